	.target	sm_90a

	.elftype	@"ET_EXEC"


//--------------------- .note.nv.tkinfo           --------------------------
	.section	.note.nv.tkinfo,"",@"SHT_NOTE"
	.sectionflags	@"SHF_NOTE_NV_TKINFO"
	.tkinfo
        /*0018*/ 	.word	0x00000002
        /*0030*/ 	.string	""
        /*0030*/ 	.string	"ptxas"
        /*0030*/ 	.string	"Cuda compilation tools, release 13.0, V13.0.88"
        /*0030*/ 	.string	"Build cuda_13.0.r13.0/compiler.36424714_0"
        /*0030*/ 	.string	"-arch sm_90a -m 64 "



//--------------------- .note.nv.cuinfo           --------------------------
	.section	.note.nv.cuinfo,"",@"SHT_NOTE"
	.sectionflags	@"SHF_NOTE_NV_CUINFO"
        /*0018*/ 	.short	0x0002
        /*001a*/ 	.short	0x005a
        /*001c*/ 	.short	0x0082
	.zero		2


//--------------------- .nv.info                  --------------------------
	.section	.nv.info,"",@"SHT_CUDA_INFO"
	.align	4


	//----- nvinfo : EIATTR_REGCOUNT
	.align		4
        /*0000*/ 	.byte	0x04, 0x2f
        /*0002*/ 	.short	(.L_41 - .L_40)
	.align		4
.L_40:
        /*0004*/ 	.word	index@(_ZN7cutlass13device_kernelIN5flash11enable_sm90INS1_16FlashAttnFwdSm90INS1_25CollectiveMainloopFwdSm90ILi2EN4cute5tupleIJNS5_1CILi1EEES8_S8_EEENS6_IJNS7_ILi192EEENS7_ILi128EEENS7_ILi64EEEEEELi64ENS_10bfloat16_tEfNS_4arch4Sm90ELb1ELb0ELb0ELb1ELb1ELb1ELb0ELb1ELb1ELb1ELb1ELb0EEENS1_21CollectiveEpilogueFwdINS6_IJSA_SC_SB_EEES9_SE_SG_Li384ELb1ELb1ELb1ELb0EEENS1_36VarlenDynamicPersistentTileSchedulerILi192ELi128ELi384ELi128ELb1ELb1ELb1ELb1ELb1ELb1EEEEEEEEEvNT_6ParamsE)
        /*0008*/ 	.word	0x00000080


	//----- nvinfo : EIATTR_FRAME_SIZE
	.align		4
.L_41:
        /*000c*/ 	.byte	0x04, 0x11
        /*000e*/ 	.short	(.L_43 - .L_42)
	.align		4
.L_42:
        /*0010*/ 	.word	index@(_ZN7cutlass13device_kernelIN5flash11enable_sm90INS1_16FlashAttnFwdSm90INS1_25CollectiveMainloopFwdSm90ILi2EN4cute5tupleIJNS5_1CILi1EEES8_S8_EEENS6_IJNS7_ILi192EEENS7_ILi128EEENS7_ILi64EEEEEELi64ENS_10bfloat16_tEfNS_4arch4Sm90ELb1ELb0ELb0ELb1ELb1ELb1ELb0ELb1ELb1ELb1ELb1ELb0EEENS1_21CollectiveEpilogueFwdINS6_IJSA_SC_SB_EEES9_SE_SG_Li384ELb1ELb1ELb1ELb0EEENS1_36VarlenDynamicPersistentTileSchedulerILi192ELi128ELi384ELi128ELb1ELb1ELb1ELb1ELb1ELb1EEEEEEEEEvNT_6ParamsE)
        /*0014*/ 	.word	0x00000078


	//----- nvinfo : EIATTR_REGCOUNT
	.align		4
.L_43:
        /*0018*/ 	.byte	0x04, 0x2f
        /*001a*/ 	.short	(.L_45 - .L_44)
	.align		4
.L_44:
        /*001c*/ 	.word	index@(_ZN7cutlass13device_kernelIN5flash11enable_sm90INS1_16FlashAttnFwdSm90INS1_25CollectiveMainloopFwdSm90ILi2EN4cute5tupleIJNS5_1CILi1EEES8_S8_EEENS6_IJNS7_ILi192EEENS7_ILi128EEENS7_ILi64EEEEEELi64ENS_10bfloat16_tEfNS_4arch4Sm90ELb1ELb0ELb0ELb1ELb1ELb0ELb0ELb1ELb1ELb1ELb1ELb0EEENS1_21CollectiveEpilogueFwdINS6_IJSA_SC_SB_EEES9_SE_SG_Li384ELb1ELb1ELb1ELb0EEENS1_36VarlenDynamicPersistentTileSchedulerILi192ELi128ELi384ELi128ELb1ELb1ELb1ELb1ELb1ELb1EEEEEEEEEvNT_6ParamsE)
        /*0020*/ 	.word	0x00000080


	//----- nvinfo : EIATTR_FRAME_SIZE
	.align		4
.L_45:
        /*0024*/ 	.byte	0x04, 0x11
        /*0026*/ 	.short	(.L_47 - .L_46)
	.align		4
.L_46:
        /*0028*/ 	.word	index@(_ZN7cutlass13device_kernelIN5flash11enable_sm90INS1_16FlashAttnFwdSm90INS1_25CollectiveMainloopFwdSm90ILi2EN4cute5tupleIJNS5_1CILi1EEES8_S8_EEENS6_IJNS7_ILi192EEENS7_ILi128EEENS7_ILi64EEEEEELi64ENS_10bfloat16_tEfNS_4arch4Sm90ELb1ELb0ELb0ELb1ELb1ELb0ELb0ELb1ELb1ELb1ELb1ELb0EEENS1_21CollectiveEpilogueFwdINS6_IJSA_SC_SB_EEES9_SE_SG_Li384ELb1ELb1ELb1ELb0EEENS1_36VarlenDynamicPersistentTileSchedulerILi192ELi128ELi384ELi128ELb1ELb1ELb1ELb1ELb1ELb1EEEEEEEEEvNT_6ParamsE)
        /*002c*/ 	.word	0x00000040


	//----- nvinfo : EIATTR_REGCOUNT
	.align		4
.L_47:
        /*0030*/ 	.byte	0x04, 0x2f
        /*0032*/ 	.short	(.L_49 - .L_48)
	.align		4
.L_48:
        /*0034*/ 	.word	index@(_ZN7cutlass13device_kernelIN5flash11enable_sm90INS1_16FlashAttnFwdSm90INS1_25CollectiveMainloopFwdSm90ILi2EN4cute5tupleIJNS5_1CILi1EEES8_S8_EEENS6_IJNS7_ILi192EEENS7_ILi128EEENS7_ILi64EEEEEELi64ENS_10bfloat16_tEfNS_4arch4Sm90ELb1ELb0ELb0ELb0ELb1ELb0ELb0ELb1ELb1ELb1ELb1ELb0EEENS1_21CollectiveEpilogueFwdINS6_IJSA_SC_SB_EEES9_SE_SG_Li384ELb0ELb1ELb1ELb0EEENS1_19SingleTileSchedulerILb0ELb1ELb1ELi192EEEEEEEEEvNT_6ParamsE)
        /*0038*/ 	.word	0x00000080


	//----- nvinfo : EIATTR_FRAME_SIZE
	.align		4
.L_49:
        /*003c*/ 	.byte	0x04, 0x11
        /*003e*/ 	.short	(.L_51 - .L_50)
	.align		4
.L_50:
        /*0040*/ 	.word	index@(_ZN7cutlass13device_kernelIN5flash11enable_sm90INS1_16FlashAttnFwdSm90INS1_25CollectiveMainloopFwdSm90ILi2EN4cute5tupleIJNS5_1CILi1EEES8_S8_EEENS6_IJNS7_ILi192EEENS7_ILi128EEENS7_ILi64EEEEEELi64ENS_10bfloat16_tEfNS_4arch4Sm90ELb1ELb0ELb0ELb0ELb1ELb0ELb0ELb1ELb1ELb1ELb1ELb0EEENS1_21CollectiveEpilogueFwdINS6_IJSA_SC_SB_EEES9_SE_SG_Li384ELb0ELb1ELb1ELb0EEENS1_19SingleTileSchedulerILb0ELb1ELb1ELi192EEEEEEEEEvNT_6ParamsE)
        /*0044*/ 	.word	0x00000008


	//----- nvinfo : EIATTR_REGCOUNT
	.align		4
.L_51:
        /*0048*/ 	.byte	0x04, 0x2f
        /*004a*/ 	.short	(.L_53 - .L_52)
	.align		4
.L_52:
        /*004c*/ 	.word	index@(_ZN7cutlass13device_kernelIN5flash11enable_sm90INS1_16FlashAttnFwdSm90INS1_25CollectiveMainloopFwdSm90ILi2EN4cute5tupleIJNS5_1CILi1EEES8_S8_EEENS6_IJNS7_ILi192EEENS7_ILi128EEENS7_ILi64EEEEEELi64ENS_10bfloat16_tEfNS_4arch4Sm90ELb0ELb1ELb0ELb1ELb1ELb1ELb0ELb1ELb1ELb1ELb1ELb0EEENS1_21CollectiveEpilogueFwdINS6_IJSA_SC_SB_EEES9_SE_SG_Li384ELb1ELb1ELb1ELb0EEENS1_36VarlenDynamicPersistentTileSchedulerILi192ELi128ELi384ELi128ELb1ELb1ELb1ELb1ELb0ELb1EEEEEEEEEvNT_6ParamsE)
        /*0050*/ 	.word	0x00000080


	//----- nvinfo : EIATTR_FRAME_SIZE
	.align		4
.L_53:
        /*0054*/ 	.byte	0x04, 0x11
        /*0056*/ 	.short	(.L_55 - .L_54)
	.align		4
.L_54:
        /*0058*/ 	.word	index@(_ZN7cutlass13device_kernelIN5flash11enable_sm90INS1_16FlashAttnFwdSm90INS1_25CollectiveMainloopFwdSm90ILi2EN4cute5tupleIJNS5_1CILi1EEES8_S8_EEENS6_IJNS7_ILi192EEENS7_ILi128EEENS7_ILi64EEEEEELi64ENS_10bfloat16_tEfNS_4arch4Sm90ELb0ELb1ELb0ELb1ELb1ELb1ELb0ELb1ELb1ELb1ELb1ELb0EEENS1_21CollectiveEpilogueFwdINS6_IJSA_SC_SB_EEES9_SE_SG_Li384ELb1ELb1ELb1ELb0EEENS1_36VarlenDynamicPersistentTileSchedulerILi192ELi128ELi384ELi128ELb1ELb1ELb1ELb1ELb0ELb1EEEEEEEEEvNT_6ParamsE)
        /*005c*/ 	.word	0x00000070


	//----- nvinfo : EIATTR_REGCOUNT
	.align		4
.L_55:
        /*0060*/ 	.byte	0x04, 0x2f
        /*0062*/ 	.short	(.L_57 - .L_56)
	.align		4
.L_56:
        /*0064*/ 	.word	index@(_ZN7cutlass13device_kernelIN5flash11enable_sm90INS1_16FlashAttnFwdSm90INS1_25CollectiveMainloopFwdSm90ILi2EN4cute5tupleIJNS5_1CILi1EEES8_S8_EEENS6_IJNS7_ILi192EEENS7_ILi128EEENS7_ILi64EEEEEELi64ENS_10bfloat16_tEfNS_4arch4Sm90ELb0ELb1ELb0ELb1ELb1ELb0ELb0ELb1ELb1ELb1ELb1ELb0EEENS1_21CollectiveEpilogueFwdINS6_IJSA_SC_SB_EEES9_SE_SG_Li384ELb1ELb1ELb1ELb0EEENS1_36VarlenDynamicPersistentTileSchedulerILi192ELi128ELi384ELi128ELb1ELb1ELb1ELb1ELb0ELb1EEEEEEEEEvNT_6ParamsE)
        /*0068*/ 	.word	0x00000080


	//----- nvinfo : EIATTR_FRAME_SIZE
	.align		4
.L_57:
        /*006c*/ 	.byte	0x04, 0x11
        /*006e*/ 	.short	(.L_59 - .L_58)
	.align		4
.L_58:
        /*0070*/ 	.word	index@(_ZN7cutlass13device_kernelIN5flash11enable_sm90INS1_16FlashAttnFwdSm90INS1_25CollectiveMainloopFwdSm90ILi2EN4cute5tupleIJNS5_1CILi1EEES8_S8_EEENS6_IJNS7_ILi192EEENS7_ILi128EEENS7_ILi64EEEEEELi64ENS_10bfloat16_tEfNS_4arch4Sm90ELb0ELb1ELb0ELb1ELb1ELb0ELb0ELb1ELb1ELb1ELb1ELb0EEENS1_21CollectiveEpilogueFwdINS6_IJSA_SC_SB_EEES9_SE_SG_Li384ELb1ELb1ELb1ELb0EEENS1_36VarlenDynamicPersistentTileSchedulerILi192ELi128ELi384ELi128ELb1ELb1ELb1ELb1ELb0ELb1EEEEEEEEEvNT_6ParamsE)
        /*0074*/ 	.word	0x00000040


	//----- nvinfo : EIATTR_REGCOUNT
	.align		4
.L_59:
        /*0078*/ 	.byte	0x04, 0x2f
        /*007a*/ 	.short	(.L_61 - .L_60)
	.align		4
.L_60:
        /*007c*/ 	.word	index@(_ZN7cutlass13device_kernelIN5flash11enable_sm90INS1_16FlashAttnFwdSm90INS1_25CollectiveMainloopFwdSm90ILi2EN4cute5tupleIJNS5_1CILi1EEES8_S8_EEENS6_IJNS7_ILi192EEENS7_ILi128EEENS7_ILi64EEEEEELi64ENS_10bfloat16_tEfNS_4arch4Sm90ELb0ELb1ELb0ELb0ELb1ELb0ELb0ELb1ELb1ELb1ELb1ELb0EEENS1_21CollectiveEpilogueFwdINS6_IJSA_SC_SB_EEES9_SE_SG_Li384ELb0ELb1ELb1ELb0EEENS1_19SingleTileSchedulerILb0ELb1ELb1ELi192EEEEEEEEEvNT_6ParamsE)
        /*0080*/ 	.word	0x00000080


	//----- nvinfo : EIATTR_FRAME_SIZE
	.align		4
.L_61:
        /*0084*/ 	.byte	0x04, 0x11
        /*0086*/ 	.short	(.L_63 - .L_62)
	.align		4
.L_62:
        /*0088*/ 	.word	index@(_ZN7cutlass13device_kernelIN5flash11enable_sm90INS1_16FlashAttnFwdSm90INS1_25CollectiveMainloopFwdSm90ILi2EN4cute5tupleIJNS5_1CILi1EEES8_S8_EEENS6_IJNS7_ILi192EEENS7_ILi128EEENS7_ILi64EEEEEELi64ENS_10bfloat16_tEfNS_4arch4Sm90ELb0ELb1ELb0ELb0ELb1ELb0ELb0ELb1ELb1ELb1ELb1ELb0EEENS1_21CollectiveEpilogueFwdINS6_IJSA_SC_SB_EEES9_SE_SG_Li384ELb0ELb1ELb1ELb0EEENS1_19SingleTileSchedulerILb0ELb1ELb1ELi192EEEEEEEEEvNT_6ParamsE)
        /*008c*/ 	.word	0x00000008


	//----- nvinfo : EIATTR_REGCOUNT
	.align		4
.L_63:
        /*0090*/ 	.byte	0x04, 0x2f
        /*0092*/ 	.short	(.L_65 - .L_64)
	.align		4
.L_64:
        /*0094*/ 	.word	index@(_ZN7cutlass13device_kernelIN5flash11enable_sm90INS1_16FlashAttnFwdSm90INS1_25CollectiveMainloopFwdSm90ILi2EN4cute5tupleIJNS5_1CILi1EEES8_S8_EEENS6_IJNS7_ILi192EEENS7_ILi128EEENS7_ILi64EEEEEELi64ENS_10bfloat16_tEfNS_4arch4Sm90ELb0ELb0ELb0ELb1ELb1ELb1ELb0ELb1ELb1ELb1ELb1ELb0EEENS1_21CollectiveEpilogueFwdINS6_IJSA_SC_SB_EEES9_SE_SG_Li384ELb1ELb1ELb1ELb0EEENS1_36VarlenDynamicPersistentTileSchedulerILi192ELi128ELi384ELi128ELb1ELb1ELb1ELb0ELb1ELb1EEEEEEEEEvNT_6ParamsE)
        /*0098*/ 	.word	0x00000080


	//----- nvinfo : EIATTR_FRAME_SIZE
	.align		4
.L_65:
        /*009c*/ 	.byte	0x04, 0x11
        /*009e*/ 	.short	(.L_67 - .L_66)
	.align		4
.L_66:
        /*00a0*/ 	.word	index@(_ZN7cutlass13device_kernelIN5flash11enable_sm90INS1_16FlashAttnFwdSm90INS1_25CollectiveMainloopFwdSm90ILi2EN4cute5tupleIJNS5_1CILi1EEES8_S8_EEENS6_IJNS7_ILi192EEENS7_ILi128EEENS7_ILi64EEEEEELi64ENS_10bfloat16_tEfNS_4arch4Sm90ELb0ELb0ELb0ELb1ELb1ELb1ELb0ELb1ELb1ELb1ELb1ELb0EEENS1_21CollectiveEpilogueFwdINS6_IJSA_SC_SB_EEES9_SE_SG_Li384ELb1ELb1ELb1ELb0EEENS1_36VarlenDynamicPersistentTileSchedulerILi192ELi128ELi384ELi128ELb1ELb1ELb1ELb0ELb1ELb1EEEEEEEEEvNT_6ParamsE)
        /*00a4*/ 	.word	0x00000078


	//----- nvinfo : EIATTR_REGCOUNT
	.align		4
.L_67:
        /*00a8*/ 	.byte	0x04, 0x2f
        /*00aa*/ 	.short	(.L_69 - .L_68)
	.align		4
.L_68:
        /*00ac*/ 	.word	index@(_ZN7cutlass13device_kernelIN5flash11enable_sm90INS1_16FlashAttnFwdSm90INS1_25CollectiveMainloopFwdSm90ILi2EN4cute5tupleIJNS5_1CILi1EEES8_S8_EEENS6_IJNS7_ILi192EEENS7_ILi128EEENS7_ILi64EEEEEELi64ENS_10bfloat16_tEfNS_4arch4Sm90ELb0ELb0ELb0ELb1ELb1ELb0ELb0ELb1ELb1ELb1ELb1ELb0EEENS1_21CollectiveEpilogueFwdINS6_IJSA_SC_SB_EEES9_SE_SG_Li384ELb1ELb1ELb1ELb0EEENS1_36VarlenDynamicPersistentTileSchedulerILi192ELi128ELi384ELi128ELb1ELb1ELb1ELb0ELb1ELb1EEEEEEEEEvNT_6ParamsE)
        /*00b0*/ 	.word	0x00000080


	//----- nvinfo : EIATTR_FRAME_SIZE
	.align		4
.L_69:
        /*00b4*/ 	.byte	0x04, 0x11
        /*00b6*/ 	.short	(.L_71 - .L_70)
	.align		4
.L_70:
        /*00b8*/ 	.word	index@(_ZN7cutlass13device_kernelIN5flash11enable_sm90INS1_16FlashAttnFwdSm90INS1_25CollectiveMainloopFwdSm90ILi2EN4cute5tupleIJNS5_1CILi1EEES8_S8_EEENS6_IJNS7_ILi192EEENS7_ILi128EEENS7_ILi64EEEEEELi64ENS_10bfloat16_tEfNS_4arch4Sm90ELb0ELb0ELb0ELb1ELb1ELb0ELb0ELb1ELb1ELb1ELb1ELb0EEENS1_21CollectiveEpilogueFwdINS6_IJSA_SC_SB_EEES9_SE_SG_Li384ELb1ELb1ELb1ELb0EEENS1_36VarlenDynamicPersistentTileSchedulerILi192ELi128ELi384ELi128ELb1ELb1ELb1ELb0ELb1ELb1EEEEEEEEEvNT_6ParamsE)
        /*00bc*/ 	.word	0x00000050


	//----- nvinfo : EIATTR_REGCOUNT
	.align		4
.L_71:
        /*00c0*/ 	.byte	0x04, 0x2f
        /*00c2*/ 	.short	(.L_73 - .L_72)
	.align		4
.L_72:
        /*00c4*/ 	.word	index@(_ZN7cutlass13device_kernelIN5flash11enable_sm90INS1_16FlashAttnFwdSm90INS1_25CollectiveMainloopFwdSm90ILi2EN4cute5tupleIJNS5_1CILi1EEES8_S8_EEENS6_IJNS7_ILi192EEENS7_ILi128EEENS7_ILi64EEEEEELi64ENS_10bfloat16_tEfNS_4arch4Sm90ELb0ELb0ELb0ELb0ELb1ELb0ELb0ELb1ELb1ELb1ELb1ELb0EEENS1_21CollectiveEpilogueFwdINS6_IJSA_SC_SB_EEES9_SE_SG_Li384ELb0ELb1ELb1ELb0EEENS1_19SingleTileSchedulerILb0ELb1ELb1ELi192EEEEEEEEEvNT_6ParamsE)
        /*00c8*/ 	.word	0x00000080


	//----- nvinfo : EIATTR_FRAME_SIZE
	.align		4
.L_73:
        /*00cc*/ 	.byte	0x04, 0x11
        /*00ce*/ 	.short	(.L_75 - .L_74)
	.align		4
.L_74:
        /*00d0*/ 	.word	index@(_ZN7cutlass13device_kernelIN5flash11enable_sm90INS1_16FlashAttnFwdSm90INS1_25CollectiveMainloopFwdSm90ILi2EN4cute5tupleIJNS5_1CILi1EEES8_S8_EEENS6_IJNS7_ILi192EEENS7_ILi128EEENS7_ILi64EEEEEELi64ENS_10bfloat16_tEfNS_4arch4Sm90ELb0ELb0ELb0ELb0ELb1ELb0ELb0ELb1ELb1ELb1ELb1ELb0EEENS1_21CollectiveEpilogueFwdINS6_IJSA_SC_SB_EEES9_SE_SG_Li384ELb0ELb1ELb1ELb0EEENS1_19SingleTileSchedulerILb0ELb1ELb1ELi192EEEEEEEEEvNT_6ParamsE)
        /*00d4*/ 	.word	0x00000008


	//----- nvinfo : EIATTR_REGCOUNT
	.align		4
.L_75:
        /*00d8*/ 	.byte	0x04, 0x2f
        /*00da*/ 	.short	(.L_77 - .L_76)
	.align		4
.L_76:
        /*00dc*/ 	.word	index@(_ZN7cutlass13device_kernelIN5flash11enable_sm90INS1_16FlashAttnFwdSm90INS1_25CollectiveMainloopFwdSm90ILi2EN4cute5tupleIJNS5_1CILi1EEES8_S8_EEENS6_IJNS7_ILi192EEENS7_ILi128EEENS7_ILi96EEEEEELi96ENS_10bfloat16_tEfNS_4arch4Sm90ELb1ELb0ELb0ELb1ELb1ELb1ELb0ELb0ELb1ELb1ELb1ELb0EEENS1_21CollectiveEpilogueFwdINS6_IJSA_SC_SB_EEES9_SE_SG_Li384ELb1ELb1ELb1ELb0EEENS1_36VarlenDynamicPersistentTileSchedulerILi192ELi128ELi384ELi128ELb1ELb1ELb1ELb1ELb1ELb1EEEEEEEEEvNT_6ParamsE)
        /*00e0*/ 	.word	0x00000080


	//----- nvinfo : EIATTR_FRAME_SIZE
	.align		4
.L_77:
        /*00e4*/ 	.byte	0x04, 0x11
        /*00e6*/ 	.short	(.L_79 - .L_78)
	.align		4
.L_78:
        /*00e8*/ 	.word	index@(_ZN7cutlass13device_kernelIN5flash11enable_sm90INS1_16FlashAttnFwdSm90INS1_25CollectiveMainloopFwdSm90ILi2EN4cute5tupleIJNS5_1CILi1EEES8_S8_EEENS6_IJNS7_ILi192EEENS7_ILi128EEENS7_ILi96EEEEEELi96ENS_10bfloat16_tEfNS_4arch4Sm90ELb1ELb0ELb0ELb1ELb1ELb1ELb0ELb0ELb1ELb1ELb1ELb0EEENS1_21CollectiveEpilogueFwdINS6_IJSA_SC_SB_EEES9_SE_SG_Li384ELb1ELb1ELb1ELb0EEENS1_36VarlenDynamicPersistentTileSchedulerILi192ELi128ELi384ELi128ELb1ELb1ELb1ELb1ELb1ELb1EEEEEEEEEvNT_6ParamsE)
        /*00ec*/ 	.word	0x000000e8


	//----- nvinfo : EIATTR_REGCOUNT
	.align		4
.L_79:
        /*00f0*/ 	.byte	0x04, 0x2f
        /*00f2*/ 	.short	(.L_81 - .L_80)
	.align		4
.L_80:
        /*00f4*/ 	.word	index@(_ZN7cutlass13device_kernelIN5flash11enable_sm90INS1_16FlashAttnFwdSm90INS1_25CollectiveMainloopFwdSm90ILi2EN4cute5tupleIJNS5_1CILi1EEES8_S8_EEENS6_IJNS7_ILi192EEENS7_ILi128EEENS7_ILi96EEEEEELi96ENS_10bfloat16_tEfNS_4arch4Sm90ELb1ELb0ELb0ELb1ELb1ELb0ELb0ELb0ELb1ELb1ELb1ELb0EEENS1_21CollectiveEpilogueFwdINS6_IJSA_SC_SB_EEES9_SE_SG_Li384ELb1ELb1ELb1ELb0EEENS1_36VarlenDynamicPersistentTileSchedulerILi192ELi128ELi384ELi128ELb1ELb1ELb1ELb1ELb1ELb1EEEEEEEEEvNT_6ParamsE)
        /*00f8*/ 	.word	0x00000080


	//----- nvinfo : EIATTR_FRAME_SIZE
	.align		4
.L_81:
        /*00fc*/ 	.byte	0x04, 0x11
        /*00fe*/ 	.short	(.L_83 - .L_82)
	.align		4
.L_82:
        /*0100*/ 	.word	index@(_ZN7cutlass13device_kernelIN5flash11enable_sm90INS1_16FlashAttnFwdSm90INS1_25CollectiveMainloopFwdSm90ILi2EN4cute5tupleIJNS5_1CILi1EEES8_S8_EEENS6_IJNS7_ILi192EEENS7_ILi128EEENS7_ILi96EEEEEELi96ENS_10bfloat16_tEfNS_4arch4Sm90ELb1ELb0ELb0ELb1ELb1ELb0ELb0ELb0ELb1ELb1ELb1ELb0EEENS1_21CollectiveEpilogueFwdINS6_IJSA_SC_SB_EEES9_SE_SG_Li384ELb1ELb1ELb1ELb0EEENS1_36VarlenDynamicPersistentTileSchedulerILi192ELi128ELi384ELi128ELb1ELb1ELb1ELb1ELb1ELb1EEEEEEEEEvNT_6ParamsE)
        /*0104*/ 	.word	0x00000050


	//----- nvinfo : EIATTR_REGCOUNT
	.align		4
.L_83:
        /*0108*/ 	.byte	0x04, 0x2f
        /*010a*/ 	.short	(.L_85 - .L_84)
	.align		4
.L_84:
        /*010c*/ 	.word	index@(_ZN7cutlass13device_kernelIN5flash11enable_sm90INS1_16FlashAttnFwdSm90INS1_25CollectiveMainloopFwdSm90ILi2EN4cute5tupleIJNS5_1CILi1EEES8_S8_EEENS6_IJNS7_ILi192EEENS7_ILi128EEENS7_ILi96EEEEEELi96ENS_10bfloat16_tEfNS_4arch4Sm90ELb1ELb0ELb0ELb0ELb1ELb0ELb0ELb0ELb1ELb1ELb1ELb0EEENS1_21CollectiveEpilogueFwdINS6_IJSA_SC_SB_EEES9_SE_SG_Li384ELb0ELb1ELb1ELb0EEENS1_19SingleTileSchedulerILb0ELb1ELb1ELi192EEEEEEEEEvNT_6ParamsE)
        /*0110*/ 	.word	0x00000080


	//----- nvinfo : EIATTR_FRAME_SIZE
	.align		4
.L_85:
        /*0114*/ 	.byte	0x04, 0x11
        /*0116*/ 	.short	(.L_87 - .L_86)
	.align		4
.L_86:
        /*0118*/ 	.word	index@(_ZN7cutlass13device_kernelIN5flash11enable_sm90INS1_16FlashAttnFwdSm90INS1_25CollectiveMainloopFwdSm90ILi2EN4cute5tupleIJNS5_1CILi1EEES8_S8_EEENS6_IJNS7_ILi192EEENS7_ILi128EEENS7_ILi96EEEEEELi96ENS_10bfloat16_tEfNS_4arch4Sm90ELb1ELb0ELb0ELb0ELb1ELb0ELb0ELb0ELb1ELb1ELb1ELb0EEENS1_21CollectiveEpilogueFwdINS6_IJSA_SC_SB_EEES9_SE_SG_Li384ELb0ELb1ELb1ELb0EEENS1_19SingleTileSchedulerILb0ELb1ELb1ELi192EEEEEEEEEvNT_6ParamsE)
        /*011c*/ 	.word	0x00000010


	//----- nvinfo : EIATTR_REGCOUNT
	.align		4
.L_87:
        /*0120*/ 	.byte	0x04, 0x2f
        /*0122*/ 	.short	(.L_89 - .L_88)
	.align		4
.L_88:
        /*0124*/ 	.word	index@(_ZN7cutlass13device_kernelIN5flash11enable_sm90INS1_16FlashAttnFwdSm90INS1_25CollectiveMainloopFwdSm90ILi2EN4cute5tupleIJNS5_1CILi1EEES8_S8_EEENS6_IJNS7_ILi192EEENS7_ILi128EEENS7_ILi96EEEEEELi96ENS_10bfloat16_tEfNS_4arch4Sm90ELb0ELb1ELb0ELb1ELb1ELb1ELb0ELb0ELb1ELb1ELb1ELb0EEENS1_21CollectiveEpilogueFwdINS6_IJSA_SC_SB_EEES9_SE_SG_Li384ELb1ELb1ELb1ELb0EEENS1_36VarlenDynamicPersistentTileSchedulerILi192ELi128ELi384ELi128ELb1ELb1ELb1ELb1ELb0ELb1EEEEEEEEEvNT_6ParamsE)
        /*0128*/ 	.word	0x00000080


	//----- nvinfo : EIATTR_FRAME_SIZE
	.align		4
.L_89:
        /*012c*/ 	.byte	0x04, 0x11
        /*012e*/ 	.short	(.L_91 - .L_90)
	.align		4
.L_90:
        /*0130*/ 	.word	index@(_ZN7cutlass13device_kernelIN5flash11enable_sm90INS1_16FlashAttnFwdSm90INS1_25CollectiveMainloopFwdSm90ILi2EN4cute5tupleIJNS5_1CILi1EEES8_S8_EEENS6_IJNS7_ILi192EEENS7_ILi128EEENS7_ILi96EEEEEELi96ENS_10bfloat16_tEfNS_4arch4Sm90ELb0ELb1ELb0ELb1ELb1ELb1ELb0ELb0ELb1ELb1ELb1ELb0EEENS1_21CollectiveEpilogueFwdINS6_IJSA_SC_SB_EEES9_SE_SG_Li384ELb1ELb1ELb1ELb0EEENS1_36VarlenDynamicPersistentTileSchedulerILi192ELi128ELi384ELi128ELb1ELb1ELb1ELb1ELb0ELb1EEEEEEEEEvNT_6ParamsE)
        /*0134*/ 	.word	0x00000098


	//----- nvinfo : EIATTR_REGCOUNT
	.align		4
.L_91:
        /*0138*/ 	.byte	0x04, 0x2f
        /*013a*/ 	.short	(.L_93 - .L_92)
	.align		4
.L_92:
        /*013c*/ 	.word	index@(_ZN7cutlass13device_kernelIN5flash11enable_sm90INS1_16FlashAttnFwdSm90INS1_25CollectiveMainloopFwdSm90ILi2EN4cute5tupleIJNS5_1CILi1EEES8_S8_EEENS6_IJNS7_ILi192EEENS7_ILi128EEENS7_ILi96EEEEEELi96ENS_10bfloat16_tEfNS_4arch4Sm90ELb0ELb1ELb0ELb1ELb1ELb0ELb0ELb0ELb1ELb1ELb1ELb0EEENS1_21CollectiveEpilogueFwdINS6_IJSA_SC_SB_EEES9_SE_SG_Li384ELb1ELb1ELb1ELb0EEENS1_36VarlenDynamicPersistentTileSchedulerILi192ELi128ELi384ELi128ELb1ELb1ELb1ELb1ELb0ELb1EEEEEEEEEvNT_6ParamsE)
        /*0140*/ 	.word	0x00000080


	//----- nvinfo : EIATTR_FRAME_SIZE
	.align		4
.L_93:
        /*0144*/ 	.byte	0x04, 0x11
        /*0146*/ 	.short	(.L_95 - .L_94)
	.align		4
.L_94:
        /*0148*/ 	.word	index@(_ZN7cutlass13device_kernelIN5flash11enable_sm90INS1_16FlashAttnFwdSm90INS1_25CollectiveMainloopFwdSm90ILi2EN4cute5tupleIJNS5_1CILi1EEES8_S8_EEENS6_IJNS7_ILi192EEENS7_ILi128EEENS7_ILi96EEEEEELi96ENS_10bfloat16_tEfNS_4arch4Sm90ELb0ELb1ELb0ELb1ELb1ELb0ELb0ELb0ELb1ELb1ELb1ELb0EEENS1_21CollectiveEpilogueFwdINS6_IJSA_SC_SB_EEES9_SE_SG_Li384ELb1ELb1ELb1ELb0EEENS1_36VarlenDynamicPersistentTileSchedulerILi192ELi128ELi384ELi128ELb1ELb1ELb1ELb1ELb0ELb1EEEEEEEEEvNT_6ParamsE)
        /*014c*/ 	.word	0x00000030


	//----- nvinfo : EIATTR_REGCOUNT
	.align		4
.L_95:
        /*0150*/ 	.byte	0x04, 0x2f
        /*0152*/ 	.short	(.L_97 - .L_96)
	.align		4
.L_96:
        /*0154*/ 	.word	index@(_ZN7cutlass13device_kernelIN5flash11enable_sm90INS1_16FlashAttnFwdSm90INS1_25CollectiveMainloopFwdSm90ILi2EN4cute5tupleIJNS5_1CILi1EEES8_S8_EEENS6_IJNS7_ILi192EEENS7_ILi128EEENS7_ILi96EEEEEELi96ENS_10bfloat16_tEfNS_4arch4Sm90ELb0ELb1ELb0ELb0ELb1ELb0ELb0ELb0ELb1ELb1ELb1ELb0EEENS1_21CollectiveEpilogueFwdINS6_IJSA_SC_SB_EEES9_SE_SG_Li384ELb0ELb1ELb1ELb0EEENS1_19SingleTileSchedulerILb0ELb1ELb1ELi192EEEEEEEEEvNT_6ParamsE)
        /*0158*/ 	.word	0x00000080


	//----- nvinfo : EIATTR_FRAME_SIZE
	.align		4
.L_97:
        /*015c*/ 	.byte	0x04, 0x11
        /*015e*/ 	.short	(.L_99 - .L_98)
	.align		4
.L_98:
        /*0160*/ 	.word	index@(_ZN7cutlass13device_kernelIN5flash11enable_sm90INS1_16FlashAttnFwdSm90INS1_25CollectiveMainloopFwdSm90ILi2EN4cute5tupleIJNS5_1CILi1EEES8_S8_EEENS6_IJNS7_ILi192EEENS7_ILi128EEENS7_ILi96EEEEEELi96ENS_10bfloat16_tEfNS_4arch4Sm90ELb0ELb1ELb0ELb0ELb1ELb0ELb0ELb0ELb1ELb1ELb1ELb0EEENS1_21CollectiveEpilogueFwdINS6_IJSA_SC_SB_EEES9_SE_SG_Li384ELb0ELb1ELb1ELb0EEENS1_19SingleTileSchedulerILb0ELb1ELb1ELi192EEEEEEEEEvNT_6ParamsE)
        /*0164*/ 	.word	0x00000010


	//----- nvinfo : EIATTR_REGCOUNT
	.align		4
.L_99:
        /*0168*/ 	.byte	0x04, 0x2f
        /*016a*/ 	.short	(.L_101 - .L_100)
	.align		4
.L_100:
        /*016c*/ 	.word	index@(_ZN7cutlass13device_kernelIN5flash11enable_sm90INS1_16FlashAttnFwdSm90INS1_25CollectiveMainloopFwdSm90ILi2EN4cute5tupleIJNS5_1CILi1EEES8_S8_EEENS6_IJNS7_ILi192EEENS7_ILi128EEENS7_ILi96EEEEEELi96ENS_10bfloat16_tEfNS_4arch4Sm90ELb0ELb0ELb0ELb1ELb1ELb1ELb0ELb0ELb1ELb1ELb1ELb0EEENS1_21CollectiveEpilogueFwdINS6_IJSA_SC_SB_EEES9_SE_SG_Li384ELb1ELb1ELb1ELb0EEENS1_36VarlenDynamicPersistentTileSchedulerILi192ELi128ELi384ELi128ELb1ELb1ELb1ELb0ELb1ELb1EEEEEEEEEvNT_6ParamsE)
        /*0170*/ 	.word	0x00000080


	//----- nvinfo : EIATTR_FRAME_SIZE
	.align		4
.L_101:
        /*0174*/ 	.byte	0x04, 0x11
        /*0176*/ 	.short	(.L_103 - .L_102)
	.align		4
.L_102:
        /*0178*/ 	.word	index@(_ZN7cutlass13device_kernelIN5flash11enable_sm90INS1_16FlashAttnFwdSm90INS1_25CollectiveMainloopFwdSm90ILi2EN4cute5tupleIJNS5_1CILi1EEES8_S8_EEENS6_IJNS7_ILi192EEENS7_ILi128EEENS7_ILi96EEEEEELi96ENS_10bfloat16_tEfNS_4arch4Sm90ELb0ELb0ELb0ELb1ELb1ELb1ELb0ELb0ELb1ELb1ELb1ELb0EEENS1_21CollectiveEpilogueFwdINS6_IJSA_SC_SB_EEES9_SE_SG_Li384ELb1ELb1ELb1ELb0EEENS1_36VarlenDynamicPersistentTileSchedulerILi192ELi128ELi384ELi128ELb1ELb1ELb1ELb0ELb1ELb1EEEEEEEEEvNT_6ParamsE)
        /*017c*/ 	.word	0x000000e0


	//----- nvinfo : EIATTR_REGCOUNT
	.align		4
.L_103:
        /*0180*/ 	.byte	0x04, 0x2f
        /*0182*/ 	.short	(.L_105 - .L_104)
	.align		4
.L_104:
        /*0184*/ 	.word	index@(_ZN7cutlass13device_kernelIN5flash11enable_sm90INS1_16FlashAttnFwdSm90INS1_25CollectiveMainloopFwdSm90ILi2EN4cute5tupleIJNS5_1CILi1EEES8_S8_EEENS6_IJNS7_ILi192EEENS7_ILi128EEENS7_ILi96EEEEEELi96ENS_10bfloat16_tEfNS_4arch4Sm90ELb0ELb0ELb0ELb1ELb1ELb0ELb0ELb0ELb1ELb1ELb1ELb0EEENS1_21CollectiveEpilogueFwdINS6_IJSA_SC_SB_EEES9_SE_SG_Li384ELb1ELb1ELb1ELb0EEENS1_36VarlenDynamicPersistentTileSchedulerILi192ELi128ELi384ELi128ELb1ELb1ELb1ELb0ELb1ELb1EEEEEEEEEvNT_6ParamsE)
        /*0188*/ 	.word	0x00000080


	//----- nvinfo : EIATTR_FRAME_SIZE
	.align		4
.L_105:
        /*018c*/ 	.byte	0x04, 0x11
        /*018e*/ 	.short	(.L_107 - .L_106)
	.align		4
.L_106:
        /*0190*/ 	.word	index@(_ZN7cutlass13device_kernelIN5flash11enable_sm90INS1_16FlashAttnFwdSm90INS1_25CollectiveMainloopFwdSm90ILi2EN4cute5tupleIJNS5_1CILi1EEES8_S8_EEENS6_IJNS7_ILi192EEENS7_ILi128EEENS7_ILi96EEEEEELi96ENS_10bfloat16_tEfNS_4arch4Sm90ELb0ELb0ELb0ELb1ELb1ELb0ELb0ELb0ELb1ELb1ELb1ELb0EEENS1_21CollectiveEpilogueFwdINS6_IJSA_SC_SB_EEES9_SE_SG_Li384ELb1ELb1ELb1ELb0EEENS1_36VarlenDynamicPersistentTileSchedulerILi192ELi128ELi384ELi128ELb1ELb1ELb1ELb0ELb1ELb1EEEEEEEEEvNT_6ParamsE)
        /*0194*/ 	.word	0x00000050


	//----- nvinfo : EIATTR_REGCOUNT
	.align		4
.L_107:
        /*0198*/ 	.byte	0x04, 0x2f
        /*019a*/ 	.short	(.L_109 - .L_108)
	.align		4
.L_108:
        /*019c*/ 	.word	index@(_ZN7cutlass13device_kernelIN5flash11enable_sm90INS1_16FlashAttnFwdSm90INS1_25CollectiveMainloopFwdSm90ILi2EN4cute5tupleIJNS5_1CILi1EEES8_S8_EEENS6_IJNS7_ILi192EEENS7_ILi128EEENS7_ILi96EEEEEELi96ENS_10bfloat16_tEfNS_4arch4Sm90ELb0ELb0ELb0ELb0ELb1ELb0ELb0ELb0ELb1ELb1ELb1ELb0EEENS1_21CollectiveEpilogueFwdINS6_IJSA_SC_SB_EEES9_SE_SG_Li384ELb0ELb1ELb1ELb0EEENS1_19SingleTileSchedulerILb0ELb1ELb1ELi192EEEEEEEEEvNT_6ParamsE)
        /*01a0*/ 	.word	0x00000080


	//----- nvinfo : EIATTR_FRAME_SIZE
	.align		4
.L_109:
        /*01a4*/ 	.byte	0x04, 0x11
        /*01a6*/ 	.short	(.L_111 - .L_110)
	.align		4
.L_110:
        /*01a8*/ 	.word	index@(_ZN7cutlass13device_kernelIN5flash11enable_sm90INS1_16FlashAttnFwdSm90INS1_25CollectiveMainloopFwdSm90ILi2EN4cute5tupleIJNS5_1CILi1EEES8_S8_EEENS6_IJNS7_ILi192EEENS7_ILi128EEENS7_ILi96EEEEEELi96ENS_10bfloat16_tEfNS_4arch4Sm90ELb0ELb0ELb0ELb0ELb1ELb0ELb0ELb0ELb1ELb1ELb1ELb0EEENS1_21CollectiveEpilogueFwdINS6_IJSA_SC_SB_EEES9_SE_SG_Li384ELb0ELb1ELb1ELb0EEENS1_19SingleTileSchedulerILb0ELb1ELb1ELi192EEEEEEEEEvNT_6ParamsE)
        /*01ac*/ 	.word	0x00000008


	//----- nvinfo : EIATTR_REGCOUNT
	.align		4
.L_111:
        /*01b0*/ 	.byte	0x04, 0x2f
        /*01b2*/ 	.short	(.L_113 - .L_112)
	.align		4
.L_112:
        /*01b4*/ 	.word	index@(_ZN7cutlass13device_kernelIN5flash11enable_sm90INS1_16FlashAttnFwdSm90INS1_25CollectiveMainloopFwdSm90ILi2EN4cute5tupleIJNS5_1CILi1EEES8_S8_EEENS6_IJNS7_ILi128EEESA_SA_EEELi128ENS_10bfloat16_tEfNS_4arch4Sm90ELb1ELb0ELb0ELb1ELb1ELb1ELb0ELb1ELb1ELb1ELb1ELb0EEENS1_21CollectiveEpilogueFwdISB_S9_SC_SE_Li256ELb1ELb1ELb1ELb0EEENS1_36VarlenDynamicPersistentTileSchedulerILi128ELi128ELi256ELi128ELb1ELb1ELb1ELb1ELb1ELb1EEEEEEEEEvNT_6ParamsE)
        /*01b8*/ 	.word	0x000000a8


	//----- nvinfo : EIATTR_FRAME_SIZE
	.align		4
.L_113:
        /*01bc*/ 	.byte	0x04, 0x11
        /*01be*/ 	.short	(.L_115 - .L_114)
	.align		4
.L_114:
        /*01c0*/ 	.word	index@(_ZN7cutlass13device_kernelIN5flash11enable_sm90INS1_16FlashAttnFwdSm90INS1_25CollectiveMainloopFwdSm90ILi2EN4cute5tupleIJNS5_1CILi1EEES8_S8_EEENS6_IJNS7_ILi128EEESA_SA_EEELi128ENS_10bfloat16_tEfNS_4arch4Sm90ELb1ELb0ELb0ELb1ELb1ELb1ELb0ELb1ELb1ELb1ELb1ELb0EEENS1_21CollectiveEpilogueFwdISB_S9_SC_SE_Li256ELb1ELb1ELb1ELb0EEENS1_36VarlenDynamicPersistentTileSchedulerILi128ELi128ELi256ELi128ELb1ELb1ELb1ELb1ELb1ELb1EEEEEEEEEvNT_6ParamsE)
        /*01c4*/ 	.word	0x00000028


	//----- nvinfo : EIATTR_REGCOUNT
	.align		4
.L_115:
        /*01c8*/ 	.byte	0x04, 0x2f
        /*01ca*/ 	.short	(.L_117 - .L_116)
	.align		4
.L_116:
        /*01cc*/ 	.word	index@(_ZN7cutlass13device_kernelIN5flash11enable_sm90INS1_16FlashAttnFwdSm90INS1_25CollectiveMainloopFwdSm90ILi2EN4cute5tupleIJNS5_1CILi1EEES8_S8_EEENS6_IJNS7_ILi128EEESA_SA_EEELi128ENS_10bfloat16_tEfNS_4arch4Sm90ELb1ELb0ELb0ELb1ELb1ELb0ELb0ELb1ELb1ELb1ELb1ELb0EEENS1_21CollectiveEpilogueFwdISB_S9_SC_SE_Li256ELb1ELb1ELb1ELb0EEENS1_36VarlenDynamicPersistentTileSchedulerILi128ELi128ELi256ELi128ELb1ELb1ELb1ELb1ELb1ELb1EEEEEEEEEvNT_6ParamsE)
        /*01d0*/ 	.word	0x000000a8


	//----- nvinfo : EIATTR_FRAME_SIZE
	.align		4
.L_117:
        /*01d4*/ 	.byte	0x04, 0x11
        /*01d6*/ 	.short	(.L_119 - .L_118)
	.align		4
.L_118:
        /*01d8*/ 	.word	index@(_ZN7cutlass13device_kernelIN5flash11enable_sm90INS1_16FlashAttnFwdSm90INS1_25CollectiveMainloopFwdSm90ILi2EN4cute5tupleIJNS5_1CILi1EEES8_S8_EEENS6_IJNS7_ILi128EEESA_SA_EEELi128ENS_10bfloat16_tEfNS_4arch4Sm90ELb1ELb0ELb0ELb1ELb1ELb0ELb0ELb1ELb1ELb1ELb1ELb0EEENS1_21CollectiveEpilogueFwdISB_S9_SC_SE_Li256ELb1ELb1ELb1ELb0EEENS1_36VarlenDynamicPersistentTileSchedulerILi128ELi128ELi256ELi128ELb1ELb1ELb1ELb1ELb1ELb1EEEEEEEEEvNT_6ParamsE)
        /*01dc*/ 	.word	0x00000020


	//----- nvinfo : EIATTR_REGCOUNT
	.align		4
.L_119:
        /*01e0*/ 	.byte	0x04, 0x2f
        /*01e2*/ 	.short	(.L_121 - .L_120)
	.align		4
.L_120:
        /*01e4*/ 	.word	index@(_ZN7cutlass13device_kernelIN5flash11enable_sm90INS1_16FlashAttnFwdSm90INS1_25CollectiveMainloopFwdSm90ILi2EN4cute5tupleIJNS5_1CILi1EEES8_S8_EEENS6_IJNS7_ILi128EEESA_SA_EEELi128ENS_10bfloat16_tEfNS_4arch4Sm90ELb1ELb0ELb0ELb0ELb1ELb0ELb0ELb1ELb1ELb1ELb1ELb0EEENS1_21CollectiveEpilogueFwdISB_S9_SC_SE_Li256ELb0ELb1ELb1ELb0EEENS1_19SingleTileSchedulerILb0ELb1ELb1ELi128EEEEEEEEEvNT_6ParamsE)
        /*01e8*/ 	.word	0x000000a8


	//----- nvinfo : EIATTR_FRAME_SIZE
	.align		4
.L_121:
        /*01ec*/ 	.byte	0x04, 0x11
        /*01ee*/ 	.short	(.L_123 - .L_122)
	.align		4
.L_122:
        /*01f0*/ 	.word	index@(_ZN7cutlass13device_kernelIN5flash11enable_sm90INS1_16FlashAttnFwdSm90INS1_25CollectiveMainloopFwdSm90ILi2EN4cute5tupleIJNS5_1CILi1EEES8_S8_EEENS6_IJNS7_ILi128EEESA_SA_EEELi128ENS_10bfloat16_tEfNS_4arch4Sm90ELb1ELb0ELb0ELb0ELb1ELb0ELb0ELb1ELb1ELb1ELb1ELb0EEENS1_21CollectiveEpilogueFwdISB_S9_SC_SE_Li256ELb0ELb1ELb1ELb0EEENS1_19SingleTileSchedulerILb0ELb1ELb1ELi128EEEEEEEEEvNT_6ParamsE)
        /*01f4*/ 	.word	0x00000000


	//----- nvinfo : EIATTR_REGCOUNT
	.align		4
.L_123:
        /*01f8*/ 	.byte	0x04, 0x2f
        /*01fa*/ 	.short	(.L_125 - .L_124)
	.align		4
.L_124:
        /*01fc*/ 	.word	index@(_ZN7cutlass13device_kernelIN5flash11enable_sm90INS1_16FlashAttnFwdSm90INS1_25CollectiveMainloopFwdSm90ILi2EN4cute5tupleIJNS5_1CILi1EEES8_S8_EEENS6_IJNS7_ILi128EEESA_SA_EEELi128ENS_10bfloat16_tEfNS_4arch4Sm90ELb0ELb1ELb0ELb1ELb1ELb1ELb0ELb1ELb1ELb1ELb1ELb0EEENS1_21CollectiveEpilogueFwdISB_S9_SC_SE_Li256ELb1ELb1ELb1ELb0EEENS1_36VarlenDynamicPersistentTileSchedulerILi128ELi128ELi256ELi128ELb1ELb1ELb1ELb1ELb0ELb1EEEEEEEEEvNT_6ParamsE)
        /*0200*/ 	.word	0x000000a8


	//----- nvinfo : EIATTR_FRAME_SIZE
	.align		4
.L_125:
        /*0204*/ 	.byte	0x04, 0x11
        /*0206*/ 	.short	(.L_127 - .L_126)
	.align		4
.L_126:
        /*0208*/ 	.word	index@(_ZN7cutlass13device_kernelIN5flash11enable_sm90INS1_16FlashAttnFwdSm90INS1_25CollectiveMainloopFwdSm90ILi2EN4cute5tupleIJNS5_1CILi1EEES8_S8_EEENS6_IJNS7_ILi128EEESA_SA_EEELi128ENS_10bfloat16_tEfNS_4arch4Sm90ELb0ELb1ELb0ELb1ELb1ELb1ELb0ELb1ELb1ELb1ELb1ELb0EEENS1_21CollectiveEpilogueFwdISB_S9_SC_SE_Li256ELb1ELb1ELb1ELb0EEENS1_36VarlenDynamicPersistentTileSchedulerILi128ELi128ELi256ELi128ELb1ELb1ELb1ELb1ELb0ELb1EEEEEEEEEvNT_6ParamsE)
        /*020c*/ 	.word	0x00000040


	//----- nvinfo : EIATTR_REGCOUNT
	.align		4
.L_127:
        /*0210*/ 	.byte	0x04, 0x2f
        /*0212*/ 	.short	(.L_129 - .L_128)
	.align		4
.L_128:
        /*0214*/ 	.word	index@(_ZN7cutlass13device_kernelIN5flash11enable_sm90INS1_16FlashAttnFwdSm90INS1_25CollectiveMainloopFwdSm90ILi2EN4cute5tupleIJNS5_1CILi1EEES8_S8_EEENS6_IJNS7_ILi128EEESA_SA_EEELi128ENS_10bfloat16_tEfNS_4arch4Sm90ELb0ELb1ELb0ELb1ELb1ELb0ELb0ELb1ELb1ELb1ELb1ELb0EEENS1_21CollectiveEpilogueFwdISB_S9_SC_SE_Li256ELb1ELb1ELb1ELb0EEENS1_36VarlenDynamicPersistentTileSchedulerILi128ELi128ELi256ELi128ELb1ELb1ELb1ELb1ELb0ELb1EEEEEEEEEvNT_6ParamsE)
        /*0218*/ 	.word	0x000000a8


	//----- nvinfo : EIATTR_FRAME_SIZE
	.align		4
.L_129:
        /*021c*/ 	.byte	0x04, 0x11
        /*021e*/ 	.short	(.L_131 - .L_130)
	.align		4
.L_130:
        /*0220*/ 	.word	index@(_ZN7cutlass13device_kernelIN5flash11enable_sm90INS1_16FlashAttnFwdSm90INS1_25CollectiveMainloopFwdSm90ILi2EN4cute5tupleIJNS5_1CILi1EEES8_S8_EEENS6_IJNS7_ILi128EEESA_SA_EEELi128ENS_10bfloat16_tEfNS_4arch4Sm90ELb0ELb1ELb0ELb1ELb1ELb0ELb0ELb1ELb1ELb1ELb1ELb0EEENS1_21CollectiveEpilogueFwdISB_S9_SC_SE_Li256ELb1ELb1ELb1ELb0EEENS1_36VarlenDynamicPersistentTileSchedulerILi128ELi128ELi256ELi128ELb1ELb1ELb1ELb1ELb0ELb1EEEEEEEEEvNT_6ParamsE)
        /*0224*/ 	.word	0x00000020


	//----- nvinfo : EIATTR_REGCOUNT
	.align		4
.L_131:
        /*0228*/ 	.byte	0x04, 0x2f
        /*022a*/ 	.short	(.L_133 - .L_132)
	.align		4
.L_132:
        /*022c*/ 	.word	index@(_ZN7cutlass13device_kernelIN5flash11enable_sm90INS1_16FlashAttnFwdSm90INS1_25CollectiveMainloopFwdSm90ILi2EN4cute5tupleIJNS5_1CILi1EEES8_S8_EEENS6_IJNS7_ILi128EEESA_SA_EEELi128ENS_10bfloat16_tEfNS_4arch4Sm90ELb0ELb1ELb0ELb0ELb1ELb0ELb0ELb1ELb1ELb1ELb1ELb0EEENS1_21CollectiveEpilogueFwdISB_S9_SC_SE_Li256ELb0ELb1ELb1ELb0EEENS1_19SingleTileSchedulerILb0ELb1ELb1ELi128EEEEEEEEEvNT_6ParamsE)
        /*0230*/ 	.word	0x000000a8


	//----- nvinfo : EIATTR_FRAME_SIZE
	.align		4
.L_133:
        /*0234*/ 	.byte	0x04, 0x11
        /*0236*/ 	.short	(.L_135 - .L_134)
	.align		4
.L_134:
        /*0238*/ 	.word	index@(_ZN7cutlass13device_kernelIN5flash11enable_sm90INS1_16FlashAttnFwdSm90INS1_25CollectiveMainloopFwdSm90ILi2EN4cute5tupleIJNS5_1CILi1EEES8_S8_EEENS6_IJNS7_ILi128EEESA_SA_EEELi128ENS_10bfloat16_tEfNS_4arch4Sm90ELb0ELb1ELb0ELb0ELb1ELb0ELb0ELb1ELb1ELb1ELb1ELb0EEENS1_21CollectiveEpilogueFwdISB_S9_SC_SE_Li256ELb0ELb1ELb1ELb0EEENS1_19SingleTileSchedulerILb0ELb1ELb1ELi128EEEEEEEEEvNT_6ParamsE)
        /*023c*/ 	.word	0x00000000


	//----- nvinfo : EIATTR_REGCOUNT
	.align		4
.L_135:
        /*0240*/ 	.byte	0x04, 0x2f
        /*0242*/ 	.short	(.L_137 - .L_136)
	.align		4
.L_136:
        /*0244*/ 	.word	index@(_ZN7cutlass13device_kernelIN5flash11enable_sm90INS1_16FlashAttnFwdSm90INS1_25CollectiveMainloopFwdSm90ILi2EN4cute5tupleIJNS5_1CILi1EEES8_S8_EEENS6_IJNS7_ILi128EEESA_SA_EEELi128ENS_10bfloat16_tEfNS_4arch4Sm90ELb0ELb0ELb0ELb1ELb1ELb1ELb0ELb1ELb1ELb1ELb1ELb0EEENS1_21CollectiveEpilogueFwdISB_S9_SC_SE_Li256ELb1ELb1ELb1ELb0EEENS1_36VarlenDynamicPersistentTileSchedulerILi128ELi128ELi256ELi128ELb1ELb1ELb1ELb0ELb1ELb1EEEEEEEEEvNT_6ParamsE)
        /*0248*/ 	.word	0x000000a8


	//----- nvinfo : EIATTR_FRAME_SIZE
	.align		4
.L_137:
        /*024c*/ 	.byte	0x04, 0x11
        /*024e*/ 	.short	(.L_139 - .L_138)
	.align		4
.L_138:
        /*0250*/ 	.word	index@(_ZN7cutlass13device_kernelIN5flash11enable_sm90INS1_16FlashAttnFwdSm90INS1_25CollectiveMainloopFwdSm90ILi2EN4cute5tupleIJNS5_1CILi1EEES8_S8_EEENS6_IJNS7_ILi128EEESA_SA_EEELi128ENS_10bfloat16_tEfNS_4arch4Sm90ELb0ELb0ELb0ELb1ELb1ELb1ELb0ELb1ELb1ELb1ELb1ELb0EEENS1_21CollectiveEpilogueFwdISB_S9_SC_SE_Li256ELb1ELb1ELb1ELb0EEENS1_36VarlenDynamicPersistentTileSchedulerILi128ELi128ELi256ELi128ELb1ELb1ELb1ELb0ELb1ELb1EEEEEEEEEvNT_6ParamsE)
        /*0254*/ 	.word	0x00000028


	//----- nvinfo : EIATTR_REGCOUNT
	.align		4
.L_139:
        /*0258*/ 	.byte	0x04, 0x2f
        /*025a*/ 	.short	(.L_141 - .L_140)
	.align		4
.L_140:
        /*025c*/ 	.word	index@(_ZN7cutlass13device_kernelIN5flash11enable_sm90INS1_16FlashAttnFwdSm90INS1_25CollectiveMainloopFwdSm90ILi2EN4cute5tupleIJNS5_1CILi1EEES8_S8_EEENS6_IJNS7_ILi128EEESA_SA_EEELi128ENS_10bfloat16_tEfNS_4arch4Sm90ELb0ELb0ELb0ELb1ELb1ELb0ELb0ELb1ELb1ELb1ELb1ELb0EEENS1_21CollectiveEpilogueFwdISB_S9_SC_SE_Li256ELb1ELb1ELb1ELb0EEENS1_36VarlenDynamicPersistentTileSchedulerILi128ELi128ELi256ELi128ELb1ELb1ELb1ELb0ELb1ELb1EEEEEEEEEvNT_6ParamsE)
        /*0260*/ 	.word	0x000000a8


	//----- nvinfo : EIATTR_FRAME_SIZE
	.align		4
.L_141:
        /*0264*/ 	.byte	0x04, 0x11
        /*0266*/ 	.short	(.L_143 - .L_142)
	.align		4
.L_142:
        /*0268*/ 	.word	index@(_ZN7cutlass13device_kernelIN5flash11enable_sm90INS1_16FlashAttnFwdSm90INS1_25CollectiveMainloopFwdSm90ILi2EN4cute5tupleIJNS5_1CILi1EEES8_S8_EEENS6_IJNS7_ILi128EEESA_SA_EEELi128ENS_10bfloat16_tEfNS_4arch4Sm90ELb0ELb0ELb0ELb1ELb1ELb0ELb0ELb1ELb1ELb1ELb1ELb0EEENS1_21CollectiveEpilogueFwdISB_S9_SC_SE_Li256ELb1ELb1ELb1ELb0EEENS1_36VarlenDynamicPersistentTileSchedulerILi128ELi128ELi256ELi128ELb1ELb1ELb1ELb0ELb1ELb1EEEEEEEEEvNT_6ParamsE)
        /*026c*/ 	.word	0x00000028


	//----- nvinfo : EIATTR_REGCOUNT
	.align		4
.L_143:
        /*0270*/ 	.byte	0x04, 0x2f
        /*0272*/ 	.short	(.L_145 - .L_144)
	.align		4
.L_144:
        /*0274*/ 	.word	index@(_ZN7cutlass13device_kernelIN5flash11enable_sm90INS1_16FlashAttnFwdSm90INS1_25CollectiveMainloopFwdSm90ILi2EN4cute5tupleIJNS5_1CILi1EEES8_S8_EEENS6_IJNS7_ILi128EEESA_SA_EEELi128ENS_10bfloat16_tEfNS_4arch4Sm90ELb0ELb0ELb0ELb0ELb1ELb0ELb0ELb1ELb1ELb1ELb1ELb0EEENS1_21CollectiveEpilogueFwdISB_S9_SC_SE_Li256ELb0ELb1ELb1ELb0EEENS1_19SingleTileSchedulerILb0ELb1ELb1ELi128EEEEEEEEEvNT_6ParamsE)
        /*0278*/ 	.word	0x000000a8


	//----- nvinfo : EIATTR_FRAME_SIZE
	.align		4
.L_145:
        /*027c*/ 	.byte	0x04, 0x11
        /*027e*/ 	.short	(.L_147 - .L_146)
	.align		4
.L_146:
        /*0280*/ 	.word	index@(_ZN7cutlass13device_kernelIN5flash11enable_sm90INS1_16FlashAttnFwdSm90INS1_25CollectiveMainloopFwdSm90ILi2EN4cute5tupleIJNS5_1CILi1EEES8_S8_EEENS6_IJNS7_ILi128EEESA_SA_EEELi128ENS_10bfloat16_tEfNS_4arch4Sm90ELb0ELb0ELb0ELb0ELb1ELb0ELb0ELb1ELb1ELb1ELb1ELb0EEENS1_21CollectiveEpilogueFwdISB_S9_SC_SE_Li256ELb0ELb1ELb1ELb0EEENS1_19SingleTileSchedulerILb0ELb1ELb1ELi128EEEEEEEEEvNT_6ParamsE)
        /*0284*/ 	.word	0x00000000


	//----- nvinfo : EIATTR_REGCOUNT
	.align		4
.L_147:
        /*0288*/ 	.byte	0x04, 0x2f
        /*028a*/ 	.short	(.L_149 - .L_148)
	.align		4
.L_148:
        /*028c*/ 	.word	index@(_ZN7cutlass13device_kernelIN5flash11enable_sm90INS1_16FlashAttnFwdSm90INS1_25CollectiveMainloopFwdSm90ILi2EN4cute5tupleIJNS5_1CILi1EEES8_S8_EEENS6_IJNS7_ILi128EEENS7_ILi96EEENS7_ILi192EEEEEELi192ENS_10bfloat16_tEfNS_4arch4Sm90ELb1ELb0ELb0ELb1ELb1ELb1ELb0ELb1ELb1ELb1ELb1ELb0EEENS1_21CollectiveEpilogueFwdINS6_IJSA_SC_SB_EEES9_SE_SG_Li256ELb1ELb1ELb1ELb0EEENS1_36VarlenDynamicPersistentTileSchedulerILi128ELi96ELi256ELi128ELb1ELb1ELb1ELb1ELb1ELb1EEEEEEEEEvNT_6ParamsE)
        /*0290*/ 	.word	0x000000a8


	//----- nvinfo : EIATTR_FRAME_SIZE
	.align		4
.L_149:
        /*0294*/ 	.byte	0x04, 0x11
        /*0296*/ 	.short	(.L_151 - .L_150)
	.align		4
.L_150:
        /*0298*/ 	.word	index@(_ZN7cutlass13device_kernelIN5flash11enable_sm90INS1_16FlashAttnFwdSm90INS1_25CollectiveMainloopFwdSm90ILi2EN4cute5tupleIJNS5_1CILi1EEES8_S8_EEENS6_IJNS7_ILi128EEENS7_ILi96EEENS7_ILi192EEEEEELi192ENS_10bfloat16_tEfNS_4arch4Sm90ELb1ELb0ELb0ELb1ELb1ELb1ELb0ELb1ELb1ELb1ELb1ELb0EEENS1_21CollectiveEpilogueFwdINS6_IJSA_SC_SB_EEES9_SE_SG_Li256ELb1ELb1ELb1ELb0EEENS1_36VarlenDynamicPersistentTileSchedulerILi128ELi96ELi256ELi128ELb1ELb1ELb1ELb1ELb1ELb1EEEEEEEEEvNT_6ParamsE)
        /*029c*/ 	.word	0x00000060


	//----- nvinfo : EIATTR_REGCOUNT
	.align		4
.L_151:
        /*02a0*/ 	.byte	0x04, 0x2f
        /*02a2*/ 	.short	(.L_153 - .L_152)
	.align		4
.L_152:
        /*02a4*/ 	.word	index@(_ZN7cutlass13device_kernelIN5flash11enable_sm90INS1_16FlashAttnFwdSm90INS1_25CollectiveMainloopFwdSm90ILi2EN4cute5tupleIJNS5_1CILi1EEES8_S8_EEENS6_IJNS7_ILi128EEENS7_ILi96EEENS7_ILi192EEEEEELi192ENS_10bfloat16_tEfNS_4arch4Sm90ELb1ELb0ELb0ELb1ELb1ELb0ELb0ELb1ELb1ELb1ELb1ELb0EEENS1_21CollectiveEpilogueFwdINS6_IJSA_SC_SB_EEES9_SE_SG_Li256ELb1ELb1ELb1ELb0EEENS1_36VarlenDynamicPersistentTileSchedulerILi128ELi96ELi256ELi128ELb1ELb1ELb1ELb1ELb1ELb1EEEEEEEEEvNT_6ParamsE)
        /*02a8*/ 	.word	0x000000a8


	//----- nvinfo : EIATTR_FRAME_SIZE
	.align		4
.L_153:
        /*02ac*/ 	.byte	0x04, 0x11
        /*02ae*/ 	.short	(.L_155 - .L_154)
	.align		4
.L_154:
        /*02b0*/ 	.word	index@(_ZN7cutlass13device_kernelIN5flash11enable_sm90INS1_16FlashAttnFwdSm90INS1_25CollectiveMainloopFwdSm90ILi2EN4cute5tupleIJNS5_1CILi1EEES8_S8_EEENS6_IJNS7_ILi128EEENS7_ILi96EEENS7_ILi192EEEEEELi192ENS_10bfloat16_tEfNS_4arch4Sm90ELb1ELb0ELb0ELb1ELb1ELb0ELb0ELb1ELb1ELb1ELb1ELb0EEENS1_21CollectiveEpilogueFwdINS6_IJSA_SC_SB_EEES9_SE_SG_Li256ELb1ELb1ELb1ELb0EEENS1_36VarlenDynamicPersistentTileSchedulerILi128ELi96ELi256ELi128ELb1ELb1ELb1ELb1ELb1ELb1EEEEEEEEEvNT_6ParamsE)
        /*02b4*/ 	.word	0x00000030


	//----- nvinfo : EIATTR_REGCOUNT
	.align		4
.L_155:
        /*02b8*/ 	.byte	0x04, 0x2f
        /*02ba*/ 	.short	(.L_157 - .L_156)
	.align		4
.L_156:
        /*02bc*/ 	.word	index@(_ZN7cutlass13device_kernelIN5flash11enable_sm90INS1_16FlashAttnFwdSm90INS1_25CollectiveMainloopFwdSm90ILi2EN4cute5tupleIJNS5_1CILi1EEES8_S8_EEENS6_IJNS7_ILi128EEENS7_ILi96EEENS7_ILi192EEEEEELi192ENS_10bfloat16_tEfNS_4arch4Sm90ELb1ELb0ELb0ELb0ELb1ELb0ELb0ELb1ELb1ELb1ELb1ELb0EEENS1_21CollectiveEpilogueFwdINS6_IJSA_SC_SB_EEES9_SE_SG_Li256ELb0ELb1ELb1ELb0EEENS1_19SingleTileSchedulerILb0ELb1ELb1ELi128EEEEEEEEEvNT_6ParamsE)
        /*02c0*/ 	.word	0x000000a8


	//----- nvinfo : EIATTR_FRAME_SIZE
	.align		4
.L_157:
        /*02c4*/ 	.byte	0x04, 0x11
        /*02c6*/ 	.short	(.L_159 - .L_158)
	.align		4
.L_158:
        /*02c8*/ 	.word	index@(_ZN7cutlass13device_kernelIN5flash11enable_sm90INS1_16FlashAttnFwdSm90INS1_25CollectiveMainloopFwdSm90ILi2EN4cute5tupleIJNS5_1CILi1EEES8_S8_EEENS6_IJNS7_ILi128EEENS7_ILi96EEENS7_ILi192EEEEEELi192ENS_10bfloat16_tEfNS_4arch4Sm90ELb1ELb0ELb0ELb0ELb1ELb0ELb0ELb1ELb1ELb1ELb1ELb0EEENS1_21CollectiveEpilogueFwdINS6_IJSA_SC_SB_EEES9_SE_SG_Li256ELb0ELb1ELb1ELb0EEENS1_19SingleTileSchedulerILb0ELb1ELb1ELi128EEEEEEEEEvNT_6ParamsE)
        /*02cc*/ 	.word	0x00000008


	//----- nvinfo : EIATTR_REGCOUNT
	.align		4
.L_159:
        /*02d0*/ 	.byte	0x04, 0x2f
        /*02d2*/ 	.short	(.L_161 - .L_160)
	.align		4
.L_160:
        /*02d4*/ 	.word	index@(_ZN7cutlass13device_kernelIN5flash11enable_sm90INS1_16FlashAttnFwdSm90INS1_25CollectiveMainloopFwdSm90ILi2EN4cute5tupleIJNS5_1CILi1EEES8_S8_EEENS6_IJNS7_ILi128EEENS7_ILi96EEENS7_ILi192EEEEEELi192ENS_10bfloat16_tEfNS_4arch4Sm90ELb0ELb1ELb0ELb1ELb1ELb1ELb0ELb1ELb1ELb1ELb1ELb0EEENS1_21CollectiveEpilogueFwdINS6_IJSA_SC_SB_EEES9_SE_SG_Li256ELb1ELb1ELb1ELb0EEENS1_36VarlenDynamicPersistentTileSchedulerILi128ELi96ELi256ELi128ELb1ELb1ELb1ELb1ELb0ELb1EEEEEEEEEvNT_6ParamsE)
        /*02d8*/ 	.word	0x000000a8


	//----- nvinfo : EIATTR_FRAME_SIZE
	.align		4
.L_161:
        /*02dc*/ 	.byte	0x04, 0x11
        /*02de*/ 	.short	(.L_163 - .L_162)
	.align		4
.L_162:
        /*02e0*/ 	.word	index@($_ZN7cutlass13device_kernelIN5flash11enable_sm90INS1_16FlashAttnFwdSm90INS1_25CollectiveMainloopFwdSm90ILi2EN4cute5tupleIJNS5_1CILi1EEES8_S8_EEENS6_IJNS7_ILi128EEENS7_ILi96EEENS7_ILi192EEEEEELi192ENS_10bfloat16_tEfNS_4arch4Sm90ELb0ELb1ELb0ELb1ELb1ELb1ELb0ELb1ELb1ELb1ELb1ELb0EEENS1_21CollectiveEpilogueFwdINS6_IJSA_SC_SB_EEES9_SE_SG_Li256ELb1ELb1ELb1ELb0EEENS1_36VarlenDynamicPersistentTileSchedulerILi128ELi96ELi256ELi128ELb1ELb1ELb1ELb1ELb0ELb1EEEEEEEEEvNT_6ParamsE$_ZZN5flash25CollectiveMainloopFwdSm90ILi2EN4cute5tupleIJNS1_1CILi1EEES4_S4_EEENS2_IJNS3_ILi128EEENS3_ILi96EEENS3_ILi192EEEEEELi192EN7cutlass10bfloat16_tEfNSA_4arch4Sm90ELb0ELb1ELb0ELb1ELb1ELb1ELb0ELb1ELb1ELb1ELb1ELb0EE12store_kv_newINS_16FlashAttnFwdSm90ISE_NS_21CollectiveEpilogueFwdINS2_IJS6_S8_S7_EEES5_SB_SD_Li256ELb1ELb1ELb1ELb0EEENS_36VarlenDynamicPersistentTileSchedulerILi128ELi96ELi256ELi128ELb1ELb1ELb1ELb1ELb0ELb1EEEE13SharedStorageEEEbRKNSE_6ParamsENSA_25PipelineTmaAsyncNoClusterILi2ENSA_16PipelineTmaAsyncILi2EEEEESU_RNSA_13PipelineStateILj2EEEiRT_RKNS_16SeqlenInfoQKNewKILb1ELb1EEENS2_IJiiiiEEEENKUliRKT_E_clISW_EEDaiS17_)
        /*02e4*/ 	.word	0x000002f0


	//----- nvinfo : EIATTR_FRAME_SIZE
	.align		4
.L_163:
        /*02e8*/ 	.byte	0x04, 0x11
        /*02ea*/ 	.short	(.L_165 - .L_164)
	.align		4
.L_164:
        /*02ec*/ 	.word	index@(_ZN7cutlass13device_kernelIN5flash11enable_sm90INS1_16FlashAttnFwdSm90INS1_25CollectiveMainloopFwdSm90ILi2EN4cute5tupleIJNS5_1CILi1EEES8_S8_EEENS6_IJNS7_ILi128EEENS7_ILi96EEENS7_ILi192EEEEEELi192ENS_10bfloat16_tEfNS_4arch4Sm90ELb0ELb1ELb0ELb1ELb1ELb1ELb0ELb1ELb1ELb1ELb1ELb0EEENS1_21CollectiveEpilogueFwdINS6_IJSA_SC_SB_EEES9_SE_SG_Li256ELb1ELb1ELb1ELb0EEENS1_36VarlenDynamicPersistentTileSchedulerILi128ELi96ELi256ELi128ELb1ELb1ELb1ELb1ELb0ELb1EEEEEEEEEvNT_6ParamsE)
        /*02f0*/ 	.word	0x000002f0


	//----- nvinfo : EIATTR_REGCOUNT
	.align		4
.L_165:
        /*02f4*/ 	.byte	0x04, 0x2f
        /*02f6*/ 	.short	(.L_167 - .L_166)
	.align		4
.L_166:
        /*02f8*/ 	.word	index@(_ZN7cutlass13device_kernelIN5flash11enable_sm90INS1_16FlashAttnFwdSm90INS1_25CollectiveMainloopFwdSm90ILi2EN4cute5tupleIJNS5_1CILi1EEES8_S8_EEENS6_IJNS7_ILi128EEENS7_ILi96EEENS7_ILi192EEEEEELi192ENS_10bfloat16_tEfNS_4arch4Sm90ELb0ELb1ELb0ELb1ELb1ELb0ELb0ELb1ELb1ELb1ELb1ELb0EEENS1_21CollectiveEpilogueFwdINS6_IJSA_SC_SB_EEES9_SE_SG_Li256ELb1ELb1ELb1ELb0EEENS1_36VarlenDynamicPersistentTileSchedulerILi128ELi96ELi256ELi128ELb1ELb1ELb1ELb1ELb0ELb1EEEEEEEEEvNT_6ParamsE)
        /*02fc*/ 	.word	0x000000a8


	//----- nvinfo : EIATTR_FRAME_SIZE
	.align		4
.L_167:
        /*0300*/ 	.byte	0x04, 0x11
        /*0302*/ 	.short	(.L_169 - .L_168)
	.align		4
.L_168:
        /*0304*/ 	.word	index@(_ZN7cutlass13device_kernelIN5flash11enable_sm90INS1_16FlashAttnFwdSm90INS1_25CollectiveMainloopFwdSm90ILi2EN4cute5tupleIJNS5_1CILi1EEES8_S8_EEENS6_IJNS7_ILi128EEENS7_ILi96EEENS7_ILi192EEEEEELi192ENS_10bfloat16_tEfNS_4arch4Sm90ELb0ELb1ELb0ELb1ELb1ELb0ELb0ELb1ELb1ELb1ELb1ELb0EEENS1_21CollectiveEpilogueFwdINS6_IJSA_SC_SB_EEES9_SE_SG_Li256ELb1ELb1ELb1ELb0EEENS1_36VarlenDynamicPersistentTileSchedulerILi128ELi96ELi256ELi128ELb1ELb1ELb1ELb1ELb0ELb1EEEEEEEEEvNT_6ParamsE)
        /*0308*/ 	.word	0x00000028


	//----- nvinfo : EIATTR_REGCOUNT
	.align		4
.L_169:
        /*030c*/ 	.byte	0x04, 0x2f
        /*030e*/ 	.short	(.L_171 - .L_170)
	.align		4
.L_170:
        /*0310*/ 	.word	index@(_ZN7cutlass13device_kernelIN5flash11enable_sm90INS1_16FlashAttnFwdSm90INS1_25CollectiveMainloopFwdSm90ILi2EN4cute5tupleIJNS5_1CILi1EEES8_S8_EEENS6_IJNS7_ILi128EEENS7_ILi96EEENS7_ILi192EEEEEELi192ENS_10bfloat16_tEfNS_4arch4Sm90ELb0ELb1ELb0ELb0ELb1ELb0ELb0ELb1ELb1ELb1ELb1ELb0EEENS1_21CollectiveEpilogueFwdINS6_IJSA_SC_SB_EEES9_SE_SG_Li256ELb0ELb1ELb1ELb0EEENS1_19SingleTileSchedulerILb0ELb1ELb1ELi128EEEEEEEEEvNT_6ParamsE)
        /*0314*/ 	.word	0x000000a8


	//----- nvinfo : EIATTR_FRAME_SIZE
	.align		4
.L_171:
        /*0318*/ 	.byte	0x04, 0x11
        /*031a*/ 	.short	(.L_173 - .L_172)
	.align		4
.L_172:
        /*031c*/ 	.word	index@(_ZN7cutlass13device_kernelIN5flash11enable_sm90INS1_16FlashAttnFwdSm90INS1_25CollectiveMainloopFwdSm90ILi2EN4cute5tupleIJNS5_1CILi1EEES8_S8_EEENS6_IJNS7_ILi128EEENS7_ILi96EEENS7_ILi192EEEEEELi192ENS_10bfloat16_tEfNS_4arch4Sm90ELb0ELb1ELb0ELb0ELb1ELb0ELb0ELb1ELb1ELb1ELb1ELb0EEENS1_21CollectiveEpilogueFwdINS6_IJSA_SC_SB_EEES9_SE_SG_Li256ELb0ELb1ELb1ELb0EEENS1_19SingleTileSchedulerILb0ELb1ELb1ELi128EEEEEEEEEvNT_6ParamsE)
        /*0320*/ 	.word	0x00000008


	//----- nvinfo : EIATTR_REGCOUNT
	.align		4
.L_173:
        /*0324*/ 	.byte	0x04, 0x2f
        /*0326*/ 	.short	(.L_175 - .L_174)
	.align		4
.L_174:
        /*0328*/ 	.word	index@(_ZN7cutlass13device_kernelIN5flash11enable_sm90INS1_16FlashAttnFwdSm90INS1_25CollectiveMainloopFwdSm90ILi2EN4cute5tupleIJNS5_1CILi1EEES8_S8_EEENS6_IJNS7_ILi128EEENS7_ILi96EEENS7_ILi192EEEEEELi192ENS_10bfloat16_tEfNS_4arch4Sm90ELb0ELb0ELb0ELb1ELb1ELb1ELb0ELb1ELb1ELb1ELb1ELb0EEENS1_21CollectiveEpilogueFwdINS6_IJSA_SC_SB_EEES9_SE_SG_Li256ELb1ELb1ELb1ELb0EEENS1_36VarlenDynamicPersistentTileSchedulerILi128ELi96ELi256ELi128ELb1ELb1ELb1ELb0ELb1ELb1EEEEEEEEEvNT_6ParamsE)
        /*032c*/ 	.word	0x000000a8


	//----- nvinfo : EIATTR_FRAME_SIZE
	.align		4
.L_175:
        /*0330*/ 	.byte	0x04, 0x11
        /*0332*/ 	.short	(.L_177 - .L_176)
	.align		4
.L_176:
        /*0334*/ 	.word	index@(_ZN7cutlass13device_kernelIN5flash11enable_sm90INS1_16FlashAttnFwdSm90INS1_25CollectiveMainloopFwdSm90ILi2EN4cute5tupleIJNS5_1CILi1EEES8_S8_EEENS6_IJNS7_ILi128EEENS7_ILi96EEENS7_ILi192EEEEEELi192ENS_10bfloat16_tEfNS_4arch4Sm90ELb0ELb0ELb0ELb1ELb1ELb1ELb0ELb1ELb1ELb1ELb1ELb0EEENS1_21CollectiveEpilogueFwdINS6_IJSA_SC_SB_EEES9_SE_SG_Li256ELb1ELb1ELb1ELb0EEENS1_36VarlenDynamicPersistentTileSchedulerILi128ELi96ELi256ELi128ELb1ELb1ELb1ELb0ELb1ELb1EEEEEEEEEvNT_6ParamsE)
        /*0338*/ 	.word	0x00000120


	//----- nvinfo : EIATTR_REGCOUNT
	.align		4
.L_177:
        /*033c*/ 	.byte	0x04, 0x2f
        /*033e*/ 	.short	(.L_179 - .L_178)
	.align		4
.L_178:
        /*0340*/ 	.word	index@(_ZN7cutlass13device_kernelIN5flash11enable_sm90INS1_16FlashAttnFwdSm90INS1_25CollectiveMainloopFwdSm90ILi2EN4cute5tupleIJNS5_1CILi1EEES8_S8_EEENS6_IJNS7_ILi128EEENS7_ILi96EEENS7_ILi192EEEEEELi192ENS_10bfloat16_tEfNS_4arch4Sm90ELb0ELb0ELb0ELb1ELb1ELb0ELb0ELb1ELb1ELb1ELb1ELb0EEENS1_21CollectiveEpilogueFwdINS6_IJSA_SC_SB_EEES9_SE_SG_Li256ELb1ELb1ELb1ELb0EEENS1_36VarlenDynamicPersistentTileSchedulerILi128ELi96ELi256ELi128ELb1ELb1ELb1ELb0ELb1ELb1EEEEEEEEEvNT_6ParamsE)
        /*0344*/ 	.word	0x000000a8


	//----- nvinfo : EIATTR_FRAME_SIZE
	.align		4
.L_179:
        /*0348*/ 	.byte	0x04, 0x11
        /*034a*/ 	.short	(.L_181 - .L_180)
	.align		4
.L_180:
        /*034c*/ 	.word	index@(_ZN7cutlass13device_kernelIN5flash11enable_sm90INS1_16FlashAttnFwdSm90INS1_25CollectiveMainloopFwdSm90ILi2EN4cute5tupleIJNS5_1CILi1EEES8_S8_EEENS6_IJNS7_ILi128EEENS7_ILi96EEENS7_ILi192EEEEEELi192ENS_10bfloat16_tEfNS_4arch4Sm90ELb0ELb0ELb0ELb1ELb1ELb0ELb0ELb1ELb1ELb1ELb1ELb0EEENS1_21CollectiveEpilogueFwdINS6_IJSA_SC_SB_EEES9_SE_SG_Li256ELb1ELb1ELb1ELb0EEENS1_36VarlenDynamicPersistentTileSchedulerILi128ELi96ELi256ELi128ELb1ELb1ELb1ELb0ELb1ELb1EEEEEEEEEvNT_6ParamsE)
        /*0350*/ 	.word	0x00000030


	//----- nvinfo : EIATTR_REGCOUNT
	.align		4
.L_181:
        /*0354*/ 	.byte	0x04, 0x2f
        /*0356*/ 	.short	(.L_183 - .L_182)
	.align		4
.L_182:
        /*0358*/ 	.word	index@(_ZN7cutlass13device_kernelIN5flash11enable_sm90INS1_16FlashAttnFwdSm90INS1_25CollectiveMainloopFwdSm90ILi2EN4cute5tupleIJNS5_1CILi1EEES8_S8_EEENS6_IJNS7_ILi128EEENS7_ILi96EEENS7_ILi192EEEEEELi192ENS_10bfloat16_tEfNS_4arch4Sm90ELb0ELb0ELb0ELb0ELb1ELb0ELb0ELb1ELb1ELb1ELb1ELb0EEENS1_21CollectiveEpilogueFwdINS6_IJSA_SC_SB_EEES9_SE_SG_Li256ELb0ELb1ELb1ELb0EEENS1_19SingleTileSchedulerILb0ELb1ELb1ELi128EEEEEEEEEvNT_6ParamsE)
        /*035c*/ 	.word	0x000000a8


	//----- nvinfo : EIATTR_FRAME_SIZE
	.align		4
.L_183:
        /*0360*/ 	.byte	0x04, 0x11
        /*0362*/ 	.short	(.L_185 - .L_184)
	.align		4
.L_184:
        /*0364*/ 	.word	index@(_ZN7cutlass13device_kernelIN5flash11enable_sm90INS1_16FlashAttnFwdSm90INS1_25CollectiveMainloopFwdSm90ILi2EN4cute5tupleIJNS5_1CILi1EEES8_S8_EEENS6_IJNS7_ILi128EEENS7_ILi96EEENS7_ILi192EEEEEELi192ENS_10bfloat16_tEfNS_4arch4Sm90ELb0ELb0ELb0ELb0ELb1ELb0ELb0ELb1ELb1ELb1ELb1ELb0EEENS1_21CollectiveEpilogueFwdINS6_IJSA_SC_SB_EEES9_SE_SG_Li256ELb0ELb1ELb1ELb0EEENS1_19SingleTileSchedulerILb0ELb1ELb1ELi128EEEEEEEEEvNT_6ParamsE)
        /*0368*/ 	.word	0x00000008


	//----- nvinfo : EIATTR_REGCOUNT
	.align		4
.L_185:
        /*036c*/ 	.byte	0x04, 0x2f
        /*036e*/ 	.short	(.L_187 - .L_186)
	.align		4
.L_186:
        /*0370*/ 	.word	index@(_ZN7cutlass13device_kernelIN5flash11enable_sm90INS1_16FlashAttnFwdSm90INS1_25CollectiveMainloopFwdSm90ILi2EN4cute5tupleIJNS5_1CILi1EEES8_S8_EEENS6_IJNS7_ILi128EEENS7_ILi80EEENS7_ILi256EEEEEELi256ENS_10bfloat16_tEfNS_4arch4Sm90ELb1ELb0ELb0ELb1ELb1ELb1ELb0ELb1ELb1ELb1ELb1ELb0EEENS1_21CollectiveEpilogueFwdINS6_IJSA_SC_SB_EEES9_SE_SG_Li256ELb1ELb1ELb1ELb0EEENS1_36VarlenDynamicPersistentTileSchedulerILi128ELi80ELi256ELi128ELb1ELb1ELb1ELb1ELb1ELb1EEEEEEEEEvNT_6ParamsE)
        /*0374*/ 	.word	0x000000a8


	//----- nvinfo : EIATTR_FRAME_SIZE
	.align		4
.L_187:
        /*0378*/ 	.byte	0x04, 0x11
        /*037a*/ 	.short	(.L_189 - .L_188)
	.align		4
.L_188:
        /*037c*/ 	.word	index@(_ZN7cutlass13device_kernelIN5flash11enable_sm90INS1_16FlashAttnFwdSm90INS1_25CollectiveMainloopFwdSm90ILi2EN4cute5tupleIJNS5_1CILi1EEES8_S8_EEENS6_IJNS7_ILi128EEENS7_ILi80EEENS7_ILi256EEEEEELi256ENS_10bfloat16_tEfNS_4arch4Sm90ELb1ELb0ELb0ELb1ELb1ELb1ELb0ELb1ELb1ELb1ELb1ELb0EEENS1_21CollectiveEpilogueFwdINS6_IJSA_SC_SB_EEES9_SE_SG_Li256ELb1ELb1ELb1ELb0EEENS1_36VarlenDynamicPersistentTileSchedulerILi128ELi80ELi256ELi128ELb1ELb1ELb1ELb1ELb1ELb1EEEEEEEEEvNT_6ParamsE)
        /*0380*/ 	.word	0x000001c8


	//----- nvinfo : EIATTR_REGCOUNT
	.align		4
.L_189:
        /*0384*/ 	.byte	0x04, 0x2f
        /*0386*/ 	.short	(.L_191 - .L_190)
	.align		4
.L_190:
        /*0388*/ 	.word	index@(_ZN7cutlass13device_kernelIN5flash11enable_sm90INS1_16FlashAttnFwdSm90INS1_25CollectiveMainloopFwdSm90ILi2EN4cute5tupleIJNS5_1CILi1EEES8_S8_EEENS6_IJNS7_ILi128EEENS7_ILi80EEENS7_ILi256EEEEEELi256ENS_10bfloat16_tEfNS_4arch4Sm90ELb1ELb0ELb0ELb1ELb1ELb0ELb0ELb1ELb1ELb1ELb1ELb0EEENS1_21CollectiveEpilogueFwdINS6_IJSA_SC_SB_EEES9_SE_SG_Li256ELb1ELb1ELb1ELb0EEENS1_36VarlenDynamicPersistentTileSchedulerILi128ELi80ELi256ELi128ELb1ELb1ELb1ELb1ELb1ELb1EEEEEEEEEvNT_6ParamsE)
        /*038c*/ 	.word	0x000000a8


	//----- nvinfo : EIATTR_FRAME_SIZE
	.align		4
.L_191:
        /*0390*/ 	.byte	0x04, 0x11
        /*0392*/ 	.short	(.L_193 - .L_192)
	.align		4
.L_192:
        /*0394*/ 	.word	index@(_ZN7cutlass13device_kernelIN5flash11enable_sm90INS1_16FlashAttnFwdSm90INS1_25CollectiveMainloopFwdSm90ILi2EN4cute5tupleIJNS5_1CILi1EEES8_S8_EEENS6_IJNS7_ILi128EEENS7_ILi80EEENS7_ILi256EEEEEELi256ENS_10bfloat16_tEfNS_4arch4Sm90ELb1ELb0ELb0ELb1ELb1ELb0ELb0ELb1ELb1ELb1ELb1ELb0EEENS1_21CollectiveEpilogueFwdINS6_IJSA_SC_SB_EEES9_SE_SG_Li256ELb1ELb1ELb1ELb0EEENS1_36VarlenDynamicPersistentTileSchedulerILi128ELi80ELi256ELi128ELb1ELb1ELb1ELb1ELb1ELb1EEEEEEEEEvNT_6ParamsE)
        /*0398*/ 	.word	0x00000050


	//----- nvinfo : EIATTR_REGCOUNT
	.align		4
.L_193:
        /*039c*/ 	.byte	0x04, 0x2f
        /*039e*/ 	.short	(.L_195 - .L_194)
	.align		4
.L_194:
        /*03a0*/ 	.word	index@(_ZN7cutlass13device_kernelIN5flash11enable_sm90INS1_16FlashAttnFwdSm90INS1_25CollectiveMainloopFwdSm90ILi2EN4cute5tupleIJNS5_1CILi1EEES8_S8_EEENS6_IJNS7_ILi128EEENS7_ILi80EEENS7_ILi256EEEEEELi256ENS_10bfloat16_tEfNS_4arch4Sm90ELb1ELb0ELb0ELb0ELb1ELb0ELb0ELb1ELb1ELb1ELb1ELb0EEENS1_21CollectiveEpilogueFwdINS6_IJSA_SC_SB_EEES9_SE_SG_Li256ELb0ELb1ELb1ELb0EEENS1_19SingleTileSchedulerILb0ELb1ELb1ELi128EEEEEEEEEvNT_6ParamsE)
        /*03a4*/ 	.word	0x000000a8


	//----- nvinfo : EIATTR_FRAME_SIZE
	.align		4
.L_195:
        /*03a8*/ 	.byte	0x04, 0x11
        /*03aa*/ 	.short	(.L_197 - .L_196)
	.align		4
.L_196:
        /*03ac*/ 	.word	index@(_ZN7cutlass13device_kernelIN5flash11enable_sm90INS1_16FlashAttnFwdSm90INS1_25CollectiveMainloopFwdSm90ILi2EN4cute5tupleIJNS5_1CILi1EEES8_S8_EEENS6_IJNS7_ILi128EEENS7_ILi80EEENS7_ILi256EEEEEELi256ENS_10bfloat16_tEfNS_4arch4Sm90ELb1ELb0ELb0ELb0ELb1ELb0ELb0ELb1ELb1ELb1ELb1ELb0EEENS1_21CollectiveEpilogueFwdINS6_IJSA_SC_SB_EEES9_SE_SG_Li256ELb0ELb1ELb1ELb0EEENS1_19SingleTileSchedulerILb0ELb1ELb1ELi128EEEEEEEEEvNT_6ParamsE)
        /*03b0*/ 	.word	0x00000008


	//----- nvinfo : EIATTR_REGCOUNT
	.align		4
.L_197:
        /*03b4*/ 	.byte	0x04, 0x2f
        /*03b6*/ 	.short	(.L_199 - .L_198)
	.align		4
.L_198:
        /*03b8*/ 	.word	index@(_ZN7cutlass13device_kernelIN5flash11enable_sm90INS1_16FlashAttnFwdSm90INS1_25CollectiveMainloopFwdSm90ILi2EN4cute5tupleIJNS5_1CILi1EEES8_S8_EEENS6_IJNS7_ILi128EEENS7_ILi64EEENS7_ILi256EEEEEELi256ENS_10bfloat16_tEfNS_4arch4Sm90ELb0ELb1ELb0ELb1ELb1ELb1ELb0ELb1ELb1ELb1ELb1ELb0EEENS1_21CollectiveEpilogueFwdINS6_IJSA_SC_SB_EEES9_SE_SG_Li256ELb1ELb1ELb1ELb0EEENS1_36VarlenDynamicPersistentTileSchedulerILi128ELi64ELi256ELi128ELb1ELb1ELb1ELb1ELb0ELb1EEEEEEEEEvNT_6ParamsE)
        /*03bc*/ 	.word	0x000000a8


	//----- nvinfo : EIATTR_FRAME_SIZE
	.align		4
.L_199:
        /*03c0*/ 	.byte	0x04, 0x11
        /*03c2*/ 	.short	(.L_201 - .L_200)
	.align		4
.L_200:
        /*03c4*/ 	.word	index@(_ZN7cutlass13device_kernelIN5flash11enable_sm90INS1_16FlashAttnFwdSm90INS1_25CollectiveMainloopFwdSm90ILi2EN4cute5tupleIJNS5_1CILi1EEES8_S8_EEENS6_IJNS7_ILi128EEENS7_ILi64EEENS7_ILi256EEEEEELi256ENS_10bfloat16_tEfNS_4arch4Sm90ELb0ELb1ELb0ELb1ELb1ELb1ELb0ELb1ELb1ELb1ELb1ELb0EEENS1_21CollectiveEpilogueFwdINS6_IJSA_SC_SB_EEES9_SE_SG_Li256ELb1ELb1ELb1ELb0EEENS1_36VarlenDynamicPersistentTileSchedulerILi128ELi64ELi256ELi128ELb1ELb1ELb1ELb1ELb0ELb1EEEEEEEEEvNT_6ParamsE)
        /*03c8*/ 	.word	0x00000100


	//----- nvinfo : EIATTR_REGCOUNT
	.align		4
.L_201:
        /*03cc*/ 	.byte	0x04, 0x2f
        /*03ce*/ 	.short	(.L_203 - .L_202)
	.align		4
.L_202:
        /*03d0*/ 	.word	index@(_ZN7cutlass13device_kernelIN5flash11enable_sm90INS1_16FlashAttnFwdSm90INS1_25CollectiveMainloopFwdSm90ILi2EN4cute5tupleIJNS5_1CILi1EEES8_S8_EEENS6_IJNS7_ILi128EEENS7_ILi64EEENS7_ILi256EEEEEELi256ENS_10bfloat16_tEfNS_4arch4Sm90ELb0ELb1ELb0ELb1ELb1ELb0ELb0ELb1ELb1ELb1ELb1ELb0EEENS1_21CollectiveEpilogueFwdINS6_IJSA_SC_SB_EEES9_SE_SG_Li256ELb1ELb1ELb1ELb0EEENS1_36VarlenDynamicPersistentTileSchedulerILi128ELi64ELi256ELi128ELb1ELb1ELb1ELb1ELb0ELb1EEEEEEEEEvNT_6ParamsE)
        /*03d4*/ 	.word	0x000000a8


	//----- nvinfo : EIATTR_FRAME_SIZE
	.align		4
.L_203:
        /*03d8*/ 	.byte	0x04, 0x11
        /*03da*/ 	.short	(.L_205 - .L_204)
	.align		4
.L_204:
        /*03dc*/ 	.word	index@(_ZN7cutlass13device_kernelIN5flash11enable_sm90INS1_16FlashAttnFwdSm90INS1_25CollectiveMainloopFwdSm90ILi2EN4cute5tupleIJNS5_1CILi1EEES8_S8_EEENS6_IJNS7_ILi128EEENS7_ILi64EEENS7_ILi256EEEEEELi256ENS_10bfloat16_tEfNS_4arch4Sm90ELb0ELb1ELb0ELb1ELb1ELb0ELb0ELb1ELb1ELb1ELb1ELb0EEENS1_21CollectiveEpilogueFwdINS6_IJSA_SC_SB_EEES9_SE_SG_Li256ELb1ELb1ELb1ELb0EEENS1_36VarlenDynamicPersistentTileSchedulerILi128ELi64ELi256ELi128ELb1ELb1ELb1ELb1ELb0ELb1EEEEEEEEEvNT_6ParamsE)
        /*03e0*/ 	.word	0x00000038


	//----- nvinfo : EIATTR_REGCOUNT
	.align		4
.L_205:
        /*03e4*/ 	.byte	0x04, 0x2f
        /*03e6*/ 	.short	(.L_207 - .L_206)
	.align		4
.L_206:
        /*03e8*/ 	.word	index@(_ZN7cutlass13device_kernelIN5flash11enable_sm90INS1_16FlashAttnFwdSm90INS1_25CollectiveMainloopFwdSm90ILi2EN4cute5tupleIJNS5_1CILi1EEES8_S8_EEENS6_IJNS7_ILi128EEENS7_ILi64EEENS7_ILi256EEEEEELi256ENS_10bfloat16_tEfNS_4arch4Sm90ELb0ELb1ELb0ELb0ELb1ELb0ELb0ELb1ELb1ELb1ELb1ELb0EEENS1_21CollectiveEpilogueFwdINS6_IJSA_SC_SB_EEES9_SE_SG_Li256ELb0ELb1ELb1ELb0EEENS1_19SingleTileSchedulerILb0ELb1ELb1ELi128EEEEEEEEEvNT_6ParamsE)
        /*03ec*/ 	.word	0x000000a8


	//----- nvinfo : EIATTR_FRAME_SIZE
	.align		4
.L_207:
        /*03f0*/ 	.byte	0x04, 0x11
        /*03f2*/ 	.short	(.L_209 - .L_208)
	.align		4
.L_208:
        /*03f4*/ 	.word	index@(_ZN7cutlass13device_kernelIN5flash11enable_sm90INS1_16FlashAttnFwdSm90INS1_25CollectiveMainloopFwdSm90ILi2EN4cute5tupleIJNS5_1CILi1EEES8_S8_EEENS6_IJNS7_ILi128EEENS7_ILi64EEENS7_ILi256EEEEEELi256ENS_10bfloat16_tEfNS_4arch4Sm90ELb0ELb1ELb0ELb0ELb1ELb0ELb0ELb1ELb1ELb1ELb1ELb0EEENS1_21CollectiveEpilogueFwdINS6_IJSA_SC_SB_EEES9_SE_SG_Li256ELb0ELb1ELb1ELb0EEENS1_19SingleTileSchedulerILb0ELb1ELb1ELi128EEEEEEEEEvNT_6ParamsE)
        /*03f8*/ 	.word	0x00000008


	//----- nvinfo : EIATTR_REGCOUNT
	.align		4
.L_209:
        /*03fc*/ 	.byte	0x04, 0x2f
        /*03fe*/ 	.short	(.L_211 - .L_210)
	.align		4
.L_210:
        /*0400*/ 	.word	index@(_ZN7cutlass13device_kernelIN5flash11enable_sm90INS1_16FlashAttnFwdSm90INS1_25CollectiveMainloopFwdSm90ILi2EN4cute5tupleIJNS5_1CILi1EEES8_S8_EEENS6_IJNS7_ILi128EEENS7_ILi80EEENS7_ILi256EEEEEELi256ENS_10bfloat16_tEfNS_4arch4Sm90ELb0ELb0ELb0ELb1ELb1ELb1ELb0ELb1ELb1ELb1ELb1ELb0EEENS1_21CollectiveEpilogueFwdINS6_IJSA_SC_SB_EEES9_SE_SG_Li256ELb1ELb1ELb1ELb0EEENS1_36VarlenDynamicPersistentTileSchedulerILi128ELi80ELi256ELi128ELb1ELb1ELb1ELb0ELb1ELb1EEEEEEEEEvNT_6ParamsE)
        /*0404*/ 	.word	0x000000a8


	//----- nvinfo : EIATTR_FRAME_SIZE
	.align		4
.L_211:
        /*0408*/ 	.byte	0x04, 0x11
        /*040a*/ 	.short	(.L_213 - .L_212)
	.align		4
.L_212:
        /*040c*/ 	.word	index@(_ZN7cutlass13device_kernelIN5flash11enable_sm90INS1_16FlashAttnFwdSm90INS1_25CollectiveMainloopFwdSm90ILi2EN4cute5tupleIJNS5_1CILi1EEES8_S8_EEENS6_IJNS7_ILi128EEENS7_ILi80EEENS7_ILi256EEEEEELi256ENS_10bfloat16_tEfNS_4arch4Sm90ELb0ELb0ELb0ELb1ELb1ELb1ELb0ELb1ELb1ELb1ELb1ELb0EEENS1_21CollectiveEpilogueFwdINS6_IJSA_SC_SB_EEES9_SE_SG_Li256ELb1ELb1ELb1ELb0EEENS1_36VarlenDynamicPersistentTileSchedulerILi128ELi80ELi256ELi128ELb1ELb1ELb1ELb0ELb1ELb1EEEEEEEEEvNT_6ParamsE)
        /*0410*/ 	.word	0x000001a0


	//----- nvinfo : EIATTR_REGCOUNT
	.align		4
.L_213:
        /*0414*/ 	.byte	0x04, 0x2f
        /*0416*/ 	.short	(.L_215 - .L_214)
	.align		4
.L_214:
        /*0418*/ 	.word	index@(_ZN7cutlass13device_kernelIN5flash11enable_sm90INS1_16FlashAttnFwdSm90INS1_25CollectiveMainloopFwdSm90ILi2EN4cute5tupleIJNS5_1CILi1EEES8_S8_EEENS6_IJNS7_ILi128EEENS7_ILi80EEENS7_ILi256EEEEEELi256ENS_10bfloat16_tEfNS_4arch4Sm90ELb0ELb0ELb0ELb1ELb1ELb0ELb0ELb1ELb1ELb1ELb1ELb0EEENS1_21CollectiveEpilogueFwdINS6_IJSA_SC_SB_EEES9_SE_SG_Li256ELb1ELb1ELb1ELb0EEENS1_36VarlenDynamicPersistentTileSchedulerILi128ELi80ELi256ELi128ELb1ELb1ELb1ELb0ELb1ELb1EEEEEEEEEvNT_6ParamsE)
        /*041c*/ 	.word	0x000000a8


	//----- nvinfo : EIATTR_FRAME_SIZE
	.align		4
.L_215:
        /*0420*/ 	.byte	0x04, 0x11
        /*0422*/ 	.short	(.L_217 - .L_216)
	.align		4
.L_216:
        /*0424*/ 	.word	index@(_ZN7cutlass13device_kernelIN5flash11enable_sm90INS1_16FlashAttnFwdSm90INS1_25CollectiveMainloopFwdSm90ILi2EN4cute5tupleIJNS5_1CILi1EEES8_S8_EEENS6_IJNS7_ILi128EEENS7_ILi80EEENS7_ILi256EEEEEELi256ENS_10bfloat16_tEfNS_4arch4Sm90ELb0ELb0ELb0ELb1ELb1ELb0ELb0ELb1ELb1ELb1ELb1ELb0EEENS1_21CollectiveEpilogueFwdINS6_IJSA_SC_SB_EEES9_SE_SG_Li256ELb1ELb1ELb1ELb0EEENS1_36VarlenDynamicPersistentTileSchedulerILi128ELi80ELi256ELi128ELb1ELb1ELb1ELb0ELb1ELb1EEEEEEEEEvNT_6ParamsE)
        /*0428*/ 	.word	0x00000058


	//----- nvinfo : EIATTR_REGCOUNT
	.align		4
.L_217:
        /*042c*/ 	.byte	0x04, 0x2f
        /*042e*/ 	.short	(.L_219 - .L_218)
	.align		4
.L_218:
        /*0430*/ 	.word	index@(_ZN7cutlass13device_kernelIN5flash11enable_sm90INS1_16FlashAttnFwdSm90INS1_25CollectiveMainloopFwdSm90ILi2EN4cute5tupleIJNS5_1CILi1EEES8_S8_EEENS6_IJNS7_ILi128EEENS7_ILi80EEENS7_ILi256EEEEEELi256ENS_10bfloat16_tEfNS_4arch4Sm90ELb0ELb0ELb0ELb0ELb1ELb0ELb0ELb1ELb1ELb1ELb1ELb0EEENS1_21CollectiveEpilogueFwdINS6_IJSA_SC_SB_EEES9_SE_SG_Li256ELb0ELb1ELb1ELb0EEENS1_19SingleTileSchedulerILb0ELb1ELb1ELi128EEEEEEEEEvNT_6ParamsE)
        /*0434*/ 	.word	0x000000a8


	//----- nvinfo : EIATTR_FRAME_SIZE
	.align		4
.L_219:
        /*0438*/ 	.byte	0x04, 0x11
        /*043a*/ 	.short	(.L_221 - .L_220)
	.align		4
.L_220:
        /*043c*/ 	.word	index@(_ZN7cutlass13device_kernelIN5flash11enable_sm90INS1_16FlashAttnFwdSm90INS1_25CollectiveMainloopFwdSm90ILi2EN4cute5tupleIJNS5_1CILi1EEES8_S8_EEENS6_IJNS7_ILi128EEENS7_ILi80EEENS7_ILi256EEEEEELi256ENS_10bfloat16_tEfNS_4arch4Sm90ELb0ELb0ELb0ELb0ELb1ELb0ELb0ELb1ELb1ELb1ELb1ELb0EEENS1_21CollectiveEpilogueFwdINS6_IJSA_SC_SB_EEES9_SE_SG_Li256ELb0ELb1ELb1ELb0EEENS1_19SingleTileSchedulerILb0ELb1ELb1ELi128EEEEEEEEEvNT_6ParamsE)
        /*0440*/ 	.word	0x00000008


	//----- nvinfo : EIATTR_MIN_STACK_SIZE
	.align		4
.L_221:
        /*0444*/ 	.byte	0x04, 0x12
        /*0446*/ 	.short	(.L_223 - .L_222)
	.align		4
.L_222:
        /*0448*/ 	.word	index@(_ZN7cutlass13device_kernelIN5flash11enable_sm90INS1_16FlashAttnFwdSm90INS1_25CollectiveMainloopFwdSm90ILi2EN4cute5tupleIJNS5_1CILi1EEES8_S8_EEENS6_IJNS7_ILi128EEENS7_ILi80EEENS7_ILi256EEEEEELi256ENS_10bfloat16_tEfNS_4arch4Sm90ELb0ELb0ELb0ELb0ELb1ELb0ELb0ELb1ELb1ELb1ELb1ELb0EEENS1_21CollectiveEpilogueFwdINS6_IJSA_SC_SB_EEES9_SE_SG_Li256ELb0ELb1ELb1ELb0EEENS1_19SingleTileSchedulerILb0ELb1ELb1ELi128EEEEEEEEEvNT_6ParamsE)
        /*044c*/ 	.word	0x00000008


	//----- nvinfo : EIATTR_MIN_STACK_SIZE
	.align		4
.L_223:
        /*0450*/ 	.byte	0x04, 0x12
        /*0452*/ 	.short	(.L_225 - .L_224)
	.align		4
.L_224:
        /*0454*/ 	.word	index@(_ZN7cutlass13device_kernelIN5flash11enable_sm90INS1_16FlashAttnFwdSm90INS1_25CollectiveMainloopFwdSm90ILi2EN4cute5tupleIJNS5_1CILi1EEES8_S8_EEENS6_IJNS7_ILi128EEENS7_ILi80EEENS7_ILi256EEEEEELi256ENS_10bfloat16_tEfNS_4arch4Sm90ELb0ELb0ELb0ELb1ELb1ELb0ELb0ELb1ELb1ELb1ELb1ELb0EEENS1_21CollectiveEpilogueFwdINS6_IJSA_SC_SB_EEES9_SE_SG_Li256ELb1ELb1ELb1ELb0EEENS1_36VarlenDynamicPersistentTileSchedulerILi128ELi80ELi256ELi128ELb1ELb1ELb1ELb0ELb1ELb1EEEEEEEEEvNT_6ParamsE)
        /*0458*/ 	.word	0x00000058


	//----- nvinfo : EIATTR_MIN_STACK_SIZE
	.align		4
.L_225:
        /*045c*/ 	.byte	0x04, 0x12
        /*045e*/ 	.short	(.L_227 - .L_226)
	.align		4
.L_226:
        /*0460*/ 	.word	index@(_ZN7cutlass13device_kernelIN5flash11enable_sm90INS1_16FlashAttnFwdSm90INS1_25CollectiveMainloopFwdSm90ILi2EN4cute5tupleIJNS5_1CILi1EEES8_S8_EEENS6_IJNS7_ILi128EEENS7_ILi80EEENS7_ILi256EEEEEELi256ENS_10bfloat16_tEfNS_4arch4Sm90ELb0ELb0ELb0ELb1ELb1ELb1ELb0ELb1ELb1ELb1ELb1ELb0EEENS1_21CollectiveEpilogueFwdINS6_IJSA_SC_SB_EEES9_SE_SG_Li256ELb1ELb1ELb1ELb0EEENS1_36VarlenDynamicPersistentTileSchedulerILi128ELi80ELi256ELi128ELb1ELb1ELb1ELb0ELb1ELb1EEEEEEEEEvNT_6ParamsE)
        /*0464*/ 	.word	0x000001a0


	//----- nvinfo : EIATTR_MIN_STACK_SIZE
	.align		4
.L_227:
        /*0468*/ 	.byte	0x04, 0x12
        /*046a*/ 	.short	(.L_229 - .L_228)
	.align		4
.L_228:
        /*046c*/ 	.word	index@(_ZN7cutlass13device_kernelIN5flash11enable_sm90INS1_16FlashAttnFwdSm90INS1_25CollectiveMainloopFwdSm90ILi2EN4cute5tupleIJNS5_1CILi1EEES8_S8_EEENS6_IJNS7_ILi128EEENS7_ILi64EEENS7_ILi256EEEEEELi256ENS_10bfloat16_tEfNS_4arch4Sm90ELb0ELb1ELb0ELb0ELb1ELb0ELb0ELb1ELb1ELb1ELb1ELb0EEENS1_21CollectiveEpilogueFwdINS6_IJSA_SC_SB_EEES9_SE_SG_Li256ELb0ELb1ELb1ELb0EEENS1_19SingleTileSchedulerILb0ELb1ELb1ELi128EEEEEEEEEvNT_6ParamsE)
        /*0470*/ 	.word	0x00000008


	//----- nvinfo : EIATTR_MIN_STACK_SIZE
	.align		4
.L_229:
        /*0474*/ 	.byte	0x04, 0x12
        /*0476*/ 	.short	(.L_231 - .L_230)
	.align		4
.L_230:
        /*0478*/ 	.word	index@(_ZN7cutlass13device_kernelIN5flash11enable_sm90INS1_16FlashAttnFwdSm90INS1_25CollectiveMainloopFwdSm90ILi2EN4cute5tupleIJNS5_1CILi1EEES8_S8_EEENS6_IJNS7_ILi128EEENS7_ILi64EEENS7_ILi256EEEEEELi256ENS_10bfloat16_tEfNS_4arch4Sm90ELb0ELb1ELb0ELb1ELb1ELb0ELb0ELb1ELb1ELb1ELb1ELb0EEENS1_21CollectiveEpilogueFwdINS6_IJSA_SC_SB_EEES9_SE_SG_Li256ELb1ELb1ELb1ELb0EEENS1_36VarlenDynamicPersistentTileSchedulerILi128ELi64ELi256ELi128ELb1ELb1ELb1ELb1ELb0ELb1EEEEEEEEEvNT_6ParamsE)
        /*047c*/ 	.word	0x00000038


	//----- nvinfo : EIATTR_MIN_STACK_SIZE
	.align		4
.L_231:
        /*0480*/ 	.byte	0x04, 0x12
        /*0482*/ 	.short	(.L_233 - .L_232)
	.align		4
.L_232:
        /*0484*/ 	.word	index@(_ZN7cutlass13device_kernelIN5flash11enable_sm90INS1_16FlashAttnFwdSm90INS1_25CollectiveMainloopFwdSm90ILi2EN4cute5tupleIJNS5_1CILi1EEES8_S8_EEENS6_IJNS7_ILi128EEENS7_ILi64EEENS7_ILi256EEEEEELi256ENS_10bfloat16_tEfNS_4arch4Sm90ELb0ELb1ELb0ELb1ELb1ELb1ELb0ELb1ELb1ELb1ELb1ELb0EEENS1_21CollectiveEpilogueFwdINS6_IJSA_SC_SB_EEES9_SE_SG_Li256ELb1ELb1ELb1ELb0EEENS1_36VarlenDynamicPersistentTileSchedulerILi128ELi64ELi256ELi128ELb1ELb1ELb1ELb1ELb0ELb1EEEEEEEEEvNT_6ParamsE)
        /*0488*/ 	.word	0x00000100


	//----- nvinfo : EIATTR_MIN_STACK_SIZE
	.align		4
.L_233:
        /*048c*/ 	.byte	0x04, 0x12
        /*048e*/ 	.short	(.L_235 - .L_234)
	.align		4
.L_234:
        /*0490*/ 	.word	index@(_ZN7cutlass13device_kernelIN5flash11enable_sm90INS1_16FlashAttnFwdSm90INS1_25CollectiveMainloopFwdSm90ILi2EN4cute5tupleIJNS5_1CILi1EEES8_S8_EEENS6_IJNS7_ILi128EEENS7_ILi80EEENS7_ILi256EEEEEELi256ENS_10bfloat16_tEfNS_4arch4Sm90ELb1ELb0ELb0ELb0ELb1ELb0ELb0ELb1ELb1ELb1ELb1ELb0EEENS1_21CollectiveEpilogueFwdINS6_IJSA_SC_SB_EEES9_SE_SG_Li256ELb0ELb1ELb1ELb0EEENS1_19SingleTileSchedulerILb0ELb1ELb1ELi128EEEEEEEEEvNT_6ParamsE)
        /*0494*/ 	.word	0x00000008


	//----- nvinfo : EIATTR_MIN_STACK_SIZE
	.align		4
.L_235:
        /*0498*/ 	.byte	0x04, 0x12
        /*049a*/ 	.short	(.L_237 - .L_236)
	.align		4
.L_236:
        /*049c*/ 	.word	index@(_ZN7cutlass13device_kernelIN5flash11enable_sm90INS1_16FlashAttnFwdSm90INS1_25CollectiveMainloopFwdSm90ILi2EN4cute5tupleIJNS5_1CILi1EEES8_S8_EEENS6_IJNS7_ILi128EEENS7_ILi80EEENS7_ILi256EEEEEELi256ENS_10bfloat16_tEfNS_4arch4Sm90ELb1ELb0ELb0ELb1ELb1ELb0ELb0ELb1ELb1ELb1ELb1ELb0EEENS1_21CollectiveEpilogueFwdINS6_IJSA_SC_SB_EEES9_SE_SG_Li256ELb1ELb1ELb1ELb0EEENS1_36VarlenDynamicPersistentTileSchedulerILi128ELi80ELi256ELi128ELb1ELb1ELb1ELb1ELb1ELb1EEEEEEEEEvNT_6ParamsE)
        /*04a0*/ 	.word	0x00000050


	//----- nvinfo : EIATTR_MIN_STACK_SIZE
	.align		4
.L_237:
        /*04a4*/ 	.byte	0x04, 0x12
        /*04a6*/ 	.short	(.L_239 - .L_238)
	.align		4
.L_238:
        /*04a8*/ 	.word	index@(_ZN7cutlass13device_kernelIN5flash11enable_sm90INS1_16FlashAttnFwdSm90INS1_25CollectiveMainloopFwdSm90ILi2EN4cute5tupleIJNS5_1CILi1EEES8_S8_EEENS6_IJNS7_ILi128EEENS7_ILi80EEENS7_ILi256EEEEEELi256ENS_10bfloat16_tEfNS_4arch4Sm90ELb1ELb0ELb0ELb1ELb1ELb1ELb0ELb1ELb1ELb1ELb1ELb0EEENS1_21CollectiveEpilogueFwdINS6_IJSA_SC_SB_EEES9_SE_SG_Li256ELb1ELb1ELb1ELb0EEENS1_36VarlenDynamicPersistentTileSchedulerILi128ELi80ELi256ELi128ELb1ELb1ELb1ELb1ELb1ELb1EEEEEEEEEvNT_6ParamsE)
        /*04ac*/ 	.word	0x000001c8


	//----- nvinfo : EIATTR_MIN_STACK_SIZE
	.align		4
.L_239:
        /*04b0*/ 	.byte	0x04, 0x12
        /*04b2*/ 	.short	(.L_241 - .L_240)
	.align		4
.L_240:
        /*04b4*/ 	.word	index@(_ZN7cutlass13device_kernelIN5flash11enable_sm90INS1_16FlashAttnFwdSm90INS1_25CollectiveMainloopFwdSm90ILi2EN4cute5tupleIJNS5_1CILi1EEES8_S8_EEENS6_IJNS7_ILi128EEENS7_ILi96EEENS7_ILi192EEEEEELi192ENS_10bfloat16_tEfNS_4arch4Sm90ELb0ELb0ELb0ELb0ELb1ELb0ELb0ELb1ELb1ELb1ELb1ELb0EEENS1_21CollectiveEpilogueFwdINS6_IJSA_SC_SB_EEES9_SE_SG_Li256ELb0ELb1ELb1ELb0EEENS1_19SingleTileSchedulerILb0ELb1ELb1ELi128EEEEEEEEEvNT_6ParamsE)
        /*04b8*/ 	.word	0x00000008


	//----- nvinfo : EIATTR_MIN_STACK_SIZE
	.align		4
.L_241:
        /*04bc*/ 	.byte	0x04, 0x12
        /*04be*/ 	.short	(.L_243 - .L_242)
	.align		4
.L_242:
        /*04c0*/ 	.word	index@(_ZN7cutlass13device_kernelIN5flash11enable_sm90INS1_16FlashAttnFwdSm90INS1_25CollectiveMainloopFwdSm90ILi2EN4cute5tupleIJNS5_1CILi1EEES8_S8_EEENS6_IJNS7_ILi128EEENS7_ILi96EEENS7_ILi192EEEEEELi192ENS_10bfloat16_tEfNS_4arch4Sm90ELb0ELb0ELb0ELb1ELb1ELb0ELb0ELb1ELb1ELb1ELb1ELb0EEENS1_21CollectiveEpilogueFwdINS6_IJSA_SC_SB_EEES9_SE_SG_Li256ELb1ELb1ELb1ELb0EEENS1_36VarlenDynamicPersistentTileSchedulerILi128ELi96ELi256ELi128ELb1ELb1ELb1ELb0ELb1ELb1EEEEEEEEEvNT_6ParamsE)
        /*04c4*/ 	.word	0x00000030


	//----- nvinfo : EIATTR_MIN_STACK_SIZE
	.align		4
.L_243:
        /*04c8*/ 	.byte	0x04, 0x12
        /*04ca*/ 	.short	(.L_245 - .L_244)
	.align		4
.L_244:
        /*04cc*/ 	.word	index@(_ZN7cutlass13device_kernelIN5flash11enable_sm90INS1_16FlashAttnFwdSm90INS1_25CollectiveMainloopFwdSm90ILi2EN4cute5tupleIJNS5_1CILi1EEES8_S8_EEENS6_IJNS7_ILi128EEENS7_ILi96EEENS7_ILi192EEEEEELi192ENS_10bfloat16_tEfNS_4arch4Sm90ELb0ELb0ELb0ELb1ELb1ELb1ELb0ELb1ELb1ELb1ELb1ELb0EEENS1_21CollectiveEpilogueFwdINS6_IJSA_SC_SB_EEES9_SE_SG_Li256ELb1ELb1ELb1ELb0EEENS1_36VarlenDynamicPersistentTileSchedulerILi128ELi96ELi256ELi128ELb1ELb1ELb1ELb0ELb1ELb1EEEEEEEEEvNT_6ParamsE)
        /*04d0*/ 	.word	0x00000120


	//----- nvinfo : EIATTR_MIN_STACK_SIZE
	.align		4
.L_245:
        /*04d4*/ 	.byte	0x04, 0x12
        /*04d6*/ 	.short	(.L_247 - .L_246)
	.align		4
.L_246:
        /*04d8*/ 	.word	index@(_ZN7cutlass13device_kernelIN5flash11enable_sm90INS1_16FlashAttnFwdSm90INS1_25CollectiveMainloopFwdSm90ILi2EN4cute5tupleIJNS5_1CILi1EEES8_S8_EEENS6_IJNS7_ILi128EEENS7_ILi96EEENS7_ILi192EEEEEELi192ENS_10bfloat16_tEfNS_4arch4Sm90ELb0ELb1ELb0ELb0ELb1ELb0ELb0ELb1ELb1ELb1ELb1ELb0EEENS1_21CollectiveEpilogueFwdINS6_IJSA_SC_SB_EEES9_SE_SG_Li256ELb0ELb1ELb1ELb0EEENS1_19SingleTileSchedulerILb0ELb1ELb1ELi128EEEEEEEEEvNT_6ParamsE)
        /*04dc*/ 	.word	0x00000008


	//----- nvinfo : EIATTR_MIN_STACK_SIZE
	.align		4
.L_247:
        /*04e0*/ 	.byte	0x04, 0x12
        /*04e2*/ 	.short	(.L_249 - .L_248)
	.align		4
.L_248:
        /*04e4*/ 	.word	index@(_ZN7cutlass13device_kernelIN5flash11enable_sm90INS1_16FlashAttnFwdSm90INS1_25CollectiveMainloopFwdSm90ILi2EN4cute5tupleIJNS5_1CILi1EEES8_S8_EEENS6_IJNS7_ILi128EEENS7_ILi96EEENS7_ILi192EEEEEELi192ENS_10bfloat16_tEfNS_4arch4Sm90ELb0ELb1ELb0ELb1ELb1ELb0ELb0ELb1ELb1ELb1ELb1ELb0EEENS1_21CollectiveEpilogueFwdINS6_IJSA_SC_SB_EEES9_SE_SG_Li256ELb1ELb1ELb1ELb0EEENS1_36VarlenDynamicPersistentTileSchedulerILi128ELi96ELi256ELi128ELb1ELb1ELb1ELb1ELb0ELb1EEEEEEEEEvNT_6ParamsE)
        /*04e8*/ 	.word	0x00000028


	//----- nvinfo : EIATTR_MIN_STACK_SIZE
	.align		4
.L_249:
        /*04ec*/ 	.byte	0x04, 0x12
        /*04ee*/ 	.short	(.L_251 - .L_250)
	.align		4
.L_250:
        /*04f0*/ 	.word	index@(_ZN7cutlass13device_kernelIN5flash11enable_sm90INS1_16FlashAttnFwdSm90INS1_25CollectiveMainloopFwdSm90ILi2EN4cute5tupleIJNS5_1CILi1EEES8_S8_EEENS6_IJNS7_ILi128EEENS7_ILi96EEENS7_ILi192EEEEEELi192ENS_10bfloat16_tEfNS_4arch4Sm90ELb0ELb1ELb0ELb1ELb1ELb1ELb0ELb1ELb1ELb1ELb1ELb0EEENS1_21CollectiveEpilogueFwdINS6_IJSA_SC_SB_EEES9_SE_SG_Li256ELb1ELb1ELb1ELb0EEENS1_36VarlenDynamicPersistentTileSchedulerILi128ELi96ELi256ELi128ELb1ELb1ELb1ELb1ELb0ELb1EEEEEEEEEvNT_6ParamsE)
        /*04f4*/ 	.word	0x000002f0


	//----- nvinfo : EIATTR_MIN_STACK_SIZE
	.align		4
.L_251:
        /*04f8*/ 	.byte	0x04, 0x12
        /*04fa*/ 	.short	(.L_253 - .L_252)
	.align		4
.L_252:
        /*04fc*/ 	.word	index@(_ZN7cutlass13device_kernelIN5flash11enable_sm90INS1_16FlashAttnFwdSm90INS1_25CollectiveMainloopFwdSm90ILi2EN4cute5tupleIJNS5_1CILi1EEES8_S8_EEENS6_IJNS7_ILi128EEENS7_ILi96EEENS7_ILi192EEEEEELi192ENS_10bfloat16_tEfNS_4arch4Sm90ELb1ELb0ELb0ELb0ELb1ELb0ELb0ELb1ELb1ELb1ELb1ELb0EEENS1_21CollectiveEpilogueFwdINS6_IJSA_SC_SB_EEES9_SE_SG_Li256ELb0ELb1ELb1ELb0EEENS1_19SingleTileSchedulerILb0ELb1ELb1ELi128EEEEEEEEEvNT_6ParamsE)
        /*0500*/ 	.word	0x00000008


	//----- nvinfo : EIATTR_MIN_STACK_SIZE
	.align		4
.L_253:
        /*0504*/ 	.byte	0x04, 0x12
        /*0506*/ 	.short	(.L_255 - .L_254)
	.align		4
.L_254:
        /*0508*/ 	.word	index@(_ZN7cutlass13device_kernelIN5flash11enable_sm90INS1_16FlashAttnFwdSm90INS1_25CollectiveMainloopFwdSm90ILi2EN4cute5tupleIJNS5_1CILi1EEES8_S8_EEENS6_IJNS7_ILi128EEENS7_ILi96EEENS7_ILi192EEEEEELi192ENS_10bfloat16_tEfNS_4arch4Sm90ELb1ELb0ELb0ELb1ELb1ELb0ELb0ELb1ELb1ELb1ELb1ELb0EEENS1_21CollectiveEpilogueFwdINS6_IJSA_SC_SB_EEES9_SE_SG_Li256ELb1ELb1ELb1ELb0EEENS1_36VarlenDynamicPersistentTileSchedulerILi128ELi96ELi256ELi128ELb1ELb1ELb1ELb1ELb1ELb1EEEEEEEEEvNT_6ParamsE)
        /*050c*/ 	.word	0x00000030


	//----- nvinfo : EIATTR_MIN_STACK_SIZE
	.align		4
.L_255:
        /*0510*/ 	.byte	0x04, 0x12
        /*0512*/ 	.short	(.L_257 - .L_256)
	.align		4
.L_256:
        /*0514*/ 	.word	index@(_ZN7cutlass13device_kernelIN5flash11enable_sm90INS1_16FlashAttnFwdSm90INS1_25CollectiveMainloopFwdSm90ILi2EN4cute5tupleIJNS5_1CILi1EEES8_S8_EEENS6_IJNS7_ILi128EEENS7_ILi96EEENS7_ILi192EEEEEELi192ENS_10bfloat16_tEfNS_4arch4Sm90ELb1ELb0ELb0ELb1ELb1ELb1ELb0ELb1ELb1ELb1ELb1ELb0EEENS1_21CollectiveEpilogueFwdINS6_IJSA_SC_SB_EEES9_SE_SG_Li256ELb1ELb1ELb1ELb0EEENS1_36VarlenDynamicPersistentTileSchedulerILi128ELi96ELi256ELi128ELb1ELb1ELb1ELb1ELb1ELb1EEEEEEEEEvNT_6ParamsE)
        /*0518*/ 	.word	0x00000060


	//----- nvinfo : EIATTR_MIN_STACK_SIZE
	.align		4
.L_257:
        /*051c*/ 	.byte	0x04, 0x12
        /*051e*/ 	.short	(.L_259 - .L_258)
	.align		4
.L_258:
        /*0520*/ 	.word	index@(_ZN7cutlass13device_kernelIN5flash11enable_sm90INS1_16FlashAttnFwdSm90INS1_25CollectiveMainloopFwdSm90ILi2EN4cute5tupleIJNS5_1CILi1EEES8_S8_EEENS6_IJNS7_ILi128EEESA_SA_EEELi128ENS_10bfloat16_tEfNS_4arch4Sm90ELb0ELb0ELb0ELb0ELb1ELb0ELb0ELb1ELb1ELb1ELb1ELb0EEENS1_21CollectiveEpilogueFwdISB_S9_SC_SE_Li256ELb0ELb1ELb1ELb0EEENS1_19SingleTileSchedulerILb0ELb1ELb1ELi128EEEEEEEEEvNT_6ParamsE)
        /*0524*/ 	.word	0x00000000


	//----- nvinfo : EIATTR_MIN_STACK_SIZE
	.align		4
.L_259:
        /*0528*/ 	.byte	0x04, 0x12
        /*052a*/ 	.short	(.L_261 - .L_260)
	.align		4
.L_260:
        /*052c*/ 	.word	index@(_ZN7cutlass13device_kernelIN5flash11enable_sm90INS1_16FlashAttnFwdSm90INS1_25CollectiveMainloopFwdSm90ILi2EN4cute5tupleIJNS5_1CILi1EEES8_S8_EEENS6_IJNS7_ILi128EEESA_SA_EEELi128ENS_10bfloat16_tEfNS_4arch4Sm90ELb0ELb0ELb0ELb1ELb1ELb0ELb0ELb1ELb1ELb1ELb1ELb0EEENS1_21CollectiveEpilogueFwdISB_S9_SC_SE_Li256ELb1ELb1ELb1ELb0EEENS1_36VarlenDynamicPersistentTileSchedulerILi128ELi128ELi256ELi128ELb1ELb1ELb1ELb0ELb1ELb1EEEEEEEEEvNT_6ParamsE)
        /*0530*/ 	.word	0x00000028


	//----- nvinfo : EIATTR_MIN_STACK_SIZE
	.align		4
.L_261:
        /*0534*/ 	.byte	0x04, 0x12
        /*0536*/ 	.short	(.L_263 - .L_262)
	.align		4
.L_262:
        /*0538*/ 	.word	index@(_ZN7cutlass13device_kernelIN5flash11enable_sm90INS1_16FlashAttnFwdSm90INS1_25CollectiveMainloopFwdSm90ILi2EN4cute5tupleIJNS5_1CILi1EEES8_S8_EEENS6_IJNS7_ILi128EEESA_SA_EEELi128ENS_10bfloat16_tEfNS_4arch4Sm90ELb0ELb0ELb0ELb1ELb1ELb1ELb0ELb1ELb1ELb1ELb1ELb0EEENS1_21CollectiveEpilogueFwdISB_S9_SC_SE_Li256ELb1ELb1ELb1ELb0EEENS1_36VarlenDynamicPersistentTileSchedulerILi128ELi128ELi256ELi128ELb1ELb1ELb1ELb0ELb1ELb1EEEEEEEEEvNT_6ParamsE)
        /*053c*/ 	.word	0x00000028


	//----- nvinfo : EIATTR_MIN_STACK_SIZE
	.align		4
.L_263:
        /*0540*/ 	.byte	0x04, 0x12
        /*0542*/ 	.short	(.L_265 - .L_264)
	.align		4
.L_264:
        /*0544*/ 	.word	index@(_ZN7cutlass13device_kernelIN5flash11enable_sm90INS1_16FlashAttnFwdSm90INS1_25CollectiveMainloopFwdSm90ILi2EN4cute5tupleIJNS5_1CILi1EEES8_S8_EEENS6_IJNS7_ILi128EEESA_SA_EEELi128ENS_10bfloat16_tEfNS_4arch4Sm90ELb0ELb1ELb0ELb0ELb1ELb0ELb0ELb1ELb1ELb1ELb1ELb0EEENS1_21CollectiveEpilogueFwdISB_S9_SC_SE_Li256ELb0ELb1ELb1ELb0EEENS1_19SingleTileSchedulerILb0ELb1ELb1ELi128EEEEEEEEEvNT_6ParamsE)
        /*0548*/ 	.word	0x00000000


	//----- nvinfo : EIATTR_MIN_STACK_SIZE
	.align		4
.L_265:
        /*054c*/ 	.byte	0x04, 0x12
        /*054e*/ 	.short	(.L_267 - .L_266)
	.align		4
.L_266:
        /*0550*/ 	.word	index@(_ZN7cutlass13device_kernelIN5flash11enable_sm90INS1_16FlashAttnFwdSm90INS1_25CollectiveMainloopFwdSm90ILi2EN4cute5tupleIJNS5_1CILi1EEES8_S8_EEENS6_IJNS7_ILi128EEESA_SA_EEELi128ENS_10bfloat16_tEfNS_4arch4Sm90ELb0ELb1ELb0ELb1ELb1ELb0ELb0ELb1ELb1ELb1ELb1ELb0EEENS1_21CollectiveEpilogueFwdISB_S9_SC_SE_Li256ELb1ELb1ELb1ELb0EEENS1_36VarlenDynamicPersistentTileSchedulerILi128ELi128ELi256ELi128ELb1ELb1ELb1ELb1ELb0ELb1EEEEEEEEEvNT_6ParamsE)
        /*0554*/ 	.word	0x00000020


	//----- nvinfo : EIATTR_MIN_STACK_SIZE
	.align		4
.L_267:
        /*0558*/ 	.byte	0x04, 0x12
        /*055a*/ 	.short	(.L_269 - .L_268)
	.align		4
.L_268:
        /*055c*/ 	.word	index@(_ZN7cutlass13device_kernelIN5flash11enable_sm90INS1_16FlashAttnFwdSm90INS1_25CollectiveMainloopFwdSm90ILi2EN4cute5tupleIJNS5_1CILi1EEES8_S8_EEENS6_IJNS7_ILi128EEESA_SA_EEELi128ENS_10bfloat16_tEfNS_4arch4Sm90ELb0ELb1ELb0ELb1ELb1ELb1ELb0ELb1ELb1ELb1ELb1ELb0EEENS1_21CollectiveEpilogueFwdISB_S9_SC_SE_Li256ELb1ELb1ELb1ELb0EEENS1_36VarlenDynamicPersistentTileSchedulerILi128ELi128ELi256ELi128ELb1ELb1ELb1ELb1ELb0ELb1EEEEEEEEEvNT_6ParamsE)
        /*0560*/ 	.word	0x00000040


	//----- nvinfo : EIATTR_MIN_STACK_SIZE
	.align		4
.L_269:
        /*0564*/ 	.byte	0x04, 0x12
        /*0566*/ 	.short	(.L_271 - .L_270)
	.align		4
.L_270:
        /*0568*/ 	.word	index@(_ZN7cutlass13device_kernelIN5flash11enable_sm90INS1_16FlashAttnFwdSm90INS1_25CollectiveMainloopFwdSm90ILi2EN4cute5tupleIJNS5_1CILi1EEES8_S8_EEENS6_IJNS7_ILi128EEESA_SA_EEELi128ENS_10bfloat16_tEfNS_4arch4Sm90ELb1ELb0ELb0ELb0ELb1ELb0ELb0ELb1ELb1ELb1ELb1ELb0EEENS1_21CollectiveEpilogueFwdISB_S9_SC_SE_Li256ELb0ELb1ELb1ELb0EEENS1_19SingleTileSchedulerILb0ELb1ELb1ELi128EEEEEEEEEvNT_6ParamsE)
        /*056c*/ 	.word	0x00000000


	//----- nvinfo : EIATTR_MIN_STACK_SIZE
	.align		4
.L_271:
        /*0570*/ 	.byte	0x04, 0x12
        /*0572*/ 	.short	(.L_273 - .L_272)
	.align		4
.L_272:
        /*0574*/ 	.word	index@(_ZN7cutlass13device_kernelIN5flash11enable_sm90INS1_16FlashAttnFwdSm90INS1_25CollectiveMainloopFwdSm90ILi2EN4cute5tupleIJNS5_1CILi1EEES8_S8_EEENS6_IJNS7_ILi128EEESA_SA_EEELi128ENS_10bfloat16_tEfNS_4arch4Sm90ELb1ELb0ELb0ELb1ELb1ELb0ELb0ELb1ELb1ELb1ELb1ELb0EEENS1_21CollectiveEpilogueFwdISB_S9_SC_SE_Li256ELb1ELb1ELb1ELb0EEENS1_36VarlenDynamicPersistentTileSchedulerILi128ELi128ELi256ELi128ELb1ELb1ELb1ELb1ELb1ELb1EEEEEEEEEvNT_6ParamsE)
        /*0578*/ 	.word	0x00000020


	//----- nvinfo : EIATTR_MIN_STACK_SIZE
	.align		4
.L_273:
        /*057c*/ 	.byte	0x04, 0x12
        /*057e*/ 	.short	(.L_275 - .L_274)
	.align		4
.L_274:
        /*0580*/ 	.word	index@(_ZN7cutlass13device_kernelIN5flash11enable_sm90INS1_16FlashAttnFwdSm90INS1_25CollectiveMainloopFwdSm90ILi2EN4cute5tupleIJNS5_1CILi1EEES8_S8_EEENS6_IJNS7_ILi128EEESA_SA_EEELi128ENS_10bfloat16_tEfNS_4arch4Sm90ELb1ELb0ELb0ELb1ELb1ELb1ELb0ELb1ELb1ELb1ELb1ELb0EEENS1_21CollectiveEpilogueFwdISB_S9_SC_SE_Li256ELb1ELb1ELb1ELb0EEENS1_36VarlenDynamicPersistentTileSchedulerILi128ELi128ELi256ELi128ELb1ELb1ELb1ELb1ELb1ELb1EEEEEEEEEvNT_6ParamsE)
        /*0584*/ 	.word	0x00000028


	//----- nvinfo : EIATTR_MIN_STACK_SIZE
	.align		4
.L_275:
        /*0588*/ 	.byte	0x04, 0x12
        /*058a*/ 	.short	(.L_277 - .L_276)
	.align		4
.L_276:
        /*058c*/ 	.word	index@(_ZN7cutlass13device_kernelIN5flash11enable_sm90INS1_16FlashAttnFwdSm90INS1_25CollectiveMainloopFwdSm90ILi2EN4cute5tupleIJNS5_1CILi1EEES8_S8_EEENS6_IJNS7_ILi192EEENS7_ILi128EEENS7_ILi96EEEEEELi96ENS_10bfloat16_tEfNS_4arch4Sm90ELb0ELb0ELb0ELb0ELb1ELb0ELb0ELb0ELb1ELb1ELb1ELb0EEENS1_21CollectiveEpilogueFwdINS6_IJSA_SC_SB_EEES9_SE_SG_Li384ELb0ELb1ELb1ELb0EEENS1_19SingleTileSchedulerILb0ELb1ELb1ELi192EEEEEEEEEvNT_6ParamsE)
        /*0590*/ 	.word	0x00000008


	//----- nvinfo : EIATTR_MIN_STACK_SIZE
	.align		4
.L_277:
        /*0594*/ 	.byte	0x04, 0x12
        /*0596*/ 	.short	(.L_279 - .L_278)
	.align		4
.L_278:
        /*0598*/ 	.word	index@(_ZN7cutlass13device_kernelIN5flash11enable_sm90INS1_16FlashAttnFwdSm90INS1_25CollectiveMainloopFwdSm90ILi2EN4cute5tupleIJNS5_1CILi1EEES8_S8_EEENS6_IJNS7_ILi192EEENS7_ILi128EEENS7_ILi96EEEEEELi96ENS_10bfloat16_tEfNS_4arch4Sm90ELb0ELb0ELb0ELb1ELb1ELb0ELb0ELb0ELb1ELb1ELb1ELb0EEENS1_21CollectiveEpilogueFwdINS6_IJSA_SC_SB_EEES9_SE_SG_Li384ELb1ELb1ELb1ELb0EEENS1_36VarlenDynamicPersistentTileSchedulerILi192ELi128ELi384ELi128ELb1ELb1ELb1ELb0ELb1ELb1EEEEEEEEEvNT_6ParamsE)
        /*059c*/ 	.word	0x00000050


	//----- nvinfo : EIATTR_MIN_STACK_SIZE
	.align		4
.L_279:
        /*05a0*/ 	.byte	0x04, 0x12
        /*05a2*/ 	.short	(.L_281 - .L_280)
	.align		4
.L_280:
        /*05a4*/ 	.word	index@(_ZN7cutlass13device_kernelIN5flash11enable_sm90INS1_16FlashAttnFwdSm90INS1_25CollectiveMainloopFwdSm90ILi2EN4cute5tupleIJNS5_1CILi1EEES8_S8_EEENS6_IJNS7_ILi192EEENS7_ILi128EEENS7_ILi96EEEEEELi96ENS_10bfloat16_tEfNS_4arch4Sm90ELb0ELb0ELb0ELb1ELb1ELb1ELb0ELb0ELb1ELb1ELb1ELb0EEENS1_21CollectiveEpilogueFwdINS6_IJSA_SC_SB_EEES9_SE_SG_Li384ELb1ELb1ELb1ELb0EEENS1_36VarlenDynamicPersistentTileSchedulerILi192ELi128ELi384ELi128ELb1ELb1ELb1ELb0ELb1ELb1EEEEEEEEEvNT_6ParamsE)
        /*05a8*/ 	.word	0x000000e0


	//----- nvinfo : EIATTR_MIN_STACK_SIZE
	.align		4
.L_281:
        /*05ac*/ 	.byte	0x04, 0x12
        /*05ae*/ 	.short	(.L_283 - .L_282)
	.align		4
.L_282:
        /*05b0*/ 	.word	index@(_ZN7cutlass13device_kernelIN5flash11enable_sm90INS1_16FlashAttnFwdSm90INS1_25CollectiveMainloopFwdSm90ILi2EN4cute5tupleIJNS5_1CILi1EEES8_S8_EEENS6_IJNS7_ILi192EEENS7_ILi128EEENS7_ILi96EEEEEELi96ENS_10bfloat16_tEfNS_4arch4Sm90ELb0ELb1ELb0ELb0ELb1ELb0ELb0ELb0ELb1ELb1ELb1ELb0EEENS1_21CollectiveEpilogueFwdINS6_IJSA_SC_SB_EEES9_SE_SG_Li384ELb0ELb1ELb1ELb0EEENS1_19SingleTileSchedulerILb0ELb1ELb1ELi192EEEEEEEEEvNT_6ParamsE)
        /*05b4*/ 	.word	0x00000010


	//----- nvinfo : EIATTR_MIN_STACK_SIZE
	.align		4
.L_283:
        /*05b8*/ 	.byte	0x04, 0x12
        /*05ba*/ 	.short	(.L_285 - .L_284)
	.align		4
.L_284:
        /*05bc*/ 	.word	index@(_ZN7cutlass13device_kernelIN5flash11enable_sm90INS1_16FlashAttnFwdSm90INS1_25CollectiveMainloopFwdSm90ILi2EN4cute5tupleIJNS5_1CILi1EEES8_S8_EEENS6_IJNS7_ILi192EEENS7_ILi128EEENS7_ILi96EEEEEELi96ENS_10bfloat16_tEfNS_4arch4Sm90ELb0ELb1ELb0ELb1ELb1ELb0ELb0ELb0ELb1ELb1ELb1ELb0EEENS1_21CollectiveEpilogueFwdINS6_IJSA_SC_SB_EEES9_SE_SG_Li384ELb1ELb1ELb1ELb0EEENS1_36VarlenDynamicPersistentTileSchedulerILi192ELi128ELi384ELi128ELb1ELb1ELb1ELb1ELb0ELb1EEEEEEEEEvNT_6ParamsE)
        /*05c0*/ 	.word	0x00000030


	//----- nvinfo : EIATTR_MIN_STACK_SIZE
	.align		4
.L_285:
        /*05c4*/ 	.byte	0x04, 0x12
        /*05c6*/ 	.short	(.L_287 - .L_286)
	.align		4
.L_286:
        /*05c8*/ 	.word	index@(_ZN7cutlass13device_kernelIN5flash11enable_sm90INS1_16FlashAttnFwdSm90INS1_25CollectiveMainloopFwdSm90ILi2EN4cute5tupleIJNS5_1CILi1EEES8_S8_EEENS6_IJNS7_ILi192EEENS7_ILi128EEENS7_ILi96EEEEEELi96ENS_10bfloat16_tEfNS_4arch4Sm90ELb0ELb1ELb0ELb1ELb1ELb1ELb0ELb0ELb1ELb1ELb1ELb0EEENS1_21CollectiveEpilogueFwdINS6_IJSA_SC_SB_EEES9_SE_SG_Li384ELb1ELb1ELb1ELb0EEENS1_36VarlenDynamicPersistentTileSchedulerILi192ELi128ELi384ELi128ELb1ELb1ELb1ELb1ELb0ELb1EEEEEEEEEvNT_6ParamsE)
        /*05cc*/ 	.word	0x00000098


	//----- nvinfo : EIATTR_MIN_STACK_SIZE
	.align		4
.L_287:
        /*05d0*/ 	.byte	0x04, 0x12
        /*05d2*/ 	.short	(.L_289 - .L_288)
	.align		4
.L_288:
        /*05d4*/ 	.word	index@(_ZN7cutlass13device_kernelIN5flash11enable_sm90INS1_16FlashAttnFwdSm90INS1_25CollectiveMainloopFwdSm90ILi2EN4cute5tupleIJNS5_1CILi1EEES8_S8_EEENS6_IJNS7_ILi192EEENS7_ILi128EEENS7_ILi96EEEEEELi96ENS_10bfloat16_tEfNS_4arch4Sm90ELb1ELb0ELb0ELb0ELb1ELb0ELb0ELb0ELb1ELb1ELb1ELb0EEENS1_21CollectiveEpilogueFwdINS6_IJSA_SC_SB_EEES9_SE_SG_Li384ELb0ELb1ELb1ELb0EEENS1_19SingleTileSchedulerILb0ELb1ELb1ELi192EEEEEEEEEvNT_6ParamsE)
        /*05d8*/ 	.word	0x00000010


	//----- nvinfo : EIATTR_MIN_STACK_SIZE
	.align		4
.L_289:
        /*05dc*/ 	.byte	0x04, 0x12
        /*05de*/ 	.short	(.L_291 - .L_290)
	.align		4
.L_290:
        /*05e0*/ 	.word	index@(_ZN7cutlass13device_kernelIN5flash11enable_sm90INS1_16FlashAttnFwdSm90INS1_25CollectiveMainloopFwdSm90ILi2EN4cute5tupleIJNS5_1CILi1EEES8_S8_EEENS6_IJNS7_ILi192EEENS7_ILi128EEENS7_ILi96EEEEEELi96ENS_10bfloat16_tEfNS_4arch4Sm90ELb1ELb0ELb0ELb1ELb1ELb0ELb0ELb0ELb1ELb1ELb1ELb0EEENS1_21CollectiveEpilogueFwdINS6_IJSA_SC_SB_EEES9_SE_SG_Li384ELb1ELb1ELb1ELb0EEENS1_36VarlenDynamicPersistentTileSchedulerILi192ELi128ELi384ELi128ELb1ELb1ELb1ELb1ELb1ELb1EEEEEEEEEvNT_6ParamsE)
        /*05e4*/ 	.word	0x00000050


	//----- nvinfo : EIATTR_MIN_STACK_SIZE
	.align		4
.L_291:
        /*05e8*/ 	.byte	0x04, 0x12
        /*05ea*/ 	.short	(.L_293 - .L_292)
	.align		4
.L_292:
        /*05ec*/ 	.word	index@(_ZN7cutlass13device_kernelIN5flash11enable_sm90INS1_16FlashAttnFwdSm90INS1_25CollectiveMainloopFwdSm90ILi2EN4cute5tupleIJNS5_1CILi1EEES8_S8_EEENS6_IJNS7_ILi192EEENS7_ILi128EEENS7_ILi96EEEEEELi96ENS_10bfloat16_tEfNS_4arch4Sm90ELb1ELb0ELb0ELb1ELb1ELb1ELb0ELb0ELb1ELb1ELb1ELb0EEENS1_21CollectiveEpilogueFwdINS6_IJSA_SC_SB_EEES9_SE_SG_Li384ELb1ELb1ELb1ELb0EEENS1_36VarlenDynamicPersistentTileSchedulerILi192ELi128ELi384ELi128ELb1ELb1ELb1ELb1ELb1ELb1EEEEEEEEEvNT_6ParamsE)
        /*05f0*/ 	.word	0x000000e8


	//----- nvinfo : EIATTR_MIN_STACK_SIZE
	.align		4
.L_293:
        /*05f4*/ 	.byte	0x04, 0x12
        /*05f6*/ 	.short	(.L_295 - .L_294)
	.align		4
.L_294:
        /*05f8*/ 	.word	index@(_ZN7cutlass13device_kernelIN5flash11enable_sm90INS1_16FlashAttnFwdSm90INS1_25CollectiveMainloopFwdSm90ILi2EN4cute5tupleIJNS5_1CILi1EEES8_S8_EEENS6_IJNS7_ILi192EEENS7_ILi128EEENS7_ILi64EEEEEELi64ENS_10bfloat16_tEfNS_4arch4Sm90ELb0ELb0ELb0ELb0ELb1ELb0ELb0ELb1ELb1ELb1ELb1ELb0EEENS1_21CollectiveEpilogueFwdINS6_IJSA_SC_SB_EEES9_SE_SG_Li384ELb0ELb1ELb1ELb0EEENS1_19SingleTileSchedulerILb0ELb1ELb1ELi192EEEEEEEEEvNT_6ParamsE)
        /*05fc*/ 	.word	0x00000008


	//----- nvinfo : EIATTR_MIN_STACK_SIZE
	.align		4
.L_295:
        /*0600*/ 	.byte	0x04, 0x12
        /*0602*/ 	.short	(.L_297 - .L_296)
	.align		4
.L_296:
        /*0604*/ 	.word	index@(_ZN7cutlass13device_kernelIN5flash11enable_sm90INS1_16FlashAttnFwdSm90INS1_25CollectiveMainloopFwdSm90ILi2EN4cute5tupleIJNS5_1CILi1EEES8_S8_EEENS6_IJNS7_ILi192EEENS7_ILi128EEENS7_ILi64EEEEEELi64ENS_10bfloat16_tEfNS_4arch4Sm90ELb0ELb0ELb0ELb1ELb1ELb0ELb0ELb1ELb1ELb1ELb1ELb0EEENS1_21CollectiveEpilogueFwdINS6_IJSA_SC_SB_EEES9_SE_SG_Li384ELb1ELb1ELb1ELb0EEENS1_36VarlenDynamicPersistentTileSchedulerILi192ELi128ELi384ELi128ELb1ELb1ELb1ELb0ELb1ELb1EEEEEEEEEvNT_6ParamsE)
        /*0608*/ 	.word	0x00000050


	//----- nvinfo : EIATTR_MIN_STACK_SIZE
	.align		4
.L_297:
        /*060c*/ 	.byte	0x04, 0x12
        /*060e*/ 	.short	(.L_299 - .L_298)
	.align		4
.L_298:
        /*0610*/ 	.word	index@(_ZN7cutlass13device_kernelIN5flash11enable_sm90INS1_16FlashAttnFwdSm90INS1_25CollectiveMainloopFwdSm90ILi2EN4cute5tupleIJNS5_1CILi1EEES8_S8_EEENS6_IJNS7_ILi192EEENS7_ILi128EEENS7_ILi64EEEEEELi64ENS_10bfloat16_tEfNS_4arch4Sm90ELb0ELb0ELb0ELb1ELb1ELb1ELb0ELb1ELb1ELb1ELb1ELb0EEENS1_21CollectiveEpilogueFwdINS6_IJSA_SC_SB_EEES9_SE_SG_Li384ELb1ELb1ELb1ELb0EEENS1_36VarlenDynamicPersistentTileSchedulerILi192ELi128ELi384ELi128ELb1ELb1ELb1ELb0ELb1ELb1EEEEEEEEEvNT_6ParamsE)
        /*0614*/ 	.word	0x00000078


	//----- nvinfo : EIATTR_MIN_STACK_SIZE
	.align		4
.L_299:
        /*0618*/ 	.byte	0x04, 0x12
        /*061a*/ 	.short	(.L_301 - .L_300)
	.align		4
.L_300:
        /*061c*/ 	.word	index@(_ZN7cutlass13device_kernelIN5flash11enable_sm90INS1_16FlashAttnFwdSm90INS1_25CollectiveMainloopFwdSm90ILi2EN4cute5tupleIJNS5_1CILi1EEES8_S8_EEENS6_IJNS7_ILi192EEENS7_ILi128EEENS7_ILi64EEEEEELi64ENS_10bfloat16_tEfNS_4arch4Sm90ELb0ELb1ELb0ELb0ELb1ELb0ELb0ELb1ELb1ELb1ELb1ELb0EEENS1_21CollectiveEpilogueFwdINS6_IJSA_SC_SB_EEES9_SE_SG_Li384ELb0ELb1ELb1ELb0EEENS1_19SingleTileSchedulerILb0ELb1ELb1ELi192EEEEEEEEEvNT_6ParamsE)
        /*0620*/ 	.word	0x00000008


	//----- nvinfo : EIATTR_MIN_STACK_SIZE
	.align		4
.L_301:
        /*0624*/ 	.byte	0x04, 0x12
        /*0626*/ 	.short	(.L_303 - .L_302)
	.align		4
.L_302:
        /*0628*/ 	.word	index@(_ZN7cutlass13device_kernelIN5flash11enable_sm90INS1_16FlashAttnFwdSm90INS1_25CollectiveMainloopFwdSm90ILi2EN4cute5tupleIJNS5_1CILi1EEES8_S8_EEENS6_IJNS7_ILi192EEENS7_ILi128EEENS7_ILi64EEEEEELi64ENS_10bfloat16_tEfNS_4arch4Sm90ELb0ELb1ELb0ELb1ELb1ELb0ELb0ELb1ELb1ELb1ELb1ELb0EEENS1_21CollectiveEpilogueFwdINS6_IJSA_SC_SB_EEES9_SE_SG_Li384ELb1ELb1ELb1ELb0EEENS1_36VarlenDynamicPersistentTileSchedulerILi192ELi128ELi384ELi128ELb1ELb1ELb1ELb1ELb0ELb1EEEEEEEEEvNT_6ParamsE)
        /*062c*/ 	.word	0x00000040


	//----- nvinfo : EIATTR_MIN_STACK_SIZE
	.align		4
.L_303:
        /*0630*/ 	.byte	0x04, 0x12
        /*0632*/ 	.short	(.L_305 - .L_304)
	.align		4
.L_304:
        /*0634*/ 	.word	index@(_ZN7cutlass13device_kernelIN5flash11enable_sm90INS1_16FlashAttnFwdSm90INS1_25CollectiveMainloopFwdSm90ILi2EN4cute5tupleIJNS5_1CILi1EEES8_S8_EEENS6_IJNS7_ILi192EEENS7_ILi128EEENS7_ILi64EEEEEELi64ENS_10bfloat16_tEfNS_4arch4Sm90ELb0ELb1ELb0ELb1ELb1ELb1ELb0ELb1ELb1ELb1ELb1ELb0EEENS1_21CollectiveEpilogueFwdINS6_IJSA_SC_SB_EEES9_SE_SG_Li384ELb1ELb1ELb1ELb0EEENS1_36VarlenDynamicPersistentTileSchedulerILi192ELi128ELi384ELi128ELb1ELb1ELb1ELb1ELb0ELb1EEEEEEEEEvNT_6ParamsE)
        /*0638*/ 	.word	0x00000070


	//----- nvinfo : EIATTR_MIN_STACK_SIZE
	.align		4
.L_305:
        /*063c*/ 	.byte	0x04, 0x12
        /*063e*/ 	.short	(.L_307 - .L_306)
	.align		4
.L_306:
        /*0640*/ 	.word	index@(_ZN7cutlass13device_kernelIN5flash11enable_sm90INS1_16FlashAttnFwdSm90INS1_25CollectiveMainloopFwdSm90ILi2EN4cute5tupleIJNS5_1CILi1EEES8_S8_EEENS6_IJNS7_ILi192EEENS7_ILi128EEENS7_ILi64EEEEEELi64ENS_10bfloat16_tEfNS_4arch4Sm90ELb1ELb0ELb0ELb0ELb1ELb0ELb0ELb1ELb1ELb1ELb1ELb0EEENS1_21CollectiveEpilogueFwdINS6_IJSA_SC_SB_EEES9_SE_SG_Li384ELb0ELb1ELb1ELb0EEENS1_19SingleTileSchedulerILb0ELb1ELb1ELi192EEEEEEEEEvNT_6ParamsE)
        /*0644*/ 	.word	0x00000008


	//----- nvinfo : EIATTR_MIN_STACK_SIZE
	.align		4
.L_307:
        /*0648*/ 	.byte	0x04, 0x12
        /*064a*/ 	.short	(.L_309 - .L_308)
	.align		4
.L_308:
        /*064c*/ 	.word	index@(_ZN7cutlass13device_kernelIN5flash11enable_sm90INS1_16FlashAttnFwdSm90INS1_25CollectiveMainloopFwdSm90ILi2EN4cute5tupleIJNS5_1CILi1EEES8_S8_EEENS6_IJNS7_ILi192EEENS7_ILi128EEENS7_ILi64EEEEEELi64ENS_10bfloat16_tEfNS_4arch4Sm90ELb1ELb0ELb0ELb1ELb1ELb0ELb0ELb1ELb1ELb1ELb1ELb0EEENS1_21CollectiveEpilogueFwdINS6_IJSA_SC_SB_EEES9_SE_SG_Li384ELb1ELb1ELb1ELb0EEENS1_36VarlenDynamicPersistentTileSchedulerILi192ELi128ELi384ELi128ELb1ELb1ELb1ELb1ELb1ELb1EEEEEEEEEvNT_6ParamsE)
        /*0650*/ 	.word	0x00000040


	//----- nvinfo : EIATTR_MIN_STACK_SIZE
	.align		4
.L_309:
        /*0654*/ 	.byte	0x04, 0x12
        /*0656*/ 	.short	(.L_311 - .L_310)
	.align		4
.L_310:
        /*0658*/ 	.word	index@(_ZN7cutlass13device_kernelIN5flash11enable_sm90INS1_16FlashAttnFwdSm90INS1_25CollectiveMainloopFwdSm90ILi2EN4cute5tupleIJNS5_1CILi1EEES8_S8_EEENS6_IJNS7_ILi192EEENS7_ILi128EEENS7_ILi64EEEEEELi64ENS_10bfloat16_tEfNS_4arch4Sm90ELb1ELb0ELb0ELb1ELb1ELb1ELb0ELb1ELb1ELb1ELb1ELb0EEENS1_21CollectiveEpilogueFwdINS6_IJSA_SC_SB_EEES9_SE_SG_Li384ELb1ELb1ELb1ELb0EEENS1_36VarlenDynamicPersistentTileSchedulerILi192ELi128ELi384ELi128ELb1ELb1ELb1ELb1ELb1ELb1EEEEEEEEEvNT_6ParamsE)
        /*065c*/ 	.word	0x00000078
.L_311:


//--------------------- .nv.compat                --------------------------
	.section	.nv.compat,"",@"SHT_CUDA_COMPAT_INFO"
	.align	4
        /*0000*/ 	.byte	0x02, 0x09, 0x01, 0x00, 0x02, 0x02, 0x04, 0x00, 0x02, 0x05, 0x05, 0x00, 0x03, 0x07, 0x01, 0x01
        /*0010*/ 	.byte	0x02, 0x03, 0x01, 0x00, 0x02, 0x06, 0x01, 0x00, 0x04, 0x0b, 0x08, 0x00, 0x00, 0x00, 0x00, 0x00
        /*0020*/ 	.byte	0x00, 0x00, 0x00, 0x00


//--------------------- .nv.info._ZN7cutlass13device_kernelIN5flash11enable_sm90INS1_16FlashAttnFwdSm90INS1_25CollectiveMainloopFwdSm90ILi2EN4cute5tupleIJNS5_1CILi1EEES8_S8_EEENS6_IJNS7_ILi128EEENS7_ILi80EEENS7_ILi256EEEEEELi256ENS_10bfloat16_tEfNS_4arch4Sm90ELb0ELb0ELb0ELb0ELb1ELb0ELb0ELb1ELb1ELb1ELb1ELb0EEENS1_21CollectiveEpilogueFwdINS6_IJSA_SC_SB_EEES9_SE_SG_Li256ELb0ELb1ELb1ELb0EEENS1_19SingleTileSchedulerILb0ELb1ELb1ELi128EEEEEEEEEvNT_6ParamsE --------------------------
	.section	.nv.info._ZN7cutlass13device_kernelIN5flash11enable_sm90INS1_16FlashAttnFwdSm90INS1_25CollectiveMainloopFwdSm90ILi2EN4cute5tupleIJNS5_1CILi1EEES8_S8_EEENS6_IJNS7_ILi128EEENS7_ILi80EEENS7_ILi256EEEEEELi256ENS_10bfloat16_tEfNS_4arch4Sm90ELb0ELb0ELb0ELb0ELb1ELb0ELb0ELb1ELb1ELb1ELb1ELb0EEENS1_21CollectiveEpilogueFwdINS6_IJSA_SC_SB_EEES9_SE_SG_Li256ELb0ELb1ELb1ELb0EEENS1_19SingleTileSchedulerILb0ELb1ELb1ELi128EEEEEEEEEvNT_6ParamsE,"",@"SHT_CUDA_INFO"
	.sectionflags	@""
	.align	4


	//----- nvinfo : EIATTR_CUDA_API_VERSION
	.align		4
        /*0000*/ 	.byte	0x04, 0x37
        /*0002*/ 	.short	(.L_313 - .L_312)
.L_312:
        /*0004*/ 	.word	0x00000082


	//----- nvinfo : EIATTR_KPARAM_INFO
	.align		4
.L_313:
        /*0008*/ 	.byte	0x04, 0x17
        /*000a*/ 	.short	(.L_315 - .L_314)
.L_314:
        /*000c*/ 	.word	0x00000000
        /*0010*/ 	.short	0x0000
        /*0012*/ 	.short	0x0070
        /*0014*/ 	.byte	0x00, 0xf0, 0x01, 0x28


	//----- nvinfo : EIATTR_SPARSE_MMA_MASK
	.align		4
.L_315:
        /*0018*/ 	.byte	0x03, 0x50
        /*001a*/ 	.short	0x0000


	//----- nvinfo : EIATTR_MAXREG_COUNT
	.align		4
        /*001c*/ 	.byte	0x03, 0x1b
        /*001e*/ 	.short	0x00a8


	//----- nvinfo : EIATTR_NUM_BARRIERS
	.align		4
        /*0020*/ 	.byte	0x02, 0x4c
        /*0022*/ 	.byte	0x09
	.zero		1


	//----- nvinfo : EIATTR_EXTERNS
	.align		4
        /*0024*/ 	.byte	0x04, 0x0f
        /*0026*/ 	.short	(.L_317 - .L_316)


	//   ....[0]....
	.align		4
.L_316:
        /*0028*/ 	.word	index@(__assertfail)


	//----- nvinfo : EIATTR_ANNOTATIONS
	.align		4
.L_317:
        /*002c*/ 	.byte	0x04, 0x55
        /*002e*/ 	.short	(.L_319 - .L_318)


	//   ....[0]....
.L_318:
        /*0030*/ 	.word	0x00000001
        /*0034*/ 	.byte	0xa0, 0x08, 0x00, 0x00, 0x01, 0x00, 0x00, 0x00, 0x80, 0x14, 0x00, 0x00, 0x01, 0x00, 0x00, 0x00
        /*0044*/ 	.byte	0xf0, 0xd8, 0x00, 0x00, 0x01, 0x00, 0x00, 0x00, 0x60, 0xd9, 0x00, 0x00, 0x01, 0x00, 0x00, 0x00
        /*0054*/ 	.byte	0xc0, 0xf0, 0x00, 0x00, 0x01, 0x00, 0x00, 0x00, 0x60, 0x09, 0x01, 0x00


	//----- nvinfo : EIATTR_MERCURY_ISA_VERSION
	.align		4
.L_319:
        /*0060*/ 	.byte	0x03, 0x5f
        /*0062*/ 	.short	0x0101


	//----- nvinfo : EIATTR_INT_WARP_WIDE_INSTR_OFFSETS
	.align		4
        /*0064*/ 	.byte	0x04, 0x31
        /*0066*/ 	.short	(.L_321 - .L_320)


	//   ....[0]....
.L_320:
        /*0068*/ 	.word	0x000000c0


	//   ....[1]....
        /*006c*/ 	.word	0x000000d0


	//   ....[2]....
        /*0070*/ 	.word	0x00000170


	//----- nvinfo : EIATTR_COOP_GROUP_MASK_REGIDS
	.align		4
.L_321:
        /*0074*/ 	.byte	0x04, 0x29
        /*0076*/ 	.short	(.L_323 - .L_322)


	//   ....[0]....
.L_322:
        /*0078*/ 	.word	0xffffffff


	//   ....[1]....
        /*007c*/ 	.word	0xffffffff


	//   ....[2]....
        /*0080*/ 	.word	0xffffffff


	//   ....[3]....
        /*0084*/ 	.word	0xffffffff


	//   ....[4]....
        /*0088*/ 	.word	0xffffffff


	//   ....[5]....
        /*008c*/ 	.word	0xffffffff


	//   ....[6]....
        /*0090*/ 	.word	0xffffffff


	//   ....[7]....
        /*0094*/ 	.word	0xffffffff


	//   ....[8]....
        /*0098*/ 	.word	0xffffffff


	//   ....[9]....
        /*009c*/ 	.word	0xffffffff


	//   ....[10]....
        /*00a0*/ 	.word	0xffffffff


	//   ....[11]....
        /*00a4*/ 	.word	0xffffffff


	//   ....[12]....
        /*00a8*/ 	.word	0xffffffff


	//   ....[13]....
        /*00ac*/ 	.word	0xffffffff


	//   ....[14]....
        /*00b0*/ 	.word	0xffffffff


	//   ....[15]....
        /*00b4*/ 	.word	0xffffffff


	//   ....[16]....
        /*00b8*/ 	.word	0xffffffff


	//   ....[17]....
        /*00bc*/ 	.word	0xffffffff


	//   ....[18]....
        /*00c0*/ 	.word	0xffffffff


	//   ....[19]....
        /*00c4*/ 	.word	0xffffffff


	//   ....[20]....
        /*00c8*/ 	.word	0xffffffff


	//   ....[21]....
        /*00cc*/ 	.word	0xffffffff


	//   ....[22]....
        /*00d0*/ 	.word	0xffffffff


	//   ....[23]....
        /*00d4*/ 	.word	0xffffffff


	//   ....[24]....
        /*00d8*/ 	.word	0xffffffff


	//   ....[25]....
        /*00dc*/ 	.word	0xffffffff


	//   ....[26]....
        /*00e0*/ 	.word	0xffffffff


	//   ....[27]....
        /*00e4*/ 	.word	0xffffffff


	//   ....[28]....
        /*00e8*/ 	.word	0xffffffff


	//   ....[29]....
        /*00ec*/ 	.word	0xffffffff


	//   ....[30]....
        /*00f0*/ 	.word	0xffffffff


	//   ....[31]....
        /*00f4*/ 	.word	0xffffffff


	//   ....[32]....
        /*00f8*/ 	.word	0xffffffff


	//   ....[33]....
        /*00fc*/ 	.word	0xffffffff


	//   ....[34]....
        /*0100*/ 	.word	0xffffffff


	//   ....[35]....
        /*0104*/ 	.word	0xffffffff


	//   ....[36]....
        /*0108*/ 	.word	0xffffffff


	//   ....[37]....
        /*010c*/ 	.word	0xffffffff


	//   ....[38]....
        /*0110*/ 	.word	0xffffffff


	//   ....[39]....
        /*0114*/ 	.word	0xffffffff


	//   ....[40]....
        /*0118*/ 	.word	0xffffffff


	//   ....[41]....
        /*011c*/ 	.word	0xffffffff


	//   ....[42]....
        /*0120*/ 	.word	0xffffffff


	//   ....[43]....
        /*0124*/ 	.word	0xffffffff


	//   ....[44]....
        /*0128*/ 	.word	0xffffffff


	//   ....[45]....
        /*012c*/ 	.word	0xffffffff


	//   ....[46]....
        /*0130*/ 	.word	0xffffffff


	//   ....[47]....
        /*0134*/ 	.word	0xffffffff


	//   ....[48]....
        /*0138*/ 	.word	0xffffffff


	//   ....[49]....
        /*013c*/ 	.word	0xffffffff


	//   ....[50]....
        /*0140*/ 	.word	0xffffffff


	//   ....[51]....
        /*0144*/ 	.word	0xffffffff


	//   ....[52]....
        /*0148*/ 	.word	0xffffffff


	//   ....[53]....
        /*014c*/ 	.word	0xffffffff


	//   ....[54]....
        /*0150*/ 	.word	0xffffffff


	//   ....[55]....
        /*0154*/ 	.word	0xffffffff


	//   ....[56]....
        /*0158*/ 	.word	0xffffffff


	//   ....[57]....
        /*015c*/ 	.word	0xffffffff


	//   ....[58]....
        /*0160*/ 	.word	0xffffffff


	//   ....[59]....
        /*0164*/ 	.word	0xffffffff


	//   ....[60]....
        /*0168*/ 	.word	0xffffffff


	//   ....[61]....
        /*016c*/ 	.word	0xffffffff


	//   ....[62]....
        /*0170*/ 	.word	0xffffffff


	//   ....[63]....
        /*0174*/ 	.word	0xffffffff


	//   ....[64]....
        /*0178*/ 	.word	0xffffffff


	//   ....[65]....
        /*017c*/ 	.word	0xffffffff


	//   ....[66]....
        /*0180*/ 	.word	0xffffffff


	//   ....[67]....
        /*0184*/ 	.word	0xffffffff


	//   ....[68]....
        /*0188*/ 	.word	0xffffffff


	//   ....[69]....
        /*018c*/ 	.word	0xffffffff


	//   ....[70]....
        /*0190*/ 	.word	0xffffffff


	//   ....[71]....
        /*0194*/ 	.word	0xffffffff


	//   ....[72]....
        /*0198*/ 	.word	0xffffffff


	//   ....[73]....
        /*019c*/ 	.word	0xffffffff


	//   ....[74]....
        /*01a0*/ 	.word	0xffffffff


	//   ....[75]....
        /*01a4*/ 	.word	0xffffffff


	//   ....[76]....
        /*01a8*/ 	.word	0xffffffff


	//   ....[77]....
        /*01ac*/ 	.word	0xffffffff


	//   ....[78]....
        /*01b0*/ 	.word	0xffffffff


	//   ....[79]....
        /*01b4*/ 	.word	0xffffffff


	//   ....[80]....
        /*01b8*/ 	.word	0xffffffff


	//   ....[81]....
        /*01bc*/ 	.word	0xffffffff


	//   ....[82]....
        /*01c0*/ 	.word	0xffffffff


	//   ....[83]....
        /*01c4*/ 	.word	0xffffffff


	//   ....[84]....
        /*01c8*/ 	.word	0xffffffff


	//   ....[85]....
        /*01cc*/ 	.word	0x0500000f


	//   ....[86]....
        /*01d0*/ 	.word	0x0500000f


	//   ....[87]....
        /*01d4*/ 	.word	0x0500000f


	//   ....[88]....
        /*01d8*/ 	.word	0x0500000f


	//   ....[89]....
        /*01dc*/ 	.word	0x0500000f


	//   ....[90]....
        /*01e0*/ 	.word	0x0500000f


	//   ....[91]....
        /*01e4*/ 	.word	0x0500000f


	//   ....[92]....
        /*01e8*/ 	.word	0x0500000f


	//   ....[93]....
        /*01ec*/ 	.word	0x0500000f


	//   ....[94]....
        /*01f0*/ 	.word	0x0500000f


	//   ....[95]....
        /*01f4*/ 	.word	0x0500000f


	//   ....[96]....
        /*01f8*/ 	.word	0x0500000f


	//   ....[97]....
        /*01fc*/ 	.word	0x0500000f


	//   ....[98]....
        /*0200*/ 	.word	0x0500000f


	//   ....[99]....
        /*0204*/ 	.word	0x0500000f


	//   ....[100]....
        /*0208*/ 	.word	0x0500000f


	//   ....[101]....
        /*020c*/ 	.word	0x0500000f


	//   ....[102]....
        /*0210*/ 	.word	0x0500000f


	//   ....[103]....
        /*0214*/ 	.word	0x0500000f


	//   ....[104]....
        /*0218*/ 	.word	0x0500000f


	//   ....[105]....
        /*021c*/ 	.word	0x0500000f


	//   ....[106]....
        /*0220*/ 	.word	0x0500000f


	//   ....[107]....
        /*0224*/ 	.word	0x0500000f


	//   ....[108]....
        /*0228*/ 	.word	0x0500000f


	//   ....[109]....
        /*022c*/ 	.word	0x0500000f


	//   ....[110]....
        /*0230*/ 	.word	0x0500000f


	//   ....[111]....
        /*0234*/ 	.word	0x0500000f


	//   ....[112]....
        /*0238*/ 	.word	0x0500000f


	//   ....[113]....
        /*023c*/ 	.word	0x0500000f


	//   ....[114]....
        /*0240*/ 	.word	0x0500000f


	//   ....[115]....
        /*0244*/ 	.word	0x0500000f


	//   ....[116]....
        /*0248*/ 	.word	0x0500000f


	//   ....[117]....
        /*024c*/ 	.word	0x0500000f


	//   ....[118]....
        /*0250*/ 	.word	0x0500000f


	//   ....[119]....
        /*0254*/ 	.word	0x0500000f


	//   ....[120]....
        /*0258*/ 	.word	0x0500000f


	//   ....[121]....
        /*025c*/ 	.word	0x0500000f


	//   ....[122]....
        /*0260*/ 	.word	0x0500000f


	//   ....[123]....
        /*0264*/ 	.word	0x0500000f


	//   ....[124]....
        /*0268*/ 	.word	0x0500000f


	//   ....[125]....
        /*026c*/ 	.word	0x0500000f


	//   ....[126]....
        /*0270*/ 	.word	0x0500000f


	//   ....[127]....
        /*0274*/ 	.word	0x0500000f


	//   ....[128]....
        /*0278*/ 	.word	0x0500000f


	//   ....[129]....
        /*027c*/ 	.word	0x0500000f


	//   ....[130]....
        /*0280*/ 	.word	0x0500000f


	//   ....[131]....
        /*0284*/ 	.word	0x0500000f


	//   ....[132]....
        /*0288*/ 	.word	0x0500000f


	//   ....[133]....
        /*028c*/ 	.word	0x0500000f


	//   ....[134]....
        /*0290*/ 	.word	0x0500000f


	//   ....[135]....
        /*0294*/ 	.word	0x0500000f


	//   ....[136]....
        /*0298*/ 	.word	0x0500000f


	//   ....[137]....
        /*029c*/ 	.word	0x0500000f


	//   ....[138]....
        /*02a0*/ 	.word	0x0500000f


	//   ....[139]....
        /*02a4*/ 	.word	0x0500000f


	//   ....[140]....
        /*02a8*/ 	.word	0x0500000f


	//   ....[141]....
        /*02ac*/ 	.word	0x0500000f


	//   ....[142]....
        /*02b0*/ 	.word	0x0500000f


	//----- nvinfo : EIATTR_COOP_GROUP_INSTR_OFFSETS
	.align		4
.L_323:
        /*02b4*/ 	.byte	0x04, 0x28
        /*02b6*/ 	.short	(.L_325 - .L_324)


	//   ....[0]....
.L_324:
        /*02b8*/ 	.word	0x00000070


	//   ....[1]....
        /*02bc*/ 	.word	0x000000b0


	//   ....[2]....
        /*02c0*/ 	.word	0x000002d0


	//   ....[3]....
        /*02c4*/ 	.word	0x00000430


	//   ....[4]....
        /*02c8*/ 	.word	0x00000550


	//   ....[5]....
        /*02cc*/ 	.word	0x000006b0


	//   ....[6]....
        /*02d0*/ 	.word	0x00001260


	//   ....[7]....
        /*02d4*/ 	.word	0x000043d0


	//   ....[8]....
        /*02d8*/ 	.word	0x000044d0


	//   ....[9]....
        /*02dc*/ 	.word	0x000048e0


	//   ....[10]....
        /*02e0*/ 	.word	0x00004950


	//   ....[11]....
        /*02e4*/ 	.word	0x00008710


	//   ....[12]....
        /*02e8*/ 	.word	0x00008720


	//   ....[13]....
        /*02ec*/ 	.word	0x00008780


	//   ....[14]....
        /*02f0*/ 	.word	0x00008790


	//   ....[15]....
        /*02f4*/ 	.word	0x00009b60


	//   ....[16]....
        /*02f8*/ 	.word	0x00009b90


	//   ....[17]....
        /*02fc*/ 	.word	0x00009c30


	//   ....[18]....
        /*0300*/ 	.word	0x00009c90


	//   ....[19]....
        /*0304*/ 	.word	0x0000af60


	//   ....[20]....
        /*0308*/ 	.word	0x0000afc0


	//   ....[21]....
        /*030c*/ 	.word	0x0000b000


	//   ....[22]....
        /*0310*/ 	.word	0x0000b040


	//   ....[23]....
        /*0314*/ 	.word	0x0000b060


	//   ....[24]....
        /*0318*/ 	.word	0x0000b090


	//   ....[25]....
        /*031c*/ 	.word	0x0000bce0


	//   ....[26]....
        /*0320*/ 	.word	0x0000bcf0


	//   ....[27]....
        /*0324*/ 	.word	0x0000cd60


	//   ....[28]....
        /*0328*/ 	.word	0x0000df90


	//   ....[29]....
        /*032c*/ 	.word	0x0000dfd0


	//   ....[30]....
        /*0330*/ 	.word	0x0000e000


	//   ....[31]....
        /*0334*/ 	.word	0x0000e020


	//   ....[32]....
        /*0338*/ 	.word	0x0000e030


	//   ....[33]....
        /*033c*/ 	.word	0x0000e0a0


	//   ....[34]....
        /*0340*/ 	.word	0x0000e0d0


	//   ....[35]....
        /*0344*/ 	.word	0x0000e130


	//   ....[36]....
        /*0348*/ 	.word	0x0000e160


	//   ....[37]....
        /*034c*/ 	.word	0x0000e1c0


	//   ....[38]....
        /*0350*/ 	.word	0x0000e890


	//   ....[39]....
        /*0354*/ 	.word	0x0000e8d0


	//   ....[40]....
        /*0358*/ 	.word	0x0000e900


	//   ....[41]....
        /*035c*/ 	.word	0x0000e920


	//   ....[42]....
        /*0360*/ 	.word	0x0000e930


	//   ....[43]....
        /*0364*/ 	.word	0x0000e9c0


	//   ....[44]....
        /*0368*/ 	.word	0x0000ea00


	//   ....[45]....
        /*036c*/ 	.word	0x0000ea60


	//   ....[46]....
        /*0370*/ 	.word	0x0000ea90


	//   ....[47]....
        /*0374*/ 	.word	0x0000eb00


	//   ....[48]....
        /*0378*/ 	.word	0x0000eb40


	//   ....[49]....
        /*037c*/ 	.word	0x0000eba0


	//   ....[50]....
        /*0380*/ 	.word	0x0000ebd0


	//   ....[51]....
        /*0384*/ 	.word	0x0000ec30


	//   ....[52]....
        /*0388*/ 	.word	0x0000ec70


	//   ....[53]....
        /*038c*/ 	.word	0x0000ecd0


	//   ....[54]....
        /*0390*/ 	.word	0x0000f540


	//   ....[55]....
        /*0394*/ 	.word	0x0000f580


	//   ....[56]....
        /*0398*/ 	.word	0x0000f5b0


	//   ....[57]....
        /*039c*/ 	.word	0x0000f5d0


	//   ....[58]....
        /*03a0*/ 	.word	0x0000f5f0


	//   ....[59]....
        /*03a4*/ 	.word	0x0000f610


	//   ....[60]....
        /*03a8*/ 	.word	0x0000f640


	//   ....[61]....
        /*03ac*/ 	.word	0x0000f660


	//   ....[62]....
        /*03b0*/ 	.word	0x0000f670


	//   ....[63]....
        /*03b4*/ 	.word	0x0000f6f0


	//   ....[64]....
        /*03b8*/ 	.word	0x0000fa90


	//   ....[65]....
        /*03bc*/ 	.word	0x0000fac0


	//   ....[66]....
        /*03c0*/ 	.word	0x0000fae0


	//   ....[67]....
        /*03c4*/ 	.word	0x0000fb80


	//   ....[68]....
        /*03c8*/ 	.word	0x0000fba0


	//   ....[69]....
        /*03cc*/ 	.word	0x0000fc40


	//   ....[70]....
        /*03d0*/ 	.word	0x0000fc60


	//   ....[71]....
        /*03d4*/ 	.word	0x0000fd00


	//   ....[72]....
        /*03d8*/ 	.word	0x0000fd20


	//   ....[73]....
        /*03dc*/ 	.word	0x0000fd30


	//   ....[74]....
        /*03e0*/ 	.word	0x00010270


	//   ....[75]....
        /*03e4*/ 	.word	0x000102b0


	//   ....[76]....
        /*03e8*/ 	.word	0x000102e0


	//   ....[77]....
        /*03ec*/ 	.word	0x00010310


	//   ....[78]....
        /*03f0*/ 	.word	0x000103f0


	//   ....[79]....
        /*03f4*/ 	.word	0x00010410


	//   ....[80]....
        /*03f8*/ 	.word	0x000104c0


	//   ....[81]....
        /*03fc*/ 	.word	0x000104e0


	//   ....[82]....
        /*0400*/ 	.word	0x00010530


	//   ....[83]....
        /*0404*/ 	.word	0x000105a0


	//   ....[84]....
        /*0408*/ 	.word	0x000108f0


	//   ....[85]....
        /*040c*/ 	.word	0x00010de0


	//   ....[86]....
        /*0410*/ 	.word	0x00010ed0


	//   ....[87]....
        /*0414*/ 	.word	0x00010f90


	//   ....[88]....
        /*0418*/ 	.word	0x000110b0


	//   ....[89]....
        /*041c*/ 	.word	0x00011110


	//   ....[90]....
        /*0420*/ 	.word	0x00011210


	//   ....[91]....
        /*0424*/ 	.word	0x00011270


	//   ....[92]....
        /*0428*/ 	.word	0x00011370


	//   ....[93]....
        /*042c*/ 	.word	0x000113d0


	//   ....[94]....
        /*0430*/ 	.word	0x000114c0


	//   ....[95]....
        /*0434*/ 	.word	0x00011510


	//   ....[96]....
        /*0438*/ 	.word	0x000115a0


	//   ....[97]....
        /*043c*/ 	.word	0x00011600


	//   ....[98]....
        /*0440*/ 	.word	0x00011740


	//   ....[99]....
        /*0444*/ 	.word	0x000117b0


	//   ....[100]....
        /*0448*/ 	.word	0x000118b0


	//   ....[101]....
        /*044c*/ 	.word	0x00011920


	//   ....[102]....
        /*0450*/ 	.word	0x00011a20


	//   ....[103]....
        /*0454*/ 	.word	0x00011a90


	//   ....[104]....
        /*0458*/ 	.word	0x00011b90


	//   ....[105]....
        /*045c*/ 	.word	0x00011c00


	//   ....[106]....
        /*0460*/ 	.word	0x00011d00


	//   ....[107]....
        /*0464*/ 	.word	0x00011d70


	//   ....[108]....
        /*0468*/ 	.word	0x00011e70


	//   ....[109]....
        /*046c*/ 	.word	0x00011ed0


	//   ....[110]....
        /*0470*/ 	.word	0x00011fc0


	//   ....[111]....
        /*0474*/ 	.word	0x00012010


	//   ....[112]....
        /*0478*/ 	.word	0x00012150


	//   ....[113]....
        /*047c*/ 	.word	0x00012210


	//   ....[114]....
        /*0480*/ 	.word	0x00012350


	//   ....[115]....
        /*0484*/ 	.word	0x000123a0


	//   ....[116]....
        /*0488*/ 	.word	0x000124b0


	//   ....[117]....
        /*048c*/ 	.word	0x00012500


	//   ....[118]....
        /*0490*/ 	.word	0x00012620


	//   ....[119]....
        /*0494*/ 	.word	0x00012670


	//   ....[120]....
        /*0498*/ 	.word	0x000127a0


	//   ....[121]....
        /*049c*/ 	.word	0x000127f0


	//   ....[122]....
        /*04a0*/ 	.word	0x000128d0


	//   ....[123]....
        /*04a4*/ 	.word	0x00012970


	//   ....[124]....
        /*04a8*/ 	.word	0x00012aa0


	//   ....[125]....
        /*04ac*/ 	.word	0x00012af0


	//   ....[126]....
        /*04b0*/ 	.word	0x00012c20


	//   ....[127]....
        /*04b4*/ 	.word	0x00012c70


	//   ....[128]....
        /*04b8*/ 	.word	0x00012da0


	//   ....[129]....
        /*04bc*/ 	.word	0x00012df0


	//   ....[130]....
        /*04c0*/ 	.word	0x00012f20


	//   ....[131]....
        /*04c4*/ 	.word	0x00012f70


	//   ....[132]....
        /*04c8*/ 	.word	0x00013050


	//   ....[133]....
        /*04cc*/ 	.word	0x000130f0


	//   ....[134]....
        /*04d0*/ 	.word	0x00013290


	//   ....[135]....
        /*04d4*/ 	.word	0x000132e0


	//   ....[136]....
        /*04d8*/ 	.word	0x00013420


	//   ....[137]....
        /*04dc*/ 	.word	0x00013470


	//   ....[138]....
        /*04e0*/ 	.word	0x000135b0


	//   ....[139]....
        /*04e4*/ 	.word	0x00013600


	//   ....[140]....
        /*04e8*/ 	.word	0x00013730


	//   ....[141]....
        /*04ec*/ 	.word	0x00013780


	//   ....[142]....
        /*04f0*/ 	.word	0x00013890


	//----- nvinfo : EIATTR_REG_RECONFIG
	.align		4
.L_325:
        /*04f4*/ 	.byte	0x01, 0x54
	.zero		2


	//----- nvinfo : EIATTR_SYSCALL_OFFSETS
	.align		4
        /*04f8*/ 	.byte	0x04, 0x46
        /*04fa*/ 	.short	(.L_327 - .L_326)


	//   ....[0]....
.L_326:
        /*04fc*/ 	.word	0x00001430


	//   ....[1]....
        /*0500*/ 	.word	0x0000d4b0


	//   ....[2]....
        /*0504*/ 	.word	0x0000d5f0


	//   ....[3]....
        /*0508*/ 	.word	0x0000d6e0


	//   ....[4]....
        /*050c*/ 	.word	0x0000e5b0


	//----- nvinfo : EIATTR_MBARRIER_INSTR_OFFSETS
	.align		4
.L_327:
        /*0510*/ 	.byte	0x04, 0x39
        /*0512*/ 	.short	(.L_329 - .L_328)


	//   ....[0]....
.L_328:
        /*0514*/ 	.word	0x00000180
        /*0518*/ 	.word	0x000000ff
        /*051c*/ 	.word	0x00038800
        /*0520*/ 	.short	0x0100
        /*0522*/ 	.byte	0x08
	.zero		1


	//   ....[1]....
        /*0524*/ 	.word	0x00000190
        /*0528*/ 	.word	0x000000ff
        /*052c*/ 	.word	0x00038820
        /*0530*/ 	.short	0x0100
        /*0532*/ 	.byte	0x08
	.zero		1


	//   ....[2]....
        /*0534*/ 	.word	0x00000280
        /*0538*/ 	.word	0x000000ff
        /*053c*/ 	.word	0x00038830
        /*0540*/ 	.short	0x0100
        /*0542*/ 	.byte	0x08
	.zero		1


	//   ....[3]....
        /*0544*/ 	.word	0x00000290
        /*0548*/ 	.word	0x000000ff
        /*054c*/ 	.word	0x00038840
        /*0550*/ 	.short	0x0100
        /*0552*/ 	.byte	0x08
	.zero		1


	//   ....[4]....
        /*0554*/ 	.word	0x000002a0
        /*0558*/ 	.word	0x000000ff
        /*055c*/ 	.word	0x00038838
        /*0560*/ 	.short	0x0100
        /*0562*/ 	.byte	0x08
	.zero		1


	//   ....[5]....
        /*0564*/ 	.word	0x000002b0
        /*0568*/ 	.word	0x000000ff
        /*056c*/ 	.word	0x00038848
        /*0570*/ 	.short	0x0100
        /*0572*/ 	.byte	0x08
	.zero		1


	//   ....[6]....
        /*0574*/ 	.word	0x000003e0
        /*0578*/ 	.word	0x000000ff
        /*057c*/ 	.word	0x00038850
        /*0580*/ 	.short	0x0100
        /*0582*/ 	.byte	0x08
	.zero		1


	//   ....[7]....
        /*0584*/ 	.word	0x000003f0
        /*0588*/ 	.word	0x000000ff
        /*058c*/ 	.word	0x00038860
        /*0590*/ 	.short	0x0100
        /*0592*/ 	.byte	0x08
	.zero		1


	//   ....[8]....
        /*0594*/ 	.word	0x00000400
        /*0598*/ 	.word	0x000000ff
        /*059c*/ 	.word	0x00038858
        /*05a0*/ 	.short	0x0100
        /*05a2*/ 	.byte	0x08
	.zero		1


	//   ....[9]....
        /*05a4*/ 	.word	0x00000410
        /*05a8*/ 	.word	0x000000ff
        /*05ac*/ 	.word	0x00038868
        /*05b0*/ 	.short	0x0100
        /*05b2*/ 	.byte	0x08
	.zero		1


	//   ....[10]....
        /*05b4*/ 	.word	0x00000500
        /*05b8*/ 	.word	0x000000ff
        /*05bc*/ 	.word	0x00038870
        /*05c0*/ 	.short	0x0100
        /*05c2*/ 	.byte	0x06
	.zero		1


	//   ....[11]....
        /*05c4*/ 	.word	0x00000510
        /*05c8*/ 	.word	0x000000ff
        /*05cc*/ 	.word	0x00038880
        /*05d0*/ 	.short	0x0100
        /*05d2*/ 	.byte	0x06
	.zero		1


	//   ....[12]....
        /*05d4*/ 	.word	0x00000520
        /*05d8*/ 	.word	0x000000ff
        /*05dc*/ 	.word	0x00038878
        /*05e0*/ 	.short	0x0100
        /*05e2*/ 	.byte	0x06
	.zero		1


	//   ....[13]....
        /*05e4*/ 	.word	0x00000530
        /*05e8*/ 	.word	0x000000ff
        /*05ec*/ 	.word	0x00038888
        /*05f0*/ 	.short	0x0100
        /*05f2*/ 	.byte	0x06
	.zero		1


	//   ....[14]....
        /*05f4*/ 	.word	0x00000660
        /*05f8*/ 	.word	0x000000ff
        /*05fc*/ 	.word	0x00038890
        /*0600*/ 	.short	0x0100
        /*0602*/ 	.byte	0x08
	.zero		1


	//   ....[15]....
        /*0604*/ 	.word	0x00000670
        /*0608*/ 	.word	0x000000ff
        /*060c*/ 	.word	0x000388a0
        /*0610*/ 	.short	0x0100
        /*0612*/ 	.byte	0x08
	.zero		1


	//   ....[16]....
        /*0614*/ 	.word	0x00000680
        /*0618*/ 	.word	0x000000ff
        /*061c*/ 	.word	0x00038898
        /*0620*/ 	.short	0x0100
        /*0622*/ 	.byte	0x08
	.zero		1


	//   ....[17]....
        /*0624*/ 	.word	0x00000690
        /*0628*/ 	.word	0x000000ff
        /*062c*/ 	.word	0x000388a8
        /*0630*/ 	.short	0x0100
        /*0632*/ 	.byte	0x08
	.zero		1


	//   ....[18]....
        /*0634*/ 	.word	0x000007d0
        /*0638*/ 	.word	0x000000ff
        /*063c*/ 	.word	0x000388b0
        /*0640*/ 	.short	0x0100
        /*0642*/ 	.byte	0x08
	.zero		1


	//   ....[19]....
        /*0644*/ 	.word	0x000007e0
        /*0648*/ 	.word	0x000000ff
        /*064c*/ 	.word	0x000388c0
        /*0650*/ 	.short	0x0100
        /*0652*/ 	.byte	0x08
	.zero		1


	//   ....[20]....
        /*0654*/ 	.word	0x000007f0
        /*0658*/ 	.word	0x000000ff
        /*065c*/ 	.word	0x000388b8
        /*0660*/ 	.short	0x0100
        /*0662*/ 	.byte	0x08
	.zero		1


	//   ....[21]....
        /*0664*/ 	.word	0x00000800
        /*0668*/ 	.word	0x000000ff
        /*066c*/ 	.word	0x000388c8
        /*0670*/ 	.short	0x0100
        /*0672*/ 	.byte	0x08
	.zero		1


	//   ....[22]....
        /*0674*/ 	.word	0x00001460
        /*0678*/ 	.word	0x000000ff
        /*067c*/ 	.word	0x00038800
        /*0680*/ 	.short	0x010a
        /*0682*/ 	.byte	0x04
	.zero		1


	//   ....[23]....
        /*0684*/ 	.word	0x00001500
        /*0688*/ 	.word	0x000000ff
        /*068c*/ 	.word	0x00038830
        /*0690*/ 	.short	0x010a
        /*0692*/ 	.byte	0x04
	.zero		1


	//   ....[24]....
        /*0694*/ 	.word	0x00001570
        /*0698*/ 	.word	0x000000ff
        /*069c*/ 	.word	0x00038830
        /*06a0*/ 	.short	0x010a
        /*06a2*/ 	.byte	0x04
	.zero		1


	//   ....[25]....
        /*06a4*/ 	.word	0x00003b90
        /*06a8*/ 	.word	0x000000ff
        /*06ac*/ 	.word	0x00000000
        /*06b0*/ 	.short	0x0101
        /*06b2*/ 	.byte	0x07
	.zero		1


	//   ....[26]....
        /*06b4*/ 	.word	0x00005830
        /*06b8*/ 	.word	0x000000ff
        /*06bc*/ 	.word	0x00038830
        /*06c0*/ 	.short	0x010a
        /*06c2*/ 	.byte	0x07
	.zero		1


	//   ....[27]....
        /*06c4*/ 	.word	0x00005880
        /*06c8*/ 	.word	0x000000ff
        /*06cc*/ 	.word	0x00038830
        /*06d0*/ 	.short	0x010a
        /*06d2*/ 	.byte	0x06
	.zero		1


	//   ....[28]....
        /*06d4*/ 	.word	0x00008190
        /*06d8*/ 	.word	0x000000ff
        /*06dc*/ 	.word	0x00038850
        /*06e0*/ 	.short	0x010a
        /*06e2*/ 	.byte	0x07
	.zero		1


	//   ....[29]....
        /*06e4*/ 	.word	0x000081d0
        /*06e8*/ 	.word	0x000000ff
        /*06ec*/ 	.word	0x00038850
        /*06f0*/ 	.short	0x010a
        /*06f2*/ 	.byte	0x07
	.zero		1


	//   ....[30]....
        /*06f4*/ 	.word	0x00008760
        /*06f8*/ 	.word	0x000000ff
        /*06fc*/ 	.word	0x00000000
        /*0700*/ 	.short	0x0101
        /*0702*/ 	.byte	0x0a
	.zero		1


	//   ....[31]....
        /*0704*/ 	.word	0x00009130
        /*0708*/ 	.word	0x000000ff
        /*070c*/ 	.word	0x00000000
        /*0710*/ 	.short	0x0101
        /*0712*/ 	.byte	0x07
	.zero		1


	//   ....[32]....
        /*0714*/ 	.word	0x00009ac0
        /*0718*/ 	.word	0x000000ff
        /*071c*/ 	.word	0x00038850
        /*0720*/ 	.short	0x010a
        /*0722*/ 	.byte	0x05
	.zero		1


	//   ....[33]....
        /*0724*/ 	.word	0x00009b00
        /*0728*/ 	.word	0x000000ff
        /*072c*/ 	.word	0x00038850
        /*0730*/ 	.short	0x010a
        /*0732*/ 	.byte	0x05
	.zero		1


	//   ....[34]....
        /*0734*/ 	.word	0x0000a160
        /*0738*/ 	.word	0x000000ff
        /*073c*/ 	.word	0x00000000
        /*0740*/ 	.short	0x0101
        /*0742*/ 	.byte	0x04
	.zero		1


	//   ....[35]....
        /*0744*/ 	.word	0x0000b080
        /*0748*/ 	.word	0x000000ff
        /*074c*/ 	.word	0x00000000
        /*0750*/ 	.short	0x0101
        /*0752*/ 	.byte	0x04
	.zero		1


	//   ....[36]....
        /*0754*/ 	.word	0x0000dd70
        /*0758*/ 	.word	0x000000ff
        /*075c*/ 	.word	0x00038840
        /*0760*/ 	.short	0x010a
        /*0762*/ 	.byte	0x2a
	.zero		1


	//   ....[37]....
        /*0764*/ 	.word	0x0000e370
        /*0768*/ 	.word	0x000000ff
        /*076c*/ 	.word	0x00038830
        /*0770*/ 	.short	0x0107
        /*0772*/ 	.byte	0x2a
	.zero		1


	//   ....[38]....
        /*0774*/ 	.word	0x0000e3e0
        /*0778*/ 	.word	0x000000ff
        /*077c*/ 	.word	0x00038830
        /*0780*/ 	.short	0x0101
        /*0782*/ 	.byte	0x2a
	.zero		1


	//   ....[39]....
        /*0784*/ 	.word	0x0000ee50
        /*0788*/ 	.word	0x000000ff
        /*078c*/ 	.word	0x00038800
        /*0790*/ 	.short	0x0107
        /*0792*/ 	.byte	0x2a
	.zero		1


	//   ....[40]....
        /*0794*/ 	.word	0x0000eeb0
        /*0798*/ 	.word	0x000000ff
        /*079c*/ 	.word	0x00038800
        /*07a0*/ 	.short	0x0101
        /*07a2*/ 	.byte	0x2a
	.zero		1


	//   ....[41]....
        /*07a4*/ 	.word	0x0000eec0
        /*07a8*/ 	.word	0x000000ff
        /*07ac*/ 	.word	0x00038820
        /*07b0*/ 	.short	0x010a
        /*07b2*/ 	.byte	0x2a
	.zero		1


	//   ....[42]....
        /*07b4*/ 	.word	0x0000f340
        /*07b8*/ 	.word	0x00000013
        /*07bc*/ 	.word	0x00038840
        /*07c0*/ 	.short	0x010a
        /*07c2*/ 	.byte	0x3f
	.zero		1


	//   ....[43]....
        /*07c4*/ 	.word	0x0000f910
        /*07c8*/ 	.word	0x00000013
        /*07cc*/ 	.word	0x00038830
        /*07d0*/ 	.short	0x0107
        /*07d2*/ 	.byte	0x3f
	.zero		1


	//   ....[44]....
        /*07d4*/ 	.word	0x0000f9c0
        /*07d8*/ 	.word	0x00000013
        /*07dc*/ 	.word	0x00038830
        /*07e0*/ 	.short	0x0101
        /*07e2*/ 	.byte	0x3f
	.zero		1


	//   ....[45]....
        /*07e4*/ 	.word	0x0000fa20
        /*07e8*/ 	.word	0x00000004
        /*07ec*/ 	.word	0x00038860
        /*07f0*/ 	.short	0x010a
        /*07f2*/ 	.byte	0x3f
	.zero		1


	//   ....[46]....
        /*07f4*/ 	.word	0x0000fee0
        /*07f8*/ 	.word	0x00000004
        /*07fc*/ 	.word	0x00038850
        /*0800*/ 	.short	0x0107
        /*0802*/ 	.byte	0x3f
	.zero		1


	//   ....[47]....
        /*0804*/ 	.word	0x00010060
        /*0808*/ 	.word	0x00000004
        /*080c*/ 	.word	0x00038850
        /*0810*/ 	.short	0x0101
        /*0812*/ 	.byte	0x3f
	.zero		1


	//   ....[48]....
        /*0814*/ 	.word	0x000101e0
        /*0818*/ 	.word	0x00000000
        /*081c*/ 	.word	0x00038860
        /*0820*/ 	.short	0x010a
        /*0822*/ 	.byte	0x3f
	.zero		1


	//   ....[49]....
        /*0824*/ 	.word	0x00010730
        /*0828*/ 	.word	0x00000000
        /*082c*/ 	.word	0x00038850
        /*0830*/ 	.short	0x0107
        /*0832*/ 	.byte	0x3f
	.zero		1


	//   ....[50]....
        /*0834*/ 	.word	0x000107f0
        /*0838*/ 	.word	0x00000000
        /*083c*/ 	.word	0x00038850
        /*0840*/ 	.short	0x0101
        /*0842*/ 	.byte	0x3f
	.zero		1


	//   ....[51]....
        /*0844*/ 	.word	0x00010880
        /*0848*/ 	.word	0x00000007
        /*084c*/ 	.word	0x00038820
        /*0850*/ 	.short	0x010a
        /*0852*/ 	.byte	0x3f
	.zero		1


	//   ....[52]....
        /*0854*/ 	.word	0x00010a00
        /*0858*/ 	.word	0x00000005
        /*085c*/ 	.word	0x00038840
        /*0860*/ 	.short	0x010a
        /*0862*/ 	.byte	0x3f
	.zero		1


	//   ....[53]....
        /*0864*/ 	.word	0x00010aa0
        /*0868*/ 	.word	0x00000003
        /*086c*/ 	.word	0x00038840
        /*0870*/ 	.short	0x010a
        /*0872*/ 	.byte	0x3f
	.zero		1


	//   ....[54]....
        /*0874*/ 	.word	0x00010ae0
        /*0878*/ 	.word	0x00000005
        /*087c*/ 	.word	0x00038860
        /*0880*/ 	.short	0x010a
        /*0882*/ 	.byte	0x3f
	.zero		1


	//   ....[55]....
        /*0884*/ 	.word	0x00010b20
        /*0888*/ 	.word	0x00000003
        /*088c*/ 	.word	0x00038860
        /*0890*/ 	.short	0x010a
        /*0892*/ 	.byte	0x3f
	.zero		1


	//   ....[56]....
        /*0894*/ 	.word	0x00010ba0
        /*0898*/ 	.word	0x00000003
        /*089c*/ 	.word	0x00038800
        /*08a0*/ 	.short	0x010a
        /*08a2*/ 	.byte	0x3f
	.zero		1


	//   ....[57]....
        /*08a4*/ 	.word	0x00010c10
        /*08a8*/ 	.word	0x00000003
        /*08ac*/ 	.word	0x00038830
        /*08b0*/ 	.short	0x010a
        /*08b2*/ 	.byte	0x3f
	.zero		1


	//   ....[58]....
        /*08b4*/ 	.word	0x00010c80
        /*08b8*/ 	.word	0x00000006
        /*08bc*/ 	.word	0x00038830
        /*08c0*/ 	.short	0x010a
        /*08c2*/ 	.byte	0x3f
	.zero		1


	//   ....[59]....
        /*08c4*/ 	.word	0x00010ce0
        /*08c8*/ 	.word	0x00000003
        /*08cc*/ 	.word	0x00038850
        /*08d0*/ 	.short	0x010a
        /*08d2*/ 	.byte	0x3f
	.zero		1


	//   ....[60]....
        /*08d4*/ 	.word	0x00010d40
        /*08d8*/ 	.word	0x00000005
        /*08dc*/ 	.word	0x00038850
        /*08e0*/ 	.short	0x010a
        /*08e2*/ 	.byte	0x3f
	.zero		1


	//   ....[61]....
        /*08e4*/ 	.word	0x00010e20
        /*08e8*/ 	.word	0x00000003
        /*08ec*/ 	.word	0x00038840
        /*08f0*/ 	.short	0x010a
        /*08f2*/ 	.byte	0x3f
	.zero		1


	//   ....[62]....
        /*08f4*/ 	.word	0x00012050
        /*08f8*/ 	.word	0x00000003
        /*08fc*/ 	.word	0x00038820
        /*0900*/ 	.short	0x010a
        /*0902*/ 	.byte	0x3f
	.zero		1


	//   ....[63]....
        /*0904*/ 	.word	0x000120a0
        /*0908*/ 	.word	0x00000013
        /*090c*/ 	.word	0x00038840
        /*0910*/ 	.short	0x010a
        /*0912*/ 	.byte	0x3f
	.zero		1


	//   ....[64]....
        /*0914*/ 	.word	0x00012820
        /*0918*/ 	.word	0x00000004
        /*091c*/ 	.word	0x00038860
        /*0920*/ 	.short	0x010a
        /*0922*/ 	.byte	0x3f
	.zero		1


	//   ....[65]....
        /*0924*/ 	.word	0x00012fa0
        /*0928*/ 	.word	0x00000000
        /*092c*/ 	.word	0x00038860
        /*0930*/ 	.short	0x010a
        /*0932*/ 	.byte	0x3f
	.zero		1


	//   ....[66]....
        /*0934*/ 	.word	0x000137b0
        /*0938*/ 	.word	0x00000007
        /*093c*/ 	.word	0x00038820
        /*0940*/ 	.short	0x010a
        /*0942*/ 	.byte	0x3f
	.zero		1


	//   ....[67]....
        /*0944*/ 	.word	0x00013950
        /*0948*/ 	.word	0x00000005
        /*094c*/ 	.word	0x00038840
        /*0950*/ 	.short	0x010a
        /*0952*/ 	.byte	0x3f
	.zero		1


	//   ....[68]....
        /*0954*/ 	.word	0x000139a0
        /*0958*/ 	.word	0x00000003
        /*095c*/ 	.word	0x00038840
        /*0960*/ 	.short	0x010a
        /*0962*/ 	.byte	0x3f
	.zero		1


	//   ....[69]....
        /*0964*/ 	.word	0x000139f0
        /*0968*/ 	.word	0x00000005
        /*096c*/ 	.word	0x00038860
        /*0970*/ 	.short	0x010a
        /*0972*/ 	.byte	0x3f
	.zero		1


	//----- nvinfo : EIATTR_NUM_MBARRIERS
	.align		4
.L_329:
        /*0974*/ 	.byte	0x03, 0x38
        /*0976*/ 	.short	0x0016


	//----- nvinfo : EIATTR_EXIT_INSTR_OFFSETS
	.align		4
        /*0978*/ 	.byte	0x04, 0x1c
        /*097a*/ 	.short	(.L_331 - .L_330)


	//   ....[0]....
.L_330:
        /*097c*/ 	.word	0x00010b70


	//----- nvinfo : EIATTR_MAX_THREADS
	.align		4
.L_331:
        /*0980*/ 	.byte	0x04, 0x05
        /*0982*/ 	.short	(.L_333 - .L_332)
.L_332:
        /*0984*/ 	.word	0x00000180
        /*0988*/ 	.word	0x00000001
        /*098c*/ 	.word	0x00000001


	//----- nvinfo : EIATTR_CRS_STACK_SIZE
	.align		4
.L_333:
        /*0990*/ 	.byte	0x04, 0x1e
        /*0992*/ 	.short	(.L_335 - .L_334)
.L_334:
        /*0994*/ 	.word	0x00000000


	//----- nvinfo : EIATTR_CBANK_PARAM_SIZE
	.align		4
.L_335:
        /*0998*/ 	.byte	0x03, 0x19
        /*099a*/ 	.short	0x0a70


	//----- nvinfo : EIATTR_PARAM_CBANK
	.align		4
        /*099c*/ 	.byte	0x04, 0x0a
        /*099e*/ 	.short	(.L_337 - .L_336)
	.align		4
.L_336:
        /*09a0*/ 	.word	index@(.nv.constant0._ZN7cutlass13device_kernelIN5flash11enable_sm90INS1_16FlashAttnFwdSm90INS1_25CollectiveMainloopFwdSm90ILi2EN4cute5tupleIJNS5_1CILi1EEES8_S8_EEENS6_IJNS7_ILi128EEENS7_ILi80EEENS7_ILi256EEEEEELi256ENS_10bfloat16_tEfNS_4arch4Sm90ELb0ELb0ELb0ELb0ELb1ELb0ELb0ELb1ELb1ELb1ELb1ELb0EEENS1_21CollectiveEpilogueFwdINS6_IJSA_SC_SB_EEES9_SE_SG_Li256ELb0ELb1ELb1ELb0EEENS1_19SingleTileSchedulerILb0ELb1ELb1ELi128EEEEEEEEEvNT_6ParamsE)
        /*09a4*/ 	.short	0x0210
        /*09a6*/ 	.short	0x0a70


	//----- nvinfo : EIATTR_SW_WAR
	.align		4
.L_337:
        /*09a8*/ 	.byte	0x04, 0x36
        /*09aa*/ 	.short	(.L_339 - .L_338)
.L_338:
        /*09ac*/ 	.word	0x00000008
.L_339:


//--------------------- .nv.info._ZN7cutlass13device_kernelIN5flash11enable_sm90INS1_16FlashAttnFwdSm90INS1_25CollectiveMainloopFwdSm90ILi2EN4cute5tupleIJNS5_1CILi1EEES8_S8_EEENS6_IJNS7_ILi128EEENS7_ILi80EEENS7_ILi256EEEEEELi256ENS_10bfloat16_tEfNS_4arch4Sm90ELb0ELb0ELb0ELb1ELb1ELb0ELb0ELb1ELb1ELb1ELb1ELb0EEENS1_21CollectiveEpilogueFwdINS6_IJSA_SC_SB_EEES9_SE_SG_Li256ELb1ELb1ELb1ELb0EEENS1_36VarlenDynamicPersistentTileSchedulerILi128ELi80ELi256ELi128ELb1ELb1ELb1ELb0ELb1ELb1EEEEEEEEEvNT_6ParamsE --------------------------
	.section	.nv.info._ZN7cutlass13device_kernelIN5flash11enable_sm90INS1_16FlashAttnFwdSm90INS1_25CollectiveMainloopFwdSm90ILi2EN4cute5tupleIJNS5_1CILi1EEES8_S8_EEENS6_IJNS7_ILi128EEENS7_ILi80EEENS7_ILi256EEEEEELi256ENS_10bfloat16_tEfNS_4arch4Sm90ELb0ELb0ELb0ELb1ELb1ELb0ELb0ELb1ELb1ELb1ELb1ELb0EEENS1_21CollectiveEpilogueFwdINS6_IJSA_SC_SB_EEES9_SE_SG_Li256ELb1ELb1ELb1ELb0EEENS1_36VarlenDynamicPersistentTileSchedulerILi128ELi80ELi256ELi128ELb1ELb1ELb1ELb0ELb1ELb1EEEEEEEEEvNT_6ParamsE,"",@"SHT_CUDA_INFO"
	.sectionflags	@""
	.align	4


	//----- nvinfo : EIATTR_CUDA_API_VERSION
	.align		4
        /*0000*/ 	.byte	0x04, 0x37
        /*0002*/ 	.short	(.L_341 - .L_340)
.L_340:
        /*0004*/ 	.word	0x00000082


	//----- nvinfo : EIATTR_KPARAM_INFO
	.align		4
.L_341:
        /*0008*/ 	.byte	0x04, 0x17
        /*000a*/ 	.short	(.L_343 - .L_342)
.L_342:
        /*000c*/ 	.word	0x00000000
        /*0010*/ 	.short	0x0000
        /*0012*/ 	.short	0x0070
        /*0014*/ 	.byte	0x00, 0xf0, 0x01, 0x2a


	//----- nvinfo : EIATTR_SPARSE_MMA_MASK
	.align		4
.L_343:
        /*0018*/ 	.byte	0x03, 0x50
        /*001a*/ 	.short	0x0000


	//----- nvinfo : EIATTR_MAXREG_COUNT
	.align		4
        /*001c*/ 	.byte	0x03, 0x1b
        /*001e*/ 	.short	0x00a8


	//----- nvinfo : EIATTR_NUM_BARRIERS
	.align		4
        /*0020*/ 	.byte	0x02, 0x4c
        /*0022*/ 	.byte	0x09
	.zero		1


	//----- nvinfo : EIATTR_EXTERNS
	.align		4
        /*0024*/ 	.byte	0x04, 0x0f
        /*0026*/ 	.short	(.L_345 - .L_344)


	//   ....[0]....
	.align		4
.L_344:
        /*0028*/ 	.word	index@(__assertfail)


	//----- nvinfo : EIATTR_ANNOTATIONS
	.align		4
.L_345:
        /*002c*/ 	.byte	0x04, 0x55
        /*002e*/ 	.short	(.L_347 - .L_346)


	//   ....[0]....
.L_346:
        /*0030*/ 	.word	0x00000001
        /*0034*/ 	.byte	0xa0, 0x08, 0x00, 0x00, 0x01, 0x00, 0x00, 0x00, 0xa0, 0x09, 0x00, 0x00, 0x01, 0x00, 0x00, 0x00
        /* <DEDUP_REMOVED lines=28> */
        /*0204*/ 	.byte	0x70, 0x59, 0x01, 0x00


	//----- nvinfo : EIATTR_MERCURY_ISA_VERSION
	.align		4
.L_347:
        /*0208*/ 	.byte	0x03, 0x5f
        /*020a*/ 	.short	0x0101


	//----- nvinfo : EIATTR_UNUSED_LOAD_BYTE_OFFSET
	.align		4
        /*020c*/ 	.byte	0x04, 0x44
        /*020e*/ 	.short	(.L_349 - .L_348)


	//   ....[0]....
.L_348:
        /*0210*/ 	.word	0x00000950
        /*0214*/ 	.word	0x0000fff0


	//   ....[1]....
        /*0218*/ 	.word	0x0000b370
        /*021c*/ 	.word	0x0000fff0


	//----- nvinfo : EIATTR_INT_WARP_WIDE_INSTR_OFFSETS
	.align		4
.L_349:
        /*0220*/ 	.byte	0x04, 0x31
        /*0222*/ 	.short	(.L_351 - .L_350)


	//   ....[0]....
.L_350:
        /*0224*/ 	.word	0x000000c0


	//   ....[1]....
        /*0228*/ 	.word	0x000000d0


	//   ....[2]....
        /*022c*/ 	.word	0x00000170


	//   ....[3]....
        /*0230*/ 	.word	0x000114c0


	//   ....[4]....
        /*0234*/ 	.word	0x00011550


	//   ....[5]....
        /*0238*/ 	.word	0x00014430


	//   ....[6]....
        /*023c*/ 	.word	0x000144c0


	//----- nvinfo : EIATTR_COOP_GROUP_MASK_REGIDS
	.align		4
.L_351:
        /*0240*/ 	.byte	0x04, 0x29
        /*0242*/ 	.short	(.L_353 - .L_352)


	//   ....[0]....
.L_352:
        /*0244*/ 	.word	0xffffffff


	//   ....[1]....
        /*0248*/ 	.word	0xffffffff


	//   ....[2]....
        /*024c*/ 	.word	0xffffffff


	//   ....[3]....
        /*0250*/ 	.word	0xffffffff


	//   ....[4]....
        /*0254*/ 	.word	0xffffffff


	//   ....[5]....
        /*0258*/ 	.word	0xffffffff


	//   ....[6]....
        /*025c*/ 	.word	0xffffffff


	//   ....[7]....
        /*0260*/ 	.word	0xffffffff


	//   ....[8]....
        /*0264*/ 	.word	0xffffffff


	//   ....[9]....
        /*0268*/ 	.word	0xffffffff


	//   ....[10]....
        /*026c*/ 	.word	0xffffffff


	//   ....[11]....
        /*0270*/ 	.word	0xffffffff


	//   ....[12]....
        /*0274*/ 	.word	0xffffffff


	//   ....[13]....
        /*0278*/ 	.word	0xffffffff


	//   ....[14]....
        /*027c*/ 	.word	0xffffffff


	//   ....[15]....
        /*0280*/ 	.word	0xffffffff


	//   ....[16]....
        /*0284*/ 	.word	0xffffffff


	//   ....[17]....
        /*0288*/ 	.word	0xffffffff


	//   ....[18]....
        /*028c*/ 	.word	0xffffffff


	//   ....[19]....
        /*0290*/ 	.word	0xffffffff


	//   ....[20]....
        /*0294*/ 	.word	0xffffffff


	//   ....[21]....
        /*0298*/ 	.word	0xffffffff


	//   ....[22]....
        /*029c*/ 	.word	0xffffffff


	//   ....[23]....
        /*02a0*/ 	.word	0xffffffff


	//   ....[24]....
        /*02a4*/ 	.word	0xffffffff


	//   ....[25]....
        /*02a8*/ 	.word	0xffffffff


	//   ....[26]....
        /*02ac*/ 	.word	0xffffffff


	//   ....[27]....
        /*02b0*/ 	.word	0xffffffff


	//   ....[28]....
        /*02b4*/ 	.word	0xffffffff


	//   ....[29]....
        /*02b8*/ 	.word	0xffffffff


	//   ....[30]....
        /*02bc*/ 	.word	0xffffffff


	//   ....[31]....
        /*02c0*/ 	.word	0xffffffff


	//   ....[32]....
        /*02c4*/ 	.word	0xffffffff


	//   ....[33]....
        /*02c8*/ 	.word	0xffffffff


	//   ....[34]....
        /*02cc*/ 	.word	0xffffffff


	//   ....[35]....
        /*02d0*/ 	.word	0xffffffff


	//   ....[36]....
        /*02d4*/ 	.word	0xffffffff


	//   ....[37]....
        /*02d8*/ 	.word	0xffffffff


	//   ....[38]....
        /*02dc*/ 	.word	0xffffffff


	//   ....[39]....
        /*02e0*/ 	.word	0xffffffff


	//   ....[40]....
        /*02e4*/ 	.word	0xffffffff


	//   ....[41]....
        /*02e8*/ 	.word	0xffffffff


	//   ....[42]....
        /*02ec*/ 	.word	0xffffffff


	//   ....[43]....
        /*02f0*/ 	.word	0xffffffff


	//   ....[44]....
        /*02f4*/ 	.word	0xffffffff


	//   ....[45]....
        /*02f8*/ 	.word	0xffffffff


	//   ....[46]....
        /*02fc*/ 	.word	0xffffffff


	//   ....[47]....
        /*0300*/ 	.word	0xffffffff


	//   ....[48]....
        /*0304*/ 	.word	0xffffffff


	//   ....[49]....
        /*0308*/ 	.word	0xffffffff


	//   ....[50]....
        /*030c*/ 	.word	0xffffffff


	//   ....[51]....
        /*0310*/ 	.word	0xffffffff


	//   ....[52]....
        /*0314*/ 	.word	0xffffffff


	//   ....[53]....
        /*0318*/ 	.word	0xffffffff


	//   ....[54]....
        /*031c*/ 	.word	0xffffffff


	//   ....[55]....
        /*0320*/ 	.word	0xffffffff


	//   ....[56]....
        /*0324*/ 	.word	0xffffffff


	//   ....[57]....
        /*0328*/ 	.word	0xffffffff


	//   ....[58]....
        /*032c*/ 	.word	0xffffffff


	//   ....[59]....
        /*0330*/ 	.word	0xffffffff


	//   ....[60]....
        /*0334*/ 	.word	0xffffffff


	//   ....[61]....
        /*0338*/ 	.word	0xffffffff


	//   ....[62]....
        /*033c*/ 	.word	0xffffffff


	//   ....[63]....
        /*0340*/ 	.word	0xffffffff


	//   ....[64]....
        /*0344*/ 	.word	0xffffffff


	//   ....[65]....
        /*0348*/ 	.word	0xffffffff


	//   ....[66]....
        /*034c*/ 	.word	0xffffffff


	//   ....[67]....
        /*0350*/ 	.word	0xffffffff


	//   ....[68]....
        /*0354*/ 	.word	0xffffffff


	//   ....[69]....
        /*0358*/ 	.word	0xffffffff


	//   ....[70]....
        /*035c*/ 	.word	0xffffffff


	//   ....[71]....
        /*0360*/ 	.word	0xffffffff


	//   ....[72]....
        /*0364*/ 	.word	0xffffffff


	//   ....[73]....
        /*0368*/ 	.word	0xffffffff


	//   ....[74]....
        /*036c*/ 	.word	0xffffffff


	//   ....[75]....
        /*0370*/ 	.word	0xffffffff


	//   ....[76]....
        /*0374*/ 	.word	0xffffffff


	//   ....[77]....
        /*0378*/ 	.word	0xffffffff


	//   ....[78]....
        /*037c*/ 	.word	0xffffffff


	//   ....[79]....
        /*0380*/ 	.word	0xffffffff


	//   ....[80]....
        /*0384*/ 	.word	0xffffffff


	//   ....[81]....
        /*0388*/ 	.word	0xffffffff


	//   ....[82]....
        /*038c*/ 	.word	0xffffffff


	//   ....[83]....
        /*0390*/ 	.word	0xffffffff


	//   ....[84]....
        /*0394*/ 	.word	0xffffffff


	//   ....[85]....
        /*0398*/ 	.word	0xffffffff


	//   ....[86]....
        /*039c*/ 	.word	0xffffffff


	//   ....[87]....
        /*03a0*/ 	.word	0xffffffff


	//   ....[88]....
        /*03a4*/ 	.word	0xffffffff


	//   ....[89]....
        /*03a8*/ 	.word	0xffffffff


	//   ....[90]....
        /*03ac*/ 	.word	0xffffffff


	//   ....[91]....
        /*03b0*/ 	.word	0xffffffff


	//   ....[92]....
        /*03b4*/ 	.word	0xffffffff


	//   ....[93]....
        /*03b8*/ 	.word	0xffffffff


	//   ....[94]....
        /*03bc*/ 	.word	0xffffffff


	//   ....[95]....
        /*03c0*/ 	.word	0xffffffff


	//   ....[96]....
        /*03c4*/ 	.word	0xffffffff


	//   ....[97]....
        /*03c8*/ 	.word	0xffffffff


	//   ....[98]....
        /*03cc*/ 	.word	0xffffffff


	//   ....[99]....
        /*03d0*/ 	.word	0xffffffff


	//   ....[100]....
        /*03d4*/ 	.word	0xffffffff


	//   ....[101]....
        /*03d8*/ 	.word	0xffffffff


	//   ....[102]....
        /*03dc*/ 	.word	0xffffffff


	//   ....[103]....
        /*03e0*/ 	.word	0xffffffff


	//   ....[104]....
        /*03e4*/ 	.word	0xffffffff


	//   ....[105]....
        /*03e8*/ 	.word	0xffffffff


	//   ....[106]....
        /*03ec*/ 	.word	0xffffffff


	//   ....[107]....
        /*03f0*/ 	.word	0xffffffff


	//   ....[108]....
        /*03f4*/ 	.word	0xffffffff


	//   ....[109]....
        /*03f8*/ 	.word	0xffffffff


	//   ....[110]....
        /*03fc*/ 	.word	0xffffffff


	//   ....[111]....
        /*0400*/ 	.word	0xffffffff


	//   ....[112]....
        /*0404*/ 	.word	0xffffffff


	//   ....[113]....
        /*0408*/ 	.word	0xffffffff


	//   ....[114]....
        /*040c*/ 	.word	0xffffffff


	//   ....[115]....
        /*0410*/ 	.word	0xffffffff


	//   ....[116]....
        /*0414*/ 	.word	0xffffffff


	//   ....[117]....
        /*0418*/ 	.word	0xffffffff


	//   ....[118]....
        /*041c*/ 	.word	0xffffffff


	//   ....[119]....
        /*0420*/ 	.word	0xffffffff


	//   ....[120]....
        /*0424*/ 	.word	0xffffffff


	//   ....[121]....
        /*0428*/ 	.word	0xffffffff


	//   ....[122]....
        /*042c*/ 	.word	0xffffffff


	//   ....[123]....
        /*0430*/ 	.word	0xffffffff


	//   ....[124]....
        /*0434*/ 	.word	0xffffffff


	//   ....[125]....
        /*0438*/ 	.word	0xffffffff


	//   ....[126]....
        /*043c*/ 	.word	0xffffffff


	//   ....[127]....
        /*0440*/ 	.word	0xffffffff


	//   ....[128]....
        /*0444*/ 	.word	0xffffffff


	//   ....[129]....
        /*0448*/ 	.word	0xffffffff


	//   ....[130]....
        /*044c*/ 	.word	0xffffffff


	//   ....[131]....
        /*0450*/ 	.word	0xffffffff


	//   ....[132]....
        /*0454*/ 	.word	0xffffffff


	//   ....[133]....
        /*0458*/ 	.word	0xffffffff


	//   ....[134]....
        /*045c*/ 	.word	0xffffffff


	//   ....[135]....
        /*0460*/ 	.word	0x0500000f


	//   ....[136]....
        /*0464*/ 	.word	0x0500000f


	//   ....[137]....
        /*0468*/ 	.word	0x0500000f


	//   ....[138]....
        /*046c*/ 	.word	0x0500000f


	//   ....[139]....
        /*0470*/ 	.word	0x0500000f


	//   ....[140]....
        /*0474*/ 	.word	0x0500000f


	//   ....[141]....
        /*0478*/ 	.word	0x0500000f


	//   ....[142]....
        /*047c*/ 	.word	0x0500000f


	//   ....[143]....
        /*0480*/ 	.word	0x0500000f


	//   ....[144]....
        /*0484*/ 	.word	0x0500000f


	//   ....[145]....
        /*0488*/ 	.word	0x0500000f


	//   ....[146]....
        /*048c*/ 	.word	0x0500000f


	//   ....[147]....
        /*0490*/ 	.word	0x0500000f


	//   ....[148]....
        /*0494*/ 	.word	0x0500000f


	//   ....[149]....
        /*0498*/ 	.word	0x0500000f


	//   ....[150]....
        /*049c*/ 	.word	0x0500000f


	//   ....[151]....
        /*04a0*/ 	.word	0x0500000f


	//   ....[152]....
        /*04a4*/ 	.word	0x0500000f


	//   ....[153]....
        /*04a8*/ 	.word	0x0500000f


	//   ....[154]....
        /*04ac*/ 	.word	0x0500000f


	//   ....[155]....
        /*04b0*/ 	.word	0x0500000f


	//   ....[156]....
        /*04b4*/ 	.word	0x0500000f


	//   ....[157]....
        /*04b8*/ 	.word	0x0500000f


	//   ....[158]....
        /*04bc*/ 	.word	0x0500000f


	//   ....[159]....
        /*04c0*/ 	.word	0x0500000f


	//   ....[160]....
        /*04c4*/ 	.word	0x0500000f


	//   ....[161]....
        /*04c8*/ 	.word	0x0500000f


	//   ....[162]....
        /*04cc*/ 	.word	0x0500000f


	//   ....[163]....
        /*04d0*/ 	.word	0x0500000f


	//   ....[164]....
        /*04d4*/ 	.word	0x0500000f


	//   ....[165]....
        /*04d8*/ 	.word	0x0500000f


	//   ....[166]....
        /*04dc*/ 	.word	0x0500000f


	//   ....[167]....
        /*04e0*/ 	.word	0x0500000f


	//   ....[168]....
        /*04e4*/ 	.word	0x0500000f


	//   ....[169]....
        /*04e8*/ 	.word	0x0500000f


	//   ....[170]....
        /*04ec*/ 	.word	0x0500000f


	//   ....[171]....
        /*04f0*/ 	.word	0x0500000f


	//   ....[172]....
        /*04f4*/ 	.word	0x0500000f


	//   ....[173]....
        /*04f8*/ 	.word	0x0500000f


	//   ....[174]....
        /*04fc*/ 	.word	0x0500000f


	//   ....[175]....
        /*0500*/ 	.word	0x0500000f


	//   ....[176]....
        /*0504*/ 	.word	0x0500000f


	//   ....[177]....
        /*0508*/ 	.word	0x0500000f


	//   ....[178]....
        /*050c*/ 	.word	0x0500000f


	//   ....[179]....
        /*0510*/ 	.word	0x0500000f


	//   ....[180]....
        /*0514*/ 	.word	0x0500000f


	//   ....[181]....
        /*0518*/ 	.word	0x0500000f


	//   ....[182]....
        /*051c*/ 	.word	0x0500000f


	//   ....[183]....
        /*0520*/ 	.word	0x0500000f


	//   ....[184]....
        /*0524*/ 	.word	0x0500000f


	//   ....[185]....
        /*0528*/ 	.word	0x0500000f


	//   ....[186]....
        /*052c*/ 	.word	0x0500000f


	//   ....[187]....
        /*0530*/ 	.word	0x0500000f


	//   ....[188]....
        /*0534*/ 	.word	0x0500000f


	//   ....[189]....
        /*0538*/ 	.word	0x0500000f


	//   ....[190]....
        /*053c*/ 	.word	0x0500000f


	//   ....[191]....
        /*0540*/ 	.word	0x0500000f


	//   ....[192]....
        /*0544*/ 	.word	0x0500000f


	//   ....[193]....
        /*0548*/ 	.word	0x0500000f


	//   ....[194]....
        /*054c*/ 	.word	0x0500000f


	//   ....[195]....
        /*0550*/ 	.word	0x0500000f


	//   ....[196]....
        /*0554*/ 	.word	0x0500000f


	//   ....[197]....
        /*0558*/ 	.word	0x0500000f


	//   ....[198]....
        /*055c*/ 	.word	0x0500000f


	//   ....[199]....
        /*0560*/ 	.word	0x0500000f


	//   ....[200]....
        /*0564*/ 	.word	0x0500000f


	//   ....[201]....
        /*0568*/ 	.word	0x0500000f


	//   ....[202]....
        /*056c*/ 	.word	0x0500000f


	//   ....[203]....
        /*0570*/ 	.word	0x0500000f


	//   ....[204]....
        /*0574*/ 	.word	0x0500000f


	//   ....[205]....
        /*0578*/ 	.word	0x0500000f


	//   ....[206]....
        /*057c*/ 	.word	0x0500000f


	//   ....[207]....
        /*0580*/ 	.word	0x0500000f


	//   ....[208]....
        /*0584*/ 	.word	0x0500000f


	//   ....[209]....
        /*0588*/ 	.word	0x0500000f


	//   ....[210]....
        /*058c*/ 	.word	0x0500000f


	//----- nvinfo : EIATTR_COOP_GROUP_INSTR_OFFSETS
	.align		4
.L_353:
        /*0590*/ 	.byte	0x04, 0x28
        /*0592*/ 	.short	(.L_355 - .L_354)


	//   ....[0]....
.L_354:
        /*0594*/ 	.word	0x00000070


	//   ....[1]....
        /*0598*/ 	.word	0x000000b0


	//   ....[2]....
        /*059c*/ 	.word	0x000002d0


	//   ....[3]....
        /*05a0*/ 	.word	0x00000430


	//   ....[4]....
        /*05a4*/ 	.word	0x00000550


	//   ....[5]....
        /*05a8*/ 	.word	0x000006b0


	//   ....[6]....
        /*05ac*/ 	.word	0x00001d10


	//   ....[7]....
        /*05b0*/ 	.word	0x00004f10


	//   ....[8]....
        /*05b4*/ 	.word	0x00004fe0


	//   ....[9]....
        /*05b8*/ 	.word	0x00005370


	//   ....[10]....
        /*05bc*/ 	.word	0x000053d0


	//   ....[11]....
        /*05c0*/ 	.word	0x000090d0


	//   ....[12]....
        /*05c4*/ 	.word	0x00009100


	//   ....[13]....
        /*05c8*/ 	.word	0x000093f0


	//   ....[14]....
        /*05cc*/ 	.word	0x00009460


	//   ....[15]....
        /*05d0*/ 	.word	0x0000a650


	//   ....[16]....
        /*05d4*/ 	.word	0x0000a6b0


	//   ....[17]....
        /*05d8*/ 	.word	0x0000a730


	//   ....[18]....
        /*05dc*/ 	.word	0x0000a8f0


	//   ....[19]....
        /*05e0*/ 	.word	0x0000c580


	//   ....[20]....
        /*05e4*/ 	.word	0x0000c590


	//   ....[21]....
        /*05e8*/ 	.word	0x0000c5a0


	//   ....[22]....
        /*05ec*/ 	.word	0x0000c5c0


	//   ....[23]....
        /*05f0*/ 	.word	0x0000d0d0


	//   ....[24]....
        /*05f4*/ 	.word	0x0000d0f0


	//   ....[25]....
        /*05f8*/ 	.word	0x0000d290


	//   ....[26]....
        /*05fc*/ 	.word	0x0000d2b0


	//   ....[27]....
        /*0600*/ 	.word	0x0000d3f0


	//   ....[28]....
        /*0604*/ 	.word	0x0000d410


	//   ....[29]....
        /*0608*/ 	.word	0x0000d560


	//   ....[30]....
        /*060c*/ 	.word	0x0000d580


	//   ....[31]....
        /*0610*/ 	.word	0x0000db50


	//   ....[32]....
        /*0614*/ 	.word	0x0000db90


	//   ....[33]....
        /*0618*/ 	.word	0x0000e600


	//   ....[34]....
        /*061c*/ 	.word	0x0000e610


	//   ....[35]....
        /*0620*/ 	.word	0x0000f9b0


	//   ....[36]....
        /*0624*/ 	.word	0x0000f9e0


	//   ....[37]....
        /*0628*/ 	.word	0x0000fb50


	//   ....[38]....
        /*062c*/ 	.word	0x0000fb70


	//   ....[39]....
        /*0630*/ 	.word	0x0000fcb0


	//   ....[40]....
        /*0634*/ 	.word	0x0000fcd0


	//   ....[41]....
        /*0638*/ 	.word	0x0000fe20


	//   ....[42]....
        /*063c*/ 	.word	0x0000fe40


	//   ....[43]....
        /*0640*/ 	.word	0x00010020


	//   ....[44]....
        /*0644*/ 	.word	0x00010210


	//   ....[45]....
        /*0648*/ 	.word	0x00010240


	//   ....[46]....
        /*064c*/ 	.word	0x00010270


	//   ....[47]....
        /*0650*/ 	.word	0x000102a0


	//   ....[48]....
        /*0654*/ 	.word	0x000102d0


	//   ....[49]....
        /*0658*/ 	.word	0x00010300


	//   ....[50]....
        /*065c*/ 	.word	0x00010470


	//   ....[51]....
        /*0660*/ 	.word	0x000104a0


	//   ....[52]....
        /*0664*/ 	.word	0x000104d0


	//   ....[53]....
        /*0668*/ 	.word	0x00010500


	//   ....[54]....
        /*066c*/ 	.word	0x00010530


	//   ....[55]....
        /*0670*/ 	.word	0x00010560


	//   ....[56]....
        /*0674*/ 	.word	0x000105f0


	//   ....[57]....
        /*0678*/ 	.word	0x00010620


	//   ....[58]....
        /*067c*/ 	.word	0x00010630


	//   ....[59]....
        /*0680*/ 	.word	0x000106c0


	//   ....[60]....
        /*0684*/ 	.word	0x00012080


	//   ....[61]....
        /*0688*/ 	.word	0x000120c0


	//   ....[62]....
        /*068c*/ 	.word	0x000120f0


	//   ....[63]....
        /*0690*/ 	.word	0x000121a0


	//   ....[64]....
        /*0694*/ 	.word	0x000121e0


	//   ....[65]....
        /*0698*/ 	.word	0x00012240


	//   ....[66]....
        /*069c*/ 	.word	0x00012280


	//   ....[67]....
        /*06a0*/ 	.word	0x000122e0


	//   ....[68]....
        /*06a4*/ 	.word	0x00012300


	//   ....[69]....
        /*06a8*/ 	.word	0x00012330


	//   ....[70]....
        /*06ac*/ 	.word	0x00012b00


	//   ....[71]....
        /*06b0*/ 	.word	0x00012b30


	//   ....[72]....
        /*06b4*/ 	.word	0x00012b90


	//   ....[73]....
        /*06b8*/ 	.word	0x00012bf0


	//   ....[74]....
        /*06bc*/ 	.word	0x00012c40


	//   ....[75]....
        /*06c0*/ 	.word	0x00012cb0


	//   ....[76]....
        /*06c4*/ 	.word	0x00012d00


	//   ....[77]....
        /*06c8*/ 	.word	0x00012d70


	//   ....[78]....
        /*06cc*/ 	.word	0x00012dc0


	//   ....[79]....
        /*06d0*/ 	.word	0x00012e30


	//   ....[80]....
        /*06d4*/ 	.word	0x00012e80


	//   ....[81]....
        /*06d8*/ 	.word	0x00012ef0


	//   ....[82]....
        /*06dc*/ 	.word	0x00012f40


	//   ....[83]....
        /*06e0*/ 	.word	0x00012fb0


	//   ....[84]....
        /*06e4*/ 	.word	0x00013000


	//   ....[85]....
        /*06e8*/ 	.word	0x00013050


	//   ....[86]....
        /*06ec*/ 	.word	0x000137e0


	//   ....[87]....
        /*06f0*/ 	.word	0x00013810


	//   ....[88]....
        /*06f4*/ 	.word	0x00013840


	//   ....[89]....
        /*06f8*/ 	.word	0x00013900


	//   ....[90]....
        /*06fc*/ 	.word	0x00013930


	//   ....[91]....
        /*0700*/ 	.word	0x00013980


	//   ....[92]....
        /*0704*/ 	.word	0x000139b0


	//   ....[93]....
        /*0708*/ 	.word	0x00013a00


	//   ....[94]....
        /*070c*/ 	.word	0x00013a30


	//   ....[95]....
        /*0710*/ 	.word	0x00013aa0


	//   ....[96]....
        /*0714*/ 	.word	0x00013d80


	//   ....[97]....
        /*0718*/ 	.word	0x00013da0


	//   ....[98]....
        /*071c*/ 	.word	0x00013db0


	//   ....[99]....
        /*0720*/ 	.word	0x00013e60


	//   ....[100]....
        /*0724*/ 	.word	0x00013e70


	//   ....[101]....
        /*0728*/ 	.word	0x00013f20


	//   ....[102]....
        /*072c*/ 	.word	0x00013f30


	//   ....[103]....
        /*0730*/ 	.word	0x00013fe0


	//   ....[104]....
        /*0734*/ 	.word	0x00013ff0


	//   ....[105]....
        /*0738*/ 	.word	0x00014000


	//   ....[106]....
        /*073c*/ 	.word	0x00014610


	//   ....[107]....
        /*0740*/ 	.word	0x00014650


	//   ....[108]....
        /*0744*/ 	.word	0x00014690


	//   ....[109]....
        /*0748*/ 	.word	0x000146b0


	//   ....[110]....
        /*074c*/ 	.word	0x000146d0


	//   ....[111]....
        /*0750*/ 	.word	0x00014780


	//   ....[112]....
        /*0754*/ 	.word	0x00014830


	//   ....[113]....
        /*0758*/ 	.word	0x00014860


	//   ....[114]....
        /*075c*/ 	.word	0x00014870


	//   ....[115]....
        /*0760*/ 	.word	0x00014900


	//   ....[116]....
        /*0764*/ 	.word	0x00014d70


	//   ....[117]....
        /*0768*/ 	.word	0x00014da0


	//   ....[118]....
        /*076c*/ 	.word	0x00014e00


	//   ....[119]....
        /*0770*/ 	.word	0x00014e30


	//   ....[120]....
        /*0774*/ 	.word	0x00014e60


	//   ....[121]....
        /*0778*/ 	.word	0x00014e90


	//   ....[122]....
        /*077c*/ 	.word	0x00014ec0


	//   ....[123]....
        /*0780*/ 	.word	0x00014ef0


	//   ....[124]....
        /*0784*/ 	.word	0x00015090


	//   ....[125]....
        /*0788*/ 	.word	0x000150c0


	//   ....[126]....
        /*078c*/ 	.word	0x000150f0


	//   ....[127]....
        /*0790*/ 	.word	0x00015120


	//   ....[128]....
        /*0794*/ 	.word	0x00015150


	//   ....[129]....
        /*0798*/ 	.word	0x00015180


	//   ....[130]....
        /*079c*/ 	.word	0x00015240


	//   ....[131]....
        /*07a0*/ 	.word	0x00015260


	//   ....[132]....
        /*07a4*/ 	.word	0x00015270


	//   ....[133]....
        /*07a8*/ 	.word	0x000152d0


	//   ....[134]....
        /*07ac*/ 	.word	0x000158f0


	//   ....[135]....
        /*07b0*/ 	.word	0x00015dc0


	//   ....[136]....
        /*07b4*/ 	.word	0x00015eb0


	//   ....[137]....
        /*07b8*/ 	.word	0x00015f80


	//   ....[138]....
        /*07bc*/ 	.word	0x00015ff0


	//   ....[139]....
        /*07c0*/ 	.word	0x00016090


	//   ....[140]....
        /*07c4*/ 	.word	0x00016170


	//   ....[141]....
        /*07c8*/ 	.word	0x00016270


	//   ....[142]....
        /*07cc*/ 	.word	0x000162e0


	//   ....[143]....
        /*07d0*/ 	.word	0x000163d0


	//   ....[144]....
        /*07d4*/ 	.word	0x00016440


	//   ....[145]....
        /*07d8*/ 	.word	0x00016520


	//   ....[146]....
        /*07dc*/ 	.word	0x000165d0


	//   ....[147]....
        /*07e0*/ 	.word	0x00016640


	//   ....[148]....
        /*07e4*/ 	.word	0x000166c0


	//   ....[149]....
        /*07e8*/ 	.word	0x00016790


	//   ....[150]....
        /*07ec*/ 	.word	0x00016810


	//   ....[151]....
        /*07f0*/ 	.word	0x00016900


	//   ....[152]....
        /*07f4*/ 	.word	0x00016980


	//   ....[153]....
        /*07f8*/ 	.word	0x00016a70


	//   ....[154]....
        /*07fc*/ 	.word	0x00016af0


	//   ....[155]....
        /*0800*/ 	.word	0x00016be0


	//   ....[156]....
        /*0804*/ 	.word	0x00016c60


	//   ....[157]....
        /*0808*/ 	.word	0x00016d50


	//   ....[158]....
        /*080c*/ 	.word	0x00016dd0


	//   ....[159]....
        /*0810*/ 	.word	0x00016ec0


	//   ....[160]....
        /*0814*/ 	.word	0x00016f40


	//   ....[161]....
        /*0818*/ 	.word	0x00017010


	//   ....[162]....
        /*081c*/ 	.word	0x00017140


	//   ....[163]....
        /*0820*/ 	.word	0x00017210


	//   ....[164]....
        /*0824*/ 	.word	0x000172e0


	//   ....[165]....
        /*0828*/ 	.word	0x000173c0


	//   ....[166]....
        /*082c*/ 	.word	0x00017420


	//   ....[167]....
        /*0830*/ 	.word	0x00017500


	//   ....[168]....
        /*0834*/ 	.word	0x00017560


	//   ....[169]....
        /*0838*/ 	.word	0x00017640


	//   ....[170]....
        /*083c*/ 	.word	0x000176a0


	//   ....[171]....
        /*0840*/ 	.word	0x000177b0


	//   ....[172]....
        /*0844*/ 	.word	0x000178a0


	//   ....[173]....
        /*0848*/ 	.word	0x00017940


	//   ....[174]....
        /*084c*/ 	.word	0x000179a0


	//   ....[175]....
        /*0850*/ 	.word	0x00017ac0


	//   ....[176]....
        /*0854*/ 	.word	0x00017b20


	//   ....[177]....
        /*0858*/ 	.word	0x00017c40


	//   ....[178]....
        /*085c*/ 	.word	0x00017ca0


	//   ....[179]....
        /*0860*/ 	.word	0x00017dc0


	//   ....[180]....
        /*0864*/ 	.word	0x00017e20


	//   ....[181]....
        /*0868*/ 	.word	0x00017ef0


	//   ....[182]....
        /*086c*/ 	.word	0x00018050


	//   ....[183]....
        /*0870*/ 	.word	0x000180f0


	//   ....[184]....
        /*0874*/ 	.word	0x00018240


	//   ....[185]....
        /*0878*/ 	.word	0x000182f0


	//   ....[186]....
        /*087c*/ 	.word	0x00018350


	//   ....[187]....
        /*0880*/ 	.word	0x00018410


	//   ....[188]....
        /*0884*/ 	.word	0x000184f0


	//   ....[189]....
        /*0888*/ 	.word	0x000185b0


	//   ....[190]....
        /*088c*/ 	.word	0x00018690


	//   ....[191]....
        /*0890*/ 	.word	0x00018750


	//   ....[192]....
        /*0894*/ 	.word	0x00018860


	//   ....[193]....
        /*0898*/ 	.word	0x00018900


	//   ....[194]....
        /*089c*/ 	.word	0x00018a80


	//   ....[195]....
        /*08a0*/ 	.word	0x00018af0


	//   ....[196]....
        /*08a4*/ 	.word	0x00018b60


	//   ....[197]....
        /*08a8*/ 	.word	0x00018bd0


	//   ....[198]....
        /*08ac*/ 	.word	0x00018c40


	//   ....[199]....
        /*08b0*/ 	.word	0x00018cc0


	//   ....[200]....
        /*08b4*/ 	.word	0x00018d40


	//   ....[201]....
        /*08b8*/ 	.word	0x00018dd0


	//   ....[202]....
        /*08bc*/ 	.word	0x00018e40


	//   ....[203]....
        /*08c0*/ 	.word	0x00018eb0


	//   ....[204]....
        /*08c4*/ 	.word	0x00018f20


	//   ....[205]....
        /*08c8*/ 	.word	0x00018fa0


	//   ....[206]....
        /*08cc*/ 	.word	0x00019010


	//   ....[207]....
        /*08d0*/ 	.word	0x000190b0


	//   ....[208]....
        /*08d4*/ 	.word	0x00019100


	//   ....[209]....
        /*08d8*/ 	.word	0x00019190


	//   ....[210]....
        /*08dc*/ 	.word	0x000192c0


	//----- nvinfo : EIATTR_REG_RECONFIG
	.align		4
.L_355:
        /*08e0*/ 	.byte	0x01, 0x54
	.zero		2


	//----- nvinfo : EIATTR_SYSCALL_OFFSETS
	.align		4
        /*08e4*/ 	.byte	0x04, 0x46
        /*08e6*/ 	.short	(.L_357 - .L_356)


	//   ....[0]....
.L_356:
        /*08e8*/ 	.word	0x00001e90


	//   ....[1]....
        /*08ec*/ 	.word	0x000116b0


	//   ....[2]....
        /*08f0*/ 	.word	0x00011800


	//   ....[3]....
        /*08f4*/ 	.word	0x000118f0


	//   ....[4]....
        /*08f8*/ 	.word	0x00012780


	//----- nvinfo : EIATTR_MBARRIER_INSTR_OFFSETS
	.align		4
.L_357:
        /*08fc*/ 	.byte	0x04, 0x39
        /*08fe*/ 	.short	(.L_359 - .L_358)


	//   ....[0]....
.L_358:
        /*0900*/ 	.word	0x00000180
        /*0904*/ 	.word	0x000000ff
        /*0908*/ 	.word	0x00038800
        /*090c*/ 	.short	0x0100
        /*090e*/ 	.byte	0x08
	.zero		1


	//   ....[1]....
        /*0910*/ 	.word	0x00000190
        /*0914*/ 	.word	0x000000ff
        /*0918*/ 	.word	0x00038820
        /*091c*/ 	.short	0x0100
        /*091e*/ 	.byte	0x08
	.zero		1


	//   ....[2]....
        /*0920*/ 	.word	0x00000280
        /*0924*/ 	.word	0x000000ff
        /*0928*/ 	.word	0x00038830
        /*092c*/ 	.short	0x0100
        /*092e*/ 	.byte	0x08
	.zero		1


	//   ....[3]....
        /*0930*/ 	.word	0x00000290
        /*0934*/ 	.word	0x000000ff
        /*0938*/ 	.word	0x00038840
        /*093c*/ 	.short	0x0100
        /*093e*/ 	.byte	0x08
	.zero		1


	//   ....[4]....
        /*0940*/ 	.word	0x000002a0
        /*0944*/ 	.word	0x000000ff
        /*0948*/ 	.word	0x00038838
        /*094c*/ 	.short	0x0100
        /*094e*/ 	.byte	0x08
	.zero		1


	//   ....[5]....
        /*0950*/ 	.word	0x000002b0
        /*0954*/ 	.word	0x000000ff
        /*0958*/ 	.word	0x00038848
        /*095c*/ 	.short	0x0100
        /*095e*/ 	.byte	0x08
	.zero		1


	//   ....[6]....
        /*0960*/ 	.word	0x000003e0
        /*0964*/ 	.word	0x000000ff
        /*0968*/ 	.word	0x00038850
        /*096c*/ 	.short	0x0100
        /*096e*/ 	.byte	0x08
	.zero		1


	//   ....[7]....
        /*0970*/ 	.word	0x000003f0
        /*0974*/ 	.word	0x000000ff
        /*0978*/ 	.word	0x00038860
        /*097c*/ 	.short	0x0100
        /*097e*/ 	.byte	0x08
	.zero		1


	//   ....[8]....
        /*0980*/ 	.word	0x00000400
        /*0984*/ 	.word	0x000000ff
        /*0988*/ 	.word	0x00038858
        /*098c*/ 	.short	0x0100
        /*098e*/ 	.byte	0x08
	.zero		1


	//   ....[9]....
        /*0990*/ 	.word	0x00000410
        /*0994*/ 	.word	0x000000ff
        /*0998*/ 	.word	0x00038868
        /*099c*/ 	.short	0x0100
        /*099e*/ 	.byte	0x08
	.zero		1


	//   ....[10]....
        /*09a0*/ 	.word	0x00000500
        /*09a4*/ 	.word	0x000000ff
        /*09a8*/ 	.word	0x00038870
        /*09ac*/ 	.short	0x0100
        /*09ae*/ 	.byte	0x06
	.zero		1


	//   ....[11]....
        /*09b0*/ 	.word	0x00000510
        /*09b4*/ 	.word	0x000000ff
        /*09b8*/ 	.word	0x00038880
        /*09bc*/ 	.short	0x0100
        /*09be*/ 	.byte	0x06
	.zero		1


	//   ....[12]....
        /*09c0*/ 	.word	0x00000520
        /*09c4*/ 	.word	0x000000ff
        /*09c8*/ 	.word	0x00038878
        /*09cc*/ 	.short	0x0100
        /*09ce*/ 	.byte	0x06
	.zero		1


	//   ....[13]....
        /*09d0*/ 	.word	0x00000530
        /*09d4*/ 	.word	0x000000ff
        /*09d8*/ 	.word	0x00038888
        /*09dc*/ 	.short	0x0100
        /*09de*/ 	.byte	0x06
	.zero		1


	//   ....[14]....
        /*09e0*/ 	.word	0x00000660
        /*09e4*/ 	.word	0x000000ff
        /*09e8*/ 	.word	0x00038890
        /*09ec*/ 	.short	0x0100
        /*09ee*/ 	.byte	0x08
	.zero		1


	//   ....[15]....
        /*09f0*/ 	.word	0x00000670
        /*09f4*/ 	.word	0x000000ff
        /*09f8*/ 	.word	0x000388a0
        /*09fc*/ 	.short	0x0100
        /*09fe*/ 	.byte	0x08
	.zero		1


	//   ....[16]....
        /*0a00*/ 	.word	0x00000680
        /*0a04*/ 	.word	0x000000ff
        /*0a08*/ 	.word	0x00038898
        /*0a0c*/ 	.short	0x0100
        /*0a0e*/ 	.byte	0x08
	.zero		1


	//   ....[17]....
        /*0a10*/ 	.word	0x00000690
        /*0a14*/ 	.word	0x000000ff
        /*0a18*/ 	.word	0x000388a8
        /*0a1c*/ 	.short	0x0100
        /*0a1e*/ 	.byte	0x08
	.zero		1


	//   ....[18]....
        /*0a20*/ 	.word	0x000007d0
        /*0a24*/ 	.word	0x000000ff
        /*0a28*/ 	.word	0x000388b0
        /*0a2c*/ 	.short	0x0100
        /*0a2e*/ 	.byte	0x08
	.zero		1


	//   ....[19]....
        /*0a30*/ 	.word	0x000007e0
        /*0a34*/ 	.word	0x000000ff
        /*0a38*/ 	.word	0x000388c0
        /*0a3c*/ 	.short	0x0100
        /*0a3e*/ 	.byte	0x08
	.zero		1


	//   ....[20]....
        /*0a40*/ 	.word	0x000007f0
        /*0a44*/ 	.word	0x000000ff
        /*0a48*/ 	.word	0x000388b8
        /*0a4c*/ 	.short	0x0100
        /*0a4e*/ 	.byte	0x08
	.zero		1


	//   ....[21]....
        /*0a50*/ 	.word	0x00000800
        /*0a54*/ 	.word	0x000000ff
        /*0a58*/ 	.word	0x000388c8
        /*0a5c*/ 	.short	0x0100
        /*0a5e*/ 	.byte	0x08
	.zero		1


	//   ....[22]....
        /*0a60*/ 	.word	0x00001f90
        /*0a64*/ 	.word	0x00000005
        /*0a68*/ 	.word	0x00038800
        /*0a6c*/ 	.short	0x010a
        /*0a6e*/ 	.byte	0x3f
	.zero		1


	//   ....[23]....
        /*0a70*/ 	.word	0x00002020
        /*0a74*/ 	.word	0x00000000
        /*0a78*/ 	.word	0x00038830
        /*0a7c*/ 	.short	0x010a
        /*0a7e*/ 	.byte	0x3f
	.zero		1


	//   ....[24]....
        /*0a80*/ 	.word	0x00002070
        /*0a84*/ 	.word	0x00000000
        /*0a88*/ 	.word	0x00038830
        /*0a8c*/ 	.short	0x010a
        /*0a8e*/ 	.byte	0x3f
	.zero		1


	//   ....[25]....
        /*0a90*/ 	.word	0x00005840
        /*0a94*/ 	.word	0x00000015
        /*0a98*/ 	.word	0x00000000
        /*0a9c*/ 	.short	0x0101
        /*0a9e*/ 	.byte	0x3f
	.zero		1


	//   ....[26]....
        /*0aa0*/ 	.word	0x00006300
        /*0aa4*/ 	.word	0x000000ff
        /*0aa8*/ 	.word	0x00038830
        /*0aac*/ 	.short	0x010a
        /*0aae*/ 	.byte	0x3d
	.zero		1


	//   ....[27]....
        /*0ab0*/ 	.word	0x00006340
        /*0ab4*/ 	.word	0x000000ff
        /*0ab8*/ 	.word	0x00038830
        /*0abc*/ 	.short	0x010a
        /*0abe*/ 	.byte	0x3d
	.zero		1


	//   ....[28]....
        /*0ac0*/ 	.word	0x00008c90
        /*0ac4*/ 	.word	0x000000e5
        /*0ac8*/ 	.word	0x00038850
        /*0acc*/ 	.short	0x010a
        /*0ace*/ 	.byte	0x3f
	.zero		1


	//   ....[29]....
        /*0ad0*/ 	.word	0x00008cd0
        /*0ad4*/ 	.word	0x000000e5
        /*0ad8*/ 	.word	0x00038850
        /*0adc*/ 	.short	0x010a
        /*0ade*/ 	.byte	0x3f
	.zero		1


	//   ....[30]....
        /*0ae0*/ 	.word	0x00008ff0
        /*0ae4*/ 	.word	0x000000ff
        /*0ae8*/ 	.word	0x00000000
        /*0aec*/ 	.short	0x0101
        /*0aee*/ 	.byte	0x3d
	.zero		1


	//   ....[31]....
        /*0af0*/ 	.word	0x00009b40
        /*0af4*/ 	.word	0x000000e5
        /*0af8*/ 	.word	0x00000000
        /*0afc*/ 	.short	0x0101
        /*0afe*/ 	.byte	0x3f
	.zero		1


	//   ....[32]....
        /*0b00*/ 	.word	0x0000a560
        /*0b04*/ 	.word	0x0000000c
        /*0b08*/ 	.word	0x00038850
        /*0b0c*/ 	.short	0x010a
        /*0b0e*/ 	.byte	0x3f
	.zero		1


	//   ....[33]....
        /*0b10*/ 	.word	0x0000a5d0
        /*0b14*/ 	.word	0x0000000c
        /*0b18*/ 	.word	0x00038850
        /*0b1c*/ 	.short	0x010a
        /*0b1e*/ 	.byte	0x3f
	.zero		1


	//   ....[34]....
        /*0b20*/ 	.word	0x0000b2b0
        /*0b24*/ 	.word	0x00000003
        /*0b28*/ 	.word	0x00000000
        /*0b2c*/ 	.short	0x0101
        /*0b2e*/ 	.byte	0x3f
	.zero		1


	//   ....[35]....
        /*0b30*/ 	.word	0x0000d0c0
        /*0b34*/ 	.word	0x000000ff
        /*0b38*/ 	.word	0x00000000
        /*0b3c*/ 	.short	0x0101
        /*0b3e*/ 	.byte	0x08
	.zero		1


	//   ....[36]....
        /*0b40*/ 	.word	0x0000d970
        /*0b44*/ 	.word	0x000000ff
        /*0b48*/ 	.word	0x00000000
        /*0b4c*/ 	.short	0x0101
        /*0b4e*/ 	.byte	0x08
	.zero		1


	//   ....[37]....
        /*0b50*/ 	.word	0x00011eb0
        /*0b54*/ 	.word	0x00000005
        /*0b58*/ 	.word	0x00038840
        /*0b5c*/ 	.short	0x010a
        /*0b5e*/ 	.byte	0x3f
	.zero		1


	//   ....[38]....
        /*0b60*/ 	.word	0x000124a0
        /*0b64*/ 	.word	0x00000005
        /*0b68*/ 	.word	0x00038830
        /*0b6c*/ 	.short	0x0107
        /*0b6e*/ 	.byte	0x3f
	.zero		1


	//   ....[39]....
        /*0b70*/ 	.word	0x00012580
        /*0b74*/ 	.word	0x00000005
        /*0b78*/ 	.word	0x00038830
        /*0b7c*/ 	.short	0x0101
        /*0b7e*/ 	.byte	0x3f
	.zero		1


	//   ....[40]....
        /*0b80*/ 	.word	0x00013140
        /*0b84*/ 	.word	0x00000016
        /*0b88*/ 	.word	0x00038800
        /*0b8c*/ 	.short	0x0107
        /*0b8e*/ 	.byte	0x3f
	.zero		1


	//   ....[41]....
        /*0b90*/ 	.word	0x00013260
        /*0b94*/ 	.word	0x00000016
        /*0b98*/ 	.word	0x00038800
        /*0b9c*/ 	.short	0x0101
        /*0b9e*/ 	.byte	0x3f
	.zero		1


	//   ....[42]....
        /*0ba0*/ 	.word	0x00013280
        /*0ba4*/ 	.word	0x00000016
        /*0ba8*/ 	.word	0x00038820
        /*0bac*/ 	.short	0x010a
        /*0bae*/ 	.byte	0x3f
	.zero		1


	//   ....[43]....
        /*0bb0*/ 	.word	0x00013650
        /*0bb4*/ 	.word	0x00000006
        /*0bb8*/ 	.word	0x00038840
        /*0bbc*/ 	.short	0x010a
        /*0bbe*/ 	.byte	0x3f
	.zero		1


	//   ....[44]....
        /*0bc0*/ 	.word	0x00013bb0
        /*0bc4*/ 	.word	0x00000006
        /*0bc8*/ 	.word	0x00038830
        /*0bcc*/ 	.short	0x0107
        /*0bce*/ 	.byte	0x3f
	.zero		1


	//   ....[45]....
        /*0bd0*/ 	.word	0x00013c60
        /*0bd4*/ 	.word	0x00000006
        /*0bd8*/ 	.word	0x00038830
        /*0bdc*/ 	.short	0x0101
        /*0bde*/ 	.byte	0x3f
	.zero		1


	//   ....[46]....
        /*0be0*/ 	.word	0x00013cc0
        /*0be4*/ 	.word	0x00000006
        /*0be8*/ 	.word	0x00038860
        /*0bec*/ 	.short	0x010a
        /*0bee*/ 	.byte	0x3f
	.zero		1


	//   ....[47]....
        /*0bf0*/ 	.word	0x000141c0
        /*0bf4*/ 	.word	0x00000006
        /*0bf8*/ 	.word	0x00038850
        /*0bfc*/ 	.short	0x0107
        /*0bfe*/ 	.byte	0x3f
	.zero		1


	//   ....[48]....
        /*0c00*/ 	.word	0x00014350
        /*0c04*/ 	.word	0x00000006
        /*0c08*/ 	.word	0x00038850
        /*0c0c*/ 	.short	0x0101
        /*0c0e*/ 	.byte	0x3f
	.zero		1


	//   ....[49]....
        /*0c10*/ 	.word	0x00014560
        /*0c14*/ 	.word	0x00000004
        /*0c18*/ 	.word	0x00038860
        /*0c1c*/ 	.short	0x010a
        /*0c1e*/ 	.byte	0x3f
	.zero		1


	//   ....[50]....
        /*0c20*/ 	.word	0x00014a80
        /*0c24*/ 	.word	0x00000004
        /*0c28*/ 	.word	0x00038850
        /*0c2c*/ 	.short	0x0107
        /*0c2e*/ 	.byte	0x3f
	.zero		1


	//   ....[51]....
        /*0c30*/ 	.word	0x00014b30
        /*0c34*/ 	.word	0x00000004
        /*0c38*/ 	.word	0x00038850
        /*0c3c*/ 	.short	0x0101
        /*0c3e*/ 	.byte	0x3f
	.zero		1


	//   ....[52]....
        /*0c40*/ 	.word	0x00015870
        /*0c44*/ 	.word	0x00000004
        /*0c48*/ 	.word	0x00038820
        /*0c4c*/ 	.short	0x010a
        /*0c4e*/ 	.byte	0x3f
	.zero		1


	//   ....[53]....
        /*0c50*/ 	.word	0x00015a10
        /*0c54*/ 	.word	0x00000005
        /*0c58*/ 	.word	0x00038840
        /*0c5c*/ 	.short	0x010a
        /*0c5e*/ 	.byte	0x3f
	.zero		1


	//   ....[54]....
        /*0c60*/ 	.word	0x00015ab0
        /*0c64*/ 	.word	0x0000001b
        /*0c68*/ 	.word	0x00038840
        /*0c6c*/ 	.short	0x010a
        /*0c6e*/ 	.byte	0x3f
	.zero		1


	//   ....[55]....
        /*0c70*/ 	.word	0x00015af0
        /*0c74*/ 	.word	0x00000005
        /*0c78*/ 	.word	0x00038860
        /*0c7c*/ 	.short	0x010a
        /*0c7e*/ 	.byte	0x3f
	.zero		1


	//   ....[56]....
        /*0c80*/ 	.word	0x00015b30
        /*0c84*/ 	.word	0x0000001b
        /*0c88*/ 	.word	0x00038860
        /*0c8c*/ 	.short	0x010a
        /*0c8e*/ 	.byte	0x3f
	.zero		1


	//   ....[57]....
        /*0c90*/ 	.word	0x00015b90
        /*0c94*/ 	.word	0x00000005
        /*0c98*/ 	.word	0x00038800
        /*0c9c*/ 	.short	0x010a
        /*0c9e*/ 	.byte	0x3f
	.zero		1


	//   ....[58]....
        /*0ca0*/ 	.word	0x00015be0
        /*0ca4*/ 	.word	0x00000000
        /*0ca8*/ 	.word	0x00038830
        /*0cac*/ 	.short	0x010a
        /*0cae*/ 	.byte	0x3f
	.zero		1


	//   ....[59]....
        /*0cb0*/ 	.word	0x00015c40
        /*0cb4*/ 	.word	0x00000004
        /*0cb8*/ 	.word	0x00038830
        /*0cbc*/ 	.short	0x010a
        /*0cbe*/ 	.byte	0x3f
	.zero		1


	//   ....[60]....
        /*0cc0*/ 	.word	0x00015c90
        /*0cc4*/ 	.word	0x000000e5
        /*0cc8*/ 	.word	0x00038850
        /*0ccc*/ 	.short	0x010a
        /*0cce*/ 	.byte	0x3f
	.zero		1


	//   ....[61]....
        /*0cd0*/ 	.word	0x00015ce0
        /*0cd4*/ 	.word	0x0000000c
        /*0cd8*/ 	.word	0x00038850
        /*0cdc*/ 	.short	0x010a
        /*0cde*/ 	.byte	0x3f
	.zero		1


	//   ....[62]....
        /*0ce0*/ 	.word	0x00015e00
        /*0ce4*/ 	.word	0x00000005
        /*0ce8*/ 	.word	0x00038840
        /*0cec*/ 	.short	0x010a
        /*0cee*/ 	.byte	0x3f
	.zero		1


	//   ....[63]....
        /*0cf0*/ 	.word	0x00017040
        /*0cf4*/ 	.word	0x00000016
        /*0cf8*/ 	.word	0x00038820
        /*0cfc*/ 	.short	0x010a
        /*0cfe*/ 	.byte	0x3f
	.zero		1


	//   ....[64]....
        /*0d00*/ 	.word	0x00017090
        /*0d04*/ 	.word	0x00000006
        /*0d08*/ 	.word	0x00038840
        /*0d0c*/ 	.short	0x010a
        /*0d0e*/ 	.byte	0x3f
	.zero		1


	//   ....[65]....
        /*0d10*/ 	.word	0x000177f0
        /*0d14*/ 	.word	0x00000006
        /*0d18*/ 	.word	0x00038860
        /*0d1c*/ 	.short	0x010a
        /*0d1e*/ 	.byte	0x3f
	.zero		1


	//   ....[66]....
        /*0d20*/ 	.word	0x00017fa0
        /*0d24*/ 	.word	0x00000004
        /*0d28*/ 	.word	0x00038860
        /*0d2c*/ 	.short	0x010a
        /*0d2e*/ 	.byte	0x3f
	.zero		1


	//   ....[67]....
        /*0d30*/ 	.word	0x000191e0
        /*0d34*/ 	.word	0x00000004
        /*0d38*/ 	.word	0x00038820
        /*0d3c*/ 	.short	0x010a
        /*0d3e*/ 	.byte	0x3f
	.zero		1


	//   ....[68]....
        /*0d40*/ 	.word	0x00019380
        /*0d44*/ 	.word	0x00000005
        /*0d48*/ 	.word	0x00038840
        /*0d4c*/ 	.short	0x010a
        /*0d4e*/ 	.byte	0x3f
	.zero		1


	//   ....[69]....
        /*0d50*/ 	.word	0x000193d0
        /*0d54*/ 	.word	0x0000001b
        /*0d58*/ 	.word	0x00038840
        /*0d5c*/ 	.short	0x010a
        /*0d5e*/ 	.byte	0x3f
	.zero		1


	//   ....[70]....
        /*0d60*/ 	.word	0x00019420
        /*0d64*/ 	.word	0x00000005
        /*0d68*/ 	.word	0x00038860
        /*0d6c*/ 	.short	0x010a
        /*0d6e*/ 	.byte	0x3f
	.zero		1


	//----- nvinfo : EIATTR_NUM_MBARRIERS
	.align		4
.L_359:
        /*0d70*/ 	.byte	0x03, 0x38
        /*0d72*/ 	.short	0x0016


	//----- nvinfo : EIATTR_EXIT_INSTR_OFFSETS
	.align		4
        /*0d74*/ 	.byte	0x04, 0x1c
        /*0d76*/ 	.short	(.L_361 - .L_360)


	//   ....[0]....
.L_360:
        /*0d78*/ 	.word	0x00000990


	//   ....[1]....
        /*0d7c*/ 	.word	0x0000ffc0


	//   ....[2]....
        /*0d80*/ 	.word	0x00015b80


	//----- nvinfo : EIATTR_MAX_THREADS
	.align		4
.L_361:
        /*0d84*/ 	.byte	0x04, 0x05
        /*0d86*/ 	.short	(.L_363 - .L_362)
.L_362:
        /*0d88*/ 	.word	0x00000180
        /*0d8c*/ 	.word	0x00000001
        /*0d90*/ 	.word	0x00000001


	//----- nvinfo : EIATTR_CRS_STACK_SIZE
	.align		4
.L_363:
        /*0d94*/ 	.byte	0x04, 0x1e
        /*0d96*/ 	.short	(.L_365 - .L_364)
.L_364:
        /*0d98*/ 	.word	0x00000000


	//----- nvinfo : EIATTR_CBANK_PARAM_SIZE
	.align		4
.L_365:
        /*0d9c*/ 	.byte	0x03, 0x19
        /*0d9e*/ 	.short	0x0af0


	//----- nvinfo : EIATTR_PARAM_CBANK
	.align		4
        /*0da0*/ 	.byte	0x04, 0x0a
        /*0da2*/ 	.short	(.L_367 - .L_366)
	.align		4
.L_366:
        /*0da4*/ 	.word	index@(.nv.constant0._ZN7cutlass13device_kernelIN5flash11enable_sm90INS1_16FlashAttnFwdSm90INS1_25CollectiveMainloopFwdSm90ILi2EN4cute5tupleIJNS5_1CILi1EEES8_S8_EEENS6_IJNS7_ILi128EEENS7_ILi80EEENS7_ILi256EEEEEELi256ENS_10bfloat16_tEfNS_4arch4Sm90ELb0ELb0ELb0ELb1ELb1ELb0ELb0ELb1ELb1ELb1ELb1ELb0EEENS1_21CollectiveEpilogueFwdINS6_IJSA_SC_SB_EEES9_SE_SG_Li256ELb1ELb1ELb1ELb0EEENS1_36VarlenDynamicPersistentTileSchedulerILi128ELi80ELi256ELi128ELb1ELb1ELb1ELb0ELb1ELb1EEEEEEEEEvNT_6ParamsE)
        /*0da8*/ 	.short	0x0210
        /*0daa*/ 	.short	0x0af0


	//----- nvinfo : EIATTR_SW_WAR
	.align		4
.L_367:
        /*0dac*/ 	.byte	0x04, 0x36
        /*0dae*/ 	.short	(.L_369 - .L_368)
.L_368:
        /*0db0*/ 	.word	0x00000008
.L_369:


//--------------------- .nv.info._ZN7cutlass13device_kernelIN5flash11enable_sm90INS1_16FlashAttnFwdSm90INS1_25CollectiveMainloopFwdSm90ILi2EN4cute5tupleIJNS5_1CILi1EEES8_S8_EEENS6_IJNS7_ILi128EEENS7_ILi80EEENS7_ILi256EEEEEELi256ENS_10bfloat16_tEfNS_4arch4Sm90ELb0ELb0ELb0ELb1ELb1ELb1ELb0ELb1ELb1ELb1ELb1ELb0EEENS1_21CollectiveEpilogueFwdINS6_IJSA_SC_SB_EEES9_SE_SG_Li256ELb1ELb1ELb1ELb0EEENS1_36VarlenDynamicPersistentTileSchedulerILi128ELi80ELi256ELi128ELb1ELb1ELb1ELb0ELb1ELb1EEEEEEEEEvNT_6ParamsE --------------------------
	.section	.nv.info._ZN7cutlass13device_kernelIN5flash11enable_sm90INS1_16FlashAttnFwdSm90INS1_25CollectiveMainloopFwdSm90ILi2EN4cute5tupleIJNS5_1CILi1EEES8_S8_EEENS6_IJNS7_ILi128EEENS7_ILi80EEENS7_ILi256EEEEEELi256ENS_10bfloat16_tEfNS_4arch4Sm90ELb0ELb0ELb0ELb1ELb1ELb1ELb0ELb1ELb1ELb1ELb1ELb0EEENS1_21CollectiveEpilogueFwdINS6_IJSA_SC_SB_EEES9_SE_SG_Li256ELb1ELb1ELb1ELb0EEENS1_36VarlenDynamicPersistentTileSchedulerILi128ELi80ELi256ELi128ELb1ELb1ELb1ELb0ELb1ELb1EEEEEEEEEvNT_6ParamsE,"",@"SHT_CUDA_INFO"
	.sectionflags	@""
	.align	4


	//----- nvinfo : EIATTR_CUDA_API_VERSION
	.align		4
        /*0000*/ 	.byte	0x04, 0x37
        /*0002*/ 	.short	(.L_371 - .L_370)
.L_370:
        /*0004*/ 	.word	0x00000082


	//----- nvinfo : EIATTR_KPARAM_INFO
	.align		4
.L_371:
        /*0008*/ 	.byte	0x04, 0x17
        /*000a*/ 	.short	(.L_373 - .L_372)
.L_372:
        /*000c*/ 	.word	0x00000000
        /*0010*/ 	.short	0x0000
        /*0012*/ 	.short	0x0070
        /*0014*/ 	.byte	0x00, 0xf0, 0x01, 0x2a


	//----- nvinfo : EIATTR_SPARSE_MMA_MASK
	.align		4
.L_373:
        /*0018*/ 	.byte	0x03, 0x50
        /*001a*/ 	.short	0x0000


	//----- nvinfo : EIATTR_MAXREG_COUNT
	.align		4
        /*001c*/ 	.byte	0x03, 0x1b
        /*001e*/ 	.short	0x00a8


	//----- nvinfo : EIATTR_NUM_BARRIERS
	.align		4
        /*0020*/ 	.byte	0x02, 0x4c
        /*0022*/ 	.byte	0x10
	.zero		1


	//----- nvinfo : EIATTR_EXTERNS
	.align		4
        /*0024*/ 	.byte	0x04, 0x0f
        /*0026*/ 	.short	(.L_375 - .L_374)


	//   ....[0]....
	.align		4
.L_374:
        /*0028*/ 	.word	index@(__assertfail)


	//----- nvinfo : EIATTR_ANNOTATIONS
	.align		4
.L_375:
        /*002c*/ 	.byte	0x04, 0x55
        /*002e*/ 	.short	(.L_377 - .L_376)


	//   ....[0]....
.L_376:
        /* <DEDUP_REMOVED lines=130> */
        /*0844*/ 	.byte	0x20, 0x93, 0x02, 0x00, 0x01, 0x00, 0x00, 0x00, 0x40, 0xa6, 0x02, 0x00


	//----- nvinfo : EIATTR_MERCURY_ISA_VERSION
	.align		4
.L_377:
        /*0850*/ 	.byte	0x03, 0x5f
        /*0852*/ 	.short	0x0101


	//----- nvinfo : EIATTR_UNUSED_LOAD_BYTE_OFFSET
	.align		4
        /*0854*/ 	.byte	0x04, 0x44
        /*0856*/ 	.short	(.L_379 - .L_378)


	//   ....[0]....
.L_378:
        /*0858*/ 	.word	0x00000a30
        /*085c*/ 	.word	0x0000fff0


	//   ....[1]....
        /*0860*/ 	.word	0x0001e790
        /*0864*/ 	.word	0x0000fff0


	//----- nvinfo : EIATTR_INT_WARP_WIDE_INSTR_OFFSETS
	.align		4
.L_379:
        /*0868*/ 	.byte	0x04, 0x31
        /*086a*/ 	.short	(.L_381 - .L_380)


	//   ....[0]....
.L_380:
        /*086c*/ 	.word	0x00000130


	//   ....[1]....
        /*0870*/ 	.word	0x00000170


	//   ....[2]....
        /*0874*/ 	.word	0x000001e0


	//   ....[3]....
        /*0878*/ 	.word	0x00026160


	//   ....[4]....
        /*087c*/ 	.word	0x00026200


	//   ....[5]....
        /*0880*/ 	.word	0x00029210


	//   ....[6]....
        /*0884*/ 	.word	0x000292b0


	//----- nvinfo : EIATTR_COOP_GROUP_MASK_REGIDS
	.align		4
.L_381:
        /*0888*/ 	.byte	0x04, 0x29
        /*088a*/ 	.short	(.L_383 - .L_382)


	//   ....[0]....
.L_382:
        /*088c*/ 	.word	0xffffffff


	//   ....[1]....
        /*0890*/ 	.word	0xffffffff


	//   ....[2]....
        /*0894*/ 	.word	0xffffffff


	//   ....[3]....
        /*0898*/ 	.word	0xffffffff


	//   ....[4]....
        /*089c*/ 	.word	0xffffffff


	//   ....[5]....
        /*08a0*/ 	.word	0xffffffff


	//   ....[6]....
        /*08a4*/ 	.word	0xffffffff


	//   ....[7]....
        /*08a8*/ 	.word	0xffffffff


	//   ....[8]....
        /*08ac*/ 	.word	0xffffffff


	//   ....[9]....
        /*08b0*/ 	.word	0xffffffff


	//   ....[10]....
        /*08b4*/ 	.word	0xffffffff


	//   ....[11]....
        /*08b8*/ 	.word	0xffffffff


	//   ....[12]....
        /*08bc*/ 	.word	0xffffffff


	//   ....[13]....
        /*08c0*/ 	.word	0xffffffff


	//   ....[14]....
        /*08c4*/ 	.word	0xffffffff


	//   ....[15]....
        /*08c8*/ 	.word	0xffffffff


	//   ....[16]....
        /*08cc*/ 	.word	0xffffffff


	//   ....[17]....
        /*08d0*/ 	.word	0xffffffff


	//   ....[18]....
        /*08d4*/ 	.word	0xffffffff


	//   ....[19]....
        /*08d8*/ 	.word	0xffffffff


	//   ....[20]....
        /*08dc*/ 	.word	0xffffffff


	//   ....[21]....
        /*08e0*/ 	.word	0xffffffff


	//   ....[22]....
        /*08e4*/ 	.word	0xffffffff


	//   ....[23]....
        /*08e8*/ 	.word	0xffffffff


	//   ....[24]....
        /*08ec*/ 	.word	0xffffffff


	//   ....[25]....
        /*08f0*/ 	.word	0xffffffff


	//   ....[26]....
        /*08f4*/ 	.word	0xffffffff


	//   ....[27]....
        /*08f8*/ 	.word	0xffffffff


	//   ....[28]....
        /*08fc*/ 	.word	0xffffffff


	//   ....[29]....
        /*0900*/ 	.word	0xffffffff


	//   ....[30]....
        /*0904*/ 	.word	0xffffffff


	//   ....[31]....
        /*0908*/ 	.word	0xffffffff


	//   ....[32]....
        /*090c*/ 	.word	0xffffffff


	//   ....[33]....
        /*0910*/ 	.word	0xffffffff


	//   ....[34]....
        /*0914*/ 	.word	0xffffffff


	//   ....[35]....
        /*0918*/ 	.word	0xffffffff


	//   ....[36]....
        /*091c*/ 	.word	0xffffffff


	//   ....[37]....
        /*0920*/ 	.word	0xffffffff


	//   ....[38]....
        /*0924*/ 	.word	0xffffffff


	//   ....[39]....
        /*0928*/ 	.word	0xffffffff


	//   ....[40]....
        /*092c*/ 	.word	0xffffffff


	//   ....[41]....
        /*0930*/ 	.word	0xffffffff


	//   ....[42]....
        /*0934*/ 	.word	0xffffffff


	//   ....[43]....
        /*0938*/ 	.word	0xffffffff


	//   ....[44]....
        /*093c*/ 	.word	0xffffffff


	//   ....[45]....
        /*0940*/ 	.word	0xffffffff


	//   ....[46]....
        /*0944*/ 	.word	0xffffffff


	//   ....[47]....
        /*0948*/ 	.word	0xffffffff


	//   ....[48]....
        /*094c*/ 	.word	0xffffffff


	//   ....[49]....
        /*0950*/ 	.word	0xffffffff


	//   ....[50]....
        /*0954*/ 	.word	0xffffffff


	//   ....[51]....
        /*0958*/ 	.word	0xffffffff


	//   ....[52]....
        /*095c*/ 	.word	0xffffffff


	//   ....[53]....
        /*0960*/ 	.word	0xffffffff


	//   ....[54]....
        /*0964*/ 	.word	0xffffffff


	//   ....[55]....
        /*0968*/ 	.word	0xffffffff


	//   ....[56]....
        /*096c*/ 	.word	0xffffffff


	//   ....[57]....
        /*0970*/ 	.word	0xffffffff


	//   ....[58]....
        /*0974*/ 	.word	0xffffffff


	//   ....[59]....
        /*0978*/ 	.word	0xffffffff


	//   ....[60]....
        /*097c*/ 	.word	0xffffffff


	//   ....[61]....
        /*0980*/ 	.word	0xffffffff


	//   ....[62]....
        /*0984*/ 	.word	0xffffffff


	//   ....[63]....
        /*0988*/ 	.word	0xffffffff


	//   ....[64]....
        /*098c*/ 	.word	0xffffffff


	//   ....[65]....
        /*0990*/ 	.word	0xffffffff


	//   ....[66]....
        /*0994*/ 	.word	0xffffffff


	//   ....[67]....
        /*0998*/ 	.word	0xffffffff


	//   ....[68]....
        /*099c*/ 	.word	0xffffffff


	//   ....[69]....
        /*09a0*/ 	.word	0xffffffff


	//   ....[70]....
        /*09a4*/ 	.word	0xffffffff


	//   ....[71]....
        /*09a8*/ 	.word	0xffffffff


	//   ....[72]....
        /*09ac*/ 	.word	0xffffffff


	//   ....[73]....
        /*09b0*/ 	.word	0xffffffff


	//   ....[74]....
        /*09b4*/ 	.word	0xffffffff


	//   ....[75]....
        /*09b8*/ 	.word	0xffffffff


	//   ....[76]....
        /*09bc*/ 	.word	0xffffffff


	//   ....[77]....
        /*09c0*/ 	.word	0xffffffff


	//   ....[78]....
        /*09c4*/ 	.word	0xffffffff


	//   ....[79]....
        /*09c8*/ 	.word	0xffffffff


	//   ....[80]....
        /*09cc*/ 	.word	0xffffffff


	//   ....[81]....
        /*09d0*/ 	.word	0xffffffff


	//   ....[82]....
        /*09d4*/ 	.word	0xffffffff


	//   ....[83]....
        /*09d8*/ 	.word	0xffffffff


	//   ....[84]....
        /*09dc*/ 	.word	0xffffffff


	//   ....[85]....
        /*09e0*/ 	.word	0xffffffff


	//   ....[86]....
        /*09e4*/ 	.word	0xffffffff


	//   ....[87]....
        /*09e8*/ 	.word	0xffffffff


	//   ....[88]....
        /*09ec*/ 	.word	0xffffffff


	//   ....[89]....
        /*09f0*/ 	.word	0xffffffff


	//   ....[90]....
        /*09f4*/ 	.word	0xffffffff


	//   ....[91]....
        /*09f8*/ 	.word	0xffffffff


	//   ....[92]....
        /*09fc*/ 	.word	0xffffffff


	//   ....[93]....
        /*0a00*/ 	.word	0xffffffff


	//   ....[94]....
        /*0a04*/ 	.word	0xffffffff


	//   ....[95]....
        /*0a08*/ 	.word	0xffffffff


	//   ....[96]....
        /*0a0c*/ 	.word	0xffffffff


	//   ....[97]....
        /*0a10*/ 	.word	0xffffffff


	//   ....[98]....
        /*0a14*/ 	.word	0xffffffff


	//   ....[99]....
        /*0a18*/ 	.word	0xffffffff


	//   ....[100]....
        /*0a1c*/ 	.word	0xffffffff


	//   ....[101]....
        /*0a20*/ 	.word	0xffffffff


	//   ....[102]....
        /*0a24*/ 	.word	0xffffffff


	//   ....[103]....
        /*0a28*/ 	.word	0xffffffff


	//   ....[104]....
        /*0a2c*/ 	.word	0xffffffff


	//   ....[105]....
        /*0a30*/ 	.word	0xffffffff


	//   ....[106]....
        /*0a34*/ 	.word	0xffffffff


	//   ....[107]....
        /*0a38*/ 	.word	0xffffffff


	//   ....[108]....
        /*0a3c*/ 	.word	0xffffffff


	//   ....[109]....
        /*0a40*/ 	.word	0xffffffff


	//   ....[110]....
        /*0a44*/ 	.word	0xffffffff


	//   ....[111]....
        /*0a48*/ 	.word	0xffffffff


	//   ....[112]....
        /*0a4c*/ 	.word	0xffffffff


	//   ....[113]....
        /*0a50*/ 	.word	0xffffffff


	//   ....[114]....
        /*0a54*/ 	.word	0xffffffff


	//   ....[115]....
        /*0a58*/ 	.word	0xffffffff


	//   ....[116]....
        /*0a5c*/ 	.word	0xffffffff


	//   ....[117]....
        /*0a60*/ 	.word	0xffffffff


	//   ....[118]....
        /*0a64*/ 	.word	0xffffffff


	//   ....[119]....
        /*0a68*/ 	.word	0xffffffff


	//   ....[120]....
        /*0a6c*/ 	.word	0xffffffff


	//   ....[121]....
        /*0a70*/ 	.word	0xffffffff


	//   ....[122]....
        /*0a74*/ 	.word	0xffffffff


	//   ....[123]....
        /*0a78*/ 	.word	0xffffffff


	//   ....[124]....
        /*0a7c*/ 	.word	0xffffffff


	//   ....[125]....
        /*0a80*/ 	.word	0xffffffff


	//   ....[126]....
        /*0a84*/ 	.word	0xffffffff


	//   ....[127]....
        /*0a88*/ 	.word	0xffffffff


	//   ....[128]....
        /*0a8c*/ 	.word	0xffffffff


	//   ....[129]....
        /*0a90*/ 	.word	0xffffffff


	//   ....[130]....
        /*0a94*/ 	.word	0xffffffff


	//   ....[131]....
        /*0a98*/ 	.word	0xffffffff


	//   ....[132]....
        /*0a9c*/ 	.word	0xffffffff


	//   ....[133]....
        /*0aa0*/ 	.word	0xffffffff


	//   ....[134]....
        /*0aa4*/ 	.word	0xffffffff


	//   ....[135]....
        /*0aa8*/ 	.word	0xffffffff


	//   ....[136]....
        /*0aac*/ 	.word	0xffffffff


	//   ....[137]....
        /*0ab0*/ 	.word	0xffffffff


	//   ....[138]....
        /*0ab4*/ 	.word	0xffffffff


	//   ....[139]....
        /*0ab8*/ 	.word	0xffffffff


	//   ....[140]....
        /*0abc*/ 	.word	0xffffffff


	//   ....[141]....
        /*0ac0*/ 	.word	0xffffffff


	//   ....[142]....
        /*0ac4*/ 	.word	0xffffffff


	//   ....[143]....
        /*0ac8*/ 	.word	0xffffffff


	//   ....[144]....
        /*0acc*/ 	.word	0xffffffff


	//   ....[145]....
        /*0ad0*/ 	.word	0xffffffff


	//   ....[146]....
        /*0ad4*/ 	.word	0xffffffff


	//   ....[147]....
        /*0ad8*/ 	.word	0xffffffff


	//   ....[148]....
        /*0adc*/ 	.word	0xffffffff


	//   ....[149]....
        /*0ae0*/ 	.word	0xffffffff


	//   ....[150]....
        /*0ae4*/ 	.word	0xffffffff


	//   ....[151]....
        /*0ae8*/ 	.word	0xffffffff


	//   ....[152]....
        /*0aec*/ 	.word	0xffffffff


	//   ....[153]....
        /*0af0*/ 	.word	0xffffffff


	//   ....[154]....
        /*0af4*/ 	.word	0xffffffff


	//   ....[155]....
        /*0af8*/ 	.word	0xffffffff


	//   ....[156]....
        /*0afc*/ 	.word	0xffffffff


	//   ....[157]....
        /*0b00*/ 	.word	0xffffffff


	//   ....[158]....
        /*0b04*/ 	.word	0xffffffff


	//   ....[159]....
        /*0b08*/ 	.word	0xffffffff


	//   ....[160]....
        /*0b0c*/ 	.word	0xffffffff


	//   ....[161]....
        /*0b10*/ 	.word	0xffffffff


	//   ....[162]....
        /*0b14*/ 	.word	0xffffffff


	//   ....[163]....
        /*0b18*/ 	.word	0xffffffff


	//   ....[164]....
        /*0b1c*/ 	.word	0xffffffff


	//   ....[165]....
        /*0b20*/ 	.word	0xffffffff


	//   ....[166]....
        /*0b24*/ 	.word	0xffffffff


	//   ....[167]....
        /*0b28*/ 	.word	0xffffffff


	//   ....[168]....
        /*0b2c*/ 	.word	0xffffffff


	//   ....[169]....
        /*0b30*/ 	.word	0x0500000f


	//   ....[170]....
        /*0b34*/ 	.word	0x0500000f


	//   ....[171]....
        /*0b38*/ 	.word	0x0500000f


	//   ....[172]....
        /*0b3c*/ 	.word	0x0500000f


	//   ....[173]....
        /*0b40*/ 	.word	0x0500000f


	//   ....[174]....
        /*0b44*/ 	.word	0x0500000f


	//   ....[175]....
        /*0b48*/ 	.word	0x0500000f


	//   ....[176]....
        /*0b4c*/ 	.word	0x0500000f


	//   ....[177]....
        /*0b50*/ 	.word	0x0500000f


	//   ....[178]....
        /*0b54*/ 	.word	0x0500000f


	//   ....[179]....
        /*0b58*/ 	.word	0x0500000f


	//   ....[180]....
        /*0b5c*/ 	.word	0x0500000f


	//   ....[181]....
        /*0b60*/ 	.word	0x0500000f


	//   ....[182]....
        /*0b64*/ 	.word	0x0500000f


	//   ....[183]....
        /*0b68*/ 	.word	0x0500000f


	//   ....[184]....
        /*0b6c*/ 	.word	0x0500000f


	//   ....[185]....
        /*0b70*/ 	.word	0x0500000f


	//   ....[186]....
        /*0b74*/ 	.word	0x0500000f


	//   ....[187]....
        /*0b78*/ 	.word	0x0500000f


	//   ....[188]....
        /*0b7c*/ 	.word	0x0500000f


	//   ....[189]....
        /*0b80*/ 	.word	0x0500000f


	//   ....[190]....
        /*0b84*/ 	.word	0x0500000f


	//   ....[191]....
        /*0b88*/ 	.word	0x0500000f


	//   ....[192]....
        /*0b8c*/ 	.word	0x0500000f


	//   ....[193]....
        /*0b90*/ 	.word	0x0500000f


	//   ....[194]....
        /*0b94*/ 	.word	0x0500000f


	//   ....[195]....
        /*0b98*/ 	.word	0x0500000f


	//   ....[196]....
        /*0b9c*/ 	.word	0x0500000f


	//   ....[197]....
        /*0ba0*/ 	.word	0x0500000f


	//   ....[198]....
        /*0ba4*/ 	.word	0x0500000f


	//   ....[199]....
        /*0ba8*/ 	.word	0x0500000f


	//   ....[200]....
        /*0bac*/ 	.word	0x0500000f


	//   ....[201]....
        /*0bb0*/ 	.word	0x0500000f


	//   ....[202]....
        /*0bb4*/ 	.word	0x0500000f


	//   ....[203]....
        /*0bb8*/ 	.word	0x0500000f


	//   ....[204]....
        /*0bbc*/ 	.word	0x0500000f


	//   ....[205]....
        /*0bc0*/ 	.word	0x0500000f


	//   ....[206]....
        /*0bc4*/ 	.word	0x0500000f


	//   ....[207]....
        /*0bc8*/ 	.word	0x0500000f


	//   ....[208]....
        /*0bcc*/ 	.word	0x0500000f


	//   ....[209]....
        /*0bd0*/ 	.word	0x0500000f


	//   ....[210]....
        /*0bd4*/ 	.word	0x0500000f


	//   ....[211]....
        /*0bd8*/ 	.word	0x0500000f


	//   ....[212]....
        /*0bdc*/ 	.word	0x0500000f


	//   ....[213]....
        /*0be0*/ 	.word	0x0500000f


	//   ....[214]....
        /*0be4*/ 	.word	0x0500000f


	//   ....[215]....
        /*0be8*/ 	.word	0x0500000f


	//   ....[216]....
        /*0bec*/ 	.word	0x0500000f


	//   ....[217]....
        /*0bf0*/ 	.word	0x0500000f


	//   ....[218]....
        /*0bf4*/ 	.word	0x0500000f


	//   ....[219]....
        /*0bf8*/ 	.word	0x0500000f


	//   ....[220]....
        /*0bfc*/ 	.word	0x0500000f


	//   ....[221]....
        /*0c00*/ 	.word	0x0500000f


	//   ....[222]....
        /*0c04*/ 	.word	0x0500000f


	//   ....[223]....
        /*0c08*/ 	.word	0x0500000f


	//   ....[224]....
        /*0c0c*/ 	.word	0x0500000f


	//   ....[225]....
        /*0c10*/ 	.word	0x0500000f


	//   ....[226]....
        /*0c14*/ 	.word	0x0500000f


	//   ....[227]....
        /*0c18*/ 	.word	0x0500000f


	//   ....[228]....
        /*0c1c*/ 	.word	0x0500000f


	//   ....[229]....
        /*0c20*/ 	.word	0x0500000f


	//   ....[230]....
        /*0c24*/ 	.word	0x0500000f


	//   ....[231]....
        /*0c28*/ 	.word	0x0500000f


	//   ....[232]....
        /*0c2c*/ 	.word	0x0500000f


	//   ....[233]....
        /*0c30*/ 	.word	0x0500000f


	//   ....[234]....
        /*0c34*/ 	.word	0x0500000f


	//   ....[235]....
        /*0c38*/ 	.word	0x0500000f


	//   ....[236]....
        /*0c3c*/ 	.word	0x0500000f


	//   ....[237]....
        /*0c40*/ 	.word	0x0500000f


	//   ....[238]....
        /*0c44*/ 	.word	0x0500000f


	//   ....[239]....
        /*0c48*/ 	.word	0x0500000f


	//   ....[240]....
        /*0c4c*/ 	.word	0x0500000f


	//   ....[241]....
        /*0c50*/ 	.word	0x0500000f


	//   ....[242]....
        /*0c54*/ 	.word	0x0500000f


	//   ....[243]....
        /*0c58*/ 	.word	0x0500000f


	//   ....[244]....
        /*0c5c*/ 	.word	0x0500000f


	//   ....[245]....
        /*0c60*/ 	.word	0x0500000f


	//   ....[246]....
        /*0c64*/ 	.word	0x0500000f


	//   ....[247]....
        /*0c68*/ 	.word	0x0500000f


	//   ....[248]....
        /*0c6c*/ 	.word	0x0500000f


	//   ....[249]....
        /*0c70*/ 	.word	0x0500000f


	//   ....[250]....
        /*0c74*/ 	.word	0x0500000f


	//   ....[251]....
        /*0c78*/ 	.word	0x0500000f


	//   ....[252]....
        /*0c7c*/ 	.word	0x0500000f


	//   ....[253]....
        /*0c80*/ 	.word	0x0500000f


	//   ....[254]....
        /*0c84*/ 	.word	0x0500000f


	//   ....[255]....
        /*0c88*/ 	.word	0x0500000f


	//   ....[0]....
        /*0c8c*/ 	.word	0x0500000f


	//   ....[1]....
        /*0c90*/ 	.word	0x0500000f


	//   ....[2]....
        /*0c94*/ 	.word	0x0500000f


	//   ....[3]....
        /*0c98*/ 	.word	0x0500000f


	//   ....[4]....
        /*0c9c*/ 	.word	0x0500000f


	//   ....[5]....
        /*0ca0*/ 	.word	0x0500000f


	//   ....[6]....
        /*0ca4*/ 	.word	0x0500000f


	//   ....[7]....
        /*0ca8*/ 	.word	0x0500000f


	//   ....[8]....
        /*0cac*/ 	.word	0x0500000f


	//   ....[9]....
        /*0cb0*/ 	.word	0x0500000f


	//   ....[10]....
        /*0cb4*/ 	.word	0x0500000f


	//   ....[11]....
        /*0cb8*/ 	.word	0x0500000f


	//   ....[12]....
        /*0cbc*/ 	.word	0x0500000f


	//   ....[13]....
        /*0cc0*/ 	.word	0x0500000f


	//   ....[14]....
        /*0cc4*/ 	.word	0x0500000f


	//   ....[15]....
        /*0cc8*/ 	.word	0x0500000f


	//----- nvinfo : EIATTR_COOP_GROUP_INSTR_OFFSETS
	.align		4
.L_383:
        /*0ccc*/ 	.byte	0x04, 0x28
        /*0cce*/ 	.short	(.L_385 - .L_384)


	//   ....[0]....
.L_384:
        /*0cd0*/ 	.word	0x00000060


	//   ....[1]....
        /*0cd4*/ 	.word	0x00000140


	//   ....[2]....
        /*0cd8*/ 	.word	0x00000190


	//   ....[3]....
        /*0cdc*/ 	.word	0x000003c0


	//   ....[4]....
        /*0ce0*/ 	.word	0x00000520


	//   ....[5]....
        /*0ce4*/ 	.word	0x00000640


	//   ....[6]....
        /*0ce8*/ 	.word	0x000007a0


	//   ....[7]....
        /*0cec*/ 	.word	0x00004050


	//   ....[8]....
        /*0cf0*/ 	.word	0x00004060


	//   ....[9]....
        /*0cf4*/ 	.word	0x00004f80


	//   ....[10]....
        /*0cf8*/ 	.word	0x00004f90


	//   ....[11]....
        /*0cfc*/ 	.word	0x00005ed0


	//   ....[12]....
        /*0d00*/ 	.word	0x00005ee0


	//   ....[13]....
        /*0d04*/ 	.word	0x000079e0


	//   ....[14]....
        /*0d08*/ 	.word	0x000079f0


	//   ....[15]....
        /*0d0c*/ 	.word	0x00008ad0


	//   ....[16]....
        /*0d10*/ 	.word	0x00008ae0


	//   ....[17]....
        /*0d14*/ 	.word	0x00009bd0


	//   ....[18]....
        /*0d18*/ 	.word	0x00009be0


	//   ....[19]....
        /*0d1c*/ 	.word	0x0000af30


	//   ....[20]....
        /*0d20*/ 	.word	0x0000af40


	//   ....[21]....
        /*0d24*/ 	.word	0x0000b100


	//   ....[22]....
        /*0d28*/ 	.word	0x0000b110


	//   ....[23]....
        /*0d2c*/ 	.word	0x0000b2e0


	//   ....[24]....
        /*0d30*/ 	.word	0x0000b2f0


	//   ....[25]....
        /*0d34*/ 	.word	0x0000b730


	//   ....[26]....
        /*0d38*/ 	.word	0x0000b740


	//   ....[27]....
        /*0d3c*/ 	.word	0x0000b8d0


	//   ....[28]....
        /*0d40*/ 	.word	0x0000b8f0


	//   ....[29]....
        /*0d44*/ 	.word	0x0000ba80


	//   ....[30]....
        /*0d48*/ 	.word	0x0000baa0


	//   ....[31]....
        /*0d4c*/ 	.word	0x0000c4b0


	//   ....[32]....
        /*0d50*/ 	.word	0x0000ca50


	//   ....[33]....
        /*0d54*/ 	.word	0x0000ca60


	//   ....[34]....
        /*0d58*/ 	.word	0x0000ca70


	//   ....[35]....
        /*0d5c*/ 	.word	0x0000ca80


	//   ....[36]....
        /*0d60*/ 	.word	0x0000ff50


	//   ....[37]....
        /*0d64*/ 	.word	0x0000ff60


	//   ....[38]....
        /*0d68*/ 	.word	0x0000ff70


	//   ....[39]....
        /*0d6c*/ 	.word	0x0000ff80


	//   ....[40]....
        /*0d70*/ 	.word	0x00017060


	//   ....[41]....
        /*0d74*/ 	.word	0x00017080


	//   ....[42]....
        /*0d78*/ 	.word	0x000172d0


	//   ....[43]....
        /*0d7c*/ 	.word	0x000172f0


	//   ....[44]....
        /*0d80*/ 	.word	0x0001c550


	//   ....[45]....
        /*0d84*/ 	.word	0x0001c580


	//   ....[46]....
        /*0d88*/ 	.word	0x0001c870


	//   ....[47]....
        /*0d8c*/ 	.word	0x0001c8e0


	//   ....[48]....
        /*0d90*/ 	.word	0x0001da60


	//   ....[49]....
        /*0d94*/ 	.word	0x0001dc70


	//   ....[50]....
        /*0d98*/ 	.word	0x0001dd10


	//   ....[51]....
        /*0d9c*/ 	.word	0x0001dd30


	//   ....[52]....
        /*0da0*/ 	.word	0x0001f870


	//   ....[53]....
        /*0da4*/ 	.word	0x0001f890


	//   ....[54]....
        /*0da8*/ 	.word	0x0001f8a0


	//   ....[55]....
        /*0dac*/ 	.word	0x0001f8b0


	//   ....[56]....
        /*0db0*/ 	.word	0x00020300


	//   ....[57]....
        /*0db4*/ 	.word	0x00020320


	//   ....[58]....
        /*0db8*/ 	.word	0x00020480


	//   ....[59]....
        /*0dbc*/ 	.word	0x000204a0


	//   ....[60]....
        /*0dc0*/ 	.word	0x000205f0


	//   ....[61]....
        /*0dc4*/ 	.word	0x00020610


	//   ....[62]....
        /*0dc8*/ 	.word	0x00020770


	//   ....[63]....
        /*0dcc*/ 	.word	0x00020790


	//   ....[64]....
        /*0dd0*/ 	.word	0x00020f90


	//   ....[65]....
        /*0dd4*/ 	.word	0x00020fc0


	//   ....[66]....
        /*0dd8*/ 	.word	0x00021810


	//   ....[67]....
        /*0ddc*/ 	.word	0x00021820


	//   ....[68]....
        /*0de0*/ 	.word	0x000229a0


	//   ....[69]....
        /*0de4*/ 	.word	0x000229c0


	//   ....[70]....
        /*0de8*/ 	.word	0x00022b10


	//   ....[71]....
        /*0dec*/ 	.word	0x00022b30


	//   ....[72]....
        /*0df0*/ 	.word	0x00022c80


	//   ....[73]....
        /*0df4*/ 	.word	0x00022ca0


	//   ....[74]....
        /*0df8*/ 	.word	0x00022e00


	//   ....[75]....
        /*0dfc*/ 	.word	0x00022e20


	//   ....[76]....
        /*0e00*/ 	.word	0x00023000


	//   ....[77]....
        /*0e04*/ 	.word	0x00023200


	//   ....[78]....
        /*0e08*/ 	.word	0x00023230


	//   ....[79]....
        /*0e0c*/ 	.word	0x00023260


	//   ....[80]....
        /*0e10*/ 	.word	0x00023290


	//   ....[81]....
        /*0e14*/ 	.word	0x000232c0


	//   ....[82]....
        /*0e18*/ 	.word	0x000232f0


	//   ....[83]....
        /*0e1c*/ 	.word	0x00023490


	//   ....[84]....
        /*0e20*/ 	.word	0x000234c0


	//   ....[85]....
        /*0e24*/ 	.word	0x000234f0


	//   ....[86]....
        /*0e28*/ 	.word	0x00023520


	//   ....[87]....
        /*0e2c*/ 	.word	0x00023550


	//   ....[88]....
        /*0e30*/ 	.word	0x00023580


	//   ....[89]....
        /*0e34*/ 	.word	0x00023610


	//   ....[90]....
        /*0e38*/ 	.word	0x00023640


	//   ....[91]....
        /*0e3c*/ 	.word	0x00023650


	//   ....[92]....
        /*0e40*/ 	.word	0x000236e0


	//   ....[93]....
        /*0e44*/ 	.word	0x000246d0


	//   ....[94]....
        /*0e48*/ 	.word	0x00026d30


	//   ....[95]....
        /*0e4c*/ 	.word	0x00026d70


	//   ....[96]....
        /*0e50*/ 	.word	0x00026db0


	//   ....[97]....
        /*0e54*/ 	.word	0x00026e70


	//   ....[98]....
        /*0e58*/ 	.word	0x00026ea0


	//   ....[99]....
        /*0e5c*/ 	.word	0x00026f00


	//   ....[100]....
        /*0e60*/ 	.word	0x00026f40


	//   ....[101]....
        /*0e64*/ 	.word	0x00026fa0


	//   ....[102]....
        /*0e68*/ 	.word	0x00026fc0


	//   ....[103]....
        /*0e6c*/ 	.word	0x00026ff0


	//   ....[104]....
        /*0e70*/ 	.word	0x00027820


	//   ....[105]....
        /*0e74*/ 	.word	0x00027860


	//   ....[106]....
        /*0e78*/ 	.word	0x00027880


	//   ....[107]....
        /*0e7c*/ 	.word	0x00027920


	//   ....[108]....
        /*0e80*/ 	.word	0x00027930


	//   ....[109]....
        /*0e84*/ 	.word	0x000279e0


	//   ....[110]....
        /*0e88*/ 	.word	0x000279f0


	//   ....[111]....
        /*0e8c*/ 	.word	0x00027aa0


	//   ....[112]....
        /*0e90*/ 	.word	0x00027ab0


	//   ....[113]....
        /*0e94*/ 	.word	0x00027b60


	//   ....[114]....
        /*0e98*/ 	.word	0x00027b70


	//   ....[115]....
        /*0e9c*/ 	.word	0x00027c20


	//   ....[116]....
        /*0ea0*/ 	.word	0x00027c30


	//   ....[117]....
        /*0ea4*/ 	.word	0x00027ce0


	//   ....[118]....
        /*0ea8*/ 	.word	0x00027cf0


	//   ....[119]....
        /*0eac*/ 	.word	0x00027d40


	//   ....[120]....
        /*0eb0*/ 	.word	0x00028550


	//   ....[121]....
        /*0eb4*/ 	.word	0x00028590


	//   ....[122]....
        /*0eb8*/ 	.word	0x000285c0


	//   ....[123]....
        /*0ebc*/ 	.word	0x00028680


	//   ....[124]....
        /*0ec0*/ 	.word	0x000286b0


	//   ....[125]....
        /*0ec4*/ 	.word	0x00028700


	//   ....[126]....
        /*0ec8*/ 	.word	0x00028730


	//   ....[127]....
        /*0ecc*/ 	.word	0x00028780


	//   ....[128]....
        /*0ed0*/ 	.word	0x000287b0


	//   ....[129]....
        /*0ed4*/ 	.word	0x00028820


	//   ....[130]....
        /*0ed8*/ 	.word	0x00028b20


	//   ....[131]....
        /*0edc*/ 	.word	0x00028b50


	//   ....[132]....
        /*0ee0*/ 	.word	0x00028c10


	//   ....[133]....
        /*0ee4*/ 	.word	0x00028c20


	//   ....[134]....
        /*0ee8*/ 	.word	0x00028cd0


	//   ....[135]....
        /*0eec*/ 	.word	0x00028ce0


	//   ....[136]....
        /*0ef0*/ 	.word	0x00028d90


	//   ....[137]....
        /*0ef4*/ 	.word	0x00028da0


	//   ....[138]....
        /*0ef8*/ 	.word	0x00028db0


	//   ....[139]....
        /*0efc*/ 	.word	0x00028e60


	//   ....[140]....
        /*0f00*/ 	.word	0x00029410


	//   ....[141]....
        /*0f04*/ 	.word	0x00029450


	//   ....[142]....
        /*0f08*/ 	.word	0x000294e0


	//   ....[143]....
        /*0f0c*/ 	.word	0x00029510


	//   ....[144]....
        /*0f10*/ 	.word	0x000295a0


	//   ....[145]....
        /*0f14*/ 	.word	0x000295d0


	//   ....[146]....
        /*0f18*/ 	.word	0x00029660


	//   ....[147]....
        /*0f1c*/ 	.word	0x00029690


	//   ....[148]....
        /*0f20*/ 	.word	0x000296a0


	//   ....[149]....
        /*0f24*/ 	.word	0x00029730


	//   ....[150]....
        /*0f28*/ 	.word	0x00029bd0


	//   ....[151]....
        /*0f2c*/ 	.word	0x00029c00


	//   ....[152]....
        /*0f30*/ 	.word	0x00029c60


	//   ....[153]....
        /*0f34*/ 	.word	0x00029c90


	//   ....[154]....
        /*0f38*/ 	.word	0x00029cc0


	//   ....[155]....
        /*0f3c*/ 	.word	0x00029cf0


	//   ....[156]....
        /*0f40*/ 	.word	0x00029d20


	//   ....[157]....
        /*0f44*/ 	.word	0x00029d50


	//   ....[158]....
        /*0f48*/ 	.word	0x00029f00


	//   ....[159]....
        /*0f4c*/ 	.word	0x00029f30


	//   ....[160]....
        /*0f50*/ 	.word	0x00029f60


	//   ....[161]....
        /*0f54*/ 	.word	0x00029f90


	//   ....[162]....
        /*0f58*/ 	.word	0x00029fc0


	//   ....[163]....
        /*0f5c*/ 	.word	0x00029ff0


	//   ....[164]....
        /*0f60*/ 	.word	0x0002a0b0


	//   ....[165]....
        /*0f64*/ 	.word	0x0002a0d0


	//   ....[166]....
        /*0f68*/ 	.word	0x0002a0e0


	//   ....[167]....
        /*0f6c*/ 	.word	0x0002a140


	//   ....[168]....
        /*0f70*/ 	.word	0x0002a760


	//   ....[169]....
        /*0f74*/ 	.word	0x0002aa80


	//   ....[170]....
        /*0f78*/ 	.word	0x0002ab10


	//   ....[171]....
        /*0f7c*/ 	.word	0x0002abb0


	//   ....[172]....
        /*0f80*/ 	.word	0x0002ac40


	//   ....[173]....
        /*0f84*/ 	.word	0x0002ace0


	//   ....[174]....
        /*0f88*/ 	.word	0x0002ad70


	//   ....[175]....
        /*0f8c*/ 	.word	0x0002ae60


	//   ....[176]....
        /*0f90*/ 	.word	0x0002aef0


	//   ....[177]....
        /*0f94*/ 	.word	0x0002af90


	//   ....[178]....
        /*0f98*/ 	.word	0x0002b020


	//   ....[179]....
        /*0f9c*/ 	.word	0x0002b0c0


	//   ....[180]....
        /*0fa0*/ 	.word	0x0002b150


	//   ....[181]....
        /*0fa4*/ 	.word	0x0002b240


	//   ....[182]....
        /*0fa8*/ 	.word	0x0002b2d0


	//   ....[183]....
        /*0fac*/ 	.word	0x0002b370


	//   ....[184]....
        /*0fb0*/ 	.word	0x0002b400


	//   ....[185]....
        /*0fb4*/ 	.word	0x0002b4a0


	//   ....[186]....
        /*0fb8*/ 	.word	0x0002b530


	//   ....[187]....
        /*0fbc*/ 	.word	0x0002b620


	//   ....[188]....
        /*0fc0*/ 	.word	0x0002b6b0


	//   ....[189]....
        /*0fc4*/ 	.word	0x0002b700


	//   ....[190]....
        /*0fc8*/ 	.word	0x0002b750


	//   ....[191]....
        /*0fcc*/ 	.word	0x0002b840


	//   ....[192]....
        /*0fd0*/ 	.word	0x0002b8d0


	//   ....[193]....
        /*0fd4*/ 	.word	0x0002b920


	//   ....[194]....
        /*0fd8*/ 	.word	0x0002b970


	//   ....[195]....
        /*0fdc*/ 	.word	0x0002bbd0


	//   ....[196]....
        /*0fe0*/ 	.word	0x0002beb0


	//   ....[197]....
        /*0fe4*/ 	.word	0x0002bfa0


	//   ....[198]....
        /*0fe8*/ 	.word	0x0002c080


	//   ....[199]....
        /*0fec*/ 	.word	0x0002c1d0


	//   ....[200]....
        /*0ff0*/ 	.word	0x0002c220


	//   ....[201]....
        /*0ff4*/ 	.word	0x0002c330


	//   ....[202]....
        /*0ff8*/ 	.word	0x0002c390


	//   ....[203]....
        /*0ffc*/ 	.word	0x0002c4a0


	//   ....[204]....
        /*1000*/ 	.word	0x0002c500


	//   ....[205]....
        /*1004*/ 	.word	0x0002c600


	//   ....[206]....
        /*1008*/ 	.word	0x0002c650


	//   ....[207]....
        /*100c*/ 	.word	0x0002c700


	//   ....[208]....
        /*1010*/ 	.word	0x0002c760


	//   ....[209]....
        /*1014*/ 	.word	0x0002c890


	//   ....[210]....
        /*1018*/ 	.word	0x0002c8e0


	//   ....[211]....
        /*101c*/ 	.word	0x0002ca20


	//   ....[212]....
        /*1020*/ 	.word	0x0002ca70


	//   ....[213]....
        /*1024*/ 	.word	0x0002cbb0


	//   ....[214]....
        /*1028*/ 	.word	0x0002cc00


	//   ....[215]....
        /*102c*/ 	.word	0x0002cd40


	//   ....[216]....
        /*1030*/ 	.word	0x0002cd90


	//   ....[217]....
        /*1034*/ 	.word	0x0002ced0


	//   ....[218]....
        /*1038*/ 	.word	0x0002cf20


	//   ....[219]....
        /*103c*/ 	.word	0x0002d060


	//   ....[220]....
        /*1040*/ 	.word	0x0002d0b0


	//   ....[221]....
        /*1044*/ 	.word	0x0002d1d0


	//   ....[222]....
        /*1048*/ 	.word	0x0002d220


	//   ....[223]....
        /*104c*/ 	.word	0x0002d350


	//   ....[224]....
        /*1050*/ 	.word	0x0002d420


	//   ....[225]....
        /*1054*/ 	.word	0x0002d590


	//   ....[226]....
        /*1058*/ 	.word	0x0002d5e0


	//   ....[227]....
        /*105c*/ 	.word	0x0002d6e0


	//   ....[228]....
        /*1060*/ 	.word	0x0002d730


	//   ....[229]....
        /*1064*/ 	.word	0x0002d830


	//   ....[230]....
        /*1068*/ 	.word	0x0002d880


	//   ....[231]....
        /*106c*/ 	.word	0x0002d9b0


	//   ....[232]....
        /*1070*/ 	.word	0x0002da00


	//   ....[233]....
        /*1074*/ 	.word	0x0002daf0


	//   ....[234]....
        /*1078*/ 	.word	0x0002db90


	//   ....[235]....
        /*107c*/ 	.word	0x0002dcd0


	//   ....[236]....
        /*1080*/ 	.word	0x0002dd20


	//   ....[237]....
        /*1084*/ 	.word	0x0002de60


	//   ....[238]....
        /*1088*/ 	.word	0x0002deb0


	//   ....[239]....
        /*108c*/ 	.word	0x0002dff0


	//   ....[240]....
        /*1090*/ 	.word	0x0002e040


	//   ....[241]....
        /*1094*/ 	.word	0x0002e180


	//   ....[242]....
        /*1098*/ 	.word	0x0002e1d0


	//   ....[243]....
        /*109c*/ 	.word	0x0002e2c0


	//   ....[244]....
        /*10a0*/ 	.word	0x0002e380


	//   ....[245]....
        /*10a4*/ 	.word	0x0002e510


	//   ....[246]....
        /*10a8*/ 	.word	0x0002e560


	//   ....[247]....
        /*10ac*/ 	.word	0x0002e690


	//   ....[248]....
        /*10b0*/ 	.word	0x0002e6e0


	//   ....[249]....
        /*10b4*/ 	.word	0x0002e810


	//   ....[250]....
        /*10b8*/ 	.word	0x0002e860


	//   ....[251]....
        /*10bc*/ 	.word	0x0002e990


	//   ....[252]....
        /*10c0*/ 	.word	0x0002e9e0


	//   ....[253]....
        /*10c4*/ 	.word	0x0002ea70


	//   ....[254]....
        /*10c8*/ 	.word	0x0002eb10


	//   ....[255]....
        /*10cc*/ 	.word	0x0002eca0


	//   ....[0]....
        /*10d0*/ 	.word	0x0002ed10


	//   ....[1]....
        /*10d4*/ 	.word	0x0002ed80


	//   ....[2]....
        /*10d8*/ 	.word	0x0002edf0


	//   ....[3]....
        /*10dc*/ 	.word	0x0002ee60


	//   ....[4]....
        /*10e0*/ 	.word	0x0002eee0


	//   ....[5]....
        /*10e4*/ 	.word	0x0002ef60


	//   ....[6]....
        /*10e8*/ 	.word	0x0002eff0


	//   ....[7]....
        /*10ec*/ 	.word	0x0002f060


	//   ....[8]....
        /*10f0*/ 	.word	0x0002f0d0


	//   ....[9]....
        /*10f4*/ 	.word	0x0002f140


	//   ....[10]....
        /*10f8*/ 	.word	0x0002f1c0


	//   ....[11]....
        /*10fc*/ 	.word	0x0002f230


	//   ....[12]....
        /*1100*/ 	.word	0x0002f2d0


	//   ....[13]....
        /*1104*/ 	.word	0x0002f320


	//   ....[14]....
        /*1108*/ 	.word	0x0002f3b0


	//   ....[15]....
        /*110c*/ 	.word	0x0002f4e0


	//----- nvinfo : EIATTR_REG_RECONFIG
	.align		4
.L_385:
        /*1110*/ 	.byte	0x01, 0x54
	.zero		2


	//----- nvinfo : EIATTR_SYSCALL_OFFSETS
	.align		4
        /*1114*/ 	.byte	0x04, 0x46
        /*1116*/ 	.short	(.L_387 - .L_386)


	//   ....[0]....
.L_386:
        /*1118*/ 	.word	0x00002380


	//   ....[1]....
        /*111c*/ 	.word	0x000024d0


	//   ....[2]....
        /*1120*/ 	.word	0x0000c640


	//   ....[3]....
        /*1124*/ 	.word	0x0000c9d0


	//   ....[4]....
        /*1128*/ 	.word	0x00026360


	//   ....[5]....
        /*112c*/ 	.word	0x000264b0


	//   ....[6]....
        /*1130*/ 	.word	0x000265a0


	//   ....[7]....
        /*1134*/ 	.word	0x00027480


	//----- nvinfo : EIATTR_MBARRIER_INSTR_OFFSETS
	.align		4
.L_387:
        /*1138*/ 	.byte	0x04, 0x39
        /*113a*/ 	.short	(.L_389 - .L_388)


	//   ....[0]....
.L_388:
        /*113c*/ 	.word	0x00000270
        /*1140*/ 	.word	0x000000ff
        /*1144*/ 	.word	0x00038800
        /*1148*/ 	.short	0x0100
        /*114a*/ 	.byte	0x08
	.zero		1


	//   ....[1]....
        /*114c*/ 	.word	0x00000280
        /*1150*/ 	.word	0x000000ff
        /*1154*/ 	.word	0x00038820
        /*1158*/ 	.short	0x0100
        /*115a*/ 	.byte	0x08
	.zero		1


	//   ....[2]....
        /*115c*/ 	.word	0x00000370
        /*1160*/ 	.word	0x000000ff
        /*1164*/ 	.word	0x00038830
        /*1168*/ 	.short	0x0100
        /*116a*/ 	.byte	0x08
	.zero		1


	//   ....[3]....
        /*116c*/ 	.word	0x00000380
        /*1170*/ 	.word	0x000000ff
        /*1174*/ 	.word	0x00038840
        /*1178*/ 	.short	0x0100
        /*117a*/ 	.byte	0x08
	.zero		1


	//   ....[4]....
        /*117c*/ 	.word	0x00000390
        /*1180*/ 	.word	0x000000ff
        /*1184*/ 	.word	0x00038838
        /*1188*/ 	.short	0x0100
        /*118a*/ 	.byte	0x08
	.zero		1


	//   ....[5]....
        /*118c*/ 	.word	0x000003a0
        /*1190*/ 	.word	0x000000ff
        /*1194*/ 	.word	0x00038848
        /*1198*/ 	.short	0x0100
        /*119a*/ 	.byte	0x08
	.zero		1


	//   ....[6]....
        /*119c*/ 	.word	0x000004d0
        /*11a0*/ 	.word	0x000000ff
        /*11a4*/ 	.word	0x00038850
        /*11a8*/ 	.short	0x0100
        /*11aa*/ 	.byte	0x08
	.zero		1


	//   ....[7]....
        /*11ac*/ 	.word	0x000004e0
        /*11b0*/ 	.word	0x000000ff
        /*11b4*/ 	.word	0x00038860
        /*11b8*/ 	.short	0x0100
        /*11ba*/ 	.byte	0x08
	.zero		1


	//   ....[8]....
        /*11bc*/ 	.word	0x000004f0
        /*11c0*/ 	.word	0x000000ff
        /*11c4*/ 	.word	0x00038858
        /*11c8*/ 	.short	0x0100
        /*11ca*/ 	.byte	0x08
	.zero		1


	//   ....[9]....
        /*11cc*/ 	.word	0x00000500
        /*11d0*/ 	.word	0x000000ff
        /*11d4*/ 	.word	0x00038868
        /*11d8*/ 	.short	0x0100
        /*11da*/ 	.byte	0x08
	.zero		1


	//   ....[10]....
        /*11dc*/ 	.word	0x000005f0
        /*11e0*/ 	.word	0x000000ff
        /*11e4*/ 	.word	0x00038870
        /*11e8*/ 	.short	0x0100
        /*11ea*/ 	.byte	0x06
	.zero		1


	//   ....[11]....
        /*11ec*/ 	.word	0x00000600
        /*11f0*/ 	.word	0x000000ff
        /*11f4*/ 	.word	0x00038880
        /*11f8*/ 	.short	0x0100
        /*11fa*/ 	.byte	0x06
	.zero		1


	//   ....[12]....
        /*11fc*/ 	.word	0x00000610
        /*1200*/ 	.word	0x000000ff
        /*1204*/ 	.word	0x00038878
        /*1208*/ 	.short	0x0100
        /*120a*/ 	.byte	0x06
	.zero		1


	//   ....[13]....
        /*120c*/ 	.word	0x00000620
        /*1210*/ 	.word	0x000000ff
        /*1214*/ 	.word	0x00038888
        /*1218*/ 	.short	0x0100
        /*121a*/ 	.byte	0x06
	.zero		1


	//   ....[14]....
        /*121c*/ 	.word	0x00000750
        /*1220*/ 	.word	0x000000ff
        /*1224*/ 	.word	0x00038890
        /*1228*/ 	.short	0x0100
        /*122a*/ 	.byte	0x08
	.zero		1


	//   ....[15]....
        /*122c*/ 	.word	0x00000760
        /*1230*/ 	.word	0x000000ff
        /*1234*/ 	.word	0x000388a0
        /*1238*/ 	.short	0x0100
        /*123a*/ 	.byte	0x08
	.zero		1


	//   ....[16]....
        /*123c*/ 	.word	0x00000770
        /*1240*/ 	.word	0x000000ff
        /*1244*/ 	.word	0x00038898
        /*1248*/ 	.short	0x0100
        /*124a*/ 	.byte	0x08
	.zero		1


	//   ....[17]....
        /*124c*/ 	.word	0x00000780
        /*1250*/ 	.word	0x000000ff
        /*1254*/ 	.word	0x000388a8
        /*1258*/ 	.short	0x0100
        /*125a*/ 	.byte	0x08
	.zero		1


	//   ....[18]....
        /*125c*/ 	.word	0x000008b0
        /*1260*/ 	.word	0x000000ff
        /*1264*/ 	.word	0x000388b0
        /*1268*/ 	.short	0x0100
        /*126a*/ 	.byte	0x08
	.zero		1


	//   ....[19]....
        /*126c*/ 	.word	0x000008c0
        /*1270*/ 	.word	0x000000ff
        /*1274*/ 	.word	0x000388c0
        /*1278*/ 	.short	0x0100
        /*127a*/ 	.byte	0x08
	.zero		1


	//   ....[20]....
        /*127c*/ 	.word	0x000008d0
        /*1280*/ 	.word	0x000000ff
        /*1284*/ 	.word	0x000388b8
        /*1288*/ 	.short	0x0100
        /*128a*/ 	.byte	0x08
	.zero		1


	//   ....[21]....
        /*128c*/ 	.word	0x000008e0
        /*1290*/ 	.word	0x000000ff
        /*1294*/ 	.word	0x000388c8
        /*1298*/ 	.short	0x0100
        /*129a*/ 	.byte	0x08
	.zero		1


	//   ....[22]....
        /*129c*/ 	.word	0x00004000
        /*12a0*/ 	.word	0x00000057
        /*12a4*/ 	.word	0x00038890
        /*12a8*/ 	.short	0x010a
        /*12aa*/ 	.byte	0x3f
	.zero		1


	//   ....[23]....
        /*12ac*/ 	.word	0x00007970
        /*12b0*/ 	.word	0x00000057
        /*12b4*/ 	.word	0x00038890
        /*12b8*/ 	.short	0x010a
        /*12ba*/ 	.byte	0x3f
	.zero		1


	//   ....[24]....
        /*12bc*/ 	.word	0x0000ad90
        /*12c0*/ 	.word	0x00000057
        /*12c4*/ 	.word	0x00038890
        /*12c8*/ 	.short	0x010a
        /*12ca*/ 	.byte	0x3f
	.zero		1


	//   ....[25]....
        /*12cc*/ 	.word	0x0000b570
        /*12d0*/ 	.word	0x0000000b
        /*12d4*/ 	.word	0x00000000
        /*12d8*/ 	.short	0x0101
        /*12da*/ 	.byte	0x3f
	.zero		1


	//   ....[26]....
        /*12dc*/ 	.word	0x0000b5b0
        /*12e0*/ 	.word	0x00000057
        /*12e4*/ 	.word	0x000388b0
        /*12e8*/ 	.short	0x010a
        /*12ea*/ 	.byte	0x3f
	.zero		1


	//   ....[27]....
        /*12ec*/ 	.word	0x0000bce0
        /*12f0*/ 	.word	0x00000057
        /*12f4*/ 	.word	0x00000000
        /*12f8*/ 	.short	0x0101
        /*12fa*/ 	.byte	0x3f
	.zero		1


	//   ....[28]....
        /*12fc*/ 	.word	0x0000c6d0
        /*1300*/ 	.word	0x00000017
        /*1304*/ 	.word	0x00038800
        /*1308*/ 	.short	0x010a
        /*130a*/ 	.byte	0x3f
	.zero		1


	//   ....[29]....
        /*130c*/ 	.word	0x0000c720
        /*1310*/ 	.word	0x00000017
        /*1314*/ 	.word	0x00038800
        /*1318*/ 	.short	0x010a
        /*131a*/ 	.byte	0x3f
	.zero		1


	//   ....[30]....
        /*131c*/ 	.word	0x0000cf10
        /*1320*/ 	.word	0x00000017
        /*1324*/ 	.word	0x00038800
        /*1328*/ 	.short	0x010a
        /*132a*/ 	.byte	0x3f
	.zero		1


	//   ....[31]....
        /*132c*/ 	.word	0x000102b0
        /*1330*/ 	.word	0x00000017
        /*1334*/ 	.word	0x00038800
        /*1338*/ 	.short	0x010a
        /*133a*/ 	.byte	0x3f
	.zero		1


	//   ....[32]....
        /*133c*/ 	.word	0x00013af0
        /*1340*/ 	.word	0x00000000
        /*1344*/ 	.word	0x00038830
        /*1348*/ 	.short	0x010a
        /*134a*/ 	.byte	0x3f
	.zero		1


	//   ....[33]....
        /*134c*/ 	.word	0x00013b40
        /*1350*/ 	.word	0x00000000
        /*1354*/ 	.word	0x00038830
        /*1358*/ 	.short	0x010a
        /*135a*/ 	.byte	0x3f
	.zero		1


	//   ....[34]....
        /*135c*/ 	.word	0x000176c0
        /*1360*/ 	.word	0x00000000
        /*1364*/ 	.word	0x00000000
        /*1368*/ 	.short	0x0101
        /*136a*/ 	.byte	0x3f
	.zero		1


	//   ....[35]....
        /*136c*/ 	.word	0x00018900
        /*1370*/ 	.word	0x00000009
        /*1374*/ 	.word	0x00038830
        /*1378*/ 	.short	0x010a
        /*137a*/ 	.byte	0x3f
	.zero		1


	//   ....[36]....
        /*137c*/ 	.word	0x00018990
        /*1380*/ 	.word	0x00000009
        /*1384*/ 	.word	0x00038830
        /*1388*/ 	.short	0x010a
        /*138a*/ 	.byte	0x3f
	.zero		1


	//   ....[37]....
        /*138c*/ 	.word	0x0001c090
        /*1390*/ 	.word	0x00000006
        /*1394*/ 	.word	0x00038850
        /*1398*/ 	.short	0x010a
        /*139a*/ 	.byte	0x3f
	.zero		1


	//   ....[38]....
        /*139c*/ 	.word	0x0001c0e0
        /*13a0*/ 	.word	0x00000006
        /*13a4*/ 	.word	0x00038850
        /*13a8*/ 	.short	0x010a
        /*13aa*/ 	.byte	0x3f
	.zero		1


	//   ....[39]....
        /*13ac*/ 	.word	0x0001cc00
        /*13b0*/ 	.word	0x00000009
        /*13b4*/ 	.word	0x00000000
        /*13b8*/ 	.short	0x0101
        /*13ba*/ 	.byte	0x3f
	.zero		1


	//   ....[40]....
        /*13bc*/ 	.word	0x0001cff0
        /*13c0*/ 	.word	0x00000006
        /*13c4*/ 	.word	0x00000000
        /*13c8*/ 	.short	0x0101
        /*13ca*/ 	.byte	0x3f
	.zero		1


	//   ....[41]....
        /*13cc*/ 	.word	0x0001d9a0
        /*13d0*/ 	.word	0x00000002
        /*13d4*/ 	.word	0x00038850
        /*13d8*/ 	.short	0x010a
        /*13da*/ 	.byte	0x3f
	.zero		1


	//   ....[42]....
        /*13dc*/ 	.word	0x0001d9f0
        /*13e0*/ 	.word	0x00000002
        /*13e4*/ 	.word	0x00038850
        /*13e8*/ 	.short	0x010a
        /*13ea*/ 	.byte	0x3f
	.zero		1


	//   ....[43]....
        /*13ec*/ 	.word	0x0001e680
        /*13f0*/ 	.word	0x00000002
        /*13f4*/ 	.word	0x00000000
        /*13f8*/ 	.short	0x0101
        /*13fa*/ 	.byte	0x3f
	.zero		1


	//   ....[44]....
        /*13fc*/ 	.word	0x000202f0
        /*1400*/ 	.word	0x00000014
        /*1404*/ 	.word	0x00000000
        /*1408*/ 	.short	0x0101
        /*140a*/ 	.byte	0x3f
	.zero		1


	//   ....[45]....
        /*140c*/ 	.word	0x00020fb0
        /*1410*/ 	.word	0x00000038
        /*1414*/ 	.word	0x00000000
        /*1418*/ 	.short	0x0101
        /*141a*/ 	.byte	0x3f
	.zero		1


	//   ....[46]....
        /*141c*/ 	.word	0x000247b0
        /*1420*/ 	.word	0x00000010
        /*1424*/ 	.word	0x00038820
        /*1428*/ 	.short	0x010a
        /*142a*/ 	.byte	0x3f
	.zero		1


	//   ....[47]....
        /*142c*/ 	.word	0x00024840
        /*1430*/ 	.word	0x0000000c
        /*1434*/ 	.word	0x000388a0
        /*1438*/ 	.short	0x010a
        /*143a*/ 	.byte	0x3f
	.zero		1


	//   ....[48]....
        /*143c*/ 	.word	0x00024d90
        /*1440*/ 	.word	0x0000000c
        /*1444*/ 	.word	0x000388c0
        /*1448*/ 	.short	0x010a
        /*144a*/ 	.byte	0x3f
	.zero		1


	//   ....[49]....
        /*144c*/ 	.word	0x000253a0
        /*1450*/ 	.word	0x0000000b
        /*1454*/ 	.word	0x000388a0
        /*1458*/ 	.short	0x010a
        /*145a*/ 	.byte	0x3f
	.zero		1


	//   ....[50]....
        /*145c*/ 	.word	0x000258e0
        /*1460*/ 	.word	0x0000000b
        /*1464*/ 	.word	0x000388c0
        /*1468*/ 	.short	0x010a
        /*146a*/ 	.byte	0x3f
	.zero		1


	//   ....[51]....
        /*146c*/ 	.word	0x00026b60
        /*1470*/ 	.word	0x00000005
        /*1474*/ 	.word	0x00038840
        /*1478*/ 	.short	0x010a
        /*147a*/ 	.byte	0x3f
	.zero		1


	//   ....[52]....
        /*147c*/ 	.word	0x00027170
        /*1480*/ 	.word	0x00000005
        /*1484*/ 	.word	0x00038830
        /*1488*/ 	.short	0x0107
        /*148a*/ 	.byte	0x3f
	.zero		1


	//   ....[53]....
        /*148c*/ 	.word	0x00027250
        /*1490*/ 	.word	0x00000005
        /*1494*/ 	.word	0x00038830
        /*1498*/ 	.short	0x0101
        /*149a*/ 	.byte	0x3f
	.zero		1


	//   ....[54]....
        /*149c*/ 	.word	0x00027e80
        /*14a0*/ 	.word	0x00000010
        /*14a4*/ 	.word	0x00038800
        /*14a8*/ 	.short	0x0107
        /*14aa*/ 	.byte	0x3f
	.zero		1


	//   ....[55]....
        /*14ac*/ 	.word	0x00027fa0
        /*14b0*/ 	.word	0x00000010
        /*14b4*/ 	.word	0x00038800
        /*14b8*/ 	.short	0x0101
        /*14ba*/ 	.byte	0x3f
	.zero		1


	//   ....[56]....
        /*14bc*/ 	.word	0x00027fc0
        /*14c0*/ 	.word	0x00000010
        /*14c4*/ 	.word	0x00038820
        /*14c8*/ 	.short	0x010a
        /*14ca*/ 	.byte	0x3f
	.zero		1


	//   ....[57]....
        /*14cc*/ 	.word	0x000283c0
        /*14d0*/ 	.word	0x00000006
        /*14d4*/ 	.word	0x00038840
        /*14d8*/ 	.short	0x010a
        /*14da*/ 	.byte	0x3f
	.zero		1


	//   ....[58]....
        /*14dc*/ 	.word	0x00028940
        /*14e0*/ 	.word	0x00000006
        /*14e4*/ 	.word	0x00038830
        /*14e8*/ 	.short	0x0107
        /*14ea*/ 	.byte	0x3f
	.zero		1


	//   ....[59]....
        /*14ec*/ 	.word	0x00028a00
        /*14f0*/ 	.word	0x00000006
        /*14f4*/ 	.word	0x00038830
        /*14f8*/ 	.short	0x0101
        /*14fa*/ 	.byte	0x3f
	.zero		1


	//   ....[60]....
        /*14fc*/ 	.word	0x00028a60
        /*1500*/ 	.word	0x00000006
        /*1504*/ 	.word	0x00038860
        /*1508*/ 	.short	0x010a
        /*150a*/ 	.byte	0x3f
	.zero		1


	//   ....[61]....
        /*150c*/ 	.word	0x00028f90
        /*1510*/ 	.word	0x00000006
        /*1514*/ 	.word	0x00038850
        /*1518*/ 	.short	0x0107
        /*151a*/ 	.byte	0x3f
	.zero		1


	//   ....[62]....
        /*151c*/ 	.word	0x00029130
        /*1520*/ 	.word	0x00000006
        /*1524*/ 	.word	0x00038850
        /*1528*/ 	.short	0x0101
        /*152a*/ 	.byte	0x3f
	.zero		1


	//   ....[63]....
        /*152c*/ 	.word	0x00029360
        /*1530*/ 	.word	0x00000004
        /*1534*/ 	.word	0x00038860
        /*1538*/ 	.short	0x010a
        /*153a*/ 	.byte	0x3f
	.zero		1


	//   ....[64]....
        /*153c*/ 	.word	0x000298c0
        /*1540*/ 	.word	0x00000004
        /*1544*/ 	.word	0x00038850
        /*1548*/ 	.short	0x0107
        /*154a*/ 	.byte	0x3f
	.zero		1


	//   ....[65]....
        /*154c*/ 	.word	0x00029980
        /*1550*/ 	.word	0x00000004
        /*1554*/ 	.word	0x00038850
        /*1558*/ 	.short	0x0101
        /*155a*/ 	.byte	0x3f
	.zero		1


	//   ....[66]....
        /*155c*/ 	.word	0x0002a6e0
        /*1560*/ 	.word	0x00000005
        /*1564*/ 	.word	0x00038820
        /*1568*/ 	.short	0x010a
        /*156a*/ 	.byte	0x3f
	.zero		1


	//   ....[67]....
        /*156c*/ 	.word	0x0002a850
        /*1570*/ 	.word	0x00000003
        /*1574*/ 	.word	0x00038840
        /*1578*/ 	.short	0x010a
        /*157a*/ 	.byte	0x3f
	.zero		1


	//   ....[68]....
        /*157c*/ 	.word	0x0002a8f0
        /*1580*/ 	.word	0x00000017
        /*1584*/ 	.word	0x00038840
        /*1588*/ 	.short	0x010a
        /*158a*/ 	.byte	0x3f
	.zero		1


	//   ....[69]....
        /*158c*/ 	.word	0x0002a930
        /*1590*/ 	.word	0x00000003
        /*1594*/ 	.word	0x00038860
        /*1598*/ 	.short	0x010a
        /*159a*/ 	.byte	0x3f
	.zero		1


	//   ....[70]....
        /*159c*/ 	.word	0x0002a970
        /*15a0*/ 	.word	0x00000017
        /*15a4*/ 	.word	0x00038860
        /*15a8*/ 	.short	0x010a
        /*15aa*/ 	.byte	0x3f
	.zero		1


	//   ....[71]....
        /*15ac*/ 	.word	0x0002a9d0
        /*15b0*/ 	.word	0x00000057
        /*15b4*/ 	.word	0x00038890
        /*15b8*/ 	.short	0x010a
        /*15ba*/ 	.byte	0x3f
	.zero		1


	//   ....[72]....
        /*15bc*/ 	.word	0x0002adb0
        /*15c0*/ 	.word	0x00000057
        /*15c4*/ 	.word	0x00038890
        /*15c8*/ 	.short	0x010a
        /*15ca*/ 	.byte	0x3f
	.zero		1


	//   ....[73]....
        /*15cc*/ 	.word	0x0002b190
        /*15d0*/ 	.word	0x00000057
        /*15d4*/ 	.word	0x00038890
        /*15d8*/ 	.short	0x010a
        /*15da*/ 	.byte	0x3f
	.zero		1


	//   ....[74]....
        /*15dc*/ 	.word	0x0002b570
        /*15e0*/ 	.word	0x00000057
        /*15e4*/ 	.word	0x000388b0
        /*15e8*/ 	.short	0x010a
        /*15ea*/ 	.byte	0x3f
	.zero		1


	//   ....[75]....
        /*15ec*/ 	.word	0x0002b790
        /*15f0*/ 	.word	0x00000017
        /*15f4*/ 	.word	0x00038800
        /*15f8*/ 	.short	0x010a
        /*15fa*/ 	.byte	0x3f
	.zero		1


	//   ....[76]....
        /*15fc*/ 	.word	0x0002b9b0
        /*1600*/ 	.word	0x00000017
        /*1604*/ 	.word	0x00038800
        /*1608*/ 	.short	0x010a
        /*160a*/ 	.byte	0x3f
	.zero		1


	//   ....[77]....
        /*160c*/ 	.word	0x0002ba00
        /*1610*/ 	.word	0x00000000
        /*1614*/ 	.word	0x00038830
        /*1618*/ 	.short	0x010a
        /*161a*/ 	.byte	0x3f
	.zero		1


	//   ....[78]....
        /*161c*/ 	.word	0x0002ba50
        /*1620*/ 	.word	0x00000009
        /*1624*/ 	.word	0x00038830
        /*1628*/ 	.short	0x010a
        /*162a*/ 	.byte	0x3f
	.zero		1


	//   ....[79]....
        /*162c*/ 	.word	0x0002baa0
        /*1630*/ 	.word	0x00000006
        /*1634*/ 	.word	0x00038850
        /*1638*/ 	.short	0x010a
        /*163a*/ 	.byte	0x3f
	.zero		1


	//   ....[80]....
        /*163c*/ 	.word	0x0002baf0
        /*1640*/ 	.word	0x00000002
        /*1644*/ 	.word	0x00038850
        /*1648*/ 	.short	0x010a
        /*164a*/ 	.byte	0x3f
	.zero		1


	//   ....[81]....
        /*164c*/ 	.word	0x0002bc90
        /*1650*/ 	.word	0x00000010
        /*1654*/ 	.word	0x00038820
        /*1658*/ 	.short	0x010a
        /*165a*/ 	.byte	0x3f
	.zero		1


	//   ....[82]....
        /*165c*/ 	.word	0x0002bce0
        /*1660*/ 	.word	0x0000000c
        /*1664*/ 	.word	0x000388a0
        /*1668*/ 	.short	0x010a
        /*166a*/ 	.byte	0x3f
	.zero		1


	//   ....[83]....
        /*166c*/ 	.word	0x0002bd30
        /*1670*/ 	.word	0x0000000c
        /*1674*/ 	.word	0x000388c0
        /*1678*/ 	.short	0x010a
        /*167a*/ 	.byte	0x3f
	.zero		1


	//   ....[84]....
        /*167c*/ 	.word	0x0002bd80
        /*1680*/ 	.word	0x0000000b
        /*1684*/ 	.word	0x000388a0
        /*1688*/ 	.short	0x010a
        /*168a*/ 	.byte	0x3f
	.zero		1


	//   ....[85]....
        /*168c*/ 	.word	0x0002bdd0
        /*1690*/ 	.word	0x0000000b
        /*1694*/ 	.word	0x000388c0
        /*1698*/ 	.short	0x010a
        /*169a*/ 	.byte	0x3f
	.zero		1


	//   ....[86]....
        /*169c*/ 	.word	0x0002bef0
        /*16a0*/ 	.word	0x00000005
        /*16a4*/ 	.word	0x00038840
        /*16a8*/ 	.short	0x010a
        /*16aa*/ 	.byte	0x3f
	.zero		1


	//   ....[87]....
        /*16ac*/ 	.word	0x0002d250
        /*16b0*/ 	.word	0x00000010
        /*16b4*/ 	.word	0x00038820
        /*16b8*/ 	.short	0x010a
        /*16ba*/ 	.byte	0x3f
	.zero		1


	//   ....[88]....
        /*16bc*/ 	.word	0x0002d2a0
        /*16c0*/ 	.word	0x00000006
        /*16c4*/ 	.word	0x00038840
        /*16c8*/ 	.short	0x010a
        /*16ca*/ 	.byte	0x3f
	.zero		1


	//   ....[89]....
        /*16cc*/ 	.word	0x0002da40
        /*16d0*/ 	.word	0x00000006
        /*16d4*/ 	.word	0x00038860
        /*16d8*/ 	.short	0x010a
        /*16da*/ 	.byte	0x3f
	.zero		1


	//   ....[90]....
        /*16dc*/ 	.word	0x0002e210
        /*16e0*/ 	.word	0x00000004
        /*16e4*/ 	.word	0x00038860
        /*16e8*/ 	.short	0x010a
        /*16ea*/ 	.byte	0x3f
	.zero		1


	//   ....[91]....
        /*16ec*/ 	.word	0x0002f400
        /*16f0*/ 	.word	0x00000005
        /*16f4*/ 	.word	0x00038820
        /*16f8*/ 	.short	0x010a
        /*16fa*/ 	.byte	0x3f
	.zero		1


	//   ....[92]....
        /*16fc*/ 	.word	0x0002f5a0
        /*1700*/ 	.word	0x00000003
        /*1704*/ 	.word	0x00038840
        /*1708*/ 	.short	0x010a
        /*170a*/ 	.byte	0x3f
	.zero		1


	//   ....[93]....
        /*170c*/ 	.word	0x0002f5f0
        /*1710*/ 	.word	0x00000017
        /*1714*/ 	.word	0x00038840
        /*1718*/ 	.short	0x010a
        /*171a*/ 	.byte	0x3f
	.zero		1


	//   ....[94]....
        /*171c*/ 	.word	0x0002f640
        /*1720*/ 	.word	0x00000003
        /*1724*/ 	.word	0x00038860
        /*1728*/ 	.short	0x010a
        /*172a*/ 	.byte	0x3f
	.zero		1


	//----- nvinfo : EIATTR_NUM_MBARRIERS
	.align		4
.L_389:
        /*172c*/ 	.byte	0x03, 0x38
        /*172e*/ 	.short	0x0016


	//----- nvinfo : EIATTR_EXIT_INSTR_OFFSETS
	.align		4
        /*1730*/ 	.byte	0x04, 0x1c
        /*1732*/ 	.short	(.L_391 - .L_390)


	//   ....[0]....
.L_390:
        /*1734*/ 	.word	0x0002a9c0


	//----- nvinfo : EIATTR_MAX_THREADS
	.align		4
.L_391:
        /*1738*/ 	.byte	0x04, 0x05
        /*173a*/ 	.short	(.L_393 - .L_392)
.L_392:
        /*173c*/ 	.word	0x00000180
        /*1740*/ 	.word	0x00000001
        /*1744*/ 	.word	0x00000001


	//----- nvinfo : EIATTR_CRS_STACK_SIZE
	.align		4
.L_393:
        /*1748*/ 	.byte	0x04, 0x1e
        /*174a*/ 	.short	(.L_395 - .L_394)
.L_394:
        /*174c*/ 	.word	0x00000000


	//----- nvinfo : EIATTR_CBANK_PARAM_SIZE
	.align		4
.L_395:
        /*1750*/ 	.byte	0x03, 0x19
        /*1752*/ 	.short	0x0af0


	//----- nvinfo : EIATTR_PARAM_CBANK
	.align		4
        /*1754*/ 	.byte	0x04, 0x0a
        /*1756*/ 	.short	(.L_397 - .L_396)
	.align		4
.L_396:
        /*1758*/ 	.word	index@(.nv.constant0._ZN7cutlass13device_kernelIN5flash11enable_sm90INS1_16FlashAttnFwdSm90INS1_25CollectiveMainloopFwdSm90ILi2EN4cute5tupleIJNS5_1CILi1EEES8_S8_EEENS6_IJNS7_ILi128EEENS7_ILi80EEENS7_ILi256EEEEEELi256ENS_10bfloat16_tEfNS_4arch4Sm90ELb0ELb0ELb0ELb1ELb1ELb1ELb0ELb1ELb1ELb1ELb1ELb0EEENS1_21CollectiveEpilogueFwdINS6_IJSA_SC_SB_EEES9_SE_SG_Li256ELb1ELb1ELb1ELb0EEENS1_36VarlenDynamicPersistentTileSchedulerILi128ELi80ELi256ELi128ELb1ELb1ELb1ELb0ELb1ELb1EEEEEEEEEvNT_6ParamsE)
        /*175c*/ 	.short	0x0210
        /*175e*/ 	.short	0x0af0


	//----- nvinfo : EIATTR_SW_WAR
	.align		4
.L_397:
        /*1760*/ 	.byte	0x04, 0x36
        /*1762*/ 	.short	(.L_399 - .L_398)
.L_398:
        /*1764*/ 	.word	0x00000008
.L_399:


//--------------------- .nv.info._ZN7cutlass13device_kernelIN5flash11enable_sm90INS1_16FlashAttnFwdSm90INS1_25CollectiveMainloopFwdSm90ILi2EN4cute5tupleIJNS5_1CILi1EEES8_S8_EEENS6_IJNS7_ILi128EEENS7_ILi64EEENS7_ILi256EEEEEELi256ENS_10bfloat16_tEfNS_4arch4Sm90ELb0ELb1ELb0ELb0ELb1ELb0ELb0ELb1ELb1ELb1ELb1ELb0EEENS1_21CollectiveEpilogueFwdINS6_IJSA_SC_SB_EEES9_SE_SG_Li256ELb0ELb1ELb1ELb0EEENS1_19SingleTileSchedulerILb0ELb1ELb1ELi128EEEEEEEEEvNT_6ParamsE --------------------------
	.section	.nv.info._ZN7cutlass13device_kernelIN5flash11enable_sm90INS1_16FlashAttnFwdSm90INS1_25CollectiveMainloopFwdSm90ILi2EN4cute5tupleIJNS5_1CILi1EEES8_S8_EEENS6_IJNS7_ILi128EEENS7_ILi64EEENS7_ILi256EEEEEELi256ENS_10bfloat16_tEfNS_4arch4Sm90ELb0ELb1ELb0ELb0ELb1ELb0ELb0ELb1ELb1ELb1ELb1ELb0EEENS1_21CollectiveEpilogueFwdINS6_IJSA_SC_SB_EEES9_SE_SG_Li256ELb0ELb1ELb1ELb0EEENS1_19SingleTileSchedulerILb0ELb1ELb1ELi128EEEEEEEEEvNT_6ParamsE,"",@"SHT_CUDA_INFO"
	.sectionflags	@""
	.align	4


	//----- nvinfo : EIATTR_CUDA_API_VERSION
	.align		4
        /*0000*/ 	.byte	0x04, 0x37
        /*0002*/ 	.short	(.L_401 - .L_400)
.L_400:
        /*0004*/ 	.word	0x00000082


	//----- nvinfo : EIATTR_KPARAM_INFO
	.align		4
.L_401:
        /*0008*/ 	.byte	0x04, 0x17
        /*000a*/ 	.short	(.L_403 - .L_402)
.L_402:
        /*000c*/ 	.word	0x00000000
        /*0010*/ 	.short	0x0000
        /*0012*/ 	.short	0x0070
        /*0014*/ 	.byte	0x00, 0xf0, 0x01, 0x28


	//----- nvinfo : EIATTR_SPARSE_MMA_MASK
	.align		4
.L_403:
        /*0018*/ 	.byte	0x03, 0x50
        /*001a*/ 	.short	0x0000


	//----- nvinfo : EIATTR_MAXREG_COUNT
	.align		4
        /*001c*/ 	.byte	0x03, 0x1b
        /*001e*/ 	.short	0x00a8


	//----- nvinfo : EIATTR_NUM_BARRIERS
	.align		4
        /*0020*/ 	.byte	0x02, 0x4c
        /*0022*/ 	.byte	0x09
	.zero		1


	//----- nvinfo : EIATTR_EXTERNS
	.align		4
        /*0024*/ 	.byte	0x04, 0x0f
        /*0026*/ 	.short	(.L_405 - .L_404)


	//   ....[0]....
	.align		4
.L_404:
        /*0028*/ 	.word	index@(__assertfail)


	//----- nvinfo : EIATTR_ANNOTATIONS
	.align		4
.L_405:
        /*002c*/ 	.byte	0x04, 0x55
        /*002e*/ 	.short	(.L_407 - .L_406)


	//   ....[0]....
.L_406:
        /*0030*/ 	.word	0x00000001
        /*0034*/ 	.byte	0xb0, 0x08, 0x00, 0x00, 0x01, 0x00, 0x00, 0x00, 0xe0, 0x09, 0x00, 0x00, 0x01, 0x00, 0x00, 0x00
        /*0044*/ 	.byte	0x90, 0x19, 0x00, 0x00, 0x01, 0x00, 0x00, 0x00, 0x30, 0xcd, 0x00, 0x00, 0x01, 0x00, 0x00, 0x00
        /*0054*/ 	.byte	0x40, 0xef, 0x00, 0x00, 0x01, 0x00, 0x00, 0x00, 0xd0, 0x02, 0x01, 0x00, 0x01, 0x00, 0x00, 0x00
        /*0064*/ 	.byte	0x70, 0x04, 0x01, 0x00, 0x01, 0x00, 0x00, 0x00, 0x00, 0x19, 0x01, 0x00, 0x01, 0x00, 0x00, 0x00
        /*0074*/ 	.byte	0xa0, 0x2e, 0x01, 0x00


	//----- nvinfo : EIATTR_MERCURY_ISA_VERSION
	.align		4
.L_407:
        /*0078*/ 	.byte	0x03, 0x5f
        /*007a*/ 	.short	0x0101


	//----- nvinfo : EIATTR_INT_WARP_WIDE_INSTR_OFFSETS
	.align		4
        /*007c*/ 	.byte	0x04, 0x31
        /*007e*/ 	.short	(.L_409 - .L_408)


	//   ....[0]....
.L_408:
        /*0080*/ 	.word	0x000000c0


	//   ....[1]....
        /*0084*/ 	.word	0x000000d0


	//   ....[2]....
        /*0088*/ 	.word	0x00000170


	//----- nvinfo : EIATTR_COOP_GROUP_MASK_REGIDS
	.align		4
.L_409:
        /*008c*/ 	.byte	0x04, 0x29
        /*008e*/ 	.short	(.L_411 - .L_410)


	//   ....[0]....
.L_410:
        /*0090*/ 	.word	0xffffffff


	//   ....[1]....
        /*0094*/ 	.word	0xffffffff


	//   ....[2]....
        /*0098*/ 	.word	0xffffffff


	//   ....[3]....
        /*009c*/ 	.word	0xffffffff


	//   ....[4]....
        /*00a0*/ 	.word	0xffffffff


	//   ....[5]....
        /*00a4*/ 	.word	0xffffffff


	//   ....[6]....
        /*00a8*/ 	.word	0xffffffff


	//   ....[7]....
        /*00ac*/ 	.word	0xffffffff


	//   ....[8]....
        /*00b0*/ 	.word	0xffffffff


	//   ....[9]....
        /*00b4*/ 	.word	0xffffffff


	//   ....[10]....
        /*00b8*/ 	.word	0xffffffff


	//   ....[11]....
        /*00bc*/ 	.word	0xffffffff


	//   ....[12]....
        /*00c0*/ 	.word	0xffffffff


	//   ....[13]....
        /*00c4*/ 	.word	0xffffffff


	//   ....[14]....
        /*00c8*/ 	.word	0xffffffff


	//   ....[15]....
        /*00cc*/ 	.word	0xffffffff


	//   ....[16]....
        /*00d0*/ 	.word	0xffffffff


	//   ....[17]....
        /*00d4*/ 	.word	0xffffffff


	//   ....[18]....
        /*00d8*/ 	.word	0xffffffff


	//   ....[19]....
        /*00dc*/ 	.word	0xffffffff


	//   ....[20]....
        /*00e0*/ 	.word	0xffffffff


	//   ....[21]....
        /*00e4*/ 	.word	0xffffffff


	//   ....[22]....
        /*00e8*/ 	.word	0xffffffff


	//   ....[23]....
        /*00ec*/ 	.word	0xffffffff


	//   ....[24]....
        /*00f0*/ 	.word	0xffffffff


	//   ....[25]....
        /*00f4*/ 	.word	0xffffffff


	//   ....[26]....
        /*00f8*/ 	.word	0xffffffff


	//   ....[27]....
        /*00fc*/ 	.word	0xffffffff


	//   ....[28]....
        /*0100*/ 	.word	0xffffffff


	//   ....[29]....
        /*0104*/ 	.word	0xffffffff


	//   ....[30]....
        /*0108*/ 	.word	0xffffffff


	//   ....[31]....
        /*010c*/ 	.word	0xffffffff


	//   ....[32]....
        /*0110*/ 	.word	0xffffffff


	//   ....[33]....
        /*0114*/ 	.word	0xffffffff


	//   ....[34]....
        /*0118*/ 	.word	0xffffffff


	//   ....[35]....
        /*011c*/ 	.word	0xffffffff


	//   ....[36]....
        /*0120*/ 	.word	0xffffffff


	//   ....[37]....
        /*0124*/ 	.word	0xffffffff


	//   ....[38]....
        /*0128*/ 	.word	0xffffffff


	//   ....[39]....
        /*012c*/ 	.word	0xffffffff


	//   ....[40]....
        /*0130*/ 	.word	0xffffffff


	//   ....[41]....
        /*0134*/ 	.word	0xffffffff


	//   ....[42]....
        /*0138*/ 	.word	0xffffffff


	//   ....[43]....
        /*013c*/ 	.word	0xffffffff


	//   ....[44]....
        /*0140*/ 	.word	0xffffffff


	//   ....[45]....
        /*0144*/ 	.word	0xffffffff


	//   ....[46]....
        /*0148*/ 	.word	0xffffffff


	//   ....[47]....
        /*014c*/ 	.word	0xffffffff


	//   ....[48]....
        /*0150*/ 	.word	0xffffffff


	//   ....[49]....
        /*0154*/ 	.word	0xffffffff


	//   ....[50]....
        /*0158*/ 	.word	0xffffffff


	//   ....[51]....
        /*015c*/ 	.word	0xffffffff


	//   ....[52]....
        /*0160*/ 	.word	0xffffffff


	//   ....[53]....
        /*0164*/ 	.word	0xffffffff


	//   ....[54]....
        /*0168*/ 	.word	0xffffffff


	//   ....[55]....
        /*016c*/ 	.word	0xffffffff


	//   ....[56]....
        /*0170*/ 	.word	0xffffffff


	//   ....[57]....
        /*0174*/ 	.word	0xffffffff


	//   ....[58]....
        /*0178*/ 	.word	0xffffffff


	//   ....[59]....
        /*017c*/ 	.word	0xffffffff


	//   ....[60]....
        /*0180*/ 	.word	0xffffffff


	//   ....[61]....
        /*0184*/ 	.word	0xffffffff


	//   ....[62]....
        /*0188*/ 	.word	0xffffffff


	//   ....[63]....
        /*018c*/ 	.word	0xffffffff


	//   ....[64]....
        /*0190*/ 	.word	0xffffffff


	//   ....[65]....
        /*0194*/ 	.word	0xffffffff


	//   ....[66]....
        /*0198*/ 	.word	0xffffffff


	//   ....[67]....
        /*019c*/ 	.word	0xffffffff


	//   ....[68]....
        /*01a0*/ 	.word	0xffffffff


	//   ....[69]....
        /*01a4*/ 	.word	0xffffffff


	//   ....[70]....
        /*01a8*/ 	.word	0xffffffff


	//   ....[71]....
        /*01ac*/ 	.word	0xffffffff


	//   ....[72]....
        /*01b0*/ 	.word	0xffffffff


	//   ....[73]....
        /*01b4*/ 	.word	0xffffffff


	//   ....[74]....
        /*01b8*/ 	.word	0xffffffff


	//   ....[75]....
        /*01bc*/ 	.word	0xffffffff


	//   ....[76]....
        /*01c0*/ 	.word	0xffffffff


	//   ....[77]....
        /*01c4*/ 	.word	0xffffffff


	//   ....[78]....
        /*01c8*/ 	.word	0xffffffff


	//   ....[79]....
        /*01cc*/ 	.word	0xffffffff


	//   ....[80]....
        /*01d0*/ 	.word	0xffffffff


	//   ....[81]....
        /*01d4*/ 	.word	0xffffffff


	//   ....[82]....
        /*01d8*/ 	.word	0xffffffff


	//   ....[83]....
        /*01dc*/ 	.word	0xffffffff


	//   ....[84]....
        /*01e0*/ 	.word	0xffffffff


	//   ....[85]....
        /*01e4*/ 	.word	0xffffffff


	//   ....[86]....
        /*01e8*/ 	.word	0xffffffff


	//   ....[87]....
        /*01ec*/ 	.word	0xffffffff


	//   ....[88]....
        /*01f0*/ 	.word	0xffffffff


	//   ....[89]....
        /*01f4*/ 	.word	0xffffffff


	//   ....[90]....
        /*01f8*/ 	.word	0xffffffff


	//   ....[91]....
        /*01fc*/ 	.word	0x0500000f


	//   ....[92]....
        /*0200*/ 	.word	0x0500000f


	//   ....[93]....
        /*0204*/ 	.word	0x0500000f


	//   ....[94]....
        /*0208*/ 	.word	0x0500000f


	//   ....[95]....
        /*020c*/ 	.word	0x0500000f


	//   ....[96]....
        /*0210*/ 	.word	0x0500000f


	//   ....[97]....
        /*0214*/ 	.word	0x0500000f


	//   ....[98]....
        /*0218*/ 	.word	0x0500000f


	//   ....[99]....
        /*021c*/ 	.word	0x0500000f


	//   ....[100]....
        /*0220*/ 	.word	0x0500000f


	//   ....[101]....
        /*0224*/ 	.word	0x0500000f


	//   ....[102]....
        /*0228*/ 	.word	0x0500000f


	//   ....[103]....
        /*022c*/ 	.word	0x0500000f


	//   ....[104]....
        /*0230*/ 	.word	0x0500000f


	//   ....[105]....
        /*0234*/ 	.word	0x0500000f


	//   ....[106]....
        /*0238*/ 	.word	0x0500000f


	//   ....[107]....
        /*023c*/ 	.word	0x0500000f


	//   ....[108]....
        /*0240*/ 	.word	0x0500000f


	//   ....[109]....
        /*0244*/ 	.word	0x0500000f


	//   ....[110]....
        /*0248*/ 	.word	0x0500000f


	//   ....[111]....
        /*024c*/ 	.word	0x0500000f


	//   ....[112]....
        /*0250*/ 	.word	0x0500000f


	//   ....[113]....
        /*0254*/ 	.word	0x0500000f


	//   ....[114]....
        /*0258*/ 	.word	0x0500000f


	//   ....[115]....
        /*025c*/ 	.word	0x0500000f


	//   ....[116]....
        /*0260*/ 	.word	0x0500000f


	//   ....[117]....
        /*0264*/ 	.word	0x0500000f


	//   ....[118]....
        /*0268*/ 	.word	0x0500000f


	//   ....[119]....
        /*026c*/ 	.word	0x0500000f


	//   ....[120]....
        /*0270*/ 	.word	0x0500000f


	//   ....[121]....
        /*0274*/ 	.word	0x0500000f


	//   ....[122]....
        /*0278*/ 	.word	0x0500000f


	//   ....[123]....
        /*027c*/ 	.word	0x0500000f


	//   ....[124]....
        /*0280*/ 	.word	0x0500000f


	//   ....[125]....
        /*0284*/ 	.word	0x0500000f


	//   ....[126]....
        /*0288*/ 	.word	0x0500000f


	//   ....[127]....
        /*028c*/ 	.word	0x0500000f


	//   ....[128]....
        /*0290*/ 	.word	0x0500000f


	//   ....[129]....
        /*0294*/ 	.word	0x0500000f


	//   ....[130]....
        /*0298*/ 	.word	0x0500000f


	//   ....[131]....
        /*029c*/ 	.word	0x0500000f


	//   ....[132]....
        /*02a0*/ 	.word	0x0500000f


	//   ....[133]....
        /*02a4*/ 	.word	0x0500000f


	//   ....[134]....
        /*02a8*/ 	.word	0x0500000f


	//   ....[135]....
        /*02ac*/ 	.word	0x0500000f


	//   ....[136]....
        /*02b0*/ 	.word	0x0500000f


	//   ....[137]....
        /*02b4*/ 	.word	0x0500000f


	//   ....[138]....
        /*02b8*/ 	.word	0x0500000f


	//   ....[139]....
        /*02bc*/ 	.word	0x0500000f


	//   ....[140]....
        /*02c0*/ 	.word	0x0500000f


	//----- nvinfo : EIATTR_COOP_GROUP_INSTR_OFFSETS
	.align		4
.L_411:
        /*02c4*/ 	.byte	0x04, 0x28
        /*02c6*/ 	.short	(.L_413 - .L_412)


	//   ....[0]....
.L_412:
        /*02c8*/ 	.word	0x00000070


	//   ....[1]....
        /*02cc*/ 	.word	0x000000b0


	//   ....[2]....
        /*02d0*/ 	.word	0x000002d0


	//   ....[3]....
        /*02d4*/ 	.word	0x00000430


	//   ....[4]....
        /*02d8*/ 	.word	0x00000550


	//   ....[5]....
        /*02dc*/ 	.word	0x000006b0


	//   ....[6]....
        /*02e0*/ 	.word	0x00001770


	//   ....[7]....
        /*02e4*/ 	.word	0x00002770


	//   ....[8]....
        /*02e8*/ 	.word	0x00002a20


	//   ....[9]....
        /*02ec*/ 	.word	0x00003350


	//   ....[10]....
        /*02f0*/ 	.word	0x00003470


	//   ....[11]....
        /*02f4*/ 	.word	0x00003820


	//   ....[12]....
        /*02f8*/ 	.word	0x00003930


	//   ....[13]....
        /*02fc*/ 	.word	0x00005930


	//   ....[14]....
        /*0300*/ 	.word	0x00005b50


	//   ....[15]....
        /*0304*/ 	.word	0x00006280


	//   ....[16]....
        /*0308*/ 	.word	0x00006380


	//   ....[17]....
        /*030c*/ 	.word	0x00006700


	//   ....[18]....
        /*0310*/ 	.word	0x00006760


	//   ....[19]....
        /*0314*/ 	.word	0x000085d0


	//   ....[20]....
        /*0318*/ 	.word	0x000085e0


	//   ....[21]....
        /*031c*/ 	.word	0x00008640


	//   ....[22]....
        /*0320*/ 	.word	0x00008660


	//   ....[23]....
        /*0324*/ 	.word	0x0000a270


	//   ....[24]....
        /*0328*/ 	.word	0x0000a4d0


	//   ....[25]....
        /*032c*/ 	.word	0x0000ac20


	//   ....[26]....
        /*0330*/ 	.word	0x0000ad20


	//   ....[27]....
        /*0334*/ 	.word	0x0000b0a0


	//   ....[28]....
        /*0338*/ 	.word	0x0000b100


	//   ....[29]....
        /*033c*/ 	.word	0x0000c170


	//   ....[30]....
        /*0340*/ 	.word	0x0000c190


	//   ....[31]....
        /*0344*/ 	.word	0x0000c210


	//   ....[32]....
        /*0348*/ 	.word	0x0000c240


	//   ....[33]....
        /*034c*/ 	.word	0x0000d4d0


	//   ....[34]....
        /*0350*/ 	.word	0x0000d530


	//   ....[35]....
        /*0354*/ 	.word	0x0000d570


	//   ....[36]....
        /*0358*/ 	.word	0x0000d5b0


	//   ....[37]....
        /*035c*/ 	.word	0x0000d5e0


	//   ....[38]....
        /*0360*/ 	.word	0x0000d610


	//   ....[39]....
        /*0364*/ 	.word	0x0000e250


	//   ....[40]....
        /*0368*/ 	.word	0x0000e260


	//   ....[41]....
        /*036c*/ 	.word	0x0000f2b0


	//   ....[42]....
        /*0370*/ 	.word	0x00010960


	//   ....[43]....
        /*0374*/ 	.word	0x00010980


	//   ....[44]....
        /*0378*/ 	.word	0x00010990


	//   ....[45]....
        /*037c*/ 	.word	0x000109a0


	//   ....[46]....
        /*0380*/ 	.word	0x000109b0


	//   ....[47]....
        /*0384*/ 	.word	0x00010a20


	//   ....[48]....
        /*0388*/ 	.word	0x00010a50


	//   ....[49]....
        /*038c*/ 	.word	0x00010ab0


	//   ....[50]....
        /*0390*/ 	.word	0x000110e0


	//   ....[51]....
        /*0394*/ 	.word	0x00011110


	//   ....[52]....
        /*0398*/ 	.word	0x00011140


	//   ....[53]....
        /*039c*/ 	.word	0x00011160


	//   ....[54]....
        /*03a0*/ 	.word	0x00011170


	//   ....[55]....
        /*03a4*/ 	.word	0x00011200


	//   ....[56]....
        /*03a8*/ 	.word	0x00011230


	//   ....[57]....
        /*03ac*/ 	.word	0x000112a0


	//   ....[58]....
        /*03b0*/ 	.word	0x000112d0


	//   ....[59]....
        /*03b4*/ 	.word	0x00011340


	//   ....[60]....
        /*03b8*/ 	.word	0x00011370


	//   ....[61]....
        /*03bc*/ 	.word	0x000113e0


	//   ....[62]....
        /*03c0*/ 	.word	0x00011410


	//   ....[63]....
        /*03c4*/ 	.word	0x00011480


	//   ....[64]....
        /*03c8*/ 	.word	0x000114b0


	//   ....[65]....
        /*03cc*/ 	.word	0x00011510


	//   ....[66]....
        /*03d0*/ 	.word	0x00011d00


	//   ....[67]....
        /*03d4*/ 	.word	0x00011d30


	//   ....[68]....
        /*03d8*/ 	.word	0x00011d60


	//   ....[69]....
        /*03dc*/ 	.word	0x00011da0


	//   ....[70]....
        /*03e0*/ 	.word	0x00011dc0


	//   ....[71]....
        /*03e4*/ 	.word	0x00011de0


	//   ....[72]....
        /*03e8*/ 	.word	0x00011e10


	//   ....[73]....
        /*03ec*/ 	.word	0x00011e30


	//   ....[74]....
        /*03f0*/ 	.word	0x000121a0


	//   ....[75]....
        /*03f4*/ 	.word	0x000121c0


	//   ....[76]....
        /*03f8*/ 	.word	0x000121e0


	//   ....[77]....
        /*03fc*/ 	.word	0x00012280


	//   ....[78]....
        /*0400*/ 	.word	0x000122a0


	//   ....[79]....
        /*0404*/ 	.word	0x00012340


	//   ....[80]....
        /*0408*/ 	.word	0x00012360


	//   ....[81]....
        /*040c*/ 	.word	0x00012370


	//   ....[82]....
        /*0410*/ 	.word	0x000128a0


	//   ....[83]....
        /*0414*/ 	.word	0x000128d0


	//   ....[84]....
        /*0418*/ 	.word	0x00012900


	//   ....[85]....
        /*041c*/ 	.word	0x00012930


	//   ....[86]....
        /*0420*/ 	.word	0x00012a10


	//   ....[87]....
        /*0424*/ 	.word	0x00012a30


	//   ....[88]....
        /*0428*/ 	.word	0x00012a80


	//   ....[89]....
        /*042c*/ 	.word	0x00012af0


	//   ....[90]....
        /*0430*/ 	.word	0x00012e30


	//   ....[91]....
        /*0434*/ 	.word	0x00013490


	//   ....[92]....
        /*0438*/ 	.word	0x00013580


	//   ....[93]....
        /*043c*/ 	.word	0x00013620


	//   ....[94]....
        /*0440*/ 	.word	0x00013680


	//   ....[95]....
        /*0444*/ 	.word	0x00013760


	//   ....[96]....
        /*0448*/ 	.word	0x000137d0


	//   ....[97]....
        /*044c*/ 	.word	0x000138b0


	//   ....[98]....
        /*0450*/ 	.word	0x00013920


	//   ....[99]....
        /*0454*/ 	.word	0x000139f0


	//   ....[100]....
        /*0458*/ 	.word	0x00013a80


	//   ....[101]....
        /*045c*/ 	.word	0x00013ae0


	//   ....[102]....
        /*0460*/ 	.word	0x00013b80


	//   ....[103]....
        /*0464*/ 	.word	0x00013c60


	//   ....[104]....
        /*0468*/ 	.word	0x00013ce0


	//   ....[105]....
        /*046c*/ 	.word	0x00013dc0


	//   ....[106]....
        /*0470*/ 	.word	0x00013e40


	//   ....[107]....
        /*0474*/ 	.word	0x00013f20


	//   ....[108]....
        /*0478*/ 	.word	0x00013fa0


	//   ....[109]....
        /*047c*/ 	.word	0x00014080


	//   ....[110]....
        /*0480*/ 	.word	0x00014100


	//   ....[111]....
        /*0484*/ 	.word	0x000141e0


	//   ....[112]....
        /*0488*/ 	.word	0x00014260


	//   ....[113]....
        /*048c*/ 	.word	0x00014340


	//   ....[114]....
        /*0490*/ 	.word	0x000143b0


	//   ....[115]....
        /*0494*/ 	.word	0x00014480


	//   ....[116]....
        /*0498*/ 	.word	0x000145c0


	//   ....[117]....
        /*049c*/ 	.word	0x00014680


	//   ....[118]....
        /*04a0*/ 	.word	0x00014730


	//   ....[119]....
        /*04a4*/ 	.word	0x00014800


	//   ....[120]....
        /*04a8*/ 	.word	0x00014860


	//   ....[121]....
        /*04ac*/ 	.word	0x00014940


	//   ....[122]....
        /*04b0*/ 	.word	0x000149a0


	//   ....[123]....
        /*04b4*/ 	.word	0x00014ab0


	//   ....[124]....
        /*04b8*/ 	.word	0x00014b90


	//   ....[125]....
        /*04bc*/ 	.word	0x00014c30


	//   ....[126]....
        /*04c0*/ 	.word	0x00014c90


	//   ....[127]....
        /*04c4*/ 	.word	0x00014da0


	//   ....[128]....
        /*04c8*/ 	.word	0x00014e00


	//   ....[129]....
        /*04cc*/ 	.word	0x00014f10


	//   ....[130]....
        /*04d0*/ 	.word	0x00014f70


	//   ....[131]....
        /*04d4*/ 	.word	0x00015030


	//   ....[132]....
        /*04d8*/ 	.word	0x00015190


	//   ....[133]....
        /*04dc*/ 	.word	0x00015230


	//   ....[134]....
        /*04e0*/ 	.word	0x00015300


	//   ....[135]....
        /*04e4*/ 	.word	0x00015410


	//   ....[136]....
        /*04e8*/ 	.word	0x00015480


	//   ....[137]....
        /*04ec*/ 	.word	0x00015590


	//   ....[138]....
        /*04f0*/ 	.word	0x00015610


	//   ....[139]....
        /*04f4*/ 	.word	0x00015700


	//   ....[140]....
        /*04f8*/ 	.word	0x00015810


	//----- nvinfo : EIATTR_REG_RECONFIG
	.align		4
.L_413:
        /*04fc*/ 	.byte	0x01, 0x54
	.zero		2


	//----- nvinfo : EIATTR_SYSCALL_OFFSETS
	.align		4
        /*0500*/ 	.byte	0x04, 0x46
        /*0502*/ 	.short	(.L_415 - .L_414)


	//   ....[0]....
.L_414:
        /*0504*/ 	.word	0x00001940


	//   ....[1]....
        /*0508*/ 	.word	0x0000fe70


	//   ....[2]....
        /*050c*/ 	.word	0x0000ffb0


	//   ....[3]....
        /*0510*/ 	.word	0x000100a0


	//   ....[4]....
        /*0514*/ 	.word	0x00010e20


	//----- nvinfo : EIATTR_MBARRIER_INSTR_OFFSETS
	.align		4
.L_415:
        /*0518*/ 	.byte	0x04, 0x39
        /*051a*/ 	.short	(.L_417 - .L_416)


	//   ....[0]....
.L_416:
        /*051c*/ 	.word	0x00000180
        /*0520*/ 	.word	0x000000ff
        /*0524*/ 	.word	0x00030800
        /*0528*/ 	.short	0x0100
        /*052a*/ 	.byte	0x08
	.zero		1


	//   ....[1]....
        /*052c*/ 	.word	0x00000190
        /*0530*/ 	.word	0x000000ff
        /*0534*/ 	.word	0x00030820
        /*0538*/ 	.short	0x0100
        /*053a*/ 	.byte	0x08
	.zero		1


	//   ....[2]....
        /*053c*/ 	.word	0x00000280
        /*0540*/ 	.word	0x000000ff
        /*0544*/ 	.word	0x00030830
        /*0548*/ 	.short	0x0100
        /*054a*/ 	.byte	0x08
	.zero		1


	//   ....[3]....
        /*054c*/ 	.word	0x00000290
        /*0550*/ 	.word	0x000000ff
        /*0554*/ 	.word	0x00030840
        /*0558*/ 	.short	0x0100
        /*055a*/ 	.byte	0x08
	.zero		1


	//   ....[4]....
        /*055c*/ 	.word	0x000002a0
        /*0560*/ 	.word	0x000000ff
        /*0564*/ 	.word	0x00030838
        /*0568*/ 	.short	0x0100
        /*056a*/ 	.byte	0x08
	.zero		1


	//   ....[5]....
        /*056c*/ 	.word	0x000002b0
        /*0570*/ 	.word	0x000000ff
        /*0574*/ 	.word	0x00030848
        /*0578*/ 	.short	0x0100
        /*057a*/ 	.byte	0x08
	.zero		1


	//   ....[6]....
        /*057c*/ 	.word	0x000003e0
        /*0580*/ 	.word	0x000000ff
        /*0584*/ 	.word	0x00030850
        /*0588*/ 	.short	0x0100
        /*058a*/ 	.byte	0x08
	.zero		1


	//   ....[7]....
        /*058c*/ 	.word	0x000003f0
        /*0590*/ 	.word	0x000000ff
        /*0594*/ 	.word	0x00030860
        /*0598*/ 	.short	0x0100
        /*059a*/ 	.byte	0x08
	.zero		1


	//   ....[8]....
        /*059c*/ 	.word	0x00000400
        /*05a0*/ 	.word	0x000000ff
        /*05a4*/ 	.word	0x00030858
        /*05a8*/ 	.short	0x0100
        /*05aa*/ 	.byte	0x08
	.zero		1


	//   ....[9]....
        /*05ac*/ 	.word	0x00000410
        /*05b0*/ 	.word	0x000000ff
        /*05b4*/ 	.word	0x00030868
        /*05b8*/ 	.short	0x0100
        /*05ba*/ 	.byte	0x08
	.zero		1


	//   ....[10]....
        /*05bc*/ 	.word	0x00000500
        /*05c0*/ 	.word	0x000000ff
        /*05c4*/ 	.word	0x00030870
        /*05c8*/ 	.short	0x0100
        /*05ca*/ 	.byte	0x06
	.zero		1


	//   ....[11]....
        /*05cc*/ 	.word	0x00000510
        /*05d0*/ 	.word	0x000000ff
        /*05d4*/ 	.word	0x00030880
        /*05d8*/ 	.short	0x0100
        /*05da*/ 	.byte	0x06
	.zero		1


	//   ....[12]....
        /*05dc*/ 	.word	0x00000520
        /*05e0*/ 	.word	0x000000ff
        /*05e4*/ 	.word	0x00030878
        /*05e8*/ 	.short	0x0100
        /*05ea*/ 	.byte	0x06
	.zero		1


	//   ....[13]....
        /*05ec*/ 	.word	0x00000530
        /*05f0*/ 	.word	0x000000ff
        /*05f4*/ 	.word	0x00030888
        /*05f8*/ 	.short	0x0100
        /*05fa*/ 	.byte	0x06
	.zero		1


	//   ....[14]....
        /*05fc*/ 	.word	0x00000660
        /*0600*/ 	.word	0x000000ff
        /*0604*/ 	.word	0x00030890
        /*0608*/ 	.short	0x0100
        /*060a*/ 	.byte	0x08
	.zero		1


	//   ....[15]....
        /*060c*/ 	.word	0x00000670
        /*0610*/ 	.word	0x000000ff
        /*0614*/ 	.word	0x000308a0
        /*0618*/ 	.short	0x0100
        /*061a*/ 	.byte	0x08
	.zero		1


	//   ....[16]....
        /*061c*/ 	.word	0x00000680
        /*0620*/ 	.word	0x000000ff
        /*0624*/ 	.word	0x00030898
        /*0628*/ 	.short	0x0100
        /*062a*/ 	.byte	0x08
	.zero		1


	//   ....[17]....
        /*062c*/ 	.word	0x00000690
        /*0630*/ 	.word	0x000000ff
        /*0634*/ 	.word	0x000308a8
        /*0638*/ 	.short	0x0100
        /*063a*/ 	.byte	0x08
	.zero		1


	//   ....[18]....
        /*063c*/ 	.word	0x000007d0
        /*0640*/ 	.word	0x000000ff
        /*0644*/ 	.word	0x000308b0
        /*0648*/ 	.short	0x0100
        /*064a*/ 	.byte	0x08
	.zero		1


	//   ....[19]....
        /*064c*/ 	.word	0x000007e0
        /*0650*/ 	.word	0x000000ff
        /*0654*/ 	.word	0x000308c0
        /*0658*/ 	.short	0x0100
        /*065a*/ 	.byte	0x08
	.zero		1


	//   ....[20]....
        /*065c*/ 	.word	0x000007f0
        /*0660*/ 	.word	0x000000ff
        /*0664*/ 	.word	0x000308b8
        /*0668*/ 	.short	0x0100
        /*066a*/ 	.byte	0x08
	.zero		1


	//   ....[21]....
        /*066c*/ 	.word	0x00000800
        /*0670*/ 	.word	0x000000ff
        /*0674*/ 	.word	0x000308c8
        /*0678*/ 	.short	0x0100
        /*067a*/ 	.byte	0x08
	.zero		1


	//   ....[22]....
        /*067c*/ 	.word	0x00001970
        /*0680*/ 	.word	0x000000ff
        /*0684*/ 	.word	0x00030800
        /*0688*/ 	.short	0x010a
        /*068a*/ 	.byte	0x04
	.zero		1


	//   ....[23]....
        /*068c*/ 	.word	0x00001a10
        /*0690*/ 	.word	0x000000ff
        /*0694*/ 	.word	0x00030830
        /*0698*/ 	.short	0x010a
        /*069a*/ 	.byte	0x04
	.zero		1


	//   ....[24]....
        /*069c*/ 	.word	0x00001a80
        /*06a0*/ 	.word	0x000000ff
        /*06a4*/ 	.word	0x00030830
        /*06a8*/ 	.short	0x010a
        /*06aa*/ 	.byte	0x04
	.zero		1


	//   ....[25]....
        /*06ac*/ 	.word	0x00002800
        /*06b0*/ 	.word	0x000000ff
        /*06b4*/ 	.word	0x00000000
        /*06b8*/ 	.short	0x0101
        /*06ba*/ 	.byte	0x04
	.zero		1


	//   ....[26]....
        /*06bc*/ 	.word	0x00004680
        /*06c0*/ 	.word	0x000000ff
        /*06c4*/ 	.word	0x00030830
        /*06c8*/ 	.short	0x010a
        /*06ca*/ 	.byte	0x07
	.zero		1


	//   ....[27]....
        /*06cc*/ 	.word	0x000046c0
        /*06d0*/ 	.word	0x000000ff
        /*06d4*/ 	.word	0x00030830
        /*06d8*/ 	.short	0x010a
        /*06da*/ 	.byte	0x07
	.zero		1


	//   ....[28]....
        /*06dc*/ 	.word	0x00005560
        /*06e0*/ 	.word	0x000000ff
        /*06e4*/ 	.word	0x00030850
        /*06e8*/ 	.short	0x010a
        /*06ea*/ 	.byte	0x06
	.zero		1


	//   ....[29]....
        /*06ec*/ 	.word	0x000055a0
        /*06f0*/ 	.word	0x000000ff
        /*06f4*/ 	.word	0x00030850
        /*06f8*/ 	.short	0x010a
        /*06fa*/ 	.byte	0x06
	.zero		1


	//   ....[30]....
        /*06fc*/ 	.word	0x000058e0
        /*0700*/ 	.word	0x000000ff
        /*0704*/ 	.word	0x00000000
        /*0708*/ 	.short	0x0101
        /*070a*/ 	.byte	0x07
	.zero		1


	//   ....[31]....
        /*070c*/ 	.word	0x00006e40
        /*0710*/ 	.word	0x000000ff
        /*0714*/ 	.word	0x00000000
        /*0718*/ 	.short	0x0101
        /*071a*/ 	.byte	0x06
	.zero		1


	//   ....[32]....
        /*071c*/ 	.word	0x000072e0
        /*0720*/ 	.word	0x000000ff
        /*0724*/ 	.word	0x00030830
        /*0728*/ 	.short	0x010a
        /*072a*/ 	.byte	0x05
	.zero		1


	//   ....[33]....
        /*072c*/ 	.word	0x00007320
        /*0730*/ 	.word	0x000000ff
        /*0734*/ 	.word	0x00030830
        /*0738*/ 	.short	0x010a
        /*073a*/ 	.byte	0x05
	.zero		1


	//   ....[34]....
        /*073c*/ 	.word	0x00008140
        /*0740*/ 	.word	0x000000ff
        /*0744*/ 	.word	0x00030850
        /*0748*/ 	.short	0x010a
        /*074a*/ 	.byte	0x05
	.zero		1


	//   ....[35]....
        /*074c*/ 	.word	0x00008180
        /*0750*/ 	.word	0x000000ff
        /*0754*/ 	.word	0x00030850
        /*0758*/ 	.short	0x010a
        /*075a*/ 	.byte	0x05
	.zero		1


	//   ....[36]....
        /*075c*/ 	.word	0x00008650
        /*0760*/ 	.word	0x000000ff
        /*0764*/ 	.word	0x00000000
        /*0768*/ 	.short	0x0101
        /*076a*/ 	.byte	0x06
	.zero		1


	//   ....[37]....
        /*076c*/ 	.word	0x00008e90
        /*0770*/ 	.word	0x000000ff
        /*0774*/ 	.word	0x00000000
        /*0778*/ 	.short	0x0101
        /*077a*/ 	.byte	0x05
	.zero		1


	//   ....[38]....
        /*077c*/ 	.word	0x00009060
        /*0780*/ 	.word	0x000000ff
        /*0784*/ 	.word	0x00030830
        /*0788*/ 	.short	0x010a
        /*078a*/ 	.byte	0x07
	.zero		1


	//   ....[39]....
        /*078c*/ 	.word	0x000090a0
        /*0790*/ 	.word	0x000000ff
        /*0794*/ 	.word	0x00030830
        /*0798*/ 	.short	0x010a
        /*079a*/ 	.byte	0x07
	.zero		1


	//   ....[40]....
        /*079c*/ 	.word	0x00009ed0
        /*07a0*/ 	.word	0x000000ff
        /*07a4*/ 	.word	0x00030850
        /*07a8*/ 	.short	0x010a
        /*07aa*/ 	.byte	0x05
	.zero		1


	//   ....[41]....
        /*07ac*/ 	.word	0x00009f10
        /*07b0*/ 	.word	0x000000ff
        /*07b4*/ 	.word	0x00030850
        /*07b8*/ 	.short	0x010a
        /*07ba*/ 	.byte	0x05
	.zero		1


	//   ....[42]....
        /*07bc*/ 	.word	0x0000a2b0
        /*07c0*/ 	.word	0x000000ff
        /*07c4*/ 	.word	0x00000000
        /*07c8*/ 	.short	0x0101
        /*07ca*/ 	.byte	0x07
	.zero		1


	//   ....[43]....
        /*07cc*/ 	.word	0x0000b7f0
        /*07d0*/ 	.word	0x000000ff
        /*07d4*/ 	.word	0x00000000
        /*07d8*/ 	.short	0x0101
        /*07da*/ 	.byte	0x05
	.zero		1


	//   ....[44]....
        /*07dc*/ 	.word	0x0000c0e0
        /*07e0*/ 	.word	0x000000ff
        /*07e4*/ 	.word	0x00030850
        /*07e8*/ 	.short	0x010a
        /*07ea*/ 	.byte	0x05
	.zero		1


	//   ....[45]....
        /*07ec*/ 	.word	0x0000c120
        /*07f0*/ 	.word	0x000000ff
        /*07f4*/ 	.word	0x00030850
        /*07f8*/ 	.short	0x010a
        /*07fa*/ 	.byte	0x05
	.zero		1


	//   ....[46]....
        /*07fc*/ 	.word	0x0000c6e0
        /*0800*/ 	.word	0x000000ff
        /*0804*/ 	.word	0x00000000
        /*0808*/ 	.short	0x0101
        /*080a*/ 	.byte	0x04
	.zero		1


	//   ....[47]....
        /*080c*/ 	.word	0x0000d600
        /*0810*/ 	.word	0x000000ff
        /*0814*/ 	.word	0x00000000
        /*0818*/ 	.short	0x0101
        /*081a*/ 	.byte	0x04
	.zero		1


	//   ....[48]....
        /*081c*/ 	.word	0x00010700
        /*0820*/ 	.word	0x000000ff
        /*0824*/ 	.word	0x00030840
        /*0828*/ 	.short	0x010a
        /*082a*/ 	.byte	0x2d
	.zero		1


	//   ....[49]....
        /*082c*/ 	.word	0x00010be0
        /*0830*/ 	.word	0x000000ff
        /*0834*/ 	.word	0x00030830
        /*0838*/ 	.short	0x0107
        /*083a*/ 	.byte	0x2d
	.zero		1


	//   ....[50]....
        /*083c*/ 	.word	0x00010c50
        /*0840*/ 	.word	0x000000ff
        /*0844*/ 	.word	0x00030830
        /*0848*/ 	.short	0x0101
        /*084a*/ 	.byte	0x2d
	.zero		1


	//   ....[51]....
        /*084c*/ 	.word	0x00011680
        /*0850*/ 	.word	0x000000ff
        /*0854*/ 	.word	0x00030800
        /*0858*/ 	.short	0x0107
        /*085a*/ 	.byte	0x2d
	.zero		1


	//   ....[52]....
        /*085c*/ 	.word	0x00011700
        /*0860*/ 	.word	0x000000ff
        /*0864*/ 	.word	0x00030800
        /*0868*/ 	.short	0x0101
        /*086a*/ 	.byte	0x2d
	.zero		1


	//   ....[53]....
        /*086c*/ 	.word	0x00011710
        /*0870*/ 	.word	0x000000ff
        /*0874*/ 	.word	0x00030820
        /*0878*/ 	.short	0x010a
        /*087a*/ 	.byte	0x2d
	.zero		1


	//   ....[54]....
        /*087c*/ 	.word	0x00011b00
        /*0880*/ 	.word	0x00000015
        /*0884*/ 	.word	0x00030840
        /*0888*/ 	.short	0x010a
        /*088a*/ 	.byte	0x3f
	.zero		1


	//   ....[55]....
        /*088c*/ 	.word	0x00012020
        /*0890*/ 	.word	0x00000015
        /*0894*/ 	.word	0x00030830
        /*0898*/ 	.short	0x0107
        /*089a*/ 	.byte	0x3f
	.zero		1


	//   ....[56]....
        /*089c*/ 	.word	0x000120d0
        /*08a0*/ 	.word	0x00000015
        /*08a4*/ 	.word	0x00030830
        /*08a8*/ 	.short	0x0101
        /*08aa*/ 	.byte	0x3f
	.zero		1


	//   ....[57]....
        /*08ac*/ 	.word	0x00012130
        /*08b0*/ 	.word	0x00000004
        /*08b4*/ 	.word	0x00030860
        /*08b8*/ 	.short	0x010a
        /*08ba*/ 	.byte	0x3f
	.zero		1


	//   ....[58]....
        /*08bc*/ 	.word	0x00012520
        /*08c0*/ 	.word	0x00000004
        /*08c4*/ 	.word	0x00030850
        /*08c8*/ 	.short	0x0107
        /*08ca*/ 	.byte	0x3f
	.zero		1


	//   ....[59]....
        /*08cc*/ 	.word	0x00012690
        /*08d0*/ 	.word	0x00000004
        /*08d4*/ 	.word	0x00030850
        /*08d8*/ 	.short	0x0101
        /*08da*/ 	.byte	0x3f
	.zero		1


	//   ....[60]....
        /*08dc*/ 	.word	0x00012810
        /*08e0*/ 	.word	0x00000000
        /*08e4*/ 	.word	0x00030860
        /*08e8*/ 	.short	0x010a
        /*08ea*/ 	.byte	0x3f
	.zero		1


	//   ....[61]....
        /*08ec*/ 	.word	0x00012c70
        /*08f0*/ 	.word	0x00000000
        /*08f4*/ 	.word	0x00030850
        /*08f8*/ 	.short	0x0107
        /*08fa*/ 	.byte	0x3f
	.zero		1


	//   ....[62]....
        /*08fc*/ 	.word	0x00012d30
        /*0900*/ 	.word	0x00000000
        /*0904*/ 	.word	0x00030850
        /*0908*/ 	.short	0x0101
        /*090a*/ 	.byte	0x3f
	.zero		1


	//   ....[63]....
        /*090c*/ 	.word	0x00012dc0
        /*0910*/ 	.word	0x00000007
        /*0914*/ 	.word	0x00030820
        /*0918*/ 	.short	0x010a
        /*091a*/ 	.byte	0x3f
	.zero		1


	//   ....[64]....
        /*091c*/ 	.word	0x00012f40
        /*0920*/ 	.word	0x00000005
        /*0924*/ 	.word	0x00030840
        /*0928*/ 	.short	0x010a
        /*092a*/ 	.byte	0x3f
	.zero		1


	//   ....[65]....
        /*092c*/ 	.word	0x00012fe0
        /*0930*/ 	.word	0x00000003
        /*0934*/ 	.word	0x00030840
        /*0938*/ 	.short	0x010a
        /*093a*/ 	.byte	0x3f
	.zero		1


	//   ....[66]....
        /*093c*/ 	.word	0x00013020
        /*0940*/ 	.word	0x00000005
        /*0944*/ 	.word	0x00030860
        /*0948*/ 	.short	0x010a
        /*094a*/ 	.byte	0x3f
	.zero		1


	//   ....[67]....
        /*094c*/ 	.word	0x00013060
        /*0950*/ 	.word	0x00000003
        /*0954*/ 	.word	0x00030860
        /*0958*/ 	.short	0x010a
        /*095a*/ 	.byte	0x3f
	.zero		1


	//   ....[68]....
        /*095c*/ 	.word	0x000130e0
        /*0960*/ 	.word	0x00000003
        /*0964*/ 	.word	0x00030800
        /*0968*/ 	.short	0x010a
        /*096a*/ 	.byte	0x3f
	.zero		1


	//   ....[69]....
        /*096c*/ 	.word	0x00013150
        /*0970*/ 	.word	0x00000003
        /*0974*/ 	.word	0x00030830
        /*0978*/ 	.short	0x010a
        /*097a*/ 	.byte	0x3f
	.zero		1


	//   ....[70]....
        /*097c*/ 	.word	0x000131b0
        /*0980*/ 	.word	0x00000004
        /*0984*/ 	.word	0x00030830
        /*0988*/ 	.short	0x010a
        /*098a*/ 	.byte	0x3f
	.zero		1


	//   ....[71]....
        /*098c*/ 	.word	0x00013210
        /*0990*/ 	.word	0x00000003
        /*0994*/ 	.word	0x00030850
        /*0998*/ 	.short	0x010a
        /*099a*/ 	.byte	0x3f
	.zero		1


	//   ....[72]....
        /*099c*/ 	.word	0x00013270
        /*09a0*/ 	.word	0x00000004
        /*09a4*/ 	.word	0x00030830
        /*09a8*/ 	.short	0x010a
        /*09aa*/ 	.byte	0x3f
	.zero		1


	//   ....[73]....
        /*09ac*/ 	.word	0x000132d0
        /*09b0*/ 	.word	0x00000003
        /*09b4*/ 	.word	0x00030850
        /*09b8*/ 	.short	0x010a
        /*09ba*/ 	.byte	0x3f
	.zero		1


	//   ....[74]....
        /*09bc*/ 	.word	0x00013330
        /*09c0*/ 	.word	0x00000004
        /*09c4*/ 	.word	0x00030830
        /*09c8*/ 	.short	0x010a
        /*09ca*/ 	.byte	0x3f
	.zero		1


	//   ....[75]....
        /*09cc*/ 	.word	0x00013390
        /*09d0*/ 	.word	0x00000003
        /*09d4*/ 	.word	0x00030850
        /*09d8*/ 	.short	0x010a
        /*09da*/ 	.byte	0x3f
	.zero		1


	//   ....[76]....
        /*09dc*/ 	.word	0x000133f0
        /*09e0*/ 	.word	0x00000005
        /*09e4*/ 	.word	0x00030850
        /*09e8*/ 	.short	0x010a
        /*09ea*/ 	.byte	0x3f
	.zero		1


	//   ....[77]....
        /*09ec*/ 	.word	0x000134d0
        /*09f0*/ 	.word	0x00000003
        /*09f4*/ 	.word	0x00030840
        /*09f8*/ 	.short	0x010a
        /*09fa*/ 	.byte	0x3f
	.zero		1


	//   ....[78]....
        /*09fc*/ 	.word	0x000144c0
        /*0a00*/ 	.word	0x00000003
        /*0a04*/ 	.word	0x00030820
        /*0a08*/ 	.short	0x010a
        /*0a0a*/ 	.byte	0x3f
	.zero		1


	//   ....[79]....
        /*0a0c*/ 	.word	0x00014510
        /*0a10*/ 	.word	0x00000015
        /*0a14*/ 	.word	0x00030840
        /*0a18*/ 	.short	0x010a
        /*0a1a*/ 	.byte	0x3f
	.zero		1


	//   ....[80]....
        /*0a1c*/ 	.word	0x00014ae0
        /*0a20*/ 	.word	0x00000004
        /*0a24*/ 	.word	0x00030860
        /*0a28*/ 	.short	0x010a
        /*0a2a*/ 	.byte	0x3f
	.zero		1


	//   ....[81]....
        /*0a2c*/ 	.word	0x000150e0
        /*0a30*/ 	.word	0x00000000
        /*0a34*/ 	.word	0x00030860
        /*0a38*/ 	.short	0x010a
        /*0a3a*/ 	.byte	0x3f
	.zero		1


	//   ....[82]....
        /*0a3c*/ 	.word	0x00015730
        /*0a40*/ 	.word	0x00000007
        /*0a44*/ 	.word	0x00030820
        /*0a48*/ 	.short	0x010a
        /*0a4a*/ 	.byte	0x3f
	.zero		1


	//   ....[83]....
        /*0a4c*/ 	.word	0x000158d0
        /*0a50*/ 	.word	0x00000005
        /*0a54*/ 	.word	0x00030840
        /*0a58*/ 	.short	0x010a
        /*0a5a*/ 	.byte	0x3f
	.zero		1


	//   ....[84]....
        /*0a5c*/ 	.word	0x00015920
        /*0a60*/ 	.word	0x00000003
        /*0a64*/ 	.word	0x00030840
        /*0a68*/ 	.short	0x010a
        /*0a6a*/ 	.byte	0x3f
	.zero		1


	//   ....[85]....
        /*0a6c*/ 	.word	0x00015970
        /*0a70*/ 	.word	0x00000005
        /*0a74*/ 	.word	0x00030860
        /*0a78*/ 	.short	0x010a
        /*0a7a*/ 	.byte	0x3f
	.zero		1


	//----- nvinfo : EIATTR_NUM_MBARRIERS
	.align		4
.L_417:
        /*0a7c*/ 	.byte	0x03, 0x38
        /*0a7e*/ 	.short	0x0016


	//----- nvinfo : EIATTR_EXIT_INSTR_OFFSETS
	.align		4
        /*0a80*/ 	.byte	0x04, 0x1c
        /*0a82*/ 	.short	(.L_419 - .L_418)


	//   ....[0]....
.L_418:
        /*0a84*/ 	.word	0x000130b0


	//----- nvinfo : EIATTR_MAX_THREADS
	.align		4
.L_419:
        /*0a88*/ 	.byte	0x04, 0x05
        /*0a8a*/ 	.short	(.L_421 - .L_420)
.L_420:
        /*0a8c*/ 	.word	0x00000180
        /*0a90*/ 	.word	0x00000001
        /*0a94*/ 	.word	0x00000001


	//----- nvinfo : EIATTR_CRS_STACK_SIZE
	.align		4
.L_421:
        /*0a98*/ 	.byte	0x04, 0x1e
        /*0a9a*/ 	.short	(.L_423 - .L_422)
.L_422:
        /*0a9c*/ 	.word	0x00000000


	//----- nvinfo : EIATTR_CBANK_PARAM_SIZE
	.align		4
.L_423:
        /*0aa0*/ 	.byte	0x03, 0x19
        /*0aa2*/ 	.short	0x0a70


	//----- nvinfo : EIATTR_PARAM_CBANK
	.align		4
        /*0aa4*/ 	.byte	0x04, 0x0a
        /*0aa6*/ 	.short	(.L_425 - .L_424)
	.align		4
.L_424:
        /*0aa8*/ 	.word	index@(.nv.constant0._ZN7cutlass13device_kernelIN5flash11enable_sm90INS1_16FlashAttnFwdSm90INS1_25CollectiveMainloopFwdSm90ILi2EN4cute5tupleIJNS5_1CILi1EEES8_S8_EEENS6_IJNS7_ILi128EEENS7_ILi64EEENS7_ILi256EEEEEELi256ENS_10bfloat16_tEfNS_4arch4Sm90ELb0ELb1ELb0ELb0ELb1ELb0ELb0ELb1ELb1ELb1ELb1ELb0EEENS1_21CollectiveEpilogueFwdINS6_IJSA_SC_SB_EEES9_SE_SG_Li256ELb0ELb1ELb1ELb0EEENS1_19SingleTileSchedulerILb0ELb1ELb1ELi128EEEEEEEEEvNT_6ParamsE)
        /*0aac*/ 	.short	0x0210
        /*0aae*/ 	.short	0x0a70


	//----- nvinfo : EIATTR_SW_WAR
	.align		4
.L_425:
        /*0ab0*/ 	.byte	0x04, 0x36
        /*0ab2*/ 	.short	(.L_427 - .L_426)
.L_426:
        /*0ab4*/ 	.word	0x00000008
.L_427:


//--------------------- .nv.info._ZN7cutlass13device_kernelIN5flash11enable_sm90INS1_16FlashAttnFwdSm90INS1_25CollectiveMainloopFwdSm90ILi2EN4cute5tupleIJNS5_1CILi1EEES8_S8_EEENS6_IJNS7_ILi128EEENS7_ILi64EEENS7_ILi256EEEEEELi256ENS_10bfloat16_tEfNS_4arch4Sm90ELb0ELb1ELb0ELb1ELb1ELb0ELb0ELb1ELb1ELb1ELb1ELb0EEENS1_21CollectiveEpilogueFwdINS6_IJSA_SC_SB_EEES9_SE_SG_Li256ELb1ELb1ELb1ELb0EEENS1_36VarlenDynamicPersistentTileSchedulerILi128ELi64ELi256ELi128ELb1ELb1ELb1ELb1ELb0ELb1EEEEEEEEEvNT_6ParamsE --------------------------
	.section	.nv.info._ZN7cutlass13device_kernelIN5flash11enable_sm90INS1_16FlashAttnFwdSm90INS1_25CollectiveMainloopFwdSm90ILi2EN4cute5tupleIJNS5_1CILi1EEES8_S8_EEENS6_IJNS7_ILi128EEENS7_ILi64EEENS7_ILi256EEEEEELi256ENS_10bfloat16_tEfNS_4arch4Sm90ELb0ELb1ELb0ELb1ELb1ELb0ELb0ELb1ELb1ELb1ELb1ELb0EEENS1_21CollectiveEpilogueFwdINS6_IJSA_SC_SB_EEES9_SE_SG_Li256ELb1ELb1ELb1ELb0EEENS1_36VarlenDynamicPersistentTileSchedulerILi128ELi64ELi256ELi128ELb1ELb1ELb1ELb1ELb0ELb1EEEEEEEEEvNT_6ParamsE,"",@"SHT_CUDA_INFO"
	.sectionflags	@""
	.align	4


	//----- nvinfo : EIATTR_CUDA_API_VERSION
	.align		4
        /*0000*/ 	.byte	0x04, 0x37
        /*0002*/ 	.short	(.L_429 - .L_428)
.L_428:
        /*0004*/ 	.word	0x00000082


	//----- nvinfo : EIATTR_KPARAM_INFO
	.align		4
.L_429:
        /*0008*/ 	.byte	0x04, 0x17
        /*000a*/ 	.short	(.L_431 - .L_430)
.L_430:
        /*000c*/ 	.word	0x00000000
        /*0010*/ 	.short	0x0000
        /*0012*/ 	.short	0x0070
        /*0014*/ 	.byte	0x00, 0xf0, 0x01, 0x2a


	//----- nvinfo : EIATTR_SPARSE_MMA_MASK
	.align		4
.L_431:
        /*0018*/ 	.byte	0x03, 0x50
        /*001a*/ 	.short	0x0000


	//----- nvinfo : EIATTR_MAXREG_COUNT
	.align		4
        /*001c*/ 	.byte	0x03, 0x1b
        /*001e*/ 	.short	0x00a8


	//----- nvinfo : EIATTR_NUM_BARRIERS
	.align		4
        /*0020*/ 	.byte	0x02, 0x4c
        /*0022*/ 	.byte	0x09
	.zero		1


	//----- nvinfo : EIATTR_EXTERNS
	.align		4
        /*0024*/ 	.byte	0x04, 0x0f
        /*0026*/ 	.short	(.L_433 - .L_432)


	//   ....[0]....
	.align		4
.L_432:
        /*0028*/ 	.word	index@(__assertfail)


	//----- nvinfo : EIATTR_ANNOTATIONS
	.align		4
.L_433:
        /*002c*/ 	.byte	0x04, 0x55
        /*002e*/ 	.short	(.L_435 - .L_434)


	//   ....[0]....
.L_434:
        /* <DEDUP_REMOVED lines=22> */


	//----- nvinfo : EIATTR_MERCURY_ISA_VERSION
	.align		4
.L_435:
        /*0180*/ 	.byte	0x03, 0x5f
        /*0182*/ 	.short	0x0101


	//----- nvinfo : EIATTR_UNUSED_LOAD_BYTE_OFFSET
	.align		4
        /*0184*/ 	.byte	0x04, 0x44
        /*0186*/ 	.short	(.L_437 - .L_436)


	//   ....[0]....
.L_436:
        /*0188*/ 	.word	0x00000950
        /*018c*/ 	.word	0x0000fff0


	//   ....[1]....
        /*0190*/ 	.word	0x0000d870
        /*0194*/ 	.word	0x0000fff0


	//----- nvinfo : EIATTR_INT_WARP_WIDE_INSTR_OFFSETS
	.align		4
.L_437:
        /*0198*/ 	.byte	0x04, 0x31
        /*019a*/ 	.short	(.L_439 - .L_438)


	//   ....[0]....
.L_438:
        /*019c*/ 	.word	0x000000c0


	//   ....[1]....
        /*01a0*/ 	.word	0x000000d0


	//   ....[2]....
        /*01a4*/ 	.word	0x00000170


	//   ....[3]....
        /*01a8*/ 	.word	0x00013eb0


	//   ....[4]....
        /*01ac*/ 	.word	0x00013f40


	//   ....[5]....
        /*01b0*/ 	.word	0x00016bc0


	//   ....[6]....
        /*01b4*/ 	.word	0x00016c50


	//----- nvinfo : EIATTR_COOP_GROUP_MASK_REGIDS
	.align		4
.L_439:
        /*01b8*/ 	.byte	0x04, 0x29
        /*01ba*/ 	.short	(.L_441 - .L_440)


	//   ....[0]....
.L_440:
        /*01bc*/ 	.word	0xffffffff


	//   ....[1]....
        /*01c0*/ 	.word	0xffffffff


	//   ....[2]....
        /*01c4*/ 	.word	0xffffffff


	//   ....[3]....
        /*01c8*/ 	.word	0xffffffff


	//   ....[4]....
        /*01cc*/ 	.word	0xffffffff


	//   ....[5]....
        /*01d0*/ 	.word	0xffffffff


	//   ....[6]....
        /*01d4*/ 	.word	0xffffffff


	//   ....[7]....
        /*01d8*/ 	.word	0xffffffff


	//   ....[8]....
        /*01dc*/ 	.word	0xffffffff


	//   ....[9]....
        /*01e0*/ 	.word	0xffffffff


	//   ....[10]....
        /*01e4*/ 	.word	0xffffffff


	//   ....[11]....
        /*01e8*/ 	.word	0xffffffff


	//   ....[12]....
        /*01ec*/ 	.word	0xffffffff


	//   ....[13]....
        /*01f0*/ 	.word	0xffffffff


	//   ....[14]....
        /*01f4*/ 	.word	0xffffffff


	//   ....[15]....
        /*01f8*/ 	.word	0xffffffff


	//   ....[16]....
        /*01fc*/ 	.word	0xffffffff


	//   ....[17]....
        /*0200*/ 	.word	0xffffffff


	//   ....[18]....
        /*0204*/ 	.word	0xffffffff


	//   ....[19]....
        /*0208*/ 	.word	0xffffffff


	//   ....[20]....
        /*020c*/ 	.word	0xffffffff


	//   ....[21]....
        /*0210*/ 	.word	0xffffffff


	//   ....[22]....
        /*0214*/ 	.word	0xffffffff


	//   ....[23]....
        /*0218*/ 	.word	0xffffffff


	//   ....[24]....
        /*021c*/ 	.word	0xffffffff


	//   ....[25]....
        /*0220*/ 	.word	0xffffffff


	//   ....[26]....
        /*0224*/ 	.word	0xffffffff


	//   ....[27]....
        /*0228*/ 	.word	0xffffffff


	//   ....[28]....
        /*022c*/ 	.word	0xffffffff


	//   ....[29]....
        /*0230*/ 	.word	0xffffffff


	//   ....[30]....
        /*0234*/ 	.word	0xffffffff


	//   ....[31]....
        /*0238*/ 	.word	0xffffffff


	//   ....[32]....
        /*023c*/ 	.word	0xffffffff


	//   ....[33]....
        /*0240*/ 	.word	0xffffffff


	//   ....[34]....
        /*0244*/ 	.word	0xffffffff


	//   ....[35]....
        /*0248*/ 	.word	0xffffffff


	//   ....[36]....
        /*024c*/ 	.word	0xffffffff


	//   ....[37]....
        /*0250*/ 	.word	0xffffffff


	//   ....[38]....
        /*0254*/ 	.word	0xffffffff


	//   ....[39]....
        /*0258*/ 	.word	0xffffffff


	//   ....[40]....
        /*025c*/ 	.word	0xffffffff


	//   ....[41]....
        /*0260*/ 	.word	0xffffffff


	//   ....[42]....
        /*0264*/ 	.word	0xffffffff


	//   ....[43]....
        /*0268*/ 	.word	0xffffffff


	//   ....[44]....
        /*026c*/ 	.word	0xffffffff


	//   ....[45]....
        /*0270*/ 	.word	0xffffffff


	//   ....[46]....
        /*0274*/ 	.word	0xffffffff


	//   ....[47]....
        /*0278*/ 	.word	0xffffffff


	//   ....[48]....
        /*027c*/ 	.word	0xffffffff


	//   ....[49]....
        /*0280*/ 	.word	0xffffffff


	//   ....[50]....
        /*0284*/ 	.word	0xffffffff


	//   ....[51]....
        /*0288*/ 	.word	0xffffffff


	//   ....[52]....
        /*028c*/ 	.word	0xffffffff


	//   ....[53]....
        /*0290*/ 	.word	0xffffffff


	//   ....[54]....
        /*0294*/ 	.word	0xffffffff


	//   ....[55]....
        /*0298*/ 	.word	0xffffffff


	//   ....[56]....
        /*029c*/ 	.word	0xffffffff


	//   ....[57]....
        /*02a0*/ 	.word	0xffffffff


	//   ....[58]....
        /*02a4*/ 	.word	0xffffffff


	//   ....[59]....
        /*02a8*/ 	.word	0xffffffff


	//   ....[60]....
        /*02ac*/ 	.word	0xffffffff


	//   ....[61]....
        /*02b0*/ 	.word	0xffffffff


	//   ....[62]....
        /*02b4*/ 	.word	0xffffffff


	//   ....[63]....
        /*02b8*/ 	.word	0xffffffff


	//   ....[64]....
        /*02bc*/ 	.word	0xffffffff


	//   ....[65]....
        /*02c0*/ 	.word	0xffffffff


	//   ....[66]....
        /*02c4*/ 	.word	0xffffffff


	//   ....[67]....
        /*02c8*/ 	.word	0xffffffff


	//   ....[68]....
        /*02cc*/ 	.word	0xffffffff


	//   ....[69]....
        /*02d0*/ 	.word	0xffffffff


	//   ....[70]....
        /*02d4*/ 	.word	0xffffffff


	//   ....[71]....
        /*02d8*/ 	.word	0xffffffff


	//   ....[72]....
        /*02dc*/ 	.word	0xffffffff


	//   ....[73]....
        /*02e0*/ 	.word	0xffffffff


	//   ....[74]....
        /*02e4*/ 	.word	0xffffffff


	//   ....[75]....
        /*02e8*/ 	.word	0xffffffff


	//   ....[76]....
        /*02ec*/ 	.word	0xffffffff


	//   ....[77]....
        /*02f0*/ 	.word	0xffffffff


	//   ....[78]....
        /*02f4*/ 	.word	0xffffffff


	//   ....[79]....
        /*02f8*/ 	.word	0xffffffff


	//   ....[80]....
        /*02fc*/ 	.word	0xffffffff


	//   ....[81]....
        /*0300*/ 	.word	0xffffffff


	//   ....[82]....
        /*0304*/ 	.word	0xffffffff


	//   ....[83]....
        /*0308*/ 	.word	0xffffffff


	//   ....[84]....
        /*030c*/ 	.word	0xffffffff


	//   ....[85]....
        /*0310*/ 	.word	0xffffffff


	//   ....[86]....
        /*0314*/ 	.word	0xffffffff


	//   ....[87]....
        /*0318*/ 	.word	0xffffffff


	//   ....[88]....
        /*031c*/ 	.word	0xffffffff


	//   ....[89]....
        /*0320*/ 	.word	0xffffffff


	//   ....[90]....
        /*0324*/ 	.word	0xffffffff


	//   ....[91]....
        /*0328*/ 	.word	0xffffffff


	//   ....[92]....
        /*032c*/ 	.word	0xffffffff


	//   ....[93]....
        /*0330*/ 	.word	0xffffffff


	//   ....[94]....
        /*0334*/ 	.word	0xffffffff


	//   ....[95]....
        /*0338*/ 	.word	0xffffffff


	//   ....[96]....
        /*033c*/ 	.word	0xffffffff


	//   ....[97]....
        /*0340*/ 	.word	0xffffffff


	//   ....[98]....
        /*0344*/ 	.word	0xffffffff


	//   ....[99]....
        /*0348*/ 	.word	0xffffffff


	//   ....[100]....
        /*034c*/ 	.word	0xffffffff


	//   ....[101]....
        /*0350*/ 	.word	0xffffffff


	//   ....[102]....
        /*0354*/ 	.word	0xffffffff


	//   ....[103]....
        /*0358*/ 	.word	0xffffffff


	//   ....[104]....
        /*035c*/ 	.word	0xffffffff


	//   ....[105]....
        /*0360*/ 	.word	0xffffffff


	//   ....[106]....
        /*0364*/ 	.word	0xffffffff


	//   ....[107]....
        /*0368*/ 	.word	0xffffffff


	//   ....[108]....
        /*036c*/ 	.word	0xffffffff


	//   ....[109]....
        /*0370*/ 	.word	0xffffffff


	//   ....[110]....
        /*0374*/ 	.word	0xffffffff


	//   ....[111]....
        /*0378*/ 	.word	0xffffffff


	//   ....[112]....
        /*037c*/ 	.word	0xffffffff


	//   ....[113]....
        /*0380*/ 	.word	0xffffffff


	//   ....[114]....
        /*0384*/ 	.word	0xffffffff


	//   ....[115]....
        /*0388*/ 	.word	0xffffffff


	//   ....[116]....
        /*038c*/ 	.word	0xffffffff


	//   ....[117]....
        /*0390*/ 	.word	0xffffffff


	//   ....[118]....
        /*0394*/ 	.word	0xffffffff


	//   ....[119]....
        /*0398*/ 	.word	0xffffffff


	//   ....[120]....
        /*039c*/ 	.word	0xffffffff


	//   ....[121]....
        /*03a0*/ 	.word	0xffffffff


	//   ....[122]....
        /*03a4*/ 	.word	0xffffffff


	//   ....[123]....
        /*03a8*/ 	.word	0xffffffff


	//   ....[124]....
        /*03ac*/ 	.word	0xffffffff


	//   ....[125]....
        /*03b0*/ 	.word	0xffffffff


	//   ....[126]....
        /*03b4*/ 	.word	0xffffffff


	//   ....[127]....
        /*03b8*/ 	.word	0xffffffff


	//   ....[128]....
        /*03bc*/ 	.word	0xffffffff


	//   ....[129]....
        /*03c0*/ 	.word	0xffffffff


	//   ....[130]....
        /*03c4*/ 	.word	0xffffffff


	//   ....[131]....
        /*03c8*/ 	.word	0xffffffff


	//   ....[132]....
        /*03cc*/ 	.word	0xffffffff


	//   ....[133]....
        /*03d0*/ 	.word	0xffffffff


	//   ....[134]....
        /*03d4*/ 	.word	0xffffffff


	//   ....[135]....
        /*03d8*/ 	.word	0xffffffff


	//   ....[136]....
        /*03dc*/ 	.word	0xffffffff


	//   ....[137]....
        /*03e0*/ 	.word	0xffffffff


	//   ....[138]....
        /*03e4*/ 	.word	0xffffffff


	//   ....[139]....
        /*03e8*/ 	.word	0xffffffff


	//   ....[140]....
        /*03ec*/ 	.word	0xffffffff


	//   ....[141]....
        /*03f0*/ 	.word	0x0500000f


	//   ....[142]....
        /*03f4*/ 	.word	0x0500000f


	//   ....[143]....
        /*03f8*/ 	.word	0x0500000f


	//   ....[144]....
        /*03fc*/ 	.word	0x0500000f


	//   ....[145]....
        /*0400*/ 	.word	0x0500000f


	//   ....[146]....
        /*0404*/ 	.word	0x0500000f


	//   ....[147]....
        /*0408*/ 	.word	0x0500000f


	//   ....[148]....
        /*040c*/ 	.word	0x0500000f


	//   ....[149]....
        /*0410*/ 	.word	0x0500000f


	//   ....[150]....
        /*0414*/ 	.word	0x0500000f


	//   ....[151]....
        /*0418*/ 	.word	0x0500000f


	//   ....[152]....
        /*041c*/ 	.word	0x0500000f


	//   ....[153]....
        /*0420*/ 	.word	0x0500000f


	//   ....[154]....
        /*0424*/ 	.word	0x0500000f


	//   ....[155]....
        /*0428*/ 	.word	0x0500000f


	//   ....[156]....
        /*042c*/ 	.word	0x0500000f


	//   ....[157]....
        /*0430*/ 	.word	0x0500000f


	//   ....[158]....
        /*0434*/ 	.word	0x0500000f


	//   ....[159]....
        /*0438*/ 	.word	0x0500000f


	//   ....[160]....
        /*043c*/ 	.word	0x0500000f


	//   ....[161]....
        /*0440*/ 	.word	0x0500000f


	//   ....[162]....
        /*0444*/ 	.word	0x0500000f


	//   ....[163]....
        /*0448*/ 	.word	0x0500000f


	//   ....[164]....
        /*044c*/ 	.word	0x0500000f


	//   ....[165]....
        /*0450*/ 	.word	0x0500000f


	//   ....[166]....
        /*0454*/ 	.word	0x0500000f


	//   ....[167]....
        /*0458*/ 	.word	0x0500000f


	//   ....[168]....
        /*045c*/ 	.word	0x0500000f


	//   ....[169]....
        /*0460*/ 	.word	0x0500000f


	//   ....[170]....
        /*0464*/ 	.word	0x0500000f


	//   ....[171]....
        /*0468*/ 	.word	0x0500000f


	//   ....[172]....
        /*046c*/ 	.word	0x0500000f


	//   ....[173]....
        /*0470*/ 	.word	0x0500000f


	//   ....[174]....
        /*0474*/ 	.word	0x0500000f


	//   ....[175]....
        /*0478*/ 	.word	0x0500000f


	//   ....[176]....
        /*047c*/ 	.word	0x0500000f


	//   ....[177]....
        /*0480*/ 	.word	0x0500000f


	//   ....[178]....
        /*0484*/ 	.word	0x0500000f


	//   ....[179]....
        /*0488*/ 	.word	0x0500000f


	//   ....[180]....
        /*048c*/ 	.word	0x0500000f


	//   ....[181]....
        /*0490*/ 	.word	0x0500000f


	//   ....[182]....
        /*0494*/ 	.word	0x0500000f


	//   ....[183]....
        /*0498*/ 	.word	0x0500000f


	//   ....[184]....
        /*049c*/ 	.word	0x0500000f


	//   ....[185]....
        /*04a0*/ 	.word	0x0500000f


	//   ....[186]....
        /*04a4*/ 	.word	0x0500000f


	//   ....[187]....
        /*04a8*/ 	.word	0x0500000f


	//   ....[188]....
        /*04ac*/ 	.word	0x0500000f


	//   ....[189]....
        /*04b0*/ 	.word	0x0500000f


	//   ....[190]....
        /*04b4*/ 	.word	0x0500000f


	//   ....[191]....
        /*04b8*/ 	.word	0x0500000f


	//   ....[192]....
        /*04bc*/ 	.word	0x0500000f


	//   ....[193]....
        /*04c0*/ 	.word	0x0500000f


	//   ....[194]....
        /*04c4*/ 	.word	0x0500000f


	//   ....[195]....
        /*04c8*/ 	.word	0x0500000f


	//   ....[196]....
        /*04cc*/ 	.word	0x0500000f


	//   ....[197]....
        /*04d0*/ 	.word	0x0500000f


	//   ....[198]....
        /*04d4*/ 	.word	0x0500000f


	//   ....[199]....
        /*04d8*/ 	.word	0x0500000f


	//   ....[200]....
        /*04dc*/ 	.word	0x0500000f


	//   ....[201]....
        /*04e0*/ 	.word	0x0500000f


	//   ....[202]....
        /*04e4*/ 	.word	0x0500000f


	//   ....[203]....
        /*04e8*/ 	.word	0x0500000f


	//   ....[204]....
        /*04ec*/ 	.word	0x0500000f


	//   ....[205]....
        /*04f0*/ 	.word	0x0500000f


	//   ....[206]....
        /*04f4*/ 	.word	0x0500000f


	//   ....[207]....
        /*04f8*/ 	.word	0x0500000f


	//   ....[208]....
        /*04fc*/ 	.word	0x0500000f


	//----- nvinfo : EIATTR_COOP_GROUP_INSTR_OFFSETS
	.align		4
.L_441:
        /*0500*/ 	.byte	0x04, 0x28
        /*0502*/ 	.short	(.L_443 - .L_442)


	//   ....[0]....
.L_442:
        /*0504*/ 	.word	0x00000070


	//   ....[1]....
        /*0508*/ 	.word	0x000000b0


	//   ....[2]....
        /*050c*/ 	.word	0x000002d0


	//   ....[3]....
        /*0510*/ 	.word	0x00000430


	//   ....[4]....
        /*0514*/ 	.word	0x00000550


	//   ....[5]....
        /*0518*/ 	.word	0x000006b0


	//   ....[6]....
        /*051c*/ 	.word	0x000022e0


	//   ....[7]....
        /*0520*/ 	.word	0x00003080


	//   ....[8]....
        /*0524*/ 	.word	0x00003290


	//   ....[9]....
        /*0528*/ 	.word	0x00003bf0


	//   ....[10]....
        /*052c*/ 	.word	0x00003cf0


	//   ....[11]....
        /*0530*/ 	.word	0x00004040


	//   ....[12]....
        /*0534*/ 	.word	0x00004120


	//   ....[13]....
        /*0538*/ 	.word	0x000060b0


	//   ....[14]....
        /*053c*/ 	.word	0x000062b0


	//   ....[15]....
        /*0540*/ 	.word	0x00006c50


	//   ....[16]....
        /*0544*/ 	.word	0x00006d50


	//   ....[17]....
        /*0548*/ 	.word	0x000070c0


	//   ....[18]....
        /*054c*/ 	.word	0x00007110


	//   ....[19]....
        /*0550*/ 	.word	0x00008e10


	//   ....[20]....
        /*0554*/ 	.word	0x00008e40


	//   ....[21]....
        /*0558*/ 	.word	0x00008f50


	//   ....[22]....
        /*055c*/ 	.word	0x00008f70


	//   ....[23]....
        /*0560*/ 	.word	0x0000ab20


	//   ....[24]....
        /*0564*/ 	.word	0x0000ad60


	//   ....[25]....
        /*0568*/ 	.word	0x0000b700


	//   ....[26]....
        /*056c*/ 	.word	0x0000b800


	//   ....[27]....
        /*0570*/ 	.word	0x0000bb60


	//   ....[28]....
        /*0574*/ 	.word	0x0000bbc0


	//   ....[29]....
        /*0578*/ 	.word	0x0000cbe0


	//   ....[30]....
        /*057c*/ 	.word	0x0000cc10


	//   ....[31]....
        /*0580*/ 	.word	0x0000ccd0


	//   ....[32]....
        /*0584*/ 	.word	0x0000cce0


	//   ....[33]....
        /*0588*/ 	.word	0x0000ea40


	//   ....[34]....
        /*058c*/ 	.word	0x0000ea50


	//   ....[35]....
        /*0590*/ 	.word	0x0000ea60


	//   ....[36]....
        /*0594*/ 	.word	0x0000ea70


	//   ....[37]....
        /*0598*/ 	.word	0x0000f530


	//   ....[38]....
        /*059c*/ 	.word	0x0000f540


	//   ....[39]....
        /*05a0*/ 	.word	0x0000f6b0


	//   ....[40]....
        /*05a4*/ 	.word	0x0000f6d0


	//   ....[41]....
        /*05a8*/ 	.word	0x0000f810


	//   ....[42]....
        /*05ac*/ 	.word	0x0000f830


	//   ....[43]....
        /*05b0*/ 	.word	0x0000f980


	//   ....[44]....
        /*05b4*/ 	.word	0x0000f9a0


	//   ....[45]....
        /*05b8*/ 	.word	0x0000ff80


	//   ....[46]....
        /*05bc*/ 	.word	0x0000ffb0


	//   ....[47]....
        /*05c0*/ 	.word	0x000108f0


	//   ....[48]....
        /*05c4*/ 	.word	0x00010900


	//   ....[49]....
        /*05c8*/ 	.word	0x00011be0


	//   ....[50]....
        /*05cc*/ 	.word	0x00011c10


	//   ....[51]....
        /*05d0*/ 	.word	0x00011d80


	//   ....[52]....
        /*05d4*/ 	.word	0x00011da0


	//   ....[53]....
        /*05d8*/ 	.word	0x00011ee0


	//   ....[54]....
        /*05dc*/ 	.word	0x00011f00


	//   ....[55]....
        /*05e0*/ 	.word	0x00012050


	//   ....[56]....
        /*05e4*/ 	.word	0x00012070


	//   ....[57]....
        /*05e8*/ 	.word	0x00012250


	//   ....[58]....
        /*05ec*/ 	.word	0x00012440


	//   ....[59]....
        /*05f0*/ 	.word	0x00012470


	//   ....[60]....
        /*05f4*/ 	.word	0x000124a0


	//   ....[61]....
        /*05f8*/ 	.word	0x000124d0


	//   ....[62]....
        /*05fc*/ 	.word	0x00012500


	//   ....[63]....
        /*0600*/ 	.word	0x00012530


	//   ....[64]....
        /*0604*/ 	.word	0x000126a0


	//   ....[65]....
        /*0608*/ 	.word	0x000126d0


	//   ....[66]....
        /*060c*/ 	.word	0x00012700


	//   ....[67]....
        /*0610*/ 	.word	0x00012730


	//   ....[68]....
        /*0614*/ 	.word	0x00012760


	//   ....[69]....
        /*0618*/ 	.word	0x00012790


	//   ....[70]....
        /*061c*/ 	.word	0x00012820


	//   ....[71]....
        /*0620*/ 	.word	0x00012850


	//   ....[72]....
        /*0624*/ 	.word	0x00012860


	//   ....[73]....
        /*0628*/ 	.word	0x000128a0


	//   ....[74]....
        /*062c*/ 	.word	0x00014ac0


	//   ....[75]....
        /*0630*/ 	.word	0x00014ae0


	//   ....[76]....
        /*0634*/ 	.word	0x00014af0


	//   ....[77]....
        /*0638*/ 	.word	0x00014ba0


	//   ....[78]....
        /*063c*/ 	.word	0x00014be0


	//   ....[79]....
        /*0640*/ 	.word	0x00014c40


	//   ....[80]....
        /*0644*/ 	.word	0x00014c60


	//   ....[81]....
        /*0648*/ 	.word	0x00014c90


	//   ....[82]....
        /*064c*/ 	.word	0x000153d0


	//   ....[83]....
        /*0650*/ 	.word	0x00015400


	//   ....[84]....
        /*0654*/ 	.word	0x00015460


	//   ....[85]....
        /*0658*/ 	.word	0x000154d0


	//   ....[86]....
        /*065c*/ 	.word	0x00015520


	//   ....[87]....
        /*0660*/ 	.word	0x00015590


	//   ....[88]....
        /*0664*/ 	.word	0x000155e0


	//   ....[89]....
        /*0668*/ 	.word	0x00015650


	//   ....[90]....
        /*066c*/ 	.word	0x000156a0


	//   ....[91]....
        /*0670*/ 	.word	0x00015710


	//   ....[92]....
        /*0674*/ 	.word	0x00015760


	//   ....[93]....
        /*0678*/ 	.word	0x000157d0


	//   ....[94]....
        /*067c*/ 	.word	0x00015820


	//   ....[95]....
        /*0680*/ 	.word	0x00015880


	//   ....[96]....
        /*0684*/ 	.word	0x00015890


	//   ....[97]....
        /*0688*/ 	.word	0x000158e0


	//   ....[98]....
        /*068c*/ 	.word	0x000160b0


	//   ....[99]....
        /*0690*/ 	.word	0x000160e0


	//   ....[100]....
        /*0694*/ 	.word	0x00016110


	//   ....[101]....
        /*0698*/ 	.word	0x000161d0


	//   ....[102]....
        /*069c*/ 	.word	0x00016200


	//   ....[103]....
        /*06a0*/ 	.word	0x00016250


	//   ....[104]....
        /*06a4*/ 	.word	0x00016280


	//   ....[105]....
        /*06a8*/ 	.word	0x000162f0


	//   ....[106]....
        /*06ac*/ 	.word	0x000165d0


	//   ....[107]....
        /*06b0*/ 	.word	0x000165f0


	//   ....[108]....
        /*06b4*/ 	.word	0x00016600


	//   ....[109]....
        /*06b8*/ 	.word	0x000166b0


	//   ....[110]....
        /*06bc*/ 	.word	0x000166c0


	//   ....[111]....
        /*06c0*/ 	.word	0x00016770


	//   ....[112]....
        /*06c4*/ 	.word	0x00016780


	//   ....[113]....
        /*06c8*/ 	.word	0x00016790


	//   ....[114]....
        /*06cc*/ 	.word	0x00016da0


	//   ....[115]....
        /*06d0*/ 	.word	0x00016de0


	//   ....[116]....
        /*06d4*/ 	.word	0x00016e20


	//   ....[117]....
        /*06d8*/ 	.word	0x00016e50


	//   ....[118]....
        /*06dc*/ 	.word	0x00016f00


	//   ....[119]....
        /*06e0*/ 	.word	0x00016f30


	//   ....[120]....
        /*06e4*/ 	.word	0x00016f40


	//   ....[121]....
        /*06e8*/ 	.word	0x00016fd0


	//   ....[122]....
        /*06ec*/ 	.word	0x00017440


	//   ....[123]....
        /*06f0*/ 	.word	0x00017470


	//   ....[124]....
        /*06f4*/ 	.word	0x000174d0


	//   ....[125]....
        /*06f8*/ 	.word	0x00017500


	//   ....[126]....
        /*06fc*/ 	.word	0x00017530


	//   ....[127]....
        /*0700*/ 	.word	0x00017560


	//   ....[128]....
        /*0704*/ 	.word	0x00017590


	//   ....[129]....
        /*0708*/ 	.word	0x000175c0


	//   ....[130]....
        /*070c*/ 	.word	0x00017760


	//   ....[131]....
        /*0710*/ 	.word	0x00017790


	//   ....[132]....
        /*0714*/ 	.word	0x000177c0


	//   ....[133]....
        /*0718*/ 	.word	0x000177f0


	//   ....[134]....
        /*071c*/ 	.word	0x00017820


	//   ....[135]....
        /*0720*/ 	.word	0x00017850


	//   ....[136]....
        /*0724*/ 	.word	0x00017910


	//   ....[137]....
        /*0728*/ 	.word	0x00017930


	//   ....[138]....
        /*072c*/ 	.word	0x00017950


	//   ....[139]....
        /*0730*/ 	.word	0x000179b0


	//   ....[140]....
        /*0734*/ 	.word	0x000183d0


	//   ....[141]....
        /*0738*/ 	.word	0x00018a50


	//   ....[142]....
        /*073c*/ 	.word	0x00018b40


	//   ....[143]....
        /*0740*/ 	.word	0x00018be0


	//   ....[144]....
        /*0744*/ 	.word	0x00018c40


	//   ....[145]....
        /*0748*/ 	.word	0x00018ce0


	//   ....[146]....
        /*074c*/ 	.word	0x00018dc0


	//   ....[147]....
        /*0750*/ 	.word	0x00018ec0


	//   ....[148]....
        /*0754*/ 	.word	0x00018f30


	//   ....[149]....
        /*0758*/ 	.word	0x00019010


	//   ....[150]....
        /*075c*/ 	.word	0x000190c0


	//   ....[151]....
        /*0760*/ 	.word	0x00019130


	//   ....[152]....
        /*0764*/ 	.word	0x000191b0


	//   ....[153]....
        /*0768*/ 	.word	0x00019290


	//   ....[154]....
        /*076c*/ 	.word	0x00019310


	//   ....[155]....
        /*0770*/ 	.word	0x00019400


	//   ....[156]....
        /*0774*/ 	.word	0x00019480


	//   ....[157]....
        /*0778*/ 	.word	0x00019570


	//   ....[158]....
        /*077c*/ 	.word	0x000195f0


	//   ....[159]....
        /*0780*/ 	.word	0x000196e0


	//   ....[160]....
        /*0784*/ 	.word	0x00019760


	//   ....[161]....
        /*0788*/ 	.word	0x00019850


	//   ....[162]....
        /*078c*/ 	.word	0x000198d0


	//   ....[163]....
        /*0790*/ 	.word	0x000199b0


	//   ....[164]....
        /*0794*/ 	.word	0x00019a30


	//   ....[165]....
        /*0798*/ 	.word	0x00019b00


	//   ....[166]....
        /*079c*/ 	.word	0x00019c30


	//   ....[167]....
        /*07a0*/ 	.word	0x00019d00


	//   ....[168]....
        /*07a4*/ 	.word	0x00019dd0


	//   ....[169]....
        /*07a8*/ 	.word	0x00019eb0


	//   ....[170]....
        /*07ac*/ 	.word	0x00019f10


	//   ....[171]....
        /*07b0*/ 	.word	0x00019ff0


	//   ....[172]....
        /*07b4*/ 	.word	0x0001a050


	//   ....[173]....
        /*07b8*/ 	.word	0x0001a160


	//   ....[174]....
        /*07bc*/ 	.word	0x0001a250


	//   ....[175]....
        /*07c0*/ 	.word	0x0001a2f0


	//   ....[176]....
        /*07c4*/ 	.word	0x0001a350


	//   ....[177]....
        /*07c8*/ 	.word	0x0001a470


	//   ....[178]....
        /*07cc*/ 	.word	0x0001a4d0


	//   ....[179]....
        /*07d0*/ 	.word	0x0001a5f0


	//   ....[180]....
        /*07d4*/ 	.word	0x0001a650


	//   ....[181]....
        /*07d8*/ 	.word	0x0001a720


	//   ....[182]....
        /*07dc*/ 	.word	0x0001a880


	//   ....[183]....
        /*07e0*/ 	.word	0x0001a920


	//   ....[184]....
        /*07e4*/ 	.word	0x0001aa70


	//   ....[185]....
        /*07e8*/ 	.word	0x0001ab20


	//   ....[186]....
        /*07ec*/ 	.word	0x0001ab80


	//   ....[187]....
        /*07f0*/ 	.word	0x0001ac40


	//   ....[188]....
        /*07f4*/ 	.word	0x0001ad20


	//   ....[189]....
        /*07f8*/ 	.word	0x0001ade0


	//   ....[190]....
        /*07fc*/ 	.word	0x0001aef0


	//   ....[191]....
        /*0800*/ 	.word	0x0001af90


	//   ....[192]....
        /*0804*/ 	.word	0x0001b110


	//   ....[193]....
        /*0808*/ 	.word	0x0001b180


	//   ....[194]....
        /*080c*/ 	.word	0x0001b1f0


	//   ....[195]....
        /*0810*/ 	.word	0x0001b260


	//   ....[196]....
        /*0814*/ 	.word	0x0001b2d0


	//   ....[197]....
        /*0818*/ 	.word	0x0001b350


	//   ....[198]....
        /*081c*/ 	.word	0x0001b3d0


	//   ....[199]....
        /*0820*/ 	.word	0x0001b460


	//   ....[200]....
        /*0824*/ 	.word	0x0001b4d0


	//   ....[201]....
        /*0828*/ 	.word	0x0001b540


	//   ....[202]....
        /*082c*/ 	.word	0x0001b5b0


	//   ....[203]....
        /*0830*/ 	.word	0x0001b630


	//   ....[204]....
        /*0834*/ 	.word	0x0001b6a0


	//   ....[205]....
        /*0838*/ 	.word	0x0001b730


	//   ....[206]....
        /*083c*/ 	.word	0x0001b790


	//   ....[207]....
        /*0840*/ 	.word	0x0001b820


	//   ....[208]....
        /*0844*/ 	.word	0x0001b950


	//----- nvinfo : EIATTR_REG_RECONFIG
	.align		4
.L_443:
        /*0848*/ 	.byte	0x01, 0x54
	.zero		2


	//----- nvinfo : EIATTR_SYSCALL_OFFSETS
	.align		4
        /*084c*/ 	.byte	0x04, 0x46
        /*084e*/ 	.short	(.L_445 - .L_444)


	//   ....[0]....
.L_444:
        /*0850*/ 	.word	0x00002460


	//   ....[1]....
        /*0854*/ 	.word	0x000140a0


	//   ....[2]....
        /*0858*/ 	.word	0x000141f0


	//   ....[3]....
        /*085c*/ 	.word	0x000142e0


	//   ....[4]....
        /*0860*/ 	.word	0x00015020


	//----- nvinfo : EIATTR_MBARRIER_INSTR_OFFSETS
	.align		4
.L_445:
        /*0864*/ 	.byte	0x04, 0x39
        /*0866*/ 	.short	(.L_447 - .L_446)


	//   ....[0]....
.L_446:
        /*0868*/ 	.word	0x00000180
        /*086c*/ 	.word	0x000000ff
        /*0870*/ 	.word	0x00030800
        /*0874*/ 	.short	0x0100
        /*0876*/ 	.byte	0x08
	.zero		1


	//   ....[1]....
        /*0878*/ 	.word	0x00000190
        /*087c*/ 	.word	0x000000ff
        /*0880*/ 	.word	0x00030820
        /*0884*/ 	.short	0x0100
        /*0886*/ 	.byte	0x08
	.zero		1


	//   ....[2]....
        /*0888*/ 	.word	0x00000280
        /*088c*/ 	.word	0x000000ff
        /*0890*/ 	.word	0x00030830
        /*0894*/ 	.short	0x0100
        /*0896*/ 	.byte	0x08
	.zero		1


	//   ....[3]....
        /*0898*/ 	.word	0x00000290
        /*089c*/ 	.word	0x000000ff
        /*08a0*/ 	.word	0x00030840
        /*08a4*/ 	.short	0x0100
        /*08a6*/ 	.byte	0x08
	.zero		1


	//   ....[4]....
        /*08a8*/ 	.word	0x000002a0
        /*08ac*/ 	.word	0x000000ff
        /*08b0*/ 	.word	0x00030838
        /*08b4*/ 	.short	0x0100
        /*08b6*/ 	.byte	0x08
	.zero		1


	//   ....[5]....
        /*08b8*/ 	.word	0x000002b0
        /*08bc*/ 	.word	0x000000ff
        /*08c0*/ 	.word	0x00030848
        /*08c4*/ 	.short	0x0100
        /*08c6*/ 	.byte	0x08
	.zero		1


	//   ....[6]....
        /*08c8*/ 	.word	0x000003e0
        /*08cc*/ 	.word	0x000000ff
        /*08d0*/ 	.word	0x00030850
        /*08d4*/ 	.short	0x0100
        /*08d6*/ 	.byte	0x08
	.zero		1


	//   ....[7]....
        /*08d8*/ 	.word	0x000003f0
        /*08dc*/ 	.word	0x000000ff
        /*08e0*/ 	.word	0x00030860
        /*08e4*/ 	.short	0x0100
        /*08e6*/ 	.byte	0x08
	.zero		1


	//   ....[8]....
        /*08e8*/ 	.word	0x00000400
        /*08ec*/ 	.word	0x000000ff
        /*08f0*/ 	.word	0x00030858
        /*08f4*/ 	.short	0x0100
        /*08f6*/ 	.byte	0x08
	.zero		1


	//   ....[9]....
        /*08f8*/ 	.word	0x00000410
        /*08fc*/ 	.word	0x000000ff
        /*0900*/ 	.word	0x00030868
        /*0904*/ 	.short	0x0100
        /*0906*/ 	.byte	0x08
	.zero		1


	//   ....[10]....
        /*0908*/ 	.word	0x00000500
        /*090c*/ 	.word	0x000000ff
        /*0910*/ 	.word	0x00030870
        /*0914*/ 	.short	0x0100
        /*0916*/ 	.byte	0x06
	.zero		1


	//   ....[11]....
        /*0918*/ 	.word	0x00000510
        /*091c*/ 	.word	0x000000ff
        /*0920*/ 	.word	0x00030880
        /*0924*/ 	.short	0x0100
        /*0926*/ 	.byte	0x06
	.zero		1


	//   ....[12]....
        /*0928*/ 	.word	0x00000520
        /*092c*/ 	.word	0x000000ff
        /*0930*/ 	.word	0x00030878
        /*0934*/ 	.short	0x0100
        /*0936*/ 	.byte	0x06
	.zero		1


	//   ....[13]....
        /*0938*/ 	.word	0x00000530
        /*093c*/ 	.word	0x000000ff
        /*0940*/ 	.word	0x00030888
        /*0944*/ 	.short	0x0100
        /*0946*/ 	.byte	0x06
	.zero		1


	//   ....[14]....
        /*0948*/ 	.word	0x00000660
        /*094c*/ 	.word	0x000000ff
        /*0950*/ 	.word	0x00030890
        /*0954*/ 	.short	0x0100
        /*0956*/ 	.byte	0x08
	.zero		1


	//   ....[15]....
        /*0958*/ 	.word	0x00000670
        /*095c*/ 	.word	0x000000ff
        /*0960*/ 	.word	0x000308a0
        /*0964*/ 	.short	0x0100
        /*0966*/ 	.byte	0x08
	.zero		1


	//   ....[16]....
        /*0968*/ 	.word	0x00000680
        /*096c*/ 	.word	0x000000ff
        /*0970*/ 	.word	0x00030898
        /*0974*/ 	.short	0x0100
        /*0976*/ 	.byte	0x08
	.zero		1


	//   ....[17]....
        /*0978*/ 	.word	0x00000690
        /*097c*/ 	.word	0x000000ff
        /*0980*/ 	.word	0x000308a8
        /*0984*/ 	.short	0x0100
        /*0986*/ 	.byte	0x08
	.zero		1


	//   ....[18]....
        /*0988*/ 	.word	0x000007d0
        /*098c*/ 	.word	0x000000ff
        /*0990*/ 	.word	0x000308b0
        /*0994*/ 	.short	0x0100
        /*0996*/ 	.byte	0x08
	.zero		1


	//   ....[19]....
        /*0998*/ 	.word	0x000007e0
        /*099c*/ 	.word	0x000000ff
        /*09a0*/ 	.word	0x000308c0
        /*09a4*/ 	.short	0x0100
        /*09a6*/ 	.byte	0x08
	.zero		1


	//   ....[20]....
        /*09a8*/ 	.word	0x000007f0
        /*09ac*/ 	.word	0x000000ff
        /*09b0*/ 	.word	0x000308b8
        /*09b4*/ 	.short	0x0100
        /*09b6*/ 	.byte	0x08
	.zero		1


	//   ....[21]....
        /*09b8*/ 	.word	0x00000800
        /*09bc*/ 	.word	0x000000ff
        /*09c0*/ 	.word	0x000308c8
        /*09c4*/ 	.short	0x0100
        /*09c6*/ 	.byte	0x08
	.zero		1


	//   ....[22]....
        /*09c8*/ 	.word	0x00002520
        /*09cc*/ 	.word	0x000000ff
        /*09d0*/ 	.word	0x00030800
        /*09d4*/ 	.short	0x010a
        /*09d6*/ 	.byte	0x28
	.zero		1


	//   ....[23]....
        /*09d8*/ 	.word	0x000025a0
        /*09dc*/ 	.word	0x00000003
        /*09e0*/ 	.word	0x00030830
        /*09e4*/ 	.short	0x010a
        /*09e6*/ 	.byte	0x3f
	.zero		1


	//   ....[24]....
        /*09e8*/ 	.word	0x000025e0
        /*09ec*/ 	.word	0x00000003
        /*09f0*/ 	.word	0x00030830
        /*09f4*/ 	.short	0x010a
        /*09f6*/ 	.byte	0x3f
	.zero		1


	//   ....[25]....
        /*09f8*/ 	.word	0x00003060
        /*09fc*/ 	.word	0x000000ff
        /*0a00*/ 	.word	0x00000000
        /*0a04*/ 	.short	0x0101
        /*0a06*/ 	.byte	0x04
	.zero		1


	//   ....[26]....
        /*0a08*/ 	.word	0x00004e70
        /*0a0c*/ 	.word	0x000000ff
        /*0a10*/ 	.word	0x00030830
        /*0a14*/ 	.short	0x010a
        /*0a16*/ 	.byte	0x06
	.zero		1


	//   ....[27]....
        /*0a18*/ 	.word	0x00004ed0
        /*0a1c*/ 	.word	0x000000ff
        /*0a20*/ 	.word	0x00030830
        /*0a24*/ 	.short	0x010a
        /*0a26*/ 	.byte	0x06
	.zero		1


	//   ....[28]....
        /*0a28*/ 	.word	0x00005d30
        /*0a2c*/ 	.word	0x000000ff
        /*0a30*/ 	.word	0x00030850
        /*0a34*/ 	.short	0x010a
        /*0a36*/ 	.byte	0x05
	.zero		1


	//   ....[29]....
        /*0a38*/ 	.word	0x00005d70
        /*0a3c*/ 	.word	0x000000ff
        /*0a40*/ 	.word	0x00030850
        /*0a44*/ 	.short	0x010a
        /*0a46*/ 	.byte	0x05
	.zero		1


	//   ....[30]....
        /*0a48*/ 	.word	0x00006060
        /*0a4c*/ 	.word	0x000000ff
        /*0a50*/ 	.word	0x00000000
        /*0a54*/ 	.short	0x0101
        /*0a56*/ 	.byte	0x06
	.zero		1


	//   ....[31]....
        /*0a58*/ 	.word	0x000077f0
        /*0a5c*/ 	.word	0x000000ff
        /*0a60*/ 	.word	0x00000000
        /*0a64*/ 	.short	0x0101
        /*0a66*/ 	.byte	0x05
	.zero		1


	//   ....[32]....
        /*0a68*/ 	.word	0x00007bc0
        /*0a6c*/ 	.word	0x000000ff
        /*0a70*/ 	.word	0x00030830
        /*0a74*/ 	.short	0x010a
        /*0a76*/ 	.byte	0x06
	.zero		1


	//   ....[33]....
        /*0a78*/ 	.word	0x00007c20
        /*0a7c*/ 	.word	0x000000ff
        /*0a80*/ 	.word	0x00030830
        /*0a84*/ 	.short	0x010a
        /*0a86*/ 	.byte	0x06
	.zero		1


	//   ....[34]....
        /*0a88*/ 	.word	0x00008a80
        /*0a8c*/ 	.word	0x000000ff
        /*0a90*/ 	.word	0x00030850
        /*0a94*/ 	.short	0x010a
        /*0a96*/ 	.byte	0x05
	.zero		1


	//   ....[35]....
        /*0a98*/ 	.word	0x00008ac0
        /*0a9c*/ 	.word	0x000000ff
        /*0aa0*/ 	.word	0x00030850
        /*0aa4*/ 	.short	0x010a
        /*0aa6*/ 	.byte	0x05
	.zero		1


	//   ....[36]....
        /*0aa8*/ 	.word	0x00008d90
        /*0aac*/ 	.word	0x000000ff
        /*0ab0*/ 	.word	0x00000000
        /*0ab4*/ 	.short	0x0101
        /*0ab6*/ 	.byte	0x06
	.zero		1


	//   ....[37]....
        /*0ab8*/ 	.word	0x000097a0
        /*0abc*/ 	.word	0x000000ff
        /*0ac0*/ 	.word	0x00000000
        /*0ac4*/ 	.short	0x0101
        /*0ac6*/ 	.byte	0x05
	.zero		1


	//   ....[38]....
        /*0ac8*/ 	.word	0x00009920
        /*0acc*/ 	.word	0x000000ff
        /*0ad0*/ 	.word	0x00030830
        /*0ad4*/ 	.short	0x010a
        /*0ad6*/ 	.byte	0x05
	.zero		1


	//   ....[39]....
        /*0ad8*/ 	.word	0x00009980
        /*0adc*/ 	.word	0x000000ff
        /*0ae0*/ 	.word	0x00030830
        /*0ae4*/ 	.short	0x010a
        /*0ae6*/ 	.byte	0x05
	.zero		1


	//   ....[40]....
        /*0ae8*/ 	.word	0x0000a7e0
        /*0aec*/ 	.word	0x000000ff
        /*0af0*/ 	.word	0x00030850
        /*0af4*/ 	.short	0x010a
        /*0af6*/ 	.byte	0x05
	.zero		1


	//   ....[41]....
        /*0af8*/ 	.word	0x0000a820
        /*0afc*/ 	.word	0x000000ff
        /*0b00*/ 	.word	0x00030850
        /*0b04*/ 	.short	0x010a
        /*0b06*/ 	.byte	0x05
	.zero		1


	//   ....[42]....
        /*0b08*/ 	.word	0x0000ab80
        /*0b0c*/ 	.word	0x000000ff
        /*0b10*/ 	.word	0x00000000
        /*0b14*/ 	.short	0x0101
        /*0b16*/ 	.byte	0x04
	.zero		1


	//   ....[43]....
        /*0b18*/ 	.word	0x0000c2b0
        /*0b1c*/ 	.word	0x000000ff
        /*0b20*/ 	.word	0x00000000
        /*0b24*/ 	.short	0x0101
        /*0b26*/ 	.byte	0x05
	.zero		1


	//   ....[44]....
        /*0b28*/ 	.word	0x0000cb50
        /*0b2c*/ 	.word	0x000000ff
        /*0b30*/ 	.word	0x00030850
        /*0b34*/ 	.short	0x010a
        /*0b36*/ 	.byte	0x05
	.zero		1


	//   ....[45]....
        /*0b38*/ 	.word	0x0000cb90
        /*0b3c*/ 	.word	0x000000ff
        /*0b40*/ 	.word	0x00030850
        /*0b44*/ 	.short	0x010a
        /*0b46*/ 	.byte	0x05
	.zero		1


	//   ....[46]....
        /*0b48*/ 	.word	0x0000d160
        /*0b4c*/ 	.word	0x000000ff
        /*0b50*/ 	.word	0x00000000
        /*0b54*/ 	.short	0x0101
        /*0b56*/ 	.byte	0x04
	.zero		1


	//   ....[47]....
        /*0b58*/ 	.word	0x0000f550
        /*0b5c*/ 	.word	0x000000ff
        /*0b60*/ 	.word	0x00000000
        /*0b64*/ 	.short	0x0101
        /*0b66*/ 	.byte	0x08
	.zero		1


	//   ....[48]....
        /*0b68*/ 	.word	0x0000fd80
        /*0b6c*/ 	.word	0x000000ff
        /*0b70*/ 	.word	0x00000000
        /*0b74*/ 	.short	0x0101
        /*0b76*/ 	.byte	0x08
	.zero		1


	//   ....[49]....
        /*0b78*/ 	.word	0x000148b0
        /*0b7c*/ 	.word	0x00000004
        /*0b80*/ 	.word	0x00030840
        /*0b84*/ 	.short	0x010a
        /*0b86*/ 	.byte	0x3f
	.zero		1


	//   ....[50]....
        /*0b88*/ 	.word	0x00014da0
        /*0b8c*/ 	.word	0x00000004
        /*0b90*/ 	.word	0x00030830
        /*0b94*/ 	.short	0x0107
        /*0b96*/ 	.byte	0x3f
	.zero		1


	//   ....[51]....
        /*0b98*/ 	.word	0x00014e50
        /*0b9c*/ 	.word	0x00000004
        /*0ba0*/ 	.word	0x00030830
        /*0ba4*/ 	.short	0x0101
        /*0ba6*/ 	.byte	0x3f
	.zero		1


	//   ....[52]....
        /*0ba8*/ 	.word	0x00015a10
        /*0bac*/ 	.word	0x00000011
        /*0bb0*/ 	.word	0x00030800
        /*0bb4*/ 	.short	0x0107
        /*0bb6*/ 	.byte	0x3f
	.zero		1


	//   ....[53]....
        /*0bb8*/ 	.word	0x00015b30
        /*0bbc*/ 	.word	0x00000011
        /*0bc0*/ 	.word	0x00030800
        /*0bc4*/ 	.short	0x0101
        /*0bc6*/ 	.byte	0x3f
	.zero		1


	//   ....[54]....
        /*0bc8*/ 	.word	0x00015b50
        /*0bcc*/ 	.word	0x00000011
        /*0bd0*/ 	.word	0x00030820
        /*0bd4*/ 	.short	0x010a
        /*0bd6*/ 	.byte	0x3f
	.zero		1


	//   ....[55]....
        /*0bd8*/ 	.word	0x00015f20
        /*0bdc*/ 	.word	0x00000007
        /*0be0*/ 	.word	0x00030840
        /*0be4*/ 	.short	0x010a
        /*0be6*/ 	.byte	0x3f
	.zero		1


	//   ....[56]....
        /*0be8*/ 	.word	0x00016400
        /*0bec*/ 	.word	0x00000007
        /*0bf0*/ 	.word	0x00030830
        /*0bf4*/ 	.short	0x0107
        /*0bf6*/ 	.byte	0x3f
	.zero		1


	//   ....[57]....
        /*0bf8*/ 	.word	0x000164b0
        /*0bfc*/ 	.word	0x00000007
        /*0c00*/ 	.word	0x00030830
        /*0c04*/ 	.short	0x0101
        /*0c06*/ 	.byte	0x3f
	.zero		1


	//   ....[58]....
        /*0c08*/ 	.word	0x00016510
        /*0c0c*/ 	.word	0x00000007
        /*0c10*/ 	.word	0x00030860
        /*0c14*/ 	.short	0x010a
        /*0c16*/ 	.byte	0x3f
	.zero		1


	//   ....[59]....
        /*0c18*/ 	.word	0x000169c0
        /*0c1c*/ 	.word	0x00000007
        /*0c20*/ 	.word	0x00030850
        /*0c24*/ 	.short	0x0107
        /*0c26*/ 	.byte	0x3f
	.zero		1


	//   ....[60]....
        /*0c28*/ 	.word	0x00016ae0
        /*0c2c*/ 	.word	0x00000007
        /*0c30*/ 	.word	0x00030850
        /*0c34*/ 	.short	0x0101
        /*0c36*/ 	.byte	0x3f
	.zero		1


	//   ....[61]....
        /*0c38*/ 	.word	0x00016cf0
        /*0c3c*/ 	.word	0x00000000
        /*0c40*/ 	.word	0x00030860
        /*0c44*/ 	.short	0x010a
        /*0c46*/ 	.byte	0x3f
	.zero		1


	//   ....[62]....
        /*0c48*/ 	.word	0x00017150
        /*0c4c*/ 	.word	0x00000000
        /*0c50*/ 	.word	0x00030850
        /*0c54*/ 	.short	0x0107
        /*0c56*/ 	.byte	0x3f
	.zero		1


	//   ....[63]....
        /*0c58*/ 	.word	0x00017200
        /*0c5c*/ 	.word	0x00000000
        /*0c60*/ 	.word	0x00030850
        /*0c64*/ 	.short	0x0101
        /*0c66*/ 	.byte	0x3f
	.zero		1


	//   ....[64]....
        /*0c68*/ 	.word	0x00018350
        /*0c6c*/ 	.word	0x00000007
        /*0c70*/ 	.word	0x00030820
        /*0c74*/ 	.short	0x010a
        /*0c76*/ 	.byte	0x3f
	.zero		1


	//   ....[65]....
        /*0c78*/ 	.word	0x000184f0
        /*0c7c*/ 	.word	0x00000005
        /*0c80*/ 	.word	0x00030840
        /*0c84*/ 	.short	0x010a
        /*0c86*/ 	.byte	0x3f
	.zero		1


	//   ....[66]....
        /*0c88*/ 	.word	0x00018590
        /*0c8c*/ 	.word	0x00000003
        /*0c90*/ 	.word	0x00030840
        /*0c94*/ 	.short	0x010a
        /*0c96*/ 	.byte	0x3f
	.zero		1


	//   ....[67]....
        /*0c98*/ 	.word	0x000185d0
        /*0c9c*/ 	.word	0x00000005
        /*0ca0*/ 	.word	0x00030860
        /*0ca4*/ 	.short	0x010a
        /*0ca6*/ 	.byte	0x3f
	.zero		1


	//   ....[68]....
        /*0ca8*/ 	.word	0x00018610
        /*0cac*/ 	.word	0x00000003
        /*0cb0*/ 	.word	0x00030860
        /*0cb4*/ 	.short	0x010a
        /*0cb6*/ 	.byte	0x3f
	.zero		1


	//   ....[69]....
        /*0cb8*/ 	.word	0x00018680
        /*0cbc*/ 	.word	0x00000003
        /*0cc0*/ 	.word	0x00030800
        /*0cc4*/ 	.short	0x010a
        /*0cc6*/ 	.byte	0x3f
	.zero		1


	//   ....[70]....
        /*0cc8*/ 	.word	0x000186d0
        /*0ccc*/ 	.word	0x00000003
        /*0cd0*/ 	.word	0x00030830
        /*0cd4*/ 	.short	0x010a
        /*0cd6*/ 	.byte	0x3f
	.zero		1


	//   ....[71]....
        /*0cd8*/ 	.word	0x00018730
        /*0cdc*/ 	.word	0x00000004
        /*0ce0*/ 	.word	0x00030830
        /*0ce4*/ 	.short	0x010a
        /*0ce6*/ 	.byte	0x3f
	.zero		1


	//   ....[72]....
        /*0ce8*/ 	.word	0x00018790
        /*0cec*/ 	.word	0x00000002
        /*0cf0*/ 	.word	0x00030850
        /*0cf4*/ 	.short	0x010a
        /*0cf6*/ 	.byte	0x3f
	.zero		1


	//   ....[73]....
        /*0cf8*/ 	.word	0x000187f0
        /*0cfc*/ 	.word	0x00000004
        /*0d00*/ 	.word	0x00030830
        /*0d04*/ 	.short	0x010a
        /*0d06*/ 	.byte	0x3f
	.zero		1


	//   ....[74]....
        /*0d08*/ 	.word	0x00018850
        /*0d0c*/ 	.word	0x00000002
        /*0d10*/ 	.word	0x00030850
        /*0d14*/ 	.short	0x010a
        /*0d16*/ 	.byte	0x3f
	.zero		1


	//   ....[75]....
        /*0d18*/ 	.word	0x000188b0
        /*0d1c*/ 	.word	0x00000004
        /*0d20*/ 	.word	0x00030830
        /*0d24*/ 	.short	0x010a
        /*0d26*/ 	.byte	0x3f
	.zero		1


	//   ....[76]....
        /*0d28*/ 	.word	0x00018910
        /*0d2c*/ 	.word	0x00000002
        /*0d30*/ 	.word	0x00030850
        /*0d34*/ 	.short	0x010a
        /*0d36*/ 	.byte	0x3f
	.zero		1


	//   ....[77]....
        /*0d38*/ 	.word	0x00018970
        /*0d3c*/ 	.word	0x00000007
        /*0d40*/ 	.word	0x00030850
        /*0d44*/ 	.short	0x010a
        /*0d46*/ 	.byte	0x3f
	.zero		1


	//   ....[78]....
        /*0d48*/ 	.word	0x00018a90
        /*0d4c*/ 	.word	0x00000004
        /*0d50*/ 	.word	0x00030840
        /*0d54*/ 	.short	0x010a
        /*0d56*/ 	.byte	0x3f
	.zero		1


	//   ....[79]....
        /*0d58*/ 	.word	0x00019b30
        /*0d5c*/ 	.word	0x00000011
        /*0d60*/ 	.word	0x00030820
        /*0d64*/ 	.short	0x010a
        /*0d66*/ 	.byte	0x3f
	.zero		1


	//   ....[80]....
        /*0d68*/ 	.word	0x00019b80
        /*0d6c*/ 	.word	0x00000007
        /*0d70*/ 	.word	0x00030840
        /*0d74*/ 	.short	0x010a
        /*0d76*/ 	.byte	0x3f
	.zero		1


	//   ....[81]....
        /*0d78*/ 	.word	0x0001a1a0
        /*0d7c*/ 	.word	0x00000007
        /*0d80*/ 	.word	0x00030860
        /*0d84*/ 	.short	0x010a
        /*0d86*/ 	.byte	0x3f
	.zero		1


	//   ....[82]....
        /*0d88*/ 	.word	0x0001a7d0
        /*0d8c*/ 	.word	0x00000000
        /*0d90*/ 	.word	0x00030860
        /*0d94*/ 	.short	0x010a
        /*0d96*/ 	.byte	0x3f
	.zero		1


	//   ....[83]....
        /*0d98*/ 	.word	0x0001b870
        /*0d9c*/ 	.word	0x00000007
        /*0da0*/ 	.word	0x00030820
        /*0da4*/ 	.short	0x010a
        /*0da6*/ 	.byte	0x3f
	.zero		1


	//   ....[84]....
        /*0da8*/ 	.word	0x0001ba10
        /*0dac*/ 	.word	0x00000005
        /*0db0*/ 	.word	0x00030840
        /*0db4*/ 	.short	0x010a
        /*0db6*/ 	.byte	0x3f
	.zero		1


	//   ....[85]....
        /*0db8*/ 	.word	0x0001ba60
        /*0dbc*/ 	.word	0x00000003
        /*0dc0*/ 	.word	0x00030840
        /*0dc4*/ 	.short	0x010a
        /*0dc6*/ 	.byte	0x3f
	.zero		1


	//   ....[86]....
        /*0dc8*/ 	.word	0x0001bab0
        /*0dcc*/ 	.word	0x00000005
        /*0dd0*/ 	.word	0x00030860
        /*0dd4*/ 	.short	0x010a
        /*0dd6*/ 	.byte	0x3f
	.zero		1


	//----- nvinfo : EIATTR_NUM_MBARRIERS
	.align		4
.L_447:
        /*0dd8*/ 	.byte	0x03, 0x38
        /*0dda*/ 	.short	0x0016


	//----- nvinfo : EIATTR_EXIT_INSTR_OFFSETS
	.align		4
        /*0ddc*/ 	.byte	0x04, 0x1c
        /*0dde*/ 	.short	(.L_449 - .L_448)


	//   ....[0]....
.L_448:
        /*0de0*/ 	.word	0x00000990


	//   ....[1]....
        /*0de4*/ 	.word	0x000121f0


	//   ....[2]....
        /*0de8*/ 	.word	0x00018660


	//----- nvinfo : EIATTR_MAX_THREADS
	.align		4
.L_449:
        /*0dec*/ 	.byte	0x04, 0x05
        /*0dee*/ 	.short	(.L_451 - .L_450)
.L_450:
        /*0df0*/ 	.word	0x00000180
        /*0df4*/ 	.word	0x00000001
        /*0df8*/ 	.word	0x00000001


	//----- nvinfo : EIATTR_CRS_STACK_SIZE
	.align		4
.L_451:
        /*0dfc*/ 	.byte	0x04, 0x1e
        /*0dfe*/ 	.short	(.L_453 - .L_452)
.L_452:
        /*0e00*/ 	.word	0x00000000


	//----- nvinfo : EIATTR_CBANK_PARAM_SIZE
	.align		4
.L_453:
        /*0e04*/ 	.byte	0x03, 0x19
        /*0e06*/ 	.short	0x0af0


	//----- nvinfo : EIATTR_PARAM_CBANK
	.align		4
        /*0e08*/ 	.byte	0x04, 0x0a
        /*0e0a*/ 	.short	(.L_455 - .L_454)
	.align		4
.L_454:
        /*0e0c*/ 	.word	index@(.nv.constant0._ZN7cutlass13device_kernelIN5flash11enable_sm90INS1_16FlashAttnFwdSm90INS1_25CollectiveMainloopFwdSm90ILi2EN4cute5tupleIJNS5_1CILi1EEES8_S8_EEENS6_IJNS7_ILi128EEENS7_ILi64EEENS7_ILi256EEEEEELi256ENS_10bfloat16_tEfNS_4arch4Sm90ELb0ELb1ELb0ELb1ELb1ELb0ELb0ELb1ELb1ELb1ELb1ELb0EEENS1_21CollectiveEpilogueFwdINS6_IJSA_SC_SB_EEES9_SE_SG_Li256ELb1ELb1ELb1ELb0EEENS1_36VarlenDynamicPersistentTileSchedulerILi128ELi64ELi256ELi128ELb1ELb1ELb1ELb1ELb0ELb1EEEEEEEEEvNT_6ParamsE)
        /*0e10*/ 	.short	0x0210
        /*0e12*/ 	.short	0x0af0


	//----- nvinfo : EIATTR_SW_WAR
	.align		4
.L_455:
        /*0e14*/ 	.byte	0x04, 0x36
        /*0e16*/ 	.short	(.L_457 - .L_456)
.L_456:
        /*0e18*/ 	.word	0x00000008
.L_457:


//--------------------- .nv.info._ZN7cutlass13device_kernelIN5flash11enable_sm90INS1_16FlashAttnFwdSm90INS1_25CollectiveMainloopFwdSm90ILi2EN4cute5tupleIJNS5_1CILi1EEES8_S8_EEENS6_IJNS7_ILi128EEENS7_ILi64EEENS7_ILi256EEEEEELi256ENS_10bfloat16_tEfNS_4arch4Sm90ELb0ELb1ELb0ELb1ELb1ELb1ELb0ELb1ELb1ELb1ELb1ELb0EEENS1_21CollectiveEpilogueFwdINS6_IJSA_SC_SB_EEES9_SE_SG_Li256ELb1ELb1ELb1ELb0EEENS1_36VarlenDynamicPersistentTileSchedulerILi128ELi64ELi256ELi128ELb1ELb1ELb1ELb1ELb0ELb1EEEEEEEEEvNT_6ParamsE --------------------------
	.section	.nv.info._ZN7cutlass13device_kernelIN5flash11enable_sm90INS1_16FlashAttnFwdSm90INS1_25CollectiveMainloopFwdSm90ILi2EN4cute5tupleIJNS5_1CILi1EEES8_S8_EEENS6_IJNS7_ILi128EEENS7_ILi64EEENS7_ILi256EEEEEELi256ENS_10bfloat16_tEfNS_4arch4Sm90ELb0ELb1ELb0ELb1ELb1ELb1ELb0ELb1ELb1ELb1ELb1ELb0EEENS1_21CollectiveEpilogueFwdINS6_IJSA_SC_SB_EEES9_SE_SG_Li256ELb1ELb1ELb1ELb0EEENS1_36VarlenDynamicPersistentTileSchedulerILi128ELi64ELi256ELi128ELb1ELb1ELb1ELb1ELb0ELb1EEEEEEEEEvNT_6ParamsE,"",@"SHT_CUDA_INFO"
	.sectionflags	@""
	.align	4


	//----- nvinfo : EIATTR_CUDA_API_VERSION
	.align		4
        /*0000*/ 	.byte	0x04, 0x37
        /*0002*/ 	.short	(.L_459 - .L_458)
.L_458:
        /*0004*/ 	.word	0x00000082


	//----- nvinfo : EIATTR_KPARAM_INFO
	.align		4
.L_459:
        /*0008*/ 	.byte	0x04, 0x17
        /*000a*/ 	.short	(.L_461 - .L_460)
.L_460:
        /*000c*/ 	.word	0x00000000
        /*0010*/ 	.short	0x0000
        /*0012*/ 	.short	0x0070
        /*0014*/ 	.byte	0x00, 0xf0, 0x01, 0x2a


	//----- nvinfo : EIATTR_SPARSE_MMA_MASK
	.align		4
.L_461:
        /*0018*/ 	.byte	0x03, 0x50
        /*001a*/ 	.short	0x0000


	//----- nvinfo : EIATTR_MAXREG_COUNT
	.align		4
        /*001c*/ 	.byte	0x03, 0x1b
        /*001e*/ 	.short	0x00a8


	//----- nvinfo : EIATTR_NUM_BARRIERS
	.align		4
        /*0020*/ 	.byte	0x02, 0x4c
        /*0022*/ 	.byte	0x10
	.zero		1


	//----- nvinfo : EIATTR_EXTERNS
	.align		4
        /*0024*/ 	.byte	0x04, 0x0f
        /*0026*/ 	.short	(.L_463 - .L_462)


	//   ....[0]....
	.align		4
.L_462:
        /*0028*/ 	.word	index@(__assertfail)


	//----- nvinfo : EIATTR_ANNOTATIONS
	.align		4
.L_463:
        /*002c*/ 	.byte	0x04, 0x55
        /*002e*/ 	.short	(.L_465 - .L_464)


	//   ....[0]....
.L_464:
        /* <DEDUP_REMOVED lines=152> */


	//----- nvinfo : EIATTR_MERCURY_ISA_VERSION
	.align		4
.L_465:
        /*0998*/ 	.byte	0x03, 0x5f
        /*099a*/ 	.short	0x0101


	//----- nvinfo : EIATTR_UNUSED_LOAD_BYTE_OFFSET
	.align		4
        /*099c*/ 	.byte	0x04, 0x44
        /*099e*/ 	.short	(.L_467 - .L_466)


	//   ....[0]....
.L_466:
        /*09a0*/ 	.word	0x00000a60
        /*09a4*/ 	.word	0x0000fff0


	//   ....[1]....
        /*09a8*/ 	.word	0x0001ffa0
        /*09ac*/ 	.word	0x0000fff0


	//----- nvinfo : EIATTR_INT_WARP_WIDE_INSTR_OFFSETS
	.align		4
.L_467:
        /*09b0*/ 	.byte	0x04, 0x31
        /*09b2*/ 	.short	(.L_469 - .L_468)


	//   ....[0]....
.L_468:
        /*09b4*/ 	.word	0x00000130


	//   ....[1]....
        /*09b8*/ 	.word	0x00000170


	//   ....[2]....
        /*09bc*/ 	.word	0x000001e0


	//   ....[3]....
        /*09c0*/ 	.word	0x00028510


	//   ....[4]....
        /*09c4*/ 	.word	0x000285a0


	//   ....[5]....
        /*09c8*/ 	.word	0x0002b290


	//   ....[6]....
        /*09cc*/ 	.word	0x0002b320


	//----- nvinfo : EIATTR_COOP_GROUP_MASK_REGIDS
	.align		4
.L_469:
        /*09d0*/ 	.byte	0x04, 0x29
        /*09d2*/ 	.short	(.L_471 - .L_470)


	//   ....[0]....
.L_470:
        /*09d4*/ 	.word	0xffffffff


	//   ....[1]....
        /*09d8*/ 	.word	0xffffffff


	//   ....[2]....
        /*09dc*/ 	.word	0xffffffff


	//   ....[3]....
        /*09e0*/ 	.word	0xffffffff


	//   ....[4]....
        /*09e4*/ 	.word	0xffffffff


	//   ....[5]....
        /*09e8*/ 	.word	0xffffffff


	//   ....[6]....
        /*09ec*/ 	.word	0xffffffff


	//   ....[7]....
        /*09f0*/ 	.word	0xffffffff


	//   ....[8]....
        /*09f4*/ 	.word	0xffffffff


	//   ....[9]....
        /*09f8*/ 	.word	0xffffffff


	//   ....[10]....
        /*09fc*/ 	.word	0xffffffff


	//   ....[11]....
        /*0a00*/ 	.word	0xffffffff


	//   ....[12]....
        /*0a04*/ 	.word	0xffffffff


	//   ....[13]....
        /*0a08*/ 	.word	0xffffffff


	//   ....[14]....
        /*0a0c*/ 	.word	0xffffffff


	//   ....[15]....
        /*0a10*/ 	.word	0xffffffff


	//   ....[16]....
        /*0a14*/ 	.word	0xffffffff


	//   ....[17]....
        /*0a18*/ 	.word	0xffffffff


	//   ....[18]....
        /*0a1c*/ 	.word	0xffffffff


	//   ....[19]....
        /*0a20*/ 	.word	0xffffffff


	//   ....[20]....
        /*0a24*/ 	.word	0xffffffff


	//   ....[21]....
        /*0a28*/ 	.word	0xffffffff


	//   ....[22]....
        /*0a2c*/ 	.word	0xffffffff


	//   ....[23]....
        /*0a30*/ 	.word	0xffffffff


	//   ....[24]....
        /*0a34*/ 	.word	0xffffffff


	//   ....[25]....
        /*0a38*/ 	.word	0xffffffff


	//   ....[26]....
        /*0a3c*/ 	.word	0xffffffff


	//   ....[27]....
        /*0a40*/ 	.word	0xffffffff


	//   ....[28]....
        /*0a44*/ 	.word	0xffffffff


	//   ....[29]....
        /*0a48*/ 	.word	0xffffffff


	//   ....[30]....
        /*0a4c*/ 	.word	0xffffffff


	//   ....[31]....
        /*0a50*/ 	.word	0xffffffff


	//   ....[32]....
        /*0a54*/ 	.word	0xffffffff


	//   ....[33]....
        /*0a58*/ 	.word	0xffffffff


	//   ....[34]....
        /*0a5c*/ 	.word	0xffffffff


	//   ....[35]....
        /*0a60*/ 	.word	0xffffffff


	//   ....[36]....
        /*0a64*/ 	.word	0xffffffff


	//   ....[37]....
        /*0a68*/ 	.word	0xffffffff


	//   ....[38]....
        /*0a6c*/ 	.word	0xffffffff


	//   ....[39]....
        /*0a70*/ 	.word	0xffffffff


	//   ....[40]....
        /*0a74*/ 	.word	0xffffffff


	//   ....[41]....
        /*0a78*/ 	.word	0xffffffff


	//   ....[42]....
        /*0a7c*/ 	.word	0xffffffff


	//   ....[43]....
        /*0a80*/ 	.word	0xffffffff


	//   ....[44]....
        /*0a84*/ 	.word	0xffffffff


	//   ....[45]....
        /*0a88*/ 	.word	0xffffffff


	//   ....[46]....
        /*0a8c*/ 	.word	0xffffffff


	//   ....[47]....
        /*0a90*/ 	.word	0xffffffff


	//   ....[48]....
        /*0a94*/ 	.word	0xffffffff


	//   ....[49]....
        /*0a98*/ 	.word	0xffffffff


	//   ....[50]....
        /*0a9c*/ 	.word	0xffffffff


	//   ....[51]....
        /*0aa0*/ 	.word	0xffffffff


	//   ....[52]....
        /*0aa4*/ 	.word	0xffffffff


	//   ....[53]....
        /*0aa8*/ 	.word	0xffffffff


	//   ....[54]....
        /*0aac*/ 	.word	0xffffffff


	//   ....[55]....
        /*0ab0*/ 	.word	0xffffffff


	//   ....[56]....
        /*0ab4*/ 	.word	0xffffffff


	//   ....[57]....
        /*0ab8*/ 	.word	0xffffffff


	//   ....[58]....
        /*0abc*/ 	.word	0xffffffff


	//   ....[59]....
        /*0ac0*/ 	.word	0xffffffff


	//   ....[60]....
        /*0ac4*/ 	.word	0xffffffff


	//   ....[61]....
        /*0ac8*/ 	.word	0xffffffff


	//   ....[62]....
        /*0acc*/ 	.word	0xffffffff


	//   ....[63]....
        /*0ad0*/ 	.word	0xffffffff


	//   ....[64]....
        /*0ad4*/ 	.word	0xffffffff


	//   ....[65]....
        /*0ad8*/ 	.word	0xffffffff


	//   ....[66]....
        /*0adc*/ 	.word	0xffffffff


	//   ....[67]....
        /*0ae0*/ 	.word	0xffffffff


	//   ....[68]....
        /*0ae4*/ 	.word	0xffffffff


	//   ....[69]....
        /*0ae8*/ 	.word	0xffffffff


	//   ....[70]....
        /*0aec*/ 	.word	0xffffffff


	//   ....[71]....
        /*0af0*/ 	.word	0xffffffff


	//   ....[72]....
        /*0af4*/ 	.word	0xffffffff


	//   ....[73]....
        /*0af8*/ 	.word	0xffffffff


	//   ....[74]....
        /*0afc*/ 	.word	0xffffffff


	//   ....[75]....
        /*0b00*/ 	.word	0xffffffff


	//   ....[76]....
        /*0b04*/ 	.word	0xffffffff


	//   ....[77]....
        /*0b08*/ 	.word	0xffffffff


	//   ....[78]....
        /*0b0c*/ 	.word	0xffffffff


	//   ....[79]....
        /*0b10*/ 	.word	0xffffffff


	//   ....[80]....
        /*0b14*/ 	.word	0xffffffff


	//   ....[81]....
        /*0b18*/ 	.word	0xffffffff


	//   ....[82]....
        /*0b1c*/ 	.word	0xffffffff


	//   ....[83]....
        /*0b20*/ 	.word	0xffffffff


	//   ....[84]....
        /*0b24*/ 	.word	0xffffffff


	//   ....[85]....
        /*0b28*/ 	.word	0xffffffff


	//   ....[86]....
        /*0b2c*/ 	.word	0xffffffff


	//   ....[87]....
        /*0b30*/ 	.word	0xffffffff


	//   ....[88]....
        /*0b34*/ 	.word	0xffffffff


	//   ....[89]....
        /*0b38*/ 	.word	0xffffffff


	//   ....[90]....
        /*0b3c*/ 	.word	0xffffffff


	//   ....[91]....
        /*0b40*/ 	.word	0xffffffff


	//   ....[92]....
        /*0b44*/ 	.word	0xffffffff


	//   ....[93]....
        /*0b48*/ 	.word	0xffffffff


	//   ....[94]....
        /*0b4c*/ 	.word	0xffffffff


	//   ....[95]....
        /*0b50*/ 	.word	0xffffffff


	//   ....[96]....
        /*0b54*/ 	.word	0xffffffff


	//   ....[97]....
        /*0b58*/ 	.word	0xffffffff


	//   ....[98]....
        /*0b5c*/ 	.word	0xffffffff


	//   ....[99]....
        /*0b60*/ 	.word	0xffffffff


	//   ....[100]....
        /*0b64*/ 	.word	0xffffffff


	//   ....[101]....
        /*0b68*/ 	.word	0xffffffff


	//   ....[102]....
        /*0b6c*/ 	.word	0xffffffff


	//   ....[103]....
        /*0b70*/ 	.word	0xffffffff


	//   ....[104]....
        /*0b74*/ 	.word	0xffffffff


	//   ....[105]....
        /*0b78*/ 	.word	0xffffffff


	//   ....[106]....
        /*0b7c*/ 	.word	0xffffffff


	//   ....[107]....
        /*0b80*/ 	.word	0xffffffff


	//   ....[108]....
        /*0b84*/ 	.word	0xffffffff


	//   ....[109]....
        /*0b88*/ 	.word	0xffffffff


	//   ....[110]....
        /*0b8c*/ 	.word	0xffffffff


	//   ....[111]....
        /*0b90*/ 	.word	0xffffffff


	//   ....[112]....
        /*0b94*/ 	.word	0xffffffff


	//   ....[113]....
        /*0b98*/ 	.word	0xffffffff


	//   ....[114]....
        /*0b9c*/ 	.word	0xffffffff


	//   ....[115]....
        /*0ba0*/ 	.word	0xffffffff


	//   ....[116]....
        /*0ba4*/ 	.word	0xffffffff


	//   ....[117]....
        /*0ba8*/ 	.word	0xffffffff


	//   ....[118]....
        /*0bac*/ 	.word	0xffffffff


	//   ....[119]....
        /*0bb0*/ 	.word	0xffffffff


	//   ....[120]....
        /*0bb4*/ 	.word	0xffffffff


	//   ....[121]....
        /*0bb8*/ 	.word	0xffffffff


	//   ....[122]....
        /*0bbc*/ 	.word	0xffffffff


	//   ....[123]....
        /*0bc0*/ 	.word	0xffffffff


	//   ....[124]....
        /*0bc4*/ 	.word	0xffffffff


	//   ....[125]....
        /*0bc8*/ 	.word	0xffffffff


	//   ....[126]....
        /*0bcc*/ 	.word	0xffffffff


	//   ....[127]....
        /*0bd0*/ 	.word	0xffffffff


	//   ....[128]....
        /*0bd4*/ 	.word	0xffffffff


	//   ....[129]....
        /*0bd8*/ 	.word	0xffffffff


	//   ....[130]....
        /*0bdc*/ 	.word	0xffffffff


	//   ....[131]....
        /*0be0*/ 	.word	0xffffffff


	//   ....[132]....
        /*0be4*/ 	.word	0xffffffff


	//   ....[133]....
        /*0be8*/ 	.word	0xffffffff


	//   ....[134]....
        /*0bec*/ 	.word	0xffffffff


	//   ....[135]....
        /*0bf0*/ 	.word	0xffffffff


	//   ....[136]....
        /*0bf4*/ 	.word	0xffffffff


	//   ....[137]....
        /*0bf8*/ 	.word	0xffffffff


	//   ....[138]....
        /*0bfc*/ 	.word	0xffffffff


	//   ....[139]....
        /*0c00*/ 	.word	0xffffffff


	//   ....[140]....
        /*0c04*/ 	.word	0xffffffff


	//   ....[141]....
        /*0c08*/ 	.word	0xffffffff


	//   ....[142]....
        /*0c0c*/ 	.word	0xffffffff


	//   ....[143]....
        /*0c10*/ 	.word	0xffffffff


	//   ....[144]....
        /*0c14*/ 	.word	0xffffffff


	//   ....[145]....
        /*0c18*/ 	.word	0xffffffff


	//   ....[146]....
        /*0c1c*/ 	.word	0xffffffff


	//   ....[147]....
        /*0c20*/ 	.word	0xffffffff


	//   ....[148]....
        /*0c24*/ 	.word	0xffffffff


	//   ....[149]....
        /*0c28*/ 	.word	0xffffffff


	//   ....[150]....
        /*0c2c*/ 	.word	0xffffffff


	//   ....[151]....
        /*0c30*/ 	.word	0xffffffff


	//   ....[152]....
        /*0c34*/ 	.word	0xffffffff


	//   ....[153]....
        /*0c38*/ 	.word	0xffffffff


	//   ....[154]....
        /*0c3c*/ 	.word	0xffffffff


	//   ....[155]....
        /*0c40*/ 	.word	0xffffffff


	//   ....[156]....
        /*0c44*/ 	.word	0xffffffff


	//   ....[157]....
        /*0c48*/ 	.word	0xffffffff


	//   ....[158]....
        /*0c4c*/ 	.word	0xffffffff


	//   ....[159]....
        /*0c50*/ 	.word	0xffffffff


	//   ....[160]....
        /*0c54*/ 	.word	0xffffffff


	//   ....[161]....
        /*0c58*/ 	.word	0xffffffff


	//   ....[162]....
        /*0c5c*/ 	.word	0xffffffff


	//   ....[163]....
        /*0c60*/ 	.word	0xffffffff


	//   ....[164]....
        /*0c64*/ 	.word	0xffffffff


	//   ....[165]....
        /*0c68*/ 	.word	0xffffffff


	//   ....[166]....
        /*0c6c*/ 	.word	0xffffffff


	//   ....[167]....
        /*0c70*/ 	.word	0xffffffff


	//   ....[168]....
        /*0c74*/ 	.word	0xffffffff


	//   ....[169]....
        /*0c78*/ 	.word	0xffffffff


	//   ....[170]....
        /*0c7c*/ 	.word	0xffffffff


	//   ....[171]....
        /*0c80*/ 	.word	0xffffffff


	//   ....[172]....
        /*0c84*/ 	.word	0xffffffff


	//   ....[173]....
        /*0c88*/ 	.word	0xffffffff


	//   ....[174]....
        /*0c8c*/ 	.word	0xffffffff


	//   ....[175]....
        /*0c90*/ 	.word	0xffffffff


	//   ....[176]....
        /*0c94*/ 	.word	0xffffffff


	//   ....[177]....
        /*0c98*/ 	.word	0xffffffff


	//   ....[178]....
        /*0c9c*/ 	.word	0xffffffff


	//   ....[179]....
        /*0ca0*/ 	.word	0xffffffff


	//   ....[180]....
        /*0ca4*/ 	.word	0xffffffff


	//   ....[181]....
        /*0ca8*/ 	.word	0xffffffff


	//   ....[182]....
        /*0cac*/ 	.word	0xffffffff


	//   ....[183]....
        /*0cb0*/ 	.word	0xffffffff


	//   ....[184]....
        /*0cb4*/ 	.word	0xffffffff


	//   ....[185]....
        /*0cb8*/ 	.word	0xffffffff


	//   ....[186]....
        /*0cbc*/ 	.word	0xffffffff


	//   ....[187]....
        /*0cc0*/ 	.word	0xffffffff


	//   ....[188]....
        /*0cc4*/ 	.word	0xffffffff


	//   ....[189]....
        /*0cc8*/ 	.word	0xffffffff


	//   ....[190]....
        /*0ccc*/ 	.word	0xffffffff


	//   ....[191]....
        /*0cd0*/ 	.word	0x0500000f


	//   ....[192]....
        /*0cd4*/ 	.word	0x0500000f


	//   ....[193]....
        /*0cd8*/ 	.word	0x0500000f


	//   ....[194]....
        /*0cdc*/ 	.word	0x0500000f


	//   ....[195]....
        /*0ce0*/ 	.word	0x0500000f


	//   ....[196]....
        /*0ce4*/ 	.word	0x0500000f


	//   ....[197]....
        /*0ce8*/ 	.word	0x0500000f


	//   ....[198]....
        /*0cec*/ 	.word	0x0500000f


	//   ....[199]....
        /*0cf0*/ 	.word	0x0500000f


	//   ....[200]....
        /*0cf4*/ 	.word	0x0500000f


	//   ....[201]....
        /*0cf8*/ 	.word	0x0500000f


	//   ....[202]....
        /*0cfc*/ 	.word	0x0500000f


	//   ....[203]....
        /*0d00*/ 	.word	0x0500000f


	//   ....[204]....
        /*0d04*/ 	.word	0x0500000f


	//   ....[205]....
        /*0d08*/ 	.word	0x0500000f


	//   ....[206]....
        /*0d0c*/ 	.word	0x0500000f


	//   ....[207]....
        /*0d10*/ 	.word	0x0500000f


	//   ....[208]....
        /*0d14*/ 	.word	0x0500000f


	//   ....[209]....
        /*0d18*/ 	.word	0x0500000f


	//   ....[210]....
        /*0d1c*/ 	.word	0x0500000f


	//   ....[211]....
        /*0d20*/ 	.word	0x0500000f


	//   ....[212]....
        /*0d24*/ 	.word	0x0500000f


	//   ....[213]....
        /*0d28*/ 	.word	0x0500000f


	//   ....[214]....
        /*0d2c*/ 	.word	0x0500000f


	//   ....[215]....
        /*0d30*/ 	.word	0x0500000f


	//   ....[216]....
        /*0d34*/ 	.word	0x0500000f


	//   ....[217]....
        /*0d38*/ 	.word	0x0500000f


	//   ....[218]....
        /*0d3c*/ 	.word	0x0500000f


	//   ....[219]....
        /*0d40*/ 	.word	0x0500000f


	//   ....[220]....
        /*0d44*/ 	.word	0x0500000f


	//   ....[221]....
        /*0d48*/ 	.word	0x0500000f


	//   ....[222]....
        /*0d4c*/ 	.word	0x0500000f


	//   ....[223]....
        /*0d50*/ 	.word	0x0500000f


	//   ....[224]....
        /*0d54*/ 	.word	0x0500000f


	//   ....[225]....
        /*0d58*/ 	.word	0x0500000f


	//   ....[226]....
        /*0d5c*/ 	.word	0x0500000f


	//   ....[227]....
        /*0d60*/ 	.word	0x0500000f


	//   ....[228]....
        /*0d64*/ 	.word	0x0500000f


	//   ....[229]....
        /*0d68*/ 	.word	0x0500000f


	//   ....[230]....
        /*0d6c*/ 	.word	0x0500000f


	//   ....[231]....
        /*0d70*/ 	.word	0x0500000f


	//   ....[232]....
        /*0d74*/ 	.word	0x0500000f


	//   ....[233]....
        /*0d78*/ 	.word	0x0500000f


	//   ....[234]....
        /*0d7c*/ 	.word	0x0500000f


	//   ....[235]....
        /*0d80*/ 	.word	0x0500000f


	//   ....[236]....
        /*0d84*/ 	.word	0x0500000f


	//   ....[237]....
        /*0d88*/ 	.word	0x0500000f


	//   ....[238]....
        /*0d8c*/ 	.word	0x0500000f


	//   ....[239]....
        /*0d90*/ 	.word	0x0500000f


	//   ....[240]....
        /*0d94*/ 	.word	0x0500000f


	//   ....[241]....
        /*0d98*/ 	.word	0x0500000f


	//   ....[242]....
        /*0d9c*/ 	.word	0x0500000f


	//   ....[243]....
        /*0da0*/ 	.word	0x0500000f


	//   ....[244]....
        /*0da4*/ 	.word	0x0500000f


	//   ....[245]....
        /*0da8*/ 	.word	0x0500000f


	//   ....[246]....
        /*0dac*/ 	.word	0x0500000f


	//   ....[247]....
        /*0db0*/ 	.word	0x0500000f


	//   ....[248]....
        /*0db4*/ 	.word	0x0500000f


	//   ....[249]....
        /*0db8*/ 	.word	0x0500000f


	//   ....[250]....
        /*0dbc*/ 	.word	0x0500000f


	//   ....[251]....
        /*0dc0*/ 	.word	0x0500000f


	//   ....[252]....
        /*0dc4*/ 	.word	0x0500000f


	//   ....[253]....
        /*0dc8*/ 	.word	0x0500000f


	//   ....[254]....
        /*0dcc*/ 	.word	0x0500000f


	//   ....[255]....
        /*0dd0*/ 	.word	0x0500000f


	//   ....[0]....
        /*0dd4*/ 	.word	0x0500000f


	//   ....[1]....
        /*0dd8*/ 	.word	0x0500000f


	//   ....[2]....
        /*0ddc*/ 	.word	0x0500000f


	//   ....[3]....
        /*0de0*/ 	.word	0x0500000f


	//   ....[4]....
        /*0de4*/ 	.word	0x0500000f


	//   ....[5]....
        /*0de8*/ 	.word	0x0500000f


	//   ....[6]....
        /*0dec*/ 	.word	0x0500000f


	//   ....[7]....
        /*0df0*/ 	.word	0x0500000f


	//   ....[8]....
        /*0df4*/ 	.word	0x0500000f


	//   ....[9]....
        /*0df8*/ 	.word	0x0500000f


	//   ....[10]....
        /*0dfc*/ 	.word	0x0500000f


	//   ....[11]....
        /*0e00*/ 	.word	0x0500000f


	//   ....[12]....
        /*0e04*/ 	.word	0x0500000f


	//   ....[13]....
        /*0e08*/ 	.word	0x0500000f


	//   ....[14]....
        /*0e0c*/ 	.word	0x0500000f


	//   ....[15]....
        /*0e10*/ 	.word	0x0500000f


	//   ....[16]....
        /*0e14*/ 	.word	0x0500000f


	//   ....[17]....
        /*0e18*/ 	.word	0x0500000f


	//   ....[18]....
        /*0e1c*/ 	.word	0x0500000f


	//   ....[19]....
        /*0e20*/ 	.word	0x0500000f


	//   ....[20]....
        /*0e24*/ 	.word	0x0500000f


	//   ....[21]....
        /*0e28*/ 	.word	0x0500000f


	//   ....[22]....
        /*0e2c*/ 	.word	0x0500000f


	//   ....[23]....
        /*0e30*/ 	.word	0x0500000f


	//   ....[24]....
        /*0e34*/ 	.word	0x0500000f


	//   ....[25]....
        /*0e38*/ 	.word	0x0500000f


	//   ....[26]....
        /*0e3c*/ 	.word	0x0500000f


	//   ....[27]....
        /*0e40*/ 	.word	0x0500000f


	//   ....[28]....
        /*0e44*/ 	.word	0x0500000f


	//   ....[29]....
        /*0e48*/ 	.word	0x0500000f


	//   ....[30]....
        /*0e4c*/ 	.word	0x0500000f


	//   ....[31]....
        /*0e50*/ 	.word	0x0500000f


	//   ....[32]....
        /*0e54*/ 	.word	0x0500000f


	//   ....[33]....
        /*0e58*/ 	.word	0x0500000f


	//   ....[34]....
        /*0e5c*/ 	.word	0x0500000f


	//   ....[35]....
        /*0e60*/ 	.word	0x0500000f


	//   ....[36]....
        /*0e64*/ 	.word	0x0500000f


	//   ....[37]....
        /*0e68*/ 	.word	0x0500000f


	//   ....[38]....
        /*0e6c*/ 	.word	0x0500000f


	//   ....[39]....
        /*0e70*/ 	.word	0x0500000f


	//   ....[40]....
        /*0e74*/ 	.word	0x0500000f


	//   ....[41]....
        /*0e78*/ 	.word	0x0500000f


	//   ....[42]....
        /*0e7c*/ 	.word	0x0500000f


	//   ....[43]....
        /*0e80*/ 	.word	0x0500000f


	//   ....[44]....
        /*0e84*/ 	.word	0x0500000f


	//   ....[45]....
        /*0e88*/ 	.word	0x0500000f


	//   ....[46]....
        /*0e8c*/ 	.word	0x0500000f


	//   ....[47]....
        /*0e90*/ 	.word	0x0500000f


	//----- nvinfo : EIATTR_COOP_GROUP_INSTR_OFFSETS
	.align		4
.L_471:
        /*0e94*/ 	.byte	0x04, 0x28
        /*0e96*/ 	.short	(.L_473 - .L_472)


	//   ....[0]....
.L_472:
        /*0e98*/ 	.word	0x00000060


	//   ....[1]....
        /*0e9c*/ 	.word	0x00000140


	//   ....[2]....
        /*0ea0*/ 	.word	0x00000190


	//   ....[3]....
        /*0ea4*/ 	.word	0x000003c0


	//   ....[4]....
        /*0ea8*/ 	.word	0x00000520


	//   ....[5]....
        /*0eac*/ 	.word	0x00000640


	//   ....[6]....
        /*0eb0*/ 	.word	0x000007a0


	//   ....[7]....
        /*0eb4*/ 	.word	0x00003e00


	//   ....[8]....
        /*0eb8*/ 	.word	0x00003e10


	//   ....[9]....
        /*0ebc*/ 	.word	0x00004cc0


	//   ....[10]....
        /*0ec0*/ 	.word	0x00004cd0


	//   ....[11]....
        /*0ec4*/ 	.word	0x00006450


	//   ....[12]....
        /*0ec8*/ 	.word	0x00006460


	//   ....[13]....
        /*0ecc*/ 	.word	0x000074c0


	//   ....[14]....
        /*0ed0*/ 	.word	0x000074d0


	//   ....[15]....
        /*0ed4*/ 	.word	0x00008730


	//   ....[16]....
        /*0ed8*/ 	.word	0x00008740


	//   ....[17]....
        /*0edc*/ 	.word	0x00008910


	//   ....[18]....
        /*0ee0*/ 	.word	0x00008920


	//   ....[19]....
        /*0ee4*/ 	.word	0x00008d70


	//   ....[20]....
        /*0ee8*/ 	.word	0x00008d80


	//   ....[21]....
        /*0eec*/ 	.word	0x00008f30


	//   ....[22]....
        /*0ef0*/ 	.word	0x00008f50


	//   ....[23]....
        /*0ef4*/ 	.word	0x00009db0


	//   ....[24]....
        /*0ef8*/ 	.word	0x0000a4e0


	//   ....[25]....
        /*0efc*/ 	.word	0x0000a4f0


	//   ....[26]....
        /*0f00*/ 	.word	0x0000a500


	//   ....[27]....
        /*0f04*/ 	.word	0x0000a510


	//   ....[28]....
        /*0f08*/ 	.word	0x0000ab10


	//   ....[29]....
        /*0f0c*/ 	.word	0x0000ab20


	//   ....[30]....
        /*0f10*/ 	.word	0x0000ab30


	//   ....[31]....
        /*0f14*/ 	.word	0x0000ab40


	//   ....[32]....
        /*0f18*/ 	.word	0x0000b0c0


	//   ....[33]....
        /*0f1c*/ 	.word	0x0000b0d0


	//   ....[34]....
        /*0f20*/ 	.word	0x0000b0e0


	//   ....[35]....
        /*0f24*/ 	.word	0x0000b0f0


	//   ....[36]....
        /*0f28*/ 	.word	0x0000b690


	//   ....[37]....
        /*0f2c*/ 	.word	0x0000b6a0


	//   ....[38]....
        /*0f30*/ 	.word	0x0000b6b0


	//   ....[39]....
        /*0f34*/ 	.word	0x0000b6c0


	//   ....[40]....
        /*0f38*/ 	.word	0x0000f290


	//   ....[41]....
        /*0f3c*/ 	.word	0x0000f2a0


	//   ....[42]....
        /*0f40*/ 	.word	0x0000f2b0


	//   ....[43]....
        /*0f44*/ 	.word	0x0000f2c0


	//   ....[44]....
        /*0f48*/ 	.word	0x0000f750


	//   ....[45]....
        /*0f4c*/ 	.word	0x0000f760


	//   ....[46]....
        /*0f50*/ 	.word	0x0000f770


	//   ....[47]....
        /*0f54*/ 	.word	0x0000f780


	//   ....[48]....
        /*0f58*/ 	.word	0x0000fba0


	//   ....[49]....
        /*0f5c*/ 	.word	0x0000fbb0


	//   ....[50]....
        /*0f60*/ 	.word	0x0000fbc0


	//   ....[51]....
        /*0f64*/ 	.word	0x0000fbd0


	//   ....[52]....
        /*0f68*/ 	.word	0x00010010


	//   ....[53]....
        /*0f6c*/ 	.word	0x00010020


	//   ....[54]....
        /*0f70*/ 	.word	0x00010030


	//   ....[55]....
        /*0f74*/ 	.word	0x00010040


	//   ....[56]....
        /*0f78*/ 	.word	0x00014c80


	//   ....[57]....
        /*0f7c*/ 	.word	0x00014eb0


	//   ....[58]....
        /*0f80*/ 	.word	0x00015760


	//   ....[59]....
        /*0f84*/ 	.word	0x00015870


	//   ....[60]....
        /*0f88*/ 	.word	0x00015c40


	//   ....[61]....
        /*0f8c*/ 	.word	0x00015cb0


	//   ....[62]....
        /*0f90*/ 	.word	0x00017fb0


	//   ....[63]....
        /*0f94*/ 	.word	0x00018220


	//   ....[64]....
        /*0f98*/ 	.word	0x00018900


	//   ....[65]....
        /*0f9c*/ 	.word	0x00018aa0


	//   ....[66]....
        /*0fa0*/ 	.word	0x00018f80


	//   ....[67]....
        /*0fa4*/ 	.word	0x00018fe0


	//   ....[68]....
        /*0fa8*/ 	.word	0x0001b160


	//   ....[69]....
        /*0fac*/ 	.word	0x0001b190


	//   ....[70]....
        /*0fb0*/ 	.word	0x0001b2b0


	//   ....[71]....
        /*0fb4*/ 	.word	0x0001b2d0


	//   ....[72]....
        /*0fb8*/ 	.word	0x0001d310


	//   ....[73]....
        /*0fbc*/ 	.word	0x0001d560


	//   ....[74]....
        /*0fc0*/ 	.word	0x0001dcd0


	//   ....[75]....
        /*0fc4*/ 	.word	0x0001ddd0


	//   ....[76]....
        /*0fc8*/ 	.word	0x0001e240


	//   ....[77]....
        /*0fcc*/ 	.word	0x0001e2a0


	//   ....[78]....
        /*0fd0*/ 	.word	0x0001f2d0


	//   ....[79]....
        /*0fd4*/ 	.word	0x0001f4c0


	//   ....[80]....
        /*0fd8*/ 	.word	0x0001f4d0


	//   ....[81]....
        /*0fdc*/ 	.word	0x0001f500


	//   ....[82]....
        /*0fe0*/ 	.word	0x00021020


	//   ....[83]....
        /*0fe4*/ 	.word	0x00021030


	//   ....[84]....
        /*0fe8*/ 	.word	0x00021040


	//   ....[85]....
        /*0fec*/ 	.word	0x00021050


	//   ....[86]....
        /*0ff0*/ 	.word	0x00021a90


	//   ....[87]....
        /*0ff4*/ 	.word	0x00021ab0


	//   ....[88]....
        /*0ff8*/ 	.word	0x00021c00


	//   ....[89]....
        /*0ffc*/ 	.word	0x00021c20


	//   ....[90]....
        /*1000*/ 	.word	0x00021d60


	//   ....[91]....
        /*1004*/ 	.word	0x00021d80


	//   ....[92]....
        /*1008*/ 	.word	0x00021ed0


	//   ....[93]....
        /*100c*/ 	.word	0x00021ef0


	//   ....[94]....
        /*1010*/ 	.word	0x00022500


	//   ....[95]....
        /*1014*/ 	.word	0x00022540


	//   ....[96]....
        /*1018*/ 	.word	0x00023140


	//   ....[97]....
        /*101c*/ 	.word	0x00023150


	//   ....[98]....
        /*1020*/ 	.word	0x00024240


	//   ....[99]....
        /*1024*/ 	.word	0x00024250


	//   ....[100]....
        /*1028*/ 	.word	0x000243a0


	//   ....[101]....
        /*102c*/ 	.word	0x000243c0


	//   ....[102]....
        /*1030*/ 	.word	0x00024500


	//   ....[103]....
        /*1034*/ 	.word	0x00024520


	//   ....[104]....
        /*1038*/ 	.word	0x00024670


	//   ....[105]....
        /*103c*/ 	.word	0x00024690


	//   ....[106]....
        /*1040*/ 	.word	0x00024860


	//   ....[107]....
        /*1044*/ 	.word	0x00024a50


	//   ....[108]....
        /*1048*/ 	.word	0x00024a80


	//   ....[109]....
        /*104c*/ 	.word	0x00024ab0


	//   ....[110]....
        /*1050*/ 	.word	0x00024ae0


	//   ....[111]....
        /*1054*/ 	.word	0x00024b10


	//   ....[112]....
        /*1058*/ 	.word	0x00024b40


	//   ....[113]....
        /*105c*/ 	.word	0x00024cd0


	//   ....[114]....
        /*1060*/ 	.word	0x00024d00


	//   ....[115]....
        /*1064*/ 	.word	0x00024d30


	//   ....[116]....
        /*1068*/ 	.word	0x00024d60


	//   ....[117]....
        /*106c*/ 	.word	0x00024d90


	//   ....[118]....
        /*1070*/ 	.word	0x00024dc0


	//   ....[119]....
        /*1074*/ 	.word	0x00024e50


	//   ....[120]....
        /*1078*/ 	.word	0x00024e80


	//   ....[121]....
        /*107c*/ 	.word	0x00024e90


	//   ....[122]....
        /*1080*/ 	.word	0x00024ed0


	//   ....[123]....
        /*1084*/ 	.word	0x00026650


	//   ....[124]....
        /*1088*/ 	.word	0x00029110


	//   ....[125]....
        /*108c*/ 	.word	0x00029130


	//   ....[126]....
        /*1090*/ 	.word	0x00029140


	//   ....[127]....
        /*1094*/ 	.word	0x000291f0


	//   ....[128]....
        /*1098*/ 	.word	0x00029230


	//   ....[129]....
        /*109c*/ 	.word	0x00029290


	//   ....[130]....
        /*10a0*/ 	.word	0x000292b0


	//   ....[131]....
        /*10a4*/ 	.word	0x000292e0


	//   ....[132]....
        /*10a8*/ 	.word	0x00029a80


	//   ....[133]....
        /*10ac*/ 	.word	0x00029ab0


	//   ....[134]....
        /*10b0*/ 	.word	0x00029ad0


	//   ....[135]....
        /*10b4*/ 	.word	0x00029b70


	//   ....[136]....
        /*10b8*/ 	.word	0x00029b80


	//   ....[137]....
        /*10bc*/ 	.word	0x00029c30


	//   ....[138]....
        /*10c0*/ 	.word	0x00029c40


	//   ....[139]....
        /*10c4*/ 	.word	0x00029cf0


	//   ....[140]....
        /*10c8*/ 	.word	0x00029d00


	//   ....[141]....
        /*10cc*/ 	.word	0x00029db0


	//   ....[142]....
        /*10d0*/ 	.word	0x00029dc0


	//   ....[143]....
        /*10d4*/ 	.word	0x00029e70


	//   ....[144]....
        /*10d8*/ 	.word	0x00029e80


	//   ....[145]....
        /*10dc*/ 	.word	0x00029f30


	//   ....[146]....
        /*10e0*/ 	.word	0x00029f40


	//   ....[147]....
        /*10e4*/ 	.word	0x00029f90


	//   ....[148]....
        /*10e8*/ 	.word	0x0002a770


	//   ....[149]....
        /*10ec*/ 	.word	0x0002a7a0


	//   ....[150]....
        /*10f0*/ 	.word	0x0002a7d0


	//   ....[151]....
        /*10f4*/ 	.word	0x0002a890


	//   ....[152]....
        /*10f8*/ 	.word	0x0002a8c0


	//   ....[153]....
        /*10fc*/ 	.word	0x0002a910


	//   ....[154]....
        /*1100*/ 	.word	0x0002a940


	//   ....[155]....
        /*1104*/ 	.word	0x0002a9b0


	//   ....[156]....
        /*1108*/ 	.word	0x0002ac90


	//   ....[157]....
        /*110c*/ 	.word	0x0002acb0


	//   ....[158]....
        /*1110*/ 	.word	0x0002ad70


	//   ....[159]....
        /*1114*/ 	.word	0x0002ad80


	//   ....[160]....
        /*1118*/ 	.word	0x0002ae30


	//   ....[161]....
        /*111c*/ 	.word	0x0002ae40


	//   ....[162]....
        /*1120*/ 	.word	0x0002ae50


	//   ....[163]....
        /*1124*/ 	.word	0x0002af00


	//   ....[164]....
        /*1128*/ 	.word	0x0002b470


	//   ....[165]....
        /*112c*/ 	.word	0x0002b4b0


	//   ....[166]....
        /*1130*/ 	.word	0x0002b530


	//   ....[167]....
        /*1134*/ 	.word	0x0002b560


	//   ....[168]....
        /*1138*/ 	.word	0x0002b5f0


	//   ....[169]....
        /*113c*/ 	.word	0x0002b620


	//   ....[170]....
        /*1140*/ 	.word	0x0002b630


	//   ....[171]....
        /*1144*/ 	.word	0x0002b6c0


	//   ....[172]....
        /*1148*/ 	.word	0x0002bb30


	//   ....[173]....
        /*114c*/ 	.word	0x0002bb60


	//   ....[174]....
        /*1150*/ 	.word	0x0002bbc0


	//   ....[175]....
        /*1154*/ 	.word	0x0002bbf0


	//   ....[176]....
        /*1158*/ 	.word	0x0002bc20


	//   ....[177]....
        /*115c*/ 	.word	0x0002bc50


	//   ....[178]....
        /*1160*/ 	.word	0x0002bc80


	//   ....[179]....
        /*1164*/ 	.word	0x0002bcb0


	//   ....[180]....
        /*1168*/ 	.word	0x0002be50


	//   ....[181]....
        /*116c*/ 	.word	0x0002be80


	//   ....[182]....
        /*1170*/ 	.word	0x0002beb0


	//   ....[183]....
        /*1174*/ 	.word	0x0002bee0


	//   ....[184]....
        /*1178*/ 	.word	0x0002bf10


	//   ....[185]....
        /*117c*/ 	.word	0x0002bf40


	//   ....[186]....
        /*1180*/ 	.word	0x0002c000


	//   ....[187]....
        /*1184*/ 	.word	0x0002c020


	//   ....[188]....
        /*1188*/ 	.word	0x0002c040


	//   ....[189]....
        /*118c*/ 	.word	0x0002c0a0


	//   ....[190]....
        /*1190*/ 	.word	0x0002cac0


	//   ....[191]....
        /*1194*/ 	.word	0x0002ce00


	//   ....[192]....
        /*1198*/ 	.word	0x0002ce90


	//   ....[193]....
        /*119c*/ 	.word	0x0002cf30


	//   ....[194]....
        /*11a0*/ 	.word	0x0002cfc0


	//   ....[195]....
        /*11a4*/ 	.word	0x0002d0b0


	//   ....[196]....
        /*11a8*/ 	.word	0x0002d140


	//   ....[197]....
        /*11ac*/ 	.word	0x0002d1e0


	//   ....[198]....
        /*11b0*/ 	.word	0x0002d270


	//   ....[199]....
        /*11b4*/ 	.word	0x0002d360


	//   ....[200]....
        /*11b8*/ 	.word	0x0002d3f0


	//   ....[201]....
        /*11bc*/ 	.word	0x0002d490


	//   ....[202]....
        /*11c0*/ 	.word	0x0002d520


	//   ....[203]....
        /*11c4*/ 	.word	0x0002d610


	//   ....[204]....
        /*11c8*/ 	.word	0x0002d6a0


	//   ....[205]....
        /*11cc*/ 	.word	0x0002d6f0


	//   ....[206]....
        /*11d0*/ 	.word	0x0002d740


	//   ....[207]....
        /*11d4*/ 	.word	0x0002d7e0


	//   ....[208]....
        /*11d8*/ 	.word	0x0002d870


	//   ....[209]....
        /*11dc*/ 	.word	0x0002d8c0


	//   ....[210]....
        /*11e0*/ 	.word	0x0002d910


	//   ....[211]....
        /*11e4*/ 	.word	0x0002d9b0


	//   ....[212]....
        /*11e8*/ 	.word	0x0002da40


	//   ....[213]....
        /*11ec*/ 	.word	0x0002da90


	//   ....[214]....
        /*11f0*/ 	.word	0x0002dae0


	//   ....[215]....
        /*11f4*/ 	.word	0x0002db80


	//   ....[216]....
        /*11f8*/ 	.word	0x0002dc10


	//   ....[217]....
        /*11fc*/ 	.word	0x0002dc60


	//   ....[218]....
        /*1200*/ 	.word	0x0002dcb0


	//   ....[219]....
        /*1204*/ 	.word	0x0002dda0


	//   ....[220]....
        /*1208*/ 	.word	0x0002de30


	//   ....[221]....
        /*120c*/ 	.word	0x0002de80


	//   ....[222]....
        /*1210*/ 	.word	0x0002ded0


	//   ....[223]....
        /*1214*/ 	.word	0x0002df60


	//   ....[224]....
        /*1218*/ 	.word	0x0002dff0


	//   ....[225]....
        /*121c*/ 	.word	0x0002e040


	//   ....[226]....
        /*1220*/ 	.word	0x0002e090


	//   ....[227]....
        /*1224*/ 	.word	0x0002e120


	//   ....[228]....
        /*1228*/ 	.word	0x0002e1b0


	//   ....[229]....
        /*122c*/ 	.word	0x0002e200


	//   ....[230]....
        /*1230*/ 	.word	0x0002e250


	//   ....[231]....
        /*1234*/ 	.word	0x0002e2e0


	//   ....[232]....
        /*1238*/ 	.word	0x0002e370


	//   ....[233]....
        /*123c*/ 	.word	0x0002e3c0


	//   ....[234]....
        /*1240*/ 	.word	0x0002e410


	//   ....[235]....
        /*1244*/ 	.word	0x0002e7b0


	//   ....[236]....
        /*1248*/ 	.word	0x0002ea90


	//   ....[237]....
        /*124c*/ 	.word	0x0002eb80


	//   ....[238]....
        /*1250*/ 	.word	0x0002ec20


	//   ....[239]....
        /*1254*/ 	.word	0x0002ec80


	//   ....[240]....
        /*1258*/ 	.word	0x0002ed20


	//   ....[241]....
        /*125c*/ 	.word	0x0002ee00


	//   ....[242]....
        /*1260*/ 	.word	0x0002ef00


	//   ....[243]....
        /*1264*/ 	.word	0x0002ef70


	//   ....[244]....
        /*1268*/ 	.word	0x0002f050


	//   ....[245]....
        /*126c*/ 	.word	0x0002f100


	//   ....[246]....
        /*1270*/ 	.word	0x0002f160


	//   ....[247]....
        /*1274*/ 	.word	0x0002f1c0


	//   ....[248]....
        /*1278*/ 	.word	0x0002f2d0


	//   ....[249]....
        /*127c*/ 	.word	0x0002f330


	//   ....[250]....
        /*1280*/ 	.word	0x0002f450


	//   ....[251]....
        /*1284*/ 	.word	0x0002f4b0


	//   ....[252]....
        /*1288*/ 	.word	0x0002f5d0


	//   ....[253]....
        /*128c*/ 	.word	0x0002f630


	//   ....[254]....
        /*1290*/ 	.word	0x0002f750


	//   ....[255]....
        /*1294*/ 	.word	0x0002f7b0


	//   ....[0]....
        /*1298*/ 	.word	0x0002f8d0


	//   ....[1]....
        /*129c*/ 	.word	0x0002f930


	//   ....[2]....
        /*12a0*/ 	.word	0x0002fa50


	//   ....[3]....
        /*12a4*/ 	.word	0x0002fab0


	//   ....[4]....
        /*12a8*/ 	.word	0x0002fbb0


	//   ....[5]....
        /*12ac*/ 	.word	0x0002fce0


	//   ....[6]....
        /*12b0*/ 	.word	0x0002fdb0


	//   ....[7]....
        /*12b4*/ 	.word	0x0002fe80


	//   ....[8]....
        /*12b8*/ 	.word	0x0002ff60


	//   ....[9]....
        /*12bc*/ 	.word	0x0002ffc0


	//   ....[10]....
        /*12c0*/ 	.word	0x000300a0


	//   ....[11]....
        /*12c4*/ 	.word	0x00030100


	//   ....[12]....
        /*12c8*/ 	.word	0x00030210


	//   ....[13]....
        /*12cc*/ 	.word	0x00030300


	//   ....[14]....
        /*12d0*/ 	.word	0x000303a0


	//   ....[15]....
        /*12d4*/ 	.word	0x00030400


	//   ....[16]....
        /*12d8*/ 	.word	0x00030520


	//   ....[17]....
        /*12dc*/ 	.word	0x00030580


	//   ....[18]....
        /*12e0*/ 	.word	0x000306a0


	//   ....[19]....
        /*12e4*/ 	.word	0x00030700


	//   ....[20]....
        /*12e8*/ 	.word	0x000307d0


	//   ....[21]....
        /*12ec*/ 	.word	0x00030940


	//   ....[22]....
        /*12f0*/ 	.word	0x00030a00


	//   ....[23]....
        /*12f4*/ 	.word	0x00030b50


	//   ....[24]....
        /*12f8*/ 	.word	0x00030c00


	//   ....[25]....
        /*12fc*/ 	.word	0x00030c60


	//   ....[26]....
        /*1300*/ 	.word	0x00030d20


	//   ....[27]....
        /*1304*/ 	.word	0x00030e00


	//   ....[28]....
        /*1308*/ 	.word	0x00030ec0


	//   ....[29]....
        /*130c*/ 	.word	0x00030fd0


	//   ....[30]....
        /*1310*/ 	.word	0x00031070


	//   ....[31]....
        /*1314*/ 	.word	0x000311e0


	//   ....[32]....
        /*1318*/ 	.word	0x00031250


	//   ....[33]....
        /*131c*/ 	.word	0x000312c0


	//   ....[34]....
        /*1320*/ 	.word	0x00031330


	//   ....[35]....
        /*1324*/ 	.word	0x000313a0


	//   ....[36]....
        /*1328*/ 	.word	0x00031420


	//   ....[37]....
        /*132c*/ 	.word	0x000314a0


	//   ....[38]....
        /*1330*/ 	.word	0x00031530


	//   ....[39]....
        /*1334*/ 	.word	0x000315a0


	//   ....[40]....
        /*1338*/ 	.word	0x00031610


	//   ....[41]....
        /*133c*/ 	.word	0x00031680


	//   ....[42]....
        /*1340*/ 	.word	0x00031700


	//   ....[43]....
        /*1344*/ 	.word	0x00031770


	//   ....[44]....
        /*1348*/ 	.word	0x00031800


	//   ....[45]....
        /*134c*/ 	.word	0x00031860


	//   ....[46]....
        /*1350*/ 	.word	0x000318f0


	//   ....[47]....
        /*1354*/ 	.word	0x00031a20


	//----- nvinfo : EIATTR_REG_RECONFIG
	.align		4
.L_473:
        /*1358*/ 	.byte	0x01, 0x54
	.zero		2


	//----- nvinfo : EIATTR_SYSCALL_OFFSETS
	.align		4
        /*135c*/ 	.byte	0x04, 0x46
        /*135e*/ 	.short	(.L_475 - .L_474)


	//   ....[0]....
.L_474:
        /*1360*/ 	.word	0x00002730


	//   ....[1]....
        /*1364*/ 	.word	0x00002880


	//   ....[2]....
        /*1368*/ 	.word	0x00009f50


	//   ....[3]....
        /*136c*/ 	.word	0x0000a270


	//   ....[4]....
        /*1370*/ 	.word	0x00028700


	//   ....[5]....
        /*1374*/ 	.word	0x00028850


	//   ....[6]....
        /*1378*/ 	.word	0x00028940


	//   ....[7]....
        /*137c*/ 	.word	0x000296f0


	//----- nvinfo : EIATTR_MBARRIER_INSTR_OFFSETS
	.align		4
.L_475:
        /*1380*/ 	.byte	0x04, 0x39
        /*1382*/ 	.short	(.L_477 - .L_476)


	//   ....[0]....
.L_476:
        /*1384*/ 	.word	0x00000270
        /*1388*/ 	.word	0x000000ff
        /*138c*/ 	.word	0x00030800
        /*1390*/ 	.short	0x0100
        /*1392*/ 	.byte	0x08
	.zero		1


	//   ....[1]....
        /*1394*/ 	.word	0x00000280
        /*1398*/ 	.word	0x000000ff
        /*139c*/ 	.word	0x00030820
        /*13a0*/ 	.short	0x0100
        /*13a2*/ 	.byte	0x08
	.zero		1


	//   ....[2]....
        /*13a4*/ 	.word	0x00000370
        /*13a8*/ 	.word	0x000000ff
        /*13ac*/ 	.word	0x00030830
        /*13b0*/ 	.short	0x0100
        /*13b2*/ 	.byte	0x08
	.zero		1


	//   ....[3]....
        /*13b4*/ 	.word	0x00000380
        /*13b8*/ 	.word	0x000000ff
        /*13bc*/ 	.word	0x00030840
        /*13c0*/ 	.short	0x0100
        /*13c2*/ 	.byte	0x08
	.zero		1


	//   ....[4]....
        /*13c4*/ 	.word	0x00000390
        /*13c8*/ 	.word	0x000000ff
        /*13cc*/ 	.word	0x00030838
        /*13d0*/ 	.short	0x0100
        /*13d2*/ 	.byte	0x08
	.zero		1


	//   ....[5]....
        /*13d4*/ 	.word	0x000003a0
        /*13d8*/ 	.word	0x000000ff
        /*13dc*/ 	.word	0x00030848
        /*13e0*/ 	.short	0x0100
        /*13e2*/ 	.byte	0x08
	.zero		1


	//   ....[6]....
        /*13e4*/ 	.word	0x000004d0
        /*13e8*/ 	.word	0x000000ff
        /*13ec*/ 	.word	0x00030850
        /*13f0*/ 	.short	0x0100
        /*13f2*/ 	.byte	0x08
	.zero		1


	//   ....[7]....
        /*13f4*/ 	.word	0x000004e0
        /*13f8*/ 	.word	0x000000ff
        /*13fc*/ 	.word	0x00030860
        /*1400*/ 	.short	0x0100
        /*1402*/ 	.byte	0x08
	.zero		1


	//   ....[8]....
        /*1404*/ 	.word	0x000004f0
        /*1408*/ 	.word	0x000000ff
        /*140c*/ 	.word	0x00030858
        /*1410*/ 	.short	0x0100
        /*1412*/ 	.byte	0x08
	.zero		1


	//   ....[9]....
        /*1414*/ 	.word	0x00000500
        /*1418*/ 	.word	0x000000ff
        /*141c*/ 	.word	0x00030868
        /*1420*/ 	.short	0x0100
        /*1422*/ 	.byte	0x08
	.zero		1


	//   ....[10]....
        /*1424*/ 	.word	0x000005f0
        /*1428*/ 	.word	0x000000ff
        /*142c*/ 	.word	0x00030870
        /*1430*/ 	.short	0x0100
        /*1432*/ 	.byte	0x06
	.zero		1


	//   ....[11]....
        /*1434*/ 	.word	0x00000600
        /*1438*/ 	.word	0x000000ff
        /*143c*/ 	.word	0x00030880
        /*1440*/ 	.short	0x0100
        /*1442*/ 	.byte	0x06
	.zero		1


	//   ....[12]....
        /*1444*/ 	.word	0x00000610
        /*1448*/ 	.word	0x000000ff
        /*144c*/ 	.word	0x00030878
        /*1450*/ 	.short	0x0100
        /*1452*/ 	.byte	0x06
	.zero		1


	//   ....[13]....
        /*1454*/ 	.word	0x00000620
        /*1458*/ 	.word	0x000000ff
        /*145c*/ 	.word	0x00030888
        /*1460*/ 	.short	0x0100
        /*1462*/ 	.byte	0x06
	.zero		1


	//   ....[14]....
        /*1464*/ 	.word	0x00000750
        /*1468*/ 	.word	0x000000ff
        /*146c*/ 	.word	0x00030890
        /*1470*/ 	.short	0x0100
        /*1472*/ 	.byte	0x08
	.zero		1


	//   ....[15]....
        /*1474*/ 	.word	0x00000760
        /*1478*/ 	.word	0x000000ff
        /*147c*/ 	.word	0x000308a0
        /*1480*/ 	.short	0x0100
        /*1482*/ 	.byte	0x08
	.zero		1


	//   ....[16]....
        /*1484*/ 	.word	0x00000770
        /*1488*/ 	.word	0x000000ff
        /*148c*/ 	.word	0x00030898
        /*1490*/ 	.short	0x0100
        /*1492*/ 	.byte	0x08
	.zero		1


	//   ....[17]....
        /*1494*/ 	.word	0x00000780
        /*1498*/ 	.word	0x000000ff
        /*149c*/ 	.word	0x000308a8
        /*14a0*/ 	.short	0x0100
        /*14a2*/ 	.byte	0x08
	.zero		1


	//   ....[18]....
        /*14a4*/ 	.word	0x000008b0
        /*14a8*/ 	.word	0x000000ff
        /*14ac*/ 	.word	0x000308b0
        /*14b0*/ 	.short	0x0100
        /*14b2*/ 	.byte	0x08
	.zero		1


	//   ....[19]....
        /*14b4*/ 	.word	0x000008c0
        /*14b8*/ 	.word	0x000000ff
        /*14bc*/ 	.word	0x000308c0
        /*14c0*/ 	.short	0x0100
        /*14c2*/ 	.byte	0x08
	.zero		1


	//   ....[20]....
        /*14c4*/ 	.word	0x000008d0
        /*14c8*/ 	.word	0x000000ff
        /*14cc*/ 	.word	0x000308b8
        /*14d0*/ 	.short	0x0100
        /*14d2*/ 	.byte	0x08
	.zero		1


	//   ....[21]....
        /*14d4*/ 	.word	0x000008e0
        /*14d8*/ 	.word	0x000000ff
        /*14dc*/ 	.word	0x000308c8
        /*14e0*/ 	.short	0x0100
        /*14e2*/ 	.byte	0x08
	.zero		1


	//   ....[22]....
        /*14e4*/ 	.word	0x00003db0
        /*14e8*/ 	.word	0x00000058
        /*14ec*/ 	.word	0x00030890
        /*14f0*/ 	.short	0x010a
        /*14f2*/ 	.byte	0x3f
	.zero		1


	//   ....[23]....
        /*14f4*/ 	.word	0x000063f0
        /*14f8*/ 	.word	0x00000058
        /*14fc*/ 	.word	0x00030890
        /*1500*/ 	.short	0x010a
        /*1502*/ 	.byte	0x3f
	.zero		1


	//   ....[24]....
        /*1504*/ 	.word	0x00008580
        /*1508*/ 	.word	0x00000058
        /*150c*/ 	.word	0x00030890
        /*1510*/ 	.short	0x010a
        /*1512*/ 	.byte	0x3f
	.zero		1


	//   ....[25]....
        /*1514*/ 	.word	0x00008bb0
        /*1518*/ 	.word	0x0000000b
        /*151c*/ 	.word	0x00000000
        /*1520*/ 	.short	0x0101
        /*1522*/ 	.byte	0x3f
	.zero		1


	//   ....[26]....
        /*1524*/ 	.word	0x00008bf0
        /*1528*/ 	.word	0x00000058
        /*152c*/ 	.word	0x000308b0
        /*1530*/ 	.short	0x010a
        /*1532*/ 	.byte	0x3f
	.zero		1


	//   ....[27]....
        /*1534*/ 	.word	0x000091b0
        /*1538*/ 	.word	0x00000058
        /*153c*/ 	.word	0x00000000
        /*1540*/ 	.short	0x0101
        /*1542*/ 	.byte	0x3f
	.zero		1


	//   ....[28]....
        /*1544*/ 	.word	0x00009ff0
        /*1548*/ 	.word	0x00000011
        /*154c*/ 	.word	0x00030800
        /*1550*/ 	.short	0x010a
        /*1552*/ 	.byte	0x3f
	.zero		1


	//   ....[29]....
        /*1554*/ 	.word	0x0000a040
        /*1558*/ 	.word	0x00000011
        /*155c*/ 	.word	0x00030800
        /*1560*/ 	.short	0x010a
        /*1562*/ 	.byte	0x3f
	.zero		1


	//   ....[30]....
        /*1564*/ 	.word	0x0000bb20
        /*1568*/ 	.word	0x00000011
        /*156c*/ 	.word	0x00030800
        /*1570*/ 	.short	0x010a
        /*1572*/ 	.byte	0x3f
	.zero		1


	//   ....[31]....
        /*1574*/ 	.word	0x00010320
        /*1578*/ 	.word	0x00000011
        /*157c*/ 	.word	0x00030800
        /*1580*/ 	.short	0x010a
        /*1582*/ 	.byte	0x3f
	.zero		1


	//   ....[32]....
        /*1584*/ 	.word	0x00013f00
        /*1588*/ 	.word	0x00000000
        /*158c*/ 	.word	0x00030830
        /*1590*/ 	.short	0x010a
        /*1592*/ 	.byte	0x3f
	.zero		1


	//   ....[33]....
        /*1594*/ 	.word	0x00013fb0
        /*1598*/ 	.word	0x00000000
        /*159c*/ 	.word	0x00030830
        /*15a0*/ 	.short	0x010a
        /*15a2*/ 	.byte	0x3f
	.zero		1


	//   ....[34]....
        /*15a4*/ 	.word	0x00014cb0
        /*15a8*/ 	.word	0x00000000
        /*15ac*/ 	.word	0x00000000
        /*15b0*/ 	.short	0x0101
        /*15b2*/ 	.byte	0x3f
	.zero		1


	//   ....[35]....
        /*15b4*/ 	.word	0x00016990
        /*15b8*/ 	.word	0x000000df
        /*15bc*/ 	.word	0x00030830
        /*15c0*/ 	.short	0x010a
        /*15c2*/ 	.byte	0x3f
	.zero		1


	//   ....[36]....
        /*15c4*/ 	.word	0x00016a20
        /*15c8*/ 	.word	0x000000df
        /*15cc*/ 	.word	0x00030830
        /*15d0*/ 	.short	0x010a
        /*15d2*/ 	.byte	0x3f
	.zero		1


	//   ....[37]....
        /*15d4*/ 	.word	0x00017c10
        /*15d8*/ 	.word	0x000000da
        /*15dc*/ 	.word	0x00030850
        /*15e0*/ 	.short	0x010a
        /*15e2*/ 	.byte	0x3f
	.zero		1


	//   ....[38]....
        /*15e4*/ 	.word	0x00017c60
        /*15e8*/ 	.word	0x000000da
        /*15ec*/ 	.word	0x00030850
        /*15f0*/ 	.short	0x010a
        /*15f2*/ 	.byte	0x3f
	.zero		1


	//   ....[39]....
        /*15f4*/ 	.word	0x00017fd0
        /*15f8*/ 	.word	0x00000000
        /*15fc*/ 	.word	0x00000000
        /*1600*/ 	.short	0x0101
        /*1602*/ 	.byte	0x3f
	.zero		1


	//   ....[40]....
        /*1604*/ 	.word	0x00019550
        /*1608*/ 	.word	0x000000da
        /*160c*/ 	.word	0x00000000
        /*1610*/ 	.short	0x0101
        /*1612*/ 	.byte	0x3f
	.zero		1


	//   ....[41]....
        /*1614*/ 	.word	0x00019ac0
        /*1618*/ 	.word	0x000000de
        /*161c*/ 	.word	0x00030830
        /*1620*/ 	.short	0x010a
        /*1622*/ 	.byte	0x3f
	.zero		1


	//   ....[42]....
        /*1624*/ 	.word	0x00019b50
        /*1628*/ 	.word	0x000000de
        /*162c*/ 	.word	0x00030830
        /*1630*/ 	.short	0x010a
        /*1632*/ 	.byte	0x3f
	.zero		1


	//   ....[43]....
        /*1634*/ 	.word	0x0001ad60
        /*1638*/ 	.word	0x00000008
        /*163c*/ 	.word	0x00030850
        /*1640*/ 	.short	0x010a
        /*1642*/ 	.byte	0x3f
	.zero		1


	//   ....[44]....
        /*1644*/ 	.word	0x0001adb0
        /*1648*/ 	.word	0x00000008
        /*164c*/ 	.word	0x00030850
        /*1650*/ 	.short	0x010a
        /*1652*/ 	.byte	0x3f
	.zero		1


	//   ....[45]....
        /*1654*/ 	.word	0x0001b640
        /*1658*/ 	.word	0x000000de
        /*165c*/ 	.word	0x00000000
        /*1660*/ 	.short	0x0101
        /*1662*/ 	.byte	0x3f
	.zero		1


	//   ....[46]....
        /*1664*/ 	.word	0x0001ba40
        /*1668*/ 	.word	0x00000008
        /*166c*/ 	.word	0x00000000
        /*1670*/ 	.short	0x0101
        /*1672*/ 	.byte	0x3f
	.zero		1


	//   ....[47]....
        /*1674*/ 	.word	0x0001bcb0
        /*1678*/ 	.word	0x000000df
        /*167c*/ 	.word	0x00030830
        /*1680*/ 	.short	0x010a
        /*1682*/ 	.byte	0x3f
	.zero		1


	//   ....[48]....
        /*1684*/ 	.word	0x0001bd40
        /*1688*/ 	.word	0x000000df
        /*168c*/ 	.word	0x00030830
        /*1690*/ 	.short	0x010a
        /*1692*/ 	.byte	0x3f
	.zero		1


	//   ....[49]....
        /*1694*/ 	.word	0x0001cf50
        /*1698*/ 	.word	0x000000de
        /*169c*/ 	.word	0x00030850
        /*16a0*/ 	.short	0x010a
        /*16a2*/ 	.byte	0x3f
	.zero		1


	//   ....[50]....
        /*16a4*/ 	.word	0x0001cfa0
        /*16a8*/ 	.word	0x000000de
        /*16ac*/ 	.word	0x00030850
        /*16b0*/ 	.short	0x010a
        /*16b2*/ 	.byte	0x3f
	.zero		1


	//   ....[51]....
        /*16b4*/ 	.word	0x0001d380
        /*16b8*/ 	.word	0x000000df
        /*16bc*/ 	.word	0x00000000
        /*16c0*/ 	.short	0x0101
        /*16c2*/ 	.byte	0x3f
	.zero		1


	//   ....[52]....
        /*16c4*/ 	.word	0x0001e8a0
        /*16c8*/ 	.word	0x000000de
        /*16cc*/ 	.word	0x00000000
        /*16d0*/ 	.short	0x0101
        /*16d2*/ 	.byte	0x3f
	.zero		1


	//   ....[53]....
        /*16d4*/ 	.word	0x0001f220
        /*16d8*/ 	.word	0x00000003
        /*16dc*/ 	.word	0x00030850
        /*16e0*/ 	.short	0x010a
        /*16e2*/ 	.byte	0x3f
	.zero		1


	//   ....[54]....
        /*16e4*/ 	.word	0x0001f270
        /*16e8*/ 	.word	0x00000003
        /*16ec*/ 	.word	0x00030850
        /*16f0*/ 	.short	0x010a
        /*16f2*/ 	.byte	0x3f
	.zero		1


	//   ....[55]....
        /*16f4*/ 	.word	0x0001fec0
        /*16f8*/ 	.word	0x00000003
        /*16fc*/ 	.word	0x00000000
        /*1700*/ 	.short	0x0101
        /*1702*/ 	.byte	0x3f
	.zero		1


	//   ....[56]....
        /*1704*/ 	.word	0x00021a80
        /*1708*/ 	.word	0x00000000
        /*170c*/ 	.word	0x00000000
        /*1710*/ 	.short	0x0101
        /*1712*/ 	.byte	0x3f
	.zero		1


	//   ....[57]....
        /*1714*/ 	.word	0x00022560
        /*1718*/ 	.word	0x00000006
        /*171c*/ 	.word	0x00000000
        /*1720*/ 	.short	0x0101
        /*1722*/ 	.byte	0x3f
	.zero		1


	//   ....[58]....
        /*1724*/ 	.word	0x00026730
        /*1728*/ 	.word	0x00000011
        /*172c*/ 	.word	0x00030820
        /*1730*/ 	.short	0x010a
        /*1732*/ 	.byte	0x3f
	.zero		1


	//   ....[59]....
        /*1734*/ 	.word	0x000267c0
        /*1738*/ 	.word	0x0000000c
        /*173c*/ 	.word	0x000308a0
        /*1740*/ 	.short	0x010a
        /*1742*/ 	.byte	0x3f
	.zero		1


	//   ....[60]....
        /*1744*/ 	.word	0x00026d20
        /*1748*/ 	.word	0x0000000c
        /*174c*/ 	.word	0x000308c0
        /*1750*/ 	.short	0x010a
        /*1752*/ 	.byte	0x3f
	.zero		1


	//   ....[61]....
        /*1754*/ 	.word	0x00027330
        /*1758*/ 	.word	0x00000007
        /*175c*/ 	.word	0x000308a0
        /*1760*/ 	.short	0x010a
        /*1762*/ 	.byte	0x3f
	.zero		1


	//   ....[62]....
        /*1764*/ 	.word	0x00027870
        /*1768*/ 	.word	0x00000007
        /*176c*/ 	.word	0x000308c0
        /*1770*/ 	.short	0x010a
        /*1772*/ 	.byte	0x3f
	.zero		1


	//   ....[63]....
        /*1774*/ 	.word	0x00028f00
        /*1778*/ 	.word	0x00000004
        /*177c*/ 	.word	0x00030840
        /*1780*/ 	.short	0x010a
        /*1782*/ 	.byte	0x3f
	.zero		1


	//   ....[64]....
        /*1784*/ 	.word	0x000293f0
        /*1788*/ 	.word	0x00000004
        /*178c*/ 	.word	0x00030830
        /*1790*/ 	.short	0x0107
        /*1792*/ 	.byte	0x3f
	.zero		1


	//   ....[65]....
        /*1794*/ 	.word	0x000294a0
        /*1798*/ 	.word	0x00000004
        /*179c*/ 	.word	0x00030830
        /*17a0*/ 	.short	0x0101
        /*17a2*/ 	.byte	0x3f
	.zero		1


	//   ....[66]....
        /*17a4*/ 	.word	0x0002a0c0
        /*17a8*/ 	.word	0x00000011
        /*17ac*/ 	.word	0x00030800
        /*17b0*/ 	.short	0x0107
        /*17b2*/ 	.byte	0x3f
	.zero		1


	//   ....[67]....
        /*17b4*/ 	.word	0x0002a1e0
        /*17b8*/ 	.word	0x00000011
        /*17bc*/ 	.word	0x00030800
        /*17c0*/ 	.short	0x0101
        /*17c2*/ 	.byte	0x3f
	.zero		1


	//   ....[68]....
        /*17c4*/ 	.word	0x0002a200
        /*17c8*/ 	.word	0x00000011
        /*17cc*/ 	.word	0x00030820
        /*17d0*/ 	.short	0x010a
        /*17d2*/ 	.byte	0x3f
	.zero		1


	//   ....[69]....
        /*17d4*/ 	.word	0x0002a5e0
        /*17d8*/ 	.word	0x00000007
        /*17dc*/ 	.word	0x00030840
        /*17e0*/ 	.short	0x010a
        /*17e2*/ 	.byte	0x3f
	.zero		1


	//   ....[70]....
        /*17e4*/ 	.word	0x0002aac0
        /*17e8*/ 	.word	0x00000007
        /*17ec*/ 	.word	0x00030830
        /*17f0*/ 	.short	0x0107
        /*17f2*/ 	.byte	0x3f
	.zero		1


	//   ....[71]....
        /*17f4*/ 	.word	0x0002ab70
        /*17f8*/ 	.word	0x00000007
        /*17fc*/ 	.word	0x00030830
        /*1800*/ 	.short	0x0101
        /*1802*/ 	.byte	0x3f
	.zero		1


	//   ....[72]....
        /*1804*/ 	.word	0x0002abd0
        /*1808*/ 	.word	0x00000007
        /*180c*/ 	.word	0x00030860
        /*1810*/ 	.short	0x010a
        /*1812*/ 	.byte	0x3f
	.zero		1


	//   ....[73]....
        /*1814*/ 	.word	0x0002b090
        /*1818*/ 	.word	0x00000007
        /*181c*/ 	.word	0x00030850
        /*1820*/ 	.short	0x0107
        /*1822*/ 	.byte	0x3f
	.zero		1


	//   ....[74]....
        /*1824*/ 	.word	0x0002b1b0
        /*1828*/ 	.word	0x00000007
        /*182c*/ 	.word	0x00030850
        /*1830*/ 	.short	0x0101
        /*1832*/ 	.byte	0x3f
	.zero		1


	//   ....[75]....
        /*1834*/ 	.word	0x0002b3c0
        /*1838*/ 	.word	0x00000004
        /*183c*/ 	.word	0x00030860
        /*1840*/ 	.short	0x010a
        /*1842*/ 	.byte	0x3f
	.zero		1


	//   ....[76]....
        /*1844*/ 	.word	0x0002b840
        /*1848*/ 	.word	0x00000004
        /*184c*/ 	.word	0x00030850
        /*1850*/ 	.short	0x0107
        /*1852*/ 	.byte	0x3f
	.zero		1


	//   ....[77]....
        /*1854*/ 	.word	0x0002b8f0
        /*1858*/ 	.word	0x00000004
        /*185c*/ 	.word	0x00030850
        /*1860*/ 	.short	0x0101
        /*1862*/ 	.byte	0x3f
	.zero		1


	//   ....[78]....
        /*1864*/ 	.word	0x0002ca40
        /*1868*/ 	.word	0x00000005
        /*186c*/ 	.word	0x00030820
        /*1870*/ 	.short	0x010a
        /*1872*/ 	.byte	0x3f
	.zero		1


	//   ....[79]....
        /*1874*/ 	.word	0x0002cbd0
        /*1878*/ 	.word	0x00000003
        /*187c*/ 	.word	0x00030840
        /*1880*/ 	.short	0x010a
        /*1882*/ 	.byte	0x3f
	.zero		1


	//   ....[80]....
        /*1884*/ 	.word	0x0002cc70
        /*1888*/ 	.word	0x00000005
        /*188c*/ 	.word	0x00030840
        /*1890*/ 	.short	0x010a
        /*1892*/ 	.byte	0x3f
	.zero		1


	//   ....[81]....
        /*1894*/ 	.word	0x0002ccb0
        /*1898*/ 	.word	0x00000003
        /*189c*/ 	.word	0x00030860
        /*18a0*/ 	.short	0x010a
        /*18a2*/ 	.byte	0x3f
	.zero		1


	//   ....[82]....
        /*18a4*/ 	.word	0x0002ccf0
        /*18a8*/ 	.word	0x00000005
        /*18ac*/ 	.word	0x00030860
        /*18b0*/ 	.short	0x010a
        /*18b2*/ 	.byte	0x3f
	.zero		1


	//   ....[83]....
        /*18b4*/ 	.word	0x0002cd50
        /*18b8*/ 	.word	0x00000058
        /*18bc*/ 	.word	0x00030890
        /*18c0*/ 	.short	0x010a
        /*18c2*/ 	.byte	0x3f
	.zero		1


	//   ....[84]....
        /*18c4*/ 	.word	0x0002d000
        /*18c8*/ 	.word	0x00000058
        /*18cc*/ 	.word	0x00030890
        /*18d0*/ 	.short	0x010a
        /*18d2*/ 	.byte	0x3f
	.zero		1


	//   ....[85]....
        /*18d4*/ 	.word	0x0002d2b0
        /*18d8*/ 	.word	0x00000058
        /*18dc*/ 	.word	0x00030890
        /*18e0*/ 	.short	0x010a
        /*18e2*/ 	.byte	0x3f
	.zero		1


	//   ....[86]....
        /*18e4*/ 	.word	0x0002d560
        /*18e8*/ 	.word	0x00000058
        /*18ec*/ 	.word	0x000308b0
        /*18f0*/ 	.short	0x010a
        /*18f2*/ 	.byte	0x3f
	.zero		1


	//   ....[87]....
        /*18f4*/ 	.word	0x0002dcf0
        /*18f8*/ 	.word	0x00000011
        /*18fc*/ 	.word	0x00030800
        /*1900*/ 	.short	0x010a
        /*1902*/ 	.byte	0x3f
	.zero		1


	//   ....[88]....
        /*1904*/ 	.word	0x0002e450
        /*1908*/ 	.word	0x00000011
        /*190c*/ 	.word	0x00030800
        /*1910*/ 	.short	0x010a
        /*1912*/ 	.byte	0x3f
	.zero		1


	//   ....[89]....
        /*1914*/ 	.word	0x0002e4a0
        /*1918*/ 	.word	0x00000000
        /*191c*/ 	.word	0x00030830
        /*1920*/ 	.short	0x010a
        /*1922*/ 	.byte	0x3f
	.zero		1


	//   ....[90]....
        /*1924*/ 	.word	0x0002e4f0
        /*1928*/ 	.word	0x000000df
        /*192c*/ 	.word	0x00030830
        /*1930*/ 	.short	0x010a
        /*1932*/ 	.byte	0x3f
	.zero		1


	//   ....[91]....
        /*1934*/ 	.word	0x0002e540
        /*1938*/ 	.word	0x000000da
        /*193c*/ 	.word	0x00030850
        /*1940*/ 	.short	0x010a
        /*1942*/ 	.byte	0x3f
	.zero		1


	//   ....[92]....
        /*1944*/ 	.word	0x0002e590
        /*1948*/ 	.word	0x000000de
        /*194c*/ 	.word	0x00030830
        /*1950*/ 	.short	0x010a
        /*1952*/ 	.byte	0x3f
	.zero		1


	//   ....[93]....
        /*1954*/ 	.word	0x0002e5e0
        /*1958*/ 	.word	0x00000008
        /*195c*/ 	.word	0x00030850
        /*1960*/ 	.short	0x010a
        /*1962*/ 	.byte	0x3f
	.zero		1


	//   ....[94]....
        /*1964*/ 	.word	0x0002e630
        /*1968*/ 	.word	0x000000df
        /*196c*/ 	.word	0x00030830
        /*1970*/ 	.short	0x010a
        /*1972*/ 	.byte	0x3f
	.zero		1


	//   ....[95]....
        /*1974*/ 	.word	0x0002e680
        /*1978*/ 	.word	0x000000de
        /*197c*/ 	.word	0x00030850
        /*1980*/ 	.short	0x010a
        /*1982*/ 	.byte	0x3f
	.zero		1


	//   ....[96]....
        /*1984*/ 	.word	0x0002e6d0
        /*1988*/ 	.word	0x00000003
        /*198c*/ 	.word	0x00030850
        /*1990*/ 	.short	0x010a
        /*1992*/ 	.byte	0x3f
	.zero		1


	//   ....[97]....
        /*1994*/ 	.word	0x0002e870
        /*1998*/ 	.word	0x00000011
        /*199c*/ 	.word	0x00030820
        /*19a0*/ 	.short	0x010a
        /*19a2*/ 	.byte	0x3f
	.zero		1


	//   ....[98]....
        /*19a4*/ 	.word	0x0002e8c0
        /*19a8*/ 	.word	0x0000000c
        /*19ac*/ 	.word	0x000308a0
        /*19b0*/ 	.short	0x010a
        /*19b2*/ 	.byte	0x3f
	.zero		1


	//   ....[99]....
        /*19b4*/ 	.word	0x0002e910
        /*19b8*/ 	.word	0x0000000c
        /*19bc*/ 	.word	0x000308c0
        /*19c0*/ 	.short	0x010a
        /*19c2*/ 	.byte	0x3f
	.zero		1


	//   ....[100]....
        /*19c4*/ 	.word	0x0002e960
        /*19c8*/ 	.word	0x00000007
        /*19cc*/ 	.word	0x000308a0
        /*19d0*/ 	.short	0x010a
        /*19d2*/ 	.byte	0x3f
	.zero		1


	//   ....[101]....
        /*19d4*/ 	.word	0x0002e9b0
        /*19d8*/ 	.word	0x00000007
        /*19dc*/ 	.word	0x000308c0
        /*19e0*/ 	.short	0x010a
        /*19e2*/ 	.byte	0x3f
	.zero		1


	//   ....[102]....
        /*19e4*/ 	.word	0x0002ead0
        /*19e8*/ 	.word	0x00000004
        /*19ec*/ 	.word	0x00030840
        /*19f0*/ 	.short	0x010a
        /*19f2*/ 	.byte	0x3f
	.zero		1


	//   ....[103]....
        /*19f4*/ 	.word	0x0002fbe0
        /*19f8*/ 	.word	0x00000011
        /*19fc*/ 	.word	0x00030820
        /*1a00*/ 	.short	0x010a
        /*1a02*/ 	.byte	0x3f
	.zero		1


	//   ....[104]....
        /*1a04*/ 	.word	0x0002fc30
        /*1a08*/ 	.word	0x00000007
        /*1a0c*/ 	.word	0x00030840
        /*1a10*/ 	.short	0x010a
        /*1a12*/ 	.byte	0x3f
	.zero		1


	//   ....[105]....
        /*1a14*/ 	.word	0x00030250
        /*1a18*/ 	.word	0x00000007
        /*1a1c*/ 	.word	0x00030860
        /*1a20*/ 	.short	0x010a
        /*1a22*/ 	.byte	0x3f
	.zero		1


	//   ....[106]....
        /*1a24*/ 	.word	0x00030890
        /*1a28*/ 	.word	0x00000004
        /*1a2c*/ 	.word	0x00030860
        /*1a30*/ 	.short	0x010a
        /*1a32*/ 	.byte	0x3f
	.zero		1


	//   ....[107]....
        /*1a34*/ 	.word	0x00031940
        /*1a38*/ 	.word	0x00000005
        /*1a3c*/ 	.word	0x00030820
        /*1a40*/ 	.short	0x010a
        /*1a42*/ 	.byte	0x3f
	.zero		1


	//   ....[108]....
        /*1a44*/ 	.word	0x00031ae0
        /*1a48*/ 	.word	0x00000003
        /*1a4c*/ 	.word	0x00030840
        /*1a50*/ 	.short	0x010a
        /*1a52*/ 	.byte	0x3f
	.zero		1


	//   ....[109]....
        /*1a54*/ 	.word	0x00031b30
        /*1a58*/ 	.word	0x00000005
        /*1a5c*/ 	.word	0x00030840
        /*1a60*/ 	.short	0x010a
        /*1a62*/ 	.byte	0x3f
	.zero		1


	//   ....[110]....
        /*1a64*/ 	.word	0x00031b80
        /*1a68*/ 	.word	0x00000003
        /*1a6c*/ 	.word	0x00030860
        /*1a70*/ 	.short	0x010a
        /*1a72*/ 	.byte	0x3f
	.zero		1


	//----- nvinfo : EIATTR_NUM_MBARRIERS
	.align		4
.L_477:
        /*1a74*/ 	.byte	0x03, 0x38
        /*1a76*/ 	.short	0x0016


	//----- nvinfo : EIATTR_EXIT_INSTR_OFFSETS
	.align		4
        /*1a78*/ 	.byte	0x04, 0x1c
        /*1a7a*/ 	.short	(.L_479 - .L_478)


	//   ....[0]....
.L_478:
        /*1a7c*/ 	.word	0x0002cd40


	//----- nvinfo : EIATTR_MAX_THREADS
	.align		4
.L_479:
        /*1a80*/ 	.byte	0x04, 0x05
        /*1a82*/ 	.short	(.L_481 - .L_480)
.L_480:
        /*1a84*/ 	.word	0x00000180
        /*1a88*/ 	.word	0x00000001
        /*1a8c*/ 	.word	0x00000001


	//----- nvinfo : EIATTR_CRS_STACK_SIZE
	.align		4
.L_481:
        /*1a90*/ 	.byte	0x04, 0x1e
        /*1a92*/ 	.short	(.L_483 - .L_482)
.L_482:
        /*1a94*/ 	.word	0x00000000


	//----- nvinfo : EIATTR_CBANK_PARAM_SIZE
	.align		4
.L_483:
        /*1a98*/ 	.byte	0x03, 0x19
        /*1a9a*/ 	.short	0x0af0


	//----- nvinfo : EIATTR_PARAM_CBANK
	.align		4
        /*1a9c*/ 	.byte	0x04, 0x0a
        /*1a9e*/ 	.short	(.L_485 - .L_484)
	.align		4
.L_484:
        /*1aa0*/ 	.word	index@(.nv.constant0._ZN7cutlass13device_kernelIN5flash11enable_sm90INS1_16FlashAttnFwdSm90INS1_25CollectiveMainloopFwdSm90ILi2EN4cute5tupleIJNS5_1CILi1EEES8_S8_EEENS6_IJNS7_ILi128EEENS7_ILi64EEENS7_ILi256EEEEEELi256ENS_10bfloat16_tEfNS_4arch4Sm90ELb0ELb1ELb0ELb1ELb1ELb1ELb0ELb1ELb1ELb1ELb1ELb0EEENS1_21CollectiveEpilogueFwdINS6_IJSA_SC_SB_EEES9_SE_SG_Li256ELb1ELb1ELb1ELb0EEENS1_36VarlenDynamicPersistentTileSchedulerILi128ELi64ELi256ELi128ELb1ELb1ELb1ELb1ELb0ELb1EEEEEEEEEvNT_6ParamsE)
        /*1aa4*/ 	.short	0x0210
        /*1aa6*/ 	.short	0x0af0


	//----- nvinfo : EIATTR_SW_WAR
	.align		4
.L_485:
        /*1aa8*/ 	.byte	0x04, 0x36
        /*1aaa*/ 	.short	(.L_487 - .L_486)
.L_486:
        /*1aac*/ 	.word	0x00000008
.L_487:


//--------------------- .nv.info._ZN7cutlass13device_kernelIN5flash11enable_sm90INS1_16FlashAttnFwdSm90INS1_25CollectiveMainloopFwdSm90ILi2EN4cute5tupleIJNS5_1CILi1EEES8_S8_EEENS6_IJNS7_ILi128EEENS7_ILi80EEENS7_ILi256EEEEEELi256ENS_10bfloat16_tEfNS_4arch4Sm90ELb1ELb0ELb0ELb0ELb1ELb0ELb0ELb1ELb1ELb1ELb1ELb0EEENS1_21CollectiveEpilogueFwdINS6_IJSA_SC_SB_EEES9_SE_SG_Li256ELb0ELb1ELb1ELb0EEENS1_19SingleTileSchedulerILb0ELb1ELb1ELi128EEEEEEEEEvNT_6ParamsE --------------------------
	.section	.nv.info._ZN7cutlass13device_kernelIN5flash11enable_sm90INS1_16FlashAttnFwdSm90INS1_25CollectiveMainloopFwdSm90ILi2EN4cute5tupleIJNS5_1CILi1EEES8_S8_EEENS6_IJNS7_ILi128EEENS7_ILi80EEENS7_ILi256EEEEEELi256ENS_10bfloat16_tEfNS_4arch4Sm90ELb1ELb0ELb0ELb0ELb1ELb0ELb0ELb1ELb1ELb1ELb1ELb0EEENS1_21CollectiveEpilogueFwdINS6_IJSA_SC_SB_EEES9_SE_SG_Li256ELb0ELb1ELb1ELb0EEENS1_19SingleTileSchedulerILb0ELb1ELb1ELi128EEEEEEEEEvNT_6ParamsE,"",@"SHT_CUDA_INFO"
	.sectionflags	@""
	.align	4


	//----- nvinfo : EIATTR_CUDA_API_VERSION
	.align		4
        /*0000*/ 	.byte	0x04, 0x37
        /*0002*/ 	.short	(.L_489 - .L_488)
.L_488:
        /*0004*/ 	.word	0x00000082


	//----- nvinfo : EIATTR_KPARAM_INFO
	.align		4
.L_489:
        /*0008*/ 	.byte	0x04, 0x17
        /*000a*/ 	.short	(.L_491 - .L_490)
.L_490:
        /*000c*/ 	.word	0x00000000
        /*0010*/ 	.short	0x0000
        /*0012*/ 	.short	0x0070
        /*0014*/ 	.byte	0x00, 0xf0, 0x01, 0x28


	//----- nvinfo : EIATTR_SPARSE_MMA_MASK
	.align		4
.L_491:
        /*0018*/ 	.byte	0x03, 0x50
        /*001a*/ 	.short	0x0000


	//----- nvinfo : EIATTR_MAXREG_COUNT
	.align		4
        /*001c*/ 	.byte	0x03, 0x1b
        /*001e*/ 	.short	0x00a8


	//----- nvinfo : EIATTR_NUM_BARRIERS
	.align		4
        /*0020*/ 	.byte	0x02, 0x4c
        /*0022*/ 	.byte	0x09
	.zero		1


	//----- nvinfo : EIATTR_EXTERNS
	.align		4
        /*0024*/ 	.byte	0x04, 0x0f
        /*0026*/ 	.short	(.L_493 - .L_492)


	//   ....[0]....
	.align		4
.L_492:
        /*0028*/ 	.word	index@(__assertfail)


	//----- nvinfo : EIATTR_ANNOTATIONS
	.align		4
.L_493:
        /*002c*/ 	.byte	0x04, 0x55
        /*002e*/ 	.short	(.L_495 - .L_494)


	//   ....[0]....
.L_494:
        /*0030*/ 	.word	0x00000001
        /*0034*/ 	.byte	0xa0, 0x08, 0x00, 0x00, 0x01, 0x00, 0x00, 0x00, 0xf0, 0x15, 0x00, 0x00, 0x01, 0x00, 0x00, 0x00
        /*0044*/ 	.byte	0x30, 0x19, 0x01, 0x00, 0x01, 0x00, 0x00, 0x00, 0xc0, 0x1a, 0x01, 0x00, 0x01, 0x00, 0x00, 0x00
        /*0054*/ 	.byte	0xd0, 0x30, 0x01, 0x00, 0x01, 0x00, 0x00, 0x00, 0x70, 0x49, 0x01, 0x00


	//----- nvinfo : EIATTR_MERCURY_ISA_VERSION
	.align		4
.L_495:
        /*0060*/ 	.byte	0x03, 0x5f
        /*0062*/ 	.short	0x0101


	//----- nvinfo : EIATTR_INT_WARP_WIDE_INSTR_OFFSETS
	.align		4
        /*0064*/ 	.byte	0x04, 0x31
        /*0066*/ 	.short	(.L_497 - .L_496)


	//   ....[0]....
.L_496:
        /*0068*/ 	.word	0x000000c0


	//   ....[1]....
        /*006c*/ 	.word	0x000000d0


	//   ....[2]....
        /*0070*/ 	.word	0x00000170


	//----- nvinfo : EIATTR_COOP_GROUP_MASK_REGIDS
	.align		4
.L_497:
        /*0074*/ 	.byte	0x04, 0x29
        /*0076*/ 	.short	(.L_499 - .L_498)


	//   ....[0]....
.L_498:
        /*0078*/ 	.word	0xffffffff


	//   ....[1]....
        /*007c*/ 	.word	0xffffffff


	//   ....[2]....
        /*0080*/ 	.word	0xffffffff


	//   ....[3]....
        /*0084*/ 	.word	0xffffffff


	//   ....[4]....
        /*0088*/ 	.word	0xffffffff


	//   ....[5]....
        /*008c*/ 	.word	0xffffffff


	//   ....[6]....
        /*0090*/ 	.word	0xffffffff


	//   ....[7]....
        /*0094*/ 	.word	0xffffffff


	//   ....[8]....
        /*0098*/ 	.word	0xffffffff


	//   ....[9]....
        /*009c*/ 	.word	0xffffffff


	//   ....[10]....
        /*00a0*/ 	.word	0xffffffff


	//   ....[11]....
        /*00a4*/ 	.word	0xffffffff


	//   ....[12]....
        /*00a8*/ 	.word	0xffffffff


	//   ....[13]....
        /*00ac*/ 	.word	0xffffffff


	//   ....[14]....
        /*00b0*/ 	.word	0xffffffff


	//   ....[15]....
        /*00b4*/ 	.word	0xffffffff


	//   ....[16]....
        /*00b8*/ 	.word	0xffffffff


	//   ....[17]....
        /*00bc*/ 	.word	0xffffffff


	//   ....[18]....
        /*00c0*/ 	.word	0xffffffff


	//   ....[19]....
        /*00c4*/ 	.word	0xffffffff


	//   ....[20]....
        /*00c8*/ 	.word	0xffffffff


	//   ....[21]....
        /*00cc*/ 	.word	0xffffffff


	//   ....[22]....
        /*00d0*/ 	.word	0xffffffff


	//   ....[23]....
        /*00d4*/ 	.word	0xffffffff


	//   ....[24]....
        /*00d8*/ 	.word	0xffffffff


	//   ....[25]....
        /*00dc*/ 	.word	0xffffffff


	//   ....[26]....
        /*00e0*/ 	.word	0xffffffff


	//   ....[27]....
        /*00e4*/ 	.word	0xffffffff


	//   ....[28]....
        /*00e8*/ 	.word	0xffffffff


	//   ....[29]....
        /*00ec*/ 	.word	0xffffffff


	//   ....[30]....
        /*00f0*/ 	.word	0xffffffff


	//   ....[31]....
        /*00f4*/ 	.word	0xffffffff


	//   ....[32]....
        /*00f8*/ 	.word	0xffffffff


	//   ....[33]....
        /*00fc*/ 	.word	0xffffffff


	//   ....[34]....
        /*0100*/ 	.word	0xffffffff


	//   ....[35]....
        /*0104*/ 	.word	0xffffffff


	//   ....[36]....
        /*0108*/ 	.word	0xffffffff


	//   ....[37]....
        /*010c*/ 	.word	0xffffffff


	//   ....[38]....
        /*0110*/ 	.word	0xffffffff


	//   ....[39]....
        /*0114*/ 	.word	0xffffffff


	//   ....[40]....
        /*0118*/ 	.word	0xffffffff


	//   ....[41]....
        /*011c*/ 	.word	0xffffffff


	//   ....[42]....
        /*0120*/ 	.word	0xffffffff


	//   ....[43]....
        /*0124*/ 	.word	0xffffffff


	//   ....[44]....
        /*0128*/ 	.word	0xffffffff


	//   ....[45]....
        /*012c*/ 	.word	0xffffffff


	//   ....[46]....
        /*0130*/ 	.word	0xffffffff


	//   ....[47]....
        /*0134*/ 	.word	0xffffffff


	//   ....[48]....
        /*0138*/ 	.word	0xffffffff


	//   ....[49]....
        /*013c*/ 	.word	0xffffffff


	//   ....[50]....
        /*0140*/ 	.word	0xffffffff


	//   ....[51]....
        /*0144*/ 	.word	0xffffffff


	//   ....[52]....
        /*0148*/ 	.word	0xffffffff


	//   ....[53]....
        /*014c*/ 	.word	0xffffffff


	//   ....[54]....
        /*0150*/ 	.word	0xffffffff


	//   ....[55]....
        /*0154*/ 	.word	0xffffffff


	//   ....[56]....
        /*0158*/ 	.word	0xffffffff


	//   ....[57]....
        /*015c*/ 	.word	0xffffffff


	//   ....[58]....
        /*0160*/ 	.word	0xffffffff


	//   ....[59]....
        /*0164*/ 	.word	0xffffffff


	//   ....[60]....
        /*0168*/ 	.word	0xffffffff


	//   ....[61]....
        /*016c*/ 	.word	0xffffffff


	//   ....[62]....
        /*0170*/ 	.word	0xffffffff


	//   ....[63]....
        /*0174*/ 	.word	0xffffffff


	//   ....[64]....
        /*0178*/ 	.word	0xffffffff


	//   ....[65]....
        /*017c*/ 	.word	0xffffffff


	//   ....[66]....
        /*0180*/ 	.word	0xffffffff


	//   ....[67]....
        /*0184*/ 	.word	0xffffffff


	//   ....[68]....
        /*0188*/ 	.word	0xffffffff


	//   ....[69]....
        /*018c*/ 	.word	0xffffffff


	//   ....[70]....
        /*0190*/ 	.word	0xffffffff


	//   ....[71]....
        /*0194*/ 	.word	0xffffffff


	//   ....[72]....
        /*0198*/ 	.word	0xffffffff


	//   ....[73]....
        /*019c*/ 	.word	0xffffffff


	//   ....[74]....
        /*01a0*/ 	.word	0xffffffff


	//   ....[75]....
        /*01a4*/ 	.word	0xffffffff


	//   ....[76]....
        /*01a8*/ 	.word	0xffffffff


	//   ....[77]....
        /*01ac*/ 	.word	0xffffffff


	//   ....[78]....
        /*01b0*/ 	.word	0xffffffff


	//   ....[79]....
        /*01b4*/ 	.word	0xffffffff


	//   ....[80]....
        /*01b8*/ 	.word	0xffffffff


	//   ....[81]....
        /*01bc*/ 	.word	0xffffffff


	//   ....[82]....
        /*01c0*/ 	.word	0xffffffff


	//   ....[83]....
        /*01c4*/ 	.word	0xffffffff


	//   ....[84]....
        /*01c8*/ 	.word	0xffffffff


	//   ....[85]....
        /*01cc*/ 	.word	0xffffffff


	//   ....[86]....
        /*01d0*/ 	.word	0xffffffff


	//   ....[87]....
        /*01d4*/ 	.word	0xffffffff


	//   ....[88]....
        /*01d8*/ 	.word	0xffffffff


	//   ....[89]....
        /*01dc*/ 	.word	0xffffffff


	//   ....[90]....
        /*01e0*/ 	.word	0xffffffff


	//   ....[91]....
        /*01e4*/ 	.word	0xffffffff


	//   ....[92]....
        /*01e8*/ 	.word	0xffffffff


	//   ....[93]....
        /*01ec*/ 	.word	0x0500000f


	//   ....[94]....
        /*01f0*/ 	.word	0x0500000f


	//   ....[95]....
        /*01f4*/ 	.word	0x0500000f


	//   ....[96]....
        /*01f8*/ 	.word	0x0500000f


	//   ....[97]....
        /*01fc*/ 	.word	0x0500000f


	//   ....[98]....
        /*0200*/ 	.word	0x0500000f


	//   ....[99]....
        /*0204*/ 	.word	0x0500000f


	//   ....[100]....
        /*0208*/ 	.word	0x0500000f


	//   ....[101]....
        /*020c*/ 	.word	0x0500000f


	//   ....[102]....
        /*0210*/ 	.word	0x0500000f


	//   ....[103]....
        /*0214*/ 	.word	0x0500000f


	//   ....[104]....
        /*0218*/ 	.word	0x0500000f


	//   ....[105]....
        /*021c*/ 	.word	0x0500000f


	//   ....[106]....
        /*0220*/ 	.word	0x0500000f


	//   ....[107]....
        /*0224*/ 	.word	0x0500000f


	//   ....[108]....
        /*0228*/ 	.word	0x0500000f


	//   ....[109]....
        /*022c*/ 	.word	0x0500000f


	//   ....[110]....
        /*0230*/ 	.word	0x0500000f


	//   ....[111]....
        /*0234*/ 	.word	0x0500000f


	//   ....[112]....
        /*0238*/ 	.word	0x0500000f


	//   ....[113]....
        /*023c*/ 	.word	0x0500000f


	//   ....[114]....
        /*0240*/ 	.word	0x0500000f


	//   ....[115]....
        /*0244*/ 	.word	0x0500000f


	//   ....[116]....
        /*0248*/ 	.word	0x0500000f


	//   ....[117]....
        /*024c*/ 	.word	0x0500000f


	//   ....[118]....
        /*0250*/ 	.word	0x0500000f


	//   ....[119]....
        /*0254*/ 	.word	0x0500000f


	//   ....[120]....
        /*0258*/ 	.word	0x0500000f


	//   ....[121]....
        /*025c*/ 	.word	0x0500000f


	//   ....[122]....
        /*0260*/ 	.word	0x0500000f


	//   ....[123]....
        /*0264*/ 	.word	0x0500000f


	//   ....[124]....
        /*0268*/ 	.word	0x0500000f


	//   ....[125]....
        /*026c*/ 	.word	0x0500000f


	//   ....[126]....
        /*0270*/ 	.word	0x0500000f


	//   ....[127]....
        /*0274*/ 	.word	0x0500000f


	//   ....[128]....
        /*0278*/ 	.word	0x0500000f


	//   ....[129]....
        /*027c*/ 	.word	0x0500000f


	//   ....[130]....
        /*0280*/ 	.word	0x0500000f


	//   ....[131]....
        /*0284*/ 	.word	0x0500000f


	//   ....[132]....
        /*0288*/ 	.word	0x0500000f


	//   ....[133]....
        /*028c*/ 	.word	0x0500000f


	//   ....[134]....
        /*0290*/ 	.word	0x0500000f


	//   ....[135]....
        /*0294*/ 	.word	0x0500000f


	//   ....[136]....
        /*0298*/ 	.word	0x0500000f


	//   ....[137]....
        /*029c*/ 	.word	0x0500000f


	//   ....[138]....
        /*02a0*/ 	.word	0x0500000f


	//   ....[139]....
        /*02a4*/ 	.word	0x0500000f


	//   ....[140]....
        /*02a8*/ 	.word	0x0500000f


	//   ....[141]....
        /*02ac*/ 	.word	0x0500000f


	//   ....[142]....
        /*02b0*/ 	.word	0x0500000f


	//   ....[143]....
        /*02b4*/ 	.word	0x0500000f


	//   ....[144]....
        /*02b8*/ 	.word	0x0500000f


	//   ....[145]....
        /*02bc*/ 	.word	0x0500000f


	//   ....[146]....
        /*02c0*/ 	.word	0x0500000f


	//   ....[147]....
        /*02c4*/ 	.word	0x0500000f


	//   ....[148]....
        /*02c8*/ 	.word	0x0500000f


	//   ....[149]....
        /*02cc*/ 	.word	0x0500000f


	//   ....[150]....
        /*02d0*/ 	.word	0x0500000f


	//----- nvinfo : EIATTR_COOP_GROUP_INSTR_OFFSETS
	.align		4
.L_499:
        /*02d4*/ 	.byte	0x04, 0x28
        /*02d6*/ 	.short	(.L_501 - .L_500)


	//   ....[0]....
.L_500:
        /*02d8*/ 	.word	0x00000070


	//   ....[1]....
        /*02dc*/ 	.word	0x000000b0


	//   ....[2]....
        /*02e0*/ 	.word	0x000002d0


	//   ....[3]....
        /*02e4*/ 	.word	0x00000430


	//   ....[4]....
        /*02e8*/ 	.word	0x00000550


	//   ....[5]....
        /*02ec*/ 	.word	0x000006b0


	//   ....[6]....
        /*02f0*/ 	.word	0x000013d0


	//   ....[7]....
        /*02f4*/ 	.word	0x00003e10


	//   ....[8]....
        /*02f8*/ 	.word	0x00004540


	//   ....[9]....
        /*02fc*/ 	.word	0x00004550


	//   ....[10]....
        /*0300*/ 	.word	0x00004920


	//   ....[11]....
        /*0304*/ 	.word	0x00004940


	//   ....[12]....
        /*0308*/ 	.word	0x000049a0


	//   ....[13]....
        /*030c*/ 	.word	0x000082a0


	//   ....[14]....
        /*0310*/ 	.word	0x000086c0


	//   ....[15]....
        /*0314*/ 	.word	0x000086e0


	//   ....[16]....
        /*0318*/ 	.word	0x00008760


	//   ....[17]....
        /*031c*/ 	.word	0x00008d20


	//   ....[18]....
        /*0320*/ 	.word	0x00008d90


	//   ....[19]....
        /*0324*/ 	.word	0x0000c6a0


	//   ....[20]....
        /*0328*/ 	.word	0x0000c6b0


	//   ....[21]....
        /*032c*/ 	.word	0x0000c6e0


	//   ....[22]....
        /*0330*/ 	.word	0x0000c6f0


	//   ....[23]....
        /*0334*/ 	.word	0x0000da90


	//   ....[24]....
        /*0338*/ 	.word	0x0000daa0


	//   ....[25]....
        /*033c*/ 	.word	0x0000db40


	//   ....[26]....
        /*0340*/ 	.word	0x0000dba0


	//   ....[27]....
        /*0344*/ 	.word	0x0000ee70


	//   ....[28]....
        /*0348*/ 	.word	0x0000eed0


	//   ....[29]....
        /*034c*/ 	.word	0x0000ef10


	//   ....[30]....
        /*0350*/ 	.word	0x0000ef50


	//   ....[31]....
        /*0354*/ 	.word	0x0000ef80


	//   ....[32]....
        /*0358*/ 	.word	0x0000efb0


	//   ....[33]....
        /*035c*/ 	.word	0x0000fc00


	//   ....[34]....
        /*0360*/ 	.word	0x0000fc10


	//   ....[35]....
        /*0364*/ 	.word	0x00010c80


	//   ....[36]....
        /*0368*/ 	.word	0x00011f60


	//   ....[37]....
        /*036c*/ 	.word	0x00011fa0


	//   ....[38]....
        /*0370*/ 	.word	0x00011fd0


	//   ....[39]....
        /*0374*/ 	.word	0x00011ff0


	//   ....[40]....
        /*0378*/ 	.word	0x00012000


	//   ....[41]....
        /*037c*/ 	.word	0x00012070


	//   ....[42]....
        /*0380*/ 	.word	0x000120a0


	//   ....[43]....
        /*0384*/ 	.word	0x00012100


	//   ....[44]....
        /*0388*/ 	.word	0x00012130


	//   ....[45]....
        /*038c*/ 	.word	0x00012190


	//   ....[46]....
        /*0390*/ 	.word	0x00012890


	//   ....[47]....
        /*0394*/ 	.word	0x000128d0


	//   ....[48]....
        /*0398*/ 	.word	0x00012900


	//   ....[49]....
        /*039c*/ 	.word	0x00012930


	//   ....[50]....
        /*03a0*/ 	.word	0x00012940


	//   ....[51]....
        /*03a4*/ 	.word	0x000129d0


	//   ....[52]....
        /*03a8*/ 	.word	0x00012a00


	//   ....[53]....
        /*03ac*/ 	.word	0x00012a70


	//   ....[54]....
        /*03b0*/ 	.word	0x00012aa0


	//   ....[55]....
        /*03b4*/ 	.word	0x00012b10


	//   ....[56]....
        /*03b8*/ 	.word	0x00012b40


	//   ....[57]....
        /*03bc*/ 	.word	0x00012bb0


	//   ....[58]....
        /*03c0*/ 	.word	0x00012be0


	//   ....[59]....
        /*03c4*/ 	.word	0x00012c50


	//   ....[60]....
        /*03c8*/ 	.word	0x00012c80


	//   ....[61]....
        /*03cc*/ 	.word	0x00012ce0


	//   ....[62]....
        /*03d0*/ 	.word	0x00013550


	//   ....[63]....
        /*03d4*/ 	.word	0x00013590


	//   ....[64]....
        /*03d8*/ 	.word	0x000135c0


	//   ....[65]....
        /*03dc*/ 	.word	0x000135e0


	//   ....[66]....
        /*03e0*/ 	.word	0x00013600


	//   ....[67]....
        /*03e4*/ 	.word	0x00013620


	//   ....[68]....
        /*03e8*/ 	.word	0x00013650


	//   ....[69]....
        /*03ec*/ 	.word	0x00013670


	//   ....[70]....
        /*03f0*/ 	.word	0x00013680


	//   ....[71]....
        /*03f4*/ 	.word	0x00013700


	//   ....[72]....
        /*03f8*/ 	.word	0x00013aa0


	//   ....[73]....
        /*03fc*/ 	.word	0x00013ad0


	//   ....[74]....
        /*0400*/ 	.word	0x00013af0


	//   ....[75]....
        /*0404*/ 	.word	0x00013b90


	//   ....[76]....
        /*0408*/ 	.word	0x00013bb0


	//   ....[77]....
        /*040c*/ 	.word	0x00013c50


	//   ....[78]....
        /*0410*/ 	.word	0x00013c70


	//   ....[79]....
        /*0414*/ 	.word	0x00013d10


	//   ....[80]....
        /*0418*/ 	.word	0x00013d30


	//   ....[81]....
        /*041c*/ 	.word	0x00013d40


	//   ....[82]....
        /*0420*/ 	.word	0x00014280


	//   ....[83]....
        /*0424*/ 	.word	0x000142c0


	//   ....[84]....
        /*0428*/ 	.word	0x000142f0


	//   ....[85]....
        /*042c*/ 	.word	0x00014320


	//   ....[86]....
        /*0430*/ 	.word	0x00014400


	//   ....[87]....
        /*0434*/ 	.word	0x00014420


	//   ....[88]....
        /*0438*/ 	.word	0x000144d0


	//   ....[89]....
        /*043c*/ 	.word	0x000144f0


	//   ....[90]....
        /*0440*/ 	.word	0x00014540


	//   ....[91]....
        /*0444*/ 	.word	0x000145b0


	//   ....[92]....
        /*0448*/ 	.word	0x00014900


	//   ....[93]....
        /*044c*/ 	.word	0x00014eb0


	//   ....[94]....
        /*0450*/ 	.word	0x00014fa0


	//   ....[95]....
        /*0454*/ 	.word	0x00015070


	//   ....[96]....
        /*0458*/ 	.word	0x00015180


	//   ....[97]....
        /*045c*/ 	.word	0x000151e0


	//   ....[98]....
        /*0460*/ 	.word	0x000152e0


	//   ....[99]....
        /*0464*/ 	.word	0x00015340


	//   ....[100]....
        /*0468*/ 	.word	0x00015440


	//   ....[101]....
        /*046c*/ 	.word	0x000154a0


	//   ....[102]....
        /*0470*/ 	.word	0x00015590


	//   ....[103]....
        /*0474*/ 	.word	0x000155e0


	//   ....[104]....
        /*0478*/ 	.word	0x00015670


	//   ....[105]....
        /*047c*/ 	.word	0x000156e0


	//   ....[106]....
        /*0480*/ 	.word	0x00015820


	//   ....[107]....
        /*0484*/ 	.word	0x00015890


	//   ....[108]....
        /*0488*/ 	.word	0x00015990


	//   ....[109]....
        /*048c*/ 	.word	0x00015a00


	//   ....[110]....
        /*0490*/ 	.word	0x00015b00


	//   ....[111]....
        /*0494*/ 	.word	0x00015b70


	//   ....[112]....
        /*0498*/ 	.word	0x00015c70


	//   ....[113]....
        /*049c*/ 	.word	0x00015ce0


	//   ....[114]....
        /*04a0*/ 	.word	0x00015de0


	//   ....[115]....
        /*04a4*/ 	.word	0x00015e50


	//   ....[116]....
        /*04a8*/ 	.word	0x00015f50


	//   ....[117]....
        /*04ac*/ 	.word	0x00015fb0


	//   ....[118]....
        /*04b0*/ 	.word	0x000160a0


	//   ....[119]....
        /*04b4*/ 	.word	0x000160f0


	//   ....[120]....
        /*04b8*/ 	.word	0x00016230


	//   ....[121]....
        /*04bc*/ 	.word	0x00016310


	//   ....[122]....
        /*04c0*/ 	.word	0x00016430


	//   ....[123]....
        /*04c4*/ 	.word	0x00016480


	//   ....[124]....
        /*04c8*/ 	.word	0x00016590


	//   ....[125]....
        /*04cc*/ 	.word	0x000165e0


	//   ....[126]....
        /*04d0*/ 	.word	0x00016700


	//   ....[127]....
        /*04d4*/ 	.word	0x00016750


	//   ....[128]....
        /*04d8*/ 	.word	0x00016880


	//   ....[129]....
        /*04dc*/ 	.word	0x000168d0


	//   ....[130]....
        /*04e0*/ 	.word	0x000169b0


	//   ....[131]....
        /*04e4*/ 	.word	0x00016a50


	//   ....[132]....
        /*04e8*/ 	.word	0x00016b80


	//   ....[133]....
        /*04ec*/ 	.word	0x00016bd0


	//   ....[134]....
        /*04f0*/ 	.word	0x00016d00


	//   ....[135]....
        /*04f4*/ 	.word	0x00016d50


	//   ....[136]....
        /*04f8*/ 	.word	0x00016e80


	//   ....[137]....
        /*04fc*/ 	.word	0x00016ed0


	//   ....[138]....
        /*0500*/ 	.word	0x00017000


	//   ....[139]....
        /*0504*/ 	.word	0x00017050


	//   ....[140]....
        /*0508*/ 	.word	0x00017130


	//   ....[141]....
        /*050c*/ 	.word	0x000171d0


	//   ....[142]....
        /*0510*/ 	.word	0x00017370


	//   ....[143]....
        /*0514*/ 	.word	0x000173c0


	//   ....[144]....
        /*0518*/ 	.word	0x00017500


	//   ....[145]....
        /*051c*/ 	.word	0x00017550


	//   ....[146]....
        /*0520*/ 	.word	0x00017690


	//   ....[147]....
        /*0524*/ 	.word	0x000176e0


	//   ....[148]....
        /*0528*/ 	.word	0x00017810


	//   ....[149]....
        /*052c*/ 	.word	0x00017860


	//   ....[150]....
        /*0530*/ 	.word	0x00017970


	//----- nvinfo : EIATTR_REG_RECONFIG
	.align		4
.L_501:
        /*0534*/ 	.byte	0x01, 0x54
	.zero		2


	//----- nvinfo : EIATTR_SYSCALL_OFFSETS
	.align		4
        /*0538*/ 	.byte	0x04, 0x46
        /*053a*/ 	.short	(.L_503 - .L_502)


	//   ....[0]....
.L_502:
        /*053c*/ 	.word	0x000015a0


	//   ....[1]....
        /*0540*/ 	.word	0x000114b0


	//   ....[2]....
        /*0544*/ 	.word	0x000115f0


	//   ....[3]....
        /*0548*/ 	.word	0x000116e0


	//   ....[4]....
        /*054c*/ 	.word	0x00012580


	//----- nvinfo : EIATTR_MBARRIER_INSTR_OFFSETS
	.align		4
.L_503:
        /*0550*/ 	.byte	0x04, 0x39
        /*0552*/ 	.short	(.L_505 - .L_504)


	//   ....[0]....
.L_504:
        /*0554*/ 	.word	0x00000180
        /*0558*/ 	.word	0x000000ff
        /*055c*/ 	.word	0x00038800
        /*0560*/ 	.short	0x0100
        /*0562*/ 	.byte	0x08
	.zero		1


	//   ....[1]....
        /*0564*/ 	.word	0x00000190
        /*0568*/ 	.word	0x000000ff
        /*056c*/ 	.word	0x00038820
        /*0570*/ 	.short	0x0100
        /*0572*/ 	.byte	0x08
	.zero		1


	//   ....[2]....
        /*0574*/ 	.word	0x00000280
        /*0578*/ 	.word	0x000000ff
        /*057c*/ 	.word	0x00038830
        /*0580*/ 	.short	0x0100
        /*0582*/ 	.byte	0x08
	.zero		1


	//   ....[3]....
        /*0584*/ 	.word	0x00000290
        /*0588*/ 	.word	0x000000ff
        /*058c*/ 	.word	0x00038840
        /*0590*/ 	.short	0x0100
        /*0592*/ 	.byte	0x08
	.zero		1


	//   ....[4]....
        /*0594*/ 	.word	0x000002a0
        /*0598*/ 	.word	0x000000ff
        /*059c*/ 	.word	0x00038838
        /*05a0*/ 	.short	0x0100
        /*05a2*/ 	.byte	0x08
	.zero		1


	//   ....[5]....
        /*05a4*/ 	.word	0x000002b0
        /*05a8*/ 	.word	0x000000ff
        /*05ac*/ 	.word	0x00038848
        /*05b0*/ 	.short	0x0100
        /*05b2*/ 	.byte	0x08
	.zero		1


	//   ....[6]....
        /*05b4*/ 	.word	0x000003e0
        /*05b8*/ 	.word	0x000000ff
        /*05bc*/ 	.word	0x00038850
        /*05c0*/ 	.short	0x0100
        /*05c2*/ 	.byte	0x08
	.zero		1


	//   ....[7]....
        /*05c4*/ 	.word	0x000003f0
        /*05c8*/ 	.word	0x000000ff
        /*05cc*/ 	.word	0x00038860
        /*05d0*/ 	.short	0x0100
        /*05d2*/ 	.byte	0x08
	.zero		1


	//   ....[8]....
        /*05d4*/ 	.word	0x00000400
        /*05d8*/ 	.word	0x000000ff
        /*05dc*/ 	.word	0x00038858
        /*05e0*/ 	.short	0x0100
        /*05e2*/ 	.byte	0x08
	.zero		1


	//   ....[9]....
        /*05e4*/ 	.word	0x00000410
        /*05e8*/ 	.word	0x000000ff
        /*05ec*/ 	.word	0x00038868
        /*05f0*/ 	.short	0x0100
        /*05f2*/ 	.byte	0x08
	.zero		1


	//   ....[10]....
        /*05f4*/ 	.word	0x00000500
        /*05f8*/ 	.word	0x000000ff
        /*05fc*/ 	.word	0x00038870
        /*0600*/ 	.short	0x0100
        /*0602*/ 	.byte	0x06
	.zero		1


	//   ....[11]....
        /*0604*/ 	.word	0x00000510
        /*0608*/ 	.word	0x000000ff
        /*060c*/ 	.word	0x00038880
        /*0610*/ 	.short	0x0100
        /*0612*/ 	.byte	0x06
	.zero		1


	//   ....[12]....
        /*0614*/ 	.word	0x00000520
        /*0618*/ 	.word	0x000000ff
        /*061c*/ 	.word	0x00038878
        /*0620*/ 	.short	0x0100
        /*0622*/ 	.byte	0x06
	.zero		1


	//   ....[13]....
        /*0624*/ 	.word	0x00000530
        /*0628*/ 	.word	0x000000ff
        /*062c*/ 	.word	0x00038888
        /*0630*/ 	.short	0x0100
        /*0632*/ 	.byte	0x06
	.zero		1


	//   ....[14]....
        /*0634*/ 	.word	0x00000660
        /*0638*/ 	.word	0x000000ff
        /*063c*/ 	.word	0x00038890
        /*0640*/ 	.short	0x0100
        /*0642*/ 	.byte	0x08
	.zero		1


	//   ....[15]....
        /*0644*/ 	.word	0x00000670
        /*0648*/ 	.word	0x000000ff
        /*064c*/ 	.word	0x000388a0
        /*0650*/ 	.short	0x0100
        /*0652*/ 	.byte	0x08
	.zero		1


	//   ....[16]....
        /*0654*/ 	.word	0x00000680
        /*0658*/ 	.word	0x000000ff
        /*065c*/ 	.word	0x00038898
        /*0660*/ 	.short	0x0100
        /*0662*/ 	.byte	0x08
	.zero		1


	//   ....[17]....
        /*0664*/ 	.word	0x00000690
        /*0668*/ 	.word	0x000000ff
        /*066c*/ 	.word	0x000388a8
        /*0670*/ 	.short	0x0100
        /*0672*/ 	.byte	0x08
	.zero		1


	//   ....[18]....
        /*0674*/ 	.word	0x000007d0
        /*0678*/ 	.word	0x000000ff
        /*067c*/ 	.word	0x000388b0
        /*0680*/ 	.short	0x0100
        /*0682*/ 	.byte	0x08
	.zero		1


	//   ....[19]....
        /*0684*/ 	.word	0x000007e0
        /*0688*/ 	.word	0x000000ff
        /*068c*/ 	.word	0x000388c0
        /*0690*/ 	.short	0x0100
        /*0692*/ 	.byte	0x08
	.zero		1


	//   ....[20]....
        /*0694*/ 	.word	0x000007f0
        /*0698*/ 	.word	0x000000ff
        /*069c*/ 	.word	0x000388b8
        /*06a0*/ 	.short	0x0100
        /*06a2*/ 	.byte	0x08
	.zero		1


	//   ....[21]....
        /*06a4*/ 	.word	0x00000800
        /*06a8*/ 	.word	0x000000ff
        /*06ac*/ 	.word	0x000388c8
        /*06b0*/ 	.short	0x0100
        /*06b2*/ 	.byte	0x08
	.zero		1


	//   ....[22]....
        /*06b4*/ 	.word	0x000015d0
        /*06b8*/ 	.word	0x000000ff
        /*06bc*/ 	.word	0x00038800
        /*06c0*/ 	.short	0x010a
        /*06c2*/ 	.byte	0x04
	.zero		1


	//   ....[23]....
        /*06c4*/ 	.word	0x00001670
        /*06c8*/ 	.word	0x000000ff
        /*06cc*/ 	.word	0x00038830
        /*06d0*/ 	.short	0x010a
        /*06d2*/ 	.byte	0x04
	.zero		1


	//   ....[24]....
        /*06d4*/ 	.word	0x000016e0
        /*06d8*/ 	.word	0x000000ff
        /*06dc*/ 	.word	0x00038830
        /*06e0*/ 	.short	0x010a
        /*06e2*/ 	.byte	0x04
	.zero		1


	//   ....[25]....
        /*06e4*/ 	.word	0x00004120
        /*06e8*/ 	.word	0x000000ff
        /*06ec*/ 	.word	0x00000000
        /*06f0*/ 	.short	0x0101
        /*06f2*/ 	.byte	0x07
	.zero		1


	//   ....[26]....
        /*06f4*/ 	.word	0x000055d0
        /*06f8*/ 	.word	0x000000ff
        /*06fc*/ 	.word	0x00038830
        /*0700*/ 	.short	0x010a
        /*0702*/ 	.byte	0x06
	.zero		1


	//   ....[27]....
        /*0704*/ 	.word	0x00005620
        /*0708*/ 	.word	0x000000ff
        /*070c*/ 	.word	0x00038830
        /*0710*/ 	.short	0x010a
        /*0712*/ 	.byte	0x06
	.zero		1


	//   ....[28]....
        /*0714*/ 	.word	0x00007ee0
        /*0718*/ 	.word	0x000000ff
        /*071c*/ 	.word	0x00038850
        /*0720*/ 	.short	0x010a
        /*0722*/ 	.byte	0x0a
	.zero		1


	//   ....[29]....
        /*0724*/ 	.word	0x00007f20
        /*0728*/ 	.word	0x000000ff
        /*072c*/ 	.word	0x00038850
        /*0730*/ 	.short	0x010a
        /*0732*/ 	.byte	0x0a
	.zero		1


	//   ....[30]....
        /*0734*/ 	.word	0x00008810
        /*0738*/ 	.word	0x000000ff
        /*073c*/ 	.word	0x00000000
        /*0740*/ 	.short	0x0101
        /*0742*/ 	.byte	0x07
	.zero		1


	//   ....[31]....
        /*0744*/ 	.word	0x00009570
        /*0748*/ 	.word	0x000000ff
        /*074c*/ 	.word	0x00000000
        /*0750*/ 	.short	0x0101
        /*0752*/ 	.byte	0x0a
	.zero		1


	//   ....[32]....
        /*0754*/ 	.word	0x000097c0
        /*0758*/ 	.word	0x000000ff
        /*075c*/ 	.word	0x00038830
        /*0760*/ 	.short	0x010a
        /*0762*/ 	.byte	0x3c
	.zero		1


	//   ....[33]....
        /*0764*/ 	.word	0x00009800
        /*0768*/ 	.word	0x000000ff
        /*076c*/ 	.word	0x00038830
        /*0770*/ 	.short	0x010a
        /*0772*/ 	.byte	0x3c
	.zero		1


	//   ....[34]....
        /*0774*/ 	.word	0x0000c120
        /*0778*/ 	.word	0x000000ff
        /*077c*/ 	.word	0x00038850
        /*0780*/ 	.short	0x010a
        /*0782*/ 	.byte	0x0a
	.zero		1


	//   ....[35]....
        /*0784*/ 	.word	0x0000c160
        /*0788*/ 	.word	0x000000ff
        /*078c*/ 	.word	0x00038850
        /*0790*/ 	.short	0x010a
        /*0792*/ 	.byte	0x0a
	.zero		1


	//   ....[36]....
        /*0794*/ 	.word	0x0000c540
        /*0798*/ 	.word	0x000000ff
        /*079c*/ 	.word	0x00000000
        /*07a0*/ 	.short	0x0101
        /*07a2*/ 	.byte	0x3c
	.zero		1


	//   ....[37]....
        /*07a4*/ 	.word	0x0000d0a0
        /*07a8*/ 	.word	0x000000ff
        /*07ac*/ 	.word	0x00000000
        /*07b0*/ 	.short	0x0101
        /*07b2*/ 	.byte	0x0a
	.zero		1


	//   ....[38]....
        /*07b4*/ 	.word	0x0000da00
        /*07b8*/ 	.word	0x000000ff
        /*07bc*/ 	.word	0x00038850
        /*07c0*/ 	.short	0x010a
        /*07c2*/ 	.byte	0x05
	.zero		1


	//   ....[39]....
        /*07c4*/ 	.word	0x0000da40
        /*07c8*/ 	.word	0x000000ff
        /*07cc*/ 	.word	0x00038850
        /*07d0*/ 	.short	0x010a
        /*07d2*/ 	.byte	0x05
	.zero		1


	//   ....[40]....
        /*07d4*/ 	.word	0x0000e080
        /*07d8*/ 	.word	0x000000ff
        /*07dc*/ 	.word	0x00000000
        /*07e0*/ 	.short	0x0101
        /*07e2*/ 	.byte	0x04
	.zero		1


	//   ....[41]....
        /*07e4*/ 	.word	0x0000efa0
        /*07e8*/ 	.word	0x000000ff
        /*07ec*/ 	.word	0x00000000
        /*07f0*/ 	.short	0x0101
        /*07f2*/ 	.byte	0x04
	.zero		1


	//   ....[42]....
        /*07f4*/ 	.word	0x00011d40
        /*07f8*/ 	.word	0x000000ff
        /*07fc*/ 	.word	0x00038840
        /*0800*/ 	.short	0x010a
        /*0802*/ 	.byte	0x2c
	.zero		1


	//   ....[43]....
        /*0804*/ 	.word	0x00012340
        /*0808*/ 	.word	0x000000ff
        /*080c*/ 	.word	0x00038830
        /*0810*/ 	.short	0x0107
        /*0812*/ 	.byte	0x2c
	.zero		1


	//   ....[44]....
        /*0814*/ 	.word	0x000123b0
        /*0818*/ 	.word	0x000000ff
        /*081c*/ 	.word	0x00038830
        /*0820*/ 	.short	0x0101
        /*0822*/ 	.byte	0x2c
	.zero		1


	//   ....[45]....
        /*0824*/ 	.word	0x00012e60
        /*0828*/ 	.word	0x000000ff
        /*082c*/ 	.word	0x00038800
        /*0830*/ 	.short	0x0107
        /*0832*/ 	.byte	0x2c
	.zero		1


	//   ....[46]....
        /*0834*/ 	.word	0x00012ee0
        /*0838*/ 	.word	0x000000ff
        /*083c*/ 	.word	0x00038800
        /*0840*/ 	.short	0x0101
        /*0842*/ 	.byte	0x2c
	.zero		1


	//   ....[47]....
        /*0844*/ 	.word	0x00012ef0
        /*0848*/ 	.word	0x000000ff
        /*084c*/ 	.word	0x00038820
        /*0850*/ 	.short	0x010a
        /*0852*/ 	.byte	0x2c
	.zero		1


	//   ....[48]....
        /*0854*/ 	.word	0x00013350
        /*0858*/ 	.word	0x00000013
        /*085c*/ 	.word	0x00038840
        /*0860*/ 	.short	0x010a
        /*0862*/ 	.byte	0x3f
	.zero		1


	//   ....[49]....
        /*0864*/ 	.word	0x00013920
        /*0868*/ 	.word	0x00000013
        /*086c*/ 	.word	0x00038830
        /*0870*/ 	.short	0x0107
        /*0872*/ 	.byte	0x3f
	.zero		1


	//   ....[50]....
        /*0874*/ 	.word	0x000139d0
        /*0878*/ 	.word	0x00000013
        /*087c*/ 	.word	0x00038830
        /*0880*/ 	.short	0x0101
        /*0882*/ 	.byte	0x3f
	.zero		1


	//   ....[51]....
        /*0884*/ 	.word	0x00013a30
        /*0888*/ 	.word	0x00000004
        /*088c*/ 	.word	0x00038860
        /*0890*/ 	.short	0x010a
        /*0892*/ 	.byte	0x3f
	.zero		1


	//   ....[52]....
        /*0894*/ 	.word	0x00013ef0
        /*0898*/ 	.word	0x00000004
        /*089c*/ 	.word	0x00038850
        /*08a0*/ 	.short	0x0107
        /*08a2*/ 	.byte	0x3f
	.zero		1


	//   ....[53]....
        /*08a4*/ 	.word	0x00014060
        /*08a8*/ 	.word	0x00000004
        /*08ac*/ 	.word	0x00038850
        /*08b0*/ 	.short	0x0101
        /*08b2*/ 	.byte	0x3f
	.zero		1


	//   ....[54]....
        /*08b4*/ 	.word	0x000141f0
        /*08b8*/ 	.word	0x00000000
        /*08bc*/ 	.word	0x00038860
        /*08c0*/ 	.short	0x010a
        /*08c2*/ 	.byte	0x3f
	.zero		1


	//   ....[55]....
        /*08c4*/ 	.word	0x00014740
        /*08c8*/ 	.word	0x00000000
        /*08cc*/ 	.word	0x00038850
        /*08d0*/ 	.short	0x0107
        /*08d2*/ 	.byte	0x3f
	.zero		1


	//   ....[56]....
        /*08d4*/ 	.word	0x00014800
        /*08d8*/ 	.word	0x00000000
        /*08dc*/ 	.word	0x00038850
        /*08e0*/ 	.short	0x0101
        /*08e2*/ 	.byte	0x3f
	.zero		1


	//   ....[57]....
        /*08e4*/ 	.word	0x00014890
        /*08e8*/ 	.word	0x00000007
        /*08ec*/ 	.word	0x00038820
        /*08f0*/ 	.short	0x010a
        /*08f2*/ 	.byte	0x3f
	.zero		1


	//   ....[58]....
        /*08f4*/ 	.word	0x00014a10
        /*08f8*/ 	.word	0x00000005
        /*08fc*/ 	.word	0x00038840
        /*0900*/ 	.short	0x010a
        /*0902*/ 	.byte	0x3f
	.zero		1


	//   ....[59]....
        /*0904*/ 	.word	0x00014ab0
        /*0908*/ 	.word	0x00000003
        /*090c*/ 	.word	0x00038840
        /*0910*/ 	.short	0x010a
        /*0912*/ 	.byte	0x3f
	.zero		1


	//   ....[60]....
        /*0914*/ 	.word	0x00014af0
        /*0918*/ 	.word	0x00000005
        /*091c*/ 	.word	0x00038860
        /*0920*/ 	.short	0x010a
        /*0922*/ 	.byte	0x3f
	.zero		1


	//   ....[61]....
        /*0924*/ 	.word	0x00014b30
        /*0928*/ 	.word	0x00000003
        /*092c*/ 	.word	0x00038860
        /*0930*/ 	.short	0x010a
        /*0932*/ 	.byte	0x3f
	.zero		1


	//   ....[62]....
        /*0934*/ 	.word	0x00014bb0
        /*0938*/ 	.word	0x00000003
        /*093c*/ 	.word	0x00038800
        /*0940*/ 	.short	0x010a
        /*0942*/ 	.byte	0x3f
	.zero		1


	//   ....[63]....
        /*0944*/ 	.word	0x00014c20
        /*0948*/ 	.word	0x00000003
        /*094c*/ 	.word	0x00038830
        /*0950*/ 	.short	0x010a
        /*0952*/ 	.byte	0x3f
	.zero		1


	//   ....[64]....
        /*0954*/ 	.word	0x00014c90
        /*0958*/ 	.word	0x00000099
        /*095c*/ 	.word	0x00038830
        /*0960*/ 	.short	0x010a
        /*0962*/ 	.byte	0x3f
	.zero		1


	//   ....[65]....
        /*0964*/ 	.word	0x00014cf0
        /*0968*/ 	.word	0x000000d7
        /*096c*/ 	.word	0x00038850
        /*0970*/ 	.short	0x010a
        /*0972*/ 	.byte	0x3f
	.zero		1


	//   ....[66]....
        /*0974*/ 	.word	0x00014d50
        /*0978*/ 	.word	0x00000006
        /*097c*/ 	.word	0x00038830
        /*0980*/ 	.short	0x010a
        /*0982*/ 	.byte	0x3f
	.zero		1


	//   ....[67]....
        /*0984*/ 	.word	0x00014db0
        /*0988*/ 	.word	0x00000003
        /*098c*/ 	.word	0x00038850
        /*0990*/ 	.short	0x010a
        /*0992*/ 	.byte	0x3f
	.zero		1


	//   ....[68]....
        /*0994*/ 	.word	0x00014e10
        /*0998*/ 	.word	0x00000005
        /*099c*/ 	.word	0x00038850
        /*09a0*/ 	.short	0x010a
        /*09a2*/ 	.byte	0x3f
	.zero		1


	//   ....[69]....
        /*09a4*/ 	.word	0x00014ef0
        /*09a8*/ 	.word	0x00000003
        /*09ac*/ 	.word	0x00038840
        /*09b0*/ 	.short	0x010a
        /*09b2*/ 	.byte	0x3f
	.zero		1


	//   ....[70]....
        /*09b4*/ 	.word	0x00016130
        /*09b8*/ 	.word	0x00000003
        /*09bc*/ 	.word	0x00038820
        /*09c0*/ 	.short	0x010a
        /*09c2*/ 	.byte	0x3f
	.zero		1


	//   ....[71]....
        /*09c4*/ 	.word	0x00016180
        /*09c8*/ 	.word	0x00000013
        /*09cc*/ 	.word	0x00038840
        /*09d0*/ 	.short	0x010a
        /*09d2*/ 	.byte	0x3f
	.zero		1


	//   ....[72]....
        /*09d4*/ 	.word	0x00016900
        /*09d8*/ 	.word	0x00000004
        /*09dc*/ 	.word	0x00038860
        /*09e0*/ 	.short	0x010a
        /*09e2*/ 	.byte	0x3f
	.zero		1


	//   ....[73]....
        /*09e4*/ 	.word	0x00017080
        /*09e8*/ 	.word	0x00000000
        /*09ec*/ 	.word	0x00038860
        /*09f0*/ 	.short	0x010a
        /*09f2*/ 	.byte	0x3f
	.zero		1


	//   ....[74]....
        /*09f4*/ 	.word	0x00017890
        /*09f8*/ 	.word	0x00000007
        /*09fc*/ 	.word	0x00038820
        /*0a00*/ 	.short	0x010a
        /*0a02*/ 	.byte	0x3f
	.zero		1


	//   ....[75]....
        /*0a04*/ 	.word	0x00017a30
        /*0a08*/ 	.word	0x00000005
        /*0a0c*/ 	.word	0x00038840
        /*0a10*/ 	.short	0x010a
        /*0a12*/ 	.byte	0x3f
	.zero		1


	//   ....[76]....
        /*0a14*/ 	.word	0x00017a80
        /*0a18*/ 	.word	0x00000003
        /*0a1c*/ 	.word	0x00038840
        /*0a20*/ 	.short	0x010a
        /*0a22*/ 	.byte	0x3f
	.zero		1


	//   ....[77]....
        /*0a24*/ 	.word	0x00017ad0
        /*0a28*/ 	.word	0x00000005
        /*0a2c*/ 	.word	0x00038860
        /*0a30*/ 	.short	0x010a
        /*0a32*/ 	.byte	0x3f
	.zero		1


	//----- nvinfo : EIATTR_NUM_MBARRIERS
	.align		4
.L_505:
        /*0a34*/ 	.byte	0x03, 0x38
        /*0a36*/ 	.short	0x0016


	//----- nvinfo : EIATTR_EXIT_INSTR_OFFSETS
	.align		4
        /*0a38*/ 	.byte	0x04, 0x1c
        /*0a3a*/ 	.short	(.L_507 - .L_506)


	//   ....[0]....
.L_506:
        /*0a3c*/ 	.word	0x00014b80


	//----- nvinfo : EIATTR_MAX_THREADS
	.align		4
.L_507:
        /*0a40*/ 	.byte	0x04, 0x05
        /*0a42*/ 	.short	(.L_509 - .L_508)
.L_508:
        /*0a44*/ 	.word	0x00000180
        /*0a48*/ 	.word	0x00000001
        /*0a4c*/ 	.word	0x00000001


	//----- nvinfo : EIATTR_CRS_STACK_SIZE
	.align		4
.L_509:
        /*0a50*/ 	.byte	0x04, 0x1e
        /*0a52*/ 	.short	(.L_511 - .L_510)
.L_510:
        /*0a54*/ 	.word	0x00000000


	//----- nvinfo : EIATTR_CBANK_PARAM_SIZE
	.align		4
.L_511:
        /*0a58*/ 	.byte	0x03, 0x19
        /*0a5a*/ 	.short	0x0a70


	//----- nvinfo : EIATTR_PARAM_CBANK
	.align		4
        /*0a5c*/ 	.byte	0x04, 0x0a
        /*0a5e*/ 	.short	(.L_513 - .L_512)
	.align		4
.L_512:
        /*0a60*/ 	.word	index@(.nv.constant0._ZN7cutlass13device_kernelIN5flash11enable_sm90INS1_16FlashAttnFwdSm90INS1_25CollectiveMainloopFwdSm90ILi2EN4cute5tupleIJNS5_1CILi1EEES8_S8_EEENS6_IJNS7_ILi128EEENS7_ILi80EEENS7_ILi256EEEEEELi256ENS_10bfloat16_tEfNS_4arch4Sm90ELb1ELb0ELb0ELb0ELb1ELb0ELb0ELb1ELb1ELb1ELb1ELb0EEENS1_21CollectiveEpilogueFwdINS6_IJSA_SC_SB_EEES9_SE_SG_Li256ELb0ELb1ELb1ELb0EEENS1_19SingleTileSchedulerILb0ELb1ELb1ELi128EEEEEEEEEvNT_6ParamsE)
        /*0a64*/ 	.short	0x0210
        /*0a66*/ 	.short	0x0a70


	//----- nvinfo : EIATTR_SW_WAR
	.align		4
.L_513:
        /*0a68*/ 	.byte	0x04, 0x36
        /*0a6a*/ 	.short	(.L_515 - .L_514)
.L_514:
        /*0a6c*/ 	.word	0x00000008
.L_515:


//--------------------- .nv.info._ZN7cutlass13device_kernelIN5flash11enable_sm90INS1_16FlashAttnFwdSm90INS1_25CollectiveMainloopFwdSm90ILi2EN4cute5tupleIJNS5_1CILi1EEES8_S8_EEENS6_IJNS7_ILi128EEENS7_ILi80EEENS7_ILi256EEEEEELi256ENS_10bfloat16_tEfNS_4arch4Sm90ELb1ELb0ELb0ELb1ELb1ELb0ELb0ELb1ELb1ELb1ELb1ELb0EEENS1_21CollectiveEpilogueFwdINS6_IJSA_SC_SB_EEES9_SE_SG_Li256ELb1ELb1ELb1ELb0EEENS1_36VarlenDynamicPersistentTileSchedulerILi128ELi80ELi256ELi128ELb1ELb1ELb1ELb1ELb1ELb1EEEEEEEEEvNT_6ParamsE --------------------------
	.section	.nv.info._ZN7cutlass13device_kernelIN5flash11enable_sm90INS1_16FlashAttnFwdSm90INS1_25CollectiveMainloopFwdSm90ILi2EN4cute5tupleIJNS5_1CILi1EEES8_S8_EEENS6_IJNS7_ILi128EEENS7_ILi80EEENS7_ILi256EEEEEELi256ENS_10bfloat16_tEfNS_4arch4Sm90ELb1ELb0ELb0ELb1ELb1ELb0ELb0ELb1ELb1ELb1ELb1ELb0EEENS1_21CollectiveEpilogueFwdINS6_IJSA_SC_SB_EEES9_SE_SG_Li256ELb1ELb1ELb1ELb0EEENS1_36VarlenDynamicPersistentTileSchedulerILi128ELi80ELi256ELi128ELb1ELb1ELb1ELb1ELb1ELb1EEEEEEEEEvNT_6ParamsE,"",@"SHT_CUDA_INFO"
	.sectionflags	@""
	.align	4


	//----- nvinfo : EIATTR_CUDA_API_VERSION
	.align		4
        /*0000*/ 	.byte	0x04, 0x37
        /*0002*/ 	.short	(.L_517 - .L_516)
.L_516:
        /*0004*/ 	.word	0x00000082


	//----- nvinfo : EIATTR_KPARAM_INFO
	.align		4
.L_517:
        /*0008*/ 	.byte	0x04, 0x17
        /*000a*/ 	.short	(.L_519 - .L_518)
.L_518:
        /*000c*/ 	.word	0x00000000
        /*0010*/ 	.short	0x0000
        /*0012*/ 	.short	0x0070
        /*0014*/ 	.byte	0x00, 0xf0, 0x01, 0x2a


	//----- nvinfo : EIATTR_SPARSE_MMA_MASK
	.align		4
.L_519:
        /*0018*/ 	.byte	0x03, 0x50
        /*001a*/ 	.short	0x0000


	//----- nvinfo : EIATTR_MAXREG_COUNT
	.align		4
        /*001c*/ 	.byte	0x03, 0x1b
        /*001e*/ 	.short	0x00a8


	//----- nvinfo : EIATTR_NUM_BARRIERS
	.align		4
        /*0020*/ 	.byte	0x02, 0x4c
        /*0022*/ 	.byte	0x09
	.zero		1


	//----- nvinfo : EIATTR_EXTERNS
	.align		4
        /*0024*/ 	.byte	0x04, 0x0f
        /*0026*/ 	.short	(.L_521 - .L_520)


	//   ....[0]....
	.align		4
.L_520:
        /*0028*/ 	.word	index@(__assertfail)


	//----- nvinfo : EIATTR_ANNOTATIONS
	.align		4
.L_521:
        /*002c*/ 	.byte	0x04, 0x55
        /*002e*/ 	.short	(.L_523 - .L_522)


	//   ....[0]....
.L_522:
        /* <DEDUP_REMOVED lines=29> */


	//----- nvinfo : EIATTR_MERCURY_ISA_VERSION
	.align		4
.L_523:
        /*01e8*/ 	.byte	0x03, 0x5f
        /*01ea*/ 	.short	0x0101


	//----- nvinfo : EIATTR_UNUSED_LOAD_BYTE_OFFSET
	.align		4
        /*01ec*/ 	.byte	0x04, 0x44
        /*01ee*/ 	.short	(.L_525 - .L_524)


	//   ....[0]....
.L_524:
        /*01f0*/ 	.word	0x00000950
        /*01f4*/ 	.word	0x0000fff0


	//   ....[1]....
        /*01f8*/ 	.word	0x0000ea40
        /*01fc*/ 	.word	0x0000fff0


	//----- nvinfo : EIATTR_INT_WARP_WIDE_INSTR_OFFSETS
	.align		4
.L_525:
        /*0200*/ 	.byte	0x04, 0x31
        /*0202*/ 	.short	(.L_527 - .L_526)


	//   ....[0]....
.L_526:
        /*0204*/ 	.word	0x000000c0


	//   ....[1]....
        /*0208*/ 	.word	0x000000d0


	//   ....[2]....
        /*020c*/ 	.word	0x00000170


	//   ....[3]....
        /*0210*/ 	.word	0x000150e0


	//   ....[4]....
        /*0214*/ 	.word	0x00015170


	//   ....[5]....
        /*0218*/ 	.word	0x00018080


	//   ....[6]....
        /*021c*/ 	.word	0x00018110


	//----- nvinfo : EIATTR_COOP_GROUP_MASK_REGIDS
	.align		4
.L_527:
        /*0220*/ 	.byte	0x04, 0x29
        /*0222*/ 	.short	(.L_529 - .L_528)


	//   ....[0]....
.L_528:
        /*0224*/ 	.word	0xffffffff


	//   ....[1]....
        /*0228*/ 	.word	0xffffffff


	//   ....[2]....
        /*022c*/ 	.word	0xffffffff


	//   ....[3]....
        /*0230*/ 	.word	0xffffffff


	//   ....[4]....
        /*0234*/ 	.word	0xffffffff


	//   ....[5]....
        /*0238*/ 	.word	0xffffffff


	//   ....[6]....
        /*023c*/ 	.word	0xffffffff


	//   ....[7]....
        /*0240*/ 	.word	0xffffffff


	//   ....[8]....
        /*0244*/ 	.word	0xffffffff


	//   ....[9]....
        /*0248*/ 	.word	0xffffffff


	//   ....[10]....
        /*024c*/ 	.word	0xffffffff


	//   ....[11]....
        /*0250*/ 	.word	0xffffffff


	//   ....[12]....
        /*0254*/ 	.word	0xffffffff


	//   ....[13]....
        /*0258*/ 	.word	0xffffffff


	//   ....[14]....
        /*025c*/ 	.word	0xffffffff


	//   ....[15]....
        /*0260*/ 	.word	0xffffffff


	//   ....[16]....
        /*0264*/ 	.word	0xffffffff


	//   ....[17]....
        /*0268*/ 	.word	0xffffffff


	//   ....[18]....
        /*026c*/ 	.word	0xffffffff


	//   ....[19]....
        /*0270*/ 	.word	0xffffffff


	//   ....[20]....
        /*0274*/ 	.word	0xffffffff


	//   ....[21]....
        /*0278*/ 	.word	0xffffffff


	//   ....[22]....
        /*027c*/ 	.word	0xffffffff


	//   ....[23]....
        /*0280*/ 	.word	0xffffffff


	//   ....[24]....
        /*0284*/ 	.word	0xffffffff


	//   ....[25]....
        /*0288*/ 	.word	0xffffffff


	//   ....[26]....
        /*028c*/ 	.word	0xffffffff


	//   ....[27]....
        /*0290*/ 	.word	0xffffffff


	//   ....[28]....
        /*0294*/ 	.word	0xffffffff


	//   ....[29]....
        /*0298*/ 	.word	0xffffffff


	//   ....[30]....
        /*029c*/ 	.word	0xffffffff


	//   ....[31]....
        /*02a0*/ 	.word	0xffffffff


	//   ....[32]....
        /*02a4*/ 	.word	0xffffffff


	//   ....[33]....
        /*02a8*/ 	.word	0xffffffff


	//   ....[34]....
        /*02ac*/ 	.word	0xffffffff


	//   ....[35]....
        /*02b0*/ 	.word	0xffffffff


	//   ....[36]....
        /*02b4*/ 	.word	0xffffffff


	//   ....[37]....
        /*02b8*/ 	.word	0xffffffff


	//   ....[38]....
        /*02bc*/ 	.word	0xffffffff


	//   ....[39]....
        /*02c0*/ 	.word	0xffffffff


	//   ....[40]....
        /*02c4*/ 	.word	0xffffffff


	//   ....[41]....
        /*02c8*/ 	.word	0xffffffff


	//   ....[42]....
        /*02cc*/ 	.word	0xffffffff


	//   ....[43]....
        /*02d0*/ 	.word	0xffffffff


	//   ....[44]....
        /*02d4*/ 	.word	0xffffffff


	//   ....[45]....
        /*02d8*/ 	.word	0xffffffff


	//   ....[46]....
        /*02dc*/ 	.word	0xffffffff


	//   ....[47]....
        /*02e0*/ 	.word	0xffffffff


	//   ....[48]....
        /*02e4*/ 	.word	0xffffffff


	//   ....[49]....
        /*02e8*/ 	.word	0xffffffff


	//   ....[50]....
        /*02ec*/ 	.word	0xffffffff


	//   ....[51]....
        /*02f0*/ 	.word	0xffffffff


	//   ....[52]....
        /*02f4*/ 	.word	0xffffffff


	//   ....[53]....
        /*02f8*/ 	.word	0xffffffff


	//   ....[54]....
        /*02fc*/ 	.word	0xffffffff


	//   ....[55]....
        /*0300*/ 	.word	0xffffffff


	//   ....[56]....
        /*0304*/ 	.word	0xffffffff


	//   ....[57]....
        /*0308*/ 	.word	0xffffffff


	//   ....[58]....
        /*030c*/ 	.word	0xffffffff


	//   ....[59]....
        /*0310*/ 	.word	0xffffffff


	//   ....[60]....
        /*0314*/ 	.word	0xffffffff


	//   ....[61]....
        /*0318*/ 	.word	0xffffffff


	//   ....[62]....
        /*031c*/ 	.word	0xffffffff


	//   ....[63]....
        /*0320*/ 	.word	0xffffffff


	//   ....[64]....
        /*0324*/ 	.word	0xffffffff


	//   ....[65]....
        /*0328*/ 	.word	0xffffffff


	//   ....[66]....
        /*032c*/ 	.word	0xffffffff


	//   ....[67]....
        /*0330*/ 	.word	0xffffffff


	//   ....[68]....
        /*0334*/ 	.word	0xffffffff


	//   ....[69]....
        /*0338*/ 	.word	0xffffffff


	//   ....[70]....
        /*033c*/ 	.word	0xffffffff


	//   ....[71]....
        /*0340*/ 	.word	0xffffffff


	//   ....[72]....
        /*0344*/ 	.word	0xffffffff


	//   ....[73]....
        /*0348*/ 	.word	0xffffffff


	//   ....[74]....
        /*034c*/ 	.word	0xffffffff


	//   ....[75]....
        /*0350*/ 	.word	0xffffffff


	//   ....[76]....
        /*0354*/ 	.word	0xffffffff


	//   ....[77]....
        /*0358*/ 	.word	0xffffffff


	//   ....[78]....
        /*035c*/ 	.word	0xffffffff


	//   ....[79]....
        /*0360*/ 	.word	0xffffffff


	//   ....[80]....
        /*0364*/ 	.word	0xffffffff


	//   ....[81]....
        /*0368*/ 	.word	0xffffffff


	//   ....[82]....
        /*036c*/ 	.word	0xffffffff


	//   ....[83]....
        /*0370*/ 	.word	0xffffffff


	//   ....[84]....
        /*0374*/ 	.word	0xffffffff


	//   ....[85]....
        /*0378*/ 	.word	0xffffffff


	//   ....[86]....
        /*037c*/ 	.word	0xffffffff


	//   ....[87]....
        /*0380*/ 	.word	0xffffffff


	//   ....[88]....
        /*0384*/ 	.word	0xffffffff


	//   ....[89]....
        /*0388*/ 	.word	0xffffffff


	//   ....[90]....
        /*038c*/ 	.word	0xffffffff


	//   ....[91]....
        /*0390*/ 	.word	0xffffffff


	//   ....[92]....
        /*0394*/ 	.word	0xffffffff


	//   ....[93]....
        /*0398*/ 	.word	0xffffffff


	//   ....[94]....
        /*039c*/ 	.word	0xffffffff


	//   ....[95]....
        /*03a0*/ 	.word	0xffffffff


	//   ....[96]....
        /*03a4*/ 	.word	0xffffffff


	//   ....[97]....
        /*03a8*/ 	.word	0xffffffff


	//   ....[98]....
        /*03ac*/ 	.word	0xffffffff


	//   ....[99]....
        /*03b0*/ 	.word	0xffffffff


	//   ....[100]....
        /*03b4*/ 	.word	0xffffffff


	//   ....[101]....
        /*03b8*/ 	.word	0xffffffff


	//   ....[102]....
        /*03bc*/ 	.word	0xffffffff


	//   ....[103]....
        /*03c0*/ 	.word	0xffffffff


	//   ....[104]....
        /*03c4*/ 	.word	0xffffffff


	//   ....[105]....
        /*03c8*/ 	.word	0xffffffff


	//   ....[106]....
        /*03cc*/ 	.word	0xffffffff


	//   ....[107]....
        /*03d0*/ 	.word	0xffffffff


	//   ....[108]....
        /*03d4*/ 	.word	0xffffffff


	//   ....[109]....
        /*03d8*/ 	.word	0xffffffff


	//   ....[110]....
        /*03dc*/ 	.word	0xffffffff


	//   ....[111]....
        /*03e0*/ 	.word	0xffffffff


	//   ....[112]....
        /*03e4*/ 	.word	0xffffffff


	//   ....[113]....
        /*03e8*/ 	.word	0xffffffff


	//   ....[114]....
        /*03ec*/ 	.word	0xffffffff


	//   ....[115]....
        /*03f0*/ 	.word	0xffffffff


	//   ....[116]....
        /*03f4*/ 	.word	0xffffffff


	//   ....[117]....
        /*03f8*/ 	.word	0xffffffff


	//   ....[118]....
        /*03fc*/ 	.word	0xffffffff


	//   ....[119]....
        /*0400*/ 	.word	0xffffffff


	//   ....[120]....
        /*0404*/ 	.word	0xffffffff


	//   ....[121]....
        /*0408*/ 	.word	0xffffffff


	//   ....[122]....
        /*040c*/ 	.word	0xffffffff


	//   ....[123]....
        /*0410*/ 	.word	0xffffffff


	//   ....[124]....
        /*0414*/ 	.word	0xffffffff


	//   ....[125]....
        /*0418*/ 	.word	0xffffffff


	//   ....[126]....
        /*041c*/ 	.word	0xffffffff


	//   ....[127]....
        /*0420*/ 	.word	0xffffffff


	//   ....[128]....
        /*0424*/ 	.word	0xffffffff


	//   ....[129]....
        /*0428*/ 	.word	0xffffffff


	//   ....[130]....
        /*042c*/ 	.word	0xffffffff


	//   ....[131]....
        /*0430*/ 	.word	0xffffffff


	//   ....[132]....
        /*0434*/ 	.word	0xffffffff


	//   ....[133]....
        /*0438*/ 	.word	0xffffffff


	//   ....[134]....
        /*043c*/ 	.word	0xffffffff


	//   ....[135]....
        /*0440*/ 	.word	0xffffffff


	//   ....[136]....
        /*0444*/ 	.word	0xffffffff


	//   ....[137]....
        /*0448*/ 	.word	0xffffffff


	//   ....[138]....
        /*044c*/ 	.word	0xffffffff


	//   ....[139]....
        /*0450*/ 	.word	0xffffffff


	//   ....[140]....
        /*0454*/ 	.word	0xffffffff


	//   ....[141]....
        /*0458*/ 	.word	0xffffffff


	//   ....[142]....
        /*045c*/ 	.word	0xffffffff


	//   ....[143]....
        /*0460*/ 	.word	0x0500000f


	//   ....[144]....
        /*0464*/ 	.word	0x0500000f


	//   ....[145]....
        /*0468*/ 	.word	0x0500000f


	//   ....[146]....
        /*046c*/ 	.word	0x0500000f


	//   ....[147]....
        /*0470*/ 	.word	0x0500000f


	//   ....[148]....
        /*0474*/ 	.word	0x0500000f


	//   ....[149]....
        /*0478*/ 	.word	0x0500000f


	//   ....[150]....
        /*047c*/ 	.word	0x0500000f


	//   ....[151]....
        /*0480*/ 	.word	0x0500000f


	//   ....[152]....
        /*0484*/ 	.word	0x0500000f


	//   ....[153]....
        /*0488*/ 	.word	0x0500000f


	//   ....[154]....
        /*048c*/ 	.word	0x0500000f


	//   ....[155]....
        /*0490*/ 	.word	0x0500000f


	//   ....[156]....
        /*0494*/ 	.word	0x0500000f


	//   ....[157]....
        /*0498*/ 	.word	0x0500000f


	//   ....[158]....
        /*049c*/ 	.word	0x0500000f


	//   ....[159]....
        /*04a0*/ 	.word	0x0500000f


	//   ....[160]....
        /*04a4*/ 	.word	0x0500000f


	//   ....[161]....
        /*04a8*/ 	.word	0x0500000f


	//   ....[162]....
        /*04ac*/ 	.word	0x0500000f


	//   ....[163]....
        /*04b0*/ 	.word	0x0500000f


	//   ....[164]....
        /*04b4*/ 	.word	0x0500000f


	//   ....[165]....
        /*04b8*/ 	.word	0x0500000f


	//   ....[166]....
        /*04bc*/ 	.word	0x0500000f


	//   ....[167]....
        /*04c0*/ 	.word	0x0500000f


	//   ....[168]....
        /*04c4*/ 	.word	0x0500000f


	//   ....[169]....
        /*04c8*/ 	.word	0x0500000f


	//   ....[170]....
        /*04cc*/ 	.word	0x0500000f


	//   ....[171]....
        /*04d0*/ 	.word	0x0500000f


	//   ....[172]....
        /*04d4*/ 	.word	0x0500000f


	//   ....[173]....
        /*04d8*/ 	.word	0x0500000f


	//   ....[174]....
        /*04dc*/ 	.word	0x0500000f


	//   ....[175]....
        /*04e0*/ 	.word	0x0500000f


	//   ....[176]....
        /*04e4*/ 	.word	0x0500000f


	//   ....[177]....
        /*04e8*/ 	.word	0x0500000f


	//   ....[178]....
        /*04ec*/ 	.word	0x0500000f


	//   ....[179]....
        /*04f0*/ 	.word	0x0500000f


	//   ....[180]....
        /*04f4*/ 	.word	0x0500000f


	//   ....[181]....
        /*04f8*/ 	.word	0x0500000f


	//   ....[182]....
        /*04fc*/ 	.word	0x0500000f


	//   ....[183]....
        /*0500*/ 	.word	0x0500000f


	//   ....[184]....
        /*0504*/ 	.word	0x0500000f


	//   ....[185]....
        /*0508*/ 	.word	0x0500000f


	//   ....[186]....
        /*050c*/ 	.word	0x0500000f


	//   ....[187]....
        /*0510*/ 	.word	0x0500000f


	//   ....[188]....
        /*0514*/ 	.word	0x0500000f


	//   ....[189]....
        /*0518*/ 	.word	0x0500000f


	//   ....[190]....
        /*051c*/ 	.word	0x0500000f


	//   ....[191]....
        /*0520*/ 	.word	0x0500000f


	//   ....[192]....
        /*0524*/ 	.word	0x0500000f


	//   ....[193]....
        /*0528*/ 	.word	0x0500000f


	//   ....[194]....
        /*052c*/ 	.word	0x0500000f


	//   ....[195]....
        /*0530*/ 	.word	0x0500000f


	//   ....[196]....
        /*0534*/ 	.word	0x0500000f


	//   ....[197]....
        /*0538*/ 	.word	0x0500000f


	//   ....[198]....
        /*053c*/ 	.word	0x0500000f


	//   ....[199]....
        /*0540*/ 	.word	0x0500000f


	//   ....[200]....
        /*0544*/ 	.word	0x0500000f


	//   ....[201]....
        /*0548*/ 	.word	0x0500000f


	//   ....[202]....
        /*054c*/ 	.word	0x0500000f


	//   ....[203]....
        /*0550*/ 	.word	0x0500000f


	//   ....[204]....
        /*0554*/ 	.word	0x0500000f


	//   ....[205]....
        /*0558*/ 	.word	0x0500000f


	//   ....[206]....
        /*055c*/ 	.word	0x0500000f


	//   ....[207]....
        /*0560*/ 	.word	0x0500000f


	//   ....[208]....
        /*0564*/ 	.word	0x0500000f


	//   ....[209]....
        /*0568*/ 	.word	0x0500000f


	//   ....[210]....
        /*056c*/ 	.word	0x0500000f


	//   ....[211]....
        /*0570*/ 	.word	0x0500000f


	//   ....[212]....
        /*0574*/ 	.word	0x0500000f


	//   ....[213]....
        /*0578*/ 	.word	0x0500000f


	//   ....[214]....
        /*057c*/ 	.word	0x0500000f


	//   ....[215]....
        /*0580*/ 	.word	0x0500000f


	//   ....[216]....
        /*0584*/ 	.word	0x0500000f


	//   ....[217]....
        /*0588*/ 	.word	0x0500000f


	//   ....[218]....
        /*058c*/ 	.word	0x0500000f


	//----- nvinfo : EIATTR_COOP_GROUP_INSTR_OFFSETS
	.align		4
.L_529:
        /*0590*/ 	.byte	0x04, 0x28
        /*0592*/ 	.short	(.L_531 - .L_530)


	//   ....[0]....
.L_530:
        /*0594*/ 	.word	0x00000070


	//   ....[1]....
        /*0598*/ 	.word	0x000000b0


	//   ....[2]....
        /*059c*/ 	.word	0x000002d0


	//   ....[3]....
        /*05a0*/ 	.word	0x00000430


	//   ....[4]....
        /*05a4*/ 	.word	0x00000550


	//   ....[5]....
        /*05a8*/ 	.word	0x000006b0


	//   ....[6]....
        /*05ac*/ 	.word	0x00002020


	//   ....[7]....
        /*05b0*/ 	.word	0x00004900


	//   ....[8]....
        /*05b4*/ 	.word	0x00004940


	//   ....[9]....
        /*05b8*/ 	.word	0x00004f20


	//   ....[10]....
        /*05bc*/ 	.word	0x00005020


	//   ....[11]....
        /*05c0*/ 	.word	0x00005520


	//   ....[12]....
        /*05c4*/ 	.word	0x00005590


	//   ....[13]....
        /*05c8*/ 	.word	0x00008980


	//   ....[14]....
        /*05cc*/ 	.word	0x00008990


	//   ....[15]....
        /*05d0*/ 	.word	0x00008e90


	//   ....[16]....
        /*05d4*/ 	.word	0x00008f90


	//   ....[17]....
        /*05d8*/ 	.word	0x00009440


	//   ....[18]....
        /*05dc*/ 	.word	0x000094a0


	//   ....[19]....
        /*05e0*/ 	.word	0x0000c830


	//   ....[20]....
        /*05e4*/ 	.word	0x0000c860


	//   ....[21]....
        /*05e8*/ 	.word	0x0000cb50


	//   ....[22]....
        /*05ec*/ 	.word	0x0000cbc0


	//   ....[23]....
        /*05f0*/ 	.word	0x0000dd30


	//   ....[24]....
        /*05f4*/ 	.word	0x0000dd60


	//   ....[25]....
        /*05f8*/ 	.word	0x0000ddf0


	//   ....[26]....
        /*05fc*/ 	.word	0x0000de20


	//   ....[27]....
        /*0600*/ 	.word	0x0000fc40


	//   ....[28]....
        /*0604*/ 	.word	0x0000fc50


	//   ....[29]....
        /*0608*/ 	.word	0x0000fc60


	//   ....[30]....
        /*060c*/ 	.word	0x0000fc70


	//   ....[31]....
        /*0610*/ 	.word	0x00010760


	//   ....[32]....
        /*0614*/ 	.word	0x00010790


	//   ....[33]....
        /*0618*/ 	.word	0x00010920


	//   ....[34]....
        /*061c*/ 	.word	0x00010940


	//   ....[35]....
        /*0620*/ 	.word	0x00010a80


	//   ....[36]....
        /*0624*/ 	.word	0x00010aa0


	//   ....[37]....
        /*0628*/ 	.word	0x00010bf0


	//   ....[38]....
        /*062c*/ 	.word	0x00010c10


	//   ....[39]....
        /*0630*/ 	.word	0x00011200


	//   ....[40]....
        /*0634*/ 	.word	0x00011240


	//   ....[41]....
        /*0638*/ 	.word	0x00011d50


	//   ....[42]....
        /*063c*/ 	.word	0x00011d60


	//   ....[43]....
        /*0640*/ 	.word	0x000130c0


	//   ....[44]....
        /*0644*/ 	.word	0x000130f0


	//   ....[45]....
        /*0648*/ 	.word	0x00013260


	//   ....[46]....
        /*064c*/ 	.word	0x00013280


	//   ....[47]....
        /*0650*/ 	.word	0x000133c0


	//   ....[48]....
        /*0654*/ 	.word	0x000133e0


	//   ....[49]....
        /*0658*/ 	.word	0x00013530


	//   ....[50]....
        /*065c*/ 	.word	0x00013550


	//   ....[51]....
        /*0660*/ 	.word	0x00013730


	//   ....[52]....
        /*0664*/ 	.word	0x00013920


	//   ....[53]....
        /*0668*/ 	.word	0x00013950


	//   ....[54]....
        /*066c*/ 	.word	0x00013980


	//   ....[55]....
        /*0670*/ 	.word	0x000139b0


	//   ....[56]....
        /*0674*/ 	.word	0x000139e0


	//   ....[57]....
        /*0678*/ 	.word	0x00013a10


	//   ....[58]....
        /*067c*/ 	.word	0x00013b80


	//   ....[59]....
        /*0680*/ 	.word	0x00013bb0


	//   ....[60]....
        /*0684*/ 	.word	0x00013be0


	//   ....[61]....
        /*0688*/ 	.word	0x00013c10


	//   ....[62]....
        /*068c*/ 	.word	0x00013c40


	//   ....[63]....
        /*0690*/ 	.word	0x00013c70


	//   ....[64]....
        /*0694*/ 	.word	0x00013d00


	//   ....[65]....
        /*0698*/ 	.word	0x00013d30


	//   ....[66]....
        /*069c*/ 	.word	0x00013d40


	//   ....[67]....
        /*06a0*/ 	.word	0x00013d80


	//   ....[68]....
        /*06a4*/ 	.word	0x00015cb0


	//   ....[69]....
        /*06a8*/ 	.word	0x00015cf0


	//   ....[70]....
        /*06ac*/ 	.word	0x00015d20


	//   ....[71]....
        /*06b0*/ 	.word	0x00015dd0


	//   ....[72]....
        /*06b4*/ 	.word	0x00015e10


	//   ....[73]....
        /*06b8*/ 	.word	0x00015e70


	//   ....[74]....
        /*06bc*/ 	.word	0x00015eb0


	//   ....[75]....
        /*06c0*/ 	.word	0x00015f10


	//   ....[76]....
        /*06c4*/ 	.word	0x00015f30


	//   ....[77]....
        /*06c8*/ 	.word	0x00015f60


	//   ....[78]....
        /*06cc*/ 	.word	0x00016750


	//   ....[79]....
        /*06d0*/ 	.word	0x00016780


	//   ....[80]....
        /*06d4*/ 	.word	0x000167e0


	//   ....[81]....
        /*06d8*/ 	.word	0x00016850


	//   ....[82]....
        /*06dc*/ 	.word	0x000168a0


	//   ....[83]....
        /*06e0*/ 	.word	0x00016910


	//   ....[84]....
        /*06e4*/ 	.word	0x00016960


	//   ....[85]....
        /*06e8*/ 	.word	0x000169d0


	//   ....[86]....
        /*06ec*/ 	.word	0x00016a20


	//   ....[87]....
        /*06f0*/ 	.word	0x00016a90


	//   ....[88]....
        /*06f4*/ 	.word	0x00016ae0


	//   ....[89]....
        /*06f8*/ 	.word	0x00016b50


	//   ....[90]....
        /*06fc*/ 	.word	0x00016ba0


	//   ....[91]....
        /*0700*/ 	.word	0x00016c00


	//   ....[92]....
        /*0704*/ 	.word	0x00016c10


	//   ....[93]....
        /*0708*/ 	.word	0x00016c60


	//   ....[94]....
        /*070c*/ 	.word	0x00017430


	//   ....[95]....
        /*0710*/ 	.word	0x00017460


	//   ....[96]....
        /*0714*/ 	.word	0x00017490


	//   ....[97]....
        /*0718*/ 	.word	0x00017550


	//   ....[98]....
        /*071c*/ 	.word	0x00017580


	//   ....[99]....
        /*0720*/ 	.word	0x000175d0


	//   ....[100]....
        /*0724*/ 	.word	0x00017600


	//   ....[101]....
        /*0728*/ 	.word	0x00017650


	//   ....[102]....
        /*072c*/ 	.word	0x00017680


	//   ....[103]....
        /*0730*/ 	.word	0x000176f0


	//   ....[104]....
        /*0734*/ 	.word	0x000179d0


	//   ....[105]....
        /*0738*/ 	.word	0x000179f0


	//   ....[106]....
        /*073c*/ 	.word	0x00017a00


	//   ....[107]....
        /*0740*/ 	.word	0x00017ab0


	//   ....[108]....
        /*0744*/ 	.word	0x00017ac0


	//   ....[109]....
        /*0748*/ 	.word	0x00017b70


	//   ....[110]....
        /*074c*/ 	.word	0x00017b80


	//   ....[111]....
        /*0750*/ 	.word	0x00017c30


	//   ....[112]....
        /*0754*/ 	.word	0x00017c40


	//   ....[113]....
        /*0758*/ 	.word	0x00017c50


	//   ....[114]....
        /*075c*/ 	.word	0x00018260


	//   ....[115]....
        /*0760*/ 	.word	0x000182a0


	//   ....[116]....
        /*0764*/ 	.word	0x000182e0


	//   ....[117]....
        /*0768*/ 	.word	0x00018300


	//   ....[118]....
        /*076c*/ 	.word	0x00018320


	//   ....[119]....
        /*0770*/ 	.word	0x000183d0


	//   ....[120]....
        /*0774*/ 	.word	0x00018480


	//   ....[121]....
        /*0778*/ 	.word	0x000184b0


	//   ....[122]....
        /*077c*/ 	.word	0x000184c0


	//   ....[123]....
        /*0780*/ 	.word	0x00018550


	//   ....[124]....
        /*0784*/ 	.word	0x000189c0


	//   ....[125]....
        /*0788*/ 	.word	0x000189f0


	//   ....[126]....
        /*078c*/ 	.word	0x00018a50


	//   ....[127]....
        /*0790*/ 	.word	0x00018a80


	//   ....[128]....
        /*0794*/ 	.word	0x00018ab0


	//   ....[129]....
        /*0798*/ 	.word	0x00018ae0


	//   ....[130]....
        /*079c*/ 	.word	0x00018b10


	//   ....[131]....
        /*07a0*/ 	.word	0x00018b40


	//   ....[132]....
        /*07a4*/ 	.word	0x00018ce0


	//   ....[133]....
        /*07a8*/ 	.word	0x00018d10


	//   ....[134]....
        /*07ac*/ 	.word	0x00018d40


	//   ....[135]....
        /*07b0*/ 	.word	0x00018d70


	//   ....[136]....
        /*07b4*/ 	.word	0x00018da0


	//   ....[137]....
        /*07b8*/ 	.word	0x00018dd0


	//   ....[138]....
        /*07bc*/ 	.word	0x00018e90


	//   ....[139]....
        /*07c0*/ 	.word	0x00018eb0


	//   ....[140]....
        /*07c4*/ 	.word	0x00018ed0


	//   ....[141]....
        /*07c8*/ 	.word	0x00018f30


	//   ....[142]....
        /*07cc*/ 	.word	0x00019950


	//   ....[143]....
        /*07d0*/ 	.word	0x00019f20


	//   ....[144]....
        /*07d4*/ 	.word	0x0001a010


	//   ....[145]....
        /*07d8*/ 	.word	0x0001a0f0


	//   ....[146]....
        /*07dc*/ 	.word	0x0001a150


	//   ....[147]....
        /*07e0*/ 	.word	0x0001a1f0


	//   ....[148]....
        /*07e4*/ 	.word	0x0001a2d0


	//   ....[149]....
        /*07e8*/ 	.word	0x0001a3d0


	//   ....[150]....
        /*07ec*/ 	.word	0x0001a440


	//   ....[151]....
        /*07f0*/ 	.word	0x0001a530


	//   ....[152]....
        /*07f4*/ 	.word	0x0001a5a0


	//   ....[153]....
        /*07f8*/ 	.word	0x0001a680


	//   ....[154]....
        /*07fc*/ 	.word	0x0001a730


	//   ....[155]....
        /*0800*/ 	.word	0x0001a7a0


	//   ....[156]....
        /*0804*/ 	.word	0x0001a820


	//   ....[157]....
        /*0808*/ 	.word	0x0001a900


	//   ....[158]....
        /*080c*/ 	.word	0x0001a980


	//   ....[159]....
        /*0810*/ 	.word	0x0001aa70


	//   ....[160]....
        /*0814*/ 	.word	0x0001aaf0


	//   ....[161]....
        /*0818*/ 	.word	0x0001abe0


	//   ....[162]....
        /*081c*/ 	.word	0x0001ac60


	//   ....[163]....
        /*0820*/ 	.word	0x0001ad50


	//   ....[164]....
        /*0824*/ 	.word	0x0001add0


	//   ....[165]....
        /*0828*/ 	.word	0x0001aec0


	//   ....[166]....
        /*082c*/ 	.word	0x0001af40


	//   ....[167]....
        /*0830*/ 	.word	0x0001b020


	//   ....[168]....
        /*0834*/ 	.word	0x0001b0a0


	//   ....[169]....
        /*0838*/ 	.word	0x0001b170


	//   ....[170]....
        /*083c*/ 	.word	0x0001b2a0


	//   ....[171]....
        /*0840*/ 	.word	0x0001b370


	//   ....[172]....
        /*0844*/ 	.word	0x0001b440


	//   ....[173]....
        /*0848*/ 	.word	0x0001b520


	//   ....[174]....
        /*084c*/ 	.word	0x0001b580


	//   ....[175]....
        /*0850*/ 	.word	0x0001b660


	//   ....[176]....
        /*0854*/ 	.word	0x0001b6c0


	//   ....[177]....
        /*0858*/ 	.word	0x0001b7a0


	//   ....[178]....
        /*085c*/ 	.word	0x0001b800


	//   ....[179]....
        /*0860*/ 	.word	0x0001b910


	//   ....[180]....
        /*0864*/ 	.word	0x0001ba00


	//   ....[181]....
        /*0868*/ 	.word	0x0001baa0


	//   ....[182]....
        /*086c*/ 	.word	0x0001bb00


	//   ....[183]....
        /*0870*/ 	.word	0x0001bc20


	//   ....[184]....
        /*0874*/ 	.word	0x0001bc80


	//   ....[185]....
        /*0878*/ 	.word	0x0001bda0


	//   ....[186]....
        /*087c*/ 	.word	0x0001be00


	//   ....[187]....
        /*0880*/ 	.word	0x0001bf20


	//   ....[188]....
        /*0884*/ 	.word	0x0001bf80


	//   ....[189]....
        /*0888*/ 	.word	0x0001c050


	//   ....[190]....
        /*088c*/ 	.word	0x0001c1b0


	//   ....[191]....
        /*0890*/ 	.word	0x0001c250


	//   ....[192]....
        /*0894*/ 	.word	0x0001c3a0


	//   ....[193]....
        /*0898*/ 	.word	0x0001c450


	//   ....[194]....
        /*089c*/ 	.word	0x0001c4b0


	//   ....[195]....
        /*08a0*/ 	.word	0x0001c570


	//   ....[196]....
        /*08a4*/ 	.word	0x0001c650


	//   ....[197]....
        /*08a8*/ 	.word	0x0001c710


	//   ....[198]....
        /*08ac*/ 	.word	0x0001c7f0


	//   ....[199]....
        /*08b0*/ 	.word	0x0001c8b0


	//   ....[200]....
        /*08b4*/ 	.word	0x0001c9c0


	//   ....[201]....
        /*08b8*/ 	.word	0x0001ca60


	//   ....[202]....
        /*08bc*/ 	.word	0x0001cbe0


	//   ....[203]....
        /*08c0*/ 	.word	0x0001cc50


	//   ....[204]....
        /*08c4*/ 	.word	0x0001ccc0


	//   ....[205]....
        /*08c8*/ 	.word	0x0001cd30


	//   ....[206]....
        /*08cc*/ 	.word	0x0001cda0


	//   ....[207]....
        /*08d0*/ 	.word	0x0001ce20


	//   ....[208]....
        /*08d4*/ 	.word	0x0001cea0


	//   ....[209]....
        /*08d8*/ 	.word	0x0001cf30


	//   ....[210]....
        /*08dc*/ 	.word	0x0001cfa0


	//   ....[211]....
        /*08e0*/ 	.word	0x0001d010


	//   ....[212]....
        /*08e4*/ 	.word	0x0001d080


	//   ....[213]....
        /*08e8*/ 	.word	0x0001d100


	//   ....[214]....
        /*08ec*/ 	.word	0x0001d170


	//   ....[215]....
        /*08f0*/ 	.word	0x0001d200


	//   ....[216]....
        /*08f4*/ 	.word	0x0001d260


	//   ....[217]....
        /*08f8*/ 	.word	0x0001d2f0


	//   ....[218]....
        /*08fc*/ 	.word	0x0001d420


	//----- nvinfo : EIATTR_REG_RECONFIG
	.align		4
.L_531:
        /*0900*/ 	.byte	0x01, 0x54
	.zero		2


	//----- nvinfo : EIATTR_SYSCALL_OFFSETS
	.align		4
        /*0904*/ 	.byte	0x04, 0x46
        /*0906*/ 	.short	(.L_533 - .L_532)


	//   ....[0]....
.L_532:
        /*0908*/ 	.word	0x000021a0


	//   ....[1]....
        /*090c*/ 	.word	0x000152d0


	//   ....[2]....
        /*0910*/ 	.word	0x00015420


	//   ....[3]....
        /*0914*/ 	.word	0x00015510


	//   ....[4]....
        /*0918*/ 	.word	0x000163b0


	//----- nvinfo : EIATTR_MBARRIER_INSTR_OFFSETS
	.align		4
.L_533:
        /*091c*/ 	.byte	0x04, 0x39
        /*091e*/ 	.short	(.L_535 - .L_534)


	//   ....[0]....
.L_534:
        /*0920*/ 	.word	0x00000180
        /*0924*/ 	.word	0x000000ff
        /*0928*/ 	.word	0x00038800
        /*092c*/ 	.short	0x0100
        /*092e*/ 	.byte	0x08
	.zero		1


	//   ....[1]....
        /*0930*/ 	.word	0x00000190
        /*0934*/ 	.word	0x000000ff
        /*0938*/ 	.word	0x00038820
        /*093c*/ 	.short	0x0100
        /*093e*/ 	.byte	0x08
	.zero		1


	//   ....[2]....
        /*0940*/ 	.word	0x00000280
        /*0944*/ 	.word	0x000000ff
        /*0948*/ 	.word	0x00038830
        /*094c*/ 	.short	0x0100
        /*094e*/ 	.byte	0x08
	.zero		1


	//   ....[3]....
        /*0950*/ 	.word	0x00000290
        /*0954*/ 	.word	0x000000ff
        /*0958*/ 	.word	0x00038840
        /*095c*/ 	.short	0x0100
        /*095e*/ 	.byte	0x08
	.zero		1


	//   ....[4]....
        /*0960*/ 	.word	0x000002a0
        /*0964*/ 	.word	0x000000ff
        /*0968*/ 	.word	0x00038838
        /*096c*/ 	.short	0x0100
        /*096e*/ 	.byte	0x08
	.zero		1


	//   ....[5]....
        /*0970*/ 	.word	0x000002b0
        /*0974*/ 	.word	0x000000ff
        /*0978*/ 	.word	0x00038848
        /*097c*/ 	.short	0x0100
        /*097e*/ 	.byte	0x08
	.zero		1


	//   ....[6]....
        /*0980*/ 	.word	0x000003e0
        /*0984*/ 	.word	0x000000ff
        /*0988*/ 	.word	0x00038850
        /*098c*/ 	.short	0x0100
        /*098e*/ 	.byte	0x08
	.zero		1


	//   ....[7]....
        /*0990*/ 	.word	0x000003f0
        /*0994*/ 	.word	0x000000ff
        /*0998*/ 	.word	0x00038860
        /*099c*/ 	.short	0x0100
        /*099e*/ 	.byte	0x08
	.zero		1


	//   ....[8]....
        /*09a0*/ 	.word	0x00000400
        /*09a4*/ 	.word	0x000000ff
        /*09a8*/ 	.word	0x00038858
        /*09ac*/ 	.short	0x0100
        /*09ae*/ 	.byte	0x08
	.zero		1


	//   ....[9]....
        /*09b0*/ 	.word	0x00000410
        /*09b4*/ 	.word	0x000000ff
        /*09b8*/ 	.word	0x00038868
        /*09bc*/ 	.short	0x0100
        /*09be*/ 	.byte	0x08
	.zero		1


	//   ....[10]....
        /*09c0*/ 	.word	0x00000500
        /*09c4*/ 	.word	0x000000ff
        /*09c8*/ 	.word	0x00038870
        /*09cc*/ 	.short	0x0100
        /*09ce*/ 	.byte	0x06
	.zero		1


	//   ....[11]....
        /*09d0*/ 	.word	0x00000510
        /*09d4*/ 	.word	0x000000ff
        /*09d8*/ 	.word	0x00038880
        /*09dc*/ 	.short	0x0100
        /*09de*/ 	.byte	0x06
	.zero		1


	//   ....[12]....
        /*09e0*/ 	.word	0x00000520
        /*09e4*/ 	.word	0x000000ff
        /*09e8*/ 	.word	0x00038878
        /*09ec*/ 	.short	0x0100
        /*09ee*/ 	.byte	0x06
	.zero		1


	//   ....[13]....
        /*09f0*/ 	.word	0x00000530
        /*09f4*/ 	.word	0x000000ff
        /*09f8*/ 	.word	0x00038888
        /*09fc*/ 	.short	0x0100
        /*09fe*/ 	.byte	0x06
	.zero		1


	//   ....[14]....
        /*0a00*/ 	.word	0x00000660
        /*0a04*/ 	.word	0x000000ff
        /*0a08*/ 	.word	0x00038890
        /*0a0c*/ 	.short	0x0100
        /*0a0e*/ 	.byte	0x08
	.zero		1


	//   ....[15]....
        /*0a10*/ 	.word	0x00000670
        /*0a14*/ 	.word	0x000000ff
        /*0a18*/ 	.word	0x000388a0
        /*0a1c*/ 	.short	0x0100
        /*0a1e*/ 	.byte	0x08
	.zero		1


	//   ....[16]....
        /*0a20*/ 	.word	0x00000680
        /*0a24*/ 	.word	0x000000ff
        /*0a28*/ 	.word	0x00038898
        /*0a2c*/ 	.short	0x0100
        /*0a2e*/ 	.byte	0x08
	.zero		1


	//   ....[17]....
        /*0a30*/ 	.word	0x00000690
        /*0a34*/ 	.word	0x000000ff
        /*0a38*/ 	.word	0x000388a8
        /*0a3c*/ 	.short	0x0100
        /*0a3e*/ 	.byte	0x08
	.zero		1


	//   ....[18]....
        /*0a40*/ 	.word	0x000007d0
        /*0a44*/ 	.word	0x000000ff
        /*0a48*/ 	.word	0x000388b0
        /*0a4c*/ 	.short	0x0100
        /*0a4e*/ 	.byte	0x08
	.zero		1


	//   ....[19]....
        /*0a50*/ 	.word	0x000007e0
        /*0a54*/ 	.word	0x000000ff
        /*0a58*/ 	.word	0x000388c0
        /*0a5c*/ 	.short	0x0100
        /*0a5e*/ 	.byte	0x08
	.zero		1


	//   ....[20]....
        /*0a60*/ 	.word	0x000007f0
        /*0a64*/ 	.word	0x000000ff
        /*0a68*/ 	.word	0x000388b8
        /*0a6c*/ 	.short	0x0100
        /*0a6e*/ 	.byte	0x08
	.zero		1


	//   ....[21]....
        /*0a70*/ 	.word	0x00000800
        /*0a74*/ 	.word	0x000000ff
        /*0a78*/ 	.word	0x000388c8
        /*0a7c*/ 	.short	0x0100
        /*0a7e*/ 	.byte	0x08
	.zero		1


	//   ....[22]....
        /*0a80*/ 	.word	0x00002270
        /*0a84*/ 	.word	0x000000ff
        /*0a88*/ 	.word	0x00038800
        /*0a8c*/ 	.short	0x010a
        /*0a8e*/ 	.byte	0x06
	.zero		1


	//   ....[23]....
        /*0a90*/ 	.word	0x00002310
        /*0a94*/ 	.word	0x00000000
        /*0a98*/ 	.word	0x00038830
        /*0a9c*/ 	.short	0x010a
        /*0a9e*/ 	.byte	0x3f
	.zero		1


	//   ....[24]....
        /*0aa0*/ 	.word	0x00002350
        /*0aa4*/ 	.word	0x00000000
        /*0aa8*/ 	.word	0x00038830
        /*0aac*/ 	.short	0x010a
        /*0aae*/ 	.byte	0x3f
	.zero		1


	//   ....[25]....
        /*0ab0*/ 	.word	0x00004bd0
        /*0ab4*/ 	.word	0x000000ff
        /*0ab8*/ 	.word	0x00000000
        /*0abc*/ 	.short	0x0101
        /*0abe*/ 	.byte	0x04
	.zero		1


	//   ....[26]....
        /*0ac0*/ 	.word	0x00005fb0
        /*0ac4*/ 	.word	0x000000ff
        /*0ac8*/ 	.word	0x00038830
        /*0acc*/ 	.short	0x010a
        /*0ace*/ 	.byte	0x3d
	.zero		1


	//   ....[27]....
        /*0ad0*/ 	.word	0x00005ff0
        /*0ad4*/ 	.word	0x000000ff
        /*0ad8*/ 	.word	0x00038830
        /*0adc*/ 	.short	0x010a
        /*0ade*/ 	.byte	0x3d
	.zero		1


	//   ....[28]....
        /*0ae0*/ 	.word	0x00008560
        /*0ae4*/ 	.word	0x000000ff
        /*0ae8*/ 	.word	0x00038850
        /*0aec*/ 	.short	0x010a
        /*0aee*/ 	.byte	0x04
	.zero		1


	//   ....[29]....
        /*0af0*/ 	.word	0x000085a0
        /*0af4*/ 	.word	0x000000ff
        /*0af8*/ 	.word	0x00038850
        /*0afc*/ 	.short	0x010a
        /*0afe*/ 	.byte	0x04
	.zero		1


	//   ....[30]....
        /*0b00*/ 	.word	0x000089c0
        /*0b04*/ 	.word	0x000000ff
        /*0b08*/ 	.word	0x00000000
        /*0b0c*/ 	.short	0x0101
        /*0b0e*/ 	.byte	0x3d
	.zero		1


	//   ....[31]....
        /*0b10*/ 	.word	0x00009c40
        /*0b14*/ 	.word	0x000000ff
        /*0b18*/ 	.word	0x00000000
        /*0b1c*/ 	.short	0x0101
        /*0b1e*/ 	.byte	0x04
	.zero		1


	//   ....[32]....
        /*0b20*/ 	.word	0x00009e30
        /*0b24*/ 	.word	0x000000ff
        /*0b28*/ 	.word	0x00038830
        /*0b2c*/ 	.short	0x010a
        /*0b2e*/ 	.byte	0x04
	.zero		1


	//   ....[33]....
        /*0b30*/ 	.word	0x00009e70
        /*0b34*/ 	.word	0x000000ff
        /*0b38*/ 	.word	0x00038830
        /*0b3c*/ 	.short	0x010a
        /*0b3e*/ 	.byte	0x04
	.zero		1


	//   ....[34]....
        /*0b40*/ 	.word	0x0000c3d0
        /*0b44*/ 	.word	0x000000ff
        /*0b48*/ 	.word	0x00038850
        /*0b4c*/ 	.short	0x010a
        /*0b4e*/ 	.byte	0x04
	.zero		1


	//   ....[35]....
        /*0b50*/ 	.word	0x0000c410
        /*0b54*/ 	.word	0x000000ff
        /*0b58*/ 	.word	0x00038850
        /*0b5c*/ 	.short	0x010a
        /*0b5e*/ 	.byte	0x04
	.zero		1


	//   ....[36]....
        /*0b60*/ 	.word	0x0000c770
        /*0b64*/ 	.word	0x000000ff
        /*0b68*/ 	.word	0x00000000
        /*0b6c*/ 	.short	0x0101
        /*0b6e*/ 	.byte	0x06
	.zero		1


	//   ....[37]....
        /*0b70*/ 	.word	0x0000d390
        /*0b74*/ 	.word	0x000000ff
        /*0b78*/ 	.word	0x00000000
        /*0b7c*/ 	.short	0x0101
        /*0b7e*/ 	.byte	0x04
	.zero		1


	//   ....[38]....
        /*0b80*/ 	.word	0x0000dca0
        /*0b84*/ 	.word	0x000000ff
        /*0b88*/ 	.word	0x00038850
        /*0b8c*/ 	.short	0x010a
        /*0b8e*/ 	.byte	0x08
	.zero		1


	//   ....[39]....
        /*0b90*/ 	.word	0x0000dce0
        /*0b94*/ 	.word	0x000000ff
        /*0b98*/ 	.word	0x00038850
        /*0b9c*/ 	.short	0x010a
        /*0b9e*/ 	.byte	0x08
	.zero		1


	//   ....[40]....
        /*0ba0*/ 	.word	0x0000e300
        /*0ba4*/ 	.word	0x000000ff
        /*0ba8*/ 	.word	0x00000000
        /*0bac*/ 	.short	0x0101
        /*0bae*/ 	.byte	0x04
	.zero		1


	//   ....[41]....
        /*0bb0*/ 	.word	0x00010770
        /*0bb4*/ 	.word	0x000000ff
        /*0bb8*/ 	.word	0x00000000
        /*0bbc*/ 	.short	0x0101
        /*0bbe*/ 	.byte	0x08
	.zero		1


	//   ....[42]....
        /*0bc0*/ 	.word	0x00011000
        /*0bc4*/ 	.word	0x000000ff
        /*0bc8*/ 	.word	0x00000000
        /*0bcc*/ 	.short	0x0101
        /*0bce*/ 	.byte	0x08
	.zero		1


	//   ....[43]....
        /*0bd0*/ 	.word	0x00015ae0
        /*0bd4*/ 	.word	0x00000005
        /*0bd8*/ 	.word	0x00038840
        /*0bdc*/ 	.short	0x010a
        /*0bde*/ 	.byte	0x3f
	.zero		1


	//   ....[44]....
        /*0be0*/ 	.word	0x000160d0
        /*0be4*/ 	.word	0x00000005
        /*0be8*/ 	.word	0x00038830
        /*0bec*/ 	.short	0x0107
        /*0bee*/ 	.byte	0x3f
	.zero		1


	//   ....[45]....
        /*0bf0*/ 	.word	0x000161b0
        /*0bf4*/ 	.word	0x00000005
        /*0bf8*/ 	.word	0x00038830
        /*0bfc*/ 	.short	0x0101
        /*0bfe*/ 	.byte	0x3f
	.zero		1


	//   ....[46]....
        /*0c00*/ 	.word	0x00016d90
        /*0c04*/ 	.word	0x00000011
        /*0c08*/ 	.word	0x00038800
        /*0c0c*/ 	.short	0x0107
        /*0c0e*/ 	.byte	0x3f
	.zero		1


	//   ....[47]....
        /*0c10*/ 	.word	0x00016eb0
        /*0c14*/ 	.word	0x00000011
        /*0c18*/ 	.word	0x00038800
        /*0c1c*/ 	.short	0x0101
        /*0c1e*/ 	.byte	0x3f
	.zero		1


	//   ....[48]....
        /*0c20*/ 	.word	0x00016ed0
        /*0c24*/ 	.word	0x00000011
        /*0c28*/ 	.word	0x00038820
        /*0c2c*/ 	.short	0x010a
        /*0c2e*/ 	.byte	0x3f
	.zero		1


	//   ....[49]....
        /*0c30*/ 	.word	0x000172a0
        /*0c34*/ 	.word	0x00000006
        /*0c38*/ 	.word	0x00038840
        /*0c3c*/ 	.short	0x010a
        /*0c3e*/ 	.byte	0x3f
	.zero		1


	//   ....[50]....
        /*0c40*/ 	.word	0x00017800
        /*0c44*/ 	.word	0x00000006
        /*0c48*/ 	.word	0x00038830
        /*0c4c*/ 	.short	0x0107
        /*0c4e*/ 	.byte	0x3f
	.zero		1


	//   ....[51]....
        /*0c50*/ 	.word	0x000178b0
        /*0c54*/ 	.word	0x00000006
        /*0c58*/ 	.word	0x00038830
        /*0c5c*/ 	.short	0x0101
        /*0c5e*/ 	.byte	0x3f
	.zero		1


	//   ....[52]....
        /*0c60*/ 	.word	0x00017910
        /*0c64*/ 	.word	0x00000006
        /*0c68*/ 	.word	0x00038860
        /*0c6c*/ 	.short	0x010a
        /*0c6e*/ 	.byte	0x3f
	.zero		1


	//   ....[53]....
        /*0c70*/ 	.word	0x00017e10
        /*0c74*/ 	.word	0x00000006
        /*0c78*/ 	.word	0x00038850
        /*0c7c*/ 	.short	0x0107
        /*0c7e*/ 	.byte	0x3f
	.zero		1


	//   ....[54]....
        /*0c80*/ 	.word	0x00017fa0
        /*0c84*/ 	.word	0x00000006
        /*0c88*/ 	.word	0x00038850
        /*0c8c*/ 	.short	0x0101
        /*0c8e*/ 	.byte	0x3f
	.zero		1


	//   ....[55]....
        /*0c90*/ 	.word	0x000181b0
        /*0c94*/ 	.word	0x00000004
        /*0c98*/ 	.word	0x00038860
        /*0c9c*/ 	.short	0x010a
        /*0c9e*/ 	.byte	0x3f
	.zero		1


	//   ....[56]....
        /*0ca0*/ 	.word	0x000186d0
        /*0ca4*/ 	.word	0x00000004
        /*0ca8*/ 	.word	0x00038850
        /*0cac*/ 	.short	0x0107
        /*0cae*/ 	.byte	0x3f
	.zero		1


	//   ....[57]....
        /*0cb0*/ 	.word	0x00018780
        /*0cb4*/ 	.word	0x00000004
        /*0cb8*/ 	.word	0x00038850
        /*0cbc*/ 	.short	0x0101
        /*0cbe*/ 	.byte	0x3f
	.zero		1


	//   ....[58]....
        /*0cc0*/ 	.word	0x000198d0
        /*0cc4*/ 	.word	0x00000004
        /*0cc8*/ 	.word	0x00038820
        /*0ccc*/ 	.short	0x010a
        /*0cce*/ 	.byte	0x3f
	.zero		1


	//   ....[59]....
        /*0cd0*/ 	.word	0x00019a70
        /*0cd4*/ 	.word	0x00000005
        /*0cd8*/ 	.word	0x00038840
        /*0cdc*/ 	.short	0x010a
        /*0cde*/ 	.byte	0x3f
	.zero		1


	//   ....[60]....
        /*0ce0*/ 	.word	0x00019b10
        /*0ce4*/ 	.word	0x00000017
        /*0ce8*/ 	.word	0x00038840
        /*0cec*/ 	.short	0x010a
        /*0cee*/ 	.byte	0x3f
	.zero		1


	//   ....[61]....
        /*0cf0*/ 	.word	0x00019b50
        /*0cf4*/ 	.word	0x00000005
        /*0cf8*/ 	.word	0x00038860
        /*0cfc*/ 	.short	0x010a
        /*0cfe*/ 	.byte	0x3f
	.zero		1


	//   ....[62]....
        /*0d00*/ 	.word	0x00019b90
        /*0d04*/ 	.word	0x00000017
        /*0d08*/ 	.word	0x00038860
        /*0d0c*/ 	.short	0x010a
        /*0d0e*/ 	.byte	0x3f
	.zero		1


	//   ....[63]....
        /*0d10*/ 	.word	0x00019c10
        /*0d14*/ 	.word	0x00000003
        /*0d18*/ 	.word	0x00038800
        /*0d1c*/ 	.short	0x010a
        /*0d1e*/ 	.byte	0x3f
	.zero		1


	//   ....[64]....
        /*0d20*/ 	.word	0x00019c60
        /*0d24*/ 	.word	0x00000000
        /*0d28*/ 	.word	0x00038830
        /*0d2c*/ 	.short	0x010a
        /*0d2e*/ 	.byte	0x3f
	.zero		1


	//   ....[65]....
        /*0d30*/ 	.word	0x00019cc0
        /*0d34*/ 	.word	0x00000004
        /*0d38*/ 	.word	0x00038830
        /*0d3c*/ 	.short	0x010a
        /*0d3e*/ 	.byte	0x3f
	.zero		1


	//   ....[66]....
        /*0d40*/ 	.word	0x00019d20
        /*0d44*/ 	.word	0x00000002
        /*0d48*/ 	.word	0x00038850
        /*0d4c*/ 	.short	0x010a
        /*0d4e*/ 	.byte	0x3f
	.zero		1


	//   ....[67]....
        /*0d50*/ 	.word	0x00019d80
        /*0d54*/ 	.word	0x00000004
        /*0d58*/ 	.word	0x00038830
        /*0d5c*/ 	.short	0x010a
        /*0d5e*/ 	.byte	0x3f
	.zero		1


	//   ....[68]....
        /*0d60*/ 	.word	0x00019de0
        /*0d64*/ 	.word	0x00000002
        /*0d68*/ 	.word	0x00038850
        /*0d6c*/ 	.short	0x010a
        /*0d6e*/ 	.byte	0x3f
	.zero		1


	//   ....[69]....
        /*0d70*/ 	.word	0x00019e40
        /*0d74*/ 	.word	0x00000007
        /*0d78*/ 	.word	0x00038850
        /*0d7c*/ 	.short	0x010a
        /*0d7e*/ 	.byte	0x3f
	.zero		1


	//   ....[70]....
        /*0d80*/ 	.word	0x00019f60
        /*0d84*/ 	.word	0x00000005
        /*0d88*/ 	.word	0x00038840
        /*0d8c*/ 	.short	0x010a
        /*0d8e*/ 	.byte	0x3f
	.zero		1


	//   ....[71]....
        /*0d90*/ 	.word	0x0001b1a0
        /*0d94*/ 	.word	0x00000011
        /*0d98*/ 	.word	0x00038820
        /*0d9c*/ 	.short	0x010a
        /*0d9e*/ 	.byte	0x3f
	.zero		1


	//   ....[72]....
        /*0da0*/ 	.word	0x0001b1f0
        /*0da4*/ 	.word	0x00000006
        /*0da8*/ 	.word	0x00038840
        /*0dac*/ 	.short	0x010a
        /*0dae*/ 	.byte	0x3f
	.zero		1


	//   ....[73]....
        /*0db0*/ 	.word	0x0001b950
        /*0db4*/ 	.word	0x00000006
        /*0db8*/ 	.word	0x00038860
        /*0dbc*/ 	.short	0x010a
        /*0dbe*/ 	.byte	0x3f
	.zero		1


	//   ....[74]....
        /*0dc0*/ 	.word	0x0001c100
        /*0dc4*/ 	.word	0x00000004
        /*0dc8*/ 	.word	0x00038860
        /*0dcc*/ 	.short	0x010a
        /*0dce*/ 	.byte	0x3f
	.zero		1


	//   ....[75]....
        /*0dd0*/ 	.word	0x0001d340
        /*0dd4*/ 	.word	0x00000004
        /*0dd8*/ 	.word	0x00038820
        /*0ddc*/ 	.short	0x010a
        /*0dde*/ 	.byte	0x3f
	.zero		1


	//   ....[76]....
        /*0de0*/ 	.word	0x0001d4e0
        /*0de4*/ 	.word	0x00000005
        /*0de8*/ 	.word	0x00038840
        /*0dec*/ 	.short	0x010a
        /*0dee*/ 	.byte	0x3f
	.zero		1


	//   ....[77]....
        /*0df0*/ 	.word	0x0001d530
        /*0df4*/ 	.word	0x00000017
        /*0df8*/ 	.word	0x00038840
        /*0dfc*/ 	.short	0x010a
        /*0dfe*/ 	.byte	0x3f
	.zero		1


	//   ....[78]....
        /*0e00*/ 	.word	0x0001d580
        /*0e04*/ 	.word	0x00000005
        /*0e08*/ 	.word	0x00038860
        /*0e0c*/ 	.short	0x010a
        /*0e0e*/ 	.byte	0x3f
	.zero		1


	//----- nvinfo : EIATTR_NUM_MBARRIERS
	.align		4
.L_535:
        /*0e10*/ 	.byte	0x03, 0x38
        /*0e12*/ 	.short	0x0016


	//----- nvinfo : EIATTR_EXIT_INSTR_OFFSETS
	.align		4
        /*0e14*/ 	.byte	0x04, 0x1c
        /*0e16*/ 	.short	(.L_537 - .L_536)


	//   ....[0]....
.L_536:
        /*0e18*/ 	.word	0x00000990


	//   ....[1]....
        /*0e1c*/ 	.word	0x000136d0


	//   ....[2]....
        /*0e20*/ 	.word	0x00019be0


	//----- nvinfo : EIATTR_MAX_THREADS
	.align		4
.L_537:
        /*0e24*/ 	.byte	0x04, 0x05
        /*0e26*/ 	.short	(.L_539 - .L_538)
.L_538:
        /*0e28*/ 	.word	0x00000180
        /*0e2c*/ 	.word	0x00000001
        /*0e30*/ 	.word	0x00000001


	//----- nvinfo : EIATTR_CRS_STACK_SIZE
	.align		4
.L_539:
        /*0e34*/ 	.byte	0x04, 0x1e
        /*0e36*/ 	.short	(.L_541 - .L_540)
.L_540:
        /*0e38*/ 	.word	0x00000000


	//----- nvinfo : EIATTR_CBANK_PARAM_SIZE
	.align		4
.L_541:
        /*0e3c*/ 	.byte	0x03, 0x19
        /*0e3e*/ 	.short	0x0af0


	//----- nvinfo : EIATTR_PARAM_CBANK
	.align		4
        /*0e40*/ 	.byte	0x04, 0x0a
        /*0e42*/ 	.short	(.L_543 - .L_542)
	.align		4
.L_542:
        /*0e44*/ 	.word	index@(.nv.constant0._ZN7cutlass13device_kernelIN5flash11enable_sm90INS1_16FlashAttnFwdSm90INS1_25CollectiveMainloopFwdSm90ILi2EN4cute5tupleIJNS5_1CILi1EEES8_S8_EEENS6_IJNS7_ILi128EEENS7_ILi80EEENS7_ILi256EEEEEELi256ENS_10bfloat16_tEfNS_4arch4Sm90ELb1ELb0ELb0ELb1ELb1ELb0ELb0ELb1ELb1ELb1ELb1ELb0EEENS1_21CollectiveEpilogueFwdINS6_IJSA_SC_SB_EEES9_SE_SG_Li256ELb1ELb1ELb1ELb0EEENS1_36VarlenDynamicPersistentTileSchedulerILi128ELi80ELi256ELi128ELb1ELb1ELb1ELb1ELb1ELb1EEEEEEEEEvNT_6ParamsE)
        /*0e48*/ 	.short	0x0210
        /*0e4a*/ 	.short	0x0af0


	//----- nvinfo : EIATTR_SW_WAR
	.align		4
.L_543:
        /*0e4c*/ 	.byte	0x04, 0x36
        /*0e4e*/ 	.short	(.L_545 - .L_544)
.L_544:
        /*0e50*/ 	.word	0x00000008
.L_545:


//--------------------- .nv.info._ZN7cutlass13device_kernelIN5flash11enable_sm90INS1_16FlashAttnFwdSm90INS1_25CollectiveMainloopFwdSm90ILi2EN4cute5tupleIJNS5_1CILi1EEES8_S8_EEENS6_IJNS7_ILi128EEENS7_ILi80EEENS7_ILi256EEEEEELi256ENS_10bfloat16_tEfNS_4arch4Sm90ELb1ELb0ELb0ELb1ELb1ELb1ELb0ELb1ELb1ELb1ELb1ELb0EEENS1_21CollectiveEpilogueFwdINS6_IJSA_SC_SB_EEES9_SE_SG_Li256ELb1ELb1ELb1ELb0EEENS1_36VarlenDynamicPersistentTileSchedulerILi128ELi80ELi256ELi128ELb1ELb1ELb1ELb1ELb1ELb1EEEEEEEEEvNT_6ParamsE --------------------------
	.section	.nv.info._ZN7cutlass13device_kernelIN5flash11enable_sm90INS1_16FlashAttnFwdSm90INS1_25CollectiveMainloopFwdSm90ILi2EN4cute5tupleIJNS5_1CILi1EEES8_S8_EEENS6_IJNS7_ILi128EEENS7_ILi80EEENS7_ILi256EEEEEELi256ENS_10bfloat16_tEfNS_4arch4Sm90ELb1ELb0ELb0ELb1ELb1ELb1ELb0ELb1ELb1ELb1ELb1ELb0EEENS1_21CollectiveEpilogueFwdINS6_IJSA_SC_SB_EEES9_SE_SG_Li256ELb1ELb1ELb1ELb0EEENS1_36VarlenDynamicPersistentTileSchedulerILi128ELi80ELi256ELi128ELb1ELb1ELb1ELb1ELb1ELb1EEEEEEEEEvNT_6ParamsE,"",@"SHT_CUDA_INFO"
	.sectionflags	@""
	.align	4


	//----- nvinfo : EIATTR_CUDA_API_VERSION
	.align		4
        /*0000*/ 	.byte	0x04, 0x37
        /*0002*/ 	.short	(.L_547 - .L_546)
.L_546:
        /*0004*/ 	.word	0x00000082


	//----- nvinfo : EIATTR_KPARAM_INFO
	.align		4
.L_547:
        /*0008*/ 	.byte	0x04, 0x17
        /*000a*/ 	.short	(.L_549 - .L_548)
.L_548:
        /*000c*/ 	.word	0x00000000
        /*0010*/ 	.short	0x0000
        /*0012*/ 	.short	0x0070
        /*0014*/ 	.byte	0x00, 0xf0, 0x01, 0x2a


	//----- nvinfo : EIATTR_SPARSE_MMA_MASK
	.align		4
.L_549:
        /*0018*/ 	.byte	0x03, 0x50
        /*001a*/ 	.short	0x0000


	//----- nvinfo : EIATTR_MAXREG_COUNT
	.align		4
        /*001c*/ 	.byte	0x03, 0x1b
        /*001e*/ 	.short	0x00a8


	//----- nvinfo : EIATTR_NUM_BARRIERS
	.align		4
        /*0020*/ 	.byte	0x02, 0x4c
        /*0022*/ 	.byte	0x10
	.zero		1


	//----- nvinfo : EIATTR_EXTERNS
	.align		4
        /*0024*/ 	.byte	0x04, 0x0f
        /*0026*/ 	.short	(.L_551 - .L_550)


	//   ....[0]....
	.align		4
.L_550:
        /*0028*/ 	.word	index@(__assertfail)


	//----- nvinfo : EIATTR_ANNOTATIONS
	.align		4
.L_551:
        /*002c*/ 	.byte	0x04, 0x55
        /*002e*/ 	.short	(.L_553 - .L_552)


	//   ....[0]....
.L_552:
        /* <DEDUP_REMOVED lines=160> */


	//----- nvinfo : EIATTR_MERCURY_ISA_VERSION
	.align		4
.L_553:
        /*0a18*/ 	.byte	0x03, 0x5f
        /*0a1a*/ 	.short	0x0101


	//----- nvinfo : EIATTR_UNUSED_LOAD_BYTE_OFFSET
	.align		4
        /*0a1c*/ 	.byte	0x04, 0x44
        /*0a1e*/ 	.short	(.L_555 - .L_554)


	//   ....[0]....
.L_554:
        /*0a20*/ 	.word	0x00000a20
        /*0a24*/ 	.word	0x0000fff0


	//   ....[1]....
        /*0a28*/ 	.word	0x00026320
        /*0a2c*/ 	.word	0x0000fff0


	//----- nvinfo : EIATTR_INT_WARP_WIDE_INSTR_OFFSETS
	.align		4
.L_555:
        /*0a30*/ 	.byte	0x04, 0x31
        /*0a32*/ 	.short	(.L_557 - .L_556)


	//   ....[0]....
.L_556:
        /*0a34*/ 	.word	0x00000130


	//   ....[1]....
        /*0a38*/ 	.word	0x00000170


	//   ....[2]....
        /*0a3c*/ 	.word	0x000001e0


	//   ....[3]....
        /*0a40*/ 	.word	0x0002e220


	//   ....[4]....
        /*0a44*/ 	.word	0x0002e2c0


	//   ....[5]....
        /*0a48*/ 	.word	0x000312c0


	//   ....[6]....
        /*0a4c*/ 	.word	0x00031360


	//----- nvinfo : EIATTR_COOP_GROUP_MASK_REGIDS
	.align		4
.L_557:
        /*0a50*/ 	.byte	0x04, 0x29
        /*0a52*/ 	.short	(.L_559 - .L_558)


	//   ....[0]....
.L_558:
        /*0a54*/ 	.word	0xffffffff


	//   ....[1]....
        /*0a58*/ 	.word	0xffffffff


	//   ....[2]....
        /*0a5c*/ 	.word	0xffffffff


	//   ....[3]....
        /*0a60*/ 	.word	0xffffffff


	//   ....[4]....
        /*0a64*/ 	.word	0xffffffff


	//   ....[5]....
        /*0a68*/ 	.word	0xffffffff


	//   ....[6]....
        /*0a6c*/ 	.word	0xffffffff


	//   ....[7]....
        /*0a70*/ 	.word	0xffffffff


	//   ....[8]....
        /*0a74*/ 	.word	0xffffffff


	//   ....[9]....
        /*0a78*/ 	.word	0xffffffff


	//   ....[10]....
        /*0a7c*/ 	.word	0xffffffff


	//   ....[11]....
        /*0a80*/ 	.word	0xffffffff


	//   ....[12]....
        /*0a84*/ 	.word	0xffffffff


	//   ....[13]....
        /*0a88*/ 	.word	0xffffffff


	//   ....[14]....
        /*0a8c*/ 	.word	0xffffffff


	//   ....[15]....
        /*0a90*/ 	.word	0xffffffff


	//   ....[16]....
        /*0a94*/ 	.word	0xffffffff


	//   ....[17]....
        /*0a98*/ 	.word	0xffffffff


	//   ....[18]....
        /*0a9c*/ 	.word	0xffffffff


	//   ....[19]....
        /*0aa0*/ 	.word	0xffffffff


	//   ....[20]....
        /*0aa4*/ 	.word	0xffffffff


	//   ....[21]....
        /*0aa8*/ 	.word	0xffffffff


	//   ....[22]....
        /*0aac*/ 	.word	0xffffffff


	//   ....[23]....
        /*0ab0*/ 	.word	0xffffffff


	//   ....[24]....
        /*0ab4*/ 	.word	0xffffffff


	//   ....[25]....
        /*0ab8*/ 	.word	0xffffffff


	//   ....[26]....
        /*0abc*/ 	.word	0xffffffff


	//   ....[27]....
        /*0ac0*/ 	.word	0xffffffff


	//   ....[28]....
        /*0ac4*/ 	.word	0xffffffff


	//   ....[29]....
        /*0ac8*/ 	.word	0xffffffff


	//   ....[30]....
        /*0acc*/ 	.word	0xffffffff


	//   ....[31]....
        /*0ad0*/ 	.word	0xffffffff


	//   ....[32]....
        /*0ad4*/ 	.word	0xffffffff


	//   ....[33]....
        /*0ad8*/ 	.word	0xffffffff


	//   ....[34]....
        /*0adc*/ 	.word	0xffffffff


	//   ....[35]....
        /*0ae0*/ 	.word	0xffffffff


	//   ....[36]....
        /*0ae4*/ 	.word	0xffffffff


	//   ....[37]....
        /*0ae8*/ 	.word	0xffffffff


	//   ....[38]....
        /*0aec*/ 	.word	0xffffffff


	//   ....[39]....
        /*0af0*/ 	.word	0xffffffff


	//   ....[40]....
        /*0af4*/ 	.word	0xffffffff


	//   ....[41]....
        /*0af8*/ 	.word	0xffffffff


	//   ....[42]....
        /*0afc*/ 	.word	0xffffffff


	//   ....[43]....
        /*0b00*/ 	.word	0xffffffff


	//   ....[44]....
        /*0b04*/ 	.word	0xffffffff


	//   ....[45]....
        /*0b08*/ 	.word	0xffffffff


	//   ....[46]....
        /*0b0c*/ 	.word	0xffffffff


	//   ....[47]....
        /*0b10*/ 	.word	0xffffffff


	//   ....[48]....
        /*0b14*/ 	.word	0xffffffff


	//   ....[49]....
        /*0b18*/ 	.word	0xffffffff


	//   ....[50]....
        /*0b1c*/ 	.word	0xffffffff


	//   ....[51]....
        /*0b20*/ 	.word	0xffffffff


	//   ....[52]....
        /*0b24*/ 	.word	0xffffffff


	//   ....[53]....
        /*0b28*/ 	.word	0xffffffff


	//   ....[54]....
        /*0b2c*/ 	.word	0xffffffff


	//   ....[55]....
        /*0b30*/ 	.word	0xffffffff


	//   ....[56]....
        /*0b34*/ 	.word	0xffffffff


	//   ....[57]....
        /*0b38*/ 	.word	0xffffffff


	//   ....[58]....
        /*0b3c*/ 	.word	0xffffffff


	//   ....[59]....
        /*0b40*/ 	.word	0xffffffff


	//   ....[60]....
        /*0b44*/ 	.word	0xffffffff


	//   ....[61]....
        /*0b48*/ 	.word	0xffffffff


	//   ....[62]....
        /*0b4c*/ 	.word	0xffffffff


	//   ....[63]....
        /*0b50*/ 	.word	0xffffffff


	//   ....[64]....
        /*0b54*/ 	.word	0xffffffff


	//   ....[65]....
        /*0b58*/ 	.word	0xffffffff


	//   ....[66]....
        /*0b5c*/ 	.word	0xffffffff


	//   ....[67]....
        /*0b60*/ 	.word	0xffffffff


	//   ....[68]....
        /*0b64*/ 	.word	0xffffffff


	//   ....[69]....
        /*0b68*/ 	.word	0xffffffff


	//   ....[70]....
        /*0b6c*/ 	.word	0xffffffff


	//   ....[71]....
        /*0b70*/ 	.word	0xffffffff


	//   ....[72]....
        /*0b74*/ 	.word	0xffffffff


	//   ....[73]....
        /*0b78*/ 	.word	0xffffffff


	//   ....[74]....
        /*0b7c*/ 	.word	0xffffffff


	//   ....[75]....
        /*0b80*/ 	.word	0xffffffff


	//   ....[76]....
        /*0b84*/ 	.word	0xffffffff


	//   ....[77]....
        /*0b88*/ 	.word	0xffffffff


	//   ....[78]....
        /*0b8c*/ 	.word	0xffffffff


	//   ....[79]....
        /*0b90*/ 	.word	0xffffffff


	//   ....[80]....
        /*0b94*/ 	.word	0xffffffff


	//   ....[81]....
        /*0b98*/ 	.word	0xffffffff


	//   ....[82]....
        /*0b9c*/ 	.word	0xffffffff


	//   ....[83]....
        /*0ba0*/ 	.word	0xffffffff


	//   ....[84]....
        /*0ba4*/ 	.word	0xffffffff


	//   ....[85]....
        /*0ba8*/ 	.word	0xffffffff


	//   ....[86]....
        /*0bac*/ 	.word	0xffffffff


	//   ....[87]....
        /*0bb0*/ 	.word	0xffffffff


	//   ....[88]....
        /*0bb4*/ 	.word	0xffffffff


	//   ....[89]....
        /*0bb8*/ 	.word	0xffffffff


	//   ....[90]....
        /*0bbc*/ 	.word	0xffffffff


	//   ....[91]....
        /*0bc0*/ 	.word	0xffffffff


	//   ....[92]....
        /*0bc4*/ 	.word	0xffffffff


	//   ....[93]....
        /*0bc8*/ 	.word	0xffffffff


	//   ....[94]....
        /*0bcc*/ 	.word	0xffffffff


	//   ....[95]....
        /*0bd0*/ 	.word	0xffffffff


	//   ....[96]....
        /*0bd4*/ 	.word	0xffffffff


	//   ....[97]....
        /*0bd8*/ 	.word	0xffffffff


	//   ....[98]....
        /*0bdc*/ 	.word	0xffffffff


	//   ....[99]....
        /*0be0*/ 	.word	0xffffffff


	//   ....[100]....
        /*0be4*/ 	.word	0xffffffff


	//   ....[101]....
        /*0be8*/ 	.word	0xffffffff


	//   ....[102]....
        /*0bec*/ 	.word	0xffffffff


	//   ....[103]....
        /*0bf0*/ 	.word	0xffffffff


	//   ....[104]....
        /*0bf4*/ 	.word	0xffffffff


	//   ....[105]....
        /*0bf8*/ 	.word	0xffffffff


	//   ....[106]....
        /*0bfc*/ 	.word	0xffffffff


	//   ....[107]....
        /*0c00*/ 	.word	0xffffffff


	//   ....[108]....
        /*0c04*/ 	.word	0xffffffff


	//   ....[109]....
        /*0c08*/ 	.word	0xffffffff


	//   ....[110]....
        /*0c0c*/ 	.word	0xffffffff


	//   ....[111]....
        /*0c10*/ 	.word	0xffffffff


	//   ....[112]....
        /*0c14*/ 	.word	0xffffffff


	//   ....[113]....
        /*0c18*/ 	.word	0xffffffff


	//   ....[114]....
        /*0c1c*/ 	.word	0xffffffff


	//   ....[115]....
        /*0c20*/ 	.word	0xffffffff


	//   ....[116]....
        /*0c24*/ 	.word	0xffffffff


	//   ....[117]....
        /*0c28*/ 	.word	0xffffffff


	//   ....[118]....
        /*0c2c*/ 	.word	0xffffffff


	//   ....[119]....
        /*0c30*/ 	.word	0xffffffff


	//   ....[120]....
        /*0c34*/ 	.word	0xffffffff


	//   ....[121]....
        /*0c38*/ 	.word	0xffffffff


	//   ....[122]....
        /*0c3c*/ 	.word	0xffffffff


	//   ....[123]....
        /*0c40*/ 	.word	0xffffffff


	//   ....[124]....
        /*0c44*/ 	.word	0xffffffff


	//   ....[125]....
        /*0c48*/ 	.word	0xffffffff


	//   ....[126]....
        /*0c4c*/ 	.word	0xffffffff


	//   ....[127]....
        /*0c50*/ 	.word	0xffffffff


	//   ....[128]....
        /*0c54*/ 	.word	0xffffffff


	//   ....[129]....
        /*0c58*/ 	.word	0xffffffff


	//   ....[130]....
        /*0c5c*/ 	.word	0xffffffff


	//   ....[131]....
        /*0c60*/ 	.word	0xffffffff


	//   ....[132]....
        /*0c64*/ 	.word	0xffffffff


	//   ....[133]....
        /*0c68*/ 	.word	0xffffffff


	//   ....[134]....
        /*0c6c*/ 	.word	0xffffffff


	//   ....[135]....
        /*0c70*/ 	.word	0xffffffff


	//   ....[136]....
        /*0c74*/ 	.word	0xffffffff


	//   ....[137]....
        /*0c78*/ 	.word	0xffffffff


	//   ....[138]....
        /*0c7c*/ 	.word	0xffffffff


	//   ....[139]....
        /*0c80*/ 	.word	0xffffffff


	//   ....[140]....
        /*0c84*/ 	.word	0xffffffff


	//   ....[141]....
        /*0c88*/ 	.word	0xffffffff


	//   ....[142]....
        /*0c8c*/ 	.word	0xffffffff


	//   ....[143]....
        /*0c90*/ 	.word	0xffffffff


	//   ....[144]....
        /*0c94*/ 	.word	0xffffffff


	//   ....[145]....
        /*0c98*/ 	.word	0xffffffff


	//   ....[146]....
        /*0c9c*/ 	.word	0xffffffff


	//   ....[147]....
        /*0ca0*/ 	.word	0xffffffff


	//   ....[148]....
        /*0ca4*/ 	.word	0xffffffff


	//   ....[149]....
        /*0ca8*/ 	.word	0xffffffff


	//   ....[150]....
        /*0cac*/ 	.word	0xffffffff


	//   ....[151]....
        /*0cb0*/ 	.word	0xffffffff


	//   ....[152]....
        /*0cb4*/ 	.word	0xffffffff


	//   ....[153]....
        /*0cb8*/ 	.word	0xffffffff


	//   ....[154]....
        /*0cbc*/ 	.word	0xffffffff


	//   ....[155]....
        /*0cc0*/ 	.word	0xffffffff


	//   ....[156]....
        /*0cc4*/ 	.word	0xffffffff


	//   ....[157]....
        /*0cc8*/ 	.word	0xffffffff


	//   ....[158]....
        /*0ccc*/ 	.word	0xffffffff


	//   ....[159]....
        /*0cd0*/ 	.word	0xffffffff


	//   ....[160]....
        /*0cd4*/ 	.word	0xffffffff


	//   ....[161]....
        /*0cd8*/ 	.word	0xffffffff


	//   ....[162]....
        /*0cdc*/ 	.word	0xffffffff


	//   ....[163]....
        /*0ce0*/ 	.word	0xffffffff


	//   ....[164]....
        /*0ce4*/ 	.word	0xffffffff


	//   ....[165]....
        /*0ce8*/ 	.word	0xffffffff


	//   ....[166]....
        /*0cec*/ 	.word	0xffffffff


	//   ....[167]....
        /*0cf0*/ 	.word	0xffffffff


	//   ....[168]....
        /*0cf4*/ 	.word	0xffffffff


	//   ....[169]....
        /*0cf8*/ 	.word	0xffffffff


	//   ....[170]....
        /*0cfc*/ 	.word	0xffffffff


	//   ....[171]....
        /*0d00*/ 	.word	0xffffffff


	//   ....[172]....
        /*0d04*/ 	.word	0xffffffff


	//   ....[173]....
        /*0d08*/ 	.word	0xffffffff


	//   ....[174]....
        /*0d0c*/ 	.word	0xffffffff


	//   ....[175]....
        /*0d10*/ 	.word	0xffffffff


	//   ....[176]....
        /*0d14*/ 	.word	0xffffffff


	//   ....[177]....
        /*0d18*/ 	.word	0xffffffff


	//   ....[178]....
        /*0d1c*/ 	.word	0xffffffff


	//   ....[179]....
        /*0d20*/ 	.word	0xffffffff


	//   ....[180]....
        /*0d24*/ 	.word	0xffffffff


	//   ....[181]....
        /*0d28*/ 	.word	0xffffffff


	//   ....[182]....
        /*0d2c*/ 	.word	0xffffffff


	//   ....[183]....
        /*0d30*/ 	.word	0xffffffff


	//   ....[184]....
        /*0d34*/ 	.word	0xffffffff


	//   ....[185]....
        /*0d38*/ 	.word	0xffffffff


	//   ....[186]....
        /*0d3c*/ 	.word	0xffffffff


	//   ....[187]....
        /*0d40*/ 	.word	0xffffffff


	//   ....[188]....
        /*0d44*/ 	.word	0xffffffff


	//   ....[189]....
        /*0d48*/ 	.word	0xffffffff


	//   ....[190]....
        /*0d4c*/ 	.word	0xffffffff


	//   ....[191]....
        /*0d50*/ 	.word	0xffffffff


	//   ....[192]....
        /*0d54*/ 	.word	0xffffffff


	//   ....[193]....
        /*0d58*/ 	.word	0xffffffff


	//   ....[194]....
        /*0d5c*/ 	.word	0xffffffff


	//   ....[195]....
        /*0d60*/ 	.word	0xffffffff


	//   ....[196]....
        /*0d64*/ 	.word	0xffffffff


	//   ....[197]....
        /*0d68*/ 	.word	0xffffffff


	//   ....[198]....
        /*0d6c*/ 	.word	0xffffffff


	//   ....[199]....
        /*0d70*/ 	.word	0xffffffff


	//   ....[200]....
        /*0d74*/ 	.word	0xffffffff


	//   ....[201]....
        /*0d78*/ 	.word	0x0500000f


	//   ....[202]....
        /*0d7c*/ 	.word	0x0500000f


	//   ....[203]....
        /*0d80*/ 	.word	0x0500000f


	//   ....[204]....
        /*0d84*/ 	.word	0x0500000f


	//   ....[205]....
        /*0d88*/ 	.word	0x0500000f


	//   ....[206]....
        /*0d8c*/ 	.word	0x0500000f


	//   ....[207]....
        /*0d90*/ 	.word	0x0500000f


	//   ....[208]....
        /*0d94*/ 	.word	0x0500000f


	//   ....[209]....
        /*0d98*/ 	.word	0x0500000f


	//   ....[210]....
        /*0d9c*/ 	.word	0x0500000f


	//   ....[211]....
        /*0da0*/ 	.word	0x0500000f


	//   ....[212]....
        /*0da4*/ 	.word	0x0500000f


	//   ....[213]....
        /*0da8*/ 	.word	0x0500000f


	//   ....[214]....
        /*0dac*/ 	.word	0x0500000f


	//   ....[215]....
        /*0db0*/ 	.word	0x0500000f


	//   ....[216]....
        /*0db4*/ 	.word	0x0500000f


	//   ....[217]....
        /*0db8*/ 	.word	0x0500000f


	//   ....[218]....
        /*0dbc*/ 	.word	0x0500000f


	//   ....[219]....
        /*0dc0*/ 	.word	0x0500000f


	//   ....[220]....
        /*0dc4*/ 	.word	0x0500000f


	//   ....[221]....
        /*0dc8*/ 	.word	0x0500000f


	//   ....[222]....
        /*0dcc*/ 	.word	0x0500000f


	//   ....[223]....
        /*0dd0*/ 	.word	0x0500000f


	//   ....[224]....
        /*0dd4*/ 	.word	0x0500000f


	//   ....[225]....
        /*0dd8*/ 	.word	0x0500000f


	//   ....[226]....
        /*0ddc*/ 	.word	0x0500000f


	//   ....[227]....
        /*0de0*/ 	.word	0x0500000f


	//   ....[228]....
        /*0de4*/ 	.word	0x0500000f


	//   ....[229]....
        /*0de8*/ 	.word	0x0500000f


	//   ....[230]....
        /*0dec*/ 	.word	0x0500000f


	//   ....[231]....
        /*0df0*/ 	.word	0x0500000f


	//   ....[232]....
        /*0df4*/ 	.word	0x0500000f


	//   ....[233]....
        /*0df8*/ 	.word	0x0500000f


	//   ....[234]....
        /*0dfc*/ 	.word	0x0500000f


	//   ....[235]....
        /*0e00*/ 	.word	0x0500000f


	//   ....[236]....
        /*0e04*/ 	.word	0x0500000f


	//   ....[237]....
        /*0e08*/ 	.word	0x0500000f


	//   ....[238]....
        /*0e0c*/ 	.word	0x0500000f


	//   ....[239]....
        /*0e10*/ 	.word	0x0500000f


	//   ....[240]....
        /*0e14*/ 	.word	0x0500000f


	//   ....[241]....
        /*0e18*/ 	.word	0x0500000f


	//   ....[242]....
        /*0e1c*/ 	.word	0x0500000f


	//   ....[243]....
        /*0e20*/ 	.word	0x0500000f


	//   ....[244]....
        /*0e24*/ 	.word	0x0500000f


	//   ....[245]....
        /*0e28*/ 	.word	0x0500000f


	//   ....[246]....
        /*0e2c*/ 	.word	0x0500000f


	//   ....[247]....
        /*0e30*/ 	.word	0x0500000f


	//   ....[248]....
        /*0e34*/ 	.word	0x0500000f


	//   ....[249]....
        /*0e38*/ 	.word	0x0500000f


	//   ....[250]....
        /*0e3c*/ 	.word	0x0500000f


	//   ....[251]....
        /*0e40*/ 	.word	0x0500000f


	//   ....[252]....
        /*0e44*/ 	.word	0x0500000f


	//   ....[253]....
        /*0e48*/ 	.word	0x0500000f


	//   ....[254]....
        /*0e4c*/ 	.word	0x0500000f


	//   ....[255]....
        /*0e50*/ 	.word	0x0500000f


	//   ....[0]....
        /*0e54*/ 	.word	0x0500000f


	//   ....[1]....
        /*0e58*/ 	.word	0x0500000f


	//   ....[2]....
        /*0e5c*/ 	.word	0x0500000f


	//   ....[3]....
        /*0e60*/ 	.word	0x0500000f


	//   ....[4]....
        /*0e64*/ 	.word	0x0500000f


	//   ....[5]....
        /*0e68*/ 	.word	0x0500000f


	//   ....[6]....
        /*0e6c*/ 	.word	0x0500000f


	//   ....[7]....
        /*0e70*/ 	.word	0x0500000f


	//   ....[8]....
        /*0e74*/ 	.word	0x0500000f


	//   ....[9]....
        /*0e78*/ 	.word	0x0500000f


	//   ....[10]....
        /*0e7c*/ 	.word	0x0500000f


	//   ....[11]....
        /*0e80*/ 	.word	0x0500000f


	//   ....[12]....
        /*0e84*/ 	.word	0x0500000f


	//   ....[13]....
        /*0e88*/ 	.word	0x0500000f


	//   ....[14]....
        /*0e8c*/ 	.word	0x0500000f


	//   ....[15]....
        /*0e90*/ 	.word	0x0500000f


	//   ....[16]....
        /*0e94*/ 	.word	0x0500000f


	//   ....[17]....
        /*0e98*/ 	.word	0x0500000f


	//   ....[18]....
        /*0e9c*/ 	.word	0x0500000f


	//   ....[19]....
        /*0ea0*/ 	.word	0x0500000f


	//   ....[20]....
        /*0ea4*/ 	.word	0x0500000f


	//   ....[21]....
        /*0ea8*/ 	.word	0x0500000f


	//   ....[22]....
        /*0eac*/ 	.word	0x0500000f


	//   ....[23]....
        /*0eb0*/ 	.word	0x0500000f


	//   ....[24]....
        /*0eb4*/ 	.word	0x0500000f


	//   ....[25]....
        /*0eb8*/ 	.word	0x0500000f


	//   ....[26]....
        /*0ebc*/ 	.word	0x0500000f


	//   ....[27]....
        /*0ec0*/ 	.word	0x0500000f


	//   ....[28]....
        /*0ec4*/ 	.word	0x0500000f


	//   ....[29]....
        /*0ec8*/ 	.word	0x0500000f


	//   ....[30]....
        /*0ecc*/ 	.word	0x0500000f


	//   ....[31]....
        /*0ed0*/ 	.word	0x0500000f


	//   ....[32]....
        /*0ed4*/ 	.word	0x0500000f


	//   ....[33]....
        /*0ed8*/ 	.word	0x0500000f


	//   ....[34]....
        /*0edc*/ 	.word	0x0500000f


	//   ....[35]....
        /*0ee0*/ 	.word	0x0500000f


	//   ....[36]....
        /*0ee4*/ 	.word	0x0500000f


	//   ....[37]....
        /*0ee8*/ 	.word	0x0500000f


	//   ....[38]....
        /*0eec*/ 	.word	0x0500000f


	//   ....[39]....
        /*0ef0*/ 	.word	0x0500000f


	//   ....[40]....
        /*0ef4*/ 	.word	0x0500000f


	//   ....[41]....
        /*0ef8*/ 	.word	0x0500000f


	//   ....[42]....
        /*0efc*/ 	.word	0x0500000f


	//   ....[43]....
        /*0f00*/ 	.word	0x0500000f


	//   ....[44]....
        /*0f04*/ 	.word	0x0500000f


	//   ....[45]....
        /*0f08*/ 	.word	0x0500000f


	//   ....[46]....
        /*0f0c*/ 	.word	0x0500000f


	//   ....[47]....
        /*0f10*/ 	.word	0x0500000f


	//   ....[48]....
        /*0f14*/ 	.word	0x0500000f


	//   ....[49]....
        /*0f18*/ 	.word	0x0500000f


	//   ....[50]....
        /*0f1c*/ 	.word	0x0500000f


	//   ....[51]....
        /*0f20*/ 	.word	0x0500000f


	//   ....[52]....
        /*0f24*/ 	.word	0x0500000f


	//   ....[53]....
        /*0f28*/ 	.word	0x0500000f


	//   ....[54]....
        /*0f2c*/ 	.word	0x0500000f


	//   ....[55]....
        /*0f30*/ 	.word	0x0500000f


	//   ....[56]....
        /*0f34*/ 	.word	0x0500000f


	//   ....[57]....
        /*0f38*/ 	.word	0x0500000f


	//   ....[58]....
        /*0f3c*/ 	.word	0x0500000f


	//   ....[59]....
        /*0f40*/ 	.word	0x0500000f


	//   ....[60]....
        /*0f44*/ 	.word	0x0500000f


	//   ....[61]....
        /*0f48*/ 	.word	0x0500000f


	//   ....[62]....
        /*0f4c*/ 	.word	0x0500000f


	//   ....[63]....
        /*0f50*/ 	.word	0x0500000f


	//   ....[64]....
        /*0f54*/ 	.word	0x0500000f


	//   ....[65]....
        /*0f58*/ 	.word	0x0500000f


	//   ....[66]....
        /*0f5c*/ 	.word	0x0500000f


	//   ....[67]....
        /*0f60*/ 	.word	0x0500000f


	//   ....[68]....
        /*0f64*/ 	.word	0x0500000f


	//   ....[69]....
        /*0f68*/ 	.word	0x0500000f


	//   ....[70]....
        /*0f6c*/ 	.word	0x0500000f


	//   ....[71]....
        /*0f70*/ 	.word	0x0500000f


	//----- nvinfo : EIATTR_COOP_GROUP_INSTR_OFFSETS
	.align		4
.L_559:
        /*0f74*/ 	.byte	0x04, 0x28
        /*0f76*/ 	.short	(.L_561 - .L_560)


	//   ....[0]....
.L_560:
        /*0f78*/ 	.word	0x00000060


	//   ....[1]....
        /*0f7c*/ 	.word	0x00000140


	//   ....[2]....
        /*0f80*/ 	.word	0x00000190


	//   ....[3]....
        /*0f84*/ 	.word	0x000003c0


	//   ....[4]....
        /*0f88*/ 	.word	0x00000520


	//   ....[5]....
        /*0f8c*/ 	.word	0x00000640


	//   ....[6]....
        /*0f90*/ 	.word	0x000007a0


	//   ....[7]....
        /*0f94*/ 	.word	0x00004330


	//   ....[8]....
        /*0f98*/ 	.word	0x00004340


	//   ....[9]....
        /*0f9c*/ 	.word	0x00005250


	//   ....[10]....
        /*0fa0*/ 	.word	0x00005260


	//   ....[11]....
        /*0fa4*/ 	.word	0x000061a0


	//   ....[12]....
        /*0fa8*/ 	.word	0x000061b0


	//   ....[13]....
        /*0fac*/ 	.word	0x00007d30


	//   ....[14]....
        /*0fb0*/ 	.word	0x00007d40


	//   ....[15]....
        /*0fb4*/ 	.word	0x00008e20


	//   ....[16]....
        /*0fb8*/ 	.word	0x00008e30


	//   ....[17]....
        /*0fbc*/ 	.word	0x00009f20


	//   ....[18]....
        /*0fc0*/ 	.word	0x00009f30


	//   ....[19]....
        /*0fc4*/ 	.word	0x0000b280


	//   ....[20]....
        /*0fc8*/ 	.word	0x0000b290


	//   ....[21]....
        /*0fcc*/ 	.word	0x0000b450


	//   ....[22]....
        /*0fd0*/ 	.word	0x0000b460


	//   ....[23]....
        /*0fd4*/ 	.word	0x0000b630


	//   ....[24]....
        /*0fd8*/ 	.word	0x0000b640


	//   ....[25]....
        /*0fdc*/ 	.word	0x0000ba90


	//   ....[26]....
        /*0fe0*/ 	.word	0x0000baa0


	//   ....[27]....
        /*0fe4*/ 	.word	0x0000bc20


	//   ....[28]....
        /*0fe8*/ 	.word	0x0000bc40


	//   ....[29]....
        /*0fec*/ 	.word	0x0000bdd0


	//   ....[30]....
        /*0ff0*/ 	.word	0x0000bdf0


	//   ....[31]....
        /*0ff4*/ 	.word	0x0000c910


	//   ....[32]....
        /*0ff8*/ 	.word	0x0000d010


	//   ....[33]....
        /*0ffc*/ 	.word	0x0000d020


	//   ....[34]....
        /*1000*/ 	.word	0x0000d030


	//   ....[35]....
        /*1004*/ 	.word	0x0000d040


	//   ....[36]....
        /*1008*/ 	.word	0x0000d650


	//   ....[37]....
        /*100c*/ 	.word	0x0000d660


	//   ....[38]....
        /*1010*/ 	.word	0x0000d670


	//   ....[39]....
        /*1014*/ 	.word	0x0000d680


	//   ....[40]....
        /*1018*/ 	.word	0x0000dc00


	//   ....[41]....
        /*101c*/ 	.word	0x0000dc10


	//   ....[42]....
        /*1020*/ 	.word	0x0000dc20


	//   ....[43]....
        /*1024*/ 	.word	0x0000dc30


	//   ....[44]....
        /*1028*/ 	.word	0x0000e1d0


	//   ....[45]....
        /*102c*/ 	.word	0x0000e1e0


	//   ....[46]....
        /*1030*/ 	.word	0x0000e1f0


	//   ....[47]....
        /*1034*/ 	.word	0x0000e200


	//   ....[48]....
        /*1038*/ 	.word	0x00011d00


	//   ....[49]....
        /*103c*/ 	.word	0x00011d10


	//   ....[50]....
        /*1040*/ 	.word	0x00011d20


	//   ....[51]....
        /*1044*/ 	.word	0x00011d30


	//   ....[52]....
        /*1048*/ 	.word	0x000121d0


	//   ....[53]....
        /*104c*/ 	.word	0x000121e0


	//   ....[54]....
        /*1050*/ 	.word	0x000121f0


	//   ....[55]....
        /*1054*/ 	.word	0x00012200


	//   ....[56]....
        /*1058*/ 	.word	0x00012630


	//   ....[57]....
        /*105c*/ 	.word	0x00012640


	//   ....[58]....
        /*1060*/ 	.word	0x00012650


	//   ....[59]....
        /*1064*/ 	.word	0x00012660


	//   ....[60]....
        /*1068*/ 	.word	0x00012ab0


	//   ....[61]....
        /*106c*/ 	.word	0x00012ac0


	//   ....[62]....
        /*1070*/ 	.word	0x00012ad0


	//   ....[63]....
        /*1074*/ 	.word	0x00012ae0


	//   ....[64]....
        /*1078*/ 	.word	0x00019c60


	//   ....[65]....
        /*107c*/ 	.word	0x0001a050


	//   ....[66]....
        /*1080*/ 	.word	0x0001a0a0


	//   ....[67]....
        /*1084*/ 	.word	0x0001a150


	//   ....[68]....
        /*1088*/ 	.word	0x0001a520


	//   ....[69]....
        /*108c*/ 	.word	0x0001a540


	//   ....[70]....
        /*1090*/ 	.word	0x0001f040


	//   ....[71]....
        /*1094*/ 	.word	0x0001f060


	//   ....[72]....
        /*1098*/ 	.word	0x0001f560


	//   ....[73]....
        /*109c*/ 	.word	0x0001f660


	//   ....[74]....
        /*10a0*/ 	.word	0x0001fae0


	//   ....[75]....
        /*10a4*/ 	.word	0x0001fb30


	//   ....[76]....
        /*10a8*/ 	.word	0x00024120


	//   ....[77]....
        /*10ac*/ 	.word	0x00024150


	//   ....[78]....
        /*10b0*/ 	.word	0x00024440


	//   ....[79]....
        /*10b4*/ 	.word	0x000244b0


	//   ....[80]....
        /*10b8*/ 	.word	0x00025600


	//   ....[81]....
        /*10bc*/ 	.word	0x000256d0


	//   ....[82]....
        /*10c0*/ 	.word	0x000258b0


	//   ....[83]....
        /*10c4*/ 	.word	0x000258d0


	//   ....[84]....
        /*10c8*/ 	.word	0x00027400


	//   ....[85]....
        /*10cc*/ 	.word	0x00027410


	//   ....[86]....
        /*10d0*/ 	.word	0x00027420


	//   ....[87]....
        /*10d4*/ 	.word	0x00027430


	//   ....[88]....
        /*10d8*/ 	.word	0x00027e40


	//   ....[89]....
        /*10dc*/ 	.word	0x00027e50


	//   ....[90]....
        /*10e0*/ 	.word	0x00027fc0


	//   ....[91]....
        /*10e4*/ 	.word	0x00027fe0


	//   ....[92]....
        /*10e8*/ 	.word	0x00028130


	//   ....[93]....
        /*10ec*/ 	.word	0x00028150


	//   ....[94]....
        /*10f0*/ 	.word	0x000282b0


	//   ....[95]....
        /*10f4*/ 	.word	0x000282d0


	//   ....[96]....
        /*10f8*/ 	.word	0x00028ac0


	//   ....[97]....
        /*10fc*/ 	.word	0x00028af0


	//   ....[98]....
        /*1100*/ 	.word	0x00029350


	//   ....[99]....
        /*1104*/ 	.word	0x00029360


	//   ....[100]....
        /*1108*/ 	.word	0x0002a480


	//   ....[101]....
        /*110c*/ 	.word	0x0002a4b0


	//   ....[102]....
        /*1110*/ 	.word	0x0002a610


	//   ....[103]....
        /*1114*/ 	.word	0x0002a630


	//   ....[104]....
        /*1118*/ 	.word	0x0002a780


	//   ....[105]....
        /*111c*/ 	.word	0x0002a7a0


	//   ....[106]....
        /*1120*/ 	.word	0x0002a900


	//   ....[107]....
        /*1124*/ 	.word	0x0002a920


	//   ....[108]....
        /*1128*/ 	.word	0x0002ab00


	//   ....[109]....
        /*112c*/ 	.word	0x0002ad00


	//   ....[110]....
        /*1130*/ 	.word	0x0002ad30


	//   ....[111]....
        /*1134*/ 	.word	0x0002ad60


	//   ....[112]....
        /*1138*/ 	.word	0x0002ad90


	//   ....[113]....
        /*113c*/ 	.word	0x0002adc0


	//   ....[114]....
        /*1140*/ 	.word	0x0002adf0


	//   ....[115]....
        /*1144*/ 	.word	0x0002af90


	//   ....[116]....
        /*1148*/ 	.word	0x0002afc0


	//   ....[117]....
        /*114c*/ 	.word	0x0002aff0


	//   ....[118]....
        /*1150*/ 	.word	0x0002b020


	//   ....[119]....
        /*1154*/ 	.word	0x0002b050


	//   ....[120]....
        /*1158*/ 	.word	0x0002b080


	//   ....[121]....
        /*115c*/ 	.word	0x0002b110


	//   ....[122]....
        /*1160*/ 	.word	0x0002b140


	//   ....[123]....
        /*1164*/ 	.word	0x0002b150


	//   ....[124]....
        /*1168*/ 	.word	0x0002b190


	//   ....[125]....
        /*116c*/ 	.word	0x0002c6c0


	//   ....[126]....
        /*1170*/ 	.word	0x0002edf0


	//   ....[127]....
        /*1174*/ 	.word	0x0002ee30


	//   ....[128]....
        /*1178*/ 	.word	0x0002ee70


	//   ....[129]....
        /*117c*/ 	.word	0x0002ef30


	//   ....[130]....
        /*1180*/ 	.word	0x0002ef60


	//   ....[131]....
        /*1184*/ 	.word	0x0002efc0


	//   ....[132]....
        /*1188*/ 	.word	0x0002f000


	//   ....[133]....
        /*118c*/ 	.word	0x0002f060


	//   ....[134]....
        /*1190*/ 	.word	0x0002f080


	//   ....[135]....
        /*1194*/ 	.word	0x0002f0b0


	//   ....[136]....
        /*1198*/ 	.word	0x0002f8d0


	//   ....[137]....
        /*119c*/ 	.word	0x0002f910


	//   ....[138]....
        /*11a0*/ 	.word	0x0002f930


	//   ....[139]....
        /*11a4*/ 	.word	0x0002f9d0


	//   ....[140]....
        /*11a8*/ 	.word	0x0002f9e0


	//   ....[141]....
        /*11ac*/ 	.word	0x0002fa90


	//   ....[142]....
        /*11b0*/ 	.word	0x0002faa0


	//   ....[143]....
        /*11b4*/ 	.word	0x0002fb50


	//   ....[144]....
        /*11b8*/ 	.word	0x0002fb60


	//   ....[145]....
        /*11bc*/ 	.word	0x0002fc10


	//   ....[146]....
        /*11c0*/ 	.word	0x0002fc20


	//   ....[147]....
        /*11c4*/ 	.word	0x0002fcd0


	//   ....[148]....
        /*11c8*/ 	.word	0x0002fce0


	//   ....[149]....
        /*11cc*/ 	.word	0x0002fd90


	//   ....[150]....
        /*11d0*/ 	.word	0x0002fda0


	//   ....[151]....
        /*11d4*/ 	.word	0x0002fdf0


	//   ....[152]....
        /*11d8*/ 	.word	0x00030600


	//   ....[153]....
        /*11dc*/ 	.word	0x00030640


	//   ....[154]....
        /*11e0*/ 	.word	0x00030670


	//   ....[155]....
        /*11e4*/ 	.word	0x00030730


	//   ....[156]....
        /*11e8*/ 	.word	0x00030760


	//   ....[157]....
        /*11ec*/ 	.word	0x000307b0


	//   ....[158]....
        /*11f0*/ 	.word	0x000307e0


	//   ....[159]....
        /*11f4*/ 	.word	0x00030830


	//   ....[160]....
        /*11f8*/ 	.word	0x00030860


	//   ....[161]....
        /*11fc*/ 	.word	0x000308d0


	//   ....[162]....
        /*1200*/ 	.word	0x00030bd0


	//   ....[163]....
        /*1204*/ 	.word	0x00030c00


	//   ....[164]....
        /*1208*/ 	.word	0x00030cc0


	//   ....[165]....
        /*120c*/ 	.word	0x00030cd0


	//   ....[166]....
        /*1210*/ 	.word	0x00030d80


	//   ....[167]....
        /*1214*/ 	.word	0x00030d90


	//   ....[168]....
        /*1218*/ 	.word	0x00030e40


	//   ....[169]....
        /*121c*/ 	.word	0x00030e50


	//   ....[170]....
        /*1220*/ 	.word	0x00030e60


	//   ....[171]....
        /*1224*/ 	.word	0x00030f10


	//   ....[172]....
        /*1228*/ 	.word	0x000314c0


	//   ....[173]....
        /*122c*/ 	.word	0x00031500


	//   ....[174]....
        /*1230*/ 	.word	0x00031590


	//   ....[175]....
        /*1234*/ 	.word	0x000315c0


	//   ....[176]....
        /*1238*/ 	.word	0x00031650


	//   ....[177]....
        /*123c*/ 	.word	0x00031680


	//   ....[178]....
        /*1240*/ 	.word	0x00031710


	//   ....[179]....
        /*1244*/ 	.word	0x00031740


	//   ....[180]....
        /*1248*/ 	.word	0x00031750


	//   ....[181]....
        /*124c*/ 	.word	0x000317e0


	//   ....[182]....
        /*1250*/ 	.word	0x00031c80


	//   ....[183]....
        /*1254*/ 	.word	0x00031cb0


	//   ....[184]....
        /*1258*/ 	.word	0x00031d10


	//   ....[185]....
        /*125c*/ 	.word	0x00031d40


	//   ....[186]....
        /*1260*/ 	.word	0x00031d70


	//   ....[187]....
        /*1264*/ 	.word	0x00031da0


	//   ....[188]....
        /*1268*/ 	.word	0x00031dd0


	//   ....[189]....
        /*126c*/ 	.word	0x00031e00


	//   ....[190]....
        /*1270*/ 	.word	0x00031fb0


	//   ....[191]....
        /*1274*/ 	.word	0x00031fe0


	//   ....[192]....
        /*1278*/ 	.word	0x00032010


	//   ....[193]....
        /*127c*/ 	.word	0x00032040


	//   ....[194]....
        /*1280*/ 	.word	0x00032070


	//   ....[195]....
        /*1284*/ 	.word	0x000320a0


	//   ....[196]....
        /*1288*/ 	.word	0x00032160


	//   ....[197]....
        /*128c*/ 	.word	0x00032180


	//   ....[198]....
        /*1290*/ 	.word	0x000321a0


	//   ....[199]....
        /*1294*/ 	.word	0x00032200


	//   ....[200]....
        /*1298*/ 	.word	0x00032c30


	//   ....[201]....
        /*129c*/ 	.word	0x00032f50


	//   ....[202]....
        /*12a0*/ 	.word	0x00032fe0


	//   ....[203]....
        /*12a4*/ 	.word	0x00033080


	//   ....[204]....
        /*12a8*/ 	.word	0x00033110


	//   ....[205]....
        /*12ac*/ 	.word	0x000331b0


	//   ....[206]....
        /*12b0*/ 	.word	0x00033240


	//   ....[207]....
        /*12b4*/ 	.word	0x00033330


	//   ....[208]....
        /*12b8*/ 	.word	0x000333c0


	//   ....[209]....
        /*12bc*/ 	.word	0x00033460


	//   ....[210]....
        /*12c0*/ 	.word	0x000334f0


	//   ....[211]....
        /*12c4*/ 	.word	0x00033590


	//   ....[212]....
        /*12c8*/ 	.word	0x00033620


	//   ....[213]....
        /*12cc*/ 	.word	0x00033710


	//   ....[214]....
        /*12d0*/ 	.word	0x000337a0


	//   ....[215]....
        /*12d4*/ 	.word	0x00033840


	//   ....[216]....
        /*12d8*/ 	.word	0x000338d0


	//   ....[217]....
        /*12dc*/ 	.word	0x00033970


	//   ....[218]....
        /*12e0*/ 	.word	0x00033a00


	//   ....[219]....
        /*12e4*/ 	.word	0x00033af0


	//   ....[220]....
        /*12e8*/ 	.word	0x00033b80


	//   ....[221]....
        /*12ec*/ 	.word	0x00033bd0


	//   ....[222]....
        /*12f0*/ 	.word	0x00033c20


	//   ....[223]....
        /*12f4*/ 	.word	0x00033cc0


	//   ....[224]....
        /*12f8*/ 	.word	0x00033d50


	//   ....[225]....
        /*12fc*/ 	.word	0x00033da0


	//   ....[226]....
        /*1300*/ 	.word	0x00033df0


	//   ....[227]....
        /*1304*/ 	.word	0x00033e90


	//   ....[228]....
        /*1308*/ 	.word	0x00033f20


	//   ....[229]....
        /*130c*/ 	.word	0x00033f70


	//   ....[230]....
        /*1310*/ 	.word	0x00033fc0


	//   ....[231]....
        /*1314*/ 	.word	0x00034060


	//   ....[232]....
        /*1318*/ 	.word	0x000340f0


	//   ....[233]....
        /*131c*/ 	.word	0x00034140


	//   ....[234]....
        /*1320*/ 	.word	0x00034190


	//   ....[235]....
        /*1324*/ 	.word	0x00034280


	//   ....[236]....
        /*1328*/ 	.word	0x00034310


	//   ....[237]....
        /*132c*/ 	.word	0x00034360


	//   ....[238]....
        /*1330*/ 	.word	0x000343b0


	//   ....[239]....
        /*1334*/ 	.word	0x00034440


	//   ....[240]....
        /*1338*/ 	.word	0x000344d0


	//   ....[241]....
        /*133c*/ 	.word	0x00034520


	//   ....[242]....
        /*1340*/ 	.word	0x00034570


	//   ....[243]....
        /*1344*/ 	.word	0x00034600


	//   ....[244]....
        /*1348*/ 	.word	0x00034690


	//   ....[245]....
        /*134c*/ 	.word	0x000346e0


	//   ....[246]....
        /*1350*/ 	.word	0x00034730


	//   ....[247]....
        /*1354*/ 	.word	0x000347d0


	//   ....[248]....
        /*1358*/ 	.word	0x00034860


	//   ....[249]....
        /*135c*/ 	.word	0x000348b0


	//   ....[250]....
        /*1360*/ 	.word	0x00034900


	//   ....[251]....
        /*1364*/ 	.word	0x00034c00


	//   ....[252]....
        /*1368*/ 	.word	0x00034ee0


	//   ....[253]....
        /*136c*/ 	.word	0x00034fd0


	//   ....[254]....
        /*1370*/ 	.word	0x000350b0


	//   ....[255]....
        /*1374*/ 	.word	0x00035200


	//   ....[0]....
        /*1378*/ 	.word	0x00035250


	//   ....[1]....
        /*137c*/ 	.word	0x00035360


	//   ....[2]....
        /*1380*/ 	.word	0x000353c0


	//   ....[3]....
        /*1384*/ 	.word	0x000354d0


	//   ....[4]....
        /*1388*/ 	.word	0x00035530


	//   ....[5]....
        /*138c*/ 	.word	0x00035630


	//   ....[6]....
        /*1390*/ 	.word	0x00035680


	//   ....[7]....
        /*1394*/ 	.word	0x00035730


	//   ....[8]....
        /*1398*/ 	.word	0x00035790


	//   ....[9]....
        /*139c*/ 	.word	0x000358c0


	//   ....[10]....
        /*13a0*/ 	.word	0x00035910


	//   ....[11]....
        /*13a4*/ 	.word	0x00035a50


	//   ....[12]....
        /*13a8*/ 	.word	0x00035aa0


	//   ....[13]....
        /*13ac*/ 	.word	0x00035be0


	//   ....[14]....
        /*13b0*/ 	.word	0x00035c30


	//   ....[15]....
        /*13b4*/ 	.word	0x00035d70


	//   ....[16]....
        /*13b8*/ 	.word	0x00035dc0


	//   ....[17]....
        /*13bc*/ 	.word	0x00035f00


	//   ....[18]....
        /*13c0*/ 	.word	0x00035f50


	//   ....[19]....
        /*13c4*/ 	.word	0x00036090


	//   ....[20]....
        /*13c8*/ 	.word	0x000360e0


	//   ....[21]....
        /*13cc*/ 	.word	0x00036200


	//   ....[22]....
        /*13d0*/ 	.word	0x00036250


	//   ....[23]....
        /*13d4*/ 	.word	0x00036380


	//   ....[24]....
        /*13d8*/ 	.word	0x00036450


	//   ....[25]....
        /*13dc*/ 	.word	0x000365c0


	//   ....[26]....
        /*13e0*/ 	.word	0x00036610


	//   ....[27]....
        /*13e4*/ 	.word	0x00036710


	//   ....[28]....
        /*13e8*/ 	.word	0x00036760


	//   ....[29]....
        /*13ec*/ 	.word	0x00036860


	//   ....[30]....
        /*13f0*/ 	.word	0x000368b0


	//   ....[31]....
        /*13f4*/ 	.word	0x000369e0


	//   ....[32]....
        /*13f8*/ 	.word	0x00036a30


	//   ....[33]....
        /*13fc*/ 	.word	0x00036b20


	//   ....[34]....
        /*1400*/ 	.word	0x00036bc0


	//   ....[35]....
        /*1404*/ 	.word	0x00036d00


	//   ....[36]....
        /*1408*/ 	.word	0x00036d50


	//   ....[37]....
        /*140c*/ 	.word	0x00036e90


	//   ....[38]....
        /*1410*/ 	.word	0x00036ee0


	//   ....[39]....
        /*1414*/ 	.word	0x00037020


	//   ....[40]....
        /*1418*/ 	.word	0x00037070


	//   ....[41]....
        /*141c*/ 	.word	0x000371b0


	//   ....[42]....
        /*1420*/ 	.word	0x00037200


	//   ....[43]....
        /*1424*/ 	.word	0x000372f0


	//   ....[44]....
        /*1428*/ 	.word	0x000373b0


	//   ....[45]....
        /*142c*/ 	.word	0x00037540


	//   ....[46]....
        /*1430*/ 	.word	0x00037590


	//   ....[47]....
        /*1434*/ 	.word	0x000376c0


	//   ....[48]....
        /*1438*/ 	.word	0x00037710


	//   ....[49]....
        /*143c*/ 	.word	0x00037840


	//   ....[50]....
        /*1440*/ 	.word	0x00037890


	//   ....[51]....
        /*1444*/ 	.word	0x000379c0


	//   ....[52]....
        /*1448*/ 	.word	0x00037a10


	//   ....[53]....
        /*144c*/ 	.word	0x00037aa0


	//   ....[54]....
        /*1450*/ 	.word	0x00037b40


	//   ....[55]....
        /*1454*/ 	.word	0x00037cd0


	//   ....[56]....
        /*1458*/ 	.word	0x00037d40


	//   ....[57]....
        /*145c*/ 	.word	0x00037db0


	//   ....[58]....
        /*1460*/ 	.word	0x00037e20


	//   ....[59]....
        /*1464*/ 	.word	0x00037e90


	//   ....[60]....
        /*1468*/ 	.word	0x00037f10


	//   ....[61]....
        /*146c*/ 	.word	0x00037f90


	//   ....[62]....
        /*1470*/ 	.word	0x00038020


	//   ....[63]....
        /*1474*/ 	.word	0x00038090


	//   ....[64]....
        /*1478*/ 	.word	0x00038100


	//   ....[65]....
        /*147c*/ 	.word	0x00038170


	//   ....[66]....
        /*1480*/ 	.word	0x000381f0


	//   ....[67]....
        /*1484*/ 	.word	0x00038260


	//   ....[68]....
        /*1488*/ 	.word	0x000382f0


	//   ....[69]....
        /*148c*/ 	.word	0x00038350


	//   ....[70]....
        /*1490*/ 	.word	0x000383e0


	//   ....[71]....
        /*1494*/ 	.word	0x00038510


	//----- nvinfo : EIATTR_REG_RECONFIG
	.align		4
.L_561:
        /*1498*/ 	.byte	0x01, 0x54
	.zero		2


	//----- nvinfo : EIATTR_SYSCALL_OFFSETS
	.align		4
        /*149c*/ 	.byte	0x04, 0x46
        /*149e*/ 	.short	(.L_563 - .L_562)


	//   ....[0]....
.L_562:
        /*14a0*/ 	.word	0x000026b0


	//   ....[1]....
        /*14a4*/ 	.word	0x00002800


	//   ....[2]....
        /*14a8*/ 	.word	0x0000ca80


	//   ....[3]....
        /*14ac*/ 	.word	0x0000cdb0


	//   ....[4]....
        /*14b0*/ 	.word	0x0002e420


	//   ....[5]....
        /*14b4*/ 	.word	0x0002e570


	//   ....[6]....
        /*14b8*/ 	.word	0x0002e660


	//   ....[7]....
        /*14bc*/ 	.word	0x0002f540


	//----- nvinfo : EIATTR_MBARRIER_INSTR_OFFSETS
	.align		4
.L_563:
        /*14c0*/ 	.byte	0x04, 0x39
        /*14c2*/ 	.short	(.L_565 - .L_564)


	//   ....[0]....
.L_564:
        /*14c4*/ 	.word	0x00000270
        /*14c8*/ 	.word	0x000000ff
        /*14cc*/ 	.word	0x00038800
        /*14d0*/ 	.short	0x0100
        /*14d2*/ 	.byte	0x08
	.zero		1


	//   ....[1]....
        /*14d4*/ 	.word	0x00000280
        /*14d8*/ 	.word	0x000000ff
        /*14dc*/ 	.word	0x00038820
        /*14e0*/ 	.short	0x0100
        /*14e2*/ 	.byte	0x08
	.zero		1


	//   ....[2]....
        /*14e4*/ 	.word	0x00000370
        /*14e8*/ 	.word	0x000000ff
        /*14ec*/ 	.word	0x00038830
        /*14f0*/ 	.short	0x0100
        /*14f2*/ 	.byte	0x08
	.zero		1


	//   ....[3]....
        /*14f4*/ 	.word	0x00000380
        /*14f8*/ 	.word	0x000000ff
        /*14fc*/ 	.word	0x00038840
        /*1500*/ 	.short	0x0100
        /*1502*/ 	.byte	0x08
	.zero		1


	//   ....[4]....
        /*1504*/ 	.word	0x00000390
        /*1508*/ 	.word	0x000000ff
        /*150c*/ 	.word	0x00038838
        /*1510*/ 	.short	0x0100
        /*1512*/ 	.byte	0x08
	.zero		1


	//   ....[5]....
        /*1514*/ 	.word	0x000003a0
        /*1518*/ 	.word	0x000000ff
        /*151c*/ 	.word	0x00038848
        /*1520*/ 	.short	0x0100
        /*1522*/ 	.byte	0x08
	.zero		1


	//   ....[6]....
        /*1524*/ 	.word	0x000004d0
        /*1528*/ 	.word	0x000000ff
        /*152c*/ 	.word	0x00038850
        /*1530*/ 	.short	0x0100
        /*1532*/ 	.byte	0x08
	.zero		1


	//   ....[7]....
        /*1534*/ 	.word	0x000004e0
        /*1538*/ 	.word	0x000000ff
        /*153c*/ 	.word	0x00038860
        /*1540*/ 	.short	0x0100
        /*1542*/ 	.byte	0x08
	.zero		1


	//   ....[8]....
        /*1544*/ 	.word	0x000004f0
        /*1548*/ 	.word	0x000000ff
        /*154c*/ 	.word	0x00038858
        /*1550*/ 	.short	0x0100
        /*1552*/ 	.byte	0x08
	.zero		1


	//   ....[9]....
        /*1554*/ 	.word	0x00000500
        /*1558*/ 	.word	0x000000ff
        /*155c*/ 	.word	0x00038868
        /*1560*/ 	.short	0x0100
        /*1562*/ 	.byte	0x08
	.zero		1


	//   ....[10]....
        /*1564*/ 	.word	0x000005f0
        /*1568*/ 	.word	0x000000ff
        /*156c*/ 	.word	0x00038870
        /*1570*/ 	.short	0x0100
        /*1572*/ 	.byte	0x06
	.zero		1


	//   ....[11]....
        /*1574*/ 	.word	0x00000600
        /*1578*/ 	.word	0x000000ff
        /*157c*/ 	.word	0x00038880
        /*1580*/ 	.short	0x0100
        /*1582*/ 	.byte	0x06
	.zero		1


	//   ....[12]....
        /*1584*/ 	.word	0x00000610
        /*1588*/ 	.word	0x000000ff
        /*158c*/ 	.word	0x00038878
        /*1590*/ 	.short	0x0100
        /*1592*/ 	.byte	0x06
	.zero		1


	//   ....[13]....
        /*1594*/ 	.word	0x00000620
        /*1598*/ 	.word	0x000000ff
        /*159c*/ 	.word	0x00038888
        /*15a0*/ 	.short	0x0100
        /*15a2*/ 	.byte	0x06
	.zero		1


	//   ....[14]....
        /*15a4*/ 	.word	0x00000750
        /*15a8*/ 	.word	0x000000ff
        /*15ac*/ 	.word	0x00038890
        /*15b0*/ 	.short	0x0100
        /*15b2*/ 	.byte	0x08
	.zero		1


	//   ....[15]....
        /*15b4*/ 	.word	0x00000760
        /*15b8*/ 	.word	0x000000ff
        /*15bc*/ 	.word	0x000388a0
        /*15c0*/ 	.short	0x0100
        /*15c2*/ 	.byte	0x08
	.zero		1


	//   ....[16]....
        /*15c4*/ 	.word	0x00000770
        /*15c8*/ 	.word	0x000000ff
        /*15cc*/ 	.word	0x00038898
        /*15d0*/ 	.short	0x0100
        /*15d2*/ 	.byte	0x08
	.zero		1


	//   ....[17]....
        /*15d4*/ 	.word	0x00000780
        /*15d8*/ 	.word	0x000000ff
        /*15dc*/ 	.word	0x000388a8
        /*15e0*/ 	.short	0x0100
        /*15e2*/ 	.byte	0x08
	.zero		1


	//   ....[18]....
        /*15e4*/ 	.word	0x000008b0
        /*15e8*/ 	.word	0x000000ff
        /*15ec*/ 	.word	0x000388b0
        /*15f0*/ 	.short	0x0100
        /*15f2*/ 	.byte	0x08
	.zero		1


	//   ....[19]....
        /*15f4*/ 	.word	0x000008c0
        /*15f8*/ 	.word	0x000000ff
        /*15fc*/ 	.word	0x000388c0
        /*1600*/ 	.short	0x0100
        /*1602*/ 	.byte	0x08
	.zero		1


	//   ....[20]....
        /*1604*/ 	.word	0x000008d0
        /*1608*/ 	.word	0x000000ff
        /*160c*/ 	.word	0x000388b8
        /*1610*/ 	.short	0x0100
        /*1612*/ 	.byte	0x08
	.zero		1


	//   ....[21]....
        /*1614*/ 	.word	0x000008e0
        /*1618*/ 	.word	0x000000ff
        /*161c*/ 	.word	0x000388c8
        /*1620*/ 	.short	0x0100
        /*1622*/ 	.byte	0x08
	.zero		1


	//   ....[22]....
        /*1624*/ 	.word	0x000042e0
        /*1628*/ 	.word	0x00000058
        /*162c*/ 	.word	0x00038890
        /*1630*/ 	.short	0x010a
        /*1632*/ 	.byte	0x3f
	.zero		1


	//   ....[23]....
        /*1634*/ 	.word	0x00007cc0
        /*1638*/ 	.word	0x00000058
        /*163c*/ 	.word	0x00038890
        /*1640*/ 	.short	0x010a
        /*1642*/ 	.byte	0x3f
	.zero		1


	//   ....[24]....
        /*1644*/ 	.word	0x0000b0e0
        /*1648*/ 	.word	0x00000058
        /*164c*/ 	.word	0x00038890
        /*1650*/ 	.short	0x010a
        /*1652*/ 	.byte	0x3f
	.zero		1


	//   ....[25]....
        /*1654*/ 	.word	0x0000b8c0
        /*1658*/ 	.word	0x0000000b
        /*165c*/ 	.word	0x00000000
        /*1660*/ 	.short	0x0101
        /*1662*/ 	.byte	0x3f
	.zero		1


	//   ....[26]....
        /*1664*/ 	.word	0x0000b900
        /*1668*/ 	.word	0x00000058
        /*166c*/ 	.word	0x000388b0
        /*1670*/ 	.short	0x010a
        /*1672*/ 	.byte	0x3f
	.zero		1


	//   ....[27]....
        /*1674*/ 	.word	0x0000c030
        /*1678*/ 	.word	0x00000058
        /*167c*/ 	.word	0x00000000
        /*1680*/ 	.short	0x0101
        /*1682*/ 	.byte	0x3f
	.zero		1


	//   ....[28]....
        /*1684*/ 	.word	0x0000cb10
        /*1688*/ 	.word	0x00000017
        /*168c*/ 	.word	0x00038800
        /*1690*/ 	.short	0x010a
        /*1692*/ 	.byte	0x3f
	.zero		1


	//   ....[29]....
        /*1694*/ 	.word	0x0000cb60
        /*1698*/ 	.word	0x00000017
        /*169c*/ 	.word	0x00038800
        /*16a0*/ 	.short	0x010a
        /*16a2*/ 	.byte	0x3f
	.zero		1


	//   ....[30]....
        /*16a4*/ 	.word	0x0000e640
        /*16a8*/ 	.word	0x00000017
        /*16ac*/ 	.word	0x00038800
        /*16b0*/ 	.short	0x010a
        /*16b2*/ 	.byte	0x3f
	.zero		1


	//   ....[31]....
        /*16b4*/ 	.word	0x00012dd0
        /*16b8*/ 	.word	0x00000017
        /*16bc*/ 	.word	0x00038800
        /*16c0*/ 	.short	0x010a
        /*16c2*/ 	.byte	0x3f
	.zero		1


	//   ....[32]....
        /*16c4*/ 	.word	0x00016b20
        /*16c8*/ 	.word	0x00000000
        /*16cc*/ 	.word	0x00038830
        /*16d0*/ 	.short	0x010a
        /*16d2*/ 	.byte	0x3f
	.zero		1


	//   ....[33]....
        /*16d4*/ 	.word	0x00016b60
        /*16d8*/ 	.word	0x00000000
        /*16dc*/ 	.word	0x00038830
        /*16e0*/ 	.short	0x010a
        /*16e2*/ 	.byte	0x3f
	.zero		1


	//   ....[34]....
        /*16e4*/ 	.word	0x0001a880
        /*16e8*/ 	.word	0x00000000
        /*16ec*/ 	.word	0x00000000
        /*16f0*/ 	.short	0x0101
        /*16f2*/ 	.byte	0x3f
	.zero		1


	//   ....[35]....
        /*16f4*/ 	.word	0x0001b450
        /*16f8*/ 	.word	0x0000000a
        /*16fc*/ 	.word	0x00038830
        /*1700*/ 	.short	0x010a
        /*1702*/ 	.byte	0x3f
	.zero		1


	//   ....[36]....
        /*1704*/ 	.word	0x0001b4d0
        /*1708*/ 	.word	0x0000000a
        /*170c*/ 	.word	0x00038830
        /*1710*/ 	.short	0x010a
        /*1712*/ 	.byte	0x3f
	.zero		1


	//   ....[37]....
        /*1714*/ 	.word	0x0001ebc0
        /*1718*/ 	.word	0x00000006
        /*171c*/ 	.word	0x00038850
        /*1720*/ 	.short	0x010a
        /*1722*/ 	.byte	0x3f
	.zero		1


	//   ....[38]....
        /*1724*/ 	.word	0x0001ec10
        /*1728*/ 	.word	0x00000006
        /*172c*/ 	.word	0x00038850
        /*1730*/ 	.short	0x010a
        /*1732*/ 	.byte	0x3f
	.zero		1


	//   ....[39]....
        /*1734*/ 	.word	0x0001efd0
        /*1738*/ 	.word	0x0000000a
        /*173c*/ 	.word	0x00000000
        /*1740*/ 	.short	0x0101
        /*1742*/ 	.byte	0x3f
	.zero		1


	//   ....[40]....
        /*1744*/ 	.word	0x00020230
        /*1748*/ 	.word	0x00000006
        /*174c*/ 	.word	0x00000000
        /*1750*/ 	.short	0x0101
        /*1752*/ 	.byte	0x3f
	.zero		1


	//   ....[41]....
        /*1754*/ 	.word	0x000204c0
        /*1758*/ 	.word	0x00000003
        /*175c*/ 	.word	0x00038830
        /*1760*/ 	.short	0x010a
        /*1762*/ 	.byte	0x3f
	.zero		1


	//   ....[42]....
        /*1764*/ 	.word	0x00020540
        /*1768*/ 	.word	0x00000003
        /*176c*/ 	.word	0x00038830
        /*1770*/ 	.short	0x010a
        /*1772*/ 	.byte	0x3f
	.zero		1


	//   ....[43]....
        /*1774*/ 	.word	0x00023c40
        /*1778*/ 	.word	0x00000006
        /*177c*/ 	.word	0x00038850
        /*1780*/ 	.short	0x010a
        /*1782*/ 	.byte	0x3f
	.zero		1


	//   ....[44]....
        /*1784*/ 	.word	0x00023c90
        /*1788*/ 	.word	0x00000006
        /*178c*/ 	.word	0x00038850
        /*1790*/ 	.short	0x010a
        /*1792*/ 	.byte	0x3f
	.zero		1


	//   ....[45]....
        /*1794*/ 	.word	0x00024010
        /*1798*/ 	.word	0x00000002
        /*179c*/ 	.word	0x00000000
        /*17a0*/ 	.short	0x0101
        /*17a2*/ 	.byte	0x3f
	.zero		1


	//   ....[46]....
        /*17a4*/ 	.word	0x00024ba0
        /*17a8*/ 	.word	0x00000006
        /*17ac*/ 	.word	0x00000000
        /*17b0*/ 	.short	0x0101
        /*17b2*/ 	.byte	0x3f
	.zero		1


	//   ....[47]....
        /*17b4*/ 	.word	0x00025550
        /*17b8*/ 	.word	0x0000000a
        /*17bc*/ 	.word	0x00038850
        /*17c0*/ 	.short	0x010a
        /*17c2*/ 	.byte	0x3f
	.zero		1


	//   ....[48]....
        /*17c4*/ 	.word	0x000255a0
        /*17c8*/ 	.word	0x0000000a
        /*17cc*/ 	.word	0x00038850
        /*17d0*/ 	.short	0x010a
        /*17d2*/ 	.byte	0x3f
	.zero		1


	//   ....[49]....
        /*17d4*/ 	.word	0x00025aa0
        /*17d8*/ 	.word	0x0000000a
        /*17dc*/ 	.word	0x00000000
        /*17e0*/ 	.short	0x0101
        /*17e2*/ 	.byte	0x3f
	.zero		1


	//   ....[50]....
        /*17e4*/ 	.word	0x00027e20
        /*17e8*/ 	.word	0x00000014
        /*17ec*/ 	.word	0x00000000
        /*17f0*/ 	.short	0x0101
        /*17f2*/ 	.byte	0x3f
	.zero		1


	//   ....[51]....
        /*17f4*/ 	.word	0x00028ae0
        /*17f8*/ 	.word	0x00000002
        /*17fc*/ 	.word	0x00000000
        /*1800*/ 	.short	0x0101
        /*1802*/ 	.byte	0x3f
	.zero		1


	//   ....[52]....
        /*1804*/ 	.word	0x0002c7a0
        /*1808*/ 	.word	0x00000010
        /*180c*/ 	.word	0x00038820
        /*1810*/ 	.short	0x010a
        /*1812*/ 	.byte	0x3f
	.zero		1


	//   ....[53]....
        /*1814*/ 	.word	0x0002c830
        /*1818*/ 	.word	0x0000000b
        /*181c*/ 	.word	0x000388a0
        /*1820*/ 	.short	0x010a
        /*1822*/ 	.byte	0x3f
	.zero		1


	//   ....[54]....
        /*1824*/ 	.word	0x0002cd80
        /*1828*/ 	.word	0x0000000b
        /*182c*/ 	.word	0x000388c0
        /*1830*/ 	.short	0x010a
        /*1832*/ 	.byte	0x3f
	.zero		1


	//   ....[55]....
        /*1834*/ 	.word	0x0002d390
        /*1838*/ 	.word	0x0000000a
        /*183c*/ 	.word	0x000388a0
        /*1840*/ 	.short	0x010a
        /*1842*/ 	.byte	0x3f
	.zero		1


	//   ....[56]....
        /*1844*/ 	.word	0x0002d8d0
        /*1848*/ 	.word	0x0000000a
        /*184c*/ 	.word	0x000388c0
        /*1850*/ 	.short	0x010a
        /*1852*/ 	.byte	0x3f
	.zero		1


	//   ....[57]....
        /*1854*/ 	.word	0x0002ec20
        /*1858*/ 	.word	0x00000005
        /*185c*/ 	.word	0x00038840
        /*1860*/ 	.short	0x010a
        /*1862*/ 	.byte	0x3f
	.zero		1


	//   ....[58]....
        /*1864*/ 	.word	0x0002f230
        /*1868*/ 	.word	0x00000005
        /*186c*/ 	.word	0x00038830
        /*1870*/ 	.short	0x0107
        /*1872*/ 	.byte	0x3f
	.zero		1


	//   ....[59]....
        /*1874*/ 	.word	0x0002f310
        /*1878*/ 	.word	0x00000005
        /*187c*/ 	.word	0x00038830
        /*1880*/ 	.short	0x0101
        /*1882*/ 	.byte	0x3f
	.zero		1


	//   ....[60]....
        /*1884*/ 	.word	0x0002ff30
        /*1888*/ 	.word	0x00000010
        /*188c*/ 	.word	0x00038800
        /*1890*/ 	.short	0x0107
        /*1892*/ 	.byte	0x3f
	.zero		1


	//   ....[61]....
        /*1894*/ 	.word	0x00030050
        /*1898*/ 	.word	0x00000010
        /*189c*/ 	.word	0x00038800
        /*18a0*/ 	.short	0x0101
        /*18a2*/ 	.byte	0x3f
	.zero		1


	//   ....[62]....
        /*18a4*/ 	.word	0x00030070
        /*18a8*/ 	.word	0x00000010
        /*18ac*/ 	.word	0x00038820
        /*18b0*/ 	.short	0x010a
        /*18b2*/ 	.byte	0x3f
	.zero		1


	//   ....[63]....
        /*18b4*/ 	.word	0x00030470
        /*18b8*/ 	.word	0x00000006
        /*18bc*/ 	.word	0x00038840
        /*18c0*/ 	.short	0x010a
        /*18c2*/ 	.byte	0x3f
	.zero		1


	//   ....[64]....
        /*18c4*/ 	.word	0x000309f0
        /*18c8*/ 	.word	0x00000006
        /*18cc*/ 	.word	0x00038830
        /*18d0*/ 	.short	0x0107
        /*18d2*/ 	.byte	0x3f
	.zero		1


	//   ....[65]....
        /*18d4*/ 	.word	0x00030ab0
        /*18d8*/ 	.word	0x00000006
        /*18dc*/ 	.word	0x00038830
        /*18e0*/ 	.short	0x0101
        /*18e2*/ 	.byte	0x3f
	.zero		1


	//   ....[66]....
        /*18e4*/ 	.word	0x00030b10
        /*18e8*/ 	.word	0x00000006
        /*18ec*/ 	.word	0x00038860
        /*18f0*/ 	.short	0x010a
        /*18f2*/ 	.byte	0x3f
	.zero		1


	//   ....[67]....
        /*18f4*/ 	.word	0x00031040
        /*18f8*/ 	.word	0x00000006
        /*18fc*/ 	.word	0x00038850
        /*1900*/ 	.short	0x0107
        /*1902*/ 	.byte	0x3f
	.zero		1


	//   ....[68]....
        /*1904*/ 	.word	0x000311e0
        /*1908*/ 	.word	0x00000006
        /*190c*/ 	.word	0x00038850
        /*1910*/ 	.short	0x0101
        /*1912*/ 	.byte	0x3f
	.zero		1


	//   ....[69]....
        /*1914*/ 	.word	0x00031410
        /*1918*/ 	.word	0x00000004
        /*191c*/ 	.word	0x00038860
        /*1920*/ 	.short	0x010a
        /*1922*/ 	.byte	0x3f
	.zero		1


	//   ....[70]....
        /*1924*/ 	.word	0x00031970
        /*1928*/ 	.word	0x00000004
        /*192c*/ 	.word	0x00038850
        /*1930*/ 	.short	0x0107
        /*1932*/ 	.byte	0x3f
	.zero		1


	//   ....[71]....
        /*1934*/ 	.word	0x00031a30
        /*1938*/ 	.word	0x00000004
        /*193c*/ 	.word	0x00038850
        /*1940*/ 	.short	0x0101
        /*1942*/ 	.byte	0x3f
	.zero		1


	//   ....[72]....
        /*1944*/ 	.word	0x00032bb0
        /*1948*/ 	.word	0x00000005
        /*194c*/ 	.word	0x00038820
        /*1950*/ 	.short	0x010a
        /*1952*/ 	.byte	0x3f
	.zero		1


	//   ....[73]....
        /*1954*/ 	.word	0x00032d20
        /*1958*/ 	.word	0x00000003
        /*195c*/ 	.word	0x00038840
        /*1960*/ 	.short	0x010a
        /*1962*/ 	.byte	0x3f
	.zero		1


	//   ....[74]....
        /*1964*/ 	.word	0x00032dc0
        /*1968*/ 	.word	0x00000017
        /*196c*/ 	.word	0x00038840
        /*1970*/ 	.short	0x010a
        /*1972*/ 	.byte	0x3f
	.zero		1


	//   ....[75]....
        /*1974*/ 	.word	0x00032e00
        /*1978*/ 	.word	0x00000003
        /*197c*/ 	.word	0x00038860
        /*1980*/ 	.short	0x010a
        /*1982*/ 	.byte	0x3f
	.zero		1


	//   ....[76]....
        /*1984*/ 	.word	0x00032e40
        /*1988*/ 	.word	0x00000017
        /*198c*/ 	.word	0x00038860
        /*1990*/ 	.short	0x010a
        /*1992*/ 	.byte	0x3f
	.zero		1


	//   ....[77]....
        /*1994*/ 	.word	0x00032ea0
        /*1998*/ 	.word	0x00000058
        /*199c*/ 	.word	0x00038890
        /*19a0*/ 	.short	0x010a
        /*19a2*/ 	.byte	0x3f
	.zero		1


	//   ....[78]....
        /*19a4*/ 	.word	0x00033280
        /*19a8*/ 	.word	0x00000058
        /*19ac*/ 	.word	0x00038890
        /*19b0*/ 	.short	0x010a
        /*19b2*/ 	.byte	0x3f
	.zero		1


	//   ....[79]....
        /*19b4*/ 	.word	0x00033660
        /*19b8*/ 	.word	0x00000058
        /*19bc*/ 	.word	0x00038890
        /*19c0*/ 	.short	0x010a
        /*19c2*/ 	.byte	0x3f
	.zero		1


	//   ....[80]....
        /*19c4*/ 	.word	0x00033a40
        /*19c8*/ 	.word	0x00000058
        /*19cc*/ 	.word	0x000388b0
        /*19d0*/ 	.short	0x010a
        /*19d2*/ 	.byte	0x3f
	.zero		1


	//   ....[81]....
        /*19d4*/ 	.word	0x000341d0
        /*19d8*/ 	.word	0x00000017
        /*19dc*/ 	.word	0x00038800
        /*19e0*/ 	.short	0x010a
        /*19e2*/ 	.byte	0x3f
	.zero		1


	//   ....[82]....
        /*19e4*/ 	.word	0x00034940
        /*19e8*/ 	.word	0x00000017
        /*19ec*/ 	.word	0x00038800
        /*19f0*/ 	.short	0x010a
        /*19f2*/ 	.byte	0x3f
	.zero		1


	//   ....[83]....
        /*19f4*/ 	.word	0x00034990
        /*19f8*/ 	.word	0x00000000
        /*19fc*/ 	.word	0x00038830
        /*1a00*/ 	.short	0x010a
        /*1a02*/ 	.byte	0x3f
	.zero		1


	//   ....[84]....
        /*1a04*/ 	.word	0x000349e0
        /*1a08*/ 	.word	0x0000000a
        /*1a0c*/ 	.word	0x00038830
        /*1a10*/ 	.short	0x010a
        /*1a12*/ 	.byte	0x3f
	.zero		1


	//   ....[85]....
        /*1a14*/ 	.word	0x00034a30
        /*1a18*/ 	.word	0x00000006
        /*1a1c*/ 	.word	0x00038850
        /*1a20*/ 	.short	0x010a
        /*1a22*/ 	.byte	0x3f
	.zero		1


	//   ....[86]....
        /*1a24*/ 	.word	0x00034a80
        /*1a28*/ 	.word	0x00000003
        /*1a2c*/ 	.word	0x00038830
        /*1a30*/ 	.short	0x010a
        /*1a32*/ 	.byte	0x3f
	.zero		1


	//   ....[87]....
        /*1a34*/ 	.word	0x00034ad0
        /*1a38*/ 	.word	0x00000006
        /*1a3c*/ 	.word	0x00038850
        /*1a40*/ 	.short	0x010a
        /*1a42*/ 	.byte	0x3f
	.zero		1


	//   ....[88]....
        /*1a44*/ 	.word	0x00034b20
        /*1a48*/ 	.word	0x0000000a
        /*1a4c*/ 	.word	0x00038850
        /*1a50*/ 	.short	0x010a
        /*1a52*/ 	.byte	0x3f
	.zero		1


	//   ....[89]....
        /*1a54*/ 	.word	0x00034cc0
        /*1a58*/ 	.word	0x00000010
        /*1a5c*/ 	.word	0x00038820
        /*1a60*/ 	.short	0x010a
        /*1a62*/ 	.byte	0x3f
	.zero		1


	//   ....[90]....
        /*1a64*/ 	.word	0x00034d10
        /*1a68*/ 	.word	0x0000000b
        /*1a6c*/ 	.word	0x000388a0
        /*1a70*/ 	.short	0x010a
        /*1a72*/ 	.byte	0x3f
	.zero		1


	//   ....[91]....
        /*1a74*/ 	.word	0x00034d60
        /*1a78*/ 	.word	0x0000000b
        /*1a7c*/ 	.word	0x000388c0
        /*1a80*/ 	.short	0x010a
        /*1a82*/ 	.byte	0x3f
	.zero		1


	//   ....[92]....
        /*1a84*/ 	.word	0x00034db0
        /*1a88*/ 	.word	0x0000000a
        /*1a8c*/ 	.word	0x000388a0
        /*1a90*/ 	.short	0x010a
        /*1a92*/ 	.byte	0x3f
	.zero		1


	//   ....[93]....
        /*1a94*/ 	.word	0x00034e00
        /*1a98*/ 	.word	0x0000000a
        /*1a9c*/ 	.word	0x000388c0
        /*1aa0*/ 	.short	0x010a
        /*1aa2*/ 	.byte	0x3f
	.zero		1


	//   ....[94]....
        /*1aa4*/ 	.word	0x00034f20
        /*1aa8*/ 	.word	0x00000005
        /*1aac*/ 	.word	0x00038840
        /*1ab0*/ 	.short	0x010a
        /*1ab2*/ 	.byte	0x3f
	.zero		1


	//   ....[95]....
        /*1ab4*/ 	.word	0x00036280
        /*1ab8*/ 	.word	0x00000010
        /*1abc*/ 	.word	0x00038820
        /*1ac0*/ 	.short	0x010a
        /*1ac2*/ 	.byte	0x3f
	.zero		1


	//   ....[96]....
        /*1ac4*/ 	.word	0x000362d0
        /*1ac8*/ 	.word	0x00000006
        /*1acc*/ 	.word	0x00038840
        /*1ad0*/ 	.short	0x010a
        /*1ad2*/ 	.byte	0x3f
	.zero		1


	//   ....[97]....
        /*1ad4*/ 	.word	0x00036a70
        /*1ad8*/ 	.word	0x00000006
        /*1adc*/ 	.word	0x00038860
        /*1ae0*/ 	.short	0x010a
        /*1ae2*/ 	.byte	0x3f
	.zero		1


	//   ....[98]....
        /*1ae4*/ 	.word	0x00037240
        /*1ae8*/ 	.word	0x00000004
        /*1aec*/ 	.word	0x00038860
        /*1af0*/ 	.short	0x010a
        /*1af2*/ 	.byte	0x3f
	.zero		1


	//   ....[99]....
        /*1af4*/ 	.word	0x00038430
        /*1af8*/ 	.word	0x00000005
        /*1afc*/ 	.word	0x00038820
        /*1b00*/ 	.short	0x010a
        /*1b02*/ 	.byte	0x3f
	.zero		1


	//   ....[100]....
        /*1b04*/ 	.word	0x000385d0
        /*1b08*/ 	.word	0x00000003
        /*1b0c*/ 	.word	0x00038840
        /*1b10*/ 	.short	0x010a
        /*1b12*/ 	.byte	0x3f
	.zero		1


	//   ....[101]....
        /*1b14*/ 	.word	0x00038620
        /*1b18*/ 	.word	0x00000017
        /*1b1c*/ 	.word	0x00038840
        /*1b20*/ 	.short	0x010a
        /*1b22*/ 	.byte	0x3f
	.zero		1


	//   ....[102]....
        /*1b24*/ 	.word	0x00038670
        /*1b28*/ 	.word	0x00000003
        /*1b2c*/ 	.word	0x00038860
        /*1b30*/ 	.short	0x010a
        /*1b32*/ 	.byte	0x3f
	.zero		1


	//----- nvinfo : EIATTR_NUM_MBARRIERS
	.align		4
.L_565:
        /*1b34*/ 	.byte	0x03, 0x38
        /*1b36*/ 	.short	0x0016


	//----- nvinfo : EIATTR_EXIT_INSTR_OFFSETS
	.align		4
        /*1b38*/ 	.byte	0x04, 0x1c
        /*1b3a*/ 	.short	(.L_567 - .L_566)


	//   ....[0]....
.L_566:
        /*1b3c*/ 	.word	0x00032e90


	//----- nvinfo : EIATTR_MAX_THREADS
	.align		4
.L_567:
        /*1b40*/ 	.byte	0x04, 0x05
        /*1b42*/ 	.short	(.L_569 - .L_568)
.L_568:
        /*1b44*/ 	.word	0x00000180
        /*1b48*/ 	.word	0x00000001
        /*1b4c*/ 	.word	0x00000001


	//----- nvinfo : EIATTR_CRS_STACK_SIZE
	.align		4
.L_569:
        /*1b50*/ 	.byte	0x04, 0x1e
        /*1b52*/ 	.short	(.L_571 - .L_570)
.L_570:
        /*1b54*/ 	.word	0x00000000


	//----- nvinfo : EIATTR_CBANK_PARAM_SIZE
	.align		4
.L_571:
        /*1b58*/ 	.byte	0x03, 0x19
        /*1b5a*/ 	.short	0x0af0


	//----- nvinfo : EIATTR_PARAM_CBANK
	.align		4
        /*1b5c*/ 	.byte	0x04, 0x0a
        /*1b5e*/ 	.short	(.L_573 - .L_572)
	.align		4
.L_572:
        /*1b60*/ 	.word	index@(.nv.constant0._ZN7cutlass13device_kernelIN5flash11enable_sm90INS1_16FlashAttnFwdSm90INS1_25CollectiveMainloopFwdSm90ILi2EN4cute5tupleIJNS5_1CILi1EEES8_S8_EEENS6_IJNS7_ILi128EEENS7_ILi80EEENS7_ILi256EEEEEELi256ENS_10bfloat16_tEfNS_4arch4Sm90ELb1ELb0ELb0ELb1ELb1ELb1ELb0ELb1ELb1ELb1ELb1ELb0EEENS1_21CollectiveEpilogueFwdINS6_IJSA_SC_SB_EEES9_SE_SG_Li256ELb1ELb1ELb1ELb0EEENS1_36VarlenDynamicPersistentTileSchedulerILi128ELi80ELi256ELi128ELb1ELb1ELb1ELb1ELb1ELb1EEEEEEEEEvNT_6ParamsE)
        /*1b64*/ 	.short	0x0210
        /*1b66*/ 	.short	0x0af0


	//----- nvinfo : EIATTR_SW_WAR
	.align		4
.L_573:
        /*1b68*/ 	.byte	0x04, 0x36
        /*1b6a*/ 	.short	(.L_575 - .L_574)
.L_574:
        /*1b6c*/ 	.word	0x00000008
.L_575:


//--------------------- .nv.info._ZN7cutlass13device_kernelIN5flash11enable_sm90INS1_16FlashAttnFwdSm90INS1_25CollectiveMainloopFwdSm90ILi2EN4cute5tupleIJNS5_1CILi1EEES8_S8_EEENS6_IJNS7_ILi128EEENS7_ILi96EEENS7_ILi192EEEEEELi192ENS_10bfloat16_tEfNS_4arch4Sm90ELb0ELb0ELb0ELb0ELb1ELb0ELb0ELb1ELb1ELb1ELb1ELb0EEENS1_21CollectiveEpilogueFwdINS6_IJSA_SC_SB_EEES9_SE_SG_Li256ELb0ELb1ELb1ELb0EEENS1_19SingleTileSchedulerILb0ELb1ELb1ELi128EEEEEEEEEvNT_6ParamsE --------------------------
	.section	.nv.info._ZN7cutlass13device_kernelIN5flash11enable_sm90INS1_16FlashAttnFwdSm90INS1_25CollectiveMainloopFwdSm90ILi2EN4cute5tupleIJNS5_1CILi1EEES8_S8_EEENS6_IJNS7_ILi128EEENS7_ILi96EEENS7_ILi192EEEEEELi192ENS_10bfloat16_tEfNS_4arch4Sm90ELb0ELb0ELb0ELb0ELb1ELb0ELb0ELb1ELb1ELb1ELb1ELb0EEENS1_21CollectiveEpilogueFwdINS6_IJSA_SC_SB_EEES9_SE_SG_Li256ELb0ELb1ELb1ELb0EEENS1_19SingleTileSchedulerILb0ELb1ELb1ELi128EEEEEEEEEvNT_6ParamsE,"",@"SHT_CUDA_INFO"
	.sectionflags	@""
	.align	4


	//----- nvinfo : EIATTR_CUDA_API_VERSION
	.align		4
        /*0000*/ 	.byte	0x04, 0x37
        /*0002*/ 	.short	(.L_577 - .L_576)
.L_576:
        /*0004*/ 	.word	0x00000082


	//----- nvinfo : EIATTR_KPARAM_INFO
	.align		4
.L_577:
        /*0008*/ 	.byte	0x04, 0x17
        /*000a*/ 	.short	(.L_579 - .L_578)
.L_578:
        /*000c*/ 	.word	0x00000000
        /*0010*/ 	.short	0x0000
        /*0012*/ 	.short	0x0070
        /*0014*/ 	.byte	0x00, 0xf0, 0x01, 0x28


	//----- nvinfo : EIATTR_SPARSE_MMA_MASK
	.align		4
.L_579:
        /*0018*/ 	.byte	0x03, 0x50
        /*001a*/ 	.short	0x0000


	//----- nvinfo : EIATTR_MAXREG_COUNT
	.align		4
        /*001c*/ 	.byte	0x03, 0x1b
        /*001e*/ 	.short	0x00a8


	//----- nvinfo : EIATTR_NUM_BARRIERS
	.align		4
        /*0020*/ 	.byte	0x02, 0x4c
        /*0022*/ 	.byte	0x09
	.zero		1


	//----- nvinfo : EIATTR_EXTERNS
	.align		4
        /*0024*/ 	.byte	0x04, 0x0f
        /*0026*/ 	.short	(.L_581 - .L_580)


	//   ....[0]....
	.align		4
.L_580:
        /*0028*/ 	.word	index@(__assertfail)


	//----- nvinfo : EIATTR_ANNOTATIONS
	.align		4
.L_581:
        /*002c*/ 	.byte	0x04, 0x55
        /*002e*/ 	.short	(.L_583 - .L_582)


	//   ....[0]....
.L_582:
        /*0030*/ 	.word	0x00000001
        /*0034*/ 	.byte	0xb0, 0x08, 0x00, 0x00, 0x01, 0x00, 0x00, 0x00, 0x50, 0x13, 0x00, 0x00, 0x01, 0x00, 0x00, 0x00
        /*0044*/ 	.byte	0xd0, 0x91, 0x00, 0x00, 0x01, 0x00, 0x00, 0x00, 0x30, 0x92, 0x00, 0x00, 0x01, 0x00, 0x00, 0x00
        /*0054*/ 	.byte	0x80, 0xa8, 0x00, 0x00, 0x01, 0x00, 0x00, 0x00, 0xd0, 0xbf, 0x00, 0x00


	//----- nvinfo : EIATTR_MERCURY_ISA_VERSION
	.align		4
.L_583:
        /*0060*/ 	.byte	0x03, 0x5f
        /*0062*/ 	.short	0x0101


	//----- nvinfo : EIATTR_INT_WARP_WIDE_INSTR_OFFSETS
	.align		4
        /*0064*/ 	.byte	0x04, 0x31
        /*0066*/ 	.short	(.L_585 - .L_584)


	//   ....[0]....
.L_584:
        /*0068*/ 	.word	0x000000c0


	//   ....[1]....
        /*006c*/ 	.word	0x000000d0


	//   ....[2]....
        /*0070*/ 	.word	0x00000170


	//----- nvinfo : EIATTR_COOP_GROUP_MASK_REGIDS
	.align		4
.L_585:
        /*0074*/ 	.byte	0x04, 0x29
        /*0076*/ 	.short	(.L_587 - .L_586)


	//   ....[0]....
.L_586:
        /*0078*/ 	.word	0xffffffff


	//   ....[1]....
        /*007c*/ 	.word	0xffffffff


	//   ....[2]....
        /*0080*/ 	.word	0xffffffff


	//   ....[3]....
        /*0084*/ 	.word	0xffffffff


	//   ....[4]....
        /*0088*/ 	.word	0xffffffff


	//   ....[5]....
        /*008c*/ 	.word	0xffffffff


	//   ....[6]....
        /*0090*/ 	.word	0xffffffff


	//   ....[7]....
        /*0094*/ 	.word	0xffffffff


	//   ....[8]....
        /*0098*/ 	.word	0xffffffff


	//   ....[9]....
        /*009c*/ 	.word	0xffffffff


	//   ....[10]....
        /*00a0*/ 	.word	0xffffffff


	//   ....[11]....
        /*00a4*/ 	.word	0xffffffff


	//   ....[12]....
        /*00a8*/ 	.word	0xffffffff


	//   ....[13]....
        /*00ac*/ 	.word	0xffffffff


	//   ....[14]....
        /*00b0*/ 	.word	0xffffffff


	//   ....[15]....
        /*00b4*/ 	.word	0xffffffff


	//   ....[16]....
        /*00b8*/ 	.word	0xffffffff


	//   ....[17]....
        /*00bc*/ 	.word	0xffffffff


	//   ....[18]....
        /*00c0*/ 	.word	0xffffffff


	//   ....[19]....
        /*00c4*/ 	.word	0xffffffff


	//   ....[20]....
        /*00c8*/ 	.word	0xffffffff


	//   ....[21]....
        /*00cc*/ 	.word	0xffffffff


	//   ....[22]....
        /*00d0*/ 	.word	0xffffffff


	//   ....[23]....
        /*00d4*/ 	.word	0xffffffff


	//   ....[24]....
        /*00d8*/ 	.word	0xffffffff


	//   ....[25]....
        /*00dc*/ 	.word	0xffffffff


	//   ....[26]....
        /*00e0*/ 	.word	0xffffffff


	//   ....[27]....
        /*00e4*/ 	.word	0xffffffff


	//   ....[28]....
        /*00e8*/ 	.word	0xffffffff


	//   ....[29]....
        /*00ec*/ 	.word	0xffffffff


	//   ....[30]....
        /*00f0*/ 	.word	0xffffffff


	//   ....[31]....
        /*00f4*/ 	.word	0xffffffff


	//   ....[32]....
        /*00f8*/ 	.word	0xffffffff


	//   ....[33]....
        /*00fc*/ 	.word	0xffffffff


	//   ....[34]....
        /*0100*/ 	.word	0xffffffff


	//   ....[35]....
        /*0104*/ 	.word	0xffffffff


	//   ....[36]....
        /*0108*/ 	.word	0xffffffff


	//   ....[37]....
        /*010c*/ 	.word	0xffffffff


	//   ....[38]....
        /*0110*/ 	.word	0xffffffff


	//   ....[39]....
        /*0114*/ 	.word	0xffffffff


	//   ....[40]....
        /*0118*/ 	.word	0xffffffff


	//   ....[41]....
        /*011c*/ 	.word	0xffffffff


	//   ....[42]....
        /*0120*/ 	.word	0xffffffff


	//   ....[43]....
        /*0124*/ 	.word	0xffffffff


	//   ....[44]....
        /*0128*/ 	.word	0xffffffff


	//   ....[45]....
        /*012c*/ 	.word	0xffffffff


	//   ....[46]....
        /*0130*/ 	.word	0xffffffff


	//   ....[47]....
        /*0134*/ 	.word	0xffffffff


	//   ....[48]....
        /*0138*/ 	.word	0xffffffff


	//   ....[49]....
        /*013c*/ 	.word	0xffffffff


	//   ....[50]....
        /*0140*/ 	.word	0xffffffff


	//   ....[51]....
        /*0144*/ 	.word	0xffffffff


	//   ....[52]....
        /*0148*/ 	.word	0xffffffff


	//   ....[53]....
        /*014c*/ 	.word	0xffffffff


	//   ....[54]....
        /*0150*/ 	.word	0xffffffff


	//   ....[55]....
        /*0154*/ 	.word	0xffffffff


	//   ....[56]....
        /*0158*/ 	.word	0xffffffff


	//   ....[57]....
        /*015c*/ 	.word	0xffffffff


	//   ....[58]....
        /*0160*/ 	.word	0xffffffff


	//   ....[59]....
        /*0164*/ 	.word	0xffffffff


	//   ....[60]....
        /*0168*/ 	.word	0xffffffff


	//   ....[61]....
        /*016c*/ 	.word	0xffffffff


	//   ....[62]....
        /*0170*/ 	.word	0xffffffff


	//   ....[63]....
        /*0174*/ 	.word	0xffffffff


	//   ....[64]....
        /*0178*/ 	.word	0xffffffff


	//   ....[65]....
        /*017c*/ 	.word	0xffffffff


	//   ....[66]....
        /*0180*/ 	.word	0xffffffff


	//   ....[67]....
        /*0184*/ 	.word	0xffffffff


	//   ....[68]....
        /*0188*/ 	.word	0xffffffff


	//   ....[69]....
        /*018c*/ 	.word	0xffffffff


	//   ....[70]....
        /*0190*/ 	.word	0xffffffff


	//   ....[71]....
        /*0194*/ 	.word	0xffffffff


	//   ....[72]....
        /*0198*/ 	.word	0xffffffff


	//   ....[73]....
        /*019c*/ 	.word	0xffffffff


	//   ....[74]....
        /*01a0*/ 	.word	0xffffffff


	//   ....[75]....
        /*01a4*/ 	.word	0xffffffff


	//   ....[76]....
        /*01a8*/ 	.word	0xffffffff


	//   ....[77]....
        /*01ac*/ 	.word	0xffffffff


	//   ....[78]....
        /*01b0*/ 	.word	0xffffffff


	//   ....[79]....
        /*01b4*/ 	.word	0xffffffff


	//   ....[80]....
        /*01b8*/ 	.word	0xffffffff


	//   ....[81]....
        /*01bc*/ 	.word	0xffffffff


	//   ....[82]....
        /*01c0*/ 	.word	0xffffffff


	//   ....[83]....
        /*01c4*/ 	.word	0xffffffff


	//   ....[84]....
        /*01c8*/ 	.word	0xffffffff


	//   ....[85]....
        /*01cc*/ 	.word	0xffffffff


	//   ....[86]....
        /*01d0*/ 	.word	0xffffffff


	//   ....[87]....
        /*01d4*/ 	.word	0xffffffff


	//   ....[88]....
        /*01d8*/ 	.word	0xffffffff


	//   ....[89]....
        /*01dc*/ 	.word	0xffffffff


	//   ....[90]....
        /*01e0*/ 	.word	0xffffffff


	//   ....[91]....
        /*01e4*/ 	.word	0xffffffff


	//   ....[92]....
        /*01e8*/ 	.word	0xffffffff


	//   ....[93]....
        /*01ec*/ 	.word	0x0500000f


	//   ....[94]....
        /*01f0*/ 	.word	0x0500000f


	//   ....[95]....
        /*01f4*/ 	.word	0x0500000f


	//   ....[96]....
        /*01f8*/ 	.word	0x0500000f


	//   ....[97]....
        /*01fc*/ 	.word	0x0500000f


	//   ....[98]....
        /*0200*/ 	.word	0x0500000f


	//   ....[99]....
        /*0204*/ 	.word	0x0500000f


	//   ....[100]....
        /*0208*/ 	.word	0x0500000f


	//   ....[101]....
        /*020c*/ 	.word	0x0500000f


	//   ....[102]....
        /*0210*/ 	.word	0x0500000f


	//   ....[103]....
        /*0214*/ 	.word	0x0500000f


	//   ....[104]....
        /*0218*/ 	.word	0x0500000f


	//   ....[105]....
        /*021c*/ 	.word	0x0500000f


	//   ....[106]....
        /*0220*/ 	.word	0x0500000f


	//   ....[107]....
        /*0224*/ 	.word	0x0500000f


	//   ....[108]....
        /*0228*/ 	.word	0x0500000f


	//   ....[109]....
        /*022c*/ 	.word	0x0500000f


	//   ....[110]....
        /*0230*/ 	.word	0x0500000f


	//   ....[111]....
        /*0234*/ 	.word	0x0500000f


	//   ....[112]....
        /*0238*/ 	.word	0x0500000f


	//   ....[113]....
        /*023c*/ 	.word	0x0500000f


	//   ....[114]....
        /*0240*/ 	.word	0x0500000f


	//   ....[115]....
        /*0244*/ 	.word	0x0500000f


	//   ....[116]....
        /*0248*/ 	.word	0x0500000f


	//   ....[117]....
        /*024c*/ 	.word	0x0500000f


	//   ....[118]....
        /*0250*/ 	.word	0x0500000f


	//   ....[119]....
        /*0254*/ 	.word	0x0500000f


	//   ....[120]....
        /*0258*/ 	.word	0x0500000f


	//   ....[121]....
        /*025c*/ 	.word	0x0500000f


	//   ....[122]....
        /*0260*/ 	.word	0x0500000f


	//   ....[123]....
        /*0264*/ 	.word	0x0500000f


	//   ....[124]....
        /*0268*/ 	.word	0x0500000f


	//   ....[125]....
        /*026c*/ 	.word	0x0500000f


	//   ....[126]....
        /*0270*/ 	.word	0x0500000f


	//   ....[127]....
        /*0274*/ 	.word	0x0500000f


	//   ....[128]....
        /*0278*/ 	.word	0x0500000f


	//   ....[129]....
        /*027c*/ 	.word	0x0500000f


	//   ....[130]....
        /*0280*/ 	.word	0x0500000f


	//   ....[131]....
        /*0284*/ 	.word	0x0500000f


	//   ....[132]....
        /*0288*/ 	.word	0x0500000f


	//   ....[133]....
        /*028c*/ 	.word	0x0500000f


	//   ....[134]....
        /*0290*/ 	.word	0x0500000f


	//   ....[135]....
        /*0294*/ 	.word	0x0500000f


	//   ....[136]....
        /*0298*/ 	.word	0x0500000f


	//   ....[137]....
        /*029c*/ 	.word	0x0500000f


	//   ....[138]....
        /*02a0*/ 	.word	0x0500000f


	//   ....[139]....
        /*02a4*/ 	.word	0x0500000f


	//   ....[140]....
        /*02a8*/ 	.word	0x0500000f


	//   ....[141]....
        /*02ac*/ 	.word	0x0500000f


	//   ....[142]....
        /*02b0*/ 	.word	0x0500000f


	//   ....[143]....
        /*02b4*/ 	.word	0x0500000f


	//   ....[144]....
        /*02b8*/ 	.word	0x0500000f


	//   ....[145]....
        /*02bc*/ 	.word	0x0500000f


	//   ....[146]....
        /*02c0*/ 	.word	0x0500000f


	//   ....[147]....
        /*02c4*/ 	.word	0x0500000f


	//   ....[148]....
        /*02c8*/ 	.word	0x0500000f


	//   ....[149]....
        /*02cc*/ 	.word	0x0500000f


	//   ....[150]....
        /*02d0*/ 	.word	0x0500000f


	//   ....[151]....
        /*02d4*/ 	.word	0x0500000f


	//   ....[152]....
        /*02d8*/ 	.word	0x0500000f


	//   ....[153]....
        /*02dc*/ 	.word	0x0500000f


	//   ....[154]....
        /*02e0*/ 	.word	0x0500000f


	//   ....[155]....
        /*02e4*/ 	.word	0x0500000f


	//   ....[156]....
        /*02e8*/ 	.word	0x0500000f


	//   ....[157]....
        /*02ec*/ 	.word	0x0500000f


	//   ....[158]....
        /*02f0*/ 	.word	0x0500000f


	//----- nvinfo : EIATTR_COOP_GROUP_INSTR_OFFSETS
	.align		4
.L_587:
        /*02f4*/ 	.byte	0x04, 0x28
        /*02f6*/ 	.short	(.L_589 - .L_588)


	//   ....[0]....
.L_588:
        /*02f8*/ 	.word	0x00000070


	//   ....[1]....
        /*02fc*/ 	.word	0x000000b0


	//   ....[2]....
        /*0300*/ 	.word	0x000002d0


	//   ....[3]....
        /*0304*/ 	.word	0x00000430


	//   ....[4]....
        /*0308*/ 	.word	0x00000550


	//   ....[5]....
        /*030c*/ 	.word	0x000006b0


	//   ....[6]....
        /*0310*/ 	.word	0x00001150


	//   ....[7]....
        /*0314*/ 	.word	0x00002460


	//   ....[8]....
        /*0318*/ 	.word	0x000024f0


	//   ....[9]....
        /*031c*/ 	.word	0x00002a00


	//   ....[10]....
        /*0320*/ 	.word	0x00002aa0


	//   ....[11]....
        /*0324*/ 	.word	0x000049c0


	//   ....[12]....
        /*0328*/ 	.word	0x000049d0


	//   ....[13]....
        /*032c*/ 	.word	0x00004a00


	//   ....[14]....
        /*0330*/ 	.word	0x00004a10


	//   ....[15]....
        /*0334*/ 	.word	0x00005d40


	//   ....[16]....
        /*0338*/ 	.word	0x00005d60


	//   ....[17]....
        /*033c*/ 	.word	0x00005e00


	//   ....[18]....
        /*0340*/ 	.word	0x00005e10


	//   ....[19]....
        /*0344*/ 	.word	0x00006eb0


	//   ....[20]....
        /*0348*/ 	.word	0x00006f00


	//   ....[21]....
        /*034c*/ 	.word	0x00006f40


	//   ....[22]....
        /*0350*/ 	.word	0x00006f80


	//   ....[23]....
        /*0354*/ 	.word	0x00006fc0


	//   ....[24]....
        /*0358*/ 	.word	0x00006fe0


	//   ....[25]....
        /*035c*/ 	.word	0x00007950


	//   ....[26]....
        /*0360*/ 	.word	0x00007960


	//   ....[27]....
        /*0364*/ 	.word	0x000086a0


	//   ....[28]....
        /*0368*/ 	.word	0x00009890


	//   ....[29]....
        /*036c*/ 	.word	0x000098b0


	//   ....[30]....
        /*0370*/ 	.word	0x000098c0


	//   ....[31]....
        /*0374*/ 	.word	0x000098d0


	//   ....[32]....
        /*0378*/ 	.word	0x000098e0


	//   ....[33]....
        /*037c*/ 	.word	0x000098f0


	//   ....[34]....
        /*0380*/ 	.word	0x00009900


	//   ....[35]....
        /*0384*/ 	.word	0x00009960


	//   ....[36]....
        /*0388*/ 	.word	0x000099a0


	//   ....[37]....
        /*038c*/ 	.word	0x00009a00


	//   ....[38]....
        /*0390*/ 	.word	0x00009a10


	//   ....[39]....
        /*0394*/ 	.word	0x00009ae0


	//   ....[40]....
        /*0398*/ 	.word	0x0000a100


	//   ....[41]....
        /*039c*/ 	.word	0x0000a130


	//   ....[42]....
        /*03a0*/ 	.word	0x0000a160


	//   ....[43]....
        /*03a4*/ 	.word	0x0000a180


	//   ....[44]....
        /*03a8*/ 	.word	0x0000a190


	//   ....[45]....
        /*03ac*/ 	.word	0x0000a210


	//   ....[46]....
        /*03b0*/ 	.word	0x0000a250


	//   ....[47]....
        /*03b4*/ 	.word	0x0000a2a0


	//   ....[48]....
        /*03b8*/ 	.word	0x0000a2d0


	//   ....[49]....
        /*03bc*/ 	.word	0x0000a330


	//   ....[50]....
        /*03c0*/ 	.word	0x0000a370


	//   ....[51]....
        /*03c4*/ 	.word	0x0000a3c0


	//   ....[52]....
        /*03c8*/ 	.word	0x0000a3f0


	//   ....[53]....
        /*03cc*/ 	.word	0x0000a440


	//   ....[54]....
        /*03d0*/ 	.word	0x0000a480


	//   ....[55]....
        /*03d4*/ 	.word	0x0000a4d0


	//   ....[56]....
        /*03d8*/ 	.word	0x0000ac90


	//   ....[57]....
        /*03dc*/ 	.word	0x0000acc0


	//   ....[58]....
        /*03e0*/ 	.word	0x0000ace0


	//   ....[59]....
        /*03e4*/ 	.word	0x0000acf0


	//   ....[60]....
        /*03e8*/ 	.word	0x0000ad10


	//   ....[61]....
        /*03ec*/ 	.word	0x0000ad70


	//   ....[62]....
        /*03f0*/ 	.word	0x0000ad90


	//   ....[63]....
        /*03f4*/ 	.word	0x0000adb0


	//   ....[64]....
        /*03f8*/ 	.word	0x0000adc0


	//   ....[65]....
        /*03fc*/ 	.word	0x0000ae20


	//   ....[66]....
        /*0400*/ 	.word	0x0000ae40


	//   ....[67]....
        /*0404*/ 	.word	0x0000af00


	//   ....[68]....
        /*0408*/ 	.word	0x0000b140


	//   ....[69]....
        /*040c*/ 	.word	0x0000b160


	//   ....[70]....
        /*0410*/ 	.word	0x0000b170


	//   ....[71]....
        /*0414*/ 	.word	0x0000b190


	//   ....[72]....
        /*0418*/ 	.word	0x0000b220


	//   ....[73]....
        /*041c*/ 	.word	0x0000b250


	//   ....[74]....
        /*0420*/ 	.word	0x0000b2c0


	//   ....[75]....
        /*0424*/ 	.word	0x0000b2f0


	//   ....[76]....
        /*0428*/ 	.word	0x0000b360


	//   ....[77]....
        /*042c*/ 	.word	0x0000b390


	//   ....[78]....
        /*0430*/ 	.word	0x0000b400


	//   ....[79]....
        /*0434*/ 	.word	0x0000b430


	//   ....[80]....
        /*0438*/ 	.word	0x0000b900


	//   ....[81]....
        /*043c*/ 	.word	0x0000b930


	//   ....[82]....
        /*0440*/ 	.word	0x0000b960


	//   ....[83]....
        /*0444*/ 	.word	0x0000b990


	//   ....[84]....
        /*0448*/ 	.word	0x0000b9c0


	//   ....[85]....
        /*044c*/ 	.word	0x0000b9d0


	//   ....[86]....
        /*0450*/ 	.word	0x0000ba70


	//   ....[87]....
        /*0454*/ 	.word	0x0000ba90


	//   ....[88]....
        /*0458*/ 	.word	0x0000bb20


	//   ....[89]....
        /*045c*/ 	.word	0x0000bb40


	//   ....[90]....
        /*0460*/ 	.word	0x0000bbb0


	//   ....[91]....
        /*0464*/ 	.word	0x0000bbe0


	//   ....[92]....
        /*0468*/ 	.word	0x0000bf60


	//   ....[93]....
        /*046c*/ 	.word	0x0000c420


	//   ....[94]....
        /*0470*/ 	.word	0x0000c510


	//   ....[95]....
        /*0474*/ 	.word	0x0000c5b0


	//   ....[96]....
        /*0478*/ 	.word	0x0000c610


	//   ....[97]....
        /*047c*/ 	.word	0x0000c6e0


	//   ....[98]....
        /*0480*/ 	.word	0x0000c750


	//   ....[99]....
        /*0484*/ 	.word	0x0000c820


	//   ....[100]....
        /*0488*/ 	.word	0x0000c8a0


	//   ....[101]....
        /*048c*/ 	.word	0x0000c970


	//   ....[102]....
        /*0490*/ 	.word	0x0000c9f0


	//   ....[103]....
        /*0494*/ 	.word	0x0000cad0


	//   ....[104]....
        /*0498*/ 	.word	0x0000cb50


	//   ....[105]....
        /*049c*/ 	.word	0x0000cc10


	//   ....[106]....
        /*04a0*/ 	.word	0x0000cca0


	//   ....[107]....
        /*04a4*/ 	.word	0x0000cd00


	//   ....[108]....
        /*04a8*/ 	.word	0x0000cda0


	//   ....[109]....
        /*04ac*/ 	.word	0x0000ce70


	//   ....[110]....
        /*04b0*/ 	.word	0x0000cef0


	//   ....[111]....
        /*04b4*/ 	.word	0x0000cfc0


	//   ....[112]....
        /*04b8*/ 	.word	0x0000d040


	//   ....[113]....
        /*04bc*/ 	.word	0x0000d110


	//   ....[114]....
        /*04c0*/ 	.word	0x0000d190


	//   ....[115]....
        /*04c4*/ 	.word	0x0000d260


	//   ....[116]....
        /*04c8*/ 	.word	0x0000d2e0


	//   ....[117]....
        /*04cc*/ 	.word	0x0000d3b0


	//   ....[118]....
        /*04d0*/ 	.word	0x0000d430


	//   ....[119]....
        /*04d4*/ 	.word	0x0000d500


	//   ....[120]....
        /*04d8*/ 	.word	0x0000d570


	//   ....[121]....
        /*04dc*/ 	.word	0x0000d630


	//   ....[122]....
        /*04e0*/ 	.word	0x0000d770


	//   ....[123]....
        /*04e4*/ 	.word	0x0000d840


	//   ....[124]....
        /*04e8*/ 	.word	0x0000d8a0


	//   ....[125]....
        /*04ec*/ 	.word	0x0000d960


	//   ....[126]....
        /*04f0*/ 	.word	0x0000d9c0


	//   ....[127]....
        /*04f4*/ 	.word	0x0000da80


	//   ....[128]....
        /*04f8*/ 	.word	0x0000dae0


	//   ....[129]....
        /*04fc*/ 	.word	0x0000dbb0


	//   ....[130]....
        /*0500*/ 	.word	0x0000dc10


	//   ....[131]....
        /*0504*/ 	.word	0x0000dce0


	//   ....[132]....
        /*0508*/ 	.word	0x0000dd40


	//   ....[133]....
        /*050c*/ 	.word	0x0000de20


	//   ....[134]....
        /*0510*/ 	.word	0x0000df00


	//   ....[135]....
        /*0514*/ 	.word	0x0000dfa0


	//   ....[136]....
        /*0518*/ 	.word	0x0000e000


	//   ....[137]....
        /*051c*/ 	.word	0x0000e0c0


	//   ....[138]....
        /*0520*/ 	.word	0x0000e180


	//   ....[139]....
        /*0524*/ 	.word	0x0000e240


	//   ....[140]....
        /*0528*/ 	.word	0x0000e300


	//   ....[141]....
        /*052c*/ 	.word	0x0000e3c0


	//   ....[142]....
        /*0530*/ 	.word	0x0000e480


	//   ....[143]....
        /*0534*/ 	.word	0x0000e540


	//   ....[144]....
        /*0538*/ 	.word	0x0000e600


	//   ....[145]....
        /*053c*/ 	.word	0x0000e6c0


	//   ....[146]....
        /*0540*/ 	.word	0x0000e800


	//   ....[147]....
        /*0544*/ 	.word	0x0000e8a0


	//   ....[148]....
        /*0548*/ 	.word	0x0000e970


	//   ....[149]....
        /*054c*/ 	.word	0x0000ea60


	//   ....[150]....
        /*0550*/ 	.word	0x0000ead0


	//   ....[151]....
        /*0554*/ 	.word	0x0000ebc0


	//   ....[152]....
        /*0558*/ 	.word	0x0000ec30


	//   ....[153]....
        /*055c*/ 	.word	0x0000ed30


	//   ....[154]....
        /*0560*/ 	.word	0x0000edb0


	//   ....[155]....
        /*0564*/ 	.word	0x0000eea0


	//   ....[156]....
        /*0568*/ 	.word	0x0000ef10


	//   ....[157]....
        /*056c*/ 	.word	0x0000efe0


	//   ....[158]....
        /*0570*/ 	.word	0x0000f0f0


	//----- nvinfo : EIATTR_REG_RECONFIG
	.align		4
.L_589:
        /*0574*/ 	.byte	0x01, 0x54
	.zero		2


	//----- nvinfo : EIATTR_SYSCALL_OFFSETS
	.align		4
        /*0578*/ 	.byte	0x04, 0x46
        /*057a*/ 	.short	(.L_591 - .L_590)


	//   ....[0]....
.L_590:
        /*057c*/ 	.word	0x00001310


	//   ....[1]....
        /*0580*/ 	.word	0x00008de0


	//   ....[2]....
        /*0584*/ 	.word	0x00008f20


	//   ....[3]....
        /*0588*/ 	.word	0x00009010


	//   ....[4]....
        /*058c*/ 	.word	0x00009e70


	//----- nvinfo : EIATTR_MBARRIER_INSTR_OFFSETS
	.align		4
.L_591:
        /*0590*/ 	.byte	0x04, 0x39
        /*0592*/ 	.short	(.L_593 - .L_592)


	//   ....[0]....
.L_592:
        /*0594*/ 	.word	0x00000180
        /*0598*/ 	.word	0x000000ff
        /*059c*/ 	.word	0x00030800
        /*05a0*/ 	.short	0x0100
        /*05a2*/ 	.byte	0x08
	.zero		1


	//   ....[1]....
        /*05a4*/ 	.word	0x00000190
        /*05a8*/ 	.word	0x000000ff
        /*05ac*/ 	.word	0x00030820
        /*05b0*/ 	.short	0x0100
        /*05b2*/ 	.byte	0x08
	.zero		1


	//   ....[2]....
        /*05b4*/ 	.word	0x00000280
        /*05b8*/ 	.word	0x000000ff
        /*05bc*/ 	.word	0x00030830
        /*05c0*/ 	.short	0x0100
        /*05c2*/ 	.byte	0x08
	.zero		1


	//   ....[3]....
        /*05c4*/ 	.word	0x00000290
        /*05c8*/ 	.word	0x000000ff
        /*05cc*/ 	.word	0x00030840
        /*05d0*/ 	.short	0x0100
        /*05d2*/ 	.byte	0x08
	.zero		1


	//   ....[4]....
        /*05d4*/ 	.word	0x000002a0
        /*05d8*/ 	.word	0x000000ff
        /*05dc*/ 	.word	0x00030838
        /*05e0*/ 	.short	0x0100
        /*05e2*/ 	.byte	0x08
	.zero		1


	//   ....[5]....
        /*05e4*/ 	.word	0x000002b0
        /*05e8*/ 	.word	0x000000ff
        /*05ec*/ 	.word	0x00030848
        /*05f0*/ 	.short	0x0100
        /*05f2*/ 	.byte	0x08
	.zero		1


	//   ....[6]....
        /*05f4*/ 	.word	0x000003e0
        /*05f8*/ 	.word	0x000000ff
        /*05fc*/ 	.word	0x00030850
        /*0600*/ 	.short	0x0100
        /*0602*/ 	.byte	0x08
	.zero		1


	//   ....[7]....
        /*0604*/ 	.word	0x000003f0
        /*0608*/ 	.word	0x000000ff
        /*060c*/ 	.word	0x00030860
        /*0610*/ 	.short	0x0100
        /*0612*/ 	.byte	0x08
	.zero		1


	//   ....[8]....
        /*0614*/ 	.word	0x00000400
        /*0618*/ 	.word	0x000000ff
        /*061c*/ 	.word	0x00030858
        /*0620*/ 	.short	0x0100
        /*0622*/ 	.byte	0x08
	.zero		1


	//   ....[9]....
        /*0624*/ 	.word	0x00000410
        /*0628*/ 	.word	0x000000ff
        /*062c*/ 	.word	0x00030868
        /*0630*/ 	.short	0x0100
        /*0632*/ 	.byte	0x08
	.zero		1


	//   ....[10]....
        /*0634*/ 	.word	0x00000500
        /*0638*/ 	.word	0x000000ff
        /*063c*/ 	.word	0x00030870
        /*0640*/ 	.short	0x0100
        /*0642*/ 	.byte	0x06
	.zero		1


	//   ....[11]....
        /*0644*/ 	.word	0x00000510
        /*0648*/ 	.word	0x000000ff
        /*064c*/ 	.word	0x00030880
        /*0650*/ 	.short	0x0100
        /*0652*/ 	.byte	0x06
	.zero		1


	//   ....[12]....
        /*0654*/ 	.word	0x00000520
        /*0658*/ 	.word	0x000000ff
        /*065c*/ 	.word	0x00030878
        /*0660*/ 	.short	0x0100
        /*0662*/ 	.byte	0x06
	.zero		1


	//   ....[13]....
        /*0664*/ 	.word	0x00000530
        /*0668*/ 	.word	0x000000ff
        /*066c*/ 	.word	0x00030888
        /*0670*/ 	.short	0x0100
        /*0672*/ 	.byte	0x06
	.zero		1


	//   ....[14]....
        /*0674*/ 	.word	0x00000660
        /*0678*/ 	.word	0x000000ff
        /*067c*/ 	.word	0x00030890
        /*0680*/ 	.short	0x0100
        /*0682*/ 	.byte	0x08
	.zero		1


	//   ....[15]....
        /*0684*/ 	.word	0x00000670
        /*0688*/ 	.word	0x000000ff
        /*068c*/ 	.word	0x000308a0
        /*0690*/ 	.short	0x0100
        /*0692*/ 	.byte	0x08
	.zero		1


	//   ....[16]....
        /*0694*/ 	.word	0x00000680
        /*0698*/ 	.word	0x000000ff
        /*069c*/ 	.word	0x00030898
        /*06a0*/ 	.short	0x0100
        /*06a2*/ 	.byte	0x08
	.zero		1


	//   ....[17]....
        /*06a4*/ 	.word	0x00000690
        /*06a8*/ 	.word	0x000000ff
        /*06ac*/ 	.word	0x000308a8
        /*06b0*/ 	.short	0x0100
        /*06b2*/ 	.byte	0x08
	.zero		1


	//   ....[18]....
        /*06b4*/ 	.word	0x000007d0
        /*06b8*/ 	.word	0x000000ff
        /*06bc*/ 	.word	0x000308b0
        /*06c0*/ 	.short	0x0100
        /*06c2*/ 	.byte	0x08
	.zero		1


	//   ....[19]....
        /*06c4*/ 	.word	0x000007e0
        /*06c8*/ 	.word	0x000000ff
        /*06cc*/ 	.word	0x000308c0
        /*06d0*/ 	.short	0x0100
        /*06d2*/ 	.byte	0x08
	.zero		1


	//   ....[20]....
        /*06d4*/ 	.word	0x000007f0
        /*06d8*/ 	.word	0x000000ff
        /*06dc*/ 	.word	0x000308b8
        /*06e0*/ 	.short	0x0100
        /*06e2*/ 	.byte	0x08
	.zero		1


	//   ....[21]....
        /*06e4*/ 	.word	0x00000800
        /*06e8*/ 	.word	0x000000ff
        /*06ec*/ 	.word	0x000308c8
        /*06f0*/ 	.short	0x0100
        /*06f2*/ 	.byte	0x08
	.zero		1


	//   ....[22]....
        /*06f4*/ 	.word	0x00001330
        /*06f8*/ 	.word	0x000000ff
        /*06fc*/ 	.word	0x00030800
        /*0700*/ 	.short	0x010a
        /*0702*/ 	.byte	0x26
	.zero		1


	//   ....[23]....
        /*0704*/ 	.word	0x000013c0
        /*0708*/ 	.word	0x000000ff
        /*070c*/ 	.word	0x00030830
        /*0710*/ 	.short	0x010a
        /*0712*/ 	.byte	0x26
	.zero		1


	//   ....[24]....
        /*0714*/ 	.word	0x00001420
        /*0718*/ 	.word	0x000000ff
        /*071c*/ 	.word	0x00030830
        /*0720*/ 	.short	0x010a
        /*0722*/ 	.byte	0x26
	.zero		1


	//   ....[25]....
        /*0724*/ 	.word	0x00002510
        /*0728*/ 	.word	0x000000ff
        /*072c*/ 	.word	0x00000000
        /*0730*/ 	.short	0x0101
        /*0732*/ 	.byte	0x04
	.zero		1


	//   ....[26]....
        /*0734*/ 	.word	0x00003930
        /*0738*/ 	.word	0x000000ff
        /*073c*/ 	.word	0x00030830
        /*0740*/ 	.short	0x010a
        /*0742*/ 	.byte	0x3d
	.zero		1


	//   ....[27]....
        /*0744*/ 	.word	0x00003970
        /*0748*/ 	.word	0x000000ff
        /*074c*/ 	.word	0x00030830
        /*0750*/ 	.short	0x010a
        /*0752*/ 	.byte	0x3d
	.zero		1


	//   ....[28]....
        /*0754*/ 	.word	0x000043d0
        /*0758*/ 	.word	0x000000ff
        /*075c*/ 	.word	0x00030850
        /*0760*/ 	.short	0x010a
        /*0762*/ 	.byte	0x04
	.zero		1


	//   ....[29]....
        /*0764*/ 	.word	0x00004410
        /*0768*/ 	.word	0x000000ff
        /*076c*/ 	.word	0x00030850
        /*0770*/ 	.short	0x010a
        /*0772*/ 	.byte	0x04
	.zero		1


	//   ....[30]....
        /*0774*/ 	.word	0x000047c0
        /*0778*/ 	.word	0x000000ff
        /*077c*/ 	.word	0x00000000
        /*0780*/ 	.short	0x0101
        /*0782*/ 	.byte	0x3d
	.zero		1


	//   ....[31]....
        /*0784*/ 	.word	0x00005540
        /*0788*/ 	.word	0x000000ff
        /*078c*/ 	.word	0x00000000
        /*0790*/ 	.short	0x0101
        /*0792*/ 	.byte	0x04
	.zero		1


	//   ....[32]....
        /*0794*/ 	.word	0x00005c90
        /*0798*/ 	.word	0x000000ff
        /*079c*/ 	.word	0x00030850
        /*07a0*/ 	.short	0x010a
        /*07a2*/ 	.byte	0x05
	.zero		1


	//   ....[33]....
        /*07a4*/ 	.word	0x00005cd0
        /*07a8*/ 	.word	0x000000ff
        /*07ac*/ 	.word	0x00030850
        /*07b0*/ 	.short	0x010a
        /*07b2*/ 	.byte	0x05
	.zero		1


	//   ....[34]....
        /*07b4*/ 	.word	0x000062f0
        /*07b8*/ 	.word	0x000000ff
        /*07bc*/ 	.word	0x00000000
        /*07c0*/ 	.short	0x0101
        /*07c2*/ 	.byte	0x04
	.zero		1


	//   ....[35]....
        /*07c4*/ 	.word	0x00006ff0
        /*07c8*/ 	.word	0x000000ff
        /*07cc*/ 	.word	0x00000000
        /*07d0*/ 	.short	0x0101
        /*07d2*/ 	.byte	0x04
	.zero		1


	//   ....[36]....
        /*07d4*/ 	.word	0x00009640
        /*07d8*/ 	.word	0x000000ff
        /*07dc*/ 	.word	0x00030840
        /*07e0*/ 	.short	0x010a
        /*07e2*/ 	.byte	0x2c
	.zero		1


	//   ....[37]....
        /*07e4*/ 	.word	0x00009c30
        /*07e8*/ 	.word	0x000000ff
        /*07ec*/ 	.word	0x00030830
        /*07f0*/ 	.short	0x0107
        /*07f2*/ 	.byte	0x2c
	.zero		1


	//   ....[38]....
        /*07f4*/ 	.word	0x00009ca0
        /*07f8*/ 	.word	0x000000ff
        /*07fc*/ 	.word	0x00030830
        /*0800*/ 	.short	0x0101
        /*0802*/ 	.byte	0x2c
	.zero		1


	//   ....[39]....
        /*0804*/ 	.word	0x0000a620
        /*0808*/ 	.word	0x000000ff
        /*080c*/ 	.word	0x00030800
        /*0810*/ 	.short	0x0107
        /*0812*/ 	.byte	0x2c
	.zero		1


	//   ....[40]....
        /*0814*/ 	.word	0x0000a680
        /*0818*/ 	.word	0x000000ff
        /*081c*/ 	.word	0x00030800
        /*0820*/ 	.short	0x0101
        /*0822*/ 	.byte	0x2c
	.zero		1


	//   ....[41]....
        /*0824*/ 	.word	0x0000a690
        /*0828*/ 	.word	0x000000ff
        /*082c*/ 	.word	0x00030820
        /*0830*/ 	.short	0x010a
        /*0832*/ 	.byte	0x2c
	.zero		1


	//   ....[42]....
        /*0834*/ 	.word	0x0000aa80
        /*0838*/ 	.word	0x00000013
        /*083c*/ 	.word	0x00030840
        /*0840*/ 	.short	0x010a
        /*0842*/ 	.byte	0x3f
	.zero		1


	//   ....[43]....
        /*0844*/ 	.word	0x0000afc0
        /*0848*/ 	.word	0x00000013
        /*084c*/ 	.word	0x00030830
        /*0850*/ 	.short	0x0107
        /*0852*/ 	.byte	0x3f
	.zero		1


	//   ....[44]....
        /*0854*/ 	.word	0x0000b070
        /*0858*/ 	.word	0x00000013
        /*085c*/ 	.word	0x00030830
        /*0860*/ 	.short	0x0101
        /*0862*/ 	.byte	0x3f
	.zero		1


	//   ....[45]....
        /*0864*/ 	.word	0x0000b0d0
        /*0868*/ 	.word	0x00000006
        /*086c*/ 	.word	0x00030860
        /*0870*/ 	.short	0x010a
        /*0872*/ 	.byte	0x3f
	.zero		1


	//   ....[46]....
        /*0874*/ 	.word	0x0000b580
        /*0878*/ 	.word	0x00000006
        /*087c*/ 	.word	0x00030850
        /*0880*/ 	.short	0x0107
        /*0882*/ 	.byte	0x3f
	.zero		1


	//   ....[47]....
        /*0884*/ 	.word	0x0000b6d0
        /*0888*/ 	.word	0x00000006
        /*088c*/ 	.word	0x00030850
        /*0890*/ 	.short	0x0101
        /*0892*/ 	.byte	0x3f
	.zero		1


	//   ....[48]....
        /*0894*/ 	.word	0x0000b870
        /*0898*/ 	.word	0x00000000
        /*089c*/ 	.word	0x00030860
        /*08a0*/ 	.short	0x010a
        /*08a2*/ 	.byte	0x3f
	.zero		1


	//   ....[49]....
        /*08a4*/ 	.word	0x0000bda0
        /*08a8*/ 	.word	0x00000000
        /*08ac*/ 	.word	0x00030850
        /*08b0*/ 	.short	0x0107
        /*08b2*/ 	.byte	0x3f
	.zero		1


	//   ....[50]....
        /*08b4*/ 	.word	0x0000be50
        /*08b8*/ 	.word	0x00000000
        /*08bc*/ 	.word	0x00030850
        /*08c0*/ 	.short	0x0101
        /*08c2*/ 	.byte	0x3f
	.zero		1


	//   ....[51]....
        /*08c4*/ 	.word	0x0000bef0
        /*08c8*/ 	.word	0x00000007
        /*08cc*/ 	.word	0x00030820
        /*08d0*/ 	.short	0x010a
        /*08d2*/ 	.byte	0x3f
	.zero		1


	//   ....[52]....
        /*08d4*/ 	.word	0x0000c070
        /*08d8*/ 	.word	0x00000005
        /*08dc*/ 	.word	0x00030840
        /*08e0*/ 	.short	0x010a
        /*08e2*/ 	.byte	0x3f
	.zero		1


	//   ....[53]....
        /*08e4*/ 	.word	0x0000c110
        /*08e8*/ 	.word	0x00000007
        /*08ec*/ 	.word	0x00030840
        /*08f0*/ 	.short	0x010a
        /*08f2*/ 	.byte	0x3f
	.zero		1


	//   ....[54]....
        /*08f4*/ 	.word	0x0000c150
        /*08f8*/ 	.word	0x00000005
        /*08fc*/ 	.word	0x00030860
        /*0900*/ 	.short	0x010a
        /*0902*/ 	.byte	0x3f
	.zero		1


	//   ....[55]....
        /*0904*/ 	.word	0x0000c190
        /*0908*/ 	.word	0x00000007
        /*090c*/ 	.word	0x00030860
        /*0910*/ 	.short	0x010a
        /*0912*/ 	.byte	0x3f
	.zero		1


	//   ....[56]....
        /*0914*/ 	.word	0x0000c200
        /*0918*/ 	.word	0x00000003
        /*091c*/ 	.word	0x00030800
        /*0920*/ 	.short	0x010a
        /*0922*/ 	.byte	0x3f
	.zero		1


	//   ....[57]....
        /*0924*/ 	.word	0x0000c260
        /*0928*/ 	.word	0x00000003
        /*092c*/ 	.word	0x00030830
        /*0930*/ 	.short	0x010a
        /*0932*/ 	.byte	0x3f
	.zero		1


	//   ....[58]....
        /*0934*/ 	.word	0x0000c2c0
        /*0938*/ 	.word	0x00000003
        /*093c*/ 	.word	0x00030830
        /*0940*/ 	.short	0x010a
        /*0942*/ 	.byte	0x3f
	.zero		1


	//   ....[59]....
        /*0944*/ 	.word	0x0000c320
        /*0948*/ 	.word	0x00000003
        /*094c*/ 	.word	0x00030850
        /*0950*/ 	.short	0x010a
        /*0952*/ 	.byte	0x3f
	.zero		1


	//   ....[60]....
        /*0954*/ 	.word	0x0000c380
        /*0958*/ 	.word	0x00000007
        /*095c*/ 	.word	0x00030850
        /*0960*/ 	.short	0x010a
        /*0962*/ 	.byte	0x3f
	.zero		1


	//   ....[61]....
        /*0964*/ 	.word	0x0000c460
        /*0968*/ 	.word	0x00000003
        /*096c*/ 	.word	0x00030840
        /*0970*/ 	.short	0x010a
        /*0972*/ 	.byte	0x3f
	.zero		1


	//   ....[62]....
        /*0974*/ 	.word	0x0000d670
        /*0978*/ 	.word	0x00000003
        /*097c*/ 	.word	0x00030820
        /*0980*/ 	.short	0x010a
        /*0982*/ 	.byte	0x3f
	.zero		1


	//   ....[63]....
        /*0984*/ 	.word	0x0000d6c0
        /*0988*/ 	.word	0x00000013
        /*098c*/ 	.word	0x00030840
        /*0990*/ 	.short	0x010a
        /*0992*/ 	.byte	0x3f
	.zero		1


	//   ....[64]....
        /*0994*/ 	.word	0x0000de50
        /*0998*/ 	.word	0x00000006
        /*099c*/ 	.word	0x00030860
        /*09a0*/ 	.short	0x010a
        /*09a2*/ 	.byte	0x3f
	.zero		1


	//   ....[65]....
        /*09a4*/ 	.word	0x0000e750
        /*09a8*/ 	.word	0x00000000
        /*09ac*/ 	.word	0x00030860
        /*09b0*/ 	.short	0x010a
        /*09b2*/ 	.byte	0x3f
	.zero		1


	//   ....[66]....
        /*09b4*/ 	.word	0x0000f010
        /*09b8*/ 	.word	0x00000007
        /*09bc*/ 	.word	0x00030820
        /*09c0*/ 	.short	0x010a
        /*09c2*/ 	.byte	0x3f
	.zero		1


	//   ....[67]....
        /*09c4*/ 	.word	0x0000f1b0
        /*09c8*/ 	.word	0x00000005
        /*09cc*/ 	.word	0x00030840
        /*09d0*/ 	.short	0x010a
        /*09d2*/ 	.byte	0x3f
	.zero		1


	//   ....[68]....
        /*09d4*/ 	.word	0x0000f200
        /*09d8*/ 	.word	0x00000007
        /*09dc*/ 	.word	0x00030840
        /*09e0*/ 	.short	0x010a
        /*09e2*/ 	.byte	0x3f
	.zero		1


	//   ....[69]....
        /*09e4*/ 	.word	0x0000f250
        /*09e8*/ 	.word	0x00000005
        /*09ec*/ 	.word	0x00030860
        /*09f0*/ 	.short	0x010a
        /*09f2*/ 	.byte	0x3f
	.zero		1


	//----- nvinfo : EIATTR_NUM_MBARRIERS
	.align		4
.L_593:
        /*09f4*/ 	.byte	0x03, 0x38
        /*09f6*/ 	.short	0x0016


	//----- nvinfo : EIATTR_EXIT_INSTR_OFFSETS
	.align		4
        /*09f8*/ 	.byte	0x04, 0x1c
        /*09fa*/ 	.short	(.L_595 - .L_594)


	//   ....[0]....
.L_594:
        /*09fc*/ 	.word	0x0000c1e0


	//----- nvinfo : EIATTR_MAX_THREADS
	.align		4
.L_595:
        /*0a00*/ 	.byte	0x04, 0x05
        /*0a02*/ 	.short	(.L_597 - .L_596)
.L_596:
        /*0a04*/ 	.word	0x00000180
        /*0a08*/ 	.word	0x00000001
        /*0a0c*/ 	.word	0x00000001


	//----- nvinfo : EIATTR_CRS_STACK_SIZE
	.align		4
.L_597:
        /*0a10*/ 	.byte	0x04, 0x1e
        /*0a12*/ 	.short	(.L_599 - .L_598)
.L_598:
        /*0a14*/ 	.word	0x00000000


	//----- nvinfo : EIATTR_CBANK_PARAM_SIZE
	.align		4
.L_599:
        /*0a18*/ 	.byte	0x03, 0x19
        /*0a1a*/ 	.short	0x0a70


	//----- nvinfo : EIATTR_PARAM_CBANK
	.align		4
        /*0a1c*/ 	.byte	0x04, 0x0a
        /*0a1e*/ 	.short	(.L_601 - .L_600)
	.align		4
.L_600:
        /*0a20*/ 	.word	index@(.nv.constant0._ZN7cutlass13device_kernelIN5flash11enable_sm90INS1_16FlashAttnFwdSm90INS1_25CollectiveMainloopFwdSm90ILi2EN4cute5tupleIJNS5_1CILi1EEES8_S8_EEENS6_IJNS7_ILi128EEENS7_ILi96EEENS7_ILi192EEEEEELi192ENS_10bfloat16_tEfNS_4arch4Sm90ELb0ELb0ELb0ELb0ELb1ELb0ELb0ELb1ELb1ELb1ELb1ELb0EEENS1_21CollectiveEpilogueFwdINS6_IJSA_SC_SB_EEES9_SE_SG_Li256ELb0ELb1ELb1ELb0EEENS1_19SingleTileSchedulerILb0ELb1ELb1ELi128EEEEEEEEEvNT_6ParamsE)
        /*0a24*/ 	.short	0x0210
        /*0a26*/ 	.short	0x0a70


	//----- nvinfo : EIATTR_SW_WAR
	.align		4
.L_601:
        /*0a28*/ 	.byte	0x04, 0x36
        /*0a2a*/ 	.short	(.L_603 - .L_602)
.L_602:
        /*0a2c*/ 	.word	0x00000008
.L_603:


//--------------------- .nv.info._ZN7cutlass13device_kernelIN5flash11enable_sm90INS1_16FlashAttnFwdSm90INS1_25CollectiveMainloopFwdSm90ILi2EN4cute5tupleIJNS5_1CILi1EEES8_S8_EEENS6_IJNS7_ILi128EEENS7_ILi96EEENS7_ILi192EEEEEELi192ENS_10bfloat16_tEfNS_4arch4Sm90ELb0ELb0ELb0ELb1ELb1ELb0ELb0ELb1ELb1ELb1ELb1ELb0EEENS1_21CollectiveEpilogueFwdINS6_IJSA_SC_SB_EEES9_SE_SG_Li256ELb1ELb1ELb1ELb0EEENS1_36VarlenDynamicPersistentTileSchedulerILi128ELi96ELi256ELi128ELb1ELb1ELb1ELb0ELb1ELb1EEEEEEEEEvNT_6ParamsE --------------------------
	.section	.nv.info._ZN7cutlass13device_kernelIN5flash11enable_sm90INS1_16FlashAttnFwdSm90INS1_25CollectiveMainloopFwdSm90ILi2EN4cute5tupleIJNS5_1CILi1EEES8_S8_EEENS6_IJNS7_ILi128EEENS7_ILi96EEENS7_ILi192EEEEEELi192ENS_10bfloat16_tEfNS_4arch4Sm90ELb0ELb0ELb0ELb1ELb1ELb0ELb0ELb1ELb1ELb1ELb1ELb0EEENS1_21CollectiveEpilogueFwdINS6_IJSA_SC_SB_EEES9_SE_SG_Li256ELb1ELb1ELb1ELb0EEENS1_36VarlenDynamicPersistentTileSchedulerILi128ELi96ELi256ELi128ELb1ELb1ELb1ELb0ELb1ELb1EEEEEEEEEvNT_6ParamsE,"",@"SHT_CUDA_INFO"
	.sectionflags	@""
	.align	4


	//----- nvinfo : EIATTR_CUDA_API_VERSION
	.align		4
        /*0000*/ 	.byte	0x04, 0x37
        /*0002*/ 	.short	(.L_605 - .L_604)
.L_604:
        /*0004*/ 	.word	0x00000082


	//----- nvinfo : EIATTR_KPARAM_INFO
	.align		4
.L_605:
        /*0008*/ 	.byte	0x04, 0x17
        /*000a*/ 	.short	(.L_607 - .L_606)
.L_606:
        /*000c*/ 	.word	0x00000000
        /*0010*/ 	.short	0x0000
        /*0012*/ 	.short	0x0070
        /*0014*/ 	.byte	0x00, 0xf0, 0x01, 0x2a


	//----- nvinfo : EIATTR_SPARSE_MMA_MASK
	.align		4
.L_607:
        /*0018*/ 	.byte	0x03, 0x50
        /*001a*/ 	.short	0x0000


	//----- nvinfo : EIATTR_MAXREG_COUNT
	.align		4
        /*001c*/ 	.byte	0x03, 0x1b
        /*001e*/ 	.short	0x00a8


	//----- nvinfo : EIATTR_NUM_BARRIERS
	.align		4
        /*0020*/ 	.byte	0x02, 0x4c
        /*0022*/ 	.byte	0x09
	.zero		1


	//----- nvinfo : EIATTR_EXTERNS
	.align		4
        /*0024*/ 	.byte	0x04, 0x0f
        /*0026*/ 	.short	(.L_609 - .L_608)


	//   ....[0]....
	.align		4
.L_608:
        /*0028*/ 	.word	index@(__assertfail)


	//----- nvinfo : EIATTR_ANNOTATIONS
	.align		4
.L_609:
        /*002c*/ 	.byte	0x04, 0x55
        /*002e*/ 	.short	(.L_611 - .L_610)


	//   ....[0]....
.L_610:
        /* <DEDUP_REMOVED lines=20> */


	//----- nvinfo : EIATTR_MERCURY_ISA_VERSION
	.align		4
.L_611:
        /*0160*/ 	.byte	0x03, 0x5f
        /*0162*/ 	.short	0x0101


	//----- nvinfo : EIATTR_UNUSED_LOAD_BYTE_OFFSET
	.align		4
        /*0164*/ 	.byte	0x04, 0x44
        /*0166*/ 	.short	(.L_613 - .L_612)


	//   ....[0]....
.L_612:
        /*0168*/ 	.word	0x00000950
        /*016c*/ 	.word	0x0000fff0


	//   ....[1]....
        /*0170*/ 	.word	0x000072e0
        /*0174*/ 	.word	0x0000fff0


	//----- nvinfo : EIATTR_INT_WARP_WIDE_INSTR_OFFSETS
	.align		4
.L_613:
        /*0178*/ 	.byte	0x04, 0x31
        /*017a*/ 	.short	(.L_615 - .L_614)


	//   ....[0]....
.L_614:
        /*017c*/ 	.word	0x000000c0


	//   ....[1]....
        /*0180*/ 	.word	0x000000d0


	//   ....[2]....
        /*0184*/ 	.word	0x00000170


	//   ....[3]....
        /*0188*/ 	.word	0x0000c490


	//   ....[4]....
        /*018c*/ 	.word	0x0000c520


	//   ....[5]....
        /*0190*/ 	.word	0x0000f2f0


	//   ....[6]....
        /*0194*/ 	.word	0x0000f380


	//----- nvinfo : EIATTR_COOP_GROUP_MASK_REGIDS
	.align		4
.L_615:
        /*0198*/ 	.byte	0x04, 0x29
        /*019a*/ 	.short	(.L_617 - .L_616)


	//   ....[0]....
.L_616:
        /*019c*/ 	.word	0xffffffff


	//   ....[1]....
        /*01a0*/ 	.word	0xffffffff


	//   ....[2]....
        /*01a4*/ 	.word	0xffffffff


	//   ....[3]....
        /*01a8*/ 	.word	0xffffffff


	//   ....[4]....
        /*01ac*/ 	.word	0xffffffff


	//   ....[5]....
        /*01b0*/ 	.word	0xffffffff


	//   ....[6]....
        /*01b4*/ 	.word	0xffffffff


	//   ....[7]....
        /*01b8*/ 	.word	0xffffffff


	//   ....[8]....
        /*01bc*/ 	.word	0xffffffff


	//   ....[9]....
        /*01c0*/ 	.word	0xffffffff


	//   ....[10]....
        /*01c4*/ 	.word	0xffffffff


	//   ....[11]....
        /*01c8*/ 	.word	0xffffffff


	//   ....[12]....
        /*01cc*/ 	.word	0xffffffff


	//   ....[13]....
        /*01d0*/ 	.word	0xffffffff


	//   ....[14]....
        /*01d4*/ 	.word	0xffffffff


	//   ....[15]....
        /*01d8*/ 	.word	0xffffffff


	//   ....[16]....
        /*01dc*/ 	.word	0xffffffff


	//   ....[17]....
        /*01e0*/ 	.word	0xffffffff


	//   ....[18]....
        /*01e4*/ 	.word	0xffffffff


	//   ....[19]....
        /*01e8*/ 	.word	0xffffffff


	//   ....[20]....
        /*01ec*/ 	.word	0xffffffff


	//   ....[21]....
        /*01f0*/ 	.word	0xffffffff


	//   ....[22]....
        /*01f4*/ 	.word	0xffffffff


	//   ....[23]....
        /*01f8*/ 	.word	0xffffffff


	//   ....[24]....
        /*01fc*/ 	.word	0xffffffff


	//   ....[25]....
        /*0200*/ 	.word	0xffffffff


	//   ....[26]....
        /*0204*/ 	.word	0xffffffff


	//   ....[27]....
        /*0208*/ 	.word	0xffffffff


	//   ....[28]....
        /*020c*/ 	.word	0xffffffff


	//   ....[29]....
        /*0210*/ 	.word	0xffffffff


	//   ....[30]....
        /*0214*/ 	.word	0xffffffff


	//   ....[31]....
        /*0218*/ 	.word	0xffffffff


	//   ....[32]....
        /*021c*/ 	.word	0xffffffff


	//   ....[33]....
        /*0220*/ 	.word	0xffffffff


	//   ....[34]....
        /*0224*/ 	.word	0xffffffff


	//   ....[35]....
        /*0228*/ 	.word	0xffffffff


	//   ....[36]....
        /*022c*/ 	.word	0xffffffff


	//   ....[37]....
        /*0230*/ 	.word	0xffffffff


	//   ....[38]....
        /*0234*/ 	.word	0xffffffff


	//   ....[39]....
        /*0238*/ 	.word	0xffffffff


	//   ....[40]....
        /*023c*/ 	.word	0xffffffff


	//   ....[41]....
        /*0240*/ 	.word	0xffffffff


	//   ....[42]....
        /*0244*/ 	.word	0xffffffff


	//   ....[43]....
        /*0248*/ 	.word	0xffffffff


	//   ....[44]....
        /*024c*/ 	.word	0xffffffff


	//   ....[45]....
        /*0250*/ 	.word	0xffffffff


	//   ....[46]....
        /*0254*/ 	.word	0xffffffff


	//   ....[47]....
        /*0258*/ 	.word	0xffffffff


	//   ....[48]....
        /*025c*/ 	.word	0xffffffff


	//   ....[49]....
        /*0260*/ 	.word	0xffffffff


	//   ....[50]....
        /*0264*/ 	.word	0xffffffff


	//   ....[51]....
        /*0268*/ 	.word	0xffffffff


	//   ....[52]....
        /*026c*/ 	.word	0xffffffff


	//   ....[53]....
        /*0270*/ 	.word	0xffffffff


	//   ....[54]....
        /*0274*/ 	.word	0xffffffff


	//   ....[55]....
        /*0278*/ 	.word	0xffffffff


	//   ....[56]....
        /*027c*/ 	.word	0xffffffff


	//   ....[57]....
        /*0280*/ 	.word	0xffffffff


	//   ....[58]....
        /*0284*/ 	.word	0xffffffff


	//   ....[59]....
        /*0288*/ 	.word	0xffffffff


	//   ....[60]....
        /*028c*/ 	.word	0xffffffff


	//   ....[61]....
        /*0290*/ 	.word	0xffffffff


	//   ....[62]....
        /*0294*/ 	.word	0xffffffff


	//   ....[63]....
        /*0298*/ 	.word	0xffffffff


	//   ....[64]....
        /*029c*/ 	.word	0xffffffff


	//   ....[65]....
        /*02a0*/ 	.word	0xffffffff


	//   ....[66]....
        /*02a4*/ 	.word	0xffffffff


	//   ....[67]....
        /*02a8*/ 	.word	0xffffffff


	//   ....[68]....
        /*02ac*/ 	.word	0xffffffff


	//   ....[69]....
        /*02b0*/ 	.word	0xffffffff


	//   ....[70]....
        /*02b4*/ 	.word	0xffffffff


	//   ....[71]....
        /*02b8*/ 	.word	0xffffffff


	//   ....[72]....
        /*02bc*/ 	.word	0xffffffff


	//   ....[73]....
        /*02c0*/ 	.word	0xffffffff


	//   ....[74]....
        /*02c4*/ 	.word	0xffffffff


	//   ....[75]....
        /*02c8*/ 	.word	0xffffffff


	//   ....[76]....
        /*02cc*/ 	.word	0xffffffff


	//   ....[77]....
        /*02d0*/ 	.word	0xffffffff


	//   ....[78]....
        /*02d4*/ 	.word	0xffffffff


	//   ....[79]....
        /*02d8*/ 	.word	0xffffffff


	//   ....[80]....
        /*02dc*/ 	.word	0xffffffff


	//   ....[81]....
        /*02e0*/ 	.word	0xffffffff


	//   ....[82]....
        /*02e4*/ 	.word	0xffffffff


	//   ....[83]....
        /*02e8*/ 	.word	0xffffffff


	//   ....[84]....
        /*02ec*/ 	.word	0xffffffff


	//   ....[85]....
        /*02f0*/ 	.word	0xffffffff


	//   ....[86]....
        /*02f4*/ 	.word	0xffffffff


	//   ....[87]....
        /*02f8*/ 	.word	0xffffffff


	//   ....[88]....
        /*02fc*/ 	.word	0xffffffff


	//   ....[89]....
        /*0300*/ 	.word	0xffffffff


	//   ....[90]....
        /*0304*/ 	.word	0xffffffff


	//   ....[91]....
        /*0308*/ 	.word	0xffffffff


	//   ....[92]....
        /*030c*/ 	.word	0xffffffff


	//   ....[93]....
        /*0310*/ 	.word	0xffffffff


	//   ....[94]....
        /*0314*/ 	.word	0xffffffff


	//   ....[95]....
        /*0318*/ 	.word	0xffffffff


	//   ....[96]....
        /*031c*/ 	.word	0xffffffff


	//   ....[97]....
        /*0320*/ 	.word	0xffffffff


	//   ....[98]....
        /*0324*/ 	.word	0xffffffff


	//   ....[99]....
        /*0328*/ 	.word	0xffffffff


	//   ....[100]....
        /*032c*/ 	.word	0xffffffff


	//   ....[101]....
        /*0330*/ 	.word	0xffffffff


	//   ....[102]....
        /*0334*/ 	.word	0xffffffff


	//   ....[103]....
        /*0338*/ 	.word	0xffffffff


	//   ....[104]....
        /*033c*/ 	.word	0xffffffff


	//   ....[105]....
        /*0340*/ 	.word	0xffffffff


	//   ....[106]....
        /*0344*/ 	.word	0xffffffff


	//   ....[107]....
        /*0348*/ 	.word	0xffffffff


	//   ....[108]....
        /*034c*/ 	.word	0xffffffff


	//   ....[109]....
        /*0350*/ 	.word	0xffffffff


	//   ....[110]....
        /*0354*/ 	.word	0xffffffff


	//   ....[111]....
        /*0358*/ 	.word	0xffffffff


	//   ....[112]....
        /*035c*/ 	.word	0xffffffff


	//   ....[113]....
        /*0360*/ 	.word	0xffffffff


	//   ....[114]....
        /*0364*/ 	.word	0xffffffff


	//   ....[115]....
        /*0368*/ 	.word	0xffffffff


	//   ....[116]....
        /*036c*/ 	.word	0xffffffff


	//   ....[117]....
        /*0370*/ 	.word	0xffffffff


	//   ....[118]....
        /*0374*/ 	.word	0xffffffff


	//   ....[119]....
        /*0378*/ 	.word	0xffffffff


	//   ....[120]....
        /*037c*/ 	.word	0xffffffff


	//   ....[121]....
        /*0380*/ 	.word	0xffffffff


	//   ....[122]....
        /*0384*/ 	.word	0xffffffff


	//   ....[123]....
        /*0388*/ 	.word	0xffffffff


	//   ....[124]....
        /*038c*/ 	.word	0xffffffff


	//   ....[125]....
        /*0390*/ 	.word	0xffffffff


	//   ....[126]....
        /*0394*/ 	.word	0xffffffff


	//   ....[127]....
        /*0398*/ 	.word	0xffffffff


	//   ....[128]....
        /*039c*/ 	.word	0xffffffff


	//   ....[129]....
        /*03a0*/ 	.word	0xffffffff


	//   ....[130]....
        /*03a4*/ 	.word	0xffffffff


	//   ....[131]....
        /*03a8*/ 	.word	0xffffffff


	//   ....[132]....
        /*03ac*/ 	.word	0xffffffff


	//   ....[133]....
        /*03b0*/ 	.word	0xffffffff


	//   ....[134]....
        /*03b4*/ 	.word	0xffffffff


	//   ....[135]....
        /*03b8*/ 	.word	0xffffffff


	//   ....[136]....
        /*03bc*/ 	.word	0xffffffff


	//   ....[137]....
        /*03c0*/ 	.word	0xffffffff


	//   ....[138]....
        /*03c4*/ 	.word	0xffffffff


	//   ....[139]....
        /*03c8*/ 	.word	0xffffffff


	//   ....[140]....
        /*03cc*/ 	.word	0xffffffff


	//   ....[141]....
        /*03d0*/ 	.word	0xffffffff


	//   ....[142]....
        /*03d4*/ 	.word	0xffffffff


	//   ....[143]....
        /*03d8*/ 	.word	0x0500000f


	//   ....[144]....
        /*03dc*/ 	.word	0x0500000f


	//   ....[145]....
        /*03e0*/ 	.word	0x0500000f


	//   ....[146]....
        /*03e4*/ 	.word	0x0500000f


	//   ....[147]....
        /*03e8*/ 	.word	0x0500000f


	//   ....[148]....
        /*03ec*/ 	.word	0x0500000f


	//   ....[149]....
        /*03f0*/ 	.word	0x0500000f


	//   ....[150]....
        /*03f4*/ 	.word	0x0500000f


	//   ....[151]....
        /*03f8*/ 	.word	0x0500000f


	//   ....[152]....
        /*03fc*/ 	.word	0x0500000f


	//   ....[153]....
        /*0400*/ 	.word	0x0500000f


	//   ....[154]....
        /*0404*/ 	.word	0x0500000f


	//   ....[155]....
        /*0408*/ 	.word	0x0500000f


	//   ....[156]....
        /*040c*/ 	.word	0x0500000f


	//   ....[157]....
        /*0410*/ 	.word	0x0500000f


	//   ....[158]....
        /*0414*/ 	.word	0x0500000f


	//   ....[159]....
        /*0418*/ 	.word	0x0500000f


	//   ....[160]....
        /*041c*/ 	.word	0x0500000f


	//   ....[161]....
        /*0420*/ 	.word	0x0500000f


	//   ....[162]....
        /*0424*/ 	.word	0x0500000f


	//   ....[163]....
        /*0428*/ 	.word	0x0500000f


	//   ....[164]....
        /*042c*/ 	.word	0x0500000f


	//   ....[165]....
        /*0430*/ 	.word	0x0500000f


	//   ....[166]....
        /*0434*/ 	.word	0x0500000f


	//   ....[167]....
        /*0438*/ 	.word	0x0500000f


	//   ....[168]....
        /*043c*/ 	.word	0x0500000f


	//   ....[169]....
        /*0440*/ 	.word	0x0500000f


	//   ....[170]....
        /*0444*/ 	.word	0x0500000f


	//   ....[171]....
        /*0448*/ 	.word	0x0500000f


	//   ....[172]....
        /*044c*/ 	.word	0x0500000f


	//   ....[173]....
        /*0450*/ 	.word	0x0500000f


	//   ....[174]....
        /*0454*/ 	.word	0x0500000f


	//   ....[175]....
        /*0458*/ 	.word	0x0500000f


	//   ....[176]....
        /*045c*/ 	.word	0x0500000f


	//   ....[177]....
        /*0460*/ 	.word	0x0500000f


	//   ....[178]....
        /*0464*/ 	.word	0x0500000f


	//   ....[179]....
        /*0468*/ 	.word	0x0500000f


	//   ....[180]....
        /*046c*/ 	.word	0x0500000f


	//   ....[181]....
        /*0470*/ 	.word	0x0500000f


	//   ....[182]....
        /*0474*/ 	.word	0x0500000f


	//   ....[183]....
        /*0478*/ 	.word	0x0500000f


	//   ....[184]....
        /*047c*/ 	.word	0x0500000f


	//   ....[185]....
        /*0480*/ 	.word	0x0500000f


	//   ....[186]....
        /*0484*/ 	.word	0x0500000f


	//   ....[187]....
        /*0488*/ 	.word	0x0500000f


	//   ....[188]....
        /*048c*/ 	.word	0x0500000f


	//   ....[189]....
        /*0490*/ 	.word	0x0500000f


	//   ....[190]....
        /*0494*/ 	.word	0x0500000f


	//   ....[191]....
        /*0498*/ 	.word	0x0500000f


	//   ....[192]....
        /*049c*/ 	.word	0x0500000f


	//   ....[193]....
        /*04a0*/ 	.word	0x0500000f


	//   ....[194]....
        /*04a4*/ 	.word	0x0500000f


	//   ....[195]....
        /*04a8*/ 	.word	0x0500000f


	//   ....[196]....
        /*04ac*/ 	.word	0x0500000f


	//   ....[197]....
        /*04b0*/ 	.word	0x0500000f


	//   ....[198]....
        /*04b4*/ 	.word	0x0500000f


	//   ....[199]....
        /*04b8*/ 	.word	0x0500000f


	//   ....[200]....
        /*04bc*/ 	.word	0x0500000f


	//   ....[201]....
        /*04c0*/ 	.word	0x0500000f


	//   ....[202]....
        /*04c4*/ 	.word	0x0500000f


	//   ....[203]....
        /*04c8*/ 	.word	0x0500000f


	//   ....[204]....
        /*04cc*/ 	.word	0x0500000f


	//   ....[205]....
        /*04d0*/ 	.word	0x0500000f


	//   ....[206]....
        /*04d4*/ 	.word	0x0500000f


	//   ....[207]....
        /*04d8*/ 	.word	0x0500000f


	//   ....[208]....
        /*04dc*/ 	.word	0x0500000f


	//   ....[209]....
        /*04e0*/ 	.word	0x0500000f


	//   ....[210]....
        /*04e4*/ 	.word	0x0500000f


	//   ....[211]....
        /*04e8*/ 	.word	0x0500000f


	//   ....[212]....
        /*04ec*/ 	.word	0x0500000f


	//   ....[213]....
        /*04f0*/ 	.word	0x0500000f


	//   ....[214]....
        /*04f4*/ 	.word	0x0500000f


	//   ....[215]....
        /*04f8*/ 	.word	0x0500000f


	//   ....[216]....
        /*04fc*/ 	.word	0x0500000f


	//   ....[217]....
        /*0500*/ 	.word	0x0500000f


	//   ....[218]....
        /*0504*/ 	.word	0x0500000f


	//   ....[219]....
        /*0508*/ 	.word	0x0500000f


	//   ....[220]....
        /*050c*/ 	.word	0x0500000f


	//   ....[221]....
        /*0510*/ 	.word	0x0500000f


	//   ....[222]....
        /*0514*/ 	.word	0x0500000f


	//   ....[223]....
        /*0518*/ 	.word	0x0500000f


	//   ....[224]....
        /*051c*/ 	.word	0x0500000f


	//   ....[225]....
        /*0520*/ 	.word	0x0500000f


	//   ....[226]....
        /*0524*/ 	.word	0x0500000f


	//----- nvinfo : EIATTR_COOP_GROUP_INSTR_OFFSETS
	.align		4
.L_617:
        /*0528*/ 	.byte	0x04, 0x28
        /*052a*/ 	.short	(.L_619 - .L_618)


	//   ....[0]....
.L_618:
        /*052c*/ 	.word	0x00000070


	//   ....[1]....
        /*0530*/ 	.word	0x000000b0


	//   ....[2]....
        /*0534*/ 	.word	0x000002d0


	//   ....[3]....
        /*0538*/ 	.word	0x00000430


	//   ....[4]....
        /*053c*/ 	.word	0x00000550


	//   ....[5]....
        /*0540*/ 	.word	0x000006b0


	//   ....[6]....
        /*0544*/ 	.word	0x00001b10


	//   ....[7]....
        /*0548*/ 	.word	0x00002df0


	//   ....[8]....
        /*054c*/ 	.word	0x00002e60


	//   ....[9]....
        /*0550*/ 	.word	0x00003360


	//   ....[10]....
        /*0554*/ 	.word	0x000033e0


	//   ....[11]....
        /*0558*/ 	.word	0x000053d0


	//   ....[12]....
        /*055c*/ 	.word	0x000053e0


	//   ....[13]....
        /*0560*/ 	.word	0x00005430


	//   ....[14]....
        /*0564*/ 	.word	0x00005440


	//   ....[15]....
        /*0568*/ 	.word	0x000067d0


	//   ....[16]....
        /*056c*/ 	.word	0x00006a10


	//   ....[17]....
        /*0570*/ 	.word	0x00006a40


	//   ....[18]....
        /*0574*/ 	.word	0x00006a50


	//   ....[19]....
        /*0578*/ 	.word	0x000081b0


	//   ....[20]....
        /*057c*/ 	.word	0x000081d0


	//   ....[21]....
        /*0580*/ 	.word	0x000081e0


	//   ....[22]....
        /*0584*/ 	.word	0x00008200


	//   ....[23]....
        /*0588*/ 	.word	0x00008b20


	//   ....[24]....
        /*058c*/ 	.word	0x00008b40


	//   ....[25]....
        /*0590*/ 	.word	0x00008c70


	//   ....[26]....
        /*0594*/ 	.word	0x00008c90


	//   ....[27]....
        /*0598*/ 	.word	0x00008d90


	//   ....[28]....
        /*059c*/ 	.word	0x00008db0


	//   ....[29]....
        /*05a0*/ 	.word	0x00008ec0


	//   ....[30]....
        /*05a4*/ 	.word	0x00008ee0


	//   ....[31]....
        /*05a8*/ 	.word	0x00009350


	//   ....[32]....
        /*05ac*/ 	.word	0x00009360


	//   ....[33]....
        /*05b0*/ 	.word	0x000099f0


	//   ....[34]....
        /*05b4*/ 	.word	0x00009a00


	//   ....[35]....
        /*05b8*/ 	.word	0x0000aaa0


	//   ....[36]....
        /*05bc*/ 	.word	0x0000aad0


	//   ....[37]....
        /*05c0*/ 	.word	0x0000abf0


	//   ....[38]....
        /*05c4*/ 	.word	0x0000ac10


	//   ....[39]....
        /*05c8*/ 	.word	0x0000ad10


	//   ....[40]....
        /*05cc*/ 	.word	0x0000ad30


	//   ....[41]....
        /*05d0*/ 	.word	0x0000ae40


	//   ....[42]....
        /*05d4*/ 	.word	0x0000ae60


	//   ....[43]....
        /*05d8*/ 	.word	0x0000b000


	//   ....[44]....
        /*05dc*/ 	.word	0x0000b1f0


	//   ....[45]....
        /*05e0*/ 	.word	0x0000b220


	//   ....[46]....
        /*05e4*/ 	.word	0x0000b250


	//   ....[47]....
        /*05e8*/ 	.word	0x0000b280


	//   ....[48]....
        /*05ec*/ 	.word	0x0000b2b0


	//   ....[49]....
        /*05f0*/ 	.word	0x0000b2e0


	//   ....[50]....
        /*05f4*/ 	.word	0x0000b450


	//   ....[51]....
        /*05f8*/ 	.word	0x0000b480


	//   ....[52]....
        /*05fc*/ 	.word	0x0000b4b0


	//   ....[53]....
        /*0600*/ 	.word	0x0000b4e0


	//   ....[54]....
        /*0604*/ 	.word	0x0000b510


	//   ....[55]....
        /*0608*/ 	.word	0x0000b540


	//   ....[56]....
        /*060c*/ 	.word	0x0000b5d0


	//   ....[57]....
        /*0610*/ 	.word	0x0000b600


	//   ....[58]....
        /*0614*/ 	.word	0x0000b610


	//   ....[59]....
        /*0618*/ 	.word	0x0000b6a0


	//   ....[60]....
        /*061c*/ 	.word	0x0000d030


	//   ....[61]....
        /*0620*/ 	.word	0x0000d050


	//   ....[62]....
        /*0624*/ 	.word	0x0000d100


	//   ....[63]....
        /*0628*/ 	.word	0x0000d120


	//   ....[64]....
        /*062c*/ 	.word	0x0000d1c0


	//   ....[65]....
        /*0630*/ 	.word	0x0000d1e0


	//   ....[66]....
        /*0634*/ 	.word	0x0000d280


	//   ....[67]....
        /*0638*/ 	.word	0x0000d2a0


	//   ....[68]....
        /*063c*/ 	.word	0x0000d340


	//   ....[69]....
        /*0640*/ 	.word	0x0000d360


	//   ....[70]....
        /*0644*/ 	.word	0x0000d370


	//   ....[71]....
        /*0648*/ 	.word	0x0000d400


	//   ....[72]....
        /*064c*/ 	.word	0x0000db00


	//   ....[73]....
        /*0650*/ 	.word	0x0000db30


	//   ....[74]....
        /*0654*/ 	.word	0x0000db90


	//   ....[75]....
        /*0658*/ 	.word	0x0000dbe0


	//   ....[76]....
        /*065c*/ 	.word	0x0000dc30


	//   ....[77]....
        /*0660*/ 	.word	0x0000dc90


	//   ....[78]....
        /*0664*/ 	.word	0x0000dce0


	//   ....[79]....
        /*0668*/ 	.word	0x0000dd40


	//   ....[80]....
        /*066c*/ 	.word	0x0000dd90


	//   ....[81]....
        /*0670*/ 	.word	0x0000ddf0


	//   ....[82]....
        /*0674*/ 	.word	0x0000de30


	//   ....[83]....
        /*0678*/ 	.word	0x0000dea0


	//   ....[84]....
        /*067c*/ 	.word	0x0000def0


	//   ....[85]....
        /*0680*/ 	.word	0x0000df50


	//   ....[86]....
        /*0684*/ 	.word	0x0000df70


	//   ....[87]....
        /*0688*/ 	.word	0x0000dfb0


	//   ....[88]....
        /*068c*/ 	.word	0x0000e760


	//   ....[89]....
        /*0690*/ 	.word	0x0000e7a0


	//   ....[90]....
        /*0694*/ 	.word	0x0000e7b0


	//   ....[91]....
        /*0698*/ 	.word	0x0000e810


	//   ....[92]....
        /*069c*/ 	.word	0x0000e820


	//   ....[93]....
        /*06a0*/ 	.word	0x0000e880


	//   ....[94]....
        /*06a4*/ 	.word	0x0000e8b0


	//   ....[95]....
        /*06a8*/ 	.word	0x0000e8f0


	//   ....[96]....
        /*06ac*/ 	.word	0x0000e920


	//   ....[97]....
        /*06b0*/ 	.word	0x0000e960


	//   ....[98]....
        /*06b4*/ 	.word	0x0000e990


	//   ....[99]....
        /*06b8*/ 	.word	0x0000e9d0


	//   ....[100]....
        /*06bc*/ 	.word	0x0000ec40


	//   ....[101]....
        /*06c0*/ 	.word	0x0000ec60


	//   ....[102]....
        /*06c4*/ 	.word	0x0000ec70


	//   ....[103]....
        /*06c8*/ 	.word	0x0000ed00


	//   ....[104]....
        /*06cc*/ 	.word	0x0000ed10


	//   ....[105]....
        /*06d0*/ 	.word	0x0000eda0


	//   ....[106]....
        /*06d4*/ 	.word	0x0000edb0


	//   ....[107]....
        /*06d8*/ 	.word	0x0000ee40


	//   ....[108]....
        /*06dc*/ 	.word	0x0000ee50


	//   ....[109]....
        /*06e0*/ 	.word	0x0000eee0


	//   ....[110]....
        /*06e4*/ 	.word	0x0000eef0


	//   ....[111]....
        /*06e8*/ 	.word	0x0000ef00


	//   ....[112]....
        /*06ec*/ 	.word	0x0000f4c0


	//   ....[113]....
        /*06f0*/ 	.word	0x0000f500


	//   ....[114]....
        /*06f4*/ 	.word	0x0000f540


	//   ....[115]....
        /*06f8*/ 	.word	0x0000f570


	//   ....[116]....
        /*06fc*/ 	.word	0x0000f600


	//   ....[117]....
        /*0700*/ 	.word	0x0000f630


	//   ....[118]....
        /*0704*/ 	.word	0x0000f6a0


	//   ....[119]....
        /*0708*/ 	.word	0x0000f6d0


	//   ....[120]....
        /*070c*/ 	.word	0x0000f740


	//   ....[121]....
        /*0710*/ 	.word	0x0000f770


	//   ....[122]....
        /*0714*/ 	.word	0x0000f7a0


	//   ....[123]....
        /*0718*/ 	.word	0x0000f7f0


	//   ....[124]....
        /*071c*/ 	.word	0x0000fc30


	//   ....[125]....
        /*0720*/ 	.word	0x0000fc40


	//   ....[126]....
        /*0724*/ 	.word	0x0000fc80


	//   ....[127]....
        /*0728*/ 	.word	0x0000fcc0


	//   ....[128]....
        /*072c*/ 	.word	0x0000fcf0


	//   ....[129]....
        /*0730*/ 	.word	0x0000fd20


	//   ....[130]....
        /*0734*/ 	.word	0x0000fd50


	//   ....[131]....
        /*0738*/ 	.word	0x0000fd80


	//   ....[132]....
        /*073c*/ 	.word	0x0000ff30


	//   ....[133]....
        /*0740*/ 	.word	0x0000ff60


	//   ....[134]....
        /*0744*/ 	.word	0x0000ff90


	//   ....[135]....
        /*0748*/ 	.word	0x0000ffc0


	//   ....[136]....
        /*074c*/ 	.word	0x0000fff0


	//   ....[137]....
        /*0750*/ 	.word	0x00010020


	//   ....[138]....
        /*0754*/ 	.word	0x000100e0


	//   ....[139]....
        /*0758*/ 	.word	0x00010100


	//   ....[140]....
        /*075c*/ 	.word	0x00010110


	//   ....[141]....
        /*0760*/ 	.word	0x00010170


	//   ....[142]....
        /*0764*/ 	.word	0x00010790


	//   ....[143]....
        /*0768*/ 	.word	0x00010c70


	//   ....[144]....
        /*076c*/ 	.word	0x00010d60


	//   ....[145]....
        /*0770*/ 	.word	0x00010e00


	//   ....[146]....
        /*0774*/ 	.word	0x00010e60


	//   ....[147]....
        /*0778*/ 	.word	0x00010f70


	//   ....[148]....
        /*077c*/ 	.word	0x00010fe0


	//   ....[149]....
        /*0780*/ 	.word	0x000110f0


	//   ....[150]....
        /*0784*/ 	.word	0x00011160


	//   ....[151]....
        /*0788*/ 	.word	0x00011270


	//   ....[152]....
        /*078c*/ 	.word	0x000112e0


	//   ....[153]....
        /*0790*/ 	.word	0x000113f0


	//   ....[154]....
        /*0794*/ 	.word	0x00011460


	//   ....[155]....
        /*0798*/ 	.word	0x00011500


	//   ....[156]....
        /*079c*/ 	.word	0x00011610


	//   ....[157]....
        /*07a0*/ 	.word	0x00011680


	//   ....[158]....
        /*07a4*/ 	.word	0x00011700


	//   ....[159]....
        /*07a8*/ 	.word	0x000117c0


	//   ....[160]....
        /*07ac*/ 	.word	0x00011840


	//   ....[161]....
        /*07b0*/ 	.word	0x00011920


	//   ....[162]....
        /*07b4*/ 	.word	0x000119a0


	//   ....[163]....
        /*07b8*/ 	.word	0x00011a80


	//   ....[164]....
        /*07bc*/ 	.word	0x00011b00


	//   ....[165]....
        /*07c0*/ 	.word	0x00011be0


	//   ....[166]....
        /*07c4*/ 	.word	0x00011c60


	//   ....[167]....
        /*07c8*/ 	.word	0x00011d40


	//   ....[168]....
        /*07cc*/ 	.word	0x00011dc0


	//   ....[169]....
        /*07d0*/ 	.word	0x00011ea0


	//   ....[170]....
        /*07d4*/ 	.word	0x00011f20


	//   ....[171]....
        /*07d8*/ 	.word	0x00011fe0


	//   ....[172]....
        /*07dc*/ 	.word	0x00012110


	//   ....[173]....
        /*07e0*/ 	.word	0x000121e0


	//   ....[174]....
        /*07e4*/ 	.word	0x00012250


	//   ....[175]....
        /*07e8*/ 	.word	0x00012320


	//   ....[176]....
        /*07ec*/ 	.word	0x00012380


	//   ....[177]....
        /*07f0*/ 	.word	0x00012450


	//   ....[178]....
        /*07f4*/ 	.word	0x000124b0


	//   ....[179]....
        /*07f8*/ 	.word	0x00012580


	//   ....[180]....
        /*07fc*/ 	.word	0x000125e0


	//   ....[181]....
        /*0800*/ 	.word	0x000126b0


	//   ....[182]....
        /*0804*/ 	.word	0x00012710


	//   ....[183]....
        /*0808*/ 	.word	0x000127f0


	//   ....[184]....
        /*080c*/ 	.word	0x000128e0


	//   ....[185]....
        /*0810*/ 	.word	0x00012980


	//   ....[186]....
        /*0814*/ 	.word	0x000129e0


	//   ....[187]....
        /*0818*/ 	.word	0x00012ae0


	//   ....[188]....
        /*081c*/ 	.word	0x00012b40


	//   ....[189]....
        /*0820*/ 	.word	0x00012c40


	//   ....[190]....
        /*0824*/ 	.word	0x00012ca0


	//   ....[191]....
        /*0828*/ 	.word	0x00012da0


	//   ....[192]....
        /*082c*/ 	.word	0x00012e00


	//   ....[193]....
        /*0830*/ 	.word	0x00012f00


	//   ....[194]....
        /*0834*/ 	.word	0x00012f60


	//   ....[195]....
        /*0838*/ 	.word	0x00013030


	//   ....[196]....
        /*083c*/ 	.word	0x00013170


	//   ....[197]....
        /*0840*/ 	.word	0x00013210


	//   ....[198]....
        /*0844*/ 	.word	0x000132f0


	//   ....[199]....
        /*0848*/ 	.word	0x000133c0


	//   ....[200]....
        /*084c*/ 	.word	0x00013420


	//   ....[201]....
        /*0850*/ 	.word	0x00013510


	//   ....[202]....
        /*0854*/ 	.word	0x00013570


	//   ....[203]....
        /*0858*/ 	.word	0x00013660


	//   ....[204]....
        /*085c*/ 	.word	0x000136c0


	//   ....[205]....
        /*0860*/ 	.word	0x000137b0


	//   ....[206]....
        /*0864*/ 	.word	0x00013810


	//   ....[207]....
        /*0868*/ 	.word	0x000138f0


	//   ....[208]....
        /*086c*/ 	.word	0x00013980


	//   ....[209]....
        /*0870*/ 	.word	0x00013a20


	//   ....[210]....
        /*0874*/ 	.word	0x00013b80


	//   ....[211]....
        /*0878*/ 	.word	0x00013bf0


	//   ....[212]....
        /*087c*/ 	.word	0x00013c70


	//   ....[213]....
        /*0880*/ 	.word	0x00013ce0


	//   ....[214]....
        /*0884*/ 	.word	0x00013d50


	//   ....[215]....
        /*0888*/ 	.word	0x00013dd0


	//   ....[216]....
        /*088c*/ 	.word	0x00013e50


	//   ....[217]....
        /*0890*/ 	.word	0x00013ee0


	//   ....[218]....
        /*0894*/ 	.word	0x00013f50


	//   ....[219]....
        /*0898*/ 	.word	0x00013fc0


	//   ....[220]....
        /*089c*/ 	.word	0x00014030


	//   ....[221]....
        /*08a0*/ 	.word	0x000140b0


	//   ....[222]....
        /*08a4*/ 	.word	0x00014120


	//   ....[223]....
        /*08a8*/ 	.word	0x000141c0


	//   ....[224]....
        /*08ac*/ 	.word	0x00014210


	//   ....[225]....
        /*08b0*/ 	.word	0x000142a0


	//   ....[226]....
        /*08b4*/ 	.word	0x000143d0


	//----- nvinfo : EIATTR_REG_RECONFIG
	.align		4
.L_619:
        /*08b8*/ 	.byte	0x01, 0x54
	.zero		2


	//----- nvinfo : EIATTR_SYSCALL_OFFSETS
	.align		4
        /*08bc*/ 	.byte	0x04, 0x46
        /*08be*/ 	.short	(.L_621 - .L_620)


	//   ....[0]....
.L_620:
        /*08c0*/ 	.word	0x00001c90


	//   ....[1]....
        /*08c4*/ 	.word	0x0000c680


	//   ....[2]....
        /*08c8*/ 	.word	0x0000c7d0


	//   ....[3]....
        /*08cc*/ 	.word	0x0000c8c0


	//   ....[4]....
        /*08d0*/ 	.word	0x0000d790


	//----- nvinfo : EIATTR_MBARRIER_INSTR_OFFSETS
	.align		4
.L_621:
        /*08d4*/ 	.byte	0x04, 0x39
        /*08d6*/ 	.short	(.L_623 - .L_622)


	//   ....[0]....
.L_622:
        /*08d8*/ 	.word	0x00000180
        /*08dc*/ 	.word	0x000000ff
        /*08e0*/ 	.word	0x00030800
        /*08e4*/ 	.short	0x0100
        /*08e6*/ 	.byte	0x08
	.zero		1


	//   ....[1]....
        /*08e8*/ 	.word	0x00000190
        /*08ec*/ 	.word	0x000000ff
        /*08f0*/ 	.word	0x00030820
        /*08f4*/ 	.short	0x0100
        /*08f6*/ 	.byte	0x08
	.zero		1


	//   ....[2]....
        /*08f8*/ 	.word	0x00000280
        /*08fc*/ 	.word	0x000000ff
        /*0900*/ 	.word	0x00030830
        /*0904*/ 	.short	0x0100
        /*0906*/ 	.byte	0x08
	.zero		1


	//   ....[3]....
        /*0908*/ 	.word	0x00000290
        /*090c*/ 	.word	0x000000ff
        /*0910*/ 	.word	0x00030840
        /*0914*/ 	.short	0x0100
        /*0916*/ 	.byte	0x08
	.zero		1


	//   ....[4]....
        /*0918*/ 	.word	0x000002a0
        /*091c*/ 	.word	0x000000ff
        /*0920*/ 	.word	0x00030838
        /*0924*/ 	.short	0x0100
        /*0926*/ 	.byte	0x08
	.zero		1


	//   ....[5]....
        /*0928*/ 	.word	0x000002b0
        /*092c*/ 	.word	0x000000ff
        /*0930*/ 	.word	0x00030848
        /*0934*/ 	.short	0x0100
        /*0936*/ 	.byte	0x08
	.zero		1


	//   ....[6]....
        /*0938*/ 	.word	0x000003e0
        /*093c*/ 	.word	0x000000ff
        /*0940*/ 	.word	0x00030850
        /*0944*/ 	.short	0x0100
        /*0946*/ 	.byte	0x08
	.zero		1


	//   ....[7]....
        /*0948*/ 	.word	0x000003f0
        /*094c*/ 	.word	0x000000ff
        /*0950*/ 	.word	0x00030860
        /*0954*/ 	.short	0x0100
        /*0956*/ 	.byte	0x08
	.zero		1


	//   ....[8]....
        /*0958*/ 	.word	0x00000400
        /*095c*/ 	.word	0x000000ff
        /*0960*/ 	.word	0x00030858
        /*0964*/ 	.short	0x0100
        /*0966*/ 	.byte	0x08
	.zero		1


	//   ....[9]....
        /*0968*/ 	.word	0x00000410
        /*096c*/ 	.word	0x000000ff
        /*0970*/ 	.word	0x00030868
        /*0974*/ 	.short	0x0100
        /*0976*/ 	.byte	0x08
	.zero		1


	//   ....[10]....
        /*0978*/ 	.word	0x00000500
        /*097c*/ 	.word	0x000000ff
        /*0980*/ 	.word	0x00030870
        /*0984*/ 	.short	0x0100
        /*0986*/ 	.byte	0x06
	.zero		1


	//   ....[11]....
        /*0988*/ 	.word	0x00000510
        /*098c*/ 	.word	0x000000ff
        /*0990*/ 	.word	0x00030880
        /*0994*/ 	.short	0x0100
        /*0996*/ 	.byte	0x06
	.zero		1


	//   ....[12]....
        /*0998*/ 	.word	0x00000520
        /*099c*/ 	.word	0x000000ff
        /*09a0*/ 	.word	0x00030878
        /*09a4*/ 	.short	0x0100
        /*09a6*/ 	.byte	0x06
	.zero		1


	//   ....[13]....
        /*09a8*/ 	.word	0x00000530
        /*09ac*/ 	.word	0x000000ff
        /*09b0*/ 	.word	0x00030888
        /*09b4*/ 	.short	0x0100
        /*09b6*/ 	.byte	0x06
	.zero		1


	//   ....[14]....
        /*09b8*/ 	.word	0x00000660
        /*09bc*/ 	.word	0x000000ff
        /*09c0*/ 	.word	0x00030890
        /*09c4*/ 	.short	0x0100
        /*09c6*/ 	.byte	0x08
	.zero		1


	//   ....[15]....
        /*09c8*/ 	.word	0x00000670
        /*09cc*/ 	.word	0x000000ff
        /*09d0*/ 	.word	0x000308a0
        /*09d4*/ 	.short	0x0100
        /*09d6*/ 	.byte	0x08
	.zero		1


	//   ....[16]....
        /*09d8*/ 	.word	0x00000680
        /*09dc*/ 	.word	0x000000ff
        /*09e0*/ 	.word	0x00030898
        /*09e4*/ 	.short	0x0100
        /*09e6*/ 	.byte	0x08
	.zero		1


	//   ....[17]....
        /*09e8*/ 	.word	0x00000690
        /*09ec*/ 	.word	0x000000ff
        /*09f0*/ 	.word	0x000308a8
        /*09f4*/ 	.short	0x0100
        /*09f6*/ 	.byte	0x08
	.zero		1


	//   ....[18]....
        /*09f8*/ 	.word	0x000007d0
        /*09fc*/ 	.word	0x000000ff
        /*0a00*/ 	.word	0x000308b0
        /*0a04*/ 	.short	0x0100
        /*0a06*/ 	.byte	0x08
	.zero		1


	//   ....[19]....
        /*0a08*/ 	.word	0x000007e0
        /*0a0c*/ 	.word	0x000000ff
        /*0a10*/ 	.word	0x000308c0
        /*0a14*/ 	.short	0x0100
        /*0a16*/ 	.byte	0x08
	.zero		1


	//   ....[20]....
        /*0a18*/ 	.word	0x000007f0
        /*0a1c*/ 	.word	0x000000ff
        /*0a20*/ 	.word	0x000308b8
        /*0a24*/ 	.short	0x0100
        /*0a26*/ 	.byte	0x08
	.zero		1


	//   ....[21]....
        /*0a28*/ 	.word	0x00000800
        /*0a2c*/ 	.word	0x000000ff
        /*0a30*/ 	.word	0x000308c8
        /*0a34*/ 	.short	0x0100
        /*0a36*/ 	.byte	0x08
	.zero		1


	//   ....[22]....
        /*0a38*/ 	.word	0x00001d50
        /*0a3c*/ 	.word	0x00000004
        /*0a40*/ 	.word	0x00030800
        /*0a44*/ 	.short	0x010a
        /*0a46*/ 	.byte	0x3f
	.zero		1


	//   ....[23]....
        /*0a48*/ 	.word	0x00001e00
        /*0a4c*/ 	.word	0x00000000
        /*0a50*/ 	.word	0x00030830
        /*0a54*/ 	.short	0x010a
        /*0a56*/ 	.byte	0x3f
	.zero		1


	//   ....[24]....
        /*0a58*/ 	.word	0x00001e50
        /*0a5c*/ 	.word	0x00000000
        /*0a60*/ 	.word	0x00030830
        /*0a64*/ 	.short	0x010a
        /*0a66*/ 	.byte	0x3f
	.zero		1


	//   ....[25]....
        /*0a68*/ 	.word	0x00002590
        /*0a6c*/ 	.word	0x00000000
        /*0a70*/ 	.word	0x00000000
        /*0a74*/ 	.short	0x0101
        /*0a76*/ 	.byte	0x3f
	.zero		1


	//   ....[26]....
        /*0a78*/ 	.word	0x000042a0
        /*0a7c*/ 	.word	0x000000ff
        /*0a80*/ 	.word	0x00030830
        /*0a84*/ 	.short	0x010a
        /*0a86*/ 	.byte	0x08
	.zero		1


	//   ....[27]....
        /*0a88*/ 	.word	0x000042e0
        /*0a8c*/ 	.word	0x000000ff
        /*0a90*/ 	.word	0x00030830
        /*0a94*/ 	.short	0x010a
        /*0a96*/ 	.byte	0x08
	.zero		1


	//   ....[28]....
        /*0a98*/ 	.word	0x00004df0
        /*0a9c*/ 	.word	0x000000ff
        /*0aa0*/ 	.word	0x00030850
        /*0aa4*/ 	.short	0x010a
        /*0aa6*/ 	.byte	0x09
	.zero		1


	//   ....[29]....
        /*0aa8*/ 	.word	0x00004e30
        /*0aac*/ 	.word	0x000000ff
        /*0ab0*/ 	.word	0x00030850
        /*0ab4*/ 	.short	0x010a
        /*0ab6*/ 	.byte	0x09
	.zero		1


	//   ....[30]....
        /*0ab8*/ 	.word	0x00005400
        /*0abc*/ 	.word	0x000000ff
        /*0ac0*/ 	.word	0x00000000
        /*0ac4*/ 	.short	0x0101
        /*0ac6*/ 	.byte	0x08
	.zero		1


	//   ....[31]....
        /*0ac8*/ 	.word	0x00005f40
        /*0acc*/ 	.word	0x000000ff
        /*0ad0*/ 	.word	0x00000000
        /*0ad4*/ 	.short	0x0101
        /*0ad6*/ 	.byte	0x09
	.zero		1


	//   ....[32]....
        /*0ad8*/ 	.word	0x000066c0
        /*0adc*/ 	.word	0x0000000d
        /*0ae0*/ 	.word	0x00030850
        /*0ae4*/ 	.short	0x010a
        /*0ae6*/ 	.byte	0x3f
	.zero		1


	//   ....[33]....
        /*0ae8*/ 	.word	0x00006750
        /*0aec*/ 	.word	0x0000000d
        /*0af0*/ 	.word	0x00030850
        /*0af4*/ 	.short	0x010a
        /*0af6*/ 	.byte	0x3f
	.zero		1


	//   ....[34]....
        /*0af8*/ 	.word	0x00006c70
        /*0afc*/ 	.word	0x00000002
        /*0b00*/ 	.word	0x00000000
        /*0b04*/ 	.short	0x0101
        /*0b06*/ 	.byte	0x3f
	.zero		1


	//   ....[35]....
        /*0b08*/ 	.word	0x00008b00
        /*0b0c*/ 	.word	0x000000ff
        /*0b10*/ 	.word	0x00000000
        /*0b14*/ 	.short	0x0101
        /*0b16*/ 	.byte	0x08
	.zero		1


	//   ....[36]....
        /*0b18*/ 	.word	0x000091b0
        /*0b1c*/ 	.word	0x000000ff
        /*0b20*/ 	.word	0x00000000
        /*0b24*/ 	.short	0x0101
        /*0b26*/ 	.byte	0x08
	.zero		1


	//   ....[37]....
        /*0b28*/ 	.word	0x0000ce40
        /*0b2c*/ 	.word	0x00000007
        /*0b30*/ 	.word	0x00030840
        /*0b34*/ 	.short	0x010a
        /*0b36*/ 	.byte	0x3f
	.zero		1


	//   ....[38]....
        /*0b38*/ 	.word	0x0000d4c0
        /*0b3c*/ 	.word	0x00000007
        /*0b40*/ 	.word	0x00030830
        /*0b44*/ 	.short	0x0107
        /*0b46*/ 	.byte	0x3f
	.zero		1


	//   ....[39]....
        /*0b48*/ 	.word	0x0000d590
        /*0b4c*/ 	.word	0x00000007
        /*0b50*/ 	.word	0x00030830
        /*0b54*/ 	.short	0x0101
        /*0b56*/ 	.byte	0x3f
	.zero		1


	//   ....[40]....
        /*0b58*/ 	.word	0x0000e0c0
        /*0b5c*/ 	.word	0x00000016
        /*0b60*/ 	.word	0x00030800
        /*0b64*/ 	.short	0x0107
        /*0b66*/ 	.byte	0x3f
	.zero		1


	//   ....[41]....
        /*0b68*/ 	.word	0x0000e1e0
        /*0b6c*/ 	.word	0x00000016
        /*0b70*/ 	.word	0x00030800
        /*0b74*/ 	.short	0x0101
        /*0b76*/ 	.byte	0x3f
	.zero		1


	//   ....[42]....
        /*0b78*/ 	.word	0x0000e200
        /*0b7c*/ 	.word	0x00000016
        /*0b80*/ 	.word	0x00030820
        /*0b84*/ 	.short	0x010a
        /*0b86*/ 	.byte	0x3f
	.zero		1


	//   ....[43]....
        /*0b88*/ 	.word	0x0000e5c0
        /*0b8c*/ 	.word	0x00000006
        /*0b90*/ 	.word	0x00030840
        /*0b94*/ 	.short	0x010a
        /*0b96*/ 	.byte	0x3f
	.zero		1


	//   ....[44]....
        /*0b98*/ 	.word	0x0000ea80
        /*0b9c*/ 	.word	0x00000006
        /*0ba0*/ 	.word	0x00030830
        /*0ba4*/ 	.short	0x0107
        /*0ba6*/ 	.byte	0x3f
	.zero		1


	//   ....[45]....
        /*0ba8*/ 	.word	0x0000eb30
        /*0bac*/ 	.word	0x00000006
        /*0bb0*/ 	.word	0x00030830
        /*0bb4*/ 	.short	0x0101
        /*0bb6*/ 	.byte	0x3f
	.zero		1


	//   ....[46]....
        /*0bb8*/ 	.word	0x0000eba0
        /*0bbc*/ 	.word	0x00000006
        /*0bc0*/ 	.word	0x00030860
        /*0bc4*/ 	.short	0x010a
        /*0bc6*/ 	.byte	0x3f
	.zero		1


	//   ....[47]....
        /*0bc8*/ 	.word	0x0000f0f0
        /*0bcc*/ 	.word	0x00000006
        /*0bd0*/ 	.word	0x00030850
        /*0bd4*/ 	.short	0x0107
        /*0bd6*/ 	.byte	0x3f
	.zero		1


	//   ....[48]....
        /*0bd8*/ 	.word	0x0000f210
        /*0bdc*/ 	.word	0x00000006
        /*0be0*/ 	.word	0x00030850
        /*0be4*/ 	.short	0x0101
        /*0be6*/ 	.byte	0x3f
	.zero		1


	//   ....[49]....
        /*0be8*/ 	.word	0x0000f420
        /*0bec*/ 	.word	0x00000000
        /*0bf0*/ 	.word	0x00030860
        /*0bf4*/ 	.short	0x010a
        /*0bf6*/ 	.byte	0x3f
	.zero		1


	//   ....[50]....
        /*0bf8*/ 	.word	0x0000f920
        /*0bfc*/ 	.word	0x00000000
        /*0c00*/ 	.word	0x00030850
        /*0c04*/ 	.short	0x0107
        /*0c06*/ 	.byte	0x3f
	.zero		1


	//   ....[51]....
        /*0c08*/ 	.word	0x0000f9d0
        /*0c0c*/ 	.word	0x00000000
        /*0c10*/ 	.word	0x00030850
        /*0c14*/ 	.short	0x0101
        /*0c16*/ 	.byte	0x3f
	.zero		1


	//   ....[52]....
        /*0c18*/ 	.word	0x00010710
        /*0c1c*/ 	.word	0x00000004
        /*0c20*/ 	.word	0x00030820
        /*0c24*/ 	.short	0x010a
        /*0c26*/ 	.byte	0x3f
	.zero		1


	//   ....[53]....
        /*0c28*/ 	.word	0x000108b0
        /*0c2c*/ 	.word	0x00000005
        /*0c30*/ 	.word	0x00030840
        /*0c34*/ 	.short	0x010a
        /*0c36*/ 	.byte	0x3f
	.zero		1


	//   ....[54]....
        /*0c38*/ 	.word	0x00010950
        /*0c3c*/ 	.word	0x0000001b
        /*0c40*/ 	.word	0x00030840
        /*0c44*/ 	.short	0x010a
        /*0c46*/ 	.byte	0x3f
	.zero		1


	//   ....[55]....
        /*0c48*/ 	.word	0x00010990
        /*0c4c*/ 	.word	0x00000005
        /*0c50*/ 	.word	0x00030860
        /*0c54*/ 	.short	0x010a
        /*0c56*/ 	.byte	0x3f
	.zero		1


	//   ....[56]....
        /*0c58*/ 	.word	0x000109d0
        /*0c5c*/ 	.word	0x0000001b
        /*0c60*/ 	.word	0x00030860
        /*0c64*/ 	.short	0x010a
        /*0c66*/ 	.byte	0x3f
	.zero		1


	//   ....[57]....
        /*0c68*/ 	.word	0x00010a30
        /*0c6c*/ 	.word	0x00000004
        /*0c70*/ 	.word	0x00030800
        /*0c74*/ 	.short	0x010a
        /*0c76*/ 	.byte	0x3f
	.zero		1


	//   ....[58]....
        /*0c78*/ 	.word	0x00010a80
        /*0c7c*/ 	.word	0x00000000
        /*0c80*/ 	.word	0x00030830
        /*0c84*/ 	.short	0x010a
        /*0c86*/ 	.byte	0x3f
	.zero		1


	//   ....[59]....
        /*0c88*/ 	.word	0x00010ae0
        /*0c8c*/ 	.word	0x00000003
        /*0c90*/ 	.word	0x00030830
        /*0c94*/ 	.short	0x010a
        /*0c96*/ 	.byte	0x3f
	.zero		1


	//   ....[60]....
        /*0c98*/ 	.word	0x00010b40
        /*0c9c*/ 	.word	0x00000002
        /*0ca0*/ 	.word	0x00030850
        /*0ca4*/ 	.short	0x010a
        /*0ca6*/ 	.byte	0x3f
	.zero		1


	//   ....[61]....
        /*0ca8*/ 	.word	0x00010b90
        /*0cac*/ 	.word	0x0000000d
        /*0cb0*/ 	.word	0x00030850
        /*0cb4*/ 	.short	0x010a
        /*0cb6*/ 	.byte	0x3f
	.zero		1


	//   ....[62]....
        /*0cb8*/ 	.word	0x00010cb0
        /*0cbc*/ 	.word	0x00000007
        /*0cc0*/ 	.word	0x00030840
        /*0cc4*/ 	.short	0x010a
        /*0cc6*/ 	.byte	0x3f
	.zero		1


	//   ....[63]....
        /*0cc8*/ 	.word	0x00012010
        /*0ccc*/ 	.word	0x00000016
        /*0cd0*/ 	.word	0x00030820
        /*0cd4*/ 	.short	0x010a
        /*0cd6*/ 	.byte	0x3f
	.zero		1


	//   ....[64]....
        /*0cd8*/ 	.word	0x00012060
        /*0cdc*/ 	.word	0x00000006
        /*0ce0*/ 	.word	0x00030840
        /*0ce4*/ 	.short	0x010a
        /*0ce6*/ 	.byte	0x3f
	.zero		1


	//   ....[65]....
        /*0ce8*/ 	.word	0x00012830
        /*0cec*/ 	.word	0x00000006
        /*0cf0*/ 	.word	0x00030860
        /*0cf4*/ 	.short	0x010a
        /*0cf6*/ 	.byte	0x3f
	.zero		1


	//   ....[66]....
        /*0cf8*/ 	.word	0x000130c0
        /*0cfc*/ 	.word	0x00000000
        /*0d00*/ 	.word	0x00030860
        /*0d04*/ 	.short	0x010a
        /*0d06*/ 	.byte	0x3f
	.zero		1


	//   ....[67]....
        /*0d08*/ 	.word	0x000142f0
        /*0d0c*/ 	.word	0x00000004
        /*0d10*/ 	.word	0x00030820
        /*0d14*/ 	.short	0x010a
        /*0d16*/ 	.byte	0x3f
	.zero		1


	//   ....[68]....
        /*0d18*/ 	.word	0x00014490
        /*0d1c*/ 	.word	0x00000005
        /*0d20*/ 	.word	0x00030840
        /*0d24*/ 	.short	0x010a
        /*0d26*/ 	.byte	0x3f
	.zero		1


	//   ....[69]....
        /*0d28*/ 	.word	0x000144e0
        /*0d2c*/ 	.word	0x0000001b
        /*0d30*/ 	.word	0x00030840
        /*0d34*/ 	.short	0x010a
        /*0d36*/ 	.byte	0x3f
	.zero		1


	//   ....[70]....
        /*0d38*/ 	.word	0x00014530
        /*0d3c*/ 	.word	0x00000005
        /*0d40*/ 	.word	0x00030860
        /*0d44*/ 	.short	0x010a
        /*0d46*/ 	.byte	0x3f
	.zero		1


	//----- nvinfo : EIATTR_NUM_MBARRIERS
	.align		4
.L_623:
        /*0d48*/ 	.byte	0x03, 0x38
        /*0d4a*/ 	.short	0x0016


	//----- nvinfo : EIATTR_EXIT_INSTR_OFFSETS
	.align		4
        /*0d4c*/ 	.byte	0x04, 0x1c
        /*0d4e*/ 	.short	(.L_625 - .L_624)


	//   ....[0]....
.L_624:
        /*0d50*/ 	.word	0x00000990


	//   ....[1]....
        /*0d54*/ 	.word	0x0000afa0


	//   ....[2]....
        /*0d58*/ 	.word	0x00010a20


	//----- nvinfo : EIATTR_MAX_THREADS
	.align		4
.L_625:
        /*0d5c*/ 	.byte	0x04, 0x05
        /*0d5e*/ 	.short	(.L_627 - .L_626)
.L_626:
        /*0d60*/ 	.word	0x00000180
        /*0d64*/ 	.word	0x00000001
        /*0d68*/ 	.word	0x00000001


	//----- nvinfo : EIATTR_CRS_STACK_SIZE
	.align		4
.L_627:
        /*0d6c*/ 	.byte	0x04, 0x1e
        /*0d6e*/ 	.short	(.L_629 - .L_628)
.L_628:
        /*0d70*/ 	.word	0x00000000


	//----- nvinfo : EIATTR_CBANK_PARAM_SIZE
	.align		4
.L_629:
        /*0d74*/ 	.byte	0x03, 0x19
        /*0d76*/ 	.short	0x0af0


	//----- nvinfo : EIATTR_PARAM_CBANK
	.align		4
        /*0d78*/ 	.byte	0x04, 0x0a
        /*0d7a*/ 	.short	(.L_631 - .L_630)
	.align		4
.L_630:
        /*0d7c*/ 	.word	index@(.nv.constant0._ZN7cutlass13device_kernelIN5flash11enable_sm90INS1_16FlashAttnFwdSm90INS1_25CollectiveMainloopFwdSm90ILi2EN4cute5tupleIJNS5_1CILi1EEES8_S8_EEENS6_IJNS7_ILi128EEENS7_ILi96EEENS7_ILi192EEEEEELi192ENS_10bfloat16_tEfNS_4arch4Sm90ELb0ELb0ELb0ELb1ELb1ELb0ELb0ELb1ELb1ELb1ELb1ELb0EEENS1_21CollectiveEpilogueFwdINS6_IJSA_SC_SB_EEES9_SE_SG_Li256ELb1ELb1ELb1ELb0EEENS1_36VarlenDynamicPersistentTileSchedulerILi128ELi96ELi256ELi128ELb1ELb1ELb1ELb0ELb1ELb1EEEEEEEEEvNT_6ParamsE)
        /*0d80*/ 	.short	0x0210
        /*0d82*/ 	.short	0x0af0


	//----- nvinfo : EIATTR_SW_WAR
	.align		4
.L_631:
        /*0d84*/ 	.byte	0x04, 0x36
        /*0d86*/ 	.short	(.L_633 - .L_632)
.L_632:
        /*0d88*/ 	.word	0x00000008
.L_633:


//--------------------- .nv.info._ZN7cutlass13device_kernelIN5flash11enable_sm90INS1_16FlashAttnFwdSm90INS1_25CollectiveMainloopFwdSm90ILi2EN4cute5tupleIJNS5_1CILi1EEES8_S8_EEENS6_IJNS7_ILi128EEENS7_ILi96EEENS7_ILi192EEEEEELi192ENS_10bfloat16_tEfNS_4arch4Sm90ELb0ELb0ELb0ELb1ELb1ELb1ELb0ELb1ELb1ELb1ELb1ELb0EEENS1_21CollectiveEpilogueFwdINS6_IJSA_SC_SB_EEES9_SE_SG_Li256ELb1ELb1ELb1ELb0EEENS1_36VarlenDynamicPersistentTileSchedulerILi128ELi96ELi256ELi128ELb1ELb1ELb1ELb0ELb1ELb1EEEEEEEEEvNT_6ParamsE --------------------------
	.section	.nv.info._ZN7cutlass13device_kernelIN5flash11enable_sm90INS1_16FlashAttnFwdSm90INS1_25CollectiveMainloopFwdSm90ILi2EN4cute5tupleIJNS5_1CILi1EEES8_S8_EEENS6_IJNS7_ILi128EEENS7_ILi96EEENS7_ILi192EEEEEELi192ENS_10bfloat16_tEfNS_4arch4Sm90ELb0ELb0ELb0ELb1ELb1ELb1ELb0ELb1ELb1ELb1ELb1ELb0EEENS1_21CollectiveEpilogueFwdINS6_IJSA_SC_SB_EEES9_SE_SG_Li256ELb1ELb1ELb1ELb0EEENS1_36VarlenDynamicPersistentTileSchedulerILi128ELi96ELi256ELi128ELb1ELb1ELb1ELb0ELb1ELb1EEEEEEEEEvNT_6ParamsE,"",@"SHT_CUDA_INFO"
	.sectionflags	@""
	.align	4


	//----- nvinfo : EIATTR_CUDA_API_VERSION
	.align		4
        /*0000*/ 	.byte	0x04, 0x37
        /*0002*/ 	.short	(.L_635 - .L_634)
.L_634:
        /*0004*/ 	.word	0x00000082


	//----- nvinfo : EIATTR_KPARAM_INFO
	.align		4
.L_635:
        /*0008*/ 	.byte	0x04, 0x17
        /*000a*/ 	.short	(.L_637 - .L_636)
.L_636:
        /*000c*/ 	.word	0x00000000
        /*0010*/ 	.short	0x0000
        /*0012*/ 	.short	0x0070
        /*0014*/ 	.byte	0x00, 0xf0, 0x01, 0x2a


	//----- nvinfo : EIATTR_SPARSE_MMA_MASK
	.align		4
.L_637:
        /*0018*/ 	.byte	0x03, 0x50
        /*001a*/ 	.short	0x0000


	//----- nvinfo : EIATTR_MAXREG_COUNT
	.align		4
        /*001c*/ 	.byte	0x03, 0x1b
        /*001e*/ 	.short	0x00a8


	//----- nvinfo : EIATTR_NUM_BARRIERS
	.align		4
        /*0020*/ 	.byte	0x02, 0x4c
        /*0022*/ 	.byte	0x10
	.zero		1


	//----- nvinfo : EIATTR_EXTERNS
	.align		4
        /*0024*/ 	.byte	0x04, 0x0f
        /*0026*/ 	.short	(.L_639 - .L_638)


	//   ....[0]....
	.align		4
.L_638:
        /*0028*/ 	.word	index@(__assertfail)


	//----- nvinfo : EIATTR_ANNOTATIONS
	.align		4
.L_639:
        /*002c*/ 	.byte	0x04, 0x55
        /*002e*/ 	.short	(.L_641 - .L_640)


	//   ....[0]....
.L_640:
        /* <DEDUP_REMOVED lines=99> */


	//----- nvinfo : EIATTR_MERCURY_ISA_VERSION
	.align		4
.L_641:
        /*0648*/ 	.byte	0x03, 0x5f
        /*064a*/ 	.short	0x0101


	//----- nvinfo : EIATTR_UNUSED_LOAD_BYTE_OFFSET
	.align		4
        /*064c*/ 	.byte	0x04, 0x44
        /*064e*/ 	.short	(.L_643 - .L_642)


	//   ....[0]....
.L_642:
        /*0650*/ 	.word	0x00000a20
        /*0654*/ 	.word	0x0000fff0


	//   ....[1]....
        /*0658*/ 	.word	0x00017650
        /*065c*/ 	.word	0x0000fff0


	//----- nvinfo : EIATTR_INT_WARP_WIDE_INSTR_OFFSETS
	.align		4
.L_643:
        /*0660*/ 	.byte	0x04, 0x31
        /*0662*/ 	.short	(.L_645 - .L_644)


	//   ....[0]....
.L_644:
        /*0664*/ 	.word	0x00000120


	//   ....[1]....
        /*0668*/ 	.word	0x00000160


	//   ....[2]....
        /*066c*/ 	.word	0x00000220


	//   ....[3]....
        /*0670*/ 	.word	0x0001dfc0


	//   ....[4]....
        /*0674*/ 	.word	0x0001e050


	//   ....[5]....
        /*0678*/ 	.word	0x00020ed0


	//   ....[6]....
        /*067c*/ 	.word	0x00020f60


	//----- nvinfo : EIATTR_COOP_GROUP_MASK_REGIDS
	.align		4
.L_645:
        /*0680*/ 	.byte	0x04, 0x29
        /*0682*/ 	.short	(.L_647 - .L_646)


	//   ....[0]....
.L_646:
        /*0684*/ 	.word	0xffffffff


	//   ....[1]....
        /*0688*/ 	.word	0xffffffff


	//   ....[2]....
        /*068c*/ 	.word	0xffffffff


	//   ....[3]....
        /*0690*/ 	.word	0xffffffff


	//   ....[4]....
        /*0694*/ 	.word	0xffffffff


	//   ....[5]....
        /*0698*/ 	.word	0xffffffff


	//   ....[6]....
        /*069c*/ 	.word	0xffffffff


	//   ....[7]....
        /*06a0*/ 	.word	0xffffffff


	//   ....[8]....
        /*06a4*/ 	.word	0xffffffff


	//   ....[9]....
        /*06a8*/ 	.word	0xffffffff


	//   ....[10]....
        /*06ac*/ 	.word	0xffffffff


	//   ....[11]....
        /*06b0*/ 	.word	0xffffffff


	//   ....[12]....
        /*06b4*/ 	.word	0xffffffff


	//   ....[13]....
        /*06b8*/ 	.word	0xffffffff


	//   ....[14]....
        /*06bc*/ 	.word	0xffffffff


	//   ....[15]....
        /*06c0*/ 	.word	0xffffffff


	//   ....[16]....
        /*06c4*/ 	.word	0xffffffff


	//   ....[17]....
        /*06c8*/ 	.word	0xffffffff


	//   ....[18]....
        /*06cc*/ 	.word	0xffffffff


	//   ....[19]....
        /*06d0*/ 	.word	0xffffffff


	//   ....[20]....
        /*06d4*/ 	.word	0xffffffff


	//   ....[21]....
        /*06d8*/ 	.word	0xffffffff


	//   ....[22]....
        /*06dc*/ 	.word	0xffffffff


	//   ....[23]....
        /*06e0*/ 	.word	0xffffffff


	//   ....[24]....
        /*06e4*/ 	.word	0xffffffff


	//   ....[25]....
        /*06e8*/ 	.word	0xffffffff


	//   ....[26]....
        /*06ec*/ 	.word	0xffffffff


	//   ....[27]....
        /*06f0*/ 	.word	0xffffffff


	//   ....[28]....
        /*06f4*/ 	.word	0xffffffff


	//   ....[29]....
        /*06f8*/ 	.word	0xffffffff


	//   ....[30]....
        /*06fc*/ 	.word	0xffffffff


	//   ....[31]....
        /*0700*/ 	.word	0xffffffff


	//   ....[32]....
        /*0704*/ 	.word	0xffffffff


	//   ....[33]....
        /*0708*/ 	.word	0xffffffff


	//   ....[34]....
        /*070c*/ 	.word	0xffffffff


	//   ....[35]....
        /*0710*/ 	.word	0xffffffff


	//   ....[36]....
        /*0714*/ 	.word	0xffffffff


	//   ....[37]....
        /*0718*/ 	.word	0xffffffff


	//   ....[38]....
        /*071c*/ 	.word	0xffffffff


	//   ....[39]....
        /*0720*/ 	.word	0xffffffff


	//   ....[40]....
        /*0724*/ 	.word	0xffffffff


	//   ....[41]....
        /*0728*/ 	.word	0xffffffff


	//   ....[42]....
        /*072c*/ 	.word	0xffffffff


	//   ....[43]....
        /*0730*/ 	.word	0xffffffff


	//   ....[44]....
        /*0734*/ 	.word	0xffffffff


	//   ....[45]....
        /*0738*/ 	.word	0xffffffff


	//   ....[46]....
        /*073c*/ 	.word	0xffffffff


	//   ....[47]....
        /*0740*/ 	.word	0xffffffff


	//   ....[48]....
        /*0744*/ 	.word	0xffffffff


	//   ....[49]....
        /*0748*/ 	.word	0xffffffff


	//   ....[50]....
        /*074c*/ 	.word	0xffffffff


	//   ....[51]....
        /*0750*/ 	.word	0xffffffff


	//   ....[52]....
        /*0754*/ 	.word	0xffffffff


	//   ....[53]....
        /*0758*/ 	.word	0xffffffff


	//   ....[54]....
        /*075c*/ 	.word	0xffffffff


	//   ....[55]....
        /*0760*/ 	.word	0xffffffff


	//   ....[56]....
        /*0764*/ 	.word	0xffffffff


	//   ....[57]....
        /*0768*/ 	.word	0xffffffff


	//   ....[58]....
        /*076c*/ 	.word	0xffffffff


	//   ....[59]....
        /*0770*/ 	.word	0xffffffff


	//   ....[60]....
        /*0774*/ 	.word	0xffffffff


	//   ....[61]....
        /*0778*/ 	.word	0xffffffff


	//   ....[62]....
        /*077c*/ 	.word	0xffffffff


	//   ....[63]....
        /*0780*/ 	.word	0xffffffff


	//   ....[64]....
        /*0784*/ 	.word	0xffffffff


	//   ....[65]....
        /*0788*/ 	.word	0xffffffff


	//   ....[66]....
        /*078c*/ 	.word	0xffffffff


	//   ....[67]....
        /*0790*/ 	.word	0xffffffff


	//   ....[68]....
        /*0794*/ 	.word	0xffffffff


	//   ....[69]....
        /*0798*/ 	.word	0xffffffff


	//   ....[70]....
        /*079c*/ 	.word	0xffffffff


	//   ....[71]....
        /*07a0*/ 	.word	0xffffffff


	//   ....[72]....
        /*07a4*/ 	.word	0xffffffff


	//   ....[73]....
        /*07a8*/ 	.word	0xffffffff


	//   ....[74]....
        /*07ac*/ 	.word	0xffffffff


	//   ....[75]....
        /*07b0*/ 	.word	0xffffffff


	//   ....[76]....
        /*07b4*/ 	.word	0xffffffff


	//   ....[77]....
        /*07b8*/ 	.word	0xffffffff


	//   ....[78]....
        /*07bc*/ 	.word	0xffffffff


	//   ....[79]....
        /*07c0*/ 	.word	0xffffffff


	//   ....[80]....
        /*07c4*/ 	.word	0xffffffff


	//   ....[81]....
        /*07c8*/ 	.word	0xffffffff


	//   ....[82]....
        /*07cc*/ 	.word	0xffffffff


	//   ....[83]....
        /*07d0*/ 	.word	0xffffffff


	//   ....[84]....
        /*07d4*/ 	.word	0xffffffff


	//   ....[85]....
        /*07d8*/ 	.word	0xffffffff


	//   ....[86]....
        /*07dc*/ 	.word	0xffffffff


	//   ....[87]....
        /*07e0*/ 	.word	0xffffffff


	//   ....[88]....
        /*07e4*/ 	.word	0xffffffff


	//   ....[89]....
        /*07e8*/ 	.word	0xffffffff


	//   ....[90]....
        /*07ec*/ 	.word	0xffffffff


	//   ....[91]....
        /*07f0*/ 	.word	0xffffffff


	//   ....[92]....
        /*07f4*/ 	.word	0xffffffff


	//   ....[93]....
        /*07f8*/ 	.word	0xffffffff


	//   ....[94]....
        /*07fc*/ 	.word	0xffffffff


	//   ....[95]....
        /*0800*/ 	.word	0xffffffff


	//   ....[96]....
        /*0804*/ 	.word	0xffffffff


	//   ....[97]....
        /*0808*/ 	.word	0xffffffff


	//   ....[98]....
        /*080c*/ 	.word	0xffffffff


	//   ....[99]....
        /*0810*/ 	.word	0xffffffff


	//   ....[100]....
        /*0814*/ 	.word	0xffffffff


	//   ....[101]....
        /*0818*/ 	.word	0xffffffff


	//   ....[102]....
        /*081c*/ 	.word	0xffffffff


	//   ....[103]....
        /*0820*/ 	.word	0xffffffff


	//   ....[104]....
        /*0824*/ 	.word	0xffffffff


	//   ....[105]....
        /*0828*/ 	.word	0xffffffff


	//   ....[106]....
        /*082c*/ 	.word	0xffffffff


	//   ....[107]....
        /*0830*/ 	.word	0xffffffff


	//   ....[108]....
        /*0834*/ 	.word	0xffffffff


	//   ....[109]....
        /*0838*/ 	.word	0xffffffff


	//   ....[110]....
        /*083c*/ 	.word	0xffffffff


	//   ....[111]....
        /*0840*/ 	.word	0xffffffff


	//   ....[112]....
        /*0844*/ 	.word	0xffffffff


	//   ....[113]....
        /*0848*/ 	.word	0xffffffff


	//   ....[114]....
        /*084c*/ 	.word	0xffffffff


	//   ....[115]....
        /*0850*/ 	.word	0xffffffff


	//   ....[116]....
        /*0854*/ 	.word	0xffffffff


	//   ....[117]....
        /*0858*/ 	.word	0xffffffff


	//   ....[118]....
        /*085c*/ 	.word	0xffffffff


	//   ....[119]....
        /*0860*/ 	.word	0xffffffff


	//   ....[120]....
        /*0864*/ 	.word	0xffffffff


	//   ....[121]....
        /*0868*/ 	.word	0xffffffff


	//   ....[122]....
        /*086c*/ 	.word	0xffffffff


	//   ....[123]....
        /*0870*/ 	.word	0xffffffff


	//   ....[124]....
        /*0874*/ 	.word	0xffffffff


	//   ....[125]....
        /*0878*/ 	.word	0xffffffff


	//   ....[126]....
        /*087c*/ 	.word	0xffffffff


	//   ....[127]....
        /*0880*/ 	.word	0xffffffff


	//   ....[128]....
        /*0884*/ 	.word	0xffffffff


	//   ....[129]....
        /*0888*/ 	.word	0xffffffff


	//   ....[130]....
        /*088c*/ 	.word	0xffffffff


	//   ....[131]....
        /*0890*/ 	.word	0xffffffff


	//   ....[132]....
        /*0894*/ 	.word	0xffffffff


	//   ....[133]....
        /*0898*/ 	.word	0xffffffff


	//   ....[134]....
        /*089c*/ 	.word	0xffffffff


	//   ....[135]....
        /*08a0*/ 	.word	0xffffffff


	//   ....[136]....
        /*08a4*/ 	.word	0xffffffff


	//   ....[137]....
        /*08a8*/ 	.word	0xffffffff


	//   ....[138]....
        /*08ac*/ 	.word	0xffffffff


	//   ....[139]....
        /*08b0*/ 	.word	0xffffffff


	//   ....[140]....
        /*08b4*/ 	.word	0xffffffff


	//   ....[141]....
        /*08b8*/ 	.word	0xffffffff


	//   ....[142]....
        /*08bc*/ 	.word	0xffffffff


	//   ....[143]....
        /*08c0*/ 	.word	0xffffffff


	//   ....[144]....
        /*08c4*/ 	.word	0xffffffff


	//   ....[145]....
        /*08c8*/ 	.word	0xffffffff


	//   ....[146]....
        /*08cc*/ 	.word	0xffffffff


	//   ....[147]....
        /*08d0*/ 	.word	0xffffffff


	//   ....[148]....
        /*08d4*/ 	.word	0xffffffff


	//   ....[149]....
        /*08d8*/ 	.word	0xffffffff


	//   ....[150]....
        /*08dc*/ 	.word	0xffffffff


	//   ....[151]....
        /*08e0*/ 	.word	0xffffffff


	//   ....[152]....
        /*08e4*/ 	.word	0xffffffff


	//   ....[153]....
        /*08e8*/ 	.word	0xffffffff


	//   ....[154]....
        /*08ec*/ 	.word	0xffffffff


	//   ....[155]....
        /*08f0*/ 	.word	0xffffffff


	//   ....[156]....
        /*08f4*/ 	.word	0xffffffff


	//   ....[157]....
        /*08f8*/ 	.word	0xffffffff


	//   ....[158]....
        /*08fc*/ 	.word	0xffffffff


	//   ....[159]....
        /*0900*/ 	.word	0xffffffff


	//   ....[160]....
        /*0904*/ 	.word	0xffffffff


	//   ....[161]....
        /*0908*/ 	.word	0xffffffff


	//   ....[162]....
        /*090c*/ 	.word	0xffffffff


	//   ....[163]....
        /*0910*/ 	.word	0xffffffff


	//   ....[164]....
        /*0914*/ 	.word	0xffffffff


	//   ....[165]....
        /*0918*/ 	.word	0xffffffff


	//   ....[166]....
        /*091c*/ 	.word	0xffffffff


	//   ....[167]....
        /*0920*/ 	.word	0xffffffff


	//   ....[168]....
        /*0924*/ 	.word	0xffffffff


	//   ....[169]....
        /*0928*/ 	.word	0x0500000f


	//   ....[170]....
        /*092c*/ 	.word	0x0500000f


	//   ....[171]....
        /*0930*/ 	.word	0x0500000f


	//   ....[172]....
        /*0934*/ 	.word	0x0500000f


	//   ....[173]....
        /*0938*/ 	.word	0x0500000f


	//   ....[174]....
        /*093c*/ 	.word	0x0500000f


	//   ....[175]....
        /*0940*/ 	.word	0x0500000f


	//   ....[176]....
        /*0944*/ 	.word	0x0500000f


	//   ....[177]....
        /*0948*/ 	.word	0x0500000f


	//   ....[178]....
        /*094c*/ 	.word	0x0500000f


	//   ....[179]....
        /*0950*/ 	.word	0x0500000f


	//   ....[180]....
        /*0954*/ 	.word	0x0500000f


	//   ....[181]....
        /*0958*/ 	.word	0x0500000f


	//   ....[182]....
        /*095c*/ 	.word	0x0500000f


	//   ....[183]....
        /*0960*/ 	.word	0x0500000f


	//   ....[184]....
        /*0964*/ 	.word	0x0500000f


	//   ....[185]....
        /*0968*/ 	.word	0x0500000f


	//   ....[186]....
        /*096c*/ 	.word	0x0500000f


	//   ....[187]....
        /*0970*/ 	.word	0x0500000f


	//   ....[188]....
        /*0974*/ 	.word	0x0500000f


	//   ....[189]....
        /*0978*/ 	.word	0x0500000f


	//   ....[190]....
        /*097c*/ 	.word	0x0500000f


	//   ....[191]....
        /*0980*/ 	.word	0x0500000f


	//   ....[192]....
        /*0984*/ 	.word	0x0500000f


	//   ....[193]....
        /*0988*/ 	.word	0x0500000f


	//   ....[194]....
        /*098c*/ 	.word	0x0500000f


	//   ....[195]....
        /*0990*/ 	.word	0x0500000f


	//   ....[196]....
        /*0994*/ 	.word	0x0500000f


	//   ....[197]....
        /*0998*/ 	.word	0x0500000f


	//   ....[198]....
        /*099c*/ 	.word	0x0500000f


	//   ....[199]....
        /*09a0*/ 	.word	0x0500000f


	//   ....[200]....
        /*09a4*/ 	.word	0x0500000f


	//   ....[201]....
        /*09a8*/ 	.word	0x0500000f


	//   ....[202]....
        /*09ac*/ 	.word	0x0500000f


	//   ....[203]....
        /*09b0*/ 	.word	0x0500000f


	//   ....[204]....
        /*09b4*/ 	.word	0x0500000f


	//   ....[205]....
        /*09b8*/ 	.word	0x0500000f


	//   ....[206]....
        /*09bc*/ 	.word	0x0500000f


	//   ....[207]....
        /*09c0*/ 	.word	0x0500000f


	//   ....[208]....
        /*09c4*/ 	.word	0x0500000f


	//   ....[209]....
        /*09c8*/ 	.word	0x0500000f


	//   ....[210]....
        /*09cc*/ 	.word	0x0500000f


	//   ....[211]....
        /*09d0*/ 	.word	0x0500000f


	//   ....[212]....
        /*09d4*/ 	.word	0x0500000f


	//   ....[213]....
        /*09d8*/ 	.word	0x0500000f


	//   ....[214]....
        /*09dc*/ 	.word	0x0500000f


	//   ....[215]....
        /*09e0*/ 	.word	0x0500000f


	//   ....[216]....
        /*09e4*/ 	.word	0x0500000f


	//   ....[217]....
        /*09e8*/ 	.word	0x0500000f


	//   ....[218]....
        /*09ec*/ 	.word	0x0500000f


	//   ....[219]....
        /*09f0*/ 	.word	0x0500000f


	//   ....[220]....
        /*09f4*/ 	.word	0x0500000f


	//   ....[221]....
        /*09f8*/ 	.word	0x0500000f


	//   ....[222]....
        /*09fc*/ 	.word	0x0500000f


	//   ....[223]....
        /*0a00*/ 	.word	0x0500000f


	//   ....[224]....
        /*0a04*/ 	.word	0x0500000f


	//   ....[225]....
        /*0a08*/ 	.word	0x0500000f


	//   ....[226]....
        /*0a0c*/ 	.word	0x0500000f


	//   ....[227]....
        /*0a10*/ 	.word	0x0500000f


	//   ....[228]....
        /*0a14*/ 	.word	0x0500000f


	//   ....[229]....
        /*0a18*/ 	.word	0x0500000f


	//   ....[230]....
        /*0a1c*/ 	.word	0x0500000f


	//   ....[231]....
        /*0a20*/ 	.word	0x0500000f


	//   ....[232]....
        /*0a24*/ 	.word	0x0500000f


	//   ....[233]....
        /*0a28*/ 	.word	0x0500000f


	//   ....[234]....
        /*0a2c*/ 	.word	0x0500000f


	//   ....[235]....
        /*0a30*/ 	.word	0x0500000f


	//   ....[236]....
        /*0a34*/ 	.word	0x0500000f


	//   ....[237]....
        /*0a38*/ 	.word	0x0500000f


	//   ....[238]....
        /*0a3c*/ 	.word	0x0500000f


	//   ....[239]....
        /*0a40*/ 	.word	0x0500000f


	//   ....[240]....
        /*0a44*/ 	.word	0x0500000f


	//   ....[241]....
        /*0a48*/ 	.word	0x0500000f


	//   ....[242]....
        /*0a4c*/ 	.word	0x0500000f


	//   ....[243]....
        /*0a50*/ 	.word	0x0500000f


	//   ....[244]....
        /*0a54*/ 	.word	0x0500000f


	//   ....[245]....
        /*0a58*/ 	.word	0x0500000f


	//   ....[246]....
        /*0a5c*/ 	.word	0x0500000f


	//   ....[247]....
        /*0a60*/ 	.word	0x0500000f


	//   ....[248]....
        /*0a64*/ 	.word	0x0500000f


	//   ....[249]....
        /*0a68*/ 	.word	0x0500000f


	//   ....[250]....
        /*0a6c*/ 	.word	0x0500000f


	//   ....[251]....
        /*0a70*/ 	.word	0x0500000f


	//   ....[252]....
        /*0a74*/ 	.word	0x0500000f


	//   ....[253]....
        /*0a78*/ 	.word	0x0500000f


	//   ....[254]....
        /*0a7c*/ 	.word	0x0500000f


	//   ....[255]....
        /*0a80*/ 	.word	0x0500000f


	//   ....[0]....
        /*0a84*/ 	.word	0x0500000f


	//   ....[1]....
        /*0a88*/ 	.word	0x0500000f


	//   ....[2]....
        /*0a8c*/ 	.word	0x0500000f


	//   ....[3]....
        /*0a90*/ 	.word	0x0500000f


	//   ....[4]....
        /*0a94*/ 	.word	0x0500000f


	//   ....[5]....
        /*0a98*/ 	.word	0x0500000f


	//   ....[6]....
        /*0a9c*/ 	.word	0x0500000f


	//   ....[7]....
        /*0aa0*/ 	.word	0x0500000f


	//   ....[8]....
        /*0aa4*/ 	.word	0x0500000f


	//   ....[9]....
        /*0aa8*/ 	.word	0x0500000f


	//   ....[10]....
        /*0aac*/ 	.word	0x0500000f


	//   ....[11]....
        /*0ab0*/ 	.word	0x0500000f


	//   ....[12]....
        /*0ab4*/ 	.word	0x0500000f


	//   ....[13]....
        /*0ab8*/ 	.word	0x0500000f


	//   ....[14]....
        /*0abc*/ 	.word	0x0500000f


	//   ....[15]....
        /*0ac0*/ 	.word	0x0500000f


	//   ....[16]....
        /*0ac4*/ 	.word	0x0500000f


	//   ....[17]....
        /*0ac8*/ 	.word	0x0500000f


	//----- nvinfo : EIATTR_COOP_GROUP_INSTR_OFFSETS
	.align		4
.L_647:
        /*0acc*/ 	.byte	0x04, 0x28
        /*0ace*/ 	.short	(.L_649 - .L_648)


	//   ....[0]....
.L_648:
        /*0ad0*/ 	.word	0x00000060


	//   ....[1]....
        /*0ad4*/ 	.word	0x00000130


	//   ....[2]....
        /*0ad8*/ 	.word	0x00000230


	//   ....[3]....
        /*0adc*/ 	.word	0x000003a0


	//   ....[4]....
        /*0ae0*/ 	.word	0x00000500


	//   ....[5]....
        /*0ae4*/ 	.word	0x00000620


	//   ....[6]....
        /*0ae8*/ 	.word	0x00000780


	//   ....[7]....
        /*0aec*/ 	.word	0x00003cd0


	//   ....[8]....
        /*0af0*/ 	.word	0x00003ce0


	//   ....[9]....
        /*0af4*/ 	.word	0x00005380


	//   ....[10]....
        /*0af8*/ 	.word	0x00005390


	//   ....[11]....
        /*0afc*/ 	.word	0x000074e0


	//   ....[12]....
        /*0b00*/ 	.word	0x000074f0


	//   ....[13]....
        /*0b04*/ 	.word	0x00008d00


	//   ....[14]....
        /*0b08*/ 	.word	0x00008d10


	//   ....[15]....
        /*0b0c*/ 	.word	0x0000a710


	//   ....[16]....
        /*0b10*/ 	.word	0x0000a720


	//   ....[17]....
        /*0b14*/ 	.word	0x0000a9b0


	//   ....[18]....
        /*0b18*/ 	.word	0x0000a9c0


	//   ....[19]....
        /*0b1c*/ 	.word	0x0000aec0


	//   ....[20]....
        /*0b20*/ 	.word	0x0000aee0


	//   ....[21]....
        /*0b24*/ 	.word	0x0000b120


	//   ....[22]....
        /*0b28*/ 	.word	0x0000b140


	//   ....[23]....
        /*0b2c*/ 	.word	0x0000bb00


	//   ....[24]....
        /*0b30*/ 	.word	0x0000c040


	//   ....[25]....
        /*0b34*/ 	.word	0x0000c050


	//   ....[26]....
        /*0b38*/ 	.word	0x0000c060


	//   ....[27]....
        /*0b3c*/ 	.word	0x0000c070


	//   ....[28]....
        /*0b40*/ 	.word	0x0000ec10


	//   ....[29]....
        /*0b44*/ 	.word	0x0000ec20


	//   ....[30]....
        /*0b48*/ 	.word	0x0000ec30


	//   ....[31]....
        /*0b4c*/ 	.word	0x0000ec40


	//   ....[32]....
        /*0b50*/ 	.word	0x00012d60


	//   ....[33]....
        /*0b54*/ 	.word	0x00012d80


	//   ....[34]....
        /*0b58*/ 	.word	0x00013250


	//   ....[35]....
        /*0b5c*/ 	.word	0x000132c0


	//   ....[36]....
        /*0b60*/ 	.word	0x00015620


	//   ....[37]....
        /*0b64*/ 	.word	0x00015650


	//   ....[38]....
        /*0b68*/ 	.word	0x000157f0


	//   ....[39]....
        /*0b6c*/ 	.word	0x00015820


	//   ....[40]....
        /*0b70*/ 	.word	0x00016da0


	//   ....[41]....
        /*0b74*/ 	.word	0x00016db0


	//   ....[42]....
        /*0b78*/ 	.word	0x00016de0


	//   ....[43]....
        /*0b7c*/ 	.word	0x00016df0


	//   ....[44]....
        /*0b80*/ 	.word	0x000183f0


	//   ....[45]....
        /*0b84*/ 	.word	0x00018400


	//   ....[46]....
        /*0b88*/ 	.word	0x00018410


	//   ....[47]....
        /*0b8c*/ 	.word	0x00018420


	//   ....[48]....
        /*0b90*/ 	.word	0x00018d10


	//   ....[49]....
        /*0b94*/ 	.word	0x00018d60


	//   ....[50]....
        /*0b98*/ 	.word	0x00018e90


	//   ....[51]....
        /*0b9c*/ 	.word	0x00018ec0


	//   ....[52]....
        /*0ba0*/ 	.word	0x00018fe0


	//   ....[53]....
        /*0ba4*/ 	.word	0x00019000


	//   ....[54]....
        /*0ba8*/ 	.word	0x00019110


	//   ....[55]....
        /*0bac*/ 	.word	0x00019130


	//   ....[56]....
        /*0bb0*/ 	.word	0x000197d0


	//   ....[57]....
        /*0bb4*/ 	.word	0x00019800


	//   ....[58]....
        /*0bb8*/ 	.word	0x00019e40


	//   ....[59]....
        /*0bbc*/ 	.word	0x00019e50


	//   ....[60]....
        /*0bc0*/ 	.word	0x0001ada0


	//   ....[61]....
        /*0bc4*/ 	.word	0x0001adc0


	//   ....[62]....
        /*0bc8*/ 	.word	0x0001aec0


	//   ....[63]....
        /*0bcc*/ 	.word	0x0001aee0


	//   ....[64]....
        /*0bd0*/ 	.word	0x0001afe0


	//   ....[65]....
        /*0bd4*/ 	.word	0x0001b000


	//   ....[66]....
        /*0bd8*/ 	.word	0x0001b110


	//   ....[67]....
        /*0bdc*/ 	.word	0x0001b130


	//   ....[68]....
        /*0be0*/ 	.word	0x0001b2c0


	//   ....[69]....
        /*0be4*/ 	.word	0x0001b4d0


	//   ....[70]....
        /*0be8*/ 	.word	0x0001b500


	//   ....[71]....
        /*0bec*/ 	.word	0x0001b530


	//   ....[72]....
        /*0bf0*/ 	.word	0x0001b560


	//   ....[73]....
        /*0bf4*/ 	.word	0x0001b590


	//   ....[74]....
        /*0bf8*/ 	.word	0x0001b5c0


	//   ....[75]....
        /*0bfc*/ 	.word	0x0001b750


	//   ....[76]....
        /*0c00*/ 	.word	0x0001b780


	//   ....[77]....
        /*0c04*/ 	.word	0x0001b7b0


	//   ....[78]....
        /*0c08*/ 	.word	0x0001b7e0


	//   ....[79]....
        /*0c0c*/ 	.word	0x0001b810


	//   ....[80]....
        /*0c10*/ 	.word	0x0001b840


	//   ....[81]....
        /*0c14*/ 	.word	0x0001b8d0


	//   ....[82]....
        /*0c18*/ 	.word	0x0001b900


	//   ....[83]....
        /*0c1c*/ 	.word	0x0001b910


	//   ....[84]....
        /*0c20*/ 	.word	0x0001b9a0


	//   ....[85]....
        /*0c24*/ 	.word	0x0001c930


	//   ....[86]....
        /*0c28*/ 	.word	0x0001eb80


	//   ....[87]....
        /*0c2c*/ 	.word	0x0001eba0


	//   ....[88]....
        /*0c30*/ 	.word	0x0001ec50


	//   ....[89]....
        /*0c34*/ 	.word	0x0001ec70


	//   ....[90]....
        /*0c38*/ 	.word	0x0001ed10


	//   ....[91]....
        /*0c3c*/ 	.word	0x0001ed30


	//   ....[92]....
        /*0c40*/ 	.word	0x0001edd0


	//   ....[93]....
        /*0c44*/ 	.word	0x0001edf0


	//   ....[94]....
        /*0c48*/ 	.word	0x0001ee90


	//   ....[95]....
        /*0c4c*/ 	.word	0x0001eeb0


	//   ....[96]....
        /*0c50*/ 	.word	0x0001eec0


	//   ....[97]....
        /*0c54*/ 	.word	0x0001ef50


	//   ....[98]....
        /*0c58*/ 	.word	0x0001f680


	//   ....[99]....
        /*0c5c*/ 	.word	0x0001f6b0


	//   ....[100]....
        /*0c60*/ 	.word	0x0001f6d0


	//   ....[101]....
        /*0c64*/ 	.word	0x0001f760


	//   ....[102]....
        /*0c68*/ 	.word	0x0001f770


	//   ....[103]....
        /*0c6c*/ 	.word	0x0001f810


	//   ....[104]....
        /*0c70*/ 	.word	0x0001f820


	//   ....[105]....
        /*0c74*/ 	.word	0x0001f8c0


	//   ....[106]....
        /*0c78*/ 	.word	0x0001f8d0


	//   ....[107]....
        /*0c7c*/ 	.word	0x0001f970


	//   ....[108]....
        /*0c80*/ 	.word	0x0001f980


	//   ....[109]....
        /*0c84*/ 	.word	0x0001fa20


	//   ....[110]....
        /*0c88*/ 	.word	0x0001fa30


	//   ....[111]....
        /*0c8c*/ 	.word	0x0001fad0


	//   ....[112]....
        /*0c90*/ 	.word	0x0001fae0


	//   ....[113]....
        /*0c94*/ 	.word	0x0001faf0


	//   ....[114]....
        /*0c98*/ 	.word	0x00020310


	//   ....[115]....
        /*0c9c*/ 	.word	0x00020320


	//   ....[116]....
        /*0ca0*/ 	.word	0x00020350


	//   ....[117]....
        /*0ca4*/ 	.word	0x000203a0


	//   ....[118]....
        /*0ca8*/ 	.word	0x000203b0


	//   ....[119]....
        /*0cac*/ 	.word	0x00020410


	//   ....[120]....
        /*0cb0*/ 	.word	0x00020440


	//   ....[121]....
        /*0cb4*/ 	.word	0x00020480


	//   ....[122]....
        /*0cb8*/ 	.word	0x000204b0


	//   ....[123]....
        /*0cbc*/ 	.word	0x000204f0


	//   ....[124]....
        /*0cc0*/ 	.word	0x00020520


	//   ....[125]....
        /*0cc4*/ 	.word	0x00020560


	//   ....[126]....
        /*0cc8*/ 	.word	0x00020800


	//   ....[127]....
        /*0ccc*/ 	.word	0x00020820


	//   ....[128]....
        /*0cd0*/ 	.word	0x000208c0


	//   ....[129]....
        /*0cd4*/ 	.word	0x000208d0


	//   ....[130]....
        /*0cd8*/ 	.word	0x00020960


	//   ....[131]....
        /*0cdc*/ 	.word	0x00020970


	//   ....[132]....
        /*0ce0*/ 	.word	0x00020a00


	//   ....[133]....
        /*0ce4*/ 	.word	0x00020a10


	//   ....[134]....
        /*0ce8*/ 	.word	0x00020aa0


	//   ....[135]....
        /*0cec*/ 	.word	0x00020ab0


	//   ....[136]....
        /*0cf0*/ 	.word	0x00020ac0


	//   ....[137]....
        /*0cf4*/ 	.word	0x00020b50


	//   ....[138]....
        /*0cf8*/ 	.word	0x000210c0


	//   ....[139]....
        /*0cfc*/ 	.word	0x00021100


	//   ....[140]....
        /*0d00*/ 	.word	0x00021140


	//   ....[141]....
        /*0d04*/ 	.word	0x00021170


	//   ....[142]....
        /*0d08*/ 	.word	0x00021200


	//   ....[143]....
        /*0d0c*/ 	.word	0x00021230


	//   ....[144]....
        /*0d10*/ 	.word	0x000212a0


	//   ....[145]....
        /*0d14*/ 	.word	0x000212d0


	//   ....[146]....
        /*0d18*/ 	.word	0x00021340


	//   ....[147]....
        /*0d1c*/ 	.word	0x00021370


	//   ....[148]....
        /*0d20*/ 	.word	0x000213a0


	//   ....[149]....
        /*0d24*/ 	.word	0x000213f0


	//   ....[150]....
        /*0d28*/ 	.word	0x00021830


	//   ....[151]....
        /*0d2c*/ 	.word	0x00021860


	//   ....[152]....
        /*0d30*/ 	.word	0x000218c0


	//   ....[153]....
        /*0d34*/ 	.word	0x000218f0


	//   ....[154]....
        /*0d38*/ 	.word	0x00021920


	//   ....[155]....
        /*0d3c*/ 	.word	0x00021950


	//   ....[156]....
        /*0d40*/ 	.word	0x00021980


	//   ....[157]....
        /*0d44*/ 	.word	0x000219b0


	//   ....[158]....
        /*0d48*/ 	.word	0x00021b50


	//   ....[159]....
        /*0d4c*/ 	.word	0x00021b80


	//   ....[160]....
        /*0d50*/ 	.word	0x00021bb0


	//   ....[161]....
        /*0d54*/ 	.word	0x00021be0


	//   ....[162]....
        /*0d58*/ 	.word	0x00021c10


	//   ....[163]....
        /*0d5c*/ 	.word	0x00021c40


	//   ....[164]....
        /*0d60*/ 	.word	0x00021d00


	//   ....[165]....
        /*0d64*/ 	.word	0x00021d20


	//   ....[166]....
        /*0d68*/ 	.word	0x00021d30


	//   ....[167]....
        /*0d6c*/ 	.word	0x00021d90


	//   ....[168]....
        /*0d70*/ 	.word	0x000223b0


	//   ....[169]....
        /*0d74*/ 	.word	0x000226d0


	//   ....[170]....
        /*0d78*/ 	.word	0x00022760


	//   ....[171]....
        /*0d7c*/ 	.word	0x00022800


	//   ....[172]....
        /*0d80*/ 	.word	0x00022890


	//   ....[173]....
        /*0d84*/ 	.word	0x00022980


	//   ....[174]....
        /*0d88*/ 	.word	0x00022a10


	//   ....[175]....
        /*0d8c*/ 	.word	0x00022ab0


	//   ....[176]....
        /*0d90*/ 	.word	0x00022b40


	//   ....[177]....
        /*0d94*/ 	.word	0x00022c30


	//   ....[178]....
        /*0d98*/ 	.word	0x00022cc0


	//   ....[179]....
        /*0d9c*/ 	.word	0x00022d60


	//   ....[180]....
        /*0da0*/ 	.word	0x00022df0


	//   ....[181]....
        /*0da4*/ 	.word	0x00022ee0


	//   ....[182]....
        /*0da8*/ 	.word	0x00022f70


	//   ....[183]....
        /*0dac*/ 	.word	0x00022fc0


	//   ....[184]....
        /*0db0*/ 	.word	0x00023010


	//   ....[185]....
        /*0db4*/ 	.word	0x00023100


	//   ....[186]....
        /*0db8*/ 	.word	0x00023190


	//   ....[187]....
        /*0dbc*/ 	.word	0x000231e0


	//   ....[188]....
        /*0dc0*/ 	.word	0x00023230


	//   ....[189]....
        /*0dc4*/ 	.word	0x00023490


	//   ....[190]....
        /*0dc8*/ 	.word	0x00023770


	//   ....[191]....
        /*0dcc*/ 	.word	0x00023860


	//   ....[192]....
        /*0dd0*/ 	.word	0x00023900


	//   ....[193]....
        /*0dd4*/ 	.word	0x00023960


	//   ....[194]....
        /*0dd8*/ 	.word	0x00023a70


	//   ....[195]....
        /*0ddc*/ 	.word	0x00023ae0


	//   ....[196]....
        /*0de0*/ 	.word	0x00023bf0


	//   ....[197]....
        /*0de4*/ 	.word	0x00023c60


	//   ....[198]....
        /*0de8*/ 	.word	0x00023d70


	//   ....[199]....
        /*0dec*/ 	.word	0x00023de0


	//   ....[200]....
        /*0df0*/ 	.word	0x00023ef0


	//   ....[201]....
        /*0df4*/ 	.word	0x00023f60


	//   ....[202]....
        /*0df8*/ 	.word	0x00024000


	//   ....[203]....
        /*0dfc*/ 	.word	0x00024110


	//   ....[204]....
        /*0e00*/ 	.word	0x00024170


	//   ....[205]....
        /*0e04*/ 	.word	0x000241d0


	//   ....[206]....
        /*0e08*/ 	.word	0x000242d0


	//   ....[207]....
        /*0e0c*/ 	.word	0x00024330


	//   ....[208]....
        /*0e10*/ 	.word	0x00024440


	//   ....[209]....
        /*0e14*/ 	.word	0x000244a0


	//   ....[210]....
        /*0e18*/ 	.word	0x000245b0


	//   ....[211]....
        /*0e1c*/ 	.word	0x00024610


	//   ....[212]....
        /*0e20*/ 	.word	0x00024720


	//   ....[213]....
        /*0e24*/ 	.word	0x00024780


	//   ....[214]....
        /*0e28*/ 	.word	0x00024890


	//   ....[215]....
        /*0e2c*/ 	.word	0x000248f0


	//   ....[216]....
        /*0e30*/ 	.word	0x00024a00


	//   ....[217]....
        /*0e34*/ 	.word	0x00024a60


	//   ....[218]....
        /*0e38*/ 	.word	0x00024b50


	//   ....[219]....
        /*0e3c*/ 	.word	0x00024c80


	//   ....[220]....
        /*0e40*/ 	.word	0x00024d40


	//   ....[221]....
        /*0e44*/ 	.word	0x00024db0


	//   ....[222]....
        /*0e48*/ 	.word	0x00024ec0


	//   ....[223]....
        /*0e4c*/ 	.word	0x00024f20


	//   ....[224]....
        /*0e50*/ 	.word	0x00024ff0


	//   ....[225]....
        /*0e54*/ 	.word	0x00025050


	//   ....[226]....
        /*0e58*/ 	.word	0x00025120


	//   ....[227]....
        /*0e5c*/ 	.word	0x00025180


	//   ....[228]....
        /*0e60*/ 	.word	0x00025250


	//   ....[229]....
        /*0e64*/ 	.word	0x00025340


	//   ....[230]....
        /*0e68*/ 	.word	0x000253d0


	//   ....[231]....
        /*0e6c*/ 	.word	0x000254c0


	//   ....[232]....
        /*0e70*/ 	.word	0x00025560


	//   ....[233]....
        /*0e74*/ 	.word	0x000255c0


	//   ....[234]....
        /*0e78*/ 	.word	0x000256c0


	//   ....[235]....
        /*0e7c*/ 	.word	0x00025720


	//   ....[236]....
        /*0e80*/ 	.word	0x00025820


	//   ....[237]....
        /*0e84*/ 	.word	0x00025880


	//   ....[238]....
        /*0e88*/ 	.word	0x00025980


	//   ....[239]....
        /*0e8c*/ 	.word	0x000259e0


	//   ....[240]....
        /*0e90*/ 	.word	0x00025ae0


	//   ....[241]....
        /*0e94*/ 	.word	0x00025b40


	//   ....[242]....
        /*0e98*/ 	.word	0x00025c10


	//   ....[243]....
        /*0e9c*/ 	.word	0x00025d60


	//   ....[244]....
        /*0ea0*/ 	.word	0x00025e00


	//   ....[245]....
        /*0ea4*/ 	.word	0x00025ee0


	//   ....[246]....
        /*0ea8*/ 	.word	0x00025fb0


	//   ....[247]....
        /*0eac*/ 	.word	0x00026010


	//   ....[248]....
        /*0eb0*/ 	.word	0x00026100


	//   ....[249]....
        /*0eb4*/ 	.word	0x00026160


	//   ....[250]....
        /*0eb8*/ 	.word	0x00026250


	//   ....[251]....
        /*0ebc*/ 	.word	0x000262b0


	//   ....[252]....
        /*0ec0*/ 	.word	0x000263a0


	//   ....[253]....
        /*0ec4*/ 	.word	0x00026400


	//   ....[254]....
        /*0ec8*/ 	.word	0x000264e0


	//   ....[255]....
        /*0ecc*/ 	.word	0x00026570


	//   ....[0]....
        /*0ed0*/ 	.word	0x00026610


	//   ....[1]....
        /*0ed4*/ 	.word	0x00026780


	//   ....[2]....
        /*0ed8*/ 	.word	0x000267f0


	//   ....[3]....
        /*0edc*/ 	.word	0x00026860


	//   ....[4]....
        /*0ee0*/ 	.word	0x000268d0


	//   ....[5]....
        /*0ee4*/ 	.word	0x00026940


	//   ....[6]....
        /*0ee8*/ 	.word	0x000269c0


	//   ....[7]....
        /*0eec*/ 	.word	0x00026a40


	//   ....[8]....
        /*0ef0*/ 	.word	0x00026ad0


	//   ....[9]....
        /*0ef4*/ 	.word	0x00026b40


	//   ....[10]....
        /*0ef8*/ 	.word	0x00026bb0


	//   ....[11]....
        /*0efc*/ 	.word	0x00026c20


	//   ....[12]....
        /*0f00*/ 	.word	0x00026ca0


	//   ....[13]....
        /*0f04*/ 	.word	0x00026d10


	//   ....[14]....
        /*0f08*/ 	.word	0x00026db0


	//   ....[15]....
        /*0f0c*/ 	.word	0x00026e00


	//   ....[16]....
        /*0f10*/ 	.word	0x00026e90


	//   ....[17]....
        /*0f14*/ 	.word	0x00026fc0


	//----- nvinfo : EIATTR_REG_RECONFIG
	.align		4
.L_649:
        /*0f18*/ 	.byte	0x01, 0x54
	.zero		2


	//----- nvinfo : EIATTR_SYSCALL_OFFSETS
	.align		4
        /*0f1c*/ 	.byte	0x04, 0x46
        /*0f1e*/ 	.short	(.L_651 - .L_650)


	//   ....[0]....
.L_650:
        /*0f20*/ 	.word	0x00002060


	//   ....[1]....
        /*0f24*/ 	.word	0x000021b0


	//   ....[2]....
        /*0f28*/ 	.word	0x0000bc70


	//   ....[3]....
        /*0f2c*/ 	.word	0x0000bfc0


	//   ....[4]....
        /*0f30*/ 	.word	0x0001e1b0


	//   ....[5]....
        /*0f34*/ 	.word	0x0001e300


	//   ....[6]....
        /*0f38*/ 	.word	0x0001e3f0


	//   ....[7]....
        /*0f3c*/ 	.word	0x0001f310


	//----- nvinfo : EIATTR_MBARRIER_INSTR_OFFSETS
	.align		4
.L_651:
        /*0f40*/ 	.byte	0x04, 0x39
        /*0f42*/ 	.short	(.L_653 - .L_652)


	//   ....[0]....
.L_652:
        /*0f44*/ 	.word	0x00000250
        /*0f48*/ 	.word	0x000000ff
        /*0f4c*/ 	.word	0x00030800
        /*0f50*/ 	.short	0x0100
        /*0f52*/ 	.byte	0x08
	.zero		1


	//   ....[1]....
        /*0f54*/ 	.word	0x00000260
        /*0f58*/ 	.word	0x000000ff
        /*0f5c*/ 	.word	0x00030820
        /*0f60*/ 	.short	0x0100
        /*0f62*/ 	.byte	0x08
	.zero		1


	//   ....[2]....
        /*0f64*/ 	.word	0x00000350
        /*0f68*/ 	.word	0x000000ff
        /*0f6c*/ 	.word	0x00030830
        /*0f70*/ 	.short	0x0100
        /*0f72*/ 	.byte	0x08
	.zero		1


	//   ....[3]....
        /*0f74*/ 	.word	0x00000360
        /*0f78*/ 	.word	0x000000ff
        /*0f7c*/ 	.word	0x00030840
        /*0f80*/ 	.short	0x0100
        /*0f82*/ 	.byte	0x08
	.zero		1


	//   ....[4]....
        /*0f84*/ 	.word	0x00000370
        /*0f88*/ 	.word	0x000000ff
        /*0f8c*/ 	.word	0x00030838
        /*0f90*/ 	.short	0x0100
        /*0f92*/ 	.byte	0x08
	.zero		1


	//   ....[5]....
        /*0f94*/ 	.word	0x00000380
        /*0f98*/ 	.word	0x000000ff
        /*0f9c*/ 	.word	0x00030848
        /*0fa0*/ 	.short	0x0100
        /*0fa2*/ 	.byte	0x08
	.zero		1


	//   ....[6]....
        /*0fa4*/ 	.word	0x000004b0
        /*0fa8*/ 	.word	0x000000ff
        /*0fac*/ 	.word	0x00030850
        /*0fb0*/ 	.short	0x0100
        /*0fb2*/ 	.byte	0x08
	.zero		1


	//   ....[7]....
        /*0fb4*/ 	.word	0x000004c0
        /*0fb8*/ 	.word	0x000000ff
        /*0fbc*/ 	.word	0x00030860
        /*0fc0*/ 	.short	0x0100
        /*0fc2*/ 	.byte	0x08
	.zero		1


	//   ....[8]....
        /*0fc4*/ 	.word	0x000004d0
        /*0fc8*/ 	.word	0x000000ff
        /*0fcc*/ 	.word	0x00030858
        /*0fd0*/ 	.short	0x0100
        /*0fd2*/ 	.byte	0x08
	.zero		1


	//   ....[9]....
        /*0fd4*/ 	.word	0x000004e0
        /*0fd8*/ 	.word	0x000000ff
        /*0fdc*/ 	.word	0x00030868
        /*0fe0*/ 	.short	0x0100
        /*0fe2*/ 	.byte	0x08
	.zero		1


	//   ....[10]....
        /*0fe4*/ 	.word	0x000005d0
        /*0fe8*/ 	.word	0x000000ff
        /*0fec*/ 	.word	0x00030870
        /*0ff0*/ 	.short	0x0100
        /*0ff2*/ 	.byte	0x06
	.zero		1


	//   ....[11]....
        /*0ff4*/ 	.word	0x000005e0
        /*0ff8*/ 	.word	0x000000ff
        /*0ffc*/ 	.word	0x00030880
        /*1000*/ 	.short	0x0100
        /*1002*/ 	.byte	0x06
	.zero		1


	//   ....[12]....
        /*1004*/ 	.word	0x000005f0
        /*1008*/ 	.word	0x000000ff
        /*100c*/ 	.word	0x00030878
        /*1010*/ 	.short	0x0100
        /*1012*/ 	.byte	0x06
	.zero		1


	//   ....[13]....
        /*1014*/ 	.word	0x00000600
        /*1018*/ 	.word	0x000000ff
        /*101c*/ 	.word	0x00030888
        /*1020*/ 	.short	0x0100
        /*1022*/ 	.byte	0x06
	.zero		1


	//   ....[14]....
        /*1024*/ 	.word	0x00000730
        /*1028*/ 	.word	0x000000ff
        /*102c*/ 	.word	0x00030890
        /*1030*/ 	.short	0x0100
        /*1032*/ 	.byte	0x08
	.zero		1


	//   ....[15]....
        /*1034*/ 	.word	0x00000740
        /*1038*/ 	.word	0x000000ff
        /*103c*/ 	.word	0x000308a0
        /*1040*/ 	.short	0x0100
        /*1042*/ 	.byte	0x08
	.zero		1


	//   ....[16]....
        /*1044*/ 	.word	0x00000750
        /*1048*/ 	.word	0x000000ff
        /*104c*/ 	.word	0x00030898
        /*1050*/ 	.short	0x0100
        /*1052*/ 	.byte	0x08
	.zero		1


	//   ....[17]....
        /*1054*/ 	.word	0x00000760
        /*1058*/ 	.word	0x000000ff
        /*105c*/ 	.word	0x000308a8
        /*1060*/ 	.short	0x0100
        /*1062*/ 	.byte	0x08
	.zero		1


	//   ....[18]....
        /*1064*/ 	.word	0x00000890
        /*1068*/ 	.word	0x000000ff
        /*106c*/ 	.word	0x000308b0
        /*1070*/ 	.short	0x0100
        /*1072*/ 	.byte	0x08
	.zero		1


	//   ....[19]....
        /*1074*/ 	.word	0x000008a0
        /*1078*/ 	.word	0x000000ff
        /*107c*/ 	.word	0x000308c0
        /*1080*/ 	.short	0x0100
        /*1082*/ 	.byte	0x08
	.zero		1


	//   ....[20]....
        /*1084*/ 	.word	0x000008b0
        /*1088*/ 	.word	0x000000ff
        /*108c*/ 	.word	0x000308b8
        /*1090*/ 	.short	0x0100
        /*1092*/ 	.byte	0x08
	.zero		1


	//   ....[21]....
        /*1094*/ 	.word	0x000008c0
        /*1098*/ 	.word	0x000000ff
        /*109c*/ 	.word	0x000308c8
        /*10a0*/ 	.short	0x0100
        /*10a2*/ 	.byte	0x08
	.zero		1


	//   ....[22]....
        /*10a4*/ 	.word	0x00003c80
        /*10a8*/ 	.word	0x00000053
        /*10ac*/ 	.word	0x00030890
        /*10b0*/ 	.short	0x010a
        /*10b2*/ 	.byte	0x3f
	.zero		1


	//   ....[23]....
        /*10b4*/ 	.word	0x00007470
        /*10b8*/ 	.word	0x00000053
        /*10bc*/ 	.word	0x00030890
        /*10c0*/ 	.short	0x010a
        /*10c2*/ 	.byte	0x3f
	.zero		1


	//   ....[24]....
        /*10c4*/ 	.word	0x0000a570
        /*10c8*/ 	.word	0x00000053
        /*10cc*/ 	.word	0x00030890
        /*10d0*/ 	.short	0x010a
        /*10d2*/ 	.byte	0x3f
	.zero		1


	//   ....[25]....
        /*10d4*/ 	.word	0x0000ad10
        /*10d8*/ 	.word	0x0000000b
        /*10dc*/ 	.word	0x00000000
        /*10e0*/ 	.short	0x0101
        /*10e2*/ 	.byte	0x3f
	.zero		1


	//   ....[26]....
        /*10e4*/ 	.word	0x0000ad50
        /*10e8*/ 	.word	0x00000053
        /*10ec*/ 	.word	0x000308b0
        /*10f0*/ 	.short	0x010a
        /*10f2*/ 	.byte	0x3f
	.zero		1


	//   ....[27]....
        /*10f4*/ 	.word	0x0000b440
        /*10f8*/ 	.word	0x00000053
        /*10fc*/ 	.word	0x00000000
        /*1100*/ 	.short	0x0101
        /*1102*/ 	.byte	0x3f
	.zero		1


	//   ....[28]....
        /*1104*/ 	.word	0x0000bcf0
        /*1108*/ 	.word	0x00000012
        /*110c*/ 	.word	0x00030800
        /*1110*/ 	.short	0x010a
        /*1112*/ 	.byte	0x3f
	.zero		1


	//   ....[29]....
        /*1114*/ 	.word	0x0000bd40
        /*1118*/ 	.word	0x00000012
        /*111c*/ 	.word	0x00030800
        /*1120*/ 	.short	0x010a
        /*1122*/ 	.byte	0x3f
	.zero		1


	//   ....[30]....
        /*1124*/ 	.word	0x0000c7a0
        /*1128*/ 	.word	0x00000012
        /*112c*/ 	.word	0x00030800
        /*1130*/ 	.short	0x010a
        /*1132*/ 	.byte	0x3f
	.zero		1


	//   ....[31]....
        /*1134*/ 	.word	0x0000f100
        /*1138*/ 	.word	0x00000012
        /*113c*/ 	.word	0x00030800
        /*1140*/ 	.short	0x010a
        /*1142*/ 	.byte	0x3f
	.zero		1


	//   ....[32]....
        /*1144*/ 	.word	0x00011b00
        /*1148*/ 	.word	0x00000003
        /*114c*/ 	.word	0x00030830
        /*1150*/ 	.short	0x010a
        /*1152*/ 	.byte	0x3f
	.zero		1


	//   ....[33]....
        /*1154*/ 	.word	0x00011b50
        /*1158*/ 	.word	0x00000003
        /*115c*/ 	.word	0x00030830
        /*1160*/ 	.short	0x010a
        /*1162*/ 	.byte	0x3f
	.zero		1


	//   ....[34]....
        /*1164*/ 	.word	0x000137e0
        /*1168*/ 	.word	0x00000003
        /*116c*/ 	.word	0x00000000
        /*1170*/ 	.short	0x0101
        /*1172*/ 	.byte	0x3f
	.zero		1


	//   ....[35]....
        /*1174*/ 	.word	0x00014200
        /*1178*/ 	.word	0x00000000
        /*117c*/ 	.word	0x00030830
        /*1180*/ 	.short	0x010a
        /*1182*/ 	.byte	0x3f
	.zero		1


	//   ....[36]....
        /*1184*/ 	.word	0x00014280
        /*1188*/ 	.word	0x00000000
        /*118c*/ 	.word	0x00030830
        /*1190*/ 	.short	0x010a
        /*1192*/ 	.byte	0x3f
	.zero		1


	//   ....[37]....
        /*1194*/ 	.word	0x000150f0
        /*1198*/ 	.word	0x0000000a
        /*119c*/ 	.word	0x00030850
        /*11a0*/ 	.short	0x010a
        /*11a2*/ 	.byte	0x3f
	.zero		1


	//   ....[38]....
        /*11a4*/ 	.word	0x00015140
        /*11a8*/ 	.word	0x0000000a
        /*11ac*/ 	.word	0x00030850
        /*11b0*/ 	.short	0x010a
        /*11b2*/ 	.byte	0x3f
	.zero		1


	//   ....[39]....
        /*11b4*/ 	.word	0x00015490
        /*11b8*/ 	.word	0x00000000
        /*11bc*/ 	.word	0x00000000
        /*11c0*/ 	.short	0x0101
        /*11c2*/ 	.byte	0x3f
	.zero		1


	//   ....[40]....
        /*11c4*/ 	.word	0x00016270
        /*11c8*/ 	.word	0x0000000a
        /*11cc*/ 	.word	0x00000000
        /*11d0*/ 	.short	0x0101
        /*11d2*/ 	.byte	0x3f
	.zero		1


	//   ....[41]....
        /*11d4*/ 	.word	0x00016a50
        /*11d8*/ 	.word	0x00000007
        /*11dc*/ 	.word	0x00030850
        /*11e0*/ 	.short	0x010a
        /*11e2*/ 	.byte	0x3f
	.zero		1


	//   ....[42]....
        /*11e4*/ 	.word	0x00016af0
        /*11e8*/ 	.word	0x00000007
        /*11ec*/ 	.word	0x00030850
        /*11f0*/ 	.short	0x010a
        /*11f2*/ 	.byte	0x3f
	.zero		1


	//   ....[43]....
        /*11f4*/ 	.word	0x00016fe0
        /*11f8*/ 	.word	0x00000000
        /*11fc*/ 	.word	0x00000000
        /*1200*/ 	.short	0x0101
        /*1202*/ 	.byte	0x3f
	.zero		1


	//   ....[44]....
        /*1204*/ 	.word	0x00018d00
        /*1208*/ 	.word	0x00000000
        /*120c*/ 	.word	0x00000000
        /*1210*/ 	.short	0x0101
        /*1212*/ 	.byte	0x3f
	.zero		1


	//   ....[45]....
        /*1214*/ 	.word	0x000197f0
        /*1218*/ 	.word	0x00000038
        /*121c*/ 	.word	0x00000000
        /*1220*/ 	.short	0x0101
        /*1222*/ 	.byte	0x3f
	.zero		1


	//   ....[46]....
        /*1224*/ 	.word	0x0001ca10
        /*1228*/ 	.word	0x00000016
        /*122c*/ 	.word	0x00030820
        /*1230*/ 	.short	0x010a
        /*1232*/ 	.byte	0x3f
	.zero		1


	//   ....[47]....
        /*1234*/ 	.word	0x0001caa0
        /*1238*/ 	.word	0x0000000c
        /*123c*/ 	.word	0x000308a0
        /*1240*/ 	.short	0x010a
        /*1242*/ 	.byte	0x3f
	.zero		1


	//   ....[48]....
        /*1244*/ 	.word	0x0001cef0
        /*1248*/ 	.word	0x0000000c
        /*124c*/ 	.word	0x000308c0
        /*1250*/ 	.short	0x010a
        /*1252*/ 	.byte	0x3f
	.zero		1


	//   ....[49]....
        /*1254*/ 	.word	0x0001d400
        /*1258*/ 	.word	0x0000000b
        /*125c*/ 	.word	0x000308a0
        /*1260*/ 	.short	0x010a
        /*1262*/ 	.byte	0x3f
	.zero		1


	//   ....[50]....
        /*1264*/ 	.word	0x0001d840
        /*1268*/ 	.word	0x0000000b
        /*126c*/ 	.word	0x000308c0
        /*1270*/ 	.short	0x010a
        /*1272*/ 	.byte	0x3f
	.zero		1


	//   ....[51]....
        /*1274*/ 	.word	0x0001e970
        /*1278*/ 	.word	0x00000007
        /*127c*/ 	.word	0x00030840
        /*1280*/ 	.short	0x010a
        /*1282*/ 	.byte	0x3f
	.zero		1


	//   ....[52]....
        /*1284*/ 	.word	0x0001f010
        /*1288*/ 	.word	0x00000007
        /*128c*/ 	.word	0x00030830
        /*1290*/ 	.short	0x0107
        /*1292*/ 	.byte	0x3f
	.zero		1


	//   ....[53]....
        /*1294*/ 	.word	0x0001f0e0
        /*1298*/ 	.word	0x00000007
        /*129c*/ 	.word	0x00030830
        /*12a0*/ 	.short	0x0101
        /*12a2*/ 	.byte	0x3f
	.zero		1


	//   ....[54]....
        /*12a4*/ 	.word	0x0001fc40
        /*12a8*/ 	.word	0x00000016
        /*12ac*/ 	.word	0x00030800
        /*12b0*/ 	.short	0x0107
        /*12b2*/ 	.byte	0x3f
	.zero		1


	//   ....[55]....
        /*12b4*/ 	.word	0x0001fd50
        /*12b8*/ 	.word	0x00000016
        /*12bc*/ 	.word	0x00030800
        /*12c0*/ 	.short	0x0101
        /*12c2*/ 	.byte	0x3f
	.zero		1


	//   ....[56]....
        /*12c4*/ 	.word	0x0001fd70
        /*12c8*/ 	.word	0x00000016
        /*12cc*/ 	.word	0x00030820
        /*12d0*/ 	.short	0x010a
        /*12d2*/ 	.byte	0x3f
	.zero		1


	//   ....[57]....
        /*12d4*/ 	.word	0x00020130
        /*12d8*/ 	.word	0x00000007
        /*12dc*/ 	.word	0x00030840
        /*12e0*/ 	.short	0x010a
        /*12e2*/ 	.byte	0x3f
	.zero		1


	//   ....[58]....
        /*12e4*/ 	.word	0x00020620
        /*12e8*/ 	.word	0x00000007
        /*12ec*/ 	.word	0x00030830
        /*12f0*/ 	.short	0x0107
        /*12f2*/ 	.byte	0x3f
	.zero		1


	//   ....[59]....
        /*12f4*/ 	.word	0x000206e0
        /*12f8*/ 	.word	0x00000007
        /*12fc*/ 	.word	0x00030830
        /*1300*/ 	.short	0x0101
        /*1302*/ 	.byte	0x3f
	.zero		1


	//   ....[60]....
        /*1304*/ 	.word	0x00020740
        /*1308*/ 	.word	0x00000006
        /*130c*/ 	.word	0x00030860
        /*1310*/ 	.short	0x010a
        /*1312*/ 	.byte	0x3f
	.zero		1


	//   ....[61]....
        /*1314*/ 	.word	0x00020cc0
        /*1318*/ 	.word	0x00000006
        /*131c*/ 	.word	0x00030850
        /*1320*/ 	.short	0x0107
        /*1322*/ 	.byte	0x3f
	.zero		1


	//   ....[62]....
        /*1324*/ 	.word	0x00020df0
        /*1328*/ 	.word	0x00000006
        /*132c*/ 	.word	0x00030850
        /*1330*/ 	.short	0x0101
        /*1332*/ 	.byte	0x3f
	.zero		1


	//   ....[63]....
        /*1334*/ 	.word	0x00021010
        /*1338*/ 	.word	0x00000000
        /*133c*/ 	.word	0x00030860
        /*1340*/ 	.short	0x010a
        /*1342*/ 	.byte	0x3f
	.zero		1


	//   ....[64]....
        /*1344*/ 	.word	0x00021520
        /*1348*/ 	.word	0x00000000
        /*134c*/ 	.word	0x00030850
        /*1350*/ 	.short	0x0107
        /*1352*/ 	.byte	0x3f
	.zero		1


	//   ....[65]....
        /*1354*/ 	.word	0x000215e0
        /*1358*/ 	.word	0x00000000
        /*135c*/ 	.word	0x00030850
        /*1360*/ 	.short	0x0101
        /*1362*/ 	.byte	0x3f
	.zero		1


	//   ....[66]....
        /*1364*/ 	.word	0x00022330
        /*1368*/ 	.word	0x00000007
        /*136c*/ 	.word	0x00030820
        /*1370*/ 	.short	0x010a
        /*1372*/ 	.byte	0x3f
	.zero		1


	//   ....[67]....
        /*1374*/ 	.word	0x000224a0
        /*1378*/ 	.word	0x00000005
        /*137c*/ 	.word	0x00030840
        /*1380*/ 	.short	0x010a
        /*1382*/ 	.byte	0x3f
	.zero		1


	//   ....[68]....
        /*1384*/ 	.word	0x00022540
        /*1388*/ 	.word	0x00000003
        /*138c*/ 	.word	0x00030840
        /*1390*/ 	.short	0x010a
        /*1392*/ 	.byte	0x3f
	.zero		1


	//   ....[69]....
        /*1394*/ 	.word	0x00022580
        /*1398*/ 	.word	0x00000005
        /*139c*/ 	.word	0x00030860
        /*13a0*/ 	.short	0x010a
        /*13a2*/ 	.byte	0x3f
	.zero		1


	//   ....[70]....
        /*13a4*/ 	.word	0x000225c0
        /*13a8*/ 	.word	0x00000003
        /*13ac*/ 	.word	0x00030860
        /*13b0*/ 	.short	0x010a
        /*13b2*/ 	.byte	0x3f
	.zero		1


	//   ....[71]....
        /*13b4*/ 	.word	0x00022620
        /*13b8*/ 	.word	0x00000053
        /*13bc*/ 	.word	0x00030890
        /*13c0*/ 	.short	0x010a
        /*13c2*/ 	.byte	0x3f
	.zero		1


	//   ....[72]....
        /*13c4*/ 	.word	0x000228d0
        /*13c8*/ 	.word	0x00000053
        /*13cc*/ 	.word	0x00030890
        /*13d0*/ 	.short	0x010a
        /*13d2*/ 	.byte	0x3f
	.zero		1


	//   ....[73]....
        /*13d4*/ 	.word	0x00022b80
        /*13d8*/ 	.word	0x00000053
        /*13dc*/ 	.word	0x00030890
        /*13e0*/ 	.short	0x010a
        /*13e2*/ 	.byte	0x3f
	.zero		1


	//   ....[74]....
        /*13e4*/ 	.word	0x00022e30
        /*13e8*/ 	.word	0x00000053
        /*13ec*/ 	.word	0x000308b0
        /*13f0*/ 	.short	0x010a
        /*13f2*/ 	.byte	0x3f
	.zero		1


	//   ....[75]....
        /*13f4*/ 	.word	0x00023050
        /*13f8*/ 	.word	0x00000012
        /*13fc*/ 	.word	0x00030800
        /*1400*/ 	.short	0x010a
        /*1402*/ 	.byte	0x3f
	.zero		1


	//   ....[76]....
        /*1404*/ 	.word	0x00023270
        /*1408*/ 	.word	0x00000012
        /*140c*/ 	.word	0x00030800
        /*1410*/ 	.short	0x010a
        /*1412*/ 	.byte	0x3f
	.zero		1


	//   ....[77]....
        /*1414*/ 	.word	0x000232c0
        /*1418*/ 	.word	0x00000003
        /*141c*/ 	.word	0x00030830
        /*1420*/ 	.short	0x010a
        /*1422*/ 	.byte	0x3f
	.zero		1


	//   ....[78]....
        /*1424*/ 	.word	0x00023310
        /*1428*/ 	.word	0x00000000
        /*142c*/ 	.word	0x00030830
        /*1430*/ 	.short	0x010a
        /*1432*/ 	.byte	0x3f
	.zero		1


	//   ....[79]....
        /*1434*/ 	.word	0x00023360
        /*1438*/ 	.word	0x0000000a
        /*143c*/ 	.word	0x00030850
        /*1440*/ 	.short	0x010a
        /*1442*/ 	.byte	0x3f
	.zero		1


	//   ....[80]....
        /*1444*/ 	.word	0x000233b0
        /*1448*/ 	.word	0x00000007
        /*144c*/ 	.word	0x00030850
        /*1450*/ 	.short	0x010a
        /*1452*/ 	.byte	0x3f
	.zero		1


	//   ....[81]....
        /*1454*/ 	.word	0x00023550
        /*1458*/ 	.word	0x00000016
        /*145c*/ 	.word	0x00030820
        /*1460*/ 	.short	0x010a
        /*1462*/ 	.byte	0x3f
	.zero		1


	//   ....[82]....
        /*1464*/ 	.word	0x000235a0
        /*1468*/ 	.word	0x0000000c
        /*146c*/ 	.word	0x000308a0
        /*1470*/ 	.short	0x010a
        /*1472*/ 	.byte	0x3f
	.zero		1


	//   ....[83]....
        /*1474*/ 	.word	0x000235f0
        /*1478*/ 	.word	0x0000000c
        /*147c*/ 	.word	0x000308c0
        /*1480*/ 	.short	0x010a
        /*1482*/ 	.byte	0x3f
	.zero		1


	//   ....[84]....
        /*1484*/ 	.word	0x00023640
        /*1488*/ 	.word	0x0000000b
        /*148c*/ 	.word	0x000308a0
        /*1490*/ 	.short	0x010a
        /*1492*/ 	.byte	0x3f
	.zero		1


	//   ....[85]....
        /*1494*/ 	.word	0x00023690
        /*1498*/ 	.word	0x0000000b
        /*149c*/ 	.word	0x000308c0
        /*14a0*/ 	.short	0x010a
        /*14a2*/ 	.byte	0x3f
	.zero		1


	//   ....[86]....
        /*14a4*/ 	.word	0x000237b0
        /*14a8*/ 	.word	0x00000007
        /*14ac*/ 	.word	0x00030840
        /*14b0*/ 	.short	0x010a
        /*14b2*/ 	.byte	0x3f
	.zero		1


	//   ....[87]....
        /*14b4*/ 	.word	0x00024b80
        /*14b8*/ 	.word	0x00000016
        /*14bc*/ 	.word	0x00030820
        /*14c0*/ 	.short	0x010a
        /*14c2*/ 	.byte	0x3f
	.zero		1


	//   ....[88]....
        /*14c4*/ 	.word	0x00024bd0
        /*14c8*/ 	.word	0x00000007
        /*14cc*/ 	.word	0x00030840
        /*14d0*/ 	.short	0x010a
        /*14d2*/ 	.byte	0x3f
	.zero		1


	//   ....[89]....
        /*14d4*/ 	.word	0x00025410
        /*14d8*/ 	.word	0x00000006
        /*14dc*/ 	.word	0x00030860
        /*14e0*/ 	.short	0x010a
        /*14e2*/ 	.byte	0x3f
	.zero		1


	//   ....[90]....
        /*14e4*/ 	.word	0x00025cb0
        /*14e8*/ 	.word	0x00000000
        /*14ec*/ 	.word	0x00030860
        /*14f0*/ 	.short	0x010a
        /*14f2*/ 	.byte	0x3f
	.zero		1


	//   ....[91]....
        /*14f4*/ 	.word	0x00026ee0
        /*14f8*/ 	.word	0x00000007
        /*14fc*/ 	.word	0x00030820
        /*1500*/ 	.short	0x010a
        /*1502*/ 	.byte	0x3f
	.zero		1


	//   ....[92]....
        /*1504*/ 	.word	0x00027080
        /*1508*/ 	.word	0x00000005
        /*150c*/ 	.word	0x00030840
        /*1510*/ 	.short	0x010a
        /*1512*/ 	.byte	0x3f
	.zero		1


	//   ....[93]....
        /*1514*/ 	.word	0x000270d0
        /*1518*/ 	.word	0x00000003
        /*151c*/ 	.word	0x00030840
        /*1520*/ 	.short	0x010a
        /*1522*/ 	.byte	0x3f
	.zero		1


	//   ....[94]....
        /*1524*/ 	.word	0x00027120
        /*1528*/ 	.word	0x00000005
        /*152c*/ 	.word	0x00030860
        /*1530*/ 	.short	0x010a
        /*1532*/ 	.byte	0x3f
	.zero		1


	//----- nvinfo : EIATTR_NUM_MBARRIERS
	.align		4
.L_653:
        /*1534*/ 	.byte	0x03, 0x38
        /*1536*/ 	.short	0x0016


	//----- nvinfo : EIATTR_EXIT_INSTR_OFFSETS
	.align		4
        /*1538*/ 	.byte	0x04, 0x1c
        /*153a*/ 	.short	(.L_655 - .L_654)


	//   ....[0]....
.L_654:
        /*153c*/ 	.word	0x00022610


	//----- nvinfo : EIATTR_MAX_THREADS
	.align		4
.L_655:
        /*1540*/ 	.byte	0x04, 0x05
        /*1542*/ 	.short	(.L_657 - .L_656)
.L_656:
        /*1544*/ 	.word	0x00000180
        /*1548*/ 	.word	0x00000001
        /*154c*/ 	.word	0x00000001


	//----- nvinfo : EIATTR_CRS_STACK_SIZE
	.align		4
.L_657:
        /*1550*/ 	.byte	0x04, 0x1e
        /*1552*/ 	.short	(.L_659 - .L_658)
.L_658:
        /*1554*/ 	.word	0x00000000


	//----- nvinfo : EIATTR_CBANK_PARAM_SIZE
	.align		4
.L_659:
        /*1558*/ 	.byte	0x03, 0x19
        /*155a*/ 	.short	0x0af0


	//----- nvinfo : EIATTR_PARAM_CBANK
	.align		4
        /*155c*/ 	.byte	0x04, 0x0a
        /*155e*/ 	.short	(.L_661 - .L_660)
	.align		4
.L_660:
        /*1560*/ 	.word	index@(.nv.constant0._ZN7cutlass13device_kernelIN5flash11enable_sm90INS1_16FlashAttnFwdSm90INS1_25CollectiveMainloopFwdSm90ILi2EN4cute5tupleIJNS5_1CILi1EEES8_S8_EEENS6_IJNS7_ILi128EEENS7_ILi96EEENS7_ILi192EEEEEELi192ENS_10bfloat16_tEfNS_4arch4Sm90ELb0ELb0ELb0ELb1ELb1ELb1ELb0ELb1ELb1ELb1ELb1ELb0EEENS1_21CollectiveEpilogueFwdINS6_IJSA_SC_SB_EEES9_SE_SG_Li256ELb1ELb1ELb1ELb0EEENS1_36VarlenDynamicPersistentTileSchedulerILi128ELi96ELi256ELi128ELb1ELb1ELb1ELb0ELb1ELb1EEEEEEEEEvNT_6ParamsE)
        /*1564*/ 	.short	0x0210
        /*1566*/ 	.short	0x0af0


	//----- nvinfo : EIATTR_SW_WAR
	.align		4
.L_661:
        /*1568*/ 	.byte	0x04, 0x36
        /*156a*/ 	.short	(.L_663 - .L_662)
.L_662:
        /*156c*/ 	.word	0x00000008
.L_663:


//--------------------- .nv.info._ZN7cutlass13device_kernelIN5flash11enable_sm90INS1_16FlashAttnFwdSm90INS1_25CollectiveMainloopFwdSm90ILi2EN4cute5tupleIJNS5_1CILi1EEES8_S8_EEENS6_IJNS7_ILi128EEENS7_ILi96EEENS7_ILi192EEEEEELi192ENS_10bfloat16_tEfNS_4arch4Sm90ELb0ELb1ELb0ELb0ELb1ELb0ELb0ELb1ELb1ELb1ELb1ELb0EEENS1_21CollectiveEpilogueFwdINS6_IJSA_SC_SB_EEES9_SE_SG_Li256ELb0ELb1ELb1ELb0EEENS1_19SingleTileSchedulerILb0ELb1ELb1ELi128EEEEEEEEEvNT_6ParamsE --------------------------
	.section	.nv.info._ZN7cutlass13device_kernelIN5flash11enable_sm90INS1_16FlashAttnFwdSm90INS1_25CollectiveMainloopFwdSm90ILi2EN4cute5tupleIJNS5_1CILi1EEES8_S8_EEENS6_IJNS7_ILi128EEENS7_ILi96EEENS7_ILi192EEEEEELi192ENS_10bfloat16_tEfNS_4arch4Sm90ELb0ELb1ELb0ELb0ELb1ELb0ELb0ELb1ELb1ELb1ELb1ELb0EEENS1_21CollectiveEpilogueFwdINS6_IJSA_SC_SB_EEES9_SE_SG_Li256ELb0ELb1ELb1ELb0EEENS1_19SingleTileSchedulerILb0ELb1ELb1ELi128EEEEEEEEEvNT_6ParamsE,"",@"SHT_CUDA_INFO"
	.sectionflags	@""
	.align	4


	//----- nvinfo : EIATTR_CUDA_API_VERSION
	.align		4
        /*0000*/ 	.byte	0x04, 0x37
        /*0002*/ 	.short	(.L_665 - .L_664)
.L_664:
        /*0004*/ 	.word	0x00000082


	//----- nvinfo : EIATTR_KPARAM_INFO
	.align		4
.L_665:
        /*0008*/ 	.byte	0x04, 0x17
        /*000a*/ 	.short	(.L_667 - .L_666)
.L_666:
        /*000c*/ 	.word	0x00000000
        /*0010*/ 	.short	0x0000
        /*0012*/ 	.short	0x0070
        /*0014*/ 	.byte	0x00, 0xf0, 0x01, 0x28


	//----- nvinfo : EIATTR_SPARSE_MMA_MASK
	.align		4
.L_667:
        /*0018*/ 	.byte	0x03, 0x50
        /*001a*/ 	.short	0x0000


	//----- nvinfo : EIATTR_MAXREG_COUNT
	.align		4
        /*001c*/ 	.byte	0x03, 0x1b
        /*001e*/ 	.short	0x00a8


	//----- nvinfo : EIATTR_NUM_BARRIERS
	.align		4
        /*0020*/ 	.byte	0x02, 0x4c
        /*0022*/ 	.byte	0x09
	.zero		1


	//----- nvinfo : EIATTR_EXTERNS
	.align		4
        /*0024*/ 	.byte	0x04, 0x0f
        /*0026*/ 	.short	(.L_669 - .L_668)


	//   ....[0]....
	.align		4
.L_668:
        /*0028*/ 	.word	index@(__assertfail)


	//----- nvinfo : EIATTR_ANNOTATIONS
	.align		4
.L_669:
        /*002c*/ 	.byte	0x04, 0x55
        /*002e*/ 	.short	(.L_671 - .L_670)


	//   ....[0]....
.L_670:
        /*0030*/ 	.word	0x00000001
        /*0034*/ 	.byte	0xb0, 0x08, 0x00, 0x00, 0x01, 0x00, 0x00, 0x00, 0xe0, 0x09, 0x00, 0x00, 0x01, 0x00, 0x00, 0x00
        /*0044*/ 	.byte	0x70, 0x18, 0x00, 0x00, 0x01, 0x00, 0x00, 0x00, 0xa0, 0xdd, 0x00, 0x00, 0x01, 0x00, 0x00, 0x00
        /*0054*/ 	.byte	0xb0, 0xf9, 0x00, 0x00, 0x01, 0x00, 0x00, 0x00, 0x70, 0x0d, 0x01, 0x00, 0x01, 0x00, 0x00, 0x00
        /*0064*/ 	.byte	0xa0, 0x0e, 0x01, 0x00, 0x01, 0x00, 0x00, 0x00, 0x90, 0x23, 0x01, 0x00, 0x01, 0x00, 0x00, 0x00
        /*0074*/ 	.byte	0xe0, 0x3a, 0x01, 0x00


	//----- nvinfo : EIATTR_MERCURY_ISA_VERSION
	.align		4
.L_671:
        /*0078*/ 	.byte	0x03, 0x5f
        /*007a*/ 	.short	0x0101


	//----- nvinfo : EIATTR_INT_WARP_WIDE_INSTR_OFFSETS
	.align		4
        /*007c*/ 	.byte	0x04, 0x31
        /*007e*/ 	.short	(.L_673 - .L_672)


	//   ....[0]....
.L_672:
        /*0080*/ 	.word	0x000000c0


	//   ....[1]....
        /*0084*/ 	.word	0x000000d0


	//   ....[2]....
        /*0088*/ 	.word	0x00000170


	//----- nvinfo : EIATTR_COOP_GROUP_MASK_REGIDS
	.align		4
.L_673:
        /*008c*/ 	.byte	0x04, 0x29
        /*008e*/ 	.short	(.L_675 - .L_674)


	//   ....[0]....
.L_674:
        /*0090*/ 	.word	0xffffffff


	//   ....[1]....
        /*0094*/ 	.word	0xffffffff


	//   ....[2]....
        /*0098*/ 	.word	0xffffffff


	//   ....[3]....
        /*009c*/ 	.word	0xffffffff


	//   ....[4]....
        /*00a0*/ 	.word	0xffffffff


	//   ....[5]....
        /*00a4*/ 	.word	0xffffffff


	//   ....[6]....
        /*00a8*/ 	.word	0xffffffff


	//   ....[7]....
        /*00ac*/ 	.word	0xffffffff


	//   ....[8]....
        /*00b0*/ 	.word	0xffffffff


	//   ....[9]....
        /*00b4*/ 	.word	0xffffffff


	//   ....[10]....
        /*00b8*/ 	.word	0xffffffff


	//   ....[11]....
        /*00bc*/ 	.word	0xffffffff


	//   ....[12]....
        /*00c0*/ 	.word	0xffffffff


	//   ....[13]....
        /*00c4*/ 	.word	0xffffffff


	//   ....[14]....
        /*00c8*/ 	.word	0xffffffff


	//   ....[15]....
        /*00cc*/ 	.word	0xffffffff


	//   ....[16]....
        /*00d0*/ 	.word	0xffffffff


	//   ....[17]....
        /*00d4*/ 	.word	0xffffffff


	//   ....[18]....
        /*00d8*/ 	.word	0xffffffff


	//   ....[19]....
        /*00dc*/ 	.word	0xffffffff


	//   ....[20]....
        /*00e0*/ 	.word	0xffffffff


	//   ....[21]....
        /*00e4*/ 	.word	0xffffffff


	//   ....[22]....
        /*00e8*/ 	.word	0xffffffff


	//   ....[23]....
        /*00ec*/ 	.word	0xffffffff


	//   ....[24]....
        /*00f0*/ 	.word	0xffffffff


	//   ....[25]....
        /*00f4*/ 	.word	0xffffffff


	//   ....[26]....
        /*00f8*/ 	.word	0xffffffff


	//   ....[27]....
        /*00fc*/ 	.word	0xffffffff


	//   ....[28]....
        /*0100*/ 	.word	0xffffffff


	//   ....[29]....
        /*0104*/ 	.word	0xffffffff


	//   ....[30]....
        /*0108*/ 	.word	0xffffffff


	//   ....[31]....
        /*010c*/ 	.word	0xffffffff


	//   ....[32]....
        /*0110*/ 	.word	0xffffffff


	//   ....[33]....
        /*0114*/ 	.word	0xffffffff


	//   ....[34]....
        /*0118*/ 	.word	0xffffffff


	//   ....[35]....
        /*011c*/ 	.word	0xffffffff


	//   ....[36]....
        /*0120*/ 	.word	0xffffffff


	//   ....[37]....
        /*0124*/ 	.word	0xffffffff


	//   ....[38]....
        /*0128*/ 	.word	0xffffffff


	//   ....[39]....
        /*012c*/ 	.word	0xffffffff


	//   ....[40]....
        /*0130*/ 	.word	0xffffffff


	//   ....[41]....
        /*0134*/ 	.word	0xffffffff


	//   ....[42]....
        /*0138*/ 	.word	0xffffffff


	//   ....[43]....
        /*013c*/ 	.word	0xffffffff


	//   ....[44]....
        /*0140*/ 	.word	0xffffffff


	//   ....[45]....
        /*0144*/ 	.word	0xffffffff


	//   ....[46]....
        /*0148*/ 	.word	0xffffffff


	//   ....[47]....
        /*014c*/ 	.word	0xffffffff


	//   ....[48]....
        /*0150*/ 	.word	0xffffffff


	//   ....[49]....
        /*0154*/ 	.word	0xffffffff


	//   ....[50]....
        /*0158*/ 	.word	0xffffffff


	//   ....[51]....
        /*015c*/ 	.word	0xffffffff


	//   ....[52]....
        /*0160*/ 	.word	0xffffffff


	//   ....[53]....
        /*0164*/ 	.word	0xffffffff


	//   ....[54]....
        /*0168*/ 	.word	0xffffffff


	//   ....[55]....
        /*016c*/ 	.word	0xffffffff


	//   ....[56]....
        /*0170*/ 	.word	0xffffffff


	//   ....[57]....
        /*0174*/ 	.word	0xffffffff


	//   ....[58]....
        /*0178*/ 	.word	0xffffffff


	//   ....[59]....
        /*017c*/ 	.word	0xffffffff


	//   ....[60]....
        /*0180*/ 	.word	0xffffffff


	//   ....[61]....
        /*0184*/ 	.word	0xffffffff


	//   ....[62]....
        /*0188*/ 	.word	0xffffffff


	//   ....[63]....
        /*018c*/ 	.word	0xffffffff


	//   ....[64]....
        /*0190*/ 	.word	0xffffffff


	//   ....[65]....
        /*0194*/ 	.word	0xffffffff


	//   ....[66]....
        /*0198*/ 	.word	0xffffffff


	//   ....[67]....
        /*019c*/ 	.word	0xffffffff


	//   ....[68]....
        /*01a0*/ 	.word	0xffffffff


	//   ....[69]....
        /*01a4*/ 	.word	0xffffffff


	//   ....[70]....
        /*01a8*/ 	.word	0xffffffff


	//   ....[71]....
        /*01ac*/ 	.word	0xffffffff


	//   ....[72]....
        /*01b0*/ 	.word	0xffffffff


	//   ....[73]....
        /*01b4*/ 	.word	0xffffffff


	//   ....[74]....
        /*01b8*/ 	.word	0xffffffff


	//   ....[75]....
        /*01bc*/ 	.word	0xffffffff


	//   ....[76]....
        /*01c0*/ 	.word	0xffffffff


	//   ....[77]....
        /*01c4*/ 	.word	0xffffffff


	//   ....[78]....
        /*01c8*/ 	.word	0xffffffff


	//   ....[79]....
        /*01cc*/ 	.word	0xffffffff


	//   ....[80]....
        /*01d0*/ 	.word	0xffffffff


	//   ....[81]....
        /*01d4*/ 	.word	0xffffffff


	//   ....[82]....
        /*01d8*/ 	.word	0xffffffff


	//   ....[83]....
        /*01dc*/ 	.word	0xffffffff


	//   ....[84]....
        /*01e0*/ 	.word	0xffffffff


	//   ....[85]....
        /*01e4*/ 	.word	0xffffffff


	//   ....[86]....
        /*01e8*/ 	.word	0xffffffff


	//   ....[87]....
        /*01ec*/ 	.word	0xffffffff


	//   ....[88]....
        /*01f0*/ 	.word	0xffffffff


	//   ....[89]....
        /*01f4*/ 	.word	0xffffffff


	//   ....[90]....
        /*01f8*/ 	.word	0xffffffff


	//   ....[91]....
        /*01fc*/ 	.word	0xffffffff


	//   ....[92]....
        /*0200*/ 	.word	0xffffffff


	//   ....[93]....
        /*0204*/ 	.word	0xffffffff


	//   ....[94]....
        /*0208*/ 	.word	0xffffffff


	//   ....[95]....
        /*020c*/ 	.word	0xffffffff


	//   ....[96]....
        /*0210*/ 	.word	0xffffffff


	//   ....[97]....
        /*0214*/ 	.word	0xffffffff


	//   ....[98]....
        /*0218*/ 	.word	0xffffffff


	//   ....[99]....
        /*021c*/ 	.word	0xffffffff


	//   ....[100]....
        /*0220*/ 	.word	0xffffffff


	//   ....[101]....
        /*0224*/ 	.word	0xffffffff


	//   ....[102]....
        /*0228*/ 	.word	0xffffffff


	//   ....[103]....
        /*022c*/ 	.word	0xffffffff


	//   ....[104]....
        /*0230*/ 	.word	0xffffffff


	//   ....[105]....
        /*0234*/ 	.word	0xffffffff


	//   ....[106]....
        /*0238*/ 	.word	0xffffffff


	//   ....[107]....
        /*023c*/ 	.word	0x0500000f


	//   ....[108]....
        /*0240*/ 	.word	0x0500000f


	//   ....[109]....
        /*0244*/ 	.word	0x0500000f


	//   ....[110]....
        /*0248*/ 	.word	0x0500000f


	//   ....[111]....
        /*024c*/ 	.word	0x0500000f


	//   ....[112]....
        /*0250*/ 	.word	0x0500000f


	//   ....[113]....
        /*0254*/ 	.word	0x0500000f


	//   ....[114]....
        /*0258*/ 	.word	0x0500000f


	//   ....[115]....
        /*025c*/ 	.word	0x0500000f


	//   ....[116]....
        /*0260*/ 	.word	0x0500000f


	//   ....[117]....
        /*0264*/ 	.word	0x0500000f


	//   ....[118]....
        /*0268*/ 	.word	0x0500000f


	//   ....[119]....
        /*026c*/ 	.word	0x0500000f


	//   ....[120]....
        /*0270*/ 	.word	0x0500000f


	//   ....[121]....
        /*0274*/ 	.word	0x0500000f


	//   ....[122]....
        /*0278*/ 	.word	0x0500000f


	//   ....[123]....
        /*027c*/ 	.word	0x0500000f


	//   ....[124]....
        /*0280*/ 	.word	0x0500000f


	//   ....[125]....
        /*0284*/ 	.word	0x0500000f


	//   ....[126]....
        /*0288*/ 	.word	0x0500000f


	//   ....[127]....
        /*028c*/ 	.word	0x0500000f


	//   ....[128]....
        /*0290*/ 	.word	0x0500000f


	//   ....[129]....
        /*0294*/ 	.word	0x0500000f


	//   ....[130]....
        /*0298*/ 	.word	0x0500000f


	//   ....[131]....
        /*029c*/ 	.word	0x0500000f


	//   ....[132]....
        /*02a0*/ 	.word	0x0500000f


	//   ....[133]....
        /*02a4*/ 	.word	0x0500000f


	//   ....[134]....
        /*02a8*/ 	.word	0x0500000f


	//   ....[135]....
        /*02ac*/ 	.word	0x0500000f


	//   ....[136]....
        /*02b0*/ 	.word	0x0500000f


	//   ....[137]....
        /*02b4*/ 	.word	0x0500000f


	//   ....[138]....
        /*02b8*/ 	.word	0x0500000f


	//   ....[139]....
        /*02bc*/ 	.word	0x0500000f


	//   ....[140]....
        /*02c0*/ 	.word	0x0500000f


	//   ....[141]....
        /*02c4*/ 	.word	0x0500000f


	//   ....[142]....
        /*02c8*/ 	.word	0x0500000f


	//   ....[143]....
        /*02cc*/ 	.word	0x0500000f


	//   ....[144]....
        /*02d0*/ 	.word	0x0500000f


	//   ....[145]....
        /*02d4*/ 	.word	0x0500000f


	//   ....[146]....
        /*02d8*/ 	.word	0x0500000f


	//   ....[147]....
        /*02dc*/ 	.word	0x0500000f


	//   ....[148]....
        /*02e0*/ 	.word	0x0500000f


	//   ....[149]....
        /*02e4*/ 	.word	0x0500000f


	//   ....[150]....
        /*02e8*/ 	.word	0x0500000f


	//   ....[151]....
        /*02ec*/ 	.word	0x0500000f


	//   ....[152]....
        /*02f0*/ 	.word	0x0500000f


	//   ....[153]....
        /*02f4*/ 	.word	0x0500000f


	//   ....[154]....
        /*02f8*/ 	.word	0x0500000f


	//   ....[155]....
        /*02fc*/ 	.word	0x0500000f


	//   ....[156]....
        /*0300*/ 	.word	0x0500000f


	//   ....[157]....
        /*0304*/ 	.word	0x0500000f


	//   ....[158]....
        /*0308*/ 	.word	0x0500000f


	//   ....[159]....
        /*030c*/ 	.word	0x0500000f


	//   ....[160]....
        /*0310*/ 	.word	0x0500000f


	//   ....[161]....
        /*0314*/ 	.word	0x0500000f


	//   ....[162]....
        /*0318*/ 	.word	0x0500000f


	//   ....[163]....
        /*031c*/ 	.word	0x0500000f


	//   ....[164]....
        /*0320*/ 	.word	0x0500000f


	//   ....[165]....
        /*0324*/ 	.word	0x0500000f


	//   ....[166]....
        /*0328*/ 	.word	0x0500000f


	//   ....[167]....
        /*032c*/ 	.word	0x0500000f


	//   ....[168]....
        /*0330*/ 	.word	0x0500000f


	//   ....[169]....
        /*0334*/ 	.word	0x0500000f


	//   ....[170]....
        /*0338*/ 	.word	0x0500000f


	//   ....[171]....
        /*033c*/ 	.word	0x0500000f


	//   ....[172]....
        /*0340*/ 	.word	0x0500000f


	//----- nvinfo : EIATTR_COOP_GROUP_INSTR_OFFSETS
	.align		4
.L_675:
        /*0344*/ 	.byte	0x04, 0x28
        /*0346*/ 	.short	(.L_677 - .L_676)


	//   ....[0]....
.L_676:
        /*0348*/ 	.word	0x00000070


	//   ....[1]....
        /*034c*/ 	.word	0x000000b0


	//   ....[2]....
        /*0350*/ 	.word	0x000002d0


	//   ....[3]....
        /*0354*/ 	.word	0x00000430


	//   ....[4]....
        /*0358*/ 	.word	0x00000550


	//   ....[5]....
        /*035c*/ 	.word	0x000006b0


	//   ....[6]....
        /*0360*/ 	.word	0x00001670


	//   ....[7]....
        /*0364*/ 	.word	0x000022e0


	//   ....[8]....
        /*0368*/ 	.word	0x00002c90


	//   ....[9]....
        /*036c*/ 	.word	0x000032c0


	//   ....[10]....
        /*0370*/ 	.word	0x00003400


	//   ....[11]....
        /*0374*/ 	.word	0x000039f0


	//   ....[12]....
        /*0378*/ 	.word	0x00003ad0


	//   ....[13]....
        /*037c*/ 	.word	0x000057b0


	//   ....[14]....
        /*0380*/ 	.word	0x00005a20


	//   ....[15]....
        /*0384*/ 	.word	0x00006900


	//   ....[16]....
        /*0388*/ 	.word	0x00006a20


	//   ....[17]....
        /*038c*/ 	.word	0x00006fd0


	//   ....[18]....
        /*0390*/ 	.word	0x00007030


	//   ....[19]....
        /*0394*/ 	.word	0x00008e60


	//   ....[20]....
        /*0398*/ 	.word	0x00008e70


	//   ....[21]....
        /*039c*/ 	.word	0x00008eb0


	//   ....[22]....
        /*03a0*/ 	.word	0x00008ec0


	//   ....[23]....
        /*03a4*/ 	.word	0x0000aa60


	//   ....[24]....
        /*03a8*/ 	.word	0x0000b4f0


	//   ....[25]....
        /*03ac*/ 	.word	0x0000bbb0


	//   ....[26]....
        /*03b0*/ 	.word	0x0000bcd0


	//   ....[27]....
        /*03b4*/ 	.word	0x0000c280


	//   ....[28]....
        /*03b8*/ 	.word	0x0000c2e0


	//   ....[29]....
        /*03bc*/ 	.word	0x0000d390


	//   ....[30]....
        /*03c0*/ 	.word	0x0000d3b0


	//   ....[31]....
        /*03c4*/ 	.word	0x0000d460


	//   ....[32]....
        /*03c8*/ 	.word	0x0000d470


	//   ....[33]....
        /*03cc*/ 	.word	0x0000e520


	//   ....[34]....
        /*03d0*/ 	.word	0x0000e570


	//   ....[35]....
        /*03d4*/ 	.word	0x0000e5b0


	//   ....[36]....
        /*03d8*/ 	.word	0x0000e5f0


	//   ....[37]....
        /*03dc*/ 	.word	0x0000e630


	//   ....[38]....
        /*03e0*/ 	.word	0x0000e650


	//   ....[39]....
        /*03e4*/ 	.word	0x0000efc0


	//   ....[40]....
        /*03e8*/ 	.word	0x0000efd0


	//   ....[41]....
        /*03ec*/ 	.word	0x0000fd20


	//   ....[42]....
        /*03f0*/ 	.word	0x00011370


	//   ....[43]....
        /*03f4*/ 	.word	0x00011390


	//   ....[44]....
        /*03f8*/ 	.word	0x000113a0


	//   ....[45]....
        /*03fc*/ 	.word	0x000113b0


	//   ....[46]....
        /*0400*/ 	.word	0x000113c0


	//   ....[47]....
        /*0404*/ 	.word	0x000113d0


	//   ....[48]....
        /*0408*/ 	.word	0x000113e0


	//   ....[49]....
        /*040c*/ 	.word	0x00011440


	//   ....[50]....
        /*0410*/ 	.word	0x00011480


	//   ....[51]....
        /*0414*/ 	.word	0x000114e0


	//   ....[52]....
        /*0418*/ 	.word	0x000114f0


	//   ....[53]....
        /*041c*/ 	.word	0x000115b0


	//   ....[54]....
        /*0420*/ 	.word	0x00011c00


	//   ....[55]....
        /*0424*/ 	.word	0x00011c30


	//   ....[56]....
        /*0428*/ 	.word	0x00011c60


	//   ....[57]....
        /*042c*/ 	.word	0x00011c80


	//   ....[58]....
        /*0430*/ 	.word	0x00011c90


	//   ....[59]....
        /*0434*/ 	.word	0x00011d10


	//   ....[60]....
        /*0438*/ 	.word	0x00011d50


	//   ....[61]....
        /*043c*/ 	.word	0x00011da0


	//   ....[62]....
        /*0440*/ 	.word	0x00011dd0


	//   ....[63]....
        /*0444*/ 	.word	0x00011e30


	//   ....[64]....
        /*0448*/ 	.word	0x00011e70


	//   ....[65]....
        /*044c*/ 	.word	0x00011ec0


	//   ....[66]....
        /*0450*/ 	.word	0x00011ef0


	//   ....[67]....
        /*0454*/ 	.word	0x00011f40


	//   ....[68]....
        /*0458*/ 	.word	0x00011f80


	//   ....[69]....
        /*045c*/ 	.word	0x00011fd0


	//   ....[70]....
        /*0460*/ 	.word	0x000127a0


	//   ....[71]....
        /*0464*/ 	.word	0x000127d0


	//   ....[72]....
        /*0468*/ 	.word	0x000127f0


	//   ....[73]....
        /*046c*/ 	.word	0x00012800


	//   ....[74]....
        /*0470*/ 	.word	0x00012820


	//   ....[75]....
        /*0474*/ 	.word	0x00012880


	//   ....[76]....
        /*0478*/ 	.word	0x000128a0


	//   ....[77]....
        /*047c*/ 	.word	0x000128c0


	//   ....[78]....
        /*0480*/ 	.word	0x000128d0


	//   ....[79]....
        /*0484*/ 	.word	0x00012930


	//   ....[80]....
        /*0488*/ 	.word	0x00012960


	//   ....[81]....
        /*048c*/ 	.word	0x000129e0


	//   ....[82]....
        /*0490*/ 	.word	0x00012c50


	//   ....[83]....
        /*0494*/ 	.word	0x00012c70


	//   ....[84]....
        /*0498*/ 	.word	0x00012c80


	//   ....[85]....
        /*049c*/ 	.word	0x00012ca0


	//   ....[86]....
        /*04a0*/ 	.word	0x00012d30


	//   ....[87]....
        /*04a4*/ 	.word	0x00012d60


	//   ....[88]....
        /*04a8*/ 	.word	0x00012dd0


	//   ....[89]....
        /*04ac*/ 	.word	0x00012e00


	//   ....[90]....
        /*04b0*/ 	.word	0x00012e70


	//   ....[91]....
        /*04b4*/ 	.word	0x00012ea0


	//   ....[92]....
        /*04b8*/ 	.word	0x00012f10


	//   ....[93]....
        /*04bc*/ 	.word	0x00012f40


	//   ....[94]....
        /*04c0*/ 	.word	0x00013410


	//   ....[95]....
        /*04c4*/ 	.word	0x00013440


	//   ....[96]....
        /*04c8*/ 	.word	0x00013470


	//   ....[97]....
        /*04cc*/ 	.word	0x000134a0


	//   ....[98]....
        /*04d0*/ 	.word	0x000134d0


	//   ....[99]....
        /*04d4*/ 	.word	0x000134e0


	//   ....[100]....
        /*04d8*/ 	.word	0x00013580


	//   ....[101]....
        /*04dc*/ 	.word	0x000135a0


	//   ....[102]....
        /*04e0*/ 	.word	0x00013630


	//   ....[103]....
        /*04e4*/ 	.word	0x00013650


	//   ....[104]....
        /*04e8*/ 	.word	0x000136c0


	//   ....[105]....
        /*04ec*/ 	.word	0x000136f0


	//   ....[106]....
        /*04f0*/ 	.word	0x00013a70


	//   ....[107]....
        /*04f4*/ 	.word	0x000140b0


	//   ....[108]....
        /*04f8*/ 	.word	0x000141a0


	//   ....[109]....
        /*04fc*/ 	.word	0x00014240


	//   ....[110]....
        /*0500*/ 	.word	0x000142a0


	//   ....[111]....
        /*0504*/ 	.word	0x00014370


	//   ....[112]....
        /*0508*/ 	.word	0x000143e0


	//   ....[113]....
        /*050c*/ 	.word	0x000144b0


	//   ....[114]....
        /*0510*/ 	.word	0x00014530


	//   ....[115]....
        /*0514*/ 	.word	0x00014600


	//   ....[116]....
        /*0518*/ 	.word	0x00014680


	//   ....[117]....
        /*051c*/ 	.word	0x00014760


	//   ....[118]....
        /*0520*/ 	.word	0x000147e0


	//   ....[119]....
        /*0524*/ 	.word	0x000148a0


	//   ....[120]....
        /*0528*/ 	.word	0x00014930


	//   ....[121]....
        /*052c*/ 	.word	0x00014990


	//   ....[122]....
        /*0530*/ 	.word	0x00014a30


	//   ....[123]....
        /*0534*/ 	.word	0x00014b00


	//   ....[124]....
        /*0538*/ 	.word	0x00014b80


	//   ....[125]....
        /*053c*/ 	.word	0x00014c50


	//   ....[126]....
        /*0540*/ 	.word	0x00014cd0


	//   ....[127]....
        /*0544*/ 	.word	0x00014da0


	//   ....[128]....
        /*0548*/ 	.word	0x00014e20


	//   ....[129]....
        /*054c*/ 	.word	0x00014ef0


	//   ....[130]....
        /*0550*/ 	.word	0x00014f70


	//   ....[131]....
        /*0554*/ 	.word	0x00015040


	//   ....[132]....
        /*0558*/ 	.word	0x000150c0


	//   ....[133]....
        /*055c*/ 	.word	0x00015190


	//   ....[134]....
        /*0560*/ 	.word	0x00015200


	//   ....[135]....
        /*0564*/ 	.word	0x000152c0


	//   ....[136]....
        /*0568*/ 	.word	0x00015400


	//   ....[137]....
        /*056c*/ 	.word	0x000154d0


	//   ....[138]....
        /*0570*/ 	.word	0x00015530


	//   ....[139]....
        /*0574*/ 	.word	0x000155f0


	//   ....[140]....
        /*0578*/ 	.word	0x00015650


	//   ....[141]....
        /*057c*/ 	.word	0x00015710


	//   ....[142]....
        /*0580*/ 	.word	0x00015770


	//   ....[143]....
        /*0584*/ 	.word	0x00015840


	//   ....[144]....
        /*0588*/ 	.word	0x000158a0


	//   ....[145]....
        /*058c*/ 	.word	0x00015970


	//   ....[146]....
        /*0590*/ 	.word	0x000159d0


	//   ....[147]....
        /*0594*/ 	.word	0x00015ab0


	//   ....[148]....
        /*0598*/ 	.word	0x00015b90


	//   ....[149]....
        /*059c*/ 	.word	0x00015c30


	//   ....[150]....
        /*05a0*/ 	.word	0x00015c90


	//   ....[151]....
        /*05a4*/ 	.word	0x00015d50


	//   ....[152]....
        /*05a8*/ 	.word	0x00015e10


	//   ....[153]....
        /*05ac*/ 	.word	0x00015ed0


	//   ....[154]....
        /*05b0*/ 	.word	0x00015f90


	//   ....[155]....
        /*05b4*/ 	.word	0x00016050


	//   ....[156]....
        /*05b8*/ 	.word	0x00016110


	//   ....[157]....
        /*05bc*/ 	.word	0x000161d0


	//   ....[158]....
        /*05c0*/ 	.word	0x00016290


	//   ....[159]....
        /*05c4*/ 	.word	0x00016350


	//   ....[160]....
        /*05c8*/ 	.word	0x00016490


	//   ....[161]....
        /*05cc*/ 	.word	0x00016530


	//   ....[162]....
        /*05d0*/ 	.word	0x00016600


	//   ....[163]....
        /*05d4*/ 	.word	0x000166f0


	//   ....[164]....
        /*05d8*/ 	.word	0x00016760


	//   ....[165]....
        /*05dc*/ 	.word	0x00016850


	//   ....[166]....
        /*05e0*/ 	.word	0x000168c0


	//   ....[167]....
        /*05e4*/ 	.word	0x000169c0


	//   ....[168]....
        /*05e8*/ 	.word	0x00016a40


	//   ....[169]....
        /*05ec*/ 	.word	0x00016b30


	//   ....[170]....
        /*05f0*/ 	.word	0x00016ba0


	//   ....[171]....
        /*05f4*/ 	.word	0x00016c70


	//   ....[172]....
        /*05f8*/ 	.word	0x00016d80


	//----- nvinfo : EIATTR_REG_RECONFIG
	.align		4
.L_677:
        /*05fc*/ 	.byte	0x01, 0x54
	.zero		2


	//----- nvinfo : EIATTR_SYSCALL_OFFSETS
	.align		4
        /*0600*/ 	.byte	0x04, 0x46
        /*0602*/ 	.short	(.L_679 - .L_678)


	//   ....[0]....
.L_678:
        /*0604*/ 	.word	0x00001830


	//   ....[1]....
        /*0608*/ 	.word	0x000108e0


	//   ....[2]....
        /*060c*/ 	.word	0x00010a20


	//   ....[3]....
        /*0610*/ 	.word	0x00010b10


	//   ....[4]....
        /*0614*/ 	.word	0x00011950


	//----- nvinfo : EIATTR_MBARRIER_INSTR_OFFSETS
	.align		4
.L_679:
        /*0618*/ 	.byte	0x04, 0x39
        /*061a*/ 	.short	(.L_681 - .L_680)


	//   ....[0]....
.L_680:
        /*061c*/ 	.word	0x00000180
        /*0620*/ 	.word	0x000000ff
        /*0624*/ 	.word	0x00030800
        /*0628*/ 	.short	0x0100
        /*062a*/ 	.byte	0x08
	.zero		1


	//   ....[1]....
        /*062c*/ 	.word	0x00000190
        /*0630*/ 	.word	0x000000ff
        /*0634*/ 	.word	0x00030820
        /*0638*/ 	.short	0x0100
        /*063a*/ 	.byte	0x08
	.zero		1


	//   ....[2]....
        /*063c*/ 	.word	0x00000280
        /*0640*/ 	.word	0x000000ff
        /*0644*/ 	.word	0x00030830
        /*0648*/ 	.short	0x0100
        /*064a*/ 	.byte	0x08
	.zero		1


	//   ....[3]....
        /*064c*/ 	.word	0x00000290
        /*0650*/ 	.word	0x000000ff
        /*0654*/ 	.word	0x00030840
        /*0658*/ 	.short	0x0100
        /*065a*/ 	.byte	0x08
	.zero		1


	//   ....[4]....
        /*065c*/ 	.word	0x000002a0
        /*0660*/ 	.word	0x000000ff
        /*0664*/ 	.word	0x00030838
        /*0668*/ 	.short	0x0100
        /*066a*/ 	.byte	0x08
	.zero		1


	//   ....[5]....
        /*066c*/ 	.word	0x000002b0
        /*0670*/ 	.word	0x000000ff
        /*0674*/ 	.word	0x00030848
        /*0678*/ 	.short	0x0100
        /*067a*/ 	.byte	0x08
	.zero		1


	//   ....[6]....
        /*067c*/ 	.word	0x000003e0
        /*0680*/ 	.word	0x000000ff
        /*0684*/ 	.word	0x00030850
        /*0688*/ 	.short	0x0100
        /*068a*/ 	.byte	0x08
	.zero		1


	//   ....[7]....
        /*068c*/ 	.word	0x000003f0
        /*0690*/ 	.word	0x000000ff
        /*0694*/ 	.word	0x00030860
        /*0698*/ 	.short	0x0100
        /*069a*/ 	.byte	0x08
	.zero		1


	//   ....[8]....
        /*069c*/ 	.word	0x00000400
        /*06a0*/ 	.word	0x000000ff
        /*06a4*/ 	.word	0x00030858
        /*06a8*/ 	.short	0x0100
        /*06aa*/ 	.byte	0x08
	.zero		1


	//   ....[9]....
        /*06ac*/ 	.word	0x00000410
        /*06b0*/ 	.word	0x000000ff
        /*06b4*/ 	.word	0x00030868
        /*06b8*/ 	.short	0x0100
        /*06ba*/ 	.byte	0x08
	.zero		1


	//   ....[10]....
        /*06bc*/ 	.word	0x00000500
        /*06c0*/ 	.word	0x000000ff
        /*06c4*/ 	.word	0x00030870
        /*06c8*/ 	.short	0x0100
        /*06ca*/ 	.byte	0x06
	.zero		1


	//   ....[11]....
        /*06cc*/ 	.word	0x00000510
        /*06d0*/ 	.word	0x000000ff
        /*06d4*/ 	.word	0x00030880
        /*06d8*/ 	.short	0x0100
        /*06da*/ 	.byte	0x06
	.zero		1


	//   ....[12]....
        /*06dc*/ 	.word	0x00000520
        /*06e0*/ 	.word	0x000000ff
        /*06e4*/ 	.word	0x00030878
        /*06e8*/ 	.short	0x0100
        /*06ea*/ 	.byte	0x06
	.zero		1


	//   ....[13]....
        /*06ec*/ 	.word	0x00000530
        /*06f0*/ 	.word	0x000000ff
        /*06f4*/ 	.word	0x00030888
        /*06f8*/ 	.short	0x0100
        /*06fa*/ 	.byte	0x06
	.zero		1


	//   ....[14]....
        /*06fc*/ 	.word	0x00000660
        /*0700*/ 	.word	0x000000ff
        /*0704*/ 	.word	0x00030890
        /*0708*/ 	.short	0x0100
        /*070a*/ 	.byte	0x08
	.zero		1


	//   ....[15]....
        /*070c*/ 	.word	0x00000670
        /*0710*/ 	.word	0x000000ff
        /*0714*/ 	.word	0x000308a0
        /*0718*/ 	.short	0x0100
        /*071a*/ 	.byte	0x08
	.zero		1


	//   ....[16]....
        /*071c*/ 	.word	0x00000680
        /*0720*/ 	.word	0x000000ff
        /*0724*/ 	.word	0x00030898
        /*0728*/ 	.short	0x0100
        /*072a*/ 	.byte	0x08
	.zero		1


	//   ....[17]....
        /*072c*/ 	.word	0x00000690
        /*0730*/ 	.word	0x000000ff
        /*0734*/ 	.word	0x000308a8
        /*0738*/ 	.short	0x0100
        /*073a*/ 	.byte	0x08
	.zero		1


	//   ....[18]....
        /*073c*/ 	.word	0x000007d0
        /*0740*/ 	.word	0x000000ff
        /*0744*/ 	.word	0x000308b0
        /*0748*/ 	.short	0x0100
        /*074a*/ 	.byte	0x08
	.zero		1


	//   ....[19]....
        /*074c*/ 	.word	0x000007e0
        /*0750*/ 	.word	0x000000ff
        /*0754*/ 	.word	0x000308c0
        /*0758*/ 	.short	0x0100
        /*075a*/ 	.byte	0x08
	.zero		1


	//   ....[20]....
        /*075c*/ 	.word	0x000007f0
        /*0760*/ 	.word	0x000000ff
        /*0764*/ 	.word	0x000308b8
        /*0768*/ 	.short	0x0100
        /*076a*/ 	.byte	0x08
	.zero		1


	//   ....[21]....
        /*076c*/ 	.word	0x00000800
        /*0770*/ 	.word	0x000000ff
        /*0774*/ 	.word	0x000308c8
        /*0778*/ 	.short	0x0100
        /*077a*/ 	.byte	0x08
	.zero		1


	//   ....[22]....
        /*077c*/ 	.word	0x00001850
        /*0780*/ 	.word	0x000000ff
        /*0784*/ 	.word	0x00030800
        /*0788*/ 	.short	0x010a
        /*078a*/ 	.byte	0x26
	.zero		1


	//   ....[23]....
        /*078c*/ 	.word	0x000018e0
        /*0790*/ 	.word	0x000000ff
        /*0794*/ 	.word	0x00030830
        /*0798*/ 	.short	0x010a
        /*079a*/ 	.byte	0x26
	.zero		1


	//   ....[24]....
        /*079c*/ 	.word	0x00001940
        /*07a0*/ 	.word	0x000000ff
        /*07a4*/ 	.word	0x00030830
        /*07a8*/ 	.short	0x010a
        /*07aa*/ 	.byte	0x26
	.zero		1


	//   ....[25]....
        /*07ac*/ 	.word	0x00002330
        /*07b0*/ 	.word	0x000000ff
        /*07b4*/ 	.word	0x00000000
        /*07b8*/ 	.short	0x0101
        /*07ba*/ 	.byte	0x04
	.zero		1


	//   ....[26]....
        /*07bc*/ 	.word	0x00004930
        /*07c0*/ 	.word	0x000000ff
        /*07c4*/ 	.word	0x00030830
        /*07c8*/ 	.short	0x010a
        /*07ca*/ 	.byte	0x27
	.zero		1


	//   ....[27]....
        /*07cc*/ 	.word	0x00004970
        /*07d0*/ 	.word	0x000000ff
        /*07d4*/ 	.word	0x00030830
        /*07d8*/ 	.short	0x010a
        /*07da*/ 	.byte	0x27
	.zero		1


	//   ....[28]....
        /*07dc*/ 	.word	0x000053d0
        /*07e0*/ 	.word	0x000000ff
        /*07e4*/ 	.word	0x00030850
        /*07e8*/ 	.short	0x010a
        /*07ea*/ 	.byte	0x0e
	.zero		1


	//   ....[29]....
        /*07ec*/ 	.word	0x00005410
        /*07f0*/ 	.word	0x000000ff
        /*07f4*/ 	.word	0x00030850
        /*07f8*/ 	.short	0x010a
        /*07fa*/ 	.byte	0x0e
	.zero		1


	//   ....[30]....
        /*07fc*/ 	.word	0x00005800
        /*0800*/ 	.word	0x000000ff
        /*0804*/ 	.word	0x00000000
        /*0808*/ 	.short	0x0101
        /*080a*/ 	.byte	0x27
	.zero		1


	//   ....[31]....
        /*080c*/ 	.word	0x00007920
        /*0810*/ 	.word	0x000000ff
        /*0814*/ 	.word	0x00000000
        /*0818*/ 	.short	0x0101
        /*081a*/ 	.byte	0x0e
	.zero		1


	//   ....[32]....
        /*081c*/ 	.word	0x00007dc0
        /*0820*/ 	.word	0x000000ff
        /*0824*/ 	.word	0x00030830
        /*0828*/ 	.short	0x010a
        /*082a*/ 	.byte	0x05
	.zero		1


	//   ....[33]....
        /*082c*/ 	.word	0x00007e00
        /*0830*/ 	.word	0x000000ff
        /*0834*/ 	.word	0x00030830
        /*0838*/ 	.short	0x010a
        /*083a*/ 	.byte	0x05
	.zero		1


	//   ....[34]....
        /*083c*/ 	.word	0x00008860
        /*0840*/ 	.word	0x000000ff
        /*0844*/ 	.word	0x00030850
        /*0848*/ 	.short	0x010a
        /*084a*/ 	.byte	0x05
	.zero		1


	//   ....[35]....
        /*084c*/ 	.word	0x000088a0
        /*0850*/ 	.word	0x000000ff
        /*0854*/ 	.word	0x00030850
        /*0858*/ 	.short	0x010a
        /*085a*/ 	.byte	0x05
	.zero		1


	//   ....[36]....
        /*085c*/ 	.word	0x00008c70
        /*0860*/ 	.word	0x000000ff
        /*0864*/ 	.word	0x00000000
        /*0868*/ 	.short	0x0101
        /*086a*/ 	.byte	0x07
	.zero		1


	//   ....[37]....
        /*086c*/ 	.word	0x00009a00
        /*0870*/ 	.word	0x000000ff
        /*0874*/ 	.word	0x00000000
        /*0878*/ 	.short	0x0101
        /*087a*/ 	.byte	0x05
	.zero		1


	//   ....[38]....
        /*087c*/ 	.word	0x00009be0
        /*0880*/ 	.word	0x000000ff
        /*0884*/ 	.word	0x00030830
        /*0888*/ 	.short	0x010a
        /*088a*/ 	.byte	0x27
	.zero		1


	//   ....[39]....
        /*088c*/ 	.word	0x00009c20
        /*0890*/ 	.word	0x000000ff
        /*0894*/ 	.word	0x00030830
        /*0898*/ 	.short	0x010a
        /*089a*/ 	.byte	0x27
	.zero		1


	//   ....[40]....
        /*089c*/ 	.word	0x0000a680
        /*08a0*/ 	.word	0x000000ff
        /*08a4*/ 	.word	0x00030850
        /*08a8*/ 	.short	0x010a
        /*08aa*/ 	.byte	0x05
	.zero		1


	//   ....[41]....
        /*08ac*/ 	.word	0x0000a6c0
        /*08b0*/ 	.word	0x000000ff
        /*08b4*/ 	.word	0x00030850
        /*08b8*/ 	.short	0x010a
        /*08ba*/ 	.byte	0x05
	.zero		1


	//   ....[42]....
        /*08bc*/ 	.word	0x0000aab0
        /*08c0*/ 	.word	0x000000ff
        /*08c4*/ 	.word	0x00000000
        /*08c8*/ 	.short	0x0101
        /*08ca*/ 	.byte	0x27
	.zero		1


	//   ....[43]....
        /*08cc*/ 	.word	0x0000cbe0
        /*08d0*/ 	.word	0x000000ff
        /*08d4*/ 	.word	0x00000000
        /*08d8*/ 	.short	0x0101
        /*08da*/ 	.byte	0x05
	.zero		1


	//   ....[44]....
        /*08dc*/ 	.word	0x0000d300
        /*08e0*/ 	.word	0x000000ff
        /*08e4*/ 	.word	0x00030850
        /*08e8*/ 	.short	0x010a
        /*08ea*/ 	.byte	0x05
	.zero		1


	//   ....[45]....
        /*08ec*/ 	.word	0x0000d340
        /*08f0*/ 	.word	0x000000ff
        /*08f4*/ 	.word	0x00030850
        /*08f8*/ 	.short	0x010a
        /*08fa*/ 	.byte	0x05
	.zero		1


	//   ....[46]....
        /*08fc*/ 	.word	0x0000d950
        /*0900*/ 	.word	0x000000ff
        /*0904*/ 	.word	0x00000000
        /*0908*/ 	.short	0x0101
        /*090a*/ 	.byte	0x04
	.zero		1


	//   ....[47]....
        /*090c*/ 	.word	0x0000e660
        /*0910*/ 	.word	0x000000ff
        /*0914*/ 	.word	0x00000000
        /*0918*/ 	.short	0x0101
        /*091a*/ 	.byte	0x04
	.zero		1


	//   ....[48]....
        /*091c*/ 	.word	0x00011120
        /*0920*/ 	.word	0x000000ff
        /*0924*/ 	.word	0x00030840
        /*0928*/ 	.short	0x010a
        /*092a*/ 	.byte	0x30
	.zero		1


	//   ....[49]....
        /*092c*/ 	.word	0x00011710
        /*0930*/ 	.word	0x000000ff
        /*0934*/ 	.word	0x00030830
        /*0938*/ 	.short	0x0107
        /*093a*/ 	.byte	0x30
	.zero		1


	//   ....[50]....
        /*093c*/ 	.word	0x00011780
        /*0940*/ 	.word	0x000000ff
        /*0944*/ 	.word	0x00030830
        /*0948*/ 	.short	0x0101
        /*094a*/ 	.byte	0x30
	.zero		1


	//   ....[51]....
        /*094c*/ 	.word	0x00012120
        /*0950*/ 	.word	0x000000ff
        /*0954*/ 	.word	0x00030800
        /*0958*/ 	.short	0x0107
        /*095a*/ 	.byte	0x30
	.zero		1


	//   ....[52]....
        /*095c*/ 	.word	0x00012180
        /*0960*/ 	.word	0x000000ff
        /*0964*/ 	.word	0x00030800
        /*0968*/ 	.short	0x0101
        /*096a*/ 	.byte	0x30
	.zero		1


	//   ....[53]....
        /*096c*/ 	.word	0x000121a0
        /*0970*/ 	.word	0x000000ff
        /*0974*/ 	.word	0x00030820
        /*0978*/ 	.short	0x010a
        /*097a*/ 	.byte	0x30
	.zero		1


	//   ....[54]....
        /*097c*/ 	.word	0x00012590
        /*0980*/ 	.word	0x00000013
        /*0984*/ 	.word	0x00030840
        /*0988*/ 	.short	0x010a
        /*098a*/ 	.byte	0x3f
	.zero		1


	//   ....[55]....
        /*098c*/ 	.word	0x00012ad0
        /*0990*/ 	.word	0x00000013
        /*0994*/ 	.word	0x00030830
        /*0998*/ 	.short	0x0107
        /*099a*/ 	.byte	0x3f
	.zero		1


	//   ....[56]....
        /*099c*/ 	.word	0x00012b80
        /*09a0*/ 	.word	0x00000013
        /*09a4*/ 	.word	0x00030830
        /*09a8*/ 	.short	0x0101
        /*09aa*/ 	.byte	0x3f
	.zero		1


	//   ....[57]....
        /*09ac*/ 	.word	0x00012be0
        /*09b0*/ 	.word	0x00000006
        /*09b4*/ 	.word	0x00030860
        /*09b8*/ 	.short	0x010a
        /*09ba*/ 	.byte	0x3f
	.zero		1


	//   ....[58]....
        /*09bc*/ 	.word	0x00013090
        /*09c0*/ 	.word	0x00000006
        /*09c4*/ 	.word	0x00030850
        /*09c8*/ 	.short	0x0107
        /*09ca*/ 	.byte	0x3f
	.zero		1


	//   ....[59]....
        /*09cc*/ 	.word	0x000131e0
        /*09d0*/ 	.word	0x00000006
        /*09d4*/ 	.word	0x00030850
        /*09d8*/ 	.short	0x0101
        /*09da*/ 	.byte	0x3f
	.zero		1


	//   ....[60]....
        /*09dc*/ 	.word	0x00013380
        /*09e0*/ 	.word	0x00000000
        /*09e4*/ 	.word	0x00030860
        /*09e8*/ 	.short	0x010a
        /*09ea*/ 	.byte	0x3f
	.zero		1


	//   ....[61]....
        /*09ec*/ 	.word	0x000138b0
        /*09f0*/ 	.word	0x00000000
        /*09f4*/ 	.word	0x00030850
        /*09f8*/ 	.short	0x0107
        /*09fa*/ 	.byte	0x3f
	.zero		1


	//   ....[62]....
        /*09fc*/ 	.word	0x00013960
        /*0a00*/ 	.word	0x00000000
        /*0a04*/ 	.word	0x00030850
        /*0a08*/ 	.short	0x0101
        /*0a0a*/ 	.byte	0x3f
	.zero		1


	//   ....[63]....
        /*0a0c*/ 	.word	0x00013a00
        /*0a10*/ 	.word	0x00000007
        /*0a14*/ 	.word	0x00030820
        /*0a18*/ 	.short	0x010a
        /*0a1a*/ 	.byte	0x3f
	.zero		1


	//   ....[64]....
        /*0a1c*/ 	.word	0x00013b80
        /*0a20*/ 	.word	0x00000005
        /*0a24*/ 	.word	0x00030840
        /*0a28*/ 	.short	0x010a
        /*0a2a*/ 	.byte	0x3f
	.zero		1


	//   ....[65]....
        /*0a2c*/ 	.word	0x00013c20
        /*0a30*/ 	.word	0x00000007
        /*0a34*/ 	.word	0x00030840
        /*0a38*/ 	.short	0x010a
        /*0a3a*/ 	.byte	0x3f
	.zero		1


	//   ....[66]....
        /*0a3c*/ 	.word	0x00013c60
        /*0a40*/ 	.word	0x00000005
        /*0a44*/ 	.word	0x00030860
        /*0a48*/ 	.short	0x010a
        /*0a4a*/ 	.byte	0x3f
	.zero		1


	//   ....[67]....
        /*0a4c*/ 	.word	0x00013ca0
        /*0a50*/ 	.word	0x00000007
        /*0a54*/ 	.word	0x00030860
        /*0a58*/ 	.short	0x010a
        /*0a5a*/ 	.byte	0x3f
	.zero		1


	//   ....[68]....
        /*0a5c*/ 	.word	0x00013d10
        /*0a60*/ 	.word	0x00000003
        /*0a64*/ 	.word	0x00030800
        /*0a68*/ 	.short	0x010a
        /*0a6a*/ 	.byte	0x3f
	.zero		1


	//   ....[69]....
        /*0a6c*/ 	.word	0x00013d70
        /*0a70*/ 	.word	0x00000003
        /*0a74*/ 	.word	0x00030830
        /*0a78*/ 	.short	0x010a
        /*0a7a*/ 	.byte	0x3f
	.zero		1


	//   ....[70]....
        /*0a7c*/ 	.word	0x00013dd0
        /*0a80*/ 	.word	0x00000005
        /*0a84*/ 	.word	0x00030830
        /*0a88*/ 	.short	0x010a
        /*0a8a*/ 	.byte	0x3f
	.zero		1


	//   ....[71]....
        /*0a8c*/ 	.word	0x00013e30
        /*0a90*/ 	.word	0x00000003
        /*0a94*/ 	.word	0x00030850
        /*0a98*/ 	.short	0x010a
        /*0a9a*/ 	.byte	0x3f
	.zero		1


	//   ....[72]....
        /*0a9c*/ 	.word	0x00013e90
        /*0aa0*/ 	.word	0x00000005
        /*0aa4*/ 	.word	0x00030830
        /*0aa8*/ 	.short	0x010a
        /*0aaa*/ 	.byte	0x3f
	.zero		1


	//   ....[73]....
        /*0aac*/ 	.word	0x00013ef0
        /*0ab0*/ 	.word	0x00000003
        /*0ab4*/ 	.word	0x00030850
        /*0ab8*/ 	.short	0x010a
        /*0aba*/ 	.byte	0x3f
	.zero		1


	//   ....[74]....
        /*0abc*/ 	.word	0x00013f50
        /*0ac0*/ 	.word	0x00000005
        /*0ac4*/ 	.word	0x00030830
        /*0ac8*/ 	.short	0x010a
        /*0aca*/ 	.byte	0x3f
	.zero		1


	//   ....[75]....
        /*0acc*/ 	.word	0x00013fb0
        /*0ad0*/ 	.word	0x00000003
        /*0ad4*/ 	.word	0x00030850
        /*0ad8*/ 	.short	0x010a
        /*0ada*/ 	.byte	0x3f
	.zero		1


	//   ....[76]....
        /*0adc*/ 	.word	0x00014010
        /*0ae0*/ 	.word	0x00000003
        /*0ae4*/ 	.word	0x00030850
        /*0ae8*/ 	.short	0x010a
        /*0aea*/ 	.byte	0x3f
	.zero		1


	//   ....[77]....
        /*0aec*/ 	.word	0x000140f0
        /*0af0*/ 	.word	0x00000003
        /*0af4*/ 	.word	0x00030840
        /*0af8*/ 	.short	0x010a
        /*0afa*/ 	.byte	0x3f
	.zero		1


	//   ....[78]....
        /*0afc*/ 	.word	0x00015300
        /*0b00*/ 	.word	0x00000003
        /*0b04*/ 	.word	0x00030820
        /*0b08*/ 	.short	0x010a
        /*0b0a*/ 	.byte	0x3f
	.zero		1


	//   ....[79]....
        /*0b0c*/ 	.word	0x00015350
        /*0b10*/ 	.word	0x00000013
        /*0b14*/ 	.word	0x00030840
        /*0b18*/ 	.short	0x010a
        /*0b1a*/ 	.byte	0x3f
	.zero		1


	//   ....[80]....
        /*0b1c*/ 	.word	0x00015ae0
        /*0b20*/ 	.word	0x00000006
        /*0b24*/ 	.word	0x00030860
        /*0b28*/ 	.short	0x010a
        /*0b2a*/ 	.byte	0x3f
	.zero		1


	//   ....[81]....
        /*0b2c*/ 	.word	0x000163e0
        /*0b30*/ 	.word	0x00000000
        /*0b34*/ 	.word	0x00030860
        /*0b38*/ 	.short	0x010a
        /*0b3a*/ 	.byte	0x3f
	.zero		1


	//   ....[82]....
        /*0b3c*/ 	.word	0x00016ca0
        /*0b40*/ 	.word	0x00000007
        /*0b44*/ 	.word	0x00030820
        /*0b48*/ 	.short	0x010a
        /*0b4a*/ 	.byte	0x3f
	.zero		1


	//   ....[83]....
        /*0b4c*/ 	.word	0x00016e40
        /*0b50*/ 	.word	0x00000005
        /*0b54*/ 	.word	0x00030840
        /*0b58*/ 	.short	0x010a
        /*0b5a*/ 	.byte	0x3f
	.zero		1


	//   ....[84]....
        /*0b5c*/ 	.word	0x00016e90
        /*0b60*/ 	.word	0x00000007
        /*0b64*/ 	.word	0x00030840
        /*0b68*/ 	.short	0x010a
        /*0b6a*/ 	.byte	0x3f
	.zero		1


	//   ....[85]....
        /*0b6c*/ 	.word	0x00016ee0
        /*0b70*/ 	.word	0x00000005
        /*0b74*/ 	.word	0x00030860
        /*0b78*/ 	.short	0x010a
        /*0b7a*/ 	.byte	0x3f
	.zero		1


	//----- nvinfo : EIATTR_NUM_MBARRIERS
	.align		4
.L_681:
        /*0b7c*/ 	.byte	0x03, 0x38
        /*0b7e*/ 	.short	0x0016


	//----- nvinfo : EIATTR_EXIT_INSTR_OFFSETS
	.align		4
        /*0b80*/ 	.byte	0x04, 0x1c
        /*0b82*/ 	.short	(.L_683 - .L_682)


	//   ....[0]....
.L_682:
        /*0b84*/ 	.word	0x00013cf0


	//----- nvinfo : EIATTR_MAX_THREADS
	.align		4
.L_683:
        /*0b88*/ 	.byte	0x04, 0x05
        /*0b8a*/ 	.short	(.L_685 - .L_684)
.L_684:
        /*0b8c*/ 	.word	0x00000180
        /*0b90*/ 	.word	0x00000001
        /*0b94*/ 	.word	0x00000001


	//----- nvinfo : EIATTR_CRS_STACK_SIZE
	.align		4
.L_685:
        /*0b98*/ 	.byte	0x04, 0x1e
        /*0b9a*/ 	.short	(.L_687 - .L_686)
.L_686:
        /*0b9c*/ 	.word	0x00000000


	//----- nvinfo : EIATTR_CBANK_PARAM_SIZE
	.align		4
.L_687:
        /*0ba0*/ 	.byte	0x03, 0x19
        /*0ba2*/ 	.short	0x0a70


	//----- nvinfo : EIATTR_PARAM_CBANK
	.align		4
        /*0ba4*/ 	.byte	0x04, 0x0a
        /*0ba6*/ 	.short	(.L_689 - .L_688)
	.align		4
.L_688:
        /*0ba8*/ 	.word	index@(.nv.constant0._ZN7cutlass13device_kernelIN5flash11enable_sm90INS1_16FlashAttnFwdSm90INS1_25CollectiveMainloopFwdSm90ILi2EN4cute5tupleIJNS5_1CILi1EEES8_S8_EEENS6_IJNS7_ILi128EEENS7_ILi96EEENS7_ILi192EEEEEELi192ENS_10bfloat16_tEfNS_4arch4Sm90ELb0ELb1ELb0ELb0ELb1ELb0ELb0ELb1ELb1ELb1ELb1ELb0EEENS1_21CollectiveEpilogueFwdINS6_IJSA_SC_SB_EEES9_SE_SG_Li256ELb0ELb1ELb1ELb0EEENS1_19SingleTileSchedulerILb0ELb1ELb1ELi128EEEEEEEEEvNT_6ParamsE)
        /*0bac*/ 	.short	0x0210
        /*0bae*/ 	.short	0x0a70


	//----- nvinfo : EIATTR_SW_WAR
	.align		4
.L_689:
        /*0bb0*/ 	.byte	0x04, 0x36
        /*0bb2*/ 	.short	(.L_691 - .L_690)
.L_690:
        /*0bb4*/ 	.word	0x00000008
.L_691:


//--------------------- .nv.info._ZN7cutlass13device_kernelIN5flash11enable_sm90INS1_16FlashAttnFwdSm90INS1_25CollectiveMainloopFwdSm90ILi2EN4cute5tupleIJNS5_1CILi1EEES8_S8_EEENS6_IJNS7_ILi128EEENS7_ILi96EEENS7_ILi192EEEEEELi192ENS_10bfloat16_tEfNS_4arch4Sm90ELb0ELb1ELb0ELb1ELb1ELb0ELb0ELb1ELb1ELb1ELb1ELb0EEENS1_21CollectiveEpilogueFwdINS6_IJSA_SC_SB_EEES9_SE_SG_Li256ELb1ELb1ELb1ELb0EEENS1_36VarlenDynamicPersistentTileSchedulerILi128ELi96ELi256ELi128ELb1ELb1ELb1ELb1ELb0ELb1EEEEEEEEEvNT_6ParamsE --------------------------
	.section	.nv.info._ZN7cutlass13device_kernelIN5flash11enable_sm90INS1_16FlashAttnFwdSm90INS1_25CollectiveMainloopFwdSm90ILi2EN4cute5tupleIJNS5_1CILi1EEES8_S8_EEENS6_IJNS7_ILi128EEENS7_ILi96EEENS7_ILi192EEEEEELi192ENS_10bfloat16_tEfNS_4arch4Sm90ELb0ELb1ELb0ELb1ELb1ELb0ELb0ELb1ELb1ELb1ELb1ELb0EEENS1_21CollectiveEpilogueFwdINS6_IJSA_SC_SB_EEES9_SE_SG_Li256ELb1ELb1ELb1ELb0EEENS1_36VarlenDynamicPersistentTileSchedulerILi128ELi96ELi256ELi128ELb1ELb1ELb1ELb1ELb0ELb1EEEEEEEEEvNT_6ParamsE,"",@"SHT_CUDA_INFO"
	.sectionflags	@""
	.align	4


	//----- nvinfo : EIATTR_CUDA_API_VERSION
	.align		4
        /*0000*/ 	.byte	0x04, 0x37
        /*0002*/ 	.short	(.L_693 - .L_692)
.L_692:
        /*0004*/ 	.word	0x00000082


	//----- nvinfo : EIATTR_KPARAM_INFO
	.align		4
.L_693:
        /*0008*/ 	.byte	0x04, 0x17
        /*000a*/ 	.short	(.L_695 - .L_694)
.L_694:
        /*000c*/ 	.word	0x00000000
        /*0010*/ 	.short	0x0000
        /*0012*/ 	.short	0x0070
        /*0014*/ 	.byte	0x00, 0xf0, 0x01, 0x2a


	//----- nvinfo : EIATTR_SPARSE_MMA_MASK
	.align		4
.L_695:
        /*0018*/ 	.byte	0x03, 0x50
        /*001a*/ 	.short	0x0000


	//----- nvinfo : EIATTR_MAXREG_COUNT
	.align		4
        /*001c*/ 	.byte	0x03, 0x1b
        /*001e*/ 	.short	0x00a8


	//----- nvinfo : EIATTR_NUM_BARRIERS
	.align		4
        /*0020*/ 	.byte	0x02, 0x4c
        /*0022*/ 	.byte	0x09
	.zero		1


	//----- nvinfo : EIATTR_EXTERNS
	.align		4
        /*0024*/ 	.byte	0x04, 0x0f
        /*0026*/ 	.short	(.L_697 - .L_696)


	//   ....[0]....
	.align		4
.L_696:
        /*0028*/ 	.word	index@(__assertfail)


	//----- nvinfo : EIATTR_ANNOTATIONS
	.align		4
.L_697:
        /*002c*/ 	.byte	0x04, 0x55
        /*002e*/ 	.short	(.L_699 - .L_698)


	//   ....[0]....
.L_698:
        /* <DEDUP_REMOVED lines=14> */


	//----- nvinfo : EIATTR_MERCURY_ISA_VERSION
	.align		4
.L_699:
        /*0100*/ 	.byte	0x03, 0x5f
        /*0102*/ 	.short	0x0101


	//----- nvinfo : EIATTR_UNUSED_LOAD_BYTE_OFFSET
	.align		4
        /*0104*/ 	.byte	0x04, 0x44
        /*0106*/ 	.short	(.L_701 - .L_700)


	//   ....[0]....
.L_700:
        /*0108*/ 	.word	0x00000950
        /*010c*/ 	.word	0x0000fff0


	//   ....[1]....
        /*0110*/ 	.word	0x0000e550
        /*0114*/ 	.word	0x0000fff0


	//----- nvinfo : EIATTR_INT_WARP_WIDE_INSTR_OFFSETS
	.align		4
.L_701:
        /*0118*/ 	.byte	0x04, 0x31
        /*011a*/ 	.short	(.L_703 - .L_702)


	//   ....[0]....
.L_702:
        /*011c*/ 	.word	0x000000c0


	//   ....[1]....
        /*0120*/ 	.word	0x000000d0


	//   ....[2]....
        /*0124*/ 	.word	0x00000170


	//   ....[3]....
        /*0128*/ 	.word	0x00013fc0


	//   ....[4]....
        /*012c*/ 	.word	0x00014050


	//   ....[5]....
        /*0130*/ 	.word	0x00016df0


	//   ....[6]....
        /*0134*/ 	.word	0x00016e80


	//----- nvinfo : EIATTR_COOP_GROUP_MASK_REGIDS
	.align		4
.L_703:
        /*0138*/ 	.byte	0x04, 0x29
        /*013a*/ 	.short	(.L_705 - .L_704)


	//   ....[0]....
.L_704:
        /*013c*/ 	.word	0xffffffff


	//   ....[1]....
        /*0140*/ 	.word	0xffffffff


	//   ....[2]....
        /*0144*/ 	.word	0xffffffff


	//   ....[3]....
        /*0148*/ 	.word	0xffffffff


	//   ....[4]....
        /*014c*/ 	.word	0xffffffff


	//   ....[5]....
        /*0150*/ 	.word	0xffffffff


	//   ....[6]....
        /*0154*/ 	.word	0xffffffff


	//   ....[7]....
        /*0158*/ 	.word	0xffffffff


	//   ....[8]....
        /*015c*/ 	.word	0xffffffff


	//   ....[9]....
        /*0160*/ 	.word	0xffffffff


	//   ....[10]....
        /*0164*/ 	.word	0xffffffff


	//   ....[11]....
        /*0168*/ 	.word	0xffffffff


	//   ....[12]....
        /*016c*/ 	.word	0xffffffff


	//   ....[13]....
        /*0170*/ 	.word	0xffffffff


	//   ....[14]....
        /*0174*/ 	.word	0xffffffff


	//   ....[15]....
        /*0178*/ 	.word	0xffffffff


	//   ....[16]....
        /*017c*/ 	.word	0xffffffff


	//   ....[17]....
        /*0180*/ 	.word	0xffffffff


	//   ....[18]....
        /*0184*/ 	.word	0xffffffff


	//   ....[19]....
        /*0188*/ 	.word	0xffffffff


	//   ....[20]....
        /*018c*/ 	.word	0xffffffff


	//   ....[21]....
        /*0190*/ 	.word	0xffffffff


	//   ....[22]....
        /*0194*/ 	.word	0xffffffff


	//   ....[23]....
        /*0198*/ 	.word	0xffffffff


	//   ....[24]....
        /*019c*/ 	.word	0xffffffff


	//   ....[25]....
        /*01a0*/ 	.word	0xffffffff


	//   ....[26]....
        /*01a4*/ 	.word	0xffffffff


	//   ....[27]....
        /*01a8*/ 	.word	0xffffffff


	//   ....[28]....
        /*01ac*/ 	.word	0xffffffff


	//   ....[29]....
        /*01b0*/ 	.word	0xffffffff


	//   ....[30]....
        /*01b4*/ 	.word	0xffffffff


	//   ....[31]....
        /*01b8*/ 	.word	0xffffffff


	//   ....[32]....
        /*01bc*/ 	.word	0xffffffff


	//   ....[33]....
        /*01c0*/ 	.word	0xffffffff


	//   ....[34]....
        /*01c4*/ 	.word	0xffffffff


	//   ....[35]....
        /*01c8*/ 	.word	0xffffffff


	//   ....[36]....
        /*01cc*/ 	.word	0xffffffff


	//   ....[37]....
        /*01d0*/ 	.word	0xffffffff


	//   ....[38]....
        /*01d4*/ 	.word	0xffffffff


	//   ....[39]....
        /*01d8*/ 	.word	0xffffffff


	//   ....[40]....
        /*01dc*/ 	.word	0xffffffff


	//   ....[41]....
        /*01e0*/ 	.word	0xffffffff


	//   ....[42]....
        /*01e4*/ 	.word	0xffffffff


	//   ....[43]....
        /*01e8*/ 	.word	0xffffffff


	//   ....[44]....
        /*01ec*/ 	.word	0xffffffff


	//   ....[45]....
        /*01f0*/ 	.word	0xffffffff


	//   ....[46]....
        /*01f4*/ 	.word	0xffffffff


	//   ....[47]....
        /*01f8*/ 	.word	0xffffffff


	//   ....[48]....
        /*01fc*/ 	.word	0xffffffff


	//   ....[49]....
        /*0200*/ 	.word	0xffffffff


	//   ....[50]....
        /*0204*/ 	.word	0xffffffff


	//   ....[51]....
        /*0208*/ 	.word	0xffffffff


	//   ....[52]....
        /*020c*/ 	.word	0xffffffff


	//   ....[53]....
        /*0210*/ 	.word	0xffffffff


	//   ....[54]....
        /*0214*/ 	.word	0xffffffff


	//   ....[55]....
        /*0218*/ 	.word	0xffffffff


	//   ....[56]....
        /*021c*/ 	.word	0xffffffff


	//   ....[57]....
        /*0220*/ 	.word	0xffffffff


	//   ....[58]....
        /*0224*/ 	.word	0xffffffff


	//   ....[59]....
        /*0228*/ 	.word	0xffffffff


	//   ....[60]....
        /*022c*/ 	.word	0xffffffff


	//   ....[61]....
        /*0230*/ 	.word	0xffffffff


	//   ....[62]....
        /*0234*/ 	.word	0xffffffff


	//   ....[63]....
        /*0238*/ 	.word	0xffffffff


	//   ....[64]....
        /*023c*/ 	.word	0xffffffff


	//   ....[65]....
        /*0240*/ 	.word	0xffffffff


	//   ....[66]....
        /*0244*/ 	.word	0xffffffff


	//   ....[67]....
        /*0248*/ 	.word	0xffffffff


	//   ....[68]....
        /*024c*/ 	.word	0xffffffff


	//   ....[69]....
        /*0250*/ 	.word	0xffffffff


	//   ....[70]....
        /*0254*/ 	.word	0xffffffff


	//   ....[71]....
        /*0258*/ 	.word	0xffffffff


	//   ....[72]....
        /*025c*/ 	.word	0xffffffff


	//   ....[73]....
        /*0260*/ 	.word	0xffffffff


	//   ....[74]....
        /*0264*/ 	.word	0xffffffff


	//   ....[75]....
        /*0268*/ 	.word	0xffffffff


	//   ....[76]....
        /*026c*/ 	.word	0xffffffff


	//   ....[77]....
        /*0270*/ 	.word	0xffffffff


	//   ....[78]....
        /*0274*/ 	.word	0xffffffff


	//   ....[79]....
        /*0278*/ 	.word	0xffffffff


	//   ....[80]....
        /*027c*/ 	.word	0xffffffff


	//   ....[81]....
        /*0280*/ 	.word	0xffffffff


	//   ....[82]....
        /*0284*/ 	.word	0xffffffff


	//   ....[83]....
        /*0288*/ 	.word	0xffffffff


	//   ....[84]....
        /*028c*/ 	.word	0xffffffff


	//   ....[85]....
        /*0290*/ 	.word	0xffffffff


	//   ....[86]....
        /*0294*/ 	.word	0xffffffff


	//   ....[87]....
        /*0298*/ 	.word	0xffffffff


	//   ....[88]....
        /*029c*/ 	.word	0xffffffff


	//   ....[89]....
        /*02a0*/ 	.word	0xffffffff


	//   ....[90]....
        /*02a4*/ 	.word	0xffffffff


	//   ....[91]....
        /*02a8*/ 	.word	0xffffffff


	//   ....[92]....
        /*02ac*/ 	.word	0xffffffff


	//   ....[93]....
        /*02b0*/ 	.word	0xffffffff


	//   ....[94]....
        /*02b4*/ 	.word	0xffffffff


	//   ....[95]....
        /*02b8*/ 	.word	0xffffffff


	//   ....[96]....
        /*02bc*/ 	.word	0xffffffff


	//   ....[97]....
        /*02c0*/ 	.word	0xffffffff


	//   ....[98]....
        /*02c4*/ 	.word	0xffffffff


	//   ....[99]....
        /*02c8*/ 	.word	0xffffffff


	//   ....[100]....
        /*02cc*/ 	.word	0xffffffff


	//   ....[101]....
        /*02d0*/ 	.word	0xffffffff


	//   ....[102]....
        /*02d4*/ 	.word	0xffffffff


	//   ....[103]....
        /*02d8*/ 	.word	0xffffffff


	//   ....[104]....
        /*02dc*/ 	.word	0xffffffff


	//   ....[105]....
        /*02e0*/ 	.word	0xffffffff


	//   ....[106]....
        /*02e4*/ 	.word	0xffffffff


	//   ....[107]....
        /*02e8*/ 	.word	0xffffffff


	//   ....[108]....
        /*02ec*/ 	.word	0xffffffff


	//   ....[109]....
        /*02f0*/ 	.word	0xffffffff


	//   ....[110]....
        /*02f4*/ 	.word	0xffffffff


	//   ....[111]....
        /*02f8*/ 	.word	0xffffffff


	//   ....[112]....
        /*02fc*/ 	.word	0xffffffff


	//   ....[113]....
        /*0300*/ 	.word	0xffffffff


	//   ....[114]....
        /*0304*/ 	.word	0xffffffff


	//   ....[115]....
        /*0308*/ 	.word	0xffffffff


	//   ....[116]....
        /*030c*/ 	.word	0xffffffff


	//   ....[117]....
        /*0310*/ 	.word	0xffffffff


	//   ....[118]....
        /*0314*/ 	.word	0xffffffff


	//   ....[119]....
        /*0318*/ 	.word	0xffffffff


	//   ....[120]....
        /*031c*/ 	.word	0xffffffff


	//   ....[121]....
        /*0320*/ 	.word	0xffffffff


	//   ....[122]....
        /*0324*/ 	.word	0xffffffff


	//   ....[123]....
        /*0328*/ 	.word	0xffffffff


	//   ....[124]....
        /*032c*/ 	.word	0xffffffff


	//   ....[125]....
        /*0330*/ 	.word	0xffffffff


	//   ....[126]....
        /*0334*/ 	.word	0xffffffff


	//   ....[127]....
        /*0338*/ 	.word	0xffffffff


	//   ....[128]....
        /*033c*/ 	.word	0xffffffff


	//   ....[129]....
        /*0340*/ 	.word	0xffffffff


	//   ....[130]....
        /*0344*/ 	.word	0xffffffff


	//   ....[131]....
        /*0348*/ 	.word	0xffffffff


	//   ....[132]....
        /*034c*/ 	.word	0xffffffff


	//   ....[133]....
        /*0350*/ 	.word	0xffffffff


	//   ....[134]....
        /*0354*/ 	.word	0xffffffff


	//   ....[135]....
        /*0358*/ 	.word	0xffffffff


	//   ....[136]....
        /*035c*/ 	.word	0xffffffff


	//   ....[137]....
        /*0360*/ 	.word	0xffffffff


	//   ....[138]....
        /*0364*/ 	.word	0xffffffff


	//   ....[139]....
        /*0368*/ 	.word	0xffffffff


	//   ....[140]....
        /*036c*/ 	.word	0xffffffff


	//   ....[141]....
        /*0370*/ 	.word	0xffffffff


	//   ....[142]....
        /*0374*/ 	.word	0xffffffff


	//   ....[143]....
        /*0378*/ 	.word	0xffffffff


	//   ....[144]....
        /*037c*/ 	.word	0xffffffff


	//   ....[145]....
        /*0380*/ 	.word	0xffffffff


	//   ....[146]....
        /*0384*/ 	.word	0xffffffff


	//   ....[147]....
        /*0388*/ 	.word	0xffffffff


	//   ....[148]....
        /*038c*/ 	.word	0xffffffff


	//   ....[149]....
        /*0390*/ 	.word	0xffffffff


	//   ....[150]....
        /*0394*/ 	.word	0xffffffff


	//   ....[151]....
        /*0398*/ 	.word	0xffffffff


	//   ....[152]....
        /*039c*/ 	.word	0xffffffff


	//   ....[153]....
        /*03a0*/ 	.word	0xffffffff


	//   ....[154]....
        /*03a4*/ 	.word	0xffffffff


	//   ....[155]....
        /*03a8*/ 	.word	0xffffffff


	//   ....[156]....
        /*03ac*/ 	.word	0xffffffff


	//   ....[157]....
        /*03b0*/ 	.word	0x0500000f


	//   ....[158]....
        /*03b4*/ 	.word	0x0500000f


	//   ....[159]....
        /*03b8*/ 	.word	0x0500000f


	//   ....[160]....
        /*03bc*/ 	.word	0x0500000f


	//   ....[161]....
        /*03c0*/ 	.word	0x0500000f


	//   ....[162]....
        /*03c4*/ 	.word	0x0500000f


	//   ....[163]....
        /*03c8*/ 	.word	0x0500000f


	//   ....[164]....
        /*03cc*/ 	.word	0x0500000f


	//   ....[165]....
        /*03d0*/ 	.word	0x0500000f


	//   ....[166]....
        /*03d4*/ 	.word	0x0500000f


	//   ....[167]....
        /*03d8*/ 	.word	0x0500000f


	//   ....[168]....
        /*03dc*/ 	.word	0x0500000f


	//   ....[169]....
        /*03e0*/ 	.word	0x0500000f


	//   ....[170]....
        /*03e4*/ 	.word	0x0500000f


	//   ....[171]....
        /*03e8*/ 	.word	0x0500000f


	//   ....[172]....
        /*03ec*/ 	.word	0x0500000f


	//   ....[173]....
        /*03f0*/ 	.word	0x0500000f


	//   ....[174]....
        /*03f4*/ 	.word	0x0500000f


	//   ....[175]....
        /*03f8*/ 	.word	0x0500000f


	//   ....[176]....
        /*03fc*/ 	.word	0x0500000f


	//   ....[177]....
        /*0400*/ 	.word	0x0500000f


	//   ....[178]....
        /*0404*/ 	.word	0x0500000f


	//   ....[179]....
        /*0408*/ 	.word	0x0500000f


	//   ....[180]....
        /*040c*/ 	.word	0x0500000f


	//   ....[181]....
        /*0410*/ 	.word	0x0500000f


	//   ....[182]....
        /*0414*/ 	.word	0x0500000f


	//   ....[183]....
        /*0418*/ 	.word	0x0500000f


	//   ....[184]....
        /*041c*/ 	.word	0x0500000f


	//   ....[185]....
        /*0420*/ 	.word	0x0500000f


	//   ....[186]....
        /*0424*/ 	.word	0x0500000f


	//   ....[187]....
        /*0428*/ 	.word	0x0500000f


	//   ....[188]....
        /*042c*/ 	.word	0x0500000f


	//   ....[189]....
        /*0430*/ 	.word	0x0500000f


	//   ....[190]....
        /*0434*/ 	.word	0x0500000f


	//   ....[191]....
        /*0438*/ 	.word	0x0500000f


	//   ....[192]....
        /*043c*/ 	.word	0x0500000f


	//   ....[193]....
        /*0440*/ 	.word	0x0500000f


	//   ....[194]....
        /*0444*/ 	.word	0x0500000f


	//   ....[195]....
        /*0448*/ 	.word	0x0500000f


	//   ....[196]....
        /*044c*/ 	.word	0x0500000f


	//   ....[197]....
        /*0450*/ 	.word	0x0500000f


	//   ....[198]....
        /*0454*/ 	.word	0x0500000f


	//   ....[199]....
        /*0458*/ 	.word	0x0500000f


	//   ....[200]....
        /*045c*/ 	.word	0x0500000f


	//   ....[201]....
        /*0460*/ 	.word	0x0500000f


	//   ....[202]....
        /*0464*/ 	.word	0x0500000f


	//   ....[203]....
        /*0468*/ 	.word	0x0500000f


	//   ....[204]....
        /*046c*/ 	.word	0x0500000f


	//   ....[205]....
        /*0470*/ 	.word	0x0500000f


	//   ....[206]....
        /*0474*/ 	.word	0x0500000f


	//   ....[207]....
        /*0478*/ 	.word	0x0500000f


	//   ....[208]....
        /*047c*/ 	.word	0x0500000f


	//   ....[209]....
        /*0480*/ 	.word	0x0500000f


	//   ....[210]....
        /*0484*/ 	.word	0x0500000f


	//   ....[211]....
        /*0488*/ 	.word	0x0500000f


	//   ....[212]....
        /*048c*/ 	.word	0x0500000f


	//   ....[213]....
        /*0490*/ 	.word	0x0500000f


	//   ....[214]....
        /*0494*/ 	.word	0x0500000f


	//   ....[215]....
        /*0498*/ 	.word	0x0500000f


	//   ....[216]....
        /*049c*/ 	.word	0x0500000f


	//   ....[217]....
        /*04a0*/ 	.word	0x0500000f


	//   ....[218]....
        /*04a4*/ 	.word	0x0500000f


	//   ....[219]....
        /*04a8*/ 	.word	0x0500000f


	//   ....[220]....
        /*04ac*/ 	.word	0x0500000f


	//   ....[221]....
        /*04b0*/ 	.word	0x0500000f


	//   ....[222]....
        /*04b4*/ 	.word	0x0500000f


	//   ....[223]....
        /*04b8*/ 	.word	0x0500000f


	//   ....[224]....
        /*04bc*/ 	.word	0x0500000f


	//   ....[225]....
        /*04c0*/ 	.word	0x0500000f


	//   ....[226]....
        /*04c4*/ 	.word	0x0500000f


	//   ....[227]....
        /*04c8*/ 	.word	0x0500000f


	//   ....[228]....
        /*04cc*/ 	.word	0x0500000f


	//   ....[229]....
        /*04d0*/ 	.word	0x0500000f


	//   ....[230]....
        /*04d4*/ 	.word	0x0500000f


	//   ....[231]....
        /*04d8*/ 	.word	0x0500000f


	//   ....[232]....
        /*04dc*/ 	.word	0x0500000f


	//   ....[233]....
        /*04e0*/ 	.word	0x0500000f


	//   ....[234]....
        /*04e4*/ 	.word	0x0500000f


	//   ....[235]....
        /*04e8*/ 	.word	0x0500000f


	//   ....[236]....
        /*04ec*/ 	.word	0x0500000f


	//   ....[237]....
        /*04f0*/ 	.word	0x0500000f


	//   ....[238]....
        /*04f4*/ 	.word	0x0500000f


	//   ....[239]....
        /*04f8*/ 	.word	0x0500000f


	//   ....[240]....
        /*04fc*/ 	.word	0x0500000f


	//----- nvinfo : EIATTR_COOP_GROUP_INSTR_OFFSETS
	.align		4
.L_705:
        /*0500*/ 	.byte	0x04, 0x28
        /*0502*/ 	.short	(.L_707 - .L_706)


	//   ....[0]....
.L_706:
        /*0504*/ 	.word	0x00000070


	//   ....[1]....
        /*0508*/ 	.word	0x000000b0


	//   ....[2]....
        /*050c*/ 	.word	0x000002d0


	//   ....[3]....
        /*0510*/ 	.word	0x00000430


	//   ....[4]....
        /*0514*/ 	.word	0x00000550


	//   ....[5]....
        /*0518*/ 	.word	0x000006b0


	//   ....[6]....
        /*051c*/ 	.word	0x00001fe0


	//   ....[7]....
        /*0520*/ 	.word	0x00002a60


	//   ....[8]....
        /*0524*/ 	.word	0x00002ca0


	//   ....[9]....
        /*0528*/ 	.word	0x000039f0


	//   ....[10]....
        /*052c*/ 	.word	0x00003b00


	//   ....[11]....
        /*0530*/ 	.word	0x00004190


	//   ....[12]....
        /*0534*/ 	.word	0x00004230


	//   ....[13]....
        /*0538*/ 	.word	0x00005f60


	//   ....[14]....
        /*053c*/ 	.word	0x000069a0


	//   ....[15]....
        /*0540*/ 	.word	0x00006fc0


	//   ....[16]....
        /*0544*/ 	.word	0x000070d0


	//   ....[17]....
        /*0548*/ 	.word	0x00007680


	//   ....[18]....
        /*054c*/ 	.word	0x000076e0


	//   ....[19]....
        /*0550*/ 	.word	0x00009580


	//   ....[20]....
        /*0554*/ 	.word	0x00009590


	//   ....[21]....
        /*0558*/ 	.word	0x000095c0


	//   ....[22]....
        /*055c*/ 	.word	0x000095d0


	//   ....[23]....
        /*0560*/ 	.word	0x0000b210


	//   ....[24]....
        /*0564*/ 	.word	0x0000bc50


	//   ....[25]....
        /*0568*/ 	.word	0x0000c270


	//   ....[26]....
        /*056c*/ 	.word	0x0000c380


	//   ....[27]....
        /*0570*/ 	.word	0x0000c930


	//   ....[28]....
        /*0574*/ 	.word	0x0000c990


	//   ....[29]....
        /*0578*/ 	.word	0x0000da70


	//   ....[30]....
        /*057c*/ 	.word	0x0000da90


	//   ....[31]....
        /*0580*/ 	.word	0x0000db40


	//   ....[32]....
        /*0584*/ 	.word	0x0000db50


	//   ....[33]....
        /*0588*/ 	.word	0x0000f400


	//   ....[34]....
        /*058c*/ 	.word	0x0000f420


	//   ....[35]....
        /*0590*/ 	.word	0x0000f430


	//   ....[36]....
        /*0594*/ 	.word	0x0000f440


	//   ....[37]....
        /*0598*/ 	.word	0x0000fd50


	//   ....[38]....
        /*059c*/ 	.word	0x0000fd70


	//   ....[39]....
        /*05a0*/ 	.word	0x0000fea0


	//   ....[40]....
        /*05a4*/ 	.word	0x0000fec0


	//   ....[41]....
        /*05a8*/ 	.word	0x0000ffc0


	//   ....[42]....
        /*05ac*/ 	.word	0x0000ffe0


	//   ....[43]....
        /*05b0*/ 	.word	0x000100f0


	//   ....[44]....
        /*05b4*/ 	.word	0x00010110


	//   ....[45]....
        /*05b8*/ 	.word	0x00010540


	//   ....[46]....
        /*05bc*/ 	.word	0x00010550


	//   ....[47]....
        /*05c0*/ 	.word	0x00010c80


	//   ....[48]....
        /*05c4*/ 	.word	0x00010c90


	//   ....[49]....
        /*05c8*/ 	.word	0x00011e30


	//   ....[50]....
        /*05cc*/ 	.word	0x00011e60


	//   ....[51]....
        /*05d0*/ 	.word	0x00011f80


	//   ....[52]....
        /*05d4*/ 	.word	0x00011fa0


	//   ....[53]....
        /*05d8*/ 	.word	0x000120a0


	//   ....[54]....
        /*05dc*/ 	.word	0x000120c0


	//   ....[55]....
        /*05e0*/ 	.word	0x000121d0


	//   ....[56]....
        /*05e4*/ 	.word	0x000121f0


	//   ....[57]....
        /*05e8*/ 	.word	0x00012390


	//   ....[58]....
        /*05ec*/ 	.word	0x00012580


	//   ....[59]....
        /*05f0*/ 	.word	0x000125b0


	//   ....[60]....
        /*05f4*/ 	.word	0x000125e0


	//   ....[61]....
        /*05f8*/ 	.word	0x00012610


	//   ....[62]....
        /*05fc*/ 	.word	0x00012640


	//   ....[63]....
        /*0600*/ 	.word	0x00012670


	//   ....[64]....
        /*0604*/ 	.word	0x000127e0


	//   ....[65]....
        /*0608*/ 	.word	0x00012810


	//   ....[66]....
        /*060c*/ 	.word	0x00012840


	//   ....[67]....
        /*0610*/ 	.word	0x00012870


	//   ....[68]....
        /*0614*/ 	.word	0x000128a0


	//   ....[69]....
        /*0618*/ 	.word	0x000128d0


	//   ....[70]....
        /*061c*/ 	.word	0x00012960


	//   ....[71]....
        /*0620*/ 	.word	0x00012990


	//   ....[72]....
        /*0624*/ 	.word	0x000129a0


	//   ....[73]....
        /*0628*/ 	.word	0x000129e0


	//   ....[74]....
        /*062c*/ 	.word	0x00014b50


	//   ....[75]....
        /*0630*/ 	.word	0x00014b70


	//   ....[76]....
        /*0634*/ 	.word	0x00014c20


	//   ....[77]....
        /*0638*/ 	.word	0x00014c40


	//   ....[78]....
        /*063c*/ 	.word	0x00014ce0


	//   ....[79]....
        /*0640*/ 	.word	0x00014d00


	//   ....[80]....
        /*0644*/ 	.word	0x00014da0


	//   ....[81]....
        /*0648*/ 	.word	0x00014dc0


	//   ....[82]....
        /*064c*/ 	.word	0x00014e60


	//   ....[83]....
        /*0650*/ 	.word	0x00014e80


	//   ....[84]....
        /*0654*/ 	.word	0x00014e90


	//   ....[85]....
        /*0658*/ 	.word	0x00014f20


	//   ....[86]....
        /*065c*/ 	.word	0x00015600


	//   ....[87]....
        /*0660*/ 	.word	0x00015630


	//   ....[88]....
        /*0664*/ 	.word	0x00015690


	//   ....[89]....
        /*0668*/ 	.word	0x000156f0


	//   ....[90]....
        /*066c*/ 	.word	0x00015740


	//   ....[91]....
        /*0670*/ 	.word	0x000157a0


	//   ....[92]....
        /*0674*/ 	.word	0x000157f0


	//   ....[93]....
        /*0678*/ 	.word	0x00015850


	//   ....[94]....
        /*067c*/ 	.word	0x000158a0


	//   ....[95]....
        /*0680*/ 	.word	0x00015900


	//   ....[96]....
        /*0684*/ 	.word	0x00015950


	//   ....[97]....
        /*0688*/ 	.word	0x000159b0


	//   ....[98]....
        /*068c*/ 	.word	0x00015a00


	//   ....[99]....
        /*0690*/ 	.word	0x00015a50


	//   ....[100]....
        /*0694*/ 	.word	0x00015a70


	//   ....[101]....
        /*0698*/ 	.word	0x00015ab0


	//   ....[102]....
        /*069c*/ 	.word	0x00016260


	//   ....[103]....
        /*06a0*/ 	.word	0x000162a0


	//   ....[104]....
        /*06a4*/ 	.word	0x000162b0


	//   ....[105]....
        /*06a8*/ 	.word	0x00016310


	//   ....[106]....
        /*06ac*/ 	.word	0x00016320


	//   ....[107]....
        /*06b0*/ 	.word	0x00016380


	//   ....[108]....
        /*06b4*/ 	.word	0x000163b0


	//   ....[109]....
        /*06b8*/ 	.word	0x000163f0


	//   ....[110]....
        /*06bc*/ 	.word	0x00016420


	//   ....[111]....
        /*06c0*/ 	.word	0x00016460


	//   ....[112]....
        /*06c4*/ 	.word	0x00016490


	//   ....[113]....
        /*06c8*/ 	.word	0x000164d0


	//   ....[114]....
        /*06cc*/ 	.word	0x00016740


	//   ....[115]....
        /*06d0*/ 	.word	0x00016760


	//   ....[116]....
        /*06d4*/ 	.word	0x00016770


	//   ....[117]....
        /*06d8*/ 	.word	0x00016800


	//   ....[118]....
        /*06dc*/ 	.word	0x00016810


	//   ....[119]....
        /*06e0*/ 	.word	0x000168a0


	//   ....[120]....
        /*06e4*/ 	.word	0x000168b0


	//   ....[121]....
        /*06e8*/ 	.word	0x00016940


	//   ....[122]....
        /*06ec*/ 	.word	0x00016950


	//   ....[123]....
        /*06f0*/ 	.word	0x000169e0


	//   ....[124]....
        /*06f4*/ 	.word	0x000169f0


	//   ....[125]....
        /*06f8*/ 	.word	0x00016a00


	//   ....[126]....
        /*06fc*/ 	.word	0x00016fc0


	//   ....[127]....
        /*0700*/ 	.word	0x00017000


	//   ....[128]....
        /*0704*/ 	.word	0x00017040


	//   ....[129]....
        /*0708*/ 	.word	0x00017070


	//   ....[130]....
        /*070c*/ 	.word	0x00017100


	//   ....[131]....
        /*0710*/ 	.word	0x00017130


	//   ....[132]....
        /*0714*/ 	.word	0x000171a0


	//   ....[133]....
        /*0718*/ 	.word	0x000171d0


	//   ....[134]....
        /*071c*/ 	.word	0x00017240


	//   ....[135]....
        /*0720*/ 	.word	0x00017270


	//   ....[136]....
        /*0724*/ 	.word	0x000172a0


	//   ....[137]....
        /*0728*/ 	.word	0x000172f0


	//   ....[138]....
        /*072c*/ 	.word	0x00017730


	//   ....[139]....
        /*0730*/ 	.word	0x00017740


	//   ....[140]....
        /*0734*/ 	.word	0x00017780


	//   ....[141]....
        /*0738*/ 	.word	0x000177c0


	//   ....[142]....
        /*073c*/ 	.word	0x000177f0


	//   ....[143]....
        /*0740*/ 	.word	0x00017820


	//   ....[144]....
        /*0744*/ 	.word	0x00017850


	//   ....[145]....
        /*0748*/ 	.word	0x00017880


	//   ....[146]....
        /*074c*/ 	.word	0x00017a30


	//   ....[147]....
        /*0750*/ 	.word	0x00017a60


	//   ....[148]....
        /*0754*/ 	.word	0x00017a90


	//   ....[149]....
        /*0758*/ 	.word	0x00017ac0


	//   ....[150]....
        /*075c*/ 	.word	0x00017af0


	//   ....[151]....
        /*0760*/ 	.word	0x00017b20


	//   ....[152]....
        /*0764*/ 	.word	0x00017be0


	//   ....[153]....
        /*0768*/ 	.word	0x00017c00


	//   ....[154]....
        /*076c*/ 	.word	0x00017c20


	//   ....[155]....
        /*0770*/ 	.word	0x00017c80


	//   ....[156]....
        /*0774*/ 	.word	0x000186a0


	//   ....[157]....
        /*0778*/ 	.word	0x00018d20


	//   ....[158]....
        /*077c*/ 	.word	0x00018e10


	//   ....[159]....
        /*0780*/ 	.word	0x00018eb0


	//   ....[160]....
        /*0784*/ 	.word	0x00018f10


	//   ....[161]....
        /*0788*/ 	.word	0x00019020


	//   ....[162]....
        /*078c*/ 	.word	0x00019090


	//   ....[163]....
        /*0790*/ 	.word	0x000191a0


	//   ....[164]....
        /*0794*/ 	.word	0x00019210


	//   ....[165]....
        /*0798*/ 	.word	0x00019320


	//   ....[166]....
        /*079c*/ 	.word	0x00019390


	//   ....[167]....
        /*07a0*/ 	.word	0x000194a0


	//   ....[168]....
        /*07a4*/ 	.word	0x00019510


	//   ....[169]....
        /*07a8*/ 	.word	0x000195b0


	//   ....[170]....
        /*07ac*/ 	.word	0x000196c0


	//   ....[171]....
        /*07b0*/ 	.word	0x00019730


	//   ....[172]....
        /*07b4*/ 	.word	0x000197b0


	//   ....[173]....
        /*07b8*/ 	.word	0x00019880


	//   ....[174]....
        /*07bc*/ 	.word	0x00019900


	//   ....[175]....
        /*07c0*/ 	.word	0x000199e0


	//   ....[176]....
        /*07c4*/ 	.word	0x00019a60


	//   ....[177]....
        /*07c8*/ 	.word	0x00019b40


	//   ....[178]....
        /*07cc*/ 	.word	0x00019bc0


	//   ....[179]....
        /*07d0*/ 	.word	0x00019ca0


	//   ....[180]....
        /*07d4*/ 	.word	0x00019d20


	//   ....[181]....
        /*07d8*/ 	.word	0x00019e00


	//   ....[182]....
        /*07dc*/ 	.word	0x00019e80


	//   ....[183]....
        /*07e0*/ 	.word	0x00019f50


	//   ....[184]....
        /*07e4*/ 	.word	0x00019fd0


	//   ....[185]....
        /*07e8*/ 	.word	0x0001a090


	//   ....[186]....
        /*07ec*/ 	.word	0x0001a1c0


	//   ....[187]....
        /*07f0*/ 	.word	0x0001a290


	//   ....[188]....
        /*07f4*/ 	.word	0x0001a300


	//   ....[189]....
        /*07f8*/ 	.word	0x0001a3d0


	//   ....[190]....
        /*07fc*/ 	.word	0x0001a430


	//   ....[191]....
        /*0800*/ 	.word	0x0001a500


	//   ....[192]....
        /*0804*/ 	.word	0x0001a560


	//   ....[193]....
        /*0808*/ 	.word	0x0001a630


	//   ....[194]....
        /*080c*/ 	.word	0x0001a690


	//   ....[195]....
        /*0810*/ 	.word	0x0001a760


	//   ....[196]....
        /*0814*/ 	.word	0x0001a7c0


	//   ....[197]....
        /*0818*/ 	.word	0x0001a8a0


	//   ....[198]....
        /*081c*/ 	.word	0x0001a990


	//   ....[199]....
        /*0820*/ 	.word	0x0001aa30


	//   ....[200]....
        /*0824*/ 	.word	0x0001aa90


	//   ....[201]....
        /*0828*/ 	.word	0x0001ab90


	//   ....[202]....
        /*082c*/ 	.word	0x0001abf0


	//   ....[203]....
        /*0830*/ 	.word	0x0001acf0


	//   ....[204]....
        /*0834*/ 	.word	0x0001ad50


	//   ....[205]....
        /*0838*/ 	.word	0x0001ae50


	//   ....[206]....
        /*083c*/ 	.word	0x0001aeb0


	//   ....[207]....
        /*0840*/ 	.word	0x0001afb0


	//   ....[208]....
        /*0844*/ 	.word	0x0001b010


	//   ....[209]....
        /*0848*/ 	.word	0x0001b0e0


	//   ....[210]....
        /*084c*/ 	.word	0x0001b220


	//   ....[211]....
        /*0850*/ 	.word	0x0001b2c0


	//   ....[212]....
        /*0854*/ 	.word	0x0001b3a0


	//   ....[213]....
        /*0858*/ 	.word	0x0001b470


	//   ....[214]....
        /*085c*/ 	.word	0x0001b4d0


	//   ....[215]....
        /*0860*/ 	.word	0x0001b5c0


	//   ....[216]....
        /*0864*/ 	.word	0x0001b620


	//   ....[217]....
        /*0868*/ 	.word	0x0001b710


	//   ....[218]....
        /*086c*/ 	.word	0x0001b770


	//   ....[219]....
        /*0870*/ 	.word	0x0001b860


	//   ....[220]....
        /*0874*/ 	.word	0x0001b8c0


	//   ....[221]....
        /*0878*/ 	.word	0x0001b9a0


	//   ....[222]....
        /*087c*/ 	.word	0x0001ba30


	//   ....[223]....
        /*0880*/ 	.word	0x0001bad0


	//   ....[224]....
        /*0884*/ 	.word	0x0001bc40


	//   ....[225]....
        /*0888*/ 	.word	0x0001bcb0


	//   ....[226]....
        /*088c*/ 	.word	0x0001bd30


	//   ....[227]....
        /*0890*/ 	.word	0x0001bda0


	//   ....[228]....
        /*0894*/ 	.word	0x0001be10


	//   ....[229]....
        /*0898*/ 	.word	0x0001be90


	//   ....[230]....
        /*089c*/ 	.word	0x0001bf10


	//   ....[231]....
        /*08a0*/ 	.word	0x0001bfa0


	//   ....[232]....
        /*08a4*/ 	.word	0x0001c010


	//   ....[233]....
        /*08a8*/ 	.word	0x0001c080


	//   ....[234]....
        /*08ac*/ 	.word	0x0001c0f0


	//   ....[235]....
        /*08b0*/ 	.word	0x0001c170


	//   ....[236]....
        /*08b4*/ 	.word	0x0001c1e0


	//   ....[237]....
        /*08b8*/ 	.word	0x0001c270


	//   ....[238]....
        /*08bc*/ 	.word	0x0001c2d0


	//   ....[239]....
        /*08c0*/ 	.word	0x0001c360


	//   ....[240]....
        /*08c4*/ 	.word	0x0001c490


	//----- nvinfo : EIATTR_REG_RECONFIG
	.align		4
.L_707:
        /*08c8*/ 	.byte	0x01, 0x54
	.zero		2


	//----- nvinfo : EIATTR_SYSCALL_OFFSETS
	.align		4
        /*08cc*/ 	.byte	0x04, 0x46
        /*08ce*/ 	.short	(.L_709 - .L_708)


	//   ....[0]....
.L_708:
        /*08d0*/ 	.word	0x00002160


	//   ....[1]....
        /*08d4*/ 	.word	0x000141b0


	//   ....[2]....
        /*08d8*/ 	.word	0x00014300


	//   ....[3]....
        /*08dc*/ 	.word	0x000143f0


	//   ....[4]....
        /*08e0*/ 	.word	0x00015260


	//----- nvinfo : EIATTR_MBARRIER_INSTR_OFFSETS
	.align		4
.L_709:
        /*08e4*/ 	.byte	0x04, 0x39
        /*08e6*/ 	.short	(.L_711 - .L_710)


	//   ....[0]....
.L_710:
        /*08e8*/ 	.word	0x00000180
        /*08ec*/ 	.word	0x000000ff
        /*08f0*/ 	.word	0x00030800
        /*08f4*/ 	.short	0x0100
        /*08f6*/ 	.byte	0x08
	.zero		1


	//   ....[1]....
        /*08f8*/ 	.word	0x00000190
        /*08fc*/ 	.word	0x000000ff
        /*0900*/ 	.word	0x00030820
        /*0904*/ 	.short	0x0100
        /*0906*/ 	.byte	0x08
	.zero		1


	//   ....[2]....
        /*0908*/ 	.word	0x00000280
        /*090c*/ 	.word	0x000000ff
        /*0910*/ 	.word	0x00030830
        /*0914*/ 	.short	0x0100
        /*0916*/ 	.byte	0x08
	.zero		1


	//   ....[3]....
        /*0918*/ 	.word	0x00000290
        /*091c*/ 	.word	0x000000ff
        /*0920*/ 	.word	0x00030840
        /*0924*/ 	.short	0x0100
        /*0926*/ 	.byte	0x08
	.zero		1


	//   ....[4]....
        /*0928*/ 	.word	0x000002a0
        /*092c*/ 	.word	0x000000ff
        /*0930*/ 	.word	0x00030838
        /*0934*/ 	.short	0x0100
        /*0936*/ 	.byte	0x08
	.zero		1


	//   ....[5]....
        /*0938*/ 	.word	0x000002b0
        /*093c*/ 	.word	0x000000ff
        /*0940*/ 	.word	0x00030848
        /*0944*/ 	.short	0x0100
        /*0946*/ 	.byte	0x08
	.zero		1


	//   ....[6]....
        /*0948*/ 	.word	0x000003e0
        /*094c*/ 	.word	0x000000ff
        /*0950*/ 	.word	0x00030850
        /*0954*/ 	.short	0x0100
        /*0956*/ 	.byte	0x08
	.zero		1


	//   ....[7]....
        /*0958*/ 	.word	0x000003f0
        /*095c*/ 	.word	0x000000ff
        /*0960*/ 	.word	0x00030860
        /*0964*/ 	.short	0x0100
        /*0966*/ 	.byte	0x08
	.zero		1


	//   ....[8]....
        /*0968*/ 	.word	0x00000400
        /*096c*/ 	.word	0x000000ff
        /*0970*/ 	.word	0x00030858
        /*0974*/ 	.short	0x0100
        /*0976*/ 	.byte	0x08
	.zero		1


	//   ....[9]....
        /*0978*/ 	.word	0x00000410
        /*097c*/ 	.word	0x000000ff
        /*0980*/ 	.word	0x00030868
        /*0984*/ 	.short	0x0100
        /*0986*/ 	.byte	0x08
	.zero		1


	//   ....[10]....
        /*0988*/ 	.word	0x00000500
        /*098c*/ 	.word	0x000000ff
        /*0990*/ 	.word	0x00030870
        /*0994*/ 	.short	0x0100
        /*0996*/ 	.byte	0x06
	.zero		1


	//   ....[11]....
        /*0998*/ 	.word	0x00000510
        /*099c*/ 	.word	0x000000ff
        /*09a0*/ 	.word	0x00030880
        /*09a4*/ 	.short	0x0100
        /*09a6*/ 	.byte	0x06
	.zero		1


	//   ....[12]....
        /*09a8*/ 	.word	0x00000520
        /*09ac*/ 	.word	0x000000ff
        /*09b0*/ 	.word	0x00030878
        /*09b4*/ 	.short	0x0100
        /*09b6*/ 	.byte	0x06
	.zero		1


	//   ....[13]....
        /*09b8*/ 	.word	0x00000530
        /*09bc*/ 	.word	0x000000ff
        /*09c0*/ 	.word	0x00030888
        /*09c4*/ 	.short	0x0100
        /*09c6*/ 	.byte	0x06
	.zero		1


	//   ....[14]....
        /*09c8*/ 	.word	0x00000660
        /*09cc*/ 	.word	0x000000ff
        /*09d0*/ 	.word	0x00030890
        /*09d4*/ 	.short	0x0100
        /*09d6*/ 	.byte	0x08
	.zero		1


	//   ....[15]....
        /*09d8*/ 	.word	0x00000670
        /*09dc*/ 	.word	0x000000ff
        /*09e0*/ 	.word	0x000308a0
        /*09e4*/ 	.short	0x0100
        /*09e6*/ 	.byte	0x08
	.zero		1


	//   ....[16]....
        /*09e8*/ 	.word	0x00000680
        /*09ec*/ 	.word	0x000000ff
        /*09f0*/ 	.word	0x00030898
        /*09f4*/ 	.short	0x0100
        /*09f6*/ 	.byte	0x08
	.zero		1


	//   ....[17]....
        /*09f8*/ 	.word	0x00000690
        /*09fc*/ 	.word	0x000000ff
        /*0a00*/ 	.word	0x000308a8
        /*0a04*/ 	.short	0x0100
        /*0a06*/ 	.byte	0x08
	.zero		1


	//   ....[18]....
        /*0a08*/ 	.word	0x000007d0
        /*0a0c*/ 	.word	0x000000ff
        /*0a10*/ 	.word	0x000308b0
        /*0a14*/ 	.short	0x0100
        /*0a16*/ 	.byte	0x08
	.zero		1


	//   ....[19]....
        /*0a18*/ 	.word	0x000007e0
        /*0a1c*/ 	.word	0x000000ff
        /*0a20*/ 	.word	0x000308c0
        /*0a24*/ 	.short	0x0100
        /*0a26*/ 	.byte	0x08
	.zero		1


	//   ....[20]....
        /*0a28*/ 	.word	0x000007f0
        /*0a2c*/ 	.word	0x000000ff
        /*0a30*/ 	.word	0x000308b8
        /*0a34*/ 	.short	0x0100
        /*0a36*/ 	.byte	0x08
	.zero		1


	//   ....[21]....
        /*0a38*/ 	.word	0x00000800
        /*0a3c*/ 	.word	0x000000ff
        /*0a40*/ 	.word	0x000308c8
        /*0a44*/ 	.short	0x0100
        /*0a46*/ 	.byte	0x08
	.zero		1


	//   ....[22]....
        /*0a48*/ 	.word	0x000021e0
        /*0a4c*/ 	.word	0x000000ff
        /*0a50*/ 	.word	0x00030800
        /*0a54*/ 	.short	0x010a
        /*0a56*/ 	.byte	0x3c
	.zero		1


	//   ....[23]....
        /*0a58*/ 	.word	0x00002290
        /*0a5c*/ 	.word	0x00000003
        /*0a60*/ 	.word	0x00030830
        /*0a64*/ 	.short	0x010a
        /*0a66*/ 	.byte	0x3f
	.zero		1


	//   ....[24]....
        /*0a68*/ 	.word	0x000022d0
        /*0a6c*/ 	.word	0x00000003
        /*0a70*/ 	.word	0x00030830
        /*0a74*/ 	.short	0x010a
        /*0a76*/ 	.byte	0x3f
	.zero		1


	//   ....[25]....
        /*0a78*/ 	.word	0x00002a40
        /*0a7c*/ 	.word	0x000000ff
        /*0a80*/ 	.word	0x00000000
        /*0a84*/ 	.short	0x0101
        /*0a86*/ 	.byte	0x04
	.zero		1


	//   ....[26]....
        /*0a88*/ 	.word	0x00005070
        /*0a8c*/ 	.word	0x000000ff
        /*0a90*/ 	.word	0x00030830
        /*0a94*/ 	.short	0x010a
        /*0a96*/ 	.byte	0x05
	.zero		1


	//   ....[27]....
        /*0a98*/ 	.word	0x000050b0
        /*0a9c*/ 	.word	0x000000ff
        /*0aa0*/ 	.word	0x00030830
        /*0aa4*/ 	.short	0x010a
        /*0aa6*/ 	.byte	0x05
	.zero		1


	//   ....[28]....
        /*0aa8*/ 	.word	0x00005b80
        /*0aac*/ 	.word	0x000000ff
        /*0ab0*/ 	.word	0x00030850
        /*0ab4*/ 	.short	0x010a
        /*0ab6*/ 	.byte	0x0a
	.zero		1


	//   ....[29]....
        /*0ab8*/ 	.word	0x00005bc0
        /*0abc*/ 	.word	0x000000ff
        /*0ac0*/ 	.word	0x00030850
        /*0ac4*/ 	.short	0x010a
        /*0ac6*/ 	.byte	0x0a
	.zero		1


	//   ....[30]....
        /*0ac8*/ 	.word	0x00005f80
        /*0acc*/ 	.word	0x000000ff
        /*0ad0*/ 	.word	0x00000000
        /*0ad4*/ 	.short	0x0101
        /*0ad6*/ 	.byte	0x05
	.zero		1


	//   ....[31]....
        /*0ad8*/ 	.word	0x00008000
        /*0adc*/ 	.word	0x000000ff
        /*0ae0*/ 	.word	0x00000000
        /*0ae4*/ 	.short	0x0101
        /*0ae6*/ 	.byte	0x0a
	.zero		1


	//   ....[32]....
        /*0ae8*/ 	.word	0x00008470
        /*0aec*/ 	.word	0x000000ff
        /*0af0*/ 	.word	0x00030830
        /*0af4*/ 	.short	0x010a
        /*0af6*/ 	.byte	0x05
	.zero		1


	//   ....[33]....
        /*0af8*/ 	.word	0x000084b0
        /*0afc*/ 	.word	0x000000ff
        /*0b00*/ 	.word	0x00030830
        /*0b04*/ 	.short	0x010a
        /*0b06*/ 	.byte	0x05
	.zero		1


	//   ....[34]....
        /*0b08*/ 	.word	0x00008f80
        /*0b0c*/ 	.word	0x000000ff
        /*0b10*/ 	.word	0x00030850
        /*0b14*/ 	.short	0x010a
        /*0b16*/ 	.byte	0x0a
	.zero		1


	//   ....[35]....
        /*0b18*/ 	.word	0x00008fc0
        /*0b1c*/ 	.word	0x000000ff
        /*0b20*/ 	.word	0x00030850
        /*0b24*/ 	.short	0x010a
        /*0b26*/ 	.byte	0x0a
	.zero		1


	//   ....[36]....
        /*0b28*/ 	.word	0x000093a0
        /*0b2c*/ 	.word	0x000000ff
        /*0b30*/ 	.word	0x00000000
        /*0b34*/ 	.short	0x0101
        /*0b36*/ 	.byte	0x05
	.zero		1


	//   ....[37]....
        /*0b38*/ 	.word	0x0000a110
        /*0b3c*/ 	.word	0x000000ff
        /*0b40*/ 	.word	0x00000000
        /*0b44*/ 	.short	0x0101
        /*0b46*/ 	.byte	0x0a
	.zero		1


	//   ....[38]....
        /*0b48*/ 	.word	0x0000a330
        /*0b4c*/ 	.word	0x000000ff
        /*0b50*/ 	.word	0x00030830
        /*0b54*/ 	.short	0x010a
        /*0b56*/ 	.byte	0x05
	.zero		1


	//   ....[39]....
        /*0b58*/ 	.word	0x0000a370
        /*0b5c*/ 	.word	0x000000ff
        /*0b60*/ 	.word	0x00030830
        /*0b64*/ 	.short	0x010a
        /*0b66*/ 	.byte	0x05
	.zero		1


	//   ....[40]....
        /*0b68*/ 	.word	0x0000ae40
        /*0b6c*/ 	.word	0x000000ff
        /*0b70*/ 	.word	0x00030850
        /*0b74*/ 	.short	0x010a
        /*0b76*/ 	.byte	0x0a
	.zero		1


	//   ....[41]....
        /*0b78*/ 	.word	0x0000ae80
        /*0b7c*/ 	.word	0x000000ff
        /*0b80*/ 	.word	0x00030850
        /*0b84*/ 	.short	0x010a
        /*0b86*/ 	.byte	0x0a
	.zero		1


	//   ....[42]....
        /*0b88*/ 	.word	0x0000b230
        /*0b8c*/ 	.word	0x000000ff
        /*0b90*/ 	.word	0x00000000
        /*0b94*/ 	.short	0x0101
        /*0b96*/ 	.byte	0x05
	.zero		1


	//   ....[43]....
        /*0b98*/ 	.word	0x0000d2c0
        /*0b9c*/ 	.word	0x000000ff
        /*0ba0*/ 	.word	0x00000000
        /*0ba4*/ 	.short	0x0101
        /*0ba6*/ 	.byte	0x0a
	.zero		1


	//   ....[44]....
        /*0ba8*/ 	.word	0x0000d9e0
        /*0bac*/ 	.word	0x000000ff
        /*0bb0*/ 	.word	0x00030850
        /*0bb4*/ 	.short	0x010a
        /*0bb6*/ 	.byte	0x05
	.zero		1


	//   ....[45]....
        /*0bb8*/ 	.word	0x0000da20
        /*0bbc*/ 	.word	0x000000ff
        /*0bc0*/ 	.word	0x00030850
        /*0bc4*/ 	.short	0x010a
        /*0bc6*/ 	.byte	0x05
	.zero		1


	//   ....[46]....
        /*0bc8*/ 	.word	0x0000e1c0
        /*0bcc*/ 	.word	0x000000ff
        /*0bd0*/ 	.word	0x00000000
        /*0bd4*/ 	.short	0x0101
        /*0bd6*/ 	.byte	0x04
	.zero		1


	//   ....[47]....
        /*0bd8*/ 	.word	0x0000fd40
        /*0bdc*/ 	.word	0x000000ff
        /*0be0*/ 	.word	0x00000000
        /*0be4*/ 	.short	0x0101
        /*0be6*/ 	.byte	0x08
	.zero		1


	//   ....[48]....
        /*0be8*/ 	.word	0x000103a0
        /*0bec*/ 	.word	0x000000ff
        /*0bf0*/ 	.word	0x00000000
        /*0bf4*/ 	.short	0x0101
        /*0bf6*/ 	.byte	0x08
	.zero		1


	//   ....[49]....
        /*0bf8*/ 	.word	0x00014960
        /*0bfc*/ 	.word	0x00000007
        /*0c00*/ 	.word	0x00030840
        /*0c04*/ 	.short	0x010a
        /*0c06*/ 	.byte	0x3f
	.zero		1


	//   ....[50]....
        /*0c08*/ 	.word	0x00014fe0
        /*0c0c*/ 	.word	0x00000007
        /*0c10*/ 	.word	0x00030830
        /*0c14*/ 	.short	0x0107
        /*0c16*/ 	.byte	0x3f
	.zero		1


	//   ....[51]....
        /*0c18*/ 	.word	0x00015090
        /*0c1c*/ 	.word	0x00000007
        /*0c20*/ 	.word	0x00030830
        /*0c24*/ 	.short	0x0101
        /*0c26*/ 	.byte	0x3f
	.zero		1


	//   ....[52]....
        /*0c28*/ 	.word	0x00015bc0
        /*0c2c*/ 	.word	0x00000011
        /*0c30*/ 	.word	0x00030800
        /*0c34*/ 	.short	0x0107
        /*0c36*/ 	.byte	0x3f
	.zero		1


	//   ....[53]....
        /*0c38*/ 	.word	0x00015ce0
        /*0c3c*/ 	.word	0x00000011
        /*0c40*/ 	.word	0x00030800
        /*0c44*/ 	.short	0x0101
        /*0c46*/ 	.byte	0x3f
	.zero		1


	//   ....[54]....
        /*0c48*/ 	.word	0x00015d00
        /*0c4c*/ 	.word	0x00000011
        /*0c50*/ 	.word	0x00030820
        /*0c54*/ 	.short	0x010a
        /*0c56*/ 	.byte	0x3f
	.zero		1


	//   ....[55]....
        /*0c58*/ 	.word	0x000160c0
        /*0c5c*/ 	.word	0x00000006
        /*0c60*/ 	.word	0x00030840
        /*0c64*/ 	.short	0x010a
        /*0c66*/ 	.byte	0x3f
	.zero		1


	//   ....[56]....
        /*0c68*/ 	.word	0x00016580
        /*0c6c*/ 	.word	0x00000006
        /*0c70*/ 	.word	0x00030830
        /*0c74*/ 	.short	0x0107
        /*0c76*/ 	.byte	0x3f
	.zero		1


	//   ....[57]....
        /*0c78*/ 	.word	0x00016630
        /*0c7c*/ 	.word	0x00000006
        /*0c80*/ 	.word	0x00030830
        /*0c84*/ 	.short	0x0101
        /*0c86*/ 	.byte	0x3f
	.zero		1


	//   ....[58]....
        /*0c88*/ 	.word	0x000166a0
        /*0c8c*/ 	.word	0x00000006
        /*0c90*/ 	.word	0x00030860
        /*0c94*/ 	.short	0x010a
        /*0c96*/ 	.byte	0x3f
	.zero		1


	//   ....[59]....
        /*0c98*/ 	.word	0x00016bf0
        /*0c9c*/ 	.word	0x00000006
        /*0ca0*/ 	.word	0x00030850
        /*0ca4*/ 	.short	0x0107
        /*0ca6*/ 	.byte	0x3f
	.zero		1


	//   ....[60]....
        /*0ca8*/ 	.word	0x00016d10
        /*0cac*/ 	.word	0x00000006
        /*0cb0*/ 	.word	0x00030850
        /*0cb4*/ 	.short	0x0101
        /*0cb6*/ 	.byte	0x3f
	.zero		1


	//   ....[61]....
        /*0cb8*/ 	.word	0x00016f20
        /*0cbc*/ 	.word	0x00000000
        /*0cc0*/ 	.word	0x00030860
        /*0cc4*/ 	.short	0x010a
        /*0cc6*/ 	.byte	0x3f
	.zero		1


	//   ....[62]....
        /*0cc8*/ 	.word	0x00017420
        /*0ccc*/ 	.word	0x00000000
        /*0cd0*/ 	.word	0x00030850
        /*0cd4*/ 	.short	0x0107
        /*0cd6*/ 	.byte	0x3f
	.zero		1


	//   ....[63]....
        /*0cd8*/ 	.word	0x000174d0
        /*0cdc*/ 	.word	0x00000000
        /*0ce0*/ 	.word	0x00030850
        /*0ce4*/ 	.short	0x0101
        /*0ce6*/ 	.byte	0x3f
	.zero		1


	//   ....[64]....
        /*0ce8*/ 	.word	0x00018620
        /*0cec*/ 	.word	0x00000004
        /*0cf0*/ 	.word	0x00030820
        /*0cf4*/ 	.short	0x010a
        /*0cf6*/ 	.byte	0x3f
	.zero		1


	//   ....[65]....
        /*0cf8*/ 	.word	0x000187c0
        /*0cfc*/ 	.word	0x00000005
        /*0d00*/ 	.word	0x00030840
        /*0d04*/ 	.short	0x010a
        /*0d06*/ 	.byte	0x3f
	.zero		1


	//   ....[66]....
        /*0d08*/ 	.word	0x00018860
        /*0d0c*/ 	.word	0x00000017
        /*0d10*/ 	.word	0x00030840
        /*0d14*/ 	.short	0x010a
        /*0d16*/ 	.byte	0x3f
	.zero		1


	//   ....[67]....
        /*0d18*/ 	.word	0x000188a0
        /*0d1c*/ 	.word	0x00000005
        /*0d20*/ 	.word	0x00030860
        /*0d24*/ 	.short	0x010a
        /*0d26*/ 	.byte	0x3f
	.zero		1


	//   ....[68]....
        /*0d28*/ 	.word	0x000188e0
        /*0d2c*/ 	.word	0x00000017
        /*0d30*/ 	.word	0x00030860
        /*0d34*/ 	.short	0x010a
        /*0d36*/ 	.byte	0x3f
	.zero		1


	//   ....[69]....
        /*0d38*/ 	.word	0x00018950
        /*0d3c*/ 	.word	0x00000003
        /*0d40*/ 	.word	0x00030800
        /*0d44*/ 	.short	0x010a
        /*0d46*/ 	.byte	0x3f
	.zero		1


	//   ....[70]....
        /*0d48*/ 	.word	0x000189a0
        /*0d4c*/ 	.word	0x00000003
        /*0d50*/ 	.word	0x00030830
        /*0d54*/ 	.short	0x010a
        /*0d56*/ 	.byte	0x3f
	.zero		1


	//   ....[71]....
        /*0d58*/ 	.word	0x00018a00
        /*0d5c*/ 	.word	0x00000004
        /*0d60*/ 	.word	0x00030830
        /*0d64*/ 	.short	0x010a
        /*0d66*/ 	.byte	0x3f
	.zero		1


	//   ....[72]....
        /*0d68*/ 	.word	0x00018a60
        /*0d6c*/ 	.word	0x00000002
        /*0d70*/ 	.word	0x00030850
        /*0d74*/ 	.short	0x010a
        /*0d76*/ 	.byte	0x3f
	.zero		1


	//   ....[73]....
        /*0d78*/ 	.word	0x00018ac0
        /*0d7c*/ 	.word	0x00000004
        /*0d80*/ 	.word	0x00030830
        /*0d84*/ 	.short	0x010a
        /*0d86*/ 	.byte	0x3f
	.zero		1


	//   ....[74]....
        /*0d88*/ 	.word	0x00018b20
        /*0d8c*/ 	.word	0x00000002
        /*0d90*/ 	.word	0x00030850
        /*0d94*/ 	.short	0x010a
        /*0d96*/ 	.byte	0x3f
	.zero		1


	//   ....[75]....
        /*0d98*/ 	.word	0x00018b80
        /*0d9c*/ 	.word	0x00000004
        /*0da0*/ 	.word	0x00030830
        /*0da4*/ 	.short	0x010a
        /*0da6*/ 	.byte	0x3f
	.zero		1


	//   ....[76]....
        /*0da8*/ 	.word	0x00018be0
        /*0dac*/ 	.word	0x00000002
        /*0db0*/ 	.word	0x00030850
        /*0db4*/ 	.short	0x010a
        /*0db6*/ 	.byte	0x3f
	.zero		1


	//   ....[77]....
        /*0db8*/ 	.word	0x00018c40
        /*0dbc*/ 	.word	0x00000007
        /*0dc0*/ 	.word	0x00030850
        /*0dc4*/ 	.short	0x010a
        /*0dc6*/ 	.byte	0x3f
	.zero		1


	//   ....[78]....
        /*0dc8*/ 	.word	0x00018d60
        /*0dcc*/ 	.word	0x00000007
        /*0dd0*/ 	.word	0x00030840
        /*0dd4*/ 	.short	0x010a
        /*0dd6*/ 	.byte	0x3f
	.zero		1


	//   ....[79]....
        /*0dd8*/ 	.word	0x0001a0c0
        /*0ddc*/ 	.word	0x00000011
        /*0de0*/ 	.word	0x00030820
        /*0de4*/ 	.short	0x010a
        /*0de6*/ 	.byte	0x3f
	.zero		1


	//   ....[80]....
        /*0de8*/ 	.word	0x0001a110
        /*0dec*/ 	.word	0x00000006
        /*0df0*/ 	.word	0x00030840
        /*0df4*/ 	.short	0x010a
        /*0df6*/ 	.byte	0x3f
	.zero		1


	//   ....[81]....
        /*0df8*/ 	.word	0x0001a8e0
        /*0dfc*/ 	.word	0x00000006
        /*0e00*/ 	.word	0x00030860
        /*0e04*/ 	.short	0x010a
        /*0e06*/ 	.byte	0x3f
	.zero		1


	//   ....[82]....
        /*0e08*/ 	.word	0x0001b170
        /*0e0c*/ 	.word	0x00000000
        /*0e10*/ 	.word	0x00030860
        /*0e14*/ 	.short	0x010a
        /*0e16*/ 	.byte	0x3f
	.zero		1


	//   ....[83]....
        /*0e18*/ 	.word	0x0001c3b0
        /*0e1c*/ 	.word	0x00000004
        /*0e20*/ 	.word	0x00030820
        /*0e24*/ 	.short	0x010a
        /*0e26*/ 	.byte	0x3f
	.zero		1


	//   ....[84]....
        /*0e28*/ 	.word	0x0001c550
        /*0e2c*/ 	.word	0x00000005
        /*0e30*/ 	.word	0x00030840
        /*0e34*/ 	.short	0x010a
        /*0e36*/ 	.byte	0x3f
	.zero		1


	//   ....[85]....
        /*0e38*/ 	.word	0x0001c5a0
        /*0e3c*/ 	.word	0x00000017
        /*0e40*/ 	.word	0x00030840
        /*0e44*/ 	.short	0x010a
        /*0e46*/ 	.byte	0x3f
	.zero		1


	//   ....[86]....
        /*0e48*/ 	.word	0x0001c5f0
        /*0e4c*/ 	.word	0x00000005
        /*0e50*/ 	.word	0x00030860
        /*0e54*/ 	.short	0x010a
        /*0e56*/ 	.byte	0x3f
	.zero		1


	//----- nvinfo : EIATTR_NUM_MBARRIERS
	.align		4
.L_711:
        /*0e58*/ 	.byte	0x03, 0x38
        /*0e5a*/ 	.short	0x0016


	//----- nvinfo : EIATTR_EXIT_INSTR_OFFSETS
	.align		4
        /*0e5c*/ 	.byte	0x04, 0x1c
        /*0e5e*/ 	.short	(.L_713 - .L_712)


	//   ....[0]....
.L_712:
        /*0e60*/ 	.word	0x00000990


	//   ....[1]....
        /*0e64*/ 	.word	0x00012330


	//   ....[2]....
        /*0e68*/ 	.word	0x00018930


	//----- nvinfo : EIATTR_MAX_THREADS
	.align		4
.L_713:
        /*0e6c*/ 	.byte	0x04, 0x05
        /*0e6e*/ 	.short	(.L_715 - .L_714)
.L_714:
        /*0e70*/ 	.word	0x00000180
        /*0e74*/ 	.word	0x00000001
        /*0e78*/ 	.word	0x00000001


	//----- nvinfo : EIATTR_CRS_STACK_SIZE
	.align		4
.L_715:
        /*0e7c*/ 	.byte	0x04, 0x1e
        /*0e7e*/ 	.short	(.L_717 - .L_716)
.L_716:
        /*0e80*/ 	.word	0x00000000


	//----- nvinfo : EIATTR_CBANK_PARAM_SIZE
	.align		4
.L_717:
        /*0e84*/ 	.byte	0x03, 0x19
        /*0e86*/ 	.short	0x0af0


	//----- nvinfo : EIATTR_PARAM_CBANK
	.align		4
        /*0e88*/ 	.byte	0x04, 0x0a
        /*0e8a*/ 	.short	(.L_719 - .L_718)
	.align		4
.L_718:
        /*0e8c*/ 	.word	index@(.nv.constant0._ZN7cutlass13device_kernelIN5flash11enable_sm90INS1_16FlashAttnFwdSm90INS1_25CollectiveMainloopFwdSm90ILi2EN4cute5tupleIJNS5_1CILi1EEES8_S8_EEENS6_IJNS7_ILi128EEENS7_ILi96EEENS7_ILi192EEEEEELi192ENS_10bfloat16_tEfNS_4arch4Sm90ELb0ELb1ELb0ELb1ELb1ELb0ELb0ELb1ELb1ELb1ELb1ELb0EEENS1_21CollectiveEpilogueFwdINS6_IJSA_SC_SB_EEES9_SE_SG_Li256ELb1ELb1ELb1ELb0EEENS1_36VarlenDynamicPersistentTileSchedulerILi128ELi96ELi256ELi128ELb1ELb1ELb1ELb1ELb0ELb1EEEEEEEEEvNT_6ParamsE)
        /*0e90*/ 	.short	0x0210
        /*0e92*/ 	.short	0x0af0


	//----- nvinfo : EIATTR_SW_WAR
	.align		4
.L_719:
        /*0e94*/ 	.byte	0x04, 0x36
        /*0e96*/ 	.short	(.L_721 - .L_720)
.L_720:
        /*0e98*/ 	.word	0x00000008
.L_721:


//--------------------- .nv.info._ZN7cutlass13device_kernelIN5flash11enable_sm90INS1_16FlashAttnFwdSm90INS1_25CollectiveMainloopFwdSm90ILi2EN4cute5tupleIJNS5_1CILi1EEES8_S8_EEENS6_IJNS7_ILi128EEENS7_ILi96EEENS7_ILi192EEEEEELi192ENS_10bfloat16_tEfNS_4arch4Sm90ELb0ELb1ELb0ELb1ELb1ELb1ELb0ELb1ELb1ELb1ELb1ELb0EEENS1_21CollectiveEpilogueFwdINS6_IJSA_SC_SB_EEES9_SE_SG_Li256ELb1ELb1ELb1ELb0EEENS1_36VarlenDynamicPersistentTileSchedulerILi128ELi96ELi256ELi128ELb1ELb1ELb1ELb1ELb0ELb1EEEEEEEEEvNT_6ParamsE --------------------------
	.section	.nv.info._ZN7cutlass13device_kernelIN5flash11enable_sm90INS1_16FlashAttnFwdSm90INS1_25CollectiveMainloopFwdSm90ILi2EN4cute5tupleIJNS5_1CILi1EEES8_S8_EEENS6_IJNS7_ILi128EEENS7_ILi96EEENS7_ILi192EEEEEELi192ENS_10bfloat16_tEfNS_4arch4Sm90ELb0ELb1ELb0ELb1ELb1ELb1ELb0ELb1ELb1ELb1ELb1ELb0EEENS1_21CollectiveEpilogueFwdINS6_IJSA_SC_SB_EEES9_SE_SG_Li256ELb1ELb1ELb1ELb0EEENS1_36VarlenDynamicPersistentTileSchedulerILi128ELi96ELi256ELi128ELb1ELb1ELb1ELb1ELb0ELb1EEEEEEEEEvNT_6ParamsE,"",@"SHT_CUDA_INFO"
	.sectionflags	@""
	.align	4


	//----- nvinfo : EIATTR_CUDA_API_VERSION
	.align		4
        /*0000*/ 	.byte	0x04, 0x37
        /*0002*/ 	.short	(.L_723 - .L_722)
.L_722:
        /*0004*/ 	.word	0x00000082


	//----- nvinfo : EIATTR_KPARAM_INFO
	.align		4
.L_723:
        /*0008*/ 	.byte	0x04, 0x17
        /*000a*/ 	.short	(.L_725 - .L_724)
.L_724:
        /*000c*/ 	.word	0x00000000
        /*0010*/ 	.short	0x0000
        /*0012*/ 	.short	0x0070
        /*0014*/ 	.byte	0x00, 0xf0, 0x01, 0x2a


	//----- nvinfo : EIATTR_SPARSE_MMA_MASK
	.align		4
.L_725:
        /*0018*/ 	.byte	0x03, 0x50
        /*001a*/ 	.short	0x0000


	//----- nvinfo : EIATTR_MAXREG_COUNT
	.align		4
        /*001c*/ 	.byte	0x03, 0x1b
        /*001e*/ 	.short	0x00a8


	//----- nvinfo : EIATTR_NUM_BARRIERS
	.align		4
        /*0020*/ 	.byte	0x02, 0x4c
        /*0022*/ 	.byte	0x10
	.zero		1


	//----- nvinfo : EIATTR_EXTERNS
	.align		4
        /*0024*/ 	.byte	0x04, 0x0f
        /*0026*/ 	.short	(.L_727 - .L_726)


	//   ....[0]....
	.align		4
.L_726:
        /*0028*/ 	.word	index@(__assertfail)


	//----- nvinfo : EIATTR_ANNOTATIONS
	.align		4
.L_727:
        /*002c*/ 	.byte	0x04, 0x55
        /*002e*/ 	.short	(.L_729 - .L_728)


	//   ....[0]....
.L_728:
        /* <DEDUP_REMOVED lines=44> */


	//----- nvinfo : EIATTR_MERCURY_ISA_VERSION
	.align		4
.L_729:
        /*02e0*/ 	.byte	0x03, 0x5f
        /*02e2*/ 	.short	0x0101


	//----- nvinfo : EIATTR_UNUSED_LOAD_BYTE_OFFSET
	.align		4
        /*02e4*/ 	.byte	0x04, 0x44
        /*02e6*/ 	.short	(.L_731 - .L_730)


	//   ....[0]....
.L_730:
        /*02e8*/ 	.word	0x00000ae0
        /*02ec*/ 	.word	0x0000fff0


	//   ....[1]....
        /*02f0*/ 	.word	0x000192b0
        /*02f4*/ 	.word	0x0000fff0


	//----- nvinfo : EIATTR_INT_WARP_WIDE_INSTR_OFFSETS
	.align		4
.L_731:
        /*02f8*/ 	.byte	0x04, 0x31
        /*02fa*/ 	.short	(.L_733 - .L_732)


	//   ....[0]....
.L_732:
        /*02fc*/ 	.word	0x000001c0


	//   ....[1]....
        /*0300*/ 	.word	0x00000200


	//   ....[2]....
        /*0304*/ 	.word	0x00000270


	//   ....[3]....
        /*0308*/ 	.word	0x000205d0


	//   ....[4]....
        /*030c*/ 	.word	0x00020660


	//   ....[5]....
        /*0310*/ 	.word	0x00023430


	//   ....[6]....
        /*0314*/ 	.word	0x000234c0


	//----- nvinfo : EIATTR_COOP_GROUP_MASK_REGIDS
	.align		4
.L_733:
        /*0318*/ 	.byte	0x04, 0x29
        /*031a*/ 	.short	(.L_735 - .L_734)


	//   ....[0]....
.L_734:
        /*031c*/ 	.word	0xffffffff


	//   ....[1]....
        /*0320*/ 	.word	0xffffffff


	//   ....[2]....
        /*0324*/ 	.word	0xffffffff


	//   ....[3]....
        /*0328*/ 	.word	0xffffffff


	//   ....[4]....
        /*032c*/ 	.word	0xffffffff


	//   ....[5]....
        /*0330*/ 	.word	0xffffffff


	//   ....[6]....
        /*0334*/ 	.word	0xffffffff


	//   ....[7]....
        /*0338*/ 	.word	0xffffffff


	//   ....[8]....
        /*033c*/ 	.word	0xffffffff


	//   ....[9]....
        /*0340*/ 	.word	0xffffffff


	//   ....[10]....
        /*0344*/ 	.word	0xffffffff


	//   ....[11]....
        /*0348*/ 	.word	0xffffffff


	//   ....[12]....
        /*034c*/ 	.word	0xffffffff


	//   ....[13]....
        /*0350*/ 	.word	0xffffffff


	//   ....[14]....
        /*0354*/ 	.word	0xffffffff


	//   ....[15]....
        /*0358*/ 	.word	0xffffffff


	//   ....[16]....
        /*035c*/ 	.word	0xffffffff


	//   ....[17]....
        /*0360*/ 	.word	0xffffffff


	//   ....[18]....
        /*0364*/ 	.word	0xffffffff


	//   ....[19]....
        /*0368*/ 	.word	0xffffffff


	//   ....[20]....
        /*036c*/ 	.word	0xffffffff


	//   ....[21]....
        /*0370*/ 	.word	0xffffffff


	//   ....[22]....
        /*0374*/ 	.word	0xffffffff


	//   ....[23]....
        /*0378*/ 	.word	0xffffffff


	//   ....[24]....
        /*037c*/ 	.word	0xffffffff


	//   ....[25]....
        /*0380*/ 	.word	0xffffffff


	//   ....[26]....
        /*0384*/ 	.word	0xffffffff


	//   ....[27]....
        /*0388*/ 	.word	0xffffffff


	//   ....[28]....
        /*038c*/ 	.word	0xffffffff


	//   ....[29]....
        /*0390*/ 	.word	0xffffffff


	//   ....[30]....
        /*0394*/ 	.word	0xffffffff


	//   ....[31]....
        /*0398*/ 	.word	0xffffffff


	//   ....[32]....
        /*039c*/ 	.word	0xffffffff


	//   ....[33]....
        /*03a0*/ 	.word	0xffffffff


	//   ....[34]....
        /*03a4*/ 	.word	0xffffffff


	//   ....[35]....
        /*03a8*/ 	.word	0xffffffff


	//   ....[36]....
        /*03ac*/ 	.word	0xffffffff


	//   ....[37]....
        /*03b0*/ 	.word	0xffffffff


	//   ....[38]....
        /*03b4*/ 	.word	0xffffffff


	//   ....[39]....
        /*03b8*/ 	.word	0xffffffff


	//   ....[40]....
        /*03bc*/ 	.word	0xffffffff


	//   ....[41]....
        /*03c0*/ 	.word	0xffffffff


	//   ....[42]....
        /*03c4*/ 	.word	0xffffffff


	//   ....[43]....
        /*03c8*/ 	.word	0xffffffff


	//   ....[44]....
        /*03cc*/ 	.word	0xffffffff


	//   ....[45]....
        /*03d0*/ 	.word	0xffffffff


	//   ....[46]....
        /*03d4*/ 	.word	0xffffffff


	//   ....[47]....
        /*03d8*/ 	.word	0xffffffff


	//   ....[48]....
        /*03dc*/ 	.word	0xffffffff


	//   ....[49]....
        /*03e0*/ 	.word	0xffffffff


	//   ....[50]....
        /*03e4*/ 	.word	0xffffffff


	//   ....[51]....
        /*03e8*/ 	.word	0xffffffff


	//   ....[52]....
        /*03ec*/ 	.word	0xffffffff


	//   ....[53]....
        /*03f0*/ 	.word	0xffffffff


	//   ....[54]....
        /*03f4*/ 	.word	0xffffffff


	//   ....[55]....
        /*03f8*/ 	.word	0xffffffff


	//   ....[56]....
        /*03fc*/ 	.word	0xffffffff


	//   ....[57]....
        /*0400*/ 	.word	0xffffffff


	//   ....[58]....
        /*0404*/ 	.word	0xffffffff


	//   ....[59]....
        /*0408*/ 	.word	0xffffffff


	//   ....[60]....
        /*040c*/ 	.word	0xffffffff


	//   ....[61]....
        /*0410*/ 	.word	0xffffffff


	//   ....[62]....
        /*0414*/ 	.word	0xffffffff


	//   ....[63]....
        /*0418*/ 	.word	0xffffffff


	//   ....[64]....
        /*041c*/ 	.word	0xffffffff


	//   ....[65]....
        /*0420*/ 	.word	0xffffffff


	//   ....[66]....
        /*0424*/ 	.word	0xffffffff


	//   ....[67]....
        /*0428*/ 	.word	0xffffffff


	//   ....[68]....
        /*042c*/ 	.word	0xffffffff


	//   ....[69]....
        /*0430*/ 	.word	0xffffffff


	//   ....[70]....
        /*0434*/ 	.word	0xffffffff


	//   ....[71]....
        /*0438*/ 	.word	0xffffffff


	//   ....[72]....
        /*043c*/ 	.word	0xffffffff


	//   ....[73]....
        /*0440*/ 	.word	0xffffffff


	//   ....[74]....
        /*0444*/ 	.word	0xffffffff


	//   ....[75]....
        /*0448*/ 	.word	0xffffffff


	//   ....[76]....
        /*044c*/ 	.word	0xffffffff


	//   ....[77]....
        /*0450*/ 	.word	0xffffffff


	//   ....[78]....
        /*0454*/ 	.word	0xffffffff


	//   ....[79]....
        /*0458*/ 	.word	0xffffffff


	//   ....[80]....
        /*045c*/ 	.word	0xffffffff


	//   ....[81]....
        /*0460*/ 	.word	0xffffffff


	//   ....[82]....
        /*0464*/ 	.word	0xffffffff


	//   ....[83]....
        /*0468*/ 	.word	0xffffffff


	//   ....[84]....
        /*046c*/ 	.word	0xffffffff


	//   ....[85]....
        /*0470*/ 	.word	0xffffffff


	//   ....[86]....
        /*0474*/ 	.word	0xffffffff


	//   ....[87]....
        /*0478*/ 	.word	0xffffffff


	//   ....[88]....
        /*047c*/ 	.word	0xffffffff


	//   ....[89]....
        /*0480*/ 	.word	0xffffffff


	//   ....[90]....
        /*0484*/ 	.word	0xffffffff


	//   ....[91]....
        /*0488*/ 	.word	0xffffffff


	//   ....[92]....
        /*048c*/ 	.word	0xffffffff


	//   ....[93]....
        /*0490*/ 	.word	0xffffffff


	//   ....[94]....
        /*0494*/ 	.word	0xffffffff


	//   ....[95]....
        /*0498*/ 	.word	0xffffffff


	//   ....[96]....
        /*049c*/ 	.word	0xffffffff


	//   ....[97]....
        /*04a0*/ 	.word	0xffffffff


	//   ....[98]....
        /*04a4*/ 	.word	0xffffffff


	//   ....[99]....
        /*04a8*/ 	.word	0xffffffff


	//   ....[100]....
        /*04ac*/ 	.word	0xffffffff


	//   ....[101]....
        /*04b0*/ 	.word	0xffffffff


	//   ....[102]....
        /*04b4*/ 	.word	0xffffffff


	//   ....[103]....
        /*04b8*/ 	.word	0xffffffff


	//   ....[104]....
        /*04bc*/ 	.word	0xffffffff


	//   ....[105]....
        /*04c0*/ 	.word	0xffffffff


	//   ....[106]....
        /*04c4*/ 	.word	0xffffffff


	//   ....[107]....
        /*04c8*/ 	.word	0xffffffff


	//   ....[108]....
        /*04cc*/ 	.word	0xffffffff


	//   ....[109]....
        /*04d0*/ 	.word	0xffffffff


	//   ....[110]....
        /*04d4*/ 	.word	0xffffffff


	//   ....[111]....
        /*04d8*/ 	.word	0xffffffff


	//   ....[112]....
        /*04dc*/ 	.word	0xffffffff


	//   ....[113]....
        /*04e0*/ 	.word	0xffffffff


	//   ....[114]....
        /*04e4*/ 	.word	0xffffffff


	//   ....[115]....
        /*04e8*/ 	.word	0xffffffff


	//   ....[116]....
        /*04ec*/ 	.word	0xffffffff


	//   ....[117]....
        /*04f0*/ 	.word	0xffffffff


	//   ....[118]....
        /*04f4*/ 	.word	0xffffffff


	//   ....[119]....
        /*04f8*/ 	.word	0xffffffff


	//   ....[120]....
        /*04fc*/ 	.word	0xffffffff


	//   ....[121]....
        /*0500*/ 	.word	0xffffffff


	//   ....[122]....
        /*0504*/ 	.word	0xffffffff


	//   ....[123]....
        /*0508*/ 	.word	0xffffffff


	//   ....[124]....
        /*050c*/ 	.word	0xffffffff


	//   ....[125]....
        /*0510*/ 	.word	0xffffffff


	//   ....[126]....
        /*0514*/ 	.word	0xffffffff


	//   ....[127]....
        /*0518*/ 	.word	0xffffffff


	//   ....[128]....
        /*051c*/ 	.word	0xffffffff


	//   ....[129]....
        /*0520*/ 	.word	0xffffffff


	//   ....[130]....
        /*0524*/ 	.word	0xffffffff


	//   ....[131]....
        /*0528*/ 	.word	0xffffffff


	//   ....[132]....
        /*052c*/ 	.word	0xffffffff


	//   ....[133]....
        /*0530*/ 	.word	0xffffffff


	//   ....[134]....
        /*0534*/ 	.word	0xffffffff


	//   ....[135]....
        /*0538*/ 	.word	0xffffffff


	//   ....[136]....
        /*053c*/ 	.word	0xffffffff


	//   ....[137]....
        /*0540*/ 	.word	0xffffffff


	//   ....[138]....
        /*0544*/ 	.word	0xffffffff


	//   ....[139]....
        /*0548*/ 	.word	0xffffffff


	//   ....[140]....
        /*054c*/ 	.word	0xffffffff


	//   ....[141]....
        /*0550*/ 	.word	0xffffffff


	//   ....[142]....
        /*0554*/ 	.word	0xffffffff


	//   ....[143]....
        /*0558*/ 	.word	0xffffffff


	//   ....[144]....
        /*055c*/ 	.word	0xffffffff


	//   ....[145]....
        /*0560*/ 	.word	0xffffffff


	//   ....[146]....
        /*0564*/ 	.word	0xffffffff


	//   ....[147]....
        /*0568*/ 	.word	0xffffffff


	//   ....[148]....
        /*056c*/ 	.word	0xffffffff


	//   ....[149]....
        /*0570*/ 	.word	0xffffffff


	//   ....[150]....
        /*0574*/ 	.word	0xffffffff


	//   ....[151]....
        /*0578*/ 	.word	0xffffffff


	//   ....[152]....
        /*057c*/ 	.word	0xffffffff


	//   ....[153]....
        /*0580*/ 	.word	0xffffffff


	//   ....[154]....
        /*0584*/ 	.word	0xffffffff


	//   ....[155]....
        /*0588*/ 	.word	0xffffffff


	//   ....[156]....
        /*058c*/ 	.word	0xffffffff


	//   ....[157]....
        /*0590*/ 	.word	0xffffffff


	//   ....[158]....
        /*0594*/ 	.word	0xffffffff


	//   ....[159]....
        /*0598*/ 	.word	0xffffffff


	//   ....[160]....
        /*059c*/ 	.word	0xffffffff


	//   ....[161]....
        /*05a0*/ 	.word	0xffffffff


	//   ....[162]....
        /*05a4*/ 	.word	0xffffffff


	//   ....[163]....
        /*05a8*/ 	.word	0xffffffff


	//   ....[164]....
        /*05ac*/ 	.word	0xffffffff


	//   ....[165]....
        /*05b0*/ 	.word	0xffffffff


	//   ....[166]....
        /*05b4*/ 	.word	0xffffffff


	//   ....[167]....
        /*05b8*/ 	.word	0xffffffff


	//   ....[168]....
        /*05bc*/ 	.word	0xffffffff


	//   ....[169]....
        /*05c0*/ 	.word	0xffffffff


	//   ....[170]....
        /*05c4*/ 	.word	0xffffffff


	//   ....[171]....
        /*05c8*/ 	.word	0xffffffff


	//   ....[172]....
        /*05cc*/ 	.word	0xffffffff


	//   ....[173]....
        /*05d0*/ 	.word	0xffffffff


	//   ....[174]....
        /*05d4*/ 	.word	0xffffffff


	//   ....[175]....
        /*05d8*/ 	.word	0xffffffff


	//   ....[176]....
        /*05dc*/ 	.word	0xffffffff


	//   ....[177]....
        /*05e0*/ 	.word	0xffffffff


	//   ....[178]....
        /*05e4*/ 	.word	0xffffffff


	//   ....[179]....
        /*05e8*/ 	.word	0x0500000f


	//   ....[180]....
        /*05ec*/ 	.word	0x0500000f


	//   ....[181]....
        /*05f0*/ 	.word	0x0500000f


	//   ....[182]....
        /*05f4*/ 	.word	0x0500000f


	//   ....[183]....
        /*05f8*/ 	.word	0x0500000f


	//   ....[184]....
        /*05fc*/ 	.word	0x0500000f


	//   ....[185]....
        /*0600*/ 	.word	0x0500000f


	//   ....[186]....
        /*0604*/ 	.word	0x0500000f


	//   ....[187]....
        /*0608*/ 	.word	0x0500000f


	//   ....[188]....
        /*060c*/ 	.word	0x0500000f


	//   ....[189]....
        /*0610*/ 	.word	0x0500000f


	//   ....[190]....
        /*0614*/ 	.word	0x0500000f


	//   ....[191]....
        /*0618*/ 	.word	0x0500000f


	//   ....[192]....
        /*061c*/ 	.word	0x0500000f


	//   ....[193]....
        /*0620*/ 	.word	0x0500000f


	//   ....[194]....
        /*0624*/ 	.word	0x0500000f


	//   ....[195]....
        /*0628*/ 	.word	0x0500000f


	//   ....[196]....
        /*062c*/ 	.word	0x0500000f


	//   ....[197]....
        /*0630*/ 	.word	0x0500000f


	//   ....[198]....
        /*0634*/ 	.word	0x0500000f


	//   ....[199]....
        /*0638*/ 	.word	0x0500000f


	//   ....[200]....
        /*063c*/ 	.word	0x0500000f


	//   ....[201]....
        /*0640*/ 	.word	0x0500000f


	//   ....[202]....
        /*0644*/ 	.word	0x0500000f


	//   ....[203]....
        /*0648*/ 	.word	0x0500000f


	//   ....[204]....
        /*064c*/ 	.word	0x0500000f


	//   ....[205]....
        /*0650*/ 	.word	0x0500000f


	//   ....[206]....
        /*0654*/ 	.word	0x0500000f


	//   ....[207]....
        /*0658*/ 	.word	0x0500000f


	//   ....[208]....
        /*065c*/ 	.word	0x0500000f


	//   ....[209]....
        /*0660*/ 	.word	0x0500000f


	//   ....[210]....
        /*0664*/ 	.word	0x0500000f


	//   ....[211]....
        /*0668*/ 	.word	0x0500000f


	//   ....[212]....
        /*066c*/ 	.word	0x0500000f


	//   ....[213]....
        /*0670*/ 	.word	0x0500000f


	//   ....[214]....
        /*0674*/ 	.word	0x0500000f


	//   ....[215]....
        /*0678*/ 	.word	0x0500000f


	//   ....[216]....
        /*067c*/ 	.word	0x0500000f


	//   ....[217]....
        /*0680*/ 	.word	0x0500000f


	//   ....[218]....
        /*0684*/ 	.word	0x0500000f


	//   ....[219]....
        /*0688*/ 	.word	0x0500000f


	//   ....[220]....
        /*068c*/ 	.word	0x0500000f


	//   ....[221]....
        /*0690*/ 	.word	0x0500000f


	//   ....[222]....
        /*0694*/ 	.word	0x0500000f


	//   ....[223]....
        /*0698*/ 	.word	0x0500000f


	//   ....[224]....
        /*069c*/ 	.word	0x0500000f


	//   ....[225]....
        /*06a0*/ 	.word	0x0500000f


	//   ....[226]....
        /*06a4*/ 	.word	0x0500000f


	//   ....[227]....
        /*06a8*/ 	.word	0x0500000f


	//   ....[228]....
        /*06ac*/ 	.word	0x0500000f


	//   ....[229]....
        /*06b0*/ 	.word	0x0500000f


	//   ....[230]....
        /*06b4*/ 	.word	0x0500000f


	//   ....[231]....
        /*06b8*/ 	.word	0x0500000f


	//   ....[232]....
        /*06bc*/ 	.word	0x0500000f


	//   ....[233]....
        /*06c0*/ 	.word	0x0500000f


	//   ....[234]....
        /*06c4*/ 	.word	0x0500000f


	//   ....[235]....
        /*06c8*/ 	.word	0x0500000f


	//   ....[236]....
        /*06cc*/ 	.word	0x0500000f


	//   ....[237]....
        /*06d0*/ 	.word	0x0500000f


	//   ....[238]....
        /*06d4*/ 	.word	0x0500000f


	//   ....[239]....
        /*06d8*/ 	.word	0x0500000f


	//   ....[240]....
        /*06dc*/ 	.word	0x0500000f


	//   ....[241]....
        /*06e0*/ 	.word	0x0500000f


	//   ....[242]....
        /*06e4*/ 	.word	0x0500000f


	//   ....[243]....
        /*06e8*/ 	.word	0x0500000f


	//   ....[244]....
        /*06ec*/ 	.word	0x0500000f


	//   ....[245]....
        /*06f0*/ 	.word	0x0500000f


	//   ....[246]....
        /*06f4*/ 	.word	0x0500000f


	//   ....[247]....
        /*06f8*/ 	.word	0x0500000f


	//   ....[248]....
        /*06fc*/ 	.word	0x0500000f


	//   ....[249]....
        /*0700*/ 	.word	0x0500000f


	//   ....[250]....
        /*0704*/ 	.word	0x0500000f


	//   ....[251]....
        /*0708*/ 	.word	0x0500000f


	//   ....[252]....
        /*070c*/ 	.word	0x0500000f


	//   ....[253]....
        /*0710*/ 	.word	0x0500000f


	//   ....[254]....
        /*0714*/ 	.word	0x0500000f


	//   ....[255]....
        /*0718*/ 	.word	0x0500000f


	//   ....[0]....
        /*071c*/ 	.word	0x0500000f


	//   ....[1]....
        /*0720*/ 	.word	0x0500000f


	//   ....[2]....
        /*0724*/ 	.word	0x0500000f


	//   ....[3]....
        /*0728*/ 	.word	0x0500000f


	//   ....[4]....
        /*072c*/ 	.word	0x0500000f


	//   ....[5]....
        /*0730*/ 	.word	0x0500000f


	//   ....[6]....
        /*0734*/ 	.word	0x0500000f


	//   ....[7]....
        /*0738*/ 	.word	0x0500000f


	//   ....[8]....
        /*073c*/ 	.word	0x0500000f


	//   ....[9]....
        /*0740*/ 	.word	0x0500000f


	//   ....[10]....
        /*0744*/ 	.word	0x0500000f


	//   ....[11]....
        /*0748*/ 	.word	0x0500000f


	//   ....[12]....
        /*074c*/ 	.word	0x0500000f


	//   ....[13]....
        /*0750*/ 	.word	0x0500000f


	//   ....[14]....
        /*0754*/ 	.word	0x0500000f


	//   ....[15]....
        /*0758*/ 	.word	0x0500000f


	//   ....[16]....
        /*075c*/ 	.word	0x0500000f


	//   ....[17]....
        /*0760*/ 	.word	0x0500000f


	//   ....[18]....
        /*0764*/ 	.word	0x0500000f


	//   ....[19]....
        /*0768*/ 	.word	0x0500000f


	//   ....[20]....
        /*076c*/ 	.word	0x0500000f


	//   ....[21]....
        /*0770*/ 	.word	0x0500000f


	//   ....[22]....
        /*0774*/ 	.word	0x0500000f


	//   ....[23]....
        /*0778*/ 	.word	0x0500000f


	//   ....[24]....
        /*077c*/ 	.word	0x0500000f


	//   ....[25]....
        /*0780*/ 	.word	0x0500000f


	//   ....[26]....
        /*0784*/ 	.word	0x0500000f


	//   ....[27]....
        /*0788*/ 	.word	0x0500000f


	//   ....[28]....
        /*078c*/ 	.word	0xffffffff


	//   ....[29]....
        /*0790*/ 	.word	0xffffffff


	//   ....[30]....
        /*0794*/ 	.word	0xffffffff


	//   ....[31]....
        /*0798*/ 	.word	0xffffffff


	//   ....[32]....
        /*079c*/ 	.word	0xffffffff


	//   ....[33]....
        /*07a0*/ 	.word	0xffffffff


	//   ....[34]....
        /*07a4*/ 	.word	0xffffffff


	//   ....[35]....
        /*07a8*/ 	.word	0xffffffff


	//   ....[36]....
        /*07ac*/ 	.word	0xffffffff


	//   ....[37]....
        /*07b0*/ 	.word	0xffffffff


	//   ....[38]....
        /*07b4*/ 	.word	0xffffffff


	//   ....[39]....
        /*07b8*/ 	.word	0xffffffff


	//   ....[40]....
        /*07bc*/ 	.word	0x0500000f


	//   ....[41]....
        /*07c0*/ 	.word	0x0500000f


	//   ....[42]....
        /*07c4*/ 	.word	0x0500000f


	//   ....[43]....
        /*07c8*/ 	.word	0x0500000f


	//   ....[44]....
        /*07cc*/ 	.word	0x0500000f


	//   ....[45]....
        /*07d0*/ 	.word	0x0500000f


	//   ....[46]....
        /*07d4*/ 	.word	0x0500000f


	//   ....[47]....
        /*07d8*/ 	.word	0x0500000f


	//   ....[48]....
        /*07dc*/ 	.word	0x0500000f


	//   ....[49]....
        /*07e0*/ 	.word	0x0500000f


	//   ....[50]....
        /*07e4*/ 	.word	0x0500000f


	//   ....[51]....
        /*07e8*/ 	.word	0x0500000f


	//----- nvinfo : EIATTR_COOP_GROUP_INSTR_OFFSETS
	.align		4
.L_735:
        /*07ec*/ 	.byte	0x04, 0x28
        /*07ee*/ 	.short	(.L_737 - .L_736)


	//   ....[0]....
.L_736:
        /*07f0*/ 	.word	0x000000d0


	//   ....[1]....
        /*07f4*/ 	.word	0x000001d0


	//   ....[2]....
        /*07f8*/ 	.word	0x00000220


	//   ....[3]....
        /*07fc*/ 	.word	0x00000450


	//   ....[4]....
        /*0800*/ 	.word	0x000005b0


	//   ....[5]....
        /*0804*/ 	.word	0x000006d0


	//   ....[6]....
        /*0808*/ 	.word	0x00000830


	//   ....[7]....
        /*080c*/ 	.word	0x00004180


	//   ....[8]....
        /*0810*/ 	.word	0x00004190


	//   ....[9]....
        /*0814*/ 	.word	0x00004580


	//   ....[10]....
        /*0818*/ 	.word	0x00004590


	//   ....[11]....
        /*081c*/ 	.word	0x00005580


	//   ....[12]....
        /*0820*/ 	.word	0x00005d70


	//   ....[13]....
        /*0824*/ 	.word	0x00005d80


	//   ....[14]....
        /*0828*/ 	.word	0x00005d90


	//   ....[15]....
        /*082c*/ 	.word	0x00005da0


	//   ....[16]....
        /*0830*/ 	.word	0x00006600


	//   ....[17]....
        /*0834*/ 	.word	0x00006610


	//   ....[18]....
        /*0838*/ 	.word	0x00006620


	//   ....[19]....
        /*083c*/ 	.word	0x00006630


	//   ....[20]....
        /*0840*/ 	.word	0x000097a0


	//   ....[21]....
        /*0844*/ 	.word	0x000097b0


	//   ....[22]....
        /*0848*/ 	.word	0x000097c0


	//   ....[23]....
        /*084c*/ 	.word	0x000097d0


	//   ....[24]....
        /*0850*/ 	.word	0x00009e60


	//   ....[25]....
        /*0854*/ 	.word	0x00009e70


	//   ....[26]....
        /*0858*/ 	.word	0x00009e80


	//   ....[27]....
        /*085c*/ 	.word	0x00009e90


	//   ....[28]....
        /*0860*/ 	.word	0x0000d9e0


	//   ....[29]....
        /*0864*/ 	.word	0x0000dc20


	//   ....[30]....
        /*0868*/ 	.word	0x0000e970


	//   ....[31]....
        /*086c*/ 	.word	0x0000ea80


	//   ....[32]....
        /*0870*/ 	.word	0x0000f120


	//   ....[33]....
        /*0874*/ 	.word	0x0000f220


	//   ....[34]....
        /*0878*/ 	.word	0x00010d90


	//   ....[35]....
        /*087c*/ 	.word	0x000117c0


	//   ....[36]....
        /*0880*/ 	.word	0x00011e10


	//   ....[37]....
        /*0884*/ 	.word	0x00011f20


	//   ....[38]....
        /*0888*/ 	.word	0x000124a0


	//   ....[39]....
        /*088c*/ 	.word	0x00012500


	//   ....[40]....
        /*0890*/ 	.word	0x000143a0


	//   ....[41]....
        /*0894*/ 	.word	0x000143b0


	//   ....[42]....
        /*0898*/ 	.word	0x000143e0


	//   ....[43]....
        /*089c*/ 	.word	0x000143f0


	//   ....[44]....
        /*08a0*/ 	.word	0x00015f90


	//   ....[45]....
        /*08a4*/ 	.word	0x000169a0


	//   ....[46]....
        /*08a8*/ 	.word	0x00016fe0


	//   ....[47]....
        /*08ac*/ 	.word	0x000170f0


	//   ....[48]....
        /*08b0*/ 	.word	0x00017670


	//   ....[49]....
        /*08b4*/ 	.word	0x000176e0


	//   ....[50]....
        /*08b8*/ 	.word	0x000187d0


	//   ....[51]....
        /*08bc*/ 	.word	0x00018800


	//   ....[52]....
        /*08c0*/ 	.word	0x000188c0


	//   ....[53]....
        /*08c4*/ 	.word	0x000188d0


	//   ....[54]....
        /*08c8*/ 	.word	0x0001a070


	//   ....[55]....
        /*08cc*/ 	.word	0x0001a080


	//   ....[56]....
        /*08d0*/ 	.word	0x0001a090


	//   ....[57]....
        /*08d4*/ 	.word	0x0001a0a0


	//   ....[58]....
        /*08d8*/ 	.word	0x0001a950


	//   ....[59]....
        /*08dc*/ 	.word	0x0001a970


	//   ....[60]....
        /*08e0*/ 	.word	0x0001aaa0


	//   ....[61]....
        /*08e4*/ 	.word	0x0001aac0


	//   ....[62]....
        /*08e8*/ 	.word	0x0001abc0


	//   ....[63]....
        /*08ec*/ 	.word	0x0001abe0


	//   ....[64]....
        /*08f0*/ 	.word	0x0001acf0


	//   ....[65]....
        /*08f4*/ 	.word	0x0001ad10


	//   ....[66]....
        /*08f8*/ 	.word	0x0001b210


	//   ....[67]....
        /*08fc*/ 	.word	0x0001b220


	//   ....[68]....
        /*0900*/ 	.word	0x0001b8b0


	//   ....[69]....
        /*0904*/ 	.word	0x0001b8c0


	//   ....[70]....
        /*0908*/ 	.word	0x0001c7a0


	//   ....[71]....
        /*090c*/ 	.word	0x0001c7d0


	//   ....[72]....
        /*0910*/ 	.word	0x0001c8f0


	//   ....[73]....
        /*0914*/ 	.word	0x0001c910


	//   ....[74]....
        /*0918*/ 	.word	0x0001ca10


	//   ....[75]....
        /*091c*/ 	.word	0x0001ca30


	//   ....[76]....
        /*0920*/ 	.word	0x0001cb40


	//   ....[77]....
        /*0924*/ 	.word	0x0001cb60


	//   ....[78]....
        /*0928*/ 	.word	0x0001cd00


	//   ....[79]....
        /*092c*/ 	.word	0x0001cf00


	//   ....[80]....
        /*0930*/ 	.word	0x0001cf30


	//   ....[81]....
        /*0934*/ 	.word	0x0001cf60


	//   ....[82]....
        /*0938*/ 	.word	0x0001cf90


	//   ....[83]....
        /*093c*/ 	.word	0x0001cfc0


	//   ....[84]....
        /*0940*/ 	.word	0x0001cff0


	//   ....[85]....
        /*0944*/ 	.word	0x0001d170


	//   ....[86]....
        /*0948*/ 	.word	0x0001d1a0


	//   ....[87]....
        /*094c*/ 	.word	0x0001d1d0


	//   ....[88]....
        /*0950*/ 	.word	0x0001d200


	//   ....[89]....
        /*0954*/ 	.word	0x0001d230


	//   ....[90]....
        /*0958*/ 	.word	0x0001d260


	//   ....[91]....
        /*095c*/ 	.word	0x0001d2f0


	//   ....[92]....
        /*0960*/ 	.word	0x0001d320


	//   ....[93]....
        /*0964*/ 	.word	0x0001d330


	//   ....[94]....
        /*0968*/ 	.word	0x0001d370


	//   ....[95]....
        /*096c*/ 	.word	0x0001eb10


	//   ....[96]....
        /*0970*/ 	.word	0x00021150


	//   ....[97]....
        /*0974*/ 	.word	0x00021170


	//   ....[98]....
        /*0978*/ 	.word	0x00021220


	//   ....[99]....
        /*097c*/ 	.word	0x00021240


	//   ....[100]....
        /*0980*/ 	.word	0x000212e0


	//   ....[101]....
        /*0984*/ 	.word	0x00021300


	//   ....[102]....
        /*0988*/ 	.word	0x000213a0


	//   ....[103]....
        /*098c*/ 	.word	0x000213c0


	//   ....[104]....
        /*0990*/ 	.word	0x00021460


	//   ....[105]....
        /*0994*/ 	.word	0x00021480


	//   ....[106]....
        /*0998*/ 	.word	0x00021490


	//   ....[107]....
        /*099c*/ 	.word	0x00021520


	//   ....[108]....
        /*09a0*/ 	.word	0x00021c50


	//   ....[109]....
        /*09a4*/ 	.word	0x00021c80


	//   ....[110]....
        /*09a8*/ 	.word	0x00021ce0


	//   ....[111]....
        /*09ac*/ 	.word	0x00021d40


	//   ....[112]....
        /*09b0*/ 	.word	0x00021d90


	//   ....[113]....
        /*09b4*/ 	.word	0x00021df0


	//   ....[114]....
        /*09b8*/ 	.word	0x00021e40


	//   ....[115]....
        /*09bc*/ 	.word	0x00021ea0


	//   ....[116]....
        /*09c0*/ 	.word	0x00021ef0


	//   ....[117]....
        /*09c4*/ 	.word	0x00021f50


	//   ....[118]....
        /*09c8*/ 	.word	0x00021fa0


	//   ....[119]....
        /*09cc*/ 	.word	0x00022000


	//   ....[120]....
        /*09d0*/ 	.word	0x00022050


	//   ....[121]....
        /*09d4*/ 	.word	0x000220a0


	//   ....[122]....
        /*09d8*/ 	.word	0x000220c0


	//   ....[123]....
        /*09dc*/ 	.word	0x00022100


	//   ....[124]....
        /*09e0*/ 	.word	0x00022890


	//   ....[125]....
        /*09e4*/ 	.word	0x000228d0


	//   ....[126]....
        /*09e8*/ 	.word	0x000228e0


	//   ....[127]....
        /*09ec*/ 	.word	0x00022940


	//   ....[128]....
        /*09f0*/ 	.word	0x00022950


	//   ....[129]....
        /*09f4*/ 	.word	0x000229b0


	//   ....[130]....
        /*09f8*/ 	.word	0x000229e0


	//   ....[131]....
        /*09fc*/ 	.word	0x00022a20


	//   ....[132]....
        /*0a00*/ 	.word	0x00022a50


	//   ....[133]....
        /*0a04*/ 	.word	0x00022a90


	//   ....[134]....
        /*0a08*/ 	.word	0x00022ac0


	//   ....[135]....
        /*0a0c*/ 	.word	0x00022b00


	//   ....[136]....
        /*0a10*/ 	.word	0x00022d80


	//   ....[137]....
        /*0a14*/ 	.word	0x00022da0


	//   ....[138]....
        /*0a18*/ 	.word	0x00022db0


	//   ....[139]....
        /*0a1c*/ 	.word	0x00022e40


	//   ....[140]....
        /*0a20*/ 	.word	0x00022e50


	//   ....[141]....
        /*0a24*/ 	.word	0x00022ee0


	//   ....[142]....
        /*0a28*/ 	.word	0x00022ef0


	//   ....[143]....
        /*0a2c*/ 	.word	0x00022f80


	//   ....[144]....
        /*0a30*/ 	.word	0x00022f90


	//   ....[145]....
        /*0a34*/ 	.word	0x00023020


	//   ....[146]....
        /*0a38*/ 	.word	0x00023030


	//   ....[147]....
        /*0a3c*/ 	.word	0x00023040


	//   ....[148]....
        /*0a40*/ 	.word	0x00023610


	//   ....[149]....
        /*0a44*/ 	.word	0x00023650


	//   ....[150]....
        /*0a48*/ 	.word	0x00023690


	//   ....[151]....
        /*0a4c*/ 	.word	0x000236c0


	//   ....[152]....
        /*0a50*/ 	.word	0x00023750


	//   ....[153]....
        /*0a54*/ 	.word	0x00023780


	//   ....[154]....
        /*0a58*/ 	.word	0x000237f0


	//   ....[155]....
        /*0a5c*/ 	.word	0x00023820


	//   ....[156]....
        /*0a60*/ 	.word	0x00023890


	//   ....[157]....
        /*0a64*/ 	.word	0x000238c0


	//   ....[158]....
        /*0a68*/ 	.word	0x000238f0


	//   ....[159]....
        /*0a6c*/ 	.word	0x00023940


	//   ....[160]....
        /*0a70*/ 	.word	0x00023d60


	//   ....[161]....
        /*0a74*/ 	.word	0x00023d90


	//   ....[162]....
        /*0a78*/ 	.word	0x00023df0


	//   ....[163]....
        /*0a7c*/ 	.word	0x00023e20


	//   ....[164]....
        /*0a80*/ 	.word	0x00023e50


	//   ....[165]....
        /*0a84*/ 	.word	0x00023e80


	//   ....[166]....
        /*0a88*/ 	.word	0x00023eb0


	//   ....[167]....
        /*0a8c*/ 	.word	0x00023ee0


	//   ....[168]....
        /*0a90*/ 	.word	0x00024080


	//   ....[169]....
        /*0a94*/ 	.word	0x000240b0


	//   ....[170]....
        /*0a98*/ 	.word	0x000240e0


	//   ....[171]....
        /*0a9c*/ 	.word	0x00024110


	//   ....[172]....
        /*0aa0*/ 	.word	0x00024140


	//   ....[173]....
        /*0aa4*/ 	.word	0x00024170


	//   ....[174]....
        /*0aa8*/ 	.word	0x00024230


	//   ....[175]....
        /*0aac*/ 	.word	0x00024250


	//   ....[176]....
        /*0ab0*/ 	.word	0x00024270


	//   ....[177]....
        /*0ab4*/ 	.word	0x000242d0


	//   ....[178]....
        /*0ab8*/ 	.word	0x00024cf0


	//   ....[179]....
        /*0abc*/ 	.word	0x00025040


	//   ....[180]....
        /*0ac0*/ 	.word	0x000250d0


	//   ....[181]....
        /*0ac4*/ 	.word	0x00025160


	//   ....[182]....
        /*0ac8*/ 	.word	0x000251f0


	//   ....[183]....
        /*0acc*/ 	.word	0x00025270


	//   ....[184]....
        /*0ad0*/ 	.word	0x000252c0


	//   ....[185]....
        /*0ad4*/ 	.word	0x00025310


	//   ....[186]....
        /*0ad8*/ 	.word	0x00025360


	//   ....[187]....
        /*0adc*/ 	.word	0x000253f0


	//   ....[188]....
        /*0ae0*/ 	.word	0x00025480


	//   ....[189]....
        /*0ae4*/ 	.word	0x000254d0


	//   ....[190]....
        /*0ae8*/ 	.word	0x00025520


	//   ....[191]....
        /*0aec*/ 	.word	0x00025610


	//   ....[192]....
        /*0af0*/ 	.word	0x00025660


	//   ....[193]....
        /*0af4*/ 	.word	0x000256b0


	//   ....[194]....
        /*0af8*/ 	.word	0x00025700


	//   ....[195]....
        /*0afc*/ 	.word	0x000257b0


	//   ....[196]....
        /*0b00*/ 	.word	0x00025840


	//   ....[197]....
        /*0b04*/ 	.word	0x000258a0


	//   ....[198]....
        /*0b08*/ 	.word	0x00025900


	//   ....[199]....
        /*0b0c*/ 	.word	0x00025d10


	//   ....[200]....
        /*0b10*/ 	.word	0x00025ff0


	//   ....[201]....
        /*0b14*/ 	.word	0x000260e0


	//   ....[202]....
        /*0b18*/ 	.word	0x00026180


	//   ....[203]....
        /*0b1c*/ 	.word	0x000261e0


	//   ....[204]....
        /*0b20*/ 	.word	0x000262f0


	//   ....[205]....
        /*0b24*/ 	.word	0x00026360


	//   ....[206]....
        /*0b28*/ 	.word	0x00026470


	//   ....[207]....
        /*0b2c*/ 	.word	0x000264e0


	//   ....[208]....
        /*0b30*/ 	.word	0x000265f0


	//   ....[209]....
        /*0b34*/ 	.word	0x00026660


	//   ....[210]....
        /*0b38*/ 	.word	0x00026770


	//   ....[211]....
        /*0b3c*/ 	.word	0x000267e0


	//   ....[212]....
        /*0b40*/ 	.word	0x00026880


	//   ....[213]....
        /*0b44*/ 	.word	0x00026990


	//   ....[214]....
        /*0b48*/ 	.word	0x00026a00


	//   ....[215]....
        /*0b4c*/ 	.word	0x00026a80


	//   ....[216]....
        /*0b50*/ 	.word	0x00026b50


	//   ....[217]....
        /*0b54*/ 	.word	0x00026bd0


	//   ....[218]....
        /*0b58*/ 	.word	0x00026cb0


	//   ....[219]....
        /*0b5c*/ 	.word	0x00026d30


	//   ....[220]....
        /*0b60*/ 	.word	0x00026e10


	//   ....[221]....
        /*0b64*/ 	.word	0x00026e90


	//   ....[222]....
        /*0b68*/ 	.word	0x00026f70


	//   ....[223]....
        /*0b6c*/ 	.word	0x00026ff0


	//   ....[224]....
        /*0b70*/ 	.word	0x000270d0


	//   ....[225]....
        /*0b74*/ 	.word	0x00027150


	//   ....[226]....
        /*0b78*/ 	.word	0x00027220


	//   ....[227]....
        /*0b7c*/ 	.word	0x000272a0


	//   ....[228]....
        /*0b80*/ 	.word	0x00027360


	//   ....[229]....
        /*0b84*/ 	.word	0x00027490


	//   ....[230]....
        /*0b88*/ 	.word	0x00027560


	//   ....[231]....
        /*0b8c*/ 	.word	0x000275d0


	//   ....[232]....
        /*0b90*/ 	.word	0x000276a0


	//   ....[233]....
        /*0b94*/ 	.word	0x00027700


	//   ....[234]....
        /*0b98*/ 	.word	0x000277d0


	//   ....[235]....
        /*0b9c*/ 	.word	0x00027830


	//   ....[236]....
        /*0ba0*/ 	.word	0x00027900


	//   ....[237]....
        /*0ba4*/ 	.word	0x00027960


	//   ....[238]....
        /*0ba8*/ 	.word	0x00027a30


	//   ....[239]....
        /*0bac*/ 	.word	0x00027a90


	//   ....[240]....
        /*0bb0*/ 	.word	0x00027b70


	//   ....[241]....
        /*0bb4*/ 	.word	0x00027c60


	//   ....[242]....
        /*0bb8*/ 	.word	0x00027d00


	//   ....[243]....
        /*0bbc*/ 	.word	0x00027d60


	//   ....[244]....
        /*0bc0*/ 	.word	0x00027e60


	//   ....[245]....
        /*0bc4*/ 	.word	0x00027ec0


	//   ....[246]....
        /*0bc8*/ 	.word	0x00027fc0


	//   ....[247]....
        /*0bcc*/ 	.word	0x00028020


	//   ....[248]....
        /*0bd0*/ 	.word	0x00028120


	//   ....[249]....
        /*0bd4*/ 	.word	0x00028180


	//   ....[250]....
        /*0bd8*/ 	.word	0x00028280


	//   ....[251]....
        /*0bdc*/ 	.word	0x000282e0


	//   ....[252]....
        /*0be0*/ 	.word	0x000283b0


	//   ....[253]....
        /*0be4*/ 	.word	0x000284f0


	//   ....[254]....
        /*0be8*/ 	.word	0x00028590


	//   ....[255]....
        /*0bec*/ 	.word	0x00028670


	//   ....[0]....
        /*0bf0*/ 	.word	0x00028740


	//   ....[1]....
        /*0bf4*/ 	.word	0x000287a0


	//   ....[2]....
        /*0bf8*/ 	.word	0x00028890


	//   ....[3]....
        /*0bfc*/ 	.word	0x000288f0


	//   ....[4]....
        /*0c00*/ 	.word	0x000289e0


	//   ....[5]....
        /*0c04*/ 	.word	0x00028a40


	//   ....[6]....
        /*0c08*/ 	.word	0x00028b30


	//   ....[7]....
        /*0c0c*/ 	.word	0x00028b90


	//   ....[8]....
        /*0c10*/ 	.word	0x00028c70


	//   ....[9]....
        /*0c14*/ 	.word	0x00028d00


	//   ....[10]....
        /*0c18*/ 	.word	0x00028da0


	//   ....[11]....
        /*0c1c*/ 	.word	0x00028f20


	//   ....[12]....
        /*0c20*/ 	.word	0x00028f90


	//   ....[13]....
        /*0c24*/ 	.word	0x00029000


	//   ....[14]....
        /*0c28*/ 	.word	0x00029070


	//   ....[15]....
        /*0c2c*/ 	.word	0x000290e0


	//   ....[16]....
        /*0c30*/ 	.word	0x00029160


	//   ....[17]....
        /*0c34*/ 	.word	0x000291e0


	//   ....[18]....
        /*0c38*/ 	.word	0x00029270


	//   ....[19]....
        /*0c3c*/ 	.word	0x000292e0


	//   ....[20]....
        /*0c40*/ 	.word	0x00029350


	//   ....[21]....
        /*0c44*/ 	.word	0x000293c0


	//   ....[22]....
        /*0c48*/ 	.word	0x00029440


	//   ....[23]....
        /*0c4c*/ 	.word	0x000294b0


	//   ....[24]....
        /*0c50*/ 	.word	0x00029540


	//   ....[25]....
        /*0c54*/ 	.word	0x000295a0


	//   ....[26]....
        /*0c58*/ 	.word	0x00029630


	//   ....[27]....
        /*0c5c*/ 	.word	0x00029760


	//   ....[28]....
        /*0c60*/ 	.word	0x0002aec0


	//   ....[29]....
        /*0c64*/ 	.word	0x0002aed0


	//   ....[30]....
        /*0c68*/ 	.word	0x0002ca30


	//   ....[31]....
        /*0c6c*/ 	.word	0x0002ca40


	//   ....[32]....
        /*0c70*/ 	.word	0x0002f770


	//   ....[33]....
        /*0c74*/ 	.word	0x0002f780


	//   ....[34]....
        /*0c78*/ 	.word	0x00031660


	//   ....[35]....
        /*0c7c*/ 	.word	0x00031670


	//   ....[36]....
        /*0c80*/ 	.word	0x000339b0


	//   ....[37]....
        /*0c84*/ 	.word	0x000339c0


	//   ....[38]....
        /*0c88*/ 	.word	0x00033f30


	//   ....[39]....
        /*0c8c*/ 	.word	0x00033f40


	//   ....[40]....
        /*0c90*/ 	.word	0x00034660


	//   ....[41]....
        /*0c94*/ 	.word	0x000346f0


	//   ....[42]....
        /*0c98*/ 	.word	0x00034790


	//   ....[43]....
        /*0c9c*/ 	.word	0x00034820


	//   ....[44]....
        /*0ca0*/ 	.word	0x00034900


	//   ....[45]....
        /*0ca4*/ 	.word	0x00034990


	//   ....[46]....
        /*0ca8*/ 	.word	0x00034a30


	//   ....[47]....
        /*0cac*/ 	.word	0x00034ac0


	//   ....[48]....
        /*0cb0*/ 	.word	0x00034ba0


	//   ....[49]....
        /*0cb4*/ 	.word	0x00034c30


	//   ....[50]....
        /*0cb8*/ 	.word	0x00034cc0


	//   ....[51]....
        /*0cbc*/ 	.word	0x00034d50


	//----- nvinfo : EIATTR_REG_RECONFIG
	.align		4
.L_737:
        /*0cc0*/ 	.byte	0x01, 0x54
	.zero		2


	//----- nvinfo : EIATTR_SYSCALL_OFFSETS
	.align		4
        /*0cc4*/ 	.byte	0x04, 0x46
        /*0cc6*/ 	.short	(.L_739 - .L_738)


	//   ....[0]....
.L_738:
        /*0cc8*/ 	.word	0x00002390


	//   ....[1]....
        /*0ccc*/ 	.word	0x000025c0


	//   ....[2]....
        /*0cd0*/ 	.word	0x00005700


	//   ....[3]....
        /*0cd4*/ 	.word	0x00005a50


	//   ....[4]....
        /*0cd8*/ 	.word	0x000207c0


	//   ....[5]....
        /*0cdc*/ 	.word	0x00020910


	//   ....[6]....
        /*0ce0*/ 	.word	0x00020a00


	//   ....[7]....
        /*0ce4*/ 	.word	0x000218e0


	//----- nvinfo : EIATTR_MBARRIER_INSTR_OFFSETS
	.align		4
.L_739:
        /*0ce8*/ 	.byte	0x04, 0x39
        /*0cea*/ 	.short	(.L_741 - .L_740)


	//   ....[0]....
.L_740:
        /*0cec*/ 	.word	0x00000300
        /*0cf0*/ 	.word	0x000000ff
        /*0cf4*/ 	.word	0x00030800
        /*0cf8*/ 	.short	0x0100
        /*0cfa*/ 	.byte	0x08
	.zero		1


	//   ....[1]....
        /*0cfc*/ 	.word	0x00000310
        /*0d00*/ 	.word	0x000000ff
        /*0d04*/ 	.word	0x00030820
        /*0d08*/ 	.short	0x0100
        /*0d0a*/ 	.byte	0x08
	.zero		1


	//   ....[2]....
        /*0d0c*/ 	.word	0x00000400
        /*0d10*/ 	.word	0x000000ff
        /*0d14*/ 	.word	0x00030830
        /*0d18*/ 	.short	0x0100
        /*0d1a*/ 	.byte	0x08
	.zero		1


	//   ....[3]....
        /*0d1c*/ 	.word	0x00000410
        /*0d20*/ 	.word	0x000000ff
        /*0d24*/ 	.word	0x00030840
        /*0d28*/ 	.short	0x0100
        /*0d2a*/ 	.byte	0x08
	.zero		1


	//   ....[4]....
        /*0d2c*/ 	.word	0x00000420
        /*0d30*/ 	.word	0x000000ff
        /*0d34*/ 	.word	0x00030838
        /*0d38*/ 	.short	0x0100
        /*0d3a*/ 	.byte	0x08
	.zero		1


	//   ....[5]....
        /*0d3c*/ 	.word	0x00000430
        /*0d40*/ 	.word	0x000000ff
        /*0d44*/ 	.word	0x00030848
        /*0d48*/ 	.short	0x0100
        /*0d4a*/ 	.byte	0x08
	.zero		1


	//   ....[6]....
        /*0d4c*/ 	.word	0x00000560
        /*0d50*/ 	.word	0x000000ff
        /*0d54*/ 	.word	0x00030850
        /*0d58*/ 	.short	0x0100
        /*0d5a*/ 	.byte	0x08
	.zero		1


	//   ....[7]....
        /*0d5c*/ 	.word	0x00000570
        /*0d60*/ 	.word	0x000000ff
        /*0d64*/ 	.word	0x00030860
        /*0d68*/ 	.short	0x0100
        /*0d6a*/ 	.byte	0x08
	.zero		1


	//   ....[8]....
        /*0d6c*/ 	.word	0x00000580
        /*0d70*/ 	.word	0x000000ff
        /*0d74*/ 	.word	0x00030858
        /*0d78*/ 	.short	0x0100
        /*0d7a*/ 	.byte	0x08
	.zero		1


	//   ....[9]....
        /*0d7c*/ 	.word	0x00000590
        /*0d80*/ 	.word	0x000000ff
        /*0d84*/ 	.word	0x00030868
        /*0d88*/ 	.short	0x0100
        /*0d8a*/ 	.byte	0x08
	.zero		1


	//   ....[10]....
        /*0d8c*/ 	.word	0x00000680
        /*0d90*/ 	.word	0x000000ff
        /*0d94*/ 	.word	0x00030870
        /*0d98*/ 	.short	0x0100
        /*0d9a*/ 	.byte	0x06
	.zero		1


	//   ....[11]....
        /*0d9c*/ 	.word	0x00000690
        /*0da0*/ 	.word	0x000000ff
        /*0da4*/ 	.word	0x00030880
        /*0da8*/ 	.short	0x0100
        /*0daa*/ 	.byte	0x06
	.zero		1


	//   ....[12]....
        /*0dac*/ 	.word	0x000006a0
        /*0db0*/ 	.word	0x000000ff
        /*0db4*/ 	.word	0x00030878
        /*0db8*/ 	.short	0x0100
        /*0dba*/ 	.byte	0x06
	.zero		1


	//   ....[13]....
        /*0dbc*/ 	.word	0x000006b0
        /*0dc0*/ 	.word	0x000000ff
        /*0dc4*/ 	.word	0x00030888
        /*0dc8*/ 	.short	0x0100
        /*0dca*/ 	.byte	0x06
	.zero		1


	//   ....[14]....
        /*0dcc*/ 	.word	0x000007e0
        /*0dd0*/ 	.word	0x000000ff
        /*0dd4*/ 	.word	0x00030890
        /*0dd8*/ 	.short	0x0100
        /*0dda*/ 	.byte	0x08
	.zero		1


	//   ....[15]....
        /*0ddc*/ 	.word	0x000007f0
        /*0de0*/ 	.word	0x000000ff
        /*0de4*/ 	.word	0x000308a0
        /*0de8*/ 	.short	0x0100
        /*0dea*/ 	.byte	0x08
	.zero		1


	//   ....[16]....
        /*0dec*/ 	.word	0x00000800
        /*0df0*/ 	.word	0x000000ff
        /*0df4*/ 	.word	0x00030898
        /*0df8*/ 	.short	0x0100
        /*0dfa*/ 	.byte	0x08
	.zero		1


	//   ....[17]....
        /*0dfc*/ 	.word	0x00000810
        /*0e00*/ 	.word	0x000000ff
        /*0e04*/ 	.word	0x000308a8
        /*0e08*/ 	.short	0x0100
        /*0e0a*/ 	.byte	0x08
	.zero		1


	//   ....[18]....
        /*0e0c*/ 	.word	0x00000940
        /*0e10*/ 	.word	0x000000ff
        /*0e14*/ 	.word	0x000308b0
        /*0e18*/ 	.short	0x0100
        /*0e1a*/ 	.byte	0x08
	.zero		1


	//   ....[19]....
        /*0e1c*/ 	.word	0x00000950
        /*0e20*/ 	.word	0x000000ff
        /*0e24*/ 	.word	0x000308c0
        /*0e28*/ 	.short	0x0100
        /*0e2a*/ 	.byte	0x08
	.zero		1


	//   ....[20]....
        /*0e2c*/ 	.word	0x00000960
        /*0e30*/ 	.word	0x000000ff
        /*0e34*/ 	.word	0x000308b8
        /*0e38*/ 	.short	0x0100
        /*0e3a*/ 	.byte	0x08
	.zero		1


	//   ....[21]....
        /*0e3c*/ 	.word	0x00000970
        /*0e40*/ 	.word	0x000000ff
        /*0e44*/ 	.word	0x000308c8
        /*0e48*/ 	.short	0x0100
        /*0e4a*/ 	.byte	0x08
	.zero		1


	//   ....[22]....
        /*0e4c*/ 	.word	0x00003f60
        /*0e50*/ 	.word	0x0000001d
        /*0e54*/ 	.word	0x000308b0
        /*0e58*/ 	.short	0x010a
        /*0e5a*/ 	.byte	0x3f
	.zero		1


	//   ....[23]....
        /*0e5c*/ 	.word	0x000049e0
        /*0e60*/ 	.word	0x0000001d
        /*0e64*/ 	.word	0x00000000
        /*0e68*/ 	.short	0x0101
        /*0e6a*/ 	.byte	0x3f
	.zero		1


	//   ....[24]....
        /*0e6c*/ 	.word	0x000057b0
        /*0e70*/ 	.word	0x00000003
        /*0e74*/ 	.word	0x00030800
        /*0e78*/ 	.short	0x010a
        /*0e7a*/ 	.byte	0x3f
	.zero		1


	//   ....[25]....
        /*0e7c*/ 	.word	0x00005800
        /*0e80*/ 	.word	0x00000003
        /*0e84*/ 	.word	0x00030800
        /*0e88*/ 	.short	0x010a
        /*0e8a*/ 	.byte	0x3f
	.zero		1


	//   ....[26]....
        /*0e8c*/ 	.word	0x00006de0
        /*0e90*/ 	.word	0x000000ff
        /*0e94*/ 	.word	0x00030800
        /*0e98*/ 	.short	0x010a
        /*0e9a*/ 	.byte	0x27
	.zero		1


	//   ....[27]....
        /*0e9c*/ 	.word	0x0000a400
        /*0ea0*/ 	.word	0x000000ff
        /*0ea4*/ 	.word	0x00030800
        /*0ea8*/ 	.short	0x010a
        /*0eaa*/ 	.byte	0x27
	.zero		1


	//   ....[28]....
        /*0eac*/ 	.word	0x0000d250
        /*0eb0*/ 	.word	0x00000003
        /*0eb4*/ 	.word	0x00030830
        /*0eb8*/ 	.short	0x010a
        /*0eba*/ 	.byte	0x3f
	.zero		1


	//   ....[29]....
        /*0ebc*/ 	.word	0x0000d290
        /*0ec0*/ 	.word	0x00000003
        /*0ec4*/ 	.word	0x00030830
        /*0ec8*/ 	.short	0x010a
        /*0eca*/ 	.byte	0x3f
	.zero		1


	//   ....[30]....
        /*0ecc*/ 	.word	0x0000d9c0
        /*0ed0*/ 	.word	0x000000ff
        /*0ed4*/ 	.word	0x00000000
        /*0ed8*/ 	.short	0x0101
        /*0eda*/ 	.byte	0x04
	.zero		1


	//   ....[31]....
        /*0edc*/ 	.word	0x0000ff00
        /*0ee0*/ 	.word	0x000000ff
        /*0ee4*/ 	.word	0x00030830
        /*0ee8*/ 	.short	0x010a
        /*0eea*/ 	.byte	0x06
	.zero		1


	//   ....[32]....
        /*0eec*/ 	.word	0x0000ff60
        /*0ef0*/ 	.word	0x000000ff
        /*0ef4*/ 	.word	0x00030830
        /*0ef8*/ 	.short	0x010a
        /*0efa*/ 	.byte	0x06
	.zero		1


	//   ....[33]....
        /*0efc*/ 	.word	0x000109c0
        /*0f00*/ 	.word	0x000000ff
        /*0f04*/ 	.word	0x00030850
        /*0f08*/ 	.short	0x010a
        /*0f0a*/ 	.byte	0x05
	.zero		1


	//   ....[34]....
        /*0f0c*/ 	.word	0x00010a00
        /*0f10*/ 	.word	0x000000ff
        /*0f14*/ 	.word	0x00030850
        /*0f18*/ 	.short	0x010a
        /*0f1a*/ 	.byte	0x05
	.zero		1


	//   ....[35]....
        /*0f1c*/ 	.word	0x00010d00
        /*0f20*/ 	.word	0x000000ff
        /*0f24*/ 	.word	0x00000000
        /*0f28*/ 	.short	0x0101
        /*0f2a*/ 	.byte	0x06
	.zero		1


	//   ....[36]....
        /*0f2c*/ 	.word	0x00012da0
        /*0f30*/ 	.word	0x000000ff
        /*0f34*/ 	.word	0x00000000
        /*0f38*/ 	.short	0x0101
        /*0f3a*/ 	.byte	0x05
	.zero		1


	//   ....[37]....
        /*0f3c*/ 	.word	0x000132e0
        /*0f40*/ 	.word	0x000000ff
        /*0f44*/ 	.word	0x00030830
        /*0f48*/ 	.short	0x010a
        /*0f4a*/ 	.byte	0x06
	.zero		1


	//   ....[38]....
        /*0f4c*/ 	.word	0x00013340
        /*0f50*/ 	.word	0x000000ff
        /*0f54*/ 	.word	0x00030830
        /*0f58*/ 	.short	0x010a
        /*0f5a*/ 	.byte	0x06
	.zero		1


	//   ....[39]....
        /*0f5c*/ 	.word	0x00013da0
        /*0f60*/ 	.word	0x000000ff
        /*0f64*/ 	.word	0x00030850
        /*0f68*/ 	.short	0x010a
        /*0f6a*/ 	.byte	0x05
	.zero		1


	//   ....[40]....
        /*0f6c*/ 	.word	0x00013de0
        /*0f70*/ 	.word	0x000000ff
        /*0f74*/ 	.word	0x00030850
        /*0f78*/ 	.short	0x010a
        /*0f7a*/ 	.byte	0x05
	.zero		1


	//   ....[41]....
        /*0f7c*/ 	.word	0x00014100
        /*0f80*/ 	.word	0x000000ff
        /*0f84*/ 	.word	0x00000000
        /*0f88*/ 	.short	0x0101
        /*0f8a*/ 	.byte	0x06
	.zero		1


	//   ....[42]....
        /*0f8c*/ 	.word	0x00014e80
        /*0f90*/ 	.word	0x000000ff
        /*0f94*/ 	.word	0x00000000
        /*0f98*/ 	.short	0x0101
        /*0f9a*/ 	.byte	0x05
	.zero		1


	//   ....[43]....
        /*0f9c*/ 	.word	0x00015110
        /*0fa0*/ 	.word	0x000000ff
        /*0fa4*/ 	.word	0x00030830
        /*0fa8*/ 	.short	0x010a
        /*0faa*/ 	.byte	0x06
	.zero		1


	//   ....[44]....
        /*0fac*/ 	.word	0x00015170
        /*0fb0*/ 	.word	0x000000ff
        /*0fb4*/ 	.word	0x00030830
        /*0fb8*/ 	.short	0x010a
        /*0fba*/ 	.byte	0x06
	.zero		1


	//   ....[45]....
        /*0fbc*/ 	.word	0x00015bd0
        /*0fc0*/ 	.word	0x000000ff
        /*0fc4*/ 	.word	0x00030850
        /*0fc8*/ 	.short	0x010a
        /*0fca*/ 	.byte	0x05
	.zero		1


	//   ....[46]....
        /*0fcc*/ 	.word	0x00015c10
        /*0fd0*/ 	.word	0x000000ff
        /*0fd4*/ 	.word	0x00030850
        /*0fd8*/ 	.short	0x010a
        /*0fda*/ 	.byte	0x05
	.zero		1


	//   ....[47]....
        /*0fdc*/ 	.word	0x00015f20
        /*0fe0*/ 	.word	0x000000ff
        /*0fe4*/ 	.word	0x00000000
        /*0fe8*/ 	.short	0x0101
        /*0fea*/ 	.byte	0x06
	.zero		1


	//   ....[48]....
        /*0fec*/ 	.word	0x00017f80
        /*0ff0*/ 	.word	0x000000ff
        /*0ff4*/ 	.word	0x00000000
        /*0ff8*/ 	.short	0x0101
        /*0ffa*/ 	.byte	0x05
	.zero		1


	//   ....[49]....
        /*0ffc*/ 	.word	0x00018740
        /*1000*/ 	.word	0x000000ff
        /*1004*/ 	.word	0x00030850
        /*1008*/ 	.short	0x010a
        /*100a*/ 	.byte	0x05
	.zero		1


	//   ....[50]....
        /*100c*/ 	.word	0x00018780
        /*1010*/ 	.word	0x000000ff
        /*1014*/ 	.word	0x00030850
        /*1018*/ 	.short	0x010a
        /*101a*/ 	.byte	0x05
	.zero		1


	//   ....[51]....
        /*101c*/ 	.word	0x00018c80
        /*1020*/ 	.word	0x000000ff
        /*1024*/ 	.word	0x00000000
        /*1028*/ 	.short	0x0101
        /*102a*/ 	.byte	0x04
	.zero		1


	//   ....[52]....
        /*102c*/ 	.word	0x0001a940
        /*1030*/ 	.word	0x000000ff
        /*1034*/ 	.word	0x00000000
        /*1038*/ 	.short	0x0101
        /*103a*/ 	.byte	0x05
	.zero		1


	//   ....[53]....
        /*103c*/ 	.word	0x0001b050
        /*1040*/ 	.word	0x000000ff
        /*1044*/ 	.word	0x00000000
        /*1048*/ 	.short	0x0101
        /*104a*/ 	.byte	0x05
	.zero		1


	//   ....[54]....
        /*104c*/ 	.word	0x0001ebf0
        /*1050*/ 	.word	0x00000011
        /*1054*/ 	.word	0x00030820
        /*1058*/ 	.short	0x010a
        /*105a*/ 	.byte	0x3f
	.zero		1


	//   ....[55]....
        /*105c*/ 	.word	0x0001ec80
        /*1060*/ 	.word	0x0000000c
        /*1064*/ 	.word	0x000308a0
        /*1068*/ 	.short	0x010a
        /*106a*/ 	.byte	0x3f
	.zero		1


	//   ....[56]....
        /*106c*/ 	.word	0x0001f0d0
        /*1070*/ 	.word	0x0000000c
        /*1074*/ 	.word	0x000308c0
        /*1078*/ 	.short	0x010a
        /*107a*/ 	.byte	0x3f
	.zero		1


	//   ....[57]....
        /*107c*/ 	.word	0x0001f5e0
        /*1080*/ 	.word	0x00000007
        /*1084*/ 	.word	0x000308a0
        /*1088*/ 	.short	0x010a
        /*108a*/ 	.byte	0x3f
	.zero		1


	//   ....[58]....
        /*108c*/ 	.word	0x0001fa20
        /*1090*/ 	.word	0x00000007
        /*1094*/ 	.word	0x000308c0
        /*1098*/ 	.short	0x010a
        /*109a*/ 	.byte	0x3f
	.zero		1


	//   ....[59]....
        /*109c*/ 	.word	0x00020f50
        /*10a0*/ 	.word	0x00000007
        /*10a4*/ 	.word	0x00030840
        /*10a8*/ 	.short	0x010a
        /*10aa*/ 	.byte	0x3f
	.zero		1


	//   ....[60]....
        /*10ac*/ 	.word	0x000215e0
        /*10b0*/ 	.word	0x00000007
        /*10b4*/ 	.word	0x00030830
        /*10b8*/ 	.short	0x0107
        /*10ba*/ 	.byte	0x3f
	.zero		1


	//   ....[61]....
        /*10bc*/ 	.word	0x00021690
        /*10c0*/ 	.word	0x00000007
        /*10c4*/ 	.word	0x00030830
        /*10c8*/ 	.short	0x0101
        /*10ca*/ 	.byte	0x3f
	.zero		1


	//   ....[62]....
        /*10cc*/ 	.word	0x00022210
        /*10d0*/ 	.word	0x00000011
        /*10d4*/ 	.word	0x00030800
        /*10d8*/ 	.short	0x0107
        /*10da*/ 	.byte	0x3f
	.zero		1


	//   ....[63]....
        /*10dc*/ 	.word	0x00022320
        /*10e0*/ 	.word	0x00000011
        /*10e4*/ 	.word	0x00030800
        /*10e8*/ 	.short	0x0101
        /*10ea*/ 	.byte	0x3f
	.zero		1


	//   ....[64]....
        /*10ec*/ 	.word	0x00022340
        /*10f0*/ 	.word	0x00000011
        /*10f4*/ 	.word	0x00030820
        /*10f8*/ 	.short	0x010a
        /*10fa*/ 	.byte	0x3f
	.zero		1


	//   ....[65]....
        /*10fc*/ 	.word	0x000226f0
        /*1100*/ 	.word	0x00000007
        /*1104*/ 	.word	0x00030840
        /*1108*/ 	.short	0x010a
        /*110a*/ 	.byte	0x3f
	.zero		1


	//   ....[66]....
        /*110c*/ 	.word	0x00022bb0
        /*1110*/ 	.word	0x00000007
        /*1114*/ 	.word	0x00030830
        /*1118*/ 	.short	0x0107
        /*111a*/ 	.byte	0x3f
	.zero		1


	//   ....[67]....
        /*111c*/ 	.word	0x00022c60
        /*1120*/ 	.word	0x00000007
        /*1124*/ 	.word	0x00030830
        /*1128*/ 	.short	0x0101
        /*112a*/ 	.byte	0x3f
	.zero		1


	//   ....[68]....
        /*112c*/ 	.word	0x00022cc0
        /*1130*/ 	.word	0x00000006
        /*1134*/ 	.word	0x00030860
        /*1138*/ 	.short	0x010a
        /*113a*/ 	.byte	0x3f
	.zero		1


	//   ....[69]....
        /*113c*/ 	.word	0x00023230
        /*1140*/ 	.word	0x00000006
        /*1144*/ 	.word	0x00030850
        /*1148*/ 	.short	0x0107
        /*114a*/ 	.byte	0x3f
	.zero		1


	//   ....[70]....
        /*114c*/ 	.word	0x00023350
        /*1150*/ 	.word	0x00000006
        /*1154*/ 	.word	0x00030850
        /*1158*/ 	.short	0x0101
        /*115a*/ 	.byte	0x3f
	.zero		1


	//   ....[71]....
        /*115c*/ 	.word	0x00023560
        /*1160*/ 	.word	0x00000000
        /*1164*/ 	.word	0x00030860
        /*1168*/ 	.short	0x010a
        /*116a*/ 	.byte	0x3f
	.zero		1


	//   ....[72]....
        /*116c*/ 	.word	0x00023a70
        /*1170*/ 	.word	0x00000000
        /*1174*/ 	.word	0x00030850
        /*1178*/ 	.short	0x0107
        /*117a*/ 	.byte	0x3f
	.zero		1


	//   ....[73]....
        /*117c*/ 	.word	0x00023b30
        /*1180*/ 	.word	0x00000000
        /*1184*/ 	.word	0x00030850
        /*1188*/ 	.short	0x0101
        /*118a*/ 	.byte	0x3f
	.zero		1


	//   ....[74]....
        /*118c*/ 	.word	0x00024c70
        /*1190*/ 	.word	0x00000005
        /*1194*/ 	.word	0x00030820
        /*1198*/ 	.short	0x010a
        /*119a*/ 	.byte	0x3f
	.zero		1


	//   ....[75]....
        /*119c*/ 	.word	0x00024e10
        /*11a0*/ 	.word	0x00000003
        /*11a4*/ 	.word	0x00030840
        /*11a8*/ 	.short	0x010a
        /*11aa*/ 	.byte	0x3f
	.zero		1


	//   ....[76]....
        /*11ac*/ 	.word	0x00024eb0
        /*11b0*/ 	.word	0x00000017
        /*11b4*/ 	.word	0x00030840
        /*11b8*/ 	.short	0x010a
        /*11ba*/ 	.byte	0x3f
	.zero		1


	//   ....[77]....
        /*11bc*/ 	.word	0x00024ef0
        /*11c0*/ 	.word	0x00000003
        /*11c4*/ 	.word	0x00030860
        /*11c8*/ 	.short	0x010a
        /*11ca*/ 	.byte	0x3f
	.zero		1


	//   ....[78]....
        /*11cc*/ 	.word	0x00024f30
        /*11d0*/ 	.word	0x00000017
        /*11d4*/ 	.word	0x00030860
        /*11d8*/ 	.short	0x010a
        /*11da*/ 	.byte	0x3f
	.zero		1


	//   ....[79]....
        /*11dc*/ 	.word	0x00024f90
        /*11e0*/ 	.word	0x0000001d
        /*11e4*/ 	.word	0x000308b0
        /*11e8*/ 	.short	0x010a
        /*11ea*/ 	.byte	0x3f
	.zero		1


	//   ....[80]....
        /*11ec*/ 	.word	0x00025570
        /*11f0*/ 	.word	0x00000005
        /*11f4*/ 	.word	0x00030800
        /*11f8*/ 	.short	0x010a
        /*11fa*/ 	.byte	0x3f
	.zero		1


	//   ....[81]....
        /*11fc*/ 	.word	0x00025940
        /*1200*/ 	.word	0x0000003d
        /*1204*/ 	.word	0x00030800
        /*1208*/ 	.short	0x010a
        /*120a*/ 	.byte	0x3f
	.zero		1


	//   ....[82]....
        /*120c*/ 	.word	0x00025990
        /*1210*/ 	.word	0x00000003
        /*1214*/ 	.word	0x00030830
        /*1218*/ 	.short	0x010a
        /*121a*/ 	.byte	0x3f
	.zero		1


	//   ....[83]....
        /*121c*/ 	.word	0x000259f0
        /*1220*/ 	.word	0x0000000c
        /*1224*/ 	.word	0x00030830
        /*1228*/ 	.short	0x010a
        /*122a*/ 	.byte	0x3f
	.zero		1


	//   ....[84]....
        /*122c*/ 	.word	0x00025a50
        /*1230*/ 	.word	0x00000009
        /*1234*/ 	.word	0x00030850
        /*1238*/ 	.short	0x010a
        /*123a*/ 	.byte	0x3f
	.zero		1


	//   ....[85]....
        /*123c*/ 	.word	0x00025ab0
        /*1240*/ 	.word	0x00000003
        /*1244*/ 	.word	0x00030830
        /*1248*/ 	.short	0x010a
        /*124a*/ 	.byte	0x3f
	.zero		1


	//   ....[86]....
        /*124c*/ 	.word	0x00025b10
        /*1250*/ 	.word	0x00000002
        /*1254*/ 	.word	0x00030850
        /*1258*/ 	.short	0x010a
        /*125a*/ 	.byte	0x3f
	.zero		1


	//   ....[87]....
        /*125c*/ 	.word	0x00025b70
        /*1260*/ 	.word	0x00000003
        /*1264*/ 	.word	0x00030830
        /*1268*/ 	.short	0x010a
        /*126a*/ 	.byte	0x3f
	.zero		1


	//   ....[88]....
        /*126c*/ 	.word	0x00025bd0
        /*1270*/ 	.word	0x00000002
        /*1274*/ 	.word	0x00030850
        /*1278*/ 	.short	0x010a
        /*127a*/ 	.byte	0x3f
	.zero		1


	//   ....[89]....
        /*127c*/ 	.word	0x00025c30
        /*1280*/ 	.word	0x00000005
        /*1284*/ 	.word	0x00030850
        /*1288*/ 	.short	0x010a
        /*128a*/ 	.byte	0x3f
	.zero		1


	//   ....[90]....
        /*128c*/ 	.word	0x00025dd0
        /*1290*/ 	.word	0x00000011
        /*1294*/ 	.word	0x00030820
        /*1298*/ 	.short	0x010a
        /*129a*/ 	.byte	0x3f
	.zero		1


	//   ....[91]....
        /*129c*/ 	.word	0x00025e20
        /*12a0*/ 	.word	0x0000000c
        /*12a4*/ 	.word	0x000308a0
        /*12a8*/ 	.short	0x010a
        /*12aa*/ 	.byte	0x3f
	.zero		1


	//   ....[92]....
        /*12ac*/ 	.word	0x00025e70
        /*12b0*/ 	.word	0x0000000c
        /*12b4*/ 	.word	0x000308c0
        /*12b8*/ 	.short	0x010a
        /*12ba*/ 	.byte	0x3f
	.zero		1


	//   ....[93]....
        /*12bc*/ 	.word	0x00025ec0
        /*12c0*/ 	.word	0x00000007
        /*12c4*/ 	.word	0x000308a0
        /*12c8*/ 	.short	0x010a
        /*12ca*/ 	.byte	0x3f
	.zero		1


	//   ....[94]....
        /*12cc*/ 	.word	0x00025f10
        /*12d0*/ 	.word	0x00000007
        /*12d4*/ 	.word	0x000308c0
        /*12d8*/ 	.short	0x010a
        /*12da*/ 	.byte	0x3f
	.zero		1


	//   ....[95]....
        /*12dc*/ 	.word	0x00026030
        /*12e0*/ 	.word	0x00000007
        /*12e4*/ 	.word	0x00030840
        /*12e8*/ 	.short	0x010a
        /*12ea*/ 	.byte	0x3f
	.zero		1


	//   ....[96]....
        /*12ec*/ 	.word	0x00027390
        /*12f0*/ 	.word	0x00000011
        /*12f4*/ 	.word	0x00030820
        /*12f8*/ 	.short	0x010a
        /*12fa*/ 	.byte	0x3f
	.zero		1


	//   ....[97]....
        /*12fc*/ 	.word	0x000273e0
        /*1300*/ 	.word	0x00000007
        /*1304*/ 	.word	0x00030840
        /*1308*/ 	.short	0x010a
        /*130a*/ 	.byte	0x3f
	.zero		1


	//   ....[98]....
        /*130c*/ 	.word	0x00027bb0
        /*1310*/ 	.word	0x00000006
        /*1314*/ 	.word	0x00030860
        /*1318*/ 	.short	0x010a
        /*131a*/ 	.byte	0x3f
	.zero		1


	//   ....[99]....
        /*131c*/ 	.word	0x00028440
        /*1320*/ 	.word	0x00000000
        /*1324*/ 	.word	0x00030860
        /*1328*/ 	.short	0x010a
        /*132a*/ 	.byte	0x3f
	.zero		1


	//   ....[100]....
        /*132c*/ 	.word	0x00029680
        /*1330*/ 	.word	0x00000005
        /*1334*/ 	.word	0x00030820
        /*1338*/ 	.short	0x010a
        /*133a*/ 	.byte	0x3f
	.zero		1


	//   ....[101]....
        /*133c*/ 	.word	0x00029820
        /*1340*/ 	.word	0x00000003
        /*1344*/ 	.word	0x00030840
        /*1348*/ 	.short	0x010a
        /*134a*/ 	.byte	0x3f
	.zero		1


	//   ....[102]....
        /*134c*/ 	.word	0x00029870
        /*1350*/ 	.word	0x00000017
        /*1354*/ 	.word	0x00030840
        /*1358*/ 	.short	0x010a
        /*135a*/ 	.byte	0x3f
	.zero		1


	//   ....[103]....
        /*135c*/ 	.word	0x000298c0
        /*1360*/ 	.word	0x00000003
        /*1364*/ 	.word	0x00030860
        /*1368*/ 	.short	0x010a
        /*136a*/ 	.byte	0x3f
	.zero		1


	//   ....[104]....
        /*136c*/ 	.word	0x0002ac70
        /*1370*/ 	.word	0x00000004
        /*1374*/ 	.word	0x00000000
        /*1378*/ 	.short	0x010a
        /*137a*/ 	.byte	0x3f
	.zero		1


	//   ....[105]....
        /*137c*/ 	.word	0x0002f5b0
        /*1380*/ 	.word	0x00000008
        /*1384*/ 	.word	0x00000000
        /*1388*/ 	.short	0x010a
        /*138a*/ 	.byte	0x3f
	.zero		1


	//   ....[106]....
        /*138c*/ 	.word	0x00033690
        /*1390*/ 	.word	0x00000006
        /*1394*/ 	.word	0x00000000
        /*1398*/ 	.short	0x010a
        /*139a*/ 	.byte	0x3f
	.zero		1


	//   ....[107]....
        /*139c*/ 	.word	0x00034580
        /*13a0*/ 	.word	0x00000006
        /*13a4*/ 	.word	0x00000000
        /*13a8*/ 	.short	0x0101
        /*13aa*/ 	.byte	0x3f
	.zero		1


	//   ....[108]....
        /*13ac*/ 	.word	0x000345b0
        /*13b0*/ 	.word	0x00000004
        /*13b4*/ 	.word	0x00000000
        /*13b8*/ 	.short	0x010a
        /*13ba*/ 	.byte	0x3f
	.zero		1


	//   ....[109]....
        /*13bc*/ 	.word	0x00034850
        /*13c0*/ 	.word	0x00000008
        /*13c4*/ 	.word	0x00000000
        /*13c8*/ 	.short	0x010a
        /*13ca*/ 	.byte	0x3f
	.zero		1


	//   ....[110]....
        /*13cc*/ 	.word	0x00034af0
        /*13d0*/ 	.word	0x00000006
        /*13d4*/ 	.word	0x00000000
        /*13d8*/ 	.short	0x010a
        /*13da*/ 	.byte	0x3f
	.zero		1


	//----- nvinfo : EIATTR_NUM_MBARRIERS
	.align		4
.L_741:
        /*13dc*/ 	.byte	0x03, 0x38
        /*13de*/ 	.short	0x0016


	//----- nvinfo : EIATTR_EXIT_INSTR_OFFSETS
	.align		4
        /*13e0*/ 	.byte	0x04, 0x1c
        /*13e2*/ 	.short	(.L_743 - .L_742)


	//   ....[0]....
.L_742:
        /*13e4*/ 	.word	0x00000b10


	//   ....[1]....
        /*13e8*/ 	.word	0x0001cca0


	//   ....[2]....
        /*13ec*/ 	.word	0x00024f80


	//----- nvinfo : EIATTR_MAX_THREADS
	.align		4
.L_743:
        /*13f0*/ 	.byte	0x04, 0x05
        /*13f2*/ 	.short	(.L_745 - .L_744)
.L_744:
        /*13f4*/ 	.word	0x00000180
        /*13f8*/ 	.word	0x00000001
        /*13fc*/ 	.word	0x00000001


	//----- nvinfo : EIATTR_CRS_STACK_SIZE
	.align		4
.L_745:
        /*1400*/ 	.byte	0x04, 0x1e
        /*1402*/ 	.short	(.L_747 - .L_746)
.L_746:
        /*1404*/ 	.word	0x00000000


	//----- nvinfo : EIATTR_CBANK_PARAM_SIZE
	.align		4
.L_747:
        /*1408*/ 	.byte	0x03, 0x19
        /*140a*/ 	.short	0x0af0


	//----- nvinfo : EIATTR_PARAM_CBANK
	.align		4
        /*140c*/ 	.byte	0x04, 0x0a
        /*140e*/ 	.short	(.L_749 - .L_748)
	.align		4
.L_748:
        /*1410*/ 	.word	index@(.nv.constant0._ZN7cutlass13device_kernelIN5flash11enable_sm90INS1_16FlashAttnFwdSm90INS1_25CollectiveMainloopFwdSm90ILi2EN4cute5tupleIJNS5_1CILi1EEES8_S8_EEENS6_IJNS7_ILi128EEENS7_ILi96EEENS7_ILi192EEEEEELi192ENS_10bfloat16_tEfNS_4arch4Sm90ELb0ELb1ELb0ELb1ELb1ELb1ELb0ELb1ELb1ELb1ELb1ELb0EEENS1_21CollectiveEpilogueFwdINS6_IJSA_SC_SB_EEES9_SE_SG_Li256ELb1ELb1ELb1ELb0EEENS1_36VarlenDynamicPersistentTileSchedulerILi128ELi96ELi256ELi128ELb1ELb1ELb1ELb1ELb0ELb1EEEEEEEEEvNT_6ParamsE)
        /*1414*/ 	.short	0x0210
        /*1416*/ 	.short	0x0af0


	//----- nvinfo : EIATTR_SW_WAR
	.align		4
.L_749:
        /*1418*/ 	.byte	0x04, 0x36
        /*141a*/ 	.short	(.L_751 - .L_750)
.L_750:
        /*141c*/ 	.word	0x00000008
.L_751:


//--------------------- .nv.info._ZN7cutlass13device_kernelIN5flash11enable_sm90INS1_16FlashAttnFwdSm90INS1_25CollectiveMainloopFwdSm90ILi2EN4cute5tupleIJNS5_1CILi1EEES8_S8_EEENS6_IJNS7_ILi128EEENS7_ILi96EEENS7_ILi192EEEEEELi192ENS_10bfloat16_tEfNS_4arch4Sm90ELb1ELb0ELb0ELb0ELb1ELb0ELb0ELb1ELb1ELb1ELb1ELb0EEENS1_21CollectiveEpilogueFwdINS6_IJSA_SC_SB_EEES9_SE_SG_Li256ELb0ELb1ELb1ELb0EEENS1_19SingleTileSchedulerILb0ELb1ELb1ELi128EEEEEEEEEvNT_6ParamsE --------------------------
	.section	.nv.info._ZN7cutlass13device_kernelIN5flash11enable_sm90INS1_16FlashAttnFwdSm90INS1_25CollectiveMainloopFwdSm90ILi2EN4cute5tupleIJNS5_1CILi1EEES8_S8_EEENS6_IJNS7_ILi128EEENS7_ILi96EEENS7_ILi192EEEEEELi192ENS_10bfloat16_tEfNS_4arch4Sm90ELb1ELb0ELb0ELb0ELb1ELb0ELb0ELb1ELb1ELb1ELb1ELb0EEENS1_21CollectiveEpilogueFwdINS6_IJSA_SC_SB_EEES9_SE_SG_Li256ELb0ELb1ELb1ELb0EEENS1_19SingleTileSchedulerILb0ELb1ELb1ELi128EEEEEEEEEvNT_6ParamsE,"",@"SHT_CUDA_INFO"
	.sectionflags	@""
	.align	4


	//----- nvinfo : EIATTR_CUDA_API_VERSION
	.align		4
        /*0000*/ 	.byte	0x04, 0x37
        /*0002*/ 	.short	(.L_753 - .L_752)
.L_752:
        /*0004*/ 	.word	0x00000082


	//----- nvinfo : EIATTR_KPARAM_INFO
	.align		4
.L_753:
        /*0008*/ 	.byte	0x04, 0x17
        /*000a*/ 	.short	(.L_755 - .L_754)
.L_754:
        /*000c*/ 	.word	0x00000000
        /*0010*/ 	.short	0x0000
        /*0012*/ 	.short	0x0070
        /*0014*/ 	.byte	0x00, 0xf0, 0x01, 0x28


	//----- nvinfo : EIATTR_SPARSE_MMA_MASK
	.align		4
.L_755:
        /*0018*/ 	.byte	0x03, 0x50
        /*001a*/ 	.short	0x0000


	//----- nvinfo : EIATTR_MAXREG_COUNT
	.align		4
        /*001c*/ 	.byte	0x03, 0x1b
        /*001e*/ 	.short	0x00a8


	//----- nvinfo : EIATTR_NUM_BARRIERS
	.align		4
        /*0020*/ 	.byte	0x02, 0x4c
        /*0022*/ 	.byte	0x09
	.zero		1


	//----- nvinfo : EIATTR_EXTERNS
	.align		4
        /*0024*/ 	.byte	0x04, 0x0f
        /*0026*/ 	.short	(.L_757 - .L_756)


	//   ....[0]....
	.align		4
.L_756:
        /*0028*/ 	.word	index@(__assertfail)


	//----- nvinfo : EIATTR_ANNOTATIONS
	.align		4
.L_757:
        /*002c*/ 	.byte	0x04, 0x55
        /*002e*/ 	.short	(.L_759 - .L_758)


	//   ....[0]....
.L_758:
        /*0030*/ 	.word	0x00000001
        /*0034*/ 	.byte	0xb0, 0x08, 0x00, 0x00, 0x01, 0x00, 0x00, 0x00, 0xd0, 0x14, 0x00, 0x00, 0x01, 0x00, 0x00, 0x00
        /*0044*/ 	.byte	0xc0, 0xb9, 0x00, 0x00, 0x01, 0x00, 0x00, 0x00, 0xf0, 0xba, 0x00, 0x00, 0x01, 0x00, 0x00, 0x00
        /*0054*/ 	.byte	0xf0, 0xcf, 0x00, 0x00, 0x01, 0x00, 0x00, 0x00, 0x40, 0xe7, 0x00, 0x00


	//----- nvinfo : EIATTR_MERCURY_ISA_VERSION
	.align		4
.L_759:
        /*0060*/ 	.byte	0x03, 0x5f
        /*0062*/ 	.short	0x0101


	//----- nvinfo : EIATTR_INT_WARP_WIDE_INSTR_OFFSETS
	.align		4
        /*0064*/ 	.byte	0x04, 0x31
        /*0066*/ 	.short	(.L_761 - .L_760)


	//   ....[0]....
.L_760:
        /*0068*/ 	.word	0x000000c0


	//   ....[1]....
        /*006c*/ 	.word	0x000000d0


	//   ....[2]....
        /*0070*/ 	.word	0x00000170


	//----- nvinfo : EIATTR_COOP_GROUP_MASK_REGIDS
	.align		4
.L_761:
        /*0074*/ 	.byte	0x04, 0x29
        /*0076*/ 	.short	(.L_763 - .L_762)


	//   ....[0]....
.L_762:
        /*0078*/ 	.word	0xffffffff


	//   ....[1]....
        /*007c*/ 	.word	0xffffffff


	//   ....[2]....
        /*0080*/ 	.word	0xffffffff


	//   ....[3]....
        /*0084*/ 	.word	0xffffffff


	//   ....[4]....
        /*0088*/ 	.word	0xffffffff


	//   ....[5]....
        /*008c*/ 	.word	0xffffffff


	//   ....[6]....
        /*0090*/ 	.word	0xffffffff


	//   ....[7]....
        /*0094*/ 	.word	0xffffffff


	//   ....[8]....
        /*0098*/ 	.word	0xffffffff


	//   ....[9]....
        /*009c*/ 	.word	0xffffffff


	//   ....[10]....
        /*00a0*/ 	.word	0xffffffff


	//   ....[11]....
        /*00a4*/ 	.word	0xffffffff


	//   ....[12]....
        /*00a8*/ 	.word	0xffffffff


	//   ....[13]....
        /*00ac*/ 	.word	0xffffffff


	//   ....[14]....
        /*00b0*/ 	.word	0xffffffff


	//   ....[15]....
        /*00b4*/ 	.word	0xffffffff


	//   ....[16]....
        /*00b8*/ 	.word	0xffffffff


	//   ....[17]....
        /*00bc*/ 	.word	0xffffffff


	//   ....[18]....
        /*00c0*/ 	.word	0xffffffff


	//   ....[19]....
        /*00c4*/ 	.word	0xffffffff


	//   ....[20]....
        /*00c8*/ 	.word	0xffffffff


	//   ....[21]....
        /*00cc*/ 	.word	0xffffffff


	//   ....[22]....
        /*00d0*/ 	.word	0xffffffff


	//   ....[23]....
        /*00d4*/ 	.word	0xffffffff


	//   ....[24]....
        /*00d8*/ 	.word	0xffffffff


	//   ....[25]....
        /*00dc*/ 	.word	0xffffffff


	//   ....[26]....
        /*00e0*/ 	.word	0xffffffff


	//   ....[27]....
        /*00e4*/ 	.word	0xffffffff


	//   ....[28]....
        /*00e8*/ 	.word	0xffffffff


	//   ....[29]....
        /*00ec*/ 	.word	0xffffffff


	//   ....[30]....
        /*00f0*/ 	.word	0xffffffff


	//   ....[31]....
        /*00f4*/ 	.word	0xffffffff


	//   ....[32]....
        /*00f8*/ 	.word	0xffffffff


	//   ....[33]....
        /*00fc*/ 	.word	0xffffffff


	//   ....[34]....
        /*0100*/ 	.word	0xffffffff


	//   ....[35]....
        /*0104*/ 	.word	0xffffffff


	//   ....[36]....
        /*0108*/ 	.word	0xffffffff


	//   ....[37]....
        /*010c*/ 	.word	0xffffffff


	//   ....[38]....
        /*0110*/ 	.word	0xffffffff


	//   ....[39]....
        /*0114*/ 	.word	0xffffffff


	//   ....[40]....
        /*0118*/ 	.word	0xffffffff


	//   ....[41]....
        /*011c*/ 	.word	0xffffffff


	//   ....[42]....
        /*0120*/ 	.word	0xffffffff


	//   ....[43]....
        /*0124*/ 	.word	0xffffffff


	//   ....[44]....
        /*0128*/ 	.word	0xffffffff


	//   ....[45]....
        /*012c*/ 	.word	0xffffffff


	//   ....[46]....
        /*0130*/ 	.word	0xffffffff


	//   ....[47]....
        /*0134*/ 	.word	0xffffffff


	//   ....[48]....
        /*0138*/ 	.word	0xffffffff


	//   ....[49]....
        /*013c*/ 	.word	0xffffffff


	//   ....[50]....
        /*0140*/ 	.word	0xffffffff


	//   ....[51]....
        /*0144*/ 	.word	0xffffffff


	//   ....[52]....
        /*0148*/ 	.word	0xffffffff


	//   ....[53]....
        /*014c*/ 	.word	0xffffffff


	//   ....[54]....
        /*0150*/ 	.word	0xffffffff


	//   ....[55]....
        /*0154*/ 	.word	0xffffffff


	//   ....[56]....
        /*0158*/ 	.word	0xffffffff


	//   ....[57]....
        /*015c*/ 	.word	0xffffffff


	//   ....[58]....
        /*0160*/ 	.word	0xffffffff


	//   ....[59]....
        /*0164*/ 	.word	0xffffffff


	//   ....[60]....
        /*0168*/ 	.word	0xffffffff


	//   ....[61]....
        /*016c*/ 	.word	0xffffffff


	//   ....[62]....
        /*0170*/ 	.word	0xffffffff


	//   ....[63]....
        /*0174*/ 	.word	0xffffffff


	//   ....[64]....
        /*0178*/ 	.word	0xffffffff


	//   ....[65]....
        /*017c*/ 	.word	0xffffffff


	//   ....[66]....
        /*0180*/ 	.word	0xffffffff


	//   ....[67]....
        /*0184*/ 	.word	0xffffffff


	//   ....[68]....
        /*0188*/ 	.word	0xffffffff


	//   ....[69]....
        /*018c*/ 	.word	0xffffffff


	//   ....[70]....
        /*0190*/ 	.word	0xffffffff


	//   ....[71]....
        /*0194*/ 	.word	0xffffffff


	//   ....[72]....
        /*0198*/ 	.word	0xffffffff


	//   ....[73]....
        /*019c*/ 	.word	0xffffffff


	//   ....[74]....
        /*01a0*/ 	.word	0xffffffff


	//   ....[75]....
        /*01a4*/ 	.word	0xffffffff


	//   ....[76]....
        /*01a8*/ 	.word	0xffffffff


	//   ....[77]....
        /*01ac*/ 	.word	0xffffffff


	//   ....[78]....
        /*01b0*/ 	.word	0xffffffff


	//   ....[79]....
        /*01b4*/ 	.word	0xffffffff


	//   ....[80]....
        /*01b8*/ 	.word	0xffffffff


	//   ....[81]....
        /*01bc*/ 	.word	0xffffffff


	//   ....[82]....
        /*01c0*/ 	.word	0xffffffff


	//   ....[83]....
        /*01c4*/ 	.word	0xffffffff


	//   ....[84]....
        /*01c8*/ 	.word	0xffffffff


	//   ....[85]....
        /*01cc*/ 	.word	0xffffffff


	//   ....[86]....
        /*01d0*/ 	.word	0xffffffff


	//   ....[87]....
        /*01d4*/ 	.word	0xffffffff


	//   ....[88]....
        /*01d8*/ 	.word	0xffffffff


	//   ....[89]....
        /*01dc*/ 	.word	0xffffffff


	//   ....[90]....
        /*01e0*/ 	.word	0xffffffff


	//   ....[91]....
        /*01e4*/ 	.word	0xffffffff


	//   ....[92]....
        /*01e8*/ 	.word	0xffffffff


	//   ....[93]....
        /*01ec*/ 	.word	0xffffffff


	//   ....[94]....
        /*01f0*/ 	.word	0xffffffff


	//   ....[95]....
        /*01f4*/ 	.word	0xffffffff


	//   ....[96]....
        /*01f8*/ 	.word	0xffffffff


	//   ....[97]....
        /*01fc*/ 	.word	0xffffffff


	//   ....[98]....
        /*0200*/ 	.word	0xffffffff


	//   ....[99]....
        /*0204*/ 	.word	0xffffffff


	//   ....[100]....
        /*0208*/ 	.word	0xffffffff


	//   ....[101]....
        /*020c*/ 	.word	0x0500000f


	//   ....[102]....
        /*0210*/ 	.word	0x0500000f


	//   ....[103]....
        /*0214*/ 	.word	0x0500000f


	//   ....[104]....
        /*0218*/ 	.word	0x0500000f


	//   ....[105]....
        /*021c*/ 	.word	0x0500000f


	//   ....[106]....
        /*0220*/ 	.word	0x0500000f


	//   ....[107]....
        /*0224*/ 	.word	0x0500000f


	//   ....[108]....
        /*0228*/ 	.word	0x0500000f


	//   ....[109]....
        /*022c*/ 	.word	0x0500000f


	//   ....[110]....
        /*0230*/ 	.word	0x0500000f


	//   ....[111]....
        /*0234*/ 	.word	0x0500000f


	//   ....[112]....
        /*0238*/ 	.word	0x0500000f


	//   ....[113]....
        /*023c*/ 	.word	0x0500000f


	//   ....[114]....
        /*0240*/ 	.word	0x0500000f


	//   ....[115]....
        /*0244*/ 	.word	0x0500000f


	//   ....[116]....
        /*0248*/ 	.word	0x0500000f


	//   ....[117]....
        /*024c*/ 	.word	0x0500000f


	//   ....[118]....
        /*0250*/ 	.word	0x0500000f


	//   ....[119]....
        /*0254*/ 	.word	0x0500000f


	//   ....[120]....
        /*0258*/ 	.word	0x0500000f


	//   ....[121]....
        /*025c*/ 	.word	0x0500000f


	//   ....[122]....
        /*0260*/ 	.word	0x0500000f


	//   ....[123]....
        /*0264*/ 	.word	0x0500000f


	//   ....[124]....
        /*0268*/ 	.word	0x0500000f


	//   ....[125]....
        /*026c*/ 	.word	0x0500000f


	//   ....[126]....
        /*0270*/ 	.word	0x0500000f


	//   ....[127]....
        /*0274*/ 	.word	0x0500000f


	//   ....[128]....
        /*0278*/ 	.word	0x0500000f


	//   ....[129]....
        /*027c*/ 	.word	0x0500000f


	//   ....[130]....
        /*0280*/ 	.word	0x0500000f


	//   ....[131]....
        /*0284*/ 	.word	0x0500000f


	//   ....[132]....
        /*0288*/ 	.word	0x0500000f


	//   ....[133]....
        /*028c*/ 	.word	0x0500000f


	//   ....[134]....
        /*0290*/ 	.word	0x0500000f


	//   ....[135]....
        /*0294*/ 	.word	0x0500000f


	//   ....[136]....
        /*0298*/ 	.word	0x0500000f


	//   ....[137]....
        /*029c*/ 	.word	0x0500000f


	//   ....[138]....
        /*02a0*/ 	.word	0x0500000f


	//   ....[139]....
        /*02a4*/ 	.word	0x0500000f


	//   ....[140]....
        /*02a8*/ 	.word	0x0500000f


	//   ....[141]....
        /*02ac*/ 	.word	0x0500000f


	//   ....[142]....
        /*02b0*/ 	.word	0x0500000f


	//   ....[143]....
        /*02b4*/ 	.word	0x0500000f


	//   ....[144]....
        /*02b8*/ 	.word	0x0500000f


	//   ....[145]....
        /*02bc*/ 	.word	0x0500000f


	//   ....[146]....
        /*02c0*/ 	.word	0x0500000f


	//   ....[147]....
        /*02c4*/ 	.word	0x0500000f


	//   ....[148]....
        /*02c8*/ 	.word	0x0500000f


	//   ....[149]....
        /*02cc*/ 	.word	0x0500000f


	//   ....[150]....
        /*02d0*/ 	.word	0x0500000f


	//   ....[151]....
        /*02d4*/ 	.word	0x0500000f


	//   ....[152]....
        /*02d8*/ 	.word	0x0500000f


	//   ....[153]....
        /*02dc*/ 	.word	0x0500000f


	//   ....[154]....
        /*02e0*/ 	.word	0x0500000f


	//   ....[155]....
        /*02e4*/ 	.word	0x0500000f


	//   ....[156]....
        /*02e8*/ 	.word	0x0500000f


	//   ....[157]....
        /*02ec*/ 	.word	0x0500000f


	//   ....[158]....
        /*02f0*/ 	.word	0x0500000f


	//   ....[159]....
        /*02f4*/ 	.word	0x0500000f


	//   ....[160]....
        /*02f8*/ 	.word	0x0500000f


	//   ....[161]....
        /*02fc*/ 	.word	0x0500000f


	//   ....[162]....
        /*0300*/ 	.word	0x0500000f


	//   ....[163]....
        /*0304*/ 	.word	0x0500000f


	//   ....[164]....
        /*0308*/ 	.word	0x0500000f


	//   ....[165]....
        /*030c*/ 	.word	0x0500000f


	//   ....[166]....
        /*0310*/ 	.word	0x0500000f


	//----- nvinfo : EIATTR_COOP_GROUP_INSTR_OFFSETS
	.align		4
.L_763:
        /*0314*/ 	.byte	0x04, 0x28
        /*0316*/ 	.short	(.L_765 - .L_764)


	//   ....[0]....
.L_764:
        /*0318*/ 	.word	0x00000070


	//   ....[1]....
        /*031c*/ 	.word	0x000000b0


	//   ....[2]....
        /*0320*/ 	.word	0x000002d0


	//   ....[3]....
        /*0324*/ 	.word	0x00000430


	//   ....[4]....
        /*0328*/ 	.word	0x00000550


	//   ....[5]....
        /*032c*/ 	.word	0x000006b0


	//   ....[6]....
        /*0330*/ 	.word	0x000012d0


	//   ....[7]....
        /*0334*/ 	.word	0x00002080


	//   ....[8]....
        /*0338*/ 	.word	0x000020a0


	//   ....[9]....
        /*033c*/ 	.word	0x000025c0


	//   ....[10]....
        /*0340*/ 	.word	0x000026c0


	//   ....[11]....
        /*0344*/ 	.word	0x00002df0


	//   ....[12]....
        /*0348*/ 	.word	0x00002e90


	//   ....[13]....
        /*034c*/ 	.word	0x00004810


	//   ....[14]....
        /*0350*/ 	.word	0x00004850


	//   ....[15]....
        /*0354*/ 	.word	0x00004d60


	//   ....[16]....
        /*0358*/ 	.word	0x00004e40


	//   ....[17]....
        /*035c*/ 	.word	0x00005420


	//   ....[18]....
        /*0360*/ 	.word	0x00005480


	//   ....[19]....
        /*0364*/ 	.word	0x00007030


	//   ....[20]....
        /*0368*/ 	.word	0x00007040


	//   ....[21]....
        /*036c*/ 	.word	0x00007070


	//   ....[22]....
        /*0370*/ 	.word	0x00007090


	//   ....[23]....
        /*0374*/ 	.word	0x000083a0


	//   ....[24]....
        /*0378*/ 	.word	0x000083c0


	//   ....[25]....
        /*037c*/ 	.word	0x00008470


	//   ....[26]....
        /*0380*/ 	.word	0x00008480


	//   ....[27]....
        /*0384*/ 	.word	0x00009530


	//   ....[28]....
        /*0388*/ 	.word	0x00009570


	//   ....[29]....
        /*038c*/ 	.word	0x000095b0


	//   ....[30]....
        /*0390*/ 	.word	0x000095f0


	//   ....[31]....
        /*0394*/ 	.word	0x00009630


	//   ....[32]....
        /*0398*/ 	.word	0x00009650


	//   ....[33]....
        /*039c*/ 	.word	0x00009fc0


	//   ....[34]....
        /*03a0*/ 	.word	0x00009fd0


	//   ....[35]....
        /*03a4*/ 	.word	0x0000ad10


	//   ....[36]....
        /*03a8*/ 	.word	0x0000bfc0


	//   ....[37]....
        /*03ac*/ 	.word	0x0000bfe0


	//   ....[38]....
        /*03b0*/ 	.word	0x0000bff0


	//   ....[39]....
        /*03b4*/ 	.word	0x0000c000


	//   ....[40]....
        /*03b8*/ 	.word	0x0000c010


	//   ....[41]....
        /*03bc*/ 	.word	0x0000c020


	//   ....[42]....
        /*03c0*/ 	.word	0x0000c030


	//   ....[43]....
        /*03c4*/ 	.word	0x0000c090


	//   ....[44]....
        /*03c8*/ 	.word	0x0000c0d0


	//   ....[45]....
        /*03cc*/ 	.word	0x0000c130


	//   ....[46]....
        /*03d0*/ 	.word	0x0000c140


	//   ....[47]....
        /*03d4*/ 	.word	0x0000c210


	//   ....[48]....
        /*03d8*/ 	.word	0x0000c860


	//   ....[49]....
        /*03dc*/ 	.word	0x0000c890


	//   ....[50]....
        /*03e0*/ 	.word	0x0000c8c0


	//   ....[51]....
        /*03e4*/ 	.word	0x0000c8f0


	//   ....[52]....
        /*03e8*/ 	.word	0x0000c900


	//   ....[53]....
        /*03ec*/ 	.word	0x0000c980


	//   ....[54]....
        /*03f0*/ 	.word	0x0000c9c0


	//   ....[55]....
        /*03f4*/ 	.word	0x0000ca10


	//   ....[56]....
        /*03f8*/ 	.word	0x0000ca40


	//   ....[57]....
        /*03fc*/ 	.word	0x0000caa0


	//   ....[58]....
        /*0400*/ 	.word	0x0000cae0


	//   ....[59]....
        /*0404*/ 	.word	0x0000cb30


	//   ....[60]....
        /*0408*/ 	.word	0x0000cb60


	//   ....[61]....
        /*040c*/ 	.word	0x0000cbb0


	//   ....[62]....
        /*0410*/ 	.word	0x0000cbf0


	//   ....[63]....
        /*0414*/ 	.word	0x0000cc40


	//   ....[64]....
        /*0418*/ 	.word	0x0000d400


	//   ....[65]....
        /*041c*/ 	.word	0x0000d430


	//   ....[66]....
        /*0420*/ 	.word	0x0000d450


	//   ....[67]....
        /*0424*/ 	.word	0x0000d460


	//   ....[68]....
        /*0428*/ 	.word	0x0000d480


	//   ....[69]....
        /*042c*/ 	.word	0x0000d4e0


	//   ....[70]....
        /*0430*/ 	.word	0x0000d500


	//   ....[71]....
        /*0434*/ 	.word	0x0000d520


	//   ....[72]....
        /*0438*/ 	.word	0x0000d530


	//   ....[73]....
        /*043c*/ 	.word	0x0000d590


	//   ....[74]....
        /*0440*/ 	.word	0x0000d5c0


	//   ....[75]....
        /*0444*/ 	.word	0x0000d640


	//   ....[76]....
        /*0448*/ 	.word	0x0000d8b0


	//   ....[77]....
        /*044c*/ 	.word	0x0000d8d0


	//   ....[78]....
        /*0450*/ 	.word	0x0000d8e0


	//   ....[79]....
        /*0454*/ 	.word	0x0000d900


	//   ....[80]....
        /*0458*/ 	.word	0x0000d990


	//   ....[81]....
        /*045c*/ 	.word	0x0000d9c0


	//   ....[82]....
        /*0460*/ 	.word	0x0000da30


	//   ....[83]....
        /*0464*/ 	.word	0x0000da60


	//   ....[84]....
        /*0468*/ 	.word	0x0000dad0


	//   ....[85]....
        /*046c*/ 	.word	0x0000db00


	//   ....[86]....
        /*0470*/ 	.word	0x0000db70


	//   ....[87]....
        /*0474*/ 	.word	0x0000dba0


	//   ....[88]....
        /*0478*/ 	.word	0x0000e070


	//   ....[89]....
        /*047c*/ 	.word	0x0000e0a0


	//   ....[90]....
        /*0480*/ 	.word	0x0000e0d0


	//   ....[91]....
        /*0484*/ 	.word	0x0000e100


	//   ....[92]....
        /*0488*/ 	.word	0x0000e130


	//   ....[93]....
        /*048c*/ 	.word	0x0000e140


	//   ....[94]....
        /*0490*/ 	.word	0x0000e1e0


	//   ....[95]....
        /*0494*/ 	.word	0x0000e200


	//   ....[96]....
        /*0498*/ 	.word	0x0000e290


	//   ....[97]....
        /*049c*/ 	.word	0x0000e2b0


	//   ....[98]....
        /*04a0*/ 	.word	0x0000e320


	//   ....[99]....
        /*04a4*/ 	.word	0x0000e350


	//   ....[100]....
        /*04a8*/ 	.word	0x0000e6d0


	//   ....[101]....
        /*04ac*/ 	.word	0x0000ec50


	//   ....[102]....
        /*04b0*/ 	.word	0x0000ed40


	//   ....[103]....
        /*04b4*/ 	.word	0x0000ede0


	//   ....[104]....
        /*04b8*/ 	.word	0x0000ee40


	//   ....[105]....
        /*04bc*/ 	.word	0x0000ef10


	//   ....[106]....
        /*04c0*/ 	.word	0x0000ef80


	//   ....[107]....
        /*04c4*/ 	.word	0x0000f050


	//   ....[108]....
        /*04c8*/ 	.word	0x0000f0d0


	//   ....[109]....
        /*04cc*/ 	.word	0x0000f1a0


	//   ....[110]....
        /*04d0*/ 	.word	0x0000f220


	//   ....[111]....
        /*04d4*/ 	.word	0x0000f300


	//   ....[112]....
        /*04d8*/ 	.word	0x0000f380


	//   ....[113]....
        /*04dc*/ 	.word	0x0000f440


	//   ....[114]....
        /*04e0*/ 	.word	0x0000f4d0


	//   ....[115]....
        /*04e4*/ 	.word	0x0000f540


	//   ....[116]....
        /*04e8*/ 	.word	0x0000f5e0


	//   ....[117]....
        /*04ec*/ 	.word	0x0000f6b0


	//   ....[118]....
        /*04f0*/ 	.word	0x0000f730


	//   ....[119]....
        /*04f4*/ 	.word	0x0000f800


	//   ....[120]....
        /*04f8*/ 	.word	0x0000f880


	//   ....[121]....
        /*04fc*/ 	.word	0x0000f950


	//   ....[122]....
        /*0500*/ 	.word	0x0000f9d0


	//   ....[123]....
        /*0504*/ 	.word	0x0000faa0


	//   ....[124]....
        /*0508*/ 	.word	0x0000fb20


	//   ....[125]....
        /*050c*/ 	.word	0x0000fbf0


	//   ....[126]....
        /*0510*/ 	.word	0x0000fc70


	//   ....[127]....
        /*0514*/ 	.word	0x0000fd40


	//   ....[128]....
        /*0518*/ 	.word	0x0000fdb0


	//   ....[129]....
        /*051c*/ 	.word	0x0000fe70


	//   ....[130]....
        /*0520*/ 	.word	0x0000ffb0


	//   ....[131]....
        /*0524*/ 	.word	0x00010080


	//   ....[132]....
        /*0528*/ 	.word	0x000100e0


	//   ....[133]....
        /*052c*/ 	.word	0x000101a0


	//   ....[134]....
        /*0530*/ 	.word	0x00010200


	//   ....[135]....
        /*0534*/ 	.word	0x000102c0


	//   ....[136]....
        /*0538*/ 	.word	0x00010320


	//   ....[137]....
        /*053c*/ 	.word	0x000103f0


	//   ....[138]....
        /*0540*/ 	.word	0x00010450


	//   ....[139]....
        /*0544*/ 	.word	0x00010520


	//   ....[140]....
        /*0548*/ 	.word	0x00010580


	//   ....[141]....
        /*054c*/ 	.word	0x00010660


	//   ....[142]....
        /*0550*/ 	.word	0x00010740


	//   ....[143]....
        /*0554*/ 	.word	0x000107e0


	//   ....[144]....
        /*0558*/ 	.word	0x00010840


	//   ....[145]....
        /*055c*/ 	.word	0x00010900


	//   ....[146]....
        /*0560*/ 	.word	0x000109c0


	//   ....[147]....
        /*0564*/ 	.word	0x00010a80


	//   ....[148]....
        /*0568*/ 	.word	0x00010b40


	//   ....[149]....
        /*056c*/ 	.word	0x00010c00


	//   ....[150]....
        /*0570*/ 	.word	0x00010cc0


	//   ....[151]....
        /*0574*/ 	.word	0x00010d80


	//   ....[152]....
        /*0578*/ 	.word	0x00010e40


	//   ....[153]....
        /*057c*/ 	.word	0x00010f00


	//   ....[154]....
        /*0580*/ 	.word	0x00011040


	//   ....[155]....
        /*0584*/ 	.word	0x000110e0


	//   ....[156]....
        /*0588*/ 	.word	0x000111b0


	//   ....[157]....
        /*058c*/ 	.word	0x000112a0


	//   ....[158]....
        /*0590*/ 	.word	0x00011310


	//   ....[159]....
        /*0594*/ 	.word	0x00011400


	//   ....[160]....
        /*0598*/ 	.word	0x00011470


	//   ....[161]....
        /*059c*/ 	.word	0x00011570


	//   ....[162]....
        /*05a0*/ 	.word	0x000115f0


	//   ....[163]....
        /*05a4*/ 	.word	0x000116e0


	//   ....[164]....
        /*05a8*/ 	.word	0x00011750


	//   ....[165]....
        /*05ac*/ 	.word	0x00011820


	//   ....[166]....
        /*05b0*/ 	.word	0x00011930


	//----- nvinfo : EIATTR_REG_RECONFIG
	.align		4
.L_765:
        /*05b4*/ 	.byte	0x01, 0x54
	.zero		2


	//----- nvinfo : EIATTR_SYSCALL_OFFSETS
	.align		4
        /*05b8*/ 	.byte	0x04, 0x46
        /*05ba*/ 	.short	(.L_767 - .L_766)


	//   ....[0]....
.L_766:
        /*05bc*/ 	.word	0x00001490


	//   ....[1]....
        /*05c0*/ 	.word	0x0000b530


	//   ....[2]....
        /*05c4*/ 	.word	0x0000b670


	//   ....[3]....
        /*05c8*/ 	.word	0x0000b760


	//   ....[4]....
        /*05cc*/ 	.word	0x0000c5a0


	//----- nvinfo : EIATTR_MBARRIER_INSTR_OFFSETS
	.align		4
.L_767:
        /*05d0*/ 	.byte	0x04, 0x39
        /*05d2*/ 	.short	(.L_769 - .L_768)


	//   ....[0]....
.L_768:
        /*05d4*/ 	.word	0x00000180
        /*05d8*/ 	.word	0x000000ff
        /*05dc*/ 	.word	0x00030800
        /*05e0*/ 	.short	0x0100
        /*05e2*/ 	.byte	0x08
	.zero		1


	//   ....[1]....
        /*05e4*/ 	.word	0x00000190
        /*05e8*/ 	.word	0x000000ff
        /*05ec*/ 	.word	0x00030820
        /*05f0*/ 	.short	0x0100
        /*05f2*/ 	.byte	0x08
	.zero		1


	//   ....[2]....
        /*05f4*/ 	.word	0x00000280
        /*05f8*/ 	.word	0x000000ff
        /*05fc*/ 	.word	0x00030830
        /*0600*/ 	.short	0x0100
        /*0602*/ 	.byte	0x08
	.zero		1


	//   ....[3]....
        /*0604*/ 	.word	0x00000290
        /*0608*/ 	.word	0x000000ff
        /*060c*/ 	.word	0x00030840
        /*0610*/ 	.short	0x0100
        /*0612*/ 	.byte	0x08
	.zero		1


	//   ....[4]....
        /*0614*/ 	.word	0x000002a0
        /*0618*/ 	.word	0x000000ff
        /*061c*/ 	.word	0x00030838
        /*0620*/ 	.short	0x0100
        /*0622*/ 	.byte	0x08
	.zero		1


	//   ....[5]....
        /*0624*/ 	.word	0x000002b0
        /*0628*/ 	.word	0x000000ff
        /*062c*/ 	.word	0x00030848
        /*0630*/ 	.short	0x0100
        /*0632*/ 	.byte	0x08
	.zero		1


	//   ....[6]....
        /*0634*/ 	.word	0x000003e0
        /*0638*/ 	.word	0x000000ff
        /*063c*/ 	.word	0x00030850
        /*0640*/ 	.short	0x0100
        /*0642*/ 	.byte	0x08
	.zero		1


	//   ....[7]....
        /*0644*/ 	.word	0x000003f0
        /*0648*/ 	.word	0x000000ff
        /*064c*/ 	.word	0x00030860
        /*0650*/ 	.short	0x0100
        /*0652*/ 	.byte	0x08
	.zero		1


	//   ....[8]....
        /*0654*/ 	.word	0x00000400
        /*0658*/ 	.word	0x000000ff
        /*065c*/ 	.word	0x00030858
        /*0660*/ 	.short	0x0100
        /*0662*/ 	.byte	0x08
	.zero		1


	//   ....[9]....
        /*0664*/ 	.word	0x00000410
        /*0668*/ 	.word	0x000000ff
        /*066c*/ 	.word	0x00030868
        /*0670*/ 	.short	0x0100
        /*0672*/ 	.byte	0x08
	.zero		1


	//   ....[10]....
        /*0674*/ 	.word	0x00000500
        /*0678*/ 	.word	0x000000ff
        /*067c*/ 	.word	0x00030870
        /*0680*/ 	.short	0x0100
        /*0682*/ 	.byte	0x06
	.zero		1


	//   ....[11]....
        /*0684*/ 	.word	0x00000510
        /*0688*/ 	.word	0x000000ff
        /*068c*/ 	.word	0x00030880
        /*0690*/ 	.short	0x0100
        /*0692*/ 	.byte	0x06
	.zero		1


	//   ....[12]....
        /*0694*/ 	.word	0x00000520
        /*0698*/ 	.word	0x000000ff
        /*069c*/ 	.word	0x00030878
        /*06a0*/ 	.short	0x0100
        /*06a2*/ 	.byte	0x06
	.zero		1


	//   ....[13]....
        /*06a4*/ 	.word	0x00000530
        /*06a8*/ 	.word	0x000000ff
        /*06ac*/ 	.word	0x00030888
        /*06b0*/ 	.short	0x0100
        /*06b2*/ 	.byte	0x06
	.zero		1


	//   ....[14]....
        /*06b4*/ 	.word	0x00000660
        /*06b8*/ 	.word	0x000000ff
        /*06bc*/ 	.word	0x00030890
        /*06c0*/ 	.short	0x0100
        /*06c2*/ 	.byte	0x08
	.zero		1


	//   ....[15]....
        /*06c4*/ 	.word	0x00000670
        /*06c8*/ 	.word	0x000000ff
        /*06cc*/ 	.word	0x000308a0
        /*06d0*/ 	.short	0x0100
        /*06d2*/ 	.byte	0x08
	.zero		1


	//   ....[16]....
        /*06d4*/ 	.word	0x00000680
        /*06d8*/ 	.word	0x000000ff
        /*06dc*/ 	.word	0x00030898
        /*06e0*/ 	.short	0x0100
        /*06e2*/ 	.byte	0x08
	.zero		1


	//   ....[17]....
        /*06e4*/ 	.word	0x00000690
        /*06e8*/ 	.word	0x000000ff
        /*06ec*/ 	.word	0x000308a8
        /*06f0*/ 	.short	0x0100
        /*06f2*/ 	.byte	0x08
	.zero		1


	//   ....[18]....
        /*06f4*/ 	.word	0x000007d0
        /*06f8*/ 	.word	0x000000ff
        /*06fc*/ 	.word	0x000308b0
        /*0700*/ 	.short	0x0100
        /*0702*/ 	.byte	0x08
	.zero		1


	//   ....[19]....
        /*0704*/ 	.word	0x000007e0
        /*0708*/ 	.word	0x000000ff
        /*070c*/ 	.word	0x000308c0
        /*0710*/ 	.short	0x0100
        /*0712*/ 	.byte	0x08
	.zero		1


	//   ....[20]....
        /*0714*/ 	.word	0x000007f0
        /*0718*/ 	.word	0x000000ff
        /*071c*/ 	.word	0x000308b8
        /*0720*/ 	.short	0x0100
        /*0722*/ 	.byte	0x08
	.zero		1


	//   ....[21]....
        /*0724*/ 	.word	0x00000800
        /*0728*/ 	.word	0x000000ff
        /*072c*/ 	.word	0x000308c8
        /*0730*/ 	.short	0x0100
        /*0732*/ 	.byte	0x08
	.zero		1


	//   ....[22]....
        /*0734*/ 	.word	0x000014b0
        /*0738*/ 	.word	0x000000ff
        /*073c*/ 	.word	0x00030800
        /*0740*/ 	.short	0x010a
        /*0742*/ 	.byte	0x27
	.zero		1


	//   ....[23]....
        /*0744*/ 	.word	0x00001540
        /*0748*/ 	.word	0x000000ff
        /*074c*/ 	.word	0x00030830
        /*0750*/ 	.short	0x010a
        /*0752*/ 	.byte	0x27
	.zero		1


	//   ....[24]....
        /*0754*/ 	.word	0x000015a0
        /*0758*/ 	.word	0x000000ff
        /*075c*/ 	.word	0x00030830
        /*0760*/ 	.short	0x010a
        /*0762*/ 	.byte	0x27
	.zero		1


	//   ....[25]....
        /*0764*/ 	.word	0x00001f90
        /*0768*/ 	.word	0x000000ff
        /*076c*/ 	.word	0x00000000
        /*0770*/ 	.short	0x0101
        /*0772*/ 	.byte	0x06
	.zero		1


	//   ....[26]....
        /*0774*/ 	.word	0x000039b0
        /*0778*/ 	.word	0x000000ff
        /*077c*/ 	.word	0x00030830
        /*0780*/ 	.short	0x010a
        /*0782*/ 	.byte	0x26
	.zero		1


	//   ....[27]....
        /*0784*/ 	.word	0x000039f0
        /*0788*/ 	.word	0x000000ff
        /*078c*/ 	.word	0x00030830
        /*0790*/ 	.short	0x010a
        /*0792*/ 	.byte	0x26
	.zero		1


	//   ....[28]....
        /*0794*/ 	.word	0x00004460
        /*0798*/ 	.word	0x000000ff
        /*079c*/ 	.word	0x00030850
        /*07a0*/ 	.short	0x010a
        /*07a2*/ 	.byte	0x0e
	.zero		1


	//   ....[29]....
        /*07a4*/ 	.word	0x000044a0
        /*07a8*/ 	.word	0x000000ff
        /*07ac*/ 	.word	0x00030850
        /*07b0*/ 	.short	0x010a
        /*07b2*/ 	.byte	0x0e
	.zero		1


	//   ....[30]....
        /*07b4*/ 	.word	0x00004910
        /*07b8*/ 	.word	0x000000ff
        /*07bc*/ 	.word	0x00000000
        /*07c0*/ 	.short	0x0101
        /*07c2*/ 	.byte	0x26
	.zero		1


	//   ....[31]....
        /*07c4*/ 	.word	0x00005dc0
        /*07c8*/ 	.word	0x000000ff
        /*07cc*/ 	.word	0x00000000
        /*07d0*/ 	.short	0x0101
        /*07d2*/ 	.byte	0x0e
	.zero		1


	//   ....[32]....
        /*07d4*/ 	.word	0x00005fa0
        /*07d8*/ 	.word	0x000000ff
        /*07dc*/ 	.word	0x00030830
        /*07e0*/ 	.short	0x010a
        /*07e2*/ 	.byte	0x26
	.zero		1


	//   ....[33]....
        /*07e4*/ 	.word	0x00005fe0
        /*07e8*/ 	.word	0x000000ff
        /*07ec*/ 	.word	0x00030830
        /*07f0*/ 	.short	0x010a
        /*07f2*/ 	.byte	0x26
	.zero		1


	//   ....[34]....
        /*07f4*/ 	.word	0x00006a50
        /*07f8*/ 	.word	0x000000ff
        /*07fc*/ 	.word	0x00030850
        /*0800*/ 	.short	0x010a
        /*0802*/ 	.byte	0x05
	.zero		1


	//   ....[35]....
        /*0804*/ 	.word	0x00006a90
        /*0808*/ 	.word	0x000000ff
        /*080c*/ 	.word	0x00030850
        /*0810*/ 	.short	0x010a
        /*0812*/ 	.byte	0x05
	.zero		1


	//   ....[36]....
        /*0814*/ 	.word	0x00006e40
        /*0818*/ 	.word	0x000000ff
        /*081c*/ 	.word	0x00000000
        /*0820*/ 	.short	0x0101
        /*0822*/ 	.byte	0x26
	.zero		1


	//   ....[37]....
        /*0824*/ 	.word	0x00007be0
        /*0828*/ 	.word	0x000000ff
        /*082c*/ 	.word	0x00000000
        /*0830*/ 	.short	0x0101
        /*0832*/ 	.byte	0x05
	.zero		1


	//   ....[38]....
        /*0834*/ 	.word	0x00008310
        /*0838*/ 	.word	0x000000ff
        /*083c*/ 	.word	0x00030850
        /*0840*/ 	.short	0x010a
        /*0842*/ 	.byte	0x05
	.zero		1


	//   ....[39]....
        /*0844*/ 	.word	0x00008350
        /*0848*/ 	.word	0x000000ff
        /*084c*/ 	.word	0x00030850
        /*0850*/ 	.short	0x010a
        /*0852*/ 	.byte	0x05
	.zero		1


	//   ....[40]....
        /*0854*/ 	.word	0x00008960
        /*0858*/ 	.word	0x000000ff
        /*085c*/ 	.word	0x00000000
        /*0860*/ 	.short	0x0101
        /*0862*/ 	.byte	0x04
	.zero		1


	//   ....[41]....
        /*0864*/ 	.word	0x00009660
        /*0868*/ 	.word	0x000000ff
        /*086c*/ 	.word	0x00000000
        /*0870*/ 	.short	0x0101
        /*0872*/ 	.byte	0x04
	.zero		1


	//   ....[42]....
        /*0874*/ 	.word	0x0000bd70
        /*0878*/ 	.word	0x000000ff
        /*087c*/ 	.word	0x00030840
        /*0880*/ 	.short	0x010a
        /*0882*/ 	.byte	0x2e
	.zero		1


	//   ....[43]....
        /*0884*/ 	.word	0x0000c360
        /*0888*/ 	.word	0x000000ff
        /*088c*/ 	.word	0x00030830
        /*0890*/ 	.short	0x0107
        /*0892*/ 	.byte	0x2e
	.zero		1


	//   ....[44]....
        /*0894*/ 	.word	0x0000c3d0
        /*0898*/ 	.word	0x000000ff
        /*089c*/ 	.word	0x00030830
        /*08a0*/ 	.short	0x0101
        /*08a2*/ 	.byte	0x2e
	.zero		1


	//   ....[45]....
        /*08a4*/ 	.word	0x0000cd90
        /*08a8*/ 	.word	0x000000ff
        /*08ac*/ 	.word	0x00030800
        /*08b0*/ 	.short	0x0107
        /*08b2*/ 	.byte	0x2e
	.zero		1


	//   ....[46]....
        /*08b4*/ 	.word	0x0000cdf0
        /*08b8*/ 	.word	0x000000ff
        /*08bc*/ 	.word	0x00030800
        /*08c0*/ 	.short	0x0101
        /*08c2*/ 	.byte	0x2e
	.zero		1


	//   ....[47]....
        /*08c4*/ 	.word	0x0000ce10
        /*08c8*/ 	.word	0x000000ff
        /*08cc*/ 	.word	0x00030820
        /*08d0*/ 	.short	0x010a
        /*08d2*/ 	.byte	0x2e
	.zero		1


	//   ....[48]....
        /*08d4*/ 	.word	0x0000d1f0
        /*08d8*/ 	.word	0x00000013
        /*08dc*/ 	.word	0x00030840
        /*08e0*/ 	.short	0x010a
        /*08e2*/ 	.byte	0x3f
	.zero		1


	//   ....[49]....
        /*08e4*/ 	.word	0x0000d730
        /*08e8*/ 	.word	0x00000013
        /*08ec*/ 	.word	0x00030830
        /*08f0*/ 	.short	0x0107
        /*08f2*/ 	.byte	0x3f
	.zero		1


	//   ....[50]....
        /*08f4*/ 	.word	0x0000d7e0
        /*08f8*/ 	.word	0x00000013
        /*08fc*/ 	.word	0x00030830
        /*0900*/ 	.short	0x0101
        /*0902*/ 	.byte	0x3f
	.zero		1


	//   ....[51]....
        /*0904*/ 	.word	0x0000d840
        /*0908*/ 	.word	0x00000006
        /*090c*/ 	.word	0x00030860
        /*0910*/ 	.short	0x010a
        /*0912*/ 	.byte	0x3f
	.zero		1


	//   ....[52]....
        /*0914*/ 	.word	0x0000dcf0
        /*0918*/ 	.word	0x00000006
        /*091c*/ 	.word	0x00030850
        /*0920*/ 	.short	0x0107
        /*0922*/ 	.byte	0x3f
	.zero		1


	//   ....[53]....
        /*0924*/ 	.word	0x0000de40
        /*0928*/ 	.word	0x00000006
        /*092c*/ 	.word	0x00030850
        /*0930*/ 	.short	0x0101
        /*0932*/ 	.byte	0x3f
	.zero		1


	//   ....[54]....
        /*0934*/ 	.word	0x0000dfe0
        /*0938*/ 	.word	0x00000000
        /*093c*/ 	.word	0x00030860
        /*0940*/ 	.short	0x010a
        /*0942*/ 	.byte	0x3f
	.zero		1


	//   ....[55]....
        /*0944*/ 	.word	0x0000e510
        /*0948*/ 	.word	0x00000000
        /*094c*/ 	.word	0x00030850
        /*0950*/ 	.short	0x0107
        /*0952*/ 	.byte	0x3f
	.zero		1


	//   ....[56]....
        /*0954*/ 	.word	0x0000e5c0
        /*0958*/ 	.word	0x00000000
        /*095c*/ 	.word	0x00030850
        /*0960*/ 	.short	0x0101
        /*0962*/ 	.byte	0x3f
	.zero		1


	//   ....[57]....
        /*0964*/ 	.word	0x0000e660
        /*0968*/ 	.word	0x00000007
        /*096c*/ 	.word	0x00030820
        /*0970*/ 	.short	0x010a
        /*0972*/ 	.byte	0x3f
	.zero		1


	//   ....[58]....
        /*0974*/ 	.word	0x0000e7e0
        /*0978*/ 	.word	0x00000005
        /*097c*/ 	.word	0x00030840
        /*0980*/ 	.short	0x010a
        /*0982*/ 	.byte	0x3f
	.zero		1


	//   ....[59]....
        /*0984*/ 	.word	0x0000e880
        /*0988*/ 	.word	0x00000007
        /*098c*/ 	.word	0x00030840
        /*0990*/ 	.short	0x010a
        /*0992*/ 	.byte	0x3f
	.zero		1


	//   ....[60]....
        /*0994*/ 	.word	0x0000e8c0
        /*0998*/ 	.word	0x00000005
        /*099c*/ 	.word	0x00030860
        /*09a0*/ 	.short	0x010a
        /*09a2*/ 	.byte	0x3f
	.zero		1


	//   ....[61]....
        /*09a4*/ 	.word	0x0000e900
        /*09a8*/ 	.word	0x00000007
        /*09ac*/ 	.word	0x00030860
        /*09b0*/ 	.short	0x010a
        /*09b2*/ 	.byte	0x3f
	.zero		1


	//   ....[62]....
        /*09b4*/ 	.word	0x0000e970
        /*09b8*/ 	.word	0x00000003
        /*09bc*/ 	.word	0x00030800
        /*09c0*/ 	.short	0x010a
        /*09c2*/ 	.byte	0x3f
	.zero		1


	//   ....[63]....
        /*09c4*/ 	.word	0x0000e9d0
        /*09c8*/ 	.word	0x00000003
        /*09cc*/ 	.word	0x00030830
        /*09d0*/ 	.short	0x010a
        /*09d2*/ 	.byte	0x3f
	.zero		1


	//   ....[64]....
        /*09d4*/ 	.word	0x0000ea30
        /*09d8*/ 	.word	0x00000005
        /*09dc*/ 	.word	0x00030830
        /*09e0*/ 	.short	0x010a
        /*09e2*/ 	.byte	0x3f
	.zero		1


	//   ....[65]....
        /*09e4*/ 	.word	0x0000ea90
        /*09e8*/ 	.word	0x00000003
        /*09ec*/ 	.word	0x00030850
        /*09f0*/ 	.short	0x010a
        /*09f2*/ 	.byte	0x3f
	.zero		1


	//   ....[66]....
        /*09f4*/ 	.word	0x0000eaf0
        /*09f8*/ 	.word	0x00000005
        /*09fc*/ 	.word	0x00030830
        /*0a00*/ 	.short	0x010a
        /*0a02*/ 	.byte	0x3f
	.zero		1


	//   ....[67]....
        /*0a04*/ 	.word	0x0000eb50
        /*0a08*/ 	.word	0x00000003
        /*0a0c*/ 	.word	0x00030850
        /*0a10*/ 	.short	0x010a
        /*0a12*/ 	.byte	0x3f
	.zero		1


	//   ....[68]....
        /*0a14*/ 	.word	0x0000ebb0
        /*0a18*/ 	.word	0x00000003
        /*0a1c*/ 	.word	0x00030850
        /*0a20*/ 	.short	0x010a
        /*0a22*/ 	.byte	0x3f
	.zero		1


	//   ....[69]....
        /*0a24*/ 	.word	0x0000ec90
        /*0a28*/ 	.word	0x00000003
        /*0a2c*/ 	.word	0x00030840
        /*0a30*/ 	.short	0x010a
        /*0a32*/ 	.byte	0x3f
	.zero		1


	//   ....[70]....
        /*0a34*/ 	.word	0x0000feb0
        /*0a38*/ 	.word	0x00000003
        /*0a3c*/ 	.word	0x00030820
        /*0a40*/ 	.short	0x010a
        /*0a42*/ 	.byte	0x3f
	.zero		1


	//   ....[71]....
        /*0a44*/ 	.word	0x0000ff00
        /*0a48*/ 	.word	0x00000013
        /*0a4c*/ 	.word	0x00030840
        /*0a50*/ 	.short	0x010a
        /*0a52*/ 	.byte	0x3f
	.zero		1


	//   ....[72]....
        /*0a54*/ 	.word	0x00010690
        /*0a58*/ 	.word	0x00000006
        /*0a5c*/ 	.word	0x00030860
        /*0a60*/ 	.short	0x010a
        /*0a62*/ 	.byte	0x3f
	.zero		1


	//   ....[73]....
        /*0a64*/ 	.word	0x00010f90
        /*0a68*/ 	.word	0x00000000
        /*0a6c*/ 	.word	0x00030860
        /*0a70*/ 	.short	0x010a
        /*0a72*/ 	.byte	0x3f
	.zero		1


	//   ....[74]....
        /*0a74*/ 	.word	0x00011850
        /*0a78*/ 	.word	0x00000007
        /*0a7c*/ 	.word	0x00030820
        /*0a80*/ 	.short	0x010a
        /*0a82*/ 	.byte	0x3f
	.zero		1


	//   ....[75]....
        /*0a84*/ 	.word	0x000119f0
        /*0a88*/ 	.word	0x00000005
        /*0a8c*/ 	.word	0x00030840
        /*0a90*/ 	.short	0x010a
        /*0a92*/ 	.byte	0x3f
	.zero		1


	//   ....[76]....
        /*0a94*/ 	.word	0x00011a40
        /*0a98*/ 	.word	0x00000007
        /*0a9c*/ 	.word	0x00030840
        /*0aa0*/ 	.short	0x010a
        /*0aa2*/ 	.byte	0x3f
	.zero		1


	//   ....[77]....
        /*0aa4*/ 	.word	0x00011a90
        /*0aa8*/ 	.word	0x00000005
        /*0aac*/ 	.word	0x00030860
        /*0ab0*/ 	.short	0x010a
        /*0ab2*/ 	.byte	0x3f
	.zero		1


	//----- nvinfo : EIATTR_NUM_MBARRIERS
	.align		4
.L_769:
        /*0ab4*/ 	.byte	0x03, 0x38
        /*0ab6*/ 	.short	0x0016


	//----- nvinfo : EIATTR_EXIT_INSTR_OFFSETS
	.align		4
        /*0ab8*/ 	.byte	0x04, 0x1c
        /*0aba*/ 	.short	(.L_771 - .L_770)


	//   ....[0]....
.L_770:
        /*0abc*/ 	.word	0x0000e950


	//----- nvinfo : EIATTR_MAX_THREADS
	.align		4
.L_771:
        /*0ac0*/ 	.byte	0x04, 0x05
        /*0ac2*/ 	.short	(.L_773 - .L_772)
.L_772:
        /*0ac4*/ 	.word	0x00000180
        /*0ac8*/ 	.word	0x00000001
        /*0acc*/ 	.word	0x00000001


	//----- nvinfo : EIATTR_CRS_STACK_SIZE
	.align		4
.L_773:
        /*0ad0*/ 	.byte	0x04, 0x1e
        /*0ad2*/ 	.short	(.L_775 - .L_774)
.L_774:
        /*0ad4*/ 	.word	0x00000000


	//----- nvinfo : EIATTR_CBANK_PARAM_SIZE
	.align		4
.L_775:
        /*0ad8*/ 	.byte	0x03, 0x19
        /*0ada*/ 	.short	0x0a70


	//----- nvinfo : EIATTR_PARAM_CBANK
	.align		4
        /*0adc*/ 	.byte	0x04, 0x0a
        /*0ade*/ 	.short	(.L_777 - .L_776)
	.align		4
.L_776:
        /*0ae0*/ 	.word	index@(.nv.constant0._ZN7cutlass13device_kernelIN5flash11enable_sm90INS1_16FlashAttnFwdSm90INS1_25CollectiveMainloopFwdSm90ILi2EN4cute5tupleIJNS5_1CILi1EEES8_S8_EEENS6_IJNS7_ILi128EEENS7_ILi96EEENS7_ILi192EEEEEELi192ENS_10bfloat16_tEfNS_4arch4Sm90ELb1ELb0ELb0ELb0ELb1ELb0ELb0ELb1ELb1ELb1ELb1ELb0EEENS1_21CollectiveEpilogueFwdINS6_IJSA_SC_SB_EEES9_SE_SG_Li256ELb0ELb1ELb1ELb0EEENS1_19SingleTileSchedulerILb0ELb1ELb1ELi128EEEEEEEEEvNT_6ParamsE)
        /*0ae4*/ 	.short	0x0210
        /*0ae6*/ 	.short	0x0a70


	//----- nvinfo : EIATTR_SW_WAR
	.align		4
.L_777:
        /*0ae8*/ 	.byte	0x04, 0x36
        /*0aea*/ 	.short	(.L_779 - .L_778)
.L_778:
        /*0aec*/ 	.word	0x00000008
.L_779:


//--------------------- .nv.info._ZN7cutlass13device_kernelIN5flash11enable_sm90INS1_16FlashAttnFwdSm90INS1_25CollectiveMainloopFwdSm90ILi2EN4cute5tupleIJNS5_1CILi1EEES8_S8_EEENS6_IJNS7_ILi128EEENS7_ILi96EEENS7_ILi192EEEEEELi192ENS_10bfloat16_tEfNS_4arch4Sm90ELb1ELb0ELb0ELb1ELb1ELb0ELb0ELb1ELb1ELb1ELb1ELb0EEENS1_21CollectiveEpilogueFwdINS6_IJSA_SC_SB_EEES9_SE_SG_Li256ELb1ELb1ELb1ELb0EEENS1_36VarlenDynamicPersistentTileSchedulerILi128ELi96ELi256ELi128ELb1ELb1ELb1ELb1ELb1ELb1EEEEEEEEEvNT_6ParamsE --------------------------
	.section	.nv.info._ZN7cutlass13device_kernelIN5flash11enable_sm90INS1_16FlashAttnFwdSm90INS1_25CollectiveMainloopFwdSm90ILi2EN4cute5tupleIJNS5_1CILi1EEES8_S8_EEENS6_IJNS7_ILi128EEENS7_ILi96EEENS7_ILi192EEEEEELi192ENS_10bfloat16_tEfNS_4arch4Sm90ELb1ELb0ELb0ELb1ELb1ELb0ELb0ELb1ELb1ELb1ELb1ELb0EEENS1_21CollectiveEpilogueFwdINS6_IJSA_SC_SB_EEES9_SE_SG_Li256ELb1ELb1ELb1ELb0EEENS1_36VarlenDynamicPersistentTileSchedulerILi128ELi96ELi256ELi128ELb1ELb1ELb1ELb1ELb1ELb1EEEEEEEEEvNT_6ParamsE,"",@"SHT_CUDA_INFO"
	.sectionflags	@""
	.align	4


	//----- nvinfo : EIATTR_CUDA_API_VERSION
	.align		4
        /*0000*/ 	.byte	0x04, 0x37
        /*0002*/ 	.short	(.L_781 - .L_780)
.L_780:
        /*0004*/ 	.word	0x00000082


	//----- nvinfo : EIATTR_KPARAM_INFO
	.align		4
.L_781:
        /*0008*/ 	.byte	0x04, 0x17
        /*000a*/ 	.short	(.L_783 - .L_782)
.L_782:
        /*000c*/ 	.word	0x00000000
        /*0010*/ 	.short	0x0000
        /*0012*/ 	.short	0x0070
        /*0014*/ 	.byte	0x00, 0xf0, 0x01, 0x2a


	//----- nvinfo : EIATTR_SPARSE_MMA_MASK
	.align		4
.L_783:
        /*0018*/ 	.byte	0x03, 0x50
        /*001a*/ 	.short	0x0000


	//----- nvinfo : EIATTR_MAXREG_COUNT
	.align		4
        /*001c*/ 	.byte	0x03, 0x1b
        /*001e*/ 	.short	0x00a8


	//----- nvinfo : EIATTR_NUM_BARRIERS
	.align		4
        /*0020*/ 	.byte	0x02, 0x4c
        /*0022*/ 	.byte	0x09
	.zero		1


	//----- nvinfo : EIATTR_EXTERNS
	.align		4
        /*0024*/ 	.byte	0x04, 0x0f
        /*0026*/ 	.short	(.L_785 - .L_784)


	//   ....[0]....
	.align		4
.L_784:
        /*0028*/ 	.word	index@(__assertfail)


	//----- nvinfo : EIATTR_ANNOTATIONS
	.align		4
.L_785:
        /*002c*/ 	.byte	0x04, 0x55
        /*002e*/ 	.short	(.L_787 - .L_786)


	//   ....[0]....
.L_786:
        /* <DEDUP_REMOVED lines=20> */


	//----- nvinfo : EIATTR_MERCURY_ISA_VERSION
	.align		4
.L_787:
        /*0158*/ 	.byte	0x03, 0x5f
        /*015a*/ 	.short	0x0101


	//----- nvinfo : EIATTR_UNUSED_LOAD_BYTE_OFFSET
	.align		4
        /*015c*/ 	.byte	0x04, 0x44
        /*015e*/ 	.short	(.L_789 - .L_788)


	//   ....[0]....
.L_788:
        /*0160*/ 	.word	0x00000950
        /*0164*/ 	.word	0x0000fff0


	//   ....[1]....
        /*0168*/ 	.word	0x00009860
        /*016c*/ 	.word	0x0000fff0


	//----- nvinfo : EIATTR_INT_WARP_WIDE_INSTR_OFFSETS
	.align		4
.L_789:
        /*0170*/ 	.byte	0x04, 0x31
        /*0172*/ 	.short	(.L_791 - .L_790)


	//   ....[0]....
.L_790:
        /*0174*/ 	.word	0x000000c0


	//   ....[1]....
        /*0178*/ 	.word	0x000000d0


	//   ....[2]....
        /*017c*/ 	.word	0x00000170


	//   ....[3]....
        /*0180*/ 	.word	0x0000eea0


	//   ....[4]....
        /*0184*/ 	.word	0x0000ef30


	//   ....[5]....
        /*0188*/ 	.word	0x00011d00


	//   ....[6]....
        /*018c*/ 	.word	0x00011d90


	//----- nvinfo : EIATTR_COOP_GROUP_MASK_REGIDS
	.align		4
.L_791:
        /*0190*/ 	.byte	0x04, 0x29
        /*0192*/ 	.short	(.L_793 - .L_792)


	//   ....[0]....
.L_792:
        /*0194*/ 	.word	0xffffffff


	//   ....[1]....
        /*0198*/ 	.word	0xffffffff


	//   ....[2]....
        /*019c*/ 	.word	0xffffffff


	//   ....[3]....
        /*01a0*/ 	.word	0xffffffff


	//   ....[4]....
        /*01a4*/ 	.word	0xffffffff


	//   ....[5]....
        /*01a8*/ 	.word	0xffffffff


	//   ....[6]....
        /*01ac*/ 	.word	0xffffffff


	//   ....[7]....
        /*01b0*/ 	.word	0xffffffff


	//   ....[8]....
        /*01b4*/ 	.word	0xffffffff


	//   ....[9]....
        /*01b8*/ 	.word	0xffffffff


	//   ....[10]....
        /*01bc*/ 	.word	0xffffffff


	//   ....[11]....
        /*01c0*/ 	.word	0xffffffff


	//   ....[12]....
        /*01c4*/ 	.word	0xffffffff


	//   ....[13]....
        /*01c8*/ 	.word	0xffffffff


	//   ....[14]....
        /*01cc*/ 	.word	0xffffffff


	//   ....[15]....
        /*01d0*/ 	.word	0xffffffff


	//   ....[16]....
        /*01d4*/ 	.word	0xffffffff


	//   ....[17]....
        /*01d8*/ 	.word	0xffffffff


	//   ....[18]....
        /*01dc*/ 	.word	0xffffffff


	//   ....[19]....
        /*01e0*/ 	.word	0xffffffff


	//   ....[20]....
        /*01e4*/ 	.word	0xffffffff


	//   ....[21]....
        /*01e8*/ 	.word	0xffffffff


	//   ....[22]....
        /*01ec*/ 	.word	0xffffffff


	//   ....[23]....
        /*01f0*/ 	.word	0xffffffff


	//   ....[24]....
        /*01f4*/ 	.word	0xffffffff


	//   ....[25]....
        /*01f8*/ 	.word	0xffffffff


	//   ....[26]....
        /*01fc*/ 	.word	0xffffffff


	//   ....[27]....
        /*0200*/ 	.word	0xffffffff


	//   ....[28]....
        /*0204*/ 	.word	0xffffffff


	//   ....[29]....
        /*0208*/ 	.word	0xffffffff


	//   ....[30]....
        /*020c*/ 	.word	0xffffffff


	//   ....[31]....
        /*0210*/ 	.word	0xffffffff


	//   ....[32]....
        /*0214*/ 	.word	0xffffffff


	//   ....[33]....
        /*0218*/ 	.word	0xffffffff


	//   ....[34]....
        /*021c*/ 	.word	0xffffffff


	//   ....[35]....
        /*0220*/ 	.word	0xffffffff


	//   ....[36]....
        /*0224*/ 	.word	0xffffffff


	//   ....[37]....
        /*0228*/ 	.word	0xffffffff


	//   ....[38]....
        /*022c*/ 	.word	0xffffffff


	//   ....[39]....
        /*0230*/ 	.word	0xffffffff


	//   ....[40]....
        /*0234*/ 	.word	0xffffffff


	//   ....[41]....
        /*0238*/ 	.word	0xffffffff


	//   ....[42]....
        /*023c*/ 	.word	0xffffffff


	//   ....[43]....
        /*0240*/ 	.word	0xffffffff


	//   ....[44]....
        /*0244*/ 	.word	0xffffffff


	//   ....[45]....
        /*0248*/ 	.word	0xffffffff


	//   ....[46]....
        /*024c*/ 	.word	0xffffffff


	//   ....[47]....
        /*0250*/ 	.word	0xffffffff


	//   ....[48]....
        /*0254*/ 	.word	0xffffffff


	//   ....[49]....
        /*0258*/ 	.word	0xffffffff


	//   ....[50]....
        /*025c*/ 	.word	0xffffffff


	//   ....[51]....
        /*0260*/ 	.word	0xffffffff


	//   ....[52]....
        /*0264*/ 	.word	0xffffffff


	//   ....[53]....
        /*0268*/ 	.word	0xffffffff


	//   ....[54]....
        /*026c*/ 	.word	0xffffffff


	//   ....[55]....
        /*0270*/ 	.word	0xffffffff


	//   ....[56]....
        /*0274*/ 	.word	0xffffffff


	//   ....[57]....
        /*0278*/ 	.word	0xffffffff


	//   ....[58]....
        /*027c*/ 	.word	0xffffffff


	//   ....[59]....
        /*0280*/ 	.word	0xffffffff


	//   ....[60]....
        /*0284*/ 	.word	0xffffffff


	//   ....[61]....
        /*0288*/ 	.word	0xffffffff


	//   ....[62]....
        /*028c*/ 	.word	0xffffffff


	//   ....[63]....
        /*0290*/ 	.word	0xffffffff


	//   ....[64]....
        /*0294*/ 	.word	0xffffffff


	//   ....[65]....
        /*0298*/ 	.word	0xffffffff


	//   ....[66]....
        /*029c*/ 	.word	0xffffffff


	//   ....[67]....
        /*02a0*/ 	.word	0xffffffff


	//   ....[68]....
        /*02a4*/ 	.word	0xffffffff


	//   ....[69]....
        /*02a8*/ 	.word	0xffffffff


	//   ....[70]....
        /*02ac*/ 	.word	0xffffffff


	//   ....[71]....
        /*02b0*/ 	.word	0xffffffff


	//   ....[72]....
        /*02b4*/ 	.word	0xffffffff


	//   ....[73]....
        /*02b8*/ 	.word	0xffffffff


	//   ....[74]....
        /*02bc*/ 	.word	0xffffffff


	//   ....[75]....
        /*02c0*/ 	.word	0xffffffff


	//   ....[76]....
        /*02c4*/ 	.word	0xffffffff


	//   ....[77]....
        /*02c8*/ 	.word	0xffffffff


	//   ....[78]....
        /*02cc*/ 	.word	0xffffffff


	//   ....[79]....
        /*02d0*/ 	.word	0xffffffff


	//   ....[80]....
        /*02d4*/ 	.word	0xffffffff


	//   ....[81]....
        /*02d8*/ 	.word	0xffffffff


	//   ....[82]....
        /*02dc*/ 	.word	0xffffffff


	//   ....[83]....
        /*02e0*/ 	.word	0xffffffff


	//   ....[84]....
        /*02e4*/ 	.word	0xffffffff


	//   ....[85]....
        /*02e8*/ 	.word	0xffffffff


	//   ....[86]....
        /*02ec*/ 	.word	0xffffffff


	//   ....[87]....
        /*02f0*/ 	.word	0xffffffff


	//   ....[88]....
        /*02f4*/ 	.word	0xffffffff


	//   ....[89]....
        /*02f8*/ 	.word	0xffffffff


	//   ....[90]....
        /*02fc*/ 	.word	0xffffffff


	//   ....[91]....
        /*0300*/ 	.word	0xffffffff


	//   ....[92]....
        /*0304*/ 	.word	0xffffffff


	//   ....[93]....
        /*0308*/ 	.word	0xffffffff


	//   ....[94]....
        /*030c*/ 	.word	0xffffffff


	//   ....[95]....
        /*0310*/ 	.word	0xffffffff


	//   ....[96]....
        /*0314*/ 	.word	0xffffffff


	//   ....[97]....
        /*0318*/ 	.word	0xffffffff


	//   ....[98]....
        /*031c*/ 	.word	0xffffffff


	//   ....[99]....
        /*0320*/ 	.word	0xffffffff


	//   ....[100]....
        /*0324*/ 	.word	0xffffffff


	//   ....[101]....
        /*0328*/ 	.word	0xffffffff


	//   ....[102]....
        /*032c*/ 	.word	0xffffffff


	//   ....[103]....
        /*0330*/ 	.word	0xffffffff


	//   ....[104]....
        /*0334*/ 	.word	0xffffffff


	//   ....[105]....
        /*0338*/ 	.word	0xffffffff


	//   ....[106]....
        /*033c*/ 	.word	0xffffffff


	//   ....[107]....
        /*0340*/ 	.word	0xffffffff


	//   ....[108]....
        /*0344*/ 	.word	0xffffffff


	//   ....[109]....
        /*0348*/ 	.word	0xffffffff


	//   ....[110]....
        /*034c*/ 	.word	0xffffffff


	//   ....[111]....
        /*0350*/ 	.word	0xffffffff


	//   ....[112]....
        /*0354*/ 	.word	0xffffffff


	//   ....[113]....
        /*0358*/ 	.word	0xffffffff


	//   ....[114]....
        /*035c*/ 	.word	0xffffffff


	//   ....[115]....
        /*0360*/ 	.word	0xffffffff


	//   ....[116]....
        /*0364*/ 	.word	0xffffffff


	//   ....[117]....
        /*0368*/ 	.word	0xffffffff


	//   ....[118]....
        /*036c*/ 	.word	0xffffffff


	//   ....[119]....
        /*0370*/ 	.word	0xffffffff


	//   ....[120]....
        /*0374*/ 	.word	0xffffffff


	//   ....[121]....
        /*0378*/ 	.word	0xffffffff


	//   ....[122]....
        /*037c*/ 	.word	0xffffffff


	//   ....[123]....
        /*0380*/ 	.word	0xffffffff


	//   ....[124]....
        /*0384*/ 	.word	0xffffffff


	//   ....[125]....
        /*0388*/ 	.word	0xffffffff


	//   ....[126]....
        /*038c*/ 	.word	0xffffffff


	//   ....[127]....
        /*0390*/ 	.word	0xffffffff


	//   ....[128]....
        /*0394*/ 	.word	0xffffffff


	//   ....[129]....
        /*0398*/ 	.word	0xffffffff


	//   ....[130]....
        /*039c*/ 	.word	0xffffffff


	//   ....[131]....
        /*03a0*/ 	.word	0xffffffff


	//   ....[132]....
        /*03a4*/ 	.word	0xffffffff


	//   ....[133]....
        /*03a8*/ 	.word	0xffffffff


	//   ....[134]....
        /*03ac*/ 	.word	0xffffffff


	//   ....[135]....
        /*03b0*/ 	.word	0xffffffff


	//   ....[136]....
        /*03b4*/ 	.word	0xffffffff


	//   ....[137]....
        /*03b8*/ 	.word	0xffffffff


	//   ....[138]....
        /*03bc*/ 	.word	0xffffffff


	//   ....[139]....
        /*03c0*/ 	.word	0xffffffff


	//   ....[140]....
        /*03c4*/ 	.word	0xffffffff


	//   ....[141]....
        /*03c8*/ 	.word	0xffffffff


	//   ....[142]....
        /*03cc*/ 	.word	0xffffffff


	//   ....[143]....
        /*03d0*/ 	.word	0xffffffff


	//   ....[144]....
        /*03d4*/ 	.word	0xffffffff


	//   ....[145]....
        /*03d8*/ 	.word	0xffffffff


	//   ....[146]....
        /*03dc*/ 	.word	0xffffffff


	//   ....[147]....
        /*03e0*/ 	.word	0xffffffff


	//   ....[148]....
        /*03e4*/ 	.word	0xffffffff


	//   ....[149]....
        /*03e8*/ 	.word	0xffffffff


	//   ....[150]....
        /*03ec*/ 	.word	0xffffffff


	//   ....[151]....
        /*03f0*/ 	.word	0x0500000f


	//   ....[152]....
        /*03f4*/ 	.word	0x0500000f


	//   ....[153]....
        /*03f8*/ 	.word	0x0500000f


	//   ....[154]....
        /*03fc*/ 	.word	0x0500000f


	//   ....[155]....
        /*0400*/ 	.word	0x0500000f


	//   ....[156]....
        /*0404*/ 	.word	0x0500000f


	//   ....[157]....
        /*0408*/ 	.word	0x0500000f


	//   ....[158]....
        /*040c*/ 	.word	0x0500000f


	//   ....[159]....
        /*0410*/ 	.word	0x0500000f


	//   ....[160]....
        /*0414*/ 	.word	0x0500000f


	//   ....[161]....
        /*0418*/ 	.word	0x0500000f


	//   ....[162]....
        /*041c*/ 	.word	0x0500000f


	//   ....[163]....
        /*0420*/ 	.word	0x0500000f


	//   ....[164]....
        /*0424*/ 	.word	0x0500000f


	//   ....[165]....
        /*0428*/ 	.word	0x0500000f


	//   ....[166]....
        /*042c*/ 	.word	0x0500000f


	//   ....[167]....
        /*0430*/ 	.word	0x0500000f


	//   ....[168]....
        /*0434*/ 	.word	0x0500000f


	//   ....[169]....
        /*0438*/ 	.word	0x0500000f


	//   ....[170]....
        /*043c*/ 	.word	0x0500000f


	//   ....[171]....
        /*0440*/ 	.word	0x0500000f


	//   ....[172]....
        /*0444*/ 	.word	0x0500000f


	//   ....[173]....
        /*0448*/ 	.word	0x0500000f


	//   ....[174]....
        /*044c*/ 	.word	0x0500000f


	//   ....[175]....
        /*0450*/ 	.word	0x0500000f


	//   ....[176]....
        /*0454*/ 	.word	0x0500000f


	//   ....[177]....
        /*0458*/ 	.word	0x0500000f


	//   ....[178]....
        /*045c*/ 	.word	0x0500000f


	//   ....[179]....
        /*0460*/ 	.word	0x0500000f


	//   ....[180]....
        /*0464*/ 	.word	0x0500000f


	//   ....[181]....
        /*0468*/ 	.word	0x0500000f


	//   ....[182]....
        /*046c*/ 	.word	0x0500000f


	//   ....[183]....
        /*0470*/ 	.word	0x0500000f


	//   ....[184]....
        /*0474*/ 	.word	0x0500000f


	//   ....[185]....
        /*0478*/ 	.word	0x0500000f


	//   ....[186]....
        /*047c*/ 	.word	0x0500000f


	//   ....[187]....
        /*0480*/ 	.word	0x0500000f


	//   ....[188]....
        /*0484*/ 	.word	0x0500000f


	//   ....[189]....
        /*0488*/ 	.word	0x0500000f


	//   ....[190]....
        /*048c*/ 	.word	0x0500000f


	//   ....[191]....
        /*0490*/ 	.word	0x0500000f


	//   ....[192]....
        /*0494*/ 	.word	0x0500000f


	//   ....[193]....
        /*0498*/ 	.word	0x0500000f


	//   ....[194]....
        /*049c*/ 	.word	0x0500000f


	//   ....[195]....
        /*04a0*/ 	.word	0x0500000f


	//   ....[196]....
        /*04a4*/ 	.word	0x0500000f


	//   ....[197]....
        /*04a8*/ 	.word	0x0500000f


	//   ....[198]....
        /*04ac*/ 	.word	0x0500000f


	//   ....[199]....
        /*04b0*/ 	.word	0x0500000f


	//   ....[200]....
        /*04b4*/ 	.word	0x0500000f


	//   ....[201]....
        /*04b8*/ 	.word	0x0500000f


	//   ....[202]....
        /*04bc*/ 	.word	0x0500000f


	//   ....[203]....
        /*04c0*/ 	.word	0x0500000f


	//   ....[204]....
        /*04c4*/ 	.word	0x0500000f


	//   ....[205]....
        /*04c8*/ 	.word	0x0500000f


	//   ....[206]....
        /*04cc*/ 	.word	0x0500000f


	//   ....[207]....
        /*04d0*/ 	.word	0x0500000f


	//   ....[208]....
        /*04d4*/ 	.word	0x0500000f


	//   ....[209]....
        /*04d8*/ 	.word	0x0500000f


	//   ....[210]....
        /*04dc*/ 	.word	0x0500000f


	//   ....[211]....
        /*04e0*/ 	.word	0x0500000f


	//   ....[212]....
        /*04e4*/ 	.word	0x0500000f


	//   ....[213]....
        /*04e8*/ 	.word	0x0500000f


	//   ....[214]....
        /*04ec*/ 	.word	0x0500000f


	//   ....[215]....
        /*04f0*/ 	.word	0x0500000f


	//   ....[216]....
        /*04f4*/ 	.word	0x0500000f


	//   ....[217]....
        /*04f8*/ 	.word	0x0500000f


	//   ....[218]....
        /*04fc*/ 	.word	0x0500000f


	//   ....[219]....
        /*0500*/ 	.word	0x0500000f


	//   ....[220]....
        /*0504*/ 	.word	0x0500000f


	//   ....[221]....
        /*0508*/ 	.word	0x0500000f


	//   ....[222]....
        /*050c*/ 	.word	0x0500000f


	//   ....[223]....
        /*0510*/ 	.word	0x0500000f


	//   ....[224]....
        /*0514*/ 	.word	0x0500000f


	//   ....[225]....
        /*0518*/ 	.word	0x0500000f


	//   ....[226]....
        /*051c*/ 	.word	0x0500000f


	//   ....[227]....
        /*0520*/ 	.word	0x0500000f


	//   ....[228]....
        /*0524*/ 	.word	0x0500000f


	//   ....[229]....
        /*0528*/ 	.word	0x0500000f


	//   ....[230]....
        /*052c*/ 	.word	0x0500000f


	//   ....[231]....
        /*0530*/ 	.word	0x0500000f


	//   ....[232]....
        /*0534*/ 	.word	0x0500000f


	//   ....[233]....
        /*0538*/ 	.word	0x0500000f


	//   ....[234]....
        /*053c*/ 	.word	0x0500000f


	//----- nvinfo : EIATTR_COOP_GROUP_INSTR_OFFSETS
	.align		4
.L_793:
        /*0540*/ 	.byte	0x04, 0x28
        /*0542*/ 	.short	(.L_795 - .L_794)


	//   ....[0]....
.L_794:
        /*0544*/ 	.word	0x00000070


	//   ....[1]....
        /*0548*/ 	.word	0x000000b0


	//   ....[2]....
        /*054c*/ 	.word	0x000002d0


	//   ....[3]....
        /*0550*/ 	.word	0x00000430


	//   ....[4]....
        /*0554*/ 	.word	0x00000550


	//   ....[5]....
        /*0558*/ 	.word	0x000006b0


	//   ....[6]....
        /*055c*/ 	.word	0x00001dc0


	//   ....[7]....
        /*0560*/ 	.word	0x00002930


	//   ....[8]....
        /*0564*/ 	.word	0x00002960


	//   ....[9]....
        /*0568*/ 	.word	0x00002f10


	//   ....[10]....
        /*056c*/ 	.word	0x00002f90


	//   ....[11]....
        /*0570*/ 	.word	0x00003700


	//   ....[12]....
        /*0574*/ 	.word	0x00003770


	//   ....[13]....
        /*0578*/ 	.word	0x00005140


	//   ....[14]....
        /*057c*/ 	.word	0x00005600


	//   ....[15]....
        /*0580*/ 	.word	0x00005620


	//   ....[16]....
        /*0584*/ 	.word	0x00005680


	//   ....[17]....
        /*0588*/ 	.word	0x00005c80


	//   ....[18]....
        /*058c*/ 	.word	0x00005d10


	//   ....[19]....
        /*0590*/ 	.word	0x00007a30


	//   ....[20]....
        /*0594*/ 	.word	0x00007a40


	//   ....[21]....
        /*0598*/ 	.word	0x00007a70


	//   ....[22]....
        /*059c*/ 	.word	0x00007a80


	//   ....[23]....
        /*05a0*/ 	.word	0x00008d80


	//   ....[24]....
        /*05a4*/ 	.word	0x00008db0


	//   ....[25]....
        /*05a8*/ 	.word	0x00008e70


	//   ....[26]....
        /*05ac*/ 	.word	0x00008e80


	//   ....[27]....
        /*05b0*/ 	.word	0x0000a6e0


	//   ....[28]....
        /*05b4*/ 	.word	0x0000a700


	//   ....[29]....
        /*05b8*/ 	.word	0x0000a710


	//   ....[30]....
        /*05bc*/ 	.word	0x0000a720


	//   ....[31]....
        /*05c0*/ 	.word	0x0000b000


	//   ....[32]....
        /*05c4*/ 	.word	0x0000b020


	//   ....[33]....
        /*05c8*/ 	.word	0x0000b160


	//   ....[34]....
        /*05cc*/ 	.word	0x0000b180


	//   ....[35]....
        /*05d0*/ 	.word	0x0000b280


	//   ....[36]....
        /*05d4*/ 	.word	0x0000b2a0


	//   ....[37]....
        /*05d8*/ 	.word	0x0000b3b0


	//   ....[38]....
        /*05dc*/ 	.word	0x0000b3d0


	//   ....[39]....
        /*05e0*/ 	.word	0x0000b830


	//   ....[40]....
        /*05e4*/ 	.word	0x0000b840


	//   ....[41]....
        /*05e8*/ 	.word	0x0000bf00


	//   ....[42]....
        /*05ec*/ 	.word	0x0000bf10


	//   ....[43]....
        /*05f0*/ 	.word	0x0000cfb0


	//   ....[44]....
        /*05f4*/ 	.word	0x0000cfe0


	//   ....[45]....
        /*05f8*/ 	.word	0x0000d100


	//   ....[46]....
        /*05fc*/ 	.word	0x0000d120


	//   ....[47]....
        /*0600*/ 	.word	0x0000d220


	//   ....[48]....
        /*0604*/ 	.word	0x0000d240


	//   ....[49]....
        /*0608*/ 	.word	0x0000d350


	//   ....[50]....
        /*060c*/ 	.word	0x0000d370


	//   ....[51]....
        /*0610*/ 	.word	0x0000d510


	//   ....[52]....
        /*0614*/ 	.word	0x0000d700


	//   ....[53]....
        /*0618*/ 	.word	0x0000d730


	//   ....[54]....
        /*061c*/ 	.word	0x0000d760


	//   ....[55]....
        /*0620*/ 	.word	0x0000d790


	//   ....[56]....
        /*0624*/ 	.word	0x0000d7c0


	//   ....[57]....
        /*0628*/ 	.word	0x0000d7f0


	//   ....[58]....
        /*062c*/ 	.word	0x0000d960


	//   ....[59]....
        /*0630*/ 	.word	0x0000d990


	//   ....[60]....
        /*0634*/ 	.word	0x0000d9c0


	//   ....[61]....
        /*0638*/ 	.word	0x0000d9f0


	//   ....[62]....
        /*063c*/ 	.word	0x0000da20


	//   ....[63]....
        /*0640*/ 	.word	0x0000da50


	//   ....[64]....
        /*0644*/ 	.word	0x0000dae0


	//   ....[65]....
        /*0648*/ 	.word	0x0000db10


	//   ....[66]....
        /*064c*/ 	.word	0x0000db20


	//   ....[67]....
        /*0650*/ 	.word	0x0000db60


	//   ....[68]....
        /*0654*/ 	.word	0x0000fa40


	//   ....[69]....
        /*0658*/ 	.word	0x0000fa60


	//   ....[70]....
        /*065c*/ 	.word	0x0000fb10


	//   ....[71]....
        /*0660*/ 	.word	0x0000fb30


	//   ....[72]....
        /*0664*/ 	.word	0x0000fbd0


	//   ....[73]....
        /*0668*/ 	.word	0x0000fbf0


	//   ....[74]....
        /*066c*/ 	.word	0x0000fc90


	//   ....[75]....
        /*0670*/ 	.word	0x0000fcb0


	//   ....[76]....
        /*0674*/ 	.word	0x0000fd50


	//   ....[77]....
        /*0678*/ 	.word	0x0000fd70


	//   ....[78]....
        /*067c*/ 	.word	0x0000fd80


	//   ....[79]....
        /*0680*/ 	.word	0x0000fe10


	//   ....[80]....
        /*0684*/ 	.word	0x00010510


	//   ....[81]....
        /*0688*/ 	.word	0x00010540


	//   ....[82]....
        /*068c*/ 	.word	0x000105a0


	//   ....[83]....
        /*0690*/ 	.word	0x00010600


	//   ....[84]....
        /*0694*/ 	.word	0x00010650


	//   ....[85]....
        /*0698*/ 	.word	0x000106b0


	//   ....[86]....
        /*069c*/ 	.word	0x00010700


	//   ....[87]....
        /*06a0*/ 	.word	0x00010760


	//   ....[88]....
        /*06a4*/ 	.word	0x000107b0


	//   ....[89]....
        /*06a8*/ 	.word	0x00010810


	//   ....[90]....
        /*06ac*/ 	.word	0x00010860


	//   ....[91]....
        /*06b0*/ 	.word	0x000108c0


	//   ....[92]....
        /*06b4*/ 	.word	0x00010910


	//   ....[93]....
        /*06b8*/ 	.word	0x00010960


	//   ....[94]....
        /*06bc*/ 	.word	0x00010980


	//   ....[95]....
        /*06c0*/ 	.word	0x000109c0


	//   ....[96]....
        /*06c4*/ 	.word	0x00011170


	//   ....[97]....
        /*06c8*/ 	.word	0x000111b0


	//   ....[98]....
        /*06cc*/ 	.word	0x000111c0


	//   ....[99]....
        /*06d0*/ 	.word	0x00011220


	//   ....[100]....
        /*06d4*/ 	.word	0x00011230


	//   ....[101]....
        /*06d8*/ 	.word	0x00011290


	//   ....[102]....
        /*06dc*/ 	.word	0x000112c0


	//   ....[103]....
        /*06e0*/ 	.word	0x00011300


	//   ....[104]....
        /*06e4*/ 	.word	0x00011330


	//   ....[105]....
        /*06e8*/ 	.word	0x00011370


	//   ....[106]....
        /*06ec*/ 	.word	0x000113a0


	//   ....[107]....
        /*06f0*/ 	.word	0x000113e0


	//   ....[108]....
        /*06f4*/ 	.word	0x00011650


	//   ....[109]....
        /*06f8*/ 	.word	0x00011670


	//   ....[110]....
        /*06fc*/ 	.word	0x00011680


	//   ....[111]....
        /*0700*/ 	.word	0x00011710


	//   ....[112]....
        /*0704*/ 	.word	0x00011720


	//   ....[113]....
        /*0708*/ 	.word	0x000117b0


	//   ....[114]....
        /*070c*/ 	.word	0x000117c0


	//   ....[115]....
        /*0710*/ 	.word	0x00011850


	//   ....[116]....
        /*0714*/ 	.word	0x00011860


	//   ....[117]....
        /*0718*/ 	.word	0x000118f0


	//   ....[118]....
        /*071c*/ 	.word	0x00011900


	//   ....[119]....
        /*0720*/ 	.word	0x00011910


	//   ....[120]....
        /*0724*/ 	.word	0x00011ed0


	//   ....[121]....
        /*0728*/ 	.word	0x00011f10


	//   ....[122]....
        /*072c*/ 	.word	0x00011f50


	//   ....[123]....
        /*0730*/ 	.word	0x00011f80


	//   ....[124]....
        /*0734*/ 	.word	0x00012010


	//   ....[125]....
        /*0738*/ 	.word	0x00012040


	//   ....[126]....
        /*073c*/ 	.word	0x000120b0


	//   ....[127]....
        /*0740*/ 	.word	0x000120e0


	//   ....[128]....
        /*0744*/ 	.word	0x00012150


	//   ....[129]....
        /*0748*/ 	.word	0x00012180


	//   ....[130]....
        /*074c*/ 	.word	0x000121b0


	//   ....[131]....
        /*0750*/ 	.word	0x00012200


	//   ....[132]....
        /*0754*/ 	.word	0x00012640


	//   ....[133]....
        /*0758*/ 	.word	0x00012650


	//   ....[134]....
        /*075c*/ 	.word	0x00012690


	//   ....[135]....
        /*0760*/ 	.word	0x000126d0


	//   ....[136]....
        /*0764*/ 	.word	0x00012700


	//   ....[137]....
        /*0768*/ 	.word	0x00012730


	//   ....[138]....
        /*076c*/ 	.word	0x00012760


	//   ....[139]....
        /*0770*/ 	.word	0x00012790


	//   ....[140]....
        /*0774*/ 	.word	0x00012940


	//   ....[141]....
        /*0778*/ 	.word	0x00012970


	//   ....[142]....
        /*077c*/ 	.word	0x000129a0


	//   ....[143]....
        /*0780*/ 	.word	0x000129d0


	//   ....[144]....
        /*0784*/ 	.word	0x00012a00


	//   ....[145]....
        /*0788*/ 	.word	0x00012a30


	//   ....[146]....
        /*078c*/ 	.word	0x00012af0


	//   ....[147]....
        /*0790*/ 	.word	0x00012b10


	//   ....[148]....
        /*0794*/ 	.word	0x00012b30


	//   ....[149]....
        /*0798*/ 	.word	0x00012b90


	//   ....[150]....
        /*079c*/ 	.word	0x000135b0


	//   ....[151]....
        /*07a0*/ 	.word	0x00013b70


	//   ....[152]....
        /*07a4*/ 	.word	0x00013c60


	//   ....[153]....
        /*07a8*/ 	.word	0x00013d00


	//   ....[154]....
        /*07ac*/ 	.word	0x00013d60


	//   ....[155]....
        /*07b0*/ 	.word	0x00013e70


	//   ....[156]....
        /*07b4*/ 	.word	0x00013ee0


	//   ....[157]....
        /*07b8*/ 	.word	0x00013ff0


	//   ....[158]....
        /*07bc*/ 	.word	0x00014060


	//   ....[159]....
        /*07c0*/ 	.word	0x00014170


	//   ....[160]....
        /*07c4*/ 	.word	0x000141e0


	//   ....[161]....
        /*07c8*/ 	.word	0x000142f0


	//   ....[162]....
        /*07cc*/ 	.word	0x00014360


	//   ....[163]....
        /*07d0*/ 	.word	0x00014400


	//   ....[164]....
        /*07d4*/ 	.word	0x00014510


	//   ....[165]....
        /*07d8*/ 	.word	0x00014580


	//   ....[166]....
        /*07dc*/ 	.word	0x00014600


	//   ....[167]....
        /*07e0*/ 	.word	0x000146d0


	//   ....[168]....
        /*07e4*/ 	.word	0x00014750


	//   ....[169]....
        /*07e8*/ 	.word	0x00014830


	//   ....[170]....
        /*07ec*/ 	.word	0x000148b0


	//   ....[171]....
        /*07f0*/ 	.word	0x00014990


	//   ....[172]....
        /*07f4*/ 	.word	0x00014a10


	//   ....[173]....
        /*07f8*/ 	.word	0x00014af0


	//   ....[174]....
        /*07fc*/ 	.word	0x00014b70


	//   ....[175]....
        /*0800*/ 	.word	0x00014c50


	//   ....[176]....
        /*0804*/ 	.word	0x00014cd0


	//   ....[177]....
        /*0808*/ 	.word	0x00014da0


	//   ....[178]....
        /*080c*/ 	.word	0x00014e20


	//   ....[179]....
        /*0810*/ 	.word	0x00014ee0


	//   ....[180]....
        /*0814*/ 	.word	0x00015010


	//   ....[181]....
        /*0818*/ 	.word	0x000150e0


	//   ....[182]....
        /*081c*/ 	.word	0x00015150


	//   ....[183]....
        /*0820*/ 	.word	0x00015220


	//   ....[184]....
        /*0824*/ 	.word	0x00015280


	//   ....[185]....
        /*0828*/ 	.word	0x00015350


	//   ....[186]....
        /*082c*/ 	.word	0x000153b0


	//   ....[187]....
        /*0830*/ 	.word	0x00015480


	//   ....[188]....
        /*0834*/ 	.word	0x000154e0


	//   ....[189]....
        /*0838*/ 	.word	0x000155b0


	//   ....[190]....
        /*083c*/ 	.word	0x00015610


	//   ....[191]....
        /*0840*/ 	.word	0x000156f0


	//   ....[192]....
        /*0844*/ 	.word	0x000157e0


	//   ....[193]....
        /*0848*/ 	.word	0x00015880


	//   ....[194]....
        /*084c*/ 	.word	0x000158e0


	//   ....[195]....
        /*0850*/ 	.word	0x000159e0


	//   ....[196]....
        /*0854*/ 	.word	0x00015a40


	//   ....[197]....
        /*0858*/ 	.word	0x00015b40


	//   ....[198]....
        /*085c*/ 	.word	0x00015ba0


	//   ....[199]....
        /*0860*/ 	.word	0x00015ca0


	//   ....[200]....
        /*0864*/ 	.word	0x00015d00


	//   ....[201]....
        /*0868*/ 	.word	0x00015e00


	//   ....[202]....
        /*086c*/ 	.word	0x00015e60


	//   ....[203]....
        /*0870*/ 	.word	0x00015f30


	//   ....[204]....
        /*0874*/ 	.word	0x00016070


	//   ....[205]....
        /*0878*/ 	.word	0x00016110


	//   ....[206]....
        /*087c*/ 	.word	0x000161f0


	//   ....[207]....
        /*0880*/ 	.word	0x000162c0


	//   ....[208]....
        /*0884*/ 	.word	0x00016320


	//   ....[209]....
        /*0888*/ 	.word	0x00016410


	//   ....[210]....
        /*088c*/ 	.word	0x00016470


	//   ....[211]....
        /*0890*/ 	.word	0x00016560


	//   ....[212]....
        /*0894*/ 	.word	0x000165c0


	//   ....[213]....
        /*0898*/ 	.word	0x000166b0


	//   ....[214]....
        /*089c*/ 	.word	0x00016710


	//   ....[215]....
        /*08a0*/ 	.word	0x000167f0


	//   ....[216]....
        /*08a4*/ 	.word	0x00016880


	//   ....[217]....
        /*08a8*/ 	.word	0x00016920


	//   ....[218]....
        /*08ac*/ 	.word	0x00016a90


	//   ....[219]....
        /*08b0*/ 	.word	0x00016b00


	//   ....[220]....
        /*08b4*/ 	.word	0x00016b80


	//   ....[221]....
        /*08b8*/ 	.word	0x00016bf0


	//   ....[222]....
        /*08bc*/ 	.word	0x00016c60


	//   ....[223]....
        /*08c0*/ 	.word	0x00016ce0


	//   ....[224]....
        /*08c4*/ 	.word	0x00016d60


	//   ....[225]....
        /*08c8*/ 	.word	0x00016df0


	//   ....[226]....
        /*08cc*/ 	.word	0x00016e60


	//   ....[227]....
        /*08d0*/ 	.word	0x00016ed0


	//   ....[228]....
        /*08d4*/ 	.word	0x00016f40


	//   ....[229]....
        /*08d8*/ 	.word	0x00016fc0


	//   ....[230]....
        /*08dc*/ 	.word	0x00017030


	//   ....[231]....
        /*08e0*/ 	.word	0x000170c0


	//   ....[232]....
        /*08e4*/ 	.word	0x00017120


	//   ....[233]....
        /*08e8*/ 	.word	0x000171b0


	//   ....[234]....
        /*08ec*/ 	.word	0x000172e0


	//----- nvinfo : EIATTR_REG_RECONFIG
	.align		4
.L_795:
        /*08f0*/ 	.byte	0x01, 0x54
	.zero		2


	//----- nvinfo : EIATTR_SYSCALL_OFFSETS
	.align		4
        /*08f4*/ 	.byte	0x04, 0x46
        /*08f6*/ 	.short	(.L_797 - .L_796)


	//   ....[0]....
.L_796:
        /*08f8*/ 	.word	0x00001f40


	//   ....[1]....
        /*08fc*/ 	.word	0x0000f090


	//   ....[2]....
        /*0900*/ 	.word	0x0000f1e0


	//   ....[3]....
        /*0904*/ 	.word	0x0000f2d0


	//   ....[4]....
        /*0908*/ 	.word	0x000101a0


	//----- nvinfo : EIATTR_MBARRIER_INSTR_OFFSETS
	.align		4
.L_797:
        /*090c*/ 	.byte	0x04, 0x39
        /*090e*/ 	.short	(.L_799 - .L_798)


	//   ....[0]....
.L_798:
        /*0910*/ 	.word	0x00000180
        /*0914*/ 	.word	0x000000ff
        /*0918*/ 	.word	0x00030800
        /*091c*/ 	.short	0x0100
        /*091e*/ 	.byte	0x08
	.zero		1


	//   ....[1]....
        /*0920*/ 	.word	0x00000190
        /*0924*/ 	.word	0x000000ff
        /*0928*/ 	.word	0x00030820
        /*092c*/ 	.short	0x0100
        /*092e*/ 	.byte	0x08
	.zero		1


	//   ....[2]....
        /*0930*/ 	.word	0x00000280
        /*0934*/ 	.word	0x000000ff
        /*0938*/ 	.word	0x00030830
        /*093c*/ 	.short	0x0100
        /*093e*/ 	.byte	0x08
	.zero		1


	//   ....[3]....
        /*0940*/ 	.word	0x00000290
        /*0944*/ 	.word	0x000000ff
        /*0948*/ 	.word	0x00030840
        /*094c*/ 	.short	0x0100
        /*094e*/ 	.byte	0x08
	.zero		1


	//   ....[4]....
        /*0950*/ 	.word	0x000002a0
        /*0954*/ 	.word	0x000000ff
        /*0958*/ 	.word	0x00030838
        /*095c*/ 	.short	0x0100
        /*095e*/ 	.byte	0x08
	.zero		1


	//   ....[5]....
        /*0960*/ 	.word	0x000002b0
        /*0964*/ 	.word	0x000000ff
        /*0968*/ 	.word	0x00030848
        /*096c*/ 	.short	0x0100
        /*096e*/ 	.byte	0x08
	.zero		1


	//   ....[6]....
        /*0970*/ 	.word	0x000003e0
        /*0974*/ 	.word	0x000000ff
        /*0978*/ 	.word	0x00030850
        /*097c*/ 	.short	0x0100
        /*097e*/ 	.byte	0x08
	.zero		1


	//   ....[7]....
        /*0980*/ 	.word	0x000003f0
        /*0984*/ 	.word	0x000000ff
        /*0988*/ 	.word	0x00030860
        /*098c*/ 	.short	0x0100
        /*098e*/ 	.byte	0x08
	.zero		1


	//   ....[8]....
        /*0990*/ 	.word	0x00000400
        /*0994*/ 	.word	0x000000ff
        /*0998*/ 	.word	0x00030858
        /*099c*/ 	.short	0x0100
        /*099e*/ 	.byte	0x08
	.zero		1


	//   ....[9]....
        /*09a0*/ 	.word	0x00000410
        /*09a4*/ 	.word	0x000000ff
        /*09a8*/ 	.word	0x00030868
        /*09ac*/ 	.short	0x0100
        /*09ae*/ 	.byte	0x08
	.zero		1


	//   ....[10]....
        /*09b0*/ 	.word	0x00000500
        /*09b4*/ 	.word	0x000000ff
        /*09b8*/ 	.word	0x00030870
        /*09bc*/ 	.short	0x0100
        /*09be*/ 	.byte	0x06
	.zero		1


	//   ....[11]....
        /*09c0*/ 	.word	0x00000510
        /*09c4*/ 	.word	0x000000ff
        /*09c8*/ 	.word	0x00030880
        /*09cc*/ 	.short	0x0100
        /*09ce*/ 	.byte	0x06
	.zero		1


	//   ....[12]....
        /*09d0*/ 	.word	0x00000520
        /*09d4*/ 	.word	0x000000ff
        /*09d8*/ 	.word	0x00030878
        /*09dc*/ 	.short	0x0100
        /*09de*/ 	.byte	0x06
	.zero		1


	//   ....[13]....
        /*09e0*/ 	.word	0x00000530
        /*09e4*/ 	.word	0x000000ff
        /*09e8*/ 	.word	0x00030888
        /*09ec*/ 	.short	0x0100
        /*09ee*/ 	.byte	0x06
	.zero		1


	//   ....[14]....
        /*09f0*/ 	.word	0x00000660
        /*09f4*/ 	.word	0x000000ff
        /*09f8*/ 	.word	0x00030890
        /*09fc*/ 	.short	0x0100
        /*09fe*/ 	.byte	0x08
	.zero		1


	//   ....[15]....
        /*0a00*/ 	.word	0x00000670
        /*0a04*/ 	.word	0x000000ff
        /*0a08*/ 	.word	0x000308a0
        /*0a0c*/ 	.short	0x0100
        /*0a0e*/ 	.byte	0x08
	.zero		1


	//   ....[16]....
        /*0a10*/ 	.word	0x00000680
        /*0a14*/ 	.word	0x000000ff
        /*0a18*/ 	.word	0x00030898
        /*0a1c*/ 	.short	0x0100
        /*0a1e*/ 	.byte	0x08
	.zero		1


	//   ....[17]....
        /*0a20*/ 	.word	0x00000690
        /*0a24*/ 	.word	0x000000ff
        /*0a28*/ 	.word	0x000308a8
        /*0a2c*/ 	.short	0x0100
        /*0a2e*/ 	.byte	0x08
	.zero		1


	//   ....[18]....
        /*0a30*/ 	.word	0x000007d0
        /*0a34*/ 	.word	0x000000ff
        /*0a38*/ 	.word	0x000308b0
        /*0a3c*/ 	.short	0x0100
        /*0a3e*/ 	.byte	0x08
	.zero		1


	//   ....[19]....
        /*0a40*/ 	.word	0x000007e0
        /*0a44*/ 	.word	0x000000ff
        /*0a48*/ 	.word	0x000308c0
        /*0a4c*/ 	.short	0x0100
        /*0a4e*/ 	.byte	0x08
	.zero		1


	//   ....[20]....
        /*0a50*/ 	.word	0x000007f0
        /*0a54*/ 	.word	0x000000ff
        /*0a58*/ 	.word	0x000308b8
        /*0a5c*/ 	.short	0x0100
        /*0a5e*/ 	.byte	0x08
	.zero		1


	//   ....[21]....
        /*0a60*/ 	.word	0x00000800
        /*0a64*/ 	.word	0x000000ff
        /*0a68*/ 	.word	0x000308c8
        /*0a6c*/ 	.short	0x0100
        /*0a6e*/ 	.byte	0x08
	.zero		1


	//   ....[22]....
        /*0a70*/ 	.word	0x00001fc0
        /*0a74*/ 	.word	0x000000ff
        /*0a78*/ 	.word	0x00030800
        /*0a7c*/ 	.short	0x010a
        /*0a7e*/ 	.byte	0x28
	.zero		1


	//   ....[23]....
        /*0a80*/ 	.word	0x00002070
        /*0a84*/ 	.word	0x00000000
        /*0a88*/ 	.word	0x00030830
        /*0a8c*/ 	.short	0x010a
        /*0a8e*/ 	.byte	0x3f
	.zero		1


	//   ....[24]....
        /*0a90*/ 	.word	0x000020b0
        /*0a94*/ 	.word	0x00000000
        /*0a98*/ 	.word	0x00030830
        /*0a9c*/ 	.short	0x010a
        /*0a9e*/ 	.byte	0x3f
	.zero		1


	//   ....[25]....
        /*0aa0*/ 	.word	0x00002a50
        /*0aa4*/ 	.word	0x000000ff
        /*0aa8*/ 	.word	0x00000000
        /*0aac*/ 	.short	0x0101
        /*0aae*/ 	.byte	0x05
	.zero		1


	//   ....[26]....
        /*0ab0*/ 	.word	0x00004210
        /*0ab4*/ 	.word	0x000000ff
        /*0ab8*/ 	.word	0x00030830
        /*0abc*/ 	.short	0x010a
        /*0abe*/ 	.byte	0x07
	.zero		1


	//   ....[27]....
        /*0ac0*/ 	.word	0x00004250
        /*0ac4*/ 	.word	0x000000ff
        /*0ac8*/ 	.word	0x00030830
        /*0acc*/ 	.short	0x010a
        /*0ace*/ 	.byte	0x07
	.zero		1


	//   ....[28]....
        /*0ad0*/ 	.word	0x00004d90
        /*0ad4*/ 	.word	0x000000ff
        /*0ad8*/ 	.word	0x00030850
        /*0adc*/ 	.short	0x010a
        /*0ade*/ 	.byte	0x0a
	.zero		1


	//   ....[29]....
        /*0ae0*/ 	.word	0x00004dd0
        /*0ae4*/ 	.word	0x000000ff
        /*0ae8*/ 	.word	0x00030850
        /*0aec*/ 	.short	0x010a
        /*0aee*/ 	.byte	0x0a
	.zero		1


	//   ....[30]....
        /*0af0*/ 	.word	0x00005130
        /*0af4*/ 	.word	0x000000ff
        /*0af8*/ 	.word	0x00000000
        /*0afc*/ 	.short	0x0101
        /*0afe*/ 	.byte	0x07
	.zero		1


	//   ....[31]....
        /*0b00*/ 	.word	0x000066b0
        /*0b04*/ 	.word	0x000000ff
        /*0b08*/ 	.word	0x00000000
        /*0b0c*/ 	.short	0x0101
        /*0b0e*/ 	.byte	0x0a
	.zero		1


	//   ....[32]....
        /*0b10*/ 	.word	0x000068a0
        /*0b14*/ 	.word	0x000000ff
        /*0b18*/ 	.word	0x00030830
        /*0b1c*/ 	.short	0x010a
        /*0b1e*/ 	.byte	0x07
	.zero		1


	//   ....[33]....
        /*0b20*/ 	.word	0x000068e0
        /*0b24*/ 	.word	0x000000ff
        /*0b28*/ 	.word	0x00030830
        /*0b2c*/ 	.short	0x010a
        /*0b2e*/ 	.byte	0x07
	.zero		1


	//   ....[34]....
        /*0b30*/ 	.word	0x00007420
        /*0b34*/ 	.word	0x000000ff
        /*0b38*/ 	.word	0x00030850
        /*0b3c*/ 	.short	0x010a
        /*0b3e*/ 	.byte	0x0f
	.zero		1


	//   ....[35]....
        /*0b40*/ 	.word	0x00007460
        /*0b44*/ 	.word	0x000000ff
        /*0b48*/ 	.word	0x00030850
        /*0b4c*/ 	.short	0x010a
        /*0b4e*/ 	.byte	0x0f
	.zero		1


	//   ....[36]....
        /*0b50*/ 	.word	0x00007850
        /*0b54*/ 	.word	0x000000ff
        /*0b58*/ 	.word	0x00000000
        /*0b5c*/ 	.short	0x0101
        /*0b5e*/ 	.byte	0x05
	.zero		1


	//   ....[37]....
        /*0b60*/ 	.word	0x000085d0
        /*0b64*/ 	.word	0x000000ff
        /*0b68*/ 	.word	0x00000000
        /*0b6c*/ 	.short	0x0101
        /*0b6e*/ 	.byte	0x0f
	.zero		1


	//   ....[38]....
        /*0b70*/ 	.word	0x00008cf0
        /*0b74*/ 	.word	0x000000ff
        /*0b78*/ 	.word	0x00030850
        /*0b7c*/ 	.short	0x010a
        /*0b7e*/ 	.byte	0x05
	.zero		1


	//   ....[39]....
        /*0b80*/ 	.word	0x00008d30
        /*0b84*/ 	.word	0x000000ff
        /*0b88*/ 	.word	0x00030850
        /*0b8c*/ 	.short	0x010a
        /*0b8e*/ 	.byte	0x05
	.zero		1


	//   ....[40]....
        /*0b90*/ 	.word	0x000094d0
        /*0b94*/ 	.word	0x000000ff
        /*0b98*/ 	.word	0x00000000
        /*0b9c*/ 	.short	0x0101
        /*0b9e*/ 	.byte	0x04
	.zero		1


	//   ....[41]....
        /*0ba0*/ 	.word	0x0000aff0
        /*0ba4*/ 	.word	0x000000ff
        /*0ba8*/ 	.word	0x00000000
        /*0bac*/ 	.short	0x0101
        /*0bae*/ 	.byte	0x08
	.zero		1


	//   ....[42]....
        /*0bb0*/ 	.word	0x0000b690
        /*0bb4*/ 	.word	0x000000ff
        /*0bb8*/ 	.word	0x00000000
        /*0bbc*/ 	.short	0x0101
        /*0bbe*/ 	.byte	0x08
	.zero		1


	//   ....[43]....
        /*0bc0*/ 	.word	0x0000f850
        /*0bc4*/ 	.word	0x00000007
        /*0bc8*/ 	.word	0x00030840
        /*0bcc*/ 	.short	0x010a
        /*0bce*/ 	.byte	0x3f
	.zero		1


	//   ....[44]....
        /*0bd0*/ 	.word	0x0000fed0
        /*0bd4*/ 	.word	0x00000007
        /*0bd8*/ 	.word	0x00030830
        /*0bdc*/ 	.short	0x0107
        /*0bde*/ 	.byte	0x3f
	.zero		1


	//   ....[45]....
        /*0be0*/ 	.word	0x0000ffa0
        /*0be4*/ 	.word	0x00000007
        /*0be8*/ 	.word	0x00030830
        /*0bec*/ 	.short	0x0101
        /*0bee*/ 	.byte	0x3f
	.zero		1


	//   ....[46]....
        /*0bf0*/ 	.word	0x00010ad0
        /*0bf4*/ 	.word	0x00000016
        /*0bf8*/ 	.word	0x00030800
        /*0bfc*/ 	.short	0x0107
        /*0bfe*/ 	.byte	0x3f
	.zero		1


	//   ....[47]....
        /*0c00*/ 	.word	0x00010bf0
        /*0c04*/ 	.word	0x00000016
        /*0c08*/ 	.word	0x00030800
        /*0c0c*/ 	.short	0x0101
        /*0c0e*/ 	.byte	0x3f
	.zero		1


	//   ....[48]....
        /*0c10*/ 	.word	0x00010c10
        /*0c14*/ 	.word	0x00000016
        /*0c18*/ 	.word	0x00030820
        /*0c1c*/ 	.short	0x010a
        /*0c1e*/ 	.byte	0x3f
	.zero		1


	//   ....[49]....
        /*0c20*/ 	.word	0x00010fd0
        /*0c24*/ 	.word	0x00000006
        /*0c28*/ 	.word	0x00030840
        /*0c2c*/ 	.short	0x010a
        /*0c2e*/ 	.byte	0x3f
	.zero		1


	//   ....[50]....
        /*0c30*/ 	.word	0x00011490
        /*0c34*/ 	.word	0x00000006
        /*0c38*/ 	.word	0x00030830
        /*0c3c*/ 	.short	0x0107
        /*0c3e*/ 	.byte	0x3f
	.zero		1


	//   ....[51]....
        /*0c40*/ 	.word	0x00011540
        /*0c44*/ 	.word	0x00000006
        /*0c48*/ 	.word	0x00030830
        /*0c4c*/ 	.short	0x0101
        /*0c4e*/ 	.byte	0x3f
	.zero		1


	//   ....[52]....
        /*0c50*/ 	.word	0x000115b0
        /*0c54*/ 	.word	0x00000006
        /*0c58*/ 	.word	0x00030860
        /*0c5c*/ 	.short	0x010a
        /*0c5e*/ 	.byte	0x3f
	.zero		1


	//   ....[53]....
        /*0c60*/ 	.word	0x00011b00
        /*0c64*/ 	.word	0x00000006
        /*0c68*/ 	.word	0x00030850
        /*0c6c*/ 	.short	0x0107
        /*0c6e*/ 	.byte	0x3f
	.zero		1


	//   ....[54]....
        /*0c70*/ 	.word	0x00011c20
        /*0c74*/ 	.word	0x00000006
        /*0c78*/ 	.word	0x00030850
        /*0c7c*/ 	.short	0x0101
        /*0c7e*/ 	.byte	0x3f
	.zero		1


	//   ....[55]....
        /*0c80*/ 	.word	0x00011e30
        /*0c84*/ 	.word	0x00000000
        /*0c88*/ 	.word	0x00030860
        /*0c8c*/ 	.short	0x010a
        /*0c8e*/ 	.byte	0x3f
	.zero		1


	//   ....[56]....
        /*0c90*/ 	.word	0x00012330
        /*0c94*/ 	.word	0x00000000
        /*0c98*/ 	.word	0x00030850
        /*0c9c*/ 	.short	0x0107
        /*0c9e*/ 	.byte	0x3f
	.zero		1


	//   ....[57]....
        /*0ca0*/ 	.word	0x000123e0
        /*0ca4*/ 	.word	0x00000000
        /*0ca8*/ 	.word	0x00030850
        /*0cac*/ 	.short	0x0101
        /*0cae*/ 	.byte	0x3f
	.zero		1


	//   ....[58]....
        /*0cb0*/ 	.word	0x00013530
        /*0cb4*/ 	.word	0x00000004
        /*0cb8*/ 	.word	0x00030820
        /*0cbc*/ 	.short	0x010a
        /*0cbe*/ 	.byte	0x3f
	.zero		1


	//   ....[59]....
        /*0cc0*/ 	.word	0x000136d0
        /*0cc4*/ 	.word	0x00000005
        /*0cc8*/ 	.word	0x00030840
        /*0ccc*/ 	.short	0x010a
        /*0cce*/ 	.byte	0x3f
	.zero		1


	//   ....[60]....
        /*0cd0*/ 	.word	0x00013770
        /*0cd4*/ 	.word	0x0000001b
        /*0cd8*/ 	.word	0x00030840
        /*0cdc*/ 	.short	0x010a
        /*0cde*/ 	.byte	0x3f
	.zero		1


	//   ....[61]....
        /*0ce0*/ 	.word	0x000137b0
        /*0ce4*/ 	.word	0x00000005
        /*0ce8*/ 	.word	0x00030860
        /*0cec*/ 	.short	0x010a
        /*0cee*/ 	.byte	0x3f
	.zero		1


	//   ....[62]....
        /*0cf0*/ 	.word	0x000137f0
        /*0cf4*/ 	.word	0x0000001b
        /*0cf8*/ 	.word	0x00030860
        /*0cfc*/ 	.short	0x010a
        /*0cfe*/ 	.byte	0x3f
	.zero		1


	//   ....[63]....
        /*0d00*/ 	.word	0x00013860
        /*0d04*/ 	.word	0x00000003
        /*0d08*/ 	.word	0x00030800
        /*0d0c*/ 	.short	0x010a
        /*0d0e*/ 	.byte	0x3f
	.zero		1


	//   ....[64]....
        /*0d10*/ 	.word	0x000138b0
        /*0d14*/ 	.word	0x00000000
        /*0d18*/ 	.word	0x00030830
        /*0d1c*/ 	.short	0x010a
        /*0d1e*/ 	.byte	0x3f
	.zero		1


	//   ....[65]....
        /*0d20*/ 	.word	0x00013910
        /*0d24*/ 	.word	0x00000004
        /*0d28*/ 	.word	0x00030830
        /*0d2c*/ 	.short	0x010a
        /*0d2e*/ 	.byte	0x3f
	.zero		1


	//   ....[66]....
        /*0d30*/ 	.word	0x00013970
        /*0d34*/ 	.word	0x00000002
        /*0d38*/ 	.word	0x00030850
        /*0d3c*/ 	.short	0x010a
        /*0d3e*/ 	.byte	0x3f
	.zero		1


	//   ....[67]....
        /*0d40*/ 	.word	0x000139d0
        /*0d44*/ 	.word	0x00000004
        /*0d48*/ 	.word	0x00030830
        /*0d4c*/ 	.short	0x010a
        /*0d4e*/ 	.byte	0x3f
	.zero		1


	//   ....[68]....
        /*0d50*/ 	.word	0x00013a30
        /*0d54*/ 	.word	0x00000002
        /*0d58*/ 	.word	0x00030850
        /*0d5c*/ 	.short	0x010a
        /*0d5e*/ 	.byte	0x3f
	.zero		1


	//   ....[69]....
        /*0d60*/ 	.word	0x00013a90
        /*0d64*/ 	.word	0x00000007
        /*0d68*/ 	.word	0x00030850
        /*0d6c*/ 	.short	0x010a
        /*0d6e*/ 	.byte	0x3f
	.zero		1


	//   ....[70]....
        /*0d70*/ 	.word	0x00013bb0
        /*0d74*/ 	.word	0x00000007
        /*0d78*/ 	.word	0x00030840
        /*0d7c*/ 	.short	0x010a
        /*0d7e*/ 	.byte	0x3f
	.zero		1


	//   ....[71]....
        /*0d80*/ 	.word	0x00014f10
        /*0d84*/ 	.word	0x00000016
        /*0d88*/ 	.word	0x00030820
        /*0d8c*/ 	.short	0x010a
        /*0d8e*/ 	.byte	0x3f
	.zero		1


	//   ....[72]....
        /*0d90*/ 	.word	0x00014f60
        /*0d94*/ 	.word	0x00000006
        /*0d98*/ 	.word	0x00030840
        /*0d9c*/ 	.short	0x010a
        /*0d9e*/ 	.byte	0x3f
	.zero		1


	//   ....[73]....
        /*0da0*/ 	.word	0x00015730
        /*0da4*/ 	.word	0x00000006
        /*0da8*/ 	.word	0x00030860
        /*0dac*/ 	.short	0x010a
        /*0dae*/ 	.byte	0x3f
	.zero		1


	//   ....[74]....
        /*0db0*/ 	.word	0x00015fc0
        /*0db4*/ 	.word	0x00000000
        /*0db8*/ 	.word	0x00030860
        /*0dbc*/ 	.short	0x010a
        /*0dbe*/ 	.byte	0x3f
	.zero		1


	//   ....[75]....
        /*0dc0*/ 	.word	0x00017200
        /*0dc4*/ 	.word	0x00000004
        /*0dc8*/ 	.word	0x00030820
        /*0dcc*/ 	.short	0x010a
        /*0dce*/ 	.byte	0x3f
	.zero		1


	//   ....[76]....
        /*0dd0*/ 	.word	0x000173a0
        /*0dd4*/ 	.word	0x00000005
        /*0dd8*/ 	.word	0x00030840
        /*0ddc*/ 	.short	0x010a
        /*0dde*/ 	.byte	0x3f
	.zero		1


	//   ....[77]....
        /*0de0*/ 	.word	0x000173f0
        /*0de4*/ 	.word	0x0000001b
        /*0de8*/ 	.word	0x00030840
        /*0dec*/ 	.short	0x010a
        /*0dee*/ 	.byte	0x3f
	.zero		1


	//   ....[78]....
        /*0df0*/ 	.word	0x00017440
        /*0df4*/ 	.word	0x00000005
        /*0df8*/ 	.word	0x00030860
        /*0dfc*/ 	.short	0x010a
        /*0dfe*/ 	.byte	0x3f
	.zero		1


	//----- nvinfo : EIATTR_NUM_MBARRIERS
	.align		4
.L_799:
        /*0e00*/ 	.byte	0x03, 0x38
        /*0e02*/ 	.short	0x0016


	//----- nvinfo : EIATTR_EXIT_INSTR_OFFSETS
	.align		4
        /*0e04*/ 	.byte	0x04, 0x1c
        /*0e06*/ 	.short	(.L_801 - .L_800)


	//   ....[0]....
.L_800:
        /*0e08*/ 	.word	0x00000990


	//   ....[1]....
        /*0e0c*/ 	.word	0x0000d4b0


	//   ....[2]....
        /*0e10*/ 	.word	0x00013840


	//----- nvinfo : EIATTR_MAX_THREADS
	.align		4
.L_801:
        /*0e14*/ 	.byte	0x04, 0x05
        /*0e16*/ 	.short	(.L_803 - .L_802)
.L_802:
        /*0e18*/ 	.word	0x00000180
        /*0e1c*/ 	.word	0x00000001
        /*0e20*/ 	.word	0x00000001


	//----- nvinfo : EIATTR_CRS_STACK_SIZE
	.align		4
.L_803:
        /*0e24*/ 	.byte	0x04, 0x1e
        /*0e26*/ 	.short	(.L_805 - .L_804)
.L_804:
        /*0e28*/ 	.word	0x00000000


	//----- nvinfo : EIATTR_CBANK_PARAM_SIZE
	.align		4
.L_805:
        /*0e2c*/ 	.byte	0x03, 0x19
        /*0e2e*/ 	.short	0x0af0


	//----- nvinfo : EIATTR_PARAM_CBANK
	.align		4
        /*0e30*/ 	.byte	0x04, 0x0a
        /*0e32*/ 	.short	(.L_807 - .L_806)
	.align		4
.L_806:
        /*0e34*/ 	.word	index@(.nv.constant0._ZN7cutlass13device_kernelIN5flash11enable_sm90INS1_16FlashAttnFwdSm90INS1_25CollectiveMainloopFwdSm90ILi2EN4cute5tupleIJNS5_1CILi1EEES8_S8_EEENS6_IJNS7_ILi128EEENS7_ILi96EEENS7_ILi192EEEEEELi192ENS_10bfloat16_tEfNS_4arch4Sm90ELb1ELb0ELb0ELb1ELb1ELb0ELb0ELb1ELb1ELb1ELb1ELb0EEENS1_21CollectiveEpilogueFwdINS6_IJSA_SC_SB_EEES9_SE_SG_Li256ELb1ELb1ELb1ELb0EEENS1_36VarlenDynamicPersistentTileSchedulerILi128ELi96ELi256ELi128ELb1ELb1ELb1ELb1ELb1ELb1EEEEEEEEEvNT_6ParamsE)
        /*0e38*/ 	.short	0x0210
        /*0e3a*/ 	.short	0x0af0


	//----- nvinfo : EIATTR_SW_WAR
	.align		4
.L_807:
        /*0e3c*/ 	.byte	0x04, 0x36
        /*0e3e*/ 	.short	(.L_809 - .L_808)
.L_808:
        /*0e40*/ 	.word	0x00000008
.L_809:


//--------------------- .nv.info._ZN7cutlass13device_kernelIN5flash11enable_sm90INS1_16FlashAttnFwdSm90INS1_25CollectiveMainloopFwdSm90ILi2EN4cute5tupleIJNS5_1CILi1EEES8_S8_EEENS6_IJNS7_ILi128EEENS7_ILi96EEENS7_ILi192EEEEEELi192ENS_10bfloat16_tEfNS_4arch4Sm90ELb1ELb0ELb0ELb1ELb1ELb1ELb0ELb1ELb1ELb1ELb1ELb0EEENS1_21CollectiveEpilogueFwdINS6_IJSA_SC_SB_EEES9_SE_SG_Li256ELb1ELb1ELb1ELb0EEENS1_36VarlenDynamicPersistentTileSchedulerILi128ELi96ELi256ELi128ELb1ELb1ELb1ELb1ELb1ELb1EEEEEEEEEvNT_6ParamsE --------------------------
	.section	.nv.info._ZN7cutlass13device_kernelIN5flash11enable_sm90INS1_16FlashAttnFwdSm90INS1_25CollectiveMainloopFwdSm90ILi2EN4cute5tupleIJNS5_1CILi1EEES8_S8_EEENS6_IJNS7_ILi128EEENS7_ILi96EEENS7_ILi192EEEEEELi192ENS_10bfloat16_tEfNS_4arch4Sm90ELb1ELb0ELb0ELb1ELb1ELb1ELb0ELb1ELb1ELb1ELb1ELb0EEENS1_21CollectiveEpilogueFwdINS6_IJSA_SC_SB_EEES9_SE_SG_Li256ELb1ELb1ELb1ELb0EEENS1_36VarlenDynamicPersistentTileSchedulerILi128ELi96ELi256ELi128ELb1ELb1ELb1ELb1ELb1ELb1EEEEEEEEEvNT_6ParamsE,"",@"SHT_CUDA_INFO"
	.sectionflags	@""
	.align	4


	//----- nvinfo : EIATTR_CUDA_API_VERSION
	.align		4
        /*0000*/ 	.byte	0x04, 0x37
        /*0002*/ 	.short	(.L_811 - .L_810)
.L_810:
        /*0004*/ 	.word	0x00000082


	//----- nvinfo : EIATTR_KPARAM_INFO
	.align		4
.L_811:
        /*0008*/ 	.byte	0x04, 0x17
        /*000a*/ 	.short	(.L_813 - .L_812)
.L_812:
        /*000c*/ 	.word	0x00000000
        /*0010*/ 	.short	0x0000
        /*0012*/ 	.short	0x0070
        /*0014*/ 	.byte	0x00, 0xf0, 0x01, 0x2a


	//----- nvinfo : EIATTR_SPARSE_MMA_MASK
	.align		4
.L_813:
        /*0018*/ 	.byte	0x03, 0x50
        /*001a*/ 	.short	0x0000


	//----- nvinfo : EIATTR_MAXREG_COUNT
	.align		4
        /*001c*/ 	.byte	0x03, 0x1b
        /*001e*/ 	.short	0x00a8


	//----- nvinfo : EIATTR_NUM_BARRIERS
	.align		4
        /*0020*/ 	.byte	0x02, 0x4c
        /*0022*/ 	.byte	0x10
	.zero		1


	//----- nvinfo : EIATTR_EXTERNS
	.align		4
        /*0024*/ 	.byte	0x04, 0x0f
        /*0026*/ 	.short	(.L_815 - .L_814)


	//   ....[0]....
	.align		4
.L_814:
        /*0028*/ 	.word	index@(__assertfail)


	//----- nvinfo : EIATTR_ANNOTATIONS
	.align		4
.L_815:
        /*002c*/ 	.byte	0x04, 0x55
        /*002e*/ 	.short	(.L_817 - .L_816)


	//   ....[0]....
.L_816:
        /* <DEDUP_REMOVED lines=42> */


	//----- nvinfo : EIATTR_MERCURY_ISA_VERSION
	.align		4
.L_817:
        /*02c0*/ 	.byte	0x03, 0x5f
        /*02c2*/ 	.short	0x0101


	//----- nvinfo : EIATTR_UNUSED_LOAD_BYTE_OFFSET
	.align		4
        /*02c4*/ 	.byte	0x04, 0x44
        /*02c6*/ 	.short	(.L_819 - .L_818)


	//   ....[0]....
.L_818:
        /*02c8*/ 	.word	0x00000a20
        /*02cc*/ 	.word	0x0000fff0


	//   ....[1]....
        /*02d0*/ 	.word	0x0001b7b0
        /*02d4*/ 	.word	0x0000fff0


	//----- nvinfo : EIATTR_INT_WARP_WIDE_INSTR_OFFSETS
	.align		4
.L_819:
        /*02d8*/ 	.byte	0x04, 0x31
        /*02da*/ 	.short	(.L_821 - .L_820)


	//   ....[0]....
.L_820:
        /*02dc*/ 	.word	0x00000130


	//   ....[1]....
        /*02e0*/ 	.word	0x00000170


	//   ....[2]....
        /*02e4*/ 	.word	0x000001e0


	//   ....[3]....
        /*02e8*/ 	.word	0x00022970


	//   ....[4]....
        /*02ec*/ 	.word	0x00022a10


	//   ....[5]....
        /*02f0*/ 	.word	0x000258d0


	//   ....[6]....
        /*02f4*/ 	.word	0x00025970


	//----- nvinfo : EIATTR_COOP_GROUP_MASK_REGIDS
	.align		4
.L_821:
        /*02f8*/ 	.byte	0x04, 0x29
        /*02fa*/ 	.short	(.L_823 - .L_822)


	//   ....[0]....
.L_822:
        /*02fc*/ 	.word	0xffffffff


	//   ....[1]....
        /*0300*/ 	.word	0xffffffff


	//   ....[2]....
        /*0304*/ 	.word	0xffffffff


	//   ....[3]....
        /*0308*/ 	.word	0xffffffff


	//   ....[4]....
        /*030c*/ 	.word	0xffffffff


	//   ....[5]....
        /*0310*/ 	.word	0xffffffff


	//   ....[6]....
        /*0314*/ 	.word	0xffffffff


	//   ....[7]....
        /*0318*/ 	.word	0xffffffff


	//   ....[8]....
        /*031c*/ 	.word	0xffffffff


	//   ....[9]....
        /*0320*/ 	.word	0xffffffff


	//   ....[10]....
        /*0324*/ 	.word	0xffffffff


	//   ....[11]....
        /*0328*/ 	.word	0xffffffff


	//   ....[12]....
        /*032c*/ 	.word	0xffffffff


	//   ....[13]....
        /*0330*/ 	.word	0xffffffff


	//   ....[14]....
        /*0334*/ 	.word	0xffffffff


	//   ....[15]....
        /*0338*/ 	.word	0xffffffff


	//   ....[16]....
        /*033c*/ 	.word	0xffffffff


	//   ....[17]....
        /*0340*/ 	.word	0xffffffff


	//   ....[18]....
        /*0344*/ 	.word	0xffffffff


	//   ....[19]....
        /*0348*/ 	.word	0xffffffff


	//   ....[20]....
        /*034c*/ 	.word	0xffffffff


	//   ....[21]....
        /*0350*/ 	.word	0xffffffff


	//   ....[22]....
        /*0354*/ 	.word	0xffffffff


	//   ....[23]....
        /*0358*/ 	.word	0xffffffff


	//   ....[24]....
        /*035c*/ 	.word	0xffffffff


	//   ....[25]....
        /*0360*/ 	.word	0xffffffff


	//   ....[26]....
        /*0364*/ 	.word	0xffffffff


	//   ....[27]....
        /*0368*/ 	.word	0xffffffff


	//   ....[28]....
        /*036c*/ 	.word	0xffffffff


	//   ....[29]....
        /*0370*/ 	.word	0xffffffff


	//   ....[30]....
        /*0374*/ 	.word	0xffffffff


	//   ....[31]....
        /*0378*/ 	.word	0xffffffff


	//   ....[32]....
        /*037c*/ 	.word	0xffffffff


	//   ....[33]....
        /*0380*/ 	.word	0xffffffff


	//   ....[34]....
        /*0384*/ 	.word	0xffffffff


	//   ....[35]....
        /*0388*/ 	.word	0xffffffff


	//   ....[36]....
        /*038c*/ 	.word	0xffffffff


	//   ....[37]....
        /*0390*/ 	.word	0xffffffff


	//   ....[38]....
        /*0394*/ 	.word	0xffffffff


	//   ....[39]....
        /*0398*/ 	.word	0xffffffff


	//   ....[40]....
        /*039c*/ 	.word	0xffffffff


	//   ....[41]....
        /*03a0*/ 	.word	0xffffffff


	//   ....[42]....
        /*03a4*/ 	.word	0xffffffff


	//   ....[43]....
        /*03a8*/ 	.word	0xffffffff


	//   ....[44]....
        /*03ac*/ 	.word	0xffffffff


	//   ....[45]....
        /*03b0*/ 	.word	0xffffffff


	//   ....[46]....
        /*03b4*/ 	.word	0xffffffff


	//   ....[47]....
        /*03b8*/ 	.word	0xffffffff


	//   ....[48]....
        /*03bc*/ 	.word	0xffffffff


	//   ....[49]....
        /*03c0*/ 	.word	0xffffffff


	//   ....[50]....
        /*03c4*/ 	.word	0xffffffff


	//   ....[51]....
        /*03c8*/ 	.word	0xffffffff


	//   ....[52]....
        /*03cc*/ 	.word	0xffffffff


	//   ....[53]....
        /*03d0*/ 	.word	0xffffffff


	//   ....[54]....
        /*03d4*/ 	.word	0xffffffff


	//   ....[55]....
        /*03d8*/ 	.word	0xffffffff


	//   ....[56]....
        /*03dc*/ 	.word	0xffffffff


	//   ....[57]....
        /*03e0*/ 	.word	0xffffffff


	//   ....[58]....
        /*03e4*/ 	.word	0xffffffff


	//   ....[59]....
        /*03e8*/ 	.word	0xffffffff


	//   ....[60]....
        /*03ec*/ 	.word	0xffffffff


	//   ....[61]....
        /*03f0*/ 	.word	0xffffffff


	//   ....[62]....
        /*03f4*/ 	.word	0xffffffff


	//   ....[63]....
        /*03f8*/ 	.word	0xffffffff


	//   ....[64]....
        /*03fc*/ 	.word	0xffffffff


	//   ....[65]....
        /*0400*/ 	.word	0xffffffff


	//   ....[66]....
        /*0404*/ 	.word	0xffffffff


	//   ....[67]....
        /*0408*/ 	.word	0xffffffff


	//   ....[68]....
        /*040c*/ 	.word	0xffffffff


	//   ....[69]....
        /*0410*/ 	.word	0xffffffff


	//   ....[70]....
        /*0414*/ 	.word	0xffffffff


	//   ....[71]....
        /*0418*/ 	.word	0xffffffff


	//   ....[72]....
        /*041c*/ 	.word	0xffffffff


	//   ....[73]....
        /*0420*/ 	.word	0xffffffff


	//   ....[74]....
        /*0424*/ 	.word	0xffffffff


	//   ....[75]....
        /*0428*/ 	.word	0xffffffff


	//   ....[76]....
        /*042c*/ 	.word	0xffffffff


	//   ....[77]....
        /*0430*/ 	.word	0xffffffff


	//   ....[78]....
        /*0434*/ 	.word	0xffffffff


	//   ....[79]....
        /*0438*/ 	.word	0xffffffff


	//   ....[80]....
        /*043c*/ 	.word	0xffffffff


	//   ....[81]....
        /*0440*/ 	.word	0xffffffff


	//   ....[82]....
        /*0444*/ 	.word	0xffffffff


	//   ....[83]....
        /*0448*/ 	.word	0xffffffff


	//   ....[84]....
        /*044c*/ 	.word	0xffffffff


	//   ....[85]....
        /*0450*/ 	.word	0xffffffff


	//   ....[86]....
        /*0454*/ 	.word	0xffffffff


	//   ....[87]....
        /*0458*/ 	.word	0xffffffff


	//   ....[88]....
        /*045c*/ 	.word	0xffffffff


	//   ....[89]....
        /*0460*/ 	.word	0xffffffff


	//   ....[90]....
        /*0464*/ 	.word	0xffffffff


	//   ....[91]....
        /*0468*/ 	.word	0xffffffff


	//   ....[92]....
        /*046c*/ 	.word	0xffffffff


	//   ....[93]....
        /*0470*/ 	.word	0xffffffff


	//   ....[94]....
        /*0474*/ 	.word	0xffffffff


	//   ....[95]....
        /*0478*/ 	.word	0xffffffff


	//   ....[96]....
        /*047c*/ 	.word	0xffffffff


	//   ....[97]....
        /*0480*/ 	.word	0xffffffff


	//   ....[98]....
        /*0484*/ 	.word	0xffffffff


	//   ....[99]....
        /*0488*/ 	.word	0xffffffff


	//   ....[100]....
        /*048c*/ 	.word	0xffffffff


	//   ....[101]....
        /*0490*/ 	.word	0xffffffff


	//   ....[102]....
        /*0494*/ 	.word	0xffffffff


	//   ....[103]....
        /*0498*/ 	.word	0xffffffff


	//   ....[104]....
        /*049c*/ 	.word	0xffffffff


	//   ....[105]....
        /*04a0*/ 	.word	0xffffffff


	//   ....[106]....
        /*04a4*/ 	.word	0xffffffff


	//   ....[107]....
        /*04a8*/ 	.word	0xffffffff


	//   ....[108]....
        /*04ac*/ 	.word	0xffffffff


	//   ....[109]....
        /*04b0*/ 	.word	0xffffffff


	//   ....[110]....
        /*04b4*/ 	.word	0xffffffff


	//   ....[111]....
        /*04b8*/ 	.word	0xffffffff


	//   ....[112]....
        /*04bc*/ 	.word	0xffffffff


	//   ....[113]....
        /*04c0*/ 	.word	0xffffffff


	//   ....[114]....
        /*04c4*/ 	.word	0xffffffff


	//   ....[115]....
        /*04c8*/ 	.word	0xffffffff


	//   ....[116]....
        /*04cc*/ 	.word	0xffffffff


	//   ....[117]....
        /*04d0*/ 	.word	0xffffffff


	//   ....[118]....
        /*04d4*/ 	.word	0xffffffff


	//   ....[119]....
        /*04d8*/ 	.word	0xffffffff


	//   ....[120]....
        /*04dc*/ 	.word	0xffffffff


	//   ....[121]....
        /*04e0*/ 	.word	0xffffffff


	//   ....[122]....
        /*04e4*/ 	.word	0xffffffff


	//   ....[123]....
        /*04e8*/ 	.word	0xffffffff


	//   ....[124]....
        /*04ec*/ 	.word	0xffffffff


	//   ....[125]....
        /*04f0*/ 	.word	0xffffffff


	//   ....[126]....
        /*04f4*/ 	.word	0xffffffff


	//   ....[127]....
        /*04f8*/ 	.word	0xffffffff


	//   ....[128]....
        /*04fc*/ 	.word	0xffffffff


	//   ....[129]....
        /*0500*/ 	.word	0xffffffff


	//   ....[130]....
        /*0504*/ 	.word	0xffffffff


	//   ....[131]....
        /*0508*/ 	.word	0xffffffff


	//   ....[132]....
        /*050c*/ 	.word	0xffffffff


	//   ....[133]....
        /*0510*/ 	.word	0xffffffff


	//   ....[134]....
        /*0514*/ 	.word	0xffffffff


	//   ....[135]....
        /*0518*/ 	.word	0xffffffff


	//   ....[136]....
        /*051c*/ 	.word	0xffffffff


	//   ....[137]....
        /*0520*/ 	.word	0xffffffff


	//   ....[138]....
        /*0524*/ 	.word	0xffffffff


	//   ....[139]....
        /*0528*/ 	.word	0xffffffff


	//   ....[140]....
        /*052c*/ 	.word	0xffffffff


	//   ....[141]....
        /*0530*/ 	.word	0xffffffff


	//   ....[142]....
        /*0534*/ 	.word	0xffffffff


	//   ....[143]....
        /*0538*/ 	.word	0xffffffff


	//   ....[144]....
        /*053c*/ 	.word	0xffffffff


	//   ....[145]....
        /*0540*/ 	.word	0xffffffff


	//   ....[146]....
        /*0544*/ 	.word	0xffffffff


	//   ....[147]....
        /*0548*/ 	.word	0xffffffff


	//   ....[148]....
        /*054c*/ 	.word	0xffffffff


	//   ....[149]....
        /*0550*/ 	.word	0xffffffff


	//   ....[150]....
        /*0554*/ 	.word	0xffffffff


	//   ....[151]....
        /*0558*/ 	.word	0xffffffff


	//   ....[152]....
        /*055c*/ 	.word	0xffffffff


	//   ....[153]....
        /*0560*/ 	.word	0xffffffff


	//   ....[154]....
        /*0564*/ 	.word	0xffffffff


	//   ....[155]....
        /*0568*/ 	.word	0xffffffff


	//   ....[156]....
        /*056c*/ 	.word	0xffffffff


	//   ....[157]....
        /*0570*/ 	.word	0xffffffff


	//   ....[158]....
        /*0574*/ 	.word	0xffffffff


	//   ....[159]....
        /*0578*/ 	.word	0xffffffff


	//   ....[160]....
        /*057c*/ 	.word	0xffffffff


	//   ....[161]....
        /*0580*/ 	.word	0xffffffff


	//   ....[162]....
        /*0584*/ 	.word	0xffffffff


	//   ....[163]....
        /*0588*/ 	.word	0xffffffff


	//   ....[164]....
        /*058c*/ 	.word	0xffffffff


	//   ....[165]....
        /*0590*/ 	.word	0xffffffff


	//   ....[166]....
        /*0594*/ 	.word	0xffffffff


	//   ....[167]....
        /*0598*/ 	.word	0xffffffff


	//   ....[168]....
        /*059c*/ 	.word	0xffffffff


	//   ....[169]....
        /*05a0*/ 	.word	0xffffffff


	//   ....[170]....
        /*05a4*/ 	.word	0xffffffff


	//   ....[171]....
        /*05a8*/ 	.word	0xffffffff


	//   ....[172]....
        /*05ac*/ 	.word	0xffffffff


	//   ....[173]....
        /*05b0*/ 	.word	0xffffffff


	//   ....[174]....
        /*05b4*/ 	.word	0xffffffff


	//   ....[175]....
        /*05b8*/ 	.word	0xffffffff


	//   ....[176]....
        /*05bc*/ 	.word	0xffffffff


	//   ....[177]....
        /*05c0*/ 	.word	0xffffffff


	//   ....[178]....
        /*05c4*/ 	.word	0xffffffff


	//   ....[179]....
        /*05c8*/ 	.word	0xffffffff


	//   ....[180]....
        /*05cc*/ 	.word	0xffffffff


	//   ....[181]....
        /*05d0*/ 	.word	0xffffffff


	//   ....[182]....
        /*05d4*/ 	.word	0xffffffff


	//   ....[183]....
        /*05d8*/ 	.word	0xffffffff


	//   ....[184]....
        /*05dc*/ 	.word	0xffffffff


	//   ....[185]....
        /*05e0*/ 	.word	0x0500000f


	//   ....[186]....
        /*05e4*/ 	.word	0x0500000f


	//   ....[187]....
        /*05e8*/ 	.word	0x0500000f


	//   ....[188]....
        /*05ec*/ 	.word	0x0500000f


	//   ....[189]....
        /*05f0*/ 	.word	0x0500000f


	//   ....[190]....
        /*05f4*/ 	.word	0x0500000f


	//   ....[191]....
        /*05f8*/ 	.word	0x0500000f


	//   ....[192]....
        /*05fc*/ 	.word	0x0500000f


	//   ....[193]....
        /*0600*/ 	.word	0x0500000f


	//   ....[194]....
        /*0604*/ 	.word	0x0500000f


	//   ....[195]....
        /*0608*/ 	.word	0x0500000f


	//   ....[196]....
        /*060c*/ 	.word	0x0500000f


	//   ....[197]....
        /*0610*/ 	.word	0x0500000f


	//   ....[198]....
        /*0614*/ 	.word	0x0500000f


	//   ....[199]....
        /*0618*/ 	.word	0x0500000f


	//   ....[200]....
        /*061c*/ 	.word	0x0500000f


	//   ....[201]....
        /*0620*/ 	.word	0x0500000f


	//   ....[202]....
        /*0624*/ 	.word	0x0500000f


	//   ....[203]....
        /*0628*/ 	.word	0x0500000f


	//   ....[204]....
        /*062c*/ 	.word	0x0500000f


	//   ....[205]....
        /*0630*/ 	.word	0x0500000f


	//   ....[206]....
        /*0634*/ 	.word	0x0500000f


	//   ....[207]....
        /*0638*/ 	.word	0x0500000f


	//   ....[208]....
        /*063c*/ 	.word	0x0500000f


	//   ....[209]....
        /*0640*/ 	.word	0x0500000f


	//   ....[210]....
        /*0644*/ 	.word	0x0500000f


	//   ....[211]....
        /*0648*/ 	.word	0x0500000f


	//   ....[212]....
        /*064c*/ 	.word	0x0500000f


	//   ....[213]....
        /*0650*/ 	.word	0x0500000f


	//   ....[214]....
        /*0654*/ 	.word	0x0500000f


	//   ....[215]....
        /*0658*/ 	.word	0x0500000f


	//   ....[216]....
        /*065c*/ 	.word	0x0500000f


	//   ....[217]....
        /*0660*/ 	.word	0x0500000f


	//   ....[218]....
        /*0664*/ 	.word	0x0500000f


	//   ....[219]....
        /*0668*/ 	.word	0x0500000f


	//   ....[220]....
        /*066c*/ 	.word	0x0500000f


	//   ....[221]....
        /*0670*/ 	.word	0x0500000f


	//   ....[222]....
        /*0674*/ 	.word	0x0500000f


	//   ....[223]....
        /*0678*/ 	.word	0x0500000f


	//   ....[224]....
        /*067c*/ 	.word	0x0500000f


	//   ....[225]....
        /*0680*/ 	.word	0x0500000f


	//   ....[226]....
        /*0684*/ 	.word	0x0500000f


	//   ....[227]....
        /*0688*/ 	.word	0x0500000f


	//   ....[228]....
        /*068c*/ 	.word	0x0500000f


	//   ....[229]....
        /*0690*/ 	.word	0x0500000f


	//   ....[230]....
        /*0694*/ 	.word	0x0500000f


	//   ....[231]....
        /*0698*/ 	.word	0x0500000f


	//   ....[232]....
        /*069c*/ 	.word	0x0500000f


	//   ....[233]....
        /*06a0*/ 	.word	0x0500000f


	//   ....[234]....
        /*06a4*/ 	.word	0x0500000f


	//   ....[235]....
        /*06a8*/ 	.word	0x0500000f


	//   ....[236]....
        /*06ac*/ 	.word	0x0500000f


	//   ....[237]....
        /*06b0*/ 	.word	0x0500000f


	//   ....[238]....
        /*06b4*/ 	.word	0x0500000f


	//   ....[239]....
        /*06b8*/ 	.word	0x0500000f


	//   ....[240]....
        /*06bc*/ 	.word	0x0500000f


	//   ....[241]....
        /*06c0*/ 	.word	0x0500000f


	//   ....[242]....
        /*06c4*/ 	.word	0x0500000f


	//   ....[243]....
        /*06c8*/ 	.word	0x0500000f


	//   ....[244]....
        /*06cc*/ 	.word	0x0500000f


	//   ....[245]....
        /*06d0*/ 	.word	0x0500000f


	//   ....[246]....
        /*06d4*/ 	.word	0x0500000f


	//   ....[247]....
        /*06d8*/ 	.word	0x0500000f


	//   ....[248]....
        /*06dc*/ 	.word	0x0500000f


	//   ....[249]....
        /*06e0*/ 	.word	0x0500000f


	//   ....[250]....
        /*06e4*/ 	.word	0x0500000f


	//   ....[251]....
        /*06e8*/ 	.word	0x0500000f


	//   ....[252]....
        /*06ec*/ 	.word	0x0500000f


	//   ....[253]....
        /*06f0*/ 	.word	0x0500000f


	//   ....[254]....
        /*06f4*/ 	.word	0x0500000f


	//   ....[255]....
        /*06f8*/ 	.word	0x0500000f


	//   ....[0]....
        /*06fc*/ 	.word	0x0500000f


	//   ....[1]....
        /*0700*/ 	.word	0x0500000f


	//   ....[2]....
        /*0704*/ 	.word	0x0500000f


	//   ....[3]....
        /*0708*/ 	.word	0x0500000f


	//   ....[4]....
        /*070c*/ 	.word	0x0500000f


	//   ....[5]....
        /*0710*/ 	.word	0x0500000f


	//   ....[6]....
        /*0714*/ 	.word	0x0500000f


	//   ....[7]....
        /*0718*/ 	.word	0x0500000f


	//   ....[8]....
        /*071c*/ 	.word	0x0500000f


	//   ....[9]....
        /*0720*/ 	.word	0x0500000f


	//   ....[10]....
        /*0724*/ 	.word	0x0500000f


	//   ....[11]....
        /*0728*/ 	.word	0x0500000f


	//   ....[12]....
        /*072c*/ 	.word	0x0500000f


	//   ....[13]....
        /*0730*/ 	.word	0x0500000f


	//   ....[14]....
        /*0734*/ 	.word	0x0500000f


	//   ....[15]....
        /*0738*/ 	.word	0x0500000f


	//   ....[16]....
        /*073c*/ 	.word	0x0500000f


	//   ....[17]....
        /*0740*/ 	.word	0x0500000f


	//   ....[18]....
        /*0744*/ 	.word	0x0500000f


	//   ....[19]....
        /*0748*/ 	.word	0x0500000f


	//   ....[20]....
        /*074c*/ 	.word	0x0500000f


	//   ....[21]....
        /*0750*/ 	.word	0x0500000f


	//   ....[22]....
        /*0754*/ 	.word	0x0500000f


	//   ....[23]....
        /*0758*/ 	.word	0x0500000f


	//   ....[24]....
        /*075c*/ 	.word	0x0500000f


	//   ....[25]....
        /*0760*/ 	.word	0x0500000f


	//   ....[26]....
        /*0764*/ 	.word	0x0500000f


	//   ....[27]....
        /*0768*/ 	.word	0x0500000f


	//   ....[28]....
        /*076c*/ 	.word	0x0500000f


	//   ....[29]....
        /*0770*/ 	.word	0x0500000f


	//   ....[30]....
        /*0774*/ 	.word	0x0500000f


	//   ....[31]....
        /*0778*/ 	.word	0x0500000f


	//   ....[32]....
        /*077c*/ 	.word	0x0500000f


	//   ....[33]....
        /*0780*/ 	.word	0x0500000f


	//   ....[34]....
        /*0784*/ 	.word	0x0500000f


	//   ....[35]....
        /*0788*/ 	.word	0x0500000f


	//   ....[36]....
        /*078c*/ 	.word	0x0500000f


	//   ....[37]....
        /*0790*/ 	.word	0x0500000f


	//   ....[38]....
        /*0794*/ 	.word	0x0500000f


	//   ....[39]....
        /*0798*/ 	.word	0x0500000f


	//   ....[40]....
        /*079c*/ 	.word	0x0500000f


	//   ....[41]....
        /*07a0*/ 	.word	0x0500000f


	//----- nvinfo : EIATTR_COOP_GROUP_INSTR_OFFSETS
	.align		4
.L_823:
        /*07a4*/ 	.byte	0x04, 0x28
        /*07a6*/ 	.short	(.L_825 - .L_824)


	//   ....[0]....
.L_824:
        /*07a8*/ 	.word	0x00000060


	//   ....[1]....
        /*07ac*/ 	.word	0x00000140


	//   ....[2]....
        /*07b0*/ 	.word	0x00000190


	//   ....[3]....
        /*07b4*/ 	.word	0x000003c0


	//   ....[4]....
        /*07b8*/ 	.word	0x00000520


	//   ....[5]....
        /*07bc*/ 	.word	0x00000640


	//   ....[6]....
        /*07c0*/ 	.word	0x000007a0


	//   ....[7]....
        /*07c4*/ 	.word	0x00003b10


	//   ....[8]....
        /*07c8*/ 	.word	0x00003b20


	//   ....[9]....
        /*07cc*/ 	.word	0x00005240


	//   ....[10]....
        /*07d0*/ 	.word	0x00005250


	//   ....[11]....
        /*07d4*/ 	.word	0x00007450


	//   ....[12]....
        /*07d8*/ 	.word	0x00007460


	//   ....[13]....
        /*07dc*/ 	.word	0x00008c90


	//   ....[14]....
        /*07e0*/ 	.word	0x00008ca0


	//   ....[15]....
        /*07e4*/ 	.word	0x0000a700


	//   ....[16]....
        /*07e8*/ 	.word	0x0000a710


	//   ....[17]....
        /*07ec*/ 	.word	0x0000a9b0


	//   ....[18]....
        /*07f0*/ 	.word	0x0000a9c0


	//   ....[19]....
        /*07f4*/ 	.word	0x0000aed0


	//   ....[20]....
        /*07f8*/ 	.word	0x0000aef0


	//   ....[21]....
        /*07fc*/ 	.word	0x0000b140


	//   ....[22]....
        /*0800*/ 	.word	0x0000b160


	//   ....[23]....
        /*0804*/ 	.word	0x0000bc00


	//   ....[24]....
        /*0808*/ 	.word	0x0000c310


	//   ....[25]....
        /*080c*/ 	.word	0x0000c320


	//   ....[26]....
        /*0810*/ 	.word	0x0000c330


	//   ....[27]....
        /*0814*/ 	.word	0x0000c340


	//   ....[28]....
        /*0818*/ 	.word	0x0000cc20


	//   ....[29]....
        /*081c*/ 	.word	0x0000cc30


	//   ....[30]....
        /*0820*/ 	.word	0x0000cc40


	//   ....[31]....
        /*0824*/ 	.word	0x0000cc50


	//   ....[32]....
        /*0828*/ 	.word	0x0000fde0


	//   ....[33]....
        /*082c*/ 	.word	0x0000fdf0


	//   ....[34]....
        /*0830*/ 	.word	0x0000fe00


	//   ....[35]....
        /*0834*/ 	.word	0x0000fe10


	//   ....[36]....
        /*0838*/ 	.word	0x000104c0


	//   ....[37]....
        /*083c*/ 	.word	0x000104d0


	//   ....[38]....
        /*0840*/ 	.word	0x000104e0


	//   ....[39]....
        /*0844*/ 	.word	0x000104f0


	//   ....[40]....
        /*0848*/ 	.word	0x00014340


	//   ....[41]....
        /*084c*/ 	.word	0x00014360


	//   ....[42]....
        /*0850*/ 	.word	0x00014840


	//   ....[43]....
        /*0854*/ 	.word	0x00014950


	//   ....[44]....
        /*0858*/ 	.word	0x00014fd0


	//   ....[45]....
        /*085c*/ 	.word	0x00015060


	//   ....[46]....
        /*0860*/ 	.word	0x00016d80


	//   ....[47]....
        /*0864*/ 	.word	0x00016da0


	//   ....[48]....
        /*0868*/ 	.word	0x000173a0


	//   ....[49]....
        /*086c*/ 	.word	0x000174a0


	//   ....[50]....
        /*0870*/ 	.word	0x00017a60


	//   ....[51]....
        /*0874*/ 	.word	0x00017ab0


	//   ....[52]....
        /*0878*/ 	.word	0x00019750


	//   ....[53]....
        /*087c*/ 	.word	0x00019780


	//   ....[54]....
        /*0880*/ 	.word	0x00019920


	//   ....[55]....
        /*0884*/ 	.word	0x00019950


	//   ....[56]....
        /*0888*/ 	.word	0x0001ac80


	//   ....[57]....
        /*088c*/ 	.word	0x0001ae90


	//   ....[58]....
        /*0890*/ 	.word	0x0001af10


	//   ....[59]....
        /*0894*/ 	.word	0x0001af20


	//   ....[60]....
        /*0898*/ 	.word	0x0001c570


	//   ....[61]....
        /*089c*/ 	.word	0x0001c580


	//   ....[62]....
        /*08a0*/ 	.word	0x0001c590


	//   ....[63]....
        /*08a4*/ 	.word	0x0001c5a0


	//   ....[64]....
        /*08a8*/ 	.word	0x0001ceb0


	//   ....[65]....
        /*08ac*/ 	.word	0x0001ced0


	//   ....[66]....
        /*08b0*/ 	.word	0x0001d010


	//   ....[67]....
        /*08b4*/ 	.word	0x0001d030


	//   ....[68]....
        /*08b8*/ 	.word	0x0001d140


	//   ....[69]....
        /*08bc*/ 	.word	0x0001d160


	//   ....[70]....
        /*08c0*/ 	.word	0x0001d280


	//   ....[71]....
        /*08c4*/ 	.word	0x0001d2a0


	//   ....[72]....
        /*08c8*/ 	.word	0x0001d6e0


	//   ....[73]....
        /*08cc*/ 	.word	0x0001d720


	//   ....[74]....
        /*08d0*/ 	.word	0x0001e120


	//   ....[75]....
        /*08d4*/ 	.word	0x0001e130


	//   ....[76]....
        /*08d8*/ 	.word	0x0001f0a0


	//   ....[77]....
        /*08dc*/ 	.word	0x0001f0d0


	//   ....[78]....
        /*08e0*/ 	.word	0x0001f200


	//   ....[79]....
        /*08e4*/ 	.word	0x0001f220


	//   ....[80]....
        /*08e8*/ 	.word	0x0001f330


	//   ....[81]....
        /*08ec*/ 	.word	0x0001f350


	//   ....[82]....
        /*08f0*/ 	.word	0x0001f470


	//   ....[83]....
        /*08f4*/ 	.word	0x0001f490


	//   ....[84]....
        /*08f8*/ 	.word	0x0001f630


	//   ....[85]....
        /*08fc*/ 	.word	0x0001f830


	//   ....[86]....
        /*0900*/ 	.word	0x0001f860


	//   ....[87]....
        /*0904*/ 	.word	0x0001f890


	//   ....[88]....
        /*0908*/ 	.word	0x0001f8c0


	//   ....[89]....
        /*090c*/ 	.word	0x0001f8f0


	//   ....[90]....
        /*0910*/ 	.word	0x0001f920


	//   ....[91]....
        /*0914*/ 	.word	0x0001fac0


	//   ....[92]....
        /*0918*/ 	.word	0x0001faf0


	//   ....[93]....
        /*091c*/ 	.word	0x0001fb20


	//   ....[94]....
        /*0920*/ 	.word	0x0001fb50


	//   ....[95]....
        /*0924*/ 	.word	0x0001fb80


	//   ....[96]....
        /*0928*/ 	.word	0x0001fbb0


	//   ....[97]....
        /*092c*/ 	.word	0x0001fc40


	//   ....[98]....
        /*0930*/ 	.word	0x0001fc70


	//   ....[99]....
        /*0934*/ 	.word	0x0001fc80


	//   ....[100]....
        /*0938*/ 	.word	0x0001fcc0


	//   ....[101]....
        /*093c*/ 	.word	0x000211f0


	//   ....[102]....
        /*0940*/ 	.word	0x00023520


	//   ....[103]....
        /*0944*/ 	.word	0x00023550


	//   ....[104]....
        /*0948*/ 	.word	0x00023600


	//   ....[105]....
        /*094c*/ 	.word	0x00023620


	//   ....[106]....
        /*0950*/ 	.word	0x000236c0


	//   ....[107]....
        /*0954*/ 	.word	0x000236e0


	//   ....[108]....
        /*0958*/ 	.word	0x00023780


	//   ....[109]....
        /*095c*/ 	.word	0x000237a0


	//   ....[110]....
        /*0960*/ 	.word	0x00023840


	//   ....[111]....
        /*0964*/ 	.word	0x00023860


	//   ....[112]....
        /*0968*/ 	.word	0x00023870


	//   ....[113]....
        /*096c*/ 	.word	0x00023900


	//   ....[114]....
        /*0970*/ 	.word	0x00024040


	//   ....[115]....
        /*0974*/ 	.word	0x00024080


	//   ....[116]....
        /*0978*/ 	.word	0x000240e0


	//   ....[117]....
        /*097c*/ 	.word	0x00024140


	//   ....[118]....
        /*0980*/ 	.word	0x00024190


	//   ....[119]....
        /*0984*/ 	.word	0x000241f0


	//   ....[120]....
        /*0988*/ 	.word	0x00024240


	//   ....[121]....
        /*098c*/ 	.word	0x000242a0


	//   ....[122]....
        /*0990*/ 	.word	0x000242f0


	//   ....[123]....
        /*0994*/ 	.word	0x00024350


	//   ....[124]....
        /*0998*/ 	.word	0x000243a0


	//   ....[125]....
        /*099c*/ 	.word	0x00024400


	//   ....[126]....
        /*09a0*/ 	.word	0x00024450


	//   ....[127]....
        /*09a4*/ 	.word	0x000244a0


	//   ....[128]....
        /*09a8*/ 	.word	0x000244c0


	//   ....[129]....
        /*09ac*/ 	.word	0x00024500


	//   ....[130]....
        /*09b0*/ 	.word	0x00024cd0


	//   ....[131]....
        /*09b4*/ 	.word	0x00024d10


	//   ....[132]....
        /*09b8*/ 	.word	0x00024d30


	//   ....[133]....
        /*09bc*/ 	.word	0x00024d90


	//   ....[134]....
        /*09c0*/ 	.word	0x00024da0


	//   ....[135]....
        /*09c4*/ 	.word	0x00024e00


	//   ....[136]....
        /*09c8*/ 	.word	0x00024e30


	//   ....[137]....
        /*09cc*/ 	.word	0x00024e70


	//   ....[138]....
        /*09d0*/ 	.word	0x00024ea0


	//   ....[139]....
        /*09d4*/ 	.word	0x00024ee0


	//   ....[140]....
        /*09d8*/ 	.word	0x00024f10


	//   ....[141]....
        /*09dc*/ 	.word	0x00024f50


	//   ....[142]....
        /*09e0*/ 	.word	0x000251f0


	//   ....[143]....
        /*09e4*/ 	.word	0x00025220


	//   ....[144]....
        /*09e8*/ 	.word	0x00025230


	//   ....[145]....
        /*09ec*/ 	.word	0x000252c0


	//   ....[146]....
        /*09f0*/ 	.word	0x000252d0


	//   ....[147]....
        /*09f4*/ 	.word	0x00025360


	//   ....[148]....
        /*09f8*/ 	.word	0x00025370


	//   ....[149]....
        /*09fc*/ 	.word	0x00025400


	//   ....[150]....
        /*0a00*/ 	.word	0x00025410


	//   ....[151]....
        /*0a04*/ 	.word	0x000254a0


	//   ....[152]....
        /*0a08*/ 	.word	0x000254b0


	//   ....[153]....
        /*0a0c*/ 	.word	0x000254c0


	//   ....[154]....
        /*0a10*/ 	.word	0x00025ad0


	//   ....[155]....
        /*0a14*/ 	.word	0x00025b10


	//   ....[156]....
        /*0a18*/ 	.word	0x00025b60


	//   ....[157]....
        /*0a1c*/ 	.word	0x00025b90


	//   ....[158]....
        /*0a20*/ 	.word	0x00025c20


	//   ....[159]....
        /*0a24*/ 	.word	0x00025c50


	//   ....[160]....
        /*0a28*/ 	.word	0x00025cc0


	//   ....[161]....
        /*0a2c*/ 	.word	0x00025cf0


	//   ....[162]....
        /*0a30*/ 	.word	0x00025d60


	//   ....[163]....
        /*0a34*/ 	.word	0x00025d90


	//   ....[164]....
        /*0a38*/ 	.word	0x00025dc0


	//   ....[165]....
        /*0a3c*/ 	.word	0x00025e10


	//   ....[166]....
        /*0a40*/ 	.word	0x00026260


	//   ....[167]....
        /*0a44*/ 	.word	0x00026290


	//   ....[168]....
        /*0a48*/ 	.word	0x000262f0


	//   ....[169]....
        /*0a4c*/ 	.word	0x00026320


	//   ....[170]....
        /*0a50*/ 	.word	0x00026350


	//   ....[171]....
        /*0a54*/ 	.word	0x00026380


	//   ....[172]....
        /*0a58*/ 	.word	0x000263b0


	//   ....[173]....
        /*0a5c*/ 	.word	0x000263e0


	//   ....[174]....
        /*0a60*/ 	.word	0x00026590


	//   ....[175]....
        /*0a64*/ 	.word	0x000265c0


	//   ....[176]....
        /*0a68*/ 	.word	0x000265f0


	//   ....[177]....
        /*0a6c*/ 	.word	0x00026620


	//   ....[178]....
        /*0a70*/ 	.word	0x00026650


	//   ....[179]....
        /*0a74*/ 	.word	0x00026680


	//   ....[180]....
        /*0a78*/ 	.word	0x00026740


	//   ....[181]....
        /*0a7c*/ 	.word	0x00026760


	//   ....[182]....
        /*0a80*/ 	.word	0x00026780


	//   ....[183]....
        /*0a84*/ 	.word	0x000267e0


	//   ....[184]....
        /*0a88*/ 	.word	0x00027210


	//   ....[185]....
        /*0a8c*/ 	.word	0x00027530


	//   ....[186]....
        /*0a90*/ 	.word	0x000275c0


	//   ....[187]....
        /*0a94*/ 	.word	0x00027660


	//   ....[188]....
        /*0a98*/ 	.word	0x000276f0


	//   ....[189]....
        /*0a9c*/ 	.word	0x000277e0


	//   ....[190]....
        /*0aa0*/ 	.word	0x00027870


	//   ....[191]....
        /*0aa4*/ 	.word	0x00027910


	//   ....[192]....
        /*0aa8*/ 	.word	0x000279a0


	//   ....[193]....
        /*0aac*/ 	.word	0x00027a90


	//   ....[194]....
        /*0ab0*/ 	.word	0x00027b20


	//   ....[195]....
        /*0ab4*/ 	.word	0x00027bc0


	//   ....[196]....
        /*0ab8*/ 	.word	0x00027c50


	//   ....[197]....
        /*0abc*/ 	.word	0x00027d40


	//   ....[198]....
        /*0ac0*/ 	.word	0x00027dd0


	//   ....[199]....
        /*0ac4*/ 	.word	0x00027e20


	//   ....[200]....
        /*0ac8*/ 	.word	0x00027e70


	//   ....[201]....
        /*0acc*/ 	.word	0x00027f10


	//   ....[202]....
        /*0ad0*/ 	.word	0x00027fa0


	//   ....[203]....
        /*0ad4*/ 	.word	0x00027ff0


	//   ....[204]....
        /*0ad8*/ 	.word	0x00028040


	//   ....[205]....
        /*0adc*/ 	.word	0x00028130


	//   ....[206]....
        /*0ae0*/ 	.word	0x000281c0


	//   ....[207]....
        /*0ae4*/ 	.word	0x00028210


	//   ....[208]....
        /*0ae8*/ 	.word	0x00028260


	//   ....[209]....
        /*0aec*/ 	.word	0x00028300


	//   ....[210]....
        /*0af0*/ 	.word	0x00028390


	//   ....[211]....
        /*0af4*/ 	.word	0x000283e0


	//   ....[212]....
        /*0af8*/ 	.word	0x00028430


	//   ....[213]....
        /*0afc*/ 	.word	0x00028730


	//   ....[214]....
        /*0b00*/ 	.word	0x00028a10


	//   ....[215]....
        /*0b04*/ 	.word	0x00028b00


	//   ....[216]....
        /*0b08*/ 	.word	0x00028ba0


	//   ....[217]....
        /*0b0c*/ 	.word	0x00028cd0


	//   ....[218]....
        /*0b10*/ 	.word	0x00028d30


	//   ....[219]....
        /*0b14*/ 	.word	0x00028e60


	//   ....[220]....
        /*0b18*/ 	.word	0x00028ec0


	//   ....[221]....
        /*0b1c*/ 	.word	0x00028ff0


	//   ....[222]....
        /*0b20*/ 	.word	0x00029050


	//   ....[223]....
        /*0b24*/ 	.word	0x00029180


	//   ....[224]....
        /*0b28*/ 	.word	0x000291e0


	//   ....[225]....
        /*0b2c*/ 	.word	0x00029300


	//   ....[226]....
        /*0b30*/ 	.word	0x00029350


	//   ....[227]....
        /*0b34*/ 	.word	0x00029400


	//   ....[228]....
        /*0b38*/ 	.word	0x00029470


	//   ....[229]....
        /*0b3c*/ 	.word	0x00029580


	//   ....[230]....
        /*0b40*/ 	.word	0x000295d0


	//   ....[231]....
        /*0b44*/ 	.word	0x000296f0


	//   ....[232]....
        /*0b48*/ 	.word	0x00029740


	//   ....[233]....
        /*0b4c*/ 	.word	0x00029860


	//   ....[234]....
        /*0b50*/ 	.word	0x000298b0


	//   ....[235]....
        /*0b54*/ 	.word	0x000299d0


	//   ....[236]....
        /*0b58*/ 	.word	0x00029a20


	//   ....[237]....
        /*0b5c*/ 	.word	0x00029b40


	//   ....[238]....
        /*0b60*/ 	.word	0x00029b90


	//   ....[239]....
        /*0b64*/ 	.word	0x00029ca0


	//   ....[240]....
        /*0b68*/ 	.word	0x00029cf0


	//   ....[241]....
        /*0b6c*/ 	.word	0x00029df0


	//   ....[242]....
        /*0b70*/ 	.word	0x00029e40


	//   ....[243]....
        /*0b74*/ 	.word	0x00029f70


	//   ....[244]....
        /*0b78*/ 	.word	0x0002a040


	//   ....[245]....
        /*0b7c*/ 	.word	0x0002a140


	//   ....[246]....
        /*0b80*/ 	.word	0x0002a190


	//   ....[247]....
        /*0b84*/ 	.word	0x0002a280


	//   ....[248]....
        /*0b88*/ 	.word	0x0002a2d0


	//   ....[249]....
        /*0b8c*/ 	.word	0x0002a3c0


	//   ....[250]....
        /*0b90*/ 	.word	0x0002a410


	//   ....[251]....
        /*0b94*/ 	.word	0x0002a500


	//   ....[252]....
        /*0b98*/ 	.word	0x0002a550


	//   ....[253]....
        /*0b9c*/ 	.word	0x0002a650


	//   ....[254]....
        /*0ba0*/ 	.word	0x0002a6a0


	//   ....[255]....
        /*0ba4*/ 	.word	0x0002a790


	//   ....[0]....
        /*0ba8*/ 	.word	0x0002a830


	//   ....[1]....
        /*0bac*/ 	.word	0x0002a950


	//   ....[2]....
        /*0bb0*/ 	.word	0x0002a9a0


	//   ....[3]....
        /*0bb4*/ 	.word	0x0002aac0


	//   ....[4]....
        /*0bb8*/ 	.word	0x0002ab10


	//   ....[5]....
        /*0bbc*/ 	.word	0x0002ac30


	//   ....[6]....
        /*0bc0*/ 	.word	0x0002ac80


	//   ....[7]....
        /*0bc4*/ 	.word	0x0002ada0


	//   ....[8]....
        /*0bc8*/ 	.word	0x0002adf0


	//   ....[9]....
        /*0bcc*/ 	.word	0x0002af10


	//   ....[10]....
        /*0bd0*/ 	.word	0x0002af60


	//   ....[11]....
        /*0bd4*/ 	.word	0x0002b040


	//   ....[12]....
        /*0bd8*/ 	.word	0x0002b0e0


	//   ....[13]....
        /*0bdc*/ 	.word	0x0002b250


	//   ....[14]....
        /*0be0*/ 	.word	0x0002b2a0


	//   ....[15]....
        /*0be4*/ 	.word	0x0002b3b0


	//   ....[16]....
        /*0be8*/ 	.word	0x0002b400


	//   ....[17]....
        /*0bec*/ 	.word	0x0002b510


	//   ....[18]....
        /*0bf0*/ 	.word	0x0002b560


	//   ....[19]....
        /*0bf4*/ 	.word	0x0002b670


	//   ....[20]....
        /*0bf8*/ 	.word	0x0002b6c0


	//   ....[21]....
        /*0bfc*/ 	.word	0x0002b7c0


	//   ....[22]....
        /*0c00*/ 	.word	0x0002b810


	//   ....[23]....
        /*0c04*/ 	.word	0x0002b8a0


	//   ....[24]....
        /*0c08*/ 	.word	0x0002b940


	//   ....[25]....
        /*0c0c*/ 	.word	0x0002bad0


	//   ....[26]....
        /*0c10*/ 	.word	0x0002bb40


	//   ....[27]....
        /*0c14*/ 	.word	0x0002bbb0


	//   ....[28]....
        /*0c18*/ 	.word	0x0002bc20


	//   ....[29]....
        /*0c1c*/ 	.word	0x0002bc90


	//   ....[30]....
        /*0c20*/ 	.word	0x0002bd10


	//   ....[31]....
        /*0c24*/ 	.word	0x0002bd90


	//   ....[32]....
        /*0c28*/ 	.word	0x0002be20


	//   ....[33]....
        /*0c2c*/ 	.word	0x0002be90


	//   ....[34]....
        /*0c30*/ 	.word	0x0002bf00


	//   ....[35]....
        /*0c34*/ 	.word	0x0002bf70


	//   ....[36]....
        /*0c38*/ 	.word	0x0002bff0


	//   ....[37]....
        /*0c3c*/ 	.word	0x0002c060


	//   ....[38]....
        /*0c40*/ 	.word	0x0002c0f0


	//   ....[39]....
        /*0c44*/ 	.word	0x0002c150


	//   ....[40]....
        /*0c48*/ 	.word	0x0002c1e0


	//   ....[41]....
        /*0c4c*/ 	.word	0x0002c310


	//----- nvinfo : EIATTR_REG_RECONFIG
	.align		4
.L_825:
        /*0c50*/ 	.byte	0x01, 0x54
	.zero		2


	//----- nvinfo : EIATTR_SYSCALL_OFFSETS
	.align		4
        /*0c54*/ 	.byte	0x04, 0x46
        /*0c56*/ 	.short	(.L_827 - .L_826)


	//   ....[0]....
.L_826:
        /*0c58*/ 	.word	0x00001e70


	//   ....[1]....
        /*0c5c*/ 	.word	0x00001fc0


	//   ....[2]....
        /*0c60*/ 	.word	0x0000bd70


	//   ....[3]....
        /*0c64*/ 	.word	0x0000c0a0


	//   ....[4]....
        /*0c68*/ 	.word	0x00022b70


	//   ....[5]....
        /*0c6c*/ 	.word	0x00022cc0


	//   ....[6]....
        /*0c70*/ 	.word	0x00022db0


	//   ....[7]....
        /*0c74*/ 	.word	0x00023cd0


	//----- nvinfo : EIATTR_MBARRIER_INSTR_OFFSETS
	.align		4
.L_827:
        /*0c78*/ 	.byte	0x04, 0x39
        /*0c7a*/ 	.short	(.L_829 - .L_828)


	//   ....[0]....
.L_828:
        /*0c7c*/ 	.word	0x00000270
        /*0c80*/ 	.word	0x000000ff
        /*0c84*/ 	.word	0x00030800
        /*0c88*/ 	.short	0x0100
        /*0c8a*/ 	.byte	0x08
	.zero		1


	//   ....[1]....
        /*0c8c*/ 	.word	0x00000280
        /*0c90*/ 	.word	0x000000ff
        /*0c94*/ 	.word	0x00030820
        /*0c98*/ 	.short	0x0100
        /*0c9a*/ 	.byte	0x08
	.zero		1


	//   ....[2]....
        /*0c9c*/ 	.word	0x00000370
        /*0ca0*/ 	.word	0x000000ff
        /*0ca4*/ 	.word	0x00030830
        /*0ca8*/ 	.short	0x0100
        /*0caa*/ 	.byte	0x08
	.zero		1


	//   ....[3]....
        /*0cac*/ 	.word	0x00000380
        /*0cb0*/ 	.word	0x000000ff
        /*0cb4*/ 	.word	0x00030840
        /*0cb8*/ 	.short	0x0100
        /*0cba*/ 	.byte	0x08
	.zero		1


	//   ....[4]....
        /*0cbc*/ 	.word	0x00000390
        /*0cc0*/ 	.word	0x000000ff
        /*0cc4*/ 	.word	0x00030838
        /*0cc8*/ 	.short	0x0100
        /*0cca*/ 	.byte	0x08
	.zero		1


	//   ....[5]....
        /*0ccc*/ 	.word	0x000003a0
        /*0cd0*/ 	.word	0x000000ff
        /*0cd4*/ 	.word	0x00030848
        /*0cd8*/ 	.short	0x0100
        /*0cda*/ 	.byte	0x08
	.zero		1


	//   ....[6]....
        /*0cdc*/ 	.word	0x000004d0
        /*0ce0*/ 	.word	0x000000ff
        /*0ce4*/ 	.word	0x00030850
        /*0ce8*/ 	.short	0x0100
        /*0cea*/ 	.byte	0x08
	.zero		1


	//   ....[7]....
        /*0cec*/ 	.word	0x000004e0
        /*0cf0*/ 	.word	0x000000ff
        /*0cf4*/ 	.word	0x00030860
        /*0cf8*/ 	.short	0x0100
        /*0cfa*/ 	.byte	0x08
	.zero		1


	//   ....[8]....
        /*0cfc*/ 	.word	0x000004f0
        /*0d00*/ 	.word	0x000000ff
        /*0d04*/ 	.word	0x00030858
        /*0d08*/ 	.short	0x0100
        /*0d0a*/ 	.byte	0x08
	.zero		1


	//   ....[9]....
        /*0d0c*/ 	.word	0x00000500
        /*0d10*/ 	.word	0x000000ff
        /*0d14*/ 	.word	0x00030868
        /*0d18*/ 	.short	0x0100
        /*0d1a*/ 	.byte	0x08
	.zero		1


	//   ....[10]....
        /*0d1c*/ 	.word	0x000005f0
        /*0d20*/ 	.word	0x000000ff
        /*0d24*/ 	.word	0x00030870
        /*0d28*/ 	.short	0x0100
        /*0d2a*/ 	.byte	0x06
	.zero		1


	//   ....[11]....
        /*0d2c*/ 	.word	0x00000600
        /*0d30*/ 	.word	0x000000ff
        /*0d34*/ 	.word	0x00030880
        /*0d38*/ 	.short	0x0100
        /*0d3a*/ 	.byte	0x06
	.zero		1


	//   ....[12]....
        /*0d3c*/ 	.word	0x00000610
        /*0d40*/ 	.word	0x000000ff
        /*0d44*/ 	.word	0x00030878
        /*0d48*/ 	.short	0x0100
        /*0d4a*/ 	.byte	0x06
	.zero		1


	//   ....[13]....
        /*0d4c*/ 	.word	0x00000620
        /*0d50*/ 	.word	0x000000ff
        /*0d54*/ 	.word	0x00030888
        /*0d58*/ 	.short	0x0100
        /*0d5a*/ 	.byte	0x06
	.zero		1


	//   ....[14]....
        /*0d5c*/ 	.word	0x00000750
        /*0d60*/ 	.word	0x000000ff
        /*0d64*/ 	.word	0x00030890
        /*0d68*/ 	.short	0x0100
        /*0d6a*/ 	.byte	0x08
	.zero		1


	//   ....[15]....
        /*0d6c*/ 	.word	0x00000760
        /*0d70*/ 	.word	0x000000ff
        /*0d74*/ 	.word	0x000308a0
        /*0d78*/ 	.short	0x0100
        /*0d7a*/ 	.byte	0x08
	.zero		1


	//   ....[16]....
        /*0d7c*/ 	.word	0x00000770
        /*0d80*/ 	.word	0x000000ff
        /*0d84*/ 	.word	0x00030898
        /*0d88*/ 	.short	0x0100
        /*0d8a*/ 	.byte	0x08
	.zero		1


	//   ....[17]....
        /*0d8c*/ 	.word	0x00000780
        /*0d90*/ 	.word	0x000000ff
        /*0d94*/ 	.word	0x000308a8
        /*0d98*/ 	.short	0x0100
        /*0d9a*/ 	.byte	0x08
	.zero		1


	//   ....[18]....
        /*0d9c*/ 	.word	0x000008b0
        /*0da0*/ 	.word	0x000000ff
        /*0da4*/ 	.word	0x000308b0
        /*0da8*/ 	.short	0x0100
        /*0daa*/ 	.byte	0x08
	.zero		1


	//   ....[19]....
        /*0dac*/ 	.word	0x000008c0
        /*0db0*/ 	.word	0x000000ff
        /*0db4*/ 	.word	0x000308c0
        /*0db8*/ 	.short	0x0100
        /*0dba*/ 	.byte	0x08
	.zero		1


	//   ....[20]....
        /*0dbc*/ 	.word	0x000008d0
        /*0dc0*/ 	.word	0x000000ff
        /*0dc4*/ 	.word	0x000308b8
        /*0dc8*/ 	.short	0x0100
        /*0dca*/ 	.byte	0x08
	.zero		1


	//   ....[21]....
        /*0dcc*/ 	.word	0x000008e0
        /*0dd0*/ 	.word	0x000000ff
        /*0dd4*/ 	.word	0x000308c8
        /*0dd8*/ 	.short	0x0100
        /*0dda*/ 	.byte	0x08
	.zero		1


	//   ....[22]....
        /*0ddc*/ 	.word	0x00003ac0
        /*0de0*/ 	.word	0x00000055
        /*0de4*/ 	.word	0x00030890
        /*0de8*/ 	.short	0x010a
        /*0dea*/ 	.byte	0x3f
	.zero		1


	//   ....[23]....
        /*0dec*/ 	.word	0x000073e0
        /*0df0*/ 	.word	0x00000055
        /*0df4*/ 	.word	0x00030890
        /*0df8*/ 	.short	0x010a
        /*0dfa*/ 	.byte	0x3f
	.zero		1


	//   ....[24]....
        /*0dfc*/ 	.word	0x0000a560
        /*0e00*/ 	.word	0x00000055
        /*0e04*/ 	.word	0x00030890
        /*0e08*/ 	.short	0x010a
        /*0e0a*/ 	.byte	0x3f
	.zero		1


	//   ....[25]....
        /*0e0c*/ 	.word	0x0000ad20
        /*0e10*/ 	.word	0x0000000b
        /*0e14*/ 	.word	0x00000000
        /*0e18*/ 	.short	0x0101
        /*0e1a*/ 	.byte	0x3f
	.zero		1


	//   ....[26]....
        /*0e1c*/ 	.word	0x0000ad60
        /*0e20*/ 	.word	0x00000055
        /*0e24*/ 	.word	0x000308b0
        /*0e28*/ 	.short	0x010a
        /*0e2a*/ 	.byte	0x3f
	.zero		1


	//   ....[27]....
        /*0e2c*/ 	.word	0x0000b460
        /*0e30*/ 	.word	0x00000055
        /*0e34*/ 	.word	0x00000000
        /*0e38*/ 	.short	0x0101
        /*0e3a*/ 	.byte	0x3f
	.zero		1


	//   ....[28]....
        /*0e3c*/ 	.word	0x0000be00
        /*0e40*/ 	.word	0x00000012
        /*0e44*/ 	.word	0x00030800
        /*0e48*/ 	.short	0x010a
        /*0e4a*/ 	.byte	0x3f
	.zero		1


	//   ....[29]....
        /*0e4c*/ 	.word	0x0000be50
        /*0e50*/ 	.word	0x00000012
        /*0e54*/ 	.word	0x00030800
        /*0e58*/ 	.short	0x010a
        /*0e5a*/ 	.byte	0x3f
	.zero		1


	//   ....[30]....
        /*0e5c*/ 	.word	0x0000d4d0
        /*0e60*/ 	.word	0x00000012
        /*0e64*/ 	.word	0x00030800
        /*0e68*/ 	.short	0x010a
        /*0e6a*/ 	.byte	0x3f
	.zero		1


	//   ....[31]....
        /*0e6c*/ 	.word	0x00010af0
        /*0e70*/ 	.word	0x00000012
        /*0e74*/ 	.word	0x00030800
        /*0e78*/ 	.short	0x010a
        /*0e7a*/ 	.byte	0x3f
	.zero		1


	//   ....[32]....
        /*0e7c*/ 	.word	0x00013850
        /*0e80*/ 	.word	0x00000008
        /*0e84*/ 	.word	0x00030830
        /*0e88*/ 	.short	0x010a
        /*0e8a*/ 	.byte	0x3f
	.zero		1


	//   ....[33]....
        /*0e8c*/ 	.word	0x00013890
        /*0e90*/ 	.word	0x00000008
        /*0e94*/ 	.word	0x00030830
        /*0e98*/ 	.short	0x010a
        /*0e9a*/ 	.byte	0x3f
	.zero		1


	//   ....[34]....
        /*0e9c*/ 	.word	0x000152b0
        /*0ea0*/ 	.word	0x0000001b
        /*0ea4*/ 	.word	0x00000000
        /*0ea8*/ 	.short	0x0101
        /*0eaa*/ 	.byte	0x3f
	.zero		1


	//   ....[35]....
        /*0eac*/ 	.word	0x00015c10
        /*0eb0*/ 	.word	0x00000000
        /*0eb4*/ 	.word	0x00030830
        /*0eb8*/ 	.short	0x010a
        /*0eba*/ 	.byte	0x3f
	.zero		1


	//   ....[36]....
        /*0ebc*/ 	.word	0x00015c90
        /*0ec0*/ 	.word	0x00000000
        /*0ec4*/ 	.word	0x00030830
        /*0ec8*/ 	.short	0x010a
        /*0eca*/ 	.byte	0x3f
	.zero		1


	//   ....[37]....
        /*0ecc*/ 	.word	0x00016910
        /*0ed0*/ 	.word	0x0000000b
        /*0ed4*/ 	.word	0x00030850
        /*0ed8*/ 	.short	0x010a
        /*0eda*/ 	.byte	0x3f
	.zero		1


	//   ....[38]....
        /*0edc*/ 	.word	0x00016960
        /*0ee0*/ 	.word	0x0000000b
        /*0ee4*/ 	.word	0x00030850
        /*0ee8*/ 	.short	0x010a
        /*0eea*/ 	.byte	0x3f
	.zero		1


	//   ....[39]....
        /*0eec*/ 	.word	0x00016cf0
        /*0ef0*/ 	.word	0x00000000
        /*0ef4*/ 	.word	0x00000000
        /*0ef8*/ 	.short	0x0101
        /*0efa*/ 	.byte	0x3f
	.zero		1


	//   ....[40]....
        /*0efc*/ 	.word	0x00018270
        /*0f00*/ 	.word	0x0000000b
        /*0f04*/ 	.word	0x00000000
        /*0f08*/ 	.short	0x0101
        /*0f0a*/ 	.byte	0x3f
	.zero		1


	//   ....[41]....
        /*0f0c*/ 	.word	0x00018520
        /*0f10*/ 	.word	0x0000000e
        /*0f14*/ 	.word	0x00030830
        /*0f18*/ 	.short	0x010a
        /*0f1a*/ 	.byte	0x3f
	.zero		1


	//   ....[42]....
        /*0f1c*/ 	.word	0x000185a0
        /*0f20*/ 	.word	0x0000000e
        /*0f24*/ 	.word	0x00030830
        /*0f28*/ 	.short	0x010a
        /*0f2a*/ 	.byte	0x3f
	.zero		1


	//   ....[43]....
        /*0f2c*/ 	.word	0x00019200
        /*0f30*/ 	.word	0x0000000b
        /*0f34*/ 	.word	0x00030850
        /*0f38*/ 	.short	0x010a
        /*0f3a*/ 	.byte	0x3f
	.zero		1


	//   ....[44]....
        /*0f3c*/ 	.word	0x00019250
        /*0f40*/ 	.word	0x0000000b
        /*0f44*/ 	.word	0x00030850
        /*0f48*/ 	.short	0x010a
        /*0f4a*/ 	.byte	0x3f
	.zero		1


	//   ....[45]....
        /*0f4c*/ 	.word	0x000195c0
        /*0f50*/ 	.word	0x00000000
        /*0f54*/ 	.word	0x00000000
        /*0f58*/ 	.short	0x0101
        /*0f5a*/ 	.byte	0x3f
	.zero		1


	//   ....[46]....
        /*0f5c*/ 	.word	0x0001a3a0
        /*0f60*/ 	.word	0x0000000b
        /*0f64*/ 	.word	0x00000000
        /*0f68*/ 	.short	0x0101
        /*0f6a*/ 	.byte	0x3f
	.zero		1


	//   ....[47]....
        /*0f6c*/ 	.word	0x0001ab80
        /*0f70*/ 	.word	0x0000000a
        /*0f74*/ 	.word	0x00030850
        /*0f78*/ 	.short	0x010a
        /*0f7a*/ 	.byte	0x3f
	.zero		1


	//   ....[48]....
        /*0f7c*/ 	.word	0x0001ac20
        /*0f80*/ 	.word	0x0000000a
        /*0f84*/ 	.word	0x00030850
        /*0f88*/ 	.short	0x010a
        /*0f8a*/ 	.byte	0x3f
	.zero		1


	//   ....[49]....
        /*0f8c*/ 	.word	0x0001b130
        /*0f90*/ 	.word	0x00000003
        /*0f94*/ 	.word	0x00000000
        /*0f98*/ 	.short	0x0101
        /*0f9a*/ 	.byte	0x3f
	.zero		1


	//   ....[50]....
        /*0f9c*/ 	.word	0x0001cea0
        /*0fa0*/ 	.word	0x00000000
        /*0fa4*/ 	.word	0x00000000
        /*0fa8*/ 	.short	0x0101
        /*0faa*/ 	.byte	0x3f
	.zero		1


	//   ....[51]....
        /*0fac*/ 	.word	0x0001d5b0
        /*0fb0*/ 	.word	0x00000008
        /*0fb4*/ 	.word	0x00000000
        /*0fb8*/ 	.short	0x0101
        /*0fba*/ 	.byte	0x3f
	.zero		1


	//   ....[52]....
        /*0fbc*/ 	.word	0x000212d0
        /*0fc0*/ 	.word	0x00000010
        /*0fc4*/ 	.word	0x00030820
        /*0fc8*/ 	.short	0x010a
        /*0fca*/ 	.byte	0x3f
	.zero		1


	//   ....[53]....
        /*0fcc*/ 	.word	0x00021360
        /*0fd0*/ 	.word	0x0000000c
        /*0fd4*/ 	.word	0x000308a0
        /*0fd8*/ 	.short	0x010a
        /*0fda*/ 	.byte	0x3f
	.zero		1


	//   ....[54]....
        /*0fdc*/ 	.word	0x000217b0
        /*0fe0*/ 	.word	0x0000000c
        /*0fe4*/ 	.word	0x000308c0
        /*0fe8*/ 	.short	0x010a
        /*0fea*/ 	.byte	0x3f
	.zero		1


	//   ....[55]....
        /*0fec*/ 	.word	0x00021cd0
        /*0ff0*/ 	.word	0x0000000b
        /*0ff4*/ 	.word	0x000308a0
        /*0ff8*/ 	.short	0x010a
        /*0ffa*/ 	.byte	0x3f
	.zero		1


	//   ....[56]....
        /*0ffc*/ 	.word	0x00022110
        /*1000*/ 	.word	0x0000000b
        /*1004*/ 	.word	0x000308c0
        /*1008*/ 	.short	0x010a
        /*100a*/ 	.byte	0x3f
	.zero		1


	//   ....[57]....
        /*100c*/ 	.word	0x00023320
        /*1010*/ 	.word	0x00000007
        /*1014*/ 	.word	0x00030840
        /*1018*/ 	.short	0x010a
        /*101a*/ 	.byte	0x3f
	.zero		1


	//   ....[58]....
        /*101c*/ 	.word	0x000239d0
        /*1020*/ 	.word	0x00000007
        /*1024*/ 	.word	0x00030830
        /*1028*/ 	.short	0x0107
        /*102a*/ 	.byte	0x3f
	.zero		1


	//   ....[59]....
        /*102c*/ 	.word	0x00023aa0
        /*1030*/ 	.word	0x00000007
        /*1034*/ 	.word	0x00030830
        /*1038*/ 	.short	0x0101
        /*103a*/ 	.byte	0x3f
	.zero		1


	//   ....[60]....
        /*103c*/ 	.word	0x00024620
        /*1040*/ 	.word	0x00000010
        /*1044*/ 	.word	0x00030800
        /*1048*/ 	.short	0x0107
        /*104a*/ 	.byte	0x3f
	.zero		1


	//   ....[61]....
        /*104c*/ 	.word	0x00024730
        /*1050*/ 	.word	0x00000010
        /*1054*/ 	.word	0x00030800
        /*1058*/ 	.short	0x0101
        /*105a*/ 	.byte	0x3f
	.zero		1


	//   ....[62]....
        /*105c*/ 	.word	0x00024750
        /*1060*/ 	.word	0x00000010
        /*1064*/ 	.word	0x00030820
        /*1068*/ 	.short	0x010a
        /*106a*/ 	.byte	0x3f
	.zero		1


	//   ....[63]....
        /*106c*/ 	.word	0x00024b30
        /*1070*/ 	.word	0x00000007
        /*1074*/ 	.word	0x00030840
        /*1078*/ 	.short	0x010a
        /*107a*/ 	.byte	0x3f
	.zero		1


	//   ....[64]....
        /*107c*/ 	.word	0x00025010
        /*1080*/ 	.word	0x00000007
        /*1084*/ 	.word	0x00030830
        /*1088*/ 	.short	0x0107
        /*108a*/ 	.byte	0x3f
	.zero		1


	//   ....[65]....
        /*108c*/ 	.word	0x000250d0
        /*1090*/ 	.word	0x00000007
        /*1094*/ 	.word	0x00030830
        /*1098*/ 	.short	0x0101
        /*109a*/ 	.byte	0x3f
	.zero		1


	//   ....[66]....
        /*109c*/ 	.word	0x00025130
        /*10a0*/ 	.word	0x00000006
        /*10a4*/ 	.word	0x00030860
        /*10a8*/ 	.short	0x010a
        /*10aa*/ 	.byte	0x3f
	.zero		1


	//   ....[67]....
        /*10ac*/ 	.word	0x000256c0
        /*10b0*/ 	.word	0x00000006
        /*10b4*/ 	.word	0x00030850
        /*10b8*/ 	.short	0x0107
        /*10ba*/ 	.byte	0x3f
	.zero		1


	//   ....[68]....
        /*10bc*/ 	.word	0x000257f0
        /*10c0*/ 	.word	0x00000006
        /*10c4*/ 	.word	0x00030850
        /*10c8*/ 	.short	0x0101
        /*10ca*/ 	.byte	0x3f
	.zero		1


	//   ....[69]....
        /*10cc*/ 	.word	0x00025a20
        /*10d0*/ 	.word	0x00000000
        /*10d4*/ 	.word	0x00030860
        /*10d8*/ 	.short	0x010a
        /*10da*/ 	.byte	0x3f
	.zero		1


	//   ....[70]....
        /*10dc*/ 	.word	0x00025f50
        /*10e0*/ 	.word	0x00000000
        /*10e4*/ 	.word	0x00030850
        /*10e8*/ 	.short	0x0107
        /*10ea*/ 	.byte	0x3f
	.zero		1


	//   ....[71]....
        /*10ec*/ 	.word	0x00026020
        /*10f0*/ 	.word	0x00000000
        /*10f4*/ 	.word	0x00030850
        /*10f8*/ 	.short	0x0101
        /*10fa*/ 	.byte	0x3f
	.zero		1


	//   ....[72]....
        /*10fc*/ 	.word	0x00027190
        /*1100*/ 	.word	0x00000005
        /*1104*/ 	.word	0x00030820
        /*1108*/ 	.short	0x010a
        /*110a*/ 	.byte	0x3f
	.zero		1


	//   ....[73]....
        /*110c*/ 	.word	0x00027300
        /*1110*/ 	.word	0x00000003
        /*1114*/ 	.word	0x00030840
        /*1118*/ 	.short	0x010a
        /*111a*/ 	.byte	0x3f
	.zero		1


	//   ....[74]....
        /*111c*/ 	.word	0x000273a0
        /*1120*/ 	.word	0x00000017
        /*1124*/ 	.word	0x00030840
        /*1128*/ 	.short	0x010a
        /*112a*/ 	.byte	0x3f
	.zero		1


	//   ....[75]....
        /*112c*/ 	.word	0x000273e0
        /*1130*/ 	.word	0x00000003
        /*1134*/ 	.word	0x00030860
        /*1138*/ 	.short	0x010a
        /*113a*/ 	.byte	0x3f
	.zero		1


	//   ....[76]....
        /*113c*/ 	.word	0x00027420
        /*1140*/ 	.word	0x00000017
        /*1144*/ 	.word	0x00030860
        /*1148*/ 	.short	0x010a
        /*114a*/ 	.byte	0x3f
	.zero		1


	//   ....[77]....
        /*114c*/ 	.word	0x00027480
        /*1150*/ 	.word	0x00000055
        /*1154*/ 	.word	0x00030890
        /*1158*/ 	.short	0x010a
        /*115a*/ 	.byte	0x3f
	.zero		1


	//   ....[78]....
        /*115c*/ 	.word	0x00027730
        /*1160*/ 	.word	0x00000055
        /*1164*/ 	.word	0x00030890
        /*1168*/ 	.short	0x010a
        /*116a*/ 	.byte	0x3f
	.zero		1


	//   ....[79]....
        /*116c*/ 	.word	0x000279e0
        /*1170*/ 	.word	0x00000055
        /*1174*/ 	.word	0x00030890
        /*1178*/ 	.short	0x010a
        /*117a*/ 	.byte	0x3f
	.zero		1


	//   ....[80]....
        /*117c*/ 	.word	0x00027c90
        /*1180*/ 	.word	0x00000055
        /*1184*/ 	.word	0x000308b0
        /*1188*/ 	.short	0x010a
        /*118a*/ 	.byte	0x3f
	.zero		1


	//   ....[81]....
        /*118c*/ 	.word	0x00028080
        /*1190*/ 	.word	0x00000012
        /*1194*/ 	.word	0x00030800
        /*1198*/ 	.short	0x010a
        /*119a*/ 	.byte	0x3f
	.zero		1


	//   ....[82]....
        /*119c*/ 	.word	0x00028470
        /*11a0*/ 	.word	0x00000012
        /*11a4*/ 	.word	0x00030800
        /*11a8*/ 	.short	0x010a
        /*11aa*/ 	.byte	0x3f
	.zero		1


	//   ....[83]....
        /*11ac*/ 	.word	0x000284c0
        /*11b0*/ 	.word	0x00000008
        /*11b4*/ 	.word	0x00030830
        /*11b8*/ 	.short	0x010a
        /*11ba*/ 	.byte	0x3f
	.zero		1


	//   ....[84]....
        /*11bc*/ 	.word	0x00028510
        /*11c0*/ 	.word	0x00000000
        /*11c4*/ 	.word	0x00030830
        /*11c8*/ 	.short	0x010a
        /*11ca*/ 	.byte	0x3f
	.zero		1


	//   ....[85]....
        /*11cc*/ 	.word	0x00028560
        /*11d0*/ 	.word	0x0000000b
        /*11d4*/ 	.word	0x00030850
        /*11d8*/ 	.short	0x010a
        /*11da*/ 	.byte	0x3f
	.zero		1


	//   ....[86]....
        /*11dc*/ 	.word	0x000285b0
        /*11e0*/ 	.word	0x0000000e
        /*11e4*/ 	.word	0x00030830
        /*11e8*/ 	.short	0x010a
        /*11ea*/ 	.byte	0x3f
	.zero		1


	//   ....[87]....
        /*11ec*/ 	.word	0x00028600
        /*11f0*/ 	.word	0x0000000b
        /*11f4*/ 	.word	0x00030850
        /*11f8*/ 	.short	0x010a
        /*11fa*/ 	.byte	0x3f
	.zero		1


	//   ....[88]....
        /*11fc*/ 	.word	0x00028650
        /*1200*/ 	.word	0x0000000a
        /*1204*/ 	.word	0x00030850
        /*1208*/ 	.short	0x010a
        /*120a*/ 	.byte	0x3f
	.zero		1


	//   ....[89]....
        /*120c*/ 	.word	0x000287f0
        /*1210*/ 	.word	0x00000010
        /*1214*/ 	.word	0x00030820
        /*1218*/ 	.short	0x010a
        /*121a*/ 	.byte	0x3f
	.zero		1


	//   ....[90]....
        /*121c*/ 	.word	0x00028840
        /*1220*/ 	.word	0x0000000c
        /*1224*/ 	.word	0x000308a0
        /*1228*/ 	.short	0x010a
        /*122a*/ 	.byte	0x3f
	.zero		1


	//   ....[91]....
        /*122c*/ 	.word	0x00028890
        /*1230*/ 	.word	0x0000000c
        /*1234*/ 	.word	0x000308c0
        /*1238*/ 	.short	0x010a
        /*123a*/ 	.byte	0x3f
	.zero		1


	//   ....[92]....
        /*123c*/ 	.word	0x000288e0
        /*1240*/ 	.word	0x0000000b
        /*1244*/ 	.word	0x000308a0
        /*1248*/ 	.short	0x010a
        /*124a*/ 	.byte	0x3f
	.zero		1


	//   ....[93]....
        /*124c*/ 	.word	0x00028930
        /*1250*/ 	.word	0x0000000b
        /*1254*/ 	.word	0x000308c0
        /*1258*/ 	.short	0x010a
        /*125a*/ 	.byte	0x3f
	.zero		1


	//   ....[94]....
        /*125c*/ 	.word	0x00028a50
        /*1260*/ 	.word	0x00000007
        /*1264*/ 	.word	0x00030840
        /*1268*/ 	.short	0x010a
        /*126a*/ 	.byte	0x3f
	.zero		1


	//   ....[95]....
        /*126c*/ 	.word	0x00029e70
        /*1270*/ 	.word	0x00000010
        /*1274*/ 	.word	0x00030820
        /*1278*/ 	.short	0x010a
        /*127a*/ 	.byte	0x3f
	.zero		1


	//   ....[96]....
        /*127c*/ 	.word	0x00029ec0
        /*1280*/ 	.word	0x00000007
        /*1284*/ 	.word	0x00030840
        /*1288*/ 	.short	0x010a
        /*128a*/ 	.byte	0x3f
	.zero		1


	//   ....[97]....
        /*128c*/ 	.word	0x0002a6e0
        /*1290*/ 	.word	0x00000006
        /*1294*/ 	.word	0x00030860
        /*1298*/ 	.short	0x010a
        /*129a*/ 	.byte	0x3f
	.zero		1


	//   ....[98]....
        /*129c*/ 	.word	0x0002af90
        /*12a0*/ 	.word	0x00000000
        /*12a4*/ 	.word	0x00030860
        /*12a8*/ 	.short	0x010a
        /*12aa*/ 	.byte	0x3f
	.zero		1


	//   ....[99]....
        /*12ac*/ 	.word	0x0002c230
        /*12b0*/ 	.word	0x00000005
        /*12b4*/ 	.word	0x00030820
        /*12b8*/ 	.short	0x010a
        /*12ba*/ 	.byte	0x3f
	.zero		1


	//   ....[100]....
        /*12bc*/ 	.word	0x0002c3d0
        /*12c0*/ 	.word	0x00000003
        /*12c4*/ 	.word	0x00030840
        /*12c8*/ 	.short	0x010a
        /*12ca*/ 	.byte	0x3f
	.zero		1


	//   ....[101]....
        /*12cc*/ 	.word	0x0002c420
        /*12d0*/ 	.word	0x00000017
        /*12d4*/ 	.word	0x00030840
        /*12d8*/ 	.short	0x010a
        /*12da*/ 	.byte	0x3f
	.zero		1


	//   ....[102]....
        /*12dc*/ 	.word	0x0002c470
        /*12e0*/ 	.word	0x00000003
        /*12e4*/ 	.word	0x00030860
        /*12e8*/ 	.short	0x010a
        /*12ea*/ 	.byte	0x3f
	.zero		1


	//----- nvinfo : EIATTR_NUM_MBARRIERS
	.align		4
.L_829:
        /*12ec*/ 	.byte	0x03, 0x38
        /*12ee*/ 	.short	0x0016


	//----- nvinfo : EIATTR_EXIT_INSTR_OFFSETS
	.align		4
        /*12f0*/ 	.byte	0x04, 0x1c
        /*12f2*/ 	.short	(.L_831 - .L_830)


	//   ....[0]....
.L_830:
        /*12f4*/ 	.word	0x00027470


	//----- nvinfo : EIATTR_MAX_THREADS
	.align		4
.L_831:
        /*12f8*/ 	.byte	0x04, 0x05
        /*12fa*/ 	.short	(.L_833 - .L_832)
.L_832:
        /*12fc*/ 	.word	0x00000180
        /*1300*/ 	.word	0x00000001
        /*1304*/ 	.word	0x00000001


	//----- nvinfo : EIATTR_CRS_STACK_SIZE
	.align		4
.L_833:
        /*1308*/ 	.byte	0x04, 0x1e
        /*130a*/ 	.short	(.L_835 - .L_834)
.L_834:
        /*130c*/ 	.word	0x00000000


	//----- nvinfo : EIATTR_CBANK_PARAM_SIZE
	.align		4
.L_835:
        /*1310*/ 	.byte	0x03, 0x19
        /*1312*/ 	.short	0x0af0


	//----- nvinfo : EIATTR_PARAM_CBANK
	.align		4
        /*1314*/ 	.byte	0x04, 0x0a
        /*1316*/ 	.short	(.L_837 - .L_836)
	.align		4
.L_836:
        /*1318*/ 	.word	index@(.nv.constant0._ZN7cutlass13device_kernelIN5flash11enable_sm90INS1_16FlashAttnFwdSm90INS1_25CollectiveMainloopFwdSm90ILi2EN4cute5tupleIJNS5_1CILi1EEES8_S8_EEENS6_IJNS7_ILi128EEENS7_ILi96EEENS7_ILi192EEEEEELi192ENS_10bfloat16_tEfNS_4arch4Sm90ELb1ELb0ELb0ELb1ELb1ELb1ELb0ELb1ELb1ELb1ELb1ELb0EEENS1_21CollectiveEpilogueFwdINS6_IJSA_SC_SB_EEES9_SE_SG_Li256ELb1ELb1ELb1ELb0EEENS1_36VarlenDynamicPersistentTileSchedulerILi128ELi96ELi256ELi128ELb1ELb1ELb1ELb1ELb1ELb1EEEEEEEEEvNT_6ParamsE)
        /*131c*/ 	.short	0x0210
        /*131e*/ 	.short	0x0af0


	//----- nvinfo : EIATTR_SW_WAR
	.align		4
.L_837:
        /*1320*/ 	.byte	0x04, 0x36
        /*1322*/ 	.short	(.L_839 - .L_838)
.L_838:
        /*1324*/ 	.word	0x00000008
.L_839:


//--------------------- .nv.info._ZN7cutlass13device_kernelIN5flash11enable_sm90INS1_16FlashAttnFwdSm90INS1_25CollectiveMainloopFwdSm90ILi2EN4cute5tupleIJNS5_1CILi1EEES8_S8_EEENS6_IJNS7_ILi128EEESA_SA_EEELi128ENS_10bfloat16_tEfNS_4arch4Sm90ELb0ELb0ELb0ELb0ELb1ELb0ELb0ELb1ELb1ELb1ELb1ELb0EEENS1_21CollectiveEpilogueFwdISB_S9_SC_SE_Li256ELb0ELb1ELb1ELb0EEENS1_19SingleTileSchedulerILb0ELb1ELb1ELi128EEEEEEEEEvNT_6ParamsE --------------------------
	.section	.nv.info._ZN7cutlass13device_kernelIN5flash11enable_sm90INS1_16FlashAttnFwdSm90INS1_25CollectiveMainloopFwdSm90ILi2EN4cute5tupleIJNS5_1CILi1EEES8_S8_EEENS6_IJNS7_ILi128EEESA_SA_EEELi128ENS_10bfloat16_tEfNS_4arch4Sm90ELb0ELb0ELb0ELb0ELb1ELb0ELb0ELb1ELb1ELb1ELb1ELb0EEENS1_21CollectiveEpilogueFwdISB_S9_SC_SE_Li256ELb0ELb1ELb1ELb0EEENS1_19SingleTileSchedulerILb0ELb1ELb1ELi128EEEEEEEEEvNT_6ParamsE,"",@"SHT_CUDA_INFO"
	.sectionflags	@""
	.align	4


	//----- nvinfo : EIATTR_CUDA_API_VERSION
	.align		4
        /*0000*/ 	.byte	0x04, 0x37
        /*0002*/ 	.short	(.L_841 - .L_840)
.L_840:
        /*0004*/ 	.word	0x00000082


	//----- nvinfo : EIATTR_KPARAM_INFO
	.align		4
.L_841:
        /*0008*/ 	.byte	0x04, 0x17
        /*000a*/ 	.short	(.L_843 - .L_842)
.L_842:
        /*000c*/ 	.word	0x00000000
        /*0010*/ 	.short	0x0000
        /*0012*/ 	.short	0x0070
        /*0014*/ 	.byte	0x00, 0xf0, 0x01, 0x28


	//----- nvinfo : EIATTR_SPARSE_MMA_MASK
	.align		4
.L_843:
        /*0018*/ 	.byte	0x03, 0x50
        /*001a*/ 	.short	0x0000


	//----- nvinfo : EIATTR_MAXREG_COUNT
	.align		4
        /*001c*/ 	.byte	0x03, 0x1b
        /*001e*/ 	.short	0x00a8


	//----- nvinfo : EIATTR_NUM_BARRIERS
	.align		4
        /*0020*/ 	.byte	0x02, 0x4c
        /*0022*/ 	.byte	0x10
	.zero		1


	//----- nvinfo : EIATTR_EXTERNS
	.align		4
        /*0024*/ 	.byte	0x04, 0x0f
        /*0026*/ 	.short	(.L_845 - .L_844)


	//   ....[0]....
	.align		4
.L_844:
        /*0028*/ 	.word	index@(__assertfail)


	//----- nvinfo : EIATTR_MERCURY_ISA_VERSION
	.align		4
.L_845:
        /*002c*/ 	.byte	0x03, 0x5f
        /*002e*/ 	.short	0x0101


	//----- nvinfo : EIATTR_INT_WARP_WIDE_INSTR_OFFSETS
	.align		4
        /*0030*/ 	.byte	0x04, 0x31
        /*0032*/ 	.short	(.L_847 - .L_846)


	//   ....[0]....
.L_846:
        /*0034*/ 	.word	0x000000b0


	//   ....[1]....
        /*0038*/ 	.word	0x000000c0


	//   ....[2]....
        /*003c*/ 	.word	0x00000160


	//----- nvinfo : EIATTR_COOP_GROUP_MASK_REGIDS
	.align		4
.L_847:
        /*0040*/ 	.byte	0x04, 0x29
        /*0042*/ 	.short	(.L_849 - .L_848)


	//   ....[0]....
.L_848:
        /*0044*/ 	.word	0xffffffff


	//   ....[1]....
        /*0048*/ 	.word	0xffffffff


	//   ....[2]....
        /*004c*/ 	.word	0xffffffff


	//   ....[3]....
        /*0050*/ 	.word	0xffffffff


	//   ....[4]....
        /*0054*/ 	.word	0xffffffff


	//   ....[5]....
        /*0058*/ 	.word	0xffffffff


	//   ....[6]....
        /*005c*/ 	.word	0xffffffff


	//   ....[7]....
        /*0060*/ 	.word	0xffffffff


	//   ....[8]....
        /*0064*/ 	.word	0xffffffff


	//   ....[9]....
        /*0068*/ 	.word	0xffffffff


	//   ....[10]....
        /*006c*/ 	.word	0xffffffff


	//   ....[11]....
        /*0070*/ 	.word	0xffffffff


	//   ....[12]....
        /*0074*/ 	.word	0xffffffff


	//   ....[13]....
        /*0078*/ 	.word	0xffffffff


	//   ....[14]....
        /*007c*/ 	.word	0xffffffff


	//   ....[15]....
        /*0080*/ 	.word	0xffffffff


	//   ....[16]....
        /*0084*/ 	.word	0xffffffff


	//   ....[17]....
        /*0088*/ 	.word	0xffffffff


	//   ....[18]....
        /*008c*/ 	.word	0xffffffff


	//   ....[19]....
        /*0090*/ 	.word	0xffffffff


	//   ....[20]....
        /*0094*/ 	.word	0xffffffff


	//   ....[21]....
        /*0098*/ 	.word	0xffffffff


	//   ....[22]....
        /*009c*/ 	.word	0xffffffff


	//   ....[23]....
        /*00a0*/ 	.word	0xffffffff


	//   ....[24]....
        /*00a4*/ 	.word	0xffffffff


	//   ....[25]....
        /*00a8*/ 	.word	0xffffffff


	//   ....[26]....
        /*00ac*/ 	.word	0xffffffff


	//   ....[27]....
        /*00b0*/ 	.word	0xffffffff


	//   ....[28]....
        /*00b4*/ 	.word	0xffffffff


	//   ....[29]....
        /*00b8*/ 	.word	0xffffffff


	//   ....[30]....
        /*00bc*/ 	.word	0xffffffff


	//   ....[31]....
        /*00c0*/ 	.word	0xffffffff


	//   ....[32]....
        /*00c4*/ 	.word	0xffffffff


	//   ....[33]....
        /*00c8*/ 	.word	0xffffffff


	//   ....[34]....
        /*00cc*/ 	.word	0xffffffff


	//   ....[35]....
        /*00d0*/ 	.word	0xffffffff


	//   ....[36]....
        /*00d4*/ 	.word	0xffffffff


	//   ....[37]....
        /*00d8*/ 	.word	0xffffffff


	//   ....[38]....
        /*00dc*/ 	.word	0xffffffff


	//   ....[39]....
        /*00e0*/ 	.word	0xffffffff


	//   ....[40]....
        /*00e4*/ 	.word	0xffffffff


	//   ....[41]....
        /*00e8*/ 	.word	0xffffffff


	//   ....[42]....
        /*00ec*/ 	.word	0xffffffff


	//   ....[43]....
        /*00f0*/ 	.word	0xffffffff


	//   ....[44]....
        /*00f4*/ 	.word	0xffffffff


	//   ....[45]....
        /*00f8*/ 	.word	0xffffffff


	//   ....[46]....
        /*00fc*/ 	.word	0xffffffff


	//   ....[47]....
        /*0100*/ 	.word	0xffffffff


	//   ....[48]....
        /*0104*/ 	.word	0xffffffff


	//   ....[49]....
        /*0108*/ 	.word	0xffffffff


	//   ....[50]....
        /*010c*/ 	.word	0xffffffff


	//   ....[51]....
        /*0110*/ 	.word	0xffffffff


	//   ....[52]....
        /*0114*/ 	.word	0xffffffff


	//   ....[53]....
        /*0118*/ 	.word	0xffffffff


	//   ....[54]....
        /*011c*/ 	.word	0xffffffff


	//   ....[55]....
        /*0120*/ 	.word	0xffffffff


	//   ....[56]....
        /*0124*/ 	.word	0xffffffff


	//   ....[57]....
        /*0128*/ 	.word	0xffffffff


	//   ....[58]....
        /*012c*/ 	.word	0xffffffff


	//   ....[59]....
        /*0130*/ 	.word	0xffffffff


	//   ....[60]....
        /*0134*/ 	.word	0xffffffff


	//   ....[61]....
        /*0138*/ 	.word	0xffffffff


	//   ....[62]....
        /*013c*/ 	.word	0xffffffff


	//   ....[63]....
        /*0140*/ 	.word	0xffffffff


	//   ....[64]....
        /*0144*/ 	.word	0xffffffff


	//   ....[65]....
        /*0148*/ 	.word	0xffffffff


	//   ....[66]....
        /*014c*/ 	.word	0xffffffff


	//   ....[67]....
        /*0150*/ 	.word	0xffffffff


	//   ....[68]....
        /*0154*/ 	.word	0xffffffff


	//   ....[69]....
        /*0158*/ 	.word	0xffffffff


	//   ....[70]....
        /*015c*/ 	.word	0xffffffff


	//   ....[71]....
        /*0160*/ 	.word	0xffffffff


	//   ....[72]....
        /*0164*/ 	.word	0xffffffff


	//   ....[73]....
        /*0168*/ 	.word	0xffffffff


	//   ....[74]....
        /*016c*/ 	.word	0xffffffff


	//   ....[75]....
        /*0170*/ 	.word	0xffffffff


	//   ....[76]....
        /*0174*/ 	.word	0xffffffff


	//   ....[77]....
        /*0178*/ 	.word	0xffffffff


	//   ....[78]....
        /*017c*/ 	.word	0xffffffff


	//   ....[79]....
        /*0180*/ 	.word	0xffffffff


	//   ....[80]....
        /*0184*/ 	.word	0xffffffff


	//   ....[81]....
        /*0188*/ 	.word	0xffffffff


	//   ....[82]....
        /*018c*/ 	.word	0xffffffff


	//   ....[83]....
        /*0190*/ 	.word	0xffffffff


	//   ....[84]....
        /*0194*/ 	.word	0xffffffff


	//   ....[85]....
        /*0198*/ 	.word	0xffffffff


	//   ....[86]....
        /*019c*/ 	.word	0xffffffff


	//   ....[87]....
        /*01a0*/ 	.word	0xffffffff


	//   ....[88]....
        /*01a4*/ 	.word	0xffffffff


	//   ....[89]....
        /*01a8*/ 	.word	0xffffffff


	//   ....[90]....
        /*01ac*/ 	.word	0xffffffff


	//   ....[91]....
        /*01b0*/ 	.word	0xffffffff


	//   ....[92]....
        /*01b4*/ 	.word	0xffffffff


	//   ....[93]....
        /*01b8*/ 	.word	0xffffffff


	//   ....[94]....
        /*01bc*/ 	.word	0xffffffff


	//   ....[95]....
        /*01c0*/ 	.word	0xffffffff


	//   ....[96]....
        /*01c4*/ 	.word	0xffffffff


	//   ....[97]....
        /*01c8*/ 	.word	0xffffffff


	//   ....[98]....
        /*01cc*/ 	.word	0xffffffff


	//   ....[99]....
        /*01d0*/ 	.word	0xffffffff


	//   ....[100]....
        /*01d4*/ 	.word	0xffffffff


	//   ....[101]....
        /*01d8*/ 	.word	0xffffffff


	//   ....[102]....
        /*01dc*/ 	.word	0xffffffff


	//   ....[103]....
        /*01e0*/ 	.word	0xffffffff


	//   ....[104]....
        /*01e4*/ 	.word	0xffffffff


	//   ....[105]....
        /*01e8*/ 	.word	0xffffffff


	//   ....[106]....
        /*01ec*/ 	.word	0xffffffff


	//   ....[107]....
        /*01f0*/ 	.word	0xffffffff


	//   ....[108]....
        /*01f4*/ 	.word	0xffffffff


	//   ....[109]....
        /*01f8*/ 	.word	0x0500000f


	//   ....[110]....
        /*01fc*/ 	.word	0x0500000f


	//   ....[111]....
        /*0200*/ 	.word	0x0500000f


	//   ....[112]....
        /*0204*/ 	.word	0x0500000f


	//   ....[113]....
        /*0208*/ 	.word	0x0500000f


	//   ....[114]....
        /*020c*/ 	.word	0x0500000f


	//   ....[115]....
        /*0210*/ 	.word	0x0500000f


	//   ....[116]....
        /*0214*/ 	.word	0x0500000f


	//   ....[117]....
        /*0218*/ 	.word	0x0500000f


	//   ....[118]....
        /*021c*/ 	.word	0x0500000f


	//   ....[119]....
        /*0220*/ 	.word	0x0500000f


	//   ....[120]....
        /*0224*/ 	.word	0x0500000f


	//   ....[121]....
        /*0228*/ 	.word	0x0500000f


	//   ....[122]....
        /*022c*/ 	.word	0x0500000f


	//   ....[123]....
        /*0230*/ 	.word	0x0500000f


	//   ....[124]....
        /*0234*/ 	.word	0x0500000f


	//   ....[125]....
        /*0238*/ 	.word	0x0500000f


	//   ....[126]....
        /*023c*/ 	.word	0x0500000f


	//   ....[127]....
        /*0240*/ 	.word	0x0500000f


	//   ....[128]....
        /*0244*/ 	.word	0x0500000f


	//   ....[129]....
        /*0248*/ 	.word	0x0500000f


	//   ....[130]....
        /*024c*/ 	.word	0x0500000f


	//   ....[131]....
        /*0250*/ 	.word	0x0500000f


	//   ....[132]....
        /*0254*/ 	.word	0x0500000f


	//   ....[133]....
        /*0258*/ 	.word	0x0500000f


	//   ....[134]....
        /*025c*/ 	.word	0x0500000f


	//   ....[135]....
        /*0260*/ 	.word	0x0500000f


	//   ....[136]....
        /*0264*/ 	.word	0x0500000f


	//   ....[137]....
        /*0268*/ 	.word	0x0500000f


	//   ....[138]....
        /*026c*/ 	.word	0x0500000f


	//   ....[139]....
        /*0270*/ 	.word	0x0500000f


	//   ....[140]....
        /*0274*/ 	.word	0x0500000f


	//   ....[141]....
        /*0278*/ 	.word	0x0500000f


	//   ....[142]....
        /*027c*/ 	.word	0x0500000f


	//   ....[143]....
        /*0280*/ 	.word	0x0500000f


	//   ....[144]....
        /*0284*/ 	.word	0x0500000f


	//   ....[145]....
        /*0288*/ 	.word	0x0500000f


	//   ....[146]....
        /*028c*/ 	.word	0x0500000f


	//   ....[147]....
        /*0290*/ 	.word	0x0500000f


	//   ....[148]....
        /*0294*/ 	.word	0x0500000f


	//   ....[149]....
        /*0298*/ 	.word	0x0500000f


	//   ....[150]....
        /*029c*/ 	.word	0x0500000f


	//   ....[151]....
        /*02a0*/ 	.word	0x0500000f


	//   ....[152]....
        /*02a4*/ 	.word	0x0500000f


	//   ....[153]....
        /*02a8*/ 	.word	0x0500000f


	//   ....[154]....
        /*02ac*/ 	.word	0x0500000f


	//   ....[155]....
        /*02b0*/ 	.word	0x0500000f


	//   ....[156]....
        /*02b4*/ 	.word	0x0500000f


	//   ....[157]....
        /*02b8*/ 	.word	0x0500000f


	//   ....[158]....
        /*02bc*/ 	.word	0x0500000f


	//   ....[159]....
        /*02c0*/ 	.word	0x0500000f


	//   ....[160]....
        /*02c4*/ 	.word	0x0500000f


	//   ....[161]....
        /*02c8*/ 	.word	0x0500000f


	//   ....[162]....
        /*02cc*/ 	.word	0x0500000f


	//   ....[163]....
        /*02d0*/ 	.word	0x0500000f


	//   ....[164]....
        /*02d4*/ 	.word	0x0500000f


	//   ....[165]....
        /*02d8*/ 	.word	0x0500000f


	//   ....[166]....
        /*02dc*/ 	.word	0x0500000f


	//   ....[167]....
        /*02e0*/ 	.word	0x0500000f


	//   ....[168]....
        /*02e4*/ 	.word	0x0500000f


	//   ....[169]....
        /*02e8*/ 	.word	0x0500000f


	//   ....[170]....
        /*02ec*/ 	.word	0x0500000f


	//   ....[171]....
        /*02f0*/ 	.word	0x0500000f


	//   ....[172]....
        /*02f4*/ 	.word	0x0500000f


	//   ....[173]....
        /*02f8*/ 	.word	0x0500000f


	//   ....[174]....
        /*02fc*/ 	.word	0x0500000f


	//   ....[175]....
        /*0300*/ 	.word	0x0500000f


	//   ....[176]....
        /*0304*/ 	.word	0x0500000f


	//   ....[177]....
        /*0308*/ 	.word	0x0500000f


	//   ....[178]....
        /*030c*/ 	.word	0x0500000f


	//   ....[179]....
        /*0310*/ 	.word	0x0500000f


	//   ....[180]....
        /*0314*/ 	.word	0x0500000f


	//   ....[181]....
        /*0318*/ 	.word	0x0500000f


	//   ....[182]....
        /*031c*/ 	.word	0x0500000f


	//   ....[183]....
        /*0320*/ 	.word	0x0500000f


	//   ....[184]....
        /*0324*/ 	.word	0x0500000f


	//   ....[185]....
        /*0328*/ 	.word	0x0500000f


	//   ....[186]....
        /*032c*/ 	.word	0x0500000f


	//   ....[187]....
        /*0330*/ 	.word	0x0500000f


	//   ....[188]....
        /*0334*/ 	.word	0x0500000f


	//   ....[189]....
        /*0338*/ 	.word	0x0500000f


	//   ....[190]....
        /*033c*/ 	.word	0x0500000f


	//----- nvinfo : EIATTR_COOP_GROUP_INSTR_OFFSETS
	.align		4
.L_849:
        /*0340*/ 	.byte	0x04, 0x28
        /*0342*/ 	.short	(.L_851 - .L_850)


	//   ....[0]....
.L_850:
        /*0344*/ 	.word	0x00000070


	//   ....[1]....
        /*0348*/ 	.word	0x00000080


	//   ....[2]....
        /*034c*/ 	.word	0x000002c0


	//   ....[3]....
        /*0350*/ 	.word	0x00000420


	//   ....[4]....
        /*0354*/ 	.word	0x00000540


	//   ....[5]....
        /*0358*/ 	.word	0x000006a0


	//   ....[6]....
        /*035c*/ 	.word	0x00000fd0


	//   ....[7]....
        /*0360*/ 	.word	0x00002200


	//   ....[8]....
        /*0364*/ 	.word	0x00002320


	//   ....[9]....
        /*0368*/ 	.word	0x00002630


	//   ....[10]....
        /*036c*/ 	.word	0x000027f0


	//   ....[11]....
        /*0370*/ 	.word	0x000043e0


	//   ....[12]....
        /*0374*/ 	.word	0x000043f0


	//   ....[13]....
        /*0378*/ 	.word	0x00004450


	//   ....[14]....
        /*037c*/ 	.word	0x00004470


	//   ....[15]....
        /*0380*/ 	.word	0x00005930


	//   ....[16]....
        /*0384*/ 	.word	0x00005960


	//   ....[17]....
        /*0388*/ 	.word	0x00005a30


	//   ....[18]....
        /*038c*/ 	.word	0x00005a40


	//   ....[19]....
        /*0390*/ 	.word	0x000069e0


	//   ....[20]....
        /*0394*/ 	.word	0x00006a20


	//   ....[21]....
        /*0398*/ 	.word	0x00006a50


	//   ....[22]....
        /*039c*/ 	.word	0x00006a80


	//   ....[23]....
        /*03a0*/ 	.word	0x00006a90


	//   ....[24]....
        /*03a4*/ 	.word	0x00006ac0


	//   ....[25]....
        /*03a8*/ 	.word	0x00007120


	//   ....[26]....
        /*03ac*/ 	.word	0x00007130


	//   ....[27]....
        /*03b0*/ 	.word	0x00007b60


	//   ....[28]....
        /*03b4*/ 	.word	0x00008c70


	//   ....[29]....
        /*03b8*/ 	.word	0x00008ca0


	//   ....[30]....
        /*03bc*/ 	.word	0x00008cb0


	//   ....[31]....
        /*03c0*/ 	.word	0x00008cc0


	//   ....[32]....
        /*03c4*/ 	.word	0x00008cd0


	//   ....[33]....
        /*03c8*/ 	.word	0x00008ce0


	//   ....[34]....
        /*03cc*/ 	.word	0x00008cf0


	//   ....[35]....
        /*03d0*/ 	.word	0x00008d10


	//   ....[36]....
        /*03d4*/ 	.word	0x00008d80


	//   ....[37]....
        /*03d8*/ 	.word	0x00008e20


	//   ....[38]....
        /*03dc*/ 	.word	0x00008e90


	//   ....[39]....
        /*03e0*/ 	.word	0x00008ed0


	//   ....[40]....
        /*03e4*/ 	.word	0x00008ee0


	//   ....[41]....
        /*03e8*/ 	.word	0x00008ef0


	//   ....[42]....
        /*03ec*/ 	.word	0x00008f30


	//   ....[43]....
        /*03f0*/ 	.word	0x00008f50


	//   ....[44]....
        /*03f4*/ 	.word	0x000095c0


	//   ....[45]....
        /*03f8*/ 	.word	0x00009600


	//   ....[46]....
        /*03fc*/ 	.word	0x00009630


	//   ....[47]....
        /*0400*/ 	.word	0x00009650


	//   ....[48]....
        /*0404*/ 	.word	0x000096d0


	//   ....[49]....
        /*0408*/ 	.word	0x00009700


	//   ....[50]....
        /*040c*/ 	.word	0x00009760


	//   ....[51]....
        /*0410*/ 	.word	0x00009790


	//   ....[52]....
        /*0414*/ 	.word	0x00009810


	//   ....[53]....
        /*0418*/ 	.word	0x00009840


	//   ....[54]....
        /*041c*/ 	.word	0x000098a0


	//   ....[55]....
        /*0420*/ 	.word	0x000098d0


	//   ....[56]....
        /*0424*/ 	.word	0x00009950


	//   ....[57]....
        /*0428*/ 	.word	0x00009980


	//   ....[58]....
        /*042c*/ 	.word	0x000099c0


	//   ....[59]....
        /*0430*/ 	.word	0x000099e0


	//   ....[60]....
        /*0434*/ 	.word	0x0000a100


	//   ....[61]....
        /*0438*/ 	.word	0x0000a130


	//   ....[62]....
        /*043c*/ 	.word	0x0000a140


	//   ....[63]....
        /*0440*/ 	.word	0x0000a150


	//   ....[64]....
        /*0444*/ 	.word	0x0000a180


	//   ....[65]....
        /*0448*/ 	.word	0x0000a1c0


	//   ....[66]....
        /*044c*/ 	.word	0x0000a1d0


	//   ....[67]....
        /*0450*/ 	.word	0x0000a1f0


	//   ....[68]....
        /*0454*/ 	.word	0x0000a250


	//   ....[69]....
        /*0458*/ 	.word	0x0000a260


	//   ....[70]....
        /*045c*/ 	.word	0x0000a280


	//   ....[71]....
        /*0460*/ 	.word	0x0000a2e0


	//   ....[72]....
        /*0464*/ 	.word	0x0000a300


	//   ....[73]....
        /*0468*/ 	.word	0x0000a310


	//   ....[74]....
        /*046c*/ 	.word	0x0000a340


	//   ....[75]....
        /*0470*/ 	.word	0x0000a350


	//   ....[76]....
        /*0474*/ 	.word	0x0000a5d0


	//   ....[77]....
        /*0478*/ 	.word	0x0000a5f0


	//   ....[78]....
        /*047c*/ 	.word	0x0000a600


	//   ....[79]....
        /*0480*/ 	.word	0x0000a620


	//   ....[80]....
        /*0484*/ 	.word	0x0000a690


	//   ....[81]....
        /*0488*/ 	.word	0x0000a6c0


	//   ....[82]....
        /*048c*/ 	.word	0x0000a710


	//   ....[83]....
        /*0490*/ 	.word	0x0000a740


	//   ....[84]....
        /*0494*/ 	.word	0x0000a790


	//   ....[85]....
        /*0498*/ 	.word	0x0000a7c0


	//   ....[86]....
        /*049c*/ 	.word	0x0000a810


	//   ....[87]....
        /*04a0*/ 	.word	0x0000a840


	//   ....[88]....
        /*04a4*/ 	.word	0x0000a890


	//   ....[89]....
        /*04a8*/ 	.word	0x0000a8c0


	//   ....[90]....
        /*04ac*/ 	.word	0x0000a910


	//   ....[91]....
        /*04b0*/ 	.word	0x0000a940


	//   ....[92]....
        /*04b4*/ 	.word	0x0000ada0


	//   ....[93]....
        /*04b8*/ 	.word	0x0000add0


	//   ....[94]....
        /*04bc*/ 	.word	0x0000ae00


	//   ....[95]....
        /*04c0*/ 	.word	0x0000ae30


	//   ....[96]....
        /*04c4*/ 	.word	0x0000ae60


	//   ....[97]....
        /*04c8*/ 	.word	0x0000ae70


	//   ....[98]....
        /*04cc*/ 	.word	0x0000ae90


	//   ....[99]....
        /*04d0*/ 	.word	0x0000aeb0


	//   ....[100]....
        /*04d4*/ 	.word	0x0000aed0


	//   ....[101]....
        /*04d8*/ 	.word	0x0000af00


	//   ....[102]....
        /*04dc*/ 	.word	0x0000af70


	//   ....[103]....
        /*04e0*/ 	.word	0x0000afa0


	//   ....[104]....
        /*04e4*/ 	.word	0x0000afc0


	//   ....[105]....
        /*04e8*/ 	.word	0x0000afe0


	//   ....[106]....
        /*04ec*/ 	.word	0x0000b190


	//   ....[107]....
        /*04f0*/ 	.word	0x0000b1a0


	//   ....[108]....
        /*04f4*/ 	.word	0x0000b400


	//   ....[109]....
        /*04f8*/ 	.word	0x0000b8a0


	//   ....[110]....
        /*04fc*/ 	.word	0x0000b990


	//   ....[111]....
        /*0500*/ 	.word	0x0000ba30


	//   ....[112]....
        /*0504*/ 	.word	0x0000ba90


	//   ....[113]....
        /*0508*/ 	.word	0x0000bb60


	//   ....[114]....
        /*050c*/ 	.word	0x0000bbd0


	//   ....[115]....
        /*0510*/ 	.word	0x0000bc90


	//   ....[116]....
        /*0514*/ 	.word	0x0000bd00


	//   ....[117]....
        /*0518*/ 	.word	0x0000bde0


	//   ....[118]....
        /*051c*/ 	.word	0x0000be60


	//   ....[119]....
        /*0520*/ 	.word	0x0000bf30


	//   ....[120]....
        /*0524*/ 	.word	0x0000bfb0


	//   ....[121]....
        /*0528*/ 	.word	0x0000c070


	//   ....[122]....
        /*052c*/ 	.word	0x0000c0e0


	//   ....[123]....
        /*0530*/ 	.word	0x0000c1c0


	//   ....[124]....
        /*0534*/ 	.word	0x0000c240


	//   ....[125]....
        /*0538*/ 	.word	0x0000c300


	//   ....[126]....
        /*053c*/ 	.word	0x0000c390


	//   ....[127]....
        /*0540*/ 	.word	0x0000c3f0


	//   ....[128]....
        /*0544*/ 	.word	0x0000c490


	//   ....[129]....
        /*0548*/ 	.word	0x0000c560


	//   ....[130]....
        /*054c*/ 	.word	0x0000c5d0


	//   ....[131]....
        /*0550*/ 	.word	0x0000c6b0


	//   ....[132]....
        /*0554*/ 	.word	0x0000c730


	//   ....[133]....
        /*0558*/ 	.word	0x0000c7f0


	//   ....[134]....
        /*055c*/ 	.word	0x0000c870


	//   ....[135]....
        /*0560*/ 	.word	0x0000c940


	//   ....[136]....
        /*0564*/ 	.word	0x0000c9d0


	//   ....[137]....
        /*0568*/ 	.word	0x0000caa0


	//   ....[138]....
        /*056c*/ 	.word	0x0000cb10


	//   ....[139]....
        /*0570*/ 	.word	0x0000cbe0


	//   ....[140]....
        /*0574*/ 	.word	0x0000cc60


	//   ....[141]....
        /*0578*/ 	.word	0x0000cd10


	//   ....[142]....
        /*057c*/ 	.word	0x0000ce50


	//   ....[143]....
        /*0580*/ 	.word	0x0000cf00


	//   ....[144]....
        /*0584*/ 	.word	0x0000cfd0


	//   ....[145]....
        /*0588*/ 	.word	0x0000d020


	//   ....[146]....
        /*058c*/ 	.word	0x0000d100


	//   ....[147]....
        /*0590*/ 	.word	0x0000d150


	//   ....[148]....
        /*0594*/ 	.word	0x0000d220


	//   ....[149]....
        /*0598*/ 	.word	0x0000d270


	//   ....[150]....
        /*059c*/ 	.word	0x0000d350


	//   ....[151]....
        /*05a0*/ 	.word	0x0000d3a0


	//   ....[152]....
        /*05a4*/ 	.word	0x0000d480


	//   ....[153]....
        /*05a8*/ 	.word	0x0000d4d0


	//   ....[154]....
        /*05ac*/ 	.word	0x0000d5a0


	//   ....[155]....
        /*05b0*/ 	.word	0x0000d5f0


	//   ....[156]....
        /*05b4*/ 	.word	0x0000d6d0


	//   ....[157]....
        /*05b8*/ 	.word	0x0000d720


	//   ....[158]....
        /*05bc*/ 	.word	0x0000d810


	//   ....[159]....
        /*05c0*/ 	.word	0x0000d8b0


	//   ....[160]....
        /*05c4*/ 	.word	0x0000d910


	//   ....[161]....
        /*05c8*/ 	.word	0x0000d9d0


	//   ....[162]....
        /*05cc*/ 	.word	0x0000da70


	//   ....[163]....
        /*05d0*/ 	.word	0x0000db30


	//   ....[164]....
        /*05d4*/ 	.word	0x0000dbd0


	//   ....[165]....
        /*05d8*/ 	.word	0x0000dc90


	//   ....[166]....
        /*05dc*/ 	.word	0x0000dd30


	//   ....[167]....
        /*05e0*/ 	.word	0x0000ddf0


	//   ....[168]....
        /*05e4*/ 	.word	0x0000de90


	//   ....[169]....
        /*05e8*/ 	.word	0x0000df50


	//   ....[170]....
        /*05ec*/ 	.word	0x0000dff0


	//   ....[171]....
        /*05f0*/ 	.word	0x0000e0b0


	//   ....[172]....
        /*05f4*/ 	.word	0x0000e150


	//   ....[173]....
        /*05f8*/ 	.word	0x0000e210


	//   ....[174]....
        /*05fc*/ 	.word	0x0000e330


	//   ....[175]....
        /*0600*/ 	.word	0x0000e3d0


	//   ....[176]....
        /*0604*/ 	.word	0x0000e480


	//   ....[177]....
        /*0608*/ 	.word	0x0000e550


	//   ....[178]....
        /*060c*/ 	.word	0x0000e5c0


	//   ....[179]....
        /*0610*/ 	.word	0x0000e690


	//   ....[180]....
        /*0614*/ 	.word	0x0000e700


	//   ....[181]....
        /*0618*/ 	.word	0x0000e7e0


	//   ....[182]....
        /*061c*/ 	.word	0x0000e850


	//   ....[183]....
        /*0620*/ 	.word	0x0000e930


	//   ....[184]....
        /*0624*/ 	.word	0x0000e9b0


	//   ....[185]....
        /*0628*/ 	.word	0x0000ea90


	//   ....[186]....
        /*062c*/ 	.word	0x0000eb00


	//   ....[187]....
        /*0630*/ 	.word	0x0000ebd0


	//   ....[188]....
        /*0634*/ 	.word	0x0000ec40


	//   ....[189]....
        /*0638*/ 	.word	0x0000ed00


	//   ....[190]....
        /*063c*/ 	.word	0x0000ede0


	//----- nvinfo : EIATTR_REG_RECONFIG
	.align		4
.L_851:
        /*0640*/ 	.byte	0x01, 0x54
	.zero		2


	//----- nvinfo : EIATTR_SYSCALL_OFFSETS
	.align		4
        /*0644*/ 	.byte	0x04, 0x46
        /*0646*/ 	.short	(.L_853 - .L_852)


	//   ....[0]....
.L_852:
        /*0648*/ 	.word	0x00001190


	//   ....[1]....
        /*064c*/ 	.word	0x000082a0


	//   ....[2]....
        /*0650*/ 	.word	0x000083e0


	//   ....[3]....
        /*0654*/ 	.word	0x000084d0


	//   ....[4]....
        /*0658*/ 	.word	0x00009330


	//----- nvinfo : EIATTR_MBARRIER_INSTR_OFFSETS
	.align		4
.L_853:
        /*065c*/ 	.byte	0x04, 0x39
        /*065e*/ 	.short	(.L_855 - .L_854)


	//   ....[0]....
.L_854:
        /*0660*/ 	.word	0x00000170
        /*0664*/ 	.word	0x000000ff
        /*0668*/ 	.word	0x00028800
        /*066c*/ 	.short	0x0100
        /*066e*/ 	.byte	0x08
	.zero		1


	//   ....[1]....
        /*0670*/ 	.word	0x00000180
        /*0674*/ 	.word	0x000000ff
        /*0678*/ 	.word	0x00028820
        /*067c*/ 	.short	0x0100
        /*067e*/ 	.byte	0x08
	.zero		1


	//   ....[2]....
        /*0680*/ 	.word	0x00000270
        /*0684*/ 	.word	0x000000ff
        /*0688*/ 	.word	0x00028830
        /*068c*/ 	.short	0x0100
        /*068e*/ 	.byte	0x08
	.zero		1


	//   ....[3]....
        /*0690*/ 	.word	0x00000280
        /*0694*/ 	.word	0x000000ff
        /*0698*/ 	.word	0x00028840
        /*069c*/ 	.short	0x0100
        /*069e*/ 	.byte	0x08
	.zero		1


	//   ....[4]....
        /*06a0*/ 	.word	0x00000290
        /*06a4*/ 	.word	0x000000ff
        /*06a8*/ 	.word	0x00028838
        /*06ac*/ 	.short	0x0100
        /*06ae*/ 	.byte	0x08
	.zero		1


	//   ....[5]....
        /*06b0*/ 	.word	0x000002a0
        /*06b4*/ 	.word	0x000000ff
        /*06b8*/ 	.word	0x00028848
        /*06bc*/ 	.short	0x0100
        /*06be*/ 	.byte	0x08
	.zero		1


	//   ....[6]....
        /*06c0*/ 	.word	0x000003d0
        /*06c4*/ 	.word	0x000000ff
        /*06c8*/ 	.word	0x00028850
        /*06cc*/ 	.short	0x0100
        /*06ce*/ 	.byte	0x08
	.zero		1


	//   ....[7]....
        /*06d0*/ 	.word	0x000003e0
        /*06d4*/ 	.word	0x000000ff
        /*06d8*/ 	.word	0x00028860
        /*06dc*/ 	.short	0x0100
        /*06de*/ 	.byte	0x08
	.zero		1


	//   ....[8]....
        /*06e0*/ 	.word	0x000003f0
        /*06e4*/ 	.word	0x000000ff
        /*06e8*/ 	.word	0x00028858
        /*06ec*/ 	.short	0x0100
        /*06ee*/ 	.byte	0x08
	.zero		1


	//   ....[9]....
        /*06f0*/ 	.word	0x00000400
        /*06f4*/ 	.word	0x000000ff
        /*06f8*/ 	.word	0x00028868
        /*06fc*/ 	.short	0x0100
        /*06fe*/ 	.byte	0x08
	.zero		1


	//   ....[10]....
        /*0700*/ 	.word	0x000004f0
        /*0704*/ 	.word	0x000000ff
        /*0708*/ 	.word	0x00028870
        /*070c*/ 	.short	0x0100
        /*070e*/ 	.byte	0x06
	.zero		1


	//   ....[11]....
        /*0710*/ 	.word	0x00000500
        /*0714*/ 	.word	0x000000ff
        /*0718*/ 	.word	0x00028880
        /*071c*/ 	.short	0x0100
        /*071e*/ 	.byte	0x06
	.zero		1


	//   ....[12]....
        /*0720*/ 	.word	0x00000510
        /*0724*/ 	.word	0x000000ff
        /*0728*/ 	.word	0x00028878
        /*072c*/ 	.short	0x0100
        /*072e*/ 	.byte	0x06
	.zero		1


	//   ....[13]....
        /*0730*/ 	.word	0x00000520
        /*0734*/ 	.word	0x000000ff
        /*0738*/ 	.word	0x00028888
        /*073c*/ 	.short	0x0100
        /*073e*/ 	.byte	0x06
	.zero		1


	//   ....[14]....
        /*0740*/ 	.word	0x00000650
        /*0744*/ 	.word	0x000000ff
        /*0748*/ 	.word	0x00028890
        /*074c*/ 	.short	0x0100
        /*074e*/ 	.byte	0x08
	.zero		1


	//   ....[15]....
        /*0750*/ 	.word	0x00000660
        /*0754*/ 	.word	0x000000ff
        /*0758*/ 	.word	0x000288a0
        /*075c*/ 	.short	0x0100
        /*075e*/ 	.byte	0x08
	.zero		1


	//   ....[16]....
        /*0760*/ 	.word	0x00000670
        /*0764*/ 	.word	0x000000ff
        /*0768*/ 	.word	0x00028898
        /*076c*/ 	.short	0x0100
        /*076e*/ 	.byte	0x08
	.zero		1


	//   ....[17]....
        /*0770*/ 	.word	0x00000680
        /*0774*/ 	.word	0x000000ff
        /*0778*/ 	.word	0x000288a8
        /*077c*/ 	.short	0x0100
        /*077e*/ 	.byte	0x08
	.zero		1


	//   ....[18]....
        /*0780*/ 	.word	0x000007c0
        /*0784*/ 	.word	0x000000ff
        /*0788*/ 	.word	0x000288b0
        /*078c*/ 	.short	0x0100
        /*078e*/ 	.byte	0x08
	.zero		1


	//   ....[19]....
        /*0790*/ 	.word	0x000007d0
        /*0794*/ 	.word	0x000000ff
        /*0798*/ 	.word	0x000288c0
        /*079c*/ 	.short	0x0100
        /*079e*/ 	.byte	0x08
	.zero		1


	//   ....[20]....
        /*07a0*/ 	.word	0x000007e0
        /*07a4*/ 	.word	0x000000ff
        /*07a8*/ 	.word	0x000288b8
        /*07ac*/ 	.short	0x0100
        /*07ae*/ 	.byte	0x08
	.zero		1


	//   ....[21]....
        /*07b0*/ 	.word	0x000007f0
        /*07b4*/ 	.word	0x000000ff
        /*07b8*/ 	.word	0x000288c8
        /*07bc*/ 	.short	0x0100
        /*07be*/ 	.byte	0x08
	.zero		1


	//   ....[22]....
        /*07c0*/ 	.word	0x000011b0
        /*07c4*/ 	.word	0x000000ff
        /*07c8*/ 	.word	0x00028800
        /*07cc*/ 	.short	0x010a
        /*07ce*/ 	.byte	0x24
	.zero		1


	//   ....[23]....
        /*07d0*/ 	.word	0x00001220
        /*07d4*/ 	.word	0x000000ff
        /*07d8*/ 	.word	0x00028830
        /*07dc*/ 	.short	0x010a
        /*07de*/ 	.byte	0x24
	.zero		1


	//   ....[24]....
        /*07e0*/ 	.word	0x00001280
        /*07e4*/ 	.word	0x000000ff
        /*07e8*/ 	.word	0x00028830
        /*07ec*/ 	.short	0x010a
        /*07ee*/ 	.byte	0x24
	.zero		1


	//   ....[25]....
        /*07f0*/ 	.word	0x00002340
        /*07f4*/ 	.word	0x000000ff
        /*07f8*/ 	.word	0x00000000
        /*07fc*/ 	.short	0x0101
        /*07fe*/ 	.byte	0x04
	.zero		1


	//   ....[26]....
        /*0800*/ 	.word	0x00003890
        /*0804*/ 	.word	0x000000ff
        /*0808*/ 	.word	0x00028830
        /*080c*/ 	.short	0x010a
        /*080e*/ 	.byte	0x0a
	.zero		1


	//   ....[27]....
        /*0810*/ 	.word	0x000038d0
        /*0814*/ 	.word	0x000000ff
        /*0818*/ 	.word	0x00028830
        /*081c*/ 	.short	0x010a
        /*081e*/ 	.byte	0x0a
	.zero		1


	//   ....[28]....
        /*0820*/ 	.word	0x00003c50
        /*0824*/ 	.word	0x000000ff
        /*0828*/ 	.word	0x00028850
        /*082c*/ 	.short	0x010a
        /*082e*/ 	.byte	0x0a
	.zero		1


	//   ....[29]....
        /*0830*/ 	.word	0x00003c90
        /*0834*/ 	.word	0x000000ff
        /*0838*/ 	.word	0x00028850
        /*083c*/ 	.short	0x010a
        /*083e*/ 	.byte	0x0a
	.zero		1


	//   ....[30]....
        /*0840*/ 	.word	0x00004480
        /*0844*/ 	.word	0x000000ff
        /*0848*/ 	.word	0x00000000
        /*084c*/ 	.short	0x0101
        /*084e*/ 	.byte	0x06
	.zero		1


	//   ....[31]....
        /*0850*/ 	.word	0x00005260
        /*0854*/ 	.word	0x000000ff
        /*0858*/ 	.word	0x00000000
        /*085c*/ 	.short	0x0101
        /*085e*/ 	.byte	0x05
	.zero		1


	//   ....[32]....
        /*0860*/ 	.word	0x00005880
        /*0864*/ 	.word	0x000000ff
        /*0868*/ 	.word	0x00028850
        /*086c*/ 	.short	0x010a
        /*086e*/ 	.byte	0x05
	.zero		1


	//   ....[33]....
        /*0870*/ 	.word	0x000058c0
        /*0874*/ 	.word	0x000000ff
        /*0878*/ 	.word	0x00028850
        /*087c*/ 	.short	0x010a
        /*087e*/ 	.byte	0x05
	.zero		1


	//   ....[34]....
        /*0880*/ 	.word	0x00005ea0
        /*0884*/ 	.word	0x000000ff
        /*0888*/ 	.word	0x00000000
        /*088c*/ 	.short	0x0101
        /*088e*/ 	.byte	0x04
	.zero		1


	//   ....[35]....
        /*0890*/ 	.word	0x00006aa0
        /*0894*/ 	.word	0x000000ff
        /*0898*/ 	.word	0x00000000
        /*089c*/ 	.short	0x0101
        /*089e*/ 	.byte	0x04
	.zero		1


	//   ....[36]....
        /*08a0*/ 	.word	0x000089a0
        /*08a4*/ 	.word	0x000000ff
        /*08a8*/ 	.word	0x00028840
        /*08ac*/ 	.short	0x010a
        /*08ae*/ 	.byte	0x2d
	.zero		1


	//   ....[37]....
        /*08b0*/ 	.word	0x000090f0
        /*08b4*/ 	.word	0x000000ff
        /*08b8*/ 	.word	0x00028830
        /*08bc*/ 	.short	0x0107
        /*08be*/ 	.byte	0x2d
	.zero		1


	//   ....[38]....
        /*08c0*/ 	.word	0x00009160
        /*08c4*/ 	.word	0x000000ff
        /*08c8*/ 	.word	0x00028830
        /*08cc*/ 	.short	0x0101
        /*08ce*/ 	.byte	0x2d
	.zero		1


	//   ....[39]....
        /*08d0*/ 	.word	0x00009b40
        /*08d4*/ 	.word	0x000000ff
        /*08d8*/ 	.word	0x00028800
        /*08dc*/ 	.short	0x0107
        /*08de*/ 	.byte	0x2d
	.zero		1


	//   ....[40]....
        /*08e0*/ 	.word	0x00009b80
        /*08e4*/ 	.word	0x000000ff
        /*08e8*/ 	.word	0x00028800
        /*08ec*/ 	.short	0x0101
        /*08ee*/ 	.byte	0x2d
	.zero		1


	//   ....[41]....
        /*08f0*/ 	.word	0x00009b90
        /*08f4*/ 	.word	0x000000ff
        /*08f8*/ 	.word	0x00028820
        /*08fc*/ 	.short	0x010a
        /*08fe*/ 	.byte	0x2d
	.zero		1


	//   ....[42]....
        /*0900*/ 	.word	0x00009f00
        /*0904*/ 	.word	0x00000022
        /*0908*/ 	.word	0x00028840
        /*090c*/ 	.short	0x010a
        /*090e*/ 	.byte	0x3f
	.zero		1


	//   ....[43]....
        /*0910*/ 	.word	0x0000a460
        /*0914*/ 	.word	0x00000022
        /*0918*/ 	.word	0x00028830
        /*091c*/ 	.short	0x0107
        /*091e*/ 	.byte	0x3f
	.zero		1


	//   ....[44]....
        /*0920*/ 	.word	0x0000a510
        /*0924*/ 	.word	0x00000022
        /*0928*/ 	.word	0x00028830
        /*092c*/ 	.short	0x0101
        /*092e*/ 	.byte	0x3f
	.zero		1


	//   ....[45]....
        /*0930*/ 	.word	0x0000a570
        /*0934*/ 	.word	0x00000000
        /*0938*/ 	.word	0x00028860
        /*093c*/ 	.short	0x010a
        /*093e*/ 	.byte	0x3f
	.zero		1


	//   ....[46]....
        /*0940*/ 	.word	0x0000aac0
        /*0944*/ 	.word	0x00000000
        /*0948*/ 	.word	0x00028850
        /*094c*/ 	.short	0x0107
        /*094e*/ 	.byte	0x3f
	.zero		1


	//   ....[47]....
        /*0950*/ 	.word	0x0000abb0
        /*0954*/ 	.word	0x00000000
        /*0958*/ 	.word	0x00028850
        /*095c*/ 	.short	0x0101
        /*095e*/ 	.byte	0x3f
	.zero		1


	//   ....[48]....
        /*0960*/ 	.word	0x0000ad40
        /*0964*/ 	.word	0x00000000
        /*0968*/ 	.word	0x00028860
        /*096c*/ 	.short	0x010a
        /*096e*/ 	.byte	0x3f
	.zero		1


	//   ....[49]....
        /*0970*/ 	.word	0x0000b270
        /*0974*/ 	.word	0x00000000
        /*0978*/ 	.word	0x00028850
        /*097c*/ 	.short	0x0107
        /*097e*/ 	.byte	0x3f
	.zero		1


	//   ....[50]....
        /*0980*/ 	.word	0x0000b320
        /*0984*/ 	.word	0x00000000
        /*0988*/ 	.word	0x00028850
        /*098c*/ 	.short	0x0101
        /*098e*/ 	.byte	0x3f
	.zero		1


	//   ....[51]....
        /*0990*/ 	.word	0x0000b3c0
        /*0994*/ 	.word	0x00000007
        /*0998*/ 	.word	0x00028820
        /*099c*/ 	.short	0x010a
        /*099e*/ 	.byte	0x3f
	.zero		1


	//   ....[52]....
        /*09a0*/ 	.word	0x0000b4f0
        /*09a4*/ 	.word	0x00000005
        /*09a8*/ 	.word	0x00028840
        /*09ac*/ 	.short	0x010a
        /*09ae*/ 	.byte	0x3f
	.zero		1


	//   ....[53]....
        /*09b0*/ 	.word	0x0000b590
        /*09b4*/ 	.word	0x00000007
        /*09b8*/ 	.word	0x00028840
        /*09bc*/ 	.short	0x010a
        /*09be*/ 	.byte	0x3f
	.zero		1


	//   ....[54]....
        /*09c0*/ 	.word	0x0000b5d0
        /*09c4*/ 	.word	0x00000005
        /*09c8*/ 	.word	0x00028860
        /*09cc*/ 	.short	0x010a
        /*09ce*/ 	.byte	0x3f
	.zero		1


	//   ....[55]....
        /*09d0*/ 	.word	0x0000b610
        /*09d4*/ 	.word	0x00000007
        /*09d8*/ 	.word	0x00028860
        /*09dc*/ 	.short	0x010a
        /*09de*/ 	.byte	0x3f
	.zero		1


	//   ....[56]....
        /*09e0*/ 	.word	0x0000b680
        /*09e4*/ 	.word	0x00000000
        /*09e8*/ 	.word	0x00028800
        /*09ec*/ 	.short	0x010a
        /*09ee*/ 	.byte	0x3f
	.zero		1


	//   ....[57]....
        /*09f0*/ 	.word	0x0000b6e0
        /*09f4*/ 	.word	0x00000004
        /*09f8*/ 	.word	0x00028830
        /*09fc*/ 	.short	0x010a
        /*09fe*/ 	.byte	0x3f
	.zero		1


	//   ....[58]....
        /*0a00*/ 	.word	0x0000b740
        /*0a04*/ 	.word	0x00000003
        /*0a08*/ 	.word	0x00028830
        /*0a0c*/ 	.short	0x010a
        /*0a0e*/ 	.byte	0x3f
	.zero		1


	//   ....[59]....
        /*0a10*/ 	.word	0x0000b7a0
        /*0a14*/ 	.word	0x00000006
        /*0a18*/ 	.word	0x00028850
        /*0a1c*/ 	.short	0x010a
        /*0a1e*/ 	.byte	0x3f
	.zero		1


	//   ....[60]....
        /*0a20*/ 	.word	0x0000b800
        /*0a24*/ 	.word	0x00000005
        /*0a28*/ 	.word	0x00028850
        /*0a2c*/ 	.short	0x010a
        /*0a2e*/ 	.byte	0x3f
	.zero		1


	//   ....[61]....
        /*0a30*/ 	.word	0x0000b8e0
        /*0a34*/ 	.word	0x0000000a
        /*0a38*/ 	.word	0x00028840
        /*0a3c*/ 	.short	0x010a
        /*0a3e*/ 	.byte	0x3f
	.zero		1


	//   ....[62]....
        /*0a40*/ 	.word	0x0000cd50
        /*0a44*/ 	.word	0x00000003
        /*0a48*/ 	.word	0x00028820
        /*0a4c*/ 	.short	0x010a
        /*0a4e*/ 	.byte	0x3f
	.zero		1


	//   ....[63]....
        /*0a50*/ 	.word	0x0000cda0
        /*0a54*/ 	.word	0x00000022
        /*0a58*/ 	.word	0x00028840
        /*0a5c*/ 	.short	0x010a
        /*0a5e*/ 	.byte	0x3f
	.zero		1


	//   ....[64]....
        /*0a60*/ 	.word	0x0000d760
        /*0a64*/ 	.word	0x00000000
        /*0a68*/ 	.word	0x00028860
        /*0a6c*/ 	.short	0x010a
        /*0a6e*/ 	.byte	0x3f
	.zero		1


	//   ....[65]....
        /*0a70*/ 	.word	0x0000e280
        /*0a74*/ 	.word	0x00000000
        /*0a78*/ 	.word	0x00028860
        /*0a7c*/ 	.short	0x010a
        /*0a7e*/ 	.byte	0x3f
	.zero		1


	//   ....[66]....
        /*0a80*/ 	.word	0x0000ed30
        /*0a84*/ 	.word	0x00000007
        /*0a88*/ 	.word	0x00028820
        /*0a8c*/ 	.short	0x010a
        /*0a8e*/ 	.byte	0x3f
	.zero		1


	//   ....[67]....
        /*0a90*/ 	.word	0x0000eea0
        /*0a94*/ 	.word	0x00000005
        /*0a98*/ 	.word	0x00028840
        /*0a9c*/ 	.short	0x010a
        /*0a9e*/ 	.byte	0x3f
	.zero		1


	//   ....[68]....
        /*0aa0*/ 	.word	0x0000eef0
        /*0aa4*/ 	.word	0x00000007
        /*0aa8*/ 	.word	0x00028840
        /*0aac*/ 	.short	0x010a
        /*0aae*/ 	.byte	0x3f
	.zero		1


	//   ....[69]....
        /*0ab0*/ 	.word	0x0000ef40
        /*0ab4*/ 	.word	0x00000005
        /*0ab8*/ 	.word	0x00028860
        /*0abc*/ 	.short	0x010a
        /*0abe*/ 	.byte	0x3f
	.zero		1


	//----- nvinfo : EIATTR_NUM_MBARRIERS
	.align		4
.L_855:
        /*0ac0*/ 	.byte	0x03, 0x38
        /*0ac2*/ 	.short	0x0016


	//----- nvinfo : EIATTR_EXIT_INSTR_OFFSETS
	.align		4
        /*0ac4*/ 	.byte	0x04, 0x1c
        /*0ac6*/ 	.short	(.L_857 - .L_856)


	//   ....[0]....
.L_856:
        /*0ac8*/ 	.word	0x0000b660


	//----- nvinfo : EIATTR_MAX_THREADS
	.align		4
.L_857:
        /*0acc*/ 	.byte	0x04, 0x05
        /*0ace*/ 	.short	(.L_859 - .L_858)
.L_858:
        /*0ad0*/ 	.word	0x00000180
        /*0ad4*/ 	.word	0x00000001
        /*0ad8*/ 	.word	0x00000001


	//----- nvinfo : EIATTR_CRS_STACK_SIZE
	.align		4
.L_859:
        /*0adc*/ 	.byte	0x04, 0x1e
        /*0ade*/ 	.short	(.L_861 - .L_860)
.L_860:
        /*0ae0*/ 	.word	0x00000000


	//----- nvinfo : EIATTR_CBANK_PARAM_SIZE
	.align		4
.L_861:
        /*0ae4*/ 	.byte	0x03, 0x19
        /*0ae6*/ 	.short	0x0a70


	//----- nvinfo : EIATTR_PARAM_CBANK
	.align		4
        /*0ae8*/ 	.byte	0x04, 0x0a
        /*0aea*/ 	.short	(.L_863 - .L_862)
	.align		4
.L_862:
        /*0aec*/ 	.word	index@(.nv.constant0._ZN7cutlass13device_kernelIN5flash11enable_sm90INS1_16FlashAttnFwdSm90INS1_25CollectiveMainloopFwdSm90ILi2EN4cute5tupleIJNS5_1CILi1EEES8_S8_EEENS6_IJNS7_ILi128EEESA_SA_EEELi128ENS_10bfloat16_tEfNS_4arch4Sm90ELb0ELb0ELb0ELb0ELb1ELb0ELb0ELb1ELb1ELb1ELb1ELb0EEENS1_21CollectiveEpilogueFwdISB_S9_SC_SE_Li256ELb0ELb1ELb1ELb0EEENS1_19SingleTileSchedulerILb0ELb1ELb1ELi128EEEEEEEEEvNT_6ParamsE)
        /*0af0*/ 	.short	0x0210
        /*0af2*/ 	.short	0x0a70


	//----- nvinfo : EIATTR_SW_WAR
	.align		4
.L_863:
        /*0af4*/ 	.byte	0x04, 0x36
        /*0af6*/ 	.short	(.L_865 - .L_864)
.L_864:
        /*0af8*/ 	.word	0x00000008
.L_865:


//--------------------- .nv.info._ZN7cutlass13device_kernelIN5flash11enable_sm90INS1_16FlashAttnFwdSm90INS1_25CollectiveMainloopFwdSm90ILi2EN4cute5tupleIJNS5_1CILi1EEES8_S8_EEENS6_IJNS7_ILi128EEESA_SA_EEELi128ENS_10bfloat16_tEfNS_4arch4Sm90ELb0ELb0ELb0ELb1ELb1ELb0ELb0ELb1ELb1ELb1ELb1ELb0EEENS1_21CollectiveEpilogueFwdISB_S9_SC_SE_Li256ELb1ELb1ELb1ELb0EEENS1_36VarlenDynamicPersistentTileSchedulerILi128ELi128ELi256ELi128ELb1ELb1ELb1ELb0ELb1ELb1EEEEEEEEEvNT_6ParamsE --------------------------
	.section	.nv.info._ZN7cutlass13device_kernelIN5flash11enable_sm90INS1_16FlashAttnFwdSm90INS1_25CollectiveMainloopFwdSm90ILi2EN4cute5tupleIJNS5_1CILi1EEES8_S8_EEENS6_IJNS7_ILi128EEESA_SA_EEELi128ENS_10bfloat16_tEfNS_4arch4Sm90ELb0ELb0ELb0ELb1ELb1ELb0ELb0ELb1ELb1ELb1ELb1ELb0EEENS1_21CollectiveEpilogueFwdISB_S9_SC_SE_Li256ELb1ELb1ELb1ELb0EEENS1_36VarlenDynamicPersistentTileSchedulerILi128ELi128ELi256ELi128ELb1ELb1ELb1ELb0ELb1ELb1EEEEEEEEEvNT_6ParamsE,"",@"SHT_CUDA_INFO"
	.sectionflags	@""
	.align	4


	//----- nvinfo : EIATTR_CUDA_API_VERSION
	.align		4
        /*0000*/ 	.byte	0x04, 0x37
        /*0002*/ 	.short	(.L_867 - .L_866)
.L_866:
        /*0004*/ 	.word	0x00000082


	//----- nvinfo : EIATTR_KPARAM_INFO
	.align		4
.L_867:
        /*0008*/ 	.byte	0x04, 0x17
        /*000a*/ 	.short	(.L_869 - .L_868)
.L_868:
        /*000c*/ 	.word	0x00000000
        /*0010*/ 	.short	0x0000
        /*0012*/ 	.short	0x0070
        /*0014*/ 	.byte	0x00, 0xf0, 0x01, 0x2a


	//----- nvinfo : EIATTR_SPARSE_MMA_MASK
	.align		4
.L_869:
        /*0018*/ 	.byte	0x03, 0x50
        /*001a*/ 	.short	0x0000


	//----- nvinfo : EIATTR_MAXREG_COUNT
	.align		4
        /*001c*/ 	.byte	0x03, 0x1b
        /*001e*/ 	.short	0x00a8


	//----- nvinfo : EIATTR_NUM_BARRIERS
	.align		4
        /*0020*/ 	.byte	0x02, 0x4c
        /*0022*/ 	.byte	0x10
	.zero		1


	//----- nvinfo : EIATTR_EXTERNS
	.align		4
        /*0024*/ 	.byte	0x04, 0x0f
        /*0026*/ 	.short	(.L_871 - .L_870)


	//   ....[0]....
	.align		4
.L_870:
        /*0028*/ 	.word	index@(__assertfail)


	//----- nvinfo : EIATTR_ANNOTATIONS
	.align		4
.L_871:
        /*002c*/ 	.byte	0x04, 0x55
        /*002e*/ 	.short	(.L_873 - .L_872)


	//   ....[0]....
.L_872:
        /* <DEDUP_REMOVED lines=19> */


	//----- nvinfo : EIATTR_MERCURY_ISA_VERSION
	.align		4
.L_873:
        /*0150*/ 	.byte	0x03, 0x5f
        /*0152*/ 	.short	0x0101


	//----- nvinfo : EIATTR_UNUSED_LOAD_BYTE_OFFSET
	.align		4
        /*0154*/ 	.byte	0x04, 0x44
        /*0156*/ 	.short	(.L_875 - .L_874)


	//   ....[0]....
.L_874:
        /*0158*/ 	.word	0x00000960
        /*015c*/ 	.word	0x0000fff0


	//   ....[1]....
        /*0160*/ 	.word	0x00006990
        /*0164*/ 	.word	0x0000fff0


	//----- nvinfo : EIATTR_INT_WARP_WIDE_INSTR_OFFSETS
	.align		4
.L_875:
        /*0168*/ 	.byte	0x04, 0x31
        /*016a*/ 	.short	(.L_877 - .L_876)


	//   ....[0]....
.L_876:
        /*016c*/ 	.word	0x000000c0


	//   ....[1]....
        /*0170*/ 	.word	0x000000d0


	//   ....[2]....
        /*0174*/ 	.word	0x00000170


	//   ....[3]....
        /*0178*/ 	.word	0x0000aa80


	//   ....[4]....
        /*017c*/ 	.word	0x0000ab10


	//   ....[5]....
        /*0180*/ 	.word	0x0000d910


	//   ....[6]....
        /*0184*/ 	.word	0x0000d9a0


	//----- nvinfo : EIATTR_COOP_GROUP_MASK_REGIDS
	.align		4
.L_877:
        /*0188*/ 	.byte	0x04, 0x29
        /*018a*/ 	.short	(.L_879 - .L_878)


	//   ....[0]....
.L_878:
        /*018c*/ 	.word	0xffffffff


	//   ....[1]....
        /*0190*/ 	.word	0xffffffff


	//   ....[2]....
        /*0194*/ 	.word	0xffffffff


	//   ....[3]....
        /*0198*/ 	.word	0xffffffff


	//   ....[4]....
        /*019c*/ 	.word	0xffffffff


	//   ....[5]....
        /*01a0*/ 	.word	0xffffffff


	//   ....[6]....
        /*01a4*/ 	.word	0xffffffff


	//   ....[7]....
        /*01a8*/ 	.word	0xffffffff


	//   ....[8]....
        /*01ac*/ 	.word	0xffffffff


	//   ....[9]....
        /*01b0*/ 	.word	0xffffffff


	//   ....[10]....
        /*01b4*/ 	.word	0xffffffff


	//   ....[11]....
        /*01b8*/ 	.word	0xffffffff


	//   ....[12]....
        /*01bc*/ 	.word	0xffffffff


	//   ....[13]....
        /*01c0*/ 	.word	0xffffffff


	//   ....[14]....
        /*01c4*/ 	.word	0xffffffff


	//   ....[15]....
        /*01c8*/ 	.word	0xffffffff


	//   ....[16]....
        /*01cc*/ 	.word	0xffffffff


	//   ....[17]....
        /*01d0*/ 	.word	0xffffffff


	//   ....[18]....
        /*01d4*/ 	.word	0xffffffff


	//   ....[19]....
        /*01d8*/ 	.word	0xffffffff


	//   ....[20]....
        /*01dc*/ 	.word	0xffffffff


	//   ....[21]....
        /*01e0*/ 	.word	0xffffffff


	//   ....[22]....
        /*01e4*/ 	.word	0xffffffff


	//   ....[23]....
        /*01e8*/ 	.word	0xffffffff


	//   ....[24]....
        /*01ec*/ 	.word	0xffffffff


	//   ....[25]....
        /*01f0*/ 	.word	0xffffffff


	//   ....[26]....
        /*01f4*/ 	.word	0xffffffff


	//   ....[27]....
        /*01f8*/ 	.word	0xffffffff


	//   ....[28]....
        /*01fc*/ 	.word	0xffffffff


	//   ....[29]....
        /*0200*/ 	.word	0xffffffff


	//   ....[30]....
        /*0204*/ 	.word	0xffffffff


	//   ....[31]....
        /*0208*/ 	.word	0xffffffff


	//   ....[32]....
        /*020c*/ 	.word	0xffffffff


	//   ....[33]....
        /*0210*/ 	.word	0xffffffff


	//   ....[34]....
        /*0214*/ 	.word	0xffffffff


	//   ....[35]....
        /*0218*/ 	.word	0xffffffff


	//   ....[36]....
        /*021c*/ 	.word	0xffffffff


	//   ....[37]....
        /*0220*/ 	.word	0xffffffff


	//   ....[38]....
        /*0224*/ 	.word	0xffffffff


	//   ....[39]....
        /*0228*/ 	.word	0xffffffff


	//   ....[40]....
        /*022c*/ 	.word	0xffffffff


	//   ....[41]....
        /*0230*/ 	.word	0xffffffff


	//   ....[42]....
        /*0234*/ 	.word	0xffffffff


	//   ....[43]....
        /*0238*/ 	.word	0xffffffff


	//   ....[44]....
        /*023c*/ 	.word	0xffffffff


	//   ....[45]....
        /*0240*/ 	.word	0xffffffff


	//   ....[46]....
        /*0244*/ 	.word	0xffffffff


	//   ....[47]....
        /*0248*/ 	.word	0xffffffff


	//   ....[48]....
        /*024c*/ 	.word	0xffffffff


	//   ....[49]....
        /*0250*/ 	.word	0xffffffff


	//   ....[50]....
        /*0254*/ 	.word	0xffffffff


	//   ....[51]....
        /*0258*/ 	.word	0xffffffff


	//   ....[52]....
        /*025c*/ 	.word	0xffffffff


	//   ....[53]....
        /*0260*/ 	.word	0xffffffff


	//   ....[54]....
        /*0264*/ 	.word	0xffffffff


	//   ....[55]....
        /*0268*/ 	.word	0xffffffff


	//   ....[56]....
        /*026c*/ 	.word	0xffffffff


	//   ....[57]....
        /*0270*/ 	.word	0xffffffff


	//   ....[58]....
        /*0274*/ 	.word	0xffffffff


	//   ....[59]....
        /*0278*/ 	.word	0xffffffff


	//   ....[60]....
        /*027c*/ 	.word	0xffffffff


	//   ....[61]....
        /*0280*/ 	.word	0xffffffff


	//   ....[62]....
        /*0284*/ 	.word	0xffffffff


	//   ....[63]....
        /*0288*/ 	.word	0xffffffff


	//   ....[64]....
        /*028c*/ 	.word	0xffffffff


	//   ....[65]....
        /*0290*/ 	.word	0xffffffff


	//   ....[66]....
        /*0294*/ 	.word	0xffffffff


	//   ....[67]....
        /*0298*/ 	.word	0xffffffff


	//   ....[68]....
        /*029c*/ 	.word	0xffffffff


	//   ....[69]....
        /*02a0*/ 	.word	0xffffffff


	//   ....[70]....
        /*02a4*/ 	.word	0xffffffff


	//   ....[71]....
        /*02a8*/ 	.word	0xffffffff


	//   ....[72]....
        /*02ac*/ 	.word	0xffffffff


	//   ....[73]....
        /*02b0*/ 	.word	0xffffffff


	//   ....[74]....
        /*02b4*/ 	.word	0xffffffff


	//   ....[75]....
        /*02b8*/ 	.word	0xffffffff


	//   ....[76]....
        /*02bc*/ 	.word	0xffffffff


	//   ....[77]....
        /*02c0*/ 	.word	0xffffffff


	//   ....[78]....
        /*02c4*/ 	.word	0xffffffff


	//   ....[79]....
        /*02c8*/ 	.word	0xffffffff


	//   ....[80]....
        /*02cc*/ 	.word	0xffffffff


	//   ....[81]....
        /*02d0*/ 	.word	0xffffffff


	//   ....[82]....
        /*02d4*/ 	.word	0xffffffff


	//   ....[83]....
        /*02d8*/ 	.word	0xffffffff


	//   ....[84]....
        /*02dc*/ 	.word	0xffffffff


	//   ....[85]....
        /*02e0*/ 	.word	0xffffffff


	//   ....[86]....
        /*02e4*/ 	.word	0xffffffff


	//   ....[87]....
        /*02e8*/ 	.word	0xffffffff


	//   ....[88]....
        /*02ec*/ 	.word	0xffffffff


	//   ....[89]....
        /*02f0*/ 	.word	0xffffffff


	//   ....[90]....
        /*02f4*/ 	.word	0xffffffff


	//   ....[91]....
        /*02f8*/ 	.word	0xffffffff


	//   ....[92]....
        /*02fc*/ 	.word	0xffffffff


	//   ....[93]....
        /*0300*/ 	.word	0xffffffff


	//   ....[94]....
        /*0304*/ 	.word	0xffffffff


	//   ....[95]....
        /*0308*/ 	.word	0xffffffff


	//   ....[96]....
        /*030c*/ 	.word	0xffffffff


	//   ....[97]....
        /*0310*/ 	.word	0xffffffff


	//   ....[98]....
        /*0314*/ 	.word	0xffffffff


	//   ....[99]....
        /*0318*/ 	.word	0xffffffff


	//   ....[100]....
        /*031c*/ 	.word	0xffffffff


	//   ....[101]....
        /*0320*/ 	.word	0xffffffff


	//   ....[102]....
        /*0324*/ 	.word	0xffffffff


	//   ....[103]....
        /*0328*/ 	.word	0xffffffff


	//   ....[104]....
        /*032c*/ 	.word	0xffffffff


	//   ....[105]....
        /*0330*/ 	.word	0xffffffff


	//   ....[106]....
        /*0334*/ 	.word	0xffffffff


	//   ....[107]....
        /*0338*/ 	.word	0xffffffff


	//   ....[108]....
        /*033c*/ 	.word	0xffffffff


	//   ....[109]....
        /*0340*/ 	.word	0xffffffff


	//   ....[110]....
        /*0344*/ 	.word	0xffffffff


	//   ....[111]....
        /*0348*/ 	.word	0xffffffff


	//   ....[112]....
        /*034c*/ 	.word	0xffffffff


	//   ....[113]....
        /*0350*/ 	.word	0xffffffff


	//   ....[114]....
        /*0354*/ 	.word	0xffffffff


	//   ....[115]....
        /*0358*/ 	.word	0xffffffff


	//   ....[116]....
        /*035c*/ 	.word	0xffffffff


	//   ....[117]....
        /*0360*/ 	.word	0xffffffff


	//   ....[118]....
        /*0364*/ 	.word	0xffffffff


	//   ....[119]....
        /*0368*/ 	.word	0xffffffff


	//   ....[120]....
        /*036c*/ 	.word	0xffffffff


	//   ....[121]....
        /*0370*/ 	.word	0xffffffff


	//   ....[122]....
        /*0374*/ 	.word	0xffffffff


	//   ....[123]....
        /*0378*/ 	.word	0xffffffff


	//   ....[124]....
        /*037c*/ 	.word	0xffffffff


	//   ....[125]....
        /*0380*/ 	.word	0xffffffff


	//   ....[126]....
        /*0384*/ 	.word	0xffffffff


	//   ....[127]....
        /*0388*/ 	.word	0xffffffff


	//   ....[128]....
        /*038c*/ 	.word	0xffffffff


	//   ....[129]....
        /*0390*/ 	.word	0xffffffff


	//   ....[130]....
        /*0394*/ 	.word	0xffffffff


	//   ....[131]....
        /*0398*/ 	.word	0xffffffff


	//   ....[132]....
        /*039c*/ 	.word	0xffffffff


	//   ....[133]....
        /*03a0*/ 	.word	0xffffffff


	//   ....[134]....
        /*03a4*/ 	.word	0xffffffff


	//   ....[135]....
        /*03a8*/ 	.word	0xffffffff


	//   ....[136]....
        /*03ac*/ 	.word	0xffffffff


	//   ....[137]....
        /*03b0*/ 	.word	0xffffffff


	//   ....[138]....
        /*03b4*/ 	.word	0xffffffff


	//   ....[139]....
        /*03b8*/ 	.word	0xffffffff


	//   ....[140]....
        /*03bc*/ 	.word	0xffffffff


	//   ....[141]....
        /*03c0*/ 	.word	0xffffffff


	//   ....[142]....
        /*03c4*/ 	.word	0xffffffff


	//   ....[143]....
        /*03c8*/ 	.word	0xffffffff


	//   ....[144]....
        /*03cc*/ 	.word	0xffffffff


	//   ....[145]....
        /*03d0*/ 	.word	0xffffffff


	//   ....[146]....
        /*03d4*/ 	.word	0xffffffff


	//   ....[147]....
        /*03d8*/ 	.word	0xffffffff


	//   ....[148]....
        /*03dc*/ 	.word	0xffffffff


	//   ....[149]....
        /*03e0*/ 	.word	0xffffffff


	//   ....[150]....
        /*03e4*/ 	.word	0xffffffff


	//   ....[151]....
        /*03e8*/ 	.word	0xffffffff


	//   ....[152]....
        /*03ec*/ 	.word	0xffffffff


	//   ....[153]....
        /*03f0*/ 	.word	0xffffffff


	//   ....[154]....
        /*03f4*/ 	.word	0xffffffff


	//   ....[155]....
        /*03f8*/ 	.word	0xffffffff


	//   ....[156]....
        /*03fc*/ 	.word	0xffffffff


	//   ....[157]....
        /*0400*/ 	.word	0xffffffff


	//   ....[158]....
        /*0404*/ 	.word	0xffffffff


	//   ....[159]....
        /*0408*/ 	.word	0x0500000f


	//   ....[160]....
        /*040c*/ 	.word	0x0500000f


	//   ....[161]....
        /*0410*/ 	.word	0x0500000f


	//   ....[162]....
        /*0414*/ 	.word	0x0500000f


	//   ....[163]....
        /*0418*/ 	.word	0x0500000f


	//   ....[164]....
        /*041c*/ 	.word	0x0500000f


	//   ....[165]....
        /*0420*/ 	.word	0x0500000f


	//   ....[166]....
        /*0424*/ 	.word	0x0500000f


	//   ....[167]....
        /*0428*/ 	.word	0x0500000f


	//   ....[168]....
        /*042c*/ 	.word	0x0500000f


	//   ....[169]....
        /*0430*/ 	.word	0x0500000f


	//   ....[170]....
        /*0434*/ 	.word	0x0500000f


	//   ....[171]....
        /*0438*/ 	.word	0x0500000f


	//   ....[172]....
        /*043c*/ 	.word	0x0500000f


	//   ....[173]....
        /*0440*/ 	.word	0x0500000f


	//   ....[174]....
        /*0444*/ 	.word	0x0500000f


	//   ....[175]....
        /*0448*/ 	.word	0x0500000f


	//   ....[176]....
        /*044c*/ 	.word	0x0500000f


	//   ....[177]....
        /*0450*/ 	.word	0x0500000f


	//   ....[178]....
        /*0454*/ 	.word	0x0500000f


	//   ....[179]....
        /*0458*/ 	.word	0x0500000f


	//   ....[180]....
        /*045c*/ 	.word	0x0500000f


	//   ....[181]....
        /*0460*/ 	.word	0x0500000f


	//   ....[182]....
        /*0464*/ 	.word	0x0500000f


	//   ....[183]....
        /*0468*/ 	.word	0x0500000f


	//   ....[184]....
        /*046c*/ 	.word	0x0500000f


	//   ....[185]....
        /*0470*/ 	.word	0x0500000f


	//   ....[186]....
        /*0474*/ 	.word	0x0500000f


	//   ....[187]....
        /*0478*/ 	.word	0x0500000f


	//   ....[188]....
        /*047c*/ 	.word	0x0500000f


	//   ....[189]....
        /*0480*/ 	.word	0x0500000f


	//   ....[190]....
        /*0484*/ 	.word	0x0500000f


	//   ....[191]....
        /*0488*/ 	.word	0x0500000f


	//   ....[192]....
        /*048c*/ 	.word	0x0500000f


	//   ....[193]....
        /*0490*/ 	.word	0x0500000f


	//   ....[194]....
        /*0494*/ 	.word	0x0500000f


	//   ....[195]....
        /*0498*/ 	.word	0x0500000f


	//   ....[196]....
        /*049c*/ 	.word	0x0500000f


	//   ....[197]....
        /*04a0*/ 	.word	0x0500000f


	//   ....[198]....
        /*04a4*/ 	.word	0x0500000f


	//   ....[199]....
        /*04a8*/ 	.word	0x0500000f


	//   ....[200]....
        /*04ac*/ 	.word	0x0500000f


	//   ....[201]....
        /*04b0*/ 	.word	0x0500000f


	//   ....[202]....
        /*04b4*/ 	.word	0x0500000f


	//   ....[203]....
        /*04b8*/ 	.word	0x0500000f


	//   ....[204]....
        /*04bc*/ 	.word	0x0500000f


	//   ....[205]....
        /*04c0*/ 	.word	0x0500000f


	//   ....[206]....
        /*04c4*/ 	.word	0x0500000f


	//   ....[207]....
        /*04c8*/ 	.word	0x0500000f


	//   ....[208]....
        /*04cc*/ 	.word	0x0500000f


	//   ....[209]....
        /*04d0*/ 	.word	0x0500000f


	//   ....[210]....
        /*04d4*/ 	.word	0x0500000f


	//   ....[211]....
        /*04d8*/ 	.word	0x0500000f


	//   ....[212]....
        /*04dc*/ 	.word	0x0500000f


	//   ....[213]....
        /*04e0*/ 	.word	0x0500000f


	//   ....[214]....
        /*04e4*/ 	.word	0x0500000f


	//   ....[215]....
        /*04e8*/ 	.word	0x0500000f


	//   ....[216]....
        /*04ec*/ 	.word	0x0500000f


	//   ....[217]....
        /*04f0*/ 	.word	0x0500000f


	//   ....[218]....
        /*04f4*/ 	.word	0x0500000f


	//   ....[219]....
        /*04f8*/ 	.word	0x0500000f


	//   ....[220]....
        /*04fc*/ 	.word	0x0500000f


	//   ....[221]....
        /*0500*/ 	.word	0x0500000f


	//   ....[222]....
        /*0504*/ 	.word	0x0500000f


	//   ....[223]....
        /*0508*/ 	.word	0x0500000f


	//   ....[224]....
        /*050c*/ 	.word	0x0500000f


	//   ....[225]....
        /*0510*/ 	.word	0x0500000f


	//   ....[226]....
        /*0514*/ 	.word	0x0500000f


	//   ....[227]....
        /*0518*/ 	.word	0x0500000f


	//   ....[228]....
        /*051c*/ 	.word	0x0500000f


	//   ....[229]....
        /*0520*/ 	.word	0x0500000f


	//   ....[230]....
        /*0524*/ 	.word	0x0500000f


	//   ....[231]....
        /*0528*/ 	.word	0x0500000f


	//   ....[232]....
        /*052c*/ 	.word	0x0500000f


	//   ....[233]....
        /*0530*/ 	.word	0x0500000f


	//   ....[234]....
        /*0534*/ 	.word	0x0500000f


	//   ....[235]....
        /*0538*/ 	.word	0x0500000f


	//   ....[236]....
        /*053c*/ 	.word	0x0500000f


	//   ....[237]....
        /*0540*/ 	.word	0x0500000f


	//   ....[238]....
        /*0544*/ 	.word	0x0500000f


	//   ....[239]....
        /*0548*/ 	.word	0x0500000f


	//   ....[240]....
        /*054c*/ 	.word	0x0500000f


	//   ....[241]....
        /*0550*/ 	.word	0x0500000f


	//   ....[242]....
        /*0554*/ 	.word	0x0500000f


	//   ....[243]....
        /*0558*/ 	.word	0x0500000f


	//   ....[244]....
        /*055c*/ 	.word	0x0500000f


	//   ....[245]....
        /*0560*/ 	.word	0x0500000f


	//   ....[246]....
        /*0564*/ 	.word	0x0500000f


	//   ....[247]....
        /*0568*/ 	.word	0x0500000f


	//   ....[248]....
        /*056c*/ 	.word	0x0500000f


	//   ....[249]....
        /*0570*/ 	.word	0x0500000f


	//   ....[250]....
        /*0574*/ 	.word	0x0500000f


	//   ....[251]....
        /*0578*/ 	.word	0x0500000f


	//   ....[252]....
        /*057c*/ 	.word	0x0500000f


	//   ....[253]....
        /*0580*/ 	.word	0x0500000f


	//   ....[254]....
        /*0584*/ 	.word	0x0500000f


	//   ....[255]....
        /*0588*/ 	.word	0x0500000f


	//   ....[0]....
        /*058c*/ 	.word	0x0500000f


	//   ....[1]....
        /*0590*/ 	.word	0x0500000f


	//   ....[2]....
        /*0594*/ 	.word	0x0500000f


	//----- nvinfo : EIATTR_COOP_GROUP_INSTR_OFFSETS
	.align		4
.L_879:
        /*0598*/ 	.byte	0x04, 0x28
        /*059a*/ 	.short	(.L_881 - .L_880)


	//   ....[0]....
.L_880:
        /*059c*/ 	.word	0x00000080


	//   ....[1]....
        /*05a0*/ 	.word	0x000000b0


	//   ....[2]....
        /*05a4*/ 	.word	0x000002d0


	//   ....[3]....
        /*05a8*/ 	.word	0x00000430


	//   ....[4]....
        /*05ac*/ 	.word	0x00000550


	//   ....[5]....
        /*05b0*/ 	.word	0x000006b0


	//   ....[6]....
        /*05b4*/ 	.word	0x00001690


	//   ....[7]....
        /*05b8*/ 	.word	0x000027d0


	//   ....[8]....
        /*05bc*/ 	.word	0x000028d0


	//   ....[9]....
        /*05c0*/ 	.word	0x00002ef0


	//   ....[10]....
        /*05c4*/ 	.word	0x00002f70


	//   ....[11]....
        /*05c8*/ 	.word	0x00004af0


	//   ....[12]....
        /*05cc*/ 	.word	0x00004b00


	//   ....[13]....
        /*05d0*/ 	.word	0x00004b40


	//   ....[14]....
        /*05d4*/ 	.word	0x00004b50


	//   ....[15]....
        /*05d8*/ 	.word	0x00005ff0


	//   ....[16]....
        /*05dc*/ 	.word	0x00006020


	//   ....[17]....
        /*05e0*/ 	.word	0x000060e0


	//   ....[18]....
        /*05e4*/ 	.word	0x000060f0


	//   ....[19]....
        /*05e8*/ 	.word	0x00007410


	//   ....[20]....
        /*05ec*/ 	.word	0x00007450


	//   ....[21]....
        /*05f0*/ 	.word	0x00007470


	//   ....[22]....
        /*05f4*/ 	.word	0x000074a0


	//   ....[23]....
        /*05f8*/ 	.word	0x00007b40


	//   ....[24]....
        /*05fc*/ 	.word	0x00007b70


	//   ....[25]....
        /*0600*/ 	.word	0x00007c30


	//   ....[26]....
        /*0604*/ 	.word	0x00007c50


	//   ....[27]....
        /*0608*/ 	.word	0x00007d10


	//   ....[28]....
        /*060c*/ 	.word	0x00007d30


	//   ....[29]....
        /*0610*/ 	.word	0x00007e00


	//   ....[30]....
        /*0614*/ 	.word	0x00007e20


	//   ....[31]....
        /*0618*/ 	.word	0x000081a0


	//   ....[32]....
        /*061c*/ 	.word	0x000081b0


	//   ....[33]....
        /*0620*/ 	.word	0x000085e0


	//   ....[34]....
        /*0624*/ 	.word	0x000085f0


	//   ....[35]....
        /*0628*/ 	.word	0x00009230


	//   ....[36]....
        /*062c*/ 	.word	0x00009240


	//   ....[37]....
        /*0630*/ 	.word	0x00009300


	//   ....[38]....
        /*0634*/ 	.word	0x00009320


	//   ....[39]....
        /*0638*/ 	.word	0x000093e0


	//   ....[40]....
        /*063c*/ 	.word	0x00009400


	//   ....[41]....
        /*0640*/ 	.word	0x000094d0


	//   ....[42]....
        /*0644*/ 	.word	0x000094f0


	//   ....[43]....
        /*0648*/ 	.word	0x00009630


	//   ....[44]....
        /*064c*/ 	.word	0x00009840


	//   ....[45]....
        /*0650*/ 	.word	0x00009870


	//   ....[46]....
        /*0654*/ 	.word	0x000098a0


	//   ....[47]....
        /*0658*/ 	.word	0x000098d0


	//   ....[48]....
        /*065c*/ 	.word	0x00009900


	//   ....[49]....
        /*0660*/ 	.word	0x00009930


	//   ....[50]....
        /*0664*/ 	.word	0x00009aa0


	//   ....[51]....
        /*0668*/ 	.word	0x00009ad0


	//   ....[52]....
        /*066c*/ 	.word	0x00009b00


	//   ....[53]....
        /*0670*/ 	.word	0x00009b30


	//   ....[54]....
        /*0674*/ 	.word	0x00009b60


	//   ....[55]....
        /*0678*/ 	.word	0x00009b90


	//   ....[56]....
        /*067c*/ 	.word	0x00009c20


	//   ....[57]....
        /*0680*/ 	.word	0x00009c50


	//   ....[58]....
        /*0684*/ 	.word	0x00009c60


	//   ....[59]....
        /*0688*/ 	.word	0x00009cf0


	//   ....[60]....
        /*068c*/ 	.word	0x0000b580


	//   ....[61]....
        /*0690*/ 	.word	0x0000b5a0


	//   ....[62]....
        /*0694*/ 	.word	0x0000b640


	//   ....[63]....
        /*0698*/ 	.word	0x0000b660


	//   ....[64]....
        /*069c*/ 	.word	0x0000b6f0


	//   ....[65]....
        /*06a0*/ 	.word	0x0000b710


	//   ....[66]....
        /*06a4*/ 	.word	0x0000b7a0


	//   ....[67]....
        /*06a8*/ 	.word	0x0000b7c0


	//   ....[68]....
        /*06ac*/ 	.word	0x0000b850


	//   ....[69]....
        /*06b0*/ 	.word	0x0000b870


	//   ....[70]....
        /*06b4*/ 	.word	0x0000b900


	//   ....[71]....
        /*06b8*/ 	.word	0x0000b920


	//   ....[72]....
        /*06bc*/ 	.word	0x0000b9b0


	//   ....[73]....
        /*06c0*/ 	.word	0x0000b9d0


	//   ....[74]....
        /*06c4*/ 	.word	0x0000b9e0


	//   ....[75]....
        /*06c8*/ 	.word	0x0000ba60


	//   ....[76]....
        /*06cc*/ 	.word	0x0000c160


	//   ....[77]....
        /*06d0*/ 	.word	0x0000c190


	//   ....[78]....
        /*06d4*/ 	.word	0x0000c1f0


	//   ....[79]....
        /*06d8*/ 	.word	0x0000c230


	//   ....[80]....
        /*06dc*/ 	.word	0x0000c270


	//   ....[81]....
        /*06e0*/ 	.word	0x0000c2d0


	//   ....[82]....
        /*06e4*/ 	.word	0x0000c320


	//   ....[83]....
        /*06e8*/ 	.word	0x0000c370


	//   ....[84]....
        /*06ec*/ 	.word	0x0000c3c0


	//   ....[85]....
        /*06f0*/ 	.word	0x0000c410


	//   ....[86]....
        /*06f4*/ 	.word	0x0000c460


	//   ....[87]....
        /*06f8*/ 	.word	0x0000c4b0


	//   ....[88]....
        /*06fc*/ 	.word	0x0000c4f0


	//   ....[89]....
        /*0700*/ 	.word	0x0000c550


	//   ....[90]....
        /*0704*/ 	.word	0x0000c570


	//   ....[91]....
        /*0708*/ 	.word	0x0000c5b0


	//   ....[92]....
        /*070c*/ 	.word	0x0000cce0


	//   ....[93]....
        /*0710*/ 	.word	0x0000cd10


	//   ....[94]....
        /*0714*/ 	.word	0x0000cd70


	//   ....[95]....
        /*0718*/ 	.word	0x0000cd80


	//   ....[96]....
        /*071c*/ 	.word	0x0000cdd0


	//   ....[97]....
        /*0720*/ 	.word	0x0000cde0


	//   ....[98]....
        /*0724*/ 	.word	0x0000ce30


	//   ....[99]....
        /*0728*/ 	.word	0x0000ce40


	//   ....[100]....
        /*072c*/ 	.word	0x0000ce90


	//   ....[101]....
        /*0730*/ 	.word	0x0000cea0


	//   ....[102]....
        /*0734*/ 	.word	0x0000cef0


	//   ....[103]....
        /*0738*/ 	.word	0x0000cf00


	//   ....[104]....
        /*073c*/ 	.word	0x0000cf50


	//   ....[105]....
        /*0740*/ 	.word	0x0000cf60


	//   ....[106]....
        /*0744*/ 	.word	0x0000cf70


	//   ....[107]....
        /*0748*/ 	.word	0x0000cfc0


	//   ....[108]....
        /*074c*/ 	.word	0x0000d220


	//   ....[109]....
        /*0750*/ 	.word	0x0000d240


	//   ....[110]....
        /*0754*/ 	.word	0x0000d250


	//   ....[111]....
        /*0758*/ 	.word	0x0000d2c0


	//   ....[112]....
        /*075c*/ 	.word	0x0000d2d0


	//   ....[113]....
        /*0760*/ 	.word	0x0000d340


	//   ....[114]....
        /*0764*/ 	.word	0x0000d350


	//   ....[115]....
        /*0768*/ 	.word	0x0000d3c0


	//   ....[116]....
        /*076c*/ 	.word	0x0000d3d0


	//   ....[117]....
        /*0770*/ 	.word	0x0000d440


	//   ....[118]....
        /*0774*/ 	.word	0x0000d450


	//   ....[119]....
        /*0778*/ 	.word	0x0000d4c0


	//   ....[120]....
        /*077c*/ 	.word	0x0000d4d0


	//   ....[121]....
        /*0780*/ 	.word	0x0000d540


	//   ....[122]....
        /*0784*/ 	.word	0x0000d550


	//   ....[123]....
        /*0788*/ 	.word	0x0000d560


	//   ....[124]....
        /*078c*/ 	.word	0x0000daf0


	//   ....[125]....
        /*0790*/ 	.word	0x0000db30


	//   ....[126]....
        /*0794*/ 	.word	0x0000db70


	//   ....[127]....
        /*0798*/ 	.word	0x0000db90


	//   ....[128]....
        /*079c*/ 	.word	0x0000dba0


	//   ....[129]....
        /*07a0*/ 	.word	0x0000dbc0


	//   ....[130]....
        /*07a4*/ 	.word	0x0000dc30


	//   ....[131]....
        /*07a8*/ 	.word	0x0000dc50


	//   ....[132]....
        /*07ac*/ 	.word	0x0000dcb0


	//   ....[133]....
        /*07b0*/ 	.word	0x0000dcd0


	//   ....[134]....
        /*07b4*/ 	.word	0x0000dd30


	//   ....[135]....
        /*07b8*/ 	.word	0x0000dd50


	//   ....[136]....
        /*07bc*/ 	.word	0x0000ddb0


	//   ....[137]....
        /*07c0*/ 	.word	0x0000ddd0


	//   ....[138]....
        /*07c4*/ 	.word	0x0000de20


	//   ....[139]....
        /*07c8*/ 	.word	0x0000de40


	//   ....[140]....
        /*07cc*/ 	.word	0x0000e280


	//   ....[141]....
        /*07d0*/ 	.word	0x0000e2b0


	//   ....[142]....
        /*07d4*/ 	.word	0x0000e310


	//   ....[143]....
        /*07d8*/ 	.word	0x0000e340


	//   ....[144]....
        /*07dc*/ 	.word	0x0000e370


	//   ....[145]....
        /*07e0*/ 	.word	0x0000e3a0


	//   ....[146]....
        /*07e4*/ 	.word	0x0000e3d0


	//   ....[147]....
        /*07e8*/ 	.word	0x0000e400


	//   ....[148]....
        /*07ec*/ 	.word	0x0000e5a0


	//   ....[149]....
        /*07f0*/ 	.word	0x0000e5d0


	//   ....[150]....
        /*07f4*/ 	.word	0x0000e600


	//   ....[151]....
        /*07f8*/ 	.word	0x0000e630


	//   ....[152]....
        /*07fc*/ 	.word	0x0000e660


	//   ....[153]....
        /*0800*/ 	.word	0x0000e690


	//   ....[154]....
        /*0804*/ 	.word	0x0000e750


	//   ....[155]....
        /*0808*/ 	.word	0x0000e770


	//   ....[156]....
        /*080c*/ 	.word	0x0000e780


	//   ....[157]....
        /*0810*/ 	.word	0x0000e7e0


	//   ....[158]....
        /*0814*/ 	.word	0x0000ee00


	//   ....[159]....
        /*0818*/ 	.word	0x0000f2e0


	//   ....[160]....
        /*081c*/ 	.word	0x0000f3d0


	//   ....[161]....
        /*0820*/ 	.word	0x0000f470


	//   ....[162]....
        /*0824*/ 	.word	0x0000f4d0


	//   ....[163]....
        /*0828*/ 	.word	0x0000f5d0


	//   ....[164]....
        /*082c*/ 	.word	0x0000f640


	//   ....[165]....
        /*0830*/ 	.word	0x0000f740


	//   ....[166]....
        /*0834*/ 	.word	0x0000f7b0


	//   ....[167]....
        /*0838*/ 	.word	0x0000f8b0


	//   ....[168]....
        /*083c*/ 	.word	0x0000f920


	//   ....[169]....
        /*0840*/ 	.word	0x0000fa20


	//   ....[170]....
        /*0844*/ 	.word	0x0000fa90


	//   ....[171]....
        /*0848*/ 	.word	0x0000fb90


	//   ....[172]....
        /*084c*/ 	.word	0x0000fc00


	//   ....[173]....
        /*0850*/ 	.word	0x0000fd00


	//   ....[174]....
        /*0854*/ 	.word	0x0000fd70


	//   ....[175]....
        /*0858*/ 	.word	0x0000fe10


	//   ....[176]....
        /*085c*/ 	.word	0x0000ff10


	//   ....[177]....
        /*0860*/ 	.word	0x0000ff80


	//   ....[178]....
        /*0864*/ 	.word	0x00010000


	//   ....[179]....
        /*0868*/ 	.word	0x000100b0


	//   ....[180]....
        /*086c*/ 	.word	0x00010130


	//   ....[181]....
        /*0870*/ 	.word	0x00010200


	//   ....[182]....
        /*0874*/ 	.word	0x00010280


	//   ....[183]....
        /*0878*/ 	.word	0x00010350


	//   ....[184]....
        /*087c*/ 	.word	0x000103d0


	//   ....[185]....
        /*0880*/ 	.word	0x000104a0


	//   ....[186]....
        /*0884*/ 	.word	0x00010520


	//   ....[187]....
        /*0888*/ 	.word	0x000105f0


	//   ....[188]....
        /*088c*/ 	.word	0x00010670


	//   ....[189]....
        /*0890*/ 	.word	0x00010740


	//   ....[190]....
        /*0894*/ 	.word	0x000107c0


	//   ....[191]....
        /*0898*/ 	.word	0x00010870


	//   ....[192]....
        /*089c*/ 	.word	0x000109a0


	//   ....[193]....
        /*08a0*/ 	.word	0x00010a40


	//   ....[194]....
        /*08a4*/ 	.word	0x00010ab0


	//   ....[195]....
        /*08a8*/ 	.word	0x00010b70


	//   ....[196]....
        /*08ac*/ 	.word	0x00010bd0


	//   ....[197]....
        /*08b0*/ 	.word	0x00010c90


	//   ....[198]....
        /*08b4*/ 	.word	0x00010cf0


	//   ....[199]....
        /*08b8*/ 	.word	0x00010db0


	//   ....[200]....
        /*08bc*/ 	.word	0x00010e10


	//   ....[201]....
        /*08c0*/ 	.word	0x00010ed0


	//   ....[202]....
        /*08c4*/ 	.word	0x00010f30


	//   ....[203]....
        /*08c8*/ 	.word	0x00010ff0


	//   ....[204]....
        /*08cc*/ 	.word	0x00011050


	//   ....[205]....
        /*08d0*/ 	.word	0x00011110


	//   ....[206]....
        /*08d4*/ 	.word	0x00011170


	//   ....[207]....
        /*08d8*/ 	.word	0x00011230


	//   ....[208]....
        /*08dc*/ 	.word	0x00011320


	//   ....[209]....
        /*08e0*/ 	.word	0x000113c0


	//   ....[210]....
        /*08e4*/ 	.word	0x00011420


	//   ....[211]....
        /*08e8*/ 	.word	0x00011500


	//   ....[212]....
        /*08ec*/ 	.word	0x00011560


	//   ....[213]....
        /*08f0*/ 	.word	0x00011640


	//   ....[214]....
        /*08f4*/ 	.word	0x000116a0


	//   ....[215]....
        /*08f8*/ 	.word	0x00011780


	//   ....[216]....
        /*08fc*/ 	.word	0x000117e0


	//   ....[217]....
        /*0900*/ 	.word	0x000118c0


	//   ....[218]....
        /*0904*/ 	.word	0x00011920


	//   ....[219]....
        /*0908*/ 	.word	0x00011a00


	//   ....[220]....
        /*090c*/ 	.word	0x00011a60


	//   ....[221]....
        /*0910*/ 	.word	0x00011b40


	//   ....[222]....
        /*0914*/ 	.word	0x00011ba0


	//   ....[223]....
        /*0918*/ 	.word	0x00011c70


	//   ....[224]....
        /*091c*/ 	.word	0x00011d90


	//   ....[225]....
        /*0920*/ 	.word	0x00011e40


	//   ....[226]....
        /*0924*/ 	.word	0x00011ef0


	//   ....[227]....
        /*0928*/ 	.word	0x00011fc0


	//   ....[228]....
        /*092c*/ 	.word	0x00012020


	//   ....[229]....
        /*0930*/ 	.word	0x00012100


	//   ....[230]....
        /*0934*/ 	.word	0x00012160


	//   ....[231]....
        /*0938*/ 	.word	0x00012230


	//   ....[232]....
        /*093c*/ 	.word	0x00012290


	//   ....[233]....
        /*0940*/ 	.word	0x00012360


	//   ....[234]....
        /*0944*/ 	.word	0x000123c0


	//   ....[235]....
        /*0948*/ 	.word	0x000124a0


	//   ....[236]....
        /*094c*/ 	.word	0x00012500


	//   ....[237]....
        /*0950*/ 	.word	0x000125d0


	//   ....[238]....
        /*0954*/ 	.word	0x00012630


	//   ....[239]....
        /*0958*/ 	.word	0x000126f0


	//   ....[240]....
        /*095c*/ 	.word	0x00012780


	//   ....[241]....
        /*0960*/ 	.word	0x00012820


	//   ....[242]....
        /*0964*/ 	.word	0x000129a0


	//   ....[243]....
        /*0968*/ 	.word	0x00012a10


	//   ....[244]....
        /*096c*/ 	.word	0x00012a80


	//   ....[245]....
        /*0970*/ 	.word	0x00012af0


	//   ....[246]....
        /*0974*/ 	.word	0x00012b60


	//   ....[247]....
        /*0978*/ 	.word	0x00012be0


	//   ....[248]....
        /*097c*/ 	.word	0x00012c60


	//   ....[249]....
        /*0980*/ 	.word	0x00012cf0


	//   ....[250]....
        /*0984*/ 	.word	0x00012d60


	//   ....[251]....
        /*0988*/ 	.word	0x00012dd0


	//   ....[252]....
        /*098c*/ 	.word	0x00012e40


	//   ....[253]....
        /*0990*/ 	.word	0x00012ec0


	//   ....[254]....
        /*0994*/ 	.word	0x00012f30


	//   ....[255]....
        /*0998*/ 	.word	0x00012fd0


	//   ....[0]....
        /*099c*/ 	.word	0x00013020


	//   ....[1]....
        /*09a0*/ 	.word	0x000130b0


	//   ....[2]....
        /*09a4*/ 	.word	0x000131e0


	//----- nvinfo : EIATTR_REG_RECONFIG
	.align		4
.L_881:
        /*09a8*/ 	.byte	0x01, 0x54
	.zero		2


	//----- nvinfo : EIATTR_SYSCALL_OFFSETS
	.align		4
        /*09ac*/ 	.byte	0x04, 0x46
        /*09ae*/ 	.short	(.L_883 - .L_882)


	//   ....[0]....
.L_882:
        /*09b0*/ 	.word	0x00001870


	//   ....[1]....
        /*09b4*/ 	.word	0x0000ac70


	//   ....[2]....
        /*09b8*/ 	.word	0x0000adc0


	//   ....[3]....
        /*09bc*/ 	.word	0x0000aeb0


	//   ....[4]....
        /*09c0*/ 	.word	0x0000be10


	//----- nvinfo : EIATTR_MBARRIER_INSTR_OFFSETS
	.align		4
.L_883:
        /*09c4*/ 	.byte	0x04, 0x39
        /*09c6*/ 	.short	(.L_885 - .L_884)


	//   ....[0]....
.L_884:
        /*09c8*/ 	.word	0x00000180
        /*09cc*/ 	.word	0x000000ff
        /*09d0*/ 	.word	0x00028800
        /*09d4*/ 	.short	0x0100
        /*09d6*/ 	.byte	0x08
	.zero		1


	//   ....[1]....
        /*09d8*/ 	.word	0x00000190
        /*09dc*/ 	.word	0x000000ff
        /*09e0*/ 	.word	0x00028820
        /*09e4*/ 	.short	0x0100
        /*09e6*/ 	.byte	0x08
	.zero		1


	//   ....[2]....
        /*09e8*/ 	.word	0x00000280
        /*09ec*/ 	.word	0x000000ff
        /*09f0*/ 	.word	0x00028830
        /*09f4*/ 	.short	0x0100
        /*09f6*/ 	.byte	0x08
	.zero		1


	//   ....[3]....
        /*09f8*/ 	.word	0x00000290
        /*09fc*/ 	.word	0x000000ff
        /*0a00*/ 	.word	0x00028840
        /*0a04*/ 	.short	0x0100
        /*0a06*/ 	.byte	0x08
	.zero		1


	//   ....[4]....
        /*0a08*/ 	.word	0x000002a0
        /*0a0c*/ 	.word	0x000000ff
        /*0a10*/ 	.word	0x00028838
        /*0a14*/ 	.short	0x0100
        /*0a16*/ 	.byte	0x08
	.zero		1


	//   ....[5]....
        /*0a18*/ 	.word	0x000002b0
        /*0a1c*/ 	.word	0x000000ff
        /*0a20*/ 	.word	0x00028848
        /*0a24*/ 	.short	0x0100
        /*0a26*/ 	.byte	0x08
	.zero		1


	//   ....[6]....
        /*0a28*/ 	.word	0x000003e0
        /*0a2c*/ 	.word	0x000000ff
        /*0a30*/ 	.word	0x00028850
        /*0a34*/ 	.short	0x0100
        /*0a36*/ 	.byte	0x08
	.zero		1


	//   ....[7]....
        /*0a38*/ 	.word	0x000003f0
        /*0a3c*/ 	.word	0x000000ff
        /*0a40*/ 	.word	0x00028860
        /*0a44*/ 	.short	0x0100
        /*0a46*/ 	.byte	0x08
	.zero		1


	//   ....[8]....
        /*0a48*/ 	.word	0x00000400
        /*0a4c*/ 	.word	0x000000ff
        /*0a50*/ 	.word	0x00028858
        /*0a54*/ 	.short	0x0100
        /*0a56*/ 	.byte	0x08
	.zero		1


	//   ....[9]....
        /*0a58*/ 	.word	0x00000410
        /*0a5c*/ 	.word	0x000000ff
        /*0a60*/ 	.word	0x00028868
        /*0a64*/ 	.short	0x0100
        /*0a66*/ 	.byte	0x08
	.zero		1


	//   ....[10]....
        /*0a68*/ 	.word	0x00000500
        /*0a6c*/ 	.word	0x000000ff
        /*0a70*/ 	.word	0x00028870
        /*0a74*/ 	.short	0x0100
        /*0a76*/ 	.byte	0x06
	.zero		1


	//   ....[11]....
        /*0a78*/ 	.word	0x00000510
        /*0a7c*/ 	.word	0x000000ff
        /*0a80*/ 	.word	0x00028880
        /*0a84*/ 	.short	0x0100
        /*0a86*/ 	.byte	0x06
	.zero		1


	//   ....[12]....
        /*0a88*/ 	.word	0x00000520
        /*0a8c*/ 	.word	0x000000ff
        /*0a90*/ 	.word	0x00028878
        /*0a94*/ 	.short	0x0100
        /*0a96*/ 	.byte	0x06
	.zero		1


	//   ....[13]....
        /*0a98*/ 	.word	0x00000530
        /*0a9c*/ 	.word	0x000000ff
        /*0aa0*/ 	.word	0x00028888
        /*0aa4*/ 	.short	0x0100
        /*0aa6*/ 	.byte	0x06
	.zero		1


	//   ....[14]....
        /*0aa8*/ 	.word	0x00000660
        /*0aac*/ 	.word	0x000000ff
        /*0ab0*/ 	.word	0x00028890
        /*0ab4*/ 	.short	0x0100
        /*0ab6*/ 	.byte	0x08
	.zero		1


	//   ....[15]....
        /*0ab8*/ 	.word	0x00000670
        /*0abc*/ 	.word	0x000000ff
        /*0ac0*/ 	.word	0x000288a0
        /*0ac4*/ 	.short	0x0100
        /*0ac6*/ 	.byte	0x08
	.zero		1


	//   ....[16]....
        /*0ac8*/ 	.word	0x00000680
        /*0acc*/ 	.word	0x000000ff
        /*0ad0*/ 	.word	0x00028898
        /*0ad4*/ 	.short	0x0100
        /*0ad6*/ 	.byte	0x08
	.zero		1


	//   ....[17]....
        /*0ad8*/ 	.word	0x00000690
        /*0adc*/ 	.word	0x000000ff
        /*0ae0*/ 	.word	0x000288a8
        /*0ae4*/ 	.short	0x0100
        /*0ae6*/ 	.byte	0x08
	.zero		1


	//   ....[18]....
        /*0ae8*/ 	.word	0x000007c0
        /*0aec*/ 	.word	0x000000ff
        /*0af0*/ 	.word	0x000288b0
        /*0af4*/ 	.short	0x0100
        /*0af6*/ 	.byte	0x08
	.zero		1


	//   ....[19]....
        /*0af8*/ 	.word	0x000007d0
        /*0afc*/ 	.word	0x000000ff
        /*0b00*/ 	.word	0x000288c0
        /*0b04*/ 	.short	0x0100
        /*0b06*/ 	.byte	0x08
	.zero		1


	//   ....[20]....
        /*0b08*/ 	.word	0x000007e0
        /*0b0c*/ 	.word	0x000000ff
        /*0b10*/ 	.word	0x000288b8
        /*0b14*/ 	.short	0x0100
        /*0b16*/ 	.byte	0x08
	.zero		1


	//   ....[21]....
        /*0b18*/ 	.word	0x000007f0
        /*0b1c*/ 	.word	0x000000ff
        /*0b20*/ 	.word	0x000288c8
        /*0b24*/ 	.short	0x0100
        /*0b26*/ 	.byte	0x08
	.zero		1


	//   ....[22]....
        /*0b28*/ 	.word	0x000018d0
        /*0b2c*/ 	.word	0x000000ff
        /*0b30*/ 	.word	0x00028800
        /*0b34*/ 	.short	0x010a
        /*0b36*/ 	.byte	0x2a
	.zero		1


	//   ....[23]....
        /*0b38*/ 	.word	0x00001950
        /*0b3c*/ 	.word	0x00000004
        /*0b40*/ 	.word	0x00028830
        /*0b44*/ 	.short	0x010a
        /*0b46*/ 	.byte	0x3f
	.zero		1


	//   ....[24]....
        /*0b48*/ 	.word	0x000019a0
        /*0b4c*/ 	.word	0x00000004
        /*0b50*/ 	.word	0x00028830
        /*0b54*/ 	.short	0x010a
        /*0b56*/ 	.byte	0x3f
	.zero		1


	//   ....[25]....
        /*0b58*/ 	.word	0x00002a00
        /*0b5c*/ 	.word	0x000000ff
        /*0b60*/ 	.word	0x00000000
        /*0b64*/ 	.short	0x0101
        /*0b66*/ 	.byte	0x06
	.zero		1


	//   ....[26]....
        /*0b68*/ 	.word	0x00003f00
        /*0b6c*/ 	.word	0x000000ff
        /*0b70*/ 	.word	0x00028830
        /*0b74*/ 	.short	0x010a
        /*0b76*/ 	.byte	0x06
	.zero		1


	//   ....[27]....
        /*0b78*/ 	.word	0x00003f40
        /*0b7c*/ 	.word	0x000000ff
        /*0b80*/ 	.word	0x00028830
        /*0b84*/ 	.short	0x010a
        /*0b86*/ 	.byte	0x06
	.zero		1


	//   ....[28]....
        /*0b88*/ 	.word	0x000042e0
        /*0b8c*/ 	.word	0x000000ff
        /*0b90*/ 	.word	0x00028850
        /*0b94*/ 	.short	0x010a
        /*0b96*/ 	.byte	0x06
	.zero		1


	//   ....[29]....
        /*0b98*/ 	.word	0x00004320
        /*0b9c*/ 	.word	0x000000ff
        /*0ba0*/ 	.word	0x00028850
        /*0ba4*/ 	.short	0x010a
        /*0ba6*/ 	.byte	0x06
	.zero		1


	//   ....[30]....
        /*0ba8*/ 	.word	0x00004780
        /*0bac*/ 	.word	0x000000ff
        /*0bb0*/ 	.word	0x00000000
        /*0bb4*/ 	.short	0x0101
        /*0bb6*/ 	.byte	0x07
	.zero		1


	//   ....[31]....
        /*0bb8*/ 	.word	0x00005930
        /*0bbc*/ 	.word	0x000000ff
        /*0bc0*/ 	.word	0x00000000
        /*0bc4*/ 	.short	0x0101
        /*0bc6*/ 	.byte	0x07
	.zero		1


	//   ....[32]....
        /*0bc8*/ 	.word	0x00005f60
        /*0bcc*/ 	.word	0x000000ff
        /*0bd0*/ 	.word	0x00028850
        /*0bd4*/ 	.short	0x010a
        /*0bd6*/ 	.byte	0x05
	.zero		1


	//   ....[33]....
        /*0bd8*/ 	.word	0x00005fa0
        /*0bdc*/ 	.word	0x000000ff
        /*0be0*/ 	.word	0x00028850
        /*0be4*/ 	.short	0x010a
        /*0be6*/ 	.byte	0x05
	.zero		1


	//   ....[34]....
        /*0be8*/ 	.word	0x00006570
        /*0bec*/ 	.word	0x000000ff
        /*0bf0*/ 	.word	0x00000000
        /*0bf4*/ 	.short	0x0101
        /*0bf6*/ 	.byte	0x04
	.zero		1


	//   ....[35]....
        /*0bf8*/ 	.word	0x00007b50
        /*0bfc*/ 	.word	0x00000000
        /*0c00*/ 	.word	0x00000000
        /*0c04*/ 	.short	0x0101
        /*0c06*/ 	.byte	0x3f
	.zero		1


	//   ....[36]....
        /*0c08*/ 	.word	0x00008190
        /*0c0c*/ 	.word	0x00000008
        /*0c10*/ 	.word	0x00000000
        /*0c14*/ 	.short	0x0101
        /*0c16*/ 	.byte	0x3f
	.zero		1


	//   ....[37]....
        /*0c18*/ 	.word	0x0000b3b0
        /*0c1c*/ 	.word	0x00000007
        /*0c20*/ 	.word	0x00028840
        /*0c24*/ 	.short	0x010a
        /*0c26*/ 	.byte	0x3f
	.zero		1


	//   ....[38]....
        /*0c28*/ 	.word	0x0000bb10
        /*0c2c*/ 	.word	0x00000007
        /*0c30*/ 	.word	0x00028830
        /*0c34*/ 	.short	0x0107
        /*0c36*/ 	.byte	0x3f
	.zero		1


	//   ....[39]....
        /*0c38*/ 	.word	0x0000bbe0
        /*0c3c*/ 	.word	0x00000007
        /*0c40*/ 	.word	0x00028830
        /*0c44*/ 	.short	0x0101
        /*0c46*/ 	.byte	0x3f
	.zero		1


	//   ....[40]....
        /*0c48*/ 	.word	0x0000c6a0
        /*0c4c*/ 	.word	0x00000016
        /*0c50*/ 	.word	0x00028800
        /*0c54*/ 	.short	0x0107
        /*0c56*/ 	.byte	0x3f
	.zero		1


	//   ....[41]....
        /*0c58*/ 	.word	0x0000c7b0
        /*0c5c*/ 	.word	0x00000016
        /*0c60*/ 	.word	0x00028800
        /*0c64*/ 	.short	0x0101
        /*0c66*/ 	.byte	0x3f
	.zero		1


	//   ....[42]....
        /*0c68*/ 	.word	0x0000c7d0
        /*0c6c*/ 	.word	0x00000016
        /*0c70*/ 	.word	0x00028820
        /*0c74*/ 	.short	0x010a
        /*0c76*/ 	.byte	0x3f
	.zero		1


	//   ....[43]....
        /*0c78*/ 	.word	0x0000cb50
        /*0c7c*/ 	.word	0x00000006
        /*0c80*/ 	.word	0x00028840
        /*0c84*/ 	.short	0x010a
        /*0c86*/ 	.byte	0x3f
	.zero		1


	//   ....[44]....
        /*0c88*/ 	.word	0x0000d050
        /*0c8c*/ 	.word	0x00000006
        /*0c90*/ 	.word	0x00028830
        /*0c94*/ 	.short	0x0107
        /*0c96*/ 	.byte	0x3f
	.zero		1


	//   ....[45]....
        /*0c98*/ 	.word	0x0000d110
        /*0c9c*/ 	.word	0x00000006
        /*0ca0*/ 	.word	0x00028830
        /*0ca4*/ 	.short	0x0101
        /*0ca6*/ 	.byte	0x3f
	.zero		1


	//   ....[46]....
        /*0ca8*/ 	.word	0x0000d170
        /*0cac*/ 	.word	0x00000006
        /*0cb0*/ 	.word	0x00028860
        /*0cb4*/ 	.short	0x010a
        /*0cb6*/ 	.byte	0x3f
	.zero		1


	//   ....[47]....
        /*0cb8*/ 	.word	0x0000d710
        /*0cbc*/ 	.word	0x00000006
        /*0cc0*/ 	.word	0x00028850
        /*0cc4*/ 	.short	0x0107
        /*0cc6*/ 	.byte	0x3f
	.zero		1


	//   ....[48]....
        /*0cc8*/ 	.word	0x0000d840
        /*0ccc*/ 	.word	0x00000006
        /*0cd0*/ 	.word	0x00028850
        /*0cd4*/ 	.short	0x0101
        /*0cd6*/ 	.byte	0x3f
	.zero		1


	//   ....[49]....
        /*0cd8*/ 	.word	0x0000da50
        /*0cdc*/ 	.word	0x00000000
        /*0ce0*/ 	.word	0x00028860
        /*0ce4*/ 	.short	0x010a
        /*0ce6*/ 	.byte	0x3f
	.zero		1


	//   ....[50]....
        /*0ce8*/ 	.word	0x0000df80
        /*0cec*/ 	.word	0x00000000
        /*0cf0*/ 	.word	0x00028850
        /*0cf4*/ 	.short	0x0107
        /*0cf6*/ 	.byte	0x3f
	.zero		1


	//   ....[51]....
        /*0cf8*/ 	.word	0x0000e040
        /*0cfc*/ 	.word	0x00000000
        /*0d00*/ 	.word	0x00028850
        /*0d04*/ 	.short	0x0101
        /*0d06*/ 	.byte	0x3f
	.zero		1


	//   ....[52]....
        /*0d08*/ 	.word	0x0000ed80
        /*0d0c*/ 	.word	0x00000004
        /*0d10*/ 	.word	0x00028820
        /*0d14*/ 	.short	0x010a
        /*0d16*/ 	.byte	0x3f
	.zero		1


	//   ....[53]....
        /*0d18*/ 	.word	0x0000ef00
        /*0d1c*/ 	.word	0x00000005
        /*0d20*/ 	.word	0x00028840
        /*0d24*/ 	.short	0x010a
        /*0d26*/ 	.byte	0x3f
	.zero		1


	//   ....[54]....
        /*0d28*/ 	.word	0x0000efa0
        /*0d2c*/ 	.word	0x00000019
        /*0d30*/ 	.word	0x00028840
        /*0d34*/ 	.short	0x010a
        /*0d36*/ 	.byte	0x3f
	.zero		1


	//   ....[55]....
        /*0d38*/ 	.word	0x0000efe0
        /*0d3c*/ 	.word	0x00000005
        /*0d40*/ 	.word	0x00028860
        /*0d44*/ 	.short	0x010a
        /*0d46*/ 	.byte	0x3f
	.zero		1


	//   ....[56]....
        /*0d48*/ 	.word	0x0000f020
        /*0d4c*/ 	.word	0x00000019
        /*0d50*/ 	.word	0x00028860
        /*0d54*/ 	.short	0x010a
        /*0d56*/ 	.byte	0x3f
	.zero		1


	//   ....[57]....
        /*0d58*/ 	.word	0x0000f090
        /*0d5c*/ 	.word	0x00000003
        /*0d60*/ 	.word	0x00028800
        /*0d64*/ 	.short	0x010a
        /*0d66*/ 	.byte	0x3f
	.zero		1


	//   ....[58]....
        /*0d68*/ 	.word	0x0000f0e0
        /*0d6c*/ 	.word	0x00000004
        /*0d70*/ 	.word	0x00028830
        /*0d74*/ 	.short	0x010a
        /*0d76*/ 	.byte	0x3f
	.zero		1


	//   ....[59]....
        /*0d78*/ 	.word	0x0000f140
        /*0d7c*/ 	.word	0x00000003
        /*0d80*/ 	.word	0x00028830
        /*0d84*/ 	.short	0x010a
        /*0d86*/ 	.byte	0x3f
	.zero		1


	//   ....[60]....
        /*0d88*/ 	.word	0x0000f1a0
        /*0d8c*/ 	.word	0x00000003
        /*0d90*/ 	.word	0x00028850
        /*0d94*/ 	.short	0x010a
        /*0d96*/ 	.byte	0x3f
	.zero		1


	//   ....[61]....
        /*0d98*/ 	.word	0x0000f200
        /*0d9c*/ 	.word	0x00000009
        /*0da0*/ 	.word	0x00028850
        /*0da4*/ 	.short	0x010a
        /*0da6*/ 	.byte	0x3f
	.zero		1


	//   ....[62]....
        /*0da8*/ 	.word	0x0000f320
        /*0dac*/ 	.word	0x00000007
        /*0db0*/ 	.word	0x00028840
        /*0db4*/ 	.short	0x010a
        /*0db6*/ 	.byte	0x3f
	.zero		1


	//   ....[63]....
        /*0db8*/ 	.word	0x000108a0
        /*0dbc*/ 	.word	0x00000016
        /*0dc0*/ 	.word	0x00028820
        /*0dc4*/ 	.short	0x010a
        /*0dc6*/ 	.byte	0x3f
	.zero		1


	//   ....[64]....
        /*0dc8*/ 	.word	0x000108f0
        /*0dcc*/ 	.word	0x00000006
        /*0dd0*/ 	.word	0x00028840
        /*0dd4*/ 	.short	0x010a
        /*0dd6*/ 	.byte	0x3f
	.zero		1


	//   ....[65]....
        /*0dd8*/ 	.word	0x00011270
        /*0ddc*/ 	.word	0x00000006
        /*0de0*/ 	.word	0x00028860
        /*0de4*/ 	.short	0x010a
        /*0de6*/ 	.byte	0x3f
	.zero		1


	//   ....[66]....
        /*0de8*/ 	.word	0x00011ce0
        /*0dec*/ 	.word	0x00000000
        /*0df0*/ 	.word	0x00028860
        /*0df4*/ 	.short	0x010a
        /*0df6*/ 	.byte	0x3f
	.zero		1


	//   ....[67]....
        /*0df8*/ 	.word	0x00013100
        /*0dfc*/ 	.word	0x00000004
        /*0e00*/ 	.word	0x00028820
        /*0e04*/ 	.short	0x010a
        /*0e06*/ 	.byte	0x3f
	.zero		1


	//   ....[68]....
        /*0e08*/ 	.word	0x000132a0
        /*0e0c*/ 	.word	0x00000005
        /*0e10*/ 	.word	0x00028840
        /*0e14*/ 	.short	0x010a
        /*0e16*/ 	.byte	0x3f
	.zero		1


	//   ....[69]....
        /*0e18*/ 	.word	0x000132f0
        /*0e1c*/ 	.word	0x00000019
        /*0e20*/ 	.word	0x00028840
        /*0e24*/ 	.short	0x010a
        /*0e26*/ 	.byte	0x3f
	.zero		1


	//   ....[70]....
        /*0e28*/ 	.word	0x00013340
        /*0e2c*/ 	.word	0x00000005
        /*0e30*/ 	.word	0x00028860
        /*0e34*/ 	.short	0x010a
        /*0e36*/ 	.byte	0x3f
	.zero		1


	//----- nvinfo : EIATTR_NUM_MBARRIERS
	.align		4
.L_885:
        /*0e38*/ 	.byte	0x03, 0x38
        /*0e3a*/ 	.short	0x0016


	//----- nvinfo : EIATTR_EXIT_INSTR_OFFSETS
	.align		4
        /*0e3c*/ 	.byte	0x04, 0x1c
        /*0e3e*/ 	.short	(.L_887 - .L_886)


	//   ....[0]....
.L_886:
        /*0e40*/ 	.word	0x000009a0


	//   ....[1]....
        /*0e44*/ 	.word	0x000095e0


	//   ....[2]....
        /*0e48*/ 	.word	0x0000f070


	//----- nvinfo : EIATTR_MAX_THREADS
	.align		4
.L_887:
        /*0e4c*/ 	.byte	0x04, 0x05
        /*0e4e*/ 	.short	(.L_889 - .L_888)
.L_888:
        /*0e50*/ 	.word	0x00000180
        /*0e54*/ 	.word	0x00000001
        /*0e58*/ 	.word	0x00000001


	//----- nvinfo : EIATTR_CRS_STACK_SIZE
	.align		4
.L_889:
        /*0e5c*/ 	.byte	0x04, 0x1e
        /*0e5e*/ 	.short	(.L_891 - .L_890)
.L_890:
        /*0e60*/ 	.word	0x00000000


	//----- nvinfo : EIATTR_CBANK_PARAM_SIZE
	.align		4
.L_891:
        /*0e64*/ 	.byte	0x03, 0x19
        /*0e66*/ 	.short	0x0af0


	//----- nvinfo : EIATTR_PARAM_CBANK
	.align		4
        /*0e68*/ 	.byte	0x04, 0x0a
        /*0e6a*/ 	.short	(.L_893 - .L_892)
	.align		4
.L_892:
        /*0e6c*/ 	.word	index@(.nv.constant0._ZN7cutlass13device_kernelIN5flash11enable_sm90INS1_16FlashAttnFwdSm90INS1_25CollectiveMainloopFwdSm90ILi2EN4cute5tupleIJNS5_1CILi1EEES8_S8_EEENS6_IJNS7_ILi128EEESA_SA_EEELi128ENS_10bfloat16_tEfNS_4arch4Sm90ELb0ELb0ELb0ELb1ELb1ELb0ELb0ELb1ELb1ELb1ELb1ELb0EEENS1_21CollectiveEpilogueFwdISB_S9_SC_SE_Li256ELb1ELb1ELb1ELb0EEENS1_36VarlenDynamicPersistentTileSchedulerILi128ELi128ELi256ELi128ELb1ELb1ELb1ELb0ELb1ELb1EEEEEEEEEvNT_6ParamsE)
        /*0e70*/ 	.short	0x0210
        /*0e72*/ 	.short	0x0af0


	//----- nvinfo : EIATTR_SW_WAR
	.align		4
.L_893:
        /*0e74*/ 	.byte	0x04, 0x36
        /*0e76*/ 	.short	(.L_895 - .L_894)
.L_894:
        /*0e78*/ 	.word	0x00000008
.L_895:


//--------------------- .nv.info._ZN7cutlass13device_kernelIN5flash11enable_sm90INS1_16FlashAttnFwdSm90INS1_25CollectiveMainloopFwdSm90ILi2EN4cute5tupleIJNS5_1CILi1EEES8_S8_EEENS6_IJNS7_ILi128EEESA_SA_EEELi128ENS_10bfloat16_tEfNS_4arch4Sm90ELb0ELb0ELb0ELb1ELb1ELb1ELb0ELb1ELb1ELb1ELb1ELb0EEENS1_21CollectiveEpilogueFwdISB_S9_SC_SE_Li256ELb1ELb1ELb1ELb0EEENS1_36VarlenDynamicPersistentTileSchedulerILi128ELi128ELi256ELi128ELb1ELb1ELb1ELb0ELb1ELb1EEEEEEEEEvNT_6ParamsE --------------------------
	.section	.nv.info._ZN7cutlass13device_kernelIN5flash11enable_sm90INS1_16FlashAttnFwdSm90INS1_25CollectiveMainloopFwdSm90ILi2EN4cute5tupleIJNS5_1CILi1EEES8_S8_EEENS6_IJNS7_ILi128EEESA_SA_EEELi128ENS_10bfloat16_tEfNS_4arch4Sm90ELb0ELb0ELb0ELb1ELb1ELb1ELb0ELb1ELb1ELb1ELb1ELb0EEENS1_21CollectiveEpilogueFwdISB_S9_SC_SE_Li256ELb1ELb1ELb1ELb0EEENS1_36VarlenDynamicPersistentTileSchedulerILi128ELi128ELi256ELi128ELb1ELb1ELb1ELb0ELb1ELb1EEEEEEEEEvNT_6ParamsE,"",@"SHT_CUDA_INFO"
	.sectionflags	@""
	.align	4


	//----- nvinfo : EIATTR_CUDA_API_VERSION
	.align		4
        /*0000*/ 	.byte	0x04, 0x37
        /*0002*/ 	.short	(.L_897 - .L_896)
.L_896:
        /*0004*/ 	.word	0x00000082


	//----- nvinfo : EIATTR_KPARAM_INFO
	.align		4
.L_897:
        /*0008*/ 	.byte	0x04, 0x17
        /*000a*/ 	.short	(.L_899 - .L_898)
.L_898:
        /*000c*/ 	.word	0x00000000
        /*0010*/ 	.short	0x0000
        /*0012*/ 	.short	0x0070
        /*0014*/ 	.byte	0x00, 0xf0, 0x01, 0x2a


	//----- nvinfo : EIATTR_SPARSE_MMA_MASK
	.align		4
.L_899:
        /*0018*/ 	.byte	0x03, 0x50
        /*001a*/ 	.short	0x0000


	//----- nvinfo : EIATTR_MAXREG_COUNT
	.align		4
        /*001c*/ 	.byte	0x03, 0x1b
        /*001e*/ 	.short	0x00a8


	//----- nvinfo : EIATTR_NUM_BARRIERS
	.align		4
        /*0020*/ 	.byte	0x02, 0x4c
        /*0022*/ 	.byte	0x10
	.zero		1


	//----- nvinfo : EIATTR_EXTERNS
	.align		4
        /*0024*/ 	.byte	0x04, 0x0f
        /*0026*/ 	.short	(.L_901 - .L_900)


	//   ....[0]....
	.align		4
.L_900:
        /*0028*/ 	.word	index@(__assertfail)


	//----- nvinfo : EIATTR_ANNOTATIONS
	.align		4
.L_901:
        /*002c*/ 	.byte	0x04, 0x55
        /*002e*/ 	.short	(.L_903 - .L_902)


	//   ....[0]....
.L_902:
        /* <DEDUP_REMOVED lines=25> */


	//----- nvinfo : EIATTR_MERCURY_ISA_VERSION
	.align		4
.L_903:
        /*01a8*/ 	.byte	0x03, 0x5f
        /*01aa*/ 	.short	0x0101


	//----- nvinfo : EIATTR_UNUSED_LOAD_BYTE_OFFSET
	.align		4
        /*01ac*/ 	.byte	0x04, 0x44
        /*01ae*/ 	.short	(.L_905 - .L_904)


	//   ....[0]....
.L_904:
        /*01b0*/ 	.word	0x00000a70
        /*01b4*/ 	.word	0x0000fff0


	//   ....[1]....
        /*01b8*/ 	.word	0x00011f30
        /*01bc*/ 	.word	0x0000fff0


	//----- nvinfo : EIATTR_INT_WARP_WIDE_INSTR_OFFSETS
	.align		4
.L_905:
        /*01c0*/ 	.byte	0x04, 0x31
        /*01c2*/ 	.short	(.L_907 - .L_906)


	//   ....[0]....
.L_906:
        /*01c4*/ 	.word	0x00000130


	//   ....[1]....
        /*01c8*/ 	.word	0x00000170


	//   ....[2]....
        /*01cc*/ 	.word	0x000001e0


	//   ....[3]....
        /*01d0*/ 	.word	0x00017760


	//   ....[4]....
        /*01d4*/ 	.word	0x000177f0


	//   ....[5]....
        /*01d8*/ 	.word	0x0001a640


	//   ....[6]....
        /*01dc*/ 	.word	0x0001a6d0


	//----- nvinfo : EIATTR_COOP_GROUP_MASK_REGIDS
	.align		4
.L_907:
        /*01e0*/ 	.byte	0x04, 0x29
        /*01e2*/ 	.short	(.L_909 - .L_908)


	//   ....[0]....
.L_908:
        /*01e4*/ 	.word	0xffffffff


	//   ....[1]....
        /*01e8*/ 	.word	0xffffffff


	//   ....[2]....
        /*01ec*/ 	.word	0xffffffff


	//   ....[3]....
        /*01f0*/ 	.word	0xffffffff


	//   ....[4]....
        /*01f4*/ 	.word	0xffffffff


	//   ....[5]....
        /*01f8*/ 	.word	0xffffffff


	//   ....[6]....
        /*01fc*/ 	.word	0xffffffff


	//   ....[7]....
        /*0200*/ 	.word	0xffffffff


	//   ....[8]....
        /*0204*/ 	.word	0xffffffff


	//   ....[9]....
        /*0208*/ 	.word	0xffffffff


	//   ....[10]....
        /*020c*/ 	.word	0xffffffff


	//   ....[11]....
        /*0210*/ 	.word	0xffffffff


	//   ....[12]....
        /*0214*/ 	.word	0xffffffff


	//   ....[13]....
        /*0218*/ 	.word	0xffffffff


	//   ....[14]....
        /*021c*/ 	.word	0xffffffff


	//   ....[15]....
        /*0220*/ 	.word	0xffffffff


	//   ....[16]....
        /*0224*/ 	.word	0xffffffff


	//   ....[17]....
        /*0228*/ 	.word	0xffffffff


	//   ....[18]....
        /*022c*/ 	.word	0xffffffff


	//   ....[19]....
        /*0230*/ 	.word	0xffffffff


	//   ....[20]....
        /*0234*/ 	.word	0xffffffff


	//   ....[21]....
        /*0238*/ 	.word	0xffffffff


	//   ....[22]....
        /*023c*/ 	.word	0xffffffff


	//   ....[23]....
        /*0240*/ 	.word	0xffffffff


	//   ....[24]....
        /*0244*/ 	.word	0xffffffff


	//   ....[25]....
        /*0248*/ 	.word	0xffffffff


	//   ....[26]....
        /*024c*/ 	.word	0xffffffff


	//   ....[27]....
        /*0250*/ 	.word	0xffffffff


	//   ....[28]....
        /*0254*/ 	.word	0xffffffff


	//   ....[29]....
        /*0258*/ 	.word	0xffffffff


	//   ....[30]....
        /*025c*/ 	.word	0xffffffff


	//   ....[31]....
        /*0260*/ 	.word	0xffffffff


	//   ....[32]....
        /*0264*/ 	.word	0xffffffff


	//   ....[33]....
        /*0268*/ 	.word	0xffffffff


	//   ....[34]....
        /*026c*/ 	.word	0xffffffff


	//   ....[35]....
        /*0270*/ 	.word	0xffffffff


	//   ....[36]....
        /*0274*/ 	.word	0xffffffff


	//   ....[37]....
        /*0278*/ 	.word	0xffffffff


	//   ....[38]....
        /*027c*/ 	.word	0xffffffff


	//   ....[39]....
        /*0280*/ 	.word	0xffffffff


	//   ....[40]....
        /*0284*/ 	.word	0xffffffff


	//   ....[41]....
        /*0288*/ 	.word	0xffffffff


	//   ....[42]....
        /*028c*/ 	.word	0xffffffff


	//   ....[43]....
        /*0290*/ 	.word	0xffffffff


	//   ....[44]....
        /*0294*/ 	.word	0xffffffff


	//   ....[45]....
        /*0298*/ 	.word	0xffffffff


	//   ....[46]....
        /*029c*/ 	.word	0xffffffff


	//   ....[47]....
        /*02a0*/ 	.word	0xffffffff


	//   ....[48]....
        /*02a4*/ 	.word	0xffffffff


	//   ....[49]....
        /*02a8*/ 	.word	0xffffffff


	//   ....[50]....
        /*02ac*/ 	.word	0xffffffff


	//   ....[51]....
        /*02b0*/ 	.word	0xffffffff


	//   ....[52]....
        /*02b4*/ 	.word	0xffffffff


	//   ....[53]....
        /*02b8*/ 	.word	0xffffffff


	//   ....[54]....
        /*02bc*/ 	.word	0xffffffff


	//   ....[55]....
        /*02c0*/ 	.word	0xffffffff


	//   ....[56]....
        /*02c4*/ 	.word	0xffffffff


	//   ....[57]....
        /*02c8*/ 	.word	0xffffffff


	//   ....[58]....
        /*02cc*/ 	.word	0xffffffff


	//   ....[59]....
        /*02d0*/ 	.word	0xffffffff


	//   ....[60]....
        /*02d4*/ 	.word	0xffffffff


	//   ....[61]....
        /*02d8*/ 	.word	0xffffffff


	//   ....[62]....
        /*02dc*/ 	.word	0xffffffff


	//   ....[63]....
        /*02e0*/ 	.word	0xffffffff


	//   ....[64]....
        /*02e4*/ 	.word	0xffffffff


	//   ....[65]....
        /*02e8*/ 	.word	0xffffffff


	//   ....[66]....
        /*02ec*/ 	.word	0xffffffff


	//   ....[67]....
        /*02f0*/ 	.word	0xffffffff


	//   ....[68]....
        /*02f4*/ 	.word	0xffffffff


	//   ....[69]....
        /*02f8*/ 	.word	0xffffffff


	//   ....[70]....
        /*02fc*/ 	.word	0xffffffff


	//   ....[71]....
        /*0300*/ 	.word	0xffffffff


	//   ....[72]....
        /*0304*/ 	.word	0xffffffff


	//   ....[73]....
        /*0308*/ 	.word	0xffffffff


	//   ....[74]....
        /*030c*/ 	.word	0xffffffff


	//   ....[75]....
        /*0310*/ 	.word	0xffffffff


	//   ....[76]....
        /*0314*/ 	.word	0xffffffff


	//   ....[77]....
        /*0318*/ 	.word	0xffffffff


	//   ....[78]....
        /*031c*/ 	.word	0xffffffff


	//   ....[79]....
        /*0320*/ 	.word	0xffffffff


	//   ....[80]....
        /*0324*/ 	.word	0xffffffff


	//   ....[81]....
        /*0328*/ 	.word	0xffffffff


	//   ....[82]....
        /*032c*/ 	.word	0xffffffff


	//   ....[83]....
        /*0330*/ 	.word	0xffffffff


	//   ....[84]....
        /*0334*/ 	.word	0xffffffff


	//   ....[85]....
        /*0338*/ 	.word	0xffffffff


	//   ....[86]....
        /*033c*/ 	.word	0xffffffff


	//   ....[87]....
        /*0340*/ 	.word	0xffffffff


	//   ....[88]....
        /*0344*/ 	.word	0xffffffff


	//   ....[89]....
        /*0348*/ 	.word	0xffffffff


	//   ....[90]....
        /*034c*/ 	.word	0xffffffff


	//   ....[91]....
        /*0350*/ 	.word	0xffffffff


	//   ....[92]....
        /*0354*/ 	.word	0xffffffff


	//   ....[93]....
        /*0358*/ 	.word	0xffffffff


	//   ....[94]....
        /*035c*/ 	.word	0xffffffff


	//   ....[95]....
        /*0360*/ 	.word	0xffffffff


	//   ....[96]....
        /*0364*/ 	.word	0xffffffff


	//   ....[97]....
        /*0368*/ 	.word	0xffffffff


	//   ....[98]....
        /*036c*/ 	.word	0xffffffff


	//   ....[99]....
        /*0370*/ 	.word	0xffffffff


	//   ....[100]....
        /*0374*/ 	.word	0xffffffff


	//   ....[101]....
        /*0378*/ 	.word	0xffffffff


	//   ....[102]....
        /*037c*/ 	.word	0xffffffff


	//   ....[103]....
        /*0380*/ 	.word	0xffffffff


	//   ....[104]....
        /*0384*/ 	.word	0xffffffff


	//   ....[105]....
        /*0388*/ 	.word	0xffffffff


	//   ....[106]....
        /*038c*/ 	.word	0xffffffff


	//   ....[107]....
        /*0390*/ 	.word	0xffffffff


	//   ....[108]....
        /*0394*/ 	.word	0xffffffff


	//   ....[109]....
        /*0398*/ 	.word	0xffffffff


	//   ....[110]....
        /*039c*/ 	.word	0xffffffff


	//   ....[111]....
        /*03a0*/ 	.word	0xffffffff


	//   ....[112]....
        /*03a4*/ 	.word	0xffffffff


	//   ....[113]....
        /*03a8*/ 	.word	0xffffffff


	//   ....[114]....
        /*03ac*/ 	.word	0xffffffff


	//   ....[115]....
        /*03b0*/ 	.word	0xffffffff


	//   ....[116]....
        /*03b4*/ 	.word	0xffffffff


	//   ....[117]....
        /*03b8*/ 	.word	0xffffffff


	//   ....[118]....
        /*03bc*/ 	.word	0xffffffff


	//   ....[119]....
        /*03c0*/ 	.word	0xffffffff


	//   ....[120]....
        /*03c4*/ 	.word	0xffffffff


	//   ....[121]....
        /*03c8*/ 	.word	0xffffffff


	//   ....[122]....
        /*03cc*/ 	.word	0xffffffff


	//   ....[123]....
        /*03d0*/ 	.word	0xffffffff


	//   ....[124]....
        /*03d4*/ 	.word	0xffffffff


	//   ....[125]....
        /*03d8*/ 	.word	0xffffffff


	//   ....[126]....
        /*03dc*/ 	.word	0xffffffff


	//   ....[127]....
        /*03e0*/ 	.word	0xffffffff


	//   ....[128]....
        /*03e4*/ 	.word	0xffffffff


	//   ....[129]....
        /*03e8*/ 	.word	0xffffffff


	//   ....[130]....
        /*03ec*/ 	.word	0xffffffff


	//   ....[131]....
        /*03f0*/ 	.word	0xffffffff


	//   ....[132]....
        /*03f4*/ 	.word	0xffffffff


	//   ....[133]....
        /*03f8*/ 	.word	0xffffffff


	//   ....[134]....
        /*03fc*/ 	.word	0xffffffff


	//   ....[135]....
        /*0400*/ 	.word	0xffffffff


	//   ....[136]....
        /*0404*/ 	.word	0xffffffff


	//   ....[137]....
        /*0408*/ 	.word	0xffffffff


	//   ....[138]....
        /*040c*/ 	.word	0xffffffff


	//   ....[139]....
        /*0410*/ 	.word	0xffffffff


	//   ....[140]....
        /*0414*/ 	.word	0xffffffff


	//   ....[141]....
        /*0418*/ 	.word	0xffffffff


	//   ....[142]....
        /*041c*/ 	.word	0xffffffff


	//   ....[143]....
        /*0420*/ 	.word	0xffffffff


	//   ....[144]....
        /*0424*/ 	.word	0xffffffff


	//   ....[145]....
        /*0428*/ 	.word	0xffffffff


	//   ....[146]....
        /*042c*/ 	.word	0xffffffff


	//   ....[147]....
        /*0430*/ 	.word	0xffffffff


	//   ....[148]....
        /*0434*/ 	.word	0xffffffff


	//   ....[149]....
        /*0438*/ 	.word	0xffffffff


	//   ....[150]....
        /*043c*/ 	.word	0xffffffff


	//   ....[151]....
        /*0440*/ 	.word	0xffffffff


	//   ....[152]....
        /*0444*/ 	.word	0xffffffff


	//   ....[153]....
        /*0448*/ 	.word	0xffffffff


	//   ....[154]....
        /*044c*/ 	.word	0xffffffff


	//   ....[155]....
        /*0450*/ 	.word	0xffffffff


	//   ....[156]....
        /*0454*/ 	.word	0xffffffff


	//   ....[157]....
        /*0458*/ 	.word	0xffffffff


	//   ....[158]....
        /*045c*/ 	.word	0xffffffff


	//   ....[159]....
        /*0460*/ 	.word	0xffffffff


	//   ....[160]....
        /*0464*/ 	.word	0xffffffff


	//   ....[161]....
        /*0468*/ 	.word	0xffffffff


	//   ....[162]....
        /*046c*/ 	.word	0xffffffff


	//   ....[163]....
        /*0470*/ 	.word	0xffffffff


	//   ....[164]....
        /*0474*/ 	.word	0xffffffff


	//   ....[165]....
        /*0478*/ 	.word	0xffffffff


	//   ....[166]....
        /*047c*/ 	.word	0xffffffff


	//   ....[167]....
        /*0480*/ 	.word	0xffffffff


	//   ....[168]....
        /*0484*/ 	.word	0xffffffff


	//   ....[169]....
        /*0488*/ 	.word	0xffffffff


	//   ....[170]....
        /*048c*/ 	.word	0xffffffff


	//   ....[171]....
        /*0490*/ 	.word	0xffffffff


	//   ....[172]....
        /*0494*/ 	.word	0xffffffff


	//   ....[173]....
        /*0498*/ 	.word	0xffffffff


	//   ....[174]....
        /*049c*/ 	.word	0xffffffff


	//   ....[175]....
        /*04a0*/ 	.word	0xffffffff


	//   ....[176]....
        /*04a4*/ 	.word	0xffffffff


	//   ....[177]....
        /*04a8*/ 	.word	0xffffffff


	//   ....[178]....
        /*04ac*/ 	.word	0xffffffff


	//   ....[179]....
        /*04b0*/ 	.word	0xffffffff


	//   ....[180]....
        /*04b4*/ 	.word	0xffffffff


	//   ....[181]....
        /*04b8*/ 	.word	0xffffffff


	//   ....[182]....
        /*04bc*/ 	.word	0xffffffff


	//   ....[183]....
        /*04c0*/ 	.word	0xffffffff


	//   ....[184]....
        /*04c4*/ 	.word	0xffffffff


	//   ....[185]....
        /*04c8*/ 	.word	0xffffffff


	//   ....[186]....
        /*04cc*/ 	.word	0xffffffff


	//   ....[187]....
        /*04d0*/ 	.word	0xffffffff


	//   ....[188]....
        /*04d4*/ 	.word	0xffffffff


	//   ....[189]....
        /*04d8*/ 	.word	0xffffffff


	//   ....[190]....
        /*04dc*/ 	.word	0xffffffff


	//   ....[191]....
        /*04e0*/ 	.word	0xffffffff


	//   ....[192]....
        /*04e4*/ 	.word	0xffffffff


	//   ....[193]....
        /*04e8*/ 	.word	0xffffffff


	//   ....[194]....
        /*04ec*/ 	.word	0xffffffff


	//   ....[195]....
        /*04f0*/ 	.word	0xffffffff


	//   ....[196]....
        /*04f4*/ 	.word	0xffffffff


	//   ....[197]....
        /*04f8*/ 	.word	0xffffffff


	//   ....[198]....
        /*04fc*/ 	.word	0xffffffff


	//   ....[199]....
        /*0500*/ 	.word	0xffffffff


	//   ....[200]....
        /*0504*/ 	.word	0xffffffff


	//   ....[201]....
        /*0508*/ 	.word	0x0500000f


	//   ....[202]....
        /*050c*/ 	.word	0x0500000f


	//   ....[203]....
        /*0510*/ 	.word	0x0500000f


	//   ....[204]....
        /*0514*/ 	.word	0x0500000f


	//   ....[205]....
        /*0518*/ 	.word	0x0500000f


	//   ....[206]....
        /*051c*/ 	.word	0x0500000f


	//   ....[207]....
        /*0520*/ 	.word	0x0500000f


	//   ....[208]....
        /*0524*/ 	.word	0x0500000f


	//   ....[209]....
        /*0528*/ 	.word	0x0500000f


	//   ....[210]....
        /*052c*/ 	.word	0x0500000f


	//   ....[211]....
        /*0530*/ 	.word	0x0500000f


	//   ....[212]....
        /*0534*/ 	.word	0x0500000f


	//   ....[213]....
        /*0538*/ 	.word	0x0500000f


	//   ....[214]....
        /*053c*/ 	.word	0x0500000f


	//   ....[215]....
        /*0540*/ 	.word	0x0500000f


	//   ....[216]....
        /*0544*/ 	.word	0x0500000f


	//   ....[217]....
        /*0548*/ 	.word	0x0500000f


	//   ....[218]....
        /*054c*/ 	.word	0x0500000f


	//   ....[219]....
        /*0550*/ 	.word	0x0500000f


	//   ....[220]....
        /*0554*/ 	.word	0x0500000f


	//   ....[221]....
        /*0558*/ 	.word	0x0500000f


	//   ....[222]....
        /*055c*/ 	.word	0x0500000f


	//   ....[223]....
        /*0560*/ 	.word	0x0500000f


	//   ....[224]....
        /*0564*/ 	.word	0x0500000f


	//   ....[225]....
        /*0568*/ 	.word	0x0500000f


	//   ....[226]....
        /*056c*/ 	.word	0x0500000f


	//   ....[227]....
        /*0570*/ 	.word	0x0500000f


	//   ....[228]....
        /*0574*/ 	.word	0x0500000f


	//   ....[229]....
        /*0578*/ 	.word	0x0500000f


	//   ....[230]....
        /*057c*/ 	.word	0x0500000f


	//   ....[231]....
        /*0580*/ 	.word	0x0500000f


	//   ....[232]....
        /*0584*/ 	.word	0x0500000f


	//   ....[233]....
        /*0588*/ 	.word	0x0500000f


	//   ....[234]....
        /*058c*/ 	.word	0x0500000f


	//   ....[235]....
        /*0590*/ 	.word	0x0500000f


	//   ....[236]....
        /*0594*/ 	.word	0x0500000f


	//   ....[237]....
        /*0598*/ 	.word	0x0500000f


	//   ....[238]....
        /*059c*/ 	.word	0x0500000f


	//   ....[239]....
        /*05a0*/ 	.word	0x0500000f


	//   ....[240]....
        /*05a4*/ 	.word	0x0500000f


	//   ....[241]....
        /*05a8*/ 	.word	0x0500000f


	//   ....[242]....
        /*05ac*/ 	.word	0x0500000f


	//   ....[243]....
        /*05b0*/ 	.word	0x0500000f


	//   ....[244]....
        /*05b4*/ 	.word	0x0500000f


	//   ....[245]....
        /*05b8*/ 	.word	0x0500000f


	//   ....[246]....
        /*05bc*/ 	.word	0x0500000f


	//   ....[247]....
        /*05c0*/ 	.word	0x0500000f


	//   ....[248]....
        /*05c4*/ 	.word	0x0500000f


	//   ....[249]....
        /*05c8*/ 	.word	0x0500000f


	//   ....[250]....
        /*05cc*/ 	.word	0x0500000f


	//   ....[251]....
        /*05d0*/ 	.word	0x0500000f


	//   ....[252]....
        /*05d4*/ 	.word	0x0500000f


	//   ....[253]....
        /*05d8*/ 	.word	0x0500000f


	//   ....[254]....
        /*05dc*/ 	.word	0x0500000f


	//   ....[255]....
        /*05e0*/ 	.word	0x0500000f


	//   ....[0]....
        /*05e4*/ 	.word	0x0500000f


	//   ....[1]....
        /*05e8*/ 	.word	0x0500000f


	//   ....[2]....
        /*05ec*/ 	.word	0x0500000f


	//   ....[3]....
        /*05f0*/ 	.word	0x0500000f


	//   ....[4]....
        /*05f4*/ 	.word	0x0500000f


	//   ....[5]....
        /*05f8*/ 	.word	0x0500000f


	//   ....[6]....
        /*05fc*/ 	.word	0x0500000f


	//   ....[7]....
        /*0600*/ 	.word	0x0500000f


	//   ....[8]....
        /*0604*/ 	.word	0x0500000f


	//   ....[9]....
        /*0608*/ 	.word	0x0500000f


	//   ....[10]....
        /*060c*/ 	.word	0x0500000f


	//   ....[11]....
        /*0610*/ 	.word	0x0500000f


	//   ....[12]....
        /*0614*/ 	.word	0x0500000f


	//   ....[13]....
        /*0618*/ 	.word	0x0500000f


	//   ....[14]....
        /*061c*/ 	.word	0x0500000f


	//   ....[15]....
        /*0620*/ 	.word	0x0500000f


	//   ....[16]....
        /*0624*/ 	.word	0x0500000f


	//   ....[17]....
        /*0628*/ 	.word	0x0500000f


	//   ....[18]....
        /*062c*/ 	.word	0x0500000f


	//   ....[19]....
        /*0630*/ 	.word	0x0500000f


	//   ....[20]....
        /*0634*/ 	.word	0x0500000f


	//   ....[21]....
        /*0638*/ 	.word	0x0500000f


	//   ....[22]....
        /*063c*/ 	.word	0x0500000f


	//   ....[23]....
        /*0640*/ 	.word	0x0500000f


	//   ....[24]....
        /*0644*/ 	.word	0x0500000f


	//   ....[25]....
        /*0648*/ 	.word	0x0500000f


	//   ....[26]....
        /*064c*/ 	.word	0x0500000f


	//   ....[27]....
        /*0650*/ 	.word	0x0500000f


	//   ....[28]....
        /*0654*/ 	.word	0x0500000f


	//   ....[29]....
        /*0658*/ 	.word	0x0500000f


	//   ....[30]....
        /*065c*/ 	.word	0x0500000f


	//   ....[31]....
        /*0660*/ 	.word	0x0500000f


	//   ....[32]....
        /*0664*/ 	.word	0x0500000f


	//   ....[33]....
        /*0668*/ 	.word	0x0500000f


	//   ....[34]....
        /*066c*/ 	.word	0x0500000f


	//   ....[35]....
        /*0670*/ 	.word	0x0500000f


	//   ....[36]....
        /*0674*/ 	.word	0x0500000f


	//   ....[37]....
        /*0678*/ 	.word	0x0500000f


	//   ....[38]....
        /*067c*/ 	.word	0x0500000f


	//   ....[39]....
        /*0680*/ 	.word	0x0500000f


	//   ....[40]....
        /*0684*/ 	.word	0x0500000f


	//   ....[41]....
        /*0688*/ 	.word	0x0500000f


	//   ....[42]....
        /*068c*/ 	.word	0x0500000f


	//   ....[43]....
        /*0690*/ 	.word	0x0500000f


	//   ....[44]....
        /*0694*/ 	.word	0x0500000f


	//   ....[45]....
        /*0698*/ 	.word	0x0500000f


	//   ....[46]....
        /*069c*/ 	.word	0x0500000f


	//   ....[47]....
        /*06a0*/ 	.word	0x0500000f


	//   ....[48]....
        /*06a4*/ 	.word	0x0500000f


	//   ....[49]....
        /*06a8*/ 	.word	0x0500000f


	//   ....[50]....
        /*06ac*/ 	.word	0x0500000f


	//   ....[51]....
        /*06b0*/ 	.word	0x0500000f


	//   ....[52]....
        /*06b4*/ 	.word	0x0500000f


	//   ....[53]....
        /*06b8*/ 	.word	0x0500000f


	//   ....[54]....
        /*06bc*/ 	.word	0x0500000f


	//   ....[55]....
        /*06c0*/ 	.word	0x0500000f


	//   ....[56]....
        /*06c4*/ 	.word	0x0500000f


	//   ....[57]....
        /*06c8*/ 	.word	0x0500000f


	//   ....[58]....
        /*06cc*/ 	.word	0x0500000f


	//   ....[59]....
        /*06d0*/ 	.word	0x0500000f


	//   ....[60]....
        /*06d4*/ 	.word	0x0500000f


	//   ....[61]....
        /*06d8*/ 	.word	0x0500000f


	//   ....[62]....
        /*06dc*/ 	.word	0x0500000f


	//   ....[63]....
        /*06e0*/ 	.word	0x0500000f


	//   ....[64]....
        /*06e4*/ 	.word	0x0500000f


	//   ....[65]....
        /*06e8*/ 	.word	0x0500000f


	//   ....[66]....
        /*06ec*/ 	.word	0x0500000f


	//   ....[67]....
        /*06f0*/ 	.word	0x0500000f


	//   ....[68]....
        /*06f4*/ 	.word	0x0500000f


	//   ....[69]....
        /*06f8*/ 	.word	0x0500000f


	//   ....[70]....
        /*06fc*/ 	.word	0x0500000f


	//   ....[71]....
        /*0700*/ 	.word	0x0500000f


	//   ....[72]....
        /*0704*/ 	.word	0x0500000f


	//   ....[73]....
        /*0708*/ 	.word	0x0500000f


	//   ....[74]....
        /*070c*/ 	.word	0x0500000f


	//   ....[75]....
        /*0710*/ 	.word	0x0500000f


	//   ....[76]....
        /*0714*/ 	.word	0x0500000f


	//   ....[77]....
        /*0718*/ 	.word	0x0500000f


	//   ....[78]....
        /*071c*/ 	.word	0x0500000f


	//   ....[79]....
        /*0720*/ 	.word	0x0500000f


	//   ....[80]....
        /*0724*/ 	.word	0x0500000f


	//   ....[81]....
        /*0728*/ 	.word	0x0500000f


	//   ....[82]....
        /*072c*/ 	.word	0x0500000f


	//   ....[83]....
        /*0730*/ 	.word	0x0500000f


	//   ....[84]....
        /*0734*/ 	.word	0x0500000f


	//   ....[85]....
        /*0738*/ 	.word	0x0500000f


	//   ....[86]....
        /*073c*/ 	.word	0x0500000f


	//   ....[87]....
        /*0740*/ 	.word	0x0500000f


	//   ....[88]....
        /*0744*/ 	.word	0x0500000f


	//   ....[89]....
        /*0748*/ 	.word	0x0500000f


	//   ....[90]....
        /*074c*/ 	.word	0x0500000f


	//   ....[91]....
        /*0750*/ 	.word	0x0500000f


	//   ....[92]....
        /*0754*/ 	.word	0x0500000f


	//   ....[93]....
        /*0758*/ 	.word	0x0500000f


	//   ....[94]....
        /*075c*/ 	.word	0x0500000f


	//   ....[95]....
        /*0760*/ 	.word	0x0500000f


	//   ....[96]....
        /*0764*/ 	.word	0x0500000f


	//   ....[97]....
        /*0768*/ 	.word	0x0500000f


	//   ....[98]....
        /*076c*/ 	.word	0x0500000f


	//----- nvinfo : EIATTR_COOP_GROUP_INSTR_OFFSETS
	.align		4
.L_909:
        /*0770*/ 	.byte	0x04, 0x28
        /*0772*/ 	.short	(.L_911 - .L_910)


	//   ....[0]....
.L_910:
        /*0774*/ 	.word	0x00000070


	//   ....[1]....
        /*0778*/ 	.word	0x00000140


	//   ....[2]....
        /*077c*/ 	.word	0x00000190


	//   ....[3]....
        /*0780*/ 	.word	0x000003c0


	//   ....[4]....
        /*0784*/ 	.word	0x00000520


	//   ....[5]....
        /*0788*/ 	.word	0x00000640


	//   ....[6]....
        /*078c*/ 	.word	0x000007a0


	//   ....[7]....
        /*0790*/ 	.word	0x00003480


	//   ....[8]....
        /*0794*/ 	.word	0x00003490


	//   ....[9]....
        /*0798*/ 	.word	0x00003bf0


	//   ....[10]....
        /*079c*/ 	.word	0x00003c00


	//   ....[11]....
        /*07a0*/ 	.word	0x00004370


	//   ....[12]....
        /*07a4*/ 	.word	0x00004380


	//   ....[13]....
        /*07a8*/ 	.word	0x00004ae0


	//   ....[14]....
        /*07ac*/ 	.word	0x00004af0


	//   ....[15]....
        /*07b0*/ 	.word	0x00005c70


	//   ....[16]....
        /*07b4*/ 	.word	0x00005c80


	//   ....[17]....
        /*07b8*/ 	.word	0x00006470


	//   ....[18]....
        /*07bc*/ 	.word	0x00006480


	//   ....[19]....
        /*07c0*/ 	.word	0x00006c70


	//   ....[20]....
        /*07c4*/ 	.word	0x00006c80


	//   ....[21]....
        /*07c8*/ 	.word	0x00007460


	//   ....[22]....
        /*07cc*/ 	.word	0x00007470


	//   ....[23]....
        /*07d0*/ 	.word	0x00007e90


	//   ....[24]....
        /*07d4*/ 	.word	0x00007ea0


	//   ....[25]....
        /*07d8*/ 	.word	0x00007fb0


	//   ....[26]....
        /*07dc*/ 	.word	0x00007fc0


	//   ....[27]....
        /*07e0*/ 	.word	0x000080e0


	//   ....[28]....
        /*07e4*/ 	.word	0x000080f0


	//   ....[29]....
        /*07e8*/ 	.word	0x00008210


	//   ....[30]....
        /*07ec*/ 	.word	0x00008220


	//   ....[31]....
        /*07f0*/ 	.word	0x000085a0


	//   ....[32]....
        /*07f4*/ 	.word	0x000085c0


	//   ....[33]....
        /*07f8*/ 	.word	0x000086a0


	//   ....[34]....
        /*07fc*/ 	.word	0x000086c0


	//   ....[35]....
        /*0800*/ 	.word	0x000087a0


	//   ....[36]....
        /*0804*/ 	.word	0x000087c0


	//   ....[37]....
        /*0808*/ 	.word	0x000088a0


	//   ....[38]....
        /*080c*/ 	.word	0x000088c0


	//   ....[39]....
        /*0810*/ 	.word	0x00009050


	//   ....[40]....
        /*0814*/ 	.word	0x000095e0


	//   ....[41]....
        /*0818*/ 	.word	0x000095f0


	//   ....[42]....
        /*081c*/ 	.word	0x00009600


	//   ....[43]....
        /*0820*/ 	.word	0x00009610


	//   ....[44]....
        /*0824*/ 	.word	0x0000b040


	//   ....[45]....
        /*0828*/ 	.word	0x0000b050


	//   ....[46]....
        /*082c*/ 	.word	0x0000b060


	//   ....[47]....
        /*0830*/ 	.word	0x0000b070


	//   ....[48]....
        /*0834*/ 	.word	0x0000dd10


	//   ....[49]....
        /*0838*/ 	.word	0x0000de10


	//   ....[50]....
        /*083c*/ 	.word	0x0000e350


	//   ....[51]....
        /*0840*/ 	.word	0x0000e3c0


	//   ....[52]....
        /*0844*/ 	.word	0x0000ff90


	//   ....[53]....
        /*0848*/ 	.word	0x0000ffa0


	//   ....[54]....
        /*084c*/ 	.word	0x0000ffd0


	//   ....[55]....
        /*0850*/ 	.word	0x0000ffe0


	//   ....[56]....
        /*0854*/ 	.word	0x00011520


	//   ....[57]....
        /*0858*/ 	.word	0x00011560


	//   ....[58]....
        /*085c*/ 	.word	0x00011610


	//   ....[59]....
        /*0860*/ 	.word	0x00011920


	//   ....[60]....
        /*0864*/ 	.word	0x000129e0


	//   ....[61]....
        /*0868*/ 	.word	0x00012a00


	//   ....[62]....
        /*086c*/ 	.word	0x00012a10


	//   ....[63]....
        /*0870*/ 	.word	0x00012a20


	//   ....[64]....
        /*0874*/ 	.word	0x000130d0


	//   ....[65]....
        /*0878*/ 	.word	0x000130e0


	//   ....[66]....
        /*087c*/ 	.word	0x000131e0


	//   ....[67]....
        /*0880*/ 	.word	0x000131f0


	//   ....[68]....
        /*0884*/ 	.word	0x00013300


	//   ....[69]....
        /*0888*/ 	.word	0x00013310


	//   ....[70]....
        /*088c*/ 	.word	0x00013420


	//   ....[71]....
        /*0890*/ 	.word	0x00013430


	//   ....[72]....
        /*0894*/ 	.word	0x000138f0


	//   ....[73]....
        /*0898*/ 	.word	0x00013900


	//   ....[74]....
        /*089c*/ 	.word	0x00013d80


	//   ....[75]....
        /*08a0*/ 	.word	0x00013d90


	//   ....[76]....
        /*08a4*/ 	.word	0x000149c0


	//   ....[77]....
        /*08a8*/ 	.word	0x000149d0


	//   ....[78]....
        /*08ac*/ 	.word	0x00014ae0


	//   ....[79]....
        /*08b0*/ 	.word	0x00014af0


	//   ....[80]....
        /*08b4*/ 	.word	0x00014c00


	//   ....[81]....
        /*08b8*/ 	.word	0x00014c10


	//   ....[82]....
        /*08bc*/ 	.word	0x00014d20


	//   ....[83]....
        /*08c0*/ 	.word	0x00014d30


	//   ....[84]....
        /*08c4*/ 	.word	0x00014ea0


	//   ....[85]....
        /*08c8*/ 	.word	0x000150b0


	//   ....[86]....
        /*08cc*/ 	.word	0x000150e0


	//   ....[87]....
        /*08d0*/ 	.word	0x00015110


	//   ....[88]....
        /*08d4*/ 	.word	0x00015140


	//   ....[89]....
        /*08d8*/ 	.word	0x00015170


	//   ....[90]....
        /*08dc*/ 	.word	0x000151a0


	//   ....[91]....
        /*08e0*/ 	.word	0x00015330


	//   ....[92]....
        /*08e4*/ 	.word	0x00015360


	//   ....[93]....
        /*08e8*/ 	.word	0x00015390


	//   ....[94]....
        /*08ec*/ 	.word	0x000153c0


	//   ....[95]....
        /*08f0*/ 	.word	0x000153f0


	//   ....[96]....
        /*08f4*/ 	.word	0x00015420


	//   ....[97]....
        /*08f8*/ 	.word	0x000154b0


	//   ....[98]....
        /*08fc*/ 	.word	0x000154e0


	//   ....[99]....
        /*0900*/ 	.word	0x000154f0


	//   ....[100]....
        /*0904*/ 	.word	0x00015580


	//   ....[101]....
        /*0908*/ 	.word	0x000164b0


	//   ....[102]....
        /*090c*/ 	.word	0x00018270


	//   ....[103]....
        /*0910*/ 	.word	0x00018290


	//   ....[104]....
        /*0914*/ 	.word	0x00018330


	//   ....[105]....
        /*0918*/ 	.word	0x00018350


	//   ....[106]....
        /*091c*/ 	.word	0x000183e0


	//   ....[107]....
        /*0920*/ 	.word	0x00018400


	//   ....[108]....
        /*0924*/ 	.word	0x00018490


	//   ....[109]....
        /*0928*/ 	.word	0x000184b0


	//   ....[110]....
        /*092c*/ 	.word	0x00018540


	//   ....[111]....
        /*0930*/ 	.word	0x00018560


	//   ....[112]....
        /*0934*/ 	.word	0x000185f0


	//   ....[113]....
        /*0938*/ 	.word	0x00018610


	//   ....[114]....
        /*093c*/ 	.word	0x000186a0


	//   ....[115]....
        /*0940*/ 	.word	0x000186c0


	//   ....[116]....
        /*0944*/ 	.word	0x000186d0


	//   ....[117]....
        /*0948*/ 	.word	0x00018750


	//   ....[118]....
        /*094c*/ 	.word	0x00018e70


	//   ....[119]....
        /*0950*/ 	.word	0x00018ea0


	//   ....[120]....
        /*0954*/ 	.word	0x00018f00


	//   ....[121]....
        /*0958*/ 	.word	0x00018f40


	//   ....[122]....
        /*095c*/ 	.word	0x00018f90


	//   ....[123]....
        /*0960*/ 	.word	0x00018fe0


	//   ....[124]....
        /*0964*/ 	.word	0x00019020


	//   ....[125]....
        /*0968*/ 	.word	0x00019080


	//   ....[126]....
        /*096c*/ 	.word	0x000190d0


	//   ....[127]....
        /*0970*/ 	.word	0x00019120


	//   ....[128]....
        /*0974*/ 	.word	0x00019170


	//   ....[129]....
        /*0978*/ 	.word	0x000191c0


	//   ....[130]....
        /*097c*/ 	.word	0x00019210


	//   ....[131]....
        /*0980*/ 	.word	0x00019260


	//   ....[132]....
        /*0984*/ 	.word	0x00019280


	//   ....[133]....
        /*0988*/ 	.word	0x000192c0


	//   ....[134]....
        /*098c*/ 	.word	0x00019a10


	//   ....[135]....
        /*0990*/ 	.word	0x00019a40


	//   ....[136]....
        /*0994*/ 	.word	0x00019aa0


	//   ....[137]....
        /*0998*/ 	.word	0x00019ab0


	//   ....[138]....
        /*099c*/ 	.word	0x00019b00


	//   ....[139]....
        /*09a0*/ 	.word	0x00019b10


	//   ....[140]....
        /*09a4*/ 	.word	0x00019b60


	//   ....[141]....
        /*09a8*/ 	.word	0x00019b70


	//   ....[142]....
        /*09ac*/ 	.word	0x00019bc0


	//   ....[143]....
        /*09b0*/ 	.word	0x00019bd0


	//   ....[144]....
        /*09b4*/ 	.word	0x00019c20


	//   ....[145]....
        /*09b8*/ 	.word	0x00019c30


	//   ....[146]....
        /*09bc*/ 	.word	0x00019c80


	//   ....[147]....
        /*09c0*/ 	.word	0x00019c90


	//   ....[148]....
        /*09c4*/ 	.word	0x00019ca0


	//   ....[149]....
        /*09c8*/ 	.word	0x00019cf0


	//   ....[150]....
        /*09cc*/ 	.word	0x00019f50


	//   ....[151]....
        /*09d0*/ 	.word	0x00019f70


	//   ....[152]....
        /*09d4*/ 	.word	0x00019f80


	//   ....[153]....
        /*09d8*/ 	.word	0x00019ff0


	//   ....[154]....
        /*09dc*/ 	.word	0x0001a000


	//   ....[155]....
        /*09e0*/ 	.word	0x0001a070


	//   ....[156]....
        /*09e4*/ 	.word	0x0001a080


	//   ....[157]....
        /*09e8*/ 	.word	0x0001a0f0


	//   ....[158]....
        /*09ec*/ 	.word	0x0001a100


	//   ....[159]....
        /*09f0*/ 	.word	0x0001a170


	//   ....[160]....
        /*09f4*/ 	.word	0x0001a180


	//   ....[161]....
        /*09f8*/ 	.word	0x0001a1f0


	//   ....[162]....
        /*09fc*/ 	.word	0x0001a200


	//   ....[163]....
        /*0a00*/ 	.word	0x0001a270


	//   ....[164]....
        /*0a04*/ 	.word	0x0001a280


	//   ....[165]....
        /*0a08*/ 	.word	0x0001a290


	//   ....[166]....
        /*0a0c*/ 	.word	0x0001a820


	//   ....[167]....
        /*0a10*/ 	.word	0x0001a860


	//   ....[168]....
        /*0a14*/ 	.word	0x0001a8a0


	//   ....[169]....
        /*0a18*/ 	.word	0x0001a8c0


	//   ....[170]....
        /*0a1c*/ 	.word	0x0001a8d0


	//   ....[171]....
        /*0a20*/ 	.word	0x0001a8f0


	//   ....[172]....
        /*0a24*/ 	.word	0x0001a960


	//   ....[173]....
        /*0a28*/ 	.word	0x0001a980


	//   ....[174]....
        /*0a2c*/ 	.word	0x0001a9e0


	//   ....[175]....
        /*0a30*/ 	.word	0x0001aa00


	//   ....[176]....
        /*0a34*/ 	.word	0x0001aa60


	//   ....[177]....
        /*0a38*/ 	.word	0x0001aa80


	//   ....[178]....
        /*0a3c*/ 	.word	0x0001aae0


	//   ....[179]....
        /*0a40*/ 	.word	0x0001ab00


	//   ....[180]....
        /*0a44*/ 	.word	0x0001ab50


	//   ....[181]....
        /*0a48*/ 	.word	0x0001ab70


	//   ....[182]....
        /*0a4c*/ 	.word	0x0001afc0


	//   ....[183]....
        /*0a50*/ 	.word	0x0001aff0


	//   ....[184]....
        /*0a54*/ 	.word	0x0001b050


	//   ....[185]....
        /*0a58*/ 	.word	0x0001b080


	//   ....[186]....
        /*0a5c*/ 	.word	0x0001b0b0


	//   ....[187]....
        /*0a60*/ 	.word	0x0001b0e0


	//   ....[188]....
        /*0a64*/ 	.word	0x0001b110


	//   ....[189]....
        /*0a68*/ 	.word	0x0001b140


	//   ....[190]....
        /*0a6c*/ 	.word	0x0001b2e0


	//   ....[191]....
        /*0a70*/ 	.word	0x0001b310


	//   ....[192]....
        /*0a74*/ 	.word	0x0001b340


	//   ....[193]....
        /*0a78*/ 	.word	0x0001b370


	//   ....[194]....
        /*0a7c*/ 	.word	0x0001b3a0


	//   ....[195]....
        /*0a80*/ 	.word	0x0001b3d0


	//   ....[196]....
        /*0a84*/ 	.word	0x0001b490


	//   ....[197]....
        /*0a88*/ 	.word	0x0001b4b0


	//   ....[198]....
        /*0a8c*/ 	.word	0x0001b4c0


	//   ....[199]....
        /*0a90*/ 	.word	0x0001b520


	//   ....[200]....
        /*0a94*/ 	.word	0x0001bb40


	//   ....[201]....
        /*0a98*/ 	.word	0x0001be60


	//   ....[202]....
        /*0a9c*/ 	.word	0x0001bef0


	//   ....[203]....
        /*0aa0*/ 	.word	0x0001bf90


	//   ....[204]....
        /*0aa4*/ 	.word	0x0001c020


	//   ....[205]....
        /*0aa8*/ 	.word	0x0001c0c0


	//   ....[206]....
        /*0aac*/ 	.word	0x0001c150


	//   ....[207]....
        /*0ab0*/ 	.word	0x0001c1f0


	//   ....[208]....
        /*0ab4*/ 	.word	0x0001c280


	//   ....[209]....
        /*0ab8*/ 	.word	0x0001c370


	//   ....[210]....
        /*0abc*/ 	.word	0x0001c400


	//   ....[211]....
        /*0ac0*/ 	.word	0x0001c4a0


	//   ....[212]....
        /*0ac4*/ 	.word	0x0001c530


	//   ....[213]....
        /*0ac8*/ 	.word	0x0001c5d0


	//   ....[214]....
        /*0acc*/ 	.word	0x0001c660


	//   ....[215]....
        /*0ad0*/ 	.word	0x0001c700


	//   ....[216]....
        /*0ad4*/ 	.word	0x0001c790


	//   ....[217]....
        /*0ad8*/ 	.word	0x0001c880


	//   ....[218]....
        /*0adc*/ 	.word	0x0001c910


	//   ....[219]....
        /*0ae0*/ 	.word	0x0001c9a0


	//   ....[220]....
        /*0ae4*/ 	.word	0x0001ca30


	//   ....[221]....
        /*0ae8*/ 	.word	0x0001cac0


	//   ....[222]....
        /*0aec*/ 	.word	0x0001cb50


	//   ....[223]....
        /*0af0*/ 	.word	0x0001cbe0


	//   ....[224]....
        /*0af4*/ 	.word	0x0001cc70


	//   ....[225]....
        /*0af8*/ 	.word	0x0001cda0


	//   ....[226]....
        /*0afc*/ 	.word	0x0001ce50


	//   ....[227]....
        /*0b00*/ 	.word	0x0001cee0


	//   ....[228]....
        /*0b04*/ 	.word	0x0001cf30


	//   ....[229]....
        /*0b08*/ 	.word	0x0001cf80


	//   ....[230]....
        /*0b0c*/ 	.word	0x0001d060


	//   ....[231]....
        /*0b10*/ 	.word	0x0001d0f0


	//   ....[232]....
        /*0b14*/ 	.word	0x0001d140


	//   ....[233]....
        /*0b18*/ 	.word	0x0001d190


	//   ....[234]....
        /*0b1c*/ 	.word	0x0001d3a0


	//   ....[235]....
        /*0b20*/ 	.word	0x0001d3f0


	//   ....[236]....
        /*0b24*/ 	.word	0x0001d480


	//   ....[237]....
        /*0b28*/ 	.word	0x0001d510


	//   ....[238]....
        /*0b2c*/ 	.word	0x0001d5a0


	//   ....[239]....
        /*0b30*/ 	.word	0x0001d630


	//   ....[240]....
        /*0b34*/ 	.word	0x0001d6c0


	//   ....[241]....
        /*0b38*/ 	.word	0x0001d750


	//   ....[242]....
        /*0b3c*/ 	.word	0x0001d7d0


	//   ....[243]....
        /*0b40*/ 	.word	0x0001d820


	//   ....[244]....
        /*0b44*/ 	.word	0x0001d8b0


	//   ....[245]....
        /*0b48*/ 	.word	0x0001d940


	//   ....[246]....
        /*0b4c*/ 	.word	0x0001d9c0


	//   ....[247]....
        /*0b50*/ 	.word	0x0001da10


	//   ....[248]....
        /*0b54*/ 	.word	0x0001daa0


	//   ....[249]....
        /*0b58*/ 	.word	0x0001db30


	//   ....[250]....
        /*0b5c*/ 	.word	0x0001dbc0


	//   ....[251]....
        /*0b60*/ 	.word	0x0001dc50


	//   ....[252]....
        /*0b64*/ 	.word	0x0001dce0


	//   ....[253]....
        /*0b68*/ 	.word	0x0001dd70


	//   ....[254]....
        /*0b6c*/ 	.word	0x0001de30


	//   ....[255]....
        /*0b70*/ 	.word	0x0001e110


	//   ....[0]....
        /*0b74*/ 	.word	0x0001e200


	//   ....[1]....
        /*0b78*/ 	.word	0x0001e2a0


	//   ....[2]....
        /*0b7c*/ 	.word	0x0001e300


	//   ....[3]....
        /*0b80*/ 	.word	0x0001e400


	//   ....[4]....
        /*0b84*/ 	.word	0x0001e470


	//   ....[5]....
        /*0b88*/ 	.word	0x0001e570


	//   ....[6]....
        /*0b8c*/ 	.word	0x0001e5e0


	//   ....[7]....
        /*0b90*/ 	.word	0x0001e6e0


	//   ....[8]....
        /*0b94*/ 	.word	0x0001e750


	//   ....[9]....
        /*0b98*/ 	.word	0x0001e850


	//   ....[10]....
        /*0b9c*/ 	.word	0x0001e8c0


	//   ....[11]....
        /*0ba0*/ 	.word	0x0001e9c0


	//   ....[12]....
        /*0ba4*/ 	.word	0x0001ea30


	//   ....[13]....
        /*0ba8*/ 	.word	0x0001eb30


	//   ....[14]....
        /*0bac*/ 	.word	0x0001eba0


	//   ....[15]....
        /*0bb0*/ 	.word	0x0001ec40


	//   ....[16]....
        /*0bb4*/ 	.word	0x0001ed40


	//   ....[17]....
        /*0bb8*/ 	.word	0x0001edb0


	//   ....[18]....
        /*0bbc*/ 	.word	0x0001ee30


	//   ....[19]....
        /*0bc0*/ 	.word	0x0001eee0


	//   ....[20]....
        /*0bc4*/ 	.word	0x0001ef60


	//   ....[21]....
        /*0bc8*/ 	.word	0x0001f030


	//   ....[22]....
        /*0bcc*/ 	.word	0x0001f0b0


	//   ....[23]....
        /*0bd0*/ 	.word	0x0001f180


	//   ....[24]....
        /*0bd4*/ 	.word	0x0001f200


	//   ....[25]....
        /*0bd8*/ 	.word	0x0001f2d0


	//   ....[26]....
        /*0bdc*/ 	.word	0x0001f350


	//   ....[27]....
        /*0be0*/ 	.word	0x0001f420


	//   ....[28]....
        /*0be4*/ 	.word	0x0001f4a0


	//   ....[29]....
        /*0be8*/ 	.word	0x0001f560


	//   ....[30]....
        /*0bec*/ 	.word	0x0001f5f0


	//   ....[31]....
        /*0bf0*/ 	.word	0x0001f6a0


	//   ....[32]....
        /*0bf4*/ 	.word	0x0001f7d0


	//   ....[33]....
        /*0bf8*/ 	.word	0x0001f870


	//   ....[34]....
        /*0bfc*/ 	.word	0x0001f8e0


	//   ....[35]....
        /*0c00*/ 	.word	0x0001f9a0


	//   ....[36]....
        /*0c04*/ 	.word	0x0001fa00


	//   ....[37]....
        /*0c08*/ 	.word	0x0001fac0


	//   ....[38]....
        /*0c0c*/ 	.word	0x0001fb20


	//   ....[39]....
        /*0c10*/ 	.word	0x0001fbe0


	//   ....[40]....
        /*0c14*/ 	.word	0x0001fc40


	//   ....[41]....
        /*0c18*/ 	.word	0x0001fd00


	//   ....[42]....
        /*0c1c*/ 	.word	0x0001fd60


	//   ....[43]....
        /*0c20*/ 	.word	0x0001fe20


	//   ....[44]....
        /*0c24*/ 	.word	0x0001fe80


	//   ....[45]....
        /*0c28*/ 	.word	0x0001ff40


	//   ....[46]....
        /*0c2c*/ 	.word	0x0001ffa0


	//   ....[47]....
        /*0c30*/ 	.word	0x00020060


	//   ....[48]....
        /*0c34*/ 	.word	0x00020150


	//   ....[49]....
        /*0c38*/ 	.word	0x000201f0


	//   ....[50]....
        /*0c3c*/ 	.word	0x00020250


	//   ....[51]....
        /*0c40*/ 	.word	0x00020330


	//   ....[52]....
        /*0c44*/ 	.word	0x00020390


	//   ....[53]....
        /*0c48*/ 	.word	0x00020470


	//   ....[54]....
        /*0c4c*/ 	.word	0x000204d0


	//   ....[55]....
        /*0c50*/ 	.word	0x000205b0


	//   ....[56]....
        /*0c54*/ 	.word	0x00020610


	//   ....[57]....
        /*0c58*/ 	.word	0x000206f0


	//   ....[58]....
        /*0c5c*/ 	.word	0x00020750


	//   ....[59]....
        /*0c60*/ 	.word	0x00020830


	//   ....[60]....
        /*0c64*/ 	.word	0x00020890


	//   ....[61]....
        /*0c68*/ 	.word	0x00020970


	//   ....[62]....
        /*0c6c*/ 	.word	0x000209d0


	//   ....[63]....
        /*0c70*/ 	.word	0x00020aa0


	//   ....[64]....
        /*0c74*/ 	.word	0x00020bc0


	//   ....[65]....
        /*0c78*/ 	.word	0x00020c70


	//   ....[66]....
        /*0c7c*/ 	.word	0x00020d20


	//   ....[67]....
        /*0c80*/ 	.word	0x00020df0


	//   ....[68]....
        /*0c84*/ 	.word	0x00020e50


	//   ....[69]....
        /*0c88*/ 	.word	0x00020f30


	//   ....[70]....
        /*0c8c*/ 	.word	0x00020f90


	//   ....[71]....
        /*0c90*/ 	.word	0x00021060


	//   ....[72]....
        /*0c94*/ 	.word	0x000210c0


	//   ....[73]....
        /*0c98*/ 	.word	0x00021190


	//   ....[74]....
        /*0c9c*/ 	.word	0x000211f0


	//   ....[75]....
        /*0ca0*/ 	.word	0x000212d0


	//   ....[76]....
        /*0ca4*/ 	.word	0x00021330


	//   ....[77]....
        /*0ca8*/ 	.word	0x00021400


	//   ....[78]....
        /*0cac*/ 	.word	0x00021460


	//   ....[79]....
        /*0cb0*/ 	.word	0x00021520


	//   ....[80]....
        /*0cb4*/ 	.word	0x000215b0


	//   ....[81]....
        /*0cb8*/ 	.word	0x00021650


	//   ....[82]....
        /*0cbc*/ 	.word	0x000217d0


	//   ....[83]....
        /*0cc0*/ 	.word	0x00021840


	//   ....[84]....
        /*0cc4*/ 	.word	0x000218b0


	//   ....[85]....
        /*0cc8*/ 	.word	0x00021920


	//   ....[86]....
        /*0ccc*/ 	.word	0x00021990


	//   ....[87]....
        /*0cd0*/ 	.word	0x00021a10


	//   ....[88]....
        /*0cd4*/ 	.word	0x00021a90


	//   ....[89]....
        /*0cd8*/ 	.word	0x00021b20


	//   ....[90]....
        /*0cdc*/ 	.word	0x00021b90


	//   ....[91]....
        /*0ce0*/ 	.word	0x00021c00


	//   ....[92]....
        /*0ce4*/ 	.word	0x00021c70


	//   ....[93]....
        /*0ce8*/ 	.word	0x00021cf0


	//   ....[94]....
        /*0cec*/ 	.word	0x00021d60


	//   ....[95]....
        /*0cf0*/ 	.word	0x00021e00


	//   ....[96]....
        /*0cf4*/ 	.word	0x00021e50


	//   ....[97]....
        /*0cf8*/ 	.word	0x00021ee0


	//   ....[98]....
        /*0cfc*/ 	.word	0x00022010


	//----- nvinfo : EIATTR_REG_RECONFIG
	.align		4
.L_911:
        /*0d00*/ 	.byte	0x01, 0x54
	.zero		2


	//----- nvinfo : EIATTR_SYSCALL_OFFSETS
	.align		4
        /*0d04*/ 	.byte	0x04, 0x46
        /*0d06*/ 	.short	(.L_913 - .L_912)


	//   ....[0]....
.L_912:
        /*0d08*/ 	.word	0x00001c90


	//   ....[1]....
        /*0d0c*/ 	.word	0x00001de0


	//   ....[2]....
        /*0d10*/ 	.word	0x000091f0


	//   ....[3]....
        /*0d14*/ 	.word	0x00009550


	//   ....[4]....
        /*0d18*/ 	.word	0x00017950


	//   ....[5]....
        /*0d1c*/ 	.word	0x00017aa0


	//   ....[6]....
        /*0d20*/ 	.word	0x00017b90


	//   ....[7]....
        /*0d24*/ 	.word	0x00018b20


	//----- nvinfo : EIATTR_MBARRIER_INSTR_OFFSETS
	.align		4
.L_913:
        /*0d28*/ 	.byte	0x04, 0x39
        /*0d2a*/ 	.short	(.L_915 - .L_914)


	//   ....[0]....
.L_914:
        /*0d2c*/ 	.word	0x00000270
        /*0d30*/ 	.word	0x000000ff
        /*0d34*/ 	.word	0x00028800
        /*0d38*/ 	.short	0x0100
        /*0d3a*/ 	.byte	0x08
	.zero		1


	//   ....[1]....
        /*0d3c*/ 	.word	0x00000280
        /*0d40*/ 	.word	0x000000ff
        /*0d44*/ 	.word	0x00028820
        /*0d48*/ 	.short	0x0100
        /*0d4a*/ 	.byte	0x08
	.zero		1


	//   ....[2]....
        /*0d4c*/ 	.word	0x00000370
        /*0d50*/ 	.word	0x000000ff
        /*0d54*/ 	.word	0x00028830
        /*0d58*/ 	.short	0x0100
        /*0d5a*/ 	.byte	0x08
	.zero		1


	//   ....[3]....
        /*0d5c*/ 	.word	0x00000380
        /*0d60*/ 	.word	0x000000ff
        /*0d64*/ 	.word	0x00028840
        /*0d68*/ 	.short	0x0100
        /*0d6a*/ 	.byte	0x08
	.zero		1


	//   ....[4]....
        /*0d6c*/ 	.word	0x00000390
        /*0d70*/ 	.word	0x000000ff
        /*0d74*/ 	.word	0x00028838
        /*0d78*/ 	.short	0x0100
        /*0d7a*/ 	.byte	0x08
	.zero		1


	//   ....[5]....
        /*0d7c*/ 	.word	0x000003a0
        /*0d80*/ 	.word	0x000000ff
        /*0d84*/ 	.word	0x00028848
        /*0d88*/ 	.short	0x0100
        /*0d8a*/ 	.byte	0x08
	.zero		1


	//   ....[6]....
        /*0d8c*/ 	.word	0x000004d0
        /*0d90*/ 	.word	0x000000ff
        /*0d94*/ 	.word	0x00028850
        /*0d98*/ 	.short	0x0100
        /*0d9a*/ 	.byte	0x08
	.zero		1


	//   ....[7]....
        /*0d9c*/ 	.word	0x000004e0
        /*0da0*/ 	.word	0x000000ff
        /*0da4*/ 	.word	0x00028860
        /*0da8*/ 	.short	0x0100
        /*0daa*/ 	.byte	0x08
	.zero		1


	//   ....[8]....
        /*0dac*/ 	.word	0x000004f0
        /*0db0*/ 	.word	0x000000ff
        /*0db4*/ 	.word	0x00028858
        /*0db8*/ 	.short	0x0100
        /*0dba*/ 	.byte	0x08
	.zero		1


	//   ....[9]....
        /*0dbc*/ 	.word	0x00000500
        /*0dc0*/ 	.word	0x000000ff
        /*0dc4*/ 	.word	0x00028868
        /*0dc8*/ 	.short	0x0100
        /*0dca*/ 	.byte	0x08
	.zero		1


	//   ....[10]....
        /*0dcc*/ 	.word	0x000005f0
        /*0dd0*/ 	.word	0x000000ff
        /*0dd4*/ 	.word	0x00028870
        /*0dd8*/ 	.short	0x0100
        /*0dda*/ 	.byte	0x06
	.zero		1


	//   ....[11]....
        /*0ddc*/ 	.word	0x00000600
        /*0de0*/ 	.word	0x000000ff
        /*0de4*/ 	.word	0x00028880
        /*0de8*/ 	.short	0x0100
        /*0dea*/ 	.byte	0x06
	.zero		1


	//   ....[12]....
        /*0dec*/ 	.word	0x00000610
        /*0df0*/ 	.word	0x000000ff
        /*0df4*/ 	.word	0x00028878
        /*0df8*/ 	.short	0x0100
        /*0dfa*/ 	.byte	0x06
	.zero		1


	//   ....[13]....
        /*0dfc*/ 	.word	0x00000620
        /*0e00*/ 	.word	0x000000ff
        /*0e04*/ 	.word	0x00028888
        /*0e08*/ 	.short	0x0100
        /*0e0a*/ 	.byte	0x06
	.zero		1


	//   ....[14]....
        /*0e0c*/ 	.word	0x00000750
        /*0e10*/ 	.word	0x000000ff
        /*0e14*/ 	.word	0x00028890
        /*0e18*/ 	.short	0x0100
        /*0e1a*/ 	.byte	0x08
	.zero		1


	//   ....[15]....
        /*0e1c*/ 	.word	0x00000760
        /*0e20*/ 	.word	0x000000ff
        /*0e24*/ 	.word	0x000288a0
        /*0e28*/ 	.short	0x0100
        /*0e2a*/ 	.byte	0x08
	.zero		1


	//   ....[16]....
        /*0e2c*/ 	.word	0x00000770
        /*0e30*/ 	.word	0x000000ff
        /*0e34*/ 	.word	0x00028898
        /*0e38*/ 	.short	0x0100
        /*0e3a*/ 	.byte	0x08
	.zero		1


	//   ....[17]....
        /*0e3c*/ 	.word	0x00000780
        /*0e40*/ 	.word	0x000000ff
        /*0e44*/ 	.word	0x000288a8
        /*0e48*/ 	.short	0x0100
        /*0e4a*/ 	.byte	0x08
	.zero		1


	//   ....[18]....
        /*0e4c*/ 	.word	0x000008b0
        /*0e50*/ 	.word	0x000000ff
        /*0e54*/ 	.word	0x000288b0
        /*0e58*/ 	.short	0x0100
        /*0e5a*/ 	.byte	0x08
	.zero		1


	//   ....[19]....
        /*0e5c*/ 	.word	0x000008c0
        /*0e60*/ 	.word	0x000000ff
        /*0e64*/ 	.word	0x000288c0
        /*0e68*/ 	.short	0x0100
        /*0e6a*/ 	.byte	0x08
	.zero		1


	//   ....[20]....
        /*0e6c*/ 	.word	0x000008d0
        /*0e70*/ 	.word	0x000000ff
        /*0e74*/ 	.word	0x000288b8
        /*0e78*/ 	.short	0x0100
        /*0e7a*/ 	.byte	0x08
	.zero		1


	//   ....[21]....
        /*0e7c*/ 	.word	0x000008e0
        /*0e80*/ 	.word	0x000000ff
        /*0e84*/ 	.word	0x000288c8
        /*0e88*/ 	.short	0x0100
        /*0e8a*/ 	.byte	0x08
	.zero		1


	//   ....[22]....
        /*0e8c*/ 	.word	0x00003430
        /*0e90*/ 	.word	0x0000005a
        /*0e94*/ 	.word	0x00028890
        /*0e98*/ 	.short	0x010a
        /*0e9a*/ 	.byte	0x3f
	.zero		1


	//   ....[23]....
        /*0e9c*/ 	.word	0x00005c10
        /*0ea0*/ 	.word	0x0000005a
        /*0ea4*/ 	.word	0x00028890
        /*0ea8*/ 	.short	0x010a
        /*0eaa*/ 	.byte	0x3f
	.zero		1


	//   ....[24]....
        /*0eac*/ 	.word	0x00007cf0
        /*0eb0*/ 	.word	0x0000005a
        /*0eb4*/ 	.word	0x00028890
        /*0eb8*/ 	.short	0x010a
        /*0eba*/ 	.byte	0x3f
	.zero		1


	//   ....[25]....
        /*0ebc*/ 	.word	0x000083f0
        /*0ec0*/ 	.word	0x0000000b
        /*0ec4*/ 	.word	0x00000000
        /*0ec8*/ 	.short	0x0101
        /*0eca*/ 	.byte	0x3f
	.zero		1


	//   ....[26]....
        /*0ecc*/ 	.word	0x00008430
        /*0ed0*/ 	.word	0x0000005a
        /*0ed4*/ 	.word	0x000288b0
        /*0ed8*/ 	.short	0x010a
        /*0eda*/ 	.byte	0x3f
	.zero		1


	//   ....[27]....
        /*0edc*/ 	.word	0x00008a40
        /*0ee0*/ 	.word	0x0000005a
        /*0ee4*/ 	.word	0x00000000
        /*0ee8*/ 	.short	0x0101
        /*0eea*/ 	.byte	0x3f
	.zero		1


	//   ....[28]....
        /*0eec*/ 	.word	0x00009280
        /*0ef0*/ 	.word	0x0000009c
        /*0ef4*/ 	.word	0x00028800
        /*0ef8*/ 	.short	0x010a
        /*0efa*/ 	.byte	0x3f
	.zero		1


	//   ....[29]....
        /*0efc*/ 	.word	0x000092d0
        /*0f00*/ 	.word	0x0000009c
        /*0f04*/ 	.word	0x00028800
        /*0f08*/ 	.short	0x010a
        /*0f0a*/ 	.byte	0x3f
	.zero		1


	//   ....[30]....
        /*0f0c*/ 	.word	0x00009980
        /*0f10*/ 	.word	0x0000009c
        /*0f14*/ 	.word	0x00028800
        /*0f18*/ 	.short	0x010a
        /*0f1a*/ 	.byte	0x3f
	.zero		1


	//   ....[31]....
        /*0f1c*/ 	.word	0x0000b360
        /*0f20*/ 	.word	0x0000009c
        /*0f24*/ 	.word	0x00028800
        /*0f28*/ 	.short	0x010a
        /*0f2a*/ 	.byte	0x3f
	.zero		1


	//   ....[32]....
        /*0f2c*/ 	.word	0x0000cc00
        /*0f30*/ 	.word	0x00000003
        /*0f34*/ 	.word	0x00028830
        /*0f38*/ 	.short	0x010a
        /*0f3a*/ 	.byte	0x3f
	.zero		1


	//   ....[33]....
        /*0f3c*/ 	.word	0x0000cc50
        /*0f40*/ 	.word	0x00000003
        /*0f44*/ 	.word	0x00028830
        /*0f48*/ 	.short	0x010a
        /*0f4a*/ 	.byte	0x3f
	.zero		1


	//   ....[34]....
        /*0f4c*/ 	.word	0x0000e670
        /*0f50*/ 	.word	0x00000003
        /*0f54*/ 	.word	0x00000000
        /*0f58*/ 	.short	0x0101
        /*0f5a*/ 	.byte	0x3f
	.zero		1


	//   ....[35]....
        /*0f5c*/ 	.word	0x0000f260
        /*0f60*/ 	.word	0x00000007
        /*0f64*/ 	.word	0x00028830
        /*0f68*/ 	.short	0x010a
        /*0f6a*/ 	.byte	0x3f
	.zero		1


	//   ....[36]....
        /*0f6c*/ 	.word	0x0000f2b0
        /*0f70*/ 	.word	0x00000007
        /*0f74*/ 	.word	0x00028830
        /*0f78*/ 	.short	0x010a
        /*0f7a*/ 	.byte	0x3f
	.zero		1


	//   ....[37]....
        /*0f7c*/ 	.word	0x0000f6f0
        /*0f80*/ 	.word	0x00000005
        /*0f84*/ 	.word	0x00028850
        /*0f88*/ 	.short	0x010a
        /*0f8a*/ 	.byte	0x3f
	.zero		1


	//   ....[38]....
        /*0f8c*/ 	.word	0x0000f730
        /*0f90*/ 	.word	0x00000005
        /*0f94*/ 	.word	0x00028850
        /*0f98*/ 	.short	0x010a
        /*0f9a*/ 	.byte	0x3f
	.zero		1


	//   ....[39]....
        /*0f9c*/ 	.word	0x00010b30
        /*0fa0*/ 	.word	0x00000003
        /*0fa4*/ 	.word	0x00000000
        /*0fa8*/ 	.short	0x0101
        /*0faa*/ 	.byte	0x3f
	.zero		1


	//   ....[40]....
        /*0fac*/ 	.word	0x00010de0
        /*0fb0*/ 	.word	0x0000000c
        /*0fb4*/ 	.word	0x00000000
        /*0fb8*/ 	.short	0x0101
        /*0fba*/ 	.byte	0x3f
	.zero		1


	//   ....[41]....
        /*0fbc*/ 	.word	0x00011420
        /*0fc0*/ 	.word	0x0000000f
        /*0fc4*/ 	.word	0x00028850
        /*0fc8*/ 	.short	0x010a
        /*0fca*/ 	.byte	0x3f
	.zero		1


	//   ....[42]....
        /*0fcc*/ 	.word	0x000114a0
        /*0fd0*/ 	.word	0x0000000f
        /*0fd4*/ 	.word	0x00028850
        /*0fd8*/ 	.short	0x010a
        /*0fda*/ 	.byte	0x3f
	.zero		1


	//   ....[43]....
        /*0fdc*/ 	.word	0x00011ac0
        /*0fe0*/ 	.word	0x00000004
        /*0fe4*/ 	.word	0x00000000
        /*0fe8*/ 	.short	0x0101
        /*0fea*/ 	.byte	0x3f
	.zero		1


	//   ....[44]....
        /*0fec*/ 	.word	0x00012fe0
        /*0ff0*/ 	.word	0x00000000
        /*0ff4*/ 	.word	0x00000000
        /*0ff8*/ 	.short	0x0101
        /*0ffa*/ 	.byte	0x3f
	.zero		1


	//   ....[45]....
        /*0ffc*/ 	.word	0x00013830
        /*1000*/ 	.word	0x00000004
        /*1004*/ 	.word	0x00000000
        /*1008*/ 	.short	0x0101
        /*100a*/ 	.byte	0x3f
	.zero		1


	//   ....[46]....
        /*100c*/ 	.word	0x00016590
        /*1010*/ 	.word	0x00000016
        /*1014*/ 	.word	0x00028820
        /*1018*/ 	.short	0x010a
        /*101a*/ 	.byte	0x3f
	.zero		1


	//   ....[47]....
        /*101c*/ 	.word	0x00016620
        /*1020*/ 	.word	0x0000000a
        /*1024*/ 	.word	0x000288a0
        /*1028*/ 	.short	0x010a
        /*102a*/ 	.byte	0x3f
	.zero		1


	//   ....[48]....
        /*102c*/ 	.word	0x00016980
        /*1030*/ 	.word	0x0000000a
        /*1034*/ 	.word	0x000288c0
        /*1038*/ 	.short	0x010a
        /*103a*/ 	.byte	0x3f
	.zero		1


	//   ....[49]....
        /*103c*/ 	.word	0x00016db0
        /*1040*/ 	.word	0x0000000a
        /*1044*/ 	.word	0x000288a0
        /*1048*/ 	.short	0x010a
        /*104a*/ 	.byte	0x3f
	.zero		1


	//   ....[50]....
        /*104c*/ 	.word	0x000170f0
        /*1050*/ 	.word	0x0000000a
        /*1054*/ 	.word	0x000288c0
        /*1058*/ 	.short	0x010a
        /*105a*/ 	.byte	0x3f
	.zero		1


	//   ....[51]....
        /*105c*/ 	.word	0x00018090
        /*1060*/ 	.word	0x00000007
        /*1064*/ 	.word	0x00028840
        /*1068*/ 	.short	0x010a
        /*106a*/ 	.byte	0x3f
	.zero		1


	//   ....[52]....
        /*106c*/ 	.word	0x00018800
        /*1070*/ 	.word	0x00000007
        /*1074*/ 	.word	0x00028830
        /*1078*/ 	.short	0x0107
        /*107a*/ 	.byte	0x3f
	.zero		1


	//   ....[53]....
        /*107c*/ 	.word	0x000188d0
        /*1080*/ 	.word	0x00000007
        /*1084*/ 	.word	0x00028830
        /*1088*/ 	.short	0x0101
        /*108a*/ 	.byte	0x3f
	.zero		1


	//   ....[54]....
        /*108c*/ 	.word	0x000193b0
        /*1090*/ 	.word	0x00000016
        /*1094*/ 	.word	0x00028800
        /*1098*/ 	.short	0x0107
        /*109a*/ 	.byte	0x3f
	.zero		1


	//   ....[55]....
        /*109c*/ 	.word	0x000194c0
        /*10a0*/ 	.word	0x00000016
        /*10a4*/ 	.word	0x00028800
        /*10a8*/ 	.short	0x0101
        /*10aa*/ 	.byte	0x3f
	.zero		1


	//   ....[56]....
        /*10ac*/ 	.word	0x000194e0
        /*10b0*/ 	.word	0x00000016
        /*10b4*/ 	.word	0x00028820
        /*10b8*/ 	.short	0x010a
        /*10ba*/ 	.byte	0x3f
	.zero		1


	//   ....[57]....
        /*10bc*/ 	.word	0x00019870
        /*10c0*/ 	.word	0x00000006
        /*10c4*/ 	.word	0x00028840
        /*10c8*/ 	.short	0x010a
        /*10ca*/ 	.byte	0x3f
	.zero		1


	//   ....[58]....
        /*10cc*/ 	.word	0x00019d80
        /*10d0*/ 	.word	0x00000006
        /*10d4*/ 	.word	0x00028830
        /*10d8*/ 	.short	0x0107
        /*10da*/ 	.byte	0x3f
	.zero		1


	//   ....[59]....
        /*10dc*/ 	.word	0x00019e40
        /*10e0*/ 	.word	0x00000006
        /*10e4*/ 	.word	0x00028830
        /*10e8*/ 	.short	0x0101
        /*10ea*/ 	.byte	0x3f
	.zero		1


	//   ....[60]....
        /*10ec*/ 	.word	0x00019ea0
        /*10f0*/ 	.word	0x00000006
        /*10f4*/ 	.word	0x00028860
        /*10f8*/ 	.short	0x010a
        /*10fa*/ 	.byte	0x3f
	.zero		1


	//   ....[61]....
        /*10fc*/ 	.word	0x0001a3d0
        /*1100*/ 	.word	0x00000006
        /*1104*/ 	.word	0x00028850
        /*1108*/ 	.short	0x0107
        /*110a*/ 	.byte	0x3f
	.zero		1


	//   ....[62]....
        /*110c*/ 	.word	0x0001a570
        /*1110*/ 	.word	0x00000006
        /*1114*/ 	.word	0x00028850
        /*1118*/ 	.short	0x0101
        /*111a*/ 	.byte	0x3f
	.zero		1


	//   ....[63]....
        /*111c*/ 	.word	0x0001a780
        /*1120*/ 	.word	0x00000000
        /*1124*/ 	.word	0x00028860
        /*1128*/ 	.short	0x010a
        /*112a*/ 	.byte	0x3f
	.zero		1


	//   ....[64]....
        /*112c*/ 	.word	0x0001acb0
        /*1130*/ 	.word	0x00000000
        /*1134*/ 	.word	0x00028850
        /*1138*/ 	.short	0x0107
        /*113a*/ 	.byte	0x3f
	.zero		1


	//   ....[65]....
        /*113c*/ 	.word	0x0001ad70
        /*1140*/ 	.word	0x00000000
        /*1144*/ 	.word	0x00028850
        /*1148*/ 	.short	0x0101
        /*114a*/ 	.byte	0x3f
	.zero		1


	//   ....[66]....
        /*114c*/ 	.word	0x0001bac0
        /*1150*/ 	.word	0x00000004
        /*1154*/ 	.word	0x00028820
        /*1158*/ 	.short	0x010a
        /*115a*/ 	.byte	0x3f
	.zero		1


	//   ....[67]....
        /*115c*/ 	.word	0x0001bc30
        /*1160*/ 	.word	0x00000005
        /*1164*/ 	.word	0x00028840
        /*1168*/ 	.short	0x010a
        /*116a*/ 	.byte	0x3f
	.zero		1


	//   ....[68]....
        /*116c*/ 	.word	0x0001bcd0
        /*1170*/ 	.word	0x00000019
        /*1174*/ 	.word	0x00028840
        /*1178*/ 	.short	0x010a
        /*117a*/ 	.byte	0x3f
	.zero		1


	//   ....[69]....
        /*117c*/ 	.word	0x0001bd10
        /*1180*/ 	.word	0x00000005
        /*1184*/ 	.word	0x00028860
        /*1188*/ 	.short	0x010a
        /*118a*/ 	.byte	0x3f
	.zero		1


	//   ....[70]....
        /*118c*/ 	.word	0x0001bd50
        /*1190*/ 	.word	0x00000019
        /*1194*/ 	.word	0x00028860
        /*1198*/ 	.short	0x010a
        /*119a*/ 	.byte	0x3f
	.zero		1


	//   ....[71]....
        /*119c*/ 	.word	0x0001bdb0
        /*11a0*/ 	.word	0x0000005a
        /*11a4*/ 	.word	0x00028890
        /*11a8*/ 	.short	0x010a
        /*11aa*/ 	.byte	0x3f
	.zero		1


	//   ....[72]....
        /*11ac*/ 	.word	0x0001c2c0
        /*11b0*/ 	.word	0x0000005a
        /*11b4*/ 	.word	0x00028890
        /*11b8*/ 	.short	0x010a
        /*11ba*/ 	.byte	0x3f
	.zero		1


	//   ....[73]....
        /*11bc*/ 	.word	0x0001c7d0
        /*11c0*/ 	.word	0x0000005a
        /*11c4*/ 	.word	0x00028890
        /*11c8*/ 	.short	0x010a
        /*11ca*/ 	.byte	0x3f
	.zero		1


	//   ....[74]....
        /*11cc*/ 	.word	0x0001cca0
        /*11d0*/ 	.word	0x0000005a
        /*11d4*/ 	.word	0x000288b0
        /*11d8*/ 	.short	0x010a
        /*11da*/ 	.byte	0x3f
	.zero		1


	//   ....[75]....
        /*11dc*/ 	.word	0x0001cfb0
        /*11e0*/ 	.word	0x0000009c
        /*11e4*/ 	.word	0x00028800
        /*11e8*/ 	.short	0x010a
        /*11ea*/ 	.byte	0x3f
	.zero		1


	//   ....[76]....
        /*11ec*/ 	.word	0x0001d1c0
        /*11f0*/ 	.word	0x0000009c
        /*11f4*/ 	.word	0x00028800
        /*11f8*/ 	.short	0x010a
        /*11fa*/ 	.byte	0x3f
	.zero		1


	//   ....[77]....
        /*11fc*/ 	.word	0x0001d210
        /*1200*/ 	.word	0x00000003
        /*1204*/ 	.word	0x00028830
        /*1208*/ 	.short	0x010a
        /*120a*/ 	.byte	0x3f
	.zero		1


	//   ....[78]....
        /*120c*/ 	.word	0x0001d260
        /*1210*/ 	.word	0x00000007
        /*1214*/ 	.word	0x00028830
        /*1218*/ 	.short	0x010a
        /*121a*/ 	.byte	0x3f
	.zero		1


	//   ....[79]....
        /*121c*/ 	.word	0x0001d2b0
        /*1220*/ 	.word	0x00000005
        /*1224*/ 	.word	0x00028850
        /*1228*/ 	.short	0x010a
        /*122a*/ 	.byte	0x3f
	.zero		1


	//   ....[80]....
        /*122c*/ 	.word	0x0001d300
        /*1230*/ 	.word	0x0000000f
        /*1234*/ 	.word	0x00028850
        /*1238*/ 	.short	0x010a
        /*123a*/ 	.byte	0x3f
	.zero		1


	//   ....[81]....
        /*123c*/ 	.word	0x0001def0
        /*1240*/ 	.word	0x00000016
        /*1244*/ 	.word	0x00028820
        /*1248*/ 	.short	0x010a
        /*124a*/ 	.byte	0x3f
	.zero		1


	//   ....[82]....
        /*124c*/ 	.word	0x0001df40
        /*1250*/ 	.word	0x0000000a
        /*1254*/ 	.word	0x000288a0
        /*1258*/ 	.short	0x010a
        /*125a*/ 	.byte	0x3f
	.zero		1


	//   ....[83]....
        /*125c*/ 	.word	0x0001df90
        /*1260*/ 	.word	0x0000000a
        /*1264*/ 	.word	0x000288c0
        /*1268*/ 	.short	0x010a
        /*126a*/ 	.byte	0x3f
	.zero		1


	//   ....[84]....
        /*126c*/ 	.word	0x0001dfe0
        /*1270*/ 	.word	0x0000000a
        /*1274*/ 	.word	0x000288a0
        /*1278*/ 	.short	0x010a
        /*127a*/ 	.byte	0x3f
	.zero		1


	//   ....[85]....
        /*127c*/ 	.word	0x0001e030
        /*1280*/ 	.word	0x0000000a
        /*1284*/ 	.word	0x000288c0
        /*1288*/ 	.short	0x010a
        /*128a*/ 	.byte	0x3f
	.zero		1


	//   ....[86]....
        /*128c*/ 	.word	0x0001e150
        /*1290*/ 	.word	0x00000007
        /*1294*/ 	.word	0x00028840
        /*1298*/ 	.short	0x010a
        /*129a*/ 	.byte	0x3f
	.zero		1


	//   ....[87]....
        /*129c*/ 	.word	0x0001f6d0
        /*12a0*/ 	.word	0x00000016
        /*12a4*/ 	.word	0x00028820
        /*12a8*/ 	.short	0x010a
        /*12aa*/ 	.byte	0x3f
	.zero		1


	//   ....[88]....
        /*12ac*/ 	.word	0x0001f720
        /*12b0*/ 	.word	0x00000006
        /*12b4*/ 	.word	0x00028840
        /*12b8*/ 	.short	0x010a
        /*12ba*/ 	.byte	0x3f
	.zero		1


	//   ....[89]....
        /*12bc*/ 	.word	0x000200a0
        /*12c0*/ 	.word	0x00000006
        /*12c4*/ 	.word	0x00028860
        /*12c8*/ 	.short	0x010a
        /*12ca*/ 	.byte	0x3f
	.zero		1


	//   ....[90]....
        /*12cc*/ 	.word	0x00020b10
        /*12d0*/ 	.word	0x00000000
        /*12d4*/ 	.word	0x00028860
        /*12d8*/ 	.short	0x010a
        /*12da*/ 	.byte	0x3f
	.zero		1


	//   ....[91]....
        /*12dc*/ 	.word	0x00021f30
        /*12e0*/ 	.word	0x00000004
        /*12e4*/ 	.word	0x00028820
        /*12e8*/ 	.short	0x010a
        /*12ea*/ 	.byte	0x3f
	.zero		1


	//   ....[92]....
        /*12ec*/ 	.word	0x000220d0
        /*12f0*/ 	.word	0x00000005
        /*12f4*/ 	.word	0x00028840
        /*12f8*/ 	.short	0x010a
        /*12fa*/ 	.byte	0x3f
	.zero		1


	//   ....[93]....
        /*12fc*/ 	.word	0x00022120
        /*1300*/ 	.word	0x00000019
        /*1304*/ 	.word	0x00028840
        /*1308*/ 	.short	0x010a
        /*130a*/ 	.byte	0x3f
	.zero		1


	//   ....[94]....
        /*130c*/ 	.word	0x00022170
        /*1310*/ 	.word	0x00000005
        /*1314*/ 	.word	0x00028860
        /*1318*/ 	.short	0x010a
        /*131a*/ 	.byte	0x3f
	.zero		1


	//----- nvinfo : EIATTR_NUM_MBARRIERS
	.align		4
.L_915:
        /*131c*/ 	.byte	0x03, 0x38
        /*131e*/ 	.short	0x0016


	//----- nvinfo : EIATTR_EXIT_INSTR_OFFSETS
	.align		4
        /*1320*/ 	.byte	0x04, 0x1c
        /*1322*/ 	.short	(.L_917 - .L_916)


	//   ....[0]....
.L_916:
        /*1324*/ 	.word	0x0001bda0


	//----- nvinfo : EIATTR_MAX_THREADS
	.align		4
.L_917:
        /*1328*/ 	.byte	0x04, 0x05
        /*132a*/ 	.short	(.L_919 - .L_918)
.L_918:
        /*132c*/ 	.word	0x00000180
        /*1330*/ 	.word	0x00000001
        /*1334*/ 	.word	0x00000001


	//----- nvinfo : EIATTR_CRS_STACK_SIZE
	.align		4
.L_919:
        /*1338*/ 	.byte	0x04, 0x1e
        /*133a*/ 	.short	(.L_921 - .L_920)
.L_920:
        /*133c*/ 	.word	0x00000000


	//----- nvinfo : EIATTR_CBANK_PARAM_SIZE
	.align		4
.L_921:
        /*1340*/ 	.byte	0x03, 0x19
        /*1342*/ 	.short	0x0af0


	//----- nvinfo : EIATTR_PARAM_CBANK
	.align		4
        /*1344*/ 	.byte	0x04, 0x0a
        /*1346*/ 	.short	(.L_923 - .L_922)
	.align		4
.L_922:
        /*1348*/ 	.word	index@(.nv.constant0._ZN7cutlass13device_kernelIN5flash11enable_sm90INS1_16FlashAttnFwdSm90INS1_25CollectiveMainloopFwdSm90ILi2EN4cute5tupleIJNS5_1CILi1EEES8_S8_EEENS6_IJNS7_ILi128EEESA_SA_EEELi128ENS_10bfloat16_tEfNS_4arch4Sm90ELb0ELb0ELb0ELb1ELb1ELb1ELb0ELb1ELb1ELb1ELb1ELb0EEENS1_21CollectiveEpilogueFwdISB_S9_SC_SE_Li256ELb1ELb1ELb1ELb0EEENS1_36VarlenDynamicPersistentTileSchedulerILi128ELi128ELi256ELi128ELb1ELb1ELb1ELb0ELb1ELb1EEEEEEEEEvNT_6ParamsE)
        /*134c*/ 	.short	0x0210
        /*134e*/ 	.short	0x0af0


	//----- nvinfo : EIATTR_SW_WAR
	.align		4
.L_923:
        /*1350*/ 	.byte	0x04, 0x36
        /*1352*/ 	.short	(.L_925 - .L_924)
.L_924:
        /*1354*/ 	.word	0x00000008
.L_925:


//--------------------- .nv.info._ZN7cutlass13device_kernelIN5flash11enable_sm90INS1_16FlashAttnFwdSm90INS1_25CollectiveMainloopFwdSm90ILi2EN4cute5tupleIJNS5_1CILi1EEES8_S8_EEENS6_IJNS7_ILi128EEESA_SA_EEELi128ENS_10bfloat16_tEfNS_4arch4Sm90ELb0ELb1ELb0ELb0ELb1ELb0ELb0ELb1ELb1ELb1ELb1ELb0EEENS1_21CollectiveEpilogueFwdISB_S9_SC_SE_Li256ELb0ELb1ELb1ELb0EEENS1_19SingleTileSchedulerILb0ELb1ELb1ELi128EEEEEEEEEvNT_6ParamsE --------------------------
	.section	.nv.info._ZN7cutlass13device_kernelIN5flash11enable_sm90INS1_16FlashAttnFwdSm90INS1_25CollectiveMainloopFwdSm90ILi2EN4cute5tupleIJNS5_1CILi1EEES8_S8_EEENS6_IJNS7_ILi128EEESA_SA_EEELi128ENS_10bfloat16_tEfNS_4arch4Sm90ELb0ELb1ELb0ELb0ELb1ELb0ELb0ELb1ELb1ELb1ELb1ELb0EEENS1_21CollectiveEpilogueFwdISB_S9_SC_SE_Li256ELb0ELb1ELb1ELb0EEENS1_19SingleTileSchedulerILb0ELb1ELb1ELi128EEEEEEEEEvNT_6ParamsE,"",@"SHT_CUDA_INFO"
	.sectionflags	@""
	.align	4


	//----- nvinfo : EIATTR_CUDA_API_VERSION
	.align		4
        /*0000*/ 	.byte	0x04, 0x37
        /*0002*/ 	.short	(.L_927 - .L_926)
.L_926:
        /*0004*/ 	.word	0x00000082


	//----- nvinfo : EIATTR_KPARAM_INFO
	.align		4
.L_927:
        /*0008*/ 	.byte	0x04, 0x17
        /*000a*/ 	.short	(.L_929 - .L_928)
.L_928:
        /*000c*/ 	.word	0x00000000
        /*0010*/ 	.short	0x0000
        /*0012*/ 	.short	0x0070
        /*0014*/ 	.byte	0x00, 0xf0, 0x01, 0x28


	//----- nvinfo : EIATTR_SPARSE_MMA_MASK
	.align		4
.L_929:
        /*0018*/ 	.byte	0x03, 0x50
        /*001a*/ 	.short	0x0000


	//----- nvinfo : EIATTR_MAXREG_COUNT
	.align		4
        /*001c*/ 	.byte	0x03, 0x1b
        /*001e*/ 	.short	0x00a8


	//----- nvinfo : EIATTR_NUM_BARRIERS
	.align		4
        /*0020*/ 	.byte	0x02, 0x4c
        /*0022*/ 	.byte	0x10
	.zero		1


	//----- nvinfo : EIATTR_EXTERNS
	.align		4
        /*0024*/ 	.byte	0x04, 0x0f
        /*0026*/ 	.short	(.L_931 - .L_930)


	//   ....[0]....
	.align		4
.L_930:
        /*0028*/ 	.word	index@(__assertfail)


	//----- nvinfo : EIATTR_MERCURY_ISA_VERSION
	.align		4
.L_931:
        /*002c*/ 	.byte	0x03, 0x5f
        /*002e*/ 	.short	0x0101


	//----- nvinfo : EIATTR_INT_WARP_WIDE_INSTR_OFFSETS
	.align		4
        /*0030*/ 	.byte	0x04, 0x31
        /*0032*/ 	.short	(.L_933 - .L_932)


	//   ....[0]....
.L_932:
        /*0034*/ 	.word	0x000000b0


	//   ....[1]....
        /*0038*/ 	.word	0x000000c0


	//   ....[2]....
        /*003c*/ 	.word	0x00000160


	//----- nvinfo : EIATTR_COOP_GROUP_MASK_REGIDS
	.align		4
.L_933:
        /*0040*/ 	.byte	0x04, 0x29
        /*0042*/ 	.short	(.L_935 - .L_934)


	//   ....[0]....
.L_934:
        /*0044*/ 	.word	0xffffffff


	//   ....[1]....
        /*0048*/ 	.word	0xffffffff


	//   ....[2]....
        /*004c*/ 	.word	0xffffffff


	//   ....[3]....
        /*0050*/ 	.word	0xffffffff


	//   ....[4]....
        /*0054*/ 	.word	0xffffffff


	//   ....[5]....
        /*0058*/ 	.word	0xffffffff


	//   ....[6]....
        /*005c*/ 	.word	0xffffffff


	//   ....[7]....
        /*0060*/ 	.word	0xffffffff


	//   ....[8]....
        /*0064*/ 	.word	0xffffffff


	//   ....[9]....
        /*0068*/ 	.word	0xffffffff


	//   ....[10]....
        /*006c*/ 	.word	0xffffffff


	//   ....[11]....
        /*0070*/ 	.word	0xffffffff


	//   ....[12]....
        /*0074*/ 	.word	0xffffffff


	//   ....[13]....
        /*0078*/ 	.word	0xffffffff


	//   ....[14]....
        /*007c*/ 	.word	0xffffffff


	//   ....[15]....
        /*0080*/ 	.word	0xffffffff


	//   ....[16]....
        /*0084*/ 	.word	0xffffffff


	//   ....[17]....
        /*0088*/ 	.word	0xffffffff


	//   ....[18]....
        /*008c*/ 	.word	0xffffffff


	//   ....[19]....
        /*0090*/ 	.word	0xffffffff


	//   ....[20]....
        /*0094*/ 	.word	0xffffffff


	//   ....[21]....
        /*0098*/ 	.word	0xffffffff


	//   ....[22]....
        /*009c*/ 	.word	0xffffffff


	//   ....[23]....
        /*00a0*/ 	.word	0xffffffff


	//   ....[24]....
        /*00a4*/ 	.word	0xffffffff


	//   ....[25]....
        /*00a8*/ 	.word	0xffffffff


	//   ....[26]....
        /*00ac*/ 	.word	0xffffffff


	//   ....[27]....
        /*00b0*/ 	.word	0xffffffff


	//   ....[28]....
        /*00b4*/ 	.word	0xffffffff


	//   ....[29]....
        /*00b8*/ 	.word	0xffffffff


	//   ....[30]....
        /*00bc*/ 	.word	0xffffffff


	//   ....[31]....
        /*00c0*/ 	.word	0xffffffff


	//   ....[32]....
        /*00c4*/ 	.word	0xffffffff


	//   ....[33]....
        /*00c8*/ 	.word	0xffffffff


	//   ....[34]....
        /*00cc*/ 	.word	0xffffffff


	//   ....[35]....
        /*00d0*/ 	.word	0xffffffff


	//   ....[36]....
        /*00d4*/ 	.word	0xffffffff


	//   ....[37]....
        /*00d8*/ 	.word	0xffffffff


	//   ....[38]....
        /*00dc*/ 	.word	0xffffffff


	//   ....[39]....
        /*00e0*/ 	.word	0xffffffff


	//   ....[40]....
        /*00e4*/ 	.word	0xffffffff


	//   ....[41]....
        /*00e8*/ 	.word	0xffffffff


	//   ....[42]....
        /*00ec*/ 	.word	0xffffffff


	//   ....[43]....
        /*00f0*/ 	.word	0xffffffff


	//   ....[44]....
        /*00f4*/ 	.word	0xffffffff


	//   ....[45]....
        /*00f8*/ 	.word	0xffffffff


	//   ....[46]....
        /*00fc*/ 	.word	0xffffffff


	//   ....[47]....
        /*0100*/ 	.word	0xffffffff


	//   ....[48]....
        /*0104*/ 	.word	0xffffffff


	//   ....[49]....
        /*0108*/ 	.word	0xffffffff


	//   ....[50]....
        /*010c*/ 	.word	0xffffffff


	//   ....[51]....
        /*0110*/ 	.word	0xffffffff


	//   ....[52]....
        /*0114*/ 	.word	0xffffffff


	//   ....[53]....
        /*0118*/ 	.word	0xffffffff


	//   ....[54]....
        /*011c*/ 	.word	0xffffffff


	//   ....[55]....
        /*0120*/ 	.word	0xffffffff


	//   ....[56]....
        /*0124*/ 	.word	0xffffffff


	//   ....[57]....
        /*0128*/ 	.word	0xffffffff


	//   ....[58]....
        /*012c*/ 	.word	0xffffffff


	//   ....[59]....
        /*0130*/ 	.word	0xffffffff


	//   ....[60]....
        /*0134*/ 	.word	0xffffffff


	//   ....[61]....
        /*0138*/ 	.word	0xffffffff


	//   ....[62]....
        /*013c*/ 	.word	0xffffffff


	//   ....[63]....
        /*0140*/ 	.word	0xffffffff


	//   ....[64]....
        /*0144*/ 	.word	0xffffffff


	//   ....[65]....
        /*0148*/ 	.word	0xffffffff


	//   ....[66]....
        /*014c*/ 	.word	0xffffffff


	//   ....[67]....
        /*0150*/ 	.word	0xffffffff


	//   ....[68]....
        /*0154*/ 	.word	0xffffffff


	//   ....[69]....
        /*0158*/ 	.word	0xffffffff


	//   ....[70]....
        /*015c*/ 	.word	0xffffffff


	//   ....[71]....
        /*0160*/ 	.word	0xffffffff


	//   ....[72]....
        /*0164*/ 	.word	0xffffffff


	//   ....[73]....
        /*0168*/ 	.word	0xffffffff


	//   ....[74]....
        /*016c*/ 	.word	0xffffffff


	//   ....[75]....
        /*0170*/ 	.word	0xffffffff


	//   ....[76]....
        /*0174*/ 	.word	0xffffffff


	//   ....[77]....
        /*0178*/ 	.word	0xffffffff


	//   ....[78]....
        /*017c*/ 	.word	0xffffffff


	//   ....[79]....
        /*0180*/ 	.word	0xffffffff


	//   ....[80]....
        /*0184*/ 	.word	0xffffffff


	//   ....[81]....
        /*0188*/ 	.word	0xffffffff


	//   ....[82]....
        /*018c*/ 	.word	0xffffffff


	//   ....[83]....
        /*0190*/ 	.word	0xffffffff


	//   ....[84]....
        /*0194*/ 	.word	0xffffffff


	//   ....[85]....
        /*0198*/ 	.word	0xffffffff


	//   ....[86]....
        /*019c*/ 	.word	0xffffffff


	//   ....[87]....
        /*01a0*/ 	.word	0xffffffff


	//   ....[88]....
        /*01a4*/ 	.word	0xffffffff


	//   ....[89]....
        /*01a8*/ 	.word	0xffffffff


	//   ....[90]....
        /*01ac*/ 	.word	0xffffffff


	//   ....[91]....
        /*01b0*/ 	.word	0xffffffff


	//   ....[92]....
        /*01b4*/ 	.word	0xffffffff


	//   ....[93]....
        /*01b8*/ 	.word	0xffffffff


	//   ....[94]....
        /*01bc*/ 	.word	0xffffffff


	//   ....[95]....
        /*01c0*/ 	.word	0xffffffff


	//   ....[96]....
        /*01c4*/ 	.word	0xffffffff


	//   ....[97]....
        /*01c8*/ 	.word	0xffffffff


	//   ....[98]....
        /*01cc*/ 	.word	0xffffffff


	//   ....[99]....
        /*01d0*/ 	.word	0xffffffff


	//   ....[100]....
        /*01d4*/ 	.word	0xffffffff


	//   ....[101]....
        /*01d8*/ 	.word	0xffffffff


	//   ....[102]....
        /*01dc*/ 	.word	0xffffffff


	//   ....[103]....
        /*01e0*/ 	.word	0xffffffff


	//   ....[104]....
        /*01e4*/ 	.word	0xffffffff


	//   ....[105]....
        /*01e8*/ 	.word	0xffffffff


	//   ....[106]....
        /*01ec*/ 	.word	0xffffffff


	//   ....[107]....
        /*01f0*/ 	.word	0xffffffff


	//   ....[108]....
        /*01f4*/ 	.word	0xffffffff


	//   ....[109]....
        /*01f8*/ 	.word	0xffffffff


	//   ....[110]....
        /*01fc*/ 	.word	0xffffffff


	//   ....[111]....
        /*0200*/ 	.word	0xffffffff


	//   ....[112]....
        /*0204*/ 	.word	0xffffffff


	//   ....[113]....
        /*0208*/ 	.word	0xffffffff


	//   ....[114]....
        /*020c*/ 	.word	0xffffffff


	//   ....[115]....
        /*0210*/ 	.word	0xffffffff


	//   ....[116]....
        /*0214*/ 	.word	0xffffffff


	//   ....[117]....
        /*0218*/ 	.word	0xffffffff


	//   ....[118]....
        /*021c*/ 	.word	0xffffffff


	//   ....[119]....
        /*0220*/ 	.word	0xffffffff


	//   ....[120]....
        /*0224*/ 	.word	0xffffffff


	//   ....[121]....
        /*0228*/ 	.word	0xffffffff


	//   ....[122]....
        /*022c*/ 	.word	0xffffffff


	//   ....[123]....
        /*0230*/ 	.word	0x0500000f


	//   ....[124]....
        /*0234*/ 	.word	0x0500000f


	//   ....[125]....
        /*0238*/ 	.word	0x0500000f


	//   ....[126]....
        /*023c*/ 	.word	0x0500000f


	//   ....[127]....
        /*0240*/ 	.word	0x0500000f


	//   ....[128]....
        /*0244*/ 	.word	0x0500000f


	//   ....[129]....
        /*0248*/ 	.word	0x0500000f


	//   ....[130]....
        /*024c*/ 	.word	0x0500000f


	//   ....[131]....
        /*0250*/ 	.word	0x0500000f


	//   ....[132]....
        /*0254*/ 	.word	0x0500000f


	//   ....[133]....
        /*0258*/ 	.word	0x0500000f


	//   ....[134]....
        /*025c*/ 	.word	0x0500000f


	//   ....[135]....
        /*0260*/ 	.word	0x0500000f


	//   ....[136]....
        /*0264*/ 	.word	0x0500000f


	//   ....[137]....
        /*0268*/ 	.word	0x0500000f


	//   ....[138]....
        /*026c*/ 	.word	0x0500000f


	//   ....[139]....
        /*0270*/ 	.word	0x0500000f


	//   ....[140]....
        /*0274*/ 	.word	0x0500000f


	//   ....[141]....
        /*0278*/ 	.word	0x0500000f


	//   ....[142]....
        /*027c*/ 	.word	0x0500000f


	//   ....[143]....
        /*0280*/ 	.word	0x0500000f


	//   ....[144]....
        /*0284*/ 	.word	0x0500000f


	//   ....[145]....
        /*0288*/ 	.word	0x0500000f


	//   ....[146]....
        /*028c*/ 	.word	0x0500000f


	//   ....[147]....
        /*0290*/ 	.word	0x0500000f


	//   ....[148]....
        /*0294*/ 	.word	0x0500000f


	//   ....[149]....
        /*0298*/ 	.word	0x0500000f


	//   ....[150]....
        /*029c*/ 	.word	0x0500000f


	//   ....[151]....
        /*02a0*/ 	.word	0x0500000f


	//   ....[152]....
        /*02a4*/ 	.word	0x0500000f


	//   ....[153]....
        /*02a8*/ 	.word	0x0500000f


	//   ....[154]....
        /*02ac*/ 	.word	0x0500000f


	//   ....[155]....
        /*02b0*/ 	.word	0x0500000f


	//   ....[156]....
        /*02b4*/ 	.word	0x0500000f


	//   ....[157]....
        /*02b8*/ 	.word	0x0500000f


	//   ....[158]....
        /*02bc*/ 	.word	0x0500000f


	//   ....[159]....
        /*02c0*/ 	.word	0x0500000f


	//   ....[160]....
        /*02c4*/ 	.word	0x0500000f


	//   ....[161]....
        /*02c8*/ 	.word	0x0500000f


	//   ....[162]....
        /*02cc*/ 	.word	0x0500000f


	//   ....[163]....
        /*02d0*/ 	.word	0x0500000f


	//   ....[164]....
        /*02d4*/ 	.word	0x0500000f


	//   ....[165]....
        /*02d8*/ 	.word	0x0500000f


	//   ....[166]....
        /*02dc*/ 	.word	0x0500000f


	//   ....[167]....
        /*02e0*/ 	.word	0x0500000f


	//   ....[168]....
        /*02e4*/ 	.word	0x0500000f


	//   ....[169]....
        /*02e8*/ 	.word	0x0500000f


	//   ....[170]....
        /*02ec*/ 	.word	0x0500000f


	//   ....[171]....
        /*02f0*/ 	.word	0x0500000f


	//   ....[172]....
        /*02f4*/ 	.word	0x0500000f


	//   ....[173]....
        /*02f8*/ 	.word	0x0500000f


	//   ....[174]....
        /*02fc*/ 	.word	0x0500000f


	//   ....[175]....
        /*0300*/ 	.word	0x0500000f


	//   ....[176]....
        /*0304*/ 	.word	0x0500000f


	//   ....[177]....
        /*0308*/ 	.word	0x0500000f


	//   ....[178]....
        /*030c*/ 	.word	0x0500000f


	//   ....[179]....
        /*0310*/ 	.word	0x0500000f


	//   ....[180]....
        /*0314*/ 	.word	0x0500000f


	//   ....[181]....
        /*0318*/ 	.word	0x0500000f


	//   ....[182]....
        /*031c*/ 	.word	0x0500000f


	//   ....[183]....
        /*0320*/ 	.word	0x0500000f


	//   ....[184]....
        /*0324*/ 	.word	0x0500000f


	//   ....[185]....
        /*0328*/ 	.word	0x0500000f


	//   ....[186]....
        /*032c*/ 	.word	0x0500000f


	//   ....[187]....
        /*0330*/ 	.word	0x0500000f


	//   ....[188]....
        /*0334*/ 	.word	0x0500000f


	//   ....[189]....
        /*0338*/ 	.word	0x0500000f


	//   ....[190]....
        /*033c*/ 	.word	0x0500000f


	//   ....[191]....
        /*0340*/ 	.word	0x0500000f


	//   ....[192]....
        /*0344*/ 	.word	0x0500000f


	//   ....[193]....
        /*0348*/ 	.word	0x0500000f


	//   ....[194]....
        /*034c*/ 	.word	0x0500000f


	//   ....[195]....
        /*0350*/ 	.word	0x0500000f


	//   ....[196]....
        /*0354*/ 	.word	0x0500000f


	//   ....[197]....
        /*0358*/ 	.word	0x0500000f


	//   ....[198]....
        /*035c*/ 	.word	0x0500000f


	//   ....[199]....
        /*0360*/ 	.word	0x0500000f


	//   ....[200]....
        /*0364*/ 	.word	0x0500000f


	//   ....[201]....
        /*0368*/ 	.word	0x0500000f


	//   ....[202]....
        /*036c*/ 	.word	0x0500000f


	//   ....[203]....
        /*0370*/ 	.word	0x0500000f


	//   ....[204]....
        /*0374*/ 	.word	0x0500000f


	//----- nvinfo : EIATTR_COOP_GROUP_INSTR_OFFSETS
	.align		4
.L_935:
        /*0378*/ 	.byte	0x04, 0x28
        /*037a*/ 	.short	(.L_937 - .L_936)


	//   ....[0]....
.L_936:
        /*037c*/ 	.word	0x00000070


	//   ....[1]....
        /*0380*/ 	.word	0x00000080


	//   ....[2]....
        /*0384*/ 	.word	0x000002c0


	//   ....[3]....
        /*0388*/ 	.word	0x00000420


	//   ....[4]....
        /*038c*/ 	.word	0x00000540


	//   ....[5]....
        /*0390*/ 	.word	0x000006a0


	//   ....[6]....
        /*0394*/ 	.word	0x00001510


	//   ....[7]....
        /*0398*/ 	.word	0x00001ef0


	//   ....[8]....
        /*039c*/ 	.word	0x00002b00


	//   ....[9]....
        /*03a0*/ 	.word	0x000032f0


	//   ....[10]....
        /*03a4*/ 	.word	0x00003420


	//   ....[11]....
        /*03a8*/ 	.word	0x00003cb0


	//   ....[12]....
        /*03ac*/ 	.word	0x00003d10


	//   ....[13]....
        /*03b0*/ 	.word	0x00005580


	//   ....[14]....
        /*03b4*/ 	.word	0x00005780


	//   ....[15]....
        /*03b8*/ 	.word	0x00006360


	//   ....[16]....
        /*03bc*/ 	.word	0x000063b0


	//   ....[17]....
        /*03c0*/ 	.word	0x00006ce0


	//   ....[18]....
        /*03c4*/ 	.word	0x00006d50


	//   ....[19]....
        /*03c8*/ 	.word	0x00008cc0


	//   ....[20]....
        /*03cc*/ 	.word	0x00008cd0


	//   ....[21]....
        /*03d0*/ 	.word	0x00008d10


	//   ....[22]....
        /*03d4*/ 	.word	0x00008d20


	//   ....[23]....
        /*03d8*/ 	.word	0x0000aa10


	//   ....[24]....
        /*03dc*/ 	.word	0x0000ac10


	//   ....[25]....
        /*03e0*/ 	.word	0x0000b7f0


	//   ....[26]....
        /*03e4*/ 	.word	0x0000b840


	//   ....[27]....
        /*03e8*/ 	.word	0x0000c170


	//   ....[28]....
        /*03ec*/ 	.word	0x0000c1e0


	//   ....[29]....
        /*03f0*/ 	.word	0x0000d330


	//   ....[30]....
        /*03f4*/ 	.word	0x0000d360


	//   ....[31]....
        /*03f8*/ 	.word	0x0000d410


	//   ....[32]....
        /*03fc*/ 	.word	0x0000d420


	//   ....[33]....
        /*0400*/ 	.word	0x0000e3d0


	//   ....[34]....
        /*0404*/ 	.word	0x0000e410


	//   ....[35]....
        /*0408*/ 	.word	0x0000e450


	//   ....[36]....
        /*040c*/ 	.word	0x0000e470


	//   ....[37]....
        /*0410*/ 	.word	0x0000e4a0


	//   ....[38]....
        /*0414*/ 	.word	0x0000e4b0


	//   ....[39]....
        /*0418*/ 	.word	0x0000eaf0


	//   ....[40]....
        /*041c*/ 	.word	0x0000eb00


	//   ....[41]....
        /*0420*/ 	.word	0x0000f530


	//   ....[42]....
        /*0424*/ 	.word	0x00010ab0


	//   ....[43]....
        /*0428*/ 	.word	0x00010ae0


	//   ....[44]....
        /*042c*/ 	.word	0x00010af0


	//   ....[45]....
        /*0430*/ 	.word	0x00010b00


	//   ....[46]....
        /*0434*/ 	.word	0x00010b10


	//   ....[47]....
        /*0438*/ 	.word	0x00010b20


	//   ....[48]....
        /*043c*/ 	.word	0x00010b30


	//   ....[49]....
        /*0440*/ 	.word	0x00010b50


	//   ....[50]....
        /*0444*/ 	.word	0x00010bc0


	//   ....[51]....
        /*0448*/ 	.word	0x00010c50


	//   ....[52]....
        /*044c*/ 	.word	0x00010ca0


	//   ....[53]....
        /*0450*/ 	.word	0x00010cb0


	//   ....[54]....
        /*0454*/ 	.word	0x00010ce0


	//   ....[55]....
        /*0458*/ 	.word	0x00010d30


	//   ....[56]....
        /*045c*/ 	.word	0x00010d70


	//   ....[57]....
        /*0460*/ 	.word	0x00010d90


	//   ....[58]....
        /*0464*/ 	.word	0x00011410


	//   ....[59]....
        /*0468*/ 	.word	0x00011440


	//   ....[60]....
        /*046c*/ 	.word	0x00011470


	//   ....[61]....
        /*0470*/ 	.word	0x000114a0


	//   ....[62]....
        /*0474*/ 	.word	0x000114b0


	//   ....[63]....
        /*0478*/ 	.word	0x00011540


	//   ....[64]....
        /*047c*/ 	.word	0x00011560


	//   ....[65]....
        /*0480*/ 	.word	0x00011570


	//   ....[66]....
        /*0484*/ 	.word	0x00011650


	//   ....[67]....
        /*0488*/ 	.word	0x00011670


	//   ....[68]....
        /*048c*/ 	.word	0x00011680


	//   ....[69]....
        /*0490*/ 	.word	0x000116d0


	//   ....[70]....
        /*0494*/ 	.word	0x00011770


	//   ....[71]....
        /*0498*/ 	.word	0x00011790


	//   ....[72]....
        /*049c*/ 	.word	0x000117a0


	//   ....[73]....
        /*04a0*/ 	.word	0x000117e0


	//   ....[74]....
        /*04a4*/ 	.word	0x00011f00


	//   ....[75]....
        /*04a8*/ 	.word	0x00011f30


	//   ....[76]....
        /*04ac*/ 	.word	0x00011f40


	//   ....[77]....
        /*04b0*/ 	.word	0x00011f50


	//   ....[78]....
        /*04b4*/ 	.word	0x00011f80


	//   ....[79]....
        /*04b8*/ 	.word	0x00011fc0


	//   ....[80]....
        /*04bc*/ 	.word	0x00011fd0


	//   ....[81]....
        /*04c0*/ 	.word	0x00011ff0


	//   ....[82]....
        /*04c4*/ 	.word	0x00012050


	//   ....[83]....
        /*04c8*/ 	.word	0x00012060


	//   ....[84]....
        /*04cc*/ 	.word	0x00012080


	//   ....[85]....
        /*04d0*/ 	.word	0x000120e0


	//   ....[86]....
        /*04d4*/ 	.word	0x00012100


	//   ....[87]....
        /*04d8*/ 	.word	0x00012110


	//   ....[88]....
        /*04dc*/ 	.word	0x00012140


	//   ....[89]....
        /*04e0*/ 	.word	0x00012150


	//   ....[90]....
        /*04e4*/ 	.word	0x000123d0


	//   ....[91]....
        /*04e8*/ 	.word	0x000123f0


	//   ....[92]....
        /*04ec*/ 	.word	0x00012400


	//   ....[93]....
        /*04f0*/ 	.word	0x00012420


	//   ....[94]....
        /*04f4*/ 	.word	0x00012490


	//   ....[95]....
        /*04f8*/ 	.word	0x000124c0


	//   ....[96]....
        /*04fc*/ 	.word	0x00012510


	//   ....[97]....
        /*0500*/ 	.word	0x00012540


	//   ....[98]....
        /*0504*/ 	.word	0x00012590


	//   ....[99]....
        /*0508*/ 	.word	0x000125c0


	//   ....[100]....
        /*050c*/ 	.word	0x00012610


	//   ....[101]....
        /*0510*/ 	.word	0x00012640


	//   ....[102]....
        /*0514*/ 	.word	0x00012690


	//   ....[103]....
        /*0518*/ 	.word	0x000126c0


	//   ....[104]....
        /*051c*/ 	.word	0x00012710


	//   ....[105]....
        /*0520*/ 	.word	0x00012740


	//   ....[106]....
        /*0524*/ 	.word	0x00012ba0


	//   ....[107]....
        /*0528*/ 	.word	0x00012bd0


	//   ....[108]....
        /*052c*/ 	.word	0x00012c00


	//   ....[109]....
        /*0530*/ 	.word	0x00012c30


	//   ....[110]....
        /*0534*/ 	.word	0x00012c60


	//   ....[111]....
        /*0538*/ 	.word	0x00012c70


	//   ....[112]....
        /*053c*/ 	.word	0x00012c90


	//   ....[113]....
        /*0540*/ 	.word	0x00012cb0


	//   ....[114]....
        /*0544*/ 	.word	0x00012cd0


	//   ....[115]....
        /*0548*/ 	.word	0x00012cf0


	//   ....[116]....
        /*054c*/ 	.word	0x00012d70


	//   ....[117]....
        /*0550*/ 	.word	0x00012d90


	//   ....[118]....
        /*0554*/ 	.word	0x00012dc0


	//   ....[119]....
        /*0558*/ 	.word	0x00012de0


	//   ....[120]....
        /*055c*/ 	.word	0x00012f90


	//   ....[121]....
        /*0560*/ 	.word	0x00012fa0


	//   ....[122]....
        /*0564*/ 	.word	0x00013200


	//   ....[123]....
        /*0568*/ 	.word	0x00013820


	//   ....[124]....
        /*056c*/ 	.word	0x00013910


	//   ....[125]....
        /*0570*/ 	.word	0x000139b0


	//   ....[126]....
        /*0574*/ 	.word	0x00013a10


	//   ....[127]....
        /*0578*/ 	.word	0x00013ae0


	//   ....[128]....
        /*057c*/ 	.word	0x00013b50


	//   ....[129]....
        /*0580*/ 	.word	0x00013c10


	//   ....[130]....
        /*0584*/ 	.word	0x00013c80


	//   ....[131]....
        /*0588*/ 	.word	0x00013d60


	//   ....[132]....
        /*058c*/ 	.word	0x00013de0


	//   ....[133]....
        /*0590*/ 	.word	0x00013eb0


	//   ....[134]....
        /*0594*/ 	.word	0x00013f30


	//   ....[135]....
        /*0598*/ 	.word	0x00013ff0


	//   ....[136]....
        /*059c*/ 	.word	0x00014070


	//   ....[137]....
        /*05a0*/ 	.word	0x00014140


	//   ....[138]....
        /*05a4*/ 	.word	0x000141c0


	//   ....[139]....
        /*05a8*/ 	.word	0x00014280


	//   ....[140]....
        /*05ac*/ 	.word	0x00014310


	//   ....[141]....
        /*05b0*/ 	.word	0x00014370


	//   ....[142]....
        /*05b4*/ 	.word	0x00014410


	//   ....[143]....
        /*05b8*/ 	.word	0x000144e0


	//   ....[144]....
        /*05bc*/ 	.word	0x00014550


	//   ....[145]....
        /*05c0*/ 	.word	0x00014640


	//   ....[146]....
        /*05c4*/ 	.word	0x000146a0


	//   ....[147]....
        /*05c8*/ 	.word	0x00014770


	//   ....[148]....
        /*05cc*/ 	.word	0x000147e0


	//   ....[149]....
        /*05d0*/ 	.word	0x000148d0


	//   ....[150]....
        /*05d4*/ 	.word	0x00014930


	//   ....[151]....
        /*05d8*/ 	.word	0x00014a00


	//   ....[152]....
        /*05dc*/ 	.word	0x00014a70


	//   ....[153]....
        /*05e0*/ 	.word	0x00014b50


	//   ....[154]....
        /*05e4*/ 	.word	0x00014bb0


	//   ....[155]....
        /*05e8*/ 	.word	0x00014c60


	//   ....[156]....
        /*05ec*/ 	.word	0x00014da0


	//   ....[157]....
        /*05f0*/ 	.word	0x00014e50


	//   ....[158]....
        /*05f4*/ 	.word	0x00014f20


	//   ....[159]....
        /*05f8*/ 	.word	0x00014f70


	//   ....[160]....
        /*05fc*/ 	.word	0x00015050


	//   ....[161]....
        /*0600*/ 	.word	0x000150a0


	//   ....[162]....
        /*0604*/ 	.word	0x00015170


	//   ....[163]....
        /*0608*/ 	.word	0x000151c0


	//   ....[164]....
        /*060c*/ 	.word	0x000152a0


	//   ....[165]....
        /*0610*/ 	.word	0x000152f0


	//   ....[166]....
        /*0614*/ 	.word	0x000153d0


	//   ....[167]....
        /*0618*/ 	.word	0x00015420


	//   ....[168]....
        /*061c*/ 	.word	0x000154f0


	//   ....[169]....
        /*0620*/ 	.word	0x00015540


	//   ....[170]....
        /*0624*/ 	.word	0x00015620


	//   ....[171]....
        /*0628*/ 	.word	0x00015670


	//   ....[172]....
        /*062c*/ 	.word	0x00015760


	//   ....[173]....
        /*0630*/ 	.word	0x00015800


	//   ....[174]....
        /*0634*/ 	.word	0x00015860


	//   ....[175]....
        /*0638*/ 	.word	0x00015920


	//   ....[176]....
        /*063c*/ 	.word	0x000159c0


	//   ....[177]....
        /*0640*/ 	.word	0x00015a80


	//   ....[178]....
        /*0644*/ 	.word	0x00015b20


	//   ....[179]....
        /*0648*/ 	.word	0x00015be0


	//   ....[180]....
        /*064c*/ 	.word	0x00015c80


	//   ....[181]....
        /*0650*/ 	.word	0x00015d40


	//   ....[182]....
        /*0654*/ 	.word	0x00015de0


	//   ....[183]....
        /*0658*/ 	.word	0x00015ea0


	//   ....[184]....
        /*065c*/ 	.word	0x00015f40


	//   ....[185]....
        /*0660*/ 	.word	0x00016000


	//   ....[186]....
        /*0664*/ 	.word	0x000160a0


	//   ....[187]....
        /*0668*/ 	.word	0x00016160


	//   ....[188]....
        /*066c*/ 	.word	0x00016280


	//   ....[189]....
        /*0670*/ 	.word	0x00016320


	//   ....[190]....
        /*0674*/ 	.word	0x000163d0


	//   ....[191]....
        /*0678*/ 	.word	0x000164a0


	//   ....[192]....
        /*067c*/ 	.word	0x00016510


	//   ....[193]....
        /*0680*/ 	.word	0x000165e0


	//   ....[194]....
        /*0684*/ 	.word	0x00016650


	//   ....[195]....
        /*0688*/ 	.word	0x00016730


	//   ....[196]....
        /*068c*/ 	.word	0x000167a0


	//   ....[197]....
        /*0690*/ 	.word	0x00016880


	//   ....[198]....
        /*0694*/ 	.word	0x00016900


	//   ....[199]....
        /*0698*/ 	.word	0x000169e0


	//   ....[200]....
        /*069c*/ 	.word	0x00016a50


	//   ....[201]....
        /*06a0*/ 	.word	0x00016b20


	//   ....[202]....
        /*06a4*/ 	.word	0x00016b90


	//   ....[203]....
        /*06a8*/ 	.word	0x00016c50


	//   ....[204]....
        /*06ac*/ 	.word	0x00016d30


	//----- nvinfo : EIATTR_REG_RECONFIG
	.align		4
.L_937:
        /*06b0*/ 	.byte	0x01, 0x54
	.zero		2


	//----- nvinfo : EIATTR_SYSCALL_OFFSETS
	.align		4
        /*06b4*/ 	.byte	0x04, 0x46
        /*06b6*/ 	.short	(.L_939 - .L_938)


	//   ....[0]....
.L_938:
        /*06b8*/ 	.word	0x000016d0


	//   ....[1]....
        /*06bc*/ 	.word	0x000100f0


	//   ....[2]....
        /*06c0*/ 	.word	0x00010230


	//   ....[3]....
        /*06c4*/ 	.word	0x00010320


	//   ....[4]....
        /*06c8*/ 	.word	0x00011170


	//----- nvinfo : EIATTR_MBARRIER_INSTR_OFFSETS
	.align		4
.L_939:
        /*06cc*/ 	.byte	0x04, 0x39
        /*06ce*/ 	.short	(.L_941 - .L_940)


	//   ....[0]....
.L_940:
        /*06d0*/ 	.word	0x00000170
        /*06d4*/ 	.word	0x000000ff
        /*06d8*/ 	.word	0x00028800
        /*06dc*/ 	.short	0x0100
        /*06de*/ 	.byte	0x08
	.zero		1


	//   ....[1]....
        /*06e0*/ 	.word	0x00000180
        /*06e4*/ 	.word	0x000000ff
        /*06e8*/ 	.word	0x00028820
        /*06ec*/ 	.short	0x0100
        /*06ee*/ 	.byte	0x08
	.zero		1


	//   ....[2]....
        /*06f0*/ 	.word	0x00000270
        /*06f4*/ 	.word	0x000000ff
        /*06f8*/ 	.word	0x00028830
        /*06fc*/ 	.short	0x0100
        /*06fe*/ 	.byte	0x08
	.zero		1


	//   ....[3]....
        /*0700*/ 	.word	0x00000280
        /*0704*/ 	.word	0x000000ff
        /*0708*/ 	.word	0x00028840
        /*070c*/ 	.short	0x0100
        /*070e*/ 	.byte	0x08
	.zero		1


	//   ....[4]....
        /*0710*/ 	.word	0x00000290
        /*0714*/ 	.word	0x000000ff
        /*0718*/ 	.word	0x00028838
        /*071c*/ 	.short	0x0100
        /*071e*/ 	.byte	0x08
	.zero		1


	//   ....[5]....
        /*0720*/ 	.word	0x000002a0
        /*0724*/ 	.word	0x000000ff
        /*0728*/ 	.word	0x00028848
        /*072c*/ 	.short	0x0100
        /*072e*/ 	.byte	0x08
	.zero		1


	//   ....[6]....
        /*0730*/ 	.word	0x000003d0
        /*0734*/ 	.word	0x000000ff
        /*0738*/ 	.word	0x00028850
        /*073c*/ 	.short	0x0100
        /*073e*/ 	.byte	0x08
	.zero		1


	//   ....[7]....
        /*0740*/ 	.word	0x000003e0
        /*0744*/ 	.word	0x000000ff
        /*0748*/ 	.word	0x00028860
        /*074c*/ 	.short	0x0100
        /*074e*/ 	.byte	0x08
	.zero		1


	//   ....[8]....
        /*0750*/ 	.word	0x000003f0
        /*0754*/ 	.word	0x000000ff
        /*0758*/ 	.word	0x00028858
        /*075c*/ 	.short	0x0100
        /*075e*/ 	.byte	0x08
	.zero		1


	//   ....[9]....
        /*0760*/ 	.word	0x00000400
        /*0764*/ 	.word	0x000000ff
        /*0768*/ 	.word	0x00028868
        /*076c*/ 	.short	0x0100
        /*076e*/ 	.byte	0x08
	.zero		1


	//   ....[10]....
        /*0770*/ 	.word	0x000004f0
        /*0774*/ 	.word	0x000000ff
        /*0778*/ 	.word	0x00028870
        /*077c*/ 	.short	0x0100
        /*077e*/ 	.byte	0x06
	.zero		1


	//   ....[11]....
        /*0780*/ 	.word	0x00000500
        /*0784*/ 	.word	0x000000ff
        /*0788*/ 	.word	0x00028880
        /*078c*/ 	.short	0x0100
        /*078e*/ 	.byte	0x06
	.zero		1


	//   ....[12]....
        /*0790*/ 	.word	0x00000510
        /*0794*/ 	.word	0x000000ff
        /*0798*/ 	.word	0x00028878
        /*079c*/ 	.short	0x0100
        /*079e*/ 	.byte	0x06
	.zero		1


	//   ....[13]....
        /*07a0*/ 	.word	0x00000520
        /*07a4*/ 	.word	0x000000ff
        /*07a8*/ 	.word	0x00028888
        /*07ac*/ 	.short	0x0100
        /*07ae*/ 	.byte	0x06
	.zero		1


	//   ....[14]....
        /*07b0*/ 	.word	0x00000650
        /*07b4*/ 	.word	0x000000ff
        /*07b8*/ 	.word	0x00028890
        /*07bc*/ 	.short	0x0100
        /*07be*/ 	.byte	0x08
	.zero		1


	//   ....[15]....
        /*07c0*/ 	.word	0x00000660
        /*07c4*/ 	.word	0x000000ff
        /*07c8*/ 	.word	0x000288a0
        /*07cc*/ 	.short	0x0100
        /*07ce*/ 	.byte	0x08
	.zero		1


	//   ....[16]....
        /*07d0*/ 	.word	0x00000670
        /*07d4*/ 	.word	0x000000ff
        /*07d8*/ 	.word	0x00028898
        /*07dc*/ 	.short	0x0100
        /*07de*/ 	.byte	0x08
	.zero		1


	//   ....[17]....
        /*07e0*/ 	.word	0x00000680
        /*07e4*/ 	.word	0x000000ff
        /*07e8*/ 	.word	0x000288a8
        /*07ec*/ 	.short	0x0100
        /*07ee*/ 	.byte	0x08
	.zero		1


	//   ....[18]....
        /*07f0*/ 	.word	0x000007c0
        /*07f4*/ 	.word	0x000000ff
        /*07f8*/ 	.word	0x000288b0
        /*07fc*/ 	.short	0x0100
        /*07fe*/ 	.byte	0x08
	.zero		1


	//   ....[19]....
        /*0800*/ 	.word	0x000007d0
        /*0804*/ 	.word	0x000000ff
        /*0808*/ 	.word	0x000288c0
        /*080c*/ 	.short	0x0100
        /*080e*/ 	.byte	0x08
	.zero		1


	//   ....[20]....
        /*0810*/ 	.word	0x000007e0
        /*0814*/ 	.word	0x000000ff
        /*0818*/ 	.word	0x000288b8
        /*081c*/ 	.short	0x0100
        /*081e*/ 	.byte	0x08
	.zero		1


	//   ....[21]....
        /*0820*/ 	.word	0x000007f0
        /*0824*/ 	.word	0x000000ff
        /*0828*/ 	.word	0x000288c8
        /*082c*/ 	.short	0x0100
        /*082e*/ 	.byte	0x08
	.zero		1


	//   ....[22]....
        /*0830*/ 	.word	0x000016f0
        /*0834*/ 	.word	0x000000ff
        /*0838*/ 	.word	0x00028800
        /*083c*/ 	.short	0x010a
        /*083e*/ 	.byte	0x28
	.zero		1


	//   ....[23]....
        /*0840*/ 	.word	0x00001760
        /*0844*/ 	.word	0x000000ff
        /*0848*/ 	.word	0x00028830
        /*084c*/ 	.short	0x010a
        /*084e*/ 	.byte	0x28
	.zero		1


	//   ....[24]....
        /*0850*/ 	.word	0x000017c0
        /*0854*/ 	.word	0x000000ff
        /*0858*/ 	.word	0x00028830
        /*085c*/ 	.short	0x010a
        /*085e*/ 	.byte	0x28
	.zero		1


	//   ....[25]....
        /*0860*/ 	.word	0x00001f10
        /*0864*/ 	.word	0x000000ff
        /*0868*/ 	.word	0x00000000
        /*086c*/ 	.short	0x0101
        /*086e*/ 	.byte	0x06
	.zero		1


	//   ....[26]....
        /*0870*/ 	.word	0x00004d40
        /*0874*/ 	.word	0x000000ff
        /*0878*/ 	.word	0x00028830
        /*087c*/ 	.short	0x010a
        /*087e*/ 	.byte	0x06
	.zero		1


	//   ....[27]....
        /*0880*/ 	.word	0x00004d80
        /*0884*/ 	.word	0x000000ff
        /*0888*/ 	.word	0x00028830
        /*088c*/ 	.short	0x010a
        /*088e*/ 	.byte	0x06
	.zero		1


	//   ....[28]....
        /*0890*/ 	.word	0x000050f0
        /*0894*/ 	.word	0x000000ff
        /*0898*/ 	.word	0x00028850
        /*089c*/ 	.short	0x010a
        /*089e*/ 	.byte	0x06
	.zero		1


	//   ....[29]....
        /*08a0*/ 	.word	0x00005130
        /*08a4*/ 	.word	0x000000ff
        /*08a8*/ 	.word	0x00028850
        /*08ac*/ 	.short	0x010a
        /*08ae*/ 	.byte	0x06
	.zero		1


	//   ....[30]....
        /*08b0*/ 	.word	0x00005550
        /*08b4*/ 	.word	0x000000ff
        /*08b8*/ 	.word	0x00000000
        /*08bc*/ 	.short	0x0101
        /*08be*/ 	.byte	0x06
	.zero		1


	//   ....[31]....
        /*08c0*/ 	.word	0x000077f0
        /*08c4*/ 	.word	0x000000ff
        /*08c8*/ 	.word	0x00000000
        /*08cc*/ 	.short	0x0101
        /*08ce*/ 	.byte	0x06
	.zero		1


	//   ....[32]....
        /*08d0*/ 	.word	0x00008160
        /*08d4*/ 	.word	0x000000ff
        /*08d8*/ 	.word	0x00028830
        /*08dc*/ 	.short	0x010a
        /*08de*/ 	.byte	0x06
	.zero		1


	//   ....[33]....
        /*08e0*/ 	.word	0x000081a0
        /*08e4*/ 	.word	0x000000ff
        /*08e8*/ 	.word	0x00028830
        /*08ec*/ 	.short	0x010a
        /*08ee*/ 	.byte	0x06
	.zero		1


	//   ....[34]....
        /*08f0*/ 	.word	0x00008510
        /*08f4*/ 	.word	0x000000ff
        /*08f8*/ 	.word	0x00028850
        /*08fc*/ 	.short	0x010a
        /*08fe*/ 	.byte	0x06
	.zero		1


	//   ....[35]....
        /*0900*/ 	.word	0x00008550
        /*0904*/ 	.word	0x000000ff
        /*0908*/ 	.word	0x00028850
        /*090c*/ 	.short	0x010a
        /*090e*/ 	.byte	0x06
	.zero		1


	//   ....[36]....
        /*0910*/ 	.word	0x00008950
        /*0914*/ 	.word	0x000000ff
        /*0918*/ 	.word	0x00000000
        /*091c*/ 	.short	0x0101
        /*091e*/ 	.byte	0x06
	.zero		1


	//   ....[37]....
        /*0920*/ 	.word	0x00009b00
        /*0924*/ 	.word	0x000000ff
        /*0928*/ 	.word	0x00000000
        /*092c*/ 	.short	0x0101
        /*092e*/ 	.byte	0x06
	.zero		1


	//   ....[38]....
        /*0930*/ 	.word	0x0000a230
        /*0934*/ 	.word	0x000000ff
        /*0938*/ 	.word	0x00028830
        /*093c*/ 	.short	0x010a
        /*093e*/ 	.byte	0x06
	.zero		1


	//   ....[39]....
        /*0940*/ 	.word	0x0000a270
        /*0944*/ 	.word	0x000000ff
        /*0948*/ 	.word	0x00028830
        /*094c*/ 	.short	0x010a
        /*094e*/ 	.byte	0x06
	.zero		1


	//   ....[40]....
        /*0950*/ 	.word	0x0000a5a0
        /*0954*/ 	.word	0x000000ff
        /*0958*/ 	.word	0x00028850
        /*095c*/ 	.short	0x010a
        /*095e*/ 	.byte	0x06
	.zero		1


	//   ....[41]....
        /*0960*/ 	.word	0x0000a5e0
        /*0964*/ 	.word	0x000000ff
        /*0968*/ 	.word	0x00028850
        /*096c*/ 	.short	0x010a
        /*096e*/ 	.byte	0x06
	.zero		1


	//   ....[42]....
        /*0970*/ 	.word	0x0000a9e0
        /*0974*/ 	.word	0x000000ff
        /*0978*/ 	.word	0x00000000
        /*097c*/ 	.short	0x0101
        /*097e*/ 	.byte	0x06
	.zero		1


	//   ....[43]....
        /*0980*/ 	.word	0x0000cc80
        /*0984*/ 	.word	0x000000ff
        /*0988*/ 	.word	0x00000000
        /*098c*/ 	.short	0x0101
        /*098e*/ 	.byte	0x06
	.zero		1


	//   ....[44]....
        /*0990*/ 	.word	0x0000d280
        /*0994*/ 	.word	0x000000ff
        /*0998*/ 	.word	0x00028850
        /*099c*/ 	.short	0x010a
        /*099e*/ 	.byte	0x05
	.zero		1


	//   ....[45]....
        /*09a0*/ 	.word	0x0000d2c0
        /*09a4*/ 	.word	0x000000ff
        /*09a8*/ 	.word	0x00028850
        /*09ac*/ 	.short	0x010a
        /*09ae*/ 	.byte	0x05
	.zero		1


	//   ....[46]....
        /*09b0*/ 	.word	0x0000d870
        /*09b4*/ 	.word	0x000000ff
        /*09b8*/ 	.word	0x00000000
        /*09bc*/ 	.short	0x0101
        /*09be*/ 	.byte	0x04
	.zero		1


	//   ....[47]....
        /*09c0*/ 	.word	0x0000e490
        /*09c4*/ 	.word	0x000000ff
        /*09c8*/ 	.word	0x00000000
        /*09cc*/ 	.short	0x0101
        /*09ce*/ 	.byte	0x04
	.zero		1


	//   ....[48]....
        /*09d0*/ 	.word	0x000107e0
        /*09d4*/ 	.word	0x000000ff
        /*09d8*/ 	.word	0x00028840
        /*09dc*/ 	.short	0x010a
        /*09de*/ 	.byte	0x2e
	.zero		1


	//   ....[49]....
        /*09e0*/ 	.word	0x00010f30
        /*09e4*/ 	.word	0x000000ff
        /*09e8*/ 	.word	0x00028830
        /*09ec*/ 	.short	0x0107
        /*09ee*/ 	.byte	0x2e
	.zero		1


	//   ....[50]....
        /*09f0*/ 	.word	0x00010fa0
        /*09f4*/ 	.word	0x000000ff
        /*09f8*/ 	.word	0x00028830
        /*09fc*/ 	.short	0x0101
        /*09fe*/ 	.byte	0x2e
	.zero		1


	//   ....[51]....
        /*0a00*/ 	.word	0x00011930
        /*0a04*/ 	.word	0x000000ff
        /*0a08*/ 	.word	0x00028800
        /*0a0c*/ 	.short	0x0107
        /*0a0e*/ 	.byte	0x2e
	.zero		1


	//   ....[52]....
        /*0a10*/ 	.word	0x00011970
        /*0a14*/ 	.word	0x000000ff
        /*0a18*/ 	.word	0x00028800
        /*0a1c*/ 	.short	0x0101
        /*0a1e*/ 	.byte	0x2e
	.zero		1


	//   ....[53]....
        /*0a20*/ 	.word	0x000119a0
        /*0a24*/ 	.word	0x000000ff
        /*0a28*/ 	.word	0x00028820
        /*0a2c*/ 	.short	0x010a
        /*0a2e*/ 	.byte	0x2e
	.zero		1


	//   ....[54]....
        /*0a30*/ 	.word	0x00011d00
        /*0a34*/ 	.word	0x00000022
        /*0a38*/ 	.word	0x00028840
        /*0a3c*/ 	.short	0x010a
        /*0a3e*/ 	.byte	0x3f
	.zero		1


	//   ....[55]....
        /*0a40*/ 	.word	0x00012260
        /*0a44*/ 	.word	0x00000022
        /*0a48*/ 	.word	0x00028830
        /*0a4c*/ 	.short	0x0107
        /*0a4e*/ 	.byte	0x3f
	.zero		1


	//   ....[56]....
        /*0a50*/ 	.word	0x00012310
        /*0a54*/ 	.word	0x00000022
        /*0a58*/ 	.word	0x00028830
        /*0a5c*/ 	.short	0x0101
        /*0a5e*/ 	.byte	0x3f
	.zero		1


	//   ....[57]....
        /*0a60*/ 	.word	0x00012370
        /*0a64*/ 	.word	0x00000000
        /*0a68*/ 	.word	0x00028860
        /*0a6c*/ 	.short	0x010a
        /*0a6e*/ 	.byte	0x3f
	.zero		1


	//   ....[58]....
        /*0a70*/ 	.word	0x000128c0
        /*0a74*/ 	.word	0x00000000
        /*0a78*/ 	.word	0x00028850
        /*0a7c*/ 	.short	0x0107
        /*0a7e*/ 	.byte	0x3f
	.zero		1


	//   ....[59]....
        /*0a80*/ 	.word	0x000129a0
        /*0a84*/ 	.word	0x00000000
        /*0a88*/ 	.word	0x00028850
        /*0a8c*/ 	.short	0x0101
        /*0a8e*/ 	.byte	0x3f
	.zero		1


	//   ....[60]....
        /*0a90*/ 	.word	0x00012b30
        /*0a94*/ 	.word	0x00000000
        /*0a98*/ 	.word	0x00028860
        /*0a9c*/ 	.short	0x010a
        /*0a9e*/ 	.byte	0x3f
	.zero		1


	//   ....[61]....
        /*0aa0*/ 	.word	0x00013070
        /*0aa4*/ 	.word	0x00000000
        /*0aa8*/ 	.word	0x00028850
        /*0aac*/ 	.short	0x0107
        /*0aae*/ 	.byte	0x3f
	.zero		1


	//   ....[62]....
        /*0ab0*/ 	.word	0x00013120
        /*0ab4*/ 	.word	0x00000000
        /*0ab8*/ 	.word	0x00028850
        /*0abc*/ 	.short	0x0101
        /*0abe*/ 	.byte	0x3f
	.zero		1


	//   ....[63]....
        /*0ac0*/ 	.word	0x000131c0
        /*0ac4*/ 	.word	0x00000007
        /*0ac8*/ 	.word	0x00028820
        /*0acc*/ 	.short	0x010a
        /*0ace*/ 	.byte	0x3f
	.zero		1


	//   ....[64]....
        /*0ad0*/ 	.word	0x000132f0
        /*0ad4*/ 	.word	0x00000005
        /*0ad8*/ 	.word	0x00028840
        /*0adc*/ 	.short	0x010a
        /*0ade*/ 	.byte	0x3f
	.zero		1


	//   ....[65]....
        /*0ae0*/ 	.word	0x00013390
        /*0ae4*/ 	.word	0x00000007
        /*0ae8*/ 	.word	0x00028840
        /*0aec*/ 	.short	0x010a
        /*0aee*/ 	.byte	0x3f
	.zero		1


	//   ....[66]....
        /*0af0*/ 	.word	0x000133d0
        /*0af4*/ 	.word	0x00000005
        /*0af8*/ 	.word	0x00028860
        /*0afc*/ 	.short	0x010a
        /*0afe*/ 	.byte	0x3f
	.zero		1


	//   ....[67]....
        /*0b00*/ 	.word	0x00013410
        /*0b04*/ 	.word	0x00000007
        /*0b08*/ 	.word	0x00028860
        /*0b0c*/ 	.short	0x010a
        /*0b0e*/ 	.byte	0x3f
	.zero		1


	//   ....[68]....
        /*0b10*/ 	.word	0x00013480
        /*0b14*/ 	.word	0x00000003
        /*0b18*/ 	.word	0x00028800
        /*0b1c*/ 	.short	0x010a
        /*0b1e*/ 	.byte	0x3f
	.zero		1


	//   ....[69]....
        /*0b20*/ 	.word	0x000134e0
        /*0b24*/ 	.word	0x00000003
        /*0b28*/ 	.word	0x00028830
        /*0b2c*/ 	.short	0x010a
        /*0b2e*/ 	.byte	0x3f
	.zero		1


	//   ....[70]....
        /*0b30*/ 	.word	0x00013540
        /*0b34*/ 	.word	0x00000007
        /*0b38*/ 	.word	0x00028830
        /*0b3c*/ 	.short	0x010a
        /*0b3e*/ 	.byte	0x3f
	.zero		1


	//   ....[71]....
        /*0b40*/ 	.word	0x000135a0
        /*0b44*/ 	.word	0x00000007
        /*0b48*/ 	.word	0x00028850
        /*0b4c*/ 	.short	0x010a
        /*0b4e*/ 	.byte	0x3f
	.zero		1


	//   ....[72]....
        /*0b50*/ 	.word	0x00013600
        /*0b54*/ 	.word	0x00000007
        /*0b58*/ 	.word	0x00028830
        /*0b5c*/ 	.short	0x010a
        /*0b5e*/ 	.byte	0x3f
	.zero		1


	//   ....[73]....
        /*0b60*/ 	.word	0x00013660
        /*0b64*/ 	.word	0x00000007
        /*0b68*/ 	.word	0x00028850
        /*0b6c*/ 	.short	0x010a
        /*0b6e*/ 	.byte	0x3f
	.zero		1


	//   ....[74]....
        /*0b70*/ 	.word	0x000136c0
        /*0b74*/ 	.word	0x00000007
        /*0b78*/ 	.word	0x00028830
        /*0b7c*/ 	.short	0x010a
        /*0b7e*/ 	.byte	0x3f
	.zero		1


	//   ....[75]....
        /*0b80*/ 	.word	0x00013720
        /*0b84*/ 	.word	0x00000007
        /*0b88*/ 	.word	0x00028850
        /*0b8c*/ 	.short	0x010a
        /*0b8e*/ 	.byte	0x3f
	.zero		1


	//   ....[76]....
        /*0b90*/ 	.word	0x00013780
        /*0b94*/ 	.word	0x00000003
        /*0b98*/ 	.word	0x00028850
        /*0b9c*/ 	.short	0x010a
        /*0b9e*/ 	.byte	0x3f
	.zero		1


	//   ....[77]....
        /*0ba0*/ 	.word	0x00013860
        /*0ba4*/ 	.word	0x0000000a
        /*0ba8*/ 	.word	0x00028840
        /*0bac*/ 	.short	0x010a
        /*0bae*/ 	.byte	0x3f
	.zero		1


	//   ....[78]....
        /*0bb0*/ 	.word	0x00014ca0
        /*0bb4*/ 	.word	0x00000003
        /*0bb8*/ 	.word	0x00028820
        /*0bbc*/ 	.short	0x010a
        /*0bbe*/ 	.byte	0x3f
	.zero		1


	//   ....[79]....
        /*0bc0*/ 	.word	0x00014cf0
        /*0bc4*/ 	.word	0x00000022
        /*0bc8*/ 	.word	0x00028840
        /*0bcc*/ 	.short	0x010a
        /*0bce*/ 	.byte	0x3f
	.zero		1


	//   ....[80]....
        /*0bd0*/ 	.word	0x000156b0
        /*0bd4*/ 	.word	0x00000000
        /*0bd8*/ 	.word	0x00028860
        /*0bdc*/ 	.short	0x010a
        /*0bde*/ 	.byte	0x3f
	.zero		1


	//   ....[81]....
        /*0be0*/ 	.word	0x000161d0
        /*0be4*/ 	.word	0x00000000
        /*0be8*/ 	.word	0x00028860
        /*0bec*/ 	.short	0x010a
        /*0bee*/ 	.byte	0x3f
	.zero		1


	//   ....[82]....
        /*0bf0*/ 	.word	0x00016c80
        /*0bf4*/ 	.word	0x00000007
        /*0bf8*/ 	.word	0x00028820
        /*0bfc*/ 	.short	0x010a
        /*0bfe*/ 	.byte	0x3f
	.zero		1


	//   ....[83]....
        /*0c00*/ 	.word	0x00016df0
        /*0c04*/ 	.word	0x00000005
        /*0c08*/ 	.word	0x00028840
        /*0c0c*/ 	.short	0x010a
        /*0c0e*/ 	.byte	0x3f
	.zero		1


	//   ....[84]....
        /*0c10*/ 	.word	0x00016e40
        /*0c14*/ 	.word	0x00000007
        /*0c18*/ 	.word	0x00028840
        /*0c1c*/ 	.short	0x010a
        /*0c1e*/ 	.byte	0x3f
	.zero		1


	//   ....[85]....
        /*0c20*/ 	.word	0x00016e90
        /*0c24*/ 	.word	0x00000005
        /*0c28*/ 	.word	0x00028860
        /*0c2c*/ 	.short	0x010a
        /*0c2e*/ 	.byte	0x3f
	.zero		1


	//----- nvinfo : EIATTR_NUM_MBARRIERS
	.align		4
.L_941:
        /*0c30*/ 	.byte	0x03, 0x38
        /*0c32*/ 	.short	0x0016


	//----- nvinfo : EIATTR_EXIT_INSTR_OFFSETS
	.align		4
        /*0c34*/ 	.byte	0x04, 0x1c
        /*0c36*/ 	.short	(.L_943 - .L_942)


	//   ....[0]....
.L_942:
        /*0c38*/ 	.word	0x00013460


	//----- nvinfo : EIATTR_MAX_THREADS
	.align		4
.L_943:
        /*0c3c*/ 	.byte	0x04, 0x05
        /*0c3e*/ 	.short	(.L_945 - .L_944)
.L_944:
        /*0c40*/ 	.word	0x00000180
        /*0c44*/ 	.word	0x00000001
        /*0c48*/ 	.word	0x00000001


	//----- nvinfo : EIATTR_CRS_STACK_SIZE
	.align		4
.L_945:
        /*0c4c*/ 	.byte	0x04, 0x1e
        /*0c4e*/ 	.short	(.L_947 - .L_946)
.L_946:
        /*0c50*/ 	.word	0x00000000


	//----- nvinfo : EIATTR_CBANK_PARAM_SIZE
	.align		4
.L_947:
        /*0c54*/ 	.byte	0x03, 0x19
        /*0c56*/ 	.short	0x0a70


	//----- nvinfo : EIATTR_PARAM_CBANK
	.align		4
        /*0c58*/ 	.byte	0x04, 0x0a
        /*0c5a*/ 	.short	(.L_949 - .L_948)
	.align		4
.L_948:
        /*0c5c*/ 	.word	index@(.nv.constant0._ZN7cutlass13device_kernelIN5flash11enable_sm90INS1_16FlashAttnFwdSm90INS1_25CollectiveMainloopFwdSm90ILi2EN4cute5tupleIJNS5_1CILi1EEES8_S8_EEENS6_IJNS7_ILi128EEESA_SA_EEELi128ENS_10bfloat16_tEfNS_4arch4Sm90ELb0ELb1ELb0ELb0ELb1ELb0ELb0ELb1ELb1ELb1ELb1ELb0EEENS1_21CollectiveEpilogueFwdISB_S9_SC_SE_Li256ELb0ELb1ELb1ELb0EEENS1_19SingleTileSchedulerILb0ELb1ELb1ELi128EEEEEEEEEvNT_6ParamsE)
        /*0c60*/ 	.short	0x0210
        /*0c62*/ 	.short	0x0a70


	//----- nvinfo : EIATTR_SW_WAR
	.align		4
.L_949:
        /*0c64*/ 	.byte	0x04, 0x36
        /*0c66*/ 	.short	(.L_951 - .L_950)
.L_950:
        /*0c68*/ 	.word	0x00000008
.L_951:


//--------------------- .nv.info._ZN7cutlass13device_kernelIN5flash11enable_sm90INS1_16FlashAttnFwdSm90INS1_25CollectiveMainloopFwdSm90ILi2EN4cute5tupleIJNS5_1CILi1EEES8_S8_EEENS6_IJNS7_ILi128EEESA_SA_EEELi128ENS_10bfloat16_tEfNS_4arch4Sm90ELb0ELb1ELb0ELb1ELb1ELb0ELb0ELb1ELb1ELb1ELb1ELb0EEENS1_21CollectiveEpilogueFwdISB_S9_SC_SE_Li256ELb1ELb1ELb1ELb0EEENS1_36VarlenDynamicPersistentTileSchedulerILi128ELi128ELi256ELi128ELb1ELb1ELb1ELb1ELb0ELb1EEEEEEEEEvNT_6ParamsE --------------------------
	.section	.nv.info._ZN7cutlass13device_kernelIN5flash11enable_sm90INS1_16FlashAttnFwdSm90INS1_25CollectiveMainloopFwdSm90ILi2EN4cute5tupleIJNS5_1CILi1EEES8_S8_EEENS6_IJNS7_ILi128EEESA_SA_EEELi128ENS_10bfloat16_tEfNS_4arch4Sm90ELb0ELb1ELb0ELb1ELb1ELb0ELb0ELb1ELb1ELb1ELb1ELb0EEENS1_21CollectiveEpilogueFwdISB_S9_SC_SE_Li256ELb1ELb1ELb1ELb0EEENS1_36VarlenDynamicPersistentTileSchedulerILi128ELi128ELi256ELi128ELb1ELb1ELb1ELb1ELb0ELb1EEEEEEEEEvNT_6ParamsE,"",@"SHT_CUDA_INFO"
	.sectionflags	@""
	.align	4


	//----- nvinfo : EIATTR_CUDA_API_VERSION
	.align		4
        /*0000*/ 	.byte	0x04, 0x37
        /*0002*/ 	.short	(.L_953 - .L_952)
.L_952:
        /*0004*/ 	.word	0x00000082


	//----- nvinfo : EIATTR_KPARAM_INFO
	.align		4
.L_953:
        /*0008*/ 	.byte	0x04, 0x17
        /*000a*/ 	.short	(.L_955 - .L_954)
.L_954:
        /*000c*/ 	.word	0x00000000
        /*0010*/ 	.short	0x0000
        /*0012*/ 	.short	0x0070
        /*0014*/ 	.byte	0x00, 0xf0, 0x01, 0x2a


	//----- nvinfo : EIATTR_SPARSE_MMA_MASK
	.align		4
.L_955:
        /*0018*/ 	.byte	0x03, 0x50
        /*001a*/ 	.short	0x0000


	//----- nvinfo : EIATTR_MAXREG_COUNT
	.align		4
        /*001c*/ 	.byte	0x03, 0x1b
        /*001e*/ 	.short	0x00a8


	//----- nvinfo : EIATTR_NUM_BARRIERS
	.align		4
        /*0020*/ 	.byte	0x02, 0x4c
        /*0022*/ 	.byte	0x10
	.zero		1


	//----- nvinfo : EIATTR_EXTERNS
	.align		4
        /*0024*/ 	.byte	0x04, 0x0f
        /*0026*/ 	.short	(.L_957 - .L_956)


	//   ....[0]....
	.align		4
.L_956:
        /*0028*/ 	.word	index@(__assertfail)


	//----- nvinfo : EIATTR_ANNOTATIONS
	.align		4
.L_957:
        /*002c*/ 	.byte	0x04, 0x55
        /*002e*/ 	.short	(.L_959 - .L_958)


	//   ....[0]....
.L_958:
        /* <DEDUP_REMOVED lines=11> */


	//----- nvinfo : EIATTR_MERCURY_ISA_VERSION
	.align		4
.L_959:
        /*00c8*/ 	.byte	0x03, 0x5f
        /*00ca*/ 	.short	0x0101


	//----- nvinfo : EIATTR_UNUSED_LOAD_BYTE_OFFSET
	.align		4
        /*00cc*/ 	.byte	0x04, 0x44
        /*00ce*/ 	.short	(.L_961 - .L_960)


	//   ....[0]....
.L_960:
        /*00d0*/ 	.word	0x00000980
        /*00d4*/ 	.word	0x0000fff0


	//   ....[1]....
        /*00d8*/ 	.word	0x0000e410
        /*00dc*/ 	.word	0x0000fff0


	//----- nvinfo : EIATTR_INT_WARP_WIDE_INSTR_OFFSETS
	.align		4
.L_961:
        /*00e0*/ 	.byte	0x04, 0x31
        /*00e2*/ 	.short	(.L_963 - .L_962)


	//   ....[0]....
.L_962:
        /*00e4*/ 	.word	0x000000c0


	//   ....[1]....
        /*00e8*/ 	.word	0x000000d0


	//   ....[2]....
        /*00ec*/ 	.word	0x00000170


	//   ....[3]....
        /*00f0*/ 	.word	0x00012f50


	//   ....[4]....
        /*00f4*/ 	.word	0x00012fe0


	//   ....[5]....
        /*00f8*/ 	.word	0x00015dd0


	//   ....[6]....
        /*00fc*/ 	.word	0x00015e60


	//----- nvinfo : EIATTR_COOP_GROUP_MASK_REGIDS
	.align		4
.L_963:
        /*0100*/ 	.byte	0x04, 0x29
        /*0102*/ 	.short	(.L_965 - .L_964)


	//   ....[0]....
.L_964:
        /*0104*/ 	.word	0xffffffff


	//   ....[1]....
        /*0108*/ 	.word	0xffffffff


	//   ....[2]....
        /*010c*/ 	.word	0xffffffff


	//   ....[3]....
        /*0110*/ 	.word	0xffffffff


	//   ....[4]....
        /*0114*/ 	.word	0xffffffff


	//   ....[5]....
        /*0118*/ 	.word	0xffffffff


	//   ....[6]....
        /*011c*/ 	.word	0xffffffff


	//   ....[7]....
        /*0120*/ 	.word	0xffffffff


	//   ....[8]....
        /*0124*/ 	.word	0xffffffff


	//   ....[9]....
        /*0128*/ 	.word	0xffffffff


	//   ....[10]....
        /*012c*/ 	.word	0xffffffff


	//   ....[11]....
        /*0130*/ 	.word	0xffffffff


	//   ....[12]....
        /*0134*/ 	.word	0xffffffff


	//   ....[13]....
        /*0138*/ 	.word	0xffffffff


	//   ....[14]....
        /*013c*/ 	.word	0xffffffff


	//   ....[15]....
        /*0140*/ 	.word	0xffffffff


	//   ....[16]....
        /*0144*/ 	.word	0xffffffff


	//   ....[17]....
        /*0148*/ 	.word	0xffffffff


	//   ....[18]....
        /*014c*/ 	.word	0xffffffff


	//   ....[19]....
        /*0150*/ 	.word	0xffffffff


	//   ....[20]....
        /*0154*/ 	.word	0xffffffff


	//   ....[21]....
        /*0158*/ 	.word	0xffffffff


	//   ....[22]....
        /*015c*/ 	.word	0xffffffff


	//   ....[23]....
        /*0160*/ 	.word	0xffffffff


	//   ....[24]....
        /*0164*/ 	.word	0xffffffff


	//   ....[25]....
        /*0168*/ 	.word	0xffffffff


	//   ....[26]....
        /*016c*/ 	.word	0xffffffff


	//   ....[27]....
        /*0170*/ 	.word	0xffffffff


	//   ....[28]....
        /*0174*/ 	.word	0xffffffff


	//   ....[29]....
        /*0178*/ 	.word	0xffffffff


	//   ....[30]....
        /*017c*/ 	.word	0xffffffff


	//   ....[31]....
        /*0180*/ 	.word	0xffffffff


	//   ....[32]....
        /*0184*/ 	.word	0xffffffff


	//   ....[33]....
        /*0188*/ 	.word	0xffffffff


	//   ....[34]....
        /*018c*/ 	.word	0xffffffff


	//   ....[35]....
        /*0190*/ 	.word	0xffffffff


	//   ....[36]....
        /*0194*/ 	.word	0xffffffff


	//   ....[37]....
        /*0198*/ 	.word	0xffffffff


	//   ....[38]....
        /*019c*/ 	.word	0xffffffff


	//   ....[39]....
        /*01a0*/ 	.word	0xffffffff


	//   ....[40]....
        /*01a4*/ 	.word	0xffffffff


	//   ....[41]....
        /*01a8*/ 	.word	0xffffffff


	//   ....[42]....
        /*01ac*/ 	.word	0xffffffff


	//   ....[43]....
        /*01b0*/ 	.word	0xffffffff


	//   ....[44]....
        /*01b4*/ 	.word	0xffffffff


	//   ....[45]....
        /*01b8*/ 	.word	0xffffffff


	//   ....[46]....
        /*01bc*/ 	.word	0xffffffff


	//   ....[47]....
        /*01c0*/ 	.word	0xffffffff


	//   ....[48]....
        /*01c4*/ 	.word	0xffffffff


	//   ....[49]....
        /*01c8*/ 	.word	0xffffffff


	//   ....[50]....
        /*01cc*/ 	.word	0xffffffff


	//   ....[51]....
        /*01d0*/ 	.word	0xffffffff


	//   ....[52]....
        /*01d4*/ 	.word	0xffffffff


	//   ....[53]....
        /*01d8*/ 	.word	0xffffffff


	//   ....[54]....
        /*01dc*/ 	.word	0xffffffff


	//   ....[55]....
        /*01e0*/ 	.word	0xffffffff


	//   ....[56]....
        /*01e4*/ 	.word	0xffffffff


	//   ....[57]....
        /*01e8*/ 	.word	0xffffffff


	//   ....[58]....
        /*01ec*/ 	.word	0xffffffff


	//   ....[59]....
        /*01f0*/ 	.word	0xffffffff


	//   ....[60]....
        /*01f4*/ 	.word	0xffffffff


	//   ....[61]....
        /*01f8*/ 	.word	0xffffffff


	//   ....[62]....
        /*01fc*/ 	.word	0xffffffff


	//   ....[63]....
        /*0200*/ 	.word	0xffffffff


	//   ....[64]....
        /*0204*/ 	.word	0xffffffff


	//   ....[65]....
        /*0208*/ 	.word	0xffffffff


	//   ....[66]....
        /*020c*/ 	.word	0xffffffff


	//   ....[67]....
        /*0210*/ 	.word	0xffffffff


	//   ....[68]....
        /*0214*/ 	.word	0xffffffff


	//   ....[69]....
        /*0218*/ 	.word	0xffffffff


	//   ....[70]....
        /*021c*/ 	.word	0xffffffff


	//   ....[71]....
        /*0220*/ 	.word	0xffffffff


	//   ....[72]....
        /*0224*/ 	.word	0xffffffff


	//   ....[73]....
        /*0228*/ 	.word	0xffffffff


	//   ....[74]....
        /*022c*/ 	.word	0xffffffff


	//   ....[75]....
        /*0230*/ 	.word	0xffffffff


	//   ....[76]....
        /*0234*/ 	.word	0xffffffff


	//   ....[77]....
        /*0238*/ 	.word	0xffffffff


	//   ....[78]....
        /*023c*/ 	.word	0xffffffff


	//   ....[79]....
        /*0240*/ 	.word	0xffffffff


	//   ....[80]....
        /*0244*/ 	.word	0xffffffff


	//   ....[81]....
        /*0248*/ 	.word	0xffffffff


	//   ....[82]....
        /*024c*/ 	.word	0xffffffff


	//   ....[83]....
        /*0250*/ 	.word	0xffffffff


	//   ....[84]....
        /*0254*/ 	.word	0xffffffff


	//   ....[85]....
        /*0258*/ 	.word	0xffffffff


	//   ....[86]....
        /*025c*/ 	.word	0xffffffff


	//   ....[87]....
        /*0260*/ 	.word	0xffffffff


	//   ....[88]....
        /*0264*/ 	.word	0xffffffff


	//   ....[89]....
        /*0268*/ 	.word	0xffffffff


	//   ....[90]....
        /*026c*/ 	.word	0xffffffff


	//   ....[91]....
        /*0270*/ 	.word	0xffffffff


	//   ....[92]....
        /*0274*/ 	.word	0xffffffff


	//   ....[93]....
        /*0278*/ 	.word	0xffffffff


	//   ....[94]....
        /*027c*/ 	.word	0xffffffff


	//   ....[95]....
        /*0280*/ 	.word	0xffffffff


	//   ....[96]....
        /*0284*/ 	.word	0xffffffff


	//   ....[97]....
        /*0288*/ 	.word	0xffffffff


	//   ....[98]....
        /*028c*/ 	.word	0xffffffff


	//   ....[99]....
        /*0290*/ 	.word	0xffffffff


	//   ....[100]....
        /*0294*/ 	.word	0xffffffff


	//   ....[101]....
        /*0298*/ 	.word	0xffffffff


	//   ....[102]....
        /*029c*/ 	.word	0xffffffff


	//   ....[103]....
        /*02a0*/ 	.word	0xffffffff


	//   ....[104]....
        /*02a4*/ 	.word	0xffffffff


	//   ....[105]....
        /*02a8*/ 	.word	0xffffffff


	//   ....[106]....
        /*02ac*/ 	.word	0xffffffff


	//   ....[107]....
        /*02b0*/ 	.word	0xffffffff


	//   ....[108]....
        /*02b4*/ 	.word	0xffffffff


	//   ....[109]....
        /*02b8*/ 	.word	0xffffffff


	//   ....[110]....
        /*02bc*/ 	.word	0xffffffff


	//   ....[111]....
        /*02c0*/ 	.word	0xffffffff


	//   ....[112]....
        /*02c4*/ 	.word	0xffffffff


	//   ....[113]....
        /*02c8*/ 	.word	0xffffffff


	//   ....[114]....
        /*02cc*/ 	.word	0xffffffff


	//   ....[115]....
        /*02d0*/ 	.word	0xffffffff


	//   ....[116]....
        /*02d4*/ 	.word	0xffffffff


	//   ....[117]....
        /*02d8*/ 	.word	0xffffffff


	//   ....[118]....
        /*02dc*/ 	.word	0xffffffff


	//   ....[119]....
        /*02e0*/ 	.word	0xffffffff


	//   ....[120]....
        /*02e4*/ 	.word	0xffffffff


	//   ....[121]....
        /*02e8*/ 	.word	0xffffffff


	//   ....[122]....
        /*02ec*/ 	.word	0xffffffff


	//   ....[123]....
        /*02f0*/ 	.word	0xffffffff


	//   ....[124]....
        /*02f4*/ 	.word	0xffffffff


	//   ....[125]....
        /*02f8*/ 	.word	0xffffffff


	//   ....[126]....
        /*02fc*/ 	.word	0xffffffff


	//   ....[127]....
        /*0300*/ 	.word	0xffffffff


	//   ....[128]....
        /*0304*/ 	.word	0xffffffff


	//   ....[129]....
        /*0308*/ 	.word	0xffffffff


	//   ....[130]....
        /*030c*/ 	.word	0xffffffff


	//   ....[131]....
        /*0310*/ 	.word	0xffffffff


	//   ....[132]....
        /*0314*/ 	.word	0xffffffff


	//   ....[133]....
        /*0318*/ 	.word	0xffffffff


	//   ....[134]....
        /*031c*/ 	.word	0xffffffff


	//   ....[135]....
        /*0320*/ 	.word	0xffffffff


	//   ....[136]....
        /*0324*/ 	.word	0xffffffff


	//   ....[137]....
        /*0328*/ 	.word	0xffffffff


	//   ....[138]....
        /*032c*/ 	.word	0xffffffff


	//   ....[139]....
        /*0330*/ 	.word	0xffffffff


	//   ....[140]....
        /*0334*/ 	.word	0xffffffff


	//   ....[141]....
        /*0338*/ 	.word	0xffffffff


	//   ....[142]....
        /*033c*/ 	.word	0xffffffff


	//   ....[143]....
        /*0340*/ 	.word	0xffffffff


	//   ....[144]....
        /*0344*/ 	.word	0xffffffff


	//   ....[145]....
        /*0348*/ 	.word	0xffffffff


	//   ....[146]....
        /*034c*/ 	.word	0xffffffff


	//   ....[147]....
        /*0350*/ 	.word	0xffffffff


	//   ....[148]....
        /*0354*/ 	.word	0xffffffff


	//   ....[149]....
        /*0358*/ 	.word	0xffffffff


	//   ....[150]....
        /*035c*/ 	.word	0xffffffff


	//   ....[151]....
        /*0360*/ 	.word	0xffffffff


	//   ....[152]....
        /*0364*/ 	.word	0xffffffff


	//   ....[153]....
        /*0368*/ 	.word	0xffffffff


	//   ....[154]....
        /*036c*/ 	.word	0xffffffff


	//   ....[155]....
        /*0370*/ 	.word	0xffffffff


	//   ....[156]....
        /*0374*/ 	.word	0xffffffff


	//   ....[157]....
        /*0378*/ 	.word	0xffffffff


	//   ....[158]....
        /*037c*/ 	.word	0xffffffff


	//   ....[159]....
        /*0380*/ 	.word	0xffffffff


	//   ....[160]....
        /*0384*/ 	.word	0xffffffff


	//   ....[161]....
        /*0388*/ 	.word	0xffffffff


	//   ....[162]....
        /*038c*/ 	.word	0xffffffff


	//   ....[163]....
        /*0390*/ 	.word	0xffffffff


	//   ....[164]....
        /*0394*/ 	.word	0xffffffff


	//   ....[165]....
        /*0398*/ 	.word	0xffffffff


	//   ....[166]....
        /*039c*/ 	.word	0xffffffff


	//   ....[167]....
        /*03a0*/ 	.word	0xffffffff


	//   ....[168]....
        /*03a4*/ 	.word	0xffffffff


	//   ....[169]....
        /*03a8*/ 	.word	0xffffffff


	//   ....[170]....
        /*03ac*/ 	.word	0xffffffff


	//   ....[171]....
        /*03b0*/ 	.word	0xffffffff


	//   ....[172]....
        /*03b4*/ 	.word	0xffffffff


	//   ....[173]....
        /*03b8*/ 	.word	0x0500000f


	//   ....[174]....
        /*03bc*/ 	.word	0x0500000f


	//   ....[175]....
        /*03c0*/ 	.word	0x0500000f


	//   ....[176]....
        /*03c4*/ 	.word	0x0500000f


	//   ....[177]....
        /*03c8*/ 	.word	0x0500000f


	//   ....[178]....
        /*03cc*/ 	.word	0x0500000f


	//   ....[179]....
        /*03d0*/ 	.word	0x0500000f


	//   ....[180]....
        /*03d4*/ 	.word	0x0500000f


	//   ....[181]....
        /*03d8*/ 	.word	0x0500000f


	//   ....[182]....
        /*03dc*/ 	.word	0x0500000f


	//   ....[183]....
        /*03e0*/ 	.word	0x0500000f


	//   ....[184]....
        /*03e4*/ 	.word	0x0500000f


	//   ....[185]....
        /*03e8*/ 	.word	0x0500000f


	//   ....[186]....
        /*03ec*/ 	.word	0x0500000f


	//   ....[187]....
        /*03f0*/ 	.word	0x0500000f


	//   ....[188]....
        /*03f4*/ 	.word	0x0500000f


	//   ....[189]....
        /*03f8*/ 	.word	0x0500000f


	//   ....[190]....
        /*03fc*/ 	.word	0x0500000f


	//   ....[191]....
        /*0400*/ 	.word	0x0500000f


	//   ....[192]....
        /*0404*/ 	.word	0x0500000f


	//   ....[193]....
        /*0408*/ 	.word	0x0500000f


	//   ....[194]....
        /*040c*/ 	.word	0x0500000f


	//   ....[195]....
        /*0410*/ 	.word	0x0500000f


	//   ....[196]....
        /*0414*/ 	.word	0x0500000f


	//   ....[197]....
        /*0418*/ 	.word	0x0500000f


	//   ....[198]....
        /*041c*/ 	.word	0x0500000f


	//   ....[199]....
        /*0420*/ 	.word	0x0500000f


	//   ....[200]....
        /*0424*/ 	.word	0x0500000f


	//   ....[201]....
        /*0428*/ 	.word	0x0500000f


	//   ....[202]....
        /*042c*/ 	.word	0x0500000f


	//   ....[203]....
        /*0430*/ 	.word	0x0500000f


	//   ....[204]....
        /*0434*/ 	.word	0x0500000f


	//   ....[205]....
        /*0438*/ 	.word	0x0500000f


	//   ....[206]....
        /*043c*/ 	.word	0x0500000f


	//   ....[207]....
        /*0440*/ 	.word	0x0500000f


	//   ....[208]....
        /*0444*/ 	.word	0x0500000f


	//   ....[209]....
        /*0448*/ 	.word	0x0500000f


	//   ....[210]....
        /*044c*/ 	.word	0x0500000f


	//   ....[211]....
        /*0450*/ 	.word	0x0500000f


	//   ....[212]....
        /*0454*/ 	.word	0x0500000f


	//   ....[213]....
        /*0458*/ 	.word	0x0500000f


	//   ....[214]....
        /*045c*/ 	.word	0x0500000f


	//   ....[215]....
        /*0460*/ 	.word	0x0500000f


	//   ....[216]....
        /*0464*/ 	.word	0x0500000f


	//   ....[217]....
        /*0468*/ 	.word	0x0500000f


	//   ....[218]....
        /*046c*/ 	.word	0x0500000f


	//   ....[219]....
        /*0470*/ 	.word	0x0500000f


	//   ....[220]....
        /*0474*/ 	.word	0x0500000f


	//   ....[221]....
        /*0478*/ 	.word	0x0500000f


	//   ....[222]....
        /*047c*/ 	.word	0x0500000f


	//   ....[223]....
        /*0480*/ 	.word	0x0500000f


	//   ....[224]....
        /*0484*/ 	.word	0x0500000f


	//   ....[225]....
        /*0488*/ 	.word	0x0500000f


	//   ....[226]....
        /*048c*/ 	.word	0x0500000f


	//   ....[227]....
        /*0490*/ 	.word	0x0500000f


	//   ....[228]....
        /*0494*/ 	.word	0x0500000f


	//   ....[229]....
        /*0498*/ 	.word	0x0500000f


	//   ....[230]....
        /*049c*/ 	.word	0x0500000f


	//   ....[231]....
        /*04a0*/ 	.word	0x0500000f


	//   ....[232]....
        /*04a4*/ 	.word	0x0500000f


	//   ....[233]....
        /*04a8*/ 	.word	0x0500000f


	//   ....[234]....
        /*04ac*/ 	.word	0x0500000f


	//   ....[235]....
        /*04b0*/ 	.word	0x0500000f


	//   ....[236]....
        /*04b4*/ 	.word	0x0500000f


	//   ....[237]....
        /*04b8*/ 	.word	0x0500000f


	//   ....[238]....
        /*04bc*/ 	.word	0x0500000f


	//   ....[239]....
        /*04c0*/ 	.word	0x0500000f


	//   ....[240]....
        /*04c4*/ 	.word	0x0500000f


	//   ....[241]....
        /*04c8*/ 	.word	0x0500000f


	//   ....[242]....
        /*04cc*/ 	.word	0x0500000f


	//   ....[243]....
        /*04d0*/ 	.word	0x0500000f


	//   ....[244]....
        /*04d4*/ 	.word	0x0500000f


	//   ....[245]....
        /*04d8*/ 	.word	0x0500000f


	//   ....[246]....
        /*04dc*/ 	.word	0x0500000f


	//   ....[247]....
        /*04e0*/ 	.word	0x0500000f


	//   ....[248]....
        /*04e4*/ 	.word	0x0500000f


	//   ....[249]....
        /*04e8*/ 	.word	0x0500000f


	//   ....[250]....
        /*04ec*/ 	.word	0x0500000f


	//   ....[251]....
        /*04f0*/ 	.word	0x0500000f


	//   ....[252]....
        /*04f4*/ 	.word	0x0500000f


	//   ....[253]....
        /*04f8*/ 	.word	0x0500000f


	//   ....[254]....
        /*04fc*/ 	.word	0x0500000f


	//   ....[255]....
        /*0500*/ 	.word	0x0500000f


	//   ....[0]....
        /*0504*/ 	.word	0x0500000f


	//   ....[1]....
        /*0508*/ 	.word	0x0500000f


	//   ....[2]....
        /*050c*/ 	.word	0x0500000f


	//   ....[3]....
        /*0510*/ 	.word	0x0500000f


	//   ....[4]....
        /*0514*/ 	.word	0x0500000f


	//   ....[5]....
        /*0518*/ 	.word	0x0500000f


	//   ....[6]....
        /*051c*/ 	.word	0x0500000f


	//   ....[7]....
        /*0520*/ 	.word	0x0500000f


	//   ....[8]....
        /*0524*/ 	.word	0x0500000f


	//   ....[9]....
        /*0528*/ 	.word	0x0500000f


	//   ....[10]....
        /*052c*/ 	.word	0x0500000f


	//   ....[11]....
        /*0530*/ 	.word	0x0500000f


	//   ....[12]....
        /*0534*/ 	.word	0x0500000f


	//   ....[13]....
        /*0538*/ 	.word	0x0500000f


	//   ....[14]....
        /*053c*/ 	.word	0x0500000f


	//   ....[15]....
        /*0540*/ 	.word	0x0500000f


	//   ....[16]....
        /*0544*/ 	.word	0x0500000f


	//----- nvinfo : EIATTR_COOP_GROUP_INSTR_OFFSETS
	.align		4
.L_965:
        /*0548*/ 	.byte	0x04, 0x28
        /*054a*/ 	.short	(.L_967 - .L_966)


	//   ....[0]....
.L_966:
        /*054c*/ 	.word	0x00000080


	//   ....[1]....
        /*0550*/ 	.word	0x00000090


	//   ....[2]....
        /*0554*/ 	.word	0x000002d0


	//   ....[3]....
        /*0558*/ 	.word	0x00000430


	//   ....[4]....
        /*055c*/ 	.word	0x00000550


	//   ....[5]....
        /*0560*/ 	.word	0x000006b0


	//   ....[6]....
        /*0564*/ 	.word	0x00001e40


	//   ....[7]....
        /*0568*/ 	.word	0x000026f0


	//   ....[8]....
        /*056c*/ 	.word	0x00003270


	//   ....[9]....
        /*0570*/ 	.word	0x00003ac0


	//   ....[10]....
        /*0574*/ 	.word	0x00003bd0


	//   ....[11]....
        /*0578*/ 	.word	0x00004410


	//   ....[12]....
        /*057c*/ 	.word	0x00004480


	//   ....[13]....
        /*0580*/ 	.word	0x00005d20


	//   ....[14]....
        /*0584*/ 	.word	0x00005f10


	//   ....[15]....
        /*0588*/ 	.word	0x00006b00


	//   ....[16]....
        /*058c*/ 	.word	0x00006c00


	//   ....[17]....
        /*0590*/ 	.word	0x00007440


	//   ....[18]....
        /*0594*/ 	.word	0x000074a0


	//   ....[19]....
        /*0598*/ 	.word	0x00009450


	//   ....[20]....
        /*059c*/ 	.word	0x00009460


	//   ....[21]....
        /*05a0*/ 	.word	0x00009490


	//   ....[22]....
        /*05a4*/ 	.word	0x000094a0


	//   ....[23]....
        /*05a8*/ 	.word	0x0000b1c0


	//   ....[24]....
        /*05ac*/ 	.word	0x0000b3b0


	//   ....[25]....
        /*05b0*/ 	.word	0x0000bfa0


	//   ....[26]....
        /*05b4*/ 	.word	0x0000c0a0


	//   ....[27]....
        /*05b8*/ 	.word	0x0000c8e0


	//   ....[28]....
        /*05bc*/ 	.word	0x0000c940


	//   ....[29]....
        /*05c0*/ 	.word	0x0000dab0


	//   ....[30]....
        /*05c4*/ 	.word	0x0000dae0


	//   ....[31]....
        /*05c8*/ 	.word	0x0000dbc0


	//   ....[32]....
        /*05cc*/ 	.word	0x0000dbd0


	//   ....[33]....
        /*05d0*/ 	.word	0x0000ef40


	//   ....[34]....
        /*05d4*/ 	.word	0x0000ef80


	//   ....[35]....
        /*05d8*/ 	.word	0x0000efb0


	//   ....[36]....
        /*05dc*/ 	.word	0x0000efe0


	//   ....[37]....
        /*05e0*/ 	.word	0x0000f6c0


	//   ....[38]....
        /*05e4*/ 	.word	0x0000f6f0


	//   ....[39]....
        /*05e8*/ 	.word	0x0000f7b0


	//   ....[40]....
        /*05ec*/ 	.word	0x0000f7d0


	//   ....[41]....
        /*05f0*/ 	.word	0x0000f890


	//   ....[42]....
        /*05f4*/ 	.word	0x0000f8b0


	//   ....[43]....
        /*05f8*/ 	.word	0x0000f980


	//   ....[44]....
        /*05fc*/ 	.word	0x0000f9a0


	//   ....[45]....
        /*0600*/ 	.word	0x0000fd30


	//   ....[46]....
        /*0604*/ 	.word	0x0000fd60


	//   ....[47]....
        /*0608*/ 	.word	0x000101a0


	//   ....[48]....
        /*060c*/ 	.word	0x000101b0


	//   ....[49]....
        /*0610*/ 	.word	0x00010ee0


	//   ....[50]....
        /*0614*/ 	.word	0x00010f00


	//   ....[51]....
        /*0618*/ 	.word	0x00010fc0


	//   ....[52]....
        /*061c*/ 	.word	0x00010fe0


	//   ....[53]....
        /*0620*/ 	.word	0x000110a0


	//   ....[54]....
        /*0624*/ 	.word	0x000110c0


	//   ....[55]....
        /*0628*/ 	.word	0x00011190


	//   ....[56]....
        /*062c*/ 	.word	0x000111b0


	//   ....[57]....
        /*0630*/ 	.word	0x00011310


	//   ....[58]....
        /*0634*/ 	.word	0x00011500


	//   ....[59]....
        /*0638*/ 	.word	0x00011530


	//   ....[60]....
        /*063c*/ 	.word	0x00011560


	//   ....[61]....
        /*0640*/ 	.word	0x00011590


	//   ....[62]....
        /*0644*/ 	.word	0x000115c0


	//   ....[63]....
        /*0648*/ 	.word	0x000115f0


	//   ....[64]....
        /*064c*/ 	.word	0x00011760


	//   ....[65]....
        /*0650*/ 	.word	0x00011790


	//   ....[66]....
        /*0654*/ 	.word	0x000117c0


	//   ....[67]....
        /*0658*/ 	.word	0x000117f0


	//   ....[68]....
        /*065c*/ 	.word	0x00011820


	//   ....[69]....
        /*0660*/ 	.word	0x00011850


	//   ....[70]....
        /*0664*/ 	.word	0x000118e0


	//   ....[71]....
        /*0668*/ 	.word	0x00011910


	//   ....[72]....
        /*066c*/ 	.word	0x00011920


	//   ....[73]....
        /*0670*/ 	.word	0x00011960


	//   ....[74]....
        /*0674*/ 	.word	0x00013a50


	//   ....[75]....
        /*0678*/ 	.word	0x00013a70


	//   ....[76]....
        /*067c*/ 	.word	0x00013b10


	//   ....[77]....
        /*0680*/ 	.word	0x00013b30


	//   ....[78]....
        /*0684*/ 	.word	0x00013bc0


	//   ....[79]....
        /*0688*/ 	.word	0x00013be0


	//   ....[80]....
        /*068c*/ 	.word	0x00013c70


	//   ....[81]....
        /*0690*/ 	.word	0x00013c90


	//   ....[82]....
        /*0694*/ 	.word	0x00013d20


	//   ....[83]....
        /*0698*/ 	.word	0x00013d40


	//   ....[84]....
        /*069c*/ 	.word	0x00013dd0


	//   ....[85]....
        /*06a0*/ 	.word	0x00013df0


	//   ....[86]....
        /*06a4*/ 	.word	0x00013e80


	//   ....[87]....
        /*06a8*/ 	.word	0x00013ea0


	//   ....[88]....
        /*06ac*/ 	.word	0x00013eb0


	//   ....[89]....
        /*06b0*/ 	.word	0x00013f30


	//   ....[90]....
        /*06b4*/ 	.word	0x00014640


	//   ....[91]....
        /*06b8*/ 	.word	0x00014670


	//   ....[92]....
        /*06bc*/ 	.word	0x000146d0


	//   ....[93]....
        /*06c0*/ 	.word	0x00014720


	//   ....[94]....
        /*06c4*/ 	.word	0x00014770


	//   ....[95]....
        /*06c8*/ 	.word	0x000147c0


	//   ....[96]....
        /*06cc*/ 	.word	0x00014810


	//   ....[97]....
        /*06d0*/ 	.word	0x00014860


	//   ....[98]....
        /*06d4*/ 	.word	0x000148b0


	//   ....[99]....
        /*06d8*/ 	.word	0x00014900


	//   ....[100]....
        /*06dc*/ 	.word	0x00014950


	//   ....[101]....
        /*06e0*/ 	.word	0x000149a0


	//   ....[102]....
        /*06e4*/ 	.word	0x000149f0


	//   ....[103]....
        /*06e8*/ 	.word	0x00014a30


	//   ....[104]....
        /*06ec*/ 	.word	0x00014a50


	//   ....[105]....
        /*06f0*/ 	.word	0x00014a90


	//   ....[106]....
        /*06f4*/ 	.word	0x000151c0


	//   ....[107]....
        /*06f8*/ 	.word	0x000151f0


	//   ....[108]....
        /*06fc*/ 	.word	0x00015250


	//   ....[109]....
        /*0700*/ 	.word	0x00015260


	//   ....[110]....
        /*0704*/ 	.word	0x000152b0


	//   ....[111]....
        /*0708*/ 	.word	0x000152c0


	//   ....[112]....
        /*070c*/ 	.word	0x00015310


	//   ....[113]....
        /*0710*/ 	.word	0x00015320


	//   ....[114]....
        /*0714*/ 	.word	0x00015370


	//   ....[115]....
        /*0718*/ 	.word	0x00015380


	//   ....[116]....
        /*071c*/ 	.word	0x000153d0


	//   ....[117]....
        /*0720*/ 	.word	0x000153e0


	//   ....[118]....
        /*0724*/ 	.word	0x00015430


	//   ....[119]....
        /*0728*/ 	.word	0x00015440


	//   ....[120]....
        /*072c*/ 	.word	0x00015450


	//   ....[121]....
        /*0730*/ 	.word	0x000154a0


	//   ....[122]....
        /*0734*/ 	.word	0x000156f0


	//   ....[123]....
        /*0738*/ 	.word	0x00015710


	//   ....[124]....
        /*073c*/ 	.word	0x00015720


	//   ....[125]....
        /*0740*/ 	.word	0x00015790


	//   ....[126]....
        /*0744*/ 	.word	0x000157a0


	//   ....[127]....
        /*0748*/ 	.word	0x00015810


	//   ....[128]....
        /*074c*/ 	.word	0x00015820


	//   ....[129]....
        /*0750*/ 	.word	0x00015890


	//   ....[130]....
        /*0754*/ 	.word	0x000158a0


	//   ....[131]....
        /*0758*/ 	.word	0x00015910


	//   ....[132]....
        /*075c*/ 	.word	0x00015920


	//   ....[133]....
        /*0760*/ 	.word	0x00015990


	//   ....[134]....
        /*0764*/ 	.word	0x000159a0


	//   ....[135]....
        /*0768*/ 	.word	0x00015a10


	//   ....[136]....
        /*076c*/ 	.word	0x00015a20


	//   ....[137]....
        /*0770*/ 	.word	0x00015a30


	//   ....[138]....
        /*0774*/ 	.word	0x00015fa0


	//   ....[139]....
        /*0778*/ 	.word	0x00015fe0


	//   ....[140]....
        /*077c*/ 	.word	0x00016020


	//   ....[141]....
        /*0780*/ 	.word	0x00016040


	//   ....[142]....
        /*0784*/ 	.word	0x00016050


	//   ....[143]....
        /*0788*/ 	.word	0x00016070


	//   ....[144]....
        /*078c*/ 	.word	0x000160e0


	//   ....[145]....
        /*0790*/ 	.word	0x00016100


	//   ....[146]....
        /*0794*/ 	.word	0x00016160


	//   ....[147]....
        /*0798*/ 	.word	0x00016180


	//   ....[148]....
        /*079c*/ 	.word	0x000161e0


	//   ....[149]....
        /*07a0*/ 	.word	0x00016200


	//   ....[150]....
        /*07a4*/ 	.word	0x00016260


	//   ....[151]....
        /*07a8*/ 	.word	0x00016280


	//   ....[152]....
        /*07ac*/ 	.word	0x000162d0


	//   ....[153]....
        /*07b0*/ 	.word	0x000162f0


	//   ....[154]....
        /*07b4*/ 	.word	0x00016740


	//   ....[155]....
        /*07b8*/ 	.word	0x00016750


	//   ....[156]....
        /*07bc*/ 	.word	0x00016790


	//   ....[157]....
        /*07c0*/ 	.word	0x000167d0


	//   ....[158]....
        /*07c4*/ 	.word	0x00016800


	//   ....[159]....
        /*07c8*/ 	.word	0x00016830


	//   ....[160]....
        /*07cc*/ 	.word	0x00016860


	//   ....[161]....
        /*07d0*/ 	.word	0x00016890


	//   ....[162]....
        /*07d4*/ 	.word	0x00016a40


	//   ....[163]....
        /*07d8*/ 	.word	0x00016a70


	//   ....[164]....
        /*07dc*/ 	.word	0x00016aa0


	//   ....[165]....
        /*07e0*/ 	.word	0x00016ad0


	//   ....[166]....
        /*07e4*/ 	.word	0x00016b00


	//   ....[167]....
        /*07e8*/ 	.word	0x00016b30


	//   ....[168]....
        /*07ec*/ 	.word	0x00016bf0


	//   ....[169]....
        /*07f0*/ 	.word	0x00016c10


	//   ....[170]....
        /*07f4*/ 	.word	0x00016c30


	//   ....[171]....
        /*07f8*/ 	.word	0x00016c90


	//   ....[172]....
        /*07fc*/ 	.word	0x000176b0


	//   ....[173]....
        /*0800*/ 	.word	0x00017d30


	//   ....[174]....
        /*0804*/ 	.word	0x00017e20


	//   ....[175]....
        /*0808*/ 	.word	0x00017ec0


	//   ....[176]....
        /*080c*/ 	.word	0x00017f20


	//   ....[177]....
        /*0810*/ 	.word	0x00018020


	//   ....[178]....
        /*0814*/ 	.word	0x00018090


	//   ....[179]....
        /*0818*/ 	.word	0x00018190


	//   ....[180]....
        /*081c*/ 	.word	0x00018200


	//   ....[181]....
        /*0820*/ 	.word	0x00018300


	//   ....[182]....
        /*0824*/ 	.word	0x00018370


	//   ....[183]....
        /*0828*/ 	.word	0x00018470


	//   ....[184]....
        /*082c*/ 	.word	0x000184e0


	//   ....[185]....
        /*0830*/ 	.word	0x000185e0


	//   ....[186]....
        /*0834*/ 	.word	0x00018650


	//   ....[187]....
        /*0838*/ 	.word	0x00018750


	//   ....[188]....
        /*083c*/ 	.word	0x000187c0


	//   ....[189]....
        /*0840*/ 	.word	0x00018860


	//   ....[190]....
        /*0844*/ 	.word	0x00018960


	//   ....[191]....
        /*0848*/ 	.word	0x000189d0


	//   ....[192]....
        /*084c*/ 	.word	0x00018a50


	//   ....[193]....
        /*0850*/ 	.word	0x00018b10


	//   ....[194]....
        /*0854*/ 	.word	0x00018b90


	//   ....[195]....
        /*0858*/ 	.word	0x00018c60


	//   ....[196]....
        /*085c*/ 	.word	0x00018ce0


	//   ....[197]....
        /*0860*/ 	.word	0x00018db0


	//   ....[198]....
        /*0864*/ 	.word	0x00018e30


	//   ....[199]....
        /*0868*/ 	.word	0x00018f00


	//   ....[200]....
        /*086c*/ 	.word	0x00018f80


	//   ....[201]....
        /*0870*/ 	.word	0x00019050


	//   ....[202]....
        /*0874*/ 	.word	0x000190d0


	//   ....[203]....
        /*0878*/ 	.word	0x00019190


	//   ....[204]....
        /*087c*/ 	.word	0x00019210


	//   ....[205]....
        /*0880*/ 	.word	0x000192c0


	//   ....[206]....
        /*0884*/ 	.word	0x000193f0


	//   ....[207]....
        /*0888*/ 	.word	0x00019490


	//   ....[208]....
        /*088c*/ 	.word	0x00019500


	//   ....[209]....
        /*0890*/ 	.word	0x000195c0


	//   ....[210]....
        /*0894*/ 	.word	0x00019620


	//   ....[211]....
        /*0898*/ 	.word	0x000196e0


	//   ....[212]....
        /*089c*/ 	.word	0x00019740


	//   ....[213]....
        /*08a0*/ 	.word	0x00019800


	//   ....[214]....
        /*08a4*/ 	.word	0x00019860


	//   ....[215]....
        /*08a8*/ 	.word	0x00019920


	//   ....[216]....
        /*08ac*/ 	.word	0x00019980


	//   ....[217]....
        /*08b0*/ 	.word	0x00019a40


	//   ....[218]....
        /*08b4*/ 	.word	0x00019aa0


	//   ....[219]....
        /*08b8*/ 	.word	0x00019b60


	//   ....[220]....
        /*08bc*/ 	.word	0x00019bc0


	//   ....[221]....
        /*08c0*/ 	.word	0x00019c80


	//   ....[222]....
        /*08c4*/ 	.word	0x00019d70


	//   ....[223]....
        /*08c8*/ 	.word	0x00019e10


	//   ....[224]....
        /*08cc*/ 	.word	0x00019e70


	//   ....[225]....
        /*08d0*/ 	.word	0x00019f50


	//   ....[226]....
        /*08d4*/ 	.word	0x00019fb0


	//   ....[227]....
        /*08d8*/ 	.word	0x0001a090


	//   ....[228]....
        /*08dc*/ 	.word	0x0001a0f0


	//   ....[229]....
        /*08e0*/ 	.word	0x0001a1d0


	//   ....[230]....
        /*08e4*/ 	.word	0x0001a230


	//   ....[231]....
        /*08e8*/ 	.word	0x0001a310


	//   ....[232]....
        /*08ec*/ 	.word	0x0001a370


	//   ....[233]....
        /*08f0*/ 	.word	0x0001a450


	//   ....[234]....
        /*08f4*/ 	.word	0x0001a4b0


	//   ....[235]....
        /*08f8*/ 	.word	0x0001a590


	//   ....[236]....
        /*08fc*/ 	.word	0x0001a5f0


	//   ....[237]....
        /*0900*/ 	.word	0x0001a6c0


	//   ....[238]....
        /*0904*/ 	.word	0x0001a7e0


	//   ....[239]....
        /*0908*/ 	.word	0x0001a880


	//   ....[240]....
        /*090c*/ 	.word	0x0001a940


	//   ....[241]....
        /*0910*/ 	.word	0x0001aa10


	//   ....[242]....
        /*0914*/ 	.word	0x0001aa70


	//   ....[243]....
        /*0918*/ 	.word	0x0001ab50


	//   ....[244]....
        /*091c*/ 	.word	0x0001abb0


	//   ....[245]....
        /*0920*/ 	.word	0x0001ac80


	//   ....[246]....
        /*0924*/ 	.word	0x0001ace0


	//   ....[247]....
        /*0928*/ 	.word	0x0001adb0


	//   ....[248]....
        /*092c*/ 	.word	0x0001ae10


	//   ....[249]....
        /*0930*/ 	.word	0x0001aef0


	//   ....[250]....
        /*0934*/ 	.word	0x0001af50


	//   ....[251]....
        /*0938*/ 	.word	0x0001b020


	//   ....[252]....
        /*093c*/ 	.word	0x0001b080


	//   ....[253]....
        /*0940*/ 	.word	0x0001b140


	//   ....[254]....
        /*0944*/ 	.word	0x0001b1d0


	//   ....[255]....
        /*0948*/ 	.word	0x0001b270


	//   ....[0]....
        /*094c*/ 	.word	0x0001b3e0


	//   ....[1]....
        /*0950*/ 	.word	0x0001b450


	//   ....[2]....
        /*0954*/ 	.word	0x0001b4d0


	//   ....[3]....
        /*0958*/ 	.word	0x0001b540


	//   ....[4]....
        /*095c*/ 	.word	0x0001b5b0


	//   ....[5]....
        /*0960*/ 	.word	0x0001b630


	//   ....[6]....
        /*0964*/ 	.word	0x0001b6b0


	//   ....[7]....
        /*0968*/ 	.word	0x0001b740


	//   ....[8]....
        /*096c*/ 	.word	0x0001b7b0


	//   ....[9]....
        /*0970*/ 	.word	0x0001b820


	//   ....[10]....
        /*0974*/ 	.word	0x0001b890


	//   ....[11]....
        /*0978*/ 	.word	0x0001b910


	//   ....[12]....
        /*097c*/ 	.word	0x0001b980


	//   ....[13]....
        /*0980*/ 	.word	0x0001ba10


	//   ....[14]....
        /*0984*/ 	.word	0x0001ba70


	//   ....[15]....
        /*0988*/ 	.word	0x0001bb00


	//   ....[16]....
        /*098c*/ 	.word	0x0001bc30


	//----- nvinfo : EIATTR_REG_RECONFIG
	.align		4
.L_967:
        /*0990*/ 	.byte	0x01, 0x54
	.zero		2


	//----- nvinfo : EIATTR_SYSCALL_OFFSETS
	.align		4
        /*0994*/ 	.byte	0x04, 0x46
        /*0996*/ 	.short	(.L_969 - .L_968)


	//   ....[0]....
.L_968:
        /*0998*/ 	.word	0x00002020


	//   ....[1]....
        /*099c*/ 	.word	0x00013140


	//   ....[2]....
        /*09a0*/ 	.word	0x00013290


	//   ....[3]....
        /*09a4*/ 	.word	0x00013380


	//   ....[4]....
        /*09a8*/ 	.word	0x00014280


	//----- nvinfo : EIATTR_MBARRIER_INSTR_OFFSETS
	.align		4
.L_969:
        /*09ac*/ 	.byte	0x04, 0x39
        /*09ae*/ 	.short	(.L_971 - .L_970)


	//   ....[0]....
.L_970:
        /*09b0*/ 	.word	0x00000180
        /*09b4*/ 	.word	0x000000ff
        /*09b8*/ 	.word	0x00028800
        /*09bc*/ 	.short	0x0100
        /*09be*/ 	.byte	0x08
	.zero		1


	//   ....[1]....
        /*09c0*/ 	.word	0x00000190
        /*09c4*/ 	.word	0x000000ff
        /*09c8*/ 	.word	0x00028820
        /*09cc*/ 	.short	0x0100
        /*09ce*/ 	.byte	0x08
	.zero		1


	//   ....[2]....
        /*09d0*/ 	.word	0x00000280
        /*09d4*/ 	.word	0x000000ff
        /*09d8*/ 	.word	0x00028830
        /*09dc*/ 	.short	0x0100
        /*09de*/ 	.byte	0x08
	.zero		1


	//   ....[3]....
        /*09e0*/ 	.word	0x00000290
        /*09e4*/ 	.word	0x000000ff
        /*09e8*/ 	.word	0x00028840
        /*09ec*/ 	.short	0x0100
        /*09ee*/ 	.byte	0x08
	.zero		1


	//   ....[4]....
        /*09f0*/ 	.word	0x000002a0
        /*09f4*/ 	.word	0x000000ff
        /*09f8*/ 	.word	0x00028838
        /*09fc*/ 	.short	0x0100
        /*09fe*/ 	.byte	0x08
	.zero		1


	//   ....[5]....
        /*0a00*/ 	.word	0x000002b0
        /*0a04*/ 	.word	0x000000ff
        /*0a08*/ 	.word	0x00028848
        /*0a0c*/ 	.short	0x0100
        /*0a0e*/ 	.byte	0x08
	.zero		1


	//   ....[6]....
        /*0a10*/ 	.word	0x000003e0
        /*0a14*/ 	.word	0x000000ff
        /*0a18*/ 	.word	0x00028850
        /*0a1c*/ 	.short	0x0100
        /*0a1e*/ 	.byte	0x08
	.zero		1


	//   ....[7]....
        /*0a20*/ 	.word	0x000003f0
        /*0a24*/ 	.word	0x000000ff
        /*0a28*/ 	.word	0x00028860
        /*0a2c*/ 	.short	0x0100
        /*0a2e*/ 	.byte	0x08
	.zero		1


	//   ....[8]....
        /*0a30*/ 	.word	0x00000400
        /*0a34*/ 	.word	0x000000ff
        /*0a38*/ 	.word	0x00028858
        /*0a3c*/ 	.short	0x0100
        /*0a3e*/ 	.byte	0x08
	.zero		1


	//   ....[9]....
        /*0a40*/ 	.word	0x00000410
        /*0a44*/ 	.word	0x000000ff
        /*0a48*/ 	.word	0x00028868
        /*0a4c*/ 	.short	0x0100
        /*0a4e*/ 	.byte	0x08
	.zero		1


	//   ....[10]....
        /*0a50*/ 	.word	0x00000500
        /*0a54*/ 	.word	0x000000ff
        /*0a58*/ 	.word	0x00028870
        /*0a5c*/ 	.short	0x0100
        /*0a5e*/ 	.byte	0x06
	.zero		1


	//   ....[11]....
        /*0a60*/ 	.word	0x00000510
        /*0a64*/ 	.word	0x000000ff
        /*0a68*/ 	.word	0x00028880
        /*0a6c*/ 	.short	0x0100
        /*0a6e*/ 	.byte	0x06
	.zero		1


	//   ....[12]....
        /*0a70*/ 	.word	0x00000520
        /*0a74*/ 	.word	0x000000ff
        /*0a78*/ 	.word	0x00028878
        /*0a7c*/ 	.short	0x0100
        /*0a7e*/ 	.byte	0x06
	.zero		1


	//   ....[13]....
        /*0a80*/ 	.word	0x00000530
        /*0a84*/ 	.word	0x000000ff
        /*0a88*/ 	.word	0x00028888
        /*0a8c*/ 	.short	0x0100
        /*0a8e*/ 	.byte	0x06
	.zero		1


	//   ....[14]....
        /*0a90*/ 	.word	0x00000660
        /*0a94*/ 	.word	0x000000ff
        /*0a98*/ 	.word	0x00028890
        /*0a9c*/ 	.short	0x0100
        /*0a9e*/ 	.byte	0x08
	.zero		1


	//   ....[15]....
        /*0aa0*/ 	.word	0x00000670
        /*0aa4*/ 	.word	0x000000ff
        /*0aa8*/ 	.word	0x000288a0
        /*0aac*/ 	.short	0x0100
        /*0aae*/ 	.byte	0x08
	.zero		1


	//   ....[16]....
        /*0ab0*/ 	.word	0x00000680
        /*0ab4*/ 	.word	0x000000ff
        /*0ab8*/ 	.word	0x00028898
        /*0abc*/ 	.short	0x0100
        /*0abe*/ 	.byte	0x08
	.zero		1


	//   ....[17]....
        /*0ac0*/ 	.word	0x00000690
        /*0ac4*/ 	.word	0x000000ff
        /*0ac8*/ 	.word	0x000288a8
        /*0acc*/ 	.short	0x0100
        /*0ace*/ 	.byte	0x08
	.zero		1


	//   ....[18]....
        /*0ad0*/ 	.word	0x000007d0
        /*0ad4*/ 	.word	0x000000ff
        /*0ad8*/ 	.word	0x000288b0
        /*0adc*/ 	.short	0x0100
        /*0ade*/ 	.byte	0x08
	.zero		1


	//   ....[19]....
        /*0ae0*/ 	.word	0x000007e0
        /*0ae4*/ 	.word	0x000000ff
        /*0ae8*/ 	.word	0x000288c0
        /*0aec*/ 	.short	0x0100
        /*0aee*/ 	.byte	0x08
	.zero		1


	//   ....[20]....
        /*0af0*/ 	.word	0x000007f0
        /*0af4*/ 	.word	0x000000ff
        /*0af8*/ 	.word	0x000288b8
        /*0afc*/ 	.short	0x0100
        /*0afe*/ 	.byte	0x08
	.zero		1


	//   ....[21]....
        /*0b00*/ 	.word	0x00000800
        /*0b04*/ 	.word	0x000000ff
        /*0b08*/ 	.word	0x000288c8
        /*0b0c*/ 	.short	0x0100
        /*0b0e*/ 	.byte	0x08
	.zero		1


	//   ....[22]....
        /*0b10*/ 	.word	0x000020b0
        /*0b14*/ 	.word	0x000000ff
        /*0b18*/ 	.word	0x00028800
        /*0b1c*/ 	.short	0x010a
        /*0b1e*/ 	.byte	0x28
	.zero		1


	//   ....[23]....
        /*0b20*/ 	.word	0x00002130
        /*0b24*/ 	.word	0x00000003
        /*0b28*/ 	.word	0x00028830
        /*0b2c*/ 	.short	0x010a
        /*0b2e*/ 	.byte	0x3f
	.zero		1


	//   ....[24]....
        /*0b30*/ 	.word	0x00002170
        /*0b34*/ 	.word	0x00000003
        /*0b38*/ 	.word	0x00028830
        /*0b3c*/ 	.short	0x010a
        /*0b3e*/ 	.byte	0x3f
	.zero		1


	//   ....[25]....
        /*0b40*/ 	.word	0x000026d0
        /*0b44*/ 	.word	0x000000ff
        /*0b48*/ 	.word	0x00000000
        /*0b4c*/ 	.short	0x0101
        /*0b4e*/ 	.byte	0x06
	.zero		1


	//   ....[26]....
        /*0b50*/ 	.word	0x000054b0
        /*0b54*/ 	.word	0x000000ff
        /*0b58*/ 	.word	0x00028830
        /*0b5c*/ 	.short	0x010a
        /*0b5e*/ 	.byte	0x06
	.zero		1


	//   ....[27]....
        /*0b60*/ 	.word	0x000054f0
        /*0b64*/ 	.word	0x000000ff
        /*0b68*/ 	.word	0x00028830
        /*0b6c*/ 	.short	0x010a
        /*0b6e*/ 	.byte	0x06
	.zero		1


	//   ....[28]....
        /*0b70*/ 	.word	0x00005870
        /*0b74*/ 	.word	0x000000ff
        /*0b78*/ 	.word	0x00028850
        /*0b7c*/ 	.short	0x010a
        /*0b7e*/ 	.byte	0x06
	.zero		1


	//   ....[29]....
        /*0b80*/ 	.word	0x000058b0
        /*0b84*/ 	.word	0x000000ff
        /*0b88*/ 	.word	0x00028850
        /*0b8c*/ 	.short	0x010a
        /*0b8e*/ 	.byte	0x06
	.zero		1


	//   ....[30]....
        /*0b90*/ 	.word	0x00005ce0
        /*0b94*/ 	.word	0x000000ff
        /*0b98*/ 	.word	0x00000000
        /*0b9c*/ 	.short	0x0101
        /*0b9e*/ 	.byte	0x06
	.zero		1


	//   ....[31]....
        /*0ba0*/ 	.word	0x00007f80
        /*0ba4*/ 	.word	0x000000ff
        /*0ba8*/ 	.word	0x00000000
        /*0bac*/ 	.short	0x0101
        /*0bae*/ 	.byte	0x07
	.zero		1


	//   ....[32]....
        /*0bb0*/ 	.word	0x000088b0
        /*0bb4*/ 	.word	0x000000ff
        /*0bb8*/ 	.word	0x00028830
        /*0bbc*/ 	.short	0x010a
        /*0bbe*/ 	.byte	0x06
	.zero		1


	//   ....[33]....
        /*0bc0*/ 	.word	0x000088f0
        /*0bc4*/ 	.word	0x000000ff
        /*0bc8*/ 	.word	0x00028830
        /*0bcc*/ 	.short	0x010a
        /*0bce*/ 	.byte	0x06
	.zero		1


	//   ....[34]....
        /*0bd0*/ 	.word	0x00008c70
        /*0bd4*/ 	.word	0x000000ff
        /*0bd8*/ 	.word	0x00028850
        /*0bdc*/ 	.short	0x010a
        /*0bde*/ 	.byte	0x06
	.zero		1


	//   ....[35]....
        /*0be0*/ 	.word	0x00008cb0
        /*0be4*/ 	.word	0x000000ff
        /*0be8*/ 	.word	0x00028850
        /*0bec*/ 	.short	0x010a
        /*0bee*/ 	.byte	0x06
	.zero		1


	//   ....[36]....
        /*0bf0*/ 	.word	0x000090f0
        /*0bf4*/ 	.word	0x000000ff
        /*0bf8*/ 	.word	0x00000000
        /*0bfc*/ 	.short	0x0101
        /*0bfe*/ 	.byte	0x07
	.zero		1


	//   ....[37]....
        /*0c00*/ 	.word	0x0000a280
        /*0c04*/ 	.word	0x000000ff
        /*0c08*/ 	.word	0x00000000
        /*0c0c*/ 	.short	0x0101
        /*0c0e*/ 	.byte	0x07
	.zero		1


	//   ....[38]....
        /*0c10*/ 	.word	0x0000a980
        /*0c14*/ 	.word	0x000000ff
        /*0c18*/ 	.word	0x00028830
        /*0c1c*/ 	.short	0x010a
        /*0c1e*/ 	.byte	0x06
	.zero		1


	//   ....[39]....
        /*0c20*/ 	.word	0x0000a9c0
        /*0c24*/ 	.word	0x000000ff
        /*0c28*/ 	.word	0x00028830
        /*0c2c*/ 	.short	0x010a
        /*0c2e*/ 	.byte	0x06
	.zero		1


	//   ....[40]....
        /*0c30*/ 	.word	0x0000ad10
        /*0c34*/ 	.word	0x000000ff
        /*0c38*/ 	.word	0x00028850
        /*0c3c*/ 	.short	0x010a
        /*0c3e*/ 	.byte	0x06
	.zero		1


	//   ....[41]....
        /*0c40*/ 	.word	0x0000ad50
        /*0c44*/ 	.word	0x000000ff
        /*0c48*/ 	.word	0x00028850
        /*0c4c*/ 	.short	0x010a
        /*0c4e*/ 	.byte	0x06
	.zero		1


	//   ....[42]....
        /*0c50*/ 	.word	0x0000b180
        /*0c54*/ 	.word	0x000000ff
        /*0c58*/ 	.word	0x00000000
        /*0c5c*/ 	.short	0x0101
        /*0c5e*/ 	.byte	0x06
	.zero		1


	//   ....[43]....
        /*0c60*/ 	.word	0x0000d420
        /*0c64*/ 	.word	0x000000ff
        /*0c68*/ 	.word	0x00000000
        /*0c6c*/ 	.short	0x0101
        /*0c6e*/ 	.byte	0x07
	.zero		1


	//   ....[44]....
        /*0c70*/ 	.word	0x0000da20
        /*0c74*/ 	.word	0x000000ff
        /*0c78*/ 	.word	0x00028850
        /*0c7c*/ 	.short	0x010a
        /*0c7e*/ 	.byte	0x05
	.zero		1


	//   ....[45]....
        /*0c80*/ 	.word	0x0000da60
        /*0c84*/ 	.word	0x000000ff
        /*0c88*/ 	.word	0x00028850
        /*0c8c*/ 	.short	0x010a
        /*0c8e*/ 	.byte	0x05
	.zero		1


	//   ....[46]....
        /*0c90*/ 	.word	0x0000dff0
        /*0c94*/ 	.word	0x000000ff
        /*0c98*/ 	.word	0x00000000
        /*0c9c*/ 	.short	0x0101
        /*0c9e*/ 	.byte	0x04
	.zero		1


	//   ....[47]....
        /*0ca0*/ 	.word	0x0000f6b0
        /*0ca4*/ 	.word	0x00000000
        /*0ca8*/ 	.word	0x00000000
        /*0cac*/ 	.short	0x0101
        /*0cae*/ 	.byte	0x3f
	.zero		1


	//   ....[48]....
        /*0cb0*/ 	.word	0x0000fd50
        /*0cb4*/ 	.word	0x00000006
        /*0cb8*/ 	.word	0x00000000
        /*0cbc*/ 	.short	0x0101
        /*0cbe*/ 	.byte	0x3f
	.zero		1


	//   ....[49]....
        /*0cc0*/ 	.word	0x00013880
        /*0cc4*/ 	.word	0x00000007
        /*0cc8*/ 	.word	0x00028840
        /*0ccc*/ 	.short	0x010a
        /*0cce*/ 	.byte	0x3f
	.zero		1


	//   ....[50]....
        /*0cd0*/ 	.word	0x00013fe0
        /*0cd4*/ 	.word	0x00000007
        /*0cd8*/ 	.word	0x00028830
        /*0cdc*/ 	.short	0x0107
        /*0cde*/ 	.byte	0x3f
	.zero		1


	//   ....[51]....
        /*0ce0*/ 	.word	0x000140a0
        /*0ce4*/ 	.word	0x00000007
        /*0ce8*/ 	.word	0x00028830
        /*0cec*/ 	.short	0x0101
        /*0cee*/ 	.byte	0x3f
	.zero		1


	//   ....[52]....
        /*0cf0*/ 	.word	0x00014b80
        /*0cf4*/ 	.word	0x00000016
        /*0cf8*/ 	.word	0x00028800
        /*0cfc*/ 	.short	0x0107
        /*0cfe*/ 	.byte	0x3f
	.zero		1


	//   ....[53]....
        /*0d00*/ 	.word	0x00014c90
        /*0d04*/ 	.word	0x00000016
        /*0d08*/ 	.word	0x00028800
        /*0d0c*/ 	.short	0x0101
        /*0d0e*/ 	.byte	0x3f
	.zero		1


	//   ....[54]....
        /*0d10*/ 	.word	0x00014cb0
        /*0d14*/ 	.word	0x00000016
        /*0d18*/ 	.word	0x00028820
        /*0d1c*/ 	.short	0x010a
        /*0d1e*/ 	.byte	0x3f
	.zero		1


	//   ....[55]....
        /*0d20*/ 	.word	0x00015030
        /*0d24*/ 	.word	0x00000006
        /*0d28*/ 	.word	0x00028840
        /*0d2c*/ 	.short	0x010a
        /*0d2e*/ 	.byte	0x3f
	.zero		1


	//   ....[56]....
        /*0d30*/ 	.word	0x00015530
        /*0d34*/ 	.word	0x00000006
        /*0d38*/ 	.word	0x00028830
        /*0d3c*/ 	.short	0x0107
        /*0d3e*/ 	.byte	0x3f
	.zero		1


	//   ....[57]....
        /*0d40*/ 	.word	0x000155e0
        /*0d44*/ 	.word	0x00000006
        /*0d48*/ 	.word	0x00028830
        /*0d4c*/ 	.short	0x0101
        /*0d4e*/ 	.byte	0x3f
	.zero		1


	//   ....[58]....
        /*0d50*/ 	.word	0x00015650
        /*0d54*/ 	.word	0x00000006
        /*0d58*/ 	.word	0x00028860
        /*0d5c*/ 	.short	0x010a
        /*0d5e*/ 	.byte	0x3f
	.zero		1


	//   ....[59]....
        /*0d60*/ 	.word	0x00015be0
        /*0d64*/ 	.word	0x00000006
        /*0d68*/ 	.word	0x00028850
        /*0d6c*/ 	.short	0x0107
        /*0d6e*/ 	.byte	0x3f
	.zero		1


	//   ....[60]....
        /*0d70*/ 	.word	0x00015d00
        /*0d74*/ 	.word	0x00000006
        /*0d78*/ 	.word	0x00028850
        /*0d7c*/ 	.short	0x0101
        /*0d7e*/ 	.byte	0x3f
	.zero		1


	//   ....[61]....
        /*0d80*/ 	.word	0x00015f00
        /*0d84*/ 	.word	0x00000000
        /*0d88*/ 	.word	0x00028860
        /*0d8c*/ 	.short	0x010a
        /*0d8e*/ 	.byte	0x3f
	.zero		1


	//   ....[62]....
        /*0d90*/ 	.word	0x00016430
        /*0d94*/ 	.word	0x00000000
        /*0d98*/ 	.word	0x00028850
        /*0d9c*/ 	.short	0x0107
        /*0d9e*/ 	.byte	0x3f
	.zero		1


	//   ....[63]....
        /*0da0*/ 	.word	0x000164e0
        /*0da4*/ 	.word	0x00000000
        /*0da8*/ 	.word	0x00028850
        /*0dac*/ 	.short	0x0101
        /*0dae*/ 	.byte	0x3f
	.zero		1


	//   ....[64]....
        /*0db0*/ 	.word	0x00017630
        /*0db4*/ 	.word	0x00000004
        /*0db8*/ 	.word	0x00028820
        /*0dbc*/ 	.short	0x010a
        /*0dbe*/ 	.byte	0x3f
	.zero		1


	//   ....[65]....
        /*0dc0*/ 	.word	0x000177d0
        /*0dc4*/ 	.word	0x00000005
        /*0dc8*/ 	.word	0x00028840
        /*0dcc*/ 	.short	0x010a
        /*0dce*/ 	.byte	0x3f
	.zero		1


	//   ....[66]....
        /*0dd0*/ 	.word	0x00017870
        /*0dd4*/ 	.word	0x00000019
        /*0dd8*/ 	.word	0x00028840
        /*0ddc*/ 	.short	0x010a
        /*0dde*/ 	.byte	0x3f
	.zero		1


	//   ....[67]....
        /*0de0*/ 	.word	0x000178b0
        /*0de4*/ 	.word	0x00000005
        /*0de8*/ 	.word	0x00028860
        /*0dec*/ 	.short	0x010a
        /*0dee*/ 	.byte	0x3f
	.zero		1


	//   ....[68]....
        /*0df0*/ 	.word	0x000178f0
        /*0df4*/ 	.word	0x00000019
        /*0df8*/ 	.word	0x00028860
        /*0dfc*/ 	.short	0x010a
        /*0dfe*/ 	.byte	0x3f
	.zero		1


	//   ....[69]....
        /*0e00*/ 	.word	0x00017960
        /*0e04*/ 	.word	0x00000003
        /*0e08*/ 	.word	0x00028800
        /*0e0c*/ 	.short	0x010a
        /*0e0e*/ 	.byte	0x3f
	.zero		1


	//   ....[70]....
        /*0e10*/ 	.word	0x000179b0
        /*0e14*/ 	.word	0x00000003
        /*0e18*/ 	.word	0x00028830
        /*0e1c*/ 	.short	0x010a
        /*0e1e*/ 	.byte	0x3f
	.zero		1


	//   ....[71]....
        /*0e20*/ 	.word	0x00017a10
        /*0e24*/ 	.word	0x00000005
        /*0e28*/ 	.word	0x00028830
        /*0e2c*/ 	.short	0x010a
        /*0e2e*/ 	.byte	0x3f
	.zero		1


	//   ....[72]....
        /*0e30*/ 	.word	0x00017a70
        /*0e34*/ 	.word	0x00000005
        /*0e38*/ 	.word	0x00028850
        /*0e3c*/ 	.short	0x010a
        /*0e3e*/ 	.byte	0x3f
	.zero		1


	//   ....[73]....
        /*0e40*/ 	.word	0x00017ad0
        /*0e44*/ 	.word	0x00000009
        /*0e48*/ 	.word	0x00028830
        /*0e4c*/ 	.short	0x010a
        /*0e4e*/ 	.byte	0x3f
	.zero		1


	//   ....[74]....
        /*0e50*/ 	.word	0x00017b30
        /*0e54*/ 	.word	0x00000009
        /*0e58*/ 	.word	0x00028850
        /*0e5c*/ 	.short	0x010a
        /*0e5e*/ 	.byte	0x3f
	.zero		1


	//   ....[75]....
        /*0e60*/ 	.word	0x00017b90
        /*0e64*/ 	.word	0x00000005
        /*0e68*/ 	.word	0x00028830
        /*0e6c*/ 	.short	0x010a
        /*0e6e*/ 	.byte	0x3f
	.zero		1


	//   ....[76]....
        /*0e70*/ 	.word	0x00017bf0
        /*0e74*/ 	.word	0x00000005
        /*0e78*/ 	.word	0x00028850
        /*0e7c*/ 	.short	0x010a
        /*0e7e*/ 	.byte	0x3f
	.zero		1


	//   ....[77]....
        /*0e80*/ 	.word	0x00017c50
        /*0e84*/ 	.word	0x00000006
        /*0e88*/ 	.word	0x00028850
        /*0e8c*/ 	.short	0x010a
        /*0e8e*/ 	.byte	0x3f
	.zero		1


	//   ....[78]....
        /*0e90*/ 	.word	0x00017d70
        /*0e94*/ 	.word	0x00000007
        /*0e98*/ 	.word	0x00028840
        /*0e9c*/ 	.short	0x010a
        /*0e9e*/ 	.byte	0x3f
	.zero		1


	//   ....[79]....
        /*0ea0*/ 	.word	0x000192f0
        /*0ea4*/ 	.word	0x00000016
        /*0ea8*/ 	.word	0x00028820
        /*0eac*/ 	.short	0x010a
        /*0eae*/ 	.byte	0x3f
	.zero		1


	//   ....[80]....
        /*0eb0*/ 	.word	0x00019340
        /*0eb4*/ 	.word	0x00000006
        /*0eb8*/ 	.word	0x00028840
        /*0ebc*/ 	.short	0x010a
        /*0ebe*/ 	.byte	0x3f
	.zero		1


	//   ....[81]....
        /*0ec0*/ 	.word	0x00019cc0
        /*0ec4*/ 	.word	0x00000006
        /*0ec8*/ 	.word	0x00028860
        /*0ecc*/ 	.short	0x010a
        /*0ece*/ 	.byte	0x3f
	.zero		1


	//   ....[82]....
        /*0ed0*/ 	.word	0x0001a730
        /*0ed4*/ 	.word	0x00000000
        /*0ed8*/ 	.word	0x00028860
        /*0edc*/ 	.short	0x010a
        /*0ede*/ 	.byte	0x3f
	.zero		1


	//   ....[83]....
        /*0ee0*/ 	.word	0x0001bb50
        /*0ee4*/ 	.word	0x00000004
        /*0ee8*/ 	.word	0x00028820
        /*0eec*/ 	.short	0x010a
        /*0eee*/ 	.byte	0x3f
	.zero		1


	//   ....[84]....
        /*0ef0*/ 	.word	0x0001bcf0
        /*0ef4*/ 	.word	0x00000005
        /*0ef8*/ 	.word	0x00028840
        /*0efc*/ 	.short	0x010a
        /*0efe*/ 	.byte	0x3f
	.zero		1


	//   ....[85]....
        /*0f00*/ 	.word	0x0001bd40
        /*0f04*/ 	.word	0x00000019
        /*0f08*/ 	.word	0x00028840
        /*0f0c*/ 	.short	0x010a
        /*0f0e*/ 	.byte	0x3f
	.zero		1


	//   ....[86]....
        /*0f10*/ 	.word	0x0001bd90
        /*0f14*/ 	.word	0x00000005
        /*0f18*/ 	.word	0x00028860
        /*0f1c*/ 	.short	0x010a
        /*0f1e*/ 	.byte	0x3f
	.zero		1


	//----- nvinfo : EIATTR_NUM_MBARRIERS
	.align		4
.L_971:
        /*0f20*/ 	.byte	0x03, 0x38
        /*0f22*/ 	.short	0x0016


	//----- nvinfo : EIATTR_EXIT_INSTR_OFFSETS
	.align		4
        /*0f24*/ 	.byte	0x04, 0x1c
        /*0f26*/ 	.short	(.L_973 - .L_972)


	//   ....[0]....
.L_972:
        /*0f28*/ 	.word	0x000009c0


	//   ....[1]....
        /*0f2c*/ 	.word	0x000112b0


	//   ....[2]....
        /*0f30*/ 	.word	0x00017940


	//----- nvinfo : EIATTR_MAX_THREADS
	.align		4
.L_973:
        /*0f34*/ 	.byte	0x04, 0x05
        /*0f36*/ 	.short	(.L_975 - .L_974)
.L_974:
        /*0f38*/ 	.word	0x00000180
        /*0f3c*/ 	.word	0x00000001
        /*0f40*/ 	.word	0x00000001


	//----- nvinfo : EIATTR_CRS_STACK_SIZE
	.align		4
.L_975:
        /*0f44*/ 	.byte	0x04, 0x1e
        /*0f46*/ 	.short	(.L_977 - .L_976)
.L_976:
        /*0f48*/ 	.word	0x00000000


	//----- nvinfo : EIATTR_CBANK_PARAM_SIZE
	.align		4
.L_977:
        /*0f4c*/ 	.byte	0x03, 0x19
        /*0f4e*/ 	.short	0x0af0


	//----- nvinfo : EIATTR_PARAM_CBANK
	.align		4
        /*0f50*/ 	.byte	0x04, 0x0a
        /*0f52*/ 	.short	(.L_979 - .L_978)
	.align		4
.L_978:
        /*0f54*/ 	.word	index@(.nv.constant0._ZN7cutlass13device_kernelIN5flash11enable_sm90INS1_16FlashAttnFwdSm90INS1_25CollectiveMainloopFwdSm90ILi2EN4cute5tupleIJNS5_1CILi1EEES8_S8_EEENS6_IJNS7_ILi128EEESA_SA_EEELi128ENS_10bfloat16_tEfNS_4arch4Sm90ELb0ELb1ELb0ELb1ELb1ELb0ELb0ELb1ELb1ELb1ELb1ELb0EEENS1_21CollectiveEpilogueFwdISB_S9_SC_SE_Li256ELb1ELb1ELb1ELb0EEENS1_36VarlenDynamicPersistentTileSchedulerILi128ELi128ELi256ELi128ELb1ELb1ELb1ELb1ELb0ELb1EEEEEEEEEvNT_6ParamsE)
        /*0f58*/ 	.short	0x0210
        /*0f5a*/ 	.short	0x0af0


	//----- nvinfo : EIATTR_SW_WAR
	.align		4
.L_979:
        /*0f5c*/ 	.byte	0x04, 0x36
        /*0f5e*/ 	.short	(.L_981 - .L_980)
.L_980:
        /*0f60*/ 	.word	0x00000008
.L_981:


//--------------------- .nv.info._ZN7cutlass13device_kernelIN5flash11enable_sm90INS1_16FlashAttnFwdSm90INS1_25CollectiveMainloopFwdSm90ILi2EN4cute5tupleIJNS5_1CILi1EEES8_S8_EEENS6_IJNS7_ILi128EEESA_SA_EEELi128ENS_10bfloat16_tEfNS_4arch4Sm90ELb0ELb1ELb0ELb1ELb1ELb1ELb0ELb1ELb1ELb1ELb1ELb0EEENS1_21CollectiveEpilogueFwdISB_S9_SC_SE_Li256ELb1ELb1ELb1ELb0EEENS1_36VarlenDynamicPersistentTileSchedulerILi128ELi128ELi256ELi128ELb1ELb1ELb1ELb1ELb0ELb1EEEEEEEEEvNT_6ParamsE --------------------------
	.section	.nv.info._ZN7cutlass13device_kernelIN5flash11enable_sm90INS1_16FlashAttnFwdSm90INS1_25CollectiveMainloopFwdSm90ILi2EN4cute5tupleIJNS5_1CILi1EEES8_S8_EEENS6_IJNS7_ILi128EEESA_SA_EEELi128ENS_10bfloat16_tEfNS_4arch4Sm90ELb0ELb1ELb0ELb1ELb1ELb1ELb0ELb1ELb1ELb1ELb1ELb0EEENS1_21CollectiveEpilogueFwdISB_S9_SC_SE_Li256ELb1ELb1ELb1ELb0EEENS1_36VarlenDynamicPersistentTileSchedulerILi128ELi128ELi256ELi128ELb1ELb1ELb1ELb1ELb0ELb1EEEEEEEEEvNT_6ParamsE,"",@"SHT_CUDA_INFO"
	.sectionflags	@""
	.align	4


	//----- nvinfo : EIATTR_CUDA_API_VERSION
	.align		4
        /*0000*/ 	.byte	0x04, 0x37
        /*0002*/ 	.short	(.L_983 - .L_982)
.L_982:
        /*0004*/ 	.word	0x00000082


	//----- nvinfo : EIATTR_KPARAM_INFO
	.align		4
.L_983:
        /*0008*/ 	.byte	0x04, 0x17
        /*000a*/ 	.short	(.L_985 - .L_984)
.L_984:
        /*000c*/ 	.word	0x00000000
        /*0010*/ 	.short	0x0000
        /*0012*/ 	.short	0x0070
        /*0014*/ 	.byte	0x00, 0xf0, 0x01, 0x2a


	//----- nvinfo : EIATTR_SPARSE_MMA_MASK
	.align		4
.L_985:
        /*0018*/ 	.byte	0x03, 0x50
        /*001a*/ 	.short	0x0000


	//----- nvinfo : EIATTR_MAXREG_COUNT
	.align		4
        /*001c*/ 	.byte	0x03, 0x1b
        /*001e*/ 	.short	0x00a8


	//----- nvinfo : EIATTR_NUM_BARRIERS
	.align		4
        /*0020*/ 	.byte	0x02, 0x4c
        /*0022*/ 	.byte	0x10
	.zero		1


	//----- nvinfo : EIATTR_EXTERNS
	.align		4
        /*0024*/ 	.byte	0x04, 0x0f
        /*0026*/ 	.short	(.L_987 - .L_986)


	//   ....[0]....
	.align		4
.L_986:
        /*0028*/ 	.word	index@(__assertfail)


	//----- nvinfo : EIATTR_ANNOTATIONS
	.align		4
.L_987:
        /*002c*/ 	.byte	0x04, 0x55
        /*002e*/ 	.short	(.L_989 - .L_988)


	//   ....[0]....
.L_988:
        /* <DEDUP_REMOVED lines=21> */


	//----- nvinfo : EIATTR_MERCURY_ISA_VERSION
	.align		4
.L_989:
        /*0170*/ 	.byte	0x03, 0x5f
        /*0172*/ 	.short	0x0101


	//----- nvinfo : EIATTR_UNUSED_LOAD_BYTE_OFFSET
	.align		4
        /*0174*/ 	.byte	0x04, 0x44
        /*0176*/ 	.short	(.L_991 - .L_990)


	//   ....[0]....
.L_990:
        /*0178*/ 	.word	0x00000a60
        /*017c*/ 	.word	0x0000fff0


	//   ....[1]....
        /*0180*/ 	.word	0x0001bca0
        /*0184*/ 	.word	0x0000fff0


	//----- nvinfo : EIATTR_INT_WARP_WIDE_INSTR_OFFSETS
	.align		4
.L_991:
        /*0188*/ 	.byte	0x04, 0x31
        /*018a*/ 	.short	(.L_993 - .L_992)


	//   ....[0]....
.L_992:
        /*018c*/ 	.word	0x00000130


	//   ....[1]....
        /*0190*/ 	.word	0x00000170


	//   ....[2]....
        /*0194*/ 	.word	0x000001e0


	//   ....[3]....
        /*0198*/ 	.word	0x00022230


	//   ....[4]....
        /*019c*/ 	.word	0x000222c0


	//   ....[5]....
        /*01a0*/ 	.word	0x00025120


	//   ....[6]....
        /*01a4*/ 	.word	0x000251b0


	//----- nvinfo : EIATTR_COOP_GROUP_MASK_REGIDS
	.align		4
.L_993:
        /*01a8*/ 	.byte	0x04, 0x29
        /*01aa*/ 	.short	(.L_995 - .L_994)


	//   ....[0]....
.L_994:
        /*01ac*/ 	.word	0xffffffff


	//   ....[1]....
        /*01b0*/ 	.word	0xffffffff


	//   ....[2]....
        /*01b4*/ 	.word	0xffffffff


	//   ....[3]....
        /*01b8*/ 	.word	0xffffffff


	//   ....[4]....
        /*01bc*/ 	.word	0xffffffff


	//   ....[5]....
        /*01c0*/ 	.word	0xffffffff


	//   ....[6]....
        /*01c4*/ 	.word	0xffffffff


	//   ....[7]....
        /*01c8*/ 	.word	0xffffffff


	//   ....[8]....
        /*01cc*/ 	.word	0xffffffff


	//   ....[9]....
        /*01d0*/ 	.word	0xffffffff


	//   ....[10]....
        /*01d4*/ 	.word	0xffffffff


	//   ....[11]....
        /*01d8*/ 	.word	0xffffffff


	//   ....[12]....
        /*01dc*/ 	.word	0xffffffff


	//   ....[13]....
        /*01e0*/ 	.word	0xffffffff


	//   ....[14]....
        /*01e4*/ 	.word	0xffffffff


	//   ....[15]....
        /*01e8*/ 	.word	0xffffffff


	//   ....[16]....
        /*01ec*/ 	.word	0xffffffff


	//   ....[17]....
        /*01f0*/ 	.word	0xffffffff


	//   ....[18]....
        /*01f4*/ 	.word	0xffffffff


	//   ....[19]....
        /*01f8*/ 	.word	0xffffffff


	//   ....[20]....
        /*01fc*/ 	.word	0xffffffff


	//   ....[21]....
        /*0200*/ 	.word	0xffffffff


	//   ....[22]....
        /*0204*/ 	.word	0xffffffff


	//   ....[23]....
        /*0208*/ 	.word	0xffffffff


	//   ....[24]....
        /*020c*/ 	.word	0xffffffff


	//   ....[25]....
        /*0210*/ 	.word	0xffffffff


	//   ....[26]....
        /*0214*/ 	.word	0xffffffff


	//   ....[27]....
        /*0218*/ 	.word	0xffffffff


	//   ....[28]....
        /*021c*/ 	.word	0xffffffff


	//   ....[29]....
        /*0220*/ 	.word	0xffffffff


	//   ....[30]....
        /*0224*/ 	.word	0xffffffff


	//   ....[31]....
        /*0228*/ 	.word	0xffffffff


	//   ....[32]....
        /*022c*/ 	.word	0xffffffff


	//   ....[33]....
        /*0230*/ 	.word	0xffffffff


	//   ....[34]....
        /*0234*/ 	.word	0xffffffff


	//   ....[35]....
        /*0238*/ 	.word	0xffffffff


	//   ....[36]....
        /*023c*/ 	.word	0xffffffff


	//   ....[37]....
        /*0240*/ 	.word	0xffffffff


	//   ....[38]....
        /*0244*/ 	.word	0xffffffff


	//   ....[39]....
        /*0248*/ 	.word	0xffffffff


	//   ....[40]....
        /*024c*/ 	.word	0xffffffff


	//   ....[41]....
        /*0250*/ 	.word	0xffffffff


	//   ....[42]....
        /*0254*/ 	.word	0xffffffff


	//   ....[43]....
        /*0258*/ 	.word	0xffffffff


	//   ....[44]....
        /*025c*/ 	.word	0xffffffff


	//   ....[45]....
        /*0260*/ 	.word	0xffffffff


	//   ....[46]....
        /*0264*/ 	.word	0xffffffff


	//   ....[47]....
        /*0268*/ 	.word	0xffffffff


	//   ....[48]....
        /*026c*/ 	.word	0xffffffff


	//   ....[49]....
        /*0270*/ 	.word	0xffffffff


	//   ....[50]....
        /*0274*/ 	.word	0xffffffff


	//   ....[51]....
        /*0278*/ 	.word	0xffffffff


	//   ....[52]....
        /*027c*/ 	.word	0xffffffff


	//   ....[53]....
        /*0280*/ 	.word	0xffffffff


	//   ....[54]....
        /*0284*/ 	.word	0xffffffff


	//   ....[55]....
        /*0288*/ 	.word	0xffffffff


	//   ....[56]....
        /*028c*/ 	.word	0xffffffff


	//   ....[57]....
        /*0290*/ 	.word	0xffffffff


	//   ....[58]....
        /*0294*/ 	.word	0xffffffff


	//   ....[59]....
        /*0298*/ 	.word	0xffffffff


	//   ....[60]....
        /*029c*/ 	.word	0xffffffff


	//   ....[61]....
        /*02a0*/ 	.word	0xffffffff


	//   ....[62]....
        /*02a4*/ 	.word	0xffffffff


	//   ....[63]....
        /*02a8*/ 	.word	0xffffffff


	//   ....[64]....
        /*02ac*/ 	.word	0xffffffff


	//   ....[65]....
        /*02b0*/ 	.word	0xffffffff


	//   ....[66]....
        /*02b4*/ 	.word	0xffffffff


	//   ....[67]....
        /*02b8*/ 	.word	0xffffffff


	//   ....[68]....
        /*02bc*/ 	.word	0xffffffff


	//   ....[69]....
        /*02c0*/ 	.word	0xffffffff


	//   ....[70]....
        /*02c4*/ 	.word	0xffffffff


	//   ....[71]....
        /*02c8*/ 	.word	0xffffffff


	//   ....[72]....
        /*02cc*/ 	.word	0xffffffff


	//   ....[73]....
        /*02d0*/ 	.word	0xffffffff


	//   ....[74]....
        /*02d4*/ 	.word	0xffffffff


	//   ....[75]....
        /*02d8*/ 	.word	0xffffffff


	//   ....[76]....
        /*02dc*/ 	.word	0xffffffff


	//   ....[77]....
        /*02e0*/ 	.word	0xffffffff


	//   ....[78]....
        /*02e4*/ 	.word	0xffffffff


	//   ....[79]....
        /*02e8*/ 	.word	0xffffffff


	//   ....[80]....
        /*02ec*/ 	.word	0xffffffff


	//   ....[81]....
        /*02f0*/ 	.word	0xffffffff


	//   ....[82]....
        /*02f4*/ 	.word	0xffffffff


	//   ....[83]....
        /*02f8*/ 	.word	0xffffffff


	//   ....[84]....
        /*02fc*/ 	.word	0xffffffff


	//   ....[85]....
        /*0300*/ 	.word	0xffffffff


	//   ....[86]....
        /*0304*/ 	.word	0xffffffff


	//   ....[87]....
        /*0308*/ 	.word	0xffffffff


	//   ....[88]....
        /*030c*/ 	.word	0xffffffff


	//   ....[89]....
        /*0310*/ 	.word	0xffffffff


	//   ....[90]....
        /*0314*/ 	.word	0xffffffff


	//   ....[91]....
        /*0318*/ 	.word	0xffffffff


	//   ....[92]....
        /*031c*/ 	.word	0xffffffff


	//   ....[93]....
        /*0320*/ 	.word	0xffffffff


	//   ....[94]....
        /*0324*/ 	.word	0xffffffff


	//   ....[95]....
        /*0328*/ 	.word	0xffffffff


	//   ....[96]....
        /*032c*/ 	.word	0xffffffff


	//   ....[97]....
        /*0330*/ 	.word	0xffffffff


	//   ....[98]....
        /*0334*/ 	.word	0xffffffff


	//   ....[99]....
        /*0338*/ 	.word	0xffffffff


	//   ....[100]....
        /*033c*/ 	.word	0xffffffff


	//   ....[101]....
        /*0340*/ 	.word	0xffffffff


	//   ....[102]....
        /*0344*/ 	.word	0xffffffff


	//   ....[103]....
        /*0348*/ 	.word	0xffffffff


	//   ....[104]....
        /*034c*/ 	.word	0xffffffff


	//   ....[105]....
        /*0350*/ 	.word	0xffffffff


	//   ....[106]....
        /*0354*/ 	.word	0xffffffff


	//   ....[107]....
        /*0358*/ 	.word	0xffffffff


	//   ....[108]....
        /*035c*/ 	.word	0xffffffff


	//   ....[109]....
        /*0360*/ 	.word	0xffffffff


	//   ....[110]....
        /*0364*/ 	.word	0xffffffff


	//   ....[111]....
        /*0368*/ 	.word	0xffffffff


	//   ....[112]....
        /*036c*/ 	.word	0xffffffff


	//   ....[113]....
        /*0370*/ 	.word	0xffffffff


	//   ....[114]....
        /*0374*/ 	.word	0xffffffff


	//   ....[115]....
        /*0378*/ 	.word	0xffffffff


	//   ....[116]....
        /*037c*/ 	.word	0xffffffff


	//   ....[117]....
        /*0380*/ 	.word	0xffffffff


	//   ....[118]....
        /*0384*/ 	.word	0xffffffff


	//   ....[119]....
        /*0388*/ 	.word	0xffffffff


	//   ....[120]....
        /*038c*/ 	.word	0xffffffff


	//   ....[121]....
        /*0390*/ 	.word	0xffffffff


	//   ....[122]....
        /*0394*/ 	.word	0xffffffff


	//   ....[123]....
        /*0398*/ 	.word	0xffffffff


	//   ....[124]....
        /*039c*/ 	.word	0xffffffff


	//   ....[125]....
        /*03a0*/ 	.word	0xffffffff


	//   ....[126]....
        /*03a4*/ 	.word	0xffffffff


	//   ....[127]....
        /*03a8*/ 	.word	0xffffffff


	//   ....[128]....
        /*03ac*/ 	.word	0xffffffff


	//   ....[129]....
        /*03b0*/ 	.word	0xffffffff


	//   ....[130]....
        /*03b4*/ 	.word	0xffffffff


	//   ....[131]....
        /*03b8*/ 	.word	0xffffffff


	//   ....[132]....
        /*03bc*/ 	.word	0xffffffff


	//   ....[133]....
        /*03c0*/ 	.word	0xffffffff


	//   ....[134]....
        /*03c4*/ 	.word	0xffffffff


	//   ....[135]....
        /*03c8*/ 	.word	0xffffffff


	//   ....[136]....
        /*03cc*/ 	.word	0xffffffff


	//   ....[137]....
        /*03d0*/ 	.word	0xffffffff


	//   ....[138]....
        /*03d4*/ 	.word	0xffffffff


	//   ....[139]....
        /*03d8*/ 	.word	0xffffffff


	//   ....[140]....
        /*03dc*/ 	.word	0xffffffff


	//   ....[141]....
        /*03e0*/ 	.word	0xffffffff


	//   ....[142]....
        /*03e4*/ 	.word	0xffffffff


	//   ....[143]....
        /*03e8*/ 	.word	0xffffffff


	//   ....[144]....
        /*03ec*/ 	.word	0xffffffff


	//   ....[145]....
        /*03f0*/ 	.word	0xffffffff


	//   ....[146]....
        /*03f4*/ 	.word	0xffffffff


	//   ....[147]....
        /*03f8*/ 	.word	0xffffffff


	//   ....[148]....
        /*03fc*/ 	.word	0xffffffff


	//   ....[149]....
        /*0400*/ 	.word	0xffffffff


	//   ....[150]....
        /*0404*/ 	.word	0xffffffff


	//   ....[151]....
        /*0408*/ 	.word	0xffffffff


	//   ....[152]....
        /*040c*/ 	.word	0xffffffff


	//   ....[153]....
        /*0410*/ 	.word	0xffffffff


	//   ....[154]....
        /*0414*/ 	.word	0xffffffff


	//   ....[155]....
        /*0418*/ 	.word	0xffffffff


	//   ....[156]....
        /*041c*/ 	.word	0xffffffff


	//   ....[157]....
        /*0420*/ 	.word	0xffffffff


	//   ....[158]....
        /*0424*/ 	.word	0xffffffff


	//   ....[159]....
        /*0428*/ 	.word	0xffffffff


	//   ....[160]....
        /*042c*/ 	.word	0xffffffff


	//   ....[161]....
        /*0430*/ 	.word	0xffffffff


	//   ....[162]....
        /*0434*/ 	.word	0xffffffff


	//   ....[163]....
        /*0438*/ 	.word	0xffffffff


	//   ....[164]....
        /*043c*/ 	.word	0xffffffff


	//   ....[165]....
        /*0440*/ 	.word	0xffffffff


	//   ....[166]....
        /*0444*/ 	.word	0xffffffff


	//   ....[167]....
        /*0448*/ 	.word	0xffffffff


	//   ....[168]....
        /*044c*/ 	.word	0xffffffff


	//   ....[169]....
        /*0450*/ 	.word	0xffffffff


	//   ....[170]....
        /*0454*/ 	.word	0xffffffff


	//   ....[171]....
        /*0458*/ 	.word	0xffffffff


	//   ....[172]....
        /*045c*/ 	.word	0xffffffff


	//   ....[173]....
        /*0460*/ 	.word	0xffffffff


	//   ....[174]....
        /*0464*/ 	.word	0xffffffff


	//   ....[175]....
        /*0468*/ 	.word	0xffffffff


	//   ....[176]....
        /*046c*/ 	.word	0xffffffff


	//   ....[177]....
        /*0470*/ 	.word	0xffffffff


	//   ....[178]....
        /*0474*/ 	.word	0xffffffff


	//   ....[179]....
        /*0478*/ 	.word	0xffffffff


	//   ....[180]....
        /*047c*/ 	.word	0xffffffff


	//   ....[181]....
        /*0480*/ 	.word	0xffffffff


	//   ....[182]....
        /*0484*/ 	.word	0xffffffff


	//   ....[183]....
        /*0488*/ 	.word	0xffffffff


	//   ....[184]....
        /*048c*/ 	.word	0xffffffff


	//   ....[185]....
        /*0490*/ 	.word	0xffffffff


	//   ....[186]....
        /*0494*/ 	.word	0xffffffff


	//   ....[187]....
        /*0498*/ 	.word	0xffffffff


	//   ....[188]....
        /*049c*/ 	.word	0xffffffff


	//   ....[189]....
        /*04a0*/ 	.word	0xffffffff


	//   ....[190]....
        /*04a4*/ 	.word	0xffffffff


	//   ....[191]....
        /*04a8*/ 	.word	0xffffffff


	//   ....[192]....
        /*04ac*/ 	.word	0xffffffff


	//   ....[193]....
        /*04b0*/ 	.word	0xffffffff


	//   ....[194]....
        /*04b4*/ 	.word	0xffffffff


	//   ....[195]....
        /*04b8*/ 	.word	0xffffffff


	//   ....[196]....
        /*04bc*/ 	.word	0xffffffff


	//   ....[197]....
        /*04c0*/ 	.word	0xffffffff


	//   ....[198]....
        /*04c4*/ 	.word	0xffffffff


	//   ....[199]....
        /*04c8*/ 	.word	0xffffffff


	//   ....[200]....
        /*04cc*/ 	.word	0xffffffff


	//   ....[201]....
        /*04d0*/ 	.word	0xffffffff


	//   ....[202]....
        /*04d4*/ 	.word	0xffffffff


	//   ....[203]....
        /*04d8*/ 	.word	0xffffffff


	//   ....[204]....
        /*04dc*/ 	.word	0xffffffff


	//   ....[205]....
        /*04e0*/ 	.word	0xffffffff


	//   ....[206]....
        /*04e4*/ 	.word	0xffffffff


	//   ....[207]....
        /*04e8*/ 	.word	0xffffffff


	//   ....[208]....
        /*04ec*/ 	.word	0xffffffff


	//   ....[209]....
        /*04f0*/ 	.word	0xffffffff


	//   ....[210]....
        /*04f4*/ 	.word	0xffffffff


	//   ....[211]....
        /*04f8*/ 	.word	0xffffffff


	//   ....[212]....
        /*04fc*/ 	.word	0xffffffff


	//   ....[213]....
        /*0500*/ 	.word	0xffffffff


	//   ....[214]....
        /*0504*/ 	.word	0xffffffff


	//   ....[215]....
        /*0508*/ 	.word	0xffffffff


	//   ....[216]....
        /*050c*/ 	.word	0xffffffff


	//   ....[217]....
        /*0510*/ 	.word	0xffffffff


	//   ....[218]....
        /*0514*/ 	.word	0xffffffff


	//   ....[219]....
        /*0518*/ 	.word	0xffffffff


	//   ....[220]....
        /*051c*/ 	.word	0xffffffff


	//   ....[221]....
        /*0520*/ 	.word	0xffffffff


	//   ....[222]....
        /*0524*/ 	.word	0xffffffff


	//   ....[223]....
        /*0528*/ 	.word	0xffffffff


	//   ....[224]....
        /*052c*/ 	.word	0xffffffff


	//   ....[225]....
        /*0530*/ 	.word	0xffffffff


	//   ....[226]....
        /*0534*/ 	.word	0xffffffff


	//   ....[227]....
        /*0538*/ 	.word	0xffffffff


	//   ....[228]....
        /*053c*/ 	.word	0xffffffff


	//   ....[229]....
        /*0540*/ 	.word	0xffffffff


	//   ....[230]....
        /*0544*/ 	.word	0xffffffff


	//   ....[231]....
        /*0548*/ 	.word	0xffffffff


	//   ....[232]....
        /*054c*/ 	.word	0xffffffff


	//   ....[233]....
        /*0550*/ 	.word	0xffffffff


	//   ....[234]....
        /*0554*/ 	.word	0xffffffff


	//   ....[235]....
        /*0558*/ 	.word	0xffffffff


	//   ....[236]....
        /*055c*/ 	.word	0xffffffff


	//   ....[237]....
        /*0560*/ 	.word	0xffffffff


	//   ....[238]....
        /*0564*/ 	.word	0xffffffff


	//   ....[239]....
        /*0568*/ 	.word	0x0500000f


	//   ....[240]....
        /*056c*/ 	.word	0x0500000f


	//   ....[241]....
        /*0570*/ 	.word	0x0500000f


	//   ....[242]....
        /*0574*/ 	.word	0x0500000f


	//   ....[243]....
        /*0578*/ 	.word	0x0500000f


	//   ....[244]....
        /*057c*/ 	.word	0x0500000f


	//   ....[245]....
        /*0580*/ 	.word	0x0500000f


	//   ....[246]....
        /*0584*/ 	.word	0x0500000f


	//   ....[247]....
        /*0588*/ 	.word	0x0500000f


	//   ....[248]....
        /*058c*/ 	.word	0x0500000f


	//   ....[249]....
        /*0590*/ 	.word	0x0500000f


	//   ....[250]....
        /*0594*/ 	.word	0x0500000f


	//   ....[251]....
        /*0598*/ 	.word	0x0500000f


	//   ....[252]....
        /*059c*/ 	.word	0x0500000f


	//   ....[253]....
        /*05a0*/ 	.word	0x0500000f


	//   ....[254]....
        /*05a4*/ 	.word	0x0500000f


	//   ....[255]....
        /*05a8*/ 	.word	0x0500000f


	//   ....[0]....
        /*05ac*/ 	.word	0x0500000f


	//   ....[1]....
        /*05b0*/ 	.word	0x0500000f


	//   ....[2]....
        /*05b4*/ 	.word	0x0500000f


	//   ....[3]....
        /*05b8*/ 	.word	0x0500000f


	//   ....[4]....
        /*05bc*/ 	.word	0x0500000f


	//   ....[5]....
        /*05c0*/ 	.word	0x0500000f


	//   ....[6]....
        /*05c4*/ 	.word	0x0500000f


	//   ....[7]....
        /*05c8*/ 	.word	0x0500000f


	//   ....[8]....
        /*05cc*/ 	.word	0x0500000f


	//   ....[9]....
        /*05d0*/ 	.word	0x0500000f


	//   ....[10]....
        /*05d4*/ 	.word	0x0500000f


	//   ....[11]....
        /*05d8*/ 	.word	0x0500000f


	//   ....[12]....
        /*05dc*/ 	.word	0x0500000f


	//   ....[13]....
        /*05e0*/ 	.word	0x0500000f


	//   ....[14]....
        /*05e4*/ 	.word	0x0500000f


	//   ....[15]....
        /*05e8*/ 	.word	0x0500000f


	//   ....[16]....
        /*05ec*/ 	.word	0x0500000f


	//   ....[17]....
        /*05f0*/ 	.word	0x0500000f


	//   ....[18]....
        /*05f4*/ 	.word	0x0500000f


	//   ....[19]....
        /*05f8*/ 	.word	0x0500000f


	//   ....[20]....
        /*05fc*/ 	.word	0x0500000f


	//   ....[21]....
        /*0600*/ 	.word	0x0500000f


	//   ....[22]....
        /*0604*/ 	.word	0x0500000f


	//   ....[23]....
        /*0608*/ 	.word	0x0500000f


	//   ....[24]....
        /*060c*/ 	.word	0x0500000f


	//   ....[25]....
        /*0610*/ 	.word	0x0500000f


	//   ....[26]....
        /*0614*/ 	.word	0x0500000f


	//   ....[27]....
        /*0618*/ 	.word	0x0500000f


	//   ....[28]....
        /*061c*/ 	.word	0x0500000f


	//   ....[29]....
        /*0620*/ 	.word	0x0500000f


	//   ....[30]....
        /*0624*/ 	.word	0x0500000f


	//   ....[31]....
        /*0628*/ 	.word	0x0500000f


	//   ....[32]....
        /*062c*/ 	.word	0x0500000f


	//   ....[33]....
        /*0630*/ 	.word	0x0500000f


	//   ....[34]....
        /*0634*/ 	.word	0x0500000f


	//   ....[35]....
        /*0638*/ 	.word	0x0500000f


	//   ....[36]....
        /*063c*/ 	.word	0x0500000f


	//   ....[37]....
        /*0640*/ 	.word	0x0500000f


	//   ....[38]....
        /*0644*/ 	.word	0x0500000f


	//   ....[39]....
        /*0648*/ 	.word	0x0500000f


	//   ....[40]....
        /*064c*/ 	.word	0x0500000f


	//   ....[41]....
        /*0650*/ 	.word	0x0500000f


	//   ....[42]....
        /*0654*/ 	.word	0x0500000f


	//   ....[43]....
        /*0658*/ 	.word	0x0500000f


	//   ....[44]....
        /*065c*/ 	.word	0x0500000f


	//   ....[45]....
        /*0660*/ 	.word	0x0500000f


	//   ....[46]....
        /*0664*/ 	.word	0x0500000f


	//   ....[47]....
        /*0668*/ 	.word	0x0500000f


	//   ....[48]....
        /*066c*/ 	.word	0x0500000f


	//   ....[49]....
        /*0670*/ 	.word	0x0500000f


	//   ....[50]....
        /*0674*/ 	.word	0x0500000f


	//   ....[51]....
        /*0678*/ 	.word	0x0500000f


	//   ....[52]....
        /*067c*/ 	.word	0x0500000f


	//   ....[53]....
        /*0680*/ 	.word	0x0500000f


	//   ....[54]....
        /*0684*/ 	.word	0x0500000f


	//   ....[55]....
        /*0688*/ 	.word	0x0500000f


	//   ....[56]....
        /*068c*/ 	.word	0x0500000f


	//   ....[57]....
        /*0690*/ 	.word	0x0500000f


	//   ....[58]....
        /*0694*/ 	.word	0x0500000f


	//   ....[59]....
        /*0698*/ 	.word	0x0500000f


	//   ....[60]....
        /*069c*/ 	.word	0x0500000f


	//   ....[61]....
        /*06a0*/ 	.word	0x0500000f


	//   ....[62]....
        /*06a4*/ 	.word	0x0500000f


	//   ....[63]....
        /*06a8*/ 	.word	0x0500000f


	//   ....[64]....
        /*06ac*/ 	.word	0x0500000f


	//   ....[65]....
        /*06b0*/ 	.word	0x0500000f


	//   ....[66]....
        /*06b4*/ 	.word	0x0500000f


	//   ....[67]....
        /*06b8*/ 	.word	0x0500000f


	//   ....[68]....
        /*06bc*/ 	.word	0x0500000f


	//   ....[69]....
        /*06c0*/ 	.word	0x0500000f


	//   ....[70]....
        /*06c4*/ 	.word	0x0500000f


	//   ....[71]....
        /*06c8*/ 	.word	0x0500000f


	//   ....[72]....
        /*06cc*/ 	.word	0x0500000f


	//   ....[73]....
        /*06d0*/ 	.word	0x0500000f


	//   ....[74]....
        /*06d4*/ 	.word	0x0500000f


	//   ....[75]....
        /*06d8*/ 	.word	0x0500000f


	//   ....[76]....
        /*06dc*/ 	.word	0x0500000f


	//   ....[77]....
        /*06e0*/ 	.word	0x0500000f


	//   ....[78]....
        /*06e4*/ 	.word	0x0500000f


	//   ....[79]....
        /*06e8*/ 	.word	0x0500000f


	//   ....[80]....
        /*06ec*/ 	.word	0x0500000f


	//   ....[81]....
        /*06f0*/ 	.word	0x0500000f


	//   ....[82]....
        /*06f4*/ 	.word	0x0500000f


	//   ....[83]....
        /*06f8*/ 	.word	0x0500000f


	//   ....[84]....
        /*06fc*/ 	.word	0x0500000f


	//   ....[85]....
        /*0700*/ 	.word	0x0500000f


	//   ....[86]....
        /*0704*/ 	.word	0x0500000f


	//   ....[87]....
        /*0708*/ 	.word	0x0500000f


	//   ....[88]....
        /*070c*/ 	.word	0x0500000f


	//   ....[89]....
        /*0710*/ 	.word	0x0500000f


	//   ....[90]....
        /*0714*/ 	.word	0x0500000f


	//   ....[91]....
        /*0718*/ 	.word	0x0500000f


	//   ....[92]....
        /*071c*/ 	.word	0x0500000f


	//   ....[93]....
        /*0720*/ 	.word	0x0500000f


	//   ....[94]....
        /*0724*/ 	.word	0x0500000f


	//   ....[95]....
        /*0728*/ 	.word	0x0500000f


	//   ....[96]....
        /*072c*/ 	.word	0x0500000f


	//   ....[97]....
        /*0730*/ 	.word	0x0500000f


	//   ....[98]....
        /*0734*/ 	.word	0x0500000f


	//   ....[99]....
        /*0738*/ 	.word	0x0500000f


	//   ....[100]....
        /*073c*/ 	.word	0x0500000f


	//   ....[101]....
        /*0740*/ 	.word	0x0500000f


	//   ....[102]....
        /*0744*/ 	.word	0x0500000f


	//   ....[103]....
        /*0748*/ 	.word	0x0500000f


	//   ....[104]....
        /*074c*/ 	.word	0x0500000f


	//   ....[105]....
        /*0750*/ 	.word	0x0500000f


	//   ....[106]....
        /*0754*/ 	.word	0x0500000f


	//   ....[107]....
        /*0758*/ 	.word	0x0500000f


	//   ....[108]....
        /*075c*/ 	.word	0x0500000f


	//   ....[109]....
        /*0760*/ 	.word	0x0500000f


	//   ....[110]....
        /*0764*/ 	.word	0x0500000f


	//   ....[111]....
        /*0768*/ 	.word	0x0500000f


	//   ....[112]....
        /*076c*/ 	.word	0x0500000f


	//   ....[113]....
        /*0770*/ 	.word	0x0500000f


	//   ....[114]....
        /*0774*/ 	.word	0x0500000f


	//   ....[115]....
        /*0778*/ 	.word	0x0500000f


	//   ....[116]....
        /*077c*/ 	.word	0x0500000f


	//   ....[117]....
        /*0780*/ 	.word	0x0500000f


	//   ....[118]....
        /*0784*/ 	.word	0x0500000f


	//   ....[119]....
        /*0788*/ 	.word	0x0500000f


	//   ....[120]....
        /*078c*/ 	.word	0x0500000f


	//   ....[121]....
        /*0790*/ 	.word	0x0500000f


	//   ....[122]....
        /*0794*/ 	.word	0x0500000f


	//   ....[123]....
        /*0798*/ 	.word	0x0500000f


	//   ....[124]....
        /*079c*/ 	.word	0x0500000f


	//   ....[125]....
        /*07a0*/ 	.word	0x0500000f


	//   ....[126]....
        /*07a4*/ 	.word	0x0500000f


	//   ....[127]....
        /*07a8*/ 	.word	0x0500000f


	//   ....[128]....
        /*07ac*/ 	.word	0x0500000f


	//   ....[129]....
        /*07b0*/ 	.word	0x0500000f


	//   ....[130]....
        /*07b4*/ 	.word	0x0500000f


	//   ....[131]....
        /*07b8*/ 	.word	0x0500000f


	//   ....[132]....
        /*07bc*/ 	.word	0x0500000f


	//   ....[133]....
        /*07c0*/ 	.word	0x0500000f


	//   ....[134]....
        /*07c4*/ 	.word	0x0500000f


	//   ....[135]....
        /*07c8*/ 	.word	0x0500000f


	//   ....[136]....
        /*07cc*/ 	.word	0x0500000f


	//   ....[137]....
        /*07d0*/ 	.word	0x0500000f


	//   ....[138]....
        /*07d4*/ 	.word	0x0500000f


	//   ....[139]....
        /*07d8*/ 	.word	0x0500000f


	//   ....[140]....
        /*07dc*/ 	.word	0x0500000f


	//   ....[141]....
        /*07e0*/ 	.word	0x0500000f


	//   ....[142]....
        /*07e4*/ 	.word	0x0500000f


	//   ....[143]....
        /*07e8*/ 	.word	0x0500000f


	//   ....[144]....
        /*07ec*/ 	.word	0x0500000f


	//   ....[145]....
        /*07f0*/ 	.word	0x0500000f


	//   ....[146]....
        /*07f4*/ 	.word	0x0500000f


	//   ....[147]....
        /*07f8*/ 	.word	0x0500000f


	//   ....[148]....
        /*07fc*/ 	.word	0x0500000f


	//   ....[149]....
        /*0800*/ 	.word	0x0500000f


	//   ....[150]....
        /*0804*/ 	.word	0x0500000f


	//   ....[151]....
        /*0808*/ 	.word	0x0500000f


	//   ....[152]....
        /*080c*/ 	.word	0x0500000f


	//   ....[153]....
        /*0810*/ 	.word	0x0500000f


	//   ....[154]....
        /*0814*/ 	.word	0x0500000f


	//   ....[155]....
        /*0818*/ 	.word	0x0500000f


	//   ....[156]....
        /*081c*/ 	.word	0x0500000f


	//   ....[157]....
        /*0820*/ 	.word	0x0500000f


	//   ....[158]....
        /*0824*/ 	.word	0x0500000f


	//   ....[159]....
        /*0828*/ 	.word	0x0500000f


	//   ....[160]....
        /*082c*/ 	.word	0x0500000f


	//----- nvinfo : EIATTR_COOP_GROUP_INSTR_OFFSETS
	.align		4
.L_995:
        /*0830*/ 	.byte	0x04, 0x28
        /*0832*/ 	.short	(.L_997 - .L_996)


	//   ....[0]....
.L_996:
        /*0834*/ 	.word	0x00000070


	//   ....[1]....
        /*0838*/ 	.word	0x00000140


	//   ....[2]....
        /*083c*/ 	.word	0x00000190


	//   ....[3]....
        /*0840*/ 	.word	0x000003c0


	//   ....[4]....
        /*0844*/ 	.word	0x00000520


	//   ....[5]....
        /*0848*/ 	.word	0x00000640


	//   ....[6]....
        /*084c*/ 	.word	0x000007a0


	//   ....[7]....
        /*0850*/ 	.word	0x00003850


	//   ....[8]....
        /*0854*/ 	.word	0x00003860


	//   ....[9]....
        /*0858*/ 	.word	0x00003fd0


	//   ....[10]....
        /*085c*/ 	.word	0x00003fe0


	//   ....[11]....
        /*0860*/ 	.word	0x00004750


	//   ....[12]....
        /*0864*/ 	.word	0x00004760


	//   ....[13]....
        /*0868*/ 	.word	0x00004ec0


	//   ....[14]....
        /*086c*/ 	.word	0x00004ed0


	//   ....[15]....
        /*0870*/ 	.word	0x00006050


	//   ....[16]....
        /*0874*/ 	.word	0x00006060


	//   ....[17]....
        /*0878*/ 	.word	0x00006840


	//   ....[18]....
        /*087c*/ 	.word	0x00006850


	//   ....[19]....
        /*0880*/ 	.word	0x00007060


	//   ....[20]....
        /*0884*/ 	.word	0x00007070


	//   ....[21]....
        /*0888*/ 	.word	0x00007850


	//   ....[22]....
        /*088c*/ 	.word	0x00007860


	//   ....[23]....
        /*0890*/ 	.word	0x00008270


	//   ....[24]....
        /*0894*/ 	.word	0x00008280


	//   ....[25]....
        /*0898*/ 	.word	0x00008390


	//   ....[26]....
        /*089c*/ 	.word	0x000083a0


	//   ....[27]....
        /*08a0*/ 	.word	0x000084c0


	//   ....[28]....
        /*08a4*/ 	.word	0x000084d0


	//   ....[29]....
        /*08a8*/ 	.word	0x000085f0


	//   ....[30]....
        /*08ac*/ 	.word	0x00008600


	//   ....[31]....
        /*08b0*/ 	.word	0x00008980


	//   ....[32]....
        /*08b4*/ 	.word	0x000089a0


	//   ....[33]....
        /*08b8*/ 	.word	0x00008a80


	//   ....[34]....
        /*08bc*/ 	.word	0x00008aa0


	//   ....[35]....
        /*08c0*/ 	.word	0x00008b80


	//   ....[36]....
        /*08c4*/ 	.word	0x00008ba0


	//   ....[37]....
        /*08c8*/ 	.word	0x00008c80


	//   ....[38]....
        /*08cc*/ 	.word	0x00008ca0


	//   ....[39]....
        /*08d0*/ 	.word	0x00009810


	//   ....[40]....
        /*08d4*/ 	.word	0x00009f30


	//   ....[41]....
        /*08d8*/ 	.word	0x00009f40


	//   ....[42]....
        /*08dc*/ 	.word	0x00009f50


	//   ....[43]....
        /*08e0*/ 	.word	0x00009f60


	//   ....[44]....
        /*08e4*/ 	.word	0x0000a2a0


	//   ....[45]....
        /*08e8*/ 	.word	0x0000a2b0


	//   ....[46]....
        /*08ec*/ 	.word	0x0000a2c0


	//   ....[47]....
        /*08f0*/ 	.word	0x0000a2d0


	//   ....[48]....
        /*08f4*/ 	.word	0x0000a5f0


	//   ....[49]....
        /*08f8*/ 	.word	0x0000a600


	//   ....[50]....
        /*08fc*/ 	.word	0x0000a610


	//   ....[51]....
        /*0900*/ 	.word	0x0000a620


	//   ....[52]....
        /*0904*/ 	.word	0x0000a960


	//   ....[53]....
        /*0908*/ 	.word	0x0000a970


	//   ....[54]....
        /*090c*/ 	.word	0x0000a980


	//   ....[55]....
        /*0910*/ 	.word	0x0000a990


	//   ....[56]....
        /*0914*/ 	.word	0x0000c8c0


	//   ....[57]....
        /*0918*/ 	.word	0x0000c8e0


	//   ....[58]....
        /*091c*/ 	.word	0x0000c8f0


	//   ....[59]....
        /*0920*/ 	.word	0x0000c900


	//   ....[60]....
        /*0924*/ 	.word	0x0000ca10


	//   ....[61]....
        /*0928*/ 	.word	0x0000ca60


	//   ....[62]....
        /*092c*/ 	.word	0x0000ca90


	//   ....[63]....
        /*0930*/ 	.word	0x0000cad0


	//   ....[64]....
        /*0934*/ 	.word	0x0000ce50


	//   ....[65]....
        /*0938*/ 	.word	0x0000ce70


	//   ....[66]....
        /*093c*/ 	.word	0x0000ce90


	//   ....[67]....
        /*0940*/ 	.word	0x0000cea0


	//   ....[68]....
        /*0944*/ 	.word	0x0000cf70


	//   ....[69]....
        /*0948*/ 	.word	0x0000cf90


	//   ....[70]....
        /*094c*/ 	.word	0x0000cfa0


	//   ....[71]....
        /*0950*/ 	.word	0x0000d020


	//   ....[72]....
        /*0954*/ 	.word	0x0000f750


	//   ....[73]....
        /*0958*/ 	.word	0x0000f960


	//   ....[74]....
        /*095c*/ 	.word	0x000109a0


	//   ....[75]....
        /*0960*/ 	.word	0x00010ab0


	//   ....[76]....
        /*0964*/ 	.word	0x000113d0


	//   ....[77]....
        /*0968*/ 	.word	0x00011430


	//   ....[78]....
        /*096c*/ 	.word	0x00012f20


	//   ....[79]....
        /*0970*/ 	.word	0x00013140


	//   ....[80]....
        /*0974*/ 	.word	0x00013de0


	//   ....[81]....
        /*0978*/ 	.word	0x00013f40


	//   ....[82]....
        /*097c*/ 	.word	0x000145f0


	//   ....[83]....
        /*0980*/ 	.word	0x00014670


	//   ....[84]....
        /*0984*/ 	.word	0x00016910


	//   ....[85]....
        /*0988*/ 	.word	0x00016920


	//   ....[86]....
        /*098c*/ 	.word	0x00016950


	//   ....[87]....
        /*0990*/ 	.word	0x00016960


	//   ....[88]....
        /*0994*/ 	.word	0x00018920


	//   ....[89]....
        /*0998*/ 	.word	0x00018b40


	//   ....[90]....
        /*099c*/ 	.word	0x000197e0


	//   ....[91]....
        /*09a0*/ 	.word	0x00019940


	//   ....[92]....
        /*09a4*/ 	.word	0x0001a000


	//   ....[93]....
        /*09a8*/ 	.word	0x0001a060


	//   ....[94]....
        /*09ac*/ 	.word	0x0001b290


	//   ....[95]....
        /*09b0*/ 	.word	0x0001b5e0


	//   ....[96]....
        /*09b4*/ 	.word	0x0001b5f0


	//   ....[97]....
        /*09b8*/ 	.word	0x0001b620


	//   ....[98]....
        /*09bc*/ 	.word	0x0001c750


	//   ....[99]....
        /*09c0*/ 	.word	0x0001c770


	//   ....[100]....
        /*09c4*/ 	.word	0x0001c780


	//   ....[101]....
        /*09c8*/ 	.word	0x0001c790


	//   ....[102]....
        /*09cc*/ 	.word	0x0001ce60


	//   ....[103]....
        /*09d0*/ 	.word	0x0001ce70


	//   ....[104]....
        /*09d4*/ 	.word	0x0001cf70


	//   ....[105]....
        /*09d8*/ 	.word	0x0001cf80


	//   ....[106]....
        /*09dc*/ 	.word	0x0001d090


	//   ....[107]....
        /*09e0*/ 	.word	0x0001d0a0


	//   ....[108]....
        /*09e4*/ 	.word	0x0001d1b0


	//   ....[109]....
        /*09e8*/ 	.word	0x0001d1c0


	//   ....[110]....
        /*09ec*/ 	.word	0x0001d670


	//   ....[111]....
        /*09f0*/ 	.word	0x0001d680


	//   ....[112]....
        /*09f4*/ 	.word	0x0001dbb0


	//   ....[113]....
        /*09f8*/ 	.word	0x0001dbc0


	//   ....[114]....
        /*09fc*/ 	.word	0x0001e890


	//   ....[115]....
        /*0a00*/ 	.word	0x0001e8a0


	//   ....[116]....
        /*0a04*/ 	.word	0x0001e9b0


	//   ....[117]....
        /*0a08*/ 	.word	0x0001e9c0


	//   ....[118]....
        /*0a0c*/ 	.word	0x0001ead0


	//   ....[119]....
        /*0a10*/ 	.word	0x0001eae0


	//   ....[120]....
        /*0a14*/ 	.word	0x0001ebf0


	//   ....[121]....
        /*0a18*/ 	.word	0x0001ec00


	//   ....[122]....
        /*0a1c*/ 	.word	0x0001ed70


	//   ....[123]....
        /*0a20*/ 	.word	0x0001ef60


	//   ....[124]....
        /*0a24*/ 	.word	0x0001ef90


	//   ....[125]....
        /*0a28*/ 	.word	0x0001efc0


	//   ....[126]....
        /*0a2c*/ 	.word	0x0001eff0


	//   ....[127]....
        /*0a30*/ 	.word	0x0001f020


	//   ....[128]....
        /*0a34*/ 	.word	0x0001f050


	//   ....[129]....
        /*0a38*/ 	.word	0x0001f1e0


	//   ....[130]....
        /*0a3c*/ 	.word	0x0001f210


	//   ....[131]....
        /*0a40*/ 	.word	0x0001f240


	//   ....[132]....
        /*0a44*/ 	.word	0x0001f270


	//   ....[133]....
        /*0a48*/ 	.word	0x0001f2a0


	//   ....[134]....
        /*0a4c*/ 	.word	0x0001f2d0


	//   ....[135]....
        /*0a50*/ 	.word	0x0001f360


	//   ....[136]....
        /*0a54*/ 	.word	0x0001f390


	//   ....[137]....
        /*0a58*/ 	.word	0x0001f3a0


	//   ....[138]....
        /*0a5c*/ 	.word	0x0001f3e0


	//   ....[139]....
        /*0a60*/ 	.word	0x00020b50


	//   ....[140]....
        /*0a64*/ 	.word	0x00022d20


	//   ....[141]....
        /*0a68*/ 	.word	0x00022d40


	//   ....[142]....
        /*0a6c*/ 	.word	0x00022de0


	//   ....[143]....
        /*0a70*/ 	.word	0x00022e00


	//   ....[144]....
        /*0a74*/ 	.word	0x00022e90


	//   ....[145]....
        /*0a78*/ 	.word	0x00022eb0


	//   ....[146]....
        /*0a7c*/ 	.word	0x00022f40


	//   ....[147]....
        /*0a80*/ 	.word	0x00022f60


	//   ....[148]....
        /*0a84*/ 	.word	0x00022ff0


	//   ....[149]....
        /*0a88*/ 	.word	0x00023010


	//   ....[150]....
        /*0a8c*/ 	.word	0x000230a0


	//   ....[151]....
        /*0a90*/ 	.word	0x000230c0


	//   ....[152]....
        /*0a94*/ 	.word	0x00023150


	//   ....[153]....
        /*0a98*/ 	.word	0x00023170


	//   ....[154]....
        /*0a9c*/ 	.word	0x00023180


	//   ....[155]....
        /*0aa0*/ 	.word	0x00023200


	//   ....[156]....
        /*0aa4*/ 	.word	0x00023960


	//   ....[157]....
        /*0aa8*/ 	.word	0x00023990


	//   ....[158]....
        /*0aac*/ 	.word	0x000239f0


	//   ....[159]....
        /*0ab0*/ 	.word	0x00023a40


	//   ....[160]....
        /*0ab4*/ 	.word	0x00023a90


	//   ....[161]....
        /*0ab8*/ 	.word	0x00023ae0


	//   ....[162]....
        /*0abc*/ 	.word	0x00023b30


	//   ....[163]....
        /*0ac0*/ 	.word	0x00023b80


	//   ....[164]....
        /*0ac4*/ 	.word	0x00023bd0


	//   ....[165]....
        /*0ac8*/ 	.word	0x00023c20


	//   ....[166]....
        /*0acc*/ 	.word	0x00023c70


	//   ....[167]....
        /*0ad0*/ 	.word	0x00023cc0


	//   ....[168]....
        /*0ad4*/ 	.word	0x00023d10


	//   ....[169]....
        /*0ad8*/ 	.word	0x00023d50


	//   ....[170]....
        /*0adc*/ 	.word	0x00023d70


	//   ....[171]....
        /*0ae0*/ 	.word	0x00023db0


	//   ....[172]....
        /*0ae4*/ 	.word	0x000244f0


	//   ....[173]....
        /*0ae8*/ 	.word	0x00024520


	//   ....[174]....
        /*0aec*/ 	.word	0x00024580


	//   ....[175]....
        /*0af0*/ 	.word	0x00024590


	//   ....[176]....
        /*0af4*/ 	.word	0x000245e0


	//   ....[177]....
        /*0af8*/ 	.word	0x000245f0


	//   ....[178]....
        /*0afc*/ 	.word	0x00024640


	//   ....[179]....
        /*0b00*/ 	.word	0x00024650


	//   ....[180]....
        /*0b04*/ 	.word	0x000246a0


	//   ....[181]....
        /*0b08*/ 	.word	0x000246b0


	//   ....[182]....
        /*0b0c*/ 	.word	0x00024700


	//   ....[183]....
        /*0b10*/ 	.word	0x00024710


	//   ....[184]....
        /*0b14*/ 	.word	0x00024760


	//   ....[185]....
        /*0b18*/ 	.word	0x00024770


	//   ....[186]....
        /*0b1c*/ 	.word	0x00024780


	//   ....[187]....
        /*0b20*/ 	.word	0x000247d0


	//   ....[188]....
        /*0b24*/ 	.word	0x00024a30


	//   ....[189]....
        /*0b28*/ 	.word	0x00024a50


	//   ....[190]....
        /*0b2c*/ 	.word	0x00024a60


	//   ....[191]....
        /*0b30*/ 	.word	0x00024ad0


	//   ....[192]....
        /*0b34*/ 	.word	0x00024ae0


	//   ....[193]....
        /*0b38*/ 	.word	0x00024b50


	//   ....[194]....
        /*0b3c*/ 	.word	0x00024b60


	//   ....[195]....
        /*0b40*/ 	.word	0x00024bd0


	//   ....[196]....
        /*0b44*/ 	.word	0x00024be0


	//   ....[197]....
        /*0b48*/ 	.word	0x00024c50


	//   ....[198]....
        /*0b4c*/ 	.word	0x00024c60


	//   ....[199]....
        /*0b50*/ 	.word	0x00024cd0


	//   ....[200]....
        /*0b54*/ 	.word	0x00024ce0


	//   ....[201]....
        /*0b58*/ 	.word	0x00024d50


	//   ....[202]....
        /*0b5c*/ 	.word	0x00024d60


	//   ....[203]....
        /*0b60*/ 	.word	0x00024d70


	//   ....[204]....
        /*0b64*/ 	.word	0x00025300


	//   ....[205]....
        /*0b68*/ 	.word	0x00025340


	//   ....[206]....
        /*0b6c*/ 	.word	0x00025380


	//   ....[207]....
        /*0b70*/ 	.word	0x000253a0


	//   ....[208]....
        /*0b74*/ 	.word	0x000253b0


	//   ....[209]....
        /*0b78*/ 	.word	0x000253d0


	//   ....[210]....
        /*0b7c*/ 	.word	0x00025440


	//   ....[211]....
        /*0b80*/ 	.word	0x00025460


	//   ....[212]....
        /*0b84*/ 	.word	0x000254c0


	//   ....[213]....
        /*0b88*/ 	.word	0x000254e0


	//   ....[214]....
        /*0b8c*/ 	.word	0x00025540


	//   ....[215]....
        /*0b90*/ 	.word	0x00025560


	//   ....[216]....
        /*0b94*/ 	.word	0x000255c0


	//   ....[217]....
        /*0b98*/ 	.word	0x000255e0


	//   ....[218]....
        /*0b9c*/ 	.word	0x00025630


	//   ....[219]....
        /*0ba0*/ 	.word	0x00025650


	//   ....[220]....
        /*0ba4*/ 	.word	0x00025a90


	//   ....[221]....
        /*0ba8*/ 	.word	0x00025ac0


	//   ....[222]....
        /*0bac*/ 	.word	0x00025b20


	//   ....[223]....
        /*0bb0*/ 	.word	0x00025b50


	//   ....[224]....
        /*0bb4*/ 	.word	0x00025b80


	//   ....[225]....
        /*0bb8*/ 	.word	0x00025bb0


	//   ....[226]....
        /*0bbc*/ 	.word	0x00025be0


	//   ....[227]....
        /*0bc0*/ 	.word	0x00025c10


	//   ....[228]....
        /*0bc4*/ 	.word	0x00025db0


	//   ....[229]....
        /*0bc8*/ 	.word	0x00025de0


	//   ....[230]....
        /*0bcc*/ 	.word	0x00025e10


	//   ....[231]....
        /*0bd0*/ 	.word	0x00025e40


	//   ....[232]....
        /*0bd4*/ 	.word	0x00025e70


	//   ....[233]....
        /*0bd8*/ 	.word	0x00025ea0


	//   ....[234]....
        /*0bdc*/ 	.word	0x00025f60


	//   ....[235]....
        /*0be0*/ 	.word	0x00025f80


	//   ....[236]....
        /*0be4*/ 	.word	0x00025fa0


	//   ....[237]....
        /*0be8*/ 	.word	0x00026000


	//   ....[238]....
        /*0bec*/ 	.word	0x00026a20


	//   ....[239]....
        /*0bf0*/ 	.word	0x00026d40


	//   ....[240]....
        /*0bf4*/ 	.word	0x00026dd0


	//   ....[241]....
        /*0bf8*/ 	.word	0x00026e70


	//   ....[242]....
        /*0bfc*/ 	.word	0x00026f00


	//   ....[243]....
        /*0c00*/ 	.word	0x00026fa0


	//   ....[244]....
        /*0c04*/ 	.word	0x00027030


	//   ....[245]....
        /*0c08*/ 	.word	0x000270d0


	//   ....[246]....
        /*0c0c*/ 	.word	0x00027160


	//   ....[247]....
        /*0c10*/ 	.word	0x00027250


	//   ....[248]....
        /*0c14*/ 	.word	0x000272e0


	//   ....[249]....
        /*0c18*/ 	.word	0x00027380


	//   ....[250]....
        /*0c1c*/ 	.word	0x00027410


	//   ....[251]....
        /*0c20*/ 	.word	0x000274b0


	//   ....[252]....
        /*0c24*/ 	.word	0x00027540


	//   ....[253]....
        /*0c28*/ 	.word	0x000275e0


	//   ....[254]....
        /*0c2c*/ 	.word	0x00027670


	//   ....[255]....
        /*0c30*/ 	.word	0x00027760


	//   ....[0]....
        /*0c34*/ 	.word	0x000277f0


	//   ....[1]....
        /*0c38*/ 	.word	0x00027880


	//   ....[2]....
        /*0c3c*/ 	.word	0x00027910


	//   ....[3]....
        /*0c40*/ 	.word	0x000279a0


	//   ....[4]....
        /*0c44*/ 	.word	0x00027a30


	//   ....[5]....
        /*0c48*/ 	.word	0x00027ac0


	//   ....[6]....
        /*0c4c*/ 	.word	0x00027b50


	//   ....[7]....
        /*0c50*/ 	.word	0x00027c30


	//   ....[8]....
        /*0c54*/ 	.word	0x00027ce0


	//   ....[9]....
        /*0c58*/ 	.word	0x00027d70


	//   ....[10]....
        /*0c5c*/ 	.word	0x00027dc0


	//   ....[11]....
        /*0c60*/ 	.word	0x00027e10


	//   ....[12]....
        /*0c64*/ 	.word	0x00027ea0


	//   ....[13]....
        /*0c68*/ 	.word	0x00027f30


	//   ....[14]....
        /*0c6c*/ 	.word	0x00027f80


	//   ....[15]....
        /*0c70*/ 	.word	0x00027fd0


	//   ....[16]....
        /*0c74*/ 	.word	0x00028060


	//   ....[17]....
        /*0c78*/ 	.word	0x000280f0


	//   ....[18]....
        /*0c7c*/ 	.word	0x00028140


	//   ....[19]....
        /*0c80*/ 	.word	0x00028190


	//   ....[20]....
        /*0c84*/ 	.word	0x00028220


	//   ....[21]....
        /*0c88*/ 	.word	0x000282b0


	//   ....[22]....
        /*0c8c*/ 	.word	0x00028300


	//   ....[23]....
        /*0c90*/ 	.word	0x00028350


	//   ....[24]....
        /*0c94*/ 	.word	0x00028440


	//   ....[25]....
        /*0c98*/ 	.word	0x000284f0


	//   ....[26]....
        /*0c9c*/ 	.word	0x00028570


	//   ....[27]....
        /*0ca0*/ 	.word	0x00028600


	//   ....[28]....
        /*0ca4*/ 	.word	0x00028760


	//   ....[29]....
        /*0ca8*/ 	.word	0x000288a0


	//   ....[30]....
        /*0cac*/ 	.word	0x00028920


	//   ....[31]....
        /*0cb0*/ 	.word	0x00028970


	//   ....[32]....
        /*0cb4*/ 	.word	0x00028a00


	//   ....[33]....
        /*0cb8*/ 	.word	0x00028aa0


	//   ....[34]....
        /*0cbc*/ 	.word	0x00028b20


	//   ....[35]....
        /*0cc0*/ 	.word	0x00028b90


	//   ....[36]....
        /*0cc4*/ 	.word	0x00028d00


	//   ....[37]....
        /*0cc8*/ 	.word	0x00028e30


	//   ....[38]....
        /*0ccc*/ 	.word	0x00028ea0


	//   ....[39]....
        /*0cd0*/ 	.word	0x00028ef0


	//   ....[40]....
        /*0cd4*/ 	.word	0x00029270


	//   ....[41]....
        /*0cd8*/ 	.word	0x000292c0


	//   ....[42]....
        /*0cdc*/ 	.word	0x00029350


	//   ....[43]....
        /*0ce0*/ 	.word	0x000293e0


	//   ....[44]....
        /*0ce4*/ 	.word	0x00029470


	//   ....[45]....
        /*0ce8*/ 	.word	0x00029500


	//   ....[46]....
        /*0cec*/ 	.word	0x00029590


	//   ....[47]....
        /*0cf0*/ 	.word	0x00029620


	//   ....[48]....
        /*0cf4*/ 	.word	0x000296a0


	//   ....[49]....
        /*0cf8*/ 	.word	0x000296f0


	//   ....[50]....
        /*0cfc*/ 	.word	0x00029780


	//   ....[51]....
        /*0d00*/ 	.word	0x00029810


	//   ....[52]....
        /*0d04*/ 	.word	0x00029890


	//   ....[53]....
        /*0d08*/ 	.word	0x000298e0


	//   ....[54]....
        /*0d0c*/ 	.word	0x00029970


	//   ....[55]....
        /*0d10*/ 	.word	0x00029a00


	//   ....[56]....
        /*0d14*/ 	.word	0x00029a90


	//   ....[57]....
        /*0d18*/ 	.word	0x00029b20


	//   ....[58]....
        /*0d1c*/ 	.word	0x00029bb0


	//   ....[59]....
        /*0d20*/ 	.word	0x00029c40


	//   ....[60]....
        /*0d24*/ 	.word	0x00029d00


	//   ....[61]....
        /*0d28*/ 	.word	0x00029fe0


	//   ....[62]....
        /*0d2c*/ 	.word	0x0002a0d0


	//   ....[63]....
        /*0d30*/ 	.word	0x0002a170


	//   ....[64]....
        /*0d34*/ 	.word	0x0002a1d0


	//   ....[65]....
        /*0d38*/ 	.word	0x0002a2d0


	//   ....[66]....
        /*0d3c*/ 	.word	0x0002a340


	//   ....[67]....
        /*0d40*/ 	.word	0x0002a440


	//   ....[68]....
        /*0d44*/ 	.word	0x0002a4b0


	//   ....[69]....
        /*0d48*/ 	.word	0x0002a5b0


	//   ....[70]....
        /*0d4c*/ 	.word	0x0002a620


	//   ....[71]....
        /*0d50*/ 	.word	0x0002a720


	//   ....[72]....
        /*0d54*/ 	.word	0x0002a790


	//   ....[73]....
        /*0d58*/ 	.word	0x0002a890


	//   ....[74]....
        /*0d5c*/ 	.word	0x0002a900


	//   ....[75]....
        /*0d60*/ 	.word	0x0002aa00


	//   ....[76]....
        /*0d64*/ 	.word	0x0002aa70


	//   ....[77]....
        /*0d68*/ 	.word	0x0002ab10


	//   ....[78]....
        /*0d6c*/ 	.word	0x0002ac10


	//   ....[79]....
        /*0d70*/ 	.word	0x0002ac80


	//   ....[80]....
        /*0d74*/ 	.word	0x0002ad00


	//   ....[81]....
        /*0d78*/ 	.word	0x0002adc0


	//   ....[82]....
        /*0d7c*/ 	.word	0x0002ae40


	//   ....[83]....
        /*0d80*/ 	.word	0x0002af10


	//   ....[84]....
        /*0d84*/ 	.word	0x0002af90


	//   ....[85]....
        /*0d88*/ 	.word	0x0002b060


	//   ....[86]....
        /*0d8c*/ 	.word	0x0002b0e0


	//   ....[87]....
        /*0d90*/ 	.word	0x0002b1b0


	//   ....[88]....
        /*0d94*/ 	.word	0x0002b230


	//   ....[89]....
        /*0d98*/ 	.word	0x0002b300


	//   ....[90]....
        /*0d9c*/ 	.word	0x0002b380


	//   ....[91]....
        /*0da0*/ 	.word	0x0002b440


	//   ....[92]....
        /*0da4*/ 	.word	0x0002b4c0


	//   ....[93]....
        /*0da8*/ 	.word	0x0002b570


	//   ....[94]....
        /*0dac*/ 	.word	0x0002b6a0


	//   ....[95]....
        /*0db0*/ 	.word	0x0002b740


	//   ....[96]....
        /*0db4*/ 	.word	0x0002b7b0


	//   ....[97]....
        /*0db8*/ 	.word	0x0002b870


	//   ....[98]....
        /*0dbc*/ 	.word	0x0002b8d0


	//   ....[99]....
        /*0dc0*/ 	.word	0x0002b990


	//   ....[100]....
        /*0dc4*/ 	.word	0x0002b9f0


	//   ....[101]....
        /*0dc8*/ 	.word	0x0002bab0


	//   ....[102]....
        /*0dcc*/ 	.word	0x0002bb10


	//   ....[103]....
        /*0dd0*/ 	.word	0x0002bbd0


	//   ....[104]....
        /*0dd4*/ 	.word	0x0002bc30


	//   ....[105]....
        /*0dd8*/ 	.word	0x0002bcf0


	//   ....[106]....
        /*0ddc*/ 	.word	0x0002bd50


	//   ....[107]....
        /*0de0*/ 	.word	0x0002be10


	//   ....[108]....
        /*0de4*/ 	.word	0x0002be70


	//   ....[109]....
        /*0de8*/ 	.word	0x0002bf30


	//   ....[110]....
        /*0dec*/ 	.word	0x0002c020


	//   ....[111]....
        /*0df0*/ 	.word	0x0002c0c0


	//   ....[112]....
        /*0df4*/ 	.word	0x0002c120


	//   ....[113]....
        /*0df8*/ 	.word	0x0002c200


	//   ....[114]....
        /*0dfc*/ 	.word	0x0002c260


	//   ....[115]....
        /*0e00*/ 	.word	0x0002c340


	//   ....[116]....
        /*0e04*/ 	.word	0x0002c3a0


	//   ....[117]....
        /*0e08*/ 	.word	0x0002c480


	//   ....[118]....
        /*0e0c*/ 	.word	0x0002c4e0


	//   ....[119]....
        /*0e10*/ 	.word	0x0002c5c0


	//   ....[120]....
        /*0e14*/ 	.word	0x0002c620


	//   ....[121]....
        /*0e18*/ 	.word	0x0002c700


	//   ....[122]....
        /*0e1c*/ 	.word	0x0002c760


	//   ....[123]....
        /*0e20*/ 	.word	0x0002c840


	//   ....[124]....
        /*0e24*/ 	.word	0x0002c8a0


	//   ....[125]....
        /*0e28*/ 	.word	0x0002c970


	//   ....[126]....
        /*0e2c*/ 	.word	0x0002ca90


	//   ....[127]....
        /*0e30*/ 	.word	0x0002cb30


	//   ....[128]....
        /*0e34*/ 	.word	0x0002cbf0


	//   ....[129]....
        /*0e38*/ 	.word	0x0002ccc0


	//   ....[130]....
        /*0e3c*/ 	.word	0x0002cd20


	//   ....[131]....
        /*0e40*/ 	.word	0x0002ce00


	//   ....[132]....
        /*0e44*/ 	.word	0x0002ce60


	//   ....[133]....
        /*0e48*/ 	.word	0x0002cf30


	//   ....[134]....
        /*0e4c*/ 	.word	0x0002cf90


	//   ....[135]....
        /*0e50*/ 	.word	0x0002d060


	//   ....[136]....
        /*0e54*/ 	.word	0x0002d0c0


	//   ....[137]....
        /*0e58*/ 	.word	0x0002d1a0


	//   ....[138]....
        /*0e5c*/ 	.word	0x0002d200


	//   ....[139]....
        /*0e60*/ 	.word	0x0002d2d0


	//   ....[140]....
        /*0e64*/ 	.word	0x0002d330


	//   ....[141]....
        /*0e68*/ 	.word	0x0002d3f0


	//   ....[142]....
        /*0e6c*/ 	.word	0x0002d480


	//   ....[143]....
        /*0e70*/ 	.word	0x0002d520


	//   ....[144]....
        /*0e74*/ 	.word	0x0002d6a0


	//   ....[145]....
        /*0e78*/ 	.word	0x0002d710


	//   ....[146]....
        /*0e7c*/ 	.word	0x0002d780


	//   ....[147]....
        /*0e80*/ 	.word	0x0002d7f0


	//   ....[148]....
        /*0e84*/ 	.word	0x0002d860


	//   ....[149]....
        /*0e88*/ 	.word	0x0002d8e0


	//   ....[150]....
        /*0e8c*/ 	.word	0x0002d960


	//   ....[151]....
        /*0e90*/ 	.word	0x0002d9f0


	//   ....[152]....
        /*0e94*/ 	.word	0x0002da60


	//   ....[153]....
        /*0e98*/ 	.word	0x0002dad0


	//   ....[154]....
        /*0e9c*/ 	.word	0x0002db40


	//   ....[155]....
        /*0ea0*/ 	.word	0x0002dbc0


	//   ....[156]....
        /*0ea4*/ 	.word	0x0002dc30


	//   ....[157]....
        /*0ea8*/ 	.word	0x0002dcc0


	//   ....[158]....
        /*0eac*/ 	.word	0x0002dd20


	//   ....[159]....
        /*0eb0*/ 	.word	0x0002ddb0


	//   ....[160]....
        /*0eb4*/ 	.word	0x0002dee0


	//----- nvinfo : EIATTR_REG_RECONFIG
	.align		4
.L_997:
        /*0eb8*/ 	.byte	0x01, 0x54
	.zero		2


	//----- nvinfo : EIATTR_SYSCALL_OFFSETS
	.align		4
        /*0ebc*/ 	.byte	0x04, 0x46
        /*0ebe*/ 	.short	(.L_999 - .L_998)


	//   ....[0]....
.L_998:
        /*0ec0*/ 	.word	0x00002060


	//   ....[1]....
        /*0ec4*/ 	.word	0x000021b0


	//   ....[2]....
        /*0ec8*/ 	.word	0x000099b0


	//   ....[3]....
        /*0ecc*/ 	.word	0x00009cd0


	//   ....[4]....
        /*0ed0*/ 	.word	0x00022420


	//   ....[5]....
        /*0ed4*/ 	.word	0x00022570


	//   ....[6]....
        /*0ed8*/ 	.word	0x00022660


	//   ....[7]....
        /*0edc*/ 	.word	0x000235e0


	//----- nvinfo : EIATTR_MBARRIER_INSTR_OFFSETS
	.align		4
.L_999:
        /*0ee0*/ 	.byte	0x04, 0x39
        /*0ee2*/ 	.short	(.L_1001 - .L_1000)


	//   ....[0]....
.L_1000:
        /*0ee4*/ 	.word	0x00000270
        /*0ee8*/ 	.word	0x000000ff
        /*0eec*/ 	.word	0x00028800
        /*0ef0*/ 	.short	0x0100
        /*0ef2*/ 	.byte	0x08
	.zero		1


	//   ....[1]....
        /*0ef4*/ 	.word	0x00000280
        /*0ef8*/ 	.word	0x000000ff
        /*0efc*/ 	.word	0x00028820
        /*0f00*/ 	.short	0x0100
        /*0f02*/ 	.byte	0x08
	.zero		1


	//   ....[2]....
        /*0f04*/ 	.word	0x00000370
        /*0f08*/ 	.word	0x000000ff
        /*0f0c*/ 	.word	0x00028830
        /*0f10*/ 	.short	0x0100
        /*0f12*/ 	.byte	0x08
	.zero		1


	//   ....[3]....
        /*0f14*/ 	.word	0x00000380
        /*0f18*/ 	.word	0x000000ff
        /*0f1c*/ 	.word	0x00028840
        /*0f20*/ 	.short	0x0100
        /*0f22*/ 	.byte	0x08
	.zero		1


	//   ....[4]....
        /*0f24*/ 	.word	0x00000390
        /*0f28*/ 	.word	0x000000ff
        /*0f2c*/ 	.word	0x00028838
        /*0f30*/ 	.short	0x0100
        /*0f32*/ 	.byte	0x08
	.zero		1


	//   ....[5]....
        /*0f34*/ 	.word	0x000003a0
        /*0f38*/ 	.word	0x000000ff
        /*0f3c*/ 	.word	0x00028848
        /*0f40*/ 	.short	0x0100
        /*0f42*/ 	.byte	0x08
	.zero		1


	//   ....[6]....
        /*0f44*/ 	.word	0x000004d0
        /*0f48*/ 	.word	0x000000ff
        /*0f4c*/ 	.word	0x00028850
        /*0f50*/ 	.short	0x0100
        /*0f52*/ 	.byte	0x08
	.zero		1


	//   ....[7]....
        /*0f54*/ 	.word	0x000004e0
        /*0f58*/ 	.word	0x000000ff
        /*0f5c*/ 	.word	0x00028860
        /*0f60*/ 	.short	0x0100
        /*0f62*/ 	.byte	0x08
	.zero		1


	//   ....[8]....
        /*0f64*/ 	.word	0x000004f0
        /*0f68*/ 	.word	0x000000ff
        /*0f6c*/ 	.word	0x00028858
        /*0f70*/ 	.short	0x0100
        /*0f72*/ 	.byte	0x08
	.zero		1


	//   ....[9]....
        /*0f74*/ 	.word	0x00000500
        /*0f78*/ 	.word	0x000000ff
        /*0f7c*/ 	.word	0x00028868
        /*0f80*/ 	.short	0x0100
        /*0f82*/ 	.byte	0x08
	.zero		1


	//   ....[10]....
        /*0f84*/ 	.word	0x000005f0
        /*0f88*/ 	.word	0x000000ff
        /*0f8c*/ 	.word	0x00028870
        /*0f90*/ 	.short	0x0100
        /*0f92*/ 	.byte	0x06
	.zero		1


	//   ....[11]....
        /*0f94*/ 	.word	0x00000600
        /*0f98*/ 	.word	0x000000ff
        /*0f9c*/ 	.word	0x00028880
        /*0fa0*/ 	.short	0x0100
        /*0fa2*/ 	.byte	0x06
	.zero		1


	//   ....[12]....
        /*0fa4*/ 	.word	0x00000610
        /*0fa8*/ 	.word	0x000000ff
        /*0fac*/ 	.word	0x00028878
        /*0fb0*/ 	.short	0x0100
        /*0fb2*/ 	.byte	0x06
	.zero		1


	//   ....[13]....
        /*0fb4*/ 	.word	0x00000620
        /*0fb8*/ 	.word	0x000000ff
        /*0fbc*/ 	.word	0x00028888
        /*0fc0*/ 	.short	0x0100
        /*0fc2*/ 	.byte	0x06
	.zero		1


	//   ....[14]....
        /*0fc4*/ 	.word	0x00000750
        /*0fc8*/ 	.word	0x000000ff
        /*0fcc*/ 	.word	0x00028890
        /*0fd0*/ 	.short	0x0100
        /*0fd2*/ 	.byte	0x08
	.zero		1


	//   ....[15]....
        /*0fd4*/ 	.word	0x00000760
        /*0fd8*/ 	.word	0x000000ff
        /*0fdc*/ 	.word	0x000288a0
        /*0fe0*/ 	.short	0x0100
        /*0fe2*/ 	.byte	0x08
	.zero		1


	//   ....[16]....
        /*0fe4*/ 	.word	0x00000770
        /*0fe8*/ 	.word	0x000000ff
        /*0fec*/ 	.word	0x00028898
        /*0ff0*/ 	.short	0x0100
        /*0ff2*/ 	.byte	0x08
	.zero		1


	//   ....[17]....
        /*0ff4*/ 	.word	0x00000780
        /*0ff8*/ 	.word	0x000000ff
        /*0ffc*/ 	.word	0x000288a8
        /*1000*/ 	.short	0x0100
        /*1002*/ 	.byte	0x08
	.zero		1


	//   ....[18]....
        /*1004*/ 	.word	0x000008b0
        /*1008*/ 	.word	0x000000ff
        /*100c*/ 	.word	0x000288b0
        /*1010*/ 	.short	0x0100
        /*1012*/ 	.byte	0x08
	.zero		1


	//   ....[19]....
        /*1014*/ 	.word	0x000008c0
        /*1018*/ 	.word	0x000000ff
        /*101c*/ 	.word	0x000288c0
        /*1020*/ 	.short	0x0100
        /*1022*/ 	.byte	0x08
	.zero		1


	//   ....[20]....
        /*1024*/ 	.word	0x000008d0
        /*1028*/ 	.word	0x000000ff
        /*102c*/ 	.word	0x000288b8
        /*1030*/ 	.short	0x0100
        /*1032*/ 	.byte	0x08
	.zero		1


	//   ....[21]....
        /*1034*/ 	.word	0x000008e0
        /*1038*/ 	.word	0x000000ff
        /*103c*/ 	.word	0x000288c8
        /*1040*/ 	.short	0x0100
        /*1042*/ 	.byte	0x08
	.zero		1


	//   ....[22]....
        /*1044*/ 	.word	0x00003800
        /*1048*/ 	.word	0x00000059
        /*104c*/ 	.word	0x00028890
        /*1050*/ 	.short	0x010a
        /*1052*/ 	.byte	0x3f
	.zero		1


	//   ....[23]....
        /*1054*/ 	.word	0x00005ff0
        /*1058*/ 	.word	0x00000059
        /*105c*/ 	.word	0x00028890
        /*1060*/ 	.short	0x010a
        /*1062*/ 	.byte	0x3f
	.zero		1


	//   ....[24]....
        /*1064*/ 	.word	0x000080d0
        /*1068*/ 	.word	0x00000059
        /*106c*/ 	.word	0x00028890
        /*1070*/ 	.short	0x010a
        /*1072*/ 	.byte	0x3f
	.zero		1


	//   ....[25]....
        /*1074*/ 	.word	0x000087d0
        /*1078*/ 	.word	0x0000000b
        /*107c*/ 	.word	0x00000000
        /*1080*/ 	.short	0x0101
        /*1082*/ 	.byte	0x3f
	.zero		1


	//   ....[26]....
        /*1084*/ 	.word	0x00008810
        /*1088*/ 	.word	0x00000059
        /*108c*/ 	.word	0x000288b0
        /*1090*/ 	.short	0x010a
        /*1092*/ 	.byte	0x3f
	.zero		1


	//   ....[27]....
        /*1094*/ 	.word	0x00008e20
        /*1098*/ 	.word	0x00000059
        /*109c*/ 	.word	0x00000000
        /*10a0*/ 	.short	0x0101
        /*10a2*/ 	.byte	0x3f
	.zero		1


	//   ....[28]....
        /*10a4*/ 	.word	0x00009a50
        /*10a8*/ 	.word	0x00000012
        /*10ac*/ 	.word	0x00028800
        /*10b0*/ 	.short	0x010a
        /*10b2*/ 	.byte	0x3f
	.zero		1


	//   ....[29]....
        /*10b4*/ 	.word	0x00009aa0
        /*10b8*/ 	.word	0x00000012
        /*10bc*/ 	.word	0x00028800
        /*10c0*/ 	.short	0x010a
        /*10c2*/ 	.byte	0x3f
	.zero		1


	//   ....[30]....
        /*10c4*/ 	.word	0x0000ace0
        /*10c8*/ 	.word	0x00000012
        /*10cc*/ 	.word	0x00028800
        /*10d0*/ 	.short	0x010a
        /*10d2*/ 	.byte	0x3f
	.zero		1


	//   ....[31]....
        /*10d4*/ 	.word	0x0000d3f0
        /*10d8*/ 	.word	0x00000012
        /*10dc*/ 	.word	0x00028800
        /*10e0*/ 	.short	0x010a
        /*10e2*/ 	.byte	0x3f
	.zero		1


	//   ....[32]....
        /*10e4*/ 	.word	0x0000f010
        /*10e8*/ 	.word	0x00000008
        /*10ec*/ 	.word	0x00028830
        /*10f0*/ 	.short	0x010a
        /*10f2*/ 	.byte	0x3f
	.zero		1


	//   ....[33]....
        /*10f4*/ 	.word	0x0000f0b0
        /*10f8*/ 	.word	0x00000008
        /*10fc*/ 	.word	0x00028830
        /*1100*/ 	.short	0x010a
        /*1102*/ 	.byte	0x3f
	.zero		1


	//   ....[34]....
        /*1104*/ 	.word	0x0000f790
        /*1108*/ 	.word	0x00000000
        /*110c*/ 	.word	0x00000000
        /*1110*/ 	.short	0x0101
        /*1112*/ 	.byte	0x3f
	.zero		1


	//   ....[35]....
        /*1114*/ 	.word	0x00012490
        /*1118*/ 	.word	0x00000019
        /*111c*/ 	.word	0x00028830
        /*1120*/ 	.short	0x010a
        /*1122*/ 	.byte	0x3f
	.zero		1


	//   ....[36]....
        /*1124*/ 	.word	0x000124e0
        /*1128*/ 	.word	0x00000019
        /*112c*/ 	.word	0x00028830
        /*1130*/ 	.short	0x010a
        /*1132*/ 	.byte	0x3f
	.zero		1


	//   ....[37]....
        /*1134*/ 	.word	0x000129f0
        /*1138*/ 	.word	0x000000ce
        /*113c*/ 	.word	0x00028850
        /*1140*/ 	.short	0x010a
        /*1142*/ 	.byte	0x3f
	.zero		1


	//   ....[38]....
        /*1144*/ 	.word	0x00012a30
        /*1148*/ 	.word	0x000000ce
        /*114c*/ 	.word	0x00028850
        /*1150*/ 	.short	0x010a
        /*1152*/ 	.byte	0x3f
	.zero		1


	//   ....[39]....
        /*1154*/ 	.word	0x00012f60
        /*1158*/ 	.word	0x00000098
        /*115c*/ 	.word	0x00000000
        /*1160*/ 	.short	0x0101
        /*1162*/ 	.byte	0x3f
	.zero		1


	//   ....[40]....
        /*1164*/ 	.word	0x00015140
        /*1168*/ 	.word	0x00000037
        /*116c*/ 	.word	0x00000000
        /*1170*/ 	.short	0x0101
        /*1172*/ 	.byte	0x3f
	.zero		1


	//   ....[41]....
        /*1174*/ 	.word	0x00015ae0
        /*1178*/ 	.word	0x00000003
        /*117c*/ 	.word	0x00028830
        /*1180*/ 	.short	0x010a
        /*1182*/ 	.byte	0x3f
	.zero		1


	//   ....[42]....
        /*1184*/ 	.word	0x00015b30
        /*1188*/ 	.word	0x00000003
        /*118c*/ 	.word	0x00028830
        /*1190*/ 	.short	0x010a
        /*1192*/ 	.byte	0x3f
	.zero		1


	//   ....[43]....
        /*1194*/ 	.word	0x00016070
        /*1198*/ 	.word	0x00000003
        /*119c*/ 	.word	0x00028850
        /*11a0*/ 	.short	0x010a
        /*11a2*/ 	.byte	0x3f
	.zero		1


	//   ....[44]....
        /*11a4*/ 	.word	0x000160b0
        /*11a8*/ 	.word	0x00000003
        /*11ac*/ 	.word	0x00028850
        /*11b0*/ 	.short	0x010a
        /*11b2*/ 	.byte	0x3f
	.zero		1


	//   ....[45]....
        /*11b4*/ 	.word	0x00016ba0
        /*11b8*/ 	.word	0x0000001a
        /*11bc*/ 	.word	0x00000000
        /*11c0*/ 	.short	0x0101
        /*11c2*/ 	.byte	0x3f
	.zero		1


	//   ....[46]....
        /*11c4*/ 	.word	0x00017750
        /*11c8*/ 	.word	0x00000039
        /*11cc*/ 	.word	0x00000000
        /*11d0*/ 	.short	0x0101
        /*11d2*/ 	.byte	0x3f
	.zero		1


	//   ....[47]....
        /*11d4*/ 	.word	0x00017e70
        /*11d8*/ 	.word	0x00000003
        /*11dc*/ 	.word	0x00028830
        /*11e0*/ 	.short	0x010a
        /*11e2*/ 	.byte	0x3f
	.zero		1


	//   ....[48]....
        /*11e4*/ 	.word	0x00017ec0
        /*11e8*/ 	.word	0x00000003
        /*11ec*/ 	.word	0x00028830
        /*11f0*/ 	.short	0x010a
        /*11f2*/ 	.byte	0x3f
	.zero		1


	//   ....[49]....
        /*11f4*/ 	.word	0x00018400
        /*11f8*/ 	.word	0x00000003
        /*11fc*/ 	.word	0x00028850
        /*1200*/ 	.short	0x010a
        /*1202*/ 	.byte	0x3f
	.zero		1


	//   ....[50]....
        /*1204*/ 	.word	0x00018440
        /*1208*/ 	.word	0x00000003
        /*120c*/ 	.word	0x00028850
        /*1210*/ 	.short	0x010a
        /*1212*/ 	.byte	0x3f
	.zero		1


	//   ....[51]....
        /*1214*/ 	.word	0x00018940
        /*1218*/ 	.word	0x00000000
        /*121c*/ 	.word	0x00000000
        /*1220*/ 	.short	0x0101
        /*1222*/ 	.byte	0x3f
	.zero		1


	//   ....[52]....
        /*1224*/ 	.word	0x0001ab40
        /*1228*/ 	.word	0x00000037
        /*122c*/ 	.word	0x00000000
        /*1230*/ 	.short	0x0101
        /*1232*/ 	.byte	0x3f
	.zero		1


	//   ....[53]....
        /*1234*/ 	.word	0x0001b190
        /*1238*/ 	.word	0x0000000b
        /*123c*/ 	.word	0x00028850
        /*1240*/ 	.short	0x010a
        /*1242*/ 	.byte	0x3f
	.zero		1


	//   ....[54]....
        /*1244*/ 	.word	0x0001b210
        /*1248*/ 	.word	0x0000000b
        /*124c*/ 	.word	0x00028850
        /*1250*/ 	.short	0x010a
        /*1252*/ 	.byte	0x3f
	.zero		1


	//   ....[55]....
        /*1254*/ 	.word	0x0001b830
        /*1258*/ 	.word	0x00000000
        /*125c*/ 	.word	0x00000000
        /*1260*/ 	.short	0x0101
        /*1262*/ 	.byte	0x3f
	.zero		1


	//   ....[56]....
        /*1264*/ 	.word	0x0001cdd0
        /*1268*/ 	.word	0x00000003
        /*126c*/ 	.word	0x00000000
        /*1270*/ 	.short	0x0101
        /*1272*/ 	.byte	0x3f
	.zero		1


	//   ....[57]....
        /*1274*/ 	.word	0x0001d5e0
        /*1278*/ 	.word	0x00000008
        /*127c*/ 	.word	0x00000000
        /*1280*/ 	.short	0x0101
        /*1282*/ 	.byte	0x3f
	.zero		1


	//   ....[58]....
        /*1284*/ 	.word	0x00020c30
        /*1288*/ 	.word	0x00000016
        /*128c*/ 	.word	0x00028820
        /*1290*/ 	.short	0x010a
        /*1292*/ 	.byte	0x3f
	.zero		1


	//   ....[59]....
        /*1294*/ 	.word	0x00020cc0
        /*1298*/ 	.word	0x00000003
        /*129c*/ 	.word	0x000288a0
        /*12a0*/ 	.short	0x010a
        /*12a2*/ 	.byte	0x3f
	.zero		1


	//   ....[60]....
        /*12a4*/ 	.word	0x00021020
        /*12a8*/ 	.word	0x00000003
        /*12ac*/ 	.word	0x000288c0
        /*12b0*/ 	.short	0x010a
        /*12b2*/ 	.byte	0x3f
	.zero		1


	//   ....[61]....
        /*12b4*/ 	.word	0x00021450
        /*12b8*/ 	.word	0x0000000b
        /*12bc*/ 	.word	0x000288a0
        /*12c0*/ 	.short	0x010a
        /*12c2*/ 	.byte	0x3f
	.zero		1


	//   ....[62]....
        /*12c4*/ 	.word	0x00021790
        /*12c8*/ 	.word	0x0000000b
        /*12cc*/ 	.word	0x000288c0
        /*12d0*/ 	.short	0x010a
        /*12d2*/ 	.byte	0x3f
	.zero		1


	//   ....[63]....
        /*12d4*/ 	.word	0x00022b50
        /*12d8*/ 	.word	0x00000007
        /*12dc*/ 	.word	0x00028840
        /*12e0*/ 	.short	0x010a
        /*12e2*/ 	.byte	0x3f
	.zero		1


	//   ....[64]....
        /*12e4*/ 	.word	0x000232b0
        /*12e8*/ 	.word	0x00000007
        /*12ec*/ 	.word	0x00028830
        /*12f0*/ 	.short	0x0107
        /*12f2*/ 	.byte	0x3f
	.zero		1


	//   ....[65]....
        /*12f4*/ 	.word	0x00023380
        /*12f8*/ 	.word	0x00000007
        /*12fc*/ 	.word	0x00028830
        /*1300*/ 	.short	0x0101
        /*1302*/ 	.byte	0x3f
	.zero		1


	//   ....[66]....
        /*1304*/ 	.word	0x00023ea0
        /*1308*/ 	.word	0x00000016
        /*130c*/ 	.word	0x00028800
        /*1310*/ 	.short	0x0107
        /*1312*/ 	.byte	0x3f
	.zero		1


	//   ....[67]....
        /*1314*/ 	.word	0x00023fb0
        /*1318*/ 	.word	0x00000016
        /*131c*/ 	.word	0x00028800
        /*1320*/ 	.short	0x0101
        /*1322*/ 	.byte	0x3f
	.zero		1


	//   ....[68]....
        /*1324*/ 	.word	0x00023fd0
        /*1328*/ 	.word	0x00000016
        /*132c*/ 	.word	0x00028820
        /*1330*/ 	.short	0x010a
        /*1332*/ 	.byte	0x3f
	.zero		1


	//   ....[69]....
        /*1334*/ 	.word	0x00024360
        /*1338*/ 	.word	0x00000006
        /*133c*/ 	.word	0x00028840
        /*1340*/ 	.short	0x010a
        /*1342*/ 	.byte	0x3f
	.zero		1


	//   ....[70]....
        /*1344*/ 	.word	0x00024860
        /*1348*/ 	.word	0x00000006
        /*134c*/ 	.word	0x00028830
        /*1350*/ 	.short	0x0107
        /*1352*/ 	.byte	0x3f
	.zero		1


	//   ....[71]....
        /*1354*/ 	.word	0x00024920
        /*1358*/ 	.word	0x00000006
        /*135c*/ 	.word	0x00028830
        /*1360*/ 	.short	0x0101
        /*1362*/ 	.byte	0x3f
	.zero		1


	//   ....[72]....
        /*1364*/ 	.word	0x00024980
        /*1368*/ 	.word	0x00000006
        /*136c*/ 	.word	0x00028860
        /*1370*/ 	.short	0x010a
        /*1372*/ 	.byte	0x3f
	.zero		1


	//   ....[73]....
        /*1374*/ 	.word	0x00024eb0
        /*1378*/ 	.word	0x00000006
        /*137c*/ 	.word	0x00028850
        /*1380*/ 	.short	0x0107
        /*1382*/ 	.byte	0x3f
	.zero		1


	//   ....[74]....
        /*1384*/ 	.word	0x00025050
        /*1388*/ 	.word	0x00000006
        /*138c*/ 	.word	0x00028850
        /*1390*/ 	.short	0x0101
        /*1392*/ 	.byte	0x3f
	.zero		1


	//   ....[75]....
        /*1394*/ 	.word	0x00025260
        /*1398*/ 	.word	0x00000000
        /*139c*/ 	.word	0x00028860
        /*13a0*/ 	.short	0x010a
        /*13a2*/ 	.byte	0x3f
	.zero		1


	//   ....[76]....
        /*13a4*/ 	.word	0x00025790
        /*13a8*/ 	.word	0x00000000
        /*13ac*/ 	.word	0x00028850
        /*13b0*/ 	.short	0x0107
        /*13b2*/ 	.byte	0x3f
	.zero		1


	//   ....[77]....
        /*13b4*/ 	.word	0x00025850
        /*13b8*/ 	.word	0x00000000
        /*13bc*/ 	.word	0x00028850
        /*13c0*/ 	.short	0x0101
        /*13c2*/ 	.byte	0x3f
	.zero		1


	//   ....[78]....
        /*13c4*/ 	.word	0x000269a0
        /*13c8*/ 	.word	0x00000007
        /*13cc*/ 	.word	0x00028820
        /*13d0*/ 	.short	0x010a
        /*13d2*/ 	.byte	0x3f
	.zero		1


	//   ....[79]....
        /*13d4*/ 	.word	0x00026b10
        /*13d8*/ 	.word	0x00000005
        /*13dc*/ 	.word	0x00028840
        /*13e0*/ 	.short	0x010a
        /*13e2*/ 	.byte	0x3f
	.zero		1


	//   ....[80]....
        /*13e4*/ 	.word	0x00026bb0
        /*13e8*/ 	.word	0x00000003
        /*13ec*/ 	.word	0x00028840
        /*13f0*/ 	.short	0x010a
        /*13f2*/ 	.byte	0x3f
	.zero		1


	//   ....[81]....
        /*13f4*/ 	.word	0x00026bf0
        /*13f8*/ 	.word	0x00000005
        /*13fc*/ 	.word	0x00028860
        /*1400*/ 	.short	0x010a
        /*1402*/ 	.byte	0x3f
	.zero		1


	//   ....[82]....
        /*1404*/ 	.word	0x00026c30
        /*1408*/ 	.word	0x00000003
        /*140c*/ 	.word	0x00028860
        /*1410*/ 	.short	0x010a
        /*1412*/ 	.byte	0x3f
	.zero		1


	//   ....[83]....
        /*1414*/ 	.word	0x00026c90
        /*1418*/ 	.word	0x00000059
        /*141c*/ 	.word	0x00028890
        /*1420*/ 	.short	0x010a
        /*1422*/ 	.byte	0x3f
	.zero		1


	//   ....[84]....
        /*1424*/ 	.word	0x000271a0
        /*1428*/ 	.word	0x00000059
        /*142c*/ 	.word	0x00028890
        /*1430*/ 	.short	0x010a
        /*1432*/ 	.byte	0x3f
	.zero		1


	//   ....[85]....
        /*1434*/ 	.word	0x000276b0
        /*1438*/ 	.word	0x00000059
        /*143c*/ 	.word	0x00028890
        /*1440*/ 	.short	0x010a
        /*1442*/ 	.byte	0x3f
	.zero		1


	//   ....[86]....
        /*1444*/ 	.word	0x00027b80
        /*1448*/ 	.word	0x00000059
        /*144c*/ 	.word	0x000288b0
        /*1450*/ 	.short	0x010a
        /*1452*/ 	.byte	0x3f
	.zero		1


	//   ....[87]....
        /*1454*/ 	.word	0x00028380
        /*1458*/ 	.word	0x00000012
        /*145c*/ 	.word	0x00028800
        /*1460*/ 	.short	0x010a
        /*1462*/ 	.byte	0x3f
	.zero		1


	//   ....[88]....
        /*1464*/ 	.word	0x00028f50
        /*1468*/ 	.word	0x00000012
        /*146c*/ 	.word	0x00028800
        /*1470*/ 	.short	0x010a
        /*1472*/ 	.byte	0x3f
	.zero		1


	//   ....[89]....
        /*1474*/ 	.word	0x00028fa0
        /*1478*/ 	.word	0x00000008
        /*147c*/ 	.word	0x00028830
        /*1480*/ 	.short	0x010a
        /*1482*/ 	.byte	0x3f
	.zero		1


	//   ....[90]....
        /*1484*/ 	.word	0x00028ff0
        /*1488*/ 	.word	0x00000019
        /*148c*/ 	.word	0x00028830
        /*1490*/ 	.short	0x010a
        /*1492*/ 	.byte	0x3f
	.zero		1


	//   ....[91]....
        /*1494*/ 	.word	0x00029040
        /*1498*/ 	.word	0x000000ce
        /*149c*/ 	.word	0x00028850
        /*14a0*/ 	.short	0x010a
        /*14a2*/ 	.byte	0x3f
	.zero		1


	//   ....[92]....
        /*14a4*/ 	.word	0x00029090
        /*14a8*/ 	.word	0x00000003
        /*14ac*/ 	.word	0x00028830
        /*14b0*/ 	.short	0x010a
        /*14b2*/ 	.byte	0x3f
	.zero		1


	//   ....[93]....
        /*14b4*/ 	.word	0x000290e0
        /*14b8*/ 	.word	0x00000003
        /*14bc*/ 	.word	0x00028850
        /*14c0*/ 	.short	0x010a
        /*14c2*/ 	.byte	0x3f
	.zero		1


	//   ....[94]....
        /*14c4*/ 	.word	0x00029130
        /*14c8*/ 	.word	0x00000003
        /*14cc*/ 	.word	0x00028830
        /*14d0*/ 	.short	0x010a
        /*14d2*/ 	.byte	0x3f
	.zero		1


	//   ....[95]....
        /*14d4*/ 	.word	0x00029180
        /*14d8*/ 	.word	0x00000003
        /*14dc*/ 	.word	0x00028850
        /*14e0*/ 	.short	0x010a
        /*14e2*/ 	.byte	0x3f
	.zero		1


	//   ....[96]....
        /*14e4*/ 	.word	0x000291d0
        /*14e8*/ 	.word	0x0000000b
        /*14ec*/ 	.word	0x00028850
        /*14f0*/ 	.short	0x010a
        /*14f2*/ 	.byte	0x3f
	.zero		1


	//   ....[97]....
        /*14f4*/ 	.word	0x00029dc0
        /*14f8*/ 	.word	0x00000016
        /*14fc*/ 	.word	0x00028820
        /*1500*/ 	.short	0x010a
        /*1502*/ 	.byte	0x3f
	.zero		1


	//   ....[98]....
        /*1504*/ 	.word	0x00029e10
        /*1508*/ 	.word	0x00000003
        /*150c*/ 	.word	0x000288a0
        /*1510*/ 	.short	0x010a
        /*1512*/ 	.byte	0x3f
	.zero		1


	//   ....[99]....
        /*1514*/ 	.word	0x00029e60
        /*1518*/ 	.word	0x00000003
        /*151c*/ 	.word	0x000288c0
        /*1520*/ 	.short	0x010a
        /*1522*/ 	.byte	0x3f
	.zero		1


	//   ....[100]....
        /*1524*/ 	.word	0x00029eb0
        /*1528*/ 	.word	0x0000000b
        /*152c*/ 	.word	0x000288a0
        /*1530*/ 	.short	0x010a
        /*1532*/ 	.byte	0x3f
	.zero		1


	//   ....[101]....
        /*1534*/ 	.word	0x00029f00
        /*1538*/ 	.word	0x0000000b
        /*153c*/ 	.word	0x000288c0
        /*1540*/ 	.short	0x010a
        /*1542*/ 	.byte	0x3f
	.zero		1


	//   ....[102]....
        /*1544*/ 	.word	0x0002a020
        /*1548*/ 	.word	0x00000007
        /*154c*/ 	.word	0x00028840
        /*1550*/ 	.short	0x010a
        /*1552*/ 	.byte	0x3f
	.zero		1


	//   ....[103]....
        /*1554*/ 	.word	0x0002b5a0
        /*1558*/ 	.word	0x00000016
        /*155c*/ 	.word	0x00028820
        /*1560*/ 	.short	0x010a
        /*1562*/ 	.byte	0x3f
	.zero		1


	//   ....[104]....
        /*1564*/ 	.word	0x0002b5f0
        /*1568*/ 	.word	0x00000006
        /*156c*/ 	.word	0x00028840
        /*1570*/ 	.short	0x010a
        /*1572*/ 	.byte	0x3f
	.zero		1


	//   ....[105]....
        /*1574*/ 	.word	0x0002bf70
        /*1578*/ 	.word	0x00000006
        /*157c*/ 	.word	0x00028860
        /*1580*/ 	.short	0x010a
        /*1582*/ 	.byte	0x3f
	.zero		1


	//   ....[106]....
        /*1584*/ 	.word	0x0002c9e0
        /*1588*/ 	.word	0x00000000
        /*158c*/ 	.word	0x00028860
        /*1590*/ 	.short	0x010a
        /*1592*/ 	.byte	0x3f
	.zero		1


	//   ....[107]....
        /*1594*/ 	.word	0x0002de00
        /*1598*/ 	.word	0x00000007
        /*159c*/ 	.word	0x00028820
        /*15a0*/ 	.short	0x010a
        /*15a2*/ 	.byte	0x3f
	.zero		1


	//   ....[108]....
        /*15a4*/ 	.word	0x0002dfa0
        /*15a8*/ 	.word	0x00000005
        /*15ac*/ 	.word	0x00028840
        /*15b0*/ 	.short	0x010a
        /*15b2*/ 	.byte	0x3f
	.zero		1


	//   ....[109]....
        /*15b4*/ 	.word	0x0002dff0
        /*15b8*/ 	.word	0x00000003
        /*15bc*/ 	.word	0x00028840
        /*15c0*/ 	.short	0x010a
        /*15c2*/ 	.byte	0x3f
	.zero		1


	//   ....[110]....
        /*15c4*/ 	.word	0x0002e040
        /*15c8*/ 	.word	0x00000005
        /*15cc*/ 	.word	0x00028860
        /*15d0*/ 	.short	0x010a
        /*15d2*/ 	.byte	0x3f
	.zero		1


	//----- nvinfo : EIATTR_NUM_MBARRIERS
	.align		4
.L_1001:
        /*15d4*/ 	.byte	0x03, 0x38
        /*15d6*/ 	.short	0x0016


	//----- nvinfo : EIATTR_EXIT_INSTR_OFFSETS
	.align		4
        /*15d8*/ 	.byte	0x04, 0x1c
        /*15da*/ 	.short	(.L_1003 - .L_1002)


	//   ....[0]....
.L_1002:
        /*15dc*/ 	.word	0x00026c80


	//----- nvinfo : EIATTR_MAX_THREADS
	.align		4
.L_1003:
        /*15e0*/ 	.byte	0x04, 0x05
        /*15e2*/ 	.short	(.L_1005 - .L_1004)
.L_1004:
        /*15e4*/ 	.word	0x00000180
        /*15e8*/ 	.word	0x00000001
        /*15ec*/ 	.word	0x00000001


	//----- nvinfo : EIATTR_CRS_STACK_SIZE
	.align		4
.L_1005:
        /*15f0*/ 	.byte	0x04, 0x1e
        /*15f2*/ 	.short	(.L_1007 - .L_1006)
.L_1006:
        /*15f4*/ 	.word	0x00000000


	//----- nvinfo : EIATTR_CBANK_PARAM_SIZE
	.align		4
.L_1007:
        /*15f8*/ 	.byte	0x03, 0x19
        /*15fa*/ 	.short	0x0af0


	//----- nvinfo : EIATTR_PARAM_CBANK
	.align		4
        /*15fc*/ 	.byte	0x04, 0x0a
        /*15fe*/ 	.short	(.L_1009 - .L_1008)
	.align		4
.L_1008:
        /*1600*/ 	.word	index@(.nv.constant0._ZN7cutlass13device_kernelIN5flash11enable_sm90INS1_16FlashAttnFwdSm90INS1_25CollectiveMainloopFwdSm90ILi2EN4cute5tupleIJNS5_1CILi1EEES8_S8_EEENS6_IJNS7_ILi128EEESA_SA_EEELi128ENS_10bfloat16_tEfNS_4arch4Sm90ELb0ELb1ELb0ELb1ELb1ELb1ELb0ELb1ELb1ELb1ELb1ELb0EEENS1_21CollectiveEpilogueFwdISB_S9_SC_SE_Li256ELb1ELb1ELb1ELb0EEENS1_36VarlenDynamicPersistentTileSchedulerILi128ELi128ELi256ELi128ELb1ELb1ELb1ELb1ELb0ELb1EEEEEEEEEvNT_6ParamsE)
        /*1604*/ 	.short	0x0210
        /*1606*/ 	.short	0x0af0


	//----- nvinfo : EIATTR_SW_WAR
	.align		4
.L_1009:
        /*1608*/ 	.byte	0x04, 0x36
        /*160a*/ 	.short	(.L_1011 - .L_1010)
.L_1010:
        /*160c*/ 	.word	0x00000008
.L_1011:


//--------------------- .nv.info._ZN7cutlass13device_kernelIN5flash11enable_sm90INS1_16FlashAttnFwdSm90INS1_25CollectiveMainloopFwdSm90ILi2EN4cute5tupleIJNS5_1CILi1EEES8_S8_EEENS6_IJNS7_ILi128EEESA_SA_EEELi128ENS_10bfloat16_tEfNS_4arch4Sm90ELb1ELb0ELb0ELb0ELb1ELb0ELb0ELb1ELb1ELb1ELb1ELb0EEENS1_21CollectiveEpilogueFwdISB_S9_SC_SE_Li256ELb0ELb1ELb1ELb0EEENS1_19SingleTileSchedulerILb0ELb1ELb1ELi128EEEEEEEEEvNT_6ParamsE --------------------------
	.section	.nv.info._ZN7cutlass13device_kernelIN5flash11enable_sm90INS1_16FlashAttnFwdSm90INS1_25CollectiveMainloopFwdSm90ILi2EN4cute5tupleIJNS5_1CILi1EEES8_S8_EEENS6_IJNS7_ILi128EEESA_SA_EEELi128ENS_10bfloat16_tEfNS_4arch4Sm90ELb1ELb0ELb0ELb0ELb1ELb0ELb0ELb1ELb1ELb1ELb1ELb0EEENS1_21CollectiveEpilogueFwdISB_S9_SC_SE_Li256ELb0ELb1ELb1ELb0EEENS1_19SingleTileSchedulerILb0ELb1ELb1ELi128EEEEEEEEEvNT_6ParamsE,"",@"SHT_CUDA_INFO"
	.sectionflags	@""
	.align	4


	//----- nvinfo : EIATTR_CUDA_API_VERSION
	.align		4
        /*0000*/ 	.byte	0x04, 0x37
        /*0002*/ 	.short	(.L_1013 - .L_1012)
.L_1012:
        /*0004*/ 	.word	0x00000082


	//----- nvinfo : EIATTR_KPARAM_INFO
	.align		4
.L_1013:
        /*0008*/ 	.byte	0x04, 0x17
        /*000a*/ 	.short	(.L_1015 - .L_1014)
.L_1014:
        /*000c*/ 	.word	0x00000000
        /*0010*/ 	.short	0x0000
        /*0012*/ 	.short	0x0070
        /*0014*/ 	.byte	0x00, 0xf0, 0x01, 0x28


	//----- nvinfo : EIATTR_SPARSE_MMA_MASK
	.align		4
.L_1015:
        /*0018*/ 	.byte	0x03, 0x50
        /*001a*/ 	.short	0x0000


	//----- nvinfo : EIATTR_MAXREG_COUNT
	.align		4
        /*001c*/ 	.byte	0x03, 0x1b
        /*001e*/ 	.short	0x00a8


	//----- nvinfo : EIATTR_NUM_BARRIERS
	.align		4
        /*0020*/ 	.byte	0x02, 0x4c
        /*0022*/ 	.byte	0x10
	.zero		1


	//----- nvinfo : EIATTR_EXTERNS
	.align		4
        /*0024*/ 	.byte	0x04, 0x0f
        /*0026*/ 	.short	(.L_1017 - .L_1016)


	//   ....[0]....
	.align		4
.L_1016:
        /*0028*/ 	.word	index@(__assertfail)


	//----- nvinfo : EIATTR_MERCURY_ISA_VERSION
	.align		4
.L_1017:
        /*002c*/ 	.byte	0x03, 0x5f
        /*002e*/ 	.short	0x0101


	//----- nvinfo : EIATTR_INT_WARP_WIDE_INSTR_OFFSETS
	.align		4
        /*0030*/ 	.byte	0x04, 0x31
        /*0032*/ 	.short	(.L_1019 - .L_1018)


	//   ....[0]....
.L_1018:
        /*0034*/ 	.word	0x000000b0


	//   ....[1]....
        /*0038*/ 	.word	0x000000c0


	//   ....[2]....
        /*003c*/ 	.word	0x00000160


	//----- nvinfo : EIATTR_COOP_GROUP_MASK_REGIDS
	.align		4
.L_1019:
        /*0040*/ 	.byte	0x04, 0x29
        /*0042*/ 	.short	(.L_1021 - .L_1020)


	//   ....[0]....
.L_1020:
        /*0044*/ 	.word	0xffffffff


	//   ....[1]....
        /*0048*/ 	.word	0xffffffff


	//   ....[2]....
        /*004c*/ 	.word	0xffffffff


	//   ....[3]....
        /*0050*/ 	.word	0xffffffff


	//   ....[4]....
        /*0054*/ 	.word	0xffffffff


	//   ....[5]....
        /*0058*/ 	.word	0xffffffff


	//   ....[6]....
        /*005c*/ 	.word	0xffffffff


	//   ....[7]....
        /*0060*/ 	.word	0xffffffff


	//   ....[8]....
        /*0064*/ 	.word	0xffffffff


	//   ....[9]....
        /*0068*/ 	.word	0xffffffff


	//   ....[10]....
        /*006c*/ 	.word	0xffffffff


	//   ....[11]....
        /*0070*/ 	.word	0xffffffff


	//   ....[12]....
        /*0074*/ 	.word	0xffffffff


	//   ....[13]....
        /*0078*/ 	.word	0xffffffff


	//   ....[14]....
        /*007c*/ 	.word	0xffffffff


	//   ....[15]....
        /*0080*/ 	.word	0xffffffff


	//   ....[16]....
        /*0084*/ 	.word	0xffffffff


	//   ....[17]....
        /*0088*/ 	.word	0xffffffff


	//   ....[18]....
        /*008c*/ 	.word	0xffffffff


	//   ....[19]....
        /*0090*/ 	.word	0xffffffff


	//   ....[20]....
        /*0094*/ 	.word	0xffffffff


	//   ....[21]....
        /*0098*/ 	.word	0xffffffff


	//   ....[22]....
        /*009c*/ 	.word	0xffffffff


	//   ....[23]....
        /*00a0*/ 	.word	0xffffffff


	//   ....[24]....
        /*00a4*/ 	.word	0xffffffff


	//   ....[25]....
        /*00a8*/ 	.word	0xffffffff


	//   ....[26]....
        /*00ac*/ 	.word	0xffffffff


	//   ....[27]....
        /*00b0*/ 	.word	0xffffffff


	//   ....[28]....
        /*00b4*/ 	.word	0xffffffff


	//   ....[29]....
        /*00b8*/ 	.word	0xffffffff


	//   ....[30]....
        /*00bc*/ 	.word	0xffffffff


	//   ....[31]....
        /*00c0*/ 	.word	0xffffffff


	//   ....[32]....
        /*00c4*/ 	.word	0xffffffff


	//   ....[33]....
        /*00c8*/ 	.word	0xffffffff


	//   ....[34]....
        /*00cc*/ 	.word	0xffffffff


	//   ....[35]....
        /*00d0*/ 	.word	0xffffffff


	//   ....[36]....
        /*00d4*/ 	.word	0xffffffff


	//   ....[37]....
        /*00d8*/ 	.word	0xffffffff


	//   ....[38]....
        /*00dc*/ 	.word	0xffffffff


	//   ....[39]....
        /*00e0*/ 	.word	0xffffffff


	//   ....[40]....
        /*00e4*/ 	.word	0xffffffff


	//   ....[41]....
        /*00e8*/ 	.word	0xffffffff


	//   ....[42]....
        /*00ec*/ 	.word	0xffffffff


	//   ....[43]....
        /*00f0*/ 	.word	0xffffffff


	//   ....[44]....
        /*00f4*/ 	.word	0xffffffff


	//   ....[45]....
        /*00f8*/ 	.word	0xffffffff


	//   ....[46]....
        /*00fc*/ 	.word	0xffffffff


	//   ....[47]....
        /*0100*/ 	.word	0xffffffff


	//   ....[48]....
        /*0104*/ 	.word	0xffffffff


	//   ....[49]....
        /*0108*/ 	.word	0xffffffff


	//   ....[50]....
        /*010c*/ 	.word	0xffffffff


	//   ....[51]....
        /*0110*/ 	.word	0xffffffff


	//   ....[52]....
        /*0114*/ 	.word	0xffffffff


	//   ....[53]....
        /*0118*/ 	.word	0xffffffff


	//   ....[54]....
        /*011c*/ 	.word	0xffffffff


	//   ....[55]....
        /*0120*/ 	.word	0xffffffff


	//   ....[56]....
        /*0124*/ 	.word	0xffffffff


	//   ....[57]....
        /*0128*/ 	.word	0xffffffff


	//   ....[58]....
        /*012c*/ 	.word	0xffffffff


	//   ....[59]....
        /*0130*/ 	.word	0xffffffff


	//   ....[60]....
        /*0134*/ 	.word	0xffffffff


	//   ....[61]....
        /*0138*/ 	.word	0xffffffff


	//   ....[62]....
        /*013c*/ 	.word	0xffffffff


	//   ....[63]....
        /*0140*/ 	.word	0xffffffff


	//   ....[64]....
        /*0144*/ 	.word	0xffffffff


	//   ....[65]....
        /*0148*/ 	.word	0xffffffff


	//   ....[66]....
        /*014c*/ 	.word	0xffffffff


	//   ....[67]....
        /*0150*/ 	.word	0xffffffff


	//   ....[68]....
        /*0154*/ 	.word	0xffffffff


	//   ....[69]....
        /*0158*/ 	.word	0xffffffff


	//   ....[70]....
        /*015c*/ 	.word	0xffffffff


	//   ....[71]....
        /*0160*/ 	.word	0xffffffff


	//   ....[72]....
        /*0164*/ 	.word	0xffffffff


	//   ....[73]....
        /*0168*/ 	.word	0xffffffff


	//   ....[74]....
        /*016c*/ 	.word	0xffffffff


	//   ....[75]....
        /*0170*/ 	.word	0xffffffff


	//   ....[76]....
        /*0174*/ 	.word	0xffffffff


	//   ....[77]....
        /*0178*/ 	.word	0xffffffff


	//   ....[78]....
        /*017c*/ 	.word	0xffffffff


	//   ....[79]....
        /*0180*/ 	.word	0xffffffff


	//   ....[80]....
        /*0184*/ 	.word	0xffffffff


	//   ....[81]....
        /*0188*/ 	.word	0xffffffff


	//   ....[82]....
        /*018c*/ 	.word	0xffffffff


	//   ....[83]....
        /*0190*/ 	.word	0xffffffff


	//   ....[84]....
        /*0194*/ 	.word	0xffffffff


	//   ....[85]....
        /*0198*/ 	.word	0xffffffff


	//   ....[86]....
        /*019c*/ 	.word	0xffffffff


	//   ....[87]....
        /*01a0*/ 	.word	0xffffffff


	//   ....[88]....
        /*01a4*/ 	.word	0xffffffff


	//   ....[89]....
        /*01a8*/ 	.word	0xffffffff


	//   ....[90]....
        /*01ac*/ 	.word	0xffffffff


	//   ....[91]....
        /*01b0*/ 	.word	0xffffffff


	//   ....[92]....
        /*01b4*/ 	.word	0xffffffff


	//   ....[93]....
        /*01b8*/ 	.word	0xffffffff


	//   ....[94]....
        /*01bc*/ 	.word	0xffffffff


	//   ....[95]....
        /*01c0*/ 	.word	0xffffffff


	//   ....[96]....
        /*01c4*/ 	.word	0xffffffff


	//   ....[97]....
        /*01c8*/ 	.word	0xffffffff


	//   ....[98]....
        /*01cc*/ 	.word	0xffffffff


	//   ....[99]....
        /*01d0*/ 	.word	0xffffffff


	//   ....[100]....
        /*01d4*/ 	.word	0xffffffff


	//   ....[101]....
        /*01d8*/ 	.word	0xffffffff


	//   ....[102]....
        /*01dc*/ 	.word	0xffffffff


	//   ....[103]....
        /*01e0*/ 	.word	0xffffffff


	//   ....[104]....
        /*01e4*/ 	.word	0xffffffff


	//   ....[105]....
        /*01e8*/ 	.word	0xffffffff


	//   ....[106]....
        /*01ec*/ 	.word	0xffffffff


	//   ....[107]....
        /*01f0*/ 	.word	0xffffffff


	//   ....[108]....
        /*01f4*/ 	.word	0xffffffff


	//   ....[109]....
        /*01f8*/ 	.word	0xffffffff


	//   ....[110]....
        /*01fc*/ 	.word	0xffffffff


	//   ....[111]....
        /*0200*/ 	.word	0xffffffff


	//   ....[112]....
        /*0204*/ 	.word	0xffffffff


	//   ....[113]....
        /*0208*/ 	.word	0xffffffff


	//   ....[114]....
        /*020c*/ 	.word	0xffffffff


	//   ....[115]....
        /*0210*/ 	.word	0xffffffff


	//   ....[116]....
        /*0214*/ 	.word	0xffffffff


	//   ....[117]....
        /*0218*/ 	.word	0x0500000f


	//   ....[118]....
        /*021c*/ 	.word	0x0500000f


	//   ....[119]....
        /*0220*/ 	.word	0x0500000f


	//   ....[120]....
        /*0224*/ 	.word	0x0500000f


	//   ....[121]....
        /*0228*/ 	.word	0x0500000f


	//   ....[122]....
        /*022c*/ 	.word	0x0500000f


	//   ....[123]....
        /*0230*/ 	.word	0x0500000f


	//   ....[124]....
        /*0234*/ 	.word	0x0500000f


	//   ....[125]....
        /*0238*/ 	.word	0x0500000f


	//   ....[126]....
        /*023c*/ 	.word	0x0500000f


	//   ....[127]....
        /*0240*/ 	.word	0x0500000f


	//   ....[128]....
        /*0244*/ 	.word	0x0500000f


	//   ....[129]....
        /*0248*/ 	.word	0x0500000f


	//   ....[130]....
        /*024c*/ 	.word	0x0500000f


	//   ....[131]....
        /*0250*/ 	.word	0x0500000f


	//   ....[132]....
        /*0254*/ 	.word	0x0500000f


	//   ....[133]....
        /*0258*/ 	.word	0x0500000f


	//   ....[134]....
        /*025c*/ 	.word	0x0500000f


	//   ....[135]....
        /*0260*/ 	.word	0x0500000f


	//   ....[136]....
        /*0264*/ 	.word	0x0500000f


	//   ....[137]....
        /*0268*/ 	.word	0x0500000f


	//   ....[138]....
        /*026c*/ 	.word	0x0500000f


	//   ....[139]....
        /*0270*/ 	.word	0x0500000f


	//   ....[140]....
        /*0274*/ 	.word	0x0500000f


	//   ....[141]....
        /*0278*/ 	.word	0x0500000f


	//   ....[142]....
        /*027c*/ 	.word	0x0500000f


	//   ....[143]....
        /*0280*/ 	.word	0x0500000f


	//   ....[144]....
        /*0284*/ 	.word	0x0500000f


	//   ....[145]....
        /*0288*/ 	.word	0x0500000f


	//   ....[146]....
        /*028c*/ 	.word	0x0500000f


	//   ....[147]....
        /*0290*/ 	.word	0x0500000f


	//   ....[148]....
        /*0294*/ 	.word	0x0500000f


	//   ....[149]....
        /*0298*/ 	.word	0x0500000f


	//   ....[150]....
        /*029c*/ 	.word	0x0500000f


	//   ....[151]....
        /*02a0*/ 	.word	0x0500000f


	//   ....[152]....
        /*02a4*/ 	.word	0x0500000f


	//   ....[153]....
        /*02a8*/ 	.word	0x0500000f


	//   ....[154]....
        /*02ac*/ 	.word	0x0500000f


	//   ....[155]....
        /*02b0*/ 	.word	0x0500000f


	//   ....[156]....
        /*02b4*/ 	.word	0x0500000f


	//   ....[157]....
        /*02b8*/ 	.word	0x0500000f


	//   ....[158]....
        /*02bc*/ 	.word	0x0500000f


	//   ....[159]....
        /*02c0*/ 	.word	0x0500000f


	//   ....[160]....
        /*02c4*/ 	.word	0x0500000f


	//   ....[161]....
        /*02c8*/ 	.word	0x0500000f


	//   ....[162]....
        /*02cc*/ 	.word	0x0500000f


	//   ....[163]....
        /*02d0*/ 	.word	0x0500000f


	//   ....[164]....
        /*02d4*/ 	.word	0x0500000f


	//   ....[165]....
        /*02d8*/ 	.word	0x0500000f


	//   ....[166]....
        /*02dc*/ 	.word	0x0500000f


	//   ....[167]....
        /*02e0*/ 	.word	0x0500000f


	//   ....[168]....
        /*02e4*/ 	.word	0x0500000f


	//   ....[169]....
        /*02e8*/ 	.word	0x0500000f


	//   ....[170]....
        /*02ec*/ 	.word	0x0500000f


	//   ....[171]....
        /*02f0*/ 	.word	0x0500000f


	//   ....[172]....
        /*02f4*/ 	.word	0x0500000f


	//   ....[173]....
        /*02f8*/ 	.word	0x0500000f


	//   ....[174]....
        /*02fc*/ 	.word	0x0500000f


	//   ....[175]....
        /*0300*/ 	.word	0x0500000f


	//   ....[176]....
        /*0304*/ 	.word	0x0500000f


	//   ....[177]....
        /*0308*/ 	.word	0x0500000f


	//   ....[178]....
        /*030c*/ 	.word	0x0500000f


	//   ....[179]....
        /*0310*/ 	.word	0x0500000f


	//   ....[180]....
        /*0314*/ 	.word	0x0500000f


	//   ....[181]....
        /*0318*/ 	.word	0x0500000f


	//   ....[182]....
        /*031c*/ 	.word	0x0500000f


	//   ....[183]....
        /*0320*/ 	.word	0x0500000f


	//   ....[184]....
        /*0324*/ 	.word	0x0500000f


	//   ....[185]....
        /*0328*/ 	.word	0x0500000f


	//   ....[186]....
        /*032c*/ 	.word	0x0500000f


	//   ....[187]....
        /*0330*/ 	.word	0x0500000f


	//   ....[188]....
        /*0334*/ 	.word	0x0500000f


	//   ....[189]....
        /*0338*/ 	.word	0x0500000f


	//   ....[190]....
        /*033c*/ 	.word	0x0500000f


	//   ....[191]....
        /*0340*/ 	.word	0x0500000f


	//   ....[192]....
        /*0344*/ 	.word	0x0500000f


	//   ....[193]....
        /*0348*/ 	.word	0x0500000f


	//   ....[194]....
        /*034c*/ 	.word	0x0500000f


	//   ....[195]....
        /*0350*/ 	.word	0x0500000f


	//   ....[196]....
        /*0354*/ 	.word	0x0500000f


	//   ....[197]....
        /*0358*/ 	.word	0x0500000f


	//   ....[198]....
        /*035c*/ 	.word	0x0500000f


	//----- nvinfo : EIATTR_COOP_GROUP_INSTR_OFFSETS
	.align		4
.L_1021:
        /*0360*/ 	.byte	0x04, 0x28
        /*0362*/ 	.short	(.L_1023 - .L_1022)


	//   ....[0]....
.L_1022:
        /*0364*/ 	.word	0x00000070


	//   ....[1]....
        /*0368*/ 	.word	0x00000080


	//   ....[2]....
        /*036c*/ 	.word	0x000002c0


	//   ....[3]....
        /*0370*/ 	.word	0x00000420


	//   ....[4]....
        /*0374*/ 	.word	0x00000540


	//   ....[5]....
        /*0378*/ 	.word	0x000006a0


	//   ....[6]....
        /*037c*/ 	.word	0x00001170


	//   ....[7]....
        /*0380*/ 	.word	0x00001c10


	//   ....[8]....
        /*0384*/ 	.word	0x00001c50


	//   ....[9]....
        /*0388*/ 	.word	0x00002320


	//   ....[10]....
        /*038c*/ 	.word	0x00002410


	//   ....[11]....
        /*0390*/ 	.word	0x00002d70


	//   ....[12]....
        /*0394*/ 	.word	0x00002dc0


	//   ....[13]....
        /*0398*/ 	.word	0x000042a0


	//   ....[14]....
        /*039c*/ 	.word	0x000042c0


	//   ....[15]....
        /*03a0*/ 	.word	0x00004970


	//   ....[16]....
        /*03a4*/ 	.word	0x00004a60


	//   ....[17]....
        /*03a8*/ 	.word	0x000052b0


	//   ....[18]....
        /*03ac*/ 	.word	0x00005310


	//   ....[19]....
        /*03b0*/ 	.word	0x00007030


	//   ....[20]....
        /*03b4*/ 	.word	0x00007040


	//   ....[21]....
        /*03b8*/ 	.word	0x00007080


	//   ....[22]....
        /*03bc*/ 	.word	0x00007090


	//   ....[23]....
        /*03c0*/ 	.word	0x00008520


	//   ....[24]....
        /*03c4*/ 	.word	0x00008550


	//   ....[25]....
        /*03c8*/ 	.word	0x00008620


	//   ....[26]....
        /*03cc*/ 	.word	0x00008630


	//   ....[27]....
        /*03d0*/ 	.word	0x000095c0


	//   ....[28]....
        /*03d4*/ 	.word	0x00009600


	//   ....[29]....
        /*03d8*/ 	.word	0x00009640


	//   ....[30]....
        /*03dc*/ 	.word	0x00009680


	//   ....[31]....
        /*03e0*/ 	.word	0x000096c0


	//   ....[32]....
        /*03e4*/ 	.word	0x000096d0


	//   ....[33]....
        /*03e8*/ 	.word	0x00009d20


	//   ....[34]....
        /*03ec*/ 	.word	0x00009d30


	//   ....[35]....
        /*03f0*/ 	.word	0x0000a760


	//   ....[36]....
        /*03f4*/ 	.word	0x0000b940


	//   ....[37]....
        /*03f8*/ 	.word	0x0000b970


	//   ....[38]....
        /*03fc*/ 	.word	0x0000b980


	//   ....[39]....
        /*0400*/ 	.word	0x0000b990


	//   ....[40]....
        /*0404*/ 	.word	0x0000b9a0


	//   ....[41]....
        /*0408*/ 	.word	0x0000b9b0


	//   ....[42]....
        /*040c*/ 	.word	0x0000b9c0


	//   ....[43]....
        /*0410*/ 	.word	0x0000b9e0


	//   ....[44]....
        /*0414*/ 	.word	0x0000ba50


	//   ....[45]....
        /*0418*/ 	.word	0x0000ba80


	//   ....[46]....
        /*041c*/ 	.word	0x0000bb40


	//   ....[47]....
        /*0420*/ 	.word	0x0000bb70


	//   ....[48]....
        /*0424*/ 	.word	0x0000bbb0


	//   ....[49]....
        /*0428*/ 	.word	0x0000bbc0


	//   ....[50]....
        /*042c*/ 	.word	0x0000bc00


	//   ....[51]....
        /*0430*/ 	.word	0x0000bc30


	//   ....[52]....
        /*0434*/ 	.word	0x0000c2c0


	//   ....[53]....
        /*0438*/ 	.word	0x0000c2f0


	//   ....[54]....
        /*043c*/ 	.word	0x0000c320


	//   ....[55]....
        /*0440*/ 	.word	0x0000c350


	//   ....[56]....
        /*0444*/ 	.word	0x0000c370


	//   ....[57]....
        /*0448*/ 	.word	0x0000c3f0


	//   ....[58]....
        /*044c*/ 	.word	0x0000c420


	//   ....[59]....
        /*0450*/ 	.word	0x0000c430


	//   ....[60]....
        /*0454*/ 	.word	0x0000c510


	//   ....[61]....
        /*0458*/ 	.word	0x0000c530


	//   ....[62]....
        /*045c*/ 	.word	0x0000c540


	//   ....[63]....
        /*0460*/ 	.word	0x0000c590


	//   ....[64]....
        /*0464*/ 	.word	0x0000c630


	//   ....[65]....
        /*0468*/ 	.word	0x0000c650


	//   ....[66]....
        /*046c*/ 	.word	0x0000c660


	//   ....[67]....
        /*0470*/ 	.word	0x0000c6a0


	//   ....[68]....
        /*0474*/ 	.word	0x0000cdb0


	//   ....[69]....
        /*0478*/ 	.word	0x0000cde0


	//   ....[70]....
        /*047c*/ 	.word	0x0000cdf0


	//   ....[71]....
        /*0480*/ 	.word	0x0000ce00


	//   ....[72]....
        /*0484*/ 	.word	0x0000ce30


	//   ....[73]....
        /*0488*/ 	.word	0x0000ce70


	//   ....[74]....
        /*048c*/ 	.word	0x0000ce80


	//   ....[75]....
        /*0490*/ 	.word	0x0000cea0


	//   ....[76]....
        /*0494*/ 	.word	0x0000cf00


	//   ....[77]....
        /*0498*/ 	.word	0x0000cf10


	//   ....[78]....
        /*049c*/ 	.word	0x0000cf30


	//   ....[79]....
        /*04a0*/ 	.word	0x0000cf90


	//   ....[80]....
        /*04a4*/ 	.word	0x0000cfb0


	//   ....[81]....
        /*04a8*/ 	.word	0x0000cfc0


	//   ....[82]....
        /*04ac*/ 	.word	0x0000cff0


	//   ....[83]....
        /*04b0*/ 	.word	0x0000d000


	//   ....[84]....
        /*04b4*/ 	.word	0x0000d280


	//   ....[85]....
        /*04b8*/ 	.word	0x0000d2a0


	//   ....[86]....
        /*04bc*/ 	.word	0x0000d2b0


	//   ....[87]....
        /*04c0*/ 	.word	0x0000d2d0


	//   ....[88]....
        /*04c4*/ 	.word	0x0000d340


	//   ....[89]....
        /*04c8*/ 	.word	0x0000d370


	//   ....[90]....
        /*04cc*/ 	.word	0x0000d3c0


	//   ....[91]....
        /*04d0*/ 	.word	0x0000d3f0


	//   ....[92]....
        /*04d4*/ 	.word	0x0000d440


	//   ....[93]....
        /*04d8*/ 	.word	0x0000d470


	//   ....[94]....
        /*04dc*/ 	.word	0x0000d4c0


	//   ....[95]....
        /*04e0*/ 	.word	0x0000d4f0


	//   ....[96]....
        /*04e4*/ 	.word	0x0000d540


	//   ....[97]....
        /*04e8*/ 	.word	0x0000d570


	//   ....[98]....
        /*04ec*/ 	.word	0x0000d5c0


	//   ....[99]....
        /*04f0*/ 	.word	0x0000d5f0


	//   ....[100]....
        /*04f4*/ 	.word	0x0000da50


	//   ....[101]....
        /*04f8*/ 	.word	0x0000da80


	//   ....[102]....
        /*04fc*/ 	.word	0x0000dab0


	//   ....[103]....
        /*0500*/ 	.word	0x0000dae0


	//   ....[104]....
        /*0504*/ 	.word	0x0000db10


	//   ....[105]....
        /*0508*/ 	.word	0x0000db20


	//   ....[106]....
        /*050c*/ 	.word	0x0000db40


	//   ....[107]....
        /*0510*/ 	.word	0x0000db60


	//   ....[108]....
        /*0514*/ 	.word	0x0000db80


	//   ....[109]....
        /*0518*/ 	.word	0x0000dba0


	//   ....[110]....
        /*051c*/ 	.word	0x0000dc20


	//   ....[111]....
        /*0520*/ 	.word	0x0000dc40


	//   ....[112]....
        /*0524*/ 	.word	0x0000dc70


	//   ....[113]....
        /*0528*/ 	.word	0x0000dc90


	//   ....[114]....
        /*052c*/ 	.word	0x0000de40


	//   ....[115]....
        /*0530*/ 	.word	0x0000de50


	//   ....[116]....
        /*0534*/ 	.word	0x0000e0b0


	//   ....[117]....
        /*0538*/ 	.word	0x0000e610


	//   ....[118]....
        /*053c*/ 	.word	0x0000e700


	//   ....[119]....
        /*0540*/ 	.word	0x0000e7a0


	//   ....[120]....
        /*0544*/ 	.word	0x0000e800


	//   ....[121]....
        /*0548*/ 	.word	0x0000e8d0


	//   ....[122]....
        /*054c*/ 	.word	0x0000e940


	//   ....[123]....
        /*0550*/ 	.word	0x0000ea00


	//   ....[124]....
        /*0554*/ 	.word	0x0000ea70


	//   ....[125]....
        /*0558*/ 	.word	0x0000eb50


	//   ....[126]....
        /*055c*/ 	.word	0x0000ebd0


	//   ....[127]....
        /*0560*/ 	.word	0x0000eca0


	//   ....[128]....
        /*0564*/ 	.word	0x0000ed20


	//   ....[129]....
        /*0568*/ 	.word	0x0000ede0


	//   ....[130]....
        /*056c*/ 	.word	0x0000ee50


	//   ....[131]....
        /*0570*/ 	.word	0x0000ef30


	//   ....[132]....
        /*0574*/ 	.word	0x0000efb0


	//   ....[133]....
        /*0578*/ 	.word	0x0000f070


	//   ....[134]....
        /*057c*/ 	.word	0x0000f100


	//   ....[135]....
        /*0580*/ 	.word	0x0000f170


	//   ....[136]....
        /*0584*/ 	.word	0x0000f210


	//   ....[137]....
        /*0588*/ 	.word	0x0000f2e0


	//   ....[138]....
        /*058c*/ 	.word	0x0000f350


	//   ....[139]....
        /*0590*/ 	.word	0x0000f440


	//   ....[140]....
        /*0594*/ 	.word	0x0000f4a0


	//   ....[141]....
        /*0598*/ 	.word	0x0000f570


	//   ....[142]....
        /*059c*/ 	.word	0x0000f5e0


	//   ....[143]....
        /*05a0*/ 	.word	0x0000f6d0


	//   ....[144]....
        /*05a4*/ 	.word	0x0000f730


	//   ....[145]....
        /*05a8*/ 	.word	0x0000f7f0


	//   ....[146]....
        /*05ac*/ 	.word	0x0000f870


	//   ....[147]....
        /*05b0*/ 	.word	0x0000f940


	//   ....[148]....
        /*05b4*/ 	.word	0x0000f9b0


	//   ....[149]....
        /*05b8*/ 	.word	0x0000fa60


	//   ....[150]....
        /*05bc*/ 	.word	0x0000fba0


	//   ....[151]....
        /*05c0*/ 	.word	0x0000fc50


	//   ....[152]....
        /*05c4*/ 	.word	0x0000fd20


	//   ....[153]....
        /*05c8*/ 	.word	0x0000fd70


	//   ....[154]....
        /*05cc*/ 	.word	0x0000fe50


	//   ....[155]....
        /*05d0*/ 	.word	0x0000fea0


	//   ....[156]....
        /*05d4*/ 	.word	0x0000ff70


	//   ....[157]....
        /*05d8*/ 	.word	0x0000ffc0


	//   ....[158]....
        /*05dc*/ 	.word	0x000100a0


	//   ....[159]....
        /*05e0*/ 	.word	0x000100f0


	//   ....[160]....
        /*05e4*/ 	.word	0x000101d0


	//   ....[161]....
        /*05e8*/ 	.word	0x00010220


	//   ....[162]....
        /*05ec*/ 	.word	0x000102f0


	//   ....[163]....
        /*05f0*/ 	.word	0x00010340


	//   ....[164]....
        /*05f4*/ 	.word	0x00010420


	//   ....[165]....
        /*05f8*/ 	.word	0x00010470


	//   ....[166]....
        /*05fc*/ 	.word	0x00010560


	//   ....[167]....
        /*0600*/ 	.word	0x00010600


	//   ....[168]....
        /*0604*/ 	.word	0x00010660


	//   ....[169]....
        /*0608*/ 	.word	0x00010720


	//   ....[170]....
        /*060c*/ 	.word	0x000107c0


	//   ....[171]....
        /*0610*/ 	.word	0x00010880


	//   ....[172]....
        /*0614*/ 	.word	0x00010920


	//   ....[173]....
        /*0618*/ 	.word	0x000109e0


	//   ....[174]....
        /*061c*/ 	.word	0x00010a80


	//   ....[175]....
        /*0620*/ 	.word	0x00010b40


	//   ....[176]....
        /*0624*/ 	.word	0x00010be0


	//   ....[177]....
        /*0628*/ 	.word	0x00010ca0


	//   ....[178]....
        /*062c*/ 	.word	0x00010d40


	//   ....[179]....
        /*0630*/ 	.word	0x00010e00


	//   ....[180]....
        /*0634*/ 	.word	0x00010ea0


	//   ....[181]....
        /*0638*/ 	.word	0x00010f60


	//   ....[182]....
        /*063c*/ 	.word	0x00011080


	//   ....[183]....
        /*0640*/ 	.word	0x00011120


	//   ....[184]....
        /*0644*/ 	.word	0x000111d0


	//   ....[185]....
        /*0648*/ 	.word	0x000112a0


	//   ....[186]....
        /*064c*/ 	.word	0x00011310


	//   ....[187]....
        /*0650*/ 	.word	0x000113e0


	//   ....[188]....
        /*0654*/ 	.word	0x00011450


	//   ....[189]....
        /*0658*/ 	.word	0x00011530


	//   ....[190]....
        /*065c*/ 	.word	0x000115a0


	//   ....[191]....
        /*0660*/ 	.word	0x00011680


	//   ....[192]....
        /*0664*/ 	.word	0x00011700


	//   ....[193]....
        /*0668*/ 	.word	0x000117e0


	//   ....[194]....
        /*066c*/ 	.word	0x00011850


	//   ....[195]....
        /*0670*/ 	.word	0x00011920


	//   ....[196]....
        /*0674*/ 	.word	0x00011990


	//   ....[197]....
        /*0678*/ 	.word	0x00011a50


	//   ....[198]....
        /*067c*/ 	.word	0x00011b30


	//----- nvinfo : EIATTR_REG_RECONFIG
	.align		4
.L_1023:
        /*0680*/ 	.byte	0x01, 0x54
	.zero		2


	//----- nvinfo : EIATTR_SYSCALL_OFFSETS
	.align		4
        /*0684*/ 	.byte	0x04, 0x46
        /*0686*/ 	.short	(.L_1025 - .L_1024)


	//   ....[0]....
.L_1024:
        /*0688*/ 	.word	0x00001330


	//   ....[1]....
        /*068c*/ 	.word	0x0000af80


	//   ....[2]....
        /*0690*/ 	.word	0x0000b0c0


	//   ....[3]....
        /*0694*/ 	.word	0x0000b1b0


	//   ....[4]....
        /*0698*/ 	.word	0x0000c000


	//----- nvinfo : EIATTR_MBARRIER_INSTR_OFFSETS
	.align		4
.L_1025:
        /*069c*/ 	.byte	0x04, 0x39
        /*069e*/ 	.short	(.L_1027 - .L_1026)


	//   ....[0]....
.L_1026:
        /*06a0*/ 	.word	0x00000170
        /*06a4*/ 	.word	0x000000ff
        /*06a8*/ 	.word	0x00028800
        /*06ac*/ 	.short	0x0100
        /*06ae*/ 	.byte	0x08
	.zero		1


	//   ....[1]....
        /*06b0*/ 	.word	0x00000180
        /*06b4*/ 	.word	0x000000ff
        /*06b8*/ 	.word	0x00028820
        /*06bc*/ 	.short	0x0100
        /*06be*/ 	.byte	0x08
	.zero		1


	//   ....[2]....
        /*06c0*/ 	.word	0x00000270
        /*06c4*/ 	.word	0x000000ff
        /*06c8*/ 	.word	0x00028830
        /*06cc*/ 	.short	0x0100
        /*06ce*/ 	.byte	0x08
	.zero		1


	//   ....[3]....
        /*06d0*/ 	.word	0x00000280
        /*06d4*/ 	.word	0x000000ff
        /*06d8*/ 	.word	0x00028840
        /*06dc*/ 	.short	0x0100
        /*06de*/ 	.byte	0x08
	.zero		1


	//   ....[4]....
        /*06e0*/ 	.word	0x00000290
        /*06e4*/ 	.word	0x000000ff
        /*06e8*/ 	.word	0x00028838
        /*06ec*/ 	.short	0x0100
        /*06ee*/ 	.byte	0x08
	.zero		1


	//   ....[5]....
        /*06f0*/ 	.word	0x000002a0
        /*06f4*/ 	.word	0x000000ff
        /*06f8*/ 	.word	0x00028848
        /*06fc*/ 	.short	0x0100
        /*06fe*/ 	.byte	0x08
	.zero		1


	//   ....[6]....
        /*0700*/ 	.word	0x000003d0
        /*0704*/ 	.word	0x000000ff
        /*0708*/ 	.word	0x00028850
        /*070c*/ 	.short	0x0100
        /*070e*/ 	.byte	0x08
	.zero		1


	//   ....[7]....
        /*0710*/ 	.word	0x000003e0
        /*0714*/ 	.word	0x000000ff
        /*0718*/ 	.word	0x00028860
        /*071c*/ 	.short	0x0100
        /*071e*/ 	.byte	0x08
	.zero		1


	//   ....[8]....
        /*0720*/ 	.word	0x000003f0
        /*0724*/ 	.word	0x000000ff
        /*0728*/ 	.word	0x00028858
        /*072c*/ 	.short	0x0100
        /*072e*/ 	.byte	0x08
	.zero		1


	//   ....[9]....
        /*0730*/ 	.word	0x00000400
        /*0734*/ 	.word	0x000000ff
        /*0738*/ 	.word	0x00028868
        /*073c*/ 	.short	0x0100
        /*073e*/ 	.byte	0x08
	.zero		1


	//   ....[10]....
        /*0740*/ 	.word	0x000004f0
        /*0744*/ 	.word	0x000000ff
        /*0748*/ 	.word	0x00028870
        /*074c*/ 	.short	0x0100
        /*074e*/ 	.byte	0x06
	.zero		1


	//   ....[11]....
        /*0750*/ 	.word	0x00000500
        /*0754*/ 	.word	0x000000ff
        /*0758*/ 	.word	0x00028880
        /*075c*/ 	.short	0x0100
        /*075e*/ 	.byte	0x06
	.zero		1


	//   ....[12]....
        /*0760*/ 	.word	0x00000510
        /*0764*/ 	.word	0x000000ff
        /*0768*/ 	.word	0x00028878
        /*076c*/ 	.short	0x0100
        /*076e*/ 	.byte	0x06
	.zero		1


	//   ....[13]....
        /*0770*/ 	.word	0x00000520
        /*0774*/ 	.word	0x000000ff
        /*0778*/ 	.word	0x00028888
        /*077c*/ 	.short	0x0100
        /*077e*/ 	.byte	0x06
	.zero		1


	//   ....[14]....
        /*0780*/ 	.word	0x00000650
        /*0784*/ 	.word	0x000000ff
        /*0788*/ 	.word	0x00028890
        /*078c*/ 	.short	0x0100
        /*078e*/ 	.byte	0x08
	.zero		1


	//   ....[15]....
        /*0790*/ 	.word	0x00000660
        /*0794*/ 	.word	0x000000ff
        /*0798*/ 	.word	0x000288a0
        /*079c*/ 	.short	0x0100
        /*079e*/ 	.byte	0x08
	.zero		1


	//   ....[16]....
        /*07a0*/ 	.word	0x00000670
        /*07a4*/ 	.word	0x000000ff
        /*07a8*/ 	.word	0x00028898
        /*07ac*/ 	.short	0x0100
        /*07ae*/ 	.byte	0x08
	.zero		1


	//   ....[17]....
        /*07b0*/ 	.word	0x00000680
        /*07b4*/ 	.word	0x000000ff
        /*07b8*/ 	.word	0x000288a8
        /*07bc*/ 	.short	0x0100
        /*07be*/ 	.byte	0x08
	.zero		1


	//   ....[18]....
        /*07c0*/ 	.word	0x000007c0
        /*07c4*/ 	.word	0x000000ff
        /*07c8*/ 	.word	0x000288b0
        /*07cc*/ 	.short	0x0100
        /*07ce*/ 	.byte	0x08
	.zero		1


	//   ....[19]....
        /*07d0*/ 	.word	0x000007d0
        /*07d4*/ 	.word	0x000000ff
        /*07d8*/ 	.word	0x000288c0
        /*07dc*/ 	.short	0x0100
        /*07de*/ 	.byte	0x08
	.zero		1


	//   ....[20]....
        /*07e0*/ 	.word	0x000007e0
        /*07e4*/ 	.word	0x000000ff
        /*07e8*/ 	.word	0x000288b8
        /*07ec*/ 	.short	0x0100
        /*07ee*/ 	.byte	0x08
	.zero		1


	//   ....[21]....
        /*07f0*/ 	.word	0x000007f0
        /*07f4*/ 	.word	0x000000ff
        /*07f8*/ 	.word	0x000288c8
        /*07fc*/ 	.short	0x0100
        /*07fe*/ 	.byte	0x08
	.zero		1


	//   ....[22]....
        /*0800*/ 	.word	0x00001350
        /*0804*/ 	.word	0x000000ff
        /*0808*/ 	.word	0x00028800
        /*080c*/ 	.short	0x010a
        /*080e*/ 	.byte	0x29
	.zero		1


	//   ....[23]....
        /*0810*/ 	.word	0x000013c0
        /*0814*/ 	.word	0x000000ff
        /*0818*/ 	.word	0x00028830
        /*081c*/ 	.short	0x010a
        /*081e*/ 	.byte	0x29
	.zero		1


	//   ....[24]....
        /*0820*/ 	.word	0x00001420
        /*0824*/ 	.word	0x000000ff
        /*0828*/ 	.word	0x00028830
        /*082c*/ 	.short	0x010a
        /*082e*/ 	.byte	0x29
	.zero		1


	//   ....[25]....
        /*0830*/ 	.word	0x00001a90
        /*0834*/ 	.word	0x000000ff
        /*0838*/ 	.word	0x00000000
        /*083c*/ 	.short	0x0101
        /*083e*/ 	.byte	0x06
	.zero		1


	//   ....[26]....
        /*0840*/ 	.word	0x00003ad0
        /*0844*/ 	.word	0x000000ff
        /*0848*/ 	.word	0x00028830
        /*084c*/ 	.short	0x010a
        /*084e*/ 	.byte	0x04
	.zero		1


	//   ....[27]....
        /*0850*/ 	.word	0x00003b10
        /*0854*/ 	.word	0x000000ff
        /*0858*/ 	.word	0x00028830
        /*085c*/ 	.short	0x010a
        /*085e*/ 	.byte	0x04
	.zero		1


	//   ....[28]....
        /*0860*/ 	.word	0x00003e80
        /*0864*/ 	.word	0x000000ff
        /*0868*/ 	.word	0x00028850
        /*086c*/ 	.short	0x010a
        /*086e*/ 	.byte	0x04
	.zero		1


	//   ....[29]....
        /*0870*/ 	.word	0x00003ec0
        /*0874*/ 	.word	0x000000ff
        /*0878*/ 	.word	0x00028850
        /*087c*/ 	.short	0x010a
        /*087e*/ 	.byte	0x04
	.zero		1


	//   ....[30]....
        /*0880*/ 	.word	0x00004320
        /*0884*/ 	.word	0x000000ff
        /*0888*/ 	.word	0x00000000
        /*088c*/ 	.short	0x0101
        /*088e*/ 	.byte	0x04
	.zero		1


	//   ....[31]....
        /*0890*/ 	.word	0x00005e10
        /*0894*/ 	.word	0x000000ff
        /*0898*/ 	.word	0x00000000
        /*089c*/ 	.short	0x0101
        /*089e*/ 	.byte	0x04
	.zero		1


	//   ....[32]....
        /*08a0*/ 	.word	0x00006510
        /*08a4*/ 	.word	0x000000ff
        /*08a8*/ 	.word	0x00028830
        /*08ac*/ 	.short	0x010a
        /*08ae*/ 	.byte	0x04
	.zero		1


	//   ....[33]....
        /*08b0*/ 	.word	0x00006550
        /*08b4*/ 	.word	0x000000ff
        /*08b8*/ 	.word	0x00028830
        /*08bc*/ 	.short	0x010a
        /*08be*/ 	.byte	0x04
	.zero		1


	//   ....[34]....
        /*08c0*/ 	.word	0x00006880
        /*08c4*/ 	.word	0x000000ff
        /*08c8*/ 	.word	0x00028850
        /*08cc*/ 	.short	0x010a
        /*08ce*/ 	.byte	0x04
	.zero		1


	//   ....[35]....
        /*08d0*/ 	.word	0x000068c0
        /*08d4*/ 	.word	0x000000ff
        /*08d8*/ 	.word	0x00028850
        /*08dc*/ 	.short	0x010a
        /*08de*/ 	.byte	0x04
	.zero		1


	//   ....[36]....
        /*08e0*/ 	.word	0x00006cc0
        /*08e4*/ 	.word	0x000000ff
        /*08e8*/ 	.word	0x00000000
        /*08ec*/ 	.short	0x0101
        /*08ee*/ 	.byte	0x04
	.zero		1


	//   ....[37]....
        /*08f0*/ 	.word	0x00007e90
        /*08f4*/ 	.word	0x000000ff
        /*08f8*/ 	.word	0x00000000
        /*08fc*/ 	.short	0x0101
        /*08fe*/ 	.byte	0x04
	.zero		1


	//   ....[38]....
        /*0900*/ 	.word	0x00008490
        /*0904*/ 	.word	0x000000ff
        /*0908*/ 	.word	0x00028850
        /*090c*/ 	.short	0x010a
        /*090e*/ 	.byte	0x05
	.zero		1


	//   ....[39]....
        /*0910*/ 	.word	0x000084d0
        /*0914*/ 	.word	0x000000ff
        /*0918*/ 	.word	0x00028850
        /*091c*/ 	.short	0x010a
        /*091e*/ 	.byte	0x05
	.zero		1


	//   ....[40]....
        /*0920*/ 	.word	0x00008aa0
        /*0924*/ 	.word	0x000000ff
        /*0928*/ 	.word	0x00000000
        /*092c*/ 	.short	0x0101
        /*092e*/ 	.byte	0x04
	.zero		1


	//   ....[41]....
        /*0930*/ 	.word	0x000096e0
        /*0934*/ 	.word	0x000000ff
        /*0938*/ 	.word	0x00000000
        /*093c*/ 	.short	0x0101
        /*093e*/ 	.byte	0x04
	.zero		1


	//   ....[42]....
        /*0940*/ 	.word	0x0000b670
        /*0944*/ 	.word	0x000000ff
        /*0948*/ 	.word	0x00028840
        /*094c*/ 	.short	0x010a
        /*094e*/ 	.byte	0x2f
	.zero		1


	//   ....[43]....
        /*0950*/ 	.word	0x0000bdc0
        /*0954*/ 	.word	0x000000ff
        /*0958*/ 	.word	0x00028830
        /*095c*/ 	.short	0x0107
        /*095e*/ 	.byte	0x2f
	.zero		1


	//   ....[44]....
        /*0960*/ 	.word	0x0000be30
        /*0964*/ 	.word	0x000000ff
        /*0968*/ 	.word	0x00028830
        /*096c*/ 	.short	0x0101
        /*096e*/ 	.byte	0x2f
	.zero		1


	//   ....[45]....
        /*0970*/ 	.word	0x0000c7f0
        /*0974*/ 	.word	0x000000ff
        /*0978*/ 	.word	0x00028800
        /*097c*/ 	.short	0x0107
        /*097e*/ 	.byte	0x2f
	.zero		1


	//   ....[46]....
        /*0980*/ 	.word	0x0000c830
        /*0984*/ 	.word	0x000000ff
        /*0988*/ 	.word	0x00028800
        /*098c*/ 	.short	0x0101
        /*098e*/ 	.byte	0x2f
	.zero		1


	//   ....[47]....
        /*0990*/ 	.word	0x0000c860
        /*0994*/ 	.word	0x000000ff
        /*0998*/ 	.word	0x00028820
        /*099c*/ 	.short	0x010a
        /*099e*/ 	.byte	0x2f
	.zero		1


	//   ....[48]....
        /*09a0*/ 	.word	0x0000cbb0
        /*09a4*/ 	.word	0x00000022
        /*09a8*/ 	.word	0x00028840
        /*09ac*/ 	.short	0x010a
        /*09ae*/ 	.byte	0x3f
	.zero		1


	//   ....[49]....
        /*09b0*/ 	.word	0x0000d110
        /*09b4*/ 	.word	0x00000022
        /*09b8*/ 	.word	0x00028830
        /*09bc*/ 	.short	0x0107
        /*09be*/ 	.byte	0x3f
	.zero		1


	//   ....[50]....
        /*09c0*/ 	.word	0x0000d1c0
        /*09c4*/ 	.word	0x00000022
        /*09c8*/ 	.word	0x00028830
        /*09cc*/ 	.short	0x0101
        /*09ce*/ 	.byte	0x3f
	.zero		1


	//   ....[51]....
        /*09d0*/ 	.word	0x0000d220
        /*09d4*/ 	.word	0x00000000
        /*09d8*/ 	.word	0x00028860
        /*09dc*/ 	.short	0x010a
        /*09de*/ 	.byte	0x3f
	.zero		1


	//   ....[52]....
        /*09e0*/ 	.word	0x0000d770
        /*09e4*/ 	.word	0x00000000
        /*09e8*/ 	.word	0x00028850
        /*09ec*/ 	.short	0x0107
        /*09ee*/ 	.byte	0x3f
	.zero		1


	//   ....[53]....
        /*09f0*/ 	.word	0x0000d870
        /*09f4*/ 	.word	0x00000000
        /*09f8*/ 	.word	0x00028850
        /*09fc*/ 	.short	0x0101
        /*09fe*/ 	.byte	0x3f
	.zero		1


	//   ....[54]....
        /*0a00*/ 	.word	0x0000d9f0
        /*0a04*/ 	.word	0x00000000
        /*0a08*/ 	.word	0x00028860
        /*0a0c*/ 	.short	0x010a
        /*0a0e*/ 	.byte	0x3f
	.zero		1


	//   ....[55]....
        /*0a10*/ 	.word	0x0000df20
        /*0a14*/ 	.word	0x00000000
        /*0a18*/ 	.word	0x00028850
        /*0a1c*/ 	.short	0x0107
        /*0a1e*/ 	.byte	0x3f
	.zero		1


	//   ....[56]....
        /*0a20*/ 	.word	0x0000dfd0
        /*0a24*/ 	.word	0x00000000
        /*0a28*/ 	.word	0x00028850
        /*0a2c*/ 	.short	0x0101
        /*0a2e*/ 	.byte	0x3f
	.zero		1


	//   ....[57]....
        /*0a30*/ 	.word	0x0000e070
        /*0a34*/ 	.word	0x00000007
        /*0a38*/ 	.word	0x00028820
        /*0a3c*/ 	.short	0x010a
        /*0a3e*/ 	.byte	0x3f
	.zero		1


	//   ....[58]....
        /*0a40*/ 	.word	0x0000e1a0
        /*0a44*/ 	.word	0x00000005
        /*0a48*/ 	.word	0x00028840
        /*0a4c*/ 	.short	0x010a
        /*0a4e*/ 	.byte	0x3f
	.zero		1


	//   ....[59]....
        /*0a50*/ 	.word	0x0000e240
        /*0a54*/ 	.word	0x00000007
        /*0a58*/ 	.word	0x00028840
        /*0a5c*/ 	.short	0x010a
        /*0a5e*/ 	.byte	0x3f
	.zero		1


	//   ....[60]....
        /*0a60*/ 	.word	0x0000e280
        /*0a64*/ 	.word	0x00000005
        /*0a68*/ 	.word	0x00028860
        /*0a6c*/ 	.short	0x010a
        /*0a6e*/ 	.byte	0x3f
	.zero		1


	//   ....[61]....
        /*0a70*/ 	.word	0x0000e2c0
        /*0a74*/ 	.word	0x00000007
        /*0a78*/ 	.word	0x00028860
        /*0a7c*/ 	.short	0x010a
        /*0a7e*/ 	.byte	0x3f
	.zero		1


	//   ....[62]....
        /*0a80*/ 	.word	0x0000e330
        /*0a84*/ 	.word	0x00000003
        /*0a88*/ 	.word	0x00028800
        /*0a8c*/ 	.short	0x010a
        /*0a8e*/ 	.byte	0x3f
	.zero		1


	//   ....[63]....
        /*0a90*/ 	.word	0x0000e390
        /*0a94*/ 	.word	0x00000003
        /*0a98*/ 	.word	0x00028830
        /*0a9c*/ 	.short	0x010a
        /*0a9e*/ 	.byte	0x3f
	.zero		1


	//   ....[64]....
        /*0aa0*/ 	.word	0x0000e3f0
        /*0aa4*/ 	.word	0x00000007
        /*0aa8*/ 	.word	0x00028830
        /*0aac*/ 	.short	0x010a
        /*0aae*/ 	.byte	0x3f
	.zero		1


	//   ....[65]....
        /*0ab0*/ 	.word	0x0000e450
        /*0ab4*/ 	.word	0x00000007
        /*0ab8*/ 	.word	0x00028850
        /*0abc*/ 	.short	0x010a
        /*0abe*/ 	.byte	0x3f
	.zero		1


	//   ....[66]....
        /*0ac0*/ 	.word	0x0000e4b0
        /*0ac4*/ 	.word	0x00000007
        /*0ac8*/ 	.word	0x00028830
        /*0acc*/ 	.short	0x010a
        /*0ace*/ 	.byte	0x3f
	.zero		1


	//   ....[67]....
        /*0ad0*/ 	.word	0x0000e510
        /*0ad4*/ 	.word	0x00000007
        /*0ad8*/ 	.word	0x00028850
        /*0adc*/ 	.short	0x010a
        /*0ade*/ 	.byte	0x3f
	.zero		1


	//   ....[68]....
        /*0ae0*/ 	.word	0x0000e570
        /*0ae4*/ 	.word	0x00000003
        /*0ae8*/ 	.word	0x00028850
        /*0aec*/ 	.short	0x010a
        /*0aee*/ 	.byte	0x3f
	.zero		1


	//   ....[69]....
        /*0af0*/ 	.word	0x0000e650
        /*0af4*/ 	.word	0x0000000a
        /*0af8*/ 	.word	0x00028840
        /*0afc*/ 	.short	0x010a
        /*0afe*/ 	.byte	0x3f
	.zero		1


	//   ....[70]....
        /*0b00*/ 	.word	0x0000faa0
        /*0b04*/ 	.word	0x00000003
        /*0b08*/ 	.word	0x00028820
        /*0b0c*/ 	.short	0x010a
        /*0b0e*/ 	.byte	0x3f
	.zero		1


	//   ....[71]....
        /*0b10*/ 	.word	0x0000faf0
        /*0b14*/ 	.word	0x00000022
        /*0b18*/ 	.word	0x00028840
        /*0b1c*/ 	.short	0x010a
        /*0b1e*/ 	.byte	0x3f
	.zero		1


	//   ....[72]....
        /*0b20*/ 	.word	0x000104b0
        /*0b24*/ 	.word	0x00000000
        /*0b28*/ 	.word	0x00028860
        /*0b2c*/ 	.short	0x010a
        /*0b2e*/ 	.byte	0x3f
	.zero		1


	//   ....[73]....
        /*0b30*/ 	.word	0x00010fd0
        /*0b34*/ 	.word	0x00000000
        /*0b38*/ 	.word	0x00028860
        /*0b3c*/ 	.short	0x010a
        /*0b3e*/ 	.byte	0x3f
	.zero		1


	//   ....[74]....
        /*0b40*/ 	.word	0x00011a80
        /*0b44*/ 	.word	0x00000007
        /*0b48*/ 	.word	0x00028820
        /*0b4c*/ 	.short	0x010a
        /*0b4e*/ 	.byte	0x3f
	.zero		1


	//   ....[75]....
        /*0b50*/ 	.word	0x00011bf0
        /*0b54*/ 	.word	0x00000005
        /*0b58*/ 	.word	0x00028840
        /*0b5c*/ 	.short	0x010a
        /*0b5e*/ 	.byte	0x3f
	.zero		1


	//   ....[76]....
        /*0b60*/ 	.word	0x00011c40
        /*0b64*/ 	.word	0x00000007
        /*0b68*/ 	.word	0x00028840
        /*0b6c*/ 	.short	0x010a
        /*0b6e*/ 	.byte	0x3f
	.zero		1


	//   ....[77]....
        /*0b70*/ 	.word	0x00011c90
        /*0b74*/ 	.word	0x00000005
        /*0b78*/ 	.word	0x00028860
        /*0b7c*/ 	.short	0x010a
        /*0b7e*/ 	.byte	0x3f
	.zero		1


	//----- nvinfo : EIATTR_NUM_MBARRIERS
	.align		4
.L_1027:
        /*0b80*/ 	.byte	0x03, 0x38
        /*0b82*/ 	.short	0x0016


	//----- nvinfo : EIATTR_EXIT_INSTR_OFFSETS
	.align		4
        /*0b84*/ 	.byte	0x04, 0x1c
        /*0b86*/ 	.short	(.L_1029 - .L_1028)


	//   ....[0]....
.L_1028:
        /*0b88*/ 	.word	0x0000e310


	//----- nvinfo : EIATTR_MAX_THREADS
	.align		4
.L_1029:
        /*0b8c*/ 	.byte	0x04, 0x05
        /*0b8e*/ 	.short	(.L_1031 - .L_1030)
.L_1030:
        /*0b90*/ 	.word	0x00000180
        /*0b94*/ 	.word	0x00000001
        /*0b98*/ 	.word	0x00000001


	//----- nvinfo : EIATTR_CRS_STACK_SIZE
	.align		4
.L_1031:
        /*0b9c*/ 	.byte	0x04, 0x1e
        /*0b9e*/ 	.short	(.L_1033 - .L_1032)
.L_1032:
        /*0ba0*/ 	.word	0x00000000


	//----- nvinfo : EIATTR_CBANK_PARAM_SIZE
	.align		4
.L_1033:
        /*0ba4*/ 	.byte	0x03, 0x19
        /*0ba6*/ 	.short	0x0a70


	//----- nvinfo : EIATTR_PARAM_CBANK
	.align		4
        /*0ba8*/ 	.byte	0x04, 0x0a
        /*0baa*/ 	.short	(.L_1035 - .L_1034)
	.align		4
.L_1034:
        /*0bac*/ 	.word	index@(.nv.constant0._ZN7cutlass13device_kernelIN5flash11enable_sm90INS1_16FlashAttnFwdSm90INS1_25CollectiveMainloopFwdSm90ILi2EN4cute5tupleIJNS5_1CILi1EEES8_S8_EEENS6_IJNS7_ILi128EEESA_SA_EEELi128ENS_10bfloat16_tEfNS_4arch4Sm90ELb1ELb0ELb0ELb0ELb1ELb0ELb0ELb1ELb1ELb1ELb1ELb0EEENS1_21CollectiveEpilogueFwdISB_S9_SC_SE_Li256ELb0ELb1ELb1ELb0EEENS1_19SingleTileSchedulerILb0ELb1ELb1ELi128EEEEEEEEEvNT_6ParamsE)
        /*0bb0*/ 	.short	0x0210
        /*0bb2*/ 	.short	0x0a70


	//----- nvinfo : EIATTR_SW_WAR
	.align		4
.L_1035:
        /*0bb4*/ 	.byte	0x04, 0x36
        /*0bb6*/ 	.short	(.L_1037 - .L_1036)
.L_1036:
        /*0bb8*/ 	.word	0x00000008
.L_1037:


//--------------------- .nv.info._ZN7cutlass13device_kernelIN5flash11enable_sm90INS1_16FlashAttnFwdSm90INS1_25CollectiveMainloopFwdSm90ILi2EN4cute5tupleIJNS5_1CILi1EEES8_S8_EEENS6_IJNS7_ILi128EEESA_SA_EEELi128ENS_10bfloat16_tEfNS_4arch4Sm90ELb1ELb0ELb0ELb1ELb1ELb0ELb0ELb1ELb1ELb1ELb1ELb0EEENS1_21CollectiveEpilogueFwdISB_S9_SC_SE_Li256ELb1ELb1ELb1ELb0EEENS1_36VarlenDynamicPersistentTileSchedulerILi128ELi128ELi256ELi128ELb1ELb1ELb1ELb1ELb1ELb1EEEEEEEEEvNT_6ParamsE --------------------------
	.section	.nv.info._ZN7cutlass13device_kernelIN5flash11enable_sm90INS1_16FlashAttnFwdSm90INS1_25CollectiveMainloopFwdSm90ILi2EN4cute5tupleIJNS5_1CILi1EEES8_S8_EEENS6_IJNS7_ILi128EEESA_SA_EEELi128ENS_10bfloat16_tEfNS_4arch4Sm90ELb1ELb0ELb0ELb1ELb1ELb0ELb0ELb1ELb1ELb1ELb1ELb0EEENS1_21CollectiveEpilogueFwdISB_S9_SC_SE_Li256ELb1ELb1ELb1ELb0EEENS1_36VarlenDynamicPersistentTileSchedulerILi128ELi128ELi256ELi128ELb1ELb1ELb1ELb1ELb1ELb1EEEEEEEEEvNT_6ParamsE,"",@"SHT_CUDA_INFO"
	.sectionflags	@""
	.align	4


	//----- nvinfo : EIATTR_CUDA_API_VERSION
	.align		4
        /*0000*/ 	.byte	0x04, 0x37
        /*0002*/ 	.short	(.L_1039 - .L_1038)
.L_1038:
        /*0004*/ 	.word	0x00000082


	//----- nvinfo : EIATTR_KPARAM_INFO
	.align		4
.L_1039:
        /*0008*/ 	.byte	0x04, 0x17
        /*000a*/ 	.short	(.L_1041 - .L_1040)
.L_1040:
        /*000c*/ 	.word	0x00000000
        /*0010*/ 	.short	0x0000
        /*0012*/ 	.short	0x0070
        /*0014*/ 	.byte	0x00, 0xf0, 0x01, 0x2a


	//----- nvinfo : EIATTR_SPARSE_MMA_MASK
	.align		4
.L_1041:
        /*0018*/ 	.byte	0x03, 0x50
        /*001a*/ 	.short	0x0000


	//----- nvinfo : EIATTR_MAXREG_COUNT
	.align		4
        /*001c*/ 	.byte	0x03, 0x1b
        /*001e*/ 	.short	0x00a8


	//----- nvinfo : EIATTR_NUM_BARRIERS
	.align		4
        /*0020*/ 	.byte	0x02, 0x4c
        /*0022*/ 	.byte	0x10
	.zero		1


	//----- nvinfo : EIATTR_EXTERNS
	.align		4
        /*0024*/ 	.byte	0x04, 0x0f
        /*0026*/ 	.short	(.L_1043 - .L_1042)


	//   ....[0]....
	.align		4
.L_1042:
        /*0028*/ 	.word	index@(__assertfail)


	//----- nvinfo : EIATTR_ANNOTATIONS
	.align		4
.L_1043:
        /*002c*/ 	.byte	0x04, 0x55
        /*002e*/ 	.short	(.L_1045 - .L_1044)


	//   ....[0]....
.L_1044:
        /* <DEDUP_REMOVED lines=14> */


	//----- nvinfo : EIATTR_MERCURY_ISA_VERSION
	.align		4
.L_1045:
        /*00f8*/ 	.byte	0x03, 0x5f
        /*00fa*/ 	.short	0x0101


	//----- nvinfo : EIATTR_UNUSED_LOAD_BYTE_OFFSET
	.align		4
        /*00fc*/ 	.byte	0x04, 0x44
        /*00fe*/ 	.short	(.L_1047 - .L_1046)


	//   ....[0]....
.L_1046:
        /*0100*/ 	.word	0x00000970
        /*0104*/ 	.word	0x0000fff0


	//   ....[1]....
        /*0108*/ 	.word	0x000095c0
        /*010c*/ 	.word	0x0000fff0


	//----- nvinfo : EIATTR_INT_WARP_WIDE_INSTR_OFFSETS
	.align		4
.L_1047:
        /*0110*/ 	.byte	0x04, 0x31
        /*0112*/ 	.short	(.L_1049 - .L_1048)


	//   ....[0]....
.L_1048:
        /*0114*/ 	.word	0x000000c0


	//   ....[1]....
        /*0118*/ 	.word	0x000000d0


	//   ....[2]....
        /*011c*/ 	.word	0x00000170


	//   ....[3]....
        /*0120*/ 	.word	0x0000dde0


	//   ....[4]....
        /*0124*/ 	.word	0x0000de70


	//   ....[5]....
        /*0128*/ 	.word	0x00010cb0


	//   ....[6]....
        /*012c*/ 	.word	0x00010d40


	//----- nvinfo : EIATTR_COOP_GROUP_MASK_REGIDS
	.align		4
.L_1049:
        /*0130*/ 	.byte	0x04, 0x29
        /*0132*/ 	.short	(.L_1051 - .L_1050)


	//   ....[0]....
.L_1050:
        /*0134*/ 	.word	0xffffffff


	//   ....[1]....
        /*0138*/ 	.word	0xffffffff


	//   ....[2]....
        /*013c*/ 	.word	0xffffffff


	//   ....[3]....
        /*0140*/ 	.word	0xffffffff


	//   ....[4]....
        /*0144*/ 	.word	0xffffffff


	//   ....[5]....
        /*0148*/ 	.word	0xffffffff


	//   ....[6]....
        /*014c*/ 	.word	0xffffffff


	//   ....[7]....
        /*0150*/ 	.word	0xffffffff


	//   ....[8]....
        /*0154*/ 	.word	0xffffffff


	//   ....[9]....
        /*0158*/ 	.word	0xffffffff


	//   ....[10]....
        /*015c*/ 	.word	0xffffffff


	//   ....[11]....
        /*0160*/ 	.word	0xffffffff


	//   ....[12]....
        /*0164*/ 	.word	0xffffffff


	//   ....[13]....
        /*0168*/ 	.word	0xffffffff


	//   ....[14]....
        /*016c*/ 	.word	0xffffffff


	//   ....[15]....
        /*0170*/ 	.word	0xffffffff


	//   ....[16]....
        /*0174*/ 	.word	0xffffffff


	//   ....[17]....
        /*0178*/ 	.word	0xffffffff


	//   ....[18]....
        /*017c*/ 	.word	0xffffffff


	//   ....[19]....
        /*0180*/ 	.word	0xffffffff


	//   ....[20]....
        /*0184*/ 	.word	0xffffffff


	//   ....[21]....
        /*0188*/ 	.word	0xffffffff


	//   ....[22]....
        /*018c*/ 	.word	0xffffffff


	//   ....[23]....
        /*0190*/ 	.word	0xffffffff


	//   ....[24]....
        /*0194*/ 	.word	0xffffffff


	//   ....[25]....
        /*0198*/ 	.word	0xffffffff


	//   ....[26]....
        /*019c*/ 	.word	0xffffffff


	//   ....[27]....
        /*01a0*/ 	.word	0xffffffff


	//   ....[28]....
        /*01a4*/ 	.word	0xffffffff


	//   ....[29]....
        /*01a8*/ 	.word	0xffffffff


	//   ....[30]....
        /*01ac*/ 	.word	0xffffffff


	//   ....[31]....
        /*01b0*/ 	.word	0xffffffff


	//   ....[32]....
        /*01b4*/ 	.word	0xffffffff


	//   ....[33]....
        /*01b8*/ 	.word	0xffffffff


	//   ....[34]....
        /*01bc*/ 	.word	0xffffffff


	//   ....[35]....
        /*01c0*/ 	.word	0xffffffff


	//   ....[36]....
        /*01c4*/ 	.word	0xffffffff


	//   ....[37]....
        /*01c8*/ 	.word	0xffffffff


	//   ....[38]....
        /*01cc*/ 	.word	0xffffffff


	//   ....[39]....
        /*01d0*/ 	.word	0xffffffff


	//   ....[40]....
        /*01d4*/ 	.word	0xffffffff


	//   ....[41]....
        /*01d8*/ 	.word	0xffffffff


	//   ....[42]....
        /*01dc*/ 	.word	0xffffffff


	//   ....[43]....
        /*01e0*/ 	.word	0xffffffff


	//   ....[44]....
        /*01e4*/ 	.word	0xffffffff


	//   ....[45]....
        /*01e8*/ 	.word	0xffffffff


	//   ....[46]....
        /*01ec*/ 	.word	0xffffffff


	//   ....[47]....
        /*01f0*/ 	.word	0xffffffff


	//   ....[48]....
        /*01f4*/ 	.word	0xffffffff


	//   ....[49]....
        /*01f8*/ 	.word	0xffffffff


	//   ....[50]....
        /*01fc*/ 	.word	0xffffffff


	//   ....[51]....
        /*0200*/ 	.word	0xffffffff


	//   ....[52]....
        /*0204*/ 	.word	0xffffffff


	//   ....[53]....
        /*0208*/ 	.word	0xffffffff


	//   ....[54]....
        /*020c*/ 	.word	0xffffffff


	//   ....[55]....
        /*0210*/ 	.word	0xffffffff


	//   ....[56]....
        /*0214*/ 	.word	0xffffffff


	//   ....[57]....
        /*0218*/ 	.word	0xffffffff


	//   ....[58]....
        /*021c*/ 	.word	0xffffffff


	//   ....[59]....
        /*0220*/ 	.word	0xffffffff


	//   ....[60]....
        /*0224*/ 	.word	0xffffffff


	//   ....[61]....
        /*0228*/ 	.word	0xffffffff


	//   ....[62]....
        /*022c*/ 	.word	0xffffffff


	//   ....[63]....
        /*0230*/ 	.word	0xffffffff


	//   ....[64]....
        /*0234*/ 	.word	0xffffffff


	//   ....[65]....
        /*0238*/ 	.word	0xffffffff


	//   ....[66]....
        /*023c*/ 	.word	0xffffffff


	//   ....[67]....
        /*0240*/ 	.word	0xffffffff


	//   ....[68]....
        /*0244*/ 	.word	0xffffffff


	//   ....[69]....
        /*0248*/ 	.word	0xffffffff


	//   ....[70]....
        /*024c*/ 	.word	0xffffffff


	//   ....[71]....
        /*0250*/ 	.word	0xffffffff


	//   ....[72]....
        /*0254*/ 	.word	0xffffffff


	//   ....[73]....
        /*0258*/ 	.word	0xffffffff


	//   ....[74]....
        /*025c*/ 	.word	0xffffffff


	//   ....[75]....
        /*0260*/ 	.word	0xffffffff


	//   ....[76]....
        /*0264*/ 	.word	0xffffffff


	//   ....[77]....
        /*0268*/ 	.word	0xffffffff


	//   ....[78]....
        /*026c*/ 	.word	0xffffffff


	//   ....[79]....
        /*0270*/ 	.word	0xffffffff


	//   ....[80]....
        /*0274*/ 	.word	0xffffffff


	//   ....[81]....
        /*0278*/ 	.word	0xffffffff


	//   ....[82]....
        /*027c*/ 	.word	0xffffffff


	//   ....[83]....
        /*0280*/ 	.word	0xffffffff


	//   ....[84]....
        /*0284*/ 	.word	0xffffffff


	//   ....[85]....
        /*0288*/ 	.word	0xffffffff


	//   ....[86]....
        /*028c*/ 	.word	0xffffffff


	//   ....[87]....
        /*0290*/ 	.word	0xffffffff


	//   ....[88]....
        /*0294*/ 	.word	0xffffffff


	//   ....[89]....
        /*0298*/ 	.word	0xffffffff


	//   ....[90]....
        /*029c*/ 	.word	0xffffffff


	//   ....[91]....
        /*02a0*/ 	.word	0xffffffff


	//   ....[92]....
        /*02a4*/ 	.word	0xffffffff


	//   ....[93]....
        /*02a8*/ 	.word	0xffffffff


	//   ....[94]....
        /*02ac*/ 	.word	0xffffffff


	//   ....[95]....
        /*02b0*/ 	.word	0xffffffff


	//   ....[96]....
        /*02b4*/ 	.word	0xffffffff


	//   ....[97]....
        /*02b8*/ 	.word	0xffffffff


	//   ....[98]....
        /*02bc*/ 	.word	0xffffffff


	//   ....[99]....
        /*02c0*/ 	.word	0xffffffff


	//   ....[100]....
        /*02c4*/ 	.word	0xffffffff


	//   ....[101]....
        /*02c8*/ 	.word	0xffffffff


	//   ....[102]....
        /*02cc*/ 	.word	0xffffffff


	//   ....[103]....
        /*02d0*/ 	.word	0xffffffff


	//   ....[104]....
        /*02d4*/ 	.word	0xffffffff


	//   ....[105]....
        /*02d8*/ 	.word	0xffffffff


	//   ....[106]....
        /*02dc*/ 	.word	0xffffffff


	//   ....[107]....
        /*02e0*/ 	.word	0xffffffff


	//   ....[108]....
        /*02e4*/ 	.word	0xffffffff


	//   ....[109]....
        /*02e8*/ 	.word	0xffffffff


	//   ....[110]....
        /*02ec*/ 	.word	0xffffffff


	//   ....[111]....
        /*02f0*/ 	.word	0xffffffff


	//   ....[112]....
        /*02f4*/ 	.word	0xffffffff


	//   ....[113]....
        /*02f8*/ 	.word	0xffffffff


	//   ....[114]....
        /*02fc*/ 	.word	0xffffffff


	//   ....[115]....
        /*0300*/ 	.word	0xffffffff


	//   ....[116]....
        /*0304*/ 	.word	0xffffffff


	//   ....[117]....
        /*0308*/ 	.word	0xffffffff


	//   ....[118]....
        /*030c*/ 	.word	0xffffffff


	//   ....[119]....
        /*0310*/ 	.word	0xffffffff


	//   ....[120]....
        /*0314*/ 	.word	0xffffffff


	//   ....[121]....
        /*0318*/ 	.word	0xffffffff


	//   ....[122]....
        /*031c*/ 	.word	0xffffffff


	//   ....[123]....
        /*0320*/ 	.word	0xffffffff


	//   ....[124]....
        /*0324*/ 	.word	0xffffffff


	//   ....[125]....
        /*0328*/ 	.word	0xffffffff


	//   ....[126]....
        /*032c*/ 	.word	0xffffffff


	//   ....[127]....
        /*0330*/ 	.word	0xffffffff


	//   ....[128]....
        /*0334*/ 	.word	0xffffffff


	//   ....[129]....
        /*0338*/ 	.word	0xffffffff


	//   ....[130]....
        /*033c*/ 	.word	0xffffffff


	//   ....[131]....
        /*0340*/ 	.word	0xffffffff


	//   ....[132]....
        /*0344*/ 	.word	0xffffffff


	//   ....[133]....
        /*0348*/ 	.word	0xffffffff


	//   ....[134]....
        /*034c*/ 	.word	0xffffffff


	//   ....[135]....
        /*0350*/ 	.word	0xffffffff


	//   ....[136]....
        /*0354*/ 	.word	0xffffffff


	//   ....[137]....
        /*0358*/ 	.word	0xffffffff


	//   ....[138]....
        /*035c*/ 	.word	0xffffffff


	//   ....[139]....
        /*0360*/ 	.word	0xffffffff


	//   ....[140]....
        /*0364*/ 	.word	0xffffffff


	//   ....[141]....
        /*0368*/ 	.word	0xffffffff


	//   ....[142]....
        /*036c*/ 	.word	0xffffffff


	//   ....[143]....
        /*0370*/ 	.word	0xffffffff


	//   ....[144]....
        /*0374*/ 	.word	0xffffffff


	//   ....[145]....
        /*0378*/ 	.word	0xffffffff


	//   ....[146]....
        /*037c*/ 	.word	0xffffffff


	//   ....[147]....
        /*0380*/ 	.word	0xffffffff


	//   ....[148]....
        /*0384*/ 	.word	0xffffffff


	//   ....[149]....
        /*0388*/ 	.word	0xffffffff


	//   ....[150]....
        /*038c*/ 	.word	0xffffffff


	//   ....[151]....
        /*0390*/ 	.word	0xffffffff


	//   ....[152]....
        /*0394*/ 	.word	0xffffffff


	//   ....[153]....
        /*0398*/ 	.word	0xffffffff


	//   ....[154]....
        /*039c*/ 	.word	0xffffffff


	//   ....[155]....
        /*03a0*/ 	.word	0xffffffff


	//   ....[156]....
        /*03a4*/ 	.word	0xffffffff


	//   ....[157]....
        /*03a8*/ 	.word	0xffffffff


	//   ....[158]....
        /*03ac*/ 	.word	0xffffffff


	//   ....[159]....
        /*03b0*/ 	.word	0xffffffff


	//   ....[160]....
        /*03b4*/ 	.word	0xffffffff


	//   ....[161]....
        /*03b8*/ 	.word	0xffffffff


	//   ....[162]....
        /*03bc*/ 	.word	0xffffffff


	//   ....[163]....
        /*03c0*/ 	.word	0xffffffff


	//   ....[164]....
        /*03c4*/ 	.word	0xffffffff


	//   ....[165]....
        /*03c8*/ 	.word	0xffffffff


	//   ....[166]....
        /*03cc*/ 	.word	0xffffffff


	//   ....[167]....
        /*03d0*/ 	.word	0x0500000f


	//   ....[168]....
        /*03d4*/ 	.word	0x0500000f


	//   ....[169]....
        /*03d8*/ 	.word	0x0500000f


	//   ....[170]....
        /*03dc*/ 	.word	0x0500000f


	//   ....[171]....
        /*03e0*/ 	.word	0x0500000f


	//   ....[172]....
        /*03e4*/ 	.word	0x0500000f


	//   ....[173]....
        /*03e8*/ 	.word	0x0500000f


	//   ....[174]....
        /*03ec*/ 	.word	0x0500000f


	//   ....[175]....
        /*03f0*/ 	.word	0x0500000f


	//   ....[176]....
        /*03f4*/ 	.word	0x0500000f


	//   ....[177]....
        /*03f8*/ 	.word	0x0500000f


	//   ....[178]....
        /*03fc*/ 	.word	0x0500000f


	//   ....[179]....
        /*0400*/ 	.word	0x0500000f


	//   ....[180]....
        /*0404*/ 	.word	0x0500000f


	//   ....[181]....
        /*0408*/ 	.word	0x0500000f


	//   ....[182]....
        /*040c*/ 	.word	0x0500000f


	//   ....[183]....
        /*0410*/ 	.word	0x0500000f


	//   ....[184]....
        /*0414*/ 	.word	0x0500000f


	//   ....[185]....
        /*0418*/ 	.word	0x0500000f


	//   ....[186]....
        /*041c*/ 	.word	0x0500000f


	//   ....[187]....
        /*0420*/ 	.word	0x0500000f


	//   ....[188]....
        /*0424*/ 	.word	0x0500000f


	//   ....[189]....
        /*0428*/ 	.word	0x0500000f


	//   ....[190]....
        /*042c*/ 	.word	0x0500000f


	//   ....[191]....
        /*0430*/ 	.word	0x0500000f


	//   ....[192]....
        /*0434*/ 	.word	0x0500000f


	//   ....[193]....
        /*0438*/ 	.word	0x0500000f


	//   ....[194]....
        /*043c*/ 	.word	0x0500000f


	//   ....[195]....
        /*0440*/ 	.word	0x0500000f


	//   ....[196]....
        /*0444*/ 	.word	0x0500000f


	//   ....[197]....
        /*0448*/ 	.word	0x0500000f


	//   ....[198]....
        /*044c*/ 	.word	0x0500000f


	//   ....[199]....
        /*0450*/ 	.word	0x0500000f


	//   ....[200]....
        /*0454*/ 	.word	0x0500000f


	//   ....[201]....
        /*0458*/ 	.word	0x0500000f


	//   ....[202]....
        /*045c*/ 	.word	0x0500000f


	//   ....[203]....
        /*0460*/ 	.word	0x0500000f


	//   ....[204]....
        /*0464*/ 	.word	0x0500000f


	//   ....[205]....
        /*0468*/ 	.word	0x0500000f


	//   ....[206]....
        /*046c*/ 	.word	0x0500000f


	//   ....[207]....
        /*0470*/ 	.word	0x0500000f


	//   ....[208]....
        /*0474*/ 	.word	0x0500000f


	//   ....[209]....
        /*0478*/ 	.word	0x0500000f


	//   ....[210]....
        /*047c*/ 	.word	0x0500000f


	//   ....[211]....
        /*0480*/ 	.word	0x0500000f


	//   ....[212]....
        /*0484*/ 	.word	0x0500000f


	//   ....[213]....
        /*0488*/ 	.word	0x0500000f


	//   ....[214]....
        /*048c*/ 	.word	0x0500000f


	//   ....[215]....
        /*0490*/ 	.word	0x0500000f


	//   ....[216]....
        /*0494*/ 	.word	0x0500000f


	//   ....[217]....
        /*0498*/ 	.word	0x0500000f


	//   ....[218]....
        /*049c*/ 	.word	0x0500000f


	//   ....[219]....
        /*04a0*/ 	.word	0x0500000f


	//   ....[220]....
        /*04a4*/ 	.word	0x0500000f


	//   ....[221]....
        /*04a8*/ 	.word	0x0500000f


	//   ....[222]....
        /*04ac*/ 	.word	0x0500000f


	//   ....[223]....
        /*04b0*/ 	.word	0x0500000f


	//   ....[224]....
        /*04b4*/ 	.word	0x0500000f


	//   ....[225]....
        /*04b8*/ 	.word	0x0500000f


	//   ....[226]....
        /*04bc*/ 	.word	0x0500000f


	//   ....[227]....
        /*04c0*/ 	.word	0x0500000f


	//   ....[228]....
        /*04c4*/ 	.word	0x0500000f


	//   ....[229]....
        /*04c8*/ 	.word	0x0500000f


	//   ....[230]....
        /*04cc*/ 	.word	0x0500000f


	//   ....[231]....
        /*04d0*/ 	.word	0x0500000f


	//   ....[232]....
        /*04d4*/ 	.word	0x0500000f


	//   ....[233]....
        /*04d8*/ 	.word	0x0500000f


	//   ....[234]....
        /*04dc*/ 	.word	0x0500000f


	//   ....[235]....
        /*04e0*/ 	.word	0x0500000f


	//   ....[236]....
        /*04e4*/ 	.word	0x0500000f


	//   ....[237]....
        /*04e8*/ 	.word	0x0500000f


	//   ....[238]....
        /*04ec*/ 	.word	0x0500000f


	//   ....[239]....
        /*04f0*/ 	.word	0x0500000f


	//   ....[240]....
        /*04f4*/ 	.word	0x0500000f


	//   ....[241]....
        /*04f8*/ 	.word	0x0500000f


	//   ....[242]....
        /*04fc*/ 	.word	0x0500000f


	//   ....[243]....
        /*0500*/ 	.word	0x0500000f


	//   ....[244]....
        /*0504*/ 	.word	0x0500000f


	//   ....[245]....
        /*0508*/ 	.word	0x0500000f


	//   ....[246]....
        /*050c*/ 	.word	0x0500000f


	//   ....[247]....
        /*0510*/ 	.word	0x0500000f


	//   ....[248]....
        /*0514*/ 	.word	0x0500000f


	//   ....[249]....
        /*0518*/ 	.word	0x0500000f


	//   ....[250]....
        /*051c*/ 	.word	0x0500000f


	//   ....[251]....
        /*0520*/ 	.word	0x0500000f


	//   ....[252]....
        /*0524*/ 	.word	0x0500000f


	//   ....[253]....
        /*0528*/ 	.word	0x0500000f


	//   ....[254]....
        /*052c*/ 	.word	0x0500000f


	//   ....[255]....
        /*0530*/ 	.word	0x0500000f


	//   ....[0]....
        /*0534*/ 	.word	0x0500000f


	//   ....[1]....
        /*0538*/ 	.word	0x0500000f


	//   ....[2]....
        /*053c*/ 	.word	0x0500000f


	//   ....[3]....
        /*0540*/ 	.word	0x0500000f


	//   ....[4]....
        /*0544*/ 	.word	0x0500000f


	//   ....[5]....
        /*0548*/ 	.word	0x0500000f


	//   ....[6]....
        /*054c*/ 	.word	0x0500000f


	//   ....[7]....
        /*0550*/ 	.word	0x0500000f


	//   ....[8]....
        /*0554*/ 	.word	0x0500000f


	//   ....[9]....
        /*0558*/ 	.word	0x0500000f


	//   ....[10]....
        /*055c*/ 	.word	0x0500000f


	//----- nvinfo : EIATTR_COOP_GROUP_INSTR_OFFSETS
	.align		4
.L_1051:
        /*0560*/ 	.byte	0x04, 0x28
        /*0562*/ 	.short	(.L_1053 - .L_1052)


	//   ....[0]....
.L_1052:
        /*0564*/ 	.word	0x00000080


	//   ....[1]....
        /*0568*/ 	.word	0x00000090


	//   ....[2]....
        /*056c*/ 	.word	0x000002d0


	//   ....[3]....
        /*0570*/ 	.word	0x00000430


	//   ....[4]....
        /*0574*/ 	.word	0x00000550


	//   ....[5]....
        /*0578*/ 	.word	0x000006b0


	//   ....[6]....
        /*057c*/ 	.word	0x00001a90


	//   ....[7]....
        /*0580*/ 	.word	0x00002390


	//   ....[8]....
        /*0584*/ 	.word	0x000023e0


	//   ....[9]....
        /*0588*/ 	.word	0x00002b90


	//   ....[10]....
        /*058c*/ 	.word	0x00002c20


	//   ....[11]....
        /*0590*/ 	.word	0x000035a0


	//   ....[12]....
        /*0594*/ 	.word	0x000035f0


	//   ....[13]....
        /*0598*/ 	.word	0x000049f0


	//   ....[14]....
        /*059c*/ 	.word	0x00004a10


	//   ....[15]....
        /*05a0*/ 	.word	0x000050c0


	//   ....[16]....
        /*05a4*/ 	.word	0x000051a0


	//   ....[17]....
        /*05a8*/ 	.word	0x000059b0


	//   ....[18]....
        /*05ac*/ 	.word	0x00005a20


	//   ....[19]....
        /*05b0*/ 	.word	0x00007790


	//   ....[20]....
        /*05b4*/ 	.word	0x000077a0


	//   ....[21]....
        /*05b8*/ 	.word	0x000077d0


	//   ....[22]....
        /*05bc*/ 	.word	0x000077e0


	//   ....[23]....
        /*05c0*/ 	.word	0x00008c70


	//   ....[24]....
        /*05c4*/ 	.word	0x00008ca0


	//   ....[25]....
        /*05c8*/ 	.word	0x00008d70


	//   ....[26]....
        /*05cc*/ 	.word	0x00008d80


	//   ....[27]....
        /*05d0*/ 	.word	0x0000a0d0


	//   ....[28]....
        /*05d4*/ 	.word	0x0000a110


	//   ....[29]....
        /*05d8*/ 	.word	0x0000a140


	//   ....[30]....
        /*05dc*/ 	.word	0x0000a170


	//   ....[31]....
        /*05e0*/ 	.word	0x0000a840


	//   ....[32]....
        /*05e4*/ 	.word	0x0000a860


	//   ....[33]....
        /*05e8*/ 	.word	0x0000a930


	//   ....[34]....
        /*05ec*/ 	.word	0x0000a950


	//   ....[35]....
        /*05f0*/ 	.word	0x0000aa10


	//   ....[36]....
        /*05f4*/ 	.word	0x0000aa30


	//   ....[37]....
        /*05f8*/ 	.word	0x0000ab00


	//   ....[38]....
        /*05fc*/ 	.word	0x0000ab20


	//   ....[39]....
        /*0600*/ 	.word	0x0000aee0


	//   ....[40]....
        /*0604*/ 	.word	0x0000aef0


	//   ....[41]....
        /*0608*/ 	.word	0x0000b320


	//   ....[42]....
        /*060c*/ 	.word	0x0000b330


	//   ....[43]....
        /*0610*/ 	.word	0x0000c020


	//   ....[44]....
        /*0614*/ 	.word	0x0000c050


	//   ....[45]....
        /*0618*/ 	.word	0x0000c120


	//   ....[46]....
        /*061c*/ 	.word	0x0000c140


	//   ....[47]....
        /*0620*/ 	.word	0x0000c200


	//   ....[48]....
        /*0624*/ 	.word	0x0000c220


	//   ....[49]....
        /*0628*/ 	.word	0x0000c2f0


	//   ....[50]....
        /*062c*/ 	.word	0x0000c310


	//   ....[51]....
        /*0630*/ 	.word	0x0000c450


	//   ....[52]....
        /*0634*/ 	.word	0x0000c660


	//   ....[53]....
        /*0638*/ 	.word	0x0000c690


	//   ....[54]....
        /*063c*/ 	.word	0x0000c6c0


	//   ....[55]....
        /*0640*/ 	.word	0x0000c6f0


	//   ....[56]....
        /*0644*/ 	.word	0x0000c720


	//   ....[57]....
        /*0648*/ 	.word	0x0000c750


	//   ....[58]....
        /*064c*/ 	.word	0x0000c8c0


	//   ....[59]....
        /*0650*/ 	.word	0x0000c8f0


	//   ....[60]....
        /*0654*/ 	.word	0x0000c920


	//   ....[61]....
        /*0658*/ 	.word	0x0000c950


	//   ....[62]....
        /*065c*/ 	.word	0x0000c980


	//   ....[63]....
        /*0660*/ 	.word	0x0000c9b0


	//   ....[64]....
        /*0664*/ 	.word	0x0000ca40


	//   ....[65]....
        /*0668*/ 	.word	0x0000ca70


	//   ....[66]....
        /*066c*/ 	.word	0x0000ca80


	//   ....[67]....
        /*0670*/ 	.word	0x0000cac0


	//   ....[68]....
        /*0674*/ 	.word	0x0000e8e0


	//   ....[69]....
        /*0678*/ 	.word	0x0000e900


	//   ....[70]....
        /*067c*/ 	.word	0x0000e9a0


	//   ....[71]....
        /*0680*/ 	.word	0x0000e9c0


	//   ....[72]....
        /*0684*/ 	.word	0x0000ea50


	//   ....[73]....
        /*0688*/ 	.word	0x0000ea70


	//   ....[74]....
        /*068c*/ 	.word	0x0000eb00


	//   ....[75]....
        /*0690*/ 	.word	0x0000eb20


	//   ....[76]....
        /*0694*/ 	.word	0x0000ebb0


	//   ....[77]....
        /*0698*/ 	.word	0x0000ebd0


	//   ....[78]....
        /*069c*/ 	.word	0x0000ec60


	//   ....[79]....
        /*06a0*/ 	.word	0x0000ec80


	//   ....[80]....
        /*06a4*/ 	.word	0x0000ed10


	//   ....[81]....
        /*06a8*/ 	.word	0x0000ed30


	//   ....[82]....
        /*06ac*/ 	.word	0x0000ed40


	//   ....[83]....
        /*06b0*/ 	.word	0x0000edc0


	//   ....[84]....
        /*06b4*/ 	.word	0x0000f500


	//   ....[85]....
        /*06b8*/ 	.word	0x0000f530


	//   ....[86]....
        /*06bc*/ 	.word	0x0000f590


	//   ....[87]....
        /*06c0*/ 	.word	0x0000f5e0


	//   ....[88]....
        /*06c4*/ 	.word	0x0000f630


	//   ....[89]....
        /*06c8*/ 	.word	0x0000f680


	//   ....[90]....
        /*06cc*/ 	.word	0x0000f6d0


	//   ....[91]....
        /*06d0*/ 	.word	0x0000f720


	//   ....[92]....
        /*06d4*/ 	.word	0x0000f770


	//   ....[93]....
        /*06d8*/ 	.word	0x0000f7c0


	//   ....[94]....
        /*06dc*/ 	.word	0x0000f810


	//   ....[95]....
        /*06e0*/ 	.word	0x0000f860


	//   ....[96]....
        /*06e4*/ 	.word	0x0000f8b0


	//   ....[97]....
        /*06e8*/ 	.word	0x0000f8f0


	//   ....[98]....
        /*06ec*/ 	.word	0x0000f910


	//   ....[99]....
        /*06f0*/ 	.word	0x0000f950


	//   ....[100]....
        /*06f4*/ 	.word	0x00010080


	//   ....[101]....
        /*06f8*/ 	.word	0x000100b0


	//   ....[102]....
        /*06fc*/ 	.word	0x00010110


	//   ....[103]....
        /*0700*/ 	.word	0x00010120


	//   ....[104]....
        /*0704*/ 	.word	0x00010170


	//   ....[105]....
        /*0708*/ 	.word	0x00010180


	//   ....[106]....
        /*070c*/ 	.word	0x000101d0


	//   ....[107]....
        /*0710*/ 	.word	0x000101e0


	//   ....[108]....
        /*0714*/ 	.word	0x00010230


	//   ....[109]....
        /*0718*/ 	.word	0x00010240


	//   ....[110]....
        /*071c*/ 	.word	0x00010290


	//   ....[111]....
        /*0720*/ 	.word	0x000102a0


	//   ....[112]....
        /*0724*/ 	.word	0x000102f0


	//   ....[113]....
        /*0728*/ 	.word	0x00010300


	//   ....[114]....
        /*072c*/ 	.word	0x00010310


	//   ....[115]....
        /*0730*/ 	.word	0x00010360


	//   ....[116]....
        /*0734*/ 	.word	0x000105c0


	//   ....[117]....
        /*0738*/ 	.word	0x000105e0


	//   ....[118]....
        /*073c*/ 	.word	0x000105f0


	//   ....[119]....
        /*0740*/ 	.word	0x00010660


	//   ....[120]....
        /*0744*/ 	.word	0x00010670


	//   ....[121]....
        /*0748*/ 	.word	0x000106e0


	//   ....[122]....
        /*074c*/ 	.word	0x000106f0


	//   ....[123]....
        /*0750*/ 	.word	0x00010760


	//   ....[124]....
        /*0754*/ 	.word	0x00010770


	//   ....[125]....
        /*0758*/ 	.word	0x000107e0


	//   ....[126]....
        /*075c*/ 	.word	0x000107f0


	//   ....[127]....
        /*0760*/ 	.word	0x00010860


	//   ....[128]....
        /*0764*/ 	.word	0x00010870


	//   ....[129]....
        /*0768*/ 	.word	0x000108e0


	//   ....[130]....
        /*076c*/ 	.word	0x000108f0


	//   ....[131]....
        /*0770*/ 	.word	0x00010900


	//   ....[132]....
        /*0774*/ 	.word	0x00010e90


	//   ....[133]....
        /*0778*/ 	.word	0x00010ed0


	//   ....[134]....
        /*077c*/ 	.word	0x00010f10


	//   ....[135]....
        /*0780*/ 	.word	0x00010f30


	//   ....[136]....
        /*0784*/ 	.word	0x00010f40


	//   ....[137]....
        /*0788*/ 	.word	0x00010f60


	//   ....[138]....
        /*078c*/ 	.word	0x00010fd0


	//   ....[139]....
        /*0790*/ 	.word	0x00010ff0


	//   ....[140]....
        /*0794*/ 	.word	0x00011050


	//   ....[141]....
        /*0798*/ 	.word	0x00011070


	//   ....[142]....
        /*079c*/ 	.word	0x000110d0


	//   ....[143]....
        /*07a0*/ 	.word	0x000110f0


	//   ....[144]....
        /*07a4*/ 	.word	0x00011150


	//   ....[145]....
        /*07a8*/ 	.word	0x00011170


	//   ....[146]....
        /*07ac*/ 	.word	0x000111c0


	//   ....[147]....
        /*07b0*/ 	.word	0x000111e0


	//   ....[148]....
        /*07b4*/ 	.word	0x00011640


	//   ....[149]....
        /*07b8*/ 	.word	0x00011650


	//   ....[150]....
        /*07bc*/ 	.word	0x00011690


	//   ....[151]....
        /*07c0*/ 	.word	0x000116d0


	//   ....[152]....
        /*07c4*/ 	.word	0x00011700


	//   ....[153]....
        /*07c8*/ 	.word	0x00011730


	//   ....[154]....
        /*07cc*/ 	.word	0x00011760


	//   ....[155]....
        /*07d0*/ 	.word	0x00011790


	//   ....[156]....
        /*07d4*/ 	.word	0x00011940


	//   ....[157]....
        /*07d8*/ 	.word	0x00011970


	//   ....[158]....
        /*07dc*/ 	.word	0x000119a0


	//   ....[159]....
        /*07e0*/ 	.word	0x000119d0


	//   ....[160]....
        /*07e4*/ 	.word	0x00011a00


	//   ....[161]....
        /*07e8*/ 	.word	0x00011a30


	//   ....[162]....
        /*07ec*/ 	.word	0x00011af0


	//   ....[163]....
        /*07f0*/ 	.word	0x00011b10


	//   ....[164]....
        /*07f4*/ 	.word	0x00011b30


	//   ....[165]....
        /*07f8*/ 	.word	0x00011b90


	//   ....[166]....
        /*07fc*/ 	.word	0x000125b0


	//   ....[167]....
        /*0800*/ 	.word	0x00012b50


	//   ....[168]....
        /*0804*/ 	.word	0x00012c40


	//   ....[169]....
        /*0808*/ 	.word	0x00012ce0


	//   ....[170]....
        /*080c*/ 	.word	0x00012d40


	//   ....[171]....
        /*0810*/ 	.word	0x00012e40


	//   ....[172]....
        /*0814*/ 	.word	0x00012eb0


	//   ....[173]....
        /*0818*/ 	.word	0x00012fb0


	//   ....[174]....
        /*081c*/ 	.word	0x00013020


	//   ....[175]....
        /*0820*/ 	.word	0x00013120


	//   ....[176]....
        /*0824*/ 	.word	0x00013190


	//   ....[177]....
        /*0828*/ 	.word	0x00013290


	//   ....[178]....
        /*082c*/ 	.word	0x00013300


	//   ....[179]....
        /*0830*/ 	.word	0x00013400


	//   ....[180]....
        /*0834*/ 	.word	0x00013470


	//   ....[181]....
        /*0838*/ 	.word	0x00013570


	//   ....[182]....
        /*083c*/ 	.word	0x000135e0


	//   ....[183]....
        /*0840*/ 	.word	0x00013680


	//   ....[184]....
        /*0844*/ 	.word	0x00013780


	//   ....[185]....
        /*0848*/ 	.word	0x000137f0


	//   ....[186]....
        /*084c*/ 	.word	0x00013870


	//   ....[187]....
        /*0850*/ 	.word	0x00013930


	//   ....[188]....
        /*0854*/ 	.word	0x000139b0


	//   ....[189]....
        /*0858*/ 	.word	0x00013a80


	//   ....[190]....
        /*085c*/ 	.word	0x00013b00


	//   ....[191]....
        /*0860*/ 	.word	0x00013bd0


	//   ....[192]....
        /*0864*/ 	.word	0x00013c50


	//   ....[193]....
        /*0868*/ 	.word	0x00013d20


	//   ....[194]....
        /*086c*/ 	.word	0x00013da0


	//   ....[195]....
        /*0870*/ 	.word	0x00013e70


	//   ....[196]....
        /*0874*/ 	.word	0x00013ef0


	//   ....[197]....
        /*0878*/ 	.word	0x00013fb0


	//   ....[198]....
        /*087c*/ 	.word	0x00014030


	//   ....[199]....
        /*0880*/ 	.word	0x000140e0


	//   ....[200]....
        /*0884*/ 	.word	0x00014210


	//   ....[201]....
        /*0888*/ 	.word	0x000142b0


	//   ....[202]....
        /*088c*/ 	.word	0x00014320


	//   ....[203]....
        /*0890*/ 	.word	0x000143e0


	//   ....[204]....
        /*0894*/ 	.word	0x00014440


	//   ....[205]....
        /*0898*/ 	.word	0x00014500


	//   ....[206]....
        /*089c*/ 	.word	0x00014560


	//   ....[207]....
        /*08a0*/ 	.word	0x00014620


	//   ....[208]....
        /*08a4*/ 	.word	0x00014680


	//   ....[209]....
        /*08a8*/ 	.word	0x00014740


	//   ....[210]....
        /*08ac*/ 	.word	0x000147a0


	//   ....[211]....
        /*08b0*/ 	.word	0x00014860


	//   ....[212]....
        /*08b4*/ 	.word	0x000148c0


	//   ....[213]....
        /*08b8*/ 	.word	0x00014980


	//   ....[214]....
        /*08bc*/ 	.word	0x000149e0


	//   ....[215]....
        /*08c0*/ 	.word	0x00014aa0


	//   ....[216]....
        /*08c4*/ 	.word	0x00014b90


	//   ....[217]....
        /*08c8*/ 	.word	0x00014c30


	//   ....[218]....
        /*08cc*/ 	.word	0x00014c90


	//   ....[219]....
        /*08d0*/ 	.word	0x00014d70


	//   ....[220]....
        /*08d4*/ 	.word	0x00014dd0


	//   ....[221]....
        /*08d8*/ 	.word	0x00014eb0


	//   ....[222]....
        /*08dc*/ 	.word	0x00014f10


	//   ....[223]....
        /*08e0*/ 	.word	0x00014ff0


	//   ....[224]....
        /*08e4*/ 	.word	0x00015050


	//   ....[225]....
        /*08e8*/ 	.word	0x00015130


	//   ....[226]....
        /*08ec*/ 	.word	0x00015190


	//   ....[227]....
        /*08f0*/ 	.word	0x00015270


	//   ....[228]....
        /*08f4*/ 	.word	0x000152d0


	//   ....[229]....
        /*08f8*/ 	.word	0x000153b0


	//   ....[230]....
        /*08fc*/ 	.word	0x00015410


	//   ....[231]....
        /*0900*/ 	.word	0x000154e0


	//   ....[232]....
        /*0904*/ 	.word	0x00015600


	//   ....[233]....
        /*0908*/ 	.word	0x000156a0


	//   ....[234]....
        /*090c*/ 	.word	0x00015760


	//   ....[235]....
        /*0910*/ 	.word	0x00015830


	//   ....[236]....
        /*0914*/ 	.word	0x00015890


	//   ....[237]....
        /*0918*/ 	.word	0x00015970


	//   ....[238]....
        /*091c*/ 	.word	0x000159d0


	//   ....[239]....
        /*0920*/ 	.word	0x00015aa0


	//   ....[240]....
        /*0924*/ 	.word	0x00015b00


	//   ....[241]....
        /*0928*/ 	.word	0x00015bd0


	//   ....[242]....
        /*092c*/ 	.word	0x00015c30


	//   ....[243]....
        /*0930*/ 	.word	0x00015d10


	//   ....[244]....
        /*0934*/ 	.word	0x00015d70


	//   ....[245]....
        /*0938*/ 	.word	0x00015e40


	//   ....[246]....
        /*093c*/ 	.word	0x00015ea0


	//   ....[247]....
        /*0940*/ 	.word	0x00015f60


	//   ....[248]....
        /*0944*/ 	.word	0x00015ff0


	//   ....[249]....
        /*0948*/ 	.word	0x00016090


	//   ....[250]....
        /*094c*/ 	.word	0x00016200


	//   ....[251]....
        /*0950*/ 	.word	0x00016270


	//   ....[252]....
        /*0954*/ 	.word	0x000162f0


	//   ....[253]....
        /*0958*/ 	.word	0x00016360


	//   ....[254]....
        /*095c*/ 	.word	0x000163d0


	//   ....[255]....
        /*0960*/ 	.word	0x00016450


	//   ....[0]....
        /*0964*/ 	.word	0x000164d0


	//   ....[1]....
        /*0968*/ 	.word	0x00016560


	//   ....[2]....
        /*096c*/ 	.word	0x000165d0


	//   ....[3]....
        /*0970*/ 	.word	0x00016640


	//   ....[4]....
        /*0974*/ 	.word	0x000166b0


	//   ....[5]....
        /*0978*/ 	.word	0x00016730


	//   ....[6]....
        /*097c*/ 	.word	0x000167a0


	//   ....[7]....
        /*0980*/ 	.word	0x00016830


	//   ....[8]....
        /*0984*/ 	.word	0x00016890


	//   ....[9]....
        /*0988*/ 	.word	0x00016920


	//   ....[10]....
        /*098c*/ 	.word	0x00016a50


	//----- nvinfo : EIATTR_REG_RECONFIG
	.align		4
.L_1053:
        /*0990*/ 	.byte	0x01, 0x54
	.zero		2


	//----- nvinfo : EIATTR_SYSCALL_OFFSETS
	.align		4
        /*0994*/ 	.byte	0x04, 0x46
        /*0996*/ 	.short	(.L_1055 - .L_1054)


	//   ....[0]....
.L_1054:
        /*0998*/ 	.word	0x00001c70


	//   ....[1]....
        /*099c*/ 	.word	0x0000dfd0


	//   ....[2]....
        /*09a0*/ 	.word	0x0000e120


	//   ....[3]....
        /*09a4*/ 	.word	0x0000e210


	//   ....[4]....
        /*09a8*/ 	.word	0x0000f170


	//----- nvinfo : EIATTR_MBARRIER_INSTR_OFFSETS
	.align		4
.L_1055:
        /*09ac*/ 	.byte	0x04, 0x39
        /*09ae*/ 	.short	(.L_1057 - .L_1056)


	//   ....[0]....
.L_1056:
        /*09b0*/ 	.word	0x00000180
        /*09b4*/ 	.word	0x000000ff
        /*09b8*/ 	.word	0x00028800
        /*09bc*/ 	.short	0x0100
        /*09be*/ 	.byte	0x08
	.zero		1


	//   ....[1]....
        /*09c0*/ 	.word	0x00000190
        /*09c4*/ 	.word	0x000000ff
        /*09c8*/ 	.word	0x00028820
        /*09cc*/ 	.short	0x0100
        /*09ce*/ 	.byte	0x08
	.zero		1


	//   ....[2]....
        /*09d0*/ 	.word	0x00000280
        /*09d4*/ 	.word	0x000000ff
        /*09d8*/ 	.word	0x00028830
        /*09dc*/ 	.short	0x0100
        /*09de*/ 	.byte	0x08
	.zero		1


	//   ....[3]....
        /*09e0*/ 	.word	0x00000290
        /*09e4*/ 	.word	0x000000ff
        /*09e8*/ 	.word	0x00028840
        /*09ec*/ 	.short	0x0100
        /*09ee*/ 	.byte	0x08
	.zero		1


	//   ....[4]....
        /*09f0*/ 	.word	0x000002a0
        /*09f4*/ 	.word	0x000000ff
        /*09f8*/ 	.word	0x00028838
        /*09fc*/ 	.short	0x0100
        /*09fe*/ 	.byte	0x08
	.zero		1


	//   ....[5]....
        /*0a00*/ 	.word	0x000002b0
        /*0a04*/ 	.word	0x000000ff
        /*0a08*/ 	.word	0x00028848
        /*0a0c*/ 	.short	0x0100
        /*0a0e*/ 	.byte	0x08
	.zero		1


	//   ....[6]....
        /*0a10*/ 	.word	0x000003e0
        /*0a14*/ 	.word	0x000000ff
        /*0a18*/ 	.word	0x00028850
        /*0a1c*/ 	.short	0x0100
        /*0a1e*/ 	.byte	0x08
	.zero		1


	//   ....[7]....
        /*0a20*/ 	.word	0x000003f0
        /*0a24*/ 	.word	0x000000ff
        /*0a28*/ 	.word	0x00028860
        /*0a2c*/ 	.short	0x0100
        /*0a2e*/ 	.byte	0x08
	.zero		1


	//   ....[8]....
        /*0a30*/ 	.word	0x00000400
        /*0a34*/ 	.word	0x000000ff
        /*0a38*/ 	.word	0x00028858
        /*0a3c*/ 	.short	0x0100
        /*0a3e*/ 	.byte	0x08
	.zero		1


	//   ....[9]....
        /*0a40*/ 	.word	0x00000410
        /*0a44*/ 	.word	0x000000ff
        /*0a48*/ 	.word	0x00028868
        /*0a4c*/ 	.short	0x0100
        /*0a4e*/ 	.byte	0x08
	.zero		1


	//   ....[10]....
        /*0a50*/ 	.word	0x00000500
        /*0a54*/ 	.word	0x000000ff
        /*0a58*/ 	.word	0x00028870
        /*0a5c*/ 	.short	0x0100
        /*0a5e*/ 	.byte	0x06
	.zero		1


	//   ....[11]....
        /*0a60*/ 	.word	0x00000510
        /*0a64*/ 	.word	0x000000ff
        /*0a68*/ 	.word	0x00028880
        /*0a6c*/ 	.short	0x0100
        /*0a6e*/ 	.byte	0x06
	.zero		1


	//   ....[12]....
        /*0a70*/ 	.word	0x00000520
        /*0a74*/ 	.word	0x000000ff
        /*0a78*/ 	.word	0x00028878
        /*0a7c*/ 	.short	0x0100
        /*0a7e*/ 	.byte	0x06
	.zero		1


	//   ....[13]....
        /*0a80*/ 	.word	0x00000530
        /*0a84*/ 	.word	0x000000ff
        /*0a88*/ 	.word	0x00028888
        /*0a8c*/ 	.short	0x0100
        /*0a8e*/ 	.byte	0x06
	.zero		1


	//   ....[14]....
        /*0a90*/ 	.word	0x00000660
        /*0a94*/ 	.word	0x000000ff
        /*0a98*/ 	.word	0x00028890
        /*0a9c*/ 	.short	0x0100
        /*0a9e*/ 	.byte	0x08
	.zero		1


	//   ....[15]....
        /*0aa0*/ 	.word	0x00000670
        /*0aa4*/ 	.word	0x000000ff
        /*0aa8*/ 	.word	0x000288a0
        /*0aac*/ 	.short	0x0100
        /*0aae*/ 	.byte	0x08
	.zero		1


	//   ....[16]....
        /*0ab0*/ 	.word	0x00000680
        /*0ab4*/ 	.word	0x000000ff
        /*0ab8*/ 	.word	0x00028898
        /*0abc*/ 	.short	0x0100
        /*0abe*/ 	.byte	0x08
	.zero		1


	//   ....[17]....
        /*0ac0*/ 	.word	0x00000690
        /*0ac4*/ 	.word	0x000000ff
        /*0ac8*/ 	.word	0x000288a8
        /*0acc*/ 	.short	0x0100
        /*0ace*/ 	.byte	0x08
	.zero		1


	//   ....[18]....
        /*0ad0*/ 	.word	0x000007d0
        /*0ad4*/ 	.word	0x000000ff
        /*0ad8*/ 	.word	0x000288b0
        /*0adc*/ 	.short	0x0100
        /*0ade*/ 	.byte	0x08
	.zero		1


	//   ....[19]....
        /*0ae0*/ 	.word	0x000007e0
        /*0ae4*/ 	.word	0x000000ff
        /*0ae8*/ 	.word	0x000288c0
        /*0aec*/ 	.short	0x0100
        /*0aee*/ 	.byte	0x08
	.zero		1


	//   ....[20]....
        /*0af0*/ 	.word	0x000007f0
        /*0af4*/ 	.word	0x000000ff
        /*0af8*/ 	.word	0x000288b8
        /*0afc*/ 	.short	0x0100
        /*0afe*/ 	.byte	0x08
	.zero		1


	//   ....[21]....
        /*0b00*/ 	.word	0x00000800
        /*0b04*/ 	.word	0x000000ff
        /*0b08*/ 	.word	0x000288c8
        /*0b0c*/ 	.short	0x0100
        /*0b0e*/ 	.byte	0x08
	.zero		1


	//   ....[22]....
        /*0b10*/ 	.word	0x00001cf0
        /*0b14*/ 	.word	0x000000ff
        /*0b18*/ 	.word	0x00028800
        /*0b1c*/ 	.short	0x010a
        /*0b1e*/ 	.byte	0x29
	.zero		1


	//   ....[23]....
        /*0b20*/ 	.word	0x00001d70
        /*0b24*/ 	.word	0x00000000
        /*0b28*/ 	.word	0x00028830
        /*0b2c*/ 	.short	0x010a
        /*0b2e*/ 	.byte	0x3f
	.zero		1


	//   ....[24]....
        /*0b30*/ 	.word	0x00001db0
        /*0b34*/ 	.word	0x00000000
        /*0b38*/ 	.word	0x00028830
        /*0b3c*/ 	.short	0x010a
        /*0b3e*/ 	.byte	0x3f
	.zero		1


	//   ....[25]....
        /*0b40*/ 	.word	0x00002500
        /*0b44*/ 	.word	0x000000ff
        /*0b48*/ 	.word	0x00000000
        /*0b4c*/ 	.short	0x0101
        /*0b4e*/ 	.byte	0x06
	.zero		1


	//   ....[26]....
        /*0b50*/ 	.word	0x00004200
        /*0b54*/ 	.word	0x000000ff
        /*0b58*/ 	.word	0x00028830
        /*0b5c*/ 	.short	0x010a
        /*0b5e*/ 	.byte	0x06
	.zero		1


	//   ....[27]....
        /*0b60*/ 	.word	0x00004240
        /*0b64*/ 	.word	0x000000ff
        /*0b68*/ 	.word	0x00028830
        /*0b6c*/ 	.short	0x010a
        /*0b6e*/ 	.byte	0x06
	.zero		1


	//   ....[28]....
        /*0b70*/ 	.word	0x000045b0
        /*0b74*/ 	.word	0x000000ff
        /*0b78*/ 	.word	0x00028850
        /*0b7c*/ 	.short	0x010a
        /*0b7e*/ 	.byte	0x06
	.zero		1


	//   ....[29]....
        /*0b80*/ 	.word	0x000045f0
        /*0b84*/ 	.word	0x000000ff
        /*0b88*/ 	.word	0x00028850
        /*0b8c*/ 	.short	0x010a
        /*0b8e*/ 	.byte	0x06
	.zero		1


	//   ....[30]....
        /*0b90*/ 	.word	0x00004a60
        /*0b94*/ 	.word	0x000000ff
        /*0b98*/ 	.word	0x00000000
        /*0b9c*/ 	.short	0x0101
        /*0b9e*/ 	.byte	0x06
	.zero		1


	//   ....[31]....
        /*0ba0*/ 	.word	0x00006540
        /*0ba4*/ 	.word	0x000000ff
        /*0ba8*/ 	.word	0x00000000
        /*0bac*/ 	.short	0x0101
        /*0bae*/ 	.byte	0x06
	.zero		1


	//   ....[32]....
        /*0bb0*/ 	.word	0x00006c30
        /*0bb4*/ 	.word	0x000000ff
        /*0bb8*/ 	.word	0x00028830
        /*0bbc*/ 	.short	0x010a
        /*0bbe*/ 	.byte	0x06
	.zero		1


	//   ....[33]....
        /*0bc0*/ 	.word	0x00006c70
        /*0bc4*/ 	.word	0x000000ff
        /*0bc8*/ 	.word	0x00028830
        /*0bcc*/ 	.short	0x010a
        /*0bce*/ 	.byte	0x06
	.zero		1


	//   ....[34]....
        /*0bd0*/ 	.word	0x00006fb0
        /*0bd4*/ 	.word	0x000000ff
        /*0bd8*/ 	.word	0x00028850
        /*0bdc*/ 	.short	0x010a
        /*0bde*/ 	.byte	0x06
	.zero		1


	//   ....[35]....
        /*0be0*/ 	.word	0x00006ff0
        /*0be4*/ 	.word	0x000000ff
        /*0be8*/ 	.word	0x00028850
        /*0bec*/ 	.short	0x010a
        /*0bee*/ 	.byte	0x06
	.zero		1


	//   ....[36]....
        /*0bf0*/ 	.word	0x00007430
        /*0bf4*/ 	.word	0x000000ff
        /*0bf8*/ 	.word	0x00000000
        /*0bfc*/ 	.short	0x0101
        /*0bfe*/ 	.byte	0x06
	.zero		1


	//   ....[37]....
        /*0c00*/ 	.word	0x000085e0
        /*0c04*/ 	.word	0x000000ff
        /*0c08*/ 	.word	0x00000000
        /*0c0c*/ 	.short	0x0101
        /*0c0e*/ 	.byte	0x06
	.zero		1


	//   ....[38]....
        /*0c10*/ 	.word	0x00008be0
        /*0c14*/ 	.word	0x000000ff
        /*0c18*/ 	.word	0x00028850
        /*0c1c*/ 	.short	0x010a
        /*0c1e*/ 	.byte	0x05
	.zero		1


	//   ....[39]....
        /*0c20*/ 	.word	0x00008c20
        /*0c24*/ 	.word	0x000000ff
        /*0c28*/ 	.word	0x00028850
        /*0c2c*/ 	.short	0x010a
        /*0c2e*/ 	.byte	0x05
	.zero		1


	//   ....[40]....
        /*0c30*/ 	.word	0x000091a0
        /*0c34*/ 	.word	0x000000ff
        /*0c38*/ 	.word	0x00000000
        /*0c3c*/ 	.short	0x0101
        /*0c3e*/ 	.byte	0x04
	.zero		1


	//   ....[41]....
        /*0c40*/ 	.word	0x0000a830
        /*0c44*/ 	.word	0x00000014
        /*0c48*/ 	.word	0x00000000
        /*0c4c*/ 	.short	0x0101
        /*0c4e*/ 	.byte	0x3f
	.zero		1


	//   ....[42]....
        /*0c50*/ 	.word	0x0000acd0
        /*0c54*/ 	.word	0x00000014
        /*0c58*/ 	.word	0x00000000
        /*0c5c*/ 	.short	0x0101
        /*0c5e*/ 	.byte	0x3f
	.zero		1


	//   ....[43]....
        /*0c60*/ 	.word	0x0000e710
        /*0c64*/ 	.word	0x00000007
        /*0c68*/ 	.word	0x00028840
        /*0c6c*/ 	.short	0x010a
        /*0c6e*/ 	.byte	0x3f
	.zero		1


	//   ....[44]....
        /*0c70*/ 	.word	0x0000ee70
        /*0c74*/ 	.word	0x00000007
        /*0c78*/ 	.word	0x00028830
        /*0c7c*/ 	.short	0x0107
        /*0c7e*/ 	.byte	0x3f
	.zero		1


	//   ....[45]....
        /*0c80*/ 	.word	0x0000ef40
        /*0c84*/ 	.word	0x00000007
        /*0c88*/ 	.word	0x00028830
        /*0c8c*/ 	.short	0x0101
        /*0c8e*/ 	.byte	0x3f
	.zero		1


	//   ....[46]....
        /*0c90*/ 	.word	0x0000fa40
        /*0c94*/ 	.word	0x00000016
        /*0c98*/ 	.word	0x00028800
        /*0c9c*/ 	.short	0x0107
        /*0c9e*/ 	.byte	0x3f
	.zero		1


	//   ....[47]....
        /*0ca0*/ 	.word	0x0000fb50
        /*0ca4*/ 	.word	0x00000016
        /*0ca8*/ 	.word	0x00028800
        /*0cac*/ 	.short	0x0101
        /*0cae*/ 	.byte	0x3f
	.zero		1


	//   ....[48]....
        /*0cb0*/ 	.word	0x0000fb70
        /*0cb4*/ 	.word	0x00000016
        /*0cb8*/ 	.word	0x00028820
        /*0cbc*/ 	.short	0x010a
        /*0cbe*/ 	.byte	0x3f
	.zero		1


	//   ....[49]....
        /*0cc0*/ 	.word	0x0000fef0
        /*0cc4*/ 	.word	0x00000006
        /*0cc8*/ 	.word	0x00028840
        /*0ccc*/ 	.short	0x010a
        /*0cce*/ 	.byte	0x3f
	.zero		1


	//   ....[50]....
        /*0cd0*/ 	.word	0x000103f0
        /*0cd4*/ 	.word	0x00000006
        /*0cd8*/ 	.word	0x00028830
        /*0cdc*/ 	.short	0x0107
        /*0cde*/ 	.byte	0x3f
	.zero		1


	//   ....[51]....
        /*0ce0*/ 	.word	0x000104b0
        /*0ce4*/ 	.word	0x00000006
        /*0ce8*/ 	.word	0x00028830
        /*0cec*/ 	.short	0x0101
        /*0cee*/ 	.byte	0x3f
	.zero		1


	//   ....[52]....
        /*0cf0*/ 	.word	0x00010520
        /*0cf4*/ 	.word	0x00000006
        /*0cf8*/ 	.word	0x00028860
        /*0cfc*/ 	.short	0x010a
        /*0cfe*/ 	.byte	0x3f
	.zero		1


	//   ....[53]....
        /*0d00*/ 	.word	0x00010ab0
        /*0d04*/ 	.word	0x00000006
        /*0d08*/ 	.word	0x00028850
        /*0d0c*/ 	.short	0x0107
        /*0d0e*/ 	.byte	0x3f
	.zero		1


	//   ....[54]....
        /*0d10*/ 	.word	0x00010be0
        /*0d14*/ 	.word	0x00000006
        /*0d18*/ 	.word	0x00028850
        /*0d1c*/ 	.short	0x0101
        /*0d1e*/ 	.byte	0x3f
	.zero		1


	//   ....[55]....
        /*0d20*/ 	.word	0x00010df0
        /*0d24*/ 	.word	0x00000000
        /*0d28*/ 	.word	0x00028860
        /*0d2c*/ 	.short	0x010a
        /*0d2e*/ 	.byte	0x3f
	.zero		1


	//   ....[56]....
        /*0d30*/ 	.word	0x00011320
        /*0d34*/ 	.word	0x00000000
        /*0d38*/ 	.word	0x00028850
        /*0d3c*/ 	.short	0x0107
        /*0d3e*/ 	.byte	0x3f
	.zero		1


	//   ....[57]....
        /*0d40*/ 	.word	0x000113e0
        /*0d44*/ 	.word	0x00000000
        /*0d48*/ 	.word	0x00028850
        /*0d4c*/ 	.short	0x0101
        /*0d4e*/ 	.byte	0x3f
	.zero		1


	//   ....[58]....
        /*0d50*/ 	.word	0x00012530
        /*0d54*/ 	.word	0x00000004
        /*0d58*/ 	.word	0x00028820
        /*0d5c*/ 	.short	0x010a
        /*0d5e*/ 	.byte	0x3f
	.zero		1


	//   ....[59]....
        /*0d60*/ 	.word	0x000126b0
        /*0d64*/ 	.word	0x00000005
        /*0d68*/ 	.word	0x00028840
        /*0d6c*/ 	.short	0x010a
        /*0d6e*/ 	.byte	0x3f
	.zero		1


	//   ....[60]....
        /*0d70*/ 	.word	0x00012750
        /*0d74*/ 	.word	0x00000019
        /*0d78*/ 	.word	0x00028840
        /*0d7c*/ 	.short	0x010a
        /*0d7e*/ 	.byte	0x3f
	.zero		1


	//   ....[61]....
        /*0d80*/ 	.word	0x00012790
        /*0d84*/ 	.word	0x00000005
        /*0d88*/ 	.word	0x00028860
        /*0d8c*/ 	.short	0x010a
        /*0d8e*/ 	.byte	0x3f
	.zero		1


	//   ....[62]....
        /*0d90*/ 	.word	0x000127d0
        /*0d94*/ 	.word	0x00000019
        /*0d98*/ 	.word	0x00028860
        /*0d9c*/ 	.short	0x010a
        /*0d9e*/ 	.byte	0x3f
	.zero		1


	//   ....[63]....
        /*0da0*/ 	.word	0x00012840
        /*0da4*/ 	.word	0x00000003
        /*0da8*/ 	.word	0x00028800
        /*0dac*/ 	.short	0x010a
        /*0dae*/ 	.byte	0x3f
	.zero		1


	//   ....[64]....
        /*0db0*/ 	.word	0x00012890
        /*0db4*/ 	.word	0x00000000
        /*0db8*/ 	.word	0x00028830
        /*0dbc*/ 	.short	0x010a
        /*0dbe*/ 	.byte	0x3f
	.zero		1


	//   ....[65]....
        /*0dc0*/ 	.word	0x000128f0
        /*0dc4*/ 	.word	0x00000005
        /*0dc8*/ 	.word	0x00028830
        /*0dcc*/ 	.short	0x010a
        /*0dce*/ 	.byte	0x3f
	.zero		1


	//   ....[66]....
        /*0dd0*/ 	.word	0x00012950
        /*0dd4*/ 	.word	0x00000005
        /*0dd8*/ 	.word	0x00028850
        /*0ddc*/ 	.short	0x010a
        /*0dde*/ 	.byte	0x3f
	.zero		1


	//   ....[67]....
        /*0de0*/ 	.word	0x000129b0
        /*0de4*/ 	.word	0x00000005
        /*0de8*/ 	.word	0x00028830
        /*0dec*/ 	.short	0x010a
        /*0dee*/ 	.byte	0x3f
	.zero		1


	//   ....[68]....
        /*0df0*/ 	.word	0x00012a10
        /*0df4*/ 	.word	0x00000005
        /*0df8*/ 	.word	0x00028850
        /*0dfc*/ 	.short	0x010a
        /*0dfe*/ 	.byte	0x3f
	.zero		1


	//   ....[69]....
        /*0e00*/ 	.word	0x00012a70
        /*0e04*/ 	.word	0x00000007
        /*0e08*/ 	.word	0x00028850
        /*0e0c*/ 	.short	0x010a
        /*0e0e*/ 	.byte	0x3f
	.zero		1


	//   ....[70]....
        /*0e10*/ 	.word	0x00012b90
        /*0e14*/ 	.word	0x00000007
        /*0e18*/ 	.word	0x00028840
        /*0e1c*/ 	.short	0x010a
        /*0e1e*/ 	.byte	0x3f
	.zero		1


	//   ....[71]....
        /*0e20*/ 	.word	0x00014110
        /*0e24*/ 	.word	0x00000016
        /*0e28*/ 	.word	0x00028820
        /*0e2c*/ 	.short	0x010a
        /*0e2e*/ 	.byte	0x3f
	.zero		1


	//   ....[72]....
        /*0e30*/ 	.word	0x00014160
        /*0e34*/ 	.word	0x00000006
        /*0e38*/ 	.word	0x00028840
        /*0e3c*/ 	.short	0x010a
        /*0e3e*/ 	.byte	0x3f
	.zero		1


	//   ....[73]....
        /*0e40*/ 	.word	0x00014ae0
        /*0e44*/ 	.word	0x00000006
        /*0e48*/ 	.word	0x00028860
        /*0e4c*/ 	.short	0x010a
        /*0e4e*/ 	.byte	0x3f
	.zero		1


	//   ....[74]....
        /*0e50*/ 	.word	0x00015550
        /*0e54*/ 	.word	0x00000000
        /*0e58*/ 	.word	0x00028860
        /*0e5c*/ 	.short	0x010a
        /*0e5e*/ 	.byte	0x3f
	.zero		1


	//   ....[75]....
        /*0e60*/ 	.word	0x00016970
        /*0e64*/ 	.word	0x00000004
        /*0e68*/ 	.word	0x00028820
        /*0e6c*/ 	.short	0x010a
        /*0e6e*/ 	.byte	0x3f
	.zero		1


	//   ....[76]....
        /*0e70*/ 	.word	0x00016b10
        /*0e74*/ 	.word	0x00000005
        /*0e78*/ 	.word	0x00028840
        /*0e7c*/ 	.short	0x010a
        /*0e7e*/ 	.byte	0x3f
	.zero		1


	//   ....[77]....
        /*0e80*/ 	.word	0x00016b60
        /*0e84*/ 	.word	0x00000019
        /*0e88*/ 	.word	0x00028840
        /*0e8c*/ 	.short	0x010a
        /*0e8e*/ 	.byte	0x3f
	.zero		1


	//   ....[78]....
        /*0e90*/ 	.word	0x00016bb0
        /*0e94*/ 	.word	0x00000005
        /*0e98*/ 	.word	0x00028860
        /*0e9c*/ 	.short	0x010a
        /*0e9e*/ 	.byte	0x3f
	.zero		1


	//----- nvinfo : EIATTR_NUM_MBARRIERS
	.align		4
.L_1057:
        /*0ea0*/ 	.byte	0x03, 0x38
        /*0ea2*/ 	.short	0x0016


	//----- nvinfo : EIATTR_EXIT_INSTR_OFFSETS
	.align		4
        /*0ea4*/ 	.byte	0x04, 0x1c
        /*0ea6*/ 	.short	(.L_1059 - .L_1058)


	//   ....[0]....
.L_1058:
        /*0ea8*/ 	.word	0x000009b0


	//   ....[1]....
        /*0eac*/ 	.word	0x0000c400


	//   ....[2]....
        /*0eb0*/ 	.word	0x00012820


	//----- nvinfo : EIATTR_MAX_THREADS
	.align		4
.L_1059:
        /*0eb4*/ 	.byte	0x04, 0x05
        /*0eb6*/ 	.short	(.L_1061 - .L_1060)
.L_1060:
        /*0eb8*/ 	.word	0x00000180
        /*0ebc*/ 	.word	0x00000001
        /*0ec0*/ 	.word	0x00000001


	//----- nvinfo : EIATTR_CRS_STACK_SIZE
	.align		4
.L_1061:
        /*0ec4*/ 	.byte	0x04, 0x1e
        /*0ec6*/ 	.short	(.L_1063 - .L_1062)
.L_1062:
        /*0ec8*/ 	.word	0x00000000


	//----- nvinfo : EIATTR_CBANK_PARAM_SIZE
	.align		4
.L_1063:
        /*0ecc*/ 	.byte	0x03, 0x19
        /*0ece*/ 	.short	0x0af0


	//----- nvinfo : EIATTR_PARAM_CBANK
	.align		4
        /*0ed0*/ 	.byte	0x04, 0x0a
        /*0ed2*/ 	.short	(.L_1065 - .L_1064)
	.align		4
.L_1064:
        /*0ed4*/ 	.word	index@(.nv.constant0._ZN7cutlass13device_kernelIN5flash11enable_sm90INS1_16FlashAttnFwdSm90INS1_25CollectiveMainloopFwdSm90ILi2EN4cute5tupleIJNS5_1CILi1EEES8_S8_EEENS6_IJNS7_ILi128EEESA_SA_EEELi128ENS_10bfloat16_tEfNS_4arch4Sm90ELb1ELb0ELb0ELb1ELb1ELb0ELb0ELb1ELb1ELb1ELb1ELb0EEENS1_21CollectiveEpilogueFwdISB_S9_SC_SE_Li256ELb1ELb1ELb1ELb0EEENS1_36VarlenDynamicPersistentTileSchedulerILi128ELi128ELi256ELi128ELb1ELb1ELb1ELb1ELb1ELb1EEEEEEEEEvNT_6ParamsE)
        /*0ed8*/ 	.short	0x0210
        /*0eda*/ 	.short	0x0af0


	//----- nvinfo : EIATTR_SW_WAR
	.align		4
.L_1065:
        /*0edc*/ 	.byte	0x04, 0x36
        /*0ede*/ 	.short	(.L_1067 - .L_1066)
.L_1066:
        /*0ee0*/ 	.word	0x00000008
.L_1067:


//--------------------- .nv.info._ZN7cutlass13device_kernelIN5flash11enable_sm90INS1_16FlashAttnFwdSm90INS1_25CollectiveMainloopFwdSm90ILi2EN4cute5tupleIJNS5_1CILi1EEES8_S8_EEENS6_IJNS7_ILi128EEESA_SA_EEELi128ENS_10bfloat16_tEfNS_4arch4Sm90ELb1ELb0ELb0ELb1ELb1ELb1ELb0ELb1ELb1ELb1ELb1ELb0EEENS1_21CollectiveEpilogueFwdISB_S9_SC_SE_Li256ELb1ELb1ELb1ELb0EEENS1_36VarlenDynamicPersistentTileSchedulerILi128ELi128ELi256ELi128ELb1ELb1ELb1ELb1ELb1ELb1EEEEEEEEEvNT_6ParamsE --------------------------
	.section	.nv.info._ZN7cutlass13device_kernelIN5flash11enable_sm90INS1_16FlashAttnFwdSm90INS1_25CollectiveMainloopFwdSm90ILi2EN4cute5tupleIJNS5_1CILi1EEES8_S8_EEENS6_IJNS7_ILi128EEESA_SA_EEELi128ENS_10bfloat16_tEfNS_4arch4Sm90ELb1ELb0ELb0ELb1ELb1ELb1ELb0ELb1ELb1ELb1ELb1ELb0EEENS1_21CollectiveEpilogueFwdISB_S9_SC_SE_Li256ELb1ELb1ELb1ELb0EEENS1_36VarlenDynamicPersistentTileSchedulerILi128ELi128ELi256ELi128ELb1ELb1ELb1ELb1ELb1ELb1EEEEEEEEEvNT_6ParamsE,"",@"SHT_CUDA_INFO"
	.sectionflags	@""
	.align	4


	//----- nvinfo : EIATTR_CUDA_API_VERSION
	.align		4
        /*0000*/ 	.byte	0x04, 0x37
        /*0002*/ 	.short	(.L_1069 - .L_1068)
.L_1068:
        /*0004*/ 	.word	0x00000082


	//----- nvinfo : EIATTR_KPARAM_INFO
	.align		4
.L_1069:
        /*0008*/ 	.byte	0x04, 0x17
        /*000a*/ 	.short	(.L_1071 - .L_1070)
.L_1070:
        /*000c*/ 	.word	0x00000000
        /*0010*/ 	.short	0x0000
        /*0012*/ 	.short	0x0070
        /*0014*/ 	.byte	0x00, 0xf0, 0x01, 0x2a


	//----- nvinfo : EIATTR_SPARSE_MMA_MASK
	.align		4
.L_1071:
        /*0018*/ 	.byte	0x03, 0x50
        /*001a*/ 	.short	0x0000


	//----- nvinfo : EIATTR_MAXREG_COUNT
	.align		4
        /*001c*/ 	.byte	0x03, 0x1b
        /*001e*/ 	.short	0x00a8


	//----- nvinfo : EIATTR_NUM_BARRIERS
	.align		4
        /*0020*/ 	.byte	0x02, 0x4c
        /*0022*/ 	.byte	0x10
	.zero		1


	//----- nvinfo : EIATTR_EXTERNS
	.align		4
        /*0024*/ 	.byte	0x04, 0x0f
        /*0026*/ 	.short	(.L_1073 - .L_1072)


	//   ....[0]....
	.align		4
.L_1072:
        /*0028*/ 	.word	index@(__assertfail)


	//----- nvinfo : EIATTR_ANNOTATIONS
	.align		4
.L_1073:
        /*002c*/ 	.byte	0x04, 0x55
        /*002e*/ 	.short	(.L_1075 - .L_1074)


	//   ....[0]....
.L_1074:
        /* <DEDUP_REMOVED lines=18> */


	//----- nvinfo : EIATTR_MERCURY_ISA_VERSION
	.align		4
.L_1075:
        /*0138*/ 	.byte	0x03, 0x5f
        /*013a*/ 	.short	0x0101


	//----- nvinfo : EIATTR_UNUSED_LOAD_BYTE_OFFSET
	.align		4
        /*013c*/ 	.byte	0x04, 0x44
        /*013e*/ 	.short	(.L_1077 - .L_1076)


	//   ....[0]....
.L_1076:
        /*0140*/ 	.word	0x00000a60
        /*0144*/ 	.word	0x0000fff0


	//   ....[1]....
        /*0148*/ 	.word	0x000166d0
        /*014c*/ 	.word	0x0000fff0


	//----- nvinfo : EIATTR_INT_WARP_WIDE_INSTR_OFFSETS
	.align		4
.L_1077:
        /*0150*/ 	.byte	0x04, 0x31
        /*0152*/ 	.short	(.L_1079 - .L_1078)


	//   ....[0]....
.L_1078:
        /*0154*/ 	.word	0x00000130


	//   ....[1]....
        /*0158*/ 	.word	0x00000170


	//   ....[2]....
        /*015c*/ 	.word	0x000001e0


	//   ....[3]....
        /*0160*/ 	.word	0x0001c4e0


	//   ....[4]....
        /*0164*/ 	.word	0x0001c570


	//   ....[5]....
        /*0168*/ 	.word	0x0001f3c0


	//   ....[6]....
        /*016c*/ 	.word	0x0001f450


	//----- nvinfo : EIATTR_COOP_GROUP_MASK_REGIDS
	.align		4
.L_1079:
        /*0170*/ 	.byte	0x04, 0x29
        /*0172*/ 	.short	(.L_1081 - .L_1080)


	//   ....[0]....
.L_1080:
        /*0174*/ 	.word	0xffffffff


	//   ....[1]....
        /*0178*/ 	.word	0xffffffff


	//   ....[2]....
        /*017c*/ 	.word	0xffffffff


	//   ....[3]....
        /*0180*/ 	.word	0xffffffff


	//   ....[4]....
        /*0184*/ 	.word	0xffffffff


	//   ....[5]....
        /*0188*/ 	.word	0xffffffff


	//   ....[6]....
        /*018c*/ 	.word	0xffffffff


	//   ....[7]....
        /*0190*/ 	.word	0xffffffff


	//   ....[8]....
        /*0194*/ 	.word	0xffffffff


	//   ....[9]....
        /*0198*/ 	.word	0xffffffff


	//   ....[10]....
        /*019c*/ 	.word	0xffffffff


	//   ....[11]....
        /*01a0*/ 	.word	0xffffffff


	//   ....[12]....
        /*01a4*/ 	.word	0xffffffff


	//   ....[13]....
        /*01a8*/ 	.word	0xffffffff


	//   ....[14]....
        /*01ac*/ 	.word	0xffffffff


	//   ....[15]....
        /*01b0*/ 	.word	0xffffffff


	//   ....[16]....
        /*01b4*/ 	.word	0xffffffff


	//   ....[17]....
        /*01b8*/ 	.word	0xffffffff


	//   ....[18]....
        /*01bc*/ 	.word	0xffffffff


	//   ....[19]....
        /*01c0*/ 	.word	0xffffffff


	//   ....[20]....
        /*01c4*/ 	.word	0xffffffff


	//   ....[21]....
        /*01c8*/ 	.word	0xffffffff


	//   ....[22]....
        /*01cc*/ 	.word	0xffffffff


	//   ....[23]....
        /*01d0*/ 	.word	0xffffffff


	//   ....[24]....
        /*01d4*/ 	.word	0xffffffff


	//   ....[25]....
        /*01d8*/ 	.word	0xffffffff


	//   ....[26]....
        /*01dc*/ 	.word	0xffffffff


	//   ....[27]....
        /*01e0*/ 	.word	0xffffffff


	//   ....[28]....
        /*01e4*/ 	.word	0xffffffff


	//   ....[29]....
        /*01e8*/ 	.word	0xffffffff


	//   ....[30]....
        /*01ec*/ 	.word	0xffffffff


	//   ....[31]....
        /*01f0*/ 	.word	0xffffffff


	//   ....[32]....
        /*01f4*/ 	.word	0xffffffff


	//   ....[33]....
        /*01f8*/ 	.word	0xffffffff


	//   ....[34]....
        /*01fc*/ 	.word	0xffffffff


	//   ....[35]....
        /*0200*/ 	.word	0xffffffff


	//   ....[36]....
        /*0204*/ 	.word	0xffffffff


	//   ....[37]....
        /*0208*/ 	.word	0xffffffff


	//   ....[38]....
        /*020c*/ 	.word	0xffffffff


	//   ....[39]....
        /*0210*/ 	.word	0xffffffff


	//   ....[40]....
        /*0214*/ 	.word	0xffffffff


	//   ....[41]....
        /*0218*/ 	.word	0xffffffff


	//   ....[42]....
        /*021c*/ 	.word	0xffffffff


	//   ....[43]....
        /*0220*/ 	.word	0xffffffff


	//   ....[44]....
        /*0224*/ 	.word	0xffffffff


	//   ....[45]....
        /*0228*/ 	.word	0xffffffff


	//   ....[46]....
        /*022c*/ 	.word	0xffffffff


	//   ....[47]....
        /*0230*/ 	.word	0xffffffff


	//   ....[48]....
        /*0234*/ 	.word	0xffffffff


	//   ....[49]....
        /*0238*/ 	.word	0xffffffff


	//   ....[50]....
        /*023c*/ 	.word	0xffffffff


	//   ....[51]....
        /*0240*/ 	.word	0xffffffff


	//   ....[52]....
        /*0244*/ 	.word	0xffffffff


	//   ....[53]....
        /*0248*/ 	.word	0xffffffff


	//   ....[54]....
        /*024c*/ 	.word	0xffffffff


	//   ....[55]....
        /*0250*/ 	.word	0xffffffff


	//   ....[56]....
        /*0254*/ 	.word	0xffffffff


	//   ....[57]....
        /*0258*/ 	.word	0xffffffff


	//   ....[58]....
        /*025c*/ 	.word	0xffffffff


	//   ....[59]....
        /*0260*/ 	.word	0xffffffff


	//   ....[60]....
        /*0264*/ 	.word	0xffffffff


	//   ....[61]....
        /*0268*/ 	.word	0xffffffff


	//   ....[62]....
        /*026c*/ 	.word	0xffffffff


	//   ....[63]....
        /*0270*/ 	.word	0xffffffff


	//   ....[64]....
        /*0274*/ 	.word	0xffffffff


	//   ....[65]....
        /*0278*/ 	.word	0xffffffff


	//   ....[66]....
        /*027c*/ 	.word	0xffffffff


	//   ....[67]....
        /*0280*/ 	.word	0xffffffff


	//   ....[68]....
        /*0284*/ 	.word	0xffffffff


	//   ....[69]....
        /*0288*/ 	.word	0xffffffff


	//   ....[70]....
        /*028c*/ 	.word	0xffffffff


	//   ....[71]....
        /*0290*/ 	.word	0xffffffff


	//   ....[72]....
        /*0294*/ 	.word	0xffffffff


	//   ....[73]....
        /*0298*/ 	.word	0xffffffff


	//   ....[74]....
        /*029c*/ 	.word	0xffffffff


	//   ....[75]....
        /*02a0*/ 	.word	0xffffffff


	//   ....[76]....
        /*02a4*/ 	.word	0xffffffff


	//   ....[77]....
        /*02a8*/ 	.word	0xffffffff


	//   ....[78]....
        /*02ac*/ 	.word	0xffffffff


	//   ....[79]....
        /*02b0*/ 	.word	0xffffffff


	//   ....[80]....
        /*02b4*/ 	.word	0xffffffff


	//   ....[81]....
        /*02b8*/ 	.word	0xffffffff


	//   ....[82]....
        /*02bc*/ 	.word	0xffffffff


	//   ....[83]....
        /*02c0*/ 	.word	0xffffffff


	//   ....[84]....
        /*02c4*/ 	.word	0xffffffff


	//   ....[85]....
        /*02c8*/ 	.word	0xffffffff


	//   ....[86]....
        /*02cc*/ 	.word	0xffffffff


	//   ....[87]....
        /*02d0*/ 	.word	0xffffffff


	//   ....[88]....
        /*02d4*/ 	.word	0xffffffff


	//   ....[89]....
        /*02d8*/ 	.word	0xffffffff


	//   ....[90]....
        /*02dc*/ 	.word	0xffffffff


	//   ....[91]....
        /*02e0*/ 	.word	0xffffffff


	//   ....[92]....
        /*02e4*/ 	.word	0xffffffff


	//   ....[93]....
        /*02e8*/ 	.word	0xffffffff


	//   ....[94]....
        /*02ec*/ 	.word	0xffffffff


	//   ....[95]....
        /*02f0*/ 	.word	0xffffffff


	//   ....[96]....
        /*02f4*/ 	.word	0xffffffff


	//   ....[97]....
        /*02f8*/ 	.word	0xffffffff


	//   ....[98]....
        /*02fc*/ 	.word	0xffffffff


	//   ....[99]....
        /*0300*/ 	.word	0xffffffff


	//   ....[100]....
        /*0304*/ 	.word	0xffffffff


	//   ....[101]....
        /*0308*/ 	.word	0xffffffff


	//   ....[102]....
        /*030c*/ 	.word	0xffffffff


	//   ....[103]....
        /*0310*/ 	.word	0xffffffff


	//   ....[104]....
        /*0314*/ 	.word	0xffffffff


	//   ....[105]....
        /*0318*/ 	.word	0xffffffff


	//   ....[106]....
        /*031c*/ 	.word	0xffffffff


	//   ....[107]....
        /*0320*/ 	.word	0xffffffff


	//   ....[108]....
        /*0324*/ 	.word	0xffffffff


	//   ....[109]....
        /*0328*/ 	.word	0xffffffff


	//   ....[110]....
        /*032c*/ 	.word	0xffffffff


	//   ....[111]....
        /*0330*/ 	.word	0xffffffff


	//   ....[112]....
        /*0334*/ 	.word	0xffffffff


	//   ....[113]....
        /*0338*/ 	.word	0xffffffff


	//   ....[114]....
        /*033c*/ 	.word	0xffffffff


	//   ....[115]....
        /*0340*/ 	.word	0xffffffff


	//   ....[116]....
        /*0344*/ 	.word	0xffffffff


	//   ....[117]....
        /*0348*/ 	.word	0xffffffff


	//   ....[118]....
        /*034c*/ 	.word	0xffffffff


	//   ....[119]....
        /*0350*/ 	.word	0xffffffff


	//   ....[120]....
        /*0354*/ 	.word	0xffffffff


	//   ....[121]....
        /*0358*/ 	.word	0xffffffff


	//   ....[122]....
        /*035c*/ 	.word	0xffffffff


	//   ....[123]....
        /*0360*/ 	.word	0xffffffff


	//   ....[124]....
        /*0364*/ 	.word	0xffffffff


	//   ....[125]....
        /*0368*/ 	.word	0xffffffff


	//   ....[126]....
        /*036c*/ 	.word	0xffffffff


	//   ....[127]....
        /*0370*/ 	.word	0xffffffff


	//   ....[128]....
        /*0374*/ 	.word	0xffffffff


	//   ....[129]....
        /*0378*/ 	.word	0xffffffff


	//   ....[130]....
        /*037c*/ 	.word	0xffffffff


	//   ....[131]....
        /*0380*/ 	.word	0xffffffff


	//   ....[132]....
        /*0384*/ 	.word	0xffffffff


	//   ....[133]....
        /*0388*/ 	.word	0xffffffff


	//   ....[134]....
        /*038c*/ 	.word	0xffffffff


	//   ....[135]....
        /*0390*/ 	.word	0xffffffff


	//   ....[136]....
        /*0394*/ 	.word	0xffffffff


	//   ....[137]....
        /*0398*/ 	.word	0xffffffff


	//   ....[138]....
        /*039c*/ 	.word	0xffffffff


	//   ....[139]....
        /*03a0*/ 	.word	0xffffffff


	//   ....[140]....
        /*03a4*/ 	.word	0xffffffff


	//   ....[141]....
        /*03a8*/ 	.word	0xffffffff


	//   ....[142]....
        /*03ac*/ 	.word	0xffffffff


	//   ....[143]....
        /*03b0*/ 	.word	0xffffffff


	//   ....[144]....
        /*03b4*/ 	.word	0xffffffff


	//   ....[145]....
        /*03b8*/ 	.word	0xffffffff


	//   ....[146]....
        /*03bc*/ 	.word	0xffffffff


	//   ....[147]....
        /*03c0*/ 	.word	0xffffffff


	//   ....[148]....
        /*03c4*/ 	.word	0xffffffff


	//   ....[149]....
        /*03c8*/ 	.word	0xffffffff


	//   ....[150]....
        /*03cc*/ 	.word	0xffffffff


	//   ....[151]....
        /*03d0*/ 	.word	0xffffffff


	//   ....[152]....
        /*03d4*/ 	.word	0xffffffff


	//   ....[153]....
        /*03d8*/ 	.word	0xffffffff


	//   ....[154]....
        /*03dc*/ 	.word	0xffffffff


	//   ....[155]....
        /*03e0*/ 	.word	0xffffffff


	//   ....[156]....
        /*03e4*/ 	.word	0xffffffff


	//   ....[157]....
        /*03e8*/ 	.word	0xffffffff


	//   ....[158]....
        /*03ec*/ 	.word	0xffffffff


	//   ....[159]....
        /*03f0*/ 	.word	0xffffffff


	//   ....[160]....
        /*03f4*/ 	.word	0xffffffff


	//   ....[161]....
        /*03f8*/ 	.word	0xffffffff


	//   ....[162]....
        /*03fc*/ 	.word	0xffffffff


	//   ....[163]....
        /*0400*/ 	.word	0xffffffff


	//   ....[164]....
        /*0404*/ 	.word	0xffffffff


	//   ....[165]....
        /*0408*/ 	.word	0xffffffff


	//   ....[166]....
        /*040c*/ 	.word	0xffffffff


	//   ....[167]....
        /*0410*/ 	.word	0xffffffff


	//   ....[168]....
        /*0414*/ 	.word	0xffffffff


	//   ....[169]....
        /*0418*/ 	.word	0xffffffff


	//   ....[170]....
        /*041c*/ 	.word	0xffffffff


	//   ....[171]....
        /*0420*/ 	.word	0xffffffff


	//   ....[172]....
        /*0424*/ 	.word	0xffffffff


	//   ....[173]....
        /*0428*/ 	.word	0xffffffff


	//   ....[174]....
        /*042c*/ 	.word	0xffffffff


	//   ....[175]....
        /*0430*/ 	.word	0xffffffff


	//   ....[176]....
        /*0434*/ 	.word	0xffffffff


	//   ....[177]....
        /*0438*/ 	.word	0xffffffff


	//   ....[178]....
        /*043c*/ 	.word	0xffffffff


	//   ....[179]....
        /*0440*/ 	.word	0xffffffff


	//   ....[180]....
        /*0444*/ 	.word	0xffffffff


	//   ....[181]....
        /*0448*/ 	.word	0xffffffff


	//   ....[182]....
        /*044c*/ 	.word	0xffffffff


	//   ....[183]....
        /*0450*/ 	.word	0xffffffff


	//   ....[184]....
        /*0454*/ 	.word	0xffffffff


	//   ....[185]....
        /*0458*/ 	.word	0xffffffff


	//   ....[186]....
        /*045c*/ 	.word	0xffffffff


	//   ....[187]....
        /*0460*/ 	.word	0xffffffff


	//   ....[188]....
        /*0464*/ 	.word	0xffffffff


	//   ....[189]....
        /*0468*/ 	.word	0xffffffff


	//   ....[190]....
        /*046c*/ 	.word	0xffffffff


	//   ....[191]....
        /*0470*/ 	.word	0xffffffff


	//   ....[192]....
        /*0474*/ 	.word	0xffffffff


	//   ....[193]....
        /*0478*/ 	.word	0xffffffff


	//   ....[194]....
        /*047c*/ 	.word	0xffffffff


	//   ....[195]....
        /*0480*/ 	.word	0xffffffff


	//   ....[196]....
        /*0484*/ 	.word	0xffffffff


	//   ....[197]....
        /*0488*/ 	.word	0xffffffff


	//   ....[198]....
        /*048c*/ 	.word	0xffffffff


	//   ....[199]....
        /*0490*/ 	.word	0xffffffff


	//   ....[200]....
        /*0494*/ 	.word	0xffffffff


	//   ....[201]....
        /*0498*/ 	.word	0xffffffff


	//   ....[202]....
        /*049c*/ 	.word	0xffffffff


	//   ....[203]....
        /*04a0*/ 	.word	0xffffffff


	//   ....[204]....
        /*04a4*/ 	.word	0xffffffff


	//   ....[205]....
        /*04a8*/ 	.word	0xffffffff


	//   ....[206]....
        /*04ac*/ 	.word	0xffffffff


	//   ....[207]....
        /*04b0*/ 	.word	0xffffffff


	//   ....[208]....
        /*04b4*/ 	.word	0xffffffff


	//   ....[209]....
        /*04b8*/ 	.word	0xffffffff


	//   ....[210]....
        /*04bc*/ 	.word	0xffffffff


	//   ....[211]....
        /*04c0*/ 	.word	0xffffffff


	//   ....[212]....
        /*04c4*/ 	.word	0xffffffff


	//   ....[213]....
        /*04c8*/ 	.word	0xffffffff


	//   ....[214]....
        /*04cc*/ 	.word	0xffffffff


	//   ....[215]....
        /*04d0*/ 	.word	0xffffffff


	//   ....[216]....
        /*04d4*/ 	.word	0xffffffff


	//   ....[217]....
        /*04d8*/ 	.word	0xffffffff


	//   ....[218]....
        /*04dc*/ 	.word	0xffffffff


	//   ....[219]....
        /*04e0*/ 	.word	0xffffffff


	//   ....[220]....
        /*04e4*/ 	.word	0xffffffff


	//   ....[221]....
        /*04e8*/ 	.word	0xffffffff


	//   ....[222]....
        /*04ec*/ 	.word	0xffffffff


	//   ....[223]....
        /*04f0*/ 	.word	0xffffffff


	//   ....[224]....
        /*04f4*/ 	.word	0xffffffff


	//   ....[225]....
        /*04f8*/ 	.word	0xffffffff


	//   ....[226]....
        /*04fc*/ 	.word	0xffffffff


	//   ....[227]....
        /*0500*/ 	.word	0xffffffff


	//   ....[228]....
        /*0504*/ 	.word	0xffffffff


	//   ....[229]....
        /*0508*/ 	.word	0xffffffff


	//   ....[230]....
        /*050c*/ 	.word	0xffffffff


	//   ....[231]....
        /*0510*/ 	.word	0xffffffff


	//   ....[232]....
        /*0514*/ 	.word	0xffffffff


	//   ....[233]....
        /*0518*/ 	.word	0x0500000f


	//   ....[234]....
        /*051c*/ 	.word	0x0500000f


	//   ....[235]....
        /*0520*/ 	.word	0x0500000f


	//   ....[236]....
        /*0524*/ 	.word	0x0500000f


	//   ....[237]....
        /*0528*/ 	.word	0x0500000f


	//   ....[238]....
        /*052c*/ 	.word	0x0500000f


	//   ....[239]....
        /*0530*/ 	.word	0x0500000f


	//   ....[240]....
        /*0534*/ 	.word	0x0500000f


	//   ....[241]....
        /*0538*/ 	.word	0x0500000f


	//   ....[242]....
        /*053c*/ 	.word	0x0500000f


	//   ....[243]....
        /*0540*/ 	.word	0x0500000f


	//   ....[244]....
        /*0544*/ 	.word	0x0500000f


	//   ....[245]....
        /*0548*/ 	.word	0x0500000f


	//   ....[246]....
        /*054c*/ 	.word	0x0500000f


	//   ....[247]....
        /*0550*/ 	.word	0x0500000f


	//   ....[248]....
        /*0554*/ 	.word	0x0500000f


	//   ....[249]....
        /*0558*/ 	.word	0x0500000f


	//   ....[250]....
        /*055c*/ 	.word	0x0500000f


	//   ....[251]....
        /*0560*/ 	.word	0x0500000f


	//   ....[252]....
        /*0564*/ 	.word	0x0500000f


	//   ....[253]....
        /*0568*/ 	.word	0x0500000f


	//   ....[254]....
        /*056c*/ 	.word	0x0500000f


	//   ....[255]....
        /*0570*/ 	.word	0x0500000f


	//   ....[0]....
        /*0574*/ 	.word	0x0500000f


	//   ....[1]....
        /*0578*/ 	.word	0x0500000f


	//   ....[2]....
        /*057c*/ 	.word	0x0500000f


	//   ....[3]....
        /*0580*/ 	.word	0x0500000f


	//   ....[4]....
        /*0584*/ 	.word	0x0500000f


	//   ....[5]....
        /*0588*/ 	.word	0x0500000f


	//   ....[6]....
        /*058c*/ 	.word	0x0500000f


	//   ....[7]....
        /*0590*/ 	.word	0x0500000f


	//   ....[8]....
        /*0594*/ 	.word	0x0500000f


	//   ....[9]....
        /*0598*/ 	.word	0x0500000f


	//   ....[10]....
        /*059c*/ 	.word	0x0500000f


	//   ....[11]....
        /*05a0*/ 	.word	0x0500000f


	//   ....[12]....
        /*05a4*/ 	.word	0x0500000f


	//   ....[13]....
        /*05a8*/ 	.word	0x0500000f


	//   ....[14]....
        /*05ac*/ 	.word	0x0500000f


	//   ....[15]....
        /*05b0*/ 	.word	0x0500000f


	//   ....[16]....
        /*05b4*/ 	.word	0x0500000f


	//   ....[17]....
        /*05b8*/ 	.word	0x0500000f


	//   ....[18]....
        /*05bc*/ 	.word	0x0500000f


	//   ....[19]....
        /*05c0*/ 	.word	0x0500000f


	//   ....[20]....
        /*05c4*/ 	.word	0x0500000f


	//   ....[21]....
        /*05c8*/ 	.word	0x0500000f


	//   ....[22]....
        /*05cc*/ 	.word	0x0500000f


	//   ....[23]....
        /*05d0*/ 	.word	0x0500000f


	//   ....[24]....
        /*05d4*/ 	.word	0x0500000f


	//   ....[25]....
        /*05d8*/ 	.word	0x0500000f


	//   ....[26]....
        /*05dc*/ 	.word	0x0500000f


	//   ....[27]....
        /*05e0*/ 	.word	0x0500000f


	//   ....[28]....
        /*05e4*/ 	.word	0x0500000f


	//   ....[29]....
        /*05e8*/ 	.word	0x0500000f


	//   ....[30]....
        /*05ec*/ 	.word	0x0500000f


	//   ....[31]....
        /*05f0*/ 	.word	0x0500000f


	//   ....[32]....
        /*05f4*/ 	.word	0x0500000f


	//   ....[33]....
        /*05f8*/ 	.word	0x0500000f


	//   ....[34]....
        /*05fc*/ 	.word	0x0500000f


	//   ....[35]....
        /*0600*/ 	.word	0x0500000f


	//   ....[36]....
        /*0604*/ 	.word	0x0500000f


	//   ....[37]....
        /*0608*/ 	.word	0x0500000f


	//   ....[38]....
        /*060c*/ 	.word	0x0500000f


	//   ....[39]....
        /*0610*/ 	.word	0x0500000f


	//   ....[40]....
        /*0614*/ 	.word	0x0500000f


	//   ....[41]....
        /*0618*/ 	.word	0x0500000f


	//   ....[42]....
        /*061c*/ 	.word	0x0500000f


	//   ....[43]....
        /*0620*/ 	.word	0x0500000f


	//   ....[44]....
        /*0624*/ 	.word	0x0500000f


	//   ....[45]....
        /*0628*/ 	.word	0x0500000f


	//   ....[46]....
        /*062c*/ 	.word	0x0500000f


	//   ....[47]....
        /*0630*/ 	.word	0x0500000f


	//   ....[48]....
        /*0634*/ 	.word	0x0500000f


	//   ....[49]....
        /*0638*/ 	.word	0x0500000f


	//   ....[50]....
        /*063c*/ 	.word	0x0500000f


	//   ....[51]....
        /*0640*/ 	.word	0x0500000f


	//   ....[52]....
        /*0644*/ 	.word	0x0500000f


	//   ....[53]....
        /*0648*/ 	.word	0x0500000f


	//   ....[54]....
        /*064c*/ 	.word	0x0500000f


	//   ....[55]....
        /*0650*/ 	.word	0x0500000f


	//   ....[56]....
        /*0654*/ 	.word	0x0500000f


	//   ....[57]....
        /*0658*/ 	.word	0x0500000f


	//   ....[58]....
        /*065c*/ 	.word	0x0500000f


	//   ....[59]....
        /*0660*/ 	.word	0x0500000f


	//   ....[60]....
        /*0664*/ 	.word	0x0500000f


	//   ....[61]....
        /*0668*/ 	.word	0x0500000f


	//   ....[62]....
        /*066c*/ 	.word	0x0500000f


	//   ....[63]....
        /*0670*/ 	.word	0x0500000f


	//   ....[64]....
        /*0674*/ 	.word	0x0500000f


	//   ....[65]....
        /*0678*/ 	.word	0x0500000f


	//   ....[66]....
        /*067c*/ 	.word	0x0500000f


	//   ....[67]....
        /*0680*/ 	.word	0x0500000f


	//   ....[68]....
        /*0684*/ 	.word	0x0500000f


	//   ....[69]....
        /*0688*/ 	.word	0x0500000f


	//   ....[70]....
        /*068c*/ 	.word	0x0500000f


	//   ....[71]....
        /*0690*/ 	.word	0x0500000f


	//   ....[72]....
        /*0694*/ 	.word	0x0500000f


	//   ....[73]....
        /*0698*/ 	.word	0x0500000f


	//   ....[74]....
        /*069c*/ 	.word	0x0500000f


	//   ....[75]....
        /*06a0*/ 	.word	0x0500000f


	//   ....[76]....
        /*06a4*/ 	.word	0x0500000f


	//   ....[77]....
        /*06a8*/ 	.word	0x0500000f


	//   ....[78]....
        /*06ac*/ 	.word	0x0500000f


	//   ....[79]....
        /*06b0*/ 	.word	0x0500000f


	//   ....[80]....
        /*06b4*/ 	.word	0x0500000f


	//   ....[81]....
        /*06b8*/ 	.word	0x0500000f


	//   ....[82]....
        /*06bc*/ 	.word	0x0500000f


	//   ....[83]....
        /*06c0*/ 	.word	0x0500000f


	//   ....[84]....
        /*06c4*/ 	.word	0x0500000f


	//   ....[85]....
        /*06c8*/ 	.word	0x0500000f


	//   ....[86]....
        /*06cc*/ 	.word	0x0500000f


	//   ....[87]....
        /*06d0*/ 	.word	0x0500000f


	//   ....[88]....
        /*06d4*/ 	.word	0x0500000f


	//   ....[89]....
        /*06d8*/ 	.word	0x0500000f


	//   ....[90]....
        /*06dc*/ 	.word	0x0500000f


	//   ....[91]....
        /*06e0*/ 	.word	0x0500000f


	//   ....[92]....
        /*06e4*/ 	.word	0x0500000f


	//   ....[93]....
        /*06e8*/ 	.word	0x0500000f


	//   ....[94]....
        /*06ec*/ 	.word	0x0500000f


	//   ....[95]....
        /*06f0*/ 	.word	0x0500000f


	//   ....[96]....
        /*06f4*/ 	.word	0x0500000f


	//   ....[97]....
        /*06f8*/ 	.word	0x0500000f


	//   ....[98]....
        /*06fc*/ 	.word	0x0500000f


	//   ....[99]....
        /*0700*/ 	.word	0x0500000f


	//   ....[100]....
        /*0704*/ 	.word	0x0500000f


	//   ....[101]....
        /*0708*/ 	.word	0x0500000f


	//   ....[102]....
        /*070c*/ 	.word	0x0500000f


	//   ....[103]....
        /*0710*/ 	.word	0x0500000f


	//   ....[104]....
        /*0714*/ 	.word	0x0500000f


	//   ....[105]....
        /*0718*/ 	.word	0x0500000f


	//   ....[106]....
        /*071c*/ 	.word	0x0500000f


	//   ....[107]....
        /*0720*/ 	.word	0x0500000f


	//   ....[108]....
        /*0724*/ 	.word	0x0500000f


	//   ....[109]....
        /*0728*/ 	.word	0x0500000f


	//   ....[110]....
        /*072c*/ 	.word	0x0500000f


	//   ....[111]....
        /*0730*/ 	.word	0x0500000f


	//   ....[112]....
        /*0734*/ 	.word	0x0500000f


	//   ....[113]....
        /*0738*/ 	.word	0x0500000f


	//   ....[114]....
        /*073c*/ 	.word	0x0500000f


	//   ....[115]....
        /*0740*/ 	.word	0x0500000f


	//   ....[116]....
        /*0744*/ 	.word	0x0500000f


	//   ....[117]....
        /*0748*/ 	.word	0x0500000f


	//   ....[118]....
        /*074c*/ 	.word	0x0500000f


	//   ....[119]....
        /*0750*/ 	.word	0x0500000f


	//   ....[120]....
        /*0754*/ 	.word	0x0500000f


	//   ....[121]....
        /*0758*/ 	.word	0x0500000f


	//   ....[122]....
        /*075c*/ 	.word	0x0500000f


	//   ....[123]....
        /*0760*/ 	.word	0x0500000f


	//   ....[124]....
        /*0764*/ 	.word	0x0500000f


	//   ....[125]....
        /*0768*/ 	.word	0x0500000f


	//   ....[126]....
        /*076c*/ 	.word	0x0500000f


	//   ....[127]....
        /*0770*/ 	.word	0x0500000f


	//   ....[128]....
        /*0774*/ 	.word	0x0500000f


	//   ....[129]....
        /*0778*/ 	.word	0x0500000f


	//   ....[130]....
        /*077c*/ 	.word	0x0500000f


	//   ....[131]....
        /*0780*/ 	.word	0x0500000f


	//   ....[132]....
        /*0784*/ 	.word	0x0500000f


	//   ....[133]....
        /*0788*/ 	.word	0x0500000f


	//   ....[134]....
        /*078c*/ 	.word	0x0500000f


	//   ....[135]....
        /*0790*/ 	.word	0x0500000f


	//   ....[136]....
        /*0794*/ 	.word	0x0500000f


	//   ....[137]....
        /*0798*/ 	.word	0x0500000f


	//   ....[138]....
        /*079c*/ 	.word	0x0500000f


	//   ....[139]....
        /*07a0*/ 	.word	0x0500000f


	//   ....[140]....
        /*07a4*/ 	.word	0x0500000f


	//   ....[141]....
        /*07a8*/ 	.word	0x0500000f


	//   ....[142]....
        /*07ac*/ 	.word	0x0500000f


	//   ....[143]....
        /*07b0*/ 	.word	0x0500000f


	//   ....[144]....
        /*07b4*/ 	.word	0x0500000f


	//   ....[145]....
        /*07b8*/ 	.word	0x0500000f


	//   ....[146]....
        /*07bc*/ 	.word	0x0500000f


	//   ....[147]....
        /*07c0*/ 	.word	0x0500000f


	//   ....[148]....
        /*07c4*/ 	.word	0x0500000f


	//   ....[149]....
        /*07c8*/ 	.word	0x0500000f


	//   ....[150]....
        /*07cc*/ 	.word	0x0500000f


	//   ....[151]....
        /*07d0*/ 	.word	0x0500000f


	//   ....[152]....
        /*07d4*/ 	.word	0x0500000f


	//   ....[153]....
        /*07d8*/ 	.word	0x0500000f


	//   ....[154]....
        /*07dc*/ 	.word	0x0500000f


	//----- nvinfo : EIATTR_COOP_GROUP_INSTR_OFFSETS
	.align		4
.L_1081:
        /*07e0*/ 	.byte	0x04, 0x28
        /*07e2*/ 	.short	(.L_1083 - .L_1082)


	//   ....[0]....
.L_1082:
        /*07e4*/ 	.word	0x00000070


	//   ....[1]....
        /*07e8*/ 	.word	0x00000140


	//   ....[2]....
        /*07ec*/ 	.word	0x00000190


	//   ....[3]....
        /*07f0*/ 	.word	0x000003c0


	//   ....[4]....
        /*07f4*/ 	.word	0x00000520


	//   ....[5]....
        /*07f8*/ 	.word	0x00000640


	//   ....[6]....
        /*07fc*/ 	.word	0x000007a0


	//   ....[7]....
        /*0800*/ 	.word	0x000034c0


	//   ....[8]....
        /*0804*/ 	.word	0x000034d0


	//   ....[9]....
        /*0808*/ 	.word	0x00003c40


	//   ....[10]....
        /*080c*/ 	.word	0x00003c50


	//   ....[11]....
        /*0810*/ 	.word	0x000043c0


	//   ....[12]....
        /*0814*/ 	.word	0x000043d0


	//   ....[13]....
        /*0818*/ 	.word	0x00004b30


	//   ....[14]....
        /*081c*/ 	.word	0x00004b40


	//   ....[15]....
        /*0820*/ 	.word	0x00005cc0


	//   ....[16]....
        /*0824*/ 	.word	0x00005cd0


	//   ....[17]....
        /*0828*/ 	.word	0x000064c0


	//   ....[18]....
        /*082c*/ 	.word	0x000064d0


	//   ....[19]....
        /*0830*/ 	.word	0x00006cc0


	//   ....[20]....
        /*0834*/ 	.word	0x00006cd0


	//   ....[21]....
        /*0838*/ 	.word	0x000074e0


	//   ....[22]....
        /*083c*/ 	.word	0x000074f0


	//   ....[23]....
        /*0840*/ 	.word	0x00007ef0


	//   ....[24]....
        /*0844*/ 	.word	0x00007f00


	//   ....[25]....
        /*0848*/ 	.word	0x00008010


	//   ....[26]....
        /*084c*/ 	.word	0x00008020


	//   ....[27]....
        /*0850*/ 	.word	0x00008140


	//   ....[28]....
        /*0854*/ 	.word	0x00008150


	//   ....[29]....
        /*0858*/ 	.word	0x00008270


	//   ....[30]....
        /*085c*/ 	.word	0x00008280


	//   ....[31]....
        /*0860*/ 	.word	0x00008600


	//   ....[32]....
        /*0864*/ 	.word	0x00008620


	//   ....[33]....
        /*0868*/ 	.word	0x00008700


	//   ....[34]....
        /*086c*/ 	.word	0x00008720


	//   ....[35]....
        /*0870*/ 	.word	0x00008800


	//   ....[36]....
        /*0874*/ 	.word	0x00008820


	//   ....[37]....
        /*0878*/ 	.word	0x00008900


	//   ....[38]....
        /*087c*/ 	.word	0x00008920


	//   ....[39]....
        /*0880*/ 	.word	0x00009150


	//   ....[40]....
        /*0884*/ 	.word	0x00009850


	//   ....[41]....
        /*0888*/ 	.word	0x00009860


	//   ....[42]....
        /*088c*/ 	.word	0x00009870


	//   ....[43]....
        /*0890*/ 	.word	0x00009880


	//   ....[44]....
        /*0894*/ 	.word	0x00009bc0


	//   ....[45]....
        /*0898*/ 	.word	0x00009bd0


	//   ....[46]....
        /*089c*/ 	.word	0x00009be0


	//   ....[47]....
        /*08a0*/ 	.word	0x00009bf0


	//   ....[48]....
        /*08a4*/ 	.word	0x00009f10


	//   ....[49]....
        /*08a8*/ 	.word	0x00009f20


	//   ....[50]....
        /*08ac*/ 	.word	0x00009f30


	//   ....[51]....
        /*08b0*/ 	.word	0x00009f40


	//   ....[52]....
        /*08b4*/ 	.word	0x0000a280


	//   ....[53]....
        /*08b8*/ 	.word	0x0000a290


	//   ....[54]....
        /*08bc*/ 	.word	0x0000a2a0


	//   ....[55]....
        /*08c0*/ 	.word	0x0000a2b0


	//   ....[56]....
        /*08c4*/ 	.word	0x0000c1e0


	//   ....[57]....
        /*08c8*/ 	.word	0x0000c200


	//   ....[58]....
        /*08cc*/ 	.word	0x0000c210


	//   ....[59]....
        /*08d0*/ 	.word	0x0000c220


	//   ....[60]....
        /*08d4*/ 	.word	0x0000c330


	//   ....[61]....
        /*08d8*/ 	.word	0x0000c380


	//   ....[62]....
        /*08dc*/ 	.word	0x0000c3b0


	//   ....[63]....
        /*08e0*/ 	.word	0x0000c3f0


	//   ....[64]....
        /*08e4*/ 	.word	0x0000c770


	//   ....[65]....
        /*08e8*/ 	.word	0x0000c790


	//   ....[66]....
        /*08ec*/ 	.word	0x0000c7b0


	//   ....[67]....
        /*08f0*/ 	.word	0x0000c7c0


	//   ....[68]....
        /*08f4*/ 	.word	0x0000c890


	//   ....[69]....
        /*08f8*/ 	.word	0x0000c8b0


	//   ....[70]....
        /*08fc*/ 	.word	0x0000c8c0


	//   ....[71]....
        /*0900*/ 	.word	0x0000c940


	//   ....[72]....
        /*0904*/ 	.word	0x0000f0b0


	//   ....[73]....
        /*0908*/ 	.word	0x0000f0e0


	//   ....[74]....
        /*090c*/ 	.word	0x0000f730


	//   ....[75]....
        /*0910*/ 	.word	0x0000f800


	//   ....[76]....
        /*0914*/ 	.word	0x00010120


	//   ....[77]....
        /*0918*/ 	.word	0x00010180


	//   ....[78]....
        /*091c*/ 	.word	0x00011810


	//   ....[79]....
        /*0920*/ 	.word	0x00011e60


	//   ....[80]....
        /*0924*/ 	.word	0x00011e80


	//   ....[81]....
        /*0928*/ 	.word	0x00011e90


	//   ....[82]....
        /*092c*/ 	.word	0x000127d0


	//   ....[83]....
        /*0930*/ 	.word	0x00012860


	//   ....[84]....
        /*0934*/ 	.word	0x00014730


	//   ....[85]....
        /*0938*/ 	.word	0x00014740


	//   ....[86]....
        /*093c*/ 	.word	0x00014770


	//   ....[87]....
        /*0940*/ 	.word	0x00014780


	//   ....[88]....
        /*0944*/ 	.word	0x00015cc0


	//   ....[89]....
        /*0948*/ 	.word	0x00015d00


	//   ....[90]....
        /*094c*/ 	.word	0x00016020


	//   ....[91]....
        /*0950*/ 	.word	0x00016040


	//   ....[92]....
        /*0954*/ 	.word	0x00017150


	//   ....[93]....
        /*0958*/ 	.word	0x00017180


	//   ....[94]....
        /*095c*/ 	.word	0x000171a0


	//   ....[95]....
        /*0960*/ 	.word	0x000171b0


	//   ....[96]....
        /*0964*/ 	.word	0x00017870


	//   ....[97]....
        /*0968*/ 	.word	0x00017880


	//   ....[98]....
        /*096c*/ 	.word	0x00017980


	//   ....[99]....
        /*0970*/ 	.word	0x00017990


	//   ....[100]....
        /*0974*/ 	.word	0x00017aa0


	//   ....[101]....
        /*0978*/ 	.word	0x00017ab0


	//   ....[102]....
        /*097c*/ 	.word	0x00017bc0


	//   ....[103]....
        /*0980*/ 	.word	0x00017bd0


	//   ....[104]....
        /*0984*/ 	.word	0x000180a0


	//   ....[105]....
        /*0988*/ 	.word	0x000180b0


	//   ....[106]....
        /*098c*/ 	.word	0x00018530


	//   ....[107]....
        /*0990*/ 	.word	0x00018540


	//   ....[108]....
        /*0994*/ 	.word	0x00019160


	//   ....[109]....
        /*0998*/ 	.word	0x00019170


	//   ....[110]....
        /*099c*/ 	.word	0x00019280


	//   ....[111]....
        /*09a0*/ 	.word	0x00019290


	//   ....[112]....
        /*09a4*/ 	.word	0x000193a0


	//   ....[113]....
        /*09a8*/ 	.word	0x000193b0


	//   ....[114]....
        /*09ac*/ 	.word	0x000194c0


	//   ....[115]....
        /*09b0*/ 	.word	0x000194d0


	//   ....[116]....
        /*09b4*/ 	.word	0x00019640


	//   ....[117]....
        /*09b8*/ 	.word	0x00019830


	//   ....[118]....
        /*09bc*/ 	.word	0x00019860


	//   ....[119]....
        /*09c0*/ 	.word	0x00019890


	//   ....[120]....
        /*09c4*/ 	.word	0x000198c0


	//   ....[121]....
        /*09c8*/ 	.word	0x000198f0


	//   ....[122]....
        /*09cc*/ 	.word	0x00019920


	//   ....[123]....
        /*09d0*/ 	.word	0x00019ab0


	//   ....[124]....
        /*09d4*/ 	.word	0x00019ae0


	//   ....[125]....
        /*09d8*/ 	.word	0x00019b10


	//   ....[126]....
        /*09dc*/ 	.word	0x00019b40


	//   ....[127]....
        /*09e0*/ 	.word	0x00019b70


	//   ....[128]....
        /*09e4*/ 	.word	0x00019ba0


	//   ....[129]....
        /*09e8*/ 	.word	0x00019c30


	//   ....[130]....
        /*09ec*/ 	.word	0x00019c60


	//   ....[131]....
        /*09f0*/ 	.word	0x00019c70


	//   ....[132]....
        /*09f4*/ 	.word	0x00019cb0


	//   ....[133]....
        /*09f8*/ 	.word	0x0001b150


	//   ....[134]....
        /*09fc*/ 	.word	0x0001cfd0


	//   ....[135]....
        /*0a00*/ 	.word	0x0001cff0


	//   ....[136]....
        /*0a04*/ 	.word	0x0001d090


	//   ....[137]....
        /*0a08*/ 	.word	0x0001d0b0


	//   ....[138]....
        /*0a0c*/ 	.word	0x0001d140


	//   ....[139]....
        /*0a10*/ 	.word	0x0001d160


	//   ....[140]....
        /*0a14*/ 	.word	0x0001d1f0


	//   ....[141]....
        /*0a18*/ 	.word	0x0001d210


	//   ....[142]....
        /*0a1c*/ 	.word	0x0001d2a0


	//   ....[143]....
        /*0a20*/ 	.word	0x0001d2c0


	//   ....[144]....
        /*0a24*/ 	.word	0x0001d350


	//   ....[145]....
        /*0a28*/ 	.word	0x0001d370


	//   ....[146]....
        /*0a2c*/ 	.word	0x0001d400


	//   ....[147]....
        /*0a30*/ 	.word	0x0001d420


	//   ....[148]....
        /*0a34*/ 	.word	0x0001d430


	//   ....[149]....
        /*0a38*/ 	.word	0x0001d4b0


	//   ....[150]....
        /*0a3c*/ 	.word	0x0001dc00


	//   ....[151]....
        /*0a40*/ 	.word	0x0001dc30


	//   ....[152]....
        /*0a44*/ 	.word	0x0001dc90


	//   ....[153]....
        /*0a48*/ 	.word	0x0001dce0


	//   ....[154]....
        /*0a4c*/ 	.word	0x0001dd30


	//   ....[155]....
        /*0a50*/ 	.word	0x0001dd80


	//   ....[156]....
        /*0a54*/ 	.word	0x0001ddd0


	//   ....[157]....
        /*0a58*/ 	.word	0x0001de20


	//   ....[158]....
        /*0a5c*/ 	.word	0x0001de70


	//   ....[159]....
        /*0a60*/ 	.word	0x0001dec0


	//   ....[160]....
        /*0a64*/ 	.word	0x0001df10


	//   ....[161]....
        /*0a68*/ 	.word	0x0001df60


	//   ....[162]....
        /*0a6c*/ 	.word	0x0001dfb0


	//   ....[163]....
        /*0a70*/ 	.word	0x0001dff0


	//   ....[164]....
        /*0a74*/ 	.word	0x0001e010


	//   ....[165]....
        /*0a78*/ 	.word	0x0001e050


	//   ....[166]....
        /*0a7c*/ 	.word	0x0001e790


	//   ....[167]....
        /*0a80*/ 	.word	0x0001e7c0


	//   ....[168]....
        /*0a84*/ 	.word	0x0001e820


	//   ....[169]....
        /*0a88*/ 	.word	0x0001e830


	//   ....[170]....
        /*0a8c*/ 	.word	0x0001e880


	//   ....[171]....
        /*0a90*/ 	.word	0x0001e890


	//   ....[172]....
        /*0a94*/ 	.word	0x0001e8e0


	//   ....[173]....
        /*0a98*/ 	.word	0x0001e8f0


	//   ....[174]....
        /*0a9c*/ 	.word	0x0001e940


	//   ....[175]....
        /*0aa0*/ 	.word	0x0001e950


	//   ....[176]....
        /*0aa4*/ 	.word	0x0001e9a0


	//   ....[177]....
        /*0aa8*/ 	.word	0x0001e9b0


	//   ....[178]....
        /*0aac*/ 	.word	0x0001ea00


	//   ....[179]....
        /*0ab0*/ 	.word	0x0001ea10


	//   ....[180]....
        /*0ab4*/ 	.word	0x0001ea20


	//   ....[181]....
        /*0ab8*/ 	.word	0x0001ea70


	//   ....[182]....
        /*0abc*/ 	.word	0x0001ecd0


	//   ....[183]....
        /*0ac0*/ 	.word	0x0001ecf0


	//   ....[184]....
        /*0ac4*/ 	.word	0x0001ed00


	//   ....[185]....
        /*0ac8*/ 	.word	0x0001ed70


	//   ....[186]....
        /*0acc*/ 	.word	0x0001ed80


	//   ....[187]....
        /*0ad0*/ 	.word	0x0001edf0


	//   ....[188]....
        /*0ad4*/ 	.word	0x0001ee00


	//   ....[189]....
        /*0ad8*/ 	.word	0x0001ee70


	//   ....[190]....
        /*0adc*/ 	.word	0x0001ee80


	//   ....[191]....
        /*0ae0*/ 	.word	0x0001eef0


	//   ....[192]....
        /*0ae4*/ 	.word	0x0001ef00


	//   ....[193]....
        /*0ae8*/ 	.word	0x0001ef70


	//   ....[194]....
        /*0aec*/ 	.word	0x0001ef80


	//   ....[195]....
        /*0af0*/ 	.word	0x0001eff0


	//   ....[196]....
        /*0af4*/ 	.word	0x0001f000


	//   ....[197]....
        /*0af8*/ 	.word	0x0001f010


	//   ....[198]....
        /*0afc*/ 	.word	0x0001f5a0


	//   ....[199]....
        /*0b00*/ 	.word	0x0001f5e0


	//   ....[200]....
        /*0b04*/ 	.word	0x0001f620


	//   ....[201]....
        /*0b08*/ 	.word	0x0001f640


	//   ....[202]....
        /*0b0c*/ 	.word	0x0001f650


	//   ....[203]....
        /*0b10*/ 	.word	0x0001f670


	//   ....[204]....
        /*0b14*/ 	.word	0x0001f6e0


	//   ....[205]....
        /*0b18*/ 	.word	0x0001f700


	//   ....[206]....
        /*0b1c*/ 	.word	0x0001f760


	//   ....[207]....
        /*0b20*/ 	.word	0x0001f780


	//   ....[208]....
        /*0b24*/ 	.word	0x0001f7e0


	//   ....[209]....
        /*0b28*/ 	.word	0x0001f800


	//   ....[210]....
        /*0b2c*/ 	.word	0x0001f860


	//   ....[211]....
        /*0b30*/ 	.word	0x0001f880


	//   ....[212]....
        /*0b34*/ 	.word	0x0001f8d0


	//   ....[213]....
        /*0b38*/ 	.word	0x0001f8f0


	//   ....[214]....
        /*0b3c*/ 	.word	0x0001fd30


	//   ....[215]....
        /*0b40*/ 	.word	0x0001fd60


	//   ....[216]....
        /*0b44*/ 	.word	0x0001fdc0


	//   ....[217]....
        /*0b48*/ 	.word	0x0001fdf0


	//   ....[218]....
        /*0b4c*/ 	.word	0x0001fe20


	//   ....[219]....
        /*0b50*/ 	.word	0x0001fe50


	//   ....[220]....
        /*0b54*/ 	.word	0x0001fe80


	//   ....[221]....
        /*0b58*/ 	.word	0x0001feb0


	//   ....[222]....
        /*0b5c*/ 	.word	0x00020050


	//   ....[223]....
        /*0b60*/ 	.word	0x00020080


	//   ....[224]....
        /*0b64*/ 	.word	0x000200b0


	//   ....[225]....
        /*0b68*/ 	.word	0x000200e0


	//   ....[226]....
        /*0b6c*/ 	.word	0x00020110


	//   ....[227]....
        /*0b70*/ 	.word	0x00020140


	//   ....[228]....
        /*0b74*/ 	.word	0x00020200


	//   ....[229]....
        /*0b78*/ 	.word	0x00020220


	//   ....[230]....
        /*0b7c*/ 	.word	0x00020240


	//   ....[231]....
        /*0b80*/ 	.word	0x000202a0


	//   ....[232]....
        /*0b84*/ 	.word	0x00020cc0


	//   ....[233]....
        /*0b88*/ 	.word	0x00020fe0


	//   ....[234]....
        /*0b8c*/ 	.word	0x00021070


	//   ....[235]....
        /*0b90*/ 	.word	0x00021110


	//   ....[236]....
        /*0b94*/ 	.word	0x000211a0


	//   ....[237]....
        /*0b98*/ 	.word	0x00021240


	//   ....[238]....
        /*0b9c*/ 	.word	0x000212d0


	//   ....[239]....
        /*0ba0*/ 	.word	0x00021370


	//   ....[240]....
        /*0ba4*/ 	.word	0x00021400


	//   ....[241]....
        /*0ba8*/ 	.word	0x000214f0


	//   ....[242]....
        /*0bac*/ 	.word	0x00021580


	//   ....[243]....
        /*0bb0*/ 	.word	0x00021620


	//   ....[244]....
        /*0bb4*/ 	.word	0x000216b0


	//   ....[245]....
        /*0bb8*/ 	.word	0x00021750


	//   ....[246]....
        /*0bbc*/ 	.word	0x000217e0


	//   ....[247]....
        /*0bc0*/ 	.word	0x00021880


	//   ....[248]....
        /*0bc4*/ 	.word	0x00021910


	//   ....[249]....
        /*0bc8*/ 	.word	0x00021a00


	//   ....[250]....
        /*0bcc*/ 	.word	0x00021a90


	//   ....[251]....
        /*0bd0*/ 	.word	0x00021b20


	//   ....[252]....
        /*0bd4*/ 	.word	0x00021bb0


	//   ....[253]....
        /*0bd8*/ 	.word	0x00021c40


	//   ....[254]....
        /*0bdc*/ 	.word	0x00021cd0


	//   ....[255]....
        /*0be0*/ 	.word	0x00021d60


	//   ....[0]....
        /*0be4*/ 	.word	0x00021df0


	//   ....[1]....
        /*0be8*/ 	.word	0x00021f20


	//   ....[2]....
        /*0bec*/ 	.word	0x00021fd0


	//   ....[3]....
        /*0bf0*/ 	.word	0x00022060


	//   ....[4]....
        /*0bf4*/ 	.word	0x000220b0


	//   ....[5]....
        /*0bf8*/ 	.word	0x00022100


	//   ....[6]....
        /*0bfc*/ 	.word	0x00022190


	//   ....[7]....
        /*0c00*/ 	.word	0x00022220


	//   ....[8]....
        /*0c04*/ 	.word	0x00022270


	//   ....[9]....
        /*0c08*/ 	.word	0x000222c0


	//   ....[10]....
        /*0c0c*/ 	.word	0x00022350


	//   ....[11]....
        /*0c10*/ 	.word	0x000223e0


	//   ....[12]....
        /*0c14*/ 	.word	0x00022430


	//   ....[13]....
        /*0c18*/ 	.word	0x00022480


	//   ....[14]....
        /*0c1c*/ 	.word	0x00022510


	//   ....[15]....
        /*0c20*/ 	.word	0x000225a0


	//   ....[16]....
        /*0c24*/ 	.word	0x000225f0


	//   ....[17]....
        /*0c28*/ 	.word	0x00022640


	//   ....[18]....
        /*0c2c*/ 	.word	0x00022730


	//   ....[19]....
        /*0c30*/ 	.word	0x000227e0


	//   ....[20]....
        /*0c34*/ 	.word	0x00022860


	//   ....[21]....
        /*0c38*/ 	.word	0x000228f0


	//   ....[22]....
        /*0c3c*/ 	.word	0x00022a50


	//   ....[23]....
        /*0c40*/ 	.word	0x00022bb0


	//   ....[24]....
        /*0c44*/ 	.word	0x00022c10


	//   ....[25]....
        /*0c48*/ 	.word	0x00022c60


	//   ....[26]....
        /*0c4c*/ 	.word	0x00022cf0


	//   ....[27]....
        /*0c50*/ 	.word	0x00022d90


	//   ....[28]....
        /*0c54*/ 	.word	0x00022e10


	//   ....[29]....
        /*0c58*/ 	.word	0x00022e80


	//   ....[30]....
        /*0c5c*/ 	.word	0x00022ff0


	//   ....[31]....
        /*0c60*/ 	.word	0x00023120


	//   ....[32]....
        /*0c64*/ 	.word	0x00023190


	//   ....[33]....
        /*0c68*/ 	.word	0x000231e0


	//   ....[34]....
        /*0c6c*/ 	.word	0x000234c0


	//   ....[35]....
        /*0c70*/ 	.word	0x00023510


	//   ....[36]....
        /*0c74*/ 	.word	0x000235a0


	//   ....[37]....
        /*0c78*/ 	.word	0x00023630


	//   ....[38]....
        /*0c7c*/ 	.word	0x000236c0


	//   ....[39]....
        /*0c80*/ 	.word	0x00023750


	//   ....[40]....
        /*0c84*/ 	.word	0x000237e0


	//   ....[41]....
        /*0c88*/ 	.word	0x00023870


	//   ....[42]....
        /*0c8c*/ 	.word	0x000238f0


	//   ....[43]....
        /*0c90*/ 	.word	0x00023940


	//   ....[44]....
        /*0c94*/ 	.word	0x000239d0


	//   ....[45]....
        /*0c98*/ 	.word	0x00023a60


	//   ....[46]....
        /*0c9c*/ 	.word	0x00023ae0


	//   ....[47]....
        /*0ca0*/ 	.word	0x00023b30


	//   ....[48]....
        /*0ca4*/ 	.word	0x00023bc0


	//   ....[49]....
        /*0ca8*/ 	.word	0x00023c50


	//   ....[50]....
        /*0cac*/ 	.word	0x00023ce0


	//   ....[51]....
        /*0cb0*/ 	.word	0x00023d70


	//   ....[52]....
        /*0cb4*/ 	.word	0x00023e00


	//   ....[53]....
        /*0cb8*/ 	.word	0x00023e90


	//   ....[54]....
        /*0cbc*/ 	.word	0x00023f50


	//   ....[55]....
        /*0cc0*/ 	.word	0x00024230


	//   ....[56]....
        /*0cc4*/ 	.word	0x00024320


	//   ....[57]....
        /*0cc8*/ 	.word	0x000243c0


	//   ....[58]....
        /*0ccc*/ 	.word	0x00024420


	//   ....[59]....
        /*0cd0*/ 	.word	0x00024520


	//   ....[60]....
        /*0cd4*/ 	.word	0x00024590


	//   ....[61]....
        /*0cd8*/ 	.word	0x00024690


	//   ....[62]....
        /*0cdc*/ 	.word	0x00024700


	//   ....[63]....
        /*0ce0*/ 	.word	0x00024800


	//   ....[64]....
        /*0ce4*/ 	.word	0x00024870


	//   ....[65]....
        /*0ce8*/ 	.word	0x00024970


	//   ....[66]....
        /*0cec*/ 	.word	0x000249e0


	//   ....[67]....
        /*0cf0*/ 	.word	0x00024ae0


	//   ....[68]....
        /*0cf4*/ 	.word	0x00024b50


	//   ....[69]....
        /*0cf8*/ 	.word	0x00024c50


	//   ....[70]....
        /*0cfc*/ 	.word	0x00024cc0


	//   ....[71]....
        /*0d00*/ 	.word	0x00024d60


	//   ....[72]....
        /*0d04*/ 	.word	0x00024e60


	//   ....[73]....
        /*0d08*/ 	.word	0x00024ed0


	//   ....[74]....
        /*0d0c*/ 	.word	0x00024f50


	//   ....[75]....
        /*0d10*/ 	.word	0x00025010


	//   ....[76]....
        /*0d14*/ 	.word	0x00025090


	//   ....[77]....
        /*0d18*/ 	.word	0x00025160


	//   ....[78]....
        /*0d1c*/ 	.word	0x000251e0


	//   ....[79]....
        /*0d20*/ 	.word	0x000252b0


	//   ....[80]....
        /*0d24*/ 	.word	0x00025330


	//   ....[81]....
        /*0d28*/ 	.word	0x00025400


	//   ....[82]....
        /*0d2c*/ 	.word	0x00025480


	//   ....[83]....
        /*0d30*/ 	.word	0x00025550


	//   ....[84]....
        /*0d34*/ 	.word	0x000255d0


	//   ....[85]....
        /*0d38*/ 	.word	0x00025690


	//   ....[86]....
        /*0d3c*/ 	.word	0x00025710


	//   ....[87]....
        /*0d40*/ 	.word	0x000257c0


	//   ....[88]....
        /*0d44*/ 	.word	0x000258f0


	//   ....[89]....
        /*0d48*/ 	.word	0x00025990


	//   ....[90]....
        /*0d4c*/ 	.word	0x00025a00


	//   ....[91]....
        /*0d50*/ 	.word	0x00025ac0


	//   ....[92]....
        /*0d54*/ 	.word	0x00025b20


	//   ....[93]....
        /*0d58*/ 	.word	0x00025be0


	//   ....[94]....
        /*0d5c*/ 	.word	0x00025c40


	//   ....[95]....
        /*0d60*/ 	.word	0x00025d00


	//   ....[96]....
        /*0d64*/ 	.word	0x00025d60


	//   ....[97]....
        /*0d68*/ 	.word	0x00025e20


	//   ....[98]....
        /*0d6c*/ 	.word	0x00025e80


	//   ....[99]....
        /*0d70*/ 	.word	0x00025f40


	//   ....[100]....
        /*0d74*/ 	.word	0x00025fa0


	//   ....[101]....
        /*0d78*/ 	.word	0x00026060


	//   ....[102]....
        /*0d7c*/ 	.word	0x000260c0


	//   ....[103]....
        /*0d80*/ 	.word	0x00026180


	//   ....[104]....
        /*0d84*/ 	.word	0x00026270


	//   ....[105]....
        /*0d88*/ 	.word	0x00026310


	//   ....[106]....
        /*0d8c*/ 	.word	0x00026370


	//   ....[107]....
        /*0d90*/ 	.word	0x00026450


	//   ....[108]....
        /*0d94*/ 	.word	0x000264b0


	//   ....[109]....
        /*0d98*/ 	.word	0x00026590


	//   ....[110]....
        /*0d9c*/ 	.word	0x000265f0


	//   ....[111]....
        /*0da0*/ 	.word	0x000266d0


	//   ....[112]....
        /*0da4*/ 	.word	0x00026730


	//   ....[113]....
        /*0da8*/ 	.word	0x00026810


	//   ....[114]....
        /*0dac*/ 	.word	0x00026870


	//   ....[115]....
        /*0db0*/ 	.word	0x00026950


	//   ....[116]....
        /*0db4*/ 	.word	0x000269b0


	//   ....[117]....
        /*0db8*/ 	.word	0x00026a90


	//   ....[118]....
        /*0dbc*/ 	.word	0x00026af0


	//   ....[119]....
        /*0dc0*/ 	.word	0x00026bc0


	//   ....[120]....
        /*0dc4*/ 	.word	0x00026ce0


	//   ....[121]....
        /*0dc8*/ 	.word	0x00026d80


	//   ....[122]....
        /*0dcc*/ 	.word	0x00026e40


	//   ....[123]....
        /*0dd0*/ 	.word	0x00026f10


	//   ....[124]....
        /*0dd4*/ 	.word	0x00026f70


	//   ....[125]....
        /*0dd8*/ 	.word	0x00027050


	//   ....[126]....
        /*0ddc*/ 	.word	0x000270b0


	//   ....[127]....
        /*0de0*/ 	.word	0x00027180


	//   ....[128]....
        /*0de4*/ 	.word	0x000271e0


	//   ....[129]....
        /*0de8*/ 	.word	0x000272b0


	//   ....[130]....
        /*0dec*/ 	.word	0x00027310


	//   ....[131]....
        /*0df0*/ 	.word	0x000273f0


	//   ....[132]....
        /*0df4*/ 	.word	0x00027450


	//   ....[133]....
        /*0df8*/ 	.word	0x00027520


	//   ....[134]....
        /*0dfc*/ 	.word	0x00027580


	//   ....[135]....
        /*0e00*/ 	.word	0x00027640


	//   ....[136]....
        /*0e04*/ 	.word	0x000276d0


	//   ....[137]....
        /*0e08*/ 	.word	0x00027770


	//   ....[138]....
        /*0e0c*/ 	.word	0x000278f0


	//   ....[139]....
        /*0e10*/ 	.word	0x00027960


	//   ....[140]....
        /*0e14*/ 	.word	0x000279d0


	//   ....[141]....
        /*0e18*/ 	.word	0x00027a40


	//   ....[142]....
        /*0e1c*/ 	.word	0x00027ab0


	//   ....[143]....
        /*0e20*/ 	.word	0x00027b30


	//   ....[144]....
        /*0e24*/ 	.word	0x00027bb0


	//   ....[145]....
        /*0e28*/ 	.word	0x00027c40


	//   ....[146]....
        /*0e2c*/ 	.word	0x00027cb0


	//   ....[147]....
        /*0e30*/ 	.word	0x00027d20


	//   ....[148]....
        /*0e34*/ 	.word	0x00027d90


	//   ....[149]....
        /*0e38*/ 	.word	0x00027e10


	//   ....[150]....
        /*0e3c*/ 	.word	0x00027e80


	//   ....[151]....
        /*0e40*/ 	.word	0x00027f10


	//   ....[152]....
        /*0e44*/ 	.word	0x00027f70


	//   ....[153]....
        /*0e48*/ 	.word	0x00028000


	//   ....[154]....
        /*0e4c*/ 	.word	0x00028130


	//----- nvinfo : EIATTR_REG_RECONFIG
	.align		4
.L_1083:
        /*0e50*/ 	.byte	0x01, 0x54
	.zero		2


	//----- nvinfo : EIATTR_SYSCALL_OFFSETS
	.align		4
        /*0e54*/ 	.byte	0x04, 0x46
        /*0e56*/ 	.short	(.L_1085 - .L_1084)


	//   ....[0]....
.L_1084:
        /*0e58*/ 	.word	0x00001cd0


	//   ....[1]....
        /*0e5c*/ 	.word	0x00001e20


	//   ....[2]....
        /*0e60*/ 	.word	0x000092f0


	//   ....[3]....
        /*0e64*/ 	.word	0x000095f0


	//   ....[4]....
        /*0e68*/ 	.word	0x0001c6d0


	//   ....[5]....
        /*0e6c*/ 	.word	0x0001c820


	//   ....[6]....
        /*0e70*/ 	.word	0x0001c910


	//   ....[7]....
        /*0e74*/ 	.word	0x0001d880


	//----- nvinfo : EIATTR_MBARRIER_INSTR_OFFSETS
	.align		4
.L_1085:
        /*0e78*/ 	.byte	0x04, 0x39
        /*0e7a*/ 	.short	(.L_1087 - .L_1086)


	//   ....[0]....
.L_1086:
        /*0e7c*/ 	.word	0x00000270
        /*0e80*/ 	.word	0x000000ff
        /*0e84*/ 	.word	0x00028800
        /*0e88*/ 	.short	0x0100
        /*0e8a*/ 	.byte	0x08
	.zero		1


	//   ....[1]....
        /*0e8c*/ 	.word	0x00000280
        /*0e90*/ 	.word	0x000000ff
        /*0e94*/ 	.word	0x00028820
        /*0e98*/ 	.short	0x0100
        /*0e9a*/ 	.byte	0x08
	.zero		1


	//   ....[2]....
        /*0e9c*/ 	.word	0x00000370
        /*0ea0*/ 	.word	0x000000ff
        /*0ea4*/ 	.word	0x00028830
        /*0ea8*/ 	.short	0x0100
        /*0eaa*/ 	.byte	0x08
	.zero		1


	//   ....[3]....
        /*0eac*/ 	.word	0x00000380
        /*0eb0*/ 	.word	0x000000ff
        /*0eb4*/ 	.word	0x00028840
        /*0eb8*/ 	.short	0x0100
        /*0eba*/ 	.byte	0x08
	.zero		1


	//   ....[4]....
        /*0ebc*/ 	.word	0x00000390
        /*0ec0*/ 	.word	0x000000ff
        /*0ec4*/ 	.word	0x00028838
        /*0ec8*/ 	.short	0x0100
        /*0eca*/ 	.byte	0x08
	.zero		1


	//   ....[5]....
        /*0ecc*/ 	.word	0x000003a0
        /*0ed0*/ 	.word	0x000000ff
        /*0ed4*/ 	.word	0x00028848
        /*0ed8*/ 	.short	0x0100
        /*0eda*/ 	.byte	0x08
	.zero		1


	//   ....[6]....
        /*0edc*/ 	.word	0x000004d0
        /*0ee0*/ 	.word	0x000000ff
        /*0ee4*/ 	.word	0x00028850
        /*0ee8*/ 	.short	0x0100
        /*0eea*/ 	.byte	0x08
	.zero		1


	//   ....[7]....
        /*0eec*/ 	.word	0x000004e0
        /*0ef0*/ 	.word	0x000000ff
        /*0ef4*/ 	.word	0x00028860
        /*0ef8*/ 	.short	0x0100
        /*0efa*/ 	.byte	0x08
	.zero		1


	//   ....[8]....
        /*0efc*/ 	.word	0x000004f0
        /*0f00*/ 	.word	0x000000ff
        /*0f04*/ 	.word	0x00028858
        /*0f08*/ 	.short	0x0100
        /*0f0a*/ 	.byte	0x08
	.zero		1


	//   ....[9]....
        /*0f0c*/ 	.word	0x00000500
        /*0f10*/ 	.word	0x000000ff
        /*0f14*/ 	.word	0x00028868
        /*0f18*/ 	.short	0x0100
        /*0f1a*/ 	.byte	0x08
	.zero		1


	//   ....[10]....
        /*0f1c*/ 	.word	0x000005f0
        /*0f20*/ 	.word	0x000000ff
        /*0f24*/ 	.word	0x00028870
        /*0f28*/ 	.short	0x0100
        /*0f2a*/ 	.byte	0x06
	.zero		1


	//   ....[11]....
        /*0f2c*/ 	.word	0x00000600
        /*0f30*/ 	.word	0x000000ff
        /*0f34*/ 	.word	0x00028880
        /*0f38*/ 	.short	0x0100
        /*0f3a*/ 	.byte	0x06
	.zero		1


	//   ....[12]....
        /*0f3c*/ 	.word	0x00000610
        /*0f40*/ 	.word	0x000000ff
        /*0f44*/ 	.word	0x00028878
        /*0f48*/ 	.short	0x0100
        /*0f4a*/ 	.byte	0x06
	.zero		1


	//   ....[13]....
        /*0f4c*/ 	.word	0x00000620
        /*0f50*/ 	.word	0x000000ff
        /*0f54*/ 	.word	0x00028888
        /*0f58*/ 	.short	0x0100
        /*0f5a*/ 	.byte	0x06
	.zero		1


	//   ....[14]....
        /*0f5c*/ 	.word	0x00000750
        /*0f60*/ 	.word	0x000000ff
        /*0f64*/ 	.word	0x00028890
        /*0f68*/ 	.short	0x0100
        /*0f6a*/ 	.byte	0x08
	.zero		1


	//   ....[15]....
        /*0f6c*/ 	.word	0x00000760
        /*0f70*/ 	.word	0x000000ff
        /*0f74*/ 	.word	0x000288a0
        /*0f78*/ 	.short	0x0100
        /*0f7a*/ 	.byte	0x08
	.zero		1


	//   ....[16]....
        /*0f7c*/ 	.word	0x00000770
        /*0f80*/ 	.word	0x000000ff
        /*0f84*/ 	.word	0x00028898
        /*0f88*/ 	.short	0x0100
        /*0f8a*/ 	.byte	0x08
	.zero		1


	//   ....[17]....
        /*0f8c*/ 	.word	0x00000780
        /*0f90*/ 	.word	0x000000ff
        /*0f94*/ 	.word	0x000288a8
        /*0f98*/ 	.short	0x0100
        /*0f9a*/ 	.byte	0x08
	.zero		1


	//   ....[18]....
        /*0f9c*/ 	.word	0x000008b0
        /*0fa0*/ 	.word	0x000000ff
        /*0fa4*/ 	.word	0x000288b0
        /*0fa8*/ 	.short	0x0100
        /*0faa*/ 	.byte	0x08
	.zero		1


	//   ....[19]....
        /*0fac*/ 	.word	0x000008c0
        /*0fb0*/ 	.word	0x000000ff
        /*0fb4*/ 	.word	0x000288c0
        /*0fb8*/ 	.short	0x0100
        /*0fba*/ 	.byte	0x08
	.zero		1


	//   ....[20]....
        /*0fbc*/ 	.word	0x000008d0
        /*0fc0*/ 	.word	0x000000ff
        /*0fc4*/ 	.word	0x000288b8
        /*0fc8*/ 	.short	0x0100
        /*0fca*/ 	.byte	0x08
	.zero		1


	//   ....[21]....
        /*0fcc*/ 	.word	0x000008e0
        /*0fd0*/ 	.word	0x000000ff
        /*0fd4*/ 	.word	0x000288c8
        /*0fd8*/ 	.short	0x0100
        /*0fda*/ 	.byte	0x08
	.zero		1


	//   ....[22]....
        /*0fdc*/ 	.word	0x00003470
        /*0fe0*/ 	.word	0x00000059
        /*0fe4*/ 	.word	0x00028890
        /*0fe8*/ 	.short	0x010a
        /*0fea*/ 	.byte	0x3f
	.zero		1


	//   ....[23]....
        /*0fec*/ 	.word	0x00005c60
        /*0ff0*/ 	.word	0x00000059
        /*0ff4*/ 	.word	0x00028890
        /*0ff8*/ 	.short	0x010a
        /*0ffa*/ 	.byte	0x3f
	.zero		1


	//   ....[24]....
        /*0ffc*/ 	.word	0x00007d50
        /*1000*/ 	.word	0x00000059
        /*1004*/ 	.word	0x00028890
        /*1008*/ 	.short	0x010a
        /*100a*/ 	.byte	0x3f
	.zero		1


	//   ....[25]....
        /*100c*/ 	.word	0x00008450
        /*1010*/ 	.word	0x0000000b
        /*1014*/ 	.word	0x00000000
        /*1018*/ 	.short	0x0101
        /*101a*/ 	.byte	0x3f
	.zero		1


	//   ....[26]....
        /*101c*/ 	.word	0x00008490
        /*1020*/ 	.word	0x00000059
        /*1024*/ 	.word	0x000288b0
        /*1028*/ 	.short	0x010a
        /*102a*/ 	.byte	0x3f
	.zero		1


	//   ....[27]....
        /*102c*/ 	.word	0x00008aa0
        /*1030*/ 	.word	0x00000059
        /*1034*/ 	.word	0x00000000
        /*1038*/ 	.short	0x0101
        /*103a*/ 	.byte	0x3f
	.zero		1


	//   ....[28]....
        /*103c*/ 	.word	0x00009380
        /*1040*/ 	.word	0x00000012
        /*1044*/ 	.word	0x00028800
        /*1048*/ 	.short	0x010a
        /*104a*/ 	.byte	0x3f
	.zero		1


	//   ....[29]....
        /*104c*/ 	.word	0x000093d0
        /*1050*/ 	.word	0x00000012
        /*1054*/ 	.word	0x00028800
        /*1058*/ 	.short	0x010a
        /*105a*/ 	.byte	0x3f
	.zero		1


	//   ....[30]....
        /*105c*/ 	.word	0x0000a600
        /*1060*/ 	.word	0x00000012
        /*1064*/ 	.word	0x00028800
        /*1068*/ 	.short	0x010a
        /*106a*/ 	.byte	0x3f
	.zero		1


	//   ....[31]....
        /*106c*/ 	.word	0x0000cd10
        /*1070*/ 	.word	0x00000012
        /*1074*/ 	.word	0x00028800
        /*1078*/ 	.short	0x010a
        /*107a*/ 	.byte	0x3f
	.zero		1


	//   ....[32]....
        /*107c*/ 	.word	0x0000e910
        /*1080*/ 	.word	0x00000000
        /*1084*/ 	.word	0x00028830
        /*1088*/ 	.short	0x010a
        /*108a*/ 	.byte	0x3f
	.zero		1


	//   ....[33]....
        /*108c*/ 	.word	0x0000e950
        /*1090*/ 	.word	0x00000000
        /*1094*/ 	.word	0x00028830
        /*1098*/ 	.short	0x010a
        /*109a*/ 	.byte	0x3f
	.zero		1


	//   ....[34]....
        /*109c*/ 	.word	0x00010320
        /*10a0*/ 	.word	0x00000000
        /*10a4*/ 	.word	0x00000000
        /*10a8*/ 	.short	0x0101
        /*10aa*/ 	.byte	0x3f
	.zero		1


	//   ....[35]....
        /*10ac*/ 	.word	0x00010e80
        /*10b0*/ 	.word	0x00000005
        /*10b4*/ 	.word	0x00028830
        /*10b8*/ 	.short	0x010a
        /*10ba*/ 	.byte	0x3f
	.zero		1


	//   ....[36]....
        /*10bc*/ 	.word	0x00010ed0
        /*10c0*/ 	.word	0x00000005
        /*10c4*/ 	.word	0x00028830
        /*10c8*/ 	.short	0x010a
        /*10ca*/ 	.byte	0x3f
	.zero		1


	//   ....[37]....
        /*10cc*/ 	.word	0x00011310
        /*10d0*/ 	.word	0x00000006
        /*10d4*/ 	.word	0x00028850
        /*10d8*/ 	.short	0x010a
        /*10da*/ 	.byte	0x3f
	.zero		1


	//   ....[38]....
        /*10dc*/ 	.word	0x00011350
        /*10e0*/ 	.word	0x00000006
        /*10e4*/ 	.word	0x00028850
        /*10e8*/ 	.short	0x010a
        /*10ea*/ 	.byte	0x3f
	.zero		1


	//   ....[39]....
        /*10ec*/ 	.word	0x000130a0
        /*10f0*/ 	.word	0x00000000
        /*10f4*/ 	.word	0x00000000
        /*10f8*/ 	.short	0x0101
        /*10fa*/ 	.byte	0x3f
	.zero		1


	//   ....[40]....
        /*10fc*/ 	.word	0x00013320
        /*1100*/ 	.word	0x0000000e
        /*1104*/ 	.word	0x00000000
        /*1108*/ 	.short	0x0101
        /*110a*/ 	.byte	0x3f
	.zero		1


	//   ....[41]....
        /*110c*/ 	.word	0x00013a30
        /*1110*/ 	.word	0x00000005
        /*1114*/ 	.word	0x00028830
        /*1118*/ 	.short	0x010a
        /*111a*/ 	.byte	0x3f
	.zero		1


	//   ....[42]....
        /*111c*/ 	.word	0x00013a80
        /*1120*/ 	.word	0x00000005
        /*1124*/ 	.word	0x00028830
        /*1128*/ 	.short	0x010a
        /*112a*/ 	.byte	0x3f
	.zero		1


	//   ....[43]....
        /*112c*/ 	.word	0x00013e90
        /*1130*/ 	.word	0x00000006
        /*1134*/ 	.word	0x00028850
        /*1138*/ 	.short	0x010a
        /*113a*/ 	.byte	0x3f
	.zero		1


	//   ....[44]....
        /*113c*/ 	.word	0x00013ed0
        /*1140*/ 	.word	0x00000006
        /*1144*/ 	.word	0x00028850
        /*1148*/ 	.short	0x010a
        /*114a*/ 	.byte	0x3f
	.zero		1


	//   ....[45]....
        /*114c*/ 	.word	0x000152d0
        /*1150*/ 	.word	0x0000002f
        /*1154*/ 	.word	0x00000000
        /*1158*/ 	.short	0x0101
        /*115a*/ 	.byte	0x3f
	.zero		1


	//   ....[46]....
        /*115c*/ 	.word	0x00015570
        /*1160*/ 	.word	0x0000000c
        /*1164*/ 	.word	0x00000000
        /*1168*/ 	.short	0x0101
        /*116a*/ 	.byte	0x3f
	.zero		1


	//   ....[47]....
        /*116c*/ 	.word	0x00015bc0
        /*1170*/ 	.word	0x0000000d
        /*1174*/ 	.word	0x00028850
        /*1178*/ 	.short	0x010a
        /*117a*/ 	.byte	0x3f
	.zero		1


	//   ....[48]....
        /*117c*/ 	.word	0x00015c40
        /*1180*/ 	.word	0x0000000d
        /*1184*/ 	.word	0x00028850
        /*1188*/ 	.short	0x010a
        /*118a*/ 	.byte	0x3f
	.zero		1


	//   ....[49]....
        /*118c*/ 	.word	0x00016260
        /*1190*/ 	.word	0x00000004
        /*1194*/ 	.word	0x00000000
        /*1198*/ 	.short	0x0101
        /*119a*/ 	.byte	0x3f
	.zero		1


	//   ....[50]....
        /*119c*/ 	.word	0x00017770
        /*11a0*/ 	.word	0x00000000
        /*11a4*/ 	.word	0x00000000
        /*11a8*/ 	.short	0x0101
        /*11aa*/ 	.byte	0x3f
	.zero		1


	//   ....[51]....
        /*11ac*/ 	.word	0x00017fb0
        /*11b0*/ 	.word	0x00000004
        /*11b4*/ 	.word	0x00000000
        /*11b8*/ 	.short	0x0101
        /*11ba*/ 	.byte	0x3f
	.zero		1


	//   ....[52]....
        /*11bc*/ 	.word	0x0001b230
        /*11c0*/ 	.word	0x00000016
        /*11c4*/ 	.word	0x00028820
        /*11c8*/ 	.short	0x010a
        /*11ca*/ 	.byte	0x3f
	.zero		1


	//   ....[53]....
        /*11cc*/ 	.word	0x0001b2c0
        /*11d0*/ 	.word	0x00000008
        /*11d4*/ 	.word	0x000288a0
        /*11d8*/ 	.short	0x010a
        /*11da*/ 	.byte	0x3f
	.zero		1


	//   ....[54]....
        /*11dc*/ 	.word	0x0001b620
        /*11e0*/ 	.word	0x00000008
        /*11e4*/ 	.word	0x000288c0
        /*11e8*/ 	.short	0x010a
        /*11ea*/ 	.byte	0x3f
	.zero		1


	//   ....[55]....
        /*11ec*/ 	.word	0x0001ba50
        /*11f0*/ 	.word	0x0000000b
        /*11f4*/ 	.word	0x000288a0
        /*11f8*/ 	.short	0x010a
        /*11fa*/ 	.byte	0x3f
	.zero		1


	//   ....[56]....
        /*11fc*/ 	.word	0x0001bd90
        /*1200*/ 	.word	0x0000000b
        /*1204*/ 	.word	0x000288c0
        /*1208*/ 	.short	0x010a
        /*120a*/ 	.byte	0x3f
	.zero		1


	//   ....[57]....
        /*120c*/ 	.word	0x0001ce00
        /*1210*/ 	.word	0x00000007
        /*1214*/ 	.word	0x00028840
        /*1218*/ 	.short	0x010a
        /*121a*/ 	.byte	0x3f
	.zero		1


	//   ....[58]....
        /*121c*/ 	.word	0x0001d560
        /*1220*/ 	.word	0x00000007
        /*1224*/ 	.word	0x00028830
        /*1228*/ 	.short	0x0107
        /*122a*/ 	.byte	0x3f
	.zero		1


	//   ....[59]....
        /*122c*/ 	.word	0x0001d630
        /*1230*/ 	.word	0x00000007
        /*1234*/ 	.word	0x00028830
        /*1238*/ 	.short	0x0101
        /*123a*/ 	.byte	0x3f
	.zero		1


	//   ....[60]....
        /*123c*/ 	.word	0x0001e140
        /*1240*/ 	.word	0x00000016
        /*1244*/ 	.word	0x00028800
        /*1248*/ 	.short	0x0107
        /*124a*/ 	.byte	0x3f
	.zero		1


	//   ....[61]....
        /*124c*/ 	.word	0x0001e250
        /*1250*/ 	.word	0x00000016
        /*1254*/ 	.word	0x00028800
        /*1258*/ 	.short	0x0101
        /*125a*/ 	.byte	0x3f
	.zero		1


	//   ....[62]....
        /*125c*/ 	.word	0x0001e270
        /*1260*/ 	.word	0x00000016
        /*1264*/ 	.word	0x00028820
        /*1268*/ 	.short	0x010a
        /*126a*/ 	.byte	0x3f
	.zero		1


	//   ....[63]....
        /*126c*/ 	.word	0x0001e600
        /*1270*/ 	.word	0x00000006
        /*1274*/ 	.word	0x00028840
        /*1278*/ 	.short	0x010a
        /*127a*/ 	.byte	0x3f
	.zero		1


	//   ....[64]....
        /*127c*/ 	.word	0x0001eb00
        /*1280*/ 	.word	0x00000006
        /*1284*/ 	.word	0x00028830
        /*1288*/ 	.short	0x0107
        /*128a*/ 	.byte	0x3f
	.zero		1


	//   ....[65]....
        /*128c*/ 	.word	0x0001ebc0
        /*1290*/ 	.word	0x00000006
        /*1294*/ 	.word	0x00028830
        /*1298*/ 	.short	0x0101
        /*129a*/ 	.byte	0x3f
	.zero		1


	//   ....[66]....
        /*129c*/ 	.word	0x0001ec20
        /*12a0*/ 	.word	0x00000006
        /*12a4*/ 	.word	0x00028860
        /*12a8*/ 	.short	0x010a
        /*12aa*/ 	.byte	0x3f
	.zero		1


	//   ....[67]....
        /*12ac*/ 	.word	0x0001f150
        /*12b0*/ 	.word	0x00000006
        /*12b4*/ 	.word	0x00028850
        /*12b8*/ 	.short	0x0107
        /*12ba*/ 	.byte	0x3f
	.zero		1


	//   ....[68]....
        /*12bc*/ 	.word	0x0001f2f0
        /*12c0*/ 	.word	0x00000006
        /*12c4*/ 	.word	0x00028850
        /*12c8*/ 	.short	0x0101
        /*12ca*/ 	.byte	0x3f
	.zero		1


	//   ....[69]....
        /*12cc*/ 	.word	0x0001f500
        /*12d0*/ 	.word	0x00000000
        /*12d4*/ 	.word	0x00028860
        /*12d8*/ 	.short	0x010a
        /*12da*/ 	.byte	0x3f
	.zero		1


	//   ....[70]....
        /*12dc*/ 	.word	0x0001fa30
        /*12e0*/ 	.word	0x00000000
        /*12e4*/ 	.word	0x00028850
        /*12e8*/ 	.short	0x0107
        /*12ea*/ 	.byte	0x3f
	.zero		1


	//   ....[71]....
        /*12ec*/ 	.word	0x0001faf0
        /*12f0*/ 	.word	0x00000000
        /*12f4*/ 	.word	0x00028850
        /*12f8*/ 	.short	0x0101
        /*12fa*/ 	.byte	0x3f
	.zero		1


	//   ....[72]....
        /*12fc*/ 	.word	0x00020c40
        /*1300*/ 	.word	0x00000004
        /*1304*/ 	.word	0x00028820
        /*1308*/ 	.short	0x010a
        /*130a*/ 	.byte	0x3f
	.zero		1


	//   ....[73]....
        /*130c*/ 	.word	0x00020db0
        /*1310*/ 	.word	0x00000005
        /*1314*/ 	.word	0x00028840
        /*1318*/ 	.short	0x010a
        /*131a*/ 	.byte	0x3f
	.zero		1


	//   ....[74]....
        /*131c*/ 	.word	0x00020e50
        /*1320*/ 	.word	0x00000019
        /*1324*/ 	.word	0x00028840
        /*1328*/ 	.short	0x010a
        /*132a*/ 	.byte	0x3f
	.zero		1


	//   ....[75]....
        /*132c*/ 	.word	0x00020e90
        /*1330*/ 	.word	0x00000005
        /*1334*/ 	.word	0x00028860
        /*1338*/ 	.short	0x010a
        /*133a*/ 	.byte	0x3f
	.zero		1


	//   ....[76]....
        /*133c*/ 	.word	0x00020ed0
        /*1340*/ 	.word	0x00000019
        /*1344*/ 	.word	0x00028860
        /*1348*/ 	.short	0x010a
        /*134a*/ 	.byte	0x3f
	.zero		1


	//   ....[77]....
        /*134c*/ 	.word	0x00020f30
        /*1350*/ 	.word	0x00000059
        /*1354*/ 	.word	0x00028890
        /*1358*/ 	.short	0x010a
        /*135a*/ 	.byte	0x3f
	.zero		1


	//   ....[78]....
        /*135c*/ 	.word	0x00021440
        /*1360*/ 	.word	0x00000059
        /*1364*/ 	.word	0x00028890
        /*1368*/ 	.short	0x010a
        /*136a*/ 	.byte	0x3f
	.zero		1


	//   ....[79]....
        /*136c*/ 	.word	0x00021950
        /*1370*/ 	.word	0x00000059
        /*1374*/ 	.word	0x00028890
        /*1378*/ 	.short	0x010a
        /*137a*/ 	.byte	0x3f
	.zero		1


	//   ....[80]....
        /*137c*/ 	.word	0x00021e20
        /*1380*/ 	.word	0x00000059
        /*1384*/ 	.word	0x000288b0
        /*1388*/ 	.short	0x010a
        /*138a*/ 	.byte	0x3f
	.zero		1


	//   ....[81]....
        /*138c*/ 	.word	0x00022670
        /*1390*/ 	.word	0x00000012
        /*1394*/ 	.word	0x00028800
        /*1398*/ 	.short	0x010a
        /*139a*/ 	.byte	0x3f
	.zero		1


	//   ....[82]....
        /*139c*/ 	.word	0x00023240
        /*13a0*/ 	.word	0x00000012
        /*13a4*/ 	.word	0x00028800
        /*13a8*/ 	.short	0x010a
        /*13aa*/ 	.byte	0x3f
	.zero		1


	//   ....[83]....
        /*13ac*/ 	.word	0x00023290
        /*13b0*/ 	.word	0x00000000
        /*13b4*/ 	.word	0x00028830
        /*13b8*/ 	.short	0x010a
        /*13ba*/ 	.byte	0x3f
	.zero		1


	//   ....[84]....
        /*13bc*/ 	.word	0x000232e0
        /*13c0*/ 	.word	0x00000005
        /*13c4*/ 	.word	0x00028830
        /*13c8*/ 	.short	0x010a
        /*13ca*/ 	.byte	0x3f
	.zero		1


	//   ....[85]....
        /*13cc*/ 	.word	0x00023330
        /*13d0*/ 	.word	0x00000006
        /*13d4*/ 	.word	0x00028850
        /*13d8*/ 	.short	0x010a
        /*13da*/ 	.byte	0x3f
	.zero		1


	//   ....[86]....
        /*13dc*/ 	.word	0x00023380
        /*13e0*/ 	.word	0x00000005
        /*13e4*/ 	.word	0x00028830
        /*13e8*/ 	.short	0x010a
        /*13ea*/ 	.byte	0x3f
	.zero		1


	//   ....[87]....
        /*13ec*/ 	.word	0x000233d0
        /*13f0*/ 	.word	0x00000006
        /*13f4*/ 	.word	0x00028850
        /*13f8*/ 	.short	0x010a
        /*13fa*/ 	.byte	0x3f
	.zero		1


	//   ....[88]....
        /*13fc*/ 	.word	0x00023420
        /*1400*/ 	.word	0x0000000d
        /*1404*/ 	.word	0x00028850
        /*1408*/ 	.short	0x010a
        /*140a*/ 	.byte	0x3f
	.zero		1


	//   ....[89]....
        /*140c*/ 	.word	0x00024010
        /*1410*/ 	.word	0x00000016
        /*1414*/ 	.word	0x00028820
        /*1418*/ 	.short	0x010a
        /*141a*/ 	.byte	0x3f
	.zero		1


	//   ....[90]....
        /*141c*/ 	.word	0x00024060
        /*1420*/ 	.word	0x00000008
        /*1424*/ 	.word	0x000288a0
        /*1428*/ 	.short	0x010a
        /*142a*/ 	.byte	0x3f
	.zero		1


	//   ....[91]....
        /*142c*/ 	.word	0x000240b0
        /*1430*/ 	.word	0x00000008
        /*1434*/ 	.word	0x000288c0
        /*1438*/ 	.short	0x010a
        /*143a*/ 	.byte	0x3f
	.zero		1


	//   ....[92]....
        /*143c*/ 	.word	0x00024100
        /*1440*/ 	.word	0x0000000b
        /*1444*/ 	.word	0x000288a0
        /*1448*/ 	.short	0x010a
        /*144a*/ 	.byte	0x3f
	.zero		1


	//   ....[93]....
        /*144c*/ 	.word	0x00024150
        /*1450*/ 	.word	0x0000000b
        /*1454*/ 	.word	0x000288c0
        /*1458*/ 	.short	0x010a
        /*145a*/ 	.byte	0x3f
	.zero		1


	//   ....[94]....
        /*145c*/ 	.word	0x00024270
        /*1460*/ 	.word	0x00000007
        /*1464*/ 	.word	0x00028840
        /*1468*/ 	.short	0x010a
        /*146a*/ 	.byte	0x3f
	.zero		1


	//   ....[95]....
        /*146c*/ 	.word	0x000257f0
        /*1470*/ 	.word	0x00000016
        /*1474*/ 	.word	0x00028820
        /*1478*/ 	.short	0x010a
        /*147a*/ 	.byte	0x3f
	.zero		1


	//   ....[96]....
        /*147c*/ 	.word	0x00025840
        /*1480*/ 	.word	0x00000006
        /*1484*/ 	.word	0x00028840
        /*1488*/ 	.short	0x010a
        /*148a*/ 	.byte	0x3f
	.zero		1


	//   ....[97]....
        /*148c*/ 	.word	0x000261c0
        /*1490*/ 	.word	0x00000006
        /*1494*/ 	.word	0x00028860
        /*1498*/ 	.short	0x010a
        /*149a*/ 	.byte	0x3f
	.zero		1


	//   ....[98]....
        /*149c*/ 	.word	0x00026c30
        /*14a0*/ 	.word	0x00000000
        /*14a4*/ 	.word	0x00028860
        /*14a8*/ 	.short	0x010a
        /*14aa*/ 	.byte	0x3f
	.zero		1


	//   ....[99]....
        /*14ac*/ 	.word	0x00028050
        /*14b0*/ 	.word	0x00000004
        /*14b4*/ 	.word	0x00028820
        /*14b8*/ 	.short	0x010a
        /*14ba*/ 	.byte	0x3f
	.zero		1


	//   ....[100]....
        /*14bc*/ 	.word	0x000281f0
        /*14c0*/ 	.word	0x00000005
        /*14c4*/ 	.word	0x00028840
        /*14c8*/ 	.short	0x010a
        /*14ca*/ 	.byte	0x3f
	.zero		1


	//   ....[101]....
        /*14cc*/ 	.word	0x00028240
        /*14d0*/ 	.word	0x00000019
        /*14d4*/ 	.word	0x00028840
        /*14d8*/ 	.short	0x010a
        /*14da*/ 	.byte	0x3f
	.zero		1


	//   ....[102]....
        /*14dc*/ 	.word	0x00028290
        /*14e0*/ 	.word	0x00000005
        /*14e4*/ 	.word	0x00028860
        /*14e8*/ 	.short	0x010a
        /*14ea*/ 	.byte	0x3f
	.zero		1


	//----- nvinfo : EIATTR_NUM_MBARRIERS
	.align		4
.L_1087:
        /*14ec*/ 	.byte	0x03, 0x38
        /*14ee*/ 	.short	0x0016


	//----- nvinfo : EIATTR_EXIT_INSTR_OFFSETS
	.align		4
        /*14f0*/ 	.byte	0x04, 0x1c
        /*14f2*/ 	.short	(.L_1089 - .L_1088)


	//   ....[0]....
.L_1088:
        /*14f4*/ 	.word	0x00020f20


	//----- nvinfo : EIATTR_MAX_THREADS
	.align		4
.L_1089:
        /*14f8*/ 	.byte	0x04, 0x05
        /*14fa*/ 	.short	(.L_1091 - .L_1090)
.L_1090:
        /*14fc*/ 	.word	0x00000180
        /*1500*/ 	.word	0x00000001
        /*1504*/ 	.word	0x00000001


	//----- nvinfo : EIATTR_CRS_STACK_SIZE
	.align		4
.L_1091:
        /*1508*/ 	.byte	0x04, 0x1e
        /*150a*/ 	.short	(.L_1093 - .L_1092)
.L_1092:
        /*150c*/ 	.word	0x00000000


	//----- nvinfo : EIATTR_CBANK_PARAM_SIZE
	.align		4
.L_1093:
        /*1510*/ 	.byte	0x03, 0x19
        /*1512*/ 	.short	0x0af0


	//----- nvinfo : EIATTR_PARAM_CBANK
	.align		4
        /*1514*/ 	.byte	0x04, 0x0a
        /*1516*/ 	.short	(.L_1095 - .L_1094)
	.align		4
.L_1094:
        /*1518*/ 	.word	index@(.nv.constant0._ZN7cutlass13device_kernelIN5flash11enable_sm90INS1_16FlashAttnFwdSm90INS1_25CollectiveMainloopFwdSm90ILi2EN4cute5tupleIJNS5_1CILi1EEES8_S8_EEENS6_IJNS7_ILi128EEESA_SA_EEELi128ENS_10bfloat16_tEfNS_4arch4Sm90ELb1ELb0ELb0ELb1ELb1ELb1ELb0ELb1ELb1ELb1ELb1ELb0EEENS1_21CollectiveEpilogueFwdISB_S9_SC_SE_Li256ELb1ELb1ELb1ELb0EEENS1_36VarlenDynamicPersistentTileSchedulerILi128ELi128ELi256ELi128ELb1ELb1ELb1ELb1ELb1ELb1EEEEEEEEEvNT_6ParamsE)
        /*151c*/ 	.short	0x0210
        /*151e*/ 	.short	0x0af0


	//----- nvinfo : EIATTR_SW_WAR
	.align		4
.L_1095:
        /*1520*/ 	.byte	0x04, 0x36
        /*1522*/ 	.short	(.L_1097 - .L_1096)
.L_1096:
        /*1524*/ 	.word	0x00000008
.L_1097:


//--------------------- .nv.info._ZN7cutlass13device_kernelIN5flash11enable_sm90INS1_16FlashAttnFwdSm90INS1_25CollectiveMainloopFwdSm90ILi2EN4cute5tupleIJNS5_1CILi1EEES8_S8_EEENS6_IJNS7_ILi192EEENS7_ILi128EEENS7_ILi96EEEEEELi96ENS_10bfloat16_tEfNS_4arch4Sm90ELb0ELb0ELb0ELb0ELb1ELb0ELb0ELb0ELb1ELb1ELb1ELb0EEENS1_21CollectiveEpilogueFwdINS6_IJSA_SC_SB_EEES9_SE_SG_Li384ELb0ELb1ELb1ELb0EEENS1_19SingleTileSchedulerILb0ELb1ELb1ELi192EEEEEEEEEvNT_6ParamsE --------------------------
	.section	.nv.info._ZN7cutlass13device_kernelIN5flash11enable_sm90INS1_16FlashAttnFwdSm90INS1_25CollectiveMainloopFwdSm90ILi2EN4cute5tupleIJNS5_1CILi1EEES8_S8_EEENS6_IJNS7_ILi192EEENS7_ILi128EEENS7_ILi96EEEEEELi96ENS_10bfloat16_tEfNS_4arch4Sm90ELb0ELb0ELb0ELb0ELb1ELb0ELb0ELb0ELb1ELb1ELb1ELb0EEENS1_21CollectiveEpilogueFwdINS6_IJSA_SC_SB_EEES9_SE_SG_Li384ELb0ELb1ELb1ELb0EEENS1_19SingleTileSchedulerILb0ELb1ELb1ELi192EEEEEEEEEvNT_6ParamsE,"",@"SHT_CUDA_INFO"
	.sectionflags	@""
	.align	4


	//----- nvinfo : EIATTR_CUDA_API_VERSION
	.align		4
        /*0000*/ 	.byte	0x04, 0x37
        /*0002*/ 	.short	(.L_1099 - .L_1098)
.L_1098:
        /*0004*/ 	.word	0x00000082


	//----- nvinfo : EIATTR_KPARAM_INFO
	.align		4
.L_1099:
        /*0008*/ 	.byte	0x04, 0x17
        /*000a*/ 	.short	(.L_1101 - .L_1100)
.L_1100:
        /*000c*/ 	.word	0x00000000
        /*0010*/ 	.short	0x0000
        /*0012*/ 	.short	0x0070
        /*0014*/ 	.byte	0x00, 0xf0, 0x01, 0x28


	//----- nvinfo : EIATTR_SPARSE_MMA_MASK
	.align		4
.L_1101:
        /*0018*/ 	.byte	0x03, 0x50
        /*001a*/ 	.short	0x0000


	//----- nvinfo : EIATTR_MAXREG_COUNT
	.align		4
        /*001c*/ 	.byte	0x03, 0x1b
        /*001e*/ 	.short	0x0080


	//----- nvinfo : EIATTR_NUM_BARRIERS
	.align		4
        /*0020*/ 	.byte	0x02, 0x4c
        /*0022*/ 	.byte	0x10
	.zero		1


	//----- nvinfo : EIATTR_EXTERNS
	.align		4
        /*0024*/ 	.byte	0x04, 0x0f
        /*0026*/ 	.short	(.L_1103 - .L_1102)


	//   ....[0]....
	.align		4
.L_1102:
        /*0028*/ 	.word	index@(__assertfail)


	//----- nvinfo : EIATTR_ANNOTATIONS
	.align		4
.L_1103:
        /*002c*/ 	.byte	0x04, 0x55
        /*002e*/ 	.short	(.L_1105 - .L_1104)


	//   ....[0]....
.L_1104:
        /*0030*/ 	.word	0x00000001
        /*0034*/ 	.byte	0x90, 0x84, 0x00, 0x00, 0x01, 0x00, 0x00, 0x00, 0xa0, 0x84, 0x00, 0x00, 0x01, 0x00, 0x00, 0x00
        /*0044*/ 	.byte	0x10, 0x9c, 0x00, 0x00, 0x01, 0x00, 0x00, 0x00, 0x30, 0x9c, 0x00, 0x00


	//----- nvinfo : EIATTR_MERCURY_ISA_VERSION
	.align		4
.L_1105:
        /*0050*/ 	.byte	0x03, 0x5f
        /*0052*/ 	.short	0x0101


	//----- nvinfo : EIATTR_INT_WARP_WIDE_INSTR_OFFSETS
	.align		4
        /*0054*/ 	.byte	0x04, 0x31
        /*0056*/ 	.short	(.L_1107 - .L_1106)


	//   ....[0]....
.L_1106:
        /*0058*/ 	.word	0x000000c0


	//   ....[1]....
        /*005c*/ 	.word	0x000000d0


	//   ....[2]....
        /*0060*/ 	.word	0x00000170


	//----- nvinfo : EIATTR_COOP_GROUP_MASK_REGIDS
	.align		4
.L_1107:
        /*0064*/ 	.byte	0x04, 0x29
        /*0066*/ 	.short	(.L_1109 - .L_1108)


	//   ....[0]....
.L_1108:
        /*0068*/ 	.word	0xffffffff


	//   ....[1]....
        /*006c*/ 	.word	0xffffffff


	//   ....[2]....
        /*0070*/ 	.word	0xffffffff


	//   ....[3]....
        /*0074*/ 	.word	0xffffffff


	//   ....[4]....
        /*0078*/ 	.word	0xffffffff


	//   ....[5]....
        /*007c*/ 	.word	0xffffffff


	//   ....[6]....
        /*0080*/ 	.word	0xffffffff


	//   ....[7]....
        /*0084*/ 	.word	0xffffffff


	//   ....[8]....
        /*0088*/ 	.word	0xffffffff


	//   ....[9]....
        /*008c*/ 	.word	0xffffffff


	//   ....[10]....
        /*0090*/ 	.word	0xffffffff


	//   ....[11]....
        /*0094*/ 	.word	0xffffffff


	//   ....[12]....
        /*0098*/ 	.word	0xffffffff


	//   ....[13]....
        /*009c*/ 	.word	0xffffffff


	//   ....[14]....
        /*00a0*/ 	.word	0xffffffff


	//   ....[15]....
        /*00a4*/ 	.word	0xffffffff


	//   ....[16]....
        /*00a8*/ 	.word	0xffffffff


	//   ....[17]....
        /*00ac*/ 	.word	0xffffffff


	//   ....[18]....
        /*00b0*/ 	.word	0xffffffff


	//   ....[19]....
        /*00b4*/ 	.word	0xffffffff


	//   ....[20]....
        /*00b8*/ 	.word	0xffffffff


	//   ....[21]....
        /*00bc*/ 	.word	0xffffffff


	//   ....[22]....
        /*00c0*/ 	.word	0xffffffff


	//   ....[23]....
        /*00c4*/ 	.word	0xffffffff


	//   ....[24]....
        /*00c8*/ 	.word	0xffffffff


	//   ....[25]....
        /*00cc*/ 	.word	0xffffffff


	//   ....[26]....
        /*00d0*/ 	.word	0xffffffff


	//   ....[27]....
        /*00d4*/ 	.word	0xffffffff


	//   ....[28]....
        /*00d8*/ 	.word	0xffffffff


	//   ....[29]....
        /*00dc*/ 	.word	0xffffffff


	//   ....[30]....
        /*00e0*/ 	.word	0xffffffff


	//   ....[31]....
        /*00e4*/ 	.word	0xffffffff


	//   ....[32]....
        /*00e8*/ 	.word	0xffffffff


	//   ....[33]....
        /*00ec*/ 	.word	0xffffffff


	//   ....[34]....
        /*00f0*/ 	.word	0xffffffff


	//   ....[35]....
        /*00f4*/ 	.word	0xffffffff


	//   ....[36]....
        /*00f8*/ 	.word	0xffffffff


	//   ....[37]....
        /*00fc*/ 	.word	0xffffffff


	//   ....[38]....
        /*0100*/ 	.word	0xffffffff


	//   ....[39]....
        /*0104*/ 	.word	0xffffffff


	//   ....[40]....
        /*0108*/ 	.word	0xffffffff


	//   ....[41]....
        /*010c*/ 	.word	0xffffffff


	//   ....[42]....
        /*0110*/ 	.word	0xffffffff


	//   ....[43]....
        /*0114*/ 	.word	0xffffffff


	//   ....[44]....
        /*0118*/ 	.word	0xffffffff


	//   ....[45]....
        /*011c*/ 	.word	0xffffffff


	//   ....[46]....
        /*0120*/ 	.word	0xffffffff


	//   ....[47]....
        /*0124*/ 	.word	0xffffffff


	//   ....[48]....
        /*0128*/ 	.word	0xffffffff


	//   ....[49]....
        /*012c*/ 	.word	0xffffffff


	//   ....[50]....
        /*0130*/ 	.word	0xffffffff


	//   ....[51]....
        /*0134*/ 	.word	0xffffffff


	//   ....[52]....
        /*0138*/ 	.word	0xffffffff


	//   ....[53]....
        /*013c*/ 	.word	0xffffffff


	//   ....[54]....
        /*0140*/ 	.word	0xffffffff


	//   ....[55]....
        /*0144*/ 	.word	0xffffffff


	//   ....[56]....
        /*0148*/ 	.word	0xffffffff


	//   ....[57]....
        /*014c*/ 	.word	0xffffffff


	//   ....[58]....
        /*0150*/ 	.word	0xffffffff


	//   ....[59]....
        /*0154*/ 	.word	0xffffffff


	//   ....[60]....
        /*0158*/ 	.word	0xffffffff


	//   ....[61]....
        /*015c*/ 	.word	0xffffffff


	//   ....[62]....
        /*0160*/ 	.word	0xffffffff


	//   ....[63]....
        /*0164*/ 	.word	0xffffffff


	//   ....[64]....
        /*0168*/ 	.word	0xffffffff


	//   ....[65]....
        /*016c*/ 	.word	0xffffffff


	//   ....[66]....
        /*0170*/ 	.word	0xffffffff


	//   ....[67]....
        /*0174*/ 	.word	0xffffffff


	//   ....[68]....
        /*0178*/ 	.word	0xffffffff


	//   ....[69]....
        /*017c*/ 	.word	0xffffffff


	//   ....[70]....
        /*0180*/ 	.word	0xffffffff


	//   ....[71]....
        /*0184*/ 	.word	0xffffffff


	//   ....[72]....
        /*0188*/ 	.word	0xffffffff


	//   ....[73]....
        /*018c*/ 	.word	0xffffffff


	//   ....[74]....
        /*0190*/ 	.word	0xffffffff


	//   ....[75]....
        /*0194*/ 	.word	0x0500000f


	//   ....[76]....
        /*0198*/ 	.word	0x0500000f


	//   ....[77]....
        /*019c*/ 	.word	0x0500000f


	//   ....[78]....
        /*01a0*/ 	.word	0x0500000f


	//   ....[79]....
        /*01a4*/ 	.word	0x0500000f


	//   ....[80]....
        /*01a8*/ 	.word	0x0500000f


	//   ....[81]....
        /*01ac*/ 	.word	0x0500000f


	//   ....[82]....
        /*01b0*/ 	.word	0x0500000f


	//   ....[83]....
        /*01b4*/ 	.word	0x0500000f


	//   ....[84]....
        /*01b8*/ 	.word	0x0500000f


	//   ....[85]....
        /*01bc*/ 	.word	0x0500000f


	//   ....[86]....
        /*01c0*/ 	.word	0x0500000f


	//   ....[87]....
        /*01c4*/ 	.word	0x0500000f


	//   ....[88]....
        /*01c8*/ 	.word	0x0500000f


	//   ....[89]....
        /*01cc*/ 	.word	0x0500000f


	//   ....[90]....
        /*01d0*/ 	.word	0x0500000f


	//   ....[91]....
        /*01d4*/ 	.word	0x0500000f


	//   ....[92]....
        /*01d8*/ 	.word	0x0500000f


	//   ....[93]....
        /*01dc*/ 	.word	0x0500000f


	//   ....[94]....
        /*01e0*/ 	.word	0x0500000f


	//   ....[95]....
        /*01e4*/ 	.word	0x0500000f


	//   ....[96]....
        /*01e8*/ 	.word	0x0500000f


	//   ....[97]....
        /*01ec*/ 	.word	0x0500000f


	//   ....[98]....
        /*01f0*/ 	.word	0x0500000f


	//   ....[99]....
        /*01f4*/ 	.word	0x0500000f


	//   ....[100]....
        /*01f8*/ 	.word	0x0500000f


	//   ....[101]....
        /*01fc*/ 	.word	0x0500000f


	//   ....[102]....
        /*0200*/ 	.word	0x0500000f


	//   ....[103]....
        /*0204*/ 	.word	0x0500000f


	//   ....[104]....
        /*0208*/ 	.word	0x0500000f


	//   ....[105]....
        /*020c*/ 	.word	0x0500000f


	//   ....[106]....
        /*0210*/ 	.word	0x0500000f


	//   ....[107]....
        /*0214*/ 	.word	0x0500000f


	//   ....[108]....
        /*0218*/ 	.word	0x0500000f


	//   ....[109]....
        /*021c*/ 	.word	0x0500000f


	//   ....[110]....
        /*0220*/ 	.word	0x0500000f


	//   ....[111]....
        /*0224*/ 	.word	0x0500000f


	//   ....[112]....
        /*0228*/ 	.word	0x0500000f


	//   ....[113]....
        /*022c*/ 	.word	0x0500000f


	//   ....[114]....
        /*0230*/ 	.word	0x0500000f


	//   ....[115]....
        /*0234*/ 	.word	0x0500000f


	//   ....[116]....
        /*0238*/ 	.word	0x0500000f


	//   ....[117]....
        /*023c*/ 	.word	0x0500000f


	//   ....[118]....
        /*0240*/ 	.word	0x0500000f


	//   ....[119]....
        /*0244*/ 	.word	0x0500000f


	//   ....[120]....
        /*0248*/ 	.word	0x0500000f


	//----- nvinfo : EIATTR_COOP_GROUP_INSTR_OFFSETS
	.align		4
.L_1109:
        /*024c*/ 	.byte	0x04, 0x28
        /*024e*/ 	.short	(.L_1111 - .L_1110)


	//   ....[0]....
.L_1110:
        /*0250*/ 	.word	0x00000080


	//   ....[1]....
        /*0254*/ 	.word	0x00000090


	//   ....[2]....
        /*0258*/ 	.word	0x000002d0


	//   ....[3]....
        /*025c*/ 	.word	0x00000430


	//   ....[4]....
        /*0260*/ 	.word	0x00000550


	//   ....[5]....
        /*0264*/ 	.word	0x000006b0


	//   ....[6]....
        /*0268*/ 	.word	0x00000fd0


	//   ....[7]....
        /*026c*/ 	.word	0x000021e0


	//   ....[8]....
        /*0270*/ 	.word	0x000022e0


	//   ....[9]....
        /*0274*/ 	.word	0x00002820


	//   ....[10]....
        /*0278*/ 	.word	0x00002880


	//   ....[11]....
        /*027c*/ 	.word	0x00003650


	//   ....[12]....
        /*0280*/ 	.word	0x000044f0


	//   ....[13]....
        /*0284*/ 	.word	0x00004500


	//   ....[14]....
        /*0288*/ 	.word	0x00004560


	//   ....[15]....
        /*028c*/ 	.word	0x00004580


	//   ....[16]....
        /*0290*/ 	.word	0x000058f0


	//   ....[17]....
        /*0294*/ 	.word	0x00005a30


	//   ....[18]....
        /*0298*/ 	.word	0x00005a70


	//   ....[19]....
        /*029c*/ 	.word	0x00005b80


	//   ....[20]....
        /*02a0*/ 	.word	0x00005b90


	//   ....[21]....
        /*02a4*/ 	.word	0x00006a50


	//   ....[22]....
        /*02a8*/ 	.word	0x00006aa0


	//   ....[23]....
        /*02ac*/ 	.word	0x00006ae0


	//   ....[24]....
        /*02b0*/ 	.word	0x00006b10


	//   ....[25]....
        /*02b4*/ 	.word	0x00006b50


	//   ....[26]....
        /*02b8*/ 	.word	0x00006b80


	//   ....[27]....
        /*02bc*/ 	.word	0x00007050


	//   ....[28]....
        /*02c0*/ 	.word	0x00007060


	//   ....[29]....
        /*02c4*/ 	.word	0x00007900


	//   ....[30]....
        /*02c8*/ 	.word	0x00008b10


	//   ....[31]....
        /*02cc*/ 	.word	0x00008b20


	//   ....[32]....
        /*02d0*/ 	.word	0x00008b30


	//   ....[33]....
        /*02d4*/ 	.word	0x00008b40


	//   ....[34]....
        /*02d8*/ 	.word	0x00008b60


	//   ....[35]....
        /*02dc*/ 	.word	0x00008b70


	//   ....[36]....
        /*02e0*/ 	.word	0x00008b90


	//   ....[37]....
        /*02e4*/ 	.word	0x00008bc0


	//   ....[38]....
        /*02e8*/ 	.word	0x00009520


	//   ....[39]....
        /*02ec*/ 	.word	0x00009550


	//   ....[40]....
        /*02f0*/ 	.word	0x00009580


	//   ....[41]....
        /*02f4*/ 	.word	0x000095b0


	//   ....[42]....
        /*02f8*/ 	.word	0x000095f0


	//   ....[43]....
        /*02fc*/ 	.word	0x00009660


	//   ....[44]....
        /*0300*/ 	.word	0x00009690


	//   ....[45]....
        /*0304*/ 	.word	0x000096f0


	//   ....[46]....
        /*0308*/ 	.word	0x00009720


	//   ....[47]....
        /*030c*/ 	.word	0x00009780


	//   ....[48]....
        /*0310*/ 	.word	0x000097b0


	//   ....[49]....
        /*0314*/ 	.word	0x00009800


	//   ....[50]....
        /*0318*/ 	.word	0x0000a060


	//   ....[51]....
        /*031c*/ 	.word	0x0000a070


	//   ....[52]....
        /*0320*/ 	.word	0x0000a080


	//   ....[53]....
        /*0324*/ 	.word	0x0000a110


	//   ....[54]....
        /*0328*/ 	.word	0x0000a120


	//   ....[55]....
        /*032c*/ 	.word	0x0000a180


	//   ....[56]....
        /*0330*/ 	.word	0x0000a1b0


	//   ....[57]....
        /*0334*/ 	.word	0x0000a1f0


	//   ....[58]....
        /*0338*/ 	.word	0x0000a430


	//   ....[59]....
        /*033c*/ 	.word	0x0000a450


	//   ....[60]....
        /*0340*/ 	.word	0x0000a470


	//   ....[61]....
        /*0344*/ 	.word	0x0000a4f0


	//   ....[62]....
        /*0348*/ 	.word	0x0000a510


	//   ....[63]....
        /*034c*/ 	.word	0x0000a590


	//   ....[64]....
        /*0350*/ 	.word	0x0000a5b0


	//   ....[65]....
        /*0354*/ 	.word	0x0000a5c0


	//   ....[66]....
        /*0358*/ 	.word	0x0000ab50


	//   ....[67]....
        /*035c*/ 	.word	0x0000ab70


	//   ....[68]....
        /*0360*/ 	.word	0x0000ab90


	//   ....[69]....
        /*0364*/ 	.word	0x0000aba0


	//   ....[70]....
        /*0368*/ 	.word	0x0000ac40


	//   ....[71]....
        /*036c*/ 	.word	0x0000ac70


	//   ....[72]....
        /*0370*/ 	.word	0x0000ac80


	//   ....[73]....
        /*0374*/ 	.word	0x0000acf0


	//   ....[74]....
        /*0378*/ 	.word	0x0000b090


	//   ....[75]....
        /*037c*/ 	.word	0x0000b530


	//   ....[76]....
        /*0380*/ 	.word	0x0000b620


	//   ....[77]....
        /*0384*/ 	.word	0x0000b6d0


	//   ....[78]....
        /*0388*/ 	.word	0x0000b750


	//   ....[79]....
        /*038c*/ 	.word	0x0000b830


	//   ....[80]....
        /*0390*/ 	.word	0x0000b8a0


	//   ....[81]....
        /*0394*/ 	.word	0x0000b980


	//   ....[82]....
        /*0398*/ 	.word	0x0000ba40


	//   ....[83]....
        /*039c*/ 	.word	0x0000bb30


	//   ....[84]....
        /*03a0*/ 	.word	0x0000bbd0


	//   ....[85]....
        /*03a4*/ 	.word	0x0000bc30


	//   ....[86]....
        /*03a8*/ 	.word	0x0000bce0


	//   ....[87]....
        /*03ac*/ 	.word	0x0000bdb0


	//   ....[88]....
        /*03b0*/ 	.word	0x0000be30


	//   ....[89]....
        /*03b4*/ 	.word	0x0000bf00


	//   ....[90]....
        /*03b8*/ 	.word	0x0000bf70


	//   ....[91]....
        /*03bc*/ 	.word	0x0000c030


	//   ....[92]....
        /*03c0*/ 	.word	0x0000c0d0


	//   ....[93]....
        /*03c4*/ 	.word	0x0000c1a0


	//   ....[94]....
        /*03c8*/ 	.word	0x0000c210


	//   ....[95]....
        /*03cc*/ 	.word	0x0000c2d0


	//   ....[96]....
        /*03d0*/ 	.word	0x0000c410


	//   ....[97]....
        /*03d4*/ 	.word	0x0000c4e0


	//   ....[98]....
        /*03d8*/ 	.word	0x0000c560


	//   ....[99]....
        /*03dc*/ 	.word	0x0000c650


	//   ....[100]....
        /*03e0*/ 	.word	0x0000c6b0


	//   ....[101]....
        /*03e4*/ 	.word	0x0000c780


	//   ....[102]....
        /*03e8*/ 	.word	0x0000c7e0


	//   ....[103]....
        /*03ec*/ 	.word	0x0000c8c0


	//   ....[104]....
        /*03f0*/ 	.word	0x0000c9b0


	//   ....[105]....
        /*03f4*/ 	.word	0x0000ca50


	//   ....[106]....
        /*03f8*/ 	.word	0x0000cab0


	//   ....[107]....
        /*03fc*/ 	.word	0x0000cba0


	//   ....[108]....
        /*0400*/ 	.word	0x0000cc00


	//   ....[109]....
        /*0404*/ 	.word	0x0000ccf0


	//   ....[110]....
        /*0408*/ 	.word	0x0000cd50


	//   ....[111]....
        /*040c*/ 	.word	0x0000ce10


	//   ....[112]....
        /*0410*/ 	.word	0x0000cf50


	//   ....[113]....
        /*0414*/ 	.word	0x0000d000


	//   ....[114]....
        /*0418*/ 	.word	0x0000d0f0


	//   ....[115]....
        /*041c*/ 	.word	0x0000d200


	//   ....[116]....
        /*0420*/ 	.word	0x0000d280


	//   ....[117]....
        /*0424*/ 	.word	0x0000d370


	//   ....[118]....
        /*0428*/ 	.word	0x0000d3e0


	//   ....[119]....
        /*042c*/ 	.word	0x0000d4b0


	//   ....[120]....
        /*0430*/ 	.word	0x0000d5c0


	//----- nvinfo : EIATTR_REG_RECONFIG
	.align		4
.L_1111:
        /*0434*/ 	.byte	0x01, 0x54
	.zero		2


	//----- nvinfo : EIATTR_SYSCALL_OFFSETS
	.align		4
        /*0438*/ 	.byte	0x04, 0x46
        /*043a*/ 	.short	(.L_1113 - .L_1112)


	//   ....[0]....
.L_1112:
        /*043c*/ 	.word	0x00001190


	//   ....[1]....
        /*0440*/ 	.word	0x00008040


	//   ....[2]....
        /*0444*/ 	.word	0x00008180


	//   ....[3]....
        /*0448*/ 	.word	0x00008270


	//   ....[4]....
        /*044c*/ 	.word	0x00009060


	//----- nvinfo : EIATTR_MBARRIER_INSTR_OFFSETS
	.align		4
.L_1113:
        /*0450*/ 	.byte	0x04, 0x39
        /*0452*/ 	.short	(.L_1115 - .L_1114)


	//   ....[0]....
.L_1114:
        /*0454*/ 	.word	0x00000180
        /*0458*/ 	.word	0x000000ff
        /*045c*/ 	.word	0x0002d800
        /*0460*/ 	.short	0x0100
        /*0462*/ 	.byte	0x08
	.zero		1


	//   ....[1]....
        /*0464*/ 	.word	0x00000190
        /*0468*/ 	.word	0x000000ff
        /*046c*/ 	.word	0x0002d820
        /*0470*/ 	.short	0x0100
        /*0472*/ 	.byte	0x08
	.zero		1


	//   ....[2]....
        /*0474*/ 	.word	0x00000280
        /*0478*/ 	.word	0x000000ff
        /*047c*/ 	.word	0x0002d830
        /*0480*/ 	.short	0x0100
        /*0482*/ 	.byte	0x08
	.zero		1


	//   ....[3]....
        /*0484*/ 	.word	0x00000290
        /*0488*/ 	.word	0x000000ff
        /*048c*/ 	.word	0x0002d840
        /*0490*/ 	.short	0x0100
        /*0492*/ 	.byte	0x08
	.zero		1


	//   ....[4]....
        /*0494*/ 	.word	0x000002a0
        /*0498*/ 	.word	0x000000ff
        /*049c*/ 	.word	0x0002d838
        /*04a0*/ 	.short	0x0100
        /*04a2*/ 	.byte	0x08
	.zero		1


	//   ....[5]....
        /*04a4*/ 	.word	0x000002b0
        /*04a8*/ 	.word	0x000000ff
        /*04ac*/ 	.word	0x0002d848
        /*04b0*/ 	.short	0x0100
        /*04b2*/ 	.byte	0x08
	.zero		1


	//   ....[6]....
        /*04b4*/ 	.word	0x000003e0
        /*04b8*/ 	.word	0x000000ff
        /*04bc*/ 	.word	0x0002d850
        /*04c0*/ 	.short	0x0100
        /*04c2*/ 	.byte	0x08
	.zero		1


	//   ....[7]....
        /*04c4*/ 	.word	0x000003f0
        /*04c8*/ 	.word	0x000000ff
        /*04cc*/ 	.word	0x0002d860
        /*04d0*/ 	.short	0x0100
        /*04d2*/ 	.byte	0x08
	.zero		1


	//   ....[8]....
        /*04d4*/ 	.word	0x00000400
        /*04d8*/ 	.word	0x000000ff
        /*04dc*/ 	.word	0x0002d858
        /*04e0*/ 	.short	0x0100
        /*04e2*/ 	.byte	0x08
	.zero		1


	//   ....[9]....
        /*04e4*/ 	.word	0x00000410
        /*04e8*/ 	.word	0x000000ff
        /*04ec*/ 	.word	0x0002d868
        /*04f0*/ 	.short	0x0100
        /*04f2*/ 	.byte	0x08
	.zero		1


	//   ....[10]....
        /*04f4*/ 	.word	0x00000500
        /*04f8*/ 	.word	0x000000ff
        /*04fc*/ 	.word	0x0002d870
        /*0500*/ 	.short	0x0100
        /*0502*/ 	.byte	0x06
	.zero		1


	//   ....[11]....
        /*0504*/ 	.word	0x00000510
        /*0508*/ 	.word	0x000000ff
        /*050c*/ 	.word	0x0002d880
        /*0510*/ 	.short	0x0100
        /*0512*/ 	.byte	0x06
	.zero		1


	//   ....[12]....
        /*0514*/ 	.word	0x00000520
        /*0518*/ 	.word	0x000000ff
        /*051c*/ 	.word	0x0002d878
        /*0520*/ 	.short	0x0100
        /*0522*/ 	.byte	0x06
	.zero		1


	//   ....[13]....
        /*0524*/ 	.word	0x00000530
        /*0528*/ 	.word	0x000000ff
        /*052c*/ 	.word	0x0002d888
        /*0530*/ 	.short	0x0100
        /*0532*/ 	.byte	0x06
	.zero		1


	//   ....[14]....
        /*0534*/ 	.word	0x00000660
        /*0538*/ 	.word	0x000000ff
        /*053c*/ 	.word	0x0002d890
        /*0540*/ 	.short	0x0100
        /*0542*/ 	.byte	0x08
	.zero		1


	//   ....[15]....
        /*0544*/ 	.word	0x00000670
        /*0548*/ 	.word	0x000000ff
        /*054c*/ 	.word	0x0002d8a0
        /*0550*/ 	.short	0x0100
        /*0552*/ 	.byte	0x08
	.zero		1


	//   ....[16]....
        /*0554*/ 	.word	0x00000680
        /*0558*/ 	.word	0x000000ff
        /*055c*/ 	.word	0x0002d898
        /*0560*/ 	.short	0x0100
        /*0562*/ 	.byte	0x08
	.zero		1


	//   ....[17]....
        /*0564*/ 	.word	0x00000690
        /*0568*/ 	.word	0x000000ff
        /*056c*/ 	.word	0x0002d8a8
        /*0570*/ 	.short	0x0100
        /*0572*/ 	.byte	0x08
	.zero		1


	//   ....[18]....
        /*0574*/ 	.word	0x000007d0
        /*0578*/ 	.word	0x000000ff
        /*057c*/ 	.word	0x0002d8b0
        /*0580*/ 	.short	0x0100
        /*0582*/ 	.byte	0x08
	.zero		1


	//   ....[19]....
        /*0584*/ 	.word	0x000007e0
        /*0588*/ 	.word	0x000000ff
        /*058c*/ 	.word	0x0002d8c0
        /*0590*/ 	.short	0x0100
        /*0592*/ 	.byte	0x08
	.zero		1


	//   ....[20]....
        /*0594*/ 	.word	0x000007f0
        /*0598*/ 	.word	0x000000ff
        /*059c*/ 	.word	0x0002d8b8
        /*05a0*/ 	.short	0x0100
        /*05a2*/ 	.byte	0x08
	.zero		1


	//   ....[21]....
        /*05a4*/ 	.word	0x00000800
        /*05a8*/ 	.word	0x000000ff
        /*05ac*/ 	.word	0x0002d8c8
        /*05b0*/ 	.short	0x0100
        /*05b2*/ 	.byte	0x08
	.zero		1


	//   ....[22]....
        /*05b4*/ 	.word	0x000011b0
        /*05b8*/ 	.word	0x000000ff
        /*05bc*/ 	.word	0x0002d800
        /*05c0*/ 	.short	0x010a
        /*05c2*/ 	.byte	0x2a
	.zero		1


	//   ....[23]....
        /*05c4*/ 	.word	0x00001220
        /*05c8*/ 	.word	0x000000ff
        /*05cc*/ 	.word	0x0002d830
        /*05d0*/ 	.short	0x010a
        /*05d2*/ 	.byte	0x2a
	.zero		1


	//   ....[24]....
        /*05d4*/ 	.word	0x00001260
        /*05d8*/ 	.word	0x000000ff
        /*05dc*/ 	.word	0x0002d830
        /*05e0*/ 	.short	0x010a
        /*05e2*/ 	.byte	0x2a
	.zero		1


	//   ....[25]....
        /*05e4*/ 	.word	0x00001750
        /*05e8*/ 	.word	0x000000ff
        /*05ec*/ 	.word	0x00000000
        /*05f0*/ 	.short	0x0101
        /*05f2*/ 	.byte	0x07
	.zero		1


	//   ....[26]....
        /*05f4*/ 	.word	0x00003920
        /*05f8*/ 	.word	0x000000ff
        /*05fc*/ 	.word	0x0002d830
        /*0600*/ 	.short	0x010a
        /*0602*/ 	.byte	0x0a
	.zero		1


	//   ....[27]....
        /*0604*/ 	.word	0x00003960
        /*0608*/ 	.word	0x000000ff
        /*060c*/ 	.word	0x0002d830
        /*0610*/ 	.short	0x010a
        /*0612*/ 	.byte	0x0a
	.zero		1


	//   ....[28]....
        /*0614*/ 	.word	0x00003c40
        /*0618*/ 	.word	0x000000ff
        /*061c*/ 	.word	0x0002d850
        /*0620*/ 	.short	0x010a
        /*0622*/ 	.byte	0x0a
	.zero		1


	//   ....[29]....
        /*0624*/ 	.word	0x00003c80
        /*0628*/ 	.word	0x000000ff
        /*062c*/ 	.word	0x0002d850
        /*0630*/ 	.short	0x010a
        /*0632*/ 	.byte	0x0a
	.zero		1


	//   ....[30]....
        /*0634*/ 	.word	0x00004570
        /*0638*/ 	.word	0x000000ff
        /*063c*/ 	.word	0x00000000
        /*0640*/ 	.short	0x0101
        /*0642*/ 	.byte	0x0a
	.zero		1


	//   ....[31]....
        /*0644*/ 	.word	0x00005370
        /*0648*/ 	.word	0x000000ff
        /*064c*/ 	.word	0x00000000
        /*0650*/ 	.short	0x0101
        /*0652*/ 	.byte	0x07
	.zero		1


	//   ....[32]....
        /*0654*/ 	.word	0x00005980
        /*0658*/ 	.word	0x000000ff
        /*065c*/ 	.word	0x0002d850
        /*0660*/ 	.short	0x010a
        /*0662*/ 	.byte	0x06
	.zero		1


	//   ....[33]....
        /*0664*/ 	.word	0x000059c0
        /*0668*/ 	.word	0x000000ff
        /*066c*/ 	.word	0x0002d850
        /*0670*/ 	.short	0x010a
        /*0672*/ 	.byte	0x06
	.zero		1


	//   ....[34]....
        /*0674*/ 	.word	0x00006060
        /*0678*/ 	.word	0x000000ff
        /*067c*/ 	.word	0x00000000
        /*0680*/ 	.short	0x0101
        /*0682*/ 	.byte	0x06
	.zero		1


	//   ....[35]....
        /*0684*/ 	.word	0x00006b70
        /*0688*/ 	.word	0x000000ff
        /*068c*/ 	.word	0x00000000
        /*0690*/ 	.short	0x0101
        /*0692*/ 	.byte	0x04
	.zero		1


	//   ....[36]....
        /*0694*/ 	.word	0x000087d0
        /*0698*/ 	.word	0x000000ff
        /*069c*/ 	.word	0x0002d840
        /*06a0*/ 	.short	0x010a
        /*06a2*/ 	.byte	0x2d
	.zero		1


	//   ....[37]....
        /*06a4*/ 	.word	0x00008e00
        /*06a8*/ 	.word	0x000000ff
        /*06ac*/ 	.word	0x0002d830
        /*06b0*/ 	.short	0x0107
        /*06b2*/ 	.byte	0x2d
	.zero		1


	//   ....[38]....
        /*06b4*/ 	.word	0x00008e90
        /*06b8*/ 	.word	0x000000ff
        /*06bc*/ 	.word	0x0002d830
        /*06c0*/ 	.short	0x0101
        /*06c2*/ 	.byte	0x2d
	.zero		1


	//   ....[39]....
        /*06c4*/ 	.word	0x00009950
        /*06c8*/ 	.word	0x000000ff
        /*06cc*/ 	.word	0x0002d800
        /*06d0*/ 	.short	0x0107
        /*06d2*/ 	.byte	0x2d
	.zero		1


	//   ....[40]....
        /*06d4*/ 	.word	0x000099b0
        /*06d8*/ 	.word	0x000000ff
        /*06dc*/ 	.word	0x0002d800
        /*06e0*/ 	.short	0x0101
        /*06e2*/ 	.byte	0x2d
	.zero		1


	//   ....[41]....
        /*06e4*/ 	.word	0x000099c0
        /*06e8*/ 	.word	0x000000ff
        /*06ec*/ 	.word	0x0002d820
        /*06f0*/ 	.short	0x010a
        /*06f2*/ 	.byte	0x2d
	.zero		1


	//   ....[42]....
        /*06f4*/ 	.word	0x00009e30
        /*06f8*/ 	.word	0x00000007
        /*06fc*/ 	.word	0x0002d840
        /*0700*/ 	.short	0x010a
        /*0702*/ 	.byte	0x3f
	.zero		1


	//   ....[43]....
        /*0704*/ 	.word	0x0000a2a0
        /*0708*/ 	.word	0x00000007
        /*070c*/ 	.word	0x0002d830
        /*0710*/ 	.short	0x0107
        /*0712*/ 	.byte	0x3f
	.zero		1


	//   ....[44]....
        /*0714*/ 	.word	0x0000a370
        /*0718*/ 	.word	0x00000007
        /*071c*/ 	.word	0x0002d830
        /*0720*/ 	.short	0x0101
        /*0722*/ 	.byte	0x3f
	.zero		1


	//   ....[45]....
        /*0724*/ 	.word	0x0000a3d0
        /*0728*/ 	.word	0x00000007
        /*072c*/ 	.word	0x0002d860
        /*0730*/ 	.short	0x010a
        /*0732*/ 	.byte	0x3f
	.zero		1


	//   ....[46]....
        /*0734*/ 	.word	0x0000a730
        /*0738*/ 	.word	0x00000007
        /*073c*/ 	.word	0x0002d850
        /*0740*/ 	.short	0x0107
        /*0742*/ 	.byte	0x3f
	.zero		1


	//   ....[47]....
        /*0744*/ 	.word	0x0000a8a0
        /*0748*/ 	.word	0x00000007
        /*074c*/ 	.word	0x0002d850
        /*0750*/ 	.short	0x0101
        /*0752*/ 	.byte	0x3f
	.zero		1


	//   ....[48]....
        /*0754*/ 	.word	0x0000aa60
        /*0758*/ 	.word	0x00000000
        /*075c*/ 	.word	0x0002d860
        /*0760*/ 	.short	0x010a
        /*0762*/ 	.byte	0x3f
	.zero		1


	//   ....[49]....
        /*0764*/ 	.word	0x0000aeb0
        /*0768*/ 	.word	0x00000000
        /*076c*/ 	.word	0x0002d850
        /*0770*/ 	.short	0x0107
        /*0772*/ 	.byte	0x3f
	.zero		1


	//   ....[50]....
        /*0774*/ 	.word	0x0000af90
        /*0778*/ 	.word	0x00000000
        /*077c*/ 	.word	0x0002d850
        /*0780*/ 	.short	0x0101
        /*0782*/ 	.byte	0x3f
	.zero		1


	//   ....[51]....
        /*0784*/ 	.word	0x0000b020
        /*0788*/ 	.word	0x00000007
        /*078c*/ 	.word	0x0002d820
        /*0790*/ 	.short	0x010a
        /*0792*/ 	.byte	0x3f
	.zero		1


	//   ....[52]....
        /*0794*/ 	.word	0x0000b180
        /*0798*/ 	.word	0x00000005
        /*079c*/ 	.word	0x0002d840
        /*07a0*/ 	.short	0x010a
        /*07a2*/ 	.byte	0x3f
	.zero		1


	//   ....[53]....
        /*07a4*/ 	.word	0x0000b220
        /*07a8*/ 	.word	0x00000003
        /*07ac*/ 	.word	0x0002d840
        /*07b0*/ 	.short	0x010a
        /*07b2*/ 	.byte	0x3f
	.zero		1


	//   ....[54]....
        /*07b4*/ 	.word	0x0000b260
        /*07b8*/ 	.word	0x00000005
        /*07bc*/ 	.word	0x0002d860
        /*07c0*/ 	.short	0x010a
        /*07c2*/ 	.byte	0x3f
	.zero		1


	//   ....[55]....
        /*07c4*/ 	.word	0x0000b2a0
        /*07c8*/ 	.word	0x00000003
        /*07cc*/ 	.word	0x0002d860
        /*07d0*/ 	.short	0x010a
        /*07d2*/ 	.byte	0x3f
	.zero		1


	//   ....[56]....
        /*07d4*/ 	.word	0x0000b310
        /*07d8*/ 	.word	0x00000003
        /*07dc*/ 	.word	0x0002d800
        /*07e0*/ 	.short	0x010a
        /*07e2*/ 	.byte	0x3f
	.zero		1


	//   ....[57]....
        /*07e4*/ 	.word	0x0000b370
        /*07e8*/ 	.word	0x00000003
        /*07ec*/ 	.word	0x0002d830
        /*07f0*/ 	.short	0x010a
        /*07f2*/ 	.byte	0x3f
	.zero		1


	//   ....[58]....
        /*07f4*/ 	.word	0x0000b3d0
        /*07f8*/ 	.word	0x0000000b
        /*07fc*/ 	.word	0x0002d830
        /*0800*/ 	.short	0x010a
        /*0802*/ 	.byte	0x3f
	.zero		1


	//   ....[59]....
        /*0804*/ 	.word	0x0000b430
        /*0808*/ 	.word	0x0000000b
        /*080c*/ 	.word	0x0002d850
        /*0810*/ 	.short	0x010a
        /*0812*/ 	.byte	0x3f
	.zero		1


	//   ....[60]....
        /*0814*/ 	.word	0x0000b490
        /*0818*/ 	.word	0x00000003
        /*081c*/ 	.word	0x0002d850
        /*0820*/ 	.short	0x010a
        /*0822*/ 	.byte	0x3f
	.zero		1


	//   ....[61]....
        /*0824*/ 	.word	0x0000b570
        /*0828*/ 	.word	0x00000002
        /*082c*/ 	.word	0x0002d840
        /*0830*/ 	.short	0x010a
        /*0832*/ 	.byte	0x3f
	.zero		1


	//   ....[62]....
        /*0834*/ 	.word	0x0000c310
        /*0838*/ 	.word	0x00000003
        /*083c*/ 	.word	0x0002d820
        /*0840*/ 	.short	0x010a
        /*0842*/ 	.byte	0x3f
	.zero		1


	//   ....[63]....
        /*0844*/ 	.word	0x0000c360
        /*0848*/ 	.word	0x00000007
        /*084c*/ 	.word	0x0002d840
        /*0850*/ 	.short	0x010a
        /*0852*/ 	.byte	0x3f
	.zero		1


	//   ....[64]....
        /*0854*/ 	.word	0x0000c900
        /*0858*/ 	.word	0x00000007
        /*085c*/ 	.word	0x0002d860
        /*0860*/ 	.short	0x010a
        /*0862*/ 	.byte	0x3f
	.zero		1


	//   ....[65]....
        /*0864*/ 	.word	0x0000cea0
        /*0868*/ 	.word	0x00000000
        /*086c*/ 	.word	0x0002d860
        /*0870*/ 	.short	0x010a
        /*0872*/ 	.byte	0x3f
	.zero		1


	//   ....[66]....
        /*0874*/ 	.word	0x0000d4e0
        /*0878*/ 	.word	0x00000007
        /*087c*/ 	.word	0x0002d820
        /*0880*/ 	.short	0x010a
        /*0882*/ 	.byte	0x3f
	.zero		1


	//   ....[67]....
        /*0884*/ 	.word	0x0000d680
        /*0888*/ 	.word	0x00000005
        /*088c*/ 	.word	0x0002d840
        /*0890*/ 	.short	0x010a
        /*0892*/ 	.byte	0x3f
	.zero		1


	//   ....[68]....
        /*0894*/ 	.word	0x0000d6d0
        /*0898*/ 	.word	0x00000003
        /*089c*/ 	.word	0x0002d840
        /*08a0*/ 	.short	0x010a
        /*08a2*/ 	.byte	0x3f
	.zero		1


	//   ....[69]....
        /*08a4*/ 	.word	0x0000d720
        /*08a8*/ 	.word	0x00000005
        /*08ac*/ 	.word	0x0002d860
        /*08b0*/ 	.short	0x010a
        /*08b2*/ 	.byte	0x3f
	.zero		1


	//----- nvinfo : EIATTR_NUM_MBARRIERS
	.align		4
.L_1115:
        /*08b4*/ 	.byte	0x03, 0x38
        /*08b6*/ 	.short	0x0016


	//----- nvinfo : EIATTR_EXIT_INSTR_OFFSETS
	.align		4
        /*08b8*/ 	.byte	0x04, 0x1c
        /*08ba*/ 	.short	(.L_1117 - .L_1116)


	//   ....[0]....
.L_1116:
        /*08bc*/ 	.word	0x0000b2f0


	//----- nvinfo : EIATTR_MAX_THREADS
	.align		4
.L_1117:
        /*08c0*/ 	.byte	0x04, 0x05
        /*08c2*/ 	.short	(.L_1119 - .L_1118)
.L_1118:
        /*08c4*/ 	.word	0x00000200
        /*08c8*/ 	.word	0x00000001
        /*08cc*/ 	.word	0x00000001


	//----- nvinfo : EIATTR_CRS_STACK_SIZE
	.align		4
.L_1119:
        /*08d0*/ 	.byte	0x04, 0x1e
        /*08d2*/ 	.short	(.L_1121 - .L_1120)
.L_1120:
        /*08d4*/ 	.word	0x00000000


	//----- nvinfo : EIATTR_CBANK_PARAM_SIZE
	.align		4
.L_1121:
        /*08d8*/ 	.byte	0x03, 0x19
        /*08da*/ 	.short	0x0a70


	//----- nvinfo : EIATTR_PARAM_CBANK
	.align		4
        /*08dc*/ 	.byte	0x04, 0x0a
        /*08de*/ 	.short	(.L_1123 - .L_1122)
	.align		4
.L_1122:
        /*08e0*/ 	.word	index@(.nv.constant0._ZN7cutlass13device_kernelIN5flash11enable_sm90INS1_16FlashAttnFwdSm90INS1_25CollectiveMainloopFwdSm90ILi2EN4cute5tupleIJNS5_1CILi1EEES8_S8_EEENS6_IJNS7_ILi192EEENS7_ILi128EEENS7_ILi96EEEEEELi96ENS_10bfloat16_tEfNS_4arch4Sm90ELb0ELb0ELb0ELb0ELb1ELb0ELb0ELb0ELb1ELb1ELb1ELb0EEENS1_21CollectiveEpilogueFwdINS6_IJSA_SC_SB_EEES9_SE_SG_Li384ELb0ELb1ELb1ELb0EEENS1_19SingleTileSchedulerILb0ELb1ELb1ELi192EEEEEEEEEvNT_6ParamsE)
        /*08e4*/ 	.short	0x0210
        /*08e6*/ 	.short	0x0a70


	//----- nvinfo : EIATTR_SW_WAR
	.align		4
.L_1123:
        /*08e8*/ 	.byte	0x04, 0x36
        /*08ea*/ 	.short	(.L_1125 - .L_1124)
.L_1124:
        /*08ec*/ 	.word	0x00000008
.L_1125:


//--------------------- .nv.info._ZN7cutlass13device_kernelIN5flash11enable_sm90INS1_16FlashAttnFwdSm90INS1_25CollectiveMainloopFwdSm90ILi2EN4cute5tupleIJNS5_1CILi1EEES8_S8_EEENS6_IJNS7_ILi192EEENS7_ILi128EEENS7_ILi96EEEEEELi96ENS_10bfloat16_tEfNS_4arch4Sm90ELb0ELb0ELb0ELb1ELb1ELb0ELb0ELb0ELb1ELb1ELb1ELb0EEENS1_21CollectiveEpilogueFwdINS6_IJSA_SC_SB_EEES9_SE_SG_Li384ELb1ELb1ELb1ELb0EEENS1_36VarlenDynamicPersistentTileSchedulerILi192ELi128ELi384ELi128ELb1ELb1ELb1ELb0ELb1ELb1EEEEEEEEEvNT_6ParamsE --------------------------
	.section	.nv.info._ZN7cutlass13device_kernelIN5flash11enable_sm90INS1_16FlashAttnFwdSm90INS1_25CollectiveMainloopFwdSm90ILi2EN4cute5tupleIJNS5_1CILi1EEES8_S8_EEENS6_IJNS7_ILi192EEENS7_ILi128EEENS7_ILi96EEEEEELi96ENS_10bfloat16_tEfNS_4arch4Sm90ELb0ELb0ELb0ELb1ELb1ELb0ELb0ELb0ELb1ELb1ELb1ELb0EEENS1_21CollectiveEpilogueFwdINS6_IJSA_SC_SB_EEES9_SE_SG_Li384ELb1ELb1ELb1ELb0EEENS1_36VarlenDynamicPersistentTileSchedulerILi192ELi128ELi384ELi128ELb1ELb1ELb1ELb0ELb1ELb1EEEEEEEEEvNT_6ParamsE,"",@"SHT_CUDA_INFO"
	.sectionflags	@""
	.align	4


	//----- nvinfo : EIATTR_CUDA_API_VERSION
	.align		4
        /*0000*/ 	.byte	0x04, 0x37
        /*0002*/ 	.short	(.L_1127 - .L_1126)
.L_1126:
        /*0004*/ 	.word	0x00000082


	//----- nvinfo : EIATTR_KPARAM_INFO
	.align		4
.L_1127:
        /*0008*/ 	.byte	0x04, 0x17
        /*000a*/ 	.short	(.L_1129 - .L_1128)
.L_1128:
        /*000c*/ 	.word	0x00000000
        /*0010*/ 	.short	0x0000
        /*0012*/ 	.short	0x0070
        /*0014*/ 	.byte	0x00, 0xf0, 0x01, 0x2a


	//----- nvinfo : EIATTR_SPARSE_MMA_MASK
	.align		4
.L_1129:
        /*0018*/ 	.byte	0x03, 0x50
        /*001a*/ 	.short	0x0000


	//----- nvinfo : EIATTR_MAXREG_COUNT
	.align		4
        /*001c*/ 	.byte	0x03, 0x1b
        /*001e*/ 	.short	0x0080


	//----- nvinfo : EIATTR_NUM_BARRIERS
	.align		4
        /*0020*/ 	.byte	0x02, 0x4c
        /*0022*/ 	.byte	0x10
	.zero		1


	//----- nvinfo : EIATTR_EXTERNS
	.align		4
        /*0024*/ 	.byte	0x04, 0x0f
        /*0026*/ 	.short	(.L_1131 - .L_1130)


	//   ....[0]....
	.align		4
.L_1130:
        /*0028*/ 	.word	index@(__assertfail)


	//----- nvinfo : EIATTR_ANNOTATIONS
	.align		4
.L_1131:
        /*002c*/ 	.byte	0x04, 0x55
        /*002e*/ 	.short	(.L_1133 - .L_1132)


	//   ....[0]....
.L_1132:
        /* <DEDUP_REMOVED lines=36> */


	//----- nvinfo : EIATTR_MERCURY_ISA_VERSION
	.align		4
.L_1133:
        /*0258*/ 	.byte	0x03, 0x5f
        /*025a*/ 	.short	0x0101


	//----- nvinfo : EIATTR_UNUSED_LOAD_BYTE_OFFSET
	.align		4
        /*025c*/ 	.byte	0x04, 0x44
        /*025e*/ 	.short	(.L_1135 - .L_1134)


	//   ....[0]....
.L_1134:
        /*0260*/ 	.word	0x00000970
        /*0264*/ 	.word	0x0000fff0


	//   ....[1]....
        /*0268*/ 	.word	0x00006810
        /*026c*/ 	.word	0x0000fff0


	//----- nvinfo : EIATTR_INT_WARP_WIDE_INSTR_OFFSETS
	.align		4
.L_1135:
        /*0270*/ 	.byte	0x04, 0x31
        /*0272*/ 	.short	(.L_1137 - .L_1136)


	//   ....[0]....
.L_1136:
        /*0274*/ 	.word	0x000000c0


	//   ....[1]....
        /*0278*/ 	.word	0x000000d0


	//   ....[2]....
        /*027c*/ 	.word	0x00000170


	//   ....[3]....
        /*0280*/ 	.word	0x0000a4f0


	//   ....[4]....
        /*0284*/ 	.word	0x0000a580


	//   ....[5]....
        /*0288*/ 	.word	0x0000d230


	//   ....[6]....
        /*028c*/ 	.word	0x0000d2c0


	//----- nvinfo : EIATTR_COOP_GROUP_MASK_REGIDS
	.align		4
.L_1137:
        /*0290*/ 	.byte	0x04, 0x29
        /*0292*/ 	.short	(.L_1139 - .L_1138)


	//   ....[0]....
.L_1138:
        /*0294*/ 	.word	0xffffffff


	//   ....[1]....
        /*0298*/ 	.word	0xffffffff


	//   ....[2]....
        /*029c*/ 	.word	0xffffffff


	//   ....[3]....
        /*02a0*/ 	.word	0xffffffff


	//   ....[4]....
        /*02a4*/ 	.word	0xffffffff


	//   ....[5]....
        /*02a8*/ 	.word	0xffffffff


	//   ....[6]....
        /*02ac*/ 	.word	0xffffffff


	//   ....[7]....
        /*02b0*/ 	.word	0xffffffff


	//   ....[8]....
        /*02b4*/ 	.word	0xffffffff


	//   ....[9]....
        /*02b8*/ 	.word	0xffffffff


	//   ....[10]....
        /*02bc*/ 	.word	0xffffffff


	//   ....[11]....
        /*02c0*/ 	.word	0xffffffff


	//   ....[12]....
        /*02c4*/ 	.word	0xffffffff


	//   ....[13]....
        /*02c8*/ 	.word	0xffffffff


	//   ....[14]....
        /*02cc*/ 	.word	0xffffffff


	//   ....[15]....
        /*02d0*/ 	.word	0xffffffff


	//   ....[16]....
        /*02d4*/ 	.word	0xffffffff


	//   ....[17]....
        /*02d8*/ 	.word	0xffffffff


	//   ....[18]....
        /*02dc*/ 	.word	0xffffffff


	//   ....[19]....
        /*02e0*/ 	.word	0xffffffff


	//   ....[20]....
        /*02e4*/ 	.word	0xffffffff


	//   ....[21]....
        /*02e8*/ 	.word	0xffffffff


	//   ....[22]....
        /*02ec*/ 	.word	0xffffffff


	//   ....[23]....
        /*02f0*/ 	.word	0xffffffff


	//   ....[24]....
        /*02f4*/ 	.word	0xffffffff


	//   ....[25]....
        /*02f8*/ 	.word	0xffffffff


	//   ....[26]....
        /*02fc*/ 	.word	0xffffffff


	//   ....[27]....
        /*0300*/ 	.word	0xffffffff


	//   ....[28]....
        /*0304*/ 	.word	0xffffffff


	//   ....[29]....
        /*0308*/ 	.word	0xffffffff


	//   ....[30]....
        /*030c*/ 	.word	0xffffffff


	//   ....[31]....
        /*0310*/ 	.word	0xffffffff


	//   ....[32]....
        /*0314*/ 	.word	0xffffffff


	//   ....[33]....
        /*0318*/ 	.word	0xffffffff


	//   ....[34]....
        /*031c*/ 	.word	0xffffffff


	//   ....[35]....
        /*0320*/ 	.word	0xffffffff


	//   ....[36]....
        /*0324*/ 	.word	0xffffffff


	//   ....[37]....
        /*0328*/ 	.word	0xffffffff


	//   ....[38]....
        /*032c*/ 	.word	0xffffffff


	//   ....[39]....
        /*0330*/ 	.word	0xffffffff


	//   ....[40]....
        /*0334*/ 	.word	0xffffffff


	//   ....[41]....
        /*0338*/ 	.word	0xffffffff


	//   ....[42]....
        /*033c*/ 	.word	0xffffffff


	//   ....[43]....
        /*0340*/ 	.word	0xffffffff


	//   ....[44]....
        /*0344*/ 	.word	0xffffffff


	//   ....[45]....
        /*0348*/ 	.word	0xffffffff


	//   ....[46]....
        /*034c*/ 	.word	0xffffffff


	//   ....[47]....
        /*0350*/ 	.word	0xffffffff


	//   ....[48]....
        /*0354*/ 	.word	0xffffffff


	//   ....[49]....
        /*0358*/ 	.word	0xffffffff


	//   ....[50]....
        /*035c*/ 	.word	0xffffffff


	//   ....[51]....
        /*0360*/ 	.word	0xffffffff


	//   ....[52]....
        /*0364*/ 	.word	0xffffffff


	//   ....[53]....
        /*0368*/ 	.word	0xffffffff


	//   ....[54]....
        /*036c*/ 	.word	0xffffffff


	//   ....[55]....
        /*0370*/ 	.word	0xffffffff


	//   ....[56]....
        /*0374*/ 	.word	0xffffffff


	//   ....[57]....
        /*0378*/ 	.word	0xffffffff


	//   ....[58]....
        /*037c*/ 	.word	0xffffffff


	//   ....[59]....
        /*0380*/ 	.word	0xffffffff


	//   ....[60]....
        /*0384*/ 	.word	0xffffffff


	//   ....[61]....
        /*0388*/ 	.word	0xffffffff


	//   ....[62]....
        /*038c*/ 	.word	0xffffffff


	//   ....[63]....
        /*0390*/ 	.word	0xffffffff


	//   ....[64]....
        /*0394*/ 	.word	0xffffffff


	//   ....[65]....
        /*0398*/ 	.word	0xffffffff


	//   ....[66]....
        /*039c*/ 	.word	0xffffffff


	//   ....[67]....
        /*03a0*/ 	.word	0xffffffff


	//   ....[68]....
        /*03a4*/ 	.word	0xffffffff


	//   ....[69]....
        /*03a8*/ 	.word	0xffffffff


	//   ....[70]....
        /*03ac*/ 	.word	0xffffffff


	//   ....[71]....
        /*03b0*/ 	.word	0xffffffff


	//   ....[72]....
        /*03b4*/ 	.word	0xffffffff


	//   ....[73]....
        /*03b8*/ 	.word	0xffffffff


	//   ....[74]....
        /*03bc*/ 	.word	0xffffffff


	//   ....[75]....
        /*03c0*/ 	.word	0xffffffff


	//   ....[76]....
        /*03c4*/ 	.word	0xffffffff


	//   ....[77]....
        /*03c8*/ 	.word	0xffffffff


	//   ....[78]....
        /*03cc*/ 	.word	0xffffffff


	//   ....[79]....
        /*03d0*/ 	.word	0xffffffff


	//   ....[80]....
        /*03d4*/ 	.word	0xffffffff


	//   ....[81]....
        /*03d8*/ 	.word	0xffffffff


	//   ....[82]....
        /*03dc*/ 	.word	0xffffffff


	//   ....[83]....
        /*03e0*/ 	.word	0xffffffff


	//   ....[84]....
        /*03e4*/ 	.word	0xffffffff


	//   ....[85]....
        /*03e8*/ 	.word	0xffffffff


	//   ....[86]....
        /*03ec*/ 	.word	0xffffffff


	//   ....[87]....
        /*03f0*/ 	.word	0xffffffff


	//   ....[88]....
        /*03f4*/ 	.word	0xffffffff


	//   ....[89]....
        /*03f8*/ 	.word	0xffffffff


	//   ....[90]....
        /*03fc*/ 	.word	0xffffffff


	//   ....[91]....
        /*0400*/ 	.word	0xffffffff


	//   ....[92]....
        /*0404*/ 	.word	0xffffffff


	//   ....[93]....
        /*0408*/ 	.word	0xffffffff


	//   ....[94]....
        /*040c*/ 	.word	0xffffffff


	//   ....[95]....
        /*0410*/ 	.word	0xffffffff


	//   ....[96]....
        /*0414*/ 	.word	0xffffffff


	//   ....[97]....
        /*0418*/ 	.word	0xffffffff


	//   ....[98]....
        /*041c*/ 	.word	0xffffffff


	//   ....[99]....
        /*0420*/ 	.word	0xffffffff


	//   ....[100]....
        /*0424*/ 	.word	0xffffffff


	//   ....[101]....
        /*0428*/ 	.word	0xffffffff


	//   ....[102]....
        /*042c*/ 	.word	0xffffffff


	//   ....[103]....
        /*0430*/ 	.word	0xffffffff


	//   ....[104]....
        /*0434*/ 	.word	0xffffffff


	//   ....[105]....
        /*0438*/ 	.word	0xffffffff


	//   ....[106]....
        /*043c*/ 	.word	0xffffffff


	//   ....[107]....
        /*0440*/ 	.word	0xffffffff


	//   ....[108]....
        /*0444*/ 	.word	0xffffffff


	//   ....[109]....
        /*0448*/ 	.word	0xffffffff


	//   ....[110]....
        /*044c*/ 	.word	0xffffffff


	//   ....[111]....
        /*0450*/ 	.word	0xffffffff


	//   ....[112]....
        /*0454*/ 	.word	0xffffffff


	//   ....[113]....
        /*0458*/ 	.word	0xffffffff


	//   ....[114]....
        /*045c*/ 	.word	0xffffffff


	//   ....[115]....
        /*0460*/ 	.word	0xffffffff


	//   ....[116]....
        /*0464*/ 	.word	0xffffffff


	//   ....[117]....
        /*0468*/ 	.word	0x0500000f


	//   ....[118]....
        /*046c*/ 	.word	0x0500000f


	//   ....[119]....
        /*0470*/ 	.word	0x0500000f


	//   ....[120]....
        /*0474*/ 	.word	0x0500000f


	//   ....[121]....
        /*0478*/ 	.word	0x0500000f


	//   ....[122]....
        /*047c*/ 	.word	0x0500000f


	//   ....[123]....
        /*0480*/ 	.word	0x0500000f


	//   ....[124]....
        /*0484*/ 	.word	0x0500000f


	//   ....[125]....
        /*0488*/ 	.word	0x0500000f


	//   ....[126]....
        /*048c*/ 	.word	0x0500000f


	//   ....[127]....
        /*0490*/ 	.word	0x0500000f


	//   ....[128]....
        /*0494*/ 	.word	0x0500000f


	//   ....[129]....
        /*0498*/ 	.word	0x0500000f


	//   ....[130]....
        /*049c*/ 	.word	0x0500000f


	//   ....[131]....
        /*04a0*/ 	.word	0x0500000f


	//   ....[132]....
        /*04a4*/ 	.word	0x0500000f


	//   ....[133]....
        /*04a8*/ 	.word	0x0500000f


	//   ....[134]....
        /*04ac*/ 	.word	0x0500000f


	//   ....[135]....
        /*04b0*/ 	.word	0x0500000f


	//   ....[136]....
        /*04b4*/ 	.word	0x0500000f


	//   ....[137]....
        /*04b8*/ 	.word	0x0500000f


	//   ....[138]....
        /*04bc*/ 	.word	0x0500000f


	//   ....[139]....
        /*04c0*/ 	.word	0x0500000f


	//   ....[140]....
        /*04c4*/ 	.word	0x0500000f


	//   ....[141]....
        /*04c8*/ 	.word	0x0500000f


	//   ....[142]....
        /*04cc*/ 	.word	0x0500000f


	//   ....[143]....
        /*04d0*/ 	.word	0x0500000f


	//   ....[144]....
        /*04d4*/ 	.word	0x0500000f


	//   ....[145]....
        /*04d8*/ 	.word	0x0500000f


	//   ....[146]....
        /*04dc*/ 	.word	0x0500000f


	//   ....[147]....
        /*04e0*/ 	.word	0x0500000f


	//   ....[148]....
        /*04e4*/ 	.word	0x0500000f


	//   ....[149]....
        /*04e8*/ 	.word	0x0500000f


	//   ....[150]....
        /*04ec*/ 	.word	0x0500000f


	//   ....[151]....
        /*04f0*/ 	.word	0x0500000f


	//   ....[152]....
        /*04f4*/ 	.word	0x0500000f


	//   ....[153]....
        /*04f8*/ 	.word	0x0500000f


	//   ....[154]....
        /*04fc*/ 	.word	0x0500000f


	//   ....[155]....
        /*0500*/ 	.word	0x0500000f


	//   ....[156]....
        /*0504*/ 	.word	0x0500000f


	//   ....[157]....
        /*0508*/ 	.word	0x0500000f


	//   ....[158]....
        /*050c*/ 	.word	0x0500000f


	//   ....[159]....
        /*0510*/ 	.word	0x0500000f


	//   ....[160]....
        /*0514*/ 	.word	0x0500000f


	//   ....[161]....
        /*0518*/ 	.word	0x0500000f


	//   ....[162]....
        /*051c*/ 	.word	0x0500000f


	//   ....[163]....
        /*0520*/ 	.word	0x0500000f


	//   ....[164]....
        /*0524*/ 	.word	0x0500000f


	//   ....[165]....
        /*0528*/ 	.word	0x0500000f


	//   ....[166]....
        /*052c*/ 	.word	0x0500000f


	//   ....[167]....
        /*0530*/ 	.word	0x0500000f


	//   ....[168]....
        /*0534*/ 	.word	0x0500000f


	//   ....[169]....
        /*0538*/ 	.word	0x0500000f


	//   ....[170]....
        /*053c*/ 	.word	0x0500000f


	//   ....[171]....
        /*0540*/ 	.word	0x0500000f


	//   ....[172]....
        /*0544*/ 	.word	0x0500000f


	//   ....[173]....
        /*0548*/ 	.word	0x0500000f


	//   ....[174]....
        /*054c*/ 	.word	0x0500000f


	//   ....[175]....
        /*0550*/ 	.word	0x0500000f


	//   ....[176]....
        /*0554*/ 	.word	0x0500000f


	//   ....[177]....
        /*0558*/ 	.word	0x0500000f


	//   ....[178]....
        /*055c*/ 	.word	0x0500000f


	//   ....[179]....
        /*0560*/ 	.word	0x0500000f


	//   ....[180]....
        /*0564*/ 	.word	0x0500000f


	//----- nvinfo : EIATTR_COOP_GROUP_INSTR_OFFSETS
	.align		4
.L_1139:
        /*0568*/ 	.byte	0x04, 0x28
        /*056a*/ 	.short	(.L_1141 - .L_1140)


	//   ....[0]....
.L_1140:
        /*056c*/ 	.word	0x00000080


	//   ....[1]....
        /*0570*/ 	.word	0x000000b0


	//   ....[2]....
        /*0574*/ 	.word	0x000002d0


	//   ....[3]....
        /*0578*/ 	.word	0x00000430


	//   ....[4]....
        /*057c*/ 	.word	0x00000550


	//   ....[5]....
        /*0580*/ 	.word	0x000006b0


	//   ....[6]....
        /*0584*/ 	.word	0x00001780


	//   ....[7]....
        /*0588*/ 	.word	0x000026e0


	//   ....[8]....
        /*058c*/ 	.word	0x000027e0


	//   ....[9]....
        /*0590*/ 	.word	0x00002de0


	//   ....[10]....
        /*0594*/ 	.word	0x00002e40


	//   ....[11]....
        /*0598*/ 	.word	0x00003b40


	//   ....[12]....
        /*059c*/ 	.word	0x00004800


	//   ....[13]....
        /*05a0*/ 	.word	0x00004820


	//   ....[14]....
        /*05a4*/ 	.word	0x00004a50


	//   ....[15]....
        /*05a8*/ 	.word	0x00004a70


	//   ....[16]....
        /*05ac*/ 	.word	0x00005db0


	//   ....[17]....
        /*05b0*/ 	.word	0x00005eb0


	//   ....[18]....
        /*05b4*/ 	.word	0x00005f10


	//   ....[19]....
        /*05b8*/ 	.word	0x00005ff0


	//   ....[20]....
        /*05bc*/ 	.word	0x00006000


	//   ....[21]....
        /*05c0*/ 	.word	0x00007190


	//   ....[22]....
        /*05c4*/ 	.word	0x000071a0


	//   ....[23]....
        /*05c8*/ 	.word	0x000071b0


	//   ....[24]....
        /*05cc*/ 	.word	0x000071f0


	//   ....[25]....
        /*05d0*/ 	.word	0x000078a0


	//   ....[26]....
        /*05d4*/ 	.word	0x000078d0


	//   ....[27]....
        /*05d8*/ 	.word	0x000079f0


	//   ....[28]....
        /*05dc*/ 	.word	0x00007a10


	//   ....[29]....
        /*05e0*/ 	.word	0x00007e70


	//   ....[30]....
        /*05e4*/ 	.word	0x00007e80


	//   ....[31]....
        /*05e8*/ 	.word	0x000081b0


	//   ....[32]....
        /*05ec*/ 	.word	0x000081c0


	//   ....[33]....
        /*05f0*/ 	.word	0x00008d60


	//   ....[34]....
        /*05f4*/ 	.word	0x00008d70


	//   ....[35]....
        /*05f8*/ 	.word	0x00008e70


	//   ....[36]....
        /*05fc*/ 	.word	0x00008e90


	//   ....[37]....
        /*0600*/ 	.word	0x00009000


	//   ....[38]....
        /*0604*/ 	.word	0x00009210


	//   ....[39]....
        /*0608*/ 	.word	0x00009240


	//   ....[40]....
        /*060c*/ 	.word	0x00009270


	//   ....[41]....
        /*0610*/ 	.word	0x000092a0


	//   ....[42]....
        /*0614*/ 	.word	0x000092d0


	//   ....[43]....
        /*0618*/ 	.word	0x00009300


	//   ....[44]....
        /*061c*/ 	.word	0x00009470


	//   ....[45]....
        /*0620*/ 	.word	0x000094a0


	//   ....[46]....
        /*0624*/ 	.word	0x000094d0


	//   ....[47]....
        /*0628*/ 	.word	0x00009500


	//   ....[48]....
        /*062c*/ 	.word	0x00009530


	//   ....[49]....
        /*0630*/ 	.word	0x00009560


	//   ....[50]....
        /*0634*/ 	.word	0x000095f0


	//   ....[51]....
        /*0638*/ 	.word	0x00009620


	//   ....[52]....
        /*063c*/ 	.word	0x00009630


	//   ....[53]....
        /*0640*/ 	.word	0x000096d0


	//   ....[54]....
        /*0644*/ 	.word	0x0000b150


	//   ....[55]....
        /*0648*/ 	.word	0x0000b170


	//   ....[56]....
        /*064c*/ 	.word	0x0000b220


	//   ....[57]....
        /*0650*/ 	.word	0x0000b240


	//   ....[58]....
        /*0654*/ 	.word	0x0000b2e0


	//   ....[59]....
        /*0658*/ 	.word	0x0000b300


	//   ....[60]....
        /*065c*/ 	.word	0x0000b310


	//   ....[61]....
        /*0660*/ 	.word	0x0000b320


	//   ....[62]....
        /*0664*/ 	.word	0x0000bcb0


	//   ....[63]....
        /*0668*/ 	.word	0x0000bcd0


	//   ....[64]....
        /*066c*/ 	.word	0x0000bd30


	//   ....[65]....
        /*0670*/ 	.word	0x0000bd70


	//   ....[66]....
        /*0674*/ 	.word	0x0000bdd0


	//   ....[67]....
        /*0678*/ 	.word	0x0000be10


	//   ....[68]....
        /*067c*/ 	.word	0x0000be20


	//   ....[69]....
        /*0680*/ 	.word	0x0000be40


	//   ....[70]....
        /*0684*/ 	.word	0x0000bf10


	//   ....[71]....
        /*0688*/ 	.word	0x0000bf50


	//   ....[72]....
        /*068c*/ 	.word	0x0000bf60


	//   ....[73]....
        /*0690*/ 	.word	0x0000bf80


	//   ....[74]....
        /*0694*/ 	.word	0x0000c810


	//   ....[75]....
        /*0698*/ 	.word	0x0000c820


	//   ....[76]....
        /*069c*/ 	.word	0x0000c840


	//   ....[77]....
        /*06a0*/ 	.word	0x0000c8c0


	//   ....[78]....
        /*06a4*/ 	.word	0x0000c8d0


	//   ....[79]....
        /*06a8*/ 	.word	0x0000c930


	//   ....[80]....
        /*06ac*/ 	.word	0x0000c960


	//   ....[81]....
        /*06b0*/ 	.word	0x0000c9a0


	//   ....[82]....
        /*06b4*/ 	.word	0x0000cc90


	//   ....[83]....
        /*06b8*/ 	.word	0x0000ccb0


	//   ....[84]....
        /*06bc*/ 	.word	0x0000cd50


	//   ....[85]....
        /*06c0*/ 	.word	0x0000cd60


	//   ....[86]....
        /*06c4*/ 	.word	0x0000cdf0


	//   ....[87]....
        /*06c8*/ 	.word	0x0000ce00


	//   ....[88]....
        /*06cc*/ 	.word	0x0000ce10


	//   ....[89]....
        /*06d0*/ 	.word	0x0000cea0


	//   ....[90]....
        /*06d4*/ 	.word	0x0000d4b0


	//   ....[91]....
        /*06d8*/ 	.word	0x0000d4c0


	//   ....[92]....
        /*06dc*/ 	.word	0x0000d550


	//   ....[93]....
        /*06e0*/ 	.word	0x0000d5f0


	//   ....[94]....
        /*06e4*/ 	.word	0x0000d610


	//   ....[95]....
        /*06e8*/ 	.word	0x0000d690


	//   ....[96]....
        /*06ec*/ 	.word	0x0000d6b0


	//   ....[97]....
        /*06f0*/ 	.word	0x0000d6c0


	//   ....[98]....
        /*06f4*/ 	.word	0x0000dae0


	//   ....[99]....
        /*06f8*/ 	.word	0x0000db10


	//   ....[100]....
        /*06fc*/ 	.word	0x0000db80


	//   ....[101]....
        /*0700*/ 	.word	0x0000dbb0


	//   ....[102]....
        /*0704*/ 	.word	0x0000dbe0


	//   ....[103]....
        /*0708*/ 	.word	0x0000dc10


	//   ....[104]....
        /*070c*/ 	.word	0x0000dc40


	//   ....[105]....
        /*0710*/ 	.word	0x0000dc70


	//   ....[106]....
        /*0714*/ 	.word	0x0000de10


	//   ....[107]....
        /*0718*/ 	.word	0x0000de40


	//   ....[108]....
        /*071c*/ 	.word	0x0000de70


	//   ....[109]....
        /*0720*/ 	.word	0x0000dea0


	//   ....[110]....
        /*0724*/ 	.word	0x0000ded0


	//   ....[111]....
        /*0728*/ 	.word	0x0000df00


	//   ....[112]....
        /*072c*/ 	.word	0x0000dfc0


	//   ....[113]....
        /*0730*/ 	.word	0x0000dfe0


	//   ....[114]....
        /*0734*/ 	.word	0x0000dff0


	//   ....[115]....
        /*0738*/ 	.word	0x0000e050


	//   ....[116]....
        /*073c*/ 	.word	0x0000e670


	//   ....[117]....
        /*0740*/ 	.word	0x0000eb50


	//   ....[118]....
        /*0744*/ 	.word	0x0000ec40


	//   ....[119]....
        /*0748*/ 	.word	0x0000ece0


	//   ....[120]....
        /*074c*/ 	.word	0x0000ed40


	//   ....[121]....
        /*0750*/ 	.word	0x0000ee60


	//   ....[122]....
        /*0754*/ 	.word	0x0000eec0


	//   ....[123]....
        /*0758*/ 	.word	0x0000efd0


	//   ....[124]....
        /*075c*/ 	.word	0x0000f040


	//   ....[125]....
        /*0760*/ 	.word	0x0000f0e0


	//   ....[126]....
        /*0764*/ 	.word	0x0000f210


	//   ....[127]....
        /*0768*/ 	.word	0x0000f260


	//   ....[128]....
        /*076c*/ 	.word	0x0000f2d0


	//   ....[129]....
        /*0770*/ 	.word	0x0000f3c0


	//   ....[130]....
        /*0774*/ 	.word	0x0000f440


	//   ....[131]....
        /*0778*/ 	.word	0x0000f520


	//   ....[132]....
        /*077c*/ 	.word	0x0000f5a0


	//   ....[133]....
        /*0780*/ 	.word	0x0000f600


	//   ....[134]....
        /*0784*/ 	.word	0x0000f700


	//   ....[135]....
        /*0788*/ 	.word	0x0000f800


	//   ....[136]....
        /*078c*/ 	.word	0x0000f860


	//   ....[137]....
        /*0790*/ 	.word	0x0000f940


	//   ....[138]....
        /*0794*/ 	.word	0x0000fa80


	//   ....[139]....
        /*0798*/ 	.word	0x0000fb50


	//   ....[140]....
        /*079c*/ 	.word	0x0000fbe0


	//   ....[141]....
        /*07a0*/ 	.word	0x0000fcc0


	//   ....[142]....
        /*07a4*/ 	.word	0x0000fd20


	//   ....[143]....
        /*07a8*/ 	.word	0x0000fdf0


	//   ....[144]....
        /*07ac*/ 	.word	0x0000fe50


	//   ....[145]....
        /*07b0*/ 	.word	0x0000ff30


	//   ....[146]....
        /*07b4*/ 	.word	0x00010020


	//   ....[147]....
        /*07b8*/ 	.word	0x000100c0


	//   ....[148]....
        /*07bc*/ 	.word	0x00010120


	//   ....[149]....
        /*07c0*/ 	.word	0x00010220


	//   ....[150]....
        /*07c4*/ 	.word	0x00010280


	//   ....[151]....
        /*07c8*/ 	.word	0x00010380


	//   ....[152]....
        /*07cc*/ 	.word	0x000103e0


	//   ....[153]....
        /*07d0*/ 	.word	0x000104b0


	//   ....[154]....
        /*07d4*/ 	.word	0x00010600


	//   ....[155]....
        /*07d8*/ 	.word	0x000106b0


	//   ....[156]....
        /*07dc*/ 	.word	0x000107c0


	//   ....[157]....
        /*07e0*/ 	.word	0x000108a0


	//   ....[158]....
        /*07e4*/ 	.word	0x00010900


	//   ....[159]....
        /*07e8*/ 	.word	0x000109f0


	//   ....[160]....
        /*07ec*/ 	.word	0x00010a50


	//   ....[161]....
        /*07f0*/ 	.word	0x00010b30


	//   ....[162]....
        /*07f4*/ 	.word	0x00010bc0


	//   ....[163]....
        /*07f8*/ 	.word	0x00010c60


	//   ....[164]....
        /*07fc*/ 	.word	0x00010de0


	//   ....[165]....
        /*0800*/ 	.word	0x00010e50


	//   ....[166]....
        /*0804*/ 	.word	0x00010ec0


	//   ....[167]....
        /*0808*/ 	.word	0x00010f30


	//   ....[168]....
        /*080c*/ 	.word	0x00010fa0


	//   ....[169]....
        /*0810*/ 	.word	0x00011020


	//   ....[170]....
        /*0814*/ 	.word	0x000110a0


	//   ....[171]....
        /*0818*/ 	.word	0x00011130


	//   ....[172]....
        /*081c*/ 	.word	0x000111a0


	//   ....[173]....
        /*0820*/ 	.word	0x00011210


	//   ....[174]....
        /*0824*/ 	.word	0x00011280


	//   ....[175]....
        /*0828*/ 	.word	0x00011300


	//   ....[176]....
        /*082c*/ 	.word	0x00011370


	//   ....[177]....
        /*0830*/ 	.word	0x00011410


	//   ....[178]....
        /*0834*/ 	.word	0x00011460


	//   ....[179]....
        /*0838*/ 	.word	0x000114f0


	//   ....[180]....
        /*083c*/ 	.word	0x00011620


	//----- nvinfo : EIATTR_REG_RECONFIG
	.align		4
.L_1141:
        /*0840*/ 	.byte	0x01, 0x54
	.zero		2


	//----- nvinfo : EIATTR_SYSCALL_OFFSETS
	.align		4
        /*0844*/ 	.byte	0x04, 0x46
        /*0846*/ 	.short	(.L_1143 - .L_1142)


	//   ....[0]....
.L_1142:
        /*0848*/ 	.word	0x00001900


	//   ....[1]....
        /*084c*/ 	.word	0x0000a6e0


	//   ....[2]....
        /*0850*/ 	.word	0x0000a830


	//   ....[3]....
        /*0854*/ 	.word	0x0000a920


	//   ....[4]....
        /*0858*/ 	.word	0x0000b760


	//----- nvinfo : EIATTR_MBARRIER_INSTR_OFFSETS
	.align		4
.L_1143:
        /*085c*/ 	.byte	0x04, 0x39
        /*085e*/ 	.short	(.L_1145 - .L_1144)


	//   ....[0]....
.L_1144:
        /*0860*/ 	.word	0x00000180
        /*0864*/ 	.word	0x000000ff
        /*0868*/ 	.word	0x0002d800
        /*086c*/ 	.short	0x0100
        /*086e*/ 	.byte	0x08
	.zero		1


	//   ....[1]....
        /*0870*/ 	.word	0x00000190
        /*0874*/ 	.word	0x000000ff
        /*0878*/ 	.word	0x0002d820
        /*087c*/ 	.short	0x0100
        /*087e*/ 	.byte	0x08
	.zero		1


	//   ....[2]....
        /*0880*/ 	.word	0x00000280
        /*0884*/ 	.word	0x000000ff
        /*0888*/ 	.word	0x0002d830
        /*088c*/ 	.short	0x0100
        /*088e*/ 	.byte	0x08
	.zero		1


	//   ....[3]....
        /*0890*/ 	.word	0x00000290
        /*0894*/ 	.word	0x000000ff
        /*0898*/ 	.word	0x0002d840
        /*089c*/ 	.short	0x0100
        /*089e*/ 	.byte	0x08
	.zero		1


	//   ....[4]....
        /*08a0*/ 	.word	0x000002a0
        /*08a4*/ 	.word	0x000000ff
        /*08a8*/ 	.word	0x0002d838
        /*08ac*/ 	.short	0x0100
        /*08ae*/ 	.byte	0x08
	.zero		1


	//   ....[5]....
        /*08b0*/ 	.word	0x000002b0
        /*08b4*/ 	.word	0x000000ff
        /*08b8*/ 	.word	0x0002d848
        /*08bc*/ 	.short	0x0100
        /*08be*/ 	.byte	0x08
	.zero		1


	//   ....[6]....
        /*08c0*/ 	.word	0x000003e0
        /*08c4*/ 	.word	0x000000ff
        /*08c8*/ 	.word	0x0002d850
        /*08cc*/ 	.short	0x0100
        /*08ce*/ 	.byte	0x08
	.zero		1


	//   ....[7]....
        /*08d0*/ 	.word	0x000003f0
        /*08d4*/ 	.word	0x000000ff
        /*08d8*/ 	.word	0x0002d860
        /*08dc*/ 	.short	0x0100
        /*08de*/ 	.byte	0x08
	.zero		1


	//   ....[8]....
        /*08e0*/ 	.word	0x00000400
        /*08e4*/ 	.word	0x000000ff
        /*08e8*/ 	.word	0x0002d858
        /*08ec*/ 	.short	0x0100
        /*08ee*/ 	.byte	0x08
	.zero		1


	//   ....[9]....
        /*08f0*/ 	.word	0x00000410
        /*08f4*/ 	.word	0x000000ff
        /*08f8*/ 	.word	0x0002d868
        /*08fc*/ 	.short	0x0100
        /*08fe*/ 	.byte	0x08
	.zero		1


	//   ....[10]....
        /*0900*/ 	.word	0x00000500
        /*0904*/ 	.word	0x000000ff
        /*0908*/ 	.word	0x0002d870
        /*090c*/ 	.short	0x0100
        /*090e*/ 	.byte	0x06
	.zero		1


	//   ....[11]....
        /*0910*/ 	.word	0x00000510
        /*0914*/ 	.word	0x000000ff
        /*0918*/ 	.word	0x0002d880
        /*091c*/ 	.short	0x0100
        /*091e*/ 	.byte	0x06
	.zero		1


	//   ....[12]....
        /*0920*/ 	.word	0x00000520
        /*0924*/ 	.word	0x000000ff
        /*0928*/ 	.word	0x0002d878
        /*092c*/ 	.short	0x0100
        /*092e*/ 	.byte	0x06
	.zero		1


	//   ....[13]....
        /*0930*/ 	.word	0x00000530
        /*0934*/ 	.word	0x000000ff
        /*0938*/ 	.word	0x0002d888
        /*093c*/ 	.short	0x0100
        /*093e*/ 	.byte	0x06
	.zero		1


	//   ....[14]....
        /*0940*/ 	.word	0x00000660
        /*0944*/ 	.word	0x000000ff
        /*0948*/ 	.word	0x0002d890
        /*094c*/ 	.short	0x0100
        /*094e*/ 	.byte	0x08
	.zero		1


	//   ....[15]....
        /*0950*/ 	.word	0x00000670
        /*0954*/ 	.word	0x000000ff
        /*0958*/ 	.word	0x0002d8a0
        /*095c*/ 	.short	0x0100
        /*095e*/ 	.byte	0x08
	.zero		1


	//   ....[16]....
        /*0960*/ 	.word	0x00000680
        /*0964*/ 	.word	0x000000ff
        /*0968*/ 	.word	0x0002d898
        /*096c*/ 	.short	0x0100
        /*096e*/ 	.byte	0x08
	.zero		1


	//   ....[17]....
        /*0970*/ 	.word	0x00000690
        /*0974*/ 	.word	0x000000ff
        /*0978*/ 	.word	0x0002d8a8
        /*097c*/ 	.short	0x0100
        /*097e*/ 	.byte	0x08
	.zero		1


	//   ....[18]....
        /*0980*/ 	.word	0x000007c0
        /*0984*/ 	.word	0x000000ff
        /*0988*/ 	.word	0x0002d8b0
        /*098c*/ 	.short	0x0100
        /*098e*/ 	.byte	0x08
	.zero		1


	//   ....[19]....
        /*0990*/ 	.word	0x000007d0
        /*0994*/ 	.word	0x000000ff
        /*0998*/ 	.word	0x0002d8c0
        /*099c*/ 	.short	0x0100
        /*099e*/ 	.byte	0x08
	.zero		1


	//   ....[20]....
        /*09a0*/ 	.word	0x000007e0
        /*09a4*/ 	.word	0x000000ff
        /*09a8*/ 	.word	0x0002d8b8
        /*09ac*/ 	.short	0x0100
        /*09ae*/ 	.byte	0x08
	.zero		1


	//   ....[21]....
        /*09b0*/ 	.word	0x000007f0
        /*09b4*/ 	.word	0x000000ff
        /*09b8*/ 	.word	0x0002d8c8
        /*09bc*/ 	.short	0x0100
        /*09be*/ 	.byte	0x08
	.zero		1


	//   ....[22]....
        /*09c0*/ 	.word	0x00001970
        /*09c4*/ 	.word	0x000000ff
        /*09c8*/ 	.word	0x0002d800
        /*09cc*/ 	.short	0x010a
        /*09ce*/ 	.byte	0x28
	.zero		1


	//   ....[23]....
        /*09d0*/ 	.word	0x000019e0
        /*09d4*/ 	.word	0x00000005
        /*09d8*/ 	.word	0x0002d830
        /*09dc*/ 	.short	0x010a
        /*09de*/ 	.byte	0x3f
	.zero		1


	//   ....[24]....
        /*09e0*/ 	.word	0x00001a30
        /*09e4*/ 	.word	0x00000005
        /*09e8*/ 	.word	0x0002d830
        /*09ec*/ 	.short	0x010a
        /*09ee*/ 	.byte	0x3f
	.zero		1


	//   ....[25]....
        /*09f0*/ 	.word	0x00002820
        /*09f4*/ 	.word	0x000000ff
        /*09f8*/ 	.word	0x00000000
        /*09fc*/ 	.short	0x0101
        /*09fe*/ 	.byte	0x06
	.zero		1


	//   ....[26]....
        /*0a00*/ 	.word	0x00003de0
        /*0a04*/ 	.word	0x000000ff
        /*0a08*/ 	.word	0x0002d830
        /*0a0c*/ 	.short	0x010a
        /*0a0e*/ 	.byte	0x07
	.zero		1


	//   ....[27]....
        /*0a10*/ 	.word	0x00003e20
        /*0a14*/ 	.word	0x000000ff
        /*0a18*/ 	.word	0x0002d830
        /*0a1c*/ 	.short	0x010a
        /*0a1e*/ 	.byte	0x07
	.zero		1


	//   ....[28]....
        /*0a20*/ 	.word	0x00004100
        /*0a24*/ 	.word	0x000000ff
        /*0a28*/ 	.word	0x0002d850
        /*0a2c*/ 	.short	0x010a
        /*0a2e*/ 	.byte	0x07
	.zero		1


	//   ....[29]....
        /*0a30*/ 	.word	0x00004140
        /*0a34*/ 	.word	0x000000ff
        /*0a38*/ 	.word	0x0002d850
        /*0a3c*/ 	.short	0x010a
        /*0a3e*/ 	.byte	0x07
	.zero		1


	//   ....[30]....
        /*0a40*/ 	.word	0x00004640
        /*0a44*/ 	.word	0x000000ff
        /*0a48*/ 	.word	0x00000000
        /*0a4c*/ 	.short	0x0101
        /*0a4e*/ 	.byte	0x07
	.zero		1


	//   ....[31]....
        /*0a50*/ 	.word	0x00005850
        /*0a54*/ 	.word	0x000000ff
        /*0a58*/ 	.word	0x00000000
        /*0a5c*/ 	.short	0x0101
        /*0a5e*/ 	.byte	0x06
	.zero		1


	//   ....[32]....
        /*0a60*/ 	.word	0x00005e20
        /*0a64*/ 	.word	0x000000ff
        /*0a68*/ 	.word	0x0002d850
        /*0a6c*/ 	.short	0x010a
        /*0a6e*/ 	.byte	0x04
	.zero		1


	//   ....[33]....
        /*0a70*/ 	.word	0x00005e60
        /*0a74*/ 	.word	0x000000ff
        /*0a78*/ 	.word	0x0002d850
        /*0a7c*/ 	.short	0x010a
        /*0a7e*/ 	.byte	0x04
	.zero		1


	//   ....[34]....
        /*0a80*/ 	.word	0x000064e0
        /*0a84*/ 	.word	0x000000ff
        /*0a88*/ 	.word	0x00000000
        /*0a8c*/ 	.short	0x0101
        /*0a8e*/ 	.byte	0x04
	.zero		1


	//   ....[35]....
        /*0a90*/ 	.word	0x000078c0
        /*0a94*/ 	.word	0x000000ff
        /*0a98*/ 	.word	0x00000000
        /*0a9c*/ 	.short	0x0101
        /*0a9e*/ 	.byte	0x04
	.zero		1


	//   ....[36]....
        /*0aa0*/ 	.word	0x00007de0
        /*0aa4*/ 	.word	0x000000ff
        /*0aa8*/ 	.word	0x00000000
        /*0aac*/ 	.short	0x0101
        /*0aae*/ 	.byte	0x04
	.zero		1


	//   ....[37]....
        /*0ab0*/ 	.word	0x0000aee0
        /*0ab4*/ 	.word	0x00000002
        /*0ab8*/ 	.word	0x0002d840
        /*0abc*/ 	.short	0x010a
        /*0abe*/ 	.byte	0x3f
	.zero		1


	//   ....[38]....
        /*0ac0*/ 	.word	0x0000b460
        /*0ac4*/ 	.word	0x00000002
        /*0ac8*/ 	.word	0x0002d830
        /*0acc*/ 	.short	0x0107
        /*0ace*/ 	.byte	0x3f
	.zero		1


	//   ....[39]....
        /*0ad0*/ 	.word	0x0000b530
        /*0ad4*/ 	.word	0x00000002
        /*0ad8*/ 	.word	0x0002d830
        /*0adc*/ 	.short	0x0101
        /*0ade*/ 	.byte	0x3f
	.zero		1


	//   ....[40]....
        /*0ae0*/ 	.word	0x0000c0c0
        /*0ae4*/ 	.word	0x00000011
        /*0ae8*/ 	.word	0x0002d800
        /*0aec*/ 	.short	0x0107
        /*0aee*/ 	.byte	0x3f
	.zero		1


	//   ....[41]....
        /*0af0*/ 	.word	0x0000c1b0
        /*0af4*/ 	.word	0x00000011
        /*0af8*/ 	.word	0x0002d800
        /*0afc*/ 	.short	0x0101
        /*0afe*/ 	.byte	0x3f
	.zero		1


	//   ....[42]....
        /*0b00*/ 	.word	0x0000c1d0
        /*0b04*/ 	.word	0x00000011
        /*0b08*/ 	.word	0x0002d820
        /*0b0c*/ 	.short	0x010a
        /*0b0e*/ 	.byte	0x3f
	.zero		1


	//   ....[43]....
        /*0b10*/ 	.word	0x0000c5f0
        /*0b14*/ 	.word	0x00000005
        /*0b18*/ 	.word	0x0002d840
        /*0b1c*/ 	.short	0x010a
        /*0b1e*/ 	.byte	0x3f
	.zero		1


	//   ....[44]....
        /*0b20*/ 	.word	0x0000ca50
        /*0b24*/ 	.word	0x00000005
        /*0b28*/ 	.word	0x0002d830
        /*0b2c*/ 	.short	0x0107
        /*0b2e*/ 	.byte	0x3f
	.zero		1


	//   ....[45]....
        /*0b30*/ 	.word	0x0000cb10
        /*0b34*/ 	.word	0x00000005
        /*0b38*/ 	.word	0x0002d830
        /*0b3c*/ 	.short	0x0101
        /*0b3e*/ 	.byte	0x3f
	.zero		1


	//   ....[46]....
        /*0b40*/ 	.word	0x0000cb70
        /*0b44*/ 	.word	0x00000005
        /*0b48*/ 	.word	0x0002d860
        /*0b4c*/ 	.short	0x010a
        /*0b4e*/ 	.byte	0x3f
	.zero		1


	//   ....[47]....
        /*0b50*/ 	.word	0x0000d060
        /*0b54*/ 	.word	0x00000005
        /*0b58*/ 	.word	0x0002d850
        /*0b5c*/ 	.short	0x0107
        /*0b5e*/ 	.byte	0x3f
	.zero		1


	//   ....[48]....
        /*0b60*/ 	.word	0x0000d150
        /*0b64*/ 	.word	0x00000005
        /*0b68*/ 	.word	0x0002d850
        /*0b6c*/ 	.short	0x0101
        /*0b6e*/ 	.byte	0x3f
	.zero		1


	//   ....[49]....
        /*0b70*/ 	.word	0x0000d370
        /*0b74*/ 	.word	0x00000000
        /*0b78*/ 	.word	0x0002d860
        /*0b7c*/ 	.short	0x010a
        /*0b7e*/ 	.byte	0x3f
	.zero		1


	//   ....[50]....
        /*0b80*/ 	.word	0x0000d7f0
        /*0b84*/ 	.word	0x00000000
        /*0b88*/ 	.word	0x0002d850
        /*0b8c*/ 	.short	0x0107
        /*0b8e*/ 	.byte	0x3f
	.zero		1


	//   ....[51]....
        /*0b90*/ 	.word	0x0000d8c0
        /*0b94*/ 	.word	0x00000000
        /*0b98*/ 	.word	0x0002d850
        /*0b9c*/ 	.short	0x0101
        /*0b9e*/ 	.byte	0x3f
	.zero		1


	//   ....[52]....
        /*0ba0*/ 	.word	0x0000e5f0
        /*0ba4*/ 	.word	0x00000005
        /*0ba8*/ 	.word	0x0002d820
        /*0bac*/ 	.short	0x010a
        /*0bae*/ 	.byte	0x3f
	.zero		1


	//   ....[53]....
        /*0bb0*/ 	.word	0x0000e770
        /*0bb4*/ 	.word	0x00000003
        /*0bb8*/ 	.word	0x0002d840
        /*0bbc*/ 	.short	0x010a
        /*0bbe*/ 	.byte	0x3f
	.zero		1


	//   ....[54]....
        /*0bc0*/ 	.word	0x0000e810
        /*0bc4*/ 	.word	0x00000005
        /*0bc8*/ 	.word	0x0002d840
        /*0bcc*/ 	.short	0x010a
        /*0bce*/ 	.byte	0x3f
	.zero		1


	//   ....[55]....
        /*0bd0*/ 	.word	0x0000e850
        /*0bd4*/ 	.word	0x00000003
        /*0bd8*/ 	.word	0x0002d860
        /*0bdc*/ 	.short	0x010a
        /*0bde*/ 	.byte	0x3f
	.zero		1


	//   ....[56]....
        /*0be0*/ 	.word	0x0000e890
        /*0be4*/ 	.word	0x00000005
        /*0be8*/ 	.word	0x0002d860
        /*0bec*/ 	.short	0x010a
        /*0bee*/ 	.byte	0x3f
	.zero		1


	//   ....[57]....
        /*0bf0*/ 	.word	0x0000e900
        /*0bf4*/ 	.word	0x00000003
        /*0bf8*/ 	.word	0x0002d800
        /*0bfc*/ 	.short	0x010a
        /*0bfe*/ 	.byte	0x3f
	.zero		1


	//   ....[58]....
        /*0c00*/ 	.word	0x0000e950
        /*0c04*/ 	.word	0x00000005
        /*0c08*/ 	.word	0x0002d830
        /*0c0c*/ 	.short	0x010a
        /*0c0e*/ 	.byte	0x3f
	.zero		1


	//   ....[59]....
        /*0c10*/ 	.word	0x0000e9b0
        /*0c14*/ 	.word	0x00000003
        /*0c18*/ 	.word	0x0002d830
        /*0c1c*/ 	.short	0x010a
        /*0c1e*/ 	.byte	0x3f
	.zero		1


	//   ....[60]....
        /*0c20*/ 	.word	0x0000ea10
        /*0c24*/ 	.word	0x00000003
        /*0c28*/ 	.word	0x0002d850
        /*0c2c*/ 	.short	0x010a
        /*0c2e*/ 	.byte	0x3f
	.zero		1


	//   ....[61]....
        /*0c30*/ 	.word	0x0000ea70
        /*0c34*/ 	.word	0x00000006
        /*0c38*/ 	.word	0x0002d850
        /*0c3c*/ 	.short	0x010a
        /*0c3e*/ 	.byte	0x3f
	.zero		1


	//   ....[62]....
        /*0c40*/ 	.word	0x0000eb90
        /*0c44*/ 	.word	0x00000002
        /*0c48*/ 	.word	0x0002d840
        /*0c4c*/ 	.short	0x010a
        /*0c4e*/ 	.byte	0x3f
	.zero		1


	//   ....[63]....
        /*0c50*/ 	.word	0x0000f980
        /*0c54*/ 	.word	0x00000011
        /*0c58*/ 	.word	0x0002d820
        /*0c5c*/ 	.short	0x010a
        /*0c5e*/ 	.byte	0x3f
	.zero		1


	//   ....[64]....
        /*0c60*/ 	.word	0x0000f9d0
        /*0c64*/ 	.word	0x00000005
        /*0c68*/ 	.word	0x0002d840
        /*0c6c*/ 	.short	0x010a
        /*0c6e*/ 	.byte	0x3f
	.zero		1


	//   ....[65]....
        /*0c70*/ 	.word	0x0000ff70
        /*0c74*/ 	.word	0x00000005
        /*0c78*/ 	.word	0x0002d860
        /*0c7c*/ 	.short	0x010a
        /*0c7e*/ 	.byte	0x3f
	.zero		1


	//   ....[66]....
        /*0c80*/ 	.word	0x00010550
        /*0c84*/ 	.word	0x00000000
        /*0c88*/ 	.word	0x0002d860
        /*0c8c*/ 	.short	0x010a
        /*0c8e*/ 	.byte	0x3f
	.zero		1


	//   ....[67]....
        /*0c90*/ 	.word	0x00011540
        /*0c94*/ 	.word	0x00000005
        /*0c98*/ 	.word	0x0002d820
        /*0c9c*/ 	.short	0x010a
        /*0c9e*/ 	.byte	0x3f
	.zero		1


	//   ....[68]....
        /*0ca0*/ 	.word	0x000116e0
        /*0ca4*/ 	.word	0x00000003
        /*0ca8*/ 	.word	0x0002d840
        /*0cac*/ 	.short	0x010a
        /*0cae*/ 	.byte	0x3f
	.zero		1


	//   ....[69]....
        /*0cb0*/ 	.word	0x00011730
        /*0cb4*/ 	.word	0x00000005
        /*0cb8*/ 	.word	0x0002d840
        /*0cbc*/ 	.short	0x010a
        /*0cbe*/ 	.byte	0x3f
	.zero		1


	//   ....[70]....
        /*0cc0*/ 	.word	0x00011780
        /*0cc4*/ 	.word	0x00000003
        /*0cc8*/ 	.word	0x0002d860
        /*0ccc*/ 	.short	0x010a
        /*0cce*/ 	.byte	0x3f
	.zero		1


	//----- nvinfo : EIATTR_NUM_MBARRIERS
	.align		4
.L_1145:
        /*0cd0*/ 	.byte	0x03, 0x38
        /*0cd2*/ 	.short	0x0016


	//----- nvinfo : EIATTR_EXIT_INSTR_OFFSETS
	.align		4
        /*0cd4*/ 	.byte	0x04, 0x1c
        /*0cd6*/ 	.short	(.L_1147 - .L_1146)


	//   ....[0]....
.L_1146:
        /*0cd8*/ 	.word	0x000009a0


	//   ....[1]....
        /*0cdc*/ 	.word	0x00008fb0


	//   ....[2]....
        /*0ce0*/ 	.word	0x0000e8e0


	//----- nvinfo : EIATTR_MAX_THREADS
	.align		4
.L_1147:
        /*0ce4*/ 	.byte	0x04, 0x05
        /*0ce6*/ 	.short	(.L_1149 - .L_1148)
.L_1148:
        /*0ce8*/ 	.word	0x00000200
        /*0cec*/ 	.word	0x00000001
        /*0cf0*/ 	.word	0x00000001


	//----- nvinfo : EIATTR_CRS_STACK_SIZE
	.align		4
.L_1149:
        /*0cf4*/ 	.byte	0x04, 0x1e
        /*0cf6*/ 	.short	(.L_1151 - .L_1150)
.L_1150:
        /*0cf8*/ 	.word	0x00000000


	//----- nvinfo : EIATTR_CBANK_PARAM_SIZE
	.align		4
.L_1151:
        /*0cfc*/ 	.byte	0x03, 0x19
        /*0cfe*/ 	.short	0x0af0


	//----- nvinfo : EIATTR_PARAM_CBANK
	.align		4
        /*0d00*/ 	.byte	0x04, 0x0a
        /*0d02*/ 	.short	(.L_1153 - .L_1152)
	.align		4
.L_1152:
        /*0d04*/ 	.word	index@(.nv.constant0._ZN7cutlass13device_kernelIN5flash11enable_sm90INS1_16FlashAttnFwdSm90INS1_25CollectiveMainloopFwdSm90ILi2EN4cute5tupleIJNS5_1CILi1EEES8_S8_EEENS6_IJNS7_ILi192EEENS7_ILi128EEENS7_ILi96EEEEEELi96ENS_10bfloat16_tEfNS_4arch4Sm90ELb0ELb0ELb0ELb1ELb1ELb0ELb0ELb0ELb1ELb1ELb1ELb0EEENS1_21CollectiveEpilogueFwdINS6_IJSA_SC_SB_EEES9_SE_SG_Li384ELb1ELb1ELb1ELb0EEENS1_36VarlenDynamicPersistentTileSchedulerILi192ELi128ELi384ELi128ELb1ELb1ELb1ELb0ELb1ELb1EEEEEEEEEvNT_6ParamsE)
        /*0d08*/ 	.short	0x0210
        /*0d0a*/ 	.short	0x0af0


	//----- nvinfo : EIATTR_SW_WAR
	.align		4
.L_1153:
        /*0d0c*/ 	.byte	0x04, 0x36
        /*0d0e*/ 	.short	(.L_1155 - .L_1154)
.L_1154:
        /*0d10*/ 	.word	0x00000008
.L_1155:


//--------------------- .nv.info._ZN7cutlass13device_kernelIN5flash11enable_sm90INS1_16FlashAttnFwdSm90INS1_25CollectiveMainloopFwdSm90ILi2EN4cute5tupleIJNS5_1CILi1EEES8_S8_EEENS6_IJNS7_ILi192EEENS7_ILi128EEENS7_ILi96EEEEEELi96ENS_10bfloat16_tEfNS_4arch4Sm90ELb0ELb0ELb0ELb1ELb1ELb1ELb0ELb0ELb1ELb1ELb1ELb0EEENS1_21CollectiveEpilogueFwdINS6_IJSA_SC_SB_EEES9_SE_SG_Li384ELb1ELb1ELb1ELb0EEENS1_36VarlenDynamicPersistentTileSchedulerILi192ELi128ELi384ELi128ELb1ELb1ELb1ELb0ELb1ELb1EEEEEEEEEvNT_6ParamsE --------------------------
	.section	.nv.info._ZN7cutlass13device_kernelIN5flash11enable_sm90INS1_16FlashAttnFwdSm90INS1_25CollectiveMainloopFwdSm90ILi2EN4cute5tupleIJNS5_1CILi1EEES8_S8_EEENS6_IJNS7_ILi192EEENS7_ILi128EEENS7_ILi96EEEEEELi96ENS_10bfloat16_tEfNS_4arch4Sm90ELb0ELb0ELb0ELb1ELb1ELb1ELb0ELb0ELb1ELb1ELb1ELb0EEENS1_21CollectiveEpilogueFwdINS6_IJSA_SC_SB_EEES9_SE_SG_Li384ELb1ELb1ELb1ELb0EEENS1_36VarlenDynamicPersistentTileSchedulerILi192ELi128ELi384ELi128ELb1ELb1ELb1ELb0ELb1ELb1EEEEEEEEEvNT_6ParamsE,"",@"SHT_CUDA_INFO"
	.sectionflags	@""
	.align	4


	//----- nvinfo : EIATTR_CUDA_API_VERSION
	.align		4
        /*0000*/ 	.byte	0x04, 0x37
        /*0002*/ 	.short	(.L_1157 - .L_1156)
.L_1156:
        /*0004*/ 	.word	0x00000082


	//----- nvinfo : EIATTR_KPARAM_INFO
	.align		4
.L_1157:
        /*0008*/ 	.byte	0x04, 0x17
        /*000a*/ 	.short	(.L_1159 - .L_1158)
.L_1158:
        /*000c*/ 	.word	0x00000000
        /*0010*/ 	.short	0x0000
        /*0012*/ 	.short	0x0070
        /*0014*/ 	.byte	0x00, 0xf0, 0x01, 0x2a


	//----- nvinfo : EIATTR_SPARSE_MMA_MASK
	.align		4
.L_1159:
        /*0018*/ 	.byte	0x03, 0x50
        /*001a*/ 	.short	0x0000


	//----- nvinfo : EIATTR_MAXREG_COUNT
	.align		4
        /*001c*/ 	.byte	0x03, 0x1b
        /*001e*/ 	.short	0x0080


	//----- nvinfo : EIATTR_NUM_BARRIERS
	.align		4
        /*0020*/ 	.byte	0x02, 0x4c
        /*0022*/ 	.byte	0x10
	.zero		1


	//----- nvinfo : EIATTR_EXTERNS
	.align		4
        /*0024*/ 	.byte	0x04, 0x0f
        /*0026*/ 	.short	(.L_1161 - .L_1160)


	//   ....[0]....
	.align		4
.L_1160:
        /*0028*/ 	.word	index@(__assertfail)


	//----- nvinfo : EIATTR_ANNOTATIONS
	.align		4
.L_1161:
        /*002c*/ 	.byte	0x04, 0x55
        /*002e*/ 	.short	(.L_1163 - .L_1162)


	//   ....[0]....
.L_1162:
        /* <DEDUP_REMOVED lines=115> */


	//----- nvinfo : EIATTR_MERCURY_ISA_VERSION
	.align		4
.L_1163:
        /*0748*/ 	.byte	0x03, 0x5f
        /*074a*/ 	.short	0x0101


	//----- nvinfo : EIATTR_UNUSED_LOAD_BYTE_OFFSET
	.align		4
        /*074c*/ 	.byte	0x04, 0x44
        /*074e*/ 	.short	(.L_1165 - .L_1164)


	//   ....[0]....
.L_1164:
        /*0750*/ 	.word	0x00000a90
        /*0754*/ 	.word	0x0000fff0


	//   ....[1]....
        /*0758*/ 	.word	0x00011080
        /*075c*/ 	.word	0x0000fff0


	//----- nvinfo : EIATTR_INT_WARP_WIDE_INSTR_OFFSETS
	.align		4
.L_1165:
        /*0760*/ 	.byte	0x04, 0x31
        /*0762*/ 	.short	(.L_1167 - .L_1166)


	//   ....[0]....
.L_1166:
        /*0764*/ 	.word	0x00000130


	//   ....[1]....
        /*0768*/ 	.word	0x00000170


	//   ....[2]....
        /*076c*/ 	.word	0x000001e0


	//   ....[3]....
        /*0770*/ 	.word	0x00016a30


	//   ....[4]....
        /*0774*/ 	.word	0x00016ac0


	//   ....[5]....
        /*0778*/ 	.word	0x00019730


	//   ....[6]....
        /*077c*/ 	.word	0x000197c0


	//----- nvinfo : EIATTR_COOP_GROUP_MASK_REGIDS
	.align		4
.L_1167:
        /*0780*/ 	.byte	0x04, 0x29
        /*0782*/ 	.short	(.L_1169 - .L_1168)


	//   ....[0]....
.L_1168:
        /*0784*/ 	.word	0xffffffff


	//   ....[1]....
        /*0788*/ 	.word	0xffffffff


	//   ....[2]....
        /*078c*/ 	.word	0xffffffff


	//   ....[3]....
        /*0790*/ 	.word	0xffffffff


	//   ....[4]....
        /*0794*/ 	.word	0xffffffff


	//   ....[5]....
        /*0798*/ 	.word	0xffffffff


	//   ....[6]....
        /*079c*/ 	.word	0xffffffff


	//   ....[7]....
        /*07a0*/ 	.word	0xffffffff


	//   ....[8]....
        /*07a4*/ 	.word	0xffffffff


	//   ....[9]....
        /*07a8*/ 	.word	0xffffffff


	//   ....[10]....
        /*07ac*/ 	.word	0xffffffff


	//   ....[11]....
        /*07b0*/ 	.word	0xffffffff


	//   ....[12]....
        /*07b4*/ 	.word	0xffffffff


	//   ....[13]....
        /*07b8*/ 	.word	0xffffffff


	//   ....[14]....
        /*07bc*/ 	.word	0xffffffff


	//   ....[15]....
        /*07c0*/ 	.word	0xffffffff


	//   ....[16]....
        /*07c4*/ 	.word	0xffffffff


	//   ....[17]....
        /*07c8*/ 	.word	0xffffffff


	//   ....[18]....
        /*07cc*/ 	.word	0xffffffff


	//   ....[19]....
        /*07d0*/ 	.word	0xffffffff


	//   ....[20]....
        /*07d4*/ 	.word	0xffffffff


	//   ....[21]....
        /*07d8*/ 	.word	0xffffffff


	//   ....[22]....
        /*07dc*/ 	.word	0xffffffff


	//   ....[23]....
        /*07e0*/ 	.word	0xffffffff


	//   ....[24]....
        /*07e4*/ 	.word	0xffffffff


	//   ....[25]....
        /*07e8*/ 	.word	0xffffffff


	//   ....[26]....
        /*07ec*/ 	.word	0xffffffff


	//   ....[27]....
        /*07f0*/ 	.word	0xffffffff


	//   ....[28]....
        /*07f4*/ 	.word	0xffffffff


	//   ....[29]....
        /*07f8*/ 	.word	0xffffffff


	//   ....[30]....
        /*07fc*/ 	.word	0xffffffff


	//   ....[31]....
        /*0800*/ 	.word	0xffffffff


	//   ....[32]....
        /*0804*/ 	.word	0xffffffff


	//   ....[33]....
        /*0808*/ 	.word	0xffffffff


	//   ....[34]....
        /*080c*/ 	.word	0xffffffff


	//   ....[35]....
        /*0810*/ 	.word	0xffffffff


	//   ....[36]....
        /*0814*/ 	.word	0xffffffff


	//   ....[37]....
        /*0818*/ 	.word	0xffffffff


	//   ....[38]....
        /*081c*/ 	.word	0xffffffff


	//   ....[39]....
        /*0820*/ 	.word	0xffffffff


	//   ....[40]....
        /*0824*/ 	.word	0xffffffff


	//   ....[41]....
        /*0828*/ 	.word	0xffffffff


	//   ....[42]....
        /*082c*/ 	.word	0xffffffff


	//   ....[43]....
        /*0830*/ 	.word	0xffffffff


	//   ....[44]....
        /*0834*/ 	.word	0xffffffff


	//   ....[45]....
        /*0838*/ 	.word	0xffffffff


	//   ....[46]....
        /*083c*/ 	.word	0xffffffff


	//   ....[47]....
        /*0840*/ 	.word	0xffffffff


	//   ....[48]....
        /*0844*/ 	.word	0xffffffff


	//   ....[49]....
        /*0848*/ 	.word	0xffffffff


	//   ....[50]....
        /*084c*/ 	.word	0xffffffff


	//   ....[51]....
        /*0850*/ 	.word	0xffffffff


	//   ....[52]....
        /*0854*/ 	.word	0xffffffff


	//   ....[53]....
        /*0858*/ 	.word	0xffffffff


	//   ....[54]....
        /*085c*/ 	.word	0xffffffff


	//   ....[55]....
        /*0860*/ 	.word	0xffffffff


	//   ....[56]....
        /*0864*/ 	.word	0xffffffff


	//   ....[57]....
        /*0868*/ 	.word	0xffffffff


	//   ....[58]....
        /*086c*/ 	.word	0xffffffff


	//   ....[59]....
        /*0870*/ 	.word	0xffffffff


	//   ....[60]....
        /*0874*/ 	.word	0xffffffff


	//   ....[61]....
        /*0878*/ 	.word	0xffffffff


	//   ....[62]....
        /*087c*/ 	.word	0xffffffff


	//   ....[63]....
        /*0880*/ 	.word	0xffffffff


	//   ....[64]....
        /*0884*/ 	.word	0xffffffff


	//   ....[65]....
        /*0888*/ 	.word	0xffffffff


	//   ....[66]....
        /*088c*/ 	.word	0xffffffff


	//   ....[67]....
        /*0890*/ 	.word	0xffffffff


	//   ....[68]....
        /*0894*/ 	.word	0xffffffff


	//   ....[69]....
        /*0898*/ 	.word	0xffffffff


	//   ....[70]....
        /*089c*/ 	.word	0xffffffff


	//   ....[71]....
        /*08a0*/ 	.word	0xffffffff


	//   ....[72]....
        /*08a4*/ 	.word	0xffffffff


	//   ....[73]....
        /*08a8*/ 	.word	0xffffffff


	//   ....[74]....
        /*08ac*/ 	.word	0xffffffff


	//   ....[75]....
        /*08b0*/ 	.word	0xffffffff


	//   ....[76]....
        /*08b4*/ 	.word	0xffffffff


	//   ....[77]....
        /*08b8*/ 	.word	0xffffffff


	//   ....[78]....
        /*08bc*/ 	.word	0xffffffff


	//   ....[79]....
        /*08c0*/ 	.word	0xffffffff


	//   ....[80]....
        /*08c4*/ 	.word	0xffffffff


	//   ....[81]....
        /*08c8*/ 	.word	0xffffffff


	//   ....[82]....
        /*08cc*/ 	.word	0xffffffff


	//   ....[83]....
        /*08d0*/ 	.word	0xffffffff


	//   ....[84]....
        /*08d4*/ 	.word	0xffffffff


	//   ....[85]....
        /*08d8*/ 	.word	0xffffffff


	//   ....[86]....
        /*08dc*/ 	.word	0xffffffff


	//   ....[87]....
        /*08e0*/ 	.word	0xffffffff


	//   ....[88]....
        /*08e4*/ 	.word	0xffffffff


	//   ....[89]....
        /*08e8*/ 	.word	0xffffffff


	//   ....[90]....
        /*08ec*/ 	.word	0xffffffff


	//   ....[91]....
        /*08f0*/ 	.word	0xffffffff


	//   ....[92]....
        /*08f4*/ 	.word	0xffffffff


	//   ....[93]....
        /*08f8*/ 	.word	0xffffffff


	//   ....[94]....
        /*08fc*/ 	.word	0xffffffff


	//   ....[95]....
        /*0900*/ 	.word	0xffffffff


	//   ....[96]....
        /*0904*/ 	.word	0xffffffff


	//   ....[97]....
        /*0908*/ 	.word	0xffffffff


	//   ....[98]....
        /*090c*/ 	.word	0xffffffff


	//   ....[99]....
        /*0910*/ 	.word	0xffffffff


	//   ....[100]....
        /*0914*/ 	.word	0xffffffff


	//   ....[101]....
        /*0918*/ 	.word	0xffffffff


	//   ....[102]....
        /*091c*/ 	.word	0xffffffff


	//   ....[103]....
        /*0920*/ 	.word	0xffffffff


	//   ....[104]....
        /*0924*/ 	.word	0xffffffff


	//   ....[105]....
        /*0928*/ 	.word	0xffffffff


	//   ....[106]....
        /*092c*/ 	.word	0xffffffff


	//   ....[107]....
        /*0930*/ 	.word	0xffffffff


	//   ....[108]....
        /*0934*/ 	.word	0xffffffff


	//   ....[109]....
        /*0938*/ 	.word	0xffffffff


	//   ....[110]....
        /*093c*/ 	.word	0xffffffff


	//   ....[111]....
        /*0940*/ 	.word	0xffffffff


	//   ....[112]....
        /*0944*/ 	.word	0xffffffff


	//   ....[113]....
        /*0948*/ 	.word	0xffffffff


	//   ....[114]....
        /*094c*/ 	.word	0xffffffff


	//   ....[115]....
        /*0950*/ 	.word	0xffffffff


	//   ....[116]....
        /*0954*/ 	.word	0xffffffff


	//   ....[117]....
        /*0958*/ 	.word	0xffffffff


	//   ....[118]....
        /*095c*/ 	.word	0xffffffff


	//   ....[119]....
        /*0960*/ 	.word	0xffffffff


	//   ....[120]....
        /*0964*/ 	.word	0xffffffff


	//   ....[121]....
        /*0968*/ 	.word	0xffffffff


	//   ....[122]....
        /*096c*/ 	.word	0xffffffff


	//   ....[123]....
        /*0970*/ 	.word	0xffffffff


	//   ....[124]....
        /*0974*/ 	.word	0xffffffff


	//   ....[125]....
        /*0978*/ 	.word	0xffffffff


	//   ....[126]....
        /*097c*/ 	.word	0xffffffff


	//   ....[127]....
        /*0980*/ 	.word	0xffffffff


	//   ....[128]....
        /*0984*/ 	.word	0xffffffff


	//   ....[129]....
        /*0988*/ 	.word	0xffffffff


	//   ....[130]....
        /*098c*/ 	.word	0xffffffff


	//   ....[131]....
        /*0990*/ 	.word	0xffffffff


	//   ....[132]....
        /*0994*/ 	.word	0xffffffff


	//   ....[133]....
        /*0998*/ 	.word	0xffffffff


	//   ....[134]....
        /*099c*/ 	.word	0xffffffff


	//   ....[135]....
        /*09a0*/ 	.word	0x0500000f


	//   ....[136]....
        /*09a4*/ 	.word	0x0500000f


	//   ....[137]....
        /*09a8*/ 	.word	0x0500000f


	//   ....[138]....
        /*09ac*/ 	.word	0x0500000f


	//   ....[139]....
        /*09b0*/ 	.word	0x0500000f


	//   ....[140]....
        /*09b4*/ 	.word	0x0500000f


	//   ....[141]....
        /*09b8*/ 	.word	0x0500000f


	//   ....[142]....
        /*09bc*/ 	.word	0x0500000f


	//   ....[143]....
        /*09c0*/ 	.word	0x0500000f


	//   ....[144]....
        /*09c4*/ 	.word	0x0500000f


	//   ....[145]....
        /*09c8*/ 	.word	0x0500000f


	//   ....[146]....
        /*09cc*/ 	.word	0x0500000f


	//   ....[147]....
        /*09d0*/ 	.word	0x0500000f


	//   ....[148]....
        /*09d4*/ 	.word	0x0500000f


	//   ....[149]....
        /*09d8*/ 	.word	0x0500000f


	//   ....[150]....
        /*09dc*/ 	.word	0x0500000f


	//   ....[151]....
        /*09e0*/ 	.word	0x0500000f


	//   ....[152]....
        /*09e4*/ 	.word	0x0500000f


	//   ....[153]....
        /*09e8*/ 	.word	0x0500000f


	//   ....[154]....
        /*09ec*/ 	.word	0x0500000f


	//   ....[155]....
        /*09f0*/ 	.word	0x0500000f


	//   ....[156]....
        /*09f4*/ 	.word	0x0500000f


	//   ....[157]....
        /*09f8*/ 	.word	0x0500000f


	//   ....[158]....
        /*09fc*/ 	.word	0x0500000f


	//   ....[159]....
        /*0a00*/ 	.word	0x0500000f


	//   ....[160]....
        /*0a04*/ 	.word	0x0500000f


	//   ....[161]....
        /*0a08*/ 	.word	0x0500000f


	//   ....[162]....
        /*0a0c*/ 	.word	0x0500000f


	//   ....[163]....
        /*0a10*/ 	.word	0x0500000f


	//   ....[164]....
        /*0a14*/ 	.word	0x0500000f


	//   ....[165]....
        /*0a18*/ 	.word	0x0500000f


	//   ....[166]....
        /*0a1c*/ 	.word	0x0500000f


	//   ....[167]....
        /*0a20*/ 	.word	0x0500000f


	//   ....[168]....
        /*0a24*/ 	.word	0x0500000f


	//   ....[169]....
        /*0a28*/ 	.word	0x0500000f


	//   ....[170]....
        /*0a2c*/ 	.word	0x0500000f


	//   ....[171]....
        /*0a30*/ 	.word	0x0500000f


	//   ....[172]....
        /*0a34*/ 	.word	0x0500000f


	//   ....[173]....
        /*0a38*/ 	.word	0x0500000f


	//   ....[174]....
        /*0a3c*/ 	.word	0x0500000f


	//   ....[175]....
        /*0a40*/ 	.word	0x0500000f


	//   ....[176]....
        /*0a44*/ 	.word	0x0500000f


	//   ....[177]....
        /*0a48*/ 	.word	0x0500000f


	//   ....[178]....
        /*0a4c*/ 	.word	0x0500000f


	//   ....[179]....
        /*0a50*/ 	.word	0x0500000f


	//   ....[180]....
        /*0a54*/ 	.word	0x0500000f


	//   ....[181]....
        /*0a58*/ 	.word	0x0500000f


	//   ....[182]....
        /*0a5c*/ 	.word	0x0500000f


	//   ....[183]....
        /*0a60*/ 	.word	0x0500000f


	//   ....[184]....
        /*0a64*/ 	.word	0x0500000f


	//   ....[185]....
        /*0a68*/ 	.word	0x0500000f


	//   ....[186]....
        /*0a6c*/ 	.word	0x0500000f


	//   ....[187]....
        /*0a70*/ 	.word	0x0500000f


	//   ....[188]....
        /*0a74*/ 	.word	0x0500000f


	//   ....[189]....
        /*0a78*/ 	.word	0x0500000f


	//   ....[190]....
        /*0a7c*/ 	.word	0x0500000f


	//   ....[191]....
        /*0a80*/ 	.word	0x0500000f


	//   ....[192]....
        /*0a84*/ 	.word	0x0500000f


	//   ....[193]....
        /*0a88*/ 	.word	0x0500000f


	//   ....[194]....
        /*0a8c*/ 	.word	0x0500000f


	//   ....[195]....
        /*0a90*/ 	.word	0x0500000f


	//   ....[196]....
        /*0a94*/ 	.word	0x0500000f


	//   ....[197]....
        /*0a98*/ 	.word	0x0500000f


	//   ....[198]....
        /*0a9c*/ 	.word	0x0500000f


	//   ....[199]....
        /*0aa0*/ 	.word	0x0500000f


	//   ....[200]....
        /*0aa4*/ 	.word	0x0500000f


	//   ....[201]....
        /*0aa8*/ 	.word	0x0500000f


	//   ....[202]....
        /*0aac*/ 	.word	0x0500000f


	//   ....[203]....
        /*0ab0*/ 	.word	0x0500000f


	//   ....[204]....
        /*0ab4*/ 	.word	0x0500000f


	//   ....[205]....
        /*0ab8*/ 	.word	0x0500000f


	//   ....[206]....
        /*0abc*/ 	.word	0x0500000f


	//   ....[207]....
        /*0ac0*/ 	.word	0x0500000f


	//   ....[208]....
        /*0ac4*/ 	.word	0x0500000f


	//   ....[209]....
        /*0ac8*/ 	.word	0x0500000f


	//   ....[210]....
        /*0acc*/ 	.word	0x0500000f


	//   ....[211]....
        /*0ad0*/ 	.word	0x0500000f


	//   ....[212]....
        /*0ad4*/ 	.word	0x0500000f


	//   ....[213]....
        /*0ad8*/ 	.word	0x0500000f


	//   ....[214]....
        /*0adc*/ 	.word	0x0500000f


	//   ....[215]....
        /*0ae0*/ 	.word	0x0500000f


	//   ....[216]....
        /*0ae4*/ 	.word	0x0500000f


	//   ....[217]....
        /*0ae8*/ 	.word	0x0500000f


	//   ....[218]....
        /*0aec*/ 	.word	0x0500000f


	//   ....[219]....
        /*0af0*/ 	.word	0x0500000f


	//   ....[220]....
        /*0af4*/ 	.word	0x0500000f


	//   ....[221]....
        /*0af8*/ 	.word	0x0500000f


	//   ....[222]....
        /*0afc*/ 	.word	0x0500000f


	//   ....[223]....
        /*0b00*/ 	.word	0x0500000f


	//   ....[224]....
        /*0b04*/ 	.word	0x0500000f


	//   ....[225]....
        /*0b08*/ 	.word	0x0500000f


	//   ....[226]....
        /*0b0c*/ 	.word	0x0500000f


	//----- nvinfo : EIATTR_COOP_GROUP_INSTR_OFFSETS
	.align		4
.L_1169:
        /*0b10*/ 	.byte	0x04, 0x28
        /*0b12*/ 	.short	(.L_1171 - .L_1170)


	//   ....[0]....
.L_1170:
        /*0b14*/ 	.word	0x00000070


	//   ....[1]....
        /*0b18*/ 	.word	0x00000140


	//   ....[2]....
        /*0b1c*/ 	.word	0x00000190


	//   ....[3]....
        /*0b20*/ 	.word	0x000003c0


	//   ....[4]....
        /*0b24*/ 	.word	0x00000520


	//   ....[5]....
        /*0b28*/ 	.word	0x00000640


	//   ....[6]....
        /*0b2c*/ 	.word	0x000007a0


	//   ....[7]....
        /*0b30*/ 	.word	0x00003510


	//   ....[8]....
        /*0b34*/ 	.word	0x00003520


	//   ....[9]....
        /*0b38*/ 	.word	0x00005190


	//   ....[10]....
        /*0b3c*/ 	.word	0x000051a0


	//   ....[11]....
        /*0b40*/ 	.word	0x00006bc0


	//   ....[12]....
        /*0b44*/ 	.word	0x00006bd0


	//   ....[13]....
        /*0b48*/ 	.word	0x00007090


	//   ....[14]....
        /*0b4c*/ 	.word	0x000070b0


	//   ....[15]....
        /*0b50*/ 	.word	0x00007920


	//   ....[16]....
        /*0b54*/ 	.word	0x00007ef0


	//   ....[17]....
        /*0b58*/ 	.word	0x00007f00


	//   ....[18]....
        /*0b5c*/ 	.word	0x00007f10


	//   ....[19]....
        /*0b60*/ 	.word	0x00007f20


	//   ....[20]....
        /*0b64*/ 	.word	0x00009ca0


	//   ....[21]....
        /*0b68*/ 	.word	0x00009cb0


	//   ....[22]....
        /*0b6c*/ 	.word	0x00009cc0


	//   ....[23]....
        /*0b70*/ 	.word	0x00009cd0


	//   ....[24]....
        /*0b74*/ 	.word	0x0000caa0


	//   ....[25]....
        /*0b78*/ 	.word	0x0000cac0


	//   ....[26]....
        /*0b7c*/ 	.word	0x0000cae0


	//   ....[27]....
        /*0b80*/ 	.word	0x0000cb00


	//   ....[28]....
        /*0b84*/ 	.word	0x0000dd70


	//   ....[29]....
        /*0b88*/ 	.word	0x0000edd0


	//   ....[30]....
        /*0b8c*/ 	.word	0x0000edf0


	//   ....[31]....
        /*0b90*/ 	.word	0x0000f020


	//   ....[32]....
        /*0b94*/ 	.word	0x0000f040


	//   ....[33]....
        /*0b98*/ 	.word	0x000103e0


	//   ....[34]....
        /*0b9c*/ 	.word	0x000105e0


	//   ....[35]....
        /*0ba0*/ 	.word	0x00010ab0


	//   ....[36]....
        /*0ba4*/ 	.word	0x00010ac0


	//   ....[37]....
        /*0ba8*/ 	.word	0x00010af0


	//   ....[38]....
        /*0bac*/ 	.word	0x00011a40


	//   ....[39]....
        /*0bb0*/ 	.word	0x00011a60


	//   ....[40]....
        /*0bb4*/ 	.word	0x00011a70


	//   ....[41]....
        /*0bb8*/ 	.word	0x00011a80


	//   ....[42]....
        /*0bbc*/ 	.word	0x00012120


	//   ....[43]....
        /*0bc0*/ 	.word	0x00012130


	//   ....[44]....
        /*0bc4*/ 	.word	0x00012280


	//   ....[45]....
        /*0bc8*/ 	.word	0x00012290


	//   ....[46]....
        /*0bcc*/ 	.word	0x00012680


	//   ....[47]....
        /*0bd0*/ 	.word	0x00012690


	//   ....[48]....
        /*0bd4*/ 	.word	0x00012b90


	//   ....[49]....
        /*0bd8*/ 	.word	0x00012ba0


	//   ....[50]....
        /*0bdc*/ 	.word	0x00013950


	//   ....[51]....
        /*0be0*/ 	.word	0x00013960


	//   ....[52]....
        /*0be4*/ 	.word	0x00013ac0


	//   ....[53]....
        /*0be8*/ 	.word	0x00013ad0


	//   ....[54]....
        /*0bec*/ 	.word	0x00013c70


	//   ....[55]....
        /*0bf0*/ 	.word	0x00013e80


	//   ....[56]....
        /*0bf4*/ 	.word	0x00013eb0


	//   ....[57]....
        /*0bf8*/ 	.word	0x00013ee0


	//   ....[58]....
        /*0bfc*/ 	.word	0x00013f10


	//   ....[59]....
        /*0c00*/ 	.word	0x00013f40


	//   ....[60]....
        /*0c04*/ 	.word	0x00013f70


	//   ....[61]....
        /*0c08*/ 	.word	0x00014100


	//   ....[62]....
        /*0c0c*/ 	.word	0x00014130


	//   ....[63]....
        /*0c10*/ 	.word	0x00014160


	//   ....[64]....
        /*0c14*/ 	.word	0x00014190


	//   ....[65]....
        /*0c18*/ 	.word	0x000141c0


	//   ....[66]....
        /*0c1c*/ 	.word	0x000141f0


	//   ....[67]....
        /*0c20*/ 	.word	0x00014280


	//   ....[68]....
        /*0c24*/ 	.word	0x000142b0


	//   ....[69]....
        /*0c28*/ 	.word	0x000142c0


	//   ....[70]....
        /*0c2c*/ 	.word	0x00014360


	//   ....[71]....
        /*0c30*/ 	.word	0x00015340


	//   ....[72]....
        /*0c34*/ 	.word	0x00017650


	//   ....[73]....
        /*0c38*/ 	.word	0x00017660


	//   ....[74]....
        /*0c3c*/ 	.word	0x00017720


	//   ....[75]....
        /*0c40*/ 	.word	0x00017730


	//   ....[76]....
        /*0c44*/ 	.word	0x000177e0


	//   ....[77]....
        /*0c48*/ 	.word	0x000177f0


	//   ....[78]....
        /*0c4c*/ 	.word	0x00017800


	//   ....[79]....
        /*0c50*/ 	.word	0x00017810


	//   ....[80]....
        /*0c54*/ 	.word	0x000181d0


	//   ....[81]....
        /*0c58*/ 	.word	0x00018200


	//   ....[82]....
        /*0c5c*/ 	.word	0x000182c0


	//   ....[83]....
        /*0c60*/ 	.word	0x000182e0


	//   ....[84]....
        /*0c64*/ 	.word	0x00018380


	//   ....[85]....
        /*0c68*/ 	.word	0x000183a0


	//   ....[86]....
        /*0c6c*/ 	.word	0x000183b0


	//   ....[87]....
        /*0c70*/ 	.word	0x000183c0


	//   ....[88]....
        /*0c74*/ 	.word	0x000184e0


	//   ....[89]....
        /*0c78*/ 	.word	0x000184f0


	//   ....[90]....
        /*0c7c*/ 	.word	0x00018500


	//   ....[91]....
        /*0c80*/ 	.word	0x00018590


	//   ....[92]....
        /*0c84*/ 	.word	0x00018d50


	//   ....[93]....
        /*0c88*/ 	.word	0x00018d60


	//   ....[94]....
        /*0c8c*/ 	.word	0x00018d80


	//   ....[95]....
        /*0c90*/ 	.word	0x00018e00


	//   ....[96]....
        /*0c94*/ 	.word	0x00018e10


	//   ....[97]....
        /*0c98*/ 	.word	0x00018e70


	//   ....[98]....
        /*0c9c*/ 	.word	0x00018ea0


	//   ....[99]....
        /*0ca0*/ 	.word	0x00018ee0


	//   ....[100]....
        /*0ca4*/ 	.word	0x00019190


	//   ....[101]....
        /*0ca8*/ 	.word	0x000191b0


	//   ....[102]....
        /*0cac*/ 	.word	0x00019250


	//   ....[103]....
        /*0cb0*/ 	.word	0x00019260


	//   ....[104]....
        /*0cb4*/ 	.word	0x000192f0


	//   ....[105]....
        /*0cb8*/ 	.word	0x00019300


	//   ....[106]....
        /*0cbc*/ 	.word	0x00019310


	//   ....[107]....
        /*0cc0*/ 	.word	0x000193a0


	//   ....[108]....
        /*0cc4*/ 	.word	0x00019970


	//   ....[109]....
        /*0cc8*/ 	.word	0x00019980


	//   ....[110]....
        /*0ccc*/ 	.word	0x00019a10


	//   ....[111]....
        /*0cd0*/ 	.word	0x00019ab0


	//   ....[112]....
        /*0cd4*/ 	.word	0x00019ad0


	//   ....[113]....
        /*0cd8*/ 	.word	0x00019b50


	//   ....[114]....
        /*0cdc*/ 	.word	0x00019b70


	//   ....[115]....
        /*0ce0*/ 	.word	0x00019b80


	//   ....[116]....
        /*0ce4*/ 	.word	0x00019fc0


	//   ....[117]....
        /*0ce8*/ 	.word	0x00019ff0


	//   ....[118]....
        /*0cec*/ 	.word	0x0001a060


	//   ....[119]....
        /*0cf0*/ 	.word	0x0001a090


	//   ....[120]....
        /*0cf4*/ 	.word	0x0001a0c0


	//   ....[121]....
        /*0cf8*/ 	.word	0x0001a0f0


	//   ....[122]....
        /*0cfc*/ 	.word	0x0001a120


	//   ....[123]....
        /*0d00*/ 	.word	0x0001a150


	//   ....[124]....
        /*0d04*/ 	.word	0x0001a2f0


	//   ....[125]....
        /*0d08*/ 	.word	0x0001a320


	//   ....[126]....
        /*0d0c*/ 	.word	0x0001a350


	//   ....[127]....
        /*0d10*/ 	.word	0x0001a380


	//   ....[128]....
        /*0d14*/ 	.word	0x0001a3b0


	//   ....[129]....
        /*0d18*/ 	.word	0x0001a3e0


	//   ....[130]....
        /*0d1c*/ 	.word	0x0001a4a0


	//   ....[131]....
        /*0d20*/ 	.word	0x0001a4c0


	//   ....[132]....
        /*0d24*/ 	.word	0x0001a4d0


	//   ....[133]....
        /*0d28*/ 	.word	0x0001a530


	//   ....[134]....
        /*0d2c*/ 	.word	0x0001ab50


	//   ....[135]....
        /*0d30*/ 	.word	0x0001ae90


	//   ....[136]....
        /*0d34*/ 	.word	0x0001af20


	//   ....[137]....
        /*0d38*/ 	.word	0x0001b010


	//   ....[138]....
        /*0d3c*/ 	.word	0x0001b0a0


	//   ....[139]....
        /*0d40*/ 	.word	0x0001b180


	//   ....[140]....
        /*0d44*/ 	.word	0x0001b210


	//   ....[141]....
        /*0d48*/ 	.word	0x0001b2f0


	//   ....[142]....
        /*0d4c*/ 	.word	0x0001b3a0


	//   ....[143]....
        /*0d50*/ 	.word	0x0001b430


	//   ....[144]....
        /*0d54*/ 	.word	0x0001b480


	//   ....[145]....
        /*0d58*/ 	.word	0x0001b4d0


	//   ....[146]....
        /*0d5c*/ 	.word	0x0001b5c0


	//   ....[147]....
        /*0d60*/ 	.word	0x0001b650


	//   ....[148]....
        /*0d64*/ 	.word	0x0001b6a0


	//   ....[149]....
        /*0d68*/ 	.word	0x0001b6f0


	//   ....[150]....
        /*0d6c*/ 	.word	0x0001b910


	//   ....[151]....
        /*0d70*/ 	.word	0x0001b960


	//   ....[152]....
        /*0d74*/ 	.word	0x0001b9f0


	//   ....[153]....
        /*0d78*/ 	.word	0x0001ba80


	//   ....[154]....
        /*0d7c*/ 	.word	0x0001bb00


	//   ....[155]....
        /*0d80*/ 	.word	0x0001bb50


	//   ....[156]....
        /*0d84*/ 	.word	0x0001bbe0


	//   ....[157]....
        /*0d88*/ 	.word	0x0001bc70


	//   ....[158]....
        /*0d8c*/ 	.word	0x0001bcf0


	//   ....[159]....
        /*0d90*/ 	.word	0x0001bd40


	//   ....[160]....
        /*0d94*/ 	.word	0x0001bdd0


	//   ....[161]....
        /*0d98*/ 	.word	0x0001be60


	//   ....[162]....
        /*0d9c*/ 	.word	0x0001bf20


	//   ....[163]....
        /*0da0*/ 	.word	0x0001c200


	//   ....[164]....
        /*0da4*/ 	.word	0x0001c2f0


	//   ....[165]....
        /*0da8*/ 	.word	0x0001c380


	//   ....[166]....
        /*0dac*/ 	.word	0x0001c3e0


	//   ....[167]....
        /*0db0*/ 	.word	0x0001c500


	//   ....[168]....
        /*0db4*/ 	.word	0x0001c560


	//   ....[169]....
        /*0db8*/ 	.word	0x0001c680


	//   ....[170]....
        /*0dbc*/ 	.word	0x0001c6e0


	//   ....[171]....
        /*0dc0*/ 	.word	0x0001c790


	//   ....[172]....
        /*0dc4*/ 	.word	0x0001c8a0


	//   ....[173]....
        /*0dc8*/ 	.word	0x0001c910


	//   ....[174]....
        /*0dcc*/ 	.word	0x0001c970


	//   ....[175]....
        /*0dd0*/ 	.word	0x0001ca80


	//   ....[176]....
        /*0dd4*/ 	.word	0x0001cae0


	//   ....[177]....
        /*0dd8*/ 	.word	0x0001cc00


	//   ....[178]....
        /*0ddc*/ 	.word	0x0001cc60


	//   ....[179]....
        /*0de0*/ 	.word	0x0001cd00


	//   ....[180]....
        /*0de4*/ 	.word	0x0001cdd0


	//   ....[181]....
        /*0de8*/ 	.word	0x0001ced0


	//   ....[182]....
        /*0dec*/ 	.word	0x0001cf30


	//   ....[183]....
        /*0df0*/ 	.word	0x0001cfd0


	//   ....[184]....
        /*0df4*/ 	.word	0x0001d170


	//   ....[185]....
        /*0df8*/ 	.word	0x0001d250


	//   ....[186]....
        /*0dfc*/ 	.word	0x0001d2d0


	//   ....[187]....
        /*0e00*/ 	.word	0x0001d3b0


	//   ....[188]....
        /*0e04*/ 	.word	0x0001d410


	//   ....[189]....
        /*0e08*/ 	.word	0x0001d4e0


	//   ....[190]....
        /*0e0c*/ 	.word	0x0001d540


	//   ....[191]....
        /*0e10*/ 	.word	0x0001d620


	//   ....[192]....
        /*0e14*/ 	.word	0x0001d710


	//   ....[193]....
        /*0e18*/ 	.word	0x0001d7b0


	//   ....[194]....
        /*0e1c*/ 	.word	0x0001d810


	//   ....[195]....
        /*0e20*/ 	.word	0x0001d910


	//   ....[196]....
        /*0e24*/ 	.word	0x0001d970


	//   ....[197]....
        /*0e28*/ 	.word	0x0001da70


	//   ....[198]....
        /*0e2c*/ 	.word	0x0001dad0


	//   ....[199]....
        /*0e30*/ 	.word	0x0001dba0


	//   ....[200]....
        /*0e34*/ 	.word	0x0001dcf0


	//   ....[201]....
        /*0e38*/ 	.word	0x0001dda0


	//   ....[202]....
        /*0e3c*/ 	.word	0x0001deb0


	//   ....[203]....
        /*0e40*/ 	.word	0x0001df90


	//   ....[204]....
        /*0e44*/ 	.word	0x0001dff0


	//   ....[205]....
        /*0e48*/ 	.word	0x0001e0e0


	//   ....[206]....
        /*0e4c*/ 	.word	0x0001e140


	//   ....[207]....
        /*0e50*/ 	.word	0x0001e220


	//   ....[208]....
        /*0e54*/ 	.word	0x0001e2b0


	//   ....[209]....
        /*0e58*/ 	.word	0x0001e350


	//   ....[210]....
        /*0e5c*/ 	.word	0x0001e4d0


	//   ....[211]....
        /*0e60*/ 	.word	0x0001e540


	//   ....[212]....
        /*0e64*/ 	.word	0x0001e5b0


	//   ....[213]....
        /*0e68*/ 	.word	0x0001e620


	//   ....[214]....
        /*0e6c*/ 	.word	0x0001e690


	//   ....[215]....
        /*0e70*/ 	.word	0x0001e710


	//   ....[216]....
        /*0e74*/ 	.word	0x0001e790


	//   ....[217]....
        /*0e78*/ 	.word	0x0001e820


	//   ....[218]....
        /*0e7c*/ 	.word	0x0001e890


	//   ....[219]....
        /*0e80*/ 	.word	0x0001e900


	//   ....[220]....
        /*0e84*/ 	.word	0x0001e970


	//   ....[221]....
        /*0e88*/ 	.word	0x0001e9f0


	//   ....[222]....
        /*0e8c*/ 	.word	0x0001ea60


	//   ....[223]....
        /*0e90*/ 	.word	0x0001eb00


	//   ....[224]....
        /*0e94*/ 	.word	0x0001eb50


	//   ....[225]....
        /*0e98*/ 	.word	0x0001ebe0


	//   ....[226]....
        /*0e9c*/ 	.word	0x0001ed10


	//----- nvinfo : EIATTR_REG_RECONFIG
	.align		4
.L_1171:
        /*0ea0*/ 	.byte	0x01, 0x54
	.zero		2


	//----- nvinfo : EIATTR_SYSCALL_OFFSETS
	.align		4
        /*0ea4*/ 	.byte	0x04, 0x46
        /*0ea6*/ 	.short	(.L_1173 - .L_1172)


	//   ....[0]....
.L_1172:
        /*0ea8*/ 	.word	0x00002030


	//   ....[1]....
        /*0eac*/ 	.word	0x00002180


	//   ....[2]....
        /*0eb0*/ 	.word	0x00007af0


	//   ....[3]....
        /*0eb4*/ 	.word	0x00007e70


	//   ....[4]....
        /*0eb8*/ 	.word	0x00016c20


	//   ....[5]....
        /*0ebc*/ 	.word	0x00016d70


	//   ....[6]....
        /*0ec0*/ 	.word	0x00016e60


	//   ....[7]....
        /*0ec4*/ 	.word	0x00017c90


	//----- nvinfo : EIATTR_MBARRIER_INSTR_OFFSETS
	.align		4
.L_1173:
        /*0ec8*/ 	.byte	0x04, 0x39
        /*0eca*/ 	.short	(.L_1175 - .L_1174)


	//   ....[0]....
.L_1174:
        /*0ecc*/ 	.word	0x00000270
        /*0ed0*/ 	.word	0x000000ff
        /*0ed4*/ 	.word	0x0002d800
        /*0ed8*/ 	.short	0x0100
        /*0eda*/ 	.byte	0x08
	.zero		1


	//   ....[1]....
        /*0edc*/ 	.word	0x00000280
        /*0ee0*/ 	.word	0x000000ff
        /*0ee4*/ 	.word	0x0002d820
        /*0ee8*/ 	.short	0x0100
        /*0eea*/ 	.byte	0x08
	.zero		1


	//   ....[2]....
        /*0eec*/ 	.word	0x00000370
        /*0ef0*/ 	.word	0x000000ff
        /*0ef4*/ 	.word	0x0002d830
        /*0ef8*/ 	.short	0x0100
        /*0efa*/ 	.byte	0x08
	.zero		1


	//   ....[3]....
        /*0efc*/ 	.word	0x00000380
        /*0f00*/ 	.word	0x000000ff
        /*0f04*/ 	.word	0x0002d840
        /*0f08*/ 	.short	0x0100
        /*0f0a*/ 	.byte	0x08
	.zero		1


	//   ....[4]....
        /*0f0c*/ 	.word	0x00000390
        /*0f10*/ 	.word	0x000000ff
        /*0f14*/ 	.word	0x0002d838
        /*0f18*/ 	.short	0x0100
        /*0f1a*/ 	.byte	0x08
	.zero		1


	//   ....[5]....
        /*0f1c*/ 	.word	0x000003a0
        /*0f20*/ 	.word	0x000000ff
        /*0f24*/ 	.word	0x0002d848
        /*0f28*/ 	.short	0x0100
        /*0f2a*/ 	.byte	0x08
	.zero		1


	//   ....[6]....
        /*0f2c*/ 	.word	0x000004d0
        /*0f30*/ 	.word	0x000000ff
        /*0f34*/ 	.word	0x0002d850
        /*0f38*/ 	.short	0x0100
        /*0f3a*/ 	.byte	0x08
	.zero		1


	//   ....[7]....
        /*0f3c*/ 	.word	0x000004e0
        /*0f40*/ 	.word	0x000000ff
        /*0f44*/ 	.word	0x0002d860
        /*0f48*/ 	.short	0x0100
        /*0f4a*/ 	.byte	0x08
	.zero		1


	//   ....[8]....
        /*0f4c*/ 	.word	0x000004f0
        /*0f50*/ 	.word	0x000000ff
        /*0f54*/ 	.word	0x0002d858
        /*0f58*/ 	.short	0x0100
        /*0f5a*/ 	.byte	0x08
	.zero		1


	//   ....[9]....
        /*0f5c*/ 	.word	0x00000500
        /*0f60*/ 	.word	0x000000ff
        /*0f64*/ 	.word	0x0002d868
        /*0f68*/ 	.short	0x0100
        /*0f6a*/ 	.byte	0x08
	.zero		1


	//   ....[10]....
        /*0f6c*/ 	.word	0x000005f0
        /*0f70*/ 	.word	0x000000ff
        /*0f74*/ 	.word	0x0002d870
        /*0f78*/ 	.short	0x0100
        /*0f7a*/ 	.byte	0x06
	.zero		1


	//   ....[11]....
        /*0f7c*/ 	.word	0x00000600
        /*0f80*/ 	.word	0x000000ff
        /*0f84*/ 	.word	0x0002d880
        /*0f88*/ 	.short	0x0100
        /*0f8a*/ 	.byte	0x06
	.zero		1


	//   ....[12]....
        /*0f8c*/ 	.word	0x00000610
        /*0f90*/ 	.word	0x000000ff
        /*0f94*/ 	.word	0x0002d878
        /*0f98*/ 	.short	0x0100
        /*0f9a*/ 	.byte	0x06
	.zero		1


	//   ....[13]....
        /*0f9c*/ 	.word	0x00000620
        /*0fa0*/ 	.word	0x000000ff
        /*0fa4*/ 	.word	0x0002d888
        /*0fa8*/ 	.short	0x0100
        /*0faa*/ 	.byte	0x06
	.zero		1


	//   ....[14]....
        /*0fac*/ 	.word	0x00000750
        /*0fb0*/ 	.word	0x000000ff
        /*0fb4*/ 	.word	0x0002d890
        /*0fb8*/ 	.short	0x0100
        /*0fba*/ 	.byte	0x08
	.zero		1


	//   ....[15]....
        /*0fbc*/ 	.word	0x00000760
        /*0fc0*/ 	.word	0x000000ff
        /*0fc4*/ 	.word	0x0002d8a0
        /*0fc8*/ 	.short	0x0100
        /*0fca*/ 	.byte	0x08
	.zero		1


	//   ....[16]....
        /*0fcc*/ 	.word	0x00000770
        /*0fd0*/ 	.word	0x000000ff
        /*0fd4*/ 	.word	0x0002d898
        /*0fd8*/ 	.short	0x0100
        /*0fda*/ 	.byte	0x08
	.zero		1


	//   ....[17]....
        /*0fdc*/ 	.word	0x00000780
        /*0fe0*/ 	.word	0x000000ff
        /*0fe4*/ 	.word	0x0002d8a8
        /*0fe8*/ 	.short	0x0100
        /*0fea*/ 	.byte	0x08
	.zero		1


	//   ....[18]....
        /*0fec*/ 	.word	0x000008b0
        /*0ff0*/ 	.word	0x000000ff
        /*0ff4*/ 	.word	0x0002d8b0
        /*0ff8*/ 	.short	0x0100
        /*0ffa*/ 	.byte	0x08
	.zero		1


	//   ....[19]....
        /*0ffc*/ 	.word	0x000008c0
        /*1000*/ 	.word	0x000000ff
        /*1004*/ 	.word	0x0002d8c0
        /*1008*/ 	.short	0x0100
        /*100a*/ 	.byte	0x08
	.zero		1


	//   ....[20]....
        /*100c*/ 	.word	0x000008d0
        /*1010*/ 	.word	0x000000ff
        /*1014*/ 	.word	0x0002d8b8
        /*1018*/ 	.short	0x0100
        /*101a*/ 	.byte	0x08
	.zero		1


	//   ....[21]....
        /*101c*/ 	.word	0x000008e0
        /*1020*/ 	.word	0x000000ff
        /*1024*/ 	.word	0x0002d8c8
        /*1028*/ 	.short	0x0100
        /*102a*/ 	.byte	0x08
	.zero		1


	//   ....[22]....
        /*102c*/ 	.word	0x000034c0
        /*1030*/ 	.word	0x0000001f
        /*1034*/ 	.word	0x0002d890
        /*1038*/ 	.short	0x010a
        /*103a*/ 	.byte	0x3f
	.zero		1


	//   ....[23]....
        /*103c*/ 	.word	0x00005140
        /*1040*/ 	.word	0x0000001f
        /*1044*/ 	.word	0x0002d890
        /*1048*/ 	.short	0x010a
        /*104a*/ 	.byte	0x3f
	.zero		1


	//   ....[24]....
        /*104c*/ 	.word	0x00006a30
        /*1050*/ 	.word	0x0000001f
        /*1054*/ 	.word	0x0002d890
        /*1058*/ 	.short	0x010a
        /*105a*/ 	.byte	0x3f
	.zero		1


	//   ....[25]....
        /*105c*/ 	.word	0x00006f00
        /*1060*/ 	.word	0x0000000b
        /*1064*/ 	.word	0x00000000
        /*1068*/ 	.short	0x0101
        /*106a*/ 	.byte	0x3f
	.zero		1


	//   ....[26]....
        /*106c*/ 	.word	0x00006f40
        /*1070*/ 	.word	0x0000001f
        /*1074*/ 	.word	0x0002d8b0
        /*1078*/ 	.short	0x010a
        /*107a*/ 	.byte	0x3f
	.zero		1


	//   ....[27]....
        /*107c*/ 	.word	0x000073d0
        /*1080*/ 	.word	0x0000001f
        /*1084*/ 	.word	0x00000000
        /*1088*/ 	.short	0x0101
        /*108a*/ 	.byte	0x3f
	.zero		1


	//   ....[28]....
        /*108c*/ 	.word	0x00007b90
        /*1090*/ 	.word	0x00000002
        /*1094*/ 	.word	0x0002d800
        /*1098*/ 	.short	0x010a
        /*109a*/ 	.byte	0x3f
	.zero		1


	//   ....[29]....
        /*109c*/ 	.word	0x00007be0
        /*10a0*/ 	.word	0x00000002
        /*10a4*/ 	.word	0x0002d800
        /*10a8*/ 	.short	0x010a
        /*10aa*/ 	.byte	0x3f
	.zero		1


	//   ....[30]....
        /*10ac*/ 	.word	0x00008690
        /*10b0*/ 	.word	0x00000002
        /*10b4*/ 	.word	0x0002d800
        /*10b8*/ 	.short	0x010a
        /*10ba*/ 	.byte	0x3f
	.zero		1


	//   ....[31]....
        /*10bc*/ 	.word	0x0000a210
        /*10c0*/ 	.word	0x00000002
        /*10c4*/ 	.word	0x0002d800
        /*10c8*/ 	.short	0x010a
        /*10ca*/ 	.byte	0x3f
	.zero		1


	//   ....[32]....
        /*10cc*/ 	.word	0x0000ba90
        /*10d0*/ 	.word	0x00000008
        /*10d4*/ 	.word	0x0002d830
        /*10d8*/ 	.short	0x010a
        /*10da*/ 	.byte	0x3f
	.zero		1


	//   ....[33]....
        /*10dc*/ 	.word	0x0000bb60
        /*10e0*/ 	.word	0x00000008
        /*10e4*/ 	.word	0x0002d830
        /*10e8*/ 	.short	0x010a
        /*10ea*/ 	.byte	0x3f
	.zero		1


	//   ....[34]....
        /*10ec*/ 	.word	0x0000cd20
        /*10f0*/ 	.word	0x00000008
        /*10f4*/ 	.word	0x00000000
        /*10f8*/ 	.short	0x0101
        /*10fa*/ 	.byte	0x3f
	.zero		1


	//   ....[35]....
        /*10fc*/ 	.word	0x0000e030
        /*1100*/ 	.word	0x00000003
        /*1104*/ 	.word	0x0002d830
        /*1108*/ 	.short	0x010a
        /*110a*/ 	.byte	0x3f
	.zero		1


	//   ....[36]....
        /*110c*/ 	.word	0x0000e080
        /*1110*/ 	.word	0x00000003
        /*1114*/ 	.word	0x0002d830
        /*1118*/ 	.short	0x010a
        /*111a*/ 	.byte	0x3f
	.zero		1


	//   ....[37]....
        /*111c*/ 	.word	0x0000e510
        /*1120*/ 	.word	0x00000003
        /*1124*/ 	.word	0x0002d850
        /*1128*/ 	.short	0x010a
        /*112a*/ 	.byte	0x3f
	.zero		1


	//   ....[38]....
        /*112c*/ 	.word	0x0000e550
        /*1130*/ 	.word	0x00000003
        /*1134*/ 	.word	0x0002d850
        /*1138*/ 	.short	0x010a
        /*113a*/ 	.byte	0x3f
	.zero		1


	//   ....[39]....
        /*113c*/ 	.word	0x0000ebc0
        /*1140*/ 	.word	0x00000000
        /*1144*/ 	.word	0x00000000
        /*1148*/ 	.short	0x0101
        /*114a*/ 	.byte	0x3f
	.zero		1


	//   ....[40]....
        /*114c*/ 	.word	0x0000fd80
        /*1150*/ 	.word	0x00000004
        /*1154*/ 	.word	0x00000000
        /*1158*/ 	.short	0x0101
        /*115a*/ 	.byte	0x3f
	.zero		1


	//   ....[41]....
        /*115c*/ 	.word	0x00010460
        /*1160*/ 	.word	0x0000000c
        /*1164*/ 	.word	0x0002d850
        /*1168*/ 	.short	0x010a
        /*116a*/ 	.byte	0x3f
	.zero		1


	//   ....[42]....
        /*116c*/ 	.word	0x00010510
        /*1170*/ 	.word	0x0000000c
        /*1174*/ 	.word	0x0002d850
        /*1178*/ 	.short	0x010a
        /*117a*/ 	.byte	0x3f
	.zero		1


	//   ....[43]....
        /*117c*/ 	.word	0x00010d10
        /*1180*/ 	.word	0x0000000c
        /*1184*/ 	.word	0x00000000
        /*1188*/ 	.short	0x0101
        /*118a*/ 	.byte	0x3f
	.zero		1


	//   ....[44]....
        /*118c*/ 	.word	0x00012080
        /*1190*/ 	.word	0x00000000
        /*1194*/ 	.word	0x00000000
        /*1198*/ 	.short	0x0101
        /*119a*/ 	.byte	0x3f
	.zero		1


	//   ....[45]....
        /*119c*/ 	.word	0x00012600
        /*11a0*/ 	.word	0x00000008
        /*11a4*/ 	.word	0x00000000
        /*11a8*/ 	.short	0x0101
        /*11aa*/ 	.byte	0x3f
	.zero		1


	//   ....[46]....
        /*11ac*/ 	.word	0x00015420
        /*11b0*/ 	.word	0x00000010
        /*11b4*/ 	.word	0x0002d820
        /*11b8*/ 	.short	0x010a
        /*11ba*/ 	.byte	0x3f
	.zero		1


	//   ....[47]....
        /*11bc*/ 	.word	0x000154e0
        /*11c0*/ 	.word	0x00000009
        /*11c4*/ 	.word	0x0002d8a0
        /*11c8*/ 	.short	0x010a
        /*11ca*/ 	.byte	0x3f
	.zero		1


	//   ....[48]....
        /*11cc*/ 	.word	0x00015910
        /*11d0*/ 	.word	0x00000009
        /*11d4*/ 	.word	0x0002d8c0
        /*11d8*/ 	.short	0x010a
        /*11da*/ 	.byte	0x3f
	.zero		1


	//   ....[49]....
        /*11dc*/ 	.word	0x00015e70
        /*11e0*/ 	.word	0x00000009
        /*11e4*/ 	.word	0x0002d8a0
        /*11e8*/ 	.short	0x010a
        /*11ea*/ 	.byte	0x3f
	.zero		1


	//   ....[50]....
        /*11ec*/ 	.word	0x00016290
        /*11f0*/ 	.word	0x00000009
        /*11f4*/ 	.word	0x0002d8c0
        /*11f8*/ 	.short	0x010a
        /*11fa*/ 	.byte	0x3f
	.zero		1


	//   ....[51]....
        /*11fc*/ 	.word	0x00017410
        /*1200*/ 	.word	0x00000000
        /*1204*/ 	.word	0x0002d840
        /*1208*/ 	.short	0x010a
        /*120a*/ 	.byte	0x3f
	.zero		1


	//   ....[52]....
        /*120c*/ 	.word	0x00017960
        /*1210*/ 	.word	0x00000000
        /*1214*/ 	.word	0x0002d830
        /*1218*/ 	.short	0x0107
        /*121a*/ 	.byte	0x3f
	.zero		1


	//   ....[53]....
        /*121c*/ 	.word	0x00017a30
        /*1220*/ 	.word	0x00000000
        /*1224*/ 	.word	0x0002d830
        /*1228*/ 	.short	0x0101
        /*122a*/ 	.byte	0x3f
	.zero		1


	//   ....[54]....
        /*122c*/ 	.word	0x00018650
        /*1230*/ 	.word	0x00000010
        /*1234*/ 	.word	0x0002d800
        /*1238*/ 	.short	0x0107
        /*123a*/ 	.byte	0x3f
	.zero		1


	//   ....[55]....
        /*123c*/ 	.word	0x00018740
        /*1240*/ 	.word	0x00000010
        /*1244*/ 	.word	0x0002d800
        /*1248*/ 	.short	0x0101
        /*124a*/ 	.byte	0x3f
	.zero		1


	//   ....[56]....
        /*124c*/ 	.word	0x00018760
        /*1250*/ 	.word	0x00000010
        /*1254*/ 	.word	0x0002d820
        /*1258*/ 	.short	0x010a
        /*125a*/ 	.byte	0x3f
	.zero		1


	//   ....[57]....
        /*125c*/ 	.word	0x00018b80
        /*1260*/ 	.word	0x00000005
        /*1264*/ 	.word	0x0002d840
        /*1268*/ 	.short	0x010a
        /*126a*/ 	.byte	0x3f
	.zero		1


	//   ....[58]....
        /*126c*/ 	.word	0x00018f90
        /*1270*/ 	.word	0x00000005
        /*1274*/ 	.word	0x0002d830
        /*1278*/ 	.short	0x0107
        /*127a*/ 	.byte	0x3f
	.zero		1


	//   ....[59]....
        /*127c*/ 	.word	0x00019050
        /*1280*/ 	.word	0x00000005
        /*1284*/ 	.word	0x0002d830
        /*1288*/ 	.short	0x0101
        /*128a*/ 	.byte	0x3f
	.zero		1


	//   ....[60]....
        /*128c*/ 	.word	0x000190b0
        /*1290*/ 	.word	0x00000005
        /*1294*/ 	.word	0x0002d860
        /*1298*/ 	.short	0x010a
        /*129a*/ 	.byte	0x3f
	.zero		1


	//   ....[61]....
        /*129c*/ 	.word	0x00019560
        /*12a0*/ 	.word	0x00000005
        /*12a4*/ 	.word	0x0002d850
        /*12a8*/ 	.short	0x0107
        /*12aa*/ 	.byte	0x3f
	.zero		1


	//   ....[62]....
        /*12ac*/ 	.word	0x00019650
        /*12b0*/ 	.word	0x00000005
        /*12b4*/ 	.word	0x0002d850
        /*12b8*/ 	.short	0x0101
        /*12ba*/ 	.byte	0x3f
	.zero		1


	//   ....[63]....
        /*12bc*/ 	.word	0x00019880
        /*12c0*/ 	.word	0x00000000
        /*12c4*/ 	.word	0x0002d860
        /*12c8*/ 	.short	0x010a
        /*12ca*/ 	.byte	0x3f
	.zero		1


	//   ....[64]....
        /*12cc*/ 	.word	0x00019cb0
        /*12d0*/ 	.word	0x00000000
        /*12d4*/ 	.word	0x0002d850
        /*12d8*/ 	.short	0x0107
        /*12da*/ 	.byte	0x3f
	.zero		1


	//   ....[65]....
        /*12dc*/ 	.word	0x00019d90
        /*12e0*/ 	.word	0x00000000
        /*12e4*/ 	.word	0x0002d850
        /*12e8*/ 	.short	0x0101
        /*12ea*/ 	.byte	0x3f
	.zero		1


	//   ....[66]....
        /*12ec*/ 	.word	0x0001aad0
        /*12f0*/ 	.word	0x00000005
        /*12f4*/ 	.word	0x0002d820
        /*12f8*/ 	.short	0x010a
        /*12fa*/ 	.byte	0x3f
	.zero		1


	//   ....[67]....
        /*12fc*/ 	.word	0x0001ac70
        /*1300*/ 	.word	0x00000003
        /*1304*/ 	.word	0x0002d840
        /*1308*/ 	.short	0x010a
        /*130a*/ 	.byte	0x3f
	.zero		1


	//   ....[68]....
        /*130c*/ 	.word	0x0001ad00
        /*1310*/ 	.word	0x00000005
        /*1314*/ 	.word	0x0002d840
        /*1318*/ 	.short	0x010a
        /*131a*/ 	.byte	0x3f
	.zero		1


	//   ....[69]....
        /*131c*/ 	.word	0x0001ad40
        /*1320*/ 	.word	0x00000003
        /*1324*/ 	.word	0x0002d860
        /*1328*/ 	.short	0x010a
        /*132a*/ 	.byte	0x3f
	.zero		1


	//   ....[70]....
        /*132c*/ 	.word	0x0001ad80
        /*1330*/ 	.word	0x00000005
        /*1334*/ 	.word	0x0002d860
        /*1338*/ 	.short	0x010a
        /*133a*/ 	.byte	0x3f
	.zero		1


	//   ....[71]....
        /*133c*/ 	.word	0x0001ade0
        /*1340*/ 	.word	0x0000001f
        /*1344*/ 	.word	0x0002d890
        /*1348*/ 	.short	0x010a
        /*134a*/ 	.byte	0x3f
	.zero		1


	//   ....[72]....
        /*134c*/ 	.word	0x0001af60
        /*1350*/ 	.word	0x0000001f
        /*1354*/ 	.word	0x0002d890
        /*1358*/ 	.short	0x010a
        /*135a*/ 	.byte	0x3f
	.zero		1


	//   ....[73]....
        /*135c*/ 	.word	0x0001b0e0
        /*1360*/ 	.word	0x0000001f
        /*1364*/ 	.word	0x0002d890
        /*1368*/ 	.short	0x010a
        /*136a*/ 	.byte	0x3f
	.zero		1


	//   ....[74]....
        /*136c*/ 	.word	0x0001b250
        /*1370*/ 	.word	0x0000001f
        /*1374*/ 	.word	0x0002d8b0
        /*1378*/ 	.short	0x010a
        /*137a*/ 	.byte	0x3f
	.zero		1


	//   ....[75]....
        /*137c*/ 	.word	0x0001b510
        /*1380*/ 	.word	0x00000002
        /*1384*/ 	.word	0x0002d800
        /*1388*/ 	.short	0x010a
        /*138a*/ 	.byte	0x3f
	.zero		1


	//   ....[76]....
        /*138c*/ 	.word	0x0001b730
        /*1390*/ 	.word	0x00000002
        /*1394*/ 	.word	0x0002d800
        /*1398*/ 	.short	0x010a
        /*139a*/ 	.byte	0x3f
	.zero		1


	//   ....[77]....
        /*139c*/ 	.word	0x0001b780
        /*13a0*/ 	.word	0x00000008
        /*13a4*/ 	.word	0x0002d830
        /*13a8*/ 	.short	0x010a
        /*13aa*/ 	.byte	0x3f
	.zero		1


	//   ....[78]....
        /*13ac*/ 	.word	0x0001b7d0
        /*13b0*/ 	.word	0x00000003
        /*13b4*/ 	.word	0x0002d830
        /*13b8*/ 	.short	0x010a
        /*13ba*/ 	.byte	0x3f
	.zero		1


	//   ....[79]....
        /*13bc*/ 	.word	0x0001b820
        /*13c0*/ 	.word	0x00000003
        /*13c4*/ 	.word	0x0002d850
        /*13c8*/ 	.short	0x010a
        /*13ca*/ 	.byte	0x3f
	.zero		1


	//   ....[80]....
        /*13cc*/ 	.word	0x0001b870
        /*13d0*/ 	.word	0x0000000c
        /*13d4*/ 	.word	0x0002d850
        /*13d8*/ 	.short	0x010a
        /*13da*/ 	.byte	0x3f
	.zero		1


	//   ....[81]....
        /*13dc*/ 	.word	0x0001bfe0
        /*13e0*/ 	.word	0x00000010
        /*13e4*/ 	.word	0x0002d820
        /*13e8*/ 	.short	0x010a
        /*13ea*/ 	.byte	0x3f
	.zero		1


	//   ....[82]....
        /*13ec*/ 	.word	0x0001c030
        /*13f0*/ 	.word	0x00000009
        /*13f4*/ 	.word	0x0002d8a0
        /*13f8*/ 	.short	0x010a
        /*13fa*/ 	.byte	0x3f
	.zero		1


	//   ....[83]....
        /*13fc*/ 	.word	0x0001c080
        /*1400*/ 	.word	0x00000009
        /*1404*/ 	.word	0x0002d8c0
        /*1408*/ 	.short	0x010a
        /*140a*/ 	.byte	0x3f
	.zero		1


	//   ....[84]....
        /*140c*/ 	.word	0x0001c0d0
        /*1410*/ 	.word	0x00000009
        /*1414*/ 	.word	0x0002d8a0
        /*1418*/ 	.short	0x010a
        /*141a*/ 	.byte	0x3f
	.zero		1


	//   ....[85]....
        /*141c*/ 	.word	0x0001c120
        /*1420*/ 	.word	0x00000009
        /*1424*/ 	.word	0x0002d8c0
        /*1428*/ 	.short	0x010a
        /*142a*/ 	.byte	0x3f
	.zero		1


	//   ....[86]....
        /*142c*/ 	.word	0x0001c240
        /*1430*/ 	.word	0x00000000
        /*1434*/ 	.word	0x0002d840
        /*1438*/ 	.short	0x010a
        /*143a*/ 	.byte	0x3f
	.zero		1


	//   ....[87]....
        /*143c*/ 	.word	0x0001d070
        /*1440*/ 	.word	0x00000010
        /*1444*/ 	.word	0x0002d820
        /*1448*/ 	.short	0x010a
        /*144a*/ 	.byte	0x3f
	.zero		1


	//   ....[88]....
        /*144c*/ 	.word	0x0001d0c0
        /*1450*/ 	.word	0x00000005
        /*1454*/ 	.word	0x0002d840
        /*1458*/ 	.short	0x010a
        /*145a*/ 	.byte	0x3f
	.zero		1


	//   ....[89]....
        /*145c*/ 	.word	0x0001d660
        /*1460*/ 	.word	0x00000005
        /*1464*/ 	.word	0x0002d860
        /*1468*/ 	.short	0x010a
        /*146a*/ 	.byte	0x3f
	.zero		1


	//   ....[90]....
        /*146c*/ 	.word	0x0001dc40
        /*1470*/ 	.word	0x00000000
        /*1474*/ 	.word	0x0002d860
        /*1478*/ 	.short	0x010a
        /*147a*/ 	.byte	0x3f
	.zero		1


	//   ....[91]....
        /*147c*/ 	.word	0x0001ec30
        /*1480*/ 	.word	0x00000005
        /*1484*/ 	.word	0x0002d820
        /*1488*/ 	.short	0x010a
        /*148a*/ 	.byte	0x3f
	.zero		1


	//   ....[92]....
        /*148c*/ 	.word	0x0001edd0
        /*1490*/ 	.word	0x00000003
        /*1494*/ 	.word	0x0002d840
        /*1498*/ 	.short	0x010a
        /*149a*/ 	.byte	0x3f
	.zero		1


	//   ....[93]....
        /*149c*/ 	.word	0x0001ee20
        /*14a0*/ 	.word	0x00000005
        /*14a4*/ 	.word	0x0002d840
        /*14a8*/ 	.short	0x010a
        /*14aa*/ 	.byte	0x3f
	.zero		1


	//   ....[94]....
        /*14ac*/ 	.word	0x0001ee70
        /*14b0*/ 	.word	0x00000003
        /*14b4*/ 	.word	0x0002d860
        /*14b8*/ 	.short	0x010a
        /*14ba*/ 	.byte	0x3f
	.zero		1


	//----- nvinfo : EIATTR_NUM_MBARRIERS
	.align		4
.L_1175:
        /*14bc*/ 	.byte	0x03, 0x38
        /*14be*/ 	.short	0x0016


	//----- nvinfo : EIATTR_EXIT_INSTR_OFFSETS
	.align		4
        /*14c0*/ 	.byte	0x04, 0x1c
        /*14c2*/ 	.short	(.L_1177 - .L_1176)


	//   ....[0]....
.L_1176:
        /*14c4*/ 	.word	0x0001add0


	//----- nvinfo : EIATTR_MAX_THREADS
	.align		4
.L_1177:
        /*14c8*/ 	.byte	0x04, 0x05
        /*14ca*/ 	.short	(.L_1179 - .L_1178)
.L_1178:
        /*14cc*/ 	.word	0x00000200
        /*14d0*/ 	.word	0x00000001
        /*14d4*/ 	.word	0x00000001


	//----- nvinfo : EIATTR_CRS_STACK_SIZE
	.align		4
.L_1179:
        /*14d8*/ 	.byte	0x04, 0x1e
        /*14da*/ 	.short	(.L_1181 - .L_1180)
.L_1180:
        /*14dc*/ 	.word	0x00000000


	//----- nvinfo : EIATTR_CBANK_PARAM_SIZE
	.align		4
.L_1181:
        /*14e0*/ 	.byte	0x03, 0x19
        /*14e2*/ 	.short	0x0af0


	//----- nvinfo : EIATTR_PARAM_CBANK
	.align		4
        /*14e4*/ 	.byte	0x04, 0x0a
        /*14e6*/ 	.short	(.L_1183 - .L_1182)
	.align		4
.L_1182:
        /*14e8*/ 	.word	index@(.nv.constant0._ZN7cutlass13device_kernelIN5flash11enable_sm90INS1_16FlashAttnFwdSm90INS1_25CollectiveMainloopFwdSm90ILi2EN4cute5tupleIJNS5_1CILi1EEES8_S8_EEENS6_IJNS7_ILi192EEENS7_ILi128EEENS7_ILi96EEEEEELi96ENS_10bfloat16_tEfNS_4arch4Sm90ELb0ELb0ELb0ELb1ELb1ELb1ELb0ELb0ELb1ELb1ELb1ELb0EEENS1_21CollectiveEpilogueFwdINS6_IJSA_SC_SB_EEES9_SE_SG_Li384ELb1ELb1ELb1ELb0EEENS1_36VarlenDynamicPersistentTileSchedulerILi192ELi128ELi384ELi128ELb1ELb1ELb1ELb0ELb1ELb1EEEEEEEEEvNT_6ParamsE)
        /*14ec*/ 	.short	0x0210
        /*14ee*/ 	.short	0x0af0


	//----- nvinfo : EIATTR_SW_WAR
	.align		4
.L_1183:
        /*14f0*/ 	.byte	0x04, 0x36
        /*14f2*/ 	.short	(.L_1185 - .L_1184)
.L_1184:
        /*14f4*/ 	.word	0x00000008
.L_1185:


//--------------------- .nv.info._ZN7cutlass13device_kernelIN5flash11enable_sm90INS1_16FlashAttnFwdSm90INS1_25CollectiveMainloopFwdSm90ILi2EN4cute5tupleIJNS5_1CILi1EEES8_S8_EEENS6_IJNS7_ILi192EEENS7_ILi128EEENS7_ILi96EEEEEELi96ENS_10bfloat16_tEfNS_4arch4Sm90ELb0ELb1ELb0ELb0ELb1ELb0ELb0ELb0ELb1ELb1ELb1ELb0EEENS1_21CollectiveEpilogueFwdINS6_IJSA_SC_SB_EEES9_SE_SG_Li384ELb0ELb1ELb1ELb0EEENS1_19SingleTileSchedulerILb0ELb1ELb1ELi192EEEEEEEEEvNT_6ParamsE --------------------------
	.section	.nv.info._ZN7cutlass13device_kernelIN5flash11enable_sm90INS1_16FlashAttnFwdSm90INS1_25CollectiveMainloopFwdSm90ILi2EN4cute5tupleIJNS5_1CILi1EEES8_S8_EEENS6_IJNS7_ILi192EEENS7_ILi128EEENS7_ILi96EEEEEELi96ENS_10bfloat16_tEfNS_4arch4Sm90ELb0ELb1ELb0ELb0ELb1ELb0ELb0ELb0ELb1ELb1ELb1ELb0EEENS1_21CollectiveEpilogueFwdINS6_IJSA_SC_SB_EEES9_SE_SG_Li384ELb0ELb1ELb1ELb0EEENS1_19SingleTileSchedulerILb0ELb1ELb1ELi192EEEEEEEEEvNT_6ParamsE,"",@"SHT_CUDA_INFO"
	.sectionflags	@""
	.align	4


	//----- nvinfo : EIATTR_CUDA_API_VERSION
	.align		4
        /*0000*/ 	.byte	0x04, 0x37
        /*0002*/ 	.short	(.L_1187 - .L_1186)
.L_1186:
        /*0004*/ 	.word	0x00000082


	//----- nvinfo : EIATTR_KPARAM_INFO
	.align		4
.L_1187:
        /*0008*/ 	.byte	0x04, 0x17
        /*000a*/ 	.short	(.L_1189 - .L_1188)
.L_1188:
        /*000c*/ 	.word	0x00000000
        /*0010*/ 	.short	0x0000
        /*0012*/ 	.short	0x0070
        /*0014*/ 	.byte	0x00, 0xf0, 0x01, 0x28


	//----- nvinfo : EIATTR_SPARSE_MMA_MASK
	.align		4
.L_1189:
        /*0018*/ 	.byte	0x03, 0x50
        /*001a*/ 	.short	0x0000


	//----- nvinfo : EIATTR_MAXREG_COUNT
	.align		4
        /*001c*/ 	.byte	0x03, 0x1b
        /*001e*/ 	.short	0x0080


	//----- nvinfo : EIATTR_NUM_BARRIERS
	.align		4
        /*0020*/ 	.byte	0x02, 0x4c
        /*0022*/ 	.byte	0x10
	.zero		1


	//----- nvinfo : EIATTR_EXTERNS
	.align		4
        /*0024*/ 	.byte	0x04, 0x0f
        /*0026*/ 	.short	(.L_1191 - .L_1190)


	//   ....[0]....
	.align		4
.L_1190:
        /*0028*/ 	.word	index@(__assertfail)


	//----- nvinfo : EIATTR_ANNOTATIONS
	.align		4
.L_1191:
        /*002c*/ 	.byte	0x04, 0x55
        /*002e*/ 	.short	(.L_1193 - .L_1192)


	//   ....[0]....
.L_1192:
        /*0030*/ 	.word	0x00000001
        /*0034*/ 	.byte	0xb0, 0x08, 0x00, 0x00, 0x01, 0x00, 0x00, 0x00, 0x10, 0x0a, 0x00, 0x00, 0x01, 0x00, 0x00, 0x00
        /*0044*/ 	.byte	0x60, 0x17, 0x00, 0x00, 0x01, 0x00, 0x00, 0x00, 0xf0, 0xdf, 0x00, 0x00, 0x01, 0x00, 0x00, 0x00
        /*0054*/ 	.byte	0x00, 0xf3, 0x00, 0x00, 0x01, 0x00, 0x00, 0x00, 0x80, 0x06, 0x01, 0x00, 0x01, 0x00, 0x00, 0x00
        /*0064*/ 	.byte	0xa0, 0x06, 0x01, 0x00, 0x01, 0x00, 0x00, 0x00, 0x00, 0x08, 0x01, 0x00, 0x01, 0x00, 0x00, 0x00
        /*0074*/ 	.byte	0x50, 0x1e, 0x01, 0x00, 0x01, 0x00, 0x00, 0x00, 0x70, 0x1e, 0x01, 0x00, 0x01, 0x00, 0x00, 0x00
        /*0084*/ 	.byte	0x90, 0x32, 0x01, 0x00


	//----- nvinfo : EIATTR_MERCURY_ISA_VERSION
	.align		4
.L_1193:
        /*0088*/ 	.byte	0x03, 0x5f
        /*008a*/ 	.short	0x0101


	//----- nvinfo : EIATTR_INT_WARP_WIDE_INSTR_OFFSETS
	.align		4
        /*008c*/ 	.byte	0x04, 0x31
        /*008e*/ 	.short	(.L_1195 - .L_1194)


	//   ....[0]....
.L_1194:
        /*0090*/ 	.word	0x000000c0


	//   ....[1]....
        /*0094*/ 	.word	0x000000d0


	//   ....[2]....
        /*0098*/ 	.word	0x00000170


	//----- nvinfo : EIATTR_COOP_GROUP_MASK_REGIDS
	.align		4
.L_1195:
        /*009c*/ 	.byte	0x04, 0x29
        /*009e*/ 	.short	(.L_1197 - .L_1196)


	//   ....[0]....
.L_1196:
        /*00a0*/ 	.word	0xffffffff


	//   ....[1]....
        /*00a4*/ 	.word	0xffffffff


	//   ....[2]....
        /*00a8*/ 	.word	0xffffffff


	//   ....[3]....
        /*00ac*/ 	.word	0xffffffff


	//   ....[4]....
        /*00b0*/ 	.word	0xffffffff


	//   ....[5]....
        /*00b4*/ 	.word	0xffffffff


	//   ....[6]....
        /*00b8*/ 	.word	0xffffffff


	//   ....[7]....
        /*00bc*/ 	.word	0xffffffff


	//   ....[8]....
        /*00c0*/ 	.word	0xffffffff


	//   ....[9]....
        /*00c4*/ 	.word	0xffffffff


	//   ....[10]....
        /*00c8*/ 	.word	0xffffffff


	//   ....[11]....
        /*00cc*/ 	.word	0xffffffff


	//   ....[12]....
        /*00d0*/ 	.word	0xffffffff


	//   ....[13]....
        /*00d4*/ 	.word	0xffffffff


	//   ....[14]....
        /*00d8*/ 	.word	0xffffffff


	//   ....[15]....
        /*00dc*/ 	.word	0xffffffff


	//   ....[16]....
        /*00e0*/ 	.word	0xffffffff


	//   ....[17]....
        /*00e4*/ 	.word	0xffffffff


	//   ....[18]....
        /*00e8*/ 	.word	0xffffffff


	//   ....[19]....
        /*00ec*/ 	.word	0xffffffff


	//   ....[20]....
        /*00f0*/ 	.word	0xffffffff


	//   ....[21]....
        /*00f4*/ 	.word	0xffffffff


	//   ....[22]....
        /*00f8*/ 	.word	0xffffffff


	//   ....[23]....
        /*00fc*/ 	.word	0xffffffff


	//   ....[24]....
        /*0100*/ 	.word	0xffffffff


	//   ....[25]....
        /*0104*/ 	.word	0xffffffff


	//   ....[26]....
        /*0108*/ 	.word	0xffffffff


	//   ....[27]....
        /*010c*/ 	.word	0xffffffff


	//   ....[28]....
        /*0110*/ 	.word	0xffffffff


	//   ....[29]....
        /*0114*/ 	.word	0xffffffff


	//   ....[30]....
        /*0118*/ 	.word	0xffffffff


	//   ....[31]....
        /*011c*/ 	.word	0xffffffff


	//   ....[32]....
        /*0120*/ 	.word	0xffffffff


	//   ....[33]....
        /*0124*/ 	.word	0xffffffff


	//   ....[34]....
        /*0128*/ 	.word	0xffffffff


	//   ....[35]....
        /*012c*/ 	.word	0xffffffff


	//   ....[36]....
        /*0130*/ 	.word	0xffffffff


	//   ....[37]....
        /*0134*/ 	.word	0xffffffff


	//   ....[38]....
        /*0138*/ 	.word	0xffffffff


	//   ....[39]....
        /*013c*/ 	.word	0xffffffff


	//   ....[40]....
        /*0140*/ 	.word	0xffffffff


	//   ....[41]....
        /*0144*/ 	.word	0xffffffff


	//   ....[42]....
        /*0148*/ 	.word	0xffffffff


	//   ....[43]....
        /*014c*/ 	.word	0xffffffff


	//   ....[44]....
        /*0150*/ 	.word	0xffffffff


	//   ....[45]....
        /*0154*/ 	.word	0xffffffff


	//   ....[46]....
        /*0158*/ 	.word	0xffffffff


	//   ....[47]....
        /*015c*/ 	.word	0xffffffff


	//   ....[48]....
        /*0160*/ 	.word	0xffffffff


	//   ....[49]....
        /*0164*/ 	.word	0xffffffff


	//   ....[50]....
        /*0168*/ 	.word	0xffffffff


	//   ....[51]....
        /*016c*/ 	.word	0xffffffff


	//   ....[52]....
        /*0170*/ 	.word	0xffffffff


	//   ....[53]....
        /*0174*/ 	.word	0xffffffff


	//   ....[54]....
        /*0178*/ 	.word	0xffffffff


	//   ....[55]....
        /*017c*/ 	.word	0xffffffff


	//   ....[56]....
        /*0180*/ 	.word	0xffffffff


	//   ....[57]....
        /*0184*/ 	.word	0xffffffff


	//   ....[58]....
        /*0188*/ 	.word	0xffffffff


	//   ....[59]....
        /*018c*/ 	.word	0xffffffff


	//   ....[60]....
        /*0190*/ 	.word	0xffffffff


	//   ....[61]....
        /*0194*/ 	.word	0xffffffff


	//   ....[62]....
        /*0198*/ 	.word	0xffffffff


	//   ....[63]....
        /*019c*/ 	.word	0xffffffff


	//   ....[64]....
        /*01a0*/ 	.word	0xffffffff


	//   ....[65]....
        /*01a4*/ 	.word	0xffffffff


	//   ....[66]....
        /*01a8*/ 	.word	0xffffffff


	//   ....[67]....
        /*01ac*/ 	.word	0xffffffff


	//   ....[68]....
        /*01b0*/ 	.word	0xffffffff


	//   ....[69]....
        /*01b4*/ 	.word	0xffffffff


	//   ....[70]....
        /*01b8*/ 	.word	0xffffffff


	//   ....[71]....
        /*01bc*/ 	.word	0xffffffff


	//   ....[72]....
        /*01c0*/ 	.word	0xffffffff


	//   ....[73]....
        /*01c4*/ 	.word	0xffffffff


	//   ....[74]....
        /*01c8*/ 	.word	0xffffffff


	//   ....[75]....
        /*01cc*/ 	.word	0xffffffff


	//   ....[76]....
        /*01d0*/ 	.word	0xffffffff


	//   ....[77]....
        /*01d4*/ 	.word	0xffffffff


	//   ....[78]....
        /*01d8*/ 	.word	0xffffffff


	//   ....[79]....
        /*01dc*/ 	.word	0xffffffff


	//   ....[80]....
        /*01e0*/ 	.word	0xffffffff


	//   ....[81]....
        /*01e4*/ 	.word	0xffffffff


	//   ....[82]....
        /*01e8*/ 	.word	0xffffffff


	//   ....[83]....
        /*01ec*/ 	.word	0xffffffff


	//   ....[84]....
        /*01f0*/ 	.word	0xffffffff


	//   ....[85]....
        /*01f4*/ 	.word	0xffffffff


	//   ....[86]....
        /*01f8*/ 	.word	0xffffffff


	//   ....[87]....
        /*01fc*/ 	.word	0xffffffff


	//   ....[88]....
        /*0200*/ 	.word	0xffffffff


	//   ....[89]....
        /*0204*/ 	.word	0xffffffff


	//   ....[90]....
        /*0208*/ 	.word	0xffffffff


	//   ....[91]....
        /*020c*/ 	.word	0x0500000f


	//   ....[92]....
        /*0210*/ 	.word	0x0500000f


	//   ....[93]....
        /*0214*/ 	.word	0x0500000f


	//   ....[94]....
        /*0218*/ 	.word	0x0500000f


	//   ....[95]....
        /*021c*/ 	.word	0x0500000f


	//   ....[96]....
        /*0220*/ 	.word	0x0500000f


	//   ....[97]....
        /*0224*/ 	.word	0x0500000f


	//   ....[98]....
        /*0228*/ 	.word	0x0500000f


	//   ....[99]....
        /*022c*/ 	.word	0x0500000f


	//   ....[100]....
        /*0230*/ 	.word	0x0500000f


	//   ....[101]....
        /*0234*/ 	.word	0x0500000f


	//   ....[102]....
        /*0238*/ 	.word	0x0500000f


	//   ....[103]....
        /*023c*/ 	.word	0x0500000f


	//   ....[104]....
        /*0240*/ 	.word	0x0500000f


	//   ....[105]....
        /*0244*/ 	.word	0x0500000f


	//   ....[106]....
        /*0248*/ 	.word	0x0500000f


	//   ....[107]....
        /*024c*/ 	.word	0x0500000f


	//   ....[108]....
        /*0250*/ 	.word	0x0500000f


	//   ....[109]....
        /*0254*/ 	.word	0x0500000f


	//   ....[110]....
        /*0258*/ 	.word	0x0500000f


	//   ....[111]....
        /*025c*/ 	.word	0x0500000f


	//   ....[112]....
        /*0260*/ 	.word	0x0500000f


	//   ....[113]....
        /*0264*/ 	.word	0x0500000f


	//   ....[114]....
        /*0268*/ 	.word	0x0500000f


	//   ....[115]....
        /*026c*/ 	.word	0x0500000f


	//   ....[116]....
        /*0270*/ 	.word	0x0500000f


	//   ....[117]....
        /*0274*/ 	.word	0x0500000f


	//   ....[118]....
        /*0278*/ 	.word	0x0500000f


	//   ....[119]....
        /*027c*/ 	.word	0x0500000f


	//   ....[120]....
        /*0280*/ 	.word	0x0500000f


	//   ....[121]....
        /*0284*/ 	.word	0x0500000f


	//   ....[122]....
        /*0288*/ 	.word	0x0500000f


	//   ....[123]....
        /*028c*/ 	.word	0x0500000f


	//   ....[124]....
        /*0290*/ 	.word	0x0500000f


	//   ....[125]....
        /*0294*/ 	.word	0x0500000f


	//   ....[126]....
        /*0298*/ 	.word	0x0500000f


	//   ....[127]....
        /*029c*/ 	.word	0x0500000f


	//   ....[128]....
        /*02a0*/ 	.word	0x0500000f


	//   ....[129]....
        /*02a4*/ 	.word	0x0500000f


	//   ....[130]....
        /*02a8*/ 	.word	0x0500000f


	//   ....[131]....
        /*02ac*/ 	.word	0x0500000f


	//   ....[132]....
        /*02b0*/ 	.word	0x0500000f


	//   ....[133]....
        /*02b4*/ 	.word	0x0500000f


	//   ....[134]....
        /*02b8*/ 	.word	0x0500000f


	//   ....[135]....
        /*02bc*/ 	.word	0x0500000f


	//   ....[136]....
        /*02c0*/ 	.word	0x0500000f


	//----- nvinfo : EIATTR_COOP_GROUP_INSTR_OFFSETS
	.align		4
.L_1197:
        /*02c4*/ 	.byte	0x04, 0x28
        /*02c6*/ 	.short	(.L_1199 - .L_1198)


	//   ....[0]....
.L_1198:
        /*02c8*/ 	.word	0x00000080


	//   ....[1]....
        /*02cc*/ 	.word	0x00000090


	//   ....[2]....
        /*02d0*/ 	.word	0x000002d0


	//   ....[3]....
        /*02d4*/ 	.word	0x00000430


	//   ....[4]....
        /*02d8*/ 	.word	0x00000550


	//   ....[5]....
        /*02dc*/ 	.word	0x000006b0


	//   ....[6]....
        /*02e0*/ 	.word	0x00001510


	//   ....[7]....
        /*02e4*/ 	.word	0x00001e40


	//   ....[8]....
        /*02e8*/ 	.word	0x000020f0


	//   ....[9]....
        /*02ec*/ 	.word	0x000034d0


	//   ....[10]....
        /*02f0*/ 	.word	0x000034f0


	//   ....[11]....
        /*02f4*/ 	.word	0x00003a10


	//   ....[12]....
        /*02f8*/ 	.word	0x00003a80


	//   ....[13]....
        /*02fc*/ 	.word	0x00004840


	//   ....[14]....
        /*0300*/ 	.word	0x00005640


	//   ....[15]....
        /*0304*/ 	.word	0x00005860


	//   ....[16]....
        /*0308*/ 	.word	0x00006450


	//   ....[17]....
        /*030c*/ 	.word	0x00006550


	//   ....[18]....
        /*0310*/ 	.word	0x00006da0


	//   ....[19]....
        /*0314*/ 	.word	0x00006e10


	//   ....[20]....
        /*0318*/ 	.word	0x00007e50


	//   ....[21]....
        /*031c*/ 	.word	0x00008ef0


	//   ....[22]....
        /*0320*/ 	.word	0x00008f00


	//   ....[23]....
        /*0324*/ 	.word	0x00008f30


	//   ....[24]....
        /*0328*/ 	.word	0x00008f40


	//   ....[25]....
        /*032c*/ 	.word	0x0000a2a0


	//   ....[26]....
        /*0330*/ 	.word	0x0000ad50


	//   ....[27]....
        /*0334*/ 	.word	0x0000afb0


	//   ....[28]....
        /*0338*/ 	.word	0x0000bbf0


	//   ....[29]....
        /*033c*/ 	.word	0x0000bcf0


	//   ....[30]....
        /*0340*/ 	.word	0x0000c550


	//   ....[31]....
        /*0344*/ 	.word	0x0000c5c0


	//   ....[32]....
        /*0348*/ 	.word	0x0000d600


	//   ....[33]....
        /*034c*/ 	.word	0x0000d730


	//   ....[34]....
        /*0350*/ 	.word	0x0000d770


	//   ....[35]....
        /*0354*/ 	.word	0x0000d870


	//   ....[36]....
        /*0358*/ 	.word	0x0000d880


	//   ....[37]....
        /*035c*/ 	.word	0x0000e7b0


	//   ....[38]....
        /*0360*/ 	.word	0x0000e7f0


	//   ....[39]....
        /*0364*/ 	.word	0x0000e830


	//   ....[40]....
        /*0368*/ 	.word	0x0000e870


	//   ....[41]....
        /*036c*/ 	.word	0x0000e890


	//   ....[42]....
        /*0370*/ 	.word	0x0000e8c0


	//   ....[43]....
        /*0374*/ 	.word	0x0000ed90


	//   ....[44]....
        /*0378*/ 	.word	0x0000eda0


	//   ....[45]....
        /*037c*/ 	.word	0x0000f670


	//   ....[46]....
        /*0380*/ 	.word	0x00010d30


	//   ....[47]....
        /*0384*/ 	.word	0x00010d40


	//   ....[48]....
        /*0388*/ 	.word	0x00010d50


	//   ....[49]....
        /*038c*/ 	.word	0x00010d60


	//   ....[50]....
        /*0390*/ 	.word	0x00010d80


	//   ....[51]....
        /*0394*/ 	.word	0x00010db0


	//   ....[52]....
        /*0398*/ 	.word	0x00010de0


	//   ....[53]....
        /*039c*/ 	.word	0x00010e10


	//   ....[54]....
        /*03a0*/ 	.word	0x00011720


	//   ....[55]....
        /*03a4*/ 	.word	0x00011740


	//   ....[56]....
        /*03a8*/ 	.word	0x00011750


	//   ....[57]....
        /*03ac*/ 	.word	0x000117d0


	//   ....[58]....
        /*03b0*/ 	.word	0x00011870


	//   ....[59]....
        /*03b4*/ 	.word	0x00011880


	//   ....[60]....
        /*03b8*/ 	.word	0x00011920


	//   ....[61]....
        /*03bc*/ 	.word	0x00011950


	//   ....[62]....
        /*03c0*/ 	.word	0x000119b0


	//   ....[63]....
        /*03c4*/ 	.word	0x000119c0


	//   ....[64]....
        /*03c8*/ 	.word	0x000119f0


	//   ....[65]....
        /*03cc*/ 	.word	0x00011a40


	//   ....[66]....
        /*03d0*/ 	.word	0x00012280


	//   ....[67]....
        /*03d4*/ 	.word	0x00012290


	//   ....[68]....
        /*03d8*/ 	.word	0x000122b0


	//   ....[69]....
        /*03dc*/ 	.word	0x00012330


	//   ....[70]....
        /*03e0*/ 	.word	0x00012340


	//   ....[71]....
        /*03e4*/ 	.word	0x000123a0


	//   ....[72]....
        /*03e8*/ 	.word	0x000123d0


	//   ....[73]....
        /*03ec*/ 	.word	0x00012410


	//   ....[74]....
        /*03f0*/ 	.word	0x00012630


	//   ....[75]....
        /*03f4*/ 	.word	0x00012650


	//   ....[76]....
        /*03f8*/ 	.word	0x00012670


	//   ....[77]....
        /*03fc*/ 	.word	0x000126f0


	//   ....[78]....
        /*0400*/ 	.word	0x00012710


	//   ....[79]....
        /*0404*/ 	.word	0x00012790


	//   ....[80]....
        /*0408*/ 	.word	0x000127b0


	//   ....[81]....
        /*040c*/ 	.word	0x000127c0


	//   ....[82]....
        /*0410*/ 	.word	0x00012cf0


	//   ....[83]....
        /*0414*/ 	.word	0x00012d20


	//   ....[84]....
        /*0418*/ 	.word	0x00012d50


	//   ....[85]....
        /*041c*/ 	.word	0x00012d80


	//   ....[86]....
        /*0420*/ 	.word	0x00012db0


	//   ....[87]....
        /*0424*/ 	.word	0x00012de0


	//   ....[88]....
        /*0428*/ 	.word	0x00012e00


	//   ....[89]....
        /*042c*/ 	.word	0x00012ea0


	//   ....[90]....
        /*0430*/ 	.word	0x00013220


	//   ....[91]....
        /*0434*/ 	.word	0x00013860


	//   ....[92]....
        /*0438*/ 	.word	0x00013950


	//   ....[93]....
        /*043c*/ 	.word	0x000139f0


	//   ....[94]....
        /*0440*/ 	.word	0x00013a80


	//   ....[95]....
        /*0444*/ 	.word	0x00013b60


	//   ....[96]....
        /*0448*/ 	.word	0x00013bd0


	//   ....[97]....
        /*044c*/ 	.word	0x00013cb0


	//   ....[98]....
        /*0450*/ 	.word	0x00013d60


	//   ....[99]....
        /*0454*/ 	.word	0x00013e60


	//   ....[100]....
        /*0458*/ 	.word	0x00013f00


	//   ....[101]....
        /*045c*/ 	.word	0x00013f60


	//   ....[102]....
        /*0460*/ 	.word	0x00014010


	//   ....[103]....
        /*0464*/ 	.word	0x000140e0


	//   ....[104]....
        /*0468*/ 	.word	0x00014170


	//   ....[105]....
        /*046c*/ 	.word	0x00014240


	//   ....[106]....
        /*0470*/ 	.word	0x000142c0


	//   ....[107]....
        /*0474*/ 	.word	0x00014380


	//   ....[108]....
        /*0478*/ 	.word	0x00014420


	//   ....[109]....
        /*047c*/ 	.word	0x000144f0


	//   ....[110]....
        /*0480*/ 	.word	0x00014560


	//   ....[111]....
        /*0484*/ 	.word	0x00014620


	//   ....[112]....
        /*0488*/ 	.word	0x00014760


	//   ....[113]....
        /*048c*/ 	.word	0x00014840


	//   ....[114]....
        /*0490*/ 	.word	0x000148c0


	//   ....[115]....
        /*0494*/ 	.word	0x000149a0


	//   ....[116]....
        /*0498*/ 	.word	0x00014a00


	//   ....[117]....
        /*049c*/ 	.word	0x00014ad0


	//   ....[118]....
        /*04a0*/ 	.word	0x00014b30


	//   ....[119]....
        /*04a4*/ 	.word	0x00014c10


	//   ....[120]....
        /*04a8*/ 	.word	0x00014d00


	//   ....[121]....
        /*04ac*/ 	.word	0x00014da0


	//   ....[122]....
        /*04b0*/ 	.word	0x00014e00


	//   ....[123]....
        /*04b4*/ 	.word	0x00014ef0


	//   ....[124]....
        /*04b8*/ 	.word	0x00014f50


	//   ....[125]....
        /*04bc*/ 	.word	0x00015040


	//   ....[126]....
        /*04c0*/ 	.word	0x000150a0


	//   ....[127]....
        /*04c4*/ 	.word	0x00015160


	//   ....[128]....
        /*04c8*/ 	.word	0x000152a0


	//   ....[129]....
        /*04cc*/ 	.word	0x00015350


	//   ....[130]....
        /*04d0*/ 	.word	0x00015440


	//   ....[131]....
        /*04d4*/ 	.word	0x00015550


	//   ....[132]....
        /*04d8*/ 	.word	0x000155d0


	//   ....[133]....
        /*04dc*/ 	.word	0x000156c0


	//   ....[134]....
        /*04e0*/ 	.word	0x00015730


	//   ....[135]....
        /*04e4*/ 	.word	0x00015800


	//   ....[136]....
        /*04e8*/ 	.word	0x00015910


	//----- nvinfo : EIATTR_REG_RECONFIG
	.align		4
.L_1199:
        /*04ec*/ 	.byte	0x01, 0x54
	.zero		2


	//----- nvinfo : EIATTR_SYSCALL_OFFSETS
	.align		4
        /*04f0*/ 	.byte	0x04, 0x46
        /*04f2*/ 	.short	(.L_1201 - .L_1200)


	//   ....[0]....
.L_1200:
        /*04f4*/ 	.word	0x00001720


	//   ....[1]....
        /*04f8*/ 	.word	0x00010230


	//   ....[2]....
        /*04fc*/ 	.word	0x00010370


	//   ....[3]....
        /*0500*/ 	.word	0x00010460


	//   ....[4]....
        /*0504*/ 	.word	0x00011250


	//----- nvinfo : EIATTR_MBARRIER_INSTR_OFFSETS
	.align		4
.L_1201:
        /*0508*/ 	.byte	0x04, 0x39
        /*050a*/ 	.short	(.L_1203 - .L_1202)


	//   ....[0]....
.L_1202:
        /*050c*/ 	.word	0x00000180
        /*0510*/ 	.word	0x000000ff
        /*0514*/ 	.word	0x0002d800
        /*0518*/ 	.short	0x0100
        /*051a*/ 	.byte	0x08
	.zero		1


	//   ....[1]....
        /*051c*/ 	.word	0x00000190
        /*0520*/ 	.word	0x000000ff
        /*0524*/ 	.word	0x0002d820
        /*0528*/ 	.short	0x0100
        /*052a*/ 	.byte	0x08
	.zero		1


	//   ....[2]....
        /*052c*/ 	.word	0x00000280
        /*0530*/ 	.word	0x000000ff
        /*0534*/ 	.word	0x0002d830
        /*0538*/ 	.short	0x0100
        /*053a*/ 	.byte	0x08
	.zero		1


	//   ....[3]....
        /*053c*/ 	.word	0x00000290
        /*0540*/ 	.word	0x000000ff
        /*0544*/ 	.word	0x0002d840
        /*0548*/ 	.short	0x0100
        /*054a*/ 	.byte	0x08
	.zero		1


	//   ....[4]....
        /*054c*/ 	.word	0x000002a0
        /*0550*/ 	.word	0x000000ff
        /*0554*/ 	.word	0x0002d838
        /*0558*/ 	.short	0x0100
        /*055a*/ 	.byte	0x08
	.zero		1


	//   ....[5]....
        /*055c*/ 	.word	0x000002b0
        /*0560*/ 	.word	0x000000ff
        /*0564*/ 	.word	0x0002d848
        /*0568*/ 	.short	0x0100
        /*056a*/ 	.byte	0x08
	.zero		1


	//   ....[6]....
        /*056c*/ 	.word	0x000003e0
        /*0570*/ 	.word	0x000000ff
        /*0574*/ 	.word	0x0002d850
        /*0578*/ 	.short	0x0100
        /*057a*/ 	.byte	0x08
	.zero		1


	//   ....[7]....
        /*057c*/ 	.word	0x000003f0
        /*0580*/ 	.word	0x000000ff
        /*0584*/ 	.word	0x0002d860
        /*0588*/ 	.short	0x0100
        /*058a*/ 	.byte	0x08
	.zero		1


	//   ....[8]....
        /*058c*/ 	.word	0x00000400
        /*0590*/ 	.word	0x000000ff
        /*0594*/ 	.word	0x0002d858
        /*0598*/ 	.short	0x0100
        /*059a*/ 	.byte	0x08
	.zero		1


	//   ....[9]....
        /*059c*/ 	.word	0x00000410
        /*05a0*/ 	.word	0x000000ff
        /*05a4*/ 	.word	0x0002d868
        /*05a8*/ 	.short	0x0100
        /*05aa*/ 	.byte	0x08
	.zero		1


	//   ....[10]....
        /*05ac*/ 	.word	0x00000500
        /*05b0*/ 	.word	0x000000ff
        /*05b4*/ 	.word	0x0002d870
        /*05b8*/ 	.short	0x0100
        /*05ba*/ 	.byte	0x06
	.zero		1


	//   ....[11]....
        /*05bc*/ 	.word	0x00000510
        /*05c0*/ 	.word	0x000000ff
        /*05c4*/ 	.word	0x0002d880
        /*05c8*/ 	.short	0x0100
        /*05ca*/ 	.byte	0x06
	.zero		1


	//   ....[12]....
        /*05cc*/ 	.word	0x00000520
        /*05d0*/ 	.word	0x000000ff
        /*05d4*/ 	.word	0x0002d878
        /*05d8*/ 	.short	0x0100
        /*05da*/ 	.byte	0x06
	.zero		1


	//   ....[13]....
        /*05dc*/ 	.word	0x00000530
        /*05e0*/ 	.word	0x000000ff
        /*05e4*/ 	.word	0x0002d888
        /*05e8*/ 	.short	0x0100
        /*05ea*/ 	.byte	0x06
	.zero		1


	//   ....[14]....
        /*05ec*/ 	.word	0x00000660
        /*05f0*/ 	.word	0x000000ff
        /*05f4*/ 	.word	0x0002d890
        /*05f8*/ 	.short	0x0100
        /*05fa*/ 	.byte	0x08
	.zero		1


	//   ....[15]....
        /*05fc*/ 	.word	0x00000670
        /*0600*/ 	.word	0x000000ff
        /*0604*/ 	.word	0x0002d8a0
        /*0608*/ 	.short	0x0100
        /*060a*/ 	.byte	0x08
	.zero		1


	//   ....[16]....
        /*060c*/ 	.word	0x00000680
        /*0610*/ 	.word	0x000000ff
        /*0614*/ 	.word	0x0002d898
        /*0618*/ 	.short	0x0100
        /*061a*/ 	.byte	0x08
	.zero		1


	//   ....[17]....
        /*061c*/ 	.word	0x00000690
        /*0620*/ 	.word	0x000000ff
        /*0624*/ 	.word	0x0002d8a8
        /*0628*/ 	.short	0x0100
        /*062a*/ 	.byte	0x08
	.zero		1


	//   ....[18]....
        /*062c*/ 	.word	0x000007d0
        /*0630*/ 	.word	0x000000ff
        /*0634*/ 	.word	0x0002d8b0
        /*0638*/ 	.short	0x0100
        /*063a*/ 	.byte	0x08
	.zero		1


	//   ....[19]....
        /*063c*/ 	.word	0x000007e0
        /*0640*/ 	.word	0x000000ff
        /*0644*/ 	.word	0x0002d8c0
        /*0648*/ 	.short	0x0100
        /*064a*/ 	.byte	0x08
	.zero		1


	//   ....[20]....
        /*064c*/ 	.word	0x000007f0
        /*0650*/ 	.word	0x000000ff
        /*0654*/ 	.word	0x0002d8b8
        /*0658*/ 	.short	0x0100
        /*065a*/ 	.byte	0x08
	.zero		1


	//   ....[21]....
        /*065c*/ 	.word	0x00000800
        /*0660*/ 	.word	0x000000ff
        /*0664*/ 	.word	0x0002d8c8
        /*0668*/ 	.short	0x0100
        /*066a*/ 	.byte	0x08
	.zero		1


	//   ....[22]....
        /*066c*/ 	.word	0x00001740
        /*0670*/ 	.word	0x000000ff
        /*0674*/ 	.word	0x0002d800
        /*0678*/ 	.short	0x010a
        /*067a*/ 	.byte	0x26
	.zero		1


	//   ....[23]....
        /*067c*/ 	.word	0x000017d0
        /*0680*/ 	.word	0x000000ff
        /*0684*/ 	.word	0x0002d830
        /*0688*/ 	.short	0x010a
        /*068a*/ 	.byte	0x26
	.zero		1


	//   ....[24]....
        /*068c*/ 	.word	0x00001830
        /*0690*/ 	.word	0x000000ff
        /*0694*/ 	.word	0x0002d830
        /*0698*/ 	.short	0x010a
        /*069a*/ 	.byte	0x26
	.zero		1


	//   ....[25]....
        /*069c*/ 	.word	0x00001e90
        /*06a0*/ 	.word	0x000000ff
        /*06a4*/ 	.word	0x00000000
        /*06a8*/ 	.short	0x0101
        /*06aa*/ 	.byte	0x04
	.zero		1


	//   ....[26]....
        /*06ac*/ 	.word	0x00004d10
        /*06b0*/ 	.word	0x000000ff
        /*06b4*/ 	.word	0x0002d830
        /*06b8*/ 	.short	0x010a
        /*06ba*/ 	.byte	0x04
	.zero		1


	//   ....[27]....
        /*06bc*/ 	.word	0x00004d50
        /*06c0*/ 	.word	0x000000ff
        /*06c4*/ 	.word	0x0002d830
        /*06c8*/ 	.short	0x010a
        /*06ca*/ 	.byte	0x04
	.zero		1


	//   ....[28]....
        /*06cc*/ 	.word	0x00005040
        /*06d0*/ 	.word	0x000000ff
        /*06d4*/ 	.word	0x0002d850
        /*06d8*/ 	.short	0x010a
        /*06da*/ 	.byte	0x0a
	.zero		1


	//   ....[29]....
        /*06dc*/ 	.word	0x00005080
        /*06e0*/ 	.word	0x000000ff
        /*06e4*/ 	.word	0x0002d850
        /*06e8*/ 	.short	0x010a
        /*06ea*/ 	.byte	0x0a
	.zero		1


	//   ....[30]....
        /*06ec*/ 	.word	0x00005610
        /*06f0*/ 	.word	0x000000ff
        /*06f4*/ 	.word	0x00000000
        /*06f8*/ 	.short	0x0101
        /*06fa*/ 	.byte	0x0a
	.zero		1


	//   ....[31]....
        /*06fc*/ 	.word	0x000079e0
        /*0700*/ 	.word	0x000000ff
        /*0704*/ 	.word	0x00000000
        /*0708*/ 	.short	0x0101
        /*070a*/ 	.byte	0x06
	.zero		1


	//   ....[32]....
        /*070c*/ 	.word	0x00008270
        /*0710*/ 	.word	0x000000ff
        /*0714*/ 	.word	0x0002d830
        /*0718*/ 	.short	0x010a
        /*071a*/ 	.byte	0x04
	.zero		1


	//   ....[33]....
        /*071c*/ 	.word	0x000082b0
        /*0720*/ 	.word	0x000000ff
        /*0724*/ 	.word	0x0002d830
        /*0728*/ 	.short	0x010a
        /*072a*/ 	.byte	0x04
	.zero		1


	//   ....[34]....
        /*072c*/ 	.word	0x000085d0
        /*0730*/ 	.word	0x000000ff
        /*0734*/ 	.word	0x0002d850
        /*0738*/ 	.short	0x010a
        /*073a*/ 	.byte	0x0e
	.zero		1


	//   ....[35]....
        /*073c*/ 	.word	0x00008610
        /*0740*/ 	.word	0x000000ff
        /*0744*/ 	.word	0x0002d850
        /*0748*/ 	.short	0x010a
        /*074a*/ 	.byte	0x0e
	.zero		1


	//   ....[36]....
        /*074c*/ 	.word	0x00008c00
        /*0750*/ 	.word	0x000000ff
        /*0754*/ 	.word	0x00000000
        /*0758*/ 	.short	0x0101
        /*075a*/ 	.byte	0x0e
	.zero		1


	//   ....[37]....
        /*075c*/ 	.word	0x00009e20
        /*0760*/ 	.word	0x000000ff
        /*0764*/ 	.word	0x00000000
        /*0768*/ 	.short	0x0101
        /*076a*/ 	.byte	0x0a
	.zero		1


	//   ....[38]....
        /*076c*/ 	.word	0x0000a570
        /*0770*/ 	.word	0x000000ff
        /*0774*/ 	.word	0x0002d830
        /*0778*/ 	.short	0x010a
        /*077a*/ 	.byte	0x0a
	.zero		1


	//   ....[39]....
        /*077c*/ 	.word	0x0000a5b0
        /*0780*/ 	.word	0x000000ff
        /*0784*/ 	.word	0x0002d830
        /*0788*/ 	.short	0x010a
        /*078a*/ 	.byte	0x0a
	.zero		1


	//   ....[40]....
        /*078c*/ 	.word	0x0000a850
        /*0790*/ 	.word	0x000000ff
        /*0794*/ 	.word	0x0002d850
        /*0798*/ 	.short	0x010a
        /*079a*/ 	.byte	0x0a
	.zero		1


	//   ....[41]....
        /*079c*/ 	.word	0x0000a890
        /*07a0*/ 	.word	0x000000ff
        /*07a4*/ 	.word	0x0002d850
        /*07a8*/ 	.short	0x010a
        /*07aa*/ 	.byte	0x0a
	.zero		1


	//   ....[42]....
        /*07ac*/ 	.word	0x0000ad20
        /*07b0*/ 	.word	0x000000ff
        /*07b4*/ 	.word	0x00000000
        /*07b8*/ 	.short	0x0101
        /*07ba*/ 	.byte	0x0a
	.zero		1


	//   ....[43]....
        /*07bc*/ 	.word	0x0000d170
        /*07c0*/ 	.word	0x000000ff
        /*07c4*/ 	.word	0x00000000
        /*07c8*/ 	.short	0x0101
        /*07ca*/ 	.byte	0x06
	.zero		1


	//   ....[44]....
        /*07cc*/ 	.word	0x0000d680
        /*07d0*/ 	.word	0x000000ff
        /*07d4*/ 	.word	0x0002d850
        /*07d8*/ 	.short	0x010a
        /*07da*/ 	.byte	0x06
	.zero		1


	//   ....[45]....
        /*07dc*/ 	.word	0x0000d6c0
        /*07e0*/ 	.word	0x000000ff
        /*07e4*/ 	.word	0x0002d850
        /*07e8*/ 	.short	0x010a
        /*07ea*/ 	.byte	0x06
	.zero		1


	//   ....[46]....
        /*07ec*/ 	.word	0x0000dea0
        /*07f0*/ 	.word	0x000000ff
        /*07f4*/ 	.word	0x00000000
        /*07f8*/ 	.short	0x0101
        /*07fa*/ 	.byte	0x06
	.zero		1


	//   ....[47]....
        /*07fc*/ 	.word	0x0000e8b0
        /*0800*/ 	.word	0x000000ff
        /*0804*/ 	.word	0x00000000
        /*0808*/ 	.short	0x0101
        /*080a*/ 	.byte	0x04
	.zero		1


	//   ....[48]....
        /*080c*/ 	.word	0x00010950
        /*0810*/ 	.word	0x000000ff
        /*0814*/ 	.word	0x0002d840
        /*0818*/ 	.short	0x010a
        /*081a*/ 	.byte	0x2f
	.zero		1


	//   ....[49]....
        /*081c*/ 	.word	0x00011010
        /*0820*/ 	.word	0x000000ff
        /*0824*/ 	.word	0x0002d830
        /*0828*/ 	.short	0x0107
        /*082a*/ 	.byte	0x2f
	.zero		1


	//   ....[50]....
        /*082c*/ 	.word	0x00011080
        /*0830*/ 	.word	0x000000ff
        /*0834*/ 	.word	0x0002d830
        /*0838*/ 	.short	0x0101
        /*083a*/ 	.byte	0x2f
	.zero		1


	//   ....[51]....
        /*083c*/ 	.word	0x00011b90
        /*0840*/ 	.word	0x000000ff
        /*0844*/ 	.word	0x0002d800
        /*0848*/ 	.short	0x0107
        /*084a*/ 	.byte	0x2f
	.zero		1


	//   ....[52]....
        /*084c*/ 	.word	0x00011bf0
        /*0850*/ 	.word	0x000000ff
        /*0854*/ 	.word	0x0002d800
        /*0858*/ 	.short	0x0101
        /*085a*/ 	.byte	0x2f
	.zero		1


	//   ....[53]....
        /*085c*/ 	.word	0x00011c20
        /*0860*/ 	.word	0x000000ff
        /*0864*/ 	.word	0x0002d820
        /*0868*/ 	.short	0x010a
        /*086a*/ 	.byte	0x2f
	.zero		1


	//   ....[54]....
        /*086c*/ 	.word	0x00012050
        /*0870*/ 	.word	0x00000007
        /*0874*/ 	.word	0x0002d840
        /*0878*/ 	.short	0x010a
        /*087a*/ 	.byte	0x3f
	.zero		1


	//   ....[55]....
        /*087c*/ 	.word	0x000124c0
        /*0880*/ 	.word	0x00000007
        /*0884*/ 	.word	0x0002d830
        /*0888*/ 	.short	0x0107
        /*088a*/ 	.byte	0x3f
	.zero		1


	//   ....[56]....
        /*088c*/ 	.word	0x00012570
        /*0890*/ 	.word	0x00000007
        /*0894*/ 	.word	0x0002d830
        /*0898*/ 	.short	0x0101
        /*089a*/ 	.byte	0x3f
	.zero		1


	//   ....[57]....
        /*089c*/ 	.word	0x000125d0
        /*08a0*/ 	.word	0x00000007
        /*08a4*/ 	.word	0x0002d860
        /*08a8*/ 	.short	0x010a
        /*08aa*/ 	.byte	0x3f
	.zero		1


	//   ....[58]....
        /*08ac*/ 	.word	0x00012930
        /*08b0*/ 	.word	0x00000007
        /*08b4*/ 	.word	0x0002d850
        /*08b8*/ 	.short	0x0107
        /*08ba*/ 	.byte	0x3f
	.zero		1


	//   ....[59]....
        /*08bc*/ 	.word	0x00012a80
        /*08c0*/ 	.word	0x00000007
        /*08c4*/ 	.word	0x0002d850
        /*08c8*/ 	.short	0x0101
        /*08ca*/ 	.byte	0x3f
	.zero		1


	//   ....[60]....
        /*08cc*/ 	.word	0x00012c20
        /*08d0*/ 	.word	0x00000000
        /*08d4*/ 	.word	0x0002d860
        /*08d8*/ 	.short	0x010a
        /*08da*/ 	.byte	0x3f
	.zero		1


	//   ....[61]....
        /*08dc*/ 	.word	0x00013060
        /*08e0*/ 	.word	0x00000000
        /*08e4*/ 	.word	0x0002d850
        /*08e8*/ 	.short	0x0107
        /*08ea*/ 	.byte	0x3f
	.zero		1


	//   ....[62]....
        /*08ec*/ 	.word	0x00013120
        /*08f0*/ 	.word	0x00000000
        /*08f4*/ 	.word	0x0002d850
        /*08f8*/ 	.short	0x0101
        /*08fa*/ 	.byte	0x3f
	.zero		1


	//   ....[63]....
        /*08fc*/ 	.word	0x000131b0
        /*0900*/ 	.word	0x00000007
        /*0904*/ 	.word	0x0002d820
        /*0908*/ 	.short	0x010a
        /*090a*/ 	.byte	0x3f
	.zero		1


	//   ....[64]....
        /*090c*/ 	.word	0x00013330
        /*0910*/ 	.word	0x00000005
        /*0914*/ 	.word	0x0002d840
        /*0918*/ 	.short	0x010a
        /*091a*/ 	.byte	0x3f
	.zero		1


	//   ....[65]....
        /*091c*/ 	.word	0x000133d0
        /*0920*/ 	.word	0x00000003
        /*0924*/ 	.word	0x0002d840
        /*0928*/ 	.short	0x010a
        /*092a*/ 	.byte	0x3f
	.zero		1


	//   ....[66]....
        /*092c*/ 	.word	0x00013410
        /*0930*/ 	.word	0x00000005
        /*0934*/ 	.word	0x0002d860
        /*0938*/ 	.short	0x010a
        /*093a*/ 	.byte	0x3f
	.zero		1


	//   ....[67]....
        /*093c*/ 	.word	0x00013450
        /*0940*/ 	.word	0x00000003
        /*0944*/ 	.word	0x0002d860
        /*0948*/ 	.short	0x010a
        /*094a*/ 	.byte	0x3f
	.zero		1


	//   ....[68]....
        /*094c*/ 	.word	0x000134c0
        /*0950*/ 	.word	0x00000003
        /*0954*/ 	.word	0x0002d800
        /*0958*/ 	.short	0x010a
        /*095a*/ 	.byte	0x3f
	.zero		1


	//   ....[69]....
        /*095c*/ 	.word	0x00013520
        /*0960*/ 	.word	0x00000003
        /*0964*/ 	.word	0x0002d830
        /*0968*/ 	.short	0x010a
        /*096a*/ 	.byte	0x3f
	.zero		1


	//   ....[70]....
        /*096c*/ 	.word	0x00013580
        /*0970*/ 	.word	0x00000007
        /*0974*/ 	.word	0x0002d830
        /*0978*/ 	.short	0x010a
        /*097a*/ 	.byte	0x3f
	.zero		1


	//   ....[71]....
        /*097c*/ 	.word	0x000135e0
        /*0980*/ 	.word	0x00000007
        /*0984*/ 	.word	0x0002d850
        /*0988*/ 	.short	0x010a
        /*098a*/ 	.byte	0x3f
	.zero		1


	//   ....[72]....
        /*098c*/ 	.word	0x00013640
        /*0990*/ 	.word	0x0000000d
        /*0994*/ 	.word	0x0002d830
        /*0998*/ 	.short	0x010a
        /*099a*/ 	.byte	0x3f
	.zero		1


	//   ....[73]....
        /*099c*/ 	.word	0x000136a0
        /*09a0*/ 	.word	0x0000000d
        /*09a4*/ 	.word	0x0002d850
        /*09a8*/ 	.short	0x010a
        /*09aa*/ 	.byte	0x3f
	.zero		1


	//   ....[74]....
        /*09ac*/ 	.word	0x00013700
        /*09b0*/ 	.word	0x0000000d
        /*09b4*/ 	.word	0x0002d830
        /*09b8*/ 	.short	0x010a
        /*09ba*/ 	.byte	0x3f
	.zero		1


	//   ....[75]....
        /*09bc*/ 	.word	0x00013760
        /*09c0*/ 	.word	0x0000000d
        /*09c4*/ 	.word	0x0002d850
        /*09c8*/ 	.short	0x010a
        /*09ca*/ 	.byte	0x3f
	.zero		1


	//   ....[76]....
        /*09cc*/ 	.word	0x000137c0
        /*09d0*/ 	.word	0x00000003
        /*09d4*/ 	.word	0x0002d850
        /*09d8*/ 	.short	0x010a
        /*09da*/ 	.byte	0x3f
	.zero		1


	//   ....[77]....
        /*09dc*/ 	.word	0x000138a0
        /*09e0*/ 	.word	0x00000003
        /*09e4*/ 	.word	0x0002d840
        /*09e8*/ 	.short	0x010a
        /*09ea*/ 	.byte	0x3f
	.zero		1


	//   ....[78]....
        /*09ec*/ 	.word	0x00014660
        /*09f0*/ 	.word	0x00000003
        /*09f4*/ 	.word	0x0002d820
        /*09f8*/ 	.short	0x010a
        /*09fa*/ 	.byte	0x3f
	.zero		1


	//   ....[79]....
        /*09fc*/ 	.word	0x000146b0
        /*0a00*/ 	.word	0x00000007
        /*0a04*/ 	.word	0x0002d840
        /*0a08*/ 	.short	0x010a
        /*0a0a*/ 	.byte	0x3f
	.zero		1


	//   ....[80]....
        /*0a0c*/ 	.word	0x00014c50
        /*0a10*/ 	.word	0x00000007
        /*0a14*/ 	.word	0x0002d860
        /*0a18*/ 	.short	0x010a
        /*0a1a*/ 	.byte	0x3f
	.zero		1


	//   ....[81]....
        /*0a1c*/ 	.word	0x000151f0
        /*0a20*/ 	.word	0x00000000
        /*0a24*/ 	.word	0x0002d860
        /*0a28*/ 	.short	0x010a
        /*0a2a*/ 	.byte	0x3f
	.zero		1


	//   ....[82]....
        /*0a2c*/ 	.word	0x00015830
        /*0a30*/ 	.word	0x00000007
        /*0a34*/ 	.word	0x0002d820
        /*0a38*/ 	.short	0x010a
        /*0a3a*/ 	.byte	0x3f
	.zero		1


	//   ....[83]....
        /*0a3c*/ 	.word	0x000159d0
        /*0a40*/ 	.word	0x00000005
        /*0a44*/ 	.word	0x0002d840
        /*0a48*/ 	.short	0x010a
        /*0a4a*/ 	.byte	0x3f
	.zero		1


	//   ....[84]....
        /*0a4c*/ 	.word	0x00015a20
        /*0a50*/ 	.word	0x00000003
        /*0a54*/ 	.word	0x0002d840
        /*0a58*/ 	.short	0x010a
        /*0a5a*/ 	.byte	0x3f
	.zero		1


	//   ....[85]....
        /*0a5c*/ 	.word	0x00015a70
        /*0a60*/ 	.word	0x00000005
        /*0a64*/ 	.word	0x0002d860
        /*0a68*/ 	.short	0x010a
        /*0a6a*/ 	.byte	0x3f
	.zero		1


	//----- nvinfo : EIATTR_NUM_MBARRIERS
	.align		4
.L_1203:
        /*0a6c*/ 	.byte	0x03, 0x38
        /*0a6e*/ 	.short	0x0016


	//----- nvinfo : EIATTR_EXIT_INSTR_OFFSETS
	.align		4
        /*0a70*/ 	.byte	0x04, 0x1c
        /*0a72*/ 	.short	(.L_1205 - .L_1204)


	//   ....[0]....
.L_1204:
        /*0a74*/ 	.word	0x000134a0


	//----- nvinfo : EIATTR_MAX_THREADS
	.align		4
.L_1205:
        /*0a78*/ 	.byte	0x04, 0x05
        /*0a7a*/ 	.short	(.L_1207 - .L_1206)
.L_1206:
        /*0a7c*/ 	.word	0x00000200
        /*0a80*/ 	.word	0x00000001
        /*0a84*/ 	.word	0x00000001


	//----- nvinfo : EIATTR_CRS_STACK_SIZE
	.align		4
.L_1207:
        /*0a88*/ 	.byte	0x04, 0x1e
        /*0a8a*/ 	.short	(.L_1209 - .L_1208)
.L_1208:
        /*0a8c*/ 	.word	0x00000000


	//----- nvinfo : EIATTR_CBANK_PARAM_SIZE
	.align		4
.L_1209:
        /*0a90*/ 	.byte	0x03, 0x19
        /*0a92*/ 	.short	0x0a70


	//----- nvinfo : EIATTR_PARAM_CBANK
	.align		4
        /*0a94*/ 	.byte	0x04, 0x0a
        /*0a96*/ 	.short	(.L_1211 - .L_1210)
	.align		4
.L_1210:
        /*0a98*/ 	.word	index@(.nv.constant0._ZN7cutlass13device_kernelIN5flash11enable_sm90INS1_16FlashAttnFwdSm90INS1_25CollectiveMainloopFwdSm90ILi2EN4cute5tupleIJNS5_1CILi1EEES8_S8_EEENS6_IJNS7_ILi192EEENS7_ILi128EEENS7_ILi96EEEEEELi96ENS_10bfloat16_tEfNS_4arch4Sm90ELb0ELb1ELb0ELb0ELb1ELb0ELb0ELb0ELb1ELb1ELb1ELb0EEENS1_21CollectiveEpilogueFwdINS6_IJSA_SC_SB_EEES9_SE_SG_Li384ELb0ELb1ELb1ELb0EEENS1_19SingleTileSchedulerILb0ELb1ELb1ELi192EEEEEEEEEvNT_6ParamsE)
        /*0a9c*/ 	.short	0x0210
        /*0a9e*/ 	.short	0x0a70


	//----- nvinfo : EIATTR_SW_WAR
	.align		4
.L_1211:
        /*0aa0*/ 	.byte	0x04, 0x36
        /*0aa2*/ 	.short	(.L_1213 - .L_1212)
.L_1212:
        /*0aa4*/ 	.word	0x00000008
.L_1213:


//--------------------- .nv.info._ZN7cutlass13device_kernelIN5flash11enable_sm90INS1_16FlashAttnFwdSm90INS1_25CollectiveMainloopFwdSm90ILi2EN4cute5tupleIJNS5_1CILi1EEES8_S8_EEENS6_IJNS7_ILi192EEENS7_ILi128EEENS7_ILi96EEEEEELi96ENS_10bfloat16_tEfNS_4arch4Sm90ELb0ELb1ELb0ELb1ELb1ELb0ELb0ELb0ELb1ELb1ELb1ELb0EEENS1_21CollectiveEpilogueFwdINS6_IJSA_SC_SB_EEES9_SE_SG_Li384ELb1ELb1ELb1ELb0EEENS1_36VarlenDynamicPersistentTileSchedulerILi192ELi128ELi384ELi128ELb1ELb1ELb1ELb1ELb0ELb1EEEEEEEEEvNT_6ParamsE --------------------------
	.section	.nv.info._ZN7cutlass13device_kernelIN5flash11enable_sm90INS1_16FlashAttnFwdSm90INS1_25CollectiveMainloopFwdSm90ILi2EN4cute5tupleIJNS5_1CILi1EEES8_S8_EEENS6_IJNS7_ILi192EEENS7_ILi128EEENS7_ILi96EEEEEELi96ENS_10bfloat16_tEfNS_4arch4Sm90ELb0ELb1ELb0ELb1ELb1ELb0ELb0ELb0ELb1ELb1ELb1ELb0EEENS1_21CollectiveEpilogueFwdINS6_IJSA_SC_SB_EEES9_SE_SG_Li384ELb1ELb1ELb1ELb0EEENS1_36VarlenDynamicPersistentTileSchedulerILi192ELi128ELi384ELi128ELb1ELb1ELb1ELb1ELb0ELb1EEEEEEEEEvNT_6ParamsE,"",@"SHT_CUDA_INFO"
	.sectionflags	@""
	.align	4


	//----- nvinfo : EIATTR_CUDA_API_VERSION
	.align		4
        /*0000*/ 	.byte	0x04, 0x37
        /*0002*/ 	.short	(.L_1215 - .L_1214)
.L_1214:
        /*0004*/ 	.word	0x00000082


	//----- nvinfo : EIATTR_KPARAM_INFO
	.align		4
.L_1215:
        /*0008*/ 	.byte	0x04, 0x17
        /*000a*/ 	.short	(.L_1217 - .L_1216)
.L_1216:
        /*000c*/ 	.word	0x00000000
        /*0010*/ 	.short	0x0000
        /*0012*/ 	.short	0x0070
        /*0014*/ 	.byte	0x00, 0xf0, 0x01, 0x2a


	//----- nvinfo : EIATTR_SPARSE_MMA_MASK
	.align		4
.L_1217:
        /*0018*/ 	.byte	0x03, 0x50
        /*001a*/ 	.short	0x0000


	//----- nvinfo : EIATTR_MAXREG_COUNT
	.align		4
        /*001c*/ 	.byte	0x03, 0x1b
        /*001e*/ 	.short	0x0080


	//----- nvinfo : EIATTR_NUM_BARRIERS
	.align		4
        /*0020*/ 	.byte	0x02, 0x4c
        /*0022*/ 	.byte	0x10
	.zero		1


	//----- nvinfo : EIATTR_EXTERNS
	.align		4
        /*0024*/ 	.byte	0x04, 0x0f
        /*0026*/ 	.short	(.L_1219 - .L_1218)


	//   ....[0]....
	.align		4
.L_1218:
        /*0028*/ 	.word	index@(__assertfail)


	//----- nvinfo : EIATTR_ANNOTATIONS
	.align		4
.L_1219:
        /*002c*/ 	.byte	0x04, 0x55
        /*002e*/ 	.short	(.L_1221 - .L_1220)


	//   ....[0]....
.L_1220:
        /* <DEDUP_REMOVED lines=20> */


	//----- nvinfo : EIATTR_MERCURY_ISA_VERSION
	.align		4
.L_1221:
        /*0160*/ 	.byte	0x03, 0x5f
        /*0162*/ 	.short	0x0101


	//----- nvinfo : EIATTR_UNUSED_LOAD_BYTE_OFFSET
	.align		4
        /*0164*/ 	.byte	0x04, 0x44
        /*0166*/ 	.short	(.L_1223 - .L_1222)


	//   ....[0]....
.L_1222:
        /*0168*/ 	.word	0x00000980
        /*016c*/ 	.word	0x0000fff0


	//   ....[1]....
        /*0170*/ 	.word	0x0000ebb0
        /*0174*/ 	.word	0x0000fff0


	//----- nvinfo : EIATTR_INT_WARP_WIDE_INSTR_OFFSETS
	.align		4
.L_1223:
        /*0178*/ 	.byte	0x04, 0x31
        /*017a*/ 	.short	(.L_1225 - .L_1224)


	//   ....[0]....
.L_1224:
        /*017c*/ 	.word	0x000000c0


	//   ....[1]....
        /*0180*/ 	.word	0x000000d0


	//   ....[2]....
        /*0184*/ 	.word	0x00000170


	//   ....[3]....
        /*0188*/ 	.word	0x000130e0


	//   ....[4]....
        /*018c*/ 	.word	0x00013170


	//   ....[5]....
        /*0190*/ 	.word	0x00015e10


	//   ....[6]....
        /*0194*/ 	.word	0x00015ea0


	//----- nvinfo : EIATTR_COOP_GROUP_MASK_REGIDS
	.align		4
.L_1225:
        /*0198*/ 	.byte	0x04, 0x29
        /*019a*/ 	.short	(.L_1227 - .L_1226)


	//   ....[0]....
.L_1226:
        /*019c*/ 	.word	0xffffffff


	//   ....[1]....
        /*01a0*/ 	.word	0xffffffff


	//   ....[2]....
        /*01a4*/ 	.word	0xffffffff


	//   ....[3]....
        /*01a8*/ 	.word	0xffffffff


	//   ....[4]....
        /*01ac*/ 	.word	0xffffffff


	//   ....[5]....
        /*01b0*/ 	.word	0xffffffff


	//   ....[6]....
        /*01b4*/ 	.word	0xffffffff


	//   ....[7]....
        /*01b8*/ 	.word	0xffffffff


	//   ....[8]....
        /*01bc*/ 	.word	0xffffffff


	//   ....[9]....
        /*01c0*/ 	.word	0xffffffff


	//   ....[10]....
        /*01c4*/ 	.word	0xffffffff


	//   ....[11]....
        /*01c8*/ 	.word	0xffffffff


	//   ....[12]....
        /*01cc*/ 	.word	0xffffffff


	//   ....[13]....
        /*01d0*/ 	.word	0xffffffff


	//   ....[14]....
        /*01d4*/ 	.word	0xffffffff


	//   ....[15]....
        /*01d8*/ 	.word	0xffffffff


	//   ....[16]....
        /*01dc*/ 	.word	0xffffffff


	//   ....[17]....
        /*01e0*/ 	.word	0xffffffff


	//   ....[18]....
        /*01e4*/ 	.word	0xffffffff


	//   ....[19]....
        /*01e8*/ 	.word	0xffffffff


	//   ....[20]....
        /*01ec*/ 	.word	0xffffffff


	//   ....[21]....
        /*01f0*/ 	.word	0xffffffff


	//   ....[22]....
        /*01f4*/ 	.word	0xffffffff


	//   ....[23]....
        /*01f8*/ 	.word	0xffffffff


	//   ....[24]....
        /*01fc*/ 	.word	0xffffffff


	//   ....[25]....
        /*0200*/ 	.word	0xffffffff


	//   ....[26]....
        /*0204*/ 	.word	0xffffffff


	//   ....[27]....
        /*0208*/ 	.word	0xffffffff


	//   ....[28]....
        /*020c*/ 	.word	0xffffffff


	//   ....[29]....
        /*0210*/ 	.word	0xffffffff


	//   ....[30]....
        /*0214*/ 	.word	0xffffffff


	//   ....[31]....
        /*0218*/ 	.word	0xffffffff


	//   ....[32]....
        /*021c*/ 	.word	0xffffffff


	//   ....[33]....
        /*0220*/ 	.word	0xffffffff


	//   ....[34]....
        /*0224*/ 	.word	0xffffffff


	//   ....[35]....
        /*0228*/ 	.word	0xffffffff


	//   ....[36]....
        /*022c*/ 	.word	0xffffffff


	//   ....[37]....
        /*0230*/ 	.word	0xffffffff


	//   ....[38]....
        /*0234*/ 	.word	0xffffffff


	//   ....[39]....
        /*0238*/ 	.word	0xffffffff


	//   ....[40]....
        /*023c*/ 	.word	0xffffffff


	//   ....[41]....
        /*0240*/ 	.word	0xffffffff


	//   ....[42]....
        /*0244*/ 	.word	0xffffffff


	//   ....[43]....
        /*0248*/ 	.word	0xffffffff


	//   ....[44]....
        /*024c*/ 	.word	0xffffffff


	//   ....[45]....
        /*0250*/ 	.word	0xffffffff


	//   ....[46]....
        /*0254*/ 	.word	0xffffffff


	//   ....[47]....
        /*0258*/ 	.word	0xffffffff


	//   ....[48]....
        /*025c*/ 	.word	0xffffffff


	//   ....[49]....
        /*0260*/ 	.word	0xffffffff


	//   ....[50]....
        /*0264*/ 	.word	0xffffffff


	//   ....[51]....
        /*0268*/ 	.word	0xffffffff


	//   ....[52]....
        /*026c*/ 	.word	0xffffffff


	//   ....[53]....
        /*0270*/ 	.word	0xffffffff


	//   ....[54]....
        /*0274*/ 	.word	0xffffffff


	//   ....[55]....
        /*0278*/ 	.word	0xffffffff


	//   ....[56]....
        /*027c*/ 	.word	0xffffffff


	//   ....[57]....
        /*0280*/ 	.word	0xffffffff


	//   ....[58]....
        /*0284*/ 	.word	0xffffffff


	//   ....[59]....
        /*0288*/ 	.word	0xffffffff


	//   ....[60]....
        /*028c*/ 	.word	0xffffffff


	//   ....[61]....
        /*0290*/ 	.word	0xffffffff


	//   ....[62]....
        /*0294*/ 	.word	0xffffffff


	//   ....[63]....
        /*0298*/ 	.word	0xffffffff


	//   ....[64]....
        /*029c*/ 	.word	0xffffffff


	//   ....[65]....
        /*02a0*/ 	.word	0xffffffff


	//   ....[66]....
        /*02a4*/ 	.word	0xffffffff


	//   ....[67]....
        /*02a8*/ 	.word	0xffffffff


	//   ....[68]....
        /*02ac*/ 	.word	0xffffffff


	//   ....[69]....
        /*02b0*/ 	.word	0xffffffff


	//   ....[70]....
        /*02b4*/ 	.word	0xffffffff


	//   ....[71]....
        /*02b8*/ 	.word	0xffffffff


	//   ....[72]....
        /*02bc*/ 	.word	0xffffffff


	//   ....[73]....
        /*02c0*/ 	.word	0xffffffff


	//   ....[74]....
        /*02c4*/ 	.word	0xffffffff


	//   ....[75]....
        /*02c8*/ 	.word	0xffffffff


	//   ....[76]....
        /*02cc*/ 	.word	0xffffffff


	//   ....[77]....
        /*02d0*/ 	.word	0xffffffff


	//   ....[78]....
        /*02d4*/ 	.word	0xffffffff


	//   ....[79]....
        /*02d8*/ 	.word	0xffffffff


	//   ....[80]....
        /*02dc*/ 	.word	0xffffffff


	//   ....[81]....
        /*02e0*/ 	.word	0xffffffff


	//   ....[82]....
        /*02e4*/ 	.word	0xffffffff


	//   ....[83]....
        /*02e8*/ 	.word	0xffffffff


	//   ....[84]....
        /*02ec*/ 	.word	0xffffffff


	//   ....[85]....
        /*02f0*/ 	.word	0xffffffff


	//   ....[86]....
        /*02f4*/ 	.word	0xffffffff


	//   ....[87]....
        /*02f8*/ 	.word	0xffffffff


	//   ....[88]....
        /*02fc*/ 	.word	0xffffffff


	//   ....[89]....
        /*0300*/ 	.word	0xffffffff


	//   ....[90]....
        /*0304*/ 	.word	0xffffffff


	//   ....[91]....
        /*0308*/ 	.word	0xffffffff


	//   ....[92]....
        /*030c*/ 	.word	0xffffffff


	//   ....[93]....
        /*0310*/ 	.word	0xffffffff


	//   ....[94]....
        /*0314*/ 	.word	0xffffffff


	//   ....[95]....
        /*0318*/ 	.word	0xffffffff


	//   ....[96]....
        /*031c*/ 	.word	0xffffffff


	//   ....[97]....
        /*0320*/ 	.word	0xffffffff


	//   ....[98]....
        /*0324*/ 	.word	0xffffffff


	//   ....[99]....
        /*0328*/ 	.word	0xffffffff


	//   ....[100]....
        /*032c*/ 	.word	0xffffffff


	//   ....[101]....
        /*0330*/ 	.word	0xffffffff


	//   ....[102]....
        /*0334*/ 	.word	0xffffffff


	//   ....[103]....
        /*0338*/ 	.word	0xffffffff


	//   ....[104]....
        /*033c*/ 	.word	0xffffffff


	//   ....[105]....
        /*0340*/ 	.word	0xffffffff


	//   ....[106]....
        /*0344*/ 	.word	0xffffffff


	//   ....[107]....
        /*0348*/ 	.word	0xffffffff


	//   ....[108]....
        /*034c*/ 	.word	0xffffffff


	//   ....[109]....
        /*0350*/ 	.word	0xffffffff


	//   ....[110]....
        /*0354*/ 	.word	0xffffffff


	//   ....[111]....
        /*0358*/ 	.word	0xffffffff


	//   ....[112]....
        /*035c*/ 	.word	0xffffffff


	//   ....[113]....
        /*0360*/ 	.word	0xffffffff


	//   ....[114]....
        /*0364*/ 	.word	0xffffffff


	//   ....[115]....
        /*0368*/ 	.word	0xffffffff


	//   ....[116]....
        /*036c*/ 	.word	0xffffffff


	//   ....[117]....
        /*0370*/ 	.word	0xffffffff


	//   ....[118]....
        /*0374*/ 	.word	0xffffffff


	//   ....[119]....
        /*0378*/ 	.word	0xffffffff


	//   ....[120]....
        /*037c*/ 	.word	0xffffffff


	//   ....[121]....
        /*0380*/ 	.word	0xffffffff


	//   ....[122]....
        /*0384*/ 	.word	0xffffffff


	//   ....[123]....
        /*0388*/ 	.word	0xffffffff


	//   ....[124]....
        /*038c*/ 	.word	0xffffffff


	//   ....[125]....
        /*0390*/ 	.word	0xffffffff


	//   ....[126]....
        /*0394*/ 	.word	0xffffffff


	//   ....[127]....
        /*0398*/ 	.word	0xffffffff


	//   ....[128]....
        /*039c*/ 	.word	0xffffffff


	//   ....[129]....
        /*03a0*/ 	.word	0xffffffff


	//   ....[130]....
        /*03a4*/ 	.word	0xffffffff


	//   ....[131]....
        /*03a8*/ 	.word	0xffffffff


	//   ....[132]....
        /*03ac*/ 	.word	0xffffffff


	//   ....[133]....
        /*03b0*/ 	.word	0x0500000f


	//   ....[134]....
        /*03b4*/ 	.word	0x0500000f


	//   ....[135]....
        /*03b8*/ 	.word	0x0500000f


	//   ....[136]....
        /*03bc*/ 	.word	0x0500000f


	//   ....[137]....
        /*03c0*/ 	.word	0x0500000f


	//   ....[138]....
        /*03c4*/ 	.word	0x0500000f


	//   ....[139]....
        /*03c8*/ 	.word	0x0500000f


	//   ....[140]....
        /*03cc*/ 	.word	0x0500000f


	//   ....[141]....
        /*03d0*/ 	.word	0x0500000f


	//   ....[142]....
        /*03d4*/ 	.word	0x0500000f


	//   ....[143]....
        /*03d8*/ 	.word	0x0500000f


	//   ....[144]....
        /*03dc*/ 	.word	0x0500000f


	//   ....[145]....
        /*03e0*/ 	.word	0x0500000f


	//   ....[146]....
        /*03e4*/ 	.word	0x0500000f


	//   ....[147]....
        /*03e8*/ 	.word	0x0500000f


	//   ....[148]....
        /*03ec*/ 	.word	0x0500000f


	//   ....[149]....
        /*03f0*/ 	.word	0x0500000f


	//   ....[150]....
        /*03f4*/ 	.word	0x0500000f


	//   ....[151]....
        /*03f8*/ 	.word	0x0500000f


	//   ....[152]....
        /*03fc*/ 	.word	0x0500000f


	//   ....[153]....
        /*0400*/ 	.word	0x0500000f


	//   ....[154]....
        /*0404*/ 	.word	0x0500000f


	//   ....[155]....
        /*0408*/ 	.word	0x0500000f


	//   ....[156]....
        /*040c*/ 	.word	0x0500000f


	//   ....[157]....
        /*0410*/ 	.word	0x0500000f


	//   ....[158]....
        /*0414*/ 	.word	0x0500000f


	//   ....[159]....
        /*0418*/ 	.word	0x0500000f


	//   ....[160]....
        /*041c*/ 	.word	0x0500000f


	//   ....[161]....
        /*0420*/ 	.word	0x0500000f


	//   ....[162]....
        /*0424*/ 	.word	0x0500000f


	//   ....[163]....
        /*0428*/ 	.word	0x0500000f


	//   ....[164]....
        /*042c*/ 	.word	0x0500000f


	//   ....[165]....
        /*0430*/ 	.word	0x0500000f


	//   ....[166]....
        /*0434*/ 	.word	0x0500000f


	//   ....[167]....
        /*0438*/ 	.word	0x0500000f


	//   ....[168]....
        /*043c*/ 	.word	0x0500000f


	//   ....[169]....
        /*0440*/ 	.word	0x0500000f


	//   ....[170]....
        /*0444*/ 	.word	0x0500000f


	//   ....[171]....
        /*0448*/ 	.word	0x0500000f


	//   ....[172]....
        /*044c*/ 	.word	0x0500000f


	//   ....[173]....
        /*0450*/ 	.word	0x0500000f


	//   ....[174]....
        /*0454*/ 	.word	0x0500000f


	//   ....[175]....
        /*0458*/ 	.word	0x0500000f


	//   ....[176]....
        /*045c*/ 	.word	0x0500000f


	//   ....[177]....
        /*0460*/ 	.word	0x0500000f


	//   ....[178]....
        /*0464*/ 	.word	0x0500000f


	//   ....[179]....
        /*0468*/ 	.word	0x0500000f


	//   ....[180]....
        /*046c*/ 	.word	0x0500000f


	//   ....[181]....
        /*0470*/ 	.word	0x0500000f


	//   ....[182]....
        /*0474*/ 	.word	0x0500000f


	//   ....[183]....
        /*0478*/ 	.word	0x0500000f


	//   ....[184]....
        /*047c*/ 	.word	0x0500000f


	//   ....[185]....
        /*0480*/ 	.word	0x0500000f


	//   ....[186]....
        /*0484*/ 	.word	0x0500000f


	//   ....[187]....
        /*0488*/ 	.word	0x0500000f


	//   ....[188]....
        /*048c*/ 	.word	0x0500000f


	//   ....[189]....
        /*0490*/ 	.word	0x0500000f


	//   ....[190]....
        /*0494*/ 	.word	0x0500000f


	//   ....[191]....
        /*0498*/ 	.word	0x0500000f


	//   ....[192]....
        /*049c*/ 	.word	0x0500000f


	//   ....[193]....
        /*04a0*/ 	.word	0x0500000f


	//   ....[194]....
        /*04a4*/ 	.word	0x0500000f


	//   ....[195]....
        /*04a8*/ 	.word	0x0500000f


	//   ....[196]....
        /*04ac*/ 	.word	0x0500000f


	//----- nvinfo : EIATTR_COOP_GROUP_INSTR_OFFSETS
	.align		4
.L_1227:
        /*04b0*/ 	.byte	0x04, 0x28
        /*04b2*/ 	.short	(.L_1229 - .L_1228)


	//   ....[0]....
.L_1228:
        /*04b4*/ 	.word	0x00000080


	//   ....[1]....
        /*04b8*/ 	.word	0x00000090


	//   ....[2]....
        /*04bc*/ 	.word	0x000002d0


	//   ....[3]....
        /*04c0*/ 	.word	0x00000430


	//   ....[4]....
        /*04c4*/ 	.word	0x00000550


	//   ....[5]....
        /*04c8*/ 	.word	0x000006b0


	//   ....[6]....
        /*04cc*/ 	.word	0x00001e90


	//   ....[7]....
        /*04d0*/ 	.word	0x00002630


	//   ....[8]....
        /*04d4*/ 	.word	0x00002870


	//   ....[9]....
        /*04d8*/ 	.word	0x00003be0


	//   ....[10]....
        /*04dc*/ 	.word	0x00003cf0


	//   ....[11]....
        /*04e0*/ 	.word	0x00004530


	//   ....[12]....
        /*04e4*/ 	.word	0x000045a0


	//   ....[13]....
        /*04e8*/ 	.word	0x00005160


	//   ....[14]....
        /*04ec*/ 	.word	0x00005ef0


	//   ....[15]....
        /*04f0*/ 	.word	0x00006120


	//   ....[16]....
        /*04f4*/ 	.word	0x00007070


	//   ....[17]....
        /*04f8*/ 	.word	0x00007160


	//   ....[18]....
        /*04fc*/ 	.word	0x000078d0


	//   ....[19]....
        /*0500*/ 	.word	0x00007930


	//   ....[20]....
        /*0504*/ 	.word	0x00008930


	//   ....[21]....
        /*0508*/ 	.word	0x00009710


	//   ....[22]....
        /*050c*/ 	.word	0x00009730


	//   ....[23]....
        /*0510*/ 	.word	0x00009950


	//   ....[24]....
        /*0514*/ 	.word	0x00009980


	//   ....[25]....
        /*0518*/ 	.word	0x0000acb0


	//   ....[26]....
        /*051c*/ 	.word	0x0000b700


	//   ....[27]....
        /*0520*/ 	.word	0x0000b930


	//   ....[28]....
        /*0524*/ 	.word	0x0000c880


	//   ....[29]....
        /*0528*/ 	.word	0x0000c970


	//   ....[30]....
        /*052c*/ 	.word	0x0000d0e0


	//   ....[31]....
        /*0530*/ 	.word	0x0000d140


	//   ....[32]....
        /*0534*/ 	.word	0x0000e140


	//   ....[33]....
        /*0538*/ 	.word	0x0000e250


	//   ....[34]....
        /*053c*/ 	.word	0x0000e2b0


	//   ....[35]....
        /*0540*/ 	.word	0x0000e370


	//   ....[36]....
        /*0544*/ 	.word	0x0000e3a0


	//   ....[37]....
        /*0548*/ 	.word	0x0000f5e0


	//   ....[38]....
        /*054c*/ 	.word	0x0000f600


	//   ....[39]....
        /*0550*/ 	.word	0x0000f610


	//   ....[40]....
        /*0554*/ 	.word	0x0000f620


	//   ....[41]....
        /*0558*/ 	.word	0x0000fc40


	//   ....[42]....
        /*055c*/ 	.word	0x0000fc60


	//   ....[43]....
        /*0560*/ 	.word	0x0000fd90


	//   ....[44]....
        /*0564*/ 	.word	0x0000fdb0


	//   ....[45]....
        /*0568*/ 	.word	0x00010220


	//   ....[46]....
        /*056c*/ 	.word	0x00010230


	//   ....[47]....
        /*0570*/ 	.word	0x00010570


	//   ....[48]....
        /*0574*/ 	.word	0x00010580


	//   ....[49]....
        /*0578*/ 	.word	0x000111c0


	//   ....[50]....
        /*057c*/ 	.word	0x000111d0


	//   ....[51]....
        /*0580*/ 	.word	0x000112d0


	//   ....[52]....
        /*0584*/ 	.word	0x000112f0


	//   ....[53]....
        /*0588*/ 	.word	0x00011480


	//   ....[54]....
        /*058c*/ 	.word	0x00011680


	//   ....[55]....
        /*0590*/ 	.word	0x000116b0


	//   ....[56]....
        /*0594*/ 	.word	0x000116e0


	//   ....[57]....
        /*0598*/ 	.word	0x00011710


	//   ....[58]....
        /*059c*/ 	.word	0x00011740


	//   ....[59]....
        /*05a0*/ 	.word	0x00011770


	//   ....[60]....
        /*05a4*/ 	.word	0x000118d0


	//   ....[61]....
        /*05a8*/ 	.word	0x00011900


	//   ....[62]....
        /*05ac*/ 	.word	0x00011930


	//   ....[63]....
        /*05b0*/ 	.word	0x00011960


	//   ....[64]....
        /*05b4*/ 	.word	0x00011990


	//   ....[65]....
        /*05b8*/ 	.word	0x000119c0


	//   ....[66]....
        /*05bc*/ 	.word	0x00011a50


	//   ....[67]....
        /*05c0*/ 	.word	0x00011a80


	//   ....[68]....
        /*05c4*/ 	.word	0x00011a90


	//   ....[69]....
        /*05c8*/ 	.word	0x00011ad0


	//   ....[70]....
        /*05cc*/ 	.word	0x00013d40


	//   ....[71]....
        /*05d0*/ 	.word	0x00013d60


	//   ....[72]....
        /*05d4*/ 	.word	0x00013e10


	//   ....[73]....
        /*05d8*/ 	.word	0x00013e30


	//   ....[74]....
        /*05dc*/ 	.word	0x00013ed0


	//   ....[75]....
        /*05e0*/ 	.word	0x00013ef0


	//   ....[76]....
        /*05e4*/ 	.word	0x00013f00


	//   ....[77]....
        /*05e8*/ 	.word	0x00013f10


	//   ....[78]....
        /*05ec*/ 	.word	0x00014890


	//   ....[79]....
        /*05f0*/ 	.word	0x000148a0


	//   ....[80]....
        /*05f4*/ 	.word	0x00014900


	//   ....[81]....
        /*05f8*/ 	.word	0x00014940


	//   ....[82]....
        /*05fc*/ 	.word	0x000149a0


	//   ....[83]....
        /*0600*/ 	.word	0x000149e0


	//   ....[84]....
        /*0604*/ 	.word	0x000149f0


	//   ....[85]....
        /*0608*/ 	.word	0x00014a10


	//   ....[86]....
        /*060c*/ 	.word	0x00014af0


	//   ....[87]....
        /*0610*/ 	.word	0x00014b30


	//   ....[88]....
        /*0614*/ 	.word	0x00014b40


	//   ....[89]....
        /*0618*/ 	.word	0x00014b60


	//   ....[90]....
        /*061c*/ 	.word	0x000153f0


	//   ....[91]....
        /*0620*/ 	.word	0x00015400


	//   ....[92]....
        /*0624*/ 	.word	0x00015420


	//   ....[93]....
        /*0628*/ 	.word	0x000154a0


	//   ....[94]....
        /*062c*/ 	.word	0x000154b0


	//   ....[95]....
        /*0630*/ 	.word	0x00015510


	//   ....[96]....
        /*0634*/ 	.word	0x00015540


	//   ....[97]....
        /*0638*/ 	.word	0x00015580


	//   ....[98]....
        /*063c*/ 	.word	0x00015870


	//   ....[99]....
        /*0640*/ 	.word	0x00015890


	//   ....[100]....
        /*0644*/ 	.word	0x00015930


	//   ....[101]....
        /*0648*/ 	.word	0x00015940


	//   ....[102]....
        /*064c*/ 	.word	0x000159d0


	//   ....[103]....
        /*0650*/ 	.word	0x000159e0


	//   ....[104]....
        /*0654*/ 	.word	0x000159f0


	//   ....[105]....
        /*0658*/ 	.word	0x00015a80


	//   ....[106]....
        /*065c*/ 	.word	0x00016090


	//   ....[107]....
        /*0660*/ 	.word	0x000160a0


	//   ....[108]....
        /*0664*/ 	.word	0x00016130


	//   ....[109]....
        /*0668*/ 	.word	0x000161d0


	//   ....[110]....
        /*066c*/ 	.word	0x000161f0


	//   ....[111]....
        /*0670*/ 	.word	0x00016270


	//   ....[112]....
        /*0674*/ 	.word	0x00016290


	//   ....[113]....
        /*0678*/ 	.word	0x000162a0


	//   ....[114]....
        /*067c*/ 	.word	0x000166d0


	//   ....[115]....
        /*0680*/ 	.word	0x00016700


	//   ....[116]....
        /*0684*/ 	.word	0x00016760


	//   ....[117]....
        /*0688*/ 	.word	0x00016790


	//   ....[118]....
        /*068c*/ 	.word	0x000167c0


	//   ....[119]....
        /*0690*/ 	.word	0x000167f0


	//   ....[120]....
        /*0694*/ 	.word	0x00016820


	//   ....[121]....
        /*0698*/ 	.word	0x00016850


	//   ....[122]....
        /*069c*/ 	.word	0x000169f0


	//   ....[123]....
        /*06a0*/ 	.word	0x00016a20


	//   ....[124]....
        /*06a4*/ 	.word	0x00016a50


	//   ....[125]....
        /*06a8*/ 	.word	0x00016a80


	//   ....[126]....
        /*06ac*/ 	.word	0x00016ab0


	//   ....[127]....
        /*06b0*/ 	.word	0x00016ae0


	//   ....[128]....
        /*06b4*/ 	.word	0x00016ba0


	//   ....[129]....
        /*06b8*/ 	.word	0x00016bc0


	//   ....[130]....
        /*06bc*/ 	.word	0x00016be0


	//   ....[131]....
        /*06c0*/ 	.word	0x00016c40


	//   ....[132]....
        /*06c4*/ 	.word	0x00017670


	//   ....[133]....
        /*06c8*/ 	.word	0x00017cd0


	//   ....[134]....
        /*06cc*/ 	.word	0x00017dc0


	//   ....[135]....
        /*06d0*/ 	.word	0x00017e60


	//   ....[136]....
        /*06d4*/ 	.word	0x00017ec0


	//   ....[137]....
        /*06d8*/ 	.word	0x00017fd0


	//   ....[138]....
        /*06dc*/ 	.word	0x00018040


	//   ....[139]....
        /*06e0*/ 	.word	0x00018150


	//   ....[140]....
        /*06e4*/ 	.word	0x000181c0


	//   ....[141]....
        /*06e8*/ 	.word	0x00018260


	//   ....[142]....
        /*06ec*/ 	.word	0x00018380


	//   ....[143]....
        /*06f0*/ 	.word	0x000183e0


	//   ....[144]....
        /*06f4*/ 	.word	0x00018440


	//   ....[145]....
        /*06f8*/ 	.word	0x00018550


	//   ....[146]....
        /*06fc*/ 	.word	0x000185b0


	//   ....[147]....
        /*0700*/ 	.word	0x000186b0


	//   ....[148]....
        /*0704*/ 	.word	0x00018710


	//   ....[149]....
        /*0708*/ 	.word	0x00018810


	//   ....[150]....
        /*070c*/ 	.word	0x00018870


	//   ....[151]....
        /*0710*/ 	.word	0x00018980


	//   ....[152]....
        /*0714*/ 	.word	0x000189e0


	//   ....[153]....
        /*0718*/ 	.word	0x00018ac0


	//   ....[154]....
        /*071c*/ 	.word	0x00018c00


	//   ....[155]....
        /*0720*/ 	.word	0x00018ce0


	//   ....[156]....
        /*0724*/ 	.word	0x00018d60


	//   ....[157]....
        /*0728*/ 	.word	0x00018e40


	//   ....[158]....
        /*072c*/ 	.word	0x00018ea0


	//   ....[159]....
        /*0730*/ 	.word	0x00018f70


	//   ....[160]....
        /*0734*/ 	.word	0x00018fd0


	//   ....[161]....
        /*0738*/ 	.word	0x000190b0


	//   ....[162]....
        /*073c*/ 	.word	0x000191a0


	//   ....[163]....
        /*0740*/ 	.word	0x00019240


	//   ....[164]....
        /*0744*/ 	.word	0x000192a0


	//   ....[165]....
        /*0748*/ 	.word	0x000193a0


	//   ....[166]....
        /*074c*/ 	.word	0x00019400


	//   ....[167]....
        /*0750*/ 	.word	0x00019500


	//   ....[168]....
        /*0754*/ 	.word	0x00019560


	//   ....[169]....
        /*0758*/ 	.word	0x00019630


	//   ....[170]....
        /*075c*/ 	.word	0x00019780


	//   ....[171]....
        /*0760*/ 	.word	0x00019830


	//   ....[172]....
        /*0764*/ 	.word	0x00019940


	//   ....[173]....
        /*0768*/ 	.word	0x00019a20


	//   ....[174]....
        /*076c*/ 	.word	0x00019a80


	//   ....[175]....
        /*0770*/ 	.word	0x00019b70


	//   ....[176]....
        /*0774*/ 	.word	0x00019bd0


	//   ....[177]....
        /*0778*/ 	.word	0x00019cb0


	//   ....[178]....
        /*077c*/ 	.word	0x00019d40


	//   ....[179]....
        /*0780*/ 	.word	0x00019de0


	//   ....[180]....
        /*0784*/ 	.word	0x00019f50


	//   ....[181]....
        /*0788*/ 	.word	0x00019fc0


	//   ....[182]....
        /*078c*/ 	.word	0x0001a030


	//   ....[183]....
        /*0790*/ 	.word	0x0001a0a0


	//   ....[184]....
        /*0794*/ 	.word	0x0001a110


	//   ....[185]....
        /*0798*/ 	.word	0x0001a190


	//   ....[186]....
        /*079c*/ 	.word	0x0001a210


	//   ....[187]....
        /*07a0*/ 	.word	0x0001a2a0


	//   ....[188]....
        /*07a4*/ 	.word	0x0001a310


	//   ....[189]....
        /*07a8*/ 	.word	0x0001a380


	//   ....[190]....
        /*07ac*/ 	.word	0x0001a3f0


	//   ....[191]....
        /*07b0*/ 	.word	0x0001a470


	//   ....[192]....
        /*07b4*/ 	.word	0x0001a4e0


	//   ....[193]....
        /*07b8*/ 	.word	0x0001a590


	//   ....[194]....
        /*07bc*/ 	.word	0x0001a5e0


	//   ....[195]....
        /*07c0*/ 	.word	0x0001a670


	//   ....[196]....
        /*07c4*/ 	.word	0x0001a7a0


	//----- nvinfo : EIATTR_REG_RECONFIG
	.align		4
.L_1229:
        /*07c8*/ 	.byte	0x01, 0x54
	.zero		2


	//----- nvinfo : EIATTR_SYSCALL_OFFSETS
	.align		4
        /*07cc*/ 	.byte	0x04, 0x46
        /*07ce*/ 	.short	(.L_1231 - .L_1230)


	//   ....[0]....
.L_1230:
        /*07d0*/ 	.word	0x00002080


	//   ....[1]....
        /*07d4*/ 	.word	0x000132d0


	//   ....[2]....
        /*07d8*/ 	.word	0x00013420


	//   ....[3]....
        /*07dc*/ 	.word	0x00013510


	//   ....[4]....
        /*07e0*/ 	.word	0x00014300


	//----- nvinfo : EIATTR_MBARRIER_INSTR_OFFSETS
	.align		4
.L_1231:
        /*07e4*/ 	.byte	0x04, 0x39
        /*07e6*/ 	.short	(.L_1233 - .L_1232)


	//   ....[0]....
.L_1232:
        /*07e8*/ 	.word	0x00000180
        /*07ec*/ 	.word	0x000000ff
        /*07f0*/ 	.word	0x0002d800
        /*07f4*/ 	.short	0x0100
        /*07f6*/ 	.byte	0x08
	.zero		1


	//   ....[1]....
        /*07f8*/ 	.word	0x00000190
        /*07fc*/ 	.word	0x000000ff
        /*0800*/ 	.word	0x0002d820
        /*0804*/ 	.short	0x0100
        /*0806*/ 	.byte	0x08
	.zero		1


	//   ....[2]....
        /*0808*/ 	.word	0x00000280
        /*080c*/ 	.word	0x000000ff
        /*0810*/ 	.word	0x0002d830
        /*0814*/ 	.short	0x0100
        /*0816*/ 	.byte	0x08
	.zero		1


	//   ....[3]....
        /*0818*/ 	.word	0x00000290
        /*081c*/ 	.word	0x000000ff
        /*0820*/ 	.word	0x0002d840
        /*0824*/ 	.short	0x0100
        /*0826*/ 	.byte	0x08
	.zero		1


	//   ....[4]....
        /*0828*/ 	.word	0x000002a0
        /*082c*/ 	.word	0x000000ff
        /*0830*/ 	.word	0x0002d838
        /*0834*/ 	.short	0x0100
        /*0836*/ 	.byte	0x08
	.zero		1


	//   ....[5]....
        /*0838*/ 	.word	0x000002b0
        /*083c*/ 	.word	0x000000ff
        /*0840*/ 	.word	0x0002d848
        /*0844*/ 	.short	0x0100
        /*0846*/ 	.byte	0x08
	.zero		1


	//   ....[6]....
        /*0848*/ 	.word	0x000003e0
        /*084c*/ 	.word	0x000000ff
        /*0850*/ 	.word	0x0002d850
        /*0854*/ 	.short	0x0100
        /*0856*/ 	.byte	0x08
	.zero		1


	//   ....[7]....
        /*0858*/ 	.word	0x000003f0
        /*085c*/ 	.word	0x000000ff
        /*0860*/ 	.word	0x0002d860
        /*0864*/ 	.short	0x0100
        /*0866*/ 	.byte	0x08
	.zero		1


	//   ....[8]....
        /*0868*/ 	.word	0x00000400
        /*086c*/ 	.word	0x000000ff
        /*0870*/ 	.word	0x0002d858
        /*0874*/ 	.short	0x0100
        /*0876*/ 	.byte	0x08
	.zero		1


	//   ....[9]....
        /*0878*/ 	.word	0x00000410
        /*087c*/ 	.word	0x000000ff
        /*0880*/ 	.word	0x0002d868
        /*0884*/ 	.short	0x0100
        /*0886*/ 	.byte	0x08
	.zero		1


	//   ....[10]....
        /*0888*/ 	.word	0x00000500
        /*088c*/ 	.word	0x000000ff
        /*0890*/ 	.word	0x0002d870
        /*0894*/ 	.short	0x0100
        /*0896*/ 	.byte	0x06
	.zero		1


	//   ....[11]....
        /*0898*/ 	.word	0x00000510
        /*089c*/ 	.word	0x000000ff
        /*08a0*/ 	.word	0x0002d880
        /*08a4*/ 	.short	0x0100
        /*08a6*/ 	.byte	0x06
	.zero		1


	//   ....[12]....
        /*08a8*/ 	.word	0x00000520
        /*08ac*/ 	.word	0x000000ff
        /*08b0*/ 	.word	0x0002d878
        /*08b4*/ 	.short	0x0100
        /*08b6*/ 	.byte	0x06
	.zero		1


	//   ....[13]....
        /*08b8*/ 	.word	0x00000530
        /*08bc*/ 	.word	0x000000ff
        /*08c0*/ 	.word	0x0002d888
        /*08c4*/ 	.short	0x0100
        /*08c6*/ 	.byte	0x06
	.zero		1


	//   ....[14]....
        /*08c8*/ 	.word	0x00000660
        /*08cc*/ 	.word	0x000000ff
        /*08d0*/ 	.word	0x0002d890
        /*08d4*/ 	.short	0x0100
        /*08d6*/ 	.byte	0x08
	.zero		1


	//   ....[15]....
        /*08d8*/ 	.word	0x00000670
        /*08dc*/ 	.word	0x000000ff
        /*08e0*/ 	.word	0x0002d8a0
        /*08e4*/ 	.short	0x0100
        /*08e6*/ 	.byte	0x08
	.zero		1


	//   ....[16]....
        /*08e8*/ 	.word	0x00000680
        /*08ec*/ 	.word	0x000000ff
        /*08f0*/ 	.word	0x0002d898
        /*08f4*/ 	.short	0x0100
        /*08f6*/ 	.byte	0x08
	.zero		1


	//   ....[17]....
        /*08f8*/ 	.word	0x00000690
        /*08fc*/ 	.word	0x000000ff
        /*0900*/ 	.word	0x0002d8a8
        /*0904*/ 	.short	0x0100
        /*0906*/ 	.byte	0x08
	.zero		1


	//   ....[18]....
        /*0908*/ 	.word	0x000007d0
        /*090c*/ 	.word	0x000000ff
        /*0910*/ 	.word	0x0002d8b0
        /*0914*/ 	.short	0x0100
        /*0916*/ 	.byte	0x08
	.zero		1


	//   ....[19]....
        /*0918*/ 	.word	0x000007e0
        /*091c*/ 	.word	0x000000ff
        /*0920*/ 	.word	0x0002d8c0
        /*0924*/ 	.short	0x0100
        /*0926*/ 	.byte	0x08
	.zero		1


	//   ....[20]....
        /*0928*/ 	.word	0x000007f0
        /*092c*/ 	.word	0x000000ff
        /*0930*/ 	.word	0x0002d8b8
        /*0934*/ 	.short	0x0100
        /*0936*/ 	.byte	0x08
	.zero		1


	//   ....[21]....
        /*0938*/ 	.word	0x00000800
        /*093c*/ 	.word	0x000000ff
        /*0940*/ 	.word	0x0002d8c8
        /*0944*/ 	.short	0x0100
        /*0946*/ 	.byte	0x08
	.zero		1


	//   ....[22]....
        /*0948*/ 	.word	0x00002100
        /*094c*/ 	.word	0x000000ff
        /*0950*/ 	.word	0x0002d800
        /*0954*/ 	.short	0x010a
        /*0956*/ 	.byte	0x29
	.zero		1


	//   ....[23]....
        /*0958*/ 	.word	0x00002180
        /*095c*/ 	.word	0x00000003
        /*0960*/ 	.word	0x0002d830
        /*0964*/ 	.short	0x010a
        /*0966*/ 	.byte	0x3f
	.zero		1


	//   ....[24]....
        /*0968*/ 	.word	0x000021c0
        /*096c*/ 	.word	0x00000003
        /*0970*/ 	.word	0x0002d830
        /*0974*/ 	.short	0x010a
        /*0976*/ 	.byte	0x3f
	.zero		1


	//   ....[25]....
        /*0978*/ 	.word	0x00002620
        /*097c*/ 	.word	0x000000ff
        /*0980*/ 	.word	0x00000000
        /*0984*/ 	.short	0x0101
        /*0986*/ 	.byte	0x06
	.zero		1


	//   ....[26]....
        /*0988*/ 	.word	0x00005600
        /*098c*/ 	.word	0x000000ff
        /*0990*/ 	.word	0x0002d830
        /*0994*/ 	.short	0x010a
        /*0996*/ 	.byte	0x06
	.zero		1


	//   ....[27]....
        /*0998*/ 	.word	0x00005640
        /*099c*/ 	.word	0x000000ff
        /*09a0*/ 	.word	0x0002d830
        /*09a4*/ 	.short	0x010a
        /*09a6*/ 	.byte	0x06
	.zero		1


	//   ....[28]....
        /*09a8*/ 	.word	0x00005910
        /*09ac*/ 	.word	0x000000ff
        /*09b0*/ 	.word	0x0002d850
        /*09b4*/ 	.short	0x010a
        /*09b6*/ 	.byte	0x06
	.zero		1


	//   ....[29]....
        /*09b8*/ 	.word	0x00005950
        /*09bc*/ 	.word	0x000000ff
        /*09c0*/ 	.word	0x0002d850
        /*09c4*/ 	.short	0x010a
        /*09c6*/ 	.byte	0x06
	.zero		1


	//   ....[30]....
        /*09c8*/ 	.word	0x00005f40
        /*09cc*/ 	.word	0x000000ff
        /*09d0*/ 	.word	0x00000000
        /*09d4*/ 	.short	0x0101
        /*09d6*/ 	.byte	0x06
	.zero		1


	//   ....[31]....
        /*09d8*/ 	.word	0x000083d0
        /*09dc*/ 	.word	0x000000ff
        /*09e0*/ 	.word	0x00000000
        /*09e4*/ 	.short	0x0101
        /*09e6*/ 	.byte	0x06
	.zero		1


	//   ....[32]....
        /*09e8*/ 	.word	0x00008d00
        /*09ec*/ 	.word	0x000000ff
        /*09f0*/ 	.word	0x0002d830
        /*09f4*/ 	.short	0x010a
        /*09f6*/ 	.byte	0x06
	.zero		1


	//   ....[33]....
        /*09f8*/ 	.word	0x00008d40
        /*09fc*/ 	.word	0x000000ff
        /*0a00*/ 	.word	0x0002d830
        /*0a04*/ 	.short	0x010a
        /*0a06*/ 	.byte	0x06
	.zero		1


	//   ....[34]....
        /*0a08*/ 	.word	0x00009010
        /*0a0c*/ 	.word	0x000000ff
        /*0a10*/ 	.word	0x0002d850
        /*0a14*/ 	.short	0x010a
        /*0a16*/ 	.byte	0x06
	.zero		1


	//   ....[35]....
        /*0a18*/ 	.word	0x00009050
        /*0a1c*/ 	.word	0x000000ff
        /*0a20*/ 	.word	0x0002d850
        /*0a24*/ 	.short	0x010a
        /*0a26*/ 	.byte	0x06
	.zero		1


	//   ....[36]....
        /*0a28*/ 	.word	0x00009550
        /*0a2c*/ 	.word	0x000000ff
        /*0a30*/ 	.word	0x00000000
        /*0a34*/ 	.short	0x0101
        /*0a36*/ 	.byte	0x06
	.zero		1


	//   ....[37]....
        /*0a38*/ 	.word	0x0000a750
        /*0a3c*/ 	.word	0x000000ff
        /*0a40*/ 	.word	0x00000000
        /*0a44*/ 	.short	0x0101
        /*0a46*/ 	.byte	0x06
	.zero		1


	//   ....[38]....
        /*0a48*/ 	.word	0x0000ae50
        /*0a4c*/ 	.word	0x000000ff
        /*0a50*/ 	.word	0x0002d830
        /*0a54*/ 	.short	0x010a
        /*0a56*/ 	.byte	0x06
	.zero		1


	//   ....[39]....
        /*0a58*/ 	.word	0x0000ae90
        /*0a5c*/ 	.word	0x000000ff
        /*0a60*/ 	.word	0x0002d830
        /*0a64*/ 	.short	0x010a
        /*0a66*/ 	.byte	0x06
	.zero		1


	//   ....[40]....
        /*0a68*/ 	.word	0x0000b160
        /*0a6c*/ 	.word	0x000000ff
        /*0a70*/ 	.word	0x0002d850
        /*0a74*/ 	.short	0x010a
        /*0a76*/ 	.byte	0x06
	.zero		1


	//   ....[41]....
        /*0a78*/ 	.word	0x0000b1a0
        /*0a7c*/ 	.word	0x000000ff
        /*0a80*/ 	.word	0x0002d850
        /*0a84*/ 	.short	0x010a
        /*0a86*/ 	.byte	0x06
	.zero		1


	//   ....[42]....
        /*0a88*/ 	.word	0x0000b750
        /*0a8c*/ 	.word	0x000000ff
        /*0a90*/ 	.word	0x00000000
        /*0a94*/ 	.short	0x0101
        /*0a96*/ 	.byte	0x06
	.zero		1


	//   ....[43]....
        /*0a98*/ 	.word	0x0000dbe0
        /*0a9c*/ 	.word	0x000000ff
        /*0aa0*/ 	.word	0x00000000
        /*0aa4*/ 	.short	0x0101
        /*0aa6*/ 	.byte	0x06
	.zero		1


	//   ....[44]....
        /*0aa8*/ 	.word	0x0000e1c0
        /*0aac*/ 	.word	0x000000ff
        /*0ab0*/ 	.word	0x0002d850
        /*0ab4*/ 	.short	0x010a
        /*0ab6*/ 	.byte	0x08
	.zero		1


	//   ....[45]....
        /*0ab8*/ 	.word	0x0000e200
        /*0abc*/ 	.word	0x000000ff
        /*0ac0*/ 	.word	0x0002d850
        /*0ac4*/ 	.short	0x010a
        /*0ac6*/ 	.byte	0x08
	.zero		1


	//   ....[46]....
        /*0ac8*/ 	.word	0x0000e890
        /*0acc*/ 	.word	0x000000ff
        /*0ad0*/ 	.word	0x00000000
        /*0ad4*/ 	.short	0x0101
        /*0ad6*/ 	.byte	0x08
	.zero		1


	//   ....[47]....
        /*0ad8*/ 	.word	0x0000fc70
        /*0adc*/ 	.word	0x000000ff
        /*0ae0*/ 	.word	0x00000000
        /*0ae4*/ 	.short	0x0101
        /*0ae6*/ 	.byte	0x04
	.zero		1


	//   ....[48]....
        /*0ae8*/ 	.word	0x00010130
        /*0aec*/ 	.word	0x000000ff
        /*0af0*/ 	.word	0x00000000
        /*0af4*/ 	.short	0x0101
        /*0af6*/ 	.byte	0x04
	.zero		1


	//   ....[49]....
        /*0af8*/ 	.word	0x00013ac0
        /*0afc*/ 	.word	0x00000004
        /*0b00*/ 	.word	0x0002d840
        /*0b04*/ 	.short	0x010a
        /*0b06*/ 	.byte	0x3f
	.zero		1


	//   ....[50]....
        /*0b08*/ 	.word	0x00014050
        /*0b0c*/ 	.word	0x00000004
        /*0b10*/ 	.word	0x0002d830
        /*0b14*/ 	.short	0x0107
        /*0b16*/ 	.byte	0x3f
	.zero		1


	//   ....[51]....
        /*0b18*/ 	.word	0x00014120
        /*0b1c*/ 	.word	0x00000004
        /*0b20*/ 	.word	0x0002d830
        /*0b24*/ 	.short	0x0101
        /*0b26*/ 	.byte	0x3f
	.zero		1


	//   ....[52]....
        /*0b28*/ 	.word	0x00014ca0
        /*0b2c*/ 	.word	0x00000011
        /*0b30*/ 	.word	0x0002d800
        /*0b34*/ 	.short	0x0107
        /*0b36*/ 	.byte	0x3f
	.zero		1


	//   ....[53]....
        /*0b38*/ 	.word	0x00014d90
        /*0b3c*/ 	.word	0x00000011
        /*0b40*/ 	.word	0x0002d800
        /*0b44*/ 	.short	0x0101
        /*0b46*/ 	.byte	0x3f
	.zero		1


	//   ....[54]....
        /*0b48*/ 	.word	0x00014db0
        /*0b4c*/ 	.word	0x00000011
        /*0b50*/ 	.word	0x0002d820
        /*0b54*/ 	.short	0x010a
        /*0b56*/ 	.byte	0x3f
	.zero		1


	//   ....[55]....
        /*0b58*/ 	.word	0x000151d0
        /*0b5c*/ 	.word	0x00000005
        /*0b60*/ 	.word	0x0002d840
        /*0b64*/ 	.short	0x010a
        /*0b66*/ 	.byte	0x3f
	.zero		1


	//   ....[56]....
        /*0b68*/ 	.word	0x00015630
        /*0b6c*/ 	.word	0x00000005
        /*0b70*/ 	.word	0x0002d830
        /*0b74*/ 	.short	0x0107
        /*0b76*/ 	.byte	0x3f
	.zero		1


	//   ....[57]....
        /*0b78*/ 	.word	0x000156f0
        /*0b7c*/ 	.word	0x00000005
        /*0b80*/ 	.word	0x0002d830
        /*0b84*/ 	.short	0x0101
        /*0b86*/ 	.byte	0x3f
	.zero		1


	//   ....[58]....
        /*0b88*/ 	.word	0x00015750
        /*0b8c*/ 	.word	0x00000005
        /*0b90*/ 	.word	0x0002d860
        /*0b94*/ 	.short	0x010a
        /*0b96*/ 	.byte	0x3f
	.zero		1


	//   ....[59]....
        /*0b98*/ 	.word	0x00015c40
        /*0b9c*/ 	.word	0x00000005
        /*0ba0*/ 	.word	0x0002d850
        /*0ba4*/ 	.short	0x0107
        /*0ba6*/ 	.byte	0x3f
	.zero		1


	//   ....[60]....
        /*0ba8*/ 	.word	0x00015d30
        /*0bac*/ 	.word	0x00000005
        /*0bb0*/ 	.word	0x0002d850
        /*0bb4*/ 	.short	0x0101
        /*0bb6*/ 	.byte	0x3f
	.zero		1


	//   ....[61]....
        /*0bb8*/ 	.word	0x00015f50
        /*0bbc*/ 	.word	0x00000000
        /*0bc0*/ 	.word	0x0002d860
        /*0bc4*/ 	.short	0x010a
        /*0bc6*/ 	.byte	0x3f
	.zero		1


	//   ....[62]....
        /*0bc8*/ 	.word	0x000163d0
        /*0bcc*/ 	.word	0x00000000
        /*0bd0*/ 	.word	0x0002d850
        /*0bd4*/ 	.short	0x0107
        /*0bd6*/ 	.byte	0x3f
	.zero		1


	//   ....[63]....
        /*0bd8*/ 	.word	0x000164a0
        /*0bdc*/ 	.word	0x00000000
        /*0be0*/ 	.word	0x0002d850
        /*0be4*/ 	.short	0x0101
        /*0be6*/ 	.byte	0x3f
	.zero		1


	//   ....[64]....
        /*0be8*/ 	.word	0x000175f0
        /*0bec*/ 	.word	0x00000005
        /*0bf0*/ 	.word	0x0002d820
        /*0bf4*/ 	.short	0x010a
        /*0bf6*/ 	.byte	0x3f
	.zero		1


	//   ....[65]....
        /*0bf8*/ 	.word	0x00017770
        /*0bfc*/ 	.word	0x00000003
        /*0c00*/ 	.word	0x0002d840
        /*0c04*/ 	.short	0x010a
        /*0c06*/ 	.byte	0x3f
	.zero		1


	//   ....[66]....
        /*0c08*/ 	.word	0x00017810
        /*0c0c*/ 	.word	0x00000017
        /*0c10*/ 	.word	0x0002d840
        /*0c14*/ 	.short	0x010a
        /*0c16*/ 	.byte	0x3f
	.zero		1


	//   ....[67]....
        /*0c18*/ 	.word	0x00017850
        /*0c1c*/ 	.word	0x00000003
        /*0c20*/ 	.word	0x0002d860
        /*0c24*/ 	.short	0x010a
        /*0c26*/ 	.byte	0x3f
	.zero		1


	//   ....[68]....
        /*0c28*/ 	.word	0x00017890
        /*0c2c*/ 	.word	0x00000017
        /*0c30*/ 	.word	0x0002d860
        /*0c34*/ 	.short	0x010a
        /*0c36*/ 	.byte	0x3f
	.zero		1


	//   ....[69]....
        /*0c38*/ 	.word	0x00017900
        /*0c3c*/ 	.word	0x00000003
        /*0c40*/ 	.word	0x0002d800
        /*0c44*/ 	.short	0x010a
        /*0c46*/ 	.byte	0x3f
	.zero		1


	//   ....[70]....
        /*0c48*/ 	.word	0x00017950
        /*0c4c*/ 	.word	0x00000003
        /*0c50*/ 	.word	0x0002d830
        /*0c54*/ 	.short	0x010a
        /*0c56*/ 	.byte	0x3f
	.zero		1


	//   ....[71]....
        /*0c58*/ 	.word	0x000179b0
        /*0c5c*/ 	.word	0x00000008
        /*0c60*/ 	.word	0x0002d830
        /*0c64*/ 	.short	0x010a
        /*0c66*/ 	.byte	0x3f
	.zero		1


	//   ....[72]....
        /*0c68*/ 	.word	0x00017a10
        /*0c6c*/ 	.word	0x00000007
        /*0c70*/ 	.word	0x0002d850
        /*0c74*/ 	.short	0x010a
        /*0c76*/ 	.byte	0x3f
	.zero		1


	//   ....[73]....
        /*0c78*/ 	.word	0x00017a70
        /*0c7c*/ 	.word	0x00000006
        /*0c80*/ 	.word	0x0002d830
        /*0c84*/ 	.short	0x010a
        /*0c86*/ 	.byte	0x3f
	.zero		1


	//   ....[74]....
        /*0c88*/ 	.word	0x00017ad0
        /*0c8c*/ 	.word	0x00000005
        /*0c90*/ 	.word	0x0002d850
        /*0c94*/ 	.short	0x010a
        /*0c96*/ 	.byte	0x3f
	.zero		1


	//   ....[75]....
        /*0c98*/ 	.word	0x00017b30
        /*0c9c*/ 	.word	0x00000008
        /*0ca0*/ 	.word	0x0002d830
        /*0ca4*/ 	.short	0x010a
        /*0ca6*/ 	.byte	0x3f
	.zero		1


	//   ....[76]....
        /*0ca8*/ 	.word	0x00017b90
        /*0cac*/ 	.word	0x00000007
        /*0cb0*/ 	.word	0x0002d850
        /*0cb4*/ 	.short	0x010a
        /*0cb6*/ 	.byte	0x3f
	.zero		1


	//   ....[77]....
        /*0cb8*/ 	.word	0x00017bf0
        /*0cbc*/ 	.word	0x00000005
        /*0cc0*/ 	.word	0x0002d850
        /*0cc4*/ 	.short	0x010a
        /*0cc6*/ 	.byte	0x3f
	.zero		1


	//   ....[78]....
        /*0cc8*/ 	.word	0x00017d10
        /*0ccc*/ 	.word	0x00000004
        /*0cd0*/ 	.word	0x0002d840
        /*0cd4*/ 	.short	0x010a
        /*0cd6*/ 	.byte	0x3f
	.zero		1


	//   ....[79]....
        /*0cd8*/ 	.word	0x00018b00
        /*0cdc*/ 	.word	0x00000011
        /*0ce0*/ 	.word	0x0002d820
        /*0ce4*/ 	.short	0x010a
        /*0ce6*/ 	.byte	0x3f
	.zero		1


	//   ....[80]....
        /*0ce8*/ 	.word	0x00018b50
        /*0cec*/ 	.word	0x00000005
        /*0cf0*/ 	.word	0x0002d840
        /*0cf4*/ 	.short	0x010a
        /*0cf6*/ 	.byte	0x3f
	.zero		1


	//   ....[81]....
        /*0cf8*/ 	.word	0x000190f0
        /*0cfc*/ 	.word	0x00000005
        /*0d00*/ 	.word	0x0002d860
        /*0d04*/ 	.short	0x010a
        /*0d06*/ 	.byte	0x3f
	.zero		1


	//   ....[82]....
        /*0d08*/ 	.word	0x000196d0
        /*0d0c*/ 	.word	0x00000000
        /*0d10*/ 	.word	0x0002d860
        /*0d14*/ 	.short	0x010a
        /*0d16*/ 	.byte	0x3f
	.zero		1


	//   ....[83]....
        /*0d18*/ 	.word	0x0001a6c0
        /*0d1c*/ 	.word	0x00000005
        /*0d20*/ 	.word	0x0002d820
        /*0d24*/ 	.short	0x010a
        /*0d26*/ 	.byte	0x3f
	.zero		1


	//   ....[84]....
        /*0d28*/ 	.word	0x0001a860
        /*0d2c*/ 	.word	0x00000003
        /*0d30*/ 	.word	0x0002d840
        /*0d34*/ 	.short	0x010a
        /*0d36*/ 	.byte	0x3f
	.zero		1


	//   ....[85]....
        /*0d38*/ 	.word	0x0001a8b0
        /*0d3c*/ 	.word	0x00000017
        /*0d40*/ 	.word	0x0002d840
        /*0d44*/ 	.short	0x010a
        /*0d46*/ 	.byte	0x3f
	.zero		1


	//   ....[86]....
        /*0d48*/ 	.word	0x0001a900
        /*0d4c*/ 	.word	0x00000003
        /*0d50*/ 	.word	0x0002d860
        /*0d54*/ 	.short	0x010a
        /*0d56*/ 	.byte	0x3f
	.zero		1


	//----- nvinfo : EIATTR_NUM_MBARRIERS
	.align		4
.L_1233:
        /*0d58*/ 	.byte	0x03, 0x38
        /*0d5a*/ 	.short	0x0016


	//----- nvinfo : EIATTR_EXIT_INSTR_OFFSETS
	.align		4
        /*0d5c*/ 	.byte	0x04, 0x1c
        /*0d5e*/ 	.short	(.L_1235 - .L_1234)


	//   ....[0]....
.L_1234:
        /*0d60*/ 	.word	0x000009b0


	//   ....[1]....
        /*0d64*/ 	.word	0x00011420


	//   ....[2]....
        /*0d68*/ 	.word	0x000178e0


	//----- nvinfo : EIATTR_MAX_THREADS
	.align		4
.L_1235:
        /*0d6c*/ 	.byte	0x04, 0x05
        /*0d6e*/ 	.short	(.L_1237 - .L_1236)
.L_1236:
        /*0d70*/ 	.word	0x00000200
        /*0d74*/ 	.word	0x00000001
        /*0d78*/ 	.word	0x00000001


	//----- nvinfo : EIATTR_CRS_STACK_SIZE
	.align		4
.L_1237:
        /*0d7c*/ 	.byte	0x04, 0x1e
        /*0d7e*/ 	.short	(.L_1239 - .L_1238)
.L_1238:
        /*0d80*/ 	.word	0x00000000


	//----- nvinfo : EIATTR_CBANK_PARAM_SIZE
	.align		4
.L_1239:
        /*0d84*/ 	.byte	0x03, 0x19
        /*0d86*/ 	.short	0x0af0


	//----- nvinfo : EIATTR_PARAM_CBANK
	.align		4
        /*0d88*/ 	.byte	0x04, 0x0a
        /*0d8a*/ 	.short	(.L_1241 - .L_1240)
	.align		4
.L_1240:
        /*0d8c*/ 	.word	index@(.nv.constant0._ZN7cutlass13device_kernelIN5flash11enable_sm90INS1_16FlashAttnFwdSm90INS1_25CollectiveMainloopFwdSm90ILi2EN4cute5tupleIJNS5_1CILi1EEES8_S8_EEENS6_IJNS7_ILi192EEENS7_ILi128EEENS7_ILi96EEEEEELi96ENS_10bfloat16_tEfNS_4arch4Sm90ELb0ELb1ELb0ELb1ELb1ELb0ELb0ELb0ELb1ELb1ELb1ELb0EEENS1_21CollectiveEpilogueFwdINS6_IJSA_SC_SB_EEES9_SE_SG_Li384ELb1ELb1ELb1ELb0EEENS1_36VarlenDynamicPersistentTileSchedulerILi192ELi128ELi384ELi128ELb1ELb1ELb1ELb1ELb0ELb1EEEEEEEEEvNT_6ParamsE)
        /*0d90*/ 	.short	0x0210
        /*0d92*/ 	.short	0x0af0


	//----- nvinfo : EIATTR_SW_WAR
	.align		4
.L_1241:
        /*0d94*/ 	.byte	0x04, 0x36
        /*0d96*/ 	.short	(.L_1243 - .L_1242)
.L_1242:
        /*0d98*/ 	.word	0x00000008
.L_1243:


//--------------------- .nv.info._ZN7cutlass13device_kernelIN5flash11enable_sm90INS1_16FlashAttnFwdSm90INS1_25CollectiveMainloopFwdSm90ILi2EN4cute5tupleIJNS5_1CILi1EEES8_S8_EEENS6_IJNS7_ILi192EEENS7_ILi128EEENS7_ILi96EEEEEELi96ENS_10bfloat16_tEfNS_4arch4Sm90ELb0ELb1ELb0ELb1ELb1ELb1ELb0ELb0ELb1ELb1ELb1ELb0EEENS1_21CollectiveEpilogueFwdINS6_IJSA_SC_SB_EEES9_SE_SG_Li384ELb1ELb1ELb1ELb0EEENS1_36VarlenDynamicPersistentTileSchedulerILi192ELi128ELi384ELi128ELb1ELb1ELb1ELb1ELb0ELb1EEEEEEEEEvNT_6ParamsE --------------------------
	.section	.nv.info._ZN7cutlass13device_kernelIN5flash11enable_sm90INS1_16FlashAttnFwdSm90INS1_25CollectiveMainloopFwdSm90ILi2EN4cute5tupleIJNS5_1CILi1EEES8_S8_EEENS6_IJNS7_ILi192EEENS7_ILi128EEENS7_ILi96EEEEEELi96ENS_10bfloat16_tEfNS_4arch4Sm90ELb0ELb1ELb0ELb1ELb1ELb1ELb0ELb0ELb1ELb1ELb1ELb0EEENS1_21CollectiveEpilogueFwdINS6_IJSA_SC_SB_EEES9_SE_SG_Li384ELb1ELb1ELb1ELb0EEENS1_36VarlenDynamicPersistentTileSchedulerILi192ELi128ELi384ELi128ELb1ELb1ELb1ELb1ELb0ELb1EEEEEEEEEvNT_6ParamsE,"",@"SHT_CUDA_INFO"
	.sectionflags	@""
	.align	4


	//----- nvinfo : EIATTR_CUDA_API_VERSION
	.align		4
        /*0000*/ 	.byte	0x04, 0x37
        /*0002*/ 	.short	(.L_1245 - .L_1244)
.L_1244:
        /*0004*/ 	.word	0x00000082


	//----- nvinfo : EIATTR_KPARAM_INFO
	.align		4
.L_1245:
        /*0008*/ 	.byte	0x04, 0x17
        /*000a*/ 	.short	(.L_1247 - .L_1246)
.L_1246:
        /*000c*/ 	.word	0x00000000
        /*0010*/ 	.short	0x0000
        /*0012*/ 	.short	0x0070
        /*0014*/ 	.byte	0x00, 0xf0, 0x01, 0x2a


	//----- nvinfo : EIATTR_SPARSE_MMA_MASK
	.align		4
.L_1247:
        /*0018*/ 	.byte	0x03, 0x50
        /*001a*/ 	.short	0x0000


	//----- nvinfo : EIATTR_MAXREG_COUNT
	.align		4
        /*001c*/ 	.byte	0x03, 0x1b
        /*001e*/ 	.short	0x0080


	//----- nvinfo : EIATTR_NUM_BARRIERS
	.align		4
        /*0020*/ 	.byte	0x02, 0x4c
        /*0022*/ 	.byte	0x10
	.zero		1


	//----- nvinfo : EIATTR_EXTERNS
	.align		4
        /*0024*/ 	.byte	0x04, 0x0f
        /*0026*/ 	.short	(.L_1249 - .L_1248)


	//   ....[0]....
	.align		4
.L_1248:
        /*0028*/ 	.word	index@(__assertfail)


	//----- nvinfo : EIATTR_ANNOTATIONS
	.align		4
.L_1249:
        /*002c*/ 	.byte	0x04, 0x55
        /*002e*/ 	.short	(.L_1251 - .L_1250)


	//   ....[0]....
.L_1250:
        /* <DEDUP_REMOVED lines=114> */


	//----- nvinfo : EIATTR_MERCURY_ISA_VERSION
	.align		4
.L_1251:
        /*0738*/ 	.byte	0x03, 0x5f
        /*073a*/ 	.short	0x0101


	//----- nvinfo : EIATTR_UNUSED_LOAD_BYTE_OFFSET
	.align		4
        /*073c*/ 	.byte	0x04, 0x44
        /*073e*/ 	.short	(.L_1253 - .L_1252)


	//   ....[0]....
.L_1252:
        /*0740*/ 	.word	0x00000a90
        /*0744*/ 	.word	0x0000fff0


	//   ....[1]....
        /*0748*/ 	.word	0x00019f80
        /*074c*/ 	.word	0x0000fff0


	//----- nvinfo : EIATTR_INT_WARP_WIDE_INSTR_OFFSETS
	.align		4
.L_1253:
        /*0750*/ 	.byte	0x04, 0x31
        /*0752*/ 	.short	(.L_1255 - .L_1254)


	//   ....[0]....
.L_1254:
        /*0754*/ 	.word	0x00000130


	//   ....[1]....
        /*0758*/ 	.word	0x00000170


	//   ....[2]....
        /*075c*/ 	.word	0x000001e0


	//   ....[3]....
        /*0760*/ 	.word	0x00020640


	//   ....[4]....
        /*0764*/ 	.word	0x000206d0


	//   ....[5]....
        /*0768*/ 	.word	0x00023310


	//   ....[6]....
        /*076c*/ 	.word	0x000233a0


	//----- nvinfo : EIATTR_COOP_GROUP_MASK_REGIDS
	.align		4
.L_1255:
        /*0770*/ 	.byte	0x04, 0x29
        /*0772*/ 	.short	(.L_1257 - .L_1256)


	//   ....[0]....
.L_1256:
        /*0774*/ 	.word	0xffffffff


	//   ....[1]....
        /*0778*/ 	.word	0xffffffff


	//   ....[2]....
        /*077c*/ 	.word	0xffffffff


	//   ....[3]....
        /*0780*/ 	.word	0xffffffff


	//   ....[4]....
        /*0784*/ 	.word	0xffffffff


	//   ....[5]....
        /*0788*/ 	.word	0xffffffff


	//   ....[6]....
        /*078c*/ 	.word	0xffffffff


	//   ....[7]....
        /*0790*/ 	.word	0xffffffff


	//   ....[8]....
        /*0794*/ 	.word	0xffffffff


	//   ....[9]....
        /*0798*/ 	.word	0xffffffff


	//   ....[10]....
        /*079c*/ 	.word	0xffffffff


	//   ....[11]....
        /*07a0*/ 	.word	0xffffffff


	//   ....[12]....
        /*07a4*/ 	.word	0xffffffff


	//   ....[13]....
        /*07a8*/ 	.word	0xffffffff


	//   ....[14]....
        /*07ac*/ 	.word	0xffffffff


	//   ....[15]....
        /*07b0*/ 	.word	0xffffffff


	//   ....[16]....
        /*07b4*/ 	.word	0xffffffff


	//   ....[17]....
        /*07b8*/ 	.word	0xffffffff


	//   ....[18]....
        /*07bc*/ 	.word	0xffffffff


	//   ....[19]....
        /*07c0*/ 	.word	0xffffffff


	//   ....[20]....
        /*07c4*/ 	.word	0xffffffff


	//   ....[21]....
        /*07c8*/ 	.word	0xffffffff


	//   ....[22]....
        /*07cc*/ 	.word	0xffffffff


	//   ....[23]....
        /*07d0*/ 	.word	0xffffffff


	//   ....[24]....
        /*07d4*/ 	.word	0xffffffff


	//   ....[25]....
        /*07d8*/ 	.word	0xffffffff


	//   ....[26]....
        /*07dc*/ 	.word	0xffffffff


	//   ....[27]....
        /*07e0*/ 	.word	0xffffffff


	//   ....[28]....
        /*07e4*/ 	.word	0xffffffff


	//   ....[29]....
        /*07e8*/ 	.word	0xffffffff


	//   ....[30]....
        /*07ec*/ 	.word	0xffffffff


	//   ....[31]....
        /*07f0*/ 	.word	0xffffffff


	//   ....[32]....
        /*07f4*/ 	.word	0xffffffff


	//   ....[33]....
        /*07f8*/ 	.word	0xffffffff


	//   ....[34]....
        /*07fc*/ 	.word	0xffffffff


	//   ....[35]....
        /*0800*/ 	.word	0xffffffff


	//   ....[36]....
        /*0804*/ 	.word	0xffffffff


	//   ....[37]....
        /*0808*/ 	.word	0xffffffff


	//   ....[38]....
        /*080c*/ 	.word	0xffffffff


	//   ....[39]....
        /*0810*/ 	.word	0xffffffff


	//   ....[40]....
        /*0814*/ 	.word	0xffffffff


	//   ....[41]....
        /*0818*/ 	.word	0xffffffff


	//   ....[42]....
        /*081c*/ 	.word	0xffffffff


	//   ....[43]....
        /*0820*/ 	.word	0xffffffff


	//   ....[44]....
        /*0824*/ 	.word	0xffffffff


	//   ....[45]....
        /*0828*/ 	.word	0xffffffff


	//   ....[46]....
        /*082c*/ 	.word	0xffffffff


	//   ....[47]....
        /*0830*/ 	.word	0xffffffff


	//   ....[48]....
        /*0834*/ 	.word	0xffffffff


	//   ....[49]....
        /*0838*/ 	.word	0xffffffff


	//   ....[50]....
        /*083c*/ 	.word	0xffffffff


	//   ....[51]....
        /*0840*/ 	.word	0xffffffff


	//   ....[52]....
        /*0844*/ 	.word	0xffffffff


	//   ....[53]....
        /*0848*/ 	.word	0xffffffff


	//   ....[54]....
        /*084c*/ 	.word	0xffffffff


	//   ....[55]....
        /*0850*/ 	.word	0xffffffff


	//   ....[56]....
        /*0854*/ 	.word	0xffffffff


	//   ....[57]....
        /*0858*/ 	.word	0xffffffff


	//   ....[58]....
        /*085c*/ 	.word	0xffffffff


	//   ....[59]....
        /*0860*/ 	.word	0xffffffff


	//   ....[60]....
        /*0864*/ 	.word	0xffffffff


	//   ....[61]....
        /*0868*/ 	.word	0xffffffff


	//   ....[62]....
        /*086c*/ 	.word	0xffffffff


	//   ....[63]....
        /*0870*/ 	.word	0xffffffff


	//   ....[64]....
        /*0874*/ 	.word	0xffffffff


	//   ....[65]....
        /*0878*/ 	.word	0xffffffff


	//   ....[66]....
        /*087c*/ 	.word	0xffffffff


	//   ....[67]....
        /*0880*/ 	.word	0xffffffff


	//   ....[68]....
        /*0884*/ 	.word	0xffffffff


	//   ....[69]....
        /*0888*/ 	.word	0xffffffff


	//   ....[70]....
        /*088c*/ 	.word	0xffffffff


	//   ....[71]....
        /*0890*/ 	.word	0xffffffff


	//   ....[72]....
        /*0894*/ 	.word	0xffffffff


	//   ....[73]....
        /*0898*/ 	.word	0xffffffff


	//   ....[74]....
        /*089c*/ 	.word	0xffffffff


	//   ....[75]....
        /*08a0*/ 	.word	0xffffffff


	//   ....[76]....
        /*08a4*/ 	.word	0xffffffff


	//   ....[77]....
        /*08a8*/ 	.word	0xffffffff


	//   ....[78]....
        /*08ac*/ 	.word	0xffffffff


	//   ....[79]....
        /*08b0*/ 	.word	0xffffffff


	//   ....[80]....
        /*08b4*/ 	.word	0xffffffff


	//   ....[81]....
        /*08b8*/ 	.word	0xffffffff


	//   ....[82]....
        /*08bc*/ 	.word	0xffffffff


	//   ....[83]....
        /*08c0*/ 	.word	0xffffffff


	//   ....[84]....
        /*08c4*/ 	.word	0xffffffff


	//   ....[85]....
        /*08c8*/ 	.word	0xffffffff


	//   ....[86]....
        /*08cc*/ 	.word	0xffffffff


	//   ....[87]....
        /*08d0*/ 	.word	0xffffffff


	//   ....[88]....
        /*08d4*/ 	.word	0xffffffff


	//   ....[89]....
        /*08d8*/ 	.word	0xffffffff


	//   ....[90]....
        /*08dc*/ 	.word	0xffffffff


	//   ....[91]....
        /*08e0*/ 	.word	0xffffffff


	//   ....[92]....
        /*08e4*/ 	.word	0xffffffff


	//   ....[93]....
        /*08e8*/ 	.word	0xffffffff


	//   ....[94]....
        /*08ec*/ 	.word	0xffffffff


	//   ....[95]....
        /*08f0*/ 	.word	0xffffffff


	//   ....[96]....
        /*08f4*/ 	.word	0xffffffff


	//   ....[97]....
        /*08f8*/ 	.word	0xffffffff


	//   ....[98]....
        /*08fc*/ 	.word	0xffffffff


	//   ....[99]....
        /*0900*/ 	.word	0xffffffff


	//   ....[100]....
        /*0904*/ 	.word	0xffffffff


	//   ....[101]....
        /*0908*/ 	.word	0xffffffff


	//   ....[102]....
        /*090c*/ 	.word	0xffffffff


	//   ....[103]....
        /*0910*/ 	.word	0xffffffff


	//   ....[104]....
        /*0914*/ 	.word	0xffffffff


	//   ....[105]....
        /*0918*/ 	.word	0xffffffff


	//   ....[106]....
        /*091c*/ 	.word	0xffffffff


	//   ....[107]....
        /*0920*/ 	.word	0xffffffff


	//   ....[108]....
        /*0924*/ 	.word	0xffffffff


	//   ....[109]....
        /*0928*/ 	.word	0xffffffff


	//   ....[110]....
        /*092c*/ 	.word	0xffffffff


	//   ....[111]....
        /*0930*/ 	.word	0xffffffff


	//   ....[112]....
        /*0934*/ 	.word	0xffffffff


	//   ....[113]....
        /*0938*/ 	.word	0xffffffff


	//   ....[114]....
        /*093c*/ 	.word	0xffffffff


	//   ....[115]....
        /*0940*/ 	.word	0xffffffff


	//   ....[116]....
        /*0944*/ 	.word	0xffffffff


	//   ....[117]....
        /*0948*/ 	.word	0xffffffff


	//   ....[118]....
        /*094c*/ 	.word	0xffffffff


	//   ....[119]....
        /*0950*/ 	.word	0xffffffff


	//   ....[120]....
        /*0954*/ 	.word	0xffffffff


	//   ....[121]....
        /*0958*/ 	.word	0xffffffff


	//   ....[122]....
        /*095c*/ 	.word	0xffffffff


	//   ....[123]....
        /*0960*/ 	.word	0xffffffff


	//   ....[124]....
        /*0964*/ 	.word	0xffffffff


	//   ....[125]....
        /*0968*/ 	.word	0xffffffff


	//   ....[126]....
        /*096c*/ 	.word	0xffffffff


	//   ....[127]....
        /*0970*/ 	.word	0xffffffff


	//   ....[128]....
        /*0974*/ 	.word	0xffffffff


	//   ....[129]....
        /*0978*/ 	.word	0xffffffff


	//   ....[130]....
        /*097c*/ 	.word	0xffffffff


	//   ....[131]....
        /*0980*/ 	.word	0xffffffff


	//   ....[132]....
        /*0984*/ 	.word	0xffffffff


	//   ....[133]....
        /*0988*/ 	.word	0xffffffff


	//   ....[134]....
        /*098c*/ 	.word	0xffffffff


	//   ....[135]....
        /*0990*/ 	.word	0xffffffff


	//   ....[136]....
        /*0994*/ 	.word	0xffffffff


	//   ....[137]....
        /*0998*/ 	.word	0xffffffff


	//   ....[138]....
        /*099c*/ 	.word	0xffffffff


	//   ....[139]....
        /*09a0*/ 	.word	0xffffffff


	//   ....[140]....
        /*09a4*/ 	.word	0xffffffff


	//   ....[141]....
        /*09a8*/ 	.word	0xffffffff


	//   ....[142]....
        /*09ac*/ 	.word	0xffffffff


	//   ....[143]....
        /*09b0*/ 	.word	0xffffffff


	//   ....[144]....
        /*09b4*/ 	.word	0xffffffff


	//   ....[145]....
        /*09b8*/ 	.word	0xffffffff


	//   ....[146]....
        /*09bc*/ 	.word	0xffffffff


	//   ....[147]....
        /*09c0*/ 	.word	0xffffffff


	//   ....[148]....
        /*09c4*/ 	.word	0xffffffff


	//   ....[149]....
        /*09c8*/ 	.word	0xffffffff


	//   ....[150]....
        /*09cc*/ 	.word	0xffffffff


	//   ....[151]....
        /*09d0*/ 	.word	0x0500000f


	//   ....[152]....
        /*09d4*/ 	.word	0x0500000f


	//   ....[153]....
        /*09d8*/ 	.word	0x0500000f


	//   ....[154]....
        /*09dc*/ 	.word	0x0500000f


	//   ....[155]....
        /*09e0*/ 	.word	0x0500000f


	//   ....[156]....
        /*09e4*/ 	.word	0x0500000f


	//   ....[157]....
        /*09e8*/ 	.word	0x0500000f


	//   ....[158]....
        /*09ec*/ 	.word	0x0500000f


	//   ....[159]....
        /*09f0*/ 	.word	0x0500000f


	//   ....[160]....
        /*09f4*/ 	.word	0x0500000f


	//   ....[161]....
        /*09f8*/ 	.word	0x0500000f


	//   ....[162]....
        /*09fc*/ 	.word	0x0500000f


	//   ....[163]....
        /*0a00*/ 	.word	0x0500000f


	//   ....[164]....
        /*0a04*/ 	.word	0x0500000f


	//   ....[165]....
        /*0a08*/ 	.word	0x0500000f


	//   ....[166]....
        /*0a0c*/ 	.word	0x0500000f


	//   ....[167]....
        /*0a10*/ 	.word	0x0500000f


	//   ....[168]....
        /*0a14*/ 	.word	0x0500000f


	//   ....[169]....
        /*0a18*/ 	.word	0x0500000f


	//   ....[170]....
        /*0a1c*/ 	.word	0x0500000f


	//   ....[171]....
        /*0a20*/ 	.word	0x0500000f


	//   ....[172]....
        /*0a24*/ 	.word	0x0500000f


	//   ....[173]....
        /*0a28*/ 	.word	0x0500000f


	//   ....[174]....
        /*0a2c*/ 	.word	0x0500000f


	//   ....[175]....
        /*0a30*/ 	.word	0x0500000f


	//   ....[176]....
        /*0a34*/ 	.word	0x0500000f


	//   ....[177]....
        /*0a38*/ 	.word	0x0500000f


	//   ....[178]....
        /*0a3c*/ 	.word	0x0500000f


	//   ....[179]....
        /*0a40*/ 	.word	0x0500000f


	//   ....[180]....
        /*0a44*/ 	.word	0x0500000f


	//   ....[181]....
        /*0a48*/ 	.word	0x0500000f


	//   ....[182]....
        /*0a4c*/ 	.word	0x0500000f


	//   ....[183]....
        /*0a50*/ 	.word	0x0500000f


	//   ....[184]....
        /*0a54*/ 	.word	0x0500000f


	//   ....[185]....
        /*0a58*/ 	.word	0x0500000f


	//   ....[186]....
        /*0a5c*/ 	.word	0x0500000f


	//   ....[187]....
        /*0a60*/ 	.word	0x0500000f


	//   ....[188]....
        /*0a64*/ 	.word	0x0500000f


	//   ....[189]....
        /*0a68*/ 	.word	0x0500000f


	//   ....[190]....
        /*0a6c*/ 	.word	0x0500000f


	//   ....[191]....
        /*0a70*/ 	.word	0x0500000f


	//   ....[192]....
        /*0a74*/ 	.word	0x0500000f


	//   ....[193]....
        /*0a78*/ 	.word	0x0500000f


	//   ....[194]....
        /*0a7c*/ 	.word	0x0500000f


	//   ....[195]....
        /*0a80*/ 	.word	0x0500000f


	//   ....[196]....
        /*0a84*/ 	.word	0x0500000f


	//   ....[197]....
        /*0a88*/ 	.word	0x0500000f


	//   ....[198]....
        /*0a8c*/ 	.word	0x0500000f


	//   ....[199]....
        /*0a90*/ 	.word	0x0500000f


	//   ....[200]....
        /*0a94*/ 	.word	0x0500000f


	//   ....[201]....
        /*0a98*/ 	.word	0x0500000f


	//   ....[202]....
        /*0a9c*/ 	.word	0x0500000f


	//   ....[203]....
        /*0aa0*/ 	.word	0x0500000f


	//   ....[204]....
        /*0aa4*/ 	.word	0x0500000f


	//   ....[205]....
        /*0aa8*/ 	.word	0x0500000f


	//   ....[206]....
        /*0aac*/ 	.word	0x0500000f


	//   ....[207]....
        /*0ab0*/ 	.word	0x0500000f


	//   ....[208]....
        /*0ab4*/ 	.word	0x0500000f


	//   ....[209]....
        /*0ab8*/ 	.word	0x0500000f


	//   ....[210]....
        /*0abc*/ 	.word	0x0500000f


	//   ....[211]....
        /*0ac0*/ 	.word	0x0500000f


	//   ....[212]....
        /*0ac4*/ 	.word	0x0500000f


	//   ....[213]....
        /*0ac8*/ 	.word	0x0500000f


	//   ....[214]....
        /*0acc*/ 	.word	0x0500000f


	//   ....[215]....
        /*0ad0*/ 	.word	0x0500000f


	//   ....[216]....
        /*0ad4*/ 	.word	0x0500000f


	//   ....[217]....
        /*0ad8*/ 	.word	0x0500000f


	//   ....[218]....
        /*0adc*/ 	.word	0x0500000f


	//   ....[219]....
        /*0ae0*/ 	.word	0x0500000f


	//   ....[220]....
        /*0ae4*/ 	.word	0x0500000f


	//   ....[221]....
        /*0ae8*/ 	.word	0x0500000f


	//   ....[222]....
        /*0aec*/ 	.word	0x0500000f


	//   ....[223]....
        /*0af0*/ 	.word	0x0500000f


	//   ....[224]....
        /*0af4*/ 	.word	0x0500000f


	//   ....[225]....
        /*0af8*/ 	.word	0x0500000f


	//   ....[226]....
        /*0afc*/ 	.word	0x0500000f


	//   ....[227]....
        /*0b00*/ 	.word	0x0500000f


	//   ....[228]....
        /*0b04*/ 	.word	0x0500000f


	//   ....[229]....
        /*0b08*/ 	.word	0x0500000f


	//   ....[230]....
        /*0b0c*/ 	.word	0x0500000f


	//   ....[231]....
        /*0b10*/ 	.word	0x0500000f


	//   ....[232]....
        /*0b14*/ 	.word	0x0500000f


	//   ....[233]....
        /*0b18*/ 	.word	0x0500000f


	//   ....[234]....
        /*0b1c*/ 	.word	0x0500000f


	//   ....[235]....
        /*0b20*/ 	.word	0x0500000f


	//   ....[236]....
        /*0b24*/ 	.word	0x0500000f


	//   ....[237]....
        /*0b28*/ 	.word	0x0500000f


	//   ....[238]....
        /*0b2c*/ 	.word	0x0500000f


	//   ....[239]....
        /*0b30*/ 	.word	0x0500000f


	//   ....[240]....
        /*0b34*/ 	.word	0x0500000f


	//   ....[241]....
        /*0b38*/ 	.word	0x0500000f


	//   ....[242]....
        /*0b3c*/ 	.word	0x0500000f


	//----- nvinfo : EIATTR_COOP_GROUP_INSTR_OFFSETS
	.align		4
.L_1257:
        /*0b40*/ 	.byte	0x04, 0x28
        /*0b42*/ 	.short	(.L_1259 - .L_1258)


	//   ....[0]....
.L_1258:
        /*0b44*/ 	.word	0x00000070


	//   ....[1]....
        /*0b48*/ 	.word	0x00000140


	//   ....[2]....
        /*0b4c*/ 	.word	0x00000190


	//   ....[3]....
        /*0b50*/ 	.word	0x000003c0


	//   ....[4]....
        /*0b54*/ 	.word	0x00000520


	//   ....[5]....
        /*0b58*/ 	.word	0x00000640


	//   ....[6]....
        /*0b5c*/ 	.word	0x000007a0


	//   ....[7]....
        /*0b60*/ 	.word	0x00003950


	//   ....[8]....
        /*0b64*/ 	.word	0x00003960


	//   ....[9]....
        /*0b68*/ 	.word	0x00005660


	//   ....[10]....
        /*0b6c*/ 	.word	0x00005670


	//   ....[11]....
        /*0b70*/ 	.word	0x00007180


	//   ....[12]....
        /*0b74*/ 	.word	0x00007190


	//   ....[13]....
        /*0b78*/ 	.word	0x000076d0


	//   ....[14]....
        /*0b7c*/ 	.word	0x000076f0


	//   ....[15]....
        /*0b80*/ 	.word	0x00008430


	//   ....[16]....
        /*0b84*/ 	.word	0x00008bf0


	//   ....[17]....
        /*0b88*/ 	.word	0x00008c00


	//   ....[18]....
        /*0b8c*/ 	.word	0x00008c10


	//   ....[19]....
        /*0b90*/ 	.word	0x00008c20


	//   ....[20]....
        /*0b94*/ 	.word	0x0000ab80


	//   ....[21]....
        /*0b98*/ 	.word	0x0000ab90


	//   ....[22]....
        /*0b9c*/ 	.word	0x0000aba0


	//   ....[23]....
        /*0ba0*/ 	.word	0x0000abb0


	//   ....[24]....
        /*0ba4*/ 	.word	0x0000d130


	//   ....[25]....
        /*0ba8*/ 	.word	0x0000d300


	//   ....[26]....
        /*0bac*/ 	.word	0x0000e530


	//   ....[27]....
        /*0bb0*/ 	.word	0x0000e640


	//   ....[28]....
        /*0bb4*/ 	.word	0x0000f060


	//   ....[29]....
        /*0bb8*/ 	.word	0x0000f100


	//   ....[30]....
        /*0bbc*/ 	.word	0x0000fbf0


	//   ....[31]....
        /*0bc0*/ 	.word	0x00010be0


	//   ....[32]....
        /*0bc4*/ 	.word	0x00010e10


	//   ....[33]....
        /*0bc8*/ 	.word	0x00011e00


	//   ....[34]....
        /*0bcc*/ 	.word	0x00011f00


	//   ....[35]....
        /*0bd0*/ 	.word	0x000122e0


	//   ....[36]....
        /*0bd4*/ 	.word	0x00012460


	//   ....[37]....
        /*0bd8*/ 	.word	0x00013560


	//   ....[38]....
        /*0bdc*/ 	.word	0x00014720


	//   ....[39]....
        /*0be0*/ 	.word	0x00014740


	//   ....[40]....
        /*0be4*/ 	.word	0x00014970


	//   ....[41]....
        /*0be8*/ 	.word	0x00014990


	//   ....[42]....
        /*0bec*/ 	.word	0x00015d00


	//   ....[43]....
        /*0bf0*/ 	.word	0x00016a60


	//   ....[44]....
        /*0bf4*/ 	.word	0x00016c90


	//   ....[45]....
        /*0bf8*/ 	.word	0x00017c10


	//   ....[46]....
        /*0bfc*/ 	.word	0x00017ca0


	//   ....[47]....
        /*0c00*/ 	.word	0x00018240


	//   ....[48]....
        /*0c04*/ 	.word	0x000182a0


	//   ....[49]....
        /*0c08*/ 	.word	0x000192e0


	//   ....[50]....
        /*0c0c*/ 	.word	0x000194e0


	//   ....[51]....
        /*0c10*/ 	.word	0x00019990


	//   ....[52]....
        /*0c14*/ 	.word	0x000199d0


	//   ....[53]....
        /*0c18*/ 	.word	0x00019a10


	//   ....[54]....
        /*0c1c*/ 	.word	0x0001a930


	//   ....[55]....
        /*0c20*/ 	.word	0x0001a950


	//   ....[56]....
        /*0c24*/ 	.word	0x0001a960


	//   ....[57]....
        /*0c28*/ 	.word	0x0001a970


	//   ....[58]....
        /*0c2c*/ 	.word	0x0001b000


	//   ....[59]....
        /*0c30*/ 	.word	0x0001b010


	//   ....[60]....
        /*0c34*/ 	.word	0x0001b170


	//   ....[61]....
        /*0c38*/ 	.word	0x0001b180


	//   ....[62]....
        /*0c3c*/ 	.word	0x0001b570


	//   ....[63]....
        /*0c40*/ 	.word	0x0001b580


	//   ....[64]....
        /*0c44*/ 	.word	0x0001bb10


	//   ....[65]....
        /*0c48*/ 	.word	0x0001bb20


	//   ....[66]....
        /*0c4c*/ 	.word	0x0001c940


	//   ....[67]....
        /*0c50*/ 	.word	0x0001c950


	//   ....[68]....
        /*0c54*/ 	.word	0x0001cab0


	//   ....[69]....
        /*0c58*/ 	.word	0x0001cac0


	//   ....[70]....
        /*0c5c*/ 	.word	0x0001cc70


	//   ....[71]....
        /*0c60*/ 	.word	0x0001ce70


	//   ....[72]....
        /*0c64*/ 	.word	0x0001cea0


	//   ....[73]....
        /*0c68*/ 	.word	0x0001ced0


	//   ....[74]....
        /*0c6c*/ 	.word	0x0001cf00


	//   ....[75]....
        /*0c70*/ 	.word	0x0001cf30


	//   ....[76]....
        /*0c74*/ 	.word	0x0001cf60


	//   ....[77]....
        /*0c78*/ 	.word	0x0001d0f0


	//   ....[78]....
        /*0c7c*/ 	.word	0x0001d120


	//   ....[79]....
        /*0c80*/ 	.word	0x0001d150


	//   ....[80]....
        /*0c84*/ 	.word	0x0001d180


	//   ....[81]....
        /*0c88*/ 	.word	0x0001d1b0


	//   ....[82]....
        /*0c8c*/ 	.word	0x0001d1e0


	//   ....[83]....
        /*0c90*/ 	.word	0x0001d270


	//   ....[84]....
        /*0c94*/ 	.word	0x0001d2a0


	//   ....[85]....
        /*0c98*/ 	.word	0x0001d2b0


	//   ....[86]....
        /*0c9c*/ 	.word	0x0001d2f0


	//   ....[87]....
        /*0ca0*/ 	.word	0x0001eb20


	//   ....[88]....
        /*0ca4*/ 	.word	0x00021240


	//   ....[89]....
        /*0ca8*/ 	.word	0x00021260


	//   ....[90]....
        /*0cac*/ 	.word	0x00021310


	//   ....[91]....
        /*0cb0*/ 	.word	0x00021330


	//   ....[92]....
        /*0cb4*/ 	.word	0x000213d0


	//   ....[93]....
        /*0cb8*/ 	.word	0x000213f0


	//   ....[94]....
        /*0cbc*/ 	.word	0x00021400


	//   ....[95]....
        /*0cc0*/ 	.word	0x00021410


	//   ....[96]....
        /*0cc4*/ 	.word	0x00021db0


	//   ....[97]....
        /*0cc8*/ 	.word	0x00021de0


	//   ....[98]....
        /*0ccc*/ 	.word	0x00021ea0


	//   ....[99]....
        /*0cd0*/ 	.word	0x00021ec0


	//   ....[100]....
        /*0cd4*/ 	.word	0x00021f60


	//   ....[101]....
        /*0cd8*/ 	.word	0x00021f80


	//   ....[102]....
        /*0cdc*/ 	.word	0x00021f90


	//   ....[103]....
        /*0ce0*/ 	.word	0x00021fa0


	//   ....[104]....
        /*0ce4*/ 	.word	0x000220c0


	//   ....[105]....
        /*0ce8*/ 	.word	0x000220d0


	//   ....[106]....
        /*0cec*/ 	.word	0x000220e0


	//   ....[107]....
        /*0cf0*/ 	.word	0x00022170


	//   ....[108]....
        /*0cf4*/ 	.word	0x00022930


	//   ....[109]....
        /*0cf8*/ 	.word	0x00022940


	//   ....[110]....
        /*0cfc*/ 	.word	0x00022960


	//   ....[111]....
        /*0d00*/ 	.word	0x000229e0


	//   ....[112]....
        /*0d04*/ 	.word	0x000229f0


	//   ....[113]....
        /*0d08*/ 	.word	0x00022a50


	//   ....[114]....
        /*0d0c*/ 	.word	0x00022a80


	//   ....[115]....
        /*0d10*/ 	.word	0x00022ac0


	//   ....[116]....
        /*0d14*/ 	.word	0x00022d70


	//   ....[117]....
        /*0d18*/ 	.word	0x00022d90


	//   ....[118]....
        /*0d1c*/ 	.word	0x00022e30


	//   ....[119]....
        /*0d20*/ 	.word	0x00022e40


	//   ....[120]....
        /*0d24*/ 	.word	0x00022ed0


	//   ....[121]....
        /*0d28*/ 	.word	0x00022ee0


	//   ....[122]....
        /*0d2c*/ 	.word	0x00022ef0


	//   ....[123]....
        /*0d30*/ 	.word	0x00022f80


	//   ....[124]....
        /*0d34*/ 	.word	0x00023550


	//   ....[125]....
        /*0d38*/ 	.word	0x00023560


	//   ....[126]....
        /*0d3c*/ 	.word	0x000235f0


	//   ....[127]....
        /*0d40*/ 	.word	0x00023690


	//   ....[128]....
        /*0d44*/ 	.word	0x000236b0


	//   ....[129]....
        /*0d48*/ 	.word	0x00023730


	//   ....[130]....
        /*0d4c*/ 	.word	0x00023750


	//   ....[131]....
        /*0d50*/ 	.word	0x00023760


	//   ....[132]....
        /*0d54*/ 	.word	0x00023bb0


	//   ....[133]....
        /*0d58*/ 	.word	0x00023be0


	//   ....[134]....
        /*0d5c*/ 	.word	0x00023c40


	//   ....[135]....
        /*0d60*/ 	.word	0x00023c70


	//   ....[136]....
        /*0d64*/ 	.word	0x00023ca0


	//   ....[137]....
        /*0d68*/ 	.word	0x00023cd0


	//   ....[138]....
        /*0d6c*/ 	.word	0x00023d00


	//   ....[139]....
        /*0d70*/ 	.word	0x00023d30


	//   ....[140]....
        /*0d74*/ 	.word	0x00023ed0


	//   ....[141]....
        /*0d78*/ 	.word	0x00023f00


	//   ....[142]....
        /*0d7c*/ 	.word	0x00023f30


	//   ....[143]....
        /*0d80*/ 	.word	0x00023f60


	//   ....[144]....
        /*0d84*/ 	.word	0x00023f90


	//   ....[145]....
        /*0d88*/ 	.word	0x00023fc0


	//   ....[146]....
        /*0d8c*/ 	.word	0x00024080


	//   ....[147]....
        /*0d90*/ 	.word	0x000240a0


	//   ....[148]....
        /*0d94*/ 	.word	0x000240c0


	//   ....[149]....
        /*0d98*/ 	.word	0x00024120


	//   ....[150]....
        /*0d9c*/ 	.word	0x00024b50


	//   ....[151]....
        /*0da0*/ 	.word	0x00024e90


	//   ....[152]....
        /*0da4*/ 	.word	0x00024f20


	//   ....[153]....
        /*0da8*/ 	.word	0x00025010


	//   ....[154]....
        /*0dac*/ 	.word	0x000250a0


	//   ....[155]....
        /*0db0*/ 	.word	0x00025180


	//   ....[156]....
        /*0db4*/ 	.word	0x00025210


	//   ....[157]....
        /*0db8*/ 	.word	0x000252f0


	//   ....[158]....
        /*0dbc*/ 	.word	0x00025390


	//   ....[159]....
        /*0dc0*/ 	.word	0x00025420


	//   ....[160]....
        /*0dc4*/ 	.word	0x00025470


	//   ....[161]....
        /*0dc8*/ 	.word	0x000254c0


	//   ....[162]....
        /*0dcc*/ 	.word	0x000255a0


	//   ....[163]....
        /*0dd0*/ 	.word	0x00025630


	//   ....[164]....
        /*0dd4*/ 	.word	0x00025680


	//   ....[165]....
        /*0dd8*/ 	.word	0x000256d0


	//   ....[166]....
        /*0ddc*/ 	.word	0x00025a30


	//   ....[167]....
        /*0de0*/ 	.word	0x00025a80


	//   ....[168]....
        /*0de4*/ 	.word	0x00025b10


	//   ....[169]....
        /*0de8*/ 	.word	0x00025ba0


	//   ....[170]....
        /*0dec*/ 	.word	0x00025c20


	//   ....[171]....
        /*0df0*/ 	.word	0x00025c70


	//   ....[172]....
        /*0df4*/ 	.word	0x00025d00


	//   ....[173]....
        /*0df8*/ 	.word	0x00025d90


	//   ....[174]....
        /*0dfc*/ 	.word	0x00025e10


	//   ....[175]....
        /*0e00*/ 	.word	0x00025e60


	//   ....[176]....
        /*0e04*/ 	.word	0x00025ef0


	//   ....[177]....
        /*0e08*/ 	.word	0x00025f80


	//   ....[178]....
        /*0e0c*/ 	.word	0x00026040


	//   ....[179]....
        /*0e10*/ 	.word	0x00026320


	//   ....[180]....
        /*0e14*/ 	.word	0x00026410


	//   ....[181]....
        /*0e18*/ 	.word	0x000264b0


	//   ....[182]....
        /*0e1c*/ 	.word	0x00026510


	//   ....[183]....
        /*0e20*/ 	.word	0x00026620


	//   ....[184]....
        /*0e24*/ 	.word	0x00026690


	//   ....[185]....
        /*0e28*/ 	.word	0x000267a0


	//   ....[186]....
        /*0e2c*/ 	.word	0x00026810


	//   ....[187]....
        /*0e30*/ 	.word	0x000268b0


	//   ....[188]....
        /*0e34*/ 	.word	0x000269c0


	//   ....[189]....
        /*0e38*/ 	.word	0x00026a30


	//   ....[190]....
        /*0e3c*/ 	.word	0x00026a90


	//   ....[191]....
        /*0e40*/ 	.word	0x00026ba0


	//   ....[192]....
        /*0e44*/ 	.word	0x00026c00


	//   ....[193]....
        /*0e48*/ 	.word	0x00026d20


	//   ....[194]....
        /*0e4c*/ 	.word	0x00026d80


	//   ....[195]....
        /*0e50*/ 	.word	0x00026e20


	//   ....[196]....
        /*0e54*/ 	.word	0x00026ef0


	//   ....[197]....
        /*0e58*/ 	.word	0x00026ff0


	//   ....[198]....
        /*0e5c*/ 	.word	0x00027050


	//   ....[199]....
        /*0e60*/ 	.word	0x000270f0


	//   ....[200]....
        /*0e64*/ 	.word	0x00027290


	//   ....[201]....
        /*0e68*/ 	.word	0x00027370


	//   ....[202]....
        /*0e6c*/ 	.word	0x000273f0


	//   ....[203]....
        /*0e70*/ 	.word	0x000274d0


	//   ....[204]....
        /*0e74*/ 	.word	0x00027530


	//   ....[205]....
        /*0e78*/ 	.word	0x00027600


	//   ....[206]....
        /*0e7c*/ 	.word	0x00027660


	//   ....[207]....
        /*0e80*/ 	.word	0x00027740


	//   ....[208]....
        /*0e84*/ 	.word	0x00027830


	//   ....[209]....
        /*0e88*/ 	.word	0x000278d0


	//   ....[210]....
        /*0e8c*/ 	.word	0x00027930


	//   ....[211]....
        /*0e90*/ 	.word	0x00027a30


	//   ....[212]....
        /*0e94*/ 	.word	0x00027a90


	//   ....[213]....
        /*0e98*/ 	.word	0x00027b90


	//   ....[214]....
        /*0e9c*/ 	.word	0x00027bf0


	//   ....[215]....
        /*0ea0*/ 	.word	0x00027cc0


	//   ....[216]....
        /*0ea4*/ 	.word	0x00027e10


	//   ....[217]....
        /*0ea8*/ 	.word	0x00027ec0


	//   ....[218]....
        /*0eac*/ 	.word	0x00027fd0


	//   ....[219]....
        /*0eb0*/ 	.word	0x000280b0


	//   ....[220]....
        /*0eb4*/ 	.word	0x00028110


	//   ....[221]....
        /*0eb8*/ 	.word	0x00028200


	//   ....[222]....
        /*0ebc*/ 	.word	0x00028260


	//   ....[223]....
        /*0ec0*/ 	.word	0x00028340


	//   ....[224]....
        /*0ec4*/ 	.word	0x000283d0


	//   ....[225]....
        /*0ec8*/ 	.word	0x00028470


	//   ....[226]....
        /*0ecc*/ 	.word	0x000285e0


	//   ....[227]....
        /*0ed0*/ 	.word	0x00028650


	//   ....[228]....
        /*0ed4*/ 	.word	0x000286c0


	//   ....[229]....
        /*0ed8*/ 	.word	0x00028730


	//   ....[230]....
        /*0edc*/ 	.word	0x000287a0


	//   ....[231]....
        /*0ee0*/ 	.word	0x00028820


	//   ....[232]....
        /*0ee4*/ 	.word	0x000288a0


	//   ....[233]....
        /*0ee8*/ 	.word	0x00028930


	//   ....[234]....
        /*0eec*/ 	.word	0x000289a0


	//   ....[235]....
        /*0ef0*/ 	.word	0x00028a10


	//   ....[236]....
        /*0ef4*/ 	.word	0x00028a80


	//   ....[237]....
        /*0ef8*/ 	.word	0x00028b00


	//   ....[238]....
        /*0efc*/ 	.word	0x00028b70


	//   ....[239]....
        /*0f00*/ 	.word	0x00028c20


	//   ....[240]....
        /*0f04*/ 	.word	0x00028c70


	//   ....[241]....
        /*0f08*/ 	.word	0x00028d00


	//   ....[242]....
        /*0f0c*/ 	.word	0x00028e30


	//----- nvinfo : EIATTR_REG_RECONFIG
	.align		4
.L_1259:
        /*0f10*/ 	.byte	0x01, 0x54
	.zero		2


	//----- nvinfo : EIATTR_SYSCALL_OFFSETS
	.align		4
        /*0f14*/ 	.byte	0x04, 0x46
        /*0f16*/ 	.short	(.L_1261 - .L_1260)


	//   ....[0]....
.L_1260:
        /*0f18*/ 	.word	0x00002350


	//   ....[1]....
        /*0f1c*/ 	.word	0x000024a0


	//   ....[2]....
        /*0f20*/ 	.word	0x00008650


	//   ....[3]....
        /*0f24*/ 	.word	0x00008970


	//   ....[4]....
        /*0f28*/ 	.word	0x00020830


	//   ....[5]....
        /*0f2c*/ 	.word	0x00020980


	//   ....[6]....
        /*0f30*/ 	.word	0x00020a70


	//   ....[7]....
        /*0f34*/ 	.word	0x00021870


	//----- nvinfo : EIATTR_MBARRIER_INSTR_OFFSETS
	.align		4
.L_1261:
        /*0f38*/ 	.byte	0x04, 0x39
        /*0f3a*/ 	.short	(.L_1263 - .L_1262)


	//   ....[0]....
.L_1262:
        /*0f3c*/ 	.word	0x00000270
        /*0f40*/ 	.word	0x000000ff
        /*0f44*/ 	.word	0x0002d800
        /*0f48*/ 	.short	0x0100
        /*0f4a*/ 	.byte	0x08
	.zero		1


	//   ....[1]....
        /*0f4c*/ 	.word	0x00000280
        /*0f50*/ 	.word	0x000000ff
        /*0f54*/ 	.word	0x0002d820
        /*0f58*/ 	.short	0x0100
        /*0f5a*/ 	.byte	0x08
	.zero		1


	//   ....[2]....
        /*0f5c*/ 	.word	0x00000370
        /*0f60*/ 	.word	0x000000ff
        /*0f64*/ 	.word	0x0002d830
        /*0f68*/ 	.short	0x0100
        /*0f6a*/ 	.byte	0x08
	.zero		1


	//   ....[3]....
        /*0f6c*/ 	.word	0x00000380
        /*0f70*/ 	.word	0x000000ff
        /*0f74*/ 	.word	0x0002d840
        /*0f78*/ 	.short	0x0100
        /*0f7a*/ 	.byte	0x08
	.zero		1


	//   ....[4]....
        /*0f7c*/ 	.word	0x00000390
        /*0f80*/ 	.word	0x000000ff
        /*0f84*/ 	.word	0x0002d838
        /*0f88*/ 	.short	0x0100
        /*0f8a*/ 	.byte	0x08
	.zero		1


	//   ....[5]....
        /*0f8c*/ 	.word	0x000003a0
        /*0f90*/ 	.word	0x000000ff
        /*0f94*/ 	.word	0x0002d848
        /*0f98*/ 	.short	0x0100
        /*0f9a*/ 	.byte	0x08
	.zero		1


	//   ....[6]....
        /*0f9c*/ 	.word	0x000004d0
        /*0fa0*/ 	.word	0x000000ff
        /*0fa4*/ 	.word	0x0002d850
        /*0fa8*/ 	.short	0x0100
        /*0faa*/ 	.byte	0x08
	.zero		1


	//   ....[7]....
        /*0fac*/ 	.word	0x000004e0
        /*0fb0*/ 	.word	0x000000ff
        /*0fb4*/ 	.word	0x0002d860
        /*0fb8*/ 	.short	0x0100
        /*0fba*/ 	.byte	0x08
	.zero		1


	//   ....[8]....
        /*0fbc*/ 	.word	0x000004f0
        /*0fc0*/ 	.word	0x000000ff
        /*0fc4*/ 	.word	0x0002d858
        /*0fc8*/ 	.short	0x0100
        /*0fca*/ 	.byte	0x08
	.zero		1


	//   ....[9]....
        /*0fcc*/ 	.word	0x00000500
        /*0fd0*/ 	.word	0x000000ff
        /*0fd4*/ 	.word	0x0002d868
        /*0fd8*/ 	.short	0x0100
        /*0fda*/ 	.byte	0x08
	.zero		1


	//   ....[10]....
        /*0fdc*/ 	.word	0x000005f0
        /*0fe0*/ 	.word	0x000000ff
        /*0fe4*/ 	.word	0x0002d870
        /*0fe8*/ 	.short	0x0100
        /*0fea*/ 	.byte	0x06
	.zero		1


	//   ....[11]....
        /*0fec*/ 	.word	0x00000600
        /*0ff0*/ 	.word	0x000000ff
        /*0ff4*/ 	.word	0x0002d880
        /*0ff8*/ 	.short	0x0100
        /*0ffa*/ 	.byte	0x06
	.zero		1


	//   ....[12]....
        /*0ffc*/ 	.word	0x00000610
        /*1000*/ 	.word	0x000000ff
        /*1004*/ 	.word	0x0002d878
        /*1008*/ 	.short	0x0100
        /*100a*/ 	.byte	0x06
	.zero		1


	//   ....[13]....
        /*100c*/ 	.word	0x00000620
        /*1010*/ 	.word	0x000000ff
        /*1014*/ 	.word	0x0002d888
        /*1018*/ 	.short	0x0100
        /*101a*/ 	.byte	0x06
	.zero		1


	//   ....[14]....
        /*101c*/ 	.word	0x00000750
        /*1020*/ 	.word	0x000000ff
        /*1024*/ 	.word	0x0002d890
        /*1028*/ 	.short	0x0100
        /*102a*/ 	.byte	0x08
	.zero		1


	//   ....[15]....
        /*102c*/ 	.word	0x00000760
        /*1030*/ 	.word	0x000000ff
        /*1034*/ 	.word	0x0002d8a0
        /*1038*/ 	.short	0x0100
        /*103a*/ 	.byte	0x08
	.zero		1


	//   ....[16]....
        /*103c*/ 	.word	0x00000770
        /*1040*/ 	.word	0x000000ff
        /*1044*/ 	.word	0x0002d898
        /*1048*/ 	.short	0x0100
        /*104a*/ 	.byte	0x08
	.zero		1


	//   ....[17]....
        /*104c*/ 	.word	0x00000780
        /*1050*/ 	.word	0x000000ff
        /*1054*/ 	.word	0x0002d8a8
        /*1058*/ 	.short	0x0100
        /*105a*/ 	.byte	0x08
	.zero		1


	//   ....[18]....
        /*105c*/ 	.word	0x000008b0
        /*1060*/ 	.word	0x000000ff
        /*1064*/ 	.word	0x0002d8b0
        /*1068*/ 	.short	0x0100
        /*106a*/ 	.byte	0x08
	.zero		1


	//   ....[19]....
        /*106c*/ 	.word	0x000008c0
        /*1070*/ 	.word	0x000000ff
        /*1074*/ 	.word	0x0002d8c0
        /*1078*/ 	.short	0x0100
        /*107a*/ 	.byte	0x08
	.zero		1


	//   ....[20]....
        /*107c*/ 	.word	0x000008d0
        /*1080*/ 	.word	0x000000ff
        /*1084*/ 	.word	0x0002d8b8
        /*1088*/ 	.short	0x0100
        /*108a*/ 	.byte	0x08
	.zero		1


	//   ....[21]....
        /*108c*/ 	.word	0x000008e0
        /*1090*/ 	.word	0x000000ff
        /*1094*/ 	.word	0x0002d8c8
        /*1098*/ 	.short	0x0100
        /*109a*/ 	.byte	0x08
	.zero		1


	//   ....[22]....
        /*109c*/ 	.word	0x00003900
        /*10a0*/ 	.word	0x00000022
        /*10a4*/ 	.word	0x0002d890
        /*10a8*/ 	.short	0x010a
        /*10aa*/ 	.byte	0x3f
	.zero		1


	//   ....[23]....
        /*10ac*/ 	.word	0x00005610
        /*10b0*/ 	.word	0x00000022
        /*10b4*/ 	.word	0x0002d890
        /*10b8*/ 	.short	0x010a
        /*10ba*/ 	.byte	0x3f
	.zero		1


	//   ....[24]....
        /*10bc*/ 	.word	0x00006fa0
        /*10c0*/ 	.word	0x00000022
        /*10c4*/ 	.word	0x0002d890
        /*10c8*/ 	.short	0x010a
        /*10ca*/ 	.byte	0x3f
	.zero		1


	//   ....[25]....
        /*10cc*/ 	.word	0x00007510
        /*10d0*/ 	.word	0x0000000b
        /*10d4*/ 	.word	0x00000000
        /*10d8*/ 	.short	0x0101
        /*10da*/ 	.byte	0x3f
	.zero		1


	//   ....[26]....
        /*10dc*/ 	.word	0x00007550
        /*10e0*/ 	.word	0x00000022
        /*10e4*/ 	.word	0x0002d8b0
        /*10e8*/ 	.short	0x010a
        /*10ea*/ 	.byte	0x3f
	.zero		1


	//   ....[27]....
        /*10ec*/ 	.word	0x00007a80
        /*10f0*/ 	.word	0x00000022
        /*10f4*/ 	.word	0x00000000
        /*10f8*/ 	.short	0x0101
        /*10fa*/ 	.byte	0x3f
	.zero		1


	//   ....[28]....
        /*10fc*/ 	.word	0x000086f0
        /*1100*/ 	.word	0x00000002
        /*1104*/ 	.word	0x0002d800
        /*1108*/ 	.short	0x010a
        /*110a*/ 	.byte	0x3f
	.zero		1


	//   ....[29]....
        /*110c*/ 	.word	0x00008740
        /*1110*/ 	.word	0x00000002
        /*1114*/ 	.word	0x0002d800
        /*1118*/ 	.short	0x010a
        /*111a*/ 	.byte	0x3f
	.zero		1


	//   ....[30]....
        /*111c*/ 	.word	0x000093a0
        /*1120*/ 	.word	0x00000002
        /*1124*/ 	.word	0x0002d800
        /*1128*/ 	.short	0x010a
        /*112a*/ 	.byte	0x3f
	.zero		1


	//   ....[31]....
        /*112c*/ 	.word	0x0000b200
        /*1130*/ 	.word	0x00000002
        /*1134*/ 	.word	0x0002d800
        /*1138*/ 	.short	0x010a
        /*113a*/ 	.byte	0x3f
	.zero		1


	//   ....[32]....
        /*113c*/ 	.word	0x0000ca70
        /*1140*/ 	.word	0x00000000
        /*1144*/ 	.word	0x0002d830
        /*1148*/ 	.short	0x010a
        /*114a*/ 	.byte	0x3f
	.zero		1


	//   ....[33]....
        /*114c*/ 	.word	0x0000cb20
        /*1150*/ 	.word	0x00000000
        /*1154*/ 	.word	0x0002d830
        /*1158*/ 	.short	0x010a
        /*115a*/ 	.byte	0x3f
	.zero		1


	//   ....[34]....
        /*115c*/ 	.word	0x0000d150
        /*1160*/ 	.word	0x00000000
        /*1164*/ 	.word	0x00000000
        /*1168*/ 	.short	0x0101
        /*116a*/ 	.byte	0x3f
	.zero		1


	//   ....[35]....
        /*116c*/ 	.word	0x000100d0
        /*1170*/ 	.word	0x00000009
        /*1174*/ 	.word	0x0002d830
        /*1178*/ 	.short	0x010a
        /*117a*/ 	.byte	0x3f
	.zero		1


	//   ....[36]....
        /*117c*/ 	.word	0x00010120
        /*1180*/ 	.word	0x00000009
        /*1184*/ 	.word	0x0002d830
        /*1188*/ 	.short	0x010a
        /*118a*/ 	.byte	0x3f
	.zero		1


	//   ....[37]....
        /*118c*/ 	.word	0x00010550
        /*1190*/ 	.word	0x00000009
        /*1194*/ 	.word	0x0002d850
        /*1198*/ 	.short	0x010a
        /*119a*/ 	.byte	0x3f
	.zero		1


	//   ....[38]....
        /*119c*/ 	.word	0x00010590
        /*11a0*/ 	.word	0x00000009
        /*11a4*/ 	.word	0x0002d850
        /*11a8*/ 	.short	0x010a
        /*11aa*/ 	.byte	0x3f
	.zero		1


	//   ....[39]....
        /*11ac*/ 	.word	0x00010c00
        /*11b0*/ 	.word	0x00000008
        /*11b4*/ 	.word	0x00000000
        /*11b8*/ 	.short	0x0101
        /*11ba*/ 	.byte	0x3f
	.zero		1


	//   ....[40]....
        /*11bc*/ 	.word	0x00012f90
        /*11c0*/ 	.word	0x00000011
        /*11c4*/ 	.word	0x00000000
        /*11c8*/ 	.short	0x0101
        /*11ca*/ 	.byte	0x3f
	.zero		1


	//   ....[41]....
        /*11cc*/ 	.word	0x000139b0
        /*11d0*/ 	.word	0x00000003
        /*11d4*/ 	.word	0x0002d830
        /*11d8*/ 	.short	0x010a
        /*11da*/ 	.byte	0x3f
	.zero		1


	//   ....[42]....
        /*11dc*/ 	.word	0x00013a00
        /*11e0*/ 	.word	0x00000003
        /*11e4*/ 	.word	0x0002d830
        /*11e8*/ 	.short	0x010a
        /*11ea*/ 	.byte	0x3f
	.zero		1


	//   ....[43]....
        /*11ec*/ 	.word	0x00013e60
        /*11f0*/ 	.word	0x00000003
        /*11f4*/ 	.word	0x0002d850
        /*11f8*/ 	.short	0x010a
        /*11fa*/ 	.byte	0x3f
	.zero		1


	//   ....[44]....
        /*11fc*/ 	.word	0x00013ea0
        /*1200*/ 	.word	0x00000003
        /*1204*/ 	.word	0x0002d850
        /*1208*/ 	.short	0x010a
        /*120a*/ 	.byte	0x3f
	.zero		1


	//   ....[45]....
        /*120c*/ 	.word	0x00014510
        /*1210*/ 	.word	0x00000000
        /*1214*/ 	.word	0x00000000
        /*1218*/ 	.short	0x0101
        /*121a*/ 	.byte	0x3f
	.zero		1


	//   ....[46]....
        /*121c*/ 	.word	0x000156e0
        /*1220*/ 	.word	0x00000006
        /*1224*/ 	.word	0x00000000
        /*1228*/ 	.short	0x0101
        /*122a*/ 	.byte	0x3f
	.zero		1


	//   ....[47]....
        /*122c*/ 	.word	0x00015e70
        /*1230*/ 	.word	0x00000003
        /*1234*/ 	.word	0x0002d830
        /*1238*/ 	.short	0x010a
        /*123a*/ 	.byte	0x3f
	.zero		1


	//   ....[48]....
        /*123c*/ 	.word	0x00015ec0
        /*1240*/ 	.word	0x00000003
        /*1244*/ 	.word	0x0002d830
        /*1248*/ 	.short	0x010a
        /*124a*/ 	.byte	0x3f
	.zero		1


	//   ....[49]....
        /*124c*/ 	.word	0x00016320
        /*1250*/ 	.word	0x00000003
        /*1254*/ 	.word	0x0002d850
        /*1258*/ 	.short	0x010a
        /*125a*/ 	.byte	0x3f
	.zero		1


	//   ....[50]....
        /*125c*/ 	.word	0x00016360
        /*1260*/ 	.word	0x00000003
        /*1264*/ 	.word	0x0002d850
        /*1268*/ 	.short	0x010a
        /*126a*/ 	.byte	0x3f
	.zero		1


	//   ....[51]....
        /*126c*/ 	.word	0x00016a80
        /*1270*/ 	.word	0x00000000
        /*1274*/ 	.word	0x00000000
        /*1278*/ 	.short	0x0101
        /*127a*/ 	.byte	0x3f
	.zero		1


	//   ....[52]....
        /*127c*/ 	.word	0x00018cc0
        /*1280*/ 	.word	0x00000008
        /*1284*/ 	.word	0x00000000
        /*1288*/ 	.short	0x0101
        /*128a*/ 	.byte	0x3f
	.zero		1


	//   ....[53]....
        /*128c*/ 	.word	0x00019360
        /*1290*/ 	.word	0x0000000e
        /*1294*/ 	.word	0x0002d850
        /*1298*/ 	.short	0x010a
        /*129a*/ 	.byte	0x3f
	.zero		1


	//   ....[54]....
        /*129c*/ 	.word	0x00019410
        /*12a0*/ 	.word	0x0000000e
        /*12a4*/ 	.word	0x0002d850
        /*12a8*/ 	.short	0x010a
        /*12aa*/ 	.byte	0x3f
	.zero		1


	//   ....[55]....
        /*12ac*/ 	.word	0x00019c10
        /*12b0*/ 	.word	0x0000000e
        /*12b4*/ 	.word	0x00000000
        /*12b8*/ 	.short	0x0101
        /*12ba*/ 	.byte	0x3f
	.zero		1


	//   ....[56]....
        /*12bc*/ 	.word	0x0001afb0
        /*12c0*/ 	.word	0x00000000
        /*12c4*/ 	.word	0x00000000
        /*12c8*/ 	.short	0x0101
        /*12ca*/ 	.byte	0x3f
	.zero		1


	//   ....[57]....
        /*12cc*/ 	.word	0x0001b370
        /*12d0*/ 	.word	0x0000000a
        /*12d4*/ 	.word	0x00000000
        /*12d8*/ 	.short	0x0101
        /*12da*/ 	.byte	0x3f
	.zero		1


	//   ....[58]....
        /*12dc*/ 	.word	0x0001ec00
        /*12e0*/ 	.word	0x00000012
        /*12e4*/ 	.word	0x0002d820
        /*12e8*/ 	.short	0x010a
        /*12ea*/ 	.byte	0x3f
	.zero		1


	//   ....[59]....
        /*12ec*/ 	.word	0x0001ecc0
        /*12f0*/ 	.word	0x0000000a
        /*12f4*/ 	.word	0x0002d8a0
        /*12f8*/ 	.short	0x010a
        /*12fa*/ 	.byte	0x3f
	.zero		1


	//   ....[60]....
        /*12fc*/ 	.word	0x0001f0f0
        /*1300*/ 	.word	0x0000000a
        /*1304*/ 	.word	0x0002d8c0
        /*1308*/ 	.short	0x010a
        /*130a*/ 	.byte	0x3f
	.zero		1


	//   ....[61]....
        /*130c*/ 	.word	0x0001f650
        /*1310*/ 	.word	0x00000009
        /*1314*/ 	.word	0x0002d8a0
        /*1318*/ 	.short	0x010a
        /*131a*/ 	.byte	0x3f
	.zero		1


	//   ....[62]....
        /*131c*/ 	.word	0x0001fa70
        /*1320*/ 	.word	0x00000009
        /*1324*/ 	.word	0x0002d8c0
        /*1328*/ 	.short	0x010a
        /*132a*/ 	.byte	0x3f
	.zero		1


	//   ....[63]....
        /*132c*/ 	.word	0x00021010
        /*1330*/ 	.word	0x00000002
        /*1334*/ 	.word	0x0002d840
        /*1338*/ 	.short	0x010a
        /*133a*/ 	.byte	0x3f
	.zero		1


	//   ....[64]....
        /*133c*/ 	.word	0x00021550
        /*1340*/ 	.word	0x00000002
        /*1344*/ 	.word	0x0002d830
        /*1348*/ 	.short	0x0107
        /*134a*/ 	.byte	0x3f
	.zero		1


	//   ....[65]....
        /*134c*/ 	.word	0x00021620
        /*1350*/ 	.word	0x00000002
        /*1354*/ 	.word	0x0002d830
        /*1358*/ 	.short	0x0101
        /*135a*/ 	.byte	0x3f
	.zero		1


	//   ....[66]....
        /*135c*/ 	.word	0x00022230
        /*1360*/ 	.word	0x00000012
        /*1364*/ 	.word	0x0002d800
        /*1368*/ 	.short	0x0107
        /*136a*/ 	.byte	0x3f
	.zero		1


	//   ....[67]....
        /*136c*/ 	.word	0x00022320
        /*1370*/ 	.word	0x00000012
        /*1374*/ 	.word	0x0002d800
        /*1378*/ 	.short	0x0101
        /*137a*/ 	.byte	0x3f
	.zero		1


	//   ....[68]....
        /*137c*/ 	.word	0x00022340
        /*1380*/ 	.word	0x00000012
        /*1384*/ 	.word	0x0002d820
        /*1388*/ 	.short	0x010a
        /*138a*/ 	.byte	0x3f
	.zero		1


	//   ....[69]....
        /*138c*/ 	.word	0x00022760
        /*1390*/ 	.word	0x00000005
        /*1394*/ 	.word	0x0002d840
        /*1398*/ 	.short	0x010a
        /*139a*/ 	.byte	0x3f
	.zero		1


	//   ....[70]....
        /*139c*/ 	.word	0x00022b70
        /*13a0*/ 	.word	0x00000005
        /*13a4*/ 	.word	0x0002d830
        /*13a8*/ 	.short	0x0107
        /*13aa*/ 	.byte	0x3f
	.zero		1


	//   ....[71]....
        /*13ac*/ 	.word	0x00022c30
        /*13b0*/ 	.word	0x00000005
        /*13b4*/ 	.word	0x0002d830
        /*13b8*/ 	.short	0x0101
        /*13ba*/ 	.byte	0x3f
	.zero		1


	//   ....[72]....
        /*13bc*/ 	.word	0x00022c90
        /*13c0*/ 	.word	0x00000005
        /*13c4*/ 	.word	0x0002d860
        /*13c8*/ 	.short	0x010a
        /*13ca*/ 	.byte	0x3f
	.zero		1


	//   ....[73]....
        /*13cc*/ 	.word	0x00023140
        /*13d0*/ 	.word	0x00000005
        /*13d4*/ 	.word	0x0002d850
        /*13d8*/ 	.short	0x0107
        /*13da*/ 	.byte	0x3f
	.zero		1


	//   ....[74]....
        /*13dc*/ 	.word	0x00023230
        /*13e0*/ 	.word	0x00000005
        /*13e4*/ 	.word	0x0002d850
        /*13e8*/ 	.short	0x0101
        /*13ea*/ 	.byte	0x3f
	.zero		1


	//   ....[75]....
        /*13ec*/ 	.word	0x00023460
        /*13f0*/ 	.word	0x00000000
        /*13f4*/ 	.word	0x0002d860
        /*13f8*/ 	.short	0x010a
        /*13fa*/ 	.byte	0x3f
	.zero		1


	//   ....[76]....
        /*13fc*/ 	.word	0x00023890
        /*1400*/ 	.word	0x00000000
        /*1404*/ 	.word	0x0002d850
        /*1408*/ 	.short	0x0107
        /*140a*/ 	.byte	0x3f
	.zero		1


	//   ....[77]....
        /*140c*/ 	.word	0x00023970
        /*1410*/ 	.word	0x00000000
        /*1414*/ 	.word	0x0002d850
        /*1418*/ 	.short	0x0101
        /*141a*/ 	.byte	0x3f
	.zero		1


	//   ....[78]....
        /*141c*/ 	.word	0x00024ad0
        /*1420*/ 	.word	0x00000005
        /*1424*/ 	.word	0x0002d820
        /*1428*/ 	.short	0x010a
        /*142a*/ 	.byte	0x3f
	.zero		1


	//   ....[79]....
        /*142c*/ 	.word	0x00024c70
        /*1430*/ 	.word	0x00000003
        /*1434*/ 	.word	0x0002d840
        /*1438*/ 	.short	0x010a
        /*143a*/ 	.byte	0x3f
	.zero		1


	//   ....[80]....
        /*143c*/ 	.word	0x00024d00
        /*1440*/ 	.word	0x00000005
        /*1444*/ 	.word	0x0002d840
        /*1448*/ 	.short	0x010a
        /*144a*/ 	.byte	0x3f
	.zero		1


	//   ....[81]....
        /*144c*/ 	.word	0x00024d40
        /*1450*/ 	.word	0x00000003
        /*1454*/ 	.word	0x0002d860
        /*1458*/ 	.short	0x010a
        /*145a*/ 	.byte	0x3f
	.zero		1


	//   ....[82]....
        /*145c*/ 	.word	0x00024d80
        /*1460*/ 	.word	0x00000005
        /*1464*/ 	.word	0x0002d860
        /*1468*/ 	.short	0x010a
        /*146a*/ 	.byte	0x3f
	.zero		1


	//   ....[83]....
        /*146c*/ 	.word	0x00024de0
        /*1470*/ 	.word	0x00000022
        /*1474*/ 	.word	0x0002d890
        /*1478*/ 	.short	0x010a
        /*147a*/ 	.byte	0x3f
	.zero		1


	//   ....[84]....
        /*147c*/ 	.word	0x00024f60
        /*1480*/ 	.word	0x00000022
        /*1484*/ 	.word	0x0002d890
        /*1488*/ 	.short	0x010a
        /*148a*/ 	.byte	0x3f
	.zero		1


	//   ....[85]....
        /*148c*/ 	.word	0x000250e0
        /*1490*/ 	.word	0x00000022
        /*1494*/ 	.word	0x0002d890
        /*1498*/ 	.short	0x010a
        /*149a*/ 	.byte	0x3f
	.zero		1


	//   ....[86]....
        /*149c*/ 	.word	0x00025250
        /*14a0*/ 	.word	0x00000022
        /*14a4*/ 	.word	0x0002d8b0
        /*14a8*/ 	.short	0x010a
        /*14aa*/ 	.byte	0x3f
	.zero		1


	//   ....[87]....
        /*14ac*/ 	.word	0x00025500
        /*14b0*/ 	.word	0x00000002
        /*14b4*/ 	.word	0x0002d800
        /*14b8*/ 	.short	0x010a
        /*14ba*/ 	.byte	0x3f
	.zero		1


	//   ....[88]....
        /*14bc*/ 	.word	0x00025710
        /*14c0*/ 	.word	0x00000002
        /*14c4*/ 	.word	0x0002d800
        /*14c8*/ 	.short	0x010a
        /*14ca*/ 	.byte	0x3f
	.zero		1


	//   ....[89]....
        /*14cc*/ 	.word	0x00025760
        /*14d0*/ 	.word	0x00000000
        /*14d4*/ 	.word	0x0002d830
        /*14d8*/ 	.short	0x010a
        /*14da*/ 	.byte	0x3f
	.zero		1


	//   ....[90]....
        /*14dc*/ 	.word	0x000257b0
        /*14e0*/ 	.word	0x00000009
        /*14e4*/ 	.word	0x0002d830
        /*14e8*/ 	.short	0x010a
        /*14ea*/ 	.byte	0x3f
	.zero		1


	//   ....[91]....
        /*14ec*/ 	.word	0x00025800
        /*14f0*/ 	.word	0x00000009
        /*14f4*/ 	.word	0x0002d850
        /*14f8*/ 	.short	0x010a
        /*14fa*/ 	.byte	0x3f
	.zero		1


	//   ....[92]....
        /*14fc*/ 	.word	0x00025850
        /*1500*/ 	.word	0x00000003
        /*1504*/ 	.word	0x0002d830
        /*1508*/ 	.short	0x010a
        /*150a*/ 	.byte	0x3f
	.zero		1


	//   ....[93]....
        /*150c*/ 	.word	0x000258a0
        /*1510*/ 	.word	0x00000003
        /*1514*/ 	.word	0x0002d850
        /*1518*/ 	.short	0x010a
        /*151a*/ 	.byte	0x3f
	.zero		1


	//   ....[94]....
        /*151c*/ 	.word	0x000258f0
        /*1520*/ 	.word	0x00000003
        /*1524*/ 	.word	0x0002d830
        /*1528*/ 	.short	0x010a
        /*152a*/ 	.byte	0x3f
	.zero		1


	//   ....[95]....
        /*152c*/ 	.word	0x00025940
        /*1530*/ 	.word	0x00000003
        /*1534*/ 	.word	0x0002d850
        /*1538*/ 	.short	0x010a
        /*153a*/ 	.byte	0x3f
	.zero		1


	//   ....[96]....
        /*153c*/ 	.word	0x00025990
        /*1540*/ 	.word	0x0000000e
        /*1544*/ 	.word	0x0002d850
        /*1548*/ 	.short	0x010a
        /*154a*/ 	.byte	0x3f
	.zero		1


	//   ....[97]....
        /*154c*/ 	.word	0x00026100
        /*1550*/ 	.word	0x00000012
        /*1554*/ 	.word	0x0002d820
        /*1558*/ 	.short	0x010a
        /*155a*/ 	.byte	0x3f
	.zero		1


	//   ....[98]....
        /*155c*/ 	.word	0x00026150
        /*1560*/ 	.word	0x0000000a
        /*1564*/ 	.word	0x0002d8a0
        /*1568*/ 	.short	0x010a
        /*156a*/ 	.byte	0x3f
	.zero		1


	//   ....[99]....
        /*156c*/ 	.word	0x000261a0
        /*1570*/ 	.word	0x0000000a
        /*1574*/ 	.word	0x0002d8c0
        /*1578*/ 	.short	0x010a
        /*157a*/ 	.byte	0x3f
	.zero		1


	//   ....[100]....
        /*157c*/ 	.word	0x000261f0
        /*1580*/ 	.word	0x00000009
        /*1584*/ 	.word	0x0002d8a0
        /*1588*/ 	.short	0x010a
        /*158a*/ 	.byte	0x3f
	.zero		1


	//   ....[101]....
        /*158c*/ 	.word	0x00026240
        /*1590*/ 	.word	0x00000009
        /*1594*/ 	.word	0x0002d8c0
        /*1598*/ 	.short	0x010a
        /*159a*/ 	.byte	0x3f
	.zero		1


	//   ....[102]....
        /*159c*/ 	.word	0x00026360
        /*15a0*/ 	.word	0x00000002
        /*15a4*/ 	.word	0x0002d840
        /*15a8*/ 	.short	0x010a
        /*15aa*/ 	.byte	0x3f
	.zero		1


	//   ....[103]....
        /*15ac*/ 	.word	0x00027190
        /*15b0*/ 	.word	0x00000012
        /*15b4*/ 	.word	0x0002d820
        /*15b8*/ 	.short	0x010a
        /*15ba*/ 	.byte	0x3f
	.zero		1


	//   ....[104]....
        /*15bc*/ 	.word	0x000271e0
        /*15c0*/ 	.word	0x00000005
        /*15c4*/ 	.word	0x0002d840
        /*15c8*/ 	.short	0x010a
        /*15ca*/ 	.byte	0x3f
	.zero		1


	//   ....[105]....
        /*15cc*/ 	.word	0x00027780
        /*15d0*/ 	.word	0x00000005
        /*15d4*/ 	.word	0x0002d860
        /*15d8*/ 	.short	0x010a
        /*15da*/ 	.byte	0x3f
	.zero		1


	//   ....[106]....
        /*15dc*/ 	.word	0x00027d60
        /*15e0*/ 	.word	0x00000000
        /*15e4*/ 	.word	0x0002d860
        /*15e8*/ 	.short	0x010a
        /*15ea*/ 	.byte	0x3f
	.zero		1


	//   ....[107]....
        /*15ec*/ 	.word	0x00028d50
        /*15f0*/ 	.word	0x00000005
        /*15f4*/ 	.word	0x0002d820
        /*15f8*/ 	.short	0x010a
        /*15fa*/ 	.byte	0x3f
	.zero		1


	//   ....[108]....
        /*15fc*/ 	.word	0x00028ef0
        /*1600*/ 	.word	0x00000003
        /*1604*/ 	.word	0x0002d840
        /*1608*/ 	.short	0x010a
        /*160a*/ 	.byte	0x3f
	.zero		1


	//   ....[109]....
        /*160c*/ 	.word	0x00028f40
        /*1610*/ 	.word	0x00000005
        /*1614*/ 	.word	0x0002d840
        /*1618*/ 	.short	0x010a
        /*161a*/ 	.byte	0x3f
	.zero		1


	//   ....[110]....
        /*161c*/ 	.word	0x00028f90
        /*1620*/ 	.word	0x00000003
        /*1624*/ 	.word	0x0002d860
        /*1628*/ 	.short	0x010a
        /*162a*/ 	.byte	0x3f
	.zero		1


	//----- nvinfo : EIATTR_NUM_MBARRIERS
	.align		4
.L_1263:
        /*162c*/ 	.byte	0x03, 0x38
        /*162e*/ 	.short	0x0016


	//----- nvinfo : EIATTR_EXIT_INSTR_OFFSETS
	.align		4
        /*1630*/ 	.byte	0x04, 0x1c
        /*1632*/ 	.short	(.L_1265 - .L_1264)


	//   ....[0]....
.L_1264:
        /*1634*/ 	.word	0x00024dd0


	//----- nvinfo : EIATTR_MAX_THREADS
	.align		4
.L_1265:
        /*1638*/ 	.byte	0x04, 0x05
        /*163a*/ 	.short	(.L_1267 - .L_1266)
.L_1266:
        /*163c*/ 	.word	0x00000200
        /*1640*/ 	.word	0x00000001
        /*1644*/ 	.word	0x00000001


	//----- nvinfo : EIATTR_CRS_STACK_SIZE
	.align		4
.L_1267:
        /*1648*/ 	.byte	0x04, 0x1e
        /*164a*/ 	.short	(.L_1269 - .L_1268)
.L_1268:
        /*164c*/ 	.word	0x00000000


	//----- nvinfo : EIATTR_CBANK_PARAM_SIZE
	.align		4
.L_1269:
        /*1650*/ 	.byte	0x03, 0x19
        /*1652*/ 	.short	0x0af0


	//----- nvinfo : EIATTR_PARAM_CBANK
	.align		4
        /*1654*/ 	.byte	0x04, 0x0a
        /*1656*/ 	.short	(.L_1271 - .L_1270)
	.align		4
.L_1270:
        /*1658*/ 	.word	index@(.nv.constant0._ZN7cutlass13device_kernelIN5flash11enable_sm90INS1_16FlashAttnFwdSm90INS1_25CollectiveMainloopFwdSm90ILi2EN4cute5tupleIJNS5_1CILi1EEES8_S8_EEENS6_IJNS7_ILi192EEENS7_ILi128EEENS7_ILi96EEEEEELi96ENS_10bfloat16_tEfNS_4arch4Sm90ELb0ELb1ELb0ELb1ELb1ELb1ELb0ELb0ELb1ELb1ELb1ELb0EEENS1_21CollectiveEpilogueFwdINS6_IJSA_SC_SB_EEES9_SE_SG_Li384ELb1ELb1ELb1ELb0EEENS1_36VarlenDynamicPersistentTileSchedulerILi192ELi128ELi384ELi128ELb1ELb1ELb1ELb1ELb0ELb1EEEEEEEEEvNT_6ParamsE)
        /*165c*/ 	.short	0x0210
        /*165e*/ 	.short	0x0af0


	//----- nvinfo : EIATTR_SW_WAR
	.align		4
.L_1271:
        /*1660*/ 	.byte	0x04, 0x36
        /*1662*/ 	.short	(.L_1273 - .L_1272)
.L_1272:
        /*1664*/ 	.word	0x00000008
.L_1273:


//--------------------- .nv.info._ZN7cutlass13device_kernelIN5flash11enable_sm90INS1_16FlashAttnFwdSm90INS1_25CollectiveMainloopFwdSm90ILi2EN4cute5tupleIJNS5_1CILi1EEES8_S8_EEENS6_IJNS7_ILi192EEENS7_ILi128EEENS7_ILi96EEEEEELi96ENS_10bfloat16_tEfNS_4arch4Sm90ELb1ELb0ELb0ELb0ELb1ELb0ELb0ELb0ELb1ELb1ELb1ELb0EEENS1_21CollectiveEpilogueFwdINS6_IJSA_SC_SB_EEES9_SE_SG_Li384ELb0ELb1ELb1ELb0EEENS1_19SingleTileSchedulerILb0ELb1ELb1ELi192EEEEEEEEEvNT_6ParamsE --------------------------
	.section	.nv.info._ZN7cutlass13device_kernelIN5flash11enable_sm90INS1_16FlashAttnFwdSm90INS1_25CollectiveMainloopFwdSm90ILi2EN4cute5tupleIJNS5_1CILi1EEES8_S8_EEENS6_IJNS7_ILi192EEENS7_ILi128EEENS7_ILi96EEEEEELi96ENS_10bfloat16_tEfNS_4arch4Sm90ELb1ELb0ELb0ELb0ELb1ELb0ELb0ELb0ELb1ELb1ELb1ELb0EEENS1_21CollectiveEpilogueFwdINS6_IJSA_SC_SB_EEES9_SE_SG_Li384ELb0ELb1ELb1ELb0EEENS1_19SingleTileSchedulerILb0ELb1ELb1ELi192EEEEEEEEEvNT_6ParamsE,"",@"SHT_CUDA_INFO"
	.sectionflags	@""
	.align	4


	//----- nvinfo : EIATTR_CUDA_API_VERSION
	.align		4
        /*0000*/ 	.byte	0x04, 0x37
        /*0002*/ 	.short	(.L_1275 - .L_1274)
.L_1274:
        /*0004*/ 	.word	0x00000082


	//----- nvinfo : EIATTR_KPARAM_INFO
	.align		4
.L_1275:
        /*0008*/ 	.byte	0x04, 0x17
        /*000a*/ 	.short	(.L_1277 - .L_1276)
.L_1276:
        /*000c*/ 	.word	0x00000000
        /*0010*/ 	.short	0x0000
        /*0012*/ 	.short	0x0070
        /*0014*/ 	.byte	0x00, 0xf0, 0x01, 0x28


	//----- nvinfo : EIATTR_SPARSE_MMA_MASK
	.align		4
.L_1277:
        /*0018*/ 	.byte	0x03, 0x50
        /*001a*/ 	.short	0x0000


	//----- nvinfo : EIATTR_MAXREG_COUNT
	.align		4
        /*001c*/ 	.byte	0x03, 0x1b
        /*001e*/ 	.short	0x0080


	//----- nvinfo : EIATTR_NUM_BARRIERS
	.align		4
        /*0020*/ 	.byte	0x02, 0x4c
        /*0022*/ 	.byte	0x10
	.zero		1


	//----- nvinfo : EIATTR_EXTERNS
	.align		4
        /*0024*/ 	.byte	0x04, 0x0f
        /*0026*/ 	.short	(.L_1279 - .L_1278)


	//   ....[0]....
	.align		4
.L_1278:
        /*0028*/ 	.word	index@(__assertfail)


	//----- nvinfo : EIATTR_ANNOTATIONS
	.align		4
.L_1279:
        /*002c*/ 	.byte	0x04, 0x55
        /*002e*/ 	.short	(.L_1281 - .L_1280)


	//   ....[0]....
.L_1280:
        /*0030*/ 	.word	0x00000001
        /*0034*/ 	.byte	0xb0, 0x08, 0x00, 0x00, 0x01, 0x00, 0x00, 0x00, 0x10, 0x0a, 0x00, 0x00, 0x01, 0x00, 0x00, 0x00
        /*0044*/ 	.byte	0xd0, 0x13, 0x00, 0x00, 0x01, 0x00, 0x00, 0x00, 0x70, 0x93, 0x00, 0x00, 0x01, 0x00, 0x00, 0x00
        /*0054*/ 	.byte	0x80, 0xa6, 0x00, 0x00, 0x01, 0x00, 0x00, 0x00, 0x70, 0xb6, 0x00, 0x00, 0x01, 0x00, 0x00, 0x00
        /*0064*/ 	.byte	0x90, 0xb6, 0x00, 0x00, 0x01, 0x00, 0x00, 0x00, 0xf0, 0xb7, 0x00, 0x00, 0x01, 0x00, 0x00, 0x00
        /*0074*/ 	.byte	0x60, 0xce, 0x00, 0x00, 0x01, 0x00, 0x00, 0x00, 0x80, 0xce, 0x00, 0x00, 0x01, 0x00, 0x00, 0x00
        /*0084*/ 	.byte	0xa0, 0xe2, 0x00, 0x00


	//----- nvinfo : EIATTR_MERCURY_ISA_VERSION
	.align		4
.L_1281:
        /*0088*/ 	.byte	0x03, 0x5f
        /*008a*/ 	.short	0x0101


	//----- nvinfo : EIATTR_INT_WARP_WIDE_INSTR_OFFSETS
	.align		4
        /*008c*/ 	.byte	0x04, 0x31
        /*008e*/ 	.short	(.L_1283 - .L_1282)


	//   ....[0]....
.L_1282:
        /*0090*/ 	.word	0x000000c0


	//   ....[1]....
        /*0094*/ 	.word	0x000000d0


	//   ....[2]....
        /*0098*/ 	.word	0x00000170


	//----- nvinfo : EIATTR_COOP_GROUP_MASK_REGIDS
	.align		4
.L_1283:
        /*009c*/ 	.byte	0x04, 0x29
        /*009e*/ 	.short	(.L_1285 - .L_1284)


	//   ....[0]....
.L_1284:
        /*00a0*/ 	.word	0xffffffff


	//   ....[1]....
        /*00a4*/ 	.word	0xffffffff


	//   ....[2]....
        /*00a8*/ 	.word	0xffffffff


	//   ....[3]....
        /*00ac*/ 	.word	0xffffffff


	//   ....[4]....
        /*00b0*/ 	.word	0xffffffff


	//   ....[5]....
        /*00b4*/ 	.word	0xffffffff


	//   ....[6]....
        /*00b8*/ 	.word	0xffffffff


	//   ....[7]....
        /*00bc*/ 	.word	0xffffffff


	//   ....[8]....
        /*00c0*/ 	.word	0xffffffff


	//   ....[9]....
        /*00c4*/ 	.word	0xffffffff


	//   ....[10]....
        /*00c8*/ 	.word	0xffffffff


	//   ....[11]....
        /*00cc*/ 	.word	0xffffffff


	//   ....[12]....
        /*00d0*/ 	.word	0xffffffff


	//   ....[13]....
        /*00d4*/ 	.word	0xffffffff


	//   ....[14]....
        /*00d8*/ 	.word	0xffffffff


	//   ....[15]....
        /*00dc*/ 	.word	0xffffffff


	//   ....[16]....
        /*00e0*/ 	.word	0xffffffff


	//   ....[17]....
        /*00e4*/ 	.word	0xffffffff


	//   ....[18]....
        /*00e8*/ 	.word	0xffffffff


	//   ....[19]....
        /*00ec*/ 	.word	0xffffffff


	//   ....[20]....
        /*00f0*/ 	.word	0xffffffff


	//   ....[21]....
        /*00f4*/ 	.word	0xffffffff


	//   ....[22]....
        /*00f8*/ 	.word	0xffffffff


	//   ....[23]....
        /*00fc*/ 	.word	0xffffffff


	//   ....[24]....
        /*0100*/ 	.word	0xffffffff


	//   ....[25]....
        /*0104*/ 	.word	0xffffffff


	//   ....[26]....
        /*0108*/ 	.word	0xffffffff


	//   ....[27]....
        /*010c*/ 	.word	0xffffffff


	//   ....[28]....
        /*0110*/ 	.word	0xffffffff


	//   ....[29]....
        /*0114*/ 	.word	0xffffffff


	//   ....[30]....
        /*0118*/ 	.word	0xffffffff


	//   ....[31]....
        /*011c*/ 	.word	0xffffffff


	//   ....[32]....
        /*0120*/ 	.word	0xffffffff


	//   ....[33]....
        /*0124*/ 	.word	0xffffffff


	//   ....[34]....
        /*0128*/ 	.word	0xffffffff


	//   ....[35]....
        /*012c*/ 	.word	0xffffffff


	//   ....[36]....
        /*0130*/ 	.word	0xffffffff


	//   ....[37]....
        /*0134*/ 	.word	0xffffffff


	//   ....[38]....
        /*0138*/ 	.word	0xffffffff


	//   ....[39]....
        /*013c*/ 	.word	0xffffffff


	//   ....[40]....
        /*0140*/ 	.word	0xffffffff


	//   ....[41]....
        /*0144*/ 	.word	0xffffffff


	//   ....[42]....
        /*0148*/ 	.word	0xffffffff


	//   ....[43]....
        /*014c*/ 	.word	0xffffffff


	//   ....[44]....
        /*0150*/ 	.word	0xffffffff


	//   ....[45]....
        /*0154*/ 	.word	0xffffffff


	//   ....[46]....
        /*0158*/ 	.word	0xffffffff


	//   ....[47]....
        /*015c*/ 	.word	0xffffffff


	//   ....[48]....
        /*0160*/ 	.word	0xffffffff


	//   ....[49]....
        /*0164*/ 	.word	0xffffffff


	//   ....[50]....
        /*0168*/ 	.word	0xffffffff


	//   ....[51]....
        /*016c*/ 	.word	0xffffffff


	//   ....[52]....
        /*0170*/ 	.word	0xffffffff


	//   ....[53]....
        /*0174*/ 	.word	0xffffffff


	//   ....[54]....
        /*0178*/ 	.word	0xffffffff


	//   ....[55]....
        /*017c*/ 	.word	0xffffffff


	//   ....[56]....
        /*0180*/ 	.word	0xffffffff


	//   ....[57]....
        /*0184*/ 	.word	0xffffffff


	//   ....[58]....
        /*0188*/ 	.word	0xffffffff


	//   ....[59]....
        /*018c*/ 	.word	0xffffffff


	//   ....[60]....
        /*0190*/ 	.word	0xffffffff


	//   ....[61]....
        /*0194*/ 	.word	0xffffffff


	//   ....[62]....
        /*0198*/ 	.word	0xffffffff


	//   ....[63]....
        /*019c*/ 	.word	0xffffffff


	//   ....[64]....
        /*01a0*/ 	.word	0xffffffff


	//   ....[65]....
        /*01a4*/ 	.word	0xffffffff


	//   ....[66]....
        /*01a8*/ 	.word	0xffffffff


	//   ....[67]....
        /*01ac*/ 	.word	0xffffffff


	//   ....[68]....
        /*01b0*/ 	.word	0xffffffff


	//   ....[69]....
        /*01b4*/ 	.word	0xffffffff


	//   ....[70]....
        /*01b8*/ 	.word	0xffffffff


	//   ....[71]....
        /*01bc*/ 	.word	0xffffffff


	//   ....[72]....
        /*01c0*/ 	.word	0xffffffff


	//   ....[73]....
        /*01c4*/ 	.word	0xffffffff


	//   ....[74]....
        /*01c8*/ 	.word	0xffffffff


	//   ....[75]....
        /*01cc*/ 	.word	0xffffffff


	//   ....[76]....
        /*01d0*/ 	.word	0xffffffff


	//   ....[77]....
        /*01d4*/ 	.word	0xffffffff


	//   ....[78]....
        /*01d8*/ 	.word	0xffffffff


	//   ....[79]....
        /*01dc*/ 	.word	0xffffffff


	//   ....[80]....
        /*01e0*/ 	.word	0xffffffff


	//   ....[81]....
        /*01e4*/ 	.word	0xffffffff


	//   ....[82]....
        /*01e8*/ 	.word	0xffffffff


	//   ....[83]....
        /*01ec*/ 	.word	0xffffffff


	//   ....[84]....
        /*01f0*/ 	.word	0x0500000f


	//   ....[85]....
        /*01f4*/ 	.word	0x0500000f


	//   ....[86]....
        /*01f8*/ 	.word	0x0500000f


	//   ....[87]....
        /*01fc*/ 	.word	0x0500000f


	//   ....[88]....
        /*0200*/ 	.word	0x0500000f


	//   ....[89]....
        /*0204*/ 	.word	0x0500000f


	//   ....[90]....
        /*0208*/ 	.word	0x0500000f


	//   ....[91]....
        /*020c*/ 	.word	0x0500000f


	//   ....[92]....
        /*0210*/ 	.word	0x0500000f


	//   ....[93]....
        /*0214*/ 	.word	0x0500000f


	//   ....[94]....
        /*0218*/ 	.word	0x0500000f


	//   ....[95]....
        /*021c*/ 	.word	0x0500000f


	//   ....[96]....
        /*0220*/ 	.word	0x0500000f


	//   ....[97]....
        /*0224*/ 	.word	0x0500000f


	//   ....[98]....
        /*0228*/ 	.word	0x0500000f


	//   ....[99]....
        /*022c*/ 	.word	0x0500000f


	//   ....[100]....
        /*0230*/ 	.word	0x0500000f


	//   ....[101]....
        /*0234*/ 	.word	0x0500000f


	//   ....[102]....
        /*0238*/ 	.word	0x0500000f


	//   ....[103]....
        /*023c*/ 	.word	0x0500000f


	//   ....[104]....
        /*0240*/ 	.word	0x0500000f


	//   ....[105]....
        /*0244*/ 	.word	0x0500000f


	//   ....[106]....
        /*0248*/ 	.word	0x0500000f


	//   ....[107]....
        /*024c*/ 	.word	0x0500000f


	//   ....[108]....
        /*0250*/ 	.word	0x0500000f


	//   ....[109]....
        /*0254*/ 	.word	0x0500000f


	//   ....[110]....
        /*0258*/ 	.word	0x0500000f


	//   ....[111]....
        /*025c*/ 	.word	0x0500000f


	//   ....[112]....
        /*0260*/ 	.word	0x0500000f


	//   ....[113]....
        /*0264*/ 	.word	0x0500000f


	//   ....[114]....
        /*0268*/ 	.word	0x0500000f


	//   ....[115]....
        /*026c*/ 	.word	0x0500000f


	//   ....[116]....
        /*0270*/ 	.word	0x0500000f


	//   ....[117]....
        /*0274*/ 	.word	0x0500000f


	//   ....[118]....
        /*0278*/ 	.word	0x0500000f


	//   ....[119]....
        /*027c*/ 	.word	0x0500000f


	//   ....[120]....
        /*0280*/ 	.word	0x0500000f


	//   ....[121]....
        /*0284*/ 	.word	0x0500000f


	//   ....[122]....
        /*0288*/ 	.word	0x0500000f


	//   ....[123]....
        /*028c*/ 	.word	0x0500000f


	//   ....[124]....
        /*0290*/ 	.word	0x0500000f


	//   ....[125]....
        /*0294*/ 	.word	0x0500000f


	//   ....[126]....
        /*0298*/ 	.word	0x0500000f


	//   ....[127]....
        /*029c*/ 	.word	0x0500000f


	//   ....[128]....
        /*02a0*/ 	.word	0x0500000f


	//   ....[129]....
        /*02a4*/ 	.word	0x0500000f


	//----- nvinfo : EIATTR_COOP_GROUP_INSTR_OFFSETS
	.align		4
.L_1285:
        /*02a8*/ 	.byte	0x04, 0x28
        /*02aa*/ 	.short	(.L_1287 - .L_1286)


	//   ....[0]....
.L_1286:
        /*02ac*/ 	.word	0x00000080


	//   ....[1]....
        /*02b0*/ 	.word	0x00000090


	//   ....[2]....
        /*02b4*/ 	.word	0x000002d0


	//   ....[3]....
        /*02b8*/ 	.word	0x00000430


	//   ....[4]....
        /*02bc*/ 	.word	0x00000550


	//   ....[5]....
        /*02c0*/ 	.word	0x000006b0


	//   ....[6]....
        /*02c4*/ 	.word	0x00001150


	//   ....[7]....
        /*02c8*/ 	.word	0x00001c20


	//   ....[8]....
        /*02cc*/ 	.word	0x00002400


	//   ....[9]....
        /*02d0*/ 	.word	0x00002420


	//   ....[10]....
        /*02d4*/ 	.word	0x00002430


	//   ....[11]....
        /*02d8*/ 	.word	0x00002e00


	//   ....[12]....
        /*02dc*/ 	.word	0x00002e50


	//   ....[13]....
        /*02e0*/ 	.word	0x00003be0


	//   ....[14]....
        /*02e4*/ 	.word	0x00004670


	//   ....[15]....
        /*02e8*/ 	.word	0x00004cb0


	//   ....[16]....
        /*02ec*/ 	.word	0x00004d10


	//   ....[17]....
        /*02f0*/ 	.word	0x00004dc0


	//   ....[18]....
        /*02f4*/ 	.word	0x00005680


	//   ....[19]....
        /*02f8*/ 	.word	0x00005700


	//   ....[20]....
        /*02fc*/ 	.word	0x00006760


	//   ....[21]....
        /*0300*/ 	.word	0x00007530


	//   ....[22]....
        /*0304*/ 	.word	0x00007540


	//   ....[23]....
        /*0308*/ 	.word	0x000075a0


	//   ....[24]....
        /*030c*/ 	.word	0x000075c0


	//   ....[25]....
        /*0310*/ 	.word	0x00008960


	//   ....[26]....
        /*0314*/ 	.word	0x00008aa0


	//   ....[27]....
        /*0318*/ 	.word	0x00008ac0


	//   ....[28]....
        /*031c*/ 	.word	0x00008b70


	//   ....[29]....
        /*0320*/ 	.word	0x00008bb0


	//   ....[30]....
        /*0324*/ 	.word	0x00009b30


	//   ....[31]....
        /*0328*/ 	.word	0x00009b70


	//   ....[32]....
        /*032c*/ 	.word	0x00009bb0


	//   ....[33]....
        /*0330*/ 	.word	0x00009bf0


	//   ....[34]....
        /*0334*/ 	.word	0x00009c10


	//   ....[35]....
        /*0338*/ 	.word	0x00009c40


	//   ....[36]....
        /*033c*/ 	.word	0x0000a110


	//   ....[37]....
        /*0340*/ 	.word	0x0000a120


	//   ....[38]....
        /*0344*/ 	.word	0x0000a9f0


	//   ....[39]....
        /*0348*/ 	.word	0x0000bd20


	//   ....[40]....
        /*034c*/ 	.word	0x0000bd30


	//   ....[41]....
        /*0350*/ 	.word	0x0000bd40


	//   ....[42]....
        /*0354*/ 	.word	0x0000bd50


	//   ....[43]....
        /*0358*/ 	.word	0x0000bd70


	//   ....[44]....
        /*035c*/ 	.word	0x0000bda0


	//   ....[45]....
        /*0360*/ 	.word	0x0000bdd0


	//   ....[46]....
        /*0364*/ 	.word	0x0000be00


	//   ....[47]....
        /*0368*/ 	.word	0x0000c740


	//   ....[48]....
        /*036c*/ 	.word	0x0000c760


	//   ....[49]....
        /*0370*/ 	.word	0x0000c770


	//   ....[50]....
        /*0374*/ 	.word	0x0000c7f0


	//   ....[51]....
        /*0378*/ 	.word	0x0000c890


	//   ....[52]....
        /*037c*/ 	.word	0x0000c8a0


	//   ....[53]....
        /*0380*/ 	.word	0x0000c940


	//   ....[54]....
        /*0384*/ 	.word	0x0000c970


	//   ....[55]....
        /*0388*/ 	.word	0x0000c9d0


	//   ....[56]....
        /*038c*/ 	.word	0x0000c9e0


	//   ....[57]....
        /*0390*/ 	.word	0x0000ca10


	//   ....[58]....
        /*0394*/ 	.word	0x0000ca60


	//   ....[59]....
        /*0398*/ 	.word	0x0000d290


	//   ....[60]....
        /*039c*/ 	.word	0x0000d2a0


	//   ....[61]....
        /*03a0*/ 	.word	0x0000d2c0


	//   ....[62]....
        /*03a4*/ 	.word	0x0000d340


	//   ....[63]....
        /*03a8*/ 	.word	0x0000d350


	//   ....[64]....
        /*03ac*/ 	.word	0x0000d3b0


	//   ....[65]....
        /*03b0*/ 	.word	0x0000d3e0


	//   ....[66]....
        /*03b4*/ 	.word	0x0000d420


	//   ....[67]....
        /*03b8*/ 	.word	0x0000d640


	//   ....[68]....
        /*03bc*/ 	.word	0x0000d660


	//   ....[69]....
        /*03c0*/ 	.word	0x0000d680


	//   ....[70]....
        /*03c4*/ 	.word	0x0000d700


	//   ....[71]....
        /*03c8*/ 	.word	0x0000d720


	//   ....[72]....
        /*03cc*/ 	.word	0x0000d7a0


	//   ....[73]....
        /*03d0*/ 	.word	0x0000d7c0


	//   ....[74]....
        /*03d4*/ 	.word	0x0000d7d0


	//   ....[75]....
        /*03d8*/ 	.word	0x0000dd00


	//   ....[76]....
        /*03dc*/ 	.word	0x0000dd30


	//   ....[77]....
        /*03e0*/ 	.word	0x0000dd60


	//   ....[78]....
        /*03e4*/ 	.word	0x0000dd90


	//   ....[79]....
        /*03e8*/ 	.word	0x0000ddc0


	//   ....[80]....
        /*03ec*/ 	.word	0x0000ddf0


	//   ....[81]....
        /*03f0*/ 	.word	0x0000de10


	//   ....[82]....
        /*03f4*/ 	.word	0x0000deb0


	//   ....[83]....
        /*03f8*/ 	.word	0x0000e230


	//   ....[84]....
        /*03fc*/ 	.word	0x0000e7d0


	//   ....[85]....
        /*0400*/ 	.word	0x0000e8c0


	//   ....[86]....
        /*0404*/ 	.word	0x0000e960


	//   ....[87]....
        /*0408*/ 	.word	0x0000e9f0


	//   ....[88]....
        /*040c*/ 	.word	0x0000ead0


	//   ....[89]....
        /*0410*/ 	.word	0x0000eb40


	//   ....[90]....
        /*0414*/ 	.word	0x0000ec20


	//   ....[91]....
        /*0418*/ 	.word	0x0000ecd0


	//   ....[92]....
        /*041c*/ 	.word	0x0000edd0


	//   ....[93]....
        /*0420*/ 	.word	0x0000ee70


	//   ....[94]....
        /*0424*/ 	.word	0x0000eee0


	//   ....[95]....
        /*0428*/ 	.word	0x0000ef90


	//   ....[96]....
        /*042c*/ 	.word	0x0000f060


	//   ....[97]....
        /*0430*/ 	.word	0x0000f0f0


	//   ....[98]....
        /*0434*/ 	.word	0x0000f1c0


	//   ....[99]....
        /*0438*/ 	.word	0x0000f240


	//   ....[100]....
        /*043c*/ 	.word	0x0000f300


	//   ....[101]....
        /*0440*/ 	.word	0x0000f3a0


	//   ....[102]....
        /*0444*/ 	.word	0x0000f470


	//   ....[103]....
        /*0448*/ 	.word	0x0000f4e0


	//   ....[104]....
        /*044c*/ 	.word	0x0000f5a0


	//   ....[105]....
        /*0450*/ 	.word	0x0000f6e0


	//   ....[106]....
        /*0454*/ 	.word	0x0000f7c0


	//   ....[107]....
        /*0458*/ 	.word	0x0000f840


	//   ....[108]....
        /*045c*/ 	.word	0x0000f920


	//   ....[109]....
        /*0460*/ 	.word	0x0000f980


	//   ....[110]....
        /*0464*/ 	.word	0x0000fa50


	//   ....[111]....
        /*0468*/ 	.word	0x0000fab0


	//   ....[112]....
        /*046c*/ 	.word	0x0000fb90


	//   ....[113]....
        /*0470*/ 	.word	0x0000fc80


	//   ....[114]....
        /*0474*/ 	.word	0x0000fd20


	//   ....[115]....
        /*0478*/ 	.word	0x0000fd80


	//   ....[116]....
        /*047c*/ 	.word	0x0000fe70


	//   ....[117]....
        /*0480*/ 	.word	0x0000fed0


	//   ....[118]....
        /*0484*/ 	.word	0x0000ffc0


	//   ....[119]....
        /*0488*/ 	.word	0x00010020


	//   ....[120]....
        /*048c*/ 	.word	0x000100e0


	//   ....[121]....
        /*0490*/ 	.word	0x00010220


	//   ....[122]....
        /*0494*/ 	.word	0x000102d0


	//   ....[123]....
        /*0498*/ 	.word	0x000103c0


	//   ....[124]....
        /*049c*/ 	.word	0x000104d0


	//   ....[125]....
        /*04a0*/ 	.word	0x00010550


	//   ....[126]....
        /*04a4*/ 	.word	0x00010640


	//   ....[127]....
        /*04a8*/ 	.word	0x000106b0


	//   ....[128]....
        /*04ac*/ 	.word	0x00010780


	//   ....[129]....
        /*04b0*/ 	.word	0x00010890


	//----- nvinfo : EIATTR_REG_RECONFIG
	.align		4
.L_1287:
        /*04b4*/ 	.byte	0x01, 0x54
	.zero		2


	//----- nvinfo : EIATTR_SYSCALL_OFFSETS
	.align		4
        /*04b8*/ 	.byte	0x04, 0x46
        /*04ba*/ 	.short	(.L_1289 - .L_1288)


	//   ....[0]....
.L_1288:
        /*04bc*/ 	.word	0x00001380


	//   ....[1]....
        /*04c0*/ 	.word	0x0000b220


	//   ....[2]....
        /*04c4*/ 	.word	0x0000b360


	//   ....[3]....
        /*04c8*/ 	.word	0x0000b450


	//   ....[4]....
        /*04cc*/ 	.word	0x0000c240


	//----- nvinfo : EIATTR_MBARRIER_INSTR_OFFSETS
	.align		4
.L_1289:
        /*04d0*/ 	.byte	0x04, 0x39
        /*04d2*/ 	.short	(.L_1291 - .L_1290)


	//   ....[0]....
.L_1290:
        /*04d4*/ 	.word	0x00000180
        /*04d8*/ 	.word	0x000000ff
        /*04dc*/ 	.word	0x0002d800
        /*04e0*/ 	.short	0x0100
        /*04e2*/ 	.byte	0x08
	.zero		1


	//   ....[1]....
        /*04e4*/ 	.word	0x00000190
        /*04e8*/ 	.word	0x000000ff
        /*04ec*/ 	.word	0x0002d820
        /*04f0*/ 	.short	0x0100
        /*04f2*/ 	.byte	0x08
	.zero		1


	//   ....[2]....
        /*04f4*/ 	.word	0x00000280
        /*04f8*/ 	.word	0x000000ff
        /*04fc*/ 	.word	0x0002d830
        /*0500*/ 	.short	0x0100
        /*0502*/ 	.byte	0x08
	.zero		1


	//   ....[3]....
        /*0504*/ 	.word	0x00000290
        /*0508*/ 	.word	0x000000ff
        /*050c*/ 	.word	0x0002d840
        /*0510*/ 	.short	0x0100
        /*0512*/ 	.byte	0x08
	.zero		1


	//   ....[4]....
        /*0514*/ 	.word	0x000002a0
        /*0518*/ 	.word	0x000000ff
        /*051c*/ 	.word	0x0002d838
        /*0520*/ 	.short	0x0100
        /*0522*/ 	.byte	0x08
	.zero		1


	//   ....[5]....
        /*0524*/ 	.word	0x000002b0
        /*0528*/ 	.word	0x000000ff
        /*052c*/ 	.word	0x0002d848
        /*0530*/ 	.short	0x0100
        /*0532*/ 	.byte	0x08
	.zero		1


	//   ....[6]....
        /*0534*/ 	.word	0x000003e0
        /*0538*/ 	.word	0x000000ff
        /*053c*/ 	.word	0x0002d850
        /*0540*/ 	.short	0x0100
        /*0542*/ 	.byte	0x08
	.zero		1


	//   ....[7]....
        /*0544*/ 	.word	0x000003f0
        /*0548*/ 	.word	0x000000ff
        /*054c*/ 	.word	0x0002d860
        /*0550*/ 	.short	0x0100
        /*0552*/ 	.byte	0x08
	.zero		1


	//   ....[8]....
        /*0554*/ 	.word	0x00000400
        /*0558*/ 	.word	0x000000ff
        /*055c*/ 	.word	0x0002d858
        /*0560*/ 	.short	0x0100
        /*0562*/ 	.byte	0x08
	.zero		1


	//   ....[9]....
        /*0564*/ 	.word	0x00000410
        /*0568*/ 	.word	0x000000ff
        /*056c*/ 	.word	0x0002d868
        /*0570*/ 	.short	0x0100
        /*0572*/ 	.byte	0x08
	.zero		1


	//   ....[10]....
        /*0574*/ 	.word	0x00000500
        /*0578*/ 	.word	0x000000ff
        /*057c*/ 	.word	0x0002d870
        /*0580*/ 	.short	0x0100
        /*0582*/ 	.byte	0x06
	.zero		1


	//   ....[11]....
        /*0584*/ 	.word	0x00000510
        /*0588*/ 	.word	0x000000ff
        /*058c*/ 	.word	0x0002d880
        /*0590*/ 	.short	0x0100
        /*0592*/ 	.byte	0x06
	.zero		1


	//   ....[12]....
        /*0594*/ 	.word	0x00000520
        /*0598*/ 	.word	0x000000ff
        /*059c*/ 	.word	0x0002d878
        /*05a0*/ 	.short	0x0100
        /*05a2*/ 	.byte	0x06
	.zero		1


	//   ....[13]....
        /*05a4*/ 	.word	0x00000530
        /*05a8*/ 	.word	0x000000ff
        /*05ac*/ 	.word	0x0002d888
        /*05b0*/ 	.short	0x0100
        /*05b2*/ 	.byte	0x06
	.zero		1


	//   ....[14]....
        /*05b4*/ 	.word	0x00000660
        /*05b8*/ 	.word	0x000000ff
        /*05bc*/ 	.word	0x0002d890
        /*05c0*/ 	.short	0x0100
        /*05c2*/ 	.byte	0x08
	.zero		1


	//   ....[15]....
        /*05c4*/ 	.word	0x00000670
        /*05c8*/ 	.word	0x000000ff
        /*05cc*/ 	.word	0x0002d8a0
        /*05d0*/ 	.short	0x0100
        /*05d2*/ 	.byte	0x08
	.zero		1


	//   ....[16]....
        /*05d4*/ 	.word	0x00000680
        /*05d8*/ 	.word	0x000000ff
        /*05dc*/ 	.word	0x0002d898
        /*05e0*/ 	.short	0x0100
        /*05e2*/ 	.byte	0x08
	.zero		1


	//   ....[17]....
        /*05e4*/ 	.word	0x00000690
        /*05e8*/ 	.word	0x000000ff
        /*05ec*/ 	.word	0x0002d8a8
        /*05f0*/ 	.short	0x0100
        /*05f2*/ 	.byte	0x08
	.zero		1


	//   ....[18]....
        /*05f4*/ 	.word	0x000007d0
        /*05f8*/ 	.word	0x000000ff
        /*05fc*/ 	.word	0x0002d8b0
        /*0600*/ 	.short	0x0100
        /*0602*/ 	.byte	0x08
	.zero		1


	//   ....[19]....
        /*0604*/ 	.word	0x000007e0
        /*0608*/ 	.word	0x000000ff
        /*060c*/ 	.word	0x0002d8c0
        /*0610*/ 	.short	0x0100
        /*0612*/ 	.byte	0x08
	.zero		1


	//   ....[20]....
        /*0614*/ 	.word	0x000007f0
        /*0618*/ 	.word	0x000000ff
        /*061c*/ 	.word	0x0002d8b8
        /*0620*/ 	.short	0x0100
        /*0622*/ 	.byte	0x08
	.zero		1


	//   ....[21]....
        /*0624*/ 	.word	0x00000800
        /*0628*/ 	.word	0x000000ff
        /*062c*/ 	.word	0x0002d8c8
        /*0630*/ 	.short	0x0100
        /*0632*/ 	.byte	0x08
	.zero		1


	//   ....[22]....
        /*0634*/ 	.word	0x000013b0
        /*0638*/ 	.word	0x000000ff
        /*063c*/ 	.word	0x0002d800
        /*0640*/ 	.short	0x010a
        /*0642*/ 	.byte	0x04
	.zero		1


	//   ....[23]....
        /*0644*/ 	.word	0x00001450
        /*0648*/ 	.word	0x000000ff
        /*064c*/ 	.word	0x0002d830
        /*0650*/ 	.short	0x010a
        /*0652*/ 	.byte	0x04
	.zero		1


	//   ....[24]....
        /*0654*/ 	.word	0x000014c0
        /*0658*/ 	.word	0x000000ff
        /*065c*/ 	.word	0x0002d830
        /*0660*/ 	.short	0x010a
        /*0662*/ 	.byte	0x04
	.zero		1


	//   ....[25]....
        /*0664*/ 	.word	0x00001d50
        /*0668*/ 	.word	0x000000ff
        /*066c*/ 	.word	0x00000000
        /*0670*/ 	.short	0x0101
        /*0672*/ 	.byte	0x04
	.zero		1


	//   ....[26]....
        /*0674*/ 	.word	0x00003d70
        /*0678*/ 	.word	0x000000ff
        /*067c*/ 	.word	0x0002d830
        /*0680*/ 	.short	0x010a
        /*0682*/ 	.byte	0x04
	.zero		1


	//   ....[27]....
        /*0684*/ 	.word	0x00003db0
        /*0688*/ 	.word	0x000000ff
        /*068c*/ 	.word	0x0002d830
        /*0690*/ 	.short	0x010a
        /*0692*/ 	.byte	0x04
	.zero		1


	//   ....[28]....
        /*0694*/ 	.word	0x000040c0
        /*0698*/ 	.word	0x000000ff
        /*069c*/ 	.word	0x0002d850
        /*06a0*/ 	.short	0x010a
        /*06a2*/ 	.byte	0x0a
	.zero		1


	//   ....[29]....
        /*06a4*/ 	.word	0x00004100
        /*06a8*/ 	.word	0x000000ff
        /*06ac*/ 	.word	0x0002d850
        /*06b0*/ 	.short	0x010a
        /*06b2*/ 	.byte	0x0a
	.zero		1


	//   ....[30]....
        /*06b4*/ 	.word	0x00004760
        /*06b8*/ 	.word	0x000000ff
        /*06bc*/ 	.word	0x00000000
        /*06c0*/ 	.short	0x0101
        /*06c2*/ 	.byte	0x0a
	.zero		1


	//   ....[31]....
        /*06c4*/ 	.word	0x000062c0
        /*06c8*/ 	.word	0x000000ff
        /*06cc*/ 	.word	0x00000000
        /*06d0*/ 	.short	0x0101
        /*06d2*/ 	.byte	0x06
	.zero		1


	//   ....[32]....
        /*06d4*/ 	.word	0x00006a60
        /*06d8*/ 	.word	0x000000ff
        /*06dc*/ 	.word	0x0002d830
        /*06e0*/ 	.short	0x010a
        /*06e2*/ 	.byte	0x0a
	.zero		1


	//   ....[33]....
        /*06e4*/ 	.word	0x00006aa0
        /*06e8*/ 	.word	0x000000ff
        /*06ec*/ 	.word	0x0002d830
        /*06f0*/ 	.short	0x010a
        /*06f2*/ 	.byte	0x0a
	.zero		1


	//   ....[34]....
        /*06f4*/ 	.word	0x00006d60
        /*06f8*/ 	.word	0x000000ff
        /*06fc*/ 	.word	0x0002d850
        /*0700*/ 	.short	0x010a
        /*0702*/ 	.byte	0x0a
	.zero		1


	//   ....[35]....
        /*0704*/ 	.word	0x00006da0
        /*0708*/ 	.word	0x000000ff
        /*070c*/ 	.word	0x0002d850
        /*0710*/ 	.short	0x010a
        /*0712*/ 	.byte	0x0a
	.zero		1


	//   ....[36]....
        /*0714*/ 	.word	0x000075b0
        /*0718*/ 	.word	0x000000ff
        /*071c*/ 	.word	0x00000000
        /*0720*/ 	.short	0x0101
        /*0722*/ 	.byte	0x0a
	.zero		1


	//   ....[37]....
        /*0724*/ 	.word	0x000084b0
        /*0728*/ 	.word	0x000000ff
        /*072c*/ 	.word	0x00000000
        /*0730*/ 	.short	0x0101
        /*0732*/ 	.byte	0x06
	.zero		1


	//   ....[38]....
        /*0734*/ 	.word	0x000089f0
        /*0738*/ 	.word	0x000000ff
        /*073c*/ 	.word	0x0002d850
        /*0740*/ 	.short	0x010a
        /*0742*/ 	.byte	0x06
	.zero		1


	//   ....[39]....
        /*0744*/ 	.word	0x00008a30
        /*0748*/ 	.word	0x000000ff
        /*074c*/ 	.word	0x0002d850
        /*0750*/ 	.short	0x010a
        /*0752*/ 	.byte	0x06
	.zero		1


	//   ....[40]....
        /*0754*/ 	.word	0x00009220
        /*0758*/ 	.word	0x000000ff
        /*075c*/ 	.word	0x00000000
        /*0760*/ 	.short	0x0101
        /*0762*/ 	.byte	0x06
	.zero		1


	//   ....[41]....
        /*0764*/ 	.word	0x00009c30
        /*0768*/ 	.word	0x000000ff
        /*076c*/ 	.word	0x00000000
        /*0770*/ 	.short	0x0101
        /*0772*/ 	.byte	0x04
	.zero		1


	//   ....[42]....
        /*0774*/ 	.word	0x0000b940
        /*0778*/ 	.word	0x000000ff
        /*077c*/ 	.word	0x0002d840
        /*0780*/ 	.short	0x010a
        /*0782*/ 	.byte	0x2c
	.zero		1


	//   ....[43]....
        /*0784*/ 	.word	0x0000c000
        /*0788*/ 	.word	0x000000ff
        /*078c*/ 	.word	0x0002d830
        /*0790*/ 	.short	0x0107
        /*0792*/ 	.byte	0x2c
	.zero		1


	//   ....[44]....
        /*0794*/ 	.word	0x0000c070
        /*0798*/ 	.word	0x000000ff
        /*079c*/ 	.word	0x0002d830
        /*07a0*/ 	.short	0x0101
        /*07a2*/ 	.byte	0x2c
	.zero		1


	//   ....[45]....
        /*07a4*/ 	.word	0x0000cbb0
        /*07a8*/ 	.word	0x000000ff
        /*07ac*/ 	.word	0x0002d800
        /*07b0*/ 	.short	0x0107
        /*07b2*/ 	.byte	0x2c
	.zero		1


	//   ....[46]....
        /*07b4*/ 	.word	0x0000cc10
        /*07b8*/ 	.word	0x000000ff
        /*07bc*/ 	.word	0x0002d800
        /*07c0*/ 	.short	0x0101
        /*07c2*/ 	.byte	0x2c
	.zero		1


	//   ....[47]....
        /*07c4*/ 	.word	0x0000cc40
        /*07c8*/ 	.word	0x000000ff
        /*07cc*/ 	.word	0x0002d820
        /*07d0*/ 	.short	0x010a
        /*07d2*/ 	.byte	0x2c
	.zero		1


	//   ....[48]....
        /*07d4*/ 	.word	0x0000d060
        /*07d8*/ 	.word	0x00000007
        /*07dc*/ 	.word	0x0002d840
        /*07e0*/ 	.short	0x010a
        /*07e2*/ 	.byte	0x3f
	.zero		1


	//   ....[49]....
        /*07e4*/ 	.word	0x0000d4d0
        /*07e8*/ 	.word	0x00000007
        /*07ec*/ 	.word	0x0002d830
        /*07f0*/ 	.short	0x0107
        /*07f2*/ 	.byte	0x3f
	.zero		1


	//   ....[50]....
        /*07f4*/ 	.word	0x0000d580
        /*07f8*/ 	.word	0x00000007
        /*07fc*/ 	.word	0x0002d830
        /*0800*/ 	.short	0x0101
        /*0802*/ 	.byte	0x3f
	.zero		1


	//   ....[51]....
        /*0804*/ 	.word	0x0000d5e0
        /*0808*/ 	.word	0x00000007
        /*080c*/ 	.word	0x0002d860
        /*0810*/ 	.short	0x010a
        /*0812*/ 	.byte	0x3f
	.zero		1


	//   ....[52]....
        /*0814*/ 	.word	0x0000d940
        /*0818*/ 	.word	0x00000007
        /*081c*/ 	.word	0x0002d850
        /*0820*/ 	.short	0x0107
        /*0822*/ 	.byte	0x3f
	.zero		1


	//   ....[53]....
        /*0824*/ 	.word	0x0000da90
        /*0828*/ 	.word	0x00000007
        /*082c*/ 	.word	0x0002d850
        /*0830*/ 	.short	0x0101
        /*0832*/ 	.byte	0x3f
	.zero		1


	//   ....[54]....
        /*0834*/ 	.word	0x0000dc30
        /*0838*/ 	.word	0x00000000
        /*083c*/ 	.word	0x0002d860
        /*0840*/ 	.short	0x010a
        /*0842*/ 	.byte	0x3f
	.zero		1


	//   ....[55]....
        /*0844*/ 	.word	0x0000e070
        /*0848*/ 	.word	0x00000000
        /*084c*/ 	.word	0x0002d850
        /*0850*/ 	.short	0x0107
        /*0852*/ 	.byte	0x3f
	.zero		1


	//   ....[56]....
        /*0854*/ 	.word	0x0000e130
        /*0858*/ 	.word	0x00000000
        /*085c*/ 	.word	0x0002d850
        /*0860*/ 	.short	0x0101
        /*0862*/ 	.byte	0x3f
	.zero		1


	//   ....[57]....
        /*0864*/ 	.word	0x0000e1c0
        /*0868*/ 	.word	0x00000007
        /*086c*/ 	.word	0x0002d820
        /*0870*/ 	.short	0x010a
        /*0872*/ 	.byte	0x3f
	.zero		1


	//   ....[58]....
        /*0874*/ 	.word	0x0000e340
        /*0878*/ 	.word	0x00000005
        /*087c*/ 	.word	0x0002d840
        /*0880*/ 	.short	0x010a
        /*0882*/ 	.byte	0x3f
	.zero		1


	//   ....[59]....
        /*0884*/ 	.word	0x0000e3e0
        /*0888*/ 	.word	0x00000003
        /*088c*/ 	.word	0x0002d840
        /*0890*/ 	.short	0x010a
        /*0892*/ 	.byte	0x3f
	.zero		1


	//   ....[60]....
        /*0894*/ 	.word	0x0000e420
        /*0898*/ 	.word	0x00000005
        /*089c*/ 	.word	0x0002d860
        /*08a0*/ 	.short	0x010a
        /*08a2*/ 	.byte	0x3f
	.zero		1


	//   ....[61]....
        /*08a4*/ 	.word	0x0000e460
        /*08a8*/ 	.word	0x00000003
        /*08ac*/ 	.word	0x0002d860
        /*08b0*/ 	.short	0x010a
        /*08b2*/ 	.byte	0x3f
	.zero		1


	//   ....[62]....
        /*08b4*/ 	.word	0x0000e4e0
        /*08b8*/ 	.word	0x00000003
        /*08bc*/ 	.word	0x0002d800
        /*08c0*/ 	.short	0x010a
        /*08c2*/ 	.byte	0x3f
	.zero		1


	//   ....[63]....
        /*08c4*/ 	.word	0x0000e550
        /*08c8*/ 	.word	0x00000003
        /*08cc*/ 	.word	0x0002d830
        /*08d0*/ 	.short	0x010a
        /*08d2*/ 	.byte	0x3f
	.zero		1


	//   ....[64]....
        /*08d4*/ 	.word	0x0000e5b0
        /*08d8*/ 	.word	0x00000011
        /*08dc*/ 	.word	0x0002d830
        /*08e0*/ 	.short	0x010a
        /*08e2*/ 	.byte	0x3f
	.zero		1


	//   ....[65]....
        /*08e4*/ 	.word	0x0000e610
        /*08e8*/ 	.word	0x00000011
        /*08ec*/ 	.word	0x0002d850
        /*08f0*/ 	.short	0x010a
        /*08f2*/ 	.byte	0x3f
	.zero		1


	//   ....[66]....
        /*08f4*/ 	.word	0x0000e670
        /*08f8*/ 	.word	0x00000013
        /*08fc*/ 	.word	0x0002d830
        /*0900*/ 	.short	0x010a
        /*0902*/ 	.byte	0x3f
	.zero		1


	//   ....[67]....
        /*0904*/ 	.word	0x0000e6d0
        /*0908*/ 	.word	0x00000013
        /*090c*/ 	.word	0x0002d850
        /*0910*/ 	.short	0x010a
        /*0912*/ 	.byte	0x3f
	.zero		1


	//   ....[68]....
        /*0914*/ 	.word	0x0000e730
        /*0918*/ 	.word	0x00000004
        /*091c*/ 	.word	0x0002d850
        /*0920*/ 	.short	0x010a
        /*0922*/ 	.byte	0x3f
	.zero		1


	//   ....[69]....
        /*0924*/ 	.word	0x0000e810
        /*0928*/ 	.word	0x00000003
        /*092c*/ 	.word	0x0002d840
        /*0930*/ 	.short	0x010a
        /*0932*/ 	.byte	0x3f
	.zero		1


	//   ....[70]....
        /*0934*/ 	.word	0x0000f5e0
        /*0938*/ 	.word	0x00000003
        /*093c*/ 	.word	0x0002d820
        /*0940*/ 	.short	0x010a
        /*0942*/ 	.byte	0x3f
	.zero		1


	//   ....[71]....
        /*0944*/ 	.word	0x0000f630
        /*0948*/ 	.word	0x00000007
        /*094c*/ 	.word	0x0002d840
        /*0950*/ 	.short	0x010a
        /*0952*/ 	.byte	0x3f
	.zero		1


	//   ....[72]....
        /*0954*/ 	.word	0x0000fbd0
        /*0958*/ 	.word	0x00000007
        /*095c*/ 	.word	0x0002d860
        /*0960*/ 	.short	0x010a
        /*0962*/ 	.byte	0x3f
	.zero		1


	//   ....[73]....
        /*0964*/ 	.word	0x00010170
        /*0968*/ 	.word	0x00000000
        /*096c*/ 	.word	0x0002d860
        /*0970*/ 	.short	0x010a
        /*0972*/ 	.byte	0x3f
	.zero		1


	//   ....[74]....
        /*0974*/ 	.word	0x000107b0
        /*0978*/ 	.word	0x00000007
        /*097c*/ 	.word	0x0002d820
        /*0980*/ 	.short	0x010a
        /*0982*/ 	.byte	0x3f
	.zero		1


	//   ....[75]....
        /*0984*/ 	.word	0x00010950
        /*0988*/ 	.word	0x00000005
        /*098c*/ 	.word	0x0002d840
        /*0990*/ 	.short	0x010a
        /*0992*/ 	.byte	0x3f
	.zero		1


	//   ....[76]....
        /*0994*/ 	.word	0x000109a0
        /*0998*/ 	.word	0x00000003
        /*099c*/ 	.word	0x0002d840
        /*09a0*/ 	.short	0x010a
        /*09a2*/ 	.byte	0x3f
	.zero		1


	//   ....[77]....
        /*09a4*/ 	.word	0x000109f0
        /*09a8*/ 	.word	0x00000005
        /*09ac*/ 	.word	0x0002d860
        /*09b0*/ 	.short	0x010a
        /*09b2*/ 	.byte	0x3f
	.zero		1


	//----- nvinfo : EIATTR_NUM_MBARRIERS
	.align		4
.L_1291:
        /*09b4*/ 	.byte	0x03, 0x38
        /*09b6*/ 	.short	0x0016


	//----- nvinfo : EIATTR_EXIT_INSTR_OFFSETS
	.align		4
        /*09b8*/ 	.byte	0x04, 0x1c
        /*09ba*/ 	.short	(.L_1293 - .L_1292)


	//   ....[0]....
.L_1292:
        /*09bc*/ 	.word	0x0000e4b0


	//----- nvinfo : EIATTR_MAX_THREADS
	.align		4
.L_1293:
        /*09c0*/ 	.byte	0x04, 0x05
        /*09c2*/ 	.short	(.L_1295 - .L_1294)
.L_1294:
        /*09c4*/ 	.word	0x00000200
        /*09c8*/ 	.word	0x00000001
        /*09cc*/ 	.word	0x00000001


	//----- nvinfo : EIATTR_CRS_STACK_SIZE
	.align		4
.L_1295:
        /*09d0*/ 	.byte	0x04, 0x1e
        /*09d2*/ 	.short	(.L_1297 - .L_1296)
.L_1296:
        /*09d4*/ 	.word	0x00000000


	//----- nvinfo : EIATTR_CBANK_PARAM_SIZE
	.align		4
.L_1297:
        /*09d8*/ 	.byte	0x03, 0x19
        /*09da*/ 	.short	0x0a70


	//----- nvinfo : EIATTR_PARAM_CBANK
	.align		4
        /*09dc*/ 	.byte	0x04, 0x0a
        /*09de*/ 	.short	(.L_1299 - .L_1298)
	.align		4
.L_1298:
        /*09e0*/ 	.word	index@(.nv.constant0._ZN7cutlass13device_kernelIN5flash11enable_sm90INS1_16FlashAttnFwdSm90INS1_25CollectiveMainloopFwdSm90ILi2EN4cute5tupleIJNS5_1CILi1EEES8_S8_EEENS6_IJNS7_ILi192EEENS7_ILi128EEENS7_ILi96EEEEEELi96ENS_10bfloat16_tEfNS_4arch4Sm90ELb1ELb0ELb0ELb0ELb1ELb0ELb0ELb0ELb1ELb1ELb1ELb0EEENS1_21CollectiveEpilogueFwdINS6_IJSA_SC_SB_EEES9_SE_SG_Li384ELb0ELb1ELb1ELb0EEENS1_19SingleTileSchedulerILb0ELb1ELb1ELi192EEEEEEEEEvNT_6ParamsE)
        /*09e4*/ 	.short	0x0210
        /*09e6*/ 	.short	0x0a70


	//----- nvinfo : EIATTR_SW_WAR
	.align		4
.L_1299:
        /*09e8*/ 	.byte	0x04, 0x36
        /*09ea*/ 	.short	(.L_1301 - .L_1300)
.L_1300:
        /*09ec*/ 	.word	0x00000008
.L_1301:


//--------------------- .nv.info._ZN7cutlass13device_kernelIN5flash11enable_sm90INS1_16FlashAttnFwdSm90INS1_25CollectiveMainloopFwdSm90ILi2EN4cute5tupleIJNS5_1CILi1EEES8_S8_EEENS6_IJNS7_ILi192EEENS7_ILi128EEENS7_ILi96EEEEEELi96ENS_10bfloat16_tEfNS_4arch4Sm90ELb1ELb0ELb0ELb1ELb1ELb0ELb0ELb0ELb1ELb1ELb1ELb0EEENS1_21CollectiveEpilogueFwdINS6_IJSA_SC_SB_EEES9_SE_SG_Li384ELb1ELb1ELb1ELb0EEENS1_36VarlenDynamicPersistentTileSchedulerILi192ELi128ELi384ELi128ELb1ELb1ELb1ELb1ELb1ELb1EEEEEEEEEvNT_6ParamsE --------------------------
	.section	.nv.info._ZN7cutlass13device_kernelIN5flash11enable_sm90INS1_16FlashAttnFwdSm90INS1_25CollectiveMainloopFwdSm90ILi2EN4cute5tupleIJNS5_1CILi1EEES8_S8_EEENS6_IJNS7_ILi192EEENS7_ILi128EEENS7_ILi96EEEEEELi96ENS_10bfloat16_tEfNS_4arch4Sm90ELb1ELb0ELb0ELb1ELb1ELb0ELb0ELb0ELb1ELb1ELb1ELb0EEENS1_21CollectiveEpilogueFwdINS6_IJSA_SC_SB_EEES9_SE_SG_Li384ELb1ELb1ELb1ELb0EEENS1_36VarlenDynamicPersistentTileSchedulerILi192ELi128ELi384ELi128ELb1ELb1ELb1ELb1ELb1ELb1EEEEEEEEEvNT_6ParamsE,"",@"SHT_CUDA_INFO"
	.sectionflags	@""
	.align	4


	//----- nvinfo : EIATTR_CUDA_API_VERSION
	.align		4
        /*0000*/ 	.byte	0x04, 0x37
        /*0002*/ 	.short	(.L_1303 - .L_1302)
.L_1302:
        /*0004*/ 	.word	0x00000082


	//----- nvinfo : EIATTR_KPARAM_INFO
	.align		4
.L_1303:
        /*0008*/ 	.byte	0x04, 0x17
        /*000a*/ 	.short	(.L_1305 - .L_1304)
.L_1304:
        /*000c*/ 	.word	0x00000000
        /*0010*/ 	.short	0x0000
        /*0012*/ 	.short	0x0070
        /*0014*/ 	.byte	0x00, 0xf0, 0x01, 0x2a


	//----- nvinfo : EIATTR_SPARSE_MMA_MASK
	.align		4
.L_1305:
        /*0018*/ 	.byte	0x03, 0x50
        /*001a*/ 	.short	0x0000


	//----- nvinfo : EIATTR_MAXREG_COUNT
	.align		4
        /*001c*/ 	.byte	0x03, 0x1b
        /*001e*/ 	.short	0x0080


	//----- nvinfo : EIATTR_NUM_BARRIERS
	.align		4
        /*0020*/ 	.byte	0x02, 0x4c
        /*0022*/ 	.byte	0x10
	.zero		1


	//----- nvinfo : EIATTR_EXTERNS
	.align		4
        /*0024*/ 	.byte	0x04, 0x0f
        /*0026*/ 	.short	(.L_1307 - .L_1306)


	//   ....[0]....
	.align		4
.L_1306:
        /*0028*/ 	.word	index@(__assertfail)


	//----- nvinfo : EIATTR_ANNOTATIONS
	.align		4
.L_1307:
        /*002c*/ 	.byte	0x04, 0x55
        /*002e*/ 	.short	(.L_1309 - .L_1308)


	//   ....[0]....
.L_1308:
        /* <DEDUP_REMOVED lines=37> */


	//----- nvinfo : EIATTR_MERCURY_ISA_VERSION
	.align		4
.L_1309:
        /*0268*/ 	.byte	0x03, 0x5f
        /*026a*/ 	.short	0x0101


	//----- nvinfo : EIATTR_UNUSED_LOAD_BYTE_OFFSET
	.align		4
        /*026c*/ 	.byte	0x04, 0x44
        /*026e*/ 	.short	(.L_1311 - .L_1310)


	//   ....[0]....
.L_1310:
        /*0270*/ 	.word	0x00000970
        /*0274*/ 	.word	0x0000fff0


	//   ....[1]....
        /*0278*/ 	.word	0x000094d0
        /*027c*/ 	.word	0x0000fff0


	//----- nvinfo : EIATTR_INT_WARP_WIDE_INSTR_OFFSETS
	.align		4
.L_1311:
        /*0280*/ 	.byte	0x04, 0x31
        /*0282*/ 	.short	(.L_1313 - .L_1312)


	//   ....[0]....
.L_1312:
        /*0284*/ 	.word	0x000000c0


	//   ....[1]....
        /*0288*/ 	.word	0x000000d0


	//   ....[2]....
        /*028c*/ 	.word	0x00000170


	//   ....[3]....
        /*0290*/ 	.word	0x0000d740


	//   ....[4]....
        /*0294*/ 	.word	0x0000d7d0


	//   ....[5]....
        /*0298*/ 	.word	0x00010480


	//   ....[6]....
        /*029c*/ 	.word	0x00010510


	//----- nvinfo : EIATTR_COOP_GROUP_MASK_REGIDS
	.align		4
.L_1313:
        /*02a0*/ 	.byte	0x04, 0x29
        /*02a2*/ 	.short	(.L_1315 - .L_1314)


	//   ....[0]....
.L_1314:
        /*02a4*/ 	.word	0xffffffff


	//   ....[1]....
        /*02a8*/ 	.word	0xffffffff


	//   ....[2]....
        /*02ac*/ 	.word	0xffffffff


	//   ....[3]....
        /*02b0*/ 	.word	0xffffffff


	//   ....[4]....
        /*02b4*/ 	.word	0xffffffff


	//   ....[5]....
        /*02b8*/ 	.word	0xffffffff


	//   ....[6]....
        /*02bc*/ 	.word	0xffffffff


	//   ....[7]....
        /*02c0*/ 	.word	0xffffffff


	//   ....[8]....
        /*02c4*/ 	.word	0xffffffff


	//   ....[9]....
        /*02c8*/ 	.word	0xffffffff


	//   ....[10]....
        /*02cc*/ 	.word	0xffffffff


	//   ....[11]....
        /*02d0*/ 	.word	0xffffffff


	//   ....[12]....
        /*02d4*/ 	.word	0xffffffff


	//   ....[13]....
        /*02d8*/ 	.word	0xffffffff


	//   ....[14]....
        /*02dc*/ 	.word	0xffffffff


	//   ....[15]....
        /*02e0*/ 	.word	0xffffffff


	//   ....[16]....
        /*02e4*/ 	.word	0xffffffff


	//   ....[17]....
        /*02e8*/ 	.word	0xffffffff


	//   ....[18]....
        /*02ec*/ 	.word	0xffffffff


	//   ....[19]....
        /*02f0*/ 	.word	0xffffffff


	//   ....[20]....
        /*02f4*/ 	.word	0xffffffff


	//   ....[21]....
        /*02f8*/ 	.word	0xffffffff


	//   ....[22]....
        /*02fc*/ 	.word	0xffffffff


	//   ....[23]....
        /*0300*/ 	.word	0xffffffff


	//   ....[24]....
        /*0304*/ 	.word	0xffffffff


	//   ....[25]....
        /*0308*/ 	.word	0xffffffff


	//   ....[26]....
        /*030c*/ 	.word	0xffffffff


	//   ....[27]....
        /*0310*/ 	.word	0xffffffff


	//   ....[28]....
        /*0314*/ 	.word	0xffffffff


	//   ....[29]....
        /*0318*/ 	.word	0xffffffff


	//   ....[30]....
        /*031c*/ 	.word	0xffffffff


	//   ....[31]....
        /*0320*/ 	.word	0xffffffff


	//   ....[32]....
        /*0324*/ 	.word	0xffffffff


	//   ....[33]....
        /*0328*/ 	.word	0xffffffff


	//   ....[34]....
        /*032c*/ 	.word	0xffffffff


	//   ....[35]....
        /*0330*/ 	.word	0xffffffff


	//   ....[36]....
        /*0334*/ 	.word	0xffffffff


	//   ....[37]....
        /*0338*/ 	.word	0xffffffff


	//   ....[38]....
        /*033c*/ 	.word	0xffffffff


	//   ....[39]....
        /*0340*/ 	.word	0xffffffff


	//   ....[40]....
        /*0344*/ 	.word	0xffffffff


	//   ....[41]....
        /*0348*/ 	.word	0xffffffff


	//   ....[42]....
        /*034c*/ 	.word	0xffffffff


	//   ....[43]....
        /*0350*/ 	.word	0xffffffff


	//   ....[44]....
        /*0354*/ 	.word	0xffffffff


	//   ....[45]....
        /*0358*/ 	.word	0xffffffff


	//   ....[46]....
        /*035c*/ 	.word	0xffffffff


	//   ....[47]....
        /*0360*/ 	.word	0xffffffff


	//   ....[48]....
        /*0364*/ 	.word	0xffffffff


	//   ....[49]....
        /*0368*/ 	.word	0xffffffff


	//   ....[50]....
        /*036c*/ 	.word	0xffffffff


	//   ....[51]....
        /*0370*/ 	.word	0xffffffff


	//   ....[52]....
        /*0374*/ 	.word	0xffffffff


	//   ....[53]....
        /*0378*/ 	.word	0xffffffff


	//   ....[54]....
        /*037c*/ 	.word	0xffffffff


	//   ....[55]....
        /*0380*/ 	.word	0xffffffff


	//   ....[56]....
        /*0384*/ 	.word	0xffffffff


	//   ....[57]....
        /*0388*/ 	.word	0xffffffff


	//   ....[58]....
        /*038c*/ 	.word	0xffffffff


	//   ....[59]....
        /*0390*/ 	.word	0xffffffff


	//   ....[60]....
        /*0394*/ 	.word	0xffffffff


	//   ....[61]....
        /*0398*/ 	.word	0xffffffff


	//   ....[62]....
        /*039c*/ 	.word	0xffffffff


	//   ....[63]....
        /*03a0*/ 	.word	0xffffffff


	//   ....[64]....
        /*03a4*/ 	.word	0xffffffff


	//   ....[65]....
        /*03a8*/ 	.word	0xffffffff


	//   ....[66]....
        /*03ac*/ 	.word	0xffffffff


	//   ....[67]....
        /*03b0*/ 	.word	0xffffffff


	//   ....[68]....
        /*03b4*/ 	.word	0xffffffff


	//   ....[69]....
        /*03b8*/ 	.word	0xffffffff


	//   ....[70]....
        /*03bc*/ 	.word	0xffffffff


	//   ....[71]....
        /*03c0*/ 	.word	0xffffffff


	//   ....[72]....
        /*03c4*/ 	.word	0xffffffff


	//   ....[73]....
        /*03c8*/ 	.word	0xffffffff


	//   ....[74]....
        /*03cc*/ 	.word	0xffffffff


	//   ....[75]....
        /*03d0*/ 	.word	0xffffffff


	//   ....[76]....
        /*03d4*/ 	.word	0xffffffff


	//   ....[77]....
        /*03d8*/ 	.word	0xffffffff


	//   ....[78]....
        /*03dc*/ 	.word	0xffffffff


	//   ....[79]....
        /*03e0*/ 	.word	0xffffffff


	//   ....[80]....
        /*03e4*/ 	.word	0xffffffff


	//   ....[81]....
        /*03e8*/ 	.word	0xffffffff


	//   ....[82]....
        /*03ec*/ 	.word	0xffffffff


	//   ....[83]....
        /*03f0*/ 	.word	0xffffffff


	//   ....[84]....
        /*03f4*/ 	.word	0xffffffff


	//   ....[85]....
        /*03f8*/ 	.word	0xffffffff


	//   ....[86]....
        /*03fc*/ 	.word	0xffffffff


	//   ....[87]....
        /*0400*/ 	.word	0xffffffff


	//   ....[88]....
        /*0404*/ 	.word	0xffffffff


	//   ....[89]....
        /*0408*/ 	.word	0xffffffff


	//   ....[90]....
        /*040c*/ 	.word	0xffffffff


	//   ....[91]....
        /*0410*/ 	.word	0xffffffff


	//   ....[92]....
        /*0414*/ 	.word	0xffffffff


	//   ....[93]....
        /*0418*/ 	.word	0xffffffff


	//   ....[94]....
        /*041c*/ 	.word	0xffffffff


	//   ....[95]....
        /*0420*/ 	.word	0xffffffff


	//   ....[96]....
        /*0424*/ 	.word	0xffffffff


	//   ....[97]....
        /*0428*/ 	.word	0xffffffff


	//   ....[98]....
        /*042c*/ 	.word	0xffffffff


	//   ....[99]....
        /*0430*/ 	.word	0xffffffff


	//   ....[100]....
        /*0434*/ 	.word	0xffffffff


	//   ....[101]....
        /*0438*/ 	.word	0xffffffff


	//   ....[102]....
        /*043c*/ 	.word	0xffffffff


	//   ....[103]....
        /*0440*/ 	.word	0xffffffff


	//   ....[104]....
        /*0444*/ 	.word	0xffffffff


	//   ....[105]....
        /*0448*/ 	.word	0xffffffff


	//   ....[106]....
        /*044c*/ 	.word	0xffffffff


	//   ....[107]....
        /*0450*/ 	.word	0xffffffff


	//   ....[108]....
        /*0454*/ 	.word	0xffffffff


	//   ....[109]....
        /*0458*/ 	.word	0xffffffff


	//   ....[110]....
        /*045c*/ 	.word	0xffffffff


	//   ....[111]....
        /*0460*/ 	.word	0xffffffff


	//   ....[112]....
        /*0464*/ 	.word	0xffffffff


	//   ....[113]....
        /*0468*/ 	.word	0xffffffff


	//   ....[114]....
        /*046c*/ 	.word	0xffffffff


	//   ....[115]....
        /*0470*/ 	.word	0xffffffff


	//   ....[116]....
        /*0474*/ 	.word	0xffffffff


	//   ....[117]....
        /*0478*/ 	.word	0xffffffff


	//   ....[118]....
        /*047c*/ 	.word	0xffffffff


	//   ....[119]....
        /*0480*/ 	.word	0xffffffff


	//   ....[120]....
        /*0484*/ 	.word	0xffffffff


	//   ....[121]....
        /*0488*/ 	.word	0xffffffff


	//   ....[122]....
        /*048c*/ 	.word	0xffffffff


	//   ....[123]....
        /*0490*/ 	.word	0xffffffff


	//   ....[124]....
        /*0494*/ 	.word	0xffffffff


	//   ....[125]....
        /*0498*/ 	.word	0xffffffff


	//   ....[126]....
        /*049c*/ 	.word	0x0500000f


	//   ....[127]....
        /*04a0*/ 	.word	0x0500000f


	//   ....[128]....
        /*04a4*/ 	.word	0x0500000f


	//   ....[129]....
        /*04a8*/ 	.word	0x0500000f


	//   ....[130]....
        /*04ac*/ 	.word	0x0500000f


	//   ....[131]....
        /*04b0*/ 	.word	0x0500000f


	//   ....[132]....
        /*04b4*/ 	.word	0x0500000f


	//   ....[133]....
        /*04b8*/ 	.word	0x0500000f


	//   ....[134]....
        /*04bc*/ 	.word	0x0500000f


	//   ....[135]....
        /*04c0*/ 	.word	0x0500000f


	//   ....[136]....
        /*04c4*/ 	.word	0x0500000f


	//   ....[137]....
        /*04c8*/ 	.word	0x0500000f


	//   ....[138]....
        /*04cc*/ 	.word	0x0500000f


	//   ....[139]....
        /*04d0*/ 	.word	0x0500000f


	//   ....[140]....
        /*04d4*/ 	.word	0x0500000f


	//   ....[141]....
        /*04d8*/ 	.word	0x0500000f


	//   ....[142]....
        /*04dc*/ 	.word	0x0500000f


	//   ....[143]....
        /*04e0*/ 	.word	0x0500000f


	//   ....[144]....
        /*04e4*/ 	.word	0x0500000f


	//   ....[145]....
        /*04e8*/ 	.word	0x0500000f


	//   ....[146]....
        /*04ec*/ 	.word	0x0500000f


	//   ....[147]....
        /*04f0*/ 	.word	0x0500000f


	//   ....[148]....
        /*04f4*/ 	.word	0x0500000f


	//   ....[149]....
        /*04f8*/ 	.word	0x0500000f


	//   ....[150]....
        /*04fc*/ 	.word	0x0500000f


	//   ....[151]....
        /*0500*/ 	.word	0x0500000f


	//   ....[152]....
        /*0504*/ 	.word	0x0500000f


	//   ....[153]....
        /*0508*/ 	.word	0x0500000f


	//   ....[154]....
        /*050c*/ 	.word	0x0500000f


	//   ....[155]....
        /*0510*/ 	.word	0x0500000f


	//   ....[156]....
        /*0514*/ 	.word	0x0500000f


	//   ....[157]....
        /*0518*/ 	.word	0x0500000f


	//   ....[158]....
        /*051c*/ 	.word	0x0500000f


	//   ....[159]....
        /*0520*/ 	.word	0x0500000f


	//   ....[160]....
        /*0524*/ 	.word	0x0500000f


	//   ....[161]....
        /*0528*/ 	.word	0x0500000f


	//   ....[162]....
        /*052c*/ 	.word	0x0500000f


	//   ....[163]....
        /*0530*/ 	.word	0x0500000f


	//   ....[164]....
        /*0534*/ 	.word	0x0500000f


	//   ....[165]....
        /*0538*/ 	.word	0x0500000f


	//   ....[166]....
        /*053c*/ 	.word	0x0500000f


	//   ....[167]....
        /*0540*/ 	.word	0x0500000f


	//   ....[168]....
        /*0544*/ 	.word	0x0500000f


	//   ....[169]....
        /*0548*/ 	.word	0x0500000f


	//   ....[170]....
        /*054c*/ 	.word	0x0500000f


	//   ....[171]....
        /*0550*/ 	.word	0x0500000f


	//   ....[172]....
        /*0554*/ 	.word	0x0500000f


	//   ....[173]....
        /*0558*/ 	.word	0x0500000f


	//   ....[174]....
        /*055c*/ 	.word	0x0500000f


	//   ....[175]....
        /*0560*/ 	.word	0x0500000f


	//   ....[176]....
        /*0564*/ 	.word	0x0500000f


	//   ....[177]....
        /*0568*/ 	.word	0x0500000f


	//   ....[178]....
        /*056c*/ 	.word	0x0500000f


	//   ....[179]....
        /*0570*/ 	.word	0x0500000f


	//   ....[180]....
        /*0574*/ 	.word	0x0500000f


	//   ....[181]....
        /*0578*/ 	.word	0x0500000f


	//   ....[182]....
        /*057c*/ 	.word	0x0500000f


	//   ....[183]....
        /*0580*/ 	.word	0x0500000f


	//   ....[184]....
        /*0584*/ 	.word	0x0500000f


	//   ....[185]....
        /*0588*/ 	.word	0x0500000f


	//   ....[186]....
        /*058c*/ 	.word	0x0500000f


	//   ....[187]....
        /*0590*/ 	.word	0x0500000f


	//   ....[188]....
        /*0594*/ 	.word	0x0500000f


	//   ....[189]....
        /*0598*/ 	.word	0x0500000f


	//----- nvinfo : EIATTR_COOP_GROUP_INSTR_OFFSETS
	.align		4
.L_1315:
        /*059c*/ 	.byte	0x04, 0x28
        /*059e*/ 	.short	(.L_1317 - .L_1316)


	//   ....[0]....
.L_1316:
        /*05a0*/ 	.word	0x00000080


	//   ....[1]....
        /*05a4*/ 	.word	0x000000b0


	//   ....[2]....
        /*05a8*/ 	.word	0x000002d0


	//   ....[3]....
        /*05ac*/ 	.word	0x00000430


	//   ....[4]....
        /*05b0*/ 	.word	0x00000550


	//   ....[5]....
        /*05b4*/ 	.word	0x000006b0


	//   ....[6]....
        /*05b8*/ 	.word	0x00001990


	//   ....[7]....
        /*05bc*/ 	.word	0x00002040


	//   ....[8]....
        /*05c0*/ 	.word	0x00002060


	//   ....[9]....
        /*05c4*/ 	.word	0x000026e0


	//   ....[10]....
        /*05c8*/ 	.word	0x000027e0


	//   ....[11]....
        /*05cc*/ 	.word	0x000030a0


	//   ....[12]....
        /*05d0*/ 	.word	0x00003120


	//   ....[13]....
        /*05d4*/ 	.word	0x00003e80


	//   ....[14]....
        /*05d8*/ 	.word	0x00004880


	//   ....[15]....
        /*05dc*/ 	.word	0x000048a0


	//   ....[16]....
        /*05e0*/ 	.word	0x000050b0


	//   ....[17]....
        /*05e4*/ 	.word	0x000051b0


	//   ....[18]....
        /*05e8*/ 	.word	0x00005930


	//   ....[19]....
        /*05ec*/ 	.word	0x00005980


	//   ....[20]....
        /*05f0*/ 	.word	0x00006960


	//   ....[21]....
        /*05f4*/ 	.word	0x000074c0


	//   ....[22]....
        /*05f8*/ 	.word	0x000074f0


	//   ....[23]....
        /*05fc*/ 	.word	0x00007710


	//   ....[24]....
        /*0600*/ 	.word	0x00007730


	//   ....[25]....
        /*0604*/ 	.word	0x00008a70


	//   ....[26]....
        /*0608*/ 	.word	0x00008b70


	//   ....[27]....
        /*060c*/ 	.word	0x00008bd0


	//   ....[28]....
        /*0610*/ 	.word	0x00008c90


	//   ....[29]....
        /*0614*/ 	.word	0x00008cc0


	//   ....[30]....
        /*0618*/ 	.word	0x00009e30


	//   ....[31]....
        /*061c*/ 	.word	0x00009e40


	//   ....[32]....
        /*0620*/ 	.word	0x00009e50


	//   ....[33]....
        /*0624*/ 	.word	0x00009e90


	//   ....[34]....
        /*0628*/ 	.word	0x0000a550


	//   ....[35]....
        /*062c*/ 	.word	0x0000a580


	//   ....[36]....
        /*0630*/ 	.word	0x0000a6a0


	//   ....[37]....
        /*0634*/ 	.word	0x0000a6c0


	//   ....[38]....
        /*0638*/ 	.word	0x0000ab90


	//   ....[39]....
        /*063c*/ 	.word	0x0000abb0


	//   ....[40]....
        /*0640*/ 	.word	0x0000aee0


	//   ....[41]....
        /*0644*/ 	.word	0x0000aef0


	//   ....[42]....
        /*0648*/ 	.word	0x0000ba90


	//   ....[43]....
        /*064c*/ 	.word	0x0000baa0


	//   ....[44]....
        /*0650*/ 	.word	0x0000bba0


	//   ....[45]....
        /*0654*/ 	.word	0x0000bbc0


	//   ....[46]....
        /*0658*/ 	.word	0x0000bd40


	//   ....[47]....
        /*065c*/ 	.word	0x0000bf40


	//   ....[48]....
        /*0660*/ 	.word	0x0000bf70


	//   ....[49]....
        /*0664*/ 	.word	0x0000bfa0


	//   ....[50]....
        /*0668*/ 	.word	0x0000bfd0


	//   ....[51]....
        /*066c*/ 	.word	0x0000c000


	//   ....[52]....
        /*0670*/ 	.word	0x0000c030


	//   ....[53]....
        /*0674*/ 	.word	0x0000c1a0


	//   ....[54]....
        /*0678*/ 	.word	0x0000c1d0


	//   ....[55]....
        /*067c*/ 	.word	0x0000c200


	//   ....[56]....
        /*0680*/ 	.word	0x0000c230


	//   ....[57]....
        /*0684*/ 	.word	0x0000c260


	//   ....[58]....
        /*0688*/ 	.word	0x0000c290


	//   ....[59]....
        /*068c*/ 	.word	0x0000c320


	//   ....[60]....
        /*0690*/ 	.word	0x0000c350


	//   ....[61]....
        /*0694*/ 	.word	0x0000c360


	//   ....[62]....
        /*0698*/ 	.word	0x0000c3a0


	//   ....[63]....
        /*069c*/ 	.word	0x0000e3a0


	//   ....[64]....
        /*06a0*/ 	.word	0x0000e3c0


	//   ....[65]....
        /*06a4*/ 	.word	0x0000e470


	//   ....[66]....
        /*06a8*/ 	.word	0x0000e490


	//   ....[67]....
        /*06ac*/ 	.word	0x0000e530


	//   ....[68]....
        /*06b0*/ 	.word	0x0000e550


	//   ....[69]....
        /*06b4*/ 	.word	0x0000e560


	//   ....[70]....
        /*06b8*/ 	.word	0x0000e570


	//   ....[71]....
        /*06bc*/ 	.word	0x0000ef00


	//   ....[72]....
        /*06c0*/ 	.word	0x0000ef20


	//   ....[73]....
        /*06c4*/ 	.word	0x0000ef80


	//   ....[74]....
        /*06c8*/ 	.word	0x0000efc0


	//   ....[75]....
        /*06cc*/ 	.word	0x0000f020


	//   ....[76]....
        /*06d0*/ 	.word	0x0000f060


	//   ....[77]....
        /*06d4*/ 	.word	0x0000f070


	//   ....[78]....
        /*06d8*/ 	.word	0x0000f090


	//   ....[79]....
        /*06dc*/ 	.word	0x0000f160


	//   ....[80]....
        /*06e0*/ 	.word	0x0000f1a0


	//   ....[81]....
        /*06e4*/ 	.word	0x0000f1b0


	//   ....[82]....
        /*06e8*/ 	.word	0x0000f1d0


	//   ....[83]....
        /*06ec*/ 	.word	0x0000fa60


	//   ....[84]....
        /*06f0*/ 	.word	0x0000fa70


	//   ....[85]....
        /*06f4*/ 	.word	0x0000fa90


	//   ....[86]....
        /*06f8*/ 	.word	0x0000fb10


	//   ....[87]....
        /*06fc*/ 	.word	0x0000fb20


	//   ....[88]....
        /*0700*/ 	.word	0x0000fb80


	//   ....[89]....
        /*0704*/ 	.word	0x0000fbb0


	//   ....[90]....
        /*0708*/ 	.word	0x0000fbf0


	//   ....[91]....
        /*070c*/ 	.word	0x0000fee0


	//   ....[92]....
        /*0710*/ 	.word	0x0000ff00


	//   ....[93]....
        /*0714*/ 	.word	0x0000ffa0


	//   ....[94]....
        /*0718*/ 	.word	0x0000ffb0


	//   ....[95]....
        /*071c*/ 	.word	0x00010040


	//   ....[96]....
        /*0720*/ 	.word	0x00010050


	//   ....[97]....
        /*0724*/ 	.word	0x00010060


	//   ....[98]....
        /*0728*/ 	.word	0x000100f0


	//   ....[99]....
        /*072c*/ 	.word	0x00010700


	//   ....[100]....
        /*0730*/ 	.word	0x00010710


	//   ....[101]....
        /*0734*/ 	.word	0x000107a0


	//   ....[102]....
        /*0738*/ 	.word	0x00010840


	//   ....[103]....
        /*073c*/ 	.word	0x00010860


	//   ....[104]....
        /*0740*/ 	.word	0x000108e0


	//   ....[105]....
        /*0744*/ 	.word	0x00010900


	//   ....[106]....
        /*0748*/ 	.word	0x00010910


	//   ....[107]....
        /*074c*/ 	.word	0x00010d40


	//   ....[108]....
        /*0750*/ 	.word	0x00010d70


	//   ....[109]....
        /*0754*/ 	.word	0x00010dd0


	//   ....[110]....
        /*0758*/ 	.word	0x00010e00


	//   ....[111]....
        /*075c*/ 	.word	0x00010e30


	//   ....[112]....
        /*0760*/ 	.word	0x00010e60


	//   ....[113]....
        /*0764*/ 	.word	0x00010e90


	//   ....[114]....
        /*0768*/ 	.word	0x00010ec0


	//   ....[115]....
        /*076c*/ 	.word	0x00011060


	//   ....[116]....
        /*0770*/ 	.word	0x00011090


	//   ....[117]....
        /*0774*/ 	.word	0x000110c0


	//   ....[118]....
        /*0778*/ 	.word	0x000110f0


	//   ....[119]....
        /*077c*/ 	.word	0x00011120


	//   ....[120]....
        /*0780*/ 	.word	0x00011150


	//   ....[121]....
        /*0784*/ 	.word	0x00011210


	//   ....[122]....
        /*0788*/ 	.word	0x00011230


	//   ....[123]....
        /*078c*/ 	.word	0x00011250


	//   ....[124]....
        /*0790*/ 	.word	0x000112b0


	//   ....[125]....
        /*0794*/ 	.word	0x00011ce0


	//   ....[126]....
        /*0798*/ 	.word	0x00012280


	//   ....[127]....
        /*079c*/ 	.word	0x00012370


	//   ....[128]....
        /*07a0*/ 	.word	0x00012410


	//   ....[129]....
        /*07a4*/ 	.word	0x00012470


	//   ....[130]....
        /*07a8*/ 	.word	0x00012580


	//   ....[131]....
        /*07ac*/ 	.word	0x000125f0


	//   ....[132]....
        /*07b0*/ 	.word	0x00012700


	//   ....[133]....
        /*07b4*/ 	.word	0x00012770


	//   ....[134]....
        /*07b8*/ 	.word	0x00012810


	//   ....[135]....
        /*07bc*/ 	.word	0x00012940


	//   ....[136]....
        /*07c0*/ 	.word	0x00012990


	//   ....[137]....
        /*07c4*/ 	.word	0x00012a00


	//   ....[138]....
        /*07c8*/ 	.word	0x00012af0


	//   ....[139]....
        /*07cc*/ 	.word	0x00012b70


	//   ....[140]....
        /*07d0*/ 	.word	0x00012c50


	//   ....[141]....
        /*07d4*/ 	.word	0x00012cd0


	//   ....[142]....
        /*07d8*/ 	.word	0x00012d30


	//   ....[143]....
        /*07dc*/ 	.word	0x00012e30


	//   ....[144]....
        /*07e0*/ 	.word	0x00012f30


	//   ....[145]....
        /*07e4*/ 	.word	0x00012f90


	//   ....[146]....
        /*07e8*/ 	.word	0x00013070


	//   ....[147]....
        /*07ec*/ 	.word	0x000131b0


	//   ....[148]....
        /*07f0*/ 	.word	0x00013290


	//   ....[149]....
        /*07f4*/ 	.word	0x00013310


	//   ....[150]....
        /*07f8*/ 	.word	0x000133f0


	//   ....[151]....
        /*07fc*/ 	.word	0x00013450


	//   ....[152]....
        /*0800*/ 	.word	0x00013520


	//   ....[153]....
        /*0804*/ 	.word	0x00013580


	//   ....[154]....
        /*0808*/ 	.word	0x00013660


	//   ....[155]....
        /*080c*/ 	.word	0x00013750


	//   ....[156]....
        /*0810*/ 	.word	0x000137f0


	//   ....[157]....
        /*0814*/ 	.word	0x00013850


	//   ....[158]....
        /*0818*/ 	.word	0x00013950


	//   ....[159]....
        /*081c*/ 	.word	0x000139b0


	//   ....[160]....
        /*0820*/ 	.word	0x00013ab0


	//   ....[161]....
        /*0824*/ 	.word	0x00013b10


	//   ....[162]....
        /*0828*/ 	.word	0x00013be0


	//   ....[163]....
        /*082c*/ 	.word	0x00013d30


	//   ....[164]....
        /*0830*/ 	.word	0x00013de0


	//   ....[165]....
        /*0834*/ 	.word	0x00013ef0


	//   ....[166]....
        /*0838*/ 	.word	0x00013fd0


	//   ....[167]....
        /*083c*/ 	.word	0x00014030


	//   ....[168]....
        /*0840*/ 	.word	0x00014120


	//   ....[169]....
        /*0844*/ 	.word	0x00014180


	//   ....[170]....
        /*0848*/ 	.word	0x00014260


	//   ....[171]....
        /*084c*/ 	.word	0x000142f0


	//   ....[172]....
        /*0850*/ 	.word	0x00014390


	//   ....[173]....
        /*0854*/ 	.word	0x00014500


	//   ....[174]....
        /*0858*/ 	.word	0x00014570


	//   ....[175]....
        /*085c*/ 	.word	0x000145e0


	//   ....[176]....
        /*0860*/ 	.word	0x00014650


	//   ....[177]....
        /*0864*/ 	.word	0x000146c0


	//   ....[178]....
        /*0868*/ 	.word	0x00014740


	//   ....[179]....
        /*086c*/ 	.word	0x000147c0


	//   ....[180]....
        /*0870*/ 	.word	0x00014850


	//   ....[181]....
        /*0874*/ 	.word	0x000148c0


	//   ....[182]....
        /*0878*/ 	.word	0x00014930


	//   ....[183]....
        /*087c*/ 	.word	0x000149a0


	//   ....[184]....
        /*0880*/ 	.word	0x00014a20


	//   ....[185]....
        /*0884*/ 	.word	0x00014a90


	//   ....[186]....
        /*0888*/ 	.word	0x00014b40


	//   ....[187]....
        /*088c*/ 	.word	0x00014b90


	//   ....[188]....
        /*0890*/ 	.word	0x00014c20


	//   ....[189]....
        /*0894*/ 	.word	0x00014d50


	//----- nvinfo : EIATTR_REG_RECONFIG
	.align		4
.L_1317:
        /*0898*/ 	.byte	0x01, 0x54
	.zero		2


	//----- nvinfo : EIATTR_SYSCALL_OFFSETS
	.align		4
        /*089c*/ 	.byte	0x04, 0x46
        /*089e*/ 	.short	(.L_1319 - .L_1318)


	//   ....[0]....
.L_1318:
        /*08a0*/ 	.word	0x00001b50


	//   ....[1]....
        /*08a4*/ 	.word	0x0000d930


	//   ....[2]....
        /*08a8*/ 	.word	0x0000da80


	//   ....[3]....
        /*08ac*/ 	.word	0x0000db70


	//   ....[4]....
        /*08b0*/ 	.word	0x0000e9b0


	//----- nvinfo : EIATTR_MBARRIER_INSTR_OFFSETS
	.align		4
.L_1319:
        /*08b4*/ 	.byte	0x04, 0x39
        /*08b6*/ 	.short	(.L_1321 - .L_1320)


	//   ....[0]....
.L_1320:
        /*08b8*/ 	.word	0x00000180
        /*08bc*/ 	.word	0x000000ff
        /*08c0*/ 	.word	0x0002d800
        /*08c4*/ 	.short	0x0100
        /*08c6*/ 	.byte	0x08
	.zero		1


	//   ....[1]....
        /*08c8*/ 	.word	0x00000190
        /*08cc*/ 	.word	0x000000ff
        /*08d0*/ 	.word	0x0002d820
        /*08d4*/ 	.short	0x0100
        /*08d6*/ 	.byte	0x08
	.zero		1


	//   ....[2]....
        /*08d8*/ 	.word	0x00000280
        /*08dc*/ 	.word	0x000000ff
        /*08e0*/ 	.word	0x0002d830
        /*08e4*/ 	.short	0x0100
        /*08e6*/ 	.byte	0x08
	.zero		1


	//   ....[3]....
        /*08e8*/ 	.word	0x00000290
        /*08ec*/ 	.word	0x000000ff
        /*08f0*/ 	.word	0x0002d840
        /*08f4*/ 	.short	0x0100
        /*08f6*/ 	.byte	0x08
	.zero		1


	//   ....[4]....
        /*08f8*/ 	.word	0x000002a0
        /*08fc*/ 	.word	0x000000ff
        /*0900*/ 	.word	0x0002d838
        /*0904*/ 	.short	0x0100
        /*0906*/ 	.byte	0x08
	.zero		1


	//   ....[5]....
        /*0908*/ 	.word	0x000002b0
        /*090c*/ 	.word	0x000000ff
        /*0910*/ 	.word	0x0002d848
        /*0914*/ 	.short	0x0100
        /*0916*/ 	.byte	0x08
	.zero		1


	//   ....[6]....
        /*0918*/ 	.word	0x000003e0
        /*091c*/ 	.word	0x000000ff
        /*0920*/ 	.word	0x0002d850
        /*0924*/ 	.short	0x0100
        /*0926*/ 	.byte	0x08
	.zero		1


	//   ....[7]....
        /*0928*/ 	.word	0x000003f0
        /*092c*/ 	.word	0x000000ff
        /*0930*/ 	.word	0x0002d860
        /*0934*/ 	.short	0x0100
        /*0936*/ 	.byte	0x08
	.zero		1


	//   ....[8]....
        /*0938*/ 	.word	0x00000400
        /*093c*/ 	.word	0x000000ff
        /*0940*/ 	.word	0x0002d858
        /*0944*/ 	.short	0x0100
        /*0946*/ 	.byte	0x08
	.zero		1


	//   ....[9]....
        /*0948*/ 	.word	0x00000410
        /*094c*/ 	.word	0x000000ff
        /*0950*/ 	.word	0x0002d868
        /*0954*/ 	.short	0x0100
        /*0956*/ 	.byte	0x08
	.zero		1


	//   ....[10]....
        /*0958*/ 	.word	0x00000500
        /*095c*/ 	.word	0x000000ff
        /*0960*/ 	.word	0x0002d870
        /*0964*/ 	.short	0x0100
        /*0966*/ 	.byte	0x06
	.zero		1


	//   ....[11]....
        /*0968*/ 	.word	0x00000510
        /*096c*/ 	.word	0x000000ff
        /*0970*/ 	.word	0x0002d880
        /*0974*/ 	.short	0x0100
        /*0976*/ 	.byte	0x06
	.zero		1


	//   ....[12]....
        /*0978*/ 	.word	0x00000520
        /*097c*/ 	.word	0x000000ff
        /*0980*/ 	.word	0x0002d878
        /*0984*/ 	.short	0x0100
        /*0986*/ 	.byte	0x06
	.zero		1


	//   ....[13]....
        /*0988*/ 	.word	0x00000530
        /*098c*/ 	.word	0x000000ff
        /*0990*/ 	.word	0x0002d888
        /*0994*/ 	.short	0x0100
        /*0996*/ 	.byte	0x06
	.zero		1


	//   ....[14]....
        /*0998*/ 	.word	0x00000660
        /*099c*/ 	.word	0x000000ff
        /*09a0*/ 	.word	0x0002d890
        /*09a4*/ 	.short	0x0100
        /*09a6*/ 	.byte	0x08
	.zero		1


	//   ....[15]....
        /*09a8*/ 	.word	0x00000670
        /*09ac*/ 	.word	0x000000ff
        /*09b0*/ 	.word	0x0002d8a0
        /*09b4*/ 	.short	0x0100
        /*09b6*/ 	.byte	0x08
	.zero		1


	//   ....[16]....
        /*09b8*/ 	.word	0x00000680
        /*09bc*/ 	.word	0x000000ff
        /*09c0*/ 	.word	0x0002d898
        /*09c4*/ 	.short	0x0100
        /*09c6*/ 	.byte	0x08
	.zero		1


	//   ....[17]....
        /*09c8*/ 	.word	0x00000690
        /*09cc*/ 	.word	0x000000ff
        /*09d0*/ 	.word	0x0002d8a8
        /*09d4*/ 	.short	0x0100
        /*09d6*/ 	.byte	0x08
	.zero		1


	//   ....[18]....
        /*09d8*/ 	.word	0x000007c0
        /*09dc*/ 	.word	0x000000ff
        /*09e0*/ 	.word	0x0002d8b0
        /*09e4*/ 	.short	0x0100
        /*09e6*/ 	.byte	0x08
	.zero		1


	//   ....[19]....
        /*09e8*/ 	.word	0x000007d0
        /*09ec*/ 	.word	0x000000ff
        /*09f0*/ 	.word	0x0002d8c0
        /*09f4*/ 	.short	0x0100
        /*09f6*/ 	.byte	0x08
	.zero		1


	//   ....[20]....
        /*09f8*/ 	.word	0x000007e0
        /*09fc*/ 	.word	0x000000ff
        /*0a00*/ 	.word	0x0002d8b8
        /*0a04*/ 	.short	0x0100
        /*0a06*/ 	.byte	0x08
	.zero		1


	//   ....[21]....
        /*0a08*/ 	.word	0x000007f0
        /*0a0c*/ 	.word	0x000000ff
        /*0a10*/ 	.word	0x0002d8c8
        /*0a14*/ 	.short	0x0100
        /*0a16*/ 	.byte	0x08
	.zero		1


	//   ....[22]....
        /*0a18*/ 	.word	0x00001bc0
        /*0a1c*/ 	.word	0x000000ff
        /*0a20*/ 	.word	0x0002d800
        /*0a24*/ 	.short	0x010a
        /*0a26*/ 	.byte	0x28
	.zero		1


	//   ....[23]....
        /*0a28*/ 	.word	0x00001c30
        /*0a2c*/ 	.word	0x00000000
        /*0a30*/ 	.word	0x0002d830
        /*0a34*/ 	.short	0x010a
        /*0a36*/ 	.byte	0x3f
	.zero		1


	//   ....[24]....
        /*0a38*/ 	.word	0x00001c70
        /*0a3c*/ 	.word	0x00000000
        /*0a40*/ 	.word	0x0002d830
        /*0a44*/ 	.short	0x010a
        /*0a46*/ 	.byte	0x3f
	.zero		1


	//   ....[25]....
        /*0a48*/ 	.word	0x00002800
        /*0a4c*/ 	.word	0x000000ff
        /*0a50*/ 	.word	0x00000000
        /*0a54*/ 	.short	0x0101
        /*0a56*/ 	.byte	0x06
	.zero		1


	//   ....[26]....
        /*0a58*/ 	.word	0x00003fb0
        /*0a5c*/ 	.word	0x000000ff
        /*0a60*/ 	.word	0x0002d830
        /*0a64*/ 	.short	0x010a
        /*0a66*/ 	.byte	0x07
	.zero		1


	//   ....[27]....
        /*0a68*/ 	.word	0x00003ff0
        /*0a6c*/ 	.word	0x000000ff
        /*0a70*/ 	.word	0x0002d830
        /*0a74*/ 	.short	0x010a
        /*0a76*/ 	.byte	0x07
	.zero		1


	//   ....[28]....
        /*0a78*/ 	.word	0x000042d0
        /*0a7c*/ 	.word	0x000000ff
        /*0a80*/ 	.word	0x0002d850
        /*0a84*/ 	.short	0x010a
        /*0a86*/ 	.byte	0x07
	.zero		1


	//   ....[29]....
        /*0a88*/ 	.word	0x00004310
        /*0a8c*/ 	.word	0x000000ff
        /*0a90*/ 	.word	0x0002d850
        /*0a94*/ 	.short	0x010a
        /*0a96*/ 	.byte	0x07
	.zero		1


	//   ....[30]....
        /*0a98*/ 	.word	0x00004810
        /*0a9c*/ 	.word	0x000000ff
        /*0aa0*/ 	.word	0x00000000
        /*0aa4*/ 	.short	0x0101
        /*0aa6*/ 	.byte	0x07
	.zero		1


	//   ....[31]....
        /*0aa8*/ 	.word	0x00006400
        /*0aac*/ 	.word	0x000000ff
        /*0ab0*/ 	.word	0x00000000
        /*0ab4*/ 	.short	0x0101
        /*0ab6*/ 	.byte	0x06
	.zero		1


	//   ....[32]....
        /*0ab8*/ 	.word	0x00006aa0
        /*0abc*/ 	.word	0x000000ff
        /*0ac0*/ 	.word	0x0002d830
        /*0ac4*/ 	.short	0x010a
        /*0ac6*/ 	.byte	0x07
	.zero		1


	//   ....[33]....
        /*0ac8*/ 	.word	0x00006ae0
        /*0acc*/ 	.word	0x000000ff
        /*0ad0*/ 	.word	0x0002d830
        /*0ad4*/ 	.short	0x010a
        /*0ad6*/ 	.byte	0x07
	.zero		1


	//   ....[34]....
        /*0ad8*/ 	.word	0x00006dc0
        /*0adc*/ 	.word	0x000000ff
        /*0ae0*/ 	.word	0x0002d850
        /*0ae4*/ 	.short	0x010a
        /*0ae6*/ 	.byte	0x07
	.zero		1


	//   ....[35]....
        /*0ae8*/ 	.word	0x00006e00
        /*0aec*/ 	.word	0x000000ff
        /*0af0*/ 	.word	0x0002d850
        /*0af4*/ 	.short	0x010a
        /*0af6*/ 	.byte	0x07
	.zero		1


	//   ....[36]....
        /*0af8*/ 	.word	0x00007300
        /*0afc*/ 	.word	0x000000ff
        /*0b00*/ 	.word	0x00000000
        /*0b04*/ 	.short	0x0101
        /*0b06*/ 	.byte	0x07
	.zero		1


	//   ....[37]....
        /*0b08*/ 	.word	0x00008510
        /*0b0c*/ 	.word	0x000000ff
        /*0b10*/ 	.word	0x00000000
        /*0b14*/ 	.short	0x0101
        /*0b16*/ 	.byte	0x06
	.zero		1


	//   ....[38]....
        /*0b18*/ 	.word	0x00008ae0
        /*0b1c*/ 	.word	0x000000ff
        /*0b20*/ 	.word	0x0002d850
        /*0b24*/ 	.short	0x010a
        /*0b26*/ 	.byte	0x04
	.zero		1


	//   ....[39]....
        /*0b28*/ 	.word	0x00008b20
        /*0b2c*/ 	.word	0x000000ff
        /*0b30*/ 	.word	0x0002d850
        /*0b34*/ 	.short	0x010a
        /*0b36*/ 	.byte	0x04
	.zero		1


	//   ....[40]....
        /*0b38*/ 	.word	0x000091a0
        /*0b3c*/ 	.word	0x000000ff
        /*0b40*/ 	.word	0x00000000
        /*0b44*/ 	.short	0x0101
        /*0b46*/ 	.byte	0x04
	.zero		1


	//   ....[41]....
        /*0b48*/ 	.word	0x0000a570
        /*0b4c*/ 	.word	0x000000ff
        /*0b50*/ 	.word	0x00000000
        /*0b54*/ 	.short	0x0101
        /*0b56*/ 	.byte	0x04
	.zero		1


	//   ....[42]....
        /*0b58*/ 	.word	0x0000aad0
        /*0b5c*/ 	.word	0x000000ff
        /*0b60*/ 	.word	0x00000000
        /*0b64*/ 	.short	0x0101
        /*0b66*/ 	.byte	0x04
	.zero		1


	//   ....[43]....
        /*0b68*/ 	.word	0x0000e130
        /*0b6c*/ 	.word	0x00000002
        /*0b70*/ 	.word	0x0002d840
        /*0b74*/ 	.short	0x010a
        /*0b76*/ 	.byte	0x3f
	.zero		1


	//   ....[44]....
        /*0b78*/ 	.word	0x0000e6b0
        /*0b7c*/ 	.word	0x00000002
        /*0b80*/ 	.word	0x0002d830
        /*0b84*/ 	.short	0x0107
        /*0b86*/ 	.byte	0x3f
	.zero		1


	//   ....[45]....
        /*0b88*/ 	.word	0x0000e790
        /*0b8c*/ 	.word	0x00000002
        /*0b90*/ 	.word	0x0002d830
        /*0b94*/ 	.short	0x0101
        /*0b96*/ 	.byte	0x3f
	.zero		1


	//   ....[46]....
        /*0b98*/ 	.word	0x0000f310
        /*0b9c*/ 	.word	0x00000011
        /*0ba0*/ 	.word	0x0002d800
        /*0ba4*/ 	.short	0x0107
        /*0ba6*/ 	.byte	0x3f
	.zero		1


	//   ....[47]....
        /*0ba8*/ 	.word	0x0000f400
        /*0bac*/ 	.word	0x00000011
        /*0bb0*/ 	.word	0x0002d800
        /*0bb4*/ 	.short	0x0101
        /*0bb6*/ 	.byte	0x3f
	.zero		1


	//   ....[48]....
        /*0bb8*/ 	.word	0x0000f420
        /*0bbc*/ 	.word	0x00000011
        /*0bc0*/ 	.word	0x0002d820
        /*0bc4*/ 	.short	0x010a
        /*0bc6*/ 	.byte	0x3f
	.zero		1


	//   ....[49]....
        /*0bc8*/ 	.word	0x0000f840
        /*0bcc*/ 	.word	0x00000005
        /*0bd0*/ 	.word	0x0002d840
        /*0bd4*/ 	.short	0x010a
        /*0bd6*/ 	.byte	0x3f
	.zero		1


	//   ....[50]....
        /*0bd8*/ 	.word	0x0000fca0
        /*0bdc*/ 	.word	0x00000005
        /*0be0*/ 	.word	0x0002d830
        /*0be4*/ 	.short	0x0107
        /*0be6*/ 	.byte	0x3f
	.zero		1


	//   ....[51]....
        /*0be8*/ 	.word	0x0000fd60
        /*0bec*/ 	.word	0x00000005
        /*0bf0*/ 	.word	0x0002d830
        /*0bf4*/ 	.short	0x0101
        /*0bf6*/ 	.byte	0x3f
	.zero		1


	//   ....[52]....
        /*0bf8*/ 	.word	0x0000fdc0
        /*0bfc*/ 	.word	0x00000005
        /*0c00*/ 	.word	0x0002d860
        /*0c04*/ 	.short	0x010a
        /*0c06*/ 	.byte	0x3f
	.zero		1


	//   ....[53]....
        /*0c08*/ 	.word	0x000102b0
        /*0c0c*/ 	.word	0x00000005
        /*0c10*/ 	.word	0x0002d850
        /*0c14*/ 	.short	0x0107
        /*0c16*/ 	.byte	0x3f
	.zero		1


	//   ....[54]....
        /*0c18*/ 	.word	0x000103a0
        /*0c1c*/ 	.word	0x00000005
        /*0c20*/ 	.word	0x0002d850
        /*0c24*/ 	.short	0x0101
        /*0c26*/ 	.byte	0x3f
	.zero		1


	//   ....[55]....
        /*0c28*/ 	.word	0x000105c0
        /*0c2c*/ 	.word	0x00000000
        /*0c30*/ 	.word	0x0002d860
        /*0c34*/ 	.short	0x010a
        /*0c36*/ 	.byte	0x3f
	.zero		1


	//   ....[56]....
        /*0c38*/ 	.word	0x00010a40
        /*0c3c*/ 	.word	0x00000000
        /*0c40*/ 	.word	0x0002d850
        /*0c44*/ 	.short	0x0107
        /*0c46*/ 	.byte	0x3f
	.zero		1


	//   ....[57]....
        /*0c48*/ 	.word	0x00010b10
        /*0c4c*/ 	.word	0x00000000
        /*0c50*/ 	.word	0x0002d850
        /*0c54*/ 	.short	0x0101
        /*0c56*/ 	.byte	0x3f
	.zero		1


	//   ....[58]....
        /*0c58*/ 	.word	0x00011c60
        /*0c5c*/ 	.word	0x00000005
        /*0c60*/ 	.word	0x0002d820
        /*0c64*/ 	.short	0x010a
        /*0c66*/ 	.byte	0x3f
	.zero		1


	//   ....[59]....
        /*0c68*/ 	.word	0x00011de0
        /*0c6c*/ 	.word	0x00000003
        /*0c70*/ 	.word	0x0002d840
        /*0c74*/ 	.short	0x010a
        /*0c76*/ 	.byte	0x3f
	.zero		1


	//   ....[60]....
        /*0c78*/ 	.word	0x00011e80
        /*0c7c*/ 	.word	0x00000005
        /*0c80*/ 	.word	0x0002d840
        /*0c84*/ 	.short	0x010a
        /*0c86*/ 	.byte	0x3f
	.zero		1


	//   ....[61]....
        /*0c88*/ 	.word	0x00011ec0
        /*0c8c*/ 	.word	0x00000003
        /*0c90*/ 	.word	0x0002d860
        /*0c94*/ 	.short	0x010a
        /*0c96*/ 	.byte	0x3f
	.zero		1


	//   ....[62]....
        /*0c98*/ 	.word	0x00011f00
        /*0c9c*/ 	.word	0x00000005
        /*0ca0*/ 	.word	0x0002d860
        /*0ca4*/ 	.short	0x010a
        /*0ca6*/ 	.byte	0x3f
	.zero		1


	//   ....[63]....
        /*0ca8*/ 	.word	0x00011f70
        /*0cac*/ 	.word	0x00000003
        /*0cb0*/ 	.word	0x0002d800
        /*0cb4*/ 	.short	0x010a
        /*0cb6*/ 	.byte	0x3f
	.zero		1


	//   ....[64]....
        /*0cb8*/ 	.word	0x00011fc0
        /*0cbc*/ 	.word	0x00000000
        /*0cc0*/ 	.word	0x0002d830
        /*0cc4*/ 	.short	0x010a
        /*0cc6*/ 	.byte	0x3f
	.zero		1


	//   ....[65]....
        /*0cc8*/ 	.word	0x00012020
        /*0ccc*/ 	.word	0x00000006
        /*0cd0*/ 	.word	0x0002d830
        /*0cd4*/ 	.short	0x010a
        /*0cd6*/ 	.byte	0x3f
	.zero		1


	//   ....[66]....
        /*0cd8*/ 	.word	0x00012080
        /*0cdc*/ 	.word	0x00000005
        /*0ce0*/ 	.word	0x0002d850
        /*0ce4*/ 	.short	0x010a
        /*0ce6*/ 	.byte	0x3f
	.zero		1


	//   ....[67]....
        /*0ce8*/ 	.word	0x000120e0
        /*0cec*/ 	.word	0x00000006
        /*0cf0*/ 	.word	0x0002d830
        /*0cf4*/ 	.short	0x010a
        /*0cf6*/ 	.byte	0x3f
	.zero		1


	//   ....[68]....
        /*0cf8*/ 	.word	0x00012140
        /*0cfc*/ 	.word	0x00000005
        /*0d00*/ 	.word	0x0002d850
        /*0d04*/ 	.short	0x010a
        /*0d06*/ 	.byte	0x3f
	.zero		1


	//   ....[69]....
        /*0d08*/ 	.word	0x000121a0
        /*0d0c*/ 	.word	0x00000008
        /*0d10*/ 	.word	0x0002d850
        /*0d14*/ 	.short	0x010a
        /*0d16*/ 	.byte	0x3f
	.zero		1


	//   ....[70]....
        /*0d18*/ 	.word	0x000122c0
        /*0d1c*/ 	.word	0x00000002
        /*0d20*/ 	.word	0x0002d840
        /*0d24*/ 	.short	0x010a
        /*0d26*/ 	.byte	0x3f
	.zero		1


	//   ....[71]....
        /*0d28*/ 	.word	0x000130b0
        /*0d2c*/ 	.word	0x00000011
        /*0d30*/ 	.word	0x0002d820
        /*0d34*/ 	.short	0x010a
        /*0d36*/ 	.byte	0x3f
	.zero		1


	//   ....[72]....
        /*0d38*/ 	.word	0x00013100
        /*0d3c*/ 	.word	0x00000005
        /*0d40*/ 	.word	0x0002d840
        /*0d44*/ 	.short	0x010a
        /*0d46*/ 	.byte	0x3f
	.zero		1


	//   ....[73]....
        /*0d48*/ 	.word	0x000136a0
        /*0d4c*/ 	.word	0x00000005
        /*0d50*/ 	.word	0x0002d860
        /*0d54*/ 	.short	0x010a
        /*0d56*/ 	.byte	0x3f
	.zero		1


	//   ....[74]....
        /*0d58*/ 	.word	0x00013c80
        /*0d5c*/ 	.word	0x00000000
        /*0d60*/ 	.word	0x0002d860
        /*0d64*/ 	.short	0x010a
        /*0d66*/ 	.byte	0x3f
	.zero		1


	//   ....[75]....
        /*0d68*/ 	.word	0x00014c70
        /*0d6c*/ 	.word	0x00000005
        /*0d70*/ 	.word	0x0002d820
        /*0d74*/ 	.short	0x010a
        /*0d76*/ 	.byte	0x3f
	.zero		1


	//   ....[76]....
        /*0d78*/ 	.word	0x00014e10
        /*0d7c*/ 	.word	0x00000003
        /*0d80*/ 	.word	0x0002d840
        /*0d84*/ 	.short	0x010a
        /*0d86*/ 	.byte	0x3f
	.zero		1


	//   ....[77]....
        /*0d88*/ 	.word	0x00014e60
        /*0d8c*/ 	.word	0x00000005
        /*0d90*/ 	.word	0x0002d840
        /*0d94*/ 	.short	0x010a
        /*0d96*/ 	.byte	0x3f
	.zero		1


	//   ....[78]....
        /*0d98*/ 	.word	0x00014eb0
        /*0d9c*/ 	.word	0x00000003
        /*0da0*/ 	.word	0x0002d860
        /*0da4*/ 	.short	0x010a
        /*0da6*/ 	.byte	0x3f
	.zero		1


	//----- nvinfo : EIATTR_NUM_MBARRIERS
	.align		4
.L_1321:
        /*0da8*/ 	.byte	0x03, 0x38
        /*0daa*/ 	.short	0x0016


	//----- nvinfo : EIATTR_EXIT_INSTR_OFFSETS
	.align		4
        /*0dac*/ 	.byte	0x04, 0x1c
        /*0dae*/ 	.short	(.L_1323 - .L_1322)


	//   ....[0]....
.L_1322:
        /*0db0*/ 	.word	0x000009a0


	//   ....[1]....
        /*0db4*/ 	.word	0x0000bce0


	//   ....[2]....
        /*0db8*/ 	.word	0x00011f50


	//----- nvinfo : EIATTR_MAX_THREADS
	.align		4
.L_1323:
        /*0dbc*/ 	.byte	0x04, 0x05
        /*0dbe*/ 	.short	(.L_1325 - .L_1324)
.L_1324:
        /*0dc0*/ 	.word	0x00000200
        /*0dc4*/ 	.word	0x00000001
        /*0dc8*/ 	.word	0x00000001


	//----- nvinfo : EIATTR_CRS_STACK_SIZE
	.align		4
.L_1325:
        /*0dcc*/ 	.byte	0x04, 0x1e
        /*0dce*/ 	.short	(.L_1327 - .L_1326)
.L_1326:
        /*0dd0*/ 	.word	0x00000000


	//----- nvinfo : EIATTR_CBANK_PARAM_SIZE
	.align		4
.L_1327:
        /*0dd4*/ 	.byte	0x03, 0x19
        /*0dd6*/ 	.short	0x0af0


	//----- nvinfo : EIATTR_PARAM_CBANK
	.align		4
        /*0dd8*/ 	.byte	0x04, 0x0a
        /*0dda*/ 	.short	(.L_1329 - .L_1328)
	.align		4
.L_1328:
        /*0ddc*/ 	.word	index@(.nv.constant0._ZN7cutlass13device_kernelIN5flash11enable_sm90INS1_16FlashAttnFwdSm90INS1_25CollectiveMainloopFwdSm90ILi2EN4cute5tupleIJNS5_1CILi1EEES8_S8_EEENS6_IJNS7_ILi192EEENS7_ILi128EEENS7_ILi96EEEEEELi96ENS_10bfloat16_tEfNS_4arch4Sm90ELb1ELb0ELb0ELb1ELb1ELb0ELb0ELb0ELb1ELb1ELb1ELb0EEENS1_21CollectiveEpilogueFwdINS6_IJSA_SC_SB_EEES9_SE_SG_Li384ELb1ELb1ELb1ELb0EEENS1_36VarlenDynamicPersistentTileSchedulerILi192ELi128ELi384ELi128ELb1ELb1ELb1ELb1ELb1ELb1EEEEEEEEEvNT_6ParamsE)
        /*0de0*/ 	.short	0x0210
        /*0de2*/ 	.short	0x0af0


	//----- nvinfo : EIATTR_SW_WAR
	.align		4
.L_1329:
        /*0de4*/ 	.byte	0x04, 0x36
        /*0de6*/ 	.short	(.L_1331 - .L_1330)
.L_1330:
        /*0de8*/ 	.word	0x00000008
.L_1331:


//--------------------- .nv.info._ZN7cutlass13device_kernelIN5flash11enable_sm90INS1_16FlashAttnFwdSm90INS1_25CollectiveMainloopFwdSm90ILi2EN4cute5tupleIJNS5_1CILi1EEES8_S8_EEENS6_IJNS7_ILi192EEENS7_ILi128EEENS7_ILi96EEEEEELi96ENS_10bfloat16_tEfNS_4arch4Sm90ELb1ELb0ELb0ELb1ELb1ELb1ELb0ELb0ELb1ELb1ELb1ELb0EEENS1_21CollectiveEpilogueFwdINS6_IJSA_SC_SB_EEES9_SE_SG_Li384ELb1ELb1ELb1ELb0EEENS1_36VarlenDynamicPersistentTileSchedulerILi192ELi128ELi384ELi128ELb1ELb1ELb1ELb1ELb1ELb1EEEEEEEEEvNT_6ParamsE --------------------------
	.section	.nv.info._ZN7cutlass13device_kernelIN5flash11enable_sm90INS1_16FlashAttnFwdSm90INS1_25CollectiveMainloopFwdSm90ILi2EN4cute5tupleIJNS5_1CILi1EEES8_S8_EEENS6_IJNS7_ILi192EEENS7_ILi128EEENS7_ILi96EEEEEELi96ENS_10bfloat16_tEfNS_4arch4Sm90ELb1ELb0ELb0ELb1ELb1ELb1ELb0ELb0ELb1ELb1ELb1ELb0EEENS1_21CollectiveEpilogueFwdINS6_IJSA_SC_SB_EEES9_SE_SG_Li384ELb1ELb1ELb1ELb0EEENS1_36VarlenDynamicPersistentTileSchedulerILi192ELi128ELi384ELi128ELb1ELb1ELb1ELb1ELb1ELb1EEEEEEEEEvNT_6ParamsE,"",@"SHT_CUDA_INFO"
	.sectionflags	@""
	.align	4


	//----- nvinfo : EIATTR_CUDA_API_VERSION
	.align		4
        /*0000*/ 	.byte	0x04, 0x37
        /*0002*/ 	.short	(.L_1333 - .L_1332)
.L_1332:
        /*0004*/ 	.word	0x00000082


	//----- nvinfo : EIATTR_KPARAM_INFO
	.align		4
.L_1333:
        /*0008*/ 	.byte	0x04, 0x17
        /*000a*/ 	.short	(.L_1335 - .L_1334)
.L_1334:
        /*000c*/ 	.word	0x00000000
        /*0010*/ 	.short	0x0000
        /*0012*/ 	.short	0x0070
        /*0014*/ 	.byte	0x00, 0xf0, 0x01, 0x2a


	//----- nvinfo : EIATTR_SPARSE_MMA_MASK
	.align		4
.L_1335:
        /*0018*/ 	.byte	0x03, 0x50
        /*001a*/ 	.short	0x0000


	//----- nvinfo : EIATTR_MAXREG_COUNT
	.align		4
        /*001c*/ 	.byte	0x03, 0x1b
        /*001e*/ 	.short	0x0080


	//----- nvinfo : EIATTR_NUM_BARRIERS
	.align		4
        /*0020*/ 	.byte	0x02, 0x4c
        /*0022*/ 	.byte	0x10
	.zero		1


	//----- nvinfo : EIATTR_EXTERNS
	.align		4
        /*0024*/ 	.byte	0x04, 0x0f
        /*0026*/ 	.short	(.L_1337 - .L_1336)


	//   ....[0]....
	.align		4
.L_1336:
        /*0028*/ 	.word	index@(__assertfail)


	//----- nvinfo : EIATTR_ANNOTATIONS
	.align		4
.L_1337:
        /*002c*/ 	.byte	0x04, 0x55
        /*002e*/ 	.short	(.L_1339 - .L_1338)


	//   ....[0]....
.L_1338:
        /* <DEDUP_REMOVED lines=147> */


	//----- nvinfo : EIATTR_MERCURY_ISA_VERSION
	.align		4
.L_1339:
        /*0950*/ 	.byte	0x03, 0x5f
        /*0952*/ 	.short	0x0101


	//----- nvinfo : EIATTR_UNUSED_LOAD_BYTE_OFFSET
	.align		4
        /*0954*/ 	.byte	0x04, 0x44
        /*0956*/ 	.short	(.L_1341 - .L_1340)


	//   ....[0]....
.L_1340:
        /*0958*/ 	.word	0x00000a90
        /*095c*/ 	.word	0x0000fff0


	//   ....[1]....
        /*0960*/ 	.word	0x000147e0
        /*0964*/ 	.word	0x0000fff0


	//----- nvinfo : EIATTR_INT_WARP_WIDE_INSTR_OFFSETS
	.align		4
.L_1341:
        /*0968*/ 	.byte	0x04, 0x31
        /*096a*/ 	.short	(.L_1343 - .L_1342)


	//   ....[0]....
.L_1342:
        /*096c*/ 	.word	0x00000130


	//   ....[1]....
        /*0970*/ 	.word	0x00000170


	//   ....[2]....
        /*0974*/ 	.word	0x000001e0


	//   ....[3]....
        /*0978*/ 	.word	0x0001a780


	//   ....[4]....
        /*097c*/ 	.word	0x0001a810


	//   ....[5]....
        /*0980*/ 	.word	0x0001d480


	//   ....[6]....
        /*0984*/ 	.word	0x0001d510


	//----- nvinfo : EIATTR_COOP_GROUP_MASK_REGIDS
	.align		4
.L_1343:
        /*0988*/ 	.byte	0x04, 0x29
        /*098a*/ 	.short	(.L_1345 - .L_1344)


	//   ....[0]....
.L_1344:
        /*098c*/ 	.word	0xffffffff


	//   ....[1]....
        /*0990*/ 	.word	0xffffffff


	//   ....[2]....
        /*0994*/ 	.word	0xffffffff


	//   ....[3]....
        /*0998*/ 	.word	0xffffffff


	//   ....[4]....
        /*099c*/ 	.word	0xffffffff


	//   ....[5]....
        /*09a0*/ 	.word	0xffffffff


	//   ....[6]....
        /*09a4*/ 	.word	0xffffffff


	//   ....[7]....
        /*09a8*/ 	.word	0xffffffff


	//   ....[8]....
        /*09ac*/ 	.word	0xffffffff


	//   ....[9]....
        /*09b0*/ 	.word	0xffffffff


	//   ....[10]....
        /*09b4*/ 	.word	0xffffffff


	//   ....[11]....
        /*09b8*/ 	.word	0xffffffff


	//   ....[12]....
        /*09bc*/ 	.word	0xffffffff


	//   ....[13]....
        /*09c0*/ 	.word	0xffffffff


	//   ....[14]....
        /*09c4*/ 	.word	0xffffffff


	//   ....[15]....
        /*09c8*/ 	.word	0xffffffff


	//   ....[16]....
        /*09cc*/ 	.word	0xffffffff


	//   ....[17]....
        /*09d0*/ 	.word	0xffffffff


	//   ....[18]....
        /*09d4*/ 	.word	0xffffffff


	//   ....[19]....
        /*09d8*/ 	.word	0xffffffff


	//   ....[20]....
        /*09dc*/ 	.word	0xffffffff


	//   ....[21]....
        /*09e0*/ 	.word	0xffffffff


	//   ....[22]....
        /*09e4*/ 	.word	0xffffffff


	//   ....[23]....
        /*09e8*/ 	.word	0xffffffff


	//   ....[24]....
        /*09ec*/ 	.word	0xffffffff


	//   ....[25]....
        /*09f0*/ 	.word	0xffffffff


	//   ....[26]....
        /*09f4*/ 	.word	0xffffffff


	//   ....[27]....
        /*09f8*/ 	.word	0xffffffff


	//   ....[28]....
        /*09fc*/ 	.word	0xffffffff


	//   ....[29]....
        /*0a00*/ 	.word	0xffffffff


	//   ....[30]....
        /*0a04*/ 	.word	0xffffffff


	//   ....[31]....
        /*0a08*/ 	.word	0xffffffff


	//   ....[32]....
        /*0a0c*/ 	.word	0xffffffff


	//   ....[33]....
        /*0a10*/ 	.word	0xffffffff


	//   ....[34]....
        /*0a14*/ 	.word	0xffffffff


	//   ....[35]....
        /*0a18*/ 	.word	0xffffffff


	//   ....[36]....
        /*0a1c*/ 	.word	0xffffffff


	//   ....[37]....
        /*0a20*/ 	.word	0xffffffff


	//   ....[38]....
        /*0a24*/ 	.word	0xffffffff


	//   ....[39]....
        /*0a28*/ 	.word	0xffffffff


	//   ....[40]....
        /*0a2c*/ 	.word	0xffffffff


	//   ....[41]....
        /*0a30*/ 	.word	0xffffffff


	//   ....[42]....
        /*0a34*/ 	.word	0xffffffff


	//   ....[43]....
        /*0a38*/ 	.word	0xffffffff


	//   ....[44]....
        /*0a3c*/ 	.word	0xffffffff


	//   ....[45]....
        /*0a40*/ 	.word	0xffffffff


	//   ....[46]....
        /*0a44*/ 	.word	0xffffffff


	//   ....[47]....
        /*0a48*/ 	.word	0xffffffff


	//   ....[48]....
        /*0a4c*/ 	.word	0xffffffff


	//   ....[49]....
        /*0a50*/ 	.word	0xffffffff


	//   ....[50]....
        /*0a54*/ 	.word	0xffffffff


	//   ....[51]....
        /*0a58*/ 	.word	0xffffffff


	//   ....[52]....
        /*0a5c*/ 	.word	0xffffffff


	//   ....[53]....
        /*0a60*/ 	.word	0xffffffff


	//   ....[54]....
        /*0a64*/ 	.word	0xffffffff


	//   ....[55]....
        /*0a68*/ 	.word	0xffffffff


	//   ....[56]....
        /*0a6c*/ 	.word	0xffffffff


	//   ....[57]....
        /*0a70*/ 	.word	0xffffffff


	//   ....[58]....
        /*0a74*/ 	.word	0xffffffff


	//   ....[59]....
        /*0a78*/ 	.word	0xffffffff


	//   ....[60]....
        /*0a7c*/ 	.word	0xffffffff


	//   ....[61]....
        /*0a80*/ 	.word	0xffffffff


	//   ....[62]....
        /*0a84*/ 	.word	0xffffffff


	//   ....[63]....
        /*0a88*/ 	.word	0xffffffff


	//   ....[64]....
        /*0a8c*/ 	.word	0xffffffff


	//   ....[65]....
        /*0a90*/ 	.word	0xffffffff


	//   ....[66]....
        /*0a94*/ 	.word	0xffffffff


	//   ....[67]....
        /*0a98*/ 	.word	0xffffffff


	//   ....[68]....
        /*0a9c*/ 	.word	0xffffffff


	//   ....[69]....
        /*0aa0*/ 	.word	0xffffffff


	//   ....[70]....
        /*0aa4*/ 	.word	0xffffffff


	//   ....[71]....
        /*0aa8*/ 	.word	0xffffffff


	//   ....[72]....
        /*0aac*/ 	.word	0xffffffff


	//   ....[73]....
        /*0ab0*/ 	.word	0xffffffff


	//   ....[74]....
        /*0ab4*/ 	.word	0xffffffff


	//   ....[75]....
        /*0ab8*/ 	.word	0xffffffff


	//   ....[76]....
        /*0abc*/ 	.word	0xffffffff


	//   ....[77]....
        /*0ac0*/ 	.word	0xffffffff


	//   ....[78]....
        /*0ac4*/ 	.word	0xffffffff


	//   ....[79]....
        /*0ac8*/ 	.word	0xffffffff


	//   ....[80]....
        /*0acc*/ 	.word	0xffffffff


	//   ....[81]....
        /*0ad0*/ 	.word	0xffffffff


	//   ....[82]....
        /*0ad4*/ 	.word	0xffffffff


	//   ....[83]....
        /*0ad8*/ 	.word	0xffffffff


	//   ....[84]....
        /*0adc*/ 	.word	0xffffffff


	//   ....[85]....
        /*0ae0*/ 	.word	0xffffffff


	//   ....[86]....
        /*0ae4*/ 	.word	0xffffffff


	//   ....[87]....
        /*0ae8*/ 	.word	0xffffffff


	//   ....[88]....
        /*0aec*/ 	.word	0xffffffff


	//   ....[89]....
        /*0af0*/ 	.word	0xffffffff


	//   ....[90]....
        /*0af4*/ 	.word	0xffffffff


	//   ....[91]....
        /*0af8*/ 	.word	0xffffffff


	//   ....[92]....
        /*0afc*/ 	.word	0xffffffff


	//   ....[93]....
        /*0b00*/ 	.word	0xffffffff


	//   ....[94]....
        /*0b04*/ 	.word	0xffffffff


	//   ....[95]....
        /*0b08*/ 	.word	0xffffffff


	//   ....[96]....
        /*0b0c*/ 	.word	0xffffffff


	//   ....[97]....
        /*0b10*/ 	.word	0xffffffff


	//   ....[98]....
        /*0b14*/ 	.word	0xffffffff


	//   ....[99]....
        /*0b18*/ 	.word	0xffffffff


	//   ....[100]....
        /*0b1c*/ 	.word	0xffffffff


	//   ....[101]....
        /*0b20*/ 	.word	0xffffffff


	//   ....[102]....
        /*0b24*/ 	.word	0xffffffff


	//   ....[103]....
        /*0b28*/ 	.word	0xffffffff


	//   ....[104]....
        /*0b2c*/ 	.word	0xffffffff


	//   ....[105]....
        /*0b30*/ 	.word	0xffffffff


	//   ....[106]....
        /*0b34*/ 	.word	0xffffffff


	//   ....[107]....
        /*0b38*/ 	.word	0xffffffff


	//   ....[108]....
        /*0b3c*/ 	.word	0xffffffff


	//   ....[109]....
        /*0b40*/ 	.word	0xffffffff


	//   ....[110]....
        /*0b44*/ 	.word	0xffffffff


	//   ....[111]....
        /*0b48*/ 	.word	0xffffffff


	//   ....[112]....
        /*0b4c*/ 	.word	0xffffffff


	//   ....[113]....
        /*0b50*/ 	.word	0xffffffff


	//   ....[114]....
        /*0b54*/ 	.word	0xffffffff


	//   ....[115]....
        /*0b58*/ 	.word	0xffffffff


	//   ....[116]....
        /*0b5c*/ 	.word	0xffffffff


	//   ....[117]....
        /*0b60*/ 	.word	0xffffffff


	//   ....[118]....
        /*0b64*/ 	.word	0xffffffff


	//   ....[119]....
        /*0b68*/ 	.word	0xffffffff


	//   ....[120]....
        /*0b6c*/ 	.word	0xffffffff


	//   ....[121]....
        /*0b70*/ 	.word	0xffffffff


	//   ....[122]....
        /*0b74*/ 	.word	0xffffffff


	//   ....[123]....
        /*0b78*/ 	.word	0xffffffff


	//   ....[124]....
        /*0b7c*/ 	.word	0xffffffff


	//   ....[125]....
        /*0b80*/ 	.word	0xffffffff


	//   ....[126]....
        /*0b84*/ 	.word	0xffffffff


	//   ....[127]....
        /*0b88*/ 	.word	0xffffffff


	//   ....[128]....
        /*0b8c*/ 	.word	0xffffffff


	//   ....[129]....
        /*0b90*/ 	.word	0xffffffff


	//   ....[130]....
        /*0b94*/ 	.word	0xffffffff


	//   ....[131]....
        /*0b98*/ 	.word	0xffffffff


	//   ....[132]....
        /*0b9c*/ 	.word	0xffffffff


	//   ....[133]....
        /*0ba0*/ 	.word	0xffffffff


	//   ....[134]....
        /*0ba4*/ 	.word	0xffffffff


	//   ....[135]....
        /*0ba8*/ 	.word	0xffffffff


	//   ....[136]....
        /*0bac*/ 	.word	0xffffffff


	//   ....[137]....
        /*0bb0*/ 	.word	0xffffffff


	//   ....[138]....
        /*0bb4*/ 	.word	0xffffffff


	//   ....[139]....
        /*0bb8*/ 	.word	0xffffffff


	//   ....[140]....
        /*0bbc*/ 	.word	0xffffffff


	//   ....[141]....
        /*0bc0*/ 	.word	0xffffffff


	//   ....[142]....
        /*0bc4*/ 	.word	0xffffffff


	//   ....[143]....
        /*0bc8*/ 	.word	0xffffffff


	//   ....[144]....
        /*0bcc*/ 	.word	0x0500000f


	//   ....[145]....
        /*0bd0*/ 	.word	0x0500000f


	//   ....[146]....
        /*0bd4*/ 	.word	0x0500000f


	//   ....[147]....
        /*0bd8*/ 	.word	0x0500000f


	//   ....[148]....
        /*0bdc*/ 	.word	0x0500000f


	//   ....[149]....
        /*0be0*/ 	.word	0x0500000f


	//   ....[150]....
        /*0be4*/ 	.word	0x0500000f


	//   ....[151]....
        /*0be8*/ 	.word	0x0500000f


	//   ....[152]....
        /*0bec*/ 	.word	0x0500000f


	//   ....[153]....
        /*0bf0*/ 	.word	0x0500000f


	//   ....[154]....
        /*0bf4*/ 	.word	0x0500000f


	//   ....[155]....
        /*0bf8*/ 	.word	0x0500000f


	//   ....[156]....
        /*0bfc*/ 	.word	0x0500000f


	//   ....[157]....
        /*0c00*/ 	.word	0x0500000f


	//   ....[158]....
        /*0c04*/ 	.word	0x0500000f


	//   ....[159]....
        /*0c08*/ 	.word	0x0500000f


	//   ....[160]....
        /*0c0c*/ 	.word	0x0500000f


	//   ....[161]....
        /*0c10*/ 	.word	0x0500000f


	//   ....[162]....
        /*0c14*/ 	.word	0x0500000f


	//   ....[163]....
        /*0c18*/ 	.word	0x0500000f


	//   ....[164]....
        /*0c1c*/ 	.word	0x0500000f


	//   ....[165]....
        /*0c20*/ 	.word	0x0500000f


	//   ....[166]....
        /*0c24*/ 	.word	0x0500000f


	//   ....[167]....
        /*0c28*/ 	.word	0x0500000f


	//   ....[168]....
        /*0c2c*/ 	.word	0x0500000f


	//   ....[169]....
        /*0c30*/ 	.word	0x0500000f


	//   ....[170]....
        /*0c34*/ 	.word	0x0500000f


	//   ....[171]....
        /*0c38*/ 	.word	0x0500000f


	//   ....[172]....
        /*0c3c*/ 	.word	0x0500000f


	//   ....[173]....
        /*0c40*/ 	.word	0x0500000f


	//   ....[174]....
        /*0c44*/ 	.word	0x0500000f


	//   ....[175]....
        /*0c48*/ 	.word	0x0500000f


	//   ....[176]....
        /*0c4c*/ 	.word	0x0500000f


	//   ....[177]....
        /*0c50*/ 	.word	0x0500000f


	//   ....[178]....
        /*0c54*/ 	.word	0x0500000f


	//   ....[179]....
        /*0c58*/ 	.word	0x0500000f


	//   ....[180]....
        /*0c5c*/ 	.word	0x0500000f


	//   ....[181]....
        /*0c60*/ 	.word	0x0500000f


	//   ....[182]....
        /*0c64*/ 	.word	0x0500000f


	//   ....[183]....
        /*0c68*/ 	.word	0x0500000f


	//   ....[184]....
        /*0c6c*/ 	.word	0x0500000f


	//   ....[185]....
        /*0c70*/ 	.word	0x0500000f


	//   ....[186]....
        /*0c74*/ 	.word	0x0500000f


	//   ....[187]....
        /*0c78*/ 	.word	0x0500000f


	//   ....[188]....
        /*0c7c*/ 	.word	0x0500000f


	//   ....[189]....
        /*0c80*/ 	.word	0x0500000f


	//   ....[190]....
        /*0c84*/ 	.word	0x0500000f


	//   ....[191]....
        /*0c88*/ 	.word	0x0500000f


	//   ....[192]....
        /*0c8c*/ 	.word	0x0500000f


	//   ....[193]....
        /*0c90*/ 	.word	0x0500000f


	//   ....[194]....
        /*0c94*/ 	.word	0x0500000f


	//   ....[195]....
        /*0c98*/ 	.word	0x0500000f


	//   ....[196]....
        /*0c9c*/ 	.word	0x0500000f


	//   ....[197]....
        /*0ca0*/ 	.word	0x0500000f


	//   ....[198]....
        /*0ca4*/ 	.word	0x0500000f


	//   ....[199]....
        /*0ca8*/ 	.word	0x0500000f


	//   ....[200]....
        /*0cac*/ 	.word	0x0500000f


	//   ....[201]....
        /*0cb0*/ 	.word	0x0500000f


	//   ....[202]....
        /*0cb4*/ 	.word	0x0500000f


	//   ....[203]....
        /*0cb8*/ 	.word	0x0500000f


	//   ....[204]....
        /*0cbc*/ 	.word	0x0500000f


	//   ....[205]....
        /*0cc0*/ 	.word	0x0500000f


	//   ....[206]....
        /*0cc4*/ 	.word	0x0500000f


	//   ....[207]....
        /*0cc8*/ 	.word	0x0500000f


	//   ....[208]....
        /*0ccc*/ 	.word	0x0500000f


	//   ....[209]....
        /*0cd0*/ 	.word	0x0500000f


	//   ....[210]....
        /*0cd4*/ 	.word	0x0500000f


	//   ....[211]....
        /*0cd8*/ 	.word	0x0500000f


	//   ....[212]....
        /*0cdc*/ 	.word	0x0500000f


	//   ....[213]....
        /*0ce0*/ 	.word	0x0500000f


	//   ....[214]....
        /*0ce4*/ 	.word	0x0500000f


	//   ....[215]....
        /*0ce8*/ 	.word	0x0500000f


	//   ....[216]....
        /*0cec*/ 	.word	0x0500000f


	//   ....[217]....
        /*0cf0*/ 	.word	0x0500000f


	//   ....[218]....
        /*0cf4*/ 	.word	0x0500000f


	//   ....[219]....
        /*0cf8*/ 	.word	0x0500000f


	//   ....[220]....
        /*0cfc*/ 	.word	0x0500000f


	//   ....[221]....
        /*0d00*/ 	.word	0x0500000f


	//   ....[222]....
        /*0d04*/ 	.word	0x0500000f


	//   ....[223]....
        /*0d08*/ 	.word	0x0500000f


	//   ....[224]....
        /*0d0c*/ 	.word	0x0500000f


	//   ....[225]....
        /*0d10*/ 	.word	0x0500000f


	//   ....[226]....
        /*0d14*/ 	.word	0x0500000f


	//   ....[227]....
        /*0d18*/ 	.word	0x0500000f


	//   ....[228]....
        /*0d1c*/ 	.word	0x0500000f


	//   ....[229]....
        /*0d20*/ 	.word	0x0500000f


	//   ....[230]....
        /*0d24*/ 	.word	0x0500000f


	//   ....[231]....
        /*0d28*/ 	.word	0x0500000f


	//   ....[232]....
        /*0d2c*/ 	.word	0x0500000f


	//   ....[233]....
        /*0d30*/ 	.word	0x0500000f


	//   ....[234]....
        /*0d34*/ 	.word	0x0500000f


	//   ....[235]....
        /*0d38*/ 	.word	0x0500000f


	//----- nvinfo : EIATTR_COOP_GROUP_INSTR_OFFSETS
	.align		4
.L_1345:
        /*0d3c*/ 	.byte	0x04, 0x28
        /*0d3e*/ 	.short	(.L_1347 - .L_1346)


	//   ....[0]....
.L_1346:
        /*0d40*/ 	.word	0x00000070


	//   ....[1]....
        /*0d44*/ 	.word	0x00000140


	//   ....[2]....
        /*0d48*/ 	.word	0x00000190


	//   ....[3]....
        /*0d4c*/ 	.word	0x000003c0


	//   ....[4]....
        /*0d50*/ 	.word	0x00000520


	//   ....[5]....
        /*0d54*/ 	.word	0x00000640


	//   ....[6]....
        /*0d58*/ 	.word	0x000007a0


	//   ....[7]....
        /*0d5c*/ 	.word	0x00003710


	//   ....[8]....
        /*0d60*/ 	.word	0x00003720


	//   ....[9]....
        /*0d64*/ 	.word	0x000053d0


	//   ....[10]....
        /*0d68*/ 	.word	0x000053e0


	//   ....[11]....
        /*0d6c*/ 	.word	0x00006ea0


	//   ....[12]....
        /*0d70*/ 	.word	0x00006eb0


	//   ....[13]....
        /*0d74*/ 	.word	0x000073c0


	//   ....[14]....
        /*0d78*/ 	.word	0x000073e0


	//   ....[15]....
        /*0d7c*/ 	.word	0x00007d80


	//   ....[16]....
        /*0d80*/ 	.word	0x000084e0


	//   ....[17]....
        /*0d84*/ 	.word	0x000084f0


	//   ....[18]....
        /*0d88*/ 	.word	0x00008500


	//   ....[19]....
        /*0d8c*/ 	.word	0x00008510


	//   ....[20]....
        /*0d90*/ 	.word	0x0000a490


	//   ....[21]....
        /*0d94*/ 	.word	0x0000a4a0


	//   ....[22]....
        /*0d98*/ 	.word	0x0000a4b0


	//   ....[23]....
        /*0d9c*/ 	.word	0x0000a4c0


	//   ....[24]....
        /*0da0*/ 	.word	0x0000c980


	//   ....[25]....
        /*0da4*/ 	.word	0x0000ca70


	//   ....[26]....
        /*0da8*/ 	.word	0x0000d560


	//   ....[27]....
        /*0dac*/ 	.word	0x0000d610


	//   ....[28]....
        /*0db0*/ 	.word	0x0000d620


	//   ....[29]....
        /*0db4*/ 	.word	0x0000d640


	//   ....[30]....
        /*0db8*/ 	.word	0x0000e800


	//   ....[31]....
        /*0dbc*/ 	.word	0x0000f5b0


	//   ....[32]....
        /*0dc0*/ 	.word	0x0000f5d0


	//   ....[33]....
        /*0dc4*/ 	.word	0x0000fdf0


	//   ....[34]....
        /*0dc8*/ 	.word	0x0000fef0


	//   ....[35]....
        /*0dcc*/ 	.word	0x000106c0


	//   ....[36]....
        /*0dd0*/ 	.word	0x00010730


	//   ....[37]....
        /*0dd4*/ 	.word	0x00011690


	//   ....[38]....
        /*0dd8*/ 	.word	0x00012560


	//   ....[39]....
        /*0ddc*/ 	.word	0x00012580


	//   ....[40]....
        /*0de0*/ 	.word	0x000127b0


	//   ....[41]....
        /*0de4*/ 	.word	0x000127d0


	//   ....[42]....
        /*0de8*/ 	.word	0x00013b40


	//   ....[43]....
        /*0dec*/ 	.word	0x000141c0


	//   ....[44]....
        /*0df0*/ 	.word	0x000141f0


	//   ....[45]....
        /*0df4*/ 	.word	0x00014220


	//   ....[46]....
        /*0df8*/ 	.word	0x00014230


	//   ....[47]....
        /*0dfc*/ 	.word	0x000151b0


	//   ....[48]....
        /*0e00*/ 	.word	0x000151d0


	//   ....[49]....
        /*0e04*/ 	.word	0x000151e0


	//   ....[50]....
        /*0e08*/ 	.word	0x000151f0


	//   ....[51]....
        /*0e0c*/ 	.word	0x00015890


	//   ....[52]....
        /*0e10*/ 	.word	0x000158a0


	//   ....[53]....
        /*0e14*/ 	.word	0x000159f0


	//   ....[54]....
        /*0e18*/ 	.word	0x00015a00


	//   ....[55]....
        /*0e1c*/ 	.word	0x00015df0


	//   ....[56]....
        /*0e20*/ 	.word	0x00015e00


	//   ....[57]....
        /*0e24*/ 	.word	0x00016300


	//   ....[58]....
        /*0e28*/ 	.word	0x00016310


	//   ....[59]....
        /*0e2c*/ 	.word	0x000170b0


	//   ....[60]....
        /*0e30*/ 	.word	0x000170c0


	//   ....[61]....
        /*0e34*/ 	.word	0x00017220


	//   ....[62]....
        /*0e38*/ 	.word	0x00017230


	//   ....[63]....
        /*0e3c*/ 	.word	0x000173e0


	//   ....[64]....
        /*0e40*/ 	.word	0x000175e0


	//   ....[65]....
        /*0e44*/ 	.word	0x00017610


	//   ....[66]....
        /*0e48*/ 	.word	0x00017640


	//   ....[67]....
        /*0e4c*/ 	.word	0x00017670


	//   ....[68]....
        /*0e50*/ 	.word	0x000176a0


	//   ....[69]....
        /*0e54*/ 	.word	0x000176d0


	//   ....[70]....
        /*0e58*/ 	.word	0x00017860


	//   ....[71]....
        /*0e5c*/ 	.word	0x00017890


	//   ....[72]....
        /*0e60*/ 	.word	0x000178c0


	//   ....[73]....
        /*0e64*/ 	.word	0x000178f0


	//   ....[74]....
        /*0e68*/ 	.word	0x00017920


	//   ....[75]....
        /*0e6c*/ 	.word	0x00017950


	//   ....[76]....
        /*0e70*/ 	.word	0x000179e0


	//   ....[77]....
        /*0e74*/ 	.word	0x00017a10


	//   ....[78]....
        /*0e78*/ 	.word	0x00017a20


	//   ....[79]....
        /*0e7c*/ 	.word	0x00017a60


	//   ....[80]....
        /*0e80*/ 	.word	0x00018fb0


	//   ....[81]....
        /*0e84*/ 	.word	0x0001b3a0


	//   ....[82]....
        /*0e88*/ 	.word	0x0001b3b0


	//   ....[83]....
        /*0e8c*/ 	.word	0x0001b470


	//   ....[84]....
        /*0e90*/ 	.word	0x0001b480


	//   ....[85]....
        /*0e94*/ 	.word	0x0001b530


	//   ....[86]....
        /*0e98*/ 	.word	0x0001b540


	//   ....[87]....
        /*0e9c*/ 	.word	0x0001b550


	//   ....[88]....
        /*0ea0*/ 	.word	0x0001b560


	//   ....[89]....
        /*0ea4*/ 	.word	0x0001bf20


	//   ....[90]....
        /*0ea8*/ 	.word	0x0001bf50


	//   ....[91]....
        /*0eac*/ 	.word	0x0001c010


	//   ....[92]....
        /*0eb0*/ 	.word	0x0001c030


	//   ....[93]....
        /*0eb4*/ 	.word	0x0001c0d0


	//   ....[94]....
        /*0eb8*/ 	.word	0x0001c0f0


	//   ....[95]....
        /*0ebc*/ 	.word	0x0001c100


	//   ....[96]....
        /*0ec0*/ 	.word	0x0001c110


	//   ....[97]....
        /*0ec4*/ 	.word	0x0001c230


	//   ....[98]....
        /*0ec8*/ 	.word	0x0001c240


	//   ....[99]....
        /*0ecc*/ 	.word	0x0001c250


	//   ....[100]....
        /*0ed0*/ 	.word	0x0001c2e0


	//   ....[101]....
        /*0ed4*/ 	.word	0x0001caa0


	//   ....[102]....
        /*0ed8*/ 	.word	0x0001cab0


	//   ....[103]....
        /*0edc*/ 	.word	0x0001cad0


	//   ....[104]....
        /*0ee0*/ 	.word	0x0001cb50


	//   ....[105]....
        /*0ee4*/ 	.word	0x0001cb60


	//   ....[106]....
        /*0ee8*/ 	.word	0x0001cbc0


	//   ....[107]....
        /*0eec*/ 	.word	0x0001cbf0


	//   ....[108]....
        /*0ef0*/ 	.word	0x0001cc30


	//   ....[109]....
        /*0ef4*/ 	.word	0x0001cee0


	//   ....[110]....
        /*0ef8*/ 	.word	0x0001cf00


	//   ....[111]....
        /*0efc*/ 	.word	0x0001cfa0


	//   ....[112]....
        /*0f00*/ 	.word	0x0001cfb0


	//   ....[113]....
        /*0f04*/ 	.word	0x0001d040


	//   ....[114]....
        /*0f08*/ 	.word	0x0001d050


	//   ....[115]....
        /*0f0c*/ 	.word	0x0001d060


	//   ....[116]....
        /*0f10*/ 	.word	0x0001d0f0


	//   ....[117]....
        /*0f14*/ 	.word	0x0001d6c0


	//   ....[118]....
        /*0f18*/ 	.word	0x0001d6d0


	//   ....[119]....
        /*0f1c*/ 	.word	0x0001d760


	//   ....[120]....
        /*0f20*/ 	.word	0x0001d800


	//   ....[121]....
        /*0f24*/ 	.word	0x0001d820


	//   ....[122]....
        /*0f28*/ 	.word	0x0001d8a0


	//   ....[123]....
        /*0f2c*/ 	.word	0x0001d8c0


	//   ....[124]....
        /*0f30*/ 	.word	0x0001d8d0


	//   ....[125]....
        /*0f34*/ 	.word	0x0001dd20


	//   ....[126]....
        /*0f38*/ 	.word	0x0001dd50


	//   ....[127]....
        /*0f3c*/ 	.word	0x0001ddb0


	//   ....[128]....
        /*0f40*/ 	.word	0x0001dde0


	//   ....[129]....
        /*0f44*/ 	.word	0x0001de10


	//   ....[130]....
        /*0f48*/ 	.word	0x0001de40


	//   ....[131]....
        /*0f4c*/ 	.word	0x0001de70


	//   ....[132]....
        /*0f50*/ 	.word	0x0001dea0


	//   ....[133]....
        /*0f54*/ 	.word	0x0001e040


	//   ....[134]....
        /*0f58*/ 	.word	0x0001e070


	//   ....[135]....
        /*0f5c*/ 	.word	0x0001e0a0


	//   ....[136]....
        /*0f60*/ 	.word	0x0001e0d0


	//   ....[137]....
        /*0f64*/ 	.word	0x0001e100


	//   ....[138]....
        /*0f68*/ 	.word	0x0001e130


	//   ....[139]....
        /*0f6c*/ 	.word	0x0001e1f0


	//   ....[140]....
        /*0f70*/ 	.word	0x0001e210


	//   ....[141]....
        /*0f74*/ 	.word	0x0001e230


	//   ....[142]....
        /*0f78*/ 	.word	0x0001e290


	//   ....[143]....
        /*0f7c*/ 	.word	0x0001ecc0


	//   ....[144]....
        /*0f80*/ 	.word	0x0001f000


	//   ....[145]....
        /*0f84*/ 	.word	0x0001f090


	//   ....[146]....
        /*0f88*/ 	.word	0x0001f180


	//   ....[147]....
        /*0f8c*/ 	.word	0x0001f210


	//   ....[148]....
        /*0f90*/ 	.word	0x0001f2f0


	//   ....[149]....
        /*0f94*/ 	.word	0x0001f380


	//   ....[150]....
        /*0f98*/ 	.word	0x0001f460


	//   ....[151]....
        /*0f9c*/ 	.word	0x0001f500


	//   ....[152]....
        /*0fa0*/ 	.word	0x0001f590


	//   ....[153]....
        /*0fa4*/ 	.word	0x0001f5e0


	//   ....[154]....
        /*0fa8*/ 	.word	0x0001f630


	//   ....[155]....
        /*0fac*/ 	.word	0x0001f710


	//   ....[156]....
        /*0fb0*/ 	.word	0x0001f7a0


	//   ....[157]....
        /*0fb4*/ 	.word	0x0001f7f0


	//   ....[158]....
        /*0fb8*/ 	.word	0x0001f840


	//   ....[159]....
        /*0fbc*/ 	.word	0x0001fb00


	//   ....[160]....
        /*0fc0*/ 	.word	0x0001fb50


	//   ....[161]....
        /*0fc4*/ 	.word	0x0001fbe0


	//   ....[162]....
        /*0fc8*/ 	.word	0x0001fc70


	//   ....[163]....
        /*0fcc*/ 	.word	0x0001fcf0


	//   ....[164]....
        /*0fd0*/ 	.word	0x0001fd40


	//   ....[165]....
        /*0fd4*/ 	.word	0x0001fdd0


	//   ....[166]....
        /*0fd8*/ 	.word	0x0001fe60


	//   ....[167]....
        /*0fdc*/ 	.word	0x0001fee0


	//   ....[168]....
        /*0fe0*/ 	.word	0x0001ff30


	//   ....[169]....
        /*0fe4*/ 	.word	0x0001ffc0


	//   ....[170]....
        /*0fe8*/ 	.word	0x00020050


	//   ....[171]....
        /*0fec*/ 	.word	0x00020110


	//   ....[172]....
        /*0ff0*/ 	.word	0x000203f0


	//   ....[173]....
        /*0ff4*/ 	.word	0x000204e0


	//   ....[174]....
        /*0ff8*/ 	.word	0x00020570


	//   ....[175]....
        /*0ffc*/ 	.word	0x000205d0


	//   ....[176]....
        /*1000*/ 	.word	0x000206f0


	//   ....[177]....
        /*1004*/ 	.word	0x00020750


	//   ....[178]....
        /*1008*/ 	.word	0x00020870


	//   ....[179]....
        /*100c*/ 	.word	0x000208d0


	//   ....[180]....
        /*1010*/ 	.word	0x00020980


	//   ....[181]....
        /*1014*/ 	.word	0x00020a90


	//   ....[182]....
        /*1018*/ 	.word	0x00020b00


	//   ....[183]....
        /*101c*/ 	.word	0x00020b60


	//   ....[184]....
        /*1020*/ 	.word	0x00020c70


	//   ....[185]....
        /*1024*/ 	.word	0x00020cd0


	//   ....[186]....
        /*1028*/ 	.word	0x00020df0


	//   ....[187]....
        /*102c*/ 	.word	0x00020e50


	//   ....[188]....
        /*1030*/ 	.word	0x00020ef0


	//   ....[189]....
        /*1034*/ 	.word	0x00020fc0


	//   ....[190]....
        /*1038*/ 	.word	0x000210c0


	//   ....[191]....
        /*103c*/ 	.word	0x00021120


	//   ....[192]....
        /*1040*/ 	.word	0x000211c0


	//   ....[193]....
        /*1044*/ 	.word	0x00021360


	//   ....[194]....
        /*1048*/ 	.word	0x00021440


	//   ....[195]....
        /*104c*/ 	.word	0x000214c0


	//   ....[196]....
        /*1050*/ 	.word	0x000215a0


	//   ....[197]....
        /*1054*/ 	.word	0x00021600


	//   ....[198]....
        /*1058*/ 	.word	0x000216d0


	//   ....[199]....
        /*105c*/ 	.word	0x00021730


	//   ....[200]....
        /*1060*/ 	.word	0x00021810


	//   ....[201]....
        /*1064*/ 	.word	0x00021900


	//   ....[202]....
        /*1068*/ 	.word	0x000219a0


	//   ....[203]....
        /*106c*/ 	.word	0x00021a00


	//   ....[204]....
        /*1070*/ 	.word	0x00021b00


	//   ....[205]....
        /*1074*/ 	.word	0x00021b60


	//   ....[206]....
        /*1078*/ 	.word	0x00021c60


	//   ....[207]....
        /*107c*/ 	.word	0x00021cc0


	//   ....[208]....
        /*1080*/ 	.word	0x00021d90


	//   ....[209]....
        /*1084*/ 	.word	0x00021ee0


	//   ....[210]....
        /*1088*/ 	.word	0x00021f90


	//   ....[211]....
        /*108c*/ 	.word	0x000220a0


	//   ....[212]....
        /*1090*/ 	.word	0x00022180


	//   ....[213]....
        /*1094*/ 	.word	0x000221e0


	//   ....[214]....
        /*1098*/ 	.word	0x000222d0


	//   ....[215]....
        /*109c*/ 	.word	0x00022330


	//   ....[216]....
        /*10a0*/ 	.word	0x00022410


	//   ....[217]....
        /*10a4*/ 	.word	0x000224a0


	//   ....[218]....
        /*10a8*/ 	.word	0x00022540


	//   ....[219]....
        /*10ac*/ 	.word	0x000226b0


	//   ....[220]....
        /*10b0*/ 	.word	0x00022720


	//   ....[221]....
        /*10b4*/ 	.word	0x00022790


	//   ....[222]....
        /*10b8*/ 	.word	0x00022800


	//   ....[223]....
        /*10bc*/ 	.word	0x00022870


	//   ....[224]....
        /*10c0*/ 	.word	0x000228f0


	//   ....[225]....
        /*10c4*/ 	.word	0x00022970


	//   ....[226]....
        /*10c8*/ 	.word	0x00022a00


	//   ....[227]....
        /*10cc*/ 	.word	0x00022a70


	//   ....[228]....
        /*10d0*/ 	.word	0x00022ae0


	//   ....[229]....
        /*10d4*/ 	.word	0x00022b50


	//   ....[230]....
        /*10d8*/ 	.word	0x00022bd0


	//   ....[231]....
        /*10dc*/ 	.word	0x00022c40


	//   ....[232]....
        /*10e0*/ 	.word	0x00022cf0


	//   ....[233]....
        /*10e4*/ 	.word	0x00022d40


	//   ....[234]....
        /*10e8*/ 	.word	0x00022dd0


	//   ....[235]....
        /*10ec*/ 	.word	0x00022f00


	//----- nvinfo : EIATTR_REG_RECONFIG
	.align		4
.L_1347:
        /*10f0*/ 	.byte	0x01, 0x54
	.zero		2


	//----- nvinfo : EIATTR_SYSCALL_OFFSETS
	.align		4
        /*10f4*/ 	.byte	0x04, 0x46
        /*10f6*/ 	.short	(.L_1349 - .L_1348)


	//   ....[0]....
.L_1348:
        /*10f8*/ 	.word	0x000021a0


	//   ....[1]....
        /*10fc*/ 	.word	0x000022f0


	//   ....[2]....
        /*1100*/ 	.word	0x00007f90


	//   ....[3]....
        /*1104*/ 	.word	0x000082b0


	//   ....[4]....
        /*1108*/ 	.word	0x0001a970


	//   ....[5]....
        /*110c*/ 	.word	0x0001aac0


	//   ....[6]....
        /*1110*/ 	.word	0x0001abb0


	//   ....[7]....
        /*1114*/ 	.word	0x0001b9e0


	//----- nvinfo : EIATTR_MBARRIER_INSTR_OFFSETS
	.align		4
.L_1349:
        /*1118*/ 	.byte	0x04, 0x39
        /*111a*/ 	.short	(.L_1351 - .L_1350)


	//   ....[0]....
.L_1350:
        /*111c*/ 	.word	0x00000270
        /*1120*/ 	.word	0x000000ff
        /*1124*/ 	.word	0x0002d800
        /*1128*/ 	.short	0x0100
        /*112a*/ 	.byte	0x08
	.zero		1


	//   ....[1]....
        /*112c*/ 	.word	0x00000280
        /*1130*/ 	.word	0x000000ff
        /*1134*/ 	.word	0x0002d820
        /*1138*/ 	.short	0x0100
        /*113a*/ 	.byte	0x08
	.zero		1


	//   ....[2]....
        /*113c*/ 	.word	0x00000370
        /*1140*/ 	.word	0x000000ff
        /*1144*/ 	.word	0x0002d830
        /*1148*/ 	.short	0x0100
        /*114a*/ 	.byte	0x08
	.zero		1


	//   ....[3]....
        /*114c*/ 	.word	0x00000380
        /*1150*/ 	.word	0x000000ff
        /*1154*/ 	.word	0x0002d840
        /*1158*/ 	.short	0x0100
        /*115a*/ 	.byte	0x08
	.zero		1


	//   ....[4]....
        /*115c*/ 	.word	0x00000390
        /*1160*/ 	.word	0x000000ff
        /*1164*/ 	.word	0x0002d838
        /*1168*/ 	.short	0x0100
        /*116a*/ 	.byte	0x08
	.zero		1


	//   ....[5]....
        /*116c*/ 	.word	0x000003a0
        /*1170*/ 	.word	0x000000ff
        /*1174*/ 	.word	0x0002d848
        /*1178*/ 	.short	0x0100
        /*117a*/ 	.byte	0x08
	.zero		1


	//   ....[6]....
        /*117c*/ 	.word	0x000004d0
        /*1180*/ 	.word	0x000000ff
        /*1184*/ 	.word	0x0002d850
        /*1188*/ 	.short	0x0100
        /*118a*/ 	.byte	0x08
	.zero		1


	//   ....[7]....
        /*118c*/ 	.word	0x000004e0
        /*1190*/ 	.word	0x000000ff
        /*1194*/ 	.word	0x0002d860
        /*1198*/ 	.short	0x0100
        /*119a*/ 	.byte	0x08
	.zero		1


	//   ....[8]....
        /*119c*/ 	.word	0x000004f0
        /*11a0*/ 	.word	0x000000ff
        /*11a4*/ 	.word	0x0002d858
        /*11a8*/ 	.short	0x0100
        /*11aa*/ 	.byte	0x08
	.zero		1


	//   ....[9]....
        /*11ac*/ 	.word	0x00000500
        /*11b0*/ 	.word	0x000000ff
        /*11b4*/ 	.word	0x0002d868
        /*11b8*/ 	.short	0x0100
        /*11ba*/ 	.byte	0x08
	.zero		1


	//   ....[10]....
        /*11bc*/ 	.word	0x000005f0
        /*11c0*/ 	.word	0x000000ff
        /*11c4*/ 	.word	0x0002d870
        /*11c8*/ 	.short	0x0100
        /*11ca*/ 	.byte	0x06
	.zero		1


	//   ....[11]....
        /*11cc*/ 	.word	0x00000600
        /*11d0*/ 	.word	0x000000ff
        /*11d4*/ 	.word	0x0002d880
        /*11d8*/ 	.short	0x0100
        /*11da*/ 	.byte	0x06
	.zero		1


	//   ....[12]....
        /*11dc*/ 	.word	0x00000610
        /*11e0*/ 	.word	0x000000ff
        /*11e4*/ 	.word	0x0002d878
        /*11e8*/ 	.short	0x0100
        /*11ea*/ 	.byte	0x06
	.zero		1


	//   ....[13]....
        /*11ec*/ 	.word	0x00000620
        /*11f0*/ 	.word	0x000000ff
        /*11f4*/ 	.word	0x0002d888
        /*11f8*/ 	.short	0x0100
        /*11fa*/ 	.byte	0x06
	.zero		1


	//   ....[14]....
        /*11fc*/ 	.word	0x00000750
        /*1200*/ 	.word	0x000000ff
        /*1204*/ 	.word	0x0002d890
        /*1208*/ 	.short	0x0100
        /*120a*/ 	.byte	0x08
	.zero		1


	//   ....[15]....
        /*120c*/ 	.word	0x00000760
        /*1210*/ 	.word	0x000000ff
        /*1214*/ 	.word	0x0002d8a0
        /*1218*/ 	.short	0x0100
        /*121a*/ 	.byte	0x08
	.zero		1


	//   ....[16]....
        /*121c*/ 	.word	0x00000770
        /*1220*/ 	.word	0x000000ff
        /*1224*/ 	.word	0x0002d898
        /*1228*/ 	.short	0x0100
        /*122a*/ 	.byte	0x08
	.zero		1


	//   ....[17]....
        /*122c*/ 	.word	0x00000780
        /*1230*/ 	.word	0x000000ff
        /*1234*/ 	.word	0x0002d8a8
        /*1238*/ 	.short	0x0100
        /*123a*/ 	.byte	0x08
	.zero		1


	//   ....[18]....
        /*123c*/ 	.word	0x000008b0
        /*1240*/ 	.word	0x000000ff
        /*1244*/ 	.word	0x0002d8b0
        /*1248*/ 	.short	0x0100
        /*124a*/ 	.byte	0x08
	.zero		1


	//   ....[19]....
        /*124c*/ 	.word	0x000008c0
        /*1250*/ 	.word	0x000000ff
        /*1254*/ 	.word	0x0002d8c0
        /*1258*/ 	.short	0x0100
        /*125a*/ 	.byte	0x08
	.zero		1


	//   ....[20]....
        /*125c*/ 	.word	0x000008d0
        /*1260*/ 	.word	0x000000ff
        /*1264*/ 	.word	0x0002d8b8
        /*1268*/ 	.short	0x0100
        /*126a*/ 	.byte	0x08
	.zero		1


	//   ....[21]....
        /*126c*/ 	.word	0x000008e0
        /*1270*/ 	.word	0x000000ff
        /*1274*/ 	.word	0x0002d8c8
        /*1278*/ 	.short	0x0100
        /*127a*/ 	.byte	0x08
	.zero		1


	//   ....[22]....
        /*127c*/ 	.word	0x000036c0
        /*1280*/ 	.word	0x00000039
        /*1284*/ 	.word	0x0002d890
        /*1288*/ 	.short	0x010a
        /*128a*/ 	.byte	0x3f
	.zero		1


	//   ....[23]....
        /*128c*/ 	.word	0x00005380
        /*1290*/ 	.word	0x00000039
        /*1294*/ 	.word	0x0002d890
        /*1298*/ 	.short	0x010a
        /*129a*/ 	.byte	0x3f
	.zero		1


	//   ....[24]....
        /*129c*/ 	.word	0x00006d10
        /*12a0*/ 	.word	0x00000039
        /*12a4*/ 	.word	0x0002d890
        /*12a8*/ 	.short	0x010a
        /*12aa*/ 	.byte	0x3f
	.zero		1


	//   ....[25]....
        /*12ac*/ 	.word	0x00007230
        /*12b0*/ 	.word	0x0000000b
        /*12b4*/ 	.word	0x00000000
        /*12b8*/ 	.short	0x0101
        /*12ba*/ 	.byte	0x3f
	.zero		1


	//   ....[26]....
        /*12bc*/ 	.word	0x00007270
        /*12c0*/ 	.word	0x00000039
        /*12c4*/ 	.word	0x0002d8b0
        /*12c8*/ 	.short	0x010a
        /*12ca*/ 	.byte	0x3f
	.zero		1


	//   ....[27]....
        /*12cc*/ 	.word	0x00007750
        /*12d0*/ 	.word	0x00000039
        /*12d4*/ 	.word	0x00000000
        /*12d8*/ 	.short	0x0101
        /*12da*/ 	.byte	0x3f
	.zero		1


	//   ....[28]....
        /*12dc*/ 	.word	0x00008030
        /*12e0*/ 	.word	0x00000002
        /*12e4*/ 	.word	0x0002d800
        /*12e8*/ 	.short	0x010a
        /*12ea*/ 	.byte	0x3f
	.zero		1


	//   ....[29]....
        /*12ec*/ 	.word	0x00008080
        /*12f0*/ 	.word	0x00000002
        /*12f4*/ 	.word	0x0002d800
        /*12f8*/ 	.short	0x010a
        /*12fa*/ 	.byte	0x3f
	.zero		1


	//   ....[30]....
        /*12fc*/ 	.word	0x00008ca0
        /*1300*/ 	.word	0x00000002
        /*1304*/ 	.word	0x0002d800
        /*1308*/ 	.short	0x010a
        /*130a*/ 	.byte	0x3f
	.zero		1


	//   ....[31]....
        /*130c*/ 	.word	0x0000aa10
        /*1310*/ 	.word	0x00000002
        /*1314*/ 	.word	0x0002d800
        /*1318*/ 	.short	0x010a
        /*131a*/ 	.byte	0x3f
	.zero		1


	//   ....[32]....
        /*131c*/ 	.word	0x0000c350
        /*1320*/ 	.word	0x00000003
        /*1324*/ 	.word	0x0002d830
        /*1328*/ 	.short	0x010a
        /*132a*/ 	.byte	0x3f
	.zero		1


	//   ....[33]....
        /*132c*/ 	.word	0x0000c400
        /*1330*/ 	.word	0x00000003
        /*1334*/ 	.word	0x0002d830
        /*1338*/ 	.short	0x010a
        /*133a*/ 	.byte	0x3f
	.zero		1


	//   ....[34]....
        /*133c*/ 	.word	0x0000d850
        /*1340*/ 	.word	0x00000009
        /*1344*/ 	.word	0x00000000
        /*1348*/ 	.short	0x0101
        /*134a*/ 	.byte	0x3f
	.zero		1


	//   ....[35]....
        /*134c*/ 	.word	0x0000e950
        /*1350*/ 	.word	0x00000007
        /*1354*/ 	.word	0x0002d830
        /*1358*/ 	.short	0x010a
        /*135a*/ 	.byte	0x3f
	.zero		1


	//   ....[36]....
        /*135c*/ 	.word	0x0000e9a0
        /*1360*/ 	.word	0x00000007
        /*1364*/ 	.word	0x0002d830
        /*1368*/ 	.short	0x010a
        /*136a*/ 	.byte	0x3f
	.zero		1


	//   ....[37]....
        /*136c*/ 	.word	0x0000edf0
        /*1370*/ 	.word	0x00000007
        /*1374*/ 	.word	0x0002d850
        /*1378*/ 	.short	0x010a
        /*137a*/ 	.byte	0x3f
	.zero		1


	//   ....[38]....
        /*137c*/ 	.word	0x0000ee30
        /*1380*/ 	.word	0x00000007
        /*1384*/ 	.word	0x0002d850
        /*1388*/ 	.short	0x010a
        /*138a*/ 	.byte	0x3f
	.zero		1


	//   ....[39]....
        /*138c*/ 	.word	0x0000f540
        /*1390*/ 	.word	0x0000000e
        /*1394*/ 	.word	0x00000000
        /*1398*/ 	.short	0x0101
        /*139a*/ 	.byte	0x3f
	.zero		1


	//   ....[40]....
        /*139c*/ 	.word	0x00011070
        /*13a0*/ 	.word	0x00000005
        /*13a4*/ 	.word	0x00000000
        /*13a8*/ 	.short	0x0101
        /*13aa*/ 	.byte	0x3f
	.zero		1


	//   ....[41]....
        /*13ac*/ 	.word	0x00011800
        /*13b0*/ 	.word	0x00000007
        /*13b4*/ 	.word	0x0002d830
        /*13b8*/ 	.short	0x010a
        /*13ba*/ 	.byte	0x3f
	.zero		1


	//   ....[42]....
        /*13bc*/ 	.word	0x00011850
        /*13c0*/ 	.word	0x00000007
        /*13c4*/ 	.word	0x0002d830
        /*13c8*/ 	.short	0x010a
        /*13ca*/ 	.byte	0x3f
	.zero		1


	//   ....[43]....
        /*13cc*/ 	.word	0x00011ca0
        /*13d0*/ 	.word	0x00000005
        /*13d4*/ 	.word	0x0002d850
        /*13d8*/ 	.short	0x010a
        /*13da*/ 	.byte	0x3f
	.zero		1


	//   ....[44]....
        /*13dc*/ 	.word	0x00011ce0
        /*13e0*/ 	.word	0x00000005
        /*13e4*/ 	.word	0x0002d850
        /*13e8*/ 	.short	0x010a
        /*13ea*/ 	.byte	0x3f
	.zero		1


	//   ....[45]....
        /*13ec*/ 	.word	0x00012350
        /*13f0*/ 	.word	0x00000000
        /*13f4*/ 	.word	0x00000000
        /*13f8*/ 	.short	0x0101
        /*13fa*/ 	.byte	0x3f
	.zero		1


	//   ....[46]....
        /*13fc*/ 	.word	0x00013520
        /*1400*/ 	.word	0x00000003
        /*1404*/ 	.word	0x00000000
        /*1408*/ 	.short	0x0101
        /*140a*/ 	.byte	0x3f
	.zero		1


	//   ....[47]....
        /*140c*/ 	.word	0x00013bc0
        /*1410*/ 	.word	0x00000006
        /*1414*/ 	.word	0x0002d850
        /*1418*/ 	.short	0x010a
        /*141a*/ 	.byte	0x3f
	.zero		1


	//   ....[48]....
        /*141c*/ 	.word	0x00013c70
        /*1420*/ 	.word	0x00000006
        /*1424*/ 	.word	0x0002d850
        /*1428*/ 	.short	0x010a
        /*142a*/ 	.byte	0x3f
	.zero		1


	//   ....[49]....
        /*142c*/ 	.word	0x00014490
        /*1430*/ 	.word	0x00000006
        /*1434*/ 	.word	0x00000000
        /*1438*/ 	.short	0x0101
        /*143a*/ 	.byte	0x3f
	.zero		1


	//   ....[50]....
        /*143c*/ 	.word	0x000157f0
        /*1440*/ 	.word	0x00000000
        /*1444*/ 	.word	0x00000000
        /*1448*/ 	.short	0x0101
        /*144a*/ 	.byte	0x3f
	.zero		1


	//   ....[51]....
        /*144c*/ 	.word	0x00015cf0
        /*1450*/ 	.word	0x00000008
        /*1454*/ 	.word	0x00000000
        /*1458*/ 	.short	0x0101
        /*145a*/ 	.byte	0x3f
	.zero		1


	//   ....[52]....
        /*145c*/ 	.word	0x00019090
        /*1460*/ 	.word	0x00000010
        /*1464*/ 	.word	0x0002d820
        /*1468*/ 	.short	0x010a
        /*146a*/ 	.byte	0x3f
	.zero		1


	//   ....[53]....
        /*146c*/ 	.word	0x00019150
        /*1470*/ 	.word	0x00000009
        /*1474*/ 	.word	0x0002d8a0
        /*1478*/ 	.short	0x010a
        /*147a*/ 	.byte	0x3f
	.zero		1


	//   ....[54]....
        /*147c*/ 	.word	0x00019580
        /*1480*/ 	.word	0x00000009
        /*1484*/ 	.word	0x0002d8c0
        /*1488*/ 	.short	0x010a
        /*148a*/ 	.byte	0x3f
	.zero		1


	//   ....[55]....
        /*148c*/ 	.word	0x00019ae0
        /*1490*/ 	.word	0x00000009
        /*1494*/ 	.word	0x0002d8a0
        /*1498*/ 	.short	0x010a
        /*149a*/ 	.byte	0x3f
	.zero		1


	//   ....[56]....
        /*149c*/ 	.word	0x00019f00
        /*14a0*/ 	.word	0x00000009
        /*14a4*/ 	.word	0x0002d8c0
        /*14a8*/ 	.short	0x010a
        /*14aa*/ 	.byte	0x3f
	.zero		1


	//   ....[57]....
        /*14ac*/ 	.word	0x0001b160
        /*14b0*/ 	.word	0x00000000
        /*14b4*/ 	.word	0x0002d840
        /*14b8*/ 	.short	0x010a
        /*14ba*/ 	.byte	0x3f
	.zero		1


	//   ....[58]....
        /*14bc*/ 	.word	0x0001b6b0
        /*14c0*/ 	.word	0x00000000
        /*14c4*/ 	.word	0x0002d830
        /*14c8*/ 	.short	0x0107
        /*14ca*/ 	.byte	0x3f
	.zero		1


	//   ....[59]....
        /*14cc*/ 	.word	0x0001b780
        /*14d0*/ 	.word	0x00000000
        /*14d4*/ 	.word	0x0002d830
        /*14d8*/ 	.short	0x0101
        /*14da*/ 	.byte	0x3f
	.zero		1


	//   ....[60]....
        /*14dc*/ 	.word	0x0001c3a0
        /*14e0*/ 	.word	0x00000010
        /*14e4*/ 	.word	0x0002d800
        /*14e8*/ 	.short	0x0107
        /*14ea*/ 	.byte	0x3f
	.zero		1


	//   ....[61]....
        /*14ec*/ 	.word	0x0001c490
        /*14f0*/ 	.word	0x00000010
        /*14f4*/ 	.word	0x0002d800
        /*14f8*/ 	.short	0x0101
        /*14fa*/ 	.byte	0x3f
	.zero		1


	//   ....[62]....
        /*14fc*/ 	.word	0x0001c4b0
        /*1500*/ 	.word	0x00000010
        /*1504*/ 	.word	0x0002d820
        /*1508*/ 	.short	0x010a
        /*150a*/ 	.byte	0x3f
	.zero		1


	//   ....[63]....
        /*150c*/ 	.word	0x0001c8d0
        /*1510*/ 	.word	0x00000005
        /*1514*/ 	.word	0x0002d840
        /*1518*/ 	.short	0x010a
        /*151a*/ 	.byte	0x3f
	.zero		1


	//   ....[64]....
        /*151c*/ 	.word	0x0001cce0
        /*1520*/ 	.word	0x00000005
        /*1524*/ 	.word	0x0002d830
        /*1528*/ 	.short	0x0107
        /*152a*/ 	.byte	0x3f
	.zero		1


	//   ....[65]....
        /*152c*/ 	.word	0x0001cda0
        /*1530*/ 	.word	0x00000005
        /*1534*/ 	.word	0x0002d830
        /*1538*/ 	.short	0x0101
        /*153a*/ 	.byte	0x3f
	.zero		1


	//   ....[66]....
        /*153c*/ 	.word	0x0001ce00
        /*1540*/ 	.word	0x00000005
        /*1544*/ 	.word	0x0002d860
        /*1548*/ 	.short	0x010a
        /*154a*/ 	.byte	0x3f
	.zero		1


	//   ....[67]....
        /*154c*/ 	.word	0x0001d2b0
        /*1550*/ 	.word	0x00000005
        /*1554*/ 	.word	0x0002d850
        /*1558*/ 	.short	0x0107
        /*155a*/ 	.byte	0x3f
	.zero		1


	//   ....[68]....
        /*155c*/ 	.word	0x0001d3a0
        /*1560*/ 	.word	0x00000005
        /*1564*/ 	.word	0x0002d850
        /*1568*/ 	.short	0x0101
        /*156a*/ 	.byte	0x3f
	.zero		1


	//   ....[69]....
        /*156c*/ 	.word	0x0001d5d0
        /*1570*/ 	.word	0x00000000
        /*1574*/ 	.word	0x0002d860
        /*1578*/ 	.short	0x010a
        /*157a*/ 	.byte	0x3f
	.zero		1


	//   ....[70]....
        /*157c*/ 	.word	0x0001da00
        /*1580*/ 	.word	0x00000000
        /*1584*/ 	.word	0x0002d850
        /*1588*/ 	.short	0x0107
        /*158a*/ 	.byte	0x3f
	.zero		1


	//   ....[71]....
        /*158c*/ 	.word	0x0001dae0
        /*1590*/ 	.word	0x00000000
        /*1594*/ 	.word	0x0002d850
        /*1598*/ 	.short	0x0101
        /*159a*/ 	.byte	0x3f
	.zero		1


	//   ....[72]....
        /*159c*/ 	.word	0x0001ec40
        /*15a0*/ 	.word	0x00000005
        /*15a4*/ 	.word	0x0002d820
        /*15a8*/ 	.short	0x010a
        /*15aa*/ 	.byte	0x3f
	.zero		1


	//   ....[73]....
        /*15ac*/ 	.word	0x0001ede0
        /*15b0*/ 	.word	0x00000003
        /*15b4*/ 	.word	0x0002d840
        /*15b8*/ 	.short	0x010a
        /*15ba*/ 	.byte	0x3f
	.zero		1


	//   ....[74]....
        /*15bc*/ 	.word	0x0001ee70
        /*15c0*/ 	.word	0x00000005
        /*15c4*/ 	.word	0x0002d840
        /*15c8*/ 	.short	0x010a
        /*15ca*/ 	.byte	0x3f
	.zero		1


	//   ....[75]....
        /*15cc*/ 	.word	0x0001eeb0
        /*15d0*/ 	.word	0x00000003
        /*15d4*/ 	.word	0x0002d860
        /*15d8*/ 	.short	0x010a
        /*15da*/ 	.byte	0x3f
	.zero		1


	//   ....[76]....
        /*15dc*/ 	.word	0x0001eef0
        /*15e0*/ 	.word	0x00000005
        /*15e4*/ 	.word	0x0002d860
        /*15e8*/ 	.short	0x010a
        /*15ea*/ 	.byte	0x3f
	.zero		1


	//   ....[77]....
        /*15ec*/ 	.word	0x0001ef50
        /*15f0*/ 	.word	0x00000039
        /*15f4*/ 	.word	0x0002d890
        /*15f8*/ 	.short	0x010a
        /*15fa*/ 	.byte	0x3f
	.zero		1


	//   ....[78]....
        /*15fc*/ 	.word	0x0001f0d0
        /*1600*/ 	.word	0x00000039
        /*1604*/ 	.word	0x0002d890
        /*1608*/ 	.short	0x010a
        /*160a*/ 	.byte	0x3f
	.zero		1


	//   ....[79]....
        /*160c*/ 	.word	0x0001f250
        /*1610*/ 	.word	0x00000039
        /*1614*/ 	.word	0x0002d890
        /*1618*/ 	.short	0x010a
        /*161a*/ 	.byte	0x3f
	.zero		1


	//   ....[80]....
        /*161c*/ 	.word	0x0001f3c0
        /*1620*/ 	.word	0x00000039
        /*1624*/ 	.word	0x0002d8b0
        /*1628*/ 	.short	0x010a
        /*162a*/ 	.byte	0x3f
	.zero		1


	//   ....[81]....
        /*162c*/ 	.word	0x0001f670
        /*1630*/ 	.word	0x00000002
        /*1634*/ 	.word	0x0002d800
        /*1638*/ 	.short	0x010a
        /*163a*/ 	.byte	0x3f
	.zero		1


	//   ....[82]....
        /*163c*/ 	.word	0x0001f880
        /*1640*/ 	.word	0x00000002
        /*1644*/ 	.word	0x0002d800
        /*1648*/ 	.short	0x010a
        /*164a*/ 	.byte	0x3f
	.zero		1


	//   ....[83]....
        /*164c*/ 	.word	0x0001f8d0
        /*1650*/ 	.word	0x00000003
        /*1654*/ 	.word	0x0002d830
        /*1658*/ 	.short	0x010a
        /*165a*/ 	.byte	0x3f
	.zero		1


	//   ....[84]....
        /*165c*/ 	.word	0x0001f920
        /*1660*/ 	.word	0x00000007
        /*1664*/ 	.word	0x0002d830
        /*1668*/ 	.short	0x010a
        /*166a*/ 	.byte	0x3f
	.zero		1


	//   ....[85]....
        /*166c*/ 	.word	0x0001f970
        /*1670*/ 	.word	0x00000007
        /*1674*/ 	.word	0x0002d850
        /*1678*/ 	.short	0x010a
        /*167a*/ 	.byte	0x3f
	.zero		1


	//   ....[86]....
        /*167c*/ 	.word	0x0001f9c0
        /*1680*/ 	.word	0x00000007
        /*1684*/ 	.word	0x0002d830
        /*1688*/ 	.short	0x010a
        /*168a*/ 	.byte	0x3f
	.zero		1


	//   ....[87]....
        /*168c*/ 	.word	0x0001fa10
        /*1690*/ 	.word	0x00000005
        /*1694*/ 	.word	0x0002d850
        /*1698*/ 	.short	0x010a
        /*169a*/ 	.byte	0x3f
	.zero		1


	//   ....[88]....
        /*169c*/ 	.word	0x0001fa60
        /*16a0*/ 	.word	0x00000006
        /*16a4*/ 	.word	0x0002d850
        /*16a8*/ 	.short	0x010a
        /*16aa*/ 	.byte	0x3f
	.zero		1


	//   ....[89]....
        /*16ac*/ 	.word	0x000201d0
        /*16b0*/ 	.word	0x00000010
        /*16b4*/ 	.word	0x0002d820
        /*16b8*/ 	.short	0x010a
        /*16ba*/ 	.byte	0x3f
	.zero		1


	//   ....[90]....
        /*16bc*/ 	.word	0x00020220
        /*16c0*/ 	.word	0x00000009
        /*16c4*/ 	.word	0x0002d8a0
        /*16c8*/ 	.short	0x010a
        /*16ca*/ 	.byte	0x3f
	.zero		1


	//   ....[91]....
        /*16cc*/ 	.word	0x00020270
        /*16d0*/ 	.word	0x00000009
        /*16d4*/ 	.word	0x0002d8c0
        /*16d8*/ 	.short	0x010a
        /*16da*/ 	.byte	0x3f
	.zero		1


	//   ....[92]....
        /*16dc*/ 	.word	0x000202c0
        /*16e0*/ 	.word	0x00000009
        /*16e4*/ 	.word	0x0002d8a0
        /*16e8*/ 	.short	0x010a
        /*16ea*/ 	.byte	0x3f
	.zero		1


	//   ....[93]....
        /*16ec*/ 	.word	0x00020310
        /*16f0*/ 	.word	0x00000009
        /*16f4*/ 	.word	0x0002d8c0
        /*16f8*/ 	.short	0x010a
        /*16fa*/ 	.byte	0x3f
	.zero		1


	//   ....[94]....
        /*16fc*/ 	.word	0x00020430
        /*1700*/ 	.word	0x00000000
        /*1704*/ 	.word	0x0002d840
        /*1708*/ 	.short	0x010a
        /*170a*/ 	.byte	0x3f
	.zero		1


	//   ....[95]....
        /*170c*/ 	.word	0x00021260
        /*1710*/ 	.word	0x00000010
        /*1714*/ 	.word	0x0002d820
        /*1718*/ 	.short	0x010a
        /*171a*/ 	.byte	0x3f
	.zero		1


	//   ....[96]....
        /*171c*/ 	.word	0x000212b0
        /*1720*/ 	.word	0x00000005
        /*1724*/ 	.word	0x0002d840
        /*1728*/ 	.short	0x010a
        /*172a*/ 	.byte	0x3f
	.zero		1


	//   ....[97]....
        /*172c*/ 	.word	0x00021850
        /*1730*/ 	.word	0x00000005
        /*1734*/ 	.word	0x0002d860
        /*1738*/ 	.short	0x010a
        /*173a*/ 	.byte	0x3f
	.zero		1


	//   ....[98]....
        /*173c*/ 	.word	0x00021e30
        /*1740*/ 	.word	0x00000000
        /*1744*/ 	.word	0x0002d860
        /*1748*/ 	.short	0x010a
        /*174a*/ 	.byte	0x3f
	.zero		1


	//   ....[99]....
        /*174c*/ 	.word	0x00022e20
        /*1750*/ 	.word	0x00000005
        /*1754*/ 	.word	0x0002d820
        /*1758*/ 	.short	0x010a
        /*175a*/ 	.byte	0x3f
	.zero		1


	//   ....[100]....
        /*175c*/ 	.word	0x00022fc0
        /*1760*/ 	.word	0x00000003
        /*1764*/ 	.word	0x0002d840
        /*1768*/ 	.short	0x010a
        /*176a*/ 	.byte	0x3f
	.zero		1


	//   ....[101]....
        /*176c*/ 	.word	0x00023010
        /*1770*/ 	.word	0x00000005
        /*1774*/ 	.word	0x0002d840
        /*1778*/ 	.short	0x010a
        /*177a*/ 	.byte	0x3f
	.zero		1


	//   ....[102]....
        /*177c*/ 	.word	0x00023060
        /*1780*/ 	.word	0x00000003
        /*1784*/ 	.word	0x0002d860
        /*1788*/ 	.short	0x010a
        /*178a*/ 	.byte	0x3f
	.zero		1


	//----- nvinfo : EIATTR_NUM_MBARRIERS
	.align		4
.L_1351:
        /*178c*/ 	.byte	0x03, 0x38
        /*178e*/ 	.short	0x0016


	//----- nvinfo : EIATTR_EXIT_INSTR_OFFSETS
	.align		4
        /*1790*/ 	.byte	0x04, 0x1c
        /*1792*/ 	.short	(.L_1353 - .L_1352)


	//   ....[0]....
.L_1352:
        /*1794*/ 	.word	0x0001ef40


	//----- nvinfo : EIATTR_MAX_THREADS
	.align		4
.L_1353:
        /*1798*/ 	.byte	0x04, 0x05
        /*179a*/ 	.short	(.L_1355 - .L_1354)
.L_1354:
        /*179c*/ 	.word	0x00000200
        /*17a0*/ 	.word	0x00000001
        /*17a4*/ 	.word	0x00000001


	//----- nvinfo : EIATTR_CRS_STACK_SIZE
	.align		4
.L_1355:
        /*17a8*/ 	.byte	0x04, 0x1e
        /*17aa*/ 	.short	(.L_1357 - .L_1356)
.L_1356:
        /*17ac*/ 	.word	0x00000000


	//----- nvinfo : EIATTR_CBANK_PARAM_SIZE
	.align		4
.L_1357:
        /*17b0*/ 	.byte	0x03, 0x19
        /*17b2*/ 	.short	0x0af0


	//----- nvinfo : EIATTR_PARAM_CBANK
	.align		4
        /*17b4*/ 	.byte	0x04, 0x0a
        /*17b6*/ 	.short	(.L_1359 - .L_1358)
	.align		4
.L_1358:
        /*17b8*/ 	.word	index@(.nv.constant0._ZN7cutlass13device_kernelIN5flash11enable_sm90INS1_16FlashAttnFwdSm90INS1_25CollectiveMainloopFwdSm90ILi2EN4cute5tupleIJNS5_1CILi1EEES8_S8_EEENS6_IJNS7_ILi192EEENS7_ILi128EEENS7_ILi96EEEEEELi96ENS_10bfloat16_tEfNS_4arch4Sm90ELb1ELb0ELb0ELb1ELb1ELb1ELb0ELb0ELb1ELb1ELb1ELb0EEENS1_21CollectiveEpilogueFwdINS6_IJSA_SC_SB_EEES9_SE_SG_Li384ELb1ELb1ELb1ELb0EEENS1_36VarlenDynamicPersistentTileSchedulerILi192ELi128ELi384ELi128ELb1ELb1ELb1ELb1ELb1ELb1EEEEEEEEEvNT_6ParamsE)
        /*17bc*/ 	.short	0x0210
        /*17be*/ 	.short	0x0af0


	//----- nvinfo : EIATTR_SW_WAR
	.align		4
.L_1359:
        /*17c0*/ 	.byte	0x04, 0x36
        /*17c2*/ 	.short	(.L_1361 - .L_1360)
.L_1360:
        /*17c4*/ 	.word	0x00000008
.L_1361:


//--------------------- .nv.info._ZN7cutlass13device_kernelIN5flash11enable_sm90INS1_16FlashAttnFwdSm90INS1_25CollectiveMainloopFwdSm90ILi2EN4cute5tupleIJNS5_1CILi1EEES8_S8_EEENS6_IJNS7_ILi192EEENS7_ILi128EEENS7_ILi64EEEEEELi64ENS_10bfloat16_tEfNS_4arch4Sm90ELb0ELb0ELb0ELb0ELb1ELb0ELb0ELb1ELb1ELb1ELb1ELb0EEENS1_21CollectiveEpilogueFwdINS6_IJSA_SC_SB_EEES9_SE_SG_Li384ELb0ELb1ELb1ELb0EEENS1_19SingleTileSchedulerILb0ELb1ELb1ELi192EEEEEEEEEvNT_6ParamsE --------------------------
	.section	.nv.info._ZN7cutlass13device_kernelIN5flash11enable_sm90INS1_16FlashAttnFwdSm90INS1_25CollectiveMainloopFwdSm90ILi2EN4cute5tupleIJNS5_1CILi1EEES8_S8_EEENS6_IJNS7_ILi192EEENS7_ILi128EEENS7_ILi64EEEEEELi64ENS_10bfloat16_tEfNS_4arch4Sm90ELb0ELb0ELb0ELb0ELb1ELb0ELb0ELb1ELb1ELb1ELb1ELb0EEENS1_21CollectiveEpilogueFwdINS6_IJSA_SC_SB_EEES9_SE_SG_Li384ELb0ELb1ELb1ELb0EEENS1_19SingleTileSchedulerILb0ELb1ELb1ELi192EEEEEEEEEvNT_6ParamsE,"",@"SHT_CUDA_INFO"
	.sectionflags	@""
	.align	4


	//----- nvinfo : EIATTR_CUDA_API_VERSION
	.align		4
        /*0000*/ 	.byte	0x04, 0x37
        /*0002*/ 	.short	(.L_1363 - .L_1362)
.L_1362:
        /*0004*/ 	.word	0x00000082


	//----- nvinfo : EIATTR_KPARAM_INFO
	.align		4
.L_1363:
        /*0008*/ 	.byte	0x04, 0x17
        /*000a*/ 	.short	(.L_1365 - .L_1364)
.L_1364:
        /*000c*/ 	.word	0x00000000
        /*0010*/ 	.short	0x0000
        /*0012*/ 	.short	0x0070
        /*0014*/ 	.byte	0x00, 0xf0, 0x01, 0x28


	//----- nvinfo : EIATTR_SPARSE_MMA_MASK
	.align		4
.L_1365:
        /*0018*/ 	.byte	0x03, 0x50
        /*001a*/ 	.short	0x0000


	//----- nvinfo : EIATTR_MAXREG_COUNT
	.align		4
        /*001c*/ 	.byte	0x03, 0x1b
        /*001e*/ 	.short	0x0080


	//----- nvinfo : EIATTR_NUM_BARRIERS
	.align		4
        /*0020*/ 	.byte	0x02, 0x4c
        /*0022*/ 	.byte	0x10
	.zero		1


	//----- nvinfo : EIATTR_EXTERNS
	.align		4
        /*0024*/ 	.byte	0x04, 0x0f
        /*0026*/ 	.short	(.L_1367 - .L_1366)


	//   ....[0]....
	.align		4
.L_1366:
        /*0028*/ 	.word	index@(__assertfail)


	//----- nvinfo : EIATTR_ANNOTATIONS
	.align		4
.L_1367:
        /*002c*/ 	.byte	0x04, 0x55
        /*002e*/ 	.short	(.L_1369 - .L_1368)


	//   ....[0]....
.L_1368:
        /*0030*/ 	.word	0x00000001
        /*0034*/ 	.byte	0x40, 0x76, 0x00, 0x00, 0x01, 0x00, 0x00, 0x00, 0xa0, 0x8e, 0x00, 0x00


	//----- nvinfo : EIATTR_MERCURY_ISA_VERSION
	.align		4
.L_1369:
        /*0040*/ 	.byte	0x03, 0x5f
        /*0042*/ 	.short	0x0101


	//----- nvinfo : EIATTR_INT_WARP_WIDE_INSTR_OFFSETS
	.align		4
        /*0044*/ 	.byte	0x04, 0x31
        /*0046*/ 	.short	(.L_1371 - .L_1370)


	//   ....[0]....
.L_1370:
        /*0048*/ 	.word	0x000000c0


	//   ....[1]....
        /*004c*/ 	.word	0x000000d0


	//   ....[2]....
        /*0050*/ 	.word	0x00000170


	//----- nvinfo : EIATTR_COOP_GROUP_MASK_REGIDS
	.align		4
.L_1371:
        /*0054*/ 	.byte	0x04, 0x29
        /*0056*/ 	.short	(.L_1373 - .L_1372)


	//   ....[0]....
.L_1372:
        /*0058*/ 	.word	0xffffffff


	//   ....[1]....
        /*005c*/ 	.word	0xffffffff


	//   ....[2]....
        /*0060*/ 	.word	0xffffffff


	//   ....[3]....
        /*0064*/ 	.word	0xffffffff


	//   ....[4]....
        /*0068*/ 	.word	0xffffffff


	//   ....[5]....
        /*006c*/ 	.word	0xffffffff


	//   ....[6]....
        /*0070*/ 	.word	0xffffffff


	//   ....[7]....
        /*0074*/ 	.word	0xffffffff


	//   ....[8]....
        /*0078*/ 	.word	0xffffffff


	//   ....[9]....
        /*007c*/ 	.word	0xffffffff


	//   ....[10]....
        /*0080*/ 	.word	0xffffffff


	//   ....[11]....
        /*0084*/ 	.word	0xffffffff


	//   ....[12]....
        /*0088*/ 	.word	0xffffffff


	//   ....[13]....
        /*008c*/ 	.word	0xffffffff


	//   ....[14]....
        /*0090*/ 	.word	0xffffffff


	//   ....[15]....
        /*0094*/ 	.word	0xffffffff


	//   ....[16]....
        /*0098*/ 	.word	0xffffffff


	//   ....[17]....
        /*009c*/ 	.word	0xffffffff


	//   ....[18]....
        /*00a0*/ 	.word	0xffffffff


	//   ....[19]....
        /*00a4*/ 	.word	0xffffffff


	//   ....[20]....
        /*00a8*/ 	.word	0xffffffff


	//   ....[21]....
        /*00ac*/ 	.word	0xffffffff


	//   ....[22]....
        /*00b0*/ 	.word	0xffffffff


	//   ....[23]....
        /*00b4*/ 	.word	0xffffffff


	//   ....[24]....
        /*00b8*/ 	.word	0xffffffff


	//   ....[25]....
        /*00bc*/ 	.word	0xffffffff


	//   ....[26]....
        /*00c0*/ 	.word	0xffffffff


	//   ....[27]....
        /*00c4*/ 	.word	0xffffffff


	//   ....[28]....
        /*00c8*/ 	.word	0xffffffff


	//   ....[29]....
        /*00cc*/ 	.word	0xffffffff


	//   ....[30]....
        /*00d0*/ 	.word	0xffffffff


	//   ....[31]....
        /*00d4*/ 	.word	0xffffffff


	//   ....[32]....
        /*00d8*/ 	.word	0xffffffff


	//   ....[33]....
        /*00dc*/ 	.word	0xffffffff


	//   ....[34]....
        /*00e0*/ 	.word	0xffffffff


	//   ....[35]....
        /*00e4*/ 	.word	0xffffffff


	//   ....[36]....
        /*00e8*/ 	.word	0xffffffff


	//   ....[37]....
        /*00ec*/ 	.word	0xffffffff


	//   ....[38]....
        /*00f0*/ 	.word	0xffffffff


	//   ....[39]....
        /*00f4*/ 	.word	0xffffffff


	//   ....[40]....
        /*00f8*/ 	.word	0xffffffff


	//   ....[41]....
        /*00fc*/ 	.word	0xffffffff


	//   ....[42]....
        /*0100*/ 	.word	0xffffffff


	//   ....[43]....
        /*0104*/ 	.word	0xffffffff


	//   ....[44]....
        /*0108*/ 	.word	0xffffffff


	//   ....[45]....
        /*010c*/ 	.word	0xffffffff


	//   ....[46]....
        /*0110*/ 	.word	0xffffffff


	//   ....[47]....
        /*0114*/ 	.word	0xffffffff


	//   ....[48]....
        /*0118*/ 	.word	0xffffffff


	//   ....[49]....
        /*011c*/ 	.word	0xffffffff


	//   ....[50]....
        /*0120*/ 	.word	0xffffffff


	//   ....[51]....
        /*0124*/ 	.word	0xffffffff


	//   ....[52]....
        /*0128*/ 	.word	0xffffffff


	//   ....[53]....
        /*012c*/ 	.word	0xffffffff


	//   ....[54]....
        /*0130*/ 	.word	0xffffffff


	//   ....[55]....
        /*0134*/ 	.word	0xffffffff


	//   ....[56]....
        /*0138*/ 	.word	0xffffffff


	//   ....[57]....
        /*013c*/ 	.word	0xffffffff


	//   ....[58]....
        /*0140*/ 	.word	0xffffffff


	//   ....[59]....
        /*0144*/ 	.word	0xffffffff


	//   ....[60]....
        /*0148*/ 	.word	0xffffffff


	//   ....[61]....
        /*014c*/ 	.word	0xffffffff


	//   ....[62]....
        /*0150*/ 	.word	0xffffffff


	//   ....[63]....
        /*0154*/ 	.word	0xffffffff


	//   ....[64]....
        /*0158*/ 	.word	0xffffffff


	//   ....[65]....
        /*015c*/ 	.word	0xffffffff


	//   ....[66]....
        /*0160*/ 	.word	0xffffffff


	//   ....[67]....
        /*0164*/ 	.word	0xffffffff


	//   ....[68]....
        /*0168*/ 	.word	0xffffffff


	//   ....[69]....
        /*016c*/ 	.word	0xffffffff


	//   ....[70]....
        /*0170*/ 	.word	0xffffffff


	//   ....[71]....
        /*0174*/ 	.word	0xffffffff


	//   ....[72]....
        /*0178*/ 	.word	0xffffffff


	//   ....[73]....
        /*017c*/ 	.word	0xffffffff


	//   ....[74]....
        /*0180*/ 	.word	0xffffffff


	//   ....[75]....
        /*0184*/ 	.word	0xffffffff


	//   ....[76]....
        /*0188*/ 	.word	0xffffffff


	//   ....[77]....
        /*018c*/ 	.word	0xffffffff


	//   ....[78]....
        /*0190*/ 	.word	0xffffffff


	//   ....[79]....
        /*0194*/ 	.word	0xffffffff


	//   ....[80]....
        /*0198*/ 	.word	0xffffffff


	//   ....[81]....
        /*019c*/ 	.word	0xffffffff


	//   ....[82]....
        /*01a0*/ 	.word	0xffffffff


	//   ....[83]....
        /*01a4*/ 	.word	0xffffffff


	//   ....[84]....
        /*01a8*/ 	.word	0xffffffff


	//   ....[85]....
        /*01ac*/ 	.word	0xffffffff


	//   ....[86]....
        /*01b0*/ 	.word	0xffffffff


	//   ....[87]....
        /*01b4*/ 	.word	0xffffffff


	//   ....[88]....
        /*01b8*/ 	.word	0xffffffff


	//   ....[89]....
        /*01bc*/ 	.word	0xffffffff


	//   ....[90]....
        /*01c0*/ 	.word	0xffffffff


	//   ....[91]....
        /*01c4*/ 	.word	0xffffffff


	//   ....[92]....
        /*01c8*/ 	.word	0xffffffff


	//   ....[93]....
        /*01cc*/ 	.word	0xffffffff


	//   ....[94]....
        /*01d0*/ 	.word	0xffffffff


	//   ....[95]....
        /*01d4*/ 	.word	0xffffffff


	//   ....[96]....
        /*01d8*/ 	.word	0xffffffff


	//   ....[97]....
        /*01dc*/ 	.word	0xffffffff


	//   ....[98]....
        /*01e0*/ 	.word	0xffffffff


	//   ....[99]....
        /*01e4*/ 	.word	0xffffffff


	//   ....[100]....
        /*01e8*/ 	.word	0xffffffff


	//   ....[101]....
        /*01ec*/ 	.word	0xffffffff


	//   ....[102]....
        /*01f0*/ 	.word	0xffffffff


	//   ....[103]....
        /*01f4*/ 	.word	0xffffffff


	//   ....[104]....
        /*01f8*/ 	.word	0xffffffff


	//   ....[105]....
        /*01fc*/ 	.word	0xffffffff


	//   ....[106]....
        /*0200*/ 	.word	0xffffffff


	//   ....[107]....
        /*0204*/ 	.word	0xffffffff


	//   ....[108]....
        /*0208*/ 	.word	0xffffffff


	//   ....[109]....
        /*020c*/ 	.word	0xffffffff


	//   ....[110]....
        /*0210*/ 	.word	0xffffffff


	//   ....[111]....
        /*0214*/ 	.word	0xffffffff


	//   ....[112]....
        /*0218*/ 	.word	0xffffffff


	//   ....[113]....
        /*021c*/ 	.word	0xffffffff


	//   ....[114]....
        /*0220*/ 	.word	0xffffffff


	//   ....[115]....
        /*0224*/ 	.word	0xffffffff


	//   ....[116]....
        /*0228*/ 	.word	0xffffffff


	//   ....[117]....
        /*022c*/ 	.word	0x0500000f


	//   ....[118]....
        /*0230*/ 	.word	0x0500000f


	//   ....[119]....
        /*0234*/ 	.word	0x0500000f


	//   ....[120]....
        /*0238*/ 	.word	0x0500000f


	//   ....[121]....
        /*023c*/ 	.word	0x0500000f


	//   ....[122]....
        /*0240*/ 	.word	0x0500000f


	//   ....[123]....
        /*0244*/ 	.word	0x0500000f


	//   ....[124]....
        /*0248*/ 	.word	0x0500000f


	//   ....[125]....
        /*024c*/ 	.word	0x0500000f


	//   ....[126]....
        /*0250*/ 	.word	0x0500000f


	//   ....[127]....
        /*0254*/ 	.word	0x0500000f


	//   ....[128]....
        /*0258*/ 	.word	0x0500000f


	//   ....[129]....
        /*025c*/ 	.word	0x0500000f


	//   ....[130]....
        /*0260*/ 	.word	0x0500000f


	//   ....[131]....
        /*0264*/ 	.word	0x0500000f


	//   ....[132]....
        /*0268*/ 	.word	0x0500000f


	//   ....[133]....
        /*026c*/ 	.word	0x0500000f


	//   ....[134]....
        /*0270*/ 	.word	0x0500000f


	//   ....[135]....
        /*0274*/ 	.word	0x0500000f


	//   ....[136]....
        /*0278*/ 	.word	0x0500000f


	//   ....[137]....
        /*027c*/ 	.word	0x0500000f


	//   ....[138]....
        /*0280*/ 	.word	0x0500000f


	//   ....[139]....
        /*0284*/ 	.word	0x0500000f


	//   ....[140]....
        /*0288*/ 	.word	0x0500000f


	//   ....[141]....
        /*028c*/ 	.word	0x0500000f


	//   ....[142]....
        /*0290*/ 	.word	0x0500000f


	//   ....[143]....
        /*0294*/ 	.word	0x0500000f


	//   ....[144]....
        /*0298*/ 	.word	0x0500000f


	//   ....[145]....
        /*029c*/ 	.word	0x0500000f


	//   ....[146]....
        /*02a0*/ 	.word	0x0500000f


	//   ....[147]....
        /*02a4*/ 	.word	0x0500000f


	//   ....[148]....
        /*02a8*/ 	.word	0x0500000f


	//   ....[149]....
        /*02ac*/ 	.word	0x0500000f


	//   ....[150]....
        /*02b0*/ 	.word	0x0500000f


	//   ....[151]....
        /*02b4*/ 	.word	0x0500000f


	//   ....[152]....
        /*02b8*/ 	.word	0x0500000f


	//   ....[153]....
        /*02bc*/ 	.word	0x0500000f


	//   ....[154]....
        /*02c0*/ 	.word	0x0500000f


	//   ....[155]....
        /*02c4*/ 	.word	0x0500000f


	//   ....[156]....
        /*02c8*/ 	.word	0x0500000f


	//   ....[157]....
        /*02cc*/ 	.word	0x0500000f


	//   ....[158]....
        /*02d0*/ 	.word	0x0500000f


	//   ....[159]....
        /*02d4*/ 	.word	0x0500000f


	//   ....[160]....
        /*02d8*/ 	.word	0x0500000f


	//   ....[161]....
        /*02dc*/ 	.word	0x0500000f


	//   ....[162]....
        /*02e0*/ 	.word	0x0500000f


	//   ....[163]....
        /*02e4*/ 	.word	0x0500000f


	//   ....[164]....
        /*02e8*/ 	.word	0x0500000f


	//   ....[165]....
        /*02ec*/ 	.word	0x0500000f


	//   ....[166]....
        /*02f0*/ 	.word	0x0500000f


	//   ....[167]....
        /*02f4*/ 	.word	0x0500000f


	//   ....[168]....
        /*02f8*/ 	.word	0x0500000f


	//   ....[169]....
        /*02fc*/ 	.word	0x0500000f


	//   ....[170]....
        /*0300*/ 	.word	0x0500000f


	//   ....[171]....
        /*0304*/ 	.word	0x0500000f


	//   ....[172]....
        /*0308*/ 	.word	0x0500000f


	//   ....[173]....
        /*030c*/ 	.word	0x0500000f


	//   ....[174]....
        /*0310*/ 	.word	0x0500000f


	//   ....[175]....
        /*0314*/ 	.word	0x0500000f


	//   ....[176]....
        /*0318*/ 	.word	0x0500000f


	//   ....[177]....
        /*031c*/ 	.word	0x0500000f


	//   ....[178]....
        /*0320*/ 	.word	0x0500000f


	//   ....[179]....
        /*0324*/ 	.word	0x0500000f


	//   ....[180]....
        /*0328*/ 	.word	0x0500000f


	//   ....[181]....
        /*032c*/ 	.word	0x0500000f


	//   ....[182]....
        /*0330*/ 	.word	0x0500000f


	//   ....[183]....
        /*0334*/ 	.word	0x0500000f


	//   ....[184]....
        /*0338*/ 	.word	0x0500000f


	//   ....[185]....
        /*033c*/ 	.word	0x0500000f


	//   ....[186]....
        /*0340*/ 	.word	0x0500000f


	//   ....[187]....
        /*0344*/ 	.word	0x0500000f


	//   ....[188]....
        /*0348*/ 	.word	0x0500000f


	//   ....[189]....
        /*034c*/ 	.word	0x0500000f


	//   ....[190]....
        /*0350*/ 	.word	0x0500000f


	//   ....[191]....
        /*0354*/ 	.word	0x0500000f


	//   ....[192]....
        /*0358*/ 	.word	0x0500000f


	//   ....[193]....
        /*035c*/ 	.word	0x0500000f


	//   ....[194]....
        /*0360*/ 	.word	0x0500000f


	//   ....[195]....
        /*0364*/ 	.word	0x0500000f


	//   ....[196]....
        /*0368*/ 	.word	0x0500000f


	//   ....[197]....
        /*036c*/ 	.word	0x0500000f


	//   ....[198]....
        /*0370*/ 	.word	0x0500000f


	//   ....[199]....
        /*0374*/ 	.word	0x0500000f


	//   ....[200]....
        /*0378*/ 	.word	0x0500000f


	//   ....[201]....
        /*037c*/ 	.word	0x0500000f


	//   ....[202]....
        /*0380*/ 	.word	0x0500000f


	//   ....[203]....
        /*0384*/ 	.word	0x0500000f


	//   ....[204]....
        /*0388*/ 	.word	0x0500000f


	//   ....[205]....
        /*038c*/ 	.word	0x0500000f


	//   ....[206]....
        /*0390*/ 	.word	0x0500000f


	//----- nvinfo : EIATTR_COOP_GROUP_INSTR_OFFSETS
	.align		4
.L_1373:
        /*0394*/ 	.byte	0x04, 0x28
        /*0396*/ 	.short	(.L_1375 - .L_1374)


	//   ....[0]....
.L_1374:
        /*0398*/ 	.word	0x00000080


	//   ....[1]....
        /*039c*/ 	.word	0x00000090


	//   ....[2]....
        /*03a0*/ 	.word	0x000002d0


	//   ....[3]....
        /*03a4*/ 	.word	0x00000430


	//   ....[4]....
        /*03a8*/ 	.word	0x00000550


	//   ....[5]....
        /*03ac*/ 	.word	0x000006b0


	//   ....[6]....
        /*03b0*/ 	.word	0x00000f50


	//   ....[7]....
        /*03b4*/ 	.word	0x00001e30


	//   ....[8]....
        /*03b8*/ 	.word	0x00001f60


	//   ....[9]....
        /*03bc*/ 	.word	0x00002540


	//   ....[10]....
        /*03c0*/ 	.word	0x00002600


	//   ....[11]....
        /*03c4*/ 	.word	0x00003d90


	//   ....[12]....
        /*03c8*/ 	.word	0x00003da0


	//   ....[13]....
        /*03cc*/ 	.word	0x00003e00


	//   ....[14]....
        /*03d0*/ 	.word	0x00003e20


	//   ....[15]....
        /*03d4*/ 	.word	0x000050d0


	//   ....[16]....
        /*03d8*/ 	.word	0x00005110


	//   ....[17]....
        /*03dc*/ 	.word	0x000051d0


	//   ....[18]....
        /*03e0*/ 	.word	0x000051e0


	//   ....[19]....
        /*03e4*/ 	.word	0x00005f70


	//   ....[20]....
        /*03e8*/ 	.word	0x00005fb0


	//   ....[21]....
        /*03ec*/ 	.word	0x00005ff0


	//   ....[22]....
        /*03f0*/ 	.word	0x00006030


	//   ....[23]....
        /*03f4*/ 	.word	0x00006050


	//   ....[24]....
        /*03f8*/ 	.word	0x00006070


	//   ....[25]....
        /*03fc*/ 	.word	0x000063b0


	//   ....[26]....
        /*0400*/ 	.word	0x000063c0


	//   ....[27]....
        /*0404*/ 	.word	0x00006ae0


	//   ....[28]....
        /*0408*/ 	.word	0x00007bb0


	//   ....[29]....
        /*040c*/ 	.word	0x00007bd0


	//   ....[30]....
        /*0410*/ 	.word	0x00007be0


	//   ....[31]....
        /*0414*/ 	.word	0x00007bf0


	//   ....[32]....
        /*0418*/ 	.word	0x00007c00


	//   ....[33]....
        /*041c*/ 	.word	0x00007c50


	//   ....[34]....
        /*0420*/ 	.word	0x00007c80


	//   ....[35]....
        /*0424*/ 	.word	0x00007cb0


	//   ....[36]....
        /*0428*/ 	.word	0x00007cd0


	//   ....[37]....
        /*042c*/ 	.word	0x00007d30


	//   ....[38]....
        /*0430*/ 	.word	0x00007d80


	//   ....[39]....
        /*0434*/ 	.word	0x00007db0


	//   ....[40]....
        /*0438*/ 	.word	0x00007de0


	//   ....[41]....
        /*043c*/ 	.word	0x00007e10


	//   ....[42]....
        /*0440*/ 	.word	0x00007e40


	//   ....[43]....
        /*0444*/ 	.word	0x00007e60


	//   ....[44]....
        /*0448*/ 	.word	0x00008600


	//   ....[45]....
        /*044c*/ 	.word	0x00008610


	//   ....[46]....
        /*0450*/ 	.word	0x00008620


	//   ....[47]....
        /*0454*/ 	.word	0x00008660


	//   ....[48]....
        /*0458*/ 	.word	0x000086b0


	//   ....[49]....
        /*045c*/ 	.word	0x00008700


	//   ....[50]....
        /*0460*/ 	.word	0x00008760


	//   ....[51]....
        /*0464*/ 	.word	0x00008790


	//   ....[52]....
        /*0468*/ 	.word	0x000087c0


	//   ....[53]....
        /*046c*/ 	.word	0x00008830


	//   ....[54]....
        /*0470*/ 	.word	0x00008860


	//   ....[55]....
        /*0474*/ 	.word	0x00008890


	//   ....[56]....
        /*0478*/ 	.word	0x000088c0


	//   ....[57]....
        /*047c*/ 	.word	0x00008930


	//   ....[58]....
        /*0480*/ 	.word	0x00008940


	//   ....[59]....
        /*0484*/ 	.word	0x00008970


	//   ....[60]....
        /*0488*/ 	.word	0x000089c0


	//   ....[61]....
        /*048c*/ 	.word	0x00008a40


	//   ....[62]....
        /*0490*/ 	.word	0x00008a70


	//   ....[63]....
        /*0494*/ 	.word	0x00008a90


	//   ....[64]....
        /*0498*/ 	.word	0x00008ac0


	//   ....[65]....
        /*049c*/ 	.word	0x00008ad0


	//   ....[66]....
        /*04a0*/ 	.word	0x00008b10


	//   ....[67]....
        /*04a4*/ 	.word	0x00008b90


	//   ....[68]....
        /*04a8*/ 	.word	0x000092a0


	//   ....[69]....
        /*04ac*/ 	.word	0x000092d0


	//   ....[70]....
        /*04b0*/ 	.word	0x000092e0


	//   ....[71]....
        /*04b4*/ 	.word	0x00009320


	//   ....[72]....
        /*04b8*/ 	.word	0x00009330


	//   ....[73]....
        /*04bc*/ 	.word	0x00009370


	//   ....[74]....
        /*04c0*/ 	.word	0x00009380


	//   ....[75]....
        /*04c4*/ 	.word	0x000093c0


	//   ....[76]....
        /*04c8*/ 	.word	0x000093d0


	//   ....[77]....
        /*04cc*/ 	.word	0x00009410


	//   ....[78]....
        /*04d0*/ 	.word	0x00009420


	//   ....[79]....
        /*04d4*/ 	.word	0x00009460


	//   ....[80]....
        /*04d8*/ 	.word	0x00009470


	//   ....[81]....
        /*04dc*/ 	.word	0x000094b0


	//   ....[82]....
        /*04e0*/ 	.word	0x000094c0


	//   ....[83]....
        /*04e4*/ 	.word	0x000094d0


	//   ....[84]....
        /*04e8*/ 	.word	0x00009730


	//   ....[85]....
        /*04ec*/ 	.word	0x00009760


	//   ....[86]....
        /*04f0*/ 	.word	0x00009770


	//   ....[87]....
        /*04f4*/ 	.word	0x00009780


	//   ....[88]....
        /*04f8*/ 	.word	0x00009790


	//   ....[89]....
        /*04fc*/ 	.word	0x000097a0


	//   ....[90]....
        /*0500*/ 	.word	0x000097c0


	//   ....[91]....
        /*0504*/ 	.word	0x00009810


	//   ....[92]....
        /*0508*/ 	.word	0x00009830


	//   ....[93]....
        /*050c*/ 	.word	0x00009870


	//   ....[94]....
        /*0510*/ 	.word	0x00009890


	//   ....[95]....
        /*0514*/ 	.word	0x000098d0


	//   ....[96]....
        /*0518*/ 	.word	0x000098f0


	//   ....[97]....
        /*051c*/ 	.word	0x00009930


	//   ....[98]....
        /*0520*/ 	.word	0x00009950


	//   ....[99]....
        /*0524*/ 	.word	0x00009980


	//   ....[100]....
        /*0528*/ 	.word	0x00009e70


	//   ....[101]....
        /*052c*/ 	.word	0x00009ea0


	//   ....[102]....
        /*0530*/ 	.word	0x00009ed0


	//   ....[103]....
        /*0534*/ 	.word	0x00009f00


	//   ....[104]....
        /*0538*/ 	.word	0x00009f10


	//   ....[105]....
        /*053c*/ 	.word	0x00009f20


	//   ....[106]....
        /*0540*/ 	.word	0x00009f40


	//   ....[107]....
        /*0544*/ 	.word	0x00009f60


	//   ....[108]....
        /*0548*/ 	.word	0x00009f80


	//   ....[109]....
        /*054c*/ 	.word	0x00009fb0


	//   ....[110]....
        /*0550*/ 	.word	0x00009fd0


	//   ....[111]....
        /*0554*/ 	.word	0x00009ff0


	//   ....[112]....
        /*0558*/ 	.word	0x0000a010


	//   ....[113]....
        /*055c*/ 	.word	0x0000a040


	//   ....[114]....
        /*0560*/ 	.word	0x0000a080


	//   ....[115]....
        /*0564*/ 	.word	0x0000a0d0


	//   ....[116]....
        /*0568*/ 	.word	0x0000a3e0


	//   ....[117]....
        /*056c*/ 	.word	0x0000a880


	//   ....[118]....
        /*0570*/ 	.word	0x0000a970


	//   ....[119]....
        /*0574*/ 	.word	0x0000aa10


	//   ....[120]....
        /*0578*/ 	.word	0x0000aaa0


	//   ....[121]....
        /*057c*/ 	.word	0x0000ab50


	//   ....[122]....
        /*0580*/ 	.word	0x0000abb0


	//   ....[123]....
        /*0584*/ 	.word	0x0000ac50


	//   ....[124]....
        /*0588*/ 	.word	0x0000acb0


	//   ....[125]....
        /*058c*/ 	.word	0x0000ada0


	//   ....[126]....
        /*0590*/ 	.word	0x0000ae10


	//   ....[127]....
        /*0594*/ 	.word	0x0000aeb0


	//   ....[128]....
        /*0598*/ 	.word	0x0000af10


	//   ....[129]....
        /*059c*/ 	.word	0x0000afe0


	//   ....[130]....
        /*05a0*/ 	.word	0x0000b040


	//   ....[131]....
        /*05a4*/ 	.word	0x0000b0f0


	//   ....[132]....
        /*05a8*/ 	.word	0x0000b150


	//   ....[133]....
        /*05ac*/ 	.word	0x0000b210


	//   ....[134]....
        /*05b0*/ 	.word	0x0000b2a0


	//   ....[135]....
        /*05b4*/ 	.word	0x0000b2f0


	//   ....[136]....
        /*05b8*/ 	.word	0x0000b3c0


	//   ....[137]....
        /*05bc*/ 	.word	0x0000b480


	//   ....[138]....
        /*05c0*/ 	.word	0x0000b4e0


	//   ....[139]....
        /*05c4*/ 	.word	0x0000b5a0


	//   ....[140]....
        /*05c8*/ 	.word	0x0000b610


	//   ....[141]....
        /*05cc*/ 	.word	0x0000b6f0


	//   ....[142]....
        /*05d0*/ 	.word	0x0000b750


	//   ....[143]....
        /*05d4*/ 	.word	0x0000b810


	//   ....[144]....
        /*05d8*/ 	.word	0x0000b880


	//   ....[145]....
        /*05dc*/ 	.word	0x0000b960


	//   ....[146]....
        /*05e0*/ 	.word	0x0000b9c0


	//   ....[147]....
        /*05e4*/ 	.word	0x0000ba80


	//   ....[148]....
        /*05e8*/ 	.word	0x0000baf0


	//   ....[149]....
        /*05ec*/ 	.word	0x0000bbc0


	//   ....[150]....
        /*05f0*/ 	.word	0x0000bc30


	//   ....[151]....
        /*05f4*/ 	.word	0x0000bcf0


	//   ....[152]....
        /*05f8*/ 	.word	0x0000bd50


	//   ....[153]....
        /*05fc*/ 	.word	0x0000be20


	//   ....[154]....
        /*0600*/ 	.word	0x0000be80


	//   ....[155]....
        /*0604*/ 	.word	0x0000bf40


	//   ....[156]....
        /*0608*/ 	.word	0x0000bfc0


	//   ....[157]....
        /*060c*/ 	.word	0x0000c070


	//   ....[158]....
        /*0610*/ 	.word	0x0000c1b0


	//   ....[159]....
        /*0614*/ 	.word	0x0000c250


	//   ....[160]....
        /*0618*/ 	.word	0x0000c2f0


	//   ....[161]....
        /*061c*/ 	.word	0x0000c380


	//   ....[162]....
        /*0620*/ 	.word	0x0000c420


	//   ....[163]....
        /*0624*/ 	.word	0x0000c4b0


	//   ....[164]....
        /*0628*/ 	.word	0x0000c550


	//   ....[165]....
        /*062c*/ 	.word	0x0000c5e0


	//   ....[166]....
        /*0630*/ 	.word	0x0000c680


	//   ....[167]....
        /*0634*/ 	.word	0x0000c710


	//   ....[168]....
        /*0638*/ 	.word	0x0000c7b0


	//   ....[169]....
        /*063c*/ 	.word	0x0000c840


	//   ....[170]....
        /*0640*/ 	.word	0x0000c8e0


	//   ....[171]....
        /*0644*/ 	.word	0x0000c970


	//   ....[172]....
        /*0648*/ 	.word	0x0000ca10


	//   ....[173]....
        /*064c*/ 	.word	0x0000caa0


	//   ....[174]....
        /*0650*/ 	.word	0x0000cb80


	//   ....[175]....
        /*0654*/ 	.word	0x0000cc30


	//   ....[176]....
        /*0658*/ 	.word	0x0000cc90


	//   ....[177]....
        /*065c*/ 	.word	0x0000cd40


	//   ....[178]....
        /*0660*/ 	.word	0x0000cdd0


	//   ....[179]....
        /*0664*/ 	.word	0x0000ce70


	//   ....[180]....
        /*0668*/ 	.word	0x0000cef0


	//   ....[181]....
        /*066c*/ 	.word	0x0000cf90


	//   ....[182]....
        /*0670*/ 	.word	0x0000d020


	//   ....[183]....
        /*0674*/ 	.word	0x0000d0c0


	//   ....[184]....
        /*0678*/ 	.word	0x0000d140


	//   ....[185]....
        /*067c*/ 	.word	0x0000d1e0


	//   ....[186]....
        /*0680*/ 	.word	0x0000d270


	//   ....[187]....
        /*0684*/ 	.word	0x0000d310


	//   ....[188]....
        /*0688*/ 	.word	0x0000d390


	//   ....[189]....
        /*068c*/ 	.word	0x0000d420


	//   ....[190]....
        /*0690*/ 	.word	0x0000d500


	//   ....[191]....
        /*0694*/ 	.word	0x0000d5a0


	//   ....[192]....
        /*0698*/ 	.word	0x0000d640


	//   ....[193]....
        /*069c*/ 	.word	0x0000d6f0


	//   ....[194]....
        /*06a0*/ 	.word	0x0000d750


	//   ....[195]....
        /*06a4*/ 	.word	0x0000d810


	//   ....[196]....
        /*06a8*/ 	.word	0x0000d870


	//   ....[197]....
        /*06ac*/ 	.word	0x0000d930


	//   ....[198]....
        /*06b0*/ 	.word	0x0000d990


	//   ....[199]....
        /*06b4*/ 	.word	0x0000da50


	//   ....[200]....
        /*06b8*/ 	.word	0x0000dab0


	//   ....[201]....
        /*06bc*/ 	.word	0x0000db70


	//   ....[202]....
        /*06c0*/ 	.word	0x0000dbd0


	//   ....[203]....
        /*06c4*/ 	.word	0x0000dc90


	//   ....[204]....
        /*06c8*/ 	.word	0x0000dcf0


	//   ....[205]....
        /*06cc*/ 	.word	0x0000dda0


	//   ....[206]....
        /*06d0*/ 	.word	0x0000deb0


	//----- nvinfo : EIATTR_REG_RECONFIG
	.align		4
.L_1375:
        /*06d4*/ 	.byte	0x01, 0x54
	.zero		2


	//----- nvinfo : EIATTR_SYSCALL_OFFSETS
	.align		4
        /*06d8*/ 	.byte	0x04, 0x46
        /*06da*/ 	.short	(.L_1377 - .L_1376)


	//   ....[0]....
.L_1376:
        /*06dc*/ 	.word	0x00001110


	//   ....[1]....
        /*06e0*/ 	.word	0x00007210


	//   ....[2]....
        /*06e4*/ 	.word	0x00007350


	//   ....[3]....
        /*06e8*/ 	.word	0x00007440


	//   ....[4]....
        /*06ec*/ 	.word	0x000081c0


	//----- nvinfo : EIATTR_MBARRIER_INSTR_OFFSETS
	.align		4
.L_1377:
        /*06f0*/ 	.byte	0x04, 0x39
        /*06f2*/ 	.short	(.L_1379 - .L_1378)


	//   ....[0]....
.L_1378:
        /*06f4*/ 	.word	0x00000180
        /*06f8*/ 	.word	0x000000ff
        /*06fc*/ 	.word	0x00016800
        /*0700*/ 	.short	0x0100
        /*0702*/ 	.byte	0x08
	.zero		1


	//   ....[1]....
        /*0704*/ 	.word	0x00000190
        /*0708*/ 	.word	0x000000ff
        /*070c*/ 	.word	0x00016820
        /*0710*/ 	.short	0x0100
        /*0712*/ 	.byte	0x08
	.zero		1


	//   ....[2]....
        /*0714*/ 	.word	0x00000280
        /*0718*/ 	.word	0x000000ff
        /*071c*/ 	.word	0x00016830
        /*0720*/ 	.short	0x0100
        /*0722*/ 	.byte	0x08
	.zero		1


	//   ....[3]....
        /*0724*/ 	.word	0x00000290
        /*0728*/ 	.word	0x000000ff
        /*072c*/ 	.word	0x00016840
        /*0730*/ 	.short	0x0100
        /*0732*/ 	.byte	0x08
	.zero		1


	//   ....[4]....
        /*0734*/ 	.word	0x000002a0
        /*0738*/ 	.word	0x000000ff
        /*073c*/ 	.word	0x00016838
        /*0740*/ 	.short	0x0100
        /*0742*/ 	.byte	0x08
	.zero		1


	//   ....[5]....
        /*0744*/ 	.word	0x000002b0
        /*0748*/ 	.word	0x000000ff
        /*074c*/ 	.word	0x00016848
        /*0750*/ 	.short	0x0100
        /*0752*/ 	.byte	0x08
	.zero		1


	//   ....[6]....
        /*0754*/ 	.word	0x000003e0
        /*0758*/ 	.word	0x000000ff
        /*075c*/ 	.word	0x00016850
        /*0760*/ 	.short	0x0100
        /*0762*/ 	.byte	0x08
	.zero		1


	//   ....[7]....
        /*0764*/ 	.word	0x000003f0
        /*0768*/ 	.word	0x000000ff
        /*076c*/ 	.word	0x00016860
        /*0770*/ 	.short	0x0100
        /*0772*/ 	.byte	0x08
	.zero		1


	//   ....[8]....
        /*0774*/ 	.word	0x00000400
        /*0778*/ 	.word	0x000000ff
        /*077c*/ 	.word	0x00016858
        /*0780*/ 	.short	0x0100
        /*0782*/ 	.byte	0x08
	.zero		1


	//   ....[9]....
        /*0784*/ 	.word	0x00000410
        /*0788*/ 	.word	0x000000ff
        /*078c*/ 	.word	0x00016868
        /*0790*/ 	.short	0x0100
        /*0792*/ 	.byte	0x08
	.zero		1


	//   ....[10]....
        /*0794*/ 	.word	0x00000500
        /*0798*/ 	.word	0x000000ff
        /*079c*/ 	.word	0x00016870
        /*07a0*/ 	.short	0x0100
        /*07a2*/ 	.byte	0x06
	.zero		1


	//   ....[11]....
        /*07a4*/ 	.word	0x00000510
        /*07a8*/ 	.word	0x000000ff
        /*07ac*/ 	.word	0x00016880
        /*07b0*/ 	.short	0x0100
        /*07b2*/ 	.byte	0x06
	.zero		1


	//   ....[12]....
        /*07b4*/ 	.word	0x00000520
        /*07b8*/ 	.word	0x000000ff
        /*07bc*/ 	.word	0x00016878
        /*07c0*/ 	.short	0x0100
        /*07c2*/ 	.byte	0x06
	.zero		1


	//   ....[13]....
        /*07c4*/ 	.word	0x00000530
        /*07c8*/ 	.word	0x000000ff
        /*07cc*/ 	.word	0x00016888
        /*07d0*/ 	.short	0x0100
        /*07d2*/ 	.byte	0x06
	.zero		1


	//   ....[14]....
        /*07d4*/ 	.word	0x00000660
        /*07d8*/ 	.word	0x000000ff
        /*07dc*/ 	.word	0x00016890
        /*07e0*/ 	.short	0x0100
        /*07e2*/ 	.byte	0x08
	.zero		1


	//   ....[15]....
        /*07e4*/ 	.word	0x00000670
        /*07e8*/ 	.word	0x000000ff
        /*07ec*/ 	.word	0x000168a0
        /*07f0*/ 	.short	0x0100
        /*07f2*/ 	.byte	0x08
	.zero		1


	//   ....[16]....
        /*07f4*/ 	.word	0x00000680
        /*07f8*/ 	.word	0x000000ff
        /*07fc*/ 	.word	0x00016898
        /*0800*/ 	.short	0x0100
        /*0802*/ 	.byte	0x08
	.zero		1


	//   ....[17]....
        /*0804*/ 	.word	0x00000690
        /*0808*/ 	.word	0x000000ff
        /*080c*/ 	.word	0x000168a8
        /*0810*/ 	.short	0x0100
        /*0812*/ 	.byte	0x08
	.zero		1


	//   ....[18]....
        /*0814*/ 	.word	0x000007d0
        /*0818*/ 	.word	0x000000ff
        /*081c*/ 	.word	0x000168b0
        /*0820*/ 	.short	0x0100
        /*0822*/ 	.byte	0x08
	.zero		1


	//   ....[19]....
        /*0824*/ 	.word	0x000007e0
        /*0828*/ 	.word	0x000000ff
        /*082c*/ 	.word	0x000168c0
        /*0830*/ 	.short	0x0100
        /*0832*/ 	.byte	0x08
	.zero		1


	//   ....[20]....
        /*0834*/ 	.word	0x000007f0
        /*0838*/ 	.word	0x000000ff
        /*083c*/ 	.word	0x000168b8
        /*0840*/ 	.short	0x0100
        /*0842*/ 	.byte	0x08
	.zero		1


	//   ....[21]....
        /*0844*/ 	.word	0x00000800
        /*0848*/ 	.word	0x000000ff
        /*084c*/ 	.word	0x000168c8
        /*0850*/ 	.short	0x0100
        /*0852*/ 	.byte	0x08
	.zero		1


	//   ....[22]....
        /*0854*/ 	.word	0x00001130
        /*0858*/ 	.word	0x000000ff
        /*085c*/ 	.word	0x00016800
        /*0860*/ 	.short	0x010a
        /*0862*/ 	.byte	0x28
	.zero		1


	//   ....[23]....
        /*0864*/ 	.word	0x000011a0
        /*0868*/ 	.word	0x000000ff
        /*086c*/ 	.word	0x00016830
        /*0870*/ 	.short	0x010a
        /*0872*/ 	.byte	0x28
	.zero		1


	//   ....[24]....
        /*0874*/ 	.word	0x00001200
        /*0878*/ 	.word	0x000000ff
        /*087c*/ 	.word	0x00016830
        /*0880*/ 	.short	0x010a
        /*0882*/ 	.byte	0x28
	.zero		1


	//   ....[25]....
        /*0884*/ 	.word	0x00001eb0
        /*0888*/ 	.word	0x000000ff
        /*088c*/ 	.word	0x00000000
        /*0890*/ 	.short	0x0101
        /*0892*/ 	.byte	0x04
	.zero		1


	//   ....[26]....
        /*0894*/ 	.word	0x00003360
        /*0898*/ 	.word	0x000000ff
        /*089c*/ 	.word	0x00016830
        /*08a0*/ 	.short	0x010a
        /*08a2*/ 	.byte	0x0a
	.zero		1


	//   ....[27]....
        /*08a4*/ 	.word	0x000033a0
        /*08a8*/ 	.word	0x000000ff
        /*08ac*/ 	.word	0x00016830
        /*08b0*/ 	.short	0x010a
        /*08b2*/ 	.byte	0x0a
	.zero		1


	//   ....[28]....
        /*08b4*/ 	.word	0x000035e0
        /*08b8*/ 	.word	0x000000ff
        /*08bc*/ 	.word	0x00016850
        /*08c0*/ 	.short	0x010a
        /*08c2*/ 	.byte	0x0a
	.zero		1


	//   ....[29]....
        /*08c4*/ 	.word	0x00003620
        /*08c8*/ 	.word	0x000000ff
        /*08cc*/ 	.word	0x00016850
        /*08d0*/ 	.short	0x010a
        /*08d2*/ 	.byte	0x0a
	.zero		1


	//   ....[30]....
        /*08d4*/ 	.word	0x00003e10
        /*08d8*/ 	.word	0x000000ff
        /*08dc*/ 	.word	0x00000000
        /*08e0*/ 	.short	0x0101
        /*08e2*/ 	.byte	0x06
	.zero		1


	//   ....[31]....
        /*08e4*/ 	.word	0x00004c00
        /*08e8*/ 	.word	0x000000ff
        /*08ec*/ 	.word	0x00000000
        /*08f0*/ 	.short	0x0101
        /*08f2*/ 	.byte	0x05
	.zero		1


	//   ....[32]....
        /*08f4*/ 	.word	0x00005030
        /*08f8*/ 	.word	0x000000ff
        /*08fc*/ 	.word	0x00016850
        /*0900*/ 	.short	0x010a
        /*0902*/ 	.byte	0x05
	.zero		1


	//   ....[33]....
        /*0904*/ 	.word	0x00005070
        /*0908*/ 	.word	0x000000ff
        /*090c*/ 	.word	0x00016850
        /*0910*/ 	.short	0x010a
        /*0912*/ 	.byte	0x05
	.zero		1


	//   ....[34]....
        /*0914*/ 	.word	0x00005640
        /*0918*/ 	.word	0x000000ff
        /*091c*/ 	.word	0x00000000
        /*0920*/ 	.short	0x0101
        /*0922*/ 	.byte	0x04
	.zero		1


	//   ....[35]....
        /*0924*/ 	.word	0x00006060
        /*0928*/ 	.word	0x000000ff
        /*092c*/ 	.word	0x00000000
        /*0930*/ 	.short	0x0101
        /*0932*/ 	.byte	0x04
	.zero		1


	//   ....[36]....
        /*0934*/ 	.word	0x000078b0
        /*0938*/ 	.word	0x000000ff
        /*093c*/ 	.word	0x00016840
        /*0940*/ 	.short	0x010a
        /*0942*/ 	.byte	0x2d
	.zero		1


	//   ....[37]....
        /*0944*/ 	.word	0x00007f60
        /*0948*/ 	.word	0x000000ff
        /*094c*/ 	.word	0x00016830
        /*0950*/ 	.short	0x0107
        /*0952*/ 	.byte	0x2d
	.zero		1


	//   ....[38]....
        /*0954*/ 	.word	0x00007ff0
        /*0958*/ 	.word	0x000000ff
        /*095c*/ 	.word	0x00016830
        /*0960*/ 	.short	0x0101
        /*0962*/ 	.byte	0x2d
	.zero		1


	//   ....[39]....
        /*0964*/ 	.word	0x00008c80
        /*0968*/ 	.word	0x000000ff
        /*096c*/ 	.word	0x00016800
        /*0970*/ 	.short	0x0107
        /*0972*/ 	.byte	0x2d
	.zero		1


	//   ....[40]....
        /*0974*/ 	.word	0x00008cc0
        /*0978*/ 	.word	0x000000ff
        /*097c*/ 	.word	0x00016800
        /*0980*/ 	.short	0x0101
        /*0982*/ 	.byte	0x2d
	.zero		1


	//   ....[41]....
        /*0984*/ 	.word	0x00008cd0
        /*0988*/ 	.word	0x000000ff
        /*098c*/ 	.word	0x00016820
        /*0990*/ 	.short	0x010a
        /*0992*/ 	.byte	0x2d
	.zero		1


	//   ....[42]....
        /*0994*/ 	.word	0x000090b0
        /*0998*/ 	.word	0x00000007
        /*099c*/ 	.word	0x00016840
        /*09a0*/ 	.short	0x010a
        /*09a2*/ 	.byte	0x3f
	.zero		1


	//   ....[43]....
        /*09a4*/ 	.word	0x00009590
        /*09a8*/ 	.word	0x00000007
        /*09ac*/ 	.word	0x00016830
        /*09b0*/ 	.short	0x0107
        /*09b2*/ 	.byte	0x3f
	.zero		1


	//   ....[44]....
        /*09b4*/ 	.word	0x00009660
        /*09b8*/ 	.word	0x00000007
        /*09bc*/ 	.word	0x00016830
        /*09c0*/ 	.short	0x0101
        /*09c2*/ 	.byte	0x3f
	.zero		1


	//   ....[45]....
        /*09c4*/ 	.word	0x000096c0
        /*09c8*/ 	.word	0x00000007
        /*09cc*/ 	.word	0x00016860
        /*09d0*/ 	.short	0x010a
        /*09d2*/ 	.byte	0x3f
	.zero		1


	//   ....[46]....
        /*09d4*/ 	.word	0x00009ab0
        /*09d8*/ 	.word	0x00000007
        /*09dc*/ 	.word	0x00016850
        /*09e0*/ 	.short	0x0107
        /*09e2*/ 	.byte	0x3f
	.zero		1


	//   ....[47]....
        /*09e4*/ 	.word	0x00009c20
        /*09e8*/ 	.word	0x00000007
        /*09ec*/ 	.word	0x00016850
        /*09f0*/ 	.short	0x0101
        /*09f2*/ 	.byte	0x3f
	.zero		1


	//   ....[48]....
        /*09f4*/ 	.word	0x00009de0
        /*09f8*/ 	.word	0x00000000
        /*09fc*/ 	.word	0x00016860
        /*0a00*/ 	.short	0x010a
        /*0a02*/ 	.byte	0x3f
	.zero		1


	//   ....[49]....
        /*0a04*/ 	.word	0x0000a200
        /*0a08*/ 	.word	0x00000000
        /*0a0c*/ 	.word	0x00016850
        /*0a10*/ 	.short	0x0107
        /*0a12*/ 	.byte	0x3f
	.zero		1


	//   ....[50]....
        /*0a14*/ 	.word	0x0000a2e0
        /*0a18*/ 	.word	0x00000000
        /*0a1c*/ 	.word	0x00016850
        /*0a20*/ 	.short	0x0101
        /*0a22*/ 	.byte	0x3f
	.zero		1


	//   ....[51]....
        /*0a24*/ 	.word	0x0000a370
        /*0a28*/ 	.word	0x00000007
        /*0a2c*/ 	.word	0x00016820
        /*0a30*/ 	.short	0x010a
        /*0a32*/ 	.byte	0x3f
	.zero		1


	//   ....[52]....
        /*0a34*/ 	.word	0x0000a4d0
        /*0a38*/ 	.word	0x00000005
        /*0a3c*/ 	.word	0x00016840
        /*0a40*/ 	.short	0x010a
        /*0a42*/ 	.byte	0x3f
	.zero		1


	//   ....[53]....
        /*0a44*/ 	.word	0x0000a570
        /*0a48*/ 	.word	0x00000003
        /*0a4c*/ 	.word	0x00016840
        /*0a50*/ 	.short	0x010a
        /*0a52*/ 	.byte	0x3f
	.zero		1


	//   ....[54]....
        /*0a54*/ 	.word	0x0000a5b0
        /*0a58*/ 	.word	0x00000005
        /*0a5c*/ 	.word	0x00016860
        /*0a60*/ 	.short	0x010a
        /*0a62*/ 	.byte	0x3f
	.zero		1


	//   ....[55]....
        /*0a64*/ 	.word	0x0000a5f0
        /*0a68*/ 	.word	0x00000003
        /*0a6c*/ 	.word	0x00016860
        /*0a70*/ 	.short	0x010a
        /*0a72*/ 	.byte	0x3f
	.zero		1


	//   ....[56]....
        /*0a74*/ 	.word	0x0000a660
        /*0a78*/ 	.word	0x00000003
        /*0a7c*/ 	.word	0x00016800
        /*0a80*/ 	.short	0x010a
        /*0a82*/ 	.byte	0x3f
	.zero		1


	//   ....[57]....
        /*0a84*/ 	.word	0x0000a6c0
        /*0a88*/ 	.word	0x00000003
        /*0a8c*/ 	.word	0x00016830
        /*0a90*/ 	.short	0x010a
        /*0a92*/ 	.byte	0x3f
	.zero		1


	//   ....[58]....
        /*0a94*/ 	.word	0x0000a720
        /*0a98*/ 	.word	0x00000005
        /*0a9c*/ 	.word	0x00016830
        /*0aa0*/ 	.short	0x010a
        /*0aa2*/ 	.byte	0x3f
	.zero		1


	//   ....[59]....
        /*0aa4*/ 	.word	0x0000a780
        /*0aa8*/ 	.word	0x00000005
        /*0aac*/ 	.word	0x00016850
        /*0ab0*/ 	.short	0x010a
        /*0ab2*/ 	.byte	0x3f
	.zero		1


	//   ....[60]....
        /*0ab4*/ 	.word	0x0000a7e0
        /*0ab8*/ 	.word	0x00000003
        /*0abc*/ 	.word	0x00016850
        /*0ac0*/ 	.short	0x010a
        /*0ac2*/ 	.byte	0x3f
	.zero		1


	//   ....[61]....
        /*0ac4*/ 	.word	0x0000a8c0
        /*0ac8*/ 	.word	0x00000002
        /*0acc*/ 	.word	0x00016840
        /*0ad0*/ 	.short	0x010a
        /*0ad2*/ 	.byte	0x3f
	.zero		1


	//   ....[62]....
        /*0ad4*/ 	.word	0x0000c0b0
        /*0ad8*/ 	.word	0x00000003
        /*0adc*/ 	.word	0x00016820
        /*0ae0*/ 	.short	0x010a
        /*0ae2*/ 	.byte	0x3f
	.zero		1


	//   ....[63]....
        /*0ae4*/ 	.word	0x0000c100
        /*0ae8*/ 	.word	0x00000007
        /*0aec*/ 	.word	0x00016840
        /*0af0*/ 	.short	0x010a
        /*0af2*/ 	.byte	0x3f
	.zero		1


	//   ....[64]....
        /*0af4*/ 	.word	0x0000cad0
        /*0af8*/ 	.word	0x00000007
        /*0afc*/ 	.word	0x00016860
        /*0b00*/ 	.short	0x010a
        /*0b02*/ 	.byte	0x3f
	.zero		1


	//   ....[65]....
        /*0b04*/ 	.word	0x0000d450
        /*0b08*/ 	.word	0x00000000
        /*0b0c*/ 	.word	0x00016860
        /*0b10*/ 	.short	0x010a
        /*0b12*/ 	.byte	0x3f
	.zero		1


	//   ....[66]....
        /*0b14*/ 	.word	0x0000ddd0
        /*0b18*/ 	.word	0x00000007
        /*0b1c*/ 	.word	0x00016820
        /*0b20*/ 	.short	0x010a
        /*0b22*/ 	.byte	0x3f
	.zero		1


	//   ....[67]....
        /*0b24*/ 	.word	0x0000df70
        /*0b28*/ 	.word	0x00000005
        /*0b2c*/ 	.word	0x00016840
        /*0b30*/ 	.short	0x010a
        /*0b32*/ 	.byte	0x3f
	.zero		1


	//   ....[68]....
        /*0b34*/ 	.word	0x0000dfc0
        /*0b38*/ 	.word	0x00000003
        /*0b3c*/ 	.word	0x00016840
        /*0b40*/ 	.short	0x010a
        /*0b42*/ 	.byte	0x3f
	.zero		1


	//   ....[69]....
        /*0b44*/ 	.word	0x0000e010
        /*0b48*/ 	.word	0x00000005
        /*0b4c*/ 	.word	0x00016860
        /*0b50*/ 	.short	0x010a
        /*0b52*/ 	.byte	0x3f
	.zero		1


	//----- nvinfo : EIATTR_NUM_MBARRIERS
	.align		4
.L_1379:
        /*0b54*/ 	.byte	0x03, 0x38
        /*0b56*/ 	.short	0x0016


	//----- nvinfo : EIATTR_EXIT_INSTR_OFFSETS
	.align		4
        /*0b58*/ 	.byte	0x04, 0x1c
        /*0b5a*/ 	.short	(.L_1381 - .L_1380)


	//   ....[0]....
.L_1380:
        /*0b5c*/ 	.word	0x0000a640


	//----- nvinfo : EIATTR_MAX_THREADS
	.align		4
.L_1381:
        /*0b60*/ 	.byte	0x04, 0x05
        /*0b62*/ 	.short	(.L_1383 - .L_1382)
.L_1382:
        /*0b64*/ 	.word	0x00000200
        /*0b68*/ 	.word	0x00000001
        /*0b6c*/ 	.word	0x00000001


	//----- nvinfo : EIATTR_CRS_STACK_SIZE
	.align		4
.L_1383:
        /*0b70*/ 	.byte	0x04, 0x1e
        /*0b72*/ 	.short	(.L_1385 - .L_1384)
.L_1384:
        /*0b74*/ 	.word	0x00000000


	//----- nvinfo : EIATTR_CBANK_PARAM_SIZE
	.align		4
.L_1385:
        /*0b78*/ 	.byte	0x03, 0x19
        /*0b7a*/ 	.short	0x0a70


	//----- nvinfo : EIATTR_PARAM_CBANK
	.align		4
        /*0b7c*/ 	.byte	0x04, 0x0a
        /*0b7e*/ 	.short	(.L_1387 - .L_1386)
	.align		4
.L_1386:
        /*0b80*/ 	.word	index@(.nv.constant0._ZN7cutlass13device_kernelIN5flash11enable_sm90INS1_16FlashAttnFwdSm90INS1_25CollectiveMainloopFwdSm90ILi2EN4cute5tupleIJNS5_1CILi1EEES8_S8_EEENS6_IJNS7_ILi192EEENS7_ILi128EEENS7_ILi64EEEEEELi64ENS_10bfloat16_tEfNS_4arch4Sm90ELb0ELb0ELb0ELb0ELb1ELb0ELb0ELb1ELb1ELb1ELb1ELb0EEENS1_21CollectiveEpilogueFwdINS6_IJSA_SC_SB_EEES9_SE_SG_Li384ELb0ELb1ELb1ELb0EEENS1_19SingleTileSchedulerILb0ELb1ELb1ELi192EEEEEEEEEvNT_6ParamsE)
        /*0b84*/ 	.short	0x0210
        /*0b86*/ 	.short	0x0a70


	//----- nvinfo : EIATTR_SW_WAR
	.align		4
.L_1387:
        /*0b88*/ 	.byte	0x04, 0x36
        /*0b8a*/ 	.short	(.L_1389 - .L_1388)
.L_1388:
        /*0b8c*/ 	.word	0x00000008
.L_1389:


//--------------------- .nv.info._ZN7cutlass13device_kernelIN5flash11enable_sm90INS1_16FlashAttnFwdSm90INS1_25CollectiveMainloopFwdSm90ILi2EN4cute5tupleIJNS5_1CILi1EEES8_S8_EEENS6_IJNS7_ILi192EEENS7_ILi128EEENS7_ILi64EEEEEELi64ENS_10bfloat16_tEfNS_4arch4Sm90ELb0ELb0ELb0ELb1ELb1ELb0ELb0ELb1ELb1ELb1ELb1ELb0EEENS1_21CollectiveEpilogueFwdINS6_IJSA_SC_SB_EEES9_SE_SG_Li384ELb1ELb1ELb1ELb0EEENS1_36VarlenDynamicPersistentTileSchedulerILi192ELi128ELi384ELi128ELb1ELb1ELb1ELb0ELb1ELb1EEEEEEEEEvNT_6ParamsE --------------------------
	.section	.nv.info._ZN7cutlass13device_kernelIN5flash11enable_sm90INS1_16FlashAttnFwdSm90INS1_25CollectiveMainloopFwdSm90ILi2EN4cute5tupleIJNS5_1CILi1EEES8_S8_EEENS6_IJNS7_ILi192EEENS7_ILi128EEENS7_ILi64EEEEEELi64ENS_10bfloat16_tEfNS_4arch4Sm90ELb0ELb0ELb0ELb1ELb1ELb0ELb0ELb1ELb1ELb1ELb1ELb0EEENS1_21CollectiveEpilogueFwdINS6_IJSA_SC_SB_EEES9_SE_SG_Li384ELb1ELb1ELb1ELb0EEENS1_36VarlenDynamicPersistentTileSchedulerILi192ELi128ELi384ELi128ELb1ELb1ELb1ELb0ELb1ELb1EEEEEEEEEvNT_6ParamsE,"",@"SHT_CUDA_INFO"
	.sectionflags	@""
	.align	4


	//----- nvinfo : EIATTR_CUDA_API_VERSION
	.align		4
        /*0000*/ 	.byte	0x04, 0x37
        /*0002*/ 	.short	(.L_1391 - .L_1390)
.L_1390:
        /*0004*/ 	.word	0x00000082


	//----- nvinfo : EIATTR_KPARAM_INFO
	.align		4
.L_1391:
        /*0008*/ 	.byte	0x04, 0x17
        /*000a*/ 	.short	(.L_1393 - .L_1392)
.L_1392:
        /*000c*/ 	.word	0x00000000
        /*0010*/ 	.short	0x0000
        /*0012*/ 	.short	0x0070
        /*0014*/ 	.byte	0x00, 0xf0, 0x01, 0x2a


	//----- nvinfo : EIATTR_SPARSE_MMA_MASK
	.align		4
.L_1393:
        /*0018*/ 	.byte	0x03, 0x50
        /*001a*/ 	.short	0x0000


	//----- nvinfo : EIATTR_MAXREG_COUNT
	.align		4
        /*001c*/ 	.byte	0x03, 0x1b
        /*001e*/ 	.short	0x0080


	//----- nvinfo : EIATTR_NUM_BARRIERS
	.align		4
        /*0020*/ 	.byte	0x02, 0x4c
        /*0022*/ 	.byte	0x10
	.zero		1


	//----- nvinfo : EIATTR_EXTERNS
	.align		4
        /*0024*/ 	.byte	0x04, 0x0f
        /*0026*/ 	.short	(.L_1395 - .L_1394)


	//   ....[0]....
	.align		4
.L_1394:
        /*0028*/ 	.word	index@(__assertfail)


	//----- nvinfo : EIATTR_ANNOTATIONS
	.align		4
.L_1395:
        /*002c*/ 	.byte	0x04, 0x55
        /*002e*/ 	.short	(.L_1397 - .L_1396)


	//   ....[0]....
.L_1396:
        /* <DEDUP_REMOVED lines=47> */


	//----- nvinfo : EIATTR_MERCURY_ISA_VERSION
	.align		4
.L_1397:
        /*0310*/ 	.byte	0x03, 0x5f
        /*0312*/ 	.short	0x0101


	//----- nvinfo : EIATTR_UNUSED_LOAD_BYTE_OFFSET
	.align		4
        /*0314*/ 	.byte	0x04, 0x44
        /*0316*/ 	.short	(.L_1399 - .L_1398)


	//   ....[0]....
.L_1398:
        /*0318*/ 	.word	0x00000960
        /*031c*/ 	.word	0x0000fff0


	//   ....[1]....
        /*0320*/ 	.word	0x00005f20
        /*0324*/ 	.word	0x0000fff0


	//----- nvinfo : EIATTR_INT_WARP_WIDE_INSTR_OFFSETS
	.align		4
.L_1399:
        /*0328*/ 	.byte	0x04, 0x31
        /*032a*/ 	.short	(.L_1401 - .L_1400)


	//   ....[0]....
.L_1400:
        /*032c*/ 	.word	0x000000c0


	//   ....[1]....
        /*0330*/ 	.word	0x000000d0


	//   ....[2]....
        /*0334*/ 	.word	0x00000170


	//   ....[3]....
        /*0338*/ 	.word	0x000096b0


	//   ....[4]....
        /*033c*/ 	.word	0x00009740


	//   ....[5]....
        /*0340*/ 	.word	0x0000c860


	//   ....[6]....
        /*0344*/ 	.word	0x0000c8f0


	//----- nvinfo : EIATTR_COOP_GROUP_MASK_REGIDS
	.align		4
.L_1401:
        /*0348*/ 	.byte	0x04, 0x29
        /*034a*/ 	.short	(.L_1403 - .L_1402)


	//   ....[0]....
.L_1402:
        /*034c*/ 	.word	0xffffffff


	//   ....[1]....
        /*0350*/ 	.word	0xffffffff


	//   ....[2]....
        /*0354*/ 	.word	0xffffffff


	//   ....[3]....
        /*0358*/ 	.word	0xffffffff


	//   ....[4]....
        /*035c*/ 	.word	0xffffffff


	//   ....[5]....
        /*0360*/ 	.word	0xffffffff


	//   ....[6]....
        /*0364*/ 	.word	0xffffffff


	//   ....[7]....
        /*0368*/ 	.word	0xffffffff


	//   ....[8]....
        /*036c*/ 	.word	0xffffffff


	//   ....[9]....
        /*0370*/ 	.word	0xffffffff


	//   ....[10]....
        /*0374*/ 	.word	0xffffffff


	//   ....[11]....
        /*0378*/ 	.word	0xffffffff


	//   ....[12]....
        /*037c*/ 	.word	0xffffffff


	//   ....[13]....
        /*0380*/ 	.word	0xffffffff


	//   ....[14]....
        /*0384*/ 	.word	0xffffffff


	//   ....[15]....
        /*0388*/ 	.word	0xffffffff


	//   ....[16]....
        /*038c*/ 	.word	0xffffffff


	//   ....[17]....
        /*0390*/ 	.word	0xffffffff


	//   ....[18]....
        /*0394*/ 	.word	0xffffffff


	//   ....[19]....
        /*0398*/ 	.word	0xffffffff


	//   ....[20]....
        /*039c*/ 	.word	0xffffffff


	//   ....[21]....
        /*03a0*/ 	.word	0xffffffff


	//   ....[22]....
        /*03a4*/ 	.word	0xffffffff


	//   ....[23]....
        /*03a8*/ 	.word	0xffffffff


	//   ....[24]....
        /*03ac*/ 	.word	0xffffffff


	//   ....[25]....
        /*03b0*/ 	.word	0xffffffff


	//   ....[26]....
        /*03b4*/ 	.word	0xffffffff


	//   ....[27]....
        /*03b8*/ 	.word	0xffffffff


	//   ....[28]....
        /*03bc*/ 	.word	0xffffffff


	//   ....[29]....
        /*03c0*/ 	.word	0xffffffff


	//   ....[30]....
        /*03c4*/ 	.word	0xffffffff


	//   ....[31]....
        /*03c8*/ 	.word	0xffffffff


	//   ....[32]....
        /*03cc*/ 	.word	0xffffffff


	//   ....[33]....
        /*03d0*/ 	.word	0xffffffff


	//   ....[34]....
        /*03d4*/ 	.word	0xffffffff


	//   ....[35]....
        /*03d8*/ 	.word	0xffffffff


	//   ....[36]....
        /*03dc*/ 	.word	0xffffffff


	//   ....[37]....
        /*03e0*/ 	.word	0xffffffff


	//   ....[38]....
        /*03e4*/ 	.word	0xffffffff


	//   ....[39]....
        /*03e8*/ 	.word	0xffffffff


	//   ....[40]....
        /*03ec*/ 	.word	0xffffffff


	//   ....[41]....
        /*03f0*/ 	.word	0xffffffff


	//   ....[42]....
        /*03f4*/ 	.word	0xffffffff


	//   ....[43]....
        /*03f8*/ 	.word	0xffffffff


	//   ....[44]....
        /*03fc*/ 	.word	0xffffffff


	//   ....[45]....
        /*0400*/ 	.word	0xffffffff


	//   ....[46]....
        /*0404*/ 	.word	0xffffffff


	//   ....[47]....
        /*0408*/ 	.word	0xffffffff


	//   ....[48]....
        /*040c*/ 	.word	0xffffffff


	//   ....[49]....
        /*0410*/ 	.word	0xffffffff


	//   ....[50]....
        /*0414*/ 	.word	0xffffffff


	//   ....[51]....
        /*0418*/ 	.word	0xffffffff


	//   ....[52]....
        /*041c*/ 	.word	0xffffffff


	//   ....[53]....
        /*0420*/ 	.word	0xffffffff


	//   ....[54]....
        /*0424*/ 	.word	0xffffffff


	//   ....[55]....
        /*0428*/ 	.word	0xffffffff


	//   ....[56]....
        /*042c*/ 	.word	0xffffffff


	//   ....[57]....
        /*0430*/ 	.word	0xffffffff


	//   ....[58]....
        /*0434*/ 	.word	0xffffffff


	//   ....[59]....
        /*0438*/ 	.word	0xffffffff


	//   ....[60]....
        /*043c*/ 	.word	0xffffffff


	//   ....[61]....
        /*0440*/ 	.word	0xffffffff


	//   ....[62]....
        /*0444*/ 	.word	0xffffffff


	//   ....[63]....
        /*0448*/ 	.word	0xffffffff


	//   ....[64]....
        /*044c*/ 	.word	0xffffffff


	//   ....[65]....
        /*0450*/ 	.word	0xffffffff


	//   ....[66]....
        /*0454*/ 	.word	0xffffffff


	//   ....[67]....
        /*0458*/ 	.word	0xffffffff


	//   ....[68]....
        /*045c*/ 	.word	0xffffffff


	//   ....[69]....
        /*0460*/ 	.word	0xffffffff


	//   ....[70]....
        /*0464*/ 	.word	0xffffffff


	//   ....[71]....
        /*0468*/ 	.word	0xffffffff


	//   ....[72]....
        /*046c*/ 	.word	0xffffffff


	//   ....[73]....
        /*0470*/ 	.word	0xffffffff


	//   ....[74]....
        /*0474*/ 	.word	0xffffffff


	//   ....[75]....
        /*0478*/ 	.word	0xffffffff


	//   ....[76]....
        /*047c*/ 	.word	0xffffffff


	//   ....[77]....
        /*0480*/ 	.word	0xffffffff


	//   ....[78]....
        /*0484*/ 	.word	0xffffffff


	//   ....[79]....
        /*0488*/ 	.word	0xffffffff


	//   ....[80]....
        /*048c*/ 	.word	0xffffffff


	//   ....[81]....
        /*0490*/ 	.word	0xffffffff


	//   ....[82]....
        /*0494*/ 	.word	0xffffffff


	//   ....[83]....
        /*0498*/ 	.word	0xffffffff


	//   ....[84]....
        /*049c*/ 	.word	0xffffffff


	//   ....[85]....
        /*04a0*/ 	.word	0xffffffff


	//   ....[86]....
        /*04a4*/ 	.word	0xffffffff


	//   ....[87]....
        /*04a8*/ 	.word	0xffffffff


	//   ....[88]....
        /*04ac*/ 	.word	0xffffffff


	//   ....[89]....
        /*04b0*/ 	.word	0xffffffff


	//   ....[90]....
        /*04b4*/ 	.word	0xffffffff


	//   ....[91]....
        /*04b8*/ 	.word	0xffffffff


	//   ....[92]....
        /*04bc*/ 	.word	0xffffffff


	//   ....[93]....
        /*04c0*/ 	.word	0xffffffff


	//   ....[94]....
        /*04c4*/ 	.word	0xffffffff


	//   ....[95]....
        /*04c8*/ 	.word	0xffffffff


	//   ....[96]....
        /*04cc*/ 	.word	0xffffffff


	//   ....[97]....
        /*04d0*/ 	.word	0xffffffff


	//   ....[98]....
        /*04d4*/ 	.word	0xffffffff


	//   ....[99]....
        /*04d8*/ 	.word	0xffffffff


	//   ....[100]....
        /*04dc*/ 	.word	0xffffffff


	//   ....[101]....
        /*04e0*/ 	.word	0xffffffff


	//   ....[102]....
        /*04e4*/ 	.word	0xffffffff


	//   ....[103]....
        /*04e8*/ 	.word	0xffffffff


	//   ....[104]....
        /*04ec*/ 	.word	0xffffffff


	//   ....[105]....
        /*04f0*/ 	.word	0xffffffff


	//   ....[106]....
        /*04f4*/ 	.word	0xffffffff


	//   ....[107]....
        /*04f8*/ 	.word	0xffffffff


	//   ....[108]....
        /*04fc*/ 	.word	0xffffffff


	//   ....[109]....
        /*0500*/ 	.word	0xffffffff


	//   ....[110]....
        /*0504*/ 	.word	0xffffffff


	//   ....[111]....
        /*0508*/ 	.word	0xffffffff


	//   ....[112]....
        /*050c*/ 	.word	0xffffffff


	//   ....[113]....
        /*0510*/ 	.word	0xffffffff


	//   ....[114]....
        /*0514*/ 	.word	0xffffffff


	//   ....[115]....
        /*0518*/ 	.word	0xffffffff


	//   ....[116]....
        /*051c*/ 	.word	0xffffffff


	//   ....[117]....
        /*0520*/ 	.word	0xffffffff


	//   ....[118]....
        /*0524*/ 	.word	0xffffffff


	//   ....[119]....
        /*0528*/ 	.word	0xffffffff


	//   ....[120]....
        /*052c*/ 	.word	0xffffffff


	//   ....[121]....
        /*0530*/ 	.word	0xffffffff


	//   ....[122]....
        /*0534*/ 	.word	0xffffffff


	//   ....[123]....
        /*0538*/ 	.word	0xffffffff


	//   ....[124]....
        /*053c*/ 	.word	0xffffffff


	//   ....[125]....
        /*0540*/ 	.word	0xffffffff


	//   ....[126]....
        /*0544*/ 	.word	0xffffffff


	//   ....[127]....
        /*0548*/ 	.word	0xffffffff


	//   ....[128]....
        /*054c*/ 	.word	0xffffffff


	//   ....[129]....
        /*0550*/ 	.word	0xffffffff


	//   ....[130]....
        /*0554*/ 	.word	0xffffffff


	//   ....[131]....
        /*0558*/ 	.word	0xffffffff


	//   ....[132]....
        /*055c*/ 	.word	0xffffffff


	//   ....[133]....
        /*0560*/ 	.word	0xffffffff


	//   ....[134]....
        /*0564*/ 	.word	0xffffffff


	//   ....[135]....
        /*0568*/ 	.word	0xffffffff


	//   ....[136]....
        /*056c*/ 	.word	0xffffffff


	//   ....[137]....
        /*0570*/ 	.word	0xffffffff


	//   ....[138]....
        /*0574*/ 	.word	0xffffffff


	//   ....[139]....
        /*0578*/ 	.word	0xffffffff


	//   ....[140]....
        /*057c*/ 	.word	0xffffffff


	//   ....[141]....
        /*0580*/ 	.word	0xffffffff


	//   ....[142]....
        /*0584*/ 	.word	0xffffffff


	//   ....[143]....
        /*0588*/ 	.word	0xffffffff


	//   ....[144]....
        /*058c*/ 	.word	0xffffffff


	//   ....[145]....
        /*0590*/ 	.word	0xffffffff


	//   ....[146]....
        /*0594*/ 	.word	0xffffffff


	//   ....[147]....
        /*0598*/ 	.word	0xffffffff


	//   ....[148]....
        /*059c*/ 	.word	0xffffffff


	//   ....[149]....
        /*05a0*/ 	.word	0xffffffff


	//   ....[150]....
        /*05a4*/ 	.word	0xffffffff


	//   ....[151]....
        /*05a8*/ 	.word	0xffffffff


	//   ....[152]....
        /*05ac*/ 	.word	0xffffffff


	//   ....[153]....
        /*05b0*/ 	.word	0xffffffff


	//   ....[154]....
        /*05b4*/ 	.word	0xffffffff


	//   ....[155]....
        /*05b8*/ 	.word	0xffffffff


	//   ....[156]....
        /*05bc*/ 	.word	0xffffffff


	//   ....[157]....
        /*05c0*/ 	.word	0xffffffff


	//   ....[158]....
        /*05c4*/ 	.word	0xffffffff


	//   ....[159]....
        /*05c8*/ 	.word	0xffffffff


	//   ....[160]....
        /*05cc*/ 	.word	0xffffffff


	//   ....[161]....
        /*05d0*/ 	.word	0xffffffff


	//   ....[162]....
        /*05d4*/ 	.word	0xffffffff


	//   ....[163]....
        /*05d8*/ 	.word	0xffffffff


	//   ....[164]....
        /*05dc*/ 	.word	0xffffffff


	//   ....[165]....
        /*05e0*/ 	.word	0xffffffff


	//   ....[166]....
        /*05e4*/ 	.word	0xffffffff


	//   ....[167]....
        /*05e8*/ 	.word	0x0500000f


	//   ....[168]....
        /*05ec*/ 	.word	0x0500000f


	//   ....[169]....
        /*05f0*/ 	.word	0x0500000f


	//   ....[170]....
        /*05f4*/ 	.word	0x0500000f


	//   ....[171]....
        /*05f8*/ 	.word	0x0500000f


	//   ....[172]....
        /*05fc*/ 	.word	0x0500000f


	//   ....[173]....
        /*0600*/ 	.word	0x0500000f


	//   ....[174]....
        /*0604*/ 	.word	0x0500000f


	//   ....[175]....
        /*0608*/ 	.word	0x0500000f


	//   ....[176]....
        /*060c*/ 	.word	0x0500000f


	//   ....[177]....
        /*0610*/ 	.word	0x0500000f


	//   ....[178]....
        /*0614*/ 	.word	0x0500000f


	//   ....[179]....
        /*0618*/ 	.word	0x0500000f


	//   ....[180]....
        /*061c*/ 	.word	0x0500000f


	//   ....[181]....
        /*0620*/ 	.word	0x0500000f


	//   ....[182]....
        /*0624*/ 	.word	0x0500000f


	//   ....[183]....
        /*0628*/ 	.word	0x0500000f


	//   ....[184]....
        /*062c*/ 	.word	0x0500000f


	//   ....[185]....
        /*0630*/ 	.word	0x0500000f


	//   ....[186]....
        /*0634*/ 	.word	0x0500000f


	//   ....[187]....
        /*0638*/ 	.word	0x0500000f


	//   ....[188]....
        /*063c*/ 	.word	0x0500000f


	//   ....[189]....
        /*0640*/ 	.word	0x0500000f


	//   ....[190]....
        /*0644*/ 	.word	0x0500000f


	//   ....[191]....
        /*0648*/ 	.word	0x0500000f


	//   ....[192]....
        /*064c*/ 	.word	0x0500000f


	//   ....[193]....
        /*0650*/ 	.word	0x0500000f


	//   ....[194]....
        /*0654*/ 	.word	0x0500000f


	//   ....[195]....
        /*0658*/ 	.word	0x0500000f


	//   ....[196]....
        /*065c*/ 	.word	0x0500000f


	//   ....[197]....
        /*0660*/ 	.word	0x0500000f


	//   ....[198]....
        /*0664*/ 	.word	0x0500000f


	//   ....[199]....
        /*0668*/ 	.word	0x0500000f


	//   ....[200]....
        /*066c*/ 	.word	0x0500000f


	//   ....[201]....
        /*0670*/ 	.word	0x0500000f


	//   ....[202]....
        /*0674*/ 	.word	0x0500000f


	//   ....[203]....
        /*0678*/ 	.word	0x0500000f


	//   ....[204]....
        /*067c*/ 	.word	0x0500000f


	//   ....[205]....
        /*0680*/ 	.word	0x0500000f


	//   ....[206]....
        /*0684*/ 	.word	0x0500000f


	//   ....[207]....
        /*0688*/ 	.word	0x0500000f


	//   ....[208]....
        /*068c*/ 	.word	0x0500000f


	//   ....[209]....
        /*0690*/ 	.word	0x0500000f


	//   ....[210]....
        /*0694*/ 	.word	0x0500000f


	//   ....[211]....
        /*0698*/ 	.word	0x0500000f


	//   ....[212]....
        /*069c*/ 	.word	0x0500000f


	//   ....[213]....
        /*06a0*/ 	.word	0x0500000f


	//   ....[214]....
        /*06a4*/ 	.word	0x0500000f


	//   ....[215]....
        /*06a8*/ 	.word	0x0500000f


	//   ....[216]....
        /*06ac*/ 	.word	0x0500000f


	//   ....[217]....
        /*06b0*/ 	.word	0x0500000f


	//   ....[218]....
        /*06b4*/ 	.word	0x0500000f


	//   ....[219]....
        /*06b8*/ 	.word	0x0500000f


	//   ....[220]....
        /*06bc*/ 	.word	0x0500000f


	//   ....[221]....
        /*06c0*/ 	.word	0x0500000f


	//   ....[222]....
        /*06c4*/ 	.word	0x0500000f


	//   ....[223]....
        /*06c8*/ 	.word	0x0500000f


	//   ....[224]....
        /*06cc*/ 	.word	0x0500000f


	//   ....[225]....
        /*06d0*/ 	.word	0x0500000f


	//   ....[226]....
        /*06d4*/ 	.word	0x0500000f


	//   ....[227]....
        /*06d8*/ 	.word	0x0500000f


	//   ....[228]....
        /*06dc*/ 	.word	0x0500000f


	//   ....[229]....
        /*06e0*/ 	.word	0x0500000f


	//   ....[230]....
        /*06e4*/ 	.word	0x0500000f


	//   ....[231]....
        /*06e8*/ 	.word	0x0500000f


	//   ....[232]....
        /*06ec*/ 	.word	0x0500000f


	//   ....[233]....
        /*06f0*/ 	.word	0x0500000f


	//   ....[234]....
        /*06f4*/ 	.word	0x0500000f


	//   ....[235]....
        /*06f8*/ 	.word	0x0500000f


	//   ....[236]....
        /*06fc*/ 	.word	0x0500000f


	//   ....[237]....
        /*0700*/ 	.word	0x0500000f


	//   ....[238]....
        /*0704*/ 	.word	0x0500000f


	//   ....[239]....
        /*0708*/ 	.word	0x0500000f


	//   ....[240]....
        /*070c*/ 	.word	0x0500000f


	//   ....[241]....
        /*0710*/ 	.word	0x0500000f


	//   ....[242]....
        /*0714*/ 	.word	0x0500000f


	//   ....[243]....
        /*0718*/ 	.word	0x0500000f


	//   ....[244]....
        /*071c*/ 	.word	0x0500000f


	//   ....[245]....
        /*0720*/ 	.word	0x0500000f


	//   ....[246]....
        /*0724*/ 	.word	0x0500000f


	//   ....[247]....
        /*0728*/ 	.word	0x0500000f


	//   ....[248]....
        /*072c*/ 	.word	0x0500000f


	//   ....[249]....
        /*0730*/ 	.word	0x0500000f


	//   ....[250]....
        /*0734*/ 	.word	0x0500000f


	//   ....[251]....
        /*0738*/ 	.word	0x0500000f


	//   ....[252]....
        /*073c*/ 	.word	0x0500000f


	//   ....[253]....
        /*0740*/ 	.word	0x0500000f


	//   ....[254]....
        /*0744*/ 	.word	0x0500000f


	//   ....[255]....
        /*0748*/ 	.word	0x0500000f


	//   ....[0]....
        /*074c*/ 	.word	0x0500000f


	//   ....[1]....
        /*0750*/ 	.word	0x0500000f


	//   ....[2]....
        /*0754*/ 	.word	0x0500000f


	//   ....[3]....
        /*0758*/ 	.word	0x0500000f


	//   ....[4]....
        /*075c*/ 	.word	0x0500000f


	//   ....[5]....
        /*0760*/ 	.word	0x0500000f


	//   ....[6]....
        /*0764*/ 	.word	0x0500000f


	//   ....[7]....
        /*0768*/ 	.word	0x0500000f


	//   ....[8]....
        /*076c*/ 	.word	0x0500000f


	//   ....[9]....
        /*0770*/ 	.word	0x0500000f


	//   ....[10]....
        /*0774*/ 	.word	0x0500000f


	//   ....[11]....
        /*0778*/ 	.word	0x0500000f


	//   ....[12]....
        /*077c*/ 	.word	0x0500000f


	//   ....[13]....
        /*0780*/ 	.word	0x0500000f


	//   ....[14]....
        /*0784*/ 	.word	0x0500000f


	//   ....[15]....
        /*0788*/ 	.word	0x0500000f


	//   ....[16]....
        /*078c*/ 	.word	0x0500000f


	//   ....[17]....
        /*0790*/ 	.word	0x0500000f


	//   ....[18]....
        /*0794*/ 	.word	0x0500000f


	//----- nvinfo : EIATTR_COOP_GROUP_INSTR_OFFSETS
	.align		4
.L_1403:
        /*0798*/ 	.byte	0x04, 0x28
        /*079a*/ 	.short	(.L_1405 - .L_1404)


	//   ....[0]....
.L_1404:
        /*079c*/ 	.word	0x00000080


	//   ....[1]....
        /*07a0*/ 	.word	0x000000b0


	//   ....[2]....
        /*07a4*/ 	.word	0x000002d0


	//   ....[3]....
        /*07a8*/ 	.word	0x00000430


	//   ....[4]....
        /*07ac*/ 	.word	0x00000550


	//   ....[5]....
        /*07b0*/ 	.word	0x000006b0


	//   ....[6]....
        /*07b4*/ 	.word	0x00001590


	//   ....[7]....
        /*07b8*/ 	.word	0x00002450


	//   ....[8]....
        /*07bc*/ 	.word	0x00002550


	//   ....[9]....
        /*07c0*/ 	.word	0x00002870


	//   ....[10]....
        /*07c4*/ 	.word	0x00002a30


	//   ....[11]....
        /*07c8*/ 	.word	0x00004470


	//   ....[12]....
        /*07cc*/ 	.word	0x00004480


	//   ....[13]....
        /*07d0*/ 	.word	0x000044b0


	//   ....[14]....
        /*07d4*/ 	.word	0x000044d0


	//   ....[15]....
        /*07d8*/ 	.word	0x00005770


	//   ....[16]....
        /*07dc*/ 	.word	0x000057a0


	//   ....[17]....
        /*07e0*/ 	.word	0x00005880


	//   ....[18]....
        /*07e4*/ 	.word	0x00005890


	//   ....[19]....
        /*07e8*/ 	.word	0x00006730


	//   ....[20]....
        /*07ec*/ 	.word	0x00006740


	//   ....[21]....
        /*07f0*/ 	.word	0x00006750


	//   ....[22]....
        /*07f4*/ 	.word	0x000067a0


	//   ....[23]....
        /*07f8*/ 	.word	0x00006d40


	//   ....[24]....
        /*07fc*/ 	.word	0x00006d80


	//   ....[25]....
        /*0800*/ 	.word	0x00006db0


	//   ....[26]....
        /*0804*/ 	.word	0x00006df0


	//   ....[27]....
        /*0808*/ 	.word	0x00006e20


	//   ....[28]....
        /*080c*/ 	.word	0x00006e40


	//   ....[29]....
        /*0810*/ 	.word	0x00006e60


	//   ....[30]....
        /*0814*/ 	.word	0x00006e80


	//   ....[31]....
        /*0818*/ 	.word	0x00007250


	//   ....[32]....
        /*081c*/ 	.word	0x00007280


	//   ....[33]....
        /*0820*/ 	.word	0x000074f0


	//   ....[34]....
        /*0824*/ 	.word	0x00007500


	//   ....[35]....
        /*0828*/ 	.word	0x00007f50


	//   ....[36]....
        /*082c*/ 	.word	0x00007f80


	//   ....[37]....
        /*0830*/ 	.word	0x00007fc0


	//   ....[38]....
        /*0834*/ 	.word	0x00007ff0


	//   ....[39]....
        /*0838*/ 	.word	0x00008010


	//   ....[40]....
        /*083c*/ 	.word	0x00008020


	//   ....[41]....
        /*0840*/ 	.word	0x00008030


	//   ....[42]....
        /*0844*/ 	.word	0x00008050


	//   ....[43]....
        /*0848*/ 	.word	0x000081a0


	//   ....[44]....
        /*084c*/ 	.word	0x000083d0


	//   ....[45]....
        /*0850*/ 	.word	0x00008400


	//   ....[46]....
        /*0854*/ 	.word	0x00008430


	//   ....[47]....
        /*0858*/ 	.word	0x00008460


	//   ....[48]....
        /*085c*/ 	.word	0x00008490


	//   ....[49]....
        /*0860*/ 	.word	0x000084c0


	//   ....[50]....
        /*0864*/ 	.word	0x00008630


	//   ....[51]....
        /*0868*/ 	.word	0x00008660


	//   ....[52]....
        /*086c*/ 	.word	0x00008690


	//   ....[53]....
        /*0870*/ 	.word	0x000086c0


	//   ....[54]....
        /*0874*/ 	.word	0x000086f0


	//   ....[55]....
        /*0878*/ 	.word	0x00008720


	//   ....[56]....
        /*087c*/ 	.word	0x000087b0


	//   ....[57]....
        /*0880*/ 	.word	0x000087e0


	//   ....[58]....
        /*0884*/ 	.word	0x000087f0


	//   ....[59]....
        /*0888*/ 	.word	0x00008890


	//   ....[60]....
        /*088c*/ 	.word	0x0000a260


	//   ....[61]....
        /*0890*/ 	.word	0x0000a280


	//   ....[62]....
        /*0894*/ 	.word	0x0000a310


	//   ....[63]....
        /*0898*/ 	.word	0x0000a330


	//   ....[64]....
        /*089c*/ 	.word	0x0000a3b0


	//   ....[65]....
        /*08a0*/ 	.word	0x0000a3d0


	//   ....[66]....
        /*08a4*/ 	.word	0x0000a450


	//   ....[67]....
        /*08a8*/ 	.word	0x0000a470


	//   ....[68]....
        /*08ac*/ 	.word	0x0000a4f0


	//   ....[69]....
        /*08b0*/ 	.word	0x0000a510


	//   ....[70]....
        /*08b4*/ 	.word	0x0000a590


	//   ....[71]....
        /*08b8*/ 	.word	0x0000a5b0


	//   ....[72]....
        /*08bc*/ 	.word	0x0000a630


	//   ....[73]....
        /*08c0*/ 	.word	0x0000a650


	//   ....[74]....
        /*08c4*/ 	.word	0x0000a660


	//   ....[75]....
        /*08c8*/ 	.word	0x0000a670


	//   ....[76]....
        /*08cc*/ 	.word	0x0000af40


	//   ....[77]....
        /*08d0*/ 	.word	0x0000af70


	//   ....[78]....
        /*08d4*/ 	.word	0x0000b010


	//   ....[79]....
        /*08d8*/ 	.word	0x0000b030


	//   ....[80]....
        /*08dc*/ 	.word	0x0000b0b0


	//   ....[81]....
        /*08e0*/ 	.word	0x0000b0d0


	//   ....[82]....
        /*08e4*/ 	.word	0x0000b150


	//   ....[83]....
        /*08e8*/ 	.word	0x0000b170


	//   ....[84]....
        /*08ec*/ 	.word	0x0000b1f0


	//   ....[85]....
        /*08f0*/ 	.word	0x0000b210


	//   ....[86]....
        /*08f4*/ 	.word	0x0000b290


	//   ....[87]....
        /*08f8*/ 	.word	0x0000b2b0


	//   ....[88]....
        /*08fc*/ 	.word	0x0000b330


	//   ....[89]....
        /*0900*/ 	.word	0x0000b350


	//   ....[90]....
        /*0904*/ 	.word	0x0000b360


	//   ....[91]....
        /*0908*/ 	.word	0x0000b3d0


	//   ....[92]....
        /*090c*/ 	.word	0x0000b420


	//   ....[93]....
        /*0910*/ 	.word	0x0000b450


	//   ....[94]....
        /*0914*/ 	.word	0x0000b4e0


	//   ....[95]....
        /*0918*/ 	.word	0x0000b4f0


	//   ....[96]....
        /*091c*/ 	.word	0x0000b560


	//   ....[97]....
        /*0920*/ 	.word	0x0000b570


	//   ....[98]....
        /*0924*/ 	.word	0x0000b5b0


	//   ....[99]....
        /*0928*/ 	.word	0x0000b5d0


	//   ....[100]....
        /*092c*/ 	.word	0x0000bd20


	//   ....[101]....
        /*0930*/ 	.word	0x0000bd50


	//   ....[102]....
        /*0934*/ 	.word	0x0000bda0


	//   ....[103]....
        /*0938*/ 	.word	0x0000bdb0


	//   ....[104]....
        /*093c*/ 	.word	0x0000bdf0


	//   ....[105]....
        /*0940*/ 	.word	0x0000be00


	//   ....[106]....
        /*0944*/ 	.word	0x0000be40


	//   ....[107]....
        /*0948*/ 	.word	0x0000be50


	//   ....[108]....
        /*094c*/ 	.word	0x0000be90


	//   ....[109]....
        /*0950*/ 	.word	0x0000bea0


	//   ....[110]....
        /*0954*/ 	.word	0x0000bee0


	//   ....[111]....
        /*0958*/ 	.word	0x0000bef0


	//   ....[112]....
        /*095c*/ 	.word	0x0000bf30


	//   ....[113]....
        /*0960*/ 	.word	0x0000bf40


	//   ....[114]....
        /*0964*/ 	.word	0x0000bf50


	//   ....[115]....
        /*0968*/ 	.word	0x0000bf90


	//   ....[116]....
        /*096c*/ 	.word	0x0000c240


	//   ....[117]....
        /*0970*/ 	.word	0x0000c270


	//   ....[118]....
        /*0974*/ 	.word	0x0000c2d0


	//   ....[119]....
        /*0978*/ 	.word	0x0000c2e0


	//   ....[120]....
        /*097c*/ 	.word	0x0000c330


	//   ....[121]....
        /*0980*/ 	.word	0x0000c340


	//   ....[122]....
        /*0984*/ 	.word	0x0000c390


	//   ....[123]....
        /*0988*/ 	.word	0x0000c3a0


	//   ....[124]....
        /*098c*/ 	.word	0x0000c3f0


	//   ....[125]....
        /*0990*/ 	.word	0x0000c400


	//   ....[126]....
        /*0994*/ 	.word	0x0000c450


	//   ....[127]....
        /*0998*/ 	.word	0x0000c460


	//   ....[128]....
        /*099c*/ 	.word	0x0000c4b0


	//   ....[129]....
        /*09a0*/ 	.word	0x0000c4c0


	//   ....[130]....
        /*09a4*/ 	.word	0x0000c4d0


	//   ....[131]....
        /*09a8*/ 	.word	0x0000c510


	//   ....[132]....
        /*09ac*/ 	.word	0x0000cab0


	//   ....[133]....
        /*09b0*/ 	.word	0x0000caf0


	//   ....[134]....
        /*09b4*/ 	.word	0x0000cb30


	//   ....[135]....
        /*09b8*/ 	.word	0x0000cb70


	//   ....[136]....
        /*09bc*/ 	.word	0x0000cb90


	//   ....[137]....
        /*09c0*/ 	.word	0x0000cbd0


	//   ....[138]....
        /*09c4*/ 	.word	0x0000cbf0


	//   ....[139]....
        /*09c8*/ 	.word	0x0000cc30


	//   ....[140]....
        /*09cc*/ 	.word	0x0000cc50


	//   ....[141]....
        /*09d0*/ 	.word	0x0000cc90


	//   ....[142]....
        /*09d4*/ 	.word	0x0000ccb0


	//   ....[143]....
        /*09d8*/ 	.word	0x0000ccf0


	//   ....[144]....
        /*09dc*/ 	.word	0x0000cd10


	//   ....[145]....
        /*09e0*/ 	.word	0x0000cd50


	//   ....[146]....
        /*09e4*/ 	.word	0x0000cd70


	//   ....[147]....
        /*09e8*/ 	.word	0x0000cd80


	//   ....[148]....
        /*09ec*/ 	.word	0x0000d140


	//   ....[149]....
        /*09f0*/ 	.word	0x0000d170


	//   ....[150]....
        /*09f4*/ 	.word	0x0000d1d0


	//   ....[151]....
        /*09f8*/ 	.word	0x0000d200


	//   ....[152]....
        /*09fc*/ 	.word	0x0000d230


	//   ....[153]....
        /*0a00*/ 	.word	0x0000d260


	//   ....[154]....
        /*0a04*/ 	.word	0x0000d290


	//   ....[155]....
        /*0a08*/ 	.word	0x0000d2c0


	//   ....[156]....
        /*0a0c*/ 	.word	0x0000d460


	//   ....[157]....
        /*0a10*/ 	.word	0x0000d490


	//   ....[158]....
        /*0a14*/ 	.word	0x0000d4c0


	//   ....[159]....
        /*0a18*/ 	.word	0x0000d4f0


	//   ....[160]....
        /*0a1c*/ 	.word	0x0000d520


	//   ....[161]....
        /*0a20*/ 	.word	0x0000d550


	//   ....[162]....
        /*0a24*/ 	.word	0x0000d610


	//   ....[163]....
        /*0a28*/ 	.word	0x0000d630


	//   ....[164]....
        /*0a2c*/ 	.word	0x0000d640


	//   ....[165]....
        /*0a30*/ 	.word	0x0000d6a0


	//   ....[166]....
        /*0a34*/ 	.word	0x0000dcc0


	//   ....[167]....
        /*0a38*/ 	.word	0x0000e1a0


	//   ....[168]....
        /*0a3c*/ 	.word	0x0000e290


	//   ....[169]....
        /*0a40*/ 	.word	0x0000e330


	//   ....[170]....
        /*0a44*/ 	.word	0x0000e390


	//   ....[171]....
        /*0a48*/ 	.word	0x0000e490


	//   ....[172]....
        /*0a4c*/ 	.word	0x0000e4f0


	//   ....[173]....
        /*0a50*/ 	.word	0x0000e5e0


	//   ....[174]....
        /*0a54*/ 	.word	0x0000e650


	//   ....[175]....
        /*0a58*/ 	.word	0x0000e740


	//   ....[176]....
        /*0a5c*/ 	.word	0x0000e7b0


	//   ....[177]....
        /*0a60*/ 	.word	0x0000e8a0


	//   ....[178]....
        /*0a64*/ 	.word	0x0000e910


	//   ....[179]....
        /*0a68*/ 	.word	0x0000ea00


	//   ....[180]....
        /*0a6c*/ 	.word	0x0000ea70


	//   ....[181]....
        /*0a70*/ 	.word	0x0000eb60


	//   ....[182]....
        /*0a74*/ 	.word	0x0000ebd0


	//   ....[183]....
        /*0a78*/ 	.word	0x0000ec70


	//   ....[184]....
        /*0a7c*/ 	.word	0x0000ed60


	//   ....[185]....
        /*0a80*/ 	.word	0x0000edd0


	//   ....[186]....
        /*0a84*/ 	.word	0x0000ee30


	//   ....[187]....
        /*0a88*/ 	.word	0x0000ef20


	//   ....[188]....
        /*0a8c*/ 	.word	0x0000ef80


	//   ....[189]....
        /*0a90*/ 	.word	0x0000f080


	//   ....[190]....
        /*0a94*/ 	.word	0x0000f0e0


	//   ....[191]....
        /*0a98*/ 	.word	0x0000f1e0


	//   ....[192]....
        /*0a9c*/ 	.word	0x0000f240


	//   ....[193]....
        /*0aa0*/ 	.word	0x0000f340


	//   ....[194]....
        /*0aa4*/ 	.word	0x0000f3a0


	//   ....[195]....
        /*0aa8*/ 	.word	0x0000f4a0


	//   ....[196]....
        /*0aac*/ 	.word	0x0000f500


	//   ....[197]....
        /*0ab0*/ 	.word	0x0000f600


	//   ....[198]....
        /*0ab4*/ 	.word	0x0000f660


	//   ....[199]....
        /*0ab8*/ 	.word	0x0000f710


	//   ....[200]....
        /*0abc*/ 	.word	0x0000f7d0


	//   ....[201]....
        /*0ac0*/ 	.word	0x0000f890


	//   ....[202]....
        /*0ac4*/ 	.word	0x0000f8f0


	//   ....[203]....
        /*0ac8*/ 	.word	0x0000f9f0


	//   ....[204]....
        /*0acc*/ 	.word	0x0000fa50


	//   ....[205]....
        /*0ad0*/ 	.word	0x0000fb20


	//   ....[206]....
        /*0ad4*/ 	.word	0x0000fb80


	//   ....[207]....
        /*0ad8*/ 	.word	0x0000fc40


	//   ....[208]....
        /*0adc*/ 	.word	0x0000fd80


	//   ....[209]....
        /*0ae0*/ 	.word	0x0000fe20


	//   ....[210]....
        /*0ae4*/ 	.word	0x0000fe90


	//   ....[211]....
        /*0ae8*/ 	.word	0x0000ff40


	//   ....[212]....
        /*0aec*/ 	.word	0x0000ffa0


	//   ....[213]....
        /*0af0*/ 	.word	0x00010050


	//   ....[214]....
        /*0af4*/ 	.word	0x000100b0


	//   ....[215]....
        /*0af8*/ 	.word	0x00010160


	//   ....[216]....
        /*0afc*/ 	.word	0x000101c0


	//   ....[217]....
        /*0b00*/ 	.word	0x00010270


	//   ....[218]....
        /*0b04*/ 	.word	0x000102d0


	//   ....[219]....
        /*0b08*/ 	.word	0x00010380


	//   ....[220]....
        /*0b0c*/ 	.word	0x000103e0


	//   ....[221]....
        /*0b10*/ 	.word	0x00010490


	//   ....[222]....
        /*0b14*/ 	.word	0x000104f0


	//   ....[223]....
        /*0b18*/ 	.word	0x000105a0


	//   ....[224]....
        /*0b1c*/ 	.word	0x00010690


	//   ....[225]....
        /*0b20*/ 	.word	0x00010740


	//   ....[226]....
        /*0b24*/ 	.word	0x000107a0


	//   ....[227]....
        /*0b28*/ 	.word	0x00010860


	//   ....[228]....
        /*0b2c*/ 	.word	0x000108c0


	//   ....[229]....
        /*0b30*/ 	.word	0x00010980


	//   ....[230]....
        /*0b34*/ 	.word	0x000109e0


	//   ....[231]....
        /*0b38*/ 	.word	0x00010aa0


	//   ....[232]....
        /*0b3c*/ 	.word	0x00010b00


	//   ....[233]....
        /*0b40*/ 	.word	0x00010bc0


	//   ....[234]....
        /*0b44*/ 	.word	0x00010c20


	//   ....[235]....
        /*0b48*/ 	.word	0x00010ce0


	//   ....[236]....
        /*0b4c*/ 	.word	0x00010d40


	//   ....[237]....
        /*0b50*/ 	.word	0x00010e00


	//   ....[238]....
        /*0b54*/ 	.word	0x00010e60


	//   ....[239]....
        /*0b58*/ 	.word	0x00010f10


	//   ....[240]....
        /*0b5c*/ 	.word	0x00011000


	//   ....[241]....
        /*0b60*/ 	.word	0x000110a0


	//   ....[242]....
        /*0b64*/ 	.word	0x00011140


	//   ....[243]....
        /*0b68*/ 	.word	0x000111f0


	//   ....[244]....
        /*0b6c*/ 	.word	0x00011250


	//   ....[245]....
        /*0b70*/ 	.word	0x00011300


	//   ....[246]....
        /*0b74*/ 	.word	0x00011360


	//   ....[247]....
        /*0b78*/ 	.word	0x00011410


	//   ....[248]....
        /*0b7c*/ 	.word	0x00011470


	//   ....[249]....
        /*0b80*/ 	.word	0x00011520


	//   ....[250]....
        /*0b84*/ 	.word	0x00011580


	//   ....[251]....
        /*0b88*/ 	.word	0x00011630


	//   ....[252]....
        /*0b8c*/ 	.word	0x00011690


	//   ....[253]....
        /*0b90*/ 	.word	0x00011740


	//   ....[254]....
        /*0b94*/ 	.word	0x000117a0


	//   ....[255]....
        /*0b98*/ 	.word	0x00011840


	//   ....[0]....
        /*0b9c*/ 	.word	0x000118d0


	//   ....[1]....
        /*0ba0*/ 	.word	0x00011970


	//   ....[2]....
        /*0ba4*/ 	.word	0x00011af0


	//   ....[3]....
        /*0ba8*/ 	.word	0x00011b60


	//   ....[4]....
        /*0bac*/ 	.word	0x00011bd0


	//   ....[5]....
        /*0bb0*/ 	.word	0x00011c40


	//   ....[6]....
        /*0bb4*/ 	.word	0x00011cb0


	//   ....[7]....
        /*0bb8*/ 	.word	0x00011d30


	//   ....[8]....
        /*0bbc*/ 	.word	0x00011db0


	//   ....[9]....
        /*0bc0*/ 	.word	0x00011e40


	//   ....[10]....
        /*0bc4*/ 	.word	0x00011eb0


	//   ....[11]....
        /*0bc8*/ 	.word	0x00011f20


	//   ....[12]....
        /*0bcc*/ 	.word	0x00011f90


	//   ....[13]....
        /*0bd0*/ 	.word	0x00012010


	//   ....[14]....
        /*0bd4*/ 	.word	0x00012080


	//   ....[15]....
        /*0bd8*/ 	.word	0x00012120


	//   ....[16]....
        /*0bdc*/ 	.word	0x00012170


	//   ....[17]....
        /*0be0*/ 	.word	0x00012200


	//   ....[18]....
        /*0be4*/ 	.word	0x00012330


	//----- nvinfo : EIATTR_REG_RECONFIG
	.align		4
.L_1405:
        /*0be8*/ 	.byte	0x01, 0x54
	.zero		2


	//----- nvinfo : EIATTR_SYSCALL_OFFSETS
	.align		4
        /*0bec*/ 	.byte	0x04, 0x46
        /*0bee*/ 	.short	(.L_1407 - .L_1406)


	//   ....[0]....
.L_1406:
        /*0bf0*/ 	.word	0x00001740


	//   ....[1]....
        /*0bf4*/ 	.word	0x000098a0


	//   ....[2]....
        /*0bf8*/ 	.word	0x000099f0


	//   ....[3]....
        /*0bfc*/ 	.word	0x00009ae0


	//   ....[4]....
        /*0c00*/ 	.word	0x0000aa80


	//----- nvinfo : EIATTR_MBARRIER_INSTR_OFFSETS
	.align		4
.L_1407:
        /*0c04*/ 	.byte	0x04, 0x39
        /*0c06*/ 	.short	(.L_1409 - .L_1408)


	//   ....[0]....
.L_1408:
        /*0c08*/ 	.word	0x00000180
        /*0c0c*/ 	.word	0x000000ff
        /*0c10*/ 	.word	0x00016800
        /*0c14*/ 	.short	0x0100
        /*0c16*/ 	.byte	0x08
	.zero		1


	//   ....[1]....
        /*0c18*/ 	.word	0x00000190
        /*0c1c*/ 	.word	0x000000ff
        /*0c20*/ 	.word	0x00016820
        /*0c24*/ 	.short	0x0100
        /*0c26*/ 	.byte	0x08
	.zero		1


	//   ....[2]....
        /*0c28*/ 	.word	0x00000280
        /*0c2c*/ 	.word	0x000000ff
        /*0c30*/ 	.word	0x00016830
        /*0c34*/ 	.short	0x0100
        /*0c36*/ 	.byte	0x08
	.zero		1


	//   ....[3]....
        /*0c38*/ 	.word	0x00000290
        /*0c3c*/ 	.word	0x000000ff
        /*0c40*/ 	.word	0x00016840
        /*0c44*/ 	.short	0x0100
        /*0c46*/ 	.byte	0x08
	.zero		1


	//   ....[4]....
        /*0c48*/ 	.word	0x000002a0
        /*0c4c*/ 	.word	0x000000ff
        /*0c50*/ 	.word	0x00016838
        /*0c54*/ 	.short	0x0100
        /*0c56*/ 	.byte	0x08
	.zero		1


	//   ....[5]....
        /*0c58*/ 	.word	0x000002b0
        /*0c5c*/ 	.word	0x000000ff
        /*0c60*/ 	.word	0x00016848
        /*0c64*/ 	.short	0x0100
        /*0c66*/ 	.byte	0x08
	.zero		1


	//   ....[6]....
        /*0c68*/ 	.word	0x000003e0
        /*0c6c*/ 	.word	0x000000ff
        /*0c70*/ 	.word	0x00016850
        /*0c74*/ 	.short	0x0100
        /*0c76*/ 	.byte	0x08
	.zero		1


	//   ....[7]....
        /*0c78*/ 	.word	0x000003f0
        /*0c7c*/ 	.word	0x000000ff
        /*0c80*/ 	.word	0x00016860
        /*0c84*/ 	.short	0x0100
        /*0c86*/ 	.byte	0x08
	.zero		1


	//   ....[8]....
        /*0c88*/ 	.word	0x00000400
        /*0c8c*/ 	.word	0x000000ff
        /*0c90*/ 	.word	0x00016858
        /*0c94*/ 	.short	0x0100
        /*0c96*/ 	.byte	0x08
	.zero		1


	//   ....[9]....
        /*0c98*/ 	.word	0x00000410
        /*0c9c*/ 	.word	0x000000ff
        /*0ca0*/ 	.word	0x00016868
        /*0ca4*/ 	.short	0x0100
        /*0ca6*/ 	.byte	0x08
	.zero		1


	//   ....[10]....
        /*0ca8*/ 	.word	0x00000500
        /*0cac*/ 	.word	0x000000ff
        /*0cb0*/ 	.word	0x00016870
        /*0cb4*/ 	.short	0x0100
        /*0cb6*/ 	.byte	0x06
	.zero		1


	//   ....[11]....
        /*0cb8*/ 	.word	0x00000510
        /*0cbc*/ 	.word	0x000000ff
        /*0cc0*/ 	.word	0x00016880
        /*0cc4*/ 	.short	0x0100
        /*0cc6*/ 	.byte	0x06
	.zero		1


	//   ....[12]....
        /*0cc8*/ 	.word	0x00000520
        /*0ccc*/ 	.word	0x000000ff
        /*0cd0*/ 	.word	0x00016878
        /*0cd4*/ 	.short	0x0100
        /*0cd6*/ 	.byte	0x06
	.zero		1


	//   ....[13]....
        /*0cd8*/ 	.word	0x00000530
        /*0cdc*/ 	.word	0x000000ff
        /*0ce0*/ 	.word	0x00016888
        /*0ce4*/ 	.short	0x0100
        /*0ce6*/ 	.byte	0x06
	.zero		1


	//   ....[14]....
        /*0ce8*/ 	.word	0x00000660
        /*0cec*/ 	.word	0x000000ff
        /*0cf0*/ 	.word	0x00016890
        /*0cf4*/ 	.short	0x0100
        /*0cf6*/ 	.byte	0x08
	.zero		1


	//   ....[15]....
        /*0cf8*/ 	.word	0x00000670
        /*0cfc*/ 	.word	0x000000ff
        /*0d00*/ 	.word	0x000168a0
        /*0d04*/ 	.short	0x0100
        /*0d06*/ 	.byte	0x08
	.zero		1


	//   ....[16]....
        /*0d08*/ 	.word	0x00000680
        /*0d0c*/ 	.word	0x000000ff
        /*0d10*/ 	.word	0x00016898
        /*0d14*/ 	.short	0x0100
        /*0d16*/ 	.byte	0x08
	.zero		1


	//   ....[17]....
        /*0d18*/ 	.word	0x00000690
        /*0d1c*/ 	.word	0x000000ff
        /*0d20*/ 	.word	0x000168a8
        /*0d24*/ 	.short	0x0100
        /*0d26*/ 	.byte	0x08
	.zero		1


	//   ....[18]....
        /*0d28*/ 	.word	0x000007c0
        /*0d2c*/ 	.word	0x000000ff
        /*0d30*/ 	.word	0x000168b0
        /*0d34*/ 	.short	0x0100
        /*0d36*/ 	.byte	0x08
	.zero		1


	//   ....[19]....
        /*0d38*/ 	.word	0x000007d0
        /*0d3c*/ 	.word	0x000000ff
        /*0d40*/ 	.word	0x000168c0
        /*0d44*/ 	.short	0x0100
        /*0d46*/ 	.byte	0x08
	.zero		1


	//   ....[20]....
        /*0d48*/ 	.word	0x000007e0
        /*0d4c*/ 	.word	0x000000ff
        /*0d50*/ 	.word	0x000168b8
        /*0d54*/ 	.short	0x0100
        /*0d56*/ 	.byte	0x08
	.zero		1


	//   ....[21]....
        /*0d58*/ 	.word	0x000007f0
        /*0d5c*/ 	.word	0x000000ff
        /*0d60*/ 	.word	0x000168c8
        /*0d64*/ 	.short	0x0100
        /*0d66*/ 	.byte	0x08
	.zero		1


	//   ....[22]....
        /*0d68*/ 	.word	0x000017b0
        /*0d6c*/ 	.word	0x000000ff
        /*0d70*/ 	.word	0x00016800
        /*0d74*/ 	.short	0x010a
        /*0d76*/ 	.byte	0x2b
	.zero		1


	//   ....[23]....
        /*0d78*/ 	.word	0x00001830
        /*0d7c*/ 	.word	0x00000004
        /*0d80*/ 	.word	0x00016830
        /*0d84*/ 	.short	0x010a
        /*0d86*/ 	.byte	0x3f
	.zero		1


	//   ....[24]....
        /*0d88*/ 	.word	0x00001880
        /*0d8c*/ 	.word	0x00000004
        /*0d90*/ 	.word	0x00016830
        /*0d94*/ 	.short	0x010a
        /*0d96*/ 	.byte	0x3f
	.zero		1


	//   ....[25]....
        /*0d98*/ 	.word	0x00002990
        /*0d9c*/ 	.word	0x000000ff
        /*0da0*/ 	.word	0x00000000
        /*0da4*/ 	.short	0x0101
        /*0da6*/ 	.byte	0x06
	.zero		1


	//   ....[26]....
        /*0da8*/ 	.word	0x00003930
        /*0dac*/ 	.word	0x000000ff
        /*0db0*/ 	.word	0x00016830
        /*0db4*/ 	.short	0x010a
        /*0db6*/ 	.byte	0x0a
	.zero		1


	//   ....[27]....
        /*0db8*/ 	.word	0x00003970
        /*0dbc*/ 	.word	0x000000ff
        /*0dc0*/ 	.word	0x00016830
        /*0dc4*/ 	.short	0x010a
        /*0dc6*/ 	.byte	0x0a
	.zero		1


	//   ....[28]....
        /*0dc8*/ 	.word	0x00003bf0
        /*0dcc*/ 	.word	0x000000ff
        /*0dd0*/ 	.word	0x00016850
        /*0dd4*/ 	.short	0x010a
        /*0dd6*/ 	.byte	0x0a
	.zero		1


	//   ....[29]....
        /*0dd8*/ 	.word	0x00003c30
        /*0ddc*/ 	.word	0x000000ff
        /*0de0*/ 	.word	0x00016850
        /*0de4*/ 	.short	0x010a
        /*0de6*/ 	.byte	0x0a
	.zero		1


	//   ....[30]....
        /*0de8*/ 	.word	0x00004100
        /*0dec*/ 	.word	0x000000ff
        /*0df0*/ 	.word	0x00000000
        /*0df4*/ 	.short	0x0101
        /*0df6*/ 	.byte	0x07
	.zero		1


	//   ....[31]....
        /*0df8*/ 	.word	0x000052b0
        /*0dfc*/ 	.word	0x000000ff
        /*0e00*/ 	.word	0x00000000
        /*0e04*/ 	.short	0x0101
        /*0e06*/ 	.byte	0x06
	.zero		1


	//   ....[32]....
        /*0e08*/ 	.word	0x000056e0
        /*0e0c*/ 	.word	0x000000ff
        /*0e10*/ 	.word	0x00016850
        /*0e14*/ 	.short	0x010a
        /*0e16*/ 	.byte	0x05
	.zero		1


	//   ....[33]....
        /*0e18*/ 	.word	0x00005720
        /*0e1c*/ 	.word	0x000000ff
        /*0e20*/ 	.word	0x00016850
        /*0e24*/ 	.short	0x010a
        /*0e26*/ 	.byte	0x05
	.zero		1


	//   ....[34]....
        /*0e28*/ 	.word	0x00005cf0
        /*0e2c*/ 	.word	0x000000ff
        /*0e30*/ 	.word	0x00000000
        /*0e34*/ 	.short	0x0101
        /*0e36*/ 	.byte	0x04
	.zero		1


	//   ....[35]....
        /*0e38*/ 	.word	0x00006e30
        /*0e3c*/ 	.word	0x00000000
        /*0e40*/ 	.word	0x00000000
        /*0e44*/ 	.short	0x0101
        /*0e46*/ 	.byte	0x3f
	.zero		1


	//   ....[36]....
        /*0e48*/ 	.word	0x00007260
        /*0e4c*/ 	.word	0x00000004
        /*0e50*/ 	.word	0x00000000
        /*0e54*/ 	.short	0x0101
        /*0e56*/ 	.byte	0x3f
	.zero		1


	//   ....[37]....
        /*0e58*/ 	.word	0x00009fe0
        /*0e5c*/ 	.word	0x00000003
        /*0e60*/ 	.word	0x00016840
        /*0e64*/ 	.short	0x010a
        /*0e66*/ 	.byte	0x3f
	.zero		1


	//   ....[38]....
        /*0e68*/ 	.word	0x0000a770
        /*0e6c*/ 	.word	0x00000003
        /*0e70*/ 	.word	0x00016830
        /*0e74*/ 	.short	0x0107
        /*0e76*/ 	.byte	0x3f
	.zero		1


	//   ....[39]....
        /*0e78*/ 	.word	0x0000a840
        /*0e7c*/ 	.word	0x00000003
        /*0e80*/ 	.word	0x00016830
        /*0e84*/ 	.short	0x0101
        /*0e86*/ 	.byte	0x3f
	.zero		1


	//   ....[40]....
        /*0e88*/ 	.word	0x0000b670
        /*0e8c*/ 	.word	0x00000016
        /*0e90*/ 	.word	0x00016800
        /*0e94*/ 	.short	0x0107
        /*0e96*/ 	.byte	0x3f
	.zero		1


	//   ....[41]....
        /*0e98*/ 	.word	0x0000b760
        /*0e9c*/ 	.word	0x00000016
        /*0ea0*/ 	.word	0x00016800
        /*0ea4*/ 	.short	0x0101
        /*0ea6*/ 	.byte	0x3f
	.zero		1


	//   ....[42]....
        /*0ea8*/ 	.word	0x0000b780
        /*0eac*/ 	.word	0x00000016
        /*0eb0*/ 	.word	0x00016820
        /*0eb4*/ 	.short	0x010a
        /*0eb6*/ 	.byte	0x3f
	.zero		1


	//   ....[43]....
        /*0eb8*/ 	.word	0x0000bb30
        /*0ebc*/ 	.word	0x00000005
        /*0ec0*/ 	.word	0x00016840
        /*0ec4*/ 	.short	0x010a
        /*0ec6*/ 	.byte	0x3f
	.zero		1


	//   ....[44]....
        /*0ec8*/ 	.word	0x0000c010
        /*0ecc*/ 	.word	0x00000005
        /*0ed0*/ 	.word	0x00016830
        /*0ed4*/ 	.short	0x0107
        /*0ed6*/ 	.byte	0x3f
	.zero		1


	//   ....[45]....
        /*0ed8*/ 	.word	0x0000c0d0
        /*0edc*/ 	.word	0x00000005
        /*0ee0*/ 	.word	0x00016830
        /*0ee4*/ 	.short	0x0101
        /*0ee6*/ 	.byte	0x3f
	.zero		1


	//   ....[46]....
        /*0ee8*/ 	.word	0x0000c130
        /*0eec*/ 	.word	0x00000005
        /*0ef0*/ 	.word	0x00016860
        /*0ef4*/ 	.short	0x010a
        /*0ef6*/ 	.byte	0x3f
	.zero		1


	//   ....[47]....
        /*0ef8*/ 	.word	0x0000c600
        /*0efc*/ 	.word	0x00000005
        /*0f00*/ 	.word	0x00016850
        /*0f04*/ 	.short	0x0107
        /*0f06*/ 	.byte	0x3f
	.zero		1


	//   ....[48]....
        /*0f08*/ 	.word	0x0000c780
        /*0f0c*/ 	.word	0x00000005
        /*0f10*/ 	.word	0x00016850
        /*0f14*/ 	.short	0x0101
        /*0f16*/ 	.byte	0x3f
	.zero		1


	//   ....[49]....
        /*0f18*/ 	.word	0x0000c9a0
        /*0f1c*/ 	.word	0x00000000
        /*0f20*/ 	.word	0x00016860
        /*0f24*/ 	.short	0x010a
        /*0f26*/ 	.byte	0x3f
	.zero		1


	//   ....[50]....
        /*0f28*/ 	.word	0x0000ce30
        /*0f2c*/ 	.word	0x00000000
        /*0f30*/ 	.word	0x00016850
        /*0f34*/ 	.short	0x0107
        /*0f36*/ 	.byte	0x3f
	.zero		1


	//   ....[51]....
        /*0f38*/ 	.word	0x0000cf00
        /*0f3c*/ 	.word	0x00000000
        /*0f40*/ 	.word	0x00016850
        /*0f44*/ 	.short	0x0101
        /*0f46*/ 	.byte	0x3f
	.zero		1


	//   ....[52]....
        /*0f48*/ 	.word	0x0000dc40
        /*0f4c*/ 	.word	0x00000005
        /*0f50*/ 	.word	0x00016820
        /*0f54*/ 	.short	0x010a
        /*0f56*/ 	.byte	0x3f
	.zero		1


	//   ....[53]....
        /*0f58*/ 	.word	0x0000ddc0
        /*0f5c*/ 	.word	0x00000003
        /*0f60*/ 	.word	0x00016840
        /*0f64*/ 	.short	0x010a
        /*0f66*/ 	.byte	0x3f
	.zero		1


	//   ....[54]....
        /*0f68*/ 	.word	0x0000de60
        /*0f6c*/ 	.word	0x00000019
        /*0f70*/ 	.word	0x00016840
        /*0f74*/ 	.short	0x010a
        /*0f76*/ 	.byte	0x3f
	.zero		1


	//   ....[55]....
        /*0f78*/ 	.word	0x0000dea0
        /*0f7c*/ 	.word	0x00000003
        /*0f80*/ 	.word	0x00016860
        /*0f84*/ 	.short	0x010a
        /*0f86*/ 	.byte	0x3f
	.zero		1


	//   ....[56]....
        /*0f88*/ 	.word	0x0000dee0
        /*0f8c*/ 	.word	0x00000019
        /*0f90*/ 	.word	0x00016860
        /*0f94*/ 	.short	0x010a
        /*0f96*/ 	.byte	0x3f
	.zero		1


	//   ....[57]....
        /*0f98*/ 	.word	0x0000df50
        /*0f9c*/ 	.word	0x00000003
        /*0fa0*/ 	.word	0x00016800
        /*0fa4*/ 	.short	0x010a
        /*0fa6*/ 	.byte	0x3f
	.zero		1


	//   ....[58]....
        /*0fa8*/ 	.word	0x0000dfa0
        /*0fac*/ 	.word	0x00000004
        /*0fb0*/ 	.word	0x00016830
        /*0fb4*/ 	.short	0x010a
        /*0fb6*/ 	.byte	0x3f
	.zero		1


	//   ....[59]....
        /*0fb8*/ 	.word	0x0000e000
        /*0fbc*/ 	.word	0x00000003
        /*0fc0*/ 	.word	0x00016830
        /*0fc4*/ 	.short	0x010a
        /*0fc6*/ 	.byte	0x3f
	.zero		1


	//   ....[60]....
        /*0fc8*/ 	.word	0x0000e060
        /*0fcc*/ 	.word	0x00000003
        /*0fd0*/ 	.word	0x00016850
        /*0fd4*/ 	.short	0x010a
        /*0fd6*/ 	.byte	0x3f
	.zero		1


	//   ....[61]....
        /*0fd8*/ 	.word	0x0000e0c0
        /*0fdc*/ 	.word	0x00000009
        /*0fe0*/ 	.word	0x00016850
        /*0fe4*/ 	.short	0x010a
        /*0fe6*/ 	.byte	0x3f
	.zero		1


	//   ....[62]....
        /*0fe8*/ 	.word	0x0000e1e0
        /*0fec*/ 	.word	0x00000003
        /*0ff0*/ 	.word	0x00016840
        /*0ff4*/ 	.short	0x010a
        /*0ff6*/ 	.byte	0x3f
	.zero		1


	//   ....[63]....
        /*0ff8*/ 	.word	0x0000fc80
        /*0ffc*/ 	.word	0x00000016
        /*1000*/ 	.word	0x00016820
        /*1004*/ 	.short	0x010a
        /*1006*/ 	.byte	0x3f
	.zero		1


	//   ....[64]....
        /*1008*/ 	.word	0x0000fcd0
        /*100c*/ 	.word	0x00000005
        /*1010*/ 	.word	0x00016840
        /*1014*/ 	.short	0x010a
        /*1016*/ 	.byte	0x3f
	.zero		1


	//   ....[65]....
        /*1018*/ 	.word	0x000105e0
        /*101c*/ 	.word	0x00000005
        /*1020*/ 	.word	0x00016860
        /*1024*/ 	.short	0x010a
        /*1026*/ 	.byte	0x3f
	.zero		1


	//   ....[66]....
        /*1028*/ 	.word	0x00010f50
        /*102c*/ 	.word	0x00000000
        /*1030*/ 	.word	0x00016860
        /*1034*/ 	.short	0x010a
        /*1036*/ 	.byte	0x3f
	.zero		1


	//   ....[67]....
        /*1038*/ 	.word	0x00012250
        /*103c*/ 	.word	0x00000005
        /*1040*/ 	.word	0x00016820
        /*1044*/ 	.short	0x010a
        /*1046*/ 	.byte	0x3f
	.zero		1


	//   ....[68]....
        /*1048*/ 	.word	0x000123f0
        /*104c*/ 	.word	0x00000003
        /*1050*/ 	.word	0x00016840
        /*1054*/ 	.short	0x010a
        /*1056*/ 	.byte	0x3f
	.zero		1


	//   ....[69]....
        /*1058*/ 	.word	0x00012440
        /*105c*/ 	.word	0x00000019
        /*1060*/ 	.word	0x00016840
        /*1064*/ 	.short	0x010a
        /*1066*/ 	.byte	0x3f
	.zero		1


	//   ....[70]....
        /*1068*/ 	.word	0x00012490
        /*106c*/ 	.word	0x00000003
        /*1070*/ 	.word	0x00016860
        /*1074*/ 	.short	0x010a
        /*1076*/ 	.byte	0x3f
	.zero		1


	//----- nvinfo : EIATTR_NUM_MBARRIERS
	.align		4
.L_1409:
        /*1078*/ 	.byte	0x03, 0x38
        /*107a*/ 	.short	0x0016


	//----- nvinfo : EIATTR_EXIT_INSTR_OFFSETS
	.align		4
        /*107c*/ 	.byte	0x04, 0x1c
        /*107e*/ 	.short	(.L_1411 - .L_1410)


	//   ....[0]....
.L_1410:
        /*1080*/ 	.word	0x000009a0


	//   ....[1]....
        /*1084*/ 	.word	0x00008150


	//   ....[2]....
        /*1088*/ 	.word	0x0000df30


	//----- nvinfo : EIATTR_MAX_THREADS
	.align		4
.L_1411:
        /*108c*/ 	.byte	0x04, 0x05
        /*108e*/ 	.short	(.L_1413 - .L_1412)
.L_1412:
        /*1090*/ 	.word	0x00000200
        /*1094*/ 	.word	0x00000001
        /*1098*/ 	.word	0x00000001


	//----- nvinfo : EIATTR_CRS_STACK_SIZE
	.align		4
.L_1413:
        /*109c*/ 	.byte	0x04, 0x1e
        /*109e*/ 	.short	(.L_1415 - .L_1414)
.L_1414:
        /*10a0*/ 	.word	0x00000000


	//----- nvinfo : EIATTR_CBANK_PARAM_SIZE
	.align		4
.L_1415:
        /*10a4*/ 	.byte	0x03, 0x19
        /*10a6*/ 	.short	0x0af0


	//----- nvinfo : EIATTR_PARAM_CBANK
	.align		4
        /*10a8*/ 	.byte	0x04, 0x0a
        /*10aa*/ 	.short	(.L_1417 - .L_1416)
	.align		4
.L_1416:
        /*10ac*/ 	.word	index@(.nv.constant0._ZN7cutlass13device_kernelIN5flash11enable_sm90INS1_16FlashAttnFwdSm90INS1_25CollectiveMainloopFwdSm90ILi2EN4cute5tupleIJNS5_1CILi1EEES8_S8_EEENS6_IJNS7_ILi192EEENS7_ILi128EEENS7_ILi64EEEEEELi64ENS_10bfloat16_tEfNS_4arch4Sm90ELb0ELb0ELb0ELb1ELb1ELb0ELb0ELb1ELb1ELb1ELb1ELb0EEENS1_21CollectiveEpilogueFwdINS6_IJSA_SC_SB_EEES9_SE_SG_Li384ELb1ELb1ELb1ELb0EEENS1_36VarlenDynamicPersistentTileSchedulerILi192ELi128ELi384ELi128ELb1ELb1ELb1ELb0ELb1ELb1EEEEEEEEEvNT_6ParamsE)
        /*10b0*/ 	.short	0x0210
        /*10b2*/ 	.short	0x0af0


	//----- nvinfo : EIATTR_SW_WAR
	.align		4
.L_1417:
        /*10b4*/ 	.byte	0x04, 0x36
        /*10b6*/ 	.short	(.L_1419 - .L_1418)
.L_1418:
        /*10b8*/ 	.word	0x00000008
.L_1419:


//--------------------- .nv.info._ZN7cutlass13device_kernelIN5flash11enable_sm90INS1_16FlashAttnFwdSm90INS1_25CollectiveMainloopFwdSm90ILi2EN4cute5tupleIJNS5_1CILi1EEES8_S8_EEENS6_IJNS7_ILi192EEENS7_ILi128EEENS7_ILi64EEEEEELi64ENS_10bfloat16_tEfNS_4arch4Sm90ELb0ELb0ELb0ELb1ELb1ELb1ELb0ELb1ELb1ELb1ELb1ELb0EEENS1_21CollectiveEpilogueFwdINS6_IJSA_SC_SB_EEES9_SE_SG_Li384ELb1ELb1ELb1ELb0EEENS1_36VarlenDynamicPersistentTileSchedulerILi192ELi128ELi384ELi128ELb1ELb1ELb1ELb0ELb1ELb1EEEEEEEEEvNT_6ParamsE --------------------------
	.section	.nv.info._ZN7cutlass13device_kernelIN5flash11enable_sm90INS1_16FlashAttnFwdSm90INS1_25CollectiveMainloopFwdSm90ILi2EN4cute5tupleIJNS5_1CILi1EEES8_S8_EEENS6_IJNS7_ILi192EEENS7_ILi128EEENS7_ILi64EEEEEELi64ENS_10bfloat16_tEfNS_4arch4Sm90ELb0ELb0ELb0ELb1ELb1ELb1ELb0ELb1ELb1ELb1ELb1ELb0EEENS1_21CollectiveEpilogueFwdINS6_IJSA_SC_SB_EEES9_SE_SG_Li384ELb1ELb1ELb1ELb0EEENS1_36VarlenDynamicPersistentTileSchedulerILi192ELi128ELi384ELi128ELb1ELb1ELb1ELb0ELb1ELb1EEEEEEEEEvNT_6ParamsE,"",@"SHT_CUDA_INFO"
	.sectionflags	@""
	.align	4


	//----- nvinfo : EIATTR_CUDA_API_VERSION
	.align		4
        /*0000*/ 	.byte	0x04, 0x37
        /*0002*/ 	.short	(.L_1421 - .L_1420)
.L_1420:
        /*0004*/ 	.word	0x00000082


	//----- nvinfo : EIATTR_KPARAM_INFO
	.align		4
.L_1421:
        /*0008*/ 	.byte	0x04, 0x17
        /*000a*/ 	.short	(.L_1423 - .L_1422)
.L_1422:
        /*000c*/ 	.word	0x00000000
        /*0010*/ 	.short	0x0000
        /*0012*/ 	.short	0x0070
        /*0014*/ 	.byte	0x00, 0xf0, 0x01, 0x2a


	//----- nvinfo : EIATTR_SPARSE_MMA_MASK
	.align		4
.L_1423:
        /*0018*/ 	.byte	0x03, 0x50
        /*001a*/ 	.short	0x0000


	//----- nvinfo : EIATTR_MAXREG_COUNT
	.align		4
        /*001c*/ 	.byte	0x03, 0x1b
        /*001e*/ 	.short	0x0080


	//----- nvinfo : EIATTR_NUM_BARRIERS
	.align		4
        /*0020*/ 	.byte	0x02, 0x4c
        /*0022*/ 	.byte	0x10
	.zero		1


	//----- nvinfo : EIATTR_EXTERNS
	.align		4
        /*0024*/ 	.byte	0x04, 0x0f
        /*0026*/ 	.short	(.L_1425 - .L_1424)


	//   ....[0]....
	.align		4
.L_1424:
        /*0028*/ 	.word	index@(__assertfail)


	//----- nvinfo : EIATTR_ANNOTATIONS
	.align		4
.L_1425:
        /*002c*/ 	.byte	0x04, 0x55
        /*002e*/ 	.short	(.L_1427 - .L_1426)


	//   ....[0]....
.L_1426:
        /* <DEDUP_REMOVED lines=69> */


	//----- nvinfo : EIATTR_MERCURY_ISA_VERSION
	.align		4
.L_1427:
        /*0470*/ 	.byte	0x03, 0x5f
        /*0472*/ 	.short	0x0101


	//----- nvinfo : EIATTR_UNUSED_LOAD_BYTE_OFFSET
	.align		4
        /*0474*/ 	.byte	0x04, 0x44
        /*0476*/ 	.short	(.L_1429 - .L_1428)


	//   ....[0]....
.L_1428:
        /*0478*/ 	.word	0x00000a80
        /*047c*/ 	.word	0x0000fff0


	//   ....[1]....
        /*0480*/ 	.word	0x0000d2e0
        /*0484*/ 	.word	0x0000fff0


	//----- nvinfo : EIATTR_INT_WARP_WIDE_INSTR_OFFSETS
	.align		4
.L_1429:
        /*0488*/ 	.byte	0x04, 0x31
        /*048a*/ 	.short	(.L_1431 - .L_1430)


	//   ....[0]....
.L_1430:
        /*048c*/ 	.word	0x00000130


	//   ....[1]....
        /*0490*/ 	.word	0x00000170


	//   ....[2]....
        /*0494*/ 	.word	0x000001e0


	//   ....[3]....
        /*0498*/ 	.word	0x00011d20


	//   ....[4]....
        /*049c*/ 	.word	0x00011db0


	//   ....[5]....
        /*04a0*/ 	.word	0x00014f60


	//   ....[6]....
        /*04a4*/ 	.word	0x00014ff0


	//----- nvinfo : EIATTR_COOP_GROUP_MASK_REGIDS
	.align		4
.L_1431:
        /*04a8*/ 	.byte	0x04, 0x29
        /*04aa*/ 	.short	(.L_1433 - .L_1432)


	//   ....[0]....
.L_1432:
        /*04ac*/ 	.word	0xffffffff


	//   ....[1]....
        /*04b0*/ 	.word	0xffffffff


	//   ....[2]....
        /*04b4*/ 	.word	0xffffffff


	//   ....[3]....
        /*04b8*/ 	.word	0xffffffff


	//   ....[4]....
        /*04bc*/ 	.word	0xffffffff


	//   ....[5]....
        /*04c0*/ 	.word	0xffffffff


	//   ....[6]....
        /*04c4*/ 	.word	0xffffffff


	//   ....[7]....
        /*04c8*/ 	.word	0xffffffff


	//   ....[8]....
        /*04cc*/ 	.word	0xffffffff


	//   ....[9]....
        /*04d0*/ 	.word	0xffffffff


	//   ....[10]....
        /*04d4*/ 	.word	0xffffffff


	//   ....[11]....
        /*04d8*/ 	.word	0xffffffff


	//   ....[12]....
        /*04dc*/ 	.word	0xffffffff


	//   ....[13]....
        /*04e0*/ 	.word	0xffffffff


	//   ....[14]....
        /*04e4*/ 	.word	0xffffffff


	//   ....[15]....
        /*04e8*/ 	.word	0xffffffff


	//   ....[16]....
        /*04ec*/ 	.word	0xffffffff


	//   ....[17]....
        /*04f0*/ 	.word	0xffffffff


	//   ....[18]....
        /*04f4*/ 	.word	0xffffffff


	//   ....[19]....
        /*04f8*/ 	.word	0xffffffff


	//   ....[20]....
        /*04fc*/ 	.word	0xffffffff


	//   ....[21]....
        /*0500*/ 	.word	0xffffffff


	//   ....[22]....
        /*0504*/ 	.word	0xffffffff


	//   ....[23]....
        /*0508*/ 	.word	0xffffffff


	//   ....[24]....
        /*050c*/ 	.word	0xffffffff


	//   ....[25]....
        /*0510*/ 	.word	0xffffffff


	//   ....[26]....
        /*0514*/ 	.word	0xffffffff


	//   ....[27]....
        /*0518*/ 	.word	0xffffffff


	//   ....[28]....
        /*051c*/ 	.word	0xffffffff


	//   ....[29]....
        /*0520*/ 	.word	0xffffffff


	//   ....[30]....
        /*0524*/ 	.word	0xffffffff


	//   ....[31]....
        /*0528*/ 	.word	0xffffffff


	//   ....[32]....
        /*052c*/ 	.word	0xffffffff


	//   ....[33]....
        /*0530*/ 	.word	0xffffffff


	//   ....[34]....
        /*0534*/ 	.word	0xffffffff


	//   ....[35]....
        /*0538*/ 	.word	0xffffffff


	//   ....[36]....
        /*053c*/ 	.word	0xffffffff


	//   ....[37]....
        /*0540*/ 	.word	0xffffffff


	//   ....[38]....
        /*0544*/ 	.word	0xffffffff


	//   ....[39]....
        /*0548*/ 	.word	0xffffffff


	//   ....[40]....
        /*054c*/ 	.word	0xffffffff


	//   ....[41]....
        /*0550*/ 	.word	0xffffffff


	//   ....[42]....
        /*0554*/ 	.word	0xffffffff


	//   ....[43]....
        /*0558*/ 	.word	0xffffffff


	//   ....[44]....
        /*055c*/ 	.word	0xffffffff


	//   ....[45]....
        /*0560*/ 	.word	0xffffffff


	//   ....[46]....
        /*0564*/ 	.word	0xffffffff


	//   ....[47]....
        /*0568*/ 	.word	0xffffffff


	//   ....[48]....
        /*056c*/ 	.word	0xffffffff


	//   ....[49]....
        /*0570*/ 	.word	0xffffffff


	//   ....[50]....
        /*0574*/ 	.word	0xffffffff


	//   ....[51]....
        /*0578*/ 	.word	0xffffffff


	//   ....[52]....
        /*057c*/ 	.word	0xffffffff


	//   ....[53]....
        /*0580*/ 	.word	0xffffffff


	//   ....[54]....
        /*0584*/ 	.word	0xffffffff


	//   ....[55]....
        /*0588*/ 	.word	0xffffffff


	//   ....[56]....
        /*058c*/ 	.word	0xffffffff


	//   ....[57]....
        /*0590*/ 	.word	0xffffffff


	//   ....[58]....
        /*0594*/ 	.word	0xffffffff


	//   ....[59]....
        /*0598*/ 	.word	0xffffffff


	//   ....[60]....
        /*059c*/ 	.word	0xffffffff


	//   ....[61]....
        /*05a0*/ 	.word	0xffffffff


	//   ....[62]....
        /*05a4*/ 	.word	0xffffffff


	//   ....[63]....
        /*05a8*/ 	.word	0xffffffff


	//   ....[64]....
        /*05ac*/ 	.word	0xffffffff


	//   ....[65]....
        /*05b0*/ 	.word	0xffffffff


	//   ....[66]....
        /*05b4*/ 	.word	0xffffffff


	//   ....[67]....
        /*05b8*/ 	.word	0xffffffff


	//   ....[68]....
        /*05bc*/ 	.word	0xffffffff


	//   ....[69]....
        /*05c0*/ 	.word	0xffffffff


	//   ....[70]....
        /*05c4*/ 	.word	0xffffffff


	//   ....[71]....
        /*05c8*/ 	.word	0xffffffff


	//   ....[72]....
        /*05cc*/ 	.word	0xffffffff


	//   ....[73]....
        /*05d0*/ 	.word	0xffffffff


	//   ....[74]....
        /*05d4*/ 	.word	0xffffffff


	//   ....[75]....
        /*05d8*/ 	.word	0xffffffff


	//   ....[76]....
        /*05dc*/ 	.word	0xffffffff


	//   ....[77]....
        /*05e0*/ 	.word	0xffffffff


	//   ....[78]....
        /*05e4*/ 	.word	0xffffffff


	//   ....[79]....
        /*05e8*/ 	.word	0xffffffff


	//   ....[80]....
        /*05ec*/ 	.word	0xffffffff


	//   ....[81]....
        /*05f0*/ 	.word	0xffffffff


	//   ....[82]....
        /*05f4*/ 	.word	0xffffffff


	//   ....[83]....
        /*05f8*/ 	.word	0xffffffff


	//   ....[84]....
        /*05fc*/ 	.word	0xffffffff


	//   ....[85]....
        /*0600*/ 	.word	0xffffffff


	//   ....[86]....
        /*0604*/ 	.word	0xffffffff


	//   ....[87]....
        /*0608*/ 	.word	0xffffffff


	//   ....[88]....
        /*060c*/ 	.word	0xffffffff


	//   ....[89]....
        /*0610*/ 	.word	0xffffffff


	//   ....[90]....
        /*0614*/ 	.word	0xffffffff


	//   ....[91]....
        /*0618*/ 	.word	0xffffffff


	//   ....[92]....
        /*061c*/ 	.word	0xffffffff


	//   ....[93]....
        /*0620*/ 	.word	0xffffffff


	//   ....[94]....
        /*0624*/ 	.word	0xffffffff


	//   ....[95]....
        /*0628*/ 	.word	0xffffffff


	//   ....[96]....
        /*062c*/ 	.word	0xffffffff


	//   ....[97]....
        /*0630*/ 	.word	0xffffffff


	//   ....[98]....
        /*0634*/ 	.word	0xffffffff


	//   ....[99]....
        /*0638*/ 	.word	0xffffffff


	//   ....[100]....
        /*063c*/ 	.word	0xffffffff


	//   ....[101]....
        /*0640*/ 	.word	0xffffffff


	//   ....[102]....
        /*0644*/ 	.word	0xffffffff


	//   ....[103]....
        /*0648*/ 	.word	0xffffffff


	//   ....[104]....
        /*064c*/ 	.word	0xffffffff


	//   ....[105]....
        /*0650*/ 	.word	0xffffffff


	//   ....[106]....
        /*0654*/ 	.word	0xffffffff


	//   ....[107]....
        /*0658*/ 	.word	0xffffffff


	//   ....[108]....
        /*065c*/ 	.word	0xffffffff


	//   ....[109]....
        /*0660*/ 	.word	0xffffffff


	//   ....[110]....
        /*0664*/ 	.word	0xffffffff


	//   ....[111]....
        /*0668*/ 	.word	0xffffffff


	//   ....[112]....
        /*066c*/ 	.word	0xffffffff


	//   ....[113]....
        /*0670*/ 	.word	0xffffffff


	//   ....[114]....
        /*0674*/ 	.word	0xffffffff


	//   ....[115]....
        /*0678*/ 	.word	0xffffffff


	//   ....[116]....
        /*067c*/ 	.word	0xffffffff


	//   ....[117]....
        /*0680*/ 	.word	0xffffffff


	//   ....[118]....
        /*0684*/ 	.word	0xffffffff


	//   ....[119]....
        /*0688*/ 	.word	0xffffffff


	//   ....[120]....
        /*068c*/ 	.word	0xffffffff


	//   ....[121]....
        /*0690*/ 	.word	0xffffffff


	//   ....[122]....
        /*0694*/ 	.word	0xffffffff


	//   ....[123]....
        /*0698*/ 	.word	0xffffffff


	//   ....[124]....
        /*069c*/ 	.word	0xffffffff


	//   ....[125]....
        /*06a0*/ 	.word	0xffffffff


	//   ....[126]....
        /*06a4*/ 	.word	0xffffffff


	//   ....[127]....
        /*06a8*/ 	.word	0xffffffff


	//   ....[128]....
        /*06ac*/ 	.word	0xffffffff


	//   ....[129]....
        /*06b0*/ 	.word	0xffffffff


	//   ....[130]....
        /*06b4*/ 	.word	0xffffffff


	//   ....[131]....
        /*06b8*/ 	.word	0xffffffff


	//   ....[132]....
        /*06bc*/ 	.word	0xffffffff


	//   ....[133]....
        /*06c0*/ 	.word	0xffffffff


	//   ....[134]....
        /*06c4*/ 	.word	0xffffffff


	//   ....[135]....
        /*06c8*/ 	.word	0xffffffff


	//   ....[136]....
        /*06cc*/ 	.word	0xffffffff


	//   ....[137]....
        /*06d0*/ 	.word	0xffffffff


	//   ....[138]....
        /*06d4*/ 	.word	0xffffffff


	//   ....[139]....
        /*06d8*/ 	.word	0xffffffff


	//   ....[140]....
        /*06dc*/ 	.word	0xffffffff


	//   ....[141]....
        /*06e0*/ 	.word	0xffffffff


	//   ....[142]....
        /*06e4*/ 	.word	0xffffffff


	//   ....[143]....
        /*06e8*/ 	.word	0xffffffff


	//   ....[144]....
        /*06ec*/ 	.word	0xffffffff


	//   ....[145]....
        /*06f0*/ 	.word	0xffffffff


	//   ....[146]....
        /*06f4*/ 	.word	0xffffffff


	//   ....[147]....
        /*06f8*/ 	.word	0xffffffff


	//   ....[148]....
        /*06fc*/ 	.word	0xffffffff


	//   ....[149]....
        /*0700*/ 	.word	0xffffffff


	//   ....[150]....
        /*0704*/ 	.word	0xffffffff


	//   ....[151]....
        /*0708*/ 	.word	0xffffffff


	//   ....[152]....
        /*070c*/ 	.word	0xffffffff


	//   ....[153]....
        /*0710*/ 	.word	0xffffffff


	//   ....[154]....
        /*0714*/ 	.word	0xffffffff


	//   ....[155]....
        /*0718*/ 	.word	0xffffffff


	//   ....[156]....
        /*071c*/ 	.word	0xffffffff


	//   ....[157]....
        /*0720*/ 	.word	0xffffffff


	//   ....[158]....
        /*0724*/ 	.word	0xffffffff


	//   ....[159]....
        /*0728*/ 	.word	0xffffffff


	//   ....[160]....
        /*072c*/ 	.word	0xffffffff


	//   ....[161]....
        /*0730*/ 	.word	0xffffffff


	//   ....[162]....
        /*0734*/ 	.word	0xffffffff


	//   ....[163]....
        /*0738*/ 	.word	0xffffffff


	//   ....[164]....
        /*073c*/ 	.word	0xffffffff


	//   ....[165]....
        /*0740*/ 	.word	0xffffffff


	//   ....[166]....
        /*0744*/ 	.word	0xffffffff


	//   ....[167]....
        /*0748*/ 	.word	0xffffffff


	//   ....[168]....
        /*074c*/ 	.word	0xffffffff


	//   ....[169]....
        /*0750*/ 	.word	0xffffffff


	//   ....[170]....
        /*0754*/ 	.word	0xffffffff


	//   ....[171]....
        /*0758*/ 	.word	0xffffffff


	//   ....[172]....
        /*075c*/ 	.word	0xffffffff


	//   ....[173]....
        /*0760*/ 	.word	0xffffffff


	//   ....[174]....
        /*0764*/ 	.word	0xffffffff


	//   ....[175]....
        /*0768*/ 	.word	0xffffffff


	//   ....[176]....
        /*076c*/ 	.word	0xffffffff


	//   ....[177]....
        /*0770*/ 	.word	0xffffffff


	//   ....[178]....
        /*0774*/ 	.word	0xffffffff


	//   ....[179]....
        /*0778*/ 	.word	0xffffffff


	//   ....[180]....
        /*077c*/ 	.word	0xffffffff


	//   ....[181]....
        /*0780*/ 	.word	0xffffffff


	//   ....[182]....
        /*0784*/ 	.word	0xffffffff


	//   ....[183]....
        /*0788*/ 	.word	0xffffffff


	//   ....[184]....
        /*078c*/ 	.word	0xffffffff


	//   ....[185]....
        /*0790*/ 	.word	0xffffffff


	//   ....[186]....
        /*0794*/ 	.word	0xffffffff


	//   ....[187]....
        /*0798*/ 	.word	0xffffffff


	//   ....[188]....
        /*079c*/ 	.word	0xffffffff


	//   ....[189]....
        /*07a0*/ 	.word	0xffffffff


	//   ....[190]....
        /*07a4*/ 	.word	0xffffffff


	//   ....[191]....
        /*07a8*/ 	.word	0xffffffff


	//   ....[192]....
        /*07ac*/ 	.word	0xffffffff


	//   ....[193]....
        /*07b0*/ 	.word	0x0500000f


	//   ....[194]....
        /*07b4*/ 	.word	0x0500000f


	//   ....[195]....
        /*07b8*/ 	.word	0x0500000f


	//   ....[196]....
        /*07bc*/ 	.word	0x0500000f


	//   ....[197]....
        /*07c0*/ 	.word	0x0500000f


	//   ....[198]....
        /*07c4*/ 	.word	0x0500000f


	//   ....[199]....
        /*07c8*/ 	.word	0x0500000f


	//   ....[200]....
        /*07cc*/ 	.word	0x0500000f


	//   ....[201]....
        /*07d0*/ 	.word	0x0500000f


	//   ....[202]....
        /*07d4*/ 	.word	0x0500000f


	//   ....[203]....
        /*07d8*/ 	.word	0x0500000f


	//   ....[204]....
        /*07dc*/ 	.word	0x0500000f


	//   ....[205]....
        /*07e0*/ 	.word	0x0500000f


	//   ....[206]....
        /*07e4*/ 	.word	0x0500000f


	//   ....[207]....
        /*07e8*/ 	.word	0x0500000f


	//   ....[208]....
        /*07ec*/ 	.word	0x0500000f


	//   ....[209]....
        /*07f0*/ 	.word	0x0500000f


	//   ....[210]....
        /*07f4*/ 	.word	0x0500000f


	//   ....[211]....
        /*07f8*/ 	.word	0x0500000f


	//   ....[212]....
        /*07fc*/ 	.word	0x0500000f


	//   ....[213]....
        /*0800*/ 	.word	0x0500000f


	//   ....[214]....
        /*0804*/ 	.word	0x0500000f


	//   ....[215]....
        /*0808*/ 	.word	0x0500000f


	//   ....[216]....
        /*080c*/ 	.word	0x0500000f


	//   ....[217]....
        /*0810*/ 	.word	0x0500000f


	//   ....[218]....
        /*0814*/ 	.word	0x0500000f


	//   ....[219]....
        /*0818*/ 	.word	0x0500000f


	//   ....[220]....
        /*081c*/ 	.word	0x0500000f


	//   ....[221]....
        /*0820*/ 	.word	0x0500000f


	//   ....[222]....
        /*0824*/ 	.word	0x0500000f


	//   ....[223]....
        /*0828*/ 	.word	0x0500000f


	//   ....[224]....
        /*082c*/ 	.word	0x0500000f


	//   ....[225]....
        /*0830*/ 	.word	0x0500000f


	//   ....[226]....
        /*0834*/ 	.word	0x0500000f


	//   ....[227]....
        /*0838*/ 	.word	0x0500000f


	//   ....[228]....
        /*083c*/ 	.word	0x0500000f


	//   ....[229]....
        /*0840*/ 	.word	0x0500000f


	//   ....[230]....
        /*0844*/ 	.word	0x0500000f


	//   ....[231]....
        /*0848*/ 	.word	0x0500000f


	//   ....[232]....
        /*084c*/ 	.word	0x0500000f


	//   ....[233]....
        /*0850*/ 	.word	0x0500000f


	//   ....[234]....
        /*0854*/ 	.word	0x0500000f


	//   ....[235]....
        /*0858*/ 	.word	0x0500000f


	//   ....[236]....
        /*085c*/ 	.word	0x0500000f


	//   ....[237]....
        /*0860*/ 	.word	0x0500000f


	//   ....[238]....
        /*0864*/ 	.word	0x0500000f


	//   ....[239]....
        /*0868*/ 	.word	0x0500000f


	//   ....[240]....
        /*086c*/ 	.word	0x0500000f


	//   ....[241]....
        /*0870*/ 	.word	0x0500000f


	//   ....[242]....
        /*0874*/ 	.word	0x0500000f


	//   ....[243]....
        /*0878*/ 	.word	0x0500000f


	//   ....[244]....
        /*087c*/ 	.word	0x0500000f


	//   ....[245]....
        /*0880*/ 	.word	0x0500000f


	//   ....[246]....
        /*0884*/ 	.word	0x0500000f


	//   ....[247]....
        /*0888*/ 	.word	0x0500000f


	//   ....[248]....
        /*088c*/ 	.word	0x0500000f


	//   ....[249]....
        /*0890*/ 	.word	0x0500000f


	//   ....[250]....
        /*0894*/ 	.word	0x0500000f


	//   ....[251]....
        /*0898*/ 	.word	0x0500000f


	//   ....[252]....
        /*089c*/ 	.word	0x0500000f


	//   ....[253]....
        /*08a0*/ 	.word	0x0500000f


	//   ....[254]....
        /*08a4*/ 	.word	0x0500000f


	//   ....[255]....
        /*08a8*/ 	.word	0x0500000f


	//   ....[0]....
        /*08ac*/ 	.word	0x0500000f


	//   ....[1]....
        /*08b0*/ 	.word	0x0500000f


	//   ....[2]....
        /*08b4*/ 	.word	0x0500000f


	//   ....[3]....
        /*08b8*/ 	.word	0x0500000f


	//   ....[4]....
        /*08bc*/ 	.word	0x0500000f


	//   ....[5]....
        /*08c0*/ 	.word	0x0500000f


	//   ....[6]....
        /*08c4*/ 	.word	0x0500000f


	//   ....[7]....
        /*08c8*/ 	.word	0x0500000f


	//   ....[8]....
        /*08cc*/ 	.word	0x0500000f


	//   ....[9]....
        /*08d0*/ 	.word	0x0500000f


	//   ....[10]....
        /*08d4*/ 	.word	0x0500000f


	//   ....[11]....
        /*08d8*/ 	.word	0x0500000f


	//   ....[12]....
        /*08dc*/ 	.word	0x0500000f


	//   ....[13]....
        /*08e0*/ 	.word	0x0500000f


	//   ....[14]....
        /*08e4*/ 	.word	0x0500000f


	//   ....[15]....
        /*08e8*/ 	.word	0x0500000f


	//   ....[16]....
        /*08ec*/ 	.word	0x0500000f


	//   ....[17]....
        /*08f0*/ 	.word	0x0500000f


	//   ....[18]....
        /*08f4*/ 	.word	0x0500000f


	//   ....[19]....
        /*08f8*/ 	.word	0x0500000f


	//   ....[20]....
        /*08fc*/ 	.word	0x0500000f


	//   ....[21]....
        /*0900*/ 	.word	0x0500000f


	//   ....[22]....
        /*0904*/ 	.word	0x0500000f


	//   ....[23]....
        /*0908*/ 	.word	0x0500000f


	//   ....[24]....
        /*090c*/ 	.word	0x0500000f


	//   ....[25]....
        /*0910*/ 	.word	0x0500000f


	//   ....[26]....
        /*0914*/ 	.word	0x0500000f


	//   ....[27]....
        /*0918*/ 	.word	0x0500000f


	//   ....[28]....
        /*091c*/ 	.word	0x0500000f


	//   ....[29]....
        /*0920*/ 	.word	0x0500000f


	//   ....[30]....
        /*0924*/ 	.word	0x0500000f


	//   ....[31]....
        /*0928*/ 	.word	0x0500000f


	//   ....[32]....
        /*092c*/ 	.word	0x0500000f


	//   ....[33]....
        /*0930*/ 	.word	0x0500000f


	//   ....[34]....
        /*0934*/ 	.word	0x0500000f


	//   ....[35]....
        /*0938*/ 	.word	0x0500000f


	//   ....[36]....
        /*093c*/ 	.word	0x0500000f


	//   ....[37]....
        /*0940*/ 	.word	0x0500000f


	//   ....[38]....
        /*0944*/ 	.word	0x0500000f


	//   ....[39]....
        /*0948*/ 	.word	0x0500000f


	//   ....[40]....
        /*094c*/ 	.word	0x0500000f


	//   ....[41]....
        /*0950*/ 	.word	0x0500000f


	//   ....[42]....
        /*0954*/ 	.word	0x0500000f


	//   ....[43]....
        /*0958*/ 	.word	0x0500000f


	//   ....[44]....
        /*095c*/ 	.word	0x0500000f


	//   ....[45]....
        /*0960*/ 	.word	0x0500000f


	//   ....[46]....
        /*0964*/ 	.word	0x0500000f


	//   ....[47]....
        /*0968*/ 	.word	0x0500000f


	//   ....[48]....
        /*096c*/ 	.word	0x0500000f


	//   ....[49]....
        /*0970*/ 	.word	0x0500000f


	//   ....[50]....
        /*0974*/ 	.word	0x0500000f


	//   ....[51]....
        /*0978*/ 	.word	0x0500000f


	//   ....[52]....
        /*097c*/ 	.word	0x0500000f


	//   ....[53]....
        /*0980*/ 	.word	0x0500000f


	//   ....[54]....
        /*0984*/ 	.word	0x0500000f


	//   ....[55]....
        /*0988*/ 	.word	0x0500000f


	//   ....[56]....
        /*098c*/ 	.word	0x0500000f


	//   ....[57]....
        /*0990*/ 	.word	0x0500000f


	//   ....[58]....
        /*0994*/ 	.word	0x0500000f


	//   ....[59]....
        /*0998*/ 	.word	0x0500000f


	//   ....[60]....
        /*099c*/ 	.word	0x0500000f


	//   ....[61]....
        /*09a0*/ 	.word	0x0500000f


	//   ....[62]....
        /*09a4*/ 	.word	0x0500000f


	//   ....[63]....
        /*09a8*/ 	.word	0x0500000f


	//   ....[64]....
        /*09ac*/ 	.word	0x0500000f


	//   ....[65]....
        /*09b0*/ 	.word	0x0500000f


	//   ....[66]....
        /*09b4*/ 	.word	0x0500000f


	//   ....[67]....
        /*09b8*/ 	.word	0x0500000f


	//   ....[68]....
        /*09bc*/ 	.word	0x0500000f


	//   ....[69]....
        /*09c0*/ 	.word	0x0500000f


	//   ....[70]....
        /*09c4*/ 	.word	0x0500000f


	//   ....[71]....
        /*09c8*/ 	.word	0x0500000f


	//   ....[72]....
        /*09cc*/ 	.word	0x0500000f


	//   ....[73]....
        /*09d0*/ 	.word	0x0500000f


	//   ....[74]....
        /*09d4*/ 	.word	0x0500000f


	//   ....[75]....
        /*09d8*/ 	.word	0x0500000f


	//   ....[76]....
        /*09dc*/ 	.word	0x0500000f


	//   ....[77]....
        /*09e0*/ 	.word	0x0500000f


	//   ....[78]....
        /*09e4*/ 	.word	0x0500000f


	//   ....[79]....
        /*09e8*/ 	.word	0x0500000f


	//   ....[80]....
        /*09ec*/ 	.word	0x0500000f


	//   ....[81]....
        /*09f0*/ 	.word	0x0500000f


	//   ....[82]....
        /*09f4*/ 	.word	0x0500000f


	//   ....[83]....
        /*09f8*/ 	.word	0x0500000f


	//   ....[84]....
        /*09fc*/ 	.word	0x0500000f


	//   ....[85]....
        /*0a00*/ 	.word	0x0500000f


	//   ....[86]....
        /*0a04*/ 	.word	0x0500000f


	//----- nvinfo : EIATTR_COOP_GROUP_INSTR_OFFSETS
	.align		4
.L_1433:
        /*0a08*/ 	.byte	0x04, 0x28
        /*0a0a*/ 	.short	(.L_1435 - .L_1434)


	//   ....[0]....
.L_1434:
        /*0a0c*/ 	.word	0x00000070


	//   ....[1]....
        /*0a10*/ 	.word	0x00000140


	//   ....[2]....
        /*0a14*/ 	.word	0x00000190


	//   ....[3]....
        /*0a18*/ 	.word	0x000003c0


	//   ....[4]....
        /*0a1c*/ 	.word	0x00000520


	//   ....[5]....
        /*0a20*/ 	.word	0x00000640


	//   ....[6]....
        /*0a24*/ 	.word	0x000007a0


	//   ....[7]....
        /*0a28*/ 	.word	0x00002db0


	//   ....[8]....
        /*0a2c*/ 	.word	0x00002dc0


	//   ....[9]....
        /*0a30*/ 	.word	0x00003510


	//   ....[10]....
        /*0a34*/ 	.word	0x00003520


	//   ....[11]....
        /*0a38*/ 	.word	0x00004240


	//   ....[12]....
        /*0a3c*/ 	.word	0x00004250


	//   ....[13]....
        /*0a40*/ 	.word	0x00004a50


	//   ....[14]....
        /*0a44*/ 	.word	0x00004a60


	//   ....[15]....
        /*0a48*/ 	.word	0x00005480


	//   ....[16]....
        /*0a4c*/ 	.word	0x00005490


	//   ....[17]....
        /*0a50*/ 	.word	0x000055a0


	//   ....[18]....
        /*0a54*/ 	.word	0x000055b0


	//   ....[19]....
        /*0a58*/ 	.word	0x00005920


	//   ....[20]....
        /*0a5c*/ 	.word	0x00005940


	//   ....[21]....
        /*0a60*/ 	.word	0x00005a20


	//   ....[22]....
        /*0a64*/ 	.word	0x00005a40


	//   ....[23]....
        /*0a68*/ 	.word	0x000060f0


	//   ....[24]....
        /*0a6c*/ 	.word	0x000066d0


	//   ....[25]....
        /*0a70*/ 	.word	0x000066e0


	//   ....[26]....
        /*0a74*/ 	.word	0x000066f0


	//   ....[27]....
        /*0a78*/ 	.word	0x00006700


	//   ....[28]....
        /*0a7c*/ 	.word	0x00007750


	//   ....[29]....
        /*0a80*/ 	.word	0x00007760


	//   ....[30]....
        /*0a84*/ 	.word	0x00007770


	//   ....[31]....
        /*0a88*/ 	.word	0x00007780


	//   ....[32]....
        /*0a8c*/ 	.word	0x000093d0


	//   ....[33]....
        /*0a90*/ 	.word	0x000093f0


	//   ....[34]....
        /*0a94*/ 	.word	0x000097c0


	//   ....[35]....
        /*0a98*/ 	.word	0x00009800


	//   ....[36]....
        /*0a9c*/ 	.word	0x0000b4e0


	//   ....[37]....
        /*0aa0*/ 	.word	0x0000b500


	//   ....[38]....
        /*0aa4*/ 	.word	0x0000ba20


	//   ....[39]....
        /*0aa8*/ 	.word	0x0000ba80


	//   ....[40]....
        /*0aac*/ 	.word	0x0000ca40


	//   ....[41]....
        /*0ab0*/ 	.word	0x0000cd10


	//   ....[42]....
        /*0ab4*/ 	.word	0x0000cd40


	//   ....[43]....
        /*0ab8*/ 	.word	0x0000ce10


	//   ....[44]....
        /*0abc*/ 	.word	0x0000dba0


	//   ....[45]....
        /*0ac0*/ 	.word	0x0000dbc0


	//   ....[46]....
        /*0ac4*/ 	.word	0x0000dbd0


	//   ....[47]....
        /*0ac8*/ 	.word	0x0000dbe0


	//   ....[48]....
        /*0acc*/ 	.word	0x0000e130


	//   ....[49]....
        /*0ad0*/ 	.word	0x0000e170


	//   ....[50]....
        /*0ad4*/ 	.word	0x0000e1a0


	//   ....[51]....
        /*0ad8*/ 	.word	0x0000e1d0


	//   ....[52]....
        /*0adc*/ 	.word	0x0000e1f0


	//   ....[53]....
        /*0ae0*/ 	.word	0x0000e200


	//   ....[54]....
        /*0ae4*/ 	.word	0x0000e240


	//   ....[55]....
        /*0ae8*/ 	.word	0x0000e270


	//   ....[56]....
        /*0aec*/ 	.word	0x0000e720


	//   ....[57]....
        /*0af0*/ 	.word	0x0000e730


	//   ....[58]....
        /*0af4*/ 	.word	0x0000e9b0


	//   ....[59]....
        /*0af8*/ 	.word	0x0000e9c0


	//   ....[60]....
        /*0afc*/ 	.word	0x0000f4b0


	//   ....[61]....
        /*0b00*/ 	.word	0x0000f4e0


	//   ....[62]....
        /*0b04*/ 	.word	0x0000f500


	//   ....[63]....
        /*0b08*/ 	.word	0x0000f530


	//   ....[64]....
        /*0b0c*/ 	.word	0x0000f560


	//   ....[65]....
        /*0b10*/ 	.word	0x0000f570


	//   ....[66]....
        /*0b14*/ 	.word	0x0000f5a0


	//   ....[67]....
        /*0b18*/ 	.word	0x0000f610


	//   ....[68]....
        /*0b1c*/ 	.word	0x0000f730


	//   ....[69]....
        /*0b20*/ 	.word	0x0000f960


	//   ....[70]....
        /*0b24*/ 	.word	0x0000f990


	//   ....[71]....
        /*0b28*/ 	.word	0x0000f9c0


	//   ....[72]....
        /*0b2c*/ 	.word	0x0000f9f0


	//   ....[73]....
        /*0b30*/ 	.word	0x0000fa20


	//   ....[74]....
        /*0b34*/ 	.word	0x0000fa50


	//   ....[75]....
        /*0b38*/ 	.word	0x0000fbe0


	//   ....[76]....
        /*0b3c*/ 	.word	0x0000fc10


	//   ....[77]....
        /*0b40*/ 	.word	0x0000fc40


	//   ....[78]....
        /*0b44*/ 	.word	0x0000fc70


	//   ....[79]....
        /*0b48*/ 	.word	0x0000fca0


	//   ....[80]....
        /*0b4c*/ 	.word	0x0000fcd0


	//   ....[81]....
        /*0b50*/ 	.word	0x0000fd60


	//   ....[82]....
        /*0b54*/ 	.word	0x0000fd90


	//   ....[83]....
        /*0b58*/ 	.word	0x0000fda0


	//   ....[84]....
        /*0b5c*/ 	.word	0x0000fe40


	//   ....[85]....
        /*0b60*/ 	.word	0x00010dd0


	//   ....[86]....
        /*0b64*/ 	.word	0x000128b0


	//   ....[87]....
        /*0b68*/ 	.word	0x000128d0


	//   ....[88]....
        /*0b6c*/ 	.word	0x00012960


	//   ....[89]....
        /*0b70*/ 	.word	0x00012980


	//   ....[90]....
        /*0b74*/ 	.word	0x00012a00


	//   ....[91]....
        /*0b78*/ 	.word	0x00012a20


	//   ....[92]....
        /*0b7c*/ 	.word	0x00012aa0


	//   ....[93]....
        /*0b80*/ 	.word	0x00012ac0


	//   ....[94]....
        /*0b84*/ 	.word	0x00012b40


	//   ....[95]....
        /*0b88*/ 	.word	0x00012b60


	//   ....[96]....
        /*0b8c*/ 	.word	0x00012be0


	//   ....[97]....
        /*0b90*/ 	.word	0x00012c00


	//   ....[98]....
        /*0b94*/ 	.word	0x00012c80


	//   ....[99]....
        /*0b98*/ 	.word	0x00012ca0


	//   ....[100]....
        /*0b9c*/ 	.word	0x00012cb0


	//   ....[101]....
        /*0ba0*/ 	.word	0x00012cc0


	//   ....[102]....
        /*0ba4*/ 	.word	0x000135e0


	//   ....[103]....
        /*0ba8*/ 	.word	0x00013610


	//   ....[104]....
        /*0bac*/ 	.word	0x00013630


	//   ....[105]....
        /*0bb0*/ 	.word	0x000136b0


	//   ....[106]....
        /*0bb4*/ 	.word	0x000136d0


	//   ....[107]....
        /*0bb8*/ 	.word	0x00013750


	//   ....[108]....
        /*0bbc*/ 	.word	0x00013770


	//   ....[109]....
        /*0bc0*/ 	.word	0x000137f0


	//   ....[110]....
        /*0bc4*/ 	.word	0x00013810


	//   ....[111]....
        /*0bc8*/ 	.word	0x00013890


	//   ....[112]....
        /*0bcc*/ 	.word	0x000138b0


	//   ....[113]....
        /*0bd0*/ 	.word	0x00013930


	//   ....[114]....
        /*0bd4*/ 	.word	0x00013950


	//   ....[115]....
        /*0bd8*/ 	.word	0x000139d0


	//   ....[116]....
        /*0bdc*/ 	.word	0x000139f0


	//   ....[117]....
        /*0be0*/ 	.word	0x00013a00


	//   ....[118]....
        /*0be4*/ 	.word	0x00013a70


	//   ....[119]....
        /*0be8*/ 	.word	0x00013ac0


	//   ....[120]....
        /*0bec*/ 	.word	0x00013b50


	//   ....[121]....
        /*0bf0*/ 	.word	0x00013b80


	//   ....[122]....
        /*0bf4*/ 	.word	0x00013b90


	//   ....[123]....
        /*0bf8*/ 	.word	0x00013c00


	//   ....[124]....
        /*0bfc*/ 	.word	0x00013c10


	//   ....[125]....
        /*0c00*/ 	.word	0x00013c20


	//   ....[126]....
        /*0c04*/ 	.word	0x00014410


	//   ....[127]....
        /*0c08*/ 	.word	0x00014430


	//   ....[128]....
        /*0c0c*/ 	.word	0x000144a0


	//   ....[129]....
        /*0c10*/ 	.word	0x000144b0


	//   ....[130]....
        /*0c14*/ 	.word	0x000144f0


	//   ....[131]....
        /*0c18*/ 	.word	0x00014500


	//   ....[132]....
        /*0c1c*/ 	.word	0x00014540


	//   ....[133]....
        /*0c20*/ 	.word	0x00014550


	//   ....[134]....
        /*0c24*/ 	.word	0x00014590


	//   ....[135]....
        /*0c28*/ 	.word	0x000145a0


	//   ....[136]....
        /*0c2c*/ 	.word	0x000145e0


	//   ....[137]....
        /*0c30*/ 	.word	0x000145f0


	//   ....[138]....
        /*0c34*/ 	.word	0x00014630


	//   ....[139]....
        /*0c38*/ 	.word	0x00014640


	//   ....[140]....
        /*0c3c*/ 	.word	0x00014650


	//   ....[141]....
        /*0c40*/ 	.word	0x00014690


	//   ....[142]....
        /*0c44*/ 	.word	0x00014940


	//   ....[143]....
        /*0c48*/ 	.word	0x00014970


	//   ....[144]....
        /*0c4c*/ 	.word	0x000149d0


	//   ....[145]....
        /*0c50*/ 	.word	0x000149e0


	//   ....[146]....
        /*0c54*/ 	.word	0x00014a30


	//   ....[147]....
        /*0c58*/ 	.word	0x00014a40


	//   ....[148]....
        /*0c5c*/ 	.word	0x00014a90


	//   ....[149]....
        /*0c60*/ 	.word	0x00014aa0


	//   ....[150]....
        /*0c64*/ 	.word	0x00014af0


	//   ....[151]....
        /*0c68*/ 	.word	0x00014b00


	//   ....[152]....
        /*0c6c*/ 	.word	0x00014b50


	//   ....[153]....
        /*0c70*/ 	.word	0x00014b60


	//   ....[154]....
        /*0c74*/ 	.word	0x00014bb0


	//   ....[155]....
        /*0c78*/ 	.word	0x00014bc0


	//   ....[156]....
        /*0c7c*/ 	.word	0x00014bd0


	//   ....[157]....
        /*0c80*/ 	.word	0x00014c10


	//   ....[158]....
        /*0c84*/ 	.word	0x000151e0


	//   ....[159]....
        /*0c88*/ 	.word	0x000151f0


	//   ....[160]....
        /*0c8c*/ 	.word	0x00015260


	//   ....[161]....
        /*0c90*/ 	.word	0x000152a0


	//   ....[162]....
        /*0c94*/ 	.word	0x000152c0


	//   ....[163]....
        /*0c98*/ 	.word	0x00015300


	//   ....[164]....
        /*0c9c*/ 	.word	0x00015320


	//   ....[165]....
        /*0ca0*/ 	.word	0x00015360


	//   ....[166]....
        /*0ca4*/ 	.word	0x00015380


	//   ....[167]....
        /*0ca8*/ 	.word	0x000153c0


	//   ....[168]....
        /*0cac*/ 	.word	0x000153e0


	//   ....[169]....
        /*0cb0*/ 	.word	0x00015420


	//   ....[170]....
        /*0cb4*/ 	.word	0x00015440


	//   ....[171]....
        /*0cb8*/ 	.word	0x00015480


	//   ....[172]....
        /*0cbc*/ 	.word	0x000154a0


	//   ....[173]....
        /*0cc0*/ 	.word	0x000154b0


	//   ....[174]....
        /*0cc4*/ 	.word	0x00015860


	//   ....[175]....
        /*0cc8*/ 	.word	0x00015890


	//   ....[176]....
        /*0ccc*/ 	.word	0x00015900


	//   ....[177]....
        /*0cd0*/ 	.word	0x00015930


	//   ....[178]....
        /*0cd4*/ 	.word	0x00015960


	//   ....[179]....
        /*0cd8*/ 	.word	0x00015990


	//   ....[180]....
        /*0cdc*/ 	.word	0x000159c0


	//   ....[181]....
        /*0ce0*/ 	.word	0x000159f0


	//   ....[182]....
        /*0ce4*/ 	.word	0x00015b90


	//   ....[183]....
        /*0ce8*/ 	.word	0x00015bc0


	//   ....[184]....
        /*0cec*/ 	.word	0x00015bf0


	//   ....[185]....
        /*0cf0*/ 	.word	0x00015c20


	//   ....[186]....
        /*0cf4*/ 	.word	0x00015c50


	//   ....[187]....
        /*0cf8*/ 	.word	0x00015c80


	//   ....[188]....
        /*0cfc*/ 	.word	0x00015d40


	//   ....[189]....
        /*0d00*/ 	.word	0x00015d60


	//   ....[190]....
        /*0d04*/ 	.word	0x00015d70


	//   ....[191]....
        /*0d08*/ 	.word	0x00015dd0


	//   ....[192]....
        /*0d0c*/ 	.word	0x000163f0


	//   ....[193]....
        /*0d10*/ 	.word	0x00016710


	//   ....[194]....
        /*0d14*/ 	.word	0x000167a0


	//   ....[195]....
        /*0d18*/ 	.word	0x00016830


	//   ....[196]....
        /*0d1c*/ 	.word	0x000168c0


	//   ....[197]....
        /*0d20*/ 	.word	0x000169a0


	//   ....[198]....
        /*0d24*/ 	.word	0x00016a30


	//   ....[199]....
        /*0d28*/ 	.word	0x00016ad0


	//   ....[200]....
        /*0d2c*/ 	.word	0x00016b60


	//   ....[201]....
        /*0d30*/ 	.word	0x00016c50


	//   ....[202]....
        /*0d34*/ 	.word	0x00016ce0


	//   ....[203]....
        /*0d38*/ 	.word	0x00016d80


	//   ....[204]....
        /*0d3c*/ 	.word	0x00016e10


	//   ....[205]....
        /*0d40*/ 	.word	0x00016f50


	//   ....[206]....
        /*0d44*/ 	.word	0x00017000


	//   ....[207]....
        /*0d48*/ 	.word	0x00017090


	//   ....[208]....
        /*0d4c*/ 	.word	0x000170e0


	//   ....[209]....
        /*0d50*/ 	.word	0x00017130


	//   ....[210]....
        /*0d54*/ 	.word	0x00017210


	//   ....[211]....
        /*0d58*/ 	.word	0x000172a0


	//   ....[212]....
        /*0d5c*/ 	.word	0x000172f0


	//   ....[213]....
        /*0d60*/ 	.word	0x00017340


	//   ....[214]....
        /*0d64*/ 	.word	0x00017560


	//   ....[215]....
        /*0d68*/ 	.word	0x000175c0


	//   ....[216]....
        /*0d6c*/ 	.word	0x00017680


	//   ....[217]....
        /*0d70*/ 	.word	0x000176f0


	//   ....[218]....
        /*0d74*/ 	.word	0x00017750


	//   ....[219]....
        /*0d78*/ 	.word	0x00017800


	//   ....[220]....
        /*0d7c*/ 	.word	0x00017860


	//   ....[221]....
        /*0d80*/ 	.word	0x000178f0


	//   ....[222]....
        /*0d84*/ 	.word	0x00017970


	//   ....[223]....
        /*0d88*/ 	.word	0x000179c0


	//   ....[224]....
        /*0d8c*/ 	.word	0x00017a50


	//   ....[225]....
        /*0d90*/ 	.word	0x00017ae0


	//   ....[226]....
        /*0d94*/ 	.word	0x00017b80


	//   ....[227]....
        /*0d98*/ 	.word	0x00017c20


	//   ....[228]....
        /*0d9c*/ 	.word	0x00017c80


	//   ....[229]....
        /*0da0*/ 	.word	0x00017cf0


	//   ....[230]....
        /*0da4*/ 	.word	0x00017d50


	//   ....[231]....
        /*0da8*/ 	.word	0x00017dc0


	//   ....[232]....
        /*0dac*/ 	.word	0x00017e80


	//   ....[233]....
        /*0db0*/ 	.word	0x00017ee0


	//   ....[234]....
        /*0db4*/ 	.word	0x00017fa0


	//   ....[235]....
        /*0db8*/ 	.word	0x00018280


	//   ....[236]....
        /*0dbc*/ 	.word	0x00018370


	//   ....[237]....
        /*0dc0*/ 	.word	0x00018410


	//   ....[238]....
        /*0dc4*/ 	.word	0x00018470


	//   ....[239]....
        /*0dc8*/ 	.word	0x00018560


	//   ....[240]....
        /*0dcc*/ 	.word	0x000185d0


	//   ....[241]....
        /*0dd0*/ 	.word	0x000186c0


	//   ....[242]....
        /*0dd4*/ 	.word	0x00018730


	//   ....[243]....
        /*0dd8*/ 	.word	0x00018820


	//   ....[244]....
        /*0ddc*/ 	.word	0x00018890


	//   ....[245]....
        /*0de0*/ 	.word	0x00018980


	//   ....[246]....
        /*0de4*/ 	.word	0x000189f0


	//   ....[247]....
        /*0de8*/ 	.word	0x00018ae0


	//   ....[248]....
        /*0dec*/ 	.word	0x00018b50


	//   ....[249]....
        /*0df0*/ 	.word	0x00018c40


	//   ....[250]....
        /*0df4*/ 	.word	0x00018cb0


	//   ....[251]....
        /*0df8*/ 	.word	0x00018d50


	//   ....[252]....
        /*0dfc*/ 	.word	0x00018e40


	//   ....[253]....
        /*0e00*/ 	.word	0x00018eb0


	//   ....[254]....
        /*0e04*/ 	.word	0x00018f10


	//   ....[255]....
        /*0e08*/ 	.word	0x00019000


	//   ....[0]....
        /*0e0c*/ 	.word	0x00019060


	//   ....[1]....
        /*0e10*/ 	.word	0x00019160


	//   ....[2]....
        /*0e14*/ 	.word	0x000191c0


	//   ....[3]....
        /*0e18*/ 	.word	0x000192c0


	//   ....[4]....
        /*0e1c*/ 	.word	0x00019320


	//   ....[5]....
        /*0e20*/ 	.word	0x00019420


	//   ....[6]....
        /*0e24*/ 	.word	0x00019480


	//   ....[7]....
        /*0e28*/ 	.word	0x00019580


	//   ....[8]....
        /*0e2c*/ 	.word	0x000195e0


	//   ....[9]....
        /*0e30*/ 	.word	0x000196e0


	//   ....[10]....
        /*0e34*/ 	.word	0x00019740


	//   ....[11]....
        /*0e38*/ 	.word	0x000197f0


	//   ....[12]....
        /*0e3c*/ 	.word	0x000198a0


	//   ....[13]....
        /*0e40*/ 	.word	0x00019990


	//   ....[14]....
        /*0e44*/ 	.word	0x000199f0


	//   ....[15]....
        /*0e48*/ 	.word	0x00019ad0


	//   ....[16]....
        /*0e4c*/ 	.word	0x00019b30


	//   ....[17]....
        /*0e50*/ 	.word	0x00019c00


	//   ....[18]....
        /*0e54*/ 	.word	0x00019c60


	//   ....[19]....
        /*0e58*/ 	.word	0x00019d20


	//   ....[20]....
        /*0e5c*/ 	.word	0x00019e60


	//   ....[21]....
        /*0e60*/ 	.word	0x00019f10


	//   ....[22]....
        /*0e64*/ 	.word	0x00019f90


	//   ....[23]....
        /*0e68*/ 	.word	0x0001a050


	//   ....[24]....
        /*0e6c*/ 	.word	0x0001a0b0


	//   ....[25]....
        /*0e70*/ 	.word	0x0001a160


	//   ....[26]....
        /*0e74*/ 	.word	0x0001a1c0


	//   ....[27]....
        /*0e78*/ 	.word	0x0001a270


	//   ....[28]....
        /*0e7c*/ 	.word	0x0001a2d0


	//   ....[29]....
        /*0e80*/ 	.word	0x0001a380


	//   ....[30]....
        /*0e84*/ 	.word	0x0001a3e0


	//   ....[31]....
        /*0e88*/ 	.word	0x0001a490


	//   ....[32]....
        /*0e8c*/ 	.word	0x0001a4f0


	//   ....[33]....
        /*0e90*/ 	.word	0x0001a5a0


	//   ....[34]....
        /*0e94*/ 	.word	0x0001a600


	//   ....[35]....
        /*0e98*/ 	.word	0x0001a6b0


	//   ....[36]....
        /*0e9c*/ 	.word	0x0001a7a0


	//   ....[37]....
        /*0ea0*/ 	.word	0x0001a850


	//   ....[38]....
        /*0ea4*/ 	.word	0x0001a8b0


	//   ....[39]....
        /*0ea8*/ 	.word	0x0001a970


	//   ....[40]....
        /*0eac*/ 	.word	0x0001a9d0


	//   ....[41]....
        /*0eb0*/ 	.word	0x0001aa90


	//   ....[42]....
        /*0eb4*/ 	.word	0x0001aaf0


	//   ....[43]....
        /*0eb8*/ 	.word	0x0001abb0


	//   ....[44]....
        /*0ebc*/ 	.word	0x0001ac10


	//   ....[45]....
        /*0ec0*/ 	.word	0x0001acd0


	//   ....[46]....
        /*0ec4*/ 	.word	0x0001ad30


	//   ....[47]....
        /*0ec8*/ 	.word	0x0001adf0


	//   ....[48]....
        /*0ecc*/ 	.word	0x0001ae50


	//   ....[49]....
        /*0ed0*/ 	.word	0x0001af10


	//   ....[50]....
        /*0ed4*/ 	.word	0x0001af70


	//   ....[51]....
        /*0ed8*/ 	.word	0x0001b020


	//   ....[52]....
        /*0edc*/ 	.word	0x0001b110


	//   ....[53]....
        /*0ee0*/ 	.word	0x0001b1c0


	//   ....[54]....
        /*0ee4*/ 	.word	0x0001b280


	//   ....[55]....
        /*0ee8*/ 	.word	0x0001b330


	//   ....[56]....
        /*0eec*/ 	.word	0x0001b390


	//   ....[57]....
        /*0ef0*/ 	.word	0x0001b440


	//   ....[58]....
        /*0ef4*/ 	.word	0x0001b4a0


	//   ....[59]....
        /*0ef8*/ 	.word	0x0001b550


	//   ....[60]....
        /*0efc*/ 	.word	0x0001b5b0


	//   ....[61]....
        /*0f00*/ 	.word	0x0001b660


	//   ....[62]....
        /*0f04*/ 	.word	0x0001b6c0


	//   ....[63]....
        /*0f08*/ 	.word	0x0001b770


	//   ....[64]....
        /*0f0c*/ 	.word	0x0001b7d0


	//   ....[65]....
        /*0f10*/ 	.word	0x0001b880


	//   ....[66]....
        /*0f14*/ 	.word	0x0001b8e0


	//   ....[67]....
        /*0f18*/ 	.word	0x0001b980


	//   ....[68]....
        /*0f1c*/ 	.word	0x0001ba10


	//   ....[69]....
        /*0f20*/ 	.word	0x0001bab0


	//   ....[70]....
        /*0f24*/ 	.word	0x0001bc30


	//   ....[71]....
        /*0f28*/ 	.word	0x0001bca0


	//   ....[72]....
        /*0f2c*/ 	.word	0x0001bd10


	//   ....[73]....
        /*0f30*/ 	.word	0x0001bd80


	//   ....[74]....
        /*0f34*/ 	.word	0x0001bdf0


	//   ....[75]....
        /*0f38*/ 	.word	0x0001be70


	//   ....[76]....
        /*0f3c*/ 	.word	0x0001bef0


	//   ....[77]....
        /*0f40*/ 	.word	0x0001bf80


	//   ....[78]....
        /*0f44*/ 	.word	0x0001bff0


	//   ....[79]....
        /*0f48*/ 	.word	0x0001c060


	//   ....[80]....
        /*0f4c*/ 	.word	0x0001c0d0


	//   ....[81]....
        /*0f50*/ 	.word	0x0001c150


	//   ....[82]....
        /*0f54*/ 	.word	0x0001c1c0


	//   ....[83]....
        /*0f58*/ 	.word	0x0001c260


	//   ....[84]....
        /*0f5c*/ 	.word	0x0001c2b0


	//   ....[85]....
        /*0f60*/ 	.word	0x0001c340


	//   ....[86]....
        /*0f64*/ 	.word	0x0001c470


	//----- nvinfo : EIATTR_REG_RECONFIG
	.align		4
.L_1435:
        /*0f68*/ 	.byte	0x01, 0x54
	.zero		2


	//----- nvinfo : EIATTR_SYSCALL_OFFSETS
	.align		4
        /*0f6c*/ 	.byte	0x04, 0x46
        /*0f6e*/ 	.short	(.L_1437 - .L_1436)


	//   ....[0]....
.L_1436:
        /*0f70*/ 	.word	0x00001ae0


	//   ....[1]....
        /*0f74*/ 	.word	0x00001c30


	//   ....[2]....
        /*0f78*/ 	.word	0x000062c0


	//   ....[3]....
        /*0f7c*/ 	.word	0x00006640


	//   ....[4]....
        /*0f80*/ 	.word	0x00011f10


	//   ....[5]....
        /*0f84*/ 	.word	0x00012060


	//   ....[6]....
        /*0f88*/ 	.word	0x00012150


	//   ....[7]....
        /*0f8c*/ 	.word	0x000130f0


	//----- nvinfo : EIATTR_MBARRIER_INSTR_OFFSETS
	.align		4
.L_1437:
        /*0f90*/ 	.byte	0x04, 0x39
        /*0f92*/ 	.short	(.L_1439 - .L_1438)


	//   ....[0]....
.L_1438:
        /*0f94*/ 	.word	0x00000270
        /*0f98*/ 	.word	0x000000ff
        /*0f9c*/ 	.word	0x00016800
        /*0fa0*/ 	.short	0x0100
        /*0fa2*/ 	.byte	0x08
	.zero		1


	//   ....[1]....
        /*0fa4*/ 	.word	0x00000280
        /*0fa8*/ 	.word	0x000000ff
        /*0fac*/ 	.word	0x00016820
        /*0fb0*/ 	.short	0x0100
        /*0fb2*/ 	.byte	0x08
	.zero		1


	//   ....[2]....
        /*0fb4*/ 	.word	0x00000370
        /*0fb8*/ 	.word	0x000000ff
        /*0fbc*/ 	.word	0x00016830
        /*0fc0*/ 	.short	0x0100
        /*0fc2*/ 	.byte	0x08
	.zero		1


	//   ....[3]....
        /*0fc4*/ 	.word	0x00000380
        /*0fc8*/ 	.word	0x000000ff
        /*0fcc*/ 	.word	0x00016840
        /*0fd0*/ 	.short	0x0100
        /*0fd2*/ 	.byte	0x08
	.zero		1


	//   ....[4]....
        /*0fd4*/ 	.word	0x00000390
        /*0fd8*/ 	.word	0x000000ff
        /*0fdc*/ 	.word	0x00016838
        /*0fe0*/ 	.short	0x0100
        /*0fe2*/ 	.byte	0x08
	.zero		1


	//   ....[5]....
        /*0fe4*/ 	.word	0x000003a0
        /*0fe8*/ 	.word	0x000000ff
        /*0fec*/ 	.word	0x00016848
        /*0ff0*/ 	.short	0x0100
        /*0ff2*/ 	.byte	0x08
	.zero		1


	//   ....[6]....
        /*0ff4*/ 	.word	0x000004d0
        /*0ff8*/ 	.word	0x000000ff
        /*0ffc*/ 	.word	0x00016850
        /*1000*/ 	.short	0x0100
        /*1002*/ 	.byte	0x08
	.zero		1


	//   ....[7]....
        /*1004*/ 	.word	0x000004e0
        /*1008*/ 	.word	0x000000ff
        /*100c*/ 	.word	0x00016860
        /*1010*/ 	.short	0x0100
        /*1012*/ 	.byte	0x08
	.zero		1


	//   ....[8]....
        /*1014*/ 	.word	0x000004f0
        /*1018*/ 	.word	0x000000ff
        /*101c*/ 	.word	0x00016858
        /*1020*/ 	.short	0x0100
        /*1022*/ 	.byte	0x08
	.zero		1


	//   ....[9]....
        /*1024*/ 	.word	0x00000500
        /*1028*/ 	.word	0x000000ff
        /*102c*/ 	.word	0x00016868
        /*1030*/ 	.short	0x0100
        /*1032*/ 	.byte	0x08
	.zero		1


	//   ....[10]....
        /*1034*/ 	.word	0x000005f0
        /*1038*/ 	.word	0x000000ff
        /*103c*/ 	.word	0x00016870
        /*1040*/ 	.short	0x0100
        /*1042*/ 	.byte	0x06
	.zero		1


	//   ....[11]....
        /*1044*/ 	.word	0x00000600
        /*1048*/ 	.word	0x000000ff
        /*104c*/ 	.word	0x00016880
        /*1050*/ 	.short	0x0100
        /*1052*/ 	.byte	0x06
	.zero		1


	//   ....[12]....
        /*1054*/ 	.word	0x00000610
        /*1058*/ 	.word	0x000000ff
        /*105c*/ 	.word	0x00016878
        /*1060*/ 	.short	0x0100
        /*1062*/ 	.byte	0x06
	.zero		1


	//   ....[13]....
        /*1064*/ 	.word	0x00000620
        /*1068*/ 	.word	0x000000ff
        /*106c*/ 	.word	0x00016888
        /*1070*/ 	.short	0x0100
        /*1072*/ 	.byte	0x06
	.zero		1


	//   ....[14]....
        /*1074*/ 	.word	0x00000750
        /*1078*/ 	.word	0x000000ff
        /*107c*/ 	.word	0x00016890
        /*1080*/ 	.short	0x0100
        /*1082*/ 	.byte	0x08
	.zero		1


	//   ....[15]....
        /*1084*/ 	.word	0x00000760
        /*1088*/ 	.word	0x000000ff
        /*108c*/ 	.word	0x000168a0
        /*1090*/ 	.short	0x0100
        /*1092*/ 	.byte	0x08
	.zero		1


	//   ....[16]....
        /*1094*/ 	.word	0x00000770
        /*1098*/ 	.word	0x000000ff
        /*109c*/ 	.word	0x00016898
        /*10a0*/ 	.short	0x0100
        /*10a2*/ 	.byte	0x08
	.zero		1


	//   ....[17]....
        /*10a4*/ 	.word	0x00000780
        /*10a8*/ 	.word	0x000000ff
        /*10ac*/ 	.word	0x000168a8
        /*10b0*/ 	.short	0x0100
        /*10b2*/ 	.byte	0x08
	.zero		1


	//   ....[18]....
        /*10b4*/ 	.word	0x000008b0
        /*10b8*/ 	.word	0x000000ff
        /*10bc*/ 	.word	0x000168b0
        /*10c0*/ 	.short	0x0100
        /*10c2*/ 	.byte	0x08
	.zero		1


	//   ....[19]....
        /*10c4*/ 	.word	0x000008c0
        /*10c8*/ 	.word	0x000000ff
        /*10cc*/ 	.word	0x000168c0
        /*10d0*/ 	.short	0x0100
        /*10d2*/ 	.byte	0x08
	.zero		1


	//   ....[20]....
        /*10d4*/ 	.word	0x000008d0
        /*10d8*/ 	.word	0x000000ff
        /*10dc*/ 	.word	0x000168b8
        /*10e0*/ 	.short	0x0100
        /*10e2*/ 	.byte	0x08
	.zero		1


	//   ....[21]....
        /*10e4*/ 	.word	0x000008e0
        /*10e8*/ 	.word	0x000000ff
        /*10ec*/ 	.word	0x000168c8
        /*10f0*/ 	.short	0x0100
        /*10f2*/ 	.byte	0x08
	.zero		1


	//   ....[22]....
        /*10f4*/ 	.word	0x00002d60
        /*10f8*/ 	.word	0x00000046
        /*10fc*/ 	.word	0x00016890
        /*1100*/ 	.short	0x010a
        /*1102*/ 	.byte	0x3f
	.zero		1


	//   ....[23]....
        /*1104*/ 	.word	0x000041e0
        /*1108*/ 	.word	0x00000046
        /*110c*/ 	.word	0x00016890
        /*1110*/ 	.short	0x010a
        /*1112*/ 	.byte	0x3f
	.zero		1


	//   ....[24]....
        /*1114*/ 	.word	0x000052e0
        /*1118*/ 	.word	0x00000046
        /*111c*/ 	.word	0x00016890
        /*1120*/ 	.short	0x010a
        /*1122*/ 	.byte	0x3f
	.zero		1


	//   ....[25]....
        /*1124*/ 	.word	0x00005770
        /*1128*/ 	.word	0x00000004
        /*112c*/ 	.word	0x00000000
        /*1130*/ 	.short	0x0101
        /*1132*/ 	.byte	0x3f
	.zero		1


	//   ....[26]....
        /*1134*/ 	.word	0x000057b0
        /*1138*/ 	.word	0x00000046
        /*113c*/ 	.word	0x000168b0
        /*1140*/ 	.short	0x010a
        /*1142*/ 	.byte	0x3f
	.zero		1


	//   ....[27]....
        /*1144*/ 	.word	0x00005bc0
        /*1148*/ 	.word	0x00000046
        /*114c*/ 	.word	0x00000000
        /*1150*/ 	.short	0x0101
        /*1152*/ 	.byte	0x3f
	.zero		1


	//   ....[28]....
        /*1154*/ 	.word	0x00006360
        /*1158*/ 	.word	0x00000012
        /*115c*/ 	.word	0x00016800
        /*1160*/ 	.short	0x010a
        /*1162*/ 	.byte	0x3f
	.zero		1


	//   ....[29]....
        /*1164*/ 	.word	0x000063b0
        /*1168*/ 	.word	0x00000012
        /*116c*/ 	.word	0x00016800
        /*1170*/ 	.short	0x010a
        /*1172*/ 	.byte	0x3f
	.zero		1


	//   ....[30]....
        /*1174*/ 	.word	0x00006a60
        /*1178*/ 	.word	0x00000012
        /*117c*/ 	.word	0x00016800
        /*1180*/ 	.short	0x010a
        /*1182*/ 	.byte	0x3f
	.zero		1


	//   ....[31]....
        /*1184*/ 	.word	0x00007a70
        /*1188*/ 	.word	0x00000012
        /*118c*/ 	.word	0x00016800
        /*1190*/ 	.short	0x010a
        /*1192*/ 	.byte	0x3f
	.zero		1


	//   ....[32]....
        /*1194*/ 	.word	0x00008830
        /*1198*/ 	.word	0x00000003
        /*119c*/ 	.word	0x00016830
        /*11a0*/ 	.short	0x010a
        /*11a2*/ 	.byte	0x3f
	.zero		1


	//   ....[33]....
        /*11a4*/ 	.word	0x000088d0
        /*11a8*/ 	.word	0x00000003
        /*11ac*/ 	.word	0x00016830
        /*11b0*/ 	.short	0x010a
        /*11b2*/ 	.byte	0x3f
	.zero		1


	//   ....[34]....
        /*11b4*/ 	.word	0x00009e30
        /*11b8*/ 	.word	0x00000003
        /*11bc*/ 	.word	0x00000000
        /*11c0*/ 	.short	0x0101
        /*11c2*/ 	.byte	0x3f
	.zero		1


	//   ....[35]....
        /*11c4*/ 	.word	0x0000aa20
        /*11c8*/ 	.word	0x00000009
        /*11cc*/ 	.word	0x00016830
        /*11d0*/ 	.short	0x010a
        /*11d2*/ 	.byte	0x3f
	.zero		1


	//   ....[36]....
        /*11d4*/ 	.word	0x0000aa70
        /*11d8*/ 	.word	0x00000009
        /*11dc*/ 	.word	0x00016830
        /*11e0*/ 	.short	0x010a
        /*11e2*/ 	.byte	0x3f
	.zero		1


	//   ....[37]....
        /*11e4*/ 	.word	0x0000ade0
        /*11e8*/ 	.word	0x00000004
        /*11ec*/ 	.word	0x00016850
        /*11f0*/ 	.short	0x010a
        /*11f2*/ 	.byte	0x3f
	.zero		1


	//   ....[38]....
        /*11f4*/ 	.word	0x0000ae20
        /*11f8*/ 	.word	0x00000004
        /*11fc*/ 	.word	0x00016850
        /*1200*/ 	.short	0x010a
        /*1202*/ 	.byte	0x3f
	.zero		1


	//   ....[39]....
        /*1204*/ 	.word	0x0000b2d0
        /*1208*/ 	.word	0x00000000
        /*120c*/ 	.word	0x00000000
        /*1210*/ 	.short	0x0101
        /*1212*/ 	.byte	0x3f
	.zero		1


	//   ....[40]....
        /*1214*/ 	.word	0x0000c5e0
        /*1218*/ 	.word	0x0000000b
        /*121c*/ 	.word	0x00000000
        /*1220*/ 	.short	0x0101
        /*1222*/ 	.byte	0x3f
	.zero		1


	//   ....[41]....
        /*1224*/ 	.word	0x0000c940
        /*1228*/ 	.word	0x0000000c
        /*122c*/ 	.word	0x00016850
        /*1230*/ 	.short	0x010a
        /*1232*/ 	.byte	0x3f
	.zero		1


	//   ....[42]....
        /*1234*/ 	.word	0x0000c9b0
        /*1238*/ 	.word	0x0000000c
        /*123c*/ 	.word	0x00016850
        /*1240*/ 	.short	0x010a
        /*1242*/ 	.byte	0x3f
	.zero		1


	//   ....[43]....
        /*1244*/ 	.word	0x0000cfc0
        /*1248*/ 	.word	0x00000000
        /*124c*/ 	.word	0x00000000
        /*1250*/ 	.short	0x0101
        /*1252*/ 	.byte	0x3f
	.zero		1


	//   ....[44]....
        /*1254*/ 	.word	0x0000e100
        /*1258*/ 	.word	0x00000003
        /*125c*/ 	.word	0x00000000
        /*1260*/ 	.short	0x0101
        /*1262*/ 	.byte	0x3f
	.zero		1


	//   ....[45]....
        /*1264*/ 	.word	0x0000e5e0
        /*1268*/ 	.word	0x00000008
        /*126c*/ 	.word	0x00000000
        /*1270*/ 	.short	0x0101
        /*1272*/ 	.byte	0x3f
	.zero		1


	//   ....[46]....
        /*1274*/ 	.word	0x00010eb0
        /*1278*/ 	.word	0x00000010
        /*127c*/ 	.word	0x00016820
        /*1280*/ 	.short	0x010a
        /*1282*/ 	.byte	0x3f
	.zero		1


	//   ....[47]....
        /*1284*/ 	.word	0x00010f70
        /*1288*/ 	.word	0x00000006
        /*128c*/ 	.word	0x000168a0
        /*1290*/ 	.short	0x010a
        /*1292*/ 	.byte	0x3f
	.zero		1


	//   ....[48]....
        /*1294*/ 	.word	0x000111b0
        /*1298*/ 	.word	0x00000006
        /*129c*/ 	.word	0x000168c0
        /*12a0*/ 	.short	0x010a
        /*12a2*/ 	.byte	0x3f
	.zero		1


	//   ....[49]....
        /*12a4*/ 	.word	0x00011540
        /*12a8*/ 	.word	0x00000006
        /*12ac*/ 	.word	0x000168a0
        /*12b0*/ 	.short	0x010a
        /*12b2*/ 	.byte	0x3f
	.zero		1


	//   ....[50]....
        /*12b4*/ 	.word	0x00011760
        /*12b8*/ 	.word	0x00000006
        /*12bc*/ 	.word	0x000168c0
        /*12c0*/ 	.short	0x010a
        /*12c2*/ 	.byte	0x3f
	.zero		1


	//   ....[51]....
        /*12c4*/ 	.word	0x00012610
        /*12c8*/ 	.word	0x00000003
        /*12cc*/ 	.word	0x00016840
        /*12d0*/ 	.short	0x010a
        /*12d2*/ 	.byte	0x3f
	.zero		1


	//   ....[52]....
        /*12d4*/ 	.word	0x00012dc0
        /*12d8*/ 	.word	0x00000003
        /*12dc*/ 	.word	0x00016830
        /*12e0*/ 	.short	0x0107
        /*12e2*/ 	.byte	0x3f
	.zero		1


	//   ....[53]....
        /*12e4*/ 	.word	0x00012e90
        /*12e8*/ 	.word	0x00000003
        /*12ec*/ 	.word	0x00016830
        /*12f0*/ 	.short	0x0101
        /*12f2*/ 	.byte	0x3f
	.zero		1


	//   ....[54]....
        /*12f4*/ 	.word	0x00013d00
        /*12f8*/ 	.word	0x00000010
        /*12fc*/ 	.word	0x00016800
        /*1300*/ 	.short	0x0107
        /*1302*/ 	.byte	0x3f
	.zero		1


	//   ....[55]....
        /*1304*/ 	.word	0x00013df0
        /*1308*/ 	.word	0x00000010
        /*130c*/ 	.word	0x00016800
        /*1310*/ 	.short	0x0101
        /*1312*/ 	.byte	0x3f
	.zero		1


	//   ....[56]....
        /*1314*/ 	.word	0x00013e10
        /*1318*/ 	.word	0x00000010
        /*131c*/ 	.word	0x00016820
        /*1320*/ 	.short	0x010a
        /*1322*/ 	.byte	0x3f
	.zero		1


	//   ....[57]....
        /*1324*/ 	.word	0x000141e0
        /*1328*/ 	.word	0x00000005
        /*132c*/ 	.word	0x00016840
        /*1330*/ 	.short	0x010a
        /*1332*/ 	.byte	0x3f
	.zero		1


	//   ....[58]....
        /*1334*/ 	.word	0x00014710
        /*1338*/ 	.word	0x00000005
        /*133c*/ 	.word	0x00016830
        /*1340*/ 	.short	0x0107
        /*1342*/ 	.byte	0x3f
	.zero		1


	//   ....[59]....
        /*1344*/ 	.word	0x000147d0
        /*1348*/ 	.word	0x00000005
        /*134c*/ 	.word	0x00016830
        /*1350*/ 	.short	0x0101
        /*1352*/ 	.byte	0x3f
	.zero		1


	//   ....[60]....
        /*1354*/ 	.word	0x00014830
        /*1358*/ 	.word	0x00000005
        /*135c*/ 	.word	0x00016860
        /*1360*/ 	.short	0x010a
        /*1362*/ 	.byte	0x3f
	.zero		1


	//   ....[61]....
        /*1364*/ 	.word	0x00014d00
        /*1368*/ 	.word	0x00000005
        /*136c*/ 	.word	0x00016850
        /*1370*/ 	.short	0x0107
        /*1372*/ 	.byte	0x3f
	.zero		1


	//   ....[62]....
        /*1374*/ 	.word	0x00014e80
        /*1378*/ 	.word	0x00000005
        /*137c*/ 	.word	0x00016850
        /*1380*/ 	.short	0x0101
        /*1382*/ 	.byte	0x3f
	.zero		1


	//   ....[63]....
        /*1384*/ 	.word	0x000150a0
        /*1388*/ 	.word	0x00000000
        /*138c*/ 	.word	0x00016860
        /*1390*/ 	.short	0x010a
        /*1392*/ 	.byte	0x3f
	.zero		1


	//   ....[64]....
        /*1394*/ 	.word	0x00015560
        /*1398*/ 	.word	0x00000000
        /*139c*/ 	.word	0x00016850
        /*13a0*/ 	.short	0x0107
        /*13a2*/ 	.byte	0x3f
	.zero		1


	//   ....[65]....
        /*13a4*/ 	.word	0x00015630
        /*13a8*/ 	.word	0x00000000
        /*13ac*/ 	.word	0x00016850
        /*13b0*/ 	.short	0x0101
        /*13b2*/ 	.byte	0x3f
	.zero		1


	//   ....[66]....
        /*13b4*/ 	.word	0x00016370
        /*13b8*/ 	.word	0x00000005
        /*13bc*/ 	.word	0x00016820
        /*13c0*/ 	.short	0x010a
        /*13c2*/ 	.byte	0x3f
	.zero		1


	//   ....[67]....
        /*13c4*/ 	.word	0x000164e0
        /*13c8*/ 	.word	0x00000003
        /*13cc*/ 	.word	0x00016840
        /*13d0*/ 	.short	0x010a
        /*13d2*/ 	.byte	0x3f
	.zero		1


	//   ....[68]....
        /*13d4*/ 	.word	0x00016580
        /*13d8*/ 	.word	0x00000005
        /*13dc*/ 	.word	0x00016840
        /*13e0*/ 	.short	0x010a
        /*13e2*/ 	.byte	0x3f
	.zero		1


	//   ....[69]....
        /*13e4*/ 	.word	0x000165c0
        /*13e8*/ 	.word	0x00000003
        /*13ec*/ 	.word	0x00016860
        /*13f0*/ 	.short	0x010a
        /*13f2*/ 	.byte	0x3f
	.zero		1


	//   ....[70]....
        /*13f4*/ 	.word	0x00016600
        /*13f8*/ 	.word	0x00000005
        /*13fc*/ 	.word	0x00016860
        /*1400*/ 	.short	0x010a
        /*1402*/ 	.byte	0x3f
	.zero		1


	//   ....[71]....
        /*1404*/ 	.word	0x00016660
        /*1408*/ 	.word	0x00000046
        /*140c*/ 	.word	0x00016890
        /*1410*/ 	.short	0x010a
        /*1412*/ 	.byte	0x3f
	.zero		1


	//   ....[72]....
        /*1414*/ 	.word	0x000168f0
        /*1418*/ 	.word	0x00000046
        /*141c*/ 	.word	0x00016890
        /*1420*/ 	.short	0x010a
        /*1422*/ 	.byte	0x3f
	.zero		1


	//   ....[73]....
        /*1424*/ 	.word	0x00016ba0
        /*1428*/ 	.word	0x00000046
        /*142c*/ 	.word	0x00016890
        /*1430*/ 	.short	0x010a
        /*1432*/ 	.byte	0x3f
	.zero		1


	//   ....[74]....
        /*1434*/ 	.word	0x00016e50
        /*1438*/ 	.word	0x00000046
        /*143c*/ 	.word	0x000168b0
        /*1440*/ 	.short	0x010a
        /*1442*/ 	.byte	0x3f
	.zero		1


	//   ....[75]....
        /*1444*/ 	.word	0x00017160
        /*1448*/ 	.word	0x00000012
        /*144c*/ 	.word	0x00016800
        /*1450*/ 	.short	0x010a
        /*1452*/ 	.byte	0x3f
	.zero		1


	//   ....[76]....
        /*1454*/ 	.word	0x00017370
        /*1458*/ 	.word	0x00000012
        /*145c*/ 	.word	0x00016800
        /*1460*/ 	.short	0x010a
        /*1462*/ 	.byte	0x3f
	.zero		1


	//   ....[77]....
        /*1464*/ 	.word	0x000173c0
        /*1468*/ 	.word	0x00000003
        /*146c*/ 	.word	0x00016830
        /*1470*/ 	.short	0x010a
        /*1472*/ 	.byte	0x3f
	.zero		1


	//   ....[78]....
        /*1474*/ 	.word	0x00017410
        /*1478*/ 	.word	0x00000009
        /*147c*/ 	.word	0x00016830
        /*1480*/ 	.short	0x010a
        /*1482*/ 	.byte	0x3f
	.zero		1


	//   ....[79]....
        /*1484*/ 	.word	0x00017460
        /*1488*/ 	.word	0x00000004
        /*148c*/ 	.word	0x00016850
        /*1490*/ 	.short	0x010a
        /*1492*/ 	.byte	0x3f
	.zero		1


	//   ....[80]....
        /*1494*/ 	.word	0x000174b0
        /*1498*/ 	.word	0x0000000c
        /*149c*/ 	.word	0x00016850
        /*14a0*/ 	.short	0x010a
        /*14a2*/ 	.byte	0x3f
	.zero		1


	//   ....[81]....
        /*14a4*/ 	.word	0x00018060
        /*14a8*/ 	.word	0x00000010
        /*14ac*/ 	.word	0x00016820
        /*14b0*/ 	.short	0x010a
        /*14b2*/ 	.byte	0x3f
	.zero		1


	//   ....[82]....
        /*14b4*/ 	.word	0x000180b0
        /*14b8*/ 	.word	0x00000006
        /*14bc*/ 	.word	0x000168a0
        /*14c0*/ 	.short	0x010a
        /*14c2*/ 	.byte	0x3f
	.zero		1


	//   ....[83]....
        /*14c4*/ 	.word	0x00018100
        /*14c8*/ 	.word	0x00000006
        /*14cc*/ 	.word	0x000168c0
        /*14d0*/ 	.short	0x010a
        /*14d2*/ 	.byte	0x3f
	.zero		1


	//   ....[84]....
        /*14d4*/ 	.word	0x00018150
        /*14d8*/ 	.word	0x00000006
        /*14dc*/ 	.word	0x000168a0
        /*14e0*/ 	.short	0x010a
        /*14e2*/ 	.byte	0x3f
	.zero		1


	//   ....[85]....
        /*14e4*/ 	.word	0x000181a0
        /*14e8*/ 	.word	0x00000006
        /*14ec*/ 	.word	0x000168c0
        /*14f0*/ 	.short	0x010a
        /*14f2*/ 	.byte	0x3f
	.zero		1


	//   ....[86]....
        /*14f4*/ 	.word	0x000182c0
        /*14f8*/ 	.word	0x00000003
        /*14fc*/ 	.word	0x00016840
        /*1500*/ 	.short	0x010a
        /*1502*/ 	.byte	0x3f
	.zero		1


	//   ....[87]....
        /*1504*/ 	.word	0x00019d60
        /*1508*/ 	.word	0x00000010
        /*150c*/ 	.word	0x00016820
        /*1510*/ 	.short	0x010a
        /*1512*/ 	.byte	0x3f
	.zero		1


	//   ....[88]....
        /*1514*/ 	.word	0x00019db0
        /*1518*/ 	.word	0x00000005
        /*151c*/ 	.word	0x00016840
        /*1520*/ 	.short	0x010a
        /*1522*/ 	.byte	0x3f
	.zero		1


	//   ....[89]....
        /*1524*/ 	.word	0x0001a6f0
        /*1528*/ 	.word	0x00000005
        /*152c*/ 	.word	0x00016860
        /*1530*/ 	.short	0x010a
        /*1532*/ 	.byte	0x3f
	.zero		1


	//   ....[90]....
        /*1534*/ 	.word	0x0001b060
        /*1538*/ 	.word	0x00000000
        /*153c*/ 	.word	0x00016860
        /*1540*/ 	.short	0x010a
        /*1542*/ 	.byte	0x3f
	.zero		1


	//   ....[91]....
        /*1544*/ 	.word	0x0001c390
        /*1548*/ 	.word	0x00000005
        /*154c*/ 	.word	0x00016820
        /*1550*/ 	.short	0x010a
        /*1552*/ 	.byte	0x3f
	.zero		1


	//   ....[92]....
        /*1554*/ 	.word	0x0001c530
        /*1558*/ 	.word	0x00000003
        /*155c*/ 	.word	0x00016840
        /*1560*/ 	.short	0x010a
        /*1562*/ 	.byte	0x3f
	.zero		1


	//   ....[93]....
        /*1564*/ 	.word	0x0001c580
        /*1568*/ 	.word	0x00000005
        /*156c*/ 	.word	0x00016840
        /*1570*/ 	.short	0x010a
        /*1572*/ 	.byte	0x3f
	.zero		1


	//   ....[94]....
        /*1574*/ 	.word	0x0001c5d0
        /*1578*/ 	.word	0x00000003
        /*157c*/ 	.word	0x00016860
        /*1580*/ 	.short	0x010a
        /*1582*/ 	.byte	0x3f
	.zero		1


	//----- nvinfo : EIATTR_NUM_MBARRIERS
	.align		4
.L_1439:
        /*1584*/ 	.byte	0x03, 0x38
        /*1586*/ 	.short	0x0016


	//----- nvinfo : EIATTR_EXIT_INSTR_OFFSETS
	.align		4
        /*1588*/ 	.byte	0x04, 0x1c
        /*158a*/ 	.short	(.L_1441 - .L_1440)


	//   ....[0]....
.L_1440:
        /*158c*/ 	.word	0x00016650


	//----- nvinfo : EIATTR_MAX_THREADS
	.align		4
.L_1441:
        /*1590*/ 	.byte	0x04, 0x05
        /*1592*/ 	.short	(.L_1443 - .L_1442)
.L_1442:
        /*1594*/ 	.word	0x00000200
        /*1598*/ 	.word	0x00000001
        /*159c*/ 	.word	0x00000001


	//----- nvinfo : EIATTR_CRS_STACK_SIZE
	.align		4
.L_1443:
        /*15a0*/ 	.byte	0x04, 0x1e
        /*15a2*/ 	.short	(.L_1445 - .L_1444)
.L_1444:
        /*15a4*/ 	.word	0x00000000


	//----- nvinfo : EIATTR_CBANK_PARAM_SIZE
	.align		4
.L_1445:
        /*15a8*/ 	.byte	0x03, 0x19
        /*15aa*/ 	.short	0x0af0


	//----- nvinfo : EIATTR_PARAM_CBANK
	.align		4
        /*15ac*/ 	.byte	0x04, 0x0a
        /*15ae*/ 	.short	(.L_1447 - .L_1446)
	.align		4
.L_1446:
        /*15b0*/ 	.word	index@(.nv.constant0._ZN7cutlass13device_kernelIN5flash11enable_sm90INS1_16FlashAttnFwdSm90INS1_25CollectiveMainloopFwdSm90ILi2EN4cute5tupleIJNS5_1CILi1EEES8_S8_EEENS6_IJNS7_ILi192EEENS7_ILi128EEENS7_ILi64EEEEEELi64ENS_10bfloat16_tEfNS_4arch4Sm90ELb0ELb0ELb0ELb1ELb1ELb1ELb0ELb1ELb1ELb1ELb1ELb0EEENS1_21CollectiveEpilogueFwdINS6_IJSA_SC_SB_EEES9_SE_SG_Li384ELb1ELb1ELb1ELb0EEENS1_36VarlenDynamicPersistentTileSchedulerILi192ELi128ELi384ELi128ELb1ELb1ELb1ELb0ELb1ELb1EEEEEEEEEvNT_6ParamsE)
        /*15b4*/ 	.short	0x0210
        /*15b6*/ 	.short	0x0af0


	//----- nvinfo : EIATTR_SW_WAR
	.align		4
.L_1447:
        /*15b8*/ 	.byte	0x04, 0x36
        /*15ba*/ 	.short	(.L_1449 - .L_1448)
.L_1448:
        /*15bc*/ 	.word	0x00000008
.L_1449:


//--------------------- .nv.info._ZN7cutlass13device_kernelIN5flash11enable_sm90INS1_16FlashAttnFwdSm90INS1_25CollectiveMainloopFwdSm90ILi2EN4cute5tupleIJNS5_1CILi1EEES8_S8_EEENS6_IJNS7_ILi192EEENS7_ILi128EEENS7_ILi64EEEEEELi64ENS_10bfloat16_tEfNS_4arch4Sm90ELb0ELb1ELb0ELb0ELb1ELb0ELb0ELb1ELb1ELb1ELb1ELb0EEENS1_21CollectiveEpilogueFwdINS6_IJSA_SC_SB_EEES9_SE_SG_Li384ELb0ELb1ELb1ELb0EEENS1_19SingleTileSchedulerILb0ELb1ELb1ELi192EEEEEEEEEvNT_6ParamsE --------------------------
	.section	.nv.info._ZN7cutlass13device_kernelIN5flash11enable_sm90INS1_16FlashAttnFwdSm90INS1_25CollectiveMainloopFwdSm90ILi2EN4cute5tupleIJNS5_1CILi1EEES8_S8_EEENS6_IJNS7_ILi192EEENS7_ILi128EEENS7_ILi64EEEEEELi64ENS_10bfloat16_tEfNS_4arch4Sm90ELb0ELb1ELb0ELb0ELb1ELb0ELb0ELb1ELb1ELb1ELb1ELb0EEENS1_21CollectiveEpilogueFwdINS6_IJSA_SC_SB_EEES9_SE_SG_Li384ELb0ELb1ELb1ELb0EEENS1_19SingleTileSchedulerILb0ELb1ELb1ELi192EEEEEEEEEvNT_6ParamsE,"",@"SHT_CUDA_INFO"
	.sectionflags	@""
	.align	4


	//----- nvinfo : EIATTR_CUDA_API_VERSION
	.align		4
        /*0000*/ 	.byte	0x04, 0x37
        /*0002*/ 	.short	(.L_1451 - .L_1450)
.L_1450:
        /*0004*/ 	.word	0x00000082


	//----- nvinfo : EIATTR_KPARAM_INFO
	.align		4
.L_1451:
        /*0008*/ 	.byte	0x04, 0x17
        /*000a*/ 	.short	(.L_1453 - .L_1452)
.L_1452:
        /*000c*/ 	.word	0x00000000
        /*0010*/ 	.short	0x0000
        /*0012*/ 	.short	0x0070
        /*0014*/ 	.byte	0x00, 0xf0, 0x01, 0x28


	//----- nvinfo : EIATTR_SPARSE_MMA_MASK
	.align		4
.L_1453:
        /*0018*/ 	.byte	0x03, 0x50
        /*001a*/ 	.short	0x0000


	//----- nvinfo : EIATTR_MAXREG_COUNT
	.align		4
        /*001c*/ 	.byte	0x03, 0x1b
        /*001e*/ 	.short	0x0080


	//----- nvinfo : EIATTR_NUM_BARRIERS
	.align		4
        /*0020*/ 	.byte	0x02, 0x4c
        /*0022*/ 	.byte	0x10
	.zero		1


	//----- nvinfo : EIATTR_EXTERNS
	.align		4
        /*0024*/ 	.byte	0x04, 0x0f
        /*0026*/ 	.short	(.L_1455 - .L_1454)


	//   ....[0]....
	.align		4
.L_1454:
        /*0028*/ 	.word	index@(__assertfail)


	//----- nvinfo : EIATTR_ANNOTATIONS
	.align		4
.L_1455:
        /*002c*/ 	.byte	0x04, 0x55
        /*002e*/ 	.short	(.L_1457 - .L_1456)


	//   ....[0]....
.L_1456:
        /*0030*/ 	.word	0x00000001
        /*0034*/ 	.byte	0xd0, 0xf0, 0x00, 0x00, 0x01, 0x00, 0x00, 0x00, 0x70, 0x09, 0x01, 0x00


	//----- nvinfo : EIATTR_MERCURY_ISA_VERSION
	.align		4
.L_1457:
        /*0040*/ 	.byte	0x03, 0x5f
        /*0042*/ 	.short	0x0101


	//----- nvinfo : EIATTR_INT_WARP_WIDE_INSTR_OFFSETS
	.align		4
        /*0044*/ 	.byte	0x04, 0x31
        /*0046*/ 	.short	(.L_1459 - .L_1458)


	//   ....[0]....
.L_1458:
        /*0048*/ 	.word	0x000000c0


	//   ....[1]....
        /*004c*/ 	.word	0x000000d0


	//   ....[2]....
        /*0050*/ 	.word	0x00000170


	//----- nvinfo : EIATTR_COOP_GROUP_MASK_REGIDS
	.align		4
.L_1459:
        /*0054*/ 	.byte	0x04, 0x29
        /*0056*/ 	.short	(.L_1461 - .L_1460)


	//   ....[0]....
.L_1460:
        /*0058*/ 	.word	0xffffffff


	//   ....[1]....
        /*005c*/ 	.word	0xffffffff


	//   ....[2]....
        /*0060*/ 	.word	0xffffffff


	//   ....[3]....
        /*0064*/ 	.word	0xffffffff


	//   ....[4]....
        /*0068*/ 	.word	0xffffffff


	//   ....[5]....
        /*006c*/ 	.word	0xffffffff


	//   ....[6]....
        /*0070*/ 	.word	0xffffffff


	//   ....[7]....
        /*0074*/ 	.word	0xffffffff


	//   ....[8]....
        /*0078*/ 	.word	0xffffffff


	//   ....[9]....
        /*007c*/ 	.word	0xffffffff


	//   ....[10]....
        /*0080*/ 	.word	0xffffffff


	//   ....[11]....
        /*0084*/ 	.word	0xffffffff


	//   ....[12]....
        /*0088*/ 	.word	0xffffffff


	//   ....[13]....
        /*008c*/ 	.word	0xffffffff


	//   ....[14]....
        /*0090*/ 	.word	0xffffffff


	//   ....[15]....
        /*0094*/ 	.word	0xffffffff


	//   ....[16]....
        /*0098*/ 	.word	0xffffffff


	//   ....[17]....
        /*009c*/ 	.word	0xffffffff


	//   ....[18]....
        /*00a0*/ 	.word	0xffffffff


	//   ....[19]....
        /*00a4*/ 	.word	0xffffffff


	//   ....[20]....
        /*00a8*/ 	.word	0xffffffff


	//   ....[21]....
        /*00ac*/ 	.word	0xffffffff


	//   ....[22]....
        /*00b0*/ 	.word	0xffffffff


	//   ....[23]....
        /*00b4*/ 	.word	0xffffffff


	//   ....[24]....
        /*00b8*/ 	.word	0xffffffff


	//   ....[25]....
        /*00bc*/ 	.word	0xffffffff


	//   ....[26]....
        /*00c0*/ 	.word	0xffffffff


	//   ....[27]....
        /*00c4*/ 	.word	0xffffffff


	//   ....[28]....
        /*00c8*/ 	.word	0xffffffff


	//   ....[29]....
        /*00cc*/ 	.word	0xffffffff


	//   ....[30]....
        /*00d0*/ 	.word	0xffffffff


	//   ....[31]....
        /*00d4*/ 	.word	0xffffffff


	//   ....[32]....
        /*00d8*/ 	.word	0xffffffff


	//   ....[33]....
        /*00dc*/ 	.word	0xffffffff


	//   ....[34]....
        /*00e0*/ 	.word	0xffffffff


	//   ....[35]....
        /*00e4*/ 	.word	0xffffffff


	//   ....[36]....
        /*00e8*/ 	.word	0xffffffff


	//   ....[37]....
        /*00ec*/ 	.word	0xffffffff


	//   ....[38]....
        /*00f0*/ 	.word	0xffffffff


	//   ....[39]....
        /*00f4*/ 	.word	0xffffffff


	//   ....[40]....
        /*00f8*/ 	.word	0xffffffff


	//   ....[41]....
        /*00fc*/ 	.word	0xffffffff


	//   ....[42]....
        /*0100*/ 	.word	0xffffffff


	//   ....[43]....
        /*0104*/ 	.word	0xffffffff


	//   ....[44]....
        /*0108*/ 	.word	0xffffffff


	//   ....[45]....
        /*010c*/ 	.word	0xffffffff


	//   ....[46]....
        /*0110*/ 	.word	0xffffffff


	//   ....[47]....
        /*0114*/ 	.word	0xffffffff


	//   ....[48]....
        /*0118*/ 	.word	0xffffffff


	//   ....[49]....
        /*011c*/ 	.word	0xffffffff


	//   ....[50]....
        /*0120*/ 	.word	0xffffffff


	//   ....[51]....
        /*0124*/ 	.word	0xffffffff


	//   ....[52]....
        /*0128*/ 	.word	0xffffffff


	//   ....[53]....
        /*012c*/ 	.word	0xffffffff


	//   ....[54]....
        /*0130*/ 	.word	0xffffffff


	//   ....[55]....
        /*0134*/ 	.word	0xffffffff


	//   ....[56]....
        /*0138*/ 	.word	0xffffffff


	//   ....[57]....
        /*013c*/ 	.word	0xffffffff


	//   ....[58]....
        /*0140*/ 	.word	0xffffffff


	//   ....[59]....
        /*0144*/ 	.word	0xffffffff


	//   ....[60]....
        /*0148*/ 	.word	0xffffffff


	//   ....[61]....
        /*014c*/ 	.word	0xffffffff


	//   ....[62]....
        /*0150*/ 	.word	0xffffffff


	//   ....[63]....
        /*0154*/ 	.word	0xffffffff


	//   ....[64]....
        /*0158*/ 	.word	0xffffffff


	//   ....[65]....
        /*015c*/ 	.word	0xffffffff


	//   ....[66]....
        /*0160*/ 	.word	0xffffffff


	//   ....[67]....
        /*0164*/ 	.word	0xffffffff


	//   ....[68]....
        /*0168*/ 	.word	0xffffffff


	//   ....[69]....
        /*016c*/ 	.word	0xffffffff


	//   ....[70]....
        /*0170*/ 	.word	0xffffffff


	//   ....[71]....
        /*0174*/ 	.word	0xffffffff


	//   ....[72]....
        /*0178*/ 	.word	0xffffffff


	//   ....[73]....
        /*017c*/ 	.word	0xffffffff


	//   ....[74]....
        /*0180*/ 	.word	0xffffffff


	//   ....[75]....
        /*0184*/ 	.word	0xffffffff


	//   ....[76]....
        /*0188*/ 	.word	0xffffffff


	//   ....[77]....
        /*018c*/ 	.word	0xffffffff


	//   ....[78]....
        /*0190*/ 	.word	0xffffffff


	//   ....[79]....
        /*0194*/ 	.word	0xffffffff


	//   ....[80]....
        /*0198*/ 	.word	0xffffffff


	//   ....[81]....
        /*019c*/ 	.word	0xffffffff


	//   ....[82]....
        /*01a0*/ 	.word	0xffffffff


	//   ....[83]....
        /*01a4*/ 	.word	0xffffffff


	//   ....[84]....
        /*01a8*/ 	.word	0xffffffff


	//   ....[85]....
        /*01ac*/ 	.word	0xffffffff


	//   ....[86]....
        /*01b0*/ 	.word	0xffffffff


	//   ....[87]....
        /*01b4*/ 	.word	0xffffffff


	//   ....[88]....
        /*01b8*/ 	.word	0xffffffff


	//   ....[89]....
        /*01bc*/ 	.word	0xffffffff


	//   ....[90]....
        /*01c0*/ 	.word	0xffffffff


	//   ....[91]....
        /*01c4*/ 	.word	0xffffffff


	//   ....[92]....
        /*01c8*/ 	.word	0xffffffff


	//   ....[93]....
        /*01cc*/ 	.word	0xffffffff


	//   ....[94]....
        /*01d0*/ 	.word	0xffffffff


	//   ....[95]....
        /*01d4*/ 	.word	0xffffffff


	//   ....[96]....
        /*01d8*/ 	.word	0xffffffff


	//   ....[97]....
        /*01dc*/ 	.word	0xffffffff


	//   ....[98]....
        /*01e0*/ 	.word	0xffffffff


	//   ....[99]....
        /*01e4*/ 	.word	0xffffffff


	//   ....[100]....
        /*01e8*/ 	.word	0xffffffff


	//   ....[101]....
        /*01ec*/ 	.word	0xffffffff


	//   ....[102]....
        /*01f0*/ 	.word	0xffffffff


	//   ....[103]....
        /*01f4*/ 	.word	0xffffffff


	//   ....[104]....
        /*01f8*/ 	.word	0xffffffff


	//   ....[105]....
        /*01fc*/ 	.word	0xffffffff


	//   ....[106]....
        /*0200*/ 	.word	0xffffffff


	//   ....[107]....
        /*0204*/ 	.word	0xffffffff


	//   ....[108]....
        /*0208*/ 	.word	0xffffffff


	//   ....[109]....
        /*020c*/ 	.word	0xffffffff


	//   ....[110]....
        /*0210*/ 	.word	0xffffffff


	//   ....[111]....
        /*0214*/ 	.word	0xffffffff


	//   ....[112]....
        /*0218*/ 	.word	0xffffffff


	//   ....[113]....
        /*021c*/ 	.word	0xffffffff


	//   ....[114]....
        /*0220*/ 	.word	0xffffffff


	//   ....[115]....
        /*0224*/ 	.word	0xffffffff


	//   ....[116]....
        /*0228*/ 	.word	0xffffffff


	//   ....[117]....
        /*022c*/ 	.word	0xffffffff


	//   ....[118]....
        /*0230*/ 	.word	0xffffffff


	//   ....[119]....
        /*0234*/ 	.word	0xffffffff


	//   ....[120]....
        /*0238*/ 	.word	0xffffffff


	//   ....[121]....
        /*023c*/ 	.word	0xffffffff


	//   ....[122]....
        /*0240*/ 	.word	0xffffffff


	//   ....[123]....
        /*0244*/ 	.word	0xffffffff


	//   ....[124]....
        /*0248*/ 	.word	0xffffffff


	//   ....[125]....
        /*024c*/ 	.word	0xffffffff


	//   ....[126]....
        /*0250*/ 	.word	0xffffffff


	//   ....[127]....
        /*0254*/ 	.word	0xffffffff


	//   ....[128]....
        /*0258*/ 	.word	0xffffffff


	//   ....[129]....
        /*025c*/ 	.word	0xffffffff


	//   ....[130]....
        /*0260*/ 	.word	0xffffffff


	//   ....[131]....
        /*0264*/ 	.word	0x0500000f


	//   ....[132]....
        /*0268*/ 	.word	0x0500000f


	//   ....[133]....
        /*026c*/ 	.word	0x0500000f


	//   ....[134]....
        /*0270*/ 	.word	0x0500000f


	//   ....[135]....
        /*0274*/ 	.word	0x0500000f


	//   ....[136]....
        /*0278*/ 	.word	0x0500000f


	//   ....[137]....
        /*027c*/ 	.word	0x0500000f


	//   ....[138]....
        /*0280*/ 	.word	0x0500000f


	//   ....[139]....
        /*0284*/ 	.word	0x0500000f


	//   ....[140]....
        /*0288*/ 	.word	0x0500000f


	//   ....[141]....
        /*028c*/ 	.word	0x0500000f


	//   ....[142]....
        /*0290*/ 	.word	0x0500000f


	//   ....[143]....
        /*0294*/ 	.word	0x0500000f


	//   ....[144]....
        /*0298*/ 	.word	0x0500000f


	//   ....[145]....
        /*029c*/ 	.word	0x0500000f


	//   ....[146]....
        /*02a0*/ 	.word	0x0500000f


	//   ....[147]....
        /*02a4*/ 	.word	0x0500000f


	//   ....[148]....
        /*02a8*/ 	.word	0x0500000f


	//   ....[149]....
        /*02ac*/ 	.word	0x0500000f


	//   ....[150]....
        /*02b0*/ 	.word	0x0500000f


	//   ....[151]....
        /*02b4*/ 	.word	0x0500000f


	//   ....[152]....
        /*02b8*/ 	.word	0x0500000f


	//   ....[153]....
        /*02bc*/ 	.word	0x0500000f


	//   ....[154]....
        /*02c0*/ 	.word	0x0500000f


	//   ....[155]....
        /*02c4*/ 	.word	0x0500000f


	//   ....[156]....
        /*02c8*/ 	.word	0x0500000f


	//   ....[157]....
        /*02cc*/ 	.word	0x0500000f


	//   ....[158]....
        /*02d0*/ 	.word	0x0500000f


	//   ....[159]....
        /*02d4*/ 	.word	0x0500000f


	//   ....[160]....
        /*02d8*/ 	.word	0x0500000f


	//   ....[161]....
        /*02dc*/ 	.word	0x0500000f


	//   ....[162]....
        /*02e0*/ 	.word	0x0500000f


	//   ....[163]....
        /*02e4*/ 	.word	0x0500000f


	//   ....[164]....
        /*02e8*/ 	.word	0x0500000f


	//   ....[165]....
        /*02ec*/ 	.word	0x0500000f


	//   ....[166]....
        /*02f0*/ 	.word	0x0500000f


	//   ....[167]....
        /*02f4*/ 	.word	0x0500000f


	//   ....[168]....
        /*02f8*/ 	.word	0x0500000f


	//   ....[169]....
        /*02fc*/ 	.word	0x0500000f


	//   ....[170]....
        /*0300*/ 	.word	0x0500000f


	//   ....[171]....
        /*0304*/ 	.word	0x0500000f


	//   ....[172]....
        /*0308*/ 	.word	0x0500000f


	//   ....[173]....
        /*030c*/ 	.word	0x0500000f


	//   ....[174]....
        /*0310*/ 	.word	0x0500000f


	//   ....[175]....
        /*0314*/ 	.word	0x0500000f


	//   ....[176]....
        /*0318*/ 	.word	0x0500000f


	//   ....[177]....
        /*031c*/ 	.word	0x0500000f


	//   ....[178]....
        /*0320*/ 	.word	0x0500000f


	//   ....[179]....
        /*0324*/ 	.word	0x0500000f


	//   ....[180]....
        /*0328*/ 	.word	0x0500000f


	//   ....[181]....
        /*032c*/ 	.word	0x0500000f


	//   ....[182]....
        /*0330*/ 	.word	0x0500000f


	//   ....[183]....
        /*0334*/ 	.word	0x0500000f


	//   ....[184]....
        /*0338*/ 	.word	0x0500000f


	//   ....[185]....
        /*033c*/ 	.word	0x0500000f


	//   ....[186]....
        /*0340*/ 	.word	0x0500000f


	//   ....[187]....
        /*0344*/ 	.word	0x0500000f


	//   ....[188]....
        /*0348*/ 	.word	0x0500000f


	//   ....[189]....
        /*034c*/ 	.word	0x0500000f


	//   ....[190]....
        /*0350*/ 	.word	0x0500000f


	//   ....[191]....
        /*0354*/ 	.word	0x0500000f


	//   ....[192]....
        /*0358*/ 	.word	0x0500000f


	//   ....[193]....
        /*035c*/ 	.word	0x0500000f


	//   ....[194]....
        /*0360*/ 	.word	0x0500000f


	//   ....[195]....
        /*0364*/ 	.word	0x0500000f


	//   ....[196]....
        /*0368*/ 	.word	0x0500000f


	//   ....[197]....
        /*036c*/ 	.word	0x0500000f


	//   ....[198]....
        /*0370*/ 	.word	0x0500000f


	//   ....[199]....
        /*0374*/ 	.word	0x0500000f


	//   ....[200]....
        /*0378*/ 	.word	0x0500000f


	//   ....[201]....
        /*037c*/ 	.word	0x0500000f


	//   ....[202]....
        /*0380*/ 	.word	0x0500000f


	//   ....[203]....
        /*0384*/ 	.word	0x0500000f


	//   ....[204]....
        /*0388*/ 	.word	0x0500000f


	//   ....[205]....
        /*038c*/ 	.word	0x0500000f


	//   ....[206]....
        /*0390*/ 	.word	0x0500000f


	//   ....[207]....
        /*0394*/ 	.word	0x0500000f


	//   ....[208]....
        /*0398*/ 	.word	0x0500000f


	//   ....[209]....
        /*039c*/ 	.word	0x0500000f


	//   ....[210]....
        /*03a0*/ 	.word	0x0500000f


	//   ....[211]....
        /*03a4*/ 	.word	0x0500000f


	//   ....[212]....
        /*03a8*/ 	.word	0x0500000f


	//   ....[213]....
        /*03ac*/ 	.word	0x0500000f


	//   ....[214]....
        /*03b0*/ 	.word	0x0500000f


	//   ....[215]....
        /*03b4*/ 	.word	0x0500000f


	//   ....[216]....
        /*03b8*/ 	.word	0x0500000f


	//   ....[217]....
        /*03bc*/ 	.word	0x0500000f


	//   ....[218]....
        /*03c0*/ 	.word	0x0500000f


	//   ....[219]....
        /*03c4*/ 	.word	0x0500000f


	//   ....[220]....
        /*03c8*/ 	.word	0x0500000f


	//----- nvinfo : EIATTR_COOP_GROUP_INSTR_OFFSETS
	.align		4
.L_1461:
        /*03cc*/ 	.byte	0x04, 0x28
        /*03ce*/ 	.short	(.L_1463 - .L_1462)


	//   ....[0]....
.L_1462:
        /*03d0*/ 	.word	0x00000080


	//   ....[1]....
        /*03d4*/ 	.word	0x00000090


	//   ....[2]....
        /*03d8*/ 	.word	0x000002d0


	//   ....[3]....
        /*03dc*/ 	.word	0x00000430


	//   ....[4]....
        /*03e0*/ 	.word	0x00000550


	//   ....[5]....
        /*03e4*/ 	.word	0x000006b0


	//   ....[6]....
        /*03e8*/ 	.word	0x00001420


	//   ....[7]....
        /*03ec*/ 	.word	0x00001c10


	//   ....[8]....
        /*03f0*/ 	.word	0x00001ea0


	//   ....[9]....
        /*03f4*/ 	.word	0x000031f0


	//   ....[10]....
        /*03f8*/ 	.word	0x00003300


	//   ....[11]....
        /*03fc*/ 	.word	0x00003b80


	//   ....[12]....
        /*0400*/ 	.word	0x00003be0


	//   ....[13]....
        /*0404*/ 	.word	0x00005210


	//   ....[14]....
        /*0408*/ 	.word	0x00005430


	//   ....[15]....
        /*040c*/ 	.word	0x00005fe0


	//   ....[16]....
        /*0410*/ 	.word	0x00006000


	//   ....[17]....
        /*0414*/ 	.word	0x000069c0


	//   ....[18]....
        /*0418*/ 	.word	0x00006a30


	//   ....[19]....
        /*041c*/ 	.word	0x00008640


	//   ....[20]....
        /*0420*/ 	.word	0x00008650


	//   ....[21]....
        /*0424*/ 	.word	0x00008690


	//   ....[22]....
        /*0428*/ 	.word	0x000086a0


	//   ....[23]....
        /*042c*/ 	.word	0x0000a030


	//   ....[24]....
        /*0430*/ 	.word	0x0000a250


	//   ....[25]....
        /*0434*/ 	.word	0x0000ae00


	//   ....[26]....
        /*0438*/ 	.word	0x0000ae20


	//   ....[27]....
        /*043c*/ 	.word	0x0000b7e0


	//   ....[28]....
        /*0440*/ 	.word	0x0000b840


	//   ....[29]....
        /*0444*/ 	.word	0x0000c740


	//   ....[30]....
        /*0448*/ 	.word	0x0000c760


	//   ....[31]....
        /*044c*/ 	.word	0x0000c820


	//   ....[32]....
        /*0450*/ 	.word	0x0000c830


	//   ....[33]....
        /*0454*/ 	.word	0x0000d570


	//   ....[34]....
        /*0458*/ 	.word	0x0000d5c0


	//   ....[35]....
        /*045c*/ 	.word	0x0000d600


	//   ....[36]....
        /*0460*/ 	.word	0x0000d630


	//   ....[37]....
        /*0464*/ 	.word	0x0000d660


	//   ....[38]....
        /*0468*/ 	.word	0x0000d680


	//   ....[39]....
        /*046c*/ 	.word	0x0000d9c0


	//   ....[40]....
        /*0470*/ 	.word	0x0000d9d0


	//   ....[41]....
        /*0474*/ 	.word	0x0000e0f0


	//   ....[42]....
        /*0478*/ 	.word	0x0000f640


	//   ....[43]....
        /*047c*/ 	.word	0x0000f660


	//   ....[44]....
        /*0480*/ 	.word	0x0000f670


	//   ....[45]....
        /*0484*/ 	.word	0x0000f680


	//   ....[46]....
        /*0488*/ 	.word	0x0000f690


	//   ....[47]....
        /*048c*/ 	.word	0x0000f6e0


	//   ....[48]....
        /*0490*/ 	.word	0x0000f710


	//   ....[49]....
        /*0494*/ 	.word	0x0000f740


	//   ....[50]....
        /*0498*/ 	.word	0x0000f760


	//   ....[51]....
        /*049c*/ 	.word	0x0000f7c0


	//   ....[52]....
        /*04a0*/ 	.word	0x0000f810


	//   ....[53]....
        /*04a4*/ 	.word	0x0000f840


	//   ....[54]....
        /*04a8*/ 	.word	0x0000f870


	//   ....[55]....
        /*04ac*/ 	.word	0x0000f8a0


	//   ....[56]....
        /*04b0*/ 	.word	0x0000f8d0


	//   ....[57]....
        /*04b4*/ 	.word	0x0000f8f0


	//   ....[58]....
        /*04b8*/ 	.word	0x000100c0


	//   ....[59]....
        /*04bc*/ 	.word	0x000100d0


	//   ....[60]....
        /*04c0*/ 	.word	0x000100e0


	//   ....[61]....
        /*04c4*/ 	.word	0x000100f0


	//   ....[62]....
        /*04c8*/ 	.word	0x00010100


	//   ....[63]....
        /*04cc*/ 	.word	0x000101c0


	//   ....[64]....
        /*04d0*/ 	.word	0x00010210


	//   ....[65]....
        /*04d4*/ 	.word	0x00010250


	//   ....[66]....
        /*04d8*/ 	.word	0x000102a0


	//   ....[67]....
        /*04dc*/ 	.word	0x000102d0


	//   ....[68]....
        /*04e0*/ 	.word	0x00010320


	//   ....[69]....
        /*04e4*/ 	.word	0x00010350


	//   ....[70]....
        /*04e8*/ 	.word	0x000103a0


	//   ....[71]....
        /*04ec*/ 	.word	0x000103c0


	//   ....[72]....
        /*04f0*/ 	.word	0x000103d0


	//   ....[73]....
        /*04f4*/ 	.word	0x00010400


	//   ....[74]....
        /*04f8*/ 	.word	0x000104a0


	//   ....[75]....
        /*04fc*/ 	.word	0x000104d0


	//   ....[76]....
        /*0500*/ 	.word	0x00010530


	//   ....[77]....
        /*0504*/ 	.word	0x00010550


	//   ....[78]....
        /*0508*/ 	.word	0x00010590


	//   ....[79]....
        /*050c*/ 	.word	0x000105b0


	//   ....[80]....
        /*0510*/ 	.word	0x000105d0


	//   ....[81]....
        /*0514*/ 	.word	0x00010650


	//   ....[82]....
        /*0518*/ 	.word	0x00010d70


	//   ....[83]....
        /*051c*/ 	.word	0x00010da0


	//   ....[84]....
        /*0520*/ 	.word	0x00010db0


	//   ....[85]....
        /*0524*/ 	.word	0x00010df0


	//   ....[86]....
        /*0528*/ 	.word	0x00010e00


	//   ....[87]....
        /*052c*/ 	.word	0x00010e40


	//   ....[88]....
        /*0530*/ 	.word	0x00010e50


	//   ....[89]....
        /*0534*/ 	.word	0x00010e90


	//   ....[90]....
        /*0538*/ 	.word	0x00010ea0


	//   ....[91]....
        /*053c*/ 	.word	0x00010ee0


	//   ....[92]....
        /*0540*/ 	.word	0x00010ef0


	//   ....[93]....
        /*0544*/ 	.word	0x00010f30


	//   ....[94]....
        /*0548*/ 	.word	0x00010f40


	//   ....[95]....
        /*054c*/ 	.word	0x00010f80


	//   ....[96]....
        /*0550*/ 	.word	0x00010f90


	//   ....[97]....
        /*0554*/ 	.word	0x00010fa0


	//   ....[98]....
        /*0558*/ 	.word	0x00011200


	//   ....[99]....
        /*055c*/ 	.word	0x00011230


	//   ....[100]....
        /*0560*/ 	.word	0x00011240


	//   ....[101]....
        /*0564*/ 	.word	0x00011250


	//   ....[102]....
        /*0568*/ 	.word	0x00011260


	//   ....[103]....
        /*056c*/ 	.word	0x00011270


	//   ....[104]....
        /*0570*/ 	.word	0x00011290


	//   ....[105]....
        /*0574*/ 	.word	0x000112e0


	//   ....[106]....
        /*0578*/ 	.word	0x00011300


	//   ....[107]....
        /*057c*/ 	.word	0x00011340


	//   ....[108]....
        /*0580*/ 	.word	0x00011360


	//   ....[109]....
        /*0584*/ 	.word	0x000113a0


	//   ....[110]....
        /*0588*/ 	.word	0x000113c0


	//   ....[111]....
        /*058c*/ 	.word	0x00011400


	//   ....[112]....
        /*0590*/ 	.word	0x00011420


	//   ....[113]....
        /*0594*/ 	.word	0x00011450


	//   ....[114]....
        /*0598*/ 	.word	0x00011940


	//   ....[115]....
        /*059c*/ 	.word	0x00011970


	//   ....[116]....
        /*05a0*/ 	.word	0x000119a0


	//   ....[117]....
        /*05a4*/ 	.word	0x000119d0


	//   ....[118]....
        /*05a8*/ 	.word	0x000119e0


	//   ....[119]....
        /*05ac*/ 	.word	0x000119f0


	//   ....[120]....
        /*05b0*/ 	.word	0x00011a10


	//   ....[121]....
        /*05b4*/ 	.word	0x00011a30


	//   ....[122]....
        /*05b8*/ 	.word	0x00011a50


	//   ....[123]....
        /*05bc*/ 	.word	0x00011a80


	//   ....[124]....
        /*05c0*/ 	.word	0x00011aa0


	//   ....[125]....
        /*05c4*/ 	.word	0x00011ac0


	//   ....[126]....
        /*05c8*/ 	.word	0x00011ae0


	//   ....[127]....
        /*05cc*/ 	.word	0x00011b10


	//   ....[128]....
        /*05d0*/ 	.word	0x00011b50


	//   ....[129]....
        /*05d4*/ 	.word	0x00011ba0


	//   ....[130]....
        /*05d8*/ 	.word	0x00011eb0


	//   ....[131]....
        /*05dc*/ 	.word	0x000124d0


	//   ....[132]....
        /*05e0*/ 	.word	0x000125c0


	//   ....[133]....
        /*05e4*/ 	.word	0x00012660


	//   ....[134]....
        /*05e8*/ 	.word	0x000126f0


	//   ....[135]....
        /*05ec*/ 	.word	0x000127a0


	//   ....[136]....
        /*05f0*/ 	.word	0x00012800


	//   ....[137]....
        /*05f4*/ 	.word	0x000128a0


	//   ....[138]....
        /*05f8*/ 	.word	0x00012900


	//   ....[139]....
        /*05fc*/ 	.word	0x000129f0


	//   ....[140]....
        /*0600*/ 	.word	0x00012a60


	//   ....[141]....
        /*0604*/ 	.word	0x00012b00


	//   ....[142]....
        /*0608*/ 	.word	0x00012b60


	//   ....[143]....
        /*060c*/ 	.word	0x00012c30


	//   ....[144]....
        /*0610*/ 	.word	0x00012c90


	//   ....[145]....
        /*0614*/ 	.word	0x00012d40


	//   ....[146]....
        /*0618*/ 	.word	0x00012da0


	//   ....[147]....
        /*061c*/ 	.word	0x00012e60


	//   ....[148]....
        /*0620*/ 	.word	0x00012ef0


	//   ....[149]....
        /*0624*/ 	.word	0x00012f50


	//   ....[150]....
        /*0628*/ 	.word	0x00013010


	//   ....[151]....
        /*062c*/ 	.word	0x000130c0


	//   ....[152]....
        /*0630*/ 	.word	0x00013120


	//   ....[153]....
        /*0634*/ 	.word	0x00013200


	//   ....[154]....
        /*0638*/ 	.word	0x00013270


	//   ....[155]....
        /*063c*/ 	.word	0x00013330


	//   ....[156]....
        /*0640*/ 	.word	0x00013390


	//   ....[157]....
        /*0644*/ 	.word	0x00013470


	//   ....[158]....
        /*0648*/ 	.word	0x000134e0


	//   ....[159]....
        /*064c*/ 	.word	0x00013590


	//   ....[160]....
        /*0650*/ 	.word	0x000135f0


	//   ....[161]....
        /*0654*/ 	.word	0x000136d0


	//   ....[162]....
        /*0658*/ 	.word	0x00013740


	//   ....[163]....
        /*065c*/ 	.word	0x00013800


	//   ....[164]....
        /*0660*/ 	.word	0x00013870


	//   ....[165]....
        /*0664*/ 	.word	0x00013950


	//   ....[166]....
        /*0668*/ 	.word	0x000139c0


	//   ....[167]....
        /*066c*/ 	.word	0x00013a70


	//   ....[168]....
        /*0670*/ 	.word	0x00013ad0


	//   ....[169]....
        /*0674*/ 	.word	0x00013b90


	//   ....[170]....
        /*0678*/ 	.word	0x00013c10


	//   ....[171]....
        /*067c*/ 	.word	0x00013cc0


	//   ....[172]....
        /*0680*/ 	.word	0x00013e00


	//   ....[173]....
        /*0684*/ 	.word	0x00013ea0


	//   ....[174]....
        /*0688*/ 	.word	0x00013f40


	//   ....[175]....
        /*068c*/ 	.word	0x00013fd0


	//   ....[176]....
        /*0690*/ 	.word	0x00014070


	//   ....[177]....
        /*0694*/ 	.word	0x00014100


	//   ....[178]....
        /*0698*/ 	.word	0x000141a0


	//   ....[179]....
        /*069c*/ 	.word	0x00014230


	//   ....[180]....
        /*06a0*/ 	.word	0x000142d0


	//   ....[181]....
        /*06a4*/ 	.word	0x00014360


	//   ....[182]....
        /*06a8*/ 	.word	0x00014400


	//   ....[183]....
        /*06ac*/ 	.word	0x00014490


	//   ....[184]....
        /*06b0*/ 	.word	0x00014530


	//   ....[185]....
        /*06b4*/ 	.word	0x000145c0


	//   ....[186]....
        /*06b8*/ 	.word	0x00014660


	//   ....[187]....
        /*06bc*/ 	.word	0x000146f0


	//   ....[188]....
        /*06c0*/ 	.word	0x000147d0


	//   ....[189]....
        /*06c4*/ 	.word	0x00014880


	//   ....[190]....
        /*06c8*/ 	.word	0x000148e0


	//   ....[191]....
        /*06cc*/ 	.word	0x00014990


	//   ....[192]....
        /*06d0*/ 	.word	0x00014a20


	//   ....[193]....
        /*06d4*/ 	.word	0x00014ac0


	//   ....[194]....
        /*06d8*/ 	.word	0x00014b40


	//   ....[195]....
        /*06dc*/ 	.word	0x00014be0


	//   ....[196]....
        /*06e0*/ 	.word	0x00014c70


	//   ....[197]....
        /*06e4*/ 	.word	0x00014d10


	//   ....[198]....
        /*06e8*/ 	.word	0x00014d90


	//   ....[199]....
        /*06ec*/ 	.word	0x00014e30


	//   ....[200]....
        /*06f0*/ 	.word	0x00014ec0


	//   ....[201]....
        /*06f4*/ 	.word	0x00014f60


	//   ....[202]....
        /*06f8*/ 	.word	0x00014fe0


	//   ....[203]....
        /*06fc*/ 	.word	0x00015070


	//   ....[204]....
        /*0700*/ 	.word	0x00015150


	//   ....[205]....
        /*0704*/ 	.word	0x000151f0


	//   ....[206]....
        /*0708*/ 	.word	0x00015290


	//   ....[207]....
        /*070c*/ 	.word	0x00015340


	//   ....[208]....
        /*0710*/ 	.word	0x000153a0


	//   ....[209]....
        /*0714*/ 	.word	0x00015460


	//   ....[210]....
        /*0718*/ 	.word	0x000154c0


	//   ....[211]....
        /*071c*/ 	.word	0x00015580


	//   ....[212]....
        /*0720*/ 	.word	0x000155e0


	//   ....[213]....
        /*0724*/ 	.word	0x000156a0


	//   ....[214]....
        /*0728*/ 	.word	0x00015700


	//   ....[215]....
        /*072c*/ 	.word	0x000157c0


	//   ....[216]....
        /*0730*/ 	.word	0x00015820


	//   ....[217]....
        /*0734*/ 	.word	0x000158e0


	//   ....[218]....
        /*0738*/ 	.word	0x00015940


	//   ....[219]....
        /*073c*/ 	.word	0x000159f0


	//   ....[220]....
        /*0740*/ 	.word	0x00015b00


	//----- nvinfo : EIATTR_REG_RECONFIG
	.align		4
.L_1463:
        /*0744*/ 	.byte	0x01, 0x54
	.zero		2


	//----- nvinfo : EIATTR_SYSCALL_OFFSETS
	.align		4
        /*0748*/ 	.byte	0x04, 0x46
        /*074a*/ 	.short	(.L_1465 - .L_1464)


	//   ....[0]....
.L_1464:
        /*074c*/ 	.word	0x000015e0


	//   ....[1]....
        /*0750*/ 	.word	0x0000ecb0


	//   ....[2]....
        /*0754*/ 	.word	0x0000edf0


	//   ....[3]....
        /*0758*/ 	.word	0x0000eee0


	//   ....[4]....
        /*075c*/ 	.word	0x0000fc40


	//----- nvinfo : EIATTR_MBARRIER_INSTR_OFFSETS
	.align		4
.L_1465:
        /*0760*/ 	.byte	0x04, 0x39
        /*0762*/ 	.short	(.L_1467 - .L_1466)


	//   ....[0]....
.L_1466:
        /*0764*/ 	.word	0x00000180
        /*0768*/ 	.word	0x000000ff
        /*076c*/ 	.word	0x00016800
        /*0770*/ 	.short	0x0100
        /*0772*/ 	.byte	0x08
	.zero		1


	//   ....[1]....
        /*0774*/ 	.word	0x00000190
        /*0778*/ 	.word	0x000000ff
        /*077c*/ 	.word	0x00016820
        /*0780*/ 	.short	0x0100
        /*0782*/ 	.byte	0x08
	.zero		1


	//   ....[2]....
        /*0784*/ 	.word	0x00000280
        /*0788*/ 	.word	0x000000ff
        /*078c*/ 	.word	0x00016830
        /*0790*/ 	.short	0x0100
        /*0792*/ 	.byte	0x08
	.zero		1


	//   ....[3]....
        /*0794*/ 	.word	0x00000290
        /*0798*/ 	.word	0x000000ff
        /*079c*/ 	.word	0x00016840
        /*07a0*/ 	.short	0x0100
        /*07a2*/ 	.byte	0x08
	.zero		1


	//   ....[4]....
        /*07a4*/ 	.word	0x000002a0
        /*07a8*/ 	.word	0x000000ff
        /*07ac*/ 	.word	0x00016838
        /*07b0*/ 	.short	0x0100
        /*07b2*/ 	.byte	0x08
	.zero		1


	//   ....[5]....
        /*07b4*/ 	.word	0x000002b0
        /*07b8*/ 	.word	0x000000ff
        /*07bc*/ 	.word	0x00016848
        /*07c0*/ 	.short	0x0100
        /*07c2*/ 	.byte	0x08
	.zero		1


	//   ....[6]....
        /*07c4*/ 	.word	0x000003e0
        /*07c8*/ 	.word	0x000000ff
        /*07cc*/ 	.word	0x00016850
        /*07d0*/ 	.short	0x0100
        /*07d2*/ 	.byte	0x08
	.zero		1


	//   ....[7]....
        /*07d4*/ 	.word	0x000003f0
        /*07d8*/ 	.word	0x000000ff
        /*07dc*/ 	.word	0x00016860
        /*07e0*/ 	.short	0x0100
        /*07e2*/ 	.byte	0x08
	.zero		1


	//   ....[8]....
        /*07e4*/ 	.word	0x00000400
        /*07e8*/ 	.word	0x000000ff
        /*07ec*/ 	.word	0x00016858
        /*07f0*/ 	.short	0x0100
        /*07f2*/ 	.byte	0x08
	.zero		1


	//   ....[9]....
        /*07f4*/ 	.word	0x00000410
        /*07f8*/ 	.word	0x000000ff
        /*07fc*/ 	.word	0x00016868
        /*0800*/ 	.short	0x0100
        /*0802*/ 	.byte	0x08
	.zero		1


	//   ....[10]....
        /*0804*/ 	.word	0x00000500
        /*0808*/ 	.word	0x000000ff
        /*080c*/ 	.word	0x00016870
        /*0810*/ 	.short	0x0100
        /*0812*/ 	.byte	0x06
	.zero		1


	//   ....[11]....
        /*0814*/ 	.word	0x00000510
        /*0818*/ 	.word	0x000000ff
        /*081c*/ 	.word	0x00016880
        /*0820*/ 	.short	0x0100
        /*0822*/ 	.byte	0x06
	.zero		1


	//   ....[12]....
        /*0824*/ 	.word	0x00000520
        /*0828*/ 	.word	0x000000ff
        /*082c*/ 	.word	0x00016878
        /*0830*/ 	.short	0x0100
        /*0832*/ 	.byte	0x06
	.zero		1


	//   ....[13]....
        /*0834*/ 	.word	0x00000530
        /*0838*/ 	.word	0x000000ff
        /*083c*/ 	.word	0x00016888
        /*0840*/ 	.short	0x0100
        /*0842*/ 	.byte	0x06
	.zero		1


	//   ....[14]....
        /*0844*/ 	.word	0x00000660
        /*0848*/ 	.word	0x000000ff
        /*084c*/ 	.word	0x00016890
        /*0850*/ 	.short	0x0100
        /*0852*/ 	.byte	0x08
	.zero		1


	//   ....[15]....
        /*0854*/ 	.word	0x00000670
        /*0858*/ 	.word	0x000000ff
        /*085c*/ 	.word	0x000168a0
        /*0860*/ 	.short	0x0100
        /*0862*/ 	.byte	0x08
	.zero		1


	//   ....[16]....
        /*0864*/ 	.word	0x00000680
        /*0868*/ 	.word	0x000000ff
        /*086c*/ 	.word	0x00016898
        /*0870*/ 	.short	0x0100
        /*0872*/ 	.byte	0x08
	.zero		1


	//   ....[17]....
        /*0874*/ 	.word	0x00000690
        /*0878*/ 	.word	0x000000ff
        /*087c*/ 	.word	0x000168a8
        /*0880*/ 	.short	0x0100
        /*0882*/ 	.byte	0x08
	.zero		1


	//   ....[18]....
        /*0884*/ 	.word	0x000007d0
        /*0888*/ 	.word	0x000000ff
        /*088c*/ 	.word	0x000168b0
        /*0890*/ 	.short	0x0100
        /*0892*/ 	.byte	0x08
	.zero		1


	//   ....[19]....
        /*0894*/ 	.word	0x000007e0
        /*0898*/ 	.word	0x000000ff
        /*089c*/ 	.word	0x000168c0
        /*08a0*/ 	.short	0x0100
        /*08a2*/ 	.byte	0x08
	.zero		1


	//   ....[20]....
        /*08a4*/ 	.word	0x000007f0
        /*08a8*/ 	.word	0x000000ff
        /*08ac*/ 	.word	0x000168b8
        /*08b0*/ 	.short	0x0100
        /*08b2*/ 	.byte	0x08
	.zero		1


	//   ....[21]....
        /*08b4*/ 	.word	0x00000800
        /*08b8*/ 	.word	0x000000ff
        /*08bc*/ 	.word	0x000168c8
        /*08c0*/ 	.short	0x0100
        /*08c2*/ 	.byte	0x08
	.zero		1


	//   ....[22]....
        /*08c4*/ 	.word	0x00001600
        /*08c8*/ 	.word	0x000000ff
        /*08cc*/ 	.word	0x00016800
        /*08d0*/ 	.short	0x010a
        /*08d2*/ 	.byte	0x2b
	.zero		1


	//   ....[23]....
        /*08d4*/ 	.word	0x00001670
        /*08d8*/ 	.word	0x000000ff
        /*08dc*/ 	.word	0x00016830
        /*08e0*/ 	.short	0x010a
        /*08e2*/ 	.byte	0x2b
	.zero		1


	//   ....[24]....
        /*08e4*/ 	.word	0x000016d0
        /*08e8*/ 	.word	0x000000ff
        /*08ec*/ 	.word	0x00016830
        /*08f0*/ 	.short	0x010a
        /*08f2*/ 	.byte	0x2b
	.zero		1


	//   ....[25]....
        /*08f4*/ 	.word	0x00001c30
        /*08f8*/ 	.word	0x000000ff
        /*08fc*/ 	.word	0x00000000
        /*0900*/ 	.short	0x0101
        /*0902*/ 	.byte	0x04
	.zero		1


	//   ....[26]....
        /*0904*/ 	.word	0x00004b20
        /*0908*/ 	.word	0x000000ff
        /*090c*/ 	.word	0x00016830
        /*0910*/ 	.short	0x010a
        /*0912*/ 	.byte	0x07
	.zero		1


	//   ....[27]....
        /*0914*/ 	.word	0x00004b60
        /*0918*/ 	.word	0x000000ff
        /*091c*/ 	.word	0x00016830
        /*0920*/ 	.short	0x010a
        /*0922*/ 	.byte	0x07
	.zero		1


	//   ....[28]....
        /*0924*/ 	.word	0x00004d90
        /*0928*/ 	.word	0x000000ff
        /*092c*/ 	.word	0x00016850
        /*0930*/ 	.short	0x010a
        /*0932*/ 	.byte	0x0a
	.zero		1


	//   ....[29]....
        /*0934*/ 	.word	0x00004dd0
        /*0938*/ 	.word	0x000000ff
        /*093c*/ 	.word	0x00016850
        /*0940*/ 	.short	0x010a
        /*0942*/ 	.byte	0x0a
	.zero		1


	//   ....[30]....
        /*0944*/ 	.word	0x000051e0
        /*0948*/ 	.word	0x000000ff
        /*094c*/ 	.word	0x00000000
        /*0950*/ 	.short	0x0101
        /*0952*/ 	.byte	0x0a
	.zero		1


	//   ....[31]....
        /*0954*/ 	.word	0x000074a0
        /*0958*/ 	.word	0x000000ff
        /*095c*/ 	.word	0x00000000
        /*0960*/ 	.short	0x0101
        /*0962*/ 	.byte	0x0a
	.zero		1


	//   ....[32]....
        /*0964*/ 	.word	0x00007c10
        /*0968*/ 	.word	0x000000ff
        /*096c*/ 	.word	0x00016830
        /*0970*/ 	.short	0x010a
        /*0972*/ 	.byte	0x07
	.zero		1


	//   ....[33]....
        /*0974*/ 	.word	0x00007c50
        /*0978*/ 	.word	0x000000ff
        /*097c*/ 	.word	0x00016830
        /*0980*/ 	.short	0x010a
        /*0982*/ 	.byte	0x07
	.zero		1


	//   ....[34]....
        /*0984*/ 	.word	0x00007e80
        /*0988*/ 	.word	0x000000ff
        /*098c*/ 	.word	0x00016850
        /*0990*/ 	.short	0x010a
        /*0992*/ 	.byte	0x0a
	.zero		1


	//   ....[35]....
        /*0994*/ 	.word	0x00007ec0
        /*0998*/ 	.word	0x000000ff
        /*099c*/ 	.word	0x00016850
        /*09a0*/ 	.short	0x010a
        /*09a2*/ 	.byte	0x0a
	.zero		1


	//   ....[36]....
        /*09a4*/ 	.word	0x000082d0
        /*09a8*/ 	.word	0x000000ff
        /*09ac*/ 	.word	0x00000000
        /*09b0*/ 	.short	0x0101
        /*09b2*/ 	.byte	0x0a
	.zero		1


	//   ....[37]....
        /*09b4*/ 	.word	0x00009480
        /*09b8*/ 	.word	0x000000ff
        /*09bc*/ 	.word	0x00000000
        /*09c0*/ 	.short	0x0101
        /*09c2*/ 	.byte	0x0a
	.zero		1


	//   ....[38]....
        /*09c4*/ 	.word	0x000099c0
        /*09c8*/ 	.word	0x000000ff
        /*09cc*/ 	.word	0x00016830
        /*09d0*/ 	.short	0x010a
        /*09d2*/ 	.byte	0x0a
	.zero		1


	//   ....[39]....
        /*09d4*/ 	.word	0x00009a00
        /*09d8*/ 	.word	0x000000ff
        /*09dc*/ 	.word	0x00016830
        /*09e0*/ 	.short	0x010a
        /*09e2*/ 	.byte	0x0a
	.zero		1


	//   ....[40]....
        /*09e4*/ 	.word	0x00009bf0
        /*09e8*/ 	.word	0x000000ff
        /*09ec*/ 	.word	0x00016850
        /*09f0*/ 	.short	0x010a
        /*09f2*/ 	.byte	0x0a
	.zero		1


	//   ....[41]....
        /*09f4*/ 	.word	0x00009c30
        /*09f8*/ 	.word	0x000000ff
        /*09fc*/ 	.word	0x00016850
        /*0a00*/ 	.short	0x010a
        /*0a02*/ 	.byte	0x0a
	.zero		1


	//   ....[42]....
        /*0a04*/ 	.word	0x0000a000
        /*0a08*/ 	.word	0x000000ff
        /*0a0c*/ 	.word	0x00000000
        /*0a10*/ 	.short	0x0101
        /*0a12*/ 	.byte	0x0a
	.zero		1


	//   ....[43]....
        /*0a14*/ 	.word	0x0000c2c0
        /*0a18*/ 	.word	0x000000ff
        /*0a1c*/ 	.word	0x00000000
        /*0a20*/ 	.short	0x0101
        /*0a22*/ 	.byte	0x0a
	.zero		1


	//   ....[44]....
        /*0a24*/ 	.word	0x0000c6c0
        /*0a28*/ 	.word	0x000000ff
        /*0a2c*/ 	.word	0x00016850
        /*0a30*/ 	.short	0x010a
        /*0a32*/ 	.byte	0x08
	.zero		1


	//   ....[45]....
        /*0a34*/ 	.word	0x0000c700
        /*0a38*/ 	.word	0x000000ff
        /*0a3c*/ 	.word	0x00016850
        /*0a40*/ 	.short	0x010a
        /*0a42*/ 	.byte	0x08
	.zero		1


	//   ....[46]....
        /*0a44*/ 	.word	0x0000cc50
        /*0a48*/ 	.word	0x000000ff
        /*0a4c*/ 	.word	0x00000000
        /*0a50*/ 	.short	0x0101
        /*0a52*/ 	.byte	0x04
	.zero		1


	//   ....[47]....
        /*0a54*/ 	.word	0x0000d640
        /*0a58*/ 	.word	0x000000ff
        /*0a5c*/ 	.word	0x00000000
        /*0a60*/ 	.short	0x0101
        /*0a62*/ 	.byte	0x04
	.zero		1


	//   ....[48]....
        /*0a64*/ 	.word	0x0000f340
        /*0a68*/ 	.word	0x000000ff
        /*0a6c*/ 	.word	0x00016840
        /*0a70*/ 	.short	0x010a
        /*0a72*/ 	.byte	0x30
	.zero		1


	//   ....[49]....
        /*0a74*/ 	.word	0x0000f9f0
        /*0a78*/ 	.word	0x000000ff
        /*0a7c*/ 	.word	0x00016830
        /*0a80*/ 	.short	0x0107
        /*0a82*/ 	.byte	0x30
	.zero		1


	//   ....[50]....
        /*0a84*/ 	.word	0x0000fa80
        /*0a88*/ 	.word	0x000000ff
        /*0a8c*/ 	.word	0x00016830
        /*0a90*/ 	.short	0x0101
        /*0a92*/ 	.byte	0x30
	.zero		1


	//   ....[51]....
        /*0a94*/ 	.word	0x00010740
        /*0a98*/ 	.word	0x000000ff
        /*0a9c*/ 	.word	0x00016800
        /*0aa0*/ 	.short	0x0107
        /*0aa2*/ 	.byte	0x30
	.zero		1


	//   ....[52]....
        /*0aa4*/ 	.word	0x00010780
        /*0aa8*/ 	.word	0x000000ff
        /*0aac*/ 	.word	0x00016800
        /*0ab0*/ 	.short	0x0101
        /*0ab2*/ 	.byte	0x30
	.zero		1


	//   ....[53]....
        /*0ab4*/ 	.word	0x000107b0
        /*0ab8*/ 	.word	0x000000ff
        /*0abc*/ 	.word	0x00016820
        /*0ac0*/ 	.short	0x010a
        /*0ac2*/ 	.byte	0x30
	.zero		1


	//   ....[54]....
        /*0ac4*/ 	.word	0x00010b80
        /*0ac8*/ 	.word	0x00000007
        /*0acc*/ 	.word	0x00016840
        /*0ad0*/ 	.short	0x010a
        /*0ad2*/ 	.byte	0x3f
	.zero		1


	//   ....[55]....
        /*0ad4*/ 	.word	0x00011060
        /*0ad8*/ 	.word	0x00000007
        /*0adc*/ 	.word	0x00016830
        /*0ae0*/ 	.short	0x0107
        /*0ae2*/ 	.byte	0x3f
	.zero		1


	//   ....[56]....
        /*0ae4*/ 	.word	0x00011130
        /*0ae8*/ 	.word	0x00000007
        /*0aec*/ 	.word	0x00016830
        /*0af0*/ 	.short	0x0101
        /*0af2*/ 	.byte	0x3f
	.zero		1


	//   ....[57]....
        /*0af4*/ 	.word	0x00011190
        /*0af8*/ 	.word	0x00000007
        /*0afc*/ 	.word	0x00016860
        /*0b00*/ 	.short	0x010a
        /*0b02*/ 	.byte	0x3f
	.zero		1


	//   ....[58]....
        /*0b04*/ 	.word	0x00011580
        /*0b08*/ 	.word	0x00000007
        /*0b0c*/ 	.word	0x00016850
        /*0b10*/ 	.short	0x0107
        /*0b12*/ 	.byte	0x3f
	.zero		1


	//   ....[59]....
        /*0b14*/ 	.word	0x000116f0
        /*0b18*/ 	.word	0x00000007
        /*0b1c*/ 	.word	0x00016850
        /*0b20*/ 	.short	0x0101
        /*0b22*/ 	.byte	0x3f
	.zero		1


	//   ....[60]....
        /*0b24*/ 	.word	0x000118b0
        /*0b28*/ 	.word	0x00000000
        /*0b2c*/ 	.word	0x00016860
        /*0b30*/ 	.short	0x010a
        /*0b32*/ 	.byte	0x3f
	.zero		1


	//   ....[61]....
        /*0b34*/ 	.word	0x00011cd0
        /*0b38*/ 	.word	0x00000000
        /*0b3c*/ 	.word	0x00016850
        /*0b40*/ 	.short	0x0107
        /*0b42*/ 	.byte	0x3f
	.zero		1


	//   ....[62]....
        /*0b44*/ 	.word	0x00011db0
        /*0b48*/ 	.word	0x00000000
        /*0b4c*/ 	.word	0x00016850
        /*0b50*/ 	.short	0x0101
        /*0b52*/ 	.byte	0x3f
	.zero		1


	//   ....[63]....
        /*0b54*/ 	.word	0x00011e40
        /*0b58*/ 	.word	0x00000007
        /*0b5c*/ 	.word	0x00016820
        /*0b60*/ 	.short	0x010a
        /*0b62*/ 	.byte	0x3f
	.zero		1


	//   ....[64]....
        /*0b64*/ 	.word	0x00011fa0
        /*0b68*/ 	.word	0x00000005
        /*0b6c*/ 	.word	0x00016840
        /*0b70*/ 	.short	0x010a
        /*0b72*/ 	.byte	0x3f
	.zero		1


	//   ....[65]....
        /*0b74*/ 	.word	0x00012040
        /*0b78*/ 	.word	0x00000003
        /*0b7c*/ 	.word	0x00016840
        /*0b80*/ 	.short	0x010a
        /*0b82*/ 	.byte	0x3f
	.zero		1


	//   ....[66]....
        /*0b84*/ 	.word	0x00012080
        /*0b88*/ 	.word	0x00000005
        /*0b8c*/ 	.word	0x00016860
        /*0b90*/ 	.short	0x010a
        /*0b92*/ 	.byte	0x3f
	.zero		1


	//   ....[67]....
        /*0b94*/ 	.word	0x000120c0
        /*0b98*/ 	.word	0x00000003
        /*0b9c*/ 	.word	0x00016860
        /*0ba0*/ 	.short	0x010a
        /*0ba2*/ 	.byte	0x3f
	.zero		1


	//   ....[68]....
        /*0ba4*/ 	.word	0x00012130
        /*0ba8*/ 	.word	0x00000003
        /*0bac*/ 	.word	0x00016800
        /*0bb0*/ 	.short	0x010a
        /*0bb2*/ 	.byte	0x3f
	.zero		1


	//   ....[69]....
        /*0bb4*/ 	.word	0x00012190
        /*0bb8*/ 	.word	0x00000003
        /*0bbc*/ 	.word	0x00016830
        /*0bc0*/ 	.short	0x010a
        /*0bc2*/ 	.byte	0x3f
	.zero		1


	//   ....[70]....
        /*0bc4*/ 	.word	0x000121f0
        /*0bc8*/ 	.word	0x00000005
        /*0bcc*/ 	.word	0x00016830
        /*0bd0*/ 	.short	0x010a
        /*0bd2*/ 	.byte	0x3f
	.zero		1


	//   ....[71]....
        /*0bd4*/ 	.word	0x00012250
        /*0bd8*/ 	.word	0x00000005
        /*0bdc*/ 	.word	0x00016850
        /*0be0*/ 	.short	0x010a
        /*0be2*/ 	.byte	0x3f
	.zero		1


	//   ....[72]....
        /*0be4*/ 	.word	0x000122b0
        /*0be8*/ 	.word	0x0000000b
        /*0bec*/ 	.word	0x00016830
        /*0bf0*/ 	.short	0x010a
        /*0bf2*/ 	.byte	0x3f
	.zero		1


	//   ....[73]....
        /*0bf4*/ 	.word	0x00012310
        /*0bf8*/ 	.word	0x0000000b
        /*0bfc*/ 	.word	0x00016850
        /*0c00*/ 	.short	0x010a
        /*0c02*/ 	.byte	0x3f
	.zero		1


	//   ....[74]....
        /*0c04*/ 	.word	0x00012370
        /*0c08*/ 	.word	0x0000000d
        /*0c0c*/ 	.word	0x00016830
        /*0c10*/ 	.short	0x010a
        /*0c12*/ 	.byte	0x3f
	.zero		1


	//   ....[75]....
        /*0c14*/ 	.word	0x000123d0
        /*0c18*/ 	.word	0x0000000d
        /*0c1c*/ 	.word	0x00016850
        /*0c20*/ 	.short	0x010a
        /*0c22*/ 	.byte	0x3f
	.zero		1


	//   ....[76]....
        /*0c24*/ 	.word	0x00012430
        /*0c28*/ 	.word	0x00000006
        /*0c2c*/ 	.word	0x00016850
        /*0c30*/ 	.short	0x010a
        /*0c32*/ 	.byte	0x3f
	.zero		1


	//   ....[77]....
        /*0c34*/ 	.word	0x00012510
        /*0c38*/ 	.word	0x00000002
        /*0c3c*/ 	.word	0x00016840
        /*0c40*/ 	.short	0x010a
        /*0c42*/ 	.byte	0x3f
	.zero		1


	//   ....[78]....
        /*0c44*/ 	.word	0x00013d00
        /*0c48*/ 	.word	0x00000003
        /*0c4c*/ 	.word	0x00016820
        /*0c50*/ 	.short	0x010a
        /*0c52*/ 	.byte	0x3f
	.zero		1


	//   ....[79]....
        /*0c54*/ 	.word	0x00013d50
        /*0c58*/ 	.word	0x00000007
        /*0c5c*/ 	.word	0x00016840
        /*0c60*/ 	.short	0x010a
        /*0c62*/ 	.byte	0x3f
	.zero		1


	//   ....[80]....
        /*0c64*/ 	.word	0x00014720
        /*0c68*/ 	.word	0x00000007
        /*0c6c*/ 	.word	0x00016860
        /*0c70*/ 	.short	0x010a
        /*0c72*/ 	.byte	0x3f
	.zero		1


	//   ....[81]....
        /*0c74*/ 	.word	0x000150a0
        /*0c78*/ 	.word	0x00000000
        /*0c7c*/ 	.word	0x00016860
        /*0c80*/ 	.short	0x010a
        /*0c82*/ 	.byte	0x3f
	.zero		1


	//   ....[82]....
        /*0c84*/ 	.word	0x00015a20
        /*0c88*/ 	.word	0x00000007
        /*0c8c*/ 	.word	0x00016820
        /*0c90*/ 	.short	0x010a
        /*0c92*/ 	.byte	0x3f
	.zero		1


	//   ....[83]....
        /*0c94*/ 	.word	0x00015bc0
        /*0c98*/ 	.word	0x00000005
        /*0c9c*/ 	.word	0x00016840
        /*0ca0*/ 	.short	0x010a
        /*0ca2*/ 	.byte	0x3f
	.zero		1


	//   ....[84]....
        /*0ca4*/ 	.word	0x00015c10
        /*0ca8*/ 	.word	0x00000003
        /*0cac*/ 	.word	0x00016840
        /*0cb0*/ 	.short	0x010a
        /*0cb2*/ 	.byte	0x3f
	.zero		1


	//   ....[85]....
        /*0cb4*/ 	.word	0x00015c60
        /*0cb8*/ 	.word	0x00000005
        /*0cbc*/ 	.word	0x00016860
        /*0cc0*/ 	.short	0x010a
        /*0cc2*/ 	.byte	0x3f
	.zero		1


	//----- nvinfo : EIATTR_NUM_MBARRIERS
	.align		4
.L_1467:
        /*0cc4*/ 	.byte	0x03, 0x38
        /*0cc6*/ 	.short	0x0016


	//----- nvinfo : EIATTR_EXIT_INSTR_OFFSETS
	.align		4
        /*0cc8*/ 	.byte	0x04, 0x1c
        /*0cca*/ 	.short	(.L_1469 - .L_1468)


	//   ....[0]....
.L_1468:
        /*0ccc*/ 	.word	0x00012110


	//----- nvinfo : EIATTR_MAX_THREADS
	.align		4
.L_1469:
        /*0cd0*/ 	.byte	0x04, 0x05
        /*0cd2*/ 	.short	(.L_1471 - .L_1470)
.L_1470:
        /*0cd4*/ 	.word	0x00000200
        /*0cd8*/ 	.word	0x00000001
        /*0cdc*/ 	.word	0x00000001


	//----- nvinfo : EIATTR_CRS_STACK_SIZE
	.align		4
.L_1471:
        /*0ce0*/ 	.byte	0x04, 0x1e
        /*0ce2*/ 	.short	(.L_1473 - .L_1472)
.L_1472:
        /*0ce4*/ 	.word	0x00000000


	//----- nvinfo : EIATTR_CBANK_PARAM_SIZE
	.align		4
.L_1473:
        /*0ce8*/ 	.byte	0x03, 0x19
        /*0cea*/ 	.short	0x0a70


	//----- nvinfo : EIATTR_PARAM_CBANK
	.align		4
        /*0cec*/ 	.byte	0x04, 0x0a
        /*0cee*/ 	.short	(.L_1475 - .L_1474)
	.align		4
.L_1474:
        /*0cf0*/ 	.word	index@(.nv.constant0._ZN7cutlass13device_kernelIN5flash11enable_sm90INS1_16FlashAttnFwdSm90INS1_25CollectiveMainloopFwdSm90ILi2EN4cute5tupleIJNS5_1CILi1EEES8_S8_EEENS6_IJNS7_ILi192EEENS7_ILi128EEENS7_ILi64EEEEEELi64ENS_10bfloat16_tEfNS_4arch4Sm90ELb0ELb1ELb0ELb0ELb1ELb0ELb0ELb1ELb1ELb1ELb1ELb0EEENS1_21CollectiveEpilogueFwdINS6_IJSA_SC_SB_EEES9_SE_SG_Li384ELb0ELb1ELb1ELb0EEENS1_19SingleTileSchedulerILb0ELb1ELb1ELi192EEEEEEEEEvNT_6ParamsE)
        /*0cf4*/ 	.short	0x0210
        /*0cf6*/ 	.short	0x0a70


	//----- nvinfo : EIATTR_SW_WAR
	.align		4
.L_1475:
        /*0cf8*/ 	.byte	0x04, 0x36
        /*0cfa*/ 	.short	(.L_1477 - .L_1476)
.L_1476:
        /*0cfc*/ 	.word	0x00000008
.L_1477:


//--------------------- .nv.info._ZN7cutlass13device_kernelIN5flash11enable_sm90INS1_16FlashAttnFwdSm90INS1_25CollectiveMainloopFwdSm90ILi2EN4cute5tupleIJNS5_1CILi1EEES8_S8_EEENS6_IJNS7_ILi192EEENS7_ILi128EEENS7_ILi64EEEEEELi64ENS_10bfloat16_tEfNS_4arch4Sm90ELb0ELb1ELb0ELb1ELb1ELb0ELb0ELb1ELb1ELb1ELb1ELb0EEENS1_21CollectiveEpilogueFwdINS6_IJSA_SC_SB_EEES9_SE_SG_Li384ELb1ELb1ELb1ELb0EEENS1_36VarlenDynamicPersistentTileSchedulerILi192ELi128ELi384ELi128ELb1ELb1ELb1ELb1ELb0ELb1EEEEEEEEEvNT_6ParamsE --------------------------
	.section	.nv.info._ZN7cutlass13device_kernelIN5flash11enable_sm90INS1_16FlashAttnFwdSm90INS1_25CollectiveMainloopFwdSm90ILi2EN4cute5tupleIJNS5_1CILi1EEES8_S8_EEENS6_IJNS7_ILi192EEENS7_ILi128EEENS7_ILi64EEEEEELi64ENS_10bfloat16_tEfNS_4arch4Sm90ELb0ELb1ELb0ELb1ELb1ELb0ELb0ELb1ELb1ELb1ELb1ELb0EEENS1_21CollectiveEpilogueFwdINS6_IJSA_SC_SB_EEES9_SE_SG_Li384ELb1ELb1ELb1ELb0EEENS1_36VarlenDynamicPersistentTileSchedulerILi192ELi128ELi384ELi128ELb1ELb1ELb1ELb1ELb0ELb1EEEEEEEEEvNT_6ParamsE,"",@"SHT_CUDA_INFO"
	.sectionflags	@""
	.align	4


	//----- nvinfo : EIATTR_CUDA_API_VERSION
	.align		4
        /*0000*/ 	.byte	0x04, 0x37
        /*0002*/ 	.short	(.L_1479 - .L_1478)
.L_1478:
        /*0004*/ 	.word	0x00000082


	//----- nvinfo : EIATTR_KPARAM_INFO
	.align		4
.L_1479:
        /*0008*/ 	.byte	0x04, 0x17
        /*000a*/ 	.short	(.L_1481 - .L_1480)
.L_1480:
        /*000c*/ 	.word	0x00000000
        /*0010*/ 	.short	0x0000
        /*0012*/ 	.short	0x0070
        /*0014*/ 	.byte	0x00, 0xf0, 0x01, 0x2a


	//----- nvinfo : EIATTR_SPARSE_MMA_MASK
	.align		4
.L_1481:
        /*0018*/ 	.byte	0x03, 0x50
        /*001a*/ 	.short	0x0000


	//----- nvinfo : EIATTR_MAXREG_COUNT
	.align		4
        /*001c*/ 	.byte	0x03, 0x1b
        /*001e*/ 	.short	0x0080


	//----- nvinfo : EIATTR_NUM_BARRIERS
	.align		4
        /*0020*/ 	.byte	0x02, 0x4c
        /*0022*/ 	.byte	0x10
	.zero		1


	//----- nvinfo : EIATTR_EXTERNS
	.align		4
        /*0024*/ 	.byte	0x04, 0x0f
        /*0026*/ 	.short	(.L_1483 - .L_1482)


	//   ....[0]....
	.align		4
.L_1482:
        /*0028*/ 	.word	index@(__assertfail)


	//----- nvinfo : EIATTR_ANNOTATIONS
	.align		4
.L_1483:
        /*002c*/ 	.byte	0x04, 0x55
        /*002e*/ 	.short	(.L_1485 - .L_1484)


	//   ....[0]....
.L_1484:
        /* <DEDUP_REMOVED lines=22> */


	//----- nvinfo : EIATTR_MERCURY_ISA_VERSION
	.align		4
.L_1485:
        /*0178*/ 	.byte	0x03, 0x5f
        /*017a*/ 	.short	0x0101


	//----- nvinfo : EIATTR_UNUSED_LOAD_BYTE_OFFSET
	.align		4
        /*017c*/ 	.byte	0x04, 0x44
        /*017e*/ 	.short	(.L_1487 - .L_1486)


	//   ....[0]....
.L_1486:
        /*0180*/ 	.word	0x00000970
        /*0184*/ 	.word	0x0000fff0


	//   ....[1]....
        /*0188*/ 	.word	0x0000d510
        /*018c*/ 	.word	0x0000fff0


	//----- nvinfo : EIATTR_INT_WARP_WIDE_INSTR_OFFSETS
	.align		4
.L_1487:
        /*0190*/ 	.byte	0x04, 0x31
        /*0192*/ 	.short	(.L_1489 - .L_1488)


	//   ....[0]....
.L_1488:
        /*0194*/ 	.word	0x000000c0


	//   ....[1]....
        /*0198*/ 	.word	0x000000d0


	//   ....[2]....
        /*019c*/ 	.word	0x00000170


	//   ....[3]....
        /*01a0*/ 	.word	0x00011600


	//   ....[4]....
        /*01a4*/ 	.word	0x00011690


	//   ....[5]....
        /*01a8*/ 	.word	0x00014720


	//   ....[6]....
        /*01ac*/ 	.word	0x000147b0


	//----- nvinfo : EIATTR_COOP_GROUP_MASK_REGIDS
	.align		4
.L_1489:
        /*01b0*/ 	.byte	0x04, 0x29
        /*01b2*/ 	.short	(.L_1491 - .L_1490)


	//   ....[0]....
.L_1490:
        /*01b4*/ 	.word	0xffffffff


	//   ....[1]....
        /*01b8*/ 	.word	0xffffffff


	//   ....[2]....
        /*01bc*/ 	.word	0xffffffff


	//   ....[3]....
        /*01c0*/ 	.word	0xffffffff


	//   ....[4]....
        /*01c4*/ 	.word	0xffffffff


	//   ....[5]....
        /*01c8*/ 	.word	0xffffffff


	//   ....[6]....
        /*01cc*/ 	.word	0xffffffff


	//   ....[7]....
        /*01d0*/ 	.word	0xffffffff


	//   ....[8]....
        /*01d4*/ 	.word	0xffffffff


	//   ....[9]....
        /*01d8*/ 	.word	0xffffffff


	//   ....[10]....
        /*01dc*/ 	.word	0xffffffff


	//   ....[11]....
        /*01e0*/ 	.word	0xffffffff


	//   ....[12]....
        /*01e4*/ 	.word	0xffffffff


	//   ....[13]....
        /*01e8*/ 	.word	0xffffffff


	//   ....[14]....
        /*01ec*/ 	.word	0xffffffff


	//   ....[15]....
        /*01f0*/ 	.word	0xffffffff


	//   ....[16]....
        /*01f4*/ 	.word	0xffffffff


	//   ....[17]....
        /*01f8*/ 	.word	0xffffffff


	//   ....[18]....
        /*01fc*/ 	.word	0xffffffff


	//   ....[19]....
        /*0200*/ 	.word	0xffffffff


	//   ....[20]....
        /*0204*/ 	.word	0xffffffff


	//   ....[21]....
        /*0208*/ 	.word	0xffffffff


	//   ....[22]....
        /*020c*/ 	.word	0xffffffff


	//   ....[23]....
        /*0210*/ 	.word	0xffffffff


	//   ....[24]....
        /*0214*/ 	.word	0xffffffff


	//   ....[25]....
        /*0218*/ 	.word	0xffffffff


	//   ....[26]....
        /*021c*/ 	.word	0xffffffff


	//   ....[27]....
        /*0220*/ 	.word	0xffffffff


	//   ....[28]....
        /*0224*/ 	.word	0xffffffff


	//   ....[29]....
        /*0228*/ 	.word	0xffffffff


	//   ....[30]....
        /*022c*/ 	.word	0xffffffff


	//   ....[31]....
        /*0230*/ 	.word	0xffffffff


	//   ....[32]....
        /*0234*/ 	.word	0xffffffff


	//   ....[33]....
        /*0238*/ 	.word	0xffffffff


	//   ....[34]....
        /*023c*/ 	.word	0xffffffff


	//   ....[35]....
        /*0240*/ 	.word	0xffffffff


	//   ....[36]....
        /*0244*/ 	.word	0xffffffff


	//   ....[37]....
        /*0248*/ 	.word	0xffffffff


	//   ....[38]....
        /*024c*/ 	.word	0xffffffff


	//   ....[39]....
        /*0250*/ 	.word	0xffffffff


	//   ....[40]....
        /*0254*/ 	.word	0xffffffff


	//   ....[41]....
        /*0258*/ 	.word	0xffffffff


	//   ....[42]....
        /*025c*/ 	.word	0xffffffff


	//   ....[43]....
        /*0260*/ 	.word	0xffffffff


	//   ....[44]....
        /*0264*/ 	.word	0xffffffff


	//   ....[45]....
        /*0268*/ 	.word	0xffffffff


	//   ....[46]....
        /*026c*/ 	.word	0xffffffff


	//   ....[47]....
        /*0270*/ 	.word	0xffffffff


	//   ....[48]....
        /*0274*/ 	.word	0xffffffff


	//   ....[49]....
        /*0278*/ 	.word	0xffffffff


	//   ....[50]....
        /*027c*/ 	.word	0xffffffff


	//   ....[51]....
        /*0280*/ 	.word	0xffffffff


	//   ....[52]....
        /*0284*/ 	.word	0xffffffff


	//   ....[53]....
        /*0288*/ 	.word	0xffffffff


	//   ....[54]....
        /*028c*/ 	.word	0xffffffff


	//   ....[55]....
        /*0290*/ 	.word	0xffffffff


	//   ....[56]....
        /*0294*/ 	.word	0xffffffff


	//   ....[57]....
        /*0298*/ 	.word	0xffffffff


	//   ....[58]....
        /*029c*/ 	.word	0xffffffff


	//   ....[59]....
        /*02a0*/ 	.word	0xffffffff


	//   ....[60]....
        /*02a4*/ 	.word	0xffffffff


	//   ....[61]....
        /*02a8*/ 	.word	0xffffffff


	//   ....[62]....
        /*02ac*/ 	.word	0xffffffff


	//   ....[63]....
        /*02b0*/ 	.word	0xffffffff


	//   ....[64]....
        /*02b4*/ 	.word	0xffffffff


	//   ....[65]....
        /*02b8*/ 	.word	0xffffffff


	//   ....[66]....
        /*02bc*/ 	.word	0xffffffff


	//   ....[67]....
        /*02c0*/ 	.word	0xffffffff


	//   ....[68]....
        /*02c4*/ 	.word	0xffffffff


	//   ....[69]....
        /*02c8*/ 	.word	0xffffffff


	//   ....[70]....
        /*02cc*/ 	.word	0xffffffff


	//   ....[71]....
        /*02d0*/ 	.word	0xffffffff


	//   ....[72]....
        /*02d4*/ 	.word	0xffffffff


	//   ....[73]....
        /*02d8*/ 	.word	0xffffffff


	//   ....[74]....
        /*02dc*/ 	.word	0xffffffff


	//   ....[75]....
        /*02e0*/ 	.word	0xffffffff


	//   ....[76]....
        /*02e4*/ 	.word	0xffffffff


	//   ....[77]....
        /*02e8*/ 	.word	0xffffffff


	//   ....[78]....
        /*02ec*/ 	.word	0xffffffff


	//   ....[79]....
        /*02f0*/ 	.word	0xffffffff


	//   ....[80]....
        /*02f4*/ 	.word	0xffffffff


	//   ....[81]....
        /*02f8*/ 	.word	0xffffffff


	//   ....[82]....
        /*02fc*/ 	.word	0xffffffff


	//   ....[83]....
        /*0300*/ 	.word	0xffffffff


	//   ....[84]....
        /*0304*/ 	.word	0xffffffff


	//   ....[85]....
        /*0308*/ 	.word	0xffffffff


	//   ....[86]....
        /*030c*/ 	.word	0xffffffff


	//   ....[87]....
        /*0310*/ 	.word	0xffffffff


	//   ....[88]....
        /*0314*/ 	.word	0xffffffff


	//   ....[89]....
        /*0318*/ 	.word	0xffffffff


	//   ....[90]....
        /*031c*/ 	.word	0xffffffff


	//   ....[91]....
        /*0320*/ 	.word	0xffffffff


	//   ....[92]....
        /*0324*/ 	.word	0xffffffff


	//   ....[93]....
        /*0328*/ 	.word	0xffffffff


	//   ....[94]....
        /*032c*/ 	.word	0xffffffff


	//   ....[95]....
        /*0330*/ 	.word	0xffffffff


	//   ....[96]....
        /*0334*/ 	.word	0xffffffff


	//   ....[97]....
        /*0338*/ 	.word	0xffffffff


	//   ....[98]....
        /*033c*/ 	.word	0xffffffff


	//   ....[99]....
        /*0340*/ 	.word	0xffffffff


	//   ....[100]....
        /*0344*/ 	.word	0xffffffff


	//   ....[101]....
        /*0348*/ 	.word	0xffffffff


	//   ....[102]....
        /*034c*/ 	.word	0xffffffff


	//   ....[103]....
        /*0350*/ 	.word	0xffffffff


	//   ....[104]....
        /*0354*/ 	.word	0xffffffff


	//   ....[105]....
        /*0358*/ 	.word	0xffffffff


	//   ....[106]....
        /*035c*/ 	.word	0xffffffff


	//   ....[107]....
        /*0360*/ 	.word	0xffffffff


	//   ....[108]....
        /*0364*/ 	.word	0xffffffff


	//   ....[109]....
        /*0368*/ 	.word	0xffffffff


	//   ....[110]....
        /*036c*/ 	.word	0xffffffff


	//   ....[111]....
        /*0370*/ 	.word	0xffffffff


	//   ....[112]....
        /*0374*/ 	.word	0xffffffff


	//   ....[113]....
        /*0378*/ 	.word	0xffffffff


	//   ....[114]....
        /*037c*/ 	.word	0xffffffff


	//   ....[115]....
        /*0380*/ 	.word	0xffffffff


	//   ....[116]....
        /*0384*/ 	.word	0xffffffff


	//   ....[117]....
        /*0388*/ 	.word	0xffffffff


	//   ....[118]....
        /*038c*/ 	.word	0xffffffff


	//   ....[119]....
        /*0390*/ 	.word	0xffffffff


	//   ....[120]....
        /*0394*/ 	.word	0xffffffff


	//   ....[121]....
        /*0398*/ 	.word	0xffffffff


	//   ....[122]....
        /*039c*/ 	.word	0xffffffff


	//   ....[123]....
        /*03a0*/ 	.word	0xffffffff


	//   ....[124]....
        /*03a4*/ 	.word	0xffffffff


	//   ....[125]....
        /*03a8*/ 	.word	0xffffffff


	//   ....[126]....
        /*03ac*/ 	.word	0xffffffff


	//   ....[127]....
        /*03b0*/ 	.word	0xffffffff


	//   ....[128]....
        /*03b4*/ 	.word	0xffffffff


	//   ....[129]....
        /*03b8*/ 	.word	0xffffffff


	//   ....[130]....
        /*03bc*/ 	.word	0xffffffff


	//   ....[131]....
        /*03c0*/ 	.word	0xffffffff


	//   ....[132]....
        /*03c4*/ 	.word	0xffffffff


	//   ....[133]....
        /*03c8*/ 	.word	0xffffffff


	//   ....[134]....
        /*03cc*/ 	.word	0xffffffff


	//   ....[135]....
        /*03d0*/ 	.word	0xffffffff


	//   ....[136]....
        /*03d4*/ 	.word	0xffffffff


	//   ....[137]....
        /*03d8*/ 	.word	0xffffffff


	//   ....[138]....
        /*03dc*/ 	.word	0xffffffff


	//   ....[139]....
        /*03e0*/ 	.word	0xffffffff


	//   ....[140]....
        /*03e4*/ 	.word	0xffffffff


	//   ....[141]....
        /*03e8*/ 	.word	0xffffffff


	//   ....[142]....
        /*03ec*/ 	.word	0xffffffff


	//   ....[143]....
        /*03f0*/ 	.word	0xffffffff


	//   ....[144]....
        /*03f4*/ 	.word	0xffffffff


	//   ....[145]....
        /*03f8*/ 	.word	0xffffffff


	//   ....[146]....
        /*03fc*/ 	.word	0xffffffff


	//   ....[147]....
        /*0400*/ 	.word	0xffffffff


	//   ....[148]....
        /*0404*/ 	.word	0xffffffff


	//   ....[149]....
        /*0408*/ 	.word	0xffffffff


	//   ....[150]....
        /*040c*/ 	.word	0xffffffff


	//   ....[151]....
        /*0410*/ 	.word	0xffffffff


	//   ....[152]....
        /*0414*/ 	.word	0xffffffff


	//   ....[153]....
        /*0418*/ 	.word	0xffffffff


	//   ....[154]....
        /*041c*/ 	.word	0xffffffff


	//   ....[155]....
        /*0420*/ 	.word	0xffffffff


	//   ....[156]....
        /*0424*/ 	.word	0xffffffff


	//   ....[157]....
        /*0428*/ 	.word	0xffffffff


	//   ....[158]....
        /*042c*/ 	.word	0xffffffff


	//   ....[159]....
        /*0430*/ 	.word	0xffffffff


	//   ....[160]....
        /*0434*/ 	.word	0xffffffff


	//   ....[161]....
        /*0438*/ 	.word	0xffffffff


	//   ....[162]....
        /*043c*/ 	.word	0xffffffff


	//   ....[163]....
        /*0440*/ 	.word	0xffffffff


	//   ....[164]....
        /*0444*/ 	.word	0xffffffff


	//   ....[165]....
        /*0448*/ 	.word	0xffffffff


	//   ....[166]....
        /*044c*/ 	.word	0xffffffff


	//   ....[167]....
        /*0450*/ 	.word	0xffffffff


	//   ....[168]....
        /*0454*/ 	.word	0xffffffff


	//   ....[169]....
        /*0458*/ 	.word	0xffffffff


	//   ....[170]....
        /*045c*/ 	.word	0xffffffff


	//   ....[171]....
        /*0460*/ 	.word	0xffffffff


	//   ....[172]....
        /*0464*/ 	.word	0xffffffff


	//   ....[173]....
        /*0468*/ 	.word	0xffffffff


	//   ....[174]....
        /*046c*/ 	.word	0xffffffff


	//   ....[175]....
        /*0470*/ 	.word	0xffffffff


	//   ....[176]....
        /*0474*/ 	.word	0xffffffff


	//   ....[177]....
        /*0478*/ 	.word	0xffffffff


	//   ....[178]....
        /*047c*/ 	.word	0xffffffff


	//   ....[179]....
        /*0480*/ 	.word	0xffffffff


	//   ....[180]....
        /*0484*/ 	.word	0xffffffff


	//   ....[181]....
        /*0488*/ 	.word	0x0500000f


	//   ....[182]....
        /*048c*/ 	.word	0x0500000f


	//   ....[183]....
        /*0490*/ 	.word	0x0500000f


	//   ....[184]....
        /*0494*/ 	.word	0x0500000f


	//   ....[185]....
        /*0498*/ 	.word	0x0500000f


	//   ....[186]....
        /*049c*/ 	.word	0x0500000f


	//   ....[187]....
        /*04a0*/ 	.word	0x0500000f


	//   ....[188]....
        /*04a4*/ 	.word	0x0500000f


	//   ....[189]....
        /*04a8*/ 	.word	0x0500000f


	//   ....[190]....
        /*04ac*/ 	.word	0x0500000f


	//   ....[191]....
        /*04b0*/ 	.word	0x0500000f


	//   ....[192]....
        /*04b4*/ 	.word	0x0500000f


	//   ....[193]....
        /*04b8*/ 	.word	0x0500000f


	//   ....[194]....
        /*04bc*/ 	.word	0x0500000f


	//   ....[195]....
        /*04c0*/ 	.word	0x0500000f


	//   ....[196]....
        /*04c4*/ 	.word	0x0500000f


	//   ....[197]....
        /*04c8*/ 	.word	0x0500000f


	//   ....[198]....
        /*04cc*/ 	.word	0x0500000f


	//   ....[199]....
        /*04d0*/ 	.word	0x0500000f


	//   ....[200]....
        /*04d4*/ 	.word	0x0500000f


	//   ....[201]....
        /*04d8*/ 	.word	0x0500000f


	//   ....[202]....
        /*04dc*/ 	.word	0x0500000f


	//   ....[203]....
        /*04e0*/ 	.word	0x0500000f


	//   ....[204]....
        /*04e4*/ 	.word	0x0500000f


	//   ....[205]....
        /*04e8*/ 	.word	0x0500000f


	//   ....[206]....
        /*04ec*/ 	.word	0x0500000f


	//   ....[207]....
        /*04f0*/ 	.word	0x0500000f


	//   ....[208]....
        /*04f4*/ 	.word	0x0500000f


	//   ....[209]....
        /*04f8*/ 	.word	0x0500000f


	//   ....[210]....
        /*04fc*/ 	.word	0x0500000f


	//   ....[211]....
        /*0500*/ 	.word	0x0500000f


	//   ....[212]....
        /*0504*/ 	.word	0x0500000f


	//   ....[213]....
        /*0508*/ 	.word	0x0500000f


	//   ....[214]....
        /*050c*/ 	.word	0x0500000f


	//   ....[215]....
        /*0510*/ 	.word	0x0500000f


	//   ....[216]....
        /*0514*/ 	.word	0x0500000f


	//   ....[217]....
        /*0518*/ 	.word	0x0500000f


	//   ....[218]....
        /*051c*/ 	.word	0x0500000f


	//   ....[219]....
        /*0520*/ 	.word	0x0500000f


	//   ....[220]....
        /*0524*/ 	.word	0x0500000f


	//   ....[221]....
        /*0528*/ 	.word	0x0500000f


	//   ....[222]....
        /*052c*/ 	.word	0x0500000f


	//   ....[223]....
        /*0530*/ 	.word	0x0500000f


	//   ....[224]....
        /*0534*/ 	.word	0x0500000f


	//   ....[225]....
        /*0538*/ 	.word	0x0500000f


	//   ....[226]....
        /*053c*/ 	.word	0x0500000f


	//   ....[227]....
        /*0540*/ 	.word	0x0500000f


	//   ....[228]....
        /*0544*/ 	.word	0x0500000f


	//   ....[229]....
        /*0548*/ 	.word	0x0500000f


	//   ....[230]....
        /*054c*/ 	.word	0x0500000f


	//   ....[231]....
        /*0550*/ 	.word	0x0500000f


	//   ....[232]....
        /*0554*/ 	.word	0x0500000f


	//   ....[233]....
        /*0558*/ 	.word	0x0500000f


	//   ....[234]....
        /*055c*/ 	.word	0x0500000f


	//   ....[235]....
        /*0560*/ 	.word	0x0500000f


	//   ....[236]....
        /*0564*/ 	.word	0x0500000f


	//   ....[237]....
        /*0568*/ 	.word	0x0500000f


	//   ....[238]....
        /*056c*/ 	.word	0x0500000f


	//   ....[239]....
        /*0570*/ 	.word	0x0500000f


	//   ....[240]....
        /*0574*/ 	.word	0x0500000f


	//   ....[241]....
        /*0578*/ 	.word	0x0500000f


	//   ....[242]....
        /*057c*/ 	.word	0x0500000f


	//   ....[243]....
        /*0580*/ 	.word	0x0500000f


	//   ....[244]....
        /*0584*/ 	.word	0x0500000f


	//   ....[245]....
        /*0588*/ 	.word	0x0500000f


	//   ....[246]....
        /*058c*/ 	.word	0x0500000f


	//   ....[247]....
        /*0590*/ 	.word	0x0500000f


	//   ....[248]....
        /*0594*/ 	.word	0x0500000f


	//   ....[249]....
        /*0598*/ 	.word	0x0500000f


	//   ....[250]....
        /*059c*/ 	.word	0x0500000f


	//   ....[251]....
        /*05a0*/ 	.word	0x0500000f


	//   ....[252]....
        /*05a4*/ 	.word	0x0500000f


	//   ....[253]....
        /*05a8*/ 	.word	0x0500000f


	//   ....[254]....
        /*05ac*/ 	.word	0x0500000f


	//   ....[255]....
        /*05b0*/ 	.word	0x0500000f


	//   ....[0]....
        /*05b4*/ 	.word	0x0500000f


	//   ....[1]....
        /*05b8*/ 	.word	0x0500000f


	//   ....[2]....
        /*05bc*/ 	.word	0x0500000f


	//   ....[3]....
        /*05c0*/ 	.word	0x0500000f


	//   ....[4]....
        /*05c4*/ 	.word	0x0500000f


	//   ....[5]....
        /*05c8*/ 	.word	0x0500000f


	//   ....[6]....
        /*05cc*/ 	.word	0x0500000f


	//   ....[7]....
        /*05d0*/ 	.word	0x0500000f


	//   ....[8]....
        /*05d4*/ 	.word	0x0500000f


	//   ....[9]....
        /*05d8*/ 	.word	0x0500000f


	//   ....[10]....
        /*05dc*/ 	.word	0x0500000f


	//   ....[11]....
        /*05e0*/ 	.word	0x0500000f


	//   ....[12]....
        /*05e4*/ 	.word	0x0500000f


	//   ....[13]....
        /*05e8*/ 	.word	0x0500000f


	//   ....[14]....
        /*05ec*/ 	.word	0x0500000f


	//   ....[15]....
        /*05f0*/ 	.word	0x0500000f


	//   ....[16]....
        /*05f4*/ 	.word	0x0500000f


	//   ....[17]....
        /*05f8*/ 	.word	0x0500000f


	//   ....[18]....
        /*05fc*/ 	.word	0x0500000f


	//   ....[19]....
        /*0600*/ 	.word	0x0500000f


	//   ....[20]....
        /*0604*/ 	.word	0x0500000f


	//   ....[21]....
        /*0608*/ 	.word	0x0500000f


	//   ....[22]....
        /*060c*/ 	.word	0x0500000f


	//   ....[23]....
        /*0610*/ 	.word	0x0500000f


	//   ....[24]....
        /*0614*/ 	.word	0x0500000f


	//   ....[25]....
        /*0618*/ 	.word	0x0500000f


	//   ....[26]....
        /*061c*/ 	.word	0x0500000f


	//   ....[27]....
        /*0620*/ 	.word	0x0500000f


	//   ....[28]....
        /*0624*/ 	.word	0x0500000f


	//   ....[29]....
        /*0628*/ 	.word	0x0500000f


	//   ....[30]....
        /*062c*/ 	.word	0x0500000f


	//   ....[31]....
        /*0630*/ 	.word	0x0500000f


	//   ....[32]....
        /*0634*/ 	.word	0x0500000f


	//----- nvinfo : EIATTR_COOP_GROUP_INSTR_OFFSETS
	.align		4
.L_1491:
        /*0638*/ 	.byte	0x04, 0x28
        /*063a*/ 	.short	(.L_1493 - .L_1492)


	//   ....[0]....
.L_1492:
        /*063c*/ 	.word	0x00000080


	//   ....[1]....
        /*0640*/ 	.word	0x00000090


	//   ....[2]....
        /*0644*/ 	.word	0x000002d0


	//   ....[3]....
        /*0648*/ 	.word	0x00000430


	//   ....[4]....
        /*064c*/ 	.word	0x00000550


	//   ....[5]....
        /*0650*/ 	.word	0x000006b0


	//   ....[6]....
        /*0654*/ 	.word	0x00001c80


	//   ....[7]....
        /*0658*/ 	.word	0x00002300


	//   ....[8]....
        /*065c*/ 	.word	0x00003060


	//   ....[9]....
        /*0660*/ 	.word	0x000038b0


	//   ....[10]....
        /*0664*/ 	.word	0x000039c0


	//   ....[11]....
        /*0668*/ 	.word	0x00004220


	//   ....[12]....
        /*066c*/ 	.word	0x00004280


	//   ....[13]....
        /*0670*/ 	.word	0x000058c0


	//   ....[14]....
        /*0674*/ 	.word	0x00005ac0


	//   ....[15]....
        /*0678*/ 	.word	0x000066a0


	//   ....[16]....
        /*067c*/ 	.word	0x000067a0


	//   ....[17]....
        /*0680*/ 	.word	0x00006f90


	//   ....[18]....
        /*0684*/ 	.word	0x00007000


	//   ....[19]....
        /*0688*/ 	.word	0x00008cb0


	//   ....[20]....
        /*068c*/ 	.word	0x00008cc0


	//   ....[21]....
        /*0690*/ 	.word	0x00008cf0


	//   ....[22]....
        /*0694*/ 	.word	0x00008d00


	//   ....[23]....
        /*0698*/ 	.word	0x0000a6d0


	//   ....[24]....
        /*069c*/ 	.word	0x0000a8d0


	//   ....[25]....
        /*06a0*/ 	.word	0x0000b4b0


	//   ....[26]....
        /*06a4*/ 	.word	0x0000b5b0


	//   ....[27]....
        /*06a8*/ 	.word	0x0000bda0


	//   ....[28]....
        /*06ac*/ 	.word	0x0000be10


	//   ....[29]....
        /*06b0*/ 	.word	0x0000cdc0


	//   ....[30]....
        /*06b4*/ 	.word	0x0000cdf0


	//   ....[31]....
        /*06b8*/ 	.word	0x0000ceb0


	//   ....[32]....
        /*06bc*/ 	.word	0x0000cec0


	//   ....[33]....
        /*06c0*/ 	.word	0x0000ddb0


	//   ....[34]....
        /*06c4*/ 	.word	0x0000ddc0


	//   ....[35]....
        /*06c8*/ 	.word	0x0000ddd0


	//   ....[36]....
        /*06cc*/ 	.word	0x0000de10


	//   ....[37]....
        /*06d0*/ 	.word	0x0000e430


	//   ....[38]....
        /*06d4*/ 	.word	0x0000e470


	//   ....[39]....
        /*06d8*/ 	.word	0x0000e490


	//   ....[40]....
        /*06dc*/ 	.word	0x0000e4d0


	//   ....[41]....
        /*06e0*/ 	.word	0x0000e4f0


	//   ....[42]....
        /*06e4*/ 	.word	0x0000e500


	//   ....[43]....
        /*06e8*/ 	.word	0x0000e520


	//   ....[44]....
        /*06ec*/ 	.word	0x0000e540


	//   ....[45]....
        /*06f0*/ 	.word	0x0000e950


	//   ....[46]....
        /*06f4*/ 	.word	0x0000e980


	//   ....[47]....
        /*06f8*/ 	.word	0x0000ebc0


	//   ....[48]....
        /*06fc*/ 	.word	0x0000ebd0


	//   ....[49]....
        /*0700*/ 	.word	0x0000f720


	//   ....[50]....
        /*0704*/ 	.word	0x0000f750


	//   ....[51]....
        /*0708*/ 	.word	0x0000f790


	//   ....[52]....
        /*070c*/ 	.word	0x0000f7c0


	//   ....[53]....
        /*0710*/ 	.word	0x0000f7d0


	//   ....[54]....
        /*0714*/ 	.word	0x0000f7e0


	//   ....[55]....
        /*0718*/ 	.word	0x0000f7f0


	//   ....[56]....
        /*071c*/ 	.word	0x0000f810


	//   ....[57]....
        /*0720*/ 	.word	0x0000f980


	//   ....[58]....
        /*0724*/ 	.word	0x0000fb80


	//   ....[59]....
        /*0728*/ 	.word	0x0000fbb0


	//   ....[60]....
        /*072c*/ 	.word	0x0000fbe0


	//   ....[61]....
        /*0730*/ 	.word	0x0000fc10


	//   ....[62]....
        /*0734*/ 	.word	0x0000fc40


	//   ....[63]....
        /*0738*/ 	.word	0x0000fc70


	//   ....[64]....
        /*073c*/ 	.word	0x0000fdd0


	//   ....[65]....
        /*0740*/ 	.word	0x0000fe00


	//   ....[66]....
        /*0744*/ 	.word	0x0000fe30


	//   ....[67]....
        /*0748*/ 	.word	0x0000fe60


	//   ....[68]....
        /*074c*/ 	.word	0x0000fe90


	//   ....[69]....
        /*0750*/ 	.word	0x0000fec0


	//   ....[70]....
        /*0754*/ 	.word	0x0000ff50


	//   ....[71]....
        /*0758*/ 	.word	0x0000ff80


	//   ....[72]....
        /*075c*/ 	.word	0x0000ff90


	//   ....[73]....
        /*0760*/ 	.word	0x0000ffd0


	//   ....[74]....
        /*0764*/ 	.word	0x00012150


	//   ....[75]....
        /*0768*/ 	.word	0x00012170


	//   ....[76]....
        /*076c*/ 	.word	0x00012200


	//   ....[77]....
        /*0770*/ 	.word	0x00012220


	//   ....[78]....
        /*0774*/ 	.word	0x000122a0


	//   ....[79]....
        /*0778*/ 	.word	0x000122c0


	//   ....[80]....
        /*077c*/ 	.word	0x00012340


	//   ....[81]....
        /*0780*/ 	.word	0x00012360


	//   ....[82]....
        /*0784*/ 	.word	0x000123e0


	//   ....[83]....
        /*0788*/ 	.word	0x00012400


	//   ....[84]....
        /*078c*/ 	.word	0x00012480


	//   ....[85]....
        /*0790*/ 	.word	0x000124a0


	//   ....[86]....
        /*0794*/ 	.word	0x00012520


	//   ....[87]....
        /*0798*/ 	.word	0x00012540


	//   ....[88]....
        /*079c*/ 	.word	0x00012550


	//   ....[89]....
        /*07a0*/ 	.word	0x00012560


	//   ....[90]....
        /*07a4*/ 	.word	0x00012e10


	//   ....[91]....
        /*07a8*/ 	.word	0x00012e40


	//   ....[92]....
        /*07ac*/ 	.word	0x00012ee0


	//   ....[93]....
        /*07b0*/ 	.word	0x00012f00


	//   ....[94]....
        /*07b4*/ 	.word	0x00012f80


	//   ....[95]....
        /*07b8*/ 	.word	0x00012fa0


	//   ....[96]....
        /*07bc*/ 	.word	0x00013020


	//   ....[97]....
        /*07c0*/ 	.word	0x00013040


	//   ....[98]....
        /*07c4*/ 	.word	0x000130c0


	//   ....[99]....
        /*07c8*/ 	.word	0x000130e0


	//   ....[100]....
        /*07cc*/ 	.word	0x00013160


	//   ....[101]....
        /*07d0*/ 	.word	0x00013180


	//   ....[102]....
        /*07d4*/ 	.word	0x00013200


	//   ....[103]....
        /*07d8*/ 	.word	0x00013220


	//   ....[104]....
        /*07dc*/ 	.word	0x00013230


	//   ....[105]....
        /*07e0*/ 	.word	0x000132a0


	//   ....[106]....
        /*07e4*/ 	.word	0x000132f0


	//   ....[107]....
        /*07e8*/ 	.word	0x00013320


	//   ....[108]....
        /*07ec*/ 	.word	0x000133b0


	//   ....[109]....
        /*07f0*/ 	.word	0x000133c0


	//   ....[110]....
        /*07f4*/ 	.word	0x00013430


	//   ....[111]....
        /*07f8*/ 	.word	0x00013440


	//   ....[112]....
        /*07fc*/ 	.word	0x00013480


	//   ....[113]....
        /*0800*/ 	.word	0x000134a0


	//   ....[114]....
        /*0804*/ 	.word	0x00013be0


	//   ....[115]....
        /*0808*/ 	.word	0x00013c10


	//   ....[116]....
        /*080c*/ 	.word	0x00013c60


	//   ....[117]....
        /*0810*/ 	.word	0x00013c70


	//   ....[118]....
        /*0814*/ 	.word	0x00013cb0


	//   ....[119]....
        /*0818*/ 	.word	0x00013cc0


	//   ....[120]....
        /*081c*/ 	.word	0x00013d00


	//   ....[121]....
        /*0820*/ 	.word	0x00013d10


	//   ....[122]....
        /*0824*/ 	.word	0x00013d50


	//   ....[123]....
        /*0828*/ 	.word	0x00013d60


	//   ....[124]....
        /*082c*/ 	.word	0x00013da0


	//   ....[125]....
        /*0830*/ 	.word	0x00013db0


	//   ....[126]....
        /*0834*/ 	.word	0x00013df0


	//   ....[127]....
        /*0838*/ 	.word	0x00013e00


	//   ....[128]....
        /*083c*/ 	.word	0x00013e10


	//   ....[129]....
        /*0840*/ 	.word	0x00013e50


	//   ....[130]....
        /*0844*/ 	.word	0x00014110


	//   ....[131]....
        /*0848*/ 	.word	0x00014140


	//   ....[132]....
        /*084c*/ 	.word	0x000141a0


	//   ....[133]....
        /*0850*/ 	.word	0x000141b0


	//   ....[134]....
        /*0854*/ 	.word	0x00014200


	//   ....[135]....
        /*0858*/ 	.word	0x00014210


	//   ....[136]....
        /*085c*/ 	.word	0x00014260


	//   ....[137]....
        /*0860*/ 	.word	0x00014270


	//   ....[138]....
        /*0864*/ 	.word	0x000142c0


	//   ....[139]....
        /*0868*/ 	.word	0x000142d0


	//   ....[140]....
        /*086c*/ 	.word	0x00014320


	//   ....[141]....
        /*0870*/ 	.word	0x00014330


	//   ....[142]....
        /*0874*/ 	.word	0x00014380


	//   ....[143]....
        /*0878*/ 	.word	0x00014390


	//   ....[144]....
        /*087c*/ 	.word	0x000143a0


	//   ....[145]....
        /*0880*/ 	.word	0x000143e0


	//   ....[146]....
        /*0884*/ 	.word	0x00014970


	//   ....[147]....
        /*0888*/ 	.word	0x000149b0


	//   ....[148]....
        /*088c*/ 	.word	0x000149e0


	//   ....[149]....
        /*0890*/ 	.word	0x000149f0


	//   ....[150]....
        /*0894*/ 	.word	0x00014a00


	//   ....[151]....
        /*0898*/ 	.word	0x00014a10


	//   ....[152]....
        /*089c*/ 	.word	0x00014a30


	//   ....[153]....
        /*08a0*/ 	.word	0x00014a80


	//   ....[154]....
        /*08a4*/ 	.word	0x00014aa0


	//   ....[155]....
        /*08a8*/ 	.word	0x00014ae0


	//   ....[156]....
        /*08ac*/ 	.word	0x00014b00


	//   ....[157]....
        /*08b0*/ 	.word	0x00014b40


	//   ....[158]....
        /*08b4*/ 	.word	0x00014b60


	//   ....[159]....
        /*08b8*/ 	.word	0x00014bb0


	//   ....[160]....
        /*08bc*/ 	.word	0x00014be0


	//   ....[161]....
        /*08c0*/ 	.word	0x00014c40


	//   ....[162]....
        /*08c4*/ 	.word	0x00014ff0


	//   ....[163]....
        /*08c8*/ 	.word	0x00015020


	//   ....[164]....
        /*08cc*/ 	.word	0x00015080


	//   ....[165]....
        /*08d0*/ 	.word	0x000150b0


	//   ....[166]....
        /*08d4*/ 	.word	0x000150e0


	//   ....[167]....
        /*08d8*/ 	.word	0x00015110


	//   ....[168]....
        /*08dc*/ 	.word	0x00015140


	//   ....[169]....
        /*08e0*/ 	.word	0x00015170


	//   ....[170]....
        /*08e4*/ 	.word	0x00015310


	//   ....[171]....
        /*08e8*/ 	.word	0x00015340


	//   ....[172]....
        /*08ec*/ 	.word	0x00015370


	//   ....[173]....
        /*08f0*/ 	.word	0x000153a0


	//   ....[174]....
        /*08f4*/ 	.word	0x000153d0


	//   ....[175]....
        /*08f8*/ 	.word	0x00015400


	//   ....[176]....
        /*08fc*/ 	.word	0x000154c0


	//   ....[177]....
        /*0900*/ 	.word	0x000154e0


	//   ....[178]....
        /*0904*/ 	.word	0x00015500


	//   ....[179]....
        /*0908*/ 	.word	0x00015560


	//   ....[180]....
        /*090c*/ 	.word	0x00015f80


	//   ....[181]....
        /*0910*/ 	.word	0x000165e0


	//   ....[182]....
        /*0914*/ 	.word	0x000166d0


	//   ....[183]....
        /*0918*/ 	.word	0x00016770


	//   ....[184]....
        /*091c*/ 	.word	0x000167d0


	//   ....[185]....
        /*0920*/ 	.word	0x000168c0


	//   ....[186]....
        /*0924*/ 	.word	0x00016930


	//   ....[187]....
        /*0928*/ 	.word	0x00016a20


	//   ....[188]....
        /*092c*/ 	.word	0x00016a90


	//   ....[189]....
        /*0930*/ 	.word	0x00016b80


	//   ....[190]....
        /*0934*/ 	.word	0x00016bf0


	//   ....[191]....
        /*0938*/ 	.word	0x00016ce0


	//   ....[192]....
        /*093c*/ 	.word	0x00016d50


	//   ....[193]....
        /*0940*/ 	.word	0x00016e40


	//   ....[194]....
        /*0944*/ 	.word	0x00016eb0


	//   ....[195]....
        /*0948*/ 	.word	0x00016fa0


	//   ....[196]....
        /*094c*/ 	.word	0x00017010


	//   ....[197]....
        /*0950*/ 	.word	0x000170b0


	//   ....[198]....
        /*0954*/ 	.word	0x000171a0


	//   ....[199]....
        /*0958*/ 	.word	0x00017210


	//   ....[200]....
        /*095c*/ 	.word	0x00017270


	//   ....[201]....
        /*0960*/ 	.word	0x00017360


	//   ....[202]....
        /*0964*/ 	.word	0x000173c0


	//   ....[203]....
        /*0968*/ 	.word	0x000174c0


	//   ....[204]....
        /*096c*/ 	.word	0x00017520


	//   ....[205]....
        /*0970*/ 	.word	0x00017620


	//   ....[206]....
        /*0974*/ 	.word	0x00017680


	//   ....[207]....
        /*0978*/ 	.word	0x00017780


	//   ....[208]....
        /*097c*/ 	.word	0x000177e0


	//   ....[209]....
        /*0980*/ 	.word	0x000178e0


	//   ....[210]....
        /*0984*/ 	.word	0x00017940


	//   ....[211]....
        /*0988*/ 	.word	0x00017a40


	//   ....[212]....
        /*098c*/ 	.word	0x00017aa0


	//   ....[213]....
        /*0990*/ 	.word	0x00017b50


	//   ....[214]....
        /*0994*/ 	.word	0x00017c10


	//   ....[215]....
        /*0998*/ 	.word	0x00017cd0


	//   ....[216]....
        /*099c*/ 	.word	0x00017d30


	//   ....[217]....
        /*09a0*/ 	.word	0x00017e30


	//   ....[218]....
        /*09a4*/ 	.word	0x00017e90


	//   ....[219]....
        /*09a8*/ 	.word	0x00017f60


	//   ....[220]....
        /*09ac*/ 	.word	0x00017fc0


	//   ....[221]....
        /*09b0*/ 	.word	0x00018080


	//   ....[222]....
        /*09b4*/ 	.word	0x000181c0


	//   ....[223]....
        /*09b8*/ 	.word	0x00018260


	//   ....[224]....
        /*09bc*/ 	.word	0x000182d0


	//   ....[225]....
        /*09c0*/ 	.word	0x00018380


	//   ....[226]....
        /*09c4*/ 	.word	0x000183e0


	//   ....[227]....
        /*09c8*/ 	.word	0x00018490


	//   ....[228]....
        /*09cc*/ 	.word	0x000184f0


	//   ....[229]....
        /*09d0*/ 	.word	0x000185a0


	//   ....[230]....
        /*09d4*/ 	.word	0x00018600


	//   ....[231]....
        /*09d8*/ 	.word	0x000186b0


	//   ....[232]....
        /*09dc*/ 	.word	0x00018710


	//   ....[233]....
        /*09e0*/ 	.word	0x000187c0


	//   ....[234]....
        /*09e4*/ 	.word	0x00018820


	//   ....[235]....
        /*09e8*/ 	.word	0x000188d0


	//   ....[236]....
        /*09ec*/ 	.word	0x00018930


	//   ....[237]....
        /*09f0*/ 	.word	0x000189e0


	//   ....[238]....
        /*09f4*/ 	.word	0x00018ad0


	//   ....[239]....
        /*09f8*/ 	.word	0x00018b80


	//   ....[240]....
        /*09fc*/ 	.word	0x00018be0


	//   ....[241]....
        /*0a00*/ 	.word	0x00018ca0


	//   ....[242]....
        /*0a04*/ 	.word	0x00018d00


	//   ....[243]....
        /*0a08*/ 	.word	0x00018dc0


	//   ....[244]....
        /*0a0c*/ 	.word	0x00018e20


	//   ....[245]....
        /*0a10*/ 	.word	0x00018ee0


	//   ....[246]....
        /*0a14*/ 	.word	0x00018f40


	//   ....[247]....
        /*0a18*/ 	.word	0x00019000


	//   ....[248]....
        /*0a1c*/ 	.word	0x00019060


	//   ....[249]....
        /*0a20*/ 	.word	0x00019120


	//   ....[250]....
        /*0a24*/ 	.word	0x00019180


	//   ....[251]....
        /*0a28*/ 	.word	0x00019240


	//   ....[252]....
        /*0a2c*/ 	.word	0x000192a0


	//   ....[253]....
        /*0a30*/ 	.word	0x00019350


	//   ....[254]....
        /*0a34*/ 	.word	0x00019440


	//   ....[255]....
        /*0a38*/ 	.word	0x000194e0


	//   ....[0]....
        /*0a3c*/ 	.word	0x00019580


	//   ....[1]....
        /*0a40*/ 	.word	0x00019630


	//   ....[2]....
        /*0a44*/ 	.word	0x00019690


	//   ....[3]....
        /*0a48*/ 	.word	0x00019750


	//   ....[4]....
        /*0a4c*/ 	.word	0x000197b0


	//   ....[5]....
        /*0a50*/ 	.word	0x00019870


	//   ....[6]....
        /*0a54*/ 	.word	0x000198d0


	//   ....[7]....
        /*0a58*/ 	.word	0x00019990


	//   ....[8]....
        /*0a5c*/ 	.word	0x000199f0


	//   ....[9]....
        /*0a60*/ 	.word	0x00019ab0


	//   ....[10]....
        /*0a64*/ 	.word	0x00019b10


	//   ....[11]....
        /*0a68*/ 	.word	0x00019bd0


	//   ....[12]....
        /*0a6c*/ 	.word	0x00019c30


	//   ....[13]....
        /*0a70*/ 	.word	0x00019cd0


	//   ....[14]....
        /*0a74*/ 	.word	0x00019d60


	//   ....[15]....
        /*0a78*/ 	.word	0x00019e00


	//   ....[16]....
        /*0a7c*/ 	.word	0x00019f70


	//   ....[17]....
        /*0a80*/ 	.word	0x00019fe0


	//   ....[18]....
        /*0a84*/ 	.word	0x0001a050


	//   ....[19]....
        /*0a88*/ 	.word	0x0001a0c0


	//   ....[20]....
        /*0a8c*/ 	.word	0x0001a130


	//   ....[21]....
        /*0a90*/ 	.word	0x0001a1b0


	//   ....[22]....
        /*0a94*/ 	.word	0x0001a230


	//   ....[23]....
        /*0a98*/ 	.word	0x0001a2c0


	//   ....[24]....
        /*0a9c*/ 	.word	0x0001a330


	//   ....[25]....
        /*0aa0*/ 	.word	0x0001a3a0


	//   ....[26]....
        /*0aa4*/ 	.word	0x0001a410


	//   ....[27]....
        /*0aa8*/ 	.word	0x0001a490


	//   ....[28]....
        /*0aac*/ 	.word	0x0001a500


	//   ....[29]....
        /*0ab0*/ 	.word	0x0001a5b0


	//   ....[30]....
        /*0ab4*/ 	.word	0x0001a600


	//   ....[31]....
        /*0ab8*/ 	.word	0x0001a690


	//   ....[32]....
        /*0abc*/ 	.word	0x0001a7c0


	//----- nvinfo : EIATTR_REG_RECONFIG
	.align		4
.L_1493:
        /*0ac0*/ 	.byte	0x01, 0x54
	.zero		2


	//----- nvinfo : EIATTR_SYSCALL_OFFSETS
	.align		4
        /*0ac4*/ 	.byte	0x04, 0x46
        /*0ac6*/ 	.short	(.L_1495 - .L_1494)


	//   ....[0]....
.L_1494:
        /*0ac8*/ 	.word	0x00001e30


	//   ....[1]....
        /*0acc*/ 	.word	0x000117f0


	//   ....[2]....
        /*0ad0*/ 	.word	0x00011940


	//   ....[3]....
        /*0ad4*/ 	.word	0x00011a30


	//   ....[4]....
        /*0ad8*/ 	.word	0x00012910


	//----- nvinfo : EIATTR_MBARRIER_INSTR_OFFSETS
	.align		4
.L_1495:
        /*0adc*/ 	.byte	0x04, 0x39
        /*0ade*/ 	.short	(.L_1497 - .L_1496)


	//   ....[0]....
.L_1496:
        /*0ae0*/ 	.word	0x00000180
        /*0ae4*/ 	.word	0x000000ff
        /*0ae8*/ 	.word	0x00016800
        /*0aec*/ 	.short	0x0100
        /*0aee*/ 	.byte	0x08
	.zero		1


	//   ....[1]....
        /*0af0*/ 	.word	0x00000190
        /*0af4*/ 	.word	0x000000ff
        /*0af8*/ 	.word	0x00016820
        /*0afc*/ 	.short	0x0100
        /*0afe*/ 	.byte	0x08
	.zero		1


	//   ....[2]....
        /*0b00*/ 	.word	0x00000280
        /*0b04*/ 	.word	0x000000ff
        /*0b08*/ 	.word	0x00016830
        /*0b0c*/ 	.short	0x0100
        /*0b0e*/ 	.byte	0x08
	.zero		1


	//   ....[3]....
        /*0b10*/ 	.word	0x00000290
        /*0b14*/ 	.word	0x000000ff
        /*0b18*/ 	.word	0x00016840
        /*0b1c*/ 	.short	0x0100
        /*0b1e*/ 	.byte	0x08
	.zero		1


	//   ....[4]....
        /*0b20*/ 	.word	0x000002a0
        /*0b24*/ 	.word	0x000000ff
        /*0b28*/ 	.word	0x00016838
        /*0b2c*/ 	.short	0x0100
        /*0b2e*/ 	.byte	0x08
	.zero		1


	//   ....[5]....
        /*0b30*/ 	.word	0x000002b0
        /*0b34*/ 	.word	0x000000ff
        /*0b38*/ 	.word	0x00016848
        /*0b3c*/ 	.short	0x0100
        /*0b3e*/ 	.byte	0x08
	.zero		1


	//   ....[6]....
        /*0b40*/ 	.word	0x000003e0
        /*0b44*/ 	.word	0x000000ff
        /*0b48*/ 	.word	0x00016850
        /*0b4c*/ 	.short	0x0100
        /*0b4e*/ 	.byte	0x08
	.zero		1


	//   ....[7]....
        /*0b50*/ 	.word	0x000003f0
        /*0b54*/ 	.word	0x000000ff
        /*0b58*/ 	.word	0x00016860
        /*0b5c*/ 	.short	0x0100
        /*0b5e*/ 	.byte	0x08
	.zero		1


	//   ....[8]....
        /*0b60*/ 	.word	0x00000400
        /*0b64*/ 	.word	0x000000ff
        /*0b68*/ 	.word	0x00016858
        /*0b6c*/ 	.short	0x0100
        /*0b6e*/ 	.byte	0x08
	.zero		1


	//   ....[9]....
        /*0b70*/ 	.word	0x00000410
        /*0b74*/ 	.word	0x000000ff
        /*0b78*/ 	.word	0x00016868
        /*0b7c*/ 	.short	0x0100
        /*0b7e*/ 	.byte	0x08
	.zero		1


	//   ....[10]....
        /*0b80*/ 	.word	0x00000500
        /*0b84*/ 	.word	0x000000ff
        /*0b88*/ 	.word	0x00016870
        /*0b8c*/ 	.short	0x0100
        /*0b8e*/ 	.byte	0x06
	.zero		1


	//   ....[11]....
        /*0b90*/ 	.word	0x00000510
        /*0b94*/ 	.word	0x000000ff
        /*0b98*/ 	.word	0x00016880
        /*0b9c*/ 	.short	0x0100
        /*0b9e*/ 	.byte	0x06
	.zero		1


	//   ....[12]....
        /*0ba0*/ 	.word	0x00000520
        /*0ba4*/ 	.word	0x000000ff
        /*0ba8*/ 	.word	0x00016878
        /*0bac*/ 	.short	0x0100
        /*0bae*/ 	.byte	0x06
	.zero		1


	//   ....[13]....
        /*0bb0*/ 	.word	0x00000530
        /*0bb4*/ 	.word	0x000000ff
        /*0bb8*/ 	.word	0x00016888
        /*0bbc*/ 	.short	0x0100
        /*0bbe*/ 	.byte	0x06
	.zero		1


	//   ....[14]....
        /*0bc0*/ 	.word	0x00000660
        /*0bc4*/ 	.word	0x000000ff
        /*0bc8*/ 	.word	0x00016890
        /*0bcc*/ 	.short	0x0100
        /*0bce*/ 	.byte	0x08
	.zero		1


	//   ....[15]....
        /*0bd0*/ 	.word	0x00000670
        /*0bd4*/ 	.word	0x000000ff
        /*0bd8*/ 	.word	0x000168a0
        /*0bdc*/ 	.short	0x0100
        /*0bde*/ 	.byte	0x08
	.zero		1


	//   ....[16]....
        /*0be0*/ 	.word	0x00000680
        /*0be4*/ 	.word	0x000000ff
        /*0be8*/ 	.word	0x00016898
        /*0bec*/ 	.short	0x0100
        /*0bee*/ 	.byte	0x08
	.zero		1


	//   ....[17]....
        /*0bf0*/ 	.word	0x00000690
        /*0bf4*/ 	.word	0x000000ff
        /*0bf8*/ 	.word	0x000168a8
        /*0bfc*/ 	.short	0x0100
        /*0bfe*/ 	.byte	0x08
	.zero		1


	//   ....[18]....
        /*0c00*/ 	.word	0x000007d0
        /*0c04*/ 	.word	0x000000ff
        /*0c08*/ 	.word	0x000168b0
        /*0c0c*/ 	.short	0x0100
        /*0c0e*/ 	.byte	0x08
	.zero		1


	//   ....[19]....
        /*0c10*/ 	.word	0x000007e0
        /*0c14*/ 	.word	0x000000ff
        /*0c18*/ 	.word	0x000168c0
        /*0c1c*/ 	.short	0x0100
        /*0c1e*/ 	.byte	0x08
	.zero		1


	//   ....[20]....
        /*0c20*/ 	.word	0x000007f0
        /*0c24*/ 	.word	0x000000ff
        /*0c28*/ 	.word	0x000168b8
        /*0c2c*/ 	.short	0x0100
        /*0c2e*/ 	.byte	0x08
	.zero		1


	//   ....[21]....
        /*0c30*/ 	.word	0x00000800
        /*0c34*/ 	.word	0x000000ff
        /*0c38*/ 	.word	0x000168c8
        /*0c3c*/ 	.short	0x0100
        /*0c3e*/ 	.byte	0x08
	.zero		1


	//   ....[22]....
        /*0c40*/ 	.word	0x00001eb0
        /*0c44*/ 	.word	0x000000ff
        /*0c48*/ 	.word	0x00016800
        /*0c4c*/ 	.short	0x010a
        /*0c4e*/ 	.byte	0x2d
	.zero		1


	//   ....[23]....
        /*0c50*/ 	.word	0x00001f30
        /*0c54*/ 	.word	0x00000003
        /*0c58*/ 	.word	0x00016830
        /*0c5c*/ 	.short	0x010a
        /*0c5e*/ 	.byte	0x3f
	.zero		1


	//   ....[24]....
        /*0c60*/ 	.word	0x00001f70
        /*0c64*/ 	.word	0x00000003
        /*0c68*/ 	.word	0x00016830
        /*0c6c*/ 	.short	0x010a
        /*0c6e*/ 	.byte	0x3f
	.zero		1


	//   ....[25]....
        /*0c70*/ 	.word	0x00002310
        /*0c74*/ 	.word	0x000000ff
        /*0c78*/ 	.word	0x00000000
        /*0c7c*/ 	.short	0x0101
        /*0c7e*/ 	.byte	0x06
	.zero		1


	//   ....[26]....
        /*0c80*/ 	.word	0x000051a0
        /*0c84*/ 	.word	0x000000ff
        /*0c88*/ 	.word	0x00016830
        /*0c8c*/ 	.short	0x010a
        /*0c8e*/ 	.byte	0x06
	.zero		1


	//   ....[27]....
        /*0c90*/ 	.word	0x000051e0
        /*0c94*/ 	.word	0x000000ff
        /*0c98*/ 	.word	0x00016830
        /*0c9c*/ 	.short	0x010a
        /*0c9e*/ 	.byte	0x06
	.zero		1


	//   ....[28]....
        /*0ca0*/ 	.word	0x00005410
        /*0ca4*/ 	.word	0x000000ff
        /*0ca8*/ 	.word	0x00016850
        /*0cac*/ 	.short	0x010a
        /*0cae*/ 	.byte	0x06
	.zero		1


	//   ....[29]....
        /*0cb0*/ 	.word	0x00005450
        /*0cb4*/ 	.word	0x000000ff
        /*0cb8*/ 	.word	0x00016850
        /*0cbc*/ 	.short	0x010a
        /*0cbe*/ 	.byte	0x06
	.zero		1


	//   ....[30]....
        /*0cc0*/ 	.word	0x00005880
        /*0cc4*/ 	.word	0x000000ff
        /*0cc8*/ 	.word	0x00000000
        /*0ccc*/ 	.short	0x0101
        /*0cce*/ 	.byte	0x06
	.zero		1


	//   ....[31]....
        /*0cd0*/ 	.word	0x00007b20
        /*0cd4*/ 	.word	0x000000ff
        /*0cd8*/ 	.word	0x00000000
        /*0cdc*/ 	.short	0x0101
        /*0cde*/ 	.byte	0x06
	.zero		1


	//   ....[32]....
        /*0ce0*/ 	.word	0x00008260
        /*0ce4*/ 	.word	0x000000ff
        /*0ce8*/ 	.word	0x00016830
        /*0cec*/ 	.short	0x010a
        /*0cee*/ 	.byte	0x06
	.zero		1


	//   ....[33]....
        /*0cf0*/ 	.word	0x000082a0
        /*0cf4*/ 	.word	0x000000ff
        /*0cf8*/ 	.word	0x00016830
        /*0cfc*/ 	.short	0x010a
        /*0cfe*/ 	.byte	0x06
	.zero		1


	//   ....[34]....
        /*0d00*/ 	.word	0x000084d0
        /*0d04*/ 	.word	0x000000ff
        /*0d08*/ 	.word	0x00016850
        /*0d0c*/ 	.short	0x010a
        /*0d0e*/ 	.byte	0x06
	.zero		1


	//   ....[35]....
        /*0d10*/ 	.word	0x00008510
        /*0d14*/ 	.word	0x000000ff
        /*0d18*/ 	.word	0x00016850
        /*0d1c*/ 	.short	0x010a
        /*0d1e*/ 	.byte	0x06
	.zero		1


	//   ....[36]....
        /*0d20*/ 	.word	0x00008940
        /*0d24*/ 	.word	0x000000ff
        /*0d28*/ 	.word	0x00000000
        /*0d2c*/ 	.short	0x0101
        /*0d2e*/ 	.byte	0x06
	.zero		1


	//   ....[37]....
        /*0d30*/ 	.word	0x00009ae0
        /*0d34*/ 	.word	0x000000ff
        /*0d38*/ 	.word	0x00000000
        /*0d3c*/ 	.short	0x0101
        /*0d3e*/ 	.byte	0x06
	.zero		1


	//   ....[38]....
        /*0d40*/ 	.word	0x00009fe0
        /*0d44*/ 	.word	0x000000ff
        /*0d48*/ 	.word	0x00016830
        /*0d4c*/ 	.short	0x010a
        /*0d4e*/ 	.byte	0x06
	.zero		1


	//   ....[39]....
        /*0d50*/ 	.word	0x0000a020
        /*0d54*/ 	.word	0x000000ff
        /*0d58*/ 	.word	0x00016830
        /*0d5c*/ 	.short	0x010a
        /*0d5e*/ 	.byte	0x06
	.zero		1


	//   ....[40]....
        /*0d60*/ 	.word	0x0000a220
        /*0d64*/ 	.word	0x000000ff
        /*0d68*/ 	.word	0x00016850
        /*0d6c*/ 	.short	0x010a
        /*0d6e*/ 	.byte	0x06
	.zero		1


	//   ....[41]....
        /*0d70*/ 	.word	0x0000a260
        /*0d74*/ 	.word	0x000000ff
        /*0d78*/ 	.word	0x00016850
        /*0d7c*/ 	.short	0x010a
        /*0d7e*/ 	.byte	0x06
	.zero		1


	//   ....[42]....
        /*0d80*/ 	.word	0x0000a690
        /*0d84*/ 	.word	0x000000ff
        /*0d88*/ 	.word	0x00000000
        /*0d8c*/ 	.short	0x0101
        /*0d8e*/ 	.byte	0x06
	.zero		1


	//   ....[43]....
        /*0d90*/ 	.word	0x0000c930
        /*0d94*/ 	.word	0x000000ff
        /*0d98*/ 	.word	0x00000000
        /*0d9c*/ 	.short	0x0101
        /*0d9e*/ 	.byte	0x06
	.zero		1


	//   ....[44]....
        /*0da0*/ 	.word	0x0000cd30
        /*0da4*/ 	.word	0x000000ff
        /*0da8*/ 	.word	0x00016850
        /*0dac*/ 	.short	0x010a
        /*0dae*/ 	.byte	0x05
	.zero		1


	//   ....[45]....
        /*0db0*/ 	.word	0x0000cd70
        /*0db4*/ 	.word	0x000000ff
        /*0db8*/ 	.word	0x00016850
        /*0dbc*/ 	.short	0x010a
        /*0dbe*/ 	.byte	0x05
	.zero		1


	//   ....[46]....
        /*0dc0*/ 	.word	0x0000d2f0
        /*0dc4*/ 	.word	0x000000ff
        /*0dc8*/ 	.word	0x00000000
        /*0dcc*/ 	.short	0x0101
        /*0dce*/ 	.byte	0x04
	.zero		1


	//   ....[47]....
        /*0dd0*/ 	.word	0x0000e2e0
        /*0dd4*/ 	.word	0x00000000
        /*0dd8*/ 	.word	0x00000000
        /*0ddc*/ 	.short	0x0101
        /*0dde*/ 	.byte	0x3f
	.zero		1


	//   ....[48]....
        /*0de0*/ 	.word	0x0000e970
        /*0de4*/ 	.word	0x00000006
        /*0de8*/ 	.word	0x00000000
        /*0dec*/ 	.short	0x0101
        /*0dee*/ 	.byte	0x3f
	.zero		1


	//   ....[49]....
        /*0df0*/ 	.word	0x00011ef0
        /*0df4*/ 	.word	0x00000005
        /*0df8*/ 	.word	0x00016840
        /*0dfc*/ 	.short	0x010a
        /*0dfe*/ 	.byte	0x3f
	.zero		1


	//   ....[50]....
        /*0e00*/ 	.word	0x00012660
        /*0e04*/ 	.word	0x00000005
        /*0e08*/ 	.word	0x00016830
        /*0e0c*/ 	.short	0x0107
        /*0e0e*/ 	.byte	0x3f
	.zero		1


	//   ....[51]....
        /*0e10*/ 	.word	0x00012730
        /*0e14*/ 	.word	0x00000005
        /*0e18*/ 	.word	0x00016830
        /*0e1c*/ 	.short	0x0101
        /*0e1e*/ 	.byte	0x3f
	.zero		1


	//   ....[52]....
        /*0e20*/ 	.word	0x00013540
        /*0e24*/ 	.word	0x00000016
        /*0e28*/ 	.word	0x00016800
        /*0e2c*/ 	.short	0x0107
        /*0e2e*/ 	.byte	0x3f
	.zero		1


	//   ....[53]....
        /*0e30*/ 	.word	0x00013640
        /*0e34*/ 	.word	0x00000016
        /*0e38*/ 	.word	0x00016800
        /*0e3c*/ 	.short	0x0101
        /*0e3e*/ 	.byte	0x3f
	.zero		1


	//   ....[54]....
        /*0e40*/ 	.word	0x00013670
        /*0e44*/ 	.word	0x00000016
        /*0e48*/ 	.word	0x00016820
        /*0e4c*/ 	.short	0x010a
        /*0e4e*/ 	.byte	0x3f
	.zero		1


	//   ....[55]....
        /*0e50*/ 	.word	0x00013a00
        /*0e54*/ 	.word	0x00000005
        /*0e58*/ 	.word	0x00016840
        /*0e5c*/ 	.short	0x010a
        /*0e5e*/ 	.byte	0x3f
	.zero		1


	//   ....[56]....
        /*0e60*/ 	.word	0x00013ed0
        /*0e64*/ 	.word	0x00000005
        /*0e68*/ 	.word	0x00016830
        /*0e6c*/ 	.short	0x0107
        /*0e6e*/ 	.byte	0x3f
	.zero		1


	//   ....[57]....
        /*0e70*/ 	.word	0x00013f90
        /*0e74*/ 	.word	0x00000005
        /*0e78*/ 	.word	0x00016830
        /*0e7c*/ 	.short	0x0101
        /*0e7e*/ 	.byte	0x3f
	.zero		1


	//   ....[58]....
        /*0e80*/ 	.word	0x00013ff0
        /*0e84*/ 	.word	0x00000005
        /*0e88*/ 	.word	0x00016860
        /*0e8c*/ 	.short	0x010a
        /*0e8e*/ 	.byte	0x3f
	.zero		1


	//   ....[59]....
        /*0e90*/ 	.word	0x000144d0
        /*0e94*/ 	.word	0x00000005
        /*0e98*/ 	.word	0x00016850
        /*0e9c*/ 	.short	0x0107
        /*0e9e*/ 	.byte	0x3f
	.zero		1


	//   ....[60]....
        /*0ea0*/ 	.word	0x00014640
        /*0ea4*/ 	.word	0x00000005
        /*0ea8*/ 	.word	0x00016850
        /*0eac*/ 	.short	0x0101
        /*0eae*/ 	.byte	0x3f
	.zero		1


	//   ....[61]....
        /*0eb0*/ 	.word	0x00014860
        /*0eb4*/ 	.word	0x00000000
        /*0eb8*/ 	.word	0x00016860
        /*0ebc*/ 	.short	0x010a
        /*0ebe*/ 	.byte	0x3f
	.zero		1


	//   ....[62]....
        /*0ec0*/ 	.word	0x00014cf0
        /*0ec4*/ 	.word	0x00000000
        /*0ec8*/ 	.word	0x00016850
        /*0ecc*/ 	.short	0x0107
        /*0ece*/ 	.byte	0x3f
	.zero		1


	//   ....[63]....
        /*0ed0*/ 	.word	0x00014db0
        /*0ed4*/ 	.word	0x00000000
        /*0ed8*/ 	.word	0x00016850
        /*0edc*/ 	.short	0x0101
        /*0ede*/ 	.byte	0x3f
	.zero		1


	//   ....[64]....
        /*0ee0*/ 	.word	0x00015f00
        /*0ee4*/ 	.word	0x00000004
        /*0ee8*/ 	.word	0x00016820
        /*0eec*/ 	.short	0x010a
        /*0eee*/ 	.byte	0x3f
	.zero		1


	//   ....[65]....
        /*0ef0*/ 	.word	0x00016080
        /*0ef4*/ 	.word	0x00000005
        /*0ef8*/ 	.word	0x00016840
        /*0efc*/ 	.short	0x010a
        /*0efe*/ 	.byte	0x3f
	.zero		1


	//   ....[66]....
        /*0f00*/ 	.word	0x00016120
        /*0f04*/ 	.word	0x00000019
        /*0f08*/ 	.word	0x00016840
        /*0f0c*/ 	.short	0x010a
        /*0f0e*/ 	.byte	0x3f
	.zero		1


	//   ....[67]....
        /*0f10*/ 	.word	0x00016160
        /*0f14*/ 	.word	0x00000005
        /*0f18*/ 	.word	0x00016860
        /*0f1c*/ 	.short	0x010a
        /*0f1e*/ 	.byte	0x3f
	.zero		1


	//   ....[68]....
        /*0f20*/ 	.word	0x000161a0
        /*0f24*/ 	.word	0x00000019
        /*0f28*/ 	.word	0x00016860
        /*0f2c*/ 	.short	0x010a
        /*0f2e*/ 	.byte	0x3f
	.zero		1


	//   ....[69]....
        /*0f30*/ 	.word	0x00016210
        /*0f34*/ 	.word	0x00000003
        /*0f38*/ 	.word	0x00016800
        /*0f3c*/ 	.short	0x010a
        /*0f3e*/ 	.byte	0x3f
	.zero		1


	//   ....[70]....
        /*0f40*/ 	.word	0x00016260
        /*0f44*/ 	.word	0x00000003
        /*0f48*/ 	.word	0x00016830
        /*0f4c*/ 	.short	0x010a
        /*0f4e*/ 	.byte	0x3f
	.zero		1


	//   ....[71]....
        /*0f50*/ 	.word	0x000162c0
        /*0f54*/ 	.word	0x00000005
        /*0f58*/ 	.word	0x00016830
        /*0f5c*/ 	.short	0x010a
        /*0f5e*/ 	.byte	0x3f
	.zero		1


	//   ....[72]....
        /*0f60*/ 	.word	0x00016320
        /*0f64*/ 	.word	0x00000005
        /*0f68*/ 	.word	0x00016850
        /*0f6c*/ 	.short	0x010a
        /*0f6e*/ 	.byte	0x3f
	.zero		1


	//   ....[73]....
        /*0f70*/ 	.word	0x00016380
        /*0f74*/ 	.word	0x00000005
        /*0f78*/ 	.word	0x00016830
        /*0f7c*/ 	.short	0x010a
        /*0f7e*/ 	.byte	0x3f
	.zero		1


	//   ....[74]....
        /*0f80*/ 	.word	0x000163e0
        /*0f84*/ 	.word	0x00000005
        /*0f88*/ 	.word	0x00016850
        /*0f8c*/ 	.short	0x010a
        /*0f8e*/ 	.byte	0x3f
	.zero		1


	//   ....[75]....
        /*0f90*/ 	.word	0x00016440
        /*0f94*/ 	.word	0x00000005
        /*0f98*/ 	.word	0x00016830
        /*0f9c*/ 	.short	0x010a
        /*0f9e*/ 	.byte	0x3f
	.zero		1


	//   ....[76]....
        /*0fa0*/ 	.word	0x000164a0
        /*0fa4*/ 	.word	0x00000005
        /*0fa8*/ 	.word	0x00016850
        /*0fac*/ 	.short	0x010a
        /*0fae*/ 	.byte	0x3f
	.zero		1


	//   ....[77]....
        /*0fb0*/ 	.word	0x00016500
        /*0fb4*/ 	.word	0x00000007
        /*0fb8*/ 	.word	0x00016850
        /*0fbc*/ 	.short	0x010a
        /*0fbe*/ 	.byte	0x3f
	.zero		1


	//   ....[78]....
        /*0fc0*/ 	.word	0x00016620
        /*0fc4*/ 	.word	0x00000005
        /*0fc8*/ 	.word	0x00016840
        /*0fcc*/ 	.short	0x010a
        /*0fce*/ 	.byte	0x3f
	.zero		1


	//   ....[79]....
        /*0fd0*/ 	.word	0x000180c0
        /*0fd4*/ 	.word	0x00000016
        /*0fd8*/ 	.word	0x00016820
        /*0fdc*/ 	.short	0x010a
        /*0fde*/ 	.byte	0x3f
	.zero		1


	//   ....[80]....
        /*0fe0*/ 	.word	0x00018110
        /*0fe4*/ 	.word	0x00000005
        /*0fe8*/ 	.word	0x00016840
        /*0fec*/ 	.short	0x010a
        /*0fee*/ 	.byte	0x3f
	.zero		1


	//   ....[81]....
        /*0ff0*/ 	.word	0x00018a20
        /*0ff4*/ 	.word	0x00000005
        /*0ff8*/ 	.word	0x00016860
        /*0ffc*/ 	.short	0x010a
        /*0ffe*/ 	.byte	0x3f
	.zero		1


	//   ....[82]....
        /*1000*/ 	.word	0x00019390
        /*1004*/ 	.word	0x00000000
        /*1008*/ 	.word	0x00016860
        /*100c*/ 	.short	0x010a
        /*100e*/ 	.byte	0x3f
	.zero		1


	//   ....[83]....
        /*1010*/ 	.word	0x0001a6e0
        /*1014*/ 	.word	0x00000004
        /*1018*/ 	.word	0x00016820
        /*101c*/ 	.short	0x010a
        /*101e*/ 	.byte	0x3f
	.zero		1


	//   ....[84]....
        /*1020*/ 	.word	0x0001a880
        /*1024*/ 	.word	0x00000005
        /*1028*/ 	.word	0x00016840
        /*102c*/ 	.short	0x010a
        /*102e*/ 	.byte	0x3f
	.zero		1


	//   ....[85]....
        /*1030*/ 	.word	0x0001a8d0
        /*1034*/ 	.word	0x00000019
        /*1038*/ 	.word	0x00016840
        /*103c*/ 	.short	0x010a
        /*103e*/ 	.byte	0x3f
	.zero		1


	//   ....[86]....
        /*1040*/ 	.word	0x0001a920
        /*1044*/ 	.word	0x00000005
        /*1048*/ 	.word	0x00016860
        /*104c*/ 	.short	0x010a
        /*104e*/ 	.byte	0x3f
	.zero		1


	//----- nvinfo : EIATTR_NUM_MBARRIERS
	.align		4
.L_1497:
        /*1050*/ 	.byte	0x03, 0x38
        /*1052*/ 	.short	0x0016


	//----- nvinfo : EIATTR_EXIT_INSTR_OFFSETS
	.align		4
        /*1054*/ 	.byte	0x04, 0x1c
        /*1056*/ 	.short	(.L_1499 - .L_1498)


	//   ....[0]....
.L_1498:
        /*1058*/ 	.word	0x000009b0


	//   ....[1]....
        /*105c*/ 	.word	0x0000f920


	//   ....[2]....
        /*1060*/ 	.word	0x000161f0


	//----- nvinfo : EIATTR_MAX_THREADS
	.align		4
.L_1499:
        /*1064*/ 	.byte	0x04, 0x05
        /*1066*/ 	.short	(.L_1501 - .L_1500)
.L_1500:
        /*1068*/ 	.word	0x00000200
        /*106c*/ 	.word	0x00000001
        /*1070*/ 	.word	0x00000001


	//----- nvinfo : EIATTR_CRS_STACK_SIZE
	.align		4
.L_1501:
        /*1074*/ 	.byte	0x04, 0x1e
        /*1076*/ 	.short	(.L_1503 - .L_1502)
.L_1502:
        /*1078*/ 	.word	0x00000000


	//----- nvinfo : EIATTR_CBANK_PARAM_SIZE
	.align		4
.L_1503:
        /*107c*/ 	.byte	0x03, 0x19
        /*107e*/ 	.short	0x0af0


	//----- nvinfo : EIATTR_PARAM_CBANK
	.align		4
        /*1080*/ 	.byte	0x04, 0x0a
        /*1082*/ 	.short	(.L_1505 - .L_1504)
	.align		4
.L_1504:
        /*1084*/ 	.word	index@(.nv.constant0._ZN7cutlass13device_kernelIN5flash11enable_sm90INS1_16FlashAttnFwdSm90INS1_25CollectiveMainloopFwdSm90ILi2EN4cute5tupleIJNS5_1CILi1EEES8_S8_EEENS6_IJNS7_ILi192EEENS7_ILi128EEENS7_ILi64EEEEEELi64ENS_10bfloat16_tEfNS_4arch4Sm90ELb0ELb1ELb0ELb1ELb1ELb0ELb0ELb1ELb1ELb1ELb1ELb0EEENS1_21CollectiveEpilogueFwdINS6_IJSA_SC_SB_EEES9_SE_SG_Li384ELb1ELb1ELb1ELb0EEENS1_36VarlenDynamicPersistentTileSchedulerILi192ELi128ELi384ELi128ELb1ELb1ELb1ELb1ELb0ELb1EEEEEEEEEvNT_6ParamsE)
        /*1088*/ 	.short	0x0210
        /*108a*/ 	.short	0x0af0


	//----- nvinfo : EIATTR_SW_WAR
	.align		4
.L_1505:
        /*108c*/ 	.byte	0x04, 0x36
        /*108e*/ 	.short	(.L_1507 - .L_1506)
.L_1506:
        /*1090*/ 	.word	0x00000008
.L_1507:


//--------------------- .nv.info._ZN7cutlass13device_kernelIN5flash11enable_sm90INS1_16FlashAttnFwdSm90INS1_25CollectiveMainloopFwdSm90ILi2EN4cute5tupleIJNS5_1CILi1EEES8_S8_EEENS6_IJNS7_ILi192EEENS7_ILi128EEENS7_ILi64EEEEEELi64ENS_10bfloat16_tEfNS_4arch4Sm90ELb0ELb1ELb0ELb1ELb1ELb1ELb0ELb1ELb1ELb1ELb1ELb0EEENS1_21CollectiveEpilogueFwdINS6_IJSA_SC_SB_EEES9_SE_SG_Li384ELb1ELb1ELb1ELb0EEENS1_36VarlenDynamicPersistentTileSchedulerILi192ELi128ELi384ELi128ELb1ELb1ELb1ELb1ELb0ELb1EEEEEEEEEvNT_6ParamsE --------------------------
	.section	.nv.info._ZN7cutlass13device_kernelIN5flash11enable_sm90INS1_16FlashAttnFwdSm90INS1_25CollectiveMainloopFwdSm90ILi2EN4cute5tupleIJNS5_1CILi1EEES8_S8_EEENS6_IJNS7_ILi192EEENS7_ILi128EEENS7_ILi64EEEEEELi64ENS_10bfloat16_tEfNS_4arch4Sm90ELb0ELb1ELb0ELb1ELb1ELb1ELb0ELb1ELb1ELb1ELb1ELb0EEENS1_21CollectiveEpilogueFwdINS6_IJSA_SC_SB_EEES9_SE_SG_Li384ELb1ELb1ELb1ELb0EEENS1_36VarlenDynamicPersistentTileSchedulerILi192ELi128ELi384ELi128ELb1ELb1ELb1ELb1ELb0ELb1EEEEEEEEEvNT_6ParamsE,"",@"SHT_CUDA_INFO"
	.sectionflags	@""
	.align	4


	//----- nvinfo : EIATTR_CUDA_API_VERSION
	.align		4
        /*0000*/ 	.byte	0x04, 0x37
        /*0002*/ 	.short	(.L_1509 - .L_1508)
.L_1508:
        /*0004*/ 	.word	0x00000082


	//----- nvinfo : EIATTR_KPARAM_INFO
	.align		4
.L_1509:
        /*0008*/ 	.byte	0x04, 0x17
        /*000a*/ 	.short	(.L_1511 - .L_1510)
.L_1510:
        /*000c*/ 	.word	0x00000000
        /*0010*/ 	.short	0x0000
        /*0012*/ 	.short	0x0070
        /*0014*/ 	.byte	0x00, 0xf0, 0x01, 0x2a


	//----- nvinfo : EIATTR_SPARSE_MMA_MASK
	.align		4
.L_1511:
        /*0018*/ 	.byte	0x03, 0x50
        /*001a*/ 	.short	0x0000


	//----- nvinfo : EIATTR_MAXREG_COUNT
	.align		4
        /*001c*/ 	.byte	0x03, 0x1b
        /*001e*/ 	.short	0x0080


	//----- nvinfo : EIATTR_NUM_BARRIERS
	.align		4
        /*0020*/ 	.byte	0x02, 0x4c
        /*0022*/ 	.byte	0x10
	.zero		1


	//----- nvinfo : EIATTR_EXTERNS
	.align		4
        /*0024*/ 	.byte	0x04, 0x0f
        /*0026*/ 	.short	(.L_1513 - .L_1512)


	//   ....[0]....
	.align		4
.L_1512:
        /*0028*/ 	.word	index@(__assertfail)


	//----- nvinfo : EIATTR_ANNOTATIONS
	.align		4
.L_1513:
        /*002c*/ 	.byte	0x04, 0x55
        /*002e*/ 	.short	(.L_1515 - .L_1514)


	//   ....[0]....
.L_1514:
        /* <DEDUP_REMOVED lines=82> */


	//----- nvinfo : EIATTR_MERCURY_ISA_VERSION
	.align		4
.L_1515:
        /*0538*/ 	.byte	0x03, 0x5f
        /*053a*/ 	.short	0x0101


	//----- nvinfo : EIATTR_UNUSED_LOAD_BYTE_OFFSET
	.align		4
        /*053c*/ 	.byte	0x04, 0x44
        /*053e*/ 	.short	(.L_1517 - .L_1516)


	//   ....[0]....
.L_1516:
        /*0540*/ 	.word	0x00000a90
        /*0544*/ 	.word	0x0000fff0


	//   ....[1]....
        /*0548*/ 	.word	0x00016030
        /*054c*/ 	.word	0x0000fff0


	//----- nvinfo : EIATTR_INT_WARP_WIDE_INSTR_OFFSETS
	.align		4
.L_1517:
        /*0550*/ 	.byte	0x04, 0x31
        /*0552*/ 	.short	(.L_1519 - .L_1518)


	//   ....[0]....
.L_1518:
        /*0554*/ 	.word	0x00000130


	//   ....[1]....
        /*0558*/ 	.word	0x00000170


	//   ....[2]....
        /*055c*/ 	.word	0x000001e0


	//   ....[3]....
        /*0560*/ 	.word	0x0001b610


	//   ....[4]....
        /*0564*/ 	.word	0x0001b6a0


	//   ....[5]....
        /*0568*/ 	.word	0x0001e7f0


	//   ....[6]....
        /*056c*/ 	.word	0x0001e880


	//----- nvinfo : EIATTR_COOP_GROUP_MASK_REGIDS
	.align		4
.L_1519:
        /*0570*/ 	.byte	0x04, 0x29
        /*0572*/ 	.short	(.L_1521 - .L_1520)


	//   ....[0]....
.L_1520:
        /*0574*/ 	.word	0xffffffff


	//   ....[1]....
        /*0578*/ 	.word	0xffffffff


	//   ....[2]....
        /*057c*/ 	.word	0xffffffff


	//   ....[3]....
        /*0580*/ 	.word	0xffffffff


	//   ....[4]....
        /*0584*/ 	.word	0xffffffff


	//   ....[5]....
        /*0588*/ 	.word	0xffffffff


	//   ....[6]....
        /*058c*/ 	.word	0xffffffff


	//   ....[7]....
        /*0590*/ 	.word	0xffffffff


	//   ....[8]....
        /*0594*/ 	.word	0xffffffff


	//   ....[9]....
        /*0598*/ 	.word	0xffffffff


	//   ....[10]....
        /*059c*/ 	.word	0xffffffff


	//   ....[11]....
        /*05a0*/ 	.word	0xffffffff


	//   ....[12]....
        /*05a4*/ 	.word	0xffffffff


	//   ....[13]....
        /*05a8*/ 	.word	0xffffffff


	//   ....[14]....
        /*05ac*/ 	.word	0xffffffff


	//   ....[15]....
        /*05b0*/ 	.word	0xffffffff


	//   ....[16]....
        /*05b4*/ 	.word	0xffffffff


	//   ....[17]....
        /*05b8*/ 	.word	0xffffffff


	//   ....[18]....
        /*05bc*/ 	.word	0xffffffff


	//   ....[19]....
        /*05c0*/ 	.word	0xffffffff


	//   ....[20]....
        /*05c4*/ 	.word	0xffffffff


	//   ....[21]....
        /*05c8*/ 	.word	0xffffffff


	//   ....[22]....
        /*05cc*/ 	.word	0xffffffff


	//   ....[23]....
        /*05d0*/ 	.word	0xffffffff


	//   ....[24]....
        /*05d4*/ 	.word	0xffffffff


	//   ....[25]....
        /*05d8*/ 	.word	0xffffffff


	//   ....[26]....
        /*05dc*/ 	.word	0xffffffff


	//   ....[27]....
        /*05e0*/ 	.word	0xffffffff


	//   ....[28]....
        /*05e4*/ 	.word	0xffffffff


	//   ....[29]....
        /*05e8*/ 	.word	0xffffffff


	//   ....[30]....
        /*05ec*/ 	.word	0xffffffff


	//   ....[31]....
        /*05f0*/ 	.word	0xffffffff


	//   ....[32]....
        /*05f4*/ 	.word	0xffffffff


	//   ....[33]....
        /*05f8*/ 	.word	0xffffffff


	//   ....[34]....
        /*05fc*/ 	.word	0xffffffff


	//   ....[35]....
        /*0600*/ 	.word	0xffffffff


	//   ....[36]....
        /*0604*/ 	.word	0xffffffff


	//   ....[37]....
        /*0608*/ 	.word	0xffffffff


	//   ....[38]....
        /*060c*/ 	.word	0xffffffff


	//   ....[39]....
        /*0610*/ 	.word	0xffffffff


	//   ....[40]....
        /*0614*/ 	.word	0xffffffff


	//   ....[41]....
        /*0618*/ 	.word	0xffffffff


	//   ....[42]....
        /*061c*/ 	.word	0xffffffff


	//   ....[43]....
        /*0620*/ 	.word	0xffffffff


	//   ....[44]....
        /*0624*/ 	.word	0xffffffff


	//   ....[45]....
        /*0628*/ 	.word	0xffffffff


	//   ....[46]....
        /*062c*/ 	.word	0xffffffff


	//   ....[47]....
        /*0630*/ 	.word	0xffffffff


	//   ....[48]....
        /*0634*/ 	.word	0xffffffff


	//   ....[49]....
        /*0638*/ 	.word	0xffffffff


	//   ....[50]....
        /*063c*/ 	.word	0xffffffff


	//   ....[51]....
        /*0640*/ 	.word	0xffffffff


	//   ....[52]....
        /*0644*/ 	.word	0xffffffff


	//   ....[53]....
        /*0648*/ 	.word	0xffffffff


	//   ....[54]....
        /*064c*/ 	.word	0xffffffff


	//   ....[55]....
        /*0650*/ 	.word	0xffffffff


	//   ....[56]....
        /*0654*/ 	.word	0xffffffff


	//   ....[57]....
        /*0658*/ 	.word	0xffffffff


	//   ....[58]....
        /*065c*/ 	.word	0xffffffff


	//   ....[59]....
        /*0660*/ 	.word	0xffffffff


	//   ....[60]....
        /*0664*/ 	.word	0xffffffff


	//   ....[61]....
        /*0668*/ 	.word	0xffffffff


	//   ....[62]....
        /*066c*/ 	.word	0xffffffff


	//   ....[63]....
        /*0670*/ 	.word	0xffffffff


	//   ....[64]....
        /*0674*/ 	.word	0xffffffff


	//   ....[65]....
        /*0678*/ 	.word	0xffffffff


	//   ....[66]....
        /*067c*/ 	.word	0xffffffff


	//   ....[67]....
        /*0680*/ 	.word	0xffffffff


	//   ....[68]....
        /*0684*/ 	.word	0xffffffff


	//   ....[69]....
        /*0688*/ 	.word	0xffffffff


	//   ....[70]....
        /*068c*/ 	.word	0xffffffff


	//   ....[71]....
        /*0690*/ 	.word	0xffffffff


	//   ....[72]....
        /*0694*/ 	.word	0xffffffff


	//   ....[73]....
        /*0698*/ 	.word	0xffffffff


	//   ....[74]....
        /*069c*/ 	.word	0xffffffff


	//   ....[75]....
        /*06a0*/ 	.word	0xffffffff


	//   ....[76]....
        /*06a4*/ 	.word	0xffffffff


	//   ....[77]....
        /*06a8*/ 	.word	0xffffffff


	//   ....[78]....
        /*06ac*/ 	.word	0xffffffff


	//   ....[79]....
        /*06b0*/ 	.word	0xffffffff


	//   ....[80]....
        /*06b4*/ 	.word	0xffffffff


	//   ....[81]....
        /*06b8*/ 	.word	0xffffffff


	//   ....[82]....
        /*06bc*/ 	.word	0xffffffff


	//   ....[83]....
        /*06c0*/ 	.word	0xffffffff


	//   ....[84]....
        /*06c4*/ 	.word	0xffffffff


	//   ....[85]....
        /*06c8*/ 	.word	0xffffffff


	//   ....[86]....
        /*06cc*/ 	.word	0xffffffff


	//   ....[87]....
        /*06d0*/ 	.word	0xffffffff


	//   ....[88]....
        /*06d4*/ 	.word	0xffffffff


	//   ....[89]....
        /*06d8*/ 	.word	0xffffffff


	//   ....[90]....
        /*06dc*/ 	.word	0xffffffff


	//   ....[91]....
        /*06e0*/ 	.word	0xffffffff


	//   ....[92]....
        /*06e4*/ 	.word	0xffffffff


	//   ....[93]....
        /*06e8*/ 	.word	0xffffffff


	//   ....[94]....
        /*06ec*/ 	.word	0xffffffff


	//   ....[95]....
        /*06f0*/ 	.word	0xffffffff


	//   ....[96]....
        /*06f4*/ 	.word	0xffffffff


	//   ....[97]....
        /*06f8*/ 	.word	0xffffffff


	//   ....[98]....
        /*06fc*/ 	.word	0xffffffff


	//   ....[99]....
        /*0700*/ 	.word	0xffffffff


	//   ....[100]....
        /*0704*/ 	.word	0xffffffff


	//   ....[101]....
        /*0708*/ 	.word	0xffffffff


	//   ....[102]....
        /*070c*/ 	.word	0xffffffff


	//   ....[103]....
        /*0710*/ 	.word	0xffffffff


	//   ....[104]....
        /*0714*/ 	.word	0xffffffff


	//   ....[105]....
        /*0718*/ 	.word	0xffffffff


	//   ....[106]....
        /*071c*/ 	.word	0xffffffff


	//   ....[107]....
        /*0720*/ 	.word	0xffffffff


	//   ....[108]....
        /*0724*/ 	.word	0xffffffff


	//   ....[109]....
        /*0728*/ 	.word	0xffffffff


	//   ....[110]....
        /*072c*/ 	.word	0xffffffff


	//   ....[111]....
        /*0730*/ 	.word	0xffffffff


	//   ....[112]....
        /*0734*/ 	.word	0xffffffff


	//   ....[113]....
        /*0738*/ 	.word	0xffffffff


	//   ....[114]....
        /*073c*/ 	.word	0xffffffff


	//   ....[115]....
        /*0740*/ 	.word	0xffffffff


	//   ....[116]....
        /*0744*/ 	.word	0xffffffff


	//   ....[117]....
        /*0748*/ 	.word	0xffffffff


	//   ....[118]....
        /*074c*/ 	.word	0xffffffff


	//   ....[119]....
        /*0750*/ 	.word	0xffffffff


	//   ....[120]....
        /*0754*/ 	.word	0xffffffff


	//   ....[121]....
        /*0758*/ 	.word	0xffffffff


	//   ....[122]....
        /*075c*/ 	.word	0xffffffff


	//   ....[123]....
        /*0760*/ 	.word	0xffffffff


	//   ....[124]....
        /*0764*/ 	.word	0xffffffff


	//   ....[125]....
        /*0768*/ 	.word	0xffffffff


	//   ....[126]....
        /*076c*/ 	.word	0xffffffff


	//   ....[127]....
        /*0770*/ 	.word	0xffffffff


	//   ....[128]....
        /*0774*/ 	.word	0xffffffff


	//   ....[129]....
        /*0778*/ 	.word	0xffffffff


	//   ....[130]....
        /*077c*/ 	.word	0xffffffff


	//   ....[131]....
        /*0780*/ 	.word	0xffffffff


	//   ....[132]....
        /*0784*/ 	.word	0xffffffff


	//   ....[133]....
        /*0788*/ 	.word	0xffffffff


	//   ....[134]....
        /*078c*/ 	.word	0xffffffff


	//   ....[135]....
        /*0790*/ 	.word	0xffffffff


	//   ....[136]....
        /*0794*/ 	.word	0xffffffff


	//   ....[137]....
        /*0798*/ 	.word	0xffffffff


	//   ....[138]....
        /*079c*/ 	.word	0xffffffff


	//   ....[139]....
        /*07a0*/ 	.word	0xffffffff


	//   ....[140]....
        /*07a4*/ 	.word	0xffffffff


	//   ....[141]....
        /*07a8*/ 	.word	0xffffffff


	//   ....[142]....
        /*07ac*/ 	.word	0xffffffff


	//   ....[143]....
        /*07b0*/ 	.word	0xffffffff


	//   ....[144]....
        /*07b4*/ 	.word	0xffffffff


	//   ....[145]....
        /*07b8*/ 	.word	0xffffffff


	//   ....[146]....
        /*07bc*/ 	.word	0xffffffff


	//   ....[147]....
        /*07c0*/ 	.word	0xffffffff


	//   ....[148]....
        /*07c4*/ 	.word	0xffffffff


	//   ....[149]....
        /*07c8*/ 	.word	0xffffffff


	//   ....[150]....
        /*07cc*/ 	.word	0xffffffff


	//   ....[151]....
        /*07d0*/ 	.word	0xffffffff


	//   ....[152]....
        /*07d4*/ 	.word	0xffffffff


	//   ....[153]....
        /*07d8*/ 	.word	0xffffffff


	//   ....[154]....
        /*07dc*/ 	.word	0xffffffff


	//   ....[155]....
        /*07e0*/ 	.word	0xffffffff


	//   ....[156]....
        /*07e4*/ 	.word	0xffffffff


	//   ....[157]....
        /*07e8*/ 	.word	0xffffffff


	//   ....[158]....
        /*07ec*/ 	.word	0xffffffff


	//   ....[159]....
        /*07f0*/ 	.word	0xffffffff


	//   ....[160]....
        /*07f4*/ 	.word	0xffffffff


	//   ....[161]....
        /*07f8*/ 	.word	0xffffffff


	//   ....[162]....
        /*07fc*/ 	.word	0xffffffff


	//   ....[163]....
        /*0800*/ 	.word	0xffffffff


	//   ....[164]....
        /*0804*/ 	.word	0xffffffff


	//   ....[165]....
        /*0808*/ 	.word	0xffffffff


	//   ....[166]....
        /*080c*/ 	.word	0xffffffff


	//   ....[167]....
        /*0810*/ 	.word	0xffffffff


	//   ....[168]....
        /*0814*/ 	.word	0xffffffff


	//   ....[169]....
        /*0818*/ 	.word	0xffffffff


	//   ....[170]....
        /*081c*/ 	.word	0xffffffff


	//   ....[171]....
        /*0820*/ 	.word	0xffffffff


	//   ....[172]....
        /*0824*/ 	.word	0xffffffff


	//   ....[173]....
        /*0828*/ 	.word	0xffffffff


	//   ....[174]....
        /*082c*/ 	.word	0xffffffff


	//   ....[175]....
        /*0830*/ 	.word	0xffffffff


	//   ....[176]....
        /*0834*/ 	.word	0xffffffff


	//   ....[177]....
        /*0838*/ 	.word	0xffffffff


	//   ....[178]....
        /*083c*/ 	.word	0xffffffff


	//   ....[179]....
        /*0840*/ 	.word	0xffffffff


	//   ....[180]....
        /*0844*/ 	.word	0xffffffff


	//   ....[181]....
        /*0848*/ 	.word	0xffffffff


	//   ....[182]....
        /*084c*/ 	.word	0xffffffff


	//   ....[183]....
        /*0850*/ 	.word	0xffffffff


	//   ....[184]....
        /*0854*/ 	.word	0xffffffff


	//   ....[185]....
        /*0858*/ 	.word	0xffffffff


	//   ....[186]....
        /*085c*/ 	.word	0xffffffff


	//   ....[187]....
        /*0860*/ 	.word	0xffffffff


	//   ....[188]....
        /*0864*/ 	.word	0xffffffff


	//   ....[189]....
        /*0868*/ 	.word	0xffffffff


	//   ....[190]....
        /*086c*/ 	.word	0xffffffff


	//   ....[191]....
        /*0870*/ 	.word	0xffffffff


	//   ....[192]....
        /*0874*/ 	.word	0xffffffff


	//   ....[193]....
        /*0878*/ 	.word	0xffffffff


	//   ....[194]....
        /*087c*/ 	.word	0xffffffff


	//   ....[195]....
        /*0880*/ 	.word	0xffffffff


	//   ....[196]....
        /*0884*/ 	.word	0xffffffff


	//   ....[197]....
        /*0888*/ 	.word	0xffffffff


	//   ....[198]....
        /*088c*/ 	.word	0xffffffff


	//   ....[199]....
        /*0890*/ 	.word	0xffffffff


	//   ....[200]....
        /*0894*/ 	.word	0xffffffff


	//   ....[201]....
        /*0898*/ 	.word	0xffffffff


	//   ....[202]....
        /*089c*/ 	.word	0xffffffff


	//   ....[203]....
        /*08a0*/ 	.word	0xffffffff


	//   ....[204]....
        /*08a4*/ 	.word	0xffffffff


	//   ....[205]....
        /*08a8*/ 	.word	0xffffffff


	//   ....[206]....
        /*08ac*/ 	.word	0xffffffff


	//   ....[207]....
        /*08b0*/ 	.word	0xffffffff


	//   ....[208]....
        /*08b4*/ 	.word	0xffffffff


	//   ....[209]....
        /*08b8*/ 	.word	0xffffffff


	//   ....[210]....
        /*08bc*/ 	.word	0xffffffff


	//   ....[211]....
        /*08c0*/ 	.word	0xffffffff


	//   ....[212]....
        /*08c4*/ 	.word	0xffffffff


	//   ....[213]....
        /*08c8*/ 	.word	0xffffffff


	//   ....[214]....
        /*08cc*/ 	.word	0xffffffff


	//   ....[215]....
        /*08d0*/ 	.word	0x0500000f


	//   ....[216]....
        /*08d4*/ 	.word	0x0500000f


	//   ....[217]....
        /*08d8*/ 	.word	0x0500000f


	//   ....[218]....
        /*08dc*/ 	.word	0x0500000f


	//   ....[219]....
        /*08e0*/ 	.word	0x0500000f


	//   ....[220]....
        /*08e4*/ 	.word	0x0500000f


	//   ....[221]....
        /*08e8*/ 	.word	0x0500000f


	//   ....[222]....
        /*08ec*/ 	.word	0x0500000f


	//   ....[223]....
        /*08f0*/ 	.word	0x0500000f


	//   ....[224]....
        /*08f4*/ 	.word	0x0500000f


	//   ....[225]....
        /*08f8*/ 	.word	0x0500000f


	//   ....[226]....
        /*08fc*/ 	.word	0x0500000f


	//   ....[227]....
        /*0900*/ 	.word	0x0500000f


	//   ....[228]....
        /*0904*/ 	.word	0x0500000f


	//   ....[229]....
        /*0908*/ 	.word	0x0500000f


	//   ....[230]....
        /*090c*/ 	.word	0x0500000f


	//   ....[231]....
        /*0910*/ 	.word	0x0500000f


	//   ....[232]....
        /*0914*/ 	.word	0x0500000f


	//   ....[233]....
        /*0918*/ 	.word	0x0500000f


	//   ....[234]....
        /*091c*/ 	.word	0x0500000f


	//   ....[235]....
        /*0920*/ 	.word	0x0500000f


	//   ....[236]....
        /*0924*/ 	.word	0x0500000f


	//   ....[237]....
        /*0928*/ 	.word	0x0500000f


	//   ....[238]....
        /*092c*/ 	.word	0x0500000f


	//   ....[239]....
        /*0930*/ 	.word	0x0500000f


	//   ....[240]....
        /*0934*/ 	.word	0x0500000f


	//   ....[241]....
        /*0938*/ 	.word	0x0500000f


	//   ....[242]....
        /*093c*/ 	.word	0x0500000f


	//   ....[243]....
        /*0940*/ 	.word	0x0500000f


	//   ....[244]....
        /*0944*/ 	.word	0x0500000f


	//   ....[245]....
        /*0948*/ 	.word	0x0500000f


	//   ....[246]....
        /*094c*/ 	.word	0x0500000f


	//   ....[247]....
        /*0950*/ 	.word	0x0500000f


	//   ....[248]....
        /*0954*/ 	.word	0x0500000f


	//   ....[249]....
        /*0958*/ 	.word	0x0500000f


	//   ....[250]....
        /*095c*/ 	.word	0x0500000f


	//   ....[251]....
        /*0960*/ 	.word	0x0500000f


	//   ....[252]....
        /*0964*/ 	.word	0x0500000f


	//   ....[253]....
        /*0968*/ 	.word	0x0500000f


	//   ....[254]....
        /*096c*/ 	.word	0x0500000f


	//   ....[255]....
        /*0970*/ 	.word	0x0500000f


	//   ....[0]....
        /*0974*/ 	.word	0x0500000f


	//   ....[1]....
        /*0978*/ 	.word	0x0500000f


	//   ....[2]....
        /*097c*/ 	.word	0x0500000f


	//   ....[3]....
        /*0980*/ 	.word	0x0500000f


	//   ....[4]....
        /*0984*/ 	.word	0x0500000f


	//   ....[5]....
        /*0988*/ 	.word	0x0500000f


	//   ....[6]....
        /*098c*/ 	.word	0x0500000f


	//   ....[7]....
        /*0990*/ 	.word	0x0500000f


	//   ....[8]....
        /*0994*/ 	.word	0x0500000f


	//   ....[9]....
        /*0998*/ 	.word	0x0500000f


	//   ....[10]....
        /*099c*/ 	.word	0x0500000f


	//   ....[11]....
        /*09a0*/ 	.word	0x0500000f


	//   ....[12]....
        /*09a4*/ 	.word	0x0500000f


	//   ....[13]....
        /*09a8*/ 	.word	0x0500000f


	//   ....[14]....
        /*09ac*/ 	.word	0x0500000f


	//   ....[15]....
        /*09b0*/ 	.word	0x0500000f


	//   ....[16]....
        /*09b4*/ 	.word	0x0500000f


	//   ....[17]....
        /*09b8*/ 	.word	0x0500000f


	//   ....[18]....
        /*09bc*/ 	.word	0x0500000f


	//   ....[19]....
        /*09c0*/ 	.word	0x0500000f


	//   ....[20]....
        /*09c4*/ 	.word	0x0500000f


	//   ....[21]....
        /*09c8*/ 	.word	0x0500000f


	//   ....[22]....
        /*09cc*/ 	.word	0x0500000f


	//   ....[23]....
        /*09d0*/ 	.word	0x0500000f


	//   ....[24]....
        /*09d4*/ 	.word	0x0500000f


	//   ....[25]....
        /*09d8*/ 	.word	0x0500000f


	//   ....[26]....
        /*09dc*/ 	.word	0x0500000f


	//   ....[27]....
        /*09e0*/ 	.word	0x0500000f


	//   ....[28]....
        /*09e4*/ 	.word	0x0500000f


	//   ....[29]....
        /*09e8*/ 	.word	0x0500000f


	//   ....[30]....
        /*09ec*/ 	.word	0x0500000f


	//   ....[31]....
        /*09f0*/ 	.word	0x0500000f


	//   ....[32]....
        /*09f4*/ 	.word	0x0500000f


	//   ....[33]....
        /*09f8*/ 	.word	0x0500000f


	//   ....[34]....
        /*09fc*/ 	.word	0x0500000f


	//   ....[35]....
        /*0a00*/ 	.word	0x0500000f


	//   ....[36]....
        /*0a04*/ 	.word	0x0500000f


	//   ....[37]....
        /*0a08*/ 	.word	0x0500000f


	//   ....[38]....
        /*0a0c*/ 	.word	0x0500000f


	//   ....[39]....
        /*0a10*/ 	.word	0x0500000f


	//   ....[40]....
        /*0a14*/ 	.word	0x0500000f


	//   ....[41]....
        /*0a18*/ 	.word	0x0500000f


	//   ....[42]....
        /*0a1c*/ 	.word	0x0500000f


	//   ....[43]....
        /*0a20*/ 	.word	0x0500000f


	//   ....[44]....
        /*0a24*/ 	.word	0x0500000f


	//   ....[45]....
        /*0a28*/ 	.word	0x0500000f


	//   ....[46]....
        /*0a2c*/ 	.word	0x0500000f


	//   ....[47]....
        /*0a30*/ 	.word	0x0500000f


	//   ....[48]....
        /*0a34*/ 	.word	0x0500000f


	//   ....[49]....
        /*0a38*/ 	.word	0x0500000f


	//   ....[50]....
        /*0a3c*/ 	.word	0x0500000f


	//   ....[51]....
        /*0a40*/ 	.word	0x0500000f


	//   ....[52]....
        /*0a44*/ 	.word	0x0500000f


	//   ....[53]....
        /*0a48*/ 	.word	0x0500000f


	//   ....[54]....
        /*0a4c*/ 	.word	0x0500000f


	//   ....[55]....
        /*0a50*/ 	.word	0x0500000f


	//   ....[56]....
        /*0a54*/ 	.word	0x0500000f


	//   ....[57]....
        /*0a58*/ 	.word	0x0500000f


	//   ....[58]....
        /*0a5c*/ 	.word	0x0500000f


	//   ....[59]....
        /*0a60*/ 	.word	0x0500000f


	//   ....[60]....
        /*0a64*/ 	.word	0x0500000f


	//   ....[61]....
        /*0a68*/ 	.word	0x0500000f


	//   ....[62]....
        /*0a6c*/ 	.word	0x0500000f


	//   ....[63]....
        /*0a70*/ 	.word	0x0500000f


	//   ....[64]....
        /*0a74*/ 	.word	0x0500000f


	//   ....[65]....
        /*0a78*/ 	.word	0x0500000f


	//   ....[66]....
        /*0a7c*/ 	.word	0x0500000f


	//   ....[67]....
        /*0a80*/ 	.word	0x0500000f


	//   ....[68]....
        /*0a84*/ 	.word	0x0500000f


	//   ....[69]....
        /*0a88*/ 	.word	0x0500000f


	//   ....[70]....
        /*0a8c*/ 	.word	0x0500000f


	//   ....[71]....
        /*0a90*/ 	.word	0x0500000f


	//   ....[72]....
        /*0a94*/ 	.word	0x0500000f


	//   ....[73]....
        /*0a98*/ 	.word	0x0500000f


	//   ....[74]....
        /*0a9c*/ 	.word	0x0500000f


	//   ....[75]....
        /*0aa0*/ 	.word	0x0500000f


	//   ....[76]....
        /*0aa4*/ 	.word	0x0500000f


	//   ....[77]....
        /*0aa8*/ 	.word	0x0500000f


	//   ....[78]....
        /*0aac*/ 	.word	0x0500000f


	//   ....[79]....
        /*0ab0*/ 	.word	0x0500000f


	//   ....[80]....
        /*0ab4*/ 	.word	0x0500000f


	//   ....[81]....
        /*0ab8*/ 	.word	0x0500000f


	//   ....[82]....
        /*0abc*/ 	.word	0x0500000f


	//   ....[83]....
        /*0ac0*/ 	.word	0x0500000f


	//   ....[84]....
        /*0ac4*/ 	.word	0x0500000f


	//   ....[85]....
        /*0ac8*/ 	.word	0x0500000f


	//   ....[86]....
        /*0acc*/ 	.word	0x0500000f


	//   ....[87]....
        /*0ad0*/ 	.word	0x0500000f


	//   ....[88]....
        /*0ad4*/ 	.word	0x0500000f


	//   ....[89]....
        /*0ad8*/ 	.word	0x0500000f


	//   ....[90]....
        /*0adc*/ 	.word	0x0500000f


	//   ....[91]....
        /*0ae0*/ 	.word	0x0500000f


	//   ....[92]....
        /*0ae4*/ 	.word	0x0500000f


	//   ....[93]....
        /*0ae8*/ 	.word	0x0500000f


	//   ....[94]....
        /*0aec*/ 	.word	0x0500000f


	//   ....[95]....
        /*0af0*/ 	.word	0x0500000f


	//   ....[96]....
        /*0af4*/ 	.word	0x0500000f


	//   ....[97]....
        /*0af8*/ 	.word	0x0500000f


	//   ....[98]....
        /*0afc*/ 	.word	0x0500000f


	//   ....[99]....
        /*0b00*/ 	.word	0x0500000f


	//   ....[100]....
        /*0b04*/ 	.word	0x0500000f


	//   ....[101]....
        /*0b08*/ 	.word	0x0500000f


	//   ....[102]....
        /*0b0c*/ 	.word	0x0500000f


	//   ....[103]....
        /*0b10*/ 	.word	0x0500000f


	//   ....[104]....
        /*0b14*/ 	.word	0x0500000f


	//   ....[105]....
        /*0b18*/ 	.word	0x0500000f


	//   ....[106]....
        /*0b1c*/ 	.word	0x0500000f


	//   ....[107]....
        /*0b20*/ 	.word	0x0500000f


	//   ....[108]....
        /*0b24*/ 	.word	0x0500000f


	//   ....[109]....
        /*0b28*/ 	.word	0x0500000f


	//   ....[110]....
        /*0b2c*/ 	.word	0x0500000f


	//   ....[111]....
        /*0b30*/ 	.word	0x0500000f


	//   ....[112]....
        /*0b34*/ 	.word	0x0500000f


	//   ....[113]....
        /*0b38*/ 	.word	0x0500000f


	//   ....[114]....
        /*0b3c*/ 	.word	0x0500000f


	//   ....[115]....
        /*0b40*/ 	.word	0x0500000f


	//   ....[116]....
        /*0b44*/ 	.word	0x0500000f


	//----- nvinfo : EIATTR_COOP_GROUP_INSTR_OFFSETS
	.align		4
.L_1521:
        /*0b48*/ 	.byte	0x04, 0x28
        /*0b4a*/ 	.short	(.L_1523 - .L_1522)


	//   ....[0]....
.L_1522:
        /*0b4c*/ 	.word	0x00000070


	//   ....[1]....
        /*0b50*/ 	.word	0x00000140


	//   ....[2]....
        /*0b54*/ 	.word	0x00000190


	//   ....[3]....
        /*0b58*/ 	.word	0x000003c0


	//   ....[4]....
        /*0b5c*/ 	.word	0x00000520


	//   ....[5]....
        /*0b60*/ 	.word	0x00000640


	//   ....[6]....
        /*0b64*/ 	.word	0x000007a0


	//   ....[7]....
        /*0b68*/ 	.word	0x000031a0


	//   ....[8]....
        /*0b6c*/ 	.word	0x000031b0


	//   ....[9]....
        /*0b70*/ 	.word	0x00003920


	//   ....[10]....
        /*0b74*/ 	.word	0x00003930


	//   ....[11]....
        /*0b78*/ 	.word	0x00004720


	//   ....[12]....
        /*0b7c*/ 	.word	0x00004730


	//   ....[13]....
        /*0b80*/ 	.word	0x00004f50


	//   ....[14]....
        /*0b84*/ 	.word	0x00004f60


	//   ....[15]....
        /*0b88*/ 	.word	0x000059f0


	//   ....[16]....
        /*0b8c*/ 	.word	0x00005a00


	//   ....[17]....
        /*0b90*/ 	.word	0x00005b20


	//   ....[18]....
        /*0b94*/ 	.word	0x00005b30


	//   ....[19]....
        /*0b98*/ 	.word	0x00005ed0


	//   ....[20]....
        /*0b9c*/ 	.word	0x00005ef0


	//   ....[21]....
        /*0ba0*/ 	.word	0x00006010


	//   ....[22]....
        /*0ba4*/ 	.word	0x00006030


	//   ....[23]....
        /*0ba8*/ 	.word	0x00006b40


	//   ....[24]....
        /*0bac*/ 	.word	0x00007350


	//   ....[25]....
        /*0bb0*/ 	.word	0x00007360


	//   ....[26]....
        /*0bb4*/ 	.word	0x00007370


	//   ....[27]....
        /*0bb8*/ 	.word	0x00007380


	//   ....[28]....
        /*0bbc*/ 	.word	0x000076b0


	//   ....[29]....
        /*0bc0*/ 	.word	0x000076c0


	//   ....[30]....
        /*0bc4*/ 	.word	0x000076d0


	//   ....[31]....
        /*0bc8*/ 	.word	0x000076e0


	//   ....[32]....
        /*0bcc*/ 	.word	0x00008b10


	//   ....[33]....
        /*0bd0*/ 	.word	0x00008b30


	//   ....[34]....
        /*0bd4*/ 	.word	0x00008b40


	//   ....[35]....
        /*0bd8*/ 	.word	0x00008b50


	//   ....[36]....
        /*0bdc*/ 	.word	0x00008c40


	//   ....[37]....
        /*0be0*/ 	.word	0x00008c60


	//   ....[38]....
        /*0be4*/ 	.word	0x00008cf0


	//   ....[39]....
        /*0be8*/ 	.word	0x00008d20


	//   ....[40]....
        /*0bec*/ 	.word	0x0000a510


	//   ....[41]....
        /*0bf0*/ 	.word	0x0000b290


	//   ....[42]....
        /*0bf4*/ 	.word	0x0000ba00


	//   ....[43]....
        /*0bf8*/ 	.word	0x0000bb00


	//   ....[44]....
        /*0bfc*/ 	.word	0x0000c2f0


	//   ....[45]....
        /*0c00*/ 	.word	0x0000c360


	//   ....[46]....
        /*0c04*/ 	.word	0x0000dc80


	//   ....[47]....
        /*0c08*/ 	.word	0x0000dea0


	//   ....[48]....
        /*0c0c*/ 	.word	0x0000ee90


	//   ....[49]....
        /*0c10*/ 	.word	0x0000eec0


	//   ....[50]....
        /*0c14*/ 	.word	0x0000f450


	//   ....[51]....
        /*0c18*/ 	.word	0x0000f4a0


	//   ....[52]....
        /*0c1c*/ 	.word	0x00011390


	//   ....[53]....
        /*0c20*/ 	.word	0x000113d0


	//   ....[54]....
        /*0c24*/ 	.word	0x00011410


	//   ....[55]....
        /*0c28*/ 	.word	0x00011460


	//   ....[56]....
        /*0c2c*/ 	.word	0x00013030


	//   ....[57]....
        /*0c30*/ 	.word	0x00013250


	//   ....[58]....
        /*0c34*/ 	.word	0x000141a0


	//   ....[59]....
        /*0c38*/ 	.word	0x00014370


	//   ....[60]....
        /*0c3c*/ 	.word	0x000146a0


	//   ....[61]....
        /*0c40*/ 	.word	0x000146f0


	//   ....[62]....
        /*0c44*/ 	.word	0x000157a0


	//   ....[63]....
        /*0c48*/ 	.word	0x000157d0


	//   ....[64]....
        /*0c4c*/ 	.word	0x00015890


	//   ....[65]....
        /*0c50*/ 	.word	0x00015b80


	//   ....[66]....
        /*0c54*/ 	.word	0x000168d0


	//   ....[67]....
        /*0c58*/ 	.word	0x000168f0


	//   ....[68]....
        /*0c5c*/ 	.word	0x00016900


	//   ....[69]....
        /*0c60*/ 	.word	0x00016910


	//   ....[70]....
        /*0c64*/ 	.word	0x00016e60


	//   ....[71]....
        /*0c68*/ 	.word	0x00016ea0


	//   ....[72]....
        /*0c6c*/ 	.word	0x00016ed0


	//   ....[73]....
        /*0c70*/ 	.word	0x00016f00


	//   ....[74]....
        /*0c74*/ 	.word	0x00016f20


	//   ....[75]....
        /*0c78*/ 	.word	0x00016f30


	//   ....[76]....
        /*0c7c*/ 	.word	0x00016f70


	//   ....[77]....
        /*0c80*/ 	.word	0x00016fa0


	//   ....[78]....
        /*0c84*/ 	.word	0x00017450


	//   ....[79]....
        /*0c88*/ 	.word	0x00017460


	//   ....[80]....
        /*0c8c*/ 	.word	0x000176e0


	//   ....[81]....
        /*0c90*/ 	.word	0x000176f0


	//   ....[82]....
        /*0c94*/ 	.word	0x000181b0


	//   ....[83]....
        /*0c98*/ 	.word	0x000181e0


	//   ....[84]....
        /*0c9c*/ 	.word	0x00018200


	//   ....[85]....
        /*0ca0*/ 	.word	0x00018230


	//   ....[86]....
        /*0ca4*/ 	.word	0x00018260


	//   ....[87]....
        /*0ca8*/ 	.word	0x00018270


	//   ....[88]....
        /*0cac*/ 	.word	0x000182a0


	//   ....[89]....
        /*0cb0*/ 	.word	0x00018310


	//   ....[90]....
        /*0cb4*/ 	.word	0x00018440


	//   ....[91]....
        /*0cb8*/ 	.word	0x00018640


	//   ....[92]....
        /*0cbc*/ 	.word	0x00018670


	//   ....[93]....
        /*0cc0*/ 	.word	0x000186a0


	//   ....[94]....
        /*0cc4*/ 	.word	0x000186d0


	//   ....[95]....
        /*0cc8*/ 	.word	0x00018700


	//   ....[96]....
        /*0ccc*/ 	.word	0x00018730


	//   ....[97]....
        /*0cd0*/ 	.word	0x000188c0


	//   ....[98]....
        /*0cd4*/ 	.word	0x000188f0


	//   ....[99]....
        /*0cd8*/ 	.word	0x00018920


	//   ....[100]....
        /*0cdc*/ 	.word	0x00018950


	//   ....[101]....
        /*0ce0*/ 	.word	0x00018980


	//   ....[102]....
        /*0ce4*/ 	.word	0x000189b0


	//   ....[103]....
        /*0ce8*/ 	.word	0x00018a40


	//   ....[104]....
        /*0cec*/ 	.word	0x00018a70


	//   ....[105]....
        /*0cf0*/ 	.word	0x00018a80


	//   ....[106]....
        /*0cf4*/ 	.word	0x00018ac0


	//   ....[107]....
        /*0cf8*/ 	.word	0x0001a290


	//   ....[108]....
        /*0cfc*/ 	.word	0x0001c170


	//   ....[109]....
        /*0d00*/ 	.word	0x0001c190


	//   ....[110]....
        /*0d04*/ 	.word	0x0001c220


	//   ....[111]....
        /*0d08*/ 	.word	0x0001c240


	//   ....[112]....
        /*0d0c*/ 	.word	0x0001c2c0


	//   ....[113]....
        /*0d10*/ 	.word	0x0001c2e0


	//   ....[114]....
        /*0d14*/ 	.word	0x0001c360


	//   ....[115]....
        /*0d18*/ 	.word	0x0001c380


	//   ....[116]....
        /*0d1c*/ 	.word	0x0001c400


	//   ....[117]....
        /*0d20*/ 	.word	0x0001c420


	//   ....[118]....
        /*0d24*/ 	.word	0x0001c4a0


	//   ....[119]....
        /*0d28*/ 	.word	0x0001c4c0


	//   ....[120]....
        /*0d2c*/ 	.word	0x0001c540


	//   ....[121]....
        /*0d30*/ 	.word	0x0001c560


	//   ....[122]....
        /*0d34*/ 	.word	0x0001c570


	//   ....[123]....
        /*0d38*/ 	.word	0x0001c580


	//   ....[124]....
        /*0d3c*/ 	.word	0x0001ce80


	//   ....[125]....
        /*0d40*/ 	.word	0x0001ceb0


	//   ....[126]....
        /*0d44*/ 	.word	0x0001ced0


	//   ....[127]....
        /*0d48*/ 	.word	0x0001cf50


	//   ....[128]....
        /*0d4c*/ 	.word	0x0001cf70


	//   ....[129]....
        /*0d50*/ 	.word	0x0001cff0


	//   ....[130]....
        /*0d54*/ 	.word	0x0001d010


	//   ....[131]....
        /*0d58*/ 	.word	0x0001d090


	//   ....[132]....
        /*0d5c*/ 	.word	0x0001d0b0


	//   ....[133]....
        /*0d60*/ 	.word	0x0001d130


	//   ....[134]....
        /*0d64*/ 	.word	0x0001d150


	//   ....[135]....
        /*0d68*/ 	.word	0x0001d1d0


	//   ....[136]....
        /*0d6c*/ 	.word	0x0001d1f0


	//   ....[137]....
        /*0d70*/ 	.word	0x0001d270


	//   ....[138]....
        /*0d74*/ 	.word	0x0001d290


	//   ....[139]....
        /*0d78*/ 	.word	0x0001d2a0


	//   ....[140]....
        /*0d7c*/ 	.word	0x0001d310


	//   ....[141]....
        /*0d80*/ 	.word	0x0001d360


	//   ....[142]....
        /*0d84*/ 	.word	0x0001d410


	//   ....[143]....
        /*0d88*/ 	.word	0x0001d420


	//   ....[144]....
        /*0d8c*/ 	.word	0x0001d490


	//   ....[145]....
        /*0d90*/ 	.word	0x0001d4a0


	//   ....[146]....
        /*0d94*/ 	.word	0x0001d4b0


	//   ....[147]....
        /*0d98*/ 	.word	0x0001d4c0


	//   ....[148]....
        /*0d9c*/ 	.word	0x0001dca0


	//   ....[149]....
        /*0da0*/ 	.word	0x0001dcc0


	//   ....[150]....
        /*0da4*/ 	.word	0x0001dd30


	//   ....[151]....
        /*0da8*/ 	.word	0x0001dd40


	//   ....[152]....
        /*0dac*/ 	.word	0x0001dd80


	//   ....[153]....
        /*0db0*/ 	.word	0x0001dd90


	//   ....[154]....
        /*0db4*/ 	.word	0x0001ddd0


	//   ....[155]....
        /*0db8*/ 	.word	0x0001dde0


	//   ....[156]....
        /*0dbc*/ 	.word	0x0001de20


	//   ....[157]....
        /*0dc0*/ 	.word	0x0001de30


	//   ....[158]....
        /*0dc4*/ 	.word	0x0001de70


	//   ....[159]....
        /*0dc8*/ 	.word	0x0001de80


	//   ....[160]....
        /*0dcc*/ 	.word	0x0001dec0


	//   ....[161]....
        /*0dd0*/ 	.word	0x0001ded0


	//   ....[162]....
        /*0dd4*/ 	.word	0x0001dee0


	//   ....[163]....
        /*0dd8*/ 	.word	0x0001df20


	//   ....[164]....
        /*0ddc*/ 	.word	0x0001e1d0


	//   ....[165]....
        /*0de0*/ 	.word	0x0001e200


	//   ....[166]....
        /*0de4*/ 	.word	0x0001e260


	//   ....[167]....
        /*0de8*/ 	.word	0x0001e270


	//   ....[168]....
        /*0dec*/ 	.word	0x0001e2c0


	//   ....[169]....
        /*0df0*/ 	.word	0x0001e2d0


	//   ....[170]....
        /*0df4*/ 	.word	0x0001e320


	//   ....[171]....
        /*0df8*/ 	.word	0x0001e330


	//   ....[172]....
        /*0dfc*/ 	.word	0x0001e380


	//   ....[173]....
        /*0e00*/ 	.word	0x0001e390


	//   ....[174]....
        /*0e04*/ 	.word	0x0001e3e0


	//   ....[175]....
        /*0e08*/ 	.word	0x0001e3f0


	//   ....[176]....
        /*0e0c*/ 	.word	0x0001e440


	//   ....[177]....
        /*0e10*/ 	.word	0x0001e450


	//   ....[178]....
        /*0e14*/ 	.word	0x0001e460


	//   ....[179]....
        /*0e18*/ 	.word	0x0001e4a0


	//   ....[180]....
        /*0e1c*/ 	.word	0x0001ea80


	//   ....[181]....
        /*0e20*/ 	.word	0x0001ea90


	//   ....[182]....
        /*0e24*/ 	.word	0x0001eb00


	//   ....[183]....
        /*0e28*/ 	.word	0x0001eb40


	//   ....[184]....
        /*0e2c*/ 	.word	0x0001eb60


	//   ....[185]....
        /*0e30*/ 	.word	0x0001eba0


	//   ....[186]....
        /*0e34*/ 	.word	0x0001ebc0


	//   ....[187]....
        /*0e38*/ 	.word	0x0001ec00


	//   ....[188]....
        /*0e3c*/ 	.word	0x0001ec20


	//   ....[189]....
        /*0e40*/ 	.word	0x0001ec60


	//   ....[190]....
        /*0e44*/ 	.word	0x0001ec80


	//   ....[191]....
        /*0e48*/ 	.word	0x0001ecc0


	//   ....[192]....
        /*0e4c*/ 	.word	0x0001ece0


	//   ....[193]....
        /*0e50*/ 	.word	0x0001ed20


	//   ....[194]....
        /*0e54*/ 	.word	0x0001ed40


	//   ....[195]....
        /*0e58*/ 	.word	0x0001ed50


	//   ....[196]....
        /*0e5c*/ 	.word	0x0001f120


	//   ....[197]....
        /*0e60*/ 	.word	0x0001f150


	//   ....[198]....
        /*0e64*/ 	.word	0x0001f1b0


	//   ....[199]....
        /*0e68*/ 	.word	0x0001f1e0


	//   ....[200]....
        /*0e6c*/ 	.word	0x0001f210


	//   ....[201]....
        /*0e70*/ 	.word	0x0001f240


	//   ....[202]....
        /*0e74*/ 	.word	0x0001f270


	//   ....[203]....
        /*0e78*/ 	.word	0x0001f2a0


	//   ....[204]....
        /*0e7c*/ 	.word	0x0001f440


	//   ....[205]....
        /*0e80*/ 	.word	0x0001f470


	//   ....[206]....
        /*0e84*/ 	.word	0x0001f4a0


	//   ....[207]....
        /*0e88*/ 	.word	0x0001f4d0


	//   ....[208]....
        /*0e8c*/ 	.word	0x0001f500


	//   ....[209]....
        /*0e90*/ 	.word	0x0001f530


	//   ....[210]....
        /*0e94*/ 	.word	0x0001f5f0


	//   ....[211]....
        /*0e98*/ 	.word	0x0001f610


	//   ....[212]....
        /*0e9c*/ 	.word	0x0001f630


	//   ....[213]....
        /*0ea0*/ 	.word	0x0001f690


	//   ....[214]....
        /*0ea4*/ 	.word	0x000200c0


	//   ....[215]....
        /*0ea8*/ 	.word	0x00020400


	//   ....[216]....
        /*0eac*/ 	.word	0x00020490


	//   ....[217]....
        /*0eb0*/ 	.word	0x00020520


	//   ....[218]....
        /*0eb4*/ 	.word	0x000205b0


	//   ....[219]....
        /*0eb8*/ 	.word	0x00020690


	//   ....[220]....
        /*0ebc*/ 	.word	0x00020720


	//   ....[221]....
        /*0ec0*/ 	.word	0x000207c0


	//   ....[222]....
        /*0ec4*/ 	.word	0x00020850


	//   ....[223]....
        /*0ec8*/ 	.word	0x00020940


	//   ....[224]....
        /*0ecc*/ 	.word	0x000209d0


	//   ....[225]....
        /*0ed0*/ 	.word	0x00020a70


	//   ....[226]....
        /*0ed4*/ 	.word	0x00020b00


	//   ....[227]....
        /*0ed8*/ 	.word	0x00020c40


	//   ....[228]....
        /*0edc*/ 	.word	0x00020cf0


	//   ....[229]....
        /*0ee0*/ 	.word	0x00020d80


	//   ....[230]....
        /*0ee4*/ 	.word	0x00020dd0


	//   ....[231]....
        /*0ee8*/ 	.word	0x00020e20


	//   ....[232]....
        /*0eec*/ 	.word	0x00020eb0


	//   ....[233]....
        /*0ef0*/ 	.word	0x00020f40


	//   ....[234]....
        /*0ef4*/ 	.word	0x00020f90


	//   ....[235]....
        /*0ef8*/ 	.word	0x00020fe0


	//   ....[236]....
        /*0efc*/ 	.word	0x000210d0


	//   ....[237]....
        /*0f00*/ 	.word	0x00021180


	//   ....[238]....
        /*0f04*/ 	.word	0x00021200


	//   ....[239]....
        /*0f08*/ 	.word	0x00021270


	//   ....[240]....
        /*0f0c*/ 	.word	0x000213a0


	//   ....[241]....
        /*0f10*/ 	.word	0x000214c0


	//   ....[242]....
        /*0f14*/ 	.word	0x000215a0


	//   ....[243]....
        /*0f18*/ 	.word	0x000215f0


	//   ....[244]....
        /*0f1c*/ 	.word	0x00021950


	//   ....[245]....
        /*0f20*/ 	.word	0x000219b0


	//   ....[246]....
        /*0f24*/ 	.word	0x00021a70


	//   ....[247]....
        /*0f28*/ 	.word	0x00021ae0


	//   ....[248]....
        /*0f2c*/ 	.word	0x00021b40


	//   ....[249]....
        /*0f30*/ 	.word	0x00021bf0


	//   ....[250]....
        /*0f34*/ 	.word	0x00021c50


	//   ....[251]....
        /*0f38*/ 	.word	0x00021ce0


	//   ....[252]....
        /*0f3c*/ 	.word	0x00021d60


	//   ....[253]....
        /*0f40*/ 	.word	0x00021db0


	//   ....[254]....
        /*0f44*/ 	.word	0x00021e40


	//   ....[255]....
        /*0f48*/ 	.word	0x00021ed0


	//   ....[0]....
        /*0f4c*/ 	.word	0x00021f70


	//   ....[1]....
        /*0f50*/ 	.word	0x00022010


	//   ....[2]....
        /*0f54*/ 	.word	0x00022070


	//   ....[3]....
        /*0f58*/ 	.word	0x000220e0


	//   ....[4]....
        /*0f5c*/ 	.word	0x00022140


	//   ....[5]....
        /*0f60*/ 	.word	0x000221b0


	//   ....[6]....
        /*0f64*/ 	.word	0x00022270


	//   ....[7]....
        /*0f68*/ 	.word	0x000222d0


	//   ....[8]....
        /*0f6c*/ 	.word	0x00022390


	//   ....[9]....
        /*0f70*/ 	.word	0x00022670


	//   ....[10]....
        /*0f74*/ 	.word	0x00022760


	//   ....[11]....
        /*0f78*/ 	.word	0x00022800


	//   ....[12]....
        /*0f7c*/ 	.word	0x00022860


	//   ....[13]....
        /*0f80*/ 	.word	0x00022950


	//   ....[14]....
        /*0f84*/ 	.word	0x000229c0


	//   ....[15]....
        /*0f88*/ 	.word	0x00022ab0


	//   ....[16]....
        /*0f8c*/ 	.word	0x00022b20


	//   ....[17]....
        /*0f90*/ 	.word	0x00022c10


	//   ....[18]....
        /*0f94*/ 	.word	0x00022c80


	//   ....[19]....
        /*0f98*/ 	.word	0x00022d70


	//   ....[20]....
        /*0f9c*/ 	.word	0x00022de0


	//   ....[21]....
        /*0fa0*/ 	.word	0x00022ed0


	//   ....[22]....
        /*0fa4*/ 	.word	0x00022f40


	//   ....[23]....
        /*0fa8*/ 	.word	0x00023030


	//   ....[24]....
        /*0fac*/ 	.word	0x000230a0


	//   ....[25]....
        /*0fb0*/ 	.word	0x00023140


	//   ....[26]....
        /*0fb4*/ 	.word	0x00023230


	//   ....[27]....
        /*0fb8*/ 	.word	0x000232a0


	//   ....[28]....
        /*0fbc*/ 	.word	0x00023300


	//   ....[29]....
        /*0fc0*/ 	.word	0x000233f0


	//   ....[30]....
        /*0fc4*/ 	.word	0x00023450


	//   ....[31]....
        /*0fc8*/ 	.word	0x00023550


	//   ....[32]....
        /*0fcc*/ 	.word	0x000235b0


	//   ....[33]....
        /*0fd0*/ 	.word	0x000236b0


	//   ....[34]....
        /*0fd4*/ 	.word	0x00023710


	//   ....[35]....
        /*0fd8*/ 	.word	0x00023810


	//   ....[36]....
        /*0fdc*/ 	.word	0x00023870


	//   ....[37]....
        /*0fe0*/ 	.word	0x00023970


	//   ....[38]....
        /*0fe4*/ 	.word	0x000239d0


	//   ....[39]....
        /*0fe8*/ 	.word	0x00023ad0


	//   ....[40]....
        /*0fec*/ 	.word	0x00023b30


	//   ....[41]....
        /*0ff0*/ 	.word	0x00023be0


	//   ....[42]....
        /*0ff4*/ 	.word	0x00023ca0


	//   ....[43]....
        /*0ff8*/ 	.word	0x00023d80


	//   ....[44]....
        /*0ffc*/ 	.word	0x00023de0


	//   ....[45]....
        /*1000*/ 	.word	0x00023ec0


	//   ....[46]....
        /*1004*/ 	.word	0x00023f20


	//   ....[47]....
        /*1008*/ 	.word	0x00023ff0


	//   ....[48]....
        /*100c*/ 	.word	0x00024050


	//   ....[49]....
        /*1010*/ 	.word	0x00024110


	//   ....[50]....
        /*1014*/ 	.word	0x00024250


	//   ....[51]....
        /*1018*/ 	.word	0x00024300


	//   ....[52]....
        /*101c*/ 	.word	0x00024380


	//   ....[53]....
        /*1020*/ 	.word	0x00024440


	//   ....[54]....
        /*1024*/ 	.word	0x000244a0


	//   ....[55]....
        /*1028*/ 	.word	0x00024550


	//   ....[56]....
        /*102c*/ 	.word	0x000245b0


	//   ....[57]....
        /*1030*/ 	.word	0x00024660


	//   ....[58]....
        /*1034*/ 	.word	0x000246c0


	//   ....[59]....
        /*1038*/ 	.word	0x00024770


	//   ....[60]....
        /*103c*/ 	.word	0x000247d0


	//   ....[61]....
        /*1040*/ 	.word	0x00024880


	//   ....[62]....
        /*1044*/ 	.word	0x000248e0


	//   ....[63]....
        /*1048*/ 	.word	0x00024990


	//   ....[64]....
        /*104c*/ 	.word	0x000249f0


	//   ....[65]....
        /*1050*/ 	.word	0x00024aa0


	//   ....[66]....
        /*1054*/ 	.word	0x00024b90


	//   ....[67]....
        /*1058*/ 	.word	0x00024c40


	//   ....[68]....
        /*105c*/ 	.word	0x00024ca0


	//   ....[69]....
        /*1060*/ 	.word	0x00024d60


	//   ....[70]....
        /*1064*/ 	.word	0x00024dc0


	//   ....[71]....
        /*1068*/ 	.word	0x00024e80


	//   ....[72]....
        /*106c*/ 	.word	0x00024ee0


	//   ....[73]....
        /*1070*/ 	.word	0x00024fa0


	//   ....[74]....
        /*1074*/ 	.word	0x00025000


	//   ....[75]....
        /*1078*/ 	.word	0x000250c0


	//   ....[76]....
        /*107c*/ 	.word	0x00025120


	//   ....[77]....
        /*1080*/ 	.word	0x000251e0


	//   ....[78]....
        /*1084*/ 	.word	0x00025240


	//   ....[79]....
        /*1088*/ 	.word	0x00025300


	//   ....[80]....
        /*108c*/ 	.word	0x00025360


	//   ....[81]....
        /*1090*/ 	.word	0x00025410


	//   ....[82]....
        /*1094*/ 	.word	0x00025500


	//   ....[83]....
        /*1098*/ 	.word	0x000255b0


	//   ....[84]....
        /*109c*/ 	.word	0x00025670


	//   ....[85]....
        /*10a0*/ 	.word	0x00025720


	//   ....[86]....
        /*10a4*/ 	.word	0x00025780


	//   ....[87]....
        /*10a8*/ 	.word	0x00025830


	//   ....[88]....
        /*10ac*/ 	.word	0x00025890


	//   ....[89]....
        /*10b0*/ 	.word	0x00025940


	//   ....[90]....
        /*10b4*/ 	.word	0x000259a0


	//   ....[91]....
        /*10b8*/ 	.word	0x00025a50


	//   ....[92]....
        /*10bc*/ 	.word	0x00025ab0


	//   ....[93]....
        /*10c0*/ 	.word	0x00025b60


	//   ....[94]....
        /*10c4*/ 	.word	0x00025bc0


	//   ....[95]....
        /*10c8*/ 	.word	0x00025c70


	//   ....[96]....
        /*10cc*/ 	.word	0x00025cd0


	//   ....[97]....
        /*10d0*/ 	.word	0x00025d70


	//   ....[98]....
        /*10d4*/ 	.word	0x00025e00


	//   ....[99]....
        /*10d8*/ 	.word	0x00025ea0


	//   ....[100]....
        /*10dc*/ 	.word	0x00026010


	//   ....[101]....
        /*10e0*/ 	.word	0x00026080


	//   ....[102]....
        /*10e4*/ 	.word	0x000260f0


	//   ....[103]....
        /*10e8*/ 	.word	0x00026160


	//   ....[104]....
        /*10ec*/ 	.word	0x000261d0


	//   ....[105]....
        /*10f0*/ 	.word	0x00026250


	//   ....[106]....
        /*10f4*/ 	.word	0x000262d0


	//   ....[107]....
        /*10f8*/ 	.word	0x00026360


	//   ....[108]....
        /*10fc*/ 	.word	0x000263d0


	//   ....[109]....
        /*1100*/ 	.word	0x00026440


	//   ....[110]....
        /*1104*/ 	.word	0x000264b0


	//   ....[111]....
        /*1108*/ 	.word	0x00026530


	//   ....[112]....
        /*110c*/ 	.word	0x000265a0


	//   ....[113]....
        /*1110*/ 	.word	0x00026650


	//   ....[114]....
        /*1114*/ 	.word	0x000266a0


	//   ....[115]....
        /*1118*/ 	.word	0x00026730


	//   ....[116]....
        /*111c*/ 	.word	0x00026860


	//----- nvinfo : EIATTR_REG_RECONFIG
	.align		4
.L_1523:
        /*1120*/ 	.byte	0x01, 0x54
	.zero		2


	//----- nvinfo : EIATTR_SYSCALL_OFFSETS
	.align		4
        /*1124*/ 	.byte	0x04, 0x46
        /*1126*/ 	.short	(.L_1525 - .L_1524)


	//   ....[0]....
.L_1524:
        /*1128*/ 	.word	0x00001e50


	//   ....[1]....
        /*112c*/ 	.word	0x00001fa0


	//   ....[2]....
        /*1130*/ 	.word	0x00006d10


	//   ....[3]....
        /*1134*/ 	.word	0x00007030


	//   ....[4]....
        /*1138*/ 	.word	0x0001b800


	//   ....[5]....
        /*113c*/ 	.word	0x0001b950


	//   ....[6]....
        /*1140*/ 	.word	0x0001ba40


	//   ....[7]....
        /*1144*/ 	.word	0x0001c9a0


	//----- nvinfo : EIATTR_MBARRIER_INSTR_OFFSETS
	.align		4
.L_1525:
        /*1148*/ 	.byte	0x04, 0x39
        /*114a*/ 	.short	(.L_1527 - .L_1526)


	//   ....[0]....
.L_1526:
        /*114c*/ 	.word	0x00000270
        /*1150*/ 	.word	0x000000ff
        /*1154*/ 	.word	0x00016800
        /*1158*/ 	.short	0x0100
        /*115a*/ 	.byte	0x08
	.zero		1


	//   ....[1]....
        /*115c*/ 	.word	0x00000280
        /*1160*/ 	.word	0x000000ff
        /*1164*/ 	.word	0x00016820
        /*1168*/ 	.short	0x0100
        /*116a*/ 	.byte	0x08
	.zero		1


	//   ....[2]....
        /*116c*/ 	.word	0x00000370
        /*1170*/ 	.word	0x000000ff
        /*1174*/ 	.word	0x00016830
        /*1178*/ 	.short	0x0100
        /*117a*/ 	.byte	0x08
	.zero		1


	//   ....[3]....
        /*117c*/ 	.word	0x00000380
        /*1180*/ 	.word	0x000000ff
        /*1184*/ 	.word	0x00016840
        /*1188*/ 	.short	0x0100
        /*118a*/ 	.byte	0x08
	.zero		1


	//   ....[4]....
        /*118c*/ 	.word	0x00000390
        /*1190*/ 	.word	0x000000ff
        /*1194*/ 	.word	0x00016838
        /*1198*/ 	.short	0x0100
        /*119a*/ 	.byte	0x08
	.zero		1


	//   ....[5]....
        /*119c*/ 	.word	0x000003a0
        /*11a0*/ 	.word	0x000000ff
        /*11a4*/ 	.word	0x00016848
        /*11a8*/ 	.short	0x0100
        /*11aa*/ 	.byte	0x08
	.zero		1


	//   ....[6]....
        /*11ac*/ 	.word	0x000004d0
        /*11b0*/ 	.word	0x000000ff
        /*11b4*/ 	.word	0x00016850
        /*11b8*/ 	.short	0x0100
        /*11ba*/ 	.byte	0x08
	.zero		1


	//   ....[7]....
        /*11bc*/ 	.word	0x000004e0
        /*11c0*/ 	.word	0x000000ff
        /*11c4*/ 	.word	0x00016860
        /*11c8*/ 	.short	0x0100
        /*11ca*/ 	.byte	0x08
	.zero		1


	//   ....[8]....
        /*11cc*/ 	.word	0x000004f0
        /*11d0*/ 	.word	0x000000ff
        /*11d4*/ 	.word	0x00016858
        /*11d8*/ 	.short	0x0100
        /*11da*/ 	.byte	0x08
	.zero		1


	//   ....[9]....
        /*11dc*/ 	.word	0x00000500
        /*11e0*/ 	.word	0x000000ff
        /*11e4*/ 	.word	0x00016868
        /*11e8*/ 	.short	0x0100
        /*11ea*/ 	.byte	0x08
	.zero		1


	//   ....[10]....
        /*11ec*/ 	.word	0x000005f0
        /*11f0*/ 	.word	0x000000ff
        /*11f4*/ 	.word	0x00016870
        /*11f8*/ 	.short	0x0100
        /*11fa*/ 	.byte	0x06
	.zero		1


	//   ....[11]....
        /*11fc*/ 	.word	0x00000600
        /*1200*/ 	.word	0x000000ff
        /*1204*/ 	.word	0x00016880
        /*1208*/ 	.short	0x0100
        /*120a*/ 	.byte	0x06
	.zero		1


	//   ....[12]....
        /*120c*/ 	.word	0x00000610
        /*1210*/ 	.word	0x000000ff
        /*1214*/ 	.word	0x00016878
        /*1218*/ 	.short	0x0100
        /*121a*/ 	.byte	0x06
	.zero		1


	//   ....[13]....
        /*121c*/ 	.word	0x00000620
        /*1220*/ 	.word	0x000000ff
        /*1224*/ 	.word	0x00016888
        /*1228*/ 	.short	0x0100
        /*122a*/ 	.byte	0x06
	.zero		1


	//   ....[14]....
        /*122c*/ 	.word	0x00000750
        /*1230*/ 	.word	0x000000ff
        /*1234*/ 	.word	0x00016890
        /*1238*/ 	.short	0x0100
        /*123a*/ 	.byte	0x08
	.zero		1


	//   ....[15]....
        /*123c*/ 	.word	0x00000760
        /*1240*/ 	.word	0x000000ff
        /*1244*/ 	.word	0x000168a0
        /*1248*/ 	.short	0x0100
        /*124a*/ 	.byte	0x08
	.zero		1


	//   ....[16]....
        /*124c*/ 	.word	0x00000770
        /*1250*/ 	.word	0x000000ff
        /*1254*/ 	.word	0x00016898
        /*1258*/ 	.short	0x0100
        /*125a*/ 	.byte	0x08
	.zero		1


	//   ....[17]....
        /*125c*/ 	.word	0x00000780
        /*1260*/ 	.word	0x000000ff
        /*1264*/ 	.word	0x000168a8
        /*1268*/ 	.short	0x0100
        /*126a*/ 	.byte	0x08
	.zero		1


	//   ....[18]....
        /*126c*/ 	.word	0x000008b0
        /*1270*/ 	.word	0x000000ff
        /*1274*/ 	.word	0x000168b0
        /*1278*/ 	.short	0x0100
        /*127a*/ 	.byte	0x08
	.zero		1


	//   ....[19]....
        /*127c*/ 	.word	0x000008c0
        /*1280*/ 	.word	0x000000ff
        /*1284*/ 	.word	0x000168c0
        /*1288*/ 	.short	0x0100
        /*128a*/ 	.byte	0x08
	.zero		1


	//   ....[20]....
        /*128c*/ 	.word	0x000008d0
        /*1290*/ 	.word	0x000000ff
        /*1294*/ 	.word	0x000168b8
        /*1298*/ 	.short	0x0100
        /*129a*/ 	.byte	0x08
	.zero		1


	//   ....[21]....
        /*129c*/ 	.word	0x000008e0
        /*12a0*/ 	.word	0x000000ff
        /*12a4*/ 	.word	0x000168c8
        /*12a8*/ 	.short	0x0100
        /*12aa*/ 	.byte	0x08
	.zero		1


	//   ....[22]....
        /*12ac*/ 	.word	0x00003150
        /*12b0*/ 	.word	0x00000045
        /*12b4*/ 	.word	0x00016890
        /*12b8*/ 	.short	0x010a
        /*12ba*/ 	.byte	0x3f
	.zero		1


	//   ....[23]....
        /*12bc*/ 	.word	0x000046c0
        /*12c0*/ 	.word	0x00000045
        /*12c4*/ 	.word	0x00016890
        /*12c8*/ 	.short	0x010a
        /*12ca*/ 	.byte	0x3f
	.zero		1


	//   ....[24]....
        /*12cc*/ 	.word	0x00005800
        /*12d0*/ 	.word	0x00000045
        /*12d4*/ 	.word	0x00016890
        /*12d8*/ 	.short	0x010a
        /*12da*/ 	.byte	0x3f
	.zero		1


	//   ....[25]....
        /*12dc*/ 	.word	0x00005d00
        /*12e0*/ 	.word	0x00000008
        /*12e4*/ 	.word	0x00000000
        /*12e8*/ 	.short	0x0101
        /*12ea*/ 	.byte	0x3f
	.zero		1


	//   ....[26]....
        /*12ec*/ 	.word	0x00005d40
        /*12f0*/ 	.word	0x00000045
        /*12f4*/ 	.word	0x000168b0
        /*12f8*/ 	.short	0x010a
        /*12fa*/ 	.byte	0x3f
	.zero		1


	//   ....[27]....
        /*12fc*/ 	.word	0x000061c0
        /*1300*/ 	.word	0x00000045
        /*1304*/ 	.word	0x00000000
        /*1308*/ 	.short	0x0101
        /*130a*/ 	.byte	0x3f
	.zero		1


	//   ....[28]....
        /*130c*/ 	.word	0x00006db0
        /*1310*/ 	.word	0x00000002
        /*1314*/ 	.word	0x00016800
        /*1318*/ 	.short	0x010a
        /*131a*/ 	.byte	0x3f
	.zero		1


	//   ....[29]....
        /*131c*/ 	.word	0x00006e00
        /*1320*/ 	.word	0x00000002
        /*1324*/ 	.word	0x00016800
        /*1328*/ 	.short	0x010a
        /*132a*/ 	.byte	0x3f
	.zero		1


	//   ....[30]....
        /*132c*/ 	.word	0x00007a30
        /*1330*/ 	.word	0x00000002
        /*1334*/ 	.word	0x00016800
        /*1338*/ 	.short	0x010a
        /*133a*/ 	.byte	0x3f
	.zero		1


	//   ....[31]....
        /*133c*/ 	.word	0x00009040
        /*1340*/ 	.word	0x00000002
        /*1344*/ 	.word	0x00016800
        /*1348*/ 	.short	0x010a
        /*134a*/ 	.byte	0x3f
	.zero		1


	//   ....[32]....
        /*134c*/ 	.word	0x0000a020
        /*1350*/ 	.word	0x0000000c
        /*1354*/ 	.word	0x00016830
        /*1358*/ 	.short	0x010a
        /*135a*/ 	.byte	0x3f
	.zero		1


	//   ....[33]....
        /*135c*/ 	.word	0x0000a0d0
        /*1360*/ 	.word	0x0000000c
        /*1364*/ 	.word	0x00016830
        /*1368*/ 	.short	0x010a
        /*136a*/ 	.byte	0x3f
	.zero		1


	//   ....[34]....
        /*136c*/ 	.word	0x0000a5a0
        /*1370*/ 	.word	0x00000000
        /*1374*/ 	.word	0x00000000
        /*1378*/ 	.short	0x0101
        /*137a*/ 	.byte	0x3f
	.zero		1


	//   ....[35]....
        /*137c*/ 	.word	0x0000d360
        /*1380*/ 	.word	0x0000000b
        /*1384*/ 	.word	0x00016830
        /*1388*/ 	.short	0x010a
        /*138a*/ 	.byte	0x3f
	.zero		1


	//   ....[36]....
        /*138c*/ 	.word	0x0000d3b0
        /*1390*/ 	.word	0x0000000b
        /*1394*/ 	.word	0x00016830
        /*1398*/ 	.short	0x010a
        /*139a*/ 	.byte	0x3f
	.zero		1


	//   ....[37]....
        /*139c*/ 	.word	0x0000d6e0
        /*13a0*/ 	.word	0x0000000b
        /*13a4*/ 	.word	0x00016850
        /*13a8*/ 	.short	0x010a
        /*13aa*/ 	.byte	0x3f
	.zero		1


	//   ....[38]....
        /*13ac*/ 	.word	0x0000d720
        /*13b0*/ 	.word	0x0000000b
        /*13b4*/ 	.word	0x00016850
        /*13b8*/ 	.short	0x010a
        /*13ba*/ 	.byte	0x3f
	.zero		1


	//   ....[39]....
        /*13bc*/ 	.word	0x0000dca0
        /*13c0*/ 	.word	0x0000000a
        /*13c4*/ 	.word	0x00000000
        /*13c8*/ 	.short	0x0101
        /*13ca*/ 	.byte	0x3f
	.zero		1


	//   ....[40]....
        /*13cc*/ 	.word	0x0000ff10
        /*13d0*/ 	.word	0x0000000c
        /*13d4*/ 	.word	0x00000000
        /*13d8*/ 	.short	0x0101
        /*13da*/ 	.byte	0x3f
	.zero		1


	//   ....[41]....
        /*13dc*/ 	.word	0x000106f0
        /*13e0*/ 	.word	0x00000003
        /*13e4*/ 	.word	0x00016830
        /*13e8*/ 	.short	0x010a
        /*13ea*/ 	.byte	0x3f
	.zero		1


	//   ....[42]....
        /*13ec*/ 	.word	0x00010740
        /*13f0*/ 	.word	0x00000003
        /*13f4*/ 	.word	0x00016830
        /*13f8*/ 	.short	0x010a
        /*13fa*/ 	.byte	0x3f
	.zero		1


	//   ....[43]....
        /*13fc*/ 	.word	0x00010ac0
        /*1400*/ 	.word	0x00000003
        /*1404*/ 	.word	0x00016850
        /*1408*/ 	.short	0x010a
        /*140a*/ 	.byte	0x3f
	.zero		1


	//   ....[44]....
        /*140c*/ 	.word	0x00010b00
        /*1410*/ 	.word	0x00000003
        /*1414*/ 	.word	0x00016850
        /*1418*/ 	.short	0x010a
        /*141a*/ 	.byte	0x3f
	.zero		1


	//   ....[45]....
        /*141c*/ 	.word	0x00010fd0
        /*1420*/ 	.word	0x00000000
        /*1424*/ 	.word	0x00000000
        /*1428*/ 	.short	0x0101
        /*142a*/ 	.byte	0x3f
	.zero		1


	//   ....[46]....
        /*142c*/ 	.word	0x000121c0
        /*1430*/ 	.word	0x0000000c
        /*1434*/ 	.word	0x00000000
        /*1438*/ 	.short	0x0101
        /*143a*/ 	.byte	0x3f
	.zero		1


	//   ....[47]....
        /*143c*/ 	.word	0x00012700
        /*1440*/ 	.word	0x00000003
        /*1444*/ 	.word	0x00016830
        /*1448*/ 	.short	0x010a
        /*144a*/ 	.byte	0x3f
	.zero		1


	//   ....[48]....
        /*144c*/ 	.word	0x00012750
        /*1450*/ 	.word	0x00000003
        /*1454*/ 	.word	0x00016830
        /*1458*/ 	.short	0x010a
        /*145a*/ 	.byte	0x3f
	.zero		1


	//   ....[49]....
        /*145c*/ 	.word	0x00012ad0
        /*1460*/ 	.word	0x00000003
        /*1464*/ 	.word	0x00016850
        /*1468*/ 	.short	0x010a
        /*146a*/ 	.byte	0x3f
	.zero		1


	//   ....[50]....
        /*146c*/ 	.word	0x00012b10
        /*1470*/ 	.word	0x00000003
        /*1474*/ 	.word	0x00016850
        /*1478*/ 	.short	0x010a
        /*147a*/ 	.byte	0x3f
	.zero		1


	//   ....[51]....
        /*147c*/ 	.word	0x00013050
        /*1480*/ 	.word	0x00000000
        /*1484*/ 	.word	0x00000000
        /*1488*/ 	.short	0x0101
        /*148a*/ 	.byte	0x3f
	.zero		1


	//   ....[52]....
        /*148c*/ 	.word	0x00015260
        /*1490*/ 	.word	0x00000015
        /*1494*/ 	.word	0x00000000
        /*1498*/ 	.short	0x0101
        /*149a*/ 	.byte	0x3f
	.zero		1


	//   ....[53]....
        /*149c*/ 	.word	0x000156b0
        /*14a0*/ 	.word	0x0000000b
        /*14a4*/ 	.word	0x00016850
        /*14a8*/ 	.short	0x010a
        /*14aa*/ 	.byte	0x3f
	.zero		1


	//   ....[54]....
        /*14ac*/ 	.word	0x00015720
        /*14b0*/ 	.word	0x0000000b
        /*14b4*/ 	.word	0x00016850
        /*14b8*/ 	.short	0x010a
        /*14ba*/ 	.byte	0x3f
	.zero		1


	//   ....[55]....
        /*14bc*/ 	.word	0x00015d40
        /*14c0*/ 	.word	0x00000000
        /*14c4*/ 	.word	0x00000000
        /*14c8*/ 	.short	0x0101
        /*14ca*/ 	.byte	0x3f
	.zero		1


	//   ....[56]....
        /*14cc*/ 	.word	0x00016e30
        /*14d0*/ 	.word	0x00000003
        /*14d4*/ 	.word	0x00000000
        /*14d8*/ 	.short	0x0101
        /*14da*/ 	.byte	0x3f
	.zero		1


	//   ....[57]....
        /*14dc*/ 	.word	0x000173d0
        /*14e0*/ 	.word	0x00000008
        /*14e4*/ 	.word	0x00000000
        /*14e8*/ 	.short	0x0101
        /*14ea*/ 	.byte	0x3f
	.zero		1


	//   ....[58]....
        /*14ec*/ 	.word	0x0001a370
        /*14f0*/ 	.word	0x00000010
        /*14f4*/ 	.word	0x00016820
        /*14f8*/ 	.short	0x010a
        /*14fa*/ 	.byte	0x3f
	.zero		1


	//   ....[59]....
        /*14fc*/ 	.word	0x0001a430
        /*1500*/ 	.word	0x00000005
        /*1504*/ 	.word	0x000168a0
        /*1508*/ 	.short	0x010a
        /*150a*/ 	.byte	0x3f
	.zero		1


	//   ....[60]....
        /*150c*/ 	.word	0x0001a670
        /*1510*/ 	.word	0x00000005
        /*1514*/ 	.word	0x000168c0
        /*1518*/ 	.short	0x010a
        /*151a*/ 	.byte	0x3f
	.zero		1


	//   ....[61]....
        /*151c*/ 	.word	0x0001aa00
        /*1520*/ 	.word	0x00000005
        /*1524*/ 	.word	0x000168a0
        /*1528*/ 	.short	0x010a
        /*152a*/ 	.byte	0x3f
	.zero		1


	//   ....[62]....
        /*152c*/ 	.word	0x0001ac20
        /*1530*/ 	.word	0x00000005
        /*1534*/ 	.word	0x000168c0
        /*1538*/ 	.short	0x010a
        /*153a*/ 	.byte	0x3f
	.zero		1


	//   ....[63]....
        /*153c*/ 	.word	0x0001bef0
        /*1540*/ 	.word	0x00000003
        /*1544*/ 	.word	0x00016840
        /*1548*/ 	.short	0x010a
        /*154a*/ 	.byte	0x3f
	.zero		1


	//   ....[64]....
        /*154c*/ 	.word	0x0001c680
        /*1550*/ 	.word	0x00000003
        /*1554*/ 	.word	0x00016830
        /*1558*/ 	.short	0x0107
        /*155a*/ 	.byte	0x3f
	.zero		1


	//   ....[65]....
        /*155c*/ 	.word	0x0001c750
        /*1560*/ 	.word	0x00000003
        /*1564*/ 	.word	0x00016830
        /*1568*/ 	.short	0x0101
        /*156a*/ 	.byte	0x3f
	.zero		1


	//   ....[66]....
        /*156c*/ 	.word	0x0001d5a0
        /*1570*/ 	.word	0x00000010
        /*1574*/ 	.word	0x00016800
        /*1578*/ 	.short	0x0107
        /*157a*/ 	.byte	0x3f
	.zero		1


	//   ....[67]....
        /*157c*/ 	.word	0x0001d690
        /*1580*/ 	.word	0x00000010
        /*1584*/ 	.word	0x00016800
        /*1588*/ 	.short	0x0101
        /*158a*/ 	.byte	0x3f
	.zero		1


	//   ....[68]....
        /*158c*/ 	.word	0x0001d6b0
        /*1590*/ 	.word	0x00000010
        /*1594*/ 	.word	0x00016820
        /*1598*/ 	.short	0x010a
        /*159a*/ 	.byte	0x3f
	.zero		1


	//   ....[69]....
        /*159c*/ 	.word	0x0001da90
        /*15a0*/ 	.word	0x00000005
        /*15a4*/ 	.word	0x00016840
        /*15a8*/ 	.short	0x010a
        /*15aa*/ 	.byte	0x3f
	.zero		1


	//   ....[70]....
        /*15ac*/ 	.word	0x0001dfa0
        /*15b0*/ 	.word	0x00000005
        /*15b4*/ 	.word	0x00016830
        /*15b8*/ 	.short	0x0107
        /*15ba*/ 	.byte	0x3f
	.zero		1


	//   ....[71]....
        /*15bc*/ 	.word	0x0001e060
        /*15c0*/ 	.word	0x00000005
        /*15c4*/ 	.word	0x00016830
        /*15c8*/ 	.short	0x0101
        /*15ca*/ 	.byte	0x3f
	.zero		1


	//   ....[72]....
        /*15cc*/ 	.word	0x0001e0c0
        /*15d0*/ 	.word	0x00000005
        /*15d4*/ 	.word	0x00016860
        /*15d8*/ 	.short	0x010a
        /*15da*/ 	.byte	0x3f
	.zero		1


	//   ....[73]....
        /*15dc*/ 	.word	0x0001e590
        /*15e0*/ 	.word	0x00000005
        /*15e4*/ 	.word	0x00016850
        /*15e8*/ 	.short	0x0107
        /*15ea*/ 	.byte	0x3f
	.zero		1


	//   ....[74]....
        /*15ec*/ 	.word	0x0001e710
        /*15f0*/ 	.word	0x00000005
        /*15f4*/ 	.word	0x00016850
        /*15f8*/ 	.short	0x0101
        /*15fa*/ 	.byte	0x3f
	.zero		1


	//   ....[75]....
        /*15fc*/ 	.word	0x0001e940
        /*1600*/ 	.word	0x00000000
        /*1604*/ 	.word	0x00016860
        /*1608*/ 	.short	0x010a
        /*160a*/ 	.byte	0x3f
	.zero		1


	//   ....[76]....
        /*160c*/ 	.word	0x0001ee00
        /*1610*/ 	.word	0x00000000
        /*1614*/ 	.word	0x00016850
        /*1618*/ 	.short	0x0107
        /*161a*/ 	.byte	0x3f
	.zero		1


	//   ....[77]....
        /*161c*/ 	.word	0x0001eee0
        /*1620*/ 	.word	0x00000000
        /*1624*/ 	.word	0x00016850
        /*1628*/ 	.short	0x0101
        /*162a*/ 	.byte	0x3f
	.zero		1


	//   ....[78]....
        /*162c*/ 	.word	0x00020040
        /*1630*/ 	.word	0x00000005
        /*1634*/ 	.word	0x00016820
        /*1638*/ 	.short	0x010a
        /*163a*/ 	.byte	0x3f
	.zero		1


	//   ....[79]....
        /*163c*/ 	.word	0x000201e0
        /*1640*/ 	.word	0x00000003
        /*1644*/ 	.word	0x00016840
        /*1648*/ 	.short	0x010a
        /*164a*/ 	.byte	0x3f
	.zero		1


	//   ....[80]....
        /*164c*/ 	.word	0x00020270
        /*1650*/ 	.word	0x00000005
        /*1654*/ 	.word	0x00016840
        /*1658*/ 	.short	0x010a
        /*165a*/ 	.byte	0x3f
	.zero		1


	//   ....[81]....
        /*165c*/ 	.word	0x000202b0
        /*1660*/ 	.word	0x00000003
        /*1664*/ 	.word	0x00016860
        /*1668*/ 	.short	0x010a
        /*166a*/ 	.byte	0x3f
	.zero		1


	//   ....[82]....
        /*166c*/ 	.word	0x000202f0
        /*1670*/ 	.word	0x00000005
        /*1674*/ 	.word	0x00016860
        /*1678*/ 	.short	0x010a
        /*167a*/ 	.byte	0x3f
	.zero		1


	//   ....[83]....
        /*167c*/ 	.word	0x00020350
        /*1680*/ 	.word	0x00000045
        /*1684*/ 	.word	0x00016890
        /*1688*/ 	.short	0x010a
        /*168a*/ 	.byte	0x3f
	.zero		1


	//   ....[84]....
        /*168c*/ 	.word	0x000205e0
        /*1690*/ 	.word	0x00000045
        /*1694*/ 	.word	0x00016890
        /*1698*/ 	.short	0x010a
        /*169a*/ 	.byte	0x3f
	.zero		1


	//   ....[85]....
        /*169c*/ 	.word	0x00020890
        /*16a0*/ 	.word	0x00000045
        /*16a4*/ 	.word	0x00016890
        /*16a8*/ 	.short	0x010a
        /*16aa*/ 	.byte	0x3f
	.zero		1


	//   ....[86]....
        /*16ac*/ 	.word	0x00020b40
        /*16b0*/ 	.word	0x00000045
        /*16b4*/ 	.word	0x000168b0
        /*16b8*/ 	.short	0x010a
        /*16ba*/ 	.byte	0x3f
	.zero		1


	//   ....[87]....
        /*16bc*/ 	.word	0x00021010
        /*16c0*/ 	.word	0x00000002
        /*16c4*/ 	.word	0x00016800
        /*16c8*/ 	.short	0x010a
        /*16ca*/ 	.byte	0x3f
	.zero		1


	//   ....[88]....
        /*16cc*/ 	.word	0x00021620
        /*16d0*/ 	.word	0x00000002
        /*16d4*/ 	.word	0x00016800
        /*16d8*/ 	.short	0x010a
        /*16da*/ 	.byte	0x3f
	.zero		1


	//   ....[89]....
        /*16dc*/ 	.word	0x00021670
        /*16e0*/ 	.word	0x0000000c
        /*16e4*/ 	.word	0x00016830
        /*16e8*/ 	.short	0x010a
        /*16ea*/ 	.byte	0x3f
	.zero		1


	//   ....[90]....
        /*16ec*/ 	.word	0x000216c0
        /*16f0*/ 	.word	0x0000000b
        /*16f4*/ 	.word	0x00016830
        /*16f8*/ 	.short	0x010a
        /*16fa*/ 	.byte	0x3f
	.zero		1


	//   ....[91]....
        /*16fc*/ 	.word	0x00021710
        /*1700*/ 	.word	0x0000000b
        /*1704*/ 	.word	0x00016850
        /*1708*/ 	.short	0x010a
        /*170a*/ 	.byte	0x3f
	.zero		1


	//   ....[92]....
        /*170c*/ 	.word	0x00021760
        /*1710*/ 	.word	0x00000003
        /*1714*/ 	.word	0x00016830
        /*1718*/ 	.short	0x010a
        /*171a*/ 	.byte	0x3f
	.zero		1


	//   ....[93]....
        /*171c*/ 	.word	0x000217b0
        /*1720*/ 	.word	0x00000003
        /*1724*/ 	.word	0x00016850
        /*1728*/ 	.short	0x010a
        /*172a*/ 	.byte	0x3f
	.zero		1


	//   ....[94]....
        /*172c*/ 	.word	0x00021800
        /*1730*/ 	.word	0x00000003
        /*1734*/ 	.word	0x00016830
        /*1738*/ 	.short	0x010a
        /*173a*/ 	.byte	0x3f
	.zero		1


	//   ....[95]....
        /*173c*/ 	.word	0x00021850
        /*1740*/ 	.word	0x00000003
        /*1744*/ 	.word	0x00016850
        /*1748*/ 	.short	0x010a
        /*174a*/ 	.byte	0x3f
	.zero		1


	//   ....[96]....
        /*174c*/ 	.word	0x000218a0
        /*1750*/ 	.word	0x0000000b
        /*1754*/ 	.word	0x00016850
        /*1758*/ 	.short	0x010a
        /*175a*/ 	.byte	0x3f
	.zero		1


	//   ....[97]....
        /*175c*/ 	.word	0x00022450
        /*1760*/ 	.word	0x00000010
        /*1764*/ 	.word	0x00016820
        /*1768*/ 	.short	0x010a
        /*176a*/ 	.byte	0x3f
	.zero		1


	//   ....[98]....
        /*176c*/ 	.word	0x000224a0
        /*1770*/ 	.word	0x00000005
        /*1774*/ 	.word	0x000168a0
        /*1778*/ 	.short	0x010a
        /*177a*/ 	.byte	0x3f
	.zero		1


	//   ....[99]....
        /*177c*/ 	.word	0x000224f0
        /*1780*/ 	.word	0x00000005
        /*1784*/ 	.word	0x000168c0
        /*1788*/ 	.short	0x010a
        /*178a*/ 	.byte	0x3f
	.zero		1


	//   ....[100]....
        /*178c*/ 	.word	0x00022540
        /*1790*/ 	.word	0x00000005
        /*1794*/ 	.word	0x000168a0
        /*1798*/ 	.short	0x010a
        /*179a*/ 	.byte	0x3f
	.zero		1


	//   ....[101]....
        /*179c*/ 	.word	0x00022590
        /*17a0*/ 	.word	0x00000005
        /*17a4*/ 	.word	0x000168c0
        /*17a8*/ 	.short	0x010a
        /*17aa*/ 	.byte	0x3f
	.zero		1


	//   ....[102]....
        /*17ac*/ 	.word	0x000226b0
        /*17b0*/ 	.word	0x00000003
        /*17b4*/ 	.word	0x00016840
        /*17b8*/ 	.short	0x010a
        /*17ba*/ 	.byte	0x3f
	.zero		1


	//   ....[103]....
        /*17bc*/ 	.word	0x00024150
        /*17c0*/ 	.word	0x00000010
        /*17c4*/ 	.word	0x00016820
        /*17c8*/ 	.short	0x010a
        /*17ca*/ 	.byte	0x3f
	.zero		1


	//   ....[104]....
        /*17cc*/ 	.word	0x000241a0
        /*17d0*/ 	.word	0x00000005
        /*17d4*/ 	.word	0x00016840
        /*17d8*/ 	.short	0x010a
        /*17da*/ 	.byte	0x3f
	.zero		1


	//   ....[105]....
        /*17dc*/ 	.word	0x00024ae0
        /*17e0*/ 	.word	0x00000005
        /*17e4*/ 	.word	0x00016860
        /*17e8*/ 	.short	0x010a
        /*17ea*/ 	.byte	0x3f
	.zero		1


	//   ....[106]....
        /*17ec*/ 	.word	0x00025450
        /*17f0*/ 	.word	0x00000000
        /*17f4*/ 	.word	0x00016860
        /*17f8*/ 	.short	0x010a
        /*17fa*/ 	.byte	0x3f
	.zero		1


	//   ....[107]....
        /*17fc*/ 	.word	0x00026780
        /*1800*/ 	.word	0x00000005
        /*1804*/ 	.word	0x00016820
        /*1808*/ 	.short	0x010a
        /*180a*/ 	.byte	0x3f
	.zero		1


	//   ....[108]....
        /*180c*/ 	.word	0x00026920
        /*1810*/ 	.word	0x00000003
        /*1814*/ 	.word	0x00016840
        /*1818*/ 	.short	0x010a
        /*181a*/ 	.byte	0x3f
	.zero		1


	//   ....[109]....
        /*181c*/ 	.word	0x00026970
        /*1820*/ 	.word	0x00000005
        /*1824*/ 	.word	0x00016840
        /*1828*/ 	.short	0x010a
        /*182a*/ 	.byte	0x3f
	.zero		1


	//   ....[110]....
        /*182c*/ 	.word	0x000269c0
        /*1830*/ 	.word	0x00000003
        /*1834*/ 	.word	0x00016860
        /*1838*/ 	.short	0x010a
        /*183a*/ 	.byte	0x3f
	.zero		1


	//----- nvinfo : EIATTR_NUM_MBARRIERS
	.align		4
.L_1527:
        /*183c*/ 	.byte	0x03, 0x38
        /*183e*/ 	.short	0x0016


	//----- nvinfo : EIATTR_EXIT_INSTR_OFFSETS
	.align		4
        /*1840*/ 	.byte	0x04, 0x1c
        /*1842*/ 	.short	(.L_1529 - .L_1528)


	//   ....[0]....
.L_1528:
        /*1844*/ 	.word	0x00020340


	//----- nvinfo : EIATTR_MAX_THREADS
	.align		4
.L_1529:
        /*1848*/ 	.byte	0x04, 0x05
        /*184a*/ 	.short	(.L_1531 - .L_1530)
.L_1530:
        /*184c*/ 	.word	0x00000200
        /*1850*/ 	.word	0x00000001
        /*1854*/ 	.word	0x00000001


	//----- nvinfo : EIATTR_CRS_STACK_SIZE
	.align		4
.L_1531:
        /*1858*/ 	.byte	0x04, 0x1e
        /*185a*/ 	.short	(.L_1533 - .L_1532)
.L_1532:
        /*185c*/ 	.word	0x00000000


	//----- nvinfo : EIATTR_CBANK_PARAM_SIZE
	.align		4
.L_1533:
        /*1860*/ 	.byte	0x03, 0x19
        /*1862*/ 	.short	0x0af0


	//----- nvinfo : EIATTR_PARAM_CBANK
	.align		4
        /*1864*/ 	.byte	0x04, 0x0a
        /*1866*/ 	.short	(.L_1535 - .L_1534)
	.align		4
.L_1534:
        /*1868*/ 	.word	index@(.nv.constant0._ZN7cutlass13device_kernelIN5flash11enable_sm90INS1_16FlashAttnFwdSm90INS1_25CollectiveMainloopFwdSm90ILi2EN4cute5tupleIJNS5_1CILi1EEES8_S8_EEENS6_IJNS7_ILi192EEENS7_ILi128EEENS7_ILi64EEEEEELi64ENS_10bfloat16_tEfNS_4arch4Sm90ELb0ELb1ELb0ELb1ELb1ELb1ELb0ELb1ELb1ELb1ELb1ELb0EEENS1_21CollectiveEpilogueFwdINS6_IJSA_SC_SB_EEES9_SE_SG_Li384ELb1ELb1ELb1ELb0EEENS1_36VarlenDynamicPersistentTileSchedulerILi192ELi128ELi384ELi128ELb1ELb1ELb1ELb1ELb0ELb1EEEEEEEEEvNT_6ParamsE)
        /*186c*/ 	.short	0x0210
        /*186e*/ 	.short	0x0af0


	//----- nvinfo : EIATTR_SW_WAR
	.align		4
.L_1535:
        /*1870*/ 	.byte	0x04, 0x36
        /*1872*/ 	.short	(.L_1537 - .L_1536)
.L_1536:
        /*1874*/ 	.word	0x00000008
.L_1537:


//--------------------- .nv.info._ZN7cutlass13device_kernelIN5flash11enable_sm90INS1_16FlashAttnFwdSm90INS1_25CollectiveMainloopFwdSm90ILi2EN4cute5tupleIJNS5_1CILi1EEES8_S8_EEENS6_IJNS7_ILi192EEENS7_ILi128EEENS7_ILi64EEEEEELi64ENS_10bfloat16_tEfNS_4arch4Sm90ELb1ELb0ELb0ELb0ELb1ELb0ELb0ELb1ELb1ELb1ELb1ELb0EEENS1_21CollectiveEpilogueFwdINS6_IJSA_SC_SB_EEES9_SE_SG_Li384ELb0ELb1ELb1ELb0EEENS1_19SingleTileSchedulerILb0ELb1ELb1ELi192EEEEEEEEEvNT_6ParamsE --------------------------
	.section	.nv.info._ZN7cutlass13device_kernelIN5flash11enable_sm90INS1_16FlashAttnFwdSm90INS1_25CollectiveMainloopFwdSm90ILi2EN4cute5tupleIJNS5_1CILi1EEES8_S8_EEENS6_IJNS7_ILi192EEENS7_ILi128EEENS7_ILi64EEEEEELi64ENS_10bfloat16_tEfNS_4arch4Sm90ELb1ELb0ELb0ELb0ELb1ELb0ELb0ELb1ELb1ELb1ELb1ELb0EEENS1_21CollectiveEpilogueFwdINS6_IJSA_SC_SB_EEES9_SE_SG_Li384ELb0ELb1ELb1ELb0EEENS1_19SingleTileSchedulerILb0ELb1ELb1ELi192EEEEEEEEEvNT_6ParamsE,"",@"SHT_CUDA_INFO"
	.sectionflags	@""
	.align	4


	//----- nvinfo : EIATTR_CUDA_API_VERSION
	.align		4
        /*0000*/ 	.byte	0x04, 0x37
        /*0002*/ 	.short	(.L_1539 - .L_1538)
.L_1538:
        /*0004*/ 	.word	0x00000082


	//----- nvinfo : EIATTR_KPARAM_INFO
	.align		4
.L_1539:
        /*0008*/ 	.byte	0x04, 0x17
        /*000a*/ 	.short	(.L_1541 - .L_1540)
.L_1540:
        /*000c*/ 	.word	0x00000000
        /*0010*/ 	.short	0x0000
        /*0012*/ 	.short	0x0070
        /*0014*/ 	.byte	0x00, 0xf0, 0x01, 0x28


	//----- nvinfo : EIATTR_SPARSE_MMA_MASK
	.align		4
.L_1541:
        /*0018*/ 	.byte	0x03, 0x50
        /*001a*/ 	.short	0x0000


	//----- nvinfo : EIATTR_MAXREG_COUNT
	.align		4
        /*001c*/ 	.byte	0x03, 0x1b
        /*001e*/ 	.short	0x0080


	//----- nvinfo : EIATTR_NUM_BARRIERS
	.align		4
        /*0020*/ 	.byte	0x02, 0x4c
        /*0022*/ 	.byte	0x10
	.zero		1


	//----- nvinfo : EIATTR_EXTERNS
	.align		4
        /*0024*/ 	.byte	0x04, 0x0f
        /*0026*/ 	.short	(.L_1543 - .L_1542)


	//   ....[0]....
	.align		4
.L_1542:
        /*0028*/ 	.word	index@(__assertfail)


	//----- nvinfo : EIATTR_ANNOTATIONS
	.align		4
.L_1543:
        /*002c*/ 	.byte	0x04, 0x55
        /*002e*/ 	.short	(.L_1545 - .L_1544)


	//   ....[0]....
.L_1544:
        /*0030*/ 	.word	0x00000001
        /*0034*/ 	.byte	0x40, 0xa6, 0x00, 0x00, 0x01, 0x00, 0x00, 0x00, 0xf0, 0xbb, 0x00, 0x00


	//----- nvinfo : EIATTR_MERCURY_ISA_VERSION
	.align		4
.L_1545:
        /*0040*/ 	.byte	0x03, 0x5f
        /*0042*/ 	.short	0x0101


	//----- nvinfo : EIATTR_INT_WARP_WIDE_INSTR_OFFSETS
	.align		4
        /*0044*/ 	.byte	0x04, 0x31
        /*0046*/ 	.short	(.L_1547 - .L_1546)


	//   ....[0]....
.L_1546:
        /*0048*/ 	.word	0x000000c0


	//   ....[1]....
        /*004c*/ 	.word	0x000000d0


	//   ....[2]....
        /*0050*/ 	.word	0x00000170


	//----- nvinfo : EIATTR_COOP_GROUP_MASK_REGIDS
	.align		4
.L_1547:
        /*0054*/ 	.byte	0x04, 0x29
        /*0056*/ 	.short	(.L_1549 - .L_1548)


	//   ....[0]....
.L_1548:
        /*0058*/ 	.word	0xffffffff


	//   ....[1]....
        /*005c*/ 	.word	0xffffffff


	//   ....[2]....
        /*0060*/ 	.word	0xffffffff


	//   ....[3]....
        /*0064*/ 	.word	0xffffffff


	//   ....[4]....
        /*0068*/ 	.word	0xffffffff


	//   ....[5]....
        /*006c*/ 	.word	0xffffffff


	//   ....[6]....
        /*0070*/ 	.word	0xffffffff


	//   ....[7]....
        /*0074*/ 	.word	0xffffffff


	//   ....[8]....
        /*0078*/ 	.word	0xffffffff


	//   ....[9]....
        /*007c*/ 	.word	0xffffffff


	//   ....[10]....
        /*0080*/ 	.word	0xffffffff


	//   ....[11]....
        /*0084*/ 	.word	0xffffffff


	//   ....[12]....
        /*0088*/ 	.word	0xffffffff


	//   ....[13]....
        /*008c*/ 	.word	0xffffffff


	//   ....[14]....
        /*0090*/ 	.word	0xffffffff


	//   ....[15]....
        /*0094*/ 	.word	0xffffffff


	//   ....[16]....
        /*0098*/ 	.word	0xffffffff


	//   ....[17]....
        /*009c*/ 	.word	0xffffffff


	//   ....[18]....
        /*00a0*/ 	.word	0xffffffff


	//   ....[19]....
        /*00a4*/ 	.word	0xffffffff


	//   ....[20]....
        /*00a8*/ 	.word	0xffffffff


	//   ....[21]....
        /*00ac*/ 	.word	0xffffffff


	//   ....[22]....
        /*00b0*/ 	.word	0xffffffff


	//   ....[23]....
        /*00b4*/ 	.word	0xffffffff


	//   ....[24]....
        /*00b8*/ 	.word	0xffffffff


	//   ....[25]....
        /*00bc*/ 	.word	0xffffffff


	//   ....[26]....
        /*00c0*/ 	.word	0xffffffff


	//   ....[27]....
        /*00c4*/ 	.word	0xffffffff


	//   ....[28]....
        /*00c8*/ 	.word	0xffffffff


	//   ....[29]....
        /*00cc*/ 	.word	0xffffffff


	//   ....[30]....
        /*00d0*/ 	.word	0xffffffff


	//   ....[31]....
        /*00d4*/ 	.word	0xffffffff


	//   ....[32]....
        /*00d8*/ 	.word	0xffffffff


	//   ....[33]....
        /*00dc*/ 	.word	0xffffffff


	//   ....[34]....
        /*00e0*/ 	.word	0xffffffff


	//   ....[35]....
        /*00e4*/ 	.word	0xffffffff


	//   ....[36]....
        /*00e8*/ 	.word	0xffffffff


	//   ....[37]....
        /*00ec*/ 	.word	0xffffffff


	//   ....[38]....
        /*00f0*/ 	.word	0xffffffff


	//   ....[39]....
        /*00f4*/ 	.word	0xffffffff


	//   ....[40]....
        /*00f8*/ 	.word	0xffffffff


	//   ....[41]....
        /*00fc*/ 	.word	0xffffffff


	//   ....[42]....
        /*0100*/ 	.word	0xffffffff


	//   ....[43]....
        /*0104*/ 	.word	0xffffffff


	//   ....[44]....
        /*0108*/ 	.word	0xffffffff


	//   ....[45]....
        /*010c*/ 	.word	0xffffffff


	//   ....[46]....
        /*0110*/ 	.word	0xffffffff


	//   ....[47]....
        /*0114*/ 	.word	0xffffffff


	//   ....[48]....
        /*0118*/ 	.word	0xffffffff


	//   ....[49]....
        /*011c*/ 	.word	0xffffffff


	//   ....[50]....
        /*0120*/ 	.word	0xffffffff


	//   ....[51]....
        /*0124*/ 	.word	0xffffffff


	//   ....[52]....
        /*0128*/ 	.word	0xffffffff


	//   ....[53]....
        /*012c*/ 	.word	0xffffffff


	//   ....[54]....
        /*0130*/ 	.word	0xffffffff


	//   ....[55]....
        /*0134*/ 	.word	0xffffffff


	//   ....[56]....
        /*0138*/ 	.word	0xffffffff


	//   ....[57]....
        /*013c*/ 	.word	0xffffffff


	//   ....[58]....
        /*0140*/ 	.word	0xffffffff


	//   ....[59]....
        /*0144*/ 	.word	0xffffffff


	//   ....[60]....
        /*0148*/ 	.word	0xffffffff


	//   ....[61]....
        /*014c*/ 	.word	0xffffffff


	//   ....[62]....
        /*0150*/ 	.word	0xffffffff


	//   ....[63]....
        /*0154*/ 	.word	0xffffffff


	//   ....[64]....
        /*0158*/ 	.word	0xffffffff


	//   ....[65]....
        /*015c*/ 	.word	0xffffffff


	//   ....[66]....
        /*0160*/ 	.word	0xffffffff


	//   ....[67]....
        /*0164*/ 	.word	0xffffffff


	//   ....[68]....
        /*0168*/ 	.word	0xffffffff


	//   ....[69]....
        /*016c*/ 	.word	0xffffffff


	//   ....[70]....
        /*0170*/ 	.word	0xffffffff


	//   ....[71]....
        /*0174*/ 	.word	0xffffffff


	//   ....[72]....
        /*0178*/ 	.word	0xffffffff


	//   ....[73]....
        /*017c*/ 	.word	0xffffffff


	//   ....[74]....
        /*0180*/ 	.word	0xffffffff


	//   ....[75]....
        /*0184*/ 	.word	0xffffffff


	//   ....[76]....
        /*0188*/ 	.word	0xffffffff


	//   ....[77]....
        /*018c*/ 	.word	0xffffffff


	//   ....[78]....
        /*0190*/ 	.word	0xffffffff


	//   ....[79]....
        /*0194*/ 	.word	0xffffffff


	//   ....[80]....
        /*0198*/ 	.word	0xffffffff


	//   ....[81]....
        /*019c*/ 	.word	0xffffffff


	//   ....[82]....
        /*01a0*/ 	.word	0xffffffff


	//   ....[83]....
        /*01a4*/ 	.word	0xffffffff


	//   ....[84]....
        /*01a8*/ 	.word	0xffffffff


	//   ....[85]....
        /*01ac*/ 	.word	0xffffffff


	//   ....[86]....
        /*01b0*/ 	.word	0xffffffff


	//   ....[87]....
        /*01b4*/ 	.word	0xffffffff


	//   ....[88]....
        /*01b8*/ 	.word	0xffffffff


	//   ....[89]....
        /*01bc*/ 	.word	0xffffffff


	//   ....[90]....
        /*01c0*/ 	.word	0xffffffff


	//   ....[91]....
        /*01c4*/ 	.word	0xffffffff


	//   ....[92]....
        /*01c8*/ 	.word	0xffffffff


	//   ....[93]....
        /*01cc*/ 	.word	0xffffffff


	//   ....[94]....
        /*01d0*/ 	.word	0xffffffff


	//   ....[95]....
        /*01d4*/ 	.word	0xffffffff


	//   ....[96]....
        /*01d8*/ 	.word	0xffffffff


	//   ....[97]....
        /*01dc*/ 	.word	0xffffffff


	//   ....[98]....
        /*01e0*/ 	.word	0xffffffff


	//   ....[99]....
        /*01e4*/ 	.word	0xffffffff


	//   ....[100]....
        /*01e8*/ 	.word	0xffffffff


	//   ....[101]....
        /*01ec*/ 	.word	0xffffffff


	//   ....[102]....
        /*01f0*/ 	.word	0xffffffff


	//   ....[103]....
        /*01f4*/ 	.word	0xffffffff


	//   ....[104]....
        /*01f8*/ 	.word	0xffffffff


	//   ....[105]....
        /*01fc*/ 	.word	0xffffffff


	//   ....[106]....
        /*0200*/ 	.word	0xffffffff


	//   ....[107]....
        /*0204*/ 	.word	0xffffffff


	//   ....[108]....
        /*0208*/ 	.word	0xffffffff


	//   ....[109]....
        /*020c*/ 	.word	0xffffffff


	//   ....[110]....
        /*0210*/ 	.word	0xffffffff


	//   ....[111]....
        /*0214*/ 	.word	0xffffffff


	//   ....[112]....
        /*0218*/ 	.word	0xffffffff


	//   ....[113]....
        /*021c*/ 	.word	0xffffffff


	//   ....[114]....
        /*0220*/ 	.word	0xffffffff


	//   ....[115]....
        /*0224*/ 	.word	0xffffffff


	//   ....[116]....
        /*0228*/ 	.word	0xffffffff


	//   ....[117]....
        /*022c*/ 	.word	0xffffffff


	//   ....[118]....
        /*0230*/ 	.word	0xffffffff


	//   ....[119]....
        /*0234*/ 	.word	0xffffffff


	//   ....[120]....
        /*0238*/ 	.word	0xffffffff


	//   ....[121]....
        /*023c*/ 	.word	0xffffffff


	//   ....[122]....
        /*0240*/ 	.word	0xffffffff


	//   ....[123]....
        /*0244*/ 	.word	0xffffffff


	//   ....[124]....
        /*0248*/ 	.word	0xffffffff


	//   ....[125]....
        /*024c*/ 	.word	0x0500000f


	//   ....[126]....
        /*0250*/ 	.word	0x0500000f


	//   ....[127]....
        /*0254*/ 	.word	0x0500000f


	//   ....[128]....
        /*0258*/ 	.word	0x0500000f


	//   ....[129]....
        /*025c*/ 	.word	0x0500000f


	//   ....[130]....
        /*0260*/ 	.word	0x0500000f


	//   ....[131]....
        /*0264*/ 	.word	0x0500000f


	//   ....[132]....
        /*0268*/ 	.word	0x0500000f


	//   ....[133]....
        /*026c*/ 	.word	0x0500000f


	//   ....[134]....
        /*0270*/ 	.word	0x0500000f


	//   ....[135]....
        /*0274*/ 	.word	0x0500000f


	//   ....[136]....
        /*0278*/ 	.word	0x0500000f


	//   ....[137]....
        /*027c*/ 	.word	0x0500000f


	//   ....[138]....
        /*0280*/ 	.word	0x0500000f


	//   ....[139]....
        /*0284*/ 	.word	0x0500000f


	//   ....[140]....
        /*0288*/ 	.word	0x0500000f


	//   ....[141]....
        /*028c*/ 	.word	0x0500000f


	//   ....[142]....
        /*0290*/ 	.word	0x0500000f


	//   ....[143]....
        /*0294*/ 	.word	0x0500000f


	//   ....[144]....
        /*0298*/ 	.word	0x0500000f


	//   ....[145]....
        /*029c*/ 	.word	0x0500000f


	//   ....[146]....
        /*02a0*/ 	.word	0x0500000f


	//   ....[147]....
        /*02a4*/ 	.word	0x0500000f


	//   ....[148]....
        /*02a8*/ 	.word	0x0500000f


	//   ....[149]....
        /*02ac*/ 	.word	0x0500000f


	//   ....[150]....
        /*02b0*/ 	.word	0x0500000f


	//   ....[151]....
        /*02b4*/ 	.word	0x0500000f


	//   ....[152]....
        /*02b8*/ 	.word	0x0500000f


	//   ....[153]....
        /*02bc*/ 	.word	0x0500000f


	//   ....[154]....
        /*02c0*/ 	.word	0x0500000f


	//   ....[155]....
        /*02c4*/ 	.word	0x0500000f


	//   ....[156]....
        /*02c8*/ 	.word	0x0500000f


	//   ....[157]....
        /*02cc*/ 	.word	0x0500000f


	//   ....[158]....
        /*02d0*/ 	.word	0x0500000f


	//   ....[159]....
        /*02d4*/ 	.word	0x0500000f


	//   ....[160]....
        /*02d8*/ 	.word	0x0500000f


	//   ....[161]....
        /*02dc*/ 	.word	0x0500000f


	//   ....[162]....
        /*02e0*/ 	.word	0x0500000f


	//   ....[163]....
        /*02e4*/ 	.word	0x0500000f


	//   ....[164]....
        /*02e8*/ 	.word	0x0500000f


	//   ....[165]....
        /*02ec*/ 	.word	0x0500000f


	//   ....[166]....
        /*02f0*/ 	.word	0x0500000f


	//   ....[167]....
        /*02f4*/ 	.word	0x0500000f


	//   ....[168]....
        /*02f8*/ 	.word	0x0500000f


	//   ....[169]....
        /*02fc*/ 	.word	0x0500000f


	//   ....[170]....
        /*0300*/ 	.word	0x0500000f


	//   ....[171]....
        /*0304*/ 	.word	0x0500000f


	//   ....[172]....
        /*0308*/ 	.word	0x0500000f


	//   ....[173]....
        /*030c*/ 	.word	0x0500000f


	//   ....[174]....
        /*0310*/ 	.word	0x0500000f


	//   ....[175]....
        /*0314*/ 	.word	0x0500000f


	//   ....[176]....
        /*0318*/ 	.word	0x0500000f


	//   ....[177]....
        /*031c*/ 	.word	0x0500000f


	//   ....[178]....
        /*0320*/ 	.word	0x0500000f


	//   ....[179]....
        /*0324*/ 	.word	0x0500000f


	//   ....[180]....
        /*0328*/ 	.word	0x0500000f


	//   ....[181]....
        /*032c*/ 	.word	0x0500000f


	//   ....[182]....
        /*0330*/ 	.word	0x0500000f


	//   ....[183]....
        /*0334*/ 	.word	0x0500000f


	//   ....[184]....
        /*0338*/ 	.word	0x0500000f


	//   ....[185]....
        /*033c*/ 	.word	0x0500000f


	//   ....[186]....
        /*0340*/ 	.word	0x0500000f


	//   ....[187]....
        /*0344*/ 	.word	0x0500000f


	//   ....[188]....
        /*0348*/ 	.word	0x0500000f


	//   ....[189]....
        /*034c*/ 	.word	0x0500000f


	//   ....[190]....
        /*0350*/ 	.word	0x0500000f


	//   ....[191]....
        /*0354*/ 	.word	0x0500000f


	//   ....[192]....
        /*0358*/ 	.word	0x0500000f


	//   ....[193]....
        /*035c*/ 	.word	0x0500000f


	//   ....[194]....
        /*0360*/ 	.word	0x0500000f


	//   ....[195]....
        /*0364*/ 	.word	0x0500000f


	//   ....[196]....
        /*0368*/ 	.word	0x0500000f


	//   ....[197]....
        /*036c*/ 	.word	0x0500000f


	//   ....[198]....
        /*0370*/ 	.word	0x0500000f


	//   ....[199]....
        /*0374*/ 	.word	0x0500000f


	//   ....[200]....
        /*0378*/ 	.word	0x0500000f


	//   ....[201]....
        /*037c*/ 	.word	0x0500000f


	//   ....[202]....
        /*0380*/ 	.word	0x0500000f


	//   ....[203]....
        /*0384*/ 	.word	0x0500000f


	//   ....[204]....
        /*0388*/ 	.word	0x0500000f


	//   ....[205]....
        /*038c*/ 	.word	0x0500000f


	//   ....[206]....
        /*0390*/ 	.word	0x0500000f


	//   ....[207]....
        /*0394*/ 	.word	0x0500000f


	//   ....[208]....
        /*0398*/ 	.word	0x0500000f


	//   ....[209]....
        /*039c*/ 	.word	0x0500000f


	//   ....[210]....
        /*03a0*/ 	.word	0x0500000f


	//   ....[211]....
        /*03a4*/ 	.word	0x0500000f


	//   ....[212]....
        /*03a8*/ 	.word	0x0500000f


	//   ....[213]....
        /*03ac*/ 	.word	0x0500000f


	//   ....[214]....
        /*03b0*/ 	.word	0x0500000f


	//----- nvinfo : EIATTR_COOP_GROUP_INSTR_OFFSETS
	.align		4
.L_1549:
        /*03b4*/ 	.byte	0x04, 0x28
        /*03b6*/ 	.short	(.L_1551 - .L_1550)


	//   ....[0]....
.L_1550:
        /*03b8*/ 	.word	0x00000080


	//   ....[1]....
        /*03bc*/ 	.word	0x00000090


	//   ....[2]....
        /*03c0*/ 	.word	0x000002d0


	//   ....[3]....
        /*03c4*/ 	.word	0x00000430


	//   ....[4]....
        /*03c8*/ 	.word	0x00000550


	//   ....[5]....
        /*03cc*/ 	.word	0x000006b0


	//   ....[6]....
        /*03d0*/ 	.word	0x00001080


	//   ....[7]....
        /*03d4*/ 	.word	0x00001880


	//   ....[8]....
        /*03d8*/ 	.word	0x000018c0


	//   ....[9]....
        /*03dc*/ 	.word	0x00001f80


	//   ....[10]....
        /*03e0*/ 	.word	0x00002060


	//   ....[11]....
        /*03e4*/ 	.word	0x000029c0


	//   ....[12]....
        /*03e8*/ 	.word	0x00002a10


	//   ....[13]....
        /*03ec*/ 	.word	0x00003dc0


	//   ....[14]....
        /*03f0*/ 	.word	0x00004420


	//   ....[15]....
        /*03f4*/ 	.word	0x00004460


	//   ....[16]....
        /*03f8*/ 	.word	0x00004500


	//   ....[17]....
        /*03fc*/ 	.word	0x00004af0


	//   ....[18]....
        /*0400*/ 	.word	0x00004cb0


	//   ....[19]....
        /*0404*/ 	.word	0x00006810


	//   ....[20]....
        /*0408*/ 	.word	0x00006820


	//   ....[21]....
        /*040c*/ 	.word	0x00006850


	//   ....[22]....
        /*0410*/ 	.word	0x00006860


	//   ....[23]....
        /*0414*/ 	.word	0x00007af0


	//   ....[24]....
        /*0418*/ 	.word	0x00007b10


	//   ....[25]....
        /*041c*/ 	.word	0x00007be0


	//   ....[26]....
        /*0420*/ 	.word	0x00007bf0


	//   ....[27]....
        /*0424*/ 	.word	0x00008950


	//   ....[28]....
        /*0428*/ 	.word	0x00008990


	//   ....[29]....
        /*042c*/ 	.word	0x000089d0


	//   ....[30]....
        /*0430*/ 	.word	0x00008a10


	//   ....[31]....
        /*0434*/ 	.word	0x00008a50


	//   ....[32]....
        /*0438*/ 	.word	0x00008a70


	//   ....[33]....
        /*043c*/ 	.word	0x00008dc0


	//   ....[34]....
        /*0440*/ 	.word	0x00008dd0


	//   ....[35]....
        /*0444*/ 	.word	0x000094f0


	//   ....[36]....
        /*0448*/ 	.word	0x0000a690


	//   ....[37]....
        /*044c*/ 	.word	0x0000a6b0


	//   ....[38]....
        /*0450*/ 	.word	0x0000a6c0


	//   ....[39]....
        /*0454*/ 	.word	0x0000a6d0


	//   ....[40]....
        /*0458*/ 	.word	0x0000a6e0


	//   ....[41]....
        /*045c*/ 	.word	0x0000a730


	//   ....[42]....
        /*0460*/ 	.word	0x0000a770


	//   ....[43]....
        /*0464*/ 	.word	0x0000a7a0


	//   ....[44]....
        /*0468*/ 	.word	0x0000a7e0


	//   ....[45]....
        /*046c*/ 	.word	0x0000a810


	//   ....[46]....
        /*0470*/ 	.word	0x0000a860


	//   ....[47]....
        /*0474*/ 	.word	0x0000a890


	//   ....[48]....
        /*0478*/ 	.word	0x0000a8c0


	//   ....[49]....
        /*047c*/ 	.word	0x0000a8f0


	//   ....[50]....
        /*0480*/ 	.word	0x0000a920


	//   ....[51]....
        /*0484*/ 	.word	0x0000a940


	//   ....[52]....
        /*0488*/ 	.word	0x0000b100


	//   ....[53]....
        /*048c*/ 	.word	0x0000b130


	//   ....[54]....
        /*0490*/ 	.word	0x0000b160


	//   ....[55]....
        /*0494*/ 	.word	0x0000b190


	//   ....[56]....
        /*0498*/ 	.word	0x0000b1c0


	//   ....[57]....
        /*049c*/ 	.word	0x0000b210


	//   ....[58]....
        /*04a0*/ 	.word	0x0000b270


	//   ....[59]....
        /*04a4*/ 	.word	0x0000b2a0


	//   ....[60]....
        /*04a8*/ 	.word	0x0000b2d0


	//   ....[61]....
        /*04ac*/ 	.word	0x0000b340


	//   ....[62]....
        /*04b0*/ 	.word	0x0000b380


	//   ....[63]....
        /*04b4*/ 	.word	0x0000b3a0


	//   ....[64]....
        /*04b8*/ 	.word	0x0000b3d0


	//   ....[65]....
        /*04bc*/ 	.word	0x0000b440


	//   ....[66]....
        /*04c0*/ 	.word	0x0000b450


	//   ....[67]....
        /*04c4*/ 	.word	0x0000b480


	//   ....[68]....
        /*04c8*/ 	.word	0x0000b4d0


	//   ....[69]....
        /*04cc*/ 	.word	0x0000b540


	//   ....[70]....
        /*04d0*/ 	.word	0x0000b580


	//   ....[71]....
        /*04d4*/ 	.word	0x0000b5a0


	//   ....[72]....
        /*04d8*/ 	.word	0x0000b5d0


	//   ....[73]....
        /*04dc*/ 	.word	0x0000b5e0


	//   ....[74]....
        /*04e0*/ 	.word	0x0000b620


	//   ....[75]....
        /*04e4*/ 	.word	0x0000b6a0


	//   ....[76]....
        /*04e8*/ 	.word	0x0000bdc0


	//   ....[77]....
        /*04ec*/ 	.word	0x0000bdf0


	//   ....[78]....
        /*04f0*/ 	.word	0x0000be00


	//   ....[79]....
        /*04f4*/ 	.word	0x0000be40


	//   ....[80]....
        /*04f8*/ 	.word	0x0000be50


	//   ....[81]....
        /*04fc*/ 	.word	0x0000be90


	//   ....[82]....
        /*0500*/ 	.word	0x0000bea0


	//   ....[83]....
        /*0504*/ 	.word	0x0000bee0


	//   ....[84]....
        /*0508*/ 	.word	0x0000bef0


	//   ....[85]....
        /*050c*/ 	.word	0x0000bf30


	//   ....[86]....
        /*0510*/ 	.word	0x0000bf40


	//   ....[87]....
        /*0514*/ 	.word	0x0000bf80


	//   ....[88]....
        /*0518*/ 	.word	0x0000bf90


	//   ....[89]....
        /*051c*/ 	.word	0x0000bfd0


	//   ....[90]....
        /*0520*/ 	.word	0x0000bfe0


	//   ....[91]....
        /*0524*/ 	.word	0x0000bff0


	//   ....[92]....
        /*0528*/ 	.word	0x0000c250


	//   ....[93]....
        /*052c*/ 	.word	0x0000c280


	//   ....[94]....
        /*0530*/ 	.word	0x0000c290


	//   ....[95]....
        /*0534*/ 	.word	0x0000c2a0


	//   ....[96]....
        /*0538*/ 	.word	0x0000c2b0


	//   ....[97]....
        /*053c*/ 	.word	0x0000c2c0


	//   ....[98]....
        /*0540*/ 	.word	0x0000c2e0


	//   ....[99]....
        /*0544*/ 	.word	0x0000c330


	//   ....[100]....
        /*0548*/ 	.word	0x0000c350


	//   ....[101]....
        /*054c*/ 	.word	0x0000c390


	//   ....[102]....
        /*0550*/ 	.word	0x0000c3b0


	//   ....[103]....
        /*0554*/ 	.word	0x0000c3f0


	//   ....[104]....
        /*0558*/ 	.word	0x0000c410


	//   ....[105]....
        /*055c*/ 	.word	0x0000c450


	//   ....[106]....
        /*0560*/ 	.word	0x0000c470


	//   ....[107]....
        /*0564*/ 	.word	0x0000c4a0


	//   ....[108]....
        /*0568*/ 	.word	0x0000c990


	//   ....[109]....
        /*056c*/ 	.word	0x0000c9c0


	//   ....[110]....
        /*0570*/ 	.word	0x0000c9f0


	//   ....[111]....
        /*0574*/ 	.word	0x0000ca20


	//   ....[112]....
        /*0578*/ 	.word	0x0000ca30


	//   ....[113]....
        /*057c*/ 	.word	0x0000ca40


	//   ....[114]....
        /*0580*/ 	.word	0x0000ca60


	//   ....[115]....
        /*0584*/ 	.word	0x0000ca80


	//   ....[116]....
        /*0588*/ 	.word	0x0000caa0


	//   ....[117]....
        /*058c*/ 	.word	0x0000cad0


	//   ....[118]....
        /*0590*/ 	.word	0x0000caf0


	//   ....[119]....
        /*0594*/ 	.word	0x0000cb10


	//   ....[120]....
        /*0598*/ 	.word	0x0000cb30


	//   ....[121]....
        /*059c*/ 	.word	0x0000cb60


	//   ....[122]....
        /*05a0*/ 	.word	0x0000cba0


	//   ....[123]....
        /*05a4*/ 	.word	0x0000cbf0


	//   ....[124]....
        /*05a8*/ 	.word	0x0000cf00


	//   ....[125]....
        /*05ac*/ 	.word	0x0000d460


	//   ....[126]....
        /*05b0*/ 	.word	0x0000d550


	//   ....[127]....
        /*05b4*/ 	.word	0x0000d5f0


	//   ....[128]....
        /*05b8*/ 	.word	0x0000d680


	//   ....[129]....
        /*05bc*/ 	.word	0x0000d740


	//   ....[130]....
        /*05c0*/ 	.word	0x0000d7a0


	//   ....[131]....
        /*05c4*/ 	.word	0x0000d840


	//   ....[132]....
        /*05c8*/ 	.word	0x0000d8a0


	//   ....[133]....
        /*05cc*/ 	.word	0x0000d980


	//   ....[134]....
        /*05d0*/ 	.word	0x0000d9f0


	//   ....[135]....
        /*05d4*/ 	.word	0x0000da90


	//   ....[136]....
        /*05d8*/ 	.word	0x0000daf0


	//   ....[137]....
        /*05dc*/ 	.word	0x0000dbc0


	//   ....[138]....
        /*05e0*/ 	.word	0x0000dc20


	//   ....[139]....
        /*05e4*/ 	.word	0x0000dcd0


	//   ....[140]....
        /*05e8*/ 	.word	0x0000dd30


	//   ....[141]....
        /*05ec*/ 	.word	0x0000ddf0


	//   ....[142]....
        /*05f0*/ 	.word	0x0000de80


	//   ....[143]....
        /*05f4*/ 	.word	0x0000dee0


	//   ....[144]....
        /*05f8*/ 	.word	0x0000dfb0


	//   ....[145]....
        /*05fc*/ 	.word	0x0000e070


	//   ....[146]....
        /*0600*/ 	.word	0x0000e0d0


	//   ....[147]....
        /*0604*/ 	.word	0x0000e190


	//   ....[148]....
        /*0608*/ 	.word	0x0000e200


	//   ....[149]....
        /*060c*/ 	.word	0x0000e2e0


	//   ....[150]....
        /*0610*/ 	.word	0x0000e340


	//   ....[151]....
        /*0614*/ 	.word	0x0000e400


	//   ....[152]....
        /*0618*/ 	.word	0x0000e470


	//   ....[153]....
        /*061c*/ 	.word	0x0000e550


	//   ....[154]....
        /*0620*/ 	.word	0x0000e5b0


	//   ....[155]....
        /*0624*/ 	.word	0x0000e670


	//   ....[156]....
        /*0628*/ 	.word	0x0000e6e0


	//   ....[157]....
        /*062c*/ 	.word	0x0000e7b0


	//   ....[158]....
        /*0630*/ 	.word	0x0000e820


	//   ....[159]....
        /*0634*/ 	.word	0x0000e8e0


	//   ....[160]....
        /*0638*/ 	.word	0x0000e940


	//   ....[161]....
        /*063c*/ 	.word	0x0000ea10


	//   ....[162]....
        /*0640*/ 	.word	0x0000ea70


	//   ....[163]....
        /*0644*/ 	.word	0x0000eb30


	//   ....[164]....
        /*0648*/ 	.word	0x0000ebb0


	//   ....[165]....
        /*064c*/ 	.word	0x0000ec60


	//   ....[166]....
        /*0650*/ 	.word	0x0000eda0


	//   ....[167]....
        /*0654*/ 	.word	0x0000ee40


	//   ....[168]....
        /*0658*/ 	.word	0x0000eee0


	//   ....[169]....
        /*065c*/ 	.word	0x0000ef70


	//   ....[170]....
        /*0660*/ 	.word	0x0000f010


	//   ....[171]....
        /*0664*/ 	.word	0x0000f0a0


	//   ....[172]....
        /*0668*/ 	.word	0x0000f140


	//   ....[173]....
        /*066c*/ 	.word	0x0000f1d0


	//   ....[174]....
        /*0670*/ 	.word	0x0000f270


	//   ....[175]....
        /*0674*/ 	.word	0x0000f300


	//   ....[176]....
        /*0678*/ 	.word	0x0000f3a0


	//   ....[177]....
        /*067c*/ 	.word	0x0000f430


	//   ....[178]....
        /*0680*/ 	.word	0x0000f4d0


	//   ....[179]....
        /*0684*/ 	.word	0x0000f560


	//   ....[180]....
        /*0688*/ 	.word	0x0000f600


	//   ....[181]....
        /*068c*/ 	.word	0x0000f690


	//   ....[182]....
        /*0690*/ 	.word	0x0000f770


	//   ....[183]....
        /*0694*/ 	.word	0x0000f820


	//   ....[184]....
        /*0698*/ 	.word	0x0000f880


	//   ....[185]....
        /*069c*/ 	.word	0x0000f930


	//   ....[186]....
        /*06a0*/ 	.word	0x0000f9c0


	//   ....[187]....
        /*06a4*/ 	.word	0x0000fa60


	//   ....[188]....
        /*06a8*/ 	.word	0x0000fae0


	//   ....[189]....
        /*06ac*/ 	.word	0x0000fb80


	//   ....[190]....
        /*06b0*/ 	.word	0x0000fc10


	//   ....[191]....
        /*06b4*/ 	.word	0x0000fcb0


	//   ....[192]....
        /*06b8*/ 	.word	0x0000fd30


	//   ....[193]....
        /*06bc*/ 	.word	0x0000fdd0


	//   ....[194]....
        /*06c0*/ 	.word	0x0000fe60


	//   ....[195]....
        /*06c4*/ 	.word	0x0000ff00


	//   ....[196]....
        /*06c8*/ 	.word	0x0000ff80


	//   ....[197]....
        /*06cc*/ 	.word	0x00010010


	//   ....[198]....
        /*06d0*/ 	.word	0x000100f0


	//   ....[199]....
        /*06d4*/ 	.word	0x00010190


	//   ....[200]....
        /*06d8*/ 	.word	0x00010230


	//   ....[201]....
        /*06dc*/ 	.word	0x000102e0


	//   ....[202]....
        /*06e0*/ 	.word	0x00010340


	//   ....[203]....
        /*06e4*/ 	.word	0x00010400


	//   ....[204]....
        /*06e8*/ 	.word	0x00010460


	//   ....[205]....
        /*06ec*/ 	.word	0x00010520


	//   ....[206]....
        /*06f0*/ 	.word	0x00010580


	//   ....[207]....
        /*06f4*/ 	.word	0x00010640


	//   ....[208]....
        /*06f8*/ 	.word	0x000106a0


	//   ....[209]....
        /*06fc*/ 	.word	0x00010760


	//   ....[210]....
        /*0700*/ 	.word	0x000107c0


	//   ....[211]....
        /*0704*/ 	.word	0x00010880


	//   ....[212]....
        /*0708*/ 	.word	0x000108e0


	//   ....[213]....
        /*070c*/ 	.word	0x00010990


	//   ....[214]....
        /*0710*/ 	.word	0x00010aa0


	//----- nvinfo : EIATTR_REG_RECONFIG
	.align		4
.L_1551:
        /*0714*/ 	.byte	0x01, 0x54
	.zero		2


	//----- nvinfo : EIATTR_SYSCALL_OFFSETS
	.align		4
        /*0718*/ 	.byte	0x04, 0x46
        /*071a*/ 	.short	(.L_1553 - .L_1552)


	//   ....[0]....
.L_1552:
        /*071c*/ 	.word	0x00001240


	//   ....[1]....
        /*0720*/ 	.word	0x00009d40


	//   ....[2]....
        /*0724*/ 	.word	0x00009e80


	//   ....[3]....
        /*0728*/ 	.word	0x00009f70


	//   ....[4]....
        /*072c*/ 	.word	0x0000aca0


	//----- nvinfo : EIATTR_MBARRIER_INSTR_OFFSETS
	.align		4
.L_1553:
        /*0730*/ 	.byte	0x04, 0x39
        /*0732*/ 	.short	(.L_1555 - .L_1554)


	//   ....[0]....
.L_1554:
        /*0734*/ 	.word	0x00000180
        /*0738*/ 	.word	0x000000ff
        /*073c*/ 	.word	0x00016800
        /*0740*/ 	.short	0x0100
        /*0742*/ 	.byte	0x08
	.zero		1


	//   ....[1]....
        /*0744*/ 	.word	0x00000190
        /*0748*/ 	.word	0x000000ff
        /*074c*/ 	.word	0x00016820
        /*0750*/ 	.short	0x0100
        /*0752*/ 	.byte	0x08
	.zero		1


	//   ....[2]....
        /*0754*/ 	.word	0x00000280
        /*0758*/ 	.word	0x000000ff
        /*075c*/ 	.word	0x00016830
        /*0760*/ 	.short	0x0100
        /*0762*/ 	.byte	0x08
	.zero		1


	//   ....[3]....
        /*0764*/ 	.word	0x00000290
        /*0768*/ 	.word	0x000000ff
        /*076c*/ 	.word	0x00016840
        /*0770*/ 	.short	0x0100
        /*0772*/ 	.byte	0x08
	.zero		1


	//   ....[4]....
        /*0774*/ 	.word	0x000002a0
        /*0778*/ 	.word	0x000000ff
        /*077c*/ 	.word	0x00016838
        /*0780*/ 	.short	0x0100
        /*0782*/ 	.byte	0x08
	.zero		1


	//   ....[5]....
        /*0784*/ 	.word	0x000002b0
        /*0788*/ 	.word	0x000000ff
        /*078c*/ 	.word	0x00016848
        /*0790*/ 	.short	0x0100
        /*0792*/ 	.byte	0x08
	.zero		1


	//   ....[6]....
        /*0794*/ 	.word	0x000003e0
        /*0798*/ 	.word	0x000000ff
        /*079c*/ 	.word	0x00016850
        /*07a0*/ 	.short	0x0100
        /*07a2*/ 	.byte	0x08
	.zero		1


	//   ....[7]....
        /*07a4*/ 	.word	0x000003f0
        /*07a8*/ 	.word	0x000000ff
        /*07ac*/ 	.word	0x00016860
        /*07b0*/ 	.short	0x0100
        /*07b2*/ 	.byte	0x08
	.zero		1


	//   ....[8]....
        /*07b4*/ 	.word	0x00000400
        /*07b8*/ 	.word	0x000000ff
        /*07bc*/ 	.word	0x00016858
        /*07c0*/ 	.short	0x0100
        /*07c2*/ 	.byte	0x08
	.zero		1


	//   ....[9]....
        /*07c4*/ 	.word	0x00000410
        /*07c8*/ 	.word	0x000000ff
        /*07cc*/ 	.word	0x00016868
        /*07d0*/ 	.short	0x0100
        /*07d2*/ 	.byte	0x08
	.zero		1


	//   ....[10]....
        /*07d4*/ 	.word	0x00000500
        /*07d8*/ 	.word	0x000000ff
        /*07dc*/ 	.word	0x00016870
        /*07e0*/ 	.short	0x0100
        /*07e2*/ 	.byte	0x06
	.zero		1


	//   ....[11]....
        /*07e4*/ 	.word	0x00000510
        /*07e8*/ 	.word	0x000000ff
        /*07ec*/ 	.word	0x00016880
        /*07f0*/ 	.short	0x0100
        /*07f2*/ 	.byte	0x06
	.zero		1


	//   ....[12]....
        /*07f4*/ 	.word	0x00000520
        /*07f8*/ 	.word	0x000000ff
        /*07fc*/ 	.word	0x00016878
        /*0800*/ 	.short	0x0100
        /*0802*/ 	.byte	0x06
	.zero		1


	//   ....[13]....
        /*0804*/ 	.word	0x00000530
        /*0808*/ 	.word	0x000000ff
        /*080c*/ 	.word	0x00016888
        /*0810*/ 	.short	0x0100
        /*0812*/ 	.byte	0x06
	.zero		1


	//   ....[14]....
        /*0814*/ 	.word	0x00000660
        /*0818*/ 	.word	0x000000ff
        /*081c*/ 	.word	0x00016890
        /*0820*/ 	.short	0x0100
        /*0822*/ 	.byte	0x08
	.zero		1


	//   ....[15]....
        /*0824*/ 	.word	0x00000670
        /*0828*/ 	.word	0x000000ff
        /*082c*/ 	.word	0x000168a0
        /*0830*/ 	.short	0x0100
        /*0832*/ 	.byte	0x08
	.zero		1


	//   ....[16]....
        /*0834*/ 	.word	0x00000680
        /*0838*/ 	.word	0x000000ff
        /*083c*/ 	.word	0x00016898
        /*0840*/ 	.short	0x0100
        /*0842*/ 	.byte	0x08
	.zero		1


	//   ....[17]....
        /*0844*/ 	.word	0x00000690
        /*0848*/ 	.word	0x000000ff
        /*084c*/ 	.word	0x000168a8
        /*0850*/ 	.short	0x0100
        /*0852*/ 	.byte	0x08
	.zero		1


	//   ....[18]....
        /*0854*/ 	.word	0x000007d0
        /*0858*/ 	.word	0x000000ff
        /*085c*/ 	.word	0x000168b0
        /*0860*/ 	.short	0x0100
        /*0862*/ 	.byte	0x08
	.zero		1


	//   ....[19]....
        /*0864*/ 	.word	0x000007e0
        /*0868*/ 	.word	0x000000ff
        /*086c*/ 	.word	0x000168c0
        /*0870*/ 	.short	0x0100
        /*0872*/ 	.byte	0x08
	.zero		1


	//   ....[20]....
        /*0874*/ 	.word	0x000007f0
        /*0878*/ 	.word	0x000000ff
        /*087c*/ 	.word	0x000168b8
        /*0880*/ 	.short	0x0100
        /*0882*/ 	.byte	0x08
	.zero		1


	//   ....[21]....
        /*0884*/ 	.word	0x00000800
        /*0888*/ 	.word	0x000000ff
        /*088c*/ 	.word	0x000168c8
        /*0890*/ 	.short	0x0100
        /*0892*/ 	.byte	0x08
	.zero		1


	//   ....[22]....
        /*0894*/ 	.word	0x00001260
        /*0898*/ 	.word	0x000000ff
        /*089c*/ 	.word	0x00016800
        /*08a0*/ 	.short	0x010a
        /*08a2*/ 	.byte	0x2a
	.zero		1


	//   ....[23]....
        /*08a4*/ 	.word	0x000012d0
        /*08a8*/ 	.word	0x000000ff
        /*08ac*/ 	.word	0x00016830
        /*08b0*/ 	.short	0x010a
        /*08b2*/ 	.byte	0x2a
	.zero		1


	//   ....[24]....
        /*08b4*/ 	.word	0x00001330
        /*08b8*/ 	.word	0x000000ff
        /*08bc*/ 	.word	0x00016830
        /*08c0*/ 	.short	0x010a
        /*08c2*/ 	.byte	0x2a
	.zero		1


	//   ....[25]....
        /*08c4*/ 	.word	0x000017e0
        /*08c8*/ 	.word	0x000000ff
        /*08cc*/ 	.word	0x00000000
        /*08d0*/ 	.short	0x0101
        /*08d2*/ 	.byte	0x06
	.zero		1


	//   ....[26]....
        /*08d4*/ 	.word	0x00003720
        /*08d8*/ 	.word	0x000000ff
        /*08dc*/ 	.word	0x00016830
        /*08e0*/ 	.short	0x010a
        /*08e2*/ 	.byte	0x04
	.zero		1


	//   ....[27]....
        /*08e4*/ 	.word	0x00003760
        /*08e8*/ 	.word	0x000000ff
        /*08ec*/ 	.word	0x00016830
        /*08f0*/ 	.short	0x010a
        /*08f2*/ 	.byte	0x04
	.zero		1


	//   ....[28]....
        /*08f4*/ 	.word	0x00003990
        /*08f8*/ 	.word	0x000000ff
        /*08fc*/ 	.word	0x00016850
        /*0900*/ 	.short	0x010a
        /*0902*/ 	.byte	0x0a
	.zero		1


	//   ....[29]....
        /*0904*/ 	.word	0x000039d0
        /*0908*/ 	.word	0x000000ff
        /*090c*/ 	.word	0x00016850
        /*0910*/ 	.short	0x010a
        /*0912*/ 	.byte	0x0a
	.zero		1


	//   ....[30]....
        /*0914*/ 	.word	0x00003e30
        /*0918*/ 	.word	0x000000ff
        /*091c*/ 	.word	0x00000000
        /*0920*/ 	.short	0x0101
        /*0922*/ 	.byte	0x07
	.zero		1


	//   ....[31]....
        /*0924*/ 	.word	0x00005920
        /*0928*/ 	.word	0x000000ff
        /*092c*/ 	.word	0x00000000
        /*0930*/ 	.short	0x0101
        /*0932*/ 	.byte	0x06
	.zero		1


	//   ....[32]....
        /*0934*/ 	.word	0x00005e50
        /*0938*/ 	.word	0x000000ff
        /*093c*/ 	.word	0x00016830
        /*0940*/ 	.short	0x010a
        /*0942*/ 	.byte	0x0a
	.zero		1


	//   ....[33]....
        /*0944*/ 	.word	0x00005e90
        /*0948*/ 	.word	0x000000ff
        /*094c*/ 	.word	0x00016830
        /*0950*/ 	.short	0x010a
        /*0952*/ 	.byte	0x0a
	.zero		1


	//   ....[34]....
        /*0954*/ 	.word	0x00006080
        /*0958*/ 	.word	0x000000ff
        /*095c*/ 	.word	0x00016850
        /*0960*/ 	.short	0x010a
        /*0962*/ 	.byte	0x0a
	.zero		1


	//   ....[35]....
        /*0964*/ 	.word	0x000060c0
        /*0968*/ 	.word	0x000000ff
        /*096c*/ 	.word	0x00016850
        /*0970*/ 	.short	0x010a
        /*0972*/ 	.byte	0x0a
	.zero		1


	//   ....[36]....
        /*0974*/ 	.word	0x00006490
        /*0978*/ 	.word	0x000000ff
        /*097c*/ 	.word	0x00000000
        /*0980*/ 	.short	0x0101
        /*0982*/ 	.byte	0x07
	.zero		1


	//   ....[37]....
        /*0984*/ 	.word	0x00007640
        /*0988*/ 	.word	0x000000ff
        /*098c*/ 	.word	0x00000000
        /*0990*/ 	.short	0x0101
        /*0992*/ 	.byte	0x06
	.zero		1


	//   ....[38]....
        /*0994*/ 	.word	0x00007a60
        /*0998*/ 	.word	0x000000ff
        /*099c*/ 	.word	0x00016850
        /*09a0*/ 	.short	0x010a
        /*09a2*/ 	.byte	0x07
	.zero		1


	//   ....[39]....
        /*09a4*/ 	.word	0x00007aa0
        /*09a8*/ 	.word	0x000000ff
        /*09ac*/ 	.word	0x00016850
        /*09b0*/ 	.short	0x010a
        /*09b2*/ 	.byte	0x07
	.zero		1


	//   ....[40]....
        /*09b4*/ 	.word	0x00008050
        /*09b8*/ 	.word	0x000000ff
        /*09bc*/ 	.word	0x00000000
        /*09c0*/ 	.short	0x0101
        /*09c2*/ 	.byte	0x04
	.zero		1


	//   ....[41]....
        /*09c4*/ 	.word	0x00008a80
        /*09c8*/ 	.word	0x000000ff
        /*09cc*/ 	.word	0x00000000
        /*09d0*/ 	.short	0x0101
        /*09d2*/ 	.byte	0x04
	.zero		1


	//   ....[42]....
        /*09d4*/ 	.word	0x0000a310
        /*09d8*/ 	.word	0x000000ff
        /*09dc*/ 	.word	0x00016840
        /*09e0*/ 	.short	0x010a
        /*09e2*/ 	.byte	0x2f
	.zero		1


	//   ....[43]....
        /*09e4*/ 	.word	0x0000aa40
        /*09e8*/ 	.word	0x000000ff
        /*09ec*/ 	.word	0x00016830
        /*09f0*/ 	.short	0x0107
        /*09f2*/ 	.byte	0x2f
	.zero		1


	//   ....[44]....
        /*09f4*/ 	.word	0x0000aad0
        /*09f8*/ 	.word	0x000000ff
        /*09fc*/ 	.word	0x00016830
        /*0a00*/ 	.short	0x0101
        /*0a02*/ 	.byte	0x2f
	.zero		1


	//   ....[45]....
        /*0a04*/ 	.word	0x0000b790
        /*0a08*/ 	.word	0x000000ff
        /*0a0c*/ 	.word	0x00016800
        /*0a10*/ 	.short	0x0107
        /*0a12*/ 	.byte	0x2f
	.zero		1


	//   ....[46]....
        /*0a14*/ 	.word	0x0000b7d0
        /*0a18*/ 	.word	0x000000ff
        /*0a1c*/ 	.word	0x00016800
        /*0a20*/ 	.short	0x0101
        /*0a22*/ 	.byte	0x2f
	.zero		1


	//   ....[47]....
        /*0a24*/ 	.word	0x0000b7e0
        /*0a28*/ 	.word	0x000000ff
        /*0a2c*/ 	.word	0x00016820
        /*0a30*/ 	.short	0x010a
        /*0a32*/ 	.byte	0x2f
	.zero		1


	//   ....[48]....
        /*0a34*/ 	.word	0x0000bbc0
        /*0a38*/ 	.word	0x00000007
        /*0a3c*/ 	.word	0x00016840
        /*0a40*/ 	.short	0x010a
        /*0a42*/ 	.byte	0x3f
	.zero		1


	//   ....[49]....
        /*0a44*/ 	.word	0x0000c0b0
        /*0a48*/ 	.word	0x00000007
        /*0a4c*/ 	.word	0x00016830
        /*0a50*/ 	.short	0x0107
        /*0a52*/ 	.byte	0x3f
	.zero		1


	//   ....[50]....
        /*0a54*/ 	.word	0x0000c180
        /*0a58*/ 	.word	0x00000007
        /*0a5c*/ 	.word	0x00016830
        /*0a60*/ 	.short	0x0101
        /*0a62*/ 	.byte	0x3f
	.zero		1


	//   ....[51]....
        /*0a64*/ 	.word	0x0000c1e0
        /*0a68*/ 	.word	0x00000007
        /*0a6c*/ 	.word	0x00016860
        /*0a70*/ 	.short	0x010a
        /*0a72*/ 	.byte	0x3f
	.zero		1


	//   ....[52]....
        /*0a74*/ 	.word	0x0000c5d0
        /*0a78*/ 	.word	0x00000007
        /*0a7c*/ 	.word	0x00016850
        /*0a80*/ 	.short	0x0107
        /*0a82*/ 	.byte	0x3f
	.zero		1


	//   ....[53]....
        /*0a84*/ 	.word	0x0000c760
        /*0a88*/ 	.word	0x00000007
        /*0a8c*/ 	.word	0x00016850
        /*0a90*/ 	.short	0x0101
        /*0a92*/ 	.byte	0x3f
	.zero		1


	//   ....[54]....
        /*0a94*/ 	.word	0x0000c900
        /*0a98*/ 	.word	0x00000000
        /*0a9c*/ 	.word	0x00016860
        /*0aa0*/ 	.short	0x010a
        /*0aa2*/ 	.byte	0x3f
	.zero		1


	//   ....[55]....
        /*0aa4*/ 	.word	0x0000cd20
        /*0aa8*/ 	.word	0x00000000
        /*0aac*/ 	.word	0x00016850
        /*0ab0*/ 	.short	0x0107
        /*0ab2*/ 	.byte	0x3f
	.zero		1


	//   ....[56]....
        /*0ab4*/ 	.word	0x0000ce00
        /*0ab8*/ 	.word	0x00000000
        /*0abc*/ 	.word	0x00016850
        /*0ac0*/ 	.short	0x0101
        /*0ac2*/ 	.byte	0x3f
	.zero		1


	//   ....[57]....
        /*0ac4*/ 	.word	0x0000ce90
        /*0ac8*/ 	.word	0x00000007
        /*0acc*/ 	.word	0x00016820
        /*0ad0*/ 	.short	0x010a
        /*0ad2*/ 	.byte	0x3f
	.zero		1


	//   ....[58]....
        /*0ad4*/ 	.word	0x0000cff0
        /*0ad8*/ 	.word	0x00000005
        /*0adc*/ 	.word	0x00016840
        /*0ae0*/ 	.short	0x010a
        /*0ae2*/ 	.byte	0x3f
	.zero		1


	//   ....[59]....
        /*0ae4*/ 	.word	0x0000d090
        /*0ae8*/ 	.word	0x00000003
        /*0aec*/ 	.word	0x00016840
        /*0af0*/ 	.short	0x010a
        /*0af2*/ 	.byte	0x3f
	.zero		1


	//   ....[60]....
        /*0af4*/ 	.word	0x0000d0d0
        /*0af8*/ 	.word	0x00000005
        /*0afc*/ 	.word	0x00016860
        /*0b00*/ 	.short	0x010a
        /*0b02*/ 	.byte	0x3f
	.zero		1


	//   ....[61]....
        /*0b04*/ 	.word	0x0000d110
        /*0b08*/ 	.word	0x00000003
        /*0b0c*/ 	.word	0x00016860
        /*0b10*/ 	.short	0x010a
        /*0b12*/ 	.byte	0x3f
	.zero		1


	//   ....[62]....
        /*0b14*/ 	.word	0x0000d180
        /*0b18*/ 	.word	0x00000003
        /*0b1c*/ 	.word	0x00016800
        /*0b20*/ 	.short	0x010a
        /*0b22*/ 	.byte	0x3f
	.zero		1


	//   ....[63]....
        /*0b24*/ 	.word	0x0000d1e0
        /*0b28*/ 	.word	0x00000003
        /*0b2c*/ 	.word	0x00016830
        /*0b30*/ 	.short	0x010a
        /*0b32*/ 	.byte	0x3f
	.zero		1


	//   ....[64]....
        /*0b34*/ 	.word	0x0000d240
        /*0b38*/ 	.word	0x0000000b
        /*0b3c*/ 	.word	0x00016830
        /*0b40*/ 	.short	0x010a
        /*0b42*/ 	.byte	0x3f
	.zero		1


	//   ....[65]....
        /*0b44*/ 	.word	0x0000d2a0
        /*0b48*/ 	.word	0x0000000b
        /*0b4c*/ 	.word	0x00016850
        /*0b50*/ 	.short	0x010a
        /*0b52*/ 	.byte	0x3f
	.zero		1


	//   ....[66]....
        /*0b54*/ 	.word	0x0000d300
        /*0b58*/ 	.word	0x0000000b
        /*0b5c*/ 	.word	0x00016830
        /*0b60*/ 	.short	0x010a
        /*0b62*/ 	.byte	0x3f
	.zero		1


	//   ....[67]....
        /*0b64*/ 	.word	0x0000d360
        /*0b68*/ 	.word	0x0000000b
        /*0b6c*/ 	.word	0x00016850
        /*0b70*/ 	.short	0x010a
        /*0b72*/ 	.byte	0x3f
	.zero		1


	//   ....[68]....
        /*0b74*/ 	.word	0x0000d3c0
        /*0b78*/ 	.word	0x00000006
        /*0b7c*/ 	.word	0x00016850
        /*0b80*/ 	.short	0x010a
        /*0b82*/ 	.byte	0x3f
	.zero		1


	//   ....[69]....
        /*0b84*/ 	.word	0x0000d4a0
        /*0b88*/ 	.word	0x00000003
        /*0b8c*/ 	.word	0x00016840
        /*0b90*/ 	.short	0x010a
        /*0b92*/ 	.byte	0x3f
	.zero		1


	//   ....[70]....
        /*0b94*/ 	.word	0x0000eca0
        /*0b98*/ 	.word	0x00000003
        /*0b9c*/ 	.word	0x00016820
        /*0ba0*/ 	.short	0x010a
        /*0ba2*/ 	.byte	0x3f
	.zero		1


	//   ....[71]....
        /*0ba4*/ 	.word	0x0000ecf0
        /*0ba8*/ 	.word	0x00000007
        /*0bac*/ 	.word	0x00016840
        /*0bb0*/ 	.short	0x010a
        /*0bb2*/ 	.byte	0x3f
	.zero		1


	//   ....[72]....
        /*0bb4*/ 	.word	0x0000f6c0
        /*0bb8*/ 	.word	0x00000007
        /*0bbc*/ 	.word	0x00016860
        /*0bc0*/ 	.short	0x010a
        /*0bc2*/ 	.byte	0x3f
	.zero		1


	//   ....[73]....
        /*0bc4*/ 	.word	0x00010040
        /*0bc8*/ 	.word	0x00000000
        /*0bcc*/ 	.word	0x00016860
        /*0bd0*/ 	.short	0x010a
        /*0bd2*/ 	.byte	0x3f
	.zero		1


	//   ....[74]....
        /*0bd4*/ 	.word	0x000109c0
        /*0bd8*/ 	.word	0x00000007
        /*0bdc*/ 	.word	0x00016820
        /*0be0*/ 	.short	0x010a
        /*0be2*/ 	.byte	0x3f
	.zero		1


	//   ....[75]....
        /*0be4*/ 	.word	0x00010b60
        /*0be8*/ 	.word	0x00000005
        /*0bec*/ 	.word	0x00016840
        /*0bf0*/ 	.short	0x010a
        /*0bf2*/ 	.byte	0x3f
	.zero		1


	//   ....[76]....
        /*0bf4*/ 	.word	0x00010bb0
        /*0bf8*/ 	.word	0x00000003
        /*0bfc*/ 	.word	0x00016840
        /*0c00*/ 	.short	0x010a
        /*0c02*/ 	.byte	0x3f
	.zero		1


	//   ....[77]....
        /*0c04*/ 	.word	0x00010c00
        /*0c08*/ 	.word	0x00000005
        /*0c0c*/ 	.word	0x00016860
        /*0c10*/ 	.short	0x010a
        /*0c12*/ 	.byte	0x3f
	.zero		1


	//----- nvinfo : EIATTR_NUM_MBARRIERS
	.align		4
.L_1555:
        /*0c14*/ 	.byte	0x03, 0x38
        /*0c16*/ 	.short	0x0016


	//----- nvinfo : EIATTR_EXIT_INSTR_OFFSETS
	.align		4
        /*0c18*/ 	.byte	0x04, 0x1c
        /*0c1a*/ 	.short	(.L_1557 - .L_1556)


	//   ....[0]....
.L_1556:
        /*0c1c*/ 	.word	0x0000d160


	//----- nvinfo : EIATTR_MAX_THREADS
	.align		4
.L_1557:
        /*0c20*/ 	.byte	0x04, 0x05
        /*0c22*/ 	.short	(.L_1559 - .L_1558)
.L_1558:
        /*0c24*/ 	.word	0x00000200
        /*0c28*/ 	.word	0x00000001
        /*0c2c*/ 	.word	0x00000001


	//----- nvinfo : EIATTR_CRS_STACK_SIZE
	.align		4
.L_1559:
        /*0c30*/ 	.byte	0x04, 0x1e
        /*0c32*/ 	.short	(.L_1561 - .L_1560)
.L_1560:
        /*0c34*/ 	.word	0x00000000


	//----- nvinfo : EIATTR_CBANK_PARAM_SIZE
	.align		4
.L_1561:
        /*0c38*/ 	.byte	0x03, 0x19
        /*0c3a*/ 	.short	0x0a70


	//----- nvinfo : EIATTR_PARAM_CBANK
	.align		4
        /*0c3c*/ 	.byte	0x04, 0x0a
        /*0c3e*/ 	.short	(.L_1563 - .L_1562)
	.align		4
.L_1562:
        /*0c40*/ 	.word	index@(.nv.constant0._ZN7cutlass13device_kernelIN5flash11enable_sm90INS1_16FlashAttnFwdSm90INS1_25CollectiveMainloopFwdSm90ILi2EN4cute5tupleIJNS5_1CILi1EEES8_S8_EEENS6_IJNS7_ILi192EEENS7_ILi128EEENS7_ILi64EEEEEELi64ENS_10bfloat16_tEfNS_4arch4Sm90ELb1ELb0ELb0ELb0ELb1ELb0ELb0ELb1ELb1ELb1ELb1ELb0EEENS1_21CollectiveEpilogueFwdINS6_IJSA_SC_SB_EEES9_SE_SG_Li384ELb0ELb1ELb1ELb0EEENS1_19SingleTileSchedulerILb0ELb1ELb1ELi192EEEEEEEEEvNT_6ParamsE)
        /*0c44*/ 	.short	0x0210
        /*0c46*/ 	.short	0x0a70


	//----- nvinfo : EIATTR_SW_WAR
	.align		4
.L_1563:
        /*0c48*/ 	.byte	0x04, 0x36
        /*0c4a*/ 	.short	(.L_1565 - .L_1564)
.L_1564:
        /*0c4c*/ 	.word	0x00000008
.L_1565:


//--------------------- .nv.info._ZN7cutlass13device_kernelIN5flash11enable_sm90INS1_16FlashAttnFwdSm90INS1_25CollectiveMainloopFwdSm90ILi2EN4cute5tupleIJNS5_1CILi1EEES8_S8_EEENS6_IJNS7_ILi192EEENS7_ILi128EEENS7_ILi64EEEEEELi64ENS_10bfloat16_tEfNS_4arch4Sm90ELb1ELb0ELb0ELb1ELb1ELb0ELb0ELb1ELb1ELb1ELb1ELb0EEENS1_21CollectiveEpilogueFwdINS6_IJSA_SC_SB_EEES9_SE_SG_Li384ELb1ELb1ELb1ELb0EEENS1_36VarlenDynamicPersistentTileSchedulerILi192ELi128ELi384ELi128ELb1ELb1ELb1ELb1ELb1ELb1EEEEEEEEEvNT_6ParamsE --------------------------
	.section	.nv.info._ZN7cutlass13device_kernelIN5flash11enable_sm90INS1_16FlashAttnFwdSm90INS1_25CollectiveMainloopFwdSm90ILi2EN4cute5tupleIJNS5_1CILi1EEES8_S8_EEENS6_IJNS7_ILi192EEENS7_ILi128EEENS7_ILi64EEEEEELi64ENS_10bfloat16_tEfNS_4arch4Sm90ELb1ELb0ELb0ELb1ELb1ELb0ELb0ELb1ELb1ELb1ELb1ELb0EEENS1_21CollectiveEpilogueFwdINS6_IJSA_SC_SB_EEES9_SE_SG_Li384ELb1ELb1ELb1ELb0EEENS1_36VarlenDynamicPersistentTileSchedulerILi192ELi128ELi384ELi128ELb1ELb1ELb1ELb1ELb1ELb1EEEEEEEEEvNT_6ParamsE,"",@"SHT_CUDA_INFO"
	.sectionflags	@""
	.align	4


	//----- nvinfo : EIATTR_CUDA_API_VERSION
	.align		4
        /*0000*/ 	.byte	0x04, 0x37
        /*0002*/ 	.short	(.L_1567 - .L_1566)
.L_1566:
        /*0004*/ 	.word	0x00000082


	//----- nvinfo : EIATTR_KPARAM_INFO
	.align		4
.L_1567:
        /*0008*/ 	.byte	0x04, 0x17
        /*000a*/ 	.short	(.L_1569 - .L_1568)
.L_1568:
        /*000c*/ 	.word	0x00000000
        /*0010*/ 	.short	0x0000
        /*0012*/ 	.short	0x0070
        /*0014*/ 	.byte	0x00, 0xf0, 0x01, 0x2a


	//----- nvinfo : EIATTR_SPARSE_MMA_MASK
	.align		4
.L_1569:
        /*0018*/ 	.byte	0x03, 0x50
        /*001a*/ 	.short	0x0000


	//----- nvinfo : EIATTR_MAXREG_COUNT
	.align		4
        /*001c*/ 	.byte	0x03, 0x1b
        /*001e*/ 	.short	0x0080


	//----- nvinfo : EIATTR_NUM_BARRIERS
	.align		4
        /*0020*/ 	.byte	0x02, 0x4c
        /*0022*/ 	.byte	0x10
	.zero		1


	//----- nvinfo : EIATTR_EXTERNS
	.align		4
        /*0024*/ 	.byte	0x04, 0x0f
        /*0026*/ 	.short	(.L_1571 - .L_1570)


	//   ....[0]....
	.align		4
.L_1570:
        /*0028*/ 	.word	index@(__assertfail)


	//----- nvinfo : EIATTR_ANNOTATIONS
	.align		4
.L_1571:
        /*002c*/ 	.byte	0x04, 0x55
        /*002e*/ 	.short	(.L_1573 - .L_1572)


	//   ....[0]....
.L_1572:
        /* <DEDUP_REMOVED lines=30> */


	//----- nvinfo : EIATTR_MERCURY_ISA_VERSION
	.align		4
.L_1573:
        /*0200*/ 	.byte	0x03, 0x5f
        /*0202*/ 	.short	0x0101


	//----- nvinfo : EIATTR_UNUSED_LOAD_BYTE_OFFSET
	.align		4
        /*0204*/ 	.byte	0x04, 0x44
        /*0206*/ 	.short	(.L_1575 - .L_1574)


	//   ....[0]....
.L_1574:
        /*0208*/ 	.word	0x00000970
        /*020c*/ 	.word	0x0000fff0


	//   ....[1]....
        /*0210*/ 	.word	0x000088d0
        /*0214*/ 	.word	0x0000fff0


	//----- nvinfo : EIATTR_INT_WARP_WIDE_INSTR_OFFSETS
	.align		4
.L_1575:
        /*0218*/ 	.byte	0x04, 0x31
        /*021a*/ 	.short	(.L_1577 - .L_1576)


	//   ....[0]....
.L_1576:
        /*021c*/ 	.word	0x000000c0


	//   ....[1]....
        /*0220*/ 	.word	0x000000d0


	//   ....[2]....
        /*0224*/ 	.word	0x00000170


	//   ....[3]....
        /*0228*/ 	.word	0x0000c670


	//   ....[4]....
        /*022c*/ 	.word	0x0000c700


	//   ....[5]....
        /*0230*/ 	.word	0x0000f810


	//   ....[6]....
        /*0234*/ 	.word	0x0000f8a0


	//----- nvinfo : EIATTR_COOP_GROUP_MASK_REGIDS
	.align		4
.L_1577:
        /*0238*/ 	.byte	0x04, 0x29
        /*023a*/ 	.short	(.L_1579 - .L_1578)


	//   ....[0]....
.L_1578:
        /*023c*/ 	.word	0xffffffff


	//   ....[1]....
        /*0240*/ 	.word	0xffffffff


	//   ....[2]....
        /*0244*/ 	.word	0xffffffff


	//   ....[3]....
        /*0248*/ 	.word	0xffffffff


	//   ....[4]....
        /*024c*/ 	.word	0xffffffff


	//   ....[5]....
        /*0250*/ 	.word	0xffffffff


	//   ....[6]....
        /*0254*/ 	.word	0xffffffff


	//   ....[7]....
        /*0258*/ 	.word	0xffffffff


	//   ....[8]....
        /*025c*/ 	.word	0xffffffff


	//   ....[9]....
        /*0260*/ 	.word	0xffffffff


	//   ....[10]....
        /*0264*/ 	.word	0xffffffff


	//   ....[11]....
        /*0268*/ 	.word	0xffffffff


	//   ....[12]....
        /*026c*/ 	.word	0xffffffff


	//   ....[13]....
        /*0270*/ 	.word	0xffffffff


	//   ....[14]....
        /*0274*/ 	.word	0xffffffff


	//   ....[15]....
        /*0278*/ 	.word	0xffffffff


	//   ....[16]....
        /*027c*/ 	.word	0xffffffff


	//   ....[17]....
        /*0280*/ 	.word	0xffffffff


	//   ....[18]....
        /*0284*/ 	.word	0xffffffff


	//   ....[19]....
        /*0288*/ 	.word	0xffffffff


	//   ....[20]....
        /*028c*/ 	.word	0xffffffff


	//   ....[21]....
        /*0290*/ 	.word	0xffffffff


	//   ....[22]....
        /*0294*/ 	.word	0xffffffff


	//   ....[23]....
        /*0298*/ 	.word	0xffffffff


	//   ....[24]....
        /*029c*/ 	.word	0xffffffff


	//   ....[25]....
        /*02a0*/ 	.word	0xffffffff


	//   ....[26]....
        /*02a4*/ 	.word	0xffffffff


	//   ....[27]....
        /*02a8*/ 	.word	0xffffffff


	//   ....[28]....
        /*02ac*/ 	.word	0xffffffff


	//   ....[29]....
        /*02b0*/ 	.word	0xffffffff


	//   ....[30]....
        /*02b4*/ 	.word	0xffffffff


	//   ....[31]....
        /*02b8*/ 	.word	0xffffffff


	//   ....[32]....
        /*02bc*/ 	.word	0xffffffff


	//   ....[33]....
        /*02c0*/ 	.word	0xffffffff


	//   ....[34]....
        /*02c4*/ 	.word	0xffffffff


	//   ....[35]....
        /*02c8*/ 	.word	0xffffffff


	//   ....[36]....
        /*02cc*/ 	.word	0xffffffff


	//   ....[37]....
        /*02d0*/ 	.word	0xffffffff


	//   ....[38]....
        /*02d4*/ 	.word	0xffffffff


	//   ....[39]....
        /*02d8*/ 	.word	0xffffffff


	//   ....[40]....
        /*02dc*/ 	.word	0xffffffff


	//   ....[41]....
        /*02e0*/ 	.word	0xffffffff


	//   ....[42]....
        /*02e4*/ 	.word	0xffffffff


	//   ....[43]....
        /*02e8*/ 	.word	0xffffffff


	//   ....[44]....
        /*02ec*/ 	.word	0xffffffff


	//   ....[45]....
        /*02f0*/ 	.word	0xffffffff


	//   ....[46]....
        /*02f4*/ 	.word	0xffffffff


	//   ....[47]....
        /*02f8*/ 	.word	0xffffffff


	//   ....[48]....
        /*02fc*/ 	.word	0xffffffff


	//   ....[49]....
        /*0300*/ 	.word	0xffffffff


	//   ....[50]....
        /*0304*/ 	.word	0xffffffff


	//   ....[51]....
        /*0308*/ 	.word	0xffffffff


	//   ....[52]....
        /*030c*/ 	.word	0xffffffff


	//   ....[53]....
        /*0310*/ 	.word	0xffffffff


	//   ....[54]....
        /*0314*/ 	.word	0xffffffff


	//   ....[55]....
        /*0318*/ 	.word	0xffffffff


	//   ....[56]....
        /*031c*/ 	.word	0xffffffff


	//   ....[57]....
        /*0320*/ 	.word	0xffffffff


	//   ....[58]....
        /*0324*/ 	.word	0xffffffff


	//   ....[59]....
        /*0328*/ 	.word	0xffffffff


	//   ....[60]....
        /*032c*/ 	.word	0xffffffff


	//   ....[61]....
        /*0330*/ 	.word	0xffffffff


	//   ....[62]....
        /*0334*/ 	.word	0xffffffff


	//   ....[63]....
        /*0338*/ 	.word	0xffffffff


	//   ....[64]....
        /*033c*/ 	.word	0xffffffff


	//   ....[65]....
        /*0340*/ 	.word	0xffffffff


	//   ....[66]....
        /*0344*/ 	.word	0xffffffff


	//   ....[67]....
        /*0348*/ 	.word	0xffffffff


	//   ....[68]....
        /*034c*/ 	.word	0xffffffff


	//   ....[69]....
        /*0350*/ 	.word	0xffffffff


	//   ....[70]....
        /*0354*/ 	.word	0xffffffff


	//   ....[71]....
        /*0358*/ 	.word	0xffffffff


	//   ....[72]....
        /*035c*/ 	.word	0xffffffff


	//   ....[73]....
        /*0360*/ 	.word	0xffffffff


	//   ....[74]....
        /*0364*/ 	.word	0xffffffff


	//   ....[75]....
        /*0368*/ 	.word	0xffffffff


	//   ....[76]....
        /*036c*/ 	.word	0xffffffff


	//   ....[77]....
        /*0370*/ 	.word	0xffffffff


	//   ....[78]....
        /*0374*/ 	.word	0xffffffff


	//   ....[79]....
        /*0378*/ 	.word	0xffffffff


	//   ....[80]....
        /*037c*/ 	.word	0xffffffff


	//   ....[81]....
        /*0380*/ 	.word	0xffffffff


	//   ....[82]....
        /*0384*/ 	.word	0xffffffff


	//   ....[83]....
        /*0388*/ 	.word	0xffffffff


	//   ....[84]....
        /*038c*/ 	.word	0xffffffff


	//   ....[85]....
        /*0390*/ 	.word	0xffffffff


	//   ....[86]....
        /*0394*/ 	.word	0xffffffff


	//   ....[87]....
        /*0398*/ 	.word	0xffffffff


	//   ....[88]....
        /*039c*/ 	.word	0xffffffff


	//   ....[89]....
        /*03a0*/ 	.word	0xffffffff


	//   ....[90]....
        /*03a4*/ 	.word	0xffffffff


	//   ....[91]....
        /*03a8*/ 	.word	0xffffffff


	//   ....[92]....
        /*03ac*/ 	.word	0xffffffff


	//   ....[93]....
        /*03b0*/ 	.word	0xffffffff


	//   ....[94]....
        /*03b4*/ 	.word	0xffffffff


	//   ....[95]....
        /*03b8*/ 	.word	0xffffffff


	//   ....[96]....
        /*03bc*/ 	.word	0xffffffff


	//   ....[97]....
        /*03c0*/ 	.word	0xffffffff


	//   ....[98]....
        /*03c4*/ 	.word	0xffffffff


	//   ....[99]....
        /*03c8*/ 	.word	0xffffffff


	//   ....[100]....
        /*03cc*/ 	.word	0xffffffff


	//   ....[101]....
        /*03d0*/ 	.word	0xffffffff


	//   ....[102]....
        /*03d4*/ 	.word	0xffffffff


	//   ....[103]....
        /*03d8*/ 	.word	0xffffffff


	//   ....[104]....
        /*03dc*/ 	.word	0xffffffff


	//   ....[105]....
        /*03e0*/ 	.word	0xffffffff


	//   ....[106]....
        /*03e4*/ 	.word	0xffffffff


	//   ....[107]....
        /*03e8*/ 	.word	0xffffffff


	//   ....[108]....
        /*03ec*/ 	.word	0xffffffff


	//   ....[109]....
        /*03f0*/ 	.word	0xffffffff


	//   ....[110]....
        /*03f4*/ 	.word	0xffffffff


	//   ....[111]....
        /*03f8*/ 	.word	0xffffffff


	//   ....[112]....
        /*03fc*/ 	.word	0xffffffff


	//   ....[113]....
        /*0400*/ 	.word	0xffffffff


	//   ....[114]....
        /*0404*/ 	.word	0xffffffff


	//   ....[115]....
        /*0408*/ 	.word	0xffffffff


	//   ....[116]....
        /*040c*/ 	.word	0xffffffff


	//   ....[117]....
        /*0410*/ 	.word	0xffffffff


	//   ....[118]....
        /*0414*/ 	.word	0xffffffff


	//   ....[119]....
        /*0418*/ 	.word	0xffffffff


	//   ....[120]....
        /*041c*/ 	.word	0xffffffff


	//   ....[121]....
        /*0420*/ 	.word	0xffffffff


	//   ....[122]....
        /*0424*/ 	.word	0xffffffff


	//   ....[123]....
        /*0428*/ 	.word	0xffffffff


	//   ....[124]....
        /*042c*/ 	.word	0xffffffff


	//   ....[125]....
        /*0430*/ 	.word	0xffffffff


	//   ....[126]....
        /*0434*/ 	.word	0xffffffff


	//   ....[127]....
        /*0438*/ 	.word	0xffffffff


	//   ....[128]....
        /*043c*/ 	.word	0xffffffff


	//   ....[129]....
        /*0440*/ 	.word	0xffffffff


	//   ....[130]....
        /*0444*/ 	.word	0xffffffff


	//   ....[131]....
        /*0448*/ 	.word	0xffffffff


	//   ....[132]....
        /*044c*/ 	.word	0xffffffff


	//   ....[133]....
        /*0450*/ 	.word	0xffffffff


	//   ....[134]....
        /*0454*/ 	.word	0xffffffff


	//   ....[135]....
        /*0458*/ 	.word	0xffffffff


	//   ....[136]....
        /*045c*/ 	.word	0xffffffff


	//   ....[137]....
        /*0460*/ 	.word	0xffffffff


	//   ....[138]....
        /*0464*/ 	.word	0xffffffff


	//   ....[139]....
        /*0468*/ 	.word	0xffffffff


	//   ....[140]....
        /*046c*/ 	.word	0xffffffff


	//   ....[141]....
        /*0470*/ 	.word	0xffffffff


	//   ....[142]....
        /*0474*/ 	.word	0xffffffff


	//   ....[143]....
        /*0478*/ 	.word	0xffffffff


	//   ....[144]....
        /*047c*/ 	.word	0xffffffff


	//   ....[145]....
        /*0480*/ 	.word	0xffffffff


	//   ....[146]....
        /*0484*/ 	.word	0xffffffff


	//   ....[147]....
        /*0488*/ 	.word	0xffffffff


	//   ....[148]....
        /*048c*/ 	.word	0xffffffff


	//   ....[149]....
        /*0490*/ 	.word	0xffffffff


	//   ....[150]....
        /*0494*/ 	.word	0xffffffff


	//   ....[151]....
        /*0498*/ 	.word	0xffffffff


	//   ....[152]....
        /*049c*/ 	.word	0xffffffff


	//   ....[153]....
        /*04a0*/ 	.word	0xffffffff


	//   ....[154]....
        /*04a4*/ 	.word	0xffffffff


	//   ....[155]....
        /*04a8*/ 	.word	0xffffffff


	//   ....[156]....
        /*04ac*/ 	.word	0xffffffff


	//   ....[157]....
        /*04b0*/ 	.word	0xffffffff


	//   ....[158]....
        /*04b4*/ 	.word	0xffffffff


	//   ....[159]....
        /*04b8*/ 	.word	0xffffffff


	//   ....[160]....
        /*04bc*/ 	.word	0xffffffff


	//   ....[161]....
        /*04c0*/ 	.word	0xffffffff


	//   ....[162]....
        /*04c4*/ 	.word	0xffffffff


	//   ....[163]....
        /*04c8*/ 	.word	0xffffffff


	//   ....[164]....
        /*04cc*/ 	.word	0xffffffff


	//   ....[165]....
        /*04d0*/ 	.word	0xffffffff


	//   ....[166]....
        /*04d4*/ 	.word	0xffffffff


	//   ....[167]....
        /*04d8*/ 	.word	0xffffffff


	//   ....[168]....
        /*04dc*/ 	.word	0xffffffff


	//   ....[169]....
        /*04e0*/ 	.word	0xffffffff


	//   ....[170]....
        /*04e4*/ 	.word	0xffffffff


	//   ....[171]....
        /*04e8*/ 	.word	0xffffffff


	//   ....[172]....
        /*04ec*/ 	.word	0xffffffff


	//   ....[173]....
        /*04f0*/ 	.word	0xffffffff


	//   ....[174]....
        /*04f4*/ 	.word	0xffffffff


	//   ....[175]....
        /*04f8*/ 	.word	0x0500000f


	//   ....[176]....
        /*04fc*/ 	.word	0x0500000f


	//   ....[177]....
        /*0500*/ 	.word	0x0500000f


	//   ....[178]....
        /*0504*/ 	.word	0x0500000f


	//   ....[179]....
        /*0508*/ 	.word	0x0500000f


	//   ....[180]....
        /*050c*/ 	.word	0x0500000f


	//   ....[181]....
        /*0510*/ 	.word	0x0500000f


	//   ....[182]....
        /*0514*/ 	.word	0x0500000f


	//   ....[183]....
        /*0518*/ 	.word	0x0500000f


	//   ....[184]....
        /*051c*/ 	.word	0x0500000f


	//   ....[185]....
        /*0520*/ 	.word	0x0500000f


	//   ....[186]....
        /*0524*/ 	.word	0x0500000f


	//   ....[187]....
        /*0528*/ 	.word	0x0500000f


	//   ....[188]....
        /*052c*/ 	.word	0x0500000f


	//   ....[189]....
        /*0530*/ 	.word	0x0500000f


	//   ....[190]....
        /*0534*/ 	.word	0x0500000f


	//   ....[191]....
        /*0538*/ 	.word	0x0500000f


	//   ....[192]....
        /*053c*/ 	.word	0x0500000f


	//   ....[193]....
        /*0540*/ 	.word	0x0500000f


	//   ....[194]....
        /*0544*/ 	.word	0x0500000f


	//   ....[195]....
        /*0548*/ 	.word	0x0500000f


	//   ....[196]....
        /*054c*/ 	.word	0x0500000f


	//   ....[197]....
        /*0550*/ 	.word	0x0500000f


	//   ....[198]....
        /*0554*/ 	.word	0x0500000f


	//   ....[199]....
        /*0558*/ 	.word	0x0500000f


	//   ....[200]....
        /*055c*/ 	.word	0x0500000f


	//   ....[201]....
        /*0560*/ 	.word	0x0500000f


	//   ....[202]....
        /*0564*/ 	.word	0x0500000f


	//   ....[203]....
        /*0568*/ 	.word	0x0500000f


	//   ....[204]....
        /*056c*/ 	.word	0x0500000f


	//   ....[205]....
        /*0570*/ 	.word	0x0500000f


	//   ....[206]....
        /*0574*/ 	.word	0x0500000f


	//   ....[207]....
        /*0578*/ 	.word	0x0500000f


	//   ....[208]....
        /*057c*/ 	.word	0x0500000f


	//   ....[209]....
        /*0580*/ 	.word	0x0500000f


	//   ....[210]....
        /*0584*/ 	.word	0x0500000f


	//   ....[211]....
        /*0588*/ 	.word	0x0500000f


	//   ....[212]....
        /*058c*/ 	.word	0x0500000f


	//   ....[213]....
        /*0590*/ 	.word	0x0500000f


	//   ....[214]....
        /*0594*/ 	.word	0x0500000f


	//   ....[215]....
        /*0598*/ 	.word	0x0500000f


	//   ....[216]....
        /*059c*/ 	.word	0x0500000f


	//   ....[217]....
        /*05a0*/ 	.word	0x0500000f


	//   ....[218]....
        /*05a4*/ 	.word	0x0500000f


	//   ....[219]....
        /*05a8*/ 	.word	0x0500000f


	//   ....[220]....
        /*05ac*/ 	.word	0x0500000f


	//   ....[221]....
        /*05b0*/ 	.word	0x0500000f


	//   ....[222]....
        /*05b4*/ 	.word	0x0500000f


	//   ....[223]....
        /*05b8*/ 	.word	0x0500000f


	//   ....[224]....
        /*05bc*/ 	.word	0x0500000f


	//   ....[225]....
        /*05c0*/ 	.word	0x0500000f


	//   ....[226]....
        /*05c4*/ 	.word	0x0500000f


	//   ....[227]....
        /*05c8*/ 	.word	0x0500000f


	//   ....[228]....
        /*05cc*/ 	.word	0x0500000f


	//   ....[229]....
        /*05d0*/ 	.word	0x0500000f


	//   ....[230]....
        /*05d4*/ 	.word	0x0500000f


	//   ....[231]....
        /*05d8*/ 	.word	0x0500000f


	//   ....[232]....
        /*05dc*/ 	.word	0x0500000f


	//   ....[233]....
        /*05e0*/ 	.word	0x0500000f


	//   ....[234]....
        /*05e4*/ 	.word	0x0500000f


	//   ....[235]....
        /*05e8*/ 	.word	0x0500000f


	//   ....[236]....
        /*05ec*/ 	.word	0x0500000f


	//   ....[237]....
        /*05f0*/ 	.word	0x0500000f


	//   ....[238]....
        /*05f4*/ 	.word	0x0500000f


	//   ....[239]....
        /*05f8*/ 	.word	0x0500000f


	//   ....[240]....
        /*05fc*/ 	.word	0x0500000f


	//   ....[241]....
        /*0600*/ 	.word	0x0500000f


	//   ....[242]....
        /*0604*/ 	.word	0x0500000f


	//   ....[243]....
        /*0608*/ 	.word	0x0500000f


	//   ....[244]....
        /*060c*/ 	.word	0x0500000f


	//   ....[245]....
        /*0610*/ 	.word	0x0500000f


	//   ....[246]....
        /*0614*/ 	.word	0x0500000f


	//   ....[247]....
        /*0618*/ 	.word	0x0500000f


	//   ....[248]....
        /*061c*/ 	.word	0x0500000f


	//   ....[249]....
        /*0620*/ 	.word	0x0500000f


	//   ....[250]....
        /*0624*/ 	.word	0x0500000f


	//   ....[251]....
        /*0628*/ 	.word	0x0500000f


	//   ....[252]....
        /*062c*/ 	.word	0x0500000f


	//   ....[253]....
        /*0630*/ 	.word	0x0500000f


	//   ....[254]....
        /*0634*/ 	.word	0x0500000f


	//   ....[255]....
        /*0638*/ 	.word	0x0500000f


	//   ....[0]....
        /*063c*/ 	.word	0x0500000f


	//   ....[1]....
        /*0640*/ 	.word	0x0500000f


	//   ....[2]....
        /*0644*/ 	.word	0x0500000f


	//   ....[3]....
        /*0648*/ 	.word	0x0500000f


	//   ....[4]....
        /*064c*/ 	.word	0x0500000f


	//   ....[5]....
        /*0650*/ 	.word	0x0500000f


	//   ....[6]....
        /*0654*/ 	.word	0x0500000f


	//   ....[7]....
        /*0658*/ 	.word	0x0500000f


	//   ....[8]....
        /*065c*/ 	.word	0x0500000f


	//   ....[9]....
        /*0660*/ 	.word	0x0500000f


	//   ....[10]....
        /*0664*/ 	.word	0x0500000f


	//   ....[11]....
        /*0668*/ 	.word	0x0500000f


	//   ....[12]....
        /*066c*/ 	.word	0x0500000f


	//   ....[13]....
        /*0670*/ 	.word	0x0500000f


	//   ....[14]....
        /*0674*/ 	.word	0x0500000f


	//   ....[15]....
        /*0678*/ 	.word	0x0500000f


	//   ....[16]....
        /*067c*/ 	.word	0x0500000f


	//   ....[17]....
        /*0680*/ 	.word	0x0500000f


	//   ....[18]....
        /*0684*/ 	.word	0x0500000f


	//   ....[19]....
        /*0688*/ 	.word	0x0500000f


	//   ....[20]....
        /*068c*/ 	.word	0x0500000f


	//   ....[21]....
        /*0690*/ 	.word	0x0500000f


	//   ....[22]....
        /*0694*/ 	.word	0x0500000f


	//   ....[23]....
        /*0698*/ 	.word	0x0500000f


	//   ....[24]....
        /*069c*/ 	.word	0x0500000f


	//   ....[25]....
        /*06a0*/ 	.word	0x0500000f


	//   ....[26]....
        /*06a4*/ 	.word	0x0500000f


	//----- nvinfo : EIATTR_COOP_GROUP_INSTR_OFFSETS
	.align		4
.L_1579:
        /*06a8*/ 	.byte	0x04, 0x28
        /*06aa*/ 	.short	(.L_1581 - .L_1580)


	//   ....[0]....
.L_1580:
        /*06ac*/ 	.word	0x00000080


	//   ....[1]....
        /*06b0*/ 	.word	0x00000090


	//   ....[2]....
        /*06b4*/ 	.word	0x000002d0


	//   ....[3]....
        /*06b8*/ 	.word	0x00000430


	//   ....[4]....
        /*06bc*/ 	.word	0x00000550


	//   ....[5]....
        /*06c0*/ 	.word	0x000006b0


	//   ....[6]....
        /*06c4*/ 	.word	0x00001910


	//   ....[7]....
        /*06c8*/ 	.word	0x00001fd0


	//   ....[8]....
        /*06cc*/ 	.word	0x00001ff0


	//   ....[9]....
        /*06d0*/ 	.word	0x00002730


	//   ....[10]....
        /*06d4*/ 	.word	0x00002800


	//   ....[11]....
        /*06d8*/ 	.word	0x000030e0


	//   ....[12]....
        /*06dc*/ 	.word	0x00003140


	//   ....[13]....
        /*06e0*/ 	.word	0x00004450


	//   ....[14]....
        /*06e4*/ 	.word	0x00004a80


	//   ....[15]....
        /*06e8*/ 	.word	0x00004ae0


	//   ....[16]....
        /*06ec*/ 	.word	0x00004b90


	//   ....[17]....
        /*06f0*/ 	.word	0x00005160


	//   ....[18]....
        /*06f4*/ 	.word	0x00005320


	//   ....[19]....
        /*06f8*/ 	.word	0x00006eb0


	//   ....[20]....
        /*06fc*/ 	.word	0x00006ec0


	//   ....[21]....
        /*0700*/ 	.word	0x00006ef0


	//   ....[22]....
        /*0704*/ 	.word	0x00006f00


	//   ....[23]....
        /*0708*/ 	.word	0x00008190


	//   ....[24]....
        /*070c*/ 	.word	0x000081c0


	//   ....[25]....
        /*0710*/ 	.word	0x00008280


	//   ....[26]....
        /*0714*/ 	.word	0x00008290


	//   ....[27]....
        /*0718*/ 	.word	0x00009150


	//   ....[28]....
        /*071c*/ 	.word	0x00009160


	//   ....[29]....
        /*0720*/ 	.word	0x00009170


	//   ....[30]....
        /*0724*/ 	.word	0x000091c0


	//   ....[31]....
        /*0728*/ 	.word	0x00009780


	//   ....[32]....
        /*072c*/ 	.word	0x000097c0


	//   ....[33]....
        /*0730*/ 	.word	0x000097e0


	//   ....[34]....
        /*0734*/ 	.word	0x00009820


	//   ....[35]....
        /*0738*/ 	.word	0x00009840


	//   ....[36]....
        /*073c*/ 	.word	0x00009850


	//   ....[37]....
        /*0740*/ 	.word	0x00009870


	//   ....[38]....
        /*0744*/ 	.word	0x00009890


	//   ....[39]....
        /*0748*/ 	.word	0x00009cb0


	//   ....[40]....
        /*074c*/ 	.word	0x00009cc0


	//   ....[41]....
        /*0750*/ 	.word	0x00009ef0


	//   ....[42]....
        /*0754*/ 	.word	0x00009f00


	//   ....[43]....
        /*0758*/ 	.word	0x0000aa10


	//   ....[44]....
        /*075c*/ 	.word	0x0000aa40


	//   ....[45]....
        /*0760*/ 	.word	0x0000aa80


	//   ....[46]....
        /*0764*/ 	.word	0x0000aab0


	//   ....[47]....
        /*0768*/ 	.word	0x0000aac0


	//   ....[48]....
        /*076c*/ 	.word	0x0000aad0


	//   ....[49]....
        /*0770*/ 	.word	0x0000aae0


	//   ....[50]....
        /*0774*/ 	.word	0x0000ab00


	//   ....[51]....
        /*0778*/ 	.word	0x0000ac60


	//   ....[52]....
        /*077c*/ 	.word	0x0000ae80


	//   ....[53]....
        /*0780*/ 	.word	0x0000aeb0


	//   ....[54]....
        /*0784*/ 	.word	0x0000aee0


	//   ....[55]....
        /*0788*/ 	.word	0x0000af10


	//   ....[56]....
        /*078c*/ 	.word	0x0000af40


	//   ....[57]....
        /*0790*/ 	.word	0x0000af70


	//   ....[58]....
        /*0794*/ 	.word	0x0000b0d0


	//   ....[59]....
        /*0798*/ 	.word	0x0000b100


	//   ....[60]....
        /*079c*/ 	.word	0x0000b130


	//   ....[61]....
        /*07a0*/ 	.word	0x0000b160


	//   ....[62]....
        /*07a4*/ 	.word	0x0000b190


	//   ....[63]....
        /*07a8*/ 	.word	0x0000b1c0


	//   ....[64]....
        /*07ac*/ 	.word	0x0000b250


	//   ....[65]....
        /*07b0*/ 	.word	0x0000b280


	//   ....[66]....
        /*07b4*/ 	.word	0x0000b290


	//   ....[67]....
        /*07b8*/ 	.word	0x0000b2d0


	//   ....[68]....
        /*07bc*/ 	.word	0x0000d220


	//   ....[69]....
        /*07c0*/ 	.word	0x0000d240


	//   ....[70]....
        /*07c4*/ 	.word	0x0000d2d0


	//   ....[71]....
        /*07c8*/ 	.word	0x0000d2f0


	//   ....[72]....
        /*07cc*/ 	.word	0x0000d370


	//   ....[73]....
        /*07d0*/ 	.word	0x0000d390


	//   ....[74]....
        /*07d4*/ 	.word	0x0000d410


	//   ....[75]....
        /*07d8*/ 	.word	0x0000d430


	//   ....[76]....
        /*07dc*/ 	.word	0x0000d4b0


	//   ....[77]....
        /*07e0*/ 	.word	0x0000d4d0


	//   ....[78]....
        /*07e4*/ 	.word	0x0000d550


	//   ....[79]....
        /*07e8*/ 	.word	0x0000d570


	//   ....[80]....
        /*07ec*/ 	.word	0x0000d5f0


	//   ....[81]....
        /*07f0*/ 	.word	0x0000d610


	//   ....[82]....
        /*07f4*/ 	.word	0x0000d620


	//   ....[83]....
        /*07f8*/ 	.word	0x0000d630


	//   ....[84]....
        /*07fc*/ 	.word	0x0000df00


	//   ....[85]....
        /*0800*/ 	.word	0x0000df30


	//   ....[86]....
        /*0804*/ 	.word	0x0000dfd0


	//   ....[87]....
        /*0808*/ 	.word	0x0000dff0


	//   ....[88]....
        /*080c*/ 	.word	0x0000e070


	//   ....[89]....
        /*0810*/ 	.word	0x0000e090


	//   ....[90]....
        /*0814*/ 	.word	0x0000e110


	//   ....[91]....
        /*0818*/ 	.word	0x0000e130


	//   ....[92]....
        /*081c*/ 	.word	0x0000e1b0


	//   ....[93]....
        /*0820*/ 	.word	0x0000e1d0


	//   ....[94]....
        /*0824*/ 	.word	0x0000e250


	//   ....[95]....
        /*0828*/ 	.word	0x0000e270


	//   ....[96]....
        /*082c*/ 	.word	0x0000e2f0


	//   ....[97]....
        /*0830*/ 	.word	0x0000e310


	//   ....[98]....
        /*0834*/ 	.word	0x0000e320


	//   ....[99]....
        /*0838*/ 	.word	0x0000e390


	//   ....[100]....
        /*083c*/ 	.word	0x0000e3e0


	//   ....[101]....
        /*0840*/ 	.word	0x0000e410


	//   ....[102]....
        /*0844*/ 	.word	0x0000e4a0


	//   ....[103]....
        /*0848*/ 	.word	0x0000e4b0


	//   ....[104]....
        /*084c*/ 	.word	0x0000e520


	//   ....[105]....
        /*0850*/ 	.word	0x0000e530


	//   ....[106]....
        /*0854*/ 	.word	0x0000e570


	//   ....[107]....
        /*0858*/ 	.word	0x0000e590


	//   ....[108]....
        /*085c*/ 	.word	0x0000ece0


	//   ....[109]....
        /*0860*/ 	.word	0x0000ed10


	//   ....[110]....
        /*0864*/ 	.word	0x0000ed60


	//   ....[111]....
        /*0868*/ 	.word	0x0000ed70


	//   ....[112]....
        /*086c*/ 	.word	0x0000edb0


	//   ....[113]....
        /*0870*/ 	.word	0x0000edc0


	//   ....[114]....
        /*0874*/ 	.word	0x0000ee00


	//   ....[115]....
        /*0878*/ 	.word	0x0000ee10


	//   ....[116]....
        /*087c*/ 	.word	0x0000ee50


	//   ....[117]....
        /*0880*/ 	.word	0x0000ee60


	//   ....[118]....
        /*0884*/ 	.word	0x0000eea0


	//   ....[119]....
        /*0888*/ 	.word	0x0000eeb0


	//   ....[120]....
        /*088c*/ 	.word	0x0000eef0


	//   ....[121]....
        /*0890*/ 	.word	0x0000ef00


	//   ....[122]....
        /*0894*/ 	.word	0x0000ef10


	//   ....[123]....
        /*0898*/ 	.word	0x0000ef50


	//   ....[124]....
        /*089c*/ 	.word	0x0000f200


	//   ....[125]....
        /*08a0*/ 	.word	0x0000f230


	//   ....[126]....
        /*08a4*/ 	.word	0x0000f290


	//   ....[127]....
        /*08a8*/ 	.word	0x0000f2a0


	//   ....[128]....
        /*08ac*/ 	.word	0x0000f2f0


	//   ....[129]....
        /*08b0*/ 	.word	0x0000f300


	//   ....[130]....
        /*08b4*/ 	.word	0x0000f350


	//   ....[131]....
        /*08b8*/ 	.word	0x0000f360


	//   ....[132]....
        /*08bc*/ 	.word	0x0000f3b0


	//   ....[133]....
        /*08c0*/ 	.word	0x0000f3c0


	//   ....[134]....
        /*08c4*/ 	.word	0x0000f410


	//   ....[135]....
        /*08c8*/ 	.word	0x0000f420


	//   ....[136]....
        /*08cc*/ 	.word	0x0000f470


	//   ....[137]....
        /*08d0*/ 	.word	0x0000f480


	//   ....[138]....
        /*08d4*/ 	.word	0x0000f490


	//   ....[139]....
        /*08d8*/ 	.word	0x0000f4d0


	//   ....[140]....
        /*08dc*/ 	.word	0x0000fa60


	//   ....[141]....
        /*08e0*/ 	.word	0x0000faa0


	//   ....[142]....
        /*08e4*/ 	.word	0x0000fad0


	//   ....[143]....
        /*08e8*/ 	.word	0x0000fae0


	//   ....[144]....
        /*08ec*/ 	.word	0x0000faf0


	//   ....[145]....
        /*08f0*/ 	.word	0x0000fb00


	//   ....[146]....
        /*08f4*/ 	.word	0x0000fb20


	//   ....[147]....
        /*08f8*/ 	.word	0x0000fb70


	//   ....[148]....
        /*08fc*/ 	.word	0x0000fb90


	//   ....[149]....
        /*0900*/ 	.word	0x0000fbd0


	//   ....[150]....
        /*0904*/ 	.word	0x0000fbf0


	//   ....[151]....
        /*0908*/ 	.word	0x0000fc30


	//   ....[152]....
        /*090c*/ 	.word	0x0000fc50


	//   ....[153]....
        /*0910*/ 	.word	0x0000fca0


	//   ....[154]....
        /*0914*/ 	.word	0x0000fcd0


	//   ....[155]....
        /*0918*/ 	.word	0x0000fd30


	//   ....[156]....
        /*091c*/ 	.word	0x000100f0


	//   ....[157]....
        /*0920*/ 	.word	0x00010120


	//   ....[158]....
        /*0924*/ 	.word	0x00010180


	//   ....[159]....
        /*0928*/ 	.word	0x000101b0


	//   ....[160]....
        /*092c*/ 	.word	0x000101e0


	//   ....[161]....
        /*0930*/ 	.word	0x00010210


	//   ....[162]....
        /*0934*/ 	.word	0x00010240


	//   ....[163]....
        /*0938*/ 	.word	0x00010270


	//   ....[164]....
        /*093c*/ 	.word	0x00010410


	//   ....[165]....
        /*0940*/ 	.word	0x00010440


	//   ....[166]....
        /*0944*/ 	.word	0x00010470


	//   ....[167]....
        /*0948*/ 	.word	0x000104a0


	//   ....[168]....
        /*094c*/ 	.word	0x000104d0


	//   ....[169]....
        /*0950*/ 	.word	0x00010500


	//   ....[170]....
        /*0954*/ 	.word	0x000105c0


	//   ....[171]....
        /*0958*/ 	.word	0x000105e0


	//   ....[172]....
        /*095c*/ 	.word	0x00010600


	//   ....[173]....
        /*0960*/ 	.word	0x00010660


	//   ....[174]....
        /*0964*/ 	.word	0x00011080


	//   ....[175]....
        /*0968*/ 	.word	0x00011620


	//   ....[176]....
        /*096c*/ 	.word	0x00011710


	//   ....[177]....
        /*0970*/ 	.word	0x000117b0


	//   ....[178]....
        /*0974*/ 	.word	0x00011810


	//   ....[179]....
        /*0978*/ 	.word	0x00011900


	//   ....[180]....
        /*097c*/ 	.word	0x00011970


	//   ....[181]....
        /*0980*/ 	.word	0x00011a60


	//   ....[182]....
        /*0984*/ 	.word	0x00011ad0


	//   ....[183]....
        /*0988*/ 	.word	0x00011bc0


	//   ....[184]....
        /*098c*/ 	.word	0x00011c30


	//   ....[185]....
        /*0990*/ 	.word	0x00011d20


	//   ....[186]....
        /*0994*/ 	.word	0x00011d90


	//   ....[187]....
        /*0998*/ 	.word	0x00011e80


	//   ....[188]....
        /*099c*/ 	.word	0x00011ef0


	//   ....[189]....
        /*09a0*/ 	.word	0x00011fe0


	//   ....[190]....
        /*09a4*/ 	.word	0x00012050


	//   ....[191]....
        /*09a8*/ 	.word	0x00012130


	//   ....[192]....
        /*09ac*/ 	.word	0x000121e0


	//   ....[193]....
        /*09b0*/ 	.word	0x00012250


	//   ....[194]....
        /*09b4*/ 	.word	0x000122b0


	//   ....[195]....
        /*09b8*/ 	.word	0x000123a0


	//   ....[196]....
        /*09bc*/ 	.word	0x00012400


	//   ....[197]....
        /*09c0*/ 	.word	0x00012500


	//   ....[198]....
        /*09c4*/ 	.word	0x00012560


	//   ....[199]....
        /*09c8*/ 	.word	0x00012660


	//   ....[200]....
        /*09cc*/ 	.word	0x000126c0


	//   ....[201]....
        /*09d0*/ 	.word	0x000127c0


	//   ....[202]....
        /*09d4*/ 	.word	0x00012820


	//   ....[203]....
        /*09d8*/ 	.word	0x00012920


	//   ....[204]....
        /*09dc*/ 	.word	0x00012980


	//   ....[205]....
        /*09e0*/ 	.word	0x00012a80


	//   ....[206]....
        /*09e4*/ 	.word	0x00012ae0


	//   ....[207]....
        /*09e8*/ 	.word	0x00012b90


	//   ....[208]....
        /*09ec*/ 	.word	0x00012c50


	//   ....[209]....
        /*09f0*/ 	.word	0x00012d10


	//   ....[210]....
        /*09f4*/ 	.word	0x00012d70


	//   ....[211]....
        /*09f8*/ 	.word	0x00012e70


	//   ....[212]....
        /*09fc*/ 	.word	0x00012ed0


	//   ....[213]....
        /*0a00*/ 	.word	0x00012fa0


	//   ....[214]....
        /*0a04*/ 	.word	0x00013000


	//   ....[215]....
        /*0a08*/ 	.word	0x000130c0


	//   ....[216]....
        /*0a0c*/ 	.word	0x00013200


	//   ....[217]....
        /*0a10*/ 	.word	0x000132a0


	//   ....[218]....
        /*0a14*/ 	.word	0x00013310


	//   ....[219]....
        /*0a18*/ 	.word	0x000133c0


	//   ....[220]....
        /*0a1c*/ 	.word	0x00013420


	//   ....[221]....
        /*0a20*/ 	.word	0x000134d0


	//   ....[222]....
        /*0a24*/ 	.word	0x00013530


	//   ....[223]....
        /*0a28*/ 	.word	0x000135e0


	//   ....[224]....
        /*0a2c*/ 	.word	0x00013640


	//   ....[225]....
        /*0a30*/ 	.word	0x000136f0


	//   ....[226]....
        /*0a34*/ 	.word	0x00013750


	//   ....[227]....
        /*0a38*/ 	.word	0x00013800


	//   ....[228]....
        /*0a3c*/ 	.word	0x00013860


	//   ....[229]....
        /*0a40*/ 	.word	0x00013910


	//   ....[230]....
        /*0a44*/ 	.word	0x00013970


	//   ....[231]....
        /*0a48*/ 	.word	0x00013a20


	//   ....[232]....
        /*0a4c*/ 	.word	0x00013b10


	//   ....[233]....
        /*0a50*/ 	.word	0x00013bc0


	//   ....[234]....
        /*0a54*/ 	.word	0x00013c20


	//   ....[235]....
        /*0a58*/ 	.word	0x00013ce0


	//   ....[236]....
        /*0a5c*/ 	.word	0x00013d40


	//   ....[237]....
        /*0a60*/ 	.word	0x00013e00


	//   ....[238]....
        /*0a64*/ 	.word	0x00013e60


	//   ....[239]....
        /*0a68*/ 	.word	0x00013f20


	//   ....[240]....
        /*0a6c*/ 	.word	0x00013f80


	//   ....[241]....
        /*0a70*/ 	.word	0x00014040


	//   ....[242]....
        /*0a74*/ 	.word	0x000140a0


	//   ....[243]....
        /*0a78*/ 	.word	0x00014160


	//   ....[244]....
        /*0a7c*/ 	.word	0x000141c0


	//   ....[245]....
        /*0a80*/ 	.word	0x00014280


	//   ....[246]....
        /*0a84*/ 	.word	0x000142e0


	//   ....[247]....
        /*0a88*/ 	.word	0x00014390


	//   ....[248]....
        /*0a8c*/ 	.word	0x00014480


	//   ....[249]....
        /*0a90*/ 	.word	0x00014520


	//   ....[250]....
        /*0a94*/ 	.word	0x000145c0


	//   ....[251]....
        /*0a98*/ 	.word	0x00014670


	//   ....[252]....
        /*0a9c*/ 	.word	0x000146d0


	//   ....[253]....
        /*0aa0*/ 	.word	0x00014790


	//   ....[254]....
        /*0aa4*/ 	.word	0x000147f0


	//   ....[255]....
        /*0aa8*/ 	.word	0x000148b0


	//   ....[0]....
        /*0aac*/ 	.word	0x00014910


	//   ....[1]....
        /*0ab0*/ 	.word	0x000149d0


	//   ....[2]....
        /*0ab4*/ 	.word	0x00014a30


	//   ....[3]....
        /*0ab8*/ 	.word	0x00014af0


	//   ....[4]....
        /*0abc*/ 	.word	0x00014b50


	//   ....[5]....
        /*0ac0*/ 	.word	0x00014c10


	//   ....[6]....
        /*0ac4*/ 	.word	0x00014c70


	//   ....[7]....
        /*0ac8*/ 	.word	0x00014d10


	//   ....[8]....
        /*0acc*/ 	.word	0x00014da0


	//   ....[9]....
        /*0ad0*/ 	.word	0x00014e40


	//   ....[10]....
        /*0ad4*/ 	.word	0x00014fb0


	//   ....[11]....
        /*0ad8*/ 	.word	0x00015020


	//   ....[12]....
        /*0adc*/ 	.word	0x00015090


	//   ....[13]....
        /*0ae0*/ 	.word	0x00015100


	//   ....[14]....
        /*0ae4*/ 	.word	0x00015170


	//   ....[15]....
        /*0ae8*/ 	.word	0x000151f0


	//   ....[16]....
        /*0aec*/ 	.word	0x00015270


	//   ....[17]....
        /*0af0*/ 	.word	0x00015300


	//   ....[18]....
        /*0af4*/ 	.word	0x00015370


	//   ....[19]....
        /*0af8*/ 	.word	0x000153e0


	//   ....[20]....
        /*0afc*/ 	.word	0x00015450


	//   ....[21]....
        /*0b00*/ 	.word	0x000154d0


	//   ....[22]....
        /*0b04*/ 	.word	0x00015540


	//   ....[23]....
        /*0b08*/ 	.word	0x000155f0


	//   ....[24]....
        /*0b0c*/ 	.word	0x00015640


	//   ....[25]....
        /*0b10*/ 	.word	0x000156d0


	//   ....[26]....
        /*0b14*/ 	.word	0x00015800


	//----- nvinfo : EIATTR_REG_RECONFIG
	.align		4
.L_1581:
        /*0b18*/ 	.byte	0x01, 0x54
	.zero		2


	//----- nvinfo : EIATTR_SYSCALL_OFFSETS
	.align		4
        /*0b1c*/ 	.byte	0x04, 0x46
        /*0b1e*/ 	.short	(.L_1583 - .L_1582)


	//   ....[0]....
.L_1582:
        /*0b20*/ 	.word	0x00001ac0


	//   ....[1]....
        /*0b24*/ 	.word	0x0000c860


	//   ....[2]....
        /*0b28*/ 	.word	0x0000c9b0


	//   ....[3]....
        /*0b2c*/ 	.word	0x0000caa0


	//   ....[4]....
        /*0b30*/ 	.word	0x0000da40


	//----- nvinfo : EIATTR_MBARRIER_INSTR_OFFSETS
	.align		4
.L_1583:
        /*0b34*/ 	.byte	0x04, 0x39
        /*0b36*/ 	.short	(.L_1585 - .L_1584)


	//   ....[0]....
.L_1584:
        /*0b38*/ 	.word	0x00000180
        /*0b3c*/ 	.word	0x000000ff
        /*0b40*/ 	.word	0x00016800
        /*0b44*/ 	.short	0x0100
        /*0b46*/ 	.byte	0x08
	.zero		1


	//   ....[1]....
        /*0b48*/ 	.word	0x00000190
        /*0b4c*/ 	.word	0x000000ff
        /*0b50*/ 	.word	0x00016820
        /*0b54*/ 	.short	0x0100
        /*0b56*/ 	.byte	0x08
	.zero		1


	//   ....[2]....
        /*0b58*/ 	.word	0x00000280
        /*0b5c*/ 	.word	0x000000ff
        /*0b60*/ 	.word	0x00016830
        /*0b64*/ 	.short	0x0100
        /*0b66*/ 	.byte	0x08
	.zero		1


	//   ....[3]....
        /*0b68*/ 	.word	0x00000290
        /*0b6c*/ 	.word	0x000000ff
        /*0b70*/ 	.word	0x00016840
        /*0b74*/ 	.short	0x0100
        /*0b76*/ 	.byte	0x08
	.zero		1


	//   ....[4]....
        /*0b78*/ 	.word	0x000002a0
        /*0b7c*/ 	.word	0x000000ff
        /*0b80*/ 	.word	0x00016838
        /*0b84*/ 	.short	0x0100
        /*0b86*/ 	.byte	0x08
	.zero		1


	//   ....[5]....
        /*0b88*/ 	.word	0x000002b0
        /*0b8c*/ 	.word	0x000000ff
        /*0b90*/ 	.word	0x00016848
        /*0b94*/ 	.short	0x0100
        /*0b96*/ 	.byte	0x08
	.zero		1


	//   ....[6]....
        /*0b98*/ 	.word	0x000003e0
        /*0b9c*/ 	.word	0x000000ff
        /*0ba0*/ 	.word	0x00016850
        /*0ba4*/ 	.short	0x0100
        /*0ba6*/ 	.byte	0x08
	.zero		1


	//   ....[7]....
        /*0ba8*/ 	.word	0x000003f0
        /*0bac*/ 	.word	0x000000ff
        /*0bb0*/ 	.word	0x00016860
        /*0bb4*/ 	.short	0x0100
        /*0bb6*/ 	.byte	0x08
	.zero		1


	//   ....[8]....
        /*0bb8*/ 	.word	0x00000400
        /*0bbc*/ 	.word	0x000000ff
        /*0bc0*/ 	.word	0x00016858
        /*0bc4*/ 	.short	0x0100
        /*0bc6*/ 	.byte	0x08
	.zero		1


	//   ....[9]....
        /*0bc8*/ 	.word	0x00000410
        /*0bcc*/ 	.word	0x000000ff
        /*0bd0*/ 	.word	0x00016868
        /*0bd4*/ 	.short	0x0100
        /*0bd6*/ 	.byte	0x08
	.zero		1


	//   ....[10]....
        /*0bd8*/ 	.word	0x00000500
        /*0bdc*/ 	.word	0x000000ff
        /*0be0*/ 	.word	0x00016870
        /*0be4*/ 	.short	0x0100
        /*0be6*/ 	.byte	0x06
	.zero		1


	//   ....[11]....
        /*0be8*/ 	.word	0x00000510
        /*0bec*/ 	.word	0x000000ff
        /*0bf0*/ 	.word	0x00016880
        /*0bf4*/ 	.short	0x0100
        /*0bf6*/ 	.byte	0x06
	.zero		1


	//   ....[12]....
        /*0bf8*/ 	.word	0x00000520
        /*0bfc*/ 	.word	0x000000ff
        /*0c00*/ 	.word	0x00016878
        /*0c04*/ 	.short	0x0100
        /*0c06*/ 	.byte	0x06
	.zero		1


	//   ....[13]....
        /*0c08*/ 	.word	0x00000530
        /*0c0c*/ 	.word	0x000000ff
        /*0c10*/ 	.word	0x00016888
        /*0c14*/ 	.short	0x0100
        /*0c16*/ 	.byte	0x06
	.zero		1


	//   ....[14]....
        /*0c18*/ 	.word	0x00000660
        /*0c1c*/ 	.word	0x000000ff
        /*0c20*/ 	.word	0x00016890
        /*0c24*/ 	.short	0x0100
        /*0c26*/ 	.byte	0x08
	.zero		1


	//   ....[15]....
        /*0c28*/ 	.word	0x00000670
        /*0c2c*/ 	.word	0x000000ff
        /*0c30*/ 	.word	0x000168a0
        /*0c34*/ 	.short	0x0100
        /*0c36*/ 	.byte	0x08
	.zero		1


	//   ....[16]....
        /*0c38*/ 	.word	0x00000680
        /*0c3c*/ 	.word	0x000000ff
        /*0c40*/ 	.word	0x00016898
        /*0c44*/ 	.short	0x0100
        /*0c46*/ 	.byte	0x08
	.zero		1


	//   ....[17]....
        /*0c48*/ 	.word	0x00000690
        /*0c4c*/ 	.word	0x000000ff
        /*0c50*/ 	.word	0x000168a8
        /*0c54*/ 	.short	0x0100
        /*0c56*/ 	.byte	0x08
	.zero		1


	//   ....[18]....
        /*0c58*/ 	.word	0x000007d0
        /*0c5c*/ 	.word	0x000000ff
        /*0c60*/ 	.word	0x000168b0
        /*0c64*/ 	.short	0x0100
        /*0c66*/ 	.byte	0x08
	.zero		1


	//   ....[19]....
        /*0c68*/ 	.word	0x000007e0
        /*0c6c*/ 	.word	0x000000ff
        /*0c70*/ 	.word	0x000168c0
        /*0c74*/ 	.short	0x0100
        /*0c76*/ 	.byte	0x08
	.zero		1


	//   ....[20]....
        /*0c78*/ 	.word	0x000007f0
        /*0c7c*/ 	.word	0x000000ff
        /*0c80*/ 	.word	0x000168b8
        /*0c84*/ 	.short	0x0100
        /*0c86*/ 	.byte	0x08
	.zero		1


	//   ....[21]....
        /*0c88*/ 	.word	0x00000800
        /*0c8c*/ 	.word	0x000000ff
        /*0c90*/ 	.word	0x000168c8
        /*0c94*/ 	.short	0x0100
        /*0c96*/ 	.byte	0x08
	.zero		1


	//   ....[22]....
        /*0c98*/ 	.word	0x00001b40
        /*0c9c*/ 	.word	0x000000ff
        /*0ca0*/ 	.word	0x00016800
        /*0ca4*/ 	.short	0x010a
        /*0ca6*/ 	.byte	0x2d
	.zero		1


	//   ....[23]....
        /*0ca8*/ 	.word	0x00001bc0
        /*0cac*/ 	.word	0x00000003
        /*0cb0*/ 	.word	0x00016830
        /*0cb4*/ 	.short	0x010a
        /*0cb6*/ 	.byte	0x3f
	.zero		1


	//   ....[24]....
        /*0cb8*/ 	.word	0x00001c00
        /*0cbc*/ 	.word	0x00000003
        /*0cc0*/ 	.word	0x00016830
        /*0cc4*/ 	.short	0x010a
        /*0cc6*/ 	.byte	0x3f
	.zero		1


	//   ....[25]....
        /*0cc8*/ 	.word	0x000020a0
        /*0ccc*/ 	.word	0x000000ff
        /*0cd0*/ 	.word	0x00000000
        /*0cd4*/ 	.short	0x0101
        /*0cd6*/ 	.byte	0x06
	.zero		1


	//   ....[26]....
        /*0cd8*/ 	.word	0x00003d90
        /*0cdc*/ 	.word	0x000000ff
        /*0ce0*/ 	.word	0x00016830
        /*0ce4*/ 	.short	0x010a
        /*0ce6*/ 	.byte	0x06
	.zero		1


	//   ....[27]....
        /*0ce8*/ 	.word	0x00003dd0
        /*0cec*/ 	.word	0x000000ff
        /*0cf0*/ 	.word	0x00016830
        /*0cf4*/ 	.short	0x010a
        /*0cf6*/ 	.byte	0x06
	.zero		1


	//   ....[28]....
        /*0cf8*/ 	.word	0x00004000
        /*0cfc*/ 	.word	0x000000ff
        /*0d00*/ 	.word	0x00016850
        /*0d04*/ 	.short	0x010a
        /*0d06*/ 	.byte	0x06
	.zero		1


	//   ....[29]....
        /*0d08*/ 	.word	0x00004040
        /*0d0c*/ 	.word	0x000000ff
        /*0d10*/ 	.word	0x00016850
        /*0d14*/ 	.short	0x010a
        /*0d16*/ 	.byte	0x06
	.zero		1


	//   ....[30]....
        /*0d18*/ 	.word	0x000044b0
        /*0d1c*/ 	.word	0x000000ff
        /*0d20*/ 	.word	0x00000000
        /*0d24*/ 	.short	0x0101
        /*0d26*/ 	.byte	0x06
	.zero		1


	//   ....[31]....
        /*0d28*/ 	.word	0x00005fa0
        /*0d2c*/ 	.word	0x000000ff
        /*0d30*/ 	.word	0x00000000
        /*0d34*/ 	.short	0x0101
        /*0d36*/ 	.byte	0x06
	.zero		1


	//   ....[32]....
        /*0d38*/ 	.word	0x00006490
        /*0d3c*/ 	.word	0x000000ff
        /*0d40*/ 	.word	0x00016830
        /*0d44*/ 	.short	0x010a
        /*0d46*/ 	.byte	0x06
	.zero		1


	//   ....[33]....
        /*0d48*/ 	.word	0x000064d0
        /*0d4c*/ 	.word	0x000000ff
        /*0d50*/ 	.word	0x00016830
        /*0d54*/ 	.short	0x010a
        /*0d56*/ 	.byte	0x06
	.zero		1


	//   ....[34]....
        /*0d58*/ 	.word	0x000066d0
        /*0d5c*/ 	.word	0x000000ff
        /*0d60*/ 	.word	0x00016850
        /*0d64*/ 	.short	0x010a
        /*0d66*/ 	.byte	0x06
	.zero		1


	//   ....[35]....
        /*0d68*/ 	.word	0x00006710
        /*0d6c*/ 	.word	0x000000ff
        /*0d70*/ 	.word	0x00016850
        /*0d74*/ 	.short	0x010a
        /*0d76*/ 	.byte	0x06
	.zero		1


	//   ....[36]....
        /*0d78*/ 	.word	0x00006b40
        /*0d7c*/ 	.word	0x000000ff
        /*0d80*/ 	.word	0x00000000
        /*0d84*/ 	.short	0x0101
        /*0d86*/ 	.byte	0x06
	.zero		1


	//   ....[37]....
        /*0d88*/ 	.word	0x00007d00
        /*0d8c*/ 	.word	0x000000ff
        /*0d90*/ 	.word	0x00000000
        /*0d94*/ 	.short	0x0101
        /*0d96*/ 	.byte	0x06
	.zero		1


	//   ....[38]....
        /*0d98*/ 	.word	0x00008100
        /*0d9c*/ 	.word	0x000000ff
        /*0da0*/ 	.word	0x00016850
        /*0da4*/ 	.short	0x010a
        /*0da6*/ 	.byte	0x05
	.zero		1


	//   ....[39]....
        /*0da8*/ 	.word	0x00008140
        /*0dac*/ 	.word	0x000000ff
        /*0db0*/ 	.word	0x00016850
        /*0db4*/ 	.short	0x010a
        /*0db6*/ 	.byte	0x05
	.zero		1


	//   ....[40]....
        /*0db8*/ 	.word	0x000086b0
        /*0dbc*/ 	.word	0x000000ff
        /*0dc0*/ 	.word	0x00000000
        /*0dc4*/ 	.short	0x0101
        /*0dc6*/ 	.byte	0x04
	.zero		1


	//   ....[41]....
        /*0dc8*/ 	.word	0x00009650
        /*0dcc*/ 	.word	0x00000000
        /*0dd0*/ 	.word	0x00000000
        /*0dd4*/ 	.short	0x0101
        /*0dd6*/ 	.byte	0x3f
	.zero		1


	//   ....[42]....
        /*0dd8*/ 	.word	0x00009ca0
        /*0ddc*/ 	.word	0x00000004
        /*0de0*/ 	.word	0x00000000
        /*0de4*/ 	.short	0x0101
        /*0de6*/ 	.byte	0x3f
	.zero		1


	//   ....[43]....
        /*0de8*/ 	.word	0x0000cfa0
        /*0dec*/ 	.word	0x00000003
        /*0df0*/ 	.word	0x00016840
        /*0df4*/ 	.short	0x010a
        /*0df6*/ 	.byte	0x3f
	.zero		1


	//   ....[44]....
        /*0df8*/ 	.word	0x0000d730
        /*0dfc*/ 	.word	0x00000003
        /*0e00*/ 	.word	0x00016830
        /*0e04*/ 	.short	0x0107
        /*0e06*/ 	.byte	0x3f
	.zero		1


	//   ....[45]....
        /*0e08*/ 	.word	0x0000d800
        /*0e0c*/ 	.word	0x00000003
        /*0e10*/ 	.word	0x00016830
        /*0e14*/ 	.short	0x0101
        /*0e16*/ 	.byte	0x3f
	.zero		1


	//   ....[46]....
        /*0e18*/ 	.word	0x0000e630
        /*0e1c*/ 	.word	0x00000016
        /*0e20*/ 	.word	0x00016800
        /*0e24*/ 	.short	0x0107
        /*0e26*/ 	.byte	0x3f
	.zero		1


	//   ....[47]....
        /*0e28*/ 	.word	0x0000e730
        /*0e2c*/ 	.word	0x00000016
        /*0e30*/ 	.word	0x00016800
        /*0e34*/ 	.short	0x0101
        /*0e36*/ 	.byte	0x3f
	.zero		1


	//   ....[48]....
        /*0e38*/ 	.word	0x0000e760
        /*0e3c*/ 	.word	0x00000016
        /*0e40*/ 	.word	0x00016820
        /*0e44*/ 	.short	0x010a
        /*0e46*/ 	.byte	0x3f
	.zero		1


	//   ....[49]....
        /*0e48*/ 	.word	0x0000eaf0
        /*0e4c*/ 	.word	0x00000005
        /*0e50*/ 	.word	0x00016840
        /*0e54*/ 	.short	0x010a
        /*0e56*/ 	.byte	0x3f
	.zero		1


	//   ....[50]....
        /*0e58*/ 	.word	0x0000efd0
        /*0e5c*/ 	.word	0x00000005
        /*0e60*/ 	.word	0x00016830
        /*0e64*/ 	.short	0x0107
        /*0e66*/ 	.byte	0x3f
	.zero		1


	//   ....[51]....
        /*0e68*/ 	.word	0x0000f090
        /*0e6c*/ 	.word	0x00000005
        /*0e70*/ 	.word	0x00016830
        /*0e74*/ 	.short	0x0101
        /*0e76*/ 	.byte	0x3f
	.zero		1


	//   ....[52]....
        /*0e78*/ 	.word	0x0000f0f0
        /*0e7c*/ 	.word	0x00000005
        /*0e80*/ 	.word	0x00016860
        /*0e84*/ 	.short	0x010a
        /*0e86*/ 	.byte	0x3f
	.zero		1


	//   ....[53]....
        /*0e88*/ 	.word	0x0000f5c0
        /*0e8c*/ 	.word	0x00000005
        /*0e90*/ 	.word	0x00016850
        /*0e94*/ 	.short	0x0107
        /*0e96*/ 	.byte	0x3f
	.zero		1


	//   ....[54]....
        /*0e98*/ 	.word	0x0000f730
        /*0e9c*/ 	.word	0x00000005
        /*0ea0*/ 	.word	0x00016850
        /*0ea4*/ 	.short	0x0101
        /*0ea6*/ 	.byte	0x3f
	.zero		1


	//   ....[55]....
        /*0ea8*/ 	.word	0x0000f950
        /*0eac*/ 	.word	0x00000000
        /*0eb0*/ 	.word	0x00016860
        /*0eb4*/ 	.short	0x010a
        /*0eb6*/ 	.byte	0x3f
	.zero		1


	//   ....[56]....
        /*0eb8*/ 	.word	0x0000fde0
        /*0ebc*/ 	.word	0x00000000
        /*0ec0*/ 	.word	0x00016850
        /*0ec4*/ 	.short	0x0107
        /*0ec6*/ 	.byte	0x3f
	.zero		1


	//   ....[57]....
        /*0ec8*/ 	.word	0x0000feb0
        /*0ecc*/ 	.word	0x00000000
        /*0ed0*/ 	.word	0x00016850
        /*0ed4*/ 	.short	0x0101
        /*0ed6*/ 	.byte	0x3f
	.zero		1


	//   ....[58]....
        /*0ed8*/ 	.word	0x00011000
        /*0edc*/ 	.word	0x00000005
        /*0ee0*/ 	.word	0x00016820
        /*0ee4*/ 	.short	0x010a
        /*0ee6*/ 	.byte	0x3f
	.zero		1


	//   ....[59]....
        /*0ee8*/ 	.word	0x00011180
        /*0eec*/ 	.word	0x00000003
        /*0ef0*/ 	.word	0x00016840
        /*0ef4*/ 	.short	0x010a
        /*0ef6*/ 	.byte	0x3f
	.zero		1


	//   ....[60]....
        /*0ef8*/ 	.word	0x00011220
        /*0efc*/ 	.word	0x00000019
        /*0f00*/ 	.word	0x00016840
        /*0f04*/ 	.short	0x010a
        /*0f06*/ 	.byte	0x3f
	.zero		1


	//   ....[61]....
        /*0f08*/ 	.word	0x00011260
        /*0f0c*/ 	.word	0x00000003
        /*0f10*/ 	.word	0x00016860
        /*0f14*/ 	.short	0x010a
        /*0f16*/ 	.byte	0x3f
	.zero		1


	//   ....[62]....
        /*0f18*/ 	.word	0x000112a0
        /*0f1c*/ 	.word	0x00000019
        /*0f20*/ 	.word	0x00016860
        /*0f24*/ 	.short	0x010a
        /*0f26*/ 	.byte	0x3f
	.zero		1


	//   ....[63]....
        /*0f28*/ 	.word	0x00011310
        /*0f2c*/ 	.word	0x00000003
        /*0f30*/ 	.word	0x00016800
        /*0f34*/ 	.short	0x010a
        /*0f36*/ 	.byte	0x3f
	.zero		1


	//   ....[64]....
        /*0f38*/ 	.word	0x00011360
        /*0f3c*/ 	.word	0x00000003
        /*0f40*/ 	.word	0x00016830
        /*0f44*/ 	.short	0x010a
        /*0f46*/ 	.byte	0x3f
	.zero		1


	//   ....[65]....
        /*0f48*/ 	.word	0x000113c0
        /*0f4c*/ 	.word	0x00000007
        /*0f50*/ 	.word	0x00016830
        /*0f54*/ 	.short	0x010a
        /*0f56*/ 	.byte	0x3f
	.zero		1


	//   ....[66]....
        /*0f58*/ 	.word	0x00011420
        /*0f5c*/ 	.word	0x00000002
        /*0f60*/ 	.word	0x00016850
        /*0f64*/ 	.short	0x010a
        /*0f66*/ 	.byte	0x3f
	.zero		1


	//   ....[67]....
        /*0f68*/ 	.word	0x00011480
        /*0f6c*/ 	.word	0x00000007
        /*0f70*/ 	.word	0x00016830
        /*0f74*/ 	.short	0x010a
        /*0f76*/ 	.byte	0x3f
	.zero		1


	//   ....[68]....
        /*0f78*/ 	.word	0x000114e0
        /*0f7c*/ 	.word	0x00000002
        /*0f80*/ 	.word	0x00016850
        /*0f84*/ 	.short	0x010a
        /*0f86*/ 	.byte	0x3f
	.zero		1


	//   ....[69]....
        /*0f88*/ 	.word	0x00011540
        /*0f8c*/ 	.word	0x00000006
        /*0f90*/ 	.word	0x00016850
        /*0f94*/ 	.short	0x010a
        /*0f96*/ 	.byte	0x3f
	.zero		1


	//   ....[70]....
        /*0f98*/ 	.word	0x00011660
        /*0f9c*/ 	.word	0x00000003
        /*0fa0*/ 	.word	0x00016840
        /*0fa4*/ 	.short	0x010a
        /*0fa6*/ 	.byte	0x3f
	.zero		1


	//   ....[71]....
        /*0fa8*/ 	.word	0x00013100
        /*0fac*/ 	.word	0x00000016
        /*0fb0*/ 	.word	0x00016820
        /*0fb4*/ 	.short	0x010a
        /*0fb6*/ 	.byte	0x3f
	.zero		1


	//   ....[72]....
        /*0fb8*/ 	.word	0x00013150
        /*0fbc*/ 	.word	0x00000005
        /*0fc0*/ 	.word	0x00016840
        /*0fc4*/ 	.short	0x010a
        /*0fc6*/ 	.byte	0x3f
	.zero		1


	//   ....[73]....
        /*0fc8*/ 	.word	0x00013a60
        /*0fcc*/ 	.word	0x00000005
        /*0fd0*/ 	.word	0x00016860
        /*0fd4*/ 	.short	0x010a
        /*0fd6*/ 	.byte	0x3f
	.zero		1


	//   ....[74]....
        /*0fd8*/ 	.word	0x000143d0
        /*0fdc*/ 	.word	0x00000000
        /*0fe0*/ 	.word	0x00016860
        /*0fe4*/ 	.short	0x010a
        /*0fe6*/ 	.byte	0x3f
	.zero		1


	//   ....[75]....
        /*0fe8*/ 	.word	0x00015720
        /*0fec*/ 	.word	0x00000005
        /*0ff0*/ 	.word	0x00016820
        /*0ff4*/ 	.short	0x010a
        /*0ff6*/ 	.byte	0x3f
	.zero		1


	//   ....[76]....
        /*0ff8*/ 	.word	0x000158c0
        /*0ffc*/ 	.word	0x00000003
        /*1000*/ 	.word	0x00016840
        /*1004*/ 	.short	0x010a
        /*1006*/ 	.byte	0x3f
	.zero		1


	//   ....[77]....
        /*1008*/ 	.word	0x00015910
        /*100c*/ 	.word	0x00000019
        /*1010*/ 	.word	0x00016840
        /*1014*/ 	.short	0x010a
        /*1016*/ 	.byte	0x3f
	.zero		1


	//   ....[78]....
        /*1018*/ 	.word	0x00015960
        /*101c*/ 	.word	0x00000003
        /*1020*/ 	.word	0x00016860
        /*1024*/ 	.short	0x010a
        /*1026*/ 	.byte	0x3f
	.zero		1


	//----- nvinfo : EIATTR_NUM_MBARRIERS
	.align		4
.L_1585:
        /*1028*/ 	.byte	0x03, 0x38
        /*102a*/ 	.short	0x0016


	//----- nvinfo : EIATTR_EXIT_INSTR_OFFSETS
	.align		4
        /*102c*/ 	.byte	0x04, 0x1c
        /*102e*/ 	.short	(.L_1587 - .L_1586)


	//   ....[0]....
.L_1586:
        /*1030*/ 	.word	0x000009b0


	//   ....[1]....
        /*1034*/ 	.word	0x0000ac00


	//   ....[2]....
        /*1038*/ 	.word	0x000112f0


	//----- nvinfo : EIATTR_MAX_THREADS
	.align		4
.L_1587:
        /*103c*/ 	.byte	0x04, 0x05
        /*103e*/ 	.short	(.L_1589 - .L_1588)
.L_1588:
        /*1040*/ 	.word	0x00000200
        /*1044*/ 	.word	0x00000001
        /*1048*/ 	.word	0x00000001


	//----- nvinfo : EIATTR_CRS_STACK_SIZE
	.align		4
.L_1589:
        /*104c*/ 	.byte	0x04, 0x1e
        /*104e*/ 	.short	(.L_1591 - .L_1590)
.L_1590:
        /*1050*/ 	.word	0x00000000


	//----- nvinfo : EIATTR_CBANK_PARAM_SIZE
	.align		4
.L_1591:
        /*1054*/ 	.byte	0x03, 0x19
        /*1056*/ 	.short	0x0af0


	//----- nvinfo : EIATTR_PARAM_CBANK
	.align		4
        /*1058*/ 	.byte	0x04, 0x0a
        /*105a*/ 	.short	(.L_1593 - .L_1592)
	.align		4
.L_1592:
        /*105c*/ 	.word	index@(.nv.constant0._ZN7cutlass13device_kernelIN5flash11enable_sm90INS1_16FlashAttnFwdSm90INS1_25CollectiveMainloopFwdSm90ILi2EN4cute5tupleIJNS5_1CILi1EEES8_S8_EEENS6_IJNS7_ILi192EEENS7_ILi128EEENS7_ILi64EEEEEELi64ENS_10bfloat16_tEfNS_4arch4Sm90ELb1ELb0ELb0ELb1ELb1ELb0ELb0ELb1ELb1ELb1ELb1ELb0EEENS1_21CollectiveEpilogueFwdINS6_IJSA_SC_SB_EEES9_SE_SG_Li384ELb1ELb1ELb1ELb0EEENS1_36VarlenDynamicPersistentTileSchedulerILi192ELi128ELi384ELi128ELb1ELb1ELb1ELb1ELb1ELb1EEEEEEEEEvNT_6ParamsE)
        /*1060*/ 	.short	0x0210
        /*1062*/ 	.short	0x0af0


	//----- nvinfo : EIATTR_SW_WAR
	.align		4
.L_1593:
        /*1064*/ 	.byte	0x04, 0x36
        /*1066*/ 	.short	(.L_1595 - .L_1594)
.L_1594:
        /*1068*/ 	.word	0x00000008
.L_1595:


//--------------------- .nv.info._ZN7cutlass13device_kernelIN5flash11enable_sm90INS1_16FlashAttnFwdSm90INS1_25CollectiveMainloopFwdSm90ILi2EN4cute5tupleIJNS5_1CILi1EEES8_S8_EEENS6_IJNS7_ILi192EEENS7_ILi128EEENS7_ILi64EEEEEELi64ENS_10bfloat16_tEfNS_4arch4Sm90ELb1ELb0ELb0ELb1ELb1ELb1ELb0ELb1ELb1ELb1ELb1ELb0EEENS1_21CollectiveEpilogueFwdINS6_IJSA_SC_SB_EEES9_SE_SG_Li384ELb1ELb1ELb1ELb0EEENS1_36VarlenDynamicPersistentTileSchedulerILi192ELi128ELi384ELi128ELb1ELb1ELb1ELb1ELb1ELb1EEEEEEEEEvNT_6ParamsE --------------------------
	.section	.nv.info._ZN7cutlass13device_kernelIN5flash11enable_sm90INS1_16FlashAttnFwdSm90INS1_25CollectiveMainloopFwdSm90ILi2EN4cute5tupleIJNS5_1CILi1EEES8_S8_EEENS6_IJNS7_ILi192EEENS7_ILi128EEENS7_ILi64EEEEEELi64ENS_10bfloat16_tEfNS_4arch4Sm90ELb1ELb0ELb0ELb1ELb1ELb1ELb0ELb1ELb1ELb1ELb1ELb0EEENS1_21CollectiveEpilogueFwdINS6_IJSA_SC_SB_EEES9_SE_SG_Li384ELb1ELb1ELb1ELb0EEENS1_36VarlenDynamicPersistentTileSchedulerILi192ELi128ELi384ELi128ELb1ELb1ELb1ELb1ELb1ELb1EEEEEEEEEvNT_6ParamsE,"",@"SHT_CUDA_INFO"
	.sectionflags	@""
	.align	4


	//----- nvinfo : EIATTR_CUDA_API_VERSION
	.align		4
        /*0000*/ 	.byte	0x04, 0x37
        /*0002*/ 	.short	(.L_1597 - .L_1596)
.L_1596:
        /*0004*/ 	.word	0x00000082


	//----- nvinfo : EIATTR_KPARAM_INFO
	.align		4
.L_1597:
        /*0008*/ 	.byte	0x04, 0x17
        /*000a*/ 	.short	(.L_1599 - .L_1598)
.L_1598:
        /*000c*/ 	.word	0x00000000
        /*0010*/ 	.short	0x0000
        /*0012*/ 	.short	0x0070
        /*0014*/ 	.byte	0x00, 0xf0, 0x01, 0x2a


	//----- nvinfo : EIATTR_SPARSE_MMA_MASK
	.align		4
.L_1599:
        /*0018*/ 	.byte	0x03, 0x50
        /*001a*/ 	.short	0x0000


	//----- nvinfo : EIATTR_MAXREG_COUNT
	.align		4
        /*001c*/ 	.byte	0x03, 0x1b
        /*001e*/ 	.short	0x0080


	//----- nvinfo : EIATTR_NUM_BARRIERS
	.align		4
        /*0020*/ 	.byte	0x02, 0x4c
        /*0022*/ 	.byte	0x10
	.zero		1


	//----- nvinfo : EIATTR_EXTERNS
	.align		4
        /*0024*/ 	.byte	0x04, 0x0f
        /*0026*/ 	.short	(.L_1601 - .L_1600)


	//   ....[0]....
	.align		4
.L_1600:
        /*0028*/ 	.word	index@(__assertfail)


	//----- nvinfo : EIATTR_ANNOTATIONS
	.align		4
.L_1601:
        /*002c*/ 	.byte	0x04, 0x55
        /*002e*/ 	.short	(.L_1603 - .L_1602)


	//   ....[0]....
.L_1602:
        /* <DEDUP_REMOVED lines=87> */


	//----- nvinfo : EIATTR_MERCURY_ISA_VERSION
	.align		4
.L_1603:
        /*0590*/ 	.byte	0x03, 0x5f
        /*0592*/ 	.short	0x0101


	//----- nvinfo : EIATTR_UNUSED_LOAD_BYTE_OFFSET
	.align		4
        /*0594*/ 	.byte	0x04, 0x44
        /*0596*/ 	.short	(.L_1605 - .L_1604)


	//   ....[0]....
.L_1604:
        /*0598*/ 	.word	0x00000a70
        /*059c*/ 	.word	0x0000fff0


	//   ....[1]....
        /*05a0*/ 	.word	0x00010c80
        /*05a4*/ 	.word	0x0000fff0


	//----- nvinfo : EIATTR_INT_WARP_WIDE_INSTR_OFFSETS
	.align		4
.L_1605:
        /*05a8*/ 	.byte	0x04, 0x31
        /*05aa*/ 	.short	(.L_1607 - .L_1606)


	//   ....[0]....
.L_1606:
        /*05ac*/ 	.word	0x00000120


	//   ....[1]....
        /*05b0*/ 	.word	0x000001c0


	//   ....[2]....
        /*05b4*/ 	.word	0x00000230


	//   ....[3]....
        /*05b8*/ 	.word	0x00015c00


	//   ....[4]....
        /*05bc*/ 	.word	0x00015c90


	//   ....[5]....
        /*05c0*/ 	.word	0x00018e00


	//   ....[6]....
        /*05c4*/ 	.word	0x00018e90


	//----- nvinfo : EIATTR_COOP_GROUP_MASK_REGIDS
	.align		4
.L_1607:
        /*05c8*/ 	.byte	0x04, 0x29
        /*05ca*/ 	.short	(.L_1609 - .L_1608)


	//   ....[0]....
.L_1608:
        /*05cc*/ 	.word	0xffffffff


	//   ....[1]....
        /*05d0*/ 	.word	0xffffffff


	//   ....[2]....
        /*05d4*/ 	.word	0xffffffff


	//   ....[3]....
        /*05d8*/ 	.word	0xffffffff


	//   ....[4]....
        /*05dc*/ 	.word	0xffffffff


	//   ....[5]....
        /*05e0*/ 	.word	0xffffffff


	//   ....[6]....
        /*05e4*/ 	.word	0xffffffff


	//   ....[7]....
        /*05e8*/ 	.word	0xffffffff


	//   ....[8]....
        /*05ec*/ 	.word	0xffffffff


	//   ....[9]....
        /*05f0*/ 	.word	0xffffffff


	//   ....[10]....
        /*05f4*/ 	.word	0xffffffff


	//   ....[11]....
        /*05f8*/ 	.word	0xffffffff


	//   ....[12]....
        /*05fc*/ 	.word	0xffffffff


	//   ....[13]....
        /*0600*/ 	.word	0xffffffff


	//   ....[14]....
        /*0604*/ 	.word	0xffffffff


	//   ....[15]....
        /*0608*/ 	.word	0xffffffff


	//   ....[16]....
        /*060c*/ 	.word	0xffffffff


	//   ....[17]....
        /*0610*/ 	.word	0xffffffff


	//   ....[18]....
        /*0614*/ 	.word	0xffffffff


	//   ....[19]....
        /*0618*/ 	.word	0xffffffff


	//   ....[20]....
        /*061c*/ 	.word	0xffffffff


	//   ....[21]....
        /*0620*/ 	.word	0xffffffff


	//   ....[22]....
        /*0624*/ 	.word	0xffffffff


	//   ....[23]....
        /*0628*/ 	.word	0xffffffff


	//   ....[24]....
        /*062c*/ 	.word	0xffffffff


	//   ....[25]....
        /*0630*/ 	.word	0xffffffff


	//   ....[26]....
        /*0634*/ 	.word	0xffffffff


	//   ....[27]....
        /*0638*/ 	.word	0xffffffff


	//   ....[28]....
        /*063c*/ 	.word	0xffffffff


	//   ....[29]....
        /*0640*/ 	.word	0xffffffff


	//   ....[30]....
        /*0644*/ 	.word	0xffffffff


	//   ....[31]....
        /*0648*/ 	.word	0xffffffff


	//   ....[32]....
        /*064c*/ 	.word	0xffffffff


	//   ....[33]....
        /*0650*/ 	.word	0xffffffff


	//   ....[34]....
        /*0654*/ 	.word	0xffffffff


	//   ....[35]....
        /*0658*/ 	.word	0xffffffff


	//   ....[36]....
        /*065c*/ 	.word	0xffffffff


	//   ....[37]....
        /*0660*/ 	.word	0xffffffff


	//   ....[38]....
        /*0664*/ 	.word	0xffffffff


	//   ....[39]....
        /*0668*/ 	.word	0xffffffff


	//   ....[40]....
        /*066c*/ 	.word	0xffffffff


	//   ....[41]....
        /*0670*/ 	.word	0xffffffff


	//   ....[42]....
        /*0674*/ 	.word	0xffffffff


	//   ....[43]....
        /*0678*/ 	.word	0xffffffff


	//   ....[44]....
        /*067c*/ 	.word	0xffffffff


	//   ....[45]....
        /*0680*/ 	.word	0xffffffff


	//   ....[46]....
        /*0684*/ 	.word	0xffffffff


	//   ....[47]....
        /*0688*/ 	.word	0xffffffff


	//   ....[48]....
        /*068c*/ 	.word	0xffffffff


	//   ....[49]....
        /*0690*/ 	.word	0xffffffff


	//   ....[50]....
        /*0694*/ 	.word	0xffffffff


	//   ....[51]....
        /*0698*/ 	.word	0xffffffff


	//   ....[52]....
        /*069c*/ 	.word	0xffffffff


	//   ....[53]....
        /*06a0*/ 	.word	0xffffffff


	//   ....[54]....
        /*06a4*/ 	.word	0xffffffff


	//   ....[55]....
        /*06a8*/ 	.word	0xffffffff


	//   ....[56]....
        /*06ac*/ 	.word	0xffffffff


	//   ....[57]....
        /*06b0*/ 	.word	0xffffffff


	//   ....[58]....
        /*06b4*/ 	.word	0xffffffff


	//   ....[59]....
        /*06b8*/ 	.word	0xffffffff


	//   ....[60]....
        /*06bc*/ 	.word	0xffffffff


	//   ....[61]....
        /*06c0*/ 	.word	0xffffffff


	//   ....[62]....
        /*06c4*/ 	.word	0xffffffff


	//   ....[63]....
        /*06c8*/ 	.word	0xffffffff


	//   ....[64]....
        /*06cc*/ 	.word	0xffffffff


	//   ....[65]....
        /*06d0*/ 	.word	0xffffffff


	//   ....[66]....
        /*06d4*/ 	.word	0xffffffff


	//   ....[67]....
        /*06d8*/ 	.word	0xffffffff


	//   ....[68]....
        /*06dc*/ 	.word	0xffffffff


	//   ....[69]....
        /*06e0*/ 	.word	0xffffffff


	//   ....[70]....
        /*06e4*/ 	.word	0xffffffff


	//   ....[71]....
        /*06e8*/ 	.word	0xffffffff


	//   ....[72]....
        /*06ec*/ 	.word	0xffffffff


	//   ....[73]....
        /*06f0*/ 	.word	0xffffffff


	//   ....[74]....
        /*06f4*/ 	.word	0xffffffff


	//   ....[75]....
        /*06f8*/ 	.word	0xffffffff


	//   ....[76]....
        /*06fc*/ 	.word	0xffffffff


	//   ....[77]....
        /*0700*/ 	.word	0xffffffff


	//   ....[78]....
        /*0704*/ 	.word	0xffffffff


	//   ....[79]....
        /*0708*/ 	.word	0xffffffff


	//   ....[80]....
        /*070c*/ 	.word	0xffffffff


	//   ....[81]....
        /*0710*/ 	.word	0xffffffff


	//   ....[82]....
        /*0714*/ 	.word	0xffffffff


	//   ....[83]....
        /*0718*/ 	.word	0xffffffff


	//   ....[84]....
        /*071c*/ 	.word	0xffffffff


	//   ....[85]....
        /*0720*/ 	.word	0xffffffff


	//   ....[86]....
        /*0724*/ 	.word	0xffffffff


	//   ....[87]....
        /*0728*/ 	.word	0xffffffff


	//   ....[88]....
        /*072c*/ 	.word	0xffffffff


	//   ....[89]....
        /*0730*/ 	.word	0xffffffff


	//   ....[90]....
        /*0734*/ 	.word	0xffffffff


	//   ....[91]....
        /*0738*/ 	.word	0xffffffff


	//   ....[92]....
        /*073c*/ 	.word	0xffffffff


	//   ....[93]....
        /*0740*/ 	.word	0xffffffff


	//   ....[94]....
        /*0744*/ 	.word	0xffffffff


	//   ....[95]....
        /*0748*/ 	.word	0xffffffff


	//   ....[96]....
        /*074c*/ 	.word	0xffffffff


	//   ....[97]....
        /*0750*/ 	.word	0xffffffff


	//   ....[98]....
        /*0754*/ 	.word	0xffffffff


	//   ....[99]....
        /*0758*/ 	.word	0xffffffff


	//   ....[100]....
        /*075c*/ 	.word	0xffffffff


	//   ....[101]....
        /*0760*/ 	.word	0xffffffff


	//   ....[102]....
        /*0764*/ 	.word	0xffffffff


	//   ....[103]....
        /*0768*/ 	.word	0xffffffff


	//   ....[104]....
        /*076c*/ 	.word	0xffffffff


	//   ....[105]....
        /*0770*/ 	.word	0xffffffff


	//   ....[106]....
        /*0774*/ 	.word	0xffffffff


	//   ....[107]....
        /*0778*/ 	.word	0xffffffff


	//   ....[108]....
        /*077c*/ 	.word	0xffffffff


	//   ....[109]....
        /*0780*/ 	.word	0xffffffff


	//   ....[110]....
        /*0784*/ 	.word	0xffffffff


	//   ....[111]....
        /*0788*/ 	.word	0xffffffff


	//   ....[112]....
        /*078c*/ 	.word	0xffffffff


	//   ....[113]....
        /*0790*/ 	.word	0xffffffff


	//   ....[114]....
        /*0794*/ 	.word	0xffffffff


	//   ....[115]....
        /*0798*/ 	.word	0xffffffff


	//   ....[116]....
        /*079c*/ 	.word	0xffffffff


	//   ....[117]....
        /*07a0*/ 	.word	0xffffffff


	//   ....[118]....
        /*07a4*/ 	.word	0xffffffff


	//   ....[119]....
        /*07a8*/ 	.word	0xffffffff


	//   ....[120]....
        /*07ac*/ 	.word	0xffffffff


	//   ....[121]....
        /*07b0*/ 	.word	0xffffffff


	//   ....[122]....
        /*07b4*/ 	.word	0xffffffff


	//   ....[123]....
        /*07b8*/ 	.word	0xffffffff


	//   ....[124]....
        /*07bc*/ 	.word	0xffffffff


	//   ....[125]....
        /*07c0*/ 	.word	0xffffffff


	//   ....[126]....
        /*07c4*/ 	.word	0xffffffff


	//   ....[127]....
        /*07c8*/ 	.word	0xffffffff


	//   ....[128]....
        /*07cc*/ 	.word	0xffffffff


	//   ....[129]....
        /*07d0*/ 	.word	0xffffffff


	//   ....[130]....
        /*07d4*/ 	.word	0xffffffff


	//   ....[131]....
        /*07d8*/ 	.word	0xffffffff


	//   ....[132]....
        /*07dc*/ 	.word	0xffffffff


	//   ....[133]....
        /*07e0*/ 	.word	0xffffffff


	//   ....[134]....
        /*07e4*/ 	.word	0xffffffff


	//   ....[135]....
        /*07e8*/ 	.word	0xffffffff


	//   ....[136]....
        /*07ec*/ 	.word	0xffffffff


	//   ....[137]....
        /*07f0*/ 	.word	0xffffffff


	//   ....[138]....
        /*07f4*/ 	.word	0xffffffff


	//   ....[139]....
        /*07f8*/ 	.word	0xffffffff


	//   ....[140]....
        /*07fc*/ 	.word	0xffffffff


	//   ....[141]....
        /*0800*/ 	.word	0xffffffff


	//   ....[142]....
        /*0804*/ 	.word	0xffffffff


	//   ....[143]....
        /*0808*/ 	.word	0xffffffff


	//   ....[144]....
        /*080c*/ 	.word	0xffffffff


	//   ....[145]....
        /*0810*/ 	.word	0xffffffff


	//   ....[146]....
        /*0814*/ 	.word	0xffffffff


	//   ....[147]....
        /*0818*/ 	.word	0xffffffff


	//   ....[148]....
        /*081c*/ 	.word	0xffffffff


	//   ....[149]....
        /*0820*/ 	.word	0xffffffff


	//   ....[150]....
        /*0824*/ 	.word	0xffffffff


	//   ....[151]....
        /*0828*/ 	.word	0xffffffff


	//   ....[152]....
        /*082c*/ 	.word	0xffffffff


	//   ....[153]....
        /*0830*/ 	.word	0xffffffff


	//   ....[154]....
        /*0834*/ 	.word	0xffffffff


	//   ....[155]....
        /*0838*/ 	.word	0xffffffff


	//   ....[156]....
        /*083c*/ 	.word	0xffffffff


	//   ....[157]....
        /*0840*/ 	.word	0xffffffff


	//   ....[158]....
        /*0844*/ 	.word	0xffffffff


	//   ....[159]....
        /*0848*/ 	.word	0xffffffff


	//   ....[160]....
        /*084c*/ 	.word	0xffffffff


	//   ....[161]....
        /*0850*/ 	.word	0xffffffff


	//   ....[162]....
        /*0854*/ 	.word	0xffffffff


	//   ....[163]....
        /*0858*/ 	.word	0xffffffff


	//   ....[164]....
        /*085c*/ 	.word	0xffffffff


	//   ....[165]....
        /*0860*/ 	.word	0xffffffff


	//   ....[166]....
        /*0864*/ 	.word	0xffffffff


	//   ....[167]....
        /*0868*/ 	.word	0xffffffff


	//   ....[168]....
        /*086c*/ 	.word	0xffffffff


	//   ....[169]....
        /*0870*/ 	.word	0xffffffff


	//   ....[170]....
        /*0874*/ 	.word	0xffffffff


	//   ....[171]....
        /*0878*/ 	.word	0xffffffff


	//   ....[172]....
        /*087c*/ 	.word	0xffffffff


	//   ....[173]....
        /*0880*/ 	.word	0xffffffff


	//   ....[174]....
        /*0884*/ 	.word	0xffffffff


	//   ....[175]....
        /*0888*/ 	.word	0xffffffff


	//   ....[176]....
        /*088c*/ 	.word	0xffffffff


	//   ....[177]....
        /*0890*/ 	.word	0xffffffff


	//   ....[178]....
        /*0894*/ 	.word	0xffffffff


	//   ....[179]....
        /*0898*/ 	.word	0xffffffff


	//   ....[180]....
        /*089c*/ 	.word	0xffffffff


	//   ....[181]....
        /*08a0*/ 	.word	0xffffffff


	//   ....[182]....
        /*08a4*/ 	.word	0xffffffff


	//   ....[183]....
        /*08a8*/ 	.word	0xffffffff


	//   ....[184]....
        /*08ac*/ 	.word	0xffffffff


	//   ....[185]....
        /*08b0*/ 	.word	0xffffffff


	//   ....[186]....
        /*08b4*/ 	.word	0xffffffff


	//   ....[187]....
        /*08b8*/ 	.word	0xffffffff


	//   ....[188]....
        /*08bc*/ 	.word	0xffffffff


	//   ....[189]....
        /*08c0*/ 	.word	0xffffffff


	//   ....[190]....
        /*08c4*/ 	.word	0xffffffff


	//   ....[191]....
        /*08c8*/ 	.word	0xffffffff


	//   ....[192]....
        /*08cc*/ 	.word	0xffffffff


	//   ....[193]....
        /*08d0*/ 	.word	0xffffffff


	//   ....[194]....
        /*08d4*/ 	.word	0xffffffff


	//   ....[195]....
        /*08d8*/ 	.word	0xffffffff


	//   ....[196]....
        /*08dc*/ 	.word	0xffffffff


	//   ....[197]....
        /*08e0*/ 	.word	0xffffffff


	//   ....[198]....
        /*08e4*/ 	.word	0xffffffff


	//   ....[199]....
        /*08e8*/ 	.word	0xffffffff


	//   ....[200]....
        /*08ec*/ 	.word	0xffffffff


	//   ....[201]....
        /*08f0*/ 	.word	0xffffffff


	//   ....[202]....
        /*08f4*/ 	.word	0xffffffff


	//   ....[203]....
        /*08f8*/ 	.word	0xffffffff


	//   ....[204]....
        /*08fc*/ 	.word	0xffffffff


	//   ....[205]....
        /*0900*/ 	.word	0xffffffff


	//   ....[206]....
        /*0904*/ 	.word	0xffffffff


	//   ....[207]....
        /*0908*/ 	.word	0xffffffff


	//   ....[208]....
        /*090c*/ 	.word	0xffffffff


	//   ....[209]....
        /*0910*/ 	.word	0x0500000f


	//   ....[210]....
        /*0914*/ 	.word	0x0500000f


	//   ....[211]....
        /*0918*/ 	.word	0x0500000f


	//   ....[212]....
        /*091c*/ 	.word	0x0500000f


	//   ....[213]....
        /*0920*/ 	.word	0x0500000f


	//   ....[214]....
        /*0924*/ 	.word	0x0500000f


	//   ....[215]....
        /*0928*/ 	.word	0x0500000f


	//   ....[216]....
        /*092c*/ 	.word	0x0500000f


	//   ....[217]....
        /*0930*/ 	.word	0x0500000f


	//   ....[218]....
        /*0934*/ 	.word	0x0500000f


	//   ....[219]....
        /*0938*/ 	.word	0x0500000f


	//   ....[220]....
        /*093c*/ 	.word	0x0500000f


	//   ....[221]....
        /*0940*/ 	.word	0x0500000f


	//   ....[222]....
        /*0944*/ 	.word	0x0500000f


	//   ....[223]....
        /*0948*/ 	.word	0x0500000f


	//   ....[224]....
        /*094c*/ 	.word	0x0500000f


	//   ....[225]....
        /*0950*/ 	.word	0x0500000f


	//   ....[226]....
        /*0954*/ 	.word	0x0500000f


	//   ....[227]....
        /*0958*/ 	.word	0x0500000f


	//   ....[228]....
        /*095c*/ 	.word	0x0500000f


	//   ....[229]....
        /*0960*/ 	.word	0x0500000f


	//   ....[230]....
        /*0964*/ 	.word	0x0500000f


	//   ....[231]....
        /*0968*/ 	.word	0x0500000f


	//   ....[232]....
        /*096c*/ 	.word	0x0500000f


	//   ....[233]....
        /*0970*/ 	.word	0x0500000f


	//   ....[234]....
        /*0974*/ 	.word	0x0500000f


	//   ....[235]....
        /*0978*/ 	.word	0x0500000f


	//   ....[236]....
        /*097c*/ 	.word	0x0500000f


	//   ....[237]....
        /*0980*/ 	.word	0x0500000f


	//   ....[238]....
        /*0984*/ 	.word	0x0500000f


	//   ....[239]....
        /*0988*/ 	.word	0x0500000f


	//   ....[240]....
        /*098c*/ 	.word	0x0500000f


	//   ....[241]....
        /*0990*/ 	.word	0x0500000f


	//   ....[242]....
        /*0994*/ 	.word	0x0500000f


	//   ....[243]....
        /*0998*/ 	.word	0x0500000f


	//   ....[244]....
        /*099c*/ 	.word	0x0500000f


	//   ....[245]....
        /*09a0*/ 	.word	0x0500000f


	//   ....[246]....
        /*09a4*/ 	.word	0x0500000f


	//   ....[247]....
        /*09a8*/ 	.word	0x0500000f


	//   ....[248]....
        /*09ac*/ 	.word	0x0500000f


	//   ....[249]....
        /*09b0*/ 	.word	0x0500000f


	//   ....[250]....
        /*09b4*/ 	.word	0x0500000f


	//   ....[251]....
        /*09b8*/ 	.word	0x0500000f


	//   ....[252]....
        /*09bc*/ 	.word	0x0500000f


	//   ....[253]....
        /*09c0*/ 	.word	0x0500000f


	//   ....[254]....
        /*09c4*/ 	.word	0x0500000f


	//   ....[255]....
        /*09c8*/ 	.word	0x0500000f


	//   ....[0]....
        /*09cc*/ 	.word	0x0500000f


	//   ....[1]....
        /*09d0*/ 	.word	0x0500000f


	//   ....[2]....
        /*09d4*/ 	.word	0x0500000f


	//   ....[3]....
        /*09d8*/ 	.word	0x0500000f


	//   ....[4]....
        /*09dc*/ 	.word	0x0500000f


	//   ....[5]....
        /*09e0*/ 	.word	0x0500000f


	//   ....[6]....
        /*09e4*/ 	.word	0x0500000f


	//   ....[7]....
        /*09e8*/ 	.word	0x0500000f


	//   ....[8]....
        /*09ec*/ 	.word	0x0500000f


	//   ....[9]....
        /*09f0*/ 	.word	0x0500000f


	//   ....[10]....
        /*09f4*/ 	.word	0x0500000f


	//   ....[11]....
        /*09f8*/ 	.word	0x0500000f


	//   ....[12]....
        /*09fc*/ 	.word	0x0500000f


	//   ....[13]....
        /*0a00*/ 	.word	0x0500000f


	//   ....[14]....
        /*0a04*/ 	.word	0x0500000f


	//   ....[15]....
        /*0a08*/ 	.word	0x0500000f


	//   ....[16]....
        /*0a0c*/ 	.word	0x0500000f


	//   ....[17]....
        /*0a10*/ 	.word	0x0500000f


	//   ....[18]....
        /*0a14*/ 	.word	0x0500000f


	//   ....[19]....
        /*0a18*/ 	.word	0x0500000f


	//   ....[20]....
        /*0a1c*/ 	.word	0x0500000f


	//   ....[21]....
        /*0a20*/ 	.word	0x0500000f


	//   ....[22]....
        /*0a24*/ 	.word	0x0500000f


	//   ....[23]....
        /*0a28*/ 	.word	0x0500000f


	//   ....[24]....
        /*0a2c*/ 	.word	0x0500000f


	//   ....[25]....
        /*0a30*/ 	.word	0x0500000f


	//   ....[26]....
        /*0a34*/ 	.word	0x0500000f


	//   ....[27]....
        /*0a38*/ 	.word	0x0500000f


	//   ....[28]....
        /*0a3c*/ 	.word	0x0500000f


	//   ....[29]....
        /*0a40*/ 	.word	0x0500000f


	//   ....[30]....
        /*0a44*/ 	.word	0x0500000f


	//   ....[31]....
        /*0a48*/ 	.word	0x0500000f


	//   ....[32]....
        /*0a4c*/ 	.word	0x0500000f


	//   ....[33]....
        /*0a50*/ 	.word	0x0500000f


	//   ....[34]....
        /*0a54*/ 	.word	0x0500000f


	//   ....[35]....
        /*0a58*/ 	.word	0x0500000f


	//   ....[36]....
        /*0a5c*/ 	.word	0x0500000f


	//   ....[37]....
        /*0a60*/ 	.word	0x0500000f


	//   ....[38]....
        /*0a64*/ 	.word	0x0500000f


	//   ....[39]....
        /*0a68*/ 	.word	0x0500000f


	//   ....[40]....
        /*0a6c*/ 	.word	0x0500000f


	//   ....[41]....
        /*0a70*/ 	.word	0x0500000f


	//   ....[42]....
        /*0a74*/ 	.word	0x0500000f


	//   ....[43]....
        /*0a78*/ 	.word	0x0500000f


	//   ....[44]....
        /*0a7c*/ 	.word	0x0500000f


	//   ....[45]....
        /*0a80*/ 	.word	0x0500000f


	//   ....[46]....
        /*0a84*/ 	.word	0x0500000f


	//   ....[47]....
        /*0a88*/ 	.word	0x0500000f


	//   ....[48]....
        /*0a8c*/ 	.word	0x0500000f


	//   ....[49]....
        /*0a90*/ 	.word	0x0500000f


	//   ....[50]....
        /*0a94*/ 	.word	0x0500000f


	//   ....[51]....
        /*0a98*/ 	.word	0x0500000f


	//   ....[52]....
        /*0a9c*/ 	.word	0x0500000f


	//   ....[53]....
        /*0aa0*/ 	.word	0x0500000f


	//   ....[54]....
        /*0aa4*/ 	.word	0x0500000f


	//   ....[55]....
        /*0aa8*/ 	.word	0x0500000f


	//   ....[56]....
        /*0aac*/ 	.word	0x0500000f


	//   ....[57]....
        /*0ab0*/ 	.word	0x0500000f


	//   ....[58]....
        /*0ab4*/ 	.word	0x0500000f


	//   ....[59]....
        /*0ab8*/ 	.word	0x0500000f


	//   ....[60]....
        /*0abc*/ 	.word	0x0500000f


	//   ....[61]....
        /*0ac0*/ 	.word	0x0500000f


	//   ....[62]....
        /*0ac4*/ 	.word	0x0500000f


	//   ....[63]....
        /*0ac8*/ 	.word	0x0500000f


	//   ....[64]....
        /*0acc*/ 	.word	0x0500000f


	//   ....[65]....
        /*0ad0*/ 	.word	0x0500000f


	//   ....[66]....
        /*0ad4*/ 	.word	0x0500000f


	//   ....[67]....
        /*0ad8*/ 	.word	0x0500000f


	//   ....[68]....
        /*0adc*/ 	.word	0x0500000f


	//   ....[69]....
        /*0ae0*/ 	.word	0x0500000f


	//   ....[70]....
        /*0ae4*/ 	.word	0x0500000f


	//   ....[71]....
        /*0ae8*/ 	.word	0x0500000f


	//   ....[72]....
        /*0aec*/ 	.word	0x0500000f


	//   ....[73]....
        /*0af0*/ 	.word	0x0500000f


	//   ....[74]....
        /*0af4*/ 	.word	0x0500000f


	//   ....[75]....
        /*0af8*/ 	.word	0x0500000f


	//   ....[76]....
        /*0afc*/ 	.word	0x0500000f


	//   ....[77]....
        /*0b00*/ 	.word	0x0500000f


	//   ....[78]....
        /*0b04*/ 	.word	0x0500000f


	//   ....[79]....
        /*0b08*/ 	.word	0x0500000f


	//   ....[80]....
        /*0b0c*/ 	.word	0x0500000f


	//   ....[81]....
        /*0b10*/ 	.word	0x0500000f


	//   ....[82]....
        /*0b14*/ 	.word	0x0500000f


	//   ....[83]....
        /*0b18*/ 	.word	0x0500000f


	//   ....[84]....
        /*0b1c*/ 	.word	0x0500000f


	//   ....[85]....
        /*0b20*/ 	.word	0x0500000f


	//   ....[86]....
        /*0b24*/ 	.word	0x0500000f


	//   ....[87]....
        /*0b28*/ 	.word	0x0500000f


	//   ....[88]....
        /*0b2c*/ 	.word	0x0500000f


	//   ....[89]....
        /*0b30*/ 	.word	0x0500000f


	//   ....[90]....
        /*0b34*/ 	.word	0x0500000f


	//   ....[91]....
        /*0b38*/ 	.word	0x0500000f


	//   ....[92]....
        /*0b3c*/ 	.word	0x0500000f


	//   ....[93]....
        /*0b40*/ 	.word	0x0500000f


	//   ....[94]....
        /*0b44*/ 	.word	0x0500000f


	//   ....[95]....
        /*0b48*/ 	.word	0x0500000f


	//   ....[96]....
        /*0b4c*/ 	.word	0x0500000f


	//   ....[97]....
        /*0b50*/ 	.word	0x0500000f


	//   ....[98]....
        /*0b54*/ 	.word	0x0500000f


	//   ....[99]....
        /*0b58*/ 	.word	0x0500000f


	//   ....[100]....
        /*0b5c*/ 	.word	0x0500000f


	//   ....[101]....
        /*0b60*/ 	.word	0x0500000f


	//   ....[102]....
        /*0b64*/ 	.word	0x0500000f


	//   ....[103]....
        /*0b68*/ 	.word	0x0500000f


	//   ....[104]....
        /*0b6c*/ 	.word	0x0500000f


	//   ....[105]....
        /*0b70*/ 	.word	0x0500000f


	//   ....[106]....
        /*0b74*/ 	.word	0x0500000f


	//   ....[107]....
        /*0b78*/ 	.word	0x0500000f


	//   ....[108]....
        /*0b7c*/ 	.word	0x0500000f


	//   ....[109]....
        /*0b80*/ 	.word	0x0500000f


	//   ....[110]....
        /*0b84*/ 	.word	0x0500000f


	//----- nvinfo : EIATTR_COOP_GROUP_INSTR_OFFSETS
	.align		4
.L_1609:
        /*0b88*/ 	.byte	0x04, 0x28
        /*0b8a*/ 	.short	(.L_1611 - .L_1610)


	//   ....[0]....
.L_1610:
        /*0b8c*/ 	.word	0x00000060


	//   ....[1]....
        /*0b90*/ 	.word	0x00000130


	//   ....[2]....
        /*0b94*/ 	.word	0x000001e0


	//   ....[3]....
        /*0b98*/ 	.word	0x000003a0


	//   ....[4]....
        /*0b9c*/ 	.word	0x00000500


	//   ....[5]....
        /*0ba0*/ 	.word	0x00000620


	//   ....[6]....
        /*0ba4*/ 	.word	0x00000780


	//   ....[7]....
        /*0ba8*/ 	.word	0x00002e00


	//   ....[8]....
        /*0bac*/ 	.word	0x00002e10


	//   ....[9]....
        /*0bb0*/ 	.word	0x00003570


	//   ....[10]....
        /*0bb4*/ 	.word	0x00003580


	//   ....[11]....
        /*0bb8*/ 	.word	0x000042c0


	//   ....[12]....
        /*0bbc*/ 	.word	0x000042d0


	//   ....[13]....
        /*0bc0*/ 	.word	0x00004ad0


	//   ....[14]....
        /*0bc4*/ 	.word	0x00004ae0


	//   ....[15]....
        /*0bc8*/ 	.word	0x00005510


	//   ....[16]....
        /*0bcc*/ 	.word	0x00005520


	//   ....[17]....
        /*0bd0*/ 	.word	0x00005630


	//   ....[18]....
        /*0bd4*/ 	.word	0x00005640


	//   ....[19]....
        /*0bd8*/ 	.word	0x000059b0


	//   ....[20]....
        /*0bdc*/ 	.word	0x000059d0


	//   ....[21]....
        /*0be0*/ 	.word	0x00005ab0


	//   ....[22]....
        /*0be4*/ 	.word	0x00005ad0


	//   ....[23]....
        /*0be8*/ 	.word	0x00006250


	//   ....[24]....
        /*0bec*/ 	.word	0x00006a20


	//   ....[25]....
        /*0bf0*/ 	.word	0x00006a30


	//   ....[26]....
        /*0bf4*/ 	.word	0x00006a40


	//   ....[27]....
        /*0bf8*/ 	.word	0x00006a50


	//   ....[28]....
        /*0bfc*/ 	.word	0x00006d90


	//   ....[29]....
        /*0c00*/ 	.word	0x00006da0


	//   ....[30]....
        /*0c04*/ 	.word	0x00006db0


	//   ....[31]....
        /*0c08*/ 	.word	0x00006dc0


	//   ....[32]....
        /*0c0c*/ 	.word	0x000081d0


	//   ....[33]....
        /*0c10*/ 	.word	0x000081e0


	//   ....[34]....
        /*0c14*/ 	.word	0x000081f0


	//   ....[35]....
        /*0c18*/ 	.word	0x00008200


	//   ....[36]....
        /*0c1c*/ 	.word	0x00008300


	//   ....[37]....
        /*0c20*/ 	.word	0x00008320


	//   ....[38]....
        /*0c24*/ 	.word	0x000083b0


	//   ....[39]....
        /*0c28*/ 	.word	0x000083e0


	//   ....[40]....
        /*0c2c*/ 	.word	0x00009b50


	//   ....[41]....
        /*0c30*/ 	.word	0x0000a1b0


	//   ....[42]....
        /*0c34*/ 	.word	0x0000a1c0


	//   ....[43]....
        /*0c38*/ 	.word	0x0000a1e0


	//   ....[44]....
        /*0c3c*/ 	.word	0x0000a960


	//   ....[45]....
        /*0c40*/ 	.word	0x0000a980


	//   ....[46]....
        /*0c44*/ 	.word	0x0000c390


	//   ....[47]....
        /*0c48*/ 	.word	0x0000c3b0


	//   ....[48]....
        /*0c4c*/ 	.word	0x0000cbd0


	//   ....[49]....
        /*0c50*/ 	.word	0x0000ccd0


	//   ....[50]....
        /*0c54*/ 	.word	0x0000d410


	//   ....[51]....
        /*0c58*/ 	.word	0x0000d460


	//   ....[52]....
        /*0c5c*/ 	.word	0x0000ee90


	//   ....[53]....
        /*0c60*/ 	.word	0x0000eec0


	//   ....[54]....
        /*0c64*/ 	.word	0x0000f0e0


	//   ....[55]....
        /*0c68*/ 	.word	0x0000f100


	//   ....[56]....
        /*0c6c*/ 	.word	0x000103d0


	//   ....[57]....
        /*0c70*/ 	.word	0x00010400


	//   ....[58]....
        /*0c74*/ 	.word	0x00010720


	//   ....[59]....
        /*0c78*/ 	.word	0x00010740


	//   ....[60]....
        /*0c7c*/ 	.word	0x00011510


	//   ....[61]....
        /*0c80*/ 	.word	0x00011530


	//   ....[62]....
        /*0c84*/ 	.word	0x00011540


	//   ....[63]....
        /*0c88*/ 	.word	0x00011550


	//   ....[64]....
        /*0c8c*/ 	.word	0x00011aa0


	//   ....[65]....
        /*0c90*/ 	.word	0x00011ae0


	//   ....[66]....
        /*0c94*/ 	.word	0x00011b10


	//   ....[67]....
        /*0c98*/ 	.word	0x00011b40


	//   ....[68]....
        /*0c9c*/ 	.word	0x00011b60


	//   ....[69]....
        /*0ca0*/ 	.word	0x00011b70


	//   ....[70]....
        /*0ca4*/ 	.word	0x00011bb0


	//   ....[71]....
        /*0ca8*/ 	.word	0x00011be0


	//   ....[72]....
        /*0cac*/ 	.word	0x00012090


	//   ....[73]....
        /*0cb0*/ 	.word	0x000120a0


	//   ....[74]....
        /*0cb4*/ 	.word	0x00012320


	//   ....[75]....
        /*0cb8*/ 	.word	0x00012330


	//   ....[76]....
        /*0cbc*/ 	.word	0x00012de0


	//   ....[77]....
        /*0cc0*/ 	.word	0x00012e10


	//   ....[78]....
        /*0cc4*/ 	.word	0x00012e30


	//   ....[79]....
        /*0cc8*/ 	.word	0x00012e60


	//   ....[80]....
        /*0ccc*/ 	.word	0x00012e90


	//   ....[81]....
        /*0cd0*/ 	.word	0x00012ea0


	//   ....[82]....
        /*0cd4*/ 	.word	0x00012ed0


	//   ....[83]....
        /*0cd8*/ 	.word	0x00012f40


	//   ....[84]....
        /*0cdc*/ 	.word	0x00013070


	//   ....[85]....
        /*0ce0*/ 	.word	0x00013270


	//   ....[86]....
        /*0ce4*/ 	.word	0x000132a0


	//   ....[87]....
        /*0ce8*/ 	.word	0x000132d0


	//   ....[88]....
        /*0cec*/ 	.word	0x00013300


	//   ....[89]....
        /*0cf0*/ 	.word	0x00013330


	//   ....[90]....
        /*0cf4*/ 	.word	0x00013360


	//   ....[91]....
        /*0cf8*/ 	.word	0x000134f0


	//   ....[92]....
        /*0cfc*/ 	.word	0x00013520


	//   ....[93]....
        /*0d00*/ 	.word	0x00013550


	//   ....[94]....
        /*0d04*/ 	.word	0x00013580


	//   ....[95]....
        /*0d08*/ 	.word	0x000135b0


	//   ....[96]....
        /*0d0c*/ 	.word	0x000135e0


	//   ....[97]....
        /*0d10*/ 	.word	0x00013670


	//   ....[98]....
        /*0d14*/ 	.word	0x000136a0


	//   ....[99]....
        /*0d18*/ 	.word	0x000136b0


	//   ....[100]....
        /*0d1c*/ 	.word	0x000136f0


	//   ....[101]....
        /*0d20*/ 	.word	0x00014bd0


	//   ....[102]....
        /*0d24*/ 	.word	0x00016760


	//   ....[103]....
        /*0d28*/ 	.word	0x00016780


	//   ....[104]....
        /*0d2c*/ 	.word	0x00016810


	//   ....[105]....
        /*0d30*/ 	.word	0x00016830


	//   ....[106]....
        /*0d34*/ 	.word	0x000168b0


	//   ....[107]....
        /*0d38*/ 	.word	0x000168d0


	//   ....[108]....
        /*0d3c*/ 	.word	0x00016950


	//   ....[109]....
        /*0d40*/ 	.word	0x00016970


	//   ....[110]....
        /*0d44*/ 	.word	0x000169f0


	//   ....[111]....
        /*0d48*/ 	.word	0x00016a10


	//   ....[112]....
        /*0d4c*/ 	.word	0x00016a90


	//   ....[113]....
        /*0d50*/ 	.word	0x00016ab0


	//   ....[114]....
        /*0d54*/ 	.word	0x00016b30


	//   ....[115]....
        /*0d58*/ 	.word	0x00016b50


	//   ....[116]....
        /*0d5c*/ 	.word	0x00016b60


	//   ....[117]....
        /*0d60*/ 	.word	0x00016b70


	//   ....[118]....
        /*0d64*/ 	.word	0x000174c0


	//   ....[119]....
        /*0d68*/ 	.word	0x000174d0


	//   ....[120]....
        /*0d6c*/ 	.word	0x000174f0


	//   ....[121]....
        /*0d70*/ 	.word	0x00017550


	//   ....[122]....
        /*0d74*/ 	.word	0x00017570


	//   ....[123]....
        /*0d78*/ 	.word	0x000175f0


	//   ....[124]....
        /*0d7c*/ 	.word	0x00017610


	//   ....[125]....
        /*0d80*/ 	.word	0x00017690


	//   ....[126]....
        /*0d84*/ 	.word	0x000176b0


	//   ....[127]....
        /*0d88*/ 	.word	0x00017730


	//   ....[128]....
        /*0d8c*/ 	.word	0x00017750


	//   ....[129]....
        /*0d90*/ 	.word	0x000177d0


	//   ....[130]....
        /*0d94*/ 	.word	0x000177f0


	//   ....[131]....
        /*0d98*/ 	.word	0x00017870


	//   ....[132]....
        /*0d9c*/ 	.word	0x00017890


	//   ....[133]....
        /*0da0*/ 	.word	0x000178a0


	//   ....[134]....
        /*0da4*/ 	.word	0x00017910


	//   ....[135]....
        /*0da8*/ 	.word	0x00017960


	//   ....[136]....
        /*0dac*/ 	.word	0x00017a00


	//   ....[137]....
        /*0db0*/ 	.word	0x00017a30


	//   ....[138]....
        /*0db4*/ 	.word	0x00017a40


	//   ....[139]....
        /*0db8*/ 	.word	0x00017ab0


	//   ....[140]....
        /*0dbc*/ 	.word	0x00017ac0


	//   ....[141]....
        /*0dc0*/ 	.word	0x00017ad0


	//   ....[142]....
        /*0dc4*/ 	.word	0x000182a0


	//   ....[143]....
        /*0dc8*/ 	.word	0x000182c0


	//   ....[144]....
        /*0dcc*/ 	.word	0x00018330


	//   ....[145]....
        /*0dd0*/ 	.word	0x00018340


	//   ....[146]....
        /*0dd4*/ 	.word	0x00018380


	//   ....[147]....
        /*0dd8*/ 	.word	0x00018390


	//   ....[148]....
        /*0ddc*/ 	.word	0x000183d0


	//   ....[149]....
        /*0de0*/ 	.word	0x000183e0


	//   ....[150]....
        /*0de4*/ 	.word	0x00018420


	//   ....[151]....
        /*0de8*/ 	.word	0x00018430


	//   ....[152]....
        /*0dec*/ 	.word	0x00018470


	//   ....[153]....
        /*0df0*/ 	.word	0x00018480


	//   ....[154]....
        /*0df4*/ 	.word	0x000184c0


	//   ....[155]....
        /*0df8*/ 	.word	0x000184d0


	//   ....[156]....
        /*0dfc*/ 	.word	0x000184e0


	//   ....[157]....
        /*0e00*/ 	.word	0x00018520


	//   ....[158]....
        /*0e04*/ 	.word	0x000187e0


	//   ....[159]....
        /*0e08*/ 	.word	0x00018810


	//   ....[160]....
        /*0e0c*/ 	.word	0x00018870


	//   ....[161]....
        /*0e10*/ 	.word	0x00018880


	//   ....[162]....
        /*0e14*/ 	.word	0x000188d0


	//   ....[163]....
        /*0e18*/ 	.word	0x000188e0


	//   ....[164]....
        /*0e1c*/ 	.word	0x00018930


	//   ....[165]....
        /*0e20*/ 	.word	0x00018940


	//   ....[166]....
        /*0e24*/ 	.word	0x00018990


	//   ....[167]....
        /*0e28*/ 	.word	0x000189a0


	//   ....[168]....
        /*0e2c*/ 	.word	0x000189f0


	//   ....[169]....
        /*0e30*/ 	.word	0x00018a00


	//   ....[170]....
        /*0e34*/ 	.word	0x00018a50


	//   ....[171]....
        /*0e38*/ 	.word	0x00018a60


	//   ....[172]....
        /*0e3c*/ 	.word	0x00018a70


	//   ....[173]....
        /*0e40*/ 	.word	0x00018ab0


	//   ....[174]....
        /*0e44*/ 	.word	0x00019080


	//   ....[175]....
        /*0e48*/ 	.word	0x00019090


	//   ....[176]....
        /*0e4c*/ 	.word	0x00019100


	//   ....[177]....
        /*0e50*/ 	.word	0x00019140


	//   ....[178]....
        /*0e54*/ 	.word	0x00019160


	//   ....[179]....
        /*0e58*/ 	.word	0x000191a0


	//   ....[180]....
        /*0e5c*/ 	.word	0x000191c0


	//   ....[181]....
        /*0e60*/ 	.word	0x00019200


	//   ....[182]....
        /*0e64*/ 	.word	0x00019220


	//   ....[183]....
        /*0e68*/ 	.word	0x00019260


	//   ....[184]....
        /*0e6c*/ 	.word	0x00019280


	//   ....[185]....
        /*0e70*/ 	.word	0x000192c0


	//   ....[186]....
        /*0e74*/ 	.word	0x000192e0


	//   ....[187]....
        /*0e78*/ 	.word	0x00019320


	//   ....[188]....
        /*0e7c*/ 	.word	0x00019340


	//   ....[189]....
        /*0e80*/ 	.word	0x00019350


	//   ....[190]....
        /*0e84*/ 	.word	0x00019700


	//   ....[191]....
        /*0e88*/ 	.word	0x00019730


	//   ....[192]....
        /*0e8c*/ 	.word	0x00019790


	//   ....[193]....
        /*0e90*/ 	.word	0x000197c0


	//   ....[194]....
        /*0e94*/ 	.word	0x000197f0


	//   ....[195]....
        /*0e98*/ 	.word	0x00019820


	//   ....[196]....
        /*0e9c*/ 	.word	0x00019850


	//   ....[197]....
        /*0ea0*/ 	.word	0x00019880


	//   ....[198]....
        /*0ea4*/ 	.word	0x00019a20


	//   ....[199]....
        /*0ea8*/ 	.word	0x00019a50


	//   ....[200]....
        /*0eac*/ 	.word	0x00019a80


	//   ....[201]....
        /*0eb0*/ 	.word	0x00019ab0


	//   ....[202]....
        /*0eb4*/ 	.word	0x00019ae0


	//   ....[203]....
        /*0eb8*/ 	.word	0x00019b10


	//   ....[204]....
        /*0ebc*/ 	.word	0x00019bd0


	//   ....[205]....
        /*0ec0*/ 	.word	0x00019bf0


	//   ....[206]....
        /*0ec4*/ 	.word	0x00019c10


	//   ....[207]....
        /*0ec8*/ 	.word	0x00019c70


	//   ....[208]....
        /*0ecc*/ 	.word	0x0001a6a0


	//   ....[209]....
        /*0ed0*/ 	.word	0x0001a9c0


	//   ....[210]....
        /*0ed4*/ 	.word	0x0001aa50


	//   ....[211]....
        /*0ed8*/ 	.word	0x0001aae0


	//   ....[212]....
        /*0edc*/ 	.word	0x0001ab70


	//   ....[213]....
        /*0ee0*/ 	.word	0x0001ac50


	//   ....[214]....
        /*0ee4*/ 	.word	0x0001ace0


	//   ....[215]....
        /*0ee8*/ 	.word	0x0001ad80


	//   ....[216]....
        /*0eec*/ 	.word	0x0001ae10


	//   ....[217]....
        /*0ef0*/ 	.word	0x0001af00


	//   ....[218]....
        /*0ef4*/ 	.word	0x0001af90


	//   ....[219]....
        /*0ef8*/ 	.word	0x0001b030


	//   ....[220]....
        /*0efc*/ 	.word	0x0001b0c0


	//   ....[221]....
        /*0f00*/ 	.word	0x0001b200


	//   ....[222]....
        /*0f04*/ 	.word	0x0001b2b0


	//   ....[223]....
        /*0f08*/ 	.word	0x0001b340


	//   ....[224]....
        /*0f0c*/ 	.word	0x0001b390


	//   ....[225]....
        /*0f10*/ 	.word	0x0001b3e0


	//   ....[226]....
        /*0f14*/ 	.word	0x0001b470


	//   ....[227]....
        /*0f18*/ 	.word	0x0001b500


	//   ....[228]....
        /*0f1c*/ 	.word	0x0001b550


	//   ....[229]....
        /*0f20*/ 	.word	0x0001b5a0


	//   ....[230]....
        /*0f24*/ 	.word	0x0001b690


	//   ....[231]....
        /*0f28*/ 	.word	0x0001b740


	//   ....[232]....
        /*0f2c*/ 	.word	0x0001b790


	//   ....[233]....
        /*0f30*/ 	.word	0x0001b7e0


	//   ....[234]....
        /*0f34*/ 	.word	0x0001b970


	//   ....[235]....
        /*0f38*/ 	.word	0x0001bac0


	//   ....[236]....
        /*0f3c*/ 	.word	0x0001bb70


	//   ....[237]....
        /*0f40*/ 	.word	0x0001bbc0


	//   ....[238]....
        /*0f44*/ 	.word	0x0001be80


	//   ....[239]....
        /*0f48*/ 	.word	0x0001bee0


	//   ....[240]....
        /*0f4c*/ 	.word	0x0001bfa0


	//   ....[241]....
        /*0f50*/ 	.word	0x0001c010


	//   ....[242]....
        /*0f54*/ 	.word	0x0001c070


	//   ....[243]....
        /*0f58*/ 	.word	0x0001c120


	//   ....[244]....
        /*0f5c*/ 	.word	0x0001c180


	//   ....[245]....
        /*0f60*/ 	.word	0x0001c210


	//   ....[246]....
        /*0f64*/ 	.word	0x0001c290


	//   ....[247]....
        /*0f68*/ 	.word	0x0001c2e0


	//   ....[248]....
        /*0f6c*/ 	.word	0x0001c370


	//   ....[249]....
        /*0f70*/ 	.word	0x0001c400


	//   ....[250]....
        /*0f74*/ 	.word	0x0001c4a0


	//   ....[251]....
        /*0f78*/ 	.word	0x0001c540


	//   ....[252]....
        /*0f7c*/ 	.word	0x0001c5a0


	//   ....[253]....
        /*0f80*/ 	.word	0x0001c610


	//   ....[254]....
        /*0f84*/ 	.word	0x0001c670


	//   ....[255]....
        /*0f88*/ 	.word	0x0001c6e0


	//   ....[0]....
        /*0f8c*/ 	.word	0x0001c7a0


	//   ....[1]....
        /*0f90*/ 	.word	0x0001c800


	//   ....[2]....
        /*0f94*/ 	.word	0x0001c8c0


	//   ....[3]....
        /*0f98*/ 	.word	0x0001cba0


	//   ....[4]....
        /*0f9c*/ 	.word	0x0001cc90


	//   ....[5]....
        /*0fa0*/ 	.word	0x0001cd30


	//   ....[6]....
        /*0fa4*/ 	.word	0x0001cd90


	//   ....[7]....
        /*0fa8*/ 	.word	0x0001ce80


	//   ....[8]....
        /*0fac*/ 	.word	0x0001cef0


	//   ....[9]....
        /*0fb0*/ 	.word	0x0001cfe0


	//   ....[10]....
        /*0fb4*/ 	.word	0x0001d050


	//   ....[11]....
        /*0fb8*/ 	.word	0x0001d140


	//   ....[12]....
        /*0fbc*/ 	.word	0x0001d1b0


	//   ....[13]....
        /*0fc0*/ 	.word	0x0001d2a0


	//   ....[14]....
        /*0fc4*/ 	.word	0x0001d310


	//   ....[15]....
        /*0fc8*/ 	.word	0x0001d400


	//   ....[16]....
        /*0fcc*/ 	.word	0x0001d470


	//   ....[17]....
        /*0fd0*/ 	.word	0x0001d560


	//   ....[18]....
        /*0fd4*/ 	.word	0x0001d5d0


	//   ....[19]....
        /*0fd8*/ 	.word	0x0001d670


	//   ....[20]....
        /*0fdc*/ 	.word	0x0001d790


	//   ....[21]....
        /*0fe0*/ 	.word	0x0001d7e0


	//   ....[22]....
        /*0fe4*/ 	.word	0x0001d840


	//   ....[23]....
        /*0fe8*/ 	.word	0x0001d900


	//   ....[24]....
        /*0fec*/ 	.word	0x0001d960


	//   ....[25]....
        /*0ff0*/ 	.word	0x0001da60


	//   ....[26]....
        /*0ff4*/ 	.word	0x0001dac0


	//   ....[27]....
        /*0ff8*/ 	.word	0x0001dbc0


	//   ....[28]....
        /*0ffc*/ 	.word	0x0001dc20


	//   ....[29]....
        /*1000*/ 	.word	0x0001dd20


	//   ....[30]....
        /*1004*/ 	.word	0x0001dd80


	//   ....[31]....
        /*1008*/ 	.word	0x0001de80


	//   ....[32]....
        /*100c*/ 	.word	0x0001dee0


	//   ....[33]....
        /*1010*/ 	.word	0x0001dfe0


	//   ....[34]....
        /*1014*/ 	.word	0x0001e040


	//   ....[35]....
        /*1018*/ 	.word	0x0001e0f0


	//   ....[36]....
        /*101c*/ 	.word	0x0001e1a0


	//   ....[37]....
        /*1020*/ 	.word	0x0001e290


	//   ....[38]....
        /*1024*/ 	.word	0x0001e2f0


	//   ....[39]....
        /*1028*/ 	.word	0x0001e3e0


	//   ....[40]....
        /*102c*/ 	.word	0x0001e440


	//   ....[41]....
        /*1030*/ 	.word	0x0001e510


	//   ....[42]....
        /*1034*/ 	.word	0x0001e570


	//   ....[43]....
        /*1038*/ 	.word	0x0001e630


	//   ....[44]....
        /*103c*/ 	.word	0x0001e770


	//   ....[45]....
        /*1040*/ 	.word	0x0001e820


	//   ....[46]....
        /*1044*/ 	.word	0x0001e890


	//   ....[47]....
        /*1048*/ 	.word	0x0001e960


	//   ....[48]....
        /*104c*/ 	.word	0x0001e9c0


	//   ....[49]....
        /*1050*/ 	.word	0x0001ea70


	//   ....[50]....
        /*1054*/ 	.word	0x0001ead0


	//   ....[51]....
        /*1058*/ 	.word	0x0001eb80


	//   ....[52]....
        /*105c*/ 	.word	0x0001ebe0


	//   ....[53]....
        /*1060*/ 	.word	0x0001ec90


	//   ....[54]....
        /*1064*/ 	.word	0x0001ecf0


	//   ....[55]....
        /*1068*/ 	.word	0x0001eda0


	//   ....[56]....
        /*106c*/ 	.word	0x0001ee00


	//   ....[57]....
        /*1070*/ 	.word	0x0001eeb0


	//   ....[58]....
        /*1074*/ 	.word	0x0001ef10


	//   ....[59]....
        /*1078*/ 	.word	0x0001efc0


	//   ....[60]....
        /*107c*/ 	.word	0x0001f0b0


	//   ....[61]....
        /*1080*/ 	.word	0x0001f160


	//   ....[62]....
        /*1084*/ 	.word	0x0001f1c0


	//   ....[63]....
        /*1088*/ 	.word	0x0001f280


	//   ....[64]....
        /*108c*/ 	.word	0x0001f2e0


	//   ....[65]....
        /*1090*/ 	.word	0x0001f3a0


	//   ....[66]....
        /*1094*/ 	.word	0x0001f400


	//   ....[67]....
        /*1098*/ 	.word	0x0001f4c0


	//   ....[68]....
        /*109c*/ 	.word	0x0001f520


	//   ....[69]....
        /*10a0*/ 	.word	0x0001f5e0


	//   ....[70]....
        /*10a4*/ 	.word	0x0001f640


	//   ....[71]....
        /*10a8*/ 	.word	0x0001f700


	//   ....[72]....
        /*10ac*/ 	.word	0x0001f760


	//   ....[73]....
        /*10b0*/ 	.word	0x0001f820


	//   ....[74]....
        /*10b4*/ 	.word	0x0001f880


	//   ....[75]....
        /*10b8*/ 	.word	0x0001f930


	//   ....[76]....
        /*10bc*/ 	.word	0x0001fa20


	//   ....[77]....
        /*10c0*/ 	.word	0x0001fad0


	//   ....[78]....
        /*10c4*/ 	.word	0x0001fb90


	//   ....[79]....
        /*10c8*/ 	.word	0x0001fc40


	//   ....[80]....
        /*10cc*/ 	.word	0x0001fca0


	//   ....[81]....
        /*10d0*/ 	.word	0x0001fd50


	//   ....[82]....
        /*10d4*/ 	.word	0x0001fdb0


	//   ....[83]....
        /*10d8*/ 	.word	0x0001fe60


	//   ....[84]....
        /*10dc*/ 	.word	0x0001fec0


	//   ....[85]....
        /*10e0*/ 	.word	0x0001ff70


	//   ....[86]....
        /*10e4*/ 	.word	0x0001ffd0


	//   ....[87]....
        /*10e8*/ 	.word	0x00020080


	//   ....[88]....
        /*10ec*/ 	.word	0x000200e0


	//   ....[89]....
        /*10f0*/ 	.word	0x00020190


	//   ....[90]....
        /*10f4*/ 	.word	0x000201f0


	//   ....[91]....
        /*10f8*/ 	.word	0x00020290


	//   ....[92]....
        /*10fc*/ 	.word	0x00020320


	//   ....[93]....
        /*1100*/ 	.word	0x000203c0


	//   ....[94]....
        /*1104*/ 	.word	0x00020530


	//   ....[95]....
        /*1108*/ 	.word	0x000205a0


	//   ....[96]....
        /*110c*/ 	.word	0x00020610


	//   ....[97]....
        /*1110*/ 	.word	0x00020680


	//   ....[98]....
        /*1114*/ 	.word	0x000206f0


	//   ....[99]....
        /*1118*/ 	.word	0x00020770


	//   ....[100]....
        /*111c*/ 	.word	0x000207f0


	//   ....[101]....
        /*1120*/ 	.word	0x00020880


	//   ....[102]....
        /*1124*/ 	.word	0x000208f0


	//   ....[103]....
        /*1128*/ 	.word	0x00020960


	//   ....[104]....
        /*112c*/ 	.word	0x000209d0


	//   ....[105]....
        /*1130*/ 	.word	0x00020a50


	//   ....[106]....
        /*1134*/ 	.word	0x00020ac0


	//   ....[107]....
        /*1138*/ 	.word	0x00020b70


	//   ....[108]....
        /*113c*/ 	.word	0x00020bc0


	//   ....[109]....
        /*1140*/ 	.word	0x00020c50


	//   ....[110]....
        /*1144*/ 	.word	0x00020d80


	//----- nvinfo : EIATTR_REG_RECONFIG
	.align		4
.L_1611:
        /*1148*/ 	.byte	0x01, 0x54
	.zero		2


	//----- nvinfo : EIATTR_SYSCALL_OFFSETS
	.align		4
        /*114c*/ 	.byte	0x04, 0x46
        /*114e*/ 	.short	(.L_1613 - .L_1612)


	//   ....[0]....
.L_1612:
        /*1150*/ 	.word	0x00001b40


	//   ....[1]....
        /*1154*/ 	.word	0x00001c90


	//   ....[2]....
        /*1158*/ 	.word	0x00006420


	//   ....[3]....
        /*115c*/ 	.word	0x00006740


	//   ....[4]....
        /*1160*/ 	.word	0x00015df0


	//   ....[5]....
        /*1164*/ 	.word	0x00015f40


	//   ....[6]....
        /*1168*/ 	.word	0x00016030


	//   ....[7]....
        /*116c*/ 	.word	0x00016fb0


	//----- nvinfo : EIATTR_MBARRIER_INSTR_OFFSETS
	.align		4
.L_1613:
        /*1170*/ 	.byte	0x04, 0x39
        /*1172*/ 	.short	(.L_1615 - .L_1614)


	//   ....[0]....
.L_1614:
        /*1174*/ 	.word	0x00000250
        /*1178*/ 	.word	0x000000ff
        /*117c*/ 	.word	0x00016800
        /*1180*/ 	.short	0x0100
        /*1182*/ 	.byte	0x08
	.zero		1


	//   ....[1]....
        /*1184*/ 	.word	0x00000260
        /*1188*/ 	.word	0x000000ff
        /*118c*/ 	.word	0x00016820
        /*1190*/ 	.short	0x0100
        /*1192*/ 	.byte	0x08
	.zero		1


	//   ....[2]....
        /*1194*/ 	.word	0x00000350
        /*1198*/ 	.word	0x000000ff
        /*119c*/ 	.word	0x00016830
        /*11a0*/ 	.short	0x0100
        /*11a2*/ 	.byte	0x08
	.zero		1


	//   ....[3]....
        /*11a4*/ 	.word	0x00000360
        /*11a8*/ 	.word	0x000000ff
        /*11ac*/ 	.word	0x00016840
        /*11b0*/ 	.short	0x0100
        /*11b2*/ 	.byte	0x08
	.zero		1


	//   ....[4]....
        /*11b4*/ 	.word	0x00000370
        /*11b8*/ 	.word	0x000000ff
        /*11bc*/ 	.word	0x00016838
        /*11c0*/ 	.short	0x0100
        /*11c2*/ 	.byte	0x08
	.zero		1


	//   ....[5]....
        /*11c4*/ 	.word	0x00000380
        /*11c8*/ 	.word	0x000000ff
        /*11cc*/ 	.word	0x00016848
        /*11d0*/ 	.short	0x0100
        /*11d2*/ 	.byte	0x08
	.zero		1


	//   ....[6]....
        /*11d4*/ 	.word	0x000004b0
        /*11d8*/ 	.word	0x000000ff
        /*11dc*/ 	.word	0x00016850
        /*11e0*/ 	.short	0x0100
        /*11e2*/ 	.byte	0x08
	.zero		1


	//   ....[7]....
        /*11e4*/ 	.word	0x000004c0
        /*11e8*/ 	.word	0x000000ff
        /*11ec*/ 	.word	0x00016860
        /*11f0*/ 	.short	0x0100
        /*11f2*/ 	.byte	0x08
	.zero		1


	//   ....[8]....
        /*11f4*/ 	.word	0x000004d0
        /*11f8*/ 	.word	0x000000ff
        /*11fc*/ 	.word	0x00016858
        /*1200*/ 	.short	0x0100
        /*1202*/ 	.byte	0x08
	.zero		1


	//   ....[9]....
        /*1204*/ 	.word	0x000004e0
        /*1208*/ 	.word	0x000000ff
        /*120c*/ 	.word	0x00016868
        /*1210*/ 	.short	0x0100
        /*1212*/ 	.byte	0x08
	.zero		1


	//   ....[10]....
        /*1214*/ 	.word	0x000005d0
        /*1218*/ 	.word	0x000000ff
        /*121c*/ 	.word	0x00016870
        /*1220*/ 	.short	0x0100
        /*1222*/ 	.byte	0x06
	.zero		1


	//   ....[11]....
        /*1224*/ 	.word	0x000005e0
        /*1228*/ 	.word	0x000000ff
        /*122c*/ 	.word	0x00016880
        /*1230*/ 	.short	0x0100
        /*1232*/ 	.byte	0x06
	.zero		1


	//   ....[12]....
        /*1234*/ 	.word	0x000005f0
        /*1238*/ 	.word	0x000000ff
        /*123c*/ 	.word	0x00016878
        /*1240*/ 	.short	0x0100
        /*1242*/ 	.byte	0x06
	.zero		1


	//   ....[13]....
        /*1244*/ 	.word	0x00000600
        /*1248*/ 	.word	0x000000ff
        /*124c*/ 	.word	0x00016888
        /*1250*/ 	.short	0x0100
        /*1252*/ 	.byte	0x06
	.zero		1


	//   ....[14]....
        /*1254*/ 	.word	0x00000730
        /*1258*/ 	.word	0x000000ff
        /*125c*/ 	.word	0x00016890
        /*1260*/ 	.short	0x0100
        /*1262*/ 	.byte	0x08
	.zero		1


	//   ....[15]....
        /*1264*/ 	.word	0x00000740
        /*1268*/ 	.word	0x000000ff
        /*126c*/ 	.word	0x000168a0
        /*1270*/ 	.short	0x0100
        /*1272*/ 	.byte	0x08
	.zero		1


	//   ....[16]....
        /*1274*/ 	.word	0x00000750
        /*1278*/ 	.word	0x000000ff
        /*127c*/ 	.word	0x00016898
        /*1280*/ 	.short	0x0100
        /*1282*/ 	.byte	0x08
	.zero		1


	//   ....[17]....
        /*1284*/ 	.word	0x00000760
        /*1288*/ 	.word	0x000000ff
        /*128c*/ 	.word	0x000168a8
        /*1290*/ 	.short	0x0100
        /*1292*/ 	.byte	0x08
	.zero		1


	//   ....[18]....
        /*1294*/ 	.word	0x00000890
        /*1298*/ 	.word	0x000000ff
        /*129c*/ 	.word	0x000168b0
        /*12a0*/ 	.short	0x0100
        /*12a2*/ 	.byte	0x08
	.zero		1


	//   ....[19]....
        /*12a4*/ 	.word	0x000008a0
        /*12a8*/ 	.word	0x000000ff
        /*12ac*/ 	.word	0x000168c0
        /*12b0*/ 	.short	0x0100
        /*12b2*/ 	.byte	0x08
	.zero		1


	//   ....[20]....
        /*12b4*/ 	.word	0x000008b0
        /*12b8*/ 	.word	0x000000ff
        /*12bc*/ 	.word	0x000168b8
        /*12c0*/ 	.short	0x0100
        /*12c2*/ 	.byte	0x08
	.zero		1


	//   ....[21]....
        /*12c4*/ 	.word	0x000008c0
        /*12c8*/ 	.word	0x000000ff
        /*12cc*/ 	.word	0x000168c8
        /*12d0*/ 	.short	0x0100
        /*12d2*/ 	.byte	0x08
	.zero		1


	//   ....[22]....
        /*12d4*/ 	.word	0x00002db0
        /*12d8*/ 	.word	0x00000044
        /*12dc*/ 	.word	0x00016890
        /*12e0*/ 	.short	0x010a
        /*12e2*/ 	.byte	0x3f
	.zero		1


	//   ....[23]....
        /*12e4*/ 	.word	0x00004260
        /*12e8*/ 	.word	0x00000044
        /*12ec*/ 	.word	0x00016890
        /*12f0*/ 	.short	0x010a
        /*12f2*/ 	.byte	0x3f
	.zero		1


	//   ....[24]....
        /*12f4*/ 	.word	0x00005370
        /*12f8*/ 	.word	0x00000044
        /*12fc*/ 	.word	0x00016890
        /*1300*/ 	.short	0x010a
        /*1302*/ 	.byte	0x3f
	.zero		1


	//   ....[25]....
        /*1304*/ 	.word	0x00005800
        /*1308*/ 	.word	0x00000004
        /*130c*/ 	.word	0x00000000
        /*1310*/ 	.short	0x0101
        /*1312*/ 	.byte	0x3f
	.zero		1


	//   ....[26]....
        /*1314*/ 	.word	0x00005840
        /*1318*/ 	.word	0x00000044
        /*131c*/ 	.word	0x000168b0
        /*1320*/ 	.short	0x010a
        /*1322*/ 	.byte	0x3f
	.zero		1


	//   ....[27]....
        /*1324*/ 	.word	0x00005c60
        /*1328*/ 	.word	0x00000044
        /*132c*/ 	.word	0x00000000
        /*1330*/ 	.short	0x0101
        /*1332*/ 	.byte	0x3f
	.zero		1


	//   ....[28]....
        /*1334*/ 	.word	0x000064c0
        /*1338*/ 	.word	0x00000002
        /*133c*/ 	.word	0x00016800
        /*1340*/ 	.short	0x010a
        /*1342*/ 	.byte	0x3f
	.zero		1


	//   ....[29]....
        /*1344*/ 	.word	0x00006510
        /*1348*/ 	.word	0x00000002
        /*134c*/ 	.word	0x00016800
        /*1350*/ 	.short	0x010a
        /*1352*/ 	.byte	0x3f
	.zero		1


	//   ....[30]....
        /*1354*/ 	.word	0x00007030
        /*1358*/ 	.word	0x00000002
        /*135c*/ 	.word	0x00016800
        /*1360*/ 	.short	0x010a
        /*1362*/ 	.byte	0x3f
	.zero		1


	//   ....[31]....
        /*1364*/ 	.word	0x00008670
        /*1368*/ 	.word	0x00000002
        /*136c*/ 	.word	0x00016800
        /*1370*/ 	.short	0x010a
        /*1372*/ 	.byte	0x3f
	.zero		1


	//   ....[32]....
        /*1374*/ 	.word	0x000096b0
        /*1378*/ 	.word	0x00000008
        /*137c*/ 	.word	0x00016830
        /*1380*/ 	.short	0x010a
        /*1382*/ 	.byte	0x3f
	.zero		1


	//   ....[33]....
        /*1384*/ 	.word	0x00009760
        /*1388*/ 	.word	0x00000008
        /*138c*/ 	.word	0x00016830
        /*1390*/ 	.short	0x010a
        /*1392*/ 	.byte	0x3f
	.zero		1


	//   ....[34]....
        /*1394*/ 	.word	0x0000ab30
        /*1398*/ 	.word	0x00000008
        /*139c*/ 	.word	0x00000000
        /*13a0*/ 	.short	0x0101
        /*13a2*/ 	.byte	0x3f
	.zero		1


	//   ....[35]....
        /*13a4*/ 	.word	0x0000ba10
        /*13a8*/ 	.word	0x00000003
        /*13ac*/ 	.word	0x00016830
        /*13b0*/ 	.short	0x010a
        /*13b2*/ 	.byte	0x3f
	.zero		1


	//   ....[36]....
        /*13b4*/ 	.word	0x0000ba60
        /*13b8*/ 	.word	0x00000003
        /*13bc*/ 	.word	0x00016830
        /*13c0*/ 	.short	0x010a
        /*13c2*/ 	.byte	0x3f
	.zero		1


	//   ....[37]....
        /*13c4*/ 	.word	0x0000bde0
        /*13c8*/ 	.word	0x00000003
        /*13cc*/ 	.word	0x00016850
        /*13d0*/ 	.short	0x010a
        /*13d2*/ 	.byte	0x3f
	.zero		1


	//   ....[38]....
        /*13d4*/ 	.word	0x0000be20
        /*13d8*/ 	.word	0x00000003
        /*13dc*/ 	.word	0x00016850
        /*13e0*/ 	.short	0x010a
        /*13e2*/ 	.byte	0x3f
	.zero		1


	//   ....[39]....
        /*13e4*/ 	.word	0x0000d630
        /*13e8*/ 	.word	0x0000000a
        /*13ec*/ 	.word	0x00000000
        /*13f0*/ 	.short	0x0101
        /*13f2*/ 	.byte	0x3f
	.zero		1


	//   ....[40]....
        /*13f4*/ 	.word	0x0000de60
        /*13f8*/ 	.word	0x0000000a
        /*13fc*/ 	.word	0x00000000
        /*1400*/ 	.short	0x0101
        /*1402*/ 	.byte	0x3f
	.zero		1


	//   ....[41]....
        /*1404*/ 	.word	0x0000e400
        /*1408*/ 	.word	0x00000000
        /*140c*/ 	.word	0x00016830
        /*1410*/ 	.short	0x010a
        /*1412*/ 	.byte	0x3f
	.zero		1


	//   ....[42]....
        /*1414*/ 	.word	0x0000e450
        /*1418*/ 	.word	0x00000000
        /*141c*/ 	.word	0x00016830
        /*1420*/ 	.short	0x010a
        /*1422*/ 	.byte	0x3f
	.zero		1


	//   ....[43]....
        /*1424*/ 	.word	0x0000e7a0
        /*1428*/ 	.word	0x00000003
        /*142c*/ 	.word	0x00016850
        /*1430*/ 	.short	0x010a
        /*1432*/ 	.byte	0x3f
	.zero		1


	//   ....[44]....
        /*1434*/ 	.word	0x0000e7e0
        /*1438*/ 	.word	0x00000003
        /*143c*/ 	.word	0x00016850
        /*1440*/ 	.short	0x010a
        /*1442*/ 	.byte	0x3f
	.zero		1


	//   ....[45]....
        /*1444*/ 	.word	0x0000ec80
        /*1448*/ 	.word	0x00000000
        /*144c*/ 	.word	0x00000000
        /*1450*/ 	.short	0x0101
        /*1452*/ 	.byte	0x3f
	.zero		1


	//   ....[46]....
        /*1454*/ 	.word	0x0000fe20
        /*1458*/ 	.word	0x0000000b
        /*145c*/ 	.word	0x00000000
        /*1460*/ 	.short	0x0101
        /*1462*/ 	.byte	0x3f
	.zero		1


	//   ....[47]....
        /*1464*/ 	.word	0x000102e0
        /*1468*/ 	.word	0x0000000a
        /*146c*/ 	.word	0x00016850
        /*1470*/ 	.short	0x010a
        /*1472*/ 	.byte	0x3f
	.zero		1


	//   ....[48]....
        /*1474*/ 	.word	0x00010350
        /*1478*/ 	.word	0x0000000a
        /*147c*/ 	.word	0x00016850
        /*1480*/ 	.short	0x010a
        /*1482*/ 	.byte	0x3f
	.zero		1


	//   ....[49]....
        /*1484*/ 	.word	0x00010920
        /*1488*/ 	.word	0x00000000
        /*148c*/ 	.word	0x00000000
        /*1490*/ 	.short	0x0101
        /*1492*/ 	.byte	0x3f
	.zero		1


	//   ....[50]....
        /*1494*/ 	.word	0x00011a70
        /*1498*/ 	.word	0x00000003
        /*149c*/ 	.word	0x00000000
        /*14a0*/ 	.short	0x0101
        /*14a2*/ 	.byte	0x3f
	.zero		1


	//   ....[51]....
        /*14a4*/ 	.word	0x00011f50
        /*14a8*/ 	.word	0x00000008
        /*14ac*/ 	.word	0x00000000
        /*14b0*/ 	.short	0x0101
        /*14b2*/ 	.byte	0x3f
	.zero		1


	//   ....[52]....
        /*14b4*/ 	.word	0x00014cb0
        /*14b8*/ 	.word	0x00000010
        /*14bc*/ 	.word	0x00016820
        /*14c0*/ 	.short	0x010a
        /*14c2*/ 	.byte	0x3f
	.zero		1


	//   ....[53]....
        /*14c4*/ 	.word	0x00014d70
        /*14c8*/ 	.word	0x00000006
        /*14cc*/ 	.word	0x000168a0
        /*14d0*/ 	.short	0x010a
        /*14d2*/ 	.byte	0x3f
	.zero		1


	//   ....[54]....
        /*14d4*/ 	.word	0x00014fb0
        /*14d8*/ 	.word	0x00000006
        /*14dc*/ 	.word	0x000168c0
        /*14e0*/ 	.short	0x010a
        /*14e2*/ 	.byte	0x3f
	.zero		1


	//   ....[55]....
        /*14e4*/ 	.word	0x00015340
        /*14e8*/ 	.word	0x00000006
        /*14ec*/ 	.word	0x000168a0
        /*14f0*/ 	.short	0x010a
        /*14f2*/ 	.byte	0x3f
	.zero		1


	//   ....[56]....
        /*14f4*/ 	.word	0x00015560
        /*14f8*/ 	.word	0x00000006
        /*14fc*/ 	.word	0x000168c0
        /*1500*/ 	.short	0x010a
        /*1502*/ 	.byte	0x3f
	.zero		1


	//   ....[57]....
        /*1504*/ 	.word	0x000164e0
        /*1508*/ 	.word	0x00000003
        /*150c*/ 	.word	0x00016840
        /*1510*/ 	.short	0x010a
        /*1512*/ 	.byte	0x3f
	.zero		1


	//   ....[58]....
        /*1514*/ 	.word	0x00016c70
        /*1518*/ 	.word	0x00000003
        /*151c*/ 	.word	0x00016830
        /*1520*/ 	.short	0x0107
        /*1522*/ 	.byte	0x3f
	.zero		1


	//   ....[59]....
        /*1524*/ 	.word	0x00016d40
        /*1528*/ 	.word	0x00000003
        /*152c*/ 	.word	0x00016830
        /*1530*/ 	.short	0x0101
        /*1532*/ 	.byte	0x3f
	.zero		1


	//   ....[60]....
        /*1534*/ 	.word	0x00017bb0
        /*1538*/ 	.word	0x00000010
        /*153c*/ 	.word	0x00016800
        /*1540*/ 	.short	0x0107
        /*1542*/ 	.byte	0x3f
	.zero		1


	//   ....[61]....
        /*1544*/ 	.word	0x00017ca0
        /*1548*/ 	.word	0x00000010
        /*154c*/ 	.word	0x00016800
        /*1550*/ 	.short	0x0101
        /*1552*/ 	.byte	0x3f
	.zero		1


	//   ....[62]....
        /*1554*/ 	.word	0x00017cc0
        /*1558*/ 	.word	0x00000010
        /*155c*/ 	.word	0x00016820
        /*1560*/ 	.short	0x010a
        /*1562*/ 	.byte	0x3f
	.zero		1


	//   ....[63]....
        /*1564*/ 	.word	0x00018090
        /*1568*/ 	.word	0x00000005
        /*156c*/ 	.word	0x00016840
        /*1570*/ 	.short	0x010a
        /*1572*/ 	.byte	0x3f
	.zero		1


	//   ....[64]....
        /*1574*/ 	.word	0x000185a0
        /*1578*/ 	.word	0x00000005
        /*157c*/ 	.word	0x00016830
        /*1580*/ 	.short	0x0107
        /*1582*/ 	.byte	0x3f
	.zero		1


	//   ....[65]....
        /*1584*/ 	.word	0x00018660
        /*1588*/ 	.word	0x00000005
        /*158c*/ 	.word	0x00016830
        /*1590*/ 	.short	0x0101
        /*1592*/ 	.byte	0x3f
	.zero		1


	//   ....[66]....
        /*1594*/ 	.word	0x000186c0
        /*1598*/ 	.word	0x00000005
        /*159c*/ 	.word	0x00016860
        /*15a0*/ 	.short	0x010a
        /*15a2*/ 	.byte	0x3f
	.zero		1


	//   ....[67]....
        /*15a4*/ 	.word	0x00018ba0
        /*15a8*/ 	.word	0x00000005
        /*15ac*/ 	.word	0x00016850
        /*15b0*/ 	.short	0x0107
        /*15b2*/ 	.byte	0x3f
	.zero		1


	//   ....[68]....
        /*15b4*/ 	.word	0x00018d20
        /*15b8*/ 	.word	0x00000005
        /*15bc*/ 	.word	0x00016850
        /*15c0*/ 	.short	0x0101
        /*15c2*/ 	.byte	0x3f
	.zero		1


	//   ....[69]....
        /*15c4*/ 	.word	0x00018f40
        /*15c8*/ 	.word	0x00000000
        /*15cc*/ 	.word	0x00016860
        /*15d0*/ 	.short	0x010a
        /*15d2*/ 	.byte	0x3f
	.zero		1


	//   ....[70]....
        /*15d4*/ 	.word	0x00019400
        /*15d8*/ 	.word	0x00000000
        /*15dc*/ 	.word	0x00016850
        /*15e0*/ 	.short	0x0107
        /*15e2*/ 	.byte	0x3f
	.zero		1


	//   ....[71]....
        /*15e4*/ 	.word	0x000194d0
        /*15e8*/ 	.word	0x00000000
        /*15ec*/ 	.word	0x00016850
        /*15f0*/ 	.short	0x0101
        /*15f2*/ 	.byte	0x3f
	.zero		1


	//   ....[72]....
        /*15f4*/ 	.word	0x0001a620
        /*15f8*/ 	.word	0x00000005
        /*15fc*/ 	.word	0x00016820
        /*1600*/ 	.short	0x010a
        /*1602*/ 	.byte	0x3f
	.zero		1


	//   ....[73]....
        /*1604*/ 	.word	0x0001a790
        /*1608*/ 	.word	0x00000003
        /*160c*/ 	.word	0x00016840
        /*1610*/ 	.short	0x010a
        /*1612*/ 	.byte	0x3f
	.zero		1


	//   ....[74]....
        /*1614*/ 	.word	0x0001a830
        /*1618*/ 	.word	0x00000017
        /*161c*/ 	.word	0x00016840
        /*1620*/ 	.short	0x010a
        /*1622*/ 	.byte	0x3f
	.zero		1


	//   ....[75]....
        /*1624*/ 	.word	0x0001a870
        /*1628*/ 	.word	0x00000003
        /*162c*/ 	.word	0x00016860
        /*1630*/ 	.short	0x010a
        /*1632*/ 	.byte	0x3f
	.zero		1


	//   ....[76]....
        /*1634*/ 	.word	0x0001a8b0
        /*1638*/ 	.word	0x00000017
        /*163c*/ 	.word	0x00016860
        /*1640*/ 	.short	0x010a
        /*1642*/ 	.byte	0x3f
	.zero		1


	//   ....[77]....
        /*1644*/ 	.word	0x0001a910
        /*1648*/ 	.word	0x00000044
        /*164c*/ 	.word	0x00016890
        /*1650*/ 	.short	0x010a
        /*1652*/ 	.byte	0x3f
	.zero		1


	//   ....[78]....
        /*1654*/ 	.word	0x0001aba0
        /*1658*/ 	.word	0x00000044
        /*165c*/ 	.word	0x00016890
        /*1660*/ 	.short	0x010a
        /*1662*/ 	.byte	0x3f
	.zero		1


	//   ....[79]....
        /*1664*/ 	.word	0x0001ae50
        /*1668*/ 	.word	0x00000044
        /*166c*/ 	.word	0x00016890
        /*1670*/ 	.short	0x010a
        /*1672*/ 	.byte	0x3f
	.zero		1


	//   ....[80]....
        /*1674*/ 	.word	0x0001b100
        /*1678*/ 	.word	0x00000044
        /*167c*/ 	.word	0x000168b0
        /*1680*/ 	.short	0x010a
        /*1682*/ 	.byte	0x3f
	.zero		1


	//   ....[81]....
        /*1684*/ 	.word	0x0001b5d0
        /*1688*/ 	.word	0x00000002
        /*168c*/ 	.word	0x00016800
        /*1690*/ 	.short	0x010a
        /*1692*/ 	.byte	0x3f
	.zero		1


	//   ....[82]....
        /*1694*/ 	.word	0x0001bbf0
        /*1698*/ 	.word	0x00000002
        /*169c*/ 	.word	0x00016800
        /*16a0*/ 	.short	0x010a
        /*16a2*/ 	.byte	0x3f
	.zero		1


	//   ....[83]....
        /*16a4*/ 	.word	0x0001bc40
        /*16a8*/ 	.word	0x00000008
        /*16ac*/ 	.word	0x00016830
        /*16b0*/ 	.short	0x010a
        /*16b2*/ 	.byte	0x3f
	.zero		1


	//   ....[84]....
        /*16b4*/ 	.word	0x0001bc90
        /*16b8*/ 	.word	0x00000003
        /*16bc*/ 	.word	0x00016830
        /*16c0*/ 	.short	0x010a
        /*16c2*/ 	.byte	0x3f
	.zero		1


	//   ....[85]....
        /*16c4*/ 	.word	0x0001bce0
        /*16c8*/ 	.word	0x00000003
        /*16cc*/ 	.word	0x00016850
        /*16d0*/ 	.short	0x010a
        /*16d2*/ 	.byte	0x3f
	.zero		1


	//   ....[86]....
        /*16d4*/ 	.word	0x0001bd30
        /*16d8*/ 	.word	0x00000000
        /*16dc*/ 	.word	0x00016830
        /*16e0*/ 	.short	0x010a
        /*16e2*/ 	.byte	0x3f
	.zero		1


	//   ....[87]....
        /*16e4*/ 	.word	0x0001bd80
        /*16e8*/ 	.word	0x00000003
        /*16ec*/ 	.word	0x00016850
        /*16f0*/ 	.short	0x010a
        /*16f2*/ 	.byte	0x3f
	.zero		1


	//   ....[88]....
        /*16f4*/ 	.word	0x0001bdd0
        /*16f8*/ 	.word	0x0000000a
        /*16fc*/ 	.word	0x00016850
        /*1700*/ 	.short	0x010a
        /*1702*/ 	.byte	0x3f
	.zero		1


	//   ....[89]....
        /*1704*/ 	.word	0x0001c980
        /*1708*/ 	.word	0x00000010
        /*170c*/ 	.word	0x00016820
        /*1710*/ 	.short	0x010a
        /*1712*/ 	.byte	0x3f
	.zero		1


	//   ....[90]....
        /*1714*/ 	.word	0x0001c9d0
        /*1718*/ 	.word	0x00000006
        /*171c*/ 	.word	0x000168a0
        /*1720*/ 	.short	0x010a
        /*1722*/ 	.byte	0x3f
	.zero		1


	//   ....[91]....
        /*1724*/ 	.word	0x0001ca20
        /*1728*/ 	.word	0x00000006
        /*172c*/ 	.word	0x000168c0
        /*1730*/ 	.short	0x010a
        /*1732*/ 	.byte	0x3f
	.zero		1


	//   ....[92]....
        /*1734*/ 	.word	0x0001ca70
        /*1738*/ 	.word	0x00000006
        /*173c*/ 	.word	0x000168a0
        /*1740*/ 	.short	0x010a
        /*1742*/ 	.byte	0x3f
	.zero		1


	//   ....[93]....
        /*1744*/ 	.word	0x0001cac0
        /*1748*/ 	.word	0x00000006
        /*174c*/ 	.word	0x000168c0
        /*1750*/ 	.short	0x010a
        /*1752*/ 	.byte	0x3f
	.zero		1


	//   ....[94]....
        /*1754*/ 	.word	0x0001cbe0
        /*1758*/ 	.word	0x00000003
        /*175c*/ 	.word	0x00016840
        /*1760*/ 	.short	0x010a
        /*1762*/ 	.byte	0x3f
	.zero		1


	//   ....[95]....
        /*1764*/ 	.word	0x0001e670
        /*1768*/ 	.word	0x00000010
        /*176c*/ 	.word	0x00016820
        /*1770*/ 	.short	0x010a
        /*1772*/ 	.byte	0x3f
	.zero		1


	//   ....[96]....
        /*1774*/ 	.word	0x0001e6c0
        /*1778*/ 	.word	0x00000005
        /*177c*/ 	.word	0x00016840
        /*1780*/ 	.short	0x010a
        /*1782*/ 	.byte	0x3f
	.zero		1


	//   ....[97]....
        /*1784*/ 	.word	0x0001f000
        /*1788*/ 	.word	0x00000005
        /*178c*/ 	.word	0x00016860
        /*1790*/ 	.short	0x010a
        /*1792*/ 	.byte	0x3f
	.zero		1


	//   ....[98]....
        /*1794*/ 	.word	0x0001f970
        /*1798*/ 	.word	0x00000000
        /*179c*/ 	.word	0x00016860
        /*17a0*/ 	.short	0x010a
        /*17a2*/ 	.byte	0x3f
	.zero		1


	//   ....[99]....
        /*17a4*/ 	.word	0x00020ca0
        /*17a8*/ 	.word	0x00000005
        /*17ac*/ 	.word	0x00016820
        /*17b0*/ 	.short	0x010a
        /*17b2*/ 	.byte	0x3f
	.zero		1


	//   ....[100]....
        /*17b4*/ 	.word	0x00020e40
        /*17b8*/ 	.word	0x00000003
        /*17bc*/ 	.word	0x00016840
        /*17c0*/ 	.short	0x010a
        /*17c2*/ 	.byte	0x3f
	.zero		1


	//   ....[101]....
        /*17c4*/ 	.word	0x00020e90
        /*17c8*/ 	.word	0x00000017
        /*17cc*/ 	.word	0x00016840
        /*17d0*/ 	.short	0x010a
        /*17d2*/ 	.byte	0x3f
	.zero		1


	//   ....[102]....
        /*17d4*/ 	.word	0x00020ee0
        /*17d8*/ 	.word	0x00000003
        /*17dc*/ 	.word	0x00016860
        /*17e0*/ 	.short	0x010a
        /*17e2*/ 	.byte	0x3f
	.zero		1


	//----- nvinfo : EIATTR_NUM_MBARRIERS
	.align		4
.L_1615:
        /*17e4*/ 	.byte	0x03, 0x38
        /*17e6*/ 	.short	0x0016


	//----- nvinfo : EIATTR_EXIT_INSTR_OFFSETS
	.align		4
        /*17e8*/ 	.byte	0x04, 0x1c
        /*17ea*/ 	.short	(.L_1617 - .L_1616)


	//   ....[0]....
.L_1616:
        /*17ec*/ 	.word	0x0001a900


	//----- nvinfo : EIATTR_MAX_THREADS
	.align		4
.L_1617:
        /*17f0*/ 	.byte	0x04, 0x05
        /*17f2*/ 	.short	(.L_1619 - .L_1618)
.L_1618:
        /*17f4*/ 	.word	0x00000200
        /*17f8*/ 	.word	0x00000001
        /*17fc*/ 	.word	0x00000001


	//----- nvinfo : EIATTR_CRS_STACK_SIZE
	.align		4
.L_1619:
        /*1800*/ 	.byte	0x04, 0x1e
        /*1802*/ 	.short	(.L_1621 - .L_1620)
.L_1620:
        /*1804*/ 	.word	0x00000000


	//----- nvinfo : EIATTR_CBANK_PARAM_SIZE
	.align		4
.L_1621:
        /*1808*/ 	.byte	0x03, 0x19
        /*180a*/ 	.short	0x0af0


	//----- nvinfo : EIATTR_PARAM_CBANK
	.align		4
        /*180c*/ 	.byte	0x04, 0x0a
        /*180e*/ 	.short	(.L_1623 - .L_1622)
	.align		4
.L_1622:
        /*1810*/ 	.word	index@(.nv.constant0._ZN7cutlass13device_kernelIN5flash11enable_sm90INS1_16FlashAttnFwdSm90INS1_25CollectiveMainloopFwdSm90ILi2EN4cute5tupleIJNS5_1CILi1EEES8_S8_EEENS6_IJNS7_ILi192EEENS7_ILi128EEENS7_ILi64EEEEEELi64ENS_10bfloat16_tEfNS_4arch4Sm90ELb1ELb0ELb0ELb1ELb1ELb1ELb0ELb1ELb1ELb1ELb1ELb0EEENS1_21CollectiveEpilogueFwdINS6_IJSA_SC_SB_EEES9_SE_SG_Li384ELb1ELb1ELb1ELb0EEENS1_36VarlenDynamicPersistentTileSchedulerILi192ELi128ELi384ELi128ELb1ELb1ELb1ELb1ELb1ELb1EEEEEEEEEvNT_6ParamsE)
        /*1814*/ 	.short	0x0210
        /*1816*/ 	.short	0x0af0


	//----- nvinfo : EIATTR_SW_WAR
	.align		4
.L_1623:
        /*1818*/ 	.byte	0x04, 0x36
        /*181a*/ 	.short	(.L_1625 - .L_1624)
.L_1624:
        /*181c*/ 	.word	0x00000008
.L_1625:


//--------------------- .nv.callgraph             --------------------------
	.section	.nv.callgraph,"",@"SHT_CUDA_CALLGRAPH"
	.align	4
	.sectionentsize	8
	.align		4
        /*0000*/ 	.word	0x00000000
	.align		4
        /*0004*/ 	.word	0xffffffff
	.align		4
        /*0008*/ 	.word	index@(_ZN7cutlass13device_kernelIN5flash11enable_sm90INS1_16FlashAttnFwdSm90INS1_25CollectiveMainloopFwdSm90ILi2EN4cute5tupleIJNS5_1CILi1EEES8_S8_EEENS6_IJNS7_ILi128EEENS7_ILi80EEENS7_ILi256EEEEEELi256ENS_10bfloat16_tEfNS_4arch4Sm90ELb0ELb0ELb0ELb0ELb1ELb0ELb0ELb1ELb1ELb1ELb1ELb0EEENS1_21CollectiveEpilogueFwdINS6_IJSA_SC_SB_EEES9_SE_SG_Li256ELb0ELb1ELb1ELb0EEENS1_19SingleTileSchedulerILb0ELb1ELb1ELi128EEEEEEEEEvNT_6ParamsE)
	.align		4
        /*000c*/ 	.word	index@(__assertfail)
	.align		4
        /*0010*/ 	.word	index@(_ZN7cutlass13device_kernelIN5flash11enable_sm90INS1_16FlashAttnFwdSm90INS1_25CollectiveMainloopFwdSm90ILi2EN4cute5tupleIJNS5_1CILi1EEES8_S8_EEENS6_IJNS7_ILi128EEENS7_ILi80EEENS7_ILi256EEEEEELi256ENS_10bfloat16_tEfNS_4arch4Sm90ELb0ELb0ELb0ELb1ELb1ELb0ELb0ELb1ELb1ELb1ELb1ELb0EEENS1_21CollectiveEpilogueFwdINS6_IJSA_SC_SB_EEES9_SE_SG_Li256ELb1ELb1ELb1ELb0EEENS1_36VarlenDynamicPersistentTileSchedulerILi128ELi80ELi256ELi128ELb1ELb1ELb1ELb0ELb1ELb1EEEEEEEEEvNT_6ParamsE)
	.align		4
        /*0014*/ 	.word	index@(__assertfail)
	.align		4
        /*0018*/ 	.word	index@(_ZN7cutlass13device_kernelIN5flash11enable_sm90INS1_16FlashAttnFwdSm90INS1_25CollectiveMainloopFwdSm90ILi2EN4cute5tupleIJNS5_1CILi1EEES8_S8_EEENS6_IJNS7_ILi128EEENS7_ILi80EEENS7_ILi256EEEEEELi256ENS_10bfloat16_tEfNS_4arch4Sm90ELb0ELb0ELb0ELb1ELb1ELb1ELb0ELb1ELb1ELb1ELb1ELb0EEENS1_21CollectiveEpilogueFwdINS6_IJSA_SC_SB_EEES9_SE_SG_Li256ELb1ELb1ELb1ELb0EEENS1_36VarlenDynamicPersistentTileSchedulerILi128ELi80ELi256ELi128ELb1ELb1ELb1ELb0ELb1ELb1EEEEEEEEEvNT_6ParamsE)
	.align		4
        /*001c*/ 	.word	index@(__assertfail)
	.align		4
        /*0020*/ 	.word	index@(_ZN7cutlass13device_kernelIN5flash11enable_sm90INS1_16FlashAttnFwdSm90INS1_25CollectiveMainloopFwdSm90ILi2EN4cute5tupleIJNS5_1CILi1EEES8_S8_EEENS6_IJNS7_ILi128EEENS7_ILi64EEENS7_ILi256EEEEEELi256ENS_10bfloat16_tEfNS_4arch4Sm90ELb0ELb1ELb0ELb0ELb1ELb0ELb0ELb1ELb1ELb1ELb1ELb0EEENS1_21CollectiveEpilogueFwdINS6_IJSA_SC_SB_EEES9_SE_SG_Li256ELb0ELb1ELb1ELb0EEENS1_19SingleTileSchedulerILb0ELb1ELb1ELi128EEEEEEEEEvNT_6ParamsE)
	.align		4
        /*0024*/ 	.word	index@(__assertfail)
	.align		4
        /*0028*/ 	.word	index@(_ZN7cutlass13device_kernelIN5flash11enable_sm90INS1_16FlashAttnFwdSm90INS1_25CollectiveMainloopFwdSm90ILi2EN4cute5tupleIJNS5_1CILi1EEES8_S8_EEENS6_IJNS7_ILi128EEENS7_ILi64EEENS7_ILi256EEEEEELi256ENS_10bfloat16_tEfNS_4arch4Sm90ELb0ELb1ELb0ELb1ELb1ELb0ELb0ELb1ELb1ELb1ELb1ELb0EEENS1_21CollectiveEpilogueFwdINS6_IJSA_SC_SB_EEES9_SE_SG_Li256ELb1ELb1ELb1ELb0EEENS1_36VarlenDynamicPersistentTileSchedulerILi128ELi64ELi256ELi128ELb1ELb1ELb1ELb1ELb0ELb1EEEEEEEEEvNT_6ParamsE)
	.align		4
        /*002c*/ 	.word	index@(__assertfail)
	.align		4
        /*0030*/ 	.word	index@(_ZN7cutlass13device_kernelIN5flash11enable_sm90INS1_16FlashAttnFwdSm90INS1_25CollectiveMainloopFwdSm90ILi2EN4cute5tupleIJNS5_1CILi1EEES8_S8_EEENS6_IJNS7_ILi128EEENS7_ILi64EEENS7_ILi256EEEEEELi256ENS_10bfloat16_tEfNS_4arch4Sm90ELb0ELb1ELb0ELb1ELb1ELb1ELb0ELb1ELb1ELb1ELb1ELb0EEENS1_21CollectiveEpilogueFwdINS6_IJSA_SC_SB_EEES9_SE_SG_Li256ELb1ELb1ELb1ELb0EEENS1_36VarlenDynamicPersistentTileSchedulerILi128ELi64ELi256ELi128ELb1ELb1ELb1ELb1ELb0ELb1EEEEEEEEEvNT_6ParamsE)
	.align		4
        /*0034*/ 	.word	index@(__assertfail)
	.align		4
        /*0038*/ 	.word	index@(_ZN7cutlass13device_kernelIN5flash11enable_sm90INS1_16FlashAttnFwdSm90INS1_25CollectiveMainloopFwdSm90ILi2EN4cute5tupleIJNS5_1CILi1EEES8_S8_EEENS6_IJNS7_ILi128EEENS7_ILi80EEENS7_ILi256EEEEEELi256ENS_10bfloat16_tEfNS_4arch4Sm90ELb1ELb0ELb0ELb0ELb1ELb0ELb0ELb1ELb1ELb1ELb1ELb0EEENS1_21CollectiveEpilogueFwdINS6_IJSA_SC_SB_EEES9_SE_SG_Li256ELb0ELb1ELb1ELb0EEENS1_19SingleTileSchedulerILb0ELb1ELb1ELi128EEEEEEEEEvNT_6ParamsE)
	.align		4
        /*003c*/ 	.word	index@(__assertfail)
	.align		4
        /*0040*/ 	.word	index@(_ZN7cutlass13device_kernelIN5flash11enable_sm90INS1_16FlashAttnFwdSm90INS1_25CollectiveMainloopFwdSm90ILi2EN4cute5tupleIJNS5_1CILi1EEES8_S8_EEENS6_IJNS7_ILi128EEENS7_ILi80EEENS7_ILi256EEEEEELi256ENS_10bfloat16_tEfNS_4arch4Sm90ELb1ELb0ELb0ELb1ELb1ELb0ELb0ELb1ELb1ELb1ELb1ELb0EEENS1_21CollectiveEpilogueFwdINS6_IJSA_SC_SB_EEES9_SE_SG_Li256ELb1ELb1ELb1ELb0EEENS1_36VarlenDynamicPersistentTileSchedulerILi128ELi80ELi256ELi128ELb1ELb1ELb1ELb1ELb1ELb1EEEEEEEEEvNT_6ParamsE)
	.align		4
        /*0044*/ 	.word	index@(__assertfail)
	.align		4
        /*0048*/ 	.word	index@(_ZN7cutlass13device_kernelIN5flash11enable_sm90INS1_16FlashAttnFwdSm90INS1_25CollectiveMainloopFwdSm90ILi2EN4cute5tupleIJNS5_1CILi1EEES8_S8_EEENS6_IJNS7_ILi128EEENS7_ILi80EEENS7_ILi256EEEEEELi256ENS_10bfloat16_tEfNS_4arch4Sm90ELb1ELb0ELb0ELb1ELb1ELb1ELb0ELb1ELb1ELb1ELb1ELb0EEENS1_21CollectiveEpilogueFwdINS6_IJSA_SC_SB_EEES9_SE_SG_Li256ELb1ELb1ELb1ELb0EEENS1_36VarlenDynamicPersistentTileSchedulerILi128ELi80ELi256ELi128ELb1ELb1ELb1ELb1ELb1ELb1EEEEEEEEEvNT_6ParamsE)
	.align		4
        /*004c*/ 	.word	index@(__assertfail)
	.align		4
        /*0050*/ 	.word	index@(_ZN7cutlass13device_kernelIN5flash11enable_sm90INS1_16FlashAttnFwdSm90INS1_25CollectiveMainloopFwdSm90ILi2EN4cute5tupleIJNS5_1CILi1EEES8_S8_EEENS6_IJNS7_ILi128EEENS7_ILi96EEENS7_ILi192EEEEEELi192ENS_10bfloat16_tEfNS_4arch4Sm90ELb0ELb0ELb0ELb0ELb1ELb0ELb0ELb1ELb1ELb1ELb1ELb0EEENS1_21CollectiveEpilogueFwdINS6_IJSA_SC_SB_EEES9_SE_SG_Li256ELb0ELb1ELb1ELb0EEENS1_19SingleTileSchedulerILb0ELb1ELb1ELi128EEEEEEEEEvNT_6ParamsE)
	.align		4
        /*0054*/ 	.word	index@(__assertfail)
	.align		4
        /*0058*/ 	.word	index@(_ZN7cutlass13device_kernelIN5flash11enable_sm90INS1_16FlashAttnFwdSm90INS1_25CollectiveMainloopFwdSm90ILi2EN4cute5tupleIJNS5_1CILi1EEES8_S8_EEENS6_IJNS7_ILi128EEENS7_ILi96EEENS7_ILi192EEEEEELi192ENS_10bfloat16_tEfNS_4arch4Sm90ELb0ELb0ELb0ELb1ELb1ELb0ELb0ELb1ELb1ELb1ELb1ELb0EEENS1_21CollectiveEpilogueFwdINS6_IJSA_SC_SB_EEES9_SE_SG_Li256ELb1ELb1ELb1ELb0EEENS1_36VarlenDynamicPersistentTileSchedulerILi128ELi96ELi256ELi128ELb1ELb1ELb1ELb0ELb1ELb1EEEEEEEEEvNT_6ParamsE)
	.align		4
        /*005c*/ 	.word	index@(__assertfail)
	.align		4
        /*0060*/ 	.word	index@(_ZN7cutlass13device_kernelIN5flash11enable_sm90INS1_16FlashAttnFwdSm90INS1_25CollectiveMainloopFwdSm90ILi2EN4cute5tupleIJNS5_1CILi1EEES8_S8_EEENS6_IJNS7_ILi128EEENS7_ILi96EEENS7_ILi192EEEEEELi192ENS_10bfloat16_tEfNS_4arch4Sm90ELb0ELb0ELb0ELb1ELb1ELb1ELb0ELb1ELb1ELb1ELb1ELb0EEENS1_21CollectiveEpilogueFwdINS6_IJSA_SC_SB_EEES9_SE_SG_Li256ELb1ELb1ELb1ELb0EEENS1_36VarlenDynamicPersistentTileSchedulerILi128ELi96ELi256ELi128ELb1ELb1ELb1ELb0ELb1ELb1EEEEEEEEEvNT_6ParamsE)
	.align		4
        /*0064*/ 	.word	index@(__assertfail)
	.align		4
        /*0068*/ 	.word	index@(_ZN7cutlass13device_kernelIN5flash11enable_sm90INS1_16FlashAttnFwdSm90INS1_25CollectiveMainloopFwdSm90ILi2EN4cute5tupleIJNS5_1CILi1EEES8_S8_EEENS6_IJNS7_ILi128EEENS7_ILi96EEENS7_ILi192EEEEEELi192ENS_10bfloat16_tEfNS_4arch4Sm90ELb0ELb1ELb0ELb0ELb1ELb0ELb0ELb1ELb1ELb1ELb1ELb0EEENS1_21CollectiveEpilogueFwdINS6_IJSA_SC_SB_EEES9_SE_SG_Li256ELb0ELb1ELb1ELb0EEENS1_19SingleTileSchedulerILb0ELb1ELb1ELi128EEEEEEEEEvNT_6ParamsE)
	.align		4
        /*006c*/ 	.word	index@(__assertfail)
	.align		4
        /*0070*/ 	.word	index@(_ZN7cutlass13device_kernelIN5flash11enable_sm90INS1_16FlashAttnFwdSm90INS1_25CollectiveMainloopFwdSm90ILi2EN4cute5tupleIJNS5_1CILi1EEES8_S8_EEENS6_IJNS7_ILi128EEENS7_ILi96EEENS7_ILi192EEEEEELi192ENS_10bfloat16_tEfNS_4arch4Sm90ELb0ELb1ELb0ELb1ELb1ELb0ELb0ELb1ELb1ELb1ELb1ELb0EEENS1_21CollectiveEpilogueFwdINS6_IJSA_SC_SB_EEES9_SE_SG_Li256ELb1ELb1ELb1ELb0EEENS1_36VarlenDynamicPersistentTileSchedulerILi128ELi96ELi256ELi128ELb1ELb1ELb1ELb1ELb0ELb1EEEEEEEEEvNT_6ParamsE)
	.align		4
        /*0074*/ 	.word	index@(__assertfail)
	.align		4
        /*0078*/ 	.word	index@(_ZN7cutlass13device_kernelIN5flash11enable_sm90INS1_16FlashAttnFwdSm90INS1_25CollectiveMainloopFwdSm90ILi2EN4cute5tupleIJNS5_1CILi1EEES8_S8_EEENS6_IJNS7_ILi128EEENS7_ILi96EEENS7_ILi192EEEEEELi192ENS_10bfloat16_tEfNS_4arch4Sm90ELb0ELb1ELb0ELb1ELb1ELb1ELb0ELb1ELb1ELb1ELb1ELb0EEENS1_21CollectiveEpilogueFwdINS6_IJSA_SC_SB_EEES9_SE_SG_Li256ELb1ELb1ELb1ELb0EEENS1_36VarlenDynamicPersistentTileSchedulerILi128ELi96ELi256ELi128ELb1ELb1ELb1ELb1ELb0ELb1EEEEEEEEEvNT_6ParamsE)
	.align		4
        /*007c*/ 	.word	index@(__assertfail)
	.align		4
        /*0080*/ 	.word	index@(_ZN7cutlass13device_kernelIN5flash11enable_sm90INS1_16FlashAttnFwdSm90INS1_25CollectiveMainloopFwdSm90ILi2EN4cute5tupleIJNS5_1CILi1EEES8_S8_EEENS6_IJNS7_ILi128EEENS7_ILi96EEENS7_ILi192EEEEEELi192ENS_10bfloat16_tEfNS_4arch4Sm90ELb1ELb0ELb0ELb0ELb1ELb0ELb0ELb1ELb1ELb1ELb1ELb0EEENS1_21CollectiveEpilogueFwdINS6_IJSA_SC_SB_EEES9_SE_SG_Li256ELb0ELb1ELb1ELb0EEENS1_19SingleTileSchedulerILb0ELb1ELb1ELi128EEEEEEEEEvNT_6ParamsE)
	.align		4
        /*0084*/ 	.word	index@(__assertfail)
	.align		4
        /*0088*/ 	.word	index@(_ZN7cutlass13device_kernelIN5flash11enable_sm90INS1_16FlashAttnFwdSm90INS1_25CollectiveMainloopFwdSm90ILi2EN4cute5tupleIJNS5_1CILi1EEES8_S8_EEENS6_IJNS7_ILi128EEENS7_ILi96EEENS7_ILi192EEEEEELi192ENS_10bfloat16_tEfNS_4arch4Sm90ELb1ELb0ELb0ELb1ELb1ELb0ELb0ELb1ELb1ELb1ELb1ELb0EEENS1_21CollectiveEpilogueFwdINS6_IJSA_SC_SB_EEES9_SE_SG_Li256ELb1ELb1ELb1ELb0EEENS1_36VarlenDynamicPersistentTileSchedulerILi128ELi96ELi256ELi128ELb1ELb1ELb1ELb1ELb1ELb1EEEEEEEEEvNT_6ParamsE)
	.align		4
        /*008c*/ 	.word	index@(__assertfail)
	.align		4
        /*0090*/ 	.word	index@(_ZN7cutlass13device_kernelIN5flash11enable_sm90INS1_16FlashAttnFwdSm90INS1_25CollectiveMainloopFwdSm90ILi2EN4cute5tupleIJNS5_1CILi1EEES8_S8_EEENS6_IJNS7_ILi128EEENS7_ILi96EEENS7_ILi192EEEEEELi192ENS_10bfloat16_tEfNS_4arch4Sm90ELb1ELb0ELb0ELb1ELb1ELb1ELb0ELb1ELb1ELb1ELb1ELb0EEENS1_21CollectiveEpilogueFwdINS6_IJSA_SC_SB_EEES9_SE_SG_Li256ELb1ELb1ELb1ELb0EEENS1_36VarlenDynamicPersistentTileSchedulerILi128ELi96ELi256ELi128ELb1ELb1ELb1ELb1ELb1ELb1EEEEEEEEEvNT_6ParamsE)
	.align		4
        /*0094*/ 	.word	index@(__assertfail)
	.align		4
        /*0098*/ 	.word	index@(_ZN7cutlass13device_kernelIN5flash11enable_sm90INS1_16FlashAttnFwdSm90INS1_25CollectiveMainloopFwdSm90ILi2EN4cute5tupleIJNS5_1CILi1EEES8_S8_EEENS6_IJNS7_ILi128EEESA_SA_EEELi128ENS_10bfloat16_tEfNS_4arch4Sm90ELb0ELb0ELb0ELb0ELb1ELb0ELb0ELb1ELb1ELb1ELb1ELb0EEENS1_21CollectiveEpilogueFwdISB_S9_SC_SE_Li256ELb0ELb1ELb1ELb0EEENS1_19SingleTileSchedulerILb0ELb1ELb1ELi128EEEEEEEEEvNT_6ParamsE)
	.align		4
        /*009c*/ 	.word	index@(__assertfail)
	.align		4
        /*00a0*/ 	.word	index@(_ZN7cutlass13device_kernelIN5flash11enable_sm90INS1_16FlashAttnFwdSm90INS1_25CollectiveMainloopFwdSm90ILi2EN4cute5tupleIJNS5_1CILi1EEES8_S8_EEENS6_IJNS7_ILi128EEESA_SA_EEELi128ENS_10bfloat16_tEfNS_4arch4Sm90ELb0ELb0ELb0ELb1ELb1ELb0ELb0ELb1ELb1ELb1ELb1ELb0EEENS1_21CollectiveEpilogueFwdISB_S9_SC_SE_Li256ELb1ELb1ELb1ELb0EEENS1_36VarlenDynamicPersistentTileSchedulerILi128ELi128ELi256ELi128ELb1ELb1ELb1ELb0ELb1ELb1EEEEEEEEEvNT_6ParamsE)
	.align		4
        /*00a4*/ 	.word	index@(__assertfail)
	.align		4
        /*00a8*/ 	.word	index@(_ZN7cutlass13device_kernelIN5flash11enable_sm90INS1_16FlashAttnFwdSm90INS1_25CollectiveMainloopFwdSm90ILi2EN4cute5tupleIJNS5_1CILi1EEES8_S8_EEENS6_IJNS7_ILi128EEESA_SA_EEELi128ENS_10bfloat16_tEfNS_4arch4Sm90ELb0ELb0ELb0ELb1ELb1ELb1ELb0ELb1ELb1ELb1ELb1ELb0EEENS1_21CollectiveEpilogueFwdISB_S9_SC_SE_Li256ELb1ELb1ELb1ELb0EEENS1_36VarlenDynamicPersistentTileSchedulerILi128ELi128ELi256ELi128ELb1ELb1ELb1ELb0ELb1ELb1EEEEEEEEEvNT_6ParamsE)
	.align		4
        /*00ac*/ 	.word	index@(__assertfail)
	.align		4
        /*00b0*/ 	.word	index@(_ZN7cutlass13device_kernelIN5flash11enable_sm90INS1_16FlashAttnFwdSm90INS1_25CollectiveMainloopFwdSm90ILi2EN4cute5tupleIJNS5_1CILi1EEES8_S8_EEENS6_IJNS7_ILi128EEESA_SA_EEELi128ENS_10bfloat16_tEfNS_4arch4Sm90ELb0ELb1ELb0ELb0ELb1ELb0ELb0ELb1ELb1ELb1ELb1ELb0EEENS1_21CollectiveEpilogueFwdISB_S9_SC_SE_Li256ELb0ELb1ELb1ELb0EEENS1_19SingleTileSchedulerILb0ELb1ELb1ELi128EEEEEEEEEvNT_6ParamsE)
	.align		4
        /*00b4*/ 	.word	index@(__assertfail)
	.align		4
        /*00b8*/ 	.word	index@(_ZN7cutlass13device_kernelIN5flash11enable_sm90INS1_16FlashAttnFwdSm90INS1_25CollectiveMainloopFwdSm90ILi2EN4cute5tupleIJNS5_1CILi1EEES8_S8_EEENS6_IJNS7_ILi128EEESA_SA_EEELi128ENS_10bfloat16_tEfNS_4arch4Sm90ELb0ELb1ELb0ELb1ELb1ELb0ELb0ELb1ELb1ELb1ELb1ELb0EEENS1_21CollectiveEpilogueFwdISB_S9_SC_SE_Li256ELb1ELb1ELb1ELb0EEENS1_36VarlenDynamicPersistentTileSchedulerILi128ELi128ELi256ELi128ELb1ELb1ELb1ELb1ELb0ELb1EEEEEEEEEvNT_6ParamsE)
	.align		4
        /*00bc*/ 	.word	index@(__assertfail)
	.align		4
        /*00c0*/ 	.word	index@(_ZN7cutlass13device_kernelIN5flash11enable_sm90INS1_16FlashAttnFwdSm90INS1_25CollectiveMainloopFwdSm90ILi2EN4cute5tupleIJNS5_1CILi1EEES8_S8_EEENS6_IJNS7_ILi128EEESA_SA_EEELi128ENS_10bfloat16_tEfNS_4arch4Sm90ELb0ELb1ELb0ELb1ELb1ELb1ELb0ELb1ELb1ELb1ELb1ELb0EEENS1_21CollectiveEpilogueFwdISB_S9_SC_SE_Li256ELb1ELb1ELb1ELb0EEENS1_36VarlenDynamicPersistentTileSchedulerILi128ELi128ELi256ELi128ELb1ELb1ELb1ELb1ELb0ELb1EEEEEEEEEvNT_6ParamsE)
	.align		4
        /*00c4*/ 	.word	index@(__assertfail)
	.align		4
        /*00c8*/ 	.word	index@(_ZN7cutlass13device_kernelIN5flash11enable_sm90INS1_16FlashAttnFwdSm90INS1_25CollectiveMainloopFwdSm90ILi2EN4cute5tupleIJNS5_1CILi1EEES8_S8_EEENS6_IJNS7_ILi128EEESA_SA_EEELi128ENS_10bfloat16_tEfNS_4arch4Sm90ELb1ELb0ELb0ELb0ELb1ELb0ELb0ELb1ELb1ELb1ELb1ELb0EEENS1_21CollectiveEpilogueFwdISB_S9_SC_SE_Li256ELb0ELb1ELb1ELb0EEENS1_19SingleTileSchedulerILb0ELb1ELb1ELi128EEEEEEEEEvNT_6ParamsE)
	.align		4
        /*00cc*/ 	.word	index@(__assertfail)
	.align		4
        /*00d0*/ 	.word	index@(_ZN7cutlass13device_kernelIN5flash11enable_sm90INS1_16FlashAttnFwdSm90INS1_25CollectiveMainloopFwdSm90ILi2EN4cute5tupleIJNS5_1CILi1EEES8_S8_EEENS6_IJNS7_ILi128EEESA_SA_EEELi128ENS_10bfloat16_tEfNS_4arch4Sm90ELb1ELb0ELb0ELb1ELb1ELb0ELb0ELb1ELb1ELb1ELb1ELb0EEENS1_21CollectiveEpilogueFwdISB_S9_SC_SE_Li256ELb1ELb1ELb1ELb0EEENS1_36VarlenDynamicPersistentTileSchedulerILi128ELi128ELi256ELi128ELb1ELb1ELb1ELb1ELb1ELb1EEEEEEEEEvNT_6ParamsE)
	.align		4
        /*00d4*/ 	.word	index@(__assertfail)
	.align		4
        /*00d8*/ 	.word	index@(_ZN7cutlass13device_kernelIN5flash11enable_sm90INS1_16FlashAttnFwdSm90INS1_25CollectiveMainloopFwdSm90ILi2EN4cute5tupleIJNS5_1CILi1EEES8_S8_EEENS6_IJNS7_ILi128EEESA_SA_EEELi128ENS_10bfloat16_tEfNS_4arch4Sm90ELb1ELb0ELb0ELb1ELb1ELb1ELb0ELb1ELb1ELb1ELb1ELb0EEENS1_21CollectiveEpilogueFwdISB_S9_SC_SE_Li256ELb1ELb1ELb1ELb0EEENS1_36VarlenDynamicPersistentTileSchedulerILi128ELi128ELi256ELi128ELb1ELb1ELb1ELb1ELb1ELb1EEEEEEEEEvNT_6ParamsE)
	.align		4
        /*00dc*/ 	.word	index@(__assertfail)
	.align		4
        /*00e0*/ 	.word	index@(_ZN7cutlass13device_kernelIN5flash11enable_sm90INS1_16FlashAttnFwdSm90INS1_25CollectiveMainloopFwdSm90ILi2EN4cute5tupleIJNS5_1CILi1EEES8_S8_EEENS6_IJNS7_ILi192EEENS7_ILi128EEENS7_ILi96EEEEEELi96ENS_10bfloat16_tEfNS_4arch4Sm90ELb0ELb0ELb0ELb0ELb1ELb0ELb0ELb0ELb1ELb1ELb1ELb0EEENS1_21CollectiveEpilogueFwdINS6_IJSA_SC_SB_EEES9_SE_SG_Li384ELb0ELb1ELb1ELb0EEENS1_19SingleTileSchedulerILb0ELb1ELb1ELi192EEEEEEEEEvNT_6ParamsE)
	.align		4
        /*00e4*/ 	.word	index@(__assertfail)
	.align		4
        /*00e8*/ 	.word	index@(_ZN7cutlass13device_kernelIN5flash11enable_sm90INS1_16FlashAttnFwdSm90INS1_25CollectiveMainloopFwdSm90ILi2EN4cute5tupleIJNS5_1CILi1EEES8_S8_EEENS6_IJNS7_ILi192EEENS7_ILi128EEENS7_ILi96EEEEEELi96ENS_10bfloat16_tEfNS_4arch4Sm90ELb0ELb0ELb0ELb1ELb1ELb0ELb0ELb0ELb1ELb1ELb1ELb0EEENS1_21CollectiveEpilogueFwdINS6_IJSA_SC_SB_EEES9_SE_SG_Li384ELb1ELb1ELb1ELb0EEENS1_36VarlenDynamicPersistentTileSchedulerILi192ELi128ELi384ELi128ELb1ELb1ELb1ELb0ELb1ELb1EEEEEEEEEvNT_6ParamsE)
	.align		4
        /*00ec*/ 	.word	index@(__assertfail)
	.align		4
        /*00f0*/ 	.word	index@(_ZN7cutlass13device_kernelIN5flash11enable_sm90INS1_16FlashAttnFwdSm90INS1_25CollectiveMainloopFwdSm90ILi2EN4cute5tupleIJNS5_1CILi1EEES8_S8_EEENS6_IJNS7_ILi192EEENS7_ILi128EEENS7_ILi96EEEEEELi96ENS_10bfloat16_tEfNS_4arch4Sm90ELb0ELb0ELb0ELb1ELb1ELb1ELb0ELb0ELb1ELb1ELb1ELb0EEENS1_21CollectiveEpilogueFwdINS6_IJSA_SC_SB_EEES9_SE_SG_Li384ELb1ELb1ELb1ELb0EEENS1_36VarlenDynamicPersistentTileSchedulerILi192ELi128ELi384ELi128ELb1ELb1ELb1ELb0ELb1ELb1EEEEEEEEEvNT_6ParamsE)
	.align		4
        /*00f4*/ 	.word	index@(__assertfail)
	.align		4
        /*00f8*/ 	.word	index@(_ZN7cutlass13device_kernelIN5flash11enable_sm90INS1_16FlashAttnFwdSm90INS1_25CollectiveMainloopFwdSm90ILi2EN4cute5tupleIJNS5_1CILi1EEES8_S8_EEENS6_IJNS7_ILi192EEENS7_ILi128EEENS7_ILi96EEEEEELi96ENS_10bfloat16_tEfNS_4arch4Sm90ELb0ELb1ELb0ELb0ELb1ELb0ELb0ELb0ELb1ELb1ELb1ELb0EEENS1_21CollectiveEpilogueFwdINS6_IJSA_SC_SB_EEES9_SE_SG_Li384ELb0ELb1ELb1ELb0EEENS1_19SingleTileSchedulerILb0ELb1ELb1ELi192EEEEEEEEEvNT_6ParamsE)
	.align		4
        /*00fc*/ 	.word	index@(__assertfail)
	.align		4
        /*0100*/ 	.word	index@(_ZN7cutlass13device_kernelIN5flash11enable_sm90INS1_16FlashAttnFwdSm90INS1_25CollectiveMainloopFwdSm90ILi2EN4cute5tupleIJNS5_1CILi1EEES8_S8_EEENS6_IJNS7_ILi192EEENS7_ILi128EEENS7_ILi96EEEEEELi96ENS_10bfloat16_tEfNS_4arch4Sm90ELb0ELb1ELb0ELb1ELb1ELb0ELb0ELb0ELb1ELb1ELb1ELb0EEENS1_21CollectiveEpilogueFwdINS6_IJSA_SC_SB_EEES9_SE_SG_Li384ELb1ELb1ELb1ELb0EEENS1_36VarlenDynamicPersistentTileSchedulerILi192ELi128ELi384ELi128ELb1ELb1ELb1ELb1ELb0ELb1EEEEEEEEEvNT_6ParamsE)
	.align		4
        /*0104*/ 	.word	index@(__assertfail)
	.align		4
        /*0108*/ 	.word	index@(_ZN7cutlass13device_kernelIN5flash11enable_sm90INS1_16FlashAttnFwdSm90INS1_25CollectiveMainloopFwdSm90ILi2EN4cute5tupleIJNS5_1CILi1EEES8_S8_EEENS6_IJNS7_ILi192EEENS7_ILi128EEENS7_ILi96EEEEEELi96ENS_10bfloat16_tEfNS_4arch4Sm90ELb0ELb1ELb0ELb1ELb1ELb1ELb0ELb0ELb1ELb1ELb1ELb0EEENS1_21CollectiveEpilogueFwdINS6_IJSA_SC_SB_EEES9_SE_SG_Li384ELb1ELb1ELb1ELb0EEENS1_36VarlenDynamicPersistentTileSchedulerILi192ELi128ELi384ELi128ELb1ELb1ELb1ELb1ELb0ELb1EEEEEEEEEvNT_6ParamsE)
	.align		4
        /*010c*/ 	.word	index@(__assertfail)
	.align		4
        /*0110*/ 	.word	index@(_ZN7cutlass13device_kernelIN5flash11enable_sm90INS1_16FlashAttnFwdSm90INS1_25CollectiveMainloopFwdSm90ILi2EN4cute5tupleIJNS5_1CILi1EEES8_S8_EEENS6_IJNS7_ILi192EEENS7_ILi128EEENS7_ILi96EEEEEELi96ENS_10bfloat16_tEfNS_4arch4Sm90ELb1ELb0ELb0ELb0ELb1ELb0ELb0ELb0ELb1ELb1ELb1ELb0EEENS1_21CollectiveEpilogueFwdINS6_IJSA_SC_SB_EEES9_SE_SG_Li384ELb0ELb1ELb1ELb0EEENS1_19SingleTileSchedulerILb0ELb1ELb1ELi192EEEEEEEEEvNT_6ParamsE)
	.align		4
        /*0114*/ 	.word	index@(__assertfail)
	.align		4
        /*0118*/ 	.word	index@(_ZN7cutlass13device_kernelIN5flash11enable_sm90INS1_16FlashAttnFwdSm90INS1_25CollectiveMainloopFwdSm90ILi2EN4cute5tupleIJNS5_1CILi1EEES8_S8_EEENS6_IJNS7_ILi192EEENS7_ILi128EEENS7_ILi96EEEEEELi96ENS_10bfloat16_tEfNS_4arch4Sm90ELb1ELb0ELb0ELb1ELb1ELb0ELb0ELb0ELb1ELb1ELb1ELb0EEENS1_21CollectiveEpilogueFwdINS6_IJSA_SC_SB_EEES9_SE_SG_Li384ELb1ELb1ELb1ELb0EEENS1_36VarlenDynamicPersistentTileSchedulerILi192ELi128ELi384ELi128ELb1ELb1ELb1ELb1ELb1ELb1EEEEEEEEEvNT_6ParamsE)
	.align		4
        /*011c*/ 	.word	index@(__assertfail)
	.align		4
        /*0120*/ 	.word	index@(_ZN7cutlass13device_kernelIN5flash11enable_sm90INS1_16FlashAttnFwdSm90INS1_25CollectiveMainloopFwdSm90ILi2EN4cute5tupleIJNS5_1CILi1EEES8_S8_EEENS6_IJNS7_ILi192EEENS7_ILi128EEENS7_ILi96EEEEEELi96ENS_10bfloat16_tEfNS_4arch4Sm90ELb1ELb0ELb0ELb1ELb1ELb1ELb0ELb0ELb1ELb1ELb1ELb0EEENS1_21CollectiveEpilogueFwdINS6_IJSA_SC_SB_EEES9_SE_SG_Li384ELb1ELb1ELb1ELb0EEENS1_36VarlenDynamicPersistentTileSchedulerILi192ELi128ELi384ELi128ELb1ELb1ELb1ELb1ELb1ELb1EEEEEEEEEvNT_6ParamsE)
	.align		4
        /*0124*/ 	.word	index@(__assertfail)
	.align		4
        /*0128*/ 	.word	index@(_ZN7cutlass13device_kernelIN5flash11enable_sm90INS1_16FlashAttnFwdSm90INS1_25CollectiveMainloopFwdSm90ILi2EN4cute5tupleIJNS5_1CILi1EEES8_S8_EEENS6_IJNS7_ILi192EEENS7_ILi128EEENS7_ILi64EEEEEELi64ENS_10bfloat16_tEfNS_4arch4Sm90ELb0ELb0ELb0ELb0ELb1ELb0ELb0ELb1ELb1ELb1ELb1ELb0EEENS1_21CollectiveEpilogueFwdINS6_IJSA_SC_SB_EEES9_SE_SG_Li384ELb0ELb1ELb1ELb0EEENS1_19SingleTileSchedulerILb0ELb1ELb1ELi192EEEEEEEEEvNT_6ParamsE)
	.align		4
        /*012c*/ 	.word	index@(__assertfail)
	.align		4
        /*0130*/ 	.word	index@(_ZN7cutlass13device_kernelIN5flash11enable_sm90INS1_16FlashAttnFwdSm90INS1_25CollectiveMainloopFwdSm90ILi2EN4cute5tupleIJNS5_1CILi1EEES8_S8_EEENS6_IJNS7_ILi192EEENS7_ILi128EEENS7_ILi64EEEEEELi64ENS_10bfloat16_tEfNS_4arch4Sm90ELb0ELb0ELb0ELb1ELb1ELb0ELb0ELb1ELb1ELb1ELb1ELb0EEENS1_21CollectiveEpilogueFwdINS6_IJSA_SC_SB_EEES9_SE_SG_Li384ELb1ELb1ELb1ELb0EEENS1_36VarlenDynamicPersistentTileSchedulerILi192ELi128ELi384ELi128ELb1ELb1ELb1ELb0ELb1ELb1EEEEEEEEEvNT_6ParamsE)
	.align		4
        /*0134*/ 	.word	index@(__assertfail)
	.align		4
        /*0138*/ 	.word	index@(_ZN7cutlass13device_kernelIN5flash11enable_sm90INS1_16FlashAttnFwdSm90INS1_25CollectiveMainloopFwdSm90ILi2EN4cute5tupleIJNS5_1CILi1EEES8_S8_EEENS6_IJNS7_ILi192EEENS7_ILi128EEENS7_ILi64EEEEEELi64ENS_10bfloat16_tEfNS_4arch4Sm90ELb0ELb0ELb0ELb1ELb1ELb1ELb0ELb1ELb1ELb1ELb1ELb0EEENS1_21CollectiveEpilogueFwdINS6_IJSA_SC_SB_EEES9_SE_SG_Li384ELb1ELb1ELb1ELb0EEENS1_36VarlenDynamicPersistentTileSchedulerILi192ELi128ELi384ELi128ELb1ELb1ELb1ELb0ELb1ELb1EEEEEEEEEvNT_6ParamsE)
	.align		4
        /*013c*/ 	.word	index@(__assertfail)
	.align		4
        /*0140*/ 	.word	index@(_ZN7cutlass13device_kernelIN5flash11enable_sm90INS1_16FlashAttnFwdSm90INS1_25CollectiveMainloopFwdSm90ILi2EN4cute5tupleIJNS5_1CILi1EEES8_S8_EEENS6_IJNS7_ILi192EEENS7_ILi128EEENS7_ILi64EEEEEELi64ENS_10bfloat16_tEfNS_4arch4Sm90ELb0ELb1ELb0ELb0ELb1ELb0ELb0ELb1ELb1ELb1ELb1ELb0EEENS1_21CollectiveEpilogueFwdINS6_IJSA_SC_SB_EEES9_SE_SG_Li384ELb0ELb1ELb1ELb0EEENS1_19SingleTileSchedulerILb0ELb1ELb1ELi192EEEEEEEEEvNT_6ParamsE)
	.align		4
        /*0144*/ 	.word	index@(__assertfail)
	.align		4
        /*0148*/ 	.word	index@(_ZN7cutlass13device_kernelIN5flash11enable_sm90INS1_16FlashAttnFwdSm90INS1_25CollectiveMainloopFwdSm90ILi2EN4cute5tupleIJNS5_1CILi1EEES8_S8_EEENS6_IJNS7_ILi192EEENS7_ILi128EEENS7_ILi64EEEEEELi64ENS_10bfloat16_tEfNS_4arch4Sm90ELb0ELb1ELb0ELb1ELb1ELb0ELb0ELb1ELb1ELb1ELb1ELb0EEENS1_21CollectiveEpilogueFwdINS6_IJSA_SC_SB_EEES9_SE_SG_Li384ELb1ELb1ELb1ELb0EEENS1_36VarlenDynamicPersistentTileSchedulerILi192ELi128ELi384ELi128ELb1ELb1ELb1ELb1ELb0ELb1EEEEEEEEEvNT_6ParamsE)
	.align		4
        /*014c*/ 	.word	index@(__assertfail)
	.align		4
        /*0150*/ 	.word	index@(_ZN7cutlass13device_kernelIN5flash11enable_sm90INS1_16FlashAttnFwdSm90INS1_25CollectiveMainloopFwdSm90ILi2EN4cute5tupleIJNS5_1CILi1EEES8_S8_EEENS6_IJNS7_ILi192EEENS7_ILi128EEENS7_ILi64EEEEEELi64ENS_10bfloat16_tEfNS_4arch4Sm90ELb0ELb1ELb0ELb1ELb1ELb1ELb0ELb1ELb1ELb1ELb1ELb0EEENS1_21CollectiveEpilogueFwdINS6_IJSA_SC_SB_EEES9_SE_SG_Li384ELb1ELb1ELb1ELb0EEENS1_36VarlenDynamicPersistentTileSchedulerILi192ELi128ELi384ELi128ELb1ELb1ELb1ELb1ELb0ELb1EEEEEEEEEvNT_6ParamsE)
	.align		4
        /*0154*/ 	.word	index@(__assertfail)
	.align		4
        /*0158*/ 	.word	index@(_ZN7cutlass13device_kernelIN5flash11enable_sm90INS1_16FlashAttnFwdSm90INS1_25CollectiveMainloopFwdSm90ILi2EN4cute5tupleIJNS5_1CILi1EEES8_S8_EEENS6_IJNS7_ILi192EEENS7_ILi128EEENS7_ILi64EEEEEELi64ENS_10bfloat16_tEfNS_4arch4Sm90ELb1ELb0ELb0ELb0ELb1ELb0ELb0ELb1ELb1ELb1ELb1ELb0EEENS1_21CollectiveEpilogueFwdINS6_IJSA_SC_SB_EEES9_SE_SG_Li384ELb0ELb1ELb1ELb0EEENS1_19SingleTileSchedulerILb0ELb1ELb1ELi192EEEEEEEEEvNT_6ParamsE)
	.align		4
        /*015c*/ 	.word	index@(__assertfail)
	.align		4
        /*0160*/ 	.word	index@(_ZN7cutlass13device_kernelIN5flash11enable_sm90INS1_16FlashAttnFwdSm90INS1_25CollectiveMainloopFwdSm90ILi2EN4cute5tupleIJNS5_1CILi1EEES8_S8_EEENS6_IJNS7_ILi192EEENS7_ILi128EEENS7_ILi64EEEEEELi64ENS_10bfloat16_tEfNS_4arch4Sm90ELb1ELb0ELb0ELb1ELb1ELb0ELb0ELb1ELb1ELb1ELb1ELb0EEENS1_21CollectiveEpilogueFwdINS6_IJSA_SC_SB_EEES9_SE_SG_Li384ELb1ELb1ELb1ELb0EEENS1_36VarlenDynamicPersistentTileSchedulerILi192ELi128ELi384ELi128ELb1ELb1ELb1ELb1ELb1ELb1EEEEEEEEEvNT_6ParamsE)
	.align		4
        /*0164*/ 	.word	index@(__assertfail)
	.align		4
        /*0168*/ 	.word	index@(_ZN7cutlass13device_kernelIN5flash11enable_sm90INS1_16FlashAttnFwdSm90INS1_25CollectiveMainloopFwdSm90ILi2EN4cute5tupleIJNS5_1CILi1EEES8_S8_EEENS6_IJNS7_ILi192EEENS7_ILi128EEENS7_ILi64EEEEEELi64ENS_10bfloat16_tEfNS_4arch4Sm90ELb1ELb0ELb0ELb1ELb1ELb1ELb0ELb1ELb1ELb1ELb1ELb0EEENS1_21CollectiveEpilogueFwdINS6_IJSA_SC_SB_EEES9_SE_SG_Li384ELb1ELb1ELb1ELb0EEENS1_36VarlenDynamicPersistentTileSchedulerILi192ELi128ELi384ELi128ELb1ELb1ELb1ELb1ELb1ELb1EEEEEEEEEvNT_6ParamsE)
	.align		4
        /*016c*/ 	.word	index@(__assertfail)
	.align		4
        /*0170*/ 	.word	0x00000000
	.align		4
        /*0174*/ 	.word	0xfffffffe
	.align		4
        /*0178*/ 	.word	0x00000000
	.align		4
        /*017c*/ 	.word	0xfffffffd
	.align		4
        /*0180*/ 	.word	0x00000000
	.align		4
        /*0184*/ 	.word	0xfffffffc


//--------------------- .nv.constant4             --------------------------
	.section	.nv.constant4,"a",@progbits
	.align	8
	.align		8
.nv.constant4:
        /*0000*/ 	.dword	__assertfail
	.align		8
        /*0008*/ 	.dword	__unnamed_1
	.align		8
        /*0010*/ 	.dword	__unnamed_2
	.align		8
        /*0018*/ 	.dword	__unnamed_3
	.align		8
        /*0020*/ 	.dword	__unnamed_4
	.align		8
        /*0028*/ 	.dword	__unnamed_5
	.align		8
        /*0030*/ 	.dword	__unnamed_6
	.align		8
        /*0038*/ 	.dword	__unnamed_7
	.align		8
        /*0040*/ 	.dword	__unnamed_8
	.align		8
        /*0048*/ 	.dword	__unnamed_9
	.align		8
        /*0050*/ 	.dword	__unnamed_10
	.align		8
        /*0058*/ 	.dword	__unnamed_11
	.align		8
        /*0060*/ 	.dword	__unnamed_12
	.align		8
        /*0068*/ 	.dword	__unnamed_13
	.align		8
        /*0070*/ 	.dword	__unnamed_14
	.align		8
        /*0078*/ 	.dword	__unnamed_15
	.align		8
        /*0080*/ 	.dword	__unnamed_16
	.align		8
        /*0088*/ 	.dword	__unnamed_17
	.align		8
        /*0090*/ 	.dword	__unnamed_18
	.align		8
        /*0098*/ 	.dword	__unnamed_19
	.align		8
        /*00a0*/ 	.dword	__unnamed_20
	.align		8
        /*00a8*/ 	.dword	__unnamed_21
	.align		8
        /*00b0*/ 	.dword	__unnamed_22
	.align		8
        /*00b8*/ 	.dword	__unnamed_23
	.align		8
        /*00c0*/ 	.dword	__unnamed_24
	.align		8
        /*00c8*/ 	.dword	__unnamed_25
	.align		8
        /*00d0*/ 	.dword	__unnamed_26
	.align		8
        /*00d8*/ 	.dword	__unnamed_27
	.align		8
        /*00e0*/ 	.dword	_ZN78_INTERNAL_cc2cd7de_42_flash_fwd_hdimall_bf16_paged_split_sm90_cu_93b96ec2_40584cuda3std3__45__cpo5beginE
	.align		8
        /*00e8*/ 	.dword	_ZN78_INTERNAL_cc2cd7de_42_flash_fwd_hdimall_bf16_paged_split_sm90_cu_93b96ec2_40584cuda3std3__45__cpo3endE
	.align		8
        /*00f0*/ 	.dword	_ZN78_INTERNAL_cc2cd7de_42_flash_fwd_hdimall_bf16_paged_split_sm90_cu_93b96ec2_40584cuda3std3__45__cpo6cbeginE
	.align		8
        /*00f8*/ 	.dword	_ZN78_INTERNAL_cc2cd7de_42_flash_fwd_hdimall_bf16_paged_split_sm90_cu_93b96ec2_40584cuda3std3__45__cpo4cendE
	.align		8
        /*0100*/ 	.dword	_ZN78_INTERNAL_cc2cd7de_42_flash_fwd_hdimall_bf16_paged_split_sm90_cu_93b96ec2_40584cuda3std3__480_GLOBAL__N__cc2cd7de_42_flash_fwd_hdimall_bf16_paged_split_sm90_cu_93b96ec2_40586ignoreE
	.align		8
        /*0108*/ 	.dword	_ZN78_INTERNAL_cc2cd7de_42_flash_fwd_hdimall_bf16_paged_split_sm90_cu_93b96ec2_40584cuda3std3__419piecewise_constructE
	.align		8
        /*0110*/ 	.dword	_ZN78_INTERNAL_cc2cd7de_42_flash_fwd_hdimall_bf16_paged_split_sm90_cu_93b96ec2_40584cuda3std3__48in_placeE
	.align		8
        /*0118*/ 	.dword	_ZN78_INTERNAL_cc2cd7de_42_flash_fwd_hdimall_bf16_paged_split_sm90_cu_93b96ec2_40584cuda3std6ranges3__45__cpo4swapE
	.align		8
        /*0120*/ 	.dword	_ZN78_INTERNAL_cc2cd7de_42_flash_fwd_hdimall_bf16_paged_split_sm90_cu_93b96ec2_40584cuda3std6ranges3__45__cpo9iter_moveE
	.align		8
        /*0128*/ 	.dword	_ZN78_INTERNAL_cc2cd7de_42_flash_fwd_hdimall_bf16_paged_split_sm90_cu_93b96ec2_40584cute7productE
	.align		8
        /*0130*/ 	.dword	_ZN78_INTERNAL_cc2cd7de_42_flash_fwd_hdimall_bf16_paged_split_sm90_cu_93b96ec2_40584cute1_E
	.align		8
        /*0138*/ 	.dword	$str$23
	.align		8
        /*0140*/ 	.dword	$str$24


//--------------------- .text._ZN7cutlass13device_kernelIN5flash11enable_sm90INS1_16FlashAttnFwdSm90INS1_25CollectiveMainloopFwdSm90ILi2EN4cute5tupleIJNS5_1CILi1EEES8_S8_EEENS6_IJNS7_ILi128EEENS7_ILi80EEENS7_ILi256EEEEEELi256ENS_10bfloat16_tEfNS_4arch4Sm90ELb0ELb0ELb0ELb0ELb1ELb0ELb0ELb1ELb1ELb1ELb1ELb0EEENS1_21CollectiveEpilogueFwdINS6_IJSA_SC_SB_EEES9_SE_SG_Li256ELb0ELb1ELb1ELb0EEENS1_19SingleTileSchedulerILb0ELb1ELb1ELi128EEEEEEEEEvNT_6ParamsE --------------------------
	.section	.text._ZN7cutlass13device_kernelIN5flash11enable_sm90INS1_16FlashAttnFwdSm90INS1_25CollectiveMainloopFwdSm90ILi2EN4cute5tupleIJNS5_1CILi1EEES8_S8_EEENS6_IJNS7_ILi128EEENS7_ILi80EEENS7_ILi256EEEEEELi256ENS_10bfloat16_tEfNS_4arch4Sm90ELb0ELb0ELb0ELb0ELb1ELb0ELb0ELb1ELb1ELb1ELb1ELb0EEENS1_21CollectiveEpilogueFwdINS6_IJSA_SC_SB_EEES9_SE_SG_Li256ELb0ELb1ELb1ELb0EEENS1_19SingleTileSchedulerILb0ELb1ELb1ELi128EEEEEEEEEvNT_6ParamsE,"ax",@progbits
	.align	128
.text._ZN7cutlass13device_kernelIN5flash11enable_sm90INS1_16FlashAttnFwdSm90INS1_25CollectiveMainloopFwdSm90ILi2EN4cute5tupleIJNS5_1CILi1EEES8_S8_EEENS6_IJNS7_ILi128EEENS7_ILi80EEENS7_ILi256EEEEEELi256ENS_10bfloat16_tEfNS_4arch4Sm90ELb0ELb0ELb0ELb0ELb1ELb0ELb0ELb1ELb1ELb1ELb1ELb0EEENS1_21CollectiveEpilogueFwdINS6_IJSA_SC_SB_EEES9_SE_SG_Li256ELb0ELb1ELb1ELb0EEENS1_19SingleTileSchedulerILb0ELb1ELb1ELi128EEEEEEEEEvNT_6ParamsE:
        .type           _ZN7cutlass13device_kernelIN5flash11enable_sm90INS1_16FlashAttnFwdSm90INS1_25CollectiveMainloopFwdSm90ILi2EN4cute5tupleIJNS5_1CILi1EEES8_S8_EEENS6_IJNS7_ILi128EEENS7_ILi80EEENS7_ILi256EEEEEELi256ENS_10bfloat16_tEfNS_4arch4Sm90ELb0ELb0ELb0ELb0ELb1ELb0ELb0ELb1ELb1ELb1ELb1ELb0EEENS1_21CollectiveEpilogueFwdINS6_IJSA_SC_SB_EEES9_SE_SG_Li256ELb0ELb1ELb1ELb0EEENS1_19SingleTileSchedulerILb0ELb1ELb1ELi128EEEEEEEEEvNT_6ParamsE,@function
        .size           _ZN7cutlass13device_kernelIN5flash11enable_sm90INS1_16FlashAttnFwdSm90INS1_25CollectiveMainloopFwdSm90ILi2EN4cute5tupleIJNS5_1CILi1EEES8_S8_EEENS6_IJNS7_ILi128EEENS7_ILi80EEENS7_ILi256EEEEEELi256ENS_10bfloat16_tEfNS_4arch4Sm90ELb0ELb0ELb0ELb0ELb1ELb0ELb0ELb1ELb1ELb1ELb1ELb0EEENS1_21CollectiveEpilogueFwdINS6_IJSA_SC_SB_EEES9_SE_SG_Li256ELb0ELb1ELb1ELb0EEENS1_19SingleTileSchedulerILb0ELb1ELb1ELi128EEEEEEEEEvNT_6ParamsE,(.L_x_15955 - _ZN7cutlass13device_kernelIN5flash11enable_sm90INS1_16FlashAttnFwdSm90INS1_25CollectiveMainloopFwdSm90ILi2EN4cute5tupleIJNS5_1CILi1EEES8_S8_EEENS6_IJNS7_ILi128EEENS7_ILi80EEENS7_ILi256EEEEEELi256ENS_10bfloat16_tEfNS_4arch4Sm90ELb0ELb0ELb0ELb0ELb1ELb0ELb0ELb1ELb1ELb1ELb1ELb0EEENS1_21CollectiveEpilogueFwdINS6_IJSA_SC_SB_EEES9_SE_SG_Li256ELb0ELb1ELb1ELb0EEENS1_19SingleTileSchedulerILb0ELb1ELb1ELi128EEEEEEEEEvNT_6ParamsE)
        .other          _ZN7cutlass13device_kernelIN5flash11enable_sm90INS1_16FlashAttnFwdSm90INS1_25CollectiveMainloopFwdSm90ILi2EN4cute5tupleIJNS5_1CILi1EEES8_S8_EEENS6_IJNS7_ILi128EEENS7_ILi80EEENS7_ILi256EEEEEELi256ENS_10bfloat16_tEfNS_4arch4Sm90ELb0ELb0ELb0ELb0ELb1ELb0ELb0ELb1ELb1ELb1ELb1ELb0EEENS1_21CollectiveEpilogueFwdINS6_IJSA_SC_SB_EEES9_SE_SG_Li256ELb0ELb1ELb1ELb0EEENS1_19SingleTileSchedulerILb0ELb1ELb1ELi128EEEEEEEEEvNT_6ParamsE,@"STO_CUDA_ENTRY STV_DEFAULT"
_ZN7cutlass13device_kernelIN5flash11enable_sm90INS1_16FlashAttnFwdSm90INS1_25CollectiveMainloopFwdSm90ILi2EN4cute5tupleIJNS5_1CILi1EEES8_S8_EEENS6_IJNS7_ILi128EEENS7_ILi80EEENS7_ILi256EEEEEELi256ENS_10bfloat16_tEfNS_4arch4Sm90ELb0ELb0ELb0ELb0ELb1ELb0ELb0ELb1ELb1ELb1ELb1ELb0EEENS1_21CollectiveEpilogueFwdINS6_IJSA_SC_SB_EEES9_SE_SG_Li256ELb0ELb1ELb1ELb0EEENS1_19SingleTileSchedulerILb0ELb1ELb1ELi128EEEEEEEEEvNT_6ParamsE:
[----:B------:R-:W0:Y:S02]  /*0000*/  LDC R1, c[0x0][0x28] ;  /* 0x00000a00ff017b82 */ /* 0x000e240000000800 */
[----:B0-----:R-:W-:Y:S01]  /*0010*/  VIADD R1, R1, 0xfffffff8 ;  /* 0xfffffff801017836 */ /* 0x001fe20000000000 */
[----:B------:R-:W0:Y:S01]  /*0020*/  S2R R25, SR_TID.X ;  /* 0x0000000000197919 */ /* 0x000e220000002100 */
[----:B------:R-:W-:Y:S01]  /*0030*/  ELECT P0, URZ, PT ;  /* 0x00000000003f782f */ /* 0x000fe20003800000 */
[----:B------:R-:W-:Y:S01]  /*0040*/  UMOV UR4, 0x80 ;  /* 0x0000008000047882 */ /* 0x000fe20000000000 */
[----:B------:R-:W-:Y:S01]  /*0050*/  UMOV UR7, 0x100 ;  /* 0x0000010000077882 */ /* 0x000fe20000000000 */
[----:B0-----:R-:W-:-:S05]  /*0060*/  SHF.R.U32.HI R0, RZ, 0x5, R25 ;  /* 0x00000005ff007819 */ /* 0x001fca0000011619 */
[----:B------:R-:W0:Y:S02]  /*0070*/  SHFL.IDX PT, R2, R0, RZ, 0x1f ;  /* 0x00001fff00027589 */ /* 0x000e2400000e0000 */
[C---:B0-----:R-:W-:Y:S02]  /*0080*/  ISETP.NE.OR P0, PT, R2.reuse, RZ, !P0 ;  /* 0x000000ff0200720c */ /* 0x041fe40004705670 */
[----:B------:R-:W-:Y:S02]  /*0090*/  ISETP.NE.AND P1, PT, R2, RZ, PT ;  /* 0x000000ff0200720c */ /* 0x000fe40003f25270 */
[----:B------:R-:W-:-:S06]  /*00a0*/  SHF.R.U32.HI R2, RZ, 0x7, R25 ;  /* 0x00000007ff027819 */ /* 0x000fcc0000011619 */
[----:B------:R-:W0:Y:S03]  /*00b0*/  SHFL.IDX PT, R2, R2, RZ, 0x1f ;  /* 0x00001fff02027589 */ /* 0x000e2600000e0000 */
[----:B------:R-:W-:Y:S01]  /*00c0*/  VOTEU.ALL UP0, P0 ;  /* 0x00000000003f7886 */ /* 0x000fe20000000000 */
[----:B------:R-:W-:-:S04]  /*00d0*/  VOTEU.ALL UP1, P0 ;  /* 0x00000000003f7886 */ /* 0x000fc80000020000 */
[----:B------:R-:W1:Y:S01]  /*00e0*/  @!UP0 S2UR UR8, SR_CgaCtaId ;  /* 0x00000000000889c3 */ /* 0x000e620000008800 */
[----:B------:R-:W-:Y:S01]  /*00f0*/  @!UP0 UMOV UR6, 0x400 ;  /* 0x0000040000068882 */ /* 0x000fe20000000000 */
[----:B------:R-:W-:-:S04]  /*0100*/  @!UP0 UIADD3 UR4, -UR4, 0x100000, URZ ;  /* 0x0010000004048890 */ /* 0x000fc8000fffe13f */
[----:B------:R-:W-:Y:S02]  /*0110*/  @!UP0 USHF.L.U32 UR5, UR4, 0xb, URZ ;  /* 0x0000000b04058899 */ /* 0x000fe4000800063f */
[----:B------:R-:W-:Y:S02]  /*0120*/  @!UP0 USHF.L.U32 UR4, UR4, 0x1, URZ ;  /* 0x0000000104048899 */ /* 0x000fe4000800063f */
[----:B-1----:R-:W-:Y:S02]  /*0130*/  @!UP0 ULEA UR8, UR8, UR6, 0x18 ;  /* 0x0000000608088291 */ /* 0x002fe4000f8ec03f */
[----:B------:R-:W-:-:S04]  /*0140*/  @!UP0 UIADD3 UR6, -UR7, 0x100000, URZ ;  /* 0x0010000007068890 */ /* 0x000fc8000fffe13f */
[----:B------:R-:W-:Y:S02]  /*0150*/  @!UP0 USHF.L.U32 UR7, UR6, 0xb, URZ ;  /* 0x0000000b06078899 */ /* 0x000fe4000800063f */
[----:B------:R-:W-:Y:S01]  /*0160*/  @!UP0 USHF.L.U32 UR6, UR6, 0x1, URZ ;  /* 0x0000000106068899 */ /* 0x000fe2000800063f */
[----:B------:R-:W-:-:S05]  /*0170*/  VOTEU.ALL UP0, P0 ;  /* 0x00000000003f7886 */ /* 0x000fca0000000000 */
[----:B------:R1:W2:Y:S06]  /*0180*/  @!UP0 SYNCS.EXCH.64 URZ, [UR8+0x38800], UR4 ;  /* 0x03880004083f85b2 */ /* 0x0002ac0008000100 */
[----:B------:R1:W3:Y:S02]  /*0190*/  @!UP1 SYNCS.EXCH.64 URZ, [UR8+0x38820], UR6 ;  /* 0x03882006083f95b2 */ /* 0x0002e40008000100 */
[----:B01----:R-:W-:Y:S05]  /*01a0*/  @P1 BRA `(.L_x_0) ;  /* 0x0000000000481947 */ /* 0x003fea0003800000 */
[----:B------:R-:W0:Y:S01]  /*01b0*/  S2UR UR5, SR_CgaCtaId ;  /* 0x00000000000579c3 */ /* 0x000e220000008800 */
[----:B------:R-:W-:Y:S01]  /*01c0*/  UMOV UR4, 0x400 ;  /* 0x0000040000047882 */ /* 0x000fe20000000000 */
[----:B------:R-:W-:Y:S01]  /*01d0*/  UMOV UR6, 0x80 ;  /* 0x0000008000067882 */ /* 0x000fe20000000000 */
[----:B------:R-:W-:Y:S01]  /*01e0*/  UMOV UR7, 0x100 ;  /* 0x0000010000077882 */ /* 0x000fe20000000000 */
[----:B------:R-:W-:Y:S01]  /*01f0*/  ELECT P0, URZ, PT ;  /* 0x00000000003f782f */ /* 0x000fe20003800000 */
[----:B0-----:R-:W-:Y:S02]  /*0200*/  ULEA UR8, UR5, UR4, 0x18 ;  /* 0x0000000405087291 */ /* 0x001fe4000f8ec03f */
[----:B------:R-:W-:-:S04]  /*0210*/  UIADD3 UR4, -UR6, 0x100000, URZ ;  /* 0x0010000006047890 */ /* 0x000fc8000fffe13f */
[----:B------:R-:W-:Y:S02]  /*0220*/  USHF.L.U32 UR5, UR4, 0xb, URZ ;  /* 0x0000000b04057899 */ /* 0x000fe4000800063f */
[----:B------:R-:W-:Y:S02]  /*0230*/  USHF.L.U32 UR4, UR4, 0x1, URZ ;  /* 0x0000000104047899 */ /* 0x000fe4000800063f */
[----:B------:R-:W-:-:S04]  /*0240*/  UIADD3 UR6, -UR7, 0x100000, URZ ;  /* 0x0010000007067890 */ /* 0x000fc8000fffe13f */
[----:B------:R-:W-:Y:S02]  /*0250*/  USHF.L.U32 UR7, UR6, 0xb, URZ ;  /* 0x0000000b06077899 */ /* 0x000fe4000800063f */
[----:B------:R-:W-:Y:S01]  /*0260*/  USHF.L.U32 UR6, UR6, 0x1, URZ ;  /* 0x0000000106067899 */ /* 0x000fe2000800063f */
[----:B------:R-:W0:Y:S03]  /*0270*/  FENCE.VIEW.ASYNC.S ;  /* 0x00000000000073c6 */ /* 0x000e260000000000 */
[----:B0-----:R0:W1:Y:S08]  /*0280*/  SYNCS.EXCH.64 URZ, [UR8+0x38830], UR4 ;  /* 0x03883004083f75b2 */ /* 0x0010700008000100 */
[----:B------:R0:W4:Y:S01]  /*0290*/  SYNCS.EXCH.64 URZ, [UR8+0x38840], UR6 ;  /* 0x03884006083f75b2 */ /* 0x0001220008000100 */
[----:B------:R0:W0:Y:S01]  /*02a0*/  SYNCS.EXCH.64 URZ, [UR8+0x38838], UR4 ;  /* 0x03883804083f75b2 */ /* 0x0000220008000100 */
[----:B------:R0:W0:Y:S01]  /*02b0*/  SYNCS.EXCH.64 URZ, [UR8+0x38848], UR6 ;  /* 0x03884806083f75b2 */ /* 0x0000220008000100 */
[----:B------:R-:W-:Y:S01]  /*02c0*/  NOP ;  /* 0x0000000000007918 */ /* 0x000fe20000000000 */
.L_x_0:
[----:B------:R-:W5:Y:S01]  /*02d0*/  SHFL.IDX PT, R3, R0, RZ, 0x1f ;  /* 0x00001fff00037589 */ /* 0x000f6200000e0000 */
[----:B------:R-:W-:Y:S01]  /*02e0*/  NOP ;  /* 0x0000000000007918 */ /* 0x000fe20000000000 */
[----:B-----5:R-:W-:-:S13]  /*02f0*/  ISETP.NE.AND P0, PT, R3, RZ, PT ;  /* 0x000000ff0300720c */ /* 0x020fda0003f05270 */
[----:B------:R-:W-:Y:S05]  /*0300*/  @P0 BRA `(.L_x_1) ;  /* 0x0000000000480947 */ /* 0x000fea0003800000 */
[----:B0-----:R-:W0:Y:S01]  /*0310*/  S2UR UR5, SR_CgaCtaId ;  /* 0x00000000000579c3 */ /* 0x001e220000008800 */
        /* <DEDUP_REMOVED lines=12> */
[----:B0-----:R0:W0:Y:S08]  /*03e0*/  SYNCS.EXCH.64 URZ, [UR8+0x38850], UR4 ;  /* 0x03885004083f75b2 */ /* 0x0010300008000100 */
[----:B------:R0:W0:Y:S01]  /*03f0*/  SYNCS.EXCH.64 URZ, [UR8+0x38860], UR6 ;  /* 0x03886006083f75b2 */ /* 0x0000220008000100 */
[----:B------:R0:W0:Y:S01]  /*0400*/  SYNCS.EXCH.64 URZ, [UR8+0x38858], UR4 ;  /* 0x03885804083f75b2 */ /* 0x0000220008000100 */
[----:B------:R0:W0:Y:S01]  /*0410*/  SYNCS.EXCH.64 URZ, [UR8+0x38868], UR6 ;  /* 0x03886806083f75b2 */ /* 0x0000220008000100 */
[----:B------:R-:W-:Y:S01]  /*0420*/  NOP ;  /* 0x0000000000007918 */ /* 0x000fe20000000000 */
.L_x_1:
[----:B------:R-:W5:Y:S01]  /*0430*/  SHFL.IDX PT, R3, R0, RZ, 0x1f ;  /* 0x00001fff00037589 */ /* 0x000f6200000e0000 */
[----:B------:R-:W-:Y:S01]  /*0440*/  NOP ;  /* 0x0000000000007918 */ /* 0x000fe20000000000 */
[----:B-----5:R-:W-:-:S13]  /*0450*/  ISETP.NE.AND P0, PT, R3, RZ, PT ;  /* 0x000000ff0300720c */ /* 0x020fda0003f05270 */
[----:B------:R-:W-:Y:S05]  /*0460*/  @P0 BRA `(.L_x_2) ;  /* 0x0000000000380947 */ /* 0x000fea0003800000 */
[----:B0-----:R-:W0:Y:S01]  /*0470*/  S2UR UR5, SR_CgaCtaId ;  /* 0x00000000000579c3 */ /* 0x001e220000008800 */
[----:B------:R-:W-:Y:S01]  /*0480*/  UMOV UR4, 0x400 ;  /* 0x0000040000047882 */ /* 0x000fe20000000000 */
[----:B------:R-:W-:Y:S01]  /*0490*/  UMOV UR7, 0x80 ;  /* 0x0000008000077882 */ /* 0x000fe20000000000 */
[----:B------:R-:W-:Y:S01]  /*04a0*/  ELECT P0, URZ, PT ;  /* 0x00000000003f782f */ /* 0x000fe20003800000 */
[----:B0-----:R-:W-:Y:S02]  /*04b0*/  ULEA UR6, UR5, UR4, 0x18 ;  /* 0x0000000405067291 */ /* 0x001fe4000f8ec03f */
[----:B------:R-:W-:-:S04]  /*04c0*/  UIADD3 UR4, -UR7, 0x100000, URZ ;  /* 0x0010000007047890 */ /* 0x000fc8000fffe13f */
[----:B------:R-:W-:Y:S02]  /*04d0*/  USHF.L.U32 UR5, UR4, 0xb, URZ ;  /* 0x0000000b04057899 */ /* 0x000fe4000800063f */
[----:B------:R-:W-:Y:S01]  /*04e0*/  USHF.L.U32 UR4, UR4, 0x1, URZ ;  /* 0x0000000104047899 */ /* 0x000fe2000800063f */
[----:B------:R-:W0:Y:S11]  /*04f0*/  FENCE.VIEW.ASYNC.S ;  /* 0x00000000000073c6 */ /* 0x000e360000000000 */
[----:B0-----:R0:W0:Y:S01]  /*0500*/  SYNCS.EXCH.64 URZ, [UR6+0x38870], UR4 ;  /* 0x03887004063f75b2 */ /* 0x0010220008000100 */
[----:B------:R0:W0:Y:S01]  /*0510*/  SYNCS.EXCH.64 URZ, [UR6+0x38880], UR4 ;  /* 0x03888004063f75b2 */ /* 0x0000220008000100 */
[----:B------:R0:W0:Y:S01]  /*0520*/  SYNCS.EXCH.64 URZ, [UR6+0x38878], UR4 ;  /* 0x03887804063f75b2 */ /* 0x0000220008000100 */
[----:B------:R0:W0:Y:S01]  /*0530*/  SYNCS.EXCH.64 URZ, [UR6+0x38888], UR4 ;  /* 0x03888804063f75b2 */ /* 0x0000220008000100 */
[----:B------:R-:W-:Y:S01]  /*0540*/  NOP ;  /* 0x0000000000007918 */ /* 0x000fe20000000000 */
.L_x_2:
        /* <DEDUP_REMOVED lines=22> */
.L_x_3:
[----:B------:R-:W5:Y:S01]  /*06b0*/  SHFL.IDX PT, R3, R0, RZ, 0x1f ;  /* 0x00001fff00037589 */ /* 0x000f6200000e0000 */
[----:B------:R-:W-:Y:S01]  /*06c0*/  R2UR UR9, R2 ;  /* 0x00000000020972ca */ /* 0x000fe200000e0000 */
        /* <DEDUP_REMOVED lines=21> */
.L_x_4:
[----:B------:R-:W-:Y:S01]  /*0820*/  UISETP.NE.AND UP0, UPT, UR9, URZ, UPT ;  /* 0x0000003f0900728c */ /* 0x000fe2000bf05270 */
[----:B------:R-:W-:Y:S01]  /*0830*/  NOP ;  /* 0x0000000000007918 */ /* 0x000fe20000000000 */
[----:B0-----:R-:W-:Y:S01]  /*0840*/  UMOV UR4, 0x1 ;  /* 0x0000000100047882 */ /* 0x001fe20000000000 */
[----:B------:R-:W-:Y:S01]  /*0850*/  BSSY B6, `(.L_x_5) ;  /* 0x0001031000067945 */ /* 0x000fe20003800000 */
[----:B------:R-:W-:Y:S01]  /*0860*/  USEL UR4, UR4, 0x2, !UP0 ;  /* 0x0000000204047887 */ /* 0x000fe2000c000000 */
[----:B-1234-:R-:W-:Y:S01]  /*0870*/  BAR.SYNC.DEFER_BLOCKING 0x0 ;  /* 0x0000000000007b1d */ /* 0x01efe20000010000 */
[----:B------:R-:W-:-:S04]  /*0880*/  PLOP3.LUT P0, PT, PT, PT, UP0, 0x80, 0x0 ;  /* 0x000000000000781c */ /* 0x000fc80003f0f008 */
[----:B------:R-:W-:-:S05]  /*0890*/  IMAD.U32 R2, RZ, RZ, UR4 ;  /* 0x00000004ff027e24 */ /* 0x000fca000f8e00ff */
[----:B------:R0:W-:Y:S04]  /*08a0*/  STL [R1+0x4], R2 ;  /* 0x0000040201007387 */ /* 0x0001e80000100800 */
[----:B------:R-:W-:Y:S05]  /*08b0*/  @!P0 BRA `(.L_x_6) ;  /* 0x000000c400148947 */ /* 0x000fea0003800000 */
.L_x_7:
[----:B------:R-:W-:-:S08]  /*08c0*/  NOP ;  /* 0x0000000000007918 */ /* 0x000fd00000000000 */
[----:B------:R-:W1:Y:S02]  /*08d0*/  USETMAXREG.TRY_ALLOC.CTAPOOL UP0, 0xe8 ;  /* 0x000000e8000079c8 */ /* 0x000e640008000600 */
[----:B-1----:R-:W-:-:S13]  /*08e0*/  PLOP3.LUT P0, PT, PT, PT, UP0, 0x80, 0x0 ;  /* 0x000000000000781c */ /* 0x002fda0003f0f008 */
[----:B------:R-:W-:Y:S05]  /*08f0*/  @!P0 BRA `(.L_x_7) ;  /* 0xfffffffc00f08947 */ /* 0x000fea000383ffff */
[----:B------:R-:W1:Y:S01]  /*0900*/  S2UR UR6, SR_CTAID.Y ;  /* 0x00000000000679c3 */ /* 0x000e620000002600 */
[----:B------:R-:W-:Y:S02]  /*0910*/  ULDC UR7, c[0x0][0xc50] ;  /* 0x0003140000077ab9 */ /* 0x000fe40000000800 */
[----:B------:R-:W-:-:S05]  /*0920*/  UISETP.NE.AND UP0, UPT, UR7, 0x1, UPT ;  /* 0x000000010700788c */ /* 0x000fca000bf05270 */
[----:B------:R-:W2:Y:S06]  /*0930*/  S2UR UR8, SR_CTAID.Z ;  /* 0x00000000000879c3 */ /* 0x000eac0000002700 */
[----:B------:R-:W-:Y:S01]  /*0940*/  @UP0 ULDC UR4, c[0x0][0xc54] ;  /* 0x0003150000040ab9 */ /* 0x000fe20000000800 */
[----:B------:R-:W-:Y:S01]  /*0950*/  @UP0 ULDC UR9, c[0x0][0xc58] ;  /* 0x0003160000090ab9 */ /* 0x000fe20000000800 */
[----:B-1----:R-:W-:Y:S02]  /*0960*/  UIMAD.WIDE.U32 UR4, UR6, UR4, URZ ;  /* 0x00000004060472a5 */ /* 0x002fe4000f8e003f */
[----:B------:R-:W-:-:S02]  /*0970*/  UMOV UR10, UR6 ;  /* 0x00000006000a7c82 */ /* 0x000fc40008000000 */
[----:B------:R-:W-:Y:S01]  /*0980*/  @UP0 USHF.R.U32.HI UR10, URZ, UR9, UR5 ;  /* 0x000000093f0a0299 */ /* 0x000fe20008011605 */
[----:B------:R-:W-:Y:S06]  /*0990*/  BAR.ARV 0x8, 0x180 ;  /* 0x0206000000007b1d */ /* 0x000fec0000002000 */
[----:B--2---:R-:W-:Y:S01]  /*09a0*/  ISETP.LE.AND P0, PT, RZ, UR8, PT ;  /* 0x00000008ff007c0c */ /* 0x004fe2000bf03270 */
[----:B------:R-:W-:Y:S02]  /*09b0*/  UIADD3 UR4, -UR10, URZ, URZ ;  /* 0x0000003f0a047290 */ /* 0x000fe4000fffe13f */
[----:B------:R-:W-:-:S02]  /*09c0*/  IMAD.U32 R18, RZ, RZ, UR10 ;  /* 0x0000000aff127e24 */ /* 0x000fc4000f8e00ff */
[----:B------:R-:W-:-:S08]  /*09d0*/  UIMAD UR7, UR7, UR4, UR6 ;  /* 0x00000004070772a4 */ /* 0x000fd0000f8e0206 */
[----:B------:R-:W-:Y:S05]  /*09e0*/  @!P0 BRA `(.L_x_8) ;  /* 0x00000100005c8947 */ /* 0x000fea0003800000 */
[----:B------:R-:W-:Y:S01]  /*09f0*/  ULDC.64 UR4, c[0x0][0x418] ;  /* 0x0001060000047ab9 */ /* 0x000fe20000000a00 */
[----:B------:R-:W-:Y:S02]  /*0a00*/  ULOP3.LUT UR9, UR7, 0xffff, URZ, 0xc0, !UPT ;  /* 0x0000ffff07097892 */ /* 0x000fe4000f8ec03f */
[----:B------:R-:W-:-:S03]  /*0a10*/  UISETP.NE.U32.AND UP0, UPT, UR4, URZ, UPT ;  /* 0x0000003f0400728c */ /* 0x000fc6000bf05070 */
[----:B------:R-:W-:Y:S01]  /*0a20*/  ULDC UR4, c[0x0][0x424] ;  /* 0x0001090000047ab9 */ /* 0x000fe20000000800 */
[----:B------:R-:W-:-:S03]  /*0a30*/  UISETP.NE.AND.EX UP0, UPT, UR5, URZ, UPT, UP0 ;  /* 0x0000003f0500728c */ /* 0x000fc6000bf05300 */
[----:B------:R-:W-:Y:S01]  /*0a40*/  ULDC UR5, c[0x0][0x2f0] ;  /* 0x0000bc0000057ab9 */ /* 0x000fe20000000800 */
[----:B------:R-:W-:-:S04]  /*0a50*/  USEL UR4, UR4, 0x1, UP0 ;  /* 0x0000000104047887 */ /* 0x000fc80008000000 */
[----:B------:R-:W-:-:S04]  /*0a60*/  UIMAD UR6, UR4, UR5, URZ ;  /* 0x00000005040672a4 */ /* 0x000fc8000f8e023f */
[----:B------:R-:W-:Y:S02]  /*0a70*/  UISETP.GE.AND UP0, UPT, UR6, 0x1, UPT ;  /* 0x000000010600788c */ /* 0x000fe4000bf06270 */
[----:B------:R-:W-:Y:S02]  /*0a80*/  UIADD3 UR4, UR6, 0x4f, URZ ;  /* 0x0000004f06047890 */ /* 0x000fe4000fffe03f */
[----:B------:R-:W-:Y:S02]  /*0a90*/  MOV R23, UR6 ;  /* 0x0000000600177c02 */ /* 0x000fe40008000f00 */
[----:B------:R-:W-:Y:S01]  /*0aa0*/  PLOP3.LUT P0, PT, PT, PT, UP0, 0x80, 0x0 ;  /* 0x000000000000781c */ /* 0x000fe20003f0f008 */
[----:B------:R-:W-:-:S04]  /*0ab0*/  UIMAD.WIDE UR4, UR4, 0x66666667, URZ ;  /* 0x66666667040478a5 */ /* 0x000fc8000f8e023f */
[----:B------:R-:W-:-:S03]  /*0ac0*/  USHF.R.U32.HI UR6, URZ, 0x1f, UR5 ;  /* 0x0000001f3f067899 */ /* 0x000fc60008011605 */
[----:B------:R-:W-:Y:S01]  /*0ad0*/  UMOV UR4, URZ ;  /* 0x0000003f00047c82 */ /* 0x000fe20008000000 */
[----:B------:R-:W-:-:S04]  /*0ae0*/  ULEA.HI.SX32 UR6, UR5, UR6, 0x1b ;  /* 0x0000000605067291 */ /* 0x000fc8000f8fda3f */
[----:B------:R-:W-:Y:S08]  /*0af0*/  @!P0 BRA `(.L_x_9) ;  /* 0x0000000000908947 */ /* 0x000ff00003800000 */
[----:B------:R-:W-:Y:S01]  /*0b00*/  USHF.R.U32.HI UR7, URZ, 0x10, UR7 ;  /* 0x000000103f077899 */ /* 0x000fe20008011607 */
[----:B------:R-:W-:-:S03]  /*0b10*/  UMOV UR4, URZ ;  /* 0x0000003f00047c82 */ /* 0x000fc60008000000 */
[----:B------:R-:W-:-:S11]  /*0b20*/  UISETP.NE.AND UP0, UPT, UR7, URZ, UPT ;  /* 0x0000003f0700728c */ /* 0x000fd6000bf05270 */
[----:B------:R-:W-:Y:S02]  /*0b30*/  @!UP0 ULDC UR7, c[0x0][0x9f0] ;  /* 0x00027c0000078ab9 */ /* 0x000fe40000000800 */
[----:B------:R-:W-:Y:S01]  /*0b40*/  IMAD.U32 R3, RZ, RZ, UR7 ;  /* 0x00000007ff037e24 */ /* 0x000fe2000f8e00ff */
[----:B------:R-:W-:-:S04]  /*0b50*/  UIADD3 UR8, UR6, -0x1, UR7 ;  /* 0xffffffff06087890 */ /* 0x000fc8000fffe007 */
[-C--:B------:R-:W-:Y:S02]  /*0b60*/  IABS R0, R3.reuse ;  /* 0x0000000300007213 */ /* 0x080fe40000000000 */
[----:B------:R-:W-:Y:S01]  /*0b70*/  IMAD.U32 R4, RZ, RZ, UR8 ;  /* 0x00000008ff047e24 */ /* 0x000fe2000f8e00ff */
[----:B------:R-:W-:Y:S01]  /*0b80*/  IABS R5, R3 ;  /* 0x0000000300057213 */ /* 0x000fe20000000000 */
[----:B------:R-:W-:Y:S01]  /*0b90*/  ULOP3.LUT UR8, UR8, UR7, URZ, 0x3c, !UPT ;  /* 0x0000000708087292 */ /* 0x000fe2000f8e3c3f */
[----:B------:R-:W-:Y:S02]  /*0ba0*/  R2UR UR12, R0 ;  /* 0x00000000000c72ca */ /* 0x000fe400000e0000 */
[----:B------:R-:W-:-:S04]  /*0bb0*/  IABS R4, R4 ;  /* 0x0000000400047213 */ /* 0x000fc80000000000 */
[----:B------:R-:W-:-:S04]  /*0bc0*/  MOV R3, R4 ;  /* 0x0000000400037202 */ /* 0x000fc80000000f00 */
[----:B------:R-:W-:-:S03]  /*0bd0*/  R2UR UR11, R3 ;  /* 0x00000000030b72ca */ /* 0x000fc600000e0000 */
[----:B------:R-:W1:Y:S08]  /*0be0*/  I2F.RP R0, UR12 ;  /* 0x0000000c00007d06 */ /* 0x000e700008209400 */
[----:B-1----:R-:W0:Y:S02]  /*0bf0*/  MUFU.RCP R0, R0 ;  /* 0x0000000000007308 */ /* 0x002e240000001000 */
[----:B0-----:R-:W-:-:S02]  /*0c00*/  VIADD R2, R0, 0xffffffe ;  /* 0x0ffffffe00027836 */ /* 0x001fc40000000000 */
[----:B------:R-:W-:-:S04]  /*0c10*/  IMAD.MOV R0, RZ, RZ, -R5 ;  /* 0x000000ffff007224 */ /* 0x000fc800078e0a05 */
[----:B------:R-:W0:Y:S02]  /*0c20*/  F2I.FTZ.U32.TRUNC.NTZ R2, R2 ;  /* 0x0000000200027305 */ /* 0x000e24000021f000 */
[----:B0-----:R-:W-:-:S13]  /*0c30*/  R2UR UR5, R2 ;  /* 0x00000000020572ca */ /* 0x001fda00000e0000 */
[----:B------:R-:W-:-:S04]  /*0c40*/  UIADD3 UR10, URZ, -UR5, URZ ;  /* 0x800000053f0a7290 */ /* 0x000fc8000fffe03f */
[----:B------:R-:W-:-:S04]  /*0c50*/  UIMAD UR10, UR10, UR12, URZ ;  /* 0x0000000c0a0a72a4 */ /* 0x000fc8000f8e023f */
[----:B------:R-:W-:-:S03]  /*0c60*/  UIMAD.WIDE.U32 UR4, UR5, UR10, UR4 ;  /* 0x0000000a050472a5 */ /* 0x000fc6000f8e0004 */
[----:B------:R-:W-:Y:S01]  /*0c70*/  R2UR UR10, R0 ;  /* 0x00000000000a72ca */ /* 0x000fe200000e0000 */
[----:B------:R-:W-:-:S12]  /*0c80*/  UIMAD.WIDE.U32 UR4, UR5, UR11, URZ ;  /* 0x0000000b050472a5 */ /* 0x000fd8000f8e003f */
[----:B------:R-:W-:-:S04]  /*0c90*/  UIMAD UR4, UR5, UR10, UR11 ;  /* 0x0000000a050472a4 */ /* 0x000fc8000f8e020b */
[----:B------:R-:W-:-:S11]  /*0ca0*/  UISETP.GT.U32.AND UP0, UPT, UR12, UR4, UPT ;  /* 0x000000040c00728c */ /* 0x000fd6000bf04070 */
[----:B------:R-:W-:Y:S02]  /*0cb0*/  @!UP0 UIADD3 UR4, UR4, -UR12, URZ ;  /* 0x8000000c04048290 */ /* 0x000fe4000fffe03f */
[----:B------:R-:W-:Y:S02]  /*0cc0*/  @!UP0 UIADD3 UR5, UR5, 0x1, URZ ;  /* 0x0000000105058890 */ /* 0x000fe4000fffe03f */
[----:B------:R-:W-:Y:S02]  /*0cd0*/  UISETP.GE.U32.AND UP1, UPT, UR4, UR12, UPT ;  /* 0x0000000c0400728c */ /* 0x000fe4000bf26070 */
[----:B------:R-:W-:-:S09]  /*0ce0*/  UISETP.GE.AND UP0, UPT, UR8, URZ, UPT ;  /* 0x0000003f0800728c */ /* 0x000fd2000bf06270 */
[----:B------:R-:W-:Y:S02]  /*0cf0*/  @UP1 UIADD3 UR5, UR5, 0x1, URZ ;  /* 0x0000000105051890 */ /* 0x000fe4000fffe03f */
[----:B------:R-:W-:-:S05]  /*0d00*/  UISETP.NE.AND UP1, UPT, UR7, URZ, UPT ;  /* 0x0000003f0700728c */ /* 0x000fca000bf25270 */
[----:B------:R-:W-:Y:S02]  /*0d10*/  UMOV UR4, UR5 ;  /* 0x0000000500047c82 */ /* 0x000fe40008000000 */
[----:B------:R-:W-:-:S04]  /*0d20*/  @!UP0 UIADD3 UR4, -UR4, URZ, URZ ;  /* 0x0000003f04048290 */ /* 0x000fc8000fffe13f */
[----:B------:R-:W-:-:S12]  /*0d30*/  @!UP1 ULOP3.LUT UR4, URZ, UR7, URZ, 0x33, !UPT ;  /* 0x000000073f049292 */ /* 0x000fd8000f8e333f */
.L_x_9:
[----:B------:R-:W-:Y:S01]  /*0d40*/  UIMAD UR5, UR9, UR4, URZ ;  /* 0x00000004090572a4 */ /* 0x000fe2000f8e023f */
[----:B------:R-:W-:Y:S01]  /*0d50*/  IMAD.U32 R0, RZ, RZ, UR6 ;  /* 0x00000006ff007e24 */ /* 0x000fe2000f8e00ff */
[----:B------:R-:W-:Y:S01]  /*0d60*/  PLOP3.LUT P0, PT, PT, PT, PT, 0x80, 0x0 ;  /* 0x000000000000781c */ /* 0x000fe20003f0f070 */
[----:B------:R-:W-:Y:S01]  /*0d70*/  IMAD.U32 R3, RZ, RZ, UR4 ;  /* 0x00000004ff037e24 */ /* 0x000fe2000f8e00ff */
[----:B------:R-:W-:Y:S01]  /*0d80*/  CS2R R150, SRZ ;  /* 0x0000000000967805 */ /* 0x000fe2000001ff00 */
[----:B------:R-:W-:Y:S01]  /*0d90*/  VIADD R19, R25, 0xffffff80 ;  /* 0xffffff8019137836 */ /* 0x000fe20000000000 */
[----:B------:R-:W-:Y:S01]  /*0da0*/  MOV R17, UR5 ;  /* 0x0000000500117c02 */ /* 0x000fe20008000f00 */
[----:B0-----:R-:W-:Y:S01]  /*0db0*/  IMAD.MOV.U32 R2, RZ, RZ, RZ ;  /* 0x000000ffff027224 */ /* 0x001fe200078e00ff */
[----:B------:R-:W-:Y:S02]  /*0dc0*/  VIADDMNMX R0, R3, UR5, R0, PT ;  /* 0x0000000503007c46 */ /* 0x000fe4000b800100 */
[----:B------:R-:W-:-:S02]  /*0dd0*/  CS2R R148, SRZ ;  /* 0x0000000000947805 */ /* 0x000fc4000001ff00 */
[----:B------:R-:W-:Y:S02]  /*0de0*/  CS2R R146, SRZ ;  /* 0x0000000000927805 */ /* 0x000fe4000001ff00 */
[----:B------:R-:W-:Y:S02]  /*0df0*/  CS2R R144, SRZ ;  /* 0x0000000000907805 */ /* 0x000fe4000001ff00 */
[----:B------:R-:W-:Y:S01]  /*0e00*/  R2UR UR60, R0 ;  /* 0x00000000003c72ca */ /* 0x000fe200000e0000 */
[----:B------:R-:W-:Y:S01]  /*0e10*/  IMAD.MOV.U32 R0, RZ, RZ, RZ ;  /* 0x000000ffff007224 */ /* 0x000fe200078e00ff */
[----:B------:R-:W-:Y:S02]  /*0e20*/  CS2R R142, SRZ ;  /* 0x00000000008e7805 */ /* 0x000fe4000001ff00 */
[----:B------:R-:W-:Y:S02]  /*0e30*/  CS2R R140, SRZ ;  /* 0x00000000008c7805 */ /* 0x000fe4000001ff00 */
[----:B------:R-:W-:-:S02]  /*0e40*/  CS2R R138, SRZ ;  /* 0x00000000008a7805 */ /* 0x000fc4000001ff00 */
[----:B------:R-:W-:Y:S02]  /*0e50*/  CS2R R136, SRZ ;  /* 0x0000000000887805 */ /* 0x000fe4000001ff00 */
[----:B------:R-:W-:Y:S02]  /*0e60*/  CS2R R134, SRZ ;  /* 0x0000000000867805 */ /* 0x000fe4000001ff00 */
[----:B------:R-:W-:Y:S02]  /*0e70*/  CS2R R132, SRZ ;  /* 0x0000000000847805 */ /* 0x000fe4000001ff00 */
[----:B------:R-:W-:Y:S02]  /*0e80*/  CS2R R130, SRZ ;  /* 0x0000000000827805 */ /* 0x000fe4000001ff00 */
[----:B------:R-:W-:Y:S02]  /*0e90*/  CS2R R128, SRZ ;  /* 0x0000000000807805 */ /* 0x000fe4000001ff00 */
[----:B------:R-:W-:-:S02]  /*0ea0*/  CS2R R126, SRZ ;  /* 0x00000000007e7805 */ /* 0x000fc4000001ff00 */
[----:B------:R-:W-:Y:S02]  /*0eb0*/  CS2R R124, SRZ ;  /* 0x00000000007c7805 */ /* 0x000fe4000001ff00 */
[----:B------:R-:W-:Y:S01]  /*0ec0*/  CS2R R122, SRZ ;  /* 0x00000000007a7805 */ /* 0x000fe2000001ff00 */
[----:B------:R-:W-:Y:S01]  /*0ed0*/  UISETP.GT.AND UP0, UPT, UR60, UR5, UPT ;  /* 0x000000053c00728c */ /* 0x000fe2000bf04270 */
[----:B------:R-:W-:Y:S02]  /*0ee0*/  CS2R R120, SRZ ;  /* 0x0000000000787805 */ /* 0x000fe4000001ff00 */
[----:B------:R-:W-:Y:S02]  /*0ef0*/  CS2R R118, SRZ ;  /* 0x0000000000767805 */ /* 0x000fe4000001ff00 */
[----:B------:R-:W-:Y:S02]  /*0f00*/  CS2R R116, SRZ ;  /* 0x0000000000747805 */ /* 0x000fe4000001ff00 */
[----:B------:R-:W-:-:S02]  /*0f10*/  CS2R R114, SRZ ;  /* 0x0000000000727805 */ /* 0x000fc4000001ff00 */
[----:B------:R-:W-:Y:S02]  /*0f20*/  CS2R R112, SRZ ;  /* 0x0000000000707805 */ /* 0x000fe4000001ff00 */
[----:B------:R-:W-:Y:S02]  /*0f30*/  PLOP3.LUT P1, PT, PT, PT, UP0, 0x80, 0x0 ;  /* 0x000000000000781c */ /* 0x000fe40003f2f008 */
[----:B------:R-:W-:Y:S02]  /*0f40*/  CS2R R110, SRZ ;  /* 0x00000000006e7805 */ /* 0x000fe4000001ff00 */
        /* <DEDUP_REMOVED lines=42> */
[----:B------:R-:W-:Y:S01]  /*11f0*/  CS2R R24, SRZ ;  /* 0x0000000000187805 */ /* 0x000fe2000001ff00 */
[----:B------:R-:W-:Y:S06]  /*1200*/  @!P1 BRA `(.L_x_10) ;  /* 0x0000009400649947 */ /* 0x000fec0003800000 */
[----:B------:R-:W-:Y:S01]  /*1210*/  SHF.R.S32.HI R0, RZ, 0x1f, R19 ;  /* 0x0000001fff007819 */ /* 0x000fe20000011413 */
[----:B------:R-:W0:Y:S01]  /*1220*/  S2UR UR7, SR_CgaCtaId ;  /* 0x00000000000779c3 */ /* 0x000e220000008800 */
[----:B------:R-:W-:Y:S02]  /*1230*/  UMOV UR6, 0x400 ;  /* 0x0000040000067882 */ /* 0x000fe40000000000 */
[----:B------:R-:W-:-:S04]  /*1240*/  LEA.HI R22, R0, R19, RZ, 0x7 ;  /* 0x0000001300167211 */ /* 0x000fc800078f38ff */
[----:B------:R-:W-:-:S06]  /*1250*/  SHF.R.S32.HI R0, RZ, 0x7, R22 ;  /* 0x00000007ff007819 */ /* 0x000fcc0000011416 */
[----:B------:R-:W1:Y:S01]  /*1260*/  SHFL.IDX PT, R0, R0, RZ, 0x1f ;  /* 0x00001fff00007589 */ /* 0x000e6200000e0000 */
[----:B0-----:R-:W-:-:S04]  /*1270*/  ULEA UR8, UR7, UR6, 0x18 ;  /* 0x0000000607087291 */ /* 0x001fc8000f8ec03f */
[----:B------:R-:W-:Y:S02]  /*1280*/  UIADD3 UR6, UR8, 0x14400, URZ ;  /* 0x0001440008067890 */ /* 0x000fe4000fffe03f */
[----:B------:R-:W-:Y:S02]  /*1290*/  MOV R16, UR8 ;  /* 0x0000000800107c02 */ /* 0x000fe40008000f00 */
[----:B------:R-:W-:Y:S01]  /*12a0*/  ULOP3.LUT UP0, URZ, UR6, 0x9f, URZ, 0xc0, !UPT ;  /* 0x0000009f063f7892 */ /* 0x000fe2000f80c03f */
[----:B-1----:R-:W-:-:S05]  /*12b0*/  R2UR UR4, R0 ;  /* 0x00000000000472ca */ /* 0x002fca00000e0000 */
[----:B------:R-:W-:-:S08]  /*12c0*/  PLOP3.LUT P0, PT, PT, PT, UP0, 0x80, 0x0 ;  /* 0x000000000000781c */ /* 0x000fd00003f0f008 */
[----:B------:R-:W-:-:S04]  /*12d0*/  ULEA.HI UR5, UR4, UR4, URZ, 0x1 ;  /* 0x0000000404057291 */ /* 0x000fc8000f8f083f */
[----:B------:R-:W-:-:S04]  /*12e0*/  ULOP3.LUT UR5, UR5, 0x1e, URZ, 0xc0, !UPT ;  /* 0x0000001e05057892 */ /* 0x000fc8000f8ec03f */
[----:B------:R-:W-:-:S04]  /*12f0*/  UIADD3 UR5, UR4, -UR5, URZ ;  /* 0x8000000504057290 */ /* 0x000fc8000fffe03f */
[----:B------:R-:W-:-:S04]  /*1300*/  ULEA UR5, UR5, UR6, 0xd ;  /* 0x0000000605057291 */ /* 0x000fc8000f8e683f */
[----:B------:R-:W-:-:S04]  /*1310*/  USHF.R.U32.HI UR5, URZ, 0x4, UR5 ;  /* 0x000000043f057899 */ /* 0x000fc80008011605 */
[----:B------:R-:W-:Y:S01]  /*1320*/  ULOP3.LUT UR36, UR5, 0x3fff, URZ, 0xc0, !UPT ;  /* 0x00003fff05247892 */ /* 0x000fe2000f8ec03f */
[----:B------:R-:W-:Y:S11]  /*1330*/  @!P0 BRA `(.L_x_11) ;  /* 0x0000000000408947 */ /* 0x000ff60003800000 */
[----:B------:R-:W-:Y:S01]  /*1340*/  MOV R0, 0x0 ;  /* 0x0000000000007802 */ /* 0x000fe20000000f00 */
[----:B------:R-:W-:Y:S01]  /*1350*/  ULDC.64 UR4, c[0x4][0x138] ;  /* 0x01004e0000047ab9 */ /* 0x000fe20000000a00 */
[----:B------:R-:W-:Y:S01]  /*1360*/  ULDC.64 UR6, c[0x4][0xb8] ;  /* 0x01002e0000067ab9 */ /* 0x000fe20000000a00 */
[----:B------:R-:W-:Y:S01]  /*1370*/  IMAD.U32 R4, RZ, RZ, UR4 ;  /* 0x00000004ff047e24 */ /* 0x000fe2000f8e00ff */
[----:B------:R0:W1:Y:S01]  /*1380*/  LDC.64 R2, c[0x4][R0] ;  /* 0x0100000000027b82 */ /* 0x0000620000000a00 */
[----:B------:R-:W-:Y:S01]  /*1390*/  IMAD.U32 R5, RZ, RZ, UR5 ;  /* 0x00000005ff057e24 */ /* 0x000fe2000f8e00ff */
[----:B------:R-:W-:Y:S01]  /*13a0*/  ULDC.64 UR4, c[0x4][0x140] ;  /* 0x0100500000047ab9 */ /* 0x000fe20000000a00 */
[----:B------:R-:W-:Y:S01]  /*13b0*/  IMAD.U32 R10, RZ, RZ, UR6 ;  /* 0x00000006ff0a7e24 */ /* 0x000fe2000f8e00ff */
[----:B------:R-:W-:Y:S01]  /*13c0*/  MOV R7, UR5 ;  /* 0x0000000500077c02 */ /* 0x000fe20008000f00 */
[----:B------:R-:W-:Y:S01]  /*13d0*/  IMAD.U32 R6, RZ, RZ, UR4 ;  /* 0x00000004ff067e24 */ /* 0x000fe2000f8e00ff */
[----:B------:R-:W-:Y:S01]  /*13e0*/  MOV R12, 0x1 ;  /* 0x00000001000c7802 */ /* 0x000fe20000000f00 */
[----:B------:R-:W-:-:S02]  /*13f0*/  IMAD.U32 R11, RZ, RZ, UR7 ;  /* 0x00000007ff0b7e24 */ /* 0x000fc4000f8e00ff */
[----:B------:R-:W-:Y:S02]  /*1400*/  IMAD.MOV.U32 R8, RZ, RZ, 0x70 ;  /* 0x00000070ff087424 */ /* 0x000fe400078e00ff */
[----:B0-----:R-:W-:-:S07]  /*1410*/  IMAD.MOV.U32 R13, RZ, RZ, RZ ;  /* 0x000000ffff0d7224 */ /* 0x001fce00078e00ff */
[----:B------:R-:W-:-:S07]  /*1420*/  LEPC R20, `(.L_x_11) ;  /* 0x000000001014794e */ /* 0x000fce0000000000 */
[----:B-1----:R-:W-:Y:S05]  /*1430*/  CALL.ABS.NOINC R2 ;  /* 0x0000000002007343 */ /* 0x002fea0003c00000 */
.L_x_11:
[----:B------:R-:W-:Y:S02]  /*1440*/  R2UR UR4, R16 ;  /* 0x00000000100472ca */ /* 0x000fe400000e0000 */
[----:B------:R-:W-:-:S11]  /*1450*/  SHF.L.U32 R0, RZ, 0x1f, RZ ;  /* 0x0000001fff007819 */ /* 0x000fd600000006ff */
[----:B------:R-:W0:Y:S02]  /*1460*/  SYNCS.PHASECHK.TRANS64.TRYWAIT P0, [UR4+0x38800], R0 ;  /* 0x03880000ff0075a7 */ /* 0x000e240008000144 */
[----:B0-----:R-:W-:Y:S05]  /*1470*/  @!P0 BRA `(.L_x_12) ;  /* 0x000000f400c08947 */ /* 0x001fea0003800000 */
.L_x_87:
[----:B------:R-:W2:Y:S02]  /*1480*/  LDL R2, [R1+0x4] ;  /* 0x0000040001027983 */ /* 0x000ea40000100800 */
[----:B--2---:R-:W-:-:S13]  /*1490*/  R2UR UR4, R2 ;  /* 0x00000000020472ca */ /* 0x004fda00000e0000 */
[----:B------:R-:W-:-:S06]  /*14a0*/  ULOP3.LUT UR4, UR4, 0x1, URZ, 0xfc, !UPT ;  /* 0x0000000104047892 */ /* 0x000fcc000f8efc3f */
[----:B------:R-:W-:-:S05]  /*14b0*/  IMAD.U32 R2, RZ, RZ, UR4 ;  /* 0x00000004ff027e24 */ /* 0x000fca000f8e00ff */
[----:B------:R-:W-:-:S13]  /*14c0*/  ISETP.NE.AND P0, PT, R2, 0x3, PT ;  /* 0x000000030200780c */ /* 0x000fda0003f05270 */
[----:B------:R-:W-:Y:S05]  /*14d0*/  @!P0 BRA `(.L_x_13) ;  /* 0x0000000000048947 */ /* 0x000fea0003800000 */
[----:B------:R-:W-:Y:S01]  /*14e0*/  BPT.TRAP 0x1 ;  /* 0x000000040000795c */ /* 0x000fe20000300000 */
.L_x_13:
[----:B------:R-:W-:-:S13]  /*14f0*/  R2UR UR4, R16 ;  /* 0x00000000100472ca */ /* 0x000fda00000e0000 */
[----:B------:R1:W2:Y:S01]  /*1500*/  SYNCS.PHASECHK.TRANS64.TRYWAIT P1, [UR4+0x38830], R0 ;  /* 0x03883000ff0075a7 */ /* 0x0002a20008020144 */
[----:B------:R-:W-:Y:S05]  /*1510*/  @!P0 BRA `(.L_x_14) ;  /* 0x0000000000048947 */ /* 0x000fea0003800000 */
[----:B------:R-:W-:Y:S01]  /*1520*/  BPT.TRAP 0x1 ;  /* 0x000000040000795c */ /* 0x000fe20000300000 */
.L_x_14:
[----:B------:R-:W-:Y:S01]  /*1530*/  IMAD.U32 R4, RZ, RZ, UR36 ;  /* 0x00000024ff047e24 */ /* 0x000fe2000f8e00ff */
[----:B------:R-:W-:Y:S01]  /*1540*/  MOV R8, RZ ;  /* 0x000000ff00087202 */ /* 0x000fe20000000f00 */
[----:B--2---:R-:W-:Y:S06]  /*1550*/  @P1 BRA `(.L_x_15) ;  /* 0x00000000000c1947 */ /* 0x004fec0003800000 */
[----:B------:R-:W-:-:S13]  /*1560*/  R2UR UR4, R16 ;  /* 0x00000000100472ca */ /* 0x000fda00000e0000 */
[----:B------:R-:W2:Y:S02]  /*1570*/  SYNCS.PHASECHK.TRANS64.TRYWAIT P1, [UR4+0x38830], R0 ;  /* 0x03883000ff0075a7 */ /* 0x000ea40008020144 */
[----:B--2---:R-:W-:Y:S05]  /*1580*/  @!P1 BRA `(.L_x_16) ;  /* 0x000000f400989947 */ /* 0x004fea0003800000 */
.L_x_15:
[----:B------:R-:W-:Y:S05]  /*1590*/  WARPSYNC.ALL ;  /* 0x0000000000007948 */ /* 0x000fea0003800000 */
[----:B------:R-:W-:Y:S01]  /*15a0*/  IMAD.MOV.U32 R151, RZ, RZ, RZ ;  /* 0x000000ffff977224 */ /* 0x000fe200078e00ff */
[----:B------:R-:W-:Y:S01]  /*15b0*/  LOP3.LUT R4, R4, 0x10000, RZ, 0xfc, !PT ;  /* 0x0001000004047812 */ /* 0x000fe200078efcff */
[----:B------:R-:W-:Y:S01]  /*15c0*/  IMAD.MOV.U32 R5, RZ, RZ, 0x40000040 ;  /* 0x40000040ff057424 */ /* 0x000fe200078e00ff */
[----:B------:R-:W-:Y:S01]  /*15d0*/  R2UR UR4, R16 ;  /* 0x00000000100472ca */ /* 0x000fe200000e0000 */
[----:B------:R-:W-:Y:S01]  /*15e0*/  WARPGROUP.ARRIVE ;  /* 0x00000000000079c5 */ /* 0x000fe20000000000 */
[C---:B------:R-:W-:Y:S01]  /*15f0*/  R2UR UR8, R4.reuse ;  /* 0x00000000040872ca */ /* 0x040fe200000e0000 */
[----:B------:R-:W-:Y:S01]  /*1600*/  UMOV UR11, 0x40000040 ;  /* 0x40000040000b7882 */ /* 0x000fe20000000000 */
        /* <DEDUP_REMOVED lines=9> */
[----:B------:R-:W-:Y:S01]  /*16a0*/  UIADD3 UR4, UR4, 0x24400, URZ ;  /* 0x0002440004047890 */ /* 0x000fe2000fffe03f */
[C---:B------:R-:W-:Y:S01]  /*16b0*/  R2UR UR20, R4.reuse ;  /* 0x00000000041472ca */ /* 0x040fe200000e0000 */
[----:B------:R-:W-:Y:S01]  /*16c0*/  UMOV UR29, 0x40000040 ;  /* 0x40000040001d7882 */ /* 0x000fe20000000000 */
[C---:B------:R-:W-:Y:S01]  /*16d0*/  R2UR UR21, R5.reuse ;  /* 0x00000000051572ca */ /* 0x040fe200000e0000 */
[----:B------:R-:W-:Y:S01]  /*16e0*/  USHF.R.U32.HI UR4, URZ, 0x4, UR4 ;  /* 0x000000043f047899 */ /* 0x000fe20008011604 */
[C---:B------:R-:W-:Y:S01]  /*16f0*/  R2UR UR16, R4.reuse ;  /* 0x00000000041072ca */ /* 0x040fe200000e0000 */
[----:B------:R-:W-:Y:S01]  /*1700*/  UMOV UR31, 0x40000040 ;  /* 0x40000040001f7882 */ /* 0x000fe20000000000 */
[----:B------:R-:W-:Y:S01]  /*1710*/  R2UR UR17, R5 ;  /* 0x00000000051172ca */ /* 0x000fe200000e0000 */
[----:B------:R-:W-:Y:S01]  /*1720*/  ULOP3.LUT UR4, UR4, 0x3fff, URZ, 0xc0, !UPT ;  /* 0x00003fff04047892 */ /* 0x000fe2000f8ec03f */
[----:B------:R-:W-:Y:S01]  /*1730*/  R2UR UR6, R4 ;  /* 0x00000000040672ca */ /* 0x000fe200000e0000 */
[----:B------:R-:W-:Y:S01]  /*1740*/  UMOV UR35, 0x40000040 ;  /* 0x4000004000237882 */ /* 0x000fe20000000000 */
[----:B------:R-:W-:Y:S01]  /*1750*/  MOV R13, UR29 ;  /* 0x0000001d000d7c02 */ /* 0x000fe20008000f00 */
[----:B------:R-:W-:Y:S01]  /*1760*/  ULOP3.LUT UR61, UR4, 0x10000, URZ, 0xfc, !UPT ;  /* 0x00010000043d7892 */ /* 0x000fe2000f8efc3f */
[----:B------:R-:W-:Y:S01]  /*1770*/  UMOV UR39, 0x40000040 ;  /* 0x4000004000277882 */ /* 0x000fe20000000000 */
[----:B------:R-:W-:-:S02]  /*1780*/  UMOV UR43, 0x40000040 ;  /* 0x40000040002b7882 */ /* 0x000fc40000000000 */
[----:B------:R-:W-:Y:S02]  /*1790*/  UIADD3 UR4, UR61, 0x80, URZ ;  /* 0x000000803d047890 */ /* 0x000fe4000fffe03f */
[----:B------:R-:W-:Y:S02]  /*17a0*/  UIADD3 UR26, UR61, 0x100, URZ ;  /* 0x000001003d1a7890 */ /* 0x000fe4000fffe03f */
[----:B------:R-:W-:Y:S01]  /*17b0*/  UMOV UR10, UR61 ;  /* 0x0000003d000a7c82 */ /* 0x000fe20008000000 */
[----:B------:R-:W-:Y:S01]  /*17c0*/  UIADD3 UR22, UR61, 0x180, URZ ;  /* 0x000001803d167890 */ /* 0x000fe2000fffe03f */
[----:B------:R-:W-:Y:S01]  /*17d0*/  HGMMA.64x16x16.F32.BF16 R56, gdesc[UR8], RZ, !UPT, gsb0 ;  /* 0x00200000083879f0 */ /* 0x000fe2000c0018ff */
[----:B------:R-:W-:Y:S01]  /*17e0*/  UMOV UR14, UR4 ;  /* 0x00000004000e7c82 */ /* 0x000fe20008000000 */
[----:B------:R-:W-:Y:S02]  /*17f0*/  UIADD3 UR18, UR61, 0x200, URZ ;  /* 0x000002003d127890 */ /* 0x000fe4000fffe03f */
[----:B------:R-:W-:-:S02]  /*1800*/  UIADD3 UR4, UR6, 0x2, URZ ;  /* 0x0000000206047890 */ /* 0x000fc4000fffe03f */
[----:B------:R-:W-:Y:S01]  /*1810*/  UIADD3 UR10, UR61, 0x102, URZ ;  /* 0x000001023d0a7890 */ /* 0x000fe2000fffe03f */
[----:B------:R-:W-:Y:S01]  /*1820*/  UMOV UR9, UR29 ;  /* 0x0000001d00097c82 */ /* 0x000fe20008000000 */
[----:B------:R-:W-:Y:S01]  /*1830*/  UMOV UR11, 0x40000040 ;  /* 0x40000040000b7882 */ /* 0x000fe20000000000 */
[----:B------:R-:W-:Y:S02]  /*1840*/  UIADD3 UR5, UR61, 0x202, URZ ;  /* 0x000002023d057890 */ /* 0x000fe4000fffe03f */
[----:B------:R-:W-:Y:S01]  /*1850*/  UMOV UR28, UR4 ;  /* 0x00000004001c7c82 */ /* 0x000fe20008000000 */
[----:B------:R-:W-:Y:S01]  /*1860*/  UIADD3 UR4, UR61, 0x182, URZ ;  /* 0x000001823d047890 */ /* 0x000fe2000fffe03f */
[----:B------:R-:W-:Y:S01]  /*1870*/  IMAD.U32 R12, RZ, RZ, UR28 ;  /* 0x0000001cff0c7e24 */ /* 0x000fe2000f8e00ff */
[----:B------:R-:W-:Y:S01]  /*1880*/  UMOV UR8, UR28 ;  /* 0x0000001c00087c82 */ /* 0x000fe20008000000 */
[----:B------:R-:W-:Y:S02]  /*1890*/  UIADD3 UR7, UR61, 0x184, URZ ;  /* 0x000001843d077890 */ /* 0x000fe4000fffe03f */
[----:B------:R-:W-:-:S02]  /*18a0*/  UIADD3 UR30, UR61, 0x384, URZ ;  /* 0x000003843d1e7890 */ /* 0x000fc4000fffe03f */
[----:B------:R-:W-:Y:S02]  /*18b0*/  UIADD3 UR34, UR61, 0x386, URZ ;  /* 0x000003863d227890 */ /* 0x000fe4000fffe03f */
[----:B------:R-:W-:Y:S02]  /*18c0*/  UIADD3 UR38, UR61, 0x600, URZ ;  /* 0x000006003d267890 */ /* 0x000fe4000fffe03f */
[----:B------:R-:W-:Y:S02]  /*18d0*/  UIADD3 UR42, UR61, 0x602, URZ ;  /* 0x000006023d2a7890 */ /* 0x000fe4000fffe03f */
[----:B------:R-:W-:Y:S01]  /*18e0*/  UIADD3 UR46, UR61, 0x604, URZ ;  /* 0x000006043d2e7890 */ /* 0x000fe2000fffe03f */
[----:B------:R-:W-:Y:S01]  /*18f0*/  UMOV UR47, 0x40000040 ;  /* 0x40000040002f7882 */ /* 0x000fe20000000000 */
[----:B------:R-:W-:Y:S01]  /*1900*/  UIADD3 UR50, UR61, 0x506, URZ ;  /* 0x000005063d327890 */ /* 0x000fe2000fffe03f */
[----:B------:R-:W-:Y:S01]  /*1910*/  UMOV UR51, 0x40000040 ;  /* 0x4000004000337882 */ /* 0x000fe20000000000 */
[----:B------:R-:W-:Y:S01]  /*1920*/  UIADD3 UR54, UR61, 0x780, URZ ;  /* 0x000007803d367890 */ /* 0x000fe2000fffe03f */
[----:B------:R-:W-:Y:S01]  /*1930*/  UMOV UR55, 0x40000040 ;  /* 0x4000004000377882 */ /* 0x000fe20000000000 */
[----:B------:R-:W-:Y:S01]  /*1940*/  UIADD3 UR58, UR61, 0x782, URZ ;  /* 0x000007823d3a7890 */ /* 0x000fe2000fffe03f */
[----:B------:R-:W-:Y:S01]  /*1950*/  UMOV UR59, 0x40000040 ;  /* 0x40000040003b7882 */ /* 0x000fe20000000000 */
[----:B------:R-:W-:-:S02]  /*1960*/  WARPGROUP.DEPBAR.LE gsb0, 0x0 ;  /* 0x00008000000079c5 */ /* 0x000fc40000010000 */
[----:B------:R-:W-:-:S06]  /*1970*/  WARPGROUP.ARRIVE ;  /* 0x00000000000079c5 */ /* 0x000fcc0000000000 */
[----:B------:R-:W-:Y:S01]  /*1980*/  HGMMA.64x16x16.F32.BF16 R48, gdesc[UR12], RZ, !UPT, gsb0 ;  /* 0x002000000c3079f0 */ /* 0x000fe2000c0018ff */
[----:B------:R-:W-:Y:S01]  /*1990*/  UIADD3 UR14, UR61, 0x2, URZ ;  /* 0x000000023d0e7890 */ /* 0x000fe2000fffe03f */
[----:B------:R-:W-:Y:S01]  /*19a0*/  UMOV UR12, UR28 ;  /* 0x0000001c000c7c82 */ /* 0x000fe20008000000 */
[----:B------:R-:W-:Y:S01]  /*19b0*/  UMOV UR13, UR29 ;  /* 0x0000001d000d7c82 */ /* 0x000fe20008000000 */
[----:B------:R-:W-:Y:S01]  /*19c0*/  UMOV UR15, 0x40000040 ;  /* 0x40000040000f7882 */ /* 0x000fe20000000000 */
[----:B------:R-:W-:Y:S02]  /*19d0*/  WARPGROUP.DEPBAR.LE gsb0, 0x0 ;  /* 0x00008000000079c5 */ /* 0x000fe40000010000 */
[----:B------:R-:W-:-:S06]  /*19e0*/  WARPGROUP.ARRIVE ;  /* 0x00000000000079c5 */ /* 0x000fcc0000000000 */
[----:B------:R-:W-:Y:S01]  /*19f0*/  HGMMA.64x16x16.F32.BF16 R40, gdesc[UR24], RZ, !UPT, gsb0 ;  /* 0x00200000182879f0 */ /* 0x000fe2000c0018ff */
[----:B------:R-:W-:Y:S01]  /*1a00*/  UIADD3 UR26, UR61, 0x382, URZ ;  /* 0x000003823d1a7890 */ /* 0x000fe2000fffe03f */
        /* <DEDUP_REMOVED lines=15> */
[----:B------:R-:W-:Y:S01]  /*1b00*/  HGMMA.64x16x16.F32.BF16 R56, gdesc[UR12], R56, gsb0 ;  /* 0x002000000c3879f0 */ /* 0x000fe20008001838 */
[----:B------:R-:W-:Y:S01]  /*1b10*/  UIADD3 UR14, UR61, 0x84, URZ ;  /* 0x000000843d0e7890 */ /* 0x000fe2000fffe03f */
        /* <DEDUP_REMOVED lines=9> */
[----:B------:R-:W-:Y:S01]  /*1bb0*/  UMOV UR8, UR28 ;  /* 0x0000001c00087c82 */ /* 0x000fe20008000000 */
[----:B------:R-:W-:Y:S01]  /*1bc0*/  UMOV UR9, UR29 ;  /* 0x0000001d00097c82 */ /* 0x000fe20008000000 */
[----:B------:R-:W-:Y:S01]  /*1bd0*/  UMOV UR10, UR4 ;  /* 0x00000004000a7c82 */ /* 0x000fe20008000000 */
[----:B------:R-:W-:Y:S01]  /*1be0*/  UMOV UR11, 0x40000040 ;  /* 0x40000040000b7882 */ /* 0x000fe20000000000 */
[----:B------:R-:W-:-:S07]  /*1bf0*/  UIADD3 UR4, UR6, 0x4, URZ ;  /* 0x0000000406047890 */ /* 0x000fce000fffe03f */
[----:B------:R-:W-:Y:S01]  /*1c00*/  UMOV UR16, UR4 ;  /* 0x0000000400107c82 */ /* 0x000fe20008000000 */
[----:B------:R-:W-:Y:S01]  /*1c10*/  UMOV UR12, UR4 ;  /* 0x00000004000c7c82 */ /* 0x000fe20008000000 */
[----:B------:R-:W-:Y:S02]  /*1c20*/  WARPGROUP.DEPBAR.LE gsb0, 0x0 ;  /* 0x00008000000079c5 */ /* 0x000fe40000010000 */
[----:B------:R-:W-:-:S06]  /*1c30*/  WARPGROUP.ARRIVE ;  /* 0x00000000000079c5 */ /* 0x000fcc0000000000 */
[----:B------:R-:W-:Y:S01]  /*1c40*/  HGMMA.64x16x16.F32.BF16 R32, gdesc[UR8], R32, gsb0 ;  /* 0x00200000082079f0 */ /* 0x000fe20008001820 */
[----:B------:R-:W-:Y:S01]  /*1c50*/  UMOV UR8, UR28 ;  /* 0x0000001c00087c82 */ /* 0x000fe20008000000 */
[----:B------:R-:W-:Y:S01]  /*1c60*/  UMOV UR9, UR29 ;  /* 0x0000001d00097c82 */ /* 0x000fe20008000000 */
[----:B------:R-:W-:Y:S01]  /*1c70*/  UMOV UR10, UR5 ;  /* 0x00000005000a7c82 */ /* 0x000fe20008000000 */
[----:B------:R-:W-:Y:S01]  /*1c80*/  UMOV UR11, 0x40000040 ;  /* 0x40000040000b7882 */ /* 0x000fe20000000000 */
[----:B------:R-:W-:Y:S02]  /*1c90*/  UMOV UR5, 0x40000040 ;  /* 0x4000004000057882 */ /* 0x000fe40000000000 */
[----:B------:R-:W-:Y:S01]  /*1ca0*/  UMOV UR17, UR5 ;  /* 0x0000000500117c82 */ /* 0x000fe20008000000 */
[----:B------:R-:W-:Y:S01]  /*1cb0*/  UMOV UR13, UR5 ;  /* 0x00000005000d7c82 */ /* 0x000fe20008000000 */
[----:B------:R-:W-:Y:S02]  /*1cc0*/  WARPGROUP.DEPBAR.LE gsb0, 0x0 ;  /* 0x00008000000079c5 */ /* 0x000fe40000010000 */
[----:B------:R-:W-:-:S06]  /*1cd0*/  WARPGROUP.ARRIVE ;  /* 0x00000000000079c5 */ /* 0x000fcc0000000000 */
[----:B------:R-:W-:Y:S01]  /*1ce0*/  HGMMA.64x16x16.F32.BF16 R24, gdesc[UR8], R24, gsb0 ;  /* 0x00200000081879f0 */ /* 0x000fe20008001818 */
        /* <DEDUP_REMOVED lines=12> */
[----:B------:R-:W-:Y:S02]  /*1db0*/  UIADD3 UR12, UR61, 0x204, URZ ;  /* 0x000002043d0c7890 */ /* 0x000fe4000fffe03f */
        /* <DEDUP_REMOVED lines=9> */
[----:B------:R-:W-:Y:S01]  /*1e50*/  UIADD3 UR7, UR61, 0x206, URZ ;  /* 0x000002063d077890 */ /* 0x000fe2000fffe03f */
[----:B------:R-:W-:Y:S02]  /*1e60*/  WARPGROUP.DEPBAR.LE gsb0, 0x0 ;  /* 0x00008000000079c5 */ /* 0x000fe40000010000 */
[----:B------:R-:W-:-:S06]  /*1e70*/  WARPGROUP.ARRIVE ;  /* 0x00000000000079c5 */ /* 0x000fcc0000000000 */
[----:B------:R-:W-:Y:S01]  /*1e80*/  HGMMA.64x16x16.F32.BF16 R32, gdesc[UR8], R32, gsb0 ;  /* 0x00200000082079f0 */ /* 0x000fe20008001820 */
[----:B------:R-:W-:Y:S01]  /*1e90*/  UMOV UR8, UR4 ;  /* 0x0000000400087c82 */ /* 0x000fe20008000000 */
[----:B------:R-:W-:Y:S01]  /*1ea0*/  UMOV UR9, UR5 ;  /* 0x0000000500097c82 */ /* 0x000fe20008000000 */
[----:B------:R-:W-:Y:S01]  /*1eb0*/  UMOV UR10, UR12 ;  /* 0x0000000c000a7c82 */ /* 0x000fe20008000000 */
[----:B------:R-:W-:Y:S01]  /*1ec0*/  UMOV UR11, 0x40000040 ;  /* 0x40000040000b7882 */ /* 0x000fe20000000000 */
[----:B------:R-:W-:Y:S02]  /*1ed0*/  WARPGROUP.DEPBAR.LE gsb0, 0x0 ;  /* 0x00008000000079c5 */ /* 0x000fe40000010000 */
[----:B------:R-:W-:-:S06]  /*1ee0*/  WARPGROUP.ARRIVE ;  /* 0x00000000000079c5 */ /* 0x000fcc0000000000 */
[----:B------:R-:W-:Y:S01]  /*1ef0*/  HGMMA.64x16x16.F32.BF16 R24, gdesc[UR8], R24, gsb0 ;  /* 0x00200000081879f0 */ /* 0x000fe20008001818 */
[----:B------:R-:W-:Y:S02]  /*1f00*/  UIADD3 UR8, UR6, 0x6, URZ ;  /* 0x0000000606087890 */ /* 0x000fe4000fffe03f */
[----:B------:R-:W-:Y:S01]  /*1f10*/  UIADD3 UR10, UR61, 0x6, URZ ;  /* 0x000000063d0a7890 */ /* 0x000fe2000fffe03f */
[----:B------:R-:W-:Y:S01]  /*1f20*/  UMOV UR9, 0x40000040 ;  /* 0x4000004000097882 */ /* 0x000fe20000000000 */
[----:B------:R-:W-:Y:S01]  /*1f30*/  UMOV UR11, 0x40000040 ;  /* 0x40000040000b7882 */ /* 0x000fe20000000000 */
[----:B------:R-:W-:Y:S02]  /*1f40*/  UMOV UR13, UR9 ;  /* 0x00000009000d7c82 */ /* 0x000fe40008000000 */
[----:B------:R-:W-:Y:S01]  /*1f50*/  UMOV UR12, UR8 ;  /* 0x00000008000c7c82 */ /* 0x000fe20008000000 */
[----:B------:R-:W-:Y:S01]  /*1f60*/  UMOV UR16, UR8 ;  /* 0x0000000800107c82 */ /* 0x000fe20008000000 */
[----:B------:R-:W-:Y:S01]  /*1f70*/  UMOV UR17, UR9 ;  /* 0x0000000900117c82 */ /* 0x000fe20008000000 */
[----:B------:R-:W-:-:S02]  /*1f80*/  WARPGROUP.DEPBAR.LE gsb0, 0x0 ;  /* 0x00008000000079c5 */ /* 0x000fc40000010000 */
        /* <DEDUP_REMOVED lines=23> */
[----:B------:R-:W-:Y:S01]  /*2100*/  UMOV UR10, UR7 ;  /* 0x00000007000a7c82 */ /* 0x000fe20008000000 */
[----:B------:R-:W-:Y:S01]  /*2110*/  UMOV UR11, 0x40000040 ;  /* 0x40000040000b7882 */ /* 0x000fe20000000000 */
[----:B------:R-:W-:Y:S01]  /*2120*/  UIADD3 UR7, UR61, 0x480, URZ ;  /* 0x000004803d077890 */ /* 0x000fe2000fffe03f */
[----:B------:R-:W-:Y:S02]  /*2130*/  WARPGROUP.DEPBAR.LE gsb0, 0x0 ;  /* 0x00008000000079c5 */ /* 0x000fe40000010000 */
[----:B------:R-:W-:-:S06]  /*2140*/  WARPGROUP.ARRIVE ;  /* 0x00000000000079c5 */ /* 0x000fcc0000000000 */
[----:B------:R-:W-:Y:S01]  /*2150*/  HGMMA.64x16x16.F32.BF16 R24, gdesc[UR8], R24, gsb0 ;  /* 0x00200000081879f0 */ /* 0x000fe20008001818 */
[----:B------:R-:W-:Y:S02]  /*2160*/  UIADD3 UR10, UR61, 0x706, URZ ;  /* 0x000007063d0a7890 */ /* 0x000fe4000fffe03f */
        /* <DEDUP_REMOVED lines=14> */
[----:B0-----:R-:W-:Y:S02]  /*2250*/  MOV R3, UR17 ;  /* 0x0000001100037c02 */ /* 0x001fe40008000f00 */
[----:B------:R-:W-:Y:S01]  /*2260*/  MOV R6, UR16 ;  /* 0x0000001000067c02 */ /* 0x000fe20008000f00 */
[----:B------:R-:W-:-:S02]  /*2270*/  WARPGROUP.DEPBAR.LE gsb0, 0x0 ;  /* 0x00008000000079c5 */ /* 0x000fc40000010000 */
        /* <DEDUP_REMOVED lines=15> */
[----:B------:R-:W-:Y:S02]  /*2370*/  UMOV UR15, 0x40000040 ;  /* 0x40000040000f7882 */ /* 0x000fe40000000000 */
[----:B------:R-:W-:Y:S01]  /*2380*/  IMAD.U32 R11, RZ, RZ, UR15 ;  /* 0x0000000fff0b7e24 */ /* 0x000fe2000f8e00ff */
        /* <DEDUP_REMOVED lines=14> */
[----:B-1----:R-:W-:Y:S02]  /*2470*/  MOV R0, UR21 ;  /* 0x0000001500007c02 */ /* 0x002fe40008000f00 */
        /* <DEDUP_REMOVED lines=79> */
[----:B------:R-:W-:Y:S03]  /*2970*/  HGMMA.64x16x16.F32.BF16 R24, gdesc[UR24], R24, gsb0 ;  /* 0x00200000181879f0 */ /* 0x000fe60008001818 */
        /* <DEDUP_REMOVED lines=70> */
[----:B------:R-:W-:Y:S01]  /*2de0*/  UIADD3 UR42, UR61, 0x586, URZ ;  /* 0x000005863d2a7890 */ /* 0x000fe2000fffe03f */
[----:B------:R-:W-:Y:S01]  /*2df0*/  UMOV UR49, UR41 ;  /* 0x0000002900317c82 */ /* 0x000fe20008000000 */
[----:B------:R-:W-:-:S03]  /*2e00*/  UMOV UR43, 0x40000040 ;  /* 0x40000040002b7882 */ /* 0x000fc60000000000 */
        /* <DEDUP_REMOVED lines=31> */
[----:B------:R-:W-:Y:S01]  /*3000*/  UIADD3 UR44, UR6, 0xc00, URZ ;  /* 0x00000c00062c7890 */ /* 0x000fe2000fffe03f */
[----:B------:R-:W-:Y:S01]  /*3010*/  UMOV UR45, 0x40000040 ;  /* 0x40000040002d7882 */ /* 0x000fe20000000000 */
[----:B------:R-:W-:Y:S01]  /*3020*/  UIADD3 UR46, UR61, 0x880, URZ ;  /* 0x000008803d2e7890 */ /* 0x000fe2000fffe03f */
[----:B------:R-:W-:Y:S01]  /*3030*/  UMOV UR53, UR45 ;  /* 0x0000002d00357c82 */ /* 0x000fe20008000000 */
[----:B------:R-:W-:-:S03]  /*3040*/  UMOV UR49, UR45 ;  /* 0x0000002d00317c82 */ /* 0x000fc60008000000 */
        /* <DEDUP_REMOVED lines=59> */
[----:B------:R-:W-:-:S07]  /*3400*/  UIADD3 UR6, UR6, 0xc06, URZ ;  /* 0x00000c0606067890 */ /* 0x000fce000fffe03f */
[----:B------:R-:W-:Y:S01]  /*3410*/  UMOV UR14, UR6 ;  /* 0x00000006000e7c82 */ /* 0x000fe20008000000 */
[----:B------:R-:W-:Y:S01]  /*3420*/  UIADD3 UR6, UR61, 0x786, URZ ;  /* 0x000007863d067890 */ /* 0x000fe2000fffe03f */
[----:B------:R-:W-:Y:S01]  /*3430*/  IMAD.U32 R10, RZ, RZ, UR14 ;  /* 0x0000000eff0a7e24 */ /* 0x000fe2000f8e00ff */
[----:B------:R-:W-:-:S05]  /*3440*/  UMOV UR20, UR14 ;  /* 0x0000000e00147c82 */ /* 0x000fca0008000000 */
[----:B------:R-:W-:Y:S01]  /*3450*/  UMOV UR22, UR6 ;  /* 0x0000000600167c82 */ /* 0x000fe20008000000 */
[----:B------:R-:W-:Y:S01]  /*3460*/  UIADD3 UR6, UR61, 0x906, URZ ;  /* 0x000009063d067890 */ /* 0x000fe2000fffe03f */
[----:B------:R-:W-:Y:S02]  /*3470*/  WARPGROUP.DEPBAR.LE gsb0, 0x0 ;  /* 0x00008000000079c5 */ /* 0x000fe40000010000 */
[----:B------:R-:W-:-:S06]  /*3480*/  WARPGROUP.ARRIVE ;  /* 0x00000000000079c5 */ /* 0x000fcc0000000000 */
[----:B------:R-:W-:Y:S01]  /*3490*/  HGMMA.64x16x16.F32.BF16 R40, gdesc[UR48], R40, gsb0 ;  /* 0x00200000302879f0 */ /* 0x000fe20008001828 */
[----:B------:R-:W-:Y:S01]  /*34a0*/  UMOV UR50, UR7 ;  /* 0x0000000700327c82 */ /* 0x000fe20008000000 */
[----:B------:R-:W-:Y:S01]  /*34b0*/  UMOV UR51, 0x40000040 ;  /* 0x4000004000337882 */ /* 0x000fe20000000000 */
[----:B------:R-:W-:-:S07]  /*34c0*/  UIADD3 UR7, UR61, 0x784, URZ ;  /* 0x000007843d077890 */ /* 0x000fce000fffe03f */
[----:B------:R-:W-:Y:S01]  /*34d0*/  UMOV UR18, UR7 ;  /* 0x0000000700127c82 */ /* 0x000fe20008000000 */
        /* <DEDUP_REMOVED lines=13> */
[----:B------:R-:W-:Y:S01]  /*35b0*/  UMOV UR16, UR14 ;  /* 0x0000000e00107c82 */ /* 0x000fe20008000000 */
[----:B------:R-:W-:Y:S01]  /*35c0*/  UMOV UR17, UR15 ;  /* 0x0000000f00117c82 */ /* 0x000fe20008000000 */
[----:B------:R-:W-:Y:S01]  /*35d0*/  UMOV UR19, 0x40000040 ;  /* 0x4000004000137882 */ /* 0x000fe20000000000 */
        /* <DEDUP_REMOVED lines=22> */
[----:B------:R-:W-:Y:S03]  /*3740*/  HGMMA.64x16x16.F32.BF16 R24, gdesc[UR52], R24, gsb0 ;  /* 0x00200000341879f0 */ /* 0x000fe60008001818 */
[----:B------:R-:W-:Y:S02]  /*3750*/  WARPGROUP.DEPBAR.LE gsb0, 0x0 ;  /* 0x00008000000079c5 */ /* 0x000fe40000010000 */
[----:B------:R-:W-:-:S06]  /*3760*/  WARPGROUP.ARRIVE ;  /* 0x00000000000079c5 */ /* 0x000fcc0000000000 */
[----:B------:R-:W-:Y:S01]  /*3770*/  HGMMA.64x16x16.F32.BF16 R56, gdesc[UR20], R56, gsb0 ;  /* 0x00200000143879f0 */ /* 0x000fe20008001838 */
[----:B------:R-:W-:Y:S02]  /*3780*/  R2UR UR21, R0 ;  /* 0x00000000001572ca */ /* 0x000fe400000e0000 */
[----:B------:R-:W-:Y:S01]  /*3790*/  R2UR UR20, R2 ;  /* 0x00000000021472ca */ /* 0x000fe200000e0000 */
        /* <DEDUP_REMOVED lines=21> */
[----:B------:R-:W-:Y:S03]  /*38f0*/  HGMMA.64x16x16.F32.BF16 R24, gdesc[UR56], R24, gsb0 ;  /* 0x00200000381879f0 */ /* 0x000fe60008001818 */
[----:B------:R-:W-:Y:S02]  /*3900*/  WARPGROUP.DEPBAR.LE gsb0, 0x0 ;  /* 0x00008000000079c5 */ /* 0x000fe40000010000 */
[----:B------:R-:W-:Y:S05]  /*3910*/  @!P0 BRA `(.L_x_17) ;  /* 0x0000000000048947 */ /* 0x000fea0003800000 */
[----:B------:R-:W-:Y:S01]  /*3920*/  BPT.TRAP 0x1 ;  /* 0x000000040000795c */ /* 0x000fe20000300000 */
.L_x_17:
[----:B------:R-:W-:Y:S01]  /*3930*/  LOP3.LUT R22, R22, 0xffffff80, RZ, 0xc0, !PT ;  /* 0xffffff8016167812 */ /* 0x000fe200078ec0ff */
[----:B------:R-:W0:Y:S01]  /*3940*/  S2UR UR11, SR_CgaCtaId ;  /* 0x00000000000b79c3 */ /* 0x000e220000008800 */
[----:B------:R-:W-:Y:S01]  /*3950*/  R2UR UR6, R23 ;  /* 0x00000000170672ca */ /* 0x000fe200000e0000 */
[--C-:B------:R-:W-:Y:S01]  /*3960*/  IMAD.MOV.U32 R150, RZ, RZ, R151.reuse ;  /* 0x000000ffff967224 */ /* 0x100fe200078e0097 */
[----:B------:R-:W-:Y:S01]  /*3970*/  MOV R0, 0xfffffffe ;  /* 0xfffffffe00007802 */ /* 0x000fe20000000f00 */
[----:B------:R-:W-:Y:S01]  /*3980*/  IMAD.IADD R22, R19, 0x1, -R22 ;  /* 0x0000000113167824 */ /* 0x000fe200078e0a16 */
[----:B------:R-:W-:Y:S01]  /*3990*/  P2R R14, PR, RZ, 0x1 ;  /* 0x00000001ff0e7803 */ /* 0x000fe20000000000 */
[--C-:B------:R-:W-:Y:S01]  /*39a0*/  IMAD.MOV.U32 R149, RZ, RZ, R151.reuse ;  /* 0x000000ffff957224 */ /* 0x100fe200078e0097 */
[----:B------:R-:W-:Y:S01]  /*39b0*/  R2UR UR10, R17 ;  /* 0x00000000110a72ca */ /* 0x000fe200000e0000 */
[--C-:B------:R-:W-:Y:S01]  /*39c0*/  IMAD.MOV.U32 R147, RZ, RZ, R151.reuse ;  /* 0x000000ffff937224 */ /* 0x100fe200078e0097 */
[----:B------:R-:W-:Y:S01]  /*39d0*/  SHF.R.S32.HI R3, RZ, 0x1f, R22 ;  /* 0x0000001fff037819 */ /* 0x000fe20000011416 */
[--C-:B------:R-:W-:Y:S01]  /*39e0*/  IMAD.MOV.U32 R146, RZ, RZ, R151.reuse ;  /* 0x000000ffff927224 */ /* 0x100fe200078e0097 */
[----:B------:R-:W-:Y:S01]  /*39f0*/  R2UR UR7, R16 ;  /* 0x00000000100772ca */ /* 0x000fe200000e0000 */
[--C-:B------:R-:W-:Y:S01]  /*3a00*/  IMAD.MOV.U32 R145, RZ, RZ, R151.reuse ;  /* 0x000000ffff917224 */ /* 0x100fe200078e0097 */
[----:B------:R-:W-:Y:S01]  /*3a10*/  LEA.HI R3, R3, R22, RZ, 0x2 ;  /* 0x0000001603037211 */ /* 0x000fe200078f10ff */
[--C-:B------:R-:W-:Y:S01]  /*3a20*/  IMAD.MOV.U32 R143, RZ, RZ, R151.reuse ;  /* 0x000000ffff8f7224 */ /* 0x100fe200078e0097 */
[-C--:B------:R-:W-:Y:S01]  /*3a30*/  MOV R148, R151.reuse ;  /* 0x0000009700947202 */ /* 0x080fe20000000f00 */
[--C-:B------:R-:W-:Y:S01]  /*3a40*/  IMAD.MOV.U32 R142, RZ, RZ, R151.reuse ;  /* 0x000000ffff8e7224 */ /* 0x100fe200078e0097 */
[----:B------:R-:W-:Y:S01]  /*3a50*/  LOP3.LUT R3, R3, 0x7ffffffc, RZ, 0xc0, !PT ;  /* 0x7ffffffc03037812 */ /* 0x000fe200078ec0ff */
[--C-:B------:R-:W-:Y:S01]  /*3a60*/  IMAD.MOV.U32 R141, RZ, RZ, R151.reuse ;  /* 0x000000ffff8d7224 */ /* 0x100fe200078e0097 */
[-C--:B------:R-:W-:Y:S01]  /*3a70*/  MOV R144, R151.reuse ;  /* 0x0000009700907202 */ /* 0x080fe20000000f00 */
[----:B------:R-:W-:Y:S01]  /*3a80*/  IMAD.MOV.U32 R139, RZ, RZ, R151 ;  /* 0x000000ffff8b7224 */ /* 0x000fe200078e0097 */
[-C--:B------:R-:W-:Y:S01]  /*3a90*/  MOV R140, R151.reuse ;  /* 0x00000097008c7202 */ /* 0x080fe20000000f00 */
[----:B------:R-:W-:Y:S01]  /*3aa0*/  IMAD.IADD R3, R22, 0x1, -R3 ;  /* 0x0000000116037824 */ /* 0x000fe200078e0a03 */
[-C--:B------:R-:W-:Y:S01]  /*3ab0*/  MOV R136, R151.reuse ;  /* 0x0000009700887202 */ /* 0x080fe20000000f00 */
[----:B------:R-:W-:Y:S01]  /*3ac0*/  UIADD3 UR7, UR7, 0x38840, URZ ;  /* 0x0003884007077890 */ /* 0x000fe2000fffe03f */
[--C-:B------:R-:W-:Y:S01]  /*3ad0*/  IMAD.MOV.U32 R138, RZ, RZ, R151.reuse ;  /* 0x000000ffff8a7224 */ /* 0x100fe200078e0097 */
[-C--:B------:R-:W-:Y:S01]  /*3ae0*/  MOV R132, R151.reuse ;  /* 0x0000009700847202 */ /* 0x080fe20000000f00 */
[----:B------:R-:W-:Y:S01]  /*3af0*/  IMAD R3, R3, R0, 0x50 ;  /* 0x0000005003037424 */ /* 0x000fe200078e0200 */
[----:B0-----:R-:W-:Y:S01]  /*3b00*/  UPRMT UR7, UR11, 0x654, UR7 ;  /* 0x000006540b077896 */ /* 0x001fe20008000007 */
[----:B------:R-:W-:Y:S01]  /*3b10*/  IMAD.U32 R0, RZ, RZ, UR60 ;  /* 0x0000003cff007e24 */ /* 0x000fe2000f8e00ff */
[----:B------:R-:W-:Y:S01]  /*3b20*/  UIADD3 UR60, UR60, -0x2, URZ ;  /* 0xfffffffe3c3c7890 */ /* 0x000fe2000fffe03f */
[----:B------:R-:W-:Y:S01]  /*3b30*/  VIADD R3, R3, UR6 ;  /* 0x0000000603037c36 */ /* 0x000fe20008000000 */
[----:B------:R-:W-:Y:S01]  /*3b40*/  ULDC UR6, c[0x0][0x988] ;  /* 0x0002620000067ab9 */ /* 0x000fe20000000800 */
[----:B------:R-:W-:Y:S01]  /*3b50*/  IMAD.MOV.U32 R137, RZ, RZ, R151 ;  /* 0x000000ffff897224 */ /* 0x000fe200078e0097 */
[----:B------:R-:W-:Y:S01]  /*3b60*/  UISETP.GE.AND UP0, UPT, UR60, UR10, UPT ;  /* 0x0000000a3c00728c */ /* 0x000fe2000bf06270 */
[----:B------:R-:W-:Y:S01]  /*3b70*/  IMAD R3, R0, -0x50, R3 ;  /* 0xffffffb000037824 */ /* 0x000fe200078e0203 */
[----:B------:R-:W-:Y:S01]  /*3b80*/  MOV R128, R151 ;  /* 0x0000009700807202 */ /* 0x000fe20000000f00 */
[----:B------:R-:W-:Y:S01]  /*3b90*/  SYNCS.ARRIVE.TRANS64.RED.A1T0 RZ, [UR7], RZ ;  /* 0x000000ffffff79a7 */ /* 0x000fe20008100407 */
[----:B------:R-:W-:Y:S01]  /*3ba0*/  UMOV UR7, URZ ;  /* 0x0000003f00077c82 */ /* 0x000fe20008000000 */
[--C-:B------:R-:W-:Y:S01]  /*3bb0*/  IMAD.MOV.U32 R135, RZ, RZ, R151.reuse ;  /* 0x000000ffff877224 */ /* 0x100fe200078e0097 */
[C---:B------:R-:W-:Y:S01]  /*3bc0*/  ISETP.GT.AND P2, PT, R3.reuse, RZ, PT ;  /* 0x000000ff0300720c */ /* 0x040fe20003f44270 */
[--C-:B------:R-:W-:Y:S01]  /*3bd0*/  IMAD.MOV.U32 R134, RZ, RZ, R151.reuse ;  /* 0x000000ffff867224 */ /* 0x100fe200078e0097 */
[C---:B------:R-:W-:Y:S01]  /*3be0*/  ISETP.GT.AND P1, PT, R3.reuse, 0x1, PT ;  /* 0x000000010300780c */ /* 0x040fe20003f24270 */
[--C-:B------:R-:W-:Y:S01]  /*3bf0*/  IMAD.MOV.U32 R133, RZ, RZ, R151.reuse ;  /* 0x000000ffff857224 */ /* 0x100fe200078e0097 */
[----:B------:R-:W-:Y:S01]  /*3c00*/  ISETP.GT.AND P6, PT, R3, 0x8, PT ;  /* 0x000000080300780c */ /* 0x000fe20003fc4270 */
[--C-:B------:R-:W-:Y:S01]  /*3c10*/  IMAD.MOV.U32 R131, RZ, RZ, R151.reuse ;  /* 0x000000ffff837224 */ /* 0x100fe200078e0097 */
[----:B------:R-:W-:Y:S01]  /*3c20*/  FSEL R58, R58, -INF , P2 ;  /* 0xff8000003a3a7808 */ /* 0x000fe20001000000 */
[--C-:B------:R-:W-:Y:S01]  /*3c30*/  IMAD.MOV.U32 R130, RZ, RZ, R151.reuse ;  /* 0x000000ffff827224 */ /* 0x100fe200078e0097 */
[----:B------:R-:W-:Y:S01]  /*3c40*/  FSEL R59, R59, -INF , P1 ;  /* 0xff8000003b3b7808 */ /* 0x000fe20000800000 */
[--C-:B------:R-:W-:Y:S01]  /*3c50*/  IMAD.MOV.U32 R129, RZ, RZ, R151.reuse ;  /* 0x000000ffff817224 */ /* 0x100fe200078e0097 */
[C---:B------:R-:W-:Y:S01]  /*3c60*/  ISETP.GT.AND P5, PT, R3.reuse, 0x9, PT ;  /* 0x000000090300780c */ /* 0x040fe20003fa4270 */
[--C-:B------:R-:W-:Y:S01]  /*3c70*/  IMAD.MOV.U32 R127, RZ, RZ, R151.reuse ;  /* 0x000000ffff7f7224 */ /* 0x100fe200078e0097 */
[----:B------:R-:W-:Y:S01]  /*3c80*/  FSEL R62, R62, -INF , P6 ;  /* 0xff8000003e3e7808 */ /* 0x000fe20003000000 */
[--C-:B------:R-:W-:Y:S01]  /*3c90*/  IMAD.MOV.U32 R126, RZ, RZ, R151.reuse ;  /* 0x000000ffff7e7224 */ /* 0x100fe200078e0097 */
[----:B------:R-:W-:Y:S01]  /*3ca0*/  FMNMX.FTZ R7, R58, R59, !PT ;  /* 0x0000003b3a077209 */ /* 0x000fe20007810000 */
[--C-:B------:R-:W-:Y:S01]  /*3cb0*/  IMAD.MOV.U32 R125, RZ, RZ, R151.reuse ;  /* 0x000000ffff7d7224 */ /* 0x100fe200078e0097 */
[----:B------:R-:W-:Y:S01]  /*3cc0*/  ISETP.GT.AND P4, PT, R3, 0x10, PT ;  /* 0x000000100300780c */ /* 0x000fe20003f84270 */
        /* <DEDUP_REMOVED lines=11> */
[----:B------:R-:W-:Y:S01]  /*3d80*/  FSEL R56, R56, -INF , P2 ;  /* 0xff80000038387808 */ /* 0x000fe20001000000 */
        /* <DEDUP_REMOVED lines=76> */
[----:B------:R-:W-:Y:S01]  /*4250*/  IMAD.MOV.U32 R65, RZ, RZ, R151 ;  /* 0x000000ffff417224 */ /* 0x000fe200078e0097 */
[----:B------:R-:W-:-:S02]  /*4260*/  FMNMX.FTZ R7, R35, R0, !PT ;  /* 0x0000000023077209 */ /* 0x000fc40007810000 */
[----:B------:R-:W-:Y:S02]  /*4270*/  FSEL R44, R44, -INF , P4 ;  /* 0xff8000002c2c7808 */ /* 0x000fe40002000000 */
[----:B------:R-:W-:Y:S02]  /*4280*/  ISETP.GT.AND P4, PT, R3, 0x40, PT ;  /* 0x000000400300780c */ /* 0x000fe40003f84270 */
[----:B------:R-:W-:Y:S02]  /*4290*/  FSEL R39, R39, -INF , P5 ;  /* 0xff80000027277808 */ /* 0x000fe40002800000 */
[----:B------:R-:W-:Y:S02]  /*42a0*/  FMNMX.FTZ R0, R38, R7, !PT ;  /* 0x0000000726007209 */ /* 0x000fe40007810000 */
[----:B------:R-:W-:Y:S02]  /*42b0*/  FSEL R45, R45, -INF , P3 ;  /* 0xff8000002d2d7808 */ /* 0x000fe40001800000 */
[----:B------:R-:W-:-:S02]  /*42c0*/  ISETP.GT.AND P3, PT, R3, 0x41, PT ;  /* 0x000000410300780c */ /* 0x000fc40003f64270 */
[----:B------:R-:W-:Y:S02]  /*42d0*/  FSEL R26, R26, -INF , P4 ;  /* 0xff8000001a1a7808 */ /* 0x000fe40002000000 */
[----:B------:R-:W-:Y:S02]  /*42e0*/  FMNMX.FTZ R7, R39, R0, !PT ;  /* 0x0000000027077209 */ /* 0x000fe40007810000 */
[----:B------:R-:W-:Y:S02]  /*42f0*/  FSEL R32, R32, -INF , P2 ;  /* 0xff80000020207808 */ /* 0x000fe40001000000 */
[----:B------:R-:W-:Y:S02]  /*4300*/  ISETP.GT.AND P2, PT, R3, 0x48, PT ;  /* 0x000000480300780c */ /* 0x000fe40003f44270 */
[----:B------:R-:W-:Y:S02]  /*4310*/  FSEL R27, R27, -INF , P3 ;  /* 0xff8000001b1b7808 */ /* 0x000fe40001800000 */
[----:B------:R-:W-:-:S02]  /*4320*/  FMNMX.FTZ R0, R26, R7, !PT ;  /* 0x000000071a007209 */ /* 0x000fc40007810000 */
[----:B------:R-:W-:Y:S02]  /*4330*/  FSEL R33, R33, -INF , P1 ;  /* 0xff80000021217808 */ /* 0x000fe40000800000 */
[----:B------:R-:W-:Y:S02]  /*4340*/  ISETP.GT.AND P1, PT, R3, 0x49, PT ;  /* 0x000000490300780c */ /* 0x000fe40003f24270 */
[----:B------:R-:W-:Y:S02]  /*4350*/  FSEL R30, R30, -INF , P2 ;  /* 0xff8000001e1e7808 */ /* 0x000fe40001000000 */
[----:B------:R-:W-:Y:S02]  /*4360*/  FMNMX.FTZ R3, R27, R0, !PT ;  /* 0x000000001b037209 */ /* 0x000fe40007810000 */
[----:B------:R-:W-:Y:S02]  /*4370*/  FSEL R31, R31, -INF , P1 ;  /* 0xff8000001f1f7808 */ /* 0x000fe40000800000 */
[----:B------:R-:W-:-:S02]  /*4380*/  FMNMX.FTZ R0, R30, R3, !PT ;  /* 0x000000031e007209 */ /* 0x000fc40007810000 */
[----:B------:R-:W-:Y:S02]  /*4390*/  FSEL R36, R36, -INF , P6 ;  /* 0xff80000024247808 */ /* 0x000fe40003000000 */
[----:B------:R-:W-:Y:S02]  /*43a0*/  FMNMX.FTZ R2, R31, R0, !PT ;  /* 0x000000001f027209 */ /* 0x000fe40007810000 */
[----:B------:R-:W-:Y:S02]  /*43b0*/  FSEL R37, R37, -INF , P5 ;  /* 0xff80000025257808 */ /* 0x000fe40002800000 */
[----:B------:R-:W-:Y:S01]  /*43c0*/  FSEL R24, R24, -INF , P4 ;  /* 0xff80000018187808 */ /* 0x000fe20002000000 */
[----:B------:R-:W0:Y:S01]  /*43d0*/  SHFL.BFLY PT, R3, R2, 0x2, 0x1f ;  /* 0x0c401f0002037f89 */ /* 0x000e2200000e0000 */
[----:B------:R-:W-:Y:S02]  /*43e0*/  FSEL R25, R25, -INF , P3 ;  /* 0xff80000019197808 */ /* 0x000fe40001800000 */
[----:B------:R-:W-:-:S02]  /*43f0*/  FSEL R28, R28, -INF , P2 ;  /* 0xff8000001c1c7808 */ /* 0x000fc40001000000 */
[----:B------:R-:W-:Y:S02]  /*4400*/  FSEL R29, R29, -INF , P1 ;  /* 0xff8000001d1d7808 */ /* 0x000fe40000800000 */
[-C--:B------:R-:W-:Y:S02]  /*4410*/  MOV R124, R151.reuse ;  /* 0x00000097007c7202 */ /* 0x080fe40000000f00 */
[-C--:B------:R-:W-:Y:S02]  /*4420*/  MOV R120, R151.reuse ;  /* 0x0000009700787202 */ /* 0x080fe40000000f00 */
[-C--:B------:R-:W-:Y:S02]  /*4430*/  MOV R116, R151.reuse ;  /* 0x0000009700747202 */ /* 0x080fe40000000f00 */
[-C--:B------:R-:W-:Y:S02]  /*4440*/  MOV R112, R151.reuse ;  /* 0x0000009700707202 */ /* 0x080fe40000000f00 */
[----:B------:R-:W-:-:S02]  /*4450*/  MOV R108, R151 ;  /* 0x00000097006c7202 */ /* 0x000fc40000000f00 */
[-C--:B------:R-:W-:Y:S02]  /*4460*/  MOV R104, R151.reuse ;  /* 0x0000009700687202 */ /* 0x080fe40000000f00 */
[-C--:B------:R-:W-:Y:S02]  /*4470*/  MOV R100, R151.reuse ;  /* 0x0000009700647202 */ /* 0x080fe40000000f00 */
[-C--:B------:R-:W-:Y:S02]  /*4480*/  MOV R96, R151.reuse ;  /* 0x0000009700607202 */ /* 0x080fe40000000f00 */
[----:B------:R-:W-:Y:S02]  /*4490*/  MOV R92, R151 ;  /* 0x00000097005c7202 */ /* 0x000fe40000000f00 */
[----:B0-----:R-:W-:Y:S02]  /*44a0*/  FMNMX.FTZ R7, R2, R3, !PT ;  /* 0x0000000302077209 */ /* 0x001fe40007810000 */
[----:B------:R-:W-:-:S02]  /*44b0*/  FMNMX.FTZ R3, R56, R57, !PT ;  /* 0x0000003938037209 */ /* 0x000fc40007810000 */
[-C--:B------:R-:W-:Y:S01]  /*44c0*/  MOV R88, R151.reuse ;  /* 0x0000009700587202 */ /* 0x080fe20000000f00 */
[----:B------:R-:W0:Y:S01]  /*44d0*/  SHFL.BFLY PT, R6, R7, 0x1, 0x1f ;  /* 0x0c201f0007067f89 */ /* 0x000e2200000e0000 */
[-C--:B------:R-:W-:Y:S02]  /*44e0*/  MOV R84, R151.reuse ;  /* 0x0000009700547202 */ /* 0x080fe40000000f00 */
[-C--:B------:R-:W-:Y:S02]  /*44f0*/  MOV R80, R151.reuse ;  /* 0x0000009700507202 */ /* 0x080fe40000000f00 */
[-C--:B------:R-:W-:Y:S02]  /*4500*/  MOV R76, R151.reuse ;  /* 0x00000097004c7202 */ /* 0x080fe40000000f00 */
[-C--:B------:R-:W-:Y:S02]  /*4510*/  MOV R72, R151.reuse ;  /* 0x0000009700487202 */ /* 0x080fe40000000f00 */
[----:B------:R-:W-:-:S02]  /*4520*/  MOV R68, R151 ;  /* 0x0000009700447202 */ /* 0x000fc40000000f00 */
[----:B------:R-:W-:Y:S02]  /*4530*/  MOV R64, R151 ;  /* 0x0000009700407202 */ /* 0x000fe40000000f00 */
[----:B0-----:R-:W-:-:S04]  /*4540*/  FMNMX.FTZ R6, R7, R6, !PT ;  /* 0x0000000607067209 */ /* 0x001fc80007810000 */
[C---:B------:R-:W-:Y:S01]  /*4550*/  FSETP.NEU.FTZ.AND P0, PT, R6.reuse, -INF , PT ;  /* 0xff8000000600780b */ /* 0x040fe20003f1d000 */
[----:B------:R-:W-:-:S05]  /*4560*/  FMUL.FTZ R0, R6, UR6 ;  /* 0x0000000606007c20 */ /* 0x000fca0008410000 */
[----:B------:R-:W-:Y:S02]  /*4570*/  FSEL R9, R0, RZ, P0 ;  /* 0x000000ff00097208 */ /* 0x000fe40000000000 */
[----:B------:R-:W-:Y:S02]  /*4580*/  FMNMX.FTZ R0, R60, R3, !PT ;  /* 0x000000033c007209 */ /* 0x000fe40007810000 */
[----:B------:R-:W-:Y:S01]  /*4590*/  ISETP.NE.AND P0, PT, R14, RZ, PT ;  /* 0x000000ff0e00720c */ /* 0x000fe20003f05270 */
[--C-:B------:R-:W-:Y:S01]  /*45a0*/  FFMA.FTZ R58, R58, UR6, -R9.reuse ;  /* 0x000000063a3a7c23 */ /* 0x100fe20008010809 */
[----:B------:R-:W-:Y:S01]  /*45b0*/  FMNMX.FTZ R3, R61, R0, !PT ;  /* 0x000000003d037209 */ /* 0x000fe20007810000 */
[--C-:B------:R-:W-:Y:S01]  /*45c0*/  FFMA.FTZ R59, R59, UR6, -R9.reuse ;  /* 0x000000063b3b7c23 */ /* 0x100fe20008010809 */
[--C-:B------:R-:W-:Y:S01]  /*45d0*/  FFMA.FTZ R62, R62, UR6, -R9.reuse ;  /* 0x000000063e3e7c23 */ /* 0x100fe20008010809 */
[--C-:B------:R-:W-:Y:S01]  /*45e0*/  FFMA.FTZ R63, R63, UR6, -R9.reuse ;  /* 0x000000063f3f7c23 */ /* 0x100fe20008010809 */
[----:B------:R-:W-:Y:S01]  /*45f0*/  FMNMX.FTZ R0, R48, R3, !PT ;  /* 0x0000000330007209 */ /* 0x000fe20007810000 */
[----:B------:R-:W-:Y:S01]  /*4600*/  MUFU.EX2 R58, R58 ;  /* 0x0000003a003a7308 */ /* 0x000fe20000000800 */
[--C-:B------:R-:W-:Y:S01]  /*4610*/  FFMA.FTZ R50, R50, UR6, -R9.reuse ;  /* 0x0000000632327c23 */ /* 0x100fe20008010809 */
[--C-:B------:R-:W-:Y:S01]  /*4620*/  FFMA.FTZ R51, R51, UR6, -R9.reuse ;  /* 0x0000000633337c23 */ /* 0x100fe20008010809 */
[----:B------:R-:W-:Y:S01]  /*4630*/  FMNMX.FTZ R3, R49, R0, !PT ;  /* 0x0000000031037209 */ /* 0x000fe20007810000 */
[--C-:B------:R-:W-:Y:S01]  /*4640*/  FFMA.FTZ R54, R54, UR6, -R9.reuse ;  /* 0x0000000636367c23 */ /* 0x100fe20008010809 */
[--C-:B------:R-:W-:Y:S01]  /*4650*/  FFMA.FTZ R55, R55, UR6, -R9.reuse ;  /* 0x0000000637377c23 */ /* 0x100fe20008010809 */
[--C-:B------:R-:W-:Y:S01]  /*4660*/  FFMA.FTZ R42, R42, UR6, -R9.reuse ;  /* 0x000000062a2a7c23 */ /* 0x100fe20008010809 */
[----:B------:R-:W-:Y:S01]  /*4670*/  FMNMX.FTZ R0, R52, R3, !PT ;  /* 0x0000000334007209 */ /* 0x000fe20007810000 */
[----:B------:R-:W0:Y:S01]  /*4680*/  MUFU.EX2 R59, R59 ;  /* 0x0000003b003b7308 */ /* 0x000e220000000800 */
[--C-:B------:R-:W-:Y:S01]  /*4690*/  FFMA.FTZ R43, R43, UR6, -R9.reuse ;  /* 0x000000062b2b7c23 */ /* 0x100fe20008010809 */
        /* <DEDUP_REMOVED lines=12> */
[----:B------:R-:W-:Y:S01]  /*4760*/  FFMA.FTZ R30, R30, UR6, -R9 ;  /* 0x000000061e1e7c23 */ /* 0x000fe20008010809 */
[----:B------:R-:W-:Y:S01]  /*4770*/  FMNMX.FTZ R0, R44, R3, !PT ;  /* 0x000000032c007209 */ /* 0x000fe20007810000 */
[----:B------:R-:W1:Y:S01]  /*4780*/  MUFU.EX2 R63, R63 ;  /* 0x0000003f003f7308 */ /* 0x000e620000000800 */
[----:B0-----:R-:W-:Y:S01]  /*4790*/  FADD.FTZ R7, R58, R59 ;  /* 0x0000003b3a077221 */ /* 0x001fe20000010000 */
[----:B------:R-:W-:Y:S01]  /*47a0*/  FFMA.FTZ R9, R31, UR6, -R9 ;  /* 0x000000061f097c23 */ /* 0x000fe20008010809 */
[----:B------:R-:W-:Y:S01]  /*47b0*/  FMNMX.FTZ R3, R45, R0, !PT ;  /* 0x000000002d037209 */ /* 0x000fe20007810000 */
[--C-:B------:R-:W-:Y:S01]  /*47c0*/  IMAD.MOV.U32 R31, RZ, RZ, R151.reuse ;  /* 0x000000ffff1f7224 */ /* 0x100fe200078e0097 */
[----:B------:R-:W-:Y:S01]  /*47d0*/  F2FP.BF16.F32.PACK_AB R209, R59, R58 ;  /* 0x0000003a3bd1723e */ /* 0x000fe200000010ff */
[--C-:B------:R-:W-:Y:S01]  /*47e0*/  IMAD.MOV.U32 R59, RZ, RZ, R151.reuse ;  /* 0x000000ffff3b7224 */ /* 0x100fe200078e0097 */
[----:B------:R-:W-:Y:S01]  /*47f0*/  FMNMX.FTZ R0, R32, R3, !PT ;  /* 0x0000000320007209 */ /* 0x000fe20007810000 */
[----:B------:R-:W-:Y:S01]  /*4800*/  MUFU.EX2 R50, R50 ;  /* 0x0000003200327308 */ /* 0x000fe20000000800 */
[----:B------:R-:W-:-:S02]  /*4810*/  IMAD.MOV.U32 R58, RZ, RZ, R151 ;  /* 0x000000ffff3a7224 */ /* 0x000fc400078e0097 */
[----:B------:R-:W-:-:S04]  /*4820*/  FMNMX.FTZ R3, R33, R0, !PT ;  /* 0x0000000021037209 */ /* 0x000fc80007810000 */
[----:B------:R-:W-:Y:S01]  /*4830*/  FMNMX.FTZ R0, R36, R3, !PT ;  /* 0x0000000324007209 */ /* 0x000fe20007810000 */
[----:B------:R-:W0:Y:S01]  /*4840*/  MUFU.EX2 R51, R51 ;  /* 0x0000003300337308 */ /* 0x000e220000000800 */
[----:B-1----:R-:W-:Y:S02]  /*4850*/  F2FP.BF16.F32.PACK_AB R211, R63, R62 ;  /* 0x0000003e3fd3723e */ /* 0x002fe400000010ff */
[----:B------:R-:W-:-:S04]  /*4860*/  FMNMX.FTZ R3, R37, R0, !PT ;  /* 0x0000000025037209 */ /* 0x000fc80007810000 */
[----:B------:R-:W-:Y:S01]  /*4870*/  FMNMX.FTZ R0, R24, R3, !PT ;  /* 0x0000000318007209 */ /* 0x000fe20007810000 */
[----:B------:R-:W-:Y:S03]  /*4880*/  MUFU.EX2 R54, R54 ;  /* 0x0000003600367308 */ /* 0x000fe60000000800 */
[----:B------:R-:W-:-:S04]  /*4890*/  FMNMX.FTZ R3, R25, R0, !PT ;  /* 0x0000000019037209 */ /* 0x000fc80007810000 */
[----:B------:R-:W-:Y:S01]  /*48a0*/  FMNMX.FTZ R0, R28, R3, !PT ;  /* 0x000000031c007209 */ /* 0x000fe20007810000 */
[----:B------:R-:W1:Y:S01]  /*48b0*/  MUFU.EX2 R55, R55 ;  /* 0x0000003700377308 */ /* 0x000e620000000800 */
[----:B0-----:R-:W-:Y:S02]  /*48c0*/  F2FP.BF16.F32.PACK_AB R205, R51, R50 ;  /* 0x0000003233cd723e */ /* 0x001fe400000010ff */
[----:B------:R-:W-:-:S05]  /*48d0*/  FMNMX.FTZ R0, R29, R0, !PT ;  /* 0x000000001d007209 */ /* 0x000fca0007810000 */
[----:B------:R-:W0:Y:S01]  /*48e0*/  SHFL.BFLY PT, R3, R0, 0x2, 0x1f ;  /* 0x0c401f0000037f89 */ /* 0x000e2200000e0000 */
[----:B------:R-:W-:Y:S08]  /*48f0*/  MUFU.EX2 R195, R9 ;  /* 0x0000000900c37308 */ /* 0x000ff00000000800 */
[----:B------:R-:W-:Y:S01]  /*4900*/  MUFU.EX2 R42, R42 ;  /* 0x0000002a002a7308 */ /* 0x000fe20000000800 */
[----:B-1----:R-:W-:-:S07]  /*4910*/  F2FP.BF16.F32.PACK_AB R207, R55, R54 ;  /* 0x0000003637cf723e */ /* 0x002fce00000010ff */
[----:B------:R-:W1:Y:S01]  /*4920*/  MUFU.EX2 R43, R43 ;  /* 0x0000002b002b7308 */ /* 0x000e620000000800 */
[----:B0-----:R-:W-:-:S07]  /*4930*/  FMNMX.FTZ R2, R0, R3, !PT ;  /* 0x0000000300027209 */ /* 0x001fce0007810000 */
[----:B------:R-:W-:Y:S01]  /*4940*/  MUFU.EX2 R46, R46 ;  /* 0x0000002e002e7308 */ /* 0x000fe20000000800 */
[----:B------:R-:W0:Y:S07]  /*4950*/  SHFL.BFLY PT, R3, R2, 0x1, 0x1f ;  /* 0x0c201f0002037f89 */ /* 0x000e2e00000e0000 */
[----:B------:R-:W2:Y:S01]  /*4960*/  MUFU.EX2 R47, R47 ;  /* 0x0000002f002f7308 */ /* 0x000ea20000000800 */
[----:B-1----:R-:W-:-:S07]  /*4970*/  F2FP.BF16.F32.PACK_AB R201, R43, R42 ;  /* 0x0000002a2bc9723e */ /* 0x002fce00000010ff */
[----:B------:R-:W-:Y:S08]  /*4980*/  MUFU.EX2 R34, R34 ;  /* 0x0000002200227308 */ /* 0x000ff00000000800 */
[----:B------:R-:W1:Y:S01]  /*4990*/  MUFU.EX2 R35, R35 ;  /* 0x0000002300237308 */ /* 0x000e620000000800 */
[----:B--2---:R-:W-:Y:S02]  /*49a0*/  F2FP.BF16.F32.PACK_AB R203, R47, R46 ;  /* 0x0000002e2fcb723e */ /* 0x004fe400000010ff */
[----:B0-----:R-:W-:Y:S01]  /*49b0*/  FMNMX.FTZ R3, R2, R3, !PT ;  /* 0x0000000302037209 */ /* 0x001fe20007810000 */
[----:B------:R-:W-:Y:S01]  /*49c0*/  FADD.FTZ R2, R62, R7 ;  /* 0x000000073e027221 */ /* 0x000fe20000010000 */
[----:B------:R-:W-:-:S02]  /*49d0*/  IMAD.MOV.U32 R62, RZ, RZ, R151 ;  /* 0x000000ffff3e7224 */ /* 0x000fc400078e0097 */
[C---:B------:R-:W-:Y:S01]  /*49e0*/  FSETP.NEU.FTZ.AND P1, PT, R3.reuse, -INF , PT ;  /* 0xff8000000300780b */ /* 0x040fe20003f3d000 */
[----:B------:R-:W-:Y:S01]  /*49f0*/  FMUL.FTZ R0, R3, UR6 ;  /* 0x0000000603007c20 */ /* 0x000fe20008410000 */
[----:B------:R-:W-:Y:S01]  /*4a00*/  FADD.FTZ R7, R63, R2 ;  /* 0x000000023f077221 */ /* 0x000fe20000010000 */
[----:B------:R-:W-:Y:S01]  /*4a10*/  MUFU.EX2 R38, R38 ;  /* 0x0000002600267308 */ /* 0x000fe20000000800 */
[----:B------:R-:W-:Y:S02]  /*4a20*/  IMAD.MOV.U32 R63, RZ, RZ, R151 ;  /* 0x000000ffff3f7224 */ /* 0x000fe400078e0097 */
[----:B------:R-:W-:Y:S01]  /*4a30*/  FSEL R0, R0, RZ, P1 ;  /* 0x000000ff00007208 */ /* 0x000fe20000800000 */
[----:B------:R-:W-:Y:S01]  /*4a40*/  FADD.FTZ R2, R50, R7 ;  /* 0x0000000732027221 */ /* 0x000fe20000010000 */
[----:B------:R-:W-:Y:S01]  /*4a50*/  PLOP3.LUT P1, PT, PT, PT, UP0, 0x80, 0x0 ;  /* 0x000000000000781c */ /* 0x000fe20003f2f008 */
[----:B------:R-:W-:Y:S01]  /*4a60*/  IMAD.MOV.U32 R50, RZ, RZ, R151 ;  /* 0x000000ffff327224 */ /* 0x000fe200078e0097 */
[----:B-1----:R-:W-:Y:S01]  /*4a70*/  F2FP.BF16.F32.PACK_AB R197, R35, R34 ;  /* 0x0000002223c5723e */ /* 0x002fe200000010ff */
[--C-:B------:R-:W-:Y:S01]  /*4a80*/  FFMA.FTZ R56, R56, UR6, -R0.reuse ;  /* 0x0000000638387c23 */ /* 0x100fe20008010800 */
[--C-:B------:R-:W-:Y:S01]  /*4a90*/  FFMA.FTZ R57, R57, UR6, -R0.reuse ;  /* 0x0000000639397c23 */ /* 0x100fe20008010800 */
[--C-:B------:R-:W-:Y:S01]  /*4aa0*/  FFMA.FTZ R60, R60, UR6, -R0.reuse ;  /* 0x000000063c3c7c23 */ /* 0x100fe20008010800 */
[--C-:B------:R-:W-:Y:S01]  /*4ab0*/  FFMA.FTZ R61, R61, UR6, -R0.reuse ;  /* 0x000000063d3d7c23 */ /* 0x100fe20008010800 */
[--C-:B------:R-:W-:Y:S01]  /*4ac0*/  FFMA.FTZ R48, R48, UR6, -R0.reuse ;  /* 0x0000000630307c23 */ /* 0x100fe20008010800 */
[--C-:B------:R-:W-:Y:S01]  /*4ad0*/  FFMA.FTZ R49, R49, UR6, -R0.reuse ;  /* 0x0000000631317c23 */ /* 0x100fe20008010800 */
[----:B------:R-:W-:Y:S01]  /*4ae0*/  MUFU.EX2 R56, R56 ;  /* 0x0000003800387308 */ /* 0x000fe20000000800 */
[--C-:B------:R-:W-:Y:S01]  /*4af0*/  FFMA.FTZ R52, R52, UR6, -R0.reuse ;  /* 0x0000000634347c23 */ /* 0x100fe20008010800 */
[----:B------:R-:W-:Y:S01]  /*4b00*/  FFMA.FTZ R53, R53, UR6, -R0 ;  /* 0x0000000635357c23 */ /* 0x000fe20008010800 */
[----:B------:R-:W-:Y:S01]  /*4b10*/  FADD.FTZ R9, R51, R2 ;  /* 0x0000000233097221 */ /* 0x000fe20000010000 */
[--C-:B------:R-:W-:Y:S01]  /*4b20*/  FFMA.FTZ R40, R40, UR6, -R0.reuse ;  /* 0x0000000628287c23 */ /* 0x100fe20008010800 */
[--C-:B------:R-:W-:Y:S01]  /*4b30*/  FFMA.FTZ R41, R41, UR6, -R0.reuse ;  /* 0x0000000629297c23 */ /* 0x100fe20008010800 */
[--C-:B------:R-:W-:Y:S01]  /*4b40*/  FFMA.FTZ R44, R44, UR6, -R0.reuse ;  /* 0x000000062c2c7c23 */ /* 0x100fe20008010800 */
[----:B------:R-:W-:Y:S01]  /*4b50*/  FADD.FTZ R14, R54, R9 ;  /* 0x00000009360e7221 */ /* 0x000fe20000010000 */
[----:B------:R-:W0:Y:S01]  /*4b60*/  MUFU.EX2 R57, R57 ;  /* 0x0000003900397308 */ /* 0x000e220000000800 */
[--C-:B------:R-:W-:Y:S01]  /*4b70*/  FFMA.FTZ R45, R45, UR6, -R0.reuse ;  /* 0x000000062d2d7c23 */ /* 0x100fe20008010800 */
[----:B------:R-:W-:Y:S01]  /*4b80*/  FFMA.FTZ R32, R32, UR6, -R0 ;  /* 0x0000000620207c23 */ /* 0x000fe20008010800 */
[----:B------:R-:W-:Y:S01]  /*4b90*/  FADD.FTZ R9, R55, R14 ;  /* 0x0000000e37097221 */ /* 0x000fe20000010000 */
[--C-:B------:R-:W-:Y:S01]  /*4ba0*/  FFMA.FTZ R33, R33, UR6, -R0.reuse ;  /* 0x0000000621217c23 */ /* 0x100fe20008010800 */
[--C-:B------:R-:W-:Y:S01]  /*4bb0*/  FFMA.FTZ R36, R36, UR6, -R0.reuse ;  /* 0x0000000624247c23 */ /* 0x100fe20008010800 */
[--C-:B------:R-:W-:Y:S01]  /*4bc0*/  FFMA.FTZ R37, R37, UR6, -R0.reuse ;  /* 0x0000000625257c23 */ /* 0x100fe20008010800 */
[----:B------:R-:W-:Y:S01]  /*4bd0*/  FADD.FTZ R14, R42, R9 ;  /* 0x000000092a0e7221 */ /* 0x000fe20000010000 */
[----:B------:R-:W1:Y:S01]  /*4be0*/  MUFU.EX2 R60, R60 ;  /* 0x0000003c003c7308 */ /* 0x000e620000000800 */
[--C-:B------:R-:W-:Y:S01]  /*4bf0*/  FFMA.FTZ R24, R24, UR6, -R0.reuse ;  /* 0x0000000618187c23 */ /* 0x100fe20008010800 */
[----:B------:R-:W-:Y:S01]  /*4c00*/  FFMA.FTZ R25, R25, UR6, -R0 ;  /* 0x0000000619197c23 */ /* 0x000fe20008010800 */
[----:B------:R-:W-:Y:S01]  /*4c10*/  FADD.FTZ R9, R43, R14 ;  /* 0x0000000e2b097221 */ /* 0x000fe20000010000 */
[--C-:B------:R-:W-:Y:S01]  /*4c20*/  FFMA.FTZ R28, R28, UR6, -R0.reuse ;  /* 0x000000061c1c7c23 */ /* 0x100fe20008010800 */
[----:B------:R-:W-:Y:S01]  /*4c30*/  FFMA.FTZ R0, R29, UR6, -R0 ;  /* 0x000000061d007c23 */ /* 0x000fe20008010800 */
[----:B------:R-:W-:-:S02]  /*4c40*/  IMAD.MOV.U32 R55, RZ, RZ, R151 ;  /* 0x000000ffff377224 */ /* 0x000fc400078e0097 */
[----:B------:R-:W-:Y:S01]  /*4c50*/  FADD.FTZ R14, R46, R9 ;  /* 0x000000092e0e7221 */ /* 0x000fe20000010000 */
[----:B------:R-:W2:Y:S01]  /*4c60*/  MUFU.EX2 R61, R61 ;  /* 0x0000003d003d7308 */ /* 0x000ea20000000800 */
[----:B0-----:R-:W-:Y:S01]  /*4c70*/  FADD.FTZ R7, R56, R57 ;  /* 0x0000003938077221 */ /* 0x001fe20000010000 */
[----:B------:R-:W-:Y:S01]  /*4c80*/  F2FP.BF16.F32.PACK_AB R208, R57, R56 ;  /* 0x0000003839d0723e */ /* 0x000fe200000010ff */
[----:B------:R-:W-:Y:S01]  /*4c90*/  FADD.FTZ R9, R47, R14 ;  /* 0x0000000e2f097221 */ /* 0x000fe20000010000 */
[--C-:B------:R-:W-:Y:S01]  /*4ca0*/  IMAD.MOV.U32 R57, RZ, RZ, R151.reuse ;  /* 0x000000ffff397224 */ /* 0x100fe200078e0097 */
[----:B------:R-:W-:Y:S01]  /*4cb0*/  MOV R56, R151 ;  /* 0x0000009700387202 */ /* 0x000fe20000000f00 */
[----:B------:R-:W-:Y:S02]  /*4cc0*/  IMAD.MOV.U32 R54, RZ, RZ, R151 ;  /* 0x000000ffff367224 */ /* 0x000fe400078e0097 */
[----:B------:R-:W-:Y:S01]  /*4cd0*/  FADD.FTZ R14, R34, R9 ;  /* 0x00000009220e7221 */ /* 0x000fe20000010000 */
[----:B------:R-:W0:Y:S01]  /*4ce0*/  MUFU.EX2 R48, R48 ;  /* 0x0000003000307308 */ /* 0x000e220000000800 */
[----:B-1----:R-:W-:Y:S01]  /*4cf0*/  FADD.FTZ R2, R60, R7 ;  /* 0x000000073c027221 */ /* 0x002fe20000010000 */
[----:B------:R-:W-:-:S02]  /*4d00*/  IMAD.MOV.U32 R51, RZ, RZ, R151 ;  /* 0x000000ffff337224 */ /* 0x000fc400078e0097 */
[----:B------:R-:W-:Y:S01]  /*4d10*/  FADD.FTZ R9, R35, R14 ;  /* 0x0000000e23097221 */ /* 0x000fe20000010000 */
[--C-:B------:R-:W-:Y:S02]  /*4d20*/  IMAD.MOV.U32 R47, RZ, RZ, R151.reuse ;  /* 0x000000ffff2f7224 */ /* 0x100fe400078e0097 */
[----:B------:R-:W-:Y:S02]  /*4d30*/  IMAD.MOV.U32 R46, RZ, RZ, R151 ;  /* 0x000000ffff2e7224 */ /* 0x000fe400078e0097 */
[----:B------:R-:W-:Y:S01]  /*4d40*/  FADD.FTZ R14, R38, R9 ;  /* 0x00000009260e7221 */ /* 0x000fe20000010000 */
[----:B------:R-:W1:Y:S01]  /*4d50*/  MUFU.EX2 R49, R49 ;  /* 0x0000003100317308 */ /* 0x000e620000000800 */
[C---:B--2---:R-:W-:Y:S01]  /*4d60*/  FADD.FTZ R7, R61.reuse, R2 ;  /* 0x000000023d077221 */ /* 0x044fe20000010000 */
[----:B------:R-:W-:Y:S01]  /*4d70*/  F2FP.BF16.F32.PACK_AB R210, R61, R60 ;  /* 0x0000003c3dd2723e */ /* 0x000fe200000010ff */
[--C-:B------:R-:W-:Y:S01]  /*4d80*/  IMAD.MOV.U32 R61, RZ, RZ, R151.reuse ;  /* 0x000000ffff3d7224 */ /* 0x100fe200078e0097 */
[----:B------:R-:W-:Y:S01]  /*4d90*/  MOV R60, R151 ;  /* 0x00000097003c7202 */ /* 0x000fe20000000f00 */
[----:B------:R-:W-:-:S02]  /*4da0*/  IMAD.MOV.U32 R43, RZ, RZ, R151 ;  /* 0x000000ffff2b7224 */ /* 0x000fc400078e0097 */
[----:B------:R-:W-:Y:S01]  /*4db0*/  IMAD.MOV.U32 R42, RZ, RZ, R151 ;  /* 0x000000ffff2a7224 */ /* 0x000fe200078e0097 */
[----:B------:R-:W2:Y:S01]  /*4dc0*/  MUFU.EX2 R52, R52 ;  /* 0x0000003400347308 */ /* 0x000ea20000000800 */
[----:B0-----:R-:W-:Y:S01]  /*4dd0*/  FADD.FTZ R2, R48, R7 ;  /* 0x0000000730027221 */ /* 0x001fe20000010000 */
[--C-:B------:R-:W-:Y:S02]  /*4de0*/  IMAD.MOV.U32 R35, RZ, RZ, R151.reuse ;  /* 0x000000ffff237224 */ /* 0x100fe400078e0097 */
[--C-:B------:R-:W-:Y:S02]  /*4df0*/  IMAD.MOV.U32 R34, RZ, RZ, R151.reuse ;  /* 0x000000ffff227224 */ /* 0x100fe400078e0097 */
[--C-:B------:R-:W-:Y:S02]  /*4e00*/  IMAD.MOV.U32 R29, RZ, RZ, R151.reuse ;  /* 0x000000ffff1d7224 */ /* 0x100fe400078e0097 */
[----:B------:R-:W0:Y:S01]  /*4e10*/  MUFU.EX2 R53, R53 ;  /* 0x0000003500357308 */ /* 0x000e220000000800 */
[C---:B-1----:R-:W-:Y:S01]  /*4e20*/  FADD.FTZ R7, R49.reuse, R2 ;  /* 0x0000000231077221 */ /* 0x042fe20000010000 */
[----:B------:R-:W-:Y:S01]  /*4e30*/  F2FP.BF16.F32.PACK_AB R204, R49, R48 ;  /* 0x0000003031cc723e */ /* 0x000fe200000010ff */
[----:B------:R-:W-:Y:S01]  /*4e40*/  IMAD.MOV.U32 R49, RZ, RZ, R151 ;  /* 0x000000ffff317224 */ /* 0x000fe200078e0097 */
[----:B------:R-:W-:-:S04]  /*4e50*/  MOV R48, R151 ;  /* 0x0000009700307202 */ /* 0x000fc80000000f00 */
[----:B------:R-:W1:Y:S01]  /*4e60*/  MUFU.EX2 R40, R40 ;  /* 0x0000002800287308 */ /* 0x000e620000000800 */
[----:B--2---:R-:W-:-:S07]  /*4e70*/  FADD.FTZ R2, R52, R7 ;  /* 0x0000000734027221 */ /* 0x004fce0000010000 */
[----:B------:R-:W2:Y:S01]  /*4e80*/  MUFU.EX2 R41, R41 ;  /* 0x0000002900297308 */ /* 0x000ea20000000800 */
[C---:B0-----:R-:W-:Y:S01]  /*4e90*/  FADD.FTZ R7, R53.reuse, R2 ;  /* 0x0000000235077221 */ /* 0x041fe20000010000 */
[----:B------:R-:W-:Y:S01]  /*4ea0*/  F2FP.BF16.F32.PACK_AB R206, R53, R52 ;  /* 0x0000003435ce723e */ /* 0x000fe200000010ff */
[----:B------:R-:W-:Y:S01]  /*4eb0*/  IMAD.MOV.U32 R53, RZ, RZ, R151 ;  /* 0x000000ffff357224 */ /* 0x000fe200078e0097 */
[----:B------:R-:W-:-:S04]  /*4ec0*/  MOV R52, R151 ;  /* 0x0000009700347202 */ /* 0x000fc80000000f00 */
[----:B------:R-:W0:Y:S01]  /*4ed0*/  MUFU.EX2 R44, R44 ;  /* 0x0000002c002c7308 */ /* 0x000e220000000800 */
[----:B-1----:R-:W-:-:S07]  /*4ee0*/  FADD.FTZ R2, R40, R7 ;  /* 0x0000000728027221 */ /* 0x002fce0000010000 */
[----:B------:R-:W1:Y:S01]  /*4ef0*/  MUFU.EX2 R45, R45 ;  /* 0x0000002d002d7308 */ /* 0x000e620000000800 */
[C---:B--2---:R-:W-:Y:S01]  /*4f00*/  FADD.FTZ R7, R41.reuse, R2 ;  /* 0x0000000229077221 */ /* 0x044fe20000010000 */
[----:B------:R-:W-:Y:S01]  /*4f10*/  F2FP.BF16.F32.PACK_AB R200, R41, R40 ;  /* 0x0000002829c8723e */ /* 0x000fe200000010ff */
[----:B------:R-:W-:Y:S01]  /*4f20*/  IMAD.MOV.U32 R41, RZ, RZ, R151 ;  /* 0x000000ffff297224 */ /* 0x000fe200078e0097 */
[----:B------:R-:W-:-:S04]  /*4f30*/  MOV R40, R151 ;  /* 0x0000009700287202 */ /* 0x000fc80000000f00 */
[----:B------:R-:W2:Y:S01]  /*4f40*/  MUFU.EX2 R32, R32 ;  /* 0x0000002000207308 */ /* 0x000ea20000000800 */
[----:B0-----:R-:W-:-:S07]  /*4f50*/  FADD.FTZ R2, R44, R7 ;  /* 0x000000072c027221 */ /* 0x001fce0000010000 */
        /* <DEDUP_REMOVED lines=13> */
[C---:B-1----:R-:W-:Y:S01]  /*5030*/  FADD.FTZ R9, R39.reuse, R14 ;  /* 0x0000000e27097221 */ /* 0x042fe20000010000 */
[----:B------:R-:W-:Y:S01]  /*5040*/  F2FP.BF16.F32.PACK_AB R199, R39, R38 ;  /* 0x0000002627c7723e */ /* 0x000fe200000010ff */
[--C-:B------:R-:W-:Y:S02]  /*5050*/  IMAD.MOV.U32 R39, RZ, RZ, R151.reuse ;  /* 0x000000ffff277224 */ /* 0x100fe400078e0097 */
[----:B------:R-:W-:-:S03]  /*5060*/  IMAD.MOV.U32 R38, RZ, RZ, R151 ;  /* 0x000000ffff267224 */ /* 0x000fc600078e0097 */
[----:B------:R-:W1:Y:S01]  /*5070*/  MUFU.EX2 R37, R37 ;  /* 0x0000002500257308 */ /* 0x000e620000000800 */
[----:B--2---:R-:W-:-:S07]  /*5080*/  FADD.FTZ R2, R36, R7 ;  /* 0x0000000724027221 */ /* 0x004fce0000010000 */
        /* <DEDUP_REMOVED lines=8> */
[C---:B--2---:R-:W-:Y:S01]  /*5110*/  FADD.FTZ R9, R27.reuse, R14 ;  /* 0x0000000e1b097221 */ /* 0x044fe20000010000 */
[----:B------:R-:W-:Y:S01]  /*5120*/  F2FP.BF16.F32.PACK_AB R193, R27, R26 ;  /* 0x0000001a1bc1723e */ /* 0x000fe200000010ff */
[--C-:B------:R-:W-:Y:S02]  /*5130*/  IMAD.MOV.U32 R27, RZ, RZ, R151.reuse ;  /* 0x000000ffff1b7224 */ /* 0x100fe400078e0097 */
[----:B------:R-:W-:-:S03]  /*5140*/  IMAD.MOV.U32 R26, RZ, RZ, R151 ;  /* 0x000000ffff1a7224 */ /* 0x000fc600078e0097 */
[----:B------:R-:W2:Y:S01]  /*5150*/  MUFU.EX2 R25, R25 ;  /* 0x0000001900197308 */ /* 0x000ea20000000800 */
[----:B0-----:R-:W-:-:S07]  /*5160*/  FADD.FTZ R2, R24, R15 ;  /* 0x0000000f18027221 */ /* 0x001fce0000010000 */
[----:B------:R-:W0:Y:S01]  /*5170*/  MUFU.EX2 R28, R28 ;  /* 0x0000001c001c7308 */ /* 0x000e220000000800 */
[----:B-1----:R-:W-:-:S04]  /*5180*/  FADD.FTZ R14, R30, R9 ;  /* 0x000000091e0e7221 */ /* 0x002fc80000010000 */
[C---:B------:R-:W-:Y:S01]  /*5190*/  FADD.FTZ R9, R195.reuse, R14 ;  /* 0x0000000ec3097221 */ /* 0x040fe20000010000 */
[----:B------:R-:W-:Y:S01]  /*51a0*/  F2FP.BF16.F32.PACK_AB R195, R195, R30 ;  /* 0x0000001ec3c3723e */ /* 0x000fe200000010ff */
[--C-:B------:R-:W-:Y:S01]  /*51b0*/  IMAD.MOV.U32 R30, RZ, RZ, R151.reuse ;  /* 0x000000ffff1e7224 */ /* 0x100fe200078e0097 */
[----:B------:R1:W3:Y:S01]  /*51c0*/  MUFU.EX2 R7, R0 ;  /* 0x0000000000077308 */ /* 0x0002e20000000800 */
[C---:B--2---:R-:W-:Y:S01]  /*51d0*/  FADD.FTZ R15, R25.reuse, R2 ;  /* 0x00000002190f7221 */ /* 0x044fe20000010000 */
[----:B------:R-:W-:Y:S01]  /*51e0*/  F2FP.BF16.F32.PACK_AB R192, R25, R24 ;  /* 0x0000001819c0723e */ /* 0x000fe200000010ff */
[----:B------:R-:W-:Y:S01]  /*51f0*/  IMAD.MOV.U32 R25, RZ, RZ, R151 ;  /* 0x000000ffff197224 */ /* 0x000fe200078e0097 */
[----:B------:R-:W-:Y:S02]  /*5200*/  MOV R2, 0x3f800000 ;  /* 0x3f80000000027802 */ /* 0x000fe40000000f00 */
[----:B------:R-:W-:Y:S01]  /*5210*/  MOV R24, R151 ;  /* 0x0000009700187202 */ /* 0x000fe20000000f00 */
[----:B0-----:R-:W-:Y:S01]  /*5220*/  FADD.FTZ R14, R28, R15 ;  /* 0x0000000f1c0e7221 */ /* 0x001fe20000010000 */
[----:B-1----:R-:W-:-:S03]  /*5230*/  IMAD.MOV.U32 R0, RZ, RZ, 0x3f800000 ;  /* 0x3f800000ff007424 */ /* 0x002fc600078e00ff */
[C---:B---3--:R-:W-:Y:S01]  /*5240*/  FADD.FTZ R14, R7.reuse, R14 ;  /* 0x0000000e070e7221 */ /* 0x048fe20000010000 */
[----:B------:R-:W-:Y:S01]  /*5250*/  F2FP.BF16.F32.PACK_AB R194, R7, R28 ;  /* 0x0000001c07c2723e */ /* 0x000fe200000010ff */
[----:B------:R-:W-:Y:S01]  /*5260*/  IMAD.U32 R7, RZ, RZ, UR7 ;  /* 0x00000007ff077e24 */ /* 0x000fe2000f8e00ff */
[----:B------:R-:W-:Y:S01]  /*5270*/  MOV R28, R151 ;  /* 0x00000097001c7202 */ /* 0x000fe20000000f00 */
[----:B------:R-:W-:Y:S06]  /*5280*/  @!P1 BRA `(.L_x_18) ;  /* 0x0000003c00e89947 */ /* 0x000fec0003800000 */
[----:B------:R-:W-:Y:S01]  /*5290*/  UMOV UR6, URZ ;  /* 0x0000003f00067c82 */ /* 0x000fe20008000000 */
[----:B------:R-:W-:Y:S01]  /*52a0*/  IMAD.U32 R20, RZ, RZ, UR60 ;  /* 0x0000003cff147e24 */ /* 0x000fe2000f8e00ff */
[----:B------:R-:W-:Y:S01]  /*52b0*/  MOV R15, R3 ;  /* 0x00000003000f7202 */ /* 0x000fe20000000f00 */
[----:B------:R-:W-:Y:S01]  /*52c0*/  IMAD.MOV.U32 R19, RZ, RZ, R6 ;  /* 0x000000ffff137224 */ /* 0x000fe200078e0006 */
[----:B------:R-:W-:Y:S01]  /*52d0*/  CS2R R150, SRZ ;  /* 0x0000000000967805 */ /* 0x000fe2000001ff00 */
[----:B------:R-:W-:Y:S01]  /*52e0*/  IMAD.U32 R214, RZ, RZ, UR6 ;  /* 0x00000006ffd67e24 */ /* 0x000fe2000f8e00ff */
[----:B------:R-:W-:Y:S01]  /*52f0*/  CS2R R146, SRZ ;  /* 0x0000000000927805 */ /* 0x000fe2000001ff00 */
[----:B------:R-:W-:Y:S01]  /*5300*/  IMAD.MOV.U32 R2, RZ, RZ, 0x3f800000 ;  /* 0x3f800000ff027424 */ /* 0x000fe200078e00ff */
        /* <DEDUP_REMOVED lines=61> */
[----:B------:R-:W-:Y:S01]  /*56e0*/  CS2R R24, SRZ ;  /* 0x0000000000187805 */ /* 0x000fe2000001ff00 */
[----:B------:R-:W-:-:S07]  /*56f0*/  IMAD.U32 R21, RZ, RZ, UR6 ;  /* 0x00000006ff157e24 */ /* 0x000fce000f8e00ff */
.L_x_29:
[----:B------:R-:W-:Y:S02]  /*5700*/  R2UR UR6, R21 ;  /* 0x00000000150672ca */ /* 0x000fe400000e0000 */
[----:B------:R-:W-:-:S11]  /*5710*/  R2UR UR7, R214 ;  /* 0x00000000d60772ca */ /* 0x000fd600000e0000 */
[----:B------:R-:W-:-:S04]  /*5720*/  UISETP.NE.AND UP0, UPT, UR6, 0x1, UPT ;  /* 0x000000010600788c */ /* 0x000fc8000bf05270 */
[----:B------:R-:W-:-:S04]  /*5730*/  USEL UR6, URZ, 0x1, UP0 ;  /* 0x000000013f067887 */ /* 0x000fc80008000000 */
[----:B------:R-:W-:-:S06]  /*5740*/  ULOP3.LUT UR6, UR7, UR6, URZ, 0x3c, !UPT ;  /* 0x0000000607067292 */ /* 0x000fcc000f8e3c3f */
[----:B------:R-:W-:Y:S01]  /*5750*/  MOV R7, UR6 ;  /* 0x0000000600077c02 */ /* 0x000fe20008000f00 */
[----:B------:R-:W-:Y:S06]  /*5760*/  @!P0 BRA `(.L_x_19) ;  /* 0x0000000000048947 */ /* 0x000fec0003800000 */
[----:B------:R-:W-:Y:S01]  /*5770*/  BPT.TRAP 0x1 ;  /* 0x000000040000795c */ /* 0x000fe20000300000 */
.L_x_19:
[----:B------:R-:W-:Y:S02]  /*5780*/  R2UR UR6, R21 ;  /* 0x00000000150672ca */ /* 0x000fe400000e0000 */
[----:B------:R-:W-:Y:S02]  /*5790*/  R2UR UR7, R16 ;  /* 0x00000000100772ca */ /* 0x000fe400000e0000 */
[----:B------:R-:W-:-:S09]  /*57a0*/  R2UR UR10, R7 ;  /* 0x00000000070a72ca */ /* 0x000fd200000e0000 */
[----:B------:R-:W-:-:S04]  /*57b0*/  UIADD3 UR6, UR6, 0x1, URZ ;  /* 0x0000000106067890 */ /* 0x000fc8000fffe03f */
[----:B------:R-:W-:Y:S01]  /*57c0*/  UISETP.NE.AND UP0, UPT, UR6, 0x2, UPT ;  /* 0x000000020600788c */ /* 0x000fe2000bf05270 */
[----:B------:R-:W-:-:S03]  /*57d0*/  IMAD.U32 R3, RZ, RZ, UR10 ;  /* 0x0000000aff037e24 */ /* 0x000fc6000f8e00ff */
[----:B------:R-:W-:Y:S02]  /*57e0*/  USEL UR6, UR6, URZ, UP0 ;  /* 0x0000003f06067287 */ /* 0x000fe40008000000 */
[----:B------:R-:W-:Y:S02]  /*57f0*/  SHF.L.U32 R3, R3, 0x1f, RZ ;  /* 0x0000001f03037819 */ /* 0x000fe400000006ff */
[----:B------:R-:W-:Y:S02]  /*5800*/  ULEA UR7, UR6, UR7, 0x3 ;  /* 0x0000000706077291 */ /* 0x000fe4000f8e183f */
[----:B------:R-:W-:-:S04]  /*5810*/  IMAD.U32 R8, RZ, RZ, UR6 ;  /* 0x00000006ff087e24 */ /* 0x000fc8000f8e00ff */
[----:B------:R-:W-:-:S03]  /*5820*/  IMAD.U32 R22, RZ, RZ, UR7 ;  /* 0x00000007ff167e24 */ /* 0x000fc6000f8e00ff */
[----:B------:R0:W1:Y:S01]  /*5830*/  SYNCS.PHASECHK.TRANS64.TRYWAIT P1, [UR7+0x38830], R3 ;  /* 0x03883003ff0075a7 */ /* 0x0000620008020147 */
[----:B------:R-:W-:Y:S05]  /*5840*/  @!P0 BRA `(.L_x_20) ;  /* 0x0000000000048947 */ /* 0x000fea0003800000 */
[----:B------:R-:W-:Y:S01]  /*5850*/  BPT.TRAP 0x1 ;  /* 0x000000040000795c */ /* 0x000fe20000300000 */
.L_x_20:
[----:B-1----:R-:W-:Y:S05]  /*5860*/  @P1 BRA `(.L_x_21) ;  /* 0x00000000000c1947 */ /* 0x002fea0003800000 */
[----:B------:R-:W-:-:S13]  /*5870*/  R2UR UR6, R22 ;  /* 0x00000000160672ca */ /* 0x000fda00000e0000 */
[----:B------:R-:W1:Y:S02]  /*5880*/  SYNCS.PHASECHK.TRANS64.TRYWAIT P1, [UR6+0x38830], R3 ;  /* 0x03883003ff0075a7 */ /* 0x000e640008020146 */
[----:B-1----:R-:W-:Y:S05]  /*5890*/  @!P1 BRA `(.L_x_22) ;  /* 0x000000b000f09947 */ /* 0x002fea0003800000 */
.L_x_21:
[----:B------:R-:W-:Y:S01]  /*58a0*/  R2UR UR60, R8 ;  /* 0x00000000083c72ca */ /* 0x000fe200000e0000 */
[----:B------:R-:W-:Y:S01]  /*58b0*/  WARPGROUP.ARRIVE ;  /* 0x00000000000079c5 */ /* 0x000fe20000000000 */
[C---:B------:R-:W-:Y:S01]  /*58c0*/  R2UR UR56, R4.reuse ;  /* 0x00000000043872ca */ /* 0x040fe200000e0000 */
[----:B------:R-:W-:Y:S01]  /*58d0*/  UMOV UR59, 0x40000040 ;  /* 0x40000040003b7882 */ /* 0x000fe20000000000 */
[C---:B------:R-:W-:Y:S01]  /*58e0*/  R2UR UR57, R5.reuse ;  /* 0x00000000053972ca */ /* 0x040fe200000e0000 */
[----:B------:R-:W-:Y:S01]  /*58f0*/  UMOV UR43, 0x40000040 ;  /* 0x40000040002b7882 */ /* 0x000fe20000000000 */
[----:B01----:R-:W-:Y:S01]  /*5900*/  MOV R3, UR41 ;  /* 0x0000002900037c02 */ /* 0x003fe20008000f00 */
[----:B------:R-:W-:Y:S01]  /*5910*/  UMOV UR47, 0x40000040 ;  /* 0x40000040002f7882 */ /* 0x000fe20000000000 */
[----:B------:R-:W-:Y:S01]  /*5920*/  MOV R6, UR40 ;  /* 0x0000002800067c02 */ /* 0x000fe20008000f00 */
[----:B------:R-:W-:Y:S01]  /*5930*/  UMOV UR51, 0x40000040 ;  /* 0x4000004000337882 */ /* 0x000fe20000000000 */
[C---:B------:R-:W-:Y:S01]  /*5940*/  R2UR UR40, R4.reuse ;  /* 0x00000000042872ca */ /* 0x040fe200000e0000 */
[----:B------:R-:W-:Y:S01]  /*5950*/  UMOV UR55, 0x40000040 ;  /* 0x4000004000377882 */ /* 0x000fe20000000000 */
[C---:B------:R-:W-:Y:S01]  /*5960*/  R2UR UR41, R5.reuse ;  /* 0x00000000052972ca */ /* 0x040fe200000e0000 */
[----:B------:R-:W-:Y:S01]  /*5970*/  UIMAD UR60, UR60, 0xa00, UR61 ;  /* 0x00000a003c3c78a4 */ /* 0x000fe2000f8e023d */
[----:B------:R-:W-:Y:S01]  /*5980*/  MOV R23, UR45 ;  /* 0x0000002d00177c02 */ /* 0x000fe20008000f00 */
[----:B------:R-:W-:Y:S01]  /*5990*/  UMOV UR15, 0x40000040 ;  /* 0x40000040000f7882 */ /* 0x000fe20000000000 */
[----:B------:R-:W-:Y:S01]  /*59a0*/  MOV R152, UR44 ;  /* 0x0000002c00987c02 */ /* 0x000fe20008000f00 */
[----:B------:R-:W-:Y:S01]  /*59b0*/  UIADD3 UR6, UR60, 0x80, URZ ;  /* 0x000000803c067890 */ /* 0x000fe2000fffe03f */
[C---:B------:R-:W-:Y:S01]  /*59c0*/  R2UR UR44, R4.reuse ;  /* 0x00000000042c72ca */ /* 0x040fe200000e0000 */
[----:B------:R-:W-:Y:S01]  /*59d0*/  UIADD3 UR7, UR60, 0x100, URZ ;  /* 0x000001003c077890 */ /* 0x000fe2000fffe03f */
[C---:B------:R-:W-:Y:S01]  /*59e0*/  R2UR UR45, R5.reuse ;  /* 0x00000000052d72ca */ /* 0x040fe200000e0000 */
[----:B------:R-:W-:Y:S01]  /*59f0*/  UMOV UR58, UR60 ;  /* 0x0000003c003a7c82 */ /* 0x000fe20008000000 */
[----:B------:R-:W-:Y:S01]  /*5a00*/  MOV R153, UR49 ;  /* 0x0000003100997c02 */ /* 0x000fe20008000f00 */
[----:B------:R-:W-:Y:S01]  /*5a10*/  HGMMA.64x16x16.F32.BF16 R184, gdesc[UR56], RZ, !UPT, gsb0 ;  /* 0x0020000038b879f0 */ /* 0x000fe2000c0018ff */
[----:B------:R-:W-:Y:S01]  /*5a20*/  UMOV UR42, UR6 ;  /* 0x00000006002a7c82 */ /* 0x000fe20008000000 */
[----:B------:R-:W-:Y:S01]  /*5a30*/  MOV R154, UR48 ;  /* 0x00000030009a7c02 */ /* 0x000fe20008000f00 */
[----:B------:R-:W-:Y:S01]  /*5a40*/  UMOV UR46, UR7 ;  /* 0x00000007002e7c82 */ /* 0x000fe20008000000 */
[C---:B------:R-:W-:Y:S01]  /*5a50*/  R2UR UR48, R4.reuse ;  /* 0x00000000043072ca */ /* 0x040fe200000e0000 */
[----:B------:R-:W-:Y:S01]  /*5a60*/  UIADD3 UR6, UR60, 0x180, URZ ;  /* 0x000001803c067890 */ /* 0x000fe2000fffe03f */
[C---:B------:R-:W-:Y:S01]  /*5a70*/  R2UR UR49, R5.reuse ;  /* 0x00000000053172ca */ /* 0x040fe200000e0000 */
[----:B------:R-:W-:Y:S01]  /*5a80*/  UIADD3 UR58, UR60, 0x200, URZ ;  /* 0x000002003c3a7890 */ /* 0x000fe2000fffe03f */
[----:B------:R-:W-:Y:S01]  /*5a90*/  R2UR UR56, R4 ;  /* 0x00000000043872ca */ /* 0x000fe200000e0000 */
[----:B------:R-:W-:Y:S01]  /*5aa0*/  UMOV UR59, 0x40000040 ;  /* 0x40000040003b7882 */ /* 0x000fe20000000000 */
[----:B------:R-:W-:Y:S01]  /*5ab0*/  R2UR UR57, R5 ;  /* 0x00000000053972ca */ /* 0x000fe200000e0000 */
[----:B------:R-:W-:Y:S01]  /*5ac0*/  UIADD3 UR7, UR60, 0x182, URZ ;  /* 0x000001823c077890 */ /* 0x000fe2000fffe03f */
[----:B------:R-:W-:Y:S01]  /*5ad0*/  MOV R212, UR53 ;  /* 0x0000003500d47c02 */ /* 0x000fe20008000f00 */
[----:B------:R-:W-:Y:S01]  /*5ae0*/  UMOV UR50, UR6 ;  /* 0x0000000600327c82 */ /* 0x000fe20008000000 */
[----:B------:R-:W-:Y:S01]  /*5af0*/  MOV R213, UR52 ;  /* 0x0000003400d57c02 */ /* 0x000fe20008000f00 */
[----:B------:R-:W-:Y:S01]  /*5b00*/  UIADD3 UR6, UR60, 0x2, URZ ;  /* 0x000000023c067890 */ /* 0x000fe2000fffe03f */
[----:B------:R-:W-:Y:S01]  /*5b10*/  R2UR UR52, R12 ;  /* 0x000000000c3472ca */ /* 0x000fe200000e0000 */
[----:B------:R-:W-:Y:S01]  /*5b20*/  UIADD3 UR14, UR60, 0x280, URZ ;  /* 0x000002803c0e7890 */ /* 0x000fe2000fffe03f */
[----:B------:R-:W-:Y:S01]  /*5b30*/  R2UR UR53, R13 ;  /* 0x000000000d3572ca */ /* 0x000fe200000e0000 */
[----:B------:R-:W-:Y:S01]  /*5b40*/  UIADD3 UR18, UR60, 0x282, URZ ;  /* 0x000002823c127890 */ /* 0x000fe2000fffe03f */
[-C--:B------:R-:W-:Y:S01]  /*5b50*/  FMUL.FTZ R24, R24, R0.reuse ;  /* 0x0000000018187220 */ /* 0x080fe20000410000 */
[----:B------:R-:W-:Y:S01]  /*5b60*/  UMOV UR19, 0x40000040 ;  /* 0x4000004000137882 */ /* 0x000fe20000000000 */
[----:B------:R-:W-:Y:S01]  /*5b70*/  UMOV UR54, UR6 ;  /* 0x0000000600367c82 */ /* 0x000fe20008000000 */
[----:B------:R-:W-:Y:S01]  /*5b80*/  UIADD3 UR6, UR60, 0x102, URZ ;  /* 0x000001023c067890 */ /* 0x000fe2000fffe03f */
[-C--:B------:R-:W-:Y:S01]  /*5b90*/  FMUL.FTZ R25, R25, R0.reuse ;  /* 0x0000000019197220 */ /* 0x080fe20000410000 */
[----:B------:R-:W-:Y:S01]  /*5ba0*/  UIADD3 UR22, UR60, 0x284, URZ ;  /* 0x000002843c167890 */ /* 0x000fe2000fffe03f */
[-C--:B------:R-:W-:Y:S01]  /*5bb0*/  FMUL.FTZ R28, R28, R0.reuse ;  /* 0x000000001c1c7220 */ /* 0x080fe20000410000 */
[----:B------:R-:W-:Y:S01]  /*5bc0*/  UMOV UR23, 0x40000040 ;  /* 0x4000004000177882 */ /* 0x000fe20000000000 */
[----:B------:R-:W-:Y:S01]  /*5bd0*/  UIADD3 UR26, UR60, 0x286, URZ ;  /* 0x000002863c1a7890 */ /* 0x000fe2000fffe03f */
[-C--:B------:R-:W-:Y:S01]  /*5be0*/  FMUL.FTZ R29, R29, R0.reuse ;  /* 0x000000001d1d7220 */ /* 0x080fe20000410000 */
[----:B------:R-:W-:Y:S01]  /*5bf0*/  UMOV UR10, UR52 ;  /* 0x00000034000a7c82 */ /* 0x000fe20008000000 */
[----:B------:R-:W-:Y:S01]  /*5c00*/  UMOV UR11, UR53 ;  /* 0x00000035000b7c82 */ /* 0x000fe20008000000 */
[----:B------:R-:W-:Y:S01]  /*5c10*/  UMOV UR27, 0x40000040 ;  /* 0x40000040001b7882 */ /* 0x000fe20000000000 */
[----:B------:R-:W-:Y:S01]  /*5c20*/  UIADD3 UR30, UR60, 0x500, URZ ;  /* 0x000005003c1e7890 */ /* 0x000fe2000fffe03f */
[-C--:B------:R-:W-:Y:S01]  /*5c30*/  FMUL.FTZ R32, R32, R0.reuse ;  /* 0x0000000020207220 */ /* 0x080fe20000410000 */
[----:B------:R-:W-:Y:S01]  /*5c40*/  UMOV UR31, 0x40000040 ;  /* 0x40000040001f7882 */ /* 0x000fe20000000000 */
[----:B------:R-:W-:Y:S01]  /*5c50*/  UIADD3 UR34, UR60, 0x502, URZ ;  /* 0x000005023c227890 */ /* 0x000fe2000fffe03f */
[-C--:B------:R-:W-:Y:S01]  /*5c60*/  FMUL.FTZ R33, R33, R0.reuse ;  /* 0x0000000021217220 */ /* 0x080fe20000410000 */
[----:B------:R-:W-:Y:S01]  /*5c70*/  UMOV UR35, 0x40000040 ;  /* 0x4000004000237882 */ /* 0x000fe20000000000 */
[----:B------:R-:W-:Y:S01]  /*5c80*/  UIADD3 UR38, UR60, 0x504, URZ ;  /* 0x000005043c267890 */ /* 0x000fe2000fffe03f */
[-C--:B------:R-:W-:Y:S01]  /*5c90*/  FMUL.FTZ R36, R36, R0.reuse ;  /* 0x0000000024247220 */ /* 0x080fe20000410000 */
[----:B------:R-:W-:Y:S01]  /*5ca0*/  UMOV UR39, 0x40000040 ;  /* 0x4000004000277882 */ /* 0x000fe20000000000 */
[-C--:B------:R-:W-:Y:S01]  /*5cb0*/  FMUL.FTZ R37, R37, R0.reuse ;  /* 0x0000000025257220 */ /* 0x080fe20000410000 */
        /* <DEDUP_REMOVED lines=8> */
[----:B------:R-:W-:Y:S01]  /*5d40*/  FMUL.FTZ R56, R56, R0 ;  /* 0x0000000038387220 */ /* 0x000fe20000410000 */
[----:B------:R-:W-:-:S02]  /*5d50*/  WARPGROUP.DEPBAR.LE gsb0, 0x0 ;  /* 0x00008000000079c5 */ /* 0x000fc40000010000 */
[----:B------:R-:W-:Y:S01]  /*5d60*/  WARPGROUP.ARRIVE ;  /* 0x00000000000079c5 */ /* 0x000fe20000000000 */
[-C--:B------:R-:W-:Y:S01]  /*5d70*/  FMUL.FTZ R57, R57, R0.reuse ;  /* 0x0000000039397220 */ /* 0x080fe20000410000 */
[-C--:B------:R-:W-:Y:S01]  /*5d80*/  FMUL.FTZ R60, R60, R0.reuse ;  /* 0x000000003c3c7220 */ /* 0x080fe20000410000 */
[-C--:B------:R-:W-:Y:S01]  /*5d90*/  FMUL.FTZ R61, R61, R0.reuse ;  /* 0x000000003d3d7220 */ /* 0x080fe20000410000 */
[-C--:B------:R-:W-:Y:S01]  /*5da0*/  FMUL.FTZ R64, R64, R0.reuse ;  /* 0x0000000040407220 */ /* 0x080fe20000410000 */
[-C--:B------:R-:W-:Y:S01]  /*5db0*/  FMUL.FTZ R65, R65, R0.reuse ;  /* 0x0000000041417220 */ /* 0x080fe20000410000 */
[----:B------:R-:W-:Y:S01]  /*5dc0*/  HGMMA.64x16x16.F32.BF16 R176, gdesc[UR40], RZ, !UPT, gsb0 ;  /* 0x0020000028b079f0 */ /* 0x000fe2000c0018ff */
[----:B------:R-:W-:Y:S01]  /*5dd0*/  R2UR UR41, R3 ;  /* 0x00000000032972ca */ /* 0x000fe200000e0000 */
[----:B------:R-:W-:Y:S01]  /*5de0*/  UIADD3 UR42, UR60, 0x506, URZ ;  /* 0x000005063c2a7890 */ /* 0x000fe2000fffe03f */
[----:B------:R-:W-:Y:S01]  /*5df0*/  R2UR UR40, R6 ;  /* 0x00000000062872ca */ /* 0x000fe200000e0000 */
[----:B------:R-:W-:Y:S01]  /*5e00*/  UMOV UR43, 0x40000040 ;  /* 0x40000040002b7882 */ /* 0x000fe20000000000 */
[----:B------:R-:W-:Y:S01]  /*5e10*/  MOV R3, UR9 ;  /* 0x0000000900037c02 */ /* 0x000fe20008000f00 */
[-C--:B------:R-:W-:Y:S01]  /*5e20*/  FMUL.FTZ R68, R68, R0.reuse ;  /* 0x0000000044447220 */ /* 0x080fe20000410000 */
[----:B------:R-:W-:Y:S01]  /*5e30*/  MOV R6, UR8 ;  /* 0x0000000800067c02 */ /* 0x000fe20008000f00 */
        /* <DEDUP_REMOVED lines=118> */
[----:B------:R-:W-:Y:S01]  /*65a0*/  FMUL.FTZ R151, R151, R2 ;  /* 0x0000000297977220 */ /* 0x000fe20000410000 */
        /* <DEDUP_REMOVED lines=10> */
[----:B------:R-:W-:Y:S01]  /*6650*/  R2UR UR53, R212 ;  /* 0x00000000d43572ca */ /* 0x000fe200000e0000 */
[----:B------:R-:W-:Y:S01]  /*6660*/  UIADD3 UR54, UR60, 0x784, URZ ;  /* 0x000007843c367890 */ /* 0x000fe2000fffe03f */
[----:B------:R-:W-:Y:S01]  /*6670*/  R2UR UR52, R213 ;  /* 0x00000000d53472ca */ /* 0x000fe200000e0000 */
        /* <DEDUP_REMOVED lines=24> */
[----:B------:R-:W-:Y:S02]  /*6800*/  UIADD3 UR6, UR60, 0x4, URZ ;  /* 0x000000043c067890 */ /* 0x000fe4000fffe03f */
[----:B------:R-:W-:Y:S02]  /*6810*/  UIADD3 UR10, UR60, 0x84, URZ ;  /* 0x000000843c0a7890 */ /* 0x000fe4000fffe03f */
[----:B------:R-:W-:Y:S01]  /*6820*/  UIADD3 UR11, UR60, 0x104, URZ ;  /* 0x000001043c0b7890 */ /* 0x000fe2000fffe03f */
        /* <DEDUP_REMOVED lines=28> */
[----:B------:R-:W-:Y:S01]  /*69f0*/  UMOV UR11, 0x40000040 ;  /* 0x40000040000b7882 */ /* 0x000fe20000000000 */
[----:B------:R-:W-:Y:S02]  /*6a00*/  WARPGROUP.DEPBAR.LE gsb0, 0x0 ;  /* 0x00008000000079c5 */ /* 0x000fe40000010000 */
[----:B------:R-:W-:-:S06]  /*6a10*/  WARPGROUP.ARRIVE ;  /* 0x00000000000079c5 */ /* 0x000fcc0000000000 */
[----:B------:R-:W-:Y:S01]  /*6a20*/  HGMMA.64x16x16.F32.BF16 R152, gdesc[UR4], R152, gsb0 ;  /* 0x00200000049879f0 */ /* 0x000fe20008001898 */
[----:B------:R-:W-:Y:S02]  /*6a30*/  UIADD3 UR6, UR60, 0x86, URZ ;  /* 0x000000863c067890 */ /* 0x000fe4000fffe03f */
        /* <DEDUP_REMOVED lines=28> */
[----:B------:R-:W-:Y:S01]  /*6c00*/  R2UR UR8, R10 ;  /* 0x000000000a0872ca */ /* 0x000fe200000e0000 */
[----:B------:R-:W-:Y:S01]  /*6c10*/  UMOV UR11, 0x40000040 ;  /* 0x40000040000b7882 */ /* 0x000fe20000000000 */
[----:B------:R-:W-:Y:S01]  /*6c20*/  R2UR UR9, R11 ;  /* 0x000000000b0972ca */ /* 0x000fe200000e0000 */
        /* <DEDUP_REMOVED lines=295> */
[----:B------:R-:W-:Y:S02]  /*7ea0*/  UIADD3 UR7, UR60, 0x906, URZ ;  /* 0x000009063c077890 */ /* 0x000fe4000fffe03f */
        /* <DEDUP_REMOVED lines=9> */
[----:B------:R-:W-:Y:S01]  /*7f40*/  UMOV UR56, UR10 ;  /* 0x0000000a00387c82 */ /* 0x000fe20008000000 */
[----:B------:R-:W-:Y:S01]  /*7f50*/  UMOV UR57, UR11 ;  /* 0x0000000b00397c82 */ /* 0x000fe20008000000 */
        /* <DEDUP_REMOVED lines=29> */
.L_x_23:
[----:B------:R-:W-:Y:S02]  /*8130*/  R2UR UR10, R16 ;  /* 0x00000000100a72ca */ /* 0x000fe400000e0000 */
[----:B------:R-:W-:Y:S02]  /*8140*/  R2UR UR7, R21 ;  /* 0x00000000150772ca */ /* 0x000fe400000e0000 */
[----:B------:R-:W-:-:S11]  /*8150*/  R2UR UR6, R214 ;  /* 0x00000000d60672ca */ /* 0x000fd600000e0000 */
[----:B------:R-:W-:Y:S02]  /*8160*/  ULEA UR7, UR7, UR10, 0x3 ;  /* 0x0000000a07077291 */ /* 0x000fe4000f8e183f */
[----:B------:R-:W-:-:S04]  /*8170*/  MOV R0, UR6 ;  /* 0x0000000600007c02 */ /* 0x000fc80008000f00 */
[----:B------:R-:W-:-:S04]  /*8180*/  SHF.L.U32 R0, R0, 0x1f, RZ ;  /* 0x0000001f00007819 */ /* 0x000fc800000006ff */
[----:B------:R0:W1:Y:S01]  /*8190*/  SYNCS.PHASECHK.TRANS64.TRYWAIT P1, [UR7+0x38850], R0 ;  /* 0x03885000ff0075a7 */ /* 0x0000620008020147 */
[----:B------:R-:W-:Y:S05]  /*81a0*/  @!P0 BRA `(.L_x_24) ;  /* 0x0000000000048947 */ /* 0x000fea0003800000 */
[----:B------:R-:W-:Y:S01]  /*81b0*/  BPT.TRAP 0x1 ;  /* 0x000000040000795c */ /* 0x000fe20000300000 */
.L_x_24:
[----:B-1----:R-:W-:Y:S05]  /*81c0*/  @P1 BRA `(.L_x_25) ;  /* 0x0000000000081947 */ /* 0x002fea0003800000 */
[----:B------:R-:W1:Y:S02]  /*81d0*/  SYNCS.PHASECHK.TRANS64.TRYWAIT P1, [UR7+0x38850], R0 ;  /* 0x03885000ff0075a7 */ /* 0x000e640008020147 */
[----:B-1----:R-:W-:Y:S05]  /*81e0*/  @!P1 BRA `(.L_x_26) ;  /* 0x0000008800b89947 */ /* 0x002fea0003800000 */
.L_x_25:
[----:B------:R-:W-:Y:S01]  /*81f0*/  R2UR UR6, R16 ;  /* 0x00000000100672ca */ /* 0x000fe200000e0000 */
[----:B------:R-:W-:Y:S01]  /*8200*/  WARPGROUP.ARRIVE ;  /* 0x00000000000079c5 */ /* 0x000fe20000000000 */
[----:B------:R-:W-:Y:S01]  /*8210*/  R2UR UR10, R21 ;  /* 0x00000000150a72ca */ /* 0x000fe200000e0000 */
[----:B------:R-:W-:-:S10]  /*8220*/  UMOV UR11, 0x40000040 ;  /* 0x40000040000b7882 */ /* 0x000fd40000000000 */
[----:B------:R-:W-:-:S04]  /*8230*/  UIADD3 UR6, UR6, 0x400, URZ ;  /* 0x0000040006067890 */ /* 0x000fc8000fffe03f */
[----:B------:R-:W-:-:S04]  /*8240*/  USHF.R.U32.HI UR6, URZ, 0x4, UR6 ;  /* 0x000000043f067899 */ /* 0x000fc80008011606 */
[----:B------:R-:W-:-:S04]  /*8250*/  ULOP3.LUT UR6, UR6, 0x3fff, URZ, 0xc0, !UPT ;  /* 0x00003fff06067892 */ /* 0x000fc8000f8ec03f */
[----:B------:R-:W-:-:S04]  /*8260*/  ULOP3.LUT UR6, UR6, 0x2800000, URZ, 0xfc, !UPT ;  /* 0x0280000006067892 */ /* 0x000fc8000f8efc3f */
[----:B------:R-:W-:-:S07]  /*8270*/  UIMAD UR6, UR10, 0xa00, UR6 ;  /* 0x00000a000a0678a4 */ /* 0x000fce000f8e0206 */
[----:B------:R-:W-:Y:S02]  /*8280*/  UMOV UR10, UR6 ;  /* 0x00000006000a7c82 */ /* 0x000fe40008000000 */
[----:B------:R-:W-:Y:S01]  /*8290*/  HGMMA.64x256x16.F32.BF16 R24, R208, gdesc[UR8].tnspB, R24, gsb0 ;  /* 0x43e00008d0187df0 */ /* 0x000fe20008001818 */
[----:B------:R-:W-:Y:S01]  /*82a0*/  UIADD3 UR10, UR6, 0x80, URZ ;  /* 0x00000080060a7890 */ /* 0x000fe2000fffe03f */
[----:B------:R-:W-:Y:S01]  /*82b0*/  UMOV UR11, 0x40000040 ;  /* 0x40000040000b7882 */ /* 0x000fe20000000000 */
[----:B------:R-:W-:Y:S02]  /*82c0*/  WARPGROUP.DEPBAR.LE gsb0, 0x0 ;  /* 0x00008000000079c5 */ /* 0x000fe40000010000 */
[----:B------:R-:W-:-:S15]  /*82d0*/  WARPGROUP.ARRIVE ;  /* 0x00000000000079c5 */ /* 0x000fde0000000000 */
[----:B------:R-:W-:-:S08]  /*82e0*/  NOP ;  /* 0x0000000000007918 */ /* 0x000fd00000000000 */
        /* <DEDUP_REMOVED lines=9> */
[----:B------:R-:W-:Y:S01]  /*8380*/  UIADD3 UR6, UR6, 0x200, URZ ;  /* 0x0000020006067890 */ /* 0x000fe2000fffe03f */
[----:B------:R-:W-:Y:S02]  /*8390*/  WARPGROUP.DEPBAR.LE gsb0, 0x0 ;  /* 0x00008000000079c5 */ /* 0x000fe40000010000 */
[----:B------:R-:W-:-:S15]  /*83a0*/  WARPGROUP.ARRIVE ;  /* 0x00000000000079c5 */ /* 0x000fde0000000000 */
[----:B------:R-:W-:-:S07]  /*83b0*/  NOP ;  /* 0x0000000000007918 */ /* 0x000fce0000000000 */
[----:B------:R-:W-:Y:S01]  /*83c0*/  HGMMA.64x256x16.F32.BF16 R24, R196, gdesc[UR8].tnspB, R24, gsb0 ;  /* 0x43e00008c4187df0 */ /* 0x000fe20008001818 */
[----:B------:R-:W-:Y:S01]  /*83d0*/  UMOV UR10, UR6 ;  /* 0x00000006000a7c82 */ /* 0x000fe20008000000 */
[----:B------:R-:W-:Y:S01]  /*83e0*/  UMOV UR11, 0x40000040 ;  /* 0x40000040000b7882 */ /* 0x000fe20000000000 */
[----:B------:R-:W-:Y:S02]  /*83f0*/  WARPGROUP.DEPBAR.LE gsb0, 0x0 ;  /* 0x00008000000079c5 */ /* 0x000fe40000010000 */
[----:B------:R-:W-:-:S15]  /*8400*/  WARPGROUP.ARRIVE ;  /* 0x00000000000079c5 */ /* 0x000fde0000000000 */
[----:B------:R-:W-:-:S08]  /*8410*/  NOP ;  /* 0x0000000000007918 */ /* 0x000fd00000000000 */
[----:B------:R-:W-:Y:S03]  /*8420*/  HGMMA.64x256x16.F32.BF16 R24, R192, gdesc[UR8].tnspB, R24, gsb0 ;  /* 0x43e00008c0187df0 */ /* 0x000fe60008001818 */
[----:B------:R-:W-:Y:S02]  /*8430*/  WARPGROUP.DEPBAR.LE gsb0, 0x0 ;  /* 0x00008000000079c5 */ /* 0x000fe40000010000 */
[----:B------:R-:W-:Y:S05]  /*8440*/  @!P0 BRA `(.L_x_27) ;  /* 0x0000000000048947 */ /* 0x000fea0003800000 */
[----:B------:R-:W-:Y:S01]  /*8450*/  BPT.TRAP 0x1 ;  /* 0x000000040000795c */ /* 0x000fe20000300000 */
.L_x_27:
[----:B01----:R-:W-:Y:S01]  /*8460*/  FMNMX.FTZ R0, R184, R15, !PT ;  /* 0x0000000fb8007209 */ /* 0x003fe20007810000 */
[----:B------:R-:W-:Y:S01]  /*8470*/  ULDC UR6, c[0x0][0x988] ;  /* 0x0002620000067ab9 */ /* 0x000fe20000000800 */
[----:B------:R-:W-:Y:S01]  /*8480*/  FMNMX.FTZ R2, R186, R19, !PT ;  /* 0x00000013ba027209 */ /* 0x000fe20007810000 */
[----:B------:R-:W0:Y:S01]  /*8490*/  S2UR UR11, SR_CgaCtaId ;  /* 0x00000000000b79c3 */ /* 0x000e220000008800 */
[----:B------:R-:W-:Y:S02]  /*84a0*/  FMNMX.FTZ R3, R185, R0, !PT ;  /* 0x00000000b9037209 */ /* 0x000fe40007810000 */
[----:B------:R-:W-:Y:S02]  /*84b0*/  FMNMX.FTZ R21, R187, R2, !PT ;  /* 0x00000002bb157209 */ /* 0x000fe40007810000 */
[----:B------:R-:W-:Y:S02]  /*84c0*/  FMNMX.FTZ R0, R188, R3, !PT ;  /* 0x00000003bc007209 */ /* 0x000fe40007810000 */
[----:B------:R-:W-:-:S02]  /*84d0*/  FMNMX.FTZ R2, R190, R21, !PT ;  /* 0x00000015be027209 */ /* 0x000fc40007810000 */
[----:B------:R-:W-:Y:S02]  /*84e0*/  FMNMX.FTZ R3, R189, R0, !PT ;  /* 0x00000000bd037209 */ /* 0x000fe40007810000 */
[----:B------:R-:W-:Y:S02]  /*84f0*/  FMNMX.FTZ R21, R191, R2, !PT ;  /* 0x00000002bf157209 */ /* 0x000fe40007810000 */
        /* <DEDUP_REMOVED lines=32> */
[----:B------:R-:W-:Y:S01]  /*8700*/  R2UR UR10, R22 ;  /* 0x00000000160a72ca */ /* 0x000fe200000e0000 */
[----:B------:R-:W1:Y:S04]  /*8710*/  SHFL.BFLY PT, R3, R0, 0x2, 0x1f ;  /* 0x0c401f0000037f89 */ /* 0x000e6800000e0000 */
[----:B------:R-:W2:Y:S08]  /*8720*/  SHFL.BFLY PT, R23, R2, 0x2, 0x1f ;  /* 0x0c401f0002177f89 */ /* 0x000eb000000e0000 */
[----:B------:R-:W-:-:S04]  /*8730*/  UIADD3 UR10, UR10, 0x38840, URZ ;  /* 0x000388400a0a7890 */ /* 0x000fc8000fffe03f */
[----:B0-----:R-:W-:Y:S01]  /*8740*/  UPRMT UR10, UR11, 0x654, UR10 ;  /* 0x000006540b0a7896 */ /* 0x001fe2000800000a */
[----:B-1----:R-:W-:-:S08]  /*8750*/  FMNMX.FTZ R21, R0, R3, !PT ;  /* 0x0000000300157209 */ /* 0x002fd00007810000 */
[----:B------:R-:W-:Y:S01]  /*8760*/  SYNCS.ARRIVE.TRANS64.RED.A1T0 RZ, [UR10], RZ ;  /* 0x000000ffffff79a7 */ /* 0x000fe2000810040a */
[----:B--2---:R-:W-:Y:S01]  /*8770*/  FMNMX.FTZ R23, R2, R23, !PT ;  /* 0x0000001702177209 */ /* 0x004fe20007810000 */
[----:B------:R-:W0:Y:S04]  /*8780*/  SHFL.BFLY PT, R6, R21, 0x1, 0x1f ;  /* 0x0c201f0015067f89 */ /* 0x000e2800000e0000 */
[----:B------:R-:W1:Y:S01]  /*8790*/  SHFL.BFLY PT, R192, R23, 0x1, 0x1f ;  /* 0x0c201f0017c07f89 */ /* 0x000e6200000e0000 */
[----:B0-----:R-:W-:Y:S02]  /*87a0*/  FMNMX.FTZ R3, R21, R6, !PT ;  /* 0x0000000615037209 */ /* 0x001fe40007810000 */
[----:B-1----:R-:W-:-:S03]  /*87b0*/  FMNMX.FTZ R6, R23, R192, !PT ;  /* 0x000000c017067209 */ /* 0x002fc60007810000 */
[C---:B------:R-:W-:Y:S01]  /*87c0*/  FADD.FTZ R15, -R3.reuse, R15 ;  /* 0x0000000f030f7221 */ /* 0x040fe20000010100 */
[----:B------:R-:W-:-:S03]  /*87d0*/  FMUL.FTZ R193, R3, UR6 ;  /* 0x0000000603c17c20 */ /* 0x000fc60008410000 */
[----:B------:R-:W-:Y:S01]  /*87e0*/  FMUL.FTZ R22, R15, UR6 ;  /* 0x000000060f167c20 */ /* 0x000fe20008410000 */
[----:B------:R-:W-:Y:S01]  /*87f0*/  FADD.FTZ R15, -R6, R19 ;  /* 0x00000013060f7221 */ /* 0x000fe20000010100 */
[--C-:B------:R-:W-:Y:S01]  /*8800*/  FFMA.FTZ R208, R185, UR6, -R193.reuse ;  /* 0x00000006b9d07c23 */ /* 0x100fe200080108c1 */
[--C-:B------:R-:W-:Y:S01]  /*8810*/  FFMA.FTZ R192, R152, UR6, -R193.reuse ;  /* 0x0000000698c07c23 */ /* 0x100fe200080108c1 */
[----:B------:R0:W-:Y:S01]  /*8820*/  MUFU.EX2 R0, R22 ;  /* 0x0000001600007308 */ /* 0x0001e20000000800 */
[----:B------:R-:W-:Y:S01]  /*8830*/  FMUL.FTZ R2, R15, UR6 ;  /* 0x000000060f027c20 */ /* 0x000fe20008410000 */
[--C-:B------:R-:W-:Y:S01]  /*8840*/  FFMA.FTZ R15, R184, UR6, -R193.reuse ;  /* 0x00000006b80f7c23 */ /* 0x100fe200080108c1 */
[--C-:B------:R-:W-:Y:S01]  /*8850*/  FFMA.FTZ R210, R188, UR6, -R193.reuse ;  /* 0x00000006bcd27c23 */ /* 0x100fe200080108c1 */
[--C-:B------:R-:W-:Y:S01]  /*8860*/  FFMA.FTZ R19, R189, UR6, -R193.reuse ;  /* 0x00000006bd137c23 */ /* 0x100fe200080108c1 */
[--C-:B------:R-:W-:Y:S01]  /*8870*/  FFMA.FTZ R194, R156, UR6, -R193.reuse ;  /* 0x000000069cc27c23 */ /* 0x100fe200080108c1 */
[--C-:B------:R-:W-:Y:S01]  /*8880*/  FFMA.FTZ R204, R176, UR6, -R193.reuse ;  /* 0x00000006b0cc7c23 */ /* 0x100fe200080108c1 */
[--C-:B------:R-:W-:Y:S01]  /*8890*/  FFMA.FTZ R21, R177, UR6, -R193.reuse ;  /* 0x00000006b1157c23 */ /* 0x100fe200080108c1 */
[----:B------:R-:W1:Y:S01]  /*88a0*/  MUFU.EX2 R15, R15 ;  /* 0x0000000f000f7308 */ /* 0x000e620000000800 */
[----:B0-----:R-:W-:Y:S01]  /*88b0*/  FMUL.FTZ R22, R6, UR6 ;  /* 0x0000000606167c20 */ /* 0x001fe20008410000 */
        /* <DEDUP_REMOVED lines=8> */
[--C-:B------:R-:W-:Y:S01]  /*8940*/  FFMA.FTZ R205, R178, UR6, -R22.reuse ;  /* 0x00000006b2cd7c23 */ /* 0x100fe20008010816 */
[--C-:B------:R-:W-:Y:S01]  /*8950*/  FFMA.FTZ R160, R179, UR6, -R22.reuse ;  /* 0x00000006b3a07c23 */ /* 0x100fe20008010816 */
[--C-:B------:R-:W-:Y:S01]  /*8960*/  FFMA.FTZ R168, R171, UR6, -R22.reuse ;  /* 0x00000006aba87c23 */ /* 0x100fe20008010816 */
[--C-:B------:R-:W-:Y:S01]  /*8970*/  FFMA.FTZ R207, R182, UR6, -R22.reuse ;  /* 0x00000006b6cf7c23 */ /* 0x100fe20008010816 */
[--C-:B------:R-:W-:Y:S01]  /*8980*/  FFMA.FTZ R23, R181, UR6, -R193.reuse ;  /* 0x00000006b5177c23 */ /* 0x100fe200080108c1 */
[----:B------:R-:W-:Y:S01]  /*8990*/  FFMA.FTZ R198, R164, UR6, -R193 ;  /* 0x00000006a4c67c23 */ /* 0x000fe200080108c1 */
[----:B------:R-:W0:Y:S01]  /*89a0*/  MUFU.EX2 R209, R209 ;  /* 0x000000d100d17308 */ /* 0x000e220000000800 */
[----:B-1----:R-:W-:Y:S01]  /*89b0*/  FFMA.FTZ R171, R0, R14, R15 ;  /* 0x0000000e00ab7223 */ /* 0x002fe2000001000f */
[--C-:B------:R-:W-:Y:S01]  /*89c0*/  FFMA.FTZ R164, R183, UR6, -R22.reuse ;  /* 0x00000006b7a47c23 */ /* 0x100fe20008010816 */
[--C-:B------:R-:W-:Y:S01]  /*89d0*/  FFMA.FTZ R202, R172, UR6, -R193.reuse ;  /* 0x00000006acca7c23 */ /* 0x100fe200080108c1 */
[--C-:B------:R-:W-:Y:S01]  /*89e0*/  FFMA.FTZ R201, R170, UR6, -R22.reuse ;  /* 0x00000006aac97c23 */ /* 0x100fe20008010816 */
[--C-:B------:R-:W-:Y:S01]  /*89f0*/  FFMA.FTZ R197, R162, UR6, -R22.reuse ;  /* 0x00000006a2c57c23 */ /* 0x100fe20008010816 */
[--C-:B------:R-:W-:Y:S01]  /*8a00*/  FFMA.FTZ R162, R163, UR6, -R22.reuse ;  /* 0x00000006a3a27c23 */ /* 0x100fe20008010816 */
[--C-:B------:R-:W-:Y:S01]  /*8a10*/  FFMA.FTZ R169, R169, UR6, -R193.reuse ;  /* 0x00000006a9a97c23 */ /* 0x100fe200080108c1 */
[----:B------:R-:W1:Y:S01]  /*8a20*/  MUFU.EX2 R208, R208 ;  /* 0x000000d000d07308 */ /* 0x000e620000000800 */
[--C-:B------:R-:W-:Y:S01]  /*8a30*/  FFMA.FTZ R199, R166, UR6, -R22.reuse ;  /* 0x00000006a6c77c23 */ /* 0x100fe20008010816 */
[--C-:B------:R-:W-:Y:S01]  /*8a40*/  FFMA.FTZ R203, R174, UR6, -R22.reuse ;  /* 0x00000006aecb7c23 */ /* 0x100fe20008010816 */
[--C-:B------:R-:W-:Y:S01]  /*8a50*/  FFMA.FTZ R173, R173, UR6, -R193.reuse ;  /* 0x00000006adad7c23 */ /* 0x100fe200080108c1 */
[--C-:B------:R-:W-:Y:S01]  /*8a60*/  FFMA.FTZ R170, R175, UR6, -R22.reuse ;  /* 0x00000006afaa7c23 */ /* 0x100fe20008010816 */
[--C-:B------:R-:W-:Y:S01]  /*8a70*/  FFMA.FTZ R161, R161, UR6, -R193.reuse ;  /* 0x00000006a1a17c23 */ /* 0x100fe200080108c1 */
[--C-:B------:R-:W-:Y:S01]  /*8a80*/  FFMA.FTZ R165, R165, UR6, -R193.reuse ;  /* 0x00000006a5a57c23 */ /* 0x100fe200080108c1 */
[----:B------:R-:W-:Y:S01]  /*8a90*/  FFMA.FTZ R153, R153, UR6, -R193 ;  /* 0x0000000699997c23 */ /* 0x000fe200080108c1 */
[----:B------:R-:W2:Y:S01]  /*8aa0*/  MUFU.EX2 R152, R152 ;  /* 0x0000009800987308 */ /* 0x000ea20000000800 */
[----:B0-----:R-:W-:Y:S01]  /*8ab0*/  FFMA.FTZ R9, R2, R9, R209 ;  /* 0x0000000902097223 */ /* 0x001fe200000100d1 */
[----:B------:R-:W-:Y:S01]  /*8ac0*/  FFMA.FTZ R157, R157, UR6, -R193 ;  /* 0x000000069d9d7c23 */ /* 0x000fe200080108c1 */
[--C-:B------:R-:W-:Y:S01]  /*8ad0*/  FFMA.FTZ R193, R154, UR6, -R22.reuse ;  /* 0x000000069ac17c23 */ /* 0x100fe20008010816 */
[--C-:B------:R-:W-:Y:S01]  /*8ae0*/  FFMA.FTZ R155, R155, UR6, -R22.reuse ;  /* 0x000000069b9b7c23 */ /* 0x100fe20008010816 */
[----:B------:R-:W-:-:S03]  /*8af0*/  FFMA.FTZ R158, R158, UR6, -R22 ;  /* 0x000000069e9e7c23 */ /* 0x000fc60008010816 */
[----:B------:R-:W0:Y:S01]  /*8b00*/  MUFU.EX2 R210, R210 ;  /* 0x000000d200d27308 */ /* 0x000e220000000800 */
[----:B-1----:R-:W-:-:S07]  /*8b10*/  FADD.FTZ R171, R208, R171 ;  /* 0x000000abd0ab7221 */ /* 0x002fce0000010000 */
[----:B------:R-:W1:Y:S01]  /*8b20*/  MUFU.EX2 R211, R211 ;  /* 0x000000d300d37308 */ /* 0x000e620000000800 */
[----:B--2---:R-:W-:-:S07]  /*8b30*/  FADD.FTZ R14, R152, R9 ;  /* 0x00000009980e7221 */ /* 0x004fce0000010000 */
[----:B------:R-:W2:Y:S01]  /*8b40*/  MUFU.EX2 R19, R19 ;  /* 0x0000001300137308 */ /* 0x000ea20000000800 */
[----:B0-----:R-:W-:-:S07]  /*8b50*/  FADD.FTZ R172, R210, R171 ;  /* 0x000000abd2ac7221 */ /* 0x001fce0000010000 */
        /* <DEDUP_REMOVED lines=11> */
[----:B0-----:R-:W-:Y:S01]  /*8c10*/  FADD.FTZ R163, R21, R166 ;  /* 0x000000a615a37221 */ /* 0x001fe20000010000 */
[--C-:B------:R-:W-:Y:S01]  /*8c20*/  FFMA.FTZ R166, R167, UR6, -R22.reuse ;  /* 0x00000006a7a67c23 */ /* 0x100fe20008010816 */
[----:B------:R-:W-:-:S05]  /*8c30*/  FFMA.FTZ R22, R159, UR6, -R22 ;  /* 0x000000069f167c23 */ /* 0x000fca0008010816 */
        /* <DEDUP_REMOVED lines=34> */
[----:B------:R-:W-:Y:S01]  /*8e60*/  MUFU.EX2 R165, R165 ;  /* 0x000000a500a57308 */ /* 0x000fe20000000800 */
[----:B0-----:R-:W-:-:S07]  /*8e70*/  FADD.FTZ R154, R198, R163 ;  /* 0x000000a3c69a7221 */ /* 0x001fce0000010000 */
[----:B------:R-:W0:Y:S01]  /*8e80*/  MUFU.EX2 R166, R166 ;  /* 0x000000a600a67308 */ /* 0x000e220000000800 */
[----:B-1----:R-:W-:-:S07]  /*8e90*/  FADD.FTZ R9, R199, R14 ;  /* 0x0000000ec7097221 */ /* 0x002fce0000010000 */
[----:B------:R-:W-:Y:S08]  /*8ea0*/  MUFU.EX2 R192, R192 ;  /* 0x000000c000c07308 */ /* 0x000ff00000000800 */
[----:B------:R-:W1:Y:S01]  /*8eb0*/  MUFU.EX2 R193, R193 ;  /* 0x000000c100c17308 */ /* 0x000e620000000800 */
[----:B0-----:R-:W-:-:S07]  /*8ec0*/  FADD.FTZ R14, R166, R9 ;  /* 0x00000009a60e7221 */ /* 0x001fce0000010000 */
[----:B------:R-:W0:Y:S08]  /*8ed0*/  MUFU.EX2 R153, R153 ;  /* 0x0000009900997308 */ /* 0x000e300000000800 */
[----:B------:R2:W3:Y:S01]  /*8ee0*/  MUFU.EX2 R167, R155 ;  /* 0x0000009b00a77308 */ /* 0x0004e20000000800 */
[----:B-1----:R-:W-:-:S07]  /*8ef0*/  FADD.FTZ R14, R193, R14 ;  /* 0x0000000ec10e7221 */ /* 0x002fce0000010000 */
[----:B------:R-:W1:Y:S01]  /*8f00*/  MUFU.EX2 R194, R194 ;  /* 0x000000c200c27308 */ /* 0x000e620000000800 */
[----:B--2---:R-:W-:-:S04]  /*8f10*/  FADD.FTZ R155, R165, R154 ;  /* 0x0000009aa59b7221 */ /* 0x004fc80000010000 */
[----:B------:R-:W-:-:S03]  /*8f20*/  FADD.FTZ R154, R192, R155 ;  /* 0x0000009bc09a7221 */ /* 0x000fc60000010000 */
[----:B------:R-:W2:Y:S01]  /*8f30*/  MUFU.EX2 R195, R158 ;  /* 0x0000009e00c37308 */ /* 0x000ea20000000800 */
[----:B0-----:R-:W-:Y:S01]  /*8f40*/  FADD.FTZ R9, R153, R154 ;  /* 0x0000009a99097221 */ /* 0x001fe20000010000 */
[----:B---3--:R-:W-:-:S06]  /*8f50*/  FADD.FTZ R14, R167, R14 ;  /* 0x0000000ea70e7221 */ /* 0x008fcc0000010000 */
[----:B------:R-:W0:Y:S01]  /*8f60*/  MUFU.EX2 R157, R157 ;  /* 0x0000009d009d7308 */ /* 0x000e220000000800 */
[----:B-1----:R-:W-:-:S07]  /*8f70*/  FADD.FTZ R154, R194, R9 ;  /* 0x00000009c29a7221 */ /* 0x002fce0000010000 */
[----:B------:R-:W1:Y:S01]  /*8f80*/  MUFU.EX2 R22, R22 ;  /* 0x0000001600167308 */ /* 0x000e620000000800 */
[----:B--2---:R-:W-:Y:S01]  /*8f90*/  FADD.FTZ R9, R195, R14 ;  /* 0x0000000ec3097221 */ /* 0x004fe20000010000 */
[----:B0-----:R-:W-:-:S03]  /*8fa0*/  FADD.FTZ R14, R157, R154 ;  /* 0x0000009a9d0e7221 */ /* 0x001fc60000010000 */
[----:B-1----:R-:W-:Y:S01]  /*8fb0*/  FADD.FTZ R9, R22, R9 ;  /* 0x0000000916097221 */ /* 0x002fe20000010000 */
[----:B------:R-:W-:Y:S06]  /*8fc0*/  @!P0 BRA `(.L_x_28) ;  /* 0x0000000000048947 */ /* 0x000fec0003800000 */
[----:B------:R-:W-:Y:S01]  /*8fd0*/  BPT.TRAP 0x1 ;  /* 0x000000040000795c */ /* 0x000fe20000300000 */
.L_x_28:
[----:B------:R-:W0:Y:S01]  /*8fe0*/  S2UR UR14, SR_CgaCtaId ;  /* 0x00000000000e79c3 */ /* 0x000e220000008800 */
[----:B------:R-:W-:Y:S01]  /*8ff0*/  UIADD3 UR7, UR7, 0x38860, URZ ;  /* 0x0003886007077890 */ /* 0x000fe2000fffe03f */
[----:B------:R-:W-:Y:S02]  /*9000*/  R2UR UR11, R17 ;  /* 0x00000000110b72ca */ /* 0x000fe400000e0000 */
[----:B------:R-:W-:Y:S02]  /*9010*/  R2UR UR10, R20 ;  /* 0x00000000140a72ca */ /* 0x000fe400000e0000 */
[----:B------:R-:W-:Y:S02]  /*9020*/  F2FP.BF16.F32.PACK_AB R204, R21, R204 ;  /* 0x000000cc15cc723e */ /* 0x000fe400000010ff */
[----:B------:R-:W-:Y:S01]  /*9030*/  F2FP.BF16.F32.PACK_AB R208, R208, R15 ;  /* 0x0000000fd0d0723e */ /* 0x000fe200000010ff */
[----:B------:R-:W-:Y:S01]  /*9040*/  IMAD.MOV.U32 R15, RZ, RZ, R3 ;  /* 0x000000ffff0f7224 */ /* 0x000fe200078e0003 */
[----:B------:R-:W-:Y:S01]  /*9050*/  F2FP.BF16.F32.PACK_AB R210, R19, R210 ;  /* 0x000000d213d2723e */ /* 0x000fe200000010ff */
[----:B------:R-:W-:Y:S01]  /*9060*/  IMAD.MOV.U32 R19, RZ, RZ, R6 ;  /* 0x000000ffff137224 */ /* 0x000fe200078e0006 */
[----:B------:R-:W-:-:S02]  /*9070*/  F2FP.BF16.F32.PACK_AB R209, R152, R209 ;  /* 0x000000d198d1723e */ /* 0x000fc400000010ff */
[----:B------:R-:W-:Y:S02]  /*9080*/  F2FP.BF16.F32.PACK_AB R211, R156, R211 ;  /* 0x000000d39cd3723e */ /* 0x000fe400000010ff */
[----:B------:R-:W-:Y:S01]  /*9090*/  F2FP.BF16.F32.PACK_AB R205, R160, R205 ;  /* 0x000000cda0cd723e */ /* 0x000fe200000010ff */
[----:B------:R-:W-:Y:S01]  /*90a0*/  UISETP.GT.AND UP0, UPT, UR10, UR11, UPT ;  /* 0x0000000b0a00728c */ /* 0x000fe2000bf04270 */
[----:B------:R-:W-:Y:S02]  /*90b0*/  F2FP.BF16.F32.PACK_AB R206, R23, R206 ;  /* 0x000000ce17ce723e */ /* 0x000fe400000010ff */
[----:B------:R-:W-:Y:S02]  /*90c0*/  F2FP.BF16.F32.PACK_AB R207, R164, R207 ;  /* 0x000000cfa4cf723e */ /* 0x000fe400000010ff */
[----:B------:R-:W-:Y:S01]  /*90d0*/  F2FP.BF16.F32.PACK_AB R200, R169, R200 ;  /* 0x000000c8a9c8723e */ /* 0x000fe200000010ff */
[----:B0-----:R-:W-:Y:S01]  /*90e0*/  UPRMT UR7, UR14, 0x654, UR7 ;  /* 0x000006540e077896 */ /* 0x001fe20008000007 */
[----:B------:R-:W-:-:S02]  /*90f0*/  PLOP3.LUT P1, PT, PT, PT, UP0, 0x80, 0x0 ;  /* 0x000000000000781c */ /* 0x000fc40003f2f008 */
[----:B------:R-:W-:Y:S02]  /*9100*/  F2FP.BF16.F32.PACK_AB R201, R168, R201 ;  /* 0x000000c9a8c9723e */ /* 0x000fe400000010ff */
[----:B------:R-:W-:Y:S02]  /*9110*/  F2FP.BF16.F32.PACK_AB R202, R173, R202 ;  /* 0x000000caadca723e */ /* 0x000fe400000010ff */
[----:B------:R-:W-:Y:S02]  /*9120*/  F2FP.BF16.F32.PACK_AB R203, R170, R203 ;  /* 0x000000cbaacb723e */ /* 0x000fe400000010ff */
[----:B------:R-:W-:Y:S01]  /*9130*/  SYNCS.ARRIVE.TRANS64.RED.A1T0 RZ, [UR7], RZ ;  /* 0x000000ffffff79a7 */ /* 0x000fe20008100407 */
[----:B------:R-:W-:Y:S02]  /*9140*/  R2UR UR7, R8 ;  /* 0x00000000080772ca */ /* 0x000fe400000e0000 */
[----:B------:R-:W-:Y:S02]  /*9150*/  F2FP.BF16.F32.PACK_AB R196, R161, R196 ;  /* 0x000000c4a1c4723e */ /* 0x000fe400000010ff */
[----:B------:R-:W-:-:S02]  /*9160*/  F2FP.BF16.F32.PACK_AB R197, R162, R197 ;  /* 0x000000c5a2c5723e */ /* 0x000fc400000010ff */
[----:B------:R-:W-:Y:S02]  /*9170*/  F2FP.BF16.F32.PACK_AB R198, R165, R198 ;  /* 0x000000c6a5c6723e */ /* 0x000fe400000010ff */
[----:B------:R-:W-:Y:S02]  /*9180*/  F2FP.BF16.F32.PACK_AB R199, R166, R199 ;  /* 0x000000c7a6c7723e */ /* 0x000fe400000010ff */
[----:B------:R-:W-:Y:S02]  /*9190*/  F2FP.BF16.F32.PACK_AB R192, R153, R192 ;  /* 0x000000c099c0723e */ /* 0x000fe400000010ff */
[----:B------:R-:W-:Y:S01]  /*91a0*/  F2FP.BF16.F32.PACK_AB R193, R167, R193 ;  /* 0x000000c1a7c1723e */ /* 0x000fe200000010ff */
[----:B------:R-:W-:Y:S01]  /*91b0*/  IMAD.U32 R21, RZ, RZ, UR7 ;  /* 0x00000007ff157e24 */ /* 0x000fe2000f8e00ff */
[----:B------:R-:W-:Y:S01]  /*91c0*/  UIADD3 UR7, UR10, -0x1, URZ ;  /* 0xffffffff0a077890 */ /* 0x000fe2000fffe03f */
[----:B------:R-:W-:Y:S02]  /*91d0*/  R2UR UR10, R7 ;  /* 0x00000000070a72ca */ /* 0x000fe400000e0000 */
[----:B------:R-:W-:-:S02]  /*91e0*/  F2FP.BF16.F32.PACK_AB R194, R157, R194 ;  /* 0x000000c29dc2723e */ /* 0x000fc400000010ff */
[----:B------:R-:W-:Y:S02]  /*91f0*/  F2FP.BF16.F32.PACK_AB R195, R22, R195 ;  /* 0x000000c316c3723e */ /* 0x000fe400000010ff */
[----:B------:R-:W-:-:S07]  /*9200*/  MOV R20, UR7 ;  /* 0x0000000700147c02 */ /* 0x000fce0008000f00 */
[----:B------:R-:W-:Y:S01]  /*9210*/  IMAD.U32 R214, RZ, RZ, UR10 ;  /* 0x0000000affd67e24 */ /* 0x000fe2000f8e00ff */
[----:B------:R-:W-:Y:S06]  /*9220*/  @P1 BRA `(.L_x_29) ;  /* 0xffffffc400341947 */ /* 0x000fec000383ffff */
.L_x_18:
[----:B------:R-:W-:Y:S06]  /*9230*/  BAR.ARV 0x8, 0x180 ;  /* 0x0206000000007b1d */ /* 0x000fec0000002000 */
        /* <DEDUP_REMOVED lines=128> */
[----:B------:R-:W-:Y:S06]  /*9a40*/  @!P0 BRA `(.L_x_30) ;  /* 0x0000000000048947 */ /* 0x000fec0003800000 */
[----:B------:R-:W-:Y:S01]  /*9a50*/  BPT.TRAP 0x1 ;  /* 0x000000040000795c */ /* 0x000fe20000300000 */
.L_x_30:
[----:B------:R-:W-:Y:S02]  /*9a60*/  R2UR UR7, R16 ;  /* 0x00000000100772ca */ /* 0x000fe400000e0000 */
[----:B------:R-:W-:Y:S02]  /*9a70*/  R2UR UR4, R7 ;  /* 0x00000000070472ca */ /* 0x000fe400000e0000 */
[----:B------:R-:W-:-:S11]  /*9a80*/  R2UR UR5, R8 ;  /* 0x00000000080572ca */ /* 0x000fd600000e0000 */
[----:B------:R-:W-:Y:S02]  /*9a90*/  IMAD.U32 R0, RZ, RZ, UR4 ;  /* 0x00000004ff007e24 */ /* 0x000fe4000f8e00ff */
[----:B------:R-:W-:-:S03]  /*9aa0*/  ULEA UR5, UR5, UR7, 0x3 ;  /* 0x0000000705057291 */ /* 0x000fc6000f8e183f */
[----:B------:R-:W-:-:S06]  /*9ab0*/  SHF.L.U32 R0, R0, 0x1f, RZ ;  /* 0x0000001f00007819 */ /* 0x000fcc00000006ff */
[----:B------:R0:W1:Y:S01]  /*9ac0*/  SYNCS.PHASECHK.TRANS64.TRYWAIT P1, [UR5+0x38850], R0 ;  /* 0x03885000ff0075a7 */ /* 0x0000620008020145 */
[----:B------:R-:W-:Y:S05]  /*9ad0*/  @!P0 BRA `(.L_x_31) ;  /* 0x0000000000048947 */ /* 0x000fea0003800000 */
[----:B------:R-:W-:Y:S01]  /*9ae0*/  BPT.TRAP 0x1 ;  /* 0x000000040000795c */ /* 0x000fe20000300000 */
.L_x_31:
[----:B-1----:R-:W-:Y:S05]  /*9af0*/  @P1 BRA `(.L_x_32) ;  /* 0x0000000000081947 */ /* 0x002fea0003800000 */
[----:B------:R-:W1:Y:S02]  /*9b00*/  SYNCS.PHASECHK.TRANS64.TRYWAIT P1, [UR5+0x38850], R0 ;  /* 0x03885000ff0075a7 */ /* 0x000e640008020145 */
[----:B-1----:R-:W-:Y:S05]  /*9b10*/  @!P1 BRA `(.L_x_33) ;  /* 0x0000007000849947 */ /* 0x002fea0003800000 */
.L_x_32:
[----:B------:R-:W-:Y:S01]  /*9b20*/  R2UR UR4, R16 ;  /* 0x00000000100472ca */ /* 0x000fe200000e0000 */
[----:B------:R-:W-:Y:S01]  /*9b30*/  WARPGROUP.ARRIVE ;  /* 0x00000000000079c5 */ /* 0x000fe20000000000 */
[----:B------:R-:W-:Y:S01]  /*9b40*/  R2UR UR7, R8 ;  /* 0x00000000080772ca */ /* 0x000fe200000e0000 */
[----:B------:R-:W-:Y:S01]  /*9b50*/  UMOV UR11, 0x40000040 ;  /* 0x40000040000b7882 */ /* 0x000fe20000000000 */
[----:B-1----:R-:W1:Y:S01]  /*9b60*/  SHFL.BFLY PT, R5, R14, 0x2, 0x1f ;  /* 0x0c401f000e057f89 */ /* 0x002e6200000e0000 */
[----:B------:R-:W-:Y:S01]  /*9b70*/  MOV R4, RZ ;  /* 0x000000ff00047202 */ /* 0x000fe20000000f00 */
[----:B------:R-:W-:Y:S02]  /*9b80*/  IMAD.U32 R8, RZ, RZ, UR6 ;  /* 0x00000006ff087e24 */ /* 0x000fe4000f8e00ff */
[----:B0-----:R-:W0:Y:S05]  /*9b90*/  SHFL.BFLY PT, R0, R9, 0x2, 0x1f ;  /* 0x0c401f0009007f89 */ /* 0x001e2a00000e0000 */
[----:B------:R-:W-:-:S04]  /*9ba0*/  UIADD3 UR4, UR4, 0x400, URZ ;  /* 0x0000040004047890 */ /* 0x000fc8000fffe03f */
[----:B------:R-:W-:-:S04]  /*9bb0*/  USHF.R.U32.HI UR4, URZ, 0x4, UR4 ;  /* 0x000000043f047899 */ /* 0x000fc80008011604 */
[----:B------:R-:W-:-:S04]  /*9bc0*/  ULOP3.LUT UR4, UR4, 0x3fff, URZ, 0xc0, !UPT ;  /* 0x00003fff04047892 */ /* 0x000fc8000f8ec03f */
[----:B------:R-:W-:Y:S01]  /*9bd0*/  ULOP3.LUT UR4, UR4, 0x2800000, URZ, 0xfc, !UPT ;  /* 0x0280000004047892 */ /* 0x000fe2000f8efc3f */
[----:B-1----:R-:W-:-:S03]  /*9be0*/  FADD.FTZ R5, R5, R14 ;  /* 0x0000000e05057221 */ /* 0x002fc60000010000 */
[----:B------:R-:W-:Y:S01]  /*9bf0*/  UIMAD UR4, UR7, 0xa00, UR4 ;  /* 0x00000a00070478a4 */ /* 0x000fe2000f8e0204 */
[----:B------:R-:W-:Y:S02]  /*9c00*/  IMAD.U32 R14, RZ, RZ, UR6 ;  /* 0x00000006ff0e7e24 */ /* 0x000fe4000f8e00ff */
[----:B0-----:R-:W-:Y:S01]  /*9c10*/  FADD.FTZ R2, R0, R9 ;  /* 0x0000000900027221 */ /* 0x001fe20000010000 */
[----:B------:R-:W-:Y:S01]  /*9c20*/  UIADD3 UR8, UR4, 0x80, URZ ;  /* 0x0000008004087890 */ /* 0x000fe2000fffe03f */
[----:B------:R-:W0:Y:S02]  /*9c30*/  SHFL.BFLY PT, R0, R5, 0x1, 0x1f ;  /* 0x0c201f0005007f89 */ /* 0x000e2400000e0000 */
[----:B------:R-:W-:-:S06]  /*9c40*/  UMOV UR10, UR4 ;  /* 0x00000004000a7c82 */ /* 0x000fcc0008000000 */
[----:B------:R-:W-:Y:S01]  /*9c50*/  HGMMA.64x256x16.F32.BF16 R24, R208, gdesc[UR8].tnspB, R24, gsb0 ;  /* 0x43e00008d0187df0 */ /* 0x000fe20008001818 */
[----:B------:R-:W-:Y:S01]  /*9c60*/  UMOV UR11, 0x40000040 ;  /* 0x40000040000b7882 */ /* 0x000fe20000000000 */
[----:B------:R-:W-:Y:S01]  /*9c70*/  UMOV UR10, UR8 ;  /* 0x00000008000a7c82 */ /* 0x000fe20008000000 */
[----:B------:R-:W-:Y:S01]  /*9c80*/  UIADD3 UR8, UR4, 0x100, URZ ;  /* 0x0000010004087890 */ /* 0x000fe2000fffe03f */
[----:B------:R-:W1:Y:S01]  /*9c90*/  SHFL.BFLY PT, R7, R2, 0x1, 0x1f ;  /* 0x0c201f0002077f89 */ /* 0x000e6200000e0000 */
[----:B0-----:R-:W-:Y:S01]  /*9ca0*/  FADD.FTZ R12, R5, R0 ;  /* 0x00000000050c7221 */ /* 0x001fe20000010000 */
[----:B------:R-:W-:-:S04]  /*9cb0*/  IMAD.MOV.U32 R0, RZ, RZ, -0x800000 ;  /* 0xff800000ff007424 */ /* 0x000fc800078e00ff */
[----:B------:R-:W-:Y:S01]  /*9cc0*/  FSETP.NE.FTZ.AND P1, PT, R12, RZ, PT ;  /* 0x000000ff0c00720b */ /* 0x000fe20003f35000 */
[----:B-1----:R-:W-:Y:S01]  /*9cd0*/  FADD.FTZ R13, R2, R7 ;  /* 0x00000007020d7221 */ /* 0x002fe20000010000 */
[----:B------:R-:W-:Y:S01]  /*9ce0*/  IMAD.MOV.U32 R7, RZ, RZ, RZ ;  /* 0x000000ffff077224 */ /* 0x000fe200078e00ff */
[----:B------:R-:W-:-:S03]  /*9cf0*/  MOV R2, 0xff800000 ;  /* 0xff80000000027802 */ /* 0x000fc60000000f00 */
[----:B------:R-:W-:-:S07]  /*9d00*/  FSETP.NE.FTZ.AND P2, PT, R13, RZ, PT ;  /* 0x000000ff0d00720b */ /* 0x000fce0003f55000 */
[----:B------:R-:W0:Y:S01]  /*9d10*/  @P1 MUFU.LG2 R10, R12 ;  /* 0x0000000c000a1308 */ /* 0x000e220000000c00 */
[----:B------:R-:W-:-:S07]  /*9d20*/  @P1 FMUL.FTZ R8, R8, 0.69314718246459960938 ;  /* 0x3f31721808081820 */ /* 0x000fce0000410000 */
[----:B------:R-:W1:Y:S01]  /*9d30*/  @P2 MUFU.LG2 R11, R13 ;  /* 0x0000000d000b2308 */ /* 0x000e620000000c00 */
[----:B------:R-:W-:-:S07]  /*9d40*/  @P2 FMUL.FTZ R14, R14, 0.69314718246459960938 ;  /* 0x3f3172180e0e2820 */ /* 0x000fce0000410000 */
[----:B------:R2:W3:Y:S01]  /*9d50*/  @P1 MUFU.RCP R7, R12 ;  /* 0x0000000c00071308 */ /* 0x0004e20000001000 */
[----:B0-----:R-:W-:-:S04]  /*9d60*/  @P1 FMUL.FTZ R5, R10, 0.69314718246459960938 ;  /* 0x3f3172180a051820 */ /* 0x001fc80000410000 */
[----:B------:R-:W-:-:S03]  /*9d70*/  @P1 FFMA.FTZ R0, R8, R3, R5 ;  /* 0x0000000308001223 */ /* 0x000fc60000010005 */
[----:B------:R2:W0:Y:S01]  /*9d80*/  @P2 MUFU.RCP R4, R13 ;  /* 0x0000000d00042308 */ /* 0x0004220000001000 */
[----:B-1----:R-:W-:-:S04]  /*9d90*/  @P2 FMUL.FTZ R11, R11, 0.69314718246459960938 ;  /* 0x3f3172180b0b2820 */ /* 0x002fc80000410000 */
[----:B------:R-:W-:Y:S01]  /*9da0*/  @P2 FFMA.FTZ R2, R14, R6, R11 ;  /* 0x000000060e022223 */ /* 0x000fe2000001000b */
[----:B------:R-:W-:Y:S02]  /*9db0*/  WARPGROUP.DEPBAR.LE gsb0, 0x0 ;  /* 0x00008000000079c5 */ /* 0x000fe40000010000 */
[----:B------:R-:W-:-:S06]  /*9dc0*/  WARPGROUP.ARRIVE ;  /* 0x00000000000079c5 */ /* 0x000fcc0000000000 */
[----:B------:R-:W-:Y:S01]  /*9dd0*/  HGMMA.64x256x16.F32.BF16 R24, R204, gdesc[UR8].tnspB, R24, gsb0 ;  /* 0x43e00008cc187df0 */ /* 0x000fe20008001818 */
[----:B------:R-:W-:Y:S01]  /*9de0*/  UMOV UR10, UR8 ;  /* 0x00000008000a7c82 */ /* 0x000fe20008000000 */
[----:B------:R-:W-:Y:S01]  /*9df0*/  UMOV UR11, 0x40000040 ;  /* 0x40000040000b7882 */ /* 0x000fe20000000000 */
[----:B------:R-:W-:Y:S02]  /*9e00*/  UIADD3 UR8, UR4, 0x180, URZ ;  /* 0x0000018004087890 */ /* 0x000fe4000fffe03f */
[----:B------:R-:W-:Y:S01]  /*9e10*/  UIADD3 UR4, UR4, 0x200, URZ ;  /* 0x0000020004047890 */ /* 0x000fe2000fffe03f */
[----:B------:R-:W-:Y:S02]  /*9e20*/  WARPGROUP.DEPBAR.LE gsb0, 0x0 ;  /* 0x00008000000079c5 */ /* 0x000fe40000010000 */
[----:B------:R-:W-:-:S15]  /*9e30*/  WARPGROUP.ARRIVE ;  /* 0x00000000000079c5 */ /* 0x000fde0000000000 */
[----:B------:R-:W-:-:S05]  /*9e40*/  NOP ;  /* 0x0000000000007918 */ /* 0x000fca0000000000 */
[----:B------:R-:W-:Y:S01]  /*9e50*/  HGMMA.64x256x16.F32.BF16 R24, R200, gdesc[UR8].tnspB, R24, gsb0 ;  /* 0x43e00008c8187df0 */ /* 0x000fe20008001818 */
[----:B------:R-:W-:Y:S01]  /*9e60*/  UMOV UR10, UR8 ;  /* 0x00000008000a7c82 */ /* 0x000fe20008000000 */
[----:B------:R-:W-:Y:S01]  /*9e70*/  UMOV UR11, 0x40000040 ;  /* 0x40000040000b7882 */ /* 0x000fe20000000000 */
[----:B------:R-:W-:Y:S02]  /*9e80*/  WARPGROUP.DEPBAR.LE gsb0, 0x0 ;  /* 0x00008000000079c5 */ /* 0x000fe40000010000 */
[----:B------:R-:W-:-:S15]  /*9e90*/  WARPGROUP.ARRIVE ;  /* 0x00000000000079c5 */ /* 0x000fde0000000000 */
[----:B------:R-:W-:-:S08]  /*9ea0*/  NOP ;  /* 0x0000000000007918 */ /* 0x000fd00000000000 */
        /* <DEDUP_REMOVED lines=8> */
[----:B0-23--:R-:W-:Y:S05]  /*9f30*/  @!P0 BRA `(.L_x_34) ;  /* 0x0000000000048947 */ /* 0x00dfea0003800000 */
[----:B------:R-:W-:Y:S01]  /*9f40*/  BPT.TRAP 0x1 ;  /* 0x000000040000795c */ /* 0x000fe20000300000 */
.L_x_34:
[----:B------:R-:W0:Y:S01]  /*9f50*/  S2UR UR6, SR_CgaCtaId ;  /* 0x00000000000679c3 */ /* 0x000e220000008800 */
[----:B------:R-:W-:Y:S01]  /*9f60*/  UIADD3 UR4, UR5, 0x38860, URZ ;  /* 0x0003886005047890 */ /* 0x000fe2000fffe03f */
        /* <DEDUP_REMOVED lines=22> */
[----:B0-----:R-:W-:Y:S01]  /*a0d0*/  UPRMT UR4, UR6, 0x654, UR4 ;  /* 0x0000065406047896 */ /* 0x001fe20008000004 */
        /* <DEDUP_REMOVED lines=8> */
[----:B------:R-:W-:Y:S01]  /*a160*/  SYNCS.ARRIVE.TRANS64.RED.A1T0 RZ, [UR4], RZ ;  /* 0x000000ffffff79a7 */ /* 0x000fe20008100404 */
        /* <DEDUP_REMOVED lines=34> */
[----:B------:R-:W-:Y:S01]  /*a390*/  PLOP3.LUT P0, PT, PT, PT, PT, 0x8, 0x0 ;  /* 0x000000000000781c */ /* 0x000fe20003f0e170 */
        /* <DEDUP_REMOVED lines=63> */
[----:B------:R-:W-:-:S07]  /*a790*/  FMUL.FTZ R151, R151, R4 ;  /* 0x0000000497977220 */ /* 0x000fce0000410000 */
.L_x_10:
[----:B------:R-:W-:Y:S05]  /*a7a0*/  @P0 BRA `(.L_x_35) ;  /* 0x0000002000600947 */ /* 0x000fea0003800000 */
[----:B------:R-:W0:Y:S01]  /*a7b0*/  S2R R3, SR_TID.X ;  /* 0x0000000000037919 */ /* 0x000e220000002100 */
[----:B------:R-:W1:Y:S01]  /*a7c0*/  LDC R8, c[0x0][0xbe8] ;  /* 0x0002fa00ff087b82 */ /* 0x000e620000000800 */
[----:B------:R-:W-:Y:S01]  /*a7d0*/  R2UR UR13, R18 ;  /* 0x00000000120d72ca */ /* 0x000fe200000e0000 */
[----:B------:R-:W-:Y:S01]  /*a7e0*/  ULDC.64 UR8, c[0x0][0xbd0] ;  /* 0x0002f40000087ab9 */ /* 0x000fe20000000a00 */
[----:B------:R-:W-:Y:S01]  /*a7f0*/  ULDC.64 UR14, c[0x0][0x208] ;  /* 0x00008200000e7ab9 */ /* 0x000fe20000000a00 */
[----:B------:R-:W-:Y:S04]  /*a800*/  BSSY B0, `(.L_x_36) ;  /* 0x000014c000007945 */ /* 0x000fe80003800000 */
[----:B------:R-:W2:Y:S06]  /*a810*/  S2UR UR12, SR_CTAID.Z ;  /* 0x00000000000c79c3 */ /* 0x000eac0000002700 */
[----:B------:R-:W-:-:S02]  /*a820*/  USHF.R.S32.HI UR7, URZ, 0x1f, UR13 ;  /* 0x0000001f3f077899 */ /* 0x000fc4000801140d */
[----:B------:R-:W-:Y:S01]  /*a830*/  IMAD R19, RZ, RZ, -UR13 ;  /* 0x8000000dff137e24 */ /* 0x000fe2000f8e02ff */
[----:B------:R-:W3:Y:S01]  /*a840*/  LDC.64 R20, c[0x0][0xbd8] ;  /* 0x0002f600ff147b82 */ /* 0x000ee20000000a00 */
[----:B------:R-:W-:Y:S02]  /*a850*/  UIMAD.WIDE.U32 UR4, UR13, UR8, URZ ;  /* 0x000000080d0472a5 */ /* 0x000fe4000f8e003f */
[----:B------:R-:W-:-:S04]  /*a860*/  UIMAD UR6, UR7, UR8, URZ ;  /* 0x00000008070672a4 */ /* 0x000fc8000f8e023f */
[----:B------:R-:W-:Y:S01]  /*a870*/  UIMAD UR6, UR13, UR9, UR6 ;  /* 0x000000090d0672a4 */ /* 0x000fe2000f8e0206 */
[----:B-1----:R-:W-:Y:S01]  /*a880*/  ISETP.NE.AND P0, PT, R8, 0x1, PT ;  /* 0x000000010800780c */ /* 0x002fe20003f05270 */
[----:B------:R-:W1:Y:S01]  /*a890*/  S2UR UR11, SR_CTAID.Y ;  /* 0x00000000000b79c3 */ /* 0x000e620000002600 */
[----:B------:R-:W-:Y:S01]  /*a8a0*/  ULDC.64 UR8, c[0x0][0xb38] ;  /* 0x0002ce0000087ab9 */ /* 0x000fe20000000a00 */
[----:B------:R-:W-:Y:S02]  /*a8b0*/  UIADD3 UR6, UR5, UR6, URZ ;  /* 0x0000000605067290 */ /* 0x000fe4000fffe03f */
[----:B------:R-:W-:Y:S01]  /*a8c0*/  UIMAD UR7, UR7, UR8, URZ ;  /* 0x00000008070772a4 */ /* 0x000fe2000f8e023f */
[----:B0-----:R-:W-:Y:S01]  /*a8d0*/  VIADD R14, R3, 0xffffff80 ;  /* 0xffffff80030e7836 */ /* 0x001fe20000000000 */
[----:B--2---:R-:W-:Y:S02]  /*a8e0*/  USHF.R.S32.HI UR10, URZ, 0x1f, UR12 ;  /* 0x0000001f3f0a7899 */ /* 0x004fe4000801140c */
[----:B------:R-:W1:Y:S02]  /*a8f0*/  LDC R152, c[0x0][0xc50] ;  /* 0x00031400ff987b82 */ /* 0x000e640000000800 */
[----:B------:R-:W-:-:S04]  /*a900*/  SHF.R.S32.HI R7, RZ, 0x1f, R14 ;  /* 0x0000001fff077819 */ /* 0x000fc8000001140e */
[CC--:B------:R-:W-:Y:S02]  /*a910*/  LEA.HI R4, R7.reuse, R14.reuse, RZ, 0x7 ;  /* 0x0000000e07047211 */ /* 0x0c0fe400078f38ff */
[----:B------:R-:W0:Y:S01]  /*a920*/  LDC.64 R22, c[0x0][0xb40] ;  /* 0x0002d000ff167b82 */ /* 0x000e220000000a00 */
[----:B------:R-:W-:Y:S02]  /*a930*/  LEA.HI R7, R7, R14, RZ, 0x2 ;  /* 0x0000000e07077211 */ /* 0x000fe400078f10ff */
[----:B------:R-:W-:Y:S02]  /*a940*/  LOP3.LUT R3, R4, 0xffffff80, RZ, 0xc0, !PT ;  /* 0xffffff8004037812 */ /* 0x000fe400078ec0ff */
[----:B------:R-:W-:Y:S02]  /*a950*/  SHF.R.S32.HI R9, RZ, 0x7, R4 ;  /* 0x00000007ff097819 */ /* 0x000fe40000011404 */
[----:B------:R-:W-:Y:S01]  /*a960*/  LOP3.LUT R7, R7, 0xfffffffc, RZ, 0xc0, !PT ;  /* 0xfffffffc07077812 */ /* 0x000fe200078ec0ff */
[----:B------:R-:W-:Y:S01]  /*a970*/  IMAD.IADD R3, R14, 0x1, -R3 ;  /* 0x000000010e037824 */ /* 0x000fe200078e0a03 */
[----:B------:R-:W-:Y:S01]  /*a980*/  LEA.HI R4, R4, R9, RZ, 0x1 ;  /* 0x0000000904047211 */ /* 0x000fe200078f08ff */
[----:B------:R-:W2:Y:S02]  /*a990*/  @P0 LDC R17, c[0x0][0xbf0] ;  /* 0x0002fc00ff110b82 */ /* 0x000ea40000000800 */
[----:B------:R-:W-:Y:S01]  /*a9a0*/  IMAD.IADD R7, R14, 0x1, -R7 ;  /* 0x000000010e077824 */ /* 0x000fe200078e0a07 */
[----:B------:R-:W-:-:S02]  /*a9b0*/  SHF.R.S32.HI R16, RZ, 0x1f, R3 ;  /* 0x0000001fff107819 */ /* 0x000fc40000011403 */
[----:B------:R-:W-:Y:S02]  /*a9c0*/  LOP3.LUT R4, R4, 0x3fffffe, RZ, 0xc0, !PT ;  /* 0x03fffffe04047812 */ /* 0x000fe400078ec0ff */
[----:B------:R-:W-:Y:S01]  /*a9d0*/  LEA.HI R10, R16, R3, RZ, 0x2 ;  /* 0x00000003100a7211 */ /* 0x000fe200078f10ff */
[----:B------:R-:W4:Y:S01]  /*a9e0*/  @P0 LDC R14, c[0x0][0xbec] ;  /* 0x0002fb00ff0e0b82 */ /* 0x000f220000000800 */
[----:B------:R-:W-:Y:S02]  /*a9f0*/  LEA.HI R11, R7, R7, RZ, 0x1 ;  /* 0x00000007070b7211 */ /* 0x000fe400078f08ff */
[--C-:B------:R-:W-:Y:S02]  /*aa00*/  SHF.R.S32.HI R5, RZ, 0x2, R10.reuse ;  /* 0x00000002ff057819 */ /* 0x100fe4000001140a */
[----:B------:R-:W-:Y:S02]  /*aa10*/  SHF.R.S32.HI R6, RZ, 0x1f, R10 ;  /* 0x0000001fff067819 */ /* 0x000fe4000001140a */
[----:B------:R-:W-:Y:S01]  /*aa20*/  LOP3.LUT R10, R10, 0x7ffffffc, RZ, 0xc0, !PT ;  /* 0x7ffffffc0a0a7812 */ /* 0x000fe200078ec0ff */
[----:B------:R-:W5:Y:S01]  /*aa30*/  @P0 LDC R154, c[0x0][0xbec] ;  /* 0x0002fb00ff9a0b82 */ /* 0x000f620000000800 */
[----:B------:R-:W-:-:S04]  /*aa40*/  LEA.HI R6, R6, R5, RZ, 0x3 ;  /* 0x0000000506067211 */ /* 0x000fc800078f18ff */
[----:B------:R-:W-:Y:S02]  /*aa50*/  LOP3.LUT R12, R6, 0xfffffff8, RZ, 0xc0, !PT ;  /* 0xfffffff8060c7812 */ /* 0x000fe400078ec0ff */
[----:B------:R-:W-:Y:S01]  /*aa60*/  IADD3 R6, R9, -R4, RZ ;  /* 0x8000000409067210 */ /* 0x000fe20007ffe0ff */
[----:B------:R-:W5:Y:S01]  /*aa70*/  @P0 LDC R153, c[0x0][0xbf0] ;  /* 0x0002fc00ff990b82 */ /* 0x000f620000000800 */
[----:B------:R-:W0:Y:S01]  /*aa80*/  S2R R9, SR_CTAID.X ;  /* 0x0000000000097919 */ /* 0x000e220000002500 */
[----:B------:R-:W-:Y:S01]  /*aa90*/  LEA.HI R4, R16, R3, RZ, 0x5 ;  /* 0x0000000310047211 */ /* 0x000fe200078f28ff */
[----:B------:R-:W-:Y:S01]  /*aaa0*/  IMAD.IADD R5, R5, 0x1, -R12 ;  /* 0x0000000105057824 */ /* 0x000fe200078e0a0c */
[----:B------:R-:W-:Y:S02]  /*aab0*/  LOP3.LUT R12, R11, 0x1ffffffe, RZ, 0xc0, !PT ;  /* 0x1ffffffe0b0c7812 */ /* 0x000fe400078ec0ff */
[----:B------:R-:W-:-:S03]  /*aac0*/  SHF.R.S32.HI R4, RZ, 0x5, R4 ;  /* 0x00000005ff047819 */ /* 0x000fc60000011404 */
[----:B------:R-:W-:Y:S02]  /*aad0*/  IMAD.IADD R11, R7, 0x1, -R12 ;  /* 0x00000001070b7824 */ /* 0x000fe400078e0a0c */
[----:B------:R-:W-:Y:S01]  /*aae0*/  IMAD R7, R4, 0x10, R5 ;  /* 0x0000001004077824 */ /* 0x000fe200078e0205 */
[----:B------:R-:W-:Y:S01]  /*aaf0*/  MOV R4, UR4 ;  /* 0x0000000400047c02 */ /* 0x000fe20008000f00 */
[----:B------:R-:W-:Y:S01]  /*ab00*/  IMAD.U32 R5, RZ, RZ, UR5 ;  /* 0x00000005ff057e24 */ /* 0x000fe2000f8e00ff */
[----:B------:R-:W-:Y:S01]  /*ab10*/  UIMAD.WIDE.U32 UR4, UR13, UR8, URZ ;  /* 0x000000080d0472a5 */ /* 0x000fe2000f8e003f */
[----:B------:R-:W-:Y:S02]  /*ab20*/  IMAD R16, R6, 0x40, R7 ;  /* 0x0000004006107824 */ /* 0x000fe400078e0207 */
[----:B------:R-:W-:Y:S01]  /*ab30*/  IMAD.U32 R5, RZ, RZ, UR6 ;  /* 0x00000006ff057e24 */ /* 0x000fe2000f8e00ff */
[----:B------:R-:W-:Y:S01]  /*ab40*/  UIMAD UR6, UR13, UR9, UR7 ;  /* 0x000000090d0672a4 */ /* 0x000fe2000f8e0207 */
[----:B---3--:R-:W-:Y:S01]  /*ab50*/  IMAD R12, R20, UR10, RZ ;  /* 0x0000000a140c7c24 */ /* 0x008fe2000f8e02ff */
[----:B------:R-:W-:Y:S01]  /*ab60*/  LEA R6, R11, R16, 0x3 ;  /* 0x000000100b067211 */ /* 0x000fe200078e18ff */
[----:B------:R-:W-:Y:S01]  /*ab70*/  IMAD.U32 R7, RZ, RZ, UR5 ;  /* 0x00000005ff077e24 */ /* 0x000fe2000f8e00ff */
[----:B------:R-:W-:Y:S01]  /*ab80*/  UIADD3 UR6, UR5, UR6, URZ ;  /* 0x0000000605067290 */ /* 0x000fe2000fffe03f */
[----:B------:R-:W-:Y:S01]  /*ab90*/  IMAD R15, R21, UR12, R12 ;  /* 0x0000000c150f7c24 */ /* 0x000fe2000f8e020c */
[----:B------:R-:W-:Y:S01]  /*aba0*/  ULDC.64 UR8, c[0x0][0xb28] ;  /* 0x0002ca0000087ab9 */ /* 0x000fe20000000a00 */
[----:B-1----:R-:W-:-:S02]  /*abb0*/  IMAD R21, R152, R19, UR11 ;  /* 0x0000000b98157e24 */ /* 0x002fc4000f8e0213 */
[----:B------:R-:W-:Y:S01]  /*abc0*/  IMAD.WIDE.U32 R4, R20, UR12, R4 ;  /* 0x0000000c14047c25 */ /* 0x000fe2000f8e0004 */
[----:B------:R-:W-:Y:S01]  /*abd0*/  MOV R7, UR6 ;  /* 0x0000000600077c02 */ /* 0x000fe20008000f00 */
[----:B------:R-:W-:Y:S02]  /*abe0*/  ULDC.64 UR6, c[0x0][0xb48] ;  /* 0x0002d20000067ab9 */ /* 0x000fe40000000a00 */
[----:B------:R-:W-:Y:S02]  /*abf0*/  IMAD.IADD R5, R5, 0x1, R15 ;  /* 0x0000000105057824 */ /* 0x000fe400078e020f */
[----:B0-----:R-:W-:Y:S02]  /*ac00*/  IMAD R11, R9, 0x80, R6 ;  /* 0x00000080090b7824 */ /* 0x001fe400078e0206 */
[----:B------:R-:W-:Y:S01]  /*ac10*/  IMAD.U32 R6, RZ, RZ, UR4 ;  /* 0x00000004ff067e24 */ /* 0x000fe2000f8e00ff */
[----:B------:R-:W-:Y:S01]  /*ac20*/  ULDC.64 UR4, c[0x0][0xbe0] ;  /* 0x0002f80000047ab9 */ /* 0x000fe20000000a00 */
[----:B----4-:R-:W-:Y:S01]  /*ac30*/  @P0 IMAD.HI.U32 R12, R11, R14, RZ ;  /* 0x0000000e0b0c0227 */ /* 0x010fe200078e00ff */
[----:B------:R-:W-:-:S03]  /*ac40*/  MOV R15, R11 ;  /* 0x0000000b000f7202 */ /* 0x000fc60000000f00 */
[C---:B------:R-:W-:Y:S02]  /*ac50*/  IMAD R14, R22.reuse, UR10, RZ ;  /* 0x0000000a160e7c24 */ /* 0x040fe4000f8e02ff */
[----:B------:R-:W-:Y:S01]  /*ac60*/  IMAD.MOV.U32 R13, RZ, RZ, R11 ;  /* 0x000000ffff0d7224 */ /* 0x000fe200078e000b */
[----:B--2---:R-:W-:Y:S01]  /*ac70*/  @P0 SHF.R.U32.HI R13, RZ, R17, R12 ;  /* 0x00000011ff0d0219 */ /* 0x004fe2000001160c */
[----:B------:R-:W-:Y:S01]  /*ac80*/  IMAD R17, R23, UR12, R14 ;  /* 0x0000000c17117c24 */ /* 0x000fe2000f8e020e */
[----:B------:R-:W-:Y:S01]  /*ac90*/  SHF.R.S32.HI R14, RZ, 0x1f, R21 ;  /* 0x0000001fff0e7819 */ /* 0x000fe20000011415 */
[----:B------:R-:W-:-:S04]  /*aca0*/  IMAD.WIDE.U32 R6, R22, UR12, R6 ;  /* 0x0000000c16067c25 */ /* 0x000fc8000f8e0006 */
[----:B-----5:R-:W-:-:S04]  /*acb0*/  @P0 IMAD.HI.U32 R154, R11, R154, RZ ;  /* 0x0000009a0b9a0227 */ /* 0x020fc800078e00ff */
[----:B------:R-:W-:Y:S01]  /*acc0*/  IMAD.IADD R7, R7, 0x1, R17 ;  /* 0x0000000107077824 */ /* 0x000fe200078e0211 */
[----:B------:R-:W-:Y:S01]  /*acd0*/  @P0 SHF.R.U32.HI R15, RZ, R153, R154 ;  /* 0x00000099ff0f0219 */ /* 0x000fe2000001169a */
[C---:B------:R-:W-:Y:S02]  /*ace0*/  IMAD R12, R14.reuse, UR4, RZ ;  /* 0x000000040e0c7c24 */ /* 0x040fe4000f8e02ff */
[----:B------:R-:W-:Y:S02]  /*acf0*/  IMAD R17, R14, UR6, RZ ;  /* 0x000000060e117c24 */ /* 0x000fe4000f8e02ff */
[----:B------:R-:W-:-:S04]  /*ad00*/  IMAD.WIDE.U32 R4, R21, UR4, R4 ;  /* 0x0000000415047c25 */ /* 0x000fc8000f8e0004 */
[C---:B------:R-:W-:Y:S01]  /*ad10*/  IMAD R14, R21.reuse, UR5, R12 ;  /* 0x00000005150e7c24 */ /* 0x040fe2000f8e020c */
[----:B------:R-:W-:Y:S01]  /*ad20*/  BAR.SYNC.DEFER_BLOCKING 0x1, 0x100 ;  /* 0x0044000000007b1d */ /* 0x000fe20000010000 */
[C---:B------:R-:W-:Y:S01]  /*ad30*/  IMAD R19, R21.reuse, UR7, R17 ;  /* 0x0000000715137c24 */ /* 0x040fe2000f8e0211 */
[----:B------:R-:W-:Y:S01]  /*ad40*/  SHF.R.S32.HI R17, RZ, 0x1f, R13 ;  /* 0x0000001fff117819 */ /* 0x000fe2000001140d */
[----:B------:R-:W-:Y:S01]  /*ad50*/  IMAD.WIDE.U32 R6, R21, UR6, R6 ;  /* 0x0000000615067c25 */ /* 0x000fe2000f8e0006 */
[----:B------:R-:W-:Y:S02]  /*ad60*/  IADD3 R4, P0, R13, R4, RZ ;  /* 0x000000040d047210 */ /* 0x000fe40007f1e0ff */
[----:B------:R-:W-:Y:S01]  /*ad70*/  SHF.R.S32.HI R12, RZ, 0x1f, R15 ;  /* 0x0000001fff0c7819 */ /* 0x000fe2000001140f */
[----:B------:R-:W-:Y:S01]  /*ad80*/  IMAD.MOV R13, RZ, RZ, -R13 ;  /* 0x000000ffff0d7224 */ /* 0x000fe200078e0a0d */
[----:B------:R-:W-:Y:S01]  /*ad90*/  ULDC.64 UR4, c[0x0][0xb30] ;  /* 0x0002cc0000047ab9 */ /* 0x000fe20000000a00 */
[----:B------:R-:W-:Y:S01]  /*ada0*/  IMAD.MOV R20, RZ, RZ, -R15 ;  /* 0x000000ffff147224 */ /* 0x000fe200078e0a0f */
[----:B------:R-:W-:Y:S01]  /*adb0*/  IADD3.X R5, R17, R5, R14, P0, !PT ;  /* 0x0000000511057210 */ /* 0x000fe200007fe40e */
[----:B------:R-:W-:Y:S01]  /*adc0*/  IMAD R12, R12, UR4, RZ ;  /* 0x000000040c0c7c24 */ /* 0x000fe2000f8e02ff */
[----:B------:R-:W-:Y:S01]  /*add0*/  IADD3 R7, R7, R19, RZ ;  /* 0x0000001307077210 */ /* 0x000fe20007ffe0ff */
[C-C-:B------:R-:W-:Y:S01]  /*ade0*/  IMAD R13, R8.reuse, R13, R11.reuse ;  /* 0x0000000d080d7224 */ /* 0x140fe200078e020b */
[----:B------:R-:W-:Y:S01]  /*adf0*/  ULDC.64 UR6, c[0x0][0xbc8] ;  /* 0x0002f20000067ab9 */ /* 0x000fe20000000a00 */
[----:B------:R-:W-:-:S02]  /*ae00*/  IMAD R11, R8, R20, R11 ;  /* 0x00000014080b7224 */ /* 0x000fc400078e020b */
[C---:B------:R-:W-:Y:S01]  /*ae10*/  IMAD R17, R15.reuse, UR5, R12 ;  /* 0x000000050f117c24 */ /* 0x040fe2000f8e020c */
[----:B------:R-:W-:Y:S01]  /*ae20*/  SHF.R.S32.HI R12, RZ, 0x1f, R13 ;  /* 0x0000001fff0c7819 */ /* 0x000fe2000001140d */
[----:B------:R-:W-:Y:S01]  /*ae30*/  IMAD.WIDE.U32 R6, R15, UR4, R6 ;  /* 0x000000040f067c25 */ /* 0x000fe2000f8e0006 */
[----:B------:R-:W-:Y:S01]  /*ae40*/  SHF.R.S32.HI R14, RZ, 0x1f, R11 ;  /* 0x0000001fff0e7819 */ /* 0x000fe2000001140b */
[----:B------:R-:W0:Y:S01]  /*ae50*/  S2UR UR5, SR_CgaCtaId ;  /* 0x00000000000579c3 */ /* 0x000e220000008800 */
[----:B------:R-:W-:Y:S01]  /*ae60*/  UMOV UR4, 0x400 ;  /* 0x0000040000047882 */ /* 0x000fe20000000000 */
[----:B------:R-:W-:Y:S02]  /*ae70*/  IMAD R12, R12, UR6, RZ ;  /* 0x000000060c0c7c24 */ /* 0x000fe4000f8e02ff */
[----:B------:R-:W-:Y:S02]  /*ae80*/  IMAD.IADD R7, R7, 0x1, R17 ;  /* 0x0000000107077824 */ /* 0x000fe400078e0211 */
[----:B------:R-:W-:-:S02]  /*ae90*/  IMAD R14, R14, UR8, RZ ;  /* 0x000000080e0e7c24 */ /* 0x000fc4000f8e02ff */
[C---:B------:R-:W-:Y:S02]  /*aea0*/  IMAD R15, R13.reuse, UR7, R12 ;  /* 0x000000070d0f7c24 */ /* 0x040fe4000f8e020c */
[----:B------:R-:W-:Y:S01]  /*aeb0*/  IMAD.WIDE.U32 R4, R13, UR6, R4 ;  /* 0x000000060d047c25 */ /* 0x000fe2000f8e0004 */
[----:B------:R-:W-:-:S03]  /*aec0*/  ULDC.64 UR6, c[0x0][0xba8] ;  /* 0x0002ea0000067ab9 */ /* 0x000fc60000000a00 */
[C---:B------:R-:W-:Y:S01]  /*aed0*/  IMAD R17, R11.reuse, UR9, R14 ;  /* 0x000000090b117c24 */ /* 0x040fe2000f8e020e */
[----:B------:R-:W-:Y:S01]  /*aee0*/  LEA R19, P0, R4, UR6, 0x2 ;  /* 0x0000000604137c11 */ /* 0x000fe2000f8010ff */
[----:B------:R-:W-:Y:S01]  /*aef0*/  IMAD.WIDE.U32 R12, R11, UR8, R6 ;  /* 0x000000080b0c7c25 */ /* 0x000fe2000f8e0006 */
[----:B------:R-:W-:Y:S01]  /*af00*/  ULDC.64 UR8, c[0x0][0xb00] ;  /* 0x0002c00000087ab9 */ /* 0x000fe20000000a00 */
[----:B------:R-:W-:Y:S01]  /*af10*/  LEA R11, R9, R16, 0x7 ;  /* 0x00000010090b7211 */ /* 0x000fe200078e38ff */
[----:B------:R-:W-:Y:S01]  /*af20*/  ULDC UR6, c[0x0][0xa88] ;  /* 0x0002a20000067ab9 */ /* 0x000fe20000000800 */
[----:B------:R-:W-:Y:S01]  /*af30*/  IMAD.IADD R5, R5, 0x1, R15 ;  /* 0x0000000105057824 */ /* 0x000fe200078e020f */
[----:B------:R-:W-:Y:S01]  /*af40*/  LEA R6, P1, R12, UR8, 0x2 ;  /* 0x000000080c067c11 */ /* 0x000fe2000f8210ff */
[----:B------:R-:W-:Y:S01]  /*af50*/  IMAD.IADD R7, R13, 0x1, R17 ;  /* 0x000000010d077824 */ /* 0x000fe200078e0211 */
[----:B------:R-:W-:Y:S01]  /*af60*/  SHFL.IDX PT, R14, R19, 0x1, 0x1c1f ;  /* 0x003c1f00130e7f89 */ /* 0x000fe200000e0000 */
[----:B0-----:R-:W-:Y:S01]  /*af70*/  ULEA UR4, UR5, UR4, 0x18 ;  /* 0x0000000405047291 */ /* 0x001fe2000f8ec03f */
[----:B------:R-:W-:Y:S01]  /*af80*/  LEA.HI.X R17, R4, UR7, R5, 0x2, P0 ;  /* 0x0000000704117c11 */ /* 0x000fe200080f1405 */
[----:B------:R-:W-:Y:S01]  /*af90*/  IMAD R8, R8, UR6, RZ ;  /* 0x0000000608087c24 */ /* 0x000fe2000f8e02ff */
[----:B------:R-:W-:Y:S01]  /*afa0*/  LEA.HI.X R7, R12, UR9, R7, 0x2, P1 ;  /* 0x000000090c077c11 */ /* 0x000fe200088f1407 */
[----:B------:R-:W-:Y:S01]  /*afb0*/  VIADD R9, R11, 0x8 ;  /* 0x000000080b097836 */ /* 0x000fe20000000000 */
[----:B------:R-:W-:Y:S01]  /*afc0*/  SHFL.IDX PT, R12, R19, RZ, 0x1c1f ;  /* 0x001c1fff130c7589 */ /* 0x000fe200000e0000 */
[----:B------:R-:W-:Y:S01]  /*afd0*/  LOP3.LUT P0, RZ, R3, 0x3, RZ, 0xc0, !PT ;  /* 0x0000000303ff7812 */ /* 0x000fe2000780c0ff */
[----:B------:R-:W-:Y:S01]  /*afe0*/  UIADD3 UR4, UR4, 0x38820, URZ ;  /* 0x0003882004047890 */ /* 0x000fe2000fffe03f */
[CC--:B------:R-:W-:Y:S01]  /*aff0*/  ISETP.GE.AND P2, PT, R11.reuse, R8.reuse, PT ;  /* 0x000000080b00720c */ /* 0x0c0fe20003f46270 */
[----:B------:R-:W0:Y:S01]  /*b000*/  SHFL.IDX PT, R13, R17, RZ, 0x1c1f ;  /* 0x001c1fff110d7589 */ /* 0x000e2200000e0000 */
[-C--:B------:R-:W-:Y:S01]  /*b010*/  ISETP.GE.OR P1, PT, R11, R8.reuse, P0 ;  /* 0x000000080b00720c */ /* 0x080fe20000726670 */
[----:B------:R-:W-:Y:S01]  /*b020*/  UPRMT UR4, URZ, 0x654, UR4 ;  /* 0x000006543f047896 */ /* 0x000fe20008000004 */
[----:B------:R-:W-:Y:S01]  /*b030*/  ISETP.GE.OR P0, PT, R9, R8, P0 ;  /* 0x000000080900720c */ /* 0x000fe20000706670 */
[----:B------:R-:W1:Y:S01]  /*b040*/  SHFL.IDX PT, R15, R17, 0x1, 0x1c1f ;  /* 0x003c1f00110f7f89 */ /* 0x000e6200000e0000 */
[----:B------:R-:W-:-:S03]  /*b050*/  IMAD.IADD R3, R3, 0x1, -R10 ;  /* 0x0000000103037824 */ /* 0x000fc600078e0a0a */
[----:B------:R2:W3:Y:S01]  /*b060*/  SHFL.IDX PT, R4, R6, RZ, 0x1c1f ;  /* 0x001c1fff06047589 */ /* 0x0004e200000e0000 */
[----:B------:R-:W-:Y:S02]  /*b070*/  IMAD.SHL.U32 R3, R3, 0x2, RZ ;  /* 0x0000000203037824 */ /* 0x000fe400078e00ff */
[----:B------:R-:W-:Y:S01]  /*b080*/  SYNCS.ARRIVE.TRANS64.RED.A1T0 RZ, [UR4], RZ ;  /* 0x000000ffffff79a7 */ /* 0x000fe20008100404 */
[----:B------:R2:W4:Y:S04]  /*b090*/  SHFL.IDX PT, R5, R7, RZ, 0x1c1f ;  /* 0x001c1fff07057589 */ /* 0x00052800000e0000 */
[----:B0-----:R2:W-:Y:S04]  /*b0a0*/  @!P1 ST.E desc[UR14][R12.64], R0 ;  /* 0x000000000c009985 */ /* 0x0015e8000c10190e */
[----:B-1----:R2:W-:Y:S01]  /*b0b0*/  @!P0 ST.E desc[UR14][R14.64], R2 ;  /* 0x000000020e008985 */ /* 0x0025e2000c10190e */
[----:B------:R-:W-:Y:S05]  /*b0c0*/  @P2 BRA `(.L_x_37) ;  /* 0x0000000800fc2947 */ /* 0x000fea0003800000 */
[C---:B--2---:R-:W-:Y:S01]  /*b0d0*/  IADD3 R0, R3.reuse, 0x8, RZ ;  /* 0x0000000803007810 */ /* 0x044fe20007ffe0ff */
[C---:B------:R-:W-:Y:S01]  /*b0e0*/  VIADD R2, R3.reuse, 0x10 ;  /* 0x0000001003027836 */ /* 0x040fe20000000000 */
[----:B------:R-:W-:Y:S01]  /*b0f0*/  ULDC UR4, c[0x0][0xac8] ;  /* 0x0002b20000047ab9 */ /* 0x000fe20000000800 */
[C---:B------:R-:W-:Y:S01]  /*b100*/  VIADD R10, R3.reuse, 0x18 ;  /* 0x00000018030a7836 */ /* 0x040fe20000000000 */
[----:B------:R-:W-:Y:S01]  /*b110*/  ISETP.GE.AND P3, PT, R0, UR4, PT ;  /* 0x0000000400007c0c */ /* 0x000fe2000bf66270 */
[C---:B------:R-:W-:Y:S01]  /*b120*/  VIADD R19, R3.reuse, 0x20 ;  /* 0x0000002003137836 */ /* 0x040fe20000000000 */
[----:B------:R-:W-:Y:S01]  /*b130*/  ISETP.GE.AND P4, PT, R2, UR4, PT ;  /* 0x0000000402007c0c */ /* 0x000fe2000bf86270 */
[----:B------:R-:W-:Y:S01]  /*b140*/  ULDC.64 UR6, c[0x0][0x208] ;  /* 0x0000820000067ab9 */ /* 0x000fe20000000a00 */
[----:B------:R-:W-:Y:S01]  /*b150*/  ISETP.GE.AND P5, PT, R10, UR4, PT ;  /* 0x000000040a007c0c */ /* 0x000fe2000bfa6270 */
[C---:B------:R-:W-:Y:S01]  /*b160*/  VIADD R21, R3.reuse, 0x40 ;  /* 0x0000004003157836 */ /* 0x040fe20000000000 */
[C---:B------:R-:W-:Y:S01]  /*b170*/  ISETP.GE.AND P2, PT, R3.reuse, UR4, PT ;  /* 0x0000000403007c0c */ /* 0x040fe2000bf46270 */
[C---:B------:R-:W-:Y:S01]  /*b180*/  VIADD R23, R3.reuse, 0x50 ;  /* 0x0000005003177836 */ /* 0x040fe20000000000 */
[----:B------:R-:W-:-:S02]  /*b190*/  IADD3 R20, R3, 0x28, RZ ;  /* 0x0000002803147810 */ /* 0x000fc40007ffe0ff */
[----:B------:R-:W-:Y:S02]  /*b1a0*/  ISETP.GE.AND P0, PT, R19, UR4, PT ;  /* 0x0000000413007c0c */ /* 0x000fe4000bf06270 */
[----:B------:R-:W-:Y:S02]  /*b1b0*/  ISETP.GE.AND P1, PT, R20, UR4, PT ;  /* 0x0000000414007c0c */ /* 0x000fe4000bf26270 */
[----:B------:R-:W-:Y:S02]  /*b1c0*/  @!P3 LEA.HI R0, R0, R0, RZ, 0x1 ;  /* 0x000000000000b211 */ /* 0x000fe400078f08ff */
[----:B------:R-:W-:Y:S02]  /*b1d0*/  @!P4 LEA.HI R2, R2, R2, RZ, 0x1 ;  /* 0x000000020202c211 */ /* 0x000fe400078f08ff */
[----:B------:R-:W-:Y:S02]  /*b1e0*/  @!P5 LEA.HI R10, R10, R10, RZ, 0x1 ;  /* 0x0000000a0a0ad211 */ /* 0x000fe400078f08ff */
[----:B------:R-:W-:Y:S01]  /*b1f0*/  @!P3 LOP3.LUT R13, R0, 0xfffffffe, RZ, 0xc0, !PT ;  /* 0xfffffffe000db812 */ /* 0x000fe200078ec0ff */
[C---:B------:R-:W-:Y:S01]  /*b200*/  VIADD R0, R3.reuse, 0x30 ;  /* 0x0000003003007836 */ /* 0x040fe20000000000 */
[----:B------:R-:W-:Y:S01]  /*b210*/  @!P4 LOP3.LUT R15, R2, 0xfffffffe, RZ, 0xc0, !PT ;  /* 0xfffffffe020fc812 */ /* 0x000fe200078ec0ff */
[C---:B------:R-:W-:Y:S01]  /*b220*/  VIADD R2, R3.reuse, 0x38 ;  /* 0x0000003803027836 */ /* 0x040fe20000000000 */
[----:B------:R-:W-:Y:S01]  /*b230*/  @!P5 LOP3.LUT R17, R10, 0xfffffffe, RZ, 0xc0, !PT ;  /* 0xfffffffe0a11d812 */ /* 0x000fe200078ec0ff */
[C---:B---34-:R-:W-:Y:S01]  /*b240*/  @!P2 IMAD.WIDE R10, R3.reuse, 0x4, R4 ;  /* 0x00000004030aa825 */ /* 0x058fe200078e0204 */
[----:B------:R-:W-:-:S02]  /*b250*/  IADD3 R22, R3, 0x48, RZ ;  /* 0x0000004803167810 */ /* 0x000fc40007ffe0ff */
[----:B------:R-:W-:Y:S01]  /*b260*/  ISETP.GE.AND P6, PT, R23, UR4, PT ;  /* 0x0000000417007c0c */ /* 0x000fe2000bfc6270 */
[--C-:B------:R-:W-:Y:S01]  /*b270*/  @!P3 IMAD.WIDE R12, R13, 0x4, R4.reuse ;  /* 0x000000040d0cb825 */ /* 0x100fe200078e0204 */
[----:B------:R0:W-:Y:S01]  /*b280*/  @!P2 ST.E.64 desc[UR6][R10.64], R24 ;  /* 0x000000180a00a985 */ /* 0x0001e2000c101b06 */
[----:B------:R-:W-:Y:S02]  /*b290*/  ISETP.GE.AND P2, PT, R0, UR4, PT ;  /* 0x0000000400007c0c */ /* 0x000fe4000bf46270 */
[--C-:B------:R-:W-:Y:S01]  /*b2a0*/  @!P4 IMAD.WIDE R14, R15, 0x4, R4.reuse ;  /* 0x000000040f0ec825 */ /* 0x100fe200078e0204 */
[----:B------:R1:W-:Y:S01]  /*b2b0*/  @!P3 ST.E.64 desc[UR6][R12.64], R28 ;  /* 0x0000001c0c00b985 */ /* 0x0003e2000c101b06 */
[----:B------:R-:W-:Y:S02]  /*b2c0*/  ISETP.GE.AND P3, PT, R2, UR4, PT ;  /* 0x0000000402007c0c */ /* 0x000fe4000bf66270 */
[----:B------:R-:W-:Y:S01]  /*b2d0*/  @!P5 IMAD.WIDE R16, R17, 0x4, R4 ;  /* 0x000000041110d825 */ /* 0x000fe200078e0204 */
[----:B------:R2:W-:Y:S01]  /*b2e0*/  @!P4 ST.E.64 desc[UR6][R14.64], R32 ;  /* 0x000000200e00c985 */ /* 0x0005e2000c101b06 */
[----:B------:R-:W-:-:S02]  /*b2f0*/  ISETP.GE.AND P4, PT, R21, UR4, PT ;  /* 0x0000000415007c0c */ /* 0x000fc4000bf86270 */
[----:B------:R-:W-:Y:S01]  /*b300*/  @!P0 LEA.HI R19, R19, R19, RZ, 0x1 ;  /* 0x0000001313138211 */ /* 0x000fe200078f08ff */
[----:B------:R3:W-:Y:S01]  /*b310*/  @!P5 ST.E.64 desc[UR6][R16.64], R36 ;  /* 0x000000241000d985 */ /* 0x0007e2000c101b06 */
[----:B------:R-:W-:Y:S01]  /*b320*/  ISETP.GE.AND P5, PT, R22, UR4, PT ;  /* 0x0000000416007c0c */ /* 0x000fe2000bfa6270 */
[C---:B0-----:R-:W-:Y:S01]  /*b330*/  VIADD R24, R3.reuse, 0x58 ;  /* 0x0000005803187836 */ /* 0x041fe20000000000 */
[----:B------:R-:W-:Y:S01]  /*b340*/  @!P1 LEA.HI R20, R20, R20, RZ, 0x1 ;  /* 0x0000001414149211 */ /* 0x000fe200078f08ff */
[----:B------:R-:W-:Y:S01]  /*b350*/  VIADD R25, R3, 0x60 ;  /* 0x0000006003197836 */ /* 0x000fe20000000000 */
[----:B------:R-:W-:Y:S02]  /*b360*/  @!P0 LOP3.LUT R11, R19, 0xfffffffe, RZ, 0xc0, !PT ;  /* 0xfffffffe130b8812 */ /* 0x000fe400078ec0ff */
[----:B-1----:R-:W-:Y:S02]  /*b370*/  @!P1 LOP3.LUT R13, R20, 0xfffffffe, RZ, 0xc0, !PT ;  /* 0xfffffffe140d9812 */ /* 0x002fe400078ec0ff */
[----:B------:R-:W-:Y:S01]  /*b380*/  @!P2 LEA.HI R0, R0, R0, RZ, 0x1 ;  /* 0x000000000000a211 */ /* 0x000fe200078f08ff */
[----:B------:R-:W-:Y:S01]  /*b390*/  @!P0 IMAD.WIDE R10, R11, 0x4, R4 ;  /* 0x000000040b0a8825 */ /* 0x000fe200078e0204 */
[----:B------:R-:W-:-:S02]  /*b3a0*/  @!P3 LEA.HI R2, R2, R2, RZ, 0x1 ;  /* 0x000000020202b211 */ /* 0x000fc400078f08ff */
[----:B------:R-:W-:Y:S01]  /*b3b0*/  @!P4 LEA.HI R21, R21, R21, RZ, 0x1 ;  /* 0x000000151515c211 */ /* 0x000fe200078f08ff */
[----:B------:R-:W-:Y:S01]  /*b3c0*/  @!P1 IMAD.WIDE R12, R13, 0x4, R4 ;  /* 0x000000040d0c9825 */ /* 0x000fe200078e0204 */
[----:B------:R-:W-:Y:S01]  /*b3d0*/  @!P5 LEA.HI R22, R22, R22, RZ, 0x1 ;  /* 0x000000161616d211 */ /* 0x000fe200078f08ff */
[----:B------:R0:W-:Y:S01]  /*b3e0*/  @!P0 ST.E.64 desc[UR6][R10.64], R40 ;  /* 0x000000280a008985 */ /* 0x0001e2000c101b06 */
[----:B------:R-:W-:Y:S02]  /*b3f0*/  @!P6 LEA.HI R23, R23, R23, RZ, 0x1 ;  /* 0x000000171717e211 */ /* 0x000fe400078f08ff */
[----:B--2---:R-:W-:Y:S01]  /*b400*/  @!P2 LOP3.LUT R15, R0, 0xfffffffe, RZ, 0xc0, !PT ;  /* 0xfffffffe000fa812 */ /* 0x004fe200078ec0ff */
[----:B------:R1:W-:Y:S01]  /*b410*/  @!P1 ST.E.64 desc[UR6][R12.64], R44 ;  /* 0x0000002c0c009985 */ /* 0x0003e2000c101b06 */
[----:B---3--:R-:W-:Y:S01]  /*b420*/  @!P3 LOP3.LUT R17, R2, 0xfffffffe, RZ, 0xc0, !PT ;  /* 0xfffffffe0211b812 */ /* 0x008fe200078ec0ff */
[----:B------:R-:W-:Y:S01]  /*b430*/  VIADD R2, R3, 0x70 ;  /* 0x0000007003027836 */ /* 0x000fe20000000000 */
[----:B------:R-:W-:-:S02]  /*b440*/  @!P4 LOP3.LUT R21, R21, 0xfffffffe, RZ, 0xc0, !PT ;  /* 0xfffffffe1515c812 */ /* 0x000fc400078ec0ff */
[----:B------:R-:W-:Y:S01]  /*b450*/  @!P5 LOP3.LUT R19, R22, 0xfffffffe, RZ, 0xc0, !PT ;  /* 0xfffffffe1613d812 */ /* 0x000fe200078ec0ff */
[----:B------:R-:W-:Y:S01]  /*b460*/  VIADD R22, R3, 0x80 ;  /* 0x0000008003167836 */ /* 0x000fe20000000000 */
[----:B------:R-:W-:Y:S02]  /*b470*/  @!P6 LOP3.LUT R23, R23, 0xfffffffe, RZ, 0xc0, !PT ;  /* 0xfffffffe1717e812 */ /* 0x000fe400078ec0ff */
[----:B------:R-:W-:Y:S01]  /*b480*/  ISETP.GE.AND P1, PT, R24, UR4, PT ;  /* 0x0000000418007c0c */ /* 0x000fe2000bf26270 */
[--C-:B0-----:R-:W-:Y:S01]  /*b490*/  @!P2 IMAD.WIDE R10, R15, 0x4, R4.reuse ;  /* 0x000000040f0aa825 */ /* 0x101fe200078e0204 */
[----:B------:R-:W-:Y:S02]  /*b4a0*/  ISETP.GE.AND P0, PT, R25, UR4, PT ;  /* 0x0000000419007c0c */ /* 0x000fe4000bf06270 */
[----:B------:R-:W-:Y:S01]  /*b4b0*/  IADD3 R0, R3, 0x68, RZ ;  /* 0x0000006803007810 */ /* 0x000fe20007ffe0ff */
[--C-:B-1----:R-:W-:Y:S01]  /*b4c0*/  @!P3 IMAD.WIDE R12, R17, 0x4, R4.reuse ;  /* 0x00000004110cb825 */ /* 0x102fe200078e0204 */
[----:B------:R0:W-:Y:S02]  /*b4d0*/  @!P2 ST.E.64 desc[UR6][R10.64], R48 ;  /* 0x000000300a00a985 */ /* 0x0001e4000c101b06 */
[----:B------:R-:W-:Y:S01]  /*b4e0*/  ISETP.GE.AND P2, PT, R0, UR4, PT ;  /* 0x0000000400007c0c */ /* 0x000fe2000bf46270 */
[--C-:B------:R-:W-:Y:S01]  /*b4f0*/  @!P4 IMAD.WIDE R14, R21, 0x4, R4.reuse ;  /* 0x00000004150ec825 */ /* 0x100fe200078e0204 */
[----:B------:R1:W-:Y:S03]  /*b500*/  @!P3 ST.E.64 desc[UR6][R12.64], R52 ;  /* 0x000000340c00b985 */ /* 0x0003e6000c101b06 */
[----:B------:R-:W-:Y:S01]  /*b510*/  @!P5 IMAD.WIDE R16, R19, 0x4, R4 ;  /* 0x000000041310d825 */ /* 0x000fe200078e0204 */
[----:B------:R2:W-:Y:S01]  /*b520*/  @!P4 ST.E.64 desc[UR6][R14.64], R56 ;  /* 0x000000380e00c985 */ /* 0x0005e2000c101b06 */
[----:B------:R-:W-:-:S02]  /*b530*/  ISETP.GE.AND P4, PT, R22, UR4, PT ;  /* 0x0000000416007c0c */ /* 0x000fc4000bf86270 */
[----:B------:R-:W-:Y:S01]  /*b540*/  @!P6 IMAD.WIDE R20, R23, 0x4, R4 ;  /* 0x000000041714e825 */ /* 0x000fe200078e0204 */
[----:B------:R3:W-:Y:S01]  /*b550*/  @!P5 ST.E.64 desc[UR6][R16.64], R60 ;  /* 0x0000003c1000d985 */ /* 0x0007e2000c101b06 */
[C---:B------:R-:W-:Y:S02]  /*b560*/  IADD3 R23, R3.reuse, 0x88, RZ ;  /* 0x0000008803177810 */ /* 0x040fe40007ffe0ff */
[----:B------:R-:W-:Y:S01]  /*b570*/  VIADD R19, R3, 0x78 ;  /* 0x0000007803137836 */ /* 0x000fe20000000000 */
[----:B------:R4:W-:Y:S01]  /*b580*/  @!P6 ST.E.64 desc[UR6][R20.64], R64 ;  /* 0x000000401400e985 */ /* 0x0009e2000c101b06 */
[----:B------:R-:W-:Y:S02]  /*b590*/  ISETP.GE.AND P6, PT, R2, UR4, PT ;  /* 0x0000000402007c0c */ /* 0x000fe4000bfc6270 */
[----:B------:R-:W-:Y:S02]  /*b5a0*/  ISETP.GE.AND P3, PT, R23, UR4, PT ;  /* 0x0000000417007c0c */ /* 0x000fe4000bf66270 */
[----:B------:R-:W-:-:S02]  /*b5b0*/  ISETP.GE.AND P5, PT, R19, UR4, PT ;  /* 0x0000000413007c0c */ /* 0x000fc4000bfa6270 */
[----:B------:R-:W-:Y:S02]  /*b5c0*/  @!P1 LEA.HI R24, R24, R24, RZ, 0x1 ;  /* 0x0000001818189211 */ /* 0x000fe400078f08ff */
[----:B------:R-:W-:Y:S02]  /*b5d0*/  @!P0 LEA.HI R25, R25, R25, RZ, 0x1 ;  /* 0x0000001919198211 */ /* 0x000fe400078f08ff */
[----:B0-----:R-:W-:Y:S01]  /*b5e0*/  @!P1 LOP3.LUT R11, R24, 0xfffffffe, RZ, 0xc0, !PT ;  /* 0xfffffffe180b9812 */ /* 0x001fe200078ec0ff */
[----:B------:R-:W-:Y:S01]  /*b5f0*/  VIADD R24, R3, 0x90 ;  /* 0x0000009003187836 */ /* 0x000fe20000000000 */
[----:B-1----:R-:W-:Y:S01]  /*b600*/  @!P0 LOP3.LUT R13, R25, 0xfffffffe, RZ, 0xc0, !PT ;  /* 0xfffffffe190d8812 */ /* 0x002fe200078ec0ff */
[----:B------:R-:W-:Y:S01]  /*b610*/  VIADD R25, R3, 0x98 ;  /* 0x0000009803197836 */ /* 0x000fe20000000000 */
        /* <DEDUP_REMOVED lines=13> */
[----:B----4-:R-:W-:Y:S01]  /*b6f0*/  @!P4 LOP3.LUT R21, R22, 0xfffffffe, RZ, 0xc0, !PT ;  /* 0xfffffffe1615c812 */ /* 0x010fe200078ec0ff */
[----:B------:R-:W-:Y:S01]  /*b700*/  VIADD R22, R3, 0xb8 ;  /* 0x000000b803167836 */ /* 0x000fe20000000000 */
[----:B------:R-:W-:Y:S02]  /*b710*/  @!P3 LOP3.LUT R23, R23, 0xfffffffe, RZ, 0xc0, !PT ;  /* 0xfffffffe1717b812 */ /* 0x000fe400078ec0ff */
[----:B------:R-:W-:Y:S01]  /*b720*/  ISETP.GE.AND P0, PT, R24, UR4, PT ;  /* 0x0000000418007c0c */ /* 0x000fe2000bf06270 */
[--C-:B0-----:R-:W-:Y:S01]  /*b730*/  @!P2 IMAD.WIDE R10, R15, 0x4, R4.reuse ;  /* 0x000000040f0aa825 */ /* 0x101fe200078e0204 */
[----:B------:R-:W-:Y:S02]  /*b740*/  IADD3 R2, R3, 0xa8, RZ ;  /* 0x000000a803027810 */ /* 0x000fe40007ffe0ff */
[----:B------:R-:W-:Y:S01]  /*b750*/  ISETP.GE.AND P1, PT, R25, UR4, PT ;  /* 0x0000000419007c0c */ /* 0x000fe2000bf26270 */
[----:B-1----:R-:W-:Y:S01]  /*b760*/  @!P6 IMAD.WIDE R12, R17, 0x4, R4 ;  /* 0x00000004110ce825 */ /* 0x002fe200078e0204 */
[----:B------:R0:W-:Y:S01]  /*b770*/  @!P2 ST.E.64 desc[UR6][R10.64], R76 ;  /* 0x0000004c0a00a985 */ /* 0x0001e2000c101b06 */
[----:B------:R-:W-:-:S02]  /*b780*/  ISETP.GE.AND P2, PT, R0, UR4, PT ;  /* 0x0000000400007c0c */ /* 0x000fc4000bf46270 */
[--C-:B------:R-:W-:Y:S01]  /*b790*/  @!P5 IMAD.WIDE R14, R19, 0x4, R4.reuse ;  /* 0x00000004130ed825 */ /* 0x100fe200078e0204 */
[----:B------:R1:W-:Y:S03]  /*b7a0*/  @!P6 ST.E.64 desc[UR6][R12.64], R80 ;  /* 0x000000500c00e985 */ /* 0x0003e6000c101b06 */
[--C-:B------:R-:W-:Y:S01]  /*b7b0*/  @!P4 IMAD.WIDE R16, R21, 0x4, R4.reuse ;  /* 0x000000041510c825 */ /* 0x100fe200078e0204 */
[----:B------:R2:W-:Y:S01]  /*b7c0*/  @!P5 ST.E.64 desc[UR6][R14.64], R84 ;  /* 0x000000540e00d985 */ /* 0x0005e2000c101b06 */
[----:B------:R-:W-:Y:S02]  /*b7d0*/  ISETP.GE.AND P5, PT, R22, UR4, PT ;  /* 0x0000000416007c0c */ /* 0x000fe4000bfa6270 */
[----:B------:R-:W-:Y:S01]  /*b7e0*/  @!P3 IMAD.WIDE R20, R23, 0x4, R4 ;  /* 0x000000041714b825 */ /* 0x000fe200078e0204 */
[----:B------:R3:W-:Y:S01]  /*b7f0*/  @!P4 ST.E.64 desc[UR6][R16.64], R88 ;  /* 0x000000581000c985 */ /* 0x0007e2000c101b06 */
[----:B------:R-:W-:-:S02]  /*b800*/  @!P0 LEA.HI R24, R24, R24, RZ, 0x1 ;  /* 0x0000001818188211 */ /* 0x000fc400078f08ff */
[C---:B------:R-:W-:Y:S01]  /*b810*/  VIADD R19, R3.reuse, 0xb0 ;  /* 0x000000b003137836 */ /* 0x040fe20000000000 */
[----:B------:R4:W-:Y:S01]  /*b820*/  @!P3 ST.E.64 desc[UR6][R20.64], R92 ;  /* 0x0000005c1400b985 */ /* 0x0009e2000c101b06 */
[----:B------:R-:W-:Y:S01]  /*b830*/  VIADD R23, R3, 0xc0 ;  /* 0x000000c003177836 */ /* 0x000fe20000000000 */
[----:B------:R-:W-:Y:S02]  /*b840*/  ISETP.GE.AND P3, PT, R2, UR4, PT ;  /* 0x0000000402007c0c */ /* 0x000fe4000bf66270 */
[----:B------:R-:W-:Y:S02]  /*b850*/  ISETP.GE.AND P4, PT, R19, UR4, PT ;  /* 0x0000000413007c0c */ /* 0x000fe4000bf86270 */
[----:B------:R-:W-:Y:S02]  /*b860*/  ISETP.GE.AND P6, PT, R23, UR4, PT ;  /* 0x0000000417007c0c */ /* 0x000fe4000bfc6270 */
[----:B------:R-:W-:Y:S02]  /*b870*/  @!P1 LEA.HI R25, R25, R25, RZ, 0x1 ;  /* 0x0000001919199211 */ /* 0x000fe400078f08ff */
[----:B0-----:R-:W-:-:S02]  /*b880*/  @!P0 LOP3.LUT R11, R24, 0xfffffffe, RZ, 0xc0, !PT ;  /* 0xfffffffe180b8812 */ /* 0x001fc400078ec0ff */
[----:B------:R-:W-:Y:S02]  /*b890*/  @!P2 LEA.HI R0, R0, R0, RZ, 0x1 ;  /* 0x000000000000a211 */ /* 0x000fe400078f08ff */
[----:B-1----:R-:W-:Y:S01]  /*b8a0*/  @!P1 LOP3.LUT R13, R25, 0xfffffffe, RZ, 0xc0, !PT ;  /* 0xfffffffe190d9812 */ /* 0x002fe200078ec0ff */
[--C-:B------:R-:W-:Y:S01]  /*b8b0*/  @!P0 IMAD.WIDE R10, R11, 0x4, R4.reuse ;  /* 0x000000040b0a8825 */ /* 0x100fe200078e0204 */
[----:B------:R-:W-:Y:S02]  /*b8c0*/  @!P3 LEA.HI R2, R2, R2, RZ, 0x1 ;  /* 0x000000020202b211 */ /* 0x000fe400078f08ff */
[----:B------:R-:W-:Y:S01]  /*b8d0*/  @!P4 LEA.HI R19, R19, R19, RZ, 0x1 ;  /* 0x000000131313c211 */ /* 0x000fe200078f08ff */
[----:B------:R-:W-:Y:S01]  /*b8e0*/  @!P1 IMAD.WIDE R12, R13, 0x4, R4 ;  /* 0x000000040d0c9825 */ /* 0x000fe200078e0204 */
[----:B--2---:R-:W-:Y:S01]  /*b8f0*/  @!P2 LOP3.LUT R15, R0, 0xfffffffe, RZ, 0xc0, !PT ;  /* 0xfffffffe000fa812 */ /* 0x004fe200078ec0ff */
[----:B------:R0:W-:Y:S01]  /*b900*/  @!P0 ST.E.64 desc[UR6][R10.64], R96 ;  /* 0x000000600a008985 */ /* 0x0001e2000c101b06 */
[----:B------:R-:W-:-:S02]  /*b910*/  @!P5 LEA.HI R22, R22, R22, RZ, 0x1 ;  /* 0x000000161616d211 */ /* 0x000fc400078f08ff */
[----:B---3--:R-:W-:Y:S01]  /*b920*/  @!P3 LOP3.LUT R17, R2, 0xfffffffe, RZ, 0xc0, !PT ;  /* 0xfffffffe0211b812 */ /* 0x008fe200078ec0ff */
[--C-:B------:R-:W-:Y:S01]  /*b930*/  @!P2 IMAD.WIDE R14, R15, 0x4, R4.reuse ;  /* 0x000000040f0ea825 */ /* 0x100fe200078e0204 */
[----:B------:R-:W-:Y:S01]  /*b940*/  @!P6 LEA.HI R23, R23, R23, RZ, 0x1 ;  /* 0x000000171717e211 */ /* 0x000fe200078f08ff */
[----:B------:R1:W-:Y:S01]  /*b950*/  @!P1 ST.E.64 desc[UR6][R12.64], R100 ;  /* 0x000000640c009985 */ /* 0x0003e2000c101b06 */
[----:B------:R-:W-:Y:S01]  /*b960*/  @!P4 LOP3.LUT R19, R19, 0xfffffffe, RZ, 0xc0, !PT ;  /* 0xfffffffe1313c812 */ /* 0x000fe200078ec0ff */
[----:B------:R-:W-:Y:S01]  /*b970*/  VIADD R2, R3, 0xd0 ;  /* 0x000000d003027836 */ /* 0x000fe20000000000 */
[----:B----4-:R-:W-:Y:S01]  /*b980*/  @!P5 LOP3.LUT R21, R22, 0xfffffffe, RZ, 0xc0, !PT ;  /* 0xfffffffe1615d812 */ /* 0x010fe200078ec0ff */
[----:B------:R2:W-:Y:S01]  /*b990*/  @!P2 ST.E.64 desc[UR6][R14.64], R104 ;  /* 0x000000680e00a985 */ /* 0x0005e2000c101b06 */
[----:B------:R-:W-:Y:S01]  /*b9a0*/  @!P6 LOP3.LUT R23, R23, 0xfffffffe, RZ, 0xc0, !PT ;  /* 0xfffffffe1717e812 */ /* 0x000fe200078ec0ff */
[C---:B------:R-:W-:Y:S01]  /*b9b0*/  VIADD R22, R3.reuse, 0xe0 ;  /* 0x000000e003167836 */ /* 0x040fe20000000000 */
[----:B------:R-:W-:Y:S01]  /*b9c0*/  IADD3 R0, R3, 0xc8, RZ ;  /* 0x000000c803007810 */ /* 0x000fe20007ffe0ff */
[----:B0-----:R-:W-:Y:S01]  /*b9d0*/  @!P3 IMAD.WIDE R10, R17, 0x4, R4 ;  /* 0x00000004110ab825 */ /* 0x001fe200078e0204 */
[----:B------:R-:W-:-:S02]  /*b9e0*/  ISETP.GE.AND P1, PT, R2, UR4, PT ;  /* 0x0000000402007c0c */ /* 0x000fc4000bf26270 */
[----:B------:R-:W-:Y:S01]  /*b9f0*/  ISETP.GE.AND P0, PT, R0, UR4, PT ;  /* 0x0000000400007c0c */ /* 0x000fe2000bf06270 */
[--C-:B------:R-:W-:Y:S01]  /*ba00*/  @!P5 IMAD.WIDE R16, R21, 0x4, R4.reuse ;  /* 0x000000041510d825 */ /* 0x100fe200078e0204 */
[----:B------:R0:W-:Y:S01]  /*ba10*/  @!P3 ST.E.64 desc[UR6][R10.64], R108 ;  /* 0x0000006c0a00b985 */ /* 0x0001e2000c101b06 */
[----:B------:R-:W-:Y:S02]  /*ba20*/  ISETP.GE.AND P3, PT, R22, UR4, PT ;  /* 0x0000000416007c0c */ /* 0x000fe4000bf66270 */
[----:B-1----:R-:W-:Y:S01]  /*ba30*/  @!P4 IMAD.WIDE R12, R19, 0x4, R4 ;  /* 0x00000004130cc825 */ /* 0x002fe200078e0204 */
[----:B--2---:R-:W-:-:S03]  /*ba40*/  IADD3 R14, R3, 0xe8, RZ ;  /* 0x000000e8030e7810 */ /* 0x004fc60007ffe0ff */
[----:B------:R-:W-:Y:S01]  /*ba50*/  @!P6 IMAD.WIDE R20, R23, 0x4, R4 ;  /* 0x000000041714e825 */ /* 0x000fe200078e0204 */
[----:B------:R1:W-:Y:S01]  /*ba60*/  @!P4 ST.E.64 desc[UR6][R12.64], R112 ;  /* 0x000000700c00c985 */ /* 0x0003e2000c101b06 */
[----:B------:R-:W-:Y:S02]  /*ba70*/  ISETP.GE.AND P4, PT, R14, UR4, PT ;  /* 0x000000040e007c0c */ /* 0x000fe4000bf86270 */
[C---:B------:R-:W-:Y:S01]  /*ba80*/  VIADD R19, R3.reuse, 0xd8 ;  /* 0x000000d803137836 */ /* 0x040fe20000000000 */
[----:B------:R2:W-:Y:S01]  /*ba90*/  @!P5 ST.E.64 desc[UR6][R16.64], R116 ;  /* 0x000000741000d985 */ /* 0x0005e2000c101b06 */
[C---:B------:R-:W-:Y:S01]  /*baa0*/  VIADD R15, R3.reuse, 0xf0 ;  /* 0x000000f0030f7836 */ /* 0x040fe20000000000 */
[----:B------:R-:W-:Y:S01]  /*bab0*/  @!P0 LEA.HI R0, R0, R0, RZ, 0x1 ;  /* 0x0000000000008211 */ /* 0x000fe200078f08ff */
[----:B0-----:R-:W-:Y:S01]  /*bac0*/  VIADD R11, R3, 0xf8 ;  /* 0x000000f8030b7836 */ /* 0x001fe20000000000 */
[----:B------:R0:W-:Y:S01]  /*bad0*/  @!P6 ST.E.64 desc[UR6][R20.64], R120 ;  /* 0x000000781400e985 */ /* 0x0001e2000c101b06 */
[----:B------:R-:W-:-:S02]  /*bae0*/  ISETP.GE.AND P2, PT, R19, UR4, PT ;  /* 0x0000000413007c0c */ /* 0x000fc4000bf46270 */
[----:B------:R-:W-:Y:S02]  /*baf0*/  ISETP.GE.AND P5, PT, R15, UR4, PT ;  /* 0x000000040f007c0c */ /* 0x000fe4000bfa6270 */
[----:B------:R-:W-:Y:S02]  /*bb00*/  ISETP.GE.AND P6, PT, R11, UR4, PT ;  /* 0x000000040b007c0c */ /* 0x000fe4000bfc6270 */
[----:B------:R-:W-:Y:S02]  /*bb10*/  @!P1 LEA.HI R2, R2, R2, RZ, 0x1 ;  /* 0x0000000202029211 */ /* 0x000fe400078f08ff */
[----:B------:R-:W-:Y:S02]  /*bb20*/  @!P3 LEA.HI R22, R22, R22, RZ, 0x1 ;  /* 0x000000161616b211 */ /* 0x000fe400078f08ff */
[----:B------:R-:W-:Y:S02]  /*bb30*/  @!P4 LEA.HI R14, R14, R14, RZ, 0x1 ;  /* 0x0000000e0e0ec211 */ /* 0x000fe400078f08ff */
[----:B-1----:R-:W-:-:S02]  /*bb40*/  @!P1 LOP3.LUT R13, R2, 0xfffffffe, RZ, 0xc0, !PT ;  /* 0xfffffffe020d9812 */ /* 0x002fc400078ec0ff */
[----:B------:R-:W-:Y:S02]  /*bb50*/  @!P2 LEA.HI R19, R19, R19, RZ, 0x1 ;  /* 0x000000131313a211 */ /* 0x000fe400078f08ff */
[----:B------:R-:W-:Y:S02]  /*bb60*/  @!P5 LEA.HI R10, R15, R15, RZ, 0x1 ;  /* 0x0000000f0f0ad211 */ /* 0x000fe400078f08ff */
[----:B------:R-:W-:Y:S02]  /*bb70*/  @!P6 LEA.HI R12, R11, R11, RZ, 0x1 ;  /* 0x0000000b0b0ce211 */ /* 0x000fe400078f08ff */
[----:B------:R-:W-:Y:S02]  /*bb80*/  @!P0 LOP3.LUT R11, R0, 0xfffffffe, RZ, 0xc0, !PT ;  /* 0xfffffffe000b8812 */ /* 0x000fe400078ec0ff */
[----:B------:R-:W-:Y:S02]  /*bb90*/  @!P2 LOP3.LUT R15, R19, 0xfffffffe, RZ, 0xc0, !PT ;  /* 0xfffffffe130fa812 */ /* 0x000fe400078ec0ff */
[----:B--2---:R-:W-:-:S02]  /*bba0*/  @!P3 LOP3.LUT R17, R22, 0xfffffffe, RZ, 0xc0, !PT ;  /* 0xfffffffe1611b812 */ /* 0x004fc400078ec0ff */
[----:B0-----:R-:W-:Y:S01]  /*bbb0*/  @!P4 LOP3.LUT R21, R14, 0xfffffffe, RZ, 0xc0, !PT ;  /* 0xfffffffe0e15c812 */ /* 0x001fe200078ec0ff */
[--C-:B------:R-:W-:Y:S01]  /*bbc0*/  @!P2 IMAD.WIDE R14, R15, 0x4, R4.reuse ;  /* 0x000000040f0ea825 */ /* 0x100fe200078e0204 */
[----:B------:R-:W-:Y:S02]  /*bbd0*/  @!P5 LOP3.LUT R23, R10, 0xfffffffe, RZ, 0xc0, !PT ;  /* 0xfffffffe0a17d812 */ /* 0x000fe400078ec0ff */
[----:B------:R-:W-:Y:S01]  /*bbe0*/  @!P6 LOP3.LUT R19, R12, 0xfffffffe, RZ, 0xc0, !PT ;  /* 0xfffffffe0c13e812 */ /* 0x000fe200078ec0ff */
[----:B------:R-:W-:-:S04]  /*bbf0*/  @!P0 IMAD.WIDE R10, R11, 0x4, R4 ;  /* 0x000000040b0a8825 */ /* 0x000fc800078e0204 */
[--C-:B------:R-:W-:Y:S01]  /*bc00*/  @!P1 IMAD.WIDE R12, R13, 0x4, R4.reuse ;  /* 0x000000040d0c9825 */ /* 0x100fe200078e0204 */
[----:B------:R0:W-:Y:S03]  /*bc10*/  @!P0 ST.E.64 desc[UR6][R10.64], R124 ;  /* 0x0000007c0a008985 */ /* 0x0001e6000c101b06 */
[--C-:B------:R-:W-:Y:S01]  /*bc20*/  @!P3 IMAD.WIDE R16, R17, 0x4, R4.reuse ;  /* 0x000000041110b825 */ /* 0x100fe200078e0204 */
[----:B------:R0:W-:Y:S03]  /*bc30*/  @!P1 ST.E.64 desc[UR6][R12.64], R128 ;  /* 0x000000800c009985 */ /* 0x0001e6000c101b06 */
[--C-:B------:R-:W-:Y:S01]  /*bc40*/  @!P4 IMAD.WIDE R20, R21, 0x4, R4.reuse ;  /* 0x000000041514c825 */ /* 0x100fe200078e0204 */
[----:B------:R0:W-:Y:S03]  /*bc50*/  @!P2 ST.E.64 desc[UR6][R14.64], R132 ;  /* 0x000000840e00a985 */ /* 0x0001e6000c101b06 */
[--C-:B------:R-:W-:Y:S01]  /*bc60*/  @!P5 IMAD.WIDE R22, R23, 0x4, R4.reuse ;  /* 0x000000041716d825 */ /* 0x100fe200078e0204 */
[----:B------:R0:W-:Y:S03]  /*bc70*/  @!P3 ST.E.64 desc[UR6][R16.64], R136 ;  /* 0x000000881000b985 */ /* 0x0001e6000c101b06 */
[----:B------:R-:W-:Y:S01]  /*bc80*/  @!P6 IMAD.WIDE R4, R19, 0x4, R4 ;  /* 0x000000041304e825 */ /* 0x000fe200078e0204 */
[----:B------:R0:W-:Y:S04]  /*bc90*/  @!P4 ST.E.64 desc[UR6][R20.64], R140 ;  /* 0x0000008c1400c985 */ /* 0x0001e8000c101b06 */
[----:B------:R0:W-:Y:S04]  /*bca0*/  @!P5 ST.E.64 desc[UR6][R22.64], R144 ;  /* 0x000000901600d985 */ /* 0x0001e8000c101b06 */
[----:B------:R0:W-:Y:S02]  /*bcb0*/  @!P6 ST.E.64 desc[UR6][R4.64], R148 ;  /* 0x000000940400e985 */ /* 0x0001e4000c101b06 */
.L_x_37:
[----:B------:R-:W-:Y:S05]  /*bcc0*/  BSYNC B0 ;  /* 0x0000000000007941 */ /* 0x000fea0003800000 */
.L_x_36:
[----:B------:R-:W-:Y:S01]  /*bcd0*/  ISETP.GE.AND P0, PT, R9, R8, PT ;  /* 0x000000080900720c */ /* 0x000fe20003f06270 */
[----:B0---4-:R0:W1:Y:S04]  /*bce0*/  SHFL.IDX PT, R5, R7, 0x1, 0x1c1f ;  /* 0x003c1f0007057f89 */ /* 0x01106800000e0000 */
[----:B---3--:R0:W3:Y:S08]  /*bcf0*/  SHFL.IDX PT, R4, R6, 0x1, 0x1c1f ;  /* 0x003c1f0006047f89 */ /* 0x0080f000000e0000 */
[----:B0-----:R-:W-:Y:S05]  /*bd00*/  @P0 BRA `(.L_x_8) ;  /* 0x0000004c00940947 */ /* 0x001fea0003800000 */
[C---:B--2---:R-:W-:Y:S01]  /*bd10*/  VIADD R0, R3.reuse, 0x8 ;  /* 0x0000000803007836 */ /* 0x044fe20000000000 */
[C---:B------:R-:W-:Y:S01]  /*bd20*/  IADD3 R2, R3.reuse, 0x10, RZ ;  /* 0x0000001003027810 */ /* 0x040fe20007ffe0ff */
[----:B------:R-:W-:Y:S01]  /*bd30*/  ULDC UR4, c[0x0][0xac8] ;  /* 0x0002b20000047ab9 */ /* 0x000fe20000000800 */
[C---:B------:R-:W-:Y:S01]  /*bd40*/  VIADD R12, R3.reuse, 0x18 ;  /* 0x00000018030c7836 */ /* 0x040fe20000000000 */
[C---:B------:R-:W-:Y:S01]  /*bd50*/  ISETP.GE.AND P0, PT, R3.reuse, UR4, PT ;  /* 0x0000000403007c0c */ /* 0x040fe2000bf06270 */
[C---:B------:R-:W-:Y:S01]  /*bd60*/  VIADD R13, R3.reuse, 0x20 ;  /* 0x00000020030d7836 */ /* 0x040fe20000000000 */
[----:B------:R-:W-:Y:S01]  /*bd70*/  ISETP.GE.AND P1, PT, R0, UR4, PT ;  /* 0x0000000400007c0c */ /* 0x000fe2000bf26270 */
[----:B------:R-:W-:Y:S01]  /*bd80*/  ULDC.64 UR6, c[0x0][0x208] ;  /* 0x0000820000067ab9 */ /* 0x000fe20000000a00 */
[----:B------:R-:W-:Y:S01]  /*bd90*/  ISETP.GE.AND P2, PT, R2, UR4, PT ;  /* 0x0000000402007c0c */ /* 0x000fe2000bf46270 */
[C---:B------:R-:W-:Y:S01]  /*bda0*/  VIADD R14, R3.reuse, 0x38 ;  /* 0x00000038030e7836 */ /* 0x040fe20000000000 */
[----:B------:R-:W-:Y:S01]  /*bdb0*/  ISETP.GE.AND P5, PT, R12, UR4, PT ;  /* 0x000000040c007c0c */ /* 0x000fe2000bfa6270 */
[----:B------:R-:W-:Y:S01]  /*bdc0*/  VIADD R15, R3, 0x40 ;  /* 0x00000040030f7836 */ /* 0x000fe20000000000 */
[----:B------:R-:W-:Y:S01]  /*bdd0*/  ISETP.GE.AND P6, PT, R13, UR4, PT ;  /* 0x000000040d007c0c */ /* 0x000fe2000bfc6270 */
[C---:B------:R-:W-:Y:S01]  /*bde0*/  VIADD R16, R3.reuse, 0x48 ;  /* 0x0000004803107836 */ /* 0x040fe20000000000 */
[C---:B------:R-:W-:Y:S01]  /*bdf0*/  IADD3 R20, R3.reuse, 0x50, RZ ;  /* 0x0000005003147810 */ /* 0x040fe20007ffe0ff */
[----:B------:R-:W-:Y:S01]  /*be00*/  VIADD R21, R3, 0x58 ;  /* 0x0000005803157836 */ /* 0x000fe20000000000 */
[----:B------:R-:W-:Y:S01]  /*be10*/  ISETP.GE.AND P3, PT, R15, UR4, PT ;  /* 0x000000040f007c0c */ /* 0x000fe2000bf66270 */
[----:B-1-3--:R-:W-:Y:S01]  /*be20*/  @!P0 IMAD.WIDE R6, R3, 0x4, R4 ;  /* 0x0000000403068825 */ /* 0x00afe200078e0204 */
[----:B------:R-:W-:-:S02]  /*be30*/  ISETP.GE.AND P4, PT, R16, UR4, PT ;  /* 0x0000000410007c0c */ /* 0x000fc4000bf86270 */
[----:B------:R-:W-:Y:S02]  /*be40*/  @!P1 LEA.HI R0, R0, R0, RZ, 0x1 ;  /* 0x0000000000009211 */ /* 0x000fe400078f08ff */
[----:B------:R-:W-:Y:S01]  /*be50*/  @!P2 LEA.HI R2, R2, R2, RZ, 0x1 ;  /* 0x000000020202a211 */ /* 0x000fe200078f08ff */
[----:B------:R0:W-:Y:S01]  /*be60*/  @!P0 ST.E.64 desc[UR6][R6.64], R26 ;  /* 0x0000001a06008985 */ /* 0x0001e2000c101b06 */
[----:B------:R-:W-:Y:S01]  /*be70*/  @!P1 LOP3.LUT R9, R0, 0xfffffffe, RZ, 0xc0, !PT ;  /* 0xfffffffe00099812 */ /* 0x000fe200078ec0ff */
[C---:B------:R-:W-:Y:S01]  /*be80*/  VIADD R0, R3.reuse, 0x28 ;  /* 0x0000002803007836 */ /* 0x040fe20000000000 */
[----:B------:R-:W-:Y:S02]  /*be90*/  @!P2 LOP3.LUT R11, R2, 0xfffffffe, RZ, 0xc0, !PT ;  /* 0xfffffffe020ba812 */ /* 0x000fe400078ec0ff */
[----:B------:R-:W-:Y:S01]  /*bea0*/  IADD3 R2, R3, 0x30, RZ ;  /* 0x0000003003027810 */ /* 0x000fe20007ffe0ff */
[----:B------:R-:W-:Y:S01]  /*beb0*/  @!P1 IMAD.WIDE R8, R9, 0x4, R4 ;  /* 0x0000000409089825 */ /* 0x000fe200078e0204 */
[----:B------:R-:W-:-:S02]  /*bec0*/  ISETP.GE.AND P0, PT, R0, UR4, PT ;  /* 0x0000000400007c0c */ /* 0x000fc4000bf06270 */
[----:B------:R-:W-:Y:S01]  /*bed0*/  @!P5 LEA.HI R12, R12, R12, RZ, 0x1 ;  /* 0x0000000c0c0cd211 */ /* 0x000fe200078f08ff */
[----:B------:R-:W-:Y:S01]  /*bee0*/  @!P2 IMAD.WIDE R10, R11, 0x4, R4 ;  /* 0x000000040b0aa825 */ /* 0x000fe200078e0204 */
[----:B------:R1:W-:Y:S01]  /*bef0*/  @!P1 ST.E.64 desc[UR6][R8.64], R30 ;  /* 0x0000001e08009985 */ /* 0x0003e2000c101b06 */
[----:B------:R-:W-:Y:S02]  /*bf00*/  ISETP.GE.AND P1, PT, R2, UR4, PT ;  /* 0x0000000402007c0c */ /* 0x000fe4000bf26270 */
[----:B------:R-:W-:Y:S01]  /*bf10*/  @!P6 LEA.HI R13, R13, R13, RZ, 0x1 ;  /* 0x0000000d0d0de211 */ /* 0x000fe200078f08ff */
[----:B------:R2:W-:Y:S01]  /*bf20*/  @!P2 ST.E.64 desc[UR6][R10.64], R34 ;  /* 0x000000220a00a985 */ /* 0x0005e2000c101b06 */
[----:B------:R-:W-:Y:S02]  /*bf30*/  ISETP.GE.AND P2, PT, R14, UR4, PT ;  /* 0x000000040e007c0c */ /* 0x000fe4000bf46270 */
[----:B0-----:R-:W-:Y:S02]  /*bf40*/  @!P5 LOP3.LUT R7, R12, 0xfffffffe, RZ, 0xc0, !PT ;  /* 0xfffffffe0c07d812 */ /* 0x001fe400078ec0ff */
[----:B------:R-:W-:-:S02]  /*bf50*/  @!P0 LEA.HI R0, R0, R0, RZ, 0x1 ;  /* 0x0000000000008211 */ /* 0x000fc400078f08ff */
[----:B------:R-:W-:Y:S01]  /*bf60*/  @!P4 LEA.HI R16, R16, R16, RZ, 0x1 ;  /* 0x000000101010c211 */ /* 0x000fe200078f08ff */
[--C-:B------:R-:W-:Y:S01]  /*bf70*/  @!P5 IMAD.WIDE R6, R7, 0x4, R4.reuse ;  /* 0x000000040706d825 */ /* 0x100fe200078e0204 */
[----:B-1----:R-:W-:Y:S02]  /*bf80*/  @!P6 LOP3.LUT R9, R13, 0xfffffffe, RZ, 0xc0, !PT ;  /* 0xfffffffe0d09e812 */ /* 0x002fe400078ec0ff */
[----:B------:R-:W-:Y:S02]  /*bf90*/  @!P1 LEA.HI R2, R2, R2, RZ, 0x1 ;  /* 0x0000000202029211 */ /* 0x000fe400078f08ff */
[----:B------:R0:W-:Y:S01]  /*bfa0*/  @!P5 ST.E.64 desc[UR6][R6.64], R38 ;  /* 0x000000260600d985 */ /* 0x0001e2000c101b06 */
[----:B------:R-:W-:Y:S01]  /*bfb0*/  @!P2 LEA.HI R14, R14, R14, RZ, 0x1 ;  /* 0x0000000e0e0ea211 */ /* 0x000fe200078f08ff */
[----:B------:R-:W-:Y:S01]  /*bfc0*/  @!P6 IMAD.WIDE R8, R9, 0x4, R4 ;  /* 0x000000040908e825 */ /* 0x000fe200078e0204 */
[----:B--2---:R-:W-:Y:S02]  /*bfd0*/  @!P3 LEA.HI R10, R15, R15, RZ, 0x1 ;  /* 0x0000000f0f0ab211 */ /* 0x004fe400078f08ff */
[----:B------:R-:W-:Y:S01]  /*bfe0*/  @!P0 LOP3.LUT R11, R0, 0xfffffffe, RZ, 0xc0, !PT ;  /* 0xfffffffe000b8812 */ /* 0x000fe200078ec0ff */
[C---:B------:R-:W-:Y:S01]  /*bff0*/  VIADD R0, R3.reuse, 0x60 ;  /* 0x0000006003007836 */ /* 0x040fe20000000000 */
[----:B------:R-:W-:Y:S01]  /*c000*/  @!P1 LOP3.LUT R13, R2, 0xfffffffe, RZ, 0xc0, !PT ;  /* 0xfffffffe020d9812 */ /* 0x000fe200078ec0ff */
[----:B------:R1:W-:Y:S01]  /*c010*/  @!P6 ST.E.64 desc[UR6][R8.64], R42 ;  /* 0x0000002a0800e985 */ /* 0x0003e2000c101b06 */
[----:B------:R-:W-:Y:S01]  /*c020*/  @!P2 LOP3.LUT R15, R14, 0xfffffffe, RZ, 0xc0, !PT ;  /* 0xfffffffe0e0fa812 */ /* 0x000fe200078ec0ff */
[----:B------:R-:W-:Y:S01]  /*c030*/  VIADD R2, R3, 0x68 ;  /* 0x0000006803027836 */ /* 0x000fe20000000000 */
[----:B------:R-:W-:-:S02]  /*c040*/  @!P3 LOP3.LUT R17, R10, 0xfffffffe, RZ, 0xc0, !PT ;  /* 0xfffffffe0a11b812 */ /* 0x000fc400078ec0ff */
[----:B------:R-:W-:Y:S01]  /*c050*/  @!P4 LOP3.LUT R19, R16, 0xfffffffe, RZ, 0xc0, !PT ;  /* 0xfffffffe1013c812 */ /* 0x000fe200078ec0ff */
[--C-:B0-----:R-:W-:Y:S01]  /*c060*/  @!P0 IMAD.WIDE R6, R11, 0x4, R4.reuse ;  /* 0x000000040b068825 */ /* 0x101fe200078e0204 */
[----:B------:R-:W-:Y:S02]  /*c070*/  ISETP.GE.AND P5, PT, R20, UR4, PT ;  /* 0x0000000414007c0c */ /* 0x000fe4000bfa6270 */
[----:B------:R-:W-:Y:S01]  /*c080*/  ISETP.GE.AND P6, PT, R21, UR4, PT ;  /* 0x0000000415007c0c */ /* 0x000fe2000bfc6270 */
[--C-:B------:R-:W-:Y:S01]  /*c090*/  @!P2 IMAD.WIDE R10, R15, 0x4, R4.reuse ;  /* 0x000000040f0aa825 */ /* 0x100fe200078e0204 */
[----:B------:R0:W-:Y:S01]  /*c0a0*/  @!P0 ST.E.64 desc[UR6][R6.64], R46 ;  /* 0x0000002e06008985 */ /* 0x0001e2000c101b06 */
[----:B------:R-:W-:Y:S02]  /*c0b0*/  IADD3 R16, R3, 0x70, RZ ;  /* 0x0000007003107810 */ /* 0x000fe40007ffe0ff */
[----:B-1----:R-:W-:-:S04]  /*c0c0*/  @!P1 IMAD.WIDE R8, R13, 0x4, R4 ;  /* 0x000000040d089825 */ /* 0x002fc800078e0204 */
[--C-:B------:R-:W-:Y:S01]  /*c0d0*/  @!P3 IMAD.WIDE R12, R17, 0x4, R4.reuse ;  /* 0x00000004110cb825 */ /* 0x100fe200078e0204 */
[----:B------:R1:W-:Y:S01]  /*c0e0*/  @!P1 ST.E.64 desc[UR6][R8.64], R50 ;  /* 0x0000003208009985 */ /* 0x0003e2000c101b06 */
[----:B------:R-:W-:Y:S02]  /*c0f0*/  @!P5 LEA.HI R20, R20, R20, RZ, 0x1 ;  /* 0x000000141414d211 */ /* 0x000fe400078f08ff */
[----:B------:R-:W-:Y:S01]  /*c100*/  @!P4 IMAD.WIDE R14, R19, 0x4, R4 ;  /* 0x00000004130ec825 */ /* 0x000fe200078e0204 */
[----:B------:R2:W-:Y:S01]  /*c110*/  @!P2 ST.E.64 desc[UR6][R10.64], R54 ;  /* 0x000000360a00a985 */ /* 0x0005e2000c101b06 */
[----:B------:R-:W-:Y:S02]  /*c120*/  ISETP.GE.AND P2, PT, R16, UR4, PT ;  /* 0x0000000410007c0c */ /* 0x000fe4000bf46270 */
[C---:B------:R-:W-:Y:S01]  /*c130*/  VIADD R17, R3.reuse, 0x78 ;  /* 0x0000007803117836 */ /* 0x040fe20000000000 */
[----:B------:R3:W-:Y:S01]  /*c140*/  @!P3 ST.E.64 desc[UR6][R12.64], R58 ;  /* 0x0000003a0c00b985 */ /* 0x0007e2000c101b06 */
[----:B------:R-:W-:Y:S01]  /*c150*/  VIADD R19, R3, 0x80 ;  /* 0x0000008003137836 */ /* 0x000fe20000000000 */
[----:B------:R-:W-:-:S02]  /*c160*/  ISETP.GE.AND P3, PT, R2, UR4, PT ;  /* 0x0000000402007c0c */ /* 0x000fc4000bf66270 */
[----:B------:R4:W-:Y:S01]  /*c170*/  @!P4 ST.E.64 desc[UR6][R14.64], R62 ;  /* 0x0000003e0e00c985 */ /* 0x0009e2000c101b06 */
[----:B------:R-:W-:Y:S02]  /*c180*/  ISETP.GE.AND P4, PT, R0, UR4, PT ;  /* 0x0000000400007c0c */ /* 0x000fe4000bf86270 */
[----:B------:R-:W-:Y:S02]  /*c190*/  ISETP.GE.AND P1, PT, R17, UR4, PT ;  /* 0x0000000411007c0c */ /* 0x000fe4000bf26270 */
[----:B------:R-:W-:Y:S02]  /*c1a0*/  ISETP.GE.AND P0, PT, R19, UR4, PT ;  /* 0x0000000413007c0c */ /* 0x000fe4000bf06270 */
[----:B------:R-:W-:Y:S02]  /*c1b0*/  @!P6 LEA.HI R21, R21, R21, RZ, 0x1 ;  /* 0x000000151515e211 */ /* 0x000fe400078f08ff */
[----:B0-----:R-:W-:Y:S01]  /*c1c0*/  @!P5 LOP3.LUT R7, R20, 0xfffffffe, RZ, 0xc0, !PT ;  /* 0xfffffffe1407d812 */ /* 0x001fe200078ec0ff */
[----:B------:R-:W-:Y:S01]  /*c1d0*/  VIADD R20, R3, 0x88 ;  /* 0x0000008803147836 */ /* 0x000fe20000000000 */
[----:B-1----:R-:W-:-:S02]  /*c1e0*/  @!P6 LOP3.LUT R9, R21, 0xfffffffe, RZ, 0xc0, !PT ;  /* 0xfffffffe1509e812 */ /* 0x002fc400078ec0ff */
[----:B------:R-:W-:Y:S01]  /*c1f0*/  @!P3 LEA.HI R2, R2, R2, RZ, 0x1 ;  /* 0x000000020202b211 */ /* 0x000fe200078f08ff */
[--C-:B------:R-:W-:Y:S01]  /*c200*/  @!P5 IMAD.WIDE R6, R7, 0x4, R4.reuse ;  /* 0x000000040706d825 */ /* 0x100fe200078e0204 */
[----:B------:R-:W-:Y:S02]  /*c210*/  @!P4 LEA.HI R0, R0, R0, RZ, 0x1 ;  /* 0x000000000000c211 */ /* 0x000fe400078f08ff */
        /* <DEDUP_REMOVED lines=8> */
[C---:B------:R-:W-:Y:S01]  /*c2a0*/  VIADD R0, R3.reuse, 0x98 ;  /* 0x0000009803007836 */ /* 0x040fe20000000000 */
[----:B----4-:R-:W-:Y:S01]  /*c2b0*/  @!P2 LOP3.LUT R15, R16, 0xfffffffe, RZ, 0xc0, !PT ;  /* 0xfffffffe100fa812 */ /* 0x010fe200078ec0ff */
[----:B------:R-:W-:Y:S01]  /*c2c0*/  VIADD R2, R3, 0xa0 ;  /* 0x000000a003027836 */ /* 0x000fe20000000000 */
[----:B------:R-:W-:Y:S01]  /*c2d0*/  @!P1 LOP3.LUT R17, R17, 0xfffffffe, RZ, 0xc0, !PT ;  /* 0xfffffffe11119812 */ /* 0x000fe200078ec0ff */
[----:B------:R-:W-:Y:S01]  /*c2e0*/  VIADD R16, R3, 0xa8 ;  /* 0x000000a803107836 */ /* 0x000fe20000000000 */
[----:B------:R-:W-:-:S02]  /*c2f0*/  @!P0 LOP3.LUT R19, R19, 0xfffffffe, RZ, 0xc0, !PT ;  /* 0xfffffffe13138812 */ /* 0x000fc400078ec0ff */
[----:B------:R-:W-:Y:S01]  /*c300*/  IADD3 R21, R3, 0x90, RZ ;  /* 0x0000009003157810 */ /* 0x000fe20007ffe0ff */
[--C-:B0-----:R-:W-:Y:S01]  /*c310*/  @!P4 IMAD.WIDE R6, R11, 0x4, R4.reuse ;  /* 0x000000040b06c825 */ /* 0x101fe200078e0204 */
[----:B------:R-:W-:Y:S02]  /*c320*/  ISETP.GE.AND P6, PT, R20, UR4, PT ;  /* 0x0000000414007c0c */ /* 0x000fe4000bfc6270 */
[----:B------:R-:W-:Y:S01]  /*c330*/  ISETP.GE.AND P5, PT, R21, UR4, PT ;  /* 0x0000000415007c0c */ /* 0x000fe2000bfa6270 */
[--C-:B-1----:R-:W-:Y:S01]  /*c340*/  @!P3 IMAD.WIDE R8, R13, 0x4, R4.reuse ;  /* 0x000000040d08b825 */ /* 0x102fe200078e0204 */
[----:B------:R0:W-:Y:S01]  /*c350*/  @!P4 ST.E.64 desc[UR6][R6.64], R74 ;  /* 0x0000004a0600c985 */ /* 0x0001e2000c101b06 */
[----:B------:R-:W-:Y:S02]  /*c360*/  ISETP.GE.AND P4, PT, R2, UR4, PT ;  /* 0x0000000402007c0c */ /* 0x000fe4000bf86270 */
[----:B------:R-:W-:Y:S01]  /*c370*/  @!P2 IMAD.WIDE R10, R15, 0x4, R4 ;  /* 0x000000040f0aa825 */ /* 0x000fe200078e0204 */
[----:B------:R1:W-:Y:S01]  /*c380*/  @!P3 ST.E.64 desc[UR6][R8.64], R78 ;  /* 0x0000004e0800b985 */ /* 0x0003e2000c101b06 */
[----:B------:R-:W-:-:S02]  /*c390*/  ISETP.GE.AND P3, PT, R16, UR4, PT ;  /* 0x0000000410007c0c */ /* 0x000fc4000bf66270 */
[--C-:B------:R-:W-:Y:S01]  /*c3a0*/  @!P1 IMAD.WIDE R12, R17, 0x4, R4.reuse ;  /* 0x00000004110c9825 */ /* 0x100fe200078e0204 */
[----:B------:R2:W-:Y:S01]  /*c3b0*/  @!P2 ST.E.64 desc[UR6][R10.64], R82 ;  /* 0x000000520a00a985 */ /* 0x0005e2000c101b06 */
[----:B------:R-:W-:Y:S02]  /*c3c0*/  IADD3 R17, R3, 0xb0, RZ ;  /* 0x000000b003117810 */ /* 0x000fe40007ffe0ff */
[----:B------:R-:W-:Y:S01]  /*c3d0*/  @!P0 IMAD.WIDE R14, R19, 0x4, R4 ;  /* 0x00000004130e8825 */ /* 0x000fe200078e0204 */
[----:B------:R3:W-:Y:S01]  /*c3e0*/  @!P1 ST.E.64 desc[UR6][R12.64], R86 ;  /* 0x000000560c009985 */ /* 0x0007e2000c101b06 */
[----:B------:R-:W-:Y:S02]  /*c3f0*/  @!P6 LEA.HI R20, R20, R20, RZ, 0x1 ;  /* 0x000000141414e211 */ /* 0x000fe400078f08ff */
[----:B------:R-:W-:Y:S01]  /*c400*/  VIADD R19, R3, 0xb8 ;  /* 0x000000b803137836 */ /* 0x000fe20000000000 */
[----:B------:R-:W-:Y:S01]  /*c410*/  @!P0 ST.E.64 desc[UR6][R14.64], R90 ;  /* 0x0000005a0e008985 */ /* 0x000fe2000c101b06 */
[----:B------:R-:W-:-:S02]  /*c420*/  ISETP.GE.AND P0, PT, R0, UR4, PT ;  /* 0x0000000400007c0c */ /* 0x000fc4000bf06270 */
[----:B------:R-:W-:Y:S02]  /*c430*/  @!P5 LEA.HI R21, R21, R21, RZ, 0x1 ;  /* 0x000000151515d211 */ /* 0x000fe400078f08ff */
[----:B------:R-:W-:Y:S02]  /*c440*/  ISETP.GE.AND P2, PT, R17, UR4, PT ;  /* 0x0000000411007c0c */ /* 0x000fe4000bf46270 */
[----:B0-----:R-:W-:Y:S01]  /*c450*/  @!P6 LOP3.LUT R7, R20, 0xfffffffe, RZ, 0xc0, !PT ;  /* 0xfffffffe1407e812 */ /* 0x001fe200078ec0ff */
[----:B------:R-:W-:Y:S01]  /*c460*/  VIADD R20, R3, 0xc0 ;  /* 0x000000c003147836 */ /* 0x000fe20000000000 */
[----:B------:R-:W-:Y:S02]  /*c470*/  ISETP.GE.AND P1, PT, R19, UR4, PT ;  /* 0x0000000413007c0c */ /* 0x000fe4000bf26270 */
[----:B-1----:R-:W-:Y:S01]  /*c480*/  @!P5 LOP3.LUT R9, R21, 0xfffffffe, RZ, 0xc0, !PT ;  /* 0xfffffffe1509d812 */ /* 0x002fe200078ec0ff */
[----:B------:R-:W-:Y:S01]  /*c490*/  @!P6 IMAD.WIDE R6, R7, 0x4, R4 ;  /* 0x000000040706e825 */ /* 0x000fe200078e0204 */
[----:B------:R-:W-:-:S02]  /*c4a0*/  @!P4 LEA.HI R2, R2, R2, RZ, 0x1 ;  /* 0x000000020202c211 */ /* 0x000fc400078f08ff */
[----:B------:R-:W-:Y:S01]  /*c4b0*/  @!P0 LEA.HI R0, R0, R0, RZ, 0x1 ;  /* 0x0000000000008211 */ /* 0x000fe200078f08ff */
[----:B------:R-:W-:Y:S01]  /*c4c0*/  @!P5 IMAD.WIDE R8, R9, 0x4, R4 ;  /* 0x000000040908d825 */ /* 0x000fe200078e0204 */
[----:B------:R0:W-:Y:S01]  /*c4d0*/  @!P6 ST.E.64 desc[UR6][R6.64], R94 ;  /* 0x0000005e0600e985 */ /* 0x0001e2000c101b06 */
[----:B------:R-:W-:Y:S02]  /*c4e0*/  @!P3 LEA.HI R16, R16, R16, RZ, 0x1 ;  /* 0x000000101010b211 */ /* 0x000fe400078f08ff */
[----:B--2---:R-:W-:Y:S01]  /*c4f0*/  @!P0 LOP3.LUT R11, R0, 0xfffffffe, RZ, 0xc0, !PT ;  /* 0xfffffffe000b8812 */ /* 0x004fe200078ec0ff */
[----:B------:R1:W-:Y:S01]  /*c500*/  @!P5 ST.E.64 desc[UR6][R8.64], R98 ;  /* 0x000000620800d985 */ /* 0x0003e2000c101b06 */
[----:B------:R-:W-:Y:S01]  /*c510*/  VIADD R21, R3, 0xc8 ;  /* 0x000000c803157836 */ /* 0x000fe20000000000 */
[----:B------:R-:W-:Y:S02]  /*c520*/  ISETP.GE.AND P5, PT, R20, UR4, PT ;  /* 0x0000000414007c0c */ /* 0x000fe4000bfa6270 */
[----:B------:R-:W-:-:S02]  /*c530*/  @!P2 LEA.HI R17, R17, R17, RZ, 0x1 ;  /* 0x000000111111a211 */ /* 0x000fc400078f08ff */
[----:B------:R-:W-:Y:S02]  /*c540*/  @!P1 LEA.HI R19, R19, R19, RZ, 0x1 ;  /* 0x0000001313139211 */ /* 0x000fe400078f08ff */
[----:B---3--:R-:W-:Y:S01]  /*c550*/  @!P4 LOP3.LUT R13, R2, 0xfffffffe, RZ, 0xc0, !PT ;  /* 0xfffffffe020dc812 */ /* 0x008fe200078ec0ff */
[C---:B------:R-:W-:Y:S01]  /*c560*/  VIADD R2, R3.reuse, 0xd8 ;  /* 0x000000d803027836 */ /* 0x040fe20000000000 */
[----:B------:R-:W-:Y:S01]  /*c570*/  IADD3 R0, R3, 0xd0, RZ ;  /* 0x000000d003007810 */ /* 0x000fe20007ffe0ff */
[--C-:B0-----:R-:W-:Y:S01]  /*c580*/  @!P0 IMAD.WIDE R6, R11, 0x4, R4.reuse ;  /* 0x000000040b068825 */ /* 0x101fe200078e0204 */
[----:B------:R-:W-:Y:S02]  /*c590*/  @!P3 LOP3.LUT R15, R16, 0xfffffffe, RZ, 0xc0, !PT ;  /* 0xfffffffe100fb812 */ /* 0x000fe400078ec0ff */
[----:B------:R-:W-:Y:S01]  /*c5a0*/  @!P2 LOP3.LUT R17, R17, 0xfffffffe, RZ, 0xc0, !PT ;  /* 0xfffffffe1111a812 */ /* 0x000fe200078ec0ff */
[--C-:B-1----:R-:W-:Y:S01]  /*c5b0*/  @!P4 IMAD.WIDE R8, R13, 0x4, R4.reuse ;  /* 0x000000040d08c825 */ /* 0x102fe200078e0204 */
[----:B------:R-:W-:Y:S01]  /*c5c0*/  ISETP.GE.AND P6, PT, R21, UR4, PT ;  /* 0x0000000415007c0c */ /* 0x000fe2000bfc6270 */
[----:B------:R0:W-:Y:S01]  /*c5d0*/  @!P0 ST.E.64 desc[UR6][R6.64], R102 ;  /* 0x0000006606008985 */ /* 0x0001e2000c101b06 */
[----:B------:R-:W-:Y:S01]  /*c5e0*/  @!P1 LOP3.LUT R19, R19, 0xfffffffe, RZ, 0xc0, !PT ;  /* 0xfffffffe13139812 */ /* 0x000fe200078ec0ff */
[--C-:B------:R-:W-:Y:S01]  /*c5f0*/  @!P3 IMAD.WIDE R10, R15, 0x4, R4.reuse ;  /* 0x000000040f0ab825 */ /* 0x100fe200078e0204 */
[----:B------:R-:W-:Y:S01]  /*c600*/  ISETP.GE.AND P0, PT, R0, UR4, PT ;  /* 0x0000000400007c0c */ /* 0x000fe2000bf06270 */
[----:B------:R1:W-:Y:S01]  /*c610*/  @!P4 ST.E.64 desc[UR6][R8.64], R106 ;  /* 0x0000006a0800c985 */ /* 0x0003e2000c101b06 */
[----:B------:R-:W-:Y:S01]  /*c620*/  @!P5 LEA.HI R20, R20, R20, RZ, 0x1 ;  /* 0x000000141414d211 */ /* 0x000fe200078f08ff */
[----:B------:R-:W-:-:S02]  /*c630*/  @!P2 IMAD.WIDE R12, R17, 0x4, R4 ;  /* 0x00000004110ca825 */ /* 0x000fc400078e0204 */
[----:B------:R2:W-:Y:S02]  /*c640*/  @!P3 ST.E.64 desc[UR6][R10.64], R110 ;  /* 0x0000006e0a00b985 */ /* 0x0005e4000c101b06 */
[--C-:B------:R-:W-:Y:S01]  /*c650*/  @!P1 IMAD.WIDE R14, R19, 0x4, R4.reuse ;  /* 0x00000004130e9825 */ /* 0x100fe200078e0204 */
[----:B------:R-:W-:Y:S01]  /*c660*/  IADD3 R19, R3, 0xf0, RZ ;  /* 0x000000f003137810 */ /* 0x000fe20007ffe0ff */
[----:B------:R-:W-:Y:S01]  /*c670*/  @!P2 ST.E.64 desc[UR6][R12.64], R114 ;  /* 0x000000720c00a985 */ /* 0x000fe2000c101b06 */
[----:B------:R-:W-:Y:S01]  /*c680*/  @!P6 LEA.HI R21, R21, R21, RZ, 0x1 ;  /* 0x000000151515e211 */ /* 0x000fe200078f08ff */
[C---:B------:R-:W-:Y:S01]  /*c690*/  VIADD R16, R3.reuse, 0xe0 ;  /* 0x000000e003107836 */ /* 0x040fe20000000000 */
[----:B0-----:R-:W-:Y:S01]  /*c6a0*/  @!P5 LOP3.LUT R7, R20, 0xfffffffe, RZ, 0xc0, !PT ;  /* 0xfffffffe1407d812 */ /* 0x001fe200078ec0ff */
[C---:B------:R-:W-:Y:S01]  /*c6b0*/  VIADD R17, R3.reuse, 0xe8 ;  /* 0x000000e803117836 */ /* 0x040fe20000000000 */
[----:B------:R-:W-:Y:S01]  /*c6c0*/  @!P1 ST.E.64 desc[UR6][R14.64], R118 ;  /* 0x000000760e009985 */ /* 0x000fe2000c101b06 */
[----:B------:R-:W-:Y:S01]  /*c6d0*/  ISETP.GE.AND P1, PT, R2, UR4, PT ;  /* 0x0000000402007c0c */ /* 0x000fe2000bf26270 */
[----:B------:R-:W-:Y:S01]  /*c6e0*/  VIADD R3, R3, 0xf8 ;  /* 0x000000f803037836 */ /* 0x000fe20000000000 */
[----:B------:R-:W-:Y:S01]  /*c6f0*/  ISETP.GE.AND P2, PT, R16, UR4, PT ;  /* 0x0000000410007c0c */ /* 0x000fe2000bf46270 */
[----:B------:R-:W-:Y:S01]  /*c700*/  @!P5 IMAD.WIDE R6, R7, 0x4, R4 ;  /* 0x000000040706d825 */ /* 0x000fe200078e0204 */
[----:B------:R-:W-:-:S02]  /*c710*/  ISETP.GE.AND P3, PT, R17, UR4, PT ;  /* 0x0000000411007c0c */ /* 0x000fc4000bf66270 */
[----:B------:R-:W-:Y:S02]  /*c720*/  ISETP.GE.AND P4, PT, R19, UR4, PT ;  /* 0x0000000413007c0c */ /* 0x000fe4000bf86270 */
[----:B------:R-:W-:Y:S01]  /*c730*/  @!P0 LEA.HI R0, R0, R0, RZ, 0x1 ;  /* 0x0000000000008211 */ /* 0x000fe200078f08ff */
[----:B------:R0:W-:Y:S01]  /*c740*/  @!P5 ST.E.64 desc[UR6][R6.64], R122 ;  /* 0x0000007a0600d985 */ /* 0x0001e2000c101b06 */
[----:B-1----:R-:W-:Y:S02]  /*c750*/  @!P6 LOP3.LUT R9, R21, 0xfffffffe, RZ, 0xc0, !PT ;  /* 0xfffffffe1509e812 */ /* 0x002fe400078ec0ff */
[----:B--2---:R-:W-:Y:S02]  /*c760*/  @!P0 LOP3.LUT R11, R0, 0xfffffffe, RZ, 0xc0, !PT ;  /* 0xfffffffe000b8812 */ /* 0x004fe400078ec0ff */
[----:B------:R-:W-:Y:S01]  /*c770*/  @!P1 LEA.HI R2, R2, R2, RZ, 0x1 ;  /* 0x0000000202029211 */ /* 0x000fe200078f08ff */
[----:B------:R-:W-:Y:S01]  /*c780*/  @!P6 IMAD.WIDE R8, R9, 0x4, R4 ;  /* 0x000000040908e825 */ /* 0x000fe200078e0204 */
[----:B------:R-:W-:-:S02]  /*c790*/  @!P2 LEA.HI R16, R16, R16, RZ, 0x1 ;  /* 0x000000101010a211 */ /* 0x000fc400078f08ff */
[----:B------:R-:W-:Y:S02]  /*c7a0*/  @!P3 LEA.HI R17, R17, R17, RZ, 0x1 ;  /* 0x000000111111b211 */ /* 0x000fe400078f08ff */
[----:B------:R1:W-:Y:S01]  /*c7b0*/  @!P6 ST.E.64 desc[UR6][R8.64], R126 ;  /* 0x0000007e0800e985 */ /* 0x0003e2000c101b06 */
[----:B------:R-:W-:Y:S01]  /*c7c0*/  @!P4 LEA.HI R19, R19, R19, RZ, 0x1 ;  /* 0x000000131313c211 */ /* 0x000fe200078f08ff */
[----:B0-----:R-:W-:Y:S01]  /*c7d0*/  @!P0 IMAD.WIDE R6, R11, 0x4, R4 ;  /* 0x000000040b068825 */ /* 0x001fe200078e0204 */
[----:B------:R-:W-:Y:S02]  /*c7e0*/  @!P1 LOP3.LUT R13, R2, 0xfffffffe, RZ, 0xc0, !PT ;  /* 0xfffffffe020d9812 */ /* 0x000fe400078ec0ff */
[----:B------:R-:W-:Y:S02]  /*c7f0*/  @!P2 LOP3.LUT R15, R16, 0xfffffffe, RZ, 0xc0, !PT ;  /* 0xfffffffe100fa812 */ /* 0x000fe400078ec0ff */
[----:B------:R0:W-:Y:S01]  /*c800*/  @!P0 ST.E.64 desc[UR6][R6.64], R130 ;  /* 0x0000008206008985 */ /* 0x0001e2000c101b06 */
[----:B------:R-:W-:-:S02]  /*c810*/  ISETP.GE.AND P0, PT, R3, UR4, PT ;  /* 0x0000000403007c0c */ /* 0x000fc4000bf06270 */
[----:B------:R-:W-:Y:S01]  /*c820*/  @!P3 LOP3.LUT R17, R17, 0xfffffffe, RZ, 0xc0, !PT ;  /* 0xfffffffe1111b812 */ /* 0x000fe200078ec0ff */
[----:B------:R-:W-:Y:S01]  /*c830*/  @!P2 IMAD.WIDE R10, R15, 0x4, R4 ;  /* 0x000000040f0aa825 */ /* 0x000fe200078e0204 */
[----:B------:R-:W-:-:S03]  /*c840*/  @!P4 LOP3.LUT R19, R19, 0xfffffffe, RZ, 0xc0, !PT ;  /* 0xfffffffe1313c812 */ /* 0x000fc600078ec0ff */
[----:B-1----:R-:W-:-:S04]  /*c850*/  @!P1 IMAD.WIDE R8, R13, 0x4, R4 ;  /* 0x000000040d089825 */ /* 0x002fc800078e0204 */
[--C-:B------:R-:W-:Y:S01]  /*c860*/  @!P3 IMAD.WIDE R12, R17, 0x4, R4.reuse ;  /* 0x00000004110cb825 */ /* 0x100fe200078e0204 */
[----:B------:R0:W-:Y:S03]  /*c870*/  @!P1 ST.E.64 desc[UR6][R8.64], R134 ;  /* 0x0000008608009985 */ /* 0x0001e6000c101b06 */
[----:B------:R-:W-:Y:S01]  /*c880*/  @!P4 IMAD.WIDE R14, R19, 0x4, R4 ;  /* 0x00000004130ec825 */ /* 0x000fe200078e0204 */
[----:B------:R0:W-:Y:S04]  /*c890*/  @!P2 ST.E.64 desc[UR6][R10.64], R138 ;  /* 0x0000008a0a00a985 */ /* 0x0001e8000c101b06 */
[----:B------:R0:W-:Y:S04]  /*c8a0*/  @!P3 ST.E.64 desc[UR6][R12.64], R142 ;  /* 0x0000008e0c00b985 */ /* 0x0001e8000c101b06 */
[----:B------:R0:W-:Y:S01]  /*c8b0*/  @!P4 ST.E.64 desc[UR6][R14.64], R146 ;  /* 0x000000920e00c985 */ /* 0x0001e2000c101b06 */
[----:B------:R-:W-:Y:S05]  /*c8c0*/  @P0 BRA `(.L_x_8) ;  /* 0x0000004000a40947 */ /* 0x000fea0003800000 */
[----:B------:R-:W-:Y:S01]  /*c8d0*/  LEA.HI R3, R3, R3, RZ, 0x1 ;  /* 0x0000000303037211 */ /* 0x000fe200078f08ff */
[----:B------:R-:W-:-:S03]  /*c8e0*/  ULDC.64 UR4, c[0x0][0x208] ;  /* 0x0000820000047ab9 */ /* 0x000fc60000000a00 */
[----:B------:R-:W-:-:S05]  /*c8f0*/  LOP3.LUT R3, R3, 0xfffffffe, RZ, 0xc0, !PT ;  /* 0xfffffffe03037812 */ /* 0x000fca00078ec0ff */
[----:B------:R-:W-:-:S05]  /*c900*/  IMAD.WIDE R4, R3, 0x4, R4 ;  /* 0x0000000403047825 */ /* 0x000fca00078e0204 */
[----:B------:R1:W-:Y:S01]  /*c910*/  ST.E.64 desc[UR4][R4.64], R150 ;  /* 0x0000009604007985 */ /* 0x0003e2000c101b04 */
[----:B------:R-:W-:Y:S05]  /*c920*/  BRA `(.L_x_8) ;  /* 0x00000040008c7947 */ /* 0x000fea0003800000 */
.L_x_35:
[----:B------:R-:W0:Y:S02]  /*c930*/  S2R R0, SR_TID.X ;  /* 0x0000000000007919 */ /* 0x000e240000002100 */
[----:B0-----:R-:W-:-:S05]  /*c940*/  VIADD R2, R0, 0xffffff80 ;  /* 0xffffff8000027836 */ /* 0x001fca0000000000 */
[----:B------:R-:W-:-:S13]  /*c950*/  ISETP.GT.AND P0, PT, R2, 0x7f, PT ;  /* 0x0000007f0200780c */ /* 0x000fda0003f04270 */
[----:B------:R-:W-:Y:S05]  /*c960*/  @P0 BRA `(.L_x_8) ;  /* 0x00000040007c0947 */ /* 0x000fea0003800000 */
[----:B------:R-:W0:Y:S01]  /*c970*/  S2R R3, SR_CTAID.X ;  /* 0x0000000000037919 */ /* 0x000e220000002500 */
[----:B------:R-:W1:Y:S01]  /*c980*/  LDC R6, c[0x0][0xbe8] ;  /* 0x0002fa00ff067b82 */ /* 0x000e620000000800 */
[----:B------:R-:W-:Y:S01]  /*c990*/  ULDC UR4, c[0x0][0xa88] ;  /* 0x0002a20000047ab9 */ /* 0x000fe20000000800 */
[----:B0-----:R-:W-:Y:S02]  /*c9a0*/  IMAD R0, R3, 0x80, R0 ;  /* 0x0000008003007824 */ /* 0x001fe400078e0200 */
[----:B-1----:R-:W-:-:S03]  /*c9b0*/  IMAD R3, R6, UR4, RZ ;  /* 0x0000000406037c24 */ /* 0x002fc6000f8e02ff */
[----:B------:R-:W-:-:S04]  /*c9c0*/  IADD3 R0, R0, -0x80, RZ ;  /* 0xffffff8000007810 */ /* 0x000fc80007ffe0ff */
[----:B------:R-:W-:-:S13]  /*c9d0*/  ISETP.GE.AND P0, PT, R0, R3, PT ;  /* 0x000000030000720c */ /* 0x000fda0003f06270 */
[----:B------:R-:W-:Y:S05]  /*c9e0*/  @P0 BRA `(.L_x_8) ;  /* 0x00000040005c0947 */ /* 0x000fea0003800000 */
[----:B------:R-:W-:Y:S01]  /*c9f0*/  ISETP.NE.AND P0, PT, R6, 0x1, PT ;  /* 0x000000010600780c */ /* 0x000fe20003f05270 */
[----:B------:R-:W0:Y:S01]  /*ca00*/  S2UR UR7, SR_CTAID.Z ;  /* 0x00000000000779c3 */ /* 0x000e220000002700 */
[----:B------:R-:W-:Y:S01]  /*ca10*/  R2UR UR11, R18 ;  /* 0x00000000120b72ca */ /* 0x000fe200000e0000 */
[----:B------:R-:W-:Y:S01]  /*ca20*/  ULDC.64 UR8, c[0x0][0xbd0] ;  /* 0x0002f40000087ab9 */ /* 0x000fe20000000a00 */
[----:B------:R-:W-:Y:S01]  /*ca30*/  IMAD.MOV.U32 R5, RZ, RZ, R0 ;  /* 0x000000ffff057224 */ /* 0x000fe200078e0000 */
[----:B------:R-:W-:-:S04]  /*ca40*/  ULDC.64 UR12, c[0x0][0x208] ;  /* 0x00008200000c7ab9 */ /* 0x000fc80000000a00 */
[----:B------:R-:W1:Y:S06]  /*ca50*/  LDC.64 R10, c[0x0][0xbd8] ;  /* 0x0002f600ff0a7b82 */ /* 0x000e6c0000000a00 */
[----:B------:R-:W-:Y:S02]  /*ca60*/  USHF.R.S32.HI UR6, URZ, 0x1f, UR11 ;  /* 0x0000001f3f067899 */ /* 0x000fe4000801140b */
[----:B------:R-:W2:Y:S01]  /*ca70*/  @P0 LDC R7, c[0x0][0xbec] ;  /* 0x0002fb00ff070b82 */ /* 0x000ea20000000800 */
[----:B------:R-:W-:Y:S02]  /*ca80*/  UIMAD.WIDE.U32 UR4, UR11, UR8, URZ ;  /* 0x000000080b0472a5 */ /* 0x000fe4000f8e003f */
[----:B------:R-:W-:-:S04]  /*ca90*/  UIMAD UR6, UR6, UR8, URZ ;  /* 0x00000008060672a4 */ /* 0x000fc8000f8e023f */
[----:B------:R-:W-:Y:S01]  /*caa0*/  UIMAD UR6, UR11, UR9, UR6 ;  /* 0x000000090b0672a4 */ /* 0x000fe2000f8e0206 */
[----:B------:R-:W3:Y:S01]  /*cab0*/  @P0 LDC R9, c[0x0][0xbf0] ;  /* 0x0002fc00ff090b82 */ /* 0x000ee20000000800 */
[----:B0-----:R-:W-:Y:S01]  /*cac0*/  USHF.R.S32.HI UR8, URZ, 0x1f, UR7 ;  /* 0x0000001f3f087899 */ /* 0x001fe20008011407 */
[----:B------:R-:W-:Y:S01]  /*cad0*/  IMAD.U32 R3, RZ, RZ, UR5 ;  /* 0x00000005ff037e24 */ /* 0x000fe2000f8e00ff */
[----:B------:R-:W-:Y:S01]  /*cae0*/  UIADD3 UR6, UR5, UR6, URZ ;  /* 0x0000000605067290 */ /* 0x000fe2000fffe03f */
[----:B------:R-:W-:Y:S02]  /*caf0*/  IMAD.U32 R2, RZ, RZ, UR4 ;  /* 0x00000004ff027e24 */ /* 0x000fe4000f8e00ff */
[----:B------:R-:W-:Y:S02]  /*cb00*/  ULDC.64 UR4, c[0x0][0xbe0] ;  /* 0x0002f80000047ab9 */ /* 0x000fe40000000a00 */
[----:B------:R-:W0:Y:S01]  /*cb10*/  S2UR UR10, SR_CTAID.Y ;  /* 0x00000000000a79c3 */ /* 0x000e220000002600 */
[----:B------:R-:W-:Y:S01]  /*cb20*/  MOV R3, UR6 ;  /* 0x0000000600037c02 */ /* 0x000fe20008000f00 */
[----:B-1----:R-:W-:-:S04]  /*cb30*/  IMAD R12, R10, UR8, RZ ;  /* 0x000000080a0c7c24 */ /* 0x002fc8000f8e02ff */
[----:B------:R-:W-:Y:S02]  /*cb40*/  IMAD R11, R11, UR7, R12 ;  /* 0x000000070b0b7c24 */ /* 0x000fe4000f8e020c */
[----:B------:R-:W0:Y:S01]  /*cb50*/  LDC R8, c[0x0][0xc50] ;  /* 0x00031400ff087b82 */ /* 0x000e220000000800 */
[----:B--2---:R-:W-:-:S04]  /*cb60*/  @P0 IMAD.HI.U32 R4, R0, R7, RZ ;  /* 0x0000000700040227 */ /* 0x004fc800078e00ff */
[----:B------:R-:W-:Y:S02]  /*cb70*/  IMAD R7, RZ, RZ, -UR11 ;  /* 0x8000000bff077e24 */ /* 0x000fe4000f8e02ff */
[----:B------:R-:W-:Y:S01]  /*cb80*/  IMAD.WIDE.U32 R2, R10, UR7, R2 ;  /* 0x000000070a027c25 */ /* 0x000fe2000f8e0002 */
[----:B---3--:R-:W-:-:S03]  /*cb90*/  @P0 SHF.R.U32.HI R5, RZ, R9, R4 ;  /* 0x00000009ff050219 */ /* 0x008fc60000011604 */
[----:B------:R-:W-:Y:S02]  /*cba0*/  IMAD.IADD R3, R11, 0x1, R3 ;  /* 0x000000010b037824 */ /* 0x000fe400078e0203 */
[----:B0-----:R-:W-:Y:S02]  /*cbb0*/  IMAD R9, R8, R7, UR10 ;  /* 0x0000000a08097e24 */ /* 0x001fe4000f8e0207 */
[----:B------:R-:W-:Y:S02]  /*cbc0*/  IMAD.MOV R7, RZ, RZ, -R5 ;  /* 0x000000ffff077224 */ /* 0x000fe400078e0a05 */
[----:B------:R-:W-:Y:S01]  /*cbd0*/  IMAD.WIDE.U32 R2, R9, UR4, R2 ;  /* 0x0000000409027c25 */ /* 0x000fe2000f8e0002 */
[----:B------:R-:W-:-:S03]  /*cbe0*/  SHF.R.S32.HI R4, RZ, 0x1f, R9 ;  /* 0x0000001fff047819 */ /* 0x000fc60000011409 */
[----:B------:R-:W-:Y:S01]  /*cbf0*/  IMAD R7, R6, R7, R0 ;  /* 0x0000000706077224 */ /* 0x000fe200078e0200 */
[----:B------:R-:W-:Y:S01]  /*cc00*/  IADD3 R2, P0, R5, R2, RZ ;  /* 0x0000000205027210 */ /* 0x000fe20007f1e0ff */
[----:B------:R-:W-:-:S03]  /*cc10*/  IMAD R4, R4, UR4, RZ ;  /* 0x0000000404047c24 */ /* 0x000fc6000f8e02ff */
[----:B------:R-:W-:Y:S01]  /*cc20*/  SHF.R.S32.HI R0, RZ, 0x1f, R7 ;  /* 0x0000001fff007819 */ /* 0x000fe20000011407 */
[----:B------:R-:W-:Y:S01]  /*cc30*/  IMAD R4, R9, UR5, R4 ;  /* 0x0000000509047c24 */ /* 0x000fe2000f8e0204 */
[----:B------:R-:W-:Y:S01]  /*cc40*/  SHF.R.S32.HI R9, RZ, 0x1f, R5 ;  /* 0x0000001fff097819 */ /* 0x000fe20000011405 */
[----:B------:R-:W-:Y:S02]  /*cc50*/  ULDC.64 UR4, c[0x0][0xbc8] ;  /* 0x0002f20000047ab9 */ /* 0x000fe40000000a00 */
[----:B------:R-:W-:Y:S01]  /*cc60*/  IMAD R0, R0, UR4, RZ ;  /* 0x0000000400007c24 */ /* 0x000fe2000f8e02ff */
[----:B------:R-:W-:-:S03]  /*cc70*/  IADD3.X R3, R9, R3, R4, P0, !PT ;  /* 0x0000000309037210 */ /* 0x000fc600007fe404 */
[C---:B------:R-:W-:Y:S02]  /*cc80*/  IMAD R5, R7.reuse, UR5, R0 ;  /* 0x0000000507057c24 */ /* 0x040fe4000f8e0200 */
[----:B------:R-:W-:Y:S01]  /*cc90*/  IMAD.WIDE.U32 R2, R7, UR4, R2 ;  /* 0x0000000407027c25 */ /* 0x000fe2000f8e0002 */
[----:B------:R-:W-:-:S04]  /*cca0*/  ULDC.64 UR4, c[0x0][0xba8] ;  /* 0x0002ea0000047ab9 */ /* 0x000fc80000000a00 */
[----:B------:R-:W-:Y:S02]  /*ccb0*/  IADD3 R3, R3, R5, RZ ;  /* 0x0000000503037210 */ /* 0x000fe40007ffe0ff */
[----:B------:R-:W-:-:S04]  /*ccc0*/  LEA R4, P0, R2, UR4, 0x2 ;  /* 0x0000000402047c11 */ /* 0x000fc8000f8010ff */
[----:B------:R-:W-:Y:S01]  /*ccd0*/  LEA.HI.X R5, R2, UR5, R3, 0x2, P0 ;  /* 0x0000000502057c11 */ /* 0x000fe200080f1403 */
[----:B------:R-:W-:-:S05]  /*cce0*/  IMAD.MOV.U32 R3, RZ, RZ, -0x800000 ;  /* 0xff800000ff037424 */ /* 0x000fca00078e00ff */
[----:B------:R0:W-:Y:S01]  /*ccf0*/  STG.E desc[UR12][R4.64], R3 ;  /* 0x0000000304007986 */ /* 0x0001e2000c10190c */
[----:B------:R-:W-:Y:S05]  /*cd00*/  BRA `(.L_x_8) ;  /* 0x0000003c00947947 */ /* 0x000fea0003800000 */
.L_x_6:
[----:B------:R-:W-:-:S08]  /*cd10*/  NOP ;  /* 0x0000000000007918 */ /* 0x000fd00000000000 */
[----:B0-----:R-:W0:-:S00]  /*cd20*/  USETMAXREG.DEALLOC.CTAPOOL 0x28 ;  /* 0x00000028000079c8 */ /* 0x001e0000080e0500 */
[----:B0-----:R-:W-:Y:S01]  /*cd30*/  LOP3.LUT R18, R0, 0x3, RZ, 0xc0, !PT ;  /* 0x0000000300127812 */ /* 0x001fe200078ec0ff */
[----:B------:R-:W0:Y:S05]  /*cd40*/  S2R R26, SR_CTAID.Z ;  /* 0x00000000001a7919 */ /* 0x000e2a0000002700 */
[----:B------:R-:W1:Y:S01]  /*cd50*/  S2UR UR6, SR_CTAID.Y ;  /* 0x00000000000679c3 */ /* 0x000e620000002600 */
[----:B------:R-:W2:Y:S02]  /*cd60*/  SHFL.IDX PT, R0, R18, RZ, 0x1f ;  /* 0x00001fff12007589 */ /* 0x000ea400000e0000 */
[----:B--2---:R-:W-:-:S13]  /*cd70*/  ISETP.NE.AND P0, PT, R0, RZ, PT ;  /* 0x000000ff0000720c */ /* 0x004fda0003f05270 */
[----:B01----:R-:W-:Y:S05]  /*cd80*/  @!P0 BRA `(.L_x_38) ;  /* 0x0000000000288947 */ /* 0x003fea0003800000 */
[----:B------:R-:W-:Y:S01]  /*cd90*/  ULDC UR7, c[0x0][0xc50] ;  /* 0x0003140000077ab9 */ /* 0x000fe20000000800 */
[----:B------:R-:W-:Y:S01]  /*cda0*/  UMOV UR39, UR6 ;  /* 0x0000000600277c82 */ /* 0x000fe20008000000 */
[----:B------:R-:W-:-:S06]  /*cdb0*/  UISETP.NE.AND UP0, UPT, UR7, 0x1, UPT ;  /* 0x000000010700788c */ /* 0x000fcc000bf05270 */
[----:B------:R-:W-:-:S13]  /*cdc0*/  PLOP3.LUT P0, PT, PT, PT, UP0, 0x80, 0x0 ;  /* 0x000000000000781c */ /* 0x000fda0003f0f008 */
[----:B------:R-:W-:Y:S05]  /*cdd0*/  @!P0 BRA `(.L_x_39) ;  /* 0x0000000000308947 */ /* 0x000fea0003800000 */
[----:B------:R-:W-:Y:S01]  /*cde0*/  ULDC UR4, c[0x0][0xc54] ;  /* 0x0003150000047ab9 */ /* 0x000fe20000000800 */
[----:B------:R-:W-:Y:S01]  /*cdf0*/  ULDC UR39, c[0x0][0xc58] ;  /* 0x0003160000277ab9 */ /* 0x000fe20000000800 */
[----:B------:R-:W-:-:S04]  /*ce00*/  UIMAD.WIDE.U32 UR4, UR6, UR4, URZ ;  /* 0x00000004060472a5 */ /* 0x000fc8000f8e003f */
[----:B------:R-:W-:Y:S01]  /*ce10*/  USHF.R.U32.HI UR39, URZ, UR39, UR5 ;  /* 0x000000273f277299 */ /* 0x000fe20008011605 */
[----:B------:R-:W-:Y:S11]  /*ce20*/  BRA `(.L_x_39) ;  /* 0x00000000001c7947 */ /* 0x000ff60003800000 */
.L_x_38:
[----:B------:R-:W-:Y:S01]  /*ce30*/  ULDC UR7, c[0x0][0xc50] ;  /* 0x0003140000077ab9 */ /* 0x000fe20000000800 */
[----:B------:R-:W-:Y:S01]  /*ce40*/  UMOV UR39, UR6 ;  /* 0x0000000600277c82 */ /* 0x000fe20008000000 */
[----:B------:R-:W-:-:S11]  /*ce50*/  UISETP.NE.AND UP0, UPT, UR7, 0x1, UPT ;  /* 0x000000010700788c */ /* 0x000fd6000bf05270 */
[----:B------:R-:W-:Y:S01]  /*ce60*/  @UP0 ULDC UR4, c[0x0][0xc54] ;  /* 0x0003150000040ab9 */ /* 0x000fe20000000800 */
[----:B------:R-:W-:Y:S01]  /*ce70*/  @UP0 ULDC UR8, c[0x0][0xc58] ;  /* 0x0003160000080ab9 */ /* 0x000fe20000000800 */
[----:B------:R-:W-:-:S04]  /*ce80*/  UIMAD.WIDE.U32 UR4, UR6, UR4, URZ ;  /* 0x00000004060472a5 */ /* 0x000fc8000f8e003f */
[----:B------:R-:W-:-:S12]  /*ce90*/  @UP0 USHF.R.U32.HI UR39, URZ, UR8, UR5 ;  /* 0x000000083f270299 */ /* 0x000fd80008011605 */
.L_x_39:
[----:B------:R-:W-:Y:S01]  /*cea0*/  ISETP.GE.AND P0, PT, R26, RZ, PT ;  /* 0x000000ff1a00720c */ /* 0x000fe20003f06270 */
[----:B------:R-:W-:Y:S01]  /*ceb0*/  UIADD3 UR4, -UR39, URZ, URZ ;  /* 0x0000003f27047290 */ /* 0x000fe2000fffe13f */
[----:B------:R-:W-:Y:S01]  /*cec0*/  IMAD.MOV.U32 R0, RZ, RZ, 0x1 ;  /* 0x00000001ff007424 */ /* 0x000fe200078e00ff */
[----:B------:R-:W-:Y:S01]  /*ced0*/  MOV R6, 0x1 ;  /* 0x0000000100067802 */ /* 0x000fe20000000f00 */
[----:B------:R-:W-:Y:S01]  /*cee0*/  IMAD.MOV.U32 R2, RZ, RZ, RZ ;  /* 0x000000ffff027224 */ /* 0x000fe200078e00ff */
[----:B------:R-:W-:-:S08]  /*cef0*/  UIMAD UR6, UR7, UR4, UR6 ;  /* 0x00000004070672a4 */ /* 0x000fd0000f8e0206 */
[----:B------:R-:W-:Y:S05]  /*cf00*/  @!P0 BRA `(.L_x_40) ;  /* 0x00000038004c8947 */ /* 0x000fea0003800000 */
[----:B------:R-:W0:Y:S01]  /*cf10*/  LDC.64 R2, c[0x0][0xa28] ;  /* 0x00028a00ff027b82 */ /* 0x000e220000000a00 */
[----:B------:R-:W-:Y:S01]  /*cf20*/  IMAD.MOV.U32 R19, RZ, RZ, RZ ;  /* 0x000000ffff137224 */ /* 0x000fe200078e00ff */
[----:B------:R-:W-:Y:S01]  /*cf30*/  ULDC.64 UR4, c[0x0][0x208] ;  /* 0x0000820000047ab9 */ /* 0x000fe20000000a00 */
[----:B------:R-:W-:Y:S01]  /*cf40*/  ULDC UR40, c[0x0][0x2f0] ;  /* 0x0000bc0000287ab9 */ /* 0x000fe20000000800 */
[----:B0-----:R-:W-:-:S04]  /*cf50*/  ISETP.NE.U32.AND P0, PT, R2, RZ, PT ;  /* 0x000000ff0200720c */ /* 0x001fc80003f05070 */
[----:B------:R-:W-:-:S13]  /*cf60*/  ISETP.NE.AND.EX P0, PT, R3, RZ, PT, P0 ;  /* 0x000000ff0300720c */ /* 0x000fda0003f05300 */
[----:B------:R-:W0:Y:S02]  /*cf70*/  @P0 LDC.64 R2, c[0x0][0xa28] ;  /* 0x00028a00ff020b82 */ /* 0x000e240000000a00 */
[----:B0-----:R-:W-:-:S05]  /*cf80*/  @P0 IMAD.WIDE R2, R26, 0x4, R2 ;  /* 0x000000041a020825 */ /* 0x001fca00078e0202 */
[----:B------:R0:W5:Y:S01]  /*cf90*/  @P0 LDG.E R19, desc[UR4][R2.64] ;  /* 0x0000000402130981 */ /* 0x000162000c1e1900 */
[----:B------:R-:W-:Y:S01]  /*cfa0*/  ULDC.64 UR4, c[0x0][0x418] ;  /* 0x0001060000047ab9 */ /* 0x000fe20000000a00 */
[----:B------:R-:W-:Y:S02]  /*cfb0*/  ULOP3.LUT UR44, UR6, 0xffff, URZ, 0xc0, !UPT ;  /* 0x0000ffff062c7892 */ /* 0x000fe4000f8ec03f */
[----:B------:R-:W-:Y:S01]  /*cfc0*/  UISETP.NE.U32.AND UP0, UPT, UR4, URZ, UPT ;  /* 0x0000003f0400728c */ /* 0x000fe2000bf05070 */
[----:B------:R-:W1:Y:S01]  /*cfd0*/  S2R R23, SR_CTAID.X ;  /* 0x0000000000177919 */ /* 0x000e620000002500 */
[----:B------:R-:W-:Y:S01]  /*cfe0*/  UMOV UR38, URZ ;  /* 0x0000003f00267c82 */ /* 0x000fe20008000000 */
[----:B------:R-:W-:Y:S01]  /*cff0*/  ULDC UR4, c[0x0][0x424] ;  /* 0x0001090000047ab9 */ /* 0x000fe20000000800 */
[----:B------:R-:W-:-:S04]  /*d000*/  UISETP.NE.AND.EX UP0, UPT, UR5, URZ, UPT, UP0 ;  /* 0x0000003f0500728c */ /* 0x000fc8000bf05300 */
[----:B------:R-:W-:-:S04]  /*d010*/  USEL UR4, UR4, 0x1, UP0 ;  /* 0x0000000104047887 */ /* 0x000fc80008000000 */
[----:B------:R-:W-:-:S04]  /*d020*/  UIMAD UR40, UR4, UR40, URZ ;  /* 0x00000028042872a4 */ /* 0x000fc8000f8e023f */
[----:B------:R-:W-:Y:S02]  /*d030*/  UISETP.GE.AND UP0, UPT, UR40, 0x1, UPT ;  /* 0x000000012800788c */ /* 0x000fe4000bf06270 */
[----:B------:R-:W-:-:S04]  /*d040*/  UIADD3 UR4, UR40, 0x4f, URZ ;  /* 0x0000004f28047890 */ /* 0x000fc8000fffe03f */
[----:B------:R-:W-:Y:S01]  /*d050*/  PLOP3.LUT P0, PT, PT, PT, UP0, 0x80, 0x0 ;  /* 0x000000000000781c */ /* 0x000fe20003f0f008 */
[----:B------:R-:W-:-:S04]  /*d060*/  UIMAD.WIDE UR4, UR4, 0x66666667, URZ ;  /* 0x66666667040478a5 */ /* 0x000fc8000f8e023f */
[----:B------:R-:W-:-:S04]  /*d070*/  USHF.R.U32.HI UR41, URZ, 0x1f, UR5 ;  /* 0x0000001f3f297899 */ /* 0x000fc80008011605 */
[----:B------:R-:W-:-:S04]  /*d080*/  ULEA.HI.SX32 UR41, UR5, UR41, 0x1b ;  /* 0x0000002905297291 */ /* 0x000fc8000f8fda3f */
[----:B01----:R-:W-:Y:S08]  /*d090*/  @!P0 BRA `(.L_x_41) ;  /* 0x0000000000848947 */ /* 0x003ff00003800000 */
[----:B------:R-:W-:Y:S01]  /*d0a0*/  USHF.R.U32.HI UR6, URZ, 0x10, UR6 ;  /* 0x000000103f067899 */ /* 0x000fe20008011606 */
[----:B------:R-:W-:-:S03]  /*d0b0*/  UMOV UR4, URZ ;  /* 0x0000003f00047c82 */ /* 0x000fc60008000000 */
[----:B------:R-:W-:-:S11]  /*d0c0*/  UISETP.NE.AND UP0, UPT, UR6, URZ, UPT ;  /* 0x0000003f0600728c */ /* 0x000fd6000bf05270 */
[----:B------:R-:W-:Y:S02]  /*d0d0*/  @!UP0 ULDC UR6, c[0x0][0x9f0] ;  /* 0x00027c0000068ab9 */ /* 0x000fe40000000800 */
[----:B------:R-:W-:Y:S01]  /*d0e0*/  IABS R2, UR6 ;  /* 0x0000000600027c13 */ /* 0x000fe20008000000 */
[----:B------:R-:W-:Y:S02]  /*d0f0*/  UIADD3 UR7, UR41, -0x1, UR6 ;  /* 0xffffffff29077890 */ /* 0x000fe4000fffe006 */
[----:B------:R-:W-:Y:S02]  /*d100*/  IABS R5, UR6 ;  /* 0x0000000600057c13 */ /* 0x000fe40008000000 */
[----:B------:R-:W-:Y:S02]  /*d110*/  R2UR UR10, R2 ;  /* 0x00000000020a72ca */ /* 0x000fe400000e0000 */
[----:B------:R-:W-:Y:S01]  /*d120*/  IABS R4, UR7 ;  /* 0x0000000700047c13 */ /* 0x000fe20008000000 */
[----:B------:R-:W-:-:S03]  /*d130*/  ULOP3.LUT UR7, UR7, UR6, URZ, 0x3c, !UPT ;  /* 0x0000000607077292 */ /* 0x000fc6000f8e3c3f */
[----:B------:R-:W-:-:S07]  /*d140*/  R2UR UR9, R4 ;  /* 0x00000000040972ca */ /* 0x000fce00000e0000 */
[----:B------:R-:W0:Y:S08]  /*d150*/  I2F.RP R2, UR10 ;  /* 0x0000000a00027d06 */ /* 0x000e300008209400 */
[----:B0-----:R-:W0:Y:S02]  /*d160*/  MUFU.RCP R2, R2 ;  /* 0x0000000200027308 */ /* 0x001e240000001000 */
        /* <DEDUP_REMOVED lines=16> */
[----:B------:R-:W-:Y:S02]  /*d270*/  UISETP.NE.AND UP1, UPT, UR6, URZ, UPT ;  /* 0x0000003f0600728c */ /* 0x000fe4000bf25270 */
[----:B------:R-:W-:-:S09]  /*d280*/  @!UP0 UIADD3 UR5, -UR5, URZ, URZ ;  /* 0x0000003f05058290 */ /* 0x000fd2000fffe13f */
[----:B------:R-:W-:-:S07]  /*d290*/  @!UP1 ULOP3.LUT UR5, URZ, UR6, URZ, 0x33, !UPT ;  /* 0x000000063f059292 */ /* 0x000fce000f8e333f */
[----:B------:R-:W-:-:S05]  /*d2a0*/  UMOV UR38, UR5 ;  /* 0x0000000500267c82 */ /* 0x000fca0008000000 */
.L_x_41:
[----:B------:R-:W-:Y:S02]  /*d2b0*/  UIMAD UR45, UR44, UR38, URZ ;  /* 0x000000262c2d72a4 */ /* 0x000fe4000f8e023f */
[----:B------:R-:W-:Y:S01]  /*d2c0*/  MOV R3, UR38 ;  /* 0x0000002600037c02 */ /* 0x000fe20008000f00 */
[----:B------:R-:W-:-:S03]  /*d2d0*/  IMAD.MOV.U32 R6, RZ, RZ, 0x1 ;  /* 0x00000001ff067424 */ /* 0x000fc600078e00ff */
[----:B------:R-:W-:-:S05]  /*d2e0*/  IMAD.U32 R2, RZ, RZ, UR45 ;  /* 0x0000002dff027e24 */ /* 0x000fca000f8e00ff */
[----:B------:R-:W-:-:S04]  /*d2f0*/  VIADDMNMX R2, R2, R3, UR41, PT ;  /* 0x0000002902027e46 */ /* 0x000fc8000b800103 */
[----:B------:R-:W-:Y:S01]  /*d300*/  R2UR UR46, R2 ;  /* 0x00000000022e72ca */ /* 0x000fe200000e0000 */
[----:B------:R-:W-:-:S12]  /*d310*/  IMAD.MOV.U32 R2, RZ, RZ, RZ ;  /* 0x000000ffff027224 */ /* 0x000fd800078e00ff */
[----:B------:R-:W-:-:S06]  /*d320*/  UISETP.GT.AND UP0, UPT, UR46, UR45, UPT ;  /* 0x0000002d2e00728c */ /* 0x000fcc000bf04270 */
[----:B------:R-:W-:-:S13]  /*d330*/  PLOP3.LUT P0, PT, PT, PT, UP0, 0x80, 0x0 ;  /* 0x000000000000781c */ /* 0x000fda0003f0f008 */
[----:B------:R-:W-:Y:S05]  /*d340*/  @!P0 BRA `(.L_x_40) ;  /* 0x00000034003c8947 */ /* 0x000fea0003800000 */
[----:B------:R-:W0:Y:S01]  /*d350*/  S2UR UR4, SR_CgaCtaId ;  /* 0x00000000000479c3 */ /* 0x000e220000008800 */
[----:B------:R-:W-:Y:S02]  /*d360*/  UMOV UR42, 0x400 ;  /* 0x00000400002a7882 */ /* 0x000fe40000000000 */
[----:B0-----:R-:W-:-:S04]  /*d370*/  ULEA UR42, UR4, UR42, 0x18 ;  /* 0x0000002a042a7291 */ /* 0x001fc8000f8ec03f */
[----:B------:R-:W-:-:S04]  /*d380*/  UIADD3 UR4, UR42, 0x24400, URZ ;  /* 0x000244002a047890 */ /* 0x000fc8000fffe03f */
[----:B------:R-:W-:-:S06]  /*d390*/  ULOP3.LUT UP0, URZ, UR4, 0x3ff, URZ, 0xc0, !UPT ;  /* 0x000003ff043f7892 */ /* 0x000fcc000f80c03f */
[----:B------:R-:W-:-:S13]  /*d3a0*/  PLOP3.LUT P0, PT, PT, PT, UP0, 0x80, 0x0 ;  /* 0x000000000000781c */ /* 0x000fda0003f0f008 */
[----:B------:R-:W-:Y:S05]  /*d3b0*/  @!P0 BRA `(.L_x_42) ;  /* 0x0000000000408947 */ /* 0x000fea0003800000 */
[----:B------:R-:W-:Y:S01]  /*d3c0*/  MOV R2, 0x0 ;  /* 0x0000000000027802 */ /* 0x000fe20000000f00 */
[----:B------:R-:W-:Y:S01]  /*d3d0*/  ULDC.64 UR4, c[0x4][0x138] ;  /* 0x01004e0000047ab9 */ /* 0x000fe20000000a00 */
[----:B------:R-:W-:Y:S01]  /*d3e0*/  ULDC.64 UR6, c[0x4][0x140] ;  /* 0x0100500000067ab9 */ /* 0x000fe20000000a00 */
[----:B------:R-:W-:Y:S01]  /*d3f0*/  MOV R4, UR4 ;  /* 0x0000000400047c02 */ /* 0x000fe20008000f00 */
[----:B------:R-:W-:Y:S01]  /*d400*/  IMAD.U32 R5, RZ, RZ, UR5 ;  /* 0x00000005ff057e24 */ /* 0x000fe2000f8e00ff */
[----:B------:R-:W-:Y:S01]  /*d410*/  ULDC.64 UR4, c[0x4][0x98] ;  /* 0x0100260000047ab9 */ /* 0x000fe20000000a00 */
[----:B------:R-:W0:Y:S01]  /*d420*/  LDC.64 R2, c[0x4][R2] ;  /* 0x0100000002027b82 */ /* 0x000e220000000a00 */
[----:B------:R-:W-:Y:S01]  /*d430*/  IMAD.U32 R6, RZ, RZ, UR6 ;  /* 0x00000006ff067e24 */ /* 0x000fe2000f8e00ff */
[----:B------:R-:W-:Y:S01]  /*d440*/  MOV R10, UR4 ;  /* 0x00000004000a7c02 */ /* 0x000fe20008000f00 */
[----:B------:R-:W-:Y:S01]  /*d450*/  IMAD.U32 R7, RZ, RZ, UR7 ;  /* 0x00000007ff077e24 */ /* 0x000fe2000f8e00ff */
[----:B------:R-:W-:Y:S01]  /*d460*/  MOV R13, RZ ;  /* 0x000000ff000d7202 */ /* 0x000fe20000000f00 */
[----:B------:R-:W-:-:S02]  /*d470*/  IMAD.U32 R11, RZ, RZ, UR5 ;  /* 0x00000005ff0b7e24 */ /* 0x000fc4000f8e00ff */
[----:B------:R-:W-:Y:S02]  /*d480*/  IMAD.MOV.U32 R8, RZ, RZ, 0x70 ;  /* 0x00000070ff087424 */ /* 0x000fe400078e00ff */
[----:B------:R-:W-:-:S07]  /*d490*/  IMAD.MOV.U32 R12, RZ, RZ, 0x1 ;  /* 0x00000001ff0c7424 */ /* 0x000fce00078e00ff */
[----:B------:R-:W-:-:S07]  /*d4a0*/  LEPC R20, `(.L_x_42) ;  /* 0x000000001014794e */ /* 0x000fce0000000000 */
[----:B0----5:R-:W-:Y:S05]  /*d4b0*/  CALL.ABS.NOINC R2 ;  /* 0x0000000002007343 */ /* 0x021fea0003c00000 */
.L_x_42:
[----:B------:R-:W-:-:S04]  /*d4c0*/  UIADD3 UR4, UR42, 0x400, URZ ;  /* 0x000004002a047890 */ /* 0x000fc8000fffe03f */
[----:B------:R-:W-:-:S06]  /*d4d0*/  ULOP3.LUT UP0, URZ, UR4, 0x3ff, URZ, 0xc0, !UPT ;  /* 0x000003ff043f7892 */ /* 0x000fcc000f80c03f */
[----:B------:R-:W-:-:S13]  /*d4e0*/  PLOP3.LUT P0, PT, PT, PT, UP0, 0x80, 0x0 ;  /* 0x000000000000781c */ /* 0x000fda0003f0f008 */
[----:B------:R-:W-:Y:S05]  /*d4f0*/  @!P0 BRA `(.L_x_43) ;  /* 0x00000000007c8947 */ /* 0x000fea0003800000 */
        /* <DEDUP_REMOVED lines=15> */
[----:B-1---5:R-:W-:Y:S05]  /*d5f0*/  CALL.ABS.NOINC R2 ;  /* 0x0000000002007343 */ /* 0x022fea0003c00000 */
.L_x_44:
[----:B------:R0:W1:Y:S01]  /*d600*/  LDC.64 R2, c[0x4][R16] ;  /* 0x0100000010027b82 */ /* 0x0000620000000a00 */
[----:B------:R-:W-:Y:S01]  /*d610*/  ULDC.64 UR4, c[0x4][0x138] ;  /* 0x01004e0000047ab9 */ /* 0x000fe20000000a00 */
[----:B------:R-:W-:Y:S01]  /*d620*/  ULDC.64 UR6, c[0x4][0x140] ;  /* 0x0100500000067ab9 */ /* 0x000fe20000000a00 */
[----:B------:R-:W-:Y:S01]  /*d630*/  IMAD.U32 R4, RZ, RZ, UR4 ;  /* 0x00000004ff047e24 */ /* 0x000fe2000f8e00ff */
[----:B------:R-:W-:Y:S01]  /*d640*/  MOV R6, UR6 ;  /* 0x0000000600067c02 */ /* 0x000fe20008000f00 */
[----:B------:R-:W-:Y:S01]  /*d650*/  IMAD.U32 R5, RZ, RZ, UR5 ;  /* 0x00000005ff057e24 */ /* 0x000fe2000f8e00ff */
[----:B------:R-:W-:Y:S01]  /*d660*/  ULDC.64 UR4, c[0x4][0xa8] ;  /* 0x01002a0000047ab9 */ /* 0x000fe20000000a00 */
[----:B------:R-:W-:Y:S01]  /*d670*/  IMAD.U32 R7, RZ, RZ, UR7 ;  /* 0x00000007ff077e24 */ /* 0x000fe2000f8e00ff */
[----:B------:R-:W-:Y:S01]  /*d680*/  MOV R8, 0x70 ;  /* 0x0000007000087802 */ /* 0x000fe20000000f00 */
[----:B------:R-:W-:Y:S02]  /*d690*/  IMAD.U32 R10, RZ, RZ, UR4 ;  /* 0x00000004ff0a7e24 */ /* 0x000fe4000f8e00ff */
[----:B------:R-:W-:-:S02]  /*d6a0*/  IMAD.U32 R11, RZ, RZ, UR5 ;  /* 0x00000005ff0b7e24 */ /* 0x000fc4000f8e00ff */
[----:B------:R-:W-:Y:S02]  /*d6b0*/  IMAD.MOV.U32 R12, RZ, RZ, 0x1 ;  /* 0x00000001ff0c7424 */ /* 0x000fe400078e00ff */
[----:B0-----:R-:W-:-:S07]  /*d6c0*/  IMAD.MOV.U32 R13, RZ, RZ, RZ ;  /* 0x000000ffff0d7224 */ /* 0x001fce00078e00ff */
[----:B------:R-:W-:-:S07]  /*d6d0*/  LEPC R20, `(.L_x_43) ;  /* 0x000000001014794e */ /* 0x000fce0000000000 */
[----:B-1----:R-:W-:Y:S05]  /*d6e0*/  CALL.ABS.NOINC R2 ;  /* 0x0000000002007343 */ /* 0x002fea0003c00000 */
.L_x_43:
[----:B------:R-:W0:Y:S01]  /*d6f0*/  LDC.64 R2, c[0x0][0x9f8] ;  /* 0x00027e00ff027b82 */ /* 0x000e220000000a00 */
[----:B------:R-:W-:Y:S01]  /*d700*/  IMAD.MOV.U32 R34, RZ, RZ, R26 ;  /* 0x000000ffff227224 */ /* 0x000fe200078e001a */
[----:B------:R-:W-:-:S06]  /*d710*/  ULDC.64 UR4, c[0x0][0x208] ;  /* 0x0000820000047ab9 */ /* 0x000fcc0000000a00 */
[----:B------:R-:W1:Y:S01]  /*d720*/  LDC R17, c[0x0][0x430] ;  /* 0x00010c00ff117b82 */ /* 0x000e620000000800 */
[----:B0-----:R-:W-:-:S04]  /*d730*/  ISETP.NE.U32.AND P0, PT, R2, RZ, PT ;  /* 0x000000ff0200720c */ /* 0x001fc80003f05070 */
[----:B------:R-:W-:-:S13]  /*d740*/  ISETP.NE.AND.EX P0, PT, R3, RZ, PT, P0 ;  /* 0x000000ff0300720c */ /* 0x000fda0003f05300 */
[----:B------:R-:W0:Y:S01]  /*d750*/  @P0 LDC.64 R2, c[0x0][0x9f8] ;  /* 0x00027e00ff020b82 */ /* 0x000e220000000a00 */
[----:B------:R-:W-:-:S04]  /*d760*/  SHF.L.U32 R8, R25, 0x3, RZ ;  /* 0x0000000319087819 */ /* 0x000fc800000006ff */
[----:B------:R-:W-:-:S04]  /*d770*/  LOP3.LUT R22, R8, 0x38, RZ, 0xc0, !PT ;  /* 0x0000003808167812 */ /* 0x000fc800078ec0ff */
[----:B------:R-:W-:Y:S01]  /*d780*/  LOP3.LUT R37, R22, 0x40, RZ, 0xfc, !PT ;  /* 0x0000004016257812 */ /* 0x000fe200078efcff */
[----:B0-----:R-:W-:-:S05]  /*d790*/  @P0 IMAD.WIDE R2, R26, 0x4, R2 ;  /* 0x000000041a020825 */ /* 0x001fca00078e0202 */
[----:B------:R0:W5:Y:S01]  /*d7a0*/  @P0 LDG.E R34, desc[UR4][R2.64] ;  /* 0x0000000402220981 */ /* 0x000162000c1e1900 */
[----:B------:R-:W-:Y:S01]  /*d7b0*/  ULDC UR4, c[0x0][0x2f4] ;  /* 0x0000bd0000047ab9 */ /* 0x000fe20000000800 */
[----:B------:R-:W-:Y:S01]  /*d7c0*/  LOP3.LUT R16, R16, 0xffffffef, RZ, 0xc0, !PT ;  /* 0xffffffef10107812 */ /* 0x000fe200078ec0ff */
[----:B------:R-:W-:Y:S01]  /*d7d0*/  IMAD.SHL.U32 R24, R25, 0x10, RZ ;  /* 0x0000001019187824 */ /* 0x000fe200078e00ff */
[C---:B------:R-:W-:Y:S01]  /*d7e0*/  ISETP.GE.AND P0, PT, R22.reuse, UR4, PT ;  /* 0x0000000416007c0c */ /* 0x040fe2000bf06270 */
[----:B------:R-:W-:Y:S01]  /*d7f0*/  UMOV UR5, 0xffffffff ;  /* 0xffffffff00057882 */ /* 0x000fe20000000000 */
[----:B------:R-:W-:Y:S02]  /*d800*/  ISETP.GE.AND P2, PT, R37, UR4, PT ;  /* 0x0000000425007c0c */ /* 0x000fe4000bf46270 */
[C---:B------:R-:W-:Y:S02]  /*d810*/  LOP3.LUT R36, R22.reuse, 0x80, RZ, 0xfc, !PT ;  /* 0x0000008016247812 */ /* 0x040fe400078efcff */
[----:B------:R-:W-:-:S02]  /*d820*/  LOP3.LUT R35, R22, 0xc0, RZ, 0xfc, !PT ;  /* 0x000000c016237812 */ /* 0x000fc400078efcff */
[----:B------:R-:W-:Y:S02]  /*d830*/  ISETP.GE.AND P1, PT, R36, UR4, PT ;  /* 0x0000000424007c0c */ /* 0x000fe4000bf26270 */
[----:B------:R-:W-:Y:S02]  /*d840*/  LOP3.LUT R9, R25, 0x7f, RZ, 0xc0, !PT ;  /* 0x0000007f19097812 */ /* 0x000fe400078ec0ff */
[----:B------:R-:W-:Y:S02]  /*d850*/  LOP3.LUT R24, R24, 0x70, RZ, 0xc0, !PT ;  /* 0x0000007018187812 */ /* 0x000fe400078ec0ff */
[----:B------:R-:W-:Y:S02]  /*d860*/  @P0 LOP3.LUT R16, R16, 0x10, RZ, 0xfc, !PT ;  /* 0x0000001010100812 */ /* 0x000fe400078efcff */
[----:B------:R-:W-:Y:S02]  /*d870*/  ISETP.GE.AND P0, PT, R35, UR4, PT ;  /* 0x0000000423007c0c */ /* 0x000fe4000bf06270 */
[----:B------:R-:W-:-:S04]  /*d880*/  LOP3.LUT R16, R16, 0xfffffff7, RZ, 0xc0, !PT ;  /* 0xfffffff710107812 */ /* 0x000fc800078ec0ff */
[----:B------:R-:W-:-:S04]  /*d890*/  @P2 LOP3.LUT R16, R16, 0x8, RZ, 0xfc, !PT ;  /* 0x0000000810102812 */ /* 0x000fc800078efcff */
[----:B------:R-:W-:-:S04]  /*d8a0*/  LOP3.LUT R16, R16, 0xfffffffd, RZ, 0xc0, !PT ;  /* 0xfffffffd10107812 */ /* 0x000fc800078ec0ff */
[----:B------:R-:W-:-:S04]  /*d8b0*/  LOP3.LUT R16, R16, 0xfffffffb, RZ, 0xc0, !PT ;  /* 0xfffffffb10107812 */ /* 0x000fc800078ec0ff */
[----:B------:R-:W-:-:S04]  /*d8c0*/  @P1 LOP3.LUT R16, R16, 0x4, RZ, 0xfc, !PT ;  /* 0x0000000410101812 */ /* 0x000fc800078efcff */
[----:B------:R-:W-:Y:S01]  /*d8d0*/  @P0 LOP3.LUT R16, R16, 0x2, RZ, 0xfc, !PT ;  /* 0x0000000210100812 */ /* 0x000fe200078efcff */
[----:B01----:R-:W-:Y:S06]  /*d8e0*/  BRA.DIV UR5, `(.L_x_45) ;  /* 0x0000003605287947 */ /* 0x003fec000b800000 */
.L_x_89:
[----:B------:R-:W2:Y:S01]  /*d8f0*/  LDL R0, [R1+0x4] ;  /* 0x0000040001007983 */ /* 0x000ea20000100800 */
[----:B------:R-:W-:Y:S01]  /*d900*/  ISETP.NE.AND P1, PT, R17, 0x1, PT ;  /* 0x000000011100780c */ /* 0x000fe20003f25270 */
[----:B------:R-:W-:Y:S01]  /*d910*/  UIADD3 UR4, UR46, -0x1, URZ ;  /* 0xffffffff2e047890 */ /* 0x000fe2000fffe03f */
[----:B-----5:R-:W-:Y:S01]  /*d920*/  SHF.R.S32.HI R13, RZ, 0x1f, R34 ;  /* 0x0000001fff0d7819 */ /* 0x020fe20000011422 */
[----:B------:R-:W-:Y:S01]  /*d930*/  ULDC.64 UR6, c[0x0][0x208] ;  /* 0x0000820000067ab9 */ /* 0x000fe20000000a00 */
[----:B------:R-:W-:-:S03]  /*d940*/  LOP3.LUT R16, R16, 0xffffffbf, RZ, 0xc0, !PT ;  /* 0xffffffbf10107812 */ /* 0x000fc600078ec0ff */
[----:B------:R-:W-:Y:S01]  /*d950*/  IMAD.U32 R10, RZ, RZ, UR4 ;  /* 0x00000004ff0a7e24 */ /* 0x000fe2000f8e00ff */
[----:B------:R0:W-:Y:S05]  /*d960*/  STL [R1], R13 ;  /* 0x0000000d01007387 */ /* 0x0001ea0000100800 */
[----:B------:R-:W1:Y:S01]  /*d970*/  @P1 LDC R3, c[0x0][0x434] ;  /* 0x00010d00ff031b82 */ /* 0x000e620000000800 */
[----:B------:R-:W-:-:S07]  /*d980*/  @P1 LOP3.LUT R16, R16, 0x40, RZ, 0xfc, !PT ;  /* 0x0000004010101812 */ /* 0x000fce00078efcff */
[----:B------:R-:W3:Y:S01]  /*d990*/  @P1 LDC R5, c[0x0][0x438] ;  /* 0x00010e00ff051b82 */ /* 0x000ee20000000800 */
[----:B------:R-:W-:Y:S01]  /*d9a0*/  LOP3.LUT R16, R16, 0xfffffffe, RZ, 0xc0, !PT ;  /* 0xfffffffe10107812 */ /* 0x000fe200078ec0ff */
[----:B------:R-:W-:Y:S02]  /*d9b0*/  IMAD.U32 R33, RZ, RZ, UR39 ;  /* 0x00000027ff217e24 */ /* 0x000fe4000f8e00ff */
[----:B------:R-:W-:-:S03]  /*d9c0*/  IMAD.U32 R30, RZ, RZ, UR4 ;  /* 0x00000004ff1e7e24 */ /* 0x000fc6000f8e00ff */
[----:B------:R-:W-:Y:S02]  /*d9d0*/  SHF.R.S32.HI R33, RZ, 0x1f, R33 ;  /* 0x0000001fff217819 */ /* 0x000fe40000011421 */
[----:B--2---:R-:W-:Y:S02]  /*d9e0*/  R2UR UR5, R0 ;  /* 0x00000000000572ca */ /* 0x004fe400000e0000 */
[----:B------:R-:W-:-:S04]  /*d9f0*/  SHF.R.U32.HI R0, RZ, 0x3, R9 ;  /* 0x00000003ff007819 */ /* 0x000fc80000011609 */
[----:B------:R-:W-:-:S05]  /*da00*/  LOP3.LUT R12, R24, R0, RZ, 0xfc, !PT ;  /* 0x00000000180c7212 */ /* 0x000fca00078efcff */
[----:B------:R-:W-:-:S05]  /*da10*/  IMAD R10, R10, 0x50, R12 ;  /* 0x000000500a0a7824 */ /* 0x000fca00078e020c */
[C---:B------:R-:W-:Y:S01]  /*da20*/  ISETP.GE.AND P0, PT, R10.reuse, UR40, PT ;  /* 0x000000280a007c0c */ /* 0x040fe2000bf06270 */
[----:B------:R-:W-:-:S03]  /*da30*/  IMAD.IADD R10, R10, 0x1, R19 ;  /* 0x000000010a0a7824 */ /* 0x000fc600078e0213 */
[----:B------:R-:W-:Y:S01]  /*da40*/  ISETP.GT.U32.OR P0, PT, R12, 0x4f, P0 ;  /* 0x0000004f0c00780c */ /* 0x000fe20000704470 */
[----:B-1----:R-:W-:Y:S01]  /*da50*/  @P1 IMAD.HI.U32 R0, R10, R3, RZ ;  /* 0x000000030a001227 */ /* 0x002fe200078e00ff */
[----:B------:R-:W-:-:S04]  /*da60*/  MOV R11, R10 ;  /* 0x0000000a000b7202 */ /* 0x000fc80000000f00 */
[----:B---3--:R-:W-:-:S07]  /*da70*/  @P1 SHF.R.U32.HI R11, RZ, R5, R0 ;  /* 0x00000005ff0b1219 */ /* 0x008fce0000011600 */
[----:B------:R-:W1:Y:S01]  /*da80*/  @!P0 LDC.64 R6, c[0x0][0x428] ;  /* 0x00010a00ff068b82 */ /* 0x000e620000000a00 */
[--C-:B------:R-:W-:Y:S01]  /*da90*/  @!P0 SHF.R.S32.HI R3, RZ, 0x1f, R11.reuse ;  /* 0x0000001fff038819 */ /* 0x100fe2000001140b */
[----:B------:R-:W-:-:S06]  /*daa0*/  @!P0 IMAD.MOV.U32 R2, RZ, RZ, R11 ;  /* 0x000000ffff028224 */ /* 0x000fcc00078e000b */
[----:B------:R-:W2:Y:S01]  /*dab0*/  @!P0 LDC.64 R4, c[0x0][0x418] ;  /* 0x00010600ff048b82 */ /* 0x000ea20000000a00 */
[-C--:B-1----:R-:W-:Y:S02]  /*dac0*/  @!P0 IMAD R0, R13, R6.reuse, RZ ;  /* 0x000000060d008224 */ /* 0x082fe400078e02ff */
[----:B------:R-:W-:-:S04]  /*dad0*/  @!P0 IMAD.WIDE.U32 R2, R34, R6, R2 ;  /* 0x0000000622028225 */ /* 0x000fc800078e0002 */
[----:B------:R-:W-:Y:S01]  /*dae0*/  @!P0 IMAD R7, R34, R7, R0 ;  /* 0x0000000722078224 */ /* 0x000fe200078e0200 */
[----:B--2---:R-:W-:-:S03]  /*daf0*/  @!P0 LEA R4, P1, R2, R4, 0x2 ;  /* 0x0000000402048211 */ /* 0x004fc600078210ff */
[----:B------:R-:W-:Y:S01]  /*db00*/  @!P0 IMAD.IADD R0, R3, 0x1, R7 ;  /* 0x0000000103008824 */ /* 0x000fe200078e0207 */
[----:B------:R-:W-:-:S04]  /*db10*/  ULOP3.LUT UR5, UR5, 0x2, URZ, 0xfc, !UPT ;  /* 0x0000000205057892 */ /* 0x000fc8000f8efc3f */
[----:B------:R-:W-:Y:S01]  /*db20*/  @!P0 LEA.HI.X R5, R2, R5, R0, 0x2, P1 ;  /* 0x0000000502058211 */ /* 0x000fe200008f1400 */
[----:B------:R-:W-:Y:S02]  /*db30*/  IMAD.MOV.U32 R0, RZ, RZ, RZ ;  /* 0x000000ffff007224 */ /* 0x000fe400078e00ff */
[----:B------:R-:W-:-:S04]  /*db40*/  IMAD.U32 R2, RZ, RZ, UR5 ;  /* 0x00000005ff027e24 */ /* 0x000fc8000f8e00ff */
[----:B------:R0:W5:Y:S01]  /*db50*/  @!P0 LDG.E R0, desc[UR6][R4.64] ;  /* 0x0000000604008981 */ /* 0x000162000c1e1900 */
[----:B------:R-:W-:Y:S02]  /*db60*/  ISETP.GT.U32.AND P0, PT, R12, 0x4f, PT ;  /* 0x0000004f0c00780c */ /* 0x000fe40003f04070 */
[----:B------:R-:W-:Y:S02]  /*db70*/  ISETP.NE.AND P2, PT, R2, 0x3, PT ;  /* 0x000000030200780c */ /* 0x000fe40003f45270 */
[----:B------:R-:W-:-:S05]  /*db80*/  IADD3 R3, -R11, RZ, RZ ;  /* 0x000000ff0b037210 */ /* 0x000fca0007ffe1ff */
[----:B------:R-:W-:-:S04]  /*db90*/  IMAD R6, R17, R3, R10 ;  /* 0x0000000311067224 */ /* 0x000fc800078e020a */
[----:B------:R-:W-:-:S04]  /*dba0*/  @P0 LOP3.LUT R16, R16, 0x1, RZ, 0xfc, !PT ;  /* 0x0000000110100812 */ /* 0x000fc800078efcff */
[----:B------:R-:W-:-:S04]  /*dbb0*/  LOP3.LUT R16, R16, 0xffffffdf, RZ, 0xc0, !PT ;  /* 0xffffffdf10107812 */ /* 0x000fc800078ec0ff */
[----:B------:R-:W-:Y:S01]  /*dbc0*/  @P2 LOP3.LUT R16, R16, 0x20, RZ, 0xfc, !PT ;  /* 0x0000002010102812 */ /* 0x000fe200078efcff */
[----:B0-----:R-:W-:Y:S06]  /*dbd0*/  @!P2 BRA `(.L_x_46) ;  /* 0x000000000004a947 */ /* 0x001fec0003800000 */
[----:B------:R-:W-:Y:S01]  /*dbe0*/  BPT.TRAP 0x1 ;  /* 0x000000040000795c */ /* 0x000fe20000300000 */
.L_x_46:
[----:B------:R-:W-:Y:S01]  /*dbf0*/  SHF.R.S32.HI R5, RZ, 0x1f, R6 ;  /* 0x0000001fff057819 */ /* 0x000fe20000011406 */
[----:B------:R-:W-:Y:S01]  /*dc00*/  ULDC.64 UR4, c[0x0][0x328] ;  /* 0x0000ca0000047ab9 */ /* 0x000fe20000000a00 */
[----:B-----5:R-:W-:Y:S02]  /*dc10*/  SHF.R.S32.HI R4, RZ, 0x1f, R0 ;  /* 0x0000001fff047819 */ /* 0x020fe40000011400 */
[----:B------:R-:W-:Y:S01]  /*dc20*/  R2UR UR6, R33 ;  /* 0x00000000210672ca */ /* 0x000fe200000e0000 */
[----:B------:R-:W-:-:S04]  /*dc30*/  IMAD R3, R5, UR4, RZ ;  /* 0x0000000405037c24 */ /* 0x000fc8000f8e02ff */
[C---:B------:R-:W-:Y:S02]  /*dc40*/  IMAD R7, R6.reuse, UR5, R3 ;  /* 0x0000000506077c24 */ /* 0x040fe4000f8e0203 */
[----:B------:R-:W-:Y:S01]  /*dc50*/  IMAD.WIDE.U32 R2, R6, UR4, RZ ;  /* 0x0000000406027c25 */ /* 0x000fe2000f8e00ff */
[----:B------:R-:W-:-:S04]  /*dc60*/  ULDC.64 UR4, c[0x0][0x338] ;  /* 0x0000ce0000047ab9 */ /* 0x000fc80000000a00 */
[----:B------:R-:W-:Y:S01]  /*dc70*/  IADD3 R3, R3, R7, RZ ;  /* 0x0000000703037210 */ /* 0x000fe20007ffe0ff */
[----:B------:R-:W-:-:S04]  /*dc80*/  IMAD R7, R4, UR4, RZ ;  /* 0x0000000404077c24 */ /* 0x000fc8000f8e02ff */
[C---:B------:R-:W-:Y:S02]  /*dc90*/  IMAD R7, R0.reuse, UR5, R7 ;  /* 0x0000000500077c24 */ /* 0x040fe4000f8e0207 */
[----:B------:R-:W-:Y:S01]  /*dca0*/  IMAD.WIDE.U32 R2, R0, UR4, R2 ;  /* 0x0000000400027c25 */ /* 0x000fe2000f8e0002 */
[----:B------:R-:W-:-:S03]  /*dcb0*/  ULDC.64 UR4, c[0x0][0x330] ;  /* 0x0000cc0000047ab9 */ /* 0x000fc60000000a00 */
[----:B------:R-:W-:Y:S02]  /*dcc0*/  IMAD.IADD R3, R3, 0x1, R7 ;  /* 0x0000000103037824 */ /* 0x000fe400078e0207 */
[----:B------:R-:W-:Y:S01]  /*dcd0*/  IMAD.U32 R7, RZ, RZ, UR4 ;  /* 0x00000004ff077e24 */ /* 0x000fe2000f8e00ff */
[----:B------:R-:W-:-:S03]  /*dce0*/  UIMAD UR4, UR6, UR4, URZ ;  /* 0x00000004060472a4 */ /* 0x000fc6000f8e023f */
[----:B------:R-:W-:Y:S01]  /*dcf0*/  IMAD.WIDE.U32 R2, R7, UR39, R2 ;  /* 0x0000002707027c25 */ /* 0x000fe2000f8e0002 */
[----:B------:R-:W-:Y:S01]  /*dd00*/  UIMAD UR4, UR39, UR5, UR4 ;  /* 0x00000005270472a4 */ /* 0x000fe2000f8e0204 */
[----:B------:R-:W-:Y:S02]  /*dd10*/  ULDC.64 UR6, c[0x0][0x318] ;  /* 0x0000c60000067ab9 */ /* 0x000fe40000000a00 */
[----:B------:R-:W-:-:S03]  /*dd20*/  LEA R17, P0, R2, UR6, 0x1 ;  /* 0x0000000602117c11 */ /* 0x000fc6000f8008ff */
[----:B------:R-:W-:-:S05]  /*dd30*/  VIADD R3, R3, UR4 ;  /* 0x0000000403037c36 */ /* 0x000fca0008000000 */
[----:B------:R-:W-:Y:S02]  /*dd40*/  LEA.HI.X R18, R2, UR7, R3, 0x1, P0 ;  /* 0x0000000702127c11 */ /* 0x000fe400080f0c03 */
[----:B------:R-:W-:-:S04]  /*dd50*/  MOV R2, 0x1 ;  /* 0x0000000100027802 */ /* 0x000fc80000000f00 */
[----:B------:R-:W-:-:S04]  /*dd60*/  SHF.L.U32 R2, R2, 0x1f, RZ ;  /* 0x0000001f02027819 */ /* 0x000fc800000006ff */
[----:B------:R-:W0:Y:S02]  /*dd70*/  SYNCS.PHASECHK.TRANS64.TRYWAIT P0, [UR42+0x38840], R2 ;  /* 0x03884002ff0075a7 */ /* 0x000e24000800016a */
[----:B0-----:R-:W-:Y:S05]  /*dd80*/  @!P0 BRA `(.L_x_47) ;  /* 0x0000003000208947 */ /* 0x001fea0003800000 */
.L_x_90:
[----:B------:R-:W-:Y:S01]  /*dd90*/  ULDC.64 UR4, c[0x0][0x300] ;  /* 0x0000c00000047ab9 */ /* 0x000fe20000000a00 */
[----:B------:R-:W-:Y:S01]  /*dda0*/  R2UR UR6, R33 ;  /* 0x00000000210672ca */ /* 0x000fe200000e0000 */
[----:B------:R-:W-:Y:S01]  /*ddb0*/  IMAD R5, R5, UR4, RZ ;  /* 0x0000000405057c24 */ /* 0x000fe2000f8e02ff */
[----:B------:R-:W-:Y:S01]  /*ddc0*/  SHF.R.U32.HI R27, RZ, 0x3, R9 ;  /* 0x00000003ff1b7819 */ /* 0x000fe20000011609 */
[----:B0-----:R-:W-:-:S04]  /*ddd0*/  IMAD.WIDE.U32 R2, R6, UR4, RZ ;  /* 0x0000000406027c25 */ /* 0x001fc8000f8e00ff */
[----:B------:R-:W-:Y:S01]  /*dde0*/  IMAD R5, R6, UR5, R5 ;  /* 0x0000000506057c24 */ /* 0x000fe2000f8e0205 */
[----:B------:R-:W-:Y:S01]  /*ddf0*/  ULDC.64 UR4, c[0x0][0x310] ;  /* 0x0000c40000047ab9 */ /* 0x000fe20000000a00 */
[----:B------:R-:W-:Y:S02]  /*de00*/  IMAD.SHL.U32 R31, R9, 0x8, RZ ;  /* 0x00000008091f7824 */ /* 0x000fe400078e00ff */
[----:B------:R-:W-:Y:S02]  /*de10*/  IMAD.IADD R3, R3, 0x1, R5 ;  /* 0x0000000103037824 */ /* 0x000fe400078e0205 */
[----:B------:R-:W-:Y:S02]  /*de20*/  IMAD R5, R4, UR4, RZ ;  /* 0x0000000404057c24 */ /* 0x000fe4000f8e02ff */
[----:B------:R-:W-:-:S04]  /*de30*/  IMAD.WIDE.U32 R2, R0, UR4, R2 ;  /* 0x0000000400027c25 */ /* 0x000fc8000f8e0002 */
[----:B------:R-:W-:Y:S01]  /*de40*/  IMAD R5, R0, UR5, R5 ;  /* 0x0000000500057c24 */ /* 0x000fe2000f8e0205 */
        /* <DEDUP_REMOVED lines=8> */
[----:B------:R-:W-:Y:S01]  /*ded0*/  IADD3 R7, R3, UR4, RZ ;  /* 0x0000000403077c10 */ /* 0x000fe2000fffe0ff */
[----:B------:R-:W-:Y:S01]  /*dee0*/  UMOV UR4, 0xffffffff ;  /* 0xffffffff00047882 */ /* 0x000fe20000000000 */
[----:B------:R-:W-:Y:S02]  /*def0*/  LOP3.LUT R3, R8, 0x1c0, RZ, 0xc0, !PT ;  /* 0x000001c008037812 */ /* 0x000fe400078ec0ff */
[----:B------:R-:W-:Y:S02]  /*df00*/  LEA.HI.X R7, R2, UR7, R7, 0x1, P0 ;  /* 0x0000000702077c11 */ /* 0x000fe400080f0c07 */
[----:B------:R-:W-:Y:S01]  /*df10*/  LOP3.LUT R8, R3, 0x38, R8, 0xf8, !PT ;  /* 0x0000003803087812 */ /* 0x000fe200078ef808 */
[----:B------:R-:W-:-:S03]  /*df20*/  IMAD.MOV.U32 R3, RZ, RZ, -0x50 ;  /* 0xffffffb0ff037424 */ /* 0x000fc600078e00ff */
[----:B------:R-:W-:Y:S01]  /*df30*/  LOP3.LUT R8, R8, 0x38, R25, 0x78, !PT ;  /* 0x0000003808087812 */ /* 0x000fe200078e7819 */
[----:B------:R-:W-:-:S03]  /*df40*/  IMAD R6, R30, R3, UR40 ;  /* 0x000000281e067e24 */ /* 0x000fc6000f8e0203 */
[----:B------:R-:W-:Y:S01]  /*df50*/  LOP3.LUT R31, R8, 0x200, R31, 0xf8, !PT ;  /* 0x00000200081f7812 */ /* 0x000fe200078ef81f */
[----:B------:R-:W-:-:S05]  /*df60*/  IMAD.IADD R6, R6, 0x1, -R27 ;  /* 0x0000000106067824 */ /* 0x000fca00078e0a1b */
[----:B------:R-:W-:Y:S01]  /*df70*/  ISETP.GE.AND P0, PT, R6, 0x1, PT ;  /* 0x000000010600780c */ /* 0x000fe20003f06270 */
[----:B------:R-:W-:-:S12]  /*df80*/  BRA.DIV UR4, `(.L_x_48) ;  /* 0x0000002e04b87947 */ /* 0x000fd8000b800000 */
[----:B------:R-:W-:Y:S01]  /*df90*/  SHFL.IDX PT, R5, R7, RZ, 0x181f ;  /* 0x00181fff07057589 */ /* 0x000fe200000e0000 */
[C---:B------:R-:W-:Y:S01]  /*dfa0*/  LOP3.LUT P4, RZ, R16.reuse, 0x10, RZ, 0xc0, !PT ;  /* 0x0000001010ff7812 */ /* 0x040fe2000788c0ff */
[----:B------:R-:W-:Y:S01]  /*dfb0*/  ULDC.64 UR4, c[0x0][0x208] ;  /* 0x0000820000047ab9 */ /* 0x000fe20000000a00 */
[C---:B------:R-:W-:Y:S01]  /*dfc0*/  LOP3.LUT P3, RZ, R16.reuse, 0x8, RZ, 0xc0, !PT ;  /* 0x0000000810ff7812 */ /* 0x040fe2000786c0ff */
[----:B------:R-:W0:Y:S01]  /*dfd0*/  SHFL.IDX PT, R4, R0, RZ, 0x181f ;  /* 0x00181fff00047589 */ /* 0x000e2200000e0000 */
[C---:B------:R-:W-:Y:S02]  /*dfe0*/  LOP3.LUT P2, RZ, R16.reuse, 0x4, RZ, 0xc0, !PT ;  /* 0x0000000410ff7812 */ /* 0x040fe4000784c0ff */
[----:B------:R-:W-:Y:S01]  /*dff0*/  LOP3.LUT P1, RZ, R16, 0x2, RZ, 0xc0, !PT ;  /* 0x0000000210ff7812 */ /* 0x000fe2000782c0ff */
[----:B------:R-:W-:Y:S01]  /*e000*/  SHFL.IDX PT, R3, R7, 0x1, 0x181f ;  /* 0x00381f0007037f89 */ /* 0x000fe200000e0000 */
[----:B------:R-:W-:-:S03]  /*e010*/  @P0 LEA R9, R31, UR42, 0x1 ;  /* 0x0000002a1f090c11 */ /* 0x000fc6000f8e08ff */
[----:B------:R-:W1:Y:S04]  /*e020*/  SHFL.IDX PT, R2, R0, 0x1, 0x181f ;  /* 0x00381f0000027f89 */ /* 0x000e6800000e0000 */
[----:B------:R-:W-:Y:S01]  /*e030*/  SHFL.IDX PT, R14, R0, 0x4, 0x181f ;  /* 0x00981f00000e7f89 */ /* 0x000fe200000e0000 */
[----:B0-----:R-:W-:-:S05]  /*e040*/  @P0 IMAD.WIDE.U32 R4, R22, 0x2, R4 ;  /* 0x0000000216040825 */ /* 0x001fca00078e0004 */
[----:B------:R-:W-:Y:S04]  /*e050*/  @P0 LDGSTS.E.BYPASS.LTC128B.128 [R9+0x24400], desc[UR4][R4.64], !P4 ;  /* 0x2440000004090fae */ /* 0x000fe8000e101d44 */
[----:B------:R-:W-:Y:S04]  /*e060*/  @P0 LDGSTS.E.BYPASS.LTC128B.128 [R9+0x26c00], desc[UR4][R4.64+0x80], !P3 ;  /* 0x26c0008004090fae */ /* 0x000fe8000d901d44 */
[----:B------:R-:W-:Y:S04]  /*e070*/  @P0 LDGSTS.E.BYPASS.LTC128B.128 [R9+0x29400], desc[UR4][R4.64+0x100], !P2 ;  /* 0x2940010004090fae */ /* 0x000fe8000d101d44 */
[----:B------:R0:W-:Y:S01]  /*e080*/  @P0 LDGSTS.E.BYPASS.LTC128B.128 [R9+0x2bc00], desc[UR4][R4.64+0x180], !P1 ;  /* 0x2bc0018004090fae */ /* 0x0001e2000c901d44 */
[----:B------:R-:W-:-:S03]  /*e090*/  ISETP.GE.AND P0, PT, R6, 0x11, PT ;  /* 0x000000110600780c */ /* 0x000fc60003f06270 */
[----:B0-----:R-:W-:Y:S10]  /*e0a0*/  SHFL.IDX PT, R5, R7, 0x2, 0x181f ;  /* 0x00581f0007057f89 */ /* 0x001ff400000e0000 */
[----:B-1----:R-:W-:Y:S01]  /*e0b0*/  @P0 IMAD.WIDE.U32 R2, R22, 0x2, R2 ;  /* 0x0000000216020825 */ /* 0x002fe200078e0002 */
[----:B------:R-:W-:Y:S01]  /*e0c0*/  @P0 LEA R21, R31, UR42, 0x1 ;  /* 0x0000002a1f150c11 */ /* 0x000fe2000f8e08ff */
[----:B------:R-:W0:Y:S04]  /*e0d0*/  SHFL.IDX PT, R4, R0, 0x2, 0x181f ;  /* 0x00581f0000047f89 */ /* 0x000e2800000e0000 */
[----:B------:R-:W-:Y:S04]  /*e0e0*/  @P0 LDGSTS.E.BYPASS.LTC128B.128 [R21+0x24c00], desc[UR4][R2.64], !P4 ;  /* 0x24c0000002150fae */ /* 0x000fe8000e101d44 */
[----:B------:R-:W-:Y:S04]  /*e0f0*/  @P0 LDGSTS.E.BYPASS.LTC128B.128 [R21+0x27400], desc[UR4][R2.64+0x80], !P3 ;  /* 0x2740008002150fae */ /* 0x000fe8000d901d44 */
[----:B------:R-:W-:Y:S04]  /*e100*/  @P0 LDGSTS.E.BYPASS.LTC128B.128 [R21+0x29c00], desc[UR4][R2.64+0x100], !P2 ;  /* 0x29c0010002150fae */ /* 0x000fe8000d101d44 */
[----:B------:R1:W-:Y:S01]  /*e110*/  @P0 LDGSTS.E.BYPASS.LTC128B.128 [R21+0x2c400], desc[UR4][R2.64+0x180], !P1 ;  /* 0x2c40018002150fae */ /* 0x0003e2000c901d44 */
[----:B------:R-:W-:-:S03]  /*e120*/  ISETP.GE.AND P0, PT, R6, 0x21, PT ;  /* 0x000000210600780c */ /* 0x000fc60003f06270 */
[----:B-1----:R-:W-:Y:S10]  /*e130*/  SHFL.IDX PT, R3, R7, 0x3, 0x181f ;  /* 0x00781f0007037f89 */ /* 0x002ff400000e0000 */
[----:B0-----:R-:W-:Y:S01]  /*e140*/  @P0 IMAD.WIDE.U32 R4, R22, 0x2, R4 ;  /* 0x0000000216040825 */ /* 0x001fe200078e0004 */
[----:B------:R-:W-:Y:S01]  /*e150*/  @P0 LEA R9, R31, UR42, 0x1 ;  /* 0x0000002a1f090c11 */ /* 0x000fe2000f8e08ff */
[----:B------:R-:W0:Y:S04]  /*e160*/  SHFL.IDX PT, R2, R0, 0x3, 0x181f ;  /* 0x00781f0000027f89 */ /* 0x000e2800000e0000 */
[----:B------:R-:W-:Y:S04]  /*e170*/  @P0 LDGSTS.E.BYPASS.LTC128B.128 [R9+0x25400], desc[UR4][R4.64], !P4 ;  /* 0x2540000004090fae */ /* 0x000fe8000e101d44 */
[----:B------:R-:W-:Y:S04]  /*e180*/  @P0 LDGSTS.E.BYPASS.LTC128B.128 [R9+0x27c00], desc[UR4][R4.64+0x80], !P3 ;  /* 0x27c0008004090fae */ /* 0x000fe8000d901d44 */
[----:B------:R-:W-:Y:S04]  /*e190*/  @P0 LDGSTS.E.BYPASS.LTC128B.128 [R9+0x2a400], desc[UR4][R4.64+0x100], !P2 ;  /* 0x2a40010004090fae */ /* 0x000fe8000d101d44 */
[----:B------:R1:W-:Y:S01]  /*e1a0*/  @P0 LDGSTS.E.BYPASS.LTC128B.128 [R9+0x2cc00], desc[UR4][R4.64+0x180], !P1 ;  /* 0x2cc0018004090fae */ /* 0x0003e2000c901d44 */
[----:B------:R-:W-:-:S03]  /*e1b0*/  ISETP.GE.AND P0, PT, R6, 0x31, PT ;  /* 0x000000310600780c */ /* 0x000fc60003f06270 */
[----:B-1----:R1:W2:Y:S10]  /*e1c0*/  SHFL.IDX PT, R4, R7, 0x4, 0x181f ;  /* 0x00981f0007047f89 */ /* 0x0022b400000e0000 */
[----:B0-----:R-:W-:Y:S01]  /*e1d0*/  @P0 IMAD.WIDE.U32 R2, R22, 0x2, R2 ;  /* 0x0000000216020825 */ /* 0x001fe200078e0002 */
[----:B------:R-:W-:-:S05]  /*e1e0*/  @P0 LEA R21, R31, UR42, 0x1 ;  /* 0x0000002a1f150c11 */ /* 0x000fca000f8e08ff */
[----:B------:R1:W-:Y:S04]  /*e1f0*/  @P0 LDGSTS.E.BYPASS.LTC128B.128 [R21+0x25c00], desc[UR4][R2.64], !P4 ;  /* 0x25c0000002150fae */ /* 0x0003e8000e101d44 */
[----:B------:R1:W-:Y:S04]  /*e200*/  @P0 LDGSTS.E.BYPASS.LTC128B.128 [R21+0x28400], desc[UR4][R2.64+0x80], !P3 ;  /* 0x2840008002150fae */ /* 0x0003e8000d901d44 */
[----:B------:R1:W-:Y:S04]  /*e210*/  @P0 LDGSTS.E.BYPASS.LTC128B.128 [R21+0x2ac00], desc[UR4][R2.64+0x100], !P2 ;  /* 0x2ac0010002150fae */ /* 0x0003e8000d101d44 */
[----:B------:R1:W-:Y:S02]  /*e220*/  @P0 LDGSTS.E.BYPASS.LTC128B.128 [R21+0x2d400], desc[UR4][R2.64+0x180], !P1 ;  /* 0x2d40018002150fae */ /* 0x0003e4000c901d44 */
.L_x_102:
[----:B------:R-:W-:Y:S01]  /*e230*/  ISETP.GE.AND P0, PT, R6, 0x41, PT ;  /* 0x000000410600780c */ /* 0x000fe20003f06270 */
[----:B------:R-:W-:Y:S01]  /*e240*/  BSSY B0, `(.L_x_49) ;  /* 0x0000012000007945 */ /* 0x000fe20003800000 */
[----:B-1----:R-:W-:Y:S01]  /*e250*/  MOV R2, R14 ;  /* 0x0000000e00027202 */ /* 0x002fe20000000f00 */
[----:B--2---:R-:W-:-:S10]  /*e260*/  IMAD.MOV.U32 R3, RZ, RZ, R4 ;  /* 0x000000ffff037224 */ /* 0x004fd400078e0004 */
[----:B------:R-:W-:Y:S05]  /*e270*/  @!P0 BRA `(.L_x_50) ;  /* 0x0000000000388947 */ /* 0x000fea0003800000 */
[----:B------:R-:W-:Y:S01]  /*e280*/  LOP3.LUT P4, RZ, R16, 0x10, RZ, 0xc0, !PT ;  /* 0x0000001010ff7812 */ /* 0x000fe2000788c0ff */
[----:B------:R-:W-:Y:S01]  /*e290*/  IMAD.WIDE.U32 R2, R22, 0x2, R2 ;  /* 0x0000000216027825 */ /* 0x000fe200078e0002 */
[C---:B------:R-:W-:Y:S01]  /*e2a0*/  LOP3.LUT P3, RZ, R16.reuse, 0x8, RZ, 0xc0, !PT ;  /* 0x0000000810ff7812 */ /* 0x040fe2000786c0ff */
[----:B------:R-:W-:Y:S01]  /*e2b0*/  ULDC.64 UR4, c[0x0][0x208] ;  /* 0x0000820000047ab9 */ /* 0x000fe20000000a00 */
[C---:B------:R-:W-:Y:S02]  /*e2c0*/  LOP3.LUT P2, RZ, R16.reuse, 0x4, RZ, 0xc0, !PT ;  /* 0x0000000410ff7812 */ /* 0x040fe4000784c0ff */
[----:B------:R-:W-:Y:S02]  /*e2d0*/  LOP3.LUT P1, RZ, R16, 0x2, RZ, 0xc0, !PT ;  /* 0x0000000210ff7812 */ /* 0x000fe4000782c0ff */
[----:B------:R-:W-:-:S05]  /*e2e0*/  LEA R5, R31, UR42, 0x1 ;  /* 0x0000002a1f057c11 */ /* 0x000fca000f8e08ff */
[----:B------:R-:W-:Y:S01]  /*e2f0*/  @!PT LDS RZ, [RZ] ;  /* 0x00000000fffff984 */ /* 0x000fe20000000800 */
[----:B------:R-:W-:Y:S01]  /*e300*/  @!PT LDS RZ, [RZ] ;  /* 0x00000000fffff984 */ /* 0x000fe20000000800 */
[----:B------:R-:W-:Y:S01]  /*e310*/  @!PT LDS RZ, [RZ] ;  /* 0x00000000fffff984 */ /* 0x000fe20000000800 */
[----:B------:R0:W-:Y:S04]  /*e320*/  LDGSTS.E.BYPASS.LTC128B.128 [R5+0x26400], desc[UR4][R2.64], !P4 ;  /* 0x2640000002057fae */ /* 0x0001e8000e101d44 */
[----:B------:R0:W-:Y:S04]  /*e330*/  LDGSTS.E.BYPASS.LTC128B.128 [R5+0x28c00], desc[UR4][R2.64+0x80], !P3 ;  /* 0x28c0008002057fae */ /* 0x0001e8000d901d44 */
[----:B------:R0:W-:Y:S04]  /*e340*/  LDGSTS.E.BYPASS.LTC128B.128 [R5+0x2b400], desc[UR4][R2.64+0x100], !P2 ;  /* 0x2b40010002057fae */ /* 0x0001e8000d101d44 */
[----:B------:R0:W-:Y:S02]  /*e350*/  LDGSTS.E.BYPASS.LTC128B.128 [R5+0x2dc00], desc[UR4][R2.64+0x180], !P1 ;  /* 0x2dc0018002057fae */ /* 0x0001e4000c901d44 */
.L_x_50:
[----:B------:R-:W-:Y:S05]  /*e360*/  BSYNC B0 ;  /* 0x0000000000007941 */ /* 0x000fea0003800000 */
.L_x_49:
[----:B------:R-:W-:Y:S01]  /*e370*/  NOP ;  /* 0x0000000000007918 */ /* 0x000fe20000000000 */
[----:B------:R-:W-:Y:S01]  /*e380*/  SYNCS.ARRIVE.TRANS64.RED.A0T1 RZ, [UR42+0x38830], RZ ;  /* 0x038830ffffff79a7 */ /* 0x000fe2000820042a */
[----:B------:R-:W-:Y:S01]  /*e390*/  ARRIVES.LDGSTSBAR.64.TRANSCNT [UR42+0x38830] ;  /* 0x03883000ff0079b0 */ /* 0x000fe20008000aaa */
[----:B------:R-:W-:Y:S01]  /*e3a0*/  NOP ;  /* 0x0000000000007918 */ /* 0x000fe20000000000 */
[----:B------:R-:W-:-:S13]  /*e3b0*/  LOP3.LUT P0, RZ, R16, 0x20, RZ, 0xc0, !PT ;  /* 0x0000002010ff7812 */ /* 0x000fda000780c0ff */
[----:B------:R-:W-:Y:S05]  /*e3c0*/  @!P0 BRA `(.L_x_51) ;  /* 0x0000000000048947 */ /* 0x000fea0003800000 */
[----:B------:R-:W-:Y:S01]  /*e3d0*/  BPT.TRAP 0x1 ;  /* 0x000000040000795c */ /* 0x000fe20000300000 */
.L_x_51:
[----:B------:R-:W-:Y:S01]  /*e3e0*/  SYNCS.ARRIVE.TRANS64.A1T0 RZ, [UR42+0x38830], RZ ;  /* 0x038830ffffff79a7 */ /* 0x000fe2000810002a */
[----:B------:R-:W-:Y:S05]  /*e3f0*/  WARPSYNC.ALL ;  /* 0x0000000000007948 */ /* 0x000fea0003800000 */
[----:B------:R-:W-:Y:S01]  /*e400*/  UIADD3 UR5, UR42, 0x14400, URZ ;  /* 0x000144002a057890 */ /* 0x000fe2000fffe03f */
[----:B------:R-:W-:Y:S01]  /*e410*/  R2UR UR4, R33 ;  /* 0x00000000210472ca */ /* 0x000fe200000e0000 */
[----:B------:R-:W-:Y:S01]  /*e420*/  ULDC.64 UR6, c[0x0][0x2d8] ;  /* 0x0000b60000067ab9 */ /* 0x000fe20000000a00 */
[----:B------:R-:W-:Y:S01]  /*e430*/  SHF.R.S32.HI R25, RZ, 0x1f, R26 ;  /* 0x0000001fff197819 */ /* 0x000fe2000001141a */
[----:B------:R-:W-:Y:S02]  /*e440*/  ULOP3.LUT UP0, URZ, UR5, 0x3ff, URZ, 0xc0, !UPT ;  /* 0x000003ff053f7892 */ /* 0x000fe4000f80c03f */
[----:B------:R-:W-:Y:S01]  /*e450*/  UIMAD.WIDE.U32 UR36, UR39, UR6, URZ ;  /* 0x00000006272472a5 */ /* 0x000fe2000f8e003f */
[----:B------:R-:W-:Y:S03]  /*e460*/  BAR.SYNC.DEFER_BLOCKING 0x8, 0x180 ;  /* 0x0206000000007b1d */ /* 0x000fe60000010000 */
[----:B------:R-:W-:-:S04]  /*e470*/  PLOP3.LUT P0, PT, PT, PT, UP0, 0x80, 0x0 ;  /* 0x000000000000781c */ /* 0x000fc80003f0f008 */
[----:B------:R-:W-:-:S04]  /*e480*/  UIMAD UR4, UR4, UR6, URZ ;  /* 0x00000006040472a4 */ /* 0x000fc8000f8e023f */
[----:B------:R-:W-:-:S04]  /*e490*/  UIMAD UR4, UR39, UR7, UR4 ;  /* 0x00000007270472a4 */ /* 0x000fc8000f8e0204 */
[----:B------:R-:W-:Y:S01]  /*e4a0*/  UIADD3 UR43, UR37, UR4, URZ ;  /* 0x00000004252b7290 */ /* 0x000fe2000fffe03f */
[----:B------:R-:W-:Y:S11]  /*e4b0*/  @!P0 BRA `(.L_x_52) ;  /* 0x0000000000408947 */ /* 0x000ff60003800000 */
[----:B0-----:R-:W-:Y:S01]  /*e4c0*/  MOV R2, 0x0 ;  /* 0x0000000000027802 */ /* 0x001fe20000000f00 */
[----:B------:R-:W-:Y:S01]  /*e4d0*/  ULDC.64 UR6, c[0x4][0x138] ;  /* 0x01004e0000067ab9 */ /* 0x000fe20000000a00 */
[----:B------:R-:W-:Y:S01]  /*e4e0*/  ULDC.64 UR8, c[0x4][0x140] ;  /* 0x0100500000087ab9 */ /* 0x000fe20000000a00 */
[----:B------:R-:W-:Y:S01]  /*e4f0*/  ULDC.64 UR4, c[0x4][0xb0] ;  /* 0x01002c0000047ab9 */ /* 0x000fe20000000a00 */
[----:B------:R-:W-:Y:S01]  /*e500*/  IMAD.U32 R4, RZ, RZ, UR6 ;  /* 0x00000006ff047e24 */ /* 0x000fe2000f8e00ff */
[----:B------:R-:W-:Y:S01]  /*e510*/  MOV R6, UR8 ;  /* 0x0000000800067c02 */ /* 0x000fe20008000f00 */
[----:B------:R-:W0:Y:S01]  /*e520*/  LDC.64 R2, c[0x4][R2] ;  /* 0x0100000002027b82 */ /* 0x000e220000000a00 */
[----:B------:R-:W-:Y:S01]  /*e530*/  IMAD.U32 R5, RZ, RZ, UR7 ;  /* 0x00000007ff057e24 */ /* 0x000fe2000f8e00ff */
[----:B------:R-:W-:Y:S01]  /*e540*/  MOV R8, 0x70 ;  /* 0x0000007000087802 */ /* 0x000fe20000000f00 */
[----:B------:R-:W-:Y:S02]  /*e550*/  IMAD.U32 R7, RZ, RZ, UR9 ;  /* 0x00000009ff077e24 */ /* 0x000fe4000f8e00ff */
[----:B------:R-:W-:-:S02]  /*e560*/  IMAD.U32 R10, RZ, RZ, UR4 ;  /* 0x00000004ff0a7e24 */ /* 0x000fc4000f8e00ff */
[----:B------:R-:W-:Y:S02]  /*e570*/  IMAD.U32 R11, RZ, RZ, UR5 ;  /* 0x00000005ff0b7e24 */ /* 0x000fe4000f8e00ff */
[----:B------:R-:W-:Y:S02]  /*e580*/  IMAD.MOV.U32 R12, RZ, RZ, 0x1 ;  /* 0x00000001ff0c7424 */ /* 0x000fe400078e00ff */
[----:B------:R-:W-:-:S07]  /*e590*/  IMAD.MOV.U32 R13, RZ, RZ, RZ ;  /* 0x000000ffff0d7224 */ /* 0x000fce00078e00ff */
[----:B------:R-:W-:-:S07]  /*e5a0*/  LEPC R20, `(.L_x_52) ;  /* 0x000000001014794e */ /* 0x000fce0000000000 */
[----:B0-----:R-:W-:Y:S05]  /*e5b0*/  CALL.ABS.NOINC R2 ;  /* 0x0000000002007343 */ /* 0x001fea0003c00000 */
.L_x_52:
[----:B0-----:R-:W0:Y:S01]  /*e5c0*/  S2R R2, SR_TID.X ;  /* 0x0000000000027919 */ /* 0x001e220000002100 */
[----:B------:R-:W1:Y:S01]  /*e5d0*/  LDC R0, c[0x0][0x448] ;  /* 0x00011200ff007b82 */ /* 0x000e620000000800 */
[----:B------:R-:W-:Y:S01]  /*e5e0*/  IMAD.U32 R4, RZ, RZ, UR36 ;  /* 0x00000024ff047e24 */ /* 0x000fe2000f8e00ff */
[----:B------:R-:W-:Y:S01]  /*e5f0*/  ULDC.64 UR4, c[0x0][0x2e0] ;  /* 0x0000b80000047ab9 */ /* 0x000fe20000000a00 */
[----:B------:R-:W-:Y:S02]  /*e600*/  IMAD.U32 R5, RZ, RZ, UR37 ;  /* 0x00000025ff057e24 */ /* 0x000fe4000f8e00ff */
[----:B------:R-:W-:-:S04]  /*e610*/  IMAD R25, R25, UR4, RZ ;  /* 0x0000000419197c24 */ /* 0x000fc8000f8e02ff */
[----:B------:R-:W-:Y:S01]  /*e620*/  IMAD R25, R26, UR5, R25 ;  /* 0x000000051a197c24 */ /* 0x000fe2000f8e0219 */
[----:B-1----:R-:W-:Y:S02]  /*e630*/  ISETP.NE.AND P0, PT, R0, 0x1, PT ;  /* 0x000000010000780c */ /* 0x002fe40003f05270 */
[----:B0-----:R-:W-:-:S04]  /*e640*/  LOP3.LUT R2, R2, 0x7f, RZ, 0xc0, !PT ;  /* 0x0000007f02027812 */ /* 0x001fc800078ec0ff */
[----:B------:R-:W-:-:S07]  /*e650*/  SHF.R.U32.HI R2, RZ, 0x3, R2 ;  /* 0x00000003ff027819 */ /* 0x000fce0000011602 */
[----:B------:R-:W0:Y:S01]  /*e660*/  @P0 LDC R3, c[0x0][0x450] ;  /* 0x00011400ff030b82 */ /* 0x000e220000000800 */
[----:B------:R-:W-:-:S05]  /*e670*/  LOP3.LUT R20, R24, R2, RZ, 0xfc, !PT ;  /* 0x0000000218147212 */ /* 0x000fca00078efcff */
[----:B------:R-:W-:Y:S02]  /*e680*/  IMAD R9, R23, 0x80, R20 ;  /* 0x0000008017097824 */ /* 0x000fe400078e0214 */
[----:B------:R-:W1:Y:S03]  /*e690*/  @P0 LDC R2, c[0x0][0x44c] ;  /* 0x00011300ff020b82 */ /* 0x000e660000000800 */
[----:B------:R-:W-:Y:S01]  /*e6a0*/  MOV R7, R9 ;  /* 0x0000000900077202 */ /* 0x000fe20000000f00 */
[----:B-1----:R-:W-:-:S05]  /*e6b0*/  @P0 IMAD.HI.U32 R2, R9, R2, RZ ;  /* 0x0000000209020227 */ /* 0x002fca00078e00ff */
[----:B0-----:R-:W-:Y:S01]  /*e6c0*/  @P0 SHF.R.U32.HI R7, RZ, R3, R2 ;  /* 0x00000003ff070219 */ /* 0x001fe20000011602 */
[----:B------:R-:W-:Y:S01]  /*e6d0*/  IMAD.U32 R3, RZ, RZ, UR43 ;  /* 0x0000002bff037e24 */ /* 0x000fe2000f8e00ff */
[----:B------:R-:W-:Y:S02]  /*e6e0*/  MOV R2, R4 ;  /* 0x0000000400027202 */ /* 0x000fe40000000f00 */
[--C-:B------:R-:W-:Y:S01]  /*e6f0*/  SHF.R.S32.HI R4, RZ, 0x1f, R7.reuse ;  /* 0x0000001fff047819 */ /* 0x100fe20000011407 */
[----:B------:R-:W-:Y:S02]  /*e700*/  IMAD.MOV R5, RZ, RZ, -R7 ;  /* 0x000000ffff057224 */ /* 0x000fe400078e0a07 */
[----:B------:R-:W-:Y:S01]  /*e710*/  IMAD.WIDE.U32 R2, R26, UR4, R2 ;  /* 0x000000041a027c25 */ /* 0x000fe2000f8e0002 */
[----:B------:R-:W-:-:S03]  /*e720*/  ULDC.64 UR4, c[0x0][0x2d0] ;  /* 0x0000b40000047ab9 */ /* 0x000fc60000000a00 */
[----:B------:R-:W-:Y:S02]  /*e730*/  IMAD.IADD R3, R3, 0x1, R25 ;  /* 0x0000000103037824 */ /* 0x000fe400078e0219 */
[----:B------:R-:W-:Y:S02]  /*e740*/  IMAD R5, R0, R5, R9 ;  /* 0x0000000500057224 */ /* 0x000fe400078e0209 */
[----:B------:R-:W-:Y:S02]  /*e750*/  IMAD R4, R4, UR4, RZ ;  /* 0x0000000404047c24 */ /* 0x000fe4000f8e02ff */
[----:B------:R-:W-:-:S04]  /*e760*/  IMAD.WIDE.U32 R2, R7, UR4, R2 ;  /* 0x0000000407027c25 */ /* 0x000fc8000f8e0002 */
[----:B------:R-:W-:Y:S01]  /*e770*/  IMAD R7, R7, UR5, R4 ;  /* 0x0000000507077c24 */ /* 0x000fe2000f8e0204 */
[----:B------:R-:W-:Y:S01]  /*e780*/  SHF.R.S32.HI R4, RZ, 0x1f, R5 ;  /* 0x0000001fff047819 */ /* 0x000fe20000011405 */
[----:B------:R-:W-:Y:S02]  /*e790*/  ULDC.64 UR4, c[0x0][0x2c8] ;  /* 0x0000b20000047ab9 */ /* 0x000fe40000000a00 */
[----:B------:R-:W-:Y:S02]  /*e7a0*/  IMAD.IADD R3, R3, 0x1, R7 ;  /* 0x0000000103037824 */ /* 0x000fe400078e0207 */
[----:B------:R-:W-:Y:S02]  /*e7b0*/  IMAD R4, R4, UR4, RZ ;  /* 0x0000000404047c24 */ /* 0x000fe4000f8e02ff */
[----:B------:R-:W-:-:S04]  /*e7c0*/  IMAD.WIDE.U32 R2, R5, UR4, R2 ;  /* 0x0000000405027c25 */ /* 0x000fc8000f8e0002 */
[----:B------:R-:W-:Y:S01]  /*e7d0*/  IMAD R7, R5, UR5, R4 ;  /* 0x0000000505077c24 */ /* 0x000fe2000f8e0204 */
[----:B------:R-:W-:Y:S02]  /*e7e0*/  ULDC.64 UR4, c[0x0][0x280] ;  /* 0x0000a00000047ab9 */ /* 0x000fe40000000a00 */
[----:B------:R-:W-:Y:S01]  /*e7f0*/  LEA R6, P0, R2, UR4, 0x1 ;  /* 0x0000000402067c11 */ /* 0x000fe2000f8008ff */
[----:B------:R-:W-:Y:S01]  /*e800*/  ULDC UR4, c[0x0][0x2b8] ;  /* 0x0000ae0000047ab9 */ /* 0x000fe20000000800 */
[----:B------:R-:W-:Y:S02]  /*e810*/  IADD3 R3, R3, R7, RZ ;  /* 0x0000000703037210 */ /* 0x000fe40007ffe0ff */
[----:B------:R-:W-:Y:S02]  /*e820*/  ISETP.GE.AND P4, PT, R22, UR4, PT ;  /* 0x0000000416007c0c */ /* 0x000fe4000bf86270 */
[----:B------:R-:W-:Y:S01]  /*e830*/  LEA.HI.X R8, R2, UR5, R3, 0x1, P0 ;  /* 0x0000000502087c11 */ /* 0x000fe200080f0c03 */
[----:B------:R-:W-:Y:S01]  /*e840*/  UMOV UR5, 0xffffffff ;  /* 0xffffffff00057882 */ /* 0x000fe20000000000 */
[----:B------:R-:W-:-:S02]  /*e850*/  ISETP.GE.AND P3, PT, R37, UR4, PT ;  /* 0x0000000425007c0c */ /* 0x000fc4000bf66270 */
[----:B------:R-:W-:Y:S02]  /*e860*/  ISETP.GE.AND P2, PT, R36, UR4, PT ;  /* 0x0000000424007c0c */ /* 0x000fe4000bf46270 */
[----:B------:R-:W-:Y:S01]  /*e870*/  ISETP.GE.AND P1, PT, R35, UR4, PT ;  /* 0x0000000423007c0c */ /* 0x000fe2000bf26270 */
[----:B------:R-:W-:-:S12]  /*e880*/  BRA.DIV UR5, `(.L_x_53) ;  /* 0x0000002e052c7947 */ /* 0x000fd8000b800000 */
[----:B------:R-:W-:Y:S01]  /*e890*/  SHFL.IDX PT, R3, R8, RZ, 0x181f ;  /* 0x00181fff08037589 */ /* 0x000fe200000e0000 */
[----:B------:R-:W-:Y:S01]  /*e8a0*/  ULDC UR4, c[0x0][0x288] ;  /* 0x0000a20000047ab9 */ /* 0x000fe20000000800 */
[----:B------:R-:W-:Y:S01]  /*e8b0*/  IMAD R7, R23, 0x80, R27 ;  /* 0x0000008017077824 */ /* 0x000fe200078e021b */
[----:B------:R-:W-:Y:S01]  /*e8c0*/  ULDC.64 UR6, c[0x0][0x208] ;  /* 0x0000820000067ab9 */ /* 0x000fe20000000a00 */
[----:B------:R-:W0:Y:S01]  /*e8d0*/  SHFL.IDX PT, R2, R6, RZ, 0x181f ;  /* 0x00181fff06027589 */ /* 0x000e2200000e0000 */
[----:B------:R-:W-:Y:S02]  /*e8e0*/  IMAD R0, R0, UR4, RZ ;  /* 0x0000000400007c24 */ /* 0x000fe4000f8e02ff */
[C---:B------:R-:W-:Y:S01]  /*e8f0*/  VIADD R11, R7.reuse, 0x10 ;  /* 0x00000010070b7836 */ /* 0x040fe20000000000 */
[----:B------:R-:W-:Y:S02]  /*e900*/  SHFL.IDX PT, R5, R8, 0x1, 0x181f ;  /* 0x00381f0008057f89 */ /* 0x000fe400000e0000 */
[----:B------:R-:W-:-:S02]  /*e910*/  ISETP.GE.AND P0, PT, R7, R0, PT ;  /* 0x000000000700720c */ /* 0x000fc40003f06270 */
[----:B------:R-:W1:Y:S04]  /*e920*/  SHFL.IDX PT, R4, R6, 0x1, 0x181f ;  /* 0x00381f0006047f89 */ /* 0x000e6800000e0000 */
[----:B------:R-:W-:Y:S07]  /*e930*/  SHFL.IDX PT, R14, R6, 0x7, 0x181f ;  /* 0x00f81f00060e7f89 */ /* 0x000fee00000e0000 */
[----:B------:R-:W-:Y:S01]  /*e940*/  @!P0 LEA R9, R31, UR42, 0x1 ;  /* 0x0000002a1f098c11 */ /* 0x000fe2000f8e08ff */
[----:B0-----:R-:W-:-:S05]  /*e950*/  @!P0 IMAD.WIDE.U32 R2, R22, 0x2, R2 ;  /* 0x0000000216028825 */ /* 0x001fca00078e0002 */
[----:B------:R-:W-:Y:S04]  /*e960*/  @!P0 LDGSTS.E.BYPASS.LTC128B.128 [R9+0x14400], desc[UR6][R2.64], !P4 ;  /* 0x1440000002098fae */ /* 0x000fe8000e101d46 */
[----:B------:R-:W-:Y:S04]  /*e970*/  @!P0 LDGSTS.E.BYPASS.LTC128B.128 [R9+0x18400], desc[UR6][R2.64+0x80], !P3 ;  /* 0x1840008002098fae */ /* 0x000fe8000d901d46 */
[----:B------:R-:W-:Y:S04]  /*e980*/  @!P0 LDGSTS.E.BYPASS.LTC128B.128 [R9+0x1c400], desc[UR6][R2.64+0x100], !P2 ;  /* 0x1c40010002098fae */ /* 0x000fe8000d101d46 */
[----:B------:R0:W-:Y:S01]  /*e990*/  @!P0 LDGSTS.E.BYPASS.LTC128B.128 [R9+0x20400], desc[UR6][R2.64+0x180], !P1 ;  /* 0x2040018002098fae */ /* 0x0001e2000c901d46 */
[----:B------:R-:W-:-:S02]  /*e9a0*/  ISETP.GE.AND P0, PT, R11, R0, PT ;  /* 0x000000000b00720c */ /* 0x000fc40003f06270 */
[C---:B------:R-:W-:Y:S01]  /*e9b0*/  IADD3 R11, R7.reuse, 0x30, RZ ;  /* 0x00000030070b7810 */ /* 0x040fe20007ffe0ff */
[----:B0-----:R-:W-:Y:S01]  /*e9c0*/  SHFL.IDX PT, R3, R8, 0x2, 0x181f ;  /* 0x00581f0008037f89 */ /* 0x001fe200000e0000 */
[----:B------:R-:W-:-:S09]  /*e9d0*/  VIADD R9, R7, 0x20 ;  /* 0x0000002007097836 */ /* 0x000fd20000000000 */
[----:B------:R-:W-:Y:S01]  /*e9e0*/  @!P0 LEA R21, R31, UR42, 0x1 ;  /* 0x0000002a1f158c11 */ /* 0x000fe2000f8e08ff */
[----:B-1----:R-:W-:Y:S01]  /*e9f0*/  @!P0 IMAD.WIDE.U32 R4, R22, 0x2, R4 ;  /* 0x0000000216048825 */ /* 0x002fe200078e0004 */
[----:B------:R-:W0:Y:S04]  /*ea00*/  SHFL.IDX PT, R2, R6, 0x2, 0x181f ;  /* 0x00581f0006027f89 */ /* 0x000e2800000e0000 */
[----:B------:R-:W-:Y:S04]  /*ea10*/  @!P0 LDGSTS.E.BYPASS.LTC128B.128 [R21+0x14c00], desc[UR6][R4.64], !P4 ;  /* 0x14c0000004158fae */ /* 0x000fe8000e101d46 */
[----:B------:R-:W-:Y:S04]  /*ea20*/  @!P0 LDGSTS.E.BYPASS.LTC128B.128 [R21+0x18c00], desc[UR6][R4.64+0x80], !P3 ;  /* 0x18c0008004158fae */ /* 0x000fe8000d901d46 */
[----:B------:R-:W-:Y:S04]  /*ea30*/  @!P0 LDGSTS.E.BYPASS.LTC128B.128 [R21+0x1cc00], desc[UR6][R4.64+0x100], !P2 ;  /* 0x1cc0010004158fae */ /* 0x000fe8000d101d46 */
[----:B------:R1:W-:Y:S01]  /*ea40*/  @!P0 LDGSTS.E.BYPASS.LTC128B.128 [R21+0x20c00], desc[UR6][R4.64+0x180], !P1 ;  /* 0x20c0018004158fae */ /* 0x0003e2000c901d46 */
[----:B------:R-:W-:-:S03]  /*ea50*/  ISETP.GE.AND P0, PT, R9, R0, PT ;  /* 0x000000000900720c */ /* 0x000fc60003f06270 */
[----:B-1----:R-:W-:Y:S10]  /*ea60*/  SHFL.IDX PT, R5, R8, 0x3, 0x181f ;  /* 0x00781f0008057f89 */ /* 0x002ff400000e0000 */
[----:B0-----:R-:W-:Y:S01]  /*ea70*/  @!P0 IMAD.WIDE.U32 R2, R22, 0x2, R2 ;  /* 0x0000000216028825 */ /* 0x001fe200078e0002 */
[----:B------:R-:W-:Y:S01]  /*ea80*/  @!P0 LEA R9, R31, UR42, 0x1 ;  /* 0x0000002a1f098c11 */ /* 0x000fe2000f8e08ff */
[----:B------:R-:W0:Y:S04]  /*ea90*/  SHFL.IDX PT, R4, R6, 0x3, 0x181f ;  /* 0x00781f0006047f89 */ /* 0x000e2800000e0000 */
[----:B------:R-:W-:Y:S04]  /*eaa0*/  @!P0 LDGSTS.E.BYPASS.LTC128B.128 [R9+0x15400], desc[UR6][R2.64], !P4 ;  /* 0x1540000002098fae */ /* 0x000fe8000e101d46 */
[----:B------:R-:W-:Y:S04]  /*eab0*/  @!P0 LDGSTS.E.BYPASS.LTC128B.128 [R9+0x19400], desc[UR6][R2.64+0x80], !P3 ;  /* 0x1940008002098fae */ /* 0x000fe8000d901d46 */
[----:B------:R-:W-:Y:S04]  /*eac0*/  @!P0 LDGSTS.E.BYPASS.LTC128B.128 [R9+0x1d400], desc[UR6][R2.64+0x100], !P2 ;  /* 0x1d40010002098fae */ /* 0x000fe8000d101d46 */
[----:B------:R1:W-:Y:S01]  /*ead0*/  @!P0 LDGSTS.E.BYPASS.LTC128B.128 [R9+0x21400], desc[UR6][R2.64+0x180], !P1 ;  /* 0x2140018002098fae */ /* 0x0003e2000c901d46 */
[----:B------:R-:W-:Y:S01]  /*eae0*/  ISETP.GE.AND P0, PT, R11, R0, PT ;  /* 0x000000000b00720c */ /* 0x000fe20003f06270 */
[----:B------:R-:W-:-:S02]  /*eaf0*/  VIADD R11, R7, 0x50 ;  /* 0x00000050070b7836 */ /* 0x000fc40000000000 */
[----:B-1----:R-:W-:Y:S01]  /*eb00*/  SHFL.IDX PT, R3, R8, 0x4, 0x181f ;  /* 0x00981f0008037f89 */ /* 0x002fe200000e0000 */
[----:B------:R-:W-:-:S09]  /*eb10*/  VIADD R9, R7, 0x40 ;  /* 0x0000004007097836 */ /* 0x000fd20000000000 */
[----:B------:R-:W-:Y:S01]  /*eb20*/  @!P0 LEA R21, R31, UR42, 0x1 ;  /* 0x0000002a1f158c11 */ /* 0x000fe2000f8e08ff */
[----:B0-----:R-:W-:Y:S01]  /*eb30*/  @!P0 IMAD.WIDE.U32 R4, R22, 0x2, R4 ;  /* 0x0000000216048825 */ /* 0x001fe200078e0004 */
        /* <DEDUP_REMOVED lines=14> */
[----:B------:R-:W-:-:S03]  /*ec20*/  ISETP.GE.AND P0, PT, R11, R0, PT ;  /* 0x000000000b00720c */ /* 0x000fc60003f06270 */
[----:B-1----:R-:W-:Y:S01]  /*ec30*/  SHFL.IDX PT, R3, R8, 0x6, 0x181f ;  /* 0x00d81f0008037f89 */ /* 0x002fe200000e0000 */
[----:B------:R-:W-:-:S09]  /*ec40*/  VIADD R9, R7, 0x60 ;  /* 0x0000006007097836 */ /* 0x000fd20000000000 */
[----:B------:R-:W-:Y:S01]  /*ec50*/  @!P0 LEA R21, R31, UR42, 0x1 ;  /* 0x0000002a1f158c11 */ /* 0x000fe2000f8e08ff */
[----:B0-----:R-:W-:Y:S01]  /*ec60*/  @!P0 IMAD.WIDE.U32 R4, R22, 0x2, R4 ;  /* 0x0000000216048825 */ /* 0x001fe200078e0004 */
[----:B------:R-:W0:Y:S04]  /*ec70*/  SHFL.IDX PT, R2, R6, 0x6, 0x181f ;  /* 0x00d81f0006027f89 */ /* 0x000e2800000e0000 */
[----:B------:R1:W-:Y:S04]  /*ec80*/  @!P0 LDGSTS.E.BYPASS.LTC128B.128 [R21+0x16c00], desc[UR6][R4.64], !P4 ;  /* 0x16c0000004158fae */ /* 0x0003e8000e101d46 */
[----:B------:R1:W-:Y:S04]  /*ec90*/  @!P0 LDGSTS.E.BYPASS.LTC128B.128 [R21+0x1ac00], desc[UR6][R4.64+0x80], !P3 ;  /* 0x1ac0008004158fae */ /* 0x0003e8000d901d46 */
[----:B------:R1:W-:Y:S04]  /*eca0*/  @!P0 LDGSTS.E.BYPASS.LTC128B.128 [R21+0x1ec00], desc[UR6][R4.64+0x100], !P2 ;  /* 0x1ec0010004158fae */ /* 0x0003e8000d101d46 */
[----:B------:R1:W-:Y:S01]  /*ecb0*/  @!P0 LDGSTS.E.BYPASS.LTC128B.128 [R21+0x22c00], desc[UR6][R4.64+0x180], !P1 ;  /* 0x22c0018004158fae */ /* 0x0003e2000c901d46 */
[----:B------:R-:W-:-:S03]  /*ecc0*/  ISETP.GE.AND P0, PT, R9, R0, PT ;  /* 0x000000000900720c */ /* 0x000fc60003f06270 */
[----:B------:R-:W2:Y:S10]  /*ecd0*/  SHFL.IDX PT, R8, R8, 0x7, 0x181f ;  /* 0x00f81f0008087f89 */ /* 0x000eb400000e0000 */
[----:B0-----:R-:W-:Y:S01]  /*ece0*/  @!P0 IMAD.WIDE.U32 R2, R22, 0x2, R2 ;  /* 0x0000000216028825 */ /* 0x001fe200078e0002 */
[----:B------:R-:W-:-:S05]  /*ecf0*/  @!P0 LEA R9, R31, UR42, 0x1 ;  /* 0x0000002a1f098c11 */ /* 0x000fca000f8e08ff */
[----:B------:R1:W-:Y:S04]  /*ed00*/  @!P0 LDGSTS.E.BYPASS.LTC128B.128 [R9+0x17400], desc[UR6][R2.64], !P4 ;  /* 0x1740000002098fae */ /* 0x0003e8000e101d46 */
[----:B------:R1:W-:Y:S04]  /*ed10*/  @!P0 LDGSTS.E.BYPASS.LTC128B.128 [R9+0x1b400], desc[UR6][R2.64+0x80], !P3 ;  /* 0x1b40008002098fae */ /* 0x0003e8000d901d46 */
[----:B------:R1:W-:Y:S04]  /*ed20*/  @!P0 LDGSTS.E.BYPASS.LTC128B.128 [R9+0x1f400], desc[UR6][R2.64+0x100], !P2 ;  /* 0x1f40010002098fae */ /* 0x0003e8000d101d46 */
[----:B--2---:R1:W-:Y:S02]  /*ed30*/  @!P0 LDGSTS.E.BYPASS.LTC128B.128 [R9+0x23400], desc[UR6][R2.64+0x180], !P1 ;  /* 0x2340018002098fae */ /* 0x0043e4000c901d46 */
.L_x_119:
[----:B------:R-:W-:Y:S01]  /*ed40*/  IADD3 R7, R7, 0x70, RZ ;  /* 0x0000007007077810 */ /* 0x000fe20007ffe0ff */
[----:B------:R-:W-:Y:S01]  /*ed50*/  BSSY B0, `(.L_x_54) ;  /* 0x000000f000007945 */ /* 0x000fe20003800000 */
[----:B-1----:R-:W-:Y:S02]  /*ed60*/  IMAD.MOV.U32 R2, RZ, RZ, R14 ;  /* 0x000000ffff027224 */ /* 0x002fe400078e000e */
[----:B------:R-:W-:Y:S01]  /*ed70*/  ISETP.GE.AND P0, PT, R7, R0, PT ;  /* 0x000000000700720c */ /* 0x000fe20003f06270 */
[----:B------:R-:W-:-:S12]  /*ed80*/  IMAD.MOV.U32 R3, RZ, RZ, R8 ;  /* 0x000000ffff037224 */ /* 0x000fd800078e0008 */
[----:B------:R-:W-:Y:S05]  /*ed90*/  @P0 BRA `(.L_x_55) ;  /* 0x0000000000280947 */ /* 0x000fea0003800000 */
[----:B------:R-:W-:Y:S01]  /*eda0*/  IMAD.WIDE.U32 R2, R22, 0x2, R2 ;  /* 0x0000000216027825 */ /* 0x000fe200078e0002 */
[----:B------:R-:W-:Y:S01]  /*edb0*/  LEA R5, R31, UR42, 0x1 ;  /* 0x0000002a1f057c11 */ /* 0x000fe2000f8e08ff */
[----:B------:R-:W-:-:S04]  /*edc0*/  ULDC.64 UR4, c[0x0][0x208] ;  /* 0x0000820000047ab9 */ /* 0x000fc80000000a00 */
[----:B------:R-:W-:Y:S01]  /*edd0*/  @!PT LDS RZ, [RZ] ;  /* 0x00000000fffff984 */ /* 0x000fe20000000800 */
[----:B------:R-:W-:Y:S01]  /*ede0*/  @!PT LDS RZ, [RZ] ;  /* 0x00000000fffff984 */ /* 0x000fe20000000800 */
[----:B------:R-:W-:Y:S01]  /*edf0*/  @!PT LDS RZ, [RZ] ;  /* 0x00000000fffff984 */ /* 0x000fe20000000800 */
[----:B------:R0:W-:Y:S04]  /*ee00*/  LDGSTS.E.BYPASS.LTC128B.128 [R5+0x17c00], desc[UR4][R2.64], !P4 ;  /* 0x17c0000002057fae */ /* 0x0001e8000e101d44 */
[----:B------:R0:W-:Y:S04]  /*ee10*/  LDGSTS.E.BYPASS.LTC128B.128 [R5+0x1bc00], desc[UR4][R2.64+0x80], !P3 ;  /* 0x1bc0008002057fae */ /* 0x0001e8000d901d44 */
[----:B------:R0:W-:Y:S04]  /*ee20*/  LDGSTS.E.BYPASS.LTC128B.128 [R5+0x1fc00], desc[UR4][R2.64+0x100], !P2 ;  /* 0x1fc0010002057fae */ /* 0x0001e8000d101d44 */
[----:B------:R0:W-:Y:S02]  /*ee30*/  LDGSTS.E.BYPASS.LTC128B.128 [R5+0x23c00], desc[UR4][R2.64+0x180], !P1 ;  /* 0x23c0018002057fae */ /* 0x0001e4000c901d44 */
.L_x_55:
[----:B------:R-:W-:Y:S05]  /*ee40*/  BSYNC B0 ;  /* 0x0000000000007941 */ /* 0x000fea0003800000 */
.L_x_54:
[----:B------:R-:W-:Y:S01]  /*ee50*/  NOP ;  /* 0x0000000000007918 */ /* 0x000fe20000000000 */
[----:B------:R-:W-:Y:S01]  /*ee60*/  SYNCS.ARRIVE.TRANS64.RED.A0T1 RZ, [UR42+0x38800], RZ ;  /* 0x038800ffffff79a7 */ /* 0x000fe2000820042a */
[----:B------:R-:W-:Y:S01]  /*ee70*/  IMAD.MOV.U32 R0, RZ, RZ, 0x1 ;  /* 0x00000001ff007424 */ /* 0x000fe200078e00ff */
[----:B------:R-:W-:Y:S04]  /*ee80*/  ARRIVES.LDGSTSBAR.64.TRANSCNT [UR42+0x38800] ;  /* 0x03880000ff0079b0 */ /* 0x000fe80008000aaa */
[----:B------:R-:W-:Y:S01]  /*ee90*/  SHF.L.U32 R0, R0, 0x1f, RZ ;  /* 0x0000001f00007819 */ /* 0x000fe200000006ff */
[----:B------:R-:W-:Y:S01]  /*eea0*/  NOP ;  /* 0x0000000000007918 */ /* 0x000fe20000000000 */
[----:B------:R-:W-:Y:S02]  /*eeb0*/  SYNCS.ARRIVE.TRANS64.A1T0 RZ, [UR42+0x38800], RZ ;  /* 0x038800ffffff79a7 */ /* 0x000fe4000810002a */
[----:B------:R-:W1:Y:S02]  /*eec0*/  SYNCS.PHASECHK.TRANS64.TRYWAIT P0, [UR42+0x38820], R0 ;  /* 0x03882000ff0075a7 */ /* 0x000e64000800016a */
[----:B-1----:R-:W-:Y:S05]  /*eed0*/  @!P0 BRA `(.L_x_56) ;  /* 0x0000003000588947 */ /* 0x002fea0003800000 */
.L_x_120:
[----:B------:R-:W-:Y:S01]  /*eee0*/  UIADD3 UR4, UR46, -0x2, URZ ;  /* 0xfffffffe2e047890 */ /* 0x000fe2000fffe03f */
[----:B------:R-:W-:Y:S01]  /*eef0*/  MOV R26, 0x1 ;  /* 0x00000001001a7802 */ /* 0x000fe20000000f00 */
[----:B------:R-:W-:Y:S02]  /*ef00*/  IMAD.MOV.U32 R21, RZ, RZ, RZ ;  /* 0x000000ffff157224 */ /* 0x000fe400078e00ff */
[----:B------:R-:W-:-:S06]  /*ef10*/  UISETP.GE.AND UP0, UPT, UR4, UR45, UPT ;  /* 0x0000002d0400728c */ /* 0x000fcc000bf06270 */
[----:B------:R-:W-:-:S13]  /*ef20*/  PLOP3.LUT P0, PT, PT, PT, UP0, 0x40, 0x0 ;  /* 0x000000000000781c */ /* 0x000fda0003f0e808 */
[----:B------:R-:W-:Y:S05]  /*ef30*/  @P0 BRA `(.L_x_57) ;  /* 0x0000001000840947 */ /* 0x000fea0003800000 */
[----:B0-----:R-:W0:Y:S01]  /*ef40*/  S2R R2, SR_TID.X ;  /* 0x0000000000027919 */ /* 0x001e220000002100 */
[----:B------:R-:W-:Y:S01]  /*ef50*/  UIADD3 UR4, UR44, 0x1, URZ ;  /* 0x000000012c047890 */ /* 0x000fe2000fffe03f */
[----:B------:R-:W-:Y:S01]  /*ef60*/  LOP3.LUT R3, RZ, UR41, RZ, 0x33, !PT ;  /* 0x00000029ff037c12 */ /* 0x000fe2000f8e33ff */
[----:B------:R-:W-:Y:S01]  /*ef70*/  BSSY B0, `(.L_x_57) ;  /* 0x000011d000007945 */ /* 0x000fe20003800000 */
[----:B------:R-:W-:Y:S01]  /*ef80*/  MOV R23, 0x1 ;  /* 0x0000000100177802 */ /* 0x000fe20000000f00 */
[----:B------:R-:W-:Y:S01]  /*ef90*/  UIMAD UR4, UR4, UR38, URZ ;  /* 0x00000026040472a4 */ /* 0x000fe2000f8e023f */
[----:B------:R-:W-:-:S05]  /*efa0*/  IMAD.MOV.U32 R20, RZ, RZ, RZ ;  /* 0x000000ffff147224 */ /* 0x000fca00078e00ff */
[----:B------:R-:W-:Y:S01]  /*efb0*/  LOP3.LUT R0, RZ, UR4, RZ, 0x33, !PT ;  /* 0x00000004ff007c12 */ /* 0x000fe2000f8e33ff */
[----:B------:R-:W-:Y:S02]  /*efc0*/  ULDC UR4, c[0x0][0x2f4] ;  /* 0x0000bd0000047ab9 */ /* 0x000fe40000000800 */
[----:B------:R-:W-:Y:S02]  /*efd0*/  ISETP.GE.AND P4, PT, R22, UR4, PT ;  /* 0x0000000416007c0c */ /* 0x000fe4000bf86270 */
[----:B------:R-:W-:Y:S02]  /*efe0*/  VIMNMX R0, R0, R3, !PT ;  /* 0x0000000300007248 */ /* 0x000fe40007fe0100 */
[----:B------:R-:W-:Y:S02]  /*eff0*/  ISETP.GE.AND P3, PT, R37, UR4, PT ;  /* 0x0000000425007c0c */ /* 0x000fe4000bf66270 */
[----:B------:R-:W-:Y:S02]  /*f000*/  IADD3 R30, -R0, -0x2, RZ ;  /* 0xfffffffe001e7810 */ /* 0x000fe40007ffe1ff */
[----:B------:R-:W-:-:S02]  /*f010*/  ISETP.GE.AND P2, PT, R36, UR4, PT ;  /* 0x0000000424007c0c */ /* 0x000fc4000bf46270 */
[----:B------:R-:W-:Y:S02]  /*f020*/  ISETP.GE.AND P1, PT, R35, UR4, PT ;  /* 0x0000000423007c0c */ /* 0x000fe4000bf26270 */
[----:B0-----:R-:W-:-:S04]  /*f030*/  LOP3.LUT R2, R2, 0x7f, RZ, 0xc0, !PT ;  /* 0x0000007f02027812 */ /* 0x001fc800078ec0ff */
[----:B------:R-:W-:-:S04]  /*f040*/  SHF.R.U32.HI R2, RZ, 0x3, R2 ;  /* 0x00000003ff027819 */ /* 0x000fc80000011602 */
[----:B------:R-:W-:Y:S02]  /*f050*/  IADD3 R19, R24, R19, R2 ;  /* 0x0000001318137210 */ /* 0x000fe40007ffe002 */
[----:B------:R-:W-:Y:S01]  /*f060*/  IADD3 R5, -R2, UR40, RZ ;  /* 0x0000002802057c10 */ /* 0x000fe2000fffe1ff */
[----:B------:R-:W-:Y:S02]  /*f070*/  IMAD.SHL.U32 R2, R22, 0x2, RZ ;  /* 0x0000000216027824 */ /* 0x000fe400078e00ff */
[----:B------:R-:W-:Y:S02]  /*f080*/  VIADD R19, R19, 0xffffff10 ;  /* 0xffffff1013137836 */ /* 0x000fe40000000000 */
[C---:B------:R-:W-:Y:S02]  /*f090*/  IMAD R5, R0.reuse, 0x50, R5 ;  /* 0x0000005000057824 */ /* 0x040fe400078e0205 */
[----:B------:R-:W-:Y:S02]  /*f0a0*/  IMAD R10, R0, -0x50, R19 ;  /* 0xffffffb0000a7824 */ /* 0x000fe400078e0213 */
[----:B------:R-:W-:-:S07]  /*f0b0*/  VIADD R0, R5, 0xa0 ;  /* 0x000000a005007836 */ /* 0x000fce0000000000 */
.L_x_70:
[----:B------:R-:W2:Y:S01]  /*f0c0*/  LDL R8, [R1] ;  /* 0x0000000001087983 */ /* 0x000ea20000100800 */
[----:B------:R-:W0:Y:S01]  /*f0d0*/  LDC R3, c[0x0][0x430] ;  /* 0x00010c00ff037b82 */ /* 0x000e220000000800 */
[----:B------:R-:W1:Y:S01]  /*f0e0*/  S2R R2, SR_TID.X ;  /* 0x0000000000027919 */ /* 0x000e620000002100 */
[----:B------:R-:W3:Y:S01]  /*f0f0*/  S2R R4, SR_TID.X ;  /* 0x0000000000047919 */ /* 0x000ee20000002100 */
[----:B0-----:R-:W-:Y:S01]  /*f100*/  ISETP.NE.AND P0, PT, R3, 0x1, PT ;  /* 0x000000010300780c */ /* 0x001fe20003f05270 */
[----:B-1----:R-:W-:-:S12]  /*f110*/  IMAD.SHL.U32 R2, R2, 0x10, RZ ;  /* 0x0000001002027824 */ /* 0x002fd800078e00ff */
[----:B------:R-:W0:Y:S01]  /*f120*/  @P0 LDC R3, c[0x0][0x434] ;  /* 0x00010d00ff030b82 */ /* 0x000e220000000800 */
[----:B---3--:R-:W-:Y:S02]  /*f130*/  LOP3.LUT R4, R4, 0x7f, RZ, 0xc0, !PT ;  /* 0x0000007f04047812 */ /* 0x008fe400078ec0ff */
[----:B------:R-:W-:Y:S02]  /*f140*/  LOP3.LUT R2, R2, 0x70, RZ, 0xc0, !PT ;  /* 0x0000007002027812 */ /* 0x000fe400078ec0ff */
[----:B------:R-:W-:-:S03]  /*f150*/  SHF.R.U32.HI R4, RZ, 0x3, R4 ;  /* 0x00000003ff047819 */ /* 0x000fc60000011604 */
[----:B------:R-:W1:Y:S01]  /*f160*/  @P0 LDC R5, c[0x0][0x438] ;  /* 0x00010e00ff050b82 */ /* 0x000e620000000800 */
[----:B------:R-:W-:-:S04]  /*f170*/  LOP3.LUT R2, R2, R4, RZ, 0xfc, !PT ;  /* 0x0000000402027212 */ /* 0x000fc800078efcff */
[----:B------:R-:W-:-:S13]  /*f180*/  ISETP.GT.U32.AND P6, PT, R2, 0x4f, PT ;  /* 0x0000004f0200780c */ /* 0x000fda0003fc4070 */
[----:B------:R-:W2:Y:S01]  /*f190*/  @!P6 LDC.64 R6, c[0x0][0x428] ;  /* 0x00010a00ff06eb82 */ /* 0x000ea20000000a00 */
[----:B0-----:R-:W-:Y:S01]  /*f1a0*/  @P0 IMAD.HI.U32 R2, R10, R3, RZ ;  /* 0x000000030a020227 */ /* 0x001fe200078e00ff */
[----:B------:R-:W-:-:S04]  /*f1b0*/  MOV R9, R10 ;  /* 0x0000000a00097202 */ /* 0x000fc80000000f00 */
[----:B-1----:R-:W-:Y:S02]  /*f1c0*/  @P0 SHF.R.U32.HI R9, RZ, R5, R2 ;  /* 0x00000005ff090219 */ /* 0x002fe40000011602 */
[----:B------:R-:W0:Y:S02]  /*f1d0*/  @!P6 LDC.64 R4, c[0x0][0x418] ;  /* 0x00010600ff04eb82 */ /* 0x000e240000000a00 */
[----:B------:R-:W-:Y:S02]  /*f1e0*/  @!P6 SHF.R.S32.HI R3, RZ, 0x1f, R9 ;  /* 0x0000001fff03e819 */ /* 0x000fe40000011409 */
[----:B------:R-:W-:Y:S01]  /*f1f0*/  LOP3.LUT P5, RZ, R16, 0x20, RZ, 0xc0, !PT ;  /* 0x0000002010ff7812 */ /* 0x000fe200078ac0ff */
[----:B------:R-:W-:Y:S01]  /*f200*/  VIADD R21, R20, 0x1 ;  /* 0x0000000114157836 */ /* 0x000fe20000000000 */
[----:B------:R-:W-:Y:S01]  /*f210*/  ULDC.64 UR4, c[0x0][0x208] ;  /* 0x0000820000047ab9 */ /* 0x000fe20000000a00 */
[----:B--2---:R-:W-:-:S04]  /*f220*/  @!P6 IMAD R2, R8, R6, RZ ;  /* 0x000000060802e224 */ /* 0x004fc800078e02ff */
[----:B------:R-:W-:Y:S02]  /*f230*/  @!P6 IMAD R7, R34, R7, R2 ;  /* 0x000000072207e224 */ /* 0x000fe400078e0202 */
[----:B------:R-:W-:-:S04]  /*f240*/  @!P6 IMAD.MOV.U32 R2, RZ, RZ, R9 ;  /* 0x000000ffff02e224 */ /* 0x000fc800078e0009 */
[----:B------:R-:W-:-:S04]  /*f250*/  @!P6 IMAD.WIDE.U32 R2, R34, R6, R2 ;  /* 0x000000062202e225 */ /* 0x000fc800078e0002 */
[----:B------:R-:W-:Y:S01]  /*f260*/  @!P6 IMAD.IADD R3, R7, 0x1, R3 ;  /* 0x000000010703e824 */ /* 0x000fe200078e0203 */
[C---:B0-----:R-:W-:Y:S02]  /*f270*/  @!P6 LEA R4, P0, R2.reuse, R4, 0x2 ;  /* 0x000000040204e211 */ /* 0x041fe400078010ff */
[----:B------:R-:W-:Y:S02]  /*f280*/  MOV R8, RZ ;  /* 0x000000ff00087202 */ /* 0x000fe40000000f00 */
[----:B------:R-:W-:Y:S02]  /*f290*/  @!P6 LEA.HI.X R5, R2, R5, R3, 0x2, P0 ;  /* 0x000000050205e211 */ /* 0x000fe400000f1403 */
[----:B------:R-:W-:-:S03]  /*f2a0*/  ISETP.NE.AND P0, PT, R21, 0x2, PT ;  /* 0x000000021500780c */ /* 0x000fc60003f05270 */
[----:B------:R0:W5:Y:S01]  /*f2b0*/  @!P6 LDG.E R8, desc[UR4][R4.64] ;  /* 0x000000040408e981 */ /* 0x000162000c1e1900 */
[----:B------:R-:W-:Y:S02]  /*f2c0*/  SEL R26, RZ, 0x1, P0 ;  /* 0x00000001ff1a7807 */ /* 0x000fe40000000000 */
[----:B------:R-:W-:Y:S02]  /*f2d0*/  SEL R21, R21, RZ, P0 ;  /* 0x000000ff15157207 */ /* 0x000fe40000000000 */
[----:B------:R-:W-:Y:S01]  /*f2e0*/  LOP3.LUT R26, R23, R26, RZ, 0x3c, !PT ;  /* 0x0000001a171a7212 */ /* 0x000fe200078e3cff */
[----:B------:R-:W-:Y:S06]  /*f2f0*/  @!P5 BRA `(.L_x_58) ;  /* 0x000000000004d947 */ /* 0x000fec0003800000 */
[----:B------:R-:W-:Y:S01]  /*f300*/  BPT.TRAP 0x1 ;  /* 0x000000040000795c */ /* 0x000fe20000300000 */
.L_x_58:
[----:B------:R-:W-:Y:S01]  /*f310*/  LEA R19, R21, UR42, 0x3 ;  /* 0x0000002a15137c11 */ /* 0x000fe2000f8e18ff */
[----:B------:R-:W-:Y:S01]  /*f320*/  BSSY B1, `(.L_x_59) ;  /* 0x0000004000017945 */ /* 0x000fe20003800000 */
[----:B------:R-:W-:-:S04]  /*f330*/  SHF.L.U32 R2, R26, 0x1f, RZ ;  /* 0x0000001f1a027819 */ /* 0x000fc800000006ff */
[----:B------:R-:W1:Y:S02]  /*f340*/  SYNCS.PHASECHK.TRANS64.TRYWAIT P0, [R19+URZ+0x38840], R2 ;  /* 0x03884002130075a7 */ /* 0x000e64000800017f */
[----:B-1----:R-:W-:Y:S05]  /*f350*/  @!P0 BRA `(.L_x_60) ;  /* 0x0000002c00508947 */ /* 0x002fea0003800000 */
.L_x_121:
[----:B------:R-:W-:Y:S05]  /*f360*/  BSYNC B1 ;  /* 0x0000000000017941 */ /* 0x000fea0003800000 */
.L_x_59:
[----:B------:R-:W-:Y:S01]  /*f370*/  ULDC UR4, c[0x0][0x430] ;  /* 0x00010c0000047ab9 */ /* 0x000fe20000000800 */
[----:B-----5:R-:W-:Y:S01]  /*f380*/  SHF.R.S32.HI R29, RZ, 0x1f, R8 ;  /* 0x0000001fff1d7819 */ /* 0x020fe20000011408 */
[----:B------:R-:W-:Y:S01]  /*f390*/  UIADD3 UR4, -UR4, URZ, URZ ;  /* 0x0000003f04047290 */ /* 0x000fe2000fffe13f */
[----:B------:R-:W-:Y:S01]  /*f3a0*/  R2UR UR6, R33 ;  /* 0x00000000210672ca */ /* 0x000fe200000e0000 */
[----:B------:R-:W-:Y:S01]  /*f3b0*/  IMAD R25, R21, 0x5000, R31 ;  /* 0x0000500015197824 */ /* 0x000fe200078e021f */
[----:B------:R-:W-:-:S03]  /*f3c0*/  LOP3.LUT P5, RZ, R16, 0x2, RZ, 0xc0, !PT ;  /* 0x0000000210ff7812 */ /* 0x000fc600078ac0ff */
[----:B------:R-:W-:Y:S01]  /*f3d0*/  IMAD R9, R9, UR4, R10 ;  /* 0x0000000409097c24 */ /* 0x000fe2000f8e020a */
[----:B------:R-:W-:-:S04]  /*f3e0*/  ULDC.64 UR4, c[0x0][0x300] ;  /* 0x0000c00000047ab9 */ /* 0x000fc80000000a00 */
[----:B------:R-:W-:-:S05]  /*f3f0*/  SHF.R.S32.HI R28, RZ, 0x1f, R9 ;  /* 0x0000001fff1c7819 */ /* 0x000fca0000011409 */
[----:B-1----:R-:W-:-:S04]  /*f400*/  IMAD R2, R28, UR4, RZ ;  /* 0x000000041c027c24 */ /* 0x002fc8000f8e02ff */
[C---:B0-----:R-:W-:Y:S02]  /*f410*/  IMAD R5, R9.reuse, UR5, R2 ;  /* 0x0000000509057c24 */ /* 0x041fe4000f8e0202 */
[----:B------:R-:W-:Y:S01]  /*f420*/  IMAD.WIDE.U32 R2, R9, UR4, RZ ;  /* 0x0000000409027c25 */ /* 0x000fe2000f8e00ff */
[----:B------:R-:W-:-:S03]  /*f430*/  ULDC.64 UR4, c[0x0][0x310] ;  /* 0x0000c40000047ab9 */ /* 0x000fc60000000a00 */
        /* <DEDUP_REMOVED lines=13> */
[----:B------:R-:W-:-:S03]  /*f510*/  UMOV UR4, 0xffffffff ;  /* 0xffffffff00047882 */ /* 0x000fc60000000000 */
[----:B------:R-:W-:Y:S01]  /*f520*/  LEA.HI.X R27, R2, UR7, R27, 0x1, P0 ;  /* 0x00000007021b7c11 */ /* 0x000fe200080f0c1b */
[----:B------:R-:W-:Y:S06]  /*f530*/  BRA.DIV UR4, `(.L_x_61) ;  /* 0x0000002a04ec7947 */ /* 0x000fec000b800000 */
[----:B------:R-:W0:Y:S01]  /*f540*/  SHFL.IDX PT, R14, R24, RZ, 0x181f ;  /* 0x00181fff180e7589 */ /* 0x000e2200000e0000 */
[----:B------:R-:W-:Y:S01]  /*f550*/  IMAD.SHL.U32 R12, R22, 0x2, RZ ;  /* 0x00000002160c7824 */ /* 0x000fe200078e00ff */
[----:B------:R-:W-:Y:S01]  /*f560*/  LOP3.LUT R16, R16, 0xffffff7f, RZ, 0xc0, !PT ;  /* 0xffffff7f10107812 */ /* 0x000fe200078ec0ff */
[----:B------:R-:W-:Y:S01]  /*f570*/  ULDC.64 UR4, c[0x0][0x208] ;  /* 0x0000820000047ab9 */ /* 0x000fe20000000a00 */
[----:B------:R-:W1:Y:S01]  /*f580*/  SHFL.IDX PT, R3, R27, RZ, 0x181f ;  /* 0x00181fff1b037589 */ /* 0x000e6200000e0000 */
[----:B------:R-:W-:Y:S02]  /*f590*/  LEA R25, R25, UR42, 0x1 ;  /* 0x0000002a19197c11 */ /* 0x000fe4000f8e08ff */
[----:B------:R-:W-:Y:S01]  /*f5a0*/  @P1 LOP3.LUT R16, R16, 0x80, RZ, 0xfc, !PT ;  /* 0x0000008010101812 */ /* 0x000fe200078efcff */
[----:B------:R-:W2:Y:S03]  /*f5b0*/  SHFL.IDX PT, R11, R24, 0x1, 0x181f ;  /* 0x00381f00180b7f89 */ /* 0x000ea600000e0000 */
[C---:B------:R-:W-:Y:S01]  /*f5c0*/  LOP3.LUT P1, RZ, R16.reuse, 0x8, RZ, 0xc0, !PT ;  /* 0x0000000810ff7812 */ /* 0x040fe2000782c0ff */
[----:B------:R-:W3:Y:S01]  /*f5d0*/  SHFL.IDX PT, R5, R27, 0x1, 0x181f ;  /* 0x00381f001b057f89 */ /* 0x000ee200000e0000 */
[----:B------:R-:W-:-:S03]  /*f5e0*/  LOP3.LUT P6, RZ, R16, 0x4, RZ, 0xc0, !PT ;  /* 0x0000000410ff7812 */ /* 0x000fc600078cc0ff */
[----:B------:R-:W-:Y:S01]  /*f5f0*/  SHFL.IDX PT, R32, R27, 0x3, 0x181f ;  /* 0x00781f001b207f89 */ /* 0x000fe200000e0000 */
[----:B0-----:R-:W-:-:S03]  /*f600*/  IADD3 R2, P0, R14, R12, RZ ;  /* 0x0000000c0e027210 */ /* 0x001fc60007f1e0ff */
[----:B------:R-:W-:Y:S02]  /*f610*/  SHFL.IDX PT, R14, R24, 0x4, 0x181f ;  /* 0x00981f00180e7f89 */ /* 0x000fe400000e0000 */
[----:B-1----:R-:W-:Y:S01]  /*f620*/  IMAD.X R3, RZ, RZ, R3, P0 ;  /* 0x000000ffff037224 */ /* 0x002fe200000e0603 */
[-C--:B--2---:R-:W-:Y:S02]  /*f630*/  IADD3 R6, P0, R11, R12.reuse, RZ ;  /* 0x0000000c0b067210 */ /* 0x084fe40007f1e0ff */
[----:B------:R-:W0:Y:S03]  /*f640*/  SHFL.IDX PT, R11, R24, 0x2, 0x181f ;  /* 0x00581f00180b7f89 */ /* 0x000e2600000e0000 */
[----:B---3--:R-:W-:Y:S02]  /*f650*/  IMAD.X R7, RZ, RZ, R5, P0 ;  /* 0x000000ffff077224 */ /* 0x008fe400000e0605 */
[----:B------:R-:W1:Y:S04]  /*f660*/  SHFL.IDX PT, R5, R27, 0x2, 0x181f ;  /* 0x00581f001b057f89 */ /* 0x000e6800000e0000 */
[----:B------:R-:W-:Y:S01]  /*f670*/  SHFL.IDX PT, R27, R27, 0x4, 0x181f ;  /* 0x00981f001b1b7f89 */ /* 0x000fe200000e0000 */
[----:B0-----:R-:W-:-:S04]  /*f680*/  IADD3 R4, P0, R11, R12, RZ ;  /* 0x0000000c0b047210 */ /* 0x001fc80007f1e0ff */
[----:B-1----:R-:W-:Y:S02]  /*f690*/  IADD3.X R5, RZ, R5, RZ, P0, !PT ;  /* 0x00000005ff057210 */ /* 0x002fe400007fe4ff */
[----:B------:R-:W-:-:S13]  /*f6a0*/  LOP3.LUT P0, RZ, R16, 0x10, RZ, 0xc0, !PT ;  /* 0x0000001010ff7812 */ /* 0x000fda000780c0ff */
[----:B------:R-:W-:Y:S04]  /*f6b0*/  LDGSTS.E.BYPASS.LTC128B.128 [R25+0x24400], desc[UR4][R2.64], !P0 ;  /* 0x2440000002197fae */ /* 0x000fe8000c101d44 */
[----:B------:R-:W-:Y:S04]  /*f6c0*/  LDGSTS.E.BYPASS.LTC128B.128 [R25+0x26c00], desc[UR4][R2.64+0x80], !P1 ;  /* 0x26c0008002197fae */ /* 0x000fe8000c901d44 */
[----:B------:R-:W-:Y:S04]  /*f6d0*/  LDGSTS.E.BYPASS.LTC128B.128 [R25+0x29400], desc[UR4][R2.64+0x100], !P6 ;  /* 0x2940010002197fae */ /* 0x000fe8000f101d44 */
[----:B------:R0:W-:Y:S04]  /*f6e0*/  LDGSTS.E.BYPASS.LTC128B.128 [R25+0x2bc00], desc[UR4][R2.64+0x180], !P5 ;  /* 0x2bc0018002197fae */ /* 0x0001e8000e901d44 */
[----:B0-----:R-:W0:Y:S02]  /*f6f0*/  SHFL.IDX PT, R2, R24, 0x3, 0x181f ;  /* 0x00781f0018027f89 */ /* 0x001e2400000e0000 */
[----:B0-----:R-:W-:-:S05]  /*f700*/  IADD3 R2, P0, R2, R12, RZ ;  /* 0x0000000c02027210 */ /* 0x001fca0007f1e0ff */
[----:B------:R-:W-:Y:S01]  /*f710*/  IMAD.X R3, RZ, RZ, R32, P0 ;  /* 0x000000ffff037224 */ /* 0x000fe200000e0620 */
[----:B------:R-:W-:-:S13]  /*f720*/  LOP3.LUT P0, RZ, R16, 0x10, RZ, 0xc0, !PT ;  /* 0x0000001010ff7812 */ /* 0x000fda000780c0ff */
[----:B------:R0:W-:Y:S04]  /*f730*/  LDGSTS.E.BYPASS.LTC128B.128 [R25+0x24c00], desc[UR4][R6.64], !P0 ;  /* 0x24c0000006197fae */ /* 0x0001e8000c101d44 */
        /* <DEDUP_REMOVED lines=8> */
[----:B------:R0:W-:Y:S01]  /*f7c0*/  LDGSTS.E.BYPASS.LTC128B.128 [R25+0x28400], desc[UR4][R2.64+0x80], !P1 ;  /* 0x2840008002197fae */ /* 0x0001e2000c901d44 */
[----:B------:R-:W-:-:S03]  /*f7d0*/  LOP3.LUT P1, RZ, R16, 0x80, RZ, 0xc0, !PT ;  /* 0x0000008010ff7812 */ /* 0x000fc6000782c0ff */
[----:B------:R0:W-:Y:S04]  /*f7e0*/  LDGSTS.E.BYPASS.LTC128B.128 [R25+0x2ac00], desc[UR4][R2.64+0x100], !P6 ;  /* 0x2ac0010002197fae */ /* 0x0001e8000f101d44 */
[----:B------:R0:W-:Y:S06]  /*f7f0*/  LDGSTS.E.BYPASS.LTC128B.128 [R25+0x2d400], desc[UR4][R2.64+0x180], !P5 ;  /* 0x2d40018002197fae */ /* 0x0001ec000e901d44 */
.L_x_133:
[----:B0-----:R-:W-:Y:S01]  /*f800*/  IMAD.SHL.U32 R2, R22, 0x2, RZ ;  /* 0x0000000216027824 */ /* 0x001fe200078e00ff */
[----:B------:R-:W-:Y:S01]  /*f810*/  P2R R4, PR, RZ, 0x2 ;  /* 0x00000002ff047803 */ /* 0x000fe20000000000 */
[----:B------:R-:W-:Y:S01]  /*f820*/  ULDC.64 UR4, c[0x0][0x208] ;  /* 0x0000820000047ab9 */ /* 0x000fe20000000a00 */
[----:B------:R-:W-:Y:S02]  /*f830*/  LOP3.LUT P1, RZ, R16, 0x10, RZ, 0xc0, !PT ;  /* 0x0000001010ff7812 */ /* 0x000fe4000782c0ff */
[----:B------:R-:W-:Y:S02]  /*f840*/  IADD3 R2, P0, R14, R2, RZ ;  /* 0x000000020e027210 */ /* 0x000fe40007f1e0ff */
[----:B------:R-:W-:-:S03]  /*f850*/  LOP3.LUT P6, RZ, R16, 0x4, RZ, 0xc0, !PT ;  /* 0x0000000410ff7812 */ /* 0x000fc600078cc0ff */
[----:B------:R-:W-:Y:S01]  /*f860*/  IMAD.X R3, RZ, RZ, R27, P0 ;  /* 0x000000ffff037224 */ /* 0x000fe200000e061b */
[----:B------:R-:W-:-:S05]  /*f870*/  LOP3.LUT P0, RZ, R16, 0x8, RZ, 0xc0, !PT ;  /* 0x0000000810ff7812 */ /* 0x000fca000780c0ff */
[----:B------:R-:W-:Y:S01]  /*f880*/  @!PT LDS RZ, [RZ] ;  /* 0x00000000fffff984 */ /* 0x000fe20000000800 */
[----:B------:R-:W-:Y:S01]  /*f890*/  @!PT LDS RZ, [RZ] ;  /* 0x00000000fffff984 */ /* 0x000fe20000000800 */
[----:B------:R-:W-:Y:S01]  /*f8a0*/  @!PT LDS RZ, [RZ] ;  /* 0x00000000fffff984 */ /* 0x000fe20000000800 */
[----:B------:R0:W-:Y:S01]  /*f8b0*/  LDGSTS.E.BYPASS.LTC128B.128 [R25+0x26400], desc[UR4][R2.64], !P1 ;  /* 0x2640000002197fae */ /* 0x0001e2000c901d44 */
[----:B------:R-:W-:-:S07]  /*f8c0*/  ISETP.NE.AND P1, PT, R4, RZ, PT ;  /* 0x000000ff0400720c */ /* 0x000fce0003f25270 */
[----:B------:R0:W-:Y:S01]  /*f8d0*/  LDGSTS.E.BYPASS.LTC128B.128 [R25+0x28c00], desc[UR4][R2.64+0x80], !P0 ;  /* 0x28c0008002197fae */ /* 0x0001e2000c101d44 */
[----:B------:R-:W-:-:S03]  /*f8e0*/  PLOP3.LUT P0, PT, PT, PT, PT, 0x80, 0x0 ;  /* 0x000000000000781c */ /* 0x000fc60003f0f070 */
[----:B------:R0:W-:Y:S04]  /*f8f0*/  LDGSTS.E.BYPASS.LTC128B.128 [R25+0x2b400], desc[UR4][R2.64+0x100], !P6 ;  /* 0x2b40010002197fae */ /* 0x0001e8000f101d44 */
[----:B------:R0:W-:Y:S01]  /*f900*/  LDGSTS.E.BYPASS.LTC128B.128 [R25+0x2dc00], desc[UR4][R2.64+0x180], !P5 ;  /* 0x2dc0018002197fae */ /* 0x0001e2000e901d44 */
[----:B------:R-:W-:-:S05]  /*f910*/  NOP ;  /* 0x0000000000007918 */ /* 0x000fca0000000000 */
.L_x_62:
[----:B------:R-:W-:Y:S02]  /*f920*/  PLOP3.LUT P5, PT, P5, P0, PT, 0xa2, 0x0 ;  /* 0x000000000000781c */ /* 0x000fe40002fa1472 */
[----:B------:R-:W-:-:S08]  /*f930*/  @P0 R2UR P5, UR4, R19 ;  /* 0x00000000130402ca */ /* 0x000fd000000a0000 */
[----:B------:R-:W-:-:S05]  /*f940*/  @P0 PLOP3.LUT P0, PT, P5, PT, PT, 0x80, 0x0 ;  /* 0x000000000000081c */ /* 0x000fca0002f0f070 */
[----:B------:R-:W-:Y:S01]  /*f950*/  @!P5 SYNCS.ARRIVE.TRANS64.RED.A0T1 RZ, [UR4+0x38830], RZ ;  /* 0x038830ffffffd9a7 */ /* 0x000fe20008200404 */
[----:B------:R-:W-:Y:S07]  /*f960*/  @!P5 ARRIVES.LDGSTSBAR.64.TRANSCNT [UR4+0x38830] ;  /* 0x03883000ff00d9b0 */ /* 0x000fee0008000a84 */
[----:B------:R-:W-:Y:S05]  /*f970*/  @P0 BRA.U.ANY `(.L_x_62) ;  /* 0xfffffffd00e80947 */ /* 0x000fea000393ffff */
[----:B------:R-:W-:Y:S01]  /*f980*/  NOP ;  /* 0x0000000000007918 */ /* 0x000fe20000000000 */
[----:B------:R-:W-:-:S13]  /*f990*/  LOP3.LUT P6, RZ, R16, 0x20, RZ, 0xc0, !PT ;  /* 0x0000002010ff7812 */ /* 0x000fda00078cc0ff */
[----:B------:R-:W-:Y:S05]  /*f9a0*/  @!P6 BRA `(.L_x_63) ;  /* 0x000000000004e947 */ /* 0x000fea0003800000 */
[----:B------:R-:W-:Y:S01]  /*f9b0*/  BPT.TRAP 0x1 ;  /* 0x000000040000795c */ /* 0x000fe20000300000 */
.L_x_63:
[----:B------:R1:W-:Y:S01]  /*f9c0*/  SYNCS.ARRIVE.TRANS64.A1T0 RZ, [R19+URZ+0x38830], RZ ;  /* 0x038830ff13ff79a7 */ /* 0x0003e2000810003f */
[----:B------:R-:W-:Y:S05]  /*f9d0*/  @!P6 BRA `(.L_x_64) ;  /* 0x000000000004e947 */ /* 0x000fea0003800000 */
[----:B------:R-:W-:Y:S01]  /*f9e0*/  BPT.TRAP 0x1 ;  /* 0x000000040000795c */ /* 0x000fe20000300000 */
.L_x_64:
[----:B0-----:R-:W-:Y:S01]  /*f9f0*/  SHF.L.U32 R3, R23, 0x1f, RZ ;  /* 0x0000001f17037819 */ /* 0x001fe200000006ff */
[----:B------:R-:W-:Y:S01]  /*fa00*/  BSSY B1, `(.L_x_65) ;  /* 0x0000004000017945 */ /* 0x000fe20003800000 */
[----:B------:R-:W-:-:S04]  /*fa10*/  LEA R4, R20, UR42, 0x3 ;  /* 0x0000002a14047c11 */ /* 0x000fc8000f8e18ff */
[----:B------:R-:W0:Y:S02]  /*fa20*/  SYNCS.PHASECHK.TRANS64.TRYWAIT P0, [R4+URZ+0x38860], R3 ;  /* 0x03886003040075a7 */ /* 0x000e24000800017f */
[----:B0-----:R-:W-:Y:S05]  /*fa30*/  @!P0 BRA `(.L_x_66) ;  /* 0x0000002c00788947 */ /* 0x001fea0003800000 */
.L_x_134:
[----:B------:R-:W-:Y:S05]  /*fa40*/  BSYNC B1 ;  /* 0x0000000000017941 */ /* 0x000fea0003800000 */
.L_x_65:
[----:B------:R-:W-:Y:S01]  /*fa50*/  UMOV UR4, 0xffffffff ;  /* 0xffffffff00047882 */ /* 0x000fe20000000000 */
[----:B------:R-:W-:Y:S01]  /*fa60*/  IMAD R5, R20, 0x5000, R31 ;  /* 0x0000500014057824 */ /* 0x000fe200078e021f */
[----:B------:R-:W-:Y:S01]  /*fa70*/  SHF.L.U32 R6, R22, 0x1, RZ ;  /* 0x0000000116067819 */ /* 0x000fe200000006ff */
[----:B------:R-:W-:Y:S06]  /*fa80*/  BRA.DIV UR4, `(.L_x_67) ;  /* 0x0000002e04787947 */ /* 0x000fec000b800000 */
[----:B------:R-:W2:Y:S01]  /*fa90*/  SHFL.IDX PT, R14, R17, RZ, 0x181f ;  /* 0x00181fff110e7589 */ /* 0x000ea200000e0000 */
[----:B------:R-:W-:Y:S01]  /*faa0*/  LEA R5, R5, UR42, 0x1 ;  /* 0x0000002a05057c11 */ /* 0x000fe2000f8e08ff */
[----:B------:R-:W-:Y:S02]  /*fab0*/  ULDC.64 UR4, c[0x0][0x208] ;  /* 0x0000820000047ab9 */ /* 0x000fe40000000a00 */
[----:B0-----:R-:W0:Y:S01]  /*fac0*/  SHFL.IDX PT, R3, R18, RZ, 0x181f ;  /* 0x00181fff12037589 */ /* 0x001e2200000e0000 */
[----:B--2---:R-:W-:-:S03]  /*fad0*/  IADD3 R2, P0, R14, R6, RZ ;  /* 0x000000060e027210 */ /* 0x004fc60007f1e0ff */
[----:B------:R-:W2:Y:S02]  /*fae0*/  SHFL.IDX PT, R14, R17, 0x1, 0x181f ;  /* 0x00381f00110e7f89 */ /* 0x000ea400000e0000 */
[----:B0-----:R-:W-:Y:S01]  /*faf0*/  IMAD.X R3, RZ, RZ, R3, P0 ;  /* 0x000000ffff037224 */ /* 0x001fe200000e0603 */
[----:B------:R-:W-:-:S13]  /*fb00*/  ISETP.LT.OR P0, PT, R0, 0x1, P4 ;  /* 0x000000010000780c */ /* 0x000fda0002701670 */
[----:B------:R-:W-:Y:S01]  /*fb10*/  LDGSTS.E.BYPASS.LTC128B.128 [R5+0x400], desc[UR4][R2.64], !P0 ;  /* 0x0040000002057fae */ /* 0x000fe2000c101d44 */
[----:B------:R-:W-:-:S13]  /*fb20*/  ISETP.LT.OR P0, PT, R0, 0x1, P3 ;  /* 0x000000010000780c */ /* 0x000fda0001f01670 */
[----:B------:R-:W-:Y:S01]  /*fb30*/  LDGSTS.E.BYPASS.LTC128B.128 [R5+0x2c00], desc[UR4][R2.64+0x80], !P0 ;  /* 0x02c0008002057fae */ /* 0x000fe2000c101d44 */
[----:B------:R-:W-:-:S13]  /*fb40*/  ISETP.LT.OR P0, PT, R0, 0x1, P2 ;  /* 0x000000010000780c */ /* 0x000fda0001701670 */
[----:B------:R-:W-:Y:S01]  /*fb50*/  LDGSTS.E.BYPASS.LTC128B.128 [R5+0x5400], desc[UR4][R2.64+0x100], !P0 ;  /* 0x0540010002057fae */ /* 0x000fe2000c101d44 */
[----:B------:R-:W-:-:S13]  /*fb60*/  ISETP.LT.OR P0, PT, R0, 0x1, P1 ;  /* 0x000000010000780c */ /* 0x000fda0000f01670 */
[----:B------:R0:W-:Y:S04]  /*fb70*/  LDGSTS.E.BYPASS.LTC128B.128 [R5+0x7c00], desc[UR4][R2.64+0x180], !P0 ;  /* 0x07c0018002057fae */ /* 0x0001e8000c101d44 */
[----:B0-----:R-:W0:Y:S01]  /*fb80*/  SHFL.IDX PT, R3, R18, 0x1, 0x181f ;  /* 0x00381f0012037f89 */ /* 0x001e2200000e0000 */
        /* <DEDUP_REMOVED lines=25> */
[----:B------:R-:W2:Y:S04]  /*fd20*/  SHFL.IDX PT, R18, R18, 0x4, 0x181f ;  /* 0x00981f0012127f89 */ /* 0x000ea800000e0000 */
[----:B------:R3:W4:Y:S01]  /*fd30*/  SHFL.IDX PT, R14, R17, 0x4, 0x181f ;  /* 0x00981f00110e7f89 */ /* 0x00072200000e0000 */
[----:B0-----:R-:W-:Y:S02]  /*fd40*/  IADD3.X R3, RZ, R3, RZ, P0, !PT ;  /* 0x00000003ff037210 */ /* 0x001fe400007fe4ff */
[----:B------:R-:W-:-:S13]  /*fd50*/  ISETP.LT.OR P0, PT, R0, 0x31, P4 ;  /* 0x000000310000780c */ /* 0x000fda0002701670 */
[----:B------:R3:W-:Y:S01]  /*fd60*/  LDGSTS.E.BYPASS.LTC128B.128 [R5+0x1c00], desc[UR4][R2.64], !P0 ;  /* 0x01c0000002057fae */ /* 0x0007e2000c101d44 */
[----:B------:R-:W-:-:S13]  /*fd70*/  ISETP.LT.OR P0, PT, R0, 0x31, P3 ;  /* 0x000000310000780c */ /* 0x000fda0001f01670 */
[----:B------:R3:W-:Y:S01]  /*fd80*/  LDGSTS.E.BYPASS.LTC128B.128 [R5+0x4400], desc[UR4][R2.64+0x80], !P0 ;  /* 0x0440008002057fae */ /* 0x0007e2000c101d44 */
[----:B------:R-:W-:-:S13]  /*fd90*/  ISETP.LT.OR P0, PT, R0, 0x31, P2 ;  /* 0x000000310000780c */ /* 0x000fda0001701670 */
[----:B------:R3:W-:Y:S01]  /*fda0*/  LDGSTS.E.BYPASS.LTC128B.128 [R5+0x6c00], desc[UR4][R2.64+0x100], !P0 ;  /* 0x06c0010002057fae */ /* 0x0007e2000c101d44 */
[----:B------:R-:W-:-:S13]  /*fdb0*/  ISETP.LT.OR P0, PT, R0, 0x31, P1 ;  /* 0x000000310000780c */ /* 0x000fda0000f01670 */
[----:B--2-4-:R3:W-:Y:S02]  /*fdc0*/  LDGSTS.E.BYPASS.LTC128B.128 [R5+0x9400], desc[UR4][R2.64+0x180], !P0 ;  /* 0x0940018002057fae */ /* 0x0147e4000c101d44 */
.L_x_146:
[----:B---3--:R-:W-:Y:S01]  /*fdd0*/  IADD3 R2, P0, R14, R6, RZ ;  /* 0x000000060e027210 */ /* 0x008fe20007f1e0ff */
[----:B------:R-:W-:-:S04]  /*fde0*/  ULDC.64 UR4, c[0x0][0x208] ;  /* 0x0000820000047ab9 */ /* 0x000fc80000000a00 */
[----:B------:R-:W-:Y:S01]  /*fdf0*/  IMAD.X R3, RZ, RZ, R18, P0 ;  /* 0x000000ffff037224 */ /* 0x000fe200000e0612 */
[----:B------:R-:W-:-:S13]  /*fe00*/  ISETP.LT.OR P0, PT, R0, 0x41, P4 ;  /* 0x000000410000780c */ /* 0x000fda0002701670 */
[----:B------:R-:W-:Y:S01]  /*fe10*/  @!PT LDS RZ, [RZ] ;  /* 0x00000000fffff984 */ /* 0x000fe20000000800 */
[----:B------:R-:W-:Y:S01]  /*fe20*/  @!PT LDS RZ, [RZ] ;  /* 0x00000000fffff984 */ /* 0x000fe20000000800 */
[----:B------:R-:W-:Y:S01]  /*fe30*/  @!PT LDS RZ, [RZ] ;  /* 0x00000000fffff984 */ /* 0x000fe20000000800 */
[----:B------:R-:W-:Y:S01]  /*fe40*/  LDGSTS.E.BYPASS.LTC128B.128 [R5+0x2400], desc[UR4][R2.64], !P0 ;  /* 0x0240000002057fae */ /* 0x000fe2000c101d44 */
[----:B------:R-:W-:-:S13]  /*fe50*/  ISETP.LT.OR P0, PT, R0, 0x41, P3 ;  /* 0x000000410000780c */ /* 0x000fda0001f01670 */
[----:B------:R-:W-:Y:S01]  /*fe60*/  LDGSTS.E.BYPASS.LTC128B.128 [R5+0x4c00], desc[UR4][R2.64+0x80], !P0 ;  /* 0x04c0008002057fae */ /* 0x000fe2000c101d44 */
[----:B------:R-:W-:-:S13]  /*fe70*/  ISETP.LT.OR P0, PT, R0, 0x41, P2 ;  /* 0x000000410000780c */ /* 0x000fda0001701670 */
[----:B------:R-:W-:Y:S01]  /*fe80*/  LDGSTS.E.BYPASS.LTC128B.128 [R5+0x7400], desc[UR4][R2.64+0x100], !P0 ;  /* 0x0740010002057fae */ /* 0x000fe2000c101d44 */
[----:B------:R-:W-:-:S13]  /*fe90*/  ISETP.LT.OR P0, PT, R0, 0x41, P1 ;  /* 0x000000410000780c */ /* 0x000fda0000f01670 */
[----:B------:R0:W-:Y:S01]  /*fea0*/  LDGSTS.E.BYPASS.LTC128B.128 [R5+0x9c00], desc[UR4][R2.64+0x180], !P0 ;  /* 0x09c0018002057fae */ /* 0x0001e2000c101d44 */
[----:B------:R-:W-:Y:S01]  /*feb0*/  ULDC.64 UR4, c[0x0][0x328] ;  /* 0x0000ca0000047ab9 */ /* 0x000fe20000000a00 */
[----:B------:R-:W-:Y:S01]  /*fec0*/  PLOP3.LUT P0, PT, PT, PT, PT, 0x80, 0x0 ;  /* 0x000000000000781c */ /* 0x000fe20003f0f070 */
[----:B------:R-:W-:Y:S01]  /*fed0*/  IMAD R28, R28, UR4, RZ ;  /* 0x000000041c1c7c24 */ /* 0x000fe2000f8e02ff */
[----:B------:R-:W-:-:S03]  /*fee0*/  NOP ;  /* 0x0000000000007918 */ /* 0x000fc60000000000 */
[C---:B------:R-:W-:Y:S02]  /*fef0*/  IMAD R7, R9.reuse, UR5, R28 ;  /* 0x0000000509077c24 */ /* 0x040fe4000f8e021c */
[----:B0-----:R-:W-:Y:S01]  /*ff00*/  IMAD.WIDE.U32 R2, R9, UR4, RZ ;  /* 0x0000000409027c25 */ /* 0x001fe2000f8e00ff */
[----:B------:R-:W-:-:S03]  /*ff10*/  ULDC.64 UR4, c[0x0][0x338] ;  /* 0x0000ce0000047ab9 */ /* 0x000fc60000000a00 */
[----:B------:R-:W-:Y:S02]  /*ff20*/  IMAD.IADD R3, R3, 0x1, R7 ;  /* 0x0000000103037824 */ /* 0x000fe400078e0207 */
[----:B------:R-:W-:Y:S02]  /*ff30*/  IMAD R29, R29, UR4, RZ ;  /* 0x000000041d1d7c24 */ /* 0x000fe4000f8e02ff */
[----:B------:R-:W-:-:S04]  /*ff40*/  IMAD.WIDE.U32 R2, R8, UR4, R2 ;  /* 0x0000000408027c25 */ /* 0x000fc8000f8e0002 */
[----:B------:R-:W-:-:S04]  /*ff50*/  IMAD R29, R8, UR5, R29 ;  /* 0x00000005081d7c24 */ /* 0x000fc8000f8e021d */
[----:B-1----:R-:W-:-:S07]  /*ff60*/  IMAD.IADD R19, R3, 0x1, R29 ;  /* 0x0000000103137824 */ /* 0x002fce00078e021d */
.L_x_68:
        /* <DEDUP_REMOVED lines=10> */
.L_x_69:
[----:B------:R-:W-:Y:S01]  /*10010*/  R2UR UR4, R33 ;  /* 0x00000000210472ca */ /* 0x000fe200000e0000 */
[----:B------:R-:W-:Y:S01]  /*10020*/  ULDC.64 UR6, c[0x0][0x330] ;  /* 0x0000cc0000067ab9 */ /* 0x000fe20000000a00 */
[----:B------:R-:W-:Y:S01]  /*10030*/  MOV R18, R2 ;  /* 0x0000000200127202 */ /* 0x000fe20000000f00 */
[----:B------:R-:W-:Y:S01]  /*10040*/  IMAD.U32 R3, RZ, RZ, UR6 ;  /* 0x00000006ff037e24 */ /* 0x000fe2000f8e00ff */
[----:B------:R-:W-:Y:S01]  /*10050*/  IADD3 R30, R30, -0x1, RZ ;  /* 0xffffffff1e1e7810 */ /* 0x000fe20007ffe0ff */
[----:B------:R0:W-:Y:S01]  /*10060*/  SYNCS.ARRIVE.TRANS64.A1T0 RZ, [R4+URZ+0x38850], RZ ;  /* 0x038850ff04ff79a7 */ /* 0x0001e2000810003f */
[----:B------:R-:W-:Y:S02]  /*10070*/  VIADD R0, R0, 0x50 ;  /* 0x0000005000007836 */ /* 0x000fe40000000000 */
[----:B------:R-:W-:-:S04]  /*10080*/  IMAD.WIDE.U32 R18, R3, UR39, R18 ;  /* 0x0000002703127c25 */ /* 0x000fc8000f8e0012 */
[----:B------:R-:W-:Y:S01]  /*10090*/  VIADD R10, R10, 0xffffffb0 ;  /* 0xffffffb00a0a7836 */ /* 0x000fe20000000000 */
[----:B------:R-:W-:Y:S01]  /*100a0*/  UIMAD UR4, UR4, UR6, URZ ;  /* 0x00000006040472a4 */ /* 0x000fe2000f8e023f */
[----:B------:R-:W-:Y:S02]  /*100b0*/  IMAD.MOV.U32 R23, RZ, RZ, R26 ;  /* 0x000000ffff177224 */ /* 0x000fe400078e001a */
[----:B------:R-:W-:Y:S01]  /*100c0*/  IMAD.MOV.U32 R20, RZ, RZ, R21 ;  /* 0x000000ffff147224 */ /* 0x000fe200078e0015 */
[----:B------:R-:W-:-:S03]  /*100d0*/  UIMAD UR4, UR39, UR7, UR4 ;  /* 0x00000007270472a4 */ /* 0x000fc6000f8e0204 */
[----:B------:R-:W-:Y:S02]  /*100e0*/  ULDC.64 UR6, c[0x0][0x318] ;  /* 0x0000c60000067ab9 */ /* 0x000fe40000000a00 */
[----:B------:R-:W-:Y:S01]  /*100f0*/  LEA R17, P0, R18, UR6, 0x1 ;  /* 0x0000000612117c11 */ /* 0x000fe2000f8008ff */
[----:B------:R-:W-:-:S05]  /*10100*/  VIADD R3, R19, UR4 ;  /* 0x0000000413037c36 */ /* 0x000fca0008000000 */
[----:B------:R-:W-:Y:S02]  /*10110*/  LEA.HI.X R18, R18, UR7, R3, 0x1, P0 ;  /* 0x0000000712127c11 */ /* 0x000fe400080f0c03 */
[----:B------:R-:W-:-:S13]  /*10120*/  ISETP.GT.AND P0, PT, R30, UR45, PT ;  /* 0x0000002d1e007c0c */ /* 0x000fda000bf04270 */
[----:B0-----:R-:W-:Y:S05]  /*10130*/  @P0 BRA `(.L_x_70) ;  /* 0xffffffec00e00947 */ /* 0x001fea000383ffff */
[----:B------:R-:W-:Y:S05]  /*10140*/  BSYNC B0 ;  /* 0x0000000000007941 */ /* 0x000fea0003800000 */
.L_x_57:
[----:B------:R-:W-:-:S13]  /*10150*/  LOP3.LUT P0, RZ, R16, 0x20, RZ, 0xc0, !PT ;  /* 0x0000002010ff7812 */ /* 0x000fda000780c0ff */
[----:B------:R-:W-:Y:S05]  /*10160*/  @!P0 BRA `(.L_x_71) ;  /* 0x0000000000048947 */ /* 0x000fea0003800000 */
[----:B------:R-:W-:Y:S01]  /*10170*/  BPT.TRAP 0x1 ;  /* 0x000000040000795c */ /* 0x000fe20000300000 */
.L_x_71:
[C---:B0-----:R-:W-:Y:S01]  /*10180*/  LEA R0, R21.reuse, UR42, 0x3 ;  /* 0x0000002a15007c11 */ /* 0x041fe2000f8e18ff */
[----:B------:R-:W0:Y:S01]  /*10190*/  S2R R2, SR_TID.X ;  /* 0x0000000000027919 */ /* 0x000e220000002100 */
[----:B------:R-:W-:Y:S01]  /*101a0*/  SHF.L.U32 R3, R26, 0x1f, RZ ;  /* 0x0000001f1a037819 */ /* 0x000fe200000006ff */
[----:B------:R-:W-:Y:S01]  /*101b0*/  BSSY B0, `(.L_x_72) ;  /* 0x0000009000007945 */ /* 0x000fe20003800000 */
[----:B------:R-:W-:Y:S01]  /*101c0*/  MOV R5, 0xffffffb0 ;  /* 0xffffffb000057802 */ /* 0x000fe20000000f00 */
[----:B------:R-:W-:Y:S01]  /*101d0*/  IMAD R4, R21, 0x5000, R31 ;  /* 0x0000500015047824 */ /* 0x000fe200078e021f */
[----:B------:R-:W1:Y:S03]  /*101e0*/  SYNCS.PHASECHK.TRANS64.TRYWAIT P0, [R0+URZ+0x38860], R3 ;  /* 0x03886003000075a7 */ /* 0x000e66000800017f */
[----:B------:R-:W-:Y:S01]  /*101f0*/  IMAD R5, R30, R5, UR40 ;  /* 0x000000281e057e24 */ /* 0x000fe2000f8e0205 */
[----:B0-----:R-:W-:-:S04]  /*10200*/  LOP3.LUT R2, R2, 0x7f, RZ, 0xc0, !PT ;  /* 0x0000007f02027812 */ /* 0x001fc800078ec0ff */
[----:B------:R-:W-:-:S05]  /*10210*/  SHF.R.U32.HI R2, RZ, 0x3, R2 ;  /* 0x00000003ff027819 */ /* 0x000fca0000011602 */
[----:B------:R-:W-:Y:S01]  /*10220*/  IMAD.IADD R5, R5, 0x1, -R2 ;  /* 0x0000000105057824 */ /* 0x000fe200078e0a02 */
[----:B-1----:R-:W-:Y:S06]  /*10230*/  @!P0 BRA `(.L_x_73) ;  /* 0x0000002c00588947 */ /* 0x002fec0003800000 */
.L_x_147:
[----:B------:R-:W-:Y:S05]  /*10240*/  BSYNC B0 ;  /* 0x0000000000007941 */ /* 0x000fea0003800000 */
.L_x_72:
[----:B------:R-:W-:-:S03]  /*10250*/  UMOV UR4, 0xffffffff ;  /* 0xffffffff00047882 */ /* 0x000fc60000000000 */
[----:B------:R-:W-:Y:S05]  /*10260*/  BRA.DIV UR4, `(.L_x_74) ;  /* 0x0000002e04607947 */ /* 0x000fea000b800000 */
[----:B0-----:R-:W-:Y:S01]  /*10270*/  SHFL.IDX PT, R3, R18, RZ, 0x181f ;  /* 0x00181fff12037589 */ /* 0x001fe200000e0000 */
[----:B------:R-:W-:Y:S01]  /*10280*/  ULDC UR4, c[0x0][0x2f4] ;  /* 0x0000bd0000047ab9 */ /* 0x000fe20000000800 */
[----:B------:R-:W-:Y:S01]  /*10290*/  LEA R4, R4, UR42, 0x1 ;  /* 0x0000002a04047c11 */ /* 0x000fe2000f8e08ff */
[----:B------:R-:W-:Y:S01]  /*102a0*/  ULDC.64 UR6, c[0x0][0x208] ;  /* 0x0000820000067ab9 */ /* 0x000fe20000000a00 */
[----:B------:R-:W0:Y:S01]  /*102b0*/  SHFL.IDX PT, R2, R17, RZ, 0x181f ;  /* 0x00181fff11027589 */ /* 0x000e2200000e0000 */
[----:B------:R-:W-:Y:S02]  /*102c0*/  ISETP.GE.AND P2, PT, R22, UR4, PT ;  /* 0x0000000416007c0c */ /* 0x000fe4000bf46270 */
[----:B------:R-:W-:Y:S01]  /*102d0*/  ISETP.GE.AND P3, PT, R37, UR4, PT ;  /* 0x0000000425007c0c */ /* 0x000fe2000bf66270 */
[----:B------:R-:W-:Y:S01]  /*102e0*/  SHFL.IDX PT, R6, R18, 0x1, 0x181f ;  /* 0x00381f0012067f89 */ /* 0x000fe200000e0000 */
[C---:B------:R-:W-:Y:S02]  /*102f0*/  ISETP.LT.OR P5, PT, R5.reuse, 0x1, P2 ;  /* 0x000000010500780c */ /* 0x040fe400017a1670 */
[----:B------:R-:W-:Y:S01]  /*10300*/  ISETP.LT.OR P4, PT, R5, 0x1, P3 ;  /* 0x000000010500780c */ /* 0x000fe20001f81670 */
[----:B------:R-:W1:Y:S01]  /*10310*/  SHFL.IDX PT, R14, R17, 0x1, 0x181f ;  /* 0x00381f00110e7f89 */ /* 0x000e6200000e0000 */
[----:B------:R-:W-:-:S02]  /*10320*/  ISETP.GE.AND P1, PT, R36, UR4, PT ;  /* 0x0000000424007c0c */ /* 0x000fc4000bf26270 */
[----:B------:R-:W-:Y:S01]  /*10330*/  ISETP.GE.AND P0, PT, R35, UR4, PT ;  /* 0x0000000423007c0c */ /* 0x000fe2000bf06270 */
[----:B0-----:R-:W-:-:S06]  /*10340*/  IMAD.WIDE.U32 R2, R22, 0x2, R2 ;  /* 0x0000000216027825 */ /* 0x001fcc00078e0002 */
[----:B------:R-:W-:Y:S01]  /*10350*/  LDGSTS.E.BYPASS.LTC128B.128 [R4+0x400], desc[UR6][R2.64], !P5 ;  /* 0x0040000002047fae */ /* 0x000fe2000e901d46 */
[----:B------:R-:W-:-:S03]  /*10360*/  ISETP.LT.OR P5, PT, R5, 0x1, P1 ;  /* 0x000000010500780c */ /* 0x000fc60000fa1670 */
[----:B------:R-:W-:Y:S01]  /*10370*/  LDGSTS.E.BYPASS.LTC128B.128 [R4+0x2c00], desc[UR6][R2.64+0x80], !P4 ;  /* 0x02c0008002047fae */ /* 0x000fe2000e101d46 */
[----:B------:R-:W-:-:S09]  /*10380*/  ISETP.LT.OR P4, PT, R5, 0x1, P0 ;  /* 0x000000010500780c */ /* 0x000fd20000781670 */
[----:B------:R-:W-:Y:S01]  /*10390*/  LDGSTS.E.BYPASS.LTC128B.128 [R4+0x5400], desc[UR6][R2.64+0x100], !P5 ;  /* 0x0540010002047fae */ /* 0x000fe2000e901d46 */
[----:B------:R-:W-:-:S03]  /*103a0*/  ISETP.LT.OR P5, PT, R5, 0x11, P2 ;  /* 0x000000110500780c */ /* 0x000fc600017a1670 */
[----:B------:R1:W-:Y:S01]  /*103b0*/  LDGSTS.E.BYPASS.LTC128B.128 [R4+0x7c00], desc[UR6][R2.64+0x180], !P4 ;  /* 0x07c0018002047fae */ /* 0x0003e2000e101d46 */
[----:B------:R-:W-:Y:S01]  /*103c0*/  ISETP.LT.OR P4, PT, R5, 0x11, P3 ;  /* 0x000000110500780c */ /* 0x000fe20001f81670 */
[----:B-1----:R-:W-:Y:S02]  /*103d0*/  IMAD.MOV.U32 R2, RZ, RZ, R14 ;  /* 0x000000ffff027224 */ /* 0x002fe400078e000e */
[----:B------:R-:W-:Y:S01]  /*103e0*/  IMAD.MOV.U32 R3, RZ, RZ, R6 ;  /* 0x000000ffff037224 */ /* 0x000fe200078e0006 */
[----:B------:R-:W0:Y:S01]  /*103f0*/  SHFL.IDX PT, R14, R17, 0x2, 0x181f ;  /* 0x00581f00110e7f89 */ /* 0x000e2200000e0000 */
[----:B------:R-:W-:-:S03]  /*10400*/  IMAD.WIDE.U32 R2, R22, 0x2, R2 ;  /* 0x0000000216027825 */ /* 0x000fc600078e0002 */
[----:B------:R-:W1:Y:S04]  /*10410*/  SHFL.IDX PT, R6, R18, 0x2, 0x181f ;  /* 0x00581f0012067f89 */ /* 0x000e6800000e0000 */
[----:B------:R-:W-:Y:S01]  /*10420*/  LDGSTS.E.BYPASS.LTC128B.128 [R4+0xc00], desc[UR6][R2.64], !P5 ;  /* 0x00c0000002047fae */ /* 0x000fe2000e901d46 */
[----:B------:R-:W-:-:S03]  /*10430*/  ISETP.LT.OR P5, PT, R5, 0x11, P1 ;  /* 0x000000110500780c */ /* 0x000fc60000fa1670 */
[----:B------:R-:W-:Y:S01]  /*10440*/  LDGSTS.E.BYPASS.LTC128B.128 [R4+0x3400], desc[UR6][R2.64+0x80], !P4 ;  /* 0x0340008002047fae */ /* 0x000fe2000e101d46 */
[----:B------:R-:W-:-:S09]  /*10450*/  ISETP.LT.OR P4, PT, R5, 0x11, P0 ;  /* 0x000000110500780c */ /* 0x000fd20000781670 */
[----:B------:R-:W-:Y:S01]  /*10460*/  LDGSTS.E.BYPASS.LTC128B.128 [R4+0x5c00], desc[UR6][R2.64+0x100], !P5 ;  /* 0x05c0010002047fae */ /* 0x000fe2000e901d46 */
[----:B------:R-:W-:-:S03]  /*10470*/  ISETP.LT.OR P5, PT, R5, 0x21, P2 ;  /* 0x000000210500780c */ /* 0x000fc600017a1670 */
[----:B------:R0:W-:Y:S01]  /*10480*/  LDGSTS.E.BYPASS.LTC128B.128 [R4+0x8400], desc[UR6][R2.64+0x180], !P4 ;  /* 0x0840018002047fae */ /* 0x0001e2000e101d46 */
[C---:B------:R-:W-:Y:S02]  /*10490*/  ISETP.LT.OR P4, PT, R5.reuse, 0x21, P3 ;  /* 0x000000210500780c */ /* 0x040fe40001f81670 */
[----:B0-----:R-:W-:Y:S01]  /*104a0*/  MOV R2, R14 ;  /* 0x0000000e00027202 */ /* 0x001fe20000000f00 */
[----:B-1----:R-:W-:Y:S01]  /*104b0*/  IMAD.MOV.U32 R3, RZ, RZ, R6 ;  /* 0x000000ffff037224 */ /* 0x002fe200078e0006 */
[----:B------:R-:W0:Y:S03]  /*104c0*/  SHFL.IDX PT, R14, R17, 0x3, 0x181f ;  /* 0x00781f00110e7f89 */ /* 0x000e2600000e0000 */
[----:B------:R-:W-:Y:S01]  /*104d0*/  IMAD.WIDE.U32 R2, R22, 0x2, R2 ;  /* 0x0000000216027825 */ /* 0x000fe200078e0002 */
[----:B------:R-:W1:Y:S04]  /*104e0*/  SHFL.IDX PT, R6, R18, 0x3, 0x181f ;  /* 0x00781f0012067f89 */ /* 0x000e6800000e0000 */
[----:B------:R-:W-:Y:S01]  /*104f0*/  LDGSTS.E.BYPASS.LTC128B.128 [R4+0x1400], desc[UR6][R2.64], !P5 ;  /* 0x0140000002047fae */ /* 0x000fe2000e901d46 */
[----:B------:R-:W-:-:S03]  /*10500*/  ISETP.LT.OR P5, PT, R5, 0x21, P1 ;  /* 0x000000210500780c */ /* 0x000fc60000fa1670 */
[----:B------:R-:W-:Y:S01]  /*10510*/  LDGSTS.E.BYPASS.LTC128B.128 [R4+0x3c00], desc[UR6][R2.64+0x80], !P4 ;  /* 0x03c0008002047fae */ /* 0x000fe2000e101d46 */
[----:B------:R-:W-:-:S03]  /*10520*/  ISETP.LT.OR P4, PT, R5, 0x21, P0 ;  /* 0x000000210500780c */ /* 0x000fc60000781670 */
[----:B------:R-:W2:Y:S06]  /*10530*/  SHFL.IDX PT, R18, R18, 0x4, 0x181f ;  /* 0x00981f0012127f89 */ /* 0x000eac00000e0000 */
[----:B------:R-:W-:Y:S01]  /*10540*/  LDGSTS.E.BYPASS.LTC128B.128 [R4+0x6400], desc[UR6][R2.64+0x100], !P5 ;  /* 0x0640010002047fae */ /* 0x000fe2000e901d46 */
[----:B------:R-:W-:-:S03]  /*10550*/  ISETP.LT.OR P5, PT, R5, 0x31, P2 ;  /* 0x000000310500780c */ /* 0x000fc600017a1670 */
[----:B------:R0:W-:Y:S01]  /*10560*/  LDGSTS.E.BYPASS.LTC128B.128 [R4+0x8c00], desc[UR6][R2.64+0x180], !P4 ;  /* 0x08c0018002047fae */ /* 0x0001e2000e101d46 */
[----:B------:R-:W-:Y:S01]  /*10570*/  ISETP.LT.OR P4, PT, R5, 0x31, P3 ;  /* 0x000000310500780c */ /* 0x000fe20001f81670 */
[----:B0-----:R-:W-:Y:S02]  /*10580*/  IMAD.MOV.U32 R2, RZ, RZ, R14 ;  /* 0x000000ffff027224 */ /* 0x001fe400078e000e */
[----:B-1----:R-:W-:Y:S01]  /*10590*/  IMAD.MOV.U32 R3, RZ, RZ, R6 ;  /* 0x000000ffff037224 */ /* 0x002fe200078e0006 */
[----:B------:R0:W1:Y:S01]  /*105a0*/  SHFL.IDX PT, R14, R17, 0x4, 0x181f ;  /* 0x00981f00110e7f89 */ /* 0x00006200000e0000 */
[----:B------:R-:W-:Y:S01]  /*105b0*/  MOV R6, RZ ;  /* 0x000000ff00067202 */ /* 0x000fe20000000f00 */
[----:B------:R-:W-:-:S05]  /*105c0*/  IMAD.WIDE.U32 R2, R22, 0x2, R2 ;  /* 0x0000000216027825 */ /* 0x000fca00078e0002 */
[----:B------:R0:W-:Y:S01]  /*105d0*/  LDGSTS.E.BYPASS.LTC128B.128 [R4+0x1c00], desc[UR6][R2.64], !P5 ;  /* 0x01c0000002047fae */ /* 0x0001e2000e901d46 */
[----:B------:R-:W-:-:S03]  /*105e0*/  ISETP.LT.OR P5, PT, R5, 0x31, P1 ;  /* 0x000000310500780c */ /* 0x000fc60000fa1670 */
[----:B------:R0:W-:Y:S01]  /*105f0*/  LDGSTS.E.BYPASS.LTC128B.128 [R4+0x4400], desc[UR6][R2.64+0x80], !P4 ;  /* 0x0440008002047fae */ /* 0x0001e2000e101d46 */
[----:B------:R-:W-:-:S09]  /*10600*/  ISETP.LT.OR P4, PT, R5, 0x31, P0 ;  /* 0x000000310500780c */ /* 0x000fd20000781670 */
[----:B------:R0:W-:Y:S04]  /*10610*/  LDGSTS.E.BYPASS.LTC128B.128 [R4+0x6c00], desc[UR6][R2.64+0x100], !P5 ;  /* 0x06c0010002047fae */ /* 0x0001e8000e901d46 */
[----:B-12---:R0:W-:Y:S02]  /*10620*/  LDGSTS.E.BYPASS.LTC128B.128 [R4+0x9400], desc[UR6][R2.64+0x180], !P4 ;  /* 0x0940018002047fae */ /* 0x0061e4000e101d46 */
.L_x_159:
[C---:B------:R-:W-:Y:S01]  /*10630*/  ISETP.LT.OR P2, PT, R5.reuse, 0x41, P2 ;  /* 0x000000410500780c */ /* 0x040fe20001741670 */
[----:B0-----:R-:W-:Y:S01]  /*10640*/  IMAD.MOV.U32 R2, RZ, RZ, R14 ;  /* 0x000000ffff027224 */ /* 0x001fe200078e000e */
[C---:B------:R-:W-:Y:S01]  /*10650*/  ISETP.LT.OR P3, PT, R5.reuse, 0x41, P3 ;  /* 0x000000410500780c */ /* 0x040fe20001f61670 */
[----:B------:R-:W-:Y:S01]  /*10660*/  IMAD.MOV.U32 R3, RZ, RZ, R18 ;  /* 0x000000ffff037224 */ /* 0x000fe200078e0012 */
[C---:B------:R-:W-:Y:S01]  /*10670*/  ISETP.LT.OR P1, PT, R5.reuse, 0x41, P1 ;  /* 0x000000410500780c */ /* 0x040fe20000f21670 */
[----:B------:R-:W-:Y:S01]  /*10680*/  ULDC.64 UR4, c[0x0][0x208] ;  /* 0x0000820000047ab9 */ /* 0x000fe20000000a00 */
[----:B------:R-:W-:Y:S01]  /*10690*/  ISETP.LT.OR P0, PT, R5, 0x41, P0 ;  /* 0x000000410500780c */ /* 0x000fe20000701670 */
[----:B------:R-:W-:-:S06]  /*106a0*/  IMAD.WIDE.U32 R22, R22, 0x2, R2 ;  /* 0x0000000216167825 */ /* 0x000fcc00078e0002 */
[----:B------:R-:W-:Y:S01]  /*106b0*/  @!PT LDS RZ, [RZ] ;  /* 0x00000000fffff984 */ /* 0x000fe20000000800 */
[----:B------:R-:W-:Y:S01]  /*106c0*/  @!PT LDS RZ, [RZ] ;  /* 0x00000000fffff984 */ /* 0x000fe20000000800 */
[----:B------:R-:W-:Y:S01]  /*106d0*/  @!PT LDS RZ, [RZ] ;  /* 0x00000000fffff984 */ /* 0x000fe20000000800 */
[----:B------:R0:W-:Y:S04]  /*106e0*/  LDGSTS.E.BYPASS.LTC128B.128 [R4+0x2400], desc[UR4][R22.64], !P2 ;  /* 0x0240000016047fae */ /* 0x0001e8000d101d44 */
[----:B------:R0:W-:Y:S04]  /*106f0*/  LDGSTS.E.BYPASS.LTC128B.128 [R4+0x4c00], desc[UR4][R22.64+0x80], !P3 ;  /* 0x04c0008016047fae */ /* 0x0001e8000d901d44 */
[----:B------:R0:W-:Y:S04]  /*10700*/  LDGSTS.E.BYPASS.LTC128B.128 [R4+0x7400], desc[UR4][R22.64+0x100], !P1 ;  /* 0x0740010016047fae */ /* 0x0001e8000c901d44 */
[----:B------:R0:W-:Y:S01]  /*10710*/  LDGSTS.E.BYPASS.LTC128B.128 [R4+0x9c00], desc[UR4][R22.64+0x180], !P0 ;  /* 0x09c0018016047fae */ /* 0x0001e2000c101d44 */
[----:B------:R-:W-:Y:S01]  /*10720*/  PLOP3.LUT P0, PT, PT, PT, PT, 0x80, 0x0 ;  /* 0x000000000000781c */ /* 0x000fe20003f0f070 */
[----:B------:R-:W-:-:S12]  /*10730*/  NOP ;  /* 0x0000000000007918 */ /* 0x000fd80000000000 */
.L_x_75:
        /* <DEDUP_REMOVED lines=10> */
.L_x_76:
[----:B------:R-:W-:Y:S01]  /*107e0*/  VIADD R2, R21, 0x1 ;  /* 0x0000000115027836 */ /* 0x000fe20000000000 */
[----:B------:R1:W-:Y:S04]  /*107f0*/  SYNCS.ARRIVE.TRANS64.A1T0 RZ, [R0+URZ+0x38850], RZ ;  /* 0x038850ff00ff79a7 */ /* 0x0003e8000810003f */
[----:B------:R-:W-:-:S04]  /*10800*/  ISETP.NE.AND P0, PT, R2, 0x2, PT ;  /* 0x000000020200780c */ /* 0x000fc80003f05270 */
[----:B------:R-:W-:Y:S02]  /*10810*/  SEL R3, RZ, 0x1, P0 ;  /* 0x00000001ff037807 */ /* 0x000fe40000000000 */
[----:B------:R-:W-:Y:S02]  /*10820*/  SEL R2, R2, RZ, P0 ;  /* 0x000000ff02027207 */ /* 0x000fe40000000000 */
[----:B-1----:R-:W-:-:S07]  /*10830*/  LOP3.LUT R0, R26, R3, RZ, 0x3c, !PT ;  /* 0x000000031a007212 */ /* 0x002fce00078e3cff */
.L_x_40:
[----:B0-----:R-:W0:Y:S01]  /*10840*/  S2R R4, SR_CgaCtaId ;  /* 0x0000000000047919 */ /* 0x001e220000008800 */
[----:B------:R-:W-:Y:S02]  /*10850*/  MOV R3, 0x400 ;  /* 0x0000040000037802 */ /* 0x000fe40000000f00 */
[----:B------:R-:W-:Y:S02]  /*10860*/  SHF.L.U32 R6, R6, 0x1f, RZ ;  /* 0x0000001f06067819 */ /* 0x000fe400000006ff */
[----:B0-----:R-:W-:-:S04]  /*10870*/  LEA R7, R4, R3, 0x18 ;  /* 0x0000000304077211 */ /* 0x001fc800078ec0ff */
[----:B------:R-:W0:Y:S02]  /*10880*/  SYNCS.PHASECHK.TRANS64.TRYWAIT P0, [R7+URZ+0x38820], R6 ;  /* 0x03882006070075a7 */ /* 0x000e24000800017f */
[----:B0-----:R-:W-:Y:S05]  /*10890*/  @!P0 BRA `(.L_x_77) ;  /* 0x0000002c00c48947 */ /* 0x001fea0003800000 */
.L_x_160:
[----:B------:R-:W-:-:S03]  /*108a0*/  UMOV UR4, 0xffffffff ;  /* 0xffffffff00047882 */ /* 0x000fc60000000000 */
[----:B------:R-:W-:Y:S05]  /*108b0*/  BRA.DIV UR4, `(.L_x_78) ;  /* 0x0000002e04d07947 */ /* 0x000fea000b800000 */
[----:B------:R-:W1:Y:S02]  /*108c0*/  S2R R3, SR_TID.X ;  /* 0x0000000000037919 */ /* 0x000e640000002100 */
[----:B-1----:R-:W-:-:S04]  /*108d0*/  SHF.R.U32.HI R3, RZ, 0x5, R3 ;  /* 0x00000005ff037819 */ /* 0x002fc80000011603 */
[----:B------:R-:W-:-:S05]  /*108e0*/  LOP3.LUT R3, R3, 0x3, RZ, 0xc0, !PT ;  /* 0x0000000303037812 */ /* 0x000fca00078ec0ff */
[----:B------:R1:W2:Y:S02]  /*108f0*/  SHFL.IDX PT, R14, R3, RZ, 0x1f ;  /* 0x00001fff030e7589 */ /* 0x0002a400000e0000 */
.L_x_163:
[----:B--2---:R-:W-:-:S13]  /*10900*/  ISETP.NE.AND P0, PT, R14, RZ, PT ;  /* 0x000000ff0e00720c */ /* 0x004fda0003f05270 */
[----:B------:R-:W-:Y:S05]  /*10910*/  @P0 BRA `(.L_x_8) ;  /* 0x0000000000900947 */ /* 0x000fea0003800000 */
[----:B------:R-:W-:-:S03]  /*10920*/  UMOV UR4, 0xffffffff ;  /* 0xffffffff00047882 */ /* 0x000fc60000000000 */
[----:B------:R-:W-:Y:S05]  /*10930*/  BRA.DIV UR4, `(.L_x_79) ;  /* 0x0000002e04e47947 */ /* 0x000fea000b800000 */
[----:B------:R-:W-:-:S13]  /*10940*/  ELECT P6, URZ, PT ;  /* 0x00000000003f782f */ /* 0x000fda00038c0000 */
.L_x_166:
[----:B------:R-:W-:Y:S05]  /*10950*/  @!P6 BRA `(.L_x_8) ;  /* 0x000000000080e947 */ /* 0x000fea0003800000 */
[----:B-1----:R-:W2:Y:S02]  /*10960*/  LDL R3, [R1+0x4] ;  /* 0x0000040001037983 */ /* 0x002ea40000100800 */
[----:B--2---:R-:W-:-:S13]  /*10970*/  R2UR UR4, R3 ;  /* 0x00000000030472ca */ /* 0x004fda00000e0000 */
[----:B------:R-:W-:-:S06]  /*10980*/  ULOP3.LUT UR4, UR4, 0x2, URZ, 0xfc, !UPT ;  /* 0x0000000204047892 */ /* 0x000fcc000f8efc3f */
[----:B------:R-:W-:-:S04]  /*10990*/  MOV R3, UR4 ;  /* 0x0000000400037c02 */ /* 0x000fc80008000f00 */
[----:B------:R-:W-:-:S13]  /*109a0*/  ISETP.NE.AND P0, PT, R3, 0x3, PT ;  /* 0x000000030300780c */ /* 0x000fda0003f05270 */
[----:B------:R-:W-:Y:S05]  /*109b0*/  @!P0 BRA `(.L_x_80) ;  /* 0x0000000000048947 */ /* 0x000fea0003800000 */
[----:B------:R-:W-:Y:S01]  /*109c0*/  BPT.TRAP 0x1 ;  /* 0x000000040000795c */ /* 0x000fe20000300000 */
.L_x_80:
[----:B------:R-:W-:Y:S01]  /*109d0*/  IMAD R5, R2, 0x8, R7 ;  /* 0x0000000802057824 */ /* 0x000fe200078e0207 */
[----:B------:R-:W-:Y:S01]  /*109e0*/  SHF.L.U32 R4, R0, 0x1f, RZ ;  /* 0x0000001f00047819 */ /* 0x000fe200000006ff */
[----:B------:R-:W-:-:S03]  /*109f0*/  VIADD R2, R2, 0x1 ;  /* 0x0000000102027836 */ /* 0x000fc60000000000 */
[----:B------:R-:W1:Y:S02]  /*10a00*/  SYNCS.PHASECHK.TRANS64.TRYWAIT P1, [R5+URZ+0x38840], R4 ;  /* 0x03884004050075a7 */ /* 0x000e64000802017f */
[----:B------:R-:W-:-:S04]  /*10a10*/  ISETP.NE.AND P2, PT, R2, 0x2, PT ;  /* 0x000000020200780c */ /* 0x000fc80003f45270 */
[----:B------:R-:W-:Y:S01]  /*10a20*/  SEL R3, RZ, 0x1, P2 ;  /* 0x00000001ff037807 */ /* 0x000fe20001000000 */
[----:B-1----:R-:W-:Y:S08]  /*10a30*/  @!P1 BRA `(.L_x_81) ;  /* 0x0000002c00c49947 */ /* 0x002ff00003800000 */
.L_x_167:
[----:B------:R-:W-:Y:S02]  /*10a40*/  SEL R2, R2, RZ, P2 ;  /* 0x000000ff02027207 */ /* 0x000fe40001000000 */
[----:B------:R-:W-:Y:S01]  /*10a50*/  LOP3.LUT R0, R0, R3, RZ, 0x3c, !PT ;  /* 0x0000000300007212 */ /* 0x000fe200078e3cff */
[----:B------:R-:W-:Y:S06]  /*10a60*/  @!P0 BRA `(.L_x_82) ;  /* 0x0000000000048947 */ /* 0x000fec0003800000 */
[----:B------:R-:W-:Y:S01]  /*10a70*/  BPT.TRAP 0x1 ;  /* 0x000000040000795c */ /* 0x000fe20000300000 */
.L_x_82:
[----:B------:R-:W-:Y:S01]  /*10a80*/  IMAD R3, R2, 0x8, R7 ;  /* 0x0000000802037824 */ /* 0x000fe200078e0207 */
[----:B------:R-:W-:-:S04]  /*10a90*/  SHF.L.U32 R0, R0, 0x1f, RZ ;  /* 0x0000001f00007819 */ /* 0x000fc800000006ff */
[----:B------:R-:W2:Y:S02]  /*10aa0*/  SYNCS.PHASECHK.TRANS64.TRYWAIT P1, [R3+URZ+0x38840], R0 ;  /* 0x03884000030075a7 */ /* 0x000ea4000802017f */
[----:B--2---:R-:W-:Y:S05]  /*10ab0*/  @!P1 BRA `(.L_x_83) ;  /* 0x0000002c00b89947 */ /* 0x004fea0003800000 */
.L_x_168:
[----:B------:R-:W-:Y:S05]  /*10ac0*/  @!P0 BRA `(.L_x_84) ;  /* 0x0000000000048947 */ /* 0x000fea0003800000 */
[----:B------:R-:W-:Y:S01]  /*10ad0*/  BPT.TRAP 0x1 ;  /* 0x000000040000795c */ /* 0x000fe20000300000 */
.L_x_84:
[----:B------:R-:W3:Y:S02]  /*10ae0*/  SYNCS.PHASECHK.TRANS64.TRYWAIT P1, [R5+URZ+0x38860], R4 ;  /* 0x03886004050075a7 */ /* 0x000ee4000802017f */
[----:B---3--:R-:W-:Y:S05]  /*10af0*/  @!P1 BRA `(.L_x_85) ;  /* 0x0000002c00bc9947 */ /* 0x008fea0003800000 */
.L_x_169:
[----:B------:R-:W-:Y:S05]  /*10b00*/  @!P0 BRA `(.L_x_86) ;  /* 0x0000000000048947 */ /* 0x000fea0003800000 */
[----:B------:R-:W-:Y:S01]  /*10b10*/  BPT.TRAP 0x1 ;  /* 0x000000040000795c */ /* 0x000fe20000300000 */
.L_x_86:
[----:B----4-:R4:W0:Y:S02]  /*10b20*/  SYNCS.PHASECHK.TRANS64.TRYWAIT P0, [R3+URZ+0x38860], R0 ;  /* 0x03886000030075a7 */ /* 0x010824000800017f */
[----:B0-----:R-:W-:Y:S05]  /*10b30*/  @!P0 NANOSLEEP.SYNCS 0x989680 ;  /* 0x009896800000895d */ /* 0x001fea0003900000 */
[----:B------:R-:W0:Y:S02]  /*10b40*/  @!P0 SYNCS.PHASECHK.TRANS64 P0, [R3+URZ+0x38860], R0 ;  /* 0x03886000030085a7 */ /* 0x000e24000800007f */
[----:B0-----:R-:W-:Y:S05]  /*10b50*/  @!P0 BRA `(.L_x_86) ;  /* 0xfffffffc00f08947 */ /* 0x001fea000383ffff */
.L_x_8:
[----:B------:R-:W-:Y:S05]  /*10b60*/  BSYNC B6 ;  /* 0x0000000000067941 */ /* 0x000fea0003800000 */
.L_x_5:
[----:B------:R-:W-:Y:S05]  /*10b70*/  EXIT ;  /* 0x000000000000794d */ /* 0x000fea0003800000 */
.L_x_12:
[----:B------:R-:W-:-:S13]  /*10b80*/  R2UR UR4, R16 ;  /* 0x00000000100472ca */ /* 0x000fda00000e0000 */
[----:B0-----:R-:W-:-:S04]  /*10b90*/  MOV R3, UR4 ;  /* 0x0000000400037c02 */ /* 0x001fc80008000f00 */
[----:B------:R0:W1:Y:S03]  /*10ba0*/  SYNCS.PHASECHK.TRANS64.TRYWAIT P0, [R3+URZ+0x38800], R0 ;  /* 0x03880000030075a7 */ /* 0x000066000800017f */
[----:B-1----:R-:W-:Y:S05]  /*10bb0*/  @!P0 NANOSLEEP.SYNCS 0x989680 ;  /* 0x009896800000895d */ /* 0x002fea0003900000 */
[----:B------:R-:W1:Y:S02]  /*10bc0*/  @!P0 SYNCS.PHASECHK.TRANS64 P0, [R3+URZ+0x38800], R0 ;  /* 0x03880000030085a7 */ /* 0x000e64000800007f */
[----:B-1----:R-:W-:Y:S05]  /*10bd0*/  @!P0 BRA `(.L_x_12) ;  /* 0xfffffffc00e88947 */ /* 0x002fea000383ffff */
[----:B------:R-:W-:Y:S05]  /*10be0*/  BRA `(.L_x_87) ;  /* 0xffffff0800247947 */ /* 0x000fea000383ffff */
.L_x_16:
[----:B------:R-:W-:-:S13]  /*10bf0*/  R2UR UR4, R16 ;  /* 0x00000000100472ca */ /* 0x000fda00000e0000 */
[----:B0-----:R-:W-:-:S04]  /*10c00*/  IMAD.U32 R3, RZ, RZ, UR4 ;  /* 0x00000004ff037e24 */ /* 0x001fc8000f8e00ff */
[----:B------:R0:W2:Y:S03]  /*10c10*/  SYNCS.PHASECHK.TRANS64.TRYWAIT P1, [R3+URZ+0x38830], R0 ;  /* 0x03883000030075a7 */ /* 0x0000a6000802017f */
[----:B--2---:R-:W-:Y:S05]  /*10c20*/  @!P1 NANOSLEEP.SYNCS 0x989680 ;  /* 0x009896800000995d */ /* 0x004fea0003900000 */
[----:B------:R-:W2:Y:S02]  /*10c30*/  @!P1 SYNCS.PHASECHK.TRANS64 P1, [R3+URZ+0x38830], R0 ;  /* 0x03883000030095a7 */ /* 0x000ea4000802007f */
[----:B--2---:R-:W-:Y:S05]  /*10c40*/  @!P1 BRA `(.L_x_16) ;  /* 0xfffffffc00e89947 */ /* 0x004fea000383ffff */
[----:B------:R-:W-:Y:S05]  /*10c50*/  BRA `(.L_x_15) ;  /* 0xffffff08004c7947 */ /* 0x000fea000383ffff */
.L_x_22:
[----:B------:R-:W-:-:S13]  /*10c60*/  R2UR UR6, R22 ;  /* 0x00000000160672ca */ /* 0x000fda00000e0000 */
[----:B-1----:R-:W-:-:S04]  /*10c70*/  IMAD.U32 R6, RZ, RZ, UR6 ;  /* 0x00000006ff067e24 */ /* 0x002fc8000f8e00ff */
[----:B------:R1:W2:Y:S03]  /*10c80*/  SYNCS.PHASECHK.TRANS64.TRYWAIT P1, [R6+URZ+0x38830], R3 ;  /* 0x03883003060075a7 */ /* 0x0002a6000802017f */
[----:B--2---:R-:W-:Y:S05]  /*10c90*/  @!P1 NANOSLEEP.SYNCS 0x989680 ;  /* 0x009896800000995d */ /* 0x004fea0003900000 */
[----:B------:R-:W2:Y:S02]  /*10ca0*/  @!P1 SYNCS.PHASECHK.TRANS64 P1, [R6+URZ+0x38830], R3 ;  /* 0x03883003060095a7 */ /* 0x000ea4000802007f */
[----:B--2---:R-:W-:Y:S05]  /*10cb0*/  @!P1 BRA `(.L_x_22) ;  /* 0xfffffffc00e89947 */ /* 0x004fea000383ffff */
[----:B------:R-:W-:Y:S05]  /*10cc0*/  BRA `(.L_x_21) ;  /* 0xffffff4800f47947 */ /* 0x000fea000383ffff */
.L_x_26:
[----:B-1----:R-:W-:-:S04]  /*10cd0*/  IMAD.U32 R3, RZ, RZ, UR7 ;  /* 0x00000007ff037e24 */ /* 0x002fc8000f8e00ff */
[----:B------:R1:W2:Y:S03]  /*10ce0*/  SYNCS.PHASECHK.TRANS64.TRYWAIT P1, [R3+URZ+0x38850], R0 ;  /* 0x03885000030075a7 */ /* 0x0002a6000802017f */
[----:B--2---:R-:W-:Y:S05]  /*10cf0*/  @!P1 NANOSLEEP.SYNCS 0x989680 ;  /* 0x009896800000995d */ /* 0x004fea0003900000 */
[----:B------:R-:W2:Y:S02]  /*10d00*/  @!P1 SYNCS.PHASECHK.TRANS64 P1, [R3+URZ+0x38850], R0 ;  /* 0x03885000030095a7 */ /* 0x000ea4000802007f */
[----:B--2---:R-:W-:Y:S05]  /*10d10*/  @!P1 BRA `(.L_x_26) ;  /* 0xfffffffc00ec9947 */ /* 0x004fea000383ffff */
[----:B------:R-:W-:Y:S05]  /*10d20*/  BRA `(.L_x_25) ;  /* 0xffffff7400307947 */ /* 0x000fea000383ffff */
.L_x_33:
[----:B-1----:R-:W-:-:S04]  /*10d30*/  MOV R5, UR5 ;  /* 0x0000000500057c02 */ /* 0x002fc80008000f00 */
[----:B------:R1:W2:Y:S03]  /*10d40*/  SYNCS.PHASECHK.TRANS64.TRYWAIT P1, [R5+URZ+0x38850], R0 ;  /* 0x03885000050075a7 */ /* 0x0002a6000802017f */
[----:B--2---:R-:W-:Y:S05]  /*10d50*/  @!P1 NANOSLEEP.SYNCS 0x989680 ;  /* 0x009896800000995d */ /* 0x004fea0003900000 */
[----:B------:R-:W2:Y:S02]  /*10d60*/  @!P1 SYNCS.PHASECHK.TRANS64 P1, [R5+URZ+0x38850], R0 ;  /* 0x03885000050095a7 */ /* 0x000ea4000802007f */
[----:B--2---:R-:W-:Y:S05]  /*10d70*/  @!P1 BRA `(.L_x_33) ;  /* 0xfffffffc00ec9947 */ /* 0x004fea000383ffff */
[----:B------:R-:W-:Y:S05]  /*10d80*/  BRA `(.L_x_32) ;  /* 0xffffff8c00647947 */ /* 0x000fea000383ffff */
.L_x_45:
[----:B------:R-:W-:Y:S01]  /*10d90*/  IMAD.MOV.U32 R13, RZ, RZ, R18 ;  /* 0x000000ffff0d7224 */ /* 0x000fe200078e0012 */
[----:B------:R-:W-:Y:S01]  /*10da0*/  MOV R15, 0xffffffff ;  /* 0xffffffff000f7802 */ /* 0x000fe20000000f00 */
[----:B------:R-:W-:Y:S02]  /*10db0*/  IMAD.MOV.U32 R12, RZ, RZ, RZ ;  /* 0x000000ffff0c7224 */ /* 0x000fe400078e00ff */
[----:B------:R-:W-:-:S07]  /*10dc0*/  IMAD.MOV.U32 R11, RZ, RZ, 0x1f ;  /* 0x0000001fff0b7424 */ /* 0x000fce00078e00ff */
[----:B-----5:R-:W-:Y:S05]  /*10dd0*/  WARPSYNC.COLLECTIVE R15, `(.L_x_88) ;  /* 0x000000000f087348 */ /* 0x020fea0003c00000 */
[----:B------:R0:W1:Y:S02]  /*10de0*/  SHFL.IDX P6, R14, R13, R12, R11 ;  /* 0x0000000c0d0e7389 */ /* 0x00006400000c000b */
[----:B01---5:R-:W-:Y:S01]  /*10df0*/  ENDCOLLECTIVE ;  /* 0x000000000000791b */ /* 0x023fe20003800000 */
.L_x_88:
[----:B------:R-:W-:Y:S05]  /*10e00*/  BRA `(.L_x_89) ;  /* 0xffffffc800b87947 */ /* 0x000fea000383ffff */
.L_x_47:
[----:B0-----:R-:W-:-:S04]  /*10e10*/  IMAD.U32 R3, RZ, RZ, UR42 ;  /* 0x0000002aff037e24 */ /* 0x001fc8000f8e00ff */
[----:B------:R0:W1:Y:S03]  /*10e20*/  SYNCS.PHASECHK.TRANS64.TRYWAIT P0, [R3+URZ+0x38840], R2 ;  /* 0x03884002030075a7 */ /* 0x000066000800017f */
[----:B-1----:R-:W-:Y:S05]  /*10e30*/  @!P0 NANOSLEEP.SYNCS 0x989680 ;  /* 0x009896800000895d */ /* 0x002fea0003900000 */
[----:B------:R-:W1:Y:S02]  /*10e40*/  @!P0 SYNCS.PHASECHK.TRANS64 P0, [R3+URZ+0x38840], R2 ;  /* 0x03884002030085a7 */ /* 0x000e64000800007f */
[----:B-1----:R-:W-:Y:S05]  /*10e50*/  @!P0 BRA `(.L_x_47) ;  /* 0xfffffffc00ec8947 */ /* 0x002fea000383ffff */
[----:B------:R-:W-:Y:S05]  /*10e60*/  BRA `(.L_x_90) ;  /* 0xffffffcc00c87947 */ /* 0x000fea000383ffff */
.L_x_48:
[----:B------:R-:W-:Y:S01]  /*10e70*/  BSSY B0, `(.L_x_91) ;  /* 0x0000008000007945 */ /* 0x000fe20003800000 */
[----:B------:R-:W-:Y:S01]  /*10e80*/  IMAD.MOV.U32 R13, RZ, RZ, R7 ;  /* 0x000000ffff0d7224 */ /* 0x000fe200078e0007 */
[----:B------:R-:W-:Y:S01]  /*10e90*/  MOV R11, 0x181f ;  /* 0x0000181f000b7802 */ /* 0x000fe20000000f00 */
[----:B------:R-:W-:Y:S02]  /*10ea0*/  IMAD.MOV.U32 R12, RZ, RZ, RZ ;  /* 0x000000ffff0c7224 */ /* 0x000fe400078e00ff */
[----:B------:R-:W-:-:S07]  /*10eb0*/  IMAD.MOV.U32 R15, RZ, RZ, -0x1 ;  /* 0xffffffffff0f7424 */ /* 0x000fce00078e00ff */
[----:B------:R-:W-:Y:S05]  /*10ec0*/  WARPSYNC.COLLECTIVE R15, `(.L_x_92) ;  /* 0x000000000f087348 */ /* 0x000fea0003c00000 */
[----:B------:R0:W1:Y:S02]  /*10ed0*/  SHFL.IDX P6, R14, R13, R12, R11 ;  /* 0x0000000c0d0e7389 */ /* 0x00006400000c000b */
[----:B01----:R-:W-:Y:S01]  /*10ee0*/  ENDCOLLECTIVE ;  /* 0x000000000000791b */ /* 0x003fe20003800000 */
.L_x_92:
[----:B------:R-:W-:Y:S05]  /*10ef0*/  BSYNC B0 ;  /* 0x0000000000007941 */ /* 0x000fea0003800000 */
.L_x_91:
[----:B------:R-:W-:Y:S01]  /*10f00*/  IMAD.MOV.U32 R13, RZ, RZ, R0 ;  /* 0x000000ffff0d7224 */ /* 0x000fe200078e0000 */
[----:B------:R-:W-:Y:S01]  /*10f10*/  MOV R12, RZ ;  /* 0x000000ff000c7202 */ /* 0x000fe20000000f00 */
[----:B------:R-:W-:Y:S01]  /*10f20*/  IMAD.MOV.U32 R11, RZ, RZ, 0x181f ;  /* 0x0000181fff0b7424 */ /* 0x000fe200078e00ff */
[C---:B------:R-:W-:Y:S01]  /*10f30*/  LOP3.LUT P4, RZ, R16.reuse, 0x10, RZ, 0xc0, !PT ;  /* 0x0000001010ff7812 */ /* 0x040fe2000788c0ff */
[----:B------:R-:W-:Y:S01]  /*10f40*/  IMAD.MOV.U32 R15, RZ, RZ, -0x1 ;  /* 0xffffffffff0f7424 */ /* 0x000fe200078e00ff */
[C---:B------:R-:W-:Y:S01]  /*10f50*/  LOP3.LUT P3, RZ, R16.reuse, 0x8, RZ, 0xc0, !PT ;  /* 0x0000000810ff7812 */ /* 0x040fe2000786c0ff */
[----:B------:R-:W-:Y:S01]  /*10f60*/  IMAD.MOV.U32 R5, RZ, RZ, R14 ;  /* 0x000000ffff057224 */ /* 0x000fe200078e000e */
[----:B------:R-:W-:-:S13]  /*10f70*/  LOP3.LUT P2, RZ, R16, 0x4, RZ, 0xc0, !PT ;  /* 0x0000000410ff7812 */ /* 0x000fda000784c0ff */
[----:B------:R-:W-:Y:S05]  /*10f80*/  WARPSYNC.COLLECTIVE R15, `(.L_x_93) ;  /* 0x000000000f087348 */ /* 0x000fea0003c00000 */
[----:B------:R0:W1:Y:S02]  /*10f90*/  SHFL.IDX P6, R14, R13, R12, R11 ;  /* 0x0000000c0d0e7389 */ /* 0x00006400000c000b */
[----:B01----:R-:W-:Y:S01]  /*10fa0*/  ENDCOLLECTIVE ;  /* 0x000000000000791b */ /* 0x003fe20003800000 */
.L_x_93:
[----:B------:R-:W-:Y:S01]  /*10fb0*/  LOP3.LUT P1, RZ, R16, 0x2, RZ, 0xc0, !PT ;  /* 0x0000000210ff7812 */ /* 0x000fe2000782c0ff */
[----:B------:R-:W-:Y:S01]  /*10fc0*/  ULDC.64 UR4, c[0x0][0x208] ;  /* 0x0000820000047ab9 */ /* 0x000fe20000000a00 */
[----:B------:R-:W-:Y:S02]  /*10fd0*/  @P0 LEA R9, R31, UR42, 0x1 ;  /* 0x0000002a1f090c11 */ /* 0x000fe4000f8e08ff */
[----:B------:R-:W-:Y:S01]  /*10fe0*/  MOV R13, R7 ;  /* 0x00000007000d7202 */ /* 0x000fe20000000f00 */
[----:B------:R-:W-:Y:S02]  /*10ff0*/  IMAD.MOV.U32 R12, RZ, RZ, 0x1 ;  /* 0x00000001ff0c7424 */ /* 0x000fe400078e00ff */
[----:B------:R-:W-:-:S04]  /*11000*/  IMAD.MOV.U32 R4, RZ, RZ, R14 ;  /* 0x000000ffff047224 */ /* 0x000fc800078e000e */
[----:B------:R-:W-:-:S05]  /*11010*/  @P0 IMAD.WIDE.U32 R4, R22, 0x2, R4 ;  /* 0x0000000216040825 */ /* 0x000fca00078e0004 */
[----:B------:R-:W-:Y:S01]  /*11020*/  @!PT LDS RZ, [RZ] ;  /* 0x00000000fffff984 */ /* 0x000fe20000000800 */
[----:B------:R-:W-:Y:S01]  /*11030*/  @!PT LDS RZ, [RZ] ;  /* 0x00000000fffff984 */ /* 0x000fe20000000800 */
[----:B------:R-:W-:Y:S01]  /*11040*/  @!PT LDS RZ, [RZ] ;  /* 0x00000000fffff984 */ /* 0x000fe20000000800 */
[----:B------:R0:W-:Y:S04]  /*11050*/  @P0 LDGSTS.E.BYPASS.LTC128B.128 [R9+0x24400], desc[UR4][R4.64], !P4 ;  /* 0x2440000004090fae */ /* 0x0001e8000e101d44 */
[----:B------:R0:W-:Y:S04]  /*11060*/  @P0 LDGSTS.E.BYPASS.LTC128B.128 [R9+0x26c00], desc[UR4][R4.64+0x80], !P3 ;  /* 0x26c0008004090fae */ /* 0x0001e8000d901d44 */
[----:B------:R0:W-:Y:S04]  /*11070*/  @P0 LDGSTS.E.BYPASS.LTC128B.128 [R9+0x29400], desc[UR4][R4.64+0x100], !P2 ;  /* 0x2940010004090fae */ /* 0x0001e8000d101d44 */
[----:B------:R0:W-:Y:S01]  /*11080*/  @P0 LDGSTS.E.BYPASS.LTC128B.128 [R9+0x2bc00], desc[UR4][R4.64+0x180], !P1 ;  /* 0x2bc0018004090fae */ /* 0x0001e2000c901d44 */
[----:B------:R-:W-:-:S13]  /*11090*/  ISETP.GE.AND P0, PT, R6, 0x11, PT ;  /* 0x000000110600780c */ /* 0x000fda0003f06270 */
[----:B0-----:R-:W-:Y:S05]  /*110a0*/  WARPSYNC.COLLECTIVE R15, `(.L_x_94) ;  /* 0x000000000f087348 */ /* 0x001fea0003c00000 */
[----:B------:R1:W2:Y:S02]  /*110b0*/  SHFL.IDX P6, R14, R13, R12, R11 ;  /* 0x0000000c0d0e7389 */ /* 0x0002a400000c000b */
[----:B012---:R-:W-:Y:S01]  /*110c0*/  ENDCOLLECTIVE ;  /* 0x000000000000791b */ /* 0x007fe20003800000 */
.L_x_94:
[----:B------:R-:W-:Y:S01]  /*110d0*/  @P0 LEA R21, R31, UR42, 0x1 ;  /* 0x0000002a1f150c11 */ /* 0x000fe2000f8e08ff */
[----:B------:R-:W-:Y:S02]  /*110e0*/  IMAD.MOV.U32 R13, RZ, RZ, R0 ;  /* 0x000000ffff0d7224 */ /* 0x000fe400078e0000 */
[----:B------:R-:W-:-:S07]  /*110f0*/  IMAD.MOV.U32 R3, RZ, RZ, R14 ;  /* 0x000000ffff037224 */ /* 0x000fce00078e000e */
[----:B------:R-:W-:Y:S05]  /*11100*/  WARPSYNC.COLLECTIVE R15, `(.L_x_95) ;  /* 0x000000000f087348 */ /* 0x000fea0003c00000 */
[----:B------:R0:W1:Y:S02]  /*11110*/  SHFL.IDX P6, R14, R13, R12, R11 ;  /* 0x0000000c0d0e7389 */ /* 0x00006400000c000b */
[----:B01----:R-:W-:Y:S01]  /*11120*/  ENDCOLLECTIVE ;  /* 0x000000000000791b */ /* 0x003fe20003800000 */
.L_x_95:
[----:B------:R-:W-:Y:S01]  /*11130*/  ULDC.64 UR4, c[0x0][0x208] ;  /* 0x0000820000047ab9 */ /* 0x000fe20000000a00 */
[----:B------:R-:W-:Y:S02]  /*11140*/  IMAD.MOV.U32 R13, RZ, RZ, R7 ;  /* 0x000000ffff0d7224 */ /* 0x000fe400078e0007 */
[----:B------:R-:W-:Y:S01]  /*11150*/  IMAD.MOV.U32 R12, RZ, RZ, 0x2 ;  /* 0x00000002ff0c7424 */ /* 0x000fe200078e00ff */
[----:B------:R-:W-:-:S05]  /*11160*/  MOV R2, R14 ;  /* 0x0000000e00027202 */ /* 0x000fca0000000f00 */
        /* <DEDUP_REMOVED lines=12> */
.L_x_96:
[----:B------:R-:W-:Y:S02]  /*11230*/  @P0 LEA R9, R31, UR42, 0x1 ;  /* 0x0000002a1f090c11 */ /* 0x000fe4000f8e08ff */
[----:B------:R-:W-:Y:S01]  /*11240*/  MOV R13, R0 ;  /* 0x00000000000d7202 */ /* 0x000fe20000000f00 */
[----:B------:R-:W-:-:S07]  /*11250*/  IMAD.MOV.U32 R5, RZ, RZ, R14 ;  /* 0x000000ffff057224 */ /* 0x000fce00078e000e */
[----:B------:R-:W-:Y:S05]  /*11260*/  WARPSYNC.COLLECTIVE R15, `(.L_x_97) ;  /* 0x000000000f087348 */ /* 0x000fea0003c00000 */
[----:B------:R0:W1:Y:S02]  /*11270*/  SHFL.IDX P6, R14, R13, R12, R11 ;  /* 0x0000000c0d0e7389 */ /* 0x00006400000c000b */
[----:B01----:R-:W-:Y:S01]  /*11280*/  ENDCOLLECTIVE ;  /* 0x000000000000791b */ /* 0x003fe20003800000 */
.L_x_97:
[----:B------:R-:W-:Y:S01]  /*11290*/  ULDC.64 UR4, c[0x0][0x208] ;  /* 0x0000820000047ab9 */ /* 0x000fe20000000a00 */
[----:B------:R-:W-:Y:S02]  /*112a0*/  IMAD.MOV.U32 R13, RZ, RZ, R7 ;  /* 0x000000ffff0d7224 */ /* 0x000fe400078e0007 */
        /* <DEDUP_REMOVED lines=14> */
.L_x_98:
[----:B------:R-:W-:Y:S01]  /*11390*/  @P0 LEA R21, R31, UR42, 0x1 ;  /* 0x0000002a1f150c11 */ /* 0x000fe2000f8e08ff */
[----:B------:R-:W-:Y:S01]  /*113a0*/  IMAD.MOV.U32 R13, RZ, RZ, R0 ;  /* 0x000000ffff0d7224 */ /* 0x000fe200078e0000 */
[----:B------:R-:W-:-:S07]  /*113b0*/  MOV R3, R14 ;  /* 0x0000000e00037202 */ /* 0x000fce0000000f00 */
[----:B------:R-:W-:Y:S05]  /*113c0*/  WARPSYNC.COLLECTIVE R15, `(.L_x_99) ;  /* 0x000000000f087348 */ /* 0x000fea0003c00000 */
[----:B------:R0:W1:Y:S02]  /*113d0*/  SHFL.IDX P6, R14, R13, R12, R11 ;  /* 0x0000000c0d0e7389 */ /* 0x00006400000c000b */
[----:B01----:R-:W-:Y:S01]  /*113e0*/  ENDCOLLECTIVE ;  /* 0x000000000000791b */ /* 0x003fe20003800000 */
.L_x_99:
[----:B------:R-:W-:Y:S01]  /*113f0*/  ULDC.64 UR4, c[0x0][0x208] ;  /* 0x0000820000047ab9 */ /* 0x000fe20000000a00 */
[----:B------:R-:W-:Y:S01]  /*11400*/  IMAD.MOV.U32 R13, RZ, RZ, R7 ;  /* 0x000000ffff0d7224 */ /* 0x000fe200078e0007 */
[----:B------:R-:W-:Y:S01]  /*11410*/  MOV R12, 0x4 ;  /* 0x00000004000c7802 */ /* 0x000fe20000000f00 */
        /* <DEDUP_REMOVED lines=8> */
[----:B------:R0:W-:Y:S02]  /*114a0*/  @P0 LDGSTS.E.BYPASS.LTC128B.128 [R21+0x2d400], desc[UR4][R2.64+0x180], !P1 ;  /* 0x2d40018002150fae */ /* 0x0001e4000c901d44 */
[----:B0-----:R-:W-:Y:S05]  /*114b0*/  WARPSYNC.COLLECTIVE R15, `(.L_x_100) ;  /* 0x000000000f087348 */ /* 0x001fea0003c00000 */
[----:B------:R1:W2:Y:S02]  /*114c0*/  SHFL.IDX P6, R14, R13, R12, R11 ;  /* 0x0000000c0d0e7389 */ /* 0x0002a400000c000b */
[----:B012---:R-:W-:Y:S01]  /*114d0*/  ENDCOLLECTIVE ;  /* 0x000000000000791b */ /* 0x007fe20003800000 */
.L_x_100:
[----:B------:R-:W-:Y:S02]  /*114e0*/  IMAD.MOV.U32 R13, RZ, RZ, R0 ;  /* 0x000000ffff0d7224 */ /* 0x000fe400078e0000 */
[----:B------:R-:W-:-:S07]  /*114f0*/  IMAD.MOV.U32 R4, RZ, RZ, R14 ;  /* 0x000000ffff047224 */ /* 0x000fce00078e000e */
[----:B------:R-:W-:Y:S05]  /*11500*/  WARPSYNC.COLLECTIVE R15, `(.L_x_101) ;  /* 0x000000000f087348 */ /* 0x000fea0003c00000 */
[----:B------:R0:W1:Y:S02]  /*11510*/  SHFL.IDX P6, R14, R13, R12, R11 ;  /* 0x0000000c0d0e7389 */ /* 0x00006400000c000b */
[----:B01----:R-:W-:Y:S01]  /*11520*/  ENDCOLLECTIVE ;  /* 0x000000000000791b */ /* 0x003fe20003800000 */
.L_x_101:
[----:B------:R-:W-:Y:S05]  /*11530*/  BRA `(.L_x_102) ;  /* 0xffffffcc003c7947 */ /* 0x000fea000383ffff */
.L_x_53:
[----:B------:R-:W-:Y:S01]  /*11540*/  IMAD.MOV.U32 R13, RZ, RZ, R8 ;  /* 0x000000ffff0d7224 */ /* 0x000fe200078e0008 */
[----:B------:R-:W-:Y:S01]  /*11550*/  MOV R12, RZ ;  /* 0x000000ff000c7202 */ /* 0x000fe20000000f00 */
[----:B------:R-:W-:Y:S02]  /*11560*/  IMAD.MOV.U32 R11, RZ, RZ, 0x181f ;  /* 0x0000181fff0b7424 */ /* 0x000fe400078e00ff */
[----:B------:R-:W-:Y:S02]  /*11570*/  IMAD.MOV.U32 R15, RZ, RZ, -0x1 ;  /* 0xffffffffff0f7424 */ /* 0x000fe400078e00ff */
[----:B------:R-:W-:-:S07]  /*11580*/  IMAD R7, R23, 0x80, R27 ;  /* 0x0000008017077824 */ /* 0x000fce00078e021b */
[----:B------:R-:W-:Y:S05]  /*11590*/  WARPSYNC.COLLECTIVE R15, `(.L_x_103) ;  /* 0x000000000f087348 */ /* 0x000fea0003c00000 */
[----:B------:R0:W1:Y:S02]  /*115a0*/  SHFL.IDX P6, R14, R13, R12, R11 ;  /* 0x0000000c0d0e7389 */ /* 0x00006400000c000b */
[----:B01----:R-:W-:Y:S01]  /*115b0*/  ENDCOLLECTIVE ;  /* 0x000000000000791b */ /* 0x003fe20003800000 */
.L_x_103:
[----:B------:R-:W-:Y:S01]  /*115c0*/  VIADD R5, R7, 0x10 ;  /* 0x0000001007057836 */ /* 0x000fe20000000000 */
[----:B------:R-:W-:Y:S01]  /*115d0*/  MOV R13, R6 ;  /* 0x00000006000d7202 */ /* 0x000fe20000000f00 */
[----:B------:R-:W-:-:S07]  /*115e0*/  IMAD.MOV.U32 R3, RZ, RZ, R14 ;  /* 0x000000ffff037224 */ /* 0x000fce00078e000e */
[----:B------:R-:W-:Y:S05]  /*115f0*/  WARPSYNC.COLLECTIVE R15, `(.L_x_104) ;  /* 0x000000000f087348 */ /* 0x000fea0003c00000 */
[----:B------:R0:W1:Y:S02]  /*11600*/  SHFL.IDX P6, R14, R13, R12, R11 ;  /* 0x0000000c0d0e7389 */ /* 0x00006400000c000b */
[----:B01----:R-:W-:Y:S01]  /*11610*/  ENDCOLLECTIVE ;  /* 0x000000000000791b */ /* 0x003fe20003800000 */
.L_x_104:
[----:B------:R-:W-:Y:S01]  /*11620*/  ULDC UR4, c[0x0][0x288] ;  /* 0x0000a20000047ab9 */ /* 0x000fe20000000800 */
[----:B------:R-:W-:Y:S01]  /*11630*/  ULDC.64 UR6, c[0x0][0x208] ;  /* 0x0000820000067ab9 */ /* 0x000fe20000000a00 */
[----:B------:R-:W-:-:S05]  /*11640*/  IMAD R0, R0, UR4, RZ ;  /* 0x0000000400007c24 */ /* 0x000fca000f8e02ff */
[----:B------:R-:W-:Y:S02]  /*11650*/  ISETP.GE.AND P0, PT, R7, R0, PT ;  /* 0x000000000700720c */ /* 0x000fe40003f06270 */
[----:B------:R-:W-:Y:S01]  /*11660*/  MOV R13, R8 ;  /* 0x00000008000d7202 */ /* 0x000fe20000000f00 */
[----:B------:R-:W-:-:S10]  /*11670*/  IMAD.MOV.U32 R12, RZ, RZ, 0x1 ;  /* 0x00000001ff0c7424 */ /* 0x000fd400078e00ff */
[----:B------:R-:W-:Y:S01]  /*11680*/  @!P0 LEA R9, R31, UR42, 0x1 ;  /* 0x0000002a1f098c11 */ /* 0x000fe2000f8e08ff */
[----:B------:R-:W-:-:S04]  /*11690*/  IMAD.MOV.U32 R2, RZ, RZ, R14 ;  /* 0x000000ffff027224 */ /* 0x000fc800078e000e */
[----:B------:R-:W-:-:S05]  /*116a0*/  @!P0 IMAD.WIDE.U32 R2, R22, 0x2, R2 ;  /* 0x0000000216028825 */ /* 0x000fca00078e0002 */
[----:B------:R-:W-:Y:S01]  /*116b0*/  @!PT LDS RZ, [RZ] ;  /* 0x00000000fffff984 */ /* 0x000fe20000000800 */
[----:B------:R-:W-:Y:S01]  /*116c0*/  @!PT LDS RZ, [RZ] ;  /* 0x00000000fffff984 */ /* 0x000fe20000000800 */
[----:B------:R-:W-:Y:S01]  /*116d0*/  @!PT LDS RZ, [RZ] ;  /* 0x00000000fffff984 */ /* 0x000fe20000000800 */
[----:B------:R0:W-:Y:S04]  /*116e0*/  @!P0 LDGSTS.E.BYPASS.LTC128B.128 [R9+0x14400], desc[UR6][R2.64], !P4 ;  /* 0x1440000002098fae */ /* 0x0001e8000e101d46 */
[----:B------:R0:W-:Y:S04]  /*116f0*/  @!P0 LDGSTS.E.BYPASS.LTC128B.128 [R9+0x18400], desc[UR6][R2.64+0x80], !P3 ;  /* 0x1840008002098fae */ /* 0x0001e8000d901d46 */
[----:B------:R0:W-:Y:S04]  /*11700*/  @!P0 LDGSTS.E.BYPASS.LTC128B.128 [R9+0x1c400], desc[UR6][R2.64+0x100], !P2 ;  /* 0x1c40010002098fae */ /* 0x0001e8000d101d46 */
[----:B------:R0:W-:Y:S01]  /*11710*/  @!P0 LDGSTS.E.BYPASS.LTC128B.128 [R9+0x20400], desc[UR6][R2.64+0x180], !P1 ;  /* 0x2040018002098fae */ /* 0x0001e2000c901d46 */
[----:B------:R-:W-:-:S13]  /*11720*/  ISETP.GE.AND P0, PT, R5, R0, PT ;  /* 0x000000000500720c */ /* 0x000fda0003f06270 */
[----:B0-----:R-:W-:Y:S05]  /*11730*/  WARPSYNC.COLLECTIVE R15, `(.L_x_105) ;  /* 0x000000000f087348 */ /* 0x001fea0003c00000 */
[----:B------:R1:W2:Y:S02]  /*11740*/  SHFL.IDX P6, R14, R13, R12, R11 ;  /* 0x0000000c0d0e7389 */ /* 0x0002a400000c000b */
[----:B012---:R-:W-:Y:S01]  /*11750*/  ENDCOLLECTIVE ;  /* 0x000000000000791b */ /* 0x007fe20003800000 */
.L_x_105:
[----:B------:R-:W-:Y:S01]  /*11760*/  VIADD R3, R7, 0x20 ;  /* 0x0000002007037836 */ /* 0x000fe20000000000 */
[----:B------:R-:W-:Y:S01]  /*11770*/  @!P0 LEA R21, R31, UR42, 0x1 ;  /* 0x0000002a1f158c11 */ /* 0x000fe2000f8e08ff */
[----:B------:R-:W-:Y:S02]  /*11780*/  IMAD.MOV.U32 R13, RZ, RZ, R6 ;  /* 0x000000ffff0d7224 */ /* 0x000fe400078e0006 */
[----:B------:R-:W-:-:S07]  /*11790*/  IMAD.MOV.U32 R5, RZ, RZ, R14 ;  /* 0x000000ffff057224 */ /* 0x000fce00078e000e */
[----:B------:R-:W-:Y:S05]  /*117a0*/  WARPSYNC.COLLECTIVE R15, `(.L_x_106) ;  /* 0x000000000f087348 */ /* 0x000fea0003c00000 */
[----:B------:R0:W1:Y:S02]  /*117b0*/  SHFL.IDX P6, R14, R13, R12, R11 ;  /* 0x0000000c0d0e7389 */ /* 0x00006400000c000b */
[----:B01----:R-:W-:Y:S01]  /*117c0*/  ENDCOLLECTIVE ;  /* 0x000000000000791b */ /* 0x003fe20003800000 */
.L_x_106:
[----:B------:R-:W-:Y:S01]  /*117d0*/  ULDC.64 UR4, c[0x0][0x208] ;  /* 0x0000820000047ab9 */ /* 0x000fe20000000a00 */
[----:B------:R-:W-:Y:S02]  /*117e0*/  IMAD.MOV.U32 R13, RZ, RZ, R8 ;  /* 0x000000ffff0d7224 */ /* 0x000fe400078e0008 */
[----:B------:R-:W-:Y:S01]  /*117f0*/  IMAD.MOV.U32 R12, RZ, RZ, 0x2 ;  /* 0x00000002ff0c7424 */ /* 0x000fe200078e00ff */
[----:B------:R-:W-:-:S05]  /*11800*/  MOV R4, R14 ;  /* 0x0000000e00047202 */ /* 0x000fca0000000f00 */
        /* <DEDUP_REMOVED lines=12> */
.L_x_107:
[----:B------:R-:W-:Y:S01]  /*118d0*/  VIADD R5, R7, 0x30 ;  /* 0x0000003007057836 */ /* 0x000fe20000000000 */
[----:B------:R-:W-:Y:S01]  /*118e0*/  @!P0 LEA R9, R31, UR42, 0x1 ;  /* 0x0000002a1f098c11 */ /* 0x000fe2000f8e08ff */
[----:B------:R-:W-:Y:S01]  /*118f0*/  IMAD.MOV.U32 R13, RZ, RZ, R6 ;  /* 0x000000ffff0d7224 */ /* 0x000fe200078e0006 */
[----:B------:R-:W-:-:S07]  /*11900*/  MOV R3, R14 ;  /* 0x0000000e00037202 */ /* 0x000fce0000000f00 */
[----:B------:R-:W-:Y:S05]  /*11910*/  WARPSYNC.COLLECTIVE R15, `(.L_x_108) ;  /* 0x000000000f087348 */ /* 0x000fea0003c00000 */
[----:B------:R0:W1:Y:S02]  /*11920*/  SHFL.IDX P6, R14, R13, R12, R11 ;  /* 0x0000000c0d0e7389 */ /* 0x00006400000c000b */
[----:B01----:R-:W-:Y:S01]  /*11930*/  ENDCOLLECTIVE ;  /* 0x000000000000791b */ /* 0x003fe20003800000 */
.L_x_108:
[----:B------:R-:W-:Y:S01]  /*11940*/  ULDC.64 UR4, c[0x0][0x208] ;  /* 0x0000820000047ab9 */ /* 0x000fe20000000a00 */
[----:B------:R-:W-:Y:S01]  /*11950*/  MOV R13, R8 ;  /* 0x00000008000d7202 */ /* 0x000fe20000000f00 */
[----:B------:R-:W-:Y:S02]  /*11960*/  IMAD.MOV.U32 R12, RZ, RZ, 0x3 ;  /* 0x00000003ff0c7424 */ /* 0x000fe400078e00ff */
        /* <DEDUP_REMOVED lines=13> */
.L_x_109:
[----:B------:R-:W-:Y:S01]  /*11a40*/  VIADD R3, R7, 0x40 ;  /* 0x0000004007037836 */ /* 0x000fe20000000000 */
[----:B------:R-:W-:Y:S02]  /*11a50*/  @!P0 LEA R21, R31, UR42, 0x1 ;  /* 0x0000002a1f158c11 */ /* 0x000fe4000f8e08ff */
[----:B------:R-:W-:Y:S01]  /*11a60*/  MOV R13, R6 ;  /* 0x00000006000d7202 */ /* 0x000fe20000000f00 */
[----:B------:R-:W-:-:S07]  /*11a70*/  IMAD.MOV.U32 R5, RZ, RZ, R14 ;  /* 0x000000ffff057224 */ /* 0x000fce00078e000e */
[----:B------:R-:W-:Y:S05]  /*11a80*/  WARPSYNC.COLLECTIVE R15, `(.L_x_110) ;  /* 0x000000000f087348 */ /* 0x000fea0003c00000 */
[----:B------:R0:W1:Y:S02]  /*11a90*/  SHFL.IDX P6, R14, R13, R12, R11 ;  /* 0x0000000c0d0e7389 */ /* 0x00006400000c000b */
[----:B01----:R-:W-:Y:S01]  /*11aa0*/  ENDCOLLECTIVE ;  /* 0x000000000000791b */ /* 0x003fe20003800000 */
.L_x_110:
        /* <DEDUP_REMOVED lines=16> */
.L_x_111:
[----:B------:R-:W-:Y:S01]  /*11bb0*/  VIADD R5, R7, 0x50 ;  /* 0x0000005007057836 */ /* 0x000fe20000000000 */
[----:B------:R-:W-:Y:S02]  /*11bc0*/  @!P0 LEA R9, R31, UR42, 0x1 ;  /* 0x0000002a1f098c11 */ /* 0x000fe4000f8e08ff */
[----:B------:R-:W-:Y:S01]  /*11bd0*/  MOV R13, R6 ;  /* 0x00000006000d7202 */ /* 0x000fe20000000f00 */
[----:B------:R-:W-:-:S07]  /*11be0*/  IMAD.MOV.U32 R3, RZ, RZ, R14 ;  /* 0x000000ffff037224 */ /* 0x000fce00078e000e */
[----:B------:R-:W-:Y:S05]  /*11bf0*/  WARPSYNC.COLLECTIVE R15, `(.L_x_112) ;  /* 0x000000000f087348 */ /* 0x000fea0003c00000 */
[----:B------:R0:W1:Y:S02]  /*11c00*/  SHFL.IDX P6, R14, R13, R12, R11 ;  /* 0x0000000c0d0e7389 */ /* 0x00006400000c000b */
[----:B01----:R-:W-:Y:S01]  /*11c10*/  ENDCOLLECTIVE ;  /* 0x000000000000791b */ /* 0x003fe20003800000 */
.L_x_112:
        /* <DEDUP_REMOVED lines=16> */
.L_x_113:
[----:B------:R-:W-:Y:S01]  /*11d20*/  VIADD R3, R7, 0x60 ;  /* 0x0000006007037836 */ /* 0x000fe20000000000 */
[----:B------:R-:W-:Y:S02]  /*11d30*/  @!P0 LEA R21, R31, UR42, 0x1 ;  /* 0x0000002a1f158c11 */ /* 0x000fe4000f8e08ff */
[----:B------:R-:W-:Y:S01]  /*11d40*/  MOV R13, R6 ;  /* 0x00000006000d7202 */ /* 0x000fe20000000f00 */
[----:B------:R-:W-:-:S07]  /*11d50*/  IMAD.MOV.U32 R5, RZ, RZ, R14 ;  /* 0x000000ffff057224 */ /* 0x000fce00078e000e */
[----:B------:R-:W-:Y:S05]  /*11d60*/  WARPSYNC.COLLECTIVE R15, `(.L_x_114) ;  /* 0x000000000f087348 */ /* 0x000fea0003c00000 */
[----:B------:R0:W1:Y:S02]  /*11d70*/  SHFL.IDX P6, R14, R13, R12, R11 ;  /* 0x0000000c0d0e7389 */ /* 0x00006400000c000b */
[----:B01----:R-:W-:Y:S01]  /*11d80*/  ENDCOLLECTIVE ;  /* 0x000000000000791b */ /* 0x003fe20003800000 */
.L_x_114:
        /* <DEDUP_REMOVED lines=16> */
.L_x_115:
[----:B------:R-:W-:Y:S02]  /*11e90*/  @!P0 LEA R9, R31, UR42, 0x1 ;  /* 0x0000002a1f098c11 */ /* 0x000fe4000f8e08ff */
[----:B------:R-:W-:Y:S01]  /*11ea0*/  MOV R13, R6 ;  /* 0x00000006000d7202 */ /* 0x000fe20000000f00 */
[----:B------:R-:W-:-:S07]  /*11eb0*/  IMAD.MOV.U32 R3, RZ, RZ, R14 ;  /* 0x000000ffff037224 */ /* 0x000fce00078e000e */
[----:B------:R-:W-:Y:S05]  /*11ec0*/  WARPSYNC.COLLECTIVE R15, `(.L_x_116) ;  /* 0x000000000f087348 */ /* 0x000fea0003c00000 */
[----:B------:R0:W1:Y:S02]  /*11ed0*/  SHFL.IDX P6, R14, R13, R12, R11 ;  /* 0x0000000c0d0e7389 */ /* 0x00006400000c000b */
[----:B01----:R-:W-:Y:S01]  /*11ee0*/  ENDCOLLECTIVE ;  /* 0x000000000000791b */ /* 0x003fe20003800000 */
.L_x_116:
[----:B------:R-:W-:Y:S01]  /*11ef0*/  ULDC.64 UR4, c[0x0][0x208] ;  /* 0x0000820000047ab9 */ /* 0x000fe20000000a00 */
[----:B------:R-:W-:Y:S01]  /*11f00*/  IMAD.MOV.U32 R13, RZ, RZ, R8 ;  /* 0x000000ffff0d7224 */ /* 0x000fe200078e0008 */
[----:B------:R-:W-:Y:S01]  /*11f10*/  MOV R12, 0x7 ;  /* 0x00000007000c7802 */ /* 0x000fe20000000f00 */
        /* <DEDUP_REMOVED lines=8> */
[----:B------:R0:W-:Y:S02]  /*11fa0*/  @!P0 LDGSTS.E.BYPASS.LTC128B.128 [R9+0x23400], desc[UR4][R2.64+0x180], !P1 ;  /* 0x2340018002098fae */ /* 0x0001e4000c901d44 */
[----:B0-----:R-:W-:Y:S05]  /*11fb0*/  WARPSYNC.COLLECTIVE R15, `(.L_x_117) ;  /* 0x000000000f087348 */ /* 0x001fea0003c00000 */
[----:B------:R1:W2:Y:S02]  /*11fc0*/  SHFL.IDX P6, R14, R13, R12, R11 ;  /* 0x0000000c0d0e7389 */ /* 0x0002a400000c000b */
[----:B012---:R-:W-:Y:S01]  /*11fd0*/  ENDCOLLECTIVE ;  /* 0x000000000000791b */ /* 0x007fe20003800000 */
.L_x_117:
[----:B------:R-:W-:Y:S02]  /*11fe0*/  IMAD.MOV.U32 R13, RZ, RZ, R6 ;  /* 0x000000ffff0d7224 */ /* 0x000fe400078e0006 */
[----:B------:R-:W-:-:S07]  /*11ff0*/  IMAD.MOV.U32 R8, RZ, RZ, R14 ;  /* 0x000000ffff087224 */ /* 0x000fce00078e000e */
[----:B------:R-:W-:Y:S05]  /*12000*/  WARPSYNC.COLLECTIVE R15, `(.L_x_118) ;  /* 0x000000000f087348 */ /* 0x000fea0003c00000 */
[----:B------:R0:W1:Y:S02]  /*12010*/  SHFL.IDX P6, R14, R13, R12, R11 ;  /* 0x0000000c0d0e7389 */ /* 0x00006400000c000b */
[----:B01----:R-:W-:Y:S01]  /*12020*/  ENDCOLLECTIVE ;  /* 0x000000000000791b */ /* 0x003fe20003800000 */
.L_x_118:
[----:B------:R-:W-:Y:S05]  /*12030*/  BRA `(.L_x_119) ;  /* 0xffffffcc00407947 */ /* 0x000fea000383ffff */
.L_x_56:
[----:B0-----:R-:W-:-:S04]  /*12040*/  MOV R3, UR42 ;  /* 0x0000002a00037c02 */ /* 0x001fc80008000f00 */
[----:B------:R0:W1:Y:S03]  /*12050*/  SYNCS.PHASECHK.TRANS64.TRYWAIT P0, [R3+URZ+0x38820], R0 ;  /* 0x03882000030075a7 */ /* 0x000066000800017f */
[----:B-1----:R-:W-:Y:S05]  /*12060*/  @!P0 NANOSLEEP.SYNCS 0x989680 ;  /* 0x009896800000895d */ /* 0x002fea0003900000 */
[----:B------:R-:W1:Y:S02]  /*12070*/  @!P0 SYNCS.PHASECHK.TRANS64 P0, [R3+URZ+0x38820], R0 ;  /* 0x03882000030085a7 */ /* 0x000e64000800007f */
[----:B-1----:R-:W-:Y:S05]  /*12080*/  @!P0 BRA `(.L_x_56) ;  /* 0xfffffffc00ec8947 */ /* 0x002fea000383ffff */
[----:B------:R-:W-:Y:S05]  /*12090*/  BRA `(.L_x_120) ;  /* 0xffffffcc00907947 */ /* 0x000fea000383ffff */
.L_x_60:
[----:B-1----:R1:W2:Y:S02]  /*120a0*/  SYNCS.PHASECHK.TRANS64.TRYWAIT P0, [R19+URZ+0x38840], R2 ;  /* 0x03884002130075a7 */ /* 0x0022a4000800017f */
[----:B--2---:R-:W-:Y:S05]  /*120b0*/  @!P0 NANOSLEEP.SYNCS 0x989680 ;  /* 0x009896800000895d */ /* 0x004fea0003900000 */
[----:B------:R-:W2:Y:S02]  /*120c0*/  @!P0 SYNCS.PHASECHK.TRANS64 P0, [R19+URZ+0x38840], R2 ;  /* 0x03884002130085a7 */ /* 0x000ea4000800007f */
[----:B--2---:R-:W-:Y:S05]  /*120d0*/  @!P0 BRA `(.L_x_60) ;  /* 0xfffffffc00f08947 */ /* 0x004fea000383ffff */
[----:B------:R-:W-:Y:S05]  /*120e0*/  BRA `(.L_x_121) ;  /* 0xffffffd0009c7947 */ /* 0x000fea000383ffff */
.L_x_61:
        /* <DEDUP_REMOVED lines=8> */
.L_x_123:
[----:B------:R-:W-:Y:S05]  /*12170*/  BSYNC B1 ;  /* 0x0000000000017941 */ /* 0x000fea0003800000 */
.L_x_122:
[----:B------:R-:W-:Y:S01]  /*12180*/  MOV R13, R24 ;  /* 0x00000018000d7202 */ /* 0x000fe20000000f00 */
[----:B------:R-:W-:Y:S01]  /*12190*/  IMAD.MOV.U32 R12, RZ, RZ, RZ ;  /* 0x000000ffff0c7224 */ /* 0x000fe200078e00ff */
[----:B------:R-:W-:Y:S01]  /*121a0*/  MOV R15, 0xffffffff ;  /* 0xffffffff000f7802 */ /* 0x000fe20000000f00 */
[----:B------:R-:W-:Y:S01]  /*121b0*/  IMAD.MOV.U32 R11, RZ, RZ, 0x181f ;  /* 0x0000181fff0b7424 */ /* 0x000fe200078e00ff */
[----:B------:R-:W-:Y:S01]  /*121c0*/  P2R R4, PR, RZ, 0x8 ;  /* 0x00000008ff047803 */ /* 0x000fe20000000000 */
[----:B------:R-:W-:Y:S01]  /*121d0*/  IMAD.MOV.U32 R3, RZ, RZ, R14 ;  /* 0x000000ffff037224 */ /* 0x000fe200078e000e */
[----:B------:R-:W-:Y:S01]  /*121e0*/  LOP3.LUT P3, RZ, R16, 0x10, RZ, 0xc0, !PT ;  /* 0x0000001010ff7812 */ /* 0x000fe2000786c0ff */
[----:B------:R-:W-:-:S12]  /*121f0*/  IMAD.SHL.U32 R32, R22, 0x2, RZ ;  /* 0x0000000216207824 */ /* 0x000fd800078e00ff */
[----:B------:R-:W-:Y:S05]  /*12200*/  WARPSYNC.COLLECTIVE R15, `(.L_x_124) ;  /* 0x000000000f087348 */ /* 0x000fea0003c00000 */
[----:B------:R0:W1:Y:S02]  /*12210*/  SHFL.IDX P6, R14, R13, R12, R11 ;  /* 0x0000000c0d0e7389 */ /* 0x00006400000c000b */
[----:B01----:R-:W-:Y:S01]  /*12220*/  ENDCOLLECTIVE ;  /* 0x000000000000791b */ /* 0x003fe20003800000 */
.L_x_124:
[----:B------:R-:W-:Y:S01]  /*12230*/  P2R R6, PR, RZ, 0x4 ;  /* 0x00000004ff067803 */ /* 0x000fe20000000000 */
[----:B------:R-:W-:Y:S01]  /*12240*/  ULDC.64 UR4, c[0x0][0x208] ;  /* 0x0000820000047ab9 */ /* 0x000fe20000000a00 */
[C---:B------:R-:W-:Y:S02]  /*12250*/  LOP3.LUT P2, RZ, R16.reuse, 0x8, RZ, 0xc0, !PT ;  /* 0x0000000810ff7812 */ /* 0x040fe4000784c0ff */
[----:B------:R-:W-:Y:S02]  /*12260*/  P2R R7, PR, RZ, 0x2 ;  /* 0x00000002ff077803 */ /* 0x000fe40000000000 */
[----:B------:R-:W-:Y:S02]  /*12270*/  LOP3.LUT P1, RZ, R16, 0x4, RZ, 0xc0, !PT ;  /* 0x0000000410ff7812 */ /* 0x000fe4000782c0ff */
[----:B------:R-:W-:Y:S02]  /*12280*/  LEA R25, R25, UR42, 0x1 ;  /* 0x0000002a19197c11 */ /* 0x000fe4000f8e08ff */
[----:B------:R-:W-:Y:S01]  /*12290*/  MOV R13, R27 ;  /* 0x0000001b000d7202 */ /* 0x000fe20000000f00 */
[----:B------:R-:W-:Y:S01]  /*122a0*/  IMAD.MOV.U32 R12, RZ, RZ, 0x1 ;  /* 0x00000001ff0c7424 */ /* 0x000fe200078e00ff */
[----:B------:R-:W-:-:S05]  /*122b0*/  IADD3 R2, P0, R14, R32, RZ ;  /* 0x000000200e027210 */ /* 0x000fca0007f1e0ff */
[----:B------:R-:W-:-:S05]  /*122c0*/  IMAD.X R3, RZ, RZ, R3, P0 ;  /* 0x000000ffff037224 */ /* 0x000fca00000e0603 */
[----:B------:R-:W-:Y:S01]  /*122d0*/  @!PT LDS RZ, [RZ] ;  /* 0x00000000fffff984 */ /* 0x000fe20000000800 */
[----:B------:R-:W-:Y:S01]  /*122e0*/  @!PT LDS RZ, [RZ] ;  /* 0x00000000fffff984 */ /* 0x000fe20000000800 */
[----:B------:R-:W-:Y:S01]  /*122f0*/  @!PT LDS RZ, [RZ] ;  /* 0x00000000fffff984 */ /* 0x000fe20000000800 */
[----:B------:R0:W-:Y:S04]  /*12300*/  LDGSTS.E.BYPASS.LTC128B.128 [R25+0x24400], desc[UR4][R2.64], !P3 ;  /* 0x2440000002197fae */ /* 0x0001e8000d901d44 */
[----:B------:R0:W-:Y:S04]  /*12310*/  LDGSTS.E.BYPASS.LTC128B.128 [R25+0x26c00], desc[UR4][R2.64+0x80], !P2 ;  /* 0x26c0008002197fae */ /* 0x0001e8000d101d44 */
[----:B------:R0:W-:Y:S04]  /*12320*/  LDGSTS.E.BYPASS.LTC128B.128 [R25+0x29400], desc[UR4][R2.64+0x100], !P1 ;  /* 0x2940010002197fae */ /* 0x0001e8000c901d44 */
[----:B------:R0:W-:Y:S02]  /*12330*/  LDGSTS.E.BYPASS.LTC128B.128 [R25+0x2bc00], desc[UR4][R2.64+0x180], !P5 ;  /* 0x2bc0018002197fae */ /* 0x0001e4000e901d44 */
[----:B0-----:R-:W-:Y:S05]  /*12340*/  WARPSYNC.COLLECTIVE R15, `(.L_x_125) ;  /* 0x000000000f087348 */ /* 0x001fea0003c00000 */
[----:B------:R1:W2:Y:S02]  /*12350*/  SHFL.IDX P6, R14, R13, R12, R11 ;  /* 0x0000000c0d0e7389 */ /* 0x0002a400000c000b */
[----:B012---:R-:W-:Y:S01]  /*12360*/  ENDCOLLECTIVE ;  /* 0x000000000000791b */ /* 0x007fe20003800000 */
.L_x_125:
[----:B------:R-:W-:Y:S01]  /*12370*/  MOV R13, R24 ;  /* 0x00000018000d7202 */ /* 0x000fe20000000f00 */
[----:B------:R-:W-:-:S07]  /*12380*/  IMAD.MOV.U32 R5, RZ, RZ, R14 ;  /* 0x000000ffff057224 */ /* 0x000fce00078e000e */
[----:B------:R-:W-:Y:S05]  /*12390*/  WARPSYNC.COLLECTIVE R15, `(.L_x_126) ;  /* 0x000000000f087348 */ /* 0x000fea0003c00000 */
[----:B------:R0:W1:Y:S02]  /*123a0*/  SHFL.IDX P6, R14, R13, R12, R11 ;  /* 0x0000000c0d0e7389 */ /* 0x00006400000c000b */
[----:B01----:R-:W-:Y:S01]  /*123b0*/  ENDCOLLECTIVE ;  /* 0x000000000000791b */ /* 0x003fe20003800000 */
.L_x_126:
[----:B------:R-:W-:Y:S01]  /*123c0*/  ULDC.64 UR4, c[0x0][0x208] ;  /* 0x0000820000047ab9 */ /* 0x000fe20000000a00 */
[----:B------:R-:W-:Y:S01]  /*123d0*/  MOV R13, R27 ;  /* 0x0000001b000d7202 */ /* 0x000fe20000000f00 */
[----:B------:R-:W-:Y:S02]  /*123e0*/  IMAD.MOV.U32 R12, RZ, RZ, 0x2 ;  /* 0x00000002ff0c7424 */ /* 0x000fe400078e00ff */
[----:B------:R-:W-:-:S05]  /*123f0*/  IMAD.MOV.U32 R11, RZ, RZ, R14 ;  /* 0x000000ffff0b7224 */ /* 0x000fca00078e000e */
[----:B------:R-:W-:Y:S01]  /*12400*/  IADD3 R2, P0, R11, R32, RZ ;  /* 0x000000200b027210 */ /* 0x000fe20007f1e0ff */
[----:B------:R-:W-:-:S04]  /*12410*/  IMAD.MOV.U32 R11, RZ, RZ, 0x181f ;  /* 0x0000181fff0b7424 */ /* 0x000fc800078e00ff */
        /* <DEDUP_REMOVED lines=11> */
.L_x_127:
[----:B------:R-:W-:Y:S01]  /*124d0*/  IMAD.MOV.U32 R13, RZ, RZ, R24 ;  /* 0x000000ffff0d7224 */ /* 0x000fe200078e0018 */
[----:B------:R-:W-:-:S07]  /*124e0*/  MOV R5, R14 ;  /* 0x0000000e00057202 */ /* 0x000fce0000000f00 */
[----:B------:R-:W-:Y:S05]  /*124f0*/  WARPSYNC.COLLECTIVE R15, `(.L_x_128) ;  /* 0x000000000f087348 */ /* 0x000fea0003c00000 */
[----:B------:R0:W1:Y:S02]  /*12500*/  SHFL.IDX P6, R14, R13, R12, R11 ;  /* 0x0000000c0d0e7389 */ /* 0x00006400000c000b */
[----:B01----:R-:W-:Y:S01]  /*12510*/  ENDCOLLECTIVE ;  /* 0x000000000000791b */ /* 0x003fe20003800000 */
.L_x_128:
[----:B------:R-:W-:Y:S01]  /*12520*/  ULDC.64 UR4, c[0x0][0x208] ;  /* 0x0000820000047ab9 */ /* 0x000fe20000000a00 */
[----:B------:R-:W-:Y:S02]  /*12530*/  IMAD.MOV.U32 R13, RZ, RZ, R27 ;  /* 0x000000ffff0d7224 */ /* 0x000fe400078e001b */
[----:B------:R-:W-:Y:S02]  /*12540*/  IMAD.MOV.U32 R12, RZ, RZ, 0x3 ;  /* 0x00000003ff0c7424 */ /* 0x000fe400078e00ff */
[----:B------:R-:W-:-:S05]  /*12550*/  IMAD.MOV.U32 R11, RZ, RZ, R14 ;  /* 0x000000ffff0b7224 */ /* 0x000fca00078e000e */
[----:B------:R-:W-:Y:S02]  /*12560*/  IADD3 R2, P0, R11, R32, RZ ;  /* 0x000000200b027210 */ /* 0x000fe40007f1e0ff */
[----:B------:R-:W-:Y:S02]  /*12570*/  MOV R11, 0x181f ;  /* 0x0000181f000b7802 */ /* 0x000fe40000000f00 */
[----:B------:R-:W-:Y:S02]  /*12580*/  IADD3.X R3, RZ, R5, RZ, P0, !PT ;  /* 0x00000005ff037210 */ /* 0x000fe400007fe4ff */
[----:B------:R-:W-:-:S03]  /*12590*/  SHF.L.U32 R5, R22, 0x1, RZ ;  /* 0x0000000116057819 */ /* 0x000fc600000006ff */
        /* <DEDUP_REMOVED lines=10> */
.L_x_129:
[----:B------:R-:W-:Y:S02]  /*12640*/  IMAD.MOV.U32 R13, RZ, RZ, R24 ;  /* 0x000000ffff0d7224 */ /* 0x000fe400078e0018 */
[----:B------:R-:W-:-:S07]  /*12650*/  IMAD.MOV.U32 R32, RZ, RZ, R14 ;  /* 0x000000ffff207224 */ /* 0x000fce00078e000e */
[----:B------:R-:W-:Y:S05]  /*12660*/  WARPSYNC.COLLECTIVE R15, `(.L_x_130) ;  /* 0x000000000f087348 */ /* 0x000fea0003c00000 */
[----:B------:R0:W1:Y:S02]  /*12670*/  SHFL.IDX P6, R14, R13, R12, R11 ;  /* 0x0000000c0d0e7389 */ /* 0x00006400000c000b */
[----:B01----:R-:W-:Y:S01]  /*12680*/  ENDCOLLECTIVE ;  /* 0x000000000000791b */ /* 0x003fe20003800000 */
.L_x_130:
[----:B------:R-:W-:Y:S01]  /*12690*/  ULDC.64 UR4, c[0x0][0x208] ;  /* 0x0000820000047ab9 */ /* 0x000fe20000000a00 */
[----:B------:R-:W-:Y:S01]  /*126a0*/  MOV R13, R27 ;  /* 0x0000001b000d7202 */ /* 0x000fe20000000f00 */
[----:B------:R-:W-:Y:S02]  /*126b0*/  IMAD.MOV.U32 R12, RZ, RZ, 0x4 ;  /* 0x00000004ff0c7424 */ /* 0x000fe400078e00ff */
[----:B------:R-:W-:-:S05]  /*126c0*/  IMAD.MOV.U32 R2, RZ, RZ, R14 ;  /* 0x000000ffff027224 */ /* 0x000fca00078e000e */
[----:B------:R-:W-:-:S05]  /*126d0*/  IADD3 R2, P0, R2, R5, RZ ;  /* 0x0000000502027210 */ /* 0x000fca0007f1e0ff */
[----:B------:R-:W-:-:S05]  /*126e0*/  IMAD.X R3, RZ, RZ, R32, P0 ;  /* 0x000000ffff037224 */ /* 0x000fca00000e0620 */
[----:B------:R-:W-:Y:S01]  /*126f0*/  @!PT LDS RZ, [RZ] ;  /* 0x00000000fffff984 */ /* 0x000fe20000000800 */
[----:B------:R-:W-:Y:S01]  /*12700*/  @!PT LDS RZ, [RZ] ;  /* 0x00000000fffff984 */ /* 0x000fe20000000800 */
[----:B------:R-:W-:Y:S01]  /*12710*/  @!PT LDS RZ, [RZ] ;  /* 0x00000000fffff984 */ /* 0x000fe20000000800 */
[----:B------:R0:W-:Y:S01]  /*12720*/  LDGSTS.E.BYPASS.LTC128B.128 [R25+0x25c00], desc[UR4][R2.64], !P3 ;  /* 0x25c0000002197fae */ /* 0x0001e2000d901d44 */
[----:B------:R-:W-:-:S03]  /*12730*/  ISETP.NE.AND P3, PT, R4, RZ, PT ;  /* 0x000000ff0400720c */ /* 0x000fc60003f65270 */
[----:B------:R0:W-:Y:S01]  /*12740*/  LDGSTS.E.BYPASS.LTC128B.128 [R25+0x28400], desc[UR4][R2.64+0x80], !P2 ;  /* 0x2840008002197fae */ /* 0x0001e2000d101d44 */
[----:B------:R-:W-:-:S03]  /*12750*/  ISETP.NE.AND P2, PT, R6, RZ, PT ;  /* 0x000000ff0600720c */ /* 0x000fc60003f45270 */
[----:B------:R0:W-:Y:S01]  /*12760*/  LDGSTS.E.BYPASS.LTC128B.128 [R25+0x2ac00], desc[UR4][R2.64+0x100], !P1 ;  /* 0x2ac0010002197fae */ /* 0x0001e2000c901d44 */
[----:B------:R-:W-:-:S03]  /*12770*/  ISETP.NE.AND P1, PT, R7, RZ, PT ;  /* 0x000000ff0700720c */ /* 0x000fc60003f25270 */
[----:B------:R0:W-:Y:S10]  /*12780*/  LDGSTS.E.BYPASS.LTC128B.128 [R25+0x2d400], desc[UR4][R2.64+0x180], !P5 ;  /* 0x2d40018002197fae */ /* 0x0001f4000e901d44 */
[----:B0-----:R-:W-:Y:S05]  /*12790*/  WARPSYNC.COLLECTIVE R15, `(.L_x_131) ;  /* 0x000000000f087348 */ /* 0x001fea0003c00000 */
[----:B------:R1:W2:Y:S02]  /*127a0*/  SHFL.IDX P6, R14, R13, R12, R11 ;  /* 0x0000000c0d0e7389 */ /* 0x0002a400000c000b */
[----:B012---:R-:W-:Y:S01]  /*127b0*/  ENDCOLLECTIVE ;  /* 0x000000000000791b */ /* 0x007fe20003800000 */
.L_x_131:
[----:B------:R-:W-:Y:S01]  /*127c0*/  MOV R13, R24 ;  /* 0x00000018000d7202 */ /* 0x000fe20000000f00 */
[----:B------:R-:W-:-:S07]  /*127d0*/  IMAD.MOV.U32 R27, RZ, RZ, R14 ;  /* 0x000000ffff1b7224 */ /* 0x000fce00078e000e */
[----:B------:R-:W-:Y:S05]  /*127e0*/  WARPSYNC.COLLECTIVE R15, `(.L_x_132) ;  /* 0x000000000f087348 */ /* 0x000fea0003c00000 */
[----:B------:R0:W1:Y:S02]  /*127f0*/  SHFL.IDX P6, R14, R13, R12, R11 ;  /* 0x0000000c0d0e7389 */ /* 0x00006400000c000b */
[----:B01----:R-:W-:Y:S01]  /*12800*/  ENDCOLLECTIVE ;  /* 0x000000000000791b */ /* 0x003fe20003800000 */
.L_x_132:
[----:B------:R-:W-:Y:S05]  /*12810*/  BRA `(.L_x_133) ;  /* 0xffffffcc00f87947 */ /* 0x000fea000383ffff */
.L_x_66:
[----:B0-----:R0:W2:Y:S02]  /*12820*/  SYNCS.PHASECHK.TRANS64.TRYWAIT P0, [R4+URZ+0x38860], R3 ;  /* 0x03886003040075a7 */ /* 0x0010a4000800017f */
[----:B--2---:R-:W-:Y:S05]  /*12830*/  @!P0 NANOSLEEP.SYNCS 0x989680 ;  /* 0x009896800000895d */ /* 0x004fea0003900000 */
[----:B------:R-:W2:Y:S02]  /*12840*/  @!P0 SYNCS.PHASECHK.TRANS64 P0, [R4+URZ+0x38860], R3 ;  /* 0x03886003040085a7 */ /* 0x000ea4000800007f */
[----:B--2---:R-:W-:Y:S05]  /*12850*/  @!P0 BRA `(.L_x_66) ;  /* 0xfffffffc00f08947 */ /* 0x004fea000383ffff */
[----:B------:R-:W-:Y:S05]  /*12860*/  BRA `(.L_x_134) ;  /* 0xffffffd000747947 */ /* 0x000fea000383ffff */
.L_x_67:
[----:B------:R-:W-:Y:S01]  /*12870*/  BSSY B1, `(.L_x_135) ;  /* 0x0000008000017945 */ /* 0x000fe20003800000 */
[----:B------:R-:W-:Y:S01]  /*12880*/  IMAD.MOV.U32 R13, RZ, RZ, R18 ;  /* 0x000000ffff0d7224 */ /* 0x000fe200078e0012 */
[----:B------:R-:W-:Y:S01]  /*12890*/  MOV R11, 0x181f ;  /* 0x0000181f000b7802 */ /* 0x000fe20000000f00 */
[----:B------:R-:W-:Y:S02]  /*128a0*/  IMAD.MOV.U32 R12, RZ, RZ, RZ ;  /* 0x000000ffff0c7224 */ /* 0x000fe400078e00ff */
[----:B------:R-:W-:-:S07]  /*128b0*/  IMAD.MOV.U32 R15, RZ, RZ, -0x1 ;  /* 0xffffffffff0f7424 */ /* 0x000fce00078e00ff */
[----:B01----:R-:W-:Y:S05]  /*128c0*/  WARPSYNC.COLLECTIVE R15, `(.L_x_136) ;  /* 0x000000000f087348 */ /* 0x003fea0003c00000 */
[----:B------:R2:W3:Y:S02]  /*128d0*/  SHFL.IDX P6, R14, R13, R12, R11 ;  /* 0x0000000c0d0e7389 */ /* 0x0004e400000c000b */
[----:B0123--:R-:W-:Y:S01]  /*128e0*/  ENDCOLLECTIVE ;  /* 0x000000000000791b */ /* 0x00ffe20003800000 */
.L_x_136:
[----:B------:R-:W-:Y:S05]  /*128f0*/  BSYNC B1 ;  /* 0x0000000000017941 */ /* 0x000fea0003800000 */
.L_x_135:
[----:B------:R-:W-:Y:S01]  /*12900*/  MOV R13, R17 ;  /* 0x00000011000d7202 */ /* 0x000fe20000000f00 */
[----:B------:R-:W-:Y:S01]  /*12910*/  IMAD.MOV.U32 R12, RZ, RZ, RZ ;  /* 0x000000ffff0c7224 */ /* 0x000fe200078e00ff */
[----:B------:R-:W-:Y:S01]  /*12920*/  MOV R15, 0xffffffff ;  /* 0xffffffff000f7802 */ /* 0x000fe20000000f00 */
[----:B------:R-:W-:Y:S01]  /*12930*/  IMAD.MOV.U32 R11, RZ, RZ, 0x181f ;  /* 0x0000181fff0b7424 */ /* 0x000fe200078e00ff */
[----:B------:R-:W-:Y:S01]  /*12940*/  LEA R5, R5, UR42, 0x1 ;  /* 0x0000002a05057c11 */ /* 0x000fe2000f8e08ff */
[----:B------:R-:W-:-:S07]  /*12950*/  IMAD.MOV.U32 R3, RZ, RZ, R14 ;  /* 0x000000ffff037224 */ /* 0x000fce00078e000e */
[----:B------:R-:W-:Y:S05]  /*12960*/  WARPSYNC.COLLECTIVE R15, `(.L_x_137) ;  /* 0x000000000f087348 */ /* 0x000fea0003c00000 */
[----:B------:R0:W1:Y:S02]  /*12970*/  SHFL.IDX P6, R14, R13, R12, R11 ;  /* 0x0000000c0d0e7389 */ /* 0x00006400000c000b */
[----:B01----:R-:W-:Y:S01]  /*12980*/  ENDCOLLECTIVE ;  /* 0x000000000000791b */ /* 0x003fe20003800000 */
.L_x_137:
[----:B------:R-:W-:Y:S01]  /*12990*/  ULDC.64 UR4, c[0x0][0x208] ;  /* 0x0000820000047ab9 */ /* 0x000fe20000000a00 */
[----:B------:R-:W-:Y:S01]  /*129a0*/  IMAD.MOV.U32 R13, RZ, RZ, R18 ;  /* 0x000000ffff0d7224 */ /* 0x000fe200078e0012 */
[----:B------:R-:W-:Y:S02]  /*129b0*/  MOV R12, 0x1 ;  /* 0x00000001000c7802 */ /* 0x000fe40000000f00 */
[----:B------:R-:W-:-:S05]  /*129c0*/  IADD3 R2, P0, R14, R6, RZ ;  /* 0x000000060e027210 */ /* 0x000fca0007f1e0ff */
[----:B------:R-:W-:Y:S01]  /*129d0*/  IMAD.X R3, RZ, RZ, R3, P0 ;  /* 0x000000ffff037224 */ /* 0x000fe200000e0603 */
[----:B------:R-:W-:-:S13]  /*129e0*/  ISETP.LT.OR P0, PT, R0, 0x1, P4 ;  /* 0x000000010000780c */ /* 0x000fda0002701670 */
[----:B------:R-:W-:Y:S01]  /*129f0*/  @!PT LDS RZ, [RZ] ;  /* 0x00000000fffff984 */ /* 0x000fe20000000800 */
[----:B------:R-:W-:Y:S01]  /*12a00*/  @!PT LDS RZ, [RZ] ;  /* 0x00000000fffff984 */ /* 0x000fe20000000800 */
[----:B------:R-:W-:Y:S01]  /*12a10*/  @!PT LDS RZ, [RZ] ;  /* 0x00000000fffff984 */ /* 0x000fe20000000800 */
[----:B------:R0:W-:Y:S01]  /*12a20*/  LDGSTS.E.BYPASS.LTC128B.128 [R5+0x400], desc[UR4][R2.64], !P0 ;  /* 0x0040000002057fae */ /* 0x0001e2000c101d44 */
[----:B------:R-:W-:-:S13]  /*12a30*/  ISETP.LT.OR P0, PT, R0, 0x1, P3 ;  /* 0x000000010000780c */ /* 0x000fda0001f01670 */
[----:B------:R0:W-:Y:S01]  /*12a40*/  LDGSTS.E.BYPASS.LTC128B.128 [R5+0x2c00], desc[UR4][R2.64+0x80], !P0 ;  /* 0x02c0008002057fae */ /* 0x0001e2000c101d44 */
[----:B------:R-:W-:-:S13]  /*12a50*/  ISETP.LT.OR P0, PT, R0, 0x1, P2 ;  /* 0x000000010000780c */ /* 0x000fda0001701670 */
[----:B------:R0:W-:Y:S01]  /*12a60*/  LDGSTS.E.BYPASS.LTC128B.128 [R5+0x5400], desc[UR4][R2.64+0x100], !P0 ;  /* 0x0540010002057fae */ /* 0x0001e2000c101d44 */
[----:B------:R-:W-:-:S13]  /*12a70*/  ISETP.LT.OR P0, PT, R0, 0x1, P1 ;  /* 0x000000010000780c */ /* 0x000fda0000f01670 */
[----:B------:R0:W-:Y:S02]  /*12a80*/  LDGSTS.E.BYPASS.LTC128B.128 [R5+0x7c00], desc[UR4][R2.64+0x180], !P0 ;  /* 0x07c0018002057fae */ /* 0x0001e4000c101d44 */
[----:B0-----:R-:W-:Y:S05]  /*12a90*/  WARPSYNC.COLLECTIVE R15, `(.L_x_138) ;  /* 0x000000000f087348 */ /* 0x001fea0003c00000 */
[----:B------:R1:W2:Y:S02]  /*12aa0*/  SHFL.IDX P6, R14, R13, R12, R11 ;  /* 0x0000000c0d0e7389 */ /* 0x0002a400000c000b */
[----:B012---:R-:W-:Y:S01]  /*12ab0*/  ENDCOLLECTIVE ;  /* 0x000000000000791b */ /* 0x007fe20003800000 */
.L_x_138:
[----:B------:R-:W-:Y:S02]  /*12ac0*/  IMAD.MOV.U32 R13, RZ, RZ, R17 ;  /* 0x000000ffff0d7224 */ /* 0x000fe400078e0011 */
[----:B------:R-:W-:-:S07]  /*12ad0*/  IMAD.MOV.U32 R3, RZ, RZ, R14 ;  /* 0x000000ffff037224 */ /* 0x000fce00078e000e */
[----:B------:R-:W-:Y:S05]  /*12ae0*/  WARPSYNC.COLLECTIVE R15, `(.L_x_139) ;  /* 0x000000000f087348 */ /* 0x000fea0003c00000 */
[----:B------:R0:W1:Y:S02]  /*12af0*/  SHFL.IDX P6, R14, R13, R12, R11 ;  /* 0x0000000c0d0e7389 */ /* 0x00006400000c000b */
[----:B01----:R-:W-:Y:S01]  /*12b00*/  ENDCOLLECTIVE ;  /* 0x000000000000791b */ /* 0x003fe20003800000 */
.L_x_139:
[----:B------:R-:W-:Y:S01]  /*12b10*/  ULDC.64 UR4, c[0x0][0x208] ;  /* 0x0000820000047ab9 */ /* 0x000fe20000000a00 */
[----:B------:R-:W-:Y:S02]  /*12b20*/  IMAD.MOV.U32 R13, RZ, RZ, R18 ;  /* 0x000000ffff0d7224 */ /* 0x000fe400078e0012 */
[----:B------:R-:W-:Y:S01]  /*12b30*/  IMAD.MOV.U32 R12, RZ, RZ, 0x2 ;  /* 0x00000002ff0c7424 */ /* 0x000fe200078e00ff */
[----:B------:R-:W-:-:S04]  /*12b40*/  IADD3 R2, P0, R14, R6, RZ ;  /* 0x000000060e027210 */ /* 0x000fc80007f1e0ff */
[----:B------:R-:W-:Y:S02]  /*12b50*/  IADD3.X R3, RZ, R3, RZ, P0, !PT ;  /* 0x00000003ff037210 */ /* 0x000fe400007fe4ff */
        /* <DEDUP_REMOVED lines=14> */
.L_x_140:
[----:B------:R-:W-:Y:S01]  /*12c40*/  IMAD.MOV.U32 R13, RZ, RZ, R17 ;  /* 0x000000ffff0d7224 */ /* 0x000fe200078e0011 */
[----:B------:R-:W-:-:S07]  /*12c50*/  MOV R3, R14 ;  /* 0x0000000e00037202 */ /* 0x000fce0000000f00 */
[----:B------:R-:W-:Y:S05]  /*12c60*/  WARPSYNC.COLLECTIVE R15, `(.L_x_141) ;  /* 0x000000000f087348 */ /* 0x000fea0003c00000 */
[----:B------:R0:W1:Y:S02]  /*12c70*/  SHFL.IDX P6, R14, R13, R12, R11 ;  /* 0x0000000c0d0e7389 */ /* 0x00006400000c000b */
[----:B01----:R-:W-:Y:S01]  /*12c80*/  ENDCOLLECTIVE ;  /* 0x000000000000791b */ /* 0x003fe20003800000 */
.L_x_141:
[----:B------:R-:W-:Y:S01]  /*12c90*/  ULDC.64 UR4, c[0x0][0x208] ;  /* 0x0000820000047ab9 */ /* 0x000fe20000000a00 */
[----:B------:R-:W-:Y:S01]  /*12ca0*/  MOV R13, R18 ;  /* 0x00000012000d7202 */ /* 0x000fe20000000f00 */
[----:B------:R-:W-:Y:S01]  /*12cb0*/  IMAD.MOV.U32 R12, RZ, RZ, 0x3 ;  /* 0x00000003ff0c7424 */ /* 0x000fe200078e00ff */
        /* <DEDUP_REMOVED lines=16> */
.L_x_142:
[----:B------:R-:W-:Y:S01]  /*12dc0*/  MOV R13, R17 ;  /* 0x00000011000d7202 */ /* 0x000fe20000000f00 */
[----:B------:R-:W-:-:S07]  /*12dd0*/  IMAD.MOV.U32 R3, RZ, RZ, R14 ;  /* 0x000000ffff037224 */ /* 0x000fce00078e000e */
[----:B------:R-:W-:Y:S05]  /*12de0*/  WARPSYNC.COLLECTIVE R15, `(.L_x_143) ;  /* 0x000000000f087348 */ /* 0x000fea0003c00000 */
[----:B------:R0:W1:Y:S02]  /*12df0*/  SHFL.IDX P6, R14, R13, R12, R11 ;  /* 0x0000000c0d0e7389 */ /* 0x00006400000c000b */
[----:B01----:R-:W-:Y:S01]  /*12e00*/  ENDCOLLECTIVE ;  /* 0x000000000000791b */ /* 0x003fe20003800000 */
.L_x_143:
        /* <DEDUP_REMOVED lines=19> */
.L_x_144:
[----:B------:R-:W-:Y:S02]  /*12f40*/  IMAD.MOV.U32 R13, RZ, RZ, R17 ;  /* 0x000000ffff0d7224 */ /* 0x000fe400078e0011 */
[----:B------:R-:W-:-:S07]  /*12f50*/  IMAD.MOV.U32 R18, RZ, RZ, R14 ;  /* 0x000000ffff127224 */ /* 0x000fce00078e000e */
[----:B------:R-:W-:Y:S05]  /*12f60*/  WARPSYNC.COLLECTIVE R15, `(.L_x_145) ;  /* 0x000000000f087348 */ /* 0x000fea0003c00000 */
[----:B------:R0:W1:Y:S02]  /*12f70*/  SHFL.IDX P6, R14, R13, R12, R11 ;  /* 0x0000000c0d0e7389 */ /* 0x00006400000c000b */
[----:B01----:R-:W-:Y:S01]  /*12f80*/  ENDCOLLECTIVE ;  /* 0x000000000000791b */ /* 0x003fe20003800000 */
.L_x_145:
[----:B------:R-:W-:Y:S05]  /*12f90*/  BRA `(.L_x_146) ;  /* 0xffffffcc008c7947 */ /* 0x000fea000383ffff */
.L_x_73:
[----:B0-----:R0:W1:Y:S02]  /*12fa0*/  SYNCS.PHASECHK.TRANS64.TRYWAIT P0, [R0+URZ+0x38860], R3 ;  /* 0x03886003000075a7 */ /* 0x001064000800017f */
[----:B-1----:R-:W-:Y:S05]  /*12fb0*/  @!P0 NANOSLEEP.SYNCS 0x989680 ;  /* 0x009896800000895d */ /* 0x002fea0003900000 */
[----:B------:R-:W1:Y:S02]  /*12fc0*/  @!P0 SYNCS.PHASECHK.TRANS64 P0, [R0+URZ+0x38860], R3 ;  /* 0x03886003000085a7 */ /* 0x000e64000800007f */
[----:B-1----:R-:W-:Y:S05]  /*12fd0*/  @!P0 BRA `(.L_x_73) ;  /* 0xfffffffc00f08947 */ /* 0x002fea000383ffff */
[----:B------:R-:W-:Y:S05]  /*12fe0*/  BRA `(.L_x_147) ;  /* 0xffffffd000947947 */ /* 0x000fea000383ffff */
.L_x_74:
[----:B------:R-:W-:Y:S01]  /*12ff0*/  BSSY B0, `(.L_x_148) ;  /* 0x0000008000007945 */ /* 0x000fe20003800000 */
[----:B------:R-:W-:Y:S01]  /*13000*/  MOV R13, R18 ;  /* 0x00000012000d7202 */ /* 0x000fe20000000f00 */
[----:B------:R-:W-:Y:S01]  /*13010*/  IMAD.MOV.U32 R12, RZ, RZ, RZ ;  /* 0x000000ffff0c7224 */ /* 0x000fe200078e00ff */
[----:B------:R-:W-:Y:S01]  /*13020*/  MOV R15, 0xffffffff ;  /* 0xffffffff000f7802 */ /* 0x000fe20000000f00 */
[----:B------:R-:W-:-:S07]  /*13030*/  IMAD.MOV.U32 R11, RZ, RZ, 0x181f ;  /* 0x0000181fff0b7424 */ /* 0x000fce00078e00ff */
[----:B0-----:R-:W-:Y:S05]  /*13040*/  WARPSYNC.COLLECTIVE R15, `(.L_x_149) ;  /* 0x000000000f087348 */ /* 0x001fea0003c00000 */
[----:B------:R1:W2:Y:S02]  /*13050*/  SHFL.IDX P6, R14, R13, R12, R11 ;  /* 0x0000000c0d0e7389 */ /* 0x0002a400000c000b */
[----:B012---:R-:W-:Y:S01]  /*13060*/  ENDCOLLECTIVE ;  /* 0x000000000000791b */ /* 0x007fe20003800000 */
.L_x_149:
[----:B------:R-:W-:Y:S05]  /*13070*/  BSYNC B0 ;  /* 0x0000000000007941 */ /* 0x000fea0003800000 */
.L_x_148:
[----:B------:R-:W-:Y:S01]  /*13080*/  IMAD.MOV.U32 R13, RZ, RZ, R17 ;  /* 0x000000ffff0d7224 */ /* 0x000fe200078e0011 */
[----:B------:R-:W-:Y:S01]  /*13090*/  MOV R12, RZ ;  /* 0x000000ff000c7202 */ /* 0x000fe20000000f00 */
[----:B------:R-:W-:Y:S01]  /*130a0*/  IMAD.MOV.U32 R11, RZ, RZ, 0x181f ;  /* 0x0000181fff0b7424 */ /* 0x000fe200078e00ff */
[----:B------:R-:W-:Y:S01]  /*130b0*/  LEA R4, R4, UR42, 0x1 ;  /* 0x0000002a04047c11 */ /* 0x000fe2000f8e08ff */
[----:B------:R-:W-:Y:S02]  /*130c0*/  IMAD.MOV.U32 R15, RZ, RZ, -0x1 ;  /* 0xffffffffff0f7424 */ /* 0x000fe400078e00ff */
[----:B------:R-:W-:-:S07]  /*130d0*/  IMAD.MOV.U32 R3, RZ, RZ, R14 ;  /* 0x000000ffff037224 */ /* 0x000fce00078e000e */
[----:B------:R-:W-:Y:S05]  /*130e0*/  WARPSYNC.COLLECTIVE R15, `(.L_x_150) ;  /* 0x000000000f087348 */ /* 0x000fea0003c00000 */
[----:B------:R0:W1:Y:S02]  /*130f0*/  SHFL.IDX P6, R14, R13, R12, R11 ;  /* 0x0000000c0d0e7389 */ /* 0x00006400000c000b */
[----:B01----:R-:W-:Y:S01]  /*13100*/  ENDCOLLECTIVE ;  /* 0x000000000000791b */ /* 0x003fe20003800000 */
.L_x_150:
[----:B------:R-:W-:Y:S01]  /*13110*/  ULDC UR4, c[0x0][0x2f4] ;  /* 0x0000bd0000047ab9 */ /* 0x000fe20000000800 */
[----:B------:R-:W-:Y:S01]  /*13120*/  ULDC.64 UR6, c[0x0][0x208] ;  /* 0x0000820000067ab9 */ /* 0x000fe20000000a00 */
[----:B------:R-:W-:Y:S02]  /*13130*/  ISETP.GE.AND P2, PT, R22, UR4, PT ;  /* 0x0000000416007c0c */ /* 0x000fe4000bf46270 */
[----:B------:R-:W-:Y:S02]  /*13140*/  ISETP.GE.AND P3, PT, R37, UR4, PT ;  /* 0x0000000425007c0c */ /* 0x000fe4000bf66270 */
[C---:B------:R-:W-:Y:S02]  /*13150*/  ISETP.LT.OR P5, PT, R5.reuse, 0x1, P2 ;  /* 0x000000010500780c */ /* 0x040fe400017a1670 */
[----:B------:R-:W-:Y:S02]  /*13160*/  ISETP.LT.OR P4, PT, R5, 0x1, P3 ;  /* 0x000000010500780c */ /* 0x000fe40001f81670 */
[----:B------:R-:W-:-:S02]  /*13170*/  ISETP.GE.AND P1, PT, R36, UR4, PT ;  /* 0x0000000424007c0c */ /* 0x000fc4000bf26270 */
[----:B------:R-:W-:Y:S01]  /*13180*/  ISETP.GE.AND P0, PT, R35, UR4, PT ;  /* 0x0000000423007c0c */ /* 0x000fe2000bf06270 */
[----:B------:R-:W-:Y:S02]  /*13190*/  IMAD.MOV.U32 R13, RZ, RZ, R18 ;  /* 0x000000ffff0d7224 */ /* 0x000fe400078e0012 */
[----:B------:R-:W-:Y:S01]  /*131a0*/  IMAD.MOV.U32 R12, RZ, RZ, 0x1 ;  /* 0x00000001ff0c7424 */ /* 0x000fe200078e00ff */
[----:B------:R-:W-:-:S05]  /*131b0*/  MOV R2, R14 ;  /* 0x0000000e00027202 */ /* 0x000fca0000000f00 */
[----:B------:R-:W-:-:S05]  /*131c0*/  IMAD.WIDE.U32 R2, R22, 0x2, R2 ;  /* 0x0000000216027825 */ /* 0x000fca00078e0002 */
[----:B------:R-:W-:Y:S01]  /*131d0*/  @!PT LDS RZ, [RZ] ;  /* 0x00000000fffff984 */ /* 0x000fe20000000800 */
[----:B------:R-:W-:Y:S01]  /*131e0*/  @!PT LDS RZ, [RZ] ;  /* 0x00000000fffff984 */ /* 0x000fe20000000800 */
[----:B------:R-:W-:Y:S01]  /*131f0*/  @!PT LDS RZ, [RZ] ;  /* 0x00000000fffff984 */ /* 0x000fe20000000800 */
[----:B------:R0:W-:Y:S01]  /*13200*/  LDGSTS.E.BYPASS.LTC128B.128 [R4+0x400], desc[UR6][R2.64], !P5 ;  /* 0x0040000002047fae */ /* 0x0001e2000e901d46 */
[----:B------:R-:W-:-:S03]  /*13210*/  ISETP.LT.OR P5, PT, R5, 0x1, P1 ;  /* 0x000000010500780c */ /* 0x000fc60000fa1670 */
[----:B------:R0:W-:Y:S01]  /*13220*/  LDGSTS.E.BYPASS.LTC128B.128 [R4+0x2c00], desc[UR6][R2.64+0x80], !P4 ;  /* 0x02c0008002047fae */ /* 0x0001e2000e101d46 */
[----:B------:R-:W-:-:S09]  /*13230*/  ISETP.LT.OR P4, PT, R5, 0x1, P0 ;  /* 0x000000010500780c */ /* 0x000fd20000781670 */
[----:B------:R0:W-:Y:S01]  /*13240*/  LDGSTS.E.BYPASS.LTC128B.128 [R4+0x5400], desc[UR6][R2.64+0x100], !P5 ;  /* 0x0540010002047fae */ /* 0x0001e2000e901d46 */
[----:B------:R-:W-:-:S03]  /*13250*/  ISETP.LT.OR P5, PT, R5, 0x11, P2 ;  /* 0x000000110500780c */ /* 0x000fc600017a1670 */
[----:B------:R0:W-:Y:S01]  /*13260*/  LDGSTS.E.BYPASS.LTC128B.128 [R4+0x7c00], desc[UR6][R2.64+0x180], !P4 ;  /* 0x07c0018002047fae */ /* 0x0001e2000e101d46 */
[----:B------:R-:W-:-:S13]  /*13270*/  ISETP.LT.OR P4, PT, R5, 0x11, P3 ;  /* 0x000000110500780c */ /* 0x000fda0001f81670 */
[----:B0-----:R-:W-:Y:S05]  /*13280*/  WARPSYNC.COLLECTIVE R15, `(.L_x_151) ;  /* 0x000000000f087348 */ /* 0x001fea0003c00000 */
[----:B------:R1:W2:Y:S02]  /*13290*/  SHFL.IDX P6, R14, R13, R12, R11 ;  /* 0x0000000c0d0e7389 */ /* 0x0002a400000c000b */
[----:B012---:R-:W-:Y:S01]  /*132a0*/  ENDCOLLECTIVE ;  /* 0x000000000000791b */ /* 0x007fe20003800000 */
.L_x_151:
[----:B------:R-:W-:Y:S01]  /*132b0*/  IMAD.MOV.U32 R13, RZ, RZ, R17 ;  /* 0x000000ffff0d7224 */ /* 0x000fe200078e0011 */
[----:B------:R-:W-:-:S07]  /*132c0*/  MOV R6, R14 ;  /* 0x0000000e00067202 */ /* 0x000fce0000000f00 */
[----:B------:R-:W-:Y:S05]  /*132d0*/  WARPSYNC.COLLECTIVE R15, `(.L_x_152) ;  /* 0x000000000f087348 */ /* 0x000fea0003c00000 */
[----:B------:R0:W1:Y:S02]  /*132e0*/  SHFL.IDX P6, R14, R13, R12, R11 ;  /* 0x0000000c0d0e7389 */ /* 0x00006400000c000b */
[----:B01----:R-:W-:Y:S01]  /*132f0*/  ENDCOLLECTIVE ;  /* 0x000000000000791b */ /* 0x003fe20003800000 */
.L_x_152:
[----:B------:R-:W-:Y:S01]  /*13300*/  ULDC.64 UR4, c[0x0][0x208] ;  /* 0x0000820000047ab9 */ /* 0x000fe20000000a00 */
[----:B------:R-:W-:Y:S01]  /*13310*/  MOV R3, R6 ;  /* 0x0000000600037202 */ /* 0x000fe20000000f00 */
[----:B------:R-:W-:Y:S02]  /*13320*/  IMAD.MOV.U32 R13, RZ, RZ, R18 ;  /* 0x000000ffff0d7224 */ /* 0x000fe400078e0012 */
[----:B------:R-:W-:Y:S02]  /*13330*/  IMAD.MOV.U32 R12, RZ, RZ, 0x2 ;  /* 0x00000002ff0c7424 */ /* 0x000fe400078e00ff */
[----:B------:R-:W-:-:S04]  /*13340*/  IMAD.MOV.U32 R2, RZ, RZ, R14 ;  /* 0x000000ffff027224 */ /* 0x000fc800078e000e */
        /* <DEDUP_REMOVED lines=15> */
.L_x_153:
[----:B------:R-:W-:Y:S01]  /*13440*/  IMAD.MOV.U32 R13, RZ, RZ, R17 ;  /* 0x000000ffff0d7224 */ /* 0x000fe200078e0011 */
[----:B------:R-:W-:-:S07]  /*13450*/  MOV R6, R14 ;  /* 0x0000000e00067202 */ /* 0x000fce0000000f00 */
[----:B------:R-:W-:Y:S05]  /*13460*/  WARPSYNC.COLLECTIVE R15, `(.L_x_154) ;  /* 0x000000000f087348 */ /* 0x000fea0003c00000 */
[----:B------:R0:W1:Y:S02]  /*13470*/  SHFL.IDX P6, R14, R13, R12, R11 ;  /* 0x0000000c0d0e7389 */ /* 0x00006400000c000b */
[----:B01----:R-:W-:Y:S01]  /*13480*/  ENDCOLLECTIVE ;  /* 0x000000000000791b */ /* 0x003fe20003800000 */
.L_x_154:
        /* <DEDUP_REMOVED lines=20> */
.L_x_155:
[----:B------:R-:W-:Y:S01]  /*135d0*/  IMAD.MOV.U32 R13, RZ, RZ, R17 ;  /* 0x000000ffff0d7224 */ /* 0x000fe200078e0011 */
[----:B------:R-:W-:-:S07]  /*135e0*/  MOV R6, R14 ;  /* 0x0000000e00067202 */ /* 0x000fce0000000f00 */
[----:B------:R-:W-:Y:S05]  /*135f0*/  WARPSYNC.COLLECTIVE R15, `(.L_x_156) ;  /* 0x000000000f087348 */ /* 0x000fea0003c00000 */
[----:B------:R0:W1:Y:S02]  /*13600*/  SHFL.IDX P6, R14, R13, R12, R11 ;  /* 0x0000000c0d0e7389 */ /* 0x00006400000c000b */
[----:B01----:R-:W-:Y:S01]  /*13610*/  ENDCOLLECTIVE ;  /* 0x000000000000791b */ /* 0x003fe20003800000 */
.L_x_156:
[----:B------:R-:W-:Y:S01]  /*13620*/  ULDC.64 UR4, c[0x0][0x208] ;  /* 0x0000820000047ab9 */ /* 0x000fe20000000a00 */
[----:B------:R-:W-:Y:S01]  /*13630*/  MOV R3, R6 ;  /* 0x0000000600037202 */ /* 0x000fe20000000f00 */
[----:B------:R-:W-:Y:S02]  /*13640*/  IMAD.MOV.U32 R6, RZ, RZ, RZ ;  /* 0x000000ffff067224 */ /* 0x000fe400078e00ff */
        /* <DEDUP_REMOVED lines=11> */
[----:B------:R0:W-:Y:S04]  /*13700*/  LDGSTS.E.BYPASS.LTC128B.128 [R4+0x6c00], desc[UR4][R2.64+0x100], !P5 ;  /* 0x06c0010002047fae */ /* 0x0001e8000e901d44 */
[----:B------:R0:W-:Y:S02]  /*13710*/  LDGSTS.E.BYPASS.LTC128B.128 [R4+0x9400], desc[UR4][R2.64+0x180], !P4 ;  /* 0x0940018002047fae */ /* 0x0001e4000e101d44 */
[----:B0-----:R-:W-:Y:S05]  /*13720*/  WARPSYNC.COLLECTIVE R15, `(.L_x_157) ;  /* 0x000000000f087348 */ /* 0x001fea0003c00000 */
[----:B------:R1:W2:Y:S02]  /*13730*/  SHFL.IDX P6, R14, R13, R12, R11 ;  /* 0x0000000c0d0e7389 */ /* 0x0002a400000c000b */
[----:B012---:R-:W-:Y:S01]  /*13740*/  ENDCOLLECTIVE ;  /* 0x000000000000791b */ /* 0x007fe20003800000 */
.L_x_157:
[----:B------:R-:W-:Y:S01]  /*13750*/  IMAD.MOV.U32 R13, RZ, RZ, R17 ;  /* 0x000000ffff0d7224 */ /* 0x000fe200078e0011 */
[----:B------:R-:W-:-:S07]  /*13760*/  MOV R18, R14 ;  /* 0x0000000e00127202 */ /* 0x000fce0000000f00 */
[----:B------:R-:W-:Y:S05]  /*13770*/  WARPSYNC.COLLECTIVE R15, `(.L_x_158) ;  /* 0x000000000f087348 */ /* 0x000fea0003c00000 */
[----:B------:R0:W1:Y:S02]  /*13780*/  SHFL.IDX P6, R14, R13, R12, R11 ;  /* 0x0000000c0d0e7389 */ /* 0x00006400000c000b */
[----:B01----:R-:W-:Y:S01]  /*13790*/  ENDCOLLECTIVE ;  /* 0x000000000000791b */ /* 0x003fe20003800000 */
.L_x_158:
[----:B------:R-:W-:Y:S05]  /*137a0*/  BRA `(.L_x_159) ;  /* 0xffffffcc00a07947 */ /* 0x000fea000383ffff */
.L_x_77:
[----:B0-----:R0:W1:Y:S02]  /*137b0*/  SYNCS.PHASECHK.TRANS64.TRYWAIT P0, [R7+URZ+0x38820], R6 ;  /* 0x03882006070075a7 */ /* 0x001064000800017f */
[----:B-1----:R-:W-:Y:S05]  /*137c0*/  @!P0 NANOSLEEP.SYNCS 0x989680 ;  /* 0x009896800000895d */ /* 0x002fea0003900000 */
[----:B------:R-:W1:Y:S02]  /*137d0*/  @!P0 SYNCS.PHASECHK.TRANS64 P0, [R7+URZ+0x38820], R6 ;  /* 0x03882006070085a7 */ /* 0x000e64000800007f */
[----:B-1----:R-:W-:Y:S05]  /*137e0*/  @!P0 BRA `(.L_x_77) ;  /* 0xfffffffc00f08947 */ /* 0x002fea000383ffff */
[----:B------:R-:W-:Y:S05]  /*137f0*/  BRA `(.L_x_160) ;  /* 0xffffffd000287947 */ /* 0x000fea000383ffff */
.L_x_78:
[----:B------:R-:W1:Y:S01]  /*13800*/  S2R R3, SR_TID.X ;  /* 0x0000000000037919 */ /* 0x000e620000002100 */
[----:B------:R-:W-:Y:S01]  /*13810*/  BSSY B0, `(.L_x_161) ;  /* 0x000000a000007945 */ /* 0x000fe20003800000 */
[----:B------:R-:W-:Y:S01]  /*13820*/  IMAD.MOV.U32 R12, RZ, RZ, RZ ;  /* 0x000000ffff0c7224 */ /* 0x000fe200078e00ff */
[----:B------:R-:W-:Y:S01]  /*13830*/  MOV R15, 0xffffffff ;  /* 0xffffffff000f7802 */ /* 0x000fe20000000f00 */
[----:B------:R-:W-:Y:S01]  /*13840*/  IMAD.MOV.U32 R11, RZ, RZ, 0x1f ;  /* 0x0000001fff0b7424 */ /* 0x000fe200078e00ff */
[----:B-1----:R-:W-:-:S04]  /*13850*/  SHF.R.U32.HI R3, RZ, 0x5, R3 ;  /* 0x00000005ff037819 */ /* 0x002fc80000011603 */
[----:B------:R-:W-:-:S04]  /*13860*/  LOP3.LUT R3, R3, 0x3, RZ, 0xc0, !PT ;  /* 0x0000000303037812 */ /* 0x000fc800078ec0ff */
[----:B------:R-:W-:-:S07]  /*13870*/  MOV R13, R3 ;  /* 0x00000003000d7202 */ /* 0x000fce0000000f00 */
[----:B0----5:R-:W-:Y:S05]  /*13880*/  WARPSYNC.COLLECTIVE R15, `(.L_x_162) ;  /* 0x000000000f087348 */ /* 0x021fea0003c00000 */
[----:B------:R1:W2:Y:S02]  /*13890*/  SHFL.IDX P6, R14, R13, R12, R11 ;  /* 0x0000000c0d0e7389 */ /* 0x0002a400000c000b */
[----:B012--5:R-:W-:Y:S01]  /*138a0*/  ENDCOLLECTIVE ;  /* 0x000000000000791b */ /* 0x027fe20003800000 */
.L_x_162:
[----:B------:R-:W-:Y:S05]  /*138b0*/  BSYNC B0 ;  /* 0x0000000000007941 */ /* 0x000fea0003800000 */
.L_x_161:
[----:B------:R-:W-:Y:S05]  /*138c0*/  BRA `(.L_x_163) ;  /* 0xffffffd0000c7947 */ /* 0x000fea000383ffff */
.L_x_79:
[----:B------:R-:W-:Y:S01]  /*138d0*/  BSSY B0, `(.L_x_164) ;  /* 0x0000006000007945 */ /* 0x000fe20003800000 */
[----:B------:R-:W-:-:S07]  /*138e0*/  IMAD.MOV.U32 R15, RZ, RZ, -0x1 ;  /* 0xffffffffff0f7424 */ /* 0x000fce00078e00ff */
[----:B01---5:R-:W-:Y:S05]  /*138f0*/  WARPSYNC.COLLECTIVE R15, `(.L_x_165) ;  /* 0x000000000f0c7348 */ /* 0x023fea0003c00000 */
[----:B------:R-:W-:Y:S02]  /*13900*/  ELECT P6, UR62, PT ;  /* 0x00000000003e782f */ /* 0x000fe400038c0000 */
[----:B------:R-:W-:Y:S01]  /*13910*/  MOV R14, UR62 ;  /* 0x0000003e000e7c02 */ /* 0x000fe20008000f00 */
[----:B01---5:R-:W-:Y:S10]  /*13920*/  ENDCOLLECTIVE ;  /* 0x000000000000791b */ /* 0x023ff40003800000 */
.L_x_165:
[----:B------:R-:W-:Y:S05]  /*13930*/  BSYNC B0 ;  /* 0x0000000000007941 */ /* 0x000fea0003800000 */
.L_x_164:
[----:B------:R-:W-:Y:S05]  /*13940*/  BRA `(.L_x_166) ;  /* 0xffffffd000007947 */ /* 0x000fea000383ffff */
.L_x_81:
[----:B-1----:R1:W2:Y:S02]  /*13950*/  SYNCS.PHASECHK.TRANS64.TRYWAIT P1, [R5+URZ+0x38840], R4 ;  /* 0x03884004050075a7 */ /* 0x0022a4000802017f */
[----:B--2---:R-:W-:Y:S05]  /*13960*/  @!P1 NANOSLEEP.SYNCS 0x989680 ;  /* 0x009896800000995d */ /* 0x004fea0003900000 */
[----:B------:R-:W2:Y:S02]  /*13970*/  @!P1 SYNCS.PHASECHK.TRANS64 P1, [R5+URZ+0x38840], R4 ;  /* 0x03884004050095a7 */ /* 0x000ea4000802007f */
[----:B--2---:R-:W-:Y:S05]  /*13980*/  @!P1 BRA `(.L_x_81) ;  /* 0xfffffffc00f09947 */ /* 0x004fea000383ffff */
[----:B------:R-:W-:Y:S05]  /*13990*/  BRA `(.L_x_167) ;  /* 0xffffffd000287947 */ /* 0x000fea000383ffff */
.L_x_83:
[----:B--2---:R2:W3:Y:S02]  /*139a0*/  SYNCS.PHASECHK.TRANS64.TRYWAIT P1, [R3+URZ+0x38840], R0 ;  /* 0x03884000030075a7 */ /* 0x0044e4000802017f */
[----:B---3--:R-:W-:Y:S05]  /*139b0*/  @!P1 NANOSLEEP.SYNCS 0x989680 ;  /* 0x009896800000995d */ /* 0x008fea0003900000 */
[----:B------:R-:W3:Y:S02]  /*139c0*/  @!P1 SYNCS.PHASECHK.TRANS64 P1, [R3+URZ+0x38840], R0 ;  /* 0x03884000030095a7 */ /* 0x000ee4000802007f */
[----:B---3--:R-:W-:Y:S05]  /*139d0*/  @!P1 BRA `(.L_x_83) ;  /* 0xfffffffc00f09947 */ /* 0x008fea000383ffff */
[----:B------:R-:W-:Y:S05]  /*139e0*/  BRA `(.L_x_168) ;  /* 0xffffffd000347947 */ /* 0x000fea000383ffff */
.L_x_85:
[----:B---3--:R3:W4:Y:S02]  /*139f0*/  SYNCS.PHASECHK.TRANS64.TRYWAIT P1, [R5+URZ+0x38860], R4 ;  /* 0x03886004050075a7 */ /* 0x008724000802017f */
[----:B----4-:R-:W-:Y:S05]  /*13a00*/  @!P1 NANOSLEEP.SYNCS 0x989680 ;  /* 0x009896800000995d */ /* 0x010fea0003900000 */
[----:B------:R-:W4:Y:S02]  /*13a10*/  @!P1 SYNCS.PHASECHK.TRANS64 P1, [R5+URZ+0x38860], R4 ;  /* 0x03886004050095a7 */ /* 0x000f24000802007f */
[----:B----4-:R-:W-:Y:S05]  /*13a20*/  @!P1 BRA `(.L_x_85) ;  /* 0xfffffffc00f09947 */ /* 0x010fea000383ffff */
[----:B------:R-:W-:Y:S05]  /*13a30*/  BRA `(.L_x_169) ;  /* 0xffffffd000307947 */ /* 0x000fea000383ffff */
.L_x_170:
[----:B------:R-:W-:-:S00]  /*13a40*/  BRA `(.L_x_170) ;  /* 0xfffffffc00fc7947 */ /* 0x000fc0000383ffff */
[----:B------:R-:W-:-:S00]  /*13a50*/  NOP ;  /* 0x0000000000007918 */ /* 0x000fc00000000000 */
        /* <DEDUP_REMOVED lines=10> */
.L_x_15955:


//--------------------- .text._ZN7cutlass13device_kernelIN5flash11enable_sm90INS1_16FlashAttnFwdSm90INS1_25CollectiveMainloopFwdSm90ILi2EN4cute5tupleIJNS5_1CILi1EEES8_S8_EEENS6_IJNS7_ILi128EEENS7_ILi80EEENS7_ILi256EEEEEELi256ENS_10bfloat16_tEfNS_4arch4Sm90ELb0ELb0ELb0ELb1ELb1ELb0ELb0ELb1ELb1ELb1ELb1ELb0EEENS1_21CollectiveEpilogueFwdINS6_IJSA_SC_SB_EEES9_SE_SG_Li256ELb1ELb1ELb1ELb0EEENS1_36VarlenDynamicPersistentTileSchedulerILi128ELi80ELi256ELi128ELb1ELb1ELb1ELb0ELb1ELb1EEEEEEEEEvNT_6ParamsE --------------------------
	.section	.text._ZN7cutlass13device_kernelIN5flash11enable_sm90INS1_16FlashAttnFwdSm90INS1_25CollectiveMainloopFwdSm90ILi2EN4cute5tupleIJNS5_1CILi1EEES8_S8_EEENS6_IJNS7_ILi128EEENS7_ILi80EEENS7_ILi256EEEEEELi256ENS_10bfloat16_tEfNS_4arch4Sm90ELb0ELb0ELb0ELb1ELb1ELb0ELb0ELb1ELb1ELb1ELb1ELb0EEENS1_21CollectiveEpilogueFwdINS6_IJSA_SC_SB_EEES9_SE_SG_Li256ELb1ELb1ELb1ELb0EEENS1_36VarlenDynamicPersistentTileSchedulerILi128ELi80ELi256ELi128ELb1ELb1ELb1ELb0ELb1ELb1EEEEEEEEEvNT_6ParamsE,"ax",@progbits
	.align	128
.text._ZN7cutlass13device_kernelIN5flash11enable_sm90INS1_16FlashAttnFwdSm90INS1_25CollectiveMainloopFwdSm90ILi2EN4cute5tupleIJNS5_1CILi1EEES8_S8_EEENS6_IJNS7_ILi128EEENS7_ILi80EEENS7_ILi256EEEEEELi256ENS_10bfloat16_tEfNS_4arch4Sm90ELb0ELb0ELb0ELb1ELb1ELb0ELb0ELb1ELb1ELb1ELb1ELb0EEENS1_21CollectiveEpilogueFwdINS6_IJSA_SC_SB_EEES9_SE_SG_Li256ELb1ELb1ELb1ELb0EEENS1_36VarlenDynamicPersistentTileSchedulerILi128ELi80ELi256ELi128ELb1ELb1ELb1ELb0ELb1ELb1EEEEEEEEEvNT_6ParamsE:
        .type           _ZN7cutlass13device_kernelIN5flash11enable_sm90INS1_16FlashAttnFwdSm90INS1_25CollectiveMainloopFwdSm90ILi2EN4cute5tupleIJNS5_1CILi1EEES8_S8_EEENS6_IJNS7_ILi128EEENS7_ILi80EEENS7_ILi256EEEEEELi256ENS_10bfloat16_tEfNS_4arch4Sm90ELb0ELb0ELb0ELb1ELb1ELb0ELb0ELb1ELb1ELb1ELb1ELb0EEENS1_21CollectiveEpilogueFwdINS6_IJSA_SC_SB_EEES9_SE_SG_Li256ELb1ELb1ELb1ELb0EEENS1_36VarlenDynamicPersistentTileSchedulerILi128ELi80ELi256ELi128ELb1ELb1ELb1ELb0ELb1ELb1EEEEEEEEEvNT_6ParamsE,@function
        .size           _ZN7cutlass13device_kernelIN5flash11enable_sm90INS1_16FlashAttnFwdSm90INS1_25CollectiveMainloopFwdSm90ILi2EN4cute5tupleIJNS5_1CILi1EEES8_S8_EEENS6_IJNS7_ILi128EEENS7_ILi80EEENS7_ILi256EEEEEELi256ENS_10bfloat16_tEfNS_4arch4Sm90ELb0ELb0ELb0ELb1ELb1ELb0ELb0ELb1ELb1ELb1ELb1ELb0EEENS1_21CollectiveEpilogueFwdINS6_IJSA_SC_SB_EEES9_SE_SG_Li256ELb1ELb1ELb1ELb0EEENS1_36VarlenDynamicPersistentTileSchedulerILi128ELi80ELi256ELi128ELb1ELb1ELb1ELb0ELb1ELb1EEEEEEEEEvNT_6ParamsE,(.L_x_15956 - _ZN7cutlass13device_kernelIN5flash11enable_sm90INS1_16FlashAttnFwdSm90INS1_25CollectiveMainloopFwdSm90ILi2EN4cute5tupleIJNS5_1CILi1EEES8_S8_EEENS6_IJNS7_ILi128EEENS7_ILi80EEENS7_ILi256EEEEEELi256ENS_10bfloat16_tEfNS_4arch4Sm90ELb0ELb0ELb0ELb1ELb1ELb0ELb0ELb1ELb1ELb1ELb1ELb0EEENS1_21CollectiveEpilogueFwdINS6_IJSA_SC_SB_EEES9_SE_SG_Li256ELb1ELb1ELb1ELb0EEENS1_36VarlenDynamicPersistentTileSchedulerILi128ELi80ELi256ELi128ELb1ELb1ELb1ELb0ELb1ELb1EEEEEEEEEvNT_6ParamsE)
        .other          _ZN7cutlass13device_kernelIN5flash11enable_sm90INS1_16FlashAttnFwdSm90INS1_25CollectiveMainloopFwdSm90ILi2EN4cute5tupleIJNS5_1CILi1EEES8_S8_EEENS6_IJNS7_ILi128EEENS7_ILi80EEENS7_ILi256EEEEEELi256ENS_10bfloat16_tEfNS_4arch4Sm90ELb0ELb0ELb0ELb1ELb1ELb0ELb0ELb1ELb1ELb1ELb1ELb0EEENS1_21CollectiveEpilogueFwdINS6_IJSA_SC_SB_EEES9_SE_SG_Li256ELb1ELb1ELb1ELb0EEENS1_36VarlenDynamicPersistentTileSchedulerILi128ELi80ELi256ELi128ELb1ELb1ELb1ELb0ELb1ELb1EEEEEEEEEvNT_6ParamsE,@"STO_CUDA_ENTRY STV_DEFAULT"
_ZN7cutlass13device_kernelIN5flash11enable_sm90INS1_16FlashAttnFwdSm90INS1_25CollectiveMainloopFwdSm90ILi2EN4cute5tupleIJNS5_1CILi1EEES8_S8_EEENS6_IJNS7_ILi128EEENS7_ILi80EEENS7_ILi256EEEEEELi256ENS_10bfloat16_tEfNS_4arch4Sm90ELb0ELb0ELb0ELb1ELb1ELb0ELb0ELb1ELb1ELb1ELb1ELb0EEENS1_21CollectiveEpilogueFwdINS6_IJSA_SC_SB_EEES9_SE_SG_Li256ELb1ELb1ELb1ELb0EEENS1_36VarlenDynamicPersistentTileSchedulerILi128ELi80ELi256ELi128ELb1ELb1ELb1ELb0ELb1ELb1EEEEEEEEEvNT_6ParamsE:
        /* <DEDUP_REMOVED lines=45> */
.L_x_171:
        /* <DEDUP_REMOVED lines=22> */
.L_x_172:
        /* <DEDUP_REMOVED lines=18> */
.L_x_173:
        /* <DEDUP_REMOVED lines=22> */
.L_x_174:
        /* <DEDUP_REMOVED lines=23> */
.L_x_175:
[----:B------:R-:W-:Y:S01]  /*0820*/  UISETP.NE.AND UP0, UPT, UR9, URZ, UPT ;  /* 0x0000003f0900728c */ /* 0x000fe2000bf05270 */
[----:B------:R-:W-:Y:S01]  /*0830*/  NOP ;  /* 0x0000000000007918 */ /* 0x000fe20000000000 */
[----:B0-----:R-:W-:Y:S01]  /*0840*/  UMOV UR4, 0x1 ;  /* 0x0000000100047882 */ /* 0x001fe20000000000 */
[----:B------:R-:W-:Y:S01]  /*0850*/  ULDC.64 UR36, c[0x0][0x208] ;  /* 0x0000820000247ab9 */ /* 0x000fe20000000a00 */
[----:B------:R-:W-:Y:S01]  /*0860*/  USEL UR4, UR4, 0x2, !UP0 ;  /* 0x0000000204047887 */ /* 0x000fe2000c000000 */
[----:B-1234-:R-:W-:Y:S01]  /*0870*/  BAR.SYNC.DEFER_BLOCKING 0x0 ;  /* 0x0000000000007b1d */ /* 0x01efe20000010000 */
[----:B------:R-:W-:-:S04]  /*0880*/  PLOP3.LUT P0, PT, PT, PT, UP0, 0x80, 0x0 ;  /* 0x000000000000781c */ /* 0x000fc80003f0f008 */
[----:B------:R-:W-:-:S05]  /*0890*/  IMAD.U32 R3, RZ, RZ, UR4 ;  /* 0x00000004ff037e24 */ /* 0x000fca000f8e00ff */
[----:B------:R0:W-:Y:S04]  /*08a0*/  STL [R1+0x50], R3 ;  /* 0x0000500301007387 */ /* 0x0001e80000100800 */
[----:B------:R-:W-:Y:S05]  /*08b0*/  @!P0 BRA `(.L_x_176) ;  /* 0x000000f400c48947 */ /* 0x000fea0003800000 */
.L_x_177:
[----:B------:R-:W-:-:S08]  /*08c0*/  NOP ;  /* 0x0000000000007918 */ /* 0x000fd00000000000 */
[----:B------:R-:W1:Y:S02]  /*08d0*/  USETMAXREG.TRY_ALLOC.CTAPOOL UP0, 0xe8 ;  /* 0x000000e8000079c8 */ /* 0x000e640008000600 */
[----:B-1----:R-:W-:-:S13]  /*08e0*/  PLOP3.LUT P0, PT, PT, PT, UP0, 0x80, 0x0 ;  /* 0x000000000000781c */ /* 0x002fda0003f0f008 */
[----:B------:R-:W-:Y:S05]  /*08f0*/  @!P0 BRA `(.L_x_177) ;  /* 0xfffffffc00f08947 */ /* 0x000fea000383ffff */
[----:B------:R-:W1:Y:S08]  /*0900*/  S2UR UR5, SR_CgaCtaId ;  /* 0x00000000000579c3 */ /* 0x000e700000008800 */
[----:B------:R-:W-:Y:S06]  /*0910*/  BAR.ARV 0x8, 0x180 ;  /* 0x0206000000007b1d */ /* 0x000fec0000002000 */
[----:B------:R-:W-:-:S02]  /*0920*/  UMOV UR4, 0x400 ;  /* 0x0000040000047882 */ /* 0x000fc40000000000 */
[----:B------:R-:W-:Y:S01]  /*0930*/  BAR.SYNC.DEFER_BLOCKING 0x5, 0x180 ;  /* 0x0146000000007b1d */ /* 0x000fe20000010000 */
[----:B-1----:R-:W-:-:S09]  /*0940*/  ULEA UR4, UR5, UR4, 0x18 ;  /* 0x0000000405047291 */ /* 0x002fd2000f8ec03f */
[----:B------:R-:W1:Y:S01]  /*0950*/  LDS.128 R8, [UR4+0x388d0] ;  /* 0x0388d004ff087984 */ /* 0x000e620008000c00 */
[----:B------:R-:W-:Y:S01]  /*0960*/  ULDC UR4, c[0x0][0xc3c] ;  /* 0x00030f0000047ab9 */ /* 0x000fe20000000800 */
[----:B------:R-:W-:Y:S06]  /*0970*/  BAR.ARV 0x4, 0x180 ;  /* 0x0106000000007b1d */ /* 0x000fec0000002000 */
[----:B-1----:R-:W-:-:S13]  /*0980*/  ISETP.GE.AND P0, PT, R11, UR4, PT ;  /* 0x000000040b007c0c */ /* 0x002fda000bf06270 */
[----:B------:R-:W-:Y:S05]  /*0990*/  @P0 EXIT ;  /* 0x000000000000094d */ /* 0x000fea0003800000 */
[----:B------:R-:W2:Y:S01]  /*09a0*/  LDL R2, [R1+0x50] ;  /* 0x0000500001027983 */ /* 0x000ea20000100800 */
[----:B------:R-:W-:Y:S01]  /*09b0*/  VIADD R0, R0, 0xffffff80 ;  /* 0xffffff8000007836 */ /* 0x000fe20000000000 */
[----:B------:R-:W-:Y:S01]  /*09c0*/  R2UR UR7, R11 ;  /* 0x000000000b0772ca */ /* 0x000fe200000e0000 */
[----:B------:R-:W-:Y:S01]  /*09d0*/  UMOV UR38, URZ ;  /* 0x0000003f00267c82 */ /* 0x000fe20008000000 */
[----:B------:R-:W-:Y:S02]  /*09e0*/  R2UR UR6, R9 ;  /* 0x00000000090672ca */ /* 0x000fe400000e0000 */
[----:B0-----:R-:W-:Y:S02]  /*09f0*/  SHF.R.S32.HI R3, RZ, 0x1f, R0 ;  /* 0x0000001fff037819 */ /* 0x001fe40000011400 */
[----:B------:R-:W-:Y:S02]  /*0a00*/  R2UR UR5, R10 ;  /* 0x000000000a0572ca */ /* 0x000fe400000e0000 */
[----:B------:R-:W-:-:S05]  /*0a10*/  LEA.HI R4, R3, R0, RZ, 0x5 ;  /* 0x0000000003047211 */ /* 0x000fca00078f28ff */
[----:B------:R-:W-:-:S05]  /*0a20*/  IMAD.SHL.U32 R6, R4, 0x20, RZ ;  /* 0x0000002004067824 */ /* 0x000fca00078e00ff */
[----:B------:R-:W-:Y:S02]  /*0a30*/  LOP3.LUT R6, R6, 0xfffffc00, RZ, 0xc0, !PT ;  /* 0xfffffc0006067812 */ /* 0x000fe400078ec0ff */
[----:B--2---:R-:W-:Y:S02]  /*0a40*/  R2UR UR4, R2 ;  /* 0x00000000020472ca */ /* 0x004fe400000e0000 */
[----:B------:R-:W-:-:S04]  /*0a50*/  LEA.HI R2, R3, R0, RZ, 0x7 ;  /* 0x0000000003027211 */ /* 0x000fc800078f38ff */
[----:B------:R-:W-:-:S05]  /*0a60*/  LOP3.LUT R5, R2, 0xffffff80, RZ, 0xc0, !PT ;  /* 0xffffff8002057812 */ /* 0x000fca00078ec0ff */
[C---:B------:R-:W-:Y:S01]  /*0a70*/  IMAD.IADD R13, R0.reuse, 0x1, -R5 ;  /* 0x00000001000d7824 */ /* 0x040fe200078e0a05 */
[CC--:B------:R-:W-:Y:S01]  /*0a80*/  LEA.HI R5, R3.reuse, R0.reuse, RZ, 0x2 ;  /* 0x0000000003057211 */ /* 0x0c0fe200078f10ff */
[----:B------:R-:W-:Y:S01]  /*0a90*/  ULOP3.LUT UR8, UR4, 0x1, URZ, 0xfc, !UPT ;  /* 0x0000000104087892 */ /* 0x000fe2000f8efc3f */
[----:B------:R-:W-:Y:S02]  /*0aa0*/  LEA.HI R3, R3, R0, RZ, 0x4 ;  /* 0x0000000003037211 */ /* 0x000fe400078f20ff */
[----:B------:R-:W-:Y:S01]  /*0ab0*/  SHF.R.S32.HI R8, RZ, 0x1f, R13 ;  /* 0x0000001fff087819 */ /* 0x000fe2000001140d */
[----:B------:R-:W-:Y:S01]  /*0ac0*/  STL [R1+0x3c], R13 ;  /* 0x00003c0d01007387 */ /* 0x000fe20000100800 */
[----:B------:R-:W-:Y:S01]  /*0ad0*/  LOP3.LUT R11, R5, 0xfffffffc, RZ, 0xc0, !PT ;  /* 0xfffffffc050b7812 */ /* 0x000fe200078ec0ff */
[----:B------:R-:W-:Y:S01]  /*0ae0*/  UMOV UR4, URZ ;  /* 0x0000003f00047c82 */ /* 0x000fe20008000000 */
[C---:B------:R-:W-:Y:S02]  /*0af0*/  LOP3.LUT R5, R3.reuse, 0x3fffff0, RZ, 0xc0, !PT ;  /* 0x03fffff003057812 */ /* 0x040fe400078ec0ff */
[----:B------:R-:W-:Y:S01]  /*0b00*/  SHF.R.S32.HI R4, RZ, 0x4, R3 ;  /* 0x00000004ff047819 */ /* 0x000fe20000011403 */
[----:B------:R-:W-:Y:S01]  /*0b10*/  IMAD.IADD R12, R0, 0x1, -R11 ;  /* 0x00000001000c7824 */ /* 0x000fe200078e0a0b */
[----:B------:R-:W-:Y:S01]  /*0b20*/  LEA.HI R9, R8, R13, RZ, 0x2 ;  /* 0x0000000d08097211 */ /* 0x000fe200078f10ff */
[----:B------:R-:W-:Y:S01]  /*0b30*/  IMAD.IADD R5, R0, 0x1, -R5 ;  /* 0x0000000100057824 */ /* 0x000fe200078e0a05 */
[----:B------:R-:W-:-:S02]  /*0b40*/  LEA.HI R0, R3, R4, RZ, 0x1 ;  /* 0x0000000403007211 */ /* 0x000fc400078f08ff */
[--C-:B------:R-:W-:Y:S01]  /*0b50*/  SHF.R.S32.HI R10, RZ, 0x2, R9.reuse ;  /* 0x00000002ff0a7819 */ /* 0x100fe20000011409 */
[----:B------:R-:W-:Y:S01]  /*0b60*/  IMAD R6, R5, 0x40, R6 ;  /* 0x0000004005067824 */ /* 0x000fe200078e0206 */
[----:B------:R-:W-:Y:S02]  /*0b70*/  SHF.R.S32.HI R7, RZ, 0x1f, R9 ;  /* 0x0000001fff077819 */ /* 0x000fe40000011409 */
[----:B------:R-:W-:Y:S02]  /*0b80*/  SHF.R.S32.HI R3, RZ, 0x7, R2 ;  /* 0x00000007ff037819 */ /* 0x000fe40000011402 */
[----:B------:R-:W-:Y:S02]  /*0b90*/  LEA.HI R11, R7, R10, RZ, 0x3 ;  /* 0x0000000a070b7211 */ /* 0x000fe400078f18ff */
[----:B------:R-:W-:Y:S02]  /*0ba0*/  LEA.HI R2, R2, R3, RZ, 0x1 ;  /* 0x0000000302027211 */ /* 0x000fe400078f08ff */
[----:B------:R-:W-:-:S02]  /*0bb0*/  LOP3.LUT R7, R0, 0x1ffffffe, RZ, 0xc0, !PT ;  /* 0x1ffffffe00077812 */ /* 0x000fc400078ec0ff */
[----:B------:R-:W-:Y:S02]  /*0bc0*/  LOP3.LUT R11, R11, 0xfffffff8, RZ, 0xc0, !PT ;  /* 0xfffffff80b0b7812 */ /* 0x000fe400078ec0ff */
[----:B------:R-:W-:Y:S01]  /*0bd0*/  LEA.HI R8, R8, R13, RZ, 0x5 ;  /* 0x0000000d08087211 */ /* 0x000fe200078f28ff */
[----:B------:R-:W-:Y:S01]  /*0be0*/  IMAD.IADD R7, R4, 0x1, -R7 ;  /* 0x0000000104077824 */ /* 0x000fe200078e0a07 */
[----:B------:R-:W-:Y:S01]  /*0bf0*/  LOP3.LUT R2, R2, 0x3fffffe, RZ, 0xc0, !PT ;  /* 0x03fffffe02027812 */ /* 0x000fe200078ec0ff */
[----:B------:R-:W-:Y:S01]  /*0c00*/  IMAD.IADD R11, R10, 0x1, -R11 ;  /* 0x000000010a0b7824 */ /* 0x000fe200078e0a0b */
[----:B------:R-:W-:Y:S02]  /*0c10*/  LEA.HI R0, R12, R12, RZ, 0x1 ;  /* 0x0000000c0c007211 */ /* 0x000fe400078f08ff */
[----:B------:R-:W-:Y:S01]  /*0c20*/  SHF.R.S32.HI R8, RZ, 0x5, R8 ;  /* 0x00000005ff087819 */ /* 0x000fe20000011408 */
[----:B------:R-:W-:Y:S01]  /*0c30*/  IMAD.IADD R2, R3, 0x1, -R2 ;  /* 0x0000000103027824 */ /* 0x000fe200078e0a02 */
[----:B------:R-:W-:Y:S01]  /*0c40*/  LOP3.LUT R3, R0, 0x1ffffffe, RZ, 0xc0, !PT ;  /* 0x1ffffffe00037812 */ /* 0x000fe200078ec0ff */
[----:B------:R-:W-:Y:S01]  /*0c50*/  IMAD R0, R7, 0x8, R6 ;  /* 0x0000000807007824 */ /* 0x000fe200078e0206 */
[----:B------:R-:W-:Y:S01]  /*0c60*/  LOP3.LUT R9, R9, 0x7ffffffc, RZ, 0xc0, !PT ;  /* 0x7ffffffc09097812 */ /* 0x000fe200078ec0ff */
[----:B------:R-:W-:-:S02]  /*0c70*/  IMAD R11, R8, 0x10, R11 ;  /* 0x00000010080b7824 */ /* 0x000fc400078e020b */
[----:B------:R-:W-:Y:S01]  /*0c80*/  IMAD.IADD R3, R12, 0x1, -R3 ;  /* 0x000000010c037824 */ /* 0x000fe200078e0a03 */
[----:B------:R0:W-:Y:S01]  /*0c90*/  STL [R1+0x48], R0 ;  /* 0x0000480001007387 */ /* 0x0001e20000100800 */
[----:B------:R-:W-:-:S04]  /*0ca0*/  IMAD.IADD R9, R13, 0x1, -R9 ;  /* 0x000000010d097824 */ /* 0x000fc800078e0a09 */
[----:B------:R-:W-:-:S04]  /*0cb0*/  IMAD.SHL.U32 R23, R9, 0x2, RZ ;  /* 0x0000000209177824 */ /* 0x000fc800078e00ff */
[C---:B------:R-:W-:Y:S02]  /*0cc0*/  VIADD R16, R23.reuse, 0x8 ;  /* 0x0000000817107836 */ /* 0x040fe40000000000 */
[----:B0-----:R-:W-:Y:S02]  /*0cd0*/  IMAD R0, R2, 0x40, R11 ;  /* 0x0000004002007824 */ /* 0x001fe400078e020b */
[----:B------:R-:W-:Y:S01]  /*0ce0*/  IMAD.U32 R2, RZ, RZ, UR8 ;  /* 0x00000008ff027e24 */ /* 0x000fe2000f8e00ff */
[----:B------:R-:W-:Y:S01]  /*0cf0*/  SHF.R.S32.HI R18, RZ, 0x1f, R16 ;  /* 0x0000001fff127819 */ /* 0x000fe20000011410 */
[C---:B------:R-:W-:Y:S01]  /*0d00*/  VIADD R15, R23.reuse, 0x10 ;  /* 0x00000010170f7836 */ /* 0x040fe20000000000 */
[----:B------:R0:W-:Y:S01]  /*0d10*/  STL [R1+0x40], R0 ;  /* 0x0000400001007387 */ /* 0x0001e20000100800 */
[C---:B------:R-:W-:Y:S02]  /*0d20*/  VIADD R14, R23.reuse, 0x18 ;  /* 0x00000018170e7836 */ /* 0x040fe40000000000 */
[C---:B------:R-:W-:Y:S01]  /*0d30*/  VIADD R13, R23.reuse, 0x20 ;  /* 0x00000020170d7836 */ /* 0x040fe20000000000 */
[----:B------:R1:W-:Y:S01]  /*0d40*/  STL [R1+0x4c], R2 ;  /* 0x00004c0201007387 */ /* 0x0003e20000100800 */
[C---:B------:R-:W-:Y:S01]  /*0d50*/  VIADD R12, R23.reuse, 0x28 ;  /* 0x00000028170c7836 */ /* 0x040fe20000000000 */
[----:B------:R-:W-:Y:S01]  /*0d60*/  SHF.R.S32.HI R17, RZ, 0x1f, R15 ;  /* 0x0000001fff117819 */ /* 0x000fe2000001140f */
[C---:B------:R-:W-:Y:S01]  /*0d70*/  VIADD R11, R23.reuse, 0x30 ;  /* 0x00000030170b7836 */ /* 0x040fe20000000000 */
[----:B------:R-:W-:Y:S01]  /*0d80*/  SHF.R.S32.HI R16, RZ, 0x1f, R14 ;  /* 0x0000001fff107819 */ /* 0x000fe2000001140e */
[----:B------:R-:W-:Y:S01]  /*0d90*/  VIADD R10, R23, 0x38 ;  /* 0x00000038170a7836 */ /* 0x000fe20000000000 */
[----:B0-----:R-:W-:Y:S01]  /*0da0*/  LEA R0, R3, R0, 0x3 ;  /* 0x0000000003007211 */ /* 0x001fe200078e18ff */
[C---:B------:R-:W-:Y:S01]  /*0db0*/  VIADD R9, R23.reuse, 0x40 ;  /* 0x0000004017097836 */ /* 0x040fe20000000000 */
[----:B------:R-:W-:Y:S01]  /*0dc0*/  SHF.R.S32.HI R15, RZ, 0x1f, R13 ;  /* 0x0000001fff0f7819 */ /* 0x000fe2000001140d */
[C---:B------:R-:W-:Y:S01]  /*0dd0*/  VIADD R8, R23.reuse, 0x48 ;  /* 0x0000004817087836 */ /* 0x040fe20000000000 */
[----:B------:R-:W-:Y:S01]  /*0de0*/  SHF.R.S32.HI R14, RZ, 0x1f, R12 ;  /* 0x0000001fff0e7819 */ /* 0x000fe2000001140c */
[----:B-1----:R-:W-:Y:S01]  /*0df0*/  IMAD.U32 R2, RZ, RZ, UR4 ;  /* 0x00000004ff027e24 */ /* 0x002fe2000f8e00ff */
[----:B------:R-:W-:Y:S01]  /*0e00*/  SHF.R.S32.HI R13, RZ, 0x1f, R11 ;  /* 0x0000001fff0d7819 */ /* 0x000fe2000001140b */
[C---:B------:R-:W-:Y:S01]  /*0e10*/  VIADD R7, R23.reuse, 0x50 ;  /* 0x0000005017077836 */ /* 0x040fe20000000000 */
[----:B------:R-:W-:Y:S01]  /*0e20*/  SHF.R.S32.HI R12, RZ, 0x1f, R10 ;  /* 0x0000001fff0c7819 */ /* 0x000fe2000001140a */
[C---:B------:R-:W-:Y:S01]  /*0e30*/  VIADD R6, R23.reuse, 0x58 ;  /* 0x0000005817067836 */ /* 0x040fe20000000000 */
[----:B------:R0:W-:Y:S01]  /*0e40*/  STL [R1+0x38], R2 ;  /* 0x0000380201007387 */ /* 0x0001e20000100800 */
[C---:B------:R-:W-:Y:S01]  /*0e50*/  VIADD R5, R23.reuse, 0x60 ;  /* 0x0000006017057836 */ /* 0x040fe20000000000 */
[----:B------:R-:W-:Y:S01]  /*0e60*/  SHF.R.S32.HI R11, RZ, 0x1f, R9 ;  /* 0x0000001fff0b7819 */ /* 0x000fe20000011409 */
[C---:B------:R-:W-:Y:S01]  /*0e70*/  VIADD R4, R23.reuse, 0x68 ;  /* 0x0000006817047836 */ /* 0x040fe20000000000 */
[----:B------:R1:W-:Y:S01]  /*0e80*/  STL [R1+0x44], R0 ;  /* 0x0000440001007387 */ /* 0x0003e20000100800 */
[C---:B------:R-:W-:Y:S01]  /*0e90*/  VIADD R227, R23.reuse, 0x78 ;  /* 0x0000007817e37836 */ /* 0x040fe20000000000 */
[----:B------:R-:W-:Y:S01]  /*0ea0*/  SHF.R.S32.HI R10, RZ, 0x1f, R8 ;  /* 0x0000001fff0a7819 */ /* 0x000fe20000011408 */
[C---:B------:R-:W-:Y:S01]  /*0eb0*/  VIADD R226, R23.reuse, 0x80 ;  /* 0x0000008017e27836 */ /* 0x040fe20000000000 */
[----:B------:R-:W-:Y:S01]  /*0ec0*/  SHF.R.S32.HI R9, RZ, 0x1f, R7 ;  /* 0x0000001fff097819 */ /* 0x000fe20000011407 */
[C---:B------:R-:W-:Y:S01]  /*0ed0*/  VIADD R225, R23.reuse, 0x88 ;  /* 0x0000008817e17836 */ /* 0x040fe20000000000 */
[----:B------:R-:W-:Y:S01]  /*0ee0*/  SHF.R.S32.HI R8, RZ, 0x1f, R6 ;  /* 0x0000001fff087819 */ /* 0x000fe20000011406 */
[C---:B0-----:R-:W-:Y:S01]  /*0ef0*/  VIADD R2, R23.reuse, 0x70 ;  /* 0x0000007017027836 */ /* 0x041fe20000000000 */
[----:B------:R-:W-:Y:S01]  /*0f00*/  SHF.R.S32.HI R7, RZ, 0x1f, R5 ;  /* 0x0000001fff077819 */ /* 0x000fe20000011405 */
[C---:B------:R-:W-:Y:S01]  /*0f10*/  VIADD R224, R23.reuse, 0x90 ;  /* 0x0000009017e07836 */ /* 0x040fe20000000000 */
        /* <DEDUP_REMOVED lines=17> */
[----:B------:R-:W-:Y:S01]  /*1030*/  VIADD R213, R23, 0xd8 ;  /* 0x000000d817d57836 */ /* 0x000fe20000000000 */
[----:B------:R-:W-:Y:S01]  /*1040*/  SHF.R.S32.HI R2, RZ, 0x1f, R220 ;  /* 0x0000001fff027819 */ /* 0x000fe200000114dc */
[----:B------:R-:W-:Y:S01]  /*1050*/  IMAD.U32 R16, RZ, RZ, UR4 ;  /* 0x00000004ff107e24 */ /* 0x000fe2000f8e00ff */
[----:B------:R-:W-:-:S02]  /*1060*/  SHF.R.S32.HI R5, RZ, 0x1f, R219 ;  /* 0x0000001fff057819 */ /* 0x000fc400000114db */
[----:B------:R-:W-:Y:S02]  /*1070*/  SHF.R.S32.HI R4, RZ, 0x1f, R218 ;  /* 0x0000001fff047819 */ /* 0x000fe400000114da */
[----:B-1----:R-:W-:-:S07]  /*1080*/  SHF.R.S32.HI R2, RZ, 0x1f, R217 ;  /* 0x0000001fff027819 */ /* 0x002fce00000114d9 */
.L_x_227:
[----:B------:R-:W-:Y:S01]  /*1090*/  ULDC.64 UR8, c[0x0][0xc88] ;  /* 0x0003220000087ab9 */ /* 0x000fe20000000a00 */
[----:B------:R-:W-:Y:S01]  /*10a0*/  ULDC.64 UR10, c[0x0][0xa20] ;  /* 0x00028800000a7ab9 */ /* 0x000fe20000000a00 */
[----:B------:R-:W-:Y:S02]  /*10b0*/  UIMAD.WIDE UR8, UR7, 0x4, UR8 ;  /* 0x00000004070878a5 */ /* 0x000fe4000f8e0208 */
[----:B------:R-:W-:Y:S01]  /*10c0*/  UISETP.NE.U32.AND UP1, UPT, UR10, URZ, UPT ;  /* 0x0000003f0a00728c */ /* 0x000fe2000bf25070 */
[----:B------:R-:W-:Y:S01]  /*10d0*/  UMOV UR61, URZ ;  /* 0x0000003f003d7c82 */ /* 0x000fe20008000000 */
[----:B------:R-:W-:Y:S02]  /*10e0*/  ULDC UR7, c[0x0][0x2f0] ;  /* 0x0000bc0000077ab9 */ /* 0x000fe40000000800 */
[----:B0-2---:R-:W-:Y:S02]  /*10f0*/  IMAD.U32 R2, RZ, RZ, UR8 ;  /* 0x00000008ff027e24 */ /* 0x005fe4000f8e00ff */
[----:B-1----:R-:W-:Y:S01]  /*1100*/  IMAD.U32 R3, RZ, RZ, UR9 ;  /* 0x00000009ff037e24 */ /* 0x002fe2000f8e00ff */
[----:B------:R-:W-:-:S04]  /*1110*/  ULDC.64 UR8, c[0x0][0xa28] ;  /* 0x00028a0000087ab9 */ /* 0x000fc80000000a00 */
[----:B------:R-:W2:Y:S01]  /*1120*/  LDG.E R2, desc[UR36][R2.64] ;  /* 0x0000002402027981 */ /* 0x000ea2000c1e1900 */
[----:B------:R-:W-:Y:S02]  /*1130*/  UISETP.NE.U32.AND UP0, UPT, UR8, URZ, UPT ;  /* 0x0000003f0800728c */ /* 0x000fe4000bf05070 */
[----:B------:R-:W-:Y:S02]  /*1140*/  UISETP.NE.AND.EX UP1, UPT, UR11, URZ, UPT, UP1 ;  /* 0x0000003f0b00728c */ /* 0x000fe4000bf25310 */
[----:B------:R-:W-:-:S04]  /*1150*/  UISETP.NE.AND.EX UP0, UPT, UR9, URZ, UPT, UP0 ;  /* 0x0000003f0900728c */ /* 0x000fc8000bf05300 */
[----:B------:R-:W-:Y:S02]  /*1160*/  PLOP3.LUT P1, PT, PT, PT, UP1, 0x80, 0x0 ;  /* 0x000000000000781c */ /* 0x000fe40003f2f018 */
[----:B------:R-:W-:Y:S02]  /*1170*/  PLOP3.LUT P0, PT, PT, PT, UP0, 0x80, 0x0 ;  /* 0x000000000000781c */ /* 0x000fe40003f0f008 */
[----:B--2---:R-:W-:-:S13]  /*1180*/  R2UR UR4, R2 ;  /* 0x00000000020472ca */ /* 0x004fda00000e0000 */
[----:B------:R-:W-:Y:S02]  /*1190*/  USHF.R.S32.HI UR12, URZ, 0x1f, UR4 ;  /* 0x0000001f3f0c7899 */ /* 0x000fe40008011404 */
[----:B-----5:R-:W-:Y:S01]  /*11a0*/  IMAD.U32 R0, RZ, RZ, UR4 ;  /* 0x00000004ff007e24 */ /* 0x020fe2000f8e00ff */
[----:B------:R-:W-:-:S03]  /*11b0*/  @UP0 ULEA UR8, UP2, UR4, UR8, 0x2 ;  /* 0x0000000804080291 */ /* 0x000fc6000f84103f */
[----:B------:R-:W-:Y:S01]  /*11c0*/  IMAD.U32 R2, RZ, RZ, UR12 ;  /* 0x0000000cff027e24 */ /* 0x000fe2000f8e00ff */
[----:B------:R-:W-:Y:S01]  /*11d0*/  @UP0 ULEA.HI.X UR9, UR4, UR9, UR12, 0x2, UP2 ;  /* 0x0000000904090291 */ /* 0x000fe200090f140c */
[----:B------:R-:W-:Y:S01]  /*11e0*/  STL [R1+0x30], R0 ;  /* 0x0000300001007387 */ /* 0x000fe20000100800 */
[----:B------:R-:W-:-:S03]  /*11f0*/  @UP1 ULEA UR10, UP0, UR4, UR10, 0x2 ;  /* 0x0000000a040a1291 */ /* 0x000fc6000f80103f */
[----:B------:R0:W-:Y:S01]  /*1200*/  STL [R1+0x34], R2 ;  /* 0x0000340201007387 */ /* 0x0001e20000100800 */
[----:B------:R-:W-:Y:S01]  /*1210*/  IMAD.U32 R3, RZ, RZ, UR9 ;  /* 0x00000009ff037e24 */ /* 0x000fe2000f8e00ff */
[----:B------:R-:W-:Y:S01]  /*1220*/  @UP1 ULEA.HI.X UR11, UR4, UR11, UR12, 0x2, UP0 ;  /* 0x0000000b040b1291 */ /* 0x000fe200080f140c */
[----:B------:R-:W-:Y:S02]  /*1230*/  IMAD.U32 R4, RZ, RZ, UR10 ;  /* 0x0000000aff047e24 */ /* 0x000fe4000f8e00ff */
[----:B------:R-:W-:Y:S01]  /*1240*/  ULDC UR4, c[0x0][0x424] ;  /* 0x0001090000047ab9 */ /* 0x000fe20000000800 */
[----:B0-----:R-:W-:Y:S01]  /*1250*/  IMAD.U32 R2, RZ, RZ, UR8 ;  /* 0x00000008ff027e24 */ /* 0x001fe2000f8e00ff */
[----:B------:R-:W-:-:S05]  /*1260*/  ULDC.64 UR8, c[0x0][0x418] ;  /* 0x0001060000087ab9 */ /* 0x000fca0000000a00 */
[----:B------:R-:W2:Y:S01]  /*1270*/  @P0 LDG.E R2, desc[UR36][R2.64] ;  /* 0x0000002402020981 */ /* 0x000ea2000c1e1900 */
[----:B------:R-:W-:-:S05]  /*1280*/  IMAD.U32 R5, RZ, RZ, UR11 ;  /* 0x0000000bff057e24 */ /* 0x000fca000f8e00ff */
[----:B---3--:R-:W3:Y:S01]  /*1290*/  @P1 LDG.E R4, desc[UR36][R4.64] ;  /* 0x0000002404041981 */ /* 0x008ee2000c1e1900 */
[----:B------:R-:W-:Y:S02]  /*12a0*/  UISETP.NE.U32.AND UP0, UPT, UR8, URZ, UPT ;  /* 0x0000003f0800728c */ /* 0x000fe4000bf05070 */
[----:B------:R-:W-:Y:S02]  /*12b0*/  ULOP3.LUT UR8, UR5, 0xff000000, URZ, 0xc0, !UPT ;  /* 0xff00000005087892 */ /* 0x000fe4000f8ec03f */
[----:B------:R-:W-:-:S04]  /*12c0*/  UISETP.NE.AND.EX UP0, UPT, UR9, URZ, UPT, UP0 ;  /* 0x0000003f0900728c */ /* 0x000fc8000bf05300 */
[----:B------:R-:W-:-:S04]  /*12d0*/  USEL UR4, UR4, 0x1, UP0 ;  /* 0x0000000104047887 */ /* 0x000fc80008000000 */
[----:B------:R-:W-:Y:S01]  /*12e0*/  UIMAD UR4, UR4, UR7, URZ ;  /* 0x00000007040472a4 */ /* 0x000fe2000f8e023f */
[----:B--2---:R-:W-:Y:S01]  /*12f0*/  @P0 R2UR UR61, R2 ;  /* 0x00000000023d02ca */ /* 0x004fe200000e0000 */
[----:B------:R-:W-:-:S05]  /*1300*/  IMAD.U32 R2, RZ, RZ, UR6 ;  /* 0x00000006ff027e24 */ /* 0x000fca000f8e00ff */
[----:B------:R0:W-:Y:S01]  /*1310*/  STL [R1+0x2c], R2 ;  /* 0x00002c0201007387 */ /* 0x0001e20000100800 */
[----:B---3--:R-:W-:Y:S01]  /*1320*/  @P1 R2UR UR4, R4 ;  /* 0x00000000040412ca */ /* 0x008fe200000e0000 */
[----:B----4-:R-:W-:-:S14]  /*1330*/  @P1 BRA `(.L_x_178) ;  /* 0x0000000000381947 */ /* 0x010fdc0003800000 */
[----:B------:R-:W-:Y:S02]  /*1340*/  ULDC.64 UR6, c[0x0][0xa08] ;  /* 0x0002820000067ab9 */ /* 0x000fe40000000a00 */
[----:B------:R-:W-:-:S04]  /*1350*/  ISETP.NE.U32.AND P0, PT, RZ, UR6, PT ;  /* 0x00000006ff007c0c */ /* 0x000fc8000bf05070 */
[----:B------:R-:W-:-:S13]  /*1360*/  ISETP.NE.AND.EX P0, PT, RZ, UR7, PT, P0 ;  /* 0x00000007ff007c0c */ /* 0x000fda000bf05300 */
[----:B------:R-:W-:Y:S05]  /*1370*/  @!P0 BRA `(.L_x_178) ;  /* 0x0000000000288947 */ /* 0x000fea0003800000 */
[----:B------:R-:W-:Y:S01]  /*1380*/  R2UR UR4, R0 ;  /* 0x00000000000472ca */ /* 0x000fe200000e0000 */
[----:B------:R-:W-:-:S12]  /*1390*/  ULDC.64 UR6, c[0x0][0xa08] ;  /* 0x0002820000067ab9 */ /* 0x000fd80000000a00 */
[----:B------:R-:W-:-:S06]  /*13a0*/  UIMAD.WIDE UR6, UR4, 0x4, UR6 ;  /* 0x00000004040678a5 */ /* 0x000fcc000f8e0206 */
[----:B0-----:R-:W-:Y:S02]  /*13b0*/  IMAD.U32 R2, RZ, RZ, UR6 ;  /* 0x00000006ff027e24 */ /* 0x001fe4000f8e00ff */
[----:B------:R-:W-:-:S05]  /*13c0*/  IMAD.U32 R3, RZ, RZ, UR7 ;  /* 0x00000007ff037e24 */ /* 0x000fca000f8e00ff */
[----:B------:R-:W2:Y:S04]  /*13d0*/  LDG.E R4, desc[UR36][R2.64] ;  /* 0x0000002402047981 */ /* 0x000ea8000c1e1900 */
[----:B------:R-:W3:Y:S01]  /*13e0*/  LDG.E R0, desc[UR36][R2.64+0x4] ;  /* 0x0000042402007981 */ /* 0x000ee2000c1e1900 */
[----:B--2---:R-:W-:Y:S02]  /*13f0*/  R2UR UR4, R4 ;  /* 0x00000000040472ca */ /* 0x004fe400000e0000 */
[----:B---3--:R-:W-:-:S13]  /*1400*/  R2UR UR6, R0 ;  /* 0x00000000000672ca */ /* 0x008fda00000e0000 */
[----:B------:R-:W-:-:S12]  /*1410*/  UIADD3 UR4, -UR4, UR6, URZ ;  /* 0x0000000604047290 */ /* 0x000fd8000fffe13f */
.L_x_178:
[----:B------:R-:W-:Y:S02]  /*1420*/  UIADD3 UR61, -UR61, UR4, URZ ;  /* 0x000000043d3d7290 */ /* 0x000fe4000fffe13f */
[----:B------:R-:W-:Y:S02]  /*1430*/  ULOP3.LUT UR4, UR5, 0xff0000, URZ, 0xc0, !UPT ;  /* 0x00ff000005047892 */ /* 0x000fe4000f8ec03f */
[----:B------:R-:W-:Y:S02]  /*1440*/  UISETP.GE.AND UP0, UPT, UR61, 0x1, UPT ;  /* 0x000000013d00788c */ /* 0x000fe4000bf06270 */
[----:B------:R-:W-:Y:S02]  /*1450*/  USHF.R.U32.HI UR8, URZ, 0x8, UR8 ;  /* 0x000000083f087899 */ /* 0x000fe40008011608 */
[----:B------:R-:W-:Y:S02]  /*1460*/  UIADD3 UR6, UR61, 0x4f, URZ ;  /* 0x0000004f3d067890 */ /* 0x000fe4000fffe03f */
[----:B------:R-:W-:Y:S01]  /*1470*/  PLOP3.LUT P0, PT, PT, PT, UP0, 0x80, 0x0 ;  /* 0x000000000000781c */ /* 0x000fe20003f0f008 */
[----:B------:R-:W-:-:S02]  /*1480*/  ULEA.HI UR8, UR4, UR8, URZ, 0x10 ;  /* 0x0000000804087291 */ /* 0x000fc4000f8f803f */
[----:B------:R-:W-:Y:S02]  /*1490*/  UIMAD.WIDE UR6, UR6, 0x66666667, URZ ;  /* 0x66666667060678a5 */ /* 0x000fe4000f8e023f */
[----:B------:R-:W-:Y:S02]  /*14a0*/  ULOP3.LUT UR4, UR8, 0xff, URZ, 0xc0, !UPT ;  /* 0x000000ff08047892 */ /* 0x000fe4000f8ec03f */
[----:B------:R-:W-:Y:S02]  /*14b0*/  ULOP3.LUT UR9, UR5, 0xffff, URZ, 0xc0, !UPT ;  /* 0x0000ffff05097892 */ /* 0x000fe4000f8ec03f */
[----:B------:R-:W-:Y:S02]  /*14c0*/  USHF.R.U32.HI UR5, URZ, 0x10, UR8 ;  /* 0x000000103f057899 */ /* 0x000fe40008011608 */
[----:B------:R-:W-:Y:S01]  /*14d0*/  USHF.R.U32.HI UR6, URZ, 0x1f, UR7 ;  /* 0x0000001f3f067899 */ /* 0x000fe20008011607 */
[----:B------:R-:W-:Y:S01]  /*14e0*/  IMAD.U32 R215, RZ, RZ, UR4 ;  /* 0x00000004ffd77e24 */ /* 0x000fe2000f8e00ff */
[----:B------:R-:W-:Y:S01]  /*14f0*/  UMOV UR4, URZ ;  /* 0x0000003f00047c82 */ /* 0x000fe20008000000 */
[----:B------:R-:W-:Y:S01]  /*1500*/  IMAD.U32 R216, RZ, RZ, UR9 ;  /* 0x00000009ffd87e24 */ /* 0x000fe2000f8e00ff */
[----:B------:R-:W-:Y:S01]  /*1510*/  ULEA.HI.SX32 UR9, UR7, UR6, 0x1b ;  /* 0x0000000607097291 */ /* 0x000fe2000f8fda3f */
[----:B------:R-:W-:Y:S01]  /*1520*/  IMAD.U32 R212, RZ, RZ, UR5 ;  /* 0x00000005ffd47e24 */ /* 0x000fe2000f8e00ff */
[----:B------:R-:W-:Y:S10]  /*1530*/  @!P0 BRA `(.L_x_179) ;  /* 0x0000000000948947 */ /* 0x000ff40003800000 */
[----:B------:R-:W-:Y:S01]  /*1540*/  R2UR UR5, R212 ;  /* 0x00000000d40572ca */ /* 0x000fe200000e0000 */
[----:B------:R-:W-:-:S12]  /*1550*/  ULDC UR4, c[0x0][0x9f0] ;  /* 0x00027c0000047ab9 */ /* 0x000fd80000000800 */
[----:B------:R-:W-:-:S04]  /*1560*/  UISETP.NE.AND UP0, UPT, UR5, URZ, UPT ;  /* 0x0000003f0500728c */ /* 0x000fc8000bf05270 */
[----:B------:R-:W-:-:S03]  /*1570*/  USEL UR10, UR5, UR4, UP0 ;  /* 0x00000004050a7287 */ /* 0x000fc60008000000 */
[----:B------:R-:W-:Y:S01]  /*1580*/  UMOV UR4, URZ ;  /* 0x0000003f00047c82 */ /* 0x000fe20008000000 */
[----:B------:R-:W-:Y:S02]  /*1590*/  UIADD3 UR6, UR9, -0x1, UR10 ;  /* 0xffffffff09067890 */ /* 0x000fe4000fffe00a */
[----:B------:R-:W-:-:S04]  /*15a0*/  IMAD.U32 R3, RZ, RZ, UR10 ;  /* 0x0000000aff037e24 */ /* 0x000fc8000f8e00ff */
[----:B------:R-:W-:Y:S01]  /*15b0*/  IMAD.U32 R4, RZ, RZ, UR6 ;  /* 0x00000006ff047e24 */ /* 0x000fe2000f8e00ff */
[-C--:B------:R-:W-:Y:S01]  /*15c0*/  IABS R0, R3.reuse ;  /* 0x0000000300007213 */ /* 0x080fe20000000000 */
[----:B------:R-:W-:Y:S01]  /*15d0*/  ULOP3.LUT UR6, UR6, UR10, URZ, 0x3c, !UPT ;  /* 0x0000000a06067292 */ /* 0x000fe2000f8e3c3f */
[----:B------:R-:W-:Y:S02]  /*15e0*/  IABS R5, R3 ;  /* 0x0000000300057213 */ /* 0x000fe40000000000 */
[----:B------:R-:W-:Y:S02]  /*15f0*/  R2UR UR11, R0 ;  /* 0x00000000000b72ca */ /* 0x000fe400000e0000 */
[----:B------:R-:W-:-:S05]  /*1600*/  IABS R4, R4 ;  /* 0x0000000400047213 */ /* 0x000fca0000000000 */
[----:B------:R-:W-:-:S05]  /*1610*/  IMAD.MOV.U32 R3, RZ, RZ, R4 ;  /* 0x000000ffff037224 */ /* 0x000fca00078e0004 */
[----:B------:R-:W-:Y:S01]  /*1620*/  R2UR UR8, R3 ;  /* 0x00000000030872ca */ /* 0x000fe200000e0000 */
        /* <DEDUP_REMOVED lines=22> */
.L_x_179:
[----:B------:R-:W-:Y:S01]  /*1790*/  R2UR UR5, R215 ;  /* 0x00000000d70572ca */ /* 0x000fe200000e0000 */
[----:B------:R-:W-:Y:S01]  /*17a0*/  IMAD.U32 R0, RZ, RZ, UR9 ;  /* 0x00000009ff007e24 */ /* 0x000fe2000f8e00ff */
[----:B------:R-:W-:Y:S01]  /*17b0*/  PLOP3.LUT P0, PT, PT, PT, PT, 0x80, 0x0 ;  /* 0x000000000000781c */ /* 0x000fe20003f0f070 */
[----:B------:R-:W-:Y:S01]  /*17c0*/  IMAD.U32 R3, RZ, RZ, UR4 ;  /* 0x00000004ff037e24 */ /* 0x000fe2000f8e00ff */
[----:B------:R-:W-:Y:S01]  /*17d0*/  CS2R R150, SRZ ;  /* 0x0000000000967805 */ /* 0x000fe2000001ff00 */
[----:B0-----:R-:W-:Y:S01]  /*17e0*/  IMAD.MOV.U32 R2, RZ, RZ, RZ ;  /* 0x000000ffff027224 */ /* 0x001fe200078e00ff */
[----:B------:R-:W-:Y:S02]  /*17f0*/  CS2R R148, SRZ ;  /* 0x0000000000947805 */ /* 0x000fe4000001ff00 */
[----:B------:R-:W-:Y:S02]  /*1800*/  CS2R R146, SRZ ;  /* 0x0000000000927805 */ /* 0x000fe4000001ff00 */
[----:B------:R-:W-:-:S02]  /*1810*/  CS2R R144, SRZ ;  /* 0x0000000000907805 */ /* 0x000fc4000001ff00 */
[----:B------:R-:W-:Y:S02]  /*1820*/  CS2R R142, SRZ ;  /* 0x00000000008e7805 */ /* 0x000fe4000001ff00 */
[----:B------:R-:W-:Y:S02]  /*1830*/  CS2R R140, SRZ ;  /* 0x00000000008c7805 */ /* 0x000fe4000001ff00 */
[----:B------:R-:W-:Y:S02]  /*1840*/  CS2R R138, SRZ ;  /* 0x00000000008a7805 */ /* 0x000fe4000001ff00 */
[----:B------:R-:W-:Y:S01]  /*1850*/  CS2R R136, SRZ ;  /* 0x0000000000887805 */ /* 0x000fe2000001ff00 */
[----:B------:R-:W-:Y:S01]  /*1860*/  UIMAD UR5, UR5, UR4, URZ ;  /* 0x00000004050572a4 */ /* 0x000fe2000f8e023f */
[----:B------:R-:W-:Y:S02]  /*1870*/  CS2R R134, SRZ ;  /* 0x0000000000867805 */ /* 0x000fe4000001ff00 */
[----:B------:R-:W-:-:S02]  /*1880*/  CS2R R132, SRZ ;  /* 0x0000000000847805 */ /* 0x000fc4000001ff00 */
[----:B------:R-:W-:Y:S02]  /*1890*/  CS2R R130, SRZ ;  /* 0x0000000000827805 */ /* 0x000fe4000001ff00 */
[----:B------:R-:W-:Y:S02]  /*18a0*/  CS2R R128, SRZ ;  /* 0x0000000000807805 */ /* 0x000fe4000001ff00 */
[----:B------:R-:W-:Y:S02]  /*18b0*/  CS2R R126, SRZ ;  /* 0x00000000007e7805 */ /* 0x000fe4000001ff00 */
[----:B------:R-:W-:Y:S01]  /*18c0*/  VIADDMNMX R3, R3, UR5, R0, PT ;  /* 0x0000000503037c46 */ /* 0x000fe2000b800100 */
[----:B------:R-:W-:Y:S01]  /*18d0*/  IMAD.U32 R22, RZ, RZ, UR5 ;  /* 0x00000005ff167e24 */ /* 0x000fe2000f8e00ff */
[----:B------:R-:W-:Y:S01]  /*18e0*/  CS2R R124, SRZ ;  /* 0x00000000007c7805 */ /* 0x000fe2000001ff00 */
[----:B------:R-:W-:Y:S01]  /*18f0*/  IMAD.MOV.U32 R0, RZ, RZ, RZ ;  /* 0x000000ffff007224 */ /* 0x000fe200078e00ff */
[----:B------:R-:W-:-:S02]  /*1900*/  R2UR UR60, R3 ;  /* 0x00000000033c72ca */ /* 0x000fc400000e0000 */
        /* <DEDUP_REMOVED lines=12> */
[----:B------:R-:W-:Y:S01]  /*19d0*/  UISETP.GT.AND UP0, UPT, UR60, UR5, UPT ;  /* 0x000000053c00728c */ /* 0x000fe2000bf04270 */
[----:B------:R-:W-:-:S02]  /*19e0*/  CS2R R98, SRZ ;  /* 0x0000000000627805 */ /* 0x000fc4000001ff00 */
[----:B------:R-:W-:Y:S02]  /*19f0*/  CS2R R96, SRZ ;  /* 0x0000000000607805 */ /* 0x000fe4000001ff00 */
[----:B------:R-:W-:Y:S02]  /*1a00*/  CS2R R94, SRZ ;  /* 0x00000000005e7805 */ /* 0x000fe4000001ff00 */
[----:B------:R-:W-:Y:S02]  /*1a10*/  CS2R R92, SRZ ;  /* 0x00000000005c7805 */ /* 0x000fe4000001ff00 */
[----:B------:R-:W-:Y:S02]  /*1a20*/  CS2R R90, SRZ ;  /* 0x00000000005a7805 */ /* 0x000fe4000001ff00 */
[----:B------:R-:W-:Y:S02]  /*1a30*/  PLOP3.LUT P1, PT, PT, PT, UP0, 0x80, 0x0 ;  /* 0x000000000000781c */ /* 0x000fe40003f2f008 */
        /* <DEDUP_REMOVED lines=33> */
[----:B------:R-:W-:Y:S06]  /*1c50*/  @!P1 BRA `(.L_x_180) ;  /* 0x0000009400b09947 */ /* 0x000fec0003800000 */
[----:B------:R-:W0:Y:S01]  /*1c60*/  S2R R0, SR_TID.X ;  /* 0x0000000000007919 */ /* 0x000e220000002100 */
[----:B------:R-:W1:Y:S01]  /*1c70*/  S2UR UR7, SR_CgaCtaId ;  /* 0x00000000000779c3 */ /* 0x000e620000008800 */
[----:B------:R-:W-:Y:S02]  /*1c80*/  UMOV UR6, 0x400 ;  /* 0x0000040000067882 */ /* 0x000fe40000000000 */
[----:B-1----:R-:W-:-:S04]  /*1c90*/  ULEA UR6, UR7, UR6, 0x18 ;  /* 0x0000000607067291 */ /* 0x002fc8000f8ec03f */
[----:B------:R-:W-:Y:S01]  /*1ca0*/  UIADD3 UR6, UR6, 0x14400, URZ ;  /* 0x0001440006067890 */ /* 0x000fe2000fffe03f */
[----:B0-----:R-:W-:-:S03]  /*1cb0*/  VIADD R0, R0, 0xffffff80 ;  /* 0xffffff8000007836 */ /* 0x001fc60000000000 */
[----:B------:R-:W-:Y:S02]  /*1cc0*/  ULOP3.LUT UP0, URZ, UR6, 0x9f, URZ, 0xc0, !UPT ;  /* 0x0000009f063f7892 */ /* 0x000fe4000f80c03f */
[----:B------:R-:W-:-:S04]  /*1cd0*/  SHF.R.S32.HI R3, RZ, 0x1f, R0 ;  /* 0x0000001fff037819 */ /* 0x000fc80000011400 */
[----:B------:R-:W-:Y:S02]  /*1ce0*/  PLOP3.LUT P0, PT, PT, PT, UP0, 0x80, 0x0 ;  /* 0x000000000000781c */ /* 0x000fe40003f0f008 */
[----:B------:R-:W-:-:S04]  /*1cf0*/  LEA.HI R3, R3, R0, RZ, 0x7 ;  /* 0x0000000003037211 */ /* 0x000fc800078f38ff */
[----:B------:R-:W-:-:S06]  /*1d00*/  SHF.R.S32.HI R3, RZ, 0x7, R3 ;  /* 0x00000007ff037819 */ /* 0x000fcc0000011403 */
[----:B------:R-:W0:Y:S02]  /*1d10*/  SHFL.IDX PT, R3, R3, RZ, 0x1f ;  /* 0x00001fff03037589 */ /* 0x000e2400000e0000 */
[----:B0-----:R-:W-:-:S13]  /*1d20*/  R2UR UR4, R3 ;  /* 0x00000000030472ca */ /* 0x001fda00000e0000 */
        /* <DEDUP_REMOVED lines=14> */
[----:B------:R-:W-:Y:S02]  /*1e10*/  IMAD.U32 R10, RZ, RZ, UR6 ;  /* 0x00000006ff0a7e24 */ /* 0x000fe4000f8e00ff */
[----:B------:R-:W-:Y:S02]  /*1e20*/  IMAD.U32 R6, RZ, RZ, UR4 ;  /* 0x00000004ff067e24 */ /* 0x000fe4000f8e00ff */
[----:B------:R-:W-:-:S02]  /*1e30*/  IMAD.U32 R7, RZ, RZ, UR5 ;  /* 0x00000005ff077e24 */ /* 0x000fc4000f8e00ff */
[----:B------:R-:W-:Y:S02]  /*1e40*/  IMAD.U32 R11, RZ, RZ, UR7 ;  /* 0x00000007ff0b7e24 */ /* 0x000fe4000f8e00ff */
[----:B------:R-:W-:Y:S02]  /*1e50*/  IMAD.MOV.U32 R8, RZ, RZ, 0x70 ;  /* 0x00000070ff087424 */ /* 0x000fe400078e00ff */
[----:B------:R-:W-:Y:S02]  /*1e60*/  IMAD.MOV.U32 R12, RZ, RZ, 0x1 ;  /* 0x00000001ff0c7424 */ /* 0x000fe400078e00ff */
[----:B0-----:R-:W-:-:S07]  /*1e70*/  IMAD.MOV.U32 R13, RZ, RZ, RZ ;  /* 0x000000ffff0d7224 */ /* 0x001fce00078e00ff */
[----:B------:R-:W-:-:S07]  /*1e80*/  LEPC R20, `(.L_x_181) ;  /* 0x000000001014794e */ /* 0x000fce0000000000 */
[----:B-1----:R-:W-:Y:S05]  /*1e90*/  CALL.ABS.NOINC R2 ;  /* 0x0000000002007343 */ /* 0x002fea0003c00000 */
.L_x_181:
[----:B------:R-:W2:Y:S04]  /*1ea0*/  LDL R17, [R1+0x38] ;  /* 0x0000380001117983 */ /* 0x000ea80000100800 */
[----:B------:R-:W3:Y:S01]  /*1eb0*/  LDL R2, [R1+0x4c] ;  /* 0x00004c0001027983 */ /* 0x000ee20000100800 */
[----:B------:R-:W0:Y:S01]  /*1ec0*/  S2UR UR5, SR_CgaCtaId ;  /* 0x00000000000579c3 */ /* 0x000e220000008800 */
[----:B------:R-:W-:Y:S01]  /*1ed0*/  MOV R5, 0x400 ;  /* 0x0000040000057802 */ /* 0x000fe20000000f00 */
[----:B0-----:R-:W-:-:S05]  /*1ee0*/  IMAD.U32 R6, RZ, RZ, UR5 ;  /* 0x00000005ff067e24 */ /* 0x001fca000f8e00ff */
[----:B------:R-:W-:Y:S02]  /*1ef0*/  LEA R5, R6, R5, 0x18 ;  /* 0x0000000506057211 */ /* 0x000fe400078ec0ff */
[----:B--2---:R-:W-:Y:S02]  /*1f00*/  R2UR UR7, R17 ;  /* 0x00000000110772ca */ /* 0x004fe400000e0000 */
[----:B---3--:R-:W-:-:S11]  /*1f10*/  R2UR UR6, R2 ;  /* 0x00000000020672ca */ /* 0x008fd600000e0000 */
[----:B------:R-:W-:-:S04]  /*1f20*/  ULEA.HI UR4, UR7, UR7, URZ, 0x1 ;  /* 0x0000000707047291 */ /* 0x000fc8000f8f083f */
[----:B------:R-:W-:Y:S01]  /*1f30*/  ULOP3.LUT UR4, UR4, 0xfffffffe, URZ, 0xc0, !UPT ;  /* 0xfffffffe04047892 */ /* 0x000fe2000f8ec03f */
[----:B------:R-:W-:-:S03]  /*1f40*/  IMAD.U32 R2, RZ, RZ, UR6 ;  /* 0x00000006ff027e24 */ /* 0x000fc6000f8e00ff */
[----:B------:R-:W-:Y:S02]  /*1f50*/  UIADD3 UR4, UR7, -UR4, URZ ;  /* 0x8000000407047290 */ /* 0x000fe4000fffe03f */
[----:B------:R-:W-:-:S04]  /*1f60*/  ISETP.NE.AND P0, PT, R2, 0x3, PT ;  /* 0x000000030200780c */ /* 0x000fc80003f05270 */
[----:B------:R-:W-:-:S05]  /*1f70*/  IMAD.U32 R0, RZ, RZ, UR4 ;  /* 0x00000004ff007e24 */ /* 0x000fca000f8e00ff */
[----:B------:R-:W-:-:S04]  /*1f80*/  SHF.L.U32 R0, R0, 0x1f, RZ ;  /* 0x0000001f00007819 */ /* 0x000fc800000006ff */
[----:B------:R-:W0:Y:S02]  /*1f90*/  SYNCS.PHASECHK.TRANS64.TRYWAIT P1, [R5+URZ+0x38800], R0 ;  /* 0x03880000050075a7 */ /* 0x000e24000802017f */
[----:B0-----:R-:W-:Y:S05]  /*1fa0*/  @!P1 BRA `(.L_x_182) ;  /* 0x0000013800f89947 */ /* 0x001fea0003800000 */
.L_x_314:
[----:B------:R-:W-:Y:S05]  /*1fb0*/  @!P0 BRA `(.L_x_183) ;  /* 0x0000000000048947 */ /* 0x000fea0003800000 */
[----:B------:R-:W-:Y:S01]  /*1fc0*/  BPT.TRAP 0x1 ;  /* 0x000000040000795c */ /* 0x000fe20000300000 */
.L_x_183:
[----:B------:R-:W-:Y:S01]  /*1fd0*/  R2UR UR4, R16 ;  /* 0x00000000100472ca */ /* 0x000fe200000e0000 */
[----:B0-----:R-:W-:-:S04]  /*1fe0*/  IMAD.U32 R0, RZ, RZ, UR38 ;  /* 0x00000026ff007e24 */ /* 0x001fc8000f8e00ff */
[----:B------:R-:W-:-:S08]  /*1ff0*/  IMAD R0, R0, 0x8, R5 ;  /* 0x0000000800007824 */ /* 0x000fd000078e0205 */
[----:B------:R-:W-:-:S05]  /*2000*/  IMAD.U32 R3, RZ, RZ, UR4 ;  /* 0x00000004ff037e24 */ /* 0x000fca000f8e00ff */
[----:B------:R-:W-:-:S04]  /*2010*/  SHF.L.U32 R3, R3, 0x1f, RZ ;  /* 0x0000001f03037819 */ /* 0x000fc800000006ff */
[----:B------:R0:W1:Y:S01]  /*2020*/  SYNCS.PHASECHK.TRANS64.TRYWAIT P1, [R0+URZ+0x38830], R3 ;  /* 0x03883003000075a7 */ /* 0x000062000802017f */
[----:B------:R-:W-:Y:S05]  /*2030*/  @!P0 BRA `(.L_x_184) ;  /* 0x0000000000048947 */ /* 0x000fea0003800000 */
[----:B------:R-:W-:Y:S01]  /*2040*/  BPT.TRAP 0x1 ;  /* 0x000000040000795c */ /* 0x000fe20000300000 */
.L_x_184:
[----:B------:R-:W-:Y:S01]  /*2050*/  IMAD.MOV.U32 R151, RZ, RZ, RZ ;  /* 0x000000ffff977224 */ /* 0x000fe200078e00ff */
[----:B-1----:R-:W-:Y:S06]  /*2060*/  @P1 BRA `(.L_x_185) ;  /* 0x0000000000081947 */ /* 0x002fec0003800000 */
[----:B------:R-:W1:Y:S02]  /*2070*/  SYNCS.PHASECHK.TRANS64.TRYWAIT P1, [R0+URZ+0x38830], R3 ;  /* 0x03883003000075a7 */ /* 0x000e64000802017f */
[----:B-1----:R-:W-:Y:S05]  /*2080*/  @!P1 BRA `(.L_x_186) ;  /* 0x0000013800d49947 */ /* 0x002fea0003800000 */
.L_x_185:
[----:B------:R-:W-:Y:S05]  /*2090*/  WARPSYNC.ALL ;  /* 0x0000000000007948 */ /* 0x000fea0003800000 */
[----:B------:R-:W-:Y:S01]  /*20a0*/  R2UR UR4, R5 ;  /* 0x00000000050472ca */ /* 0x000fe200000e0000 */
[----:B------:R-:W-:Y:S01]  /*20b0*/  ULOP3.LUT UR5, UR39, 0x10000, URZ, 0xfc, !UPT ;  /* 0x0001000027057892 */ /* 0x000fe2000f8efc3f */
[----:B------:R-:W-:Y:S01]  /*20c0*/  WARPGROUP.ARRIVE ;  /* 0x00000000000079c5 */ /* 0x000fe20000000000 */
[----:B------:R-:W-:Y:S01]  /*20d0*/  UMOV UR17, 0x40000040 ;  /* 0x4000004000117882 */ /* 0x000fe20000000000 */
[----:B------:R-:W-:Y:S01]  /*20e0*/  UMOV UR19, 0x40000040 ;  /* 0x4000004000137882 */ /* 0x000fe20000000000 */
[----:B------:R-:W-:Y:S01]  /*20f0*/  UMOV UR9, UR17 ;  /* 0x0000001100097c82 */ /* 0x000fe20008000000 */
[----:B------:R-:W-:Y:S01]  /*2100*/  UMOV UR11, 0x40000040 ;  /* 0x40000040000b7882 */ /* 0x000fe20000000000 */
[----:B------:R-:W-:Y:S01]  /*2110*/  UMOV UR13, UR17 ;  /* 0x00000011000d7c82 */ /* 0x000fe20008000000 */
[----:B------:R-:W-:Y:S01]  /*2120*/  UMOV UR16, UR5 ;  /* 0x0000000500107c82 */ /* 0x000fe20008000000 */
[----:B------:R-:W-:Y:S01]  /*2130*/  UMOV UR15, 0x40000040 ;  /* 0x40000040000f7882 */ /* 0x000fe20000000000 */
[----:B------:R-:W-:Y:S01]  /*2140*/  UMOV UR8, UR16 ;  /* 0x0000001000087c82 */ /* 0x000fe20008000000 */
[----:B------:R-:W-:Y:S01]  /*2150*/  UMOV UR12, UR16 ;  /* 0x00000010000c7c82 */ /* 0x000fe20008000000 */
[----:B------:R-:W-:Y:S01]  /*2160*/  IMAD.U32 R18, RZ, RZ, UR16 ;  /* 0x00000010ff127e24 */ /* 0x000fe2000f8e00ff */
[----:B------:R-:W-:Y:S01]  /*2170*/  UIADD3 UR4, UR4, 0x24400, URZ ;  /* 0x0002440004047890 */ /* 0x000fe2000fffe03f */
[----:B------:R-:W-:Y:S01]  /*2180*/  IMAD.U32 R19, RZ, RZ, UR17 ;  /* 0x00000011ff137e24 */ /* 0x000fe2000f8e00ff */
[----:B------:R-:W-:Y:S01]  /*2190*/  UMOV UR23, 0x40000040 ;  /* 0x4000004000177882 */ /* 0x000fe20000000000 */
[----:B------:R-:W-:Y:S01]  /*21a0*/  UMOV UR27, 0x40000040 ;  /* 0x40000040001b7882 */ /* 0x000fe20000000000 */
[----:B------:R-:W-:Y:S01]  /*21b0*/  USHF.R.U32.HI UR4, URZ, 0x4, UR4 ;  /* 0x000000043f047899 */ /* 0x000fe20008011604 */
[----:B------:R-:W-:Y:S01]  /*21c0*/  MOV R7, UR38 ;  /* 0x0000002600077c02 */ /* 0x000fe20008000f00 */
[----:B------:R-:W-:Y:S01]  /*21d0*/  UMOV UR31, 0x40000040 ;  /* 0x40000040001f7882 */ /* 0x000fe20000000000 */
[----:B------:R-:W-:Y:S01]  /*21e0*/  UMOV UR35, 0x40000040 ;  /* 0x4000004000237882 */ /* 0x000fe20000000000 */
[----:B------:R-:W-:Y:S01]  /*21f0*/  ULOP3.LUT UR4, UR4, 0x3fff, URZ, 0xc0, !UPT ;  /* 0x00003fff04047892 */ /* 0x000fe2000f8ec03f */
[----:B------:R-:W-:Y:S01]  /*2200*/  MOV R17, UR37 ;  /* 0x0000002500117c02 */ /* 0x000fe20008000f00 */
[----:B------:R-:W-:Y:S01]  /*2210*/  UMOV UR43, 0x40000040 ;  /* 0x40000040002b7882 */ /* 0x000fe20000000000 */
[----:B------:R-:W-:Y:S01]  /*2220*/  UMOV UR47, 0x40000040 ;  /* 0x40000040002f7882 */ /* 0x000fe20000000000 */
[----:B------:R-:W-:Y:S01]  /*2230*/  ULOP3.LUT UR39, UR4, 0x10000, URZ, 0xfc, !UPT ;  /* 0x0001000004277892 */ /* 0x000fe2000f8efc3f */
[----:B------:R-:W-:Y:S01]  /*2240*/  MOV R20, UR36 ;  /* 0x0000002400147c02 */ /* 0x000fe20008000f00 */
[----:B------:R-:W-:Y:S01]  /*2250*/  UMOV UR51, 0x40000040 ;  /* 0x4000004000337882 */ /* 0x000fe20000000000 */
[----:B------:R-:W-:Y:S01]  /*2260*/  UMOV UR55, 0x40000040 ;  /* 0x4000004000377882 */ /* 0x000fe20000000000 */
[----:B------:R-:W-:Y:S01]  /*2270*/  UIMAD UR4, UR38, 0xa00, UR39 ;  /* 0x00000a00260478a4 */ /* 0x000fe2000f8e0227 */
[----:B------:R-:W-:Y:S01]  /*2280*/  UMOV UR59, 0x40000040 ;  /* 0x40000040003b7882 */ /* 0x000fe20000000000 */
[----:B------:R-:W-:-:S02]  /*2290*/  MOV R4, UR39 ;  /* 0x0000002700047c02 */ /* 0x000fc40008000f00 */
[----:B------:R-:W-:Y:S02]  /*22a0*/  UIADD3 UR10, UR4, 0x80, URZ ;  /* 0x00000080040a7890 */ /* 0x000fe4000fffe03f */
[----:B------:R-:W-:Y:S02]  /*22b0*/  UIADD3 UR14, UR4, 0x100, URZ ;  /* 0x00000100040e7890 */ /* 0x000fe4000fffe03f */
[----:B------:R-:W-:Y:S01]  /*22c0*/  UMOV UR18, UR4 ;  /* 0x0000000400127c82 */ /* 0x000fe20008000000 */
[----:B------:R-:W-:Y:S01]  /*22d0*/  UIADD3 UR6, UR4, 0x180, URZ ;  /* 0x0000018004067890 */ /* 0x000fe2000fffe03f */
[----:B------:R-:W-:Y:S01]  /*22e0*/  HGMMA.64x16x16.F32.BF16 R56, gdesc[UR16], RZ, !UPT, gsb0 ;  /* 0x00200000103879f0 */ /* 0x000fe2000c0018ff */
[----:B------:R-:W-:Y:S01]  /*22f0*/  UIADD3 UR7, UR4, 0x200, URZ ;  /* 0x0000020004077890 */ /* 0x000fe2000fffe03f */
[----:B------:R-:W-:Y:S01]  /*2300*/  UMOV UR19, 0x40000040 ;  /* 0x4000004000137882 */ /* 0x000fe20000000000 */
[----:B------:R-:W-:Y:S02]  /*2310*/  UIADD3 UR22, UR4, 0x384, URZ ;  /* 0x0000038404167890 */ /* 0x000fe4000fffe03f */
[----:B------:R-:W-:-:S02]  /*2320*/  UIADD3 UR26, UR4, 0x386, URZ ;  /* 0x00000386041a7890 */ /* 0x000fc4000fffe03f */
[----:B------:R-:W-:Y:S02]  /*2330*/  UIADD3 UR30, UR4, 0x600, URZ ;  /* 0x00000600041e7890 */ /* 0x000fe4000fffe03f */
[----:B------:R-:W-:Y:S02]  /*2340*/  UIADD3 UR34, UR4, 0x582, URZ ;  /* 0x0000058204227890 */ /* 0x000fe4000fffe03f */
[----:B------:R-:W-:Y:S02]  /*2350*/  UIADD3 UR42, UR4, 0x584, URZ ;  /* 0x00000584042a7890 */ /* 0x000fe4000fffe03f */
[----:B------:R-:W-:Y:S02]  /*2360*/  UIADD3 UR46, UR4, 0x586, URZ ;  /* 0x00000586042e7890 */ /* 0x000fe4000fffe03f */
[----:B------:R-:W-:Y:S02]  /*2370*/  UIADD3 UR50, UR4, 0x800, URZ ;  /* 0x0000080004327890 */ /* 0x000fe4000fffe03f */
[----:B------:R-:W-:-:S02]  /*2380*/  UIADD3 UR54, UR4, 0x802, URZ ;  /* 0x0000080204367890 */ /* 0x000fc4000fffe03f */
[----:B------:R-:W-:Y:S01]  /*2390*/  UIADD3 UR58, UR4, 0x804, URZ ;  /* 0x00000804043a7890 */ /* 0x000fe2000fffe03f */
[----:B------:R-:W-:Y:S01]  /*23a0*/  UMOV UR39, 0x40000040 ;  /* 0x4000004000277882 */ /* 0x000fe20000000000 */
[----:B------:R-:W-:Y:S02]  /*23b0*/  WARPGROUP.DEPBAR.LE gsb0, 0x0 ;  /* 0x00008000000079c5 */ /* 0x000fe40000010000 */
[----:B------:R-:W-:-:S06]  /*23c0*/  WARPGROUP.ARRIVE ;  /* 0x00000000000079c5 */ /* 0x000fcc0000000000 */
[----:B------:R-:W-:Y:S01]  /*23d0*/  HGMMA.64x16x16.F32.BF16 R48, gdesc[UR8], RZ, !UPT, gsb0 ;  /* 0x00200000083079f0 */ /* 0x000fe2000c0018ff */
[----:B------:R-:W-:Y:S01]  /*23e0*/  UMOV UR8, UR16 ;  /* 0x0000001000087c82 */ /* 0x000fe20008000000 */
[----:B------:R-:W-:Y:S01]  /*23f0*/  UMOV UR9, UR17 ;  /* 0x0000001100097c82 */ /* 0x000fe20008000000 */
[----:B------:R-:W-:Y:S01]  /*2400*/  UMOV UR10, UR6 ;  /* 0x00000006000a7c82 */ /* 0x000fe20008000000 */
[----:B------:R-:W-:Y:S01]  /*2410*/  UMOV UR11, 0x40000040 ;  /* 0x40000040000b7882 */ /* 0x000fe20000000000 */
[----:B------:R-:W-:Y:S01]  /*2420*/  UIADD3 UR6, UR5, 0x2, URZ ;  /* 0x0000000205067890 */ /* 0x000fe2000fffe03f */
        /* <DEDUP_REMOVED lines=12> */
[----:B------:R-:W-:Y:S01]  /*24f0*/  UMOV UR16, UR6 ;  /* 0x0000000600107c82 */ /* 0x000fe20008000000 */
[----:B------:R-:W-:Y:S01]  /*2500*/  UIADD3 UR6, UR4, 0x2, URZ ;  /* 0x0000000204067890 */ /* 0x000fe2000fffe03f */
[----:B------:R-:W-:Y:S01]  /*2510*/  MOV R14, UR16 ;  /* 0x00000010000e7c02 */ /* 0x000fe20008000f00 */
[----:B------:R-:W-:Y:S01]  /*2520*/  UMOV UR17, 0x40000040 ;  /* 0x4000004000117882 */ /* 0x000fe20000000000 */
[----:B------:R-:W-:Y:S01]  /*2530*/  UMOV UR12, UR16 ;  /* 0x00000010000c7c82 */ /* 0x000fe20008000000 */
[----:B------:R-:W-:Y:S01]  /*2540*/  UMOV UR13, UR17 ;  /* 0x00000011000d7c82 */ /* 0x000fe20008000000 */
[----:B------:R-:W-:Y:S01]  /*2550*/  UIADD3 UR7, UR4, 0x202, URZ ;  /* 0x0000020204077890 */ /* 0x000fe2000fffe03f */
[----:B------:R-:W-:Y:S01]  /*2560*/  IMAD.U32 R15, RZ, RZ, UR17 ;  /* 0x00000011ff0f7e24 */ /* 0x000fe2000f8e00ff */
[----:B------:R-:W-:Y:S01]  /*2570*/  UMOV UR18, UR6 ;  /* 0x0000000600127c82 */ /* 0x000fe20008000000 */
[----:B------:R-:W-:Y:S01]  /*2580*/  UIADD3 UR6, UR4, 0x182, URZ ;  /* 0x0000018204067890 */ /* 0x000fe2000fffe03f */
        /* <DEDUP_REMOVED lines=10> */
[----:B------:R-:W-:Y:S02]  /*2630*/  UMOV UR19, 0x40000040 ;  /* 0x4000004000137882 */ /* 0x000fe40000000000 */
        /* <DEDUP_REMOVED lines=20> */
[----:B------:R-:W-:Y:S01]  /*2780*/  UMOV UR16, UR6 ;  /* 0x0000000600107c82 */ /* 0x000fe20008000000 */
[----:B------:R-:W-:Y:S01]  /*2790*/  UIADD3 UR6, UR4, 0x4, URZ ;  /* 0x0000000404067890 */ /* 0x000fe2000fffe03f */
[----:B------:R-:W-:Y:S01]  /*27a0*/  IMAD.U32 R12, RZ, RZ, UR16 ;  /* 0x00000010ff0c7e24 */ /* 0x000fe2000f8e00ff */
        /* <DEDUP_REMOVED lines=111> */
[----:B------:R-:W-:Y:S02]  /*2ea0*/  MOV R2, UR13 ;  /* 0x0000000d00027c02 */ /* 0x000fe40008000f00 */
[----:B01----:R-:W-:Y:S01]  /*2eb0*/  MOV R3, UR12 ;  /* 0x0000000c00037c02 */ /* 0x003fe20008000f00 */
[----:B------:R-:W-:-:S02]  /*2ec0*/  WARPGROUP.DEPBAR.LE gsb0, 0x0 ;  /* 0x00008000000079c5 */ /* 0x000fc40000010000 */
        /* <DEDUP_REMOVED lines=39> */
[----:B------:R-:W-:Y:S01]  /*3140*/  UMOV UR13, 0x40000040 ;  /* 0x40000040000d7882 */ /* 0x000fe20000000000 */
[----:B------:R-:W-:Y:S01]  /*3150*/  UMOV UR15, 0x40000040 ;  /* 0x40000040000f7882 */ /* 0x000fe20000000000 */
[----:B------:R-:W-:Y:S01]  /*3160*/  UMOV UR37, UR13 ;  /* 0x0000000d00257c82 */ /* 0x000fe20008000000 */
[----:B------:R-:W-:Y:S01]  /*3170*/  IMAD.U32 R9, RZ, RZ, UR13 ;  /* 0x0000000dff097e24 */ /* 0x000fe2000f8e00ff */
        /* <DEDUP_REMOVED lines=225> */
[----:B------:R-:W-:-:S07]  /*3f90*/  UIADD3 UR5, UR5, 0xc06, URZ ;  /* 0x00000c0605057890 */ /* 0x000fce000fffe03f */
[----:B------:R-:W-:Y:S01]  /*3fa0*/  UMOV UR12, UR5 ;  /* 0x00000005000c7c82 */ /* 0x000fe20008000000 */
[----:B------:R-:W-:Y:S01]  /*3fb0*/  UIADD3 UR5, UR4, 0x806, URZ ;  /* 0x0000080604057890 */ /* 0x000fe2000fffe03f */
[----:B------:R-:W-:Y:S01]  /*3fc0*/  IMAD.U32 R8, RZ, RZ, UR12 ;  /* 0x0000000cff087e24 */ /* 0x000fe2000f8e00ff */
[----:B------:R-:W-:-:S05]  /*3fd0*/  UMOV UR36, UR12 ;  /* 0x0000000c00247c82 */ /* 0x000fca0008000000 */
        /* <DEDUP_REMOVED lines=58> */
[----:B------:R-:W-:Y:S02]  /*4380*/  R2UR UR39, R4 ;  /* 0x00000000042772ca */ /* 0x000fe400000e0000 */
[----:B------:R-:W-:Y:S02]  /*4390*/  R2UR UR38, R7 ;  /* 0x00000000072672ca */ /* 0x000fe400000e0000 */
[----:B------:R-:W-:Y:S02]  /*43a0*/  R2UR UR37, R17 ;  /* 0x00000000112572ca */ /* 0x000fe400000e0000 */
[----:B------:R-:W-:Y:S01]  /*43b0*/  R2UR UR36, R20 ;  /* 0x00000000142472ca */ /* 0x000fe200000e0000 */
        /* <DEDUP_REMOVED lines=16> */
.L_x_187:
[----:B------:R-:W-:Y:S01]  /*44c0*/  IMAD.U32 R2, RZ, RZ, UR61 ;  /* 0x0000003dff027e24 */ /* 0x000fe2000f8e00ff */
[----:B------:R-:W-:Y:S01]  /*44d0*/  ULDC UR4, c[0x0][0x988] ;  /* 0x0002620000047ab9 */ /* 0x000fe20000000800 */
[----:B------:R-:W-:Y:S01]  /*44e0*/  IMAD.U32 R3, RZ, RZ, UR60 ;  /* 0x0000003cff037e24 */ /* 0x000fe2000f8e00ff */
[----:B------:R-:W-:Y:S01]  /*44f0*/  P2R R20, PR, RZ, 0x1 ;  /* 0x00000001ff147803 */ /* 0x000fe20000000000 */
[----:B------:R-:W-:Y:S01]  /*4500*/  UIADD3 UR60, UR60, -0x2, URZ ;  /* 0xfffffffe3c3c7890 */ /* 0x000fe2000fffe03f */
[----:B------:R-:W-:Y:S01]  /*4510*/  IADD3 R2, R2, 0x50, -R23 ;  /* 0x0000005002027810 */ /* 0x000fe20007ffe817 */
[--C-:B------:R-:W-:Y:S01]  /*4520*/  IMAD.MOV.U32 R150, RZ, RZ, R151.reuse ;  /* 0x000000ffff967224 */ /* 0x100fe200078e0097 */
[----:B------:R-:W-:Y:S01]  /*4530*/  R2UR UR5, R22 ;  /* 0x00000000160572ca */ /* 0x000fe200000e0000 */
[--C-:B------:R-:W-:Y:S01]  /*4540*/  IMAD.MOV.U32 R149, RZ, RZ, R151.reuse ;  /* 0x000000ffff957224 */ /* 0x100fe200078e0097 */
[-C--:B------:R-:W-:Y:S01]  /*4550*/  MOV R118, R151.reuse ;  /* 0x0000009700767202 */ /* 0x080fe20000000f00 */
[----:B------:R-:W-:Y:S01]  /*4560*/  IMAD R2, R3, -0x50, R2 ;  /* 0xffffffb003027824 */ /* 0x000fe200078e0202 */
[----:B------:R-:W-:Y:S01]  /*4570*/  MOV R73, R151 ;  /* 0x0000009700497202 */ /* 0x000fe20000000f00 */
[----:B------:R-:W-:-:S02]  /*4580*/  IMAD.MOV.U32 R148, RZ, RZ, R151 ;  /* 0x000000ffff947224 */ /* 0x000fc400078e0097 */
[--C-:B------:R-:W-:Y:S01]  /*4590*/  IMAD.MOV.U32 R147, RZ, RZ, R151.reuse ;  /* 0x000000ffff937224 */ /* 0x100fe200078e0097 */
[C---:B------:R-:W-:Y:S01]  /*45a0*/  ISETP.GT.AND P2, PT, R2.reuse, RZ, PT ;  /* 0x000000ff0200720c */ /* 0x040fe20003f44270 */
[--C-:B------:R-:W-:Y:S01]  /*45b0*/  IMAD.MOV.U32 R146, RZ, RZ, R151.reuse ;  /* 0x000000ffff927224 */ /* 0x100fe200078e0097 */
[C---:B------:R-:W-:Y:S01]  /*45c0*/  ISETP.GT.AND P1, PT, R2.reuse, 0x1, PT ;  /* 0x000000010200780c */ /* 0x040fe20003f24270 */
[--C-:B------:R-:W-:Y:S01]  /*45d0*/  IMAD.MOV.U32 R145, RZ, RZ, R151.reuse ;  /* 0x000000ffff917224 */ /* 0x100fe200078e0097 */
[----:B------:R-:W-:Y:S01]  /*45e0*/  ISETP.GT.AND P6, PT, R2, 0x8, PT ;  /* 0x000000080200780c */ /* 0x000fe20003fc4270 */
[----:B------:R-:W-:Y:S01]  /*45f0*/  UISETP.GE.AND UP0, UPT, UR60, UR5, UPT ;  /* 0x000000053c00728c */ /* 0x000fe2000bf06270 */
[----:B------:R-:W-:Y:S01]  /*4600*/  FSEL R56, R56, -INF , P2 ;  /* 0xff80000038387808 */ /* 0x000fe20001000000 */
        /* <DEDUP_REMOVED lines=135> */
[----:B------:R-:W-:Y:S01]  /*4e80*/  FMNMX.FTZ R2, R28, R3, !PT ;  /* 0x000000031c027209 */ /* 0x000fe20007810000 */
[--C-:B------:R-:W-:Y:S01]  /*4e90*/  IMAD.MOV.U32 R75, RZ, RZ, R151.reuse ;  /* 0x000000ffff4b7224 */ /* 0x100fe200078e0097 */
[----:B------:R-:W-:Y:S01]  /*4ea0*/  FMNMX.FTZ R3, R58, R59, !PT ;  /* 0x0000003b3a037209 */ /* 0x000fe20007810000 */
[--C-:B------:R-:W-:Y:S01]  /*4eb0*/  IMAD.MOV.U32 R74, RZ, RZ, R151.reuse ;  /* 0x000000ffff4a7224 */ /* 0x100fe200078e0097 */
[----:B------:R-:W-:Y:S01]  /*4ec0*/  FMNMX.FTZ R7, R29, R2, !PT ;  /* 0x000000021d077209 */ /* 0x000fe20007810000 */
[--C-:B------:R-:W-:Y:S01]  /*4ed0*/  IMAD.MOV.U32 R72, RZ, RZ, R151.reuse ;  /* 0x000000ffff487224 */ /* 0x100fe200078e0097 */
[----:B------:R-:W-:Y:S01]  /*4ee0*/  FSEL R38, R38, -INF , P6 ;  /* 0xff80000026267808 */ /* 0x000fe20003000000 */
[--C-:B------:R-:W-:Y:S01]  /*4ef0*/  IMAD.MOV.U32 R71, RZ, RZ, R151.reuse ;  /* 0x000000ffff477224 */ /* 0x100fe200078e0097 */
[----:B------:R-:W-:Y:S01]  /*4f00*/  FSEL R39, R39, -INF , P5 ;  /* 0xff80000027277808 */ /* 0x000fe20002800000 */
[----:B------:R-:W0:Y:S01]  /*4f10*/  SHFL.BFLY PT, R2, R7, 0x2, 0x1f ;  /* 0x0c401f0007027f89 */ /* 0x000e2200000e0000 */
[----:B------:R-:W-:Y:S01]  /*4f20*/  FSEL R26, R26, -INF , P4 ;  /* 0xff8000001a1a7808 */ /* 0x000fe20002000000 */
[--C-:B------:R-:W-:Y:S01]  /*4f30*/  IMAD.MOV.U32 R70, RZ, RZ, R151.reuse ;  /* 0x000000ffff467224 */ /* 0x100fe200078e0097 */
[----:B------:R-:W-:Y:S01]  /*4f40*/  FSEL R27, R27, -INF , P3 ;  /* 0xff8000001b1b7808 */ /* 0x000fe20001800000 */
[--C-:B------:R-:W-:Y:S01]  /*4f50*/  IMAD.MOV.U32 R69, RZ, RZ, R151.reuse ;  /* 0x000000ffff457224 */ /* 0x100fe200078e0097 */
[----:B------:R-:W-:Y:S01]  /*4f60*/  FSEL R30, R30, -INF , P2 ;  /* 0xff8000001e1e7808 */ /* 0x000fe20001000000 */
[--C-:B------:R-:W-:Y:S01]  /*4f70*/  IMAD.MOV.U32 R68, RZ, RZ, R151.reuse ;  /* 0x000000ffff447224 */ /* 0x100fe200078e0097 */
[----:B------:R-:W-:Y:S01]  /*4f80*/  FSEL R31, R31, -INF , P1 ;  /* 0xff8000001f1f7808 */ /* 0x000fe20000800000 */
[----:B------:R-:W-:-:S02]  /*4f90*/  IMAD.MOV.U32 R67, RZ, RZ, R151 ;  /* 0x000000ffff437224 */ /* 0x000fc400078e0097 */
[--C-:B------:R-:W-:Y:S02]  /*4fa0*/  IMAD.MOV.U32 R66, RZ, RZ, R151.reuse ;  /* 0x000000ffff427224 */ /* 0x100fe400078e0097 */
[--C-:B------:R-:W-:Y:S02]  /*4fb0*/  IMAD.MOV.U32 R65, RZ, RZ, R151.reuse ;  /* 0x000000ffff417224 */ /* 0x100fe400078e0097 */
[----:B------:R-:W-:Y:S01]  /*4fc0*/  IMAD.MOV.U32 R64, RZ, RZ, R151 ;  /* 0x000000ffff407224 */ /* 0x000fe200078e0097 */
[----:B0-----:R-:W-:-:S05]  /*4fd0*/  FMNMX.FTZ R17, R7, R2, !PT ;  /* 0x0000000207117209 */ /* 0x001fca0007810000 */
[----:B------:R-:W0:Y:S02]  /*4fe0*/  SHFL.BFLY PT, R4, R17, 0x1, 0x1f ;  /* 0x0c201f0011047f89 */ /* 0x000e2400000e0000 */
        /* <DEDUP_REMOVED lines=37> */
[----:B------:R-:W-:Y:S01]  /*5240*/  FFMA.FTZ R21, R29, UR4, -R21 ;  /* 0x000000041d157c23 */ /* 0x000fe20008010815 */
[--C-:B------:R-:W-:Y:S01]  /*5250*/  IMAD.MOV.U32 R60, RZ, RZ, R151.reuse ;  /* 0x000000ffff3c7224 */ /* 0x100fe200078e0097 */
[----:B------:R-:W-:Y:S01]  /*5260*/  FMNMX.FTZ R3, R47, R2, !PT ;  /* 0x000000022f037209 */ /* 0x000fe20007810000 */
[----:B------:R-:W-:-:S03]  /*5270*/  IMAD.MOV.U32 R56, RZ, RZ, R151 ;  /* 0x000000ffff387224 */ /* 0x000fc600078e0097 */
[----:B------:R-:W-:Y:S01]  /*5280*/  FMNMX.FTZ R2, R34, R3, !PT ;  /* 0x0000000322027209 */ /* 0x000fe20007810000 */
[----:B------:R-:W-:Y:S03]  /*5290*/  MUFU.EX2 R204, R204 ;  /* 0x000000cc00cc7308 */ /* 0x000fe60000000800 */
[----:B------:R-:W-:-:S04]  /*52a0*/  FMNMX.FTZ R3, R35, R2, !PT ;  /* 0x0000000223037209 */ /* 0x000fc80007810000 */
[----:B------:R-:W-:Y:S01]  /*52b0*/  FMNMX.FTZ R2, R38, R3, !PT ;  /* 0x0000000326027209 */ /* 0x000fe20007810000 */
[----:B------:R-:W-:Y:S03]  /*52c0*/  MUFU.EX2 R49, R49 ;  /* 0x0000003100317308 */ /* 0x000fe60000000800 */
[----:B------:R-:W-:-:S04]  /*52d0*/  FMNMX.FTZ R3, R39, R2, !PT ;  /* 0x0000000227037209 */ /* 0x000fc80007810000 */
[----:B------:R-:W-:Y:S01]  /*52e0*/  FMNMX.FTZ R2, R26, R3, !PT ;  /* 0x000000031a027209 */ /* 0x000fe20007810000 */
[----:B------:R0:W-:Y:S03]  /*52f0*/  MUFU.EX2 R29, R21 ;  /* 0x00000015001d7308 */ /* 0x0001e60000000800 */
[----:B------:R-:W-:-:S04]  /*5300*/  FMNMX.FTZ R3, R27, R2, !PT ;  /* 0x000000021b037209 */ /* 0x000fc80007810000 */
[----:B------:R-:W-:Y:S01]  /*5310*/  FMNMX.FTZ R2, R30, R3, !PT ;  /* 0x000000031e027209 */ /* 0x000fe20007810000 */
[----:B------:R-:W-:Y:S01]  /*5320*/  MUFU.EX2 R52, R52 ;  /* 0x0000003400347308 */ /* 0x000fe20000000800 */
[----:B0-----:R-:W-:Y:S01]  /*5330*/  FADD.FTZ R21, R208, R7 ;  /* 0x00000007d0157221 */ /* 0x001fe20000010000 */
[----:B------:R-:W-:Y:S02]  /*5340*/  F2FP.BF16.F32.PACK_AB R208, R7, R208 ;  /* 0x000000d007d0723e */ /* 0x000fe400000010ff */
[----:B------:R-:W-:-:S04]  /*5350*/  FMNMX.FTZ R2, R31, R2, !PT ;  /* 0x000000021f027209 */ /* 0x000fc80007810000 */
[----:B------:R-:W0:Y:S01]  /*5360*/  MUFU.EX2 R53, R53 ;  /* 0x0000003500357308 */ /* 0x000e220000000800 */
[----:B------:R-:W1:Y:S07]  /*5370*/  SHFL.BFLY PT, R3, R2, 0x2, 0x1f ;  /* 0x0c401f0002037f89 */ /* 0x000e6e00000e0000 */
[----:B------:R-:W-:Y:S08]  /*5380*/  MUFU.EX2 R40, R40 ;  /* 0x0000002800287308 */ /* 0x000ff00000000800 */
[----:B------:R-:W2:Y:S01]  /*5390*/  MUFU.EX2 R41, R41 ;  /* 0x0000002900297308 */ /* 0x000ea20000000800 */
[----:B0-----:R-:W-:-:S07]  /*53a0*/  F2FP.BF16.F32.PACK_AB R206, R53, R52 ;  /* 0x0000003435ce723e */ /* 0x001fce00000010ff */
[----:B------:R-:W-:Y:S01]  /*53b0*/  MUFU.EX2 R44, R44 ;  /* 0x0000002c002c7308 */ /* 0x000fe20000000800 */
[----:B-1----:R-:W-:-:S05]  /*53c0*/  FMNMX.FTZ R20, R2, R3, !PT ;  /* 0x0000000302147209 */ /* 0x002fca0007810000 */
[----:B------:R-:W0:Y:S02]  /*53d0*/  SHFL.BFLY PT, R3, R20, 0x1, 0x1f ;  /* 0x0c201f0014037f89 */ /* 0x000e2400000e0000 */
[----:B------:R-:W1:Y:S01]  /*53e0*/  MUFU.EX2 R45, R45 ;  /* 0x0000002d002d7308 */ /* 0x000e620000000800 */
[----:B--2---:R-:W-:-:S07]  /*53f0*/  F2FP.BF16.F32.PACK_AB R200, R41, R40 ;  /* 0x0000002829c8723e */ /* 0x004fce00000010ff */
[----:B------:R-:W-:Y:S08]  /*5400*/  MUFU.EX2 R32, R32 ;  /* 0x0000002000207308 */ /* 0x000ff00000000800 */
[----:B------:R-:W2:Y:S01]  /*5410*/  MUFU.EX2 R33, R33 ;  /* 0x0000002100217308 */ /* 0x000ea20000000800 */
[----:B-1----:R-:W-:Y:S02]  /*5420*/  F2FP.BF16.F32.PACK_AB R202, R45, R44 ;  /* 0x0000002c2dca723e */ /* 0x002fe400000010ff */
[----:B0-----:R-:W-:Y:S01]  /*5430*/  FMNMX.FTZ R3, R20, R3, !PT ;  /* 0x0000000314037209 */ /* 0x001fe20007810000 */
[----:B------:R-:W-:-:S04]  /*5440*/  FADD.FTZ R20, R210, R21 ;  /* 0x00000015d2147221 */ /* 0x000fc80000010000 */
[----:B------:R-:W-:Y:S01]  /*5450*/  MUFU.EX2 R36, R36 ;  /* 0x0000002400247308 */ /* 0x000fe20000000800 */
[----:B------:R-:W-:Y:S01]  /*5460*/  F2FP.BF16.F32.PACK_AB R210, R17, R210 ;  /* 0x000000d211d2723e */ /* 0x000fe200000010ff */
[C---:B------:R-:W-:Y:S01]  /*5470*/  FMUL.FTZ R2, R3.reuse, UR4 ;  /* 0x0000000403027c20 */ /* 0x040fe20008410000 */
[----:B------:R-:W-:Y:S01]  /*5480*/  FSETP.NEU.FTZ.AND P1, PT, R3, -INF , PT ;  /* 0xff8000000300780b */ /* 0x000fe20003f3d000 */
[----:B------:R-:W-:-:S03]  /*5490*/  FADD.FTZ R21, R17, R20 ;  /* 0x0000001411157221 */ /* 0x000fc60000010000 */
[----:B------:R-:W-:Y:S01]  /*54a0*/  FSEL R2, R2, RZ, P1 ;  /* 0x000000ff02027208 */ /* 0x000fe20000800000 */
[----:B------:R-:W-:Y:S01]  /*54b0*/  FADD.FTZ R20, R204, R21 ;  /* 0x00000015cc147221 */ /* 0x000fe20000010000 */
[----:B------:R-:W-:Y:S01]  /*54c0*/  MUFU.EX2 R37, R37 ;  /* 0x0000002500257308 */ /* 0x000fe20000000800 */
[----:B------:R-:W-:Y:S02]  /*54d0*/  PLOP3.LUT P1, PT, PT, PT, UP0, 0x80, 0x0 ;  /* 0x000000000000781c */ /* 0x000fe40003f2f008 */
        /* <DEDUP_REMOVED lines=21> */
[--C-:B------:R-:W-:Y:S01]  /*5630*/  FFMA.FTZ R26, R26, UR4, -R2.reuse ;  /* 0x000000041a1a7c23 */ /* 0x100fe20008010802 */
[----:B------:R-:W1:Y:S01]  /*5640*/  MUFU.EX2 R62, R62 ;  /* 0x0000003e003e7308 */ /* 0x000e620000000800 */
[--C-:B------:R-:W-:Y:S01]  /*5650*/  FFMA.FTZ R27, R27, UR4, -R2.reuse ;  /* 0x000000041b1b7c23 */ /* 0x100fe20008010802 */
[--C-:B------:R-:W-:Y:S01]  /*5660*/  FFMA.FTZ R30, R30, UR4, -R2.reuse ;  /* 0x000000041e1e7c23 */ /* 0x100fe20008010802 */
[----:B------:R-:W-:Y:S01]  /*5670*/  FFMA.FTZ R2, R31, UR4, -R2 ;  /* 0x000000041f027c23 */ /* 0x000fe20008010802 */
[----:B------:R-:W-:Y:S01]  /*5680*/  F2FP.BF16.F32.PACK_AB R204, R49, R204 ;  /* 0x000000cc31cc723e */ /* 0x000fe200000010ff */
[--C-:B------:R-:W-:Y:S01]  /*5690*/  IMAD.MOV.U32 R53, RZ, RZ, R151.reuse ;  /* 0x000000ffff357224 */ /* 0x100fe200078e0097 */
[----:B--2---:R-:W-:Y:S01]  /*56a0*/  F2FP.BF16.F32.PACK_AB R196, R33, R32 ;  /* 0x0000002021c4723e */ /* 0x004fe200000010ff */
[----:B------:R-:W-:Y:S01]  /*56b0*/  IMAD.MOV.U32 R52, RZ, RZ, R151 ;  /* 0x000000ffff347224 */ /* 0x000fe200078e0097 */
[----:B------:R-:W2:Y:S01]  /*56c0*/  MUFU.EX2 R63, R63 ;  /* 0x0000003f003f7308 */ /* 0x000ea20000000800 */
[----:B0-----:R-:W-:Y:S01]  /*56d0*/  FADD.FTZ R21, R58, R59 ;  /* 0x0000003b3a157221 */ /* 0x001fe20000010000 */
[----:B------:R-:W-:Y:S01]  /*56e0*/  F2FP.BF16.F32.PACK_AB R198, R37, R36 ;  /* 0x0000002425c6723e */ /* 0x000fe200000010ff */
[--C-:B------:R-:W-:Y:S01]  /*56f0*/  IMAD.MOV.U32 R49, RZ, RZ, R151.reuse ;  /* 0x000000ffff317224 */ /* 0x100fe200078e0097 */
[----:B------:R-:W-:Y:S01]  /*5700*/  F2FP.BF16.F32.PACK_AB R209, R59, R58 ;  /* 0x0000003a3bd1723e */ /* 0x000fe200000010ff */
[----:B------:R-:W-:-:S02]  /*5710*/  IMAD.MOV.U32 R59, RZ, RZ, R151 ;  /* 0x000000ffff3b7224 */ /* 0x000fc400078e0097 */
[----:B------:R-:W-:Y:S01]  /*5720*/  IMAD.MOV.U32 R58, RZ, RZ, R151 ;  /* 0x000000ffff3a7224 */ /* 0x000fe200078e0097 */
[----:B------:R-:W0:Y:S01]  /*5730*/  MUFU.EX2 R50, R50 ;  /* 0x0000003200327308 */ /* 0x000e220000000800 */
[----:B-1----:R-:W-:Y:S01]  /*5740*/  FADD.FTZ R20, R62, R21 ;  /* 0x000000153e147221 */ /* 0x002fe20000010000 */
[----:B------:R-:W-:-:S06]  /*5750*/  IMAD.MOV.U32 R48, RZ, RZ, R151 ;  /* 0x000000ffff307224 */ /* 0x000fcc00078e0097 */
[----:B------:R-:W1:Y:S01]  /*5760*/  MUFU.EX2 R51, R51 ;  /* 0x0000003300337308 */ /* 0x000e620000000800 */
[C---:B--2---:R-:W-:Y:S01]  /*5770*/  FADD.FTZ R21, R63.reuse, R20 ;  /* 0x000000143f157221 */ /* 0x044fe20000010000 */
[----:B------:R-:W-:Y:S01]  /*5780*/  F2FP.BF16.F32.PACK_AB R211, R63, R62 ;  /* 0x0000003e3fd3723e */ /* 0x000fe200000010ff */
[--C-:B------:R-:W-:Y:S02]  /*5790*/  IMAD.MOV.U32 R63, RZ, RZ, R151.reuse ;  /* 0x000000ffff3f7224 */ /* 0x100fe400078e0097 */
[----:B------:R-:W-:-:S03]  /*57a0*/  IMAD.MOV.U32 R62, RZ, RZ, R151 ;  /* 0x000000ffff3e7224 */ /* 0x000fc600078e0097 */
[----:B------:R-:W2:Y:S01]  /*57b0*/  MUFU.EX2 R54, R54 ;  /* 0x0000003600367308 */ /* 0x000ea20000000800 */
[----:B0-----:R-:W-:Y:S01]  /*57c0*/  FADD.FTZ R20, R50, R21 ;  /* 0x0000001532147221 */ /* 0x001fe20000010000 */
[----:B------:R-:W-:Y:S02]  /*57d0*/  VIADD R21, R0, 0x38840 ;  /* 0x0003884000157836 */ /* 0x000fe40000000000 */
[----:B------:R-:W-:Y:S01]  /*57e0*/  FADD.FTZ R0, R40, R57 ;  /* 0x0000003928007221 */ /* 0x000fe20000010000 */
[----:B------:R-:W-:Y:S02]  /*57f0*/  IMAD.MOV.U32 R40, RZ, RZ, R151 ;  /* 0x000000ffff287224 */ /* 0x000fe400078e0097 */
[----:B------:R-:W-:Y:S01]  /*5800*/  PRMT R21, R6, 0x654, R21 ;  /* 0x0000065406157816 */ /* 0x000fe20000000015 */
[----:B------:R-:W0:Y:S01]  /*5810*/  MUFU.EX2 R55, R55 ;  /* 0x0000003700377308 */ /* 0x000e220000000800 */
[----:B-1----:R-:W-:Y:S01]  /*5820*/  FADD.FTZ R57, R51, R20 ;  /* 0x0000001433397221 */ /* 0x002fe20000010000 */
[----:B------:R-:W-:Y:S01]  /*5830*/  FADD.FTZ R61, R41, R0 ;  /* 0x00000000293d7221 */ /* 0x000fe20000010000 */
[----:B------:R0:W-:Y:S01]  /*5840*/  SYNCS.ARRIVE.TRANS64.RED.A1T0 RZ, [R21+URZ], RZ ;  /* 0x000000ff15ff79a7 */ /* 0x0001e2000810043f */
[----:B------:R-:W-:Y:S01]  /*5850*/  F2FP.BF16.F32.PACK_AB R205, R51, R50 ;  /* 0x0000003233cd723e */ /* 0x000fe200000010ff */
[----:B------:R-:W-:-:S02]  /*5860*/  IMAD.MOV.U32 R51, RZ, RZ, R151 ;  /* 0x000000ffff337224 */ /* 0x000fc400078e0097 */
[----:B------:R-:W-:Y:S01]  /*5870*/  FADD.FTZ R20, R44, R61 ;  /* 0x0000003d2c147221 */ /* 0x000fe20000010000 */
[----:B------:R-:W-:Y:S01]  /*5880*/  IMAD.MOV.U32 R61, RZ, RZ, R151 ;  /* 0x000000ffff3d7224 */ /* 0x000fe200078e0097 */
[----:B------:R-:W1:Y:S01]  /*5890*/  MUFU.EX2 R42, R42 ;  /* 0x0000002a002a7308 */ /* 0x000e620000000800 */
[----:B--2---:R-:W-:Y:S01]  /*58a0*/  FADD.FTZ R0, R54, R57 ;  /* 0x0000003936007221 */ /* 0x004fe20000010000 */
[----:B------:R-:W-:Y:S01]  /*58b0*/  FADD.FTZ R57, R45, R20 ;  /* 0x000000142d397221 */ /* 0x000fe20000010000 */
[--C-:B------:R-:W-:Y:S02]  /*58c0*/  IMAD.MOV.U32 R50, RZ, RZ, R151.reuse ;  /* 0x000000ffff327224 */ /* 0x100fe400078e0097 */
[----:B------:R-:W-:Y:S02]  /*58d0*/  IMAD.MOV.U32 R45, RZ, RZ, R151 ;  /* 0x000000ffff2d7224 */ /* 0x000fe400078e0097 */
[----:B------:R-:W-:Y:S01]  /*58e0*/  FADD.FTZ R20, R32, R57 ;  /* 0x0000003920147221 */ /* 0x000fe20000010000 */
[--C-:B------:R-:W-:Y:S01]  /*58f0*/  IMAD.MOV.U32 R57, RZ, RZ, R151.reuse ;  /* 0x000000ffff397224 */ /* 0x100fe200078e0097 */
[----:B------:R-:W2:Y:S01]  /*5900*/  MUFU.EX2 R43, R43 ;  /* 0x0000002b002b7308 */ /* 0x000ea20000000800 */
[----:B0-----:R-:W-:Y:S01]  /*5910*/  FADD.FTZ R21, R55, R0 ;  /* 0x0000000037157221 */ /* 0x001fe20000010000 */
[----:B------:R-:W-:Y:S01]  /*5920*/  FADD.FTZ R31, R33, R20 ;  /* 0x00000014211f7221 */ /* 0x000fe20000010000 */
[----:B------:R-:W-:Y:S01]  /*5930*/  F2FP.BF16.F32.PACK_AB R207, R55, R54 ;  /* 0x0000003637cf723e */ /* 0x000fe200000010ff */
[----:B------:R-:W-:-:S02]  /*5940*/  IMAD.MOV.U32 R55, RZ, RZ, R151 ;  /* 0x000000ffff377224 */ /* 0x000fc400078e0097 */
[----:B------:R-:W-:Y:S01]  /*5950*/  FADD.FTZ R20, R36, R31 ;  /* 0x0000001f24147221 */ /* 0x000fe20000010000 */
[----:B------:R-:W-:Y:S01]  /*5960*/  IMAD.MOV.U32 R54, RZ, RZ, R151 ;  /* 0x000000ffff367224 */ /* 0x000fe200078e0097 */
[----:B------:R-:W0:Y:S01]  /*5970*/  MUFU.EX2 R46, R46 ;  /* 0x0000002e002e7308 */ /* 0x000e220000000800 */
[----:B-1----:R-:W-:Y:S01]  /*5980*/  FADD.FTZ R0, R42, R21 ;  /* 0x000000152a007221 */ /* 0x002fe20000010000 */
[----:B------:R-:W-:Y:S01]  /*5990*/  FADD.FTZ R17, R37, R20 ;  /* 0x0000001425117221 */ /* 0x000fe20000010000 */
[--C-:B------:R-:W-:Y:S02]  /*59a0*/  IMAD.MOV.U32 R44, RZ, RZ, R151.reuse ;  /* 0x000000ffff2c7224 */ /* 0x100fe400078e0097 */
[--C-:B------:R-:W-:Y:S02]  /*59b0*/  IMAD.MOV.U32 R41, RZ, RZ, R151.reuse ;  /* 0x000000ffff297224 */ /* 0x100fe400078e0097 */
[--C-:B------:R-:W-:Y:S01]  /*59c0*/  IMAD.MOV.U32 R37, RZ, RZ, R151.reuse ;  /* 0x000000ffff257224 */ /* 0x100fe200078e0097 */
[----:B------:R-:W1:Y:S01]  /*59d0*/  MUFU.EX2 R47, R47 ;  /* 0x0000002f002f7308 */ /* 0x000e620000000800 */
[C---:B--2---:R-:W-:Y:S01]  /*59e0*/  FADD.FTZ R21, R43.reuse, R0 ;  /* 0x000000002b157221 */ /* 0x044fe20000010000 */
[----:B------:R-:W-:Y:S01]  /*59f0*/  F2FP.BF16.F32.PACK_AB R201, R43, R42 ;  /* 0x0000002a2bc9723e */ /* 0x000fe200000010ff */
[----:B------:R-:W-:-:S02]  /*5a00*/  IMAD.MOV.U32 R43, RZ, RZ, R151 ;  /* 0x000000ffff2b7224 */ /* 0x000fc400078e0097 */
[--C-:B------:R-:W-:Y:S02]  /*5a10*/  IMAD.MOV.U32 R42, RZ, RZ, R151.reuse ;  /* 0x000000ffff2a7224 */ /* 0x100fe400078e0097 */
        /* <DEDUP_REMOVED lines=9> */
[----:B------:R-:W-:-:S02]  /*5ab0*/  IMAD.MOV.U32 R47, RZ, RZ, R151 ;  /* 0x000000ffff2f7224 */ /* 0x000fc400078e0097 */
[----:B------:R-:W-:-:S03]  /*5ac0*/  IMAD.MOV.U32 R46, RZ, RZ, R151 ;  /* 0x000000ffff2e7224 */ /* 0x000fc600078e0097 */
[----:B------:R-:W1:Y:S01]  /*5ad0*/  MUFU.EX2 R38, R38 ;  /* 0x0000002600267308 */ /* 0x000e620000000800 */
[----:B--2---:R-:W-:-:S07]  /*5ae0*/  FADD.FTZ R0, R34, R7 ;  /* 0x0000000722007221 */ /* 0x004fce0000010000 */
[----:B------:R-:W2:Y:S01]  /*5af0*/  MUFU.EX2 R39, R39 ;  /* 0x0000002700277308 */ /* 0x000ea20000000800 */
[C---:B0-----:R-:W-:Y:S01]  /*5b00*/  FADD.FTZ R7, R35.reuse, R0 ;  /* 0x0000000023077221 */ /* 0x041fe20000010000 */
[----:B------:R-:W-:Y:S01]  /*5b10*/  F2FP.BF16.F32.PACK_AB R197, R35, R34 ;  /* 0x0000002223c5723e */ /* 0x000fe200000010ff */
[--C-:B------:R-:W-:Y:S02]  /*5b20*/  IMAD.MOV.U32 R35, RZ, RZ, R151.reuse ;  /* 0x000000ffff237224 */ /* 0x100fe400078e0097 */
[----:B------:R-:W-:-:S03]  /*5b30*/  IMAD.MOV.U32 R34, RZ, RZ, R151 ;  /* 0x000000ffff227224 */ /* 0x000fc600078e0097 */
[----:B------:R-:W0:Y:S01]  /*5b40*/  MUFU.EX2 R26, R26 ;  /* 0x0000001a001a7308 */ /* 0x000e220000000800 */
[----:B-1----:R-:W-:-:S07]  /*5b50*/  FADD.FTZ R0, R38, R7 ;  /* 0x0000000726007221 */ /* 0x002fce0000010000 */
        /* <DEDUP_REMOVED lines=15> */
[C---:B0-----:R-:W-:Y:S01]  /*5c50*/  FADD.FTZ R17, R25.reuse, R20 ;  /* 0x0000001419117221 */ /* 0x041fe20000010000 */
[----:B------:R-:W-:Y:S01]  /*5c60*/  F2FP.BF16.F32.PACK_AB R192, R25, R24 ;  /* 0x0000001819c0723e */ /* 0x000fe200000010ff */
[--C-:B------:R-:W-:Y:S02]  /*5c70*/  IMAD.MOV.U32 R25, RZ, RZ, R151.reuse ;  /* 0x000000ffff197224 */ /* 0x100fe400078e0097 */
[----:B------:R-:W-:-:S03]  /*5c80*/  IMAD.MOV.U32 R24, RZ, RZ, R151 ;  /* 0x000000ffff187224 */ /* 0x000fc600078e0097 */
[----:B------:R0:W3:Y:S01]  /*5c90*/  MUFU.EX2 R195, R2 ;  /* 0x0000000200c37308 */ /* 0x0000e20000000800 */
[----:B-1----:R-:W-:Y:S01]  /*5ca0*/  FADD.FTZ R0, R30, R7 ;  /* 0x000000071e007221 */ /* 0x002fe20000010000 */
[----:B--2---:R-:W-:Y:S01]  /*5cb0*/  FADD.FTZ R20, R28, R17 ;  /* 0x000000111c147221 */ /* 0x004fe20000010000 */
[C---:B------:R-:W-:Y:S01]  /*5cc0*/  F2FP.BF16.F32.PACK_AB R194, R29.reuse, R28 ;  /* 0x0000001c1dc2723e */ /* 0x040fe200000010ff */
[----:B0-----:R-:W-:Y:S01]  /*5cd0*/  IMAD.MOV.U32 R2, RZ, RZ, 0x3f800000 ;  /* 0x3f800000ff027424 */ /* 0x001fe200078e00ff */
[----:B------:R-:W-:Y:S01]  /*5ce0*/  MOV R28, R151 ;  /* 0x00000097001c7202 */ /* 0x000fe20000000f00 */
[----:B------:R-:W-:Y:S01]  /*5cf0*/  FADD.FTZ R17, R29, R20 ;  /* 0x000000141d117221 */ /* 0x000fe20000010000 */
[----:B------:R-:W-:Y:S02]  /*5d00*/  IMAD.MOV.U32 R29, RZ, RZ, R151 ;  /* 0x000000ffff1d7224 */ /* 0x000fe400078e0097 */
[C---:B---3--:R-:W-:Y:S01]  /*5d10*/  FADD.FTZ R7, R195.reuse, R0 ;  /* 0x00000000c3077221 */ /* 0x048fe20000010000 */
[----:B------:R-:W-:Y:S01]  /*5d20*/  F2FP.BF16.F32.PACK_AB R195, R195, R30 ;  /* 0x0000001ec3c3723e */ /* 0x000fe200000010ff */
[----:B------:R-:W-:-:S02]  /*5d30*/  IMAD.MOV.U32 R0, RZ, RZ, 0x3f800000 ;  /* 0x3f800000ff007424 */ /* 0x000fc400078e00ff */
[----:B------:R-:W-:Y:S01]  /*5d40*/  IMAD.MOV.U32 R30, RZ, RZ, R151 ;  /* 0x000000ffff1e7224 */ /* 0x000fe200078e0097 */
[----:B------:R-:W-:Y:S06]  /*5d50*/  @!P1 BRA `(.L_x_188) ;  /* 0x0000003c00e09947 */ /* 0x000fec0003800000 */
[----:B------:R-:W-:Y:S01]  /*5d60*/  R2UR UR4, R16 ;  /* 0x00000000100472ca */ /* 0x000fe200000e0000 */
[----:B------:R-:W-:Y:S01]  /*5d70*/  IMAD.MOV.U32 R21, RZ, RZ, R3 ;  /* 0x000000ffff157224 */ /* 0x000fe200078e0003 */
[----:B------:R-:W-:Y:S01]  /*5d80*/  CS2R R150, SRZ ;  /* 0x0000000000967805 */ /* 0x000fe2000001ff00 */
[----:B------:R-:W-:Y:S01]  /*5d90*/  IMAD.MOV.U32 R20, RZ, RZ, R4 ;  /* 0x000000ffff147224 */ /* 0x000fe200078e0004 */
[----:B------:R-:W-:Y:S01]  /*5da0*/  CS2R R146, SRZ ;  /* 0x0000000000927805 */ /* 0x000fe2000001ff00 */
[----:B------:R-:W-:Y:S01]  /*5db0*/  IMAD.MOV.U32 R2, RZ, RZ, 0x3f800000 ;  /* 0x3f800000ff027424 */ /* 0x000fe200078e00ff */
[----:B------:R-:W-:Y:S02]  /*5dc0*/  CS2R R142, SRZ ;  /* 0x00000000008e7805 */ /* 0x000fe4000001ff00 */
[----:B------:R-:W-:Y:S02]  /*5dd0*/  CS2R R138, SRZ ;  /* 0x00000000008a7805 */ /* 0x000fe4000001ff00 */
[----:B------:R-:W-:-:S02]  /*5de0*/  CS2R R134, SRZ ;  /* 0x0000000000867805 */ /* 0x000fc4000001ff00 */
[----:B------:R-:W-:Y:S02]  /*5df0*/  CS2R R130, SRZ ;  /* 0x0000000000827805 */ /* 0x000fe4000001ff00 */
[----:B------:R-:W-:Y:S02]  /*5e00*/  CS2R R126, SRZ ;  /* 0x00000000007e7805 */ /* 0x000fe4000001ff00 */
[----:B------:R-:W-:Y:S02]  /*5e10*/  CS2R R122, SRZ ;  /* 0x00000000007a7805 */ /* 0x000fe4000001ff00 */
[----:B------:R-:W-:Y:S01]  /*5e20*/  CS2R R118, SRZ ;  /* 0x0000000000767805 */ /* 0x000fe2000001ff00 */
[----:B------:R-:W-:Y:S01]  /*5e30*/  IMAD.U32 R229, RZ, RZ, UR4 ;  /* 0x00000004ffe57e24 */ /* 0x000fe2000f8e00ff */
        /* <DEDUP_REMOVED lines=54> */
[----:B------:R-:W-:Y:S01]  /*61a0*/  CS2R R24, SRZ ;  /* 0x0000000000187805 */ /* 0x000fe2000001ff00 */
[----:B------:R-:W-:Y:S01]  /*61b0*/  IMAD.U32 R228, RZ, RZ, UR60 ;  /* 0x0000003cffe47e24 */ /* 0x000fe2000f8e00ff */
[----:B------:R-:W-:-:S06]  /*61c0*/  UMOV UR60, UR38 ;  /* 0x00000026003c7c82 */ /* 0x000fcc0008000000 */
.L_x_199:
[----:B------:R-:W-:Y:S01]  /*61d0*/  R2UR UR5, R229 ;  /* 0x00000000e50572ca */ /* 0x000fe200000e0000 */
[----:B------:R-:W-:-:S04]  /*61e0*/  UISETP.NE.AND UP0, UPT, UR60, 0x1, UPT ;  /* 0x000000013c00788c */ /* 0x000fc8000bf05270 */
[----:B------:R-:W-:-:S08]  /*61f0*/  USEL UR4, URZ, 0x1, UP0 ;  /* 0x000000013f047887 */ /* 0x000fd00008000000 */
[----:B------:R-:W-:-:S06]  /*6200*/  ULOP3.LUT UR4, UR5, UR4, URZ, 0x3c, !UPT ;  /* 0x0000000405047292 */ /* 0x000fcc000f8e3c3f */
[----:B------:R-:W-:Y:S01]  /*6210*/  IMAD.U32 R16, RZ, RZ, UR4 ;  /* 0x00000004ff107e24 */ /* 0x000fe2000f8e00ff */
[----:B------:R-:W-:Y:S06]  /*6220*/  @!P0 BRA `(.L_x_189) ;  /* 0x0000000000048947 */ /* 0x000fec0003800000 */
[----:B------:R-:W-:Y:S01]  /*6230*/  BPT.TRAP 0x1 ;  /* 0x000000040000795c */ /* 0x000fe20000300000 */
.L_x_189:
[----:B------:R-:W0:Y:S01]  /*6240*/  S2UR UR4, SR_CgaCtaId ;  /* 0x00000000000479c3 */ /* 0x000e220000008800 */
[----:B------:R-:W-:Y:S01]  /*6250*/  MOV R5, 0x400 ;  /* 0x0000040000057802 */ /* 0x000fe20000000f00 */
[----:B------:R-:W-:Y:S01]  /*6260*/  UIADD3 UR38, UR60, 0x1, URZ ;  /* 0x000000013c267890 */ /* 0x000fe2000fffe03f */
[----:B------:R-:W-:-:S03]  /*6270*/  R2UR UR5, R16 ;  /* 0x00000000100572ca */ /* 0x000fc600000e0000 */
[----:B------:R-:W-:-:S04]  /*6280*/  UISETP.NE.AND UP0, UPT, UR38, 0x2, UPT ;  /* 0x000000022600788c */ /* 0x000fc8000bf05270 */
[----:B------:R-:W-:-:S06]  /*6290*/  USEL UR38, UR38, URZ, UP0 ;  /* 0x0000003f26267287 */ /* 0x000fcc0008000000 */
[----:B------:R-:W-:-:S05]  /*62a0*/  IMAD.U32 R3, RZ, RZ, UR5 ;  /* 0x00000005ff037e24 */ /* 0x000fca000f8e00ff */
[----:B------:R-:W-:Y:S01]  /*62b0*/  SHF.L.U32 R3, R3, 0x1f, RZ ;  /* 0x0000001f03037819 */ /* 0x000fe200000006ff */
[----:B0-----:R-:W-:-:S05]  /*62c0*/  IMAD.U32 R6, RZ, RZ, UR4 ;  /* 0x00000004ff067e24 */ /* 0x001fca000f8e00ff */
[----:B------:R-:W-:-:S04]  /*62d0*/  LEA R5, R6, R5, 0x18 ;  /* 0x0000000506057211 */ /* 0x000fc800078ec0ff */
[----:B------:R-:W-:-:S13]  /*62e0*/  R2UR UR61, R5 ;  /* 0x00000000053d72ca */ /* 0x000fda00000e0000 */
[----:B------:R-:W-:-:S09]  /*62f0*/  ULEA UR61, UR38, UR61, 0x3 ;  /* 0x0000003d263d7291 */ /* 0x000fd2000f8e183f */
[----:B------:R0:W1:Y:S01]  /*6300*/  SYNCS.PHASECHK.TRANS64.TRYWAIT P1, [UR61+0x38830], R3 ;  /* 0x03883003ff0075a7 */ /* 0x000062000802017d */
[----:B------:R-:W-:Y:S05]  /*6310*/  @!P0 BRA `(.L_x_190) ;  /* 0x0000000000048947 */ /* 0x000fea0003800000 */
[----:B------:R-:W-:Y:S01]  /*6320*/  BPT.TRAP 0x1 ;  /* 0x000000040000795c */ /* 0x000fe20000300000 */
.L_x_190:
[----:B-1----:R-:W-:Y:S05]  /*6330*/  @P1 BRA `(.L_x_191) ;  /* 0x0000000000081947 */ /* 0x002fea0003800000 */
[----:B------:R-:W1:Y:S02]  /*6340*/  SYNCS.PHASECHK.TRANS64.TRYWAIT P1, [UR61+0x38830], R3 ;  /* 0x03883003ff0075a7 */ /* 0x000e64000802017d */
[----:B-1----:R-:W-:Y:S05]  /*6350*/  @!P1 BRA `(.L_x_192) ;  /* 0x000000f800349947 */ /* 0x002fea0003800000 */
.L_x_191:
[----:B------:R-:W-:Y:S01]  /*6360*/  R2UR UR10, R18 ;  /* 0x00000000120a72ca */ /* 0x000fe200000e0000 */
[----:B------:R-:W-:Y:S01]  /*6370*/  UIMAD UR4, UR38, 0xa00, UR39 ;  /* 0x00000a00260478a4 */ /* 0x000fe2000f8e0227 */
[----:B------:R-:W-:Y:S01]  /*6380*/  R2UR UR11, R19 ;  /* 0x00000000130b72ca */ /* 0x000fe200000e0000 */
[----:B------:R-:W-:Y:S01]  /*6390*/  WARPGROUP.ARRIVE ;  /* 0x00000000000079c5 */ /* 0x000fe20000000000 */
[----:B------:R-:W-:Y:S01]  /*63a0*/  UMOV UR59, 0x40000040 ;  /* 0x40000040003b7882 */ /* 0x000fe20000000000 */
[----:B------:R-:W-:Y:S01]  /*63b0*/  UIADD3 UR6, UR4, 0x80, URZ ;  /* 0x0000008004067890 */ /* 0x000fe2000fffe03f */
[----:B------:R-:W-:Y:S01]  /*63c0*/  R2UR UR18, R14 ;  /* 0x000000000e1272ca */ /* 0x000fe200000e0000 */
[----:B------:R-:W-:Y:S01]  /*63d0*/  UIADD3 UR5, UR4, 0x100, URZ ;  /* 0x0000010004057890 */ /* 0x000fe2000fffe03f */
[----:B------:R-:W-:Y:S01]  /*63e0*/  R2UR UR19, R15 ;  /* 0x000000000f1372ca */ /* 0x000fe200000e0000 */
[----:B------:R-:W-:Y:S01]  /*63f0*/  UMOV UR58, UR4 ;  /* 0x00000004003a7c82 */ /* 0x000fe20008000000 */
[----:B------:R-:W-:Y:S01]  /*6400*/  R2UR UR14, R12 ;  /* 0x000000000c0e72ca */ /* 0x000fe200000e0000 */
[----:B------:R-:W-:Y:S01]  /*6410*/  UIADD3 UR22, UR4, 0x286, URZ ;  /* 0x0000028604167890 */ /* 0x000fe2000fffe03f */
[----:B------:R-:W-:Y:S01]  /*6420*/  R2UR UR15, R13 ;  /* 0x000000000d0f72ca */ /* 0x000fe200000e0000 */
[----:B------:R-:W-:Y:S01]  /*6430*/  UMOV UR56, UR10 ;  /* 0x0000000a00387c82 */ /* 0x000fe20008000000 */
[----:B------:R-:W-:Y:S01]  /*6440*/  UMOV UR23, 0x40000040 ;  /* 0x4000004000177882 */ /* 0x000fe20000000000 */
[----:B------:R-:W-:Y:S01]  /*6450*/  UMOV UR57, UR11 ;  /* 0x0000000b00397c82 */ /* 0x000fe20008000000 */
[----:B------:R-:W-:Y:S01]  /*6460*/  UIADD3 UR26, UR4, 0x500, URZ ;  /* 0x00000500041a7890 */ /* 0x000fe2000fffe03f */
[----:B------:R-:W-:Y:S01]  /*6470*/  HGMMA.64x16x16.F32.BF16 R184, gdesc[UR56], RZ, !UPT, gsb0 ;  /* 0x0020000038b879f0 */ /* 0x000fe2000c0018ff */
[----:B------:R-:W-:Y:S01]  /*6480*/  UMOV UR56, UR10 ;  /* 0x0000000a00387c82 */ /* 0x000fe20008000000 */
        /* <DEDUP_REMOVED lines=58> */
[----:B------:R-:W-:Y:S01]  /*6830*/  UMOV UR56, UR10 ;  /* 0x0000000a00387c82 */ /* 0x000fe20008000000 */
[----:B------:R-:W-:Y:S01]  /*6840*/  UMOV UR57, UR11 ;  /* 0x0000000b00397c82 */ /* 0x000fe20008000000 */
[----:B------:R-:W-:Y:S01]  /*6850*/  UMOV UR58, UR5 ;  /* 0x00000005003a7c82 */ /* 0x000fe20008000000 */
[----:B------:R-:W-:Y:S01]  /*6860*/  UMOV UR59, 0x40000040 ;  /* 0x40000040003b7882 */ /* 0x000fe20000000000 */
        /* <DEDUP_REMOVED lines=101> */
[----:B------:R-:W-:-:S06]  /*6ec0*/  WARPGROUP.ARRIVE ;  /* 0x00000000000079c5 */ /* 0x000fcc0000000000 */
[----:B------:R-:W-:Y:S01]  /*6ed0*/  HGMMA.64x16x16.F32.BF16 R160, gdesc[UR56], RZ, !UPT, gsb0 ;  /* 0x0020000038a079f0 */ /* 0x000fe2000c0018ff */
[----:B------:R-:W-:Y:S01]  /*6ee0*/  UMOV UR56, UR10 ;  /* 0x0000000a00387c82 */ /* 0x000fe20008000000 */
[----:B------:R-:W-:Y:S01]  /*6ef0*/  UMOV UR57, UR11 ;  /* 0x0000000b00397c82 */ /* 0x000fe20008000000 */
[----:B------:R-:W-:Y:S01]  /*6f00*/  UMOV UR58, UR5 ;  /* 0x00000005003a7c82 */ /* 0x000fe20008000000 */
[----:B------:R-:W-:Y:S01]  /*6f10*/  UMOV UR59, 0x40000040 ;  /* 0x40000040003b7882 */ /* 0x000fe20000000000 */
[----:B------:R-:W-:Y:S01]  /*6f20*/  UIADD3 UR5, UR4, 0x102, URZ ;  /* 0x0000010204057890 */ /* 0x000fe2000fffe03f */
[----:B------:R-:W-:Y:S02]  /*6f30*/  R2UR UR10, R10 ;  /* 0x000000000a0a72ca */ /* 0x000fe400000e0000 */
[----:B------:R-:W-:Y:S01]  /*6f40*/  R2UR UR11, R11 ;  /* 0x000000000b0b72ca */ /* 0x000fe200000e0000 */
        /* <DEDUP_REMOVED lines=39> */
[----:B------:R-:W-:Y:S01]  /*71c0*/  UIADD3 UR18, UR4, 0x284, URZ ;  /* 0x0000028404127890 */ /* 0x000fe2000fffe03f */
        /* <DEDUP_REMOVED lines=143> */
[----:B------:R-:W-:Y:S02]  /*7ac0*/  R2UR UR14, R8 ;  /* 0x00000000080e72ca */ /* 0x000fe400000e0000 */
[----:B------:R-:W-:-:S11]  /*7ad0*/  R2UR UR15, R9 ;  /* 0x00000000090f72ca */ /* 0x000fd600000e0000 */
        /* <DEDUP_REMOVED lines=252> */
[----:B------:R-:W-:-:S03]  /*8aa0*/  UIADD3 UR6, UR4, 0x906, URZ ;  /* 0x0000090604067890 */ /* 0x000fc6000fffe03f */
        /* <DEDUP_REMOVED lines=25> */
.L_x_193:
[----:B------:R-:W-:Y:S01]  /*8c40*/  R2UR UR4, R229 ;  /* 0x00000000e50472ca */ /* 0x000fe200000e0000 */
[----:B------:R-:W-:-:S04]  /*8c50*/  IMAD.U32 R229, RZ, RZ, UR60 ;  /* 0x0000003cffe57e24 */ /* 0x000fc8000f8e00ff */
[----:B------:R-:W-:-:S08]  /*8c60*/  IMAD R229, R229, 0x8, R5 ;  /* 0x00000008e5e57824 */ /* 0x000fd000078e0205 */
[----:B------:R-:W-:-:S05]  /*8c70*/  IMAD.U32 R0, RZ, RZ, UR4 ;  /* 0x00000004ff007e24 */ /* 0x000fca000f8e00ff */
[----:B------:R-:W-:-:S04]  /*8c80*/  SHF.L.U32 R0, R0, 0x1f, RZ ;  /* 0x0000001f00007819 */ /* 0x000fc800000006ff */
[----:B------:R2:W3:Y:S01]  /*8c90*/  SYNCS.PHASECHK.TRANS64.TRYWAIT P1, [R229+URZ+0x38850], R0 ;  /* 0x03885000e50075a7 */ /* 0x0004e2000802017f */
[----:B------:R-:W-:Y:S05]  /*8ca0*/  @!P0 BRA `(.L_x_194) ;  /* 0x0000000000048947 */ /* 0x000fea0003800000 */
[----:B------:R-:W-:Y:S01]  /*8cb0*/  BPT.TRAP 0x1 ;  /* 0x000000040000795c */ /* 0x000fe20000300000 */
.L_x_194:
[----:B---3--:R-:W-:Y:S05]  /*8cc0*/  @P1 BRA `(.L_x_195) ;  /* 0x0000000000081947 */ /* 0x008fea0003800000 */
[----:B------:R-:W3:Y:S02]  /*8cd0*/  SYNCS.PHASECHK.TRANS64.TRYWAIT P1, [R229+URZ+0x38850], R0 ;  /* 0x03885000e50075a7 */ /* 0x000ee4000802017f */
[----:B---3--:R-:W-:Y:S05]  /*8ce0*/  @!P1 BRA `(.L_x_196) ;  /* 0x000000cc00e89947 */ /* 0x008fea0003800000 */
.L_x_195:
[----:B------:R-:W-:Y:S01]  /*8cf0*/  R2UR UR4, R5 ;  /* 0x00000000050472ca */ /* 0x000fe200000e0000 */
[----:B------:R-:W-:Y:S01]  /*8d00*/  WARPGROUP.ARRIVE ;  /* 0x00000000000079c5 */ /* 0x000fe20000000000 */
[----:B------:R-:W-:-:S11]  /*8d10*/  UMOV UR7, 0x40000040 ;  /* 0x4000004000077882 */ /* 0x000fd60000000000 */
        /* <DEDUP_REMOVED lines=34> */
.L_x_197:
[----:B--23--:R-:W-:Y:S01]  /*8f40*/  FMNMX.FTZ R0, R184, R20, !PT ;  /* 0x00000014b8007209 */ /* 0x00cfe20007810000 */
[----:B------:R-:W-:Y:S01]  /*8f50*/  ULDC UR4, c[0x0][0x988] ;  /* 0x0002620000047ab9 */ /* 0x000fe20000000800 */
[----:B------:R-:W-:Y:S01]  /*8f60*/  R2UR UR5, R6 ;  /* 0x00000000060572ca */ /* 0x000fe200000e0000 */
[----:B------:R-:W-:Y:S01]  /*8f70*/  UIADD3 UR61, UR61, 0x38840, URZ ;  /* 0x000388403d3d7890 */ /* 0x000fe2000fffe03f */
[----:B------:R-:W-:-:S04]  /*8f80*/  FMNMX.FTZ R0, R185, R0, !PT ;  /* 0x00000000b9007209 */ /* 0x000fc80007810000 */
[----:B------:R-:W-:-:S04]  /*8f90*/  FMNMX.FTZ R0, R188, R0, !PT ;  /* 0x00000000bc007209 */ /* 0x000fc80007810000 */
[----:B------:R-:W-:-:S03]  /*8fa0*/  FMNMX.FTZ R0, R189, R0, !PT ;  /* 0x00000000bd007209 */ /* 0x000fc60007810000 */
[----:B------:R-:W-:Y:S01]  /*8fb0*/  UPRMT UR61, UR5, 0x654, UR61 ;  /* 0x00000654053d7896 */ /* 0x000fe2000800003d */
[----:B------:R-:W-:-:S04]  /*8fc0*/  FMNMX.FTZ R0, R176, R0, !PT ;  /* 0x00000000b0007209 */ /* 0x000fc80007810000 */
[----:B------:R-:W-:-:S04]  /*8fd0*/  FMNMX.FTZ R0, R177, R0, !PT ;  /* 0x00000000b1007209 */ /* 0x000fc80007810000 */
[----:B------:R-:W-:Y:S01]  /*8fe0*/  FMNMX.FTZ R0, R180, R0, !PT ;  /* 0x00000000b4007209 */ /* 0x000fe20007810000 */
[----:B------:R-:W-:Y:S03]  /*8ff0*/  SYNCS.ARRIVE.TRANS64.RED.A1T0 RZ, [UR61], RZ ;  /* 0x000000ffffff79a7 */ /* 0x000fe6000810043d */
[----:B------:R-:W-:-:S04]  /*9000*/  FMNMX.FTZ R0, R181, R0, !PT ;  /* 0x00000000b5007209 */ /* 0x000fc80007810000 */
        /* <DEDUP_REMOVED lines=11> */
[----:B------:R-:W-:-:S05]  /*90c0*/  FMNMX.FTZ R0, R157, R0, !PT ;  /* 0x000000009d007209 */ /* 0x000fca0007810000 */
[----:B------:R-:W2:Y:S02]  /*90d0*/  SHFL.BFLY PT, R2, R0, 0x2, 0x1f ;  /* 0x0c401f0000027f89 */ /* 0x000ea400000e0000 */
[----:B--2---:R-:W-:Y:S02]  /*90e0*/  FMNMX.FTZ R2, R0, R2, !PT ;  /* 0x0000000200027209 */ /* 0x004fe40007810000 */
[----:B------:R-:W-:-:S03]  /*90f0*/  FMNMX.FTZ R0, R186, R21, !PT ;  /* 0x00000015ba007209 */ /* 0x000fc60007810000 */
[----:B-1----:R-:W1:Y:S01]  /*9100*/  SHFL.BFLY PT, R4, R2, 0x1, 0x1f ;  /* 0x0c201f0002047f89 */ /* 0x002e6200000e0000 */
[----:B------:R-:W-:-:S04]  /*9110*/  FMNMX.FTZ R0, R187, R0, !PT ;  /* 0x00000000bb007209 */ /* 0x000fc80007810000 */
[----:B------:R-:W-:-:S04]  /*9120*/  FMNMX.FTZ R0, R190, R0, !PT ;  /* 0x00000000be007209 */ /* 0x000fc80007810000 */
[----:B------:R-:W-:-:S04]  /*9130*/  FMNMX.FTZ R0, R191, R0, !PT ;  /* 0x00000000bf007209 */ /* 0x000fc80007810000 */
[----:B------:R-:W-:-:S04]  /*9140*/  FMNMX.FTZ R0, R178, R0, !PT ;  /* 0x00000000b2007209 */ /* 0x000fc80007810000 */
[----:B------:R-:W-:-:S04]  /*9150*/  FMNMX.FTZ R0, R179, R0, !PT ;  /* 0x00000000b3007209 */ /* 0x000fc80007810000 */
[----:B------:R-:W-:Y:S02]  /*9160*/  FMNMX.FTZ R0, R182, R0, !PT ;  /* 0x00000000b6007209 */ /* 0x000fe40007810000 */
[----:B-1----:R-:W-:Y:S02]  /*9170*/  FMNMX.FTZ R4, R2, R4, !PT ;  /* 0x0000000402047209 */ /* 0x002fe40007810000 */
[----:B------:R-:W-:-:S03]  /*9180*/  FMNMX.FTZ R0, R183, R0, !PT ;  /* 0x00000000b7007209 */ /* 0x000fc60007810000 */
[----:B------:R-:W-:Y:S01]  /*9190*/  FMUL.FTZ R192, R4, UR4 ;  /* 0x0000000404c07c20 */ /* 0x000fe20008410000 */
[----:B------:R-:W-:-:S03]  /*91a0*/  FMNMX.FTZ R0, R170, R0, !PT ;  /* 0x00000000aa007209 */ /* 0x000fc60007810000 */
        /* <DEDUP_REMOVED lines=31> */
[----:B------:R-:W-:-:S02]  /*93a0*/  FFMA.FTZ R157, R157, UR4, -R192 ;  /* 0x000000049d9d7c23 */ /* 0x000fc400080108c0 */
[----:B------:R-:W-:-:S04]  /*93b0*/  FMNMX.FTZ R0, R155, R0, !PT ;  /* 0x000000009b007209 */ /* 0x000fc80007810000 */
[----:B------:R-:W-:Y:S01]  /*93c0*/  FMNMX.FTZ R0, R158, R0, !PT ;  /* 0x000000009e007209 */ /* 0x000fe20007810000 */
[----:B------:R-:W-:Y:S03]  /*93d0*/  MUFU.EX2 R176, R176 ;  /* 0x000000b000b07308 */ /* 0x000fe60000000800 */
[----:B------:R-:W-:-:S05]  /*93e0*/  FMNMX.FTZ R0, R159, R0, !PT ;  /* 0x000000009f007209 */ /* 0x000fca0007810000 */
[----:B------:R-:W1:Y:S01]  /*93f0*/  SHFL.BFLY PT, R2, R0, 0x2, 0x1f ;  /* 0x0c401f0000027f89 */ /* 0x000e6200000e0000 */
[----:B------:R-:W-:Y:S08]  /*9400*/  MUFU.EX2 R177, R177 ;  /* 0x000000b100b17308 */ /* 0x000ff00000000800 */
[----:B------:R-:W-:Y:S08]  /*9410*/  MUFU.EX2 R180, R180 ;  /* 0x000000b400b47308 */ /* 0x000ff00000000800 */
[----:B------:R-:W-:Y:S01]  /*9420*/  MUFU.EX2 R181, R181 ;  /* 0x000000b500b57308 */ /* 0x000fe20000000800 */
[----:B-1----:R-:W-:Y:S01]  /*9430*/  FMNMX.FTZ R2, R0, R2, !PT ;  /* 0x0000000200027209 */ /* 0x002fe20007810000 */
[----:B------:R-:W-:-:S06]  /*9440*/  FADD.FTZ R0, -R4, R20 ;  /* 0x0000001404007221 */ /* 0x000fcc0000010100 */
[----:B------:R-:W-:Y:S01]  /*9450*/  MUFU.EX2 R168, R168 ;  /* 0x000000a800a87308 */ /* 0x000fe20000000800 */
[----:B0-----:R-:W0:Y:S01]  /*9460*/  SHFL.BFLY PT, R3, R2, 0x1, 0x1f ;  /* 0x0c201f0002037f89 */ /* 0x001e2200000e0000 */
[----:B------:R-:W-:-:S06]  /*9470*/  FMUL.FTZ R0, R0, UR4 ;  /* 0x0000000400007c20 */ /* 0x000fcc0008410000 */
[----:B------:R-:W-:Y:S08]  /*9480*/  MUFU.EX2 R169, R169 ;  /* 0x000000a900a97308 */ /* 0x000ff00000000800 */
[----:B------:R-:W1:Y:S08]  /*9490*/  MUFU.EX2 R0, R0 ;  /* 0x0000000000007308 */ /* 0x000e700000000800 */
[----:B------:R-:W-:Y:S01]  /*94a0*/  MUFU.EX2 R172, R172 ;  /* 0x000000ac00ac7308 */ /* 0x000fe20000000800 */
[----:B0-----:R-:W-:-:S05]  /*94b0*/  FMNMX.FTZ R3, R2, R3, !PT ;  /* 0x0000000302037209 */ /* 0x001fca0007810000 */
[C---:B------:R-:W-:Y:S01]  /*94c0*/  FADD.FTZ R2, -R3.reuse, R21 ;  /* 0x0000001503027221 */ /* 0x040fe20000010100 */
[----:B------:R-:W-:Y:S01]  /*94d0*/  FMUL.FTZ R20, R3, UR4 ;  /* 0x0000000403147c20 */ /* 0x000fe20008410000 */
[----:B-1----:R-:W-:Y:S01]  /*94e0*/  FFMA.FTZ R17, R0, R17, R184 ;  /* 0x0000001100117223 */ /* 0x002fe200000100b8 */
[----:B------:R-:W-:Y:S01]  /*94f0*/  MUFU.EX2 R173, R173 ;  /* 0x000000ad00ad7308 */ /* 0x000fe20000000800 */
[----:B------:R-:W-:Y:S01]  /*9500*/  FMUL.FTZ R2, R2, UR4 ;  /* 0x0000000402027c20 */ /* 0x000fe20008410000 */
        /* <DEDUP_REMOVED lines=13> */
[--C-:B------:R-:W-:Y:S01]  /*95e0*/  FFMA.FTZ R162, R162, UR4, -R20.reuse ;  /* 0x00000004a2a27c23 */ /* 0x100fe20008010814 */
[----:B------:R-:W0:Y:S01]  /*95f0*/  MUFU.EX2 R186, R186 ;  /* 0x000000ba00ba7308 */ /* 0x000e220000000800 */
[--C-:B------:R-:W-:Y:S01]  /*9600*/  FFMA.FTZ R163, R163, UR4, -R20.reuse ;  /* 0x00000004a3a37c23 */ /* 0x100fe20008010814 */
[--C-:B------:R-:W-:Y:S01]  /*9610*/  FFMA.FTZ R166, R166, UR4, -R20.reuse ;  /* 0x00000004a6a67c23 */ /* 0x100fe20008010814 */
[--C-:B------:R-:W-:Y:S01]  /*9620*/  FFMA.FTZ R167, R167, UR4, -R20.reuse ;  /* 0x00000004a7a77c23 */ /* 0x100fe20008010814 */
[--C-:B------:R-:W-:Y:S01]  /*9630*/  FFMA.FTZ R154, R154, UR4, -R20.reuse ;  /* 0x000000049a9a7c23 */ /* 0x100fe20008010814 */
[--C-:B------:R-:W-:Y:S01]  /*9640*/  FFMA.FTZ R155, R155, UR4, -R20.reuse ;  /* 0x000000049b9b7c23 */ /* 0x100fe20008010814 */
[--C-:B------:R-:W-:Y:S01]  /*9650*/  FFMA.FTZ R158, R158, UR4, -R20.reuse ;  /* 0x000000049e9e7c23 */ /* 0x100fe20008010814 */
[----:B------:R-:W-:Y:S01]  /*9660*/  FFMA.FTZ R195, R159, UR4, -R20 ;  /* 0x000000049fc37c23 */ /* 0x000fe20008010814 */
[----:B------:R-:W1:Y:S01]  /*9670*/  MUFU.EX2 R187, R187 ;  /* 0x000000bb00bb7308 */ /* 0x000e620000000800 */
[----:B------:R-:W-:-:S07]  /*9680*/  FADD.FTZ R17, R185, R17 ;  /* 0x00000011b9117221 */ /* 0x000fce0000010000 */
[----:B------:R-:W2:Y:S01]  /*9690*/  MUFU.EX2 R190, R190 ;  /* 0x000000be00be7308 */ /* 0x000ea20000000800 */
[----:B0-----:R-:W-:-:S07]  /*96a0*/  FFMA.FTZ R7, R2, R7, R186 ;  /* 0x0000000702077223 */ /* 0x001fce00000100ba */
[----:B------:R-:W0:Y:S01]  /*96b0*/  MUFU.EX2 R191, R191 ;  /* 0x000000bf00bf7308 */ /* 0x000e220000000800 */
[----:B-1----:R-:W-:Y:S01]  /*96c0*/  FADD.FTZ R20, R187, R7 ;  /* 0x00000007bb147221 */ /* 0x002fe20000010000 */
[----:B------:R-:W-:-:S04]  /*96d0*/  FADD.FTZ R7, R188, R17 ;  /* 0x00000011bc077221 */ /* 0x000fc80000010000 */
[----:B------:R-:W-:Y:S02]  /*96e0*/  FADD.FTZ R7, R189, R7 ;  /* 0x00000007bd077221 */ /* 0x000fe40000010000 */
[----:B------:R-:W1:Y:S01]  /*96f0*/  MUFU.EX2 R178, R178 ;  /* 0x000000b200b27308 */ /* 0x000e620000000800 */
[----:B--2---:R-:W-:Y:S01]  /*9700*/  FADD.FTZ R17, R190, R20 ;  /* 0x00000014be117221 */ /* 0x004fe20000010000 */
[----:B------:R-:W-:-:S04]  /*9710*/  FADD.FTZ R7, R176, R7 ;  /* 0x00000007b0077221 */ /* 0x000fc80000010000 */
[----:B------:R-:W-:Y:S02]  /*9720*/  FADD.FTZ R7, R177, R7 ;  /* 0x00000007b1077221 */ /* 0x000fe40000010000 */
[----:B------:R-:W2:Y:S01]  /*9730*/  MUFU.EX2 R179, R179 ;  /* 0x000000b300b37308 */ /* 0x000ea20000000800 */
[----:B0-----:R-:W-:Y:S01]  /*9740*/  FADD.FTZ R17, R191, R17 ;  /* 0x00000011bf117221 */ /* 0x001fe20000010000 */
[----:B------:R-:W-:-:S04]  /*9750*/  FADD.FTZ R7, R180, R7 ;  /* 0x00000007b4077221 */ /* 0x000fc80000010000 */
[----:B------:R-:W-:Y:S02]  /*9760*/  FADD.FTZ R7, R181, R7 ;  /* 0x00000007b5077221 */ /* 0x000fe40000010000 */
        /* <DEDUP_REMOVED lines=47> */
[----:B-1----:R-:W-:Y:S01]  /*9a60*/  FADD.FTZ R20, R158, R17 ;  /* 0x000000119e147221 */ /* 0x002fe20000010000 */
[----:B--2---:R-:W-:-:S03]  /*9a70*/  FADD.FTZ R17, R157, R7 ;  /* 0x000000079d117221 */ /* 0x004fc60000010000 */
[----:B0-----:R-:W-:Y:S01]  /*9a80*/  FADD.FTZ R7, R195, R20 ;  /* 0x00000014c3077221 */ /* 0x001fe20000010000 */
[----:B------:R-:W-:Y:S06]  /*9a90*/  @!P0 BRA `(.L_x_198) ;  /* 0x0000000000048947 */ /* 0x000fec0003800000 */
[----:B------:R-:W-:Y:S01]  /*9aa0*/  BPT.TRAP 0x1 ;  /* 0x000000040000795c */ /* 0x000fe20000300000 */
.L_x_198:
[----:B------:R-:W-:Y:S01]  /*9ab0*/  R2UR UR6, R22 ;  /* 0x00000000160672ca */ /* 0x000fe200000e0000 */
[----:B------:R-:W-:Y:S01]  /*9ac0*/  VIADD R229, R229, 0x38860 ;  /* 0x00038860e5e57836 */ /* 0x000fe20000000000 */
[----:B------:R-:W-:Y:S01]  /*9ad0*/  R2UR UR5, R228 ;  /* 0x00000000e40572ca */ /* 0x000fe200000e0000 */
[----:B------:R-:W-:Y:S01]  /*9ae0*/  UMOV UR60, UR38 ;  /* 0x00000026003c7c82 */ /* 0x000fe20008000000 */
[----:B------:R-:W-:Y:S01]  /*9af0*/  F2FP.BF16.F32.PACK_AB R208, R185, R184 ;  /* 0x000000b8b9d0723e */ /* 0x000fe200000010ff */
[----:B------:R-:W-:Y:S01]  /*9b00*/  IMAD.MOV.U32 R21, RZ, RZ, R3 ;  /* 0x000000ffff157224 */ /* 0x000fe200078e0003 */
[----:B------:R-:W-:Y:S01]  /*9b10*/  PRMT R229, R6, 0x654, R229 ;  /* 0x0000065406e57816 */ /* 0x000fe200000000e5 */
[----:B------:R-:W-:Y:S01]  /*9b20*/  IMAD.MOV.U32 R20, RZ, RZ, R4 ;  /* 0x000000ffff147224 */ /* 0x000fe200078e0004 */
[----:B------:R-:W-:Y:S02]  /*9b30*/  F2FP.BF16.F32.PACK_AB R209, R187, R186 ;  /* 0x000000babbd1723e */ /* 0x000fe400000010ff */
[----:B------:R0:W-:Y:S01]  /*9b40*/  SYNCS.ARRIVE.TRANS64.RED.A1T0 RZ, [R229+URZ], RZ ;  /* 0x000000ffe5ff79a7 */ /* 0x0001e2000810043f */
[----:B------:R-:W-:-:S02]  /*9b50*/  F2FP.BF16.F32.PACK_AB R210, R189, R188 ;  /* 0x000000bcbdd2723e */ /* 0x000fc400000010ff */
[----:B------:R-:W-:Y:S02]  /*9b60*/  F2FP.BF16.F32.PACK_AB R211, R191, R190 ;  /* 0x000000bebfd3723e */ /* 0x000fe400000010ff */
[----:B------:R-:W-:Y:S01]  /*9b70*/  UISETP.GT.AND UP0, UPT, UR5, UR6, UPT ;  /* 0x000000060500728c */ /* 0x000fe2000bf04270 */
[----:B------:R-:W-:Y:S01]  /*9b80*/  R2UR UR6, R16 ;  /* 0x00000000100672ca */ /* 0x000fe200000e0000 */
[----:B------:R-:W-:Y:S01]  /*9b90*/  UIADD3 UR5, UR5, -0x1, URZ ;  /* 0xffffffff05057890 */ /* 0x000fe2000fffe03f */
[----:B------:R-:W-:Y:S02]  /*9ba0*/  F2FP.BF16.F32.PACK_AB R204, R177, R176 ;  /* 0x000000b0b1cc723e */ /* 0x000fe400000010ff */
[----:B------:R-:W-:Y:S02]  /*9bb0*/  F2FP.BF16.F32.PACK_AB R205, R179, R178 ;  /* 0x000000b2b3cd723e */ /* 0x000fe400000010ff */
[----:B------:R-:W-:Y:S01]  /*9bc0*/  PLOP3.LUT P1, PT, PT, PT, UP0, 0x80, 0x0 ;  /* 0x000000000000781c */ /* 0x000fe20003f2f008 */
[----:B------:R-:W-:Y:S01]  /*9bd0*/  IMAD.U32 R228, RZ, RZ, UR5 ;  /* 0x00000005ffe47e24 */ /* 0x000fe2000f8e00ff */
[----:B------:R-:W-:-:S02]  /*9be0*/  F2FP.BF16.F32.PACK_AB R206, R181, R180 ;  /* 0x000000b4b5ce723e */ /* 0x000fc400000010ff */
[----:B------:R-:W-:Y:S02]  /*9bf0*/  F2FP.BF16.F32.PACK_AB R207, R183, R182 ;  /* 0x000000b6b7cf723e */ /* 0x000fe400000010ff */
[----:B------:R-:W-:Y:S01]  /*9c00*/  F2FP.BF16.F32.PACK_AB R200, R169, R168 ;  /* 0x000000a8a9c8723e */ /* 0x000fe200000010ff */
[----:B0-----:R-:W-:Y:S01]  /*9c10*/  IMAD.U32 R229, RZ, RZ, UR6 ;  /* 0x00000006ffe57e24 */ /* 0x001fe2000f8e00ff */
[----:B------:R-:W-:Y:S02]  /*9c20*/  F2FP.BF16.F32.PACK_AB R201, R171, R170 ;  /* 0x000000aaabc9723e */ /* 0x000fe400000010ff */
[----:B------:R-:W-:Y:S02]  /*9c30*/  F2FP.BF16.F32.PACK_AB R202, R173, R172 ;  /* 0x000000acadca723e */ /* 0x000fe400000010ff */
[----:B------:R-:W-:Y:S02]  /*9c40*/  F2FP.BF16.F32.PACK_AB R203, R175, R174 ;  /* 0x000000aeafcb723e */ /* 0x000fe400000010ff */
[----:B------:R-:W-:-:S02]  /*9c50*/  F2FP.BF16.F32.PACK_AB R196, R161, R160 ;  /* 0x000000a0a1c4723e */ /* 0x000fc400000010ff */
[----:B------:R-:W-:Y:S02]  /*9c60*/  F2FP.BF16.F32.PACK_AB R197, R163, R162 ;  /* 0x000000a2a3c5723e */ /* 0x000fe400000010ff */
[----:B------:R-:W-:Y:S02]  /*9c70*/  F2FP.BF16.F32.PACK_AB R198, R165, R164 ;  /* 0x000000a4a5c6723e */ /* 0x000fe400000010ff */
[----:B------:R-:W-:Y:S02]  /*9c80*/  F2FP.BF16.F32.PACK_AB R199, R167, R166 ;  /* 0x000000a6a7c7723e */ /* 0x000fe400000010ff */
[----:B------:R-:W-:Y:S02]  /*9c90*/  F2FP.BF16.F32.PACK_AB R192, R153, R152 ;  /* 0x0000009899c0723e */ /* 0x000fe400000010ff */
[----:B------:R-:W-:Y:S02]  /*9ca0*/  F2FP.BF16.F32.PACK_AB R193, R155, R154 ;  /* 0x0000009a9bc1723e */ /* 0x000fe400000010ff */
[----:B------:R-:W-:-:S02]  /*9cb0*/  F2FP.BF16.F32.PACK_AB R194, R157, R156 ;  /* 0x0000009c9dc2723e */ /* 0x000fc400000010ff */
[----:B------:R-:W-:Y:S01]  /*9cc0*/  F2FP.BF16.F32.PACK_AB R195, R195, R158 ;  /* 0x0000009ec3c3723e */ /* 0x000fe200000010ff */
[----:B------:R-:W-:Y:S06]  /*9cd0*/  @P1 BRA `(.L_x_199) ;  /* 0xffffffc4003c1947 */ /* 0x000fec000383ffff */
.L_x_188:
        /* <DEDUP_REMOVED lines=131> */
.L_x_200:
[----:B------:R-:W-:Y:S01]  /*a510*/  R2UR UR5, R16 ;  /* 0x00000000100572ca */ /* 0x000fe200000e0000 */
[----:B------:R-:W-:-:S04]  /*a520*/  IMAD.U32 R12, RZ, RZ, UR38 ;  /* 0x00000026ff0c7e24 */ /* 0x000fc8000f8e00ff */
[----:B------:R-:W-:-:S08]  /*a530*/  IMAD R12, R12, 0x8, R5 ;  /* 0x000000080c0c7824 */ /* 0x000fd000078e0205 */
[----:B------:R-:W-:-:S05]  /*a540*/  IMAD.U32 R9, RZ, RZ, UR5 ;  /* 0x00000005ff097e24 */ /* 0x000fca000f8e00ff */
[----:B------:R-:W-:-:S04]  /*a550*/  SHF.L.U32 R9, R9, 0x1f, RZ ;  /* 0x0000001f09097819 */ /* 0x000fc800000006ff */
[----:B------:R0:W1:Y:S01]  /*a560*/  SYNCS.PHASECHK.TRANS64.TRYWAIT P1, [R12+URZ+0x38850], R9 ;  /* 0x038850090c0075a7 */ /* 0x000062000802017f */
[----:B------:R-:W-:Y:S05]  /*a570*/  @!P0 BRA `(.L_x_201) ;  /* 0x0000000000048947 */ /* 0x000fea0003800000 */
[----:B------:R-:W-:Y:S01]  /*a580*/  BPT.TRAP 0x1 ;  /* 0x000000040000795c */ /* 0x000fe20000300000 */
.L_x_201:
[----:B------:R-:W-:-:S05]  /*a590*/  VIADD R5, R5, 0x400 ;  /* 0x0000040005057836 */ /* 0x000fca0000000000 */
[----:B------:R-:W-:-:S04]  /*a5a0*/  SHF.R.U32.HI R5, RZ, 0x4, R5 ;  /* 0x00000004ff057819 */ /* 0x000fc80000011605 */
[----:B------:R-:W-:Y:S01]  /*a5b0*/  LOP3.LUT R5, R5, 0x3fff, RZ, 0xc0, !PT ;  /* 0x00003fff05057812 */ /* 0x000fe200078ec0ff */
[----:B-1----:R-:W-:Y:S06]  /*a5c0*/  @P1 BRA `(.L_x_202) ;  /* 0x0000000000081947 */ /* 0x002fec0003800000 */
[----:B------:R-:W1:Y:S02]  /*a5d0*/  SYNCS.PHASECHK.TRANS64.TRYWAIT P1, [R12+URZ+0x38850], R9 ;  /* 0x038850090c0075a7 */ /* 0x000e64000802017f */
[----:B-1----:R-:W-:Y:S05]  /*a5e0*/  @!P1 BRA `(.L_x_203) ;  /* 0x000000b400bc9947 */ /* 0x002fea0003800000 */
.L_x_202:
[----:B------:R-:W-:Y:S01]  /*a5f0*/  LOP3.LUT R5, R5, 0x2800000, RZ, 0xfc, !PT ;  /* 0x0280000005057812 */ /* 0x000fe200078efcff */
[----:B------:R-:W-:Y:S01]  /*a600*/  IMAD.U32 R8, RZ, RZ, UR38 ;  /* 0x00000026ff087e24 */ /* 0x000fe2000f8e00ff */
[----:B------:R-:W-:Y:S05]  /*a610*/  WARPSYNC.ALL ;  /* 0x0000000000007948 */ /* 0x000fea0003800000 */
[----:B------:R-:W-:Y:S01]  /*a620*/  IMAD R8, R8, 0xa00, R5 ;  /* 0x00000a0008087824 */ /* 0x000fe200078e0205 */
[----:B------:R-:W-:Y:S01]  /*a630*/  WARPGROUP.ARRIVE ;  /* 0x00000000000079c5 */ /* 0x000fe20000000000 */
[----:B01----:R-:W-:Y:S01]  /*a640*/  IMAD.MOV.U32 R9, RZ, RZ, 0x40000040 ;  /* 0x40000040ff097424 */ /* 0x003fe200078e00ff */
[----:B------:R-:W0:Y:S01]  /*a650*/  SHFL.BFLY PT, R0, R17, 0x2, 0x1f ;  /* 0x0c401f0011007f89 */ /* 0x000e2200000e0000 */
[C---:B------:R-:W-:Y:S01]  /*a660*/  VIADD R10, R8.reuse, 0x80 ;  /* 0x00000080080a7836 */ /* 0x040fe20000000000 */
[----:B------:R-:W-:Y:S01]  /*a670*/  R2UR UR6, R8 ;  /* 0x00000000080672ca */ /* 0x000fe200000e0000 */
[----:B------:R-:W-:Y:S01]  /*a680*/  IMAD.MOV.U32 R11, RZ, RZ, 0x40000040 ;  /* 0x40000040ff0b7424 */ /* 0x000fe200078e00ff */
[----:B------:R-:W-:Y:S01]  /*a690*/  R2UR UR7, R9 ;  /* 0x00000000090772ca */ /* 0x000fe200000e0000 */
[----:B------:R-:W-:Y:S01]  /*a6a0*/  IMAD.MOV.U32 R9, RZ, RZ, 0x40000040 ;  /* 0x40000040ff097424 */ /* 0x000fe200078e00ff */
[----:B------:R-:W1:Y:S01]  /*a6b0*/  SHFL.BFLY PT, R2, R7, 0x2, 0x1f ;  /* 0x0c401f0007027f89 */ /* 0x000e6200000e0000 */
[----:B------:R-:W-:-:S10]  /*a6c0*/  IMAD.U32 R15, RZ, RZ, UR4 ;  /* 0x00000004ff0f7e24 */ /* 0x000fd4000f8e00ff */
[----:B------:R-:W-:Y:S01]  /*a6d0*/  HGMMA.64x256x16.F32.BF16 R24, R208, gdesc[UR4].tnspB, R24, gsb0 ;  /* 0x43e00004d0187df0 */ /* 0x000fe20008001818 */
[----:B------:R-:W-:Y:S01]  /*a6e0*/  R2UR UR6, R10 ;  /* 0x000000000a0672ca */ /* 0x000fe200000e0000 */
[----:B------:R-:W-:Y:S01]  /*a6f0*/  VIADD R10, R8, 0x100 ;  /* 0x00000100080a7836 */ /* 0x000fe20000000000 */
[----:B------:R-:W-:Y:S01]  /*a700*/  R2UR UR7, R11 ;  /* 0x000000000b0772ca */ /* 0x000fe200000e0000 */
[----:B------:R-:W-:Y:S02]  /*a710*/  IMAD.MOV.U32 R11, RZ, RZ, 0x40000040 ;  /* 0x40000040ff0b7424 */ /* 0x000fe400078e00ff */
[----:B0-----:R-:W-:-:S05]  /*a720*/  FADD.FTZ R0, R0, R17 ;  /* 0x0000001100007221 */ /* 0x001fca0000010000 */
[----:B------:R-:W0:Y:S01]  /*a730*/  SHFL.BFLY PT, R5, R0, 0x1, 0x1f ;  /* 0x0c201f0000057f89 */ /* 0x000e2200000e0000 */
[----:B-1----:R-:W-:Y:S01]  /*a740*/  FADD.FTZ R2, R2, R7 ;  /* 0x0000000702027221 */ /* 0x002fe20000010000 */
[----:B------:R-:W-:Y:S01]  /*a750*/  IMAD.MOV.U32 R7, RZ, RZ, RZ ;  /* 0x000000ffff077224 */ /* 0x000fe200078e00ff */
[----:B------:R-:W-:Y:S02]  /*a760*/  WARPGROUP.DEPBAR.LE gsb0, 0x0 ;  /* 0x00008000000079c5 */ /* 0x000fe40000010000 */
[----:B------:R-:W-:-:S12]  /*a770*/  WARPGROUP.ARRIVE ;  /* 0x00000000000079c5 */ /* 0x000fd80000000000 */
[----:B------:R-:W-:Y:S01]  /*a780*/  HGMMA.64x256x16.F32.BF16 R24, R204, gdesc[UR4].tnspB, R24, gsb0 ;  /* 0x43e00004cc187df0 */ /* 0x000fe20008001818 */
[----:B------:R-:W-:Y:S01]  /*a790*/  R2UR UR6, R10 ;  /* 0x000000000a0672ca */ /* 0x000fe200000e0000 */
[C---:B------:R-:W-:Y:S01]  /*a7a0*/  VIADD R10, R8.reuse, 0x180 ;  /* 0x00000180080a7836 */ /* 0x040fe20000000000 */
[----:B------:R-:W-:Y:S01]  /*a7b0*/  R2UR UR7, R11 ;  /* 0x000000000b0772ca */ /* 0x000fe200000e0000 */
[----:B------:R-:W-:Y:S02]  /*a7c0*/  IMAD.MOV.U32 R11, RZ, RZ, 0x40000040 ;  /* 0x40000040ff0b7424 */ /* 0x000fe400078e00ff */
[----:B------:R-:W-:Y:S01]  /*a7d0*/  VIADD R8, R8, 0x200 ;  /* 0x0000020008087836 */ /* 0x000fe20000000000 */
[----:B------:R-:W-:Y:S02]  /*a7e0*/  WARPGROUP.DEPBAR.LE gsb0, 0x0 ;  /* 0x00008000000079c5 */ /* 0x000fe40000010000 */
[----:B------:R-:W-:-:S15]  /*a7f0*/  WARPGROUP.ARRIVE ;  /* 0x00000000000079c5 */ /* 0x000fde0000000000 */
[----:B------:R-:W-:-:S04]  /*a800*/  NOP ;  /* 0x0000000000007918 */ /* 0x000fc80000000000 */
[----:B------:R-:W-:Y:S01]  /*a810*/  HGMMA.64x256x16.F32.BF16 R24, R200, gdesc[UR4].tnspB, R24, gsb0 ;  /* 0x43e00004c8187df0 */ /* 0x000fe20008001818 */
[----:B------:R-:W-:Y:S02]  /*a820*/  R2UR UR6, R10 ;  /* 0x000000000a0672ca */ /* 0x000fe400000e0000 */
[----:B------:R-:W-:Y:S01]  /*a830*/  R2UR UR7, R11 ;  /* 0x000000000b0772ca */ /* 0x000fe200000e0000 */
[----:B0-----:R-:W-:Y:S01]  /*a840*/  FADD.FTZ R11, R0, R5 ;  /* 0x00000005000b7221 */ /* 0x001fe20000010000 */
[----:B------:R-:W-:Y:S02]  /*a850*/  IMAD.MOV.U32 R5, RZ, RZ, RZ ;  /* 0x000000ffff057224 */ /* 0x000fe400078e00ff */
[----:B------:R-:W-:Y:S02]  /*a860*/  IMAD.MOV.U32 R0, RZ, RZ, -0x800000 ;  /* 0xff800000ff007424 */ /* 0x000fe400078e00ff */
[----:B------:R-:W-:-:S13]  /*a870*/  FSETP.NE.FTZ.AND P1, PT, R11, RZ, PT ;  /* 0x000000ff0b00720b */ /* 0x000fda0003f35000 */
[----:B------:R-:W-:Y:S01]  /*a880*/  @P1 MUFU.RCP R7, R11 ;  /* 0x0000000b00071308 */ /* 0x000fe20000001000 */
[----:B------:R-:W-:Y:S02]  /*a890*/  WARPGROUP.DEPBAR.LE gsb0, 0x0 ;  /* 0x00008000000079c5 */ /* 0x000fe40000010000 */
[----:B------:R-:W-:-:S06]  /*a8a0*/  WARPGROUP.ARRIVE ;  /* 0x00000000000079c5 */ /* 0x000fcc0000000000 */
[----:B------:R-:W-:Y:S01]  /*a8b0*/  HGMMA.64x256x16.F32.BF16 R24, R196, gdesc[UR4].tnspB, R24, gsb0 ;  /* 0x43e00004c4187df0 */ /* 0x000fe20008001818 */
[----:B------:R-:W-:Y:S02]  /*a8c0*/  R2UR UR6, R8 ;  /* 0x00000000080672ca */ /* 0x000fe400000e0000 */
[----:B------:R-:W-:Y:S01]  /*a8d0*/  R2UR UR7, R9 ;  /* 0x00000000090772ca */ /* 0x000fe200000e0000 */
[----:B------:R-:W0:Y:S01]  /*a8e0*/  @P1 MUFU.LG2 R8, R11 ;  /* 0x0000000b00081308 */ /* 0x000e220000000c00 */
[----:B------:R-:W1:Y:S01]  /*a8f0*/  SHFL.BFLY PT, R9, R2, 0x1, 0x1f ;  /* 0x0c201f0002097f89 */ /* 0x000e6200000e0000 */
[----:B0-----:R-:W-:Y:S01]  /*a900*/  @P1 FMUL.FTZ R8, R8, 0.69314718246459960938 ;  /* 0x3f31721808081820 */ /* 0x001fe20000410000 */
[----:B-1----:R-:W-:Y:S01]  /*a910*/  FADD.FTZ R13, R2, R9 ;  /* 0x00000009020d7221 */ /* 0x002fe20000010000 */
[----:B------:R-:W-:Y:S02]  /*a920*/  IMAD.U32 R9, RZ, RZ, UR4 ;  /* 0x00000004ff097e24 */ /* 0x000fe4000f8e00ff */
[----:B------:R-:W-:-:S02]  /*a930*/  IMAD.MOV.U32 R2, RZ, RZ, -0x800000 ;  /* 0xff800000ff027424 */ /* 0x000fc400078e00ff */
[----:B------:R-:W-:Y:S01]  /*a940*/  FSETP.NE.FTZ.AND P2, PT, R13, RZ, PT ;  /* 0x000000ff0d00720b */ /* 0x000fe20003f55000 */
[----:B------:R-:W-:-:S04]  /*a950*/  @P1 FMUL.FTZ R9, R9, 0.69314718246459960938 ;  /* 0x3f31721809091820 */ /* 0x000fc80000410000 */
[----:B------:R-:W-:-:S08]  /*a960*/  @P1 FFMA.FTZ R2, R9, R4, R8 ;  /* 0x0000000409021223 */ /* 0x000fd00000010008 */
[----:B------:R-:W0:Y:S01]  /*a970*/  @P2 MUFU.LG2 R10, R13 ;  /* 0x0000000d000a2308 */ /* 0x000e220000000c00 */
[----:B------:R-:W-:-:S07]  /*a980*/  @P2 FMUL.FTZ R15, R15, 0.69314718246459960938 ;  /* 0x3f3172180f0f2820 */ /* 0x000fce0000410000 */
[----:B------:R1:W2:Y:S01]  /*a990*/  @P2 MUFU.RCP R5, R13 ;  /* 0x0000000d00052308 */ /* 0x0002a20000001000 */
[----:B0-----:R-:W-:-:S04]  /*a9a0*/  @P2 FMUL.FTZ R10, R10, 0.69314718246459960938 ;  /* 0x3f3172180a0a2820 */ /* 0x001fc80000410000 */
[----:B------:R-:W-:Y:S01]  /*a9b0*/  @P2 FFMA.FTZ R0, R15, R3, R10 ;  /* 0x000000030f002223 */ /* 0x000fe2000001000a */
[----:B------:R-:W-:Y:S02]  /*a9c0*/  WARPGROUP.DEPBAR.LE gsb0, 0x0 ;  /* 0x00008000000079c5 */ /* 0x000fe40000010000 */
[----:B------:R-:W-:-:S06]  /*a9d0*/  WARPGROUP.ARRIVE ;  /* 0x00000000000079c5 */ /* 0x000fcc0000000000 */
[----:B------:R-:W-:Y:S03]  /*a9e0*/  HGMMA.64x256x16.F32.BF16 R24, R192, gdesc[UR4].tnspB, R24, gsb0 ;  /* 0x43e00004c0187df0 */ /* 0x000fe60008001818 */
[----:B------:R-:W-:Y:S02]  /*a9f0*/  WARPGROUP.DEPBAR.LE gsb0, 0x0 ;  /* 0x00008000000079c5 */ /* 0x000fe40000010000 */
[----:B-12---:R-:W-:Y:S05]  /*aa00*/  @!P0 BRA `(.L_x_204) ;  /* 0x0000000000048947 */ /* 0x006fea0003800000 */
[----:B------:R-:W-:Y:S01]  /*aa10*/  BPT.TRAP 0x1 ;  /* 0x000000040000795c */ /* 0x000fe20000300000 */
.L_x_204:
[----:B------:R-:W2:Y:S01]  /*aa20*/  LDL.LU R3, [R1+0x38] ;  /* 0x0000380001037983 */ /* 0x000ea20000300800 */
[----:B------:R-:W-:Y:S01]  /*aa30*/  R2UR UR5, R16 ;  /* 0x00000000100572ca */ /* 0x000fe200000e0000 */
[----:B------:R-:W-:Y:S01]  /*aa40*/  UIADD3 UR38, UR38, 0x1, URZ ;  /* 0x0000000126267890 */ /* 0x000fe2000fffe03f */
[-C--:B------:R-:W-:Y:S01]  /*aa50*/  FMUL.FTZ R24, R24, R7.reuse ;  /* 0x0000000718187220 */ /* 0x080fe20000410000 */
[-C--:B------:R-:W-:Y:S01]  /*aa60*/  FMUL.FTZ R25, R25, R7.reuse ;  /* 0x0000000719197220 */ /* 0x080fe20000410000 */
[-C--:B------:R-:W-:Y:S01]  /*aa70*/  FMUL.FTZ R28, R28, R7.reuse ;  /* 0x000000071c1c7220 */ /* 0x080fe20000410000 */
[----:B------:R-:W-:Y:S01]  /*aa80*/  UISETP.NE.AND UP0, UPT, UR38, 0x2, UPT ;  /* 0x000000022600788c */ /* 0x000fe2000bf05270 */
        /* <DEDUP_REMOVED lines=126> */
[----:B------:R-:W-:Y:S01]  /*b270*/  USEL UR38, UR38, URZ, UP0 ;  /* 0x0000003f26267287 */ /* 0x000fe20008000000 */
[----:B--2---:R-:W-:Y:S01]  /*b280*/  R2UR UR4, R3 ;  /* 0x00000000030472ca */ /* 0x004fe200000e0000 */
[----:B------:R-:W-:-:S05]  /*b290*/  VIADD R3, R12, 0x38860 ;  /* 0x000388600c037836 */ /* 0x000fca0000000000 */
[----:B------:R-:W-:-:S04]  /*b2a0*/  PRMT R3, R6, 0x654, R3 ;  /* 0x0000065406037816 */ /* 0x000fc80000000003 */
[----:B------:R0:W-:Y:S03]  /*b2b0*/  SYNCS.ARRIVE.TRANS64.RED.A1T0 RZ, [R3+URZ], RZ ;  /* 0x000000ff03ff79a7 */ /* 0x0001e6000810043f */
[----:B------:R-:W-:-:S06]  /*b2c0*/  UIADD3 UR4, UR4, 0x1, URZ ;  /* 0x0000000104047890 */ /* 0x000fcc000fffe03f */
[----:B0-----:R-:W-:Y:S01]  /*b2d0*/  IMAD.U32 R3, RZ, RZ, UR4 ;  /* 0x00000004ff037e24 */ /* 0x001fe2000f8e00ff */
[----:B------:R-:W-:-:S04]  /*b2e0*/  USEL UR4, URZ, 0x1, UP0 ;  /* 0x000000013f047887 */ /* 0x000fc80008000000 */
[----:B------:R0:W-:Y:S01]  /*b2f0*/  STL [R1+0x38], R3 ;  /* 0x0000380301007387 */ /* 0x0001e20000100800 */
[----:B------:R-:W-:-:S06]  /*b300*/  ULOP3.LUT UR5, UR5, UR4, URZ, 0x3c, !UPT ;  /* 0x0000000405057292 */ /* 0x000fcc000f8e3c3f */
[----:B------:R-:W-:-:S07]  /*b310*/  IMAD.U32 R16, RZ, RZ, UR5 ;  /* 0x00000005ff107e24 */ /* 0x000fce000f8e00ff */
.L_x_180:
[----:B------:R-:W1:Y:S08]  /*b320*/  S2UR UR4, SR_CgaCtaId ;  /* 0x00000000000479c3 */ /* 0x000e700000008800 */
[----:B------:R-:W-:Y:S06]  /*b330*/  BAR.SYNC.DEFER_BLOCKING 0x5, 0x180 ;  /* 0x0146000000007b1d */ /* 0x000fec0000010000 */
[----:B------:R-:W-:Y:S01]  /*b340*/  UMOV UR8, 0x400 ;  /* 0x0000040000087882 */ /* 0x000fe20000000000 */
[----:B------:R-:W-:Y:S01]  /*b350*/  BSSY B0, `(.L_x_205) ;  /* 0x00004c2000007945 */ /* 0x000fe20003800000 */
[----:B-1----:R-:W-:-:S09]  /*b360*/  ULEA UR8, UR4, UR8, 0x18 ;  /* 0x0000000804087291 */ /* 0x002fd2000f8ec03f */
[----:B------:R-:W1:Y:S02]  /*b370*/  LDS.128 R4, [UR8+0x388d0] ;  /* 0x0388d008ff047984 */ /* 0x000e640008000c00 */
[----:B-1----:R-:W-:Y:S02]  /*b380*/  R2UR UR6, R5 ;  /* 0x00000000050672ca */ /* 0x002fe400000e0000 */
[----:B------:R-:W-:Y:S02]  /*b390*/  R2UR UR5, R6 ;  /* 0x00000000060572ca */ /* 0x000fe400000e0000 */
[----:B------:R-:W-:Y:S01]  /*b3a0*/  R2UR UR7, R7 ;  /* 0x00000000070772ca */ /* 0x000fe200000e0000 */
[----:B------:R-:W-:Y:S06]  /*b3b0*/  BAR.ARV 0x4, 0x180 ;  /* 0x0106000000007b1d */ /* 0x000fec0000002000 */
[----:B------:R-:W-:Y:S08]  /*b3c0*/  @P0 BRA `(.L_x_206) ;  /* 0x0000003800c80947 */ /* 0x000ff00003800000 */
[----:B------:R-:W2:Y:S01]  /*b3d0*/  LDL.LU R9, [R1+0x30] ;  /* 0x0000300001097983 */ /* 0x000ea20000300800 */
[----:B------:R-:W1:Y:S01]  /*b3e0*/  S2UR UR4, SR_SWINHI ;  /* 0x00000000000479c3 */ /* 0x000e620000002f00 */
[----:B------:R-:W-:Y:S01]  /*b3f0*/  IMAD.MOV.U32 R12, RZ, RZ, 0x2 ;  /* 0x00000002ff0c7424 */ /* 0x000fe200078e00ff */
[----:B------:R-:W-:Y:S01]  /*b400*/  F2FP.BF16.F32.PACK_AB R6, R29, R28 ;  /* 0x0000001c1d06723e */ /* 0x000fe200000010ff */
[----:B------:R-:W3:Y:S01]  /*b410*/  LDL.LU R8, [R1+0x34] ;  /* 0x0000340001087983 */ /* 0x000ee20000300800 */
[----:B------:R-:W-:Y:S01]  /*b420*/  F2FP.BF16.F32.PACK_AB R7, R31, R30 ;  /* 0x0000001e1f07723e */ /* 0x000fe200000010ff */
[----:B------:R-:W-:Y:S01]  /*b430*/  ULDC.64 UR14, c[0x0][0xc00] ;  /* 0x00030000000e7ab9 */ /* 0x000fe20000000a00 */
[----:B------:R-:W-:Y:S01]  /*b440*/  R2UR UR22, R212 ;  /* 0x00000000d41672ca */ /* 0x000fe200000e0000 */
[----:B0-----:R-:W4:Y:S01]  /*b450*/  LDL R3, [R1+0x48] ;  /* 0x0000480001037983 */ /* 0x001f220000100800 */
[----:B------:R-:W-:-:S03]  /*b460*/  ULDC UR20, c[0x0][0xbe8] ;  /* 0x0002fa0000147ab9 */ /* 0x000fc60000000800 */
[----:B------:R-:W5:Y:S01]  /*b470*/  LDL R170, [R1+0x2c] ;  /* 0x00002c0001aa7983 */ /* 0x000f620000100800 */
[----:B------:R-:W-:Y:S02]  /*b480*/  R2UR UR21, R215 ;  /* 0x00000000d71572ca */ /* 0x000fe400000e0000 */
[----:B------:R-:W-:Y:S01]  /*b490*/  R2UR UR24, R216 ;  /* 0x00000000d81872ca */ /* 0x000fe200000e0000 */
[----:B------:R-:W5:Y:S01]  /*b4a0*/  LDL R171, [R1+0x44] ;  /* 0x0000440001ab7983 */ /* 0x000f620000100800 */
[----:B------:R-:W-:Y:S01]  /*b4b0*/  UMOV UR10, UR8 ;  /* 0x00000008000a7c82 */ /* 0x000fe20008000000 */
[----:B-1----:R-:W-:Y:S01]  /*b4c0*/  UMOV UR11, UR4 ;  /* 0x00000004000b7c82 */ /* 0x002fe20008000000 */
[----:B------:R-:W-:Y:S01]  /*b4d0*/  BAR.SYNC.DEFER_BLOCKING 0x1, 0x100 ;  /* 0x0044000000007b1d */ /* 0x000fe20000010000 */
[----:B--2---:R-:W-:Y:S02]  /*b4e0*/  R2UR UR19, R9 ;  /* 0x00000000091372ca */ /* 0x004fe400000e0000 */
[----:B---3--:R-:W-:Y:S01]  /*b4f0*/  R2UR UR17, R8 ;  /* 0x00000000081172ca */ /* 0x008fe200000e0000 */
[----:B----4-:R-:W-:Y:S01]  /*b500*/  IMAD.WIDE R12, R3, R12, UR10 ;  /* 0x0000000a030c7e25 */ /* 0x010fe2000f8e020c */
[----:B-----5:R-:W-:-:S02]  /*b510*/  R2UR UR18, R170 ;  /* 0x00000000aa1272ca */ /* 0x020fc400000e0000 */
[C---:B------:R-:W-:Y:S02]  /*b520*/  IADD3 R15, P1, R12.reuse, 0x20, RZ ;  /* 0x000000200c0f7810 */ /* 0x040fe40007f3e0ff */
[----:B------:R-:W-:Y:S02]  /*b530*/  IADD3 R157, P4, R12, 0x60, RZ ;  /* 0x000000600c9d7810 */ /* 0x000fe40007f9e0ff */
[----:B------:R-:W-:Y:S02]  /*b540*/  LOP3.LUT R14, R15, 0x380, RZ, 0xc0, !PT ;  /* 0x000003800f0e7812 */ /* 0x000fe400078ec0ff */
[----:B------:R-:W-:Y:S02]  /*b550*/  LOP3.LUT R156, R157, 0x380, RZ, 0xc0, !PT ;  /* 0x000003809d9c7812 */ /* 0x000fe400078ec0ff */
[----:B------:R-:W-:Y:S02]  /*b560*/  SHF.R.U64 R14, R14, 0x3, RZ ;  /* 0x000000030e0e7819 */ /* 0x000fe400000012ff */
[----:B------:R-:W-:-:S02]  /*b570*/  IADD3 R161, P6, R12, 0x4020, RZ ;  /* 0x000040200ca17810 */ /* 0x000fc40007fde0ff */
[----:B------:R-:W-:Y:S02]  /*b580*/  LOP3.LUT R5, R12, 0x380, RZ, 0xc0, !PT ;  /* 0x000003800c057812 */ /* 0x000fe400078ec0ff */
[----:B------:R-:W-:Y:S02]  /*b590*/  SHF.R.U64 R156, R156, 0x3, RZ ;  /* 0x000000039c9c7819 */ /* 0x000fe400000012ff */
[----:B------:R-:W-:Y:S02]  /*b5a0*/  LOP3.LUT R14, R14, R15, RZ, 0x3c, !PT ;  /* 0x0000000f0e0e7212 */ /* 0x000fe400078e3cff */
[----:B------:R-:W-:Y:S02]  /*b5b0*/  IADD3 R159, P3, R12, 0x4000, RZ ;  /* 0x000040000c9f7810 */ /* 0x000fe40007f7e0ff */
[----:B------:R-:W-:Y:S02]  /*b5c0*/  LOP3.LUT R160, R161, 0x380, RZ, 0xc0, !PT ;  /* 0x00000380a1a07812 */ /* 0x000fe400078ec0ff */
[----:B------:R-:W-:-:S02]  /*b5d0*/  SHF.R.U64 R5, R5, 0x3, RZ ;  /* 0x0000000305057819 */ /* 0x000fc400000012ff */
[----:B------:R-:W-:Y:S02]  /*b5e0*/  IADD3.X R15, RZ, R13, RZ, P1, !PT ;  /* 0x0000000dff0f7210 */ /* 0x000fe40000ffe4ff */
[C---:B------:R-:W-:Y:S02]  /*b5f0*/  IADD3 R155, P0, R12.reuse, 0x40, RZ ;  /* 0x000000400c9b7810 */ /* 0x040fe40007f1e0ff */
[C---:B------:R-:W-:Y:S02]  /*b600*/  IADD3 R163, P5, R12.reuse, 0x4040, RZ ;  /* 0x000040400ca37810 */ /* 0x040fe40007fbe0ff */
[C---:B------:R-:W-:Y:S02]  /*b610*/  IADD3 R165, P2, R12.reuse, 0x4060, RZ ;  /* 0x000040600ca57810 */ /* 0x040fe40007f5e0ff */
[----:B------:R-:W-:Y:S02]  /*b620*/  IADD3 R167, P1, R12, 0x8000, RZ ;  /* 0x000080000ca77810 */ /* 0x000fe40007f3e0ff */
[----:B------:R-:W-:Y:S01]  /*b630*/  LOP3.LUT R156, R156, R157, RZ, 0x3c, !PT ;  /* 0x0000009d9c9c7212 */ /* 0x000fe200078e3cff */
[----:B------:R-:W-:Y:S01]  /*b640*/  IMAD.X R157, RZ, RZ, R13, P4 ;  /* 0x000000ffff9d7224 */ /* 0x000fe200020e060d */
[----:B------:R-:W-:-:S02]  /*b650*/  LOP3.LUT R158, R159, 0x380, RZ, 0xc0, !PT ;  /* 0x000003809f9e7812 */ /* 0x000fc400078ec0ff */
[----:B------:R-:W-:Y:S02]  /*b660*/  SHF.R.U64 R160, R160, 0x3, RZ ;  /* 0x00000003a0a07819 */ /* 0x000fe400000012ff */
[----:B------:R-:W-:Y:S01]  /*b670*/  LOP3.LUT R4, R5, R12, RZ, 0x3c, !PT ;  /* 0x0000000c05047212 */ /* 0x000fe200078e3cff */
[----:B------:R-:W-:Y:S01]  /*b680*/  IMAD.MOV.U32 R5, RZ, RZ, R13 ;  /* 0x000000ffff057224 */ /* 0x000fe200078e000d */
[----:B------:R-:W-:Y:S02]  /*b690*/  IADD3 R9, P4, R12, 0x8040, RZ ;  /* 0x000080400c097810 */ /* 0x000fe40007f9e0ff */
[----:B------:R-:W-:Y:S02]  /*b6a0*/  LOP3.LUT R154, R155, 0x380, RZ, 0xc0, !PT ;  /* 0x000003809b9a7812 */ /* 0x000fe400078ec0ff */
[----:B------:R-:W-:Y:S02]  /*b6b0*/  LOP3.LUT R162, R163, 0x380, RZ, 0xc0, !PT ;  /* 0x00000380a3a27812 */ /* 0x000fe400078ec0ff */
[----:B------:R-:W-:-:S02]  /*b6c0*/  LOP3.LUT R164, R165, 0x380, RZ, 0xc0, !PT ;  /* 0x00000380a5a47812 */ /* 0x000fc400078ec0ff */
[----:B------:R-:W-:Y:S02]  /*b6d0*/  LOP3.LUT R166, R167, 0x380, RZ, 0xc0, !PT ;  /* 0x00000380a7a67812 */ /* 0x000fe400078ec0ff */
[----:B------:R-:W-:Y:S02]  /*b6e0*/  SHF.R.U64 R158, R158, 0x3, RZ ;  /* 0x000000039e9e7819 */ /* 0x000fe400000012ff */
[----:B------:R-:W-:Y:S01]  /*b6f0*/  LOP3.LUT R160, R160, R161, RZ, 0x3c, !PT ;  /* 0x000000a1a0a07212 */ /* 0x000fe200078e3cff */
[----:B------:R-:W-:Y:S01]  /*b700*/  IMAD.X R161, RZ, RZ, R13, P6 ;  /* 0x000000ffffa17224 */ /* 0x000fe200030e060d */
[----:B------:R-:W-:Y:S02]  /*b710*/  LOP3.LUT R8, R9, 0x380, RZ, 0xc0, !PT ;  /* 0x0000038009087812 */ /* 0x000fe400078ec0ff */
[----:B------:R-:W-:Y:S02]  /*b720*/  SHF.R.U64 R154, R154, 0x3, RZ ;  /* 0x000000039a9a7819 */ /* 0x000fe400000012ff */
[----:B------:R-:W-:-:S02]  /*b730*/  SHF.R.U64 R162, R162, 0x3, RZ ;  /* 0x00000003a2a27819 */ /* 0x000fc400000012ff */
[----:B------:R-:W-:Y:S02]  /*b740*/  SHF.R.U64 R164, R164, 0x3, RZ ;  /* 0x00000003a4a47819 */ /* 0x000fe400000012ff */
[----:B------:R-:W-:Y:S02]  /*b750*/  SHF.R.U64 R166, R166, 0x3, RZ ;  /* 0x00000003a6a67819 */ /* 0x000fe400000012ff */
[----:B------:R-:W-:Y:S02]  /*b760*/  MOV R3, R4 ;  /* 0x0000000400037202 */ /* 0x000fe40000000f00 */
[----:B------:R-:W-:Y:S02]  /*b770*/  IADD3 R17, P6, R12, 0xc000, RZ ;  /* 0x0000c0000c117810 */ /* 0x000fe40007fde0ff */
[----:B------:R-:W-:Y:S02]  /*b780*/  F2FP.BF16.F32.PACK_AB R4, R25, R24 ;  /* 0x000000181904723e */ /* 0x000fe400000010ff */
[----:B------:R-:W-:-:S02]  /*b790*/  F2FP.BF16.F32.PACK_AB R5, R27, R26 ;  /* 0x0000001a1b05723e */ /* 0x000fc400000010ff */
[----:B------:R-:W-:Y:S01]  /*b7a0*/  LOP3.LUT R158, R158, R159, RZ, 0x3c, !PT ;  /* 0x0000009f9e9e7212 */ /* 0x000fe200078e3cff */
[--C-:B------:R-:W-:Y:S01]  /*b7b0*/  IMAD.X R159, RZ, RZ, R13.reuse, P3 ;  /* 0x000000ffff9f7224 */ /* 0x100fe200018e060d */
[----:B------:R-:W-:Y:S02]  /*b7c0*/  SHF.R.U64 R8, R8, 0x3, RZ ;  /* 0x0000000308087819 */ /* 0x000fe400000012ff */
[----:B------:R-:W-:Y:S01]  /*b7d0*/  LOP3.LUT R154, R154, R155, RZ, 0x3c, !PT ;  /* 0x0000009b9a9a7212 */ /* 0x000fe200078e3cff */
[--C-:B------:R-:W-:Y:S01]  /*b7e0*/  IMAD.X R155, RZ, RZ, R13.reuse, P0 ;  /* 0x000000ffff9b7224 */ /* 0x100fe200000e060d */
[----:B------:R-:W-:Y:S01]  /*b7f0*/  LOP3.LUT R162, R162, R163, RZ, 0x3c, !PT ;  /* 0x000000a3a2a27212 */ /* 0x000fe200078e3cff */
[--C-:B------:R-:W-:Y:S01]  /*b800*/  IMAD.X R163, RZ, RZ, R13.reuse, P5 ;  /* 0x000000ffffa37224 */ /* 0x100fe200028e060d */
[----:B------:R-:W-:Y:S01]  /*b810*/  LOP3.LUT R164, R164, R165, RZ, 0x3c, !PT ;  /* 0x000000a5a4a47212 */ /* 0x000fe200078e3cff */
[--C-:B------:R-:W-:Y:S01]  /*b820*/  IMAD.X R165, RZ, RZ, R13.reuse, P2 ;  /* 0x000000ffffa57224 */ /* 0x100fe200010e060d */
[----:B------:R-:W-:Y:S01]  /*b830*/  LOP3.LUT R166, R166, R167, RZ, 0x3c, !PT ;  /* 0x000000a7a6a67212 */ /* 0x000fe200078e3cff */
[----:B------:R-:W-:Y:S01]  /*b840*/  IMAD.X R167, RZ, RZ, R13, P1 ;  /* 0x000000ffffa77224 */ /* 0x000fe200008e060d */
[----:B------:R-:W-:-:S02]  /*b850*/  IADD3 R11, P3, R12, 0x8060, RZ ;  /* 0x000080600c0b7810 */ /* 0x000fc40007f7e0ff */
[----:B------:R-:W-:Y:S01]  /*b860*/  LOP3.LUT R10, R17, 0x380, RZ, 0xc0, !PT ;  /* 0x00000380110a7812 */ /* 0x000fe200078ec0ff */
[----:B------:R0:W-:Y:S01]  /*b870*/  STSM.16.M88.4 [R3], R4 ;  /* 0x0000000403007844 */ /* 0x0001e20000000200 */
[C---:B------:R-:W-:Y:S02]  /*b880*/  IADD3 R169, P0, R12.reuse, 0x8020, RZ ;  /* 0x000080200ca97810 */ /* 0x040fe40007f1e0ff */
[C---:B------:R-:W-:Y:S02]  /*b890*/  IADD3 R20, P5, R12.reuse, 0xc020, RZ ;  /* 0x0000c0200c147810 */ /* 0x040fe40007fbe0ff */
[C---:B------:R-:W-:Y:S02]  /*b8a0*/  IADD3 R153, P2, R12.reuse, 0xc040, RZ ;  /* 0x0000c0400c997810 */ /* 0x040fe40007f5e0ff */
[----:B------:R-:W-:Y:S02]  /*b8b0*/  IADD3 R18, P1, R12, 0xc060, RZ ;  /* 0x0000c0600c127810 */ /* 0x000fe40007f3e0ff */
[----:B------:R-:W-:-:S02]  /*b8c0*/  SHF.R.U64 R10, R10, 0x3, RZ ;  /* 0x000000030a0a7819 */ /* 0x000fc400000012ff */
[----:B------:R-:W-:Y:S02]  /*b8d0*/  LOP3.LUT R168, R169, 0x380, RZ, 0xc0, !PT ;  /* 0x00000380a9a87812 */ /* 0x000fe400078ec0ff */
[----:B------:R-:W-:Y:S02]  /*b8e0*/  LOP3.LUT R21, R20, 0x380, RZ, 0xc0, !PT ;  /* 0x0000038014157812 */ /* 0x000fe400078ec0ff */
[----:B0-----:R-:W-:Y:S01]  /*b8f0*/  LOP3.LUT R4, R8, R9, RZ, 0x3c, !PT ;  /* 0x0000000908047212 */ /* 0x001fe200078e3cff */
[----:B------:R-:W-:Y:S01]  /*b900*/  IMAD.X R5, RZ, RZ, R13, P4 ;  /* 0x000000ffff057224 */ /* 0x000fe200020e060d */
[----:B------:R-:W-:Y:S02]  /*b910*/  LOP3.LUT R8, R11, 0x380, RZ, 0xc0, !PT ;  /* 0x000003800b087812 */ /* 0x000fe400078ec0ff */
[----:B------:R-:W-:Y:S02]  /*b920*/  LOP3.LUT R152, R153, 0x380, RZ, 0xc0, !PT ;  /* 0x0000038099987812 */ /* 0x000fe400078ec0ff */
[----:B------:R-:W-:-:S02]  /*b930*/  LOP3.LUT R19, R18, 0x380, RZ, 0xc0, !PT ;  /* 0x0000038012137812 */ /* 0x000fc400078ec0ff */
[----:B------:R-:W-:Y:S02]  /*b940*/  SHF.R.U64 R8, R8, 0x3, RZ ;  /* 0x0000000308087819 */ /* 0x000fe400000012ff */
[----:B------:R-:W-:Y:S02]  /*b950*/  LOP3.LUT R10, R10, R17, RZ, 0x3c, !PT ;  /* 0x000000110a0a7212 */ /* 0x000fe400078e3cff */
[----:B------:R-:W-:Y:S02]  /*b960*/  MOV R17, R4 ;  /* 0x0000000400117202 */ /* 0x000fe40000000f00 */
[----:B------:R-:W-:Y:S02]  /*b970*/  SHF.R.U64 R168, R168, 0x3, RZ ;  /* 0x00000003a8a87819 */ /* 0x000fe400000012ff */
[----:B------:R-:W-:Y:S02]  /*b980*/  SHF.R.U64 R21, R21, 0x3, RZ ;  /* 0x0000000315157819 */ /* 0x000fe400000012ff */
[----:B------:R-:W-:-:S02]  /*b990*/  SHF.R.U64 R152, R152, 0x3, RZ ;  /* 0x0000000398987819 */ /* 0x000fc400000012ff */
[----:B------:R-:W-:Y:S02]  /*b9a0*/  SHF.R.U64 R19, R19, 0x3, RZ ;  /* 0x0000000313137819 */ /* 0x000fe400000012ff */
[----:B------:R-:W-:Y:S02]  /*b9b0*/  MOV R14, R14 ;  /* 0x0000000e000e7202 */ /* 0x000fe40000000f00 */
[----:B------:R-:W-:Y:S02]  /*b9c0*/  F2FP.BF16.F32.PACK_AB R4, R33, R32 ;  /* 0x000000202104723e */ /* 0x000fe400000010ff */
[----:B------:R-:W-:Y:S02]  /*b9d0*/  F2FP.BF16.F32.PACK_AB R5, R35, R34 ;  /* 0x000000222305723e */ /* 0x000fe400000010ff */
[----:B------:R-:W-:Y:S02]  /*b9e0*/  F2FP.BF16.F32.PACK_AB R6, R37, R36 ;  /* 0x000000242506723e */ /* 0x000fe400000010ff */
[----:B------:R-:W-:Y:S01]  /*b9f0*/  F2FP.BF16.F32.PACK_AB R7, R39, R38 ;  /* 0x000000262707723e */ /* 0x000fe200000010ff */
[--C-:B------:R-:W-:Y:S01]  /*ba00*/  IMAD.X R9, RZ, RZ, R13.reuse, P3 ;  /* 0x000000ffff097224 */ /* 0x100fe200018e060d */
[----:B------:R-:W-:Y:S01]  /*ba10*/  LOP3.LUT R8, R8, R11, RZ, 0x3c, !PT ;  /* 0x0000000b08087212 */ /* 0x000fe200078e3cff */
        /* <DEDUP_REMOVED lines=9> */
[----:B------:R0:W-:Y:S01]  /*bab0*/  STSM.16.M88.4 [R14], R4 ;  /* 0x000000040e007844 */ /* 0x0001e20000000200 */
[----:B------:R-:W-:-:S02]  /*bac0*/  MOV R154, R154 ;  /* 0x0000009a009a7202 */ /* 0x000fc40000000f00 */
[----:B------:R-:W-:Y:S02]  /*bad0*/  F2FP.BF16.F32.PACK_AB R12, R41, R40 ;  /* 0x00000028290c723e */ /* 0x000fe400000010ff */
[----:B------:R-:W-:Y:S02]  /*bae0*/  F2FP.BF16.F32.PACK_AB R13, R43, R42 ;  /* 0x0000002a2b0d723e */ /* 0x000fe400000010ff */
[----:B------:R-:W-:Y:S02]  /*baf0*/  F2FP.BF16.F32.PACK_AB R15, R47, R46 ;  /* 0x0000002e2f0f723e */ /* 0x000fe400000010ff */
[----:B------:R-:W-:Y:S02]  /*bb00*/  MOV R156, R156 ;  /* 0x0000009c009c7202 */ /* 0x000fe40000000f00 */
[----:B------:R-:W-:Y:S02]  /*bb10*/  MOV R22, R8 ;  /* 0x0000000800167202 */ /* 0x000fe40000000f00 */
[----:B------:R-:W-:-:S02]  /*bb20*/  MOV R3, R10 ;  /* 0x0000000a00037202 */ /* 0x000fc40000000f00 */
[----:B0-----:R-:W-:Y:S02]  /*bb30*/  F2FP.BF16.F32.PACK_AB R14, R45, R44 ;  /* 0x0000002c2d0e723e */ /* 0x001fe400000010ff */
[----:B------:R-:W-:Y:S02]  /*bb40*/  F2FP.BF16.F32.PACK_AB R4, R49, R48 ;  /* 0x000000303104723e */ /* 0x000fe400000010ff */
[----:B------:R-:W-:Y:S02]  /*bb50*/  F2FP.BF16.F32.PACK_AB R5, R51, R50 ;  /* 0x000000323305723e */ /* 0x000fe400000010ff */
[----:B------:R-:W-:Y:S02]  /*bb60*/  F2FP.BF16.F32.PACK_AB R6, R53, R52 ;  /* 0x000000343506723e */ /* 0x000fe400000010ff */
[----:B------:R-:W-:Y:S02]  /*bb70*/  F2FP.BF16.F32.PACK_AB R7, R55, R54 ;  /* 0x000000363707723e */ /* 0x000fe400000010ff */
[----:B------:R-:W-:-:S02]  /*bb80*/  MOV R158, R158 ;  /* 0x0000009e009e7202 */ /* 0x000fc40000000f00 */
[----:B------:R-:W-:Y:S02]  /*bb90*/  F2FP.BF16.F32.PACK_AB R8, R57, R56 ;  /* 0x000000383908723e */ /* 0x000fe400000010ff */
[----:B------:R-:W-:Y:S02]  /*bba0*/  F2FP.BF16.F32.PACK_AB R9, R59, R58 ;  /* 0x0000003a3b09723e */ /* 0x000fe400000010ff */
[----:B------:R-:W-:Y:S02]  /*bbb0*/  F2FP.BF16.F32.PACK_AB R10, R61, R60 ;  /* 0x0000003c3d0a723e */ /* 0x000fe400000010ff */
[----:B------:R-:W-:Y:S01]  /*bbc0*/  F2FP.BF16.F32.PACK_AB R11, R63, R62 ;  /* 0x0000003e3f0b723e */ /* 0x000fe200000010ff */
[----:B------:R0:W-:Y:S01]  /*bbd0*/  STSM.16.M88.4 [R154], R12 ;  /* 0x0000000c9a007844 */ /* 0x0001e20000000200 */
[----:B------:R-:W-:Y:S02]  /*bbe0*/  MOV R160, R160 ;  /* 0x000000a000a07202 */ /* 0x000fe40000000f00 */
[----:B------:R-:W-:Y:S01]  /*bbf0*/  MOV R20, R20 ;  /* 0x0000001400147202 */ /* 0x000fe20000000f00 */
[----:B------:R1:W-:Y:S01]  /*bc00*/  STSM.16.M88.4 [R156], R4 ;  /* 0x000000049c007844 */ /* 0x0003e20000000200 */
[----:B------:R-:W-:-:S02]  /*bc10*/  MOV R21, R152 ;  /* 0x0000009800157202 */ /* 0x000fc40000000f00 */
[----:B------:R-:W-:Y:S01]  /*bc20*/  MOV R162, R162 ;  /* 0x000000a200a27202 */ /* 0x000fe20000000f00 */
[----:B------:R2:W-:Y:S01]  /*bc30*/  STSM.16.M88.4 [R158], R8 ;  /* 0x000000089e007844 */ /* 0x0005e20000000200 */
[----:B------:R-:W-:Y:S02]  /*bc40*/  F2FP.BF16.F32.PACK_AB R152, R73, R72 ;  /* 0x000000484998723e */ /* 0x000fe400000010ff */
[----:B------:R-:W-:Y:S02]  /*bc50*/  F2FP.BF16.F32.PACK_AB R153, R75, R74 ;  /* 0x0000004a4b99723e */ /* 0x000fe400000010ff */
[----:B------:R-:W-:Y:S02]  /*bc60*/  F2FP.BF16.F32.PACK_AB R155, R79, R78 ;  /* 0x0000004e4f9b723e */ /* 0x000fe400000010ff */
[----:B0-----:R-:W-:Y:S02]  /*bc70*/  F2FP.BF16.F32.PACK_AB R12, R65, R64 ;  /* 0x00000040410c723e */ /* 0x001fe400000010ff */
[----:B------:R-:W-:-:S02]  /*bc80*/  F2FP.BF16.F32.PACK_AB R13, R67, R66 ;  /* 0x00000042430d723e */ /* 0x000fc400000010ff */
[----:B------:R-:W-:Y:S02]  /*bc90*/  F2FP.BF16.F32.PACK_AB R14, R69, R68 ;  /* 0x00000044450e723e */ /* 0x000fe400000010ff */
[----:B------:R-:W-:Y:S02]  /*bca0*/  F2FP.BF16.F32.PACK_AB R15, R71, R70 ;  /* 0x00000046470f723e */ /* 0x000fe400000010ff */
[----:B------:R-:W-:Y:S02]  /*bcb0*/  F2FP.BF16.F32.PACK_AB R154, R77, R76 ;  /* 0x0000004c4d9a723e */ /* 0x000fe400000010ff */
[----:B------:R-:W-:Y:S02]  /*bcc0*/  MOV R164, R164 ;  /* 0x000000a400a47202 */ /* 0x000fe40000000f00 */
[----:B-1----:R-:W-:Y:S02]  /*bcd0*/  F2FP.BF16.F32.PACK_AB R156, R81, R80 ;  /* 0x00000050519c723e */ /* 0x002fe400000010ff */
[----:B------:R-:W-:-:S02]  /*bce0*/  F2FP.BF16.F32.PACK_AB R157, R83, R82 ;  /* 0x00000052539d723e */ /* 0x000fc400000010ff */
[----:B--2---:R-:W-:Y:S02]  /*bcf0*/  F2FP.BF16.F32.PACK_AB R158, R85, R84 ;  /* 0x00000054559e723e */ /* 0x004fe400000010ff */
[----:B------:R-:W-:Y:S01]  /*bd00*/  F2FP.BF16.F32.PACK_AB R159, R87, R86 ;  /* 0x00000056579f723e */ /* 0x000fe200000010ff */
[----:B------:R0:W-:Y:S01]  /*bd10*/  STSM.16.M88.4 [R160], R12 ;  /* 0x0000000ca0007844 */ /* 0x0001e20000000200 */
[----:B------:R-:W-:Y:S02]  /*bd20*/  MOV R166, R166 ;  /* 0x000000a600a67202 */ /* 0x000fe40000000f00 */
[----:B------:R-:W-:Y:S02]  /*bd30*/  F2FP.BF16.F32.PACK_AB R4, R89, R88 ;  /* 0x000000585904723e */ /* 0x000fe400000010ff */
[----:B------:R-:W-:Y:S02]  /*bd40*/  F2FP.BF16.F32.PACK_AB R5, R91, R90 ;  /* 0x0000005a5b05723e */ /* 0x000fe400000010ff */
[----:B------:R-:W-:-:S02]  /*bd50*/  F2FP.BF16.F32.PACK_AB R6, R93, R92 ;  /* 0x0000005c5d06723e */ /* 0x000fc400000010ff */
[----:B------:R-:W-:Y:S02]  /*bd60*/  F2FP.BF16.F32.PACK_AB R7, R95, R94 ;  /* 0x0000005e5f07723e */ /* 0x000fe400000010ff */
[----:B------:R-:W-:Y:S02]  /*bd70*/  MOV R168, R168 ;  /* 0x000000a800a87202 */ /* 0x000fe40000000f00 */
[----:B------:R-:W-:Y:S02]  /*bd80*/  F2FP.BF16.F32.PACK_AB R8, R97, R96 ;  /* 0x000000606108723e */ /* 0x000fe400000010ff */
[----:B------:R-:W-:Y:S02]  /*bd90*/  F2FP.BF16.F32.PACK_AB R9, R99, R98 ;  /* 0x000000626309723e */ /* 0x000fe400000010ff */
[----:B------:R-:W-:Y:S02]  /*bda0*/  F2FP.BF16.F32.PACK_AB R10, R101, R100 ;  /* 0x00000064650a723e */ /* 0x000fe400000010ff */
[----:B------:R-:W-:Y:S01]  /*bdb0*/  F2FP.BF16.F32.PACK_AB R11, R103, R102 ;  /* 0x00000066670b723e */ /* 0x000fe200000010ff */
[----:B------:R1:W-:Y:S01]  /*bdc0*/  STSM.16.M88.4 [R162], R152 ;  /* 0x00000098a2007844 */ /* 0x0003e20000000200 */
[----:B0-----:R-:W-:-:S02]  /*bdd0*/  F2FP.BF16.F32.PACK_AB R12, R105, R104 ;  /* 0x00000068690c723e */ /* 0x001fc400000010ff */
[----:B------:R-:W-:Y:S02]  /*bde0*/  F2FP.BF16.F32.PACK_AB R13, R107, R106 ;  /* 0x0000006a6b0d723e */ /* 0x000fe400000010ff */
[----:B------:R-:W-:Y:S02]  /*bdf0*/  F2FP.BF16.F32.PACK_AB R14, R109, R108 ;  /* 0x0000006c6d0e723e */ /* 0x000fe400000010ff */
[----:B------:R-:W-:Y:S01]  /*be00*/  F2FP.BF16.F32.PACK_AB R15, R111, R110 ;  /* 0x0000006e6f0f723e */ /* 0x000fe200000010ff */
[----:B------:R0:W-:Y:S01]  /*be10*/  STSM.16.M88.4 [R164], R156 ;  /* 0x0000009ca4007844 */ /* 0x0001e20000000200 */
[----:B------:R-:W-:-:S03]  /*be20*/  MOV R161, R18 ;  /* 0x0000001200a17202 */ /* 0x000fc60000000f00 */
[----:B------:R2:W-:Y:S01]  /*be30*/  STSM.16.M88.4 [R166], R4 ;  /* 0x00000004a6007844 */ /* 0x0005e20000000200 */
[----:B-1----:R-:W-:Y:S02]  /*be40*/  F2FP.BF16.F32.PACK_AB R152, R113, R112 ;  /* 0x000000707198723e */ /* 0x002fe400000010ff */
[----:B------:R-:W-:Y:S02]  /*be50*/  F2FP.BF16.F32.PACK_AB R153, R115, R114 ;  /* 0x000000727399723e */ /* 0x000fe400000010ff */
[----:B------:R-:W-:Y:S02]  /*be60*/  F2FP.BF16.F32.PACK_AB R154, R117, R116 ;  /* 0x00000074759a723e */ /* 0x000fe400000010ff */
[----:B------:R-:W-:Y:S01]  /*be70*/  F2FP.BF16.F32.PACK_AB R155, R119, R118 ;  /* 0x00000076779b723e */ /* 0x000fe200000010ff */
[----:B------:R1:W-:Y:S01]  /*be80*/  STSM.16.M88.4 [R168], R8 ;  /* 0x00000008a8007844 */ /* 0x0003e20000000200 */
[----:B0-----:R-:W-:Y:S02]  /*be90*/  F2FP.BF16.F32.PACK_AB R156, R121, R120 ;  /* 0x00000078799c723e */ /* 0x001fe400000010ff */
[----:B------:R-:W-:-:S02]  /*bea0*/  F2FP.BF16.F32.PACK_AB R157, R123, R122 ;  /* 0x0000007a7b9d723e */ /* 0x000fc400000010ff */
[----:B------:R-:W-:Y:S02]  /*beb0*/  F2FP.BF16.F32.PACK_AB R158, R125, R124 ;  /* 0x0000007c7d9e723e */ /* 0x000fe400000010ff */
[----:B------:R-:W-:Y:S01]  /*bec0*/  F2FP.BF16.F32.PACK_AB R159, R127, R126 ;  /* 0x0000007e7f9f723e */ /* 0x000fe200000010ff */
[----:B------:R0:W-:Y:S01]  /*bed0*/  STSM.16.M88.4 [R17], R12 ;  /* 0x0000000c11007844 */ /* 0x0001e20000000200 */
[----:B--2---:R-:W-:Y:S02]  /*bee0*/  F2FP.BF16.F32.PACK_AB R4, R129, R128 ;  /* 0x000000808104723e */ /* 0x004fe400000010ff */
[----:B------:R-:W-:Y:S02]  /*bef0*/  F2FP.BF16.F32.PACK_AB R5, R131, R130 ;  /* 0x000000828305723e */ /* 0x000fe400000010ff */
[----:B------:R-:W-:Y:S02]  /*bf00*/  F2FP.BF16.F32.PACK_AB R6, R133, R132 ;  /* 0x000000848506723e */ /* 0x000fe400000010ff */
[----:B------:R-:W-:-:S02]  /*bf10*/  F2FP.BF16.F32.PACK_AB R7, R135, R134 ;  /* 0x000000868707723e */ /* 0x000fc400000010ff */
[----:B-1----:R-:W-:Y:S02]  /*bf20*/  F2FP.BF16.F32.PACK_AB R8, R137, R136 ;  /* 0x000000888908723e */ /* 0x002fe400000010ff */
[----:B------:R-:W-:Y:S02]  /*bf30*/  F2FP.BF16.F32.PACK_AB R9, R139, R138 ;  /* 0x0000008a8b09723e */ /* 0x000fe400000010ff */
[----:B------:R-:W-:Y:S02]  /*bf40*/  F2FP.BF16.F32.PACK_AB R10, R141, R140 ;  /* 0x0000008c8d0a723e */ /* 0x000fe400000010ff */
[----:B------:R-:W-:Y:S01]  /*bf50*/  F2FP.BF16.F32.PACK_AB R11, R143, R142 ;  /* 0x0000008e8f0b723e */ /* 0x000fe200000010ff */
[----:B------:R-:W-:Y:S01]  /*bf60*/  STSM.16.M88.4 [R22], R152 ;  /* 0x0000009816007844 */ /* 0x000fe20000000200 */
[----:B0-----:R-:W-:Y:S02]  /*bf70*/  F2FP.BF16.F32.PACK_AB R12, R145, R144 ;  /* 0x00000090910c723e */ /* 0x001fe400000010ff */
[----:B------:R-:W-:-:S02]  /*bf80*/  F2FP.BF16.F32.PACK_AB R13, R147, R146 ;  /* 0x00000092930d723e */ /* 0x000fc400000010ff */
[----:B------:R-:W-:Y:S02]  /*bf90*/  F2FP.BF16.F32.PACK_AB R14, R149, R148 ;  /* 0x00000094950e723e */ /* 0x000fe400000010ff */
[----:B------:R-:W-:Y:S01]  /*bfa0*/  F2FP.BF16.F32.PACK_AB R15, R151, R150 ;  /* 0x00000096970f723e */ /* 0x000fe200000010ff */
[----:B------:R-:W-:Y:S04]  /*bfb0*/  STSM.16.M88.4 [R3], R156 ;  /* 0x0000009c03007844 */ /* 0x000fe80000000200 */
[----:B------:R0:W-:Y:S04]  /*bfc0*/  STSM.16.M88.4 [R20], R4 ;  /* 0x0000000414007844 */ /* 0x0001e80000000200 */
[----:B------:R1:W-:Y:S04]  /*bfd0*/  STSM.16.M88.4 [R21], R8 ;  /* 0x0000000815007844 */ /* 0x0003e80000000200 */
[----:B------:R2:W-:Y:S01]  /*bfe0*/  STSM.16.M88.4 [R161], R12 ;  /* 0x0000000ca1007844 */ /* 0x0005e20000000200 */
[----:B------:R-:W-:Y:S01]  /*bff0*/  USHF.L.U32 UR4, UR19, 0x2, URZ ;  /* 0x0000000213047899 */ /* 0x000fe2000800063f */
[----:B------:R-:W-:Y:S01]  /*c000*/  BAR.SYNC.DEFER_BLOCKING 0x1, 0x100 ;  /* 0x0044000000007b1d */ /* 0x000fe20000010000 */
[----:B------:R-:W-:Y:S01]  /*c010*/  ISETP.NE.U32.AND P0, PT, RZ, UR14, PT ;  /* 0x0000000eff007c0c */ /* 0x000fe2000bf05070 */
[----:B------:R-:W-:-:S02]  /*c020*/  USHF.L.U64.HI UR16, UR19, 0x2, UR17 ;  /* 0x0000000213107899 */ /* 0x000fc40008010211 */
[----:B------:R-:W-:Y:S01]  /*c030*/  UIADD3 UR9, UP0, UR4, UR14, URZ ;  /* 0x0000000e04097290 */ /* 0x000fe2000ff1e03f */
[----:B------:R-:W-:-:S03]  /*c040*/  ISETP.NE.AND.EX P0, PT, RZ, UR15, PT, P0 ;  /* 0x0000000fff007c0c */ /* 0x000fc6000bf05300 */
[----:B------:R-:W-:Y:S02]  /*c050*/  UIADD3.X UR12, UR16, UR15, URZ, UP0, !UPT ;  /* 0x0000000f100c7290 */ /* 0x000fe400087fe43f */
[----:B------:R-:W-:-:S04]  /*c060*/  IMAD.U32 R18, RZ, RZ, UR9 ;  /* 0x00000009ff127e24 */ /* 0x000fc8000f8e00ff */
[----:B------:R-:W-:Y:S01]  /*c070*/  IMAD.U32 R19, RZ, RZ, UR12 ;  /* 0x0000000cff137e24 */ /* 0x000fe2000f8e00ff */
[----:B------:R-:W-:-:S04]  /*c080*/  ULDC.64 UR12, c[0x0][0xc08] ;  /* 0x00030200000c7ab9 */ /* 0x000fc80000000a00 */
[----:B------:R-:W3:Y:S01]  /*c090*/  @P0 LDG.E R17, desc[UR36][R18.64] ;  /* 0x0000002412110981 */ /* 0x000ee2000c1e1900 */
[----:B------:R-:W-:-:S04]  /*c0a0*/  UISETP.NE.U32.AND UP0, UPT, UR12, URZ, UPT ;  /* 0x0000003f0c00728c */ /* 0x000fc8000bf05070 */
[----:B------:R-:W-:-:S06]  /*c0b0*/  UISETP.NE.AND.EX UP0, UPT, UR13, URZ, UPT, UP0 ;  /* 0x0000003f0d00728c */ /* 0x000fcc000bf05300 */
[----:B------:R-:W-:-:S05]  /*c0c0*/  PLOP3.LUT P4, PT, PT, PT, UP0, 0x80, 0x0 ;  /* 0x000000000000781c */ /* 0x000fca0003f8f008 */
[----:B------:R-:W-:-:S03]  /*c0d0*/  @UP0 UIADD3 UR12, UP1, UR4, UR12, URZ ;  /* 0x0000000c040c0290 */ /* 0x000fc6000ff3e03f */
[----:B------:R-:W-:Y:S01]  /*c0e0*/  ULDC UR4, c[0x0][0xad4] ;  /* 0x0002b50000047ab9 */ /* 0x000fe20000000800 */
[----:B------:R-:W-:Y:S02]  /*c0f0*/  @UP0 UIADD3.X UR13, UR16, UR13, URZ, UP1, !UPT ;  /* 0x0000000d100d0290 */ /* 0x000fe40008ffe43f */
[----:B0-----:R-:W-:-:S04]  /*c100*/  IMAD.U32 R4, RZ, RZ, UR12 ;  /* 0x0000000cff047e24 */ /* 0x001fc8000f8e00ff */
[----:B------:R-:W-:-:S05]  /*c110*/  IMAD.U32 R5, RZ, RZ, UR13 ;  /* 0x0000000dff057e24 */ /* 0x000fca000f8e00ff */
[----:B------:R0:W4:Y:S01]  /*c120*/  @P4 LDG.E R3, desc[UR36][R4.64] ;  /* 0x0000002404034981 */ /* 0x000122000c1e1900 */
[----:B------:R-:W-:Y:S02]  /*c130*/  UISETP.NE.AND UP0, UPT, UR22, URZ, UPT ;  /* 0x0000003f1600728c */ /* 0x000fe4000bf05270 */
[----:B------:R-:W-:Y:S02]  /*c140*/  UISETP.NE.AND UP1, UPT, UR20, 0x1, UPT ;  /* 0x000000011400788c */ /* 0x000fe4000bf25270 */
[----:B------:R-:W-:Y:S01]  /*c150*/  USEL UR4, UR22, UR4, UP0 ;  /* 0x0000000416047287 */ /* 0x000fe20008000000 */
[----:B------:R-:W-:-:S03]  /*c160*/  UMOV UR23, 0x9b8 ;  /* 0x000009b800177882 */ /* 0x000fc60000000000 */
[----:B------:R-:W-:Y:S01]  /*c170*/  UISETP.GT.AND UP2, UPT, UR4, 0x1, UPT ;  /* 0x000000010400788c */ /* 0x000fe2000bf44270 */
[----:B------:R-:W-:Y:S01]  /*c180*/  PLOP3.LUT P1, PT, PT, PT, UP1, 0x80, 0x0 ;  /* 0x000000000000781c */ /* 0x000fe20003f2f018 */
[----:B------:R-:W-:Y:S02]  /*c190*/  UISETP.NE.U32.AND UP0, UPT, UR14, URZ, UPT ;  /* 0x0000003f0e00728c */ /* 0x000fe4000bf05070 */
[----:B------:R-:W-:Y:S01]  /*c1a0*/  USEL UR23, UR23, 0x978, UP2 ;  /* 0x0000097817177887 */ /* 0x000fe20009000000 */
[----:B-1----:R-:W-:Y:S01]  /*c1b0*/  IMAD.U32 R8, RZ, RZ, UR18 ;  /* 0x00000012ff087e24 */ /* 0x002fe2000f8e00ff */
[----:B------:R-:W-:Y:S01]  /*c1c0*/  UISETP.NE.AND.EX UP0, UPT, UR15, URZ, UPT, UP0 ;  /* 0x0000003f0f00728c */ /* 0x000fe2000bf05300 */
[----:B------:R-:W-:Y:S02]  /*c1d0*/  UMOV UR4, URZ ;  /* 0x0000003f00047c82 */ /* 0x000fe40008000000 */
[----:B------:R-:W-:Y:S01]  /*c1e0*/  IMAD R8, R8, 0x80, R171 ;  /* 0x0000008008087824 */ /* 0x000fe200078e02ab */
[----:B------:R-:W-:Y:S01]  /*c1f0*/  USEL UR9, UR19, URZ, !UP0 ;  /* 0x0000003f13097287 */ /* 0x000fe2000c000000 */
[----:B------:R-:W-:Y:S01]  /*c200*/  @UP1 ULDC UR25, c[0x0][0xbec] ;  /* 0x0002fb0000191ab9 */ /* 0x000fe20000000800 */
[----:B------:R-:W-:-:S02]  /*c210*/  USEL UR22, UR17, URZ, !UP0 ;  /* 0x0000003f11167287 */ /* 0x000fc4000c000000 */
[----:B0-----:R-:W-:Y:S01]  /*c220*/  @P1 IMAD.HI.U32 R4, R8, UR25, RZ ;  /* 0x0000001908041c27 */ /* 0x001fe2000f8e00ff */
[----:B------:R-:W-:Y:S01]  /*c230*/  USEL UR21, UR21, URZ, UP2 ;  /* 0x0000003f15157287 */ /* 0x000fe20009000000 */
[----:B------:R-:W-:Y:S01]  /*c240*/  ULDC.64 UR16, c[0x0][UR23+0x220] ;  /* 0x0000880017107abb */ /* 0x000fe20008000a00 */
[----:B------:R-:W-:Y:S01]  /*c250*/  ULDC.64 UR14, c[0x0][UR23+0x218] ;  /* 0x00008600170e7abb */ /* 0x000fe20008000a00 */
[----:B------:R-:W-:Y:S01]  /*c260*/  ULDC.64 UR18, c[0x0][UR23+0x228] ;  /* 0x00008a0017127abb */ /* 0x000fe20008000a00 */
[----:B------:R-:W-:Y:S02]  /*c270*/  UIMAD UR17, UR17, UR9, URZ ;  /* 0x00000009111172a4 */ /* 0x000fe4000f8e023f */
[----:B------:R-:W-:Y:S01]  /*c280*/  UIMAD.WIDE.U32 UR12, UR14, UR24, URZ ;  /* 0x000000180e0c72a5 */ /* 0x000fe2000f8e003f */
[----:B------:R-:W-:Y:S01]  /*c290*/  IMAD.MOV.U32 R5, RZ, RZ, R8 ;  /* 0x000000ffff057224 */ /* 0x000fe200078e0008 */
[----:B------:R-:W-:Y:S01]  /*c2a0*/  @UP1 ULDC UR28, c[0x0][0xbf0] ;  /* 0x0002fc00001c1ab9 */ /* 0x000fe20000000800 */
[----:B------:R-:W-:-:S02]  /*c2b0*/  UIMAD UR24, UR15, UR24, URZ ;  /* 0x000000180f1872a4 */ /* 0x000fc4000f8e023f */
[----:B------:R-:W-:Y:S01]  /*c2c0*/  UIMAD.WIDE.U32 UR26, UR18, UR21, URZ ;  /* 0x00000015121a72a5 */ /* 0x000fe2000f8e003f */
[----:B------:R-:W-:Y:S01]  /*c2d0*/  @P1 SHF.R.U32.HI R5, RZ, UR28, R4 ;  /* 0x0000001cff051c19 */ /* 0x000fe20008011604 */
[----:B------:R-:W-:Y:S02]  /*c2e0*/  UIMAD.WIDE.U32 UR14, UR16, UR9, URZ ;  /* 0x00000009100e72a5 */ /* 0x000fe4000f8e003f */
[----:B------:R-:W-:Y:S02]  /*c2f0*/  UIMAD UR18, UR19, UR21, URZ ;  /* 0x00000015131272a4 */ /* 0x000fe4000f8e023f */
[----:B------:R-:W-:Y:S01]  /*c300*/  UIMAD UR17, UR16, UR22, UR17 ;  /* 0x00000016101172a4 */ /* 0x000fe2000f8e0211 */
[----:B------:R-:W-:Y:S01]  /*c310*/  IMAD.U32 R4, RZ, RZ, UR26 ;  /* 0x0000001aff047e24 */ /* 0x000fe2000f8e00ff */
[----:B------:R-:W-:Y:S01]  /*c320*/  UIADD3 UR18, UR27, UR18, URZ ;  /* 0x000000121b127290 */ /* 0x000fe2000fffe03f */
[----:B------:R-:W-:Y:S01]  /*c330*/  IMAD.MOV R7, RZ, RZ, -R5 ;  /* 0x000000ffff077224 */ /* 0x000fe200078e0a05 */
[----:B------:R-:W-:-:S02]  /*c340*/  UIADD3 UR24, UR13, UR24, URZ ;  /* 0x000000180d187290 */ /* 0x000fc4000fffe03f */
[----:B------:R-:W-:Y:S01]  /*c350*/  UIADD3 UR17, UR15, UR17, URZ ;  /* 0x000000110f117290 */ /* 0x000fe2000fffe03f */
[----:B------:R-:W-:Y:S02]  /*c360*/  IMAD R7, R7, UR20, R8 ;  /* 0x0000001407077c24 */ /* 0x000fe4000f8e0208 */
[----:B------:R-:W-:-:S03]  /*c370*/  IMAD.U32 R10, RZ, RZ, UR18 ;  /* 0x00000012ff0a7e24 */ /* 0x000fc6000f8e00ff */
[----:B------:R-:W-:Y:S02]  /*c380*/  SHF.R.S32.HI R6, RZ, 0x1f, R7 ;  /* 0x0000001fff067819 */ /* 0x000fe40000011407 */
[----:B---3--:R-:W-:-:S13]  /*c390*/  @P0 R2UR UR4, R17 ;  /* 0x00000000110402ca */ /* 0x008fda00000e0000 */
[----:B------:R-:W-:Y:S02]  /*c3a0*/  UIADD3 UR12, UP0, UP3, UR14, UR12, UR4 ;  /* 0x0000000c0e0c7290 */ /* 0x000fe4000fb1e004 */
[----:B------:R-:W-:-:S04]  /*c3b0*/  USHF.R.S32.HI UR16, URZ, 0x1f, UR4 ;  /* 0x0000001f3f107899 */ /* 0x000fc80008011404 */
[----:B------:R-:W-:Y:S01]  /*c3c0*/  UIADD3.X UR14, UR17, UR24, UR16, UP0, UP3 ;  /* 0x00000018110e7290 */ /* 0x000fe200087e6410 */
[----:B------:R-:W-:Y:S02]  /*c3d0*/  IADD3 R4, P2, P3, R5, UR12, R4 ;  /* 0x0000000c05047c10 */ /* 0x000fe4000fb5e004 */
[----:B------:R-:W-:Y:S01]  /*c3e0*/  SHF.R.S32.HI R5, RZ, 0x1f, R5 ;  /* 0x0000001fff057819 */ /* 0x000fe20000011405 */
[----:B------:R-:W-:Y:S02]  /*c3f0*/  ULDC.64 UR12, c[0x0][UR23+0x210] ;  /* 0x00008400170c7abb */ /* 0x000fe40008000a00 */
[----:B------:R-:W-:Y:S01]  /*c400*/  IMAD R9, R7, UR13, RZ ;  /* 0x0000000d07097c24 */ /* 0x000fe2000f8e02ff */
[----:B------:R-:W-:Y:S01]  /*c410*/  IADD3.X R5, R5, UR14, R10, P2, P3 ;  /* 0x0000000e05057c10 */ /* 0x000fe200097e640a */
[----:B------:R-:W-:Y:S01]  /*c420*/  ULDC.64 UR14, c[0x0][0xba8] ;  /* 0x0002ea00000e7ab9 */ /* 0x000fe20000000a00 */
[----:B------:R-:W-:Y:S01]  /*c430*/  @!UP2 ULDC UR14, c[0x0][0xb50] ;  /* 0x0002d400000eaab9 */ /* 0x000fe20000000800 */
[----:B------:R-:W-:Y:S01]  /*c440*/  IMAD R9, R6, UR12, R9 ;  /* 0x0000000c06097c24 */ /* 0x000fe2000f8e0209 */
[----:B------:R-:W-:Y:S01]  /*c450*/  @!UP2 ULDC UR15, c[0x0][0xb54] ;  /* 0x0002d500000faab9 */ /* 0x000fe20000000800 */
[----:B------:R-:W-:-:S04]  /*c460*/  IMAD.WIDE.U32 R4, R7, UR12, R4 ;  /* 0x0000000c07047c25 */ /* 0x000fc8000f8e0004 */
[----:B------:R-:W-:Y:S01]  /*c470*/  IMAD.IADD R5, R5, 0x1, R9 ;  /* 0x0000000105057824 */ /* 0x000fe200078e0209 */
[C---:B------:R-:W-:Y:S01]  /*c480*/  LEA R9, P2, R4.reuse, UR14, 0x2 ;  /* 0x0000000e04097c11 */ /* 0x040fe2000f8410ff */
[----:B------:R-:W-:Y:S01]  /*c490*/  ULDC UR12, c[0x0][0xa88] ;  /* 0x0002a200000c7ab9 */ /* 0x000fe20000000800 */
[----:B----4-:R-:W-:Y:S02]  /*c4a0*/  @P4 R2UR UR12, R3 ;  /* 0x00000000030c42ca */ /* 0x010fe400000e0000 */
[----:B------:R-:W-:Y:S01]  /*c4b0*/  LEA.HI.X R10, R4, UR15, R5, 0x2, P2 ;  /* 0x0000000f040a7c11 */ /* 0x000fe200090f1405 */
[----:B--2---:R-:W-:-:S12]  /*c4c0*/  @P4 BRA `(.L_x_207) ;  /* 0x0000000000184947 */ /* 0x004fd80003800000 */
[----:B------:R-:W-:Y:S05]  /*c4d0*/  @!P0 BRA `(.L_x_207) ;  /* 0x0000000000148947 */ /* 0x000fea0003800000 */
[----:B------:R-:W2:Y:S04]  /*c4e0*/  LDG.E R4, desc[UR36][R18.64] ;  /* 0x0000002412047981 */ /* 0x000ea8000c1e1900 */
[----:B------:R-:W3:Y:S01]  /*c4f0*/  LDG.E R3, desc[UR36][R18.64+0x4] ;  /* 0x0000042412037981 */ /* 0x000ee2000c1e1900 */
[----:B--2---:R-:W-:Y:S02]  /*c500*/  R2UR UR13, R4 ;  /* 0x00000000040d72ca */ /* 0x004fe400000e0000 */
[----:B---3--:R-:W-:-:S13]  /*c510*/  R2UR UR12, R3 ;  /* 0x00000000030c72ca */ /* 0x008fda00000e0000 */
[----:B------:R-:W-:-:S12]  /*c520*/  UIADD3 UR12, -UR13, UR12, URZ ;  /* 0x0000000c0d0c7290 */ /* 0x000fd8000fffe13f */
.L_x_207:
[----:B------:R-:W2:Y:S04]  /*c530*/  LDL R12, [R1+0x40] ;  /* 0x00004000010c7983 */ /* 0x000ea80000100800 */
[----:B------:R-:W3:Y:S01]  /*c540*/  LDL R3, [R1+0x3c] ;  /* 0x00003c0001037983 */ /* 0x000ee20000100800 */
[----:B------:R-:W-:Y:S01]  /*c550*/  R2UR UR13, R170 ;  /* 0x00000000aa0d72ca */ /* 0x000fe200000e0000 */
[----:B------:R-:W-:Y:S01]  /*c560*/  UIMAD UR17, UR12, UR20, URZ ;  /* 0x000000140c1172a4 */ /* 0x000fe2000f8e023f */
[----:B------:R-:W-:Y:S01]  /*c570*/  PLOP3.LUT P3, PT, PT, PT, UP2, 0x80, 0x0 ;  /* 0x000000000000781c */ /* 0x000fe20003f6f028 */
[----:B------:R-:W-:Y:S04]  /*c580*/  SHFL.IDX PT, R4, R9, RZ, 0x1c1f ;  /* 0x001c1fff09047589 */ /* 0x000fe800000e0000 */
[----:B------:R-:W0:Y:S04]  /*c590*/  SHFL.IDX PT, R5, R10, RZ, 0x1c1f ;  /* 0x001c1fff0a057589 */ /* 0x000e2800000e0000 */
[----:B------:R-:W-:Y:S02]  /*c5a0*/  SHFL.IDX PT, R6, R9, 0x1, 0x1c1f ;  /* 0x003c1f0009067f89 */ /* 0x000fe400000e0000 */
[----:B------:R-:W-:-:S02]  /*c5b0*/  IMAD.U32 R11, RZ, RZ, UR13 ;  /* 0x0000000dff0b7e24 */ /* 0x000fc4000f8e00ff */
[----:B------:R-:W1:Y:S02]  /*c5c0*/  SHFL.IDX PT, R7, R10, 0x1, 0x1c1f ;  /* 0x003c1f000a077f89 */ /* 0x000e6400000e0000 */
[----:B--2---:R-:W-:Y:S01]  /*c5d0*/  IMAD R11, R11, 0x80, R12 ;  /* 0x000000800b0b7824 */ /* 0x004fe200078e020c */
[----:B---3--:R-:W-:-:S03]  /*c5e0*/  LOP3.LUT P0, RZ, R3, 0x3, RZ, 0xc0, !PT ;  /* 0x0000000303ff7812 */ /* 0x008fc6000780c0ff */
[C---:B------:R-:W-:Y:S01]  /*c5f0*/  VIADD R3, R11.reuse, 0x8 ;  /* 0x000000080b037836 */ /* 0x040fe20000000000 */
[----:B------:R-:W-:-:S04]  /*c600*/  ISETP.GE.OR P2, PT, R11, UR17, P0 ;  /* 0x000000110b007c0c */ /* 0x000fc80008746670 */
[----:B------:R-:W-:-:S09]  /*c610*/  ISETP.GE.OR P0, PT, R3, UR17, P0 ;  /* 0x0000001103007c0c */ /* 0x000fd20008706670 */
[----:B0-----:R0:W-:Y:S01]  /*c620*/  @!P2 ST.E desc[UR36][R4.64], R2 ;  /* 0x000000020400a985 */ /* 0x0011e2000c101924 */
[----:B------:R-:W-:-:S03]  /*c630*/  ISETP.GE.AND P2, PT, R11, UR17, PT ;  /* 0x000000110b007c0c */ /* 0x000fc6000bf46270 */
[----:B-1----:R0:W-:Y:S01]  /*c640*/  @!P0 ST.E desc[UR36][R6.64], R0 ;  /* 0x0000000006008985 */ /* 0x0021e2000c101924 */
[----:B------:R-:W-:Y:S01]  /*c650*/  ISETP.GE.AND P0, PT, R3, UR17, PT ;  /* 0x0000001103007c0c */ /* 0x000fe2000bf06270 */
[----:B------:R-:W-:-:S12]  /*c660*/  @P3 BRA `(.L_x_208) ;  /* 0x0000001000183947 */ /* 0x000fd80003800000 */
[----:B0-----:R-:W0:Y:S01]  /*c670*/  S2R R0, SR_TID.X ;  /* 0x0000000000007919 */ /* 0x001e220000002100 */
[----:B------:R-:W-:Y:S01]  /*c680*/  ULDC.64 UR14, c[0x0][0xaa0] ;  /* 0x0002a800000e7ab9 */ /* 0x000fe20000000a00 */
[----:B------:R-:W-:Y:S02]  /*c690*/  R2UR UR19, R216 ;  /* 0x00000000d81372ca */ /* 0x000fe400000e0000 */
[----:B------:R-:W-:Y:S01]  /*c6a0*/  R2UR UR18, R170 ;  /* 0x00000000aa1272ca */ /* 0x000fe200000e0000 */
[----:B0-----:R-:W-:-:S05]  /*c6b0*/  VIADD R0, R0, 0xffffff80 ;  /* 0xffffff8000007836 */ /* 0x001fca0000000000 */
[----:B------:R-:W-:-:S04]  /*c6c0*/  SHF.R.S32.HI R3, RZ, 0x1f, R0 ;  /* 0x0000001fff037819 */ /* 0x000fc80000011400 */
[----:B------:R-:W-:-:S04]  /*c6d0*/  LEA.HI R3, R3, R0, RZ, 0x3 ;  /* 0x0000000003037211 */ /* 0x000fc800078f18ff */
[----:B------:R-:W-:Y:S02]  /*c6e0*/  LOP3.LUT R5, R3, 0xfffffff8, RZ, 0xc0, !PT ;  /* 0xfffffff803057812 */ /* 0x000fe400078ec0ff */
[----:B------:R-:W-:Y:S01]  /*c6f0*/  SHF.R.S32.HI R17, RZ, 0x3, R3 ;  /* 0x00000003ff117819 */ /* 0x000fe20000011403 */
[----:B------:R-:W-:Y:S02]  /*c700*/  IMAD.MOV.U32 R3, RZ, RZ, 0x2 ;  /* 0x00000002ff037424 */ /* 0x000fe400078e00ff */
[----:B------:R-:W-:-:S04]  /*c710*/  IMAD.IADD R18, R0, 0x1, -R5 ;  /* 0x0000000100127824 */ /* 0x000fc800078e0a05 */
[----:B------:R-:W-:-:S04]  /*c720*/  IMAD.SHL.U32 R0, R18, 0x8, RZ ;  /* 0x0000000812007824 */ /* 0x000fc800078e00ff */
[----:B------:R-:W-:-:S04]  /*c730*/  IMAD R2, R17, 0x40, R0 ;  /* 0x0000004011027824 */ /* 0x000fc800078e0200 */
[----:B------:R-:W-:-:S03]  /*c740*/  IMAD.WIDE R2, R2, R3, UR10 ;  /* 0x0000000a02027e25 */ /* 0x000fc6000f8e0203 */
[C---:B------:R-:W-:Y:S02]  /*c750*/  IADD3 R25, P2, R2.reuse, 0x3000, RZ ;  /* 0x0000300002197810 */ /* 0x040fe40007f5e0ff */
[C---:B------:R-:W-:Y:S02]  /*c760*/  IADD3 R9, P4, R2.reuse, 0x1000, RZ ;  /* 0x0000100002097810 */ /* 0x040fe40007f9e0ff */
[----:B------:R-:W-:Y:S02]  /*c770*/  IADD3 R13, P3, R2, 0x2000, RZ ;  /* 0x00002000020d7810 */ /* 0x000fe40007f7e0ff */
[----:B------:R-:W-:Y:S02]  /*c780*/  LOP3.LUT R24, R25, 0x380, RZ, 0xc0, !PT ;  /* 0x0000038019187812 */ /* 0x000fe400078ec0ff */
[----:B------:R-:W-:Y:S02]  /*c790*/  LOP3.LUT R8, R9, 0x380, RZ, 0xc0, !PT ;  /* 0x0000038009087812 */ /* 0x000fe400078ec0ff */
[----:B------:R-:W-:-:S02]  /*c7a0*/  LOP3.LUT R12, R13, 0x380, RZ, 0xc0, !PT ;  /* 0x000003800d0c7812 */ /* 0x000fc400078ec0ff */
[----:B------:R-:W-:Y:S02]  /*c7b0*/  SHF.R.U64 R24, R24, 0x3, RZ ;  /* 0x0000000318187819 */ /* 0x000fe400000012ff */
[----:B------:R-:W-:Y:S02]  /*c7c0*/  SHF.R.U64 R8, R8, 0x3, RZ ;  /* 0x0000000308087819 */ /* 0x000fe400000012ff */
[----:B------:R-:W-:Y:S02]  /*c7d0*/  SHF.R.U64 R12, R12, 0x3, RZ ;  /* 0x000000030c0c7819 */ /* 0x000fe400000012ff */
[----:B------:R-:W-:Y:S01]  /*c7e0*/  LOP3.LUT R24, R24, R25, RZ, 0x3c, !PT ;  /* 0x0000001918187212 */ /* 0x000fe200078e3cff */
[--C-:B------:R-:W-:Y:S01]  /*c7f0*/  IMAD.X R25, RZ, RZ, R3.reuse, P2 ;  /* 0x000000ffff197224 */ /* 0x100fe200010e0603 */
[----:B------:R-:W-:Y:S01]  /*c800*/  LOP3.LUT R8, R8, R9, RZ, 0x3c, !PT ;  /* 0x0000000908087212 */ /* 0x000fe200078e3cff */
[--C-:B------:R-:W-:Y:S01]  /*c810*/  IMAD.X R9, RZ, RZ, R3.reuse, P4 ;  /* 0x000000ffff097224 */ /* 0x100fe200020e0603 */
[----:B------:R-:W-:Y:S01]  /*c820*/  LOP3.LUT R12, R12, R13, RZ, 0x3c, !PT ;  /* 0x0000000d0c0c7212 */ /* 0x000fe200078e3cff */
[----:B------:R-:W-:Y:S01]  /*c830*/  IMAD.X R13, RZ, RZ, R3, P3 ;  /* 0x000000ffff0d7224 */ /* 0x000fe200018e0603 */
[C---:B------:R-:W-:Y:S01]  /*c840*/  IADD3 R49, P2, R2.reuse, 0x9000, RZ ;  /* 0x0000900002317810 */ /* 0x040fe20007f5e0ff */
[----:B------:R-:W-:Y:S01]  /*c850*/  UIMAD UR12, UR16, UR14, URZ ;  /* 0x0000000e100c72a4 */ /* 0x000fe2000f8e023f */
[C---:B------:R-:W-:Y:S01]  /*c860*/  IADD3 R29, P0, R2.reuse, 0x4000, RZ ;  /* 0x00004000021d7810 */ /* 0x040fe20007f1e0ff */
[----:B------:R-:W-:Y:S01]  /*c870*/  UIMAD.WIDE.U32 UR10, UR4, UR14, URZ ;  /* 0x0000000e040a72a5 */ /* 0x000fe2000f8e003f */
[C---:B------:R-:W-:Y:S01]  /*c880*/  IADD3 R33, P6, R2.reuse, 0x5000, RZ ;  /* 0x0000500002217810 */ /* 0x040fe20007fde0ff */
[----:B------:R-:W-:Y:S01]  /*c890*/  IMAD.U32 R78, RZ, RZ, UR18 ;  /* 0x00000012ff4e7e24 */ /* 0x000fe2000f8e00ff */
[C---:B------:R-:W-:Y:S01]  /*c8a0*/  IADD3 R37, P5, R2.reuse, 0x6000, RZ ;  /* 0x0000600002257810 */ /* 0x040fe20007fbe0ff */
[----:B------:R-:W5:Y:S01]  /*c8b0*/  LD.E.128 R8, desc[UR36][R8.64] ;  /* 0x0000002408087980 */ /* 0x000f62000c101d00 */
[----:B------:R-:W-:-:S02]  /*c8c0*/  IADD3 R41, P4, R2, 0x7000, RZ ;  /* 0x0000700002297810 */ /* 0x000fc40007f9e0ff */
[C---:B------:R-:W-:Y:S01]  /*c8d0*/  IADD3 R45, P3, R2.reuse, 0x8000, RZ ;  /* 0x00008000022d7810 */ /* 0x040fe20007f7e0ff */
[----:B------:R-:W5:Y:S01]  /*c8e0*/  LD.E.128 R12, desc[UR36][R12.64] ;  /* 0x000000240c0c7980 */ /* 0x000f62000c101d00 */
[----:B------:R-:W-:Y:S02]  /*c8f0*/  LOP3.LUT R48, R49, 0x380, RZ, 0xc0, !PT ;  /* 0x0000038031307812 */ /* 0x000fe400078ec0ff */
[----:B------:R-:W-:Y:S01]  /*c900*/  LOP3.LUT R7, R2, 0x380, RZ, 0xc0, !PT ;  /* 0x0000038002077812 */ /* 0x000fe200078ec0ff */
[----:B------:R-:W-:Y:S01]  /*c910*/  UIMAD UR12, UR4, UR15, UR12 ;  /* 0x0000000f040c72a4 */ /* 0x000fe2000f8e020c */
[----:B------:R-:W-:Y:S01]  /*c920*/  LOP3.LUT R28, R29, 0x380, RZ, 0xc0, !PT ;  /* 0x000003801d1c7812 */ /* 0x000fe200078ec0ff */
[----:B------:R-:W-:Y:S01]  /*c930*/  @UP1 ULDC UR14, c[0x0][0xbec] ;  /* 0x0002fb00000e1ab9 */ /* 0x000fe20000000800 */
[----:B------:R-:W-:Y:S01]  /*c940*/  LOP3.LUT R32, R33, 0x380, RZ, 0xc0, !PT ;  /* 0x0000038021207812 */ /* 0x000fe200078ec0ff */
[----:B------:R-:W5:Y:S01]  /*c950*/  LD.E.128 R24, desc[UR36][R24.64] ;  /* 0x0000002418187980 */ /* 0x000f62000c101d00 */
[----:B------:R-:W-:-:S02]  /*c960*/  LOP3.LUT R36, R37, 0x380, RZ, 0xc0, !PT ;  /* 0x0000038025247812 */ /* 0x000fc400078ec0ff */
[----:B------:R-:W-:Y:S02]  /*c970*/  LOP3.LUT R40, R41, 0x380, RZ, 0xc0, !PT ;  /* 0x0000038029287812 */ /* 0x000fe400078ec0ff */
[----:B------:R-:W-:Y:S02]  /*c980*/  LOP3.LUT R44, R45, 0x380, RZ, 0xc0, !PT ;  /* 0x000003802d2c7812 */ /* 0x000fe400078ec0ff */
[----:B------:R-:W-:Y:S02]  /*c990*/  SHF.R.U64 R48, R48, 0x3, RZ ;  /* 0x0000000330307819 */ /* 0x000fe400000012ff */
[----:B------:R-:W-:Y:S02]  /*c9a0*/  SHF.R.U64 R28, R28, 0x3, RZ ;  /* 0x000000031c1c7819 */ /* 0x000fe400000012ff */
[----:B------:R-:W-:Y:S02]  /*c9b0*/  SHF.R.U64 R32, R32, 0x3, RZ ;  /* 0x0000000320207819 */ /* 0x000fe400000012ff */
[----:B------:R-:W-:-:S02]  /*c9c0*/  SHF.R.U64 R36, R36, 0x3, RZ ;  /* 0x0000000324247819 */ /* 0x000fc400000012ff */
[----:B------:R-:W-:Y:S02]  /*c9d0*/  SHF.R.U64 R40, R40, 0x3, RZ ;  /* 0x0000000328287819 */ /* 0x000fe400000012ff */
        /* <DEDUP_REMOVED lines=14> */
[----:B------:R-:W-:Y:S01]  /*cac0*/  SHF.R.U64 R7, R7, 0x3, RZ ;  /* 0x0000000307077819 */ /* 0x000fe200000012ff */
[----:B------:R-:W-:Y:S01]  /*cad0*/  UIADD3 UR11, UR11, UR12, URZ ;  /* 0x0000000c0b0b7290 */ /* 0x000fe2000fffe03f */
[C---:B------:R-:W-:Y:S01]  /*cae0*/  IADD3 R53, P0, R2.reuse, 0xa000, RZ ;  /* 0x0000a00002357810 */ /* 0x040fe20007f1e0ff */
[----:B------:R-:W-:Y:S01]  /*caf0*/  IMAD.X R73, RZ, RZ, R3, P2 ;  /* 0x000000ffff497224 */ /* 0x000fe200010e0603 */
[C---:B------:R-:W-:Y:S01]  /*cb00*/  IADD3 R57, P6, R2.reuse, 0xb000, RZ ;  /* 0x0000b00002397810 */ /* 0x040fe20007fde0ff */
[----:B------:R-:W-:Y:S01]  /*cb10*/  ULDC.64 UR12, c[0x0][0xae8] ;  /* 0x0002ba00000c7ab9 */ /* 0x000fe20000000a00 */
[C---:B------:R-:W-:Y:S01]  /*cb20*/  IADD3 R61, P5, R2.reuse, 0xc000, RZ ;  /* 0x0000c000023d7810 */ /* 0x040fe20007fbe0ff */
[----:B------:R-:W-:Y:S01]  /*cb30*/  USHF.R.S32.HI UR4, URZ, 0x1f, UR9 ;  /* 0x0000001f3f047899 */ /* 0x000fe20008011409 */
[C---:B------:R-:W-:Y:S01]  /*cb40*/  IADD3 R65, P4, R2.reuse, 0xd000, RZ ;  /* 0x0000d00002417810 */ /* 0x040fe20007f9e0ff */
[----:B------:R-:W5:Y:S01]  /*cb50*/  LD.E.128 R28, desc[UR36][R28.64] ;  /* 0x000000241c1c7980 */ /* 0x000f62000c101d00 */
[----:B------:R-:W-:-:S02]  /*cb60*/  IADD3 R69, P3, R2, 0xe000, RZ ;  /* 0x0000e00002457810 */ /* 0x000fc40007f7e0ff */
[----:B------:R-:W-:Y:S01]  /*cb70*/  LOP3.LUT R4, R5, 0x380, RZ, 0xc0, !PT ;  /* 0x0000038005047812 */ /* 0x000fe200078ec0ff */
[----:B------:R-:W5:Y:S01]  /*cb80*/  LD.E.128 R32, desc[UR36][R32.64] ;  /* 0x0000002420207980 */ /* 0x000f62000c101d00 */
[----:B------:R-:W-:Y:S02]  /*cb90*/  LOP3.LUT R52, R53, 0x380, RZ, 0xc0, !PT ;  /* 0x0000038035347812 */ /* 0x000fe400078ec0ff */
[----:B------:R-:W-:Y:S01]  /*cba0*/  LOP3.LUT R56, R57, 0x380, RZ, 0xc0, !PT ;  /* 0x0000038039387812 */ /* 0x000fe200078ec0ff */
[----:B------:R-:W5:Y:S01]  /*cbb0*/  LD.E.128 R36, desc[UR36][R36.64] ;  /* 0x0000002424247980 */ /* 0x000f62000c101d00 */
[----:B------:R-:W-:Y:S02]  /*cbc0*/  LOP3.LUT R60, R61, 0x380, RZ, 0xc0, !PT ;  /* 0x000003803d3c7812 */ /* 0x000fe400078ec0ff */
[----:B------:R-:W-:Y:S01]  /*cbd0*/  LOP3.LUT R64, R65, 0x380, RZ, 0xc0, !PT ;  /* 0x0000038041407812 */ /* 0x000fe200078ec0ff */
[----:B------:R-:W5:Y:S01]  /*cbe0*/  LD.E.128 R40, desc[UR36][R40.64] ;  /* 0x0000002428287980 */ /* 0x000f62000c101d00 */
[----:B------:R-:W-:-:S02]  /*cbf0*/  LOP3.LUT R68, R69, 0x380, RZ, 0xc0, !PT ;  /* 0x0000038045447812 */ /* 0x000fc400078ec0ff */
[----:B------:R-:W-:Y:S01]  /*cc00*/  SHF.R.U64 R4, R4, 0x3, RZ ;  /* 0x0000000304047819 */ /* 0x000fe200000012ff */
[----:B------:R-:W5:Y:S01]  /*cc10*/  LD.E.128 R44, desc[UR36][R44.64] ;  /* 0x000000242c2c7980 */ /* 0x000f62000c101d00 */
[----:B------:R-:W-:Y:S02]  /*cc20*/  SHF.R.U64 R52, R52, 0x3, RZ ;  /* 0x0000000334347819 */ /* 0x000fe400000012ff */
[----:B------:R-:W-:Y:S01]  /*cc30*/  SHF.R.U64 R56, R56, 0x3, RZ ;  /* 0x0000000338387819 */ /* 0x000fe200000012ff */
[----:B------:R-:W5:Y:S01]  /*cc40*/  LD.E.128 R48, desc[UR36][R48.64] ;  /* 0x0000002430307980 */ /* 0x000f62000c101d00 */
[----:B------:R-:W-:Y:S02]  /*cc50*/  SHF.R.U64 R60, R60, 0x3, RZ ;  /* 0x000000033c3c7819 */ /* 0x000fe400000012ff */
[----:B------:R-:W-:Y:S02]  /*cc60*/  SHF.R.U64 R64, R64, 0x3, RZ ;  /* 0x0000000340407819 */ /* 0x000fe400000012ff */
[----:B------:R-:W-:-:S02]  /*cc70*/  SHF.R.U64 R68, R68, 0x3, RZ ;  /* 0x0000000344447819 */ /* 0x000fc400000012ff */
[----:B------:R-:W-:Y:S01]  /*cc80*/  LOP3.LUT R2, R7, R2, RZ, 0x3c, !PT ;  /* 0x0000000207027212 */ /* 0x000fe200078e3cff */
[----:B------:R-:W-:Y:S01]  /*cc90*/  UIMAD.WIDE.U32 UR10, UR19, UR12, UR10 ;  /* 0x0000000c130a72a5 */ /* 0x000fe2000f8e000a */
[----:B------:R-:W-:Y:S01]  /*cca0*/  LOP3.LUT R52, R52, R53, RZ, 0x3c, !PT ;  /* 0x0000003534347212 */ /* 0x000fe200078e3cff */
[--C-:B------:R-:W-:Y:S01]  /*ccb0*/  IMAD.X R53, RZ, RZ, R3.reuse, P0 ;  /* 0x000000ffff357224 */ /* 0x100fe200000e0603 */
[----:B------:R-:W-:Y:S02]  /*ccc0*/  LOP3.LUT R56, R56, R57, RZ, 0x3c, !PT ;  /* 0x0000003938387212 */ /* 0x000fe400078e3cff */
[----:B------:R-:W-:Y:S01]  /*ccd0*/  LOP3.LUT R60, R60, R61, RZ, 0x3c, !PT ;  /* 0x0000003d3c3c7212 */ /* 0x000fe200078e3cff */
[--C-:B------:R-:W-:Y:S01]  /*cce0*/  IMAD.X R61, RZ, RZ, R3.reuse, P5 ;  /* 0x000000ffff3d7224 */ /* 0x100fe200028e0603 */
[----:B------:R-:W-:Y:S01]  /*ccf0*/  LOP3.LUT R64, R64, R65, RZ, 0x3c, !PT ;  /* 0x0000004140407212 */ /* 0x000fe200078e3cff */
[--C-:B------:R-:W-:Y:S01]  /*cd00*/  IMAD.X R65, RZ, RZ, R3.reuse, P4 ;  /* 0x000000ffff417224 */ /* 0x100fe200020e0603 */
[----:B------:R-:W-:Y:S01]  /*cd10*/  LOP3.LUT R68, R68, R69, RZ, 0x3c, !PT ;  /* 0x0000004544447212 */ /* 0x000fe200078e3cff */
[----:B------:R-:W-:Y:S01]  /*cd20*/  IMAD.X R69, RZ, RZ, R3, P3 ;  /* 0x000000ffff457224 */ /* 0x000fe200018e0603 */
[----:B------:R-:W-:Y:S01]  /*cd30*/  LOP3.LUT R72, R4, R5, RZ, 0x3c, !PT ;  /* 0x0000000504487212 */ /* 0x000fe200078e3cff */
[----:B------:R-:W-:Y:S01]  /*cd40*/  UIMAD UR11, UR19, UR13, UR11 ;  /* 0x0000000d130b72a4 */ /* 0x000fe2000f8e020b */
[----:B------:R-:W-:Y:S01]  /*cd50*/  IADD3.X R57, RZ, R3, RZ, P6, !PT ;  /* 0x00000003ff397210 */ /* 0x000fe200037fe4ff */
[----:B------:R0:W5:Y:S01]  /*cd60*/  LD.E.128 R4, desc[UR36][R2.64] ;  /* 0x0000002402047980 */ /* 0x000162000c101d00 */
[----:B------:R-:W-:-:S02]  /*cd70*/  ULDC.64 UR12, c[0x0][0xaf0] ;  /* 0x0002bc00000c7ab9 */ /* 0x000fc40000000a00 */
[----:B------:R-:W-:Y:S01]  /*cd80*/  UIMAD UR4, UR4, UR12, URZ ;  /* 0x0000000c040472a4 */ /* 0x000fe2000f8e023f */
[----:B------:R-:W5:Y:S01]  /*cd90*/  LD.E.128 R52, desc[UR36][R52.64] ;  /* 0x0000002434347980 */ /* 0x000f62000c101d00 */
[----:B------:R-:W-:-:S03]  /*cda0*/  IMAD R78, R78, 0x80, R17 ;  /* 0x000000804e4e7824 */ /* 0x000fc600078e0211 */
[----:B------:R-:W5:Y:S01]  /*cdb0*/  LD.E.128 R56, desc[UR36][R56.64] ;  /* 0x0000002438387980 */ /* 0x000f62000c101d00 */
[----:B0-----:R-:W-:Y:S02]  /*cdc0*/  IMAD.U32 R3, RZ, RZ, UR18 ;  /* 0x00000012ff037e24 */ /* 0x001fe4000f8e00ff */
[----:B------:R-:W-:Y:S01]  /*cdd0*/  IMAD R2, R18, 0x20, R17 ;  /* 0x0000002012027824 */ /* 0x000fe200078e0211 */
[----:B------:R-:W5:Y:S03]  /*cde0*/  LD.E.128 R60, desc[UR36][R60.64] ;  /* 0x000000243c3c7980 */ /* 0x000f66000c101d00 */
[----:B------:R-:W-:Y:S01]  /*cdf0*/  IMAD R20, R3, 0x80, R2 ;  /* 0x0000008003147824 */ /* 0x000fe200078e0202 */
[----:B------:R-:W-:Y:S01]  /*ce00*/  UIMAD UR4, UR9, UR13, UR4 ;  /* 0x0000000d090472a4 */ /* 0x000fe2000f8e0204 */
[----:B------:R-:W5:Y:S02]  /*ce10*/  LD.E.128 R64, desc[UR36][R64.64] ;  /* 0x0000002440407980 */ /* 0x000f64000c101d00 */
[----:B------:R-:W-:Y:S01]  /*ce20*/  @P1 IMAD.HI.U32 R2, R20, UR14, RZ ;  /* 0x0000000e14021c27 */ /* 0x000fe2000f8e00ff */
[----:B------:R-:W-:Y:S01]  /*ce30*/  UIMAD.WIDE.U32 UR10, UR9, UR12, UR10 ;  /* 0x0000000c090a72a5 */ /* 0x000fe2000f8e000a */
[----:B------:R-:W5:Y:S02]  /*ce40*/  LD.E.128 R68, desc[UR36][R68.64] ;  /* 0x0000002444447980 */ /* 0x000f64000c101d00 */
[----:B------:R-:W-:Y:S01]  /*ce50*/  @UP1 ULDC UR9, c[0x0][0xbf0] ;  /* 0x0002fc0000091ab9 */ /* 0x000fe20000000800 */
[----:B------:R-:W-:Y:S01]  /*ce60*/  IMAD.MOV.U32 R19, RZ, RZ, R20 ;  /* 0x000000ffff137224 */ /* 0x000fe200078e0014 */
[----:B------:R-:W-:Y:S01]  /*ce70*/  @P1 SHF.R.U32.HI R19, RZ, UR9, R2 ;  /* 0x00000009ff131c19 */ /* 0x000fe20008011602 */
[----:B------:R-:W-:Y:S01]  /*ce80*/  UIADD3 UR4, UR11, UR4, URZ ;  /* 0x000000040b047290 */ /* 0x000fe2000fffe03f */
[----:B------:R-:W-:Y:S01]  /*ce90*/  IMAD.U32 R2, RZ, RZ, UR10 ;  /* 0x0000000aff027e24 */ /* 0x000fe2000f8e00ff */
[----:B------:R-:W5:Y:S01]  /*cea0*/  LD.E.128 R72, desc[UR36][R72.64] ;  /* 0x0000002448487980 */ /* 0x000f62000c101d00 */
[--C-:B------:R-:W-:Y:S01]  /*ceb0*/  SHF.R.S32.HI R18, RZ, 0x1f, R19.reuse ;  /* 0x0000001fff127819 */ /* 0x100fe20000011413 */
[----:B------:R-:W-:-:S02]  /*cec0*/  IMAD.MOV R21, RZ, RZ, -R19 ;  /* 0x000000ffff157224 */ /* 0x000fc400078e0a13 */
[----:B------:R-:W-:Y:S01]  /*ced0*/  IMAD.U32 R3, RZ, RZ, UR11 ;  /* 0x0000000bff037e24 */ /* 0x000fe2000f8e00ff */
[----:B------:R-:W-:Y:S01]  /*cee0*/  ULDC.64 UR10, c[0x0][0xae0] ;  /* 0x0002b800000a7ab9 */ /* 0x000fe20000000a00 */
[----:B------:R-:W-:Y:S01]  /*cef0*/  IMAD.U32 R3, RZ, RZ, UR4 ;  /* 0x00000004ff037e24 */ /* 0x000fe2000f8e00ff */
[----:B------:R-:W-:Y:S01]  /*cf00*/  @!PT LDS RZ, [RZ] ;  /* 0x00000000fffff984 */ /* 0x000fe20000000800 */
[----:B------:R-:W-:Y:S01]  /*cf10*/  @!PT LDS RZ, [RZ] ;  /* 0x00000000fffff984 */ /* 0x000fe20000000800 */
[----:B------:R-:W-:Y:S01]  /*cf20*/  @!PT LDS RZ, [RZ] ;  /* 0x00000000fffff984 */ /* 0x000fe20000000800 */
[----:B------:R-:W-:Y:S01]  /*cf30*/  @!PT LDS RZ, [RZ] ;  /* 0x00000000fffff984 */ /* 0x000fe20000000800 */
[----:B------:R0:W-:Y:S06]  /*cf40*/  MEMBAR.ALL.CTA ;  /* 0x0000000000007992 */ /* 0x0001ec0000008000 */
[----:B0-----:R-:W0:Y:S01]  /*cf50*/  FENCE.VIEW.ASYNC.S ;  /* 0x00000000000073c6 */ /* 0x001e220000000000 */
[----:B------:R-:W-:-:S02]  /*cf60*/  IMAD R18, R18, UR10, RZ ;  /* 0x0000000a12127c24 */ /* 0x000fc4000f8e02ff */
[----:B------:R-:W-:Y:S02]  /*cf70*/  IMAD R21, R21, UR20, R20 ;  /* 0x0000001415157c24 */ /* 0x000fe4000f8e0214 */
        /* <DEDUP_REMOVED lines=8> */
[----:B------:R-:W-:-:S03]  /*d000*/  ULDC.64 UR10, c[0x0][0xa80] ;  /* 0x0002a000000a7ab9 */ /* 0x000fc60000000a00 */
[----:B------:R-:W-:Y:S01]  /*d010*/  IMAD.IADD R3, R3, 0x1, R17 ;  /* 0x0000000103037824 */ /* 0x000fe200078e0211 */
[----:B------:R-:W-:Y:S01]  /*d020*/  LEA R17, P2, R2, UR10, 0x1 ;  /* 0x0000000a02117c11 */ /* 0x000fe2000f8408ff */
[----:B------:R-:W-:-:S03]  /*d030*/  UIADD3 UR8, UR8, 0x38820, URZ ;  /* 0x0003882008087890 */ /* 0x000fc6000fffe03f */
[----:B------:R-:W-:Y:S02]  /*d040*/  LEA.HI.X R22, R2, UR11, R3, 0x1, P2 ;  /* 0x0000000b02167c11 */ /* 0x000fe400090f0c03 */
[C---:B------:R-:W-:Y:S01]  /*d050*/  ISETP.GE.AND P2, PT, R78.reuse, UR17, PT ;  /* 0x000000114e007c0c */ /* 0x040fe2000bf46270 */
[----:B------:R-:W-:Y:S01]  /*d060*/  UPRMT UR8, URZ, 0x654, UR8 ;  /* 0x000006543f087896 */ /* 0x000fe20008000008 */
[C---:B------:R-:W-:Y:S02]  /*d070*/  VIADD R18, R78.reuse, 0x20 ;  /* 0x000000204e127836 */ /* 0x040fe40000000000 */
[----:B------:R-:W-:Y:S02]  /*d080*/  VIADD R19, R78, 0x40 ;  /* 0x000000404e137836 */ /* 0x000fe40000000000 */
[C---:B------:R-:W-:Y:S02]  /*d090*/  VIADD R82, R0.reuse, 0x80 ;  /* 0x0000008000527836 */ /* 0x040fe40000000000 */
[----:B------:R-:W-:-:S02]  /*d0a0*/  VIADD R84, R0, 0xc0 ;  /* 0x000000c000547836 */ /* 0x000fc40000000000 */
[----:B------:R-:W-:Y:S01]  /*d0b0*/  VIADD R80, R0, 0x40 ;  /* 0x0000004000507836 */ /* 0x000fe20000000000 */
[----:B0-----:R-:W-:Y:S01]  /*d0c0*/  SYNCS.ARRIVE.TRANS64.RED.A1T0 RZ, [UR8], RZ ;  /* 0x000000ffffff79a7 */ /* 0x001fe20008100408 */
[----:B------:R0:W1:Y:S01]  /*d0d0*/  SHFL.IDX PT, R79, R17, RZ, 0x181f ;  /* 0x00181fff114f7589 */ /* 0x00006200000e0000 */
[----:B------:R-:W-:Y:S03]  /*d0e0*/  BSSY B1, `(.L_x_209) ;  /* 0x000001a000017945 */ /* 0x000fe60003800000 */
[----:B------:R0:W2:Y:S01]  /*d0f0*/  SHFL.IDX PT, R77, R22, RZ, 0x181f ;  /* 0x00181fff164d7589 */ /* 0x0000a200000e0000 */
[----:B------:R-:W-:Y:S02]  /*d100*/  ISETP.GE.AND P1, PT, R18, UR17, PT ;  /* 0x0000001112007c0c */ /* 0x000fe4000bf26270 */
[----:B------:R-:W-:Y:S02]  /*d110*/  ISETP.GE.AND P0, PT, R19, UR17, PT ;  /* 0x0000001113007c0c */ /* 0x000fe4000bf06270 */
[----:B------:R-:W-:-:S02]  /*d120*/  SHF.R.S32.HI R86, RZ, 0x1f, R0 ;  /* 0x0000001fff567819 */ /* 0x000fc40000011400 */
[----:B------:R-:W-:Y:S02]  /*d130*/  SHF.R.S32.HI R81, RZ, 0x1f, R82 ;  /* 0x0000001fff517819 */ /* 0x000fe40000011452 */
[----:B------:R-:W-:Y:S02]  /*d140*/  SHF.R.S32.HI R83, RZ, 0x1f, R84 ;  /* 0x0000001fff537819 */ /* 0x000fe40000011454 */
[----:B------:R-:W-:Y:S01]  /*d150*/  SHF.R.S32.HI R85, RZ, 0x1f, R80 ;  /* 0x0000001fff557819 */ /* 0x000fe20000011450 */
[----:B0-----:R-:W-:Y:S06]  /*d160*/  @P2 BRA `(.L_x_210) ;  /* 0x0000000000442947 */ /* 0x001fec0003800000 */
[----:B------:R-:W-:Y:S02]  /*d170*/  ULDC UR4, c[0x0][0xac8] ;  /* 0x0002b20000047ab9 */ /* 0x000fe40000000800 */
[----:B------:R-:W-:Y:S02]  /*d180*/  ISETP.GE.AND P5, PT, R0, UR4, PT ;  /* 0x0000000400007c0c */ /* 0x000fe4000bfa6270 */
[----:B------:R-:W-:Y:S02]  /*d190*/  ISETP.GE.AND P4, PT, R80, UR4, PT ;  /* 0x0000000450007c0c */ /* 0x000fe4000bf86270 */
[----:B------:R-:W-:Y:S02]  /*d1a0*/  ISETP.GE.AND P3, PT, R82, UR4, PT ;  /* 0x0000000452007c0c */ /* 0x000fe4000bf66270 */
[----:B------:R-:W-:-:S07]  /*d1b0*/  ISETP.GE.AND P2, PT, R84, UR4, PT ;  /* 0x0000000454007c0c */ /* 0x000fce000bf46270 */
[----:B-1----:R-:W-:-:S04]  /*d1c0*/  @!P5 LEA R2, P6, R0, R79, 0x1 ;  /* 0x0000004f0002d211 */ /* 0x002fc800078c08ff */
[----:B--2---:R-:W-:Y:S02]  /*d1d0*/  @!P5 LEA.HI.X R3, R0, R77, R86, 0x1, P6 ;  /* 0x0000004d0003d211 */ /* 0x004fe400030f0c56 */
[----:B------:R-:W-:-:S03]  /*d1e0*/  @!P4 LEA R18, P6, R80, R79, 0x1 ;  /* 0x0000004f5012c211 */ /* 0x000fc600078c08ff */
[----:B-----5:R0:W-:Y:S01]  /*d1f0*/  @!P5 ST.E.128 desc[UR36][R2.64], R4 ;  /* 0x000000040200d985 */ /* 0x0201e2000c101d24 */
[----:B------:R-:W-:Y:S02]  /*d200*/  @!P4 LEA.HI.X R19, R80, R77, R85, 0x1, P6 ;  /* 0x0000004d5013c211 */ /* 0x000fe400030f0c55 */
[----:B------:R-:W-:-:S03]  /*d210*/  @!P3 LEA R20, P6, R82, R79, 0x1 ;  /* 0x0000004f5214b211 */ /* 0x000fc600078c08ff */
[----:B------:R0:W-:Y:S01]  /*d220*/  @!P4 ST.E.128 desc[UR36][R18.64], R28 ;  /* 0x0000001c1200c985 */ /* 0x0001e2000c101d24 */
[----:B------:R-:W-:Y:S02]  /*d230*/  @!P3 LEA.HI.X R21, R82, R77, R81, 0x1, P6 ;  /* 0x0000004d5215b211 */ /* 0x000fe400030f0c51 */
[----:B------:R-:W-:-:S03]  /*d240*/  @!P2 LEA R76, P6, R84, R79, 0x1 ;  /* 0x0000004f544ca211 */ /* 0x000fc600078c08ff */
[----:B------:R0:W-:Y:S01]  /*d250*/  @!P3 ST.E.128 desc[UR36][R20.64], R44 ;  /* 0x0000002c1400b985 */ /* 0x0001e2000c101d24 */
[----:B------:R-:W-:-:S05]  /*d260*/  @!P2 LEA.HI.X R77, R84, R77, R83, 0x1, P6 ;  /* 0x0000004d544da211 */ /* 0x000fca00030f0c53 */
[----:B------:R0:W-:Y:S04]  /*d270*/  @!P2 ST.E.128 desc[UR36][R76.64], R60 ;  /* 0x0000003c4c00a985 */ /* 0x0001e8000c101d24 */
.L_x_210:
[----:B------:R-:W-:Y:S05]  /*d280*/  BSYNC B1 ;  /* 0x0000000000017941 */ /* 0x000fea0003800000 */
.L_x_209:
[----:B0-----:R0:W3:Y:S01]  /*d290*/  SHFL.IDX PT, R19, R22, 0x1, 0x181f ;  /* 0x00381f0016137f89 */ /* 0x0010e200000e0000 */
[----:B------:R-:W-:Y:S03]  /*d2a0*/  BSSY B1, `(.L_x_211) ;  /* 0x0000014000017945 */ /* 0x000fe60003800000 */
[----:B-----5:R0:W4:Y:S01]  /*d2b0*/  SHFL.IDX PT, R7, R17, 0x1, 0x181f ;  /* 0x00381f0011077f89 */ /* 0x02012200000e0000 */
[----:B------:R-:W-:Y:S05]  /*d2c0*/  @P1 BRA `(.L_x_212) ;  /* 0x0000000000441947 */ /* 0x000fea0003800000 */
[----:B------:R-:W-:Y:S02]  /*d2d0*/  ULDC UR4, c[0x0][0xac8] ;  /* 0x0002b20000047ab9 */ /* 0x000fe40000000800 */
[----:B------:R-:W-:Y:S02]  /*d2e0*/  ISETP.GE.AND P4, PT, R0, UR4, PT ;  /* 0x0000000400007c0c */ /* 0x000fe4000bf86270 */
[----:B------:R-:W-:Y:S02]  /*d2f0*/  ISETP.GE.AND P3, PT, R80, UR4, PT ;  /* 0x0000000450007c0c */ /* 0x000fe4000bf66270 */
[----:B------:R-:W-:Y:S02]  /*d300*/  ISETP.GE.AND P2, PT, R82, UR4, PT ;  /* 0x0000000452007c0c */ /* 0x000fe4000bf46270 */
[----:B------:R-:W-:-:S07]  /*d310*/  ISETP.GE.AND P1, PT, R84, UR4, PT ;  /* 0x0000000454007c0c */ /* 0x000fce000bf26270 */
[-C--:B----4-:R-:W-:Y:S02]  /*d320*/  @!P4 LEA R2, P6, R0, R7.reuse, 0x1 ;  /* 0x000000070002c211 */ /* 0x090fe400078c08ff */
[----:B------:R-:W-:Y:S02]  /*d330*/  @!P3 LEA R4, P5, R80, R7, 0x1 ;  /* 0x000000075004b211 */ /* 0x000fe400078a08ff */
[----:B---3--:R-:W-:Y:S02]  /*d340*/  @!P4 LEA.HI.X R3, R0, R19, R86, 0x1, P6 ;  /* 0x000000130003c211 */ /* 0x008fe400030f0c56 */
[----:B------:R-:W-:Y:S02]  /*d350*/  @!P2 LEA R6, P6, R82, R7, 0x1 ;  /* 0x000000075206a211 */ /* 0x000fe400078c08ff */
[----:B------:R-:W-:Y:S01]  /*d360*/  @!P3 LEA.HI.X R5, R80, R19, R85, 0x1, P5 ;  /* 0x000000135005b211 */ /* 0x000fe200028f0c55 */
[----:B------:R3:W-:Y:S01]  /*d370*/  @!P4 ST.E.128 desc[UR36][R2.64], R8 ;  /* 0x000000080200c985 */ /* 0x0007e2000c101d24 */
[----:B------:R-:W-:-:S02]  /*d380*/  @!P1 LEA R18, P5, R84, R7, 0x1 ;  /* 0x0000000754129211 */ /* 0x000fc400078a08ff */
[-C--:B------:R-:W-:Y:S01]  /*d390*/  @!P2 LEA.HI.X R7, R82, R19.reuse, R81, 0x1, P6 ;  /* 0x000000135207a211 */ /* 0x080fe200030f0c51 */
[----:B------:R3:W-:Y:S01]  /*d3a0*/  @!P3 ST.E.128 desc[UR36][R4.64], R32 ;  /* 0x000000200400b985 */ /* 0x0007e2000c101d24 */
[----:B------:R-:W-:-:S03]  /*d3b0*/  @!P1 LEA.HI.X R19, R84, R19, R83, 0x1, P5 ;  /* 0x0000001354139211 */ /* 0x000fc600028f0c53 */
[----:B------:R3:W-:Y:S04]  /*d3c0*/  @!P2 ST.E.128 desc[UR36][R6.64], R48 ;  /* 0x000000300600a985 */ /* 0x0007e8000c101d24 */
[----:B------:R3:W-:Y:S02]  /*d3d0*/  @!P1 ST.E.128 desc[UR36][R18.64], R64 ;  /* 0x0000004012009985 */ /* 0x0007e4000c101d24 */
.L_x_212:
[----:B------:R-:W-:Y:S05]  /*d3e0*/  BSYNC B1 ;  /* 0x0000000000017941 */ /* 0x000fea0003800000 */
.L_x_211:
[----:B---3--:R3:W0:Y:S01]  /*d3f0*/  SHFL.IDX PT, R9, R22, 0x2, 0x181f ;  /* 0x00581f0016097f89 */ /* 0x00862200000e0000 */
[----:B------:R-:W-:Y:S03]  /*d400*/  BSSY B1, `(.L_x_213) ;  /* 0x0000014000017945 */ /* 0x000fe60003800000 */
[----:B------:R3:W0:Y:S01]  /*d410*/  SHFL.IDX PT, R5, R17, 0x2, 0x181f ;  /* 0x00581f0011057f89 */ /* 0x00062200000e0000 */
[----:B------:R-:W-:Y:S05]  /*d420*/  @P0 BRA `(.L_x_214) ;  /* 0x0000000000440947 */ /* 0x000fea0003800000 */
[----:B------:R-:W-:Y:S02]  /*d430*/  ULDC UR4, c[0x0][0xac8] ;  /* 0x0002b20000047ab9 */ /* 0x000fe40000000800 */
[----:B------:R-:W-:Y:S02]  /*d440*/  ISETP.GE.AND P3, PT, R0, UR4, PT ;  /* 0x0000000400007c0c */ /* 0x000fe4000bf66270 */
[----:B------:R-:W-:Y:S02]  /*d450*/  ISETP.GE.AND P2, PT, R80, UR4, PT ;  /* 0x0000000450007c0c */ /* 0x000fe4000bf46270 */
[----:B------:R-:W-:Y:S02]  /*d460*/  ISETP.GE.AND P1, PT, R82, UR4, PT ;  /* 0x0000000452007c0c */ /* 0x000fe4000bf26270 */
[----:B------:R-:W-:-:S07]  /*d470*/  ISETP.GE.AND P0, PT, R84, UR4, PT ;  /* 0x0000000454007c0c */ /* 0x000fce000bf06270 */
[-C--:B0-----:R-:W-:Y:S02]  /*d480*/  @!P3 LEA R2, P6, R0, R5.reuse, 0x1 ;  /* 0x000000050002b211 */ /* 0x081fe400078c08ff */
[-C--:B------:R-:W-:Y:S02]  /*d490*/  @!P2 LEA R4, P5, R80, R5.reuse, 0x1 ;  /* 0x000000055004a211 */ /* 0x080fe400078a08ff */
[----:B------:R-:W-:Y:S02]  /*d4a0*/  @!P1 LEA R6, P4, R82, R5, 0x1 ;  /* 0x0000000552069211 */ /* 0x000fe400078808ff */
[----:B------:R-:W-:Y:S02]  /*d4b0*/  @!P3 LEA.HI.X R3, R0, R9, R86, 0x1, P6 ;  /* 0x000000090003b211 */ /* 0x000fe400030f0c56 */
[----:B------:R-:W-:Y:S02]  /*d4c0*/  @!P0 LEA R8, P6, R84, R5, 0x1 ;  /* 0x0000000554088211 */ /* 0x000fe400078c08ff */
[-C--:B------:R-:W-:Y:S01]  /*d4d0*/  @!P2 LEA.HI.X R5, R80, R9.reuse, R85, 0x1, P5 ;  /* 0x000000095005a211 */ /* 0x080fe200028f0c55 */
[----:B------:R0:W-:Y:S01]  /*d4e0*/  @!P3 ST.E.128 desc[UR36][R2.64], R12 ;  /* 0x0000000c0200b985 */ /* 0x0001e2000c101d24 */
[----:B----4-:R-:W-:-:S02]  /*d4f0*/  @!P1 LEA.HI.X R7, R82, R9, R81, 0x1, P4 ;  /* 0x0000000952079211 */ /* 0x010fc400020f0c51 */
[----:B------:R-:W-:Y:S01]  /*d500*/  @!P0 LEA.HI.X R9, R84, R9, R83, 0x1, P6 ;  /* 0x0000000954098211 */ /* 0x000fe200030f0c53 */
[----:B------:R0:W-:Y:S04]  /*d510*/  @!P2 ST.E.128 desc[UR36][R4.64], R36 ;  /* 0x000000240400a985 */ /* 0x0001e8000c101d24 */
[----:B------:R0:W-:Y:S04]  /*d520*/  @!P1 ST.E.128 desc[UR36][R6.64], R52 ;  /* 0x0000003406009985 */ /* 0x0001e8000c101d24 */
[----:B------:R0:W-:Y:S02]  /*d530*/  @!P0 ST.E.128 desc[UR36][R8.64], R68 ;  /* 0x0000004408008985 */ /* 0x0001e4000c101d24 */
.L_x_214:
[----:B------:R-:W-:Y:S05]  /*d540*/  BSYNC B1 ;  /* 0x0000000000017941 */ /* 0x000fea0003800000 */
.L_x_213:
[----:B0-----:R-:W-:Y:S01]  /*d550*/  VIADD R2, R78, 0x60 ;  /* 0x000000604e027836 */ /* 0x001fe20000000000 */
[----:B------:R0:W0:Y:S04]  /*d560*/  SHFL.IDX PT, R9, R22, 0x3, 0x181f ;  /* 0x00781f0016097f89 */ /* 0x00002800000e0000 */
[----:B------:R-:W-:Y:S01]  /*d570*/  ISETP.GE.AND P0, PT, R2, UR17, PT ;  /* 0x0000001102007c0c */ /* 0x000fe2000bf06270 */
[----:B---3--:R-:W3:-:S12]  /*d580*/  SHFL.IDX PT, R17, R17, 0x3, 0x181f ;  /* 0x00781f0011117f89 */ /* 0x008ed800000e0000 */
[----:B------:R-:W-:Y:S05]  /*d590*/  @P0 BRA `(.L_x_215) ;  /* 0x0000002800740947 */ /* 0x000fea0003800000 */
[----:B------:R-:W-:Y:S02]  /*d5a0*/  ULDC UR4, c[0x0][0xac8] ;  /* 0x0002b20000047ab9 */ /* 0x000fe40000000800 */
[----:B------:R-:W-:Y:S02]  /*d5b0*/  ISETP.GE.AND P3, PT, R0, UR4, PT ;  /* 0x0000000400007c0c */ /* 0x000fe4000bf66270 */
[----:B------:R-:W-:Y:S02]  /*d5c0*/  ISETP.GE.AND P4, PT, R80, UR4, PT ;  /* 0x0000000450007c0c */ /* 0x000fe4000bf86270 */
[----:B------:R-:W-:-:S09]  /*d5d0*/  ISETP.GE.AND P5, PT, R82, UR4, PT ;  /* 0x0000000452007c0c */ /* 0x000fd2000bfa6270 */
[-C--:B---3--:R-:W-:Y:S02]  /*d5e0*/  @!P3 LEA R2, P0, R0, R17.reuse, 0x1 ;  /* 0x000000110002b211 */ /* 0x088fe400078008ff */
[-C--:B------:R-:W-:Y:S02]  /*d5f0*/  @!P4 LEA R4, P1, R80, R17.reuse, 0x1 ;  /* 0x000000115004c211 */ /* 0x080fe400078208ff */
[----:B------:R-:W-:Y:S02]  /*d600*/  @!P5 LEA R6, P2, R82, R17, 0x1 ;  /* 0x000000115206d211 */ /* 0x000fe400078408ff */
[-C--:B0-----:R-:W-:Y:S02]  /*d610*/  @!P3 LEA.HI.X R3, R0, R9.reuse, R86, 0x1, P0 ;  /* 0x000000090003b211 */ /* 0x081fe400000f0c56 */
[-C--:B------:R-:W-:Y:S02]  /*d620*/  @!P4 LEA.HI.X R5, R80, R9.reuse, R85, 0x1, P1 ;  /* 0x000000095005c211 */ /* 0x080fe400008f0c55 */
[----:B----4-:R-:W-:Y:S01]  /*d630*/  @!P5 LEA.HI.X R7, R82, R9, R81, 0x1, P2 ;  /* 0x000000095207d211 */ /* 0x010fe200010f0c51 */
[----:B------:R0:W-:Y:S01]  /*d640*/  @!P3 ST.E.128 desc[UR36][R2.64], R24 ;  /* 0x000000180200b985 */ /* 0x0001e2000c101d24 */
[----:B------:R-:W-:-:S03]  /*d650*/  ISETP.GE.AND P0, PT, R84, UR4, PT ;  /* 0x0000000454007c0c */ /* 0x000fc6000bf06270 */
[----:B------:R0:W-:Y:S04]  /*d660*/  @!P4 ST.E.128 desc[UR36][R4.64], R40 ;  /* 0x000000280400c985 */ /* 0x0001e8000c101d24 */
[----:B------:R0:W-:Y:S06]  /*d670*/  @!P5 ST.E.128 desc[UR36][R6.64], R56 ;  /* 0x000000380600d985 */ /* 0x0001ec000c101d24 */
[----:B------:R-:W-:Y:S05]  /*d680*/  @P0 BRA `(.L_x_215) ;  /* 0x0000002800380947 */ /* 0x000fea0003800000 */
[----:B0-----:R-:W-:-:S04]  /*d690*/  LEA R2, P0, R84, R17, 0x1 ;  /* 0x0000001154027211 */ /* 0x001fc800078008ff */
[----:B------:R-:W-:-:S05]  /*d6a0*/  LEA.HI.X R3, R84, R9, R83, 0x1, P0 ;  /* 0x0000000954037211 */ /* 0x000fca00000f0c53 */
[----:B------:R0:W-:Y:S01]  /*d6b0*/  ST.E.128 desc[UR36][R2.64], R72 ;  /* 0x0000004802007985 */ /* 0x0001e2000c101d24 */
[----:B------:R-:W-:Y:S05]  /*d6c0*/  BRA `(.L_x_215) ;  /* 0x0000002800287947 */ /* 0x000fea0003800000 */
.L_x_208:
[----:B------:R-:W-:Y:S01]  /*d6d0*/  ULDC.64 UR14, c[0x0][0xb08] ;  /* 0x0002c200000e7ab9 */ /* 0x000fe20000000a00 */
[----:B------:R-:W-:Y:S01]  /*d6e0*/  R2UR UR18, R216 ;  /* 0x00000000d81272ca */ /* 0x000fe200000e0000 */
[----:B------:R-:W-:Y:S01]  /*d6f0*/  UIMAD UR12, UR16, UR14, URZ ;  /* 0x0000000e100c72a4 */ /* 0x000fe2000f8e023f */
[----:B------:R-:W-:Y:S01]  /*d700*/  R2UR UR17, R215 ;  /* 0x00000000d71172ca */ /* 0x000fe200000e0000 */
[----:B------:R-:W-:Y:S01]  /*d710*/  UIMAD.WIDE.U32 UR10, UR4, UR14, URZ ;  /* 0x0000000e040a72a5 */ /* 0x000fe2000f8e003f */
[----:B0-----:R-:W-:Y:S01]  /*d720*/  IMAD.MOV.U32 R5, RZ, RZ, R8 ;  /* 0x000000ffff057224 */ /* 0x001fe200078e0008 */
[----:B------:R-:W-:Y:S01]  /*d730*/  UIMAD UR12, UR4, UR15, UR12 ;  /* 0x0000000f040c72a4 */ /* 0x000fe2000f8e020c */
[C---:B------:R-:W-:Y:S01]  /*d740*/  VIADD R160, R23.reuse, 0x70 ;  /* 0x0000007017a07836 */ /* 0x040fe20000000000 */
[----:B------:R-:W-:Y:S01]  /*d750*/  USHF.R.S32.HI UR4, URZ, 0x1f, UR9 ;  /* 0x0000001f3f047899 */ /* 0x000fe20008011409 */
[C---:B------:R-:W-:Y:S01]  /*d760*/  VIADD R162, R23.reuse, 0x68 ;  /* 0x0000006817a27836 */ /* 0x040fe20000000000 */
[----:B------:R-:W-:Y:S01]  /*d770*/  UIADD3 UR11, UR11, UR12, URZ ;  /* 0x0000000c0b0b7290 */ /* 0x000fe2000fffe03f */
[C---:B------:R-:W-:Y:S01]  /*d780*/  VIADD R164, R23.reuse, 0x60 ;  /* 0x0000006017a47836 */ /* 0x040fe20000000000 */
[----:B------:R-:W-:Y:S01]  /*d790*/  ULDC.64 UR14, c[0x0][0xb40] ;  /* 0x0002d000000e7ab9 */ /* 0x000fe20000000a00 */
[----:B------:R-:W-:Y:S01]  /*d7a0*/  ULDC.64 UR12, c[0x0][0xb38] ;  /* 0x0002ce00000c7ab9 */ /* 0x000fe20000000a00 */
[----:B------:R-:W-:Y:S01]  /*d7b0*/  UIMAD UR4, UR4, UR14, URZ ;  /* 0x0000000e040472a4 */ /* 0x000fe2000f8e023f */
[C---:B------:R-:W-:Y:S01]  /*d7c0*/  VIADD R166, R23.reuse, 0x58 ;  /* 0x0000005817a67836 */ /* 0x040fe20000000000 */
[----:B------:R-:W-:Y:S01]  /*d7d0*/  UIMAD.WIDE.U32 UR10, UR18, UR12, UR10 ;  /* 0x0000000c120a72a5 */ /* 0x000fe2000f8e000a */
[C---:B------:R-:W-:Y:S01]  /*d7e0*/  VIADD R168, R23.reuse, 0x50 ;  /* 0x0000005017a87836 */ /* 0x040fe20000000000 */
[----:B------:R-:W-:Y:S01]  /*d7f0*/  UIMAD UR4, UR9, UR15, UR4 ;  /* 0x0000000f090472a4 */ /* 0x000fe2000f8e0204 */
[C---:B------:R-:W-:Y:S01]  /*d800*/  VIADD R170, R23.reuse, 0x48 ;  /* 0x0000004817aa7836 */ /* 0x040fe20000000000 */
[----:B------:R-:W-:Y:S01]  /*d810*/  UIMAD UR11, UR18, UR13, UR11 ;  /* 0x0000000d120b72a4 */ /* 0x000fe2000f8e020b */
[C---:B------:R-:W-:Y:S01]  /*d820*/  VIADD R172, R23.reuse, 0x40 ;  /* 0x0000004017ac7836 */ /* 0x040fe20000000000 */
[----:B------:R-:W-:Y:S01]  /*d830*/  UIADD3 UR8, UR8, 0x38820, URZ ;  /* 0x0003882008087890 */ /* 0x000fe2000fffe03f */
[C---:B------:R-:W-:Y:S01]  /*d840*/  VIADD R176, R23.reuse, 0x30 ;  /* 0x0000003017b07836 */ /* 0x040fe20000000000 */
[----:B------:R-:W-:Y:S01]  /*d850*/  UIMAD.WIDE.U32 UR10, UR9, UR14, UR10 ;  /* 0x0000000e090a72a5 */ /* 0x000fe2000f8e000a */
[C---:B------:R-:W-:Y:S01]  /*d860*/  VIADD R178, R23.reuse, 0x28 ;  /* 0x0000002817b27836 */ /* 0x040fe20000000000 */
[----:B------:R-:W-:Y:S01]  /*d870*/  ULDC.64 UR12, c[0x0][0xb48] ;  /* 0x0002d200000c7ab9 */ /* 0x000fe20000000a00 */
[----:B------:R-:W-:Y:S01]  /*d880*/  @UP1 ULDC UR9, c[0x0][0xbec] ;  /* 0x0002fb0000091ab9 */ /* 0x000fe20000000800 */
[----:B------:R-:W-:Y:S01]  /*d890*/  UIADD3 UR11, UR11, UR4, URZ ;  /* 0x000000040b0b7290 */ /* 0x000fe2000fffe03f */
[----:B------:R-:W-:Y:S01]  /*d8a0*/  @P1 IMAD.HI.U32 R0, R8, UR9, RZ ;  /* 0x0000000908001c27 */ /* 0x000fe2000f8e00ff */
[----:B------:R-:W-:Y:S01]  /*d8b0*/  UPRMT UR8, URZ, 0x654, UR8 ;  /* 0x000006543f087896 */ /* 0x000fe20008000008 */
[C---:B------:R-:W-:Y:S01]  /*d8c0*/  IADD3 R174, R23.reuse, 0x38, RZ ;  /* 0x0000003817ae7810 */ /* 0x040fe20007ffe0ff */
[----:B------:R-:W-:Y:S01]  /*d8d0*/  @UP1 ULDC UR4, c[0x0][0xbf0] ;  /* 0x0002fc0000041ab9 */ /* 0x000fe20000000800 */
[----:B------:R-:W-:Y:S01]  /*d8e0*/  UIMAD.WIDE.U32 UR10, UR17, UR12, UR10 ;  /* 0x0000000c110a72a5 */ /* 0x000fe2000f8e000a */
[----:B------:R-:W-:Y:S01]  /*d8f0*/  @P1 SHF.R.U32.HI R5, RZ, UR4, R0 ;  /* 0x00000004ff051c19 */ /* 0x000fe20008011600 */
[----:B------:R-:W-:Y:S01]  /*d900*/  VIADD R180, R23, 0x20 ;  /* 0x0000002017b47836 */ /* 0x000fe20000000000 */
[----:B------:R-:W-:Y:S01]  /*d910*/  BSSY B1, `(.L_x_216) ;  /* 0x00000ce000017945 */ /* 0x000fe20003800000 */
[----:B------:R-:W-:Y:S01]  /*d920*/  UIMAD UR4, UR17, UR13, UR11 ;  /* 0x0000000d110472a4 */ /* 0x000fe2000f8e020b */
[--C-:B------:R-:W-:Y:S01]  /*d930*/  SHF.R.S32.HI R0, RZ, 0x1f, R5.reuse ;  /* 0x0000001fff007819 */ /* 0x100fe20000011405 */
[----:B------:R-:W-:Y:S01]  /*d940*/  IMAD.MOV R7, RZ, RZ, -R5 ;  /* 0x000000ffff077224 */ /* 0x000fe200078e0a05 */
[----:B------:R-:W-:Y:S01]  /*d950*/  ULDC.64 UR12, c[0x0][0xb30] ;  /* 0x0002cc00000c7ab9 */ /* 0x000fe20000000a00 */
[----:B------:R-:W-:Y:S01]  /*d960*/  IMAD.U32 R3, RZ, RZ, UR11 ;  /* 0x0000000bff037e24 */ /* 0x000fe2000f8e00ff */
[----:B------:R-:W-:Y:S01]  /*d970*/  SYNCS.ARRIVE.TRANS64.RED.A1T0 RZ, [UR8], RZ ;  /* 0x000000ffffff79a7 */ /* 0x000fe20008100408 */
[----:B------:R-:W-:Y:S01]  /*d980*/  IMAD R7, R7, UR20, R8 ;  /* 0x0000001407077c24 */ /* 0x000fe2000f8e0208 */
[----:B------:R-:W-:Y:S01]  /*d990*/  SHF.R.S32.HI R18, RZ, 0x1f, R217 ;  /* 0x0000001fff127819 */ /* 0x000fe200000114d9 */
[----:B------:R-:W-:Y:S01]  /*d9a0*/  IMAD R0, R0, UR12, RZ ;  /* 0x0000000c00007c24 */ /* 0x000fe2000f8e02ff */
[----:B------:R-:W-:Y:S01]  /*d9b0*/  SHF.R.S32.HI R20, RZ, 0x1f, R218 ;  /* 0x0000001fff147819 */ /* 0x000fe200000114da */
[----:B------:R-:W-:Y:S01]  /*d9c0*/  IMAD.U32 R2, RZ, RZ, UR10 ;  /* 0x0000000aff027e24 */ /* 0x000fe2000f8e00ff */
[----:B------:R-:W-:Y:S01]  /*d9d0*/  ULDC.64 UR10, c[0x0][0xb28] ;  /* 0x0002ca00000a7ab9 */ /* 0x000fe20000000a00 */
[----:B------:R-:W-:Y:S01]  /*d9e0*/  IMAD.U32 R3, RZ, RZ, UR4 ;  /* 0x00000004ff037e24 */ /* 0x000fe2000f8e00ff */
[----:B------:R-:W-:Y:S01]  /*d9f0*/  SHF.R.S32.HI R21, RZ, 0x1f, R219 ;  /* 0x0000001fff157819 */ /* 0x000fe200000114db */
[C---:B------:R-:W-:Y:S01]  /*da00*/  IMAD R9, R5.reuse, UR13, R0 ;  /* 0x0000000d05097c24 */ /* 0x040fe2000f8e0200 */
[----:B------:R-:W-:Y:S01]  /*da10*/  SHF.R.S32.HI R0, RZ, 0x1f, R7 ;  /* 0x0000001fff007819 */ /* 0x000fe20000011407 */
[----:B------:R-:W-:Y:S01]  /*da20*/  IMAD.WIDE.U32 R2, R5, UR12, R2 ;  /* 0x0000000c05027c25 */ /* 0x000fe2000f8e0002 */
[----:B------:R-:W-:-:S02]  /*da30*/  SHF.R.S32.HI R22, RZ, 0x1f, R220 ;  /* 0x0000001fff167819 */ /* 0x000fc400000114dc */
[----:B------:R-:W-:Y:S01]  /*da40*/  SHF.R.S32.HI R152, RZ, 0x1f, R221 ;  /* 0x0000001fff987819 */ /* 0x000fe200000114dd */
[----:B------:R-:W-:Y:S01]  /*da50*/  IMAD R0, R0, UR10, RZ ;  /* 0x0000000a00007c24 */ /* 0x000fe2000f8e02ff */
[----:B------:R-:W-:Y:S01]  /*da60*/  SHF.R.S32.HI R153, RZ, 0x1f, R222 ;  /* 0x0000001fff997819 */ /* 0x000fe200000114de */
[----:B------:R-:W-:Y:S01]  /*da70*/  IMAD.IADD R3, R3, 0x1, R9 ;  /* 0x0000000103037824 */ /* 0x000fe200078e0209 */
[----:B------:R-:W-:Y:S01]  /*da80*/  SHF.R.S32.HI R154, RZ, 0x1f, R223 ;  /* 0x0000001fff9a7819 */ /* 0x000fe200000114df */
[C---:B------:R-:W-:Y:S01]  /*da90*/  IMAD R5, R7.reuse, UR11, R0 ;  /* 0x0000000b07057c24 */ /* 0x040fe2000f8e0200 */
[----:B------:R-:W-:Y:S01]  /*daa0*/  SHF.R.S32.HI R155, RZ, 0x1f, R224 ;  /* 0x0000001fff9b7819 */ /* 0x000fe200000114e0 */
[----:B------:R-:W-:Y:S01]  /*dab0*/  IMAD.WIDE.U32 R2, R7, UR10, R2 ;  /* 0x0000000a07027c25 */ /* 0x000fe2000f8e0002 */
[----:B------:R-:W-:Y:S01]  /*dac0*/  ULDC.64 UR10, c[0x0][0xb00] ;  /* 0x0002c000000a7ab9 */ /* 0x000fe20000000a00 */
[----:B------:R-:W-:Y:S02]  /*dad0*/  SHF.R.S32.HI R156, RZ, 0x1f, R225 ;  /* 0x0000001fff9c7819 */ /* 0x000fe400000114e1 */
[----:B------:R-:W-:Y:S01]  /*dae0*/  IMAD.IADD R3, R3, 0x1, R5 ;  /* 0x0000000103037824 */ /* 0x000fe200078e0205 */
[C---:B------:R-:W-:Y:S01]  /*daf0*/  LEA R0, P1, R2.reuse, UR10, 0x2 ;  /* 0x0000000a02007c11 */ /* 0x040fe2000f8210ff */
[C---:B------:R-:W-:Y:S01]  /*db00*/  VIADD R182, R23.reuse, 0x18 ;  /* 0x0000001817b67836 */ /* 0x040fe20000000000 */
[----:B------:R-:W-:Y:S01]  /*db10*/  SHF.R.S32.HI R157, RZ, 0x1f, R226 ;  /* 0x0000001fff9d7819 */ /* 0x000fe200000114e2 */
[C---:B------:R-:W-:Y:S01]  /*db20*/  VIADD R184, R23.reuse, 0x10 ;  /* 0x0000001017b87836 */ /* 0x040fe20000000000 */
[----:B------:R-:W-:Y:S01]  /*db30*/  LEA.HI.X R12, R2, UR11, R3, 0x2, P1 ;  /* 0x0000000b020c7c11 */ /* 0x000fe200088f1403 */
[C---:B------:R-:W-:Y:S01]  /*db40*/  VIADD R186, R23.reuse, 0x8 ;  /* 0x0000000817ba7836 */ /* 0x040fe20000000000 */
[----:B------:R0:W1:Y:S01]  /*db50*/  SHFL.IDX PT, R2, R0, RZ, 0x1c1f ;  /* 0x001c1fff00027589 */ /* 0x00006200000e0000 */
[----:B------:R-:W-:Y:S01]  /*db60*/  SHF.R.S32.HI R158, RZ, 0x1f, R227 ;  /* 0x0000001fff9e7819 */ /* 0x000fe200000114e3 */
[C---:B------:R-:W-:Y:S01]  /*db70*/  VIADD R159, R23.reuse, 0x70 ;  /* 0x00000070179f7836 */ /* 0x040fe20000000000 */
[----:B------:R-:W-:Y:S01]  /*db80*/  SHF.R.S32.HI R160, RZ, 0x1f, R160 ;  /* 0x0000001fffa07819 */ /* 0x000fe200000114a0 */
[----:B------:R0:W2:Y:S01]  /*db90*/  SHFL.IDX PT, R3, R12, RZ, 0x1c1f ;  /* 0x001c1fff0c037589 */ /* 0x0000a200000e0000 */
        /* <DEDUP_REMOVED lines=26> */
[----:B012---:R-:W-:Y:S06]  /*dd40*/  @P2 BRA `(.L_x_217) ;  /* 0x0000000800282947 */ /* 0x007fec0003800000 */
[----:B------:R-:W-:Y:S01]  /*dd50*/  ULDC UR4, c[0x0][0xac8] ;  /* 0x0002b20000047ab9 */ /* 0x000fe20000000800 */
[C---:B------:R-:W-:Y:S01]  /*dd60*/  VIADD R13, R23.reuse, 0xe0 ;  /* 0x000000e0170d7836 */ /* 0x040fe20000000000 */
[C---:B------:R-:W-:Y:S01]  /*dd70*/  ISETP.GE.AND P2, PT, R23.reuse, UR4, PT ;  /* 0x0000000417007c0c */ /* 0x040fe2000bf46270 */
[----:B------:R-:W-:Y:S01]  /*dd80*/  VIADD R17, R23, 0xe8 ;  /* 0x000000e817117836 */ /* 0x000fe20000000000 */
[----:B------:R-:W-:Y:S01]  /*dd90*/  ISETP.GE.AND P1, PT, R185, UR4, PT ;  /* 0x00000004b9007c0c */ /* 0x000fe2000bf26270 */
[----:B------:R-:W-:Y:S01]  /*dda0*/  VIADD R19, R23, 0xf0 ;  /* 0x000000f017137836 */ /* 0x000fe20000000000 */
[----:B------:R-:W-:Y:S02]  /*ddb0*/  ISETP.GE.AND P3, PT, R183, UR4, PT ;  /* 0x00000004b7007c0c */ /* 0x000fe4000bf66270 */
[----:B------:R-:W-:-:S07]  /*ddc0*/  ISETP.GE.AND P4, PT, R181, UR4, PT ;  /* 0x00000004b5007c0c */ /* 0x000fce000bf86270 */
[----:B------:R-:W-:Y:S02]  /*ddd0*/  @!P2 IMAD.WIDE R4, R23, 0x4, R2 ;  /* 0x000000041704a825 */ /* 0x000fe400078e0202 */
[----:B------:R-:W-:-:S03]  /*dde0*/  @!P1 LEA R6, P5, R185, R2, 0x2 ;  /* 0x00000002b9069211 */ /* 0x000fc600078a10ff */
[----:B------:R0:W-:Y:S01]  /*ddf0*/  @!P2 ST.E.64 desc[UR36][R4.64], R24 ;  /* 0x000000180400a985 */ /* 0x0001e2000c101b24 */
[----:B------:R-:W-:Y:S02]  /*de00*/  ISETP.GE.AND P2, PT, R179, UR4, PT ;  /* 0x00000004b3007c0c */ /* 0x000fe4000bf46270 */
[----:B------:R-:W-:-:S05]  /*de10*/  @!P1 LEA.HI.X R7, R185, R3, R186, 0x2, P5 ;  /* 0x00000003b9079211 */ /* 0x000fca00028f14ba */
[----:B------:R1:W-:Y:S01]  /*de20*/  @!P1 ST.E.64 desc[UR36][R6.64], R28 ;  /* 0x0000001c06009985 */ /* 0x0003e2000c101b24 */
[----:B------:R-:W-:Y:S02]  /*de30*/  ISETP.GE.AND P1, PT, R177, UR4, PT ;  /* 0x00000004b1007c0c */ /* 0x000fe4000bf26270 */
[----:B0-----:R-:W-:-:S04]  /*de40*/  @!P3 LEA R4, P6, R183, R2, 0x2 ;  /* 0x00000002b704b211 */ /* 0x001fc800078c10ff */
[----:B------:R-:W-:Y:S02]  /*de50*/  @!P3 LEA.HI.X R5, R183, R3, R184, 0x2, P6 ;  /* 0x00000003b705b211 */ /* 0x000fe400030f14b8 */
[----:B-1----:R-:W-:-:S03]  /*de60*/  @!P4 LEA R6, P5, R181, R2, 0x2 ;  /* 0x00000002b506c211 */ /* 0x002fc600078a10ff */
        /* <DEDUP_REMOVED lines=34> */
[----:B------:R-:W-:Y:S02]  /*e090*/  @!P4 LEA.HI.X R7, R165, R3, R166, 0x2, P5 ;  /* 0x00000003a507c211 */ /* 0x000fe400028f14a6 */
[----:B------:R-:W-:-:S03]  /*e0a0*/  ISETP.GE.AND P5, PT, R227, UR4, PT ;  /* 0x00000004e3007c0c */ /* 0x000fc6000bfa6270 */
[----:B------:R1:W-:Y:S01]  /*e0b0*/  @!P4 ST.E.64 desc[UR36][R6.64], R68 ;  /* 0x000000440600c985 */ /* 0x0003e2000c101b24 */
[----:B------:R-:W-:Y:S02]  /*e0c0*/  ISETP.GE.AND P4, PT, R226, UR4, PT ;  /* 0x00000004e2007c0c */ /* 0x000fe4000bf86270 */
[----:B0-----:R-:W-:-:S04]  /*e0d0*/  @!P2 LEA R4, P6, R163, R2, 0x2 ;  /* 0x00000002a304a211 */ /* 0x001fc800078c10ff */
[----:B------:R-:W-:Y:S02]  /*e0e0*/  @!P2 LEA.HI.X R5, R163, R3, R164, 0x2, P6 ;  /* 0x00000003a305a211 */ /* 0x000fe400030f14a4 */
[----:B-1----:R-:W-:-:S03]  /*e0f0*/  @!P1 LEA R6, P6, R161, R2, 0x2 ;  /* 0x00000002a1069211 */ /* 0x002fc600078c10ff */
[----:B------:R0:W-:Y:S01]  /*e100*/  @!P2 ST.E.64 desc[UR36][R4.64], R72 ;  /* 0x000000480400a985 */ /* 0x0001e2000c101b24 */
[----:B------:R-:W-:Y:S02]  /*e110*/  @!P1 LEA.HI.X R7, R161, R3, R162, 0x2, P6 ;  /* 0x00000003a1079211 */ /* 0x000fe400030f14a2 */
[----:B------:R-:W-:-:S03]  /*e120*/  @!P4 LEA R10, P6, R226, R2, 0x2 ;  /* 0x00000002e20ac211 */ /* 0x000fc600078c10ff */
[----:B------:R1:W-:Y:S01]  /*e130*/  @!P1 ST.E.64 desc[UR36][R6.64], R76 ;  /* 0x0000004c06009985 */ /* 0x0003e2000c101b24 */
[----:B------:R-:W-:Y:S02]  /*e140*/  ISETP.GE.AND P1, PT, R225, UR4, PT ;  /* 0x00000004e1007c0c */ /* 0x000fe4000bf26270 */
[----:B------:R-:W-:Y:S02]  /*e150*/  @!P4 LEA.HI.X R11, R226, R3, R157, 0x2, P6 ;  /* 0x00000003e20bc211 */ /* 0x000fe400030f149d */
[----:B0-----:R-:W-:-:S04]  /*e160*/  @!P3 LEA R4, P2, R159, R2, 0x2 ;  /* 0x000000029f04b211 */ /* 0x001fc800078410ff */
[----:B------:R-:W-:Y:S02]  /*e170*/  @!P3 LEA.HI.X R5, R159, R3, R160, 0x2, P2 ;  /* 0x000000039f05b211 */ /* 0x000fe400010f14a0 */
[----:B------:R-:W-:-:S03]  /*e180*/  @!P5 LEA R8, P2, R227, R2, 0x2 ;  /* 0x00000002e308d211 */ /* 0x000fc600078410ff */
[----:B------:R0:W-:Y:S01]  /*e190*/  @!P3 ST.E.64 desc[UR36][R4.64], R80 ;  /* 0x000000500400b985 */ /* 0x0001e2000c101b24 */
[----:B------:R-:W-:Y:S02]  /*e1a0*/  ISETP.GE.AND P3, PT, R224, UR4, PT ;  /* 0x00000004e0007c0c */ /* 0x000fe4000bf66270 */
[----:B------:R-:W-:Y:S02]  /*e1b0*/  @!P5 LEA.HI.X R9, R227, R3, R158, 0x2, P2 ;  /* 0x00000003e309d211 */ /* 0x000fe400010f149e */
[----:B------:R-:W-:-:S03]  /*e1c0*/  ISETP.GE.AND P2, PT, R223, UR4, PT ;  /* 0x00000004df007c0c */ /* 0x000fc6000bf46270 */
[----:B------:R2:W-:Y:S01]  /*e1d0*/  @!P5 ST.E.64 desc[UR36][R8.64], R84 ;  /* 0x000000540800d985 */ /* 0x0005e2000c101b24 */
[----:B------:R-:W-:-:S03]  /*e1e0*/  @!P1 LEA R14, P5, R225, R2, 0x2 ;  /* 0x00000002e10e9211 */ /* 0x000fc600078a10ff */
[----:B------:R3:W-:Y:S01]  /*e1f0*/  @!P4 ST.E.64 desc[UR36][R10.64], R88 ;  /* 0x000000580a00c985 */ /* 0x0007e2000c101b24 */
[----:B------:R-:W-:Y:S02]  /*e200*/  ISETP.GE.AND P4, PT, R222, UR4, PT ;  /* 0x00000004de007c0c */ /* 0x000fe4000bf86270 */
[CC--:B-1----:R-:W-:Y:S02]  /*e210*/  @!P3 LEA R6, P6, R224.reuse, R2.reuse, 0x2 ;  /* 0x00000002e006b211 */ /* 0x0c2fe400078c10ff */
[-C--:B------:R-:W-:Y:S02]  /*e220*/  @!P1 LEA.HI.X R15, R225, R3.reuse, R156, 0x2, P5 ;  /* 0x00000003e10f9211 */ /* 0x080fe400028f149c */
[----:B------:R-:W-:Y:S02]  /*e230*/  @!P3 LEA.HI.X R7, R224, R3, R155, 0x2, P6 ;  /* 0x00000003e007b211 */ /* 0x000fe400030f149b */
[----:B------:R-:W-:Y:S01]  /*e240*/  ISETP.GE.AND P6, PT, R221, UR4, PT ;  /* 0x00000004dd007c0c */ /* 0x000fe2000bfc6270 */
[----:B------:R-:W-:Y:S01]  /*e250*/  @!P1 ST.E.64 desc[UR36][R14.64], R92 ;  /* 0x0000005c0e009985 */ /* 0x000fe2000c101b24 */
[----:B0-----:R-:W-:-:S03]  /*e260*/  @!P2 LEA R4, P5, R223, R2, 0x2 ;  /* 0x00000002df04a211 */ /* 0x001fc600078a10ff */
[----:B------:R0:W-:Y:S01]  /*e270*/  @!P3 ST.E.64 desc[UR36][R6.64], R96 ;  /* 0x000000600600b985 */ /* 0x0001e2000c101b24 */
[-C--:B------:R-:W-:Y:S02]  /*e280*/  @!P2 LEA.HI.X R5, R223, R3.reuse, R154, 0x2, P5 ;  /* 0x00000003df05a211 */ /* 0x080fe400028f149a */
[----:B------:R-:W-:Y:S02]  /*e290*/  ISETP.GE.AND P3, PT, R220, UR4, PT ;  /* 0x00000004dc007c0c */ /* 0x000fe4000bf66270 */
[CC--:B--2---:R-:W-:Y:S01]  /*e2a0*/  @!P4 LEA R8, P1, R222.reuse, R2.reuse, 0x2 ;  /* 0x00000002de08c211 */ /* 0x0c4fe200078210ff */
[----:B------:R1:W-:Y:S01]  /*e2b0*/  @!P2 ST.E.64 desc[UR36][R4.64], R100 ;  /* 0x000000640400a985 */ /* 0x0003e2000c101b24 */
[----:B------:R-:W-:Y:S02]  /*e2c0*/  ISETP.GE.AND P2, PT, R219, UR4, PT ;  /* 0x00000004db007c0c */ /* 0x000fe4000bf46270 */
[----:B---3--:R-:W-:Y:S02]  /*e2d0*/  @!P6 LEA R10, P5, R221, R2, 0x2 ;  /* 0x00000002dd0ae211 */ /* 0x008fe400078a10ff */
[----:B------:R-:W-:-:S02]  /*e2e0*/  @!P4 LEA.HI.X R9, R222, R3, R153, 0x2, P1 ;  /* 0x00000003de09c211 */ /* 0x000fc400008f1499 */
[----:B------:R-:W-:Y:S02]  /*e2f0*/  @!P6 LEA.HI.X R11, R221, R3, R152, 0x2, P5 ;  /* 0x00000003dd0be211 */ /* 0x000fe400028f1498 */
[----:B------:R-:W-:Y:S01]  /*e300*/  ISETP.GE.AND P1, PT, R218, UR4, PT ;  /* 0x00000004da007c0c */ /* 0x000fe2000bf26270 */
[----:B------:R2:W-:Y:S01]  /*e310*/  @!P4 ST.E.64 desc[UR36][R8.64], R104 ;  /* 0x000000680800c985 */ /* 0x0005e2000c101b24 */
[----:B------:R-:W-:-:S03]  /*e320*/  ISETP.GE.AND P5, PT, R217, UR4, PT ;  /* 0x00000004d9007c0c */ /* 0x000fc6000bfa6270 */
[----:B------:R3:W-:Y:S01]  /*e330*/  @!P6 ST.E.64 desc[UR36][R10.64], R108 ;  /* 0x0000006c0a00e985 */ /* 0x0007e2000c101b24 */
[CC--:B0-----:R-:W-:Y:S02]  /*e340*/  @!P3 LEA R6, P6, R220.reuse, R2.reuse, 0x2 ;  /* 0x00000002dc06b211 */ /* 0x0c1fe400078c10ff */
[CC--:B-1----:R-:W-:Y:S02]  /*e350*/  @!P2 LEA R4, P4, R219.reuse, R2.reuse, 0x2 ;  /* 0x00000002db04a211 */ /* 0x0c2fe400078810ff */
[-C--:B------:R-:W-:Y:S02]  /*e360*/  @!P3 LEA.HI.X R7, R220, R3.reuse, R22, 0x2, P6 ;  /* 0x00000003dc07b211 */ /* 0x080fe400030f1416 */
[----:B------:R-:W-:Y:S02]  /*e370*/  @!P2 LEA.HI.X R5, R219, R3, R21, 0x2, P4 ;  /* 0x00000003db05a211 */ /* 0x000fe400020f1415 */
[----:B------:R-:W-:Y:S01]  /*e380*/  ISETP.GE.AND P4, PT, R214, UR4, PT ;  /* 0x00000004d6007c0c */ /* 0x000fe2000bf86270 */
[----:B------:R0:W-:Y:S01]  /*e390*/  @!P3 ST.E.64 desc[UR36][R6.64], R112 ;  /* 0x000000700600b985 */ /* 0x0001e2000c101b24 */
[----:B------:R-:W-:-:S03]  /*e3a0*/  @!P1 LEA R14, P6, R218, R2, 0x2 ;  /* 0x00000002da0e9211 */ /* 0x000fc600078c10ff */
[----:B------:R-:W-:Y:S01]  /*e3b0*/  @!P2 ST.E.64 desc[UR36][R4.64], R116 ;  /* 0x000000740400a985 */ /* 0x000fe2000c101b24 */
[CC--:B--2---:R-:W-:Y:S02]  /*e3c0*/  @!P5 LEA R8, P2, R217.reuse, R2.reuse, 0x2 ;  /* 0x00000002d908d211 */ /* 0x0c4fe400078410ff */
[-C--:B------:R-:W-:Y:S02]  /*e3d0*/  @!P1 LEA.HI.X R15, R218, R3.reuse, R20, 0x2, P6 ;  /* 0x00000003da0f9211 */ /* 0x080fe400030f1414 */
[----:B------:R-:W-:Y:S02]  /*e3e0*/  @!P5 LEA.HI.X R9, R217, R3, R18, 0x2, P2 ;  /* 0x00000003d909d211 */ /* 0x000fe400010f1412 */
[----:B------:R-:W-:Y:S01]  /*e3f0*/  ISETP.GE.AND P2, PT, R213, UR4, PT ;  /* 0x00000004d5007c0c */ /* 0x000fe2000bf46270 */
[----:B------:R1:W-:Y:S01]  /*e400*/  @!P1 ST.E.64 desc[UR36][R14.64], R120 ;  /* 0x000000780e009985 */ /* 0x0003e2000c101b24 */
[----:B---3--:R-:W-:Y:S02]  /*e410*/  SHF.R.S32.HI R11, RZ, 0x1f, R214 ;  /* 0x0000001fff0b7819 */ /* 0x008fe400000114d6 */
[----:B------:R-:W-:Y:S01]  /*e420*/  @!P4 LEA R10, P3, R214, R2, 0x2 ;  /* 0x00000002d60ac211 */ /* 0x000fe200078610ff */
[----:B------:R2:W-:Y:S01]  /*e430*/  @!P5 ST.E.64 desc[UR36][R8.64], R124 ;  /* 0x0000007c0800d985 */ /* 0x0005e2000c101b24 */
[----:B------:R-:W-:-:S02]  /*e440*/  ISETP.GE.AND P1, PT, R13, UR4, PT ;  /* 0x000000040d007c0c */ /* 0x000fc4000bf26270 */
[----:B------:R-:W-:Y:S02]  /*e450*/  @!P4 LEA.HI.X R11, R214, R3, R11, 0x2, P3 ;  /* 0x00000003d60bc211 */ /* 0x000fe400018f140b */
[----:B------:R-:W-:Y:S02]  /*e460*/  ISETP.GE.AND P3, PT, R17, UR4, PT ;  /* 0x0000000411007c0c */ /* 0x000fe4000bf66270 */
[----:B0-----:R-:W-:Y:S01]  /*e470*/  SHF.R.S32.HI R7, RZ, 0x1f, R213 ;  /* 0x0000001fff077819 */ /* 0x001fe200000114d5 */
[----:B------:R0:W-:Y:S01]  /*e480*/  @!P4 ST.E.64 desc[UR36][R10.64], R128 ;  /* 0x000000800a00c985 */ /* 0x0001e2000c101b24 */
[----:B------:R-:W-:Y:S01]  /*e490*/  ISETP.GE.AND P4, PT, R19, UR4, PT ;  /* 0x0000000413007c0c */ /* 0x000fe2000bf86270 */
[----:B-1----:R-:W-:Y:S01]  /*e4a0*/  VIADD R15, R23, 0xf8 ;  /* 0x000000f8170f7836 */ /* 0x002fe20000000000 */
[----:B------:R-:W-:Y:S02]  /*e4b0*/  @!P2 LEA R6, P5, R213, R2, 0x2 ;  /* 0x00000002d506a211 */ /* 0x000fe400078a10ff */
[----:B------:R-:W-:-:S02]  /*e4c0*/  SHF.R.S32.HI R5, RZ, 0x1f, R13 ;  /* 0x0000001fff057819 */ /* 0x000fc4000001140d */
[-C--:B------:R-:W-:Y:S02]  /*e4d0*/  @!P1 LEA R4, P6, R13, R2.reuse, 0x2 ;  /* 0x000000020d049211 */ /* 0x080fe400078c10ff */
[-C--:B------:R-:W-:Y:S02]  /*e4e0*/  @!P2 LEA.HI.X R7, R213, R3.reuse, R7, 0x2, P5 ;  /* 0x00000003d507a211 */ /* 0x080fe400028f1407 */
[----:B------:R-:W-:Y:S02]  /*e4f0*/  ISETP.GE.AND P5, PT, R15, UR4, PT ;  /* 0x000000040f007c0c */ /* 0x000fe4000bfa6270 */
[----:B------:R-:W-:Y:S01]  /*e500*/  @!P1 LEA.HI.X R5, R13, R3, R5, 0x2, P6 ;  /* 0x000000030d059211 */ /* 0x000fe200030f1405 */
[----:B------:R1:W-:Y:S01]  /*e510*/  @!P2 ST.E.64 desc[UR36][R6.64], R132 ;  /* 0x000000840600a985 */ /* 0x0003e2000c101b24 */
[----:B--2---:R-:W-:Y:S02]  /*e520*/  SHF.R.S32.HI R9, RZ, 0x1f, R17 ;  /* 0x0000001fff097819 */ /* 0x004fe40000011411 */
[----:B------:R-:W-:Y:S01]  /*e530*/  @!P3 LEA R8, P6, R17, R2, 0x2 ;  /* 0x000000021108b211 */ /* 0x000fe200078c10ff */
[----:B------:R1:W-:Y:S01]  /*e540*/  @!P1 ST.E.64 desc[UR36][R4.64], R136 ;  /* 0x0000008804009985 */ /* 0x0003e2000c101b24 */
[----:B0-----:R-:W-:-:S02]  /*e550*/  SHF.R.S32.HI R11, RZ, 0x1f, R19 ;  /* 0x0000001fff0b7819 */ /* 0x001fc40000011413 */
[-C--:B------:R-:W-:Y:S02]  /*e560*/  @!P3 LEA.HI.X R9, R17, R3.reuse, R9, 0x2, P6 ;  /* 0x000000031109b211 */ /* 0x080fe400030f1409 */
[CC--:B------:R-:W-:Y:S02]  /*e570*/  @!P4 LEA R10, P6, R19.reuse, R2.reuse, 0x2 ;  /* 0x00000002130ac211 */ /* 0x0c0fe400078c10ff */
[----:B------:R-:W-:Y:S01]  /*e580*/  SHF.R.S32.HI R13, RZ, 0x1f, R15 ;  /* 0x0000001fff0d7819 */ /* 0x000fe2000001140f */
[----:B------:R1:W-:Y:S01]  /*e590*/  @!P3 ST.E.64 desc[UR36][R8.64], R140 ;  /* 0x0000008c0800b985 */ /* 0x0003e2000c101b24 */
[----:B------:R-:W-:Y:S02]  /*e5a0*/  @!P4 LEA.HI.X R11, R19, R3, R11, 0x2, P6 ;  /* 0x00000003130bc211 */ /* 0x000fe400030f140b */
[----:B------:R-:W-:-:S03]  /*e5b0*/  @!P5 LEA R2, P6, R15, R2, 0x2 ;  /* 0x000000020f02d211 */ /* 0x000fc600078c10ff */
[----:B------:R1:W-:Y:S01]  /*e5c0*/  @!P4 ST.E.64 desc[UR36][R10.64], R144 ;  /* 0x000000900a00c985 */ /* 0x0003e2000c101b24 */
[----:B------:R-:W-:-:S05]  /*e5d0*/  @!P5 LEA.HI.X R3, R15, R3, R13, 0x2, P6 ;  /* 0x000000030f03d211 */ /* 0x000fca00030f140d */
[----:B------:R1:W-:Y:S04]  /*e5e0*/  @!P5 ST.E.64 desc[UR36][R2.64], R148 ;  /* 0x000000940200d985 */ /* 0x0003e8000c101b24 */
.L_x_217:
[----:B------:R-:W-:Y:S05]  /*e5f0*/  BSYNC B1 ;  /* 0x0000000000017941 */ /* 0x000fea0003800000 */
.L_x_216:
[----:B-1----:R0:W1:Y:S04]  /*e600*/  SHFL.IDX PT, R3, R12, 0x1, 0x1c1f ;  /* 0x003c1f000c037f89 */ /* 0x00206800000e0000 */
[----:B------:R0:W2:Y:S01]  /*e610*/  SHFL.IDX PT, R2, R0, 0x1, 0x1c1f ;  /* 0x003c1f0000027f89 */ /* 0x0000a200000e0000 */
[----:B------:R-:W-:Y:S05]  /*e620*/  @P0 BRA `(.L_x_215) ;  /* 0x0000001800500947 */ /* 0x000fea0003800000 */
[----:B------:R-:W-:Y:S01]  /*e630*/  ULDC UR4, c[0x0][0xac8] ;  /* 0x0002b20000047ab9 */ /* 0x000fe20000000800 */
[----:B------:R-:W-:Y:S01]  /*e640*/  VIADD R19, R23, 0xe0 ;  /* 0x000000e017137836 */ /* 0x000fe20000000000 */
[----:B------:R-:W-:Y:S01]  /*e650*/  ISETP.GE.AND P0, PT, R185, UR4, PT ;  /* 0x00000004b9007c0c */ /* 0x000fe2000bf06270 */
[C---:B------:R-:W-:Y:S01]  /*e660*/  VIADD R17, R23.reuse, 0xf0 ;  /* 0x000000f017117836 */ /* 0x040fe20000000000 */
[----:B------:R-:W-:Y:S02]  /*e670*/  ISETP.GE.AND P6, PT, R23, UR4, PT ;  /* 0x0000000417007c0c */ /* 0x000fe4000bfc6270 */
[----:B------:R-:W-:Y:S02]  /*e680*/  ISETP.GE.AND P1, PT, R183, UR4, PT ;  /* 0x00000004b7007c0c */ /* 0x000fe4000bf26270 */
[----:B------:R-:W-:Y:S02]  /*e690*/  ISETP.GE.AND P2, PT, R181, UR4, PT ;  /* 0x00000004b5007c0c */ /* 0x000fe4000bf46270 */
[----:B------:R-:W-:-:S02]  /*e6a0*/  ISETP.GE.AND P3, PT, R179, UR4, PT ;  /* 0x00000004b3007c0c */ /* 0x000fc4000bf66270 */
[----:B0-----:R-:W-:-:S03]  /*e6b0*/  SHF.R.S32.HI R0, RZ, 0x1f, R19 ;  /* 0x0000001fff007819 */ /* 0x001fc60000011413 */
[-C--:B--2---:R-:W-:Y:S02]  /*e6c0*/  @!P0 LEA R6, P5, R185, R2.reuse, 0x2 ;  /* 0x00000002b9068211 */ /* 0x084fe400078a10ff */
[----:B-1----:R-:W-:Y:S02]  /*e6d0*/  @!P6 IMAD.WIDE R4, R23, 0x4, R2 ;  /* 0x000000041704e825 */ /* 0x002fe400078e0202 */
[-C--:B------:R-:W-:Y:S02]  /*e6e0*/  @!P1 LEA R8, P4, R183, R2.reuse, 0x2 ;  /* 0x00000002b7089211 */ /* 0x080fe400078810ff */
[-C--:B------:R-:W-:Y:S01]  /*e6f0*/  @!P0 LEA.HI.X R7, R185, R3.reuse, R186, 0x2, P5 ;  /* 0x00000003b9078211 */ /* 0x080fe200028f14ba */
[----:B------:R0:W-:Y:S01]  /*e700*/  @!P6 ST.E.64 desc[UR36][R4.64], R26 ;  /* 0x0000001a0400e985 */ /* 0x0001e2000c101b24 */
[----:B------:R-:W-:Y:S02]  /*e710*/  @!P1 LEA.HI.X R9, R183, R3, R184, 0x2, P4 ;  /* 0x00000003b7099211 */ /* 0x000fe400020f14b8 */
[----:B------:R-:W-:Y:S01]  /*e720*/  ISETP.GE.AND P5, PT, R177, UR4, PT ;  /* 0x00000004b1007c0c */ /* 0x000fe2000bfa6270 */
[----:B------:R1:W-:Y:S01]  /*e730*/  @!P0 ST.E.64 desc[UR36][R6.64], R30 ;  /* 0x0000001e06008985 */ /* 0x0003e2000c101b24 */
[----:B------:R-:W-:-:S02]  /*e740*/  @!P2 LEA R10, P6, R181, R2, 0x2 ;  /* 0x00000002b50aa211 */ /* 0x000fc400078c10ff */
[----:B------:R-:W-:Y:S01]  /*e750*/  ISETP.GE.AND P0, PT, R175, UR4, PT ;  /* 0x00000004af007c0c */ /* 0x000fe2000bf06270 */
[----:B------:R2:W-:Y:S01]  /*e760*/  @!P1 ST.E.64 desc[UR36][R8.64], R34 ;  /* 0x0000002208009985 */ /* 0x0005e2000c101b24 */
[-C--:B------:R-:W-:Y:S02]  /*e770*/  @!P2 LEA.HI.X R11, R181, R3.reuse, R182, 0x2, P6 ;  /* 0x00000003b50ba211 */ /* 0x080fe400030f14b6 */
[----:B------:R-:W-:Y:S02]  /*e780*/  ISETP.GE.AND P1, PT, R173, UR4, PT ;  /* 0x00000004ad007c0c */ /* 0x000fe4000bf26270 */
[----:B------:R-:W-:Y:S01]  /*e790*/  @!P3 LEA R12, P4, R179, R2, 0x2 ;  /* 0x00000002b30cb211 */ /* 0x000fe200078810ff */
[----:B------:R3:W-:Y:S01]  /*e7a0*/  @!P2 ST.E.64 desc[UR36][R10.64], R38 ;  /* 0x000000260a00a985 */ /* 0x0007e2000c101b24 */
[----:B------:R-:W-:Y:S02]  /*e7b0*/  ISETP.GE.AND P2, PT, R171, UR4, PT ;  /* 0x00000004ab007c0c */ /* 0x000fe4000bf46270 */
[----:B------:R-:W-:-:S02]  /*e7c0*/  @!P3 LEA.HI.X R13, R179, R3, R180, 0x2, P4 ;  /* 0x00000003b30db211 */ /* 0x000fc400020f14b4 */
[-C--:B0-----:R-:W-:Y:S02]  /*e7d0*/  @!P5 LEA R4, P4, R177, R2.reuse, 0x2 ;  /* 0x00000002b104d211 */ /* 0x081fe400078810ff */
[-C--:B-1----:R-:W-:Y:S01]  /*e7e0*/  @!P0 LEA R6, P6, R175, R2.reuse, 0x2 ;  /* 0x00000002af068211 */ /* 0x082fe200078c10ff */
[----:B------:R-:W-:Y:S01]  /*e7f0*/  @!P3 ST.E.64 desc[UR36][R12.64], R42 ;  /* 0x0000002a0c00b985 */ /* 0x000fe2000c101b24 */
[-C--:B------:R-:W-:Y:S02]  /*e800*/  @!P5 LEA.HI.X R5, R177, R3.reuse, R178, 0x2, P4 ;  /* 0x00000003b105d211 */ /* 0x080fe400020f14b2 */
[----:B------:R-:W-:Y:S02]  /*e810*/  ISETP.GE.AND P3, PT, R169, UR4, PT ;  /* 0x00000004a9007c0c */ /* 0x000fe4000bf66270 */
[----:B------:R-:W-:Y:S01]  /*e820*/  @!P1 LEA R14, P4, R173, R2, 0x2 ;  /* 0x00000002ad0e9211 */ /* 0x000fe200078810ff */
[----:B------:R0:W-:Y:S01]  /*e830*/  @!P5 ST.E.64 desc[UR36][R4.64], R46 ;  /* 0x0000002e0400d985 */ /* 0x0001e2000c101b24 */
[----:B------:R-:W-:-:S02]  /*e840*/  @!P0 LEA.HI.X R7, R175, R3, R176, 0x2, P6 ;  /* 0x00000003af078211 */ /* 0x000fc400030f14b0 */
[-C--:B------:R-:W-:Y:S02]  /*e850*/  @!P1 LEA.HI.X R15, R173, R3.reuse, R174, 0x2, P4 ;  /* 0x00000003ad0f9211 */ /* 0x080fe400020f14ae */
[----:B------:R-:W-:Y:S01]  /*e860*/  ISETP.GE.AND P5, PT, R167, UR4, PT ;  /* 0x00000004a7007c0c */ /* 0x000fe2000bfa6270 */
[----:B------:R1:W-:Y:S01]  /*e870*/  @!P0 ST.E.64 desc[UR36][R6.64], R50 ;  /* 0x0000003206008985 */ /* 0x0003e2000c101b24 */
[----:B--2---:R-:W-:Y:S02]  /*e880*/  @!P2 LEA R8, P6, R171, R2, 0x2 ;  /* 0x00000002ab08a211 */ /* 0x004fe400078c10ff */
[----:B------:R-:W-:Y:S01]  /*e890*/  ISETP.GE.AND P0, PT, R165, UR4, PT ;  /* 0x00000004a5007c0c */ /* 0x000fe2000bf06270 */
[----:B------:R-:W-:Y:S01]  /*e8a0*/  @!P1 ST.E.64 desc[UR36][R14.64], R54 ;  /* 0x000000360e009985 */ /* 0x000fe2000c101b24 */
[----:B------:R-:W-:Y:S02]  /*e8b0*/  @!P2 LEA.HI.X R9, R171, R3, R172, 0x2, P6 ;  /* 0x00000003ab09a211 */ /* 0x000fe400030f14ac */
[----:B------:R-:W-:-:S02]  /*e8c0*/  ISETP.GE.AND P1, PT, R163, UR4, PT ;  /* 0x00000004a3007c0c */ /* 0x000fc4000bf26270 */
[-C--:B---3--:R-:W-:Y:S01]  /*e8d0*/  @!P3 LEA R10, P4, R169, R2.reuse, 0x2 ;  /* 0x00000002a90ab211 */ /* 0x088fe200078810ff */
[----:B------:R2:W-:Y:S01]  /*e8e0*/  @!P2 ST.E.64 desc[UR36][R8.64], R58 ;  /* 0x0000003a0800a985 */ /* 0x0005e2000c101b24 */
[----:B------:R-:W-:Y:S02]  /*e8f0*/  ISETP.GE.AND P2, PT, R161, UR4, PT ;  /* 0x00000004a1007c0c */ /* 0x000fe4000bf46270 */
[-C--:B------:R-:W-:Y:S02]  /*e900*/  @!P3 LEA.HI.X R11, R169, R3.reuse, R170, 0x2, P4 ;  /* 0x00000003a90bb211 */ /* 0x080fe400020f14aa */
[-C--:B0-----:R-:W-:Y:S02]  /*e910*/  @!P5 LEA R4, P4, R167, R2.reuse, 0x2 ;  /* 0x00000002a704d211 */ /* 0x081fe400078810ff */
[----:B-1----:R-:W-:Y:S01]  /*e920*/  @!P0 LEA R6, P6, R165, R2, 0x2 ;  /* 0x00000002a5068211 */ /* 0x002fe200078c10ff */
[----:B------:R0:W-:Y:S01]  /*e930*/  @!P3 ST.E.64 desc[UR36][R10.64], R62 ;  /* 0x0000003e0a00b985 */ /* 0x0001e2000c101b24 */
[----:B------:R-:W-:-:S02]  /*e940*/  @!P5 LEA.HI.X R5, R167, R3, R168, 0x2, P4 ;  /* 0x00000003a705d211 */ /* 0x000fc400020f14a8 */
[----:B------:R-:W-:Y:S02]  /*e950*/  ISETP.GE.AND P3, PT, R159, UR4, PT ;  /* 0x000000049f007c0c */ /* 0x000fe4000bf66270 */
[-C--:B------:R-:W-:Y:S01]  /*e960*/  @!P1 LEA R12, P4, R163, R2.reuse, 0x2 ;  /* 0x00000002a30c9211 */ /* 0x080fe200078810ff */
[----:B------:R1:W-:Y:S01]  /*e970*/  @!P5 ST.E.64 desc[UR36][R4.64], R66 ;  /* 0x000000420400d985 */ /* 0x0003e2000c101b24 */
[-C--:B------:R-:W-:Y:S02]  /*e980*/  @!P0 LEA.HI.X R7, R165, R3.reuse, R166, 0x2, P6 ;  /* 0x00000003a5078211 */ /* 0x080fe400030f14a6 */
[----:B------:R-:W-:Y:S02]  /*e990*/  @!P1 LEA.HI.X R13, R163, R3, R164, 0x2, P4 ;  /* 0x00000003a30d9211 */ /* 0x000fe400020f14a4 */
[----:B------:R-:W-:Y:S01]  /*e9a0*/  ISETP.GE.AND P6, PT, R227, UR4, PT ;  /* 0x00000004e3007c0c */ /* 0x000fe2000bfc6270 */
[----:B------:R3:W-:Y:S01]  /*e9b0*/  @!P0 ST.E.64 desc[UR36][R6.64], R70 ;  /* 0x0000004606008985 */ /* 0x0007e2000c101b24 */
[----:B--2---:R-:W-:-:S02]  /*e9c0*/  @!P2 LEA R8, P5, R161, R2, 0x2 ;  /* 0x00000002a108a211 */ /* 0x004fc400078a10ff */
[----:B------:R-:W-:Y:S01]  /*e9d0*/  ISETP.GE.AND P0, PT, R226, UR4, PT ;  /* 0x00000004e2007c0c */ /* 0x000fe2000bf06270 */
[----:B------:R-:W-:Y:S01]  /*e9e0*/  @!P1 ST.E.64 desc[UR36][R12.64], R74 ;  /* 0x0000004a0c009985 */ /* 0x000fe2000c101b24 */
[-C--:B------:R-:W-:Y:S02]  /*e9f0*/  @!P2 LEA.HI.X R9, R161, R3.reuse, R162, 0x2, P5 ;  /* 0x00000003a109a211 */ /* 0x080fe400028f14a2 */
[----:B------:R-:W-:Y:S02]  /*ea00*/  ISETP.GE.AND P1, PT, R225, UR4, PT ;  /* 0x00000004e1007c0c */ /* 0x000fe4000bf26270 */
[C---:B0-----:R-:W-:Y:S01]  /*ea10*/  @!P3 LEA R10, P4, R159.reuse, R2, 0x2 ;  /* 0x000000029f0ab211 */ /* 0x041fe200078810ff */
[----:B------:R0:W-:Y:S01]  /*ea20*/  @!P2 ST.E.64 desc[UR36][R8.64], R78 ;  /* 0x0000004e0800a985 */ /* 0x0001e2000c101b24 */
[----:B------:R-:W-:Y:S02]  /*ea30*/  ISETP.GE.AND P2, PT, R224, UR4, PT ;  /* 0x00000004e0007c0c */ /* 0x000fe4000bf46270 */
[----:B------:R-:W-:-:S02]  /*ea40*/  @!P3 LEA.HI.X R11, R159, R3, R160, 0x2, P4 ;  /* 0x000000039f0bb211 */ /* 0x000fc400020f14a0 */
[CC--:B-1----:R-:W-:Y:S02]  /*ea50*/  @!P6 LEA R4, P4, R227.reuse, R2.reuse, 0x2 ;  /* 0x00000002e304e211 */ /* 0x0c2fe400078810ff */
[CC--:B---3--:R-:W-:Y:S01]  /*ea60*/  @!P0 LEA R6, P5, R226.reuse, R2.reuse, 0x2 ;  /* 0x00000002e2068211 */ /* 0x0c8fe200078a10ff */
[----:B------:R1:W-:Y:S01]  /*ea70*/  @!P3 ST.E.64 desc[UR36][R10.64], R82 ;  /* 0x000000520a00b985 */ /* 0x0003e2000c101b24 */
        /* <DEDUP_REMOVED lines=8> */
[C---:B0-----:R-:W-:Y:S02]  /*eb00*/  @!P2 LEA R8, P6, R224.reuse, R2, 0x2 ;  /* 0x00000002e008a211 */ /* 0x041fe400078c10ff */
[----:B------:R-:W-:Y:S01]  /*eb10*/  ISETP.GE.AND P0, PT, R221, UR4, PT ;  /* 0x00000004dd007c0c */ /* 0x000fe2000bf06270 */
[----:B------:R0:W-:Y:S01]  /*eb20*/  @!P1 ST.E.64 desc[UR36][R14.64], R94 ;  /* 0x0000005e0e009985 */ /* 0x0001e2000c101b24 */
[----:B------:R-:W-:Y:S02]  /*eb30*/  @!P2 LEA.HI.X R9, R224, R3, R155, 0x2, P6 ;  /* 0x00000003e009a211 */ /* 0x000fe400030f149b */
[----:B------:R-:W-:-:S02]  /*eb40*/  ISETP.GE.AND P1, PT, R220, UR4, PT ;  /* 0x00000004dc007c0c */ /* 0x000fc4000bf26270 */
[-C--:B-1----:R-:W-:Y:S01]  /*eb50*/  @!P3 LEA R10, P4, R223, R2.reuse, 0x2 ;  /* 0x00000002df0ab211 */ /* 0x082fe200078810ff */
[----:B------:R1:W-:Y:S01]  /*eb60*/  @!P2 ST.E.64 desc[UR36][R8.64], R98 ;  /* 0x000000620800a985 */ /* 0x0003e2000c101b24 */
[----:B------:R-:W-:Y:S02]  /*eb70*/  ISETP.GE.AND P2, PT, R219, UR4, PT ;  /* 0x00000004db007c0c */ /* 0x000fe4000bf46270 */
[-C--:B------:R-:W-:Y:S02]  /*eb80*/  @!P3 LEA.HI.X R11, R223, R3.reuse, R154, 0x2, P4 ;  /* 0x00000003df0bb211 */ /* 0x080fe400020f149a */
[CC--:B--2---:R-:W-:Y:S02]  /*eb90*/  @!P5 LEA R4, P4, R222.reuse, R2.reuse, 0x2 ;  /* 0x00000002de04d211 */ /* 0x0c4fe400078810ff */
[----:B---3--:R-:W-:Y:S01]  /*eba0*/  @!P0 LEA R6, P6, R221, R2, 0x2 ;  /* 0x00000002dd068211 */ /* 0x008fe200078c10ff */
[----:B------:R-:W-:Y:S01]  /*ebb0*/  @!P3 ST.E.64 desc[UR36][R10.64], R102 ;  /* 0x000000660a00b985 */ /* 0x000fe2000c101b24 */
[----:B------:R-:W-:-:S02]  /*ebc0*/  @!P5 LEA.HI.X R5, R222, R3, R153, 0x2, P4 ;  /* 0x00000003de05d211 */ /* 0x000fc400020f1499 */
[-C--:B------:R-:W-:Y:S02]  /*ebd0*/  @!P1 LEA R12, P4, R220, R2.reuse, 0x2 ;  /* 0x00000002dc0c9211 */ /* 0x080fe400078810ff */
[----:B------:R-:W-:Y:S01]  /*ebe0*/  ISETP.GE.AND P3, PT, R218, UR4, PT ;  /* 0x00000004da007c0c */ /* 0x000fe2000bf66270 */
[----:B------:R-:W-:Y:S01]  /*ebf0*/  @!P5 ST.E.64 desc[UR36][R4.64], R106 ;  /* 0x0000006a0400d985 */ /* 0x000fe2000c101b24 */
[-C--:B------:R-:W-:Y:S02]  /*ec00*/  @!P0 LEA.HI.X R7, R221, R3.reuse, R152, 0x2, P6 ;  /* 0x00000003dd078211 */ /* 0x080fe400030f1498 */
[----:B------:R-:W-:Y:S02]  /*ec10*/  @!P1 LEA.HI.X R13, R220, R3, R22, 0x2, P4 ;  /* 0x00000003dc0d9211 */ /* 0x000fe400020f1416 */
[----:B0-----:R-:W-:Y:S01]  /*ec20*/  @!P2 LEA R14, P5, R219, R2, 0x2 ;  /* 0x00000002db0ea211 */ /* 0x001fe200078a10ff */
[----:B------:R0:W-:Y:S01]  /*ec30*/  @!P0 ST.E.64 desc[UR36][R6.64], R110 ;  /* 0x0000006e06008985 */ /* 0x0001e2000c101b24 */
[----:B------:R-:W-:-:S02]  /*ec40*/  ISETP.GE.AND P0, PT, R214, UR4, PT ;  /* 0x00000004d6007c0c */ /* 0x000fc4000bf06270 */
[-C--:B------:R-:W-:Y:S01]  /*ec50*/  @!P2 LEA.HI.X R15, R219, R3.reuse, R21, 0x2, P5 ;  /* 0x00000003db0fa211 */ /* 0x080fe200028f1415 */
[----:B------:R2:W-:Y:S01]  /*ec60*/  @!P1 ST.E.64 desc[UR36][R12.64], R114 ;  /* 0x000000720c009985 */ /* 0x0005e2000c101b24 */
[----:B------:R-:W-:Y:S02]  /*ec70*/  ISETP.GE.AND P1, PT, R217, UR4, PT ;  /* 0x00000004d9007c0c */ /* 0x000fe4000bf26270 */
[C---:B-1----:R-:W-:Y:S01]  /*ec80*/  @!P3 LEA R8, P4, R218.reuse, R2, 0x2 ;  /* 0x00000002da08b211 */ /* 0x042fe200078810ff */
[----:B------:R-:W-:Y:S01]  /*ec90*/  @!P2 ST.E.64 desc[UR36][R14.64], R118 ;  /* 0x000000760e00a985 */ /* 0x000fe2000c101b24 */
[----:B------:R-:W-:Y:S02]  /*eca0*/  ISETP.GE.AND P2, PT, R213, UR4, PT ;  /* 0x00000004d5007c0c */ /* 0x000fe4000bf46270 */
[----:B------:R-:W-:Y:S02]  /*ecb0*/  @!P3 LEA.HI.X R9, R218, R3, R20, 0x2, P4 ;  /* 0x00000003da09b211 */ /* 0x000fe400020f1414 */
[----:B------:R-:W-:-:S02]  /*ecc0*/  ISETP.GE.AND P4, PT, R19, UR4, PT ;  /* 0x0000000413007c0c */ /* 0x000fc4000bf86270 */
[----:B0-----:R-:W-:Y:S01]  /*ecd0*/  SHF.R.S32.HI R7, RZ, 0x1f, R214 ;  /* 0x0000001fff077819 */ /* 0x001fe200000114d6 */
[----:B------:R0:W-:Y:S01]  /*ece0*/  @!P3 ST.E.64 desc[UR36][R8.64], R122 ;  /* 0x0000007a0800b985 */ /* 0x0001e2000c101b24 */
[-C--:B------:R-:W-:Y:S01]  /*ecf0*/  @!P0 LEA R6, P6, R214, R2.reuse, 0x2 ;  /* 0x00000002d6068211 */ /* 0x080fe200078c10ff */
[----:B--2---:R-:W-:Y:S01]  /*ed00*/  VIADD R13, R23, 0xe8 ;  /* 0x000000e8170d7836 */ /* 0x004fe20000000000 */
[----:B------:R-:W-:Y:S02]  /*ed10*/  @!P1 LEA R4, P5, R217, R2, 0x2 ;  /* 0x00000002d9049211 */ /* 0x000fe400078a10ff */
[----:B------:R-:W-:Y:S02]  /*ed20*/  SHF.R.S32.HI R11, RZ, 0x1f, R213 ;  /* 0x0000001fff0b7819 */ /* 0x000fe400000114d5 */
[----:B------:R-:W-:Y:S02]  /*ed30*/  ISETP.GE.AND P3, PT, R13, UR4, PT ;  /* 0x000000040d007c0c */ /* 0x000fe4000bf66270 */
[----:B------:R-:W-:-:S02]  /*ed40*/  @!P1 LEA.HI.X R5, R217, R3, R18, 0x2, P5 ;  /* 0x00000003d9059211 */ /* 0x000fc400028f1412 */
[-C--:B------:R-:W-:Y:S02]  /*ed50*/  @!P2 LEA R10, P5, R213, R2.reuse, 0x2 ;  /* 0x00000002d50aa211 */ /* 0x080fe400078a10ff */
[-C--:B------:R-:W-:Y:S01]  /*ed60*/  @!P0 LEA.HI.X R7, R214, R3.reuse, R7, 0x2, P6 ;  /* 0x00000003d6078211 */ /* 0x080fe200030f1407 */
[----:B------:R1:W-:Y:S01]  /*ed70*/  @!P1 ST.E.64 desc[UR36][R4.64], R126 ;  /* 0x0000007e04009985 */ /* 0x0003e2000c101b24 */
[----:B------:R-:W-:Y:S02]  /*ed80*/  ISETP.GE.AND P6, PT, R17, UR4, PT ;  /* 0x0000000411007c0c */ /* 0x000fe4000bfc6270 */
[----:B------:R-:W-:Y:S01]  /*ed90*/  @!P2 LEA.HI.X R11, R213, R3, R11, 0x2, P5 ;  /* 0x00000003d50ba211 */ /* 0x000fe200028f140b */
[----:B------:R1:W-:Y:S01]  /*eda0*/  @!P0 ST.E.64 desc[UR36][R6.64], R130 ;  /* 0x0000008206008985 */ /* 0x0003e2000c101b24 */
[----:B0-----:R-:W-:-:S03]  /*edb0*/  @!P4 LEA R8, P5, R19, R2, 0x2 ;  /* 0x000000021308c211 */ /* 0x001fc600078a10ff */
[----:B------:R1:W-:Y:S01]  /*edc0*/  @!P2 ST.E.64 desc[UR36][R10.64], R134 ;  /* 0x000000860a00a985 */ /* 0x0003e2000c101b24 */
[-C--:B------:R-:W-:Y:S02]  /*edd0*/  @!P4 LEA.HI.X R9, R19, R3.reuse, R0, 0x2, P5 ;  /* 0x000000031309c211 */ /* 0x080fe400028f1400 */
[----:B------:R-:W-:Y:S02]  /*ede0*/  SHF.R.S32.HI R0, RZ, 0x1f, R13 ;  /* 0x0000001fff007819 */ /* 0x000fe4000001140d */
[C---:B------:R-:W-:Y:S01]  /*edf0*/  @!P3 LEA R12, P5, R13.reuse, R2, 0x2 ;  /* 0x000000020d0cb211 */ /* 0x040fe200078a10ff */
[----:B------:R1:W-:Y:S03]  /*ee00*/  @!P4 ST.E.64 desc[UR36][R8.64], R138 ;  /* 0x0000008a0800c985 */ /* 0x0003e6000c101b24 */
[----:B------:R-:W-:Y:S02]  /*ee10*/  @!P3 LEA.HI.X R13, R13, R3, R0, 0x2, P5 ;  /* 0x000000030d0db211 */ /* 0x000fe400028f1400 */
[----:B------:R-:W-:-:S02]  /*ee20*/  SHF.R.S32.HI R0, RZ, 0x1f, R17 ;  /* 0x0000001fff007819 */ /* 0x000fc40000011411 */
[C---:B------:R-:W-:Y:S01]  /*ee30*/  @!P6 LEA R14, P5, R17.reuse, R2, 0x2 ;  /* 0x00000002110ee211 */ /* 0x040fe200078a10ff */
[----:B------:R1:W-:Y:S03]  /*ee40*/  @!P3 ST.E.64 desc[UR36][R12.64], R142 ;  /* 0x0000008e0c00b985 */ /* 0x0003e6000c101b24 */
[----:B------:R-:W-:Y:S01]  /*ee50*/  @!P6 LEA.HI.X R15, R17, R3, R0, 0x2, P5 ;  /* 0x00000003110fe211 */ /* 0x000fe200028f1400 */
[----:B------:R-:W-:-:S04]  /*ee60*/  VIADD R17, R23, 0xf8 ;  /* 0x000000f817117836 */ /* 0x000fc80000000000 */
[----:B------:R1:W-:Y:S01]  /*ee70*/  @!P6 ST.E.64 desc[UR36][R14.64], R146 ;  /* 0x000000920e00e985 */ /* 0x0003e2000c101b24 */
[----:B------:R-:W-:-:S13]  /*ee80*/  ISETP.GE.AND P0, PT, R17, UR4, PT ;  /* 0x0000000411007c0c */ /* 0x000fda000bf06270 */
[----:B-1----:R-:W-:Y:S05]  /*ee90*/  @P0 BRA `(.L_x_215) ;  /* 0x0000001000340947 */ /* 0x002fea0003800000 */
[----:B------:R-:W-:Y:S02]  /*eea0*/  LEA R2, P0, R17, R2, 0x2 ;  /* 0x0000000211027211 */ /* 0x000fe400078010ff */
[----:B------:R-:W-:-:S04]  /*eeb0*/  SHF.R.S32.HI R0, RZ, 0x1f, R17 ;  /* 0x0000001fff007819 */ /* 0x000fc80000011411 */
[----:B------:R-:W-:-:S05]  /*eec0*/  LEA.HI.X R3, R17, R3, R0, 0x2, P0 ;  /* 0x0000000311037211 */ /* 0x000fca00000f1400 */
[----:B------:R0:W-:Y:S01]  /*eed0*/  ST.E.64 desc[UR36][R2.64], R150 ;  /* 0x0000009602007985 */ /* 0x0001e2000c101b24 */
[----:B------:R-:W-:Y:S05]  /*eee0*/  BRA `(.L_x_215) ;  /* 0x0000001000207947 */ /* 0x000fea0003800000 */
.L_x_206:
[----:B------:R-:W2:Y:S01]  /*eef0*/  LDL R9, [R1+0x30] ;  /* 0x0000300001097983 */ /* 0x000ea20000100800 */
[----:B------:R-:W-:-:S03]  /*ef00*/  ULDC.64 UR8, c[0x0][0xc00] ;  /* 0x0003000000087ab9 */ /* 0x000fc60000000a00 */
[----:B------:R-:W3:Y:S01]  /*ef10*/  LDL R8, [R1+0x34] ;  /* 0x0000340001087983 */ /* 0x000ee20000100800 */
[----:B------:R-:W-:Y:S01]  /*ef20*/  UISETP.NE.U32.AND UP0, UPT, UR8, URZ, UPT ;  /* 0x0000003f0800728c */ /* 0x000fe2000bf05070 */
[----:B------:R-:W-:-:S03]  /*ef30*/  R2UR UR10, R212 ;  /* 0x00000000d40a72ca */ /* 0x000fc600000e0000 */
[----:B------:R-:W-:-:S03]  /*ef40*/  UISETP.NE.AND.EX UP0, UPT, UR9, URZ, UPT, UP0 ;  /* 0x0000003f0900728c */ /* 0x000fc6000bf05300 */
[----:B------:R-:W-:-:S03]  /*ef50*/  ULDC.64 UR8, c[0x0][0xc00] ;  /* 0x0003000000087ab9 */ /* 0x000fc60000000a00 */
[----:B------:R-:W-:Y:S02]  /*ef60*/  PLOP3.LUT P1, PT, PT, PT, UP0, 0x80, 0x0 ;  /* 0x000000000000781c */ /* 0x000fe40003f2f008 */
[----:B--2---:R-:W-:Y:S02]  /*ef70*/  R2UR UR4, R9 ;  /* 0x00000000090472ca */ /* 0x004fe400000e0000 */
[----:B---3--:R-:W-:-:S11]  /*ef80*/  R2UR UR11, R8 ;  /* 0x00000000080b72ca */ /* 0x008fd600000e0000 */
[----:B------:R-:W-:-:S06]  /*ef90*/  UIMAD.WIDE UR8, UR4, 0x4, UR8 ;  /* 0x00000004040878a5 */ /* 0x000fcc000f8e0208 */
[----:B------:R-:W-:Y:S02]  /*efa0*/  IMAD.U32 R2, RZ, RZ, UR8 ;  /* 0x00000008ff027e24 */ /* 0x000fe4000f8e00ff */
[----:B0-----:R-:W-:Y:S01]  /*efb0*/  IMAD.U32 R3, RZ, RZ, UR9 ;  /* 0x00000009ff037e24 */ /* 0x001fe2000f8e00ff */
[----:B------:R-:W-:Y:S02]  /*efc0*/  ULDC.64 UR8, c[0x0][0xc08] ;  /* 0x0003020000087ab9 */ /* 0x000fe40000000a00 */
[----:B------:R-:W-:Y:S02]  /*efd0*/  UISETP.NE.U32.AND UP1, UPT, UR8, URZ, UPT ;  /* 0x0000003f0800728c */ /* 0x000fe4000bf25070 */
[----:B------:R-:W2:Y:S02]  /*efe0*/  @P1 LDG.E R7, desc[UR36][R2.64] ;  /* 0x0000002402071981 */ /* 0x000ea4000c1e1900 */
[----:B------:R-:W-:-:S06]  /*eff0*/  UISETP.NE.AND.EX UP1, UPT, UR9, URZ, UPT, UP1 ;  /* 0x0000003f0900728c */ /* 0x000fcc000bf25310 */
[----:B------:R-:W-:-:S05]  /*f000*/  PLOP3.LUT P2, PT, PT, PT, UP1, 0x80, 0x0 ;  /* 0x000000000000781c */ /* 0x000fca0003f4f018 */
[----:B------:R-:W-:-:S04]  /*f010*/  @UP1 ULEA UR8, UP2, UR4, UR8, 0x2 ;  /* 0x0000000804081291 */ /* 0x000fc8000f84103f */
[----:B------:R-:W-:Y:S02]  /*f020*/  @UP1 ULEA.HI.X UR9, UR4, UR9, UR11, 0x2, UP2 ;  /* 0x0000000904091291 */ /* 0x000fe400090f140b */
[----:B------:R-:W-:Y:S01]  /*f030*/  IMAD.U32 R4, RZ, RZ, UR8 ;  /* 0x00000008ff047e24 */ /* 0x000fe2000f8e00ff */
[----:B------:R-:W-:Y:S02]  /*f040*/  ULDC UR4, c[0x0][0xa88] ;  /* 0x0002a20000047ab9 */ /* 0x000fe40000000800 */
[----:B------:R-:W-:Y:S02]  /*f050*/  IMAD.U32 R0, RZ, RZ, UR4 ;  /* 0x00000004ff007e24 */ /* 0x000fe4000f8e00ff */
[----:B------:R-:W-:-:S05]  /*f060*/  IMAD.U32 R5, RZ, RZ, UR9 ;  /* 0x00000009ff057e24 */ /* 0x000fca000f8e00ff */
[----:B------:R0:W5:Y:S01]  /*f070*/  @P2 LDG.E R0, desc[UR36][R4.64] ;  /* 0x0000002404002981 */ /* 0x000162000c1e1900 */
[----:B------:R-:W-:Y:S01]  /*f080*/  UMOV UR4, URZ ;  /* 0x0000003f00047c82 */ /* 0x000fe20008000000 */
[----:B------:R-:W-:Y:S01]  /*f090*/  UISETP.NE.AND UP1, UPT, UR10, URZ, UPT ;  /* 0x0000003f0a00728c */ /* 0x000fe2000bf25270 */
[----:B------:R-:W1:Y:S10]  /*f0a0*/  S2R R6, SR_TID.X ;  /* 0x0000000000067919 */ /* 0x000e740000002100 */
[----:B------:R-:W-:-:S02]  /*f0b0*/  @!UP1 ULDC UR10, c[0x0][0xad4] ;  /* 0x0002b500000a9ab9 */ /* 0x000fc40000000800 */
[----:B------:R-:W-:Y:S02]  /*f0c0*/  IMAD.U32 R212, RZ, RZ, UR10 ;  /* 0x0000000affd47e24 */ /* 0x000fe4000f8e00ff */
[----:B-1----:R-:W-:-:S05]  /*f0d0*/  VIADD R6, R6, 0xffffff80 ;  /* 0xffffff8006067836 */ /* 0x002fca0000000000 */
[----:B------:R-:W-:Y:S02]  /*f0e0*/  ISETP.GT.AND P0, PT, R6, 0x7f, PT ;  /* 0x0000007f0600780c */ /* 0x000fe40003f04270 */
[----:B--2---:R-:W-:-:S13]  /*f0f0*/  @P1 R2UR UR4, R7 ;  /* 0x00000000070412ca */ /* 0x004fda00000e0000 */
[----:B------:R-:W-:Y:S01]  /*f100*/  USHF.R.S32.HI UR21, URZ, 0x1f, UR4 ;  /* 0x0000001f3f157899 */ /* 0x000fe20008011404 */
[----:B0-----:R-:W-:Y:S11]  /*f110*/  @P2 BRA `(.L_x_218) ;  /* 0x0000000000102947 */ /* 0x001ff60003800000 */
[----:B------:R-:W-:Y:S05]  /*f120*/  @!P1 BRA `(.L_x_218) ;  /* 0x00000000000c9947 */ /* 0x000fea0003800000 */
[----:B------:R-:W2:Y:S04]  /*f130*/  LDG.E R5, desc[UR36][R2.64] ;  /* 0x0000002402057981 */ /* 0x000ea8000c1e1900 */
[----:B-----5:R-:W2:Y:S02]  /*f140*/  LDG.E R0, desc[UR36][R2.64+0x4] ;  /* 0x0000042402007981 */ /* 0x020ea4000c1e1900 */
[----:B--2---:R-:W-:-:S07]  /*f150*/  IMAD.IADD R0, R0, 0x1, -R5 ;  /* 0x0000000100007824 */ /* 0x004fce00078e0a05 */
.L_x_218:
[----:B------:R-:W-:Y:S01]  /*f160*/  R2UR UR9, R9 ;  /* 0x00000000090972ca */ /* 0x000fe200000e0000 */
[----:B------:R-:W-:Y:S01]  /*f170*/  BSSY B1, `(.L_x_219) ;  /* 0x0000040000017945 */ /* 0x000fe20003800000 */
[----:B------:R-:W-:-:S11]  /*f180*/  R2UR UR8, R8 ;  /* 0x00000000080872ca */ /* 0x000fd600000e0000 */
[----:B------:R-:W-:Y:S02]  /*f190*/  USEL UR12, UR9, URZ, !UP0 ;  /* 0x0000003f090c7287 */ /* 0x000fe4000c000000 */
[----:B------:R-:W-:Y:S01]  /*f1a0*/  USEL UR13, UR8, URZ, !UP0 ;  /* 0x0000003f080d7287 */ /* 0x000fe2000c000000 */
[----:B------:R-:W-:Y:S11]  /*f1b0*/  @P0 BRA `(.L_x_220) ;  /* 0x0000000000ec0947 */ /* 0x000ff60003800000 */
[----:B------:R-:W2:Y:S01]  /*f1c0*/  LDL R2, [R1+0x2c] ;  /* 0x00002c0001027983 */ /* 0x000ea20000100800 */
[----:B------:R-:W0:Y:S01]  /*f1d0*/  LDC R9, c[0x0][0xbe8] ;  /* 0x0002fa00ff097b82 */ /* 0x000e220000000800 */
[----:B--2---:R-:W-:Y:S02]  /*f1e0*/  R2UR UR8, R2 ;  /* 0x00000000020872ca */ /* 0x004fe400000e0000 */
[----:B------:R-:W1:Y:S11]  /*f1f0*/  S2R R2, SR_TID.X ;  /* 0x0000000000027919 */ /* 0x000e760000002100 */
[----:B------:R-:W-:-:S04]  /*f200*/  IMAD.U32 R3, RZ, RZ, UR8 ;  /* 0x00000008ff037e24 */ /* 0x000fc8000f8e00ff */
[----:B-1----:R-:W-:Y:S02]  /*f210*/  IMAD R2, R3, 0x80, R2 ;  /* 0x0000008003027824 */ /* 0x002fe400078e0202 */
[----:B0----5:R-:W-:Y:S02]  /*f220*/  IMAD R3, R0, R9, RZ ;  /* 0x0000000900037224 */ /* 0x021fe400078e02ff */
[----:B------:R-:W-:-:S05]  /*f230*/  VIADD R4, R2, 0xffffff80 ;  /* 0xffffff8002047836 */ /* 0x000fca0000000000 */
[----:B------:R-:W-:-:S13]  /*f240*/  ISETP.GE.AND P0, PT, R4, R3, PT ;  /* 0x000000030400720c */ /* 0x000fda0003f06270 */
[----:B------:R-:W-:Y:S05]  /*f250*/  @P0 BRA `(.L_x_220) ;  /* 0x0000000000c40947 */ /* 0x000fea0003800000 */
[----:B------:R-:W-:Y:S01]  /*f260*/  ISETP.NE.AND P0, PT, R9, 0x1, PT ;  /* 0x000000010900780c */ /* 0x000fe20003f05270 */
[----:B------:R-:W-:Y:S01]  /*f270*/  UMOV UR19, 0x9b8 ;  /* 0x000009b800137882 */ /* 0x000fe20000000000 */
[----:B------:R-:W-:Y:S01]  /*f280*/  R2UR UR9, R212 ;  /* 0x00000000d40972ca */ /* 0x000fe200000e0000 */
[----:B------:R-:W-:Y:S01]  /*f290*/  IMAD.MOV.U32 R5, RZ, RZ, R4 ;  /* 0x000000ffff057224 */ /* 0x000fe200078e0004 */
[----:B------:R-:W-:Y:S02]  /*f2a0*/  R2UR UR8, R215 ;  /* 0x00000000d70872ca */ /* 0x000fe400000e0000 */
[----:B------:R-:W-:-:S07]  /*f2b0*/  R2UR UR20, R216 ;  /* 0x00000000d81472ca */ /* 0x000fce00000e0000 */
[----:B------:R-:W0:Y:S02]  /*f2c0*/  @P0 LDC R3, c[0x0][0xbec] ;  /* 0x0002fb00ff030b82 */ /* 0x000e240000000800 */
[----:B------:R-:W-:-:S04]  /*f2d0*/  UISETP.GT.AND UP0, UPT, UR9, 0x1, UPT ;  /* 0x000000010900788c */ /* 0x000fc8000bf04270 */
[----:B------:R-:W-:Y:S02]  /*f2e0*/  USEL UR19, UR19, 0x978, UP0 ;  /* 0x0000097813137887 */ /* 0x000fe40008000000 */
[----:B------:R-:W1:Y:S01]  /*f2f0*/  @P0 LDC R7, c[0x0][0xbf0] ;  /* 0x0002fc00ff070b82 */ /* 0x000e620000000800 */
[----:B------:R-:W-:-:S09]  /*f300*/  USEL UR18, UR8, URZ, UP0 ;  /* 0x0000003f08127287 */ /* 0x000fd20008000000 */
[----:B------:R-:W-:Y:S01]  /*f310*/  ULDC.64 UR8, c[0x0][UR19+0x218] ;  /* 0x0000860013087abb */ /* 0x000fe20008000a00 */
[----:B------:R-:W-:Y:S01]  /*f320*/  ULDC.64 UR14, c[0x0][UR19+0x220] ;  /* 0x00008800130e7abb */ /* 0x000fe20008000a00 */
[----:B------:R-:W-:Y:S01]  /*f330*/  ULDC.64 UR16, c[0x0][UR19+0x228] ;  /* 0x00008a0013107abb */ /* 0x000fe20008000a00 */
[----:B------:R-:W-:Y:S02]  /*f340*/  UIMAD.WIDE.U32 UR10, UR8, UR20, URZ ;  /* 0x00000014080a72a5 */ /* 0x000fe4000f8e003f */
[----:B------:R-:W-:Y:S01]  /*f350*/  UIMAD UR20, UR9, UR20, URZ ;  /* 0x00000014091472a4 */ /* 0x000fe2000f8e023f */
[----:B0-----:R-:W-:Y:S01]  /*f360*/  @P0 IMAD.HI.U32 R2, R4, R3, RZ ;  /* 0x0000000304020227 */ /* 0x001fe200078e00ff */
[----:B------:R-:W-:Y:S02]  /*f370*/  UIMAD UR15, UR15, UR12, URZ ;  /* 0x0000000c0f0f72a4 */ /* 0x000fe4000f8e023f */
[----:B------:R-:W-:Y:S02]  /*f380*/  UIMAD.WIDE.U32 UR22, UR16, UR18, URZ ;  /* 0x00000012101672a5 */ /* 0x000fe4000f8e003f */
[----:B------:R-:W-:-:S02]  /*f390*/  UIMAD.WIDE.U32 UR8, UR14, UR12, URZ ;  /* 0x0000000c0e0872a5 */ /* 0x000fc4000f8e003f */
[----:B------:R-:W-:Y:S01]  /*f3a0*/  UIMAD UR16, UR17, UR18, URZ ;  /* 0x00000012111072a4 */ /* 0x000fe2000f8e023f */
[----:B-1----:R-:W-:Y:S01]  /*f3b0*/  @P0 SHF.R.U32.HI R5, RZ, R7, R2 ;  /* 0x00000007ff050219 */ /* 0x002fe20000011602 */
[----:B------:R-:W-:Y:S01]  /*f3c0*/  UIMAD UR15, UR14, UR13, UR15 ;  /* 0x0000000d0e0f72a4 */ /* 0x000fe2000f8e020f */
[----:B------:R-:W-:Y:S01]  /*f3d0*/  IMAD.U32 R2, RZ, RZ, UR22 ;  /* 0x00000016ff027e24 */ /* 0x000fe2000f8e00ff */
[----:B------:R-:W-:Y:S01]  /*f3e0*/  UIADD3 UR10, UP1, UP2, UR8, UR10, UR4 ;  /* 0x0000000a080a7290 */ /* 0x000fe2000fa3e004 */
[----:B------:R-:W-:Y:S01]  /*f3f0*/  IMAD.U32 R3, RZ, RZ, UR23 ;  /* 0x00000017ff037e24 */ /* 0x000fe2000f8e00ff */
[----:B------:R-:W-:Y:S01]  /*f400*/  UIADD3 UR16, UR23, UR16, URZ ;  /* 0x0000001017107290 */ /* 0x000fe2000fffe03f */
[--C-:B------:R-:W-:Y:S01]  /*f410*/  IMAD.MOV R7, RZ, RZ, -R5.reuse ;  /* 0x000000ffff077224 */ /* 0x100fe200078e0a05 */
[----:B------:R-:W-:Y:S02]  /*f420*/  UIADD3 UR20, UR11, UR20, URZ ;  /* 0x000000140b147290 */ /* 0x000fe4000fffe03f */
[----:B------:R-:W-:Y:S01]  /*f430*/  UIADD3 UR15, UR9, UR15, URZ ;  /* 0x0000000f090f7290 */ /* 0x000fe2000fffe03f */
[----:B------:R-:W-:Y:S01]  /*f440*/  IADD3 R2, P0, P1, R5, UR10, R2 ;  /* 0x0000000a05027c10 */ /* 0x000fe2000f91e002 */
[----:B------:R-:W-:Y:S01]  /*f450*/  IMAD R7, R9, R7, R4 ;  /* 0x0000000709077224 */ /* 0x000fe200078e0204 */
[----:B------:R-:W-:Y:S01]  /*f460*/  SHF.R.S32.HI R5, RZ, 0x1f, R5 ;  /* 0x0000001fff057819 */ /* 0x000fe20000011405 */
[----:B------:R-:W-:Y:S01]  /*f470*/  UIADD3.X UR10, UR15, UR20, UR21, UP1, UP2 ;  /* 0x000000140f0a7290 */ /* 0x000fe20008fe4415 */
[----:B------:R-:W-:Y:S01]  /*f480*/  IMAD.U32 R8, RZ, RZ, UR16 ;  /* 0x00000010ff087e24 */ /* 0x000fe2000f8e00ff */
[----:B------:R-:W-:Y:S01]  /*f490*/  ULDC.64 UR8, c[0x0][UR19+0x210] ;  /* 0x0000840013087abb */ /* 0x000fe20008000a00 */
[----:B------:R-:W-:Y:S01]  /*f4a0*/  SHF.R.S32.HI R4, RZ, 0x1f, R7 ;  /* 0x0000001fff047819 */ /* 0x000fe20000011407 */
[----:B------:R-:W-:-:S02]  /*f4b0*/  IMAD R9, R7, UR9, RZ ;  /* 0x0000000907097c24 */ /* 0x000fc4000f8e02ff */
[----:B------:R-:W-:Y:S01]  /*f4c0*/  IADD3.X R3, R5, UR10, R8, P0, P1 ;  /* 0x0000000a05037c10 */ /* 0x000fe200087e2408 */
[----:B------:R-:W-:Y:S01]  /*f4d0*/  ULDC.64 UR10, c[0x0][0xba8] ;  /* 0x0002ea00000a7ab9 */ /* 0x000fe20000000a00 */
[----:B------:R-:W-:Y:S01]  /*f4e0*/  IMAD R9, R4, UR8, R9 ;  /* 0x0000000804097c24 */ /* 0x000fe2000f8e0209 */
[----:B------:R-:W-:Y:S01]  /*f4f0*/  @!UP0 ULDC UR10, c[0x0][0xb50] ;  /* 0x0002d400000a8ab9 */ /* 0x000fe20000000800 */
[----:B------:R-:W-:Y:S01]  /*f500*/  @!UP0 ULDC UR11, c[0x0][0xb54] ;  /* 0x0002d500000b8ab9 */ /* 0x000fe20000000800 */
[----:B------:R-:W-:-:S04]  /*f510*/  IMAD.WIDE.U32 R2, R7, UR8, R2 ;  /* 0x0000000807027c25 */ /* 0x000fc8000f8e0002 */
[----:B------:R-:W-:Y:S01]  /*f520*/  IMAD.IADD R3, R3, 0x1, R9 ;  /* 0x0000000103037824 */ /* 0x000fe200078e0209 */
[----:B------:R-:W-:-:S04]  /*f530*/  LEA R4, P0, R2, UR10, 0x2 ;  /* 0x0000000a02047c11 */ /* 0x000fc8000f8010ff */
[----:B------:R-:W-:Y:S01]  /*f540*/  LEA.HI.X R5, R2, UR11, R3, 0x2, P0 ;  /* 0x0000000b02057c11 */ /* 0x000fe200080f1403 */
[----:B------:R-:W-:-:S05]  /*f550*/  IMAD.MOV.U32 R3, RZ, RZ, -0x800000 ;  /* 0xff800000ff037424 */ /* 0x000fca00078e00ff */
[----:B------:R0:W-:Y:S03]  /*f560*/  STG.E desc[UR36][R4.64], R3 ;  /* 0x0000000304007986 */ /* 0x0001e6000c101924 */
.L_x_220:
[----:B------:R-:W-:Y:S05]  /*f570*/  BSYNC B1 ;  /* 0x0000000000017941 */ /* 0x000fea0003800000 */
.L_x_219:
[----:B------:R-:W-:-:S13]  /*f580*/  R2UR UR8, R212 ;  /* 0x00000000d40872ca */ /* 0x000fda00000e0000 */
[----:B------:R-:W-:-:S06]  /*f590*/  UISETP.GT.AND UP0, UPT, UR8, 0x1, UPT ;  /* 0x000000010800788c */ /* 0x000fcc000bf04270 */
[----:B------:R-:W-:-:S13]  /*f5a0*/  PLOP3.LUT P0, PT, PT, PT, UP0, 0x80, 0x0 ;  /* 0x000000000000781c */ /* 0x000fda0003f0f008 */
[----:B------:R-:W-:Y:S05]  /*f5b0*/  @P0 BRA `(.L_x_215) ;  /* 0x00000008006c0947 */ /* 0x000fea0003800000 */
[----:B------:R-:W2:Y:S01]  /*f5c0*/  LDL.LU R2, [R1+0x2c] ;  /* 0x00002c0001027983 */ /* 0x000ea20000300800 */
[----:B------:R-:W1:Y:S01]  /*f5d0*/  LDC R11, c[0x0][0xbe8] ;  /* 0x0002fa00ff0b7b82 */ /* 0x000e620000000800 */
[----:B0-----:R-:W-:Y:S01]  /*f5e0*/  SHF.R.S32.HI R3, RZ, 0x1f, R6 ;  /* 0x0000001fff037819 */ /* 0x001fe20000011406 */
[----:B------:R-:W-:Y:S01]  /*f5f0*/  ULDC.64 UR10, c[0x0][0xaa0] ;  /* 0x0002a800000a7ab9 */ /* 0x000fe20000000a00 */
[----:B------:R-:W-:Y:S01]  /*f600*/  R2UR UR15, R216 ;  /* 0x00000000d80f72ca */ /* 0x000fe200000e0000 */
[----:B------:R-:W-:Y:S01]  /*f610*/  UIMAD.WIDE.U32 UR8, UR4, UR10, URZ ;  /* 0x0000000a040872a5 */ /* 0x000fe2000f8e003f */
[----:B------:R-:W-:Y:S01]  /*f620*/  BSSY B1, `(.L_x_221) ;  /* 0x0000052000017945 */ /* 0x000fe20003800000 */
[----:B------:R-:W-:-:S04]  /*f630*/  UIMAD UR10, UR21, UR10, URZ ;  /* 0x0000000a150a72a4 */ /* 0x000fc8000f8e023f */
[----:B------:R-:W-:-:S04]  /*f640*/  UIMAD UR10, UR4, UR11, UR10 ;  /* 0x0000000b040a72a4 */ /* 0x000fc8000f8e020a */
[----:B------:R-:W-:-:S03]  /*f650*/  UIADD3 UR9, UR9, UR10, URZ ;  /* 0x0000000a09097290 */ /* 0x000fc6000fffe03f */
[----:B------:R-:W-:Y:S02]  /*f660*/  ULDC.64 UR10, c[0x0][0xae8] ;  /* 0x0002ba00000a7ab9 */ /* 0x000fe40000000a00 */
[----:B------:R-:W-:-:S04]  /*f670*/  UIMAD.WIDE.U32 UR8, UR15, UR10, UR8 ;  /* 0x0000000a0f0872a5 */ /* 0x000fc8000f8e0008 */
[----:B------:R-:W-:Y:S01]  /*f680*/  UIMAD UR9, UR15, UR11, UR9 ;  /* 0x0000000b0f0972a4 */ /* 0x000fe2000f8e0209 */
[----:B-1----:R-:W-:Y:S02]  /*f690*/  ISETP.NE.AND P0, PT, R11, 0x1, PT ;  /* 0x000000010b00780c */ /* 0x002fe40003f05270 */
[----:B------:R-:W-:Y:S02]  /*f6a0*/  ULDC.64 UR10, c[0x0][0xaf0] ;  /* 0x0002bc00000a7ab9 */ /* 0x000fe40000000a00 */
[----:B------:R-:W-:-:S04]  /*f6b0*/  UIMAD UR13, UR13, UR10, URZ ;  /* 0x0000000a0d0d72a4 */ /* 0x000fc8000f8e023f */
[----:B------:R-:W-:Y:S02]  /*f6c0*/  UIMAD UR4, UR12, UR11, UR13 ;  /* 0x0000000b0c0472a4 */ /* 0x000fe4000f8e020d */
[----:B------:R-:W-:-:S03]  /*f6d0*/  UIMAD.WIDE.U32 UR12, UR12, UR10, UR8 ;  /* 0x0000000a0c0c72a5 */ /* 0x000fc6000f8e0008 */
[----:B------:R-:W0:Y:S01]  /*f6e0*/  @P0 LDC R7, c[0x0][0xbf0] ;  /* 0x0002fc00ff070b82 */ /* 0x000e220000000800 */
[----:B------:R-:W-:Y:S01]  /*f6f0*/  UIADD3 UR4, UR13, UR4, URZ ;  /* 0x000000040d047290 */ /* 0x000fe2000fffe03f */
[----:B------:R-:W-:Y:S01]  /*f700*/  ULDC.64 UR8, c[0x0][0xae0] ;  /* 0x0002b80000087ab9 */ /* 0x000fe20000000a00 */
[----:B--2---:R-:W-:Y:S02]  /*f710*/  R2UR UR14, R2 ;  /* 0x00000000020e72ca */ /* 0x004fe400000e0000 */
[----:B------:R-:W-:-:S03]  /*f720*/  LEA.HI R2, R3, R6, RZ, 0x3 ;  /* 0x0000000603027211 */ /* 0x000fc600078f18ff */
[----:B------:R-:W1:Y:S01]  /*f730*/  @P0 LDC R3, c[0x0][0xbec] ;  /* 0x0002fb00ff030b82 */ /* 0x000e620000000800 */
[----:B------:R-:W-:Y:S02]  /*f740*/  LOP3.LUT R5, R2, 0xfffffff8, RZ, 0xc0, !PT ;  /* 0xfffffff802057812 */ /* 0x000fe400078ec0ff */
[----:B------:R-:W-:-:S03]  /*f750*/  SHF.R.S32.HI R13, RZ, 0x3, R2 ;  /* 0x00000003ff0d7819 */ /* 0x000fc60000011402 */
[----:B------:R-:W-:Y:S02]  /*f760*/  IMAD.IADD R8, R6, 0x1, -R5 ;  /* 0x0000000106087824 */ /* 0x000fe400078e0a05 */
[----:B------:R-:W-:Y:S02]  /*f770*/  IMAD.U32 R5, RZ, RZ, UR14 ;  /* 0x0000000eff057e24 */ /* 0x000fe4000f8e00ff */
[----:B------:R-:W-:-:S04]  /*f780*/  IMAD R2, R8, 0x20, R13 ;  /* 0x0000002008027824 */ /* 0x000fc800078e020d */
[----:B------:R-:W-:-:S04]  /*f790*/  IMAD R6, R5, 0x80, R2 ;  /* 0x0000008005067824 */ /* 0x000fc800078e0202 */
[----:B------:R-:W-:Y:S02]  /*f7a0*/  IMAD.MOV.U32 R5, RZ, RZ, R6 ;  /* 0x000000ffff057224 */ /* 0x000fe400078e0006 */
[----:B-1----:R-:W-:-:S04]  /*f7b0*/  @P0 IMAD.HI.U32 R2, R6, R3, RZ ;  /* 0x0000000306020227 */ /* 0x002fc800078e00ff */
[----:B------:R-:W-:Y:S01]  /*f7c0*/  IMAD.U32 R3, RZ, RZ, UR13 ;  /* 0x0000000dff037e24 */ /* 0x000fe2000f8e00ff */
[----:B0-----:R-:W-:Y:S01]  /*f7d0*/  @P0 SHF.R.U32.HI R5, RZ, R7, R2 ;  /* 0x00000007ff050219 */ /* 0x001fe20000011602 */
[----:B------:R-:W-:Y:S01]  /*f7e0*/  IMAD.U32 R3, RZ, RZ, UR4 ;  /* 0x00000004ff037e24 */ /* 0x000fe2000f8e00ff */
[----:B------:R-:W-:Y:S02]  /*f7f0*/  MOV R2, UR12 ;  /* 0x0000000c00027c02 */ /* 0x000fe40008000f00 */
[--C-:B------:R-:W-:Y:S01]  /*f800*/  SHF.R.S32.HI R4, RZ, 0x1f, R5.reuse ;  /* 0x0000001fff047819 */ /* 0x100fe20000011405 */
[----:B------:R-:W-:Y:S02]  /*f810*/  IMAD.MOV R7, RZ, RZ, -R5 ;  /* 0x000000ffff077224 */ /* 0x000fe400078e0a05 */
[----:B------:R-:W-:-:S04]  /*f820*/  IMAD.WIDE.U32 R2, R5, UR8, R2 ;  /* 0x0000000805027c25 */ /* 0x000fc8000f8e0002 */
[----:B------:R-:W-:Y:S02]  /*f830*/  IMAD R7, R11, R7, R6 ;  /* 0x000000070b077224 */ /* 0x000fe400078e0206 */
[----:B------:R-:W-:Y:S02]  /*f840*/  IMAD R4, R4, UR8, RZ ;  /* 0x0000000804047c24 */ /* 0x000fe4000f8e02ff */
[----:B------:R-:W-:Y:S02]  /*f850*/  IMAD.U32 R6, RZ, RZ, UR14 ;  /* 0x0000000eff067e24 */ /* 0x000fe4000f8e00ff */
[----:B------:R-:W-:Y:S01]  /*f860*/  IMAD R9, R5, UR9, R4 ;  /* 0x0000000905097c24 */ /* 0x000fe2000f8e0204 */
[----:B------:R-:W-:Y:S01]  /*f870*/  SHF.R.S32.HI R4, RZ, 0x1f, R7 ;  /* 0x0000001fff047819 */ /* 0x000fe20000011407 */
[----:B------:R-:W-:Y:S01]  /*f880*/  ULDC.64 UR8, c[0x0][0xad8] ;  /* 0x0002b60000087ab9 */ /* 0x000fe20000000a00 */
[----:B------:R-:W-:Y:S02]  /*f890*/  IMAD R6, R6, 0x80, R13 ;  /* 0x0000008006067824 */ /* 0x000fe400078e020d */
[----:B------:R-:W-:-:S02]  /*f8a0*/  IMAD.IADD R3, R3, 0x1, R9 ;  /* 0x0000000103037824 */ /* 0x000fc400078e0209 */
[----:B------:R-:W-:Y:S02]  /*f8b0*/  IMAD R4, R4, UR8, RZ ;  /* 0x0000000804047c24 */ /* 0x000fe4000f8e02ff */
[----:B------:R-:W-:-:S04]  /*f8c0*/  IMAD.WIDE.U32 R2, R7, UR8, R2 ;  /* 0x0000000807027c25 */ /* 0x000fc8000f8e0002 */
[----:B------:R-:W-:Y:S01]  /*f8d0*/  IMAD R5, R7, UR9, R4 ;  /* 0x0000000907057c24 */ /* 0x000fe2000f8e0204 */
[----:B------:R-:W-:Y:S01]  /*f8e0*/  ULDC.64 UR8, c[0x0][0xa80] ;  /* 0x0002a00000087ab9 */ /* 0x000fe20000000a00 */
[----:B-----5:R-:W-:Y:S02]  /*f8f0*/  IMAD R11, R0, R11, RZ ;  /* 0x0000000b000b7224 */ /* 0x020fe400078e02ff */
[----:B------:R-:W-:Y:S02]  /*f900*/  VIADD R4, R6, 0x40 ;  /* 0x0000004006047836 */ /* 0x000fe40000000000 */
[----:B------:R-:W-:Y:S01]  /*f910*/  IMAD.IADD R3, R3, 0x1, R5 ;  /* 0x0000000103037824 */ /* 0x000fe200078e0205 */
[----:B------:R-:W-:Y:S01]  /*f920*/  LEA R5, P2, R2, UR8, 0x1 ;  /* 0x0000000802057c11 */ /* 0x000fe2000f8408ff */
[----:B------:R-:W-:Y:S01]  /*f930*/  VIADD R0, R6, 0x20 ;  /* 0x0000002006007836 */ /* 0x000fe20000000000 */
[----:B------:R-:W-:Y:S01]  /*f940*/  ISETP.GE.AND P0, PT, R4, R11, PT ;  /* 0x0000000b0400720c */ /* 0x000fe20003f06270 */
[----:B------:R-:W-:Y:S01]  /*f950*/  IMAD.SHL.U32 R7, R8, 0x8, RZ ;  /* 0x0000000808077824 */ /* 0x000fe200078e00ff */
[----:B------:R-:W-:-:S02]  /*f960*/  LEA.HI.X R4, R2, UR9, R3, 0x1, P2 ;  /* 0x0000000902047c11 */ /* 0x000fc400090f0c03 */
[-C--:B------:R-:W-:Y:S01]  /*f970*/  ISETP.GE.AND P2, PT, R6, R11.reuse, PT ;  /* 0x0000000b0600720c */ /* 0x080fe20003f46270 */
[C---:B------:R-:W-:Y:S01]  /*f980*/  VIADD R9, R7.reuse, 0x80 ;  /* 0x0000008007097836 */ /* 0x040fe20000000000 */
[----:B------:R-:W-:Y:S01]  /*f990*/  ISETP.GE.AND P1, PT, R0, R11, PT ;  /* 0x0000000b0000720c */ /* 0x000fe20003f26270 */
[C---:B------:R-:W-:Y:S01]  /*f9a0*/  VIADD R15, R7.reuse, 0xc0 ;  /* 0x000000c0070f7836 */ /* 0x040fe20000000000 */
[----:B------:R0:W1:Y:S01]  /*f9b0*/  SHFL.IDX PT, R2, R5, RZ, 0x181f ;  /* 0x00181fff05027589 */ /* 0x00006200000e0000 */
[----:B------:R-:W-:Y:S01]  /*f9c0*/  VIADD R13, R7, 0x40 ;  /* 0x00000040070d7836 */ /* 0x000fe20000000000 */
[----:B------:R-:W-:Y:S02]  /*f9d0*/  SHF.R.S32.HI R8, RZ, 0x1f, R7 ;  /* 0x0000001fff087819 */ /* 0x000fe40000011407 */
[----:B------:R0:W2:Y:S01]  /*f9e0*/  SHFL.IDX PT, R0, R4, RZ, 0x181f ;  /* 0x00181fff04007589 */ /* 0x0000a200000e0000 */
[----:B------:R-:W-:Y:S02]  /*f9f0*/  SHF.R.S32.HI R10, RZ, 0x1f, R9 ;  /* 0x0000001fff0a7819 */ /* 0x000fe40000011409 */
[----:B------:R-:W-:-:S02]  /*fa00*/  SHF.R.S32.HI R12, RZ, 0x1f, R15 ;  /* 0x0000001fff0c7819 */ /* 0x000fc4000001140f */
[----:B------:R-:W-:Y:S01]  /*fa10*/  SHF.R.S32.HI R14, RZ, 0x1f, R13 ;  /* 0x0000001fff0e7819 */ /* 0x000fe2000001140d */
[----:B------:R-:W-:Y:S06]  /*fa20*/  @P2 BRA `(.L_x_222) ;  /* 0x0000000000442947 */ /* 0x000fec0003800000 */
        /* <DEDUP_REMOVED lines=8> */
[----:B------:R3:W-:Y:S01]  /*fab0*/  @!P5 ST.E.128 desc[UR36][R18.64], RZ ;  /* 0x000000ff1200d985 */ /* 0x0007e2000c101d24 */
[----:B------:R-:W-:Y:S02]  /*fac0*/  @!P4 LEA.HI.X R21, R13, R0, R14, 0x1, P6 ;  /* 0x000000000d15c211 */ /* 0x000fe400030f0c0e */
[----:B------:R-:W-:-:S03]  /*fad0*/  @!P3 LEA R24, P6, R9, R2, 0x1 ;  /* 0x000000020918b211 */ /* 0x000fc600078c08ff */
[----:B------:R3:W-:Y:S01]  /*fae0*/  @!P4 ST.E.128 desc[UR36][R20.64], RZ ;  /* 0x000000ff1400c985 */ /* 0x0007e2000c101d24 */
[----:B------:R-:W-:Y:S02]  /*faf0*/  @!P3 LEA.HI.X R25, R9, R0, R10, 0x1, P6 ;  /* 0x000000000919b211 */ /* 0x000fe400030f0c0a */
[----:B------:R-:W-:-:S03]  /*fb00*/  @!P2 LEA R2, P6, R15, R2, 0x1 ;  /* 0x000000020f02a211 */ /* 0x000fc600078c08ff */
[----:B------:R3:W-:Y:S01]  /*fb10*/  @!P3 ST.E.128 desc[UR36][R24.64], RZ ;  /* 0x000000ff1800b985 */ /* 0x0007e2000c101d24 */
[----:B------:R-:W-:-:S05]  /*fb20*/  @!P2 LEA.HI.X R3, R15, R0, R12, 0x1, P6 ;  /* 0x000000000f03a211 */ /* 0x000fca00030f0c0c */
[----:B------:R3:W-:Y:S04]  /*fb30*/  @!P2 ST.E.128 desc[UR36][R2.64], RZ ;  /* 0x000000ff0200a985 */ /* 0x0007e8000c101d24 */
.L_x_222:
[----:B------:R-:W-:Y:S05]  /*fb40*/  BSYNC B1 ;  /* 0x0000000000017941 */ /* 0x000fea0003800000 */
.L_x_221:
[----:B--2---:R2:W4:Y:S01]  /*fb50*/  SHFL.IDX PT, R0, R4, 0x1, 0x181f ;  /* 0x00381f0004007f89 */ /* 0x00452200000e0000 */
[----:B------:R-:W-:Y:S03]  /*fb60*/  BSSY B1, `(.L_x_223) ;  /* 0x0000014000017945 */ /* 0x000fe60003800000 */
[----:B-1-3--:R2:W1:Y:S01]  /*fb70*/  SHFL.IDX PT, R2, R5, 0x1, 0x181f ;  /* 0x00381f0005027f89 */ /* 0x00a46200000e0000 */
[----:B------:R-:W-:Y:S05]  /*fb80*/  @P1 BRA `(.L_x_224) ;  /* 0x0000000000441947 */ /* 0x000fea0003800000 */
[----:B------:R-:W-:Y:S02]  /*fb90*/  ULDC UR4, c[0x0][0xac8] ;  /* 0x0002b20000047ab9 */ /* 0x000fe40000000800 */
[----:B------:R-:W-:Y:S02]  /*fba0*/  ISETP.GE.AND P4, PT, R7, UR4, PT ;  /* 0x0000000407007c0c */ /* 0x000fe4000bf86270 */
[----:B------:R-:W-:Y:S02]  /*fbb0*/  ISETP.GE.AND P3, PT, R13, UR4, PT ;  /* 0x000000040d007c0c */ /* 0x000fe4000bf66270 */
[----:B------:R-:W-:Y:S02]  /*fbc0*/  ISETP.GE.AND P2, PT, R9, UR4, PT ;  /* 0x0000000409007c0c */ /* 0x000fe4000bf46270 */
[----:B------:R-:W-:-:S07]  /*fbd0*/  ISETP.GE.AND P1, PT, R15, UR4, PT ;  /* 0x000000040f007c0c */ /* 0x000fce000bf26270 */
[-C--:B-1----:R-:W-:Y:S02]  /*fbe0*/  @!P4 LEA R18, P6, R7, R2.reuse, 0x1 ;  /* 0x000000020712c211 */ /* 0x082fe400078c08ff */
[----:B------:R-:W-:Y:S02]  /*fbf0*/  @!P3 LEA R20, P5, R13, R2, 0x1 ;  /* 0x000000020d14b211 */ /* 0x000fe400078a08ff */
[----:B----4-:R-:W-:Y:S02]  /*fc00*/  @!P4 LEA.HI.X R19, R7, R0, R8, 0x1, P6 ;  /* 0x000000000713c211 */ /* 0x010fe400030f0c08 */
[----:B------:R-:W-:Y:S02]  /*fc10*/  @!P2 LEA R24, P6, R9, R2, 0x1 ;  /* 0x000000020918a211 */ /* 0x000fe400078c08ff */
[----:B------:R-:W-:Y:S01]  /*fc20*/  @!P3 LEA.HI.X R21, R13, R0, R14, 0x1, P5 ;  /* 0x000000000d15b211 */ /* 0x000fe200028f0c0e */
[----:B------:R3:W-:Y:S01]  /*fc30*/  @!P4 ST.E.128 desc[UR36][R18.64], RZ ;  /* 0x000000ff1200c985 */ /* 0x0007e2000c101d24 */
[----:B------:R-:W-:-:S02]  /*fc40*/  @!P1 LEA R2, P5, R15, R2, 0x1 ;  /* 0x000000020f029211 */ /* 0x000fc400078a08ff */
[-C--:B------:R-:W-:Y:S01]  /*fc50*/  @!P2 LEA.HI.X R25, R9, R0.reuse, R10, 0x1, P6 ;  /* 0x000000000919a211 */ /* 0x080fe200030f0c0a */
[----:B------:R3:W-:Y:S01]  /*fc60*/  @!P3 ST.E.128 desc[UR36][R20.64], RZ ;  /* 0x000000ff1400b985 */ /* 0x0007e2000c101d24 */
[----:B------:R-:W-:-:S03]  /*fc70*/  @!P1 LEA.HI.X R3, R15, R0, R12, 0x1, P5 ;  /* 0x000000000f039211 */ /* 0x000fc600028f0c0c */
[----:B------:R3:W-:Y:S04]  /*fc80*/  @!P2 ST.E.128 desc[UR36][R24.64], RZ ;  /* 0x000000ff1800a985 */ /* 0x0007e8000c101d24 */
[----:B------:R3:W-:Y:S02]  /*fc90*/  @!P1 ST.E.128 desc[UR36][R2.64], RZ ;  /* 0x000000ff02009985 */ /* 0x0007e4000c101d24 */
.L_x_224:
[----:B------:R-:W-:Y:S05]  /*fca0*/  BSYNC B1 ;  /* 0x0000000000017941 */ /* 0x000fea0003800000 */
.L_x_223:
[----:B----4-:R4:W0:Y:S01]  /*fcb0*/  SHFL.IDX PT, R0, R4, 0x2, 0x181f ;  /* 0x00581f0004007f89 */ /* 0x01082200000e0000 */
        /* <DEDUP_REMOVED lines=9> */
[-C--:B------:R-:W-:Y:S02]  /*fd50*/  @!P2 LEA R20, P5, R13, R2.reuse, 0x1 ;  /* 0x000000020d14a211 */ /* 0x080fe400078a08ff */
[----:B------:R-:W-:Y:S02]  /*fd60*/  @!P1 LEA R24, P4, R9, R2, 0x1 ;  /* 0x0000000209189211 */ /* 0x000fe400078808ff */
[----:B0-----:R-:W-:Y:S02]  /*fd70*/  @!P3 LEA.HI.X R19, R7, R0, R8, 0x1, P6 ;  /* 0x000000000713b211 */ /* 0x001fe400030f0c08 */
[----:B------:R-:W-:Y:S02]  /*fd80*/  @!P0 LEA R2, P6, R15, R2, 0x1 ;  /* 0x000000020f028211 */ /* 0x000fe400078c08ff */
[-C--:B------:R-:W-:Y:S01]  /*fd90*/  @!P2 LEA.HI.X R21, R13, R0.reuse, R14, 0x1, P5 ;  /* 0x000000000d15a211 */ /* 0x080fe200028f0c0e */
[----:B------:R3:W-:Y:S01]  /*fda0*/  @!P3 ST.E.128 desc[UR36][R18.64], RZ ;  /* 0x000000ff1200b985 */ /* 0x0007e2000c101d24 */
[----:B------:R-:W-:-:S02]  /*fdb0*/  @!P1 LEA.HI.X R25, R9, R0, R10, 0x1, P4 ;  /* 0x0000000009199211 */ /* 0x000fc400020f0c0a */
[----:B------:R-:W-:Y:S01]  /*fdc0*/  @!P0 LEA.HI.X R3, R15, R0, R12, 0x1, P6 ;  /* 0x000000000f038211 */ /* 0x000fe200030f0c0c */
[----:B------:R3:W-:Y:S04]  /*fdd0*/  @!P2 ST.E.128 desc[UR36][R20.64], RZ ;  /* 0x000000ff1400a985 */ /* 0x0007e8000c101d24 */
[----:B------:R3:W-:Y:S04]  /*fde0*/  @!P1 ST.E.128 desc[UR36][R24.64], RZ ;  /* 0x000000ff18009985 */ /* 0x0007e8000c101d24 */
[----:B------:R3:W-:Y:S02]  /*fdf0*/  @!P0 ST.E.128 desc[UR36][R2.64], RZ ;  /* 0x000000ff02008985 */ /* 0x0007e4000c101d24 */
.L_x_226:
[----:B------:R-:W-:Y:S05]  /*fe00*/  BSYNC B1 ;  /* 0x0000000000017941 */ /* 0x000fea0003800000 */
.L_x_225:
[----:B0-----:R-:W-:Y:S01]  /*fe10*/  VIADD R0, R6, 0x60 ;  /* 0x0000006006007836 */ /* 0x001fe20000000000 */
[----:B--2-4-:R-:W0:Y:S04]  /*fe20*/  SHFL.IDX PT, R4, R4, 0x3, 0x181f ;  /* 0x00781f0004047f89 */ /* 0x014e2800000e0000 */
[----:B------:R-:W-:Y:S01]  /*fe30*/  ISETP.GE.AND P0, PT, R0, R11, PT ;  /* 0x0000000b0000720c */ /* 0x000fe20003f06270 */
[----:B-1-3--:R1:W2:-:S12]  /*fe40*/  SHFL.IDX PT, R2, R5, 0x3, 0x181f ;  /* 0x00781f0005027f89 */ /* 0x00a29800000e0000 */
[----:B-1----:R-:W-:Y:S05]  /*fe50*/  @P0 BRA `(.L_x_215) ;  /* 0x0000000000440947 */ /* 0x002fea0003800000 */
[----:B------:R-:W-:Y:S02]  /*fe60*/  ULDC UR4, c[0x0][0xac8] ;  /* 0x0002b20000047ab9 */ /* 0x000fe40000000800 */
[----:B------:R-:W-:Y:S02]  /*fe70*/  ISETP.GE.AND P3, PT, R7, UR4, PT ;  /* 0x0000000407007c0c */ /* 0x000fe4000bf66270 */
[----:B------:R-:W-:Y:S02]  /*fe80*/  ISETP.GE.AND P2, PT, R13, UR4, PT ;  /* 0x000000040d007c0c */ /* 0x000fe4000bf46270 */
[----:B------:R-:W-:Y:S02]  /*fe90*/  ISETP.GE.AND P1, PT, R9, UR4, PT ;  /* 0x0000000409007c0c */ /* 0x000fe4000bf26270 */
[----:B------:R-:W-:-:S07]  /*fea0*/  ISETP.GE.AND P0, PT, R15, UR4, PT ;  /* 0x000000040f007c0c */ /* 0x000fce000bf06270 */
[----:B--2---:R-:W-:-:S04]  /*feb0*/  @!P3 LEA R6, P4, R7, R2, 0x1 ;  /* 0x000000020706b211 */ /* 0x004fc800078808ff */
[----:B0-----:R-:W-:Y:S02]  /*fec0*/  @!P3 LEA.HI.X R7, R7, R4, R8, 0x1, P4 ;  /* 0x000000040707b211 */ /* 0x001fe400020f0c08 */
[-C--:B------:R-:W-:Y:S02]  /*fed0*/  @!P2 LEA R18, P4, R13, R2.reuse, 0x1 ;  /* 0x000000020d12a211 */ /* 0x080fe400078808ff */
[-C--:B------:R-:W-:Y:S01]  /*fee0*/  @!P1 LEA R8, P5, R9, R2.reuse, 0x1 ;  /* 0x0000000209089211 */ /* 0x080fe200078a08ff */
[----:B------:R0:W-:Y:S01]  /*fef0*/  @!P3 ST.E.128 desc[UR36][R6.64], RZ ;  /* 0x000000ff0600b985 */ /* 0x0001e2000c101d24 */
[----:B------:R-:W-:Y:S02]  /*ff00*/  @!P0 LEA R2, P6, R15, R2, 0x1 ;  /* 0x000000020f028211 */ /* 0x000fe400078c08ff */
[-C--:B------:R-:W-:Y:S02]  /*ff10*/  @!P2 LEA.HI.X R19, R13, R4.reuse, R14, 0x1, P4 ;  /* 0x000000040d13a211 */ /* 0x080fe400020f0c0e */
[----:B------:R-:W-:-:S02]  /*ff20*/  @!P1 LEA.HI.X R9, R9, R4, R10, 0x1, P5 ;  /* 0x0000000409099211 */ /* 0x000fc400028f0c0a */
[----:B------:R-:W-:Y:S01]  /*ff30*/  @!P0 LEA.HI.X R3, R15, R4, R12, 0x1, P6 ;  /* 0x000000040f038211 */ /* 0x000fe200030f0c0c */
[----:B------:R0:W-:Y:S04]  /*ff40*/  @!P2 ST.E.128 desc[UR36][R18.64], RZ ;  /* 0x000000ff1200a985 */ /* 0x0001e8000c101d24 */
[----:B------:R0:W-:Y:S04]  /*ff50*/  @!P1 ST.E.128 desc[UR36][R8.64], RZ ;  /* 0x000000ff08009985 */ /* 0x0001e8000c101d24 */
[----:B------:R0:W-:Y:S02]  /*ff60*/  @!P0 ST.E.128 desc[UR36][R2.64], RZ ;  /* 0x000000ff02008985 */ /* 0x0001e4000c101d24 */
.L_x_215:
[----:B------:R-:W-:Y:S05]  /*ff70*/  BSYNC B0 ;  /* 0x0000000000007941 */ /* 0x000fea0003800000 */
.L_x_205:
[----:B------:R-:W-:Y:S02]  /*ff80*/  ULDC UR4, c[0x0][0xc3c] ;  /* 0x00030f0000047ab9 */ /* 0x000fe40000000800 */
[----:B------:R-:W-:-:S06]  /*ff90*/  UISETP.GE.AND UP0, UPT, UR7, UR4, UPT ;  /* 0x000000040700728c */ /* 0x000fcc000bf06270 */
[----:B------:R-:W-:-:S13]  /*ffa0*/  PLOP3.LUT P0, PT, PT, PT, UP0, 0x80, 0x0 ;  /* 0x000000000000781c */ /* 0x000fda0003f0f008 */
[----:B------:R-:W-:Y:S05]  /*ffb0*/  @!P0 BRA `(.L_x_227) ;  /* 0xffffff1000348947 */ /* 0x000fea000383ffff */
[----:B------:R-:W-:Y:S05]  /*ffc0*/  EXIT ;  /* 0x000000000000794d */ /* 0x000fea0003800000 */
.L_x_176:
[----:B------:R-:W-:-:S08]  /*ffd0*/  NOP ;  /* 0x0000000000007918 */ /* 0x000fd00000000000 */
[----:B0-----:R-:W0:-:S00]  /*ffe0*/  USETMAXREG.DEALLOC.CTAPOOL 0x28 ;  /* 0x00000028000079c8 */ /* 0x001e0000080e0500 */
[----:B0-----:R-:W-:Y:S01]  /*fff0*/  LOP3.LUT R2, R2, 0x3, RZ, 0xc0, !PT ;  /* 0x0000000302027812 */ /* 0x001fe200078ec0ff */
[----:B------:R-:W-:Y:S01]  /*10000*/  IMAD.MOV.U32 R6, RZ, RZ, RZ ;  /* 0x000000ffff067224 */ /* 0x000fe200078e00ff */
[----:B------:R-:W-:-:S04]  /*10010*/  LOP3.LUT R23, R23, 0xfffffeff, RZ, 0xc0, !PT ;  /* 0xfffffeff17177812 */ /* 0x000fc800078ec0ff */
[----:B------:R-:W0:Y:S02]  /*10020*/  SHFL.IDX PT, R2, R2, RZ, 0x1f ;  /* 0x00001fff02027589 */ /* 0x000e2400000e0000 */
[----:B0-----:R-:W-:-:S13]  /*10030*/  ISETP.NE.AND P0, PT, R2, RZ, PT ;  /* 0x000000ff0200720c */ /* 0x001fda0003f05270 */
[----:B------:R-:W-:Y:S01]  /*10040*/  @P0 LOP3.LUT R23, R23, 0x100, RZ, 0xfc, !PT ;  /* 0x0000010017170812 */ /* 0x000fe200078efcff */
[----:B------:R-:W-:Y:S06]  /*10050*/  @!P0 BRA `(.L_x_228) ;  /* 0x00000000001c8947 */ /* 0x000fec0003800000 */
[----:B------:R-:W0:Y:S08]  /*10060*/  S2UR UR5, SR_CgaCtaId ;  /* 0x00000000000579c3 */ /* 0x000e300000008800 */
[----:B------:R-:W-:Y:S06]  /*10070*/  BAR.SYNC.DEFER_BLOCKING 0x5, 0x180 ;  /* 0x0146000000007b1d */ /* 0x000fec0000010000 */
[----:B------:R-:W-:-:S02]  /*10080*/  UMOV UR4, 0x400 ;  /* 0x0000040000047882 */ /* 0x000fc40000000000 */
[----:B0-----:R-:W-:-:S09]  /*10090*/  ULEA UR4, UR5, UR4, 0x18 ;  /* 0x0000000405047291 */ /* 0x001fd2000f8ec03f */
[----:B------:R-:W0:Y:S01]  /*100a0*/  LDS.128 R16, [UR4+0x388d0] ;  /* 0x0388d004ff107984 */ /* 0x000e220008000c00 */
[----:B------:R-:W-:Y:S06]  /*100b0*/  BAR.ARV 0x4, 0x180 ;  /* 0x0106000000007b1d */ /* 0x000fec0000002000 */
[----:B------:R-:W-:Y:S05]  /*100c0*/  BRA `(.L_x_229) ;  /* 0x0000000800947947 */ /* 0x000fea0003800000 */
.L_x_228:
[----:B------:R-:W-:Y:S01]  /*100d0*/  LOP3.LUT R7, R0, 0x1f, RZ, 0xc0, !PT ;  /* 0x0000001f00077812 */ /* 0x000fe200078ec0ff */
[----:B------:R-:W-:Y:S01]  /*100e0*/  ULDC UR4, c[0x0][0xc3c] ;  /* 0x00030f0000047ab9 */ /* 0x000fe20000000800 */
[----:B------:R-:W-:Y:S01]  /*100f0*/  IMAD.MOV.U32 R9, RZ, RZ, RZ ;  /* 0x000000ffff097224 */ /* 0x000fe200078e00ff */
[----:B------:R-:W0:Y:S01]  /*10100*/  S2UR UR6, SR_CTAID.X ;  /* 0x00000000000679c3 */ /* 0x000e220000002500 */
[----:B------:R-:W-:Y:S01]  /*10110*/  ISETP.NE.AND P0, PT, R7, 0x1f, PT ;  /* 0x0000001f0700780c */ /* 0x000fe20003f05270 */
[----:B------:R-:W-:-:S03]  /*10120*/  ULDC UR5, c[0x0][0xc38] ;  /* 0x00030e0000057ab9 */ /* 0x000fc60000000800 */
[----:B------:R-:W-:-:S13]  /*10130*/  ISETP.GE.OR P1, PT, R7, UR4, !P0 ;  /* 0x0000000407007c0c */ /* 0x000fda000c726670 */
[----:B------:R-:W1:Y:S08]  /*10140*/  @!P1 LDC.64 R4, c[0x0][0xc80] ;  /* 0x00032000ff049b82 */ /* 0x000e700000000a00 */
[----:B------:R-:W2:Y:S01]  /*10150*/  @!P1 LDC.64 R2, c[0x0][0xc78] ;  /* 0x00031e00ff029b82 */ /* 0x000ea20000000a00 */
[----:B-1----:R-:W-:-:S05]  /*10160*/  @!P1 IMAD.WIDE.U32 R4, R7, 0x4, R4 ;  /* 0x0000000407049825 */ /* 0x002fca00078e0004 */
[----:B------:R-:W3:Y:S01]  /*10170*/  @!P1 LDG.E R6, desc[UR36][R4.64] ;  /* 0x0000002404069981 */ /* 0x000ee2000c1e1900 */
[----:B--2---:R-:W-:-:S05]  /*10180*/  @!P1 IMAD.WIDE.U32 R2, R7, 0x4, R2 ;  /* 0x0000000407029825 */ /* 0x004fca00078e0002 */
[----:B------:R-:W3:Y:S01]  /*10190*/  @!P1 LDG.E R9, desc[UR36][R2.64] ;  /* 0x0000002402099981 */ /* 0x000ee2000c1e1900 */
[C---:B------:R-:W-:Y:S02]  /*101a0*/  ISETP.NE.AND P1, PT, R7.reuse, RZ, PT ;  /* 0x000000ff0700720c */ /* 0x040fe40003f25270 */
[C---:B------:R-:W-:Y:S02]  /*101b0*/  ISETP.GE.U32.AND P2, PT, R7.reuse, 0x2, PT ;  /* 0x000000020700780c */ /* 0x040fe40003f46070 */
[C---:B------:R-:W-:Y:S02]  /*101c0*/  ISETP.GE.U32.AND P3, PT, R7.reuse, 0x4, PT ;  /* 0x000000040700780c */ /* 0x040fe40003f66070 */
[C---:B------:R-:W-:Y:S02]  /*101d0*/  ISETP.GE.U32.AND P4, PT, R7.reuse, 0x8, PT ;  /* 0x000000080700780c */ /* 0x040fe40003f86070 */
[----:B------:R-:W-:Y:S01]  /*101e0*/  ISETP.GE.U32.AND P5, PT, R7, 0x10, PT ;  /* 0x000000100700780c */ /* 0x000fe20003fa6070 */
[----:B------:R-:W-:Y:S01]  /*101f0*/  UMOV UR4, URZ ;  /* 0x0000003f00047c82 */ /* 0x000fe20008000000 */
[----:B---3--:R-:W-:-:S05]  /*10200*/  IMAD R8, R6, R9, RZ ;  /* 0x0000000906087224 */ /* 0x008fca00078e02ff */
[----:B------:R-:W1:Y:S02]  /*10210*/  SHFL.UP PT, R10, R8, 0x1, RZ ;  /* 0x04200000080a7989 */ /* 0x000e6400000e00ff */
[----:B-1----:R-:W-:-:S05]  /*10220*/  SEL R11, R10, RZ, P1 ;  /* 0x000000ff0a0b7207 */ /* 0x002fca0000800000 */
[----:B------:R-:W-:-:S05]  /*10230*/  IMAD.IADD R11, R8, 0x1, R11 ;  /* 0x00000001080b7824 */ /* 0x000fca00078e020b */
        /* <DEDUP_REMOVED lines=12> */
[----:B------:R-:W1:Y:S02]  /*10300*/  SHFL.IDX PT, R8, R5, 0x1f, 0x1f ;  /* 0x03e01f0005087f89 */ /* 0x000e6400000e0000 */
[----:B-1----:R-:W-:-:S05]  /*10310*/  IMAD R8, R8, UR5, RZ ;  /* 0x0000000508087c24 */ /* 0x002fca000f8e02ff */
[----:B0-----:R-:W-:Y:S01]  /*10320*/  ISETP.GT.AND P6, PT, R8, UR6, PT ;  /* 0x0000000608007c0c */ /* 0x001fe2000bfc4270 */
[----:B------:R-:W-:-:S12]  /*10330*/  IMAD.MOV.U32 R3, RZ, RZ, R8 ;  /* 0x000000ffff037224 */ /* 0x000fd800078e0008 */
[----:B------:R-:W-:Y:S05]  /*10340*/  @P6 BRA `(.L_x_230) ;  /* 0x0000000000986947 */ /* 0x000fea0003800000 */
[----:B------:R-:W-:Y:S01]  /*10350*/  IMAD.MOV.U32 R8, RZ, RZ, R3 ;  /* 0x000000ffff087224 */ /* 0x000fe200078e0003 */
[----:B------:R-:W-:Y:S01]  /*10360*/  UMOV UR4, URZ ;  /* 0x0000003f00047c82 */ /* 0x000fe20008000000 */
[----:B------:R-:W-:-:S05]  /*10370*/  ULDC UR5, c[0x0][0xc38] ;  /* 0x00030e0000057ab9 */ /* 0x000fca0000000800 */
.L_x_232:
[----:B------:R-:W0:Y:S01]  /*10380*/  LDC R2, c[0x0][0xc3c] ;  /* 0x00030f00ff027b82 */ /* 0x000e220000000800 */
[----:B------:R-:W-:-:S06]  /*10390*/  UIADD3 UR4, UR4, 0x1f, URZ ;  /* 0x0000001f04047890 */ /* 0x000fcc000fffe03f */
[----:B0-----:R-:W-:-:S13]  /*103a0*/  ISETP.LE.AND P6, PT, R2, UR4, PT ;  /* 0x0000000402007c0c */ /* 0x001fda000bfc3270 */
[----:B------:R-:W-:Y:S05]  /*103b0*/  @P6 BRA `(.L_x_231) ;  /* 0x0000000400ac6947 */ /* 0x000fea0003800000 */
[----:B------:R-:W-:Y:S02]  /*103c0*/  VIADD R9, R7, UR4 ;  /* 0x0000000407097c36 */ /* 0x000fe40008000000 */
[----:B------:R-:W-:-:S03]  /*103d0*/  IMAD.MOV.U32 R6, RZ, RZ, RZ ;  /* 0x000000ffff067224 */ /* 0x000fc600078e00ff */
[----:B------:R-:W-:-:S13]  /*103e0*/  ISETP.GE.OR P6, PT, R9, R2, !P0 ;  /* 0x000000020900720c */ /* 0x000fda00047c6670 */
[----:B------:R-:W0:Y:S08]  /*103f0*/  @!P6 LDC.64 R4, c[0x0][0xc80] ;  /* 0x00032000ff04eb82 */ /* 0x000e300000000a00 */
[----:B------:R-:W1:Y:S01]  /*10400*/  @!P6 LDC.64 R2, c[0x0][0xc78] ;  /* 0x00031e00ff02eb82 */ /* 0x000e620000000a00 */
[----:B0-----:R-:W-:-:S05]  /*10410*/  @!P6 IMAD.WIDE R4, R9, 0x4, R4 ;  /* 0x000000040904e825 */ /* 0x001fca00078e0204 */
[----:B------:R-:W2:Y:S01]  /*10420*/  @!P6 LDG.E R6, desc[UR36][R4.64] ;  /* 0x000000240406e981 */ /* 0x000ea2000c1e1900 */
[----:B-1----:R-:W-:-:S04]  /*10430*/  @!P6 IMAD.WIDE R2, R9, 0x4, R2 ;  /* 0x000000040902e825 */ /* 0x002fc800078e0202 */
[----:B------:R-:W-:-:S06]  /*10440*/  IMAD.MOV.U32 R9, RZ, RZ, RZ ;  /* 0x000000ffff097224 */ /* 0x000fcc00078e00ff */
[----:B------:R-:W2:Y:S02]  /*10450*/  @!P6 LDG.E R9, desc[UR36][R2.64] ;  /* 0x000000240209e981 */ /* 0x000ea4000c1e1900 */
[----:B--2---:R-:W-:-:S05]  /*10460*/  IMAD R13, R6, R9, RZ ;  /* 0x00000009060d7224 */ /* 0x004fca00078e02ff */
[----:B------:R-:W0:Y:S02]  /*10470*/  SHFL.UP PT, R10, R13, 0x1, RZ ;  /* 0x042000000d0a7989 */ /* 0x000e2400000e00ff */
[----:B0-----:R-:W-:-:S05]  /*10480*/  SEL R10, R10, RZ, P1 ;  /* 0x000000ff0a0a7207 */ /* 0x001fca0000800000 */
[----:B------:R-:W-:-:S05]  /*10490*/  IMAD.IADD R10, R13, 0x1, R10 ;  /* 0x000000010d0a7824 */ /* 0x000fca00078e020a */
        /* <DEDUP_REMOVED lines=12> */
[----:B------:R-:W0:Y:S02]  /*10560*/  SHFL.IDX PT, R2, R5, 0x1f, 0x1f ;  /* 0x03e01f0005027f89 */ /* 0x000e2400000e0000 */
[----:B0-----:R-:W-:-:S04]  /*10570*/  IMAD R3, R2, UR5, RZ ;  /* 0x0000000502037c24 */ /* 0x001fc8000f8e02ff */
[----:B------:R-:W-:-:S05]  /*10580*/  IMAD.IADD R8, R3, 0x1, R8 ;  /* 0x0000000103087824 */ /* 0x000fca00078e0208 */
[----:B------:R-:W-:-:S13]  /*10590*/  ISETP.GT.AND P6, PT, R8, UR6, PT ;  /* 0x0000000608007c0c */ /* 0x000fda000bfc4270 */
[----:B------:R-:W-:Y:S05]  /*105a0*/  @!P6 BRA `(.L_x_232) ;  /* 0xfffffffc0074e947 */ /* 0x000fea000383ffff */
.L_x_230:
[----:B------:R-:W-:Y:S02]  /*105b0*/  IMAD.IADD R11, R8, 0x1, -R3 ;  /* 0x00000001080b7824 */ /* 0x000fe400078e0a03 */
[----:B------:R-:W-:Y:S02]  /*105c0*/  IMAD.MOV.U32 R16, RZ, RZ, RZ ;  /* 0x000000ffff107224 */ /* 0x000fe400078e00ff */
[----:B------:R-:W-:-:S05]  /*105d0*/  IMAD R2, R5, UR5, R11 ;  /* 0x0000000505027c24 */ /* 0x000fca000f8e020b */
[----:B------:R-:W-:-:S13]  /*105e0*/  ISETP.GT.AND P0, PT, R2, UR6, PT ;  /* 0x0000000602007c0c */ /* 0x000fda000bf04270 */
[----:B------:R-:W-:-:S04]  /*105f0*/  VOTE.ANY R8, PT, !P0 ;  /* 0x0000000000087806 */ /* 0x000fc800040e0100 */
[----:B------:R-:W0:Y:S01]  /*10600*/  POPC R19, R8 ;  /* 0x0000000800137309 */ /* 0x000e220000000000 */
[----:B------:R-:W-:Y:S01]  /*10610*/  ISETP.NE.AND P0, PT, R8, RZ, PT ;  /* 0x000000ff0800720c */ /* 0x000fe20003f05270 */
[----:B0-----:R-:W0:Y:S04]  /*10620*/  SHFL.IDX PT, R6, R6, R19, 0x1f ;  /* 0x00001f1306067589 */ /* 0x001e2800000e0000 */
[----:B------:R1:W2:Y:S01]  /*10630*/  SHFL.IDX PT, R9, R9, R19, 0x1f ;  /* 0x00001f1309097589 */ /* 0x0002a200000e0000 */
[----:B0-----:R-:W-:-:S04]  /*10640*/  IABS R4, R6 ;  /* 0x0000000600047213 */ /* 0x001fc80000000000 */
[----:B------:R-:W0:Y:S08]  /*10650*/  I2F.RP R10, R4 ;  /* 0x00000004000a7306 */ /* 0x000e300000209400 */
[----:B0-----:R-:W0:Y:S02]  /*10660*/  MUFU.RCP R10, R10 ;  /* 0x0000000a000a7308 */ /* 0x001e240000001000 */
[----:B0-----:R-:W-:-:S06]  /*10670*/  VIADD R2, R10, 0xffffffe ;  /* 0x0ffffffe0a027836 */ /* 0x001fcc0000000000 */
[----:B------:R-:W0:Y:S02]  /*10680*/  F2I.FTZ.U32.TRUNC.NTZ R3, R2 ;  /* 0x0000000200037305 */ /* 0x000e24000021f000 */
[----:B0-----:R-:W-:Y:S01]  /*10690*/  IMAD.MOV R12, RZ, RZ, -R3 ;  /* 0x000000ffff0c7224 */ /* 0x001fe200078e0a03 */
[----:B-12---:R-:W-:Y:S06]  /*106a0*/  @!P0 BRA `(.L_x_233) ;  /* 0x0000000000088947 */ /* 0x006fec0003800000 */
[----:B------:R-:W-:-:S06]  /*106b0*/  VIADD R16, R19, 0xffffffff ;  /* 0xffffffff13107836 */ /* 0x000fcc0000000000 */
[----:B------:R0:W1:Y:S02]  /*106c0*/  SHFL.IDX PT, R16, R5, R16, 0x1f ;  /* 0x00001f1005107589 */ /* 0x00006400000e0000 */
.L_x_233:
[----:B-1----:R-:W-:Y:S01]  /*106d0*/  IMAD R16, R16, UR5, R11 ;  /* 0x0000000510107c24 */ /* 0x002fe2000f8e020b */
[----:B0-----:R-:W-:Y:S01]  /*106e0*/  IABS R5, R9 ;  /* 0x0000000900057213 */ /* 0x001fe20000000000 */
[----:B------:R-:W-:Y:S01]  /*106f0*/  IMAD.MOV.U32 R11, RZ, RZ, R12 ;  /* 0x000000ffff0b7224 */ /* 0x000fe200078e000c */
[----:B------:R-:W-:Y:S01]  /*10700*/  IABS R12, R6 ;  /* 0x00000006000c7213 */ /* 0x000fe20000000000 */
[----:B------:R-:W-:Y:S01]  /*10710*/  IMAD.MOV.U32 R2, RZ, RZ, RZ ;  /* 0x000000ffff027224 */ /* 0x000fe200078e00ff */
[----:B------:R-:W-:Y:S01]  /*10720*/  IADD3 R17, -R16, UR6, RZ ;  /* 0x0000000610117c10 */ /* 0x000fe2000fffe1ff */
[----:B------:R-:W-:Y:S01]  /*10730*/  IMAD R11, R11, R4, RZ ;  /* 0x000000040b0b7224 */ /* 0x000fe200078e02ff */
[----:B------:R-:W0:Y:S01]  /*10740*/  I2F.RP R8, R5 ;  /* 0x0000000500087306 */ /* 0x000e220000209400 */
[----:B------:R-:W-:Y:S01]  /*10750*/  IMAD.MOV R12, RZ, RZ, -R12 ;  /* 0x000000ffff0c7224 */ /* 0x000fe200078e0a0c */
[----:B------:R-:W-:Y:S01]  /*10760*/  IABS R10, R17 ;  /* 0x00000011000a7213 */ /* 0x000fe20000000000 */
[----:B------:R-:W-:-:S04]  /*10770*/  IMAD.HI.U32 R2, R3, R11, R2 ;  /* 0x0000000b03027227 */ /* 0x000fc800078e0002 */
[----:B------:R-:W-:Y:S02]  /*10780*/  IMAD.MOV.U32 R3, RZ, RZ, R10 ;  /* 0x000000ffff037224 */ /* 0x000fe400078e000a */
[----:B------:R-:W-:Y:S02]  /*10790*/  IMAD.MOV.U32 R10, RZ, RZ, R12 ;  /* 0x000000ffff0a7224 */ /* 0x000fe400078e000c */
[----:B------:R-:W-:-:S04]  /*107a0*/  IMAD.HI.U32 R2, R2, R3, RZ ;  /* 0x0000000302027227 */ /* 0x000fc800078e00ff */
[----:B------:R-:W-:Y:S01]  /*107b0*/  IMAD R3, R2, R10, R3 ;  /* 0x0000000a02037224 */ /* 0x000fe200078e0203 */
[----:B0-----:R-:W0:Y:S01]  /*107c0*/  MUFU.RCP R8, R8 ;  /* 0x0000000800087308 */ /* 0x001e220000001000 */
[----:B------:R-:W-:-:S03]  /*107d0*/  VIADD R19, R19, UR4 ;  /* 0x0000000413137c36 */ /* 0x000fc60008000000 */
[----:B------:R-:W-:-:S13]  /*107e0*/  ISETP.GT.U32.AND P1, PT, R4, R3, PT ;  /* 0x000000030400720c */ /* 0x000fda0003f24070 */
[----:B------:R-:W-:Y:S02]  /*107f0*/  @!P1 IMAD.IADD R3, R3, 0x1, -R4 ;  /* 0x0000000103039824 */ /* 0x000fe400078e0a04 */
[----:B0-----:R-:W-:Y:S02]  /*10800*/  VIADD R10, R8, 0xffffffe ;  /* 0x0ffffffe080a7836 */ /* 0x001fe40000000000 */
[----:B------:R-:W-:Y:S01]  /*10810*/  @!P1 VIADD R2, R2, 0x1 ;  /* 0x0000000102029836 */ /* 0x000fe20000000000 */
[----:B------:R-:W-:Y:S02]  /*10820*/  ISETP.GE.U32.AND P0, PT, R3, R4, PT ;  /* 0x000000040300720c */ /* 0x000fe40003f06070 */
[----:B------:R-:W-:Y:S01]  /*10830*/  LOP3.LUT R4, R17, R6, RZ, 0x3c, !PT ;  /* 0x0000000611047212 */ /* 0x000fe200078e3cff */
[----:B------:R0:W1:Y:S01]  /*10840*/  F2I.FTZ.U32.TRUNC.NTZ R3, R10 ;  /* 0x0000000a00037305 */ /* 0x000062000021f000 */
[----:B------:R-:W-:Y:S02]  /*10850*/  ISETP.NE.AND P1, PT, R6, RZ, PT ;  /* 0x000000ff0600720c */ /* 0x000fe40003f25270 */
[----:B------:R-:W-:-:S02]  /*10860*/  ISETP.GE.AND P2, PT, R4, RZ, PT ;  /* 0x000000ff0400720c */ /* 0x000fc40003f46270 */
[----:B0-----:R-:W-:-:S05]  /*10870*/  IABS R10, R9 ;  /* 0x00000009000a7213 */ /* 0x001fca0000000000 */
[----:B------:R-:W-:Y:S01]  /*10880*/  @P0 IADD3 R2, R2, 0x1, RZ ;  /* 0x0000000102020810 */ /* 0x000fe20007ffe0ff */
[----:B------:R-:W-:-:S04]  /*10890*/  IMAD.MOV R10, RZ, RZ, -R10 ;  /* 0x000000ffff0a7224 */ /* 0x000fc800078e0a0a */
[----:B------:R-:W-:Y:S02]  /*108a0*/  IMAD.MOV.U32 R8, RZ, RZ, R2 ;  /* 0x000000ffff087224 */ /* 0x000fe400078e0002 */
[----:B-1----:R-:W-:Y:S02]  /*108b0*/  IMAD.MOV R2, RZ, RZ, -R3 ;  /* 0x000000ffff027224 */ /* 0x002fe400078e0a03 */
[----:B------:R-:W-:Y:S01]  /*108c0*/  @!P2 IMAD.MOV R8, RZ, RZ, -R8 ;  /* 0x000000ffff08a224 */ /* 0x000fe200078e0a08 */
[----:B------:R-:W-:Y:S01]  /*108d0*/  @!P1 LOP3.LUT R8, RZ, R6, RZ, 0x33, !PT ;  /* 0x00000006ff089212 */ /* 0x000fe200078e33ff */
[----:B------:R-:W-:Y:S02]  /*108e0*/  IMAD R11, R2, R5, RZ ;  /* 0x00000005020b7224 */ /* 0x000fe400078e02ff */
[----:B------:R-:W-:Y:S01]  /*108f0*/  IMAD.MOV.U32 R2, RZ, RZ, RZ ;  /* 0x000000ffff027224 */ /* 0x000fe200078e00ff */
[-C--:B------:R-:W-:Y:S01]  /*10900*/  IABS R4, R8.reuse ;  /* 0x0000000800047213 */ /* 0x080fe20000000000 */
[----:B------:R-:W-:-:S02]  /*10910*/  IMAD R6, R6, R8, RZ ;  /* 0x0000000806067224 */ /* 0x000fc400078e02ff */
[----:B------:R-:W-:-:S04]  /*10920*/  IMAD.HI.U32 R2, R3, R11, R2 ;  /* 0x0000000b03027227 */ /* 0x000fc800078e0002 */
[----:B------:R-:W-:Y:S02]  /*10930*/  IMAD.MOV.U32 R3, RZ, RZ, R4 ;  /* 0x000000ffff037224 */ /* 0x000fe400078e0004 */
[----:B------:R-:W-:Y:S02]  /*10940*/  IMAD.MOV.U32 R4, RZ, RZ, R10 ;  /* 0x000000ffff047224 */ /* 0x000fe400078e000a */
[----:B------:R-:W-:-:S04]  /*10950*/  IMAD.HI.U32 R2, R2, R3, RZ ;  /* 0x0000000302027227 */ /* 0x000fc800078e00ff */
[----:B------:R-:W-:Y:S01]  /*10960*/  IMAD R4, R2, R4, R3 ;  /* 0x0000000402047224 */ /* 0x000fe200078e0203 */
[----:B------:R-:W-:Y:S01]  /*10970*/  LOP3.LUT R3, R8, R9, RZ, 0x3c, !PT ;  /* 0x0000000908037212 */ /* 0x000fe200078e3cff */
[----:B------:R-:W-:-:S03]  /*10980*/  IMAD.IADD R17, R17, 0x1, -R6 ;  /* 0x0000000111117824 */ /* 0x000fc600078e0a06 */
[----:B------:R-:W-:Y:S02]  /*10990*/  ISETP.GT.U32.AND P1, PT, R5, R4, PT ;  /* 0x000000040500720c */ /* 0x000fe40003f24070 */
[----:B------:R-:W-:-:S11]  /*109a0*/  ISETP.GE.AND P2, PT, R3, RZ, PT ;  /* 0x000000ff0300720c */ /* 0x000fd60003f46270 */
[----:B------:R-:W-:Y:S02]  /*109b0*/  @!P1 IMAD.IADD R4, R4, 0x1, -R5 ;  /* 0x0000000104049824 */ /* 0x000fe400078e0a05 */
[----:B------:R-:W-:Y:S01]  /*109c0*/  @!P1 VIADD R2, R2, 0x1 ;  /* 0x0000000102029836 */ /* 0x000fe20000000000 */
[----:B------:R-:W-:Y:S02]  /*109d0*/  ISETP.NE.AND P1, PT, R9, RZ, PT ;  /* 0x000000ff0900720c */ /* 0x000fe40003f25270 */
[----:B------:R-:W-:-:S13]  /*109e0*/  ISETP.GE.U32.AND P0, PT, R4, R5, PT ;  /* 0x000000050400720c */ /* 0x000fda0003f06070 */
[----:B------:R-:W-:-:S04]  /*109f0*/  @P0 VIADD R2, R2, 0x1 ;  /* 0x0000000102020836 */ /* 0x000fc80000000000 */
[----:B------:R-:W-:Y:S01]  /*10a00*/  @!P2 IMAD.MOV R2, RZ, RZ, -R2 ;  /* 0x000000ffff02a224 */ /* 0x000fe200078e0a02 */
[----:B------:R-:W-:-:S05]  /*10a10*/  @!P1 LOP3.LUT R2, RZ, R9, RZ, 0x33, !PT ;  /* 0x00000009ff029212 */ /* 0x000fca00078e33ff */
[----:B------:R-:W-:-:S04]  /*10a20*/  IMAD.MOV R18, RZ, RZ, -R2 ;  /* 0x000000ffff127224 */ /* 0x000fc800078e0a02 */
[C---:B------:R-:W-:Y:S02]  /*10a30*/  IMAD R18, R9.reuse, R18, R8 ;  /* 0x0000001209127224 */ /* 0x040fe400078e0208 */
[----:B------:R-:W-:-:S04]  /*10a40*/  IMAD R9, R9, 0x1000000, R2 ;  /* 0x0100000009097824 */ /* 0x000fc800078e0202 */
[----:B------:R-:W-:Y:S01]  /*10a50*/  IMAD R18, R18, 0x10000, R9 ;  /* 0x0001000012127824 */ /* 0x000fe200078e0209 */
[----:B------:R-:W-:Y:S06]  /*10a60*/  BRA `(.L_x_234) ;  /* 0x0000000000147947 */ /* 0x000fec0003800000 */
.L_x_231:
[----:B------:R-:W-:Y:S01]  /*10a70*/  ULDC UR4, c[0x0][0xc3c] ;  /* 0x00030f0000047ab9 */ /* 0x000fe20000000800 */
[----:B------:R-:W-:Y:S02]  /*10a80*/  IMAD.MOV.U32 R17, RZ, RZ, RZ ;  /* 0x000000ffff117224 */ /* 0x000fe400078e00ff */
[----:B------:R-:W-:Y:S02]  /*10a90*/  IMAD.U32 R16, RZ, RZ, UR6 ;  /* 0x00000006ff107e24 */ /* 0x000fe4000f8e00ff */
[----:B------:R-:W-:Y:S02]  /*10aa0*/  IMAD.MOV.U32 R18, RZ, RZ, RZ ;  /* 0x000000ffff127224 */ /* 0x000fe400078e00ff */
[----:B------:R-:W-:-:S07]  /*10ab0*/  IMAD.U32 R19, RZ, RZ, UR4 ;  /* 0x00000004ff137e24 */ /* 0x000fce000f8e00ff */
.L_x_234:
[----:B------:R-:W-:-:S13]  /*10ac0*/  ISETP.NE.AND P0, PT, R7, RZ, PT ;  /* 0x000000ff0700720c */ /* 0x000fda0003f05270 */
[----:B------:R-:W0:Y:S01]  /*10ad0*/  @!P0 S2R R3, SR_CgaCtaId ;  /* 0x0000000000038919 */ /* 0x000e220000008800 */
[----:B------:R-:W-:-:S04]  /*10ae0*/  @!P0 MOV R2, 0x400 ;  /* 0x0000040000028802 */ /* 0x000fc80000000f00 */
[----:B0-----:R-:W-:-:S05]  /*10af0*/  @!P0 LEA R2, R3, R2, 0x18 ;  /* 0x0000000203028211 */ /* 0x001fca00078ec0ff */
[----:B------:R1:W-:Y:S01]  /*10b00*/  @!P0 STS.128 [R2+0x388d0], R16 ;  /* 0x0388d01002008388 */ /* 0x0003e20000000c00 */
[----:B------:R-:W-:Y:S06]  /*10b10*/  BAR.ARV 0x5, 0x180 ;  /* 0x0146000000007b1d */ /* 0x000fec0000002000 */
.L_x_229:
[----:B------:R2:W-:Y:S01]  /*10b20*/  STL [R1+0x28], RZ ;  /* 0x000028ff01007387 */ /* 0x0005e20000100800 */
[----:B------:R-:W-:Y:S01]  /*10b30*/  ULDC UR4, c[0x0][0xc3c] ;  /* 0x00030f0000047ab9 */ /* 0x000fe20000000800 */
[----:B------:R-:W-:Y:S01]  /*10b40*/  IMAD.MOV.U32 R28, RZ, RZ, 0x1 ;  /* 0x00000001ff1c7424 */ /* 0x000fe200078e00ff */
[----:B0-----:R-:W-:Y:S01]  /*10b50*/  ISETP.GE.AND P0, PT, R19, UR4, PT ;  /* 0x0000000413007c0c */ /* 0x001fe2000bf06270 */
[----:B------:R-:W-:-:S12]  /*10b60*/  IMAD.MOV.U32 R27, RZ, RZ, RZ ;  /* 0x000000ffff1b7224 */ /* 0x000fd800078e00ff */
[----:B--2---:R-:W-:Y:S05]  /*10b70*/  @P0 BRA `(.L_x_235) ;  /* 0x0000004c00140947 */ /* 0x004fea0003800000 */
[----:B-1----:R-:W2:Y:S01]  /*10b80*/  LDL R2, [R1+0x50] ;  /* 0x0000500001027983 */ /* 0x002ea20000100800 */
[----:B------:R-:W0:Y:S01]  /*10b90*/  S2UR UR5, SR_CgaCtaId ;  /* 0x00000000000579c3 */ /* 0x000e220000008800 */
[----:B------:R-:W-:Y:S01]  /*10ba0*/  IMAD.SHL.U32 R32, R0, 0x8, RZ ;  /* 0x0000000800207824 */ /* 0x000fe200078e00ff */
[----:B------:R-:W-:Y:S01]  /*10bb0*/  BSSY B8, `(.L_x_235) ;  /* 0x00004c1000087945 */ /* 0x000fe20003800000 */
[----:B------:R1:W-:Y:S01]  /*10bc0*/  STL [R1+0x28], RZ ;  /* 0x000028ff01007387 */ /* 0x0003e20000100800 */
[----:B------:R-:W-:Y:S01]  /*10bd0*/  IMAD.MOV.U32 R28, RZ, RZ, 0x1 ;  /* 0x00000001ff1c7424 */ /* 0x000fe200078e00ff */
[----:B------:R-:W-:Y:S01]  /*10be0*/  ULDC UR39, c[0x0][0xc] ;  /* 0x0000030000277ab9 */ /* 0x000fe20000000800 */
[----:B------:R-:W-:Y:S01]  /*10bf0*/  LOP3.LUT R3, R32, 0x1f8, RZ, 0xc0, !PT ;  /* 0x000001f820037812 */ /* 0x000fe200078ec0ff */
[----:B------:R-:W-:-:S03]  /*10c00*/  IMAD.MOV.U32 R27, RZ, RZ, RZ ;  /* 0x000000ffff1b7224 */ /* 0x000fc600078e00ff */
[----:B------:R-:W-:-:S04]  /*10c10*/  LOP3.LUT R3, R3, 0x38, R0, 0x78, !PT ;  /* 0x0000003803037812 */ /* 0x000fc800078e7800 */
[----:B------:R-:W-:Y:S02]  /*10c20*/  LOP3.LUT R31, R3, 0x200, R32, 0xf8, !PT ;  /* 0x00000200031f7812 */ /* 0x000fe400078ef820 */
[----:B------:R-:W-:-:S04]  /*10c30*/  LOP3.LUT R32, R32, 0x38, RZ, 0xc0, !PT ;  /* 0x0000003820207812 */ /* 0x000fc800078ec0ff */
[C---:B------:R-:W-:Y:S02]  /*10c40*/  LOP3.LUT R37, R32.reuse, 0x40, RZ, 0xfc, !PT ;  /* 0x0000004020257812 */ /* 0x040fe400078efcff */
[C---:B------:R-:W-:Y:S02]  /*10c50*/  LOP3.LUT R36, R32.reuse, 0x80, RZ, 0xfc, !PT ;  /* 0x0000008020247812 */ /* 0x040fe400078efcff */
[----:B------:R-:W-:Y:S02]  /*10c60*/  LOP3.LUT R34, R32, 0xc0, RZ, 0xfc, !PT ;  /* 0x000000c020227812 */ /* 0x000fe400078efcff */
[----:B--2---:R-:W-:Y:S02]  /*10c70*/  R2UR UR4, R2 ;  /* 0x00000000020472ca */ /* 0x004fe400000e0000 */
[C---:B------:R-:W-:Y:S01]  /*10c80*/  LOP3.LUT R2, R0.reuse, 0x7f, RZ, 0xc0, !PT ;  /* 0x0000007f00027812 */ /* 0x040fe200078ec0ff */
[----:B------:R-:W-:-:S03]  /*10c90*/  IMAD.SHL.U32 R0, R0, 0x10, RZ ;  /* 0x0000001000007824 */ /* 0x000fc600078e00ff */
[----:B------:R-:W-:-:S04]  /*10ca0*/  SHF.R.U32.HI R2, RZ, 0x3, R2 ;  /* 0x00000003ff027819 */ /* 0x000fc80000011602 */
[----:B------:R-:W-:-:S03]  /*10cb0*/  LOP3.LUT R0, R2, 0x70, R0, 0xf8, !PT ;  /* 0x0000007002007812 */ /* 0x000fc600078ef800 */
[----:B------:R-:W-:-:S03]  /*10cc0*/  ULOP3.LUT UR38, UR4, 0x2, URZ, 0xfc, !UPT ;  /* 0x0000000204267892 */ /* 0x000fc6000f8efc3f */
[----:B------:R-:W-:Y:S02]  /*10cd0*/  UMOV UR4, 0x400 ;  /* 0x0000040000047882 */ /* 0x000fe40000000000 */
[----:B0-----:R-:W-:-:S06]  /*10ce0*/  ULEA UR4, UR5, UR4, 0x18 ;  /* 0x0000000405047291 */ /* 0x001fcc000f8ec03f */
[----:B------:R-:W-:-:S04]  /*10cf0*/  IMAD.U32 R22, RZ, RZ, UR4 ;  /* 0x00000004ff167e24 */ /* 0x000fc8000f8e00ff */
[----:B-1----:R-:W-:-:S07]  /*10d00*/  IMAD R33, R31, 0x2, R22 ;  /* 0x000000021f217824 */ /* 0x002fce00078e0216 */
.L_x_300:
[----:B0-----:R-:W0:Y:S02]  /*10d10*/  LDC.64 R2, c[0x0][0xc88] ;  /* 0x00032200ff027b82 */ /* 0x001e240000000a00 */
[----:B0-----:R-:W-:-:S05]  /*10d20*/  IMAD.WIDE R2, R19, 0x4, R2 ;  /* 0x0000000413027825 */ /* 0x001fca00078e0202 */
[----:B--2---:R-:W2:Y:S01]  /*10d30*/  LDG.E R29, desc[UR36][R2.64] ;  /* 0x00000024021d7981 */ /* 0x004ea2000c1e1900 */
[----:B------:R-:W-:Y:S05]  /*10d40*/  YIELD ;  /* 0x0000000000007946 */ /* 0x000fea0003800000 */
[----:B------:R-:W-:Y:S01]  /*10d50*/  ULDC.64 UR4, c[0x0][0xa28] ;  /* 0x00028a0000047ab9 */ /* 0x000fe20000000a00 */
[----:B------:R-:W-:Y:S01]  /*10d60*/  IMAD.MOV.U32 R6, RZ, RZ, RZ ;  /* 0x000000ffff067224 */ /* 0x000fe200078e00ff */
[----:B------:R-:W-:Y:S01]  /*10d70*/  ISETP.NE.U32.AND P0, PT, RZ, UR4, PT ;  /* 0x00000004ff007c0c */ /* 0x000fe2000bf05070 */
[----:B------:R-:W-:-:S03]  /*10d80*/  ULDC.64 UR6, c[0x0][0xa18] ;  /* 0x0002860000067ab9 */ /* 0x000fc60000000a00 */
[----:B------:R-:W-:Y:S01]  /*10d90*/  ISETP.NE.AND.EX P0, PT, RZ, UR5, PT, P0 ;  /* 0x00000005ff007c0c */ /* 0x000fe2000bf05300 */
[----:B------:R-:W-:Y:S01]  /*10da0*/  IMAD.MOV.U32 R35, RZ, RZ, RZ ;  /* 0x000000ffff237224 */ /* 0x000fe200078e00ff */
[----:B--2---:R-:W-:-:S11]  /*10db0*/  SHF.R.S32.HI R0, RZ, 0x1f, R29 ;  /* 0x0000001fff007819 */ /* 0x004fd6000001141d */
[C---:B------:R-:W-:Y:S01]  /*10dc0*/  @P0 LEA R2, P1, R29.reuse, UR4, 0x2 ;  /* 0x000000041d020c11 */ /* 0x040fe2000f8210ff */
[C---:B------:R-:W-:Y:S01]  /*10dd0*/  IMAD.SHL.U32 R24, R29.reuse, 0x4, RZ ;  /* 0x000000041d187824 */ /* 0x040fe200078e00ff */
[C-C-:B------:R-:W-:Y:S01]  /*10de0*/  SHF.L.U64.HI R25, R29.reuse, 0x2, R0.reuse ;  /* 0x000000021d197819 */ /* 0x140fe20000010200 */
[----:B------:R0:W-:Y:S01]  /*10df0*/  STL [R1+0x10], R0 ;  /* 0x0000100001007387 */ /* 0x0001e20000100800 */
[----:B------:R-:W-:Y:S01]  /*10e00*/  @P0 LEA.HI.X R3, R29, UR5, R0, 0x2, P1 ;  /* 0x000000051d030c11 */ /* 0x000fe200088f1400 */
[----:B------:R-:W-:-:S04]  /*10e10*/  ULDC.64 UR4, c[0x0][0xa00] ;  /* 0x0002800000047ab9 */ /* 0x000fc80000000a00 */
[----:B------:R1:W2:Y:S01]  /*10e20*/  @P0 LDG.E R6, desc[UR36][R2.64] ;  /* 0x0000002402060981 */ /* 0x0002a2000c1e1900 */
[----:B------:R-:W-:Y:S02]  /*10e30*/  ISETP.NE.U32.AND P0, PT, RZ, UR4, PT ;  /* 0x00000004ff007c0c */ /* 0x000fe4000bf05070 */
[----:B------:R-:W-:Y:S02]  /*10e40*/  LOP3.LUT R23, R23, 0xffffff7f, RZ, 0xc0, !PT ;  /* 0xffffff7f17177812 */ /* 0x000fe400078ec0ff */
[----:B------:R-:W-:Y:S02]  /*10e50*/  ISETP.NE.AND.EX P2, PT, RZ, UR5, PT, P0 ;  /* 0x00000005ff007c0c */ /* 0x000fe4000bf45300 */
[----:B------:R-:W-:Y:S02]  /*10e60*/  ISETP.NE.U32.AND P0, PT, RZ, UR6, PT ;  /* 0x00000006ff007c0c */ /* 0x000fe4000bf05070 */
[----:B-1----:R-:W-:Y:S02]  /*10e70*/  IADD3 R2, P1, R24, UR4, RZ ;  /* 0x0000000418027c10 */ /* 0x002fe4000ff3e0ff */
[----:B------:R-:W-:-:S02]  /*10e80*/  ISETP.NE.AND.EX P0, PT, RZ, UR7, PT, P0 ;  /* 0x00000007ff007c0c */ /* 0x000fc4000bf05300 */
[----:B------:R-:W-:Y:S01]  /*10e90*/  IADD3.X R3, R25, UR5, RZ, P1, !PT ;  /* 0x0000000519037c10 */ /* 0x000fe20008ffe4ff */
[----:B------:R-:W-:-:S04]  /*10ea0*/  ULDC.64 UR4, c[0x0][0x418] ;  /* 0x0001060000047ab9 */ /* 0x000fc80000000a00 */
[----:B------:R-:W-:Y:S01]  /*10eb0*/  @P2 LOP3.LUT R23, R23, 0x80, RZ, 0xfc, !PT ;  /* 0x0000008017172812 */ /* 0x000fe200078efcff */
[----:B------:R1:W5:Y:S05]  /*10ec0*/  @P2 LDG.E R35, desc[UR36][R2.64] ;  /* 0x0000002402232981 */ /* 0x00036a000c1e1900 */
[----:B------:R-:W-:-:S04]  /*10ed0*/  @P0 IADD3 R4, P1, R24, UR6, RZ ;  /* 0x0000000618040c10 */ /* 0x000fc8000ff3e0ff */
[----:B------:R-:W-:-:S05]  /*10ee0*/  @P0 IADD3.X R5, R25, UR7, RZ, P1, !PT ;  /* 0x0000000719050c10 */ /* 0x000fca0008ffe4ff */
[----:B------:R-:W3:Y:S01]  /*10ef0*/  @P0 LDG.E R4, desc[UR36][R4.64] ;  /* 0x0000002404040981 */ /* 0x000ee2000c1e1900 */
[----:B------:R-:W-:-:S03]  /*10f00*/  UISETP.NE.U32.AND UP0, UPT, UR4, URZ, UPT ;  /* 0x0000003f0400728c */ /* 0x000fc6000bf05070 */
[----:B------:R-:W-:Y:S01]  /*10f10*/  ULDC UR4, c[0x0][0x424] ;  /* 0x0001090000047ab9 */ /* 0x000fe20000000800 */
[----:B------:R-:W-:-:S03]  /*10f20*/  UISETP.NE.AND.EX UP0, UPT, UR5, URZ, UPT, UP0 ;  /* 0x0000003f0500728c */ /* 0x000fc6000bf05300 */
[----:B------:R-:W-:Y:S01]  /*10f30*/  ULDC UR5, c[0x0][0x2f0] ;  /* 0x0000bc0000057ab9 */ /* 0x000fe20000000800 */
[----:B------:R-:W-:-:S04]  /*10f40*/  USEL UR4, UR4, 0x1, UP0 ;  /* 0x0000000104047887 */ /* 0x000fc80008000000 */
[----:B------:R-:W-:-:S06]  /*10f50*/  UIMAD UR4, UR4, UR5, URZ ;  /* 0x00000005040472a4 */ /* 0x000fcc000f8e023f */
[----:B0-----:R-:W-:Y:S01]  /*10f60*/  IMAD.U32 R0, RZ, RZ, UR4 ;  /* 0x00000004ff007e24 */ /* 0x001fe2000f8e00ff */
[----:B--2---:R1:W-:Y:S04]  /*10f70*/  STL [R1+0x8], R6 ;  /* 0x0000080601007387 */ /* 0x0043e80000100800 */
[----:B---3--:R1:W-:Y:S01]  /*10f80*/  @P0 STL [R1+0x20], R4 ;  /* 0x0000200401000387 */ /* 0x0083e20000100800 */
[----:B------:R-:W-:Y:S05]  /*10f90*/  @P0 BRA `(.L_x_236) ;  /* 0x0000000000200947 */ /* 0x000fea0003800000 */
[----:B------:R-:W-:Y:S02]  /*10fa0*/  ULDC UR4, c[0x0][0x288] ;  /* 0x0000a20000047ab9 */ /* 0x000fe40000000800 */
[----:B-1----:R-:W-:-:S05]  /*10fb0*/  IMAD.U32 R4, RZ, RZ, UR4 ;  /* 0x00000004ff047e24 */ /* 0x002fca000f8e00ff */
[----:B------:R0:W-:Y:S01]  /*10fc0*/  STL [R1+0x20], R4 ;  /* 0x0000200401007387 */ /* 0x0001e20000100800 */
[----:B------:R-:W-:Y:S05]  /*10fd0*/  @!P2 BRA `(.L_x_236) ;  /* 0x000000000010a947 */ /* 0x000fea0003800000 */
[----:B------:R-:W2:Y:S04]  /*10fe0*/  LDG.E R5, desc[UR36][R2.64] ;  /* 0x0000002402057981 */ /* 0x000ea8000c1e1900 */
[----:B0-----:R-:W2:Y:S02]  /*10ff0*/  LDG.E R4, desc[UR36][R2.64+0x4] ;  /* 0x0000042402047981 */ /* 0x001ea4000c1e1900 */
[----:B--2---:R-:W-:-:S05]  /*11000*/  IMAD.IADD R2, R4, 0x1, -R5 ;  /* 0x0000000104027824 */ /* 0x004fca00078e0a05 */
[----:B------:R2:W-:Y:S02]  /*11010*/  STL [R1+0x20], R2 ;  /* 0x0000200201007387 */ /* 0x0005e40000100800 */
.L_x_236:
[----:B------:R-:W-:Y:S01]  /*11020*/  ULDC.64 UR4, c[0x0][0xa20] ;  /* 0x0002880000047ab9 */ /* 0x000fe20000000a00 */
[----:B------:R-:W-:Y:S01]  /*11030*/  IMAD.MOV.U32 R30, RZ, RZ, R29 ;  /* 0x000000ffff1e7224 */ /* 0x000fe200078e001d */
[----:B------:R-:W-:-:S04]  /*11040*/  ISETP.NE.U32.AND P0, PT, RZ, UR4, PT ;  /* 0x00000004ff007c0c */ /* 0x000fc8000bf05070 */
[----:B------:R-:W-:-:S13]  /*11050*/  ISETP.NE.AND.EX P0, PT, RZ, UR5, PT, P0 ;  /* 0x00000005ff007c0c */ /* 0x000fda000bf05300 */
[----:B------:R-:W-:Y:S05]  /*11060*/  @!P0 BRA `(.L_x_237) ;  /* 0x0000000000108947 */ /* 0x000fea0003800000 */
[----:B-12---:R-:W-:-:S04]  /*11070*/  IADD3 R2, P0, R24, UR4, RZ ;  /* 0x0000000418027c10 */ /* 0x006fc8000ff1e0ff */
[----:B------:R-:W-:-:S05]  /*11080*/  IADD3.X R3, R25, UR5, RZ, P0, !PT ;  /* 0x0000000519037c10 */ /* 0x000fca00087fe4ff */
[----:B------:R1:W5:Y:S01]  /*11090*/  LDG.E R0, desc[UR36][R2.64] ;  /* 0x0000002402007981 */ /* 0x000362000c1e1900 */
[----:B------:R-:W-:Y:S05]  /*110a0*/  BRA `(.L_x_238) ;  /* 0x0000000000247947 */ /* 0x000fea0003800000 */
.L_x_237:
[----:B------:R-:W-:Y:S02]  /*110b0*/  ULDC.64 UR4, c[0x0][0xa08] ;  /* 0x0002820000047ab9 */ /* 0x000fe40000000a00 */
[----:B------:R-:W-:-:S04]  /*110c0*/  ISETP.NE.U32.AND P0, PT, RZ, UR4, PT ;  /* 0x00000004ff007c0c */ /* 0x000fc8000bf05070 */
[----:B------:R-:W-:-:S13]  /*110d0*/  ISETP.NE.AND.EX P0, PT, RZ, UR5, PT, P0 ;  /* 0x00000005ff007c0c */ /* 0x000fda000bf05300 */
[----:B------:R-:W-:Y:S05]  /*110e0*/  @!P0 BRA `(.L_x_238) ;  /* 0x0000000000148947 */ /* 0x000fea0003800000 */
[----:B-12---:R-:W1:Y:S02]  /*110f0*/  LDC.64 R2, c[0x0][0xa08] ;  /* 0x00028200ff027b82 */ /* 0x006e640000000a00 */
[----:B-1----:R-:W-:-:S05]  /*11100*/  IMAD.WIDE R2, R30, 0x4, R2 ;  /* 0x000000041e027825 */ /* 0x002fca00078e0202 */
[----:B------:R-:W2:Y:S04]  /*11110*/  LDG.E R0, desc[UR36][R2.64] ;  /* 0x0000002402007981 */ /* 0x000ea8000c1e1900 */
[----:B------:R-:W2:Y:S02]  /*11120*/  LDG.E R5, desc[UR36][R2.64+0x4] ;  /* 0x0000042402057981 */ /* 0x000ea4000c1e1900 */
[----:B--2---:R-:W-:-:S07]  /*11130*/  IMAD.IADD R0, R5, 0x1, -R0 ;  /* 0x0000000105007824 */ /* 0x004fce00078e0a00 */
.L_x_238:
[----:B01---5:R-:W-:Y:S01]  /*11140*/  IMAD.IADD R4, R0, 0x1, -R6 ;  /* 0x0000000100047824 */ /* 0x023fe200078e0a06 */
[----:B------:R-:W-:Y:S01]  /*11150*/  LOP3.LUT R0, R18, 0xff000000, RZ, 0xc0, !PT ;  /* 0xff00000012007812 */ /* 0x000fe200078ec0ff */
[----:B------:R-:W-:Y:S02]  /*11160*/  BSSY B0, `(.L_x_239) ;  /* 0x0000029000007945 */ /* 0x000fe40003800000 */
[C---:B--2---:R-:W-:Y:S01]  /*11170*/  VIADD R2, R4.reuse, 0x4f ;  /* 0x0000004f04027836 */ /* 0x044fe20000000000 */
[----:B------:R-:W-:Y:S01]  /*11180*/  ISETP.GE.AND P0, PT, R4, 0x1, PT ;  /* 0x000000010400780c */ /* 0x000fe20003f06270 */
[----:B------:R0:W-:Y:S01]  /*11190*/  STL [R1], R4 ;  /* 0x0000000401007387 */ /* 0x0001e20000100800 */
[----:B------:R-:W-:Y:S01]  /*111a0*/  SHF.R.U32.HI R3, RZ, 0x8, R0 ;  /* 0x00000008ff037819 */ /* 0x000fe20000011600 */
[----:B------:R-:W-:Y:S01]  /*111b0*/  IMAD.HI R2, R2, 0x66666667, RZ ;  /* 0x6666666702027827 */ /* 0x000fe200078e02ff */
[----:B------:R-:W-:-:S04]  /*111c0*/  LOP3.LUT R0, R18, 0xff0000, RZ, 0xc0, !PT ;  /* 0x00ff000012007812 */ /* 0x000fc800078ec0ff */
[----:B------:R-:W-:Y:S01]  /*111d0*/  LEA.HI R6, R0, R3, RZ, 0x10 ;  /* 0x0000000300067211 */ /* 0x000fe200078f80ff */
[----:B------:R-:W-:Y:S01]  /*111e0*/  IMAD.MOV.U32 R0, RZ, RZ, RZ ;  /* 0x000000ffff007224 */ /* 0x000fe200078e00ff */
[----:B------:R-:W-:Y:S02]  /*111f0*/  SHF.R.U32.HI R3, RZ, 0x1f, R2 ;  /* 0x0000001fff037819 */ /* 0x000fe40000011602 */
[----:B------:R-:W-:Y:S02]  /*11200*/  LOP3.LUT R5, R6, 0xff, RZ, 0xc0, !PT ;  /* 0x000000ff06057812 */ /* 0x000fe400078ec0ff */
[----:B0-----:R-:W-:Y:S01]  /*11210*/  LEA.HI.SX32 R4, R2, R3, 0x1b ;  /* 0x0000000302047211 */ /* 0x001fe200078fdaff */
[----:B------:R-:W-:Y:S06]  /*11220*/  @!P0 BRA `(.L_x_240) ;  /* 0x0000000000708947 */ /* 0x000fec0003800000 */
[----:B------:R-:W-:-:S04]  /*11230*/  SHF.R.U32.HI R6, RZ, 0x10, R6 ;  /* 0x00000010ff067819 */ /* 0x000fc80000011606 */
[----:B------:R-:W-:-:S13]  /*11240*/  ISETP.NE.AND P0, PT, R6, RZ, PT ;  /* 0x000000ff0600720c */ /* 0x000fda0003f05270 */
[----:B------:R-:W0:Y:S02]  /*11250*/  @!P0 LDC R6, c[0x0][0x9f0] ;  /* 0x00027c00ff068b82 */ /* 0x000e240000000800 */
[-C--:B0-----:R-:W-:Y:S02]  /*11260*/  IABS R8, R6.reuse ;  /* 0x0000000600087213 */ /* 0x081fe40000000000 */
[----:B------:R-:W-:Y:S02]  /*11270*/  IADD3 R7, R6, -0x1, R4 ;  /* 0xffffffff06077810 */ /* 0x000fe40007ffe004 */
[----:B------:R-:W0:Y:S02]  /*11280*/  I2F.RP R9, R8 ;  /* 0x0000000800097306 */ /* 0x000e240000209400 */
[----:B------:R-:W-:-:S04]  /*11290*/  LOP3.LUT R0, R7, R6, RZ, 0x3c, !PT ;  /* 0x0000000607007212 */ /* 0x000fc800078e3cff */
[----:B------:R-:W-:Y:S02]  /*112a0*/  ISETP.GE.AND P2, PT, R0, RZ, PT ;  /* 0x000000ff0000720c */ /* 0x000fe40003f46270 */
[----:B0-----:R-:W0:Y:S02]  /*112b0*/  MUFU.RCP R9, R9 ;  /* 0x0000000900097308 */ /* 0x001e240000001000 */
[----:B0-----:R-:W-:-:S06]  /*112c0*/  VIADD R2, R9, 0xffffffe ;  /* 0x0ffffffe09027836 */ /* 0x001fcc0000000000 */
[----:B------:R0:W1:Y:S02]  /*112d0*/  F2I.FTZ.U32.TRUNC.NTZ R3, R2 ;  /* 0x0000000200037305 */ /* 0x000064000021f000 */
[----:B0-----:R-:W-:Y:S02]  /*112e0*/  IMAD.MOV.U32 R2, RZ, RZ, RZ ;  /* 0x000000ffff027224 */ /* 0x001fe400078e00ff */
[----:B-1----:R-:W-:-:S04]  /*112f0*/  IMAD.MOV R0, RZ, RZ, -R3 ;  /* 0x000000ffff007224 */ /* 0x002fc800078e0a03 */
[----:B------:R-:W-:-:S04]  /*11300*/  IMAD R0, R0, R8, RZ ;  /* 0x0000000800007224 */ /* 0x000fc800078e02ff */
[----:B------:R-:W-:Y:S01]  /*11310*/  IMAD.HI.U32 R0, R3, R0, R2 ;  /* 0x0000000003007227 */ /* 0x000fe200078e0002 */
[----:B------:R-:W-:Y:S02]  /*11320*/  IABS R3, R7 ;  /* 0x0000000700037213 */ /* 0x000fe40000000000 */
[----:B------:R-:W-:-:S03]  /*11330*/  IABS R7, R6 ;  /* 0x0000000600077213 */ /* 0x000fc60000000000 */
[----:B------:R-:W-:-:S04]  /*11340*/  IMAD.HI.U32 R0, R0, R3, RZ ;  /* 0x0000000300007227 */ /* 0x000fc800078e00ff */
[----:B------:R-:W-:-:S04]  /*11350*/  IMAD.MOV R2, RZ, RZ, -R7 ;  /* 0x000000ffff027224 */ /* 0x000fc800078e0a07 */
[----:B------:R-:W-:-:S05]  /*11360*/  IMAD R3, R0, R2, R3 ;  /* 0x0000000200037224 */ /* 0x000fca00078e0203 */
[----:B------:R-:W-:-:S13]  /*11370*/  ISETP.GT.U32.AND P1, PT, R8, R3, PT ;  /* 0x000000030800720c */ /* 0x000fda0003f24070 */
[----:B------:R-:W-:Y:S01]  /*11380*/  @!P1 IMAD.IADD R3, R3, 0x1, -R8 ;  /* 0x0000000103039824 */ /* 0x000fe200078e0a08 */
[----:B------:R-:W-:Y:S02]  /*11390*/  @!P1 IADD3 R0, R0, 0x1, RZ ;  /* 0x0000000100009810 */ /* 0x000fe40007ffe0ff */
[----:B------:R-:W-:Y:S02]  /*113a0*/  ISETP.NE.AND P1, PT, R6, RZ, PT ;  /* 0x000000ff0600720c */ /* 0x000fe40003f25270 */
[----:B------:R-:W-:-:S13]  /*113b0*/  ISETP.GE.U32.AND P0, PT, R3, R8, PT ;  /* 0x000000080300720c */ /* 0x000fda0003f06070 */
[----:B------:R-:W-:-:S04]  /*113c0*/  @P0 VIADD R0, R0, 0x1 ;  /* 0x0000000100000836 */ /* 0x000fc80000000000 */
[----:B------:R-:W-:Y:S01]  /*113d0*/  @!P2 IMAD.MOV R0, RZ, RZ, -R0 ;  /* 0x000000ffff00a224 */ /* 0x000fe200078e0a00 */
[----:B------:R-:W-:-:S07]  /*113e0*/  @!P1 LOP3.LUT R0, RZ, R6, RZ, 0x33, !PT ;  /* 0x00000006ff009212 */ /* 0x000fce00078e33ff */
.L_x_240:
[----:B------:R-:W-:Y:S05]  /*113f0*/  BSYNC B0 ;  /* 0x0000000000007941 */ /* 0x000fea0003800000 */
.L_x_239:
[-C--:B------:R-:W-:Y:S01]  /*11400*/  IMAD R3, R5, R0.reuse, RZ ;  /* 0x0000000005037224 */ /* 0x080fe200078e02ff */
[----:B------:R-:W-:Y:S04]  /*11410*/  BSSY B7, `(.L_x_241) ;  /* 0x0000378000077945 */ /* 0x000fe80003800000 */
[----:B------:R-:W-:Y:S01]  /*11420*/  VIADDMNMX R2, R3, R0, R4, PT ;  /* 0x0000000003027246 */ /* 0x000fe20003800104 */
[----:B------:R0:W-:Y:S03]  /*11430*/  STL [R1+0x4], R3 ;  /* 0x0000040301007387 */ /* 0x0001e60000100800 */
[----:B------:R-:W-:Y:S01]  /*11440*/  ISETP.GT.AND P0, PT, R2, R3, PT ;  /* 0x000000030200720c */ /* 0x000fe20003f04270 */
[----:B------:R0:W-:-:S12]  /*11450*/  STL [R1+0x24], R2 ;  /* 0x0000240201007387 */ /* 0x0001d80000100800 */
[----:B0-----:R-:W-:Y:S05]  /*11460*/  @P0 BRA `(.L_x_242) ;  /* 0x0000000000440947 */ /* 0x001fea0003800000 */
[----:B------:R-:W0:Y:S02]  /*11470*/  S2R R2, SR_TID.X ;  /* 0x0000000000027919 */ /* 0x000e240000002100 */
[----:B0-----:R-:W-:-:S04]  /*11480*/  LOP3.LUT R2, R2, 0x7f, RZ, 0xc0, !PT ;  /* 0x0000007f02027812 */ /* 0x001fc800078ec0ff */
[----:B------:R-:W-:-:S13]  /*11490*/  ISETP.NE.AND P0, PT, R2, RZ, PT ;  /* 0x000000ff0200720c */ /* 0x000fda0003f05270 */
[----:B------:R-:W-:Y:S05]  /*114a0*/  @P0 BRA `(.L_x_243) ;  /* 0x0000003400b80947 */ /* 0x000fea0003800000 */
[----:B------:R-:W0:Y:S01]  /*114b0*/  S2R R5, SR_LANEID ;  /* 0x0000000000057919 */ /* 0x000e220000000000 */
[----:B------:R-:W-:Y:S01]  /*114c0*/  VOTEU.ANY UR4, UPT, PT ;  /* 0x0000000000047886 */ /* 0x000fe200038e0100 */
[----:B------:R-:W1:Y:S01]  /*114d0*/  LDC.64 R2, c[0x0][0xc60] ;  /* 0x00031800ff027b82 */ /* 0x000e620000000a00 */
[----:B------:R-:W0:Y:S02]  /*114e0*/  FLO.U32 R0, UR4 ;  /* 0x0000000400007d00 */ /* 0x000e2400080e0000 */
[----:B0-----:R-:W-:-:S06]  /*114f0*/  ISETP.EQ.U32.AND P0, PT, R0, R5, PT ;  /* 0x000000050000720c */ /* 0x001fcc0003f02070 */
[----:B------:R-:W1:Y:S07]  /*11500*/  POPC R5, UR4 ;  /* 0x0000000400057d09 */ /* 0x000e6e0008000000 */
[----:B-1----:R-:W2:Y:S01]  /*11510*/  @P0 ATOMG.E.ADD.STRONG.GPU PT, R3, desc[UR36][R2.64], R5 ;  /* 0x00000005020309a8 */ /* 0x002ea200081ee1e4 */
[----:B------:R-:W0:Y:S02]  /*11520*/  S2R R4, SR_LTMASK ;  /* 0x0000000000047919 */ /* 0x000e240000003900 */
[----:B0-----:R-:W-:-:S04]  /*11530*/  LOP3.LUT R4, R4, UR4, RZ, 0xc0, !PT ;  /* 0x0000000404047c12 */ /* 0x001fc8000f8ec0ff */
[----:B------:R-:W0:Y:S01]  /*11540*/  POPC R7, R4 ;  /* 0x0000000400077309 */ /* 0x000e220000000000 */
[----:B--2---:R-:W0:Y:S02]  /*11550*/  SHFL.IDX PT, R0, R3, R0, 0x1f ;  /* 0x00001f0003007589 */ /* 0x004e2400000e0000 */
[----:B0-----:R-:W-:Y:S01]  /*11560*/  IADD3 R16, R0, UR39, R7 ;  /* 0x0000002700107c10 */ /* 0x001fe2000fffe007 */
[----:B------:R-:W-:Y:S06]  /*11570*/  BRA `(.L_x_243) ;  /* 0x0000003400847947 */ /* 0x000fec0003800000 */
.L_x_242:
[----:B------:R-:W-:Y:S01]  /*11580*/  VIADD R0, R22, 0x24400 ;  /* 0x0002440016007836 */ /* 0x000fe20000000000 */
[----:B------:R-:W-:Y:S04]  /*11590*/  BSSY B6, `(.L_x_244) ;  /* 0x0000013000067945 */ /* 0x000fe80003800000 */
[----:B------:R-:W-:-:S13]  /*115a0*/  LOP3.LUT P0, RZ, R0, 0x3ff, RZ, 0xc0, !PT ;  /* 0x000003ff00ff7812 */ /* 0x000fda000780c0ff */
[----:B------:R-:W-:Y:S05]  /*115b0*/  @!P0 BRA `(.L_x_245) ;  /* 0x0000000000408947 */ /* 0x000fea0003800000 */
[----:B------:R-:W-:Y:S01]  /*115c0*/  MOV R2, 0x0 ;  /* 0x0000000000027802 */ /* 0x000fe20000000f00 */
[----:B------:R-:W-:Y:S01]  /*115d0*/  ULDC.64 UR6, c[0x4][0x138] ;  /* 0x01004e0000067ab9 */ /* 0x000fe20000000a00 */
[----:B------:R-:W-:Y:S01]  /*115e0*/  ULDC.64 UR8, c[0x4][0x140] ;  /* 0x0100500000087ab9 */ /* 0x000fe20000000a00 */
[----:B------:R-:W-:Y:S01]  /*115f0*/  ULDC.64 UR4, c[0x4][0x98] ;  /* 0x0100260000047ab9 */ /* 0x000fe20000000a00 */
[----:B------:R-:W-:Y:S02]  /*11600*/  IMAD.U32 R4, RZ, RZ, UR6 ;  /* 0x00000006ff047e24 */ /* 0x000fe4000f8e00ff */
[----:B------:R-:W0:Y:S01]  /*11610*/  LDC.64 R2, c[0x4][R2] ;  /* 0x0100000002027b82 */ /* 0x000e220000000a00 */
[----:B------:R-:W-:Y:S02]  /*11620*/  IMAD.U32 R5, RZ, RZ, UR7 ;  /* 0x00000007ff057e24 */ /* 0x000fe4000f8e00ff */
[----:B------:R-:W-:Y:S02]  /*11630*/  IMAD.U32 R6, RZ, RZ, UR8 ;  /* 0x00000008ff067e24 */ /* 0x000fe4000f8e00ff */
[----:B------:R-:W-:-:S02]  /*11640*/  IMAD.U32 R7, RZ, RZ, UR9 ;  /* 0x00000009ff077e24 */ /* 0x000fc4000f8e00ff */
[----:B------:R-:W-:Y:S02]  /*11650*/  IMAD.U32 R10, RZ, RZ, UR4 ;  /* 0x00000004ff0a7e24 */ /* 0x000fe4000f8e00ff */
[----:B------:R-:W-:Y:S02]  /*11660*/  IMAD.U32 R11, RZ, RZ, UR5 ;  /* 0x00000005ff0b7e24 */ /* 0x000fe4000f8e00ff */
[----:B------:R-:W-:Y:S02]  /*11670*/  IMAD.MOV.U32 R8, RZ, RZ, 0x70 ;  /* 0x00000070ff087424 */ /* 0x000fe400078e00ff */
[----:B------:R-:W-:Y:S02]  /*11680*/  IMAD.MOV.U32 R12, RZ, RZ, 0x1 ;  /* 0x00000001ff0c7424 */ /* 0x000fe400078e00ff */
[----:B------:R-:W-:-:S07]  /*11690*/  IMAD.MOV.U32 R13, RZ, RZ, RZ ;  /* 0x000000ffff0d7224 */ /* 0x000fce00078e00ff */
[----:B------:R-:W-:-:S07]  /*116a0*/  LEPC R20, `(.L_x_245) ;  /* 0x000000001014794e */ /* 0x000fce0000000000 */
[----:B0-----:R-:W-:Y:S05]  /*116b0*/  CALL.ABS.NOINC R2 ;  /* 0x0000000002007343 */ /* 0x001fea0003c00000 */
.L_x_245:
[----:B------:R-:W-:Y:S05]  /*116c0*/  BSYNC B6 ;  /* 0x0000000000067941 */ /* 0x000fea0003800000 */
.L_x_244:
        /* <DEDUP_REMOVED lines=8> */
[----:B------:R0:W1:Y:S01]  /*11750*/  LDC.64 R2, c[0x4][R26] ;  /* 0x010000001a027b82 */ /* 0x0000620000000a00 */
[----:B------:R-:W-:Y:S02]  /*11760*/  IMAD.U32 R4, RZ, RZ, UR6 ;  /* 0x00000006ff047e24 */ /* 0x000fe4000f8e00ff */
[----:B------:R-:W-:Y:S02]  /*11770*/  IMAD.U32 R5, RZ, RZ, UR7 ;  /* 0x00000007ff057e24 */ /* 0x000fe4000f8e00ff */
[----:B------:R-:W-:Y:S02]  /*11780*/  IMAD.U32 R6, RZ, RZ, UR8 ;  /* 0x00000008ff067e24 */ /* 0x000fe4000f8e00ff */
[----:B------:R-:W-:-:S02]  /*11790*/  IMAD.U32 R7, RZ, RZ, UR9 ;  /* 0x00000009ff077e24 */ /* 0x000fc4000f8e00ff */
[----:B------:R-:W-:Y:S02]  /*117a0*/  IMAD.U32 R10, RZ, RZ, UR4 ;  /* 0x00000004ff0a7e24 */ /* 0x000fe4000f8e00ff */
[----:B------:R-:W-:Y:S02]  /*117b0*/  IMAD.U32 R11, RZ, RZ, UR5 ;  /* 0x00000005ff0b7e24 */ /* 0x000fe4000f8e00ff */
[----:B------:R-:W-:Y:S02]  /*117c0*/  IMAD.MOV.U32 R8, RZ, RZ, 0x70 ;  /* 0x00000070ff087424 */ /* 0x000fe400078e00ff */
[----:B------:R-:W-:Y:S02]  /*117d0*/  IMAD.MOV.U32 R12, RZ, RZ, 0x1 ;  /* 0x00000001ff0c7424 */ /* 0x000fe400078e00ff */
[----:B0-----:R-:W-:-:S07]  /*117e0*/  IMAD.MOV.U32 R13, RZ, RZ, RZ ;  /* 0x000000ffff0d7224 */ /* 0x001fce00078e00ff */
[----:B------:R-:W-:-:S07]  /*117f0*/  LEPC R20, `(.L_x_248) ;  /* 0x000000001014794e */ /* 0x000fce0000000000 */
[----:B-1----:R-:W-:Y:S05]  /*11800*/  CALL.ABS.NOINC R2 ;  /* 0x0000000002007343 */ /* 0x002fea0003c00000 */
.L_x_248:
[----:B------:R0:W1:Y:S01]  /*11810*/  LDC.64 R2, c[0x4][R26] ;  /* 0x010000001a027b82 */ /* 0x0000620000000a00 */
[----:B------:R-:W-:Y:S01]  /*11820*/  ULDC.64 UR6, c[0x4][0x138] ;  /* 0x01004e0000067ab9 */ /* 0x000fe20000000a00 */
[----:B------:R-:W-:Y:S01]  /*11830*/  ULDC.64 UR8, c[0x4][0x140] ;  /* 0x0100500000087ab9 */ /* 0x000fe20000000a00 */
[----:B------:R-:W-:Y:S01]  /*11840*/  ULDC.64 UR4, c[0x4][0xa8] ;  /* 0x01002a0000047ab9 */ /* 0x000fe20000000a00 */
        /* <DEDUP_REMOVED lines=11> */
.L_x_247:
[----:B------:R-:W-:Y:S05]  /*11900*/  BSYNC B6 ;  /* 0x0000000000067941 */ /* 0x000fea0003800000 */
.L_x_246:
[----:B------:R-:W2:Y:S01]  /*11910*/  LDL R2, [R1+0x24] ;  /* 0x0000240001027983 */ /* 0x000ea20000100800 */
[----:B------:R-:W-:Y:S01]  /*11920*/  ULDC.64 UR4, c[0x0][0x9f8] ;  /* 0x00027e0000047ab9 */ /* 0x000fe20000000a00 */
[----:B------:R-:W0:Y:S02]  /*11930*/  LDC R6, c[0x0][0x430] ;  /* 0x00010c00ff067b82 */ /* 0x000e240000000800 */
[----:B------:R-:W3:Y:S01]  /*11940*/  LDL R4, [R1] ;  /* 0x0000000001047983 */ /* 0x000ee20000100800 */
[----:B------:R-:W-:-:S03]  /*11950*/  ISETP.NE.U32.AND P0, PT, RZ, UR4, PT ;  /* 0x00000004ff007c0c */ /* 0x000fc6000bf05070 */
[----:B------:R-:W4:Y:S01]  /*11960*/  LDL R21, [R1+0x8] ;  /* 0x0000080001157983 */ /* 0x000f220000100800 */
[----:B------:R-:W-:-:S13]  /*11970*/  ISETP.NE.AND.EX P0, PT, RZ, UR5, PT, P0 ;  /* 0x00000005ff007c0c */ /* 0x000fda000bf05300 */
[----:B------:R-:W-:Y:S01]  /*11980*/  @P0 IADD3 R24, P1, R24, UR4, RZ ;  /* 0x0000000418180c10 */ /* 0x000fe2000ff3e0ff */
[----:B------:R-:W1:Y:S01]  /*11990*/  S2R R20, SR_TID.X ;  /* 0x0000000000147919 */ /* 0x000e620000002100 */
[----:B------:R-:W-:Y:S02]  /*119a0*/  ULDC UR4, c[0x0][0x2f4] ;  /* 0x0000bd0000047ab9 */ /* 0x000fe40000000800 */
[----:B------:R-:W-:-:S05]  /*119b0*/  @P0 IADD3.X R25, R25, UR5, RZ, P1, !PT ;  /* 0x0000000519190c10 */ /* 0x000fca0008ffe4ff */
[----:B------:R1:W4:Y:S01]  /*119c0*/  @P0 LDG.E R30, desc[UR36][R24.64] ;  /* 0x00000024181e0981 */ /* 0x000322000c1e1900 */
[----:B0-----:R-:W-:Y:S02]  /*119d0*/  ISETP.NE.AND P2, PT, R6, 0x1, PT ;  /* 0x000000010600780c */ /* 0x001fe40003f45270 */
[----:B------:R-:W-:-:S11]  /*119e0*/  LOP3.LUT R23, R23, 0xffffffbf, RZ, 0xc0, !PT ;  /* 0xffffffbf17177812 */ /* 0x000fd600078ec0ff */
[----:B------:R-:W0:Y:S01]  /*119f0*/  @P2 LDC R3, c[0x0][0x434] ;  /* 0x00010d00ff032b82 */ /* 0x000e220000000800 */
[----:B------:R-:W-:Y:S02]  /*11a00*/  @P2 LOP3.LUT R23, R23, 0x40, RZ, 0xfc, !PT ;  /* 0x0000004017172812 */ /* 0x000fe400078efcff */
[----:B-1----:R-:W-:-:S04]  /*11a10*/  LOP3.LUT R20, R20, 0x7f, RZ, 0xc0, !PT ;  /* 0x0000007f14147812 */ /* 0x002fc800078ec0ff */
[----:B------:R-:W-:Y:S02]  /*11a20*/  SHF.R.U32.HI R26, RZ, 0x3, R20 ;  /* 0x00000003ff1a7819 */ /* 0x000fe40000011614 */
[----:B------:R-:W1:Y:S02]  /*11a30*/  S2R R20, SR_TID.X ;  /* 0x0000000000147919 */ /* 0x000e640000002100 */
[----:B-1----:R-:W-:-:S05]  /*11a40*/  IMAD.SHL.U32 R20, R20, 0x10, RZ ;  /* 0x0000001014147824 */ /* 0x002fca00078e00ff */
[----:B------:R-:W-:Y:S02]  /*11a50*/  LOP3.LUT R20, R26, 0x70, R20, 0xf8, !PT ;  /* 0x000000701a147812 */ /* 0x000fe400078ef814 */
[----:B------:R-:W-:Y:S01]  /*11a60*/  LOP3.LUT R23, R23, 0xffffffef, RZ, 0xc0, !PT ;  /* 0xffffffef17177812 */ /* 0x000fe200078ec0ff */
[----:B------:R-:W-:Y:S01]  /*11a70*/  UMOV UR5, 0xffffffff ;  /* 0xffffffff00057882 */ /* 0x000fe20000000000 */
[----:B------:R-:W-:Y:S01]  /*11a80*/  LOP3.LUT R25, R18, 0xffff, RZ, 0xc0, !PT ;  /* 0x0000ffff12197812 */ /* 0x000fe200078ec0ff */
[----:B--2---:R-:W-:Y:S02]  /*11a90*/  VIADD R26, R2, 0xffffffff ;  /* 0xffffffff021a7836 */ /* 0x004fe40000000000 */
[----:B------:R-:W1:Y:S02]  /*11aa0*/  @P2 LDC R2, c[0x0][0x438] ;  /* 0x00010e00ff022b82 */ /* 0x000e640000000800 */
[----:B------:R-:W-:-:S05]  /*11ab0*/  IMAD R0, R26, 0x50, R20 ;  /* 0x000000501a007824 */ /* 0x000fca00078e0214 */
[C---:B---3--:R-:W-:Y:S01]  /*11ac0*/  ISETP.GE.AND P0, PT, R0.reuse, R4, PT ;  /* 0x000000040000720c */ /* 0x048fe20003f06270 */
[----:B----4-:R-:W-:-:S03]  /*11ad0*/  IMAD.IADD R0, R0, 0x1, R21 ;  /* 0x0000000100007824 */ /* 0x010fc600078e0215 */
[----:B------:R-:W-:Y:S01]  /*11ae0*/  ISETP.GT.U32.OR P0, PT, R20, 0x4f, P0 ;  /* 0x0000004f1400780c */ /* 0x000fe20000704470 */
[----:B0-----:R-:W-:-:S04]  /*11af0*/  @P2 IMAD.HI.U32 R3, R0, R3, RZ ;  /* 0x0000000300032227 */ /* 0x001fc800078e00ff */
[----:B------:R-:W-:Y:S01]  /*11b00*/  IMAD.MOV.U32 R4, RZ, RZ, R0 ;  /* 0x000000ffff047224 */ /* 0x000fe200078e0000 */
[----:B-1----:R-:W-:-:S07]  /*11b10*/  @P2 SHF.R.U32.HI R4, RZ, R2, R3 ;  /* 0x00000002ff042219 */ /* 0x002fce0000011603 */
[----:B------:R-:W0:Y:S01]  /*11b20*/  @!P0 LDC.64 R2, c[0x0][0x428] ;  /* 0x00010a00ff028b82 */ /* 0x000e220000000a00 */
[----:B------:R-:W-:-:S04]  /*11b30*/  IMAD.MOV R5, RZ, RZ, -R4 ;  /* 0x000000ffff057224 */ /* 0x000fc800078e0a04 */
[----:B------:R-:W-:Y:S01]  /*11b40*/  IMAD R0, R6, R5, R0 ;  /* 0x0000000506007224 */ /* 0x000fe200078e0200 */
[----:B------:R-:W-:Y:S02]  /*11b50*/  SHF.R.S32.HI R6, RZ, 0x1f, R30 ;  /* 0x0000001fff067819 */ /* 0x000fe4000001141e */
[----:B------:R-:W-:-:S03]  /*11b60*/  @!P0 SHF.R.S32.HI R5, RZ, 0x1f, R4 ;  /* 0x0000001fff058819 */ /* 0x000fc60000011404 */
[----:B------:R0:W-:Y:S02]  /*11b70*/  STL [R1+0xc], R6 ;  /* 0x00000c0601007387 */ /* 0x0001e40000100800 */
[-C--:B0-----:R-:W-:Y:S02]  /*11b80*/  @!P0 IMAD R6, R6, R2.reuse, RZ ;  /* 0x0000000206068224 */ /* 0x081fe400078e02ff */
[----:B------:R-:W-:-:S04]  /*11b90*/  @!P0 IMAD.WIDE.U32 R4, R30, R2, R4 ;  /* 0x000000021e048225 */ /* 0x000fc800078e0004 */
[----:B------:R-:W-:Y:S02]  /*11ba0*/  @!P0 IMAD R6, R30, R3, R6 ;  /* 0x000000031e068224 */ /* 0x000fe400078e0206 */
[----:B------:R-:W0:Y:S02]  /*11bb0*/  @!P0 LDC.64 R2, c[0x0][0x418] ;  /* 0x00010600ff028b82 */ /* 0x000e240000000a00 */
[----:B------:R-:W-:Y:S01]  /*11bc0*/  @!P0 IMAD.IADD R6, R5, 0x1, R6 ;  /* 0x0000000105068824 */ /* 0x000fe200078e0206 */
[----:B------:R-:W-:Y:S02]  /*11bd0*/  ISETP.GE.AND P2, PT, R37, UR4, PT ;  /* 0x0000000425007c0c */ /* 0x000fe4000bf46270 */
[----:B0-----:R-:W-:-:S04]  /*11be0*/  @!P0 LEA R2, P1, R4, R2, 0x2 ;  /* 0x0000000204028211 */ /* 0x001fc800078210ff */
[----:B------:R-:W-:Y:S01]  /*11bf0*/  @!P0 LEA.HI.X R3, R4, R3, R6, 0x2, P1 ;  /* 0x0000000304038211 */ /* 0x000fe200008f1406 */
[----:B------:R-:W-:-:S06]  /*11c00*/  IMAD.MOV.U32 R4, RZ, RZ, RZ ;  /* 0x000000ffff047224 */ /* 0x000fcc00078e00ff */
[----:B------:R0:W5:Y:S01]  /*11c10*/  @!P0 LDG.E R4, desc[UR36][R2.64] ;  /* 0x0000002402048981 */ /* 0x000162000c1e1900 */
[----:B------:R-:W-:Y:S02]  /*11c20*/  ISETP.GE.AND P0, PT, R32, UR4, PT ;  /* 0x0000000420007c0c */ /* 0x000fe4000bf06270 */
[----:B------:R-:W-:Y:S01]  /*11c30*/  ISETP.GE.AND P1, PT, R36, UR4, PT ;  /* 0x0000000424007c0c */ /* 0x000fe2000bf26270 */
[----:B0-----:R-:W-:-:S10]  /*11c40*/  IMAD.U32 R2, RZ, RZ, UR38 ;  /* 0x00000026ff027e24 */ /* 0x001fd4000f8e00ff */
[----:B------:R-:W-:Y:S02]  /*11c50*/  @P0 LOP3.LUT R23, R23, 0x10, RZ, 0xfc, !PT ;  /* 0x0000001017170812 */ /* 0x000fe400078efcff */
[----:B------:R-:W-:Y:S02]  /*11c60*/  ISETP.GE.AND P0, PT, R34, UR4, PT ;  /* 0x0000000422007c0c */ /* 0x000fe4000bf06270 */
[----:B------:R-:W-:-:S04]  /*11c70*/  LOP3.LUT R23, R23, 0xfffffff7, RZ, 0xc0, !PT ;  /* 0xfffffff717177812 */ /* 0x000fc800078ec0ff */
[----:B------:R-:W-:-:S04]  /*11c80*/  @P2 LOP3.LUT R23, R23, 0x8, RZ, 0xfc, !PT ;  /* 0x0000000817172812 */ /* 0x000fc800078efcff */
[----:B------:R-:W-:-:S04]  /*11c90*/  LOP3.LUT R23, R23, 0xfffffffb, RZ, 0xc0, !PT ;  /* 0xfffffffb17177812 */ /* 0x000fc800078ec0ff */
[----:B------:R-:W-:-:S04]  /*11ca0*/  @P1 LOP3.LUT R23, R23, 0x4, RZ, 0xfc, !PT ;  /* 0x0000000417171812 */ /* 0x000fc800078efcff */
[----:B------:R-:W-:-:S04]  /*11cb0*/  LOP3.LUT R23, R23, 0xfffffffd, RZ, 0xc0, !PT ;  /* 0xfffffffd17177812 */ /* 0x000fc800078ec0ff */
[----:B------:R-:W-:Y:S01]  /*11cc0*/  @P0 LOP3.LUT R23, R23, 0x2, RZ, 0xfc, !PT ;  /* 0x0000000217170812 */ /* 0x000fe200078efcff */
[----:B------:R-:W-:Y:S06]  /*11cd0*/  BRA.DIV UR5, `(.L_x_249) ;  /* 0x0000004205147947 */ /* 0x000fec000b800000 */
.L_x_317:
[----:B------:R-:W-:Y:S02]  /*11ce0*/  ISETP.NE.AND P0, PT, R2, 0x3, PT ;  /* 0x000000030200780c */ /* 0x000fe40003f05270 */
[----:B------:R-:W-:Y:S02]  /*11cf0*/  ISETP.GT.U32.AND P1, PT, R20, 0x4f, PT ;  /* 0x0000004f1400780c */ /* 0x000fe40003f24070 */
[----:B------:R-:W-:-:S09]  /*11d00*/  LOP3.LUT R23, R23, 0xffffffdf, RZ, 0xc0, !PT ;  /* 0xffffffdf17177812 */ /* 0x000fd200078ec0ff */
[----:B------:R-:W-:-:S04]  /*11d10*/  @P0 LOP3.LUT R23, R23, 0x20, RZ, 0xfc, !PT ;  /* 0x0000002017170812 */ /* 0x000fc800078efcff */
[----:B------:R-:W-:-:S04]  /*11d20*/  LOP3.LUT R23, R23, 0xfffffffe, RZ, 0xc0, !PT ;  /* 0xfffffffe17177812 */ /* 0x000fc800078ec0ff */
[----:B------:R-:W-:Y:S01]  /*11d30*/  @P1 LOP3.LUT R23, R23, 0x1, RZ, 0xfc, !PT ;  /* 0x0000000117171812 */ /* 0x000fe200078efcff */
[----:B------:R-:W-:Y:S06]  /*11d40*/  @!P0 BRA `(.L_x_250) ;  /* 0x0000000000048947 */ /* 0x000fec0003800000 */
[----:B------:R-:W-:Y:S01]  /*11d50*/  BPT.TRAP 0x1 ;  /* 0x000000040000795c */ /* 0x000fe20000300000 */
.L_x_250:
[----:B------:R-:W-:Y:S01]  /*11d60*/  SHF.R.S32.HI R6, RZ, 0x1f, R0 ;  /* 0x0000001fff067819 */ /* 0x000fe20000011400 */
[----:B------:R-:W-:Y:S01]  /*11d70*/  ULDC.64 UR4, c[0x0][0x328] ;  /* 0x0000ca0000047ab9 */ /* 0x000fe20000000a00 */
[----:B-----5:R-:W-:Y:S01]  /*11d80*/  SHF.R.S32.HI R7, RZ, 0x1f, R4 ;  /* 0x0000001fff077819 */ /* 0x020fe20000011404 */
[----:B------:R-:W-:Y:S01]  /*11d90*/  IMAD.WIDE.U32 R2, R0, UR4, RZ ;  /* 0x0000000400027c25 */ /* 0x000fe2000f8e00ff */
[----:B------:R-:W-:Y:S01]  /*11da0*/  ULDC.64 UR6, c[0x0][0x318] ;  /* 0x0000c60000067ab9 */ /* 0x000fe20000000a00 */
[----:B------:R-:W-:Y:S02]  /*11db0*/  BSSY B0, `(.L_x_251) ;  /* 0x0000012000007945 */ /* 0x000fe40003800000 */
[----:B------:R-:W-:-:S04]  /*11dc0*/  IMAD R5, R6, UR4, RZ ;  /* 0x0000000406057c24 */ /* 0x000fc8000f8e02ff */
[----:B------:R-:W-:Y:S01]  /*11dd0*/  IMAD R5, R0, UR5, R5 ;  /* 0x0000000500057c24 */ /* 0x000fe2000f8e0205 */
[----:B------:R-:W-:-:S03]  /*11de0*/  ULDC.64 UR4, c[0x0][0x338] ;  /* 0x0000ce0000047ab9 */ /* 0x000fc60000000a00 */
[----:B------:R-:W-:Y:S02]  /*11df0*/  IMAD.IADD R3, R3, 0x1, R5 ;  /* 0x0000000103037824 */ /* 0x000fe400078e0205 */
[----:B------:R-:W-:Y:S02]  /*11e00*/  IMAD R5, R7, UR4, RZ ;  /* 0x0000000407057c24 */ /* 0x000fe4000f8e02ff */
[----:B------:R-:W-:-:S04]  /*11e10*/  IMAD.WIDE.U32 R2, R4, UR4, R2 ;  /* 0x0000000404027c25 */ /* 0x000fc8000f8e0002 */
[----:B------:R-:W-:Y:S01]  /*11e20*/  IMAD R5, R4, UR5, R5 ;  /* 0x0000000504057c24 */ /* 0x000fe2000f8e0205 */
[----:B------:R-:W-:-:S03]  /*11e30*/  ULDC.64 UR4, c[0x0][0x330] ;  /* 0x0000cc0000047ab9 */ /* 0x000fc60000000a00 */
[----:B------:R-:W-:Y:S02]  /*11e40*/  IMAD.IADD R3, R3, 0x1, R5 ;  /* 0x0000000103037824 */ /* 0x000fe400078e0205 */
[----:B------:R-:W-:Y:S02]  /*11e50*/  IMAD R5, R27, 0x8, R22 ;  /* 0x000000081b057824 */ /* 0x000fe400078e0216 */
[----:B------:R-:W-:-:S04]  /*11e60*/  IMAD.WIDE.U32 R2, R25, UR4, R2 ;  /* 0x0000000419027c25 */ /* 0x000fc8000f8e0002 */
[----:B------:R-:W-:Y:S01]  /*11e70*/  IMAD R24, R25, UR5, R3 ;  /* 0x0000000519187c24 */ /* 0x000fe2000f8e0203 */
[----:B------:R-:W-:-:S04]  /*11e80*/  LEA R18, P0, R2, UR6, 0x1 ;  /* 0x0000000602127c11 */ /* 0x000fc8000f8008ff */
[----:B------:R-:W-:Y:S02]  /*11e90*/  LEA.HI.X R24, R2, UR7, R24, 0x1, P0 ;  /* 0x0000000702187c11 */ /* 0x000fe400080f0c18 */
[----:B------:R-:W-:-:S06]  /*11ea0*/  SHF.L.U32 R2, R28, 0x1f, RZ ;  /* 0x0000001f1c027819 */ /* 0x000fcc00000006ff */
[----:B------:R-:W0:Y:S02]  /*11eb0*/  SYNCS.PHASECHK.TRANS64.TRYWAIT P0, [R5+URZ+0x38840], R2 ;  /* 0x03884002050075a7 */ /* 0x000e24000800017f */
[----:B0-----:R-:W-:Y:S05]  /*11ec0*/  @!P0 BRA `(.L_x_252) ;  /* 0x0000003c00cc8947 */ /* 0x001fea0003800000 */
.L_x_318:
[----:B------:R-:W-:Y:S05]  /*11ed0*/  BSYNC B0 ;  /* 0x0000000000007941 */ /* 0x000fea0003800000 */
.L_x_251:
[----:B------:R-:W2:Y:S01]  /*11ee0*/  LDL R9, [R1] ;  /* 0x0000000001097983 */ /* 0x000ea20000100800 */
[----:B------:R-:W-:Y:S01]  /*11ef0*/  ULDC.64 UR4, c[0x0][0x300] ;  /* 0x0000c00000047ab9 */ /* 0x000fe20000000a00 */
[----:B------:R-:W-:Y:S01]  /*11f00*/  ULDC.64 UR6, c[0x0][0x2e8] ;  /* 0x0000ba0000067ab9 */ /* 0x000fe20000000a00 */
[----:B------:R-:W-:Y:S01]  /*11f10*/  IMAD R6, R6, UR4, RZ ;  /* 0x0000000406067c24 */ /* 0x000fe2000f8e02ff */
[----:B------:R-:W1:Y:S01]  /*11f20*/  S2R R8, SR_TID.X ;  /* 0x0000000000087919 */ /* 0x000e620000002100 */
[----:B0-----:R-:W-:-:S04]  /*11f30*/  IMAD.WIDE.U32 R2, R0, UR4, RZ ;  /* 0x0000000400027c25 */ /* 0x001fc8000f8e00ff */
[----:B------:R-:W-:Y:S01]  /*11f40*/  IMAD R6, R0, UR5, R6 ;  /* 0x0000000500067c24 */ /* 0x000fe2000f8e0206 */
[----:B------:R-:W-:Y:S02]  /*11f50*/  ULDC.64 UR4, c[0x0][0x310] ;  /* 0x0000c40000047ab9 */ /* 0x000fe40000000a00 */
[----:B------:R-:W-:Y:S02]  /*11f60*/  IMAD R7, R7, UR4, RZ ;  /* 0x0000000407077c24 */ /* 0x000fe4000f8e02ff */
[----:B------:R-:W-:Y:S02]  /*11f70*/  IMAD.IADD R3, R3, 0x1, R6 ;  /* 0x0000000103037824 */ /* 0x000fe400078e0206 */
[C---:B------:R-:W-:Y:S02]  /*11f80*/  IMAD R7, R4.reuse, UR5, R7 ;  /* 0x0000000504077c24 */ /* 0x040fe4000f8e0207 */
[----:B------:R-:W-:Y:S01]  /*11f90*/  IMAD.WIDE.U32 R2, R4, UR4, R2 ;  /* 0x0000000404027c25 */ /* 0x000fe2000f8e0002 */
[----:B------:R-:W-:-:S03]  /*11fa0*/  ULDC.64 UR4, c[0x0][0x308] ;  /* 0x0000c20000047ab9 */ /* 0x000fc60000000a00 */
[----:B------:R-:W-:Y:S02]  /*11fb0*/  IMAD.IADD R3, R3, 0x1, R7 ;  /* 0x0000000103037824 */ /* 0x000fe400078e0207 */
[----:B------:R-:W-:Y:S02]  /*11fc0*/  IMAD R7, R27, 0x5000, R31 ;  /* 0x000050001b077824 */ /* 0x000fe400078e021f */
[----:B------:R-:W-:Y:S01]  /*11fd0*/  IMAD.WIDE.U32 R2, R25, UR4, R2 ;  /* 0x0000000419027c25 */ /* 0x000fe2000f8e0002 */
[----:B------:R-:W-:-:S03]  /*11fe0*/  UMOV UR4, 0xffffffff ;  /* 0xffffffff00047882 */ /* 0x000fc60000000000 */
[----:B------:R-:W-:Y:S01]  /*11ff0*/  IMAD R6, R25, UR5, R3 ;  /* 0x0000000519067c24 */ /* 0x000fe2000f8e0203 */
[----:B------:R-:W-:-:S04]  /*12000*/  LEA R0, P0, R2, UR6, 0x1 ;  /* 0x0000000602007c11 */ /* 0x000fc8000f8008ff */
[----:B------:R-:W-:Y:S02]  /*12010*/  LEA.HI.X R6, R2, UR7, R6, 0x1, P0 ;  /* 0x0000000702067c11 */ /* 0x000fe400080f0c06 */
[----:B-1----:R-:W-:-:S04]  /*12020*/  LOP3.LUT R8, R8, 0x7f, RZ, 0xc0, !PT ;  /* 0x0000007f08087812 */ /* 0x002fc800078ec0ff */
[----:B------:R-:W-:Y:S01]  /*12030*/  SHF.R.U32.HI R8, RZ, 0x3, R8 ;  /* 0x00000003ff087819 */ /* 0x000fe20000011608 */
[----:B--2---:R-:W-:-:S05]  /*12040*/  IMAD R4, R26, -0x50, R9 ;  /* 0xffffffb01a047824 */ /* 0x004fca00078e0209 */
[----:B------:R-:W-:-:S04]  /*12050*/  IADD3 R4, -R8, R4, RZ ;  /* 0x0000000408047210 */ /* 0x000fc80007ffe1ff */
[----:B------:R-:W-:Y:S01]  /*12060*/  ISETP.GE.AND P0, PT, R4, 0x1, PT ;  /* 0x000000010400780c */ /* 0x000fe20003f06270 */
[----:B------:R-:W-:-:S12]  /*12070*/  BRA.DIV UR4, `(.L_x_253) ;  /* 0x0000003e04747947 */ /* 0x000fd8000b800000 */
[----:B------:R-:W0:Y:S01]  /*12080*/  SHFL.IDX PT, R3, R0, RZ, 0x181f ;  /* 0x00181fff00037589 */ /* 0x000e2200000e0000 */
[----:B------:R-:W-:Y:S01]  /*12090*/  LOP3.LUT P5, RZ, R23, 0x10, RZ, 0xc0, !PT ;  /* 0x0000001017ff7812 */ /* 0x000fe200078ac0ff */
[----:B------:R-:W-:Y:S01]  /*120a0*/  @P0 IMAD R9, R7, 0x2, R22 ;  /* 0x0000000207090824 */ /* 0x000fe200078e0216 */
[C---:B------:R-:W-:Y:S01]  /*120b0*/  LOP3.LUT P4, RZ, R23.reuse, 0x8, RZ, 0xc0, !PT ;  /* 0x0000000817ff7812 */ /* 0x040fe2000788c0ff */
[----:B------:R-:W1:Y:S01]  /*120c0*/  SHFL.IDX PT, R2, R6, RZ, 0x181f ;  /* 0x00181fff06027589 */ /* 0x000e6200000e0000 */
[C---:B------:R-:W-:Y:S02]  /*120d0*/  LOP3.LUT P3, RZ, R23.reuse, 0x4, RZ, 0xc0, !PT ;  /* 0x0000000417ff7812 */ /* 0x040fe4000786c0ff */
[----:B------:R-:W-:Y:S01]  /*120e0*/  LOP3.LUT P2, RZ, R23, 0x2, RZ, 0xc0, !PT ;  /* 0x0000000217ff7812 */ /* 0x000fe2000784c0ff */
[----:B------:R-:W-:Y:S01]  /*120f0*/  SHFL.IDX PT, R8, R6, 0x1, 0x181f ;  /* 0x00381f0006087f89 */ /* 0x000fe200000e0000 */
[----:B0-----:R-:W-:-:S05]  /*12100*/  @P0 LEA R3, P1, R32, R3, 0x1 ;  /* 0x0000000320030211 */ /* 0x001fca00078208ff */
[----:B-1----:R-:W-:-:S05]  /*12110*/  @P0 IMAD.X R2, RZ, RZ, R2, P1 ;  /* 0x000000ffff020224 */ /* 0x002fca00008e0602 */
[----:B------:R-:W-:-:S04]  /*12120*/  @P0 LOP3.LUT R3, R3, R2, RZ, 0x3c, !PT ;  /* 0x0000000203030212 */ /* 0x000fc800078e3cff */
[----:B------:R-:W-:-:S04]  /*12130*/  @P0 LOP3.LUT R2, R3, R2, RZ, 0x3c, !PT ;  /* 0x0000000203020212 */ /* 0x000fc800078e3cff */
[----:B------:R-:W-:-:S05]  /*12140*/  @P0 LOP3.LUT R3, R3, R2, RZ, 0x3c, !PT ;  /* 0x0000000203030212 */ /* 0x000fca00078e3cff */
[----:B------:R-:W-:Y:S04]  /*12150*/  @P0 LDGSTS.E.BYPASS.LTC128B.128 [R9+0x24400], desc[UR36][R2.64], !P5 ;  /* 0x2440000002090fae */ /* 0x000fe8000e901d64 */
[----:B------:R-:W-:Y:S04]  /*12160*/  @P0 LDGSTS.E.BYPASS.LTC128B.128 [R9+0x26c00], desc[UR36][R2.64+0x80], !P4 ;  /* 0x26c0008002090fae */ /* 0x000fe8000e101d64 */
[----:B------:R-:W-:Y:S04]  /*12170*/  @P0 LDGSTS.E.BYPASS.LTC128B.128 [R9+0x29400], desc[UR36][R2.64+0x100], !P3 ;  /* 0x2940010002090fae */ /* 0x000fe8000d901d64 */
[----:B------:R0:W-:Y:S01]  /*12180*/  @P0 LDGSTS.E.BYPASS.LTC128B.128 [R9+0x2bc00], desc[UR36][R2.64+0x180], !P2 ;  /* 0x2bc0018002090fae */ /* 0x0001e2000d101d64 */
[----:B------:R-:W-:-:S03]  /*12190*/  ISETP.GE.AND P0, PT, R4, 0x11, PT ;  /* 0x000000110400780c */ /* 0x000fc60003f06270 */
[----:B0-----:R-:W0:Y:S10]  /*121a0*/  SHFL.IDX PT, R2, R0, 0x1, 0x181f ;  /* 0x00381f0000027f89 */ /* 0x001e3400000e0000 */
[----:B------:R-:W-:Y:S01]  /*121b0*/  @P0 IMAD R21, R7, 0x2, R22 ;  /* 0x0000000207150824 */ /* 0x000fe200078e0216 */
[----:B0-----:R-:W-:-:S05]  /*121c0*/  @P0 LEA R2, P1, R32, R2, 0x1 ;  /* 0x0000000220020211 */ /* 0x001fca00078208ff */
[----:B------:R-:W-:Y:S02]  /*121d0*/  @P0 IMAD.X R3, RZ, RZ, R8, P1 ;  /* 0x000000ffff030224 */ /* 0x000fe400008e0608 */
[----:B------:R-:W-:Y:S04]  /*121e0*/  SHFL.IDX PT, R8, R6, 0x2, 0x181f ;  /* 0x00581f0006087f89 */ /* 0x000fe800000e0000 */
        /* <DEDUP_REMOVED lines=17> */
[----:B------:R-:W1:Y:S01]  /*12300*/  SHFL.IDX PT, R0, R0, 0x4, 0x181f ;  /* 0x00981f0000007f89 */ /* 0x000e6200000e0000 */
[----:B0-----:R-:W-:-:S05]  /*12310*/  @P0 LEA R2, P1, R32, R2, 0x1 ;  /* 0x0000000220020211 */ /* 0x001fca00078208ff */
[----:B------:R-:W-:Y:S02]  /*12320*/  @P0 IMAD.X R3, RZ, RZ, R8, P1 ;  /* 0x000000ffff030224 */ /* 0x000fe400008e0608 */
[----:B------:R0:W2:Y:S04]  /*12330*/  SHFL.IDX PT, R8, R6, 0x4, 0x181f ;  /* 0x00981f0006087f89 */ /* 0x0000a800000e0000 */
[----:B------:R0:W-:Y:S04]  /*12340*/  @P0 LDGSTS.E.BYPASS.LTC128B.128 [R21+0x25c00], desc[UR36][R2.64], !P5 ;  /* 0x25c0000002150fae */ /* 0x0001e8000e901d64 */
[----:B------:R0:W-:Y:S04]  /*12350*/  @P0 LDGSTS.E.BYPASS.LTC128B.128 [R21+0x28400], desc[UR36][R2.64+0x80], !P4 ;  /* 0x2840008002150fae */ /* 0x0001e8000e101d64 */
[----:B------:R0:W-:Y:S04]  /*12360*/  @P0 LDGSTS.E.BYPASS.LTC128B.128 [R21+0x2ac00], desc[UR36][R2.64+0x100], !P3 ;  /* 0x2ac0010002150fae */ /* 0x0001e8000d901d64 */
[----:B-1----:R0:W-:Y:S02]  /*12370*/  @P0 LDGSTS.E.BYPASS.LTC128B.128 [R21+0x2d400], desc[UR36][R2.64+0x180], !P2 ;  /* 0x2d40018002150fae */ /* 0x0021e4000d101d64 */
.L_x_330:
[----:B------:R-:W-:Y:S01]  /*12380*/  ISETP.GE.AND P0, PT, R4, 0x41, PT ;  /* 0x000000410400780c */ /* 0x000fe20003f06270 */
[----:B------:R-:W-:-:S12]  /*12390*/  BSSY B0, `(.L_x_254) ;  /* 0x0000010000007945 */ /* 0x000fd80003800000 */
[----:B------:R-:W-:Y:S05]  /*123a0*/  @!P0 BRA `(.L_x_255) ;  /* 0x0000000000388947 */ /* 0x000fea0003800000 */
[----:B------:R-:W-:Y:S01]  /*123b0*/  LOP3.LUT P4, RZ, R23, 0x10, RZ, 0xc0, !PT ;  /* 0x0000001017ff7812 */ /* 0x000fe2000788c0ff */
[----:B------:R-:W-:Y:S01]  /*123c0*/  IMAD R7, R7, 0x2, R22 ;  /* 0x0000000207077824 */ /* 0x000fe200078e0216 */
[C---:B------:R-:W-:Y:S02]  /*123d0*/  LOP3.LUT P3, RZ, R23.reuse, 0x8, RZ, 0xc0, !PT ;  /* 0x0000000817ff7812 */ /* 0x040fe4000786c0ff */
[C---:B------:R-:W-:Y:S02]  /*123e0*/  LOP3.LUT P2, RZ, R23.reuse, 0x4, RZ, 0xc0, !PT ;  /* 0x0000000417ff7812 */ /* 0x040fe4000784c0ff */
[----:B------:R-:W-:Y:S02]  /*123f0*/  LOP3.LUT P1, RZ, R23, 0x2, RZ, 0xc0, !PT ;  /* 0x0000000217ff7812 */ /* 0x000fe4000782c0ff */
[----:B0-----:R-:W-:-:S05]  /*12400*/  LEA R2, P0, R32, R0, 0x1 ;  /* 0x0000000020027211 */ /* 0x001fca00078008ff */
[----:B--2---:R-:W-:-:S05]  /*12410*/  IMAD.X R3, RZ, RZ, R8, P0 ;  /* 0x000000ffff037224 */ /* 0x004fca00000e0608 */
[----:B------:R-:W-:Y:S01]  /*12420*/  @!PT LDS RZ, [RZ] ;  /* 0x00000000fffff984 */ /* 0x000fe20000000800 */
[----:B------:R-:W-:Y:S01]  /*12430*/  @!PT LDS RZ, [RZ] ;  /* 0x00000000fffff984 */ /* 0x000fe20000000800 */
[----:B------:R-:W-:Y:S01]  /*12440*/  @!PT LDS RZ, [RZ] ;  /* 0x00000000fffff984 */ /* 0x000fe20000000800 */
[----:B------:R1:W-:Y:S04]  /*12450*/  LDGSTS.E.BYPASS.LTC128B.128 [R7+0x26400], desc[UR36][R2.64], !P4 ;  /* 0x2640000002077fae */ /* 0x0003e8000e101d64 */
[----:B------:R1:W-:Y:S04]  /*12460*/  LDGSTS.E.BYPASS.LTC128B.128 [R7+0x28c00], desc[UR36][R2.64+0x80], !P3 ;  /* 0x28c0008002077fae */ /* 0x0003e8000d901d64 */
[----:B------:R1:W-:Y:S04]  /*12470*/  LDGSTS.E.BYPASS.LTC128B.128 [R7+0x2b400], desc[UR36][R2.64+0x100], !P2 ;  /* 0x2b40010002077fae */ /* 0x0003e8000d101d64 */
[----:B------:R1:W-:Y:S02]  /*12480*/  LDGSTS.E.BYPASS.LTC128B.128 [R7+0x2dc00], desc[UR36][R2.64+0x180], !P1 ;  /* 0x2dc0018002077fae */ /* 0x0003e4000c901d64 */
.L_x_255:
[----:B------:R-:W-:Y:S05]  /*12490*/  BSYNC B0 ;  /* 0x0000000000007941 */ /* 0x000fea0003800000 */
.L_x_254:
[----:B------:R-:W-:Y:S01]  /*124a0*/  NOP ;  /* 0x0000000000007918 */ /* 0x000fe20000000000 */
[----:B------:R-:W-:-:S13]  /*124b0*/  PLOP3.LUT P0, PT, PT, PT, PT, 0x80, 0x0 ;  /* 0x000000000000781c */ /* 0x000fda0003f0f070 */
.L_x_256:
        /* <DEDUP_REMOVED lines=10> */
.L_x_257:
[----:B------:R3:W5:Y:S01]  /*12560*/  LDL.LU R0, [R1+0x10] ;  /* 0x0000100001007983 */ /* 0x0007620000300800 */
[----:B------:R-:W-:Y:S01]  /*12570*/  LOP3.LUT P0, RZ, R23, 0x80, RZ, 0xc0, !PT ;  /* 0x0000008017ff7812 */ /* 0x000fe2000780c0ff */
[----:B------:R3:W-:-:S12]  /*12580*/  SYNCS.ARRIVE.TRANS64.A1T0 RZ, [R5+URZ+0x38830], RZ ;  /* 0x038830ff05ff79a7 */ /* 0x0007d8000810003f */
[----:B------:R-:W-:Y:S05]  /*12590*/  WARPSYNC.ALL ;  /* 0x0000000000007948 */ /* 0x000fea0003800000 */
[----:B------:R-:W-:Y:S01]  /*125a0*/  ULDC.64 UR4, c[0x0][0x298] ;  /* 0x0000a60000047ab9 */ /* 0x000fe20000000a00 */
[----:B01----:R-:W-:Y:S01]  /*125b0*/  VIADD R2, R22, 0x14400 ;  /* 0x0001440016027836 */ /* 0x003fe20000000000 */
[----:B------:R-:W-:Y:S01]  /*125c0*/  SEL R29, R29, RZ, !P0 ;  /* 0x000000ff1d1d7207 */ /* 0x000fe20004000000 */
[----:B------:R-:W-:Y:S01]  /*125d0*/  IMAD.WIDE.U32 R6, R35, UR4, RZ ;  /* 0x0000000423067c25 */ /* 0x000fe2000f8e00ff */
[----:B------:R-:W-:Y:S01]  /*125e0*/  BSSY B6, `(.L_x_258) ;  /* 0x000001b000067945 */ /* 0x000fe20003800000 */
[----:B------:R-:W-:Y:S01]  /*125f0*/  BAR.SYNC.DEFER_BLOCKING 0x8, 0x180 ;  /* 0x0206000000007b1d */ /* 0x000fe20000010000 */
[----:B-----5:R-:W-:-:S02]  /*12600*/  SEL R0, R0, RZ, !P0 ;  /* 0x000000ff00007207 */ /* 0x020fc40004000000 */
[----:B------:R-:W-:-:S03]  /*12610*/  LOP3.LUT P0, RZ, R2, 0x3ff, RZ, 0xc0, !PT ;  /* 0x000003ff02ff7812 */ /* 0x000fc6000780c0ff */
[----:B------:R0:W-:Y:S04]  /*12620*/  STL [R1+0x10], R0 ;  /* 0x0000100001007387 */ /* 0x0001e80000100800 */
[----:B------:R1:W-:Y:S01]  /*12630*/  STL.64 [R1+0x18], R6 ;  /* 0x0000180601007387 */ /* 0x0003e20000100a00 */
[----:B0-----:R-:W-:-:S05]  /*12640*/  SHF.R.S32.HI R0, RZ, 0x1f, R35 ;  /* 0x0000001fff007819 */ /* 0x001fca0000011423 */
[----:B------:R-:W-:-:S04]  /*12650*/  IMAD R0, R0, UR4, RZ ;  /* 0x0000000400007c24 */ /* 0x000fc8000f8e02ff */
[----:B------:R-:W-:-:S04]  /*12660*/  IMAD R0, R35, UR5, R0 ;  /* 0x0000000523007c24 */ /* 0x000fc8000f8e0200 */
[----:B------:R-:W-:Y:S01]  /*12670*/  IMAD.IADD R35, R7, 0x1, R0 ;  /* 0x0000000107237824 */ /* 0x000fe200078e0200 */
[----:B-1----:R-:W-:Y:S06]  /*12680*/  @!P0 BRA `(.L_x_259) ;  /* 0x0000000000408947 */ /* 0x002fec0003800000 */
[----:B------:R-:W-:Y:S01]  /*12690*/  MOV R2, 0x0 ;  /* 0x0000000000027802 */ /* 0x000fe20000000f00 */
[----:B------:R-:W-:Y:S01]  /*126a0*/  ULDC.64 UR6, c[0x4][0x138] ;  /* 0x01004e0000067ab9 */ /* 0x000fe20000000a00 */
[----:B------:R-:W-:Y:S01]  /*126b0*/  ULDC.64 UR8, c[0x4][0x140] ;  /* 0x0100500000087ab9 */ /* 0x000fe20000000a00 */
[----:B------:R-:W-:Y:S01]  /*126c0*/  ULDC.64 UR4, c[0x4][0xb0] ;  /* 0x01002c0000047ab9 */ /* 0x000fe20000000a00 */
[----:B------:R-:W-:Y:S02]  /*126d0*/  IMAD.U32 R4, RZ, RZ, UR6 ;  /* 0x00000006ff047e24 */ /* 0x000fe4000f8e00ff */
[----:B------:R-:W0:Y:S01]  /*126e0*/  LDC.64 R2, c[0x4][R2] ;  /* 0x0100000002027b82 */ /* 0x000e220000000a00 */
[----:B---3--:R-:W-:Y:S02]  /*126f0*/  IMAD.U32 R5, RZ, RZ, UR7 ;  /* 0x00000007ff057e24 */ /* 0x008fe4000f8e00ff */
[----:B------:R-:W-:Y:S02]  /*12700*/  IMAD.U32 R6, RZ, RZ, UR8 ;  /* 0x00000008ff067e24 */ /* 0x000fe4000f8e00ff */
[----:B------:R-:W-:-:S02]  /*12710*/  IMAD.U32 R7, RZ, RZ, UR9 ;  /* 0x00000009ff077e24 */ /* 0x000fc4000f8e00ff */
[----:B------:R-:W-:Y:S02]  /*12720*/  IMAD.U32 R10, RZ, RZ, UR4 ;  /* 0x00000004ff0a7e24 */ /* 0x000fe4000f8e00ff */
[----:B------:R-:W-:Y:S02]  /*12730*/  IMAD.U32 R11, RZ, RZ, UR5 ;  /* 0x00000005ff0b7e24 */ /* 0x000fe4000f8e00ff */
[----:B--2---:R-:W-:Y:S02]  /*12740*/  IMAD.MOV.U32 R8, RZ, RZ, 0x70 ;  /* 0x00000070ff087424 */ /* 0x004fe400078e00ff */
[----:B------:R-:W-:Y:S02]  /*12750*/  IMAD.MOV.U32 R12, RZ, RZ, 0x1 ;  /* 0x00000001ff0c7424 */ /* 0x000fe400078e00ff */
[----:B------:R-:W-:-:S07]  /*12760*/  IMAD.MOV.U32 R13, RZ, RZ, RZ ;  /* 0x000000ffff0d7224 */ /* 0x000fce00078e00ff */
[----:B------:R-:W-:-:S07]  /*12770*/  LEPC R20, `(.L_x_259) ;  /* 0x000000001014794e */ /* 0x000fce0000000000 */
[----:B0-----:R-:W-:Y:S05]  /*12780*/  CALL.ABS.NOINC R2 ;  /* 0x0000000002007343 */ /* 0x001fea0003c00000 */
.L_x_259:
[----:B------:R-:W-:Y:S05]  /*12790*/  BSYNC B6 ;  /* 0x0000000000067941 */ /* 0x000fea0003800000 */
.L_x_258:
[----:B------:R-:W4:Y:S01]  /*127a0*/  LDL.LU R20, [R1+0x10] ;  /* 0x0000100001147983 */ /* 0x000f220000300800 */
[----:B------:R-:W-:Y:S01]  /*127b0*/  ULDC.64 UR4, c[0x0][0x2d8] ;  /* 0x0000b60000047ab9 */ /* 0x000fe20000000a00 */
[----:B------:R-:W0:Y:S02]  /*127c0*/  LDC R6, c[0x0][0x448] ;  /* 0x00011200ff067b82 */ /* 0x000e240000000800 */
[----:B------:R-:W2:Y:S04]  /*127d0*/  LDL.LU.64 R2, [R1+0x18] ;  /* 0x0000180001027983 */ /* 0x000ea80000300a00 */
[----:B------:R1:W5:Y:S01]  /*127e0*/  LDL R10, [R1+0x20] ;  /* 0x00002000010a7983 */ /* 0x0003620000100800 */
[----:B0-----:R-:W-:-:S13]  /*127f0*/  ISETP.NE.AND P0, PT, R6, 0x1, PT ;  /* 0x000000010600780c */ /* 0x001fda0003f05270 */
[----:B---3--:R-:W0:Y:S08]  /*12800*/  @P0 LDC R5, c[0x0][0x44c] ;  /* 0x00011300ff050b82 */ /* 0x008e300000000800 */
[----:B------:R-:W3:Y:S01]  /*12810*/  @P0 LDC R4, c[0x0][0x450] ;  /* 0x00011400ff040b82 */ /* 0x000ee20000000800 */
[----:B--2---:R-:W-:Y:S02]  /*12820*/  IMAD.MOV.U32 R3, RZ, RZ, R35 ;  /* 0x000000ffff037224 */ /* 0x004fe400078e0023 */
[----:B------:R-:W-:-:S04]  /*12830*/  IMAD.WIDE.U32 R2, R25, UR4, R2 ;  /* 0x0000000419027c25 */ /* 0x000fc8000f8e0002 */
[----:B------:R-:W-:Y:S01]  /*12840*/  IMAD R3, R25, UR5, R3 ;  /* 0x0000000519037c24 */ /* 0x000fe2000f8e0203 */
[----:B------:R-:W-:Y:S02]  /*12850*/  ULDC.64 UR4, c[0x0][0x2e0] ;  /* 0x0000b80000047ab9 */ /* 0x000fe40000000a00 */
[----:B----4-:R-:W-:Y:S02]  /*12860*/  IMAD R0, R20, UR4, RZ ;  /* 0x0000000414007c24 */ /* 0x010fe4000f8e02ff */
[----:B------:R-:W2:Y:S01]  /*12870*/  S2R R20, SR_TID.X ;  /* 0x0000000000147919 */ /* 0x000ea20000002100 */
[----:B------:R-:W-:-:S04]  /*12880*/  IMAD.WIDE.U32 R2, R29, UR4, R2 ;  /* 0x000000041d027c25 */ /* 0x000fc8000f8e0002 */
[----:B------:R-:W-:Y:S01]  /*12890*/  IMAD R0, R29, UR5, R0 ;  /* 0x000000051d007c24 */ /* 0x000fe2000f8e0200 */
[----:B------:R-:W-:-:S03]  /*128a0*/  ULDC.64 UR4, c[0x0][0x2d0] ;  /* 0x0000b40000047ab9 */ /* 0x000fc60000000a00 */
[----:B------:R-:W-:Y:S02]  /*128b0*/  IMAD.IADD R3, R3, 0x1, R0 ;  /* 0x0000000103037824 */ /* 0x000fe400078e0200 */
[----:B------:R-:W-:Y:S01]  /*128c0*/  IMAD.SHL.U32 R0, R17, 0x80, RZ ;  /* 0x0000008011007824 */ /* 0x000fe200078e00ff */
[----:B--2---:R-:W-:-:S04]  /*128d0*/  LOP3.LUT R20, R20, 0x7f, RZ, 0xc0, !PT ;  /* 0x0000007f14147812 */ /* 0x004fc800078ec0ff */
[----:B------:R-:W-:Y:S02]  /*128e0*/  SHF.R.U32.HI R21, RZ, 0x3, R20 ;  /* 0x00000003ff157819 */ /* 0x000fe40000011614 */
[----:B------:R-:W2:Y:S02]  /*128f0*/  S2R R20, SR_TID.X ;  /* 0x0000000000147919 */ /* 0x000ea40000002100 */
[----:B--2---:R-:W-:-:S05]  /*12900*/  IMAD.SHL.U32 R20, R20, 0x10, RZ ;  /* 0x0000001014147824 */ /* 0x004fca00078e00ff */
[----:B------:R-:W-:-:S04]  /*12910*/  LOP3.LUT R20, R21, 0x70, R20, 0xf8, !PT ;  /* 0x0000007015147812 */ /* 0x000fc800078ef814 */
[----:B------:R-:W-:-:S05]  /*12920*/  LOP3.LUT R7, R20, R0, RZ, 0xfc, !PT ;  /* 0x0000000014077212 */ /* 0x000fca00078efcff */
[----:B0-----:R-:W-:-:S04]  /*12930*/  @P0 IMAD.HI.U32 R8, R7, R5, RZ ;  /* 0x0000000507080227 */ /* 0x001fc800078e00ff */
[----:B------:R-:W-:Y:S01]  /*12940*/  IMAD.MOV.U32 R5, RZ, RZ, R7 ;  /* 0x000000ffff057224 */ /* 0x000fe200078e0007 */
[----:B---3--:R-:W-:Y:S01]  /*12950*/  @P0 SHF.R.U32.HI R5, RZ, R4, R8 ;  /* 0x00000004ff050219 */ /* 0x008fe20000011608 */
[----:B------:R-:W0:Y:S04]  /*12960*/  S2R R20, SR_TID.X ;  /* 0x0000000000147919 */ /* 0x000e280000002100 */
[----:B------:R-:W-:-:S04]  /*12970*/  IMAD.MOV R4, RZ, RZ, -R5 ;  /* 0x000000ffff047224 */ /* 0x000fc800078e0a05 */
[----:B------:R-:W-:Y:S01]  /*12980*/  IMAD R4, R6, R4, R7 ;  /* 0x0000000406047224 */ /* 0x000fe200078e0207 */
[----:B------:R-:W-:Y:S01]  /*12990*/  SHF.R.S32.HI R7, RZ, 0x1f, R5 ;  /* 0x0000001fff077819 */ /* 0x000fe20000011405 */
[----:B------:R-:W-:-:S04]  /*129a0*/  IMAD.WIDE.U32 R2, R5, UR4, R2 ;  /* 0x0000000405027c25 */ /* 0x000fc8000f8e0002 */
[----:B------:R-:W-:-:S04]  /*129b0*/  IMAD R7, R7, UR4, RZ ;  /* 0x0000000407077c24 */ /* 0x000fc8000f8e02ff */
        /* <DEDUP_REMOVED lines=10> */
[----:B------:R-:W-:Y:S01]  /*12a60*/  ULDC UR4, c[0x0][0x2b8] ;  /* 0x0000ae0000047ab9 */ /* 0x000fe20000000800 */
[----:B0-----:R-:W-:Y:S02]  /*12a70*/  LOP3.LUT R20, R20, 0x7f, RZ, 0xc0, !PT ;  /* 0x0000007f14147812 */ /* 0x001fe400078ec0ff */
[----:B------:R-:W-:Y:S01]  /*12a80*/  LEA.HI.X R4, R2, UR5, R3, 0x1, P0 ;  /* 0x0000000502047c11 */ /* 0x000fe200080f0c03 */
[----:B------:R-:W-:Y:S01]  /*12a90*/  UMOV UR5, 0xffffffff ;  /* 0xffffffff00057882 */ /* 0x000fe20000000000 */
[----:B------:R-:W-:Y:S02]  /*12aa0*/  ISETP.GE.AND P4, PT, R32, UR4, PT ;  /* 0x0000000420007c0c */ /* 0x000fe4000bf86270 */
[----:B------:R-:W-:Y:S02]  /*12ab0*/  ISETP.GE.AND P3, PT, R37, UR4, PT ;  /* 0x0000000425007c0c */ /* 0x000fe4000bf66270 */
[----:B------:R-:W-:-:S02]  /*12ac0*/  ISETP.GE.AND P2, PT, R36, UR4, PT ;  /* 0x0000000424007c0c */ /* 0x000fc4000bf46270 */
[----:B------:R-:W-:Y:S02]  /*12ad0*/  ISETP.GE.AND P1, PT, R34, UR4, PT ;  /* 0x0000000422007c0c */ /* 0x000fe4000bf26270 */
[----:B------:R-:W-:Y:S01]  /*12ae0*/  SHF.R.U32.HI R9, RZ, 0x3, R20 ;  /* 0x00000003ff097819 */ /* 0x000fe20000011614 */
[----:B-1----:R-:W-:Y:S10]  /*12af0*/  BRA.DIV UR5, `(.L_x_260) ;  /* 0x0000003a05987947 */ /* 0x002ff4000b800000 */
[----:B------:R-:W0:Y:S01]  /*12b00*/  SHFL.IDX PT, R14, R5, RZ, 0x181f ;  /* 0x00181fff050e7589 */ /* 0x000e2200000e0000 */
[----:B-----5:R-:W-:Y:S02]  /*12b10*/  IMAD R6, R10, R6, RZ ;  /* 0x000000060a067224 */ /* 0x020fe400078e02ff */
[----:B------:R-:W-:Y:S01]  /*12b20*/  IMAD.IADD R0, R9, 0x1, R0 ;  /* 0x0000000109007824 */ /* 0x000fe200078e0200 */
[----:B------:R-:W1:Y:S03]  /*12b30*/  SHFL.IDX PT, R2, R4, RZ, 0x181f ;  /* 0x00181fff04027589 */ /* 0x000e6600000e0000 */
[C---:B------:R-:W-:Y:S01]  /*12b40*/  VIADD R7, R0.reuse, 0x10 ;  /* 0x0000001000077836 */ /* 0x040fe20000000000 */
[----:B------:R-:W-:-:S13]  /*12b50*/  ISETP.GE.AND P0, PT, R0, R6, PT ;  /* 0x000000060000720c */ /* 0x000fda0003f06270 */
[----:B0-----:R-:W-:-:S05]  /*12b60*/  @!P0 LEA R14, P5, R32, R14, 0x1 ;  /* 0x0000000e200e8211 */ /* 0x001fca00078a08ff */
[----:B-1----:R-:W-:Y:S02]  /*12b70*/  @!P0 IMAD.X R3, RZ, RZ, R2, P5 ;  /* 0x000000ffff038224 */ /* 0x002fe400028e0602 */
[----:B------:R-:W-:Y:S02]  /*12b80*/  @!P0 IMAD.MOV.U32 R2, RZ, RZ, R14 ;  /* 0x000000ffff028224 */ /* 0x000fe400078e000e */
[----:B------:R-:W0:Y:S04]  /*12b90*/  SHFL.IDX PT, R14, R5, 0x1, 0x181f ;  /* 0x00381f00050e7f89 */ /* 0x000e2800000e0000 */
[----:B------:R-:W-:Y:S04]  /*12ba0*/  @!P0 LDGSTS.E.BYPASS.LTC128B.128 [R33+0x14400], desc[UR36][R2.64], !P4 ;  /* 0x1440000002218fae */ /* 0x000fe8000e101d64 */
[----:B------:R-:W-:Y:S04]  /*12bb0*/  @!P0 LDGSTS.E.BYPASS.LTC128B.128 [R33+0x18400], desc[UR36][R2.64+0x80], !P3 ;  /* 0x1840008002218fae */ /* 0x000fe8000d901d64 */
[----:B------:R-:W-:Y:S04]  /*12bc0*/  @!P0 LDGSTS.E.BYPASS.LTC128B.128 [R33+0x1c400], desc[UR36][R2.64+0x100], !P2 ;  /* 0x1c40010002218fae */ /* 0x000fe8000d101d64 */
[----:B------:R1:W-:Y:S01]  /*12bd0*/  @!P0 LDGSTS.E.BYPASS.LTC128B.128 [R33+0x20400], desc[UR36][R2.64+0x180], !P1 ;  /* 0x2040018002218fae */ /* 0x0003e2000c901d64 */
[----:B------:R-:W-:-:S03]  /*12be0*/  ISETP.GE.AND P0, PT, R7, R6, PT ;  /* 0x000000060700720c */ /* 0x000fc60003f06270 */
[----:B-1----:R-:W1:Y:S10]  /*12bf0*/  SHFL.IDX PT, R2, R4, 0x1, 0x181f ;  /* 0x00381f0004027f89 */ /* 0x002e7400000e0000 */
[----:B0-----:R-:W-:-:S05]  /*12c00*/  @!P0 LEA R14, P5, R32, R14, 0x1 ;  /* 0x0000000e200e8211 */ /* 0x001fca00078a08ff */
[----:B-1----:R-:W-:Y:S02]  /*12c10*/  @!P0 IMAD.X R7, RZ, RZ, R2, P5 ;  /* 0x000000ffff078224 */ /* 0x002fe400028e0602 */
[----:B------:R-:W-:Y:S02]  /*12c20*/  @!P0 IMAD.MOV.U32 R2, RZ, RZ, R14 ;  /* 0x000000ffff028224 */ /* 0x000fe400078e000e */
[----:B------:R-:W-:Y:S01]  /*12c30*/  @!P0 IMAD.MOV.U32 R3, RZ, RZ, R7 ;  /* 0x000000ffff038224 */ /* 0x000fe200078e0007 */
[----:B------:R-:W0:Y:S01]  /*12c40*/  SHFL.IDX PT, R14, R5, 0x2, 0x181f ;  /* 0x00581f00050e7f89 */ /* 0x000e2200000e0000 */
[----:B------:R-:W-:-:S03]  /*12c50*/  VIADD R7, R0, 0x20 ;  /* 0x0000002000077836 */ /* 0x000fc60000000000 */
        /* <DEDUP_REMOVED lines=23> */
[----:B------:R-:W-:-:S03]  /*12dd0*/  IADD3 R7, R0, 0x40, RZ ;  /* 0x0000004000077810 */ /* 0x000fc60007ffe0ff */
        /* <DEDUP_REMOVED lines=34> */
[----:B------:R0:W1:Y:S04]  /*13000*/  SHFL.IDX PT, R14, R5, 0x7, 0x181f ;  /* 0x00f81f00050e7f89 */ /* 0x00006800000e0000 */
[----:B------:R0:W-:Y:S04]  /*13010*/  @!P0 LDGSTS.E.BYPASS.LTC128B.128 [R33+0x17400], desc[UR36][R2.64], !P4 ;  /* 0x1740000002218fae */ /* 0x0001e8000e101d64 */
[----:B------:R0:W-:Y:S04]  /*13020*/  @!P0 LDGSTS.E.BYPASS.LTC128B.128 [R33+0x1b400], desc[UR36][R2.64+0x80], !P3 ;  /* 0x1b40008002218fae */ /* 0x0001e8000d901d64 */
[----:B------:R0:W-:Y:S04]  /*13030*/  @!P0 LDGSTS.E.BYPASS.LTC128B.128 [R33+0x1f400], desc[UR36][R2.64+0x100], !P2 ;  /* 0x1f40010002218fae */ /* 0x0001e8000d101d64 */
[----:B------:R0:W-:Y:S04]  /*13040*/  @!P0 LDGSTS.E.BYPASS.LTC128B.128 [R33+0x23400], desc[UR36][R2.64+0x180], !P1 ;  /* 0x2340018002218fae */ /* 0x0001e8000c901d64 */
[----:B------:R0:W2:Y:S02]  /*13050*/  SHFL.IDX PT, R7, R4, 0x7, 0x181f ;  /* 0x00f81f0004077f89 */ /* 0x0000a400000e0000 */
.L_x_347:
[----:B0-----:R-:W-:Y:S01]  /*13060*/  VIADD R3, R0, 0x70 ;  /* 0x0000007000037836 */ /* 0x001fe20000000000 */
[----:B------:R-:W-:Y:S04]  /*13070*/  BSSY B0, `(.L_x_261) ;  /* 0x000000c000007945 */ /* 0x000fe80003800000 */
[----:B------:R-:W-:-:S13]  /*13080*/  ISETP.GE.AND P0, PT, R3, R6, PT ;  /* 0x000000060300720c */ /* 0x000fda0003f06270 */
[----:B------:R-:W-:Y:S05]  /*13090*/  @P0 BRA `(.L_x_262) ;  /* 0x0000000000240947 */ /* 0x000fea0003800000 */
[----:B-1----:R-:W-:-:S05]  /*130a0*/  LEA R2, P0, R32, R14, 0x1 ;  /* 0x0000000e20027211 */ /* 0x002fca00078008ff */
        /* <DEDUP_REMOVED lines=8> */
.L_x_262:
[----:B------:R-:W-:Y:S05]  /*13130*/  BSYNC B0 ;  /* 0x0000000000007941 */ /* 0x000fea0003800000 */
.L_x_261:
[----:B------:R-:W-:Y:S01]  /*13140*/  NOP ;  /* 0x0000000000007918 */ /* 0x000fe20000000000 */
[----:B------:R-:W-:-:S13]  /*13150*/  PLOP3.LUT P0, PT, PT, PT, PT, 0x80, 0x0 ;  /* 0x000000000000781c */ /* 0x000fda0003f0f070 */
.L_x_263:
[----:B------:R-:W-:Y:S02]  /*13160*/  PLOP3.LUT P1, PT, P1, P0, PT, 0xa2, 0x0 ;  /* 0x000000000000781c */ /* 0x000fe40000f21472 */
[----:B------:R-:W-:-:S08]  /*13170*/  @P0 R2UR P1, UR4, R22 ;  /* 0x00000000160402ca */ /* 0x000fd00000020000 */
[----:B------:R-:W-:-:S05]  /*13180*/  @P0 PLOP3.LUT P0, PT, P1, PT, PT, 0x80, 0x0 ;  /* 0x000000000000081c */ /* 0x000fca0000f0f070 */
[----:B------:R-:W-:Y:S01]  /*13190*/  @!P1 SYNCS.ARRIVE.TRANS64.RED.A0T1 RZ, [UR4+0x38800], RZ ;  /* 0x038800ffffff99a7 */ /* 0x000fe20008200404 */
[----:B------:R-:W-:Y:S07]  /*131a0*/  @!P1 ARRIVES.LDGSTSBAR.64.TRANSCNT [UR4+0x38800] ;  /* 0x03880000ff0099b0 */ /* 0x000fee0008000a84 */
[----:B------:R-:W-:Y:S05]  /*131b0*/  @P0 BRA.U.ANY `(.L_x_263) ;  /* 0xfffffffd00e80947 */ /* 0x000fea000393ffff */
[----:B0-----:R-:W3:Y:S04]  /*131c0*/  LDL.LU R3, [R1+0x28] ;  /* 0x0000280001037983 */ /* 0x001ee80000300800 */
[----:B------:R-:W4:Y:S01]  /*131d0*/  LDL.LU R2, [R1+0x24] ;  /* 0x0000240001027983 */ /* 0x000f220000300800 */
[----:B---3--:R-:W-:-:S05]  /*131e0*/  VIADD R3, R3, 0x1 ;  /* 0x0000000103037836 */ /* 0x008fca0000000000 */
[----:B------:R-:W-:Y:S01]  /*131f0*/  LEA.HI R0, R3, R3, RZ, 0x1 ;  /* 0x0000000303007211 */ /* 0x000fe200078f08ff */
[----:B------:R0:W-:Y:S03]  /*13200*/  STL [R1+0x28], R3 ;  /* 0x0000280301007387 */ /* 0x0001e60000100800 */
[----:B------:R-:W-:-:S05]  /*13210*/  LOP3.LUT R0, R0, 0xfffffffe, RZ, 0xc0, !PT ;  /* 0xfffffffe00007812 */ /* 0x000fca00078ec0ff */
[----:B0-----:R-:W-:Y:S02]  /*13220*/  IMAD.IADD R3, R3, 0x1, -R0 ;  /* 0x0000000103037824 */ /* 0x001fe400078e0a00 */
[----:B----4-:R-:W-:-:S03]  /*13230*/  VIADD R0, R2, 0xfffffffe ;  /* 0xfffffffe02007836 */ /* 0x010fc60000000000 */
[----:B------:R-:W-:Y:S01]  /*13240*/  SHF.L.U32 R3, R3, 0x1f, RZ ;  /* 0x0000001f03037819 */ /* 0x000fe200000006ff */
[----:B------:R-:W-:Y:S01]  /*13250*/  NOP ;  /* 0x0000000000007918 */ /* 0x000fe20000000000 */
[----:B------:R0:W-:Y:S01]  /*13260*/  SYNCS.ARRIVE.TRANS64.A1T0 RZ, [R22+URZ+0x38800], RZ ;  /* 0x038800ff16ff79a7 */ /* 0x0001e2000810003f */
[----:B------:R-:W-:Y:S01]  /*13270*/  BSSY B0, `(.L_x_264) ;  /* 0x0000003000007945 */ /* 0x000fe20003800000 */
[----:B------:R-:W3:Y:S03]  /*13280*/  SYNCS.PHASECHK.TRANS64.TRYWAIT P0, [R22+URZ+0x38820], R3 ;  /* 0x03882003160075a7 */ /* 0x000ee6000800017f */
[----:B0--3--:R-:W-:Y:S05]  /*13290*/  @!P0 BRA `(.L_x_265) ;  /* 0x0000003c00688947 */ /* 0x009fea0003800000 */
.L_x_348:
[----:B------:R-:W-:Y:S05]  /*132a0*/  BSYNC B0 ;  /* 0x0000000000007941 */ /* 0x000fea0003800000 */
.L_x_264:
[----:B------:R-:W3:Y:S01]  /*132b0*/  LDL R2, [R1+0x4] ;  /* 0x0000040001027983 */ /* 0x000ee20000100800 */
[----:B------:R-:W-:Y:S01]  /*132c0*/  BSSY B0, `(.L_x_266) ;  /* 0x0000110000007945 */ /* 0x000fe20003800000 */
[----:B---3--:R-:W-:-:S13]  /*132d0*/  ISETP.GE.AND P0, PT, R0, R2, PT ;  /* 0x000000020000720c */ /* 0x008fda0003f06270 */
[----:B------:R-:W-:Y:S05]  /*132e0*/  @!P0 BRA `(.L_x_267) ;  /* 0x0000001000348947 */ /* 0x000fea0003800000 */
[----:B------:R-:W-:Y:S01]  /*132f0*/  ULDC UR4, c[0x0][0x2f4] ;  /* 0x0000bd0000047ab9 */ /* 0x000fe20000000800 */
[----:B--2---:R-:W-:Y:S01]  /*13300*/  IMAD.MOV.U32 R7, RZ, RZ, R27 ;  /* 0x000000ffff077224 */ /* 0x004fe200078e001b */
[----:B------:R-:W-:Y:S01]  /*13310*/  ISETP.GE.AND P4, PT, R32, UR4, PT ;  /* 0x0000000420007c0c */ /* 0x000fe2000bf86270 */
[----:B------:R-:W-:Y:S01]  /*13320*/  IMAD.MOV.U32 R17, RZ, RZ, R28 ;  /* 0x000000ffff117224 */ /* 0x000fe200078e001c */
[----:B------:R-:W-:Y:S01]  /*13330*/  ISETP.GE.AND P3, PT, R37, UR4, PT ;  /* 0x0000000425007c0c */ /* 0x000fe2000bf66270 */
[----:B------:R-:W-:Y:S01]  /*13340*/  IMAD.MOV.U32 R29, RZ, RZ, R26 ;  /* 0x000000ffff1d7224 */ /* 0x000fe200078e001a */
[----:B------:R-:W-:Y:S02]  /*13350*/  ISETP.GE.AND P2, PT, R36, UR4, PT ;  /* 0x0000000424007c0c */ /* 0x000fe4000bf46270 */
[----:B------:R-:W-:-:S13]  /*13360*/  ISETP.GE.AND P1, PT, R34, UR4, PT ;  /* 0x0000000422007c0c */ /* 0x000fda000bf26270 */
.L_x_280:
[----:B------:R-:W2:Y:S04]  /*13370*/  LDL R6, [R1+0x8] ;  /* 0x0000080001067983 */ /* 0x000ea80000100800 */
[----:B------:R-:W3:Y:S01]  /*13380*/  LDL R8, [R1+0xc] ;  /* 0x00000c0001087983 */ /* 0x000ee20000100800 */
[----:B------:R-:W4:Y:S01]  /*13390*/  S2R R2, SR_TID.X ;  /* 0x0000000000027919 */ /* 0x000f220000002100 */
[----:B------:R-:W1:Y:S01]  /*133a0*/  S2R R9, SR_TID.X ;  /* 0x0000000000097919 */ /* 0x000e620000002100 */
[----:B----4-:R-:W-:-:S04]  /*133b0*/  LOP3.LUT R2, R2, 0x7f, RZ, 0xc0, !PT ;  /* 0x0000007f02027812 */ /* 0x010fc800078ec0ff */
[----:B0-----:R-:W-:Y:S02]  /*133c0*/  SHF.R.U32.HI R3, RZ, 0x3, R2 ;  /* 0x00000003ff037819 */ /* 0x001fe40000011602 */
[----:B------:R-:W0:Y:S01]  /*133d0*/  LDC R2, c[0x0][0x430] ;  /* 0x00010c00ff027b82 */ /* 0x000e220000000800 */
[----:B-1----:R-:W-:-:S05]  /*133e0*/  IMAD.SHL.U32 R9, R9, 0x10, RZ ;  /* 0x0000001009097824 */ /* 0x002fca00078e00ff */
[----:B------:R-:W-:-:S04]  /*133f0*/  LOP3.LUT R9, R3, 0x70, R9, 0xf8, !PT ;  /* 0x0000007003097812 */ /* 0x000fc800078ef809 */
[----:B------:R-:W-:-:S13]  /*13400*/  ISETP.GT.U32.AND P6, PT, R9, 0x4f, PT ;  /* 0x0000004f0900780c */ /* 0x000fda0003fc4070 */
[----:B------:R-:W3:Y:S01]  /*13410*/  @!P6 LDC.64 R4, c[0x0][0x428] ;  /* 0x00010a00ff04eb82 */ /* 0x000ee20000000a00 */
[----:B0-----:R-:W-:-:S13]  /*13420*/  ISETP.NE.AND P0, PT, R2, 0x1, PT ;  /* 0x000000010200780c */ /* 0x001fda0003f05270 */
[----:B------:R-:W0:Y:S08]  /*13430*/  @P0 LDC R3, c[0x0][0x434] ;  /* 0x00010d00ff030b82 */ /* 0x000e300000000800 */
[----:B------:R-:W1:Y:S01]  /*13440*/  @P0 LDC R2, c[0x0][0x438] ;  /* 0x00010e00ff020b82 */ /* 0x000e620000000800 */
[----:B--2---:R-:W-:-:S04]  /*13450*/  IMAD R6, R0, 0x50, R6 ;  /* 0x0000005000067824 */ /* 0x004fc800078e0206 */
[----:B------:R-:W-:-:S04]  /*13460*/  IMAD.IADD R6, R9, 0x1, R6 ;  /* 0x0000000109067824 */ /* 0x000fc800078e0206 */
[----:B0-----:R-:W-:-:S04]  /*13470*/  @P0 IMAD.HI.U32 R3, R6, R3, RZ ;  /* 0x0000000306030227 */ /* 0x001fc800078e00ff */
[----:B------:R-:W-:Y:S01]  /*13480*/  IMAD.MOV.U32 R10, RZ, RZ, R6 ;  /* 0x000000ffff0a7224 */ /* 0x000fe200078e0006 */
[----:B-1----:R-:W-:Y:S01]  /*13490*/  @P0 SHF.R.U32.HI R10, RZ, R2, R3 ;  /* 0x00000002ff0a0219 */ /* 0x002fe20000011603 */
[----:B---3--:R-:W-:Y:S02]  /*134a0*/  @!P6 IMAD R2, R8, R4, RZ ;  /* 0x000000040802e224 */ /* 0x008fe400078e02ff */
[----:B------:R-:W0:Y:S01]  /*134b0*/  @!P6 LDC.64 R8, c[0x0][0x418] ;  /* 0x00010600ff08eb82 */ /* 0x000e220000000a00 */
[----:B------:R-:W-:Y:S01]  /*134c0*/  @!P6 SHF.R.S32.HI R3, RZ, 0x1f, R10 ;  /* 0x0000001fff03e819 */ /* 0x000fe2000001140a */
[----:B------:R-:W-:Y:S02]  /*134d0*/  @!P6 IMAD R5, R30, R5, R2 ;  /* 0x000000051e05e224 */ /* 0x000fe400078e0202 */
[----:B------:R-:W-:-:S04]  /*134e0*/  @!P6 IMAD.MOV.U32 R2, RZ, RZ, R10 ;  /* 0x000000ffff02e224 */ /* 0x000fc800078e000a */
[----:B------:R-:W-:-:S04]  /*134f0*/  @!P6 IMAD.WIDE.U32 R2, R30, R4, R2 ;  /* 0x000000041e02e225 */ /* 0x000fc800078e0002 */
[----:B------:R-:W-:Y:S02]  /*13500*/  @!P6 IMAD.IADD R5, R5, 0x1, R3 ;  /* 0x000000010505e824 */ /* 0x000fe400078e0203 */
[----:B------:R-:W-:Y:S01]  /*13510*/  IMAD.MOV.U32 R4, RZ, RZ, RZ ;  /* 0x000000ffff047224 */ /* 0x000fe200078e00ff */
[----:B0-----:R-:W-:-:S04]  /*13520*/  @!P6 LEA R8, P0, R2, R8, 0x2 ;  /* 0x000000080208e211 */ /* 0x001fc800078010ff */
[----:B------:R-:W-:-:S05]  /*13530*/  @!P6 LEA.HI.X R9, R2, R9, R5, 0x2, P0 ;  /* 0x000000090209e211 */ /* 0x000fca00000f1405 */
[----:B------:R0:W5:Y:S01]  /*13540*/  @!P6 LDG.E R4, desc[UR36][R8.64] ;  /* 0x000000240804e981 */ /* 0x000162000c1e1900 */
[----:B------:R-:W-:Y:S01]  /*13550*/  LOP3.LUT P5, RZ, R23, 0x20, RZ, 0xc0, !PT ;  /* 0x0000002017ff7812 */ /* 0x000fe200078ac0ff */
[----:B------:R-:W-:Y:S01]  /*13560*/  VIADD R27, R7, 0x1 ;  /* 0x00000001071b7836 */ /* 0x000fe20000000000 */
[----:B------:R-:W-:Y:S05]  /*13570*/  YIELD ;  /* 0x0000000000007946 */ /* 0x000fea0003800000 */
[----:B------:R-:W-:Y:S01]  /*13580*/  ISETP.NE.AND P0, PT, R27, 0x2, PT ;  /* 0x000000021b00780c */ /* 0x000fe20003f05270 */
[----:B------:R-:W-:Y:S01]  /*13590*/  IMAD.MOV R5, RZ, RZ, -R10 ;  /* 0x000000ffff057224 */ /* 0x000fe200078e0a0a */
[----:B------:R-:W-:-:S02]  /*135a0*/  ULDC UR4, c[0x0][0x430] ;  /* 0x00010c0000047ab9 */ /* 0x000fc40000000800 */
[----:B------:R-:W-:Y:S01]  /*135b0*/  SEL R28, RZ, 0x1, P0 ;  /* 0x00000001ff1c7807 */ /* 0x000fe20000000000 */
[----:B------:R-:W-:Y:S01]  /*135c0*/  IMAD R5, R5, UR4, R6 ;  /* 0x0000000405057c24 */ /* 0x000fe2000f8e0206 */
[----:B------:R-:W-:Y:S01]  /*135d0*/  SEL R27, R27, RZ, P0 ;  /* 0x000000ff1b1b7207 */ /* 0x000fe20000000000 */
[----:B------:R-:W-:Y:S01]  /*135e0*/  IMAD.MOV.U32 R26, RZ, RZ, R0 ;  /* 0x000000ffff1a7224 */ /* 0x000fe200078e0000 */
[----:B------:R-:W-:Y:S01]  /*135f0*/  LOP3.LUT R28, R17, R28, RZ, 0x3c, !PT ;  /* 0x0000001c111c7212 */ /* 0x000fe200078e3cff */
[----:B0-----:R-:W-:Y:S06]  /*13600*/  @!P5 BRA `(.L_x_268) ;  /* 0x000000000004d947 */ /* 0x001fec0003800000 */
[----:B------:R-:W-:Y:S01]  /*13610*/  BPT.TRAP 0x1 ;  /* 0x000000040000795c */ /* 0x000fe20000300000 */
.L_x_268:
[----:B------:R-:W-:Y:S01]  /*13620*/  IMAD R6, R27, 0x8, R22 ;  /* 0x000000081b067824 */ /* 0x000fe200078e0216 */
[----:B------:R-:W-:Y:S01]  /*13630*/  SHF.L.U32 R3, R28, 0x1f, RZ ;  /* 0x0000001f1c037819 */ /* 0x000fe200000006ff */
[----:B------:R-:W-:Y:S03]  /*13640*/  BSSY B1, `(.L_x_269) ;  /* 0x0000003000017945 */ /* 0x000fe60003800000 */
[----:B------:R-:W0:Y:S02]  /*13650*/  SYNCS.PHASECHK.TRANS64.TRYWAIT P0, [R6+URZ+0x38840], R3 ;  /* 0x03884003060075a7 */ /* 0x000e24000800017f */
[----:B0-----:R-:W-:Y:S05]  /*13660*/  @!P0 BRA `(.L_x_270) ;  /* 0x0000003800888947 */ /* 0x001fea0003800000 */
.L_x_349:
[----:B------:R-:W-:Y:S05]  /*13670*/  BSYNC B1 ;  /* 0x0000000000017941 */ /* 0x000fea0003800000 */
.L_x_269:
[----:B------:R-:W-:Y:S01]  /*13680*/  SHF.R.S32.HI R20, RZ, 0x1f, R5 ;  /* 0x0000001fff147819 */ /* 0x000fe20000011405 */
[----:B------:R-:W-:Y:S01]  /*13690*/  ULDC.64 UR4, c[0x0][0x300] ;  /* 0x0000c00000047ab9 */ /* 0x000fe20000000a00 */
[----:B-----5:R-:W-:Y:S01]  /*136a0*/  SHF.R.S32.HI R21, RZ, 0x1f, R4 ;  /* 0x0000001fff157819 */ /* 0x020fe20000011404 */
[----:B0-----:R-:W-:Y:S01]  /*136b0*/  IMAD.WIDE.U32 R2, R5, UR4, RZ ;  /* 0x0000000405027c25 */ /* 0x001fe2000f8e00ff */
[----:B------:R-:W-:Y:S01]  /*136c0*/  ULDC.64 UR6, c[0x0][0x2e8] ;  /* 0x0000ba0000067ab9 */ /* 0x000fe20000000a00 */
[----:B------:R-:W-:Y:S02]  /*136d0*/  LOP3.LUT P5, RZ, R23, 0x2, RZ, 0xc0, !PT ;  /* 0x0000000217ff7812 */ /* 0x000fe400078ac0ff */
[----:B------:R-:W-:Y:S02]  /*136e0*/  IMAD R0, R20, UR4, RZ ;  /* 0x0000000414007c24 */ /* 0x000fe4000f8e02ff */
[----:B------:R-:W-:Y:S02]  /*136f0*/  IMAD R9, R27, 0x5000, R31 ;  /* 0x000050001b097824 */ /* 0x000fe400078e021f */
        /* <DEDUP_REMOVED lines=8> */
[----:B------:R-:W-:Y:S01]  /*13780*/  IMAD.WIDE.U32 R2, R25, UR4, R2 ;  /* 0x0000000419027c25 */ /* 0x000fe2000f8e0002 */
[----:B------:R-:W-:-:S03]  /*13790*/  UMOV UR4, 0xffffffff ;  /* 0xffffffff00047882 */ /* 0x000fc60000000000 */
[----:B------:R-:W-:Y:S01]  /*137a0*/  IMAD R10, R25, UR5, R3 ;  /* 0x00000005190a7c24 */ /* 0x000fe2000f8e0203 */
[----:B------:R-:W-:-:S04]  /*137b0*/  LEA R8, P0, R2, UR6, 0x1 ;  /* 0x0000000602087c11 */ /* 0x000fc8000f8008ff */
[----:B------:R-:W-:Y:S01]  /*137c0*/  LEA.HI.X R10, R2, UR7, R10, 0x1, P0 ;  /* 0x00000007020a7c11 */ /* 0x000fe200080f0c0a */
[----:B------:R-:W-:Y:S08]  /*137d0*/  BRA.DIV UR4, `(.L_x_271) ;  /* 0x0000003a04407947 */ /* 0x000ff0000b800000 */
[----:B------:R-:W0:Y:S01]  /*137e0*/  SHFL.IDX PT, R2, R8, RZ, 0x181f ;  /* 0x00181fff08027589 */ /* 0x000e2200000e0000 */
[----:B------:R-:W-:Y:S01]  /*137f0*/  LOP3.LUT R23, R23, 0xfffffbff, RZ, 0xc0, !PT ;  /* 0xfffffbff17177812 */ /* 0x000fe200078ec0ff */
[----:B------:R-:W-:Y:S02]  /*13800*/  IMAD.SHL.U32 R0, R32, 0x2, RZ ;  /* 0x0000000220007824 */ /* 0x000fe400078e00ff */
[----:B------:R-:W1:Y:S01]  /*13810*/  SHFL.IDX PT, R3, R10, RZ, 0x181f ;  /* 0x00181fff0a037589 */ /* 0x000e6200000e0000 */
[----:B------:R-:W-:Y:S01]  /*13820*/  @P2 LOP3.LUT R23, R23, 0x400, RZ, 0xfc, !PT ;  /* 0x0000040017172812 */ /* 0x000fe200078efcff */
[----:B------:R-:W-:Y:S02]  /*13830*/  IMAD R9, R9, 0x2, R22 ;  /* 0x0000000209097824 */ /* 0x000fe400078e0216 */
[----:B------:R-:W-:Y:S01]  /*13840*/  SHFL.IDX PT, R35, R10, 0x1, 0x181f ;  /* 0x00381f000a237f89 */ /* 0x000fe200000e0000 */
[C---:B------:R-:W-:Y:S02]  /*13850*/  LOP3.LUT P2, RZ, R23.reuse, 0x10, RZ, 0xc0, !PT ;  /* 0x0000001017ff7812 */ /* 0x040fe4000784c0ff */
[----:B------:R-:W-:-:S04]  /*13860*/  LOP3.LUT R23, R23, 0xfffffdff, RZ, 0xc0, !PT ;  /* 0xfffffdff17177812 */ /* 0x000fc800078ec0ff */
[----:B------:R-:W-:-:S04]  /*13870*/  @P1 LOP3.LUT R23, R23, 0x200, RZ, 0xfc, !PT ;  /* 0x0000020017171812 */ /* 0x000fc800078efcff */
[C---:B------:R-:W-:Y:S02]  /*13880*/  LOP3.LUT P1, RZ, R23.reuse, 0x8, RZ, 0xc0, !PT ;  /* 0x0000000817ff7812 */ /* 0x040fe4000782c0ff */
[----:B------:R-:W-:Y:S02]  /*13890*/  LOP3.LUT P6, RZ, R23, 0x4, RZ, 0xc0, !PT ;  /* 0x0000000417ff7812 */ /* 0x000fe400078cc0ff */
[----:B0-----:R-:W-:-:S05]  /*138a0*/  IADD3 R2, P0, R2, R0, RZ ;  /* 0x0000000002027210 */ /* 0x001fca0007f1e0ff */
[----:B-1----:R-:W-:-:S05]  /*138b0*/  IMAD.X R3, RZ, RZ, R3, P0 ;  /* 0x000000ffff037224 */ /* 0x002fca00000e0603 */
[----:B------:R-:W-:Y:S04]  /*138c0*/  LDGSTS.E.BYPASS.LTC128B.128 [R9+0x24400], desc[UR36][R2.64], !P2 ;  /* 0x2440000002097fae */ /* 0x000fe8000d101d64 */
[----:B------:R-:W-:Y:S04]  /*138d0*/  LDGSTS.E.BYPASS.LTC128B.128 [R9+0x26c00], desc[UR36][R2.64+0x80], !P1 ;  /* 0x26c0008002097fae */ /* 0x000fe8000c901d64 */
[----:B------:R-:W-:Y:S04]  /*138e0*/  LDGSTS.E.BYPASS.LTC128B.128 [R9+0x29400], desc[UR36][R2.64+0x100], !P6 ;  /* 0x2940010002097fae */ /* 0x000fe8000f101d64 */
[----:B------:R0:W-:Y:S04]  /*138f0*/  LDGSTS.E.BYPASS.LTC128B.128 [R9+0x2bc00], desc[UR36][R2.64+0x180], !P5 ;  /* 0x2bc0018002097fae */ /* 0x0001e8000e901d64 */
[----:B0-----:R-:W0:Y:S02]  /*13900*/  SHFL.IDX PT, R2, R8, 0x1, 0x181f ;  /* 0x00381f0008027f89 */ /* 0x001e2400000e0000 */
[----:B0-----:R-:W-:-:S05]  /*13910*/  IADD3 R2, P0, R2, R0, RZ ;  /* 0x0000000002027210 */ /* 0x001fca0007f1e0ff */
[----:B------:R-:W-:Y:S02]  /*13920*/  IMAD.X R3, RZ, RZ, R35, P0 ;  /* 0x000000ffff037224 */ /* 0x000fe400000e0623 */
[----:B------:R-:W-:Y:S04]  /*13930*/  SHFL.IDX PT, R35, R10, 0x2, 0x181f ;  /* 0x00581f000a237f89 */ /* 0x000fe800000e0000 */
        /* <DEDUP_REMOVED lines=15> */
[----:B------:R0:W1:Y:S04]  /*13a30*/  SHFL.IDX PT, R35, R10, 0x4, 0x181f ;  /* 0x00981f000a237f89 */ /* 0x00006800000e0000 */
[----:B------:R-:W-:Y:S01]  /*13a40*/  LDGSTS.E.BYPASS.LTC128B.128 [R9+0x25c00], desc[UR36][R2.64], !P2 ;  /* 0x25c0000002097fae */ /* 0x000fe2000d101d64 */
[----:B------:R-:W-:-:S03]  /*13a50*/  LOP3.LUT P2, RZ, R23, 0x400, RZ, 0xc0, !PT ;  /* 0x0000040017ff7812 */ /* 0x000fc6000784c0ff */
[----:B------:R-:W-:Y:S01]  /*13a60*/  LDGSTS.E.BYPASS.LTC128B.128 [R9+0x28400], desc[UR36][R2.64+0x80], !P1 ;  /* 0x2840008002097fae */ /* 0x000fe2000c901d64 */
[----:B------:R-:W-:-:S03]  /*13a70*/  LOP3.LUT P1, RZ, R23, 0x200, RZ, 0xc0, !PT ;  /* 0x0000020017ff7812 */ /* 0x000fc6000782c0ff */
[----:B------:R-:W-:Y:S04]  /*13a80*/  LDGSTS.E.BYPASS.LTC128B.128 [R9+0x2ac00], desc[UR36][R2.64+0x100], !P6 ;  /* 0x2ac0010002097fae */ /* 0x000fe8000f101d64 */
[----:B------:R2:W-:Y:S04]  /*13a90*/  LDGSTS.E.BYPASS.LTC128B.128 [R9+0x2d400], desc[UR36][R2.64+0x180], !P5 ;  /* 0x2d40018002097fae */ /* 0x0005e8000e901d64 */
[----:B-12---:R0:W2:Y:S02]  /*13aa0*/  SHFL.IDX PT, R2, R8, 0x4, 0x181f ;  /* 0x00981f0008027f89 */ /* 0x0060a400000e0000 */
.L_x_361:
[----:B------:R-:W-:Y:S02]  /*13ab0*/  LOP3.LUT R23, R23, 0xfffffdff, RZ, 0xc0, !PT ;  /* 0xfffffdff17177812 */ /* 0x000fe400078ec0ff */
[----:B--2---:R-:W-:Y:S02]  /*13ac0*/  IADD3 R2, P0, R2, R0, RZ ;  /* 0x0000000002027210 */ /* 0x004fe40007f1e0ff */
[----:B------:R-:W-:-:S03]  /*13ad0*/  @P1 LOP3.LUT R23, R23, 0x200, RZ, 0xfc, !PT ;  /* 0x0000020017171812 */ /* 0x000fc600078efcff */
[----:B------:R-:W-:Y:S01]  /*13ae0*/  IMAD.X R3, RZ, RZ, R35, P0 ;  /* 0x000000ffff037224 */ /* 0x000fe200000e0623 */
[C---:B------:R-:W-:Y:S02]  /*13af0*/  LOP3.LUT P1, RZ, R23.reuse, 0x10, RZ, 0xc0, !PT ;  /* 0x0000001017ff7812 */ /* 0x040fe4000782c0ff */
[C---:B------:R-:W-:Y:S02]  /*13b00*/  LOP3.LUT P0, RZ, R23.reuse, 0x8, RZ, 0xc0, !PT ;  /* 0x0000000817ff7812 */ /* 0x040fe4000780c0ff */
[----:B------:R-:W-:-:S09]  /*13b10*/  LOP3.LUT P6, RZ, R23, 0x4, RZ, 0xc0, !PT ;  /* 0x0000000417ff7812 */ /* 0x000fd200078cc0ff */
[----:B------:R-:W-:Y:S01]  /*13b20*/  @!PT LDS RZ, [RZ] ;  /* 0x00000000fffff984 */ /* 0x000fe20000000800 */
[----:B------:R-:W-:Y:S01]  /*13b30*/  @!PT LDS RZ, [RZ] ;  /* 0x00000000fffff984 */ /* 0x000fe20000000800 */
[----:B------:R-:W-:Y:S01]  /*13b40*/  @!PT LDS RZ, [RZ] ;  /* 0x00000000fffff984 */ /* 0x000fe20000000800 */
[----:B------:R1:W-:Y:S01]  /*13b50*/  LDGSTS.E.BYPASS.LTC128B.128 [R9+0x26400], desc[UR36][R2.64], !P1 ;  /* 0x2640000002097fae */ /* 0x0003e2000c901d64 */
[----:B------:R-:W-:-:S03]  /*13b60*/  LOP3.LUT P1, RZ, R23, 0x200, RZ, 0xc0, !PT ;  /* 0x0000020017ff7812 */ /* 0x000fc6000782c0ff */
[----:B------:R1:W-:Y:S01]  /*13b70*/  LDGSTS.E.BYPASS.LTC128B.128 [R9+0x28c00], desc[UR36][R2.64+0x80], !P0 ;  /* 0x28c0008002097fae */ /* 0x0003e2000c101d64 */
[----:B------:R-:W-:-:S03]  /*13b80*/  PLOP3.LUT P0, PT, PT, PT, PT, 0x80, 0x0 ;  /* 0x000000000000781c */ /* 0x000fc60003f0f070 */
[----:B------:R1:W-:Y:S04]  /*13b90*/  LDGSTS.E.BYPASS.LTC128B.128 [R9+0x2b400], desc[UR36][R2.64+0x100], !P6 ;  /* 0x2b40010002097fae */ /* 0x0003e8000f101d64 */
[----:B------:R1:W-:Y:S01]  /*13ba0*/  LDGSTS.E.BYPASS.LTC128B.128 [R9+0x2dc00], desc[UR36][R2.64+0x180], !P5 ;  /* 0x2dc0018002097fae */ /* 0x0003e2000e901d64 */
[----:B------:R-:W-:-:S05]  /*13bb0*/  NOP ;  /* 0x0000000000007918 */ /* 0x000fca0000000000 */
.L_x_272:
        /* <DEDUP_REMOVED lines=10> */
.L_x_273:
[----:B------:R2:W-:Y:S01]  /*13c60*/  SYNCS.ARRIVE.TRANS64.A1T0 RZ, [R6+URZ+0x38830], RZ ;  /* 0x038830ff06ff79a7 */ /* 0x0005e2000810003f */
[----:B------:R-:W-:Y:S05]  /*13c70*/  @!P6 BRA `(.L_x_274) ;  /* 0x000000000004e947 */ /* 0x000fea0003800000 */
[----:B------:R-:W-:Y:S01]  /*13c80*/  BPT.TRAP 0x1 ;  /* 0x000000040000795c */ /* 0x000fe20000300000 */
.L_x_274:
[----:B-1----:R-:W-:Y:S01]  /*13c90*/  SHF.L.U32 R2, R17, 0x1f, RZ ;  /* 0x0000001f11027819 */ /* 0x002fe200000006ff */
[----:B--2---:R-:W-:Y:S01]  /*13ca0*/  IMAD R6, R7, 0x8, R22 ;  /* 0x0000000807067824 */ /* 0x004fe200078e0216 */
[----:B------:R-:W-:Y:S03]  /*13cb0*/  BSSY B1, `(.L_x_275) ;  /* 0x0000003000017945 */ /* 0x000fe60003800000 */
[----:B------:R-:W1:Y:S02]  /*13cc0*/  SYNCS.PHASECHK.TRANS64.TRYWAIT P0, [R6+URZ+0x38860], R2 ;  /* 0x03886002060075a7 */ /* 0x000e64000800017f */
[----:B-1----:R-:W-:Y:S05]  /*13cd0*/  @!P0 BRA `(.L_x_276) ;  /* 0x0000003800c48947 */ /* 0x002fea0003800000 */
.L_x_362:
[----:B------:R-:W-:Y:S05]  /*13ce0*/  BSYNC B1 ;  /* 0x0000000000017941 */ /* 0x000fea0003800000 */
.L_x_275:
[----:B0-----:R-:W2:Y:S01]  /*13cf0*/  LDL R8, [R1] ;  /* 0x0000000001087983 */ /* 0x001ea20000100800 */
[----:B------:R-:W0:Y:S01]  /*13d00*/  S2R R3, SR_TID.X ;  /* 0x0000000000037919 */ /* 0x000e220000002100 */
[----:B------:R-:W-:Y:S01]  /*13d10*/  UMOV UR4, 0xffffffff ;  /* 0xffffffff00047882 */ /* 0x000fe20000000000 */
[----:B------:R-:W-:Y:S01]  /*13d20*/  IMAD R7, R7, 0x5000, R31 ;  /* 0x0000500007077824 */ /* 0x000fe200078e021f */
[----:B0-----:R-:W-:-:S04]  /*13d30*/  LOP3.LUT R3, R3, 0x7f, RZ, 0xc0, !PT ;  /* 0x0000007f03037812 */ /* 0x001fc800078ec0ff */
[----:B------:R-:W-:Y:S01]  /*13d40*/  SHF.R.U32.HI R3, RZ, 0x3, R3 ;  /* 0x00000003ff037819 */ /* 0x000fe20000011603 */
[----:B--2---:R-:W-:-:S04]  /*13d50*/  IMAD R8, R29, -0x50, R8 ;  /* 0xffffffb01d087824 */ /* 0x004fc800078e0208 */
[----:B------:R-:W-:Y:S01]  /*13d60*/  IMAD.IADD R8, R8, 0x1, -R3 ;  /* 0x0000000108087824 */ /* 0x000fe200078e0a03 */
[----:B------:R-:W-:Y:S06]  /*13d70*/  BRA.DIV UR4, `(.L_x_277) ;  /* 0x0000003a04b07947 */ /* 0x000fec000b800000 */
[----:B-1----:R-:W0:Y:S01]  /*13d80*/  SHFL.IDX PT, R2, R18, RZ, 0x181f ;  /* 0x00181fff12027589 */ /* 0x002e2200000e0000 */
[----:B------:R-:W-:-:S03]  /*13d90*/  IMAD R7, R7, 0x2, R22 ;  /* 0x0000000207077824 */ /* 0x000fc600078e0216 */
[----:B------:R-:W1:Y:S04]  /*13da0*/  SHFL.IDX PT, R3, R24, RZ, 0x181f ;  /* 0x00181fff18037589 */ /* 0x000e6800000e0000 */
[----:B------:R-:W-:Y:S01]  /*13db0*/  SHFL.IDX PT, R14, R18, 0x4, 0x181f ;  /* 0x00981f00120e7f89 */ /* 0x000fe200000e0000 */
[----:B0-----:R-:W-:-:S05]  /*13dc0*/  IADD3 R2, P0, R2, R0, RZ ;  /* 0x0000000002027210 */ /* 0x001fca0007f1e0ff */
[----:B-1----:R-:W-:Y:S01]  /*13dd0*/  IMAD.X R3, RZ, RZ, R3, P0 ;  /* 0x000000ffff037224 */ /* 0x002fe200000e0603 */
        /* <DEDUP_REMOVED lines=8> */
[----:B0-----:R-:W0:Y:S04]  /*13e60*/  SHFL.IDX PT, R2, R18, 0x1, 0x181f ;  /* 0x00381f0012027f89 */ /* 0x001e2800000e0000 */
[----:B------:R-:W1:Y:S01]  /*13e70*/  SHFL.IDX PT, R3, R24, 0x1, 0x181f ;  /* 0x00381f0018037f89 */ /* 0x000e6200000e0000 */
        /* <DEDUP_REMOVED lines=23> */
[----:B------:R-:W1:Y:S04]  /*13ff0*/  SHFL.IDX PT, R3, R24, 0x3, 0x181f ;  /* 0x00781f0018037f89 */ /* 0x000e6800000e0000 */
[----:B------:R-:W2:Y:S01]  /*14000*/  SHFL.IDX PT, R24, R24, 0x4, 0x181f ;  /* 0x00981f0018187f89 */ /* 0x000ea200000e0000 */
[----:B0-----:R-:W-:-:S04]  /*14010*/  IADD3 R2, P0, R2, R0, RZ ;  /* 0x0000000002027210 */ /* 0x001fc80007f1e0ff */
[----:B-1----:R-:W-:Y:S02]  /*14020*/  IADD3.X R3, RZ, R3, RZ, P0, !PT ;  /* 0x00000003ff037210 */ /* 0x002fe400007fe4ff */
[----:B------:R-:W-:-:S13]  /*14030*/  ISETP.LT.OR P0, PT, R8, 0x31, P4 ;  /* 0x000000310800780c */ /* 0x000fda0002701670 */
[----:B------:R0:W-:Y:S01]  /*14040*/  LDGSTS.E.BYPASS.LTC128B.128 [R7+0x1c00], desc[UR36][R2.64], !P0 ;  /* 0x01c0000002077fae */ /* 0x0001e2000c101d64 */
[----:B------:R-:W-:-:S13]  /*14050*/  ISETP.LT.OR P0, PT, R8, 0x31, P3 ;  /* 0x000000310800780c */ /* 0x000fda0001f01670 */
[----:B------:R0:W-:Y:S01]  /*14060*/  LDGSTS.E.BYPASS.LTC128B.128 [R7+0x4400], desc[UR36][R2.64+0x80], !P0 ;  /* 0x0440008002077fae */ /* 0x0001e2000c101d64 */
[----:B------:R-:W-:-:S13]  /*14070*/  ISETP.LT.OR P0, PT, R8, 0x31, P2 ;  /* 0x000000310800780c */ /* 0x000fda0001701670 */
[----:B------:R0:W-:Y:S01]  /*14080*/  LDGSTS.E.BYPASS.LTC128B.128 [R7+0x6c00], desc[UR36][R2.64+0x100], !P0 ;  /* 0x06c0010002077fae */ /* 0x0001e2000c101d64 */
[----:B------:R-:W-:-:S13]  /*14090*/  ISETP.LT.OR P0, PT, R8, 0x31, P1 ;  /* 0x000000310800780c */ /* 0x000fda0000f01670 */
[----:B--2---:R0:W-:Y:S02]  /*140a0*/  LDGSTS.E.BYPASS.LTC128B.128 [R7+0x9400], desc[UR36][R2.64+0x180], !P0 ;  /* 0x0940018002077fae */ /* 0x0041e4000c101d64 */
.L_x_374:
[----:B01----:R-:W-:Y:S01]  /*140b0*/  IADD3 R2, P0, R14, R0, RZ ;  /* 0x000000000e027210 */ /* 0x003fe20007f1e0ff */
[----:B------:R-:W-:Y:S01]  /*140c0*/  ULDC.64 UR4, c[0x0][0x328] ;  /* 0x0000ca0000047ab9 */ /* 0x000fe20000000a00 */
[----:B------:R-:W-:Y:S01]  /*140d0*/  ULDC.64 UR6, c[0x0][0x318] ;  /* 0x0000c60000067ab9 */ /* 0x000fe20000000a00 */
[----:B------:R-:W-:Y:S02]  /*140e0*/  IMAD R20, R20, UR4, RZ ;  /* 0x0000000414147c24 */ /* 0x000fe4000f8e02ff */
[----:B------:R-:W-:Y:S01]  /*140f0*/  IMAD.X R3, RZ, RZ, R24, P0 ;  /* 0x000000ffff037224 */ /* 0x000fe200000e0618 */
[----:B------:R-:W-:Y:S01]  /*14100*/  ISETP.LT.OR P0, PT, R8, 0x41, P4 ;  /* 0x000000410800780c */ /* 0x000fe20002701670 */
[----:B------:R-:W-:-:S12]  /*14110*/  IMAD R9, R5, UR5, R20 ;  /* 0x0000000505097c24 */ /* 0x000fd8000f8e0214 */
        /* <DEDUP_REMOVED lines=10> */
[----:B------:R-:W-:Y:S01]  /*141c0*/  NOP ;  /* 0x0000000000007918 */ /* 0x000fe20000000000 */
[----:B0-----:R-:W-:Y:S01]  /*141d0*/  IMAD.WIDE.U32 R2, R5, UR4, RZ ;  /* 0x0000000405027c25 */ /* 0x001fe2000f8e00ff */
[----:B------:R-:W-:-:S03]  /*141e0*/  ULDC.64 UR4, c[0x0][0x338] ;  /* 0x0000ce0000047ab9 */ /* 0x000fc60000000a00 */
[----:B------:R-:W-:Y:S02]  /*141f0*/  IMAD.IADD R3, R3, 0x1, R9 ;  /* 0x0000000103037824 */ /* 0x000fe400078e0209 */
[----:B------:R-:W-:Y:S02]  /*14200*/  IMAD R21, R21, UR4, RZ ;  /* 0x0000000415157c24 */ /* 0x000fe4000f8e02ff */
[----:B------:R-:W-:-:S04]  /*14210*/  IMAD.WIDE.U32 R2, R4, UR4, R2 ;  /* 0x0000000404027c25 */ /* 0x000fc8000f8e0002 */
[----:B------:R-:W-:Y:S01]  /*14220*/  IMAD R21, R4, UR5, R21 ;  /* 0x0000000504157c24 */ /* 0x000fe2000f8e0215 */
[----:B------:R-:W-:-:S03]  /*14230*/  ULDC.64 UR4, c[0x0][0x330] ;  /* 0x0000cc0000047ab9 */ /* 0x000fc60000000a00 */
[----:B------:R-:W-:Y:S02]  /*14240*/  IMAD.IADD R3, R3, 0x1, R21 ;  /* 0x0000000103037824 */ /* 0x000fe400078e0215 */
[----:B------:R-:W-:-:S04]  /*14250*/  IMAD.WIDE.U32 R2, R25, UR4, R2 ;  /* 0x0000000419027c25 */ /* 0x000fc8000f8e0002 */
[----:B------:R-:W-:Y:S01]  /*14260*/  IMAD R3, R25, UR5, R3 ;  /* 0x0000000519037c24 */ /* 0x000fe2000f8e0203 */
[----:B------:R-:W-:-:S04]  /*14270*/  LEA R18, P0, R2, UR6, 0x1 ;  /* 0x0000000602127c11 */ /* 0x000fc8000f8008ff */
[----:B------:R-:W-:Y:S02]  /*14280*/  LEA.HI.X R24, R2, UR7, R3, 0x1, P0 ;  /* 0x0000000702187c11 */ /* 0x000fe400080f0c03 */
[----:B------:R-:W-:-:S13]  /*14290*/  PLOP3.LUT P0, PT, PT, PT, PT, 0x80, 0x0 ;  /* 0x000000000000781c */ /* 0x000fda0003f0f070 */
.L_x_278:
        /* <DEDUP_REMOVED lines=10> */
.L_x_279:
[----:B------:R-:W2:Y:S01]  /*14340*/  LDL R2, [R1+0x4] ;  /* 0x0000040001027983 */ /* 0x000ea20000100800 */
[----:B------:R3:W-:Y:S01]  /*14350*/  SYNCS.ARRIVE.TRANS64.A1T0 RZ, [R6+URZ+0x38850], RZ ;  /* 0x038850ff06ff79a7 */ /* 0x0007e2000810003f */
[C---:B------:R-:W-:Y:S02]  /*14360*/  VIADD R0, R26.reuse, 0xffffffff ;  /* 0xffffffff1a007836 */ /* 0x040fe40000000000 */
[----:B------:R-:W-:Y:S02]  /*14370*/  IMAD.MOV.U32 R7, RZ, RZ, R27 ;  /* 0x000000ffff077224 */ /* 0x000fe400078e001b */
[----:B------:R-:W-:Y:S02]  /*14380*/  IMAD.MOV.U32 R17, RZ, RZ, R28 ;  /* 0x000000ffff117224 */ /* 0x000fe400078e001c */
[----:B------:R-:W-:Y:S01]  /*14390*/  IMAD.MOV.U32 R29, RZ, RZ, R26 ;  /* 0x000000ffff1d7224 */ /* 0x000fe200078e001a */
[----:B--2---:R-:W-:-:S13]  /*143a0*/  ISETP.GT.AND P0, PT, R26, R2, PT ;  /* 0x000000021a00720c */ /* 0x004fda0003f04270 */
[----:B---3--:R-:W-:Y:S05]  /*143b0*/  @P0 BRA `(.L_x_280) ;  /* 0xffffffec00ec0947 */ /* 0x008fea000383ffff */
.L_x_267:
[----:B------:R-:W-:Y:S05]  /*143c0*/  BSYNC B0 ;  /* 0x0000000000007941 */ /* 0x000fea0003800000 */
.L_x_266:
[----:B------:R-:W3:Y:S01]  /*143d0*/  S2R R2, SR_TID.X ;  /* 0x0000000000027919 */ /* 0x000ee20000002100 */
[----:B------:R-:W-:Y:S01]  /*143e0*/  BSSY B0, `(.L_x_281) ;  /* 0x0000010000007945 */ /* 0x000fe20003800000 */
[----:B---3--:R-:W-:-:S04]  /*143f0*/  LOP3.LUT R2, R2, 0x7f, RZ, 0xc0, !PT ;  /* 0x0000007f02027812 */ /* 0x008fc800078ec0ff */
[----:B------:R-:W-:-:S13]  /*14400*/  ISETP.NE.AND P0, PT, R2, RZ, PT ;  /* 0x000000ff0200720c */ /* 0x000fda0003f05270 */
[----:B------:R-:W-:Y:S05]  /*14410*/  @P0 BRA `(.L_x_282) ;  /* 0x0000000000300947 */ /* 0x000fea0003800000 */
[----:B------:R-:W3:Y:S01]  /*14420*/  S2R R5, SR_LANEID ;  /* 0x0000000000057919 */ /* 0x000ee20000000000 */
[----:B------:R-:W-:Y:S01]  /*14430*/  VOTEU.ANY UR4, UPT, PT ;  /* 0x0000000000047886 */ /* 0x000fe200038e0100 */
[----:B0-----:R-:W0:Y:S01]  /*14440*/  LDC.64 R2, c[0x0][0xc60] ;  /* 0x00031800ff027b82 */ /* 0x001e220000000a00 */
[----:B------:R-:W3:Y:S02]  /*14450*/  FLO.U32 R0, UR4 ;  /* 0x0000000400007d00 */ /* 0x000ee400080e0000 */
[----:B---3--:R-:W-:-:S06]  /*14460*/  ISETP.EQ.U32.AND P0, PT, R0, R5, PT ;  /* 0x000000050000720c */ /* 0x008fcc0003f02070 */
[----:B------:R-:W0:Y:S07]  /*14470*/  POPC R5, UR4 ;  /* 0x0000000400057d09 */ /* 0x000e2e0008000000 */
[----:B0-----:R-:W3:Y:S01]  /*14480*/  @P0 ATOMG.E.ADD.STRONG.GPU PT, R3, desc[UR36][R2.64], R5 ;  /* 0x00000005020309a8 */ /* 0x001ee200081ee1e4 */
[----:B------:R-:W0:Y:S02]  /*14490*/  S2R R4, SR_LTMASK ;  /* 0x0000000000047919 */ /* 0x000e240000003900 */
[----:B0-----:R-:W-:-:S04]  /*144a0*/  LOP3.LUT R4, R4, UR4, RZ, 0xc0, !PT ;  /* 0x0000000404047c12 */ /* 0x001fc8000f8ec0ff */
[----:B--2---:R-:W0:Y:S01]  /*144b0*/  POPC R7, R4 ;  /* 0x0000000400077309 */ /* 0x004e220000000000 */
[----:B---3--:R-:W0:Y:S02]  /*144c0*/  SHFL.IDX PT, R0, R3, R0, 0x1f ;  /* 0x00001f0003007589 */ /* 0x008e2400000e0000 */
[----:B0-----:R-:W-:-:S07]  /*144d0*/  IADD3 R16, R0, UR39, R7 ;  /* 0x0000002700107c10 */ /* 0x001fce000fffe007 */
.L_x_282:
[----:B------:R-:W-:Y:S05]  /*144e0*/  BSYNC B0 ;  /* 0x0000000000007941 */ /* 0x000fea0003800000 */
.L_x_281:
[----:B------:R-:W-:-:S13]  /*144f0*/  LOP3.LUT P0, RZ, R23, 0x20, RZ, 0xc0, !PT ;  /* 0x0000002017ff7812 */ /* 0x000fda000780c0ff */
[----:B------:R-:W-:Y:S05]  /*14500*/  @!P0 BRA `(.L_x_283) ;  /* 0x0000000000048947 */ /* 0x000fea0003800000 */
[----:B------:R-:W-:Y:S01]  /*14510*/  BPT.TRAP 0x1 ;  /* 0x000000040000795c */ /* 0x000fe20000300000 */
.L_x_283:
[----:B------:R-:W3:Y:S01]  /*14520*/  LDL.LU R0, [R1] ;  /* 0x0000000001007983 */ /* 0x000ee20000300800 */
[----:B------:R-:W-:Y:S01]  /*14530*/  IMAD R4, R27, 0x8, R22 ;  /* 0x000000081b047824 */ /* 0x000fe200078e0216 */
[----:B0-----:R-:W-:Y:S01]  /*14540*/  SHF.L.U32 R3, R28, 0x1f, RZ ;  /* 0x0000001f1c037819 */ /* 0x001fe200000006ff */
[----:B------:R-:W-:Y:S03]  /*14550*/  BSSY B0, `(.L_x_284) ;  /* 0x0000004000007945 */ /* 0x000fe60003800000 */
[----:B------:R-:W0:Y:S01]  /*14560*/  SYNCS.PHASECHK.TRANS64.TRYWAIT P0, [R4+URZ+0x38860], R3 ;  /* 0x03886003040075a7 */ /* 0x000e22000800017f */
[----:B---3--:R-:W-:Y:S01]  /*14570*/  IMAD R5, R26, -0x50, R0 ;  /* 0xffffffb01a057824 */ /* 0x008fe200078e0200 */
[----:B0-----:R-:W-:Y:S06]  /*14580*/  @!P0 BRA `(.L_x_285) ;  /* 0x0000003800848947 */ /* 0x001fec0003800000 */
.L_x_375:
[----:B------:R-:W-:Y:S05]  /*14590*/  BSYNC B0 ;  /* 0x0000000000007941 */ /* 0x000fea0003800000 */
.L_x_284:
[----:B------:R-:W3:Y:S01]  /*145a0*/  S2R R0, SR_TID.X ;  /* 0x0000000000007919 */ /* 0x000ee20000002100 */
[----:B------:R-:W-:Y:S01]  /*145b0*/  UMOV UR4, 0xffffffff ;  /* 0xffffffff00047882 */ /* 0x000fe20000000000 */
[----:B--2---:R-:W-:Y:S01]  /*145c0*/  IMAD R7, R27, 0x5000, R31 ;  /* 0x000050001b077824 */ /* 0x004fe200078e021f */
[----:B---3--:R-:W-:-:S04]  /*145d0*/  LOP3.LUT R0, R0, 0x7f, RZ, 0xc0, !PT ;  /* 0x0000007f00007812 */ /* 0x008fc800078ec0ff */
[----:B------:R-:W-:-:S05]  /*145e0*/  SHF.R.U32.HI R0, RZ, 0x3, R0 ;  /* 0x00000003ff007819 */ /* 0x000fca0000011600 */
[----:B------:R-:W-:Y:S01]  /*145f0*/  IMAD.IADD R5, R5, 0x1, -R0 ;  /* 0x0000000105057824 */ /* 0x000fe200078e0a00 */
[----:B------:R-:W-:Y:S06]  /*14600*/  BRA.DIV UR4, `(.L_x_286) ;  /* 0x0000003a04787947 */ /* 0x000fec000b800000 */
[----:B-1----:R-:W1:Y:S01]  /*14610*/  SHFL.IDX PT, R14, R18, RZ, 0x181f ;  /* 0x00181fff120e7589 */ /* 0x002e6200000e0000 */
[----:B------:R-:W-:Y:S01]  /*14620*/  ULDC UR4, c[0x0][0x2f4] ;  /* 0x0000bd0000047ab9 */ /* 0x000fe20000000800 */
[C---:B------:R-:W-:Y:S01]  /*14630*/  IMAD.SHL.U32 R8, R32.reuse, 0x2, RZ ;  /* 0x0000000220087824 */ /* 0x040fe200078e00ff */
[----:B------:R-:W-:Y:S01]  /*14640*/  ISETP.GE.AND P3, PT, R32, UR4, PT ;  /* 0x0000000420007c0c */ /* 0x000fe2000bf66270 */
[----:B0-----:R-:W0:Y:S01]  /*14650*/  SHFL.IDX PT, R3, R24, RZ, 0x181f ;  /* 0x00181fff18037589 */ /* 0x001e2200000e0000 */
[----:B------:R-:W-:Y:S01]  /*14660*/  ISETP.GE.AND P2, PT, R37, UR4, PT ;  /* 0x0000000425007c0c */ /* 0x000fe2000bf46270 */
[----:B------:R-:W-:Y:S01]  /*14670*/  IMAD R0, R7, 0x2, R22 ;  /* 0x0000000207007824 */ /* 0x000fe200078e0216 */
[----:B------:R-:W-:Y:S01]  /*14680*/  ISETP.LT.OR P4, PT, R5, 0x1, P3 ;  /* 0x000000010500780c */ /* 0x000fe20001f81670 */
[----:B------:R-:W-:Y:S01]  /*14690*/  SHFL.IDX PT, R7, R24, 0x1, 0x181f ;  /* 0x00381f0018077f89 */ /* 0x000fe200000e0000 */
[----:B------:R-:W-:-:S03]  /*146a0*/  ISETP.GE.AND P1, PT, R36, UR4, PT ;  /* 0x0000000424007c0c */ /* 0x000fc6000bf26270 */
[----:B------:R-:W-:Y:S01]  /*146b0*/  SHFL.IDX PT, R9, R24, 0x2, 0x181f ;  /* 0x00581f0018097f89 */ /* 0x000fe200000e0000 */
[----:B-1----:R-:W-:-:S03]  /*146c0*/  IADD3 R2, P0, R14, R8, RZ ;  /* 0x000000080e027210 */ /* 0x002fc60007f1e0ff */
[----:B------:R-:W1:Y:S02]  /*146d0*/  SHFL.IDX PT, R14, R18, 0x1, 0x181f ;  /* 0x00381f00120e7f89 */ /* 0x000e6400000e0000 */
[----:B0-----:R-:W-:Y:S01]  /*146e0*/  IMAD.X R3, RZ, RZ, R3, P0 ;  /* 0x000000ffff037224 */ /* 0x001fe200000e0603 */
[----:B------:R-:W-:-:S04]  /*146f0*/  ISETP.LT.OR P0, PT, R5, 0x1, P2 ;  /* 0x000000010500780c */ /* 0x000fc80001701670 */
[----:B------:R-:W-:Y:S01]  /*14700*/  LDGSTS.E.BYPASS.LTC128B.128 [R0+0x400], desc[UR36][R2.64], !P4 ;  /* 0x0040000002007fae */ /* 0x000fe2000e101d64 */
[----:B------:R-:W-:-:S08]  /*14710*/  ISETP.LT.OR P4, PT, R5, 0x1, P1 ;  /* 0x000000010500780c */ /* 0x000fd00000f81670 */
[----:B------:R-:W-:Y:S01]  /*14720*/  LDGSTS.E.BYPASS.LTC128B.128 [R0+0x2c00], desc[UR36][R2.64+0x80], !P0 ;  /* 0x02c0008002007fae */ /* 0x000fe2000c101d64 */
[----:B------:R-:W-:-:S04]  /*14730*/  ISETP.GE.AND P0, PT, R34, UR4, PT ;  /* 0x0000000422007c0c */ /* 0x000fc8000bf06270 */
[----:B------:R-:W-:Y:S01]  /*14740*/  LDGSTS.E.BYPASS.LTC128B.128 [R0+0x5400], desc[UR36][R2.64+0x100], !P4 ;  /* 0x0540010002007fae */ /* 0x000fe2000e101d64 */
[----:B------:R-:W-:-:S13]  /*14750*/  ISETP.LT.OR P4, PT, R5, 0x1, P0 ;  /* 0x000000010500780c */ /* 0x000fda0000781670 */
[----:B------:R0:W-:Y:S01]  /*14760*/  LDGSTS.E.BYPASS.LTC128B.128 [R0+0x7c00], desc[UR36][R2.64+0x180], !P4 ;  /* 0x07c0018002007fae */ /* 0x0001e2000e101d64 */
[----:B-1----:R-:W-:-:S03]  /*14770*/  IADD3 R6, P4, R14, R8, RZ ;  /* 0x000000080e067210 */ /* 0x002fc60007f9e0ff */
[----:B------:R-:W0:Y:S02]  /*14780*/  SHFL.IDX PT, R14, R18, 0x2, 0x181f ;  /* 0x00581f00120e7f89 */ /* 0x000e2400000e0000 */
[----:B------:R-:W-:Y:S01]  /*14790*/  IMAD.X R7, RZ, RZ, R7, P4 ;  /* 0x000000ffff077224 */ /* 0x000fe200020e0607 */
[----:B------:R-:W-:-:S13]  /*147a0*/  ISETP.LT.OR P4, PT, R5, 0x11, P3 ;  /* 0x000000110500780c */ /* 0x000fda0001f81670 */
[----:B------:R-:W-:Y:S01]  /*147b0*/  LDGSTS.E.BYPASS.LTC128B.128 [R0+0xc00], desc[UR36][R6.64], !P4 ;  /* 0x00c0000006007fae */ /* 0x000fe2000e101d64 */
[----:B------:R-:W-:-:S13]  /*147c0*/  ISETP.LT.OR P4, PT, R5, 0x11, P2 ;  /* 0x000000110500780c */ /* 0x000fda0001781670 */
[----:B------:R-:W-:Y:S01]  /*147d0*/  LDGSTS.E.BYPASS.LTC128B.128 [R0+0x3400], desc[UR36][R6.64+0x80], !P4 ;  /* 0x0340008006007fae */ /* 0x000fe2000e101d64 */
[----:B------:R-:W-:-:S13]  /*147e0*/  ISETP.LT.OR P4, PT, R5, 0x11, P1 ;  /* 0x000000110500780c */ /* 0x000fda0000f81670 */
[----:B------:R-:W-:Y:S01]  /*147f0*/  LDGSTS.E.BYPASS.LTC128B.128 [R0+0x5c00], desc[UR36][R6.64+0x100], !P4 ;  /* 0x05c0010006007fae */ /* 0x000fe2000e101d64 */
[----:B------:R-:W-:-:S13]  /*14800*/  ISETP.LT.OR P4, PT, R5, 0x11, P0 ;  /* 0x000000110500780c */ /* 0x000fda0000781670 */
[----:B------:R-:W-:Y:S01]  /*14810*/  LDGSTS.E.BYPASS.LTC128B.128 [R0+0x8400], desc[UR36][R6.64+0x180], !P4 ;  /* 0x0840018006007fae */ /* 0x000fe2000e101d64 */
[----:B0-----:R-:W-:-:S03]  /*14820*/  IADD3 R2, P4, R14, R8, RZ ;  /* 0x000000080e027210 */ /* 0x001fc60007f9e0ff */
[----:B------:R-:W0:Y:S02]  /*14830*/  SHFL.IDX PT, R14, R18, 0x3, 0x181f ;  /* 0x00781f00120e7f89 */ /* 0x000e2400000e0000 */
[----:B------:R-:W-:Y:S01]  /*14840*/  IMAD.X R3, RZ, RZ, R9, P4 ;  /* 0x000000ffff037224 */ /* 0x000fe200020e0609 */
[C---:B------:R-:W-:Y:S01]  /*14850*/  ISETP.LT.OR P4, PT, R5.reuse, 0x21, P3 ;  /* 0x000000210500780c */ /* 0x040fe20001f81670 */
[----:B------:R-:W1:Y:S04]  /*14860*/  SHFL.IDX PT, R9, R24, 0x3, 0x181f ;  /* 0x00781f0018097f89 */ /* 0x000e6800000e0000 */
[----:B------:R-:W2:Y:S08]  /*14870*/  SHFL.IDX PT, R24, R24, 0x4, 0x181f ;  /* 0x00981f0018187f89 */ /* 0x000eb000000e0000 */
[----:B------:R-:W-:Y:S01]  /*14880*/  LDGSTS.E.BYPASS.LTC128B.128 [R0+0x1400], desc[UR36][R2.64], !P4 ;  /* 0x0140000002007fae */ /* 0x000fe2000e101d64 */
[----:B------:R-:W-:-:S13]  /*14890*/  ISETP.LT.OR P4, PT, R5, 0x21, P2 ;  /* 0x000000210500780c */ /* 0x000fda0001781670 */
[----:B------:R-:W-:Y:S01]  /*148a0*/  LDGSTS.E.BYPASS.LTC128B.128 [R0+0x3c00], desc[UR36][R2.64+0x80], !P4 ;  /* 0x03c0008002007fae */ /* 0x000fe2000e101d64 */
[----:B------:R-:W-:-:S13]  /*148b0*/  ISETP.LT.OR P4, PT, R5, 0x21, P1 ;  /* 0x000000210500780c */ /* 0x000fda0000f81670 */
[----:B------:R-:W-:Y:S01]  /*148c0*/  LDGSTS.E.BYPASS.LTC128B.128 [R0+0x6400], desc[UR36][R2.64+0x100], !P4 ;  /* 0x0640010002007fae */ /* 0x000fe2000e101d64 */
[----:B------:R-:W-:-:S13]  /*148d0*/  ISETP.LT.OR P4, PT, R5, 0x21, P0 ;  /* 0x000000210500780c */ /* 0x000fda0000781670 */
[----:B------:R0:W-:Y:S02]  /*148e0*/  LDGSTS.E.BYPASS.LTC128B.128 [R0+0x8c00], desc[UR36][R2.64+0x180], !P4 ;  /* 0x08c0018002007fae */ /* 0x0001e4000e101d64 */
[----:B0-----:R-:W-:Y:S02]  /*148f0*/  IADD3 R2, P4, R14, R8, RZ ;  /* 0x000000080e027210 */ /* 0x001fe40007f9e0ff */
[----:B------:R3:W4:Y:S03]  /*14900*/  SHFL.IDX PT, R14, R18, 0x4, 0x181f ;  /* 0x00981f00120e7f89 */ /* 0x00072600000e0000 */
[----:B-1----:R-:W-:Y:S01]  /*14910*/  IMAD.X R3, RZ, RZ, R9, P4 ;  /* 0x000000ffff037224 */ /* 0x002fe200020e0609 */
        /* <DEDUP_REMOVED lines=8> */
.L_x_387:
[C---:B------:R-:W-:Y:S02]  /*149a0*/  ISETP.LT.OR P3, PT, R5.reuse, 0x41, P3 ;  /* 0x000000410500780c */ /* 0x040fe40001f61670 */
[C---:B------:R-:W-:Y:S02]  /*149b0*/  ISETP.LT.OR P2, PT, R5.reuse, 0x41, P2 ;  /* 0x000000410500780c */ /* 0x040fe40001741670 */
[C---:B------:R-:W-:Y:S02]  /*149c0*/  ISETP.LT.OR P1, PT, R5.reuse, 0x41, P1 ;  /* 0x000000410500780c */ /* 0x040fe40000f21670 */
[----:B0--3--:R-:W-:Y:S02]  /*149d0*/  IADD3 R2, P4, R14, R8, RZ ;  /* 0x000000080e027210 */ /* 0x009fe40007f9e0ff */
[----:B------:R-:W-:-:S03]  /*149e0*/  ISETP.LT.OR P0, PT, R5, 0x41, P0 ;  /* 0x000000410500780c */ /* 0x000fc60000701670 */
[----:B------:R-:W-:-:S05]  /*149f0*/  IMAD.X R3, RZ, RZ, R24, P4 ;  /* 0x000000ffff037224 */ /* 0x000fca00020e0618 */
        /* <DEDUP_REMOVED lines=9> */
.L_x_287:
        /* <DEDUP_REMOVED lines=10> */
.L_x_288:
[----:B------:R1:W-:Y:S01]  /*14b30*/  SYNCS.ARRIVE.TRANS64.A1T0 RZ, [R4+URZ+0x38850], RZ ;  /* 0x038850ff04ff79a7 */ /* 0x0003e2000810003f */
[----:B------:R-:W-:-:S05]  /*14b40*/  VIADD R27, R27, 0x1 ;  /* 0x000000011b1b7836 */ /* 0x000fca0000000000 */
[----:B------:R-:W-:-:S04]  /*14b50*/  ISETP.NE.AND P0, PT, R27, 0x2, PT ;  /* 0x000000021b00780c */ /* 0x000fc80003f05270 */
[----:B0-----:R-:W-:Y:S02]  /*14b60*/  SEL R3, RZ, 0x1, P0 ;  /* 0x00000001ff037807 */ /* 0x001fe40000000000 */
[----:B------:R-:W-:Y:S02]  /*14b70*/  SEL R27, R27, RZ, P0 ;  /* 0x000000ff1b1b7207 */ /* 0x000fe40000000000 */
[----:B-1----:R-:W-:-:S07]  /*14b80*/  LOP3.LUT R28, R28, R3, RZ, 0x3c, !PT ;  /* 0x000000031c1c7212 */ /* 0x002fce00078e3cff */
.L_x_243:
[----:B------:R-:W-:Y:S05]  /*14b90*/  BSYNC B7 ;  /* 0x0000000000077941 */ /* 0x000fea0003800000 */
.L_x_241:
[----:B------:R-:W-:-:S13]  /*14ba0*/  LOP3.LUT P0, RZ, R23, 0x100, RZ, 0xc0, !PT ;  /* 0x0000010017ff7812 */ /* 0x000fda000780c0ff */
[----:B------:R-:W-:Y:S05]  /*14bb0*/  @!P0 BRA `(.L_x_289) ;  /* 0x0000000000248947 */ /* 0x000fea0003800000 */
[----:B------:R-:W-:Y:S05]  /*14bc0*/  WARPSYNC.ALL ;  /* 0x0000000000007948 */ /* 0x000fea0003800000 */
[----:B------:R-:W0:Y:S08]  /*14bd0*/  S2UR UR5, SR_CgaCtaId ;  /* 0x00000000000579c3 */ /* 0x000e300000008800 */
[----:B------:R-:W-:Y:S06]  /*14be0*/  BAR.SYNC.DEFER_BLOCKING 0x5, 0x180 ;  /* 0x0146000000007b1d */ /* 0x000fec0000010000 */
[----:B------:R-:W-:-:S02]  /*14bf0*/  UMOV UR4, 0x400 ;  /* 0x0000040000047882 */ /* 0x000fc40000000000 */
[----:B0-----:R-:W-:-:S06]  /*14c00*/  ULEA UR4, UR5, UR4, 0x18 ;  /* 0x0000000405047291 */ /* 0x001fcc000f8ec03f */
[----:B------:R-:W-:-:S05]  /*14c10*/  IMAD.U32 R22, RZ, RZ, UR4 ;  /* 0x00000004ff167e24 */ /* 0x000fca000f8e00ff */
[----:B------:R0:W1:Y:S01]  /*14c20*/  LDS.128 R16, [R22+0x388d0] ;  /* 0x0388d00016107984 */ /* 0x0000620000000c00 */
[----:B------:R-:W-:Y:S06]  /*14c30*/  BAR.ARV 0x4, 0x180 ;  /* 0x0106000000007b1d */ /* 0x000fec0000002000 */
[----:B------:R-:W-:Y:S05]  /*14c40*/  BRA `(.L_x_290) ;  /* 0x0000000800d07947 */ /* 0x000fea0003800000 */
.L_x_289:
[----:B------:R-:W0:Y:S01]  /*14c50*/  S2R R9, SR_TID.X ;  /* 0x0000000000097919 */ /* 0x000e220000002100 */
[----:B------:R-:W-:Y:S01]  /*14c60*/  UMOV UR4, 0xffffffff ;  /* 0xffffffff00047882 */ /* 0x000fe20000000000 */
[----:B0-----:R-:W-:-:S04]  /*14c70*/  LOP3.LUT R9, R9, 0x1f, RZ, 0xc0, !PT ;  /* 0x0000001f09097812 */ /* 0x001fc800078ec0ff */
[----:B------:R-:W-:Y:S01]  /*14c80*/  ISETP.NE.AND P0, PT, R9, 0x1f, PT ;  /* 0x0000001f0900780c */ /* 0x000fe20003f05270 */
[----:B------:R-:W-:-:S12]  /*14c90*/  BRA.DIV UR4, `(.L_x_291) ;  /* 0x0000003a04d87947 */ /* 0x000fd8000b800000 */
[----:B------:R-:W-:Y:S01]  /*14ca0*/  IMAD.IADD R7, R19, 0x1, R9 ;  /* 0x0000000113077824 */ /* 0x000fe200078e0209 */
[----:B------:R-:W-:-:S04]  /*14cb0*/  ULDC UR4, c[0x0][0xc3c] ;  /* 0x00030f0000047ab9 */ /* 0x000fc80000000800 */
[----:B------:R-:W-:-:S13]  /*14cc0*/  ISETP.GE.OR P1, PT, R7, UR4, !P0 ;  /* 0x0000000407007c0c */ /* 0x000fda000c726670 */
[----:B------:R-:W0:Y:S08]  /*14cd0*/  @!P1 LDC.64 R2, c[0x0][0xc80] ;  /* 0x00032000ff029b82 */ /* 0x000e300000000a00 */
[----:B------:R-:W1:Y:S01]  /*14ce0*/  @!P1 LDC.64 R4, c[0x0][0xc78] ;  /* 0x00031e00ff049b82 */ /* 0x000e620000000a00 */
[----:B0-----:R-:W-:-:S05]  /*14cf0*/  @!P1 IMAD.WIDE R2, R7, 0x4, R2 ;  /* 0x0000000407029825 */ /* 0x001fca00078e0202 */
[----:B------:R1:W2:Y:S02]  /*14d00*/  @!P1 LDG.E R6, desc[UR36][R2.64] ;  /* 0x0000002402069981 */ /* 0x0002a4000c1e1900 */
[----:B-1----:R-:W-:-:S05]  /*14d10*/  @!P1 IMAD.WIDE R2, R7, 0x4, R4 ;  /* 0x0000000407029825 */ /* 0x002fca00078e0204 */
[----:B------:R-:W3:Y:S01]  /*14d20*/  @!P1 LDG.E R5, desc[UR36][R2.64] ;  /* 0x0000002402059981 */ /* 0x000ee2000c1e1900 */
[----:B------:R-:W-:Y:S01]  /*14d30*/  IMAD.MOV.U32 R7, RZ, RZ, RZ ;  /* 0x000000ffff077224 */ /* 0x000fe200078e00ff */
[C---:B------:R-:W-:Y:S01]  /*14d40*/  ISETP.GE.U32.AND P2, PT, R9.reuse, 0x2, PT ;  /* 0x000000020900780c */ /* 0x040fe20003f46070 */
[----:B------:R-:W-:Y:S01]  /*14d50*/  IMAD.MOV.U32 R4, RZ, RZ, RZ ;  /* 0x000000ffff047224 */ /* 0x000fe200078e00ff */
[C---:B------:R-:W-:Y:S01]  /*14d60*/  ISETP.GE.U32.AND P3, PT, R9.reuse, 0x4, PT ;  /* 0x000000040900780c */ /* 0x040fe20003f66070 */
[----:B------:R-:W-:Y:S01]  /*14d70*/  SHFL.IDX PT, R0, R16, RZ, 0x1f ;  /* 0x00001fff10007589 */ /* 0x000fe200000e0000 */
[C---:B------:R-:W-:Y:S02]  /*14d80*/  ISETP.GE.U32.AND P4, PT, R9.reuse, 0x8, PT ;  /* 0x000000080900780c */ /* 0x040fe40003f86070 */
[----:B------:R-:W-:Y:S01]  /*14d90*/  ISETP.GE.U32.AND P5, PT, R9, 0x10, PT ;  /* 0x000000100900780c */ /* 0x000fe20003fa6070 */
[----:B------:R-:W-:Y:S01]  /*14da0*/  SHFL.IDX PT, R8, R16, 0x1, 0x1f ;  /* 0x00201f0010087f89 */ /* 0x000fe200000e0000 */
[----:B--2---:R-:W-:-:S02]  /*14db0*/  @!P1 IMAD.MOV.U32 R7, RZ, RZ, R6 ;  /* 0x000000ffff079224 */ /* 0x004fc400078e0006 */
[----:B------:R-:W-:Y:S02]  /*14dc0*/  IMAD.MOV.U32 R6, RZ, RZ, RZ ;  /* 0x000000ffff067224 */ /* 0x000fe400078e00ff */
[----:B---3--:R-:W-:Y:S01]  /*14dd0*/  @!P1 IMAD.MOV.U32 R4, RZ, RZ, R5 ;  /* 0x000000ffff049224 */ /* 0x008fe200078e0005 */
[----:B------:R-:W-:-:S03]  /*14de0*/  ISETP.NE.AND P1, PT, R9, RZ, PT ;  /* 0x000000ff0900720c */ /* 0x000fc60003f25270 */
[----:B------:R-:W-:-:S05]  /*14df0*/  IMAD R13, R4, R7, RZ ;  /* 0x00000007040d7224 */ /* 0x000fca00078e02ff */
        /* <DEDUP_REMOVED lines=15> */
[----:B------:R0:W1:Y:S02]  /*14ef0*/  SHFL.IDX PT, R14, R2, 0x1f, 0x1f ;  /* 0x03e01f00020e7f89 */ /* 0x00006400000e0000 */
.L_x_397:
[----:B------:R-:W-:Y:S02]  /*14f00*/  ULDC UR4, c[0x0][0xc38] ;  /* 0x00030e0000047ab9 */ /* 0x000fe40000000800 */
[----:B------:R-:W-:-:S04]  /*14f10*/  IMAD.U32 R5, RZ, RZ, UR4 ;  /* 0x00000004ff057e24 */ /* 0x000fc8000f8e00ff */
[----:B-1----:R-:W-:-:S04]  /*14f20*/  IMAD R14, R14, R5, RZ ;  /* 0x000000050e0e7224 */ /* 0x002fc800078e02ff */
[----:B------:R-:W-:-:S05]  /*14f30*/  IMAD.IADD R9, R8, 0x1, R14 ;  /* 0x0000000108097824 */ /* 0x000fca00078e020e */
[----:B------:R-:W-:-:S13]  /*14f40*/  ISETP.GT.AND P6, PT, R9, R0, PT ;  /* 0x000000000900720c */ /* 0x000fda0003fc4270 */
[----:B------:R-:W-:Y:S05]  /*14f50*/  @P6 BRA `(.L_x_292) ;  /* 0x0000000000a46947 */ /* 0x000fea0003800000 */
.L_x_295:
[----:B0-----:R-:W0:Y:S01]  /*14f60*/  LDC R2, c[0x0][0xc3c] ;  /* 0x00030f00ff027b82 */ /* 0x001e220000000800 */
[----:B------:R-:W-:-:S05]  /*14f70*/  VIADD R19, R19, 0x1f ;  /* 0x0000001f13137836 */ /* 0x000fca0000000000 */
[----:B0-----:R-:W-:-:S13]  /*14f80*/  ISETP.GE.AND P6, PT, R19, R2, PT ;  /* 0x000000021300720c */ /* 0x001fda0003fc6270 */
[----:B------:R-:W-:Y:S05]  /*14f90*/  @P6 BRA `(.L_x_293) ;  /* 0x0000000400b86947 */ /* 0x000fea0003800000 */
[----:B------:R-:W0:Y:S01]  /*14fa0*/  S2R R3, SR_TID.X ;  /* 0x0000000000037919 */ /* 0x000e220000002100 */
[----:B------:R-:W-:Y:S01]  /*14fb0*/  IMAD.MOV.U32 R7, RZ, RZ, RZ ;  /* 0x000000ffff077224 */ /* 0x000fe200078e00ff */
[----:B0-----:R-:W-:-:S05]  /*14fc0*/  LOP3.LUT R3, R3, 0x1f, RZ, 0xc0, !PT ;  /* 0x0000001f03037812 */ /* 0x001fca00078ec0ff */
[----:B------:R-:W-:-:S05]  /*14fd0*/  IMAD.IADD R11, R19, 0x1, R3 ;  /* 0x00000001130b7824 */ /* 0x000fca00078e0203 */
[----:B------:R-:W-:-:S13]  /*14fe0*/  ISETP.GE.OR P6, PT, R11, R2, !P0 ;  /* 0x000000020b00720c */ /* 0x000fda00047c6670 */
[----:B------:R-:W0:Y:S08]  /*14ff0*/  @!P6 LDC.64 R2, c[0x0][0xc80] ;  /* 0x00032000ff02eb82 */ /* 0x000e300000000a00 */
[----:B------:R-:W1:Y:S01]  /*15000*/  @!P6 LDC.64 R4, c[0x0][0xc78] ;  /* 0x00031e00ff04eb82 */ /* 0x000e620000000a00 */
[----:B0-----:R-:W-:-:S05]  /*15010*/  @!P6 IMAD.WIDE R2, R11, 0x4, R2 ;  /* 0x000000040b02e825 */ /* 0x001fca00078e0202 */
[----:B------:R1:W2:Y:S02]  /*15020*/  @!P6 LDG.E R7, desc[UR36][R2.64] ;  /* 0x000000240207e981 */ /* 0x0002a4000c1e1900 */
[----:B-1----:R-:W-:-:S04]  /*15030*/  @!P6 IMAD.WIDE R2, R11, 0x4, R4 ;  /* 0x000000040b02e825 */ /* 0x002fc800078e0204 */
[----:B------:R-:W-:-:S06]  /*15040*/  IMAD.MOV.U32 R4, RZ, RZ, RZ ;  /* 0x000000ffff047224 */ /* 0x000fcc00078e00ff */
[----:B------:R-:W2:Y:S01]  /*15050*/  @!P6 LDG.E R4, desc[UR36][R2.64] ;  /* 0x000000240204e981 */ /* 0x000ea2000c1e1900 */
[----:B------:R-:W-:Y:S01]  /*15060*/  UMOV UR4, 0xffffffff ;  /* 0xffffffff00047882 */ /* 0x000fe20000000000 */
[----:B--2---:R-:W-:Y:S02]  /*15070*/  IMAD R13, R4, R7, RZ ;  /* 0x00000007040d7224 */ /* 0x004fe400078e02ff */
[----:B------:R-:W-:Y:S05]  /*15080*/  BRA.DIV UR4, `(.L_x_294) ;  /* 0x0000003e04187947 */ /* 0x000fea000b800000 */
        /* <DEDUP_REMOVED lines=16> */
.L_x_405:
[----:B------:R-:W-:Y:S02]  /*15190*/  ULDC UR4, c[0x0][0xc38] ;  /* 0x00030e0000047ab9 */ /* 0x000fe40000000800 */
[----:B------:R-:W-:-:S04]  /*151a0*/  IMAD.U32 R5, RZ, RZ, UR4 ;  /* 0x00000004ff057e24 */ /* 0x000fc8000f8e00ff */
[----:B-1----:R-:W-:-:S04]  /*151b0*/  IMAD R14, R14, R5, RZ ;  /* 0x000000050e0e7224 */ /* 0x002fc800078e02ff */
[----:B------:R-:W-:-:S05]  /*151c0*/  IMAD.IADD R9, R14, 0x1, R9 ;  /* 0x000000010e097824 */ /* 0x000fca00078e0209 */
[----:B------:R-:W-:-:S13]  /*151d0*/  ISETP.GT.AND P6, PT, R9, R0, PT ;  /* 0x000000000900720c */ /* 0x000fda0003fc4270 */
[----:B------:R-:W-:Y:S05]  /*151e0*/  @!P6 BRA `(.L_x_295) ;  /* 0xfffffffc005ce947 */ /* 0x000fea000383ffff */
.L_x_292:
[----:B------:R-:W-:Y:S01]  /*151f0*/  IMAD.IADD R9, R9, 0x1, -R14 ;  /* 0x0000000109097824 */ /* 0x000fe200078e0a0e */
[----:B------:R-:W-:-:S03]  /*15200*/  UMOV UR4, 0xffffffff ;  /* 0xffffffff00047882 */ /* 0x000fc60000000000 */
[----:B------:R-:W-:-:S05]  /*15210*/  IMAD R3, R2, R5, R9 ;  /* 0x0000000502037224 */ /* 0x000fca00078e0209 */
[----:B------:R-:W-:Y:S01]  /*15220*/  ISETP.GT.AND P6, PT, R3, R0, PT ;  /* 0x000000000300720c */ /* 0x000fe20003fc4270 */
[----:B------:R-:W-:-:S12]  /*15230*/  BRA.DIV UR4, `(.L_x_296) ;  /* 0x0000003e04647947 */ /* 0x000fd8000b800000 */
[----:B------:R-:W-:-:S04]  /*15240*/  VOTE.ANY R3, PT, !P6 ;  /* 0x0000000000037806 */ /* 0x000fc800070e0100 */
[----:B------:R-:W1:Y:S02]  /*15250*/  POPC R8, R3 ;  /* 0x0000000300087309 */ /* 0x000e640000000000 */
[----:B-1----:R1:W2:Y:S04]  /*15260*/  SHFL.IDX PT, R7, R7, R8, 0x1f ;  /* 0x00001f0807077589 */ /* 0x0022a800000e0000 */
[----:B------:R1:W3:Y:S02]  /*15270*/  SHFL.IDX PT, R4, R4, R8, 0x1f ;  /* 0x00001f0804047589 */ /* 0x0002e400000e0000 */
.L_x_410:
[----:B------:R-:W-:-:S13]  /*15280*/  ISETP.NE.AND P0, PT, R3, RZ, PT ;  /* 0x000000ff0300720c */ /* 0x000fda0003f05270 */
[----:B------:R-:W-:Y:S05]  /*15290*/  @!P0 BRA `(.L_x_297) ;  /* 0x0000000000108947 */ /* 0x000fea0003800000 */
[----:B------:R-:W-:Y:S01]  /*152a0*/  UMOV UR4, 0xffffffff ;  /* 0xffffffff00047882 */ /* 0x000fe20000000000 */
[----:B------:R-:W-:Y:S02]  /*152b0*/  VIADD R12, R8, 0xffffffff ;  /* 0xffffffff080c7836 */ /* 0x000fe40000000000 */
[----:B------:R-:W-:Y:S05]  /*152c0*/  BRA.DIV UR4, `(.L_x_298) ;  /* 0x0000003e049c7947 */ /* 0x000fea000b800000 */
[----:B------:R4:W0:Y:S02]  /*152d0*/  SHFL.IDX PT, R6, R2, R12, 0x1f ;  /* 0x00001f0c02067589 */ /* 0x00082400000e0000 */
.L_x_297:
[----:B--2---:R-:W-:Y:S01]  /*152e0*/  IABS R10, R7 ;  /* 0x00000007000a7213 */ /* 0x004fe20000000000 */
[----:B0-----:R-:W-:Y:S01]  /*152f0*/  IMAD R16, R6, R5, R9 ;  /* 0x0000000506107224 */ /* 0x001fe200078e0209 */
[----:B---3--:R-:W-:Y:S01]  /*15300*/  IABS R5, R4 ;  /* 0x0000000400057213 */ /* 0x008fe20000000000 */
[----:B------:R-:W-:Y:S01]  /*15310*/  IMAD.IADD R19, R8, 0x1, R19 ;  /* 0x0000000108137824 */ /* 0x000fe200078e0213 */
[----:B------:R-:W0:Y:S01]  /*15320*/  I2F.RP R11, R10 ;  /* 0x0000000a000b7306 */ /* 0x000e220000209400 */
[----:B------:R-:W-:-:S07]  /*15330*/  IMAD.IADD R0, R0, 0x1, -R16 ;  /* 0x0000000100007824 */ /* 0x000fce00078e0a10 */
[----:B----4-:R-:W2:Y:S08]  /*15340*/  I2F.RP R12, R5 ;  /* 0x00000005000c7306 */ /* 0x010eb00000209400 */
[----:B0-----:R-:W0:Y:S08]  /*15350*/  MUFU.RCP R11, R11 ;  /* 0x0000000b000b7308 */ /* 0x001e300000001000 */
[----:B--2---:R-:W-:Y:S01]  /*15360*/  MUFU.RCP R12, R12 ;  /* 0x0000000c000c7308 */ /* 0x004fe20000001000 */
[----:B0-----:R-:W-:-:S07]  /*15370*/  IADD3 R2, R11, 0xffffffe, RZ ;  /* 0x0ffffffe0b027810 */ /* 0x001fce0007ffe0ff */
[----:B------:R0:W2:Y:S02]  /*15380*/  F2I.FTZ.U32.TRUNC.NTZ R3, R2 ;  /* 0x0000000200037305 */ /* 0x0000a4000021f000 */
[----:B0-----:R-:W-:Y:S02]  /*15390*/  IMAD.MOV.U32 R2, RZ, RZ, RZ ;  /* 0x000000ffff027224 */ /* 0x001fe400078e00ff */
[----:B--2---:R-:W-:-:S04]  /*153a0*/  IMAD.MOV R9, RZ, RZ, -R3 ;  /* 0x000000ffff097224 */ /* 0x004fc800078e0a03 */
[----:B------:R-:W-:-:S04]  /*153b0*/  IMAD R9, R9, R10, RZ ;  /* 0x0000000a09097224 */ /* 0x000fc800078e02ff */
[----:B------:R-:W-:Y:S01]  /*153c0*/  IMAD.HI.U32 R3, R3, R9, R2 ;  /* 0x0000000903037227 */ /* 0x000fe200078e0002 */
[----:B------:R-:W-:Y:S02]  /*153d0*/  IABS R2, R7 ;  /* 0x0000000700027213 */ /* 0x000fe40000000000 */
[----:B------:R-:W-:-:S03]  /*153e0*/  IABS R9, R0 ;  /* 0x0000000000097213 */ /* 0x000fc60000000000 */
[----:B------:R-:W-:Y:S02]  /*153f0*/  IMAD.MOV R2, RZ, RZ, -R2 ;  /* 0x000000ffff027224 */ /* 0x000fe400078e0a02 */
[----:B------:R-:W-:-:S04]  /*15400*/  IMAD.HI.U32 R6, R3, R9, RZ ;  /* 0x0000000903067227 */ /* 0x000fc800078e00ff */
[----:B------:R-:W-:Y:S02]  /*15410*/  VIADD R3, R12, 0xffffffe ;  /* 0x0ffffffe0c037836 */ /* 0x000fe40000000000 */
[----:B------:R-:W-:-:S04]  /*15420*/  IMAD R9, R6, R2, R9 ;  /* 0x0000000206097224 */ /* 0x000fc800078e0209 */
[----:B------:R-:W0:Y:S01]  /*15430*/  F2I.FTZ.U32.TRUNC.NTZ R3, R3 ;  /* 0x0000000300037305 */ /* 0x000e22000021f000 */
[----:B------:R-:W-:-:S13]  /*15440*/  ISETP.GT.U32.AND P1, PT, R10, R9, PT ;  /* 0x000000090a00720c */ /* 0x000fda0003f24070 */
[----:B------:R-:W-:Y:S02]  /*15450*/  @!P1 IMAD.IADD R9, R9, 0x1, -R10 ;  /* 0x0000000109099824 */ /* 0x000fe400078e0a0a */
[----:B0-----:R-:W-:Y:S02]  /*15460*/  IMAD.MOV R2, RZ, RZ, -R3 ;  /* 0x000000ffff027224 */ /* 0x001fe400078e0a03 */
[----:B------:R-:W-:Y:S01]  /*15470*/  @!P1 VIADD R6, R6, 0x1 ;  /* 0x0000000106069836 */ /* 0x000fe20000000000 */
[----:B------:R-:W-:Y:S01]  /*15480*/  ISETP.GE.U32.AND P0, PT, R9, R10, PT ;  /* 0x0000000a0900720c */ /* 0x000fe20003f06070 */
[----:B------:R-:W-:Y:S01]  /*15490*/  IMAD R9, R2, R5, RZ ;  /* 0x0000000502097224 */ /* 0x000fe200078e02ff */
[----:B------:R-:W-:Y:S01]  /*154a0*/  ISETP.NE.AND P1, PT, R7, RZ, PT ;  /* 0x000000ff0700720c */ /* 0x000fe20003f25270 */
[----:B------:R-:W-:-:S04]  /*154b0*/  IMAD.MOV.U32 R2, RZ, RZ, RZ ;  /* 0x000000ffff027224 */ /* 0x000fc800078e00ff */
[----:B------:R-:W-:Y:S01]  /*154c0*/  IMAD.HI.U32 R9, R3, R9, R2 ;  /* 0x0000000903097227 */ /* 0x000fe200078e0002 */
[----:B------:R-:W-:Y:S02]  /*154d0*/  LOP3.LUT R2, R0, R7, RZ, 0x3c, !PT ;  /* 0x0000000700027212 */ /* 0x000fe400078e3cff */
[----:B------:R-:W-:Y:S02]  /*154e0*/  IABS R3, R4 ;  /* 0x0000000400037213 */ /* 0x000fe40000000000 */
[----:B------:R-:W-:Y:S01]  /*154f0*/  ISETP.GE.AND P2, PT, R2, RZ, PT ;  /* 0x000000ff0200720c */ /* 0x000fe20003f46270 */
[----:B------:R-:W-:Y:S02]  /*15500*/  @P0 VIADD R6, R6, 0x1 ;  /* 0x0000000106060836 */ /* 0x000fe40000000000 */
[----:B------:R-:W-:-:S10]  /*15510*/  IMAD.MOV R3, RZ, RZ, -R3 ;  /* 0x000000ffff037224 */ /* 0x000fd400078e0a03 */
[----:B------:R-:W-:Y:S01]  /*15520*/  @!P2 IMAD.MOV R6, RZ, RZ, -R6 ;  /* 0x000000ffff06a224 */ /* 0x000fe200078e0a06 */
[----:B------:R-:W-:-:S04]  /*15530*/  @!P1 LOP3.LUT R6, RZ, R7, RZ, 0x33, !PT ;  /* 0x00000007ff069212 */ /* 0x000fc800078e33ff */
[-C--:B------:R-:W-:Y:S01]  /*15540*/  IABS R2, R6.reuse ;  /* 0x0000000600027213 */ /* 0x080fe20000000000 */
[----:B------:R-:W-:-:S04]  /*15550*/  IMAD R7, R7, R6, RZ ;  /* 0x0000000607077224 */ /* 0x000fc800078e02ff */
[----:B------:R-:W-:-:S04]  /*15560*/  IMAD.HI.U32 R9, R9, R2, RZ ;  /* 0x0000000209097227 */ /* 0x000fc800078e00ff */
[----:B------:R-:W-:Y:S02]  /*15570*/  IMAD R2, R9, R3, R2 ;  /* 0x0000000309027224 */ /* 0x000fe400078e0202 */
[----:B------:R-:W-:-:S03]  /*15580*/  IMAD.IADD R17, R0, 0x1, -R7 ;  /* 0x0000000100117824 */ /* 0x000fc600078e0a07 */
[----:B------:R-:W-:-:S13]  /*15590*/  ISETP.GT.U32.AND P1, PT, R5, R2, PT ;  /* 0x000000020500720c */ /* 0x000fda0003f24070 */
[----:B------:R-:W-:Y:S02]  /*155a0*/  @!P1 IMAD.IADD R2, R2, 0x1, -R5 ;  /* 0x0000000102029824 */ /* 0x000fe400078e0a05 */
[----:B------:R-:W-:Y:S01]  /*155b0*/  @!P1 VIADD R9, R9, 0x1 ;  /* 0x0000000109099836 */ /* 0x000fe20000000000 */
[----:B------:R-:W-:Y:S02]  /*155c0*/  ISETP.NE.AND P1, PT, R4, RZ, PT ;  /* 0x000000ff0400720c */ /* 0x000fe40003f25270 */
[----:B------:R-:W-:Y:S02]  /*155d0*/  ISETP.GE.U32.AND P0, PT, R2, R5, PT ;  /* 0x000000050200720c */ /* 0x000fe40003f06070 */
[----:B------:R-:W-:-:S04]  /*155e0*/  LOP3.LUT R2, R6, R4, RZ, 0x3c, !PT ;  /* 0x0000000406027212 */ /* 0x000fc800078e3cff */
[----:B------:R-:W-:-:S07]  /*155f0*/  ISETP.GE.AND P2, PT, R2, RZ, PT ;  /* 0x000000ff0200720c */ /* 0x000fce0003f46270 */
[----:B------:R-:W-:-:S06]  /*15600*/  @P0 VIADD R9, R9, 0x1 ;  /* 0x0000000109090836 */ /* 0x000fcc0000000000 */
[----:B------:R-:W-:Y:S01]  /*15610*/  @!P2 IMAD.MOV R9, RZ, RZ, -R9 ;  /* 0x000000ffff09a224 */ /* 0x000fe200078e0a09 */
[----:B------:R-:W-:-:S05]  /*15620*/  @!P1 LOP3.LUT R9, RZ, R4, RZ, 0x33, !PT ;  /* 0x00000004ff099212 */ /* 0x000fca00078e33ff */
[--C-:B------:R-:W-:Y:S02]  /*15630*/  IMAD.MOV R3, RZ, RZ, -R9.reuse ;  /* 0x000000ffff037224 */ /* 0x100fe400078e0a09 */
[C---:B------:R-:W-:Y:S02]  /*15640*/  IMAD R9, R4.reuse, 0x1000000, R9 ;  /* 0x0100000004097824 */ /* 0x040fe400078e0209 */
[----:B------:R-:W-:-:S04]  /*15650*/  IMAD R18, R4, R3, R6 ;  /* 0x0000000304127224 */ /* 0x000fc800078e0206 */
[----:B------:R-:W-:Y:S01]  /*15660*/  IMAD R18, R18, 0x10000, R9 ;  /* 0x0001000012127824 */ /* 0x000fe200078e0209 */
[----:B------:R-:W-:Y:S06]  /*15670*/  BRA `(.L_x_299) ;  /* 0x00000000001c7947 */ /* 0x000fec0003800000 */
.L_x_293:
[----:B------:R-:W-:Y:S01]  /*15680*/  UMOV UR4, URZ ;  /* 0x0000003f00047c82 */ /* 0x000fe20008000000 */
[----:B------:R-:W-:Y:S01]  /*15690*/  UMOV UR5, URZ ;  /* 0x0000003f00057c82 */ /* 0x000fe20008000000 */
[----:B------:R-:W-:Y:S01]  /*156a0*/  ULDC UR6, c[0x0][0xc3c] ;  /* 0x00030f0000067ab9 */ /* 0x000fe20000000800 */
[----:B------:R-:W-:Y:S02]  /*156b0*/  IMAD.MOV.U32 R16, RZ, RZ, R0 ;  /* 0x000000ffff107224 */ /* 0x000fe400078e0000 */
[----:B------:R-:W-:Y:S02]  /*156c0*/  IMAD.U32 R17, RZ, RZ, UR4 ;  /* 0x00000004ff117e24 */ /* 0x000fe4000f8e00ff */
[----:B------:R-:W-:Y:S02]  /*156d0*/  IMAD.U32 R18, RZ, RZ, UR5 ;  /* 0x00000005ff127e24 */ /* 0x000fe4000f8e00ff */
[----:B------:R-:W-:-:S07]  /*156e0*/  IMAD.U32 R19, RZ, RZ, UR6 ;  /* 0x00000006ff137e24 */ /* 0x000fce000f8e00ff */
.L_x_299:
[----:B------:R-:W0:Y:S01]  /*156f0*/  S2R R0, SR_TID.X ;  /* 0x0000000000007919 */ /* 0x000e220000002100 */
[----:B------:R-:W-:Y:S05]  /*15700*/  WARPSYNC.ALL ;  /* 0x0000000000007948 */ /* 0x000fea0003800000 */
[----:B------:R-:W-:Y:S01]  /*15710*/  BAR.SYNC.DEFER_BLOCKING 0x4, 0x180 ;  /* 0x0106000000007b1d */ /* 0x000fe20000010000 */
[----:B0-----:R-:W-:-:S04]  /*15720*/  LOP3.LUT R0, R0, 0x1f, RZ, 0xc0, !PT ;  /* 0x0000001f00007812 */ /* 0x001fc800078ec0ff */
[----:B------:R-:W-:-:S13]  /*15730*/  ISETP.NE.AND P0, PT, R0, RZ, PT ;  /* 0x000000ff0000720c */ /* 0x000fda0003f05270 */
[----:B------:R-:W0:Y:S01]  /*15740*/  @!P0 S2R R3, SR_CgaCtaId ;  /* 0x0000000000038919 */ /* 0x000e220000008800 */
[----:B------:R-:W-:-:S04]  /*15750*/  @!P0 MOV R0, 0x400 ;  /* 0x0000040000008802 */ /* 0x000fc80000000f00 */
[----:B0-----:R-:W-:-:S05]  /*15760*/  @!P0 LEA R22, R3, R0, 0x18 ;  /* 0x0000000003168211 */ /* 0x001fca00078ec0ff */
[----:B------:R2:W-:Y:S01]  /*15770*/  @!P0 STS.128 [R22+0x388d0], R16 ;  /* 0x0388d01016008388 */ /* 0x0005e20000000c00 */
[----:B------:R-:W-:Y:S06]  /*15780*/  BAR.ARV 0x5, 0x180 ;  /* 0x0146000000007b1d */ /* 0x000fec0000002000 */
.L_x_290:
[----:B------:R-:W-:Y:S02]  /*15790*/  ULDC UR4, c[0x0][0xc3c] ;  /* 0x00030f0000047ab9 */ /* 0x000fe40000000800 */
[----:B-1----:R-:W-:-:S13]  /*157a0*/  ISETP.GE.AND P0, PT, R19, UR4, PT ;  /* 0x0000000413007c0c */ /* 0x002fda000bf06270 */
[----:B------:R-:W-:Y:S05]  /*157b0*/  @!P0 BRA `(.L_x_300) ;  /* 0xffffffb400548947 */ /* 0x000fea000383ffff */
[----:B------:R-:W-:Y:S05]  /*157c0*/  BSYNC B8 ;  /* 0x0000000000087941 */ /* 0x000fea0003800000 */
.L_x_235:
[----:B------:R-:W3:Y:S01]  /*157d0*/  LDL.LU R0, [R1+0x28] ;  /* 0x0000280001007983 */ /* 0x000ee20000300800 */
[----:B------:R-:W-:Y:S01]  /*157e0*/  BSSY B0, `(.L_x_301) ;  /* 0x000000b000007945 */ /* 0x000fe20003800000 */
[----:B------:R-:W4:Y:S01]  /*157f0*/  S2R R5, SR_CgaCtaId ;  /* 0x0000000000057919 */ /* 0x000f220000008800 */
[----:B---3--:R-:W-:-:S05]  /*15800*/  VIADD R0, R0, 0x1 ;  /* 0x0000000100007836 */ /* 0x008fca0000000000 */
[----:B-1----:R-:W-:-:S04]  /*15810*/  LEA.HI R2, R0, R0, RZ, 0x1 ;  /* 0x0000000000027211 */ /* 0x002fc800078f08ff */
[----:B------:R-:W-:Y:S02]  /*15820*/  LOP3.LUT R3, R2, 0xfffffffe, RZ, 0xc0, !PT ;  /* 0xfffffffe02037812 */ /* 0x000fe400078ec0ff */
[----:B------:R-:W-:-:S03]  /*15830*/  MOV R2, 0x400 ;  /* 0x0000040000027802 */ /* 0x000fc60000000f00 */
[----:B------:R-:W-:Y:S01]  /*15840*/  IMAD.IADD R0, R0, 0x1, -R3 ;  /* 0x0000000100007824 */ /* 0x000fe200078e0a03 */
[----:B----4-:R-:W-:-:S04]  /*15850*/  LEA R4, R5, R2, 0x18 ;  /* 0x0000000205047211 */ /* 0x010fc800078ec0ff */
[----:B------:R-:W-:-:S04]  /*15860*/  SHF.L.U32 R0, R0, 0x1f, RZ ;  /* 0x0000001f00007819 */ /* 0x000fc800000006ff */
[----:B------:R-:W1:Y:S02]  /*15870*/  SYNCS.PHASECHK.TRANS64.TRYWAIT P0, [R4+URZ+0x38820], R0 ;  /* 0x03882000040075a7 */ /* 0x000e64000800017f */
[----:B-1----:R-:W-:Y:S05]  /*15880*/  @!P0 BRA `(.L_x_302) ;  /* 0x0000003800548947 */ /* 0x002fea0003800000 */
.L_x_413:
[----:B------:R-:W-:Y:S05]  /*15890*/  BSYNC B0 ;  /* 0x0000000000007941 */ /* 0x000fea0003800000 */
.L_x_301:
[----:B------:R-:W-:-:S03]  /*158a0*/  UMOV UR4, 0xffffffff ;  /* 0xffffffff00047882 */ /* 0x000fc60000000000 */
[----:B------:R-:W-:Y:S05]  /*158b0*/  BRA.DIV UR4, `(.L_x_303) ;  /* 0x0000003a045c7947 */ /* 0x000fea000b800000 */
[----:B-1----:R-:W1:Y:S02]  /*158c0*/  S2R R0, SR_TID.X ;  /* 0x0000000000007919 */ /* 0x002e640000002100 */
[----:B-1----:R-:W-:-:S04]  /*158d0*/  SHF.R.U32.HI R0, RZ, 0x5, R0 ;  /* 0x00000005ff007819 */ /* 0x002fc80000011600 */
[----:B------:R-:W-:-:S05]  /*158e0*/  LOP3.LUT R0, R0, 0x3, RZ, 0xc0, !PT ;  /* 0x0000000300007812 */ /* 0x000fca00078ec0ff */
[----:B------:R1:W3:Y:S02]  /*158f0*/  SHFL.IDX PT, R14, R0, RZ, 0x1f ;  /* 0x00001fff000e7589 */ /* 0x0002e400000e0000 */
.L_x_416:
[----:B---3--:R-:W-:Y:S01]  /*15900*/  ISETP.NE.AND P0, PT, R14, RZ, PT ;  /* 0x000000ff0e00720c */ /* 0x008fe20003f05270 */
[----:B------:R-:W-:-:S12]  /*15910*/  BSSY B0, `(.L_x_304) ;  /* 0x0000026000007945 */ /* 0x000fd80003800000 */
[----:B------:R-:W-:Y:S05]  /*15920*/  @P0 BRA `(.L_x_305) ;  /* 0x0000000000900947 */ /* 0x000fea0003800000 */
[----:B------:R-:W-:-:S03]  /*15930*/  UMOV UR4, 0xffffffff ;  /* 0xffffffff00047882 */ /* 0x000fc60000000000 */
[----:B------:R-:W-:Y:S05]  /*15940*/  BRA.DIV UR4, `(.L_x_306) ;  /* 0x0000003a046c7947 */ /* 0x000fea000b800000 */
[----:B------:R-:W-:-:S13]  /*15950*/  ELECT P6, URZ, PT ;  /* 0x00000000003f782f */ /* 0x000fda00038c0000 */
.L_x_419:
[----:B------:R-:W-:Y:S05]  /*15960*/  @!P6 BRA `(.L_x_305) ;  /* 0x000000000080e947 */ /* 0x000fea0003800000 */
[----:B-1----:R-:W3:Y:S02]  /*15970*/  LDL R0, [R1+0x50] ;  /* 0x0000500001007983 */ /* 0x002ee40000100800 */
[----:B---3--:R-:W-:-:S13]  /*15980*/  R2UR UR4, R0 ;  /* 0x00000000000472ca */ /* 0x008fda00000e0000 */
[----:B------:R-:W-:-:S06]  /*15990*/  ULOP3.LUT UR4, UR4, 0x2, URZ, 0xfc, !UPT ;  /* 0x0000000204047892 */ /* 0x000fcc000f8efc3f */
[----:B------:R-:W-:-:S05]  /*159a0*/  IMAD.U32 R0, RZ, RZ, UR4 ;  /* 0x00000004ff007e24 */ /* 0x000fca000f8e00ff */
[----:B------:R-:W-:-:S13]  /*159b0*/  ISETP.NE.AND P0, PT, R0, 0x3, PT ;  /* 0x000000030000780c */ /* 0x000fda0003f05270 */
[----:B------:R-:W-:Y:S05]  /*159c0*/  @!P0 BRA `(.L_x_307) ;  /* 0x0000000000048947 */ /* 0x000fea0003800000 */
[----:B------:R-:W-:Y:S01]  /*159d0*/  BPT.TRAP 0x1 ;  /* 0x000000040000795c */ /* 0x000fe20000300000 */
.L_x_307:
[C---:B------:R-:W-:Y:S01]  /*159e0*/  IMAD R5, R27.reuse, 0x8, R4 ;  /* 0x000000081b057824 */ /* 0x040fe200078e0204 */
[----:B------:R-:W-:Y:S01]  /*159f0*/  SHF.L.U32 R0, R28, 0x1f, RZ ;  /* 0x0000001f1c007819 */ /* 0x000fe200000006ff */
[----:B------:R-:W-:-:S03]  /*15a00*/  VIADD R27, R27, 0x1 ;  /* 0x000000011b1b7836 */ /* 0x000fc60000000000 */
[----:B------:R-:W1:Y:S02]  /*15a10*/  SYNCS.PHASECHK.TRANS64.TRYWAIT P1, [R5+URZ+0x38840], R0 ;  /* 0x03884000050075a7 */ /* 0x000e64000802017f */
[----:B------:R-:W-:-:S04]  /*15a20*/  ISETP.NE.AND P2, PT, R27, 0x2, PT ;  /* 0x000000021b00780c */ /* 0x000fc80003f45270 */
[----:B------:R-:W-:Y:S01]  /*15a30*/  SEL R3, RZ, 0x1, P2 ;  /* 0x00000001ff037807 */ /* 0x000fe20001000000 */
[----:B-1----:R-:W-:Y:S08]  /*15a40*/  @!P1 BRA `(.L_x_308) ;  /* 0x00000038004c9947 */ /* 0x002ff00003800000 */
.L_x_420:
[----:B------:R-:W-:Y:S02]  /*15a50*/  SEL R27, R27, RZ, P2 ;  /* 0x000000ff1b1b7207 */ /* 0x000fe40001000000 */
[----:B------:R-:W-:Y:S01]  /*15a60*/  LOP3.LUT R2, R28, R3, RZ, 0x3c, !PT ;  /* 0x000000031c027212 */ /* 0x000fe200078e3cff */
[----:B------:R-:W-:Y:S06]  /*15a70*/  @!P0 BRA `(.L_x_309) ;  /* 0x0000000000048947 */ /* 0x000fec0003800000 */
[----:B------:R-:W-:Y:S01]  /*15a80*/  BPT.TRAP 0x1 ;  /* 0x000000040000795c */ /* 0x000fe20000300000 */
.L_x_309:
[----:B------:R-:W-:Y:S01]  /*15a90*/  IMAD R27, R27, 0x8, R4 ;  /* 0x000000081b1b7824 */ /* 0x000fe200078e0204 */
[----:B------:R-:W-:-:S04]  /*15aa0*/  SHF.L.U32 R2, R2, 0x1f, RZ ;  /* 0x0000001f02027819 */ /* 0x000fc800000006ff */
[----:B------:R-:W3:Y:S02]  /*15ab0*/  SYNCS.PHASECHK.TRANS64.TRYWAIT P1, [R27+URZ+0x38840], R2 ;  /* 0x038840021b0075a7 */ /* 0x000ee4000802017f */
[----:B---3--:R-:W-:Y:S05]  /*15ac0*/  @!P1 BRA `(.L_x_310) ;  /* 0x0000003800409947 */ /* 0x008fea0003800000 */
.L_x_421:
[----:B------:R-:W-:Y:S05]  /*15ad0*/  @!P0 BRA `(.L_x_311) ;  /* 0x0000000000048947 */ /* 0x000fea0003800000 */
[----:B------:R-:W-:Y:S01]  /*15ae0*/  BPT.TRAP 0x1 ;  /* 0x000000040000795c */ /* 0x000fe20000300000 */
.L_x_311:
[----:B------:R-:W4:Y:S02]  /*15af0*/  SYNCS.PHASECHK.TRANS64.TRYWAIT P1, [R5+URZ+0x38860], R0 ;  /* 0x03886000050075a7 */ /* 0x000f24000802017f */
[----:B----4-:R-:W-:Y:S05]  /*15b00*/  @!P1 BRA `(.L_x_312) ;  /* 0x0000003800449947 */ /* 0x010fea0003800000 */
.L_x_422:
[----:B------:R-:W-:Y:S05]  /*15b10*/  @!P0 BRA `(.L_x_313) ;  /* 0x0000000000048947 */ /* 0x000fea0003800000 */
[----:B------:R-:W-:Y:S01]  /*15b20*/  BPT.TRAP 0x1 ;  /* 0x000000040000795c */ /* 0x000fe20000300000 */
.L_x_313:
[----:B------:R0:W0:Y:S02]  /*15b30*/  SYNCS.PHASECHK.TRANS64.TRYWAIT P0, [R27+URZ+0x38860], R2 ;  /* 0x038860021b0075a7 */ /* 0x000024000800017f */
[----:B0-----:R-:W-:Y:S05]  /*15b40*/  @!P0 NANOSLEEP.SYNCS 0x989680 ;  /* 0x009896800000895d */ /* 0x001fea0003900000 */
[----:B------:R-:W0:Y:S02]  /*15b50*/  @!P0 SYNCS.PHASECHK.TRANS64 P0, [R27+URZ+0x38860], R2 ;  /* 0x038860021b0085a7 */ /* 0x000e24000800007f */
[----:B0-----:R-:W-:Y:S05]  /*15b60*/  @!P0 BRA `(.L_x_313) ;  /* 0xfffffffc00f08947 */ /* 0x001fea000383ffff */
.L_x_305:
[----:B------:R-:W-:Y:S05]  /*15b70*/  BSYNC B0 ;  /* 0x0000000000007941 */ /* 0x000fea0003800000 */
.L_x_304:
[----:B------:R-:W-:Y:S05]  /*15b80*/  EXIT ;  /* 0x000000000000794d */ /* 0x000fea0003800000 */
.L_x_182:
[----:B0-----:R0:W1:Y:S02]  /*15b90*/  SYNCS.PHASECHK.TRANS64.TRYWAIT P1, [R5+URZ+0x38800], R0 ;  /* 0x03880000050075a7 */ /* 0x001064000802017f */
[----:B-1----:R-:W-:Y:S05]  /*15ba0*/  @!P1 NANOSLEEP.SYNCS 0x989680 ;  /* 0x009896800000995d */ /* 0x002fea0003900000 */
[----:B------:R-:W1:Y:S02]  /*15bb0*/  @!P1 SYNCS.PHASECHK.TRANS64 P1, [R5+URZ+0x38800], R0 ;  /* 0x03880000050095a7 */ /* 0x000e64000802007f */
[----:B-1----:R-:W-:Y:S05]  /*15bc0*/  @!P1 BRA `(.L_x_182) ;  /* 0xfffffffc00f09947 */ /* 0x002fea000383ffff */
[----:B------:R-:W-:Y:S05]  /*15bd0*/  BRA `(.L_x_314) ;  /* 0xfffffec000f47947 */ /* 0x000fea000383ffff */
.L_x_186:
[----:B-1----:R1:W2:Y:S02]  /*15be0*/  SYNCS.PHASECHK.TRANS64.TRYWAIT P1, [R0+URZ+0x38830], R3 ;  /* 0x03883003000075a7 */ /* 0x0022a4000802017f */
[----:B--2---:R-:W-:Y:S05]  /*15bf0*/  @!P1 NANOSLEEP.SYNCS 0x989680 ;  /* 0x009896800000995d */ /* 0x004fea0003900000 */
[----:B------:R-:W2:Y:S02]  /*15c00*/  @!P1 SYNCS.PHASECHK.TRANS64 P1, [R0+URZ+0x38830], R3 ;  /* 0x03883003000095a7 */ /* 0x000ea4000802007f */
[----:B--2---:R-:W-:Y:S05]  /*15c10*/  @!P1 BRA `(.L_x_186) ;  /* 0xfffffffc00f09947 */ /* 0x004fea000383ffff */
[----:B------:R-:W-:Y:S05]  /*15c20*/  BRA `(.L_x_185) ;  /* 0xfffffec400187947 */ /* 0x000fea000383ffff */
.L_x_192:
[----:B-1----:R-:W-:-:S04]  /*15c30*/  IMAD.U32 R4, RZ, RZ, UR61 ;  /* 0x0000003dff047e24 */ /* 0x002fc8000f8e00ff */
[----:B------:R1:W2:Y:S03]  /*15c40*/  SYNCS.PHASECHK.TRANS64.TRYWAIT P1, [R4+URZ+0x38830], R3 ;  /* 0x03883003040075a7 */ /* 0x0002a6000802017f */
[----:B--2---:R-:W-:Y:S05]  /*15c50*/  @!P1 NANOSLEEP.SYNCS 0x989680 ;  /* 0x009896800000995d */ /* 0x004fea0003900000 */
[----:B------:R-:W2:Y:S02]  /*15c60*/  @!P1 SYNCS.PHASECHK.TRANS64 P1, [R4+URZ+0x38830], R3 ;  /* 0x03883003040095a7 */ /* 0x000ea4000802007f */
[----:B--2---:R-:W-:Y:S05]  /*15c70*/  @!P1 BRA `(.L_x_192) ;  /* 0xfffffffc00ec9947 */ /* 0x004fea000383ffff */
[----:B------:R-:W-:Y:S05]  /*15c80*/  BRA `(.L_x_191) ;  /* 0xffffff0400b47947 */ /* 0x000fea000383ffff */
.L_x_196:
[----:B---3--:R3:W4:Y:S02]  /*15c90*/  SYNCS.PHASECHK.TRANS64.TRYWAIT P1, [R229+URZ+0x38850], R0 ;  /* 0x03885000e50075a7 */ /* 0x008724000802017f */
[----:B----4-:R-:W-:Y:S05]  /*15ca0*/  @!P1 NANOSLEEP.SYNCS 0x989680 ;  /* 0x009896800000995d */ /* 0x010fea0003900000 */
[----:B------:R-:W4:Y:S02]  /*15cb0*/  @!P1 SYNCS.PHASECHK.TRANS64 P1, [R229+URZ+0x38850], R0 ;  /* 0x03885000e50095a7 */ /* 0x000f24000802007f */
[----:B----4-:R-:W-:Y:S05]  /*15cc0*/  @!P1 BRA `(.L_x_196) ;  /* 0xfffffffc00f09947 */ /* 0x010fea000383ffff */
[----:B------:R-:W-:Y:S05]  /*15cd0*/  BRA `(.L_x_195) ;  /* 0xffffff3000047947 */ /* 0x000fea000383ffff */
.L_x_203:
[----:B-1----:R1:W2:Y:S02]  /*15ce0*/  SYNCS.PHASECHK.TRANS64.TRYWAIT P1, [R12+URZ+0x38850], R9 ;  /* 0x038850090c0075a7 */ /* 0x0022a4000802017f */
[----:B--2---:R-:W-:Y:S05]  /*15cf0*/  @!P1 NANOSLEEP.SYNCS 0x989680 ;  /* 0x009896800000995d */ /* 0x004fea0003900000 */
[----:B------:R-:W2:Y:S02]  /*15d00*/  @!P1 SYNCS.PHASECHK.TRANS64 P1, [R12+URZ+0x38850], R9 ;  /* 0x038850090c0095a7 */ /* 0x000ea4000802007f */
[----:B--2---:R-:W-:Y:S05]  /*15d10*/  @!P1 BRA `(.L_x_203) ;  /* 0xfffffffc00f09947 */ /* 0x004fea000383ffff */
[----:B------:R-:W-:Y:S05]  /*15d20*/  BRA `(.L_x_202) ;  /* 0xffffff4800307947 */ /* 0x000fea000383ffff */
.L_x_249:
[----:B------:R-:W0:Y:S01]  /*15d30*/  S2R R7, SR_TID.X ;  /* 0x0000000000077919 */ /* 0x000e220000002100 */
[----:B------:R-:W-:Y:S01]  /*15d40*/  BSSY B0, `(.L_x_315) ;  /* 0x000000a000007945 */ /* 0x000fe20003800000 */
[----:B------:R-:W-:Y:S02]  /*15d50*/  IMAD.MOV.U32 R12, RZ, RZ, RZ ;  /* 0x000000ffff0c7224 */ /* 0x000fe400078e00ff */
[----:B------:R-:W-:Y:S02]  /*15d60*/  IMAD.MOV.U32 R11, RZ, RZ, 0x1f ;  /* 0x0000001fff0b7424 */ /* 0x000fe400078e00ff */
[----:B------:R-:W-:Y:S01]  /*15d70*/  IMAD.MOV.U32 R15, RZ, RZ, -0x1 ;  /* 0xffffffffff0f7424 */ /* 0x000fe200078e00ff */
[----:B0-----:R-:W-:-:S04]  /*15d80*/  SHF.R.U32.HI R7, RZ, 0x5, R7 ;  /* 0x00000005ff077819 */ /* 0x001fc80000011607 */
[----:B------:R-:W-:-:S05]  /*15d90*/  LOP3.LUT R7, R7, 0x3, RZ, 0xc0, !PT ;  /* 0x0000000307077812 */ /* 0x000fca00078ec0ff */
[----:B------:R-:W-:-:S07]  /*15da0*/  IMAD.MOV.U32 R13, RZ, RZ, R7 ;  /* 0x000000ffff0d7224 */ /* 0x000fce00078e0007 */
[----:B-----5:R-:W-:Y:S05]  /*15db0*/  WARPSYNC.COLLECTIVE R15, `(.L_x_316) ;  /* 0x000000000f087348 */ /* 0x020fea0003c00000 */
[----:B------:R0:W1:Y:S02]  /*15dc0*/  SHFL.IDX P6, R14, R13, R12, R11 ;  /* 0x0000000c0d0e7389 */ /* 0x00006400000c000b */
[----:B01---5:R-:W-:Y:S01]  /*15dd0*/  ENDCOLLECTIVE ;  /* 0x000000000000791b */ /* 0x023fe20003800000 */
.L_x_316:
[----:B------:R-:W-:Y:S05]  /*15de0*/  BSYNC B0 ;  /* 0x0000000000007941 */ /* 0x000fea0003800000 */
.L_x_315:
[----:B------:R-:W-:Y:S05]  /*15df0*/  BRA `(.L_x_317) ;  /* 0xffffffbc00b87947 */ /* 0x000fea000383ffff */
.L_x_252:
[----:B0-----:R0:W1:Y:S02]  /*15e00*/  SYNCS.PHASECHK.TRANS64.TRYWAIT P0, [R5+URZ+0x38840], R2 ;  /* 0x03884002050075a7 */ /* 0x001064000800017f */
[----:B-1----:R-:W-:Y:S05]  /*15e10*/  @!P0 NANOSLEEP.SYNCS 0x989680 ;  /* 0x009896800000895d */ /* 0x002fea0003900000 */
[----:B------:R-:W1:Y:S02]  /*15e20*/  @!P0 SYNCS.PHASECHK.TRANS64 P0, [R5+URZ+0x38840], R2 ;  /* 0x03884002050085a7 */ /* 0x000e64000800007f */
[----:B-1----:R-:W-:Y:S05]  /*15e30*/  @!P0 BRA `(.L_x_252) ;  /* 0xfffffffc00f08947 */ /* 0x002fea000383ffff */
[----:B------:R-:W-:Y:S05]  /*15e40*/  BRA `(.L_x_318) ;  /* 0xffffffc000207947 */ /* 0x000fea000383ffff */
.L_x_253:
[----:B------:R-:W-:Y:S01]  /*15e50*/  BSSY B0, `(.L_x_319) ;  /* 0x0000008000007945 */ /* 0x000fe20003800000 */
[----:B------:R-:W-:Y:S02]  /*15e60*/  IMAD.MOV.U32 R13, RZ, RZ, R6 ;  /* 0x000000ffff0d7224 */ /* 0x000fe400078e0006 */
[----:B------:R-:W-:Y:S02]  /*15e70*/  IMAD.MOV.U32 R12, RZ, RZ, RZ ;  /* 0x000000ffff0c7224 */ /* 0x000fe400078e00ff */
[----:B------:R-:W-:Y:S02]  /*15e80*/  IMAD.MOV.U32 R11, RZ, RZ, 0x181f ;  /* 0x0000181fff0b7424 */ /* 0x000fe400078e00ff */
[----:B------:R-:W-:-:S07]  /*15e90*/  IMAD.MOV.U32 R15, RZ, RZ, -0x1 ;  /* 0xffffffffff0f7424 */ /* 0x000fce00078e00ff */
[----:B------:R-:W-:Y:S05]  /*15ea0*/  WARPSYNC.COLLECTIVE R15, `(.L_x_320) ;  /* 0x000000000f087348 */ /* 0x000fea0003c00000 */
[----:B------:R0:W1:Y:S02]  /*15eb0*/  SHFL.IDX P6, R14, R13, R12, R11 ;  /* 0x0000000c0d0e7389 */ /* 0x00006400000c000b */
[----:B01----:R-:W-:Y:S01]  /*15ec0*/  ENDCOLLECTIVE ;  /* 0x000000000000791b */ /* 0x003fe20003800000 */
.L_x_320:
[----:B------:R-:W-:Y:S05]  /*15ed0*/  BSYNC B0 ;  /* 0x0000000000007941 */ /* 0x000fea0003800000 */
.L_x_319:
[----:B------:R-:W-:Y:S01]  /*15ee0*/  IMAD.MOV.U32 R13, RZ, RZ, R0 ;  /* 0x000000ffff0d7224 */ /* 0x000fe200078e0000 */
[----:B------:R-:W-:Y:S01]  /*15ef0*/  MOV R15, 0xffffffff ;  /* 0xffffffff000f7802 */ /* 0x000fe20000000f00 */
[----:B------:R-:W-:Y:S01]  /*15f00*/  IMAD.MOV.U32 R12, RZ, RZ, RZ ;  /* 0x000000ffff0c7224 */ /* 0x000fe200078e00ff */
[C---:B------:R-:W-:Y:S01]  /*15f10*/  LOP3.LUT P5, RZ, R23.reuse, 0x10, RZ, 0xc0, !PT ;  /* 0x0000001017ff7812 */ /* 0x040fe200078ac0ff */
[----:B------:R-:W-:Y:S01]  /*15f20*/  IMAD.MOV.U32 R11, RZ, RZ, 0x181f ;  /* 0x0000181fff0b7424 */ /* 0x000fe200078e00ff */
[C---:B------:R-:W-:Y:S01]  /*15f30*/  LOP3.LUT P4, RZ, R23.reuse, 0x8, RZ, 0xc0, !PT ;  /* 0x0000000817ff7812 */ /* 0x040fe2000788c0ff */
[----:B------:R-:W-:Y:S01]  /*15f40*/  IMAD.MOV.U32 R2, RZ, RZ, R14 ;  /* 0x000000ffff027224 */ /* 0x000fe200078e000e */
[----:B------:R-:W-:Y:S01]  /*15f50*/  LOP3.LUT P3, RZ, R23, 0x4, RZ, 0xc0, !PT ;  /* 0x0000000417ff7812 */ /* 0x000fe2000786c0ff */
[----:B------:R-:W-:-:S12]  /*15f60*/  @P0 IMAD R9, R7, 0x2, R22 ;  /* 0x0000000207090824 */ /* 0x000fd800078e0216 */
[----:B------:R-:W-:Y:S05]  /*15f70*/  WARPSYNC.COLLECTIVE R15, `(.L_x_321) ;  /* 0x000000000f087348 */ /* 0x000fea0003c00000 */
[----:B------:R0:W1:Y:S02]  /*15f80*/  SHFL.IDX P6, R14, R13, R12, R11 ;  /* 0x0000000c0d0e7389 */ /* 0x00006400000c000b */
[----:B01----:R-:W-:Y:S01]  /*15f90*/  ENDCOLLECTIVE ;  /* 0x000000000000791b */ /* 0x003fe20003800000 */
.L_x_321:
[----:B------:R-:W-:Y:S01]  /*15fa0*/  LOP3.LUT P2, RZ, R23, 0x2, RZ, 0xc0, !PT ;  /* 0x0000000217ff7812 */ /* 0x000fe2000784c0ff */
[----:B------:R-:W-:Y:S02]  /*15fb0*/  IMAD.MOV.U32 R13, RZ, RZ, R6 ;  /* 0x000000ffff0d7224 */ /* 0x000fe400078e0006 */
[----:B------:R-:W-:Y:S02]  /*15fc0*/  IMAD.MOV.U32 R12, RZ, RZ, 0x1 ;  /* 0x00000001ff0c7424 */ /* 0x000fe400078e00ff */
[----:B------:R-:W-:-:S08]  /*15fd0*/  IMAD.MOV.U32 R3, RZ, RZ, R14 ;  /* 0x000000ffff037224 */ /* 0x000fd000078e000e */
[----:B------:R-:W-:Y:S05]  /*15fe0*/  WARPSYNC.COLLECTIVE R15, `(.L_x_322) ;  /* 0x000000000f087348 */ /* 0x000fea0003c00000 */
[----:B------:R0:W1:Y:S02]  /*15ff0*/  SHFL.IDX P6, R14, R13, R12, R11 ;  /* 0x0000000c0d0e7389 */ /* 0x00006400000c000b */
[----:B01----:R-:W-:Y:S01]  /*16000*/  ENDCOLLECTIVE ;  /* 0x000000000000791b */ /* 0x003fe20003800000 */
.L_x_322:
[----:B------:R-:W-:-:S05]  /*16010*/  @P0 LEA R3, P1, R32, R3, 0x1 ;  /* 0x0000000320030211 */ /* 0x000fca00078208ff */
[----:B------:R-:W-:-:S05]  /*16020*/  @P0 IMAD.X R2, RZ, RZ, R2, P1 ;  /* 0x000000ffff020224 */ /* 0x000fca00008e0602 */
[----:B------:R-:W-:Y:S01]  /*16030*/  @P0 LOP3.LUT R3, R3, R2, RZ, 0x3c, !PT ;  /* 0x0000000203030212 */ /* 0x000fe200078e3cff */
[----:B------:R-:W-:-:S03]  /*16040*/  IMAD.MOV.U32 R13, RZ, RZ, R0 ;  /* 0x000000ffff0d7224 */ /* 0x000fc600078e0000 */
[----:B------:R-:W-:-:S04]  /*16050*/  @P0 LOP3.LUT R2, R3, R2, RZ, 0x3c, !PT ;  /* 0x0000000203020212 */ /* 0x000fc800078e3cff */
[----:B------:R-:W-:Y:S01]  /*16060*/  @P0 LOP3.LUT R3, R3, R2, RZ, 0x3c, !PT ;  /* 0x0000000203030212 */ /* 0x000fe200078e3cff */
[----:B------:R-:W-:-:S07]  /*16070*/  IMAD.MOV.U32 R8, RZ, RZ, R14 ;  /* 0x000000ffff087224 */ /* 0x000fce00078e000e */
[----:B------:R-:W-:Y:S05]  /*16080*/  WARPSYNC.COLLECTIVE R15, `(.L_x_323) ;  /* 0x000000000f087348 */ /* 0x000fea0003c00000 */
[----:B------:R0:W1:Y:S02]  /*16090*/  SHFL.IDX P6, R14, R13, R12, R11 ;  /* 0x0000000c0d0e7389 */ /* 0x00006400000c000b */
[----:B01----:R-:W-:Y:S01]  /*160a0*/  ENDCOLLECTIVE ;  /* 0x000000000000791b */ /* 0x003fe20003800000 */
.L_x_323:
[----:B------:R-:W-:Y:S01]  /*160b0*/  @!PT LDS RZ, [RZ] ;  /* 0x00000000fffff984 */ /* 0x000fe20000000800 */
[----:B------:R-:W-:Y:S01]  /*160c0*/  @!PT LDS RZ, [RZ] ;  /* 0x00000000fffff984 */ /* 0x000fe20000000800 */
[----:B------:R-:W-:Y:S01]  /*160d0*/  @!PT LDS RZ, [RZ] ;  /* 0x00000000fffff984 */ /* 0x000fe20000000800 */
[----:B------:R-:W-:Y:S04]  /*160e0*/  @P0 LDGSTS.E.BYPASS.LTC128B.128 [R9+0x24400], desc[UR36][R2.64], !P5 ;  /* 0x2440000002090fae */ /* 0x000fe8000e901d64 */
[----:B------:R-:W-:Y:S04]  /*160f0*/  @P0 LDGSTS.E.BYPASS.LTC128B.128 [R9+0x26c00], desc[UR36][R2.64+0x80], !P4 ;  /* 0x26c0008002090fae */ /* 0x000fe8000e101d64 */
[----:B------:R-:W-:Y:S01]  /*16100*/  @P0 LDGSTS.E.BYPASS.LTC128B.128 [R9+0x29400], desc[UR36][R2.64+0x100], !P3 ;  /* 0x2940010002090fae */ /* 0x000fe2000d901d64 */
[----:B------:R-:W-:Y:S02]  /*16110*/  IMAD.MOV.U32 R13, RZ, RZ, R6 ;  /* 0x000000ffff0d7224 */ /* 0x000fe400078e0006 */
[----:B------:R-:W-:Y:S01]  /*16120*/  IMAD.MOV.U32 R12, RZ, RZ, 0x2 ;  /* 0x00000002ff0c7424 */ /* 0x000fe200078e00ff */
[----:B------:R0:W-:Y:S01]  /*16130*/  @P0 LDGSTS.E.BYPASS.LTC128B.128 [R9+0x2bc00], desc[UR36][R2.64+0x180], !P2 ;  /* 0x2bc0018002090fae */ /* 0x0001e2000d101d64 */
[----:B------:R-:W-:Y:S01]  /*16140*/  ISETP.GE.AND P0, PT, R4, 0x11, PT ;  /* 0x000000110400780c */ /* 0x000fe20003f06270 */
[----:B0-----:R-:W-:-:S12]  /*16150*/  IMAD.MOV.U32 R2, RZ, RZ, R14 ;  /* 0x000000ffff027224 */ /* 0x001fd800078e000e */
[----:B------:R-:W-:Y:S05]  /*16160*/  WARPSYNC.COLLECTIVE R15, `(.L_x_324) ;  /* 0x000000000f087348 */ /* 0x000fea0003c00000 */
[----:B------:R0:W1:Y:S02]  /*16170*/  SHFL.IDX P6, R14, R13, R12, R11 ;  /* 0x0000000c0d0e7389 */ /* 0x00006400000c000b */
[----:B01----:R-:W-:Y:S01]  /*16180*/  ENDCOLLECTIVE ;  /* 0x000000000000791b */ /* 0x003fe20003800000 */
.L_x_324:
[----:B------:R-:W-:Y:S01]  /*16190*/  @P0 IMAD R21, R7, 0x2, R22 ;  /* 0x0000000207150824 */ /* 0x000fe200078e0216 */
[----:B------:R-:W-:-:S05]  /*161a0*/  @P0 LEA R2, P1, R32, R2, 0x1 ;  /* 0x0000000220020211 */ /* 0x000fca00078208ff */
[----:B------:R-:W-:-:S05]  /*161b0*/  @P0 IMAD.X R3, RZ, RZ, R8, P1 ;  /* 0x000000ffff030224 */ /* 0x000fca00008e0608 */
[----:B------:R-:W-:Y:S01]  /*161c0*/  @!PT LDS RZ, [RZ] ;  /* 0x00000000fffff984 */ /* 0x000fe20000000800 */
[----:B------:R-:W-:Y:S01]  /*161d0*/  @!PT LDS RZ, [RZ] ;  /* 0x00000000fffff984 */ /* 0x000fe20000000800 */
[----:B------:R-:W-:Y:S01]  /*161e0*/  @!PT LDS RZ, [RZ] ;  /* 0x00000000fffff984 */ /* 0x000fe20000000800 */
[----:B------:R0:W-:Y:S01]  /*161f0*/  @P0 LDGSTS.E.BYPASS.LTC128B.128 [R21+0x24c00], desc[UR36][R2.64], !P5 ;  /* 0x24c0000002150fae */ /* 0x0001e2000e901d64 */
[----:B------:R-:W-:-:S03]  /*16200*/  IMAD.MOV.U32 R13, RZ, RZ, R0 ;  /* 0x000000ffff0d7224 */ /* 0x000fc600078e0000 */
[----:B------:R0:W-:Y:S04]  /*16210*/  @P0 LDGSTS.E.BYPASS.LTC128B.128 [R21+0x27400], desc[UR36][R2.64+0x80], !P4 ;  /* 0x2740008002150fae */ /* 0x0001e8000e101d64 */
[----:B------:R0:W-:Y:S01]  /*16220*/  @P0 LDGSTS.E.BYPASS.LTC128B.128 [R21+0x29c00], desc[UR36][R2.64+0x100], !P3 ;  /* 0x29c0010002150fae */ /* 0x0001e2000d901d64 */
[----:B------:R-:W-:-:S03]  /*16230*/  IMAD.MOV.U32 R8, RZ, RZ, R14 ;  /* 0x000000ffff087224 */ /* 0x000fc600078e000e */
[----:B------:R0:W-:Y:S01]  /*16240*/  @P0 LDGSTS.E.BYPASS.LTC128B.128 [R21+0x2c400], desc[UR36][R2.64+0x180], !P2 ;  /* 0x2c40018002150fae */ /* 0x0001e2000d101d64 */
[----:B------:R-:W-:-:S13]  /*16250*/  ISETP.GE.AND P0, PT, R4, 0x21, PT ;  /* 0x000000210400780c */ /* 0x000fda0003f06270 */
[----:B0-----:R-:W-:Y:S05]  /*16260*/  WARPSYNC.COLLECTIVE R15, `(.L_x_325) ;  /* 0x000000000f087348 */ /* 0x001fea0003c00000 */
[----:B------:R1:W2:Y:S02]  /*16270*/  SHFL.IDX P6, R14, R13, R12, R11 ;  /* 0x0000000c0d0e7389 */ /* 0x0002a400000c000b */
[----:B012---:R-:W-:Y:S01]  /*16280*/  ENDCOLLECTIVE ;  /* 0x000000000000791b */ /* 0x007fe20003800000 */
.L_x_325:
[----:B------:R-:W-:Y:S02]  /*16290*/  @P0 IMAD R9, R7, 0x2, R22 ;  /* 0x0000000207090824 */ /* 0x000fe400078e0216 */
[----:B------:R-:W-:Y:S02]  /*162a0*/  IMAD.MOV.U32 R13, RZ, RZ, R6 ;  /* 0x000000ffff0d7224 */ /* 0x000fe400078e0006 */
[----:B------:R-:W-:Y:S02]  /*162b0*/  IMAD.MOV.U32 R12, RZ, RZ, 0x3 ;  /* 0x00000003ff0c7424 */ /* 0x000fe400078e00ff */
[----:B------:R-:W-:-:S07]  /*162c0*/  IMAD.MOV.U32 R2, RZ, RZ, R14 ;  /* 0x000000ffff027224 */ /* 0x000fce00078e000e */
[----:B------:R-:W-:Y:S05]  /*162d0*/  WARPSYNC.COLLECTIVE R15, `(.L_x_326) ;  /* 0x000000000f087348 */ /* 0x000fea0003c00000 */
[----:B------:R0:W1:Y:S02]  /*162e0*/  SHFL.IDX P6, R14, R13, R12, R11 ;  /* 0x0000000c0d0e7389 */ /* 0x00006400000c000b */
[----:B01----:R-:W-:Y:S01]  /*162f0*/  ENDCOLLECTIVE ;  /* 0x000000000000791b */ /* 0x003fe20003800000 */
.L_x_326:
        /* <DEDUP_REMOVED lines=15> */
.L_x_327:
[----:B------:R-:W-:Y:S02]  /*163f0*/  @P0 IMAD R21, R7, 0x2, R22 ;  /* 0x0000000207150824 */ /* 0x000fe400078e0216 */
[----:B------:R-:W-:Y:S02]  /*16400*/  IMAD.MOV.U32 R13, RZ, RZ, R6 ;  /* 0x000000ffff0d7224 */ /* 0x000fe400078e0006 */
[----:B------:R-:W-:Y:S02]  /*16410*/  IMAD.MOV.U32 R12, RZ, RZ, 0x4 ;  /* 0x00000004ff0c7424 */ /* 0x000fe400078e00ff */
[----:B------:R-:W-:-:S07]  /*16420*/  IMAD.MOV.U32 R2, RZ, RZ, R14 ;  /* 0x000000ffff027224 */ /* 0x000fce00078e000e */
[----:B------:R-:W-:Y:S05]  /*16430*/  WARPSYNC.COLLECTIVE R15, `(.L_x_328) ;  /* 0x000000000f087348 */ /* 0x000fea0003c00000 */
[----:B------:R0:W1:Y:S02]  /*16440*/  SHFL.IDX P6, R14, R13, R12, R11 ;  /* 0x0000000c0d0e7389 */ /* 0x00006400000c000b */
[----:B01----:R-:W-:Y:S01]  /*16450*/  ENDCOLLECTIVE ;  /* 0x000000000000791b */ /* 0x003fe20003800000 */
.L_x_328:
        /* <DEDUP_REMOVED lines=10> */
[----:B------:R0:W-:Y:S04]  /*16500*/  @P0 LDGSTS.E.BYPASS.LTC128B.128 [R21+0x2d400], desc[UR36][R2.64+0x180], !P2 ;  /* 0x2d40018002150fae */ /* 0x0001e8000d101d64 */
[----:B0-----:R-:W-:Y:S05]  /*16510*/  WARPSYNC.COLLECTIVE R15, `(.L_x_329) ;  /* 0x000000000f087348 */ /* 0x001fea0003c00000 */
[----:B------:R1:W2:Y:S02]  /*16520*/  SHFL.IDX P6, R14, R13, R12, R11 ;  /* 0x0000000c0d0e7389 */ /* 0x0002a400000c000b */
[----:B012---:R-:W-:Y:S01]  /*16530*/  ENDCOLLECTIVE ;  /* 0x000000000000791b */ /* 0x007fe20003800000 */
.L_x_329:
[----:B------:R-:W-:Y:S01]  /*16540*/  IMAD.MOV.U32 R0, RZ, RZ, R14 ;  /* 0x000000ffff007224 */ /* 0x000fe200078e000e */
[----:B------:R-:W-:Y:S06]  /*16550*/  BRA `(.L_x_330) ;  /* 0xffffffbc00887947 */ /* 0x000fec000383ffff */
.L_x_260:
[----:B------:R-:W-:Y:S02]  /*16560*/  IMAD.MOV.U32 R13, RZ, RZ, R4 ;  /* 0x000000ffff0d7224 */ /* 0x000fe400078e0004 */
[----:B------:R-:W-:Y:S02]  /*16570*/  IMAD.MOV.U32 R12, RZ, RZ, RZ ;  /* 0x000000ffff0c7224 */ /* 0x000fe400078e00ff */
[----:B------:R-:W-:Y:S02]  /*16580*/  IMAD.MOV.U32 R11, RZ, RZ, 0x181f ;  /* 0x0000181fff0b7424 */ /* 0x000fe400078e00ff */
[----:B------:R-:W-:Y:S02]  /*16590*/  IMAD.MOV.U32 R15, RZ, RZ, -0x1 ;  /* 0xffffffffff0f7424 */ /* 0x000fe400078e00ff */
[----:B-----5:R-:W-:Y:S02]  /*165a0*/  IMAD R6, R10, R6, RZ ;  /* 0x000000060a067224 */ /* 0x020fe400078e02ff */
[----:B------:R-:W-:-:S07]  /*165b0*/  IMAD.IADD R0, R9, 0x1, R0 ;  /* 0x0000000109007824 */ /* 0x000fce00078e0200 */
[----:B------:R-:W-:Y:S05]  /*165c0*/  WARPSYNC.COLLECTIVE R15, `(.L_x_331) ;  /* 0x000000000f087348 */ /* 0x000fea0003c00000 */
[----:B------:R0:W1:Y:S02]  /*165d0*/  SHFL.IDX P6, R14, R13, R12, R11 ;  /* 0x0000000c0d0e7389 */ /* 0x00006400000c000b */
[----:B01----:R-:W-:Y:S01]  /*165e0*/  ENDCOLLECTIVE ;  /* 0x000000000000791b */ /* 0x003fe20003800000 */
.L_x_331:
[C---:B------:R-:W-:Y:S01]  /*165f0*/  VIADD R7, R0.reuse, 0x10 ;  /* 0x0000001000077836 */ /* 0x040fe20000000000 */
[----:B------:R-:W-:Y:S01]  /*16600*/  ISETP.GE.AND P0, PT, R0, R6, PT ;  /* 0x000000060000720c */ /* 0x000fe20003f06270 */
[----:B------:R-:W-:Y:S02]  /*16610*/  IMAD.MOV.U32 R13, RZ, RZ, R5 ;  /* 0x000000ffff0d7224 */ /* 0x000fe400078e0005 */
[----:B------:R-:W-:-:S10]  /*16620*/  IMAD.MOV.U32 R2, RZ, RZ, R14 ;  /* 0x000000ffff027224 */ /* 0x000fd400078e000e */
[----:B------:R-:W-:Y:S05]  /*16630*/  WARPSYNC.COLLECTIVE R15, `(.L_x_332) ;  /* 0x000000000f087348 */ /* 0x000fea0003c00000 */
[----:B------:R0:W1:Y:S02]  /*16640*/  SHFL.IDX P6, R14, R13, R12, R11 ;  /* 0x0000000c0d0e7389 */ /* 0x00006400000c000b */
[----:B01----:R-:W-:Y:S01]  /*16650*/  ENDCOLLECTIVE ;  /* 0x000000000000791b */ /* 0x003fe20003800000 */
.L_x_332:
[----:B------:R-:W-:Y:S02]  /*16660*/  IMAD.MOV.U32 R13, RZ, RZ, R4 ;  /* 0x000000ffff0d7224 */ /* 0x000fe400078e0004 */
[----:B------:R-:W-:Y:S01]  /*16670*/  IMAD.MOV.U32 R12, RZ, RZ, 0x1 ;  /* 0x00000001ff0c7424 */ /* 0x000fe200078e00ff */
[----:B------:R-:W-:-:S05]  /*16680*/  @!P0 LEA R14, P5, R32, R14, 0x1 ;  /* 0x0000000e200e8211 */ /* 0x000fca00078a08ff */
[----:B------:R-:W-:Y:S02]  /*16690*/  @!P0 IMAD.X R3, RZ, RZ, R2, P5 ;  /* 0x000000ffff038224 */ /* 0x000fe400028e0602 */
[----:B------:R-:W-:-:S07]  /*166a0*/  @!P0 IMAD.MOV.U32 R2, RZ, RZ, R14 ;  /* 0x000000ffff028224 */ /* 0x000fce00078e000e */
[----:B------:R-:W-:Y:S05]  /*166b0*/  WARPSYNC.COLLECTIVE R15, `(.L_x_333) ;  /* 0x000000000f087348 */ /* 0x000fea0003c00000 */
[----:B------:R0:W1:Y:S02]  /*166c0*/  SHFL.IDX P6, R14, R13, R12, R11 ;  /* 0x0000000c0d0e7389 */ /* 0x00006400000c000b */
[----:B01----:R-:W-:Y:S01]  /*166d0*/  ENDCOLLECTIVE ;  /* 0x000000000000791b */ /* 0x003fe20003800000 */
.L_x_333:
[----:B------:R-:W-:Y:S01]  /*166e0*/  @!PT LDS RZ, [RZ] ;  /* 0x00000000fffff984 */ /* 0x000fe20000000800 */
[----:B------:R-:W-:Y:S01]  /*166f0*/  @!PT LDS RZ, [RZ] ;  /* 0x00000000fffff984 */ /* 0x000fe20000000800 */
[----:B------:R-:W-:Y:S01]  /*16700*/  @!PT LDS RZ, [RZ] ;  /* 0x00000000fffff984 */ /* 0x000fe20000000800 */
[----:B------:R-:W-:Y:S04]  /*16710*/  @!P0 LDGSTS.E.BYPASS.LTC128B.128 [R33+0x14400], desc[UR36][R2.64], !P4 ;  /* 0x1440000002218fae */ /* 0x000fe8000e101d64 */
[----:B------:R-:W-:Y:S04]  /*16720*/  @!P0 LDGSTS.E.BYPASS.LTC128B.128 [R33+0x18400], desc[UR36][R2.64+0x80], !P3 ;  /* 0x1840008002218fae */ /* 0x000fe8000d901d64 */
[----:B------:R-:W-:Y:S01]  /*16730*/  @!P0 LDGSTS.E.BYPASS.LTC128B.128 [R33+0x1c400], desc[UR36][R2.64+0x100], !P2 ;  /* 0x1c40010002218fae */ /* 0x000fe2000d101d64 */
[----:B------:R-:W-:-:S03]  /*16740*/  IMAD.MOV.U32 R13, RZ, RZ, R5 ;  /* 0x000000ffff0d7224 */ /* 0x000fc600078e0005 */
[----:B------:R0:W-:Y:S01]  /*16750*/  @!P0 LDGSTS.E.BYPASS.LTC128B.128 [R33+0x20400], desc[UR36][R2.64+0x180], !P1 ;  /* 0x2040018002218fae */ /* 0x0001e2000c901d64 */
[----:B------:R-:W-:Y:S01]  /*16760*/  ISETP.GE.AND P0, PT, R7, R6, PT ;  /* 0x000000060700720c */ /* 0x000fe20003f06270 */
[----:B0-----:R-:W-:-:S12]  /*16770*/  IMAD.MOV.U32 R2, RZ, RZ, R14 ;  /* 0x000000ffff027224 */ /* 0x001fd800078e000e */
[----:B------:R-:W-:Y:S05]  /*16780*/  WARPSYNC.COLLECTIVE R15, `(.L_x_334) ;  /* 0x000000000f087348 */ /* 0x000fea0003c00000 */
[----:B------:R0:W1:Y:S02]  /*16790*/  SHFL.IDX P6, R14, R13, R12, R11 ;  /* 0x0000000c0d0e7389 */ /* 0x00006400000c000b */
[----:B01----:R-:W-:Y:S01]  /*167a0*/  ENDCOLLECTIVE ;  /* 0x000000000000791b */ /* 0x003fe20003800000 */
.L_x_334:
[----:B------:R-:W-:Y:S02]  /*167b0*/  IMAD.MOV.U32 R13, RZ, RZ, R4 ;  /* 0x000000ffff0d7224 */ /* 0x000fe400078e0004 */
[----:B------:R-:W-:Y:S01]  /*167c0*/  IMAD.MOV.U32 R12, RZ, RZ, 0x2 ;  /* 0x00000002ff0c7424 */ /* 0x000fe200078e00ff */
[----:B------:R-:W-:-:S04]  /*167d0*/  @!P0 LEA R14, P5, R32, R14, 0x1 ;  /* 0x0000000e200e8211 */ /* 0x000fc800078a08ff */
[----:B------:R-:W-:Y:S01]  /*167e0*/  @!P0 IADD3.X R7, RZ, R2, RZ, P5, !PT ;  /* 0x00000002ff078210 */ /* 0x000fe20002ffe4ff */
[----:B------:R-:W-:-:S08]  /*167f0*/  @!P0 IMAD.MOV.U32 R2, RZ, RZ, R14 ;  /* 0x000000ffff028224 */ /* 0x000fd000078e000e */
[----:B------:R-:W-:Y:S05]  /*16800*/  WARPSYNC.COLLECTIVE R15, `(.L_x_335) ;  /* 0x000000000f087348 */ /* 0x000fea0003c00000 */
[----:B------:R0:W1:Y:S02]  /*16810*/  SHFL.IDX P6, R14, R13, R12, R11 ;  /* 0x0000000c0d0e7389 */ /* 0x00006400000c000b */
[----:B01----:R-:W-:Y:S01]  /*16820*/  ENDCOLLECTIVE ;  /* 0x000000000000791b */ /* 0x003fe20003800000 */
.L_x_335:
[----:B------:R-:W-:Y:S02]  /*16830*/  @!P0 IMAD.MOV.U32 R3, RZ, RZ, R7 ;  /* 0x000000ffff038224 */ /* 0x000fe400078e0007 */
[----:B------:R-:W-:-:S03]  /*16840*/  VIADD R7, R0, 0x20 ;  /* 0x0000002000077836 */ /* 0x000fc60000000000 */
[----:B------:R-:W-:Y:S01]  /*16850*/  @!PT LDS RZ, [RZ] ;  /* 0x00000000fffff984 */ /* 0x000fe20000000800 */
[----:B------:R-:W-:Y:S01]  /*16860*/  @!PT LDS RZ, [RZ] ;  /* 0x00000000fffff984 */ /* 0x000fe20000000800 */
[----:B------:R-:W-:Y:S01]  /*16870*/  @!PT LDS RZ, [RZ] ;  /* 0x00000000fffff984 */ /* 0x000fe20000000800 */
[----:B------:R-:W-:Y:S04]  /*16880*/  @!P0 LDGSTS.E.BYPASS.LTC128B.128 [R33+0x14c00], desc[UR36][R2.64], !P4 ;  /* 0x14c0000002218fae */ /* 0x000fe8000e101d64 */
[----:B------:R-:W-:Y:S01]  /*16890*/  @!P0 LDGSTS.E.BYPASS.LTC128B.128 [R33+0x18c00], desc[UR36][R2.64+0x80], !P3 ;  /* 0x18c0008002218fae */ /* 0x000fe2000d901d64 */
[----:B------:R-:W-:-:S03]  /*168a0*/  IMAD.MOV.U32 R13, RZ, RZ, R5 ;  /* 0x000000ffff0d7224 */ /* 0x000fc600078e0005 */
[----:B------:R-:W-:Y:S04]  /*168b0*/  @!P0 LDGSTS.E.BYPASS.LTC128B.128 [R33+0x1cc00], desc[UR36][R2.64+0x100], !P2 ;  /* 0x1cc0010002218fae */ /* 0x000fe8000d101d64 */
[----:B------:R0:W-:Y:S01]  /*168c0*/  @!P0 LDGSTS.E.BYPASS.LTC128B.128 [R33+0x20c00], desc[UR36][R2.64+0x180], !P1 ;  /* 0x20c0018002218fae */ /* 0x0001e2000c901d64 */
[----:B------:R-:W-:Y:S01]  /*168d0*/  ISETP.GE.AND P0, PT, R7, R6, PT ;  /* 0x000000060700720c */ /* 0x000fe20003f06270 */
[----:B0-----:R-:W-:-:S12]  /*168e0*/  IMAD.MOV.U32 R2, RZ, RZ, R14 ;  /* 0x000000ffff027224 */ /* 0x001fd800078e000e */
[----:B------:R-:W-:Y:S05]  /*168f0*/  WARPSYNC.COLLECTIVE R15, `(.L_x_336) ;  /* 0x000000000f087348 */ /* 0x000fea0003c00000 */
[----:B------:R0:W1:Y:S02]  /*16900*/  SHFL.IDX P6, R14, R13, R12, R11 ;  /* 0x0000000c0d0e7389 */ /* 0x00006400000c000b */
[----:B01----:R-:W-:Y:S01]  /*16910*/  ENDCOLLECTIVE ;  /* 0x000000000000791b */ /* 0x003fe20003800000 */
.L_x_336:
        /* <DEDUP_REMOVED lines=8> */
.L_x_337:
        /* <DEDUP_REMOVED lines=15> */
.L_x_338:
        /* <DEDUP_REMOVED lines=8> */
.L_x_339:
        /* <DEDUP_REMOVED lines=15> */
.L_x_340:
        /* <DEDUP_REMOVED lines=8> */
.L_x_341:
        /* <DEDUP_REMOVED lines=15> */
.L_x_342:
        /* <DEDUP_REMOVED lines=8> */
.L_x_343:
        /* <DEDUP_REMOVED lines=15> */
.L_x_344:
[----:B------:R-:W-:Y:S01]  /*16ee0*/  IMAD.MOV.U32 R13, RZ, RZ, R4 ;  /* 0x000000ffff0d7224 */ /* 0x000fe200078e0004 */
[----:B------:R-:W-:Y:S02]  /*16ef0*/  MOV R12, 0x7 ;  /* 0x00000007000c7802 */ /* 0x000fe40000000f00 */
[----:B------:R-:W-:-:S05]  /*16f00*/  @!P0 LEA R14, P5, R32, R14, 0x1 ;  /* 0x0000000e200e8211 */ /* 0x000fca00078a08ff */
[----:B------:R-:W-:Y:S02]  /*16f10*/  @!P0 IMAD.X R7, RZ, RZ, R2, P5 ;  /* 0x000000ffff078224 */ /* 0x000fe400028e0602 */
[----:B------:R-:W-:-:S07]  /*16f20*/  @!P0 IMAD.MOV.U32 R2, RZ, RZ, R14 ;  /* 0x000000ffff028224 */ /* 0x000fce00078e000e */
[----:B------:R-:W-:Y:S05]  /*16f30*/  WARPSYNC.COLLECTIVE R15, `(.L_x_345) ;  /* 0x000000000f087348 */ /* 0x000fea0003c00000 */
[----:B------:R0:W1:Y:S02]  /*16f40*/  SHFL.IDX P6, R14, R13, R12, R11 ;  /* 0x0000000c0d0e7389 */ /* 0x00006400000c000b */
[----:B01----:R-:W-:Y:S01]  /*16f50*/  ENDCOLLECTIVE ;  /* 0x000000000000791b */ /* 0x003fe20003800000 */
.L_x_345:
[----:B------:R-:W-:-:S05]  /*16f60*/  @!P0 IMAD.MOV.U32 R3, RZ, RZ, R7 ;  /* 0x000000ffff038224 */ /* 0x000fca00078e0007 */
[----:B------:R-:W-:Y:S01]  /*16f70*/  @!PT LDS RZ, [RZ] ;  /* 0x00000000fffff984 */ /* 0x000fe20000000800 */
[----:B------:R-:W-:Y:S01]  /*16f80*/  @!PT LDS RZ, [RZ] ;  /* 0x00000000fffff984 */ /* 0x000fe20000000800 */
[----:B------:R-:W-:Y:S01]  /*16f90*/  @!PT LDS RZ, [RZ] ;  /* 0x00000000fffff984 */ /* 0x000fe20000000800 */
[----:B------:R0:W-:Y:S04]  /*16fa0*/  @!P0 LDGSTS.E.BYPASS.LTC128B.128 [R33+0x17400], desc[UR36][R2.64], !P4 ;  /* 0x1740000002218fae */ /* 0x0001e8000e101d64 */
[----:B------:R0:W-:Y:S01]  /*16fb0*/  @!P0 LDGSTS.E.BYPASS.LTC128B.128 [R33+0x1b400], desc[UR36][R2.64+0x80], !P3 ;  /* 0x1b40008002218fae */ /* 0x0001e2000d901d64 */
[----:B------:R-:W-:-:S03]  /*16fc0*/  IMAD.MOV.U32 R13, RZ, RZ, R5 ;  /* 0x000000ffff0d7224 */ /* 0x000fc600078e0005 */
[----:B------:R0:W-:Y:S04]  /*16fd0*/  @!P0 LDGSTS.E.BYPASS.LTC128B.128 [R33+0x1f400], desc[UR36][R2.64+0x100], !P2 ;  /* 0x1f40010002218fae */ /* 0x0001e8000d101d64 */
[----:B------:R0:W-:Y:S01]  /*16fe0*/  @!P0 LDGSTS.E.BYPASS.LTC128B.128 [R33+0x23400], desc[UR36][R2.64+0x180], !P1 ;  /* 0x2340018002218fae */ /* 0x0001e2000c901d64 */
[----:B------:R-:W-:-:S07]  /*16ff0*/  IMAD.MOV.U32 R7, RZ, RZ, R14 ;  /* 0x000000ffff077224 */ /* 0x000fce00078e000e */
[----:B0-----:R-:W-:Y:S05]  /*17000*/  WARPSYNC.COLLECTIVE R15, `(.L_x_346) ;  /* 0x000000000f087348 */ /* 0x001fea0003c00000 */
[----:B------:R1:W2:Y:S02]  /*17010*/  SHFL.IDX P6, R14, R13, R12, R11 ;  /* 0x0000000c0d0e7389 */ /* 0x0002a400000c000b */
[----:B012---:R-:W-:Y:S01]  /*17020*/  ENDCOLLECTIVE ;  /* 0x000000000000791b */ /* 0x007fe20003800000 */
.L_x_346:
[----:B------:R-:W-:Y:S05]  /*17030*/  BRA `(.L_x_347) ;  /* 0xffffffc000087947 */ /* 0x000fea000383ffff */
.L_x_265:
[----:B0-----:R0:W3:Y:S02]  /*17040*/  SYNCS.PHASECHK.TRANS64.TRYWAIT P0, [R22+URZ+0x38820], R3 ;  /* 0x03882003160075a7 */ /* 0x0010e4000800017f */
[----:B---3--:R-:W-:Y:S05]  /*17050*/  @!P0 NANOSLEEP.SYNCS 0x989680 ;  /* 0x009896800000895d */ /* 0x008fea0003900000 */
[----:B------:R-:W3:Y:S02]  /*17060*/  @!P0 SYNCS.PHASECHK.TRANS64 P0, [R22+URZ+0x38820], R3 ;  /* 0x03882003160085a7 */ /* 0x000ee4000800007f */
[----:B---3--:R-:W-:Y:S05]  /*17070*/  @!P0 BRA `(.L_x_265) ;  /* 0xfffffffc00f08947 */ /* 0x008fea000383ffff */
[----:B------:R-:W-:Y:S05]  /*17080*/  BRA `(.L_x_348) ;  /* 0xffffffc000847947 */ /* 0x000fea000383ffff */
.L_x_270:
[----:B0-----:R0:W1:Y:S02]  /*17090*/  SYNCS.PHASECHK.TRANS64.TRYWAIT P0, [R6+URZ+0x38840], R3 ;  /* 0x03884003060075a7 */ /* 0x001064000800017f */
[----:B-1----:R-:W-:Y:S05]  /*170a0*/  @!P0 NANOSLEEP.SYNCS 0x989680 ;  /* 0x009896800000895d */ /* 0x002fea0003900000 */
[----:B------:R-:W1:Y:S02]  /*170b0*/  @!P0 SYNCS.PHASECHK.TRANS64 P0, [R6+URZ+0x38840], R3 ;  /* 0x03884003060085a7 */ /* 0x000e64000800007f */
[----:B-1----:R-:W-:Y:S05]  /*170c0*/  @!P0 BRA `(.L_x_270) ;  /* 0xfffffffc00f08947 */ /* 0x002fea000383ffff */
[----:B------:R-:W-:Y:S05]  /*170d0*/  BRA `(.L_x_349) ;  /* 0xffffffc400647947 */ /* 0x000fea000383ffff */
.L_x_271:
        /* <DEDUP_REMOVED lines=8> */
.L_x_351:
[----:B------:R-:W-:Y:S05]  /*17160*/  BSYNC B1 ;  /* 0x0000000000017941 */ /* 0x000fea0003800000 */
.L_x_350:
[----:B------:R-:W-:Y:S01]  /*17170*/  IMAD.MOV.U32 R13, RZ, RZ, R8 ;  /* 0x000000ffff0d7224 */ /* 0x000fe200078e0008 */
[----:B------:R-:W-:Y:S01]  /*17180*/  LOP3.LUT R23, R23, 0xfffff7ff, RZ, 0xc0, !PT ;  /* 0xfffff7ff17177812 */ /* 0x000fe200078ec0ff */
[----:B------:R-:W-:Y:S02]  /*17190*/  IMAD.MOV.U32 R12, RZ, RZ, RZ ;  /* 0x000000ffff0c7224 */ /* 0x000fe400078e00ff */
[----:B------:R-:W-:Y:S01]  /*171a0*/  IMAD.MOV.U32 R11, RZ, RZ, 0x181f ;  /* 0x0000181fff0b7424 */ /* 0x000fe200078e00ff */
[----:B------:R-:W-:Y:S01]  /*171b0*/  @P3 LOP3.LUT R23, R23, 0x800, RZ, 0xfc, !PT ;  /* 0x0000080017173812 */ /* 0x000fe200078efcff */
[----:B------:R-:W-:Y:S02]  /*171c0*/  IMAD.MOV.U32 R15, RZ, RZ, -0x1 ;  /* 0xffffffffff0f7424 */ /* 0x000fe400078e00ff */
[----:B------:R-:W-:Y:S01]  /*171d0*/  IMAD.MOV.U32 R3, RZ, RZ, R14 ;  /* 0x000000ffff037224 */ /* 0x000fe200078e000e */
[----:B------:R-:W-:Y:S01]  /*171e0*/  LOP3.LUT P3, RZ, R23, 0x10, RZ, 0xc0, !PT ;  /* 0x0000001017ff7812 */ /* 0x000fe2000786c0ff */
[----:B------:R-:W-:-:S12]  /*171f0*/  IMAD.SHL.U32 R0, R32, 0x2, RZ ;  /* 0x0000000220007824 */ /* 0x000fd800078e00ff */
[----:B------:R-:W-:Y:S05]  /*17200*/  WARPSYNC.COLLECTIVE R15, `(.L_x_352) ;  /* 0x000000000f087348 */ /* 0x000fea0003c00000 */
[----:B------:R0:W1:Y:S02]  /*17210*/  SHFL.IDX P6, R14, R13, R12, R11 ;  /* 0x0000000c0d0e7389 */ /* 0x00006400000c000b */
[----:B01----:R-:W-:Y:S01]  /*17220*/  ENDCOLLECTIVE ;  /* 0x000000000000791b */ /* 0x003fe20003800000 */
.L_x_352:
[----:B------:R-:W-:Y:S01]  /*17230*/  LOP3.LUT R23, R23, 0xfffffbff, RZ, 0xc0, !PT ;  /* 0xfffffbff17177812 */ /* 0x000fe200078ec0ff */
[----:B------:R-:W-:-:S03]  /*17240*/  IMAD R9, R9, 0x2, R22 ;  /* 0x0000000209097824 */ /* 0x000fc600078e0216 */
[----:B------:R-:W-:-:S04]  /*17250*/  @P2 LOP3.LUT R23, R23, 0x400, RZ, 0xfc, !PT ;  /* 0x0000040017172812 */ /* 0x000fc800078efcff */
[C---:B------:R-:W-:Y:S02]  /*17260*/  LOP3.LUT P2, RZ, R23.reuse, 0x8, RZ, 0xc0, !PT ;  /* 0x0000000817ff7812 */ /* 0x040fe4000784c0ff */
[----:B------:R-:W-:Y:S01]  /*17270*/  LOP3.LUT R23, R23, 0xfffffdff, RZ, 0xc0, !PT ;  /* 0xfffffdff17177812 */ /* 0x000fe200078ec0ff */
[----:B------:R-:W-:-:S03]  /*17280*/  IMAD.MOV.U32 R13, RZ, RZ, R10 ;  /* 0x000000ffff0d7224 */ /* 0x000fc600078e000a */
[----:B------:R-:W-:Y:S01]  /*17290*/  @P1 LOP3.LUT R23, R23, 0x200, RZ, 0xfc, !PT ;  /* 0x0000020017171812 */ /* 0x000fe200078efcff */
[----:B------:R-:W-:-:S03]  /*172a0*/  IMAD.MOV.U32 R12, RZ, RZ, 0x1 ;  /* 0x00000001ff0c7424 */ /* 0x000fc600078e00ff */
[----:B------:R-:W-:Y:S01]  /*172b0*/  LOP3.LUT P1, RZ, R23, 0x4, RZ, 0xc0, !PT ;  /* 0x0000000417ff7812 */ /* 0x000fe2000782c0ff */
[----:B------:R-:W-:-:S12]  /*172c0*/  IMAD.MOV.U32 R2, RZ, RZ, R14 ;  /* 0x000000ffff027224 */ /* 0x000fd800078e000e */
[----:B------:R-:W-:Y:S05]  /*172d0*/  WARPSYNC.COLLECTIVE R15, `(.L_x_353) ;  /* 0x000000000f087348 */ /* 0x000fea0003c00000 */
[----:B------:R0:W1:Y:S02]  /*172e0*/  SHFL.IDX P6, R14, R13, R12, R11 ;  /* 0x0000000c0d0e7389 */ /* 0x00006400000c000b */
[----:B01----:R-:W-:Y:S01]  /*172f0*/  ENDCOLLECTIVE ;  /* 0x000000000000791b */ /* 0x003fe20003800000 */
.L_x_353:
[----:B------:R-:W-:-:S05]  /*17300*/  IADD3 R2, P0, R2, R0, RZ ;  /* 0x0000000002027210 */ /* 0x000fca0007f1e0ff */
[----:B------:R-:W-:-:S05]  /*17310*/  IMAD.X R3, RZ, RZ, R3, P0 ;  /* 0x000000ffff037224 */ /* 0x000fca00000e0603 */
[----:B------:R-:W-:Y:S01]  /*17320*/  @!PT LDS RZ, [RZ] ;  /* 0x00000000fffff984 */ /* 0x000fe20000000800 */
[----:B------:R-:W-:Y:S01]  /*17330*/  @!PT LDS RZ, [RZ] ;  /* 0x00000000fffff984 */ /* 0x000fe20000000800 */
[----:B------:R-:W-:Y:S01]  /*17340*/  @!PT LDS RZ, [RZ] ;  /* 0x00000000fffff984 */ /* 0x000fe20000000800 */
[----:B------:R0:W-:Y:S01]  /*17350*/  LDGSTS.E.BYPASS.LTC128B.128 [R9+0x24400], desc[UR36][R2.64], !P3 ;  /* 0x2440000002097fae */ /* 0x0001e2000d901d64 */
[----:B------:R-:W-:-:S03]  /*17360*/  IMAD.MOV.U32 R13, RZ, RZ, R8 ;  /* 0x000000ffff0d7224 */ /* 0x000fc600078e0008 */
[----:B------:R0:W-:Y:S04]  /*17370*/  LDGSTS.E.BYPASS.LTC128B.128 [R9+0x26c00], desc[UR36][R2.64+0x80], !P2 ;  /* 0x26c0008002097fae */ /* 0x0001e8000d101d64 */
[----:B------:R0:W-:Y:S01]  /*17380*/  LDGSTS.E.BYPASS.LTC128B.128 [R9+0x29400], desc[UR36][R2.64+0x100], !P1 ;  /* 0x2940010002097fae */ /* 0x0001e2000c901d64 */
[----:B------:R-:W-:-:S03]  /*17390*/  IMAD.MOV.U32 R35, RZ, RZ, R14 ;  /* 0x000000ffff237224 */ /* 0x000fc600078e000e */
[----:B------:R0:W-:Y:S04]  /*173a0*/  LDGSTS.E.BYPASS.LTC128B.128 [R9+0x2bc00], desc[UR36][R2.64+0x180], !P5 ;  /* 0x2bc0018002097fae */ /* 0x0001e8000e901d64 */
[----:B0-----:R-:W-:Y:S05]  /*173b0*/  WARPSYNC.COLLECTIVE R15, `(.L_x_354) ;  /* 0x000000000f087348 */ /* 0x001fea0003c00000 */
[----:B------:R1:W2:Y:S02]  /*173c0*/  SHFL.IDX P6, R14, R13, R12, R11 ;  /* 0x0000000c0d0e7389 */ /* 0x0002a400000c000b */
[----:B012---:R-:W-:Y:S01]  /*173d0*/  ENDCOLLECTIVE ;  /* 0x000000000000791b */ /* 0x007fe20003800000 */
.L_x_354:
[----:B------:R-:W-:Y:S02]  /*173e0*/  IMAD.MOV.U32 R13, RZ, RZ, R10 ;  /* 0x000000ffff0d7224 */ /* 0x000fe400078e000a */
[----:B------:R-:W-:Y:S02]  /*173f0*/  IMAD.MOV.U32 R12, RZ, RZ, 0x2 ;  /* 0x00000002ff0c7424 */ /* 0x000fe400078e00ff */
[----:B------:R-:W-:-:S07]  /*17400*/  IMAD.MOV.U32 R2, RZ, RZ, R14 ;  /* 0x000000ffff027224 */ /* 0x000fce00078e000e */
[----:B------:R-:W-:Y:S05]  /*17410*/  WARPSYNC.COLLECTIVE R15, `(.L_x_355) ;  /* 0x000000000f087348 */ /* 0x000fea0003c00000 */
[----:B------:R0:W1:Y:S02]  /*17420*/  SHFL.IDX P6, R14, R13, R12, R11 ;  /* 0x0000000c0d0e7389 */ /* 0x00006400000c000b */
[----:B01----:R-:W-:Y:S01]  /*17430*/  ENDCOLLECTIVE ;  /* 0x000000000000791b */ /* 0x003fe20003800000 */
.L_x_355:
        /* <DEDUP_REMOVED lines=14> */
.L_x_356:
[----:B------:R-:W-:Y:S02]  /*17520*/  IMAD.MOV.U32 R13, RZ, RZ, R10 ;  /* 0x000000ffff0d7224 */ /* 0x000fe400078e000a */
[----:B------:R-:W-:Y:S02]  /*17530*/  IMAD.MOV.U32 R12, RZ, RZ, 0x3 ;  /* 0x00000003ff0c7424 */ /* 0x000fe400078e00ff */
[----:B------:R-:W-:-:S07]  /*17540*/  IMAD.MOV.U32 R2, RZ, RZ, R14 ;  /* 0x000000ffff027224 */ /* 0x000fce00078e000e */
[----:B------:R-:W-:Y:S05]  /*17550*/  WARPSYNC.COLLECTIVE R15, `(.L_x_357) ;  /* 0x000000000f087348 */ /* 0x000fea0003c00000 */
[----:B------:R0:W1:Y:S02]  /*17560*/  SHFL.IDX P6, R14, R13, R12, R11 ;  /* 0x0000000c0d0e7389 */ /* 0x00006400000c000b */
[----:B01----:R-:W-:Y:S01]  /*17570*/  ENDCOLLECTIVE ;  /* 0x000000000000791b */ /* 0x003fe20003800000 */
.L_x_357:
        /* <DEDUP_REMOVED lines=14> */
.L_x_358:
[----:B------:R-:W-:Y:S02]  /*17660*/  IMAD.MOV.U32 R13, RZ, RZ, R10 ;  /* 0x000000ffff0d7224 */ /* 0x000fe400078e000a */
[----:B------:R-:W-:Y:S02]  /*17670*/  IMAD.MOV.U32 R12, RZ, RZ, 0x4 ;  /* 0x00000004ff0c7424 */ /* 0x000fe400078e00ff */
[----:B------:R-:W-:-:S07]  /*17680*/  IMAD.MOV.U32 R2, RZ, RZ, R14 ;  /* 0x000000ffff027224 */ /* 0x000fce00078e000e */
[----:B------:R-:W-:Y:S05]  /*17690*/  WARPSYNC.COLLECTIVE R15, `(.L_x_359) ;  /* 0x000000000f087348 */ /* 0x000fea0003c00000 */
[----:B------:R0:W1:Y:S02]  /*176a0*/  SHFL.IDX P6, R14, R13, R12, R11 ;  /* 0x0000000c0d0e7389 */ /* 0x00006400000c000b */
[----:B01----:R-:W-:Y:S01]  /*176b0*/  ENDCOLLECTIVE ;  /* 0x000000000000791b */ /* 0x003fe20003800000 */
.L_x_359:
[----:B------:R-:W-:-:S05]  /*176c0*/  IADD3 R2, P0, R2, R0, RZ ;  /* 0x0000000002027210 */ /* 0x000fca0007f1e0ff */
[----:B------:R-:W-:-:S05]  /*176d0*/  IMAD.X R3, RZ, RZ, R35, P0 ;  /* 0x000000ffff037224 */ /* 0x000fca00000e0623 */
[----:B------:R-:W-:Y:S01]  /*176e0*/  @!PT LDS RZ, [RZ] ;  /* 0x00000000fffff984 */ /* 0x000fe20000000800 */
[----:B------:R-:W-:Y:S01]  /*176f0*/  @!PT LDS RZ, [RZ] ;  /* 0x00000000fffff984 */ /* 0x000fe20000000800 */
[----:B------:R-:W-:Y:S01]  /*17700*/  @!PT LDS RZ, [RZ] ;  /* 0x00000000fffff984 */ /* 0x000fe20000000800 */
[----:B------:R0:W-:Y:S01]  /*17710*/  LDGSTS.E.BYPASS.LTC128B.128 [R9+0x25c00], desc[UR36][R2.64], !P3 ;  /* 0x25c0000002097fae */ /* 0x0001e2000d901d64 */
[----:B------:R-:W-:Y:S01]  /*17720*/  IMAD.MOV.U32 R13, RZ, RZ, R8 ;  /* 0x000000ffff0d7224 */ /* 0x000fe200078e0008 */
[C---:B------:R-:W-:Y:S02]  /*17730*/  LOP3.LUT P3, RZ, R23.reuse, 0x800, RZ, 0xc0, !PT ;  /* 0x0000080017ff7812 */ /* 0x040fe4000786c0ff */
[----:B------:R0:W-:Y:S01]  /*17740*/  LDGSTS.E.BYPASS.LTC128B.128 [R9+0x28400], desc[UR36][R2.64+0x80], !P2 ;  /* 0x2840008002097fae */ /* 0x0001e2000d101d64 */
[----:B------:R-:W-:-:S03]  /*17750*/  LOP3.LUT P2, RZ, R23, 0x400, RZ, 0xc0, !PT ;  /* 0x0000040017ff7812 */ /* 0x000fc6000784c0ff */
[----:B------:R0:W-:Y:S01]  /*17760*/  LDGSTS.E.BYPASS.LTC128B.128 [R9+0x2ac00], desc[UR36][R2.64+0x100], !P1 ;  /* 0x2ac0010002097fae */ /* 0x0001e2000c901d64 */
[----:B------:R-:W-:Y:S01]  /*17770*/  LOP3.LUT P1, RZ, R23, 0x200, RZ, 0xc0, !PT ;  /* 0x0000020017ff7812 */ /* 0x000fe2000782c0ff */
[----:B------:R-:W-:Y:S02]  /*17780*/  IMAD.MOV.U32 R35, RZ, RZ, R14 ;  /* 0x000000ffff237224 */ /* 0x000fe400078e000e */
[----:B------:R0:W-:Y:S10]  /*17790*/  LDGSTS.E.BYPASS.LTC128B.128 [R9+0x2d400], desc[UR36][R2.64+0x180], !P5 ;  /* 0x2d40018002097fae */ /* 0x0001f4000e901d64 */
[----:B0-----:R-:W-:Y:S05]  /*177a0*/  WARPSYNC.COLLECTIVE R15, `(.L_x_360) ;  /* 0x000000000f087348 */ /* 0x001fea0003c00000 */
[----:B------:R1:W2:Y:S02]  /*177b0*/  SHFL.IDX P6, R14, R13, R12, R11 ;  /* 0x0000000c0d0e7389 */ /* 0x0002a400000c000b */
[----:B012---:R-:W-:Y:S01]  /*177c0*/  ENDCOLLECTIVE ;  /* 0x000000000000791b */ /* 0x007fe20003800000 */
.L_x_360:
[----:B------:R-:W-:Y:S01]  /*177d0*/  IMAD.MOV.U32 R2, RZ, RZ, R14 ;  /* 0x000000ffff027224 */ /* 0x000fe200078e000e */
[----:B------:R-:W-:Y:S06]  /*177e0*/  BRA `(.L_x_361) ;  /* 0xffffffc000b07947 */ /* 0x000fec000383ffff */
.L_x_276:
[----:B-1----:R1:W2:Y:S02]  /*177f0*/  SYNCS.PHASECHK.TRANS64.TRYWAIT P0, [R6+URZ+0x38860], R2 ;  /* 0x03886002060075a7 */ /* 0x0022a4000800017f */
[----:B--2---:R-:W-:Y:S05]  /*17800*/  @!P0 NANOSLEEP.SYNCS 0x989680 ;  /* 0x009896800000895d */ /* 0x004fea0003900000 */
[----:B------:R-:W2:Y:S02]  /*17810*/  @!P0 SYNCS.PHASECHK.TRANS64 P0, [R6+URZ+0x38860], R2 ;  /* 0x03886002060085a7 */ /* 0x000ea4000800007f */
[----:B--2---:R-:W-:Y:S05]  /*17820*/  @!P0 BRA `(.L_x_276) ;  /* 0xfffffffc00f08947 */ /* 0x004fea000383ffff */
[----:B------:R-:W-:Y:S05]  /*17830*/  BRA `(.L_x_362) ;  /* 0xffffffc400287947 */ /* 0x000fea000383ffff */
.L_x_277:
[----:B------:R-:W-:Y:S01]  /*17840*/  BSSY B1, `(.L_x_363) ;  /* 0x0000008000017945 */ /* 0x000fe20003800000 */
[----:B------:R-:W-:Y:S02]  /*17850*/  IMAD.MOV.U32 R13, RZ, RZ, R24 ;  /* 0x000000ffff0d7224 */ /* 0x000fe400078e0018 */
[----:B------:R-:W-:Y:S02]  /*17860*/  IMAD.MOV.U32 R12, RZ, RZ, RZ ;  /* 0x000000ffff0c7224 */ /* 0x000fe400078e00ff */
[----:B------:R-:W-:Y:S02]  /*17870*/  IMAD.MOV.U32 R11, RZ, RZ, 0x181f ;  /* 0x0000181fff0b7424 */ /* 0x000fe400078e00ff */
[----:B------:R-:W-:-:S07]  /*17880*/  IMAD.MOV.U32 R15, RZ, RZ, -0x1 ;  /* 0xffffffffff0f7424 */ /* 0x000fce00078e00ff */
[----:B-1----:R-:W-:Y:S05]  /*17890*/  WARPSYNC.COLLECTIVE R15, `(.L_x_364) ;  /* 0x000000000f087348 */ /* 0x002fea0003c00000 */
[----:B------:R0:W2:Y:S02]  /*178a0*/  SHFL.IDX P6, R14, R13, R12, R11 ;  /* 0x0000000c0d0e7389 */ /* 0x0000a400000c000b */
[----:B012---:R-:W-:Y:S01]  /*178b0*/  ENDCOLLECTIVE ;  /* 0x000000000000791b */ /* 0x007fe20003800000 */
.L_x_364:
[----:B------:R-:W-:Y:S05]  /*178c0*/  BSYNC B1 ;  /* 0x0000000000017941 */ /* 0x000fea0003800000 */
.L_x_363:
[----:B------:R-:W-:Y:S01]  /*178d0*/  MOV R13, R18 ;  /* 0x00000012000d7202 */ /* 0x000fe20000000f00 */
[----:B------:R-:W-:Y:S02]  /*178e0*/  IMAD.MOV.U32 R12, RZ, RZ, RZ ;  /* 0x000000ffff0c7224 */ /* 0x000fe400078e00ff */
[----:B------:R-:W-:Y:S02]  /*178f0*/  IMAD.MOV.U32 R11, RZ, RZ, 0x181f ;  /* 0x0000181fff0b7424 */ /* 0x000fe400078e00ff */
[----:B------:R-:W-:Y:S02]  /*17900*/  IMAD.MOV.U32 R15, RZ, RZ, -0x1 ;  /* 0xffffffffff0f7424 */ /* 0x000fe400078e00ff */
[----:B------:R-:W-:Y:S02]  /*17910*/  IMAD.MOV.U32 R3, RZ, RZ, R14 ;  /* 0x000000ffff037224 */ /* 0x000fe400078e000e */
[----:B------:R-:W-:-:S07]  /*17920*/  IMAD R7, R7, 0x2, R22 ;  /* 0x0000000207077824 */ /* 0x000fce00078e0216 */
[----:B------:R-:W-:Y:S05]  /*17930*/  WARPSYNC.COLLECTIVE R15, `(.L_x_365) ;  /* 0x000000000f087348 */ /* 0x000fea0003c00000 */
[----:B------:R0:W1:Y:S02]  /*17940*/  SHFL.IDX P6, R14, R13, R12, R11 ;  /* 0x0000000c0d0e7389 */ /* 0x00006400000c000b */
[----:B01----:R-:W-:Y:S01]  /*17950*/  ENDCOLLECTIVE ;  /* 0x000000000000791b */ /* 0x003fe20003800000 */
.L_x_365:
[----:B------:R-:W-:Y:S02]  /*17960*/  IMAD.MOV.U32 R13, RZ, RZ, R24 ;  /* 0x000000ffff0d7224 */ /* 0x000fe400078e0018 */
[----:B------:R-:W-:Y:S02]  /*17970*/  IMAD.MOV.U32 R12, RZ, RZ, 0x1 ;  /* 0x00000001ff0c7424 */ /* 0x000fe400078e00ff */
[----:B------:R-:W-:-:S07]  /*17980*/  IMAD.MOV.U32 R2, RZ, RZ, R14 ;  /* 0x000000ffff027224 */ /* 0x000fce00078e000e */
[----:B------:R-:W-:Y:S05]  /*17990*/  WARPSYNC.COLLECTIVE R15, `(.L_x_366) ;  /* 0x000000000f087348 */ /* 0x000fea0003c00000 */
[----:B------:R0:W1:Y:S02]  /*179a0*/  SHFL.IDX P6, R14, R13, R12, R11 ;  /* 0x0000000c0d0e7389 */ /* 0x00006400000c000b */
[----:B01----:R-:W-:Y:S01]  /*179b0*/  ENDCOLLECTIVE ;  /* 0x000000000000791b */ /* 0x003fe20003800000 */
.L_x_366:
[----:B------:R-:W-:-:S05]  /*179c0*/  IADD3 R2, P0, R2, R0, RZ ;  /* 0x0000000002027210 */ /* 0x000fca0007f1e0ff */
[----:B------:R-:W-:Y:S01]  /*179d0*/  IMAD.X R3, RZ, RZ, R3, P0 ;  /* 0x000000ffff037224 */ /* 0x000fe200000e0603 */
[----:B------:R-:W-:Y:S01]  /*179e0*/  ISETP.LT.OR P0, PT, R8, 0x1, P4 ;  /* 0x000000010800780c */ /* 0x000fe20002701670 */
[----:B------:R-:W-:-:S12]  /*179f0*/  IMAD.MOV.U32 R13, RZ, RZ, R18 ;  /* 0x000000ffff0d7224 */ /* 0x000fd800078e0012 */
        /* <DEDUP_REMOVED lines=9> */
[----:B------:R0:W-:Y:S02]  /*17a90*/  LDGSTS.E.BYPASS.LTC128B.128 [R7+0x7c00], desc[UR36][R2.64+0x180], !P0 ;  /* 0x07c0018002077fae */ /* 0x0001e4000c101d64 */
[----:B0-----:R-:W-:-:S07]  /*17aa0*/  IMAD.MOV.U32 R3, RZ, RZ, R14 ;  /* 0x000000ffff037224 */ /* 0x001fce00078e000e */
[----:B------:R-:W-:Y:S05]  /*17ab0*/  WARPSYNC.COLLECTIVE R15, `(.L_x_367) ;  /* 0x000000000f087348 */ /* 0x000fea0003c00000 */
[----:B------:R0:W1:Y:S02]  /*17ac0*/  SHFL.IDX P6, R14, R13, R12, R11 ;  /* 0x0000000c0d0e7389 */ /* 0x00006400000c000b */
[----:B01----:R-:W-:Y:S01]  /*17ad0*/  ENDCOLLECTIVE ;  /* 0x000000000000791b */ /* 0x003fe20003800000 */
.L_x_367:
[----:B------:R-:W-:Y:S02]  /*17ae0*/  IMAD.MOV.U32 R13, RZ, RZ, R24 ;  /* 0x000000ffff0d7224 */ /* 0x000fe400078e0018 */
[----:B------:R-:W-:Y:S02]  /*17af0*/  IMAD.MOV.U32 R12, RZ, RZ, 0x2 ;  /* 0x00000002ff0c7424 */ /* 0x000fe400078e00ff */
[----:B------:R-:W-:-:S07]  /*17b00*/  IMAD.MOV.U32 R2, RZ, RZ, R14 ;  /* 0x000000ffff027224 */ /* 0x000fce00078e000e */
[----:B------:R-:W-:Y:S05]  /*17b10*/  WARPSYNC.COLLECTIVE R15, `(.L_x_368) ;  /* 0x000000000f087348 */ /* 0x000fea0003c00000 */
[----:B------:R0:W1:Y:S02]  /*17b20*/  SHFL.IDX P6, R14, R13, R12, R11 ;  /* 0x0000000c0d0e7389 */ /* 0x00006400000c000b */
[----:B01----:R-:W-:Y:S01]  /*17b30*/  ENDCOLLECTIVE ;  /* 0x000000000000791b */ /* 0x003fe20003800000 */
.L_x_368:
        /* <DEDUP_REMOVED lines=18> */
.L_x_369:
[----:B------:R-:W-:Y:S02]  /*17c60*/  IMAD.MOV.U32 R13, RZ, RZ, R24 ;  /* 0x000000ffff0d7224 */ /* 0x000fe400078e0018 */
[----:B------:R-:W-:Y:S02]  /*17c70*/  IMAD.MOV.U32 R12, RZ, RZ, 0x3 ;  /* 0x00000003ff0c7424 */ /* 0x000fe400078e00ff */
[----:B------:R-:W-:-:S07]  /*17c80*/  IMAD.MOV.U32 R2, RZ, RZ, R14 ;  /* 0x000000ffff027224 */ /* 0x000fce00078e000e */
[----:B------:R-:W-:Y:S05]  /*17c90*/  WARPSYNC.COLLECTIVE R15, `(.L_x_370) ;  /* 0x000000000f087348 */ /* 0x000fea0003c00000 */
[----:B------:R0:W1:Y:S02]  /*17ca0*/  SHFL.IDX P6, R14, R13, R12, R11 ;  /* 0x0000000c0d0e7389 */ /* 0x00006400000c000b */
[----:B01----:R-:W-:Y:S01]  /*17cb0*/  ENDCOLLECTIVE ;  /* 0x000000000000791b */ /* 0x003fe20003800000 */
.L_x_370:
        /* <DEDUP_REMOVED lines=18> */
.L_x_371:
[----:B------:R-:W-:Y:S02]  /*17de0*/  IMAD.MOV.U32 R13, RZ, RZ, R24 ;  /* 0x000000ffff0d7224 */ /* 0x000fe400078e0018 */
[----:B------:R-:W-:Y:S02]  /*17df0*/  IMAD.MOV.U32 R12, RZ, RZ, 0x4 ;  /* 0x00000004ff0c7424 */ /* 0x000fe400078e00ff */
[----:B------:R-:W-:-:S07]  /*17e00*/  IMAD.MOV.U32 R2, RZ, RZ, R14 ;  /* 0x000000ffff027224 */ /* 0x000fce00078e000e */
[----:B------:R-:W-:Y:S05]  /*17e10*/  WARPSYNC.COLLECTIVE R15, `(.L_x_372) ;  /* 0x000000000f087348 */ /* 0x000fea0003c00000 */
[----:B------:R0:W1:Y:S02]  /*17e20*/  SHFL.IDX P6, R14, R13, R12, R11 ;  /* 0x0000000c0d0e7389 */ /* 0x00006400000c000b */
[----:B01----:R-:W-:Y:S01]  /*17e30*/  ENDCOLLECTIVE ;  /* 0x000000000000791b */ /* 0x003fe20003800000 */
.L_x_372:
[----:B------:R-:W-:-:S05]  /*17e40*/  IADD3 R2, P0, R2, R0, RZ ;  /* 0x0000000002027210 */ /* 0x000fca0007f1e0ff */
[----:B------:R-:W-:Y:S01]  /*17e50*/  IMAD.X R3, RZ, RZ, R3, P0 ;  /* 0x000000ffff037224 */ /* 0x000fe200000e0603 */
[----:B------:R-:W-:Y:S01]  /*17e60*/  ISETP.LT.OR P0, PT, R8, 0x31, P4 ;  /* 0x000000310800780c */ /* 0x000fe20002701670 */
[----:B------:R-:W-:-:S12]  /*17e70*/  IMAD.MOV.U32 R13, RZ, RZ, R18 ;  /* 0x000000ffff0d7224 */ /* 0x000fd800078e0012 */
[----:B------:R-:W-:Y:S01]  /*17e80*/  @!PT LDS RZ, [RZ] ;  /* 0x00000000fffff984 */ /* 0x000fe20000000800 */
[----:B------:R-:W-:Y:S01]  /*17e90*/  @!PT LDS RZ, [RZ] ;  /* 0x00000000fffff984 */ /* 0x000fe20000000800 */
[----:B------:R-:W-:Y:S01]  /*17ea0*/  @!PT LDS RZ, [RZ] ;  /* 0x00000000fffff984 */ /* 0x000fe20000000800 */
[----:B------:R0:W-:Y:S01]  /*17eb0*/  LDGSTS.E.BYPASS.LTC128B.128 [R7+0x1c00], desc[UR36][R2.64], !P0 ;  /* 0x01c0000002077fae */ /* 0x0001e2000c101d64 */
[----:B------:R-:W-:Y:S01]  /*17ec0*/  ISETP.LT.OR P0, PT, R8, 0x31, P3 ;  /* 0x000000310800780c */ /* 0x000fe20001f01670 */
[----:B------:R-:W-:-:S12]  /*17ed0*/  IMAD.MOV.U32 R24, RZ, RZ, R14 ;  /* 0x000000ffff187224 */ /* 0x000fd800078e000e */
[----:B0-----:R-:W-:Y:S05]  /*17ee0*/  WARPSYNC.COLLECTIVE R15, `(.L_x_373) ;  /* 0x000000000f087348 */ /* 0x001fea0003c00000 */
[----:B------:R1:W2:Y:S02]  /*17ef0*/  SHFL.IDX P6, R14, R13, R12, R11 ;  /* 0x0000000c0d0e7389 */ /* 0x0002a400000c000b */
[----:B012---:R-:W-:Y:S01]  /*17f00*/  ENDCOLLECTIVE ;  /* 0x000000000000791b */ /* 0x007fe20003800000 */
.L_x_373:
        /* <DEDUP_REMOVED lines=8> */
[----:B------:R-:W-:Y:S05]  /*17f90*/  BRA `(.L_x_374) ;  /* 0xffffffc000447947 */ /* 0x000fea000383ffff */
.L_x_285:
[----:B0-----:R0:W3:Y:S02]  /*17fa0*/  SYNCS.PHASECHK.TRANS64.TRYWAIT P0, [R4+URZ+0x38860], R3 ;  /* 0x03886003040075a7 */ /* 0x0010e4000800017f */
[----:B---3--:R-:W-:Y:S05]  /*17fb0*/  @!P0 NANOSLEEP.SYNCS 0x989680 ;  /* 0x009896800000895d */ /* 0x008fea0003900000 */
[----:B------:R-:W3:Y:S02]  /*17fc0*/  @!P0 SYNCS.PHASECHK.TRANS64 P0, [R4+URZ+0x38860], R3 ;  /* 0x03886003040085a7 */ /* 0x000ee4000800007f */
[----:B---3--:R-:W-:Y:S05]  /*17fd0*/  @!P0 BRA `(.L_x_285) ;  /* 0xfffffffc00f08947 */ /* 0x008fea000383ffff */
[----:B------:R-:W-:Y:S05]  /*17fe0*/  BRA `(.L_x_375) ;  /* 0xffffffc400687947 */ /* 0x000fea000383ffff */
.L_x_286:
[----:B------:R-:W-:Y:S01]  /*17ff0*/  BSSY B0, `(.L_x_376) ;  /* 0x0000008000007945 */ /* 0x000fe20003800000 */
[----:B------:R-:W-:Y:S02]  /*18000*/  IMAD.MOV.U32 R13, RZ, RZ, R24 ;  /* 0x000000ffff0d7224 */ /* 0x000fe400078e0018 */
[----:B------:R-:W-:Y:S02]  /*18010*/  IMAD.MOV.U32 R12, RZ, RZ, RZ ;  /* 0x000000ffff0c7224 */ /* 0x000fe400078e00ff */
[----:B------:R-:W-:Y:S02]  /*18020*/  IMAD.MOV.U32 R11, RZ, RZ, 0x181f ;  /* 0x0000181fff0b7424 */ /* 0x000fe400078e00ff */
[----:B------:R-:W-:-:S07]  /*18030*/  IMAD.MOV.U32 R15, RZ, RZ, -0x1 ;  /* 0xffffffffff0f7424 */ /* 0x000fce00078e00ff */
[----:B01----:R-:W-:Y:S05]  /*18040*/  WARPSYNC.COLLECTIVE R15, `(.L_x_377) ;  /* 0x000000000f087348 */ /* 0x003fea0003c00000 */
[----:B-1----:R1:W2:Y:S02]  /*18050*/  SHFL.IDX P6, R14, R13, R12, R11 ;  /* 0x0000000c0d0e7389 */ /* 0x0022a400000c000b */
[----:B012---:R-:W-:Y:S01]  /*18060*/  ENDCOLLECTIVE ;  /* 0x000000000000791b */ /* 0x007fe20003800000 */
.L_x_377:
[----:B------:R-:W-:Y:S05]  /*18070*/  BSYNC B0 ;  /* 0x0000000000007941 */ /* 0x000fea0003800000 */
.L_x_376:
[----:B------:R-:W-:Y:S02]  /*18080*/  IMAD.MOV.U32 R13, RZ, RZ, R18 ;  /* 0x000000ffff0d7224 */ /* 0x000fe400078e0012 */
[----:B------:R-:W-:Y:S02]  /*18090*/  IMAD.MOV.U32 R12, RZ, RZ, RZ ;  /* 0x000000ffff0c7224 */ /* 0x000fe400078e00ff */
[----:B------:R-:W-:Y:S02]  /*180a0*/  IMAD.MOV.U32 R11, RZ, RZ, 0x181f ;  /* 0x0000181fff0b7424 */ /* 0x000fe400078e00ff */
[----:B------:R-:W-:Y:S02]  /*180b0*/  IMAD.MOV.U32 R15, RZ, RZ, -0x1 ;  /* 0xffffffffff0f7424 */ /* 0x000fe400078e00ff */
[----:B------:R-:W-:Y:S02]  /*180c0*/  IMAD.MOV.U32 R3, RZ, RZ, R14 ;  /* 0x000000ffff037224 */ /* 0x000fe400078e000e */
[----:B------:R-:W-:-:S07]  /*180d0*/  IMAD.SHL.U32 R8, R32, 0x2, RZ ;  /* 0x0000000220087824 */ /* 0x000fce00078e00ff */
[----:B------:R-:W-:Y:S05]  /*180e0*/  WARPSYNC.COLLECTIVE R15, `(.L_x_378) ;  /* 0x000000000f087348 */ /* 0x000fea0003c00000 */
[----:B------:R0:W1:Y:S02]  /*180f0*/  SHFL.IDX P6, R14, R13, R12, R11 ;  /* 0x0000000c0d0e7389 */ /* 0x00006400000c000b */
[----:B01----:R-:W-:Y:S01]  /*18100*/  ENDCOLLECTIVE ;  /* 0x000000000000791b */ /* 0x003fe20003800000 */
.L_x_378:
[----:B------:R-:W-:Y:S01]  /*18110*/  ULDC UR4, c[0x0][0x2f4] ;  /* 0x0000bd0000047ab9 */ /* 0x000fe20000000800 */
[----:B------:R-:W-:Y:S01]  /*18120*/  IMAD R0, R7, 0x2, R22 ;  /* 0x0000000207007824 */ /* 0x000fe200078e0216 */
[----:B------:R-:W-:Y:S02]  /*18130*/  ISETP.GE.AND P3, PT, R32, UR4, PT ;  /* 0x0000000420007c0c */ /* 0x000fe4000bf66270 */
[----:B------:R-:W-:Y:S02]  /*18140*/  ISETP.GE.AND P2, PT, R37, UR4, PT ;  /* 0x0000000425007c0c */ /* 0x000fe4000bf46270 */
[----:B------:R-:W-:Y:S02]  /*18150*/  ISETP.LT.OR P4, PT, R5, 0x1, P3 ;  /* 0x000000010500780c */ /* 0x000fe40001f81670 */
[----:B------:R-:W-:Y:S01]  /*18160*/  ISETP.GE.AND P1, PT, R36, UR4, PT ;  /* 0x0000000424007c0c */ /* 0x000fe2000bf26270 */
[----:B------:R-:W-:Y:S02]  /*18170*/  IMAD.MOV.U32 R13, RZ, RZ, R24 ;  /* 0x000000ffff0d7224 */ /* 0x000fe400078e0018 */
[----:B------:R-:W-:Y:S01]  /*18180*/  IMAD.MOV.U32 R12, RZ, RZ, 0x1 ;  /* 0x00000001ff0c7424 */ /* 0x000fe200078e00ff */
[----:B------:R-:W-:-:S05]  /*18190*/  IADD3 R2, P0, R14, R8, RZ ;  /* 0x000000080e027210 */ /* 0x000fca0007f1e0ff */
[----:B------:R-:W-:Y:S01]  /*181a0*/  IMAD.X R3, RZ, RZ, R3, P0 ;  /* 0x000000ffff037224 */ /* 0x000fe200000e0603 */
[----:B------:R-:W-:-:S04]  /*181b0*/  ISETP.LT.OR P0, PT, R5, 0x1, P2 ;  /* 0x000000010500780c */ /* 0x000fc80001701670 */
[----:B------:R-:W-:Y:S01]  /*181c0*/  @!PT LDS RZ, [RZ] ;  /* 0x00000000fffff984 */ /* 0x000fe20000000800 */
[----:B------:R-:W-:Y:S01]  /*181d0*/  @!PT LDS RZ, [RZ] ;  /* 0x00000000fffff984 */ /* 0x000fe20000000800 */
[----:B------:R-:W-:Y:S01]  /*181e0*/  @!PT LDS RZ, [RZ] ;  /* 0x00000000fffff984 */ /* 0x000fe20000000800 */
[----:B------:R0:W-:Y:S01]  /*181f0*/  LDGSTS.E.BYPASS.LTC128B.128 [R0+0x400], desc[UR36][R2.64], !P4 ;  /* 0x0040000002007fae */ /* 0x0001e2000e101d64 */
[----:B------:R-:W-:-:S08]  /*18200*/  ISETP.LT.OR P4, PT, R5, 0x1, P1 ;  /* 0x000000010500780c */ /* 0x000fd00000f81670 */
[----:B------:R0:W-:Y:S01]  /*18210*/  LDGSTS.E.BYPASS.LTC128B.128 [R0+0x2c00], desc[UR36][R2.64+0x80], !P0 ;  /* 0x02c0008002007fae */ /* 0x0001e2000c101d64 */
[----:B------:R-:W-:-:S13]  /*18220*/  ISETP.GE.AND P0, PT, R34, UR4, PT ;  /* 0x0000000422007c0c */ /* 0x000fda000bf06270 */
[----:B0-----:R-:W-:Y:S05]  /*18230*/  WARPSYNC.COLLECTIVE R15, `(.L_x_379) ;  /* 0x000000000f087348 */ /* 0x001fea0003c00000 */
[----:B------:R1:W2:Y:S02]  /*18240*/  SHFL.IDX P6, R14, R13, R12, R11 ;  /* 0x0000000c0d0e7389 */ /* 0x0002a400000c000b */
[----:B012---:R-:W-:Y:S01]  /*18250*/  ENDCOLLECTIVE ;  /* 0x000000000000791b */ /* 0x007fe20003800000 */
.L_x_379:
[----:B------:R-:W-:Y:S01]  /*18260*/  @!PT LDS RZ, [RZ] ;  /* 0x00000000fffff984 */ /* 0x000fe20000000800 */
[----:B------:R-:W-:Y:S01]  /*18270*/  @!PT LDS RZ, [RZ] ;  /* 0x00000000fffff984 */ /* 0x000fe20000000800 */
[----:B------:R-:W-:Y:S01]  /*18280*/  @!PT LDS RZ, [RZ] ;  /* 0x00000000fffff984 */ /* 0x000fe20000000800 */
[----:B------:R0:W-:Y:S01]  /*18290*/  LDGSTS.E.BYPASS.LTC128B.128 [R0+0x5400], desc[UR36][R2.64+0x100], !P4 ;  /* 0x0540010002007fae */ /* 0x0001e2000e101d64 */
[----:B------:R-:W-:Y:S02]  /*182a0*/  ISETP.LT.OR P4, PT, R5, 0x1, P0 ;  /* 0x000000010500780c */ /* 0x000fe40000781670 */
[----:B------:R-:W-:-:S11]  /*182b0*/  MOV R13, R18 ;  /* 0x00000012000d7202 */ /* 0x000fd60000000f00 */
[----:B------:R0:W-:Y:S01]  /*182c0*/  LDGSTS.E.BYPASS.LTC128B.128 [R0+0x7c00], desc[UR36][R2.64+0x180], !P4 ;  /* 0x07c0018002007fae */ /* 0x0001e2000e101d64 */
[----:B------:R-:W-:-:S07]  /*182d0*/  IMAD.MOV.U32 R7, RZ, RZ, R14 ;  /* 0x000000ffff077224 */ /* 0x000fce00078e000e */
[----:B0-----:R-:W-:Y:S05]  /*182e0*/  WARPSYNC.COLLECTIVE R15, `(.L_x_380) ;  /* 0x000000000f087348 */ /* 0x001fea0003c00000 */
[----:B------:R1:W2:Y:S02]  /*182f0*/  SHFL.IDX P6, R14, R13, R12, R11 ;  /* 0x0000000c0d0e7389 */ /* 0x0002a400000c000b */
[----:B012---:R-:W-:Y:S01]  /*18300*/  ENDCOLLECTIVE ;  /* 0x000000000000791b */ /* 0x007fe20003800000 */
.L_x_380:
[----:B------:R-:W-:Y:S02]  /*18310*/  IMAD.MOV.U32 R13, RZ, RZ, R24 ;  /* 0x000000ffff0d7224 */ /* 0x000fe400078e0018 */
[----:B------:R-:W-:Y:S01]  /*18320*/  IMAD.MOV.U32 R12, RZ, RZ, 0x2 ;  /* 0x00000002ff0c7424 */ /* 0x000fe200078e00ff */
[----:B------:R-:W-:-:S13]  /*18330*/  IADD3 R2, P4, R14, R8, RZ ;  /* 0x000000080e027210 */ /* 0x000fda0007f9e0ff */
[----:B------:R-:W-:Y:S05]  /*18340*/  WARPSYNC.COLLECTIVE R15, `(.L_x_381) ;  /* 0x000000000f087348 */ /* 0x000fea0003c00000 */
[----:B------:R0:W1:Y:S02]  /*18350*/  SHFL.IDX P6, R14, R13, R12, R11 ;  /* 0x0000000c0d0e7389 */ /* 0x00006400000c000b */
[----:B01----:R-:W-:Y:S01]  /*18360*/  ENDCOLLECTIVE ;  /* 0x000000000000791b */ /* 0x003fe20003800000 */
.L_x_381:
        /* <DEDUP_REMOVED lines=12> */
.L_x_382:
[----:B------:R-:W-:Y:S01]  /*18430*/  @!PT LDS RZ, [RZ] ;  /* 0x00000000fffff984 */ /* 0x000fe20000000800 */
[----:B------:R-:W-:Y:S01]  /*18440*/  @!PT LDS RZ, [RZ] ;  /* 0x00000000fffff984 */ /* 0x000fe20000000800 */
[----:B------:R-:W-:Y:S01]  /*18450*/  @!PT LDS RZ, [RZ] ;  /* 0x00000000fffff984 */ /* 0x000fe20000000800 */
[----:B------:R-:W-:Y:S01]  /*18460*/  LDGSTS.E.BYPASS.LTC128B.128 [R0+0x3400], desc[UR36][R2.64+0x80], !P4 ;  /* 0x0340008002007fae */ /* 0x000fe2000e101d64 */
[----:B------:R-:W-:Y:S01]  /*18470*/  ISETP.LT.OR P4, PT, R5, 0x11, P1 ;  /* 0x000000110500780c */ /* 0x000fe20000f81670 */
[----:B------:R-:W-:Y:S02]  /*18480*/  IMAD.MOV.U32 R13, RZ, RZ, R24 ;  /* 0x000000ffff0d7224 */ /* 0x000fe400078e0018 */
[----:B------:R-:W-:-:S10]  /*18490*/  IMAD.MOV.U32 R12, RZ, RZ, 0x3 ;  /* 0x00000003ff0c7424 */ /* 0x000fd400078e00ff */
[----:B------:R-:W-:Y:S01]  /*184a0*/  LDGSTS.E.BYPASS.LTC128B.128 [R0+0x5c00], desc[UR36][R2.64+0x100], !P4 ;  /* 0x05c0010002007fae */ /* 0x000fe2000e101d64 */
[----:B------:R-:W-:-:S13]  /*184b0*/  ISETP.LT.OR P4, PT, R5, 0x11, P0 ;  /* 0x000000110500780c */ /* 0x000fda0000781670 */
[----:B------:R0:W-:Y:S02]  /*184c0*/  LDGSTS.E.BYPASS.LTC128B.128 [R0+0x8400], desc[UR36][R2.64+0x180], !P4 ;  /* 0x0840018002007fae */ /* 0x0001e4000e101d64 */
[----:B0-----:R-:W-:-:S13]  /*184d0*/  IADD3 R2, P4, R14, R8, RZ ;  /* 0x000000080e027210 */ /* 0x001fda0007f9e0ff */
[----:B------:R-:W-:Y:S05]  /*184e0*/  WARPSYNC.COLLECTIVE R15, `(.L_x_383) ;  /* 0x000000000f087348 */ /* 0x000fea0003c00000 */
[----:B------:R0:W1:Y:S02]  /*184f0*/  SHFL.IDX P6, R14, R13, R12, R11 ;  /* 0x0000000c0d0e7389 */ /* 0x00006400000c000b */
[----:B01----:R-:W-:Y:S01]  /*18500*/  ENDCOLLECTIVE ;  /* 0x000000000000791b */ /* 0x003fe20003800000 */
.L_x_383:
        /* <DEDUP_REMOVED lines=12> */
.L_x_384:
        /* <DEDUP_REMOVED lines=14> */
.L_x_385:
        /* <DEDUP_REMOVED lines=12> */
.L_x_386:
        /* <DEDUP_REMOVED lines=9> */
.L_x_291:
        /* <DEDUP_REMOVED lines=8> */
.L_x_389:
[----:B------:R-:W-:Y:S05]  /*18880*/  BSYNC B0 ;  /* 0x0000000000007941 */ /* 0x000fea0003800000 */
.L_x_388:
[----:B------:R-:W-:Y:S02]  /*18890*/  IMAD.MOV.U32 R13, RZ, RZ, R16 ;  /* 0x000000ffff0d7224 */ /* 0x000fe400078e0010 */
[----:B------:R-:W-:Y:S02]  /*188a0*/  IMAD.MOV.U32 R12, RZ, RZ, 0x1 ;  /* 0x00000001ff0c7424 */ /* 0x000fe400078e00ff */
[----:B------:R-:W-:Y:S02]  /*188b0*/  IMAD.MOV.U32 R11, RZ, RZ, 0x1f ;  /* 0x0000001fff0b7424 */ /* 0x000fe400078e00ff */
[----:B------:R-:W-:Y:S02]  /*188c0*/  IMAD.MOV.U32 R15, RZ, RZ, -0x1 ;  /* 0xffffffffff0f7424 */ /* 0x000fe400078e00ff */
[----:B------:R-:W-:Y:S02]  /*188d0*/  IMAD.IADD R7, R19, 0x1, R9 ;  /* 0x0000000113077824 */ /* 0x000fe400078e0209 */
[----:B------:R-:W-:-:S07]  /*188e0*/  IMAD.MOV.U32 R0, RZ, RZ, R14 ;  /* 0x000000ffff007224 */ /* 0x000fce00078e000e */
[----:B------:R-:W-:Y:S05]  /*188f0*/  WARPSYNC.COLLECTIVE R15, `(.L_x_390) ;  /* 0x000000000f087348 */ /* 0x000fea0003c00000 */
[----:B------:R0:W1:Y:S02]  /*18900*/  SHFL.IDX P6, R14, R13, R12, R11 ;  /* 0x0000000c0d0e7389 */ /* 0x00006400000c000b */
[----:B01----:R-:W-:Y:S01]  /*18910*/  ENDCOLLECTIVE ;  /* 0x000000000000791b */ /* 0x003fe20003800000 */
.L_x_390:
[----:B------:R-:W-:Y:S02]  /*18920*/  ULDC UR4, c[0x0][0xc3c] ;  /* 0x00030f0000047ab9 */ /* 0x000fe40000000800 */
[----:B------:R-:W-:-:S13]  /*18930*/  ISETP.GE.OR P1, PT, R7, UR4, !P0 ;  /* 0x0000000407007c0c */ /* 0x000fda000c726670 */
[----:B------:R-:W0:Y:S08]  /*18940*/  @!P1 LDC.64 R2, c[0x0][0xc80] ;  /* 0x00032000ff029b82 */ /* 0x000e300000000a00 */
[----:B------:R-:W1:Y:S01]  /*18950*/  @!P1 LDC.64 R4, c[0x0][0xc78] ;  /* 0x00031e00ff049b82 */ /* 0x000e620000000a00 */
[----:B------:R-:W-:Y:S02]  /*18960*/  IMAD.MOV.U32 R11, RZ, RZ, RZ ;  /* 0x000000ffff0b7224 */ /* 0x000fe400078e00ff */
[----:B------:R-:W-:-:S02]  /*18970*/  IMAD.MOV.U32 R8, RZ, RZ, R14 ;  /* 0x000000ffff087224 */ /* 0x000fc400078e000e */
[----:B0-----:R-:W-:-:S05]  /*18980*/  @!P1 IMAD.WIDE R2, R7, 0x4, R2 ;  /* 0x0000000407029825 */ /* 0x001fca00078e0202 */
[----:B------:R1:W2:Y:S02]  /*18990*/  @!P1 LDG.E R6, desc[UR36][R2.64] ;  /* 0x0000002402069981 */ /* 0x0002a4000c1e1900 */
[----:B-1----:R-:W-:-:S05]  /*189a0*/  @!P1 IMAD.WIDE R2, R7, 0x4, R4 ;  /* 0x0000000407029825 */ /* 0x002fca00078e0204 */
[----:B------:R-:W3:Y:S01]  /*189b0*/  @!P1 LDG.E R5, desc[UR36][R2.64] ;  /* 0x0000002402059981 */ /* 0x000ee2000c1e1900 */
[----:B------:R-:W-:Y:S01]  /*189c0*/  IMAD.MOV.U32 R7, RZ, RZ, RZ ;  /* 0x000000ffff077224 */ /* 0x000fe200078e00ff */
[C---:B------:R-:W-:Y:S01]  /*189d0*/  ISETP.GE.U32.AND P2, PT, R9.reuse, 0x2, PT ;  /* 0x000000020900780c */ /* 0x040fe20003f46070 */
[----:B------:R-:W-:Y:S01]  /*189e0*/  IMAD.MOV.U32 R4, RZ, RZ, RZ ;  /* 0x000000ffff047224 */ /* 0x000fe200078e00ff */
[C---:B------:R-:W-:Y:S02]  /*189f0*/  ISETP.GE.U32.AND P3, PT, R9.reuse, 0x4, PT ;  /* 0x000000040900780c */ /* 0x040fe40003f66070 */
[C---:B------:R-:W-:Y:S02]  /*18a00*/  ISETP.GE.U32.AND P4, PT, R9.reuse, 0x8, PT ;  /* 0x000000080900780c */ /* 0x040fe40003f86070 */
[----:B------:R-:W-:Y:S01]  /*18a10*/  ISETP.GE.U32.AND P5, PT, R9, 0x10, PT ;  /* 0x000000100900780c */ /* 0x000fe20003fa6070 */
[----:B--2---:R-:W-:Y:S02]  /*18a20*/  @!P1 IMAD.MOV.U32 R7, RZ, RZ, R6 ;  /* 0x000000ffff079224 */ /* 0x004fe400078e0006 */
[----:B------:R-:W-:-:S02]  /*18a30*/  IMAD.MOV.U32 R6, RZ, RZ, RZ ;  /* 0x000000ffff067224 */ /* 0x000fc400078e00ff */
[----:B---3--:R-:W-:Y:S01]  /*18a40*/  @!P1 IMAD.MOV.U32 R4, RZ, RZ, R5 ;  /* 0x000000ffff049224 */ /* 0x008fe200078e0005 */
[----:B------:R-:W-:-:S03]  /*18a50*/  ISETP.NE.AND P1, PT, R9, RZ, PT ;  /* 0x000000ff0900720c */ /* 0x000fc60003f25270 */
[----:B------:R-:W-:-:S10]  /*18a60*/  IMAD R13, R4, R7, RZ ;  /* 0x00000007040d7224 */ /* 0x000fd400078e02ff */
[----:B------:R-:W-:Y:S05]  /*18a70*/  WARPSYNC.COLLECTIVE R15, `(.L_x_391) ;  /* 0x000000000f087348 */ /* 0x000fea0003c00000 */
[----:B------:R0:W1:Y:S02]  /*18a80*/  SHFL.UP P6, R14, R13, R12, R11 ;  /* 0x0400000c0d0e7389 */ /* 0x00006400000c000b */
[----:B01----:R-:W-:Y:S01]  /*18a90*/  ENDCOLLECTIVE ;  /* 0x000000000000791b */ /* 0x003fe20003800000 */
.L_x_391:
[----:B------:R-:W-:Y:S01]  /*18aa0*/  IMAD.MOV.U32 R12, RZ, RZ, 0x2 ;  /* 0x00000002ff0c7424 */ /* 0x000fe200078e00ff */
[----:B------:R-:W-:-:S05]  /*18ab0*/  SEL R14, R14, RZ, P1 ;  /* 0x000000ff0e0e7207 */ /* 0x000fca0000800000 */
[----:B------:R-:W-:-:S04]  /*18ac0*/  IMAD.IADD R5, R13, 0x1, R14 ;  /* 0x000000010d057824 */ /* 0x000fc800078e020e */
[----:B------:R-:W-:-:S07]  /*18ad0*/  IMAD.MOV.U32 R13, RZ, RZ, R5 ;  /* 0x000000ffff0d7224 */ /* 0x000fce00078e0005 */
[----:B------:R-:W-:Y:S05]  /*18ae0*/  WARPSYNC.COLLECTIVE R15, `(.L_x_392) ;  /* 0x000000000f087348 */ /* 0x000fea0003c00000 */
[----:B------:R0:W1:Y:S02]  /*18af0*/  SHFL.UP P6, R14, R13, R12, R11 ;  /* 0x0400000c0d0e7389 */ /* 0x00006400000c000b */
[----:B01----:R-:W-:Y:S01]  /*18b00*/  ENDCOLLECTIVE ;  /* 0x000000000000791b */ /* 0x003fe20003800000 */
.L_x_392:
[----:B------:R-:W-:Y:S01]  /*18b10*/  IMAD.MOV.U32 R12, RZ, RZ, 0x4 ;  /* 0x00000004ff0c7424 */ /* 0x000fe200078e00ff */
[----:B------:R-:W-:-:S05]  /*18b20*/  SEL R2, R14, RZ, P2 ;  /* 0x000000ff0e027207 */ /* 0x000fca0001000000 */
[----:B------:R-:W-:-:S04]  /*18b30*/  IMAD.IADD R2, R5, 0x1, R2 ;  /* 0x0000000105027824 */ /* 0x000fc800078e0202 */
[----:B------:R-:W-:-:S07]  /*18b40*/  IMAD.MOV.U32 R13, RZ, RZ, R2 ;  /* 0x000000ffff0d7224 */ /* 0x000fce00078e0002 */
[----:B------:R-:W-:Y:S05]  /*18b50*/  WARPSYNC.COLLECTIVE R15, `(.L_x_393) ;  /* 0x000000000f087348 */ /* 0x000fea0003c00000 */
[----:B------:R0:W1:Y:S02]  /*18b60*/  SHFL.UP P6, R14, R13, R12, R11 ;  /* 0x0400000c0d0e7389 */ /* 0x00006400000c000b */
[----:B01----:R-:W-:Y:S01]  /*18b70*/  ENDCOLLECTIVE ;  /* 0x000000000000791b */ /* 0x003fe20003800000 */
.L_x_393:
[----:B------:R-:W-:Y:S01]  /*18b80*/  IMAD.MOV.U32 R12, RZ, RZ, 0x8 ;  /* 0x00000008ff0c7424 */ /* 0x000fe200078e00ff */
[----:B------:R-:W-:-:S05]  /*18b90*/  SEL R3, R14, RZ, P3 ;  /* 0x000000ff0e037207 */ /* 0x000fca0001800000 */
[----:B------:R-:W-:-:S04]  /*18ba0*/  IMAD.IADD R3, R2, 0x1, R3 ;  /* 0x0000000102037824 */ /* 0x000fc800078e0203 */
[----:B------:R-:W-:-:S07]  /*18bb0*/  IMAD.MOV.U32 R13, RZ, RZ, R3 ;  /* 0x000000ffff0d7224 */ /* 0x000fce00078e0003 */
[----:B------:R-:W-:Y:S05]  /*18bc0*/  WARPSYNC.COLLECTIVE R15, `(.L_x_394) ;  /* 0x000000000f087348 */ /* 0x000fea0003c00000 */
[----:B------:R0:W1:Y:S02]  /*18bd0*/  SHFL.UP P6, R14, R13, R12, R11 ;  /* 0x0400000c0d0e7389 */ /* 0x00006400000c000b */
[----:B01----:R-:W-:Y:S01]  /*18be0*/  ENDCOLLECTIVE ;  /* 0x000000000000791b */ /* 0x003fe20003800000 */
.L_x_394:
[----:B------:R-:W-:Y:S01]  /*18bf0*/  IMAD.MOV.U32 R12, RZ, RZ, 0x10 ;  /* 0x00000010ff0c7424 */ /* 0x000fe200078e00ff */
[----:B------:R-:W-:-:S05]  /*18c00*/  SEL R14, R14, RZ, P4 ;  /* 0x000000ff0e0e7207 */ /* 0x000fca0002000000 */
[----:B------:R-:W-:-:S04]  /*18c10*/  IMAD.IADD R5, R3, 0x1, R14 ;  /* 0x0000000103057824 */ /* 0x000fc800078e020e */
[----:B------:R-:W-:-:S07]  /*18c20*/  IMAD.MOV.U32 R13, RZ, RZ, R5 ;  /* 0x000000ffff0d7224 */ /* 0x000fce00078e0005 */
[----:B------:R-:W-:Y:S05]  /*18c30*/  WARPSYNC.COLLECTIVE R15, `(.L_x_395) ;  /* 0x000000000f087348 */ /* 0x000fea0003c00000 */
[----:B------:R0:W1:Y:S02]  /*18c40*/  SHFL.UP P6, R14, R13, R12, R11 ;  /* 0x0400000c0d0e7389 */ /* 0x00006400000c000b */
[----:B01----:R-:W-:Y:S01]  /*18c50*/  ENDCOLLECTIVE ;  /* 0x000000000000791b */ /* 0x003fe20003800000 */
.L_x_395:
[----:B------:R-:W-:Y:S02]  /*18c60*/  IMAD.MOV.U32 R12, RZ, RZ, 0x1f ;  /* 0x0000001fff0c7424 */ /* 0x000fe400078e00ff */
[----:B------:R-:W-:Y:S01]  /*18c70*/  IMAD.MOV.U32 R11, RZ, RZ, 0x1f ;  /* 0x0000001fff0b7424 */ /* 0x000fe200078e00ff */
[----:B------:R-:W-:-:S04]  /*18c80*/  SEL R2, R14, RZ, P5 ;  /* 0x000000ff0e027207 */ /* 0x000fc80002800000 */
[----:B------:R-:W-:-:S05]  /*18c90*/  IADD3 R2, R5, R2, RZ ;  /* 0x0000000205027210 */ /* 0x000fca0007ffe0ff */
[----:B------:R-:W-:-:S07]  /*18ca0*/  IMAD.MOV.U32 R13, RZ, RZ, R2 ;  /* 0x000000ffff0d7224 */ /* 0x000fce00078e0002 */
[----:B------:R-:W-:Y:S05]  /*18cb0*/  WARPSYNC.COLLECTIVE R15, `(.L_x_396) ;  /* 0x000000000f087348 */ /* 0x000fea0003c00000 */
[----:B------:R0:W1:Y:S02]  /*18cc0*/  SHFL.IDX P6, R14, R13, R12, R11 ;  /* 0x0000000c0d0e7389 */ /* 0x00006400000c000b */
[----:B01----:R-:W-:Y:S01]  /*18cd0*/  ENDCOLLECTIVE ;  /* 0x000000000000791b */ /* 0x003fe20003800000 */
.L_x_396:
[----:B------:R-:W-:Y:S05]  /*18ce0*/  BRA `(.L_x_397) ;  /* 0xffffffc000847947 */ /* 0x000fea000383ffff */
.L_x_294:
[----:B------:R-:W-:Y:S01]  /*18cf0*/  BSSY B0, `(.L_x_398) ;  /* 0x0000007000007945 */ /* 0x000fe20003800000 */
[----:B------:R-:W-:Y:S02]  /*18d00*/  IMAD.MOV.U32 R12, RZ, RZ, 0x1 ;  /* 0x00000001ff0c7424 */ /* 0x000fe400078e00ff */
[----:B------:R-:W-:Y:S02]  /*18d10*/  IMAD.MOV.U32 R11, RZ, RZ, RZ ;  /* 0x000000ffff0b7224 */ /* 0x000fe400078e00ff */
[----:B------:R-:W-:-:S07]  /*18d20*/  IMAD.MOV.U32 R15, RZ, RZ, -0x1 ;  /* 0xffffffffff0f7424 */ /* 0x000fce00078e00ff */
[----:B------:R-:W-:Y:S05]  /*18d30*/  WARPSYNC.COLLECTIVE R15, `(.L_x_399) ;  /* 0x000000000f087348 */ /* 0x000fea0003c00000 */
[----:B------:R0:W1:Y:S02]  /*18d40*/  SHFL.UP P6, R14, R13, R12, R11 ;  /* 0x0400000c0d0e7389 */ /* 0x00006400000c000b */
[----:B01----:R-:W-:Y:S01]  /*18d50*/  ENDCOLLECTIVE ;  /* 0x000000000000791b */ /* 0x003fe20003800000 */
.L_x_399:
[----:B------:R-:W-:Y:S05]  /*18d60*/  BSYNC B0 ;  /* 0x0000000000007941 */ /* 0x000fea0003800000 */
.L_x_398:
[----:B------:R-:W-:Y:S01]  /*18d70*/  SEL R14, R14, RZ, P1 ;  /* 0x000000ff0e0e7207 */ /* 0x000fe20000800000 */
[----:B------:R-:W-:Y:S02]  /*18d80*/  IMAD.MOV.U32 R12, RZ, RZ, 0x2 ;  /* 0x00000002ff0c7424 */ /* 0x000fe400078e00ff */
[----:B------:R-:W-:Y:S02]  /*18d90*/  IMAD.MOV.U32 R11, RZ, RZ, RZ ;  /* 0x000000ffff0b7224 */ /* 0x000fe400078e00ff */
[----:B------:R-:W-:Y:S02]  /*18da0*/  IMAD.IADD R13, R13, 0x1, R14 ;  /* 0x000000010d0d7824 */ /* 0x000fe400078e020e */
[----:B------:R-:W-:-:S07]  /*18db0*/  IMAD.MOV.U32 R15, RZ, RZ, -0x1 ;  /* 0xffffffffff0f7424 */ /* 0x000fce00078e00ff */
[----:B------:R-:W-:Y:S05]  /*18dc0*/  WARPSYNC.COLLECTIVE R15, `(.L_x_400) ;  /* 0x000000000f087348 */ /* 0x000fea0003c00000 */
[----:B------:R0:W1:Y:S02]  /*18dd0*/  SHFL.UP P6, R14, R13, R12, R11 ;  /* 0x0400000c0d0e7389 */ /* 0x00006400000c000b */
[----:B01----:R-:W-:Y:S01]  /*18de0*/  ENDCOLLECTIVE ;  /* 0x000000000000791b */ /* 0x003fe20003800000 */
.L_x_400:
[----:B------:R-:W-:Y:S01]  /*18df0*/  IMAD.MOV.U32 R12, RZ, RZ, 0x4 ;  /* 0x00000004ff0c7424 */ /* 0x000fe200078e00ff */
[----:B------:R-:W-:-:S05]  /*18e00*/  SEL R2, R14, RZ, P2 ;  /* 0x000000ff0e027207 */ /* 0x000fca0001000000 */
[----:B------:R-:W-:-:S04]  /*18e10*/  IMAD.IADD R2, R13, 0x1, R2 ;  /* 0x000000010d027824 */ /* 0x000fc800078e0202 */
[----:B------:R-:W-:-:S07]  /*18e20*/  IMAD.MOV.U32 R13, RZ, RZ, R2 ;  /* 0x000000ffff0d7224 */ /* 0x000fce00078e0002 */
[----:B------:R-:W-:Y:S05]  /*18e30*/  WARPSYNC.COLLECTIVE R15, `(.L_x_401) ;  /* 0x000000000f087348 */ /* 0x000fea0003c00000 */
[----:B------:R0:W1:Y:S02]  /*18e40*/  SHFL.UP P6, R14, R13, R12, R11 ;  /* 0x0400000c0d0e7389 */ /* 0x00006400000c000b */
[----:B01----:R-:W-:Y:S01]  /*18e50*/  ENDCOLLECTIVE ;  /* 0x000000000000791b */ /* 0x003fe20003800000 */
.L_x_401:
[----:B------:R-:W-:Y:S01]  /*18e60*/  IMAD.MOV.U32 R12, RZ, RZ, 0x8 ;  /* 0x00000008ff0c7424 */ /* 0x000fe200078e00ff */
[----:B------:R-:W-:-:S05]  /*18e70*/  SEL R3, R14, RZ, P3 ;  /* 0x000000ff0e037207 */ /* 0x000fca0001800000 */
[----:B------:R-:W-:-:S04]  /*18e80*/  IMAD.IADD R3, R2, 0x1, R3 ;  /* 0x0000000102037824 */ /* 0x000fc800078e0203 */
[----:B------:R-:W-:-:S07]  /*18e90*/  IMAD.MOV.U32 R13, RZ, RZ, R3 ;  /* 0x000000ffff0d7224 */ /* 0x000fce00078e0003 */
[----:B------:R-:W-:Y:S05]  /*18ea0*/  WARPSYNC.COLLECTIVE R15, `(.L_x_402) ;  /* 0x000000000f087348 */ /* 0x000fea0003c00000 */
[----:B------:R0:W1:Y:S02]  /*18eb0*/  SHFL.UP P6, R14, R13, R12, R11 ;  /* 0x0400000c0d0e7389 */ /* 0x00006400000c000b */
[----:B01----:R-:W-:Y:S01]  /*18ec0*/  ENDCOLLECTIVE ;  /* 0x000000000000791b */ /* 0x003fe20003800000 */
.L_x_402:
[----:B------:R-:W-:Y:S01]  /*18ed0*/  IMAD.MOV.U32 R12, RZ, RZ, 0x10 ;  /* 0x00000010ff0c7424 */ /* 0x000fe200078e00ff */
[----:B------:R-:W-:-:S05]  /*18ee0*/  SEL R14, R14, RZ, P4 ;  /* 0x000000ff0e0e7207 */ /* 0x000fca0002000000 */
[----:B------:R-:W-:-:S04]  /*18ef0*/  IMAD.IADD R5, R3, 0x1, R14 ;  /* 0x0000000103057824 */ /* 0x000fc800078e020e */
[----:B------:R-:W-:-:S07]  /*18f00*/  IMAD.MOV.U32 R13, RZ, RZ, R5 ;  /* 0x000000ffff0d7224 */ /* 0x000fce00078e0005 */
[----:B------:R-:W-:Y:S05]  /*18f10*/  WARPSYNC.COLLECTIVE R15, `(.L_x_403) ;  /* 0x000000000f087348 */ /* 0x000fea0003c00000 */
[----:B------:R0:W1:Y:S02]  /*18f20*/  SHFL.UP P6, R14, R13, R12, R11 ;  /* 0x0400000c0d0e7389 */ /* 0x00006400000c000b */
[----:B01----:R-:W-:Y:S01]  /*18f30*/  ENDCOLLECTIVE ;  /* 0x000000000000791b */ /* 0x003fe20003800000 */
.L_x_403:
[----:B------:R-:W-:Y:S02]  /*18f40*/  IMAD.MOV.U32 R12, RZ, RZ, 0x1f ;  /* 0x0000001fff0c7424 */ /* 0x000fe400078e00ff */
[----:B------:R-:W-:Y:S01]  /*18f50*/  IMAD.MOV.U32 R11, RZ, RZ, 0x1f ;  /* 0x0000001fff0b7424 */ /* 0x000fe200078e00ff */
[----:B------:R-:W-:-:S05]  /*18f60*/  SEL R2, R14, RZ, P5 ;  /* 0x000000ff0e027207 */ /* 0x000fca0002800000 */
[----:B------:R-:W-:-:S04]  /*18f70*/  IMAD.IADD R2, R5, 0x1, R2 ;  /* 0x0000000105027824 */ /* 0x000fc800078e0202 */
[----:B------:R-:W-:-:S07]  /*18f80*/  IMAD.MOV.U32 R13, RZ, RZ, R2 ;  /* 0x000000ffff0d7224 */ /* 0x000fce00078e0002 */
[----:B------:R-:W-:Y:S05]  /*18f90*/  WARPSYNC.COLLECTIVE R15, `(.L_x_404) ;  /* 0x000000000f087348 */ /* 0x000fea0003c00000 */
[----:B------:R0:W1:Y:S02]  /*18fa0*/  SHFL.IDX P6, R14, R13, R12, R11 ;  /* 0x0000000c0d0e7389 */ /* 0x00006400000c000b */
[----:B01----:R-:W-:Y:S01]  /*18fb0*/  ENDCOLLECTIVE ;  /* 0x000000000000791b */ /* 0x003fe20003800000 */
.L_x_404:
[----:B------:R-:W-:Y:S05]  /*18fc0*/  BRA `(.L_x_405) ;  /* 0xffffffc000707947 */ /* 0x000fea000383ffff */
.L_x_296:
[----:B------:R-:W-:Y:S01]  /*18fd0*/  BSSY B0, `(.L_x_406) ;  /* 0x0000006000007945 */ /* 0x000fe20003800000 */
[----:B------:R-:W-:Y:S01]  /*18fe0*/  PLOP3.LUT P6, PT, P6, PT, PT, 0x8, 0x0 ;  /* 0x000000000000781c */ /* 0x000fe200037ce170 */
[----:B------:R-:W-:-:S12]  /*18ff0*/  IMAD.MOV.U32 R15, RZ, RZ, -0x1 ;  /* 0xffffffffff0f7424 */ /* 0x000fd800078e00ff */
[----:B0-----:R-:W-:Y:S05]  /*19000*/  WARPSYNC.COLLECTIVE R15, `(.L_x_407) ;  /* 0x000000000f087348 */ /* 0x001fea0003c00000 */
[----:B------:R-:W-:Y:S01]  /*19010*/  VOTE.ANY R14, PT, P6 ;  /* 0x00000000000e7806 */ /* 0x000fe200030e0100 */
[----:B0-----:R-:W-:Y:S06]  /*19020*/  ENDCOLLECTIVE ;  /* 0x000000000000791b */ /* 0x001fec0003800000 */
.L_x_407:
[----:B------:R-:W-:Y:S05]  /*19030*/  BSYNC B0 ;  /* 0x0000000000007941 */ /* 0x000fea0003800000 */
.L_x_406:
[----:B------:R-:W-:Y:S02]  /*19040*/  IMAD.MOV.U32 R3, RZ, RZ, R14 ;  /* 0x000000ffff037224 */ /* 0x000fe400078e000e */
[----:B------:R-:W-:Y:S02]  /*19050*/  IMAD.MOV.U32 R13, RZ, RZ, R7 ;  /* 0x000000ffff0d7224 */ /* 0x000fe400078e0007 */
[----:B------:R-:W0:Y:S01]  /*19060*/  POPC R8, R3 ;  /* 0x0000000300087309 */ /* 0x000e220000000000 */
[----:B------:R-:W-:Y:S02]  /*19070*/  IMAD.MOV.U32 R11, RZ, RZ, 0x1f ;  /* 0x0000001fff0b7424 */ /* 0x000fe400078e00ff */
[----:B------:R-:W-:Y:S02]  /*19080*/  IMAD.MOV.U32 R15, RZ, RZ, -0x1 ;  /* 0xffffffffff0f7424 */ /* 0x000fe400078e00ff */
[----:B0-----:R-:W-:-:S07]  /*19090*/  IMAD.MOV.U32 R12, RZ, RZ, R8 ;  /* 0x000000ffff0c7224 */ /* 0x001fce00078e0008 */
[----:B------:R-:W-:Y:S05]  /*190a0*/  WARPSYNC.COLLECTIVE R15, `(.L_x_408) ;  /* 0x000000000f087348 */ /* 0x000fea0003c00000 */
[----:B------:R0:W1:Y:S02]  /*190b0*/  SHFL.IDX P6, R14, R13, R12, R11 ;  /* 0x0000000c0d0e7389 */ /* 0x00006400000c000b */
[----:B01----:R-:W-:Y:S01]  /*190c0*/  ENDCOLLECTIVE ;  /* 0x000000000000791b */ /* 0x003fe20003800000 */
.L_x_408:
[----:B------:R-:W-:Y:S02]  /*190d0*/  IMAD.MOV.U32 R13, RZ, RZ, R4 ;  /* 0x000000ffff0d7224 */ /* 0x000fe400078e0004 */
[----:B------:R-:W-:-:S07]  /*190e0*/  IMAD.MOV.U32 R7, RZ, RZ, R14 ;  /* 0x000000ffff077224 */ /* 0x000fce00078e000e */
[----:B------:R-:W-:Y:S05]  /*190f0*/  WARPSYNC.COLLECTIVE R15, `(.L_x_409) ;  /* 0x000000000f087348 */ /* 0x000fea0003c00000 */
[----:B------:R0:W1:Y:S02]  /*19100*/  SHFL.IDX P6, R14, R13, R12, R11 ;  /* 0x0000000c0d0e7389 */ /* 0x00006400000c000b */
[----:B01----:R-:W-:Y:S01]  /*19110*/  ENDCOLLECTIVE ;  /* 0x000000000000791b */ /* 0x003fe20003800000 */
.L_x_409:
[----:B------:R-:W-:Y:S01]  /*19120*/  IMAD.MOV.U32 R4, RZ, RZ, R14 ;  /* 0x000000ffff047224 */ /* 0x000fe200078e000e */
[----:B------:R-:W-:Y:S06]  /*19130*/  BRA `(.L_x_410) ;  /* 0xffffffc000507947 */ /* 0x000fec000383ffff */
.L_x_298:
[----:B------:R-:W-:Y:S01]  /*19140*/  BSSY B0, `(.L_x_411) ;  /* 0x0000007000007945 */ /* 0x000fe20003800000 */
[----:B------:R-:W-:Y:S02]  /*19150*/  IMAD.MOV.U32 R13, RZ, RZ, R2 ;  /* 0x000000ffff0d7224 */ /* 0x000fe400078e0002 */
[----:B------:R-:W-:Y:S02]  /*19160*/  IMAD.MOV.U32 R11, RZ, RZ, 0x1f ;  /* 0x0000001fff0b7424 */ /* 0x000fe400078e00ff */
[----:B------:R-:W-:-:S07]  /*19170*/  IMAD.MOV.U32 R15, RZ, RZ, -0x1 ;  /* 0xffffffffff0f7424 */ /* 0x000fce00078e00ff */
[----:B0123--:R-:W-:Y:S05]  /*19180*/  WARPSYNC.COLLECTIVE R15, `(.L_x_412) ;  /* 0x000000000f087348 */ /* 0x00ffea0003c00000 */
[----:B------:R4:W0:Y:S02]  /*19190*/  SHFL.IDX P6, R14, R13, R12, R11 ;  /* 0x0000000c0d0e7389 */ /* 0x00082400000c000b */
[----:B01234-:R-:W-:Y:S01]  /*191a0*/  ENDCOLLECTIVE ;  /* 0x000000000000791b */ /* 0x01ffe20003800000 */
.L_x_412:
[----:B------:R-:W-:Y:S05]  /*191b0*/  BSYNC B0 ;  /* 0x0000000000007941 */ /* 0x000fea0003800000 */
.L_x_411:
[----:B------:R-:W-:Y:S01]  /*191c0*/  IMAD.MOV.U32 R6, RZ, RZ, R14 ;  /* 0x000000ffff067224 */ /* 0x000fe200078e000e */
[----:B------:R-:W-:Y:S06]  /*191d0*/  BRA `(.L_x_297) ;  /* 0xffffffc000407947 */ /* 0x000fec000383ffff */
.L_x_302:
[----:B-1----:R1:W3:Y:S02]  /*191e0*/  SYNCS.PHASECHK.TRANS64.TRYWAIT P0, [R4+URZ+0x38820], R0 ;  /* 0x03882000040075a7 */ /* 0x0022e4000800017f */
[----:B---3--:R-:W-:Y:S05]  /*191f0*/  @!P0 NANOSLEEP.SYNCS 0x989680 ;  /* 0x009896800000895d */ /* 0x008fea0003900000 */
[----:B------:R-:W3:Y:S02]  /*19200*/  @!P0 SYNCS.PHASECHK.TRANS64 P0, [R4+URZ+0x38820], R0 ;  /* 0x03882000040085a7 */ /* 0x000ee4000800007f */
[----:B---3--:R-:W-:Y:S05]  /*19210*/  @!P0 BRA `(.L_x_302) ;  /* 0xfffffffc00f08947 */ /* 0x008fea000383ffff */
[----:B------:R-:W-:Y:S05]  /*19220*/  BRA `(.L_x_413) ;  /* 0xffffffc400987947 */ /* 0x000fea000383ffff */
.L_x_303:
[----:B------:R-:W3:Y:S01]  /*19230*/  S2R R2, SR_TID.X ;  /* 0x0000000000027919 */ /* 0x000ee20000002100 */
[----:B------:R-:W-:Y:S01]  /*19240*/  BSSY B0, `(.L_x_414) ;  /* 0x000000a000007945 */ /* 0x000fe20003800000 */
[----:B------:R-:W-:Y:S02]  /*19250*/  IMAD.MOV.U32 R12, RZ, RZ, RZ ;  /* 0x000000ffff0c7224 */ /* 0x000fe400078e00ff */
[----:B------:R-:W-:Y:S02]  /*19260*/  IMAD.MOV.U32 R11, RZ, RZ, 0x1f ;  /* 0x0000001fff0b7424 */ /* 0x000fe400078e00ff */
[----:B------:R-:W-:Y:S01]  /*19270*/  IMAD.MOV.U32 R15, RZ, RZ, -0x1 ;  /* 0xffffffffff0f7424 */ /* 0x000fe200078e00ff */
[----:B---3--:R-:W-:-:S04]  /*19280*/  SHF.R.U32.HI R2, RZ, 0x5, R2 ;  /* 0x00000005ff027819 */ /* 0x008fc80000011602 */
[----:B------:R-:W-:-:S05]  /*19290*/  LOP3.LUT R2, R2, 0x3, RZ, 0xc0, !PT ;  /* 0x0000000302027812 */ /* 0x000fca00078ec0ff */
[----:B------:R-:W-:-:S07]  /*192a0*/  IMAD.MOV.U32 R13, RZ, RZ, R2 ;  /* 0x000000ffff0d7224 */ /* 0x000fce00078e0002 */
[----:B012---:R-:W-:Y:S05]  /*192b0*/  WARPSYNC.COLLECTIVE R15, `(.L_x_415) ;  /* 0x000000000f087348 */ /* 0x007fea0003c00000 */
[----:B------:R3:W4:Y:S02]  /*192c0*/  SHFL.IDX P6, R14, R13, R12, R11 ;  /* 0x0000000c0d0e7389 */ /* 0x00072400000c000b */
[----:B01234-:R-:W-:Y:S01]  /*192d0*/  ENDCOLLECTIVE ;  /* 0x000000000000791b */ /* 0x01ffe20003800000 */
.L_x_415:
[----:B------:R-:W-:Y:S05]  /*192e0*/  BSYNC B0 ;  /* 0x0000000000007941 */ /* 0x000fea0003800000 */
.L_x_414:
[----:B------:R-:W-:Y:S05]  /*192f0*/  BRA `(.L_x_416) ;  /* 0xffffffc400807947 */ /* 0x000fea000383ffff */
.L_x_306:
[----:B------:R-:W-:Y:S01]  /*19300*/  BSSY B1, `(.L_x_417) ;  /* 0x0000006000017945 */ /* 0x000fe20003800000 */
[----:B------:R-:W-:-:S07]  /*19310*/  IMAD.MOV.U32 R15, RZ, RZ, -0x1 ;  /* 0xffffffffff0f7424 */ /* 0x000fce00078e00ff */
[----:B012---:R-:W-:Y:S05]  /*19320*/  WARPSYNC.COLLECTIVE R15, `(.L_x_418) ;  /* 0x000000000f0c7348 */ /* 0x007fea0003c00000 */
[----:B------:R-:W-:Y:S02]  /*19330*/  ELECT P6, UR62, PT ;  /* 0x00000000003e782f */ /* 0x000fe400038c0000 */
[----:B------:R-:W-:Y:S01]  /*19340*/  MOV R14, UR62 ;  /* 0x0000003e000e7c02 */ /* 0x000fe20008000f00 */
[----:B012---:R-:W-:Y:S10]  /*19350*/  ENDCOLLECTIVE ;  /* 0x000000000000791b */ /* 0x007ff40003800000 */
.L_x_418:
[----:B------:R-:W-:Y:S05]  /*19360*/  BSYNC B1 ;  /* 0x0000000000017941 */ /* 0x000fea0003800000 */
.L_x_417:
[----:B------:R-:W-:Y:S05]  /*19370*/  BRA `(.L_x_419) ;  /* 0xffffffc400787947 */ /* 0x000fea000383ffff */
.L_x_308:
[----:B-1----:R1:W3:Y:S02]  /*19380*/  SYNCS.PHASECHK.TRANS64.TRYWAIT P1, [R5+URZ+0x38840], R0 ;  /* 0x03884000050075a7 */ /* 0x0022e4000802017f */
[----:B---3--:R-:W-:Y:S05]  /*19390*/  @!P1 NANOSLEEP.SYNCS 0x989680 ;  /* 0x009896800000995d */ /* 0x008fea0003900000 */
[----:B------:R-:W3:Y:S02]  /*193a0*/  @!P1 SYNCS.PHASECHK.TRANS64 P1, [R5+URZ+0x38840], R0 ;  /* 0x03884000050095a7 */ /* 0x000ee4000802007f */
[----:B---3--:R-:W-:Y:S05]  /*193b0*/  @!P1 BRA `(.L_x_308) ;  /* 0xfffffffc00f09947 */ /* 0x008fea000383ffff */
[----:B------:R-:W-:Y:S05]  /*193c0*/  BRA `(.L_x_420) ;  /* 0xffffffc400a07947 */ /* 0x000fea000383ffff */
.L_x_310:
[----:B---3--:R3:W4:Y:S02]  /*193d0*/  SYNCS.PHASECHK.TRANS64.TRYWAIT P1, [R27+URZ+0x38840], R2 ;  /* 0x038840021b0075a7 */ /* 0x008724000802017f */
[----:B----4-:R-:W-:Y:S05]  /*193e0*/  @!P1 NANOSLEEP.SYNCS 0x989680 ;  /* 0x009896800000995d */ /* 0x010fea0003900000 */
[----:B------:R-:W4:Y:S02]  /*193f0*/  @!P1 SYNCS.PHASECHK.TRANS64 P1, [R27+URZ+0x38840], R2 ;  /* 0x038840021b0095a7 */ /* 0x000f24000802007f */
[----:B----4-:R-:W-:Y:S05]  /*19400*/  @!P1 BRA `(.L_x_310) ;  /* 0xfffffffc00f09947 */ /* 0x010fea000383ffff */
[----:B------:R-:W-:Y:S05]  /*19410*/  BRA `(.L_x_421) ;  /* 0xffffffc400ac7947 */ /* 0x000fea000383ffff */
.L_x_312:
[----:B----4-:R4:W0:Y:S02]  /*19420*/  SYNCS.PHASECHK.TRANS64.TRYWAIT P1, [R5+URZ+0x38860], R0 ;  /* 0x03886000050075a7 */ /* 0x010824000802017f */
[----:B0-----:R-:W-:Y:S05]  /*19430*/  @!P1 NANOSLEEP.SYNCS 0x989680 ;  /* 0x009896800000995d */ /* 0x001fea0003900000 */
[----:B------:R-:W0:Y:S02]  /*19440*/  @!P1 SYNCS.PHASECHK.TRANS64 P1, [R5+URZ+0x38860], R0 ;  /* 0x03886000050095a7 */ /* 0x000e24000802007f */
[----:B0-----:R-:W-:Y:S05]  /*19450*/  @!P1 BRA `(.L_x_312) ;  /* 0xfffffffc00f09947 */ /* 0x001fea000383ffff */
[----:B------:R-:W-:Y:S05]  /*19460*/  BRA `(.L_x_422) ;  /* 0xffffffc400a87947 */ /* 0x000fea000383ffff */
.L_x_423:
        /* <DEDUP_REMOVED lines=9> */
.L_x_15956:


//--------------------- .text._ZN7cutlass13device_kernelIN5flash11enable_sm90INS1_16FlashAttnFwdSm90INS1_25CollectiveMainloopFwdSm90ILi2EN4cute5tupleIJNS5_1CILi1EEES8_S8_EEENS6_IJNS7_ILi128EEENS7_ILi80EEENS7_ILi256EEEEEELi256ENS_10bfloat16_tEfNS_4arch4Sm90ELb0ELb0ELb0ELb1ELb1ELb1ELb0ELb1ELb1ELb1ELb1ELb0EEENS1_21CollectiveEpilogueFwdINS6_IJSA_SC_SB_EEES9_SE_SG_Li256ELb1ELb1ELb1ELb0EEENS1_36VarlenDynamicPersistentTileSchedulerILi128ELi80ELi256ELi128ELb1ELb1ELb1ELb0ELb1ELb1EEEEEEEEEvNT_6ParamsE --------------------------
	.section	.text._ZN7cutlass13device_kernelIN5flash11enable_sm90INS1_16FlashAttnFwdSm90INS1_25CollectiveMainloopFwdSm90ILi2EN4cute5tupleIJNS5_1CILi1EEES8_S8_EEENS6_IJNS7_ILi128EEENS7_ILi80EEENS7_ILi256EEEEEELi256ENS_10bfloat16_tEfNS_4arch4Sm90ELb0ELb0ELb0ELb1ELb1ELb1ELb0ELb1ELb1ELb1ELb1ELb0EEENS1_21CollectiveEpilogueFwdINS6_IJSA_SC_SB_EEES9_SE_SG_Li256ELb1ELb1ELb1ELb0EEENS1_36VarlenDynamicPersistentTileSchedulerILi128ELi80ELi256ELi128ELb1ELb1ELb1ELb0ELb1ELb1EEEEEEEEEvNT_6ParamsE,"ax",@progbits
	.align	128
.text._ZN7cutlass13device_kernelIN5flash11enable_sm90INS1_16FlashAttnFwdSm90INS1_25CollectiveMainloopFwdSm90ILi2EN4cute5tupleIJNS5_1CILi1EEES8_S8_EEENS6_IJNS7_ILi128EEENS7_ILi80EEENS7_ILi256EEEEEELi256ENS_10bfloat16_tEfNS_4arch4Sm90ELb0ELb0ELb0ELb1ELb1ELb1ELb0ELb1ELb1ELb1ELb1ELb0EEENS1_21CollectiveEpilogueFwdINS6_IJSA_SC_SB_EEES9_SE_SG_Li256ELb1ELb1ELb1ELb0EEENS1_36VarlenDynamicPersistentTileSchedulerILi128ELi80ELi256ELi128ELb1ELb1ELb1ELb0ELb1ELb1EEEEEEEEEvNT_6ParamsE:
        .type           _ZN7cutlass13device_kernelIN5flash11enable_sm90INS1_16FlashAttnFwdSm90INS1_25CollectiveMainloopFwdSm90ILi2EN4cute5tupleIJNS5_1CILi1EEES8_S8_EEENS6_IJNS7_ILi128EEENS7_ILi80EEENS7_ILi256EEEEEELi256ENS_10bfloat16_tEfNS_4arch4Sm90ELb0ELb0ELb0ELb1ELb1ELb1ELb0ELb1ELb1ELb1ELb1ELb0EEENS1_21CollectiveEpilogueFwdINS6_IJSA_SC_SB_EEES9_SE_SG_Li256ELb1ELb1ELb1ELb0EEENS1_36VarlenDynamicPersistentTileSchedulerILi128ELi80ELi256ELi128ELb1ELb1ELb1ELb0ELb1ELb1EEEEEEEEEvNT_6ParamsE,@function
        .size           _ZN7cutlass13device_kernelIN5flash11enable_sm90INS1_16FlashAttnFwdSm90INS1_25CollectiveMainloopFwdSm90ILi2EN4cute5tupleIJNS5_1CILi1EEES8_S8_EEENS6_IJNS7_ILi128EEENS7_ILi80EEENS7_ILi256EEEEEELi256ENS_10bfloat16_tEfNS_4arch4Sm90ELb0ELb0ELb0ELb1ELb1ELb1ELb0ELb1ELb1ELb1ELb1ELb0EEENS1_21CollectiveEpilogueFwdINS6_IJSA_SC_SB_EEES9_SE_SG_Li256ELb1ELb1ELb1ELb0EEENS1_36VarlenDynamicPersistentTileSchedulerILi128ELi80ELi256ELi128ELb1ELb1ELb1ELb0ELb1ELb1EEEEEEEEEvNT_6ParamsE,(.L_x_15957 - _ZN7cutlass13device_kernelIN5flash11enable_sm90INS1_16FlashAttnFwdSm90INS1_25CollectiveMainloopFwdSm90ILi2EN4cute5tupleIJNS5_1CILi1EEES8_S8_EEENS6_IJNS7_ILi128EEENS7_ILi80EEENS7_ILi256EEEEEELi256ENS_10bfloat16_tEfNS_4arch4Sm90ELb0ELb0ELb0ELb1ELb1ELb1ELb0ELb1ELb1ELb1ELb1ELb0EEENS1_21CollectiveEpilogueFwdINS6_IJSA_SC_SB_EEES9_SE_SG_Li256ELb1ELb1ELb1ELb0EEENS1_36VarlenDynamicPersistentTileSchedulerILi128ELi80ELi256ELi128ELb1ELb1ELb1ELb0ELb1ELb1EEEEEEEEEvNT_6ParamsE)
        .other          _ZN7cutlass13device_kernelIN5flash11enable_sm90INS1_16FlashAttnFwdSm90INS1_25CollectiveMainloopFwdSm90ILi2EN4cute5tupleIJNS5_1CILi1EEES8_S8_EEENS6_IJNS7_ILi128EEENS7_ILi80EEENS7_ILi256EEEEEELi256ENS_10bfloat16_tEfNS_4arch4Sm90ELb0ELb0ELb0ELb1ELb1ELb1ELb0ELb1ELb1ELb1ELb1ELb0EEENS1_21CollectiveEpilogueFwdINS6_IJSA_SC_SB_EEES9_SE_SG_Li256ELb1ELb1ELb1ELb0EEENS1_36VarlenDynamicPersistentTileSchedulerILi128ELi80ELi256ELi128ELb1ELb1ELb1ELb0ELb1ELb1EEEEEEEEEvNT_6ParamsE,@"STO_CUDA_ENTRY STV_DEFAULT"
_ZN7cutlass13device_kernelIN5flash11enable_sm90INS1_16FlashAttnFwdSm90INS1_25CollectiveMainloopFwdSm90ILi2EN4cute5tupleIJNS5_1CILi1EEES8_S8_EEENS6_IJNS7_ILi128EEENS7_ILi80EEENS7_ILi256EEEEEELi256ENS_10bfloat16_tEfNS_4arch4Sm90ELb0ELb0ELb0ELb1ELb1ELb1ELb0ELb1ELb1ELb1ELb1ELb0EEENS1_21CollectiveEpilogueFwdINS6_IJSA_SC_SB_EEES9_SE_SG_Li256ELb1ELb1ELb1ELb0EEENS1_36VarlenDynamicPersistentTileSchedulerILi128ELi80ELi256ELi128ELb1ELb1ELb1ELb0ELb1ELb1EEEEEEEEEvNT_6ParamsE:
[----:B------:R-:W0:Y:S02]  /*0000*/  LDC R1, c[0x0][0x28] ;  /* 0x00000a00ff017b82 */ /* 0x000e240000000800 */
[----:B0-----:R-:W-:Y:S01]  /*0010*/  VIADD R1, R1, 0xfffffe60 ;  /* 0xfffffe6001017836 */ /* 0x001fe20000000000 */
[----:B------:R-:W0:Y:S01]  /*0020*/  S2R R0, SR_TID.X ;  /* 0x0000000000007919 */ /* 0x000e220000002100 */
[----:B------:R-:W-:Y:S01]  /*0030*/  ELECT P0, URZ, PT ;  /* 0x00000000003f782f */ /* 0x000fe20003800000 */
[----:B------:R-:W-:Y:S01]  /*0040*/  BSSY B0, `(.L_x_424) ;  /* 0x000000e000007945 */ /* 0x000fe20003800000 */
[----:B0-----:R-:W-:-:S05]  /*0050*/  SHF.R.U32.HI R2, RZ, 0x5, R0 ;  /* 0x00000005ff027819 */ /* 0x001fca0000011600 */
[----:B------:R-:W0:Y:S02]  /*0060*/  SHFL.IDX PT, R3, R2, RZ, 0x1f ;  /* 0x00001fff02037589 */ /* 0x000e2400000e0000 */
[----:B0-----:R-:W-:Y:S02]  /*0070*/  ISETP.EQ.AND P0, PT, R3, RZ, P0 ;  /* 0x000000ff0300720c */ /* 0x001fe40000702270 */
[----:B------:R-:W-:-:S11]  /*0080*/  SHF.R.U32.HI R3, RZ, 0x7, R0 ;  /* 0x00000007ff037819 */ /* 0x000fd60000011600 */
[----:B------:R-:W-:Y:S05]  /*0090*/  @!P0 BRA `(.L_x_425) ;  /* 0x0000000000208947 */ /* 0x000fea0003800000 */
[----:B------:R-:W-:Y:S02]  /*00a0*/  ULDC.64 UR4, c[0x0][0x198] ;  /* 0x0000660000047ab9 */ /* 0x000fe40000000a00 */
[----:B------:R-:W-:Y:S02]  /*00b0*/  UIADD3 UR6, UP0, UR4, 0x570, URZ ;  /* 0x0000057004067890 */ /* 0x000fe4000ff1e03f */
[----:B------:R-:W-:Y:S02]  /*00c0*/  UIADD3 UR4, UP1, UR4, 0x670, URZ ;  /* 0x0000067004047890 */ /* 0x000fe4000ff3e03f */
[----:B------:R-:W-:Y:S02]  /*00d0*/  UIADD3.X UR7, URZ, UR5, URZ, UP0, !UPT ;  /* 0x000000053f077290 */ /* 0x000fe400087fe43f */
[----:B------:R-:W-:-:S07]  /*00e0*/  UIADD3.X UR5, URZ, UR5, URZ, UP1, !UPT ;  /* 0x000000053f057290 */ /* 0x000fce0008ffe43f */
[----:B------:R0:W-:Y:S02]  /*00f0*/  UTMACCTL.PF [UR6] ;  /* 0x00000000060079b9 */ /* 0x0001e40008040000 */
[----:B------:R0:W-:Y:S02]  /*0100*/  UTMACCTL.PF [UR4] ;  /* 0x00000000040079b9 */ /* 0x0001e40008040000 */
[----:B0-----:R-:W-:Y:S01]  /*0110*/  NOP ;  /* 0x0000000000007918 */ /* 0x001fe20000000000 */
.L_x_425:
[----:B------:R-:W-:Y:S05]  /*0120*/  BSYNC B0 ;  /* 0x0000000000007941 */ /* 0x000fea0003800000 */
.L_x_424:
[----:B------:R-:W-:Y:S01]  /*0130*/  VOTEU.ANY UP0, P0 ;  /* 0x00000000003f7886 */ /* 0x000fe20000000100 */
[----:B------:R-:W0:Y:S01]  /*0140*/  SHFL.IDX PT, R3, R3, RZ, 0x1f ;  /* 0x00001fff03037589 */ /* 0x000e2200000e0000 */
[----:B------:R-:W-:Y:S01]  /*0150*/  UMOV UR4, 0x80 ;  /* 0x0000008000047882 */ /* 0x000fe20000000000 */
[----:B------:R-:W-:Y:S01]  /*0160*/  UMOV UR7, 0x100 ;  /* 0x0000010000077882 */ /* 0x000fe20000000000 */
[----:B------:R-:W-:Y:S01]  /*0170*/  VOTEU.ANY UP1, P0 ;  /* 0x00000000003f7886 */ /* 0x000fe20000020100 */
[----:B------:R-:W1:Y:S01]  /*0180*/  @UP0 S2UR UR8, SR_CgaCtaId ;  /* 0x00000000000809c3 */ /* 0x000e620000008800 */
[----:B------:R-:W2:Y:S01]  /*0190*/  SHFL.IDX PT, R4, R2, RZ, 0x1f ;  /* 0x00001fff02047589 */ /* 0x000ea200000e0000 */
[----:B------:R-:W-:Y:S01]  /*01a0*/  @UP0 UMOV UR6, 0x400 ;  /* 0x0000040000060882 */ /* 0x000fe20000000000 */
[----:B------:R-:W-:-:S04]  /*01b0*/  @UP0 UIADD3 UR4, -UR4, 0x100000, URZ ;  /* 0x0010000004040890 */ /* 0x000fc8000fffe13f */
[----:B------:R-:W-:Y:S02]  /*01c0*/  @UP0 USHF.L.U32 UR5, UR4, 0xb, URZ ;  /* 0x0000000b04050899 */ /* 0x000fe4000800063f */
[----:B------:R-:W-:Y:S01]  /*01d0*/  @UP0 USHF.L.U32 UR4, UR4, 0x1, URZ ;  /* 0x0000000104040899 */ /* 0x000fe2000800063f */
[----:B------:R-:W-:Y:S01]  /*01e0*/  VOTEU.ANY UP2, P0 ;  /* 0x00000000003f7886 */ /* 0x000fe20000040100 */
[----:B0-----:R-:W-:Y:S01]  /*01f0*/  R2UR UR9, R3 ;  /* 0x00000000030972ca */ /* 0x001fe200000e0000 */
[----:B-1----:R-:W-:Y:S01]  /*0200*/  @UP0 ULEA UR8, UR8, UR6, 0x18 ;  /* 0x0000000608080291 */ /* 0x002fe2000f8ec03f */
[----:B--2---:R-:W-:Y:S01]  /*0210*/  ISETP.NE.AND P1, PT, R4, RZ, PT ;  /* 0x000000ff0400720c */ /* 0x004fe20003f25270 */
[----:B------:R-:W-:-:S04]  /*0220*/  @UP0 UIADD3 UR6, -UR7, 0x100000, URZ ;  /* 0x0010000007060890 */ /* 0x000fc8000fffe13f */
[----:B------:R-:W-:Y:S02]  /*0230*/  @UP0 USHF.L.U32 UR7, UR6, 0xb, URZ ;  /* 0x0000000b06070899 */ /* 0x000fe4000800063f */
[----:B------:R-:W-:-:S04]  /*0240*/  @UP0 USHF.L.U32 UR6, UR6, 0x1, URZ ;  /* 0x0000000106060899 */ /* 0x000fc8000800063f */
[----:B------:R-:W-:Y:S01]  /*0250*/  UISETP.NE.AND UP0, UPT, UR9, URZ, UPT ;  /* 0x0000003f0900728c */ /* 0x000fe2000bf05270 */
[----:B------:R-:W0:Y:S02]  /*0260*/  FENCE.VIEW.ASYNC.S ;  /* 0x00000000000073c6 */ /* 0x000e240000000000 */
[----:B0-----:R0:W1:Y:S05]  /*0270*/  @UP1 SYNCS.EXCH.64 URZ, [UR8+0x38800], UR4 ;  /* 0x03880004083f15b2 */ /* 0x00106a0008000100 */
[----:B------:R0:W2:Y:S01]  /*0280*/  @UP2 SYNCS.EXCH.64 URZ, [UR8+0x38820], UR6 ;  /* 0x03882006083f25b2 */ /* 0x0000a20008000100 */
        /* <DEDUP_REMOVED lines=14> */
[----:B0-----:R3:W4:Y:S08]  /*0370*/  SYNCS.EXCH.64 URZ, [UR8+0x38830], UR4 ;  /* 0x03883004083f75b2 */ /* 0x0017300008000100 */
[----:B------:R3:W0:Y:S01]  /*0380*/  SYNCS.EXCH.64 URZ, [UR8+0x38840], UR6 ;  /* 0x03884006083f75b2 */ /* 0x0006220008000100 */
[----:B------:R3:W0:Y:S01]  /*0390*/  SYNCS.EXCH.64 URZ, [UR8+0x38838], UR4 ;  /* 0x03883804083f75b2 */ /* 0x0006220008000100 */
[----:B------:R3:W0:Y:S02]  /*03a0*/  SYNCS.EXCH.64 URZ, [UR8+0x38848], UR6 ;  /* 0x03884806083f75b2 */ /* 0x0006240008000100 */
[----:B---3--:R-:W-:Y:S01]  /*03b0*/  NOP ;  /* 0x0000000000007918 */ /* 0x008fe20000000000 */
.L_x_426:
[----:B------:R-:W3:Y:S01]  /*03c0*/  SHFL.IDX PT, R3, R2, RZ, 0x1f ;  /* 0x00001fff02037589 */ /* 0x000ee200000e0000 */
[----:B------:R-:W-:Y:S01]  /*03d0*/  NOP ;  /* 0x0000000000007918 */ /* 0x000fe20000000000 */
[----:B---3--:R-:W-:-:S13]  /*03e0*/  ISETP.NE.AND P0, PT, R3, RZ, PT ;  /* 0x000000ff0300720c */ /* 0x008fda0003f05270 */
        /* <DEDUP_REMOVED lines=17> */
[----:B------:R3:W0:Y:S02]  /*0500*/  SYNCS.EXCH.64 URZ, [UR8+0x38868], UR6 ;  /* 0x03886806083f75b2 */ /* 0x0006240008000100 */
[----:B---3--:R-:W-:Y:S01]  /*0510*/  NOP ;  /* 0x0000000000007918 */ /* 0x008fe20000000000 */
.L_x_427:
[----:B------:R-:W3:Y:S01]  /*0520*/  SHFL.IDX PT, R3, R2, RZ, 0x1f ;  /* 0x00001fff02037589 */ /* 0x000ee200000e0000 */
[----:B------:R-:W-:Y:S01]  /*0530*/  NOP ;  /* 0x0000000000007918 */ /* 0x000fe20000000000 */
[----:B---3--:R-:W-:-:S13]  /*0540*/  ISETP.NE.AND P0, PT, R3, RZ, PT ;  /* 0x000000ff0300720c */ /* 0x008fda0003f05270 */
        /* <DEDUP_REMOVED lines=13> */
[----:B------:R3:W0:Y:S02]  /*0620*/  SYNCS.EXCH.64 URZ, [UR6+0x38888], UR4 ;  /* 0x03888804063f75b2 */ /* 0x0006240008000100 */
[----:B---3--:R-:W-:Y:S01]  /*0630*/  NOP ;  /* 0x0000000000007918 */ /* 0x008fe20000000000 */
.L_x_428:
        /* <DEDUP_REMOVED lines=22> */
.L_x_429:
        /* <DEDUP_REMOVED lines=22> */
.L_x_430:
[----:B------:R-:W-:Y:S01]  /*0900*/  PLOP3.LUT P0, PT, PT, PT, UP0, 0x80, 0x0 ;  /* 0x000000000000781c */ /* 0x000fe20003f0f008 */
[----:B------:R-:W-:Y:S01]  /*0910*/  UMOV UR60, 0x1 ;  /* 0x00000001003c7882 */ /* 0x000fe20000000000 */
[----:B------:R-:W-:Y:S01]  /*0920*/  NOP ;  /* 0x0000000000007918 */ /* 0x000fe20000000000 */
[----:B------:R-:W-:Y:S01]  /*0930*/  USEL UR60, UR60, 0x2, !UP0 ;  /* 0x000000023c3c7887 */ /* 0x000fe2000c000000 */
[----:B------:R-:W-:Y:S01]  /*0940*/  BSSY B9, `(.L_x_431) ;  /* 0x0002a07000097945 */ /* 0x000fe20003800000 */
[----:B012-4-:R-:W-:Y:S08]  /*0950*/  BAR.SYNC.DEFER_BLOCKING 0x0 ;  /* 0x0000000000007b1d */ /* 0x017ff00000010000 */
[----:B------:R-:W-:Y:S05]  /*0960*/  @!P0 BRA `(.L_x_432) ;  /* 0x0000022400908947 */ /* 0x000fea0003800000 */
.L_x_433:
[----:B------:R-:W-:-:S08]  /*0970*/  NOP ;  /* 0x0000000000007918 */ /* 0x000fd00000000000 */
[----:B------:R-:W0:Y:S02]  /*0980*/  USETMAXREG.TRY_ALLOC.CTAPOOL UP0, 0xe8 ;  /* 0x000000e8000079c8 */ /* 0x000e240008000600 */
[----:B0-----:R-:W-:-:S13]  /*0990*/  PLOP3.LUT P0, PT, PT, PT, UP0, 0x80, 0x0 ;  /* 0x000000000000781c */ /* 0x001fda0003f0f008 */
[----:B------:R-:W-:Y:S05]  /*09a0*/  @!P0 BRA `(.L_x_433) ;  /* 0xfffffffc00f08947 */ /* 0x000fea000383ffff */
[----:B------:R-:W0:Y:S08]  /*09b0*/  S2UR UR4, SR_CgaCtaId ;  /* 0x00000000000479c3 */ /* 0x000e300000008800 */
[----:B------:R-:W-:Y:S06]  /*09c0*/  BAR.ARV 0x8, 0x180 ;  /* 0x0206000000007b1d */ /* 0x000fec0000002000 */
[----:B------:R-:W-:-:S02]  /*09d0*/  MOV R23, 0x400 ;  /* 0x0000040000177802 */ /* 0x000fc40000000f00 */
[----:B------:R-:W-:Y:S01]  /*09e0*/  BAR.SYNC.DEFER_BLOCKING 0x5, 0x180 ;  /* 0x0146000000007b1d */ /* 0x000fe20000010000 */
[----:B0-----:R-:W-:-:S05]  /*09f0*/  IMAD.U32 R2, RZ, RZ, UR4 ;  /* 0x00000004ff027e24 */ /* 0x001fca000f8e00ff */
[----:B------:R-:W-:Y:S01]  /*0a00*/  ULDC UR4, c[0x0][0xc3c] ;  /* 0x00030f0000047ab9 */ /* 0x000fe20000000800 */
[----:B------:R-:W-:Y:S01]  /*0a10*/  LEA R23, R2, R23, 0x18 ;  /* 0x0000001702177211 */ /* 0x000fe200078ec0ff */
[----:B------:R-:W-:Y:S04]  /*0a20*/  STL [R1+0x64], R2 ;  /* 0x0000640201007387 */ /* 0x000fe80000100800 */
[----:B------:R-:W0:Y:S01]  /*0a30*/  LDS.128 R128, [R23+0x388d0] ;  /* 0x0388d00017807984 */ /* 0x000e220000000c00 */
[----:B------:R-:W-:Y:S06]  /*0a40*/  BAR.ARV 0x4, 0x180 ;  /* 0x0106000000007b1d */ /* 0x000fec0000002000 */
[----:B0-----:R-:W-:-:S13]  /*0a50*/  ISETP.GE.AND P0, PT, R131, UR4, PT ;  /* 0x0000000483007c0c */ /* 0x001fda000bf06270 */
[----:B------:R-:W-:Y:S05]  /*0a60*/  @P0 BRA `(.L_x_434) ;  /* 0x0000029c00d00947 */ /* 0x000fea0003800000 */
[----:B------:R-:W-:Y:S01]  /*0a70*/  VIADD R0, R0, 0xffffff80 ;  /* 0xffffff8000007836 */ /* 0x000fe20000000000 */
[----:B------:R-:W-:Y:S01]  /*0a80*/  R2UR UR4, R23 ;  /* 0x00000000170472ca */ /* 0x000fe200000e0000 */
[----:B------:R-:W-:Y:S01]  /*0a90*/  ULOP3.LUT UR5, UR60, 0x1, URZ, 0xfc, !UPT ;  /* 0x000000013c057892 */ /* 0x000fe2000f8efc3f */
[----:B------:R-:W-:Y:S02]  /*0aa0*/  IMAD.MOV.U32 R213, RZ, RZ, RZ ;  /* 0x000000ffffd57224 */ /* 0x000fe400078e00ff */
[----:B------:R-:W-:Y:S01]  /*0ab0*/  SHF.R.S32.HI R3, RZ, 0x1f, R0 ;  /* 0x0000001fff037819 */ /* 0x000fe20000011400 */
[----:B------:R-:W-:Y:S02]  /*0ac0*/  IMAD.MOV.U32 R225, RZ, RZ, RZ ;  /* 0x000000ffffe17224 */ /* 0x000fe400078e00ff */
[----:B------:R-:W-:Y:S01]  /*0ad0*/  IMAD.MOV.U32 R229, RZ, RZ, RZ ;  /* 0x000000ffffe57224 */ /* 0x000fe200078e00ff */
[CC--:B------:R-:W-:Y:S01]  /*0ae0*/  LEA.HI R2, R3.reuse, R0.reuse, RZ, 0x7 ;  /* 0x0000000003027211 */ /* 0x0c0fe200078f38ff */
[----:B------:R-:W-:Y:S01]  /*0af0*/  IMAD.MOV.U32 R226, RZ, RZ, RZ ;  /* 0x000000ffffe27224 */ /* 0x000fe200078e00ff */
[----:B------:R-:W-:-:S02]  /*0b00*/  LEA.HI R224, R3, R0, RZ, 0x3 ;  /* 0x0000000003e07211 */ /* 0x000fc400078f18ff */
[----:B------:R-:W-:Y:S01]  /*0b10*/  LOP3.LUT R5, R2, 0xffffff80, RZ, 0xc0, !PT ;  /* 0xffffff8002057812 */ /* 0x000fe200078ec0ff */
[----:B------:R-:W-:Y:S01]  /*0b20*/  UIADD3 UR4, UR4, 0x14400, URZ ;  /* 0x0001440004047890 */ /* 0x000fe2000fffe03f */
[CC--:B------:R-:W-:Y:S02]  /*0b30*/  LEA.HI R4, R3.reuse, R0.reuse, RZ, 0x4 ;  /* 0x0000000003047211 */ /* 0x0c0fe400078f20ff */
[CC--:B------:R-:W-:Y:S01]  /*0b40*/  LEA.HI R8, R3.reuse, R0.reuse, RZ, 0x6 ;  /* 0x0000000003087211 */ /* 0x0c0fe200078f30ff */
[----:B------:R-:W-:Y:S01]  /*0b50*/  IMAD.IADD R14, R0, 0x1, -R5 ;  /* 0x00000001000e7824 */ /* 0x000fe200078e0a05 */
[CC--:B------:R-:W-:Y:S02]  /*0b60*/  LEA.HI R5, R3.reuse, R0.reuse, RZ, 0x5 ;  /* 0x0000000003057211 */ /* 0x0c0fe400078f28ff */
[----:B------:R-:W-:Y:S01]  /*0b70*/  LEA.HI R13, R3, R0, RZ, 0x2 ;  /* 0x00000000030d7211 */ /* 0x000fe200078f10ff */
[----:B------:R-:W-:Y:S01]  /*0b80*/  IMAD.SHL.U32 R8, R8, 0x8, RZ ;  /* 0x0000000808087824 */ /* 0x000fe200078e00ff */
[----:B------:R-:W-:Y:S01]  /*0b90*/  SHF.R.S32.HI R9, RZ, 0x1f, R14 ;  /* 0x0000001fff097819 */ /* 0x000fe2000001140e */
[----:B------:R-:W-:Y:S01]  /*0ba0*/  IMAD.SHL.U32 R6, R5, 0x20, RZ ;  /* 0x0000002005067824 */ /* 0x000fe200078e00ff */
[----:B------:R-:W-:Y:S01]  /*0bb0*/  LOP3.LUT R7, R224, 0xfffffff8, RZ, 0xc0, !PT ;  /* 0xfffffff8e0077812 */ /* 0x000fe200078ec0ff */
[----:B------:R-:W-:Y:S01]  /*0bc0*/  STL [R1+0x110], R14 ;  /* 0x0001100e01007387 */ /* 0x000fe20000100800 */
[----:B------:R-:W-:-:S02]  /*0bd0*/  LEA.HI R10, R9, R14, RZ, 0x2 ;  /* 0x0000000e090a7211 */ /* 0x000fc400078f10ff */
[----:B------:R-:W-:Y:S01]  /*0be0*/  LOP3.LUT R3, R4, 0x3fffff0, RZ, 0xc0, !PT ;  /* 0x03fffff004037812 */ /* 0x000fe200078ec0ff */
[C---:B------:R-:W-:Y:S01]  /*0bf0*/  IMAD.IADD R216, R0.reuse, 0x1, -R7 ;  /* 0x0000000100d87824 */ /* 0x040fe200078e0a07 */
[--C-:B------:R-:W-:Y:S02]  /*0c00*/  SHF.R.S32.HI R11, RZ, 0x2, R10.reuse ;  /* 0x00000002ff0b7819 */ /* 0x100fe4000001140a */
[----:B------:R-:W-:Y:S01]  /*0c10*/  SHF.R.S32.HI R12, RZ, 0x1f, R10 ;  /* 0x0000001fff0c7819 */ /* 0x000fe2000001140a */
[----:B------:R-:W-:Y:S01]  /*0c20*/  IMAD.IADD R5, R0, 0x1, -R3 ;  /* 0x0000000100057824 */ /* 0x000fe200078e0a03 */
[----:B------:R-:W-:Y:S01]  /*0c30*/  LOP3.LUT R13, R13, 0xfffffffc, RZ, 0xc0, !PT ;  /* 0xfffffffc0d0d7812 */ /* 0x000fe200078ec0ff */
[C---:B------:R-:W-:Y:S01]  /*0c40*/  IMAD.SHL.U32 R16, R216.reuse, 0x8, RZ ;  /* 0x00000008d8107824 */ /* 0x040fe200078e00ff */
[----:B------:R-:W-:Y:S01]  /*0c50*/  SHF.R.S32.HI R7, RZ, 0x4, R4 ;  /* 0x00000004ff077819 */ /* 0x000fe20000011404 */
[----:B------:R-:W-:Y:S01]  /*0c60*/  IMAD.SHL.U32 R216, R216, 0x4, RZ ;  /* 0x00000004d8d87824 */ /* 0x000fe200078e00ff */
[----:B------:R-:W-:Y:S01]  /*0c70*/  LEA.HI R12, R12, R11, RZ, 0x3 ;  /* 0x0000000b0c0c7211 */ /* 0x000fe200078f18ff */
[----:B------:R-:W-:Y:S01]  /*0c80*/  IMAD.IADD R13, R0, 0x1, -R13 ;  /* 0x00000001000d7824 */ /* 0x000fe200078e0a0d */
[----:B------:R-:W-:Y:S01]  /*0c90*/  SHF.R.S32.HI R3, RZ, 0x7, R2 ;  /* 0x00000007ff037819 */ /* 0x000fe20000011402 */
[----:B------:R-:W-:Y:S01]  /*0ca0*/  VIADD R220, R216, 0x40 ;  /* 0x00000040d8dc7836 */ /* 0x000fe20000000000 */
[----:B------:R-:W-:Y:S01]  /*0cb0*/  LEA.HI R4, R4, R7, RZ, 0x1 ;  /* 0x0000000704047211 */ /* 0x000fe200078f08ff */
[----:B------:R-:W-:Y:S01]  /*0cc0*/  VIADD R19, R16, 0x80 ;  /* 0x0000008010137836 */ /* 0x000fe20000000000 */
[----:B------:R-:W-:Y:S01]  /*0cd0*/  LOP3.LUT R12, R12, 0xfffffff8, RZ, 0xc0, !PT ;  /* 0xfffffff80c0c7812 */ /* 0x000fe200078ec0ff */
[----:B------:R-:W-:Y:S01]  /*0ce0*/  IMAD.IADD R214, R216, 0x1, R220 ;  /* 0x00000001d8d67824 */ /* 0x000fe200078e02dc */
[----:B------:R-:W-:Y:S01]  /*0cf0*/  LEA.HI R2, R2, R3, RZ, 0x1 ;  /* 0x0000000302027211 */ /* 0x000fe200078f08ff */
[----:B------:R-:W-:Y:S01]  /*0d00*/  VIADD R22, R16, 0xc0 ;  /* 0x000000c010167836 */ /* 0x000fe20000000000 */
[----:B------:R-:W-:Y:S01]  /*0d10*/  LEA.HI R9, R9, R14, RZ, 0x5 ;  /* 0x0000000e09097211 */ /* 0x000fe200078f28ff */
[----:B------:R-:W-:Y:S01]  /*0d20*/  IMAD.IADD R12, R11, 0x1, -R12 ;  /* 0x000000010b0c7824 */ /* 0x000fe200078e0a0c */
[----:B------:R-:W-:Y:S01]  /*0d30*/  LOP3.LUT R6, R6, 0xfffffc00, RZ, 0xc0, !PT ;  /* 0xfffffc0006067812 */ /* 0x000fe200078ec0ff */
[----:B------:R-:W-:Y:S01]  /*0d40*/  VIADD R221, R216, 0x20 ;  /* 0x00000020d8dd7836 */ /* 0x000fe20000000000 */
[----:B------:R-:W-:Y:S01]  /*0d50*/  LOP3.LUT R4, R4, 0x1ffffffe, RZ, 0xc0, !PT ;  /* 0x1ffffffe04047812 */ /* 0x000fe200078ec0ff */
[----:B------:R-:W-:Y:S01]  /*0d60*/  VIADD R222, R216, 0x60 ;  /* 0x00000060d8de7836 */ /* 0x000fe20000000000 */
[----:B------:R-:W-:Y:S01]  /*0d70*/  LOP3.LUT R2, R2, 0x3fffffe, RZ, 0xc0, !PT ;  /* 0x03fffffe02027812 */ /* 0x000fe200078ec0ff */
[----:B------:R-:W-:Y:S01]  /*0d80*/  IMAD R5, R5, 0x40, R6 ;  /* 0x0000004005057824 */ /* 0x000fe200078e0206 */
[----:B------:R-:W-:Y:S01]  /*0d90*/  SHF.R.S32.HI R9, RZ, 0x5, R9 ;  /* 0x00000005ff097819 */ /* 0x000fe20000011409 */
[----:B------:R-:W-:Y:S01]  /*0da0*/  IMAD.IADD R4, R7, 0x1, -R4 ;  /* 0x0000000107047824 */ /* 0x000fe200078e0a04 */
[----:B------:R-:W-:Y:S01]  /*0db0*/  LEA.HI R0, R13, R13, RZ, 0x1 ;  /* 0x0000000d0d007211 */ /* 0x000fe200078f08ff */
[----:B------:R-:W-:Y:S01]  /*0dc0*/  IMAD.IADD R2, R3, 0x1, -R2 ;  /* 0x0000000103027824 */ /* 0x000fe200078e0a02 */
[----:B------:R-:W-:Y:S01]  /*0dd0*/  SHF.R.S32.HI R224, RZ, 0x3, R224 ;  /* 0x00000003ffe07819 */ /* 0x000fe200000114e0 */
[----:B------:R-:W-:Y:S01]  /*0de0*/  IMAD R9, R9, 0x10, R12 ;  /* 0x0000001009097824 */ /* 0x000fe200078e020c */
[----:B------:R-:W-:Y:S01]  /*0df0*/  LOP3.LUT R0, R0, 0x1ffffffe, RZ, 0xc0, !PT ;  /* 0x1ffffffe00007812 */ /* 0x000fe200078ec0ff */
[----:B------:R-:W-:Y:S01]  /*0e00*/  IMAD R3, R4, 0x8, R5 ;  /* 0x0000000804037824 */ /* 0x000fe200078e0205 */
[----:B------:R-:W-:Y:S01]  /*0e10*/  LOP3.LUT R10, R10, 0x7ffffffc, RZ, 0xc0, !PT ;  /* 0x7ffffffc0a0a7812 */ /* 0x000fe200078ec0ff */
[----:B------:R-:W-:Y:S01]  /*0e20*/  IMAD R6, R2, 0x40, R9 ;  /* 0x0000004002067824 */ /* 0x000fe200078e0209 */
[----:B------:R-:W-:Y:S01]  /*0e30*/  LOP3.LUT R9, R8, 0xfffffe00, RZ, 0xc0, !PT ;  /* 0xfffffe0008097812 */ /* 0x000fe200078ec0ff */
[----:B------:R-:W-:Y:S01]  /*0e40*/  IMAD.IADD R13, R13, 0x1, -R0 ;  /* 0x000000010d0d7824 */ /* 0x000fe200078e0a00 */
[----:B------:R0:W-:Y:S01]  /*0e50*/  STL [R1+0x198], R3 ;  /* 0x0001980301007387 */ /* 0x0001e20000100800 */
[----:B------:R-:W-:Y:S01]  /*0e60*/  IMAD.U32 R0, RZ, RZ, UR5 ;  /* 0x00000005ff007e24 */ /* 0x000fe2000f8e00ff */
[----:B------:R-:W-:Y:S01]  /*0e70*/  SHF.R.S32.HI R17, RZ, 0x1f, R16 ;  /* 0x0000001fff117819 */ /* 0x000fe20000011410 */
[----:B------:R-:W-:Y:S01]  /*0e80*/  IMAD.U32 R2, RZ, RZ, UR4 ;  /* 0x00000004ff027e24 */ /* 0x000fe2000f8e00ff */
[----:B------:R-:W-:Y:S01]  /*0e90*/  STL [R1+0x190], R6 ;  /* 0x0001900601007387 */ /* 0x000fe20000100800 */
[C---:B------:R-:W-:Y:S01]  /*0ea0*/  IMAD.SHL.U32 R0, R224.reuse, 0x40, RZ ;  /* 0x00000040e0007824 */ /* 0x040fe200078e00ff */
[----:B------:R-:W-:Y:S01]  /*0eb0*/  SHF.R.S32.HI R219, RZ, 0x1f, R19 ;  /* 0x0000001fffdb7819 */ /* 0x000fe20000011413 */
[C---:B------:R-:W-:Y:S01]  /*0ec0*/  VIADD R7, R224.reuse, 0x20 ;  /* 0x00000020e0077836 */ /* 0x040fe20000000000 */
[----:B------:R-:W-:Y:S01]  /*0ed0*/  STL [R1+0x80], RZ ;  /* 0x000080ff01007387 */ /* 0x000fe20000100800 */
[----:B------:R-:W-:Y:S01]  /*0ee0*/  VIADD R5, R224, 0x40 ;  /* 0x00000040e0057836 */ /* 0x000fe20000000000 */
[----:B------:R-:W-:Y:S01]  /*0ef0*/  LOP3.LUT R8, R0, 0x1c0, RZ, 0xc0, !PT ;  /* 0x000001c000087812 */ /* 0x000fe200078ec0ff */
[----:B------:R-:W-:Y:S01]  /*0f00*/  IMAD.SHL.U32 R0, R7, 0x40, RZ ;  /* 0x0000004007007824 */ /* 0x000fe200078e00ff */
[----:B------:R-:W-:Y:S01]  /*0f10*/  STL [R1+0x5c], R9 ;  /* 0x00005c0901007387 */ /* 0x000fe20000100800 */
[----:B0-----:R-:W-:Y:S01]  /*0f20*/  IMAD.SHL.U32 R3, R5, 0x40, RZ ;  /* 0x0000004005037824 */ /* 0x001fe200078e00ff */
[----:B------:R-:W-:Y:S01]  /*0f30*/  SHF.R.S32.HI R4, RZ, 0x1f, R5 ;  /* 0x0000001fff047819 */ /* 0x000fe20000011405 */
[----:B------:R-:W-:Y:S01]  /*0f40*/  IMAD.IADD R10, R14, 0x1, -R10 ;  /* 0x000000010e0a7824 */ /* 0x000fe200078e0a0a */
[----:B------:R0:W-:Y:S01]  /*0f50*/  STL [R1+0x6c], R2 ;  /* 0x00006c0201007387 */ /* 0x0001e20000100800 */
[----:B------:R-:W-:-:S02]  /*0f60*/  SHF.R.S32.HI R218, RZ, 0x1f, R22 ;  /* 0x0000001fffda7819 */ /* 0x000fc40000011416 */
[----:B------:R-:W-:Y:S02]  /*0f70*/  LEA.HI R4, R4, R5, RZ, 0x3 ;  /* 0x0000000504047211 */ /* 0x000fe400078f18ff */
[----:B------:R-:W-:Y:S02]  /*0f80*/  LOP3.LUT R5, R3, 0x1c0, RZ, 0xc0, !PT ;  /* 0x000001c003057812 */ /* 0x000fe400078ec0ff */
[----:B------:R-:W-:Y:S01]  /*0f90*/  SHF.R.U32.HI R3, RZ, 0x3, R8 ;  /* 0x00000003ff037819 */ /* 0x000fe20000011608 */
[----:B------:R-:W-:Y:S01]  /*0fa0*/  IMAD.SHL.U32 R4, R4, 0x40, RZ ;  /* 0x0000004004047824 */ /* 0x000fe200078e00ff */
[----:B------:R-:W-:Y:S02]  /*0fb0*/  SHF.R.U32.HI R5, RZ, 0x3, R5 ;  /* 0x00000003ff057819 */ /* 0x000fe40000011605 */
[----:B0-----:R-:W-:-:S04]  /*0fc0*/  SHF.R.S32.HI R2, RZ, 0x1f, R7 ;  /* 0x0000001fff027819 */ /* 0x001fc80000011407 */
[----:B------:R-:W-:Y:S02]  /*0fd0*/  LEA.HI R2, R2, R7, RZ, 0x3 ;  /* 0x0000000702027211 */ /* 0x000fe400078f18ff */
[----:B------:R-:W-:Y:S02]  /*0fe0*/  LOP3.LUT R7, R0, 0x1c0, RZ, 0xc0, !PT ;  /* 0x000001c000077812 */ /* 0x000fe400078ec0ff */
[----:B------:R-:W-:Y:S01]  /*0ff0*/  LOP3.LUT R0, R8, 0x38, R16, 0xf8, !PT ;  /* 0x0000003808007812 */ /* 0x000fe200078ef810 */
[----:B------:R-:W-:-:S03]  /*1000*/  IMAD.SHL.U32 R2, R2, 0x40, RZ ;  /* 0x0000004002027824 */ /* 0x000fc600078e00ff */
[----:B------:R-:W-:Y:S02]  /*1010*/  LOP3.LUT R0, R9, R0, R3, 0xf6, !PT ;  /* 0x0000000009007212 */ /* 0x000fe400078ef603 */
[----:B------:R-:W-:Y:S02]  /*1020*/  LOP3.LUT R5, R2, 0xfffffe00, RZ, 0xc0, !PT ;  /* 0xfffffe0002057812 */ /* 0x000fe400078ec0ff */
[----:B------:R-:W-:Y:S01]  /*1030*/  LOP3.LUT R2, R4, 0xfffffe00, RZ, 0xc0, !PT ;  /* 0xfffffe0004027812 */ /* 0x000fe200078ec0ff */
[----:B------:R0:W-:Y:S01]  /*1040*/  STL [R1+0x68], R0 ;  /* 0x0000680001007387 */ /* 0x0001e20000100800 */
[----:B------:R-:W-:-:S03]  /*1050*/  SHF.R.S32.HI R3, RZ, 0x1f, R214 ;  /* 0x0000001fff037819 */ /* 0x000fc600000114d6 */
[----:B------:R-:W-:Y:S01]  /*1060*/  STL [R1+0x58], R5 ;  /* 0x0000580501007387 */ /* 0x000fe20000100800 */
[----:B------:R-:W-:-:S04]  /*1070*/  LEA.HI R3, R3, R214, RZ, 0x3 ;  /* 0x000000d603037211 */ /* 0x000fc800078f18ff */
[----:B------:R-:W-:Y:S02]  /*1080*/  LOP3.LUT R212, R3, 0xfffffff8, RZ, 0xc0, !PT ;  /* 0xfffffff803d47812 */ /* 0x000fe400078ec0ff */
[----:B0-----:R-:W-:Y:S01]  /*1090*/  SHF.R.U32.HI R0, RZ, 0x3, R7 ;  /* 0x00000003ff007819 */ /* 0x001fe20000011607 */
[----:B------:R-:W-:Y:S01]  /*10a0*/  IMAD.SHL.U32 R0, R10, 0x2, RZ ;  /* 0x000000020a007824 */ /* 0x000fe200078e00ff */
[----:B------:R-:W-:-:S03]  /*10b0*/  SHF.R.S32.HI R215, RZ, 0x1f, R212 ;  /* 0x0000001fffd77819 */ /* 0x000fc600000114d4 */
[C---:B------:R-:W-:Y:S01]  /*10c0*/  VIADD R40, R0.reuse, 0x8 ;  /* 0x0000000800287836 */ /* 0x040fe20000000000 */
[C---:B------:R-:W-:Y:S01]  /*10d0*/  IADD3 R39, R0.reuse, 0x10, RZ ;  /* 0x0000001000277810 */ /* 0x040fe20007ffe0ff */
[C---:B------:R-:W-:Y:S01]  /*10e0*/  VIADD R38, R0.reuse, 0x18 ;  /* 0x0000001800267836 */ /* 0x040fe20000000000 */
[----:B------:R-:W-:Y:S01]  /*10f0*/  STL [R1+0x8c], R0 ;  /* 0x00008c0001007387 */ /* 0x000fe20000100800 */
[C---:B------:R-:W-:Y:S01]  /*1100*/  VIADD R37, R0.reuse, 0x20 ;  /* 0x0000002000257836 */ /* 0x040fe20000000000 */
[----:B------:R-:W-:Y:S01]  /*1110*/  SHF.R.S32.HI R3, RZ, 0x1f, R40 ;  /* 0x0000001fff037819 */ /* 0x000fe20000011428 */
[C---:B------:R-:W-:Y:S01]  /*1120*/  VIADD R36, R0.reuse, 0x28 ;  /* 0x0000002800247836 */ /* 0x040fe20000000000 */
[----:B------:R-:W-:Y:S01]  /*1130*/  STL [R1+0x54], R2 ;  /* 0x0000540201007387 */ /* 0x000fe20000100800 */
[C---:B------:R-:W-:Y:S01]  /*1140*/  VIADD R35, R0.reuse, 0x30 ;  /* 0x0000003000237836 */ /* 0x040fe20000000000 */
[----:B------:R-:W-:Y:S01]  /*1150*/  SHF.R.S32.HI R4, RZ, 0x1f, R39 ;  /* 0x0000001fff047819 */ /* 0x000fe20000011427 */
[C---:B------:R-:W-:Y:S01]  /*1160*/  VIADD R34, R0.reuse, 0x38 ;  /* 0x0000003800227836 */ /* 0x040fe20000000000 */
[----:B------:R-:W-:Y:S01]  /*1170*/  STL [R1+0x108], R40 ;  /* 0x0001082801007387 */ /* 0x000fe20000100800 */
[----:B------:R-:W-:-:S02]  /*1180*/  VIADD R33, R0, 0x40 ;  /* 0x0000004000217836 */ /* 0x000fc40000000000 */
[C---:B------:R-:W-:Y:S01]  /*1190*/  VIADD R32, R0.reuse, 0x48 ;  /* 0x0000004800207836 */ /* 0x040fe20000000000 */
[----:B------:R-:W-:Y:S01]  /*11a0*/  STL [R1+0x104], R39 ;  /* 0x0001042701007387 */ /* 0x000fe20000100800 */
[C---:B------:R-:W-:Y:S02]  /*11b0*/  VIADD R31, R0.reuse, 0x50 ;  /* 0x00000050001f7836 */ /* 0x040fe40000000000 */
[C---:B------:R-:W-:Y:S01]  /*11c0*/  VIADD R30, R0.reuse, 0x58 ;  /* 0x00000058001e7836 */ /* 0x040fe20000000000 */
[----:B------:R-:W-:Y:S01]  /*11d0*/  STL [R1+0x100], R38 ;  /* 0x0001002601007387 */ /* 0x000fe20000100800 */
[C---:B------:R-:W-:Y:S02]  /*11e0*/  VIADD R29, R0.reuse, 0x60 ;  /* 0x00000060001d7836 */ /* 0x040fe40000000000 */
[C---:B------:R-:W-:Y:S01]  /*11f0*/  VIADD R28, R0.reuse, 0x68 ;  /* 0x00000068001c7836 */ /* 0x040fe20000000000 */
[----:B------:R0:W-:Y:S01]  /*1200*/  STL [R1+0xfc], R37 ;  /* 0x0000fc2501007387 */ /* 0x0001e20000100800 */
[----:B------:R-:W-:-:S02]  /*1210*/  VIADD R27, R0, 0x70 ;  /* 0x00000070001b7836 */ /* 0x000fc40000000000 */
[C---:B------:R-:W-:Y:S01]  /*1220*/  VIADD R26, R0.reuse, 0x78 ;  /* 0x00000078001a7836 */ /* 0x040fe20000000000 */
[----:B------:R-:W-:Y:S01]  /*1230*/  STL [R1+0xf8], R36 ;  /* 0x0000f82401007387 */ /* 0x000fe20000100800 */
[C---:B------:R-:W-:Y:S02]  /*1240*/  VIADD R25, R0.reuse, 0x80 ;  /* 0x0000008000197836 */ /* 0x040fe40000000000 */
[C---:B------:R-:W-:Y:S01]  /*1250*/  VIADD R24, R0.reuse, 0x88 ;  /* 0x0000008800187836 */ /* 0x040fe20000000000 */
[----:B------:R-:W-:Y:S01]  /*1260*/  STL [R1+0xf4], R35 ;  /* 0x0000f42301007387 */ /* 0x000fe20000100800 */
[C---:B------:R-:W-:Y:S01]  /*1270*/  VIADD R21, R0.reuse, 0x90 ;  /* 0x0000009000157836 */ /* 0x040fe20000000000 */
[----:B0-----:R-:W-:Y:S01]  /*1280*/  SHF.R.S32.HI R37, RZ, 0x1f, R37 ;  /* 0x0000001fff257819 */ /* 0x001fe20000011425 */
        /* <DEDUP_REMOVED lines=20> */
[----:B------:R-:W-:Y:S01]  /*13d0*/  VIADD R0, R0, 0xf8 ;  /* 0x000000f800007836 */ /* 0x000fe20000000000 */
[----:B------:R0:W-:Y:S04]  /*13e0*/  STL [R1+0xd8], R28 ;  /* 0x0000d81c01007387 */ /* 0x0001e80000100800 */
[----:B------:R-:W-:Y:S04]  /*13f0*/  STL [R1+0xd4], R27 ;  /* 0x0000d41b01007387 */ /* 0x000fe80000100800 */
[----:B------:R-:W-:Y:S01]  /*1400*/  STL [R1+0xd0], R26 ;  /* 0x0000d01a01007387 */ /* 0x000fe20000100800 */
[----:B0-----:R-:W-:-:S03]  /*1410*/  SHF.R.S32.HI R28, RZ, 0x1f, R28 ;  /* 0x0000001fff1c7819 */ /* 0x001fc6000001141c */
        /* <DEDUP_REMOVED lines=22> */
[----:B------:R1:W-:Y:S01]  /*1580*/  STL [R1+0x188], R4 ;  /* 0x0001880401007387 */ /* 0x0003e20000100800 */
[----:B0-----:R-:W-:-:S05]  /*1590*/  SHF.R.S32.HI R3, RZ, 0x1f, R38 ;  /* 0x0000001fff037819 */ /* 0x001fca0000011426 */
[----:B------:R0:W-:Y:S01]  /*15a0*/  STL [R1+0x184], R3 ;  /* 0x0001840301007387 */ /* 0x0001e20000100800 */
[----:B-1----:R-:W-:-:S03]  /*15b0*/  SHF.R.S32.HI R4, RZ, 0x1f, R36 ;  /* 0x0000001fff047819 */ /* 0x002fc60000011424 */
        /* <DEDUP_REMOVED lines=40> */
[----:B------:R1:W-:Y:S04]  /*1840*/  STL [R1+0x120], R7 ;  /* 0x0001200701007387 */ /* 0x0003e80000100800 */
[----:B------:R1:W-:Y:S01]  /*1850*/  STL [R1+0x11c], R4 ;  /* 0x00011c0401007387 */ /* 0x0003e20000100800 */
[----:B0-----:R-:W-:Y:S02]  /*1860*/  SHF.R.S32.HI R3, RZ, 0x1f, R2 ;  /* 0x0000001fff037819 */ /* 0x001fe40000011402 */
[----:B------:R-:W-:Y:S01]  /*1870*/  SHF.R.S32.HI R2, RZ, 0x1f, R0 ;  /* 0x0000001fff027819 */ /* 0x000fe20000011400 */
[----:B------:R-:W-:Y:S02]  /*1880*/  IMAD R0, R13, 0x8, R6 ;  /* 0x000000080d007824 */ /* 0x000fe400078e0206 */
[----:B------:R1:W-:Y:S04]  /*1890*/  STL [R1+0x118], R3 ;  /* 0x0001180301007387 */ /* 0x0003e80000100800 */
[----:B------:R1:W-:Y:S04]  /*18a0*/  STL [R1+0x194], R0 ;  /* 0x0001940001007387 */ /* 0x0003e80000100800 */
[----:B------:R1:W-:Y:S02]  /*18b0*/  STL [R1+0x114], R2 ;  /* 0x0001140201007387 */ /* 0x0003e40000100800 */
.L_x_679:
[----:B01-34-:R-:W0:Y:S01]  /*18c0*/  LDC.64 R2, c[0x0][0xc88] ;  /* 0x00032200ff027b82 */ /* 0x01be220000000a00 */
[----:B------:R-:W-:Y:S01]  /*18d0*/  ULDC.64 UR10, c[0x0][0x208] ;  /* 0x00008200000a7ab9 */ /* 0x000fe20000000a00 */
[----:B------:R-:W-:Y:S01]  /*18e0*/  ULDC.64 UR4, c[0x0][0xa28] ;  /* 0x00028a0000047ab9 */ /* 0x000fe20000000a00 */
[----:B------:R-:W-:Y:S01]  /*18f0*/  ULDC.64 UR8, c[0x0][0xa18] ;  /* 0x0002860000087ab9 */ /* 0x000fe20000000a00 */
[----:B------:R-:W-:Y:S01]  /*1900*/  ULDC.64 UR6, c[0x0][0xa08] ;  /* 0x0002820000067ab9 */ /* 0x000fe20000000a00 */
[----:B0-----:R-:W-:-:S05]  /*1910*/  IMAD.WIDE R2, R131, 0x4, R2 ;  /* 0x0000000483027825 */ /* 0x001fca00078e0202 */
[----:B--2---:R-:W2:Y:S01]  /*1920*/  LDG.E R26, desc[UR10][R2.64] ;  /* 0x0000000a021a7981 */ /* 0x004ea2000c1e1900 */
[----:B------:R-:W-:Y:S01]  /*1930*/  ISETP.NE.U32.AND P2, PT, RZ, UR4, PT ;  /* 0x00000004ff007c0c */ /* 0x000fe2000bf45070 */
[----:B------:R-:W-:Y:S01]  /*1940*/  IMAD.MOV.U32 R8, RZ, RZ, RZ ;  /* 0x000000ffff087224 */ /* 0x000fe200078e00ff */
[----:B------:R-:W-:Y:S01]  /*1950*/  ISETP.NE.U32.AND P1, PT, RZ, UR8, PT ;  /* 0x00000008ff007c0c */ /* 0x000fe2000bf25070 */
[----:B------:R-:W-:Y:S01]  /*1960*/  IMAD.MOV.U32 R114, RZ, RZ, RZ ;  /* 0x000000ffff727224 */ /* 0x000fe200078e00ff */
[----:B------:R-:W-:Y:S02]  /*1970*/  ISETP.NE.AND.EX P2, PT, RZ, UR5, PT, P2 ;  /* 0x00000005ff007c0c */ /* 0x000fe4000bf45320 */
[----:B------:R-:W-:Y:S02]  /*1980*/  ISETP.NE.AND.EX P1, PT, RZ, UR9, PT, P1 ;  /* 0x00000009ff007c0c */ /* 0x000fe4000bf25310 */
[----:B------:R-:W-:-:S04]  /*1990*/  ISETP.NE.U32.AND P0, PT, RZ, UR6, PT ;  /* 0x00000006ff007c0c */ /* 0x000fc8000bf05070 */
[----:B------:R-:W-:Y:S02]  /*19a0*/  ISETP.NE.AND.EX P0, PT, RZ, UR7, PT, P0 ;  /* 0x00000007ff007c0c */ /* 0x000fe4000bf05300 */
[C---:B------:R-:W-:Y:S02]  /*19b0*/  LOP3.LUT R6, R130.reuse, 0xff000000, RZ, 0xc0, !PT ;  /* 0xff00000082067812 */ /* 0x040fe400078ec0ff */
[----:B-----5:R-:W-:Y:S02]  /*19c0*/  LOP3.LUT R223, R130, 0xffff, RZ, 0xc0, !PT ;  /* 0x0000ffff82df7812 */ /* 0x020fe400078ec0ff */
[----:B--2---:R-:W-:Y:S01]  /*19d0*/  SHF.R.S32.HI R0, RZ, 0x1f, R26 ;  /* 0x0000001fff007819 */ /* 0x004fe2000001141a */
[C---:B------:R-:W-:Y:S01]  /*19e0*/  IMAD.SHL.U32 R28, R26.reuse, 0x4, RZ ;  /* 0x000000041a1c7824 */ /* 0x040fe200078e00ff */
[----:B------:R-:W-:Y:S01]  /*19f0*/  STL [R1+0x74], R26 ;  /* 0x0000741a01007387 */ /* 0x000fe20000100800 */
[C---:B------:R-:W-:Y:S02]  /*1a00*/  @P2 LEA R4, P3, R26.reuse, UR4, 0x2 ;  /* 0x000000041a042c11 */ /* 0x040fe4000f8610ff */
[C-C-:B------:R-:W-:Y:S01]  /*1a10*/  SHF.L.U64.HI R27, R26.reuse, 0x2, R0.reuse ;  /* 0x000000021a1b7819 */ /* 0x140fe20000010200 */
[----:B------:R0:W-:Y:S01]  /*1a20*/  STL [R1+0x10c], R0 ;  /* 0x00010c0001007387 */ /* 0x0001e20000100800 */
[----:B------:R-:W-:Y:S01]  /*1a30*/  ULDC UR4, c[0x0][0x288] ;  /* 0x0000a20000047ab9 */ /* 0x000fe20000000800 */
[----:B------:R-:W-:-:S02]  /*1a40*/  @P2 LEA.HI.X R5, R26, UR5, R0, 0x2, P3 ;  /* 0x000000051a052c11 */ /* 0x000fc400098f1400 */
[----:B------:R1:W-:Y:S01]  /*1a50*/  STL [R1+0x78], R28 ;  /* 0x0000781c01007387 */ /* 0x0003e20000100800 */
[----:B------:R-:W-:Y:S01]  /*1a60*/  IMAD.U32 R131, RZ, RZ, UR4 ;  /* 0x00000004ff837e24 */ /* 0x000fe2000f8e00ff */
[----:B------:R-:W-:Y:S01]  /*1a70*/  ULDC.64 UR4, c[0x0][0x418] ;  /* 0x0001060000047ab9 */ /* 0x000fe20000000a00 */
[----:B------:R-:W-:Y:S01]  /*1a80*/  IADD3 R2, P4, R28, UR6, RZ ;  /* 0x000000061c027c10 */ /* 0x000fe2000ff9e0ff */
[----:B------:R1:W-:Y:S01]  /*1a90*/  STL [R1+0x7c], R27 ;  /* 0x00007c1b01007387 */ /* 0x0003e20000100800 */
[----:B------:R-:W-:Y:S02]  /*1aa0*/  UISETP.NE.U32.AND UP0, UPT, UR4, URZ, UPT ;  /* 0x0000003f0400728c */ /* 0x000fe4000bf05070 */
[----:B------:R-:W-:Y:S01]  /*1ab0*/  IADD3.X R3, R27, UR7, RZ, P4, !PT ;  /* 0x000000071b037c10 */ /* 0x000fe2000a7fe4ff */
[----:B------:R1:W-:Y:S01]  /*1ac0*/  STL [R1+0x84], R129 ;  /* 0x0000848101007387 */ /* 0x0003e20000100800 */
[----:B------:R-:W-:Y:S01]  /*1ad0*/  UISETP.NE.AND.EX UP0, UPT, UR5, URZ, UPT, UP0 ;  /* 0x0000003f0500728c */ /* 0x000fe2000bf05300 */
[----:B------:R-:W-:-:S02]  /*1ae0*/  ULDC UR4, c[0x0][0x424] ;  /* 0x0001090000047ab9 */ /* 0x000fc40000000800 */
[----:B------:R2:W5:Y:S01]  /*1af0*/  @P2 LDG.E R8, desc[UR10][R4.64] ;  /* 0x0000000a04082981 */ /* 0x000562000c1e1900 */
[----:B------:R-:W-:Y:S01]  /*1b00*/  USEL UR4, UR4, 0x1, UP0 ;  /* 0x0000000104047887 */ /* 0x000fe20008000000 */
[----:B------:R-:W-:Y:S01]  /*1b10*/  ULDC UR5, c[0x0][0x2f0] ;  /* 0x0000bc0000057ab9 */ /* 0x000fe20000000800 */
[----:B0-----:R-:W-:Y:S01]  /*1b20*/  LOP3.LUT R0, R130, 0xff0000, RZ, 0xc0, !PT ;  /* 0x00ff000082007812 */ /* 0x001fe200078ec0ff */
[----:B------:R-:W5:Y:S01]  /*1b30*/  @P0 LDG.E R114, desc[UR10][R2.64] ;  /* 0x0000000a02720981 */ /* 0x000f62000c1e1900 */
[----:B--2---:R-:W-:-:S04]  /*1b40*/  @P1 IADD3 R4, P2, R28, UR8, RZ ;  /* 0x000000081c041c10 */ /* 0x004fc8000ff5e0ff */
[----:B------:R-:W-:Y:S01]  /*1b50*/  @P1 IADD3.X R5, R27, UR9, RZ, P2, !PT ;  /* 0x000000091b051c10 */ /* 0x000fe200097fe4ff */
[----:B------:R-:W-:Y:S02]  /*1b60*/  ULDC.64 UR8, c[0x0][0xa20] ;  /* 0x0002880000087ab9 */ /* 0x000fe40000000a00 */
[----:B------:R-:W-:Y:S01]  /*1b70*/  ISETP.NE.U32.AND P2, PT, RZ, UR8, PT ;  /* 0x00000008ff007c0c */ /* 0x000fe2000bf45070 */
[----:B------:R-:W-:Y:S01]  /*1b80*/  UIMAD UR4, UR4, UR5, URZ ;  /* 0x00000005040472a4 */ /* 0x000fe2000f8e023f */
[----:B------:R0:W5:Y:S02]  /*1b90*/  @P1 LDG.E R131, desc[UR10][R4.64] ;  /* 0x0000000a04831981 */ /* 0x000164000c1e1900 */
[----:B------:R-:W-:Y:S01]  /*1ba0*/  ISETP.NE.AND.EX P2, PT, RZ, UR9, PT, P2 ;  /* 0x00000009ff007c0c */ /* 0x000fe2000bf45320 */
[----:B------:R-:W-:Y:S01]  /*1bb0*/  ULDC UR5, c[0x0][0x348] ;  /* 0x0000d20000057ab9 */ /* 0x000fe20000000800 */
[----:B0-----:R-:W-:-:S04]  /*1bc0*/  SHF.R.U32.HI R5, RZ, 0x8, R6 ;  /* 0x00000008ff057819 */ /* 0x001fc80000011606 */
[----:B------:R-:W-:Y:S01]  /*1bd0*/  LEA.HI R6, R0, R5, RZ, 0x10 ;  /* 0x0000000500067211 */ /* 0x000fe200078f80ff */
[----:B-1----:R-:W-:Y:S06]  /*1be0*/  @P1 BRA `(.L_x_435) ;  /* 0x0000000000281947 */ /* 0x002fec0003800000 */
[----:B------:R-:W-:Y:S02]  /*1bf0*/  ULDC.64 UR6, c[0x0][0xa00] ;  /* 0x0002800000067ab9 */ /* 0x000fe40000000a00 */
[----:B------:R-:W-:-:S04]  /*1c00*/  ISETP.NE.U32.AND P1, PT, RZ, UR6, PT ;  /* 0x00000006ff007c0c */ /* 0x000fc8000bf25070 */
[----:B------:R-:W-:-:S13]  /*1c10*/  ISETP.NE.AND.EX P1, PT, RZ, UR7, PT, P1 ;  /* 0x00000007ff007c0c */ /* 0x000fda000bf25310 */
[----:B------:R-:W-:Y:S05]  /*1c20*/  @!P1 BRA `(.L_x_435) ;  /* 0x0000000000189947 */ /* 0x000fea0003800000 */
[----:B------:R-:W0:Y:S01]  /*1c30*/  LDC.64 R4, c[0x0][0xa00] ;  /* 0x00028000ff047b82 */ /* 0x000e220000000a00 */
[----:B------:R-:W-:Y:S01]  /*1c40*/  ULDC.64 UR6, c[0x0][0x208] ;  /* 0x0000820000067ab9 */ /* 0x000fe20000000a00 */
[----:B0-----:R-:W-:-:S05]  /*1c50*/  IMAD.WIDE R4, R26, 0x4, R4 ;  /* 0x000000041a047825 */ /* 0x001fca00078e0204 */
[----:B-----5:R-:W2:Y:S04]  /*1c60*/  LDG.E R131, desc[UR6][R4.64] ;  /* 0x0000000604837981 */ /* 0x020ea8000c1e1900 */
[----:B------:R-:W2:Y:S02]  /*1c70*/  LDG.E R0, desc[UR6][R4.64+0x4] ;  /* 0x0000040604007981 */ /* 0x000ea4000c1e1900 */
[----:B--2---:R-:W-:-:S07]  /*1c80*/  IMAD.IADD R131, R0, 0x1, -R131 ;  /* 0x0000000100837824 */ /* 0x004fce00078e0a83 */
.L_x_435:
[----:B------:R-:W-:Y:S02]  /*1c90*/  IMAD.U32 R24, RZ, RZ, UR5 ;  /* 0x00000005ff187e24 */ /* 0x000fe4000f8e00ff */
[----:B------:R-:W-:Y:S01]  /*1ca0*/  IMAD.U32 R25, RZ, RZ, UR4 ;  /* 0x00000004ff197e24 */ /* 0x000fe2000f8e00ff */
[----:B------:R-:W-:Y:S06]  /*1cb0*/  @!P2 BRA `(.L_x_436) ;  /* 0x000000000014a947 */ /* 0x000fec0003800000 */
[----:B------:R-:W-:Y:S01]  /*1cc0*/  IADD3 R2, P0, R28, UR8, RZ ;  /* 0x000000081c027c10 */ /* 0x000fe2000ff1e0ff */
[----:B------:R-:W-:-:S03]  /*1cd0*/  ULDC.64 UR4, c[0x0][0x208] ;  /* 0x0000820000047ab9 */ /* 0x000fc60000000a00 */
[----:B------:R-:W-:-:S05]  /*1ce0*/  IADD3.X R3, R27, UR9, RZ, P0, !PT ;  /* 0x000000091b037c10 */ /* 0x000fca00087fe4ff */
[----:B------:R0:W5:Y:S01]  /*1cf0*/  LDG.E R25, desc[UR4][R2.64] ;  /* 0x0000000402197981 */ /* 0x000162000c1e1900 */
[----:B------:R-:W-:Y:S05]  /*1d00*/  BRA `(.L_x_437) ;  /* 0x0000000000147947 */ /* 0x000fea0003800000 */
.L_x_436:
[----:B------:R-:W-:Y:S05]  /*1d10*/  @!P0 BRA `(.L_x_437) ;  /* 0x0000000000108947 */ /* 0x000fea0003800000 */
[----:B------:R-:W-:Y:S02]  /*1d20*/  ULDC.64 UR4, c[0x0][0x208] ;  /* 0x0000820000047ab9 */ /* 0x000fe40000000a00 */
[----:B------:R-:W2:Y:S04]  /*1d30*/  LDG.E R0, desc[UR4][R2.64] ;  /* 0x0000000402007981 */ /* 0x000ea8000c1e1900 */
[----:B------:R-:W2:Y:S02]  /*1d40*/  LDG.E R25, desc[UR4][R2.64+0x4] ;  /* 0x0000040402197981 */ /* 0x000ea4000c1e1900 */
[----:B--2---:R-:W-:-:S07]  /*1d50*/  IMAD.IADD R25, R25, 0x1, -R0 ;  /* 0x0000000119197824 */ /* 0x004fce00078e0a00 */
.L_x_437:
[----:B------:R-:W-:Y:S01]  /*1d60*/  ULDC.64 UR4, c[0x0][0xa10] ;  /* 0x0002840000047ab9 */ /* 0x000fe20000000a00 */
[----:B------:R-:W-:Y:S01]  /*1d70*/  ULDC.64 UR6, c[0x0][0x208] ;  /* 0x0000820000067ab9 */ /* 0x000fe20000000a00 */
[----:B------:R-:W-:-:S04]  /*1d80*/  ISETP.NE.U32.AND P0, PT, RZ, UR4, PT ;  /* 0x00000004ff007c0c */ /* 0x000fc8000bf05070 */
[----:B------:R-:W-:Y:S01]  /*1d90*/  ISETP.NE.AND.EX P0, PT, RZ, UR5, PT, P0 ;  /* 0x00000005ff007c0c */ /* 0x000fe2000bf05300 */
[----:B------:R-:W-:-:S12]  /*1da0*/  ULDC.64 UR4, c[0x0][0xa30] ;  /* 0x00028c0000047ab9 */ /* 0x000fd80000000a00 */
[----:B0-----:R-:W0:Y:S02]  /*1db0*/  @P0 LDC.64 R2, c[0x0][0xa10] ;  /* 0x00028400ff020b82 */ /* 0x001e240000000a00 */
[----:B0-----:R-:W-:-:S05]  /*1dc0*/  @P0 IMAD.WIDE R2, R26, 0x4, R2 ;  /* 0x000000041a020825 */ /* 0x001fca00078e0202 */
[----:B------:R-:W2:Y:S04]  /*1dd0*/  @P0 LDG.E R0, desc[UR6][R2.64] ;  /* 0x0000000602000981 */ /* 0x000ea8000c1e1900 */
[----:B------:R0:W2:Y:S01]  /*1de0*/  @P0 LDG.E R5, desc[UR6][R2.64+0x4] ;  /* 0x0000040602050981 */ /* 0x0000a2000c1e1900 */
[----:B------:R-:W-:Y:S01]  /*1df0*/  ISETP.NE.U32.AND P1, PT, RZ, UR4, PT ;  /* 0x00000004ff007c0c */ /* 0x000fe2000bf25070 */
[----:B-----5:R-:W-:Y:S01]  /*1e00*/  IMAD.MOV.U32 R127, RZ, RZ, R25 ;  /* 0x000000ffff7f7224 */ /* 0x020fe200078e0019 */
[----:B------:R-:W-:Y:S01]  /*1e10*/  LOP3.LUT R10, R6, 0xff, RZ, 0xc0, !PT ;  /* 0x000000ff060a7812 */ /* 0x000fe200078ec0ff */
[----:B------:R-:W-:Y:S01]  /*1e20*/  IMAD.IADD R9, R25, 0x1, -R8 ;  /* 0x0000000119097824 */ /* 0x000fe200078e0a08 */
[----:B------:R-:W-:Y:S02]  /*1e30*/  ISETP.NE.AND.EX P1, PT, RZ, UR5, PT, P1 ;  /* 0x00000005ff007c0c */ /* 0x000fe4000bf25310 */
[----:B------:R-:W-:Y:S01]  /*1e40*/  SHF.R.U32.HI R4, RZ, 0x10, R6 ;  /* 0x00000010ff047819 */ /* 0x000fe20000011606 */
[----:B------:R1:W-:Y:S04]  /*1e50*/  STL [R1+0x88], R10 ;  /* 0x0000880a01007387 */ /* 0x0003e80000100800 */
[----:B------:R1:W-:Y:S06]  /*1e60*/  STL [R1+0x70], R4 ;  /* 0x0000700401007387 */ /* 0x0003ec0000100800 */
[----:B0-----:R-:W-:-:S04]  /*1e70*/  @P1 IADD3 R2, P2, R28, UR4, RZ ;  /* 0x000000041c021c10 */ /* 0x001fc8000ff5e0ff */
[----:B------:R-:W-:Y:S01]  /*1e80*/  @P1 IADD3.X R3, R27, UR5, RZ, P2, !PT ;  /* 0x000000051b031c10 */ /* 0x000fe200097fe4ff */
[----:B------:R-:W-:Y:S01]  /*1e90*/  BSSY B0, `(.L_x_438) ;  /* 0x000002a000007945 */ /* 0x000fe20003800000 */
[----:B------:R-:W-:-:S03]  /*1ea0*/  LOP3.LUT R18, R18, 0xfffffffd, RZ, 0xc0, !PT ;  /* 0xfffffffd12127812 */ /* 0x000fc600078ec0ff */
[----:B------:R0:W5:Y:S02]  /*1eb0*/  @P1 LDG.E R127, desc[UR6][R2.64] ;  /* 0x00000006027f1981 */ /* 0x000164000c1e1900 */
[----:B0-----:R-:W-:Y:S01]  /*1ec0*/  IMAD.MOV.U32 R3, RZ, RZ, RZ ;  /* 0x000000ffff037224 */ /* 0x001fe200078e00ff */
[----:B--2---:R-:W-:-:S05]  /*1ed0*/  @P0 IADD3 R24, -R0, R5, RZ ;  /* 0x0000000500180210 */ /* 0x004fca0007ffe1ff */
[----:B------:R-:W-:-:S04]  /*1ee0*/  IMAD.IADD R133, R9, 0x1, R24 ;  /* 0x0000000109857824 */ /* 0x000fc800078e0218 */
[C---:B------:R-:W-:Y:S01]  /*1ef0*/  VIADD R0, R133.reuse, 0x4f ;  /* 0x0000004f85007836 */ /* 0x040fe20000000000 */
[----:B------:R-:W-:-:S03]  /*1f00*/  ISETP.GE.AND P3, PT, R133, 0x1, PT ;  /* 0x000000018500780c */ /* 0x000fc60003f66270 */
[----:B------:R-:W-:-:S05]  /*1f10*/  IMAD.HI R0, R0, 0x66666667, RZ ;  /* 0x6666666700007827 */ /* 0x000fca00078e02ff */
[----:B------:R-:W-:-:S04]  /*1f20*/  SHF.R.U32.HI R5, RZ, 0x1f, R0 ;  /* 0x0000001fff057819 */ /* 0x000fc80000011600 */
[----:B------:R-:W-:Y:S02]  /*1f30*/  LEA.HI.SX32 R130, R0, R5, 0x1b ;  /* 0x0000000500827211 */ /* 0x000fe400078fdaff */
[----:B------:R-:W-:Y:S01]  /*1f40*/  @P3 LOP3.LUT R18, R18, 0x2, RZ, 0xfc, !PT ;  /* 0x0000000212123812 */ /* 0x000fe200078efcff */
[----:B-1----:R-:W-:Y:S06]  /*1f50*/  @!P3 BRA `(.L_x_439) ;  /* 0x000000000074b947 */ /* 0x002fec0003800000 */
[----:B------:R-:W-:Y:S01]  /*1f60*/  ISETP.NE.AND P0, PT, R4, RZ, PT ;  /* 0x000000ff0400720c */ /* 0x000fe20003f05270 */
[----:B------:R-:W-:-:S03]  /*1f70*/  ULDC UR4, c[0x0][0x9f0] ;  /* 0x00027c0000047ab9 */ /* 0x000fc60000000800 */
[----:B------:R-:W-:-:S04]  /*1f80*/  SEL R11, R4, UR4, P0 ;  /* 0x00000004040b7c07 */ /* 0x000fc80008000000 */
[-C--:B------:R-:W-:Y:S02]  /*1f90*/  IABS R5, R11.reuse ;  /* 0x0000000b00057213 */ /* 0x080fe40000000000 */
[----:B------:R-:W-:Y:S02]  /*1fa0*/  IADD3 R0, R130, -0x1, R11 ;  /* 0xffffffff82007810 */ /* 0x000fe40007ffe00b */
[----:B------:R-:W0:Y:S01]  /*1fb0*/  I2F.RP R4, R5 ;  /* 0x0000000500047306 */ /* 0x000e220000209400 */
[----:B------:R-:W-:-:S05]  /*1fc0*/  IABS R8, R11 ;  /* 0x0000000b00087213 */ /* 0x000fca0000000000 */
[----:B------:R-:W-:Y:S02]  /*1fd0*/  IMAD.MOV R8, RZ, RZ, -R8 ;  /* 0x000000ffff087224 */ /* 0x000fe400078e0a08 */
[----:B0-----:R-:W0:Y:S02]  /*1fe0*/  MUFU.RCP R4, R4 ;  /* 0x0000000400047308 */ /* 0x001e240000001000 */
[----:B0-----:R-:W-:Y:S01]  /*1ff0*/  VIADD R2, R4, 0xffffffe ;  /* 0x0ffffffe04027836 */ /* 0x001fe20000000000 */
[----:B------:R-:W-:Y:S02]  /*2000*/  IABS R4, R0 ;  /* 0x0000000000047213 */ /* 0x000fe40000000000 */
[----:B------:R-:W-:-:S03]  /*2010*/  LOP3.LUT R0, R0, R11, RZ, 0x3c, !PT ;  /* 0x0000000b00007212 */ /* 0x000fc600078e3cff */
[----:B------:R0:W1:Y:S01]  /*2020*/  F2I.FTZ.U32.TRUNC.NTZ R3, R2 ;  /* 0x0000000200037305 */ /* 0x000062000021f000 */
[----:B------:R-:W-:Y:S01]  /*2030*/  ISETP.GE.AND P2, PT, R0, RZ, PT ;  /* 0x000000ff0000720c */ /* 0x000fe20003f46270 */
[----:B0-----:R-:W-:Y:S02]  /*2040*/  IMAD.MOV.U32 R2, RZ, RZ, RZ ;  /* 0x000000ffff027224 */ /* 0x001fe400078e00ff */
[----:B-1----:R-:W-:-:S04]  /*2050*/  IMAD.MOV R6, RZ, RZ, -R3 ;  /* 0x000000ffff067224 */ /* 0x002fc800078e0a03 */
[----:B------:R-:W-:-:S04]  /*2060*/  IMAD R7, R6, R5, RZ ;  /* 0x0000000506077224 */ /* 0x000fc800078e02ff */
[----:B------:R-:W-:-:S04]  /*2070*/  IMAD.HI.U32 R3, R3, R7, R2 ;  /* 0x0000000703037227 */ /* 0x000fc800078e0002 */
[----:B------:R-:W-:Y:S02]  /*2080*/  IMAD.MOV.U32 R2, RZ, RZ, R8 ;  /* 0x000000ffff027224 */ /* 0x000fe400078e0008 */
[----:B------:R-:W-:-:S04]  /*2090*/  IMAD.HI.U32 R3, R3, R4, RZ ;  /* 0x0000000403037227 */ /* 0x000fc800078e00ff */
[----:B------:R-:W-:-:S05]  /*20a0*/  IMAD R2, R3, R2, R4 ;  /* 0x0000000203027224 */ /* 0x000fca00078e0204 */
[----:B------:R-:W-:-:S13]  /*20b0*/  ISETP.GT.U32.AND P1, PT, R5, R2, PT ;  /* 0x000000020500720c */ /* 0x000fda0003f24070 */
[----:B------:R-:W-:Y:S02]  /*20c0*/  @!P1 IMAD.IADD R2, R2, 0x1, -R5 ;  /* 0x0000000102029824 */ /* 0x000fe400078e0a05 */
[----:B------:R-:W-:Y:S01]  /*20d0*/  @!P1 VIADD R3, R3, 0x1 ;  /* 0x0000000103039836 */ /* 0x000fe20000000000 */
[----:B------:R-:W-:Y:S02]  /*20e0*/  ISETP.NE.AND P1, PT, R11, RZ, PT ;  /* 0x000000ff0b00720c */ /* 0x000fe40003f25270 */
[----:B------:R-:W-:-:S13]  /*20f0*/  ISETP.GE.U32.AND P0, PT, R2, R5, PT ;  /* 0x000000050200720c */ /* 0x000fda0003f06070 */
[----:B------:R-:W-:-:S04]  /*2100*/  @P0 VIADD R3, R3, 0x1 ;  /* 0x0000000103030836 */ /* 0x000fc80000000000 */
[----:B------:R-:W-:Y:S01]  /*2110*/  @!P2 IMAD.MOV R3, RZ, RZ, -R3 ;  /* 0x000000ffff03a224 */ /* 0x000fe200078e0a03 */
[----:B------:R-:W-:-:S07]  /*2120*/  @!P1 LOP3.LUT R3, RZ, R11, RZ, 0x33, !PT ;  /* 0x0000000bff039212 */ /* 0x000fce00078e33ff */
.L_x_439:
[----:B------:R-:W-:Y:S05]  /*2130*/  BSYNC B0 ;  /* 0x0000000000007941 */ /* 0x000fea0003800000 */
.L_x_438:
[----:B------:R-:W-:-:S05]  /*2140*/  IMAD R0, R10, R3, RZ ;  /* 0x000000030a007224 */ /* 0x000fca00078e02ff */
[C---:B------:R-:W-:Y:S01]  /*2150*/  VIADDMNMX R3, R0.reuse, R3, R130, PT ;  /* 0x0000000300037246 */ /* 0x040fe20003800182 */
[----:B------:R-:W-:-:S04]  /*2160*/  IMAD R0, R0, 0x50, -R9 ;  /* 0x0000005000007824 */ /* 0x000fc800078e0a09 */
[----:B------:R-:W-:Y:S01]  /*2170*/  IMAD R3, R3, 0x50, -R9 ;  /* 0x0000005003037824 */ /* 0x000fe200078e0a09 */
[----:B------:R-:W-:-:S04]  /*2180*/  VIMNMX R0, RZ, R0, !PT ;  /* 0x00000000ff007248 */ /* 0x000fc80007fe0100 */
[----:B------:R-:W-:Y:S01]  /*2190*/  VIMNMX R3, R3, R24, PT ;  /* 0x0000001803037248 */ /* 0x000fe20003fe0100 */
[----:B------:R-:W-:-:S03]  /*21a0*/  IMAD.WIDE.U32 R112, R0, -0x33333333, RZ ;  /* 0xcccccccd00707825 */ /* 0x000fc600078e00ff */
[----:B------:R-:W-:Y:S02]  /*21b0*/  ISETP.GT.AND P0, PT, R3, R0, PT ;  /* 0x000000000300720c */ /* 0x000fe40003f04270 */
[----:B------:R-:W-:-:S05]  /*21c0*/  SHF.R.U32.HI R112, RZ, 0x6, R113 ;  /* 0x00000006ff707819 */ /* 0x000fca0000011671 */
[----:B------:R-:W-:-:S06]  /*21d0*/  IMAD.MOV.U32 R2, RZ, RZ, R112 ;  /* 0x000000ffff027224 */ /* 0x000fcc00078e0070 */
[----:B------:R-:W-:-:S04]  /*21e0*/  @P0 VIADD R0, R3, 0x4f ;  /* 0x0000004f03000836 */ /* 0x000fc80000000000 */
[----:B------:R-:W-:-:S05]  /*21f0*/  @P0 IMAD.HI R0, R0, 0x66666667, RZ ;  /* 0x6666666700000827 */ /* 0x000fca00078e02ff */
[----:B------:R-:W-:-:S04]  /*2200*/  @P0 SHF.R.U32.HI R3, RZ, 0x1f, R0 ;  /* 0x0000001fff030819 */ /* 0x000fc80000011600 */
[----:B------:R-:W-:Y:S02]  /*2210*/  @P0 LEA.HI.SX32 R2, R0, R3, 0x1b ;  /* 0x0000000300020211 */ /* 0x000fe400078fdaff */
[----:B------:R-:W-:Y:S02]  /*2220*/  PLOP3.LUT P0, PT, PT, PT, PT, 0x80, 0x0 ;  /* 0x000000000000781c */ /* 0x000fe40003f0f070 */
[----:B------:R-:W-:-:S13]  /*2230*/  ISETP.GT.AND P1, PT, R2, R112, PT ;  /* 0x000000700200720c */ /* 0x000fda0003f24270 */
[----:B------:R-:W-:Y:S05]  /*2240*/  @!P1 BRA `(.L_x_440) ;  /* 0x0000009800bc9947 */ /* 0x000fea0003800000 */
[----:B------:R-:W-:Y:S01]  /*2250*/  VIADD R0, R23, 0x24400 ;  /* 0x0002440017007836 */ /* 0x000fe20000000000 */
[----:B------:R-:W-:Y:S04]  /*2260*/  BSSY B6, `(.L_x_441) ;  /* 0x0000013000067945 */ /* 0x000fe80003800000 */
[----:B------:R-:W-:-:S13]  /*2270*/  LOP3.LUT P0, RZ, R0, 0x3ff, RZ, 0xc0, !PT ;  /* 0x000003ff00ff7812 */ /* 0x000fda000780c0ff */
[----:B------:R-:W-:Y:S05]  /*2280*/  @!P0 BRA `(.L_x_442) ;  /* 0x0000000000408947 */ /* 0x000fea0003800000 */
[----:B------:R-:W-:Y:S01]  /*2290*/  MOV R14, 0x0 ;  /* 0x00000000000e7802 */ /* 0x000fe20000000f00 */
[----:B------:R-:W-:Y:S01]  /*22a0*/  ULDC.64 UR4, c[0x4][0x138] ;  /* 0x01004e0000047ab9 */ /* 0x000fe20000000a00 */
[----:B------:R-:W-:Y:S01]  /*22b0*/  ULDC.64 UR6, c[0x4][0xa8] ;  /* 0x01002a0000067ab9 */ /* 0x000fe20000000a00 */
[----:B------:R-:W-:Y:S02]  /*22c0*/  IMAD.U32 R4, RZ, RZ, UR4 ;  /* 0x00000004ff047e24 */ /* 0x000fe4000f8e00ff */
[----:B------:R-:W-:Y:S01]  /*22d0*/  IMAD.U32 R5, RZ, RZ, UR5 ;  /* 0x00000005ff057e24 */ /* 0x000fe2000f8e00ff */
[----:B------:R-:W0:Y:S01]  /*22e0*/  LDC.64 R14, c[0x4][R14] ;  /* 0x010000000e0e7b82 */ /* 0x000e220000000a00 */
[----:B------:R-:W-:Y:S01]  /*22f0*/  ULDC.64 UR4, c[0x4][0x140] ;  /* 0x0100500000047ab9 */ /* 0x000fe20000000a00 */
        /* <DEDUP_REMOVED lines=8> */
[----:B0----5:R-:W-:Y:S05]  /*2380*/  CALL.ABS.NOINC R14 ;  /* 0x000000000e007343 */ /* 0x021fea0003c00000 */
.L_x_442:
[----:B------:R-:W-:Y:S05]  /*2390*/  BSYNC B6 ;  /* 0x0000000000067941 */ /* 0x000fea0003800000 */
.L_x_441:
        /* <DEDUP_REMOVED lines=20> */
.L_x_444:
[----:B------:R-:W-:Y:S05]  /*24e0*/  BSYNC B6 ;  /* 0x0000000000067941 */ /* 0x000fea0003800000 */
.L_x_443:
[----:B------:R-:W-:Y:S01]  /*24f0*/  ULDC.64 UR4, c[0x0][0x9f8] ;  /* 0x00027e0000047ab9 */ /* 0x000fe20000000a00 */
[----:B------:R-:W-:Y:S01]  /*2500*/  IMAD.MOV.U32 R0, RZ, RZ, R26 ;  /* 0x000000ffff007224 */ /* 0x000fe200078e001a */
[----:B------:R-:W-:Y:S01]  /*2510*/  ISETP.NE.U32.AND P0, PT, RZ, UR4, PT ;  /* 0x00000004ff007c0c */ /* 0x000fe2000bf05070 */
[----:B------:R-:W2:Y:S01]  /*2520*/  LDL R26, [R1+0x58] ;  /* 0x00005800011a7983 */ /* 0x000ea20000100800 */
[----:B------:R-:W-:Y:S01]  /*2530*/  ULDC.64 UR6, c[0x0][0x208] ;  /* 0x0000820000067ab9 */ /* 0x000fe20000000a00 */
[----:B------:R-:W0:Y:S01]  /*2540*/  LDC.64 R96, c[0x0][0x3f8] ;  /* 0x0000fe00ff607b82 */ /* 0x000e220000000a00 */
[----:B------:R-:W-:Y:S01]  /*2550*/  ISETP.NE.AND.EX P0, PT, RZ, UR5, PT, P0 ;  /* 0x00000005ff007c0c */ /* 0x000fe2000bf05300 */
[----:B------:R-:W3:Y:S01]  /*2560*/  LDL R15, [R1+0x54] ;  /* 0x00005400010f7983 */ /* 0x000ee20000100800 */
[----:B------:R-:W1:Y:S05]  /*2570*/  S2R R3, SR_TID.X ;  /* 0x0000000000037919 */ /* 0x000e6a0000002100 */
[----:B------:R-:W4:Y:S06]  /*2580*/  LDC R111, c[0x0][0x3f4] ;  /* 0x0000fd00ff6f7b82 */ /* 0x000f2c0000000800 */
[----:B------:R-:W-:Y:S01]  /*2590*/  @P0 IADD3 R4, P1, R28, UR4, RZ ;  /* 0x000000041c040c10 */ /* 0x000fe2000ff3e0ff */
[----:B------:R-:W-:Y:S01]  /*25a0*/  ULDC UR4, c[0x0][0x2f4] ;  /* 0x0000bd0000047ab9 */ /* 0x000fe20000000800 */
[----:B------:R-:W4:Y:S02]  /*25b0*/  LDC.64 R90, c[0x0][0x408] ;  /* 0x00010200ff5a7b82 */ /* 0x000f240000000a00 */
[----:B------:R-:W-:-:S02]  /*25c0*/  @P0 IADD3.X R5, R27, UR5, RZ, P1, !PT ;  /* 0x000000051b050c10 */ /* 0x000fc40008ffe4ff */
[----:B------:R-:W3:Y:S04]  /*25d0*/  LDL R27, [R1+0x5c] ;  /* 0x00005c00011b7983 */ /* 0x000ee80000100800 */
[----:B------:R1:W3:Y:S01]  /*25e0*/  @P0 LDG.E R0, desc[UR6][R4.64] ;  /* 0x0000000604000981 */ /* 0x0002e2000c1e1900 */
[----:B------:R-:W-:Y:S02]  /*25f0*/  ISETP.GE.AND P1, PT, R214, UR4, PT ;  /* 0x00000004d6007c0c */ /* 0x000fe4000bf26270 */
[----:B------:R-:W-:Y:S02]  /*2600*/  ISETP.GE.AND P0, PT, R16, UR4, PT ;  /* 0x0000000410007c0c */ /* 0x000fe4000bf06270 */
[----:B------:R-:W-:Y:S02]  /*2610*/  SHF.R.S32.HI R9, RZ, 0x1f, R224 ;  /* 0x0000001fff097819 */ /* 0x000fe400000114e0 */
[----:B-1----:R-:W-:-:S02]  /*2620*/  SEL R4, RZ, 0xffffffff, P1 ;  /* 0xffffffffff047807 */ /* 0x002fc40000800000 */
[----:B------:R-:W-:Y:S01]  /*2630*/  ISETP.GE.AND P2, PT, R19, UR4, PT ;  /* 0x0000000413007c0c */ /* 0x000fe2000bf46270 */
[----:B------:R-:W-:Y:S01]  /*2640*/  VIADD R109, R3, 0xffffff80 ;  /* 0xffffff80036d7836 */ /* 0x000fe20000000000 */
[----:B------:R-:W-:Y:S01]  /*2650*/  SEL R3, RZ, 0x1, P0 ;  /* 0x00000001ff037807 */ /* 0x000fe20000000000 */
[----:B------:R-:W-:Y:S01]  /*2660*/  IMAD.SHL.U32 R4, R4, 0x2, RZ ;  /* 0x0000000204047824 */ /* 0x000fe200078e00ff */
[----:B------:R-:W-:Y:S01]  /*2670*/  SHF.R.S32.HI R217, RZ, 0x1f, R216 ;  /* 0x0000001fffd97819 */ /* 0x000fe200000114d8 */
[----:B0-----:R-:W-:-:S03]  /*2680*/  IMAD R5, R9, R96, RZ ;  /* 0x0000006009057224 */ /* 0x001fc600078e02ff */
[----:B------:R-:W-:Y:S02]  /*2690*/  LOP3.LUT R3, R4, 0x2, R3, 0xe2, !PT ;  /* 0x0000000204037812 */ /* 0x000fe400078ee203 */
[----:B------:R-:W-:Y:S02]  /*26a0*/  SEL R4, RZ, 0x4, P2 ;  /* 0x00000004ff047807 */ /* 0x000fe40001000000 */
[----:B----4-:R-:W-:Y:S01]  /*26b0*/  ISETP.GE.AND P2, PT, R16, R111, PT ;  /* 0x0000006f1000720c */ /* 0x010fe20003f46270 */
[C---:B------:R-:W-:Y:S02]  /*26c0*/  IMAD R7, R224.reuse, R97, R5 ;  /* 0x00000061e0077224 */ /* 0x040fe400078e0205 */
[-C--:B------:R-:W-:Y:S01]  /*26d0*/  IMAD.WIDE.U32 R98, R224, R96.reuse, R16 ;  /* 0x00000060e0627225 */ /* 0x080fe200078e0010 */
[----:B------:R-:W-:Y:S02]  /*26e0*/  SHF.R.S32.HI R6, RZ, 0x1f, R109 ;  /* 0x0000001fff067819 */ /* 0x000fe4000001146d */
[----:B------:R-:W-:Y:S01]  /*26f0*/  ISETP.GE.AND P1, PT, R214, R111, PT ;  /* 0x0000006fd600720c */ /* 0x000fe20003f26270 */
[----:B------:R-:W-:Y:S01]  /*2700*/  IMAD.WIDE.U32 R100, R224, R96, R216 ;  /* 0x00000060e0647225 */ /* 0x000fe200078e00d8 */
[----:B------:R-:W-:-:S02]  /*2710*/  SEL R5, R111, RZ, P2 ;  /* 0x000000ff6f057207 */ /* 0x000fc40001000000 */
[----:B------:R-:W-:Y:S01]  /*2720*/  IADD3 R99, R7, R99, RZ ;  /* 0x0000006307637210 */ /* 0x000fe20007ffe0ff */
[----:B------:R-:W-:Y:S01]  /*2730*/  IMAD.IADD R101, R101, 0x1, R7 ;  /* 0x0000000165657824 */ /* 0x000fe200078e0207 */
[----:B------:R-:W-:Y:S01]  /*2740*/  LEA.HI R6, R6, R109, RZ, 0x3 ;  /* 0x0000006d06067211 */ /* 0x000fe200078f18ff */
[----:B------:R-:W-:Y:S01]  /*2750*/  IMAD.IADD R5, R16, 0x1, R5 ;  /* 0x0000000110057824 */ /* 0x000fe200078e0205 */
[----:B------:R-:W-:Y:S01]  /*2760*/  LOP3.LUT R3, R3, R4, RZ, 0xfc, !PT ;  /* 0x0000000403037212 */ /* 0x000fe200078efcff */
[-C--:B------:R-:W-:Y:S01]  /*2770*/  IMAD R4, R9, R90.reuse, RZ ;  /* 0x0000005a09047224 */ /* 0x080fe200078e02ff */
[----:B------:R-:W-:Y:S01]  /*2780*/  SEL R7, R111, RZ, P1 ;  /* 0x000000ff6f077207 */ /* 0x000fe20000800000 */
[C---:B------:R-:W-:Y:S02]  /*2790*/  VIADD R30, R224.reuse, 0x20 ;  /* 0x00000020e01e7836 */ /* 0x040fe40000000000 */
[----:B------:R-:W-:Y:S01]  /*27a0*/  VIADD R21, R224, 0x20 ;  /* 0x00000020e0157836 */ /* 0x000fe20000000000 */
[----:B------:R-:W-:Y:S01]  /*27b0*/  LOP3.LUT R6, R6, 0xfffffff8, RZ, 0xc0, !PT ;  /* 0xfffffff806067812 */ /* 0x000fe200078ec0ff */
[----:B------:R-:W-:-:S04]  /*27c0*/  IMAD.WIDE.U32 R94, R224, R90, R216 ;  /* 0x0000005ae05e7225 */ /* 0x000fc800078e00d8 */
[C---:B------:R-:W-:Y:S01]  /*27d0*/  IMAD R9, R224.reuse, R91, R4 ;  /* 0x0000005be0097224 */ /* 0x040fe200078e0204 */
[----:B------:R-:W-:Y:S01]  /*27e0*/  SHF.R.S32.HI R4, RZ, 0x1f, R5 ;  /* 0x0000001fff047819 */ /* 0x000fe20000011405 */
[----:B------:R-:W-:-:S04]  /*27f0*/  IMAD.WIDE.U32 R92, R224, R90, R16 ;  /* 0x0000005ae05c7225 */ /* 0x000fc800078e0010 */
[----:B------:R-:W-:Y:S02]  /*2800*/  IMAD.IADD R7, R214, 0x1, R7 ;  /* 0x00000001d6077824 */ /* 0x000fe400078e0207 */
[C---:B------:R-:W-:Y:S02]  /*2810*/  IMAD.SHL.U32 R31, R224.reuse, 0x40, RZ ;  /* 0x00000040e01f7824 */ /* 0x040fe400078e00ff */
[----:B------:R-:W-:Y:S02]  /*2820*/  IMAD.SHL.U32 R28, R224, 0x40, RZ ;  /* 0x00000040e01c7824 */ /* 0x000fe400078e00ff */
[----:B------:R-:W-:Y:S02]  /*2830*/  IMAD.SHL.U32 R30, R30, 0x40, RZ ;  /* 0x000000401e1e7824 */ /* 0x000fe400078e00ff */
[----:B------:R-:W-:Y:S01]  /*2840*/  IMAD.SHL.U32 R21, R21, 0x40, RZ ;  /* 0x0000004015157824 */ /* 0x000fe200078e00ff */
[----:B------:R-:W-:Y:S01]  /*2850*/  LOP3.LUT R31, R31, 0x1c0, RZ, 0xc0, !PT ;  /* 0x000001c01f1f7812 */ /* 0x000fe200078ec0ff */
[----:B------:R-:W-:Y:S01]  /*2860*/  IMAD.IADD R109, R109, 0x1, -R6 ;  /* 0x000000016d6d7824 */ /* 0x000fe200078e0a06 */
[CC--:B------:R-:W-:Y:S01]  /*2870*/  LEA.HI R6, R4.reuse, R5.reuse, RZ, 0x6 ;  /* 0x0000000504067211 */ /* 0x0c0fe200078f30ff */
[----:B------:R-:W-:Y:S01]  /*2880*/  IMAD.IADD R95, R95, 0x1, R9 ;  /* 0x000000015f5f7824 */ /* 0x000fe200078e0209 */
[----:B------:R-:W-:Y:S01]  /*2890*/  SHF.R.S32.HI R8, RZ, 0x1f, R7 ;  /* 0x0000001fff087819 */ /* 0x000fe20000011407 */
[----:B------:R-:W-:Y:S01]  /*28a0*/  IMAD.IADD R93, R9, 0x1, R93 ;  /* 0x00000001095d7824 */ /* 0x000fe200078e025d */
[----:B------:R-:W-:-:S02]  /*28b0*/  LEA.HI R9, R4, R5, RZ, 0x3 ;  /* 0x0000000504097211 */ /* 0x000fc400078f18ff */
[----:B------:R-:W-:Y:S02]  /*28c0*/  LOP3.LUT R28, R28, 0x1c0, RZ, 0xc0, !PT ;  /* 0x000001c01c1c7812 */ /* 0x000fe400078ec0ff */
[----:B------:R-:W-:Y:S02]  /*28d0*/  LOP3.LUT R30, R30, 0x1c0, RZ, 0xc0, !PT ;  /* 0x000001c01e1e7812 */ /* 0x000fe400078ec0ff */
[----:B------:R-:W-:Y:S02]  /*28e0*/  LOP3.LUT R21, R21, 0x1c0, RZ, 0xc0, !PT ;  /* 0x000001c015157812 */ /* 0x000fe400078ec0ff */
[----:B------:R-:W-:Y:S02]  /*28f0*/  SHF.R.S32.HI R6, RZ, 0x6, R6 ;  /* 0x00000006ff067819 */ /* 0x000fe40000011406 */
[----:B------:R-:W-:Y:S02]  /*2900*/  LOP3.LUT R4, R31, 0x38, R9, 0xf8, !PT ;  /* 0x000000381f047812 */ /* 0x000fe400078ef809 */
[----:B------:R-:W-:-:S02]  /*2910*/  SHF.R.U32.HI R28, RZ, 0x3, R28 ;  /* 0x00000003ff1c7819 */ /* 0x000fc4000001161c */
[-C--:B------:R-:W-:Y:S02]  /*2920*/  LEA.HI R20, R8, R7.reuse, RZ, 0x3 ;  /* 0x0000000708147211 */ /* 0x080fe400078f18ff */
[----:B------:R-:W-:Y:S02]  /*2930*/  LOP3.LUT R10, R30, 0x38, R9, 0xf8, !PT ;  /* 0x000000381e0a7812 */ /* 0x000fe400078ef809 */
[----:B------:R-:W-:Y:S01]  /*2940*/  SHF.R.U32.HI R21, RZ, 0x3, R21 ;  /* 0x00000003ff157819 */ /* 0x000fe20000011615 */
[----:B------:R-:W0:Y:S01]  /*2950*/  S2R R156, SR_TID.X ;  /* 0x00000000009c7919 */ /* 0x000e220000002100 */
[----:B------:R-:W-:Y:S02]  /*2960*/  LEA.HI R7, R8, R7, RZ, 0x6 ;  /* 0x0000000708077211 */ /* 0x000fe400078f30ff */
[----:B------:R-:W-:Y:S02]  /*2970*/  LOP3.LUT R5, R4, R28, RZ, 0x3c, !PT ;  /* 0x0000001c04057212 */ /* 0x000fe400078e3cff */
[----:B------:R-:W-:Y:S01]  /*2980*/  LOP3.LUT R11, R10, R21, RZ, 0x3c, !PT ;  /* 0x000000150a0b7212 */ /* 0x000fe200078e3cff */
[C---:B------:R-:W-:Y:S01]  /*2990*/  VIADD R29, R224.reuse, 0x40 ;  /* 0x00000040e01d7836 */ /* 0x040fe20000000000 */
[----:B------:R-:W-:Y:S01]  /*29a0*/  SHF.R.S32.HI R7, RZ, 0x6, R7 ;  /* 0x00000006ff077819 */ /* 0x000fe20000011407 */
[----:B------:R-:W-:Y:S01]  /*29b0*/  VIADD R14, R224, 0x40 ;  /* 0x00000040e00e7836 */ /* 0x000fe20000000000 */
[----:B------:R-:W-:Y:S01]  /*29c0*/  LOP3.LUT R4, R31, 0x38, R20, 0xf8, !PT ;  /* 0x000000381f047812 */ /* 0x000fe200078ef814 */
[----:B------:R-:W-:-:S02]  /*29d0*/  IMAD.SHL.U32 R29, R29, 0x40, RZ ;  /* 0x000000401d1d7824 */ /* 0x000fc400078e00ff */
[----:B------:R-:W-:Y:S01]  /*29e0*/  IMAD.SHL.U32 R14, R14, 0x40, RZ ;  /* 0x000000400e0e7824 */ /* 0x000fe200078e00ff */
[----:B------:R-:W-:Y:S02]  /*29f0*/  LOP3.LUT R4, R4, R28, RZ, 0x3c, !PT ;  /* 0x0000001c04047212 */ /* 0x000fe400078e3cff */
[----:B------:R-:W-:Y:S02]  /*2a00*/  LOP3.LUT R29, R29, 0x1c0, RZ, 0xc0, !PT ;  /* 0x000001c01d1d7812 */ /* 0x000fe400078ec0ff */
[----:B------:R-:W-:Y:S02]  /*2a10*/  LOP3.LUT R14, R14, 0x1c0, RZ, 0xc0, !PT ;  /* 0x000001c00e0e7812 */ /* 0x000fe400078ec0ff */
[----:B------:R-:W-:Y:S02]  /*2a20*/  LOP3.LUT R8, R29, 0x38, R20, 0xf8, !PT ;  /* 0x000000381d087812 */ /* 0x000fe400078ef814 */
[----:B------:R-:W-:Y:S02]  /*2a30*/  SHF.R.U32.HI R14, RZ, 0x3, R14 ;  /* 0x00000003ff0e7819 */ /* 0x000fe4000001160e */
[----:B------:R-:W-:-:S02]  /*2a40*/  ISETP.GE.AND P0, PT, R22, UR4, PT ;  /* 0x0000000416007c0c */ /* 0x000fc4000bf06270 */
[----:B------:R-:W-:Y:S02]  /*2a50*/  LOP3.LUT R8, R8, R14, RZ, 0x3c, !PT ;  /* 0x0000000e08087212 */ /* 0x000fe400078e3cff */
[----:B------:R-:W-:Y:S01]  /*2a60*/  LOP3.LUT R12, R29, 0x38, R9, 0xf8, !PT ;  /* 0x000000381d0c7812 */ /* 0x000fe200078ef809 */
[C---:B------:R-:W-:Y:S01]  /*2a70*/  IMAD.SHL.U32 R104, R90.reuse, 0x20, RZ ;  /* 0x000000205a687824 */ /* 0x040fe200078e00ff */
[C-C-:B------:R-:W-:Y:S01]  /*2a80*/  SHF.L.U64.HI R103, R90.reuse, 0x5, R91.reuse ;  /* 0x000000055a677819 */ /* 0x140fe2000001025b */
[C---:B------:R-:W-:Y:S01]  /*2a90*/  IMAD.SHL.U32 R108, R90.reuse, 0x40, RZ ;  /* 0x000000405a6c7824 */ /* 0x040fe200078e00ff */
[----:B------:R-:W-:Y:S01]  /*2aa0*/  SHF.L.U64.HI R107, R90, 0x6, R91 ;  /* 0x000000065a6b7819 */ /* 0x000fe2000001025b */
[----:B-----5:R-:W-:Y:S01]  /*2ab0*/  IMAD.WIDE.U32 R94, R127, R90, R94 ;  /* 0x0000005a7f5e7225 */ /* 0x020fe200078e005e */
[----:B------:R-:W-:-:S03]  /*2ac0*/  LOP3.LUT R13, R12, R14, RZ, 0x3c, !PT ;  /* 0x0000000e0c0d7212 */ /* 0x000fc600078e3cff */
[----:B------:R-:W-:Y:S01]  /*2ad0*/  IMAD.WIDE.U32 R92, R127, R90, R92 ;  /* 0x0000005a7f5c7225 */ /* 0x000fe200078e005c */
[C-C-:B------:R-:W-:Y:S02]  /*2ae0*/  SHF.L.U64.HI R89, R96.reuse, 0x5, R97.reuse ;  /* 0x0000000560597819 */ /* 0x140fe40000010261 */
[C---:B------:R-:W-:Y:S01]  /*2af0*/  SHF.L.U64.HI R105, R96.reuse, 0x6, R97 ;  /* 0x0000000660697819 */ /* 0x040fe20000010261 */
[----:B------:R-:W-:Y:S01]  /*2b00*/  IMAD R115, R97, 0x50, RZ ;  /* 0x0000005061737824 */ /* 0x000fe200078e02ff */
[----:B------:R-:W-:Y:S01]  /*2b10*/  SHF.R.S32.HI R10, RZ, 0x3, R20 ;  /* 0x00000003ff0a7819 */ /* 0x000fe20000011414 */
[C---:B------:R-:W-:Y:S02]  /*2b20*/  IMAD.SHL.U32 R102, R96.reuse, 0x20, RZ ;  /* 0x0000002060667824 */ /* 0x040fe400078e00ff */
[----:B------:R-:W-:Y:S02]  /*2b30*/  IMAD.SHL.U32 R106, R96, 0x40, RZ ;  /* 0x00000040606a7824 */ /* 0x000fe400078e00ff */
[----:B------:R-:W-:-:S04]  /*2b40*/  IMAD.WIDE.U32 R100, R127, R96, R100 ;  /* 0x000000607f647225 */ /* 0x000fc800078e0064 */
[----:B------:R-:W-:Y:S01]  /*2b50*/  IMAD.WIDE.U32 R98, R127, R96, R98 ;  /* 0x000000607f627225 */ /* 0x000fe200078e0062 */
[----:B0-----:R-:W-:-:S03]  /*2b60*/  LEA.HI R156, R156, 0x8, RZ, 0x19 ;  /* 0x000000089c9c7811 */ /* 0x001fc600078fc8ff */
[----:B------:R-:W-:Y:S02]  /*2b70*/  IMAD.IADD R114, R114, 0x1, R25 ;  /* 0x0000000172727824 */ /* 0x000fe400078e0219 */
[----:B------:R-:W-:Y:S02]  /*2b80*/  IMAD.SHL.U32 R111, R111, 0x2, RZ ;  /* 0x000000026f6f7824 */ /* 0x000fe400078e00ff */
[----:B------:R-:W-:Y:S02]  /*2b90*/  IMAD R109, R109, 0x20, R224 ;  /* 0x000000206d6d7824 */ /* 0x000fe400078e02e0 */
[----:B--2---:R-:W-:-:S04]  /*2ba0*/  IMAD R124, R6, 0x1400, R26 ;  /* 0x00001400067c7824 */ /* 0x004fc800078e021a */
[----:B------:R-:W-:Y:S01]  /*2bb0*/  IMAD.IADD R124, R124, 0x1, R11 ;  /* 0x000000017c7c7824 */ /* 0x000fe200078e020b */
[----:B------:R-:W-:Y:S01]  /*2bc0*/  SHF.R.S32.HI R11, RZ, 0x1f, R127 ;  /* 0x0000001fff0b7819 */ /* 0x000fe2000001147f */
[C---:B------:R-:W-:Y:S02]  /*2bd0*/  IMAD R123, R7.reuse, 0x1400, R26 ;  /* 0x00001400077b7824 */ /* 0x040fe400078e021a */
[C---:B---3--:R-:W-:Y:S02]  /*2be0*/  IMAD R121, R7.reuse, 0x1400, R15 ;  /* 0x0000140007797824 */ /* 0x048fe400078e020f */
[----:B------:R-:W-:-:S04]  /*2bf0*/  IMAD R125, R7, 0x1400, R27 ;  /* 0x00001400077d7824 */ /* 0x000fc800078e021b */
[----:B------:R-:W-:Y:S02]  /*2c00*/  IMAD.IADD R125, R125, 0x1, R4 ;  /* 0x000000017d7d7824 */ /* 0x000fe400078e0204 */
[----:B------:R-:W-:Y:S02]  /*2c10*/  IMAD R4, R11, R96, RZ ;  /* 0x000000600b047224 */ /* 0x000fe400078e02ff */
[----:B------:R-:W-:Y:S02]  /*2c20*/  IMAD R126, R6, 0x1400, R27 ;  /* 0x00001400067e7824 */ /* 0x000fe400078e021b */
[----:B------:R-:W-:Y:S02]  /*2c30*/  IMAD R7, R127, R97, R4 ;  /* 0x000000617f077224 */ /* 0x000fe400078e0204 */
[----:B------:R-:W-:Y:S02]  /*2c40*/  IMAD R4, R11, R90, RZ ;  /* 0x0000005a0b047224 */ /* 0x000fe400078e02ff */
[----:B------:R-:W-:Y:S01]  /*2c50*/  IMAD.IADD R126, R126, 0x1, R5 ;  /* 0x000000017e7e7824 */ /* 0x000fe200078e0205 */
[----:B------:R-:W-:Y:S01]  /*2c60*/  LOP3.LUT R5, R30, 0x38, R20, 0xf8, !PT ;  /* 0x000000381e057812 */ /* 0x000fe200078ef814 */
[----:B------:R-:W-:Y:S01]  /*2c70*/  IMAD R11, R127, R91, R4 ;  /* 0x0000005b7f0b7224 */ /* 0x000fe200078e0204 */
[----:B------:R-:W-:Y:S01]  /*2c80*/  SEL R4, RZ, 0x8, P0 ;  /* 0x00000008ff047807 */ /* 0x000fe20000000000 */
[----:B------:R-:W-:Y:S01]  /*2c90*/  IMAD R122, R6, 0x1400, R15 ;  /* 0x00001400067a7824 */ /* 0x000fe200078e020f */
[----:B------:R-:W-:Y:S01]  /*2ca0*/  LOP3.LUT R6, R5, R21, RZ, 0x3c, !PT ;  /* 0x0000001505067212 */ /* 0x000fe200078e3cff */
[----:B------:R-:W-:Y:S01]  /*2cb0*/  IMAD R5, R91, 0x50, RZ ;  /* 0x000000505b057824 */ /* 0x000fe200078e02ff */
[----:B------:R-:W-:Y:S01]  /*2cc0*/  LOP3.LUT R26, R3, R4, RZ, 0xfc, !PT ;  /* 0x00000004031a7212 */ /* 0x000fe200078efcff */
[----:B------:R-:W-:Y:S01]  /*2cd0*/  IMAD.IADD R121, R121, 0x1, R8 ;  /* 0x0000000179797824 */ /* 0x000fe200078e0208 */
[----:B------:R-:W-:Y:S01]  /*2ce0*/  SHF.R.S32.HI R8, RZ, 0x3, R9 ;  /* 0x00000003ff087819 */ /* 0x000fe20000011409 */
[----:B------:R-:W-:Y:S01]  /*2cf0*/  IMAD.WIDE.U32 R90, R90, 0x50, RZ ;  /* 0x000000505a5a7825 */ /* 0x000fe200078e00ff */
[----:B------:R-:W-:-:S02]  /*2d00*/  LOP3.LUT R9, R9, 0xfffffff8, RZ, 0xc0, !PT ;  /* 0xfffffff809097812 */ /* 0x000fc400078ec0ff */
[----:B------:R-:W-:Y:S01]  /*2d10*/  LOP3.LUT R20, R20, 0xfffffff8, RZ, 0xc0, !PT ;  /* 0xfffffff814147812 */ /* 0x000fe200078ec0ff */
[----:B------:R-:W-:Y:S01]  /*2d20*/  IMAD.WIDE.U32 R96, R96, 0x50, RZ ;  /* 0x0000005060607825 */ /* 0x000fe200078e00ff */
[C---:B------:R-:W-:Y:S02]  /*2d30*/  LOP3.LUT R21, R26.reuse, 0x2, RZ, 0xc0, !PT ;  /* 0x000000021a157812 */ /* 0x040fe400078ec0ff */
[C---:B------:R-:W-:Y:S01]  /*2d40*/  LOP3.LUT R25, R26.reuse, 0x4, RZ, 0xc0, !PT ;  /* 0x000000041a197812 */ /* 0x040fe200078ec0ff */
[----:B------:R-:W-:Y:S01]  /*2d50*/  IMAD.IADD R120, R91, 0x1, R5 ;  /* 0x000000015b787824 */ /* 0x000fe200078e0205 */
[----:B------:R-:W-:Y:S01]  /*2d60*/  LOP3.LUT R3, R3, 0x1, RZ, 0xc0, !PT ;  /* 0x0000000103037812 */ /* 0x000fe200078ec0ff */
[----:B------:R-:W-:Y:S01]  /*2d70*/  IMAD.IADD R123, R123, 0x1, R6 ;  /* 0x000000017b7b7824 */ /* 0x000fe200078e0206 */
[----:B------:R-:W-:Y:S01]  /*2d80*/  LOP3.LUT R26, R26, 0x8, RZ, 0xc0, !PT ;  /* 0x000000081a1a7812 */ /* 0x000fe200078ec0ff */
[----:B------:R-:W-:Y:S01]  /*2d90*/  IMAD.IADD R4, R101, 0x1, R7 ;  /* 0x0000000165047824 */ /* 0x000fe200078e0207 */
[----:B------:R-:W-:Y:S01]  /*2da0*/  SHF.R.S32.HI R113, RZ, 0x1f, R0 ;  /* 0x0000001fff717819 */ /* 0x000fe20000011400 */
[----:B------:R-:W-:Y:S01]  /*2db0*/  IMAD.IADD R5, R7, 0x1, R99 ;  /* 0x0000000107057824 */ /* 0x000fe200078e0263 */
[----:B------:R-:W-:Y:S01]  /*2dc0*/  SHF.R.S32.HI R27, RZ, 0x1f, R9 ;  /* 0x0000001fff1b7819 */ /* 0x000fe20000011409 */
[----:B------:R-:W-:Y:S01]  /*2dd0*/  IMAD.IADD R122, R122, 0x1, R13 ;  /* 0x000000017a7a7824 */ /* 0x000fe200078e020d */
[----:B------:R-:W-:Y:S01]  /*2de0*/  SHF.R.S32.HI R28, RZ, 0x1f, R20 ;  /* 0x0000001fff1c7819 */ /* 0x000fe20000011414 */
[----:B------:R-:W-:-:S02]  /*2df0*/  IMAD.IADD R115, R97, 0x1, R115 ;  /* 0x0000000161737824 */ /* 0x000fc400078e0273 */
[----:B------:R-:W-:Y:S02]  /*2e00*/  IMAD.IADD R6, R95, 0x1, R11 ;  /* 0x000000015f067824 */ /* 0x000fe400078e020b */
[----:B------:R-:W-:-:S07]  /*2e10*/  IMAD.IADD R7, R11, 0x1, R93 ;  /* 0x000000010b077824 */ /* 0x000fce00078e025d */
.L_x_561:
[----:B------:R-:W2:Y:S01]  /*2e20*/  LDL R33, [R1+0x68] ;  /* 0x0000680001217983 */ /* 0x000ea20000100800 */
[----:B------:R-:W0:Y:S01]  /*2e30*/  LDC R32, c[0x0][0x430] ;  /* 0x00010c00ff207b82 */ /* 0x000e220000000800 */
[----:B------:R-:W-:Y:S01]  /*2e40*/  VIADD R2, R2, 0xffffffff ;  /* 0xffffffff02027836 */ /* 0x000fe20000000000 */
[----:B------:R-:W-:Y:S01]  /*2e50*/  ULDC.64 UR4, c[0x0][0x208] ;  /* 0x0000820000047ab9 */ /* 0x000fe20000000a00 */
[----:B------:R-:W-:Y:S02]  /*2e60*/  IMAD.MOV.U32 R29, RZ, RZ, RZ ;  /* 0x000000ffff1d7224 */ /* 0x000fe400078e00ff */
[----:B------:R-:W-:-:S03]  /*2e70*/  IMAD R13, R2, 0x50, R109 ;  /* 0x00000050020d7824 */ /* 0x000fc600078e026d */
[----:B------:R-:W1:Y:S01]  /*2e80*/  LDC R110, c[0x0][0x3f4] ;  /* 0x0000fd00ff6e7b82 */ /* 0x000e620000000800 */
[----:B------:R-:W-:Y:S01]  /*2e90*/  IMAD.IADD R36, R114, 0x1, R13 ;  /* 0x0000000172247824 */ /* 0x000fe200078e020d */
[----:B------:R-:W-:-:S03]  /*2ea0*/  ISETP.GE.AND P0, PT, R13, R24, PT ;  /* 0x000000180d00720c */ /* 0x000fc60003f06270 */
[----:B------:R-:W-:Y:S01]  /*2eb0*/  IMAD.MOV.U32 R30, RZ, RZ, R36 ;  /* 0x000000ffff1e7224 */ /* 0x000fe200078e0024 */
[----:B------:R-:W-:Y:S02]  /*2ec0*/  ISETP.GT.OR P0, PT, R109, 0x4f, P0 ;  /* 0x0000004f6d00780c */ /* 0x000fe40000704670 */
[----:B0-----:R-:W-:-:S11]  /*2ed0*/  ISETP.NE.AND P3, PT, R32, 0x1, PT ;  /* 0x000000012000780c */ /* 0x001fd60003f65270 */
[----:B------:R-:W0:Y:S08]  /*2ee0*/  @!P0 LDC.64 R14, c[0x0][0x428] ;  /* 0x00010a00ff0e8b82 */ /* 0x000e300000000a00 */
[----:B------:R-:W3:Y:S08]  /*2ef0*/  @!P0 LDC.64 R12, c[0x0][0x418] ;  /* 0x00010600ff0c8b82 */ /* 0x000ef00000000a00 */
[----:B----4-:R-:W4:Y:S08]  /*2f00*/  @P3 LDC R11, c[0x0][0x434] ;  /* 0x00010d00ff0b3b82 */ /* 0x010f300000000800 */
[----:B------:R-:W1:Y:S01]  /*2f10*/  @P3 LDC R34, c[0x0][0x438] ;  /* 0x00010e00ff223b82 */ /* 0x000e620000000800 */
[----:B----4-:R-:W-:-:S05]  /*2f20*/  @P3 IMAD.HI.U32 R11, R36, R11, RZ ;  /* 0x0000000b240b3227 */ /* 0x010fca00078e00ff */
[----:B-1----:R-:W-:Y:S01]  /*2f30*/  @P3 SHF.R.U32.HI R30, RZ, R34, R11 ;  /* 0x00000022ff1e3219 */ /* 0x002fe2000001160b */
[----:B0-----:R-:W-:-:S03]  /*2f40*/  @!P0 IMAD R11, R113, R14, RZ ;  /* 0x0000000e710b8224 */ /* 0x001fc600078e02ff */
[--C-:B------:R-:W-:Y:S01]  /*2f50*/  @!P0 SHF.R.S32.HI R31, RZ, 0x1f, R30.reuse ;  /* 0x0000001fff1f8819 */ /* 0x100fe2000001141e */
[C---:B------:R-:W-:Y:S02]  /*2f60*/  @!P0 IMAD R11, R0.reuse, R15, R11 ;  /* 0x0000000f000b8224 */ /* 0x040fe400078e020b */
[----:B------:R-:W-:-:S04]  /*2f70*/  @!P0 IMAD.WIDE.U32 R14, R0, R14, R30 ;  /* 0x0000000e000e8225 */ /* 0x000fc800078e001e */
[----:B------:R-:W-:Y:S01]  /*2f80*/  @!P0 IMAD.IADD R11, R15, 0x1, R11 ;  /* 0x000000010f0b8824 */ /* 0x000fe200078e020b */
[----:B---3--:R-:W-:-:S04]  /*2f90*/  @!P0 LEA R12, P3, R14, R12, 0x2 ;  /* 0x0000000c0e0c8211 */ /* 0x008fc800078610ff */
[----:B------:R-:W-:Y:S02]  /*2fa0*/  @!P0 LEA.HI.X R13, R14, R13, R11, 0x2, P3 ;  /* 0x0000000d0e0d8211 */ /* 0x000fe400018f140b */
[----:B------:R-:W-:-:S03]  /*2fb0*/  ISETP.GT.AND P3, PT, R2, R112, PT ;  /* 0x000000700200720c */ /* 0x000fc60003f64270 */
[----:B------:R0:W5:Y:S01]  /*2fc0*/  @!P0 LDG.E R29, desc[UR4][R12.64] ;  /* 0x000000040c1d8981 */ /* 0x000162000c1e1900 */
[----:B------:R-:W-:Y:S01]  /*2fd0*/  ISETP.GE.AND P0, PT, R110, 0x1, PT ;  /* 0x000000016e00780c */ /* 0x000fe20003f06270 */
[----:B------:R-:W-:Y:S01]  /*2fe0*/  IMAD.MOV R11, RZ, RZ, -R30 ;  /* 0x000000ffff0b7224 */ /* 0x000fe200078e0a1e */
[----:B------:R-:W-:Y:S01]  /*2ff0*/  LOP3.LUT R18, R18, 0xfffffffe, RZ, 0xc0, !PT ;  /* 0xfffffffe12127812 */ /* 0x000fe200078ec0ff */
[----:B------:R-:W-:Y:S05]  /*3000*/  YIELD ;  /* 0x0000000000007946 */ /* 0x000fea0003800000 */
[----:B------:R-:W-:Y:S01]  /*3010*/  BSSY B0, `(.L_x_445) ;  /* 0x0000847000007945 */ /* 0x000fe20003800000 */
[----:B------:R-:W-:Y:S01]  /*3020*/  IMAD R30, R32, R11, R36 ;  /* 0x0000000b201e7224 */ /* 0x000fe200078e0224 */
[----:B------:R-:W-:Y:S01]  /*3030*/  @P3 LOP3.LUT R18, R18, 0x1, RZ, 0xfc, !PT ;  /* 0x0000000112123812 */ /* 0x000fe200078efcff */
[----:B--2---:R-:W-:-:S04]  /*3040*/  IMAD R14, R213, 0x5000, R33 ;  /* 0x00005000d50e7824 */ /* 0x004fc800078e0221 */
[----:B------:R-:W-:Y:S01]  /*3050*/  IMAD R31, R14, 0x2, R23 ;  /* 0x000000020e1f7824 */ /* 0x000fe200078e0217 */
[----:B0-----:R-:W-:Y:S06]  /*3060*/  @!P0 BRA `(.L_x_446) ;  /* 0x0000007c00248947 */ /* 0x001fec0003800000 */
[----:B------:R-:W-:Y:S01]  /*3070*/  SHF.R.S32.HI R84, RZ, 0x1f, R30 ;  /* 0x0000001fff547819 */ /* 0x000fe2000001141e */
[----:B------:R-:W-:Y:S01]  /*3080*/  ULDC.64 UR4, c[0x0][0x300] ;  /* 0x0000c00000047ab9 */ /* 0x000fe20000000a00 */
[----:B-----5:R-:W-:Y:S01]  /*3090*/  SHF.R.S32.HI R85, RZ, 0x1f, R29 ;  /* 0x0000001fff557819 */ /* 0x020fe2000001141d */
[----:B------:R-:W-:Y:S01]  /*30a0*/  IMAD.WIDE.U32 R12, R30, UR4, RZ ;  /* 0x000000041e0c7c25 */ /* 0x000fe2000f8e00ff */
[----:B------:R-:W-:Y:S02]  /*30b0*/  ULDC.U8 UR6, c[0x0][0x410] ;  /* 0x0001040000067ab9 */ /* 0x000fe40000000000 */
[----:B------:R-:W-:Y:S01]  /*30c0*/  ISETP.NE.AND P0, PT, RZ, UR6, PT ;  /* 0x00000006ff007c0c */ /* 0x000fe2000bf05270 */
[----:B------:R-:W-:Y:S02]  /*30d0*/  IMAD R11, R84, UR4, RZ ;  /* 0x00000004540b7c24 */ /* 0x000fe4000f8e02ff */
[----:B------:R-:W-:Y:S02]  /*30e0*/  IMAD R15, R120, R2, RZ ;  /* 0x00000002780f7224 */ /* 0x000fe400078e02ff */
[----:B------:R-:W-:Y:S01]  /*30f0*/  IMAD R11, R30, UR5, R11 ;  /* 0x000000051e0b7c24 */ /* 0x000fe2000f8e020b */
[----:B------:R-:W-:Y:S01]  /*3100*/  ULDC.64 UR4, c[0x0][0x310] ;  /* 0x0000c40000047ab9 */ /* 0x000fe20000000a00 */
[----:B------:R-:W-:-:S02]  /*3110*/  IMAD R86, R2, -0x50, R24 ;  /* 0xffffffb002567824 */ /* 0x000fc400078e0218 */
[----:B------:R-:W-:Y:S02]  /*3120*/  IMAD R14, R85, UR4, RZ ;  /* 0x00000004550e7c24 */ /* 0x000fe4000f8e02ff */
[----:B------:R-:W-:Y:S01]  /*3130*/  IMAD.IADD R13, R13, 0x1, R11 ;  /* 0x000000010d0d7824 */ /* 0x000fe200078e020b */
[----:B------:R-:W-:Y:S01]  /*3140*/  VIMNMX R86, R86, 0x50, PT ;  /* 0x0000005056567848 */ /* 0x000fe20003fe0100 */
[C---:B------:R-:W-:Y:S02]  /*3150*/  IMAD R11, R29.reuse, UR5, R14 ;  /* 0x000000051d0b7c24 */ /* 0x040fe4000f8e020e */
[----:B------:R-:W-:Y:S01]  /*3160*/  IMAD.WIDE.U32 R12, R29, UR4, R12 ;  /* 0x000000041d0c7c25 */ /* 0x000fe2000f8e000c */
[----:B------:R-:W-:-:S03]  /*3170*/  ULDC.64 UR4, c[0x0][0x308] ;  /* 0x0000c20000047ab9 */ /* 0x000fc60000000a00 */
[----:B------:R-:W-:Y:S01]  /*3180*/  IMAD R14, R115, R2, RZ ;  /* 0x00000002730e7224 */ /* 0x000fe200078e02ff */
[----:B------:R-:W-:Y:S02]  /*3190*/  IADD3 R13, R13, R11, RZ ;  /* 0x0000000b0d0d7210 */ /* 0x000fe40007ffe0ff */
[----:B------:R-:W-:Y:S01]  /*31a0*/  SHF.R.S32.HI R11, RZ, 0x1f, R2 ;  /* 0x0000001fff0b7819 */ /* 0x000fe20000011402 */
[----:B------:R-:W-:-:S04]  /*31b0*/  IMAD.WIDE.U32 R116, R223, UR4, R12 ;  /* 0x00000004df747c25 */ /* 0x000fc8000f8e000c */
[C---:B------:R-:W-:Y:S02]  /*31c0*/  IMAD R33, R11.reuse, R96, R14 ;  /* 0x000000600b217224 */ /* 0x040fe400078e020e */
[----:B------:R-:W-:Y:S02]  /*31d0*/  IMAD R35, R11, R90, R15 ;  /* 0x0000005a0b237224 */ /* 0x000fe400078e020f */
[----:B------:R-:W-:Y:S01]  /*31e0*/  IMAD R11, R223, UR5, R117 ;  /* 0x00000005df0b7c24 */ /* 0x000fe2000f8e0275 */
[----:B------:R-:W-:Y:S01]  /*31f0*/  ULDC.64 UR4, c[0x0][0x2e8] ;  /* 0x0000ba0000047ab9 */ /* 0x000fe20000000a00 */
[----:B------:R-:W-:Y:S01]  /*3200*/  IMAD.WIDE.U32 R14, R96, R2, RZ ;  /* 0x00000002600e7225 */ /* 0x000fe200078e00ff */
[----:B------:R-:W-:-:S03]  /*3210*/  LEA R117, P3, R116, UR4, 0x1 ;  /* 0x0000000474757c11 */ /* 0x000fc6000f8608ff */
[----:B------:R-:W-:Y:S01]  /*3220*/  IMAD.WIDE.U32 R12, R90, R2, RZ ;  /* 0x000000025a0c7225 */ /* 0x000fe200078e00ff */
[----:B------:R-:W-:-:S03]  /*3230*/  LEA.HI.X R116, R116, UR5, R11, 0x1, P3 ;  /* 0x0000000574747c11 */ /* 0x000fc600098f0c0b */
[----:B------:R-:W-:Y:S02]  /*3240*/  IMAD.IADD R11, R15, 0x1, R33 ;  /* 0x000000010f0b7824 */ /* 0x000fe400078e0221 */
[----:B------:R-:W-:Y:S01]  /*3250*/  IMAD.IADD R80, R13, 0x1, R35 ;  /* 0x000000010d507824 */ /* 0x000fe200078e0223 */
[----:B------:R-:W-:Y:S06]  /*3260*/  @!P0 BRA `(.L_x_447) ;  /* 0x0000003800c08947 */ /* 0x000fec0003800000 */
[----:B------:R-:W-:Y:S01]  /*3270*/  ISETP.GE.AND P3, PT, R224, R86, PT ;  /* 0x00000056e000720c */ /* 0x000fe20003f66270 */
[----:B------:R-:W-:Y:S01]  /*3280*/  BSSY B1, `(.L_x_448) ;  /* 0x000002a000017945 */ /* 0x000fe20003800000 */
        /* <DEDUP_REMOVED lines=9> */
[----:B------:R-:W-:Y:S06]  /*3320*/  @P3 BRA `(.L_x_449) ;  /* 0x00000000007c3947 */ /* 0x000fec0003800000 */
[----:B------:R-:W-:Y:S01]  /*3330*/  IADD3 R33, P4, R100, R14, RZ ;  /* 0x0000000e64217210 */ /* 0x000fe20007f9e0ff */
[----:B------:R-:W-:Y:S01]  /*3340*/  ULDC.64 UR4, c[0x0][0x3e8] ;  /* 0x0000fa0000047ab9 */ /* 0x000fe20000000a00 */
[----:B------:R-:W-:Y:S01]  /*3350*/  IADD3 R35, P0, R94, R12, RZ ;  /* 0x0000000c5e237210 */ /* 0x000fe20007f1e0ff */
[----:B------:R-:W-:Y:S01]  /*3360*/  ULDC.64 UR6, c[0x0][0x400] ;  /* 0x0001000000067ab9 */ /* 0x000fe20000000a00 */
[----:B------:R-:W-:Y:S01]  /*3370*/  CS2R R76, SRZ ;  /* 0x00000000004c7805 */ /* 0x000fe2000001ff00 */
[----:B------:R-:W-:Y:S01]  /*3380*/  IMAD.X R34, R11, 0x1, R4, P4 ;  /* 0x000000010b227824 */ /* 0x000fe200020e0604 */
[----:B------:R-:W-:Y:S01]  /*3390*/  LEA R32, P4, R33, UR4, 0x1 ;  /* 0x0000000421207c11 */ /* 0x000fe2000f8808ff */
[----:B------:R-:W-:Y:S01]  /*33a0*/  IMAD.X R36, R80, 0x1, R6, P0 ;  /* 0x0000000150247824 */ /* 0x000fe200000e0606 */
[----:B------:R-:W-:Y:S02]  /*33b0*/  CS2R R72, SRZ ;  /* 0x0000000000487805 */ /* 0x000fe4000001ff00 */
[----:B------:R-:W-:-:S02]  /*33c0*/  CS2R R78, SRZ ;  /* 0x00000000004e7805 */ /* 0x000fc4000001ff00 */
[----:B------:R-:W-:Y:S02]  /*33d0*/  LEA.HI.X R33, R33, UR5, R34, 0x1, P4 ;  /* 0x0000000521217c11 */ /* 0x000fe4000a0f0c22 */
[----:B------:R-:W-:Y:S02]  /*33e0*/  CS2R R74, SRZ ;  /* 0x00000000004a7805 */ /* 0x000fe4000001ff00 */
[C---:B------:R-:W-:Y:S01]  /*33f0*/  LEA R34, P0, R35.reuse, UR6, 0x1 ;  /* 0x0000000623227c11 */ /* 0x040fe2000f8008ff */
[----:B------:R-:W-:Y:S01]  /*3400*/  ULDC.64 UR8, c[0x0][0x208] ;  /* 0x0000820000087ab9 */ /* 0x000fe20000000a00 */
[-C--:B------:R-:W-:Y:S02]  /*3410*/  ISETP.GE.AND P4, PT, R216, R110.reuse, PT ;  /* 0x0000006ed800720c */ /* 0x080fe40003f86270 */
[----:B------:R-:W-:Y:S02]  /*3420*/  LEA.HI.X R35, R35, UR7, R36, 0x1, P0 ;  /* 0x0000000723237c11 */ /* 0x000fe400080f0c24 */
[----:B------:R-:W-:-:S02]  /*3430*/  ISETP.GE.AND P0, PT, R221, R110, PT ;  /* 0x0000006edd00720c */ /* 0x000fc40003f06270 */
[----:B------:R-:W-:-:S07]  /*3440*/  CS2R R68, SRZ ;  /* 0x0000000000447805 */ /* 0x000fce000001ff00 */
[----:B------:R0:W5:Y:S04]  /*3450*/  @!P4 LDG.E.64 R76, desc[UR8][R32.64] ;  /* 0x00000008204cc981 */ /* 0x000168000c1e1b00 */
[----:B------:R0:W5:Y:S01]  /*3460*/  @!P4 LDG.E.64 R78, desc[UR8][R34.64] ;  /* 0x00000008224ec981 */ /* 0x000162000c1e1b00 */
[----:B------:R-:W-:-:S03]  /*3470*/  ISETP.GE.AND P4, PT, R220, R110, PT ;  /* 0x0000006edc00720c */ /* 0x000fc60003f86270 */
[----:B------:R0:W5:Y:S04]  /*3480*/  @!P0 LDG.E.64 R72, desc[UR8][R32.64+0x40] ;  /* 0x0000400820488981 */ /* 0x000168000c1e1b00 */
[----:B------:R0:W5:Y:S01]  /*3490*/  @!P0 LDG.E.64 R74, desc[UR8][R34.64+0x40] ;  /* 0x00004008224a8981 */ /* 0x000162000c1e1b00 */
[----:B------:R-:W-:Y:S02]  /*34a0*/  ISETP.GE.AND P0, PT, R222, R110, PT ;  /* 0x0000006ede00720c */ /* 0x000fe40003f06270 */
[----:B------:R-:W-:Y:S02]  /*34b0*/  CS2R R64, SRZ ;  /* 0x0000000000407805 */ /* 0x000fe4000001ff00 */
[----:B------:R-:W-:Y:S02]  /*34c0*/  CS2R R70, SRZ ;  /* 0x0000000000467805 */ /* 0x000fe4000001ff00 */
[----:B------:R-:W-:Y:S01]  /*34d0*/  CS2R R66, SRZ ;  /* 0x0000000000427805 */ /* 0x000fe2000001ff00 */
[----:B------:R0:W5:Y:S04]  /*34e0*/  @!P4 LDG.E.64 R68, desc[UR8][R32.64+0x80] ;  /* 0x000080082044c981 */ /* 0x000168000c1e1b00 */
[----:B------:R0:W5:Y:S04]  /*34f0*/  @!P4 LDG.E.64 R70, desc[UR8][R34.64+0x80] ;  /* 0x000080082246c981 */ /* 0x000168000c1e1b00 */
[----:B------:R0:W5:Y:S04]  /*3500*/  @!P0 LDG.E.64 R64, desc[UR8][R32.64+0xc0] ;  /* 0x0000c00820408981 */ /* 0x000168000c1e1b00 */
[----:B------:R0:W5:Y:S02]  /*3510*/  @!P0 LDG.E.64 R66, desc[UR8][R34.64+0xc0] ;  /* 0x0000c00822428981 */ /* 0x000164000c1e1b00 */
.L_x_449:
[----:B------:R-:W-:Y:S05]  /*3520*/  BSYNC B1 ;  /* 0x0000000000017941 */ /* 0x000fea0003800000 */
.L_x_448:
[----:B0----5:R-:W-:Y:S01]  /*3530*/  IMAD.MOV.U32 R32, RZ, RZ, R64 ;  /* 0x000000ffff207224 */ /* 0x021fe200078e0040 */
[----:B------:R-:W-:Y:S01]  /*3540*/  BSSY B1, `(.L_x_450) ;  /* 0x0000042000017945 */ /* 0x000fe20003800000 */
[----:B------:R-:W-:Y:S01]  /*3550*/  IMAD.MOV.U32 R34, RZ, RZ, R65 ;  /* 0x000000ffff227224 */ /* 0x000fe200078e0041 */
[----:B------:R-:W-:Y:S01]  /*3560*/  CS2R R52, SRZ ;  /* 0x0000000000347805 */ /* 0x000fe2000001ff00 */
[----:B------:R-:W-:Y:S01]  /*3570*/  VIADD R36, R224, 0x20 ;  /* 0x00000020e0247836 */ /* 0x000fe20000000000 */
[----:B------:R-:W-:Y:S01]  /*3580*/  CS2R R56, SRZ ;  /* 0x0000000000387805 */ /* 0x000fe2000001ff00 */
[----:B------:R-:W-:Y:S01]  /*3590*/  IMAD.MOV.U32 R33, RZ, RZ, R68 ;  /* 0x000000ffff217224 */ /* 0x000fe200078e0044 */
[----:B------:R-:W-:Y:S01]  /*35a0*/  PRMT R149, R34, 0x5410, R32 ;  /* 0x0000541022957816 */ /* 0x000fe20000000020 */
[----:B------:R-:W-:Y:S01]  /*35b0*/  IMAD.MOV.U32 R35, RZ, RZ, R69 ;  /* 0x000000ffff237224 */ /* 0x000fe200078e0045 */
[----:B------:R-:W-:Y:S01]  /*35c0*/  ISETP.GE.AND P4, PT, R36, R86, PT ;  /* 0x000000562400720c */ /* 0x000fe20003f86270 */
[----:B------:R-:W-:Y:S01]  /*35d0*/  IMAD.MOV.U32 R34, RZ, RZ, R72 ;  /* 0x000000ffff227224 */ /* 0x000fe200078e0048 */
[----:B------:R-:W-:Y:S01]  /*35e0*/  CS2R R60, SRZ ;  /* 0x00000000003c7805 */ /* 0x000fe2000001ff00 */
[----:B------:R-:W-:Y:S01]  /*35f0*/  IMAD.MOV.U32 R32, RZ, RZ, R73 ;  /* 0x000000ffff207224 */ /* 0x000fe200078e0049 */
[----:B------:R-:W-:Y:S01]  /*3600*/  PRMT R151, R35, 0x5410, R33 ;  /* 0x0000541023977816 */ /* 0x000fe20000000021 */
[----:B------:R-:W-:Y:S01]  /*3610*/  IMAD.MOV.U32 R33, RZ, RZ, R77 ;  /* 0x000000ffff217224 */ /* 0x000fe200078e004d */
[----:B------:R-:W-:Y:S01]  /*3620*/  PRMT R152, R152, 0x5410, R34 ;  /* 0x0000541098987816 */ /* 0x000fe20000000022 */
[----:B------:R-:W-:Y:S01]  /*3630*/  IMAD.MOV.U32 R35, RZ, RZ, R66 ;  /* 0x000000ffff237224 */ /* 0x000fe200078e0042 */
[----:B------:R-:W-:Y:S01]  /*3640*/  PRMT R153, R153, 0x5410, R32 ;  /* 0x0000541099997816 */ /* 0x000fe20000000020 */
[----:B------:R-:W-:Y:S01]  /*3650*/  IMAD.MOV.U32 R32, RZ, RZ, R76 ;  /* 0x000000ffff207224 */ /* 0x000fe200078e004c */
[----:B------:R-:W-:Y:S01]  /*3660*/  CS2R R50, SRZ ;  /* 0x0000000000327805 */ /* 0x000fe2000001ff00 */
[----:B------:R-:W-:Y:S01]  /*3670*/  IMAD.MOV.U32 R34, RZ, RZ, R67 ;  /* 0x000000ffff227224 */ /* 0x000fe200078e0043 */
[----:B------:R-:W-:-:S02]  /*3680*/  CS2R R54, SRZ ;  /* 0x0000000000367805 */ /* 0x000fc4000001ff00 */
[----:B------:R-:W-:Y:S02]  /*3690*/  CS2R R58, SRZ ;  /* 0x00000000003a7805 */ /* 0x000fe4000001ff00 */
[----:B------:R-:W-:Y:S01]  /*36a0*/  PRMT R82, R33, 0x5410, R32 ;  /* 0x0000541021527816 */ /* 0x000fe20000000020 */
[----:B------:R-:W-:Y:S01]  /*36b0*/  IMAD.MOV.U32 R32, RZ, RZ, R74 ;  /* 0x000000ffff207224 */ /* 0x000fe200078e004a */
[----:B------:R-:W-:Y:S01]  /*36c0*/  PRMT R148, R34, 0x5410, R35 ;  /* 0x0000541022947816 */ /* 0x000fe20000000023 */
[----:B------:R-:W-:Y:S01]  /*36d0*/  IMAD.MOV.U32 R35, RZ, RZ, R70 ;  /* 0x000000ffff237224 */ /* 0x000fe200078e0046 */
[----:B------:R-:W-:Y:S01]  /*36e0*/  CS2R R62, SRZ ;  /* 0x00000000003e7805 */ /* 0x000fe2000001ff00 */
[----:B------:R-:W-:Y:S01]  /*36f0*/  IMAD.MOV.U32 R34, RZ, RZ, R71 ;  /* 0x000000ffff227224 */ /* 0x000fe200078e0047 */
[----:B------:R-:W-:Y:S01]  /*3700*/  PRMT R152, R32, 0x7610, R152 ;  /* 0x0000761020987816 */ /* 0x000fe20000000098 */
[----:B------:R-:W-:Y:S02]  /*3710*/  IMAD.MOV.U32 R33, RZ, RZ, R75 ;  /* 0x000000ffff217224 */ /* 0x000fe400078e004b */
[----:B------:R-:W-:Y:S01]  /*3720*/  IMAD.MOV.U32 R36, RZ, RZ, R78 ;  /* 0x000000ffff247224 */ /* 0x000fe200078e004e */
[----:B------:R-:W-:Y:S01]  /*3730*/  PRMT R150, R34, 0x5410, R35 ;  /* 0x0000541022967816 */ /* 0x000fe20000000023 */
[----:B------:R-:W-:Y:S01]  /*3740*/  IMAD.MOV.U32 R37, RZ, RZ, R79 ;  /* 0x000000ffff257224 */ /* 0x000fe200078e004f */
[----:B------:R-:W-:Y:S01]  /*3750*/  PRMT R154, R154, 0x5410, R33 ;  /* 0x000054109a9a7816 */ /* 0x000fe20000000021 */
[----:B------:R-:W-:Y:S06]  /*3760*/  @P4 BRA `(.L_x_451) ;  /* 0x00000000007c4947 */ /* 0x000fec0003800000 */
[----:B------:R-:W-:Y:S01]  /*3770*/  IADD3 R32, P0, P5, R100, R14, R102 ;  /* 0x0000000e64207210 */ /* 0x000fe20007d1e066 */
[----:B------:R-:W-:Y:S01]  /*3780*/  ULDC.64 UR4, c[0x0][0x3e8] ;  /* 0x0000fa0000047ab9 */ /* 0x000fe20000000a00 */
[----:B------:R-:W-:Y:S01]  /*3790*/  ULDC.64 UR6, c[0x0][0x400] ;  /* 0x0001000000067ab9 */ /* 0x000fe20000000a00 */
[----:B------:R-:W-:Y:S02]  /*37a0*/  CS2R R60, SRZ ;  /* 0x00000000003c7805 */ /* 0x000fe4000001ff00 */
[----:B------:R-:W-:Y:S02]  /*37b0*/  IADD3.X R35, R4, R11, R89, P0, P5 ;  /* 0x0000000b04237210 */ /* 0x000fe400007ea459 */
[----:B------:R-:W-:Y:S02]  /*37c0*/  CS2R R62, SRZ ;  /* 0x00000000003e7805 */ /* 0x000fe4000001ff00 */
[----:B------:R-:W-:Y:S01]  /*37d0*/  IADD3 R33, P0, P5, R94, R12, R104 ;  /* 0x0000000c5e217210 */ /* 0x000fe20007d1e068 */
[----:B------:R-:W-:-:S03]  /*37e0*/  ULDC.64 UR8, c[0x0][0x208] ;  /* 0x0000820000087ab9 */ /* 0x000fc60000000a00 */
[----:B------:R-:W-:Y:S02]  /*37f0*/  IADD3.X R38, R6, R80, R103, P0, P5 ;  /* 0x0000005006267210 */ /* 0x000fe400007ea467 */
[----:B------:R-:W-:-:S04]  /*3800*/  LEA R34, P0, R32, UR4, 0x1 ;  /* 0x0000000420227c11 */ /* 0x000fc8000f8008ff */
[----:B------:R-:W-:Y:S02]  /*3810*/  LEA.HI.X R35, R32, UR5, R35, 0x1, P0 ;  /* 0x0000000520237c11 */ /* 0x000fe400080f0c23 */
[----:B------:R-:W-:-:S04]  /*3820*/  LEA R32, P0, R33, UR6, 0x1 ;  /* 0x0000000621207c11 */ /* 0x000fc8000f8008ff */
[----:B------:R-:W-:Y:S02]  /*3830*/  LEA.HI.X R33, R33, UR7, R38, 0x1, P0 ;  /* 0x0000000721217c11 */ /* 0x000fe400080f0c26 */
[----:B------:R-:W-:Y:S02]  /*3840*/  ISETP.GE.AND P0, PT, R216, R110, PT ;  /* 0x0000006ed800720c */ /* 0x000fe40003f06270 */
[----:B------:R-:W-:Y:S02]  /*3850*/  CS2R R56, SRZ ;  /* 0x0000000000387805 */ /* 0x000fe4000001ff00 */
[----:B------:R-:W-:-:S09]  /*3860*/  CS2R R58, SRZ ;  /* 0x00000000003a7805 */ /* 0x000fd2000001ff00 */
[----:B------:R0:W5:Y:S04]  /*3870*/  @!P0 LDG.E.64 R60, desc[UR8][R34.64] ;  /* 0x00000008223c8981 */ /* 0x000168000c1e1b00 */
[----:B------:R0:W5:Y:S01]  /*3880*/  @!P0 LDG.E.64 R62, desc[UR8][R32.64] ;  /* 0x00000008203e8981 */ /* 0x000162000c1e1b00 */
        /* <DEDUP_REMOVED lines=10> */
[----:B------:R-:W-:-:S13]  /*3930*/  ISETP.GE.AND P0, PT, R222, R110, PT ;  /* 0x0000006ede00720c */ /* 0x000fda0003f06270 */
[----:B------:R0:W5:Y:S04]  /*3940*/  @!P0 LDG.E.64 R48, desc[UR8][R34.64+0xc0] ;  /* 0x0000c00822308981 */ /* 0x000168000c1e1b00 */
[----:B------:R0:W5:Y:S02]  /*3950*/  @!P0 LDG.E.64 R50, desc[UR8][R32.64+0xc0] ;  /* 0x0000c00820328981 */ /* 0x000164000c1e1b00 */
.L_x_451:
[----:B------:R-:W-:Y:S05]  /*3960*/  BSYNC B1 ;  /* 0x0000000000017941 */ /* 0x000fea0003800000 */
.L_x_450:
[----:B0----5:R-:W-:Y:S01]  /*3970*/  IMAD.MOV.U32 R33, RZ, RZ, R48 ;  /* 0x000000ffff217224 */ /* 0x021fe200078e0030 */
[----:B------:R-:W-:Y:S01]  /*3980*/  BSSY B1, `(.L_x_452) ;  /* 0x0000044000017945 */ /* 0x000fe20003800000 */
[----:B------:R-:W-:Y:S01]  /*3990*/  IMAD.MOV.U32 R32, RZ, RZ, R49 ;  /* 0x000000ffff207224 */ /* 0x000fe200078e0031 */
[----:B------:R-:W-:Y:S01]  /*39a0*/  PRMT R83, R36, 0x7610, R83 ;  /* 0x0000761024537816 */ /* 0x000fe20000000053 */
[----:B------:R-:W-:Y:S01]  /*39b0*/  VIADD R38, R224, 0x40 ;  /* 0x00000040e0267836 */ /* 0x000fe20000000000 */
[----:B------:R-:W-:Y:S01]  /*39c0*/  PRMT R118, R37, 0x7610, R118 ;  /* 0x0000761025767816 */ /* 0x000fe20000000076 */
[----:B------:R-:W-:Y:S01]  /*39d0*/  IMAD.MOV.U32 R35, RZ, RZ, R52 ;  /* 0x000000ffff237224 */ /* 0x000fe200078e0034 */
[----:B------:R-:W-:Y:S01]  /*39e0*/  PRMT R138, R33, 0x5410, R32 ;  /* 0x00005410218a7816 */ /* 0x000fe20000000020 */
[----:B------:R-:W-:Y:S01]  /*39f0*/  IMAD.MOV.U32 R33, RZ, RZ, R56 ;  /* 0x000000ffff217224 */ /* 0x000fe200078e0038 */
[----:B------:R-:W-:Y:S01]  /*3a00*/  ISETP.GE.AND P5, PT, R38, R86, PT ;  /* 0x000000562600720c */ /* 0x000fe20003fa6270 */
        /* <DEDUP_REMOVED lines=11> */
[----:B------:R-:W-:Y:S01]  /*3ac0*/  CS2R R42, SRZ ;  /* 0x00000000002a7805 */ /* 0x000fe2000001ff00 */
[----:B------:R-:W-:Y:S01]  /*3ad0*/  IMAD.MOV.U32 R34, RZ, RZ, R61 ;  /* 0x000000ffff227224 */ /* 0x000fe200078e003d */
[----:B------:R-:W-:Y:S01]  /*3ae0*/  PRMT R139, R33, 0x5410, R32 ;  /* 0x00005410218b7816 */ /* 0x000fe20000000020 */
[----:B------:R-:W-:Y:S01]  /*3af0*/  IMAD.MOV.U32 R33, RZ, RZ, R58 ;  /* 0x000000ffff217224 */ /* 0x000fe200078e003a */
[----:B------:R-:W-:Y:S01]  /*3b00*/  CS2R R46, SRZ ;  /* 0x00000000002e7805 */ /* 0x000fe2000001ff00 */
[----:B------:R-:W-:Y:S01]  /*3b10*/  IMAD.MOV.U32 R32, RZ, RZ, R59 ;  /* 0x000000ffff207224 */ /* 0x000fe200078e003b */
[----:B------:R-:W-:Y:S01]  /*3b20*/  PRMT R146, R35, 0x5410, R34 ;  /* 0x0000541023927816 */ /* 0x000fe20000000022 */
[----:B------:R-:W-:-:S02]  /*3b30*/  IMAD.MOV.U32 R35, RZ, RZ, R54 ;  /* 0x000000ffff237224 */ /* 0x000fc400078e0036 */
[----:B------:R-:W-:Y:S01]  /*3b40*/  IMAD.MOV.U32 R34, RZ, RZ, R55 ;  /* 0x000000ffff227224 */ /* 0x000fe200078e0037 */
[----:B------:R-:W-:Y:S01]  /*3b50*/  PRMT R145, R33, 0x5410, R32 ;  /* 0x0000541021917816 */ /* 0x000fe20000000020 */
[----:B------:R-:W-:Y:S02]  /*3b60*/  IMAD.MOV.U32 R33, RZ, RZ, R62 ;  /* 0x000000ffff217224 */ /* 0x000fe400078e003e */
[----:B------:R-:W-:Y:S01]  /*3b70*/  IMAD.MOV.U32 R32, RZ, RZ, R63 ;  /* 0x000000ffff207224 */ /* 0x000fe200078e003f */
[----:B------:R-:W-:Y:S02]  /*3b80*/  PRMT R143, R35, 0x5410, R34 ;  /* 0x00005410238f7816 */ /* 0x000fe40000000022 */
[----:B------:R-:W-:Y:S02]  /*3b90*/  CS2R R34, SRZ ;  /* 0x0000000000227805 */ /* 0x000fe4000001ff00 */
[----:B------:R-:W-:Y:S02]  /*3ba0*/  PRMT R147, R33, 0x5410, R32 ;  /* 0x0000541021937816 */ /* 0x000fe40000000020 */
[----:B------:R-:W-:Y:S01]  /*3bb0*/  CS2R R32, SRZ ;  /* 0x0000000000207805 */ /* 0x000fe2000001ff00 */
[----:B------:R-:W-:Y:S06]  /*3bc0*/  @P5 BRA `(.L_x_453) ;  /* 0x00000000007c5947 */ /* 0x000fec0003800000 */
[----:B------:R-:W-:Y:S01]  /*3bd0*/  IADD3 R15, P0, P6, R100, R106, R14 ;  /* 0x0000006a640f7210 */ /* 0x000fe20007e1e00e */
[----:B------:R-:W-:Y:S01]  /*3be0*/  ULDC.64 UR4, c[0x0][0x3e8] ;  /* 0x0000fa0000047ab9 */ /* 0x000fe20000000a00 */
[----:B------:R-:W-:Y:S02]  /*3bf0*/  CS2R R44, SRZ ;  /* 0x00000000002c7805 */ /* 0x000fe4000001ff00 */
[----:B------:R-:W-:Y:S02]  /*3c00*/  CS2R R46, SRZ ;  /* 0x00000000002e7805 */ /* 0x000fe4000001ff00 */
[----:B------:R-:W-:Y:S01]  /*3c10*/  IADD3.X R11, R4, R105, R11, P0, P6 ;  /* 0x00000069040b7210 */ /* 0x000fe200007ec40b */
[----:B------:R-:W-:Y:S01]  /*3c20*/  ULDC.64 UR6, c[0x0][0x208] ;  /* 0x0000820000067ab9 */ /* 0x000fe20000000a00 */
[----:B------:R-:W-:-:S04]  /*3c30*/  IADD3 R13, P0, P6, R94, R108, R12 ;  /* 0x0000006c5e0d7210 */ /* 0x000fc80007e1e00c */
[----:B------:R-:W-:Y:S02]  /*3c40*/  IADD3.X R80, R6, R107, R80, P0, P6 ;  /* 0x0000006b06507210 */ /* 0x000fe400007ec450 */
[----:B------:R-:W-:-:S04]  /*3c50*/  LEA R14, P0, R15, UR4, 0x1 ;  /* 0x000000040f0e7c11 */ /* 0x000fc8000f8008ff */
[----:B------:R-:W-:Y:S01]  /*3c60*/  LEA.HI.X R15, R15, UR5, R11, 0x1, P0 ;  /* 0x000000050f0f7c11 */ /* 0x000fe200080f0c0b */
[----:B------:R-:W-:Y:S02]  /*3c70*/  ULDC.64 UR4, c[0x0][0x400] ;  /* 0x0001000000047ab9 */ /* 0x000fe40000000a00 */
        /* <DEDUP_REMOVED lines=20> */
.L_x_453:
[----:B------:R-:W-:Y:S05]  /*3dc0*/  BSYNC B1 ;  /* 0x0000000000017941 */ /* 0x000fea0003800000 */
.L_x_452:
[----:B0----5:R-:W-:Y:S01]  /*3dd0*/  IMAD.MOV.U32 R12, RZ, RZ, R32 ;  /* 0x000000ffff0c7224 */ /* 0x021fe200078e0020 */
[----:B------:R-:W-:Y:S01]  /*3de0*/  ULOP3.LUT UR4, UR60, 0x1, URZ, 0xfc, !UPT ;  /* 0x000000013c047892 */ /* 0x000fe2000f8efc3f */
[----:B------:R-:W-:-:S03]  /*3df0*/  IMAD.MOV.U32 R11, RZ, RZ, R33 ;  /* 0x000000ffff0b7224 */ /* 0x000fc600078e0021 */
[----:B------:R-:W-:Y:S02]  /*3e00*/  UISETP.NE.AND UP0, UPT, UR4, 0x3, UPT ;  /* 0x000000030400788c */ /* 0x000fe4000bf05270 */
[----:B------:R-:W-:Y:S01]  /*3e10*/  PRMT R128, R12, 0x5410, R11 ;  /* 0x000054100c807816 */ /* 0x000fe2000000000b */
[----:B------:R-:W-:Y:S01]  /*3e20*/  IMAD.MOV.U32 R11, RZ, RZ, R37 ;  /* 0x000000ffff0b7224 */ /* 0x000fe200078e0025 */
[----:B------:R-:W-:Y:S02]  /*3e30*/  MOV R12, R36 ;  /* 0x00000024000c7202 */ /* 0x000fe40000000f00 */
[----:B------:R-:W-:Y:S02]  /*3e40*/  PLOP3.LUT P0, PT, PT, PT, UP0, 0x80, 0x0 ;  /* 0x000000000000781c */ /* 0x000fe40003f0f008 */
[----:B------:R-:W-:Y:S01]  /*3e50*/  PRMT R134, R12, 0x5410, R11 ;  /* 0x000054100c867816 */ /* 0x000fe2000000000b */
[----:B------:R-:W-:Y:S02]  /*3e60*/  IMAD.MOV.U32 R12, RZ, RZ, R40 ;  /* 0x000000ffff0c7224 */ /* 0x000fe400078e0028 */
[----:B------:R-:W-:-:S05]  /*3e70*/  IMAD.MOV.U32 R11, RZ, RZ, R41 ;  /* 0x000000ffff0b7224 */ /* 0x000fca00078e0029 */
[----:B------:R-:W-:Y:S01]  /*3e80*/  PRMT R136, R12, 0x5410, R11 ;  /* 0x000054100c887816 */ /* 0x000fe2000000000b */
[----:B------:R-:W-:Y:S02]  /*3e90*/  IMAD.MOV.U32 R12, RZ, RZ, R44 ;  /* 0x000000ffff0c7224 */ /* 0x000fe400078e002c */
[----:B------:R-:W-:-:S05]  /*3ea0*/  IMAD.MOV.U32 R11, RZ, RZ, R45 ;  /* 0x000000ffff0b7224 */ /* 0x000fca00078e002d */
[----:B------:R-:W-:Y:S01]  /*3eb0*/  PRMT R140, R12, 0x5410, R11 ;  /* 0x000054100c8c7816 */ /* 0x000fe2000000000b */
[----:B------:R-:W-:Y:S02]  /*3ec0*/  IMAD.MOV.U32 R12, RZ, RZ, R34 ;  /* 0x000000ffff0c7224 */ /* 0x000fe400078e0022 */
[----:B------:R-:W-:-:S05]  /*3ed0*/  IMAD.MOV.U32 R11, RZ, RZ, R35 ;  /* 0x000000ffff0b7224 */ /* 0x000fca00078e0023 */
[----:B------:R-:W-:Y:S01]  /*3ee0*/  PRMT R132, R12, 0x5410, R11 ;  /* 0x000054100c847816 */ /* 0x000fe2000000000b */
        /* <DEDUP_REMOVED lines=12> */
[----:B------:R-:W-:Y:S06]  /*3fb0*/  @!P0 BRA `(.L_x_454) ;  /* 0x0000000000048947 */ /* 0x000fec0003800000 */
[----:B------:R-:W-:Y:S01]  /*3fc0*/  BPT.TRAP 0x1 ;  /* 0x000000040000795c */ /* 0x000fe20000300000 */
.L_x_454:
[----:B------:R-:W-:Y:S01]  /*3fd0*/  IMAD R87, R213, 0x8, R23 ;  /* 0x00000008d5577824 */ /* 0x000fe200078e0217 */
[----:B------:R-:W-:Y:S01]  /*3fe0*/  SHF.L.U32 R88, R225, 0x1f, RZ ;  /* 0x0000001fe1587819 */ /* 0x000fe200000006ff */
[----:B------:R-:W-:Y:S03]  /*3ff0*/  BSSY B1, `(.L_x_455) ;  /* 0x0000003000017945 */ /* 0x000fe60003800000 */
[----:B------:R-:W0:Y:S02]  /*4000*/  SYNCS.PHASECHK.TRANS64.TRYWAIT P6, [R87+URZ+0x38890], R88 ;  /* 0x03889058570075a7 */ /* 0x000e2400080c017f */
[----:B0-----:R-:W-:Y:S05]  /*4010*/  @!P6 BRA `(.L_x_456) ;  /* 0x00000268006ce947 */ /* 0x001fea0003800000 */
.L_x_810:
[----:B------:R-:W-:Y:S05]  /*4020*/  BSYNC B1 ;  /* 0x0000000000017941 */ /* 0x000fea0003800000 */
.L_x_455:
[----:B------:R-:W-:-:S03]  /*4030*/  UMOV UR4, 0xffffffff ;  /* 0xffffffff00047882 */ /* 0x000fc60000000000 */
[----:B------:R-:W-:Y:S05]  /*4040*/  BRA.DIV UR4, `(.L_x_457) ;  /* 0x0000026a04747947 */ /* 0x000fea000b800000 */
[----:B------:R1:W2:Y:S04]  /*4050*/  SHFL.IDX PT, R80, R116, RZ, 0x181f ;  /* 0x00181fff74507589 */ /* 0x0002a800000e0000 */
[----:B------:R1:W3:Y:S02]  /*4060*/  SHFL.IDX PT, R11, R117, RZ, 0x181f ;  /* 0x00181fff750b7589 */ /* 0x0002e400000e0000 */
.L_x_814:
[----:B------:R-:W-:Y:S04]  /*4070*/  BSSY B1, `(.L_x_458) ;  /* 0x00000ee000017945 */ /* 0x000fe80003800000 */
[----:B------:R-:W-:Y:S05]  /*4080*/  @P3 BRA `(.L_x_459) ;  /* 0x0000000c00b03947 */ /* 0x000fea0003800000 */
[----:B------:R-:W-:Y:S01]  /*4090*/  ISETP.NE.AND P3, PT, R3, RZ, PT ;  /* 0x000000ff0300720c */ /* 0x000fe20003f65270 */
[----:B------:R-:W-:-:S12]  /*40a0*/  BSSY B2, `(.L_x_460) ;  /* 0x0000038000027945 */ /* 0x000fd80003800000 */
[----:B------:R-:W-:Y:S05]  /*40b0*/  @!P3 BRA `(.L_x_461) ;  /* 0x0000000000d8b947 */ /* 0x000fea0003800000 */
[----:B------:R4:W0:Y:S01]  /*40c0*/  LDS.128 R12, [R31+0x24400] ;  /* 0x024400001f0c7984 */ /* 0x0008220000000c00 */
[----:B------:R-:W-:Y:S01]  /*40d0*/  ISETP.GE.AND P3, PT, R216, R110, PT ;  /* 0x0000006ed800720c */ /* 0x000fe20003f66270 */
[----:B------:R-:W-:-:S12]  /*40e0*/  BSSY B3, `(.L_x_462) ;  /* 0x000002f000037945 */ /* 0x000fd80003800000 */
[----:B----4-:R-:W-:Y:S05]  /*40f0*/  @P3 BRA `(.L_x_463) ;  /* 0x0000000000b43947 */ /* 0x010fea0003800000 */
[--C-:B------:R-:W-:Y:S02]  /*4100*/  SHF.R.U64 R76, R76, 0x10, R77.reuse ;  /* 0x000000104c4c7819 */ /* 0x100fe4000000124d */
[----:B------:R-:W-:Y:S02]  /*4110*/  SHF.R.U32.HI R81, RZ, 0x10, R77 ;  /* 0x00000010ff517819 */ /* 0x000fe4000001164d */
[--C-:B------:R-:W-:Y:S02]  /*4120*/  SHF.R.U64 R77, R78, 0x10, R79.reuse ;  /* 0x000000104e4d7819 */ /* 0x100fe4000000124f */
[----:B------:R-:W-:Y:S02]  /*4130*/  SHF.R.U32.HI R79, RZ, 0x10, R79 ;  /* 0x00000010ff4f7819 */ /* 0x000fe4000001164f */
[----:B------:R-:W-:Y:S01]  /*4140*/  PRMT R77, R83, 0x5410, R77 ;  /* 0x00005410534d7816 */ /* 0x000fe2000000004d */
[----:B0-----:R-:W-:Y:S01]  /*4150*/  IMAD.U32 R83, R13, 0x10000, RZ ;  /* 0x000100000d537824 */ /* 0x001fe200078e00ff */
[----:B------:R-:W-:-:S02]  /*4160*/  PRMT R76, R82, 0x5432, R76 ;  /* 0x00005432524c7816 */ /* 0x000fc4000000004c */
[----:B------:R-:W-:Y:S02]  /*4170*/  PRMT R78, R82, 0x5410, R81 ;  /* 0x00005410524e7816 */ /* 0x000fe40000000051 */
[----:B------:R-:W-:Y:S02]  /*4180*/  PRMT R81, R118, 0x5410, R79 ;  /* 0x0000541076517816 */ /* 0x000fe4000000004f */
[----:B------:R-:W-:Y:S01]  /*4190*/  LOP3.LUT R79, R13, 0xffff0000, RZ, 0xc0, !PT ;  /* 0xffff00000d4f7812 */ /* 0x000fe200078ec0ff */
[----:B------:R-:W-:Y:S01]  /*41a0*/  IMAD.U32 R119, R78, 0x10000, RZ ;  /* 0x000100004e777824 */ /* 0x000fe200078e00ff */
[C---:B------:R-:W-:Y:S01]  /*41b0*/  LOP3.LUT R82, R77.reuse, 0xffff0000, RZ, 0xc0, !PT ;  /* 0xffff00004d527812 */ /* 0x040fe200078ec0ff */
[----:B------:R-:W-:Y:S01]  /*41c0*/  IMAD.U32 R77, R77, 0x10000, RZ ;  /* 0x000100004d4d7824 */ /* 0x000fe200078e00ff */
[C---:B------:R-:W-:Y:S01]  /*41d0*/  LOP3.LUT R118, R76.reuse, 0xffff0000, RZ, 0xc0, !PT ;  /* 0xffff00004c767812 */ /* 0x040fe200078ec0ff */
[----:B------:R-:W-:Y:S01]  /*41e0*/  IMAD.U32 R76, R76, 0x10000, RZ ;  /* 0x000100004c4c7824 */ /* 0x000fe200078e00ff */
[----:B------:R-:W-:Y:S01]  /*41f0*/  LOP3.LUT R78, R78, 0xffff0000, RZ, 0xc0, !PT ;  /* 0xffff00004e4e7812 */ /* 0x000fe200078ec0ff */
[----:B------:R-:W-:-:S02]  /*4200*/  FMUL.FTZ R13, R79, R82 ;  /* 0x000000524f0d7220 */ /* 0x000fc40000410000 */
[-C--:B------:R-:W-:Y:S02]  /*4210*/  FMUL.FTZ R79, R79, R118.reuse ;  /* 0x000000764f4f7220 */ /* 0x080fe40000410000 */
[C---:B------:R-:W-:Y:S01]  /*4220*/  FFMA.FTZ R13, R83.reuse, R118, -R13 ;  /* 0x00000076530d7223 */ /* 0x040fe2000001080d */
[C---:B------:R-:W-:Y:S01]  /*4230*/  LOP3.LUT R118, R14.reuse, 0xffff0000, RZ, 0xc0, !PT ;  /* 0xffff00000e767812 */ /* 0x040fe200078ec0ff */
[----:B------:R-:W-:Y:S01]  /*4240*/  FFMA.FTZ R79, R83, R82, R79 ;  /* 0x00000052534f7223 */ /* 0x000fe2000001004f */
[C---:B------:R-:W-:Y:S01]  /*4250*/  IMAD.U32 R82, R81.reuse, 0x10000, RZ ;  /* 0x0001000051527824 */ /* 0x040fe200078e00ff */
[----:B------:R-:W-:Y:S01]  /*4260*/  LOP3.LUT R81, R81, 0xffff0000, RZ, 0xc0, !PT ;  /* 0xffff000051517812 */ /* 0x000fe200078ec0ff */
[----:B------:R-:W-:Y:S02]  /*4270*/  IMAD.U32 R83, R14, 0x10000, RZ ;  /* 0x000100000e537824 */ /* 0x000fe400078e00ff */
[C---:B------:R-:W-:Y:S01]  /*4280*/  FMUL.FTZ R14, R118.reuse, R82 ;  /* 0x00000052760e7220 */ /* 0x040fe20000410000 */
[----:B------:R-:W-:Y:S01]  /*4290*/  FMUL.FTZ R118, R118, R119 ;  /* 0x0000007776767220 */ /* 0x000fe20000410000 */
[----:B------:R-:W-:-:S02]  /*42a0*/  F2FP.BF16.F32.PACK_AB R13, R79, R13 ;  /* 0x0000000d4f0d723e */ /* 0x000fc400000010ff */
[C---:B------:R-:W-:Y:S01]  /*42b0*/  FFMA.FTZ R14, R83.reuse, R119, -R14 ;  /* 0x00000077530e7223 */ /* 0x040fe2000001080e */
[----:B------:R-:W-:Y:S01]  /*42c0*/  FFMA.FTZ R82, R83, R82, R118 ;  /* 0x0000005253527223 */ /* 0x000fe20000010076 */
[C---:B------:R-:W-:Y:S01]  /*42d0*/  LOP3.LUT R83, R15.reuse, 0xffff0000, RZ, 0xc0, !PT ;  /* 0xffff00000f537812 */ /* 0x040fe200078ec0ff */
[----:B------:R-:W-:-:S03]  /*42e0*/  IMAD.U32 R118, R15, 0x10000, RZ ;  /* 0x000100000f767824 */ /* 0x000fc600078e00ff */
[----:B------:R-:W-:Y:S01]  /*42f0*/  F2FP.BF16.F32.PACK_AB R14, R82, R14 ;  /* 0x0000000e520e723e */ /* 0x000fe200000010ff */
[----:B------:R-:W-:-:S04]  /*4300*/  FMUL.FTZ R15, R83, R81 ;  /* 0x00000051530f7220 */ /* 0x000fc80000410000 */
[-C--:B------:R-:W-:Y:S01]  /*4310*/  FFMA.FTZ R15, R118, R78.reuse, -R15 ;  /* 0x0000004e760f7223 */ /* 0x080fe2000001080f */
[----:B------:R-:W-:-:S04]  /*4320*/  FMUL.FTZ R78, R83, R78 ;  /* 0x0000004e534e7220 */ /* 0x000fc80000410000 */
[----:B------:R-:W-:Y:S01]  /*4330*/  FFMA.FTZ R81, R118, R81, R78 ;  /* 0x0000005176517223 */ /* 0x000fe2000001004e */
[C---:B------:R-:W-:Y:S01]  /*4340*/  LOP3.LUT R78, R12.reuse, 0xffff0000, RZ, 0xc0, !PT ;  /* 0xffff00000c4e7812 */ /* 0x040fe200078ec0ff */
[----:B------:R-:W-:-:S03]  /*4350*/  IMAD.U32 R12, R12, 0x10000, RZ ;  /* 0x000100000c0c7824 */ /* 0x000fc600078e00ff */
[----:B------:R-:W-:Y:S01]  /*4360*/  F2FP.BF16.F32.PACK_AB R15, R81, R15 ;  /* 0x0000000f510f723e */ /* 0x000fe200000010ff */
[C---:B------:R-:W-:Y:S01]  /*4370*/  FMUL.FTZ R83, R78.reuse, R77 ;  /* 0x0000004d4e537220 */ /* 0x040fe20000410000 */
[----:B------:R-:W-:-:S03]  /*4380*/  FMUL.FTZ R78, R78, R76 ;  /* 0x0000004c4e4e7220 */ /* 0x000fc60000410000 */
[C---:B------:R-:W-:Y:S01]  /*4390*/  FFMA.FTZ R83, R12.reuse, R76, -R83 ;  /* 0x0000004c0c537223 */ /* 0x040fe20000010853 */
[----:B------:R-:W-:-:S05]  /*43a0*/  FFMA.FTZ R78, R12, R77, R78 ;  /* 0x0000004d0c4e7223 */ /* 0x000fca000001004e */
[----:B------:R-:W-:-:S05]  /*43b0*/  F2FP.BF16.F32.PACK_AB R78, R78, R83 ;  /* 0x000000534e4e723e */ /* 0x000fca00000010ff */
[----:B------:R-:W-:-:S07]  /*43c0*/  IMAD.MOV.U32 R12, RZ, RZ, R78 ;  /* 0x000000ffff0c7224 */ /* 0x000fce00078e004e */
.L_x_463:
[----:B------:R-:W-:Y:S05]  /*43d0*/  BSYNC B3 ;  /* 0x0000000000037941 */ /* 0x000fea0003800000 */
.L_x_462:
[----:B---3--:R-:W-:Y:S01]  /*43e0*/  LEA R76, P3, R16, R11, 0x1 ;  /* 0x0000000b104c7211 */ /* 0x008fe200078608ff */
[----:B------:R-:W-:-:S03]  /*43f0*/  ULDC.64 UR4, c[0x0][0x208] ;  /* 0x0000820000047ab9 */ /* 0x000fc60000000a00 */
[----:B--2---:R-:W-:-:S05]  /*4400*/  LEA.HI.X R77, R16, R80, R17, 0x1, P3 ;  /* 0x00000050104d7211 */ /* 0x004fca00018f0c11 */
[----:B0-----:R4:W-:Y:S04]  /*4410*/  ST.E.128 desc[UR4][R76.64], R12 ;  /* 0x0000000c4c007985 */ /* 0x0019e8000c101d04 */
.L_x_461:
[----:B------:R-:W-:Y:S05]  /*4420*/  BSYNC B2 ;  /* 0x0000000000027941 */ /* 0x000fea0003800000 */
.L_x_460:
[----:B------:R-:W-:Y:S01]  /*4430*/  ISETP.NE.AND P3, PT, R21, RZ, PT ;  /* 0x000000ff1500720c */ /* 0x000fe20003f65270 */
[----:B------:R-:W-:-:S12]  /*4440*/  BSSY B2, `(.L_x_464) ;  /* 0x000003a000027945 */ /* 0x000fd80003800000 */
[----:B------:R-:W-:Y:S05]  /*4450*/  @!P3 BRA `(.L_x_465) ;  /* 0x0000000000e0b947 */ /* 0x000fea0003800000 */
[----:B----4-:R4:W0:Y:S01]  /*4460*/  LDS.128 R12, [R31+0x26c00] ;  /* 0x026c00001f0c7984 */ /* 0x0108220000000c00 */
[----:B------:R-:W-:Y:S01]  /*4470*/  ISETP.GE.AND P3, PT, R221, R110, PT ;  /* 0x0000006edd00720c */ /* 0x000fe20003f66270 */
[----:B------:R-:W-:-:S12]  /*4480*/  BSSY B3, `(.L_x_466) ;  /* 0x0000031000037945 */ /* 0x000fd80003800000 */
[----:B----4-:R-:W-:Y:S05]  /*4490*/  @P3 BRA `(.L_x_467) ;  /* 0x0000000000bc3947 */ /* 0x010fea0003800000 */
[--C-:B------:R-:W-:Y:S01]  /*44a0*/  SHF.R.U64 R72, R72, 0x10, R73.reuse ;  /* 0x0000001048487819 */ /* 0x100fe20000001249 */
[----:B0-----:R-:W-:Y:S01]  /*44b0*/  IMAD.U32 R77, R13, 0x10000, RZ ;  /* 0x000100000d4d7824 */ /* 0x001fe200078e00ff */
[----:B------:R-:W-:Y:S02]  /*44c0*/  SHF.R.U32.HI R76, RZ, 0x10, R73 ;  /* 0x00000010ff4c7819 */ /* 0x000fe40000011649 */
[--C-:B------:R-:W-:Y:S02]  /*44d0*/  SHF.R.U64 R73, R74, 0x10, R75.reuse ;  /* 0x000000104a497819 */ /* 0x100fe4000000124b */
[----:B------:R-:W-:Y:S02]  /*44e0*/  SHF.R.U32.HI R74, RZ, 0x10, R75 ;  /* 0x00000010ff4a7819 */ /* 0x000fe4000001164b */
[C---:B------:R-:W-:Y:S02]  /*44f0*/  PRMT R75, R152.reuse, 0x5410, R73 ;  /* 0x00005410984b7816 */ /* 0x040fe40000000049 */
[----:B------:R-:W-:-:S02]  /*4500*/  PRMT R72, R152, 0x5432, R72 ;  /* 0x0000543298487816 */ /* 0x000fc40000000048 */
[----:B------:R-:W-:Y:S02]  /*4510*/  LOP3.LUT R79, R13, 0xffff0000, RZ, 0xc0, !PT ;  /* 0xffff00000d4f7812 */ /* 0x000fe400078ec0ff */
[C---:B------:R-:W-:Y:S01]  /*4520*/  LOP3.LUT R78, R75.reuse, 0xffff0000, RZ, 0xc0, !PT ;  /* 0xffff00004b4e7812 */ /* 0x040fe200078ec0ff */
[----:B------:R-:W-:Y:S01]  /*4530*/  IMAD.U32 R75, R75, 0x10000, RZ ;  /* 0x000100004b4b7824 */ /* 0x000fe200078e00ff */
[----:B------:R-:W-:Y:S02]  /*4540*/  PRMT R73, R154, 0x5432, R74 ;  /* 0x000054329a497816 */ /* 0x000fe4000000004a */
[C---:B------:R-:W-:Y:S01]  /*4550*/  LOP3.LUT R13, R72.reuse, 0xffff0000, RZ, 0xc0, !PT ;  /* 0xffff0000480d7812 */ /* 0x040fe200078ec0ff */
[----:B------:R-:W-:Y:S01]  /*4560*/  FMUL.FTZ R74, R79, R78 ;  /* 0x0000004e4f4a7220 */ /* 0x000fe20000410000 */
[----:B------:R-:W-:Y:S01]  /*4570*/  PRMT R76, R153, 0x5432, R76 ;  /* 0x00005432994c7816 */ /* 0x000fe2000000004c */
[----:B------:R-:W-:Y:S02]  /*4580*/  IMAD.U32 R72, R72, 0x10000, RZ ;  /* 0x0001000048487824 */ /* 0x000fe400078e00ff */
[-C--:B------:R-:W-:Y:S01]  /*4590*/  FFMA.FTZ R74, R77, R13.reuse, -R74 ;  /* 0x0000000d4d4a7223 */ /* 0x080fe2000001084a */
[----:B------:R-:W-:Y:S01]  /*45a0*/  FMUL.FTZ R13, R79, R13 ;  /* 0x0000000d4f0d7220 */ /* 0x000fe20000410000 */
[C---:B------:R-:W-:Y:S01]  /*45b0*/  IMAD.U32 R79, R76.reuse, 0x10000, RZ ;  /* 0x000100004c4f7824 */ /* 0x040fe200078e00ff */
[----:B------:R-:W-:-:S02]  /*45c0*/  LOP3.LUT R76, R76, 0xffff0000, RZ, 0xc0, !PT ;  /* 0xffff00004c4c7812 */ /* 0x000fc400078ec0ff */
[----:B------:R-:W-:Y:S01]  /*45d0*/  FFMA.FTZ R13, R77, R78, R13 ;  /* 0x0000004e4d0d7223 */ /* 0x000fe2000001000d */
[C---:B------:R-:W-:Y:S01]  /*45e0*/  LOP3.LUT R78, R14.reuse, 0xffff0000, RZ, 0xc0, !PT ;  /* 0xffff00000e4e7812 */ /* 0x040fe200078ec0ff */
[C---:B------:R-:W-:Y:S01]  /*45f0*/  IMAD.U32 R77, R73.reuse, 0x10000, RZ ;  /* 0x00010000494d7824 */ /* 0x040fe200078e00ff */
[----:B------:R-:W-:Y:S01]  /*4600*/  LOP3.LUT R73, R73, 0xffff0000, RZ, 0xc0, !PT ;  /* 0xffff000049497812 */ /* 0x000fe200078ec0ff */
[----:B------:R-:W-:Y:S01]  /*4610*/  IMAD.U32 R14, R14, 0x10000, RZ ;  /* 0x000100000e0e7824 */ /* 0x000fe200078e00ff */
[----:B------:R-:W-:Y:S01]  /*4620*/  F2FP.BF16.F32.PACK_AB R13, R13, R74 ;  /* 0x0000004a0d0d723e */ /* 0x000fe200000010ff */
[C---:B------:R-:W-:Y:S01]  /*4630*/  FMUL.FTZ R81, R78.reuse, R77 ;  /* 0x0000004d4e517220 */ /* 0x040fe20000410000 */
[----:B------:R-:W-:-:S03]  /*4640*/  FMUL.FTZ R78, R78, R79 ;  /* 0x0000004f4e4e7220 */ /* 0x000fc60000410000 */
[C---:B------:R-:W-:Y:S01]  /*4650*/  FFMA.FTZ R81, R14.reuse, R79, -R81 ;  /* 0x0000004f0e517223 */ /* 0x040fe20000010851 */
[----:B------:R-:W-:Y:S01]  /*4660*/  FFMA.FTZ R78, R14, R77, R78 ;  /* 0x0000004d0e4e7223 */ /* 0x000fe2000001004e */
[C---:B------:R-:W-:Y:S01]  /*4670*/  LOP3.LUT R14, R15.reuse, 0xffff0000, RZ, 0xc0, !PT ;  /* 0xffff00000f0e7812 */ /* 0x040fe200078ec0ff */
[----:B------:R-:W-:-:S03]  /*4680*/  IMAD.U32 R15, R15, 0x10000, RZ ;  /* 0x000100000f0f7824 */ /* 0x000fc600078e00ff */
        /* <DEDUP_REMOVED lines=12> */
[----:B------:R-:W-:Y:S01]  /*4750*/  F2FP.BF16.F32.PACK_AB R73, R15, R73 ;  /* 0x000000490f49723e */ /* 0x000fe200000010ff */
[----:B------:R-:W-:Y:S02]  /*4760*/  IMAD.MOV.U32 R15, RZ, RZ, R14 ;  /* 0x000000ffff0f7224 */ /* 0x000fe400078e000e */
[----:B------:R-:W-:Y:S02]  /*4770*/  IMAD.MOV.U32 R14, RZ, RZ, R78 ;  /* 0x000000ffff0e7224 */ /* 0x000fe400078e004e */
[----:B------:R-:W-:-:S07]  /*4780*/  IMAD.MOV.U32 R12, RZ, RZ, R73 ;  /* 0x000000ffff0c7224 */ /* 0x000fce00078e0049 */
.L_x_467:
[----:B------:R-:W-:Y:S05]  /*4790*/  BSYNC B3 ;  /* 0x0000000000037941 */ /* 0x000fea0003800000 */
.L_x_466:
[----:B---3--:R-:W-:Y:S01]  /*47a0*/  LEA R72, P3, R212, R11, 0x1 ;  /* 0x0000000bd4487211 */ /* 0x008fe200078608ff */
[----:B------:R-:W-:-:S03]  /*47b0*/  ULDC.64 UR4, c[0x0][0x208] ;  /* 0x0000820000047ab9 */ /* 0x000fc60000000a00 */
[----:B--2---:R-:W-:-:S05]  /*47c0*/  LEA.HI.X R73, R212, R80, R215, 0x1, P3 ;  /* 0x00000050d4497211 */ /* 0x004fca00018f0cd7 */
[----:B0-----:R0:W-:Y:S04]  /*47d0*/  ST.E.128 desc[UR4][R72.64], R12 ;  /* 0x0000000c48007985 */ /* 0x0011e8000c101d04 */
.L_x_465:
[----:B------:R-:W-:Y:S05]  /*47e0*/  BSYNC B2 ;  /* 0x0000000000027941 */ /* 0x000fea0003800000 */
.L_x_464:
[----:B------:R-:W-:Y:S01]  /*47f0*/  ISETP.NE.AND P3, PT, R25, RZ, PT ;  /* 0x000000ff1900720c */ /* 0x000fe20003f65270 */
[----:B------:R-:W-:-:S12]  /*4800*/  BSSY B2, `(.L_x_468) ;  /* 0x000003a000027945 */ /* 0x000fd80003800000 */
[----:B------:R-:W-:Y:S05]  /*4810*/  @!P3 BRA `(.L_x_469) ;  /* 0x0000000000e0b947 */ /* 0x000fea0003800000 */
[----:B0---4-:R0:W4:Y:S01]  /*4820*/  LDS.128 R12, [R31+0x29400] ;  /* 0x029400001f0c7984 */ /* 0x0111220000000c00 */
[----:B------:R-:W-:Y:S01]  /*4830*/  ISETP.GE.AND P3, PT, R220, R110, PT ;  /* 0x0000006edc00720c */ /* 0x000fe20003f66270 */
[----:B------:R-:W-:-:S12]  /*4840*/  BSSY B3, `(.L_x_470) ;  /* 0x0000031000037945 */ /* 0x000fd80003800000 */
[----:B0-----:R-:W-:Y:S05]  /*4850*/  @P3 BRA `(.L_x_471) ;  /* 0x0000000000bc3947 */ /* 0x001fea0003800000 */
[--C-:B------:R-:W-:Y:S01]  /*4860*/  SHF.R.U64 R68, R68, 0x10, R69.reuse ;  /* 0x0000001044447819 */ /* 0x100fe20000001245 */
[----:B----4-:R-:W-:Y:S01]  /*4870*/  IMAD.U32 R73, R13, 0x10000, RZ ;  /* 0x000100000d497824 */ /* 0x010fe200078e00ff */
[----:B------:R-:W-:Y:S02]  /*4880*/  SHF.R.U32.HI R72, RZ, 0x10, R69 ;  /* 0x00000010ff487819 */ /* 0x000fe40000011645 */
[--C-:B------:R-:W-:Y:S02]  /*4890*/  SHF.R.U64 R69, R70, 0x10, R71.reuse ;  /* 0x0000001046457819 */ /* 0x100fe40000001247 */
[----:B------:R-:W-:Y:S02]  /*48a0*/  SHF.R.U32.HI R70, RZ, 0x10, R71 ;  /* 0x00000010ff467819 */ /* 0x000fe40000011647 */
[----:B------:R-:W-:Y:S02]  /*48b0*/  PRMT R71, R150, 0x5432, R69 ;  /* 0x0000543296477816 */ /* 0x000fe40000000045 */
[----:B------:R-:W-:-:S02]  /*48c0*/  PRMT R68, R151, 0x5432, R68 ;  /* 0x0000543297447816 */ /* 0x000fc40000000044 */
[----:B------:R-:W-:Y:S02]  /*48d0*/  LOP3.LUT R75, R13, 0xffff0000, RZ, 0xc0, !PT ;  /* 0xffff00000d4b7812 */ /* 0x000fe400078ec0ff */
[----:B------:R-:W-:Y:S02]  /*48e0*/  LOP3.LUT R74, R71, 0xffff0000, RZ, 0xc0, !PT ;  /* 0xffff0000474a7812 */ /* 0x000fe400078ec0ff */
[----:B------:R-:W-:Y:S02]  /*48f0*/  PRMT R69, R150, 0x5410, R70 ;  /* 0x0000541096457816 */ /* 0x000fe40000000046 */
[C---:B------:R-:W-:Y:S01]  /*4900*/  LOP3.LUT R13, R68.reuse, 0xffff0000, RZ, 0xc0, !PT ;  /* 0xffff0000440d7812 */ /* 0x040fe200078ec0ff */
[----:B------:R-:W-:Y:S01]  /*4910*/  FMUL.FTZ R70, R75, R74 ;  /* 0x0000004a4b467220 */ /* 0x000fe20000410000 */
[----:B------:R-:W-:Y:S01]  /*4920*/  PRMT R72, R151, 0x5410, R72 ;  /* 0x0000541097487816 */ /* 0x000fe20000000048 */
[----:B------:R-:W-:Y:S01]  /*4930*/  IMAD.U32 R68, R68, 0x10000, RZ ;  /* 0x0001000044447824 */ /* 0x000fe200078e00ff */
[----:B------:R-:W-:Y:S01]  /*4940*/  SHF.L.U32 R71, R71, 0x10, RZ ;  /* 0x0000001047477819 */ /* 0x000fe200000006ff */
        /* <DEDUP_REMOVED lines=32> */
.L_x_471:
[----:B------:R-:W-:Y:S05]  /*4b50*/  BSYNC B3 ;  /* 0x0000000000037941 */ /* 0x000fea0003800000 */
.L_x_470:
[----:B---3--:R-:W-:Y:S01]  /*4b60*/  LEA R68, P3, R19, R11, 0x1 ;  /* 0x0000000b13447211 */ /* 0x008fe200078608ff */
[----:B------:R-:W-:-:S03]  /*4b70*/  ULDC.64 UR4, c[0x0][0x208] ;  /* 0x0000820000047ab9 */ /* 0x000fc60000000a00 */
[----:B--2---:R-:W-:-:S05]  /*4b80*/  LEA.HI.X R69, R19, R80, R219, 0x1, P3 ;  /* 0x0000005013457211 */ /* 0x004fca00018f0cdb */
[----:B----4-:R0:W-:Y:S04]  /*4b90*/  ST.E.128 desc[UR4][R68.64], R12 ;  /* 0x0000000c44007985 */ /* 0x0101e8000c101d04 */
.L_x_469:
[----:B------:R-:W-:Y:S05]  /*4ba0*/  BSYNC B2 ;  /* 0x0000000000027941 */ /* 0x000fea0003800000 */
.L_x_468:
[----:B------:R-:W-:-:S13]  /*4bb0*/  ISETP.NE.AND P3, PT, R26, RZ, PT ;  /* 0x000000ff1a00720c */ /* 0x000fda0003f65270 */
        /* <DEDUP_REMOVED lines=52> */
.L_x_473:
[----:B------:R-:W-:Y:S05]  /*4f00*/  BSYNC B2 ;  /* 0x0000000000027941 */ /* 0x000fea0003800000 */
.L_x_472:
[----:B---3--:R-:W-:Y:S01]  /*4f10*/  LEA R64, P3, R22, R11, 0x1 ;  /* 0x0000000b16407211 */ /* 0x008fe200078608ff */
[----:B------:R-:W-:-:S03]  /*4f20*/  ULDC.64 UR4, c[0x0][0x208] ;  /* 0x0000820000047ab9 */ /* 0x000fc60000000a00 */
[----:B--2---:R-:W-:-:S05]  /*4f30*/  LEA.HI.X R65, R22, R80, R218, 0x1, P3 ;  /* 0x0000005016417211 */ /* 0x004fca00018f0cda */
[----:B----4-:R0:W-:Y:S04]  /*4f40*/  ST.E.128 desc[UR4][R64.64], R12 ;  /* 0x0000000c40007985 */ /* 0x0101e8000c101d04 */
.L_x_459:
[----:B------:R-:W-:Y:S05]  /*4f50*/  BSYNC B1 ;  /* 0x0000000000017941 */ /* 0x000fea0003800000 */
.L_x_458:
[----:B------:R-:W-:-:S03]  /*4f60*/  UMOV UR4, 0xffffffff ;  /* 0xffffffff00047882 */ /* 0x000fc60000000000 */
[----:B------:R-:W-:Y:S05]  /*4f70*/  BRA.DIV UR4, `(.L_x_474) ;  /* 0x0000025a04f47947 */ /* 0x000fea000b800000 */
[----:B0-----:R0:W0:Y:S04]  /*4f80*/  SHFL.IDX PT, R64, R116, 0x1, 0x181f ;  /* 0x00381f0074407f89 */ /* 0x00102800000e0000 */
[----:B---3--:R3:W0:Y:S02]  /*4f90*/  SHFL.IDX PT, R11, R117, 0x1, 0x181f ;  /* 0x00381f00750b7f89 */ /* 0x00862400000e0000 */
.L_x_818:
[----:B------:R-:W-:Y:S04]  /*4fa0*/  BSSY B1, `(.L_x_475) ;  /* 0x00000f0000017945 */ /* 0x000fe80003800000 */
[----:B------:R-:W-:Y:S05]  /*4fb0*/  @P4 BRA `(.L_x_476) ;  /* 0x0000000c00b84947 */ /* 0x000fea0003800000 */
        /* <DEDUP_REMOVED lines=10> */
[----:B------:R-:W-:Y:S02]  /*5060*/  SHF.R.U64 R61, R62, 0x10, R63 ;  /* 0x000000103e3d7819 */ /* 0x000fe4000000123f */
[----:B------:R-:W-:Y:S02]  /*5070*/  PRMT R60, R146, 0x5410, R60 ;  /* 0x00005410923c7816 */ /* 0x000fe4000000003c */
[----:B------:R-:W-:Y:S02]  /*5080*/  PRMT R61, R147, 0x5410, R61 ;  /* 0x00005410933d7816 */ /* 0x000fe4000000003d */
[----:B------:R-:W-:-:S02]  /*5090*/  LOP3.LUT R68, R13, 0xffff0000, RZ, 0xc0, !PT ;  /* 0xffff00000d447812 */ /* 0x000fc400078ec0ff */
[C---:B------:R-:W-:Y:S01]  /*50a0*/  LOP3.LUT R67, R61.reuse, 0xffff0000, RZ, 0xc0, !PT ;  /* 0xffff00003d437812 */ /* 0x040fe200078ec0ff */
[----:B------:R-:W-:Y:S01]  /*50b0*/  IMAD.U32 R61, R61, 0x10000, RZ ;  /* 0x000100003d3d7824 */ /* 0x000fe200078e00ff */
[----:B------:R-:W-:Y:S02]  /*50c0*/  SHF.R.U32.HI R62, RZ, 0x10, R63 ;  /* 0x00000010ff3e7819 */ /* 0x000fe4000001163f */
[----:B------:R-:W-:Y:S01]  /*50d0*/  LOP3.LUT R13, R60, 0xffff0000, RZ, 0xc0, !PT ;  /* 0xffff00003c0d7812 */ /* 0x000fe200078ec0ff */
[----:B------:R-:W-:Y:S01]  /*50e0*/  FMUL.FTZ R63, R68, R67 ;  /* 0x00000043443f7220 */ /* 0x000fe20000410000 */
[----:B------:R-:W-:Y:S01]  /*50f0*/  PRMT R62, R147, 0x5432, R62 ;  /* 0x00005432933e7816 */ /* 0x000fe2000000003e */
[----:B------:R-:W-:Y:S01]  /*5100*/  IMAD.U32 R60, R60, 0x10000, RZ ;  /* 0x000100003c3c7824 */ /* 0x000fe200078e00ff */
[----:B------:R-:W-:Y:S01]  /*5110*/  PRMT R65, R146, 0x5432, R65 ;  /* 0x0000543292417816 */ /* 0x000fe20000000041 */
[-C--:B------:R-:W-:Y:S01]  /*5120*/  FFMA.FTZ R63, R66, R13.reuse, -R63 ;  /* 0x0000000d423f7223 */ /* 0x080fe2000001083f */
[----:B------:R-:W-:-:S03]  /*5130*/  FMUL.FTZ R13, R68, R13 ;  /* 0x0000000d440d7220 */ /* 0x000fc60000410000 */
[C---:B------:R-:W-:Y:S02]  /*5140*/  IMAD.U32 R68, R65.reuse, 0x10000, RZ ;  /* 0x0001000041447824 */ /* 0x040fe400078e00ff */
[----:B------:R-:W-:Y:S01]  /*5150*/  FFMA.FTZ R13, R66, R67, R13 ;  /* 0x00000043420d7223 */ /* 0x000fe2000001000d */
[----:B------:R-:W-:Y:S01]  /*5160*/  LOP3.LUT R67, R14, 0xffff0000, RZ, 0xc0, !PT ;  /* 0xffff00000e437812 */ /* 0x000fe200078ec0ff */
[C---:B------:R-:W-:Y:S01]  /*5170*/  IMAD.U32 R66, R62.reuse, 0x10000, RZ ;  /* 0x000100003e427824 */ /* 0x040fe200078e00ff */
[----:B------:R-:W-:Y:S01]  /*5180*/  LOP3.LUT R62, R62, 0xffff0000, RZ, 0xc0, !PT ;  /* 0xffff00003e3e7812 */ /* 0x000fe200078ec0ff */
[----:B------:R-:W-:Y:S01]  /*5190*/  IMAD.U32 R14, R14, 0x10000, RZ ;  /* 0x000100000e0e7824 */ /* 0x000fe200078e00ff */
[----:B------:R-:W-:Y:S01]  /*51a0*/  LOP3.LUT R65, R65, 0xffff0000, RZ, 0xc0, !PT ;  /* 0xffff000041417812 */ /* 0x000fe200078ec0ff */
        /* <DEDUP_REMOVED lines=23> */
.L_x_480:
[----:B------:R-:W-:Y:S05]  /*5320*/  BSYNC B3 ;  /* 0x0000000000037941 */ /* 0x000fea0003800000 */
.L_x_479:
[----:B0-----:R-:W-:Y:S01]  /*5330*/  LEA R60, P3, R16, R11, 0x1 ;  /* 0x0000000b103c7211 */ /* 0x001fe200078608ff */
[----:B------:R-:W-:-:S03]  /*5340*/  ULDC.64 UR4, c[0x0][0x208] ;  /* 0x0000820000047ab9 */ /* 0x000fc60000000a00 */
[----:B------:R-:W-:-:S05]  /*5350*/  LEA.HI.X R61, R16, R64, R17, 0x1, P3 ;  /* 0x00000040103d7211 */ /* 0x000fca00018f0c11 */
[----:B------:R0:W-:Y:S04]  /*5360*/  ST.E.128 desc[UR4][R60.64], R12 ;  /* 0x0000000c3c007985 */ /* 0x0001e8000c101d04 */
.L_x_478:
[----:B------:R-:W-:Y:S05]  /*5370*/  BSYNC B2 ;  /* 0x0000000000027941 */ /* 0x000fea0003800000 */
.L_x_477:
        /* <DEDUP_REMOVED lines=17> */
[C---:B------:R-:W-:Y:S01]  /*5490*/  LOP3.LUT R13, R56.reuse, 0xffff0000, RZ, 0xc0, !PT ;  /* 0xffff0000380d7812 */ /* 0x040fe200078ec0ff */
[----:B------:R-:W-:Y:S01]  /*54a0*/  FMUL.FTZ R59, R63, R62 ;  /* 0x0000003e3f3b7220 */ /* 0x000fe20000410000 */
[----:B------:R-:W-:Y:S01]  /*54b0*/  PRMT R58, R145, 0x5432, R58 ;  /* 0x00005432913a7816 */ /* 0x000fe2000000003a */
[----:B------:R-:W-:Y:S01]  /*54c0*/  IMAD.U32 R56, R56, 0x10000, RZ ;  /* 0x0001000038387824 */ /* 0x000fe200078e00ff */
[----:B------:R-:W-:Y:S01]  /*54d0*/  PRMT R60, R144, 0x5432, R60 ;  /* 0x00005432903c7816 */ /* 0x000fe2000000003c */
[-C--:B------:R-:W-:Y:S01]  /*54e0*/  FFMA.FTZ R59, R61, R13.reuse, -R59 ;  /* 0x0000000d3d3b7223 */ /* 0x080fe2000001083b */
[----:B------:R-:W-:-:S03]  /*54f0*/  FMUL.FTZ R13, R63, R13 ;  /* 0x0000000d3f0d7220 */ /* 0x000fc60000410000 */
[----:B------:R-:W-:Y:S02]  /*5500*/  IMAD.U32 R63, R60, 0x10000, RZ ;  /* 0x000100003c3f7824 */ /* 0x000fe400078e00ff */
        /* <DEDUP_REMOVED lines=29> */
.L_x_484:
[----:B------:R-:W-:Y:S05]  /*56e0*/  BSYNC B3 ;  /* 0x0000000000037941 */ /* 0x000fea0003800000 */
.L_x_483:
[----:B------:R-:W-:Y:S01]  /*56f0*/  LEA R56, P3, R212, R11, 0x1 ;  /* 0x0000000bd4387211 */ /* 0x000fe200078608ff */
[----:B------:R-:W-:-:S03]  /*5700*/  ULDC.64 UR4, c[0x0][0x208] ;  /* 0x0000820000047ab9 */ /* 0x000fc60000000a00 */
[----:B------:R-:W-:-:S05]  /*5710*/  LEA.HI.X R57, R212, R64, R215, 0x1, P3 ;  /* 0x00000040d4397211 */ /* 0x000fca00018f0cd7 */
[----:B----4-:R0:W-:Y:S04]  /*5720*/  ST.E.128 desc[UR4][R56.64], R12 ;  /* 0x0000000c38007985 */ /* 0x0101e8000c101d04 */
.L_x_482:
[----:B------:R-:W-:Y:S05]  /*5730*/  BSYNC B2 ;  /* 0x0000000000027941 */ /* 0x000fea0003800000 */
.L_x_481:
[----:B------:R-:W-:Y:S01]  /*5740*/  ISETP.NE.AND P3, PT, R25, RZ, PT ;  /* 0x000000ff1900720c */ /* 0x000fe20003f65270 */
[----:B------:R-:W-:-:S12]  /*5750*/  BSSY B2, `(.L_x_485) ;  /* 0x000003a000027945 */ /* 0x000fd80003800000 */
[----:B------:R-:W-:Y:S05]  /*5760*/  @!P3 BRA `(.L_x_486) ;  /* 0x0000000000e0b947 */ /* 0x000fea0003800000 */
[----:B0---4-:R0:W4:Y:S01]  /*5770*/  LDS.128 R12, [R31+0x2a400] ;  /* 0x02a400001f0c7984 */ /* 0x0111220000000c00 */
[----:B------:R-:W-:Y:S01]  /*5780*/  ISETP.GE.AND P3, PT, R220, R110, PT ;  /* 0x0000006edc00720c */ /* 0x000fe20003f66270 */
[----:B------:R-:W-:-:S12]  /*5790*/  BSSY B3, `(.L_x_487) ;  /* 0x0000031000037945 */ /* 0x000fd80003800000 */
[----:B0-----:R-:W-:Y:S05]  /*57a0*/  @P3 BRA `(.L_x_488) ;  /* 0x0000000000bc3947 */ /* 0x001fea0003800000 */
[----:B------:R-:W-:Y:S02]  /*57b0*/  SHF.R.U64 R56, R54, 0x10, R55 ;  /* 0x0000001036387819 */ /* 0x000fe40000001237 */
[----:B------:R-:W-:Y:S02]  /*57c0*/  SHF.R.U64 R52, R52, 0x10, R53 ;  /* 0x0000001034347819 */ /* 0x000fe40000001235 */
[----:B------:R-:W-:Y:S02]  /*57d0*/  SHF.R.U32.HI R54, RZ, 0x10, R55 ;  /* 0x00000010ff367819 */ /* 0x000fe40000011637 */
[----:B------:R-:W-:Y:S02]  /*57e0*/  PRMT R55, R143, 0x5410, R56 ;  /* 0x000054108f377816 */ /* 0x000fe40000000038 */
[----:B------:R-:W-:Y:S02]  /*57f0*/  PRMT R52, R142, 0x5410, R52 ;  /* 0x000054108e347816 */ /* 0x000fe40000000034 */
[C---:B----4-:R-:W-:Y:S01]  /*5800*/  LOP3.LUT R59, R13.reuse, 0xffff0000, RZ, 0xc0, !PT ;  /* 0xffff00000d3b7812 */ /* 0x050fe200078ec0ff */
[----:B------:R-:W-:Y:S01]  /*5810*/  IMAD.U32 R13, R13, 0x10000, RZ ;  /* 0x000100000d0d7824 */ /* 0x000fe200078e00ff */
[C---:B------:R-:W-:Y:S01]  /*5820*/  LOP3.LUT R56, R55.reuse, 0xffff0000, RZ, 0xc0, !PT ;  /* 0xffff000037387812 */ /* 0x040fe200078ec0ff */
[----:B------:R-:W-:Y:S01]  /*5830*/  IMAD.U32 R55, R55, 0x10000, RZ ;  /* 0x0001000037377824 */ /* 0x000fe200078e00ff */
[C---:B------:R-:W-:Y:S01]  /*5840*/  LOP3.LUT R57, R52.reuse, 0xffff0000, RZ, 0xc0, !PT ;  /* 0xffff000034397812 */ /* 0x040fe200078ec0ff */
[----:B------:R-:W-:Y:S01]  /*5850*/  IMAD.U32 R52, R52, 0x10000, RZ ;  /* 0x0001000034347824 */ /* 0x000fe200078e00ff */
[----:B------:R-:W-:Y:S01]  /*5860*/  SHF.R.U32.HI R53, RZ, 0x10, R53 ;  /* 0x00000010ff357819 */ /* 0x000fe20000011635 */
[-C--:B------:R-:W-:Y:S01]  /*5870*/  FMUL.FTZ R58, R59, R56.reuse ;  /* 0x000000383b3a7220 */ /* 0x080fe20000410000 */
[----:B------:R-:W-:Y:S01]  /*5880*/  PRMT R54, R143, 0x5432, R54 ;  /* 0x000054328f367816 */ /* 0x000fe20000000036 */
[-C--:B------:R-:W-:Y:S01]  /*5890*/  FMUL.FTZ R59, R59, R57.reuse ;  /* 0x000000393b3b7220 */ /* 0x080fe20000410000 */
[----:B------:R-:W-:Y:S01]  /*58a0*/  PRMT R53, R142, 0x5432, R53 ;  /* 0x000054328e357816 */ /* 0x000fe20000000035 */
[C---:B------:R-:W-:Y:S01]  /*58b0*/  FFMA.FTZ R58, R13.reuse, R57, -R58 ;  /* 0x000000390d3a7223 */ /* 0x040fe2000001083a */
[----:B------:R-:W-:Y:S01]  /*58c0*/  LOP3.LUT R60, R14, 0xffff0000, RZ, 0xc0, !PT ;  /* 0xffff00000e3c7812 */ /* 0x000fe200078ec0ff */
[----:B------:R-:W-:Y:S01]  /*58d0*/  FFMA.FTZ R59, R13, R56, R59 ;  /* 0x000000380d3b7223 */ /* 0x000fe2000001003b */
[----:B------:R-:W-:Y:S01]  /*58e0*/  IMAD.U32 R56, R54, 0x10000, RZ ;  /* 0x0001000036387824 */ /* 0x000fe200078e00ff */
[----:B------:R-:W-:Y:S01]  /*58f0*/  SHF.L.U32 R13, R14, 0x10, RZ ;  /* 0x000000100e0d7819 */ /* 0x000fe200000006ff */
[C---:B------:R-:W-:Y:S01]  /*5900*/  IMAD.U32 R57, R53.reuse, 0x10000, RZ ;  /* 0x0001000035397824 */ /* 0x040fe200078e00ff */
[----:B------:R-:W-:Y:S01]  /*5910*/  LOP3.LUT R54, R54, 0xffff0000, RZ, 0xc0, !PT ;  /* 0xffff000036367812 */ /* 0x000fe200078ec0ff */
[C---:B------:R-:W-:Y:S01]  /*5920*/  FMUL.FTZ R14, R60.reuse, R56 ;  /* 0x000000383c0e7220 */ /* 0x040fe20000410000 */
[----:B------:R-:W-:Y:S01]  /*5930*/  LOP3.LUT R53, R53, 0xffff0000, RZ, 0xc0, !PT ;  /* 0xffff000035357812 */ /* 0x000fe200078ec0ff */
[-C--:B------:R-:W-:Y:S01]  /*5940*/  FMUL.FTZ R60, R60, R57.reuse ;  /* 0x000000393c3c7220 */ /* 0x080fe20000410000 */
[----:B------:R-:W-:Y:S01]  /*5950*/  F2FP.BF16.F32.PACK_AB R58, R59, R58 ;  /* 0x0000003a3b3a723e */ /* 0x000fe200000010ff */
[----:B------:R-:W-:-:S02]  /*5960*/  FFMA.FTZ R14, R13, R57, -R14 ;  /* 0x000000390d0e7223 */ /* 0x000fc4000001080e */
        /* <DEDUP_REMOVED lines=19> */
.L_x_488:
[----:B------:R-:W-:Y:S05]  /*5aa0*/  BSYNC B3 ;  /* 0x0000000000037941 */ /* 0x000fea0003800000 */
.L_x_487:
[----:B------:R-:W-:Y:S01]  /*5ab0*/  LEA R52, P3, R19, R11, 0x1 ;  /* 0x0000000b13347211 */ /* 0x000fe200078608ff */
[----:B------:R-:W-:-:S03]  /*5ac0*/  ULDC.64 UR4, c[0x0][0x208] ;  /* 0x0000820000047ab9 */ /* 0x000fc60000000a00 */
[----:B------:R-:W-:-:S05]  /*5ad0*/  LEA.HI.X R53, R19, R64, R219, 0x1, P3 ;  /* 0x0000004013357211 */ /* 0x000fca00018f0cdb */
[----:B----4-:R0:W-:Y:S04]  /*5ae0*/  ST.E.128 desc[UR4][R52.64], R12 ;  /* 0x0000000c34007985 */ /* 0x0101e8000c101d04 */
.L_x_486:
[----:B------:R-:W-:Y:S05]  /*5af0*/  BSYNC B2 ;  /* 0x0000000000027941 */ /* 0x000fea0003800000 */
.L_x_485:
[----:B------:R-:W-:-:S13]  /*5b00*/  ISETP.NE.AND P3, PT, R26, RZ, PT ;  /* 0x000000ff1a00720c */ /* 0x000fda0003f65270 */
[----:B------:R-:W-:Y:S05]  /*5b10*/  @!P3 BRA `(.L_x_476) ;  /* 0x0000000000e0b947 */ /* 0x000fea0003800000 */
[----:B0---4-:R0:W4:Y:S01]  /*5b20*/  LDS.128 R12, [R31+0x2cc00] ;  /* 0x02cc00001f0c7984 */ /* 0x0111220000000c00 */
[C---:B------:R-:W-:Y:S01]  /*5b30*/  LEA R52, P3, R22.reuse, R11, 0x1 ;  /* 0x0000000b16347211 */ /* 0x040fe200078608ff */
[----:B------:R-:W-:Y:S03]  /*5b40*/  BSSY B2, `(.L_x_489) ;  /* 0x0000033000027945 */ /* 0x000fe60003800000 */
[----:B------:R-:W-:Y:S02]  /*5b50*/  LEA.HI.X R53, R22, R64, R218, 0x1, P3 ;  /* 0x0000004016357211 */ /* 0x000fe400018f0cda */
[----:B------:R-:W-:-:S13]  /*5b60*/  ISETP.GE.AND P3, PT, R222, R110, PT ;  /* 0x0000006ede00720c */ /* 0x000fda0003f66270 */
[----:B0-----:R-:W-:Y:S05]  /*5b70*/  @P3 BRA `(.L_x_490) ;  /* 0x0000000000bc3947 */ /* 0x001fea0003800000 */
[--C-:B------:R-:W-:Y:S02]  /*5b80*/  SHF.R.U64 R11, R48, 0x10, R49.reuse ;  /* 0x00000010300b7819 */ /* 0x100fe40000001231 */
[----:B------:R-:W-:Y:S02]  /*5b90*/  SHF.R.U32.HI R48, RZ, 0x10, R49 ;  /* 0x00000010ff307819 */ /* 0x000fe40000011631 */
[----:B------:R-:W-:Y:S02]  /*5ba0*/  SHF.R.U64 R49, R50, 0x10, R51 ;  /* 0x0000001032317819 */ /* 0x000fe40000001233 */
[----:B------:R-:W-:Y:S02]  /*5bb0*/  PRMT R11, R138, 0x5410, R11 ;  /* 0x000054108a0b7816 */ /* 0x000fe4000000000b */
[----:B------:R-:W-:Y:S02]  /*5bc0*/  PRMT R49, R139, 0x5410, R49 ;  /* 0x000054108b317816 */ /* 0x000fe40000000031 */
[----:B------:R-:W-:-:S02]  /*5bd0*/  SHF.R.U32.HI R50, RZ, 0x10, R51 ;  /* 0x00000010ff327819 */ /* 0x000fc40000011633 */
[C---:B----4-:R-:W-:Y:S01]  /*5be0*/  LOP3.LUT R56, R13.reuse, 0xffff0000, RZ, 0xc0, !PT ;  /* 0xffff00000d387812 */ /* 0x050fe200078ec0ff */
[----:B------:R-:W-:Y:S01]  /*5bf0*/  IMAD.U32 R13, R13, 0x10000, RZ ;  /* 0x000100000d0d7824 */ /* 0x000fe200078e00ff */
[C---:B------:R-:W-:Y:S01]  /*5c00*/  LOP3.LUT R51, R49.reuse, 0xffff0000, RZ, 0xc0, !PT ;  /* 0xffff000031337812 */ /* 0x040fe200078ec0ff */
[----:B------:R-:W-:Y:S01]  /*5c10*/  IMAD.U32 R49, R49, 0x10000, RZ ;  /* 0x0001000031317824 */ /* 0x000fe200078e00ff */
[C---:B------:R-:W-:Y:S01]  /*5c20*/  LOP3.LUT R54, R11.reuse, 0xffff0000, RZ, 0xc0, !PT ;  /* 0xffff00000b367812 */ /* 0x040fe200078ec0ff */
[----:B------:R-:W-:Y:S01]  /*5c30*/  IMAD.U32 R11, R11, 0x10000, RZ ;  /* 0x000100000b0b7824 */ /* 0x000fe200078e00ff */
[----:B------:R-:W-:Y:S01]  /*5c40*/  PRMT R50, R139, 0x5432, R50 ;  /* 0x000054328b327816 */ /* 0x000fe20000000032 */
[----:B------:R-:W-:Y:S01]  /*5c50*/  FMUL.FTZ R55, R56, R51 ;  /* 0x0000003338377220 */ /* 0x000fe20000410000 */
[----:B------:R-:W-:Y:S01]  /*5c60*/  PRMT R48, R138, 0x5432, R48 ;  /* 0x000054328a307816 */ /* 0x000fe20000000030 */
[-C--:B------:R-:W-:Y:S01]  /*5c70*/  FMUL.FTZ R56, R56, R54.reuse ;  /* 0x0000003638387220 */ /* 0x080fe20000410000 */
[----:B------:R-:W-:Y:S01]  /*5c80*/  LOP3.LUT R57, R14, 0xffff0000, RZ, 0xc0, !PT ;  /* 0xffff00000e397812 */ /* 0x000fe200078ec0ff */
[----:B------:R-:W-:-:S02]  /*5c90*/  FFMA.FTZ R55, R13, R54, -R55 ;  /* 0x000000360d377223 */ /* 0x000fc40000010837 */
[----:B------:R-:W-:Y:S01]  /*5ca0*/  FFMA.FTZ R56, R13, R51, R56 ;  /* 0x000000330d387223 */ /* 0x000fe20000010038 */
[C---:B------:R-:W-:Y:S01]  /*5cb0*/  IMAD.U32 R51, R50.reuse, 0x10000, RZ ;  /* 0x0001000032337824 */ /* 0x040fe200078e00ff */
[----:B------:R-:W-:Y:S01]  /*5cc0*/  LOP3.LUT R50, R50, 0xffff0000, RZ, 0xc0, !PT ;  /* 0xffff000032327812 */ /* 0x000fe200078ec0ff */
[C---:B------:R-:W-:Y:S01]  /*5cd0*/  IMAD.U32 R54, R48.reuse, 0x10000, RZ ;  /* 0x0001000030367824 */ /* 0x040fe200078e00ff */
[----:B------:R-:W-:Y:S01]  /*5ce0*/  LOP3.LUT R48, R48, 0xffff0000, RZ, 0xc0, !PT ;  /* 0xffff000030307812 */ /* 0x000fe200078ec0ff */
[----:B------:R-:W-:Y:S02]  /*5cf0*/  IMAD.U32 R13, R14, 0x10000, RZ ;  /* 0x000100000e0d7824 */ /* 0x000fe400078e00ff */
[C---:B------:R-:W-:Y:S01]  /*5d00*/  FMUL.FTZ R14, R57.reuse, R51 ;  /* 0x00000033390e7220 */ /* 0x040fe20000410000 */
[-C--:B------:R-:W-:Y:S01]  /*5d10*/  FMUL.FTZ R57, R57, R54.reuse ;  /* 0x0000003639397220 */ /* 0x080fe20000410000 */
[----:B------:R-:W-:Y:S02]  /*5d20*/  F2FP.BF16.F32.PACK_AB R55, R56, R55 ;  /* 0x000000373837723e */ /* 0x000fe400000010ff */
        /* <DEDUP_REMOVED lines=20> */
.L_x_490:
[----:B------:R-:W-:Y:S05]  /*5e70*/  BSYNC B2 ;  /* 0x0000000000027941 */ /* 0x000fea0003800000 */
.L_x_489:
[----:B------:R-:W-:Y:S02]  /*5e80*/  ULDC.64 UR4, c[0x0][0x208] ;  /* 0x0000820000047ab9 */ /* 0x000fe40000000a00 */
[----:B----4-:R0:W-:Y:S03]  /*5e90*/  ST.E.128 desc[UR4][R52.64], R12 ;  /* 0x0000000c34007985 */ /* 0x0101e6000c101d04 */
.L_x_476:
[----:B------:R-:W-:Y:S05]  /*5ea0*/  BSYNC B1 ;  /* 0x0000000000017941 */ /* 0x000fea0003800000 */
.L_x_475:
[----:B------:R-:W-:-:S03]  /*5eb0*/  UMOV UR4, 0xffffffff ;  /* 0xffffffff00047882 */ /* 0x000fc60000000000 */
[----:B------:R-:W-:Y:S05]  /*5ec0*/  BRA.DIV UR4, `(.L_x_491) ;  /* 0x0000024e046c7947 */ /* 0x000fea000b800000 */
[----:B01----:R-:W0:Y:S04]  /*5ed0*/  SHFL.IDX PT, R116, R116, 0x2, 0x181f ;  /* 0x00581f0074747f89 */ /* 0x003e2800000e0000 */
[----:B---3--:R-:W1:Y:S02]  /*5ee0*/  SHFL.IDX PT, R117, R117, 0x2, 0x181f ;  /* 0x00581f0075757f89 */ /* 0x008e6400000e0000 */
.L_x_822:
[----:B------:R-:W-:Y:S05]  /*5ef0*/  @P5 BRA `(.L_x_492) ;  /* 0x0000005400605947 */ /* 0x000fea0003800000 */
[----:B------:R-:W-:Y:S01]  /*5f00*/  ISETP.NE.AND P3, PT, R3, RZ, PT ;  /* 0x000000ff0300720c */ /* 0x000fe20003f65270 */
[----:B------:R-:W-:-:S12]  /*5f10*/  BSSY B1, `(.L_x_493) ;  /* 0x0000039000017945 */ /* 0x000fd80003800000 */
[----:B------:R-:W-:Y:S05]  /*5f20*/  @!P3 BRA `(.L_x_494) ;  /* 0x0000000000dcb947 */ /* 0x000fea0003800000 */
[----:B----4-:R3:W4:Y:S01]  /*5f30*/  LDS.128 R12, [R31+0x26400] ;  /* 0x026400001f0c7984 */ /* 0x0107220000000c00 */
[----:B------:R-:W-:Y:S01]  /*5f40*/  ISETP.GE.AND P4, PT, R216, R110, PT ;  /* 0x0000006ed800720c */ /* 0x000fe20003f86270 */
[----:B------:R-:W-:Y:S01]  /*5f50*/  BSSY B2, `(.L_x_495) ;  /* 0x0000032000027945 */ /* 0x000fe20003800000 */
[----:B-1----:R-:W-:-:S04]  /*5f60*/  LEA R48, P3, R16, R117, 0x1 ;  /* 0x0000007510307211 */ /* 0x002fc800078608ff */
[----:B0-----:R-:W-:-:S07]  /*5f70*/  LEA.HI.X R49, R16, R116, R17, 0x1, P3 ;  /* 0x0000007410317211 */ /* 0x001fce00018f0c11 */
[----:B---3--:R-:W-:Y:S05]  /*5f80*/  @P4 BRA `(.L_x_496) ;  /* 0x0000000000b84947 */ /* 0x008fea0003800000 */
[----:B------:R-:W-:Y:S01]  /*5f90*/  SHF.R.U64 R46, R46, 0x10, R47 ;  /* 0x000000102e2e7819 */ /* 0x000fe2000000122f */
[----:B----4-:R-:W-:Y:S01]  /*5fa0*/  IMAD.U32 R55, R12, 0x10000, RZ ;  /* 0x000100000c377824 */ /* 0x010fe200078e00ff */
[----:B------:R-:W-:Y:S02]  /*5fb0*/  SHF.R.U64 R44, R44, 0x10, R45 ;  /* 0x000000102c2c7819 */ /* 0x000fe4000000122d */
[----:B------:R-:W-:Y:S02]  /*5fc0*/  PRMT R46, R141, 0x5410, R46 ;  /* 0x000054108d2e7816 */ /* 0x000fe4000000002e */
[----:B------:R-:W-:Y:S02]  /*5fd0*/  PRMT R44, R140, 0x5410, R44 ;  /* 0x000054108c2c7816 */ /* 0x000fe4000000002c */
[C---:B------:R-:W-:Y:S02]  /*5fe0*/  LOP3.LUT R11, R13.reuse, 0xffff0000, RZ, 0xc0, !PT ;  /* 0xffff00000d0b7812 */ /* 0x040fe400078ec0ff */
[C---:B------:R-:W-:Y:S01]  /*5ff0*/  LOP3.LUT R50, R46.reuse, 0xffff0000, RZ, 0xc0, !PT ;  /* 0xffff00002e327812 */ /* 0x040fe200078ec0ff */
[----:B------:R-:W-:Y:S01]  /*6000*/  IMAD.U32 R46, R46, 0x10000, RZ ;  /* 0x000100002e2e7824 */ /* 0x000fe200078e00ff */
[C---:B------:R-:W-:Y:S01]  /*6010*/  LOP3.LUT R51, R44.reuse, 0xffff0000, RZ, 0xc0, !PT ;  /* 0xffff00002c337812 */ /* 0x040fe200078ec0ff */
[----:B------:R-:W-:Y:S01]  /*6020*/  IMAD.U32 R44, R44, 0x10000, RZ ;  /* 0x000100002c2c7824 */ /* 0x000fe200078e00ff */
[----:B------:R-:W-:Y:S01]  /*6030*/  SHF.R.U32.HI R52, RZ, 0x10, R47 ;  /* 0x00000010ff347819 */ /* 0x000fe2000001162f */
[----:B------:R-:W-:Y:S01]  /*6040*/  IMAD.U32 R47, R13, 0x10000, RZ ;  /* 0x000100000d2f7824 */ /* 0x000fe200078e00ff */
[----:B------:R-:W-:Y:S01]  /*6050*/  SHF.R.U32.HI R45, RZ, 0x10, R45 ;  /* 0x00000010ff2d7819 */ /* 0x000fe2000001162d */
[C---:B------:R-:W-:Y:S01]  /*6060*/  FMUL.FTZ R13, R11.reuse, R50 ;  /* 0x000000320b0d7220 */ /* 0x040fe20000410000 */
[----:B------:R-:W-:Y:S01]  /*6070*/  FMUL.FTZ R11, R11, R51 ;  /* 0x000000330b0b7220 */ /* 0x000fe20000410000 */
[----:B------:R-:W-:-:S02]  /*6080*/  PRMT R52, R141, 0x5432, R52 ;  /* 0x000054328d347816 */ /* 0x000fc40000000034 */
[----:B------:R-:W-:Y:S01]  /*6090*/  PRMT R45, R140, 0x5432, R45 ;  /* 0x000054328c2d7816 */ /* 0x000fe2000000002d */
[C---:B------:R-:W-:Y:S01]  /*60a0*/  FFMA.FTZ R13, R47.reuse, R51, -R13 ;  /* 0x000000332f0d7223 */ /* 0x040fe2000001080d */
[----:B------:R-:W-:Y:S01]  /*60b0*/  FFMA.FTZ R47, R47, R50, R11 ;  /* 0x000000322f2f7223 */ /* 0x000fe2000001000b */
[----:B------:R-:W-:Y:S01]  /*60c0*/  LOP3.LUT R11, R14, 0xffff0000, RZ, 0xc0, !PT ;  /* 0xffff00000e0b7812 */ /* 0x000fe200078ec0ff */
[C---:B------:R-:W-:Y:S01]  /*60d0*/  IMAD.U32 R51, R52.reuse, 0x10000, RZ ;  /* 0x0001000034337824 */ /* 0x040fe200078e00ff */
[----:B------:R-:W-:Y:S01]  /*60e0*/  LOP3.LUT R52, R52, 0xffff0000, RZ, 0xc0, !PT ;  /* 0xffff000034347812 */ /* 0x000fe200078ec0ff */
[C---:B------:R-:W-:Y:S01]  /*60f0*/  IMAD.U32 R53, R45.reuse, 0x10000, RZ ;  /* 0x000100002d357824 */ /* 0x040fe200078e00ff */
[----:B------:R-:W-:Y:S01]  /*6100*/  LOP3.LUT R45, R45, 0xffff0000, RZ, 0xc0, !PT ;  /* 0xffff00002d2d7812 */ /* 0x000fe200078ec0ff */
[----:B------:R-:W-:Y:S02]  /*6110*/  IMAD.U32 R50, R14, 0x10000, RZ ;  /* 0x000100000e327824 */ /* 0x000fe400078e00ff */
[----:B------:R-:W-:Y:S01]  /*6120*/  FMUL.FTZ R54, R11, R51 ;  /* 0x000000330b367220 */ /* 0x000fe20000410000 */
[----:B------:R-:W-:Y:S01]  /*6130*/  LOP3.LUT R14, R15, 0xffff0000, RZ, 0xc0, !PT ;  /* 0xffff00000f0e7812 */ /* 0x000fe200078ec0ff */
[-C--:B------:R-:W-:Y:S01]  /*6140*/  FMUL.FTZ R11, R11, R53.reuse ;  /* 0x000000350b0b7220 */ /* 0x080fe20000410000 */
[----:B------:R-:W-:Y:S01]  /*6150*/  LOP3.LUT R12, R12, 0xffff0000, RZ, 0xc0, !PT ;  /* 0xffff00000c0c7812 */ /* 0x000fe200078ec0ff */
[----:B------:R-:W-:Y:S01]  /*6160*/  FFMA.FTZ R54, R50, R53, -R54 ;  /* 0x0000003532367223 */ /* 0x000fe20000010836 */
[----:B------:R-:W-:-:S02]  /*6170*/  IMAD.U32 R15, R15, 0x10000, RZ ;  /* 0x000100000f0f7824 */ /* 0x000fc400078e00ff */
[----:B------:R-:W-:Y:S01]  /*6180*/  FFMA.FTZ R11, R50, R51, R11 ;  /* 0x00000033320b7223 */ /* 0x000fe2000001000b */
[C---:B------:R-:W-:Y:S01]  /*6190*/  FMUL.FTZ R50, R14.reuse, R52 ;  /* 0x000000340e327220 */ /* 0x040fe20000410000 */
[-C--:B------:R-:W-:Y:S01]  /*61a0*/  FMUL.FTZ R51, R14, R45.reuse ;  /* 0x0000002d0e337220 */ /* 0x080fe20000410000 */
[C---:B------:R-:W-:Y:S01]  /*61b0*/  FMUL.FTZ R14, R12.reuse, R46 ;  /* 0x0000002e0c0e7220 */ /* 0x040fe20000410000 */
[----:B------:R-:W-:Y:S01]  /*61c0*/  FMUL.FTZ R12, R12, R44 ;  /* 0x0000002c0c0c7220 */ /* 0x000fe20000410000 */
[C---:B------:R-:W-:Y:S01]  /*61d0*/  FFMA.FTZ R50, R15.reuse, R45, -R50 ;  /* 0x0000002d0f327223 */ /* 0x040fe20000010832 */
[----:B------:R-:W-:Y:S01]  /*61e0*/  FFMA.FTZ R51, R15, R52, R51 ;  /* 0x000000340f337223 */ /* 0x000fe20000010033 */
[C---:B------:R-:W-:Y:S01]  /*61f0*/  FFMA.FTZ R14, R55.reuse, R44, -R14 ;  /* 0x0000002c370e7223 */ /* 0x040fe2000001080e */
[----:B------:R-:W-:Y:S01]  /*6200*/  FFMA.FTZ R12, R55, R46, R12 ;  /* 0x0000002e370c7223 */ /* 0x000fe2000001000c */
[----:B------:R-:W-:Y:S02]  /*6210*/  F2FP.BF16.F32.PACK_AB R11, R11, R54 ;  /* 0x000000360b0b723e */ /* 0x000fe400000010ff */
[----:B------:R-:W-:-:S02]  /*6220*/  F2FP.BF16.F32.PACK_AB R50, R51, R50 ;  /* 0x000000323332723e */ /* 0x000fc400000010ff */
[----:B------:R-:W-:Y:S01]  /*6230*/  F2FP.BF16.F32.PACK_AB R12, R12, R14 ;  /* 0x0000000e0c0c723e */ /* 0x000fe200000010ff */
[----:B------:R-:W-:Y:S01]  /*6240*/  IMAD.MOV.U32 R14, RZ, RZ, R11 ;  /* 0x000000ffff0e7224 */ /* 0x000fe200078e000b */
[----:B------:R-:W-:Y:S01]  /*6250*/  F2FP.BF16.F32.PACK_AB R13, R47, R13 ;  /* 0x0000000d2f0d723e */ /* 0x000fe200000010ff */
[----:B------:R-:W-:-:S07]  /*6260*/  IMAD.MOV.U32 R15, RZ, RZ, R50 ;  /* 0x000000ffff0f7224 */ /* 0x000fce00078e0032 */
.L_x_496:
[----:B------:R-:W-:Y:S05]  /*6270*/  BSYNC B2 ;  /* 0x0000000000027941 */ /* 0x000fea0003800000 */
.L_x_495:
[----:B------:R-:W-:Y:S02]  /*6280*/  ULDC.64 UR4, c[0x0][0x208] ;  /* 0x0000820000047ab9 */ /* 0x000fe40000000a00 */
[----:B----4-:R3:W-:Y:S03]  /*6290*/  ST.E.128 desc[UR4][R48.64], R12 ;  /* 0x0000000c30007985 */ /* 0x0107e6000c101d04 */
.L_x_494:
[----:B------:R-:W-:Y:S05]  /*62a0*/  BSYNC B1 ;  /* 0x0000000000017941 */ /* 0x000fea0003800000 */
.L_x_493:
[----:B------:R-:W-:Y:S01]  /*62b0*/  ISETP.NE.AND P3, PT, R21, RZ, PT ;  /* 0x000000ff1500720c */ /* 0x000fe20003f65270 */
[----:B------:R-:W-:-:S12]  /*62c0*/  BSSY B1, `(.L_x_497) ;  /* 0x0000038000017945 */ /* 0x000fd80003800000 */
[----:B------:R-:W-:Y:S05]  /*62d0*/  @!P3 BRA `(.L_x_498) ;  /* 0x0000000000d8b947 */ /* 0x000fea0003800000 */
[----:B---34-:R3:W4:Y:S01]  /*62e0*/  LDS.128 R12, [R31+0x28c00] ;  /* 0x028c00001f0c7984 */ /* 0x0187220000000c00 */
[----:B------:R-:W-:Y:S01]  /*62f0*/  ISETP.GE.AND P4, PT, R221, R110, PT ;  /* 0x0000006edd00720c */ /* 0x000fe20003f86270 */
[----:B------:R-:W-:Y:S01]  /*6300*/  BSSY B2, `(.L_x_499) ;  /* 0x0000031000027945 */ /* 0x000fe20003800000 */
[----:B-1----:R-:W-:-:S04]  /*6310*/  LEA R44, P3, R212, R117, 0x1 ;  /* 0x00000075d42c7211 */ /* 0x002fc800078608ff */
[----:B0-----:R-:W-:-:S07]  /*6320*/  LEA.HI.X R45, R212, R116, R215, 0x1, P3 ;  /* 0x00000074d42d7211 */ /* 0x001fce00018f0cd7 */
[----:B---3--:R-:W-:Y:S05]  /*6330*/  @P4 BRA `(.L_x_500) ;  /* 0x0000000000b44947 */ /* 0x008fea0003800000 */
[----:B------:R-:W-:Y:S01]  /*6340*/  SHF.R.U64 R11, R40, 0x10, R41 ;  /* 0x00000010280b7819 */ /* 0x000fe20000001229 */
[----:B----4-:R-:W-:Y:S01]  /*6350*/  IMAD.U32 R48, R12, 0x10000, RZ ;  /* 0x000100000c307824 */ /* 0x010fe200078e00ff */
[--C-:B------:R-:W-:Y:S02]  /*6360*/  SHF.R.U64 R40, R42, 0x10, R43.reuse ;  /* 0x000000102a287819 */ /* 0x100fe4000000122b */
[----:B------:R-:W-:Y:S01]  /*6370*/  SHF.R.U32.HI R46, RZ, 0x10, R43 ;  /* 0x00000010ff2e7819 */ /* 0x000fe2000001162b */
[----:B------:R-:W-:Y:S01]  /*6380*/  IMAD.U32 R43, R14, 0x10000, RZ ;  /* 0x000100000e2b7824 */ /* 0x000fe200078e00ff */
[----:B------:R-:W-:Y:S02]  /*6390*/  SHF.R.U32.HI R41, RZ, 0x10, R41 ;  /* 0x00000010ff297819 */ /* 0x000fe40000011629 */
[C---:B------:R-:W-:Y:S02]  /*63a0*/  PRMT R40, R137.reuse, 0x5410, R40 ;  /* 0x0000541089287816 */ /* 0x040fe40000000028 */
[----:B------:R-:W-:Y:S01]  /*63b0*/  PRMT R137, R137, 0x5432, R46 ;  /* 0x0000543289897816 */ /* 0x000fe2000000002e */
[----:B------:R-:W-:Y:S01]  /*63c0*/  IMAD.U32 R46, R13, 0x10000, RZ ;  /* 0x000100000d2e7824 */ /* 0x000fe200078e00ff */
[----:B------:R-:W-:-:S02]  /*63d0*/  PRMT R11, R136, 0x5410, R11 ;  /* 0x00005410880b7816 */ /* 0x000fc4000000000b */
[----:B------:R-:W-:Y:S01]  /*63e0*/  PRMT R41, R136, 0x5432, R41 ;  /* 0x0000543288297816 */ /* 0x000fe20000000029 */
[----:B------:R-:W-:Y:S01]  /*63f0*/  IMAD.U32 R49, R137, 0x10000, RZ ;  /* 0x0001000089317824 */ /* 0x000fe200078e00ff */
[----:B------:R-:W-:Y:S02]  /*6400*/  LOP3.LUT R52, R13, 0xffff0000, RZ, 0xc0, !PT ;  /* 0xffff00000d347812 */ /* 0x000fe400078ec0ff */
[----:B------:R-:W-:Y:S01]  /*6410*/  LOP3.LUT R14, R14, 0xffff0000, RZ, 0xc0, !PT ;  /* 0xffff00000e0e7812 */ /* 0x000fe200078ec0ff */
[----:B------:R-:W-:Y:S01]  /*6420*/  IMAD.U32 R50, R41, 0x10000, RZ ;  /* 0x0001000029327824 */ /* 0x000fe200078e00ff */
[C---:B------:R-:W-:Y:S01]  /*6430*/  LOP3.LUT R13, R40.reuse, 0xffff0000, RZ, 0xc0, !PT ;  /* 0xffff0000280d7812 */ /* 0x040fe200078ec0ff */
[----:B------:R-:W-:Y:S01]  /*6440*/  IMAD.U32 R40, R40, 0x10000, RZ ;  /* 0x0001000028287824 */ /* 0x000fe200078e00ff */
[----:B------:R-:W-:Y:S01]  /*6450*/  LOP3.LUT R47, R11, 0xffff0000, RZ, 0xc0, !PT ;  /* 0xffff00000b2f7812 */ /* 0x000fe200078ec0ff */
[----:B------:R-:W-:Y:S01]  /*6460*/  FMUL.FTZ R53, R14, R49 ;  /* 0x000000310e357220 */ /* 0x000fe20000410000 */
[----:B------:R-:W-:Y:S01]  /*6470*/  LOP3.LUT R42, R15, 0xffff0000, RZ, 0xc0, !PT ;  /* 0xffff00000f2a7812 */ /* 0x000fe200078ec0ff */
[----:B------:R-:W-:Y:S01]  /*6480*/  FMUL.FTZ R51, R52, R13 ;  /* 0x0000000d34337220 */ /* 0x000fe20000410000 */
[-C--:B------:R-:W-:Y:S01]  /*6490*/  FMUL.FTZ R14, R14, R50.reuse ;  /* 0x000000320e0e7220 */ /* 0x080fe20000410000 */
[----:B------:R-:W-:Y:S01]  /*64a0*/  FMUL.FTZ R52, R52, R47 ;  /* 0x0000002f34347220 */ /* 0x000fe20000410000 */
[----:B------:R-:W-:Y:S01]  /*64b0*/  LOP3.LUT R137, R137, 0xffff0000, RZ, 0xc0, !PT ;  /* 0xffff000089897812 */ /* 0x000fe200078ec0ff */
[----:B------:R-:W-:Y:S01]  /*64c0*/  IMAD.U32 R11, R11, 0x10000, RZ ;  /* 0x000100000b0b7824 */ /* 0x000fe200078e00ff */
[----:B------:R-:W-:Y:S01]  /*64d0*/  LOP3.LUT R41, R41, 0xffff0000, RZ, 0xc0, !PT ;  /* 0xffff000029297812 */ /* 0x000fe200078ec0ff */
[----:B------:R-:W-:Y:S01]  /*64e0*/  FFMA.FTZ R52, R46, R13, R52 ;  /* 0x0000000d2e347223 */ /* 0x000fe20000010034 */
[----:B------:R-:W-:Y:S01]  /*64f0*/  LOP3.LUT R12, R12, 0xffff0000, RZ, 0xc0, !PT ;  /* 0xffff00000c0c7812 */ /* 0x000fe200078ec0ff */
[C---:B------:R-:W-:Y:S01]  /*6500*/  FFMA.FTZ R53, R43.reuse, R50, -R53 ;  /* 0x000000322b357223 */ /* 0x040fe20000010835 */
[----:B------:R-:W-:Y:S01]  /*6510*/  FFMA.FTZ R14, R43, R49, R14 ;  /* 0x000000312b0e7223 */ /* 0x000fe2000001000e */
[C---:B------:R-:W-:Y:S01]  /*6520*/  FMUL.FTZ R13, R42.reuse, R137 ;  /* 0x000000892a0d7220 */ /* 0x040fe20000410000 */
[----:B------:R-:W-:Y:S01]  /*6530*/  FMUL.FTZ R43, R42, R41 ;  /* 0x000000292a2b7220 */ /* 0x000fe20000410000 */
[----:B------:R-:W-:-:S02]  /*6540*/  IMAD.U32 R15, R15, 0x10000, RZ ;  /* 0x000100000f0f7824 */ /* 0x000fc400078e00ff */
[----:B------:R-:W-:Y:S01]  /*6550*/  FFMA.FTZ R51, R46, R47, -R51 ;  /* 0x0000002f2e337223 */ /* 0x000fe20000010833 */
[CC--:B------:R-:W-:Y:S01]  /*6560*/  FMUL.FTZ R42, R12.reuse, R40.reuse ;  /* 0x000000280c2a7220 */ /* 0x0c0fe20000410000 */
[----:B------:R-:W-:Y:S01]  /*6570*/  FMUL.FTZ R12, R12, R11 ;  /* 0x0000000b0c0c7220 */ /* 0x000fe20000410000 */
[C---:B------:R-:W-:Y:S01]  /*6580*/  FFMA.FTZ R13, R15.reuse, R41, -R13 ;  /* 0x000000290f0d7223 */ /* 0x040fe2000001080d */
[----:B------:R-:W-:Y:S01]  /*6590*/  FFMA.FTZ R46, R15, R137, R43 ;  /* 0x000000890f2e7223 */ /* 0x000fe2000001002b */
[C---:B------:R-:W-:Y:S01]  /*65a0*/  FFMA.FTZ R42, R48.reuse, R11, -R42 ;  /* 0x0000000b302a7223 */ /* 0x040fe2000001082a */
[----:B------:R-:W-:Y:S01]  /*65b0*/  FFMA.FTZ R11, R48, R40, R12 ;  /* 0x00000028300b7223 */ /* 0x000fe2000001000c */
[----:B------:R-:W-:Y:S02]  /*65c0*/  F2FP.BF16.F32.PACK_AB R51, R52, R51 ;  /* 0x000000333433723e */ /* 0x000fe400000010ff */
[----:B------:R-:W-:Y:S02]  /*65d0*/  F2FP.BF16.F32.PACK_AB R15, R46, R13 ;  /* 0x0000000d2e0f723e */ /* 0x000fe400000010ff */
[----:B------:R-:W-:Y:S01]  /*65e0*/  F2FP.BF16.F32.PACK_AB R14, R14, R53 ;  /* 0x000000350e0e723e */ /* 0x000fe200000010ff */
[----:B------:R-:W-:Y:S01]  /*65f0*/  IMAD.MOV.U32 R13, RZ, RZ, R51 ;  /* 0x000000ffff0d7224 */ /* 0x000fe200078e0033 */
[----:B------:R-:W-:-:S07]  /*6600*/  F2FP.BF16.F32.PACK_AB R12, R11, R42 ;  /* 0x0000002a0b0c723e */ /* 0x000fce00000010ff */
.L_x_500:
[----:B------:R-:W-:Y:S05]  /*6610*/  BSYNC B2 ;  /* 0x0000000000027941 */ /* 0x000fea0003800000 */
.L_x_499:
[----:B------:R-:W-:Y:S02]  /*6620*/  ULDC.64 UR4, c[0x0][0x208] ;  /* 0x0000820000047ab9 */ /* 0x000fe40000000a00 */
[----:B----4-:R0:W-:Y:S03]  /*6630*/  ST.E.128 desc[UR4][R44.64], R12 ;  /* 0x0000000c2c007985 */ /* 0x0101e6000c101d04 */
.L_x_498:
[----:B------:R-:W-:Y:S05]  /*6640*/  BSYNC B1 ;  /* 0x0000000000017941 */ /* 0x000fea0003800000 */
.L_x_497:
[----:B------:R-:W-:Y:S01]  /*6650*/  ISETP.NE.AND P3, PT, R25, RZ, PT ;  /* 0x000000ff1900720c */ /* 0x000fe20003f65270 */
[----:B------:R-:W-:-:S12]  /*6660*/  BSSY B1, `(.L_x_501) ;  /* 0x0000038000017945 */ /* 0x000fd80003800000 */
[----:B------:R-:W-:Y:S05]  /*6670*/  @!P3 BRA `(.L_x_502) ;  /* 0x0000000000d8b947 */ /* 0x000fea0003800000 */
[----:B0--34-:R0:W3:Y:S01]  /*6680*/  LDS.128 R12, [R31+0x2b400] ;  /* 0x02b400001f0c7984 */ /* 0x0190e20000000c00 */
[----:B------:R-:W-:Y:S01]  /*6690*/  ISETP.GE.AND P4, PT, R220, R110, PT ;  /* 0x0000006edc00720c */ /* 0x000fe20003f86270 */
[----:B------:R-:W-:Y:S01]  /*66a0*/  BSSY B2, `(.L_x_503) ;  /* 0x0000031000027945 */ /* 0x000fe20003800000 */
[----:B-1----:R-:W-:-:S04]  /*66b0*/  LEA R40, P3, R19, R117, 0x1 ;  /* 0x0000007513287211 */ /* 0x002fc800078608ff */
[----:B------:R-:W-:-:S07]  /*66c0*/  LEA.HI.X R41, R19, R116, R219, 0x1, P3 ;  /* 0x0000007413297211 */ /* 0x000fce00018f0cdb */
[----:B0-----:R-:W-:Y:S05]  /*66d0*/  @P4 BRA `(.L_x_504) ;  /* 0x0000000000b44947 */ /* 0x001fea0003800000 */
[----:B------:R-:W-:Y:S01]  /*66e0*/  SHF.R.U64 R38, R38, 0x10, R39 ;  /* 0x0000001026267819 */ /* 0x000fe20000001227 */
[----:B---3--:R-:W-:Y:S01]  /*66f0*/  IMAD.U32 R44, R13, 0x10000, RZ ;  /* 0x000100000d2c7824 */ /* 0x008fe200078e00ff */
[----:B------:R-:W-:Y:S01]  /*6700*/  SHF.R.U64 R43, R36, 0x10, R37 ;  /* 0x00000010242b7819 */ /* 0x000fe20000001225 */
[----:B------:R-:W-:Y:S01]  /*6710*/  IMAD.U32 R36, R14, 0x10000, RZ ;  /* 0x000100000e247824 */ /* 0x000fe200078e00ff */
[----:B------:R-:W-:Y:S02]  /*6720*/  SHF.R.U32.HI R42, RZ, 0x10, R39 ;  /* 0x00000010ff2a7819 */ /* 0x000fe40000011627 */
[----:B------:R-:W-:Y:S02]  /*6730*/  SHF.R.U32.HI R45, RZ, 0x10, R37 ;  /* 0x00000010ff2d7819 */ /* 0x000fe40000011625 */
[----:B------:R-:W-:Y:S02]  /*6740*/  PRMT R38, R135, 0x5410, R38 ;  /* 0x0000541087267816 */ /* 0x000fe40000000026 */
[----:B------:R-:W-:-:S02]  /*6750*/  PRMT R37, R134, 0x5410, R43 ;  /* 0x0000541086257816 */ /* 0x000fc4000000002b */
[----:B------:R-:W-:Y:S02]  /*6760*/  PRMT R135, R135, 0x5432, R42 ;  /* 0x0000543287877816 */ /* 0x000fe4000000002a */
[----:B------:R-:W-:Y:S02]  /*6770*/  PRMT R134, R134, 0x5432, R45 ;  /* 0x0000543286867816 */ /* 0x000fe4000000002d */
[----:B------:R-:W-:Y:S01]  /*6780*/  LOP3.LUT R11, R14, 0xffff0000, RZ, 0xc0, !PT ;  /* 0xffff00000e0b7812 */ /* 0x000fe200078ec0ff */
[----:B------:R-:W-:Y:S01]  /*6790*/  IMAD.U32 R42, R135, 0x10000, RZ ;  /* 0x00010000872a7824 */ /* 0x000fe200078e00ff */
[----:B------:R-:W-:Y:S01]  /*67a0*/  LOP3.LUT R13, R13, 0xffff0000, RZ, 0xc0, !PT ;  /* 0xffff00000d0d7812 */ /* 0x000fe200078ec0ff */
[----:B------:R-:W-:Y:S01]  /*67b0*/  IMAD.U32 R43, R134, 0x10000, RZ ;  /* 0x00010000862b7824 */ /* 0x000fe200078e00ff */
[----:B------:R-:W-:Y:S01]  /*67c0*/  LOP3.LUT R46, R38, 0xffff0000, RZ, 0xc0, !PT ;  /* 0xffff0000262e7812 */ /* 0x000fe200078ec0ff */
[----:B------:R-:W-:Y:S01]  /*67d0*/  FMUL.FTZ R49, R11, R42 ;  /* 0x0000002a0b317220 */ /* 0x000fe20000410000 */
[----:B------:R-:W-:Y:S01]  /*67e0*/  LOP3.LUT R45, R37, 0xffff0000, RZ, 0xc0, !PT ;  /* 0xffff0000252d7812 */ /* 0x000fe200078ec0ff */
[----:B------:R-:W-:Y:S01]  /*67f0*/  FMUL.FTZ R11, R11, R43 ;  /* 0x0000002b0b0b7220 */ /* 0x000fe20000410000 */
[----:B------:R-:W-:Y:S01]  /*6800*/  LOP3.LUT R14, R15, 0xffff0000, RZ, 0xc0, !PT ;  /* 0xffff00000f0e7812 */ /* 0x000fe200078ec0ff */
[CC--:B------:R-:W-:Y:S01]  /*6810*/  FMUL.FTZ R47, R13.reuse, R46.reuse ;  /* 0x0000002e0d2f7220 */ /* 0x0c0fe20000410000 */
[----:B------:R-:W-:Y:S01]  /*6820*/  SHF.L.U32 R39, R12, 0x10, RZ ;  /* 0x000000100c277819 */ /* 0x000fe200000006ff */
[-C--:B------:R-:W-:Y:S01]  /*6830*/  FMUL.FTZ R13, R13, R45.reuse ;  /* 0x0000002d0d0d7220 */ /* 0x080fe20000410000 */
[----:B------:R-:W-:Y:S01]  /*6840*/  LOP3.LUT R135, R135, 0xffff0000, RZ, 0xc0, !PT ;  /* 0xffff000087877812 */ /* 0x000fe200078ec0ff */
[----:B------:R-:W-:Y:S01]  /*6850*/  IMAD.U32 R38, R38, 0x10000, RZ ;  /* 0x0001000026267824 */ /* 0x000fe200078e00ff */
[----:B------:R-:W-:Y:S01]  /*6860*/  LOP3.LUT R134, R134, 0xffff0000, RZ, 0xc0, !PT ;  /* 0xffff000086867812 */ /* 0x000fe200078ec0ff */
[----:B------:R-:W-:Y:S01]  /*6870*/  IMAD.U32 R37, R37, 0x10000, RZ ;  /* 0x0001000025257824 */ /* 0x000fe200078e00ff */
[----:B------:R-:W-:Y:S01]  /*6880*/  LOP3.LUT R12, R12, 0xffff0000, RZ, 0xc0, !PT ;  /* 0xffff00000c0c7812 */ /* 0x000fe200078ec0ff */
[----:B------:R-:W-:Y:S01]  /*6890*/  FFMA.FTZ R47, R44, R45, -R47 ;  /* 0x0000002d2c2f7223 */ /* 0x000fe2000001082f */
[----:B------:R-:W-:Y:S01]  /*68a0*/  FFMA.FTZ R49, R36, R43, -R49 ;  /* 0x0000002b24317223 */ /* 0x000fe20000010831 */
[----:B------:R-:W-:Y:S01]  /*68b0*/  FFMA.FTZ R44, R44, R46, R13 ;  /* 0x0000002e2c2c7223 */ /* 0x000fe2000001000d */
[----:B------:R-:W-:Y:S01]  /*68c0*/  FFMA.FTZ R36, R36, R42, R11 ;  /* 0x0000002a24247223 */ /* 0x000fe2000001000b */
[C---:B------:R-:W-:Y:S01]  /*68d0*/  FMUL.FTZ R42, R14.reuse, R135 ;  /* 0x000000870e2a7220 */ /* 0x040fe20000410000 */
[----:B------:R-:W-:Y:S01]  /*68e0*/  FMUL.FTZ R46, R14, R134 ;  /* 0x000000860e2e7220 */ /* 0x000fe20000410000 */
[----:B------:R-:W-:-:S02]  /*68f0*/  IMAD.U32 R15, R15, 0x10000, RZ ;  /* 0x000100000f0f7824 */ /* 0x000fc400078e00ff */
[C---:B------:R-:W-:Y:S01]  /*6900*/  FMUL.FTZ R14, R12.reuse, R38 ;  /* 0x000000260c0e7220 */ /* 0x040fe20000410000 */
[----:B------:R-:W-:Y:S01]  /*6910*/  FMUL.FTZ R11, R12, R37 ;  /* 0x000000250c0b7220 */ /* 0x000fe20000410000 */
[----:B------:R-:W-:Y:S01]  /*6920*/  F2FP.BF16.F32.PACK_AB R36, R36, R49 ;  /* 0x000000312424723e */ /* 0x000fe200000010ff */
[----:B------:R-:W-:Y:S01]  /*6930*/  FFMA.FTZ R42, R15, R134, -R42 ;  /* 0x000000860f2a7223 */ /* 0x000fe2000001082a */
[C---:B------:R-:W-:Y:S01]  /*6940*/  FFMA.FTZ R14, R39.reuse, R37, -R14 ;  /* 0x00000025270e7223 */ /* 0x040fe2000001080e */
[----:B------:R-:W-:Y:S01]  /*6950*/  FFMA.FTZ R11, R39, R38, R11 ;  /* 0x00000026270b7223 */ /* 0x000fe2000001000b */
[----:B------:R-:W-:Y:S01]  /*6960*/  FFMA.FTZ R15, R15, R135, R46 ;  /* 0x000000870f0f7223 */ /* 0x000fe2000001002e */
[----:B------:R-:W-:-:S03]  /*6970*/  F2FP.BF16.F32.PACK_AB R13, R44, R47 ;  /* 0x0000002f2c0d723e */ /* 0x000fc600000010ff */
[----:B------:R-:W-:Y:S01]  /*6980*/  F2FP.BF16.F32.PACK_AB R12, R11, R14 ;  /* 0x0000000e0b0c723e */ /* 0x000fe200000010ff */
[----:B------:R-:W-:Y:S01]  /*6990*/  IMAD.MOV.U32 R14, RZ, RZ, R36 ;  /* 0x000000ffff0e7224 */ /* 0x000fe200078e0024 */
[----:B------:R-:W-:-:S07]  /*69a0*/  F2FP.BF16.F32.PACK_AB R15, R15, R42 ;  /* 0x0000002a0f0f723e */ /* 0x000fce00000010ff */
.L_x_504:
[----:B------:R-:W-:Y:S05]  /*69b0*/  BSYNC B2 ;  /* 0x0000000000027941 */ /* 0x000fea0003800000 */
.L_x_503:
[----:B------:R-:W-:Y:S02]  /*69c0*/  ULDC.64 UR4, c[0x0][0x208] ;  /* 0x0000820000047ab9 */ /* 0x000fe40000000a00 */
[----:B---3--:R0:W-:Y:S03]  /*69d0*/  ST.E.128 desc[UR4][R40.64], R12 ;  /* 0x0000000c28007985 */ /* 0x0081e6000c101d04 */
.L_x_502:
[----:B------:R-:W-:Y:S05]  /*69e0*/  BSYNC B1 ;  /* 0x0000000000017941 */ /* 0x000fea0003800000 */
.L_x_501:
[----:B------:R-:W-:-:S13]  /*69f0*/  ISETP.NE.AND P3, PT, R26, RZ, PT ;  /* 0x000000ff1a00720c */ /* 0x000fda0003f65270 */
[----:B------:R-:W-:Y:S05]  /*6a00*/  @!P3 BRA `(.L_x_492) ;  /* 0x00000048009cb947 */ /* 0x000fea0003800000 */
[----:B0--34-:R0:W3:Y:S01]  /*6a10*/  LDS.128 R12, [R31+0x2dc00] ;  /* 0x02dc00001f0c7984 */ /* 0x0190e20000000c00 */
[----:B------:R-:W-:Y:S01]  /*6a20*/  ISETP.GE.AND P4, PT, R222, R110, PT ;  /* 0x0000006ede00720c */ /* 0x000fe20003f86270 */
[----:B------:R-:W-:Y:S01]  /*6a30*/  BSSY B1, `(.L_x_505) ;  /* 0x0000030000017945 */ /* 0x000fe20003800000 */
[----:B-1----:R-:W-:-:S04]  /*6a40*/  LEA R36, P3, R22, R117, 0x1 ;  /* 0x0000007516247211 */ /* 0x002fc800078608ff */
[----:B------:R-:W-:-:S07]  /*6a50*/  LEA.HI.X R37, R22, R116, R218, 0x1, P3 ;  /* 0x0000007416257211 */ /* 0x000fce00018f0cda */
[----:B0-----:R-:W-:Y:S05]  /*6a60*/  @P4 BRA `(.L_x_506) ;  /* 0x0000000000b04947 */ /* 0x001fea0003800000 */
[----:B------:R-:W-:Y:S02]  /*6a70*/  SHF.R.U64 R39, R34, 0x10, R35 ;  /* 0x0000001022277819 */ /* 0x000fe40000001223 */
[----:B------:R-:W-:Y:S01]  /*6a80*/  SHF.R.U64 R43, R32, 0x10, R33 ;  /* 0x00000010202b7819 */ /* 0x000fe20000001221 */
[C---:B---3--:R-:W-:Y:S01]  /*6a90*/  IMAD.U32 R32, R14.reuse, 0x10000, RZ ;  /* 0x000100000e207824 */ /* 0x048fe200078e00ff */
[----:B------:R-:W-:Y:S02]  /*6aa0*/  SHF.R.U32.HI R35, RZ, 0x10, R35 ;  /* 0x00000010ff237819 */ /* 0x000fe40000011623 */
[----:B------:R-:W-:Y:S02]  /*6ab0*/  SHF.R.U32.HI R41, RZ, 0x10, R33 ;  /* 0x00000010ff297819 */ /* 0x000fe40000011621 */
[----:B------:R-:W-:Y:S01]  /*6ac0*/  LOP3.LUT R33, R14, 0xffff0000, RZ, 0xc0, !PT ;  /* 0xffff00000e217812 */ /* 0x000fe200078ec0ff */
[C---:B------:R-:W-:Y:S01]  /*6ad0*/  IMAD.U32 R14, R15.reuse, 0x10000, RZ ;  /* 0x000100000f0e7824 */ /* 0x040fe200078e00ff */
[----:B------:R-:W-:-:S02]  /*6ae0*/  LOP3.LUT R11, R15, 0xffff0000, RZ, 0xc0, !PT ;  /* 0xffff00000f0b7812 */ /* 0x000fc400078ec0ff */
[----:B------:R-:W-:Y:S02]  /*6af0*/  PRMT R40, R132, 0x5410, R39 ;  /* 0x0000541084287816 */ /* 0x000fe40000000027 */
[----:B------:R-:W-:Y:S02]  /*6b00*/  PRMT R15, R128, 0x5410, R43 ;  /* 0x00005410800f7816 */ /* 0x000fe4000000002b */
[----:B------:R-:W-:Y:S01]  /*6b10*/  PRMT R132, R132, 0x5432, R35 ;  /* 0x0000543284847816 */ /* 0x000fe20000000023 */
[C---:B------:R-:W-:Y:S01]  /*6b20*/  IMAD.U32 R35, R13.reuse, 0x10000, RZ ;  /* 0x000100000d237824 */ /* 0x040fe200078e00ff */
[----:B------:R-:W-:Y:S02]  /*6b30*/  PRMT R128, R128, 0x5432, R41 ;  /* 0x0000543280807816 */ /* 0x000fe40000000029 */
[----:B------:R-:W-:Y:S01]  /*6b40*/  LOP3.LUT R34, R13, 0xffff0000, RZ, 0xc0, !PT ;  /* 0xffff00000d227812 */ /* 0x000fe200078ec0ff */
[----:B------:R-:W-:Y:S01]  /*6b50*/  IMAD.U32 R42, R132, 0x10000, RZ ;  /* 0x00010000842a7824 */ /* 0x000fe200078e00ff */
[----:B------:R-:W-:Y:S01]  /*6b60*/  LOP3.LUT R41, R40, 0xffff0000, RZ, 0xc0, !PT ;  /* 0xffff000028297812 */ /* 0x000fe200078ec0ff */
[----:B------:R-:W-:Y:S01]  /*6b70*/  IMAD.U32 R39, R128, 0x10000, RZ ;  /* 0x0001000080277824 */ /* 0x000fe200078e00ff */
[----:B------:R-:W-:Y:S01]  /*6b80*/  LOP3.LUT R38, R15, 0xffff0000, RZ, 0xc0, !PT ;  /* 0xffff00000f267812 */ /* 0x000fe200078ec0ff */
[C---:B------:R-:W-:Y:S01]  /*6b90*/  FMUL.FTZ R43, R33.reuse, R42 ;  /* 0x0000002a212b7220 */ /* 0x040fe20000410000 */
[----:B------:R-:W-:Y:S01]  /*6ba0*/  LOP3.LUT R132, R132, 0xffff0000, RZ, 0xc0, !PT ;  /* 0xffff000084847812 */ /* 0x000fe200078ec0ff */
[----:B------:R-:W-:Y:S01]  /*6bb0*/  FMUL.FTZ R33, R33, R39 ;  /* 0x0000002721217220 */ /* 0x000fe20000410000 */
[C---:B------:R-:W-:Y:S01]  /*6bc0*/  FMUL.FTZ R44, R34.reuse, R41 ;  /* 0x00000029222c7220 */ /* 0x040fe20000410000 */
[----:B------:R-:W-:Y:S01]  /*6bd0*/  FMUL.FTZ R46, R34, R38 ;  /* 0x00000026222e7220 */ /* 0x000fe20000410000 */
[----:B------:R-:W-:Y:S01]  /*6be0*/  LOP3.LUT R128, R128, 0xffff0000, RZ, 0xc0, !PT ;  /* 0xffff000080807812 */ /* 0x000fe200078ec0ff */
[----:B------:R-:W-:Y:S01]  /*6bf0*/  IMAD.U32 R40, R40, 0x10000, RZ ;  /* 0x0001000028287824 */ /* 0x000fe200078e00ff */
[----:B------:R-:W-:Y:S01]  /*6c00*/  LOP3.LUT R34, R12, 0xffff0000, RZ, 0xc0, !PT ;  /* 0xffff00000c227812 */ /* 0x000fe200078ec0ff */
[----:B------:R-:W-:-:S02]  /*6c10*/  IMAD.U32 R15, R15, 0x10000, RZ ;  /* 0x000100000f0f7824 */ /* 0x000fc400078e00ff */
[C---:B------:R-:W-:Y:S01]  /*6c20*/  FFMA.FTZ R42, R32.reuse, R42, R33 ;  /* 0x0000002a202a7223 */ /* 0x040fe20000010021 */
[----:B------:R-:W-:Y:S01]  /*6c30*/  FFMA.FTZ R43, R32, R39, -R43 ;  /* 0x00000027202b7223 */ /* 0x000fe2000001082b */
[C---:B------:R-:W-:Y:S01]  /*6c40*/  FMUL.FTZ R33, R11.reuse, R132 ;  /* 0x000000840b217220 */ /* 0x040fe20000410000 */
[----:B------:R-:W-:Y:S01]  /*6c50*/  FMUL.FTZ R39, R11, R128 ;  /* 0x000000800b277220 */ /* 0x000fe20000410000 */
[----:B------:R-:W-:Y:S02]  /*6c60*/  IMAD.U32 R13, R12, 0x10000, RZ ;  /* 0x000100000c0d7824 */ /* 0x000fe400078e00ff */
[C---:B------:R-:W-:Y:S01]  /*6c70*/  FMUL.FTZ R32, R34.reuse, R40 ;  /* 0x0000002822207220 */ /* 0x040fe20000410000 */
[----:B------:R-:W-:Y:S01]  /*6c80*/  FMUL.FTZ R11, R34, R15 ;  /* 0x0000000f220b7220 */ /* 0x000fe20000410000 */
[C---:B------:R-:W-:Y:S01]  /*6c90*/  FFMA.FTZ R12, R35.reuse, R38, -R44 ;  /* 0x00000026230c7223 */ /* 0x040fe2000001082c */
[C---:B------:R-:W-:Y:S01]  /*6ca0*/  FFMA.FTZ R33, R14.reuse, R128, -R33 ;  /* 0x000000800e217223 */ /* 0x040fe20000010821 */
[----:B------:R-:W-:Y:S01]  /*6cb0*/  FFMA.FTZ R35, R35, R41, R46 ;  /* 0x0000002923237223 */ /* 0x000fe2000001002e */
[----:B------:R-:W-:Y:S01]  /*6cc0*/  FFMA.FTZ R14, R14, R132, R39 ;  /* 0x000000840e0e7223 */ /* 0x000fe20000010027 */
[C---:B------:R-:W-:Y:S01]  /*6cd0*/  FFMA.FTZ R32, R13.reuse, R15, -R32 ;  /* 0x0000000f0d207223 */ /* 0x040fe20000010820 */
[----:B------:R-:W-:-:S02]  /*6ce0*/  FFMA.FTZ R11, R13, R40, R11 ;  /* 0x000000280d0b7223 */ /* 0x000fc4000001000b */
[----:B------:R-:W-:Y:S02]  /*6cf0*/  F2FP.BF16.F32.PACK_AB R13, R35, R12 ;  /* 0x0000000c230d723e */ /* 0x000fe400000010ff */
[----:B------:R-:W-:Y:S02]  /*6d00*/  F2FP.BF16.F32.PACK_AB R15, R14, R33 ;  /* 0x000000210e0f723e */ /* 0x000fe400000010ff */
[----:B------:R-:W-:Y:S02]  /*6d10*/  F2FP.BF16.F32.PACK_AB R14, R42, R43 ;  /* 0x0000002b2a0e723e */ /* 0x000fe400000010ff */
[----:B------:R-:W-:-:S07]  /*6d20*/  F2FP.BF16.F32.PACK_AB R12, R11, R32 ;  /* 0x000000200b0c723e */ /* 0x000fce00000010ff */
.L_x_506:
[----:B------:R-:W-:Y:S05]  /*6d30*/  BSYNC B1 ;  /* 0x0000000000017941 */ /* 0x000fea0003800000 */
.L_x_505:
[----:B------:R-:W-:Y:S02]  /*6d40*/  ULDC.64 UR4, c[0x0][0x208] ;  /* 0x0000820000047ab9 */ /* 0x000fe40000000a00 */
[----:B---3--:R0:W-:Y:S01]  /*6d50*/  ST.E.128 desc[UR4][R36.64], R12 ;  /* 0x0000000c24007985 */ /* 0x0081e2000c101d04 */
[----:B------:R-:W-:Y:S05]  /*6d60*/  BRA `(.L_x_492) ;  /* 0x0000004400c47947 */ /* 0x000fea0003800000 */
.L_x_447:
        /* <DEDUP_REMOVED lines=20> */
[----:B------:R-:W-:Y:S02]  /*6eb0*/  ISETP.GE.AND P0, PT, R16, R110, PT ;  /* 0x0000006e1000720c */ /* 0x000fe40003f06270 */
[----:B------:R-:W-:-:S02]  /*6ec0*/  CS2R R36, SRZ ;  /* 0x0000000000247805 */ /* 0x000fc4000001ff00 */
[----:B------:R-:W-:Y:S02]  /*6ed0*/  LEA.HI.X R49, R34, UR5, R35, 0x1, P4 ;  /* 0x0000000522317c11 */ /* 0x000fe4000a0f0c23 */
[----:B------:R-:W-:Y:S02]  /*6ee0*/  CS2R R34, SRZ ;  /* 0x0000000000227805 */ /* 0x000fe4000001ff00 */
[----:B------:R-:W-:Y:S02]  /*6ef0*/  LEA R52, P4, R32, UR6, 0x1 ;  /* 0x0000000620347c11 */ /* 0x000fe4000f8808ff */
[----:B------:R-:W-:Y:S02]  /*6f00*/  CS2R R46, SRZ ;  /* 0x00000000002e7805 */ /* 0x000fe4000001ff00 */
[----:B------:R-:W-:Y:S02]  /*6f10*/  CS2R R44, SRZ ;  /* 0x00000000002c7805 */ /* 0x000fe4000001ff00 */
[----:B------:R-:W-:-:S02]  /*6f20*/  CS2R R42, SRZ ;  /* 0x00000000002a7805 */ /* 0x000fc4000001ff00 */
[----:B------:R-:W-:Y:S02]  /*6f30*/  LEA.HI.X R53, R32, UR7, R33, 0x1, P4 ;  /* 0x0000000720357c11 */ /* 0x000fe4000a0f0c21 */
[----:B------:R-:W-:Y:S02]  /*6f40*/  CS2R R32, SRZ ;  /* 0x0000000000207805 */ /* 0x000fe4000001ff00 */
[----:B------:R-:W-:Y:S02]  /*6f50*/  ISETP.GE.AND P4, PT, R214, R110, PT ;  /* 0x0000006ed600720c */ /* 0x000fe40003f86270 */
[----:B------:R-:W-:Y:S01]  /*6f60*/  CS2R R40, SRZ ;  /* 0x0000000000287805 */ /* 0x000fe2000001ff00 */
[----:B------:R-:W-:Y:S02]  /*6f70*/  ULDC.64 UR8, c[0x0][0x208] ;  /* 0x0000820000087ab9 */ /* 0x000fe40000000a00 */
[----:B------:R0:W5:Y:S04]  /*6f80*/  @!P0 LDG.E.128 R36, desc[UR8][R48.64] ;  /* 0x0000000830248981 */ /* 0x000168000c1e1d00 */
[----:B------:R0:W5:Y:S04]  /*6f90*/  @!P0 LDG.E.128 R44, desc[UR8][R52.64] ;  /* 0x00000008342c8981 */ /* 0x000168000c1e1d00 */
[----:B------:R0:W5:Y:S04]  /*6fa0*/  @!P4 LDG.E.128 R32, desc[UR8][R48.64+0x80] ;  /* 0x000080083020c981 */ /* 0x000168000c1e1d00 */
[----:B------:R0:W5:Y:S02]  /*6fb0*/  @!P4 LDG.E.128 R40, desc[UR8][R52.64+0x80] ;  /* 0x000080083428c981 */ /* 0x000164000c1e1d00 */
.L_x_508:
[----:B------:R-:W-:Y:S05]  /*6fc0*/  BSYNC B1 ;  /* 0x0000000000017941 */ /* 0x000fea0003800000 */
.L_x_507:
        /* <DEDUP_REMOVED lines=18> */
[----:B------:R-:W-:Y:S01]  /*70f0*/  IMAD.MOV.U32 R48, RZ, RZ, R36 ;  /* 0x000000ffff307224 */ /* 0x000fe200078e0024 */
[----:B------:R-:W-:Y:S01]  /*7100*/  CS2R R60, SRZ ;  /* 0x00000000003c7805 */ /* 0x000fe2000001ff00 */
[----:B------:R-:W-:-:S02]  /*7110*/  IMAD.MOV.U32 R52, RZ, RZ, R43 ;  /* 0x000000ffff347224 */ /* 0x000fc400078e002b */
[----:B------:R-:W-:Y:S01]  /*7120*/  IMAD.MOV.U32 R66, RZ, RZ, R44 ;  /* 0x000000ffff427224 */ /* 0x000fe200078e002c */
[----:B------:R-:W-:Y:S01]  /*7130*/  PRMT R136, R49, 0x5410, R48 ;  /* 0x0000541031887816 */ /* 0x000fe20000000030 */
[----:B------:R-:W-:Y:S01]  /*7140*/  IMAD.MOV.U32 R48, RZ, RZ, R46 ;  /* 0x000000ffff307224 */ /* 0x000fe200078e002e */
[----:B------:R-:W-:Y:S01]  /*7150*/  PRMT R157, R52, 0x5410, R53 ;  /* 0x00005410349d7816 */ /* 0x000fe20000000035 */
[----:B------:R-:W-:Y:S02]  /*7160*/  IMAD.MOV.U32 R53, RZ, RZ, R40 ;  /* 0x000000ffff357224 */ /* 0x000fe400078e0028 */
[----:B------:R-:W-:Y:S02]  /*7170*/  IMAD.MOV.U32 R52, RZ, RZ, R41 ;  /* 0x000000ffff347224 */ /* 0x000fe400078e0029 */
[----:B------:R-:W-:Y:S02]  /*7180*/  IMAD.MOV.U32 R49, RZ, RZ, R47 ;  /* 0x000000ffff317224 */ /* 0x000fe400078e002f */
[----:B------:R-:W-:Y:S01]  /*7190*/  IMAD.MOV.U32 R67, RZ, RZ, R45 ;  /* 0x000000ffff437224 */ /* 0x000fe200078e002d */
[----:B------:R-:W-:-:S02]  /*71a0*/  PRMT R158, R52, 0x5410, R53 ;  /* 0x00005410349e7816 */ /* 0x000fc40000000035 */
[----:B------:R-:W-:Y:S02]  /*71b0*/  CS2R R52, SRZ ;  /* 0x0000000000347805 */ /* 0x000fe4000001ff00 */
[----:B------:R-:W-:Y:S02]  /*71c0*/  PRMT R143, R49, 0x5410, R48 ;  /* 0x00005410318f7816 */ /* 0x000fe40000000030 */
[----:B------:R-:W-:Y:S01]  /*71d0*/  CS2R R48, SRZ ;  /* 0x0000000000307805 */ /* 0x000fe2000001ff00 */
[----:B------:R-:W-:Y:S06]  /*71e0*/  @P4 BRA `(.L_x_510) ;  /* 0x0000000000644947 */ /* 0x000fec0003800000 */
[----:B------:R-:W-:Y:S01]  /*71f0*/  IADD3 R50, P0, P5, R98, R14, R102 ;  /* 0x0000000e62327210 */ /* 0x000fe20007d1e066 */
[----:B------:R-:W-:Y:S01]  /*7200*/  ULDC.64 UR4, c[0x0][0x3e8] ;  /* 0x0000fa0000047ab9 */ /* 0x000fe20000000a00 */
[----:B------:R-:W-:Y:S01]  /*7210*/  ULDC.64 UR6, c[0x0][0x400] ;  /* 0x0001000000067ab9 */ /* 0x000fe20000000a00 */
[----:B------:R-:W-:Y:S02]  /*7220*/  CS2R R54, SRZ ;  /* 0x0000000000367805 */ /* 0x000fe4000001ff00 */
[----:B------:R-:W-:Y:S02]  /*7230*/  IADD3.X R51, R5, R11, R89, P0, P5 ;  /* 0x0000000b05337210 */ /* 0x000fe400007ea459 */
[----:B------:R-:W-:Y:S02]  /*7240*/  CS2R R52, SRZ ;  /* 0x0000000000347805 */ /* 0x000fe4000001ff00 */
[----:B------:R-:W-:Y:S02]  /*7250*/  IADD3 R48, P0, P5, R92, R12, R104 ;  /* 0x0000000c5c307210 */ /* 0x000fe40007d1e068 */
[----:B------:R-:W-:-:S02]  /*7260*/  CS2R R62, SRZ ;  /* 0x00000000003e7805 */ /* 0x000fc4000001ff00 */
[----:B------:R-:W-:Y:S01]  /*7270*/  CS2R R60, SRZ ;  /* 0x00000000003c7805 */ /* 0x000fe2000001ff00 */
[----:B------:R-:W-:Y:S01]  /*7280*/  ULDC.64 UR8, c[0x0][0x208] ;  /* 0x0000820000087ab9 */ /* 0x000fe20000000a00 */
        /* <DEDUP_REMOVED lines=8> */
[----:B------:R-:W5:Y:S04]  /*7310*/  @!P0 LDG.E.128 R52, desc[UR8][R56.64] ;  /* 0x0000000838348981 */ /* 0x000f68000c1e1d00 */
[----:B------:R-:W5:Y:S01]  /*7320*/  @!P0 LDG.E.128 R60, desc[UR8][R64.64] ;  /* 0x00000008403c8981 */ /* 0x000f62000c1e1d00 */
[----:B------:R-:W-:Y:S02]  /*7330*/  ISETP.GE.AND P0, PT, R214, R110, PT ;  /* 0x0000006ed600720c */ /* 0x000fe40003f06270 */
[----:B------:R-:W-:-:S11]  /*7340*/  CS2R R58, SRZ ;  /* 0x00000000003a7805 */ /* 0x000fd6000001ff00 */
[----:B------:R0:W5:Y:S02]  /*7350*/  @!P0 LDG.E.128 R48, desc[UR8][R56.64+0x80] ;  /* 0x0000800838308981 */ /* 0x000164000c1e1d00 */
[----:B0-----:R-:W-:-:S06]  /*7360*/  CS2R R56, SRZ ;  /* 0x0000000000387805 */ /* 0x001fcc000001ff00 */
[----:B------:R0:W5:Y:S02]  /*7370*/  @!P0 LDG.E.128 R56, desc[UR8][R64.64+0x80] ;  /* 0x0000800840388981 */ /* 0x000164000c1e1d00 */
.L_x_510:
[----:B------:R-:W-:Y:S05]  /*7380*/  BSYNC B1 ;  /* 0x0000000000017941 */ /* 0x000fea0003800000 */
.L_x_509:
[----:B0----5:R-:W-:Y:S01]  /*7390*/  IMAD.MOV.U32 R65, RZ, RZ, R50 ;  /* 0x000000ffff417224 */ /* 0x021fe200078e0032 */
[----:B------:R-:W-:Y:S01]  /*73a0*/  PRMT R161, R67, 0x5410, R66 ;  /* 0x0000541043a17816 */ /* 0x000fe20000000042 */
[----:B------:R-:W-:Y:S01]  /*73b0*/  IMAD.MOV.U32 R64, RZ, RZ, R51 ;  /* 0x000000ffff407224 */ /* 0x000fe200078e0033 */
[----:B------:R-:W-:Y:S01]  /*73c0*/  BSSY B1, `(.L_x_511) ;  /* 0x0000037000017945 */ /* 0x000fe20003800000 */
        /* <DEDUP_REMOVED lines=13> */
[----:B------:R-:W-:Y:S02]  /*74a0*/  MOV R65, R58 ;  /* 0x0000003a00417202 */ /* 0x000fe40000000f00 */
[----:B------:R-:W-:Y:S02]  /*74b0*/  CS2R R78, SRZ ;  /* 0x00000000004e7805 */ /* 0x000fe4000001ff00 */
[----:B------:R-:W-:Y:S01]  /*74c0*/  PRMT R148, R66, 0x5410, R67 ;  /* 0x0000541042947816 */ /* 0x000fe20000000043 */
[----:B------:R-:W-:Y:S01]  /*74d0*/  IMAD.MOV.U32 R67, RZ, RZ, R52 ;  /* 0x000000ffff437224 */ /* 0x000fe200078e0034 */
[----:B------:R-:W-:Y:S01]  /*74e0*/  PRMT R150, R65, 0x5410, R64 ;  /* 0x0000541041967816 */ /* 0x000fe20000000040 */
[----:B------:R-:W-:Y:S01]  /*74f0*/  IMAD.MOV.U32 R66, RZ, RZ, R53 ;  /* 0x000000ffff427224 */ /* 0x000fe200078e0035 */
[----:B------:R-:W-:Y:S01]  /*7500*/  CS2R R76, SRZ ;  /* 0x00000000004c7805 */ /* 0x000fe2000001ff00 */
[----:B------:R-:W-:-:S02]  /*7510*/  IMAD.MOV.U32 R65, RZ, RZ, R62 ;  /* 0x000000ffff417224 */ /* 0x000fc400078e003e */
[----:B------:R-:W-:Y:S01]  /*7520*/  IMAD.MOV.U32 R64, RZ, RZ, R63 ;  /* 0x000000ffff407224 */ /* 0x000fe200078e003f */
[----:B------:R-:W-:Y:S01]  /*7530*/  PRMT R153, R67, 0x5410, R66 ;  /* 0x0000541043997816 */ /* 0x000fe20000000042 */
[----:B------:R-:W-:Y:S02]  /*7540*/  IMAD.MOV.U32 R67, RZ, RZ, R56 ;  /* 0x000000ffff437224 */ /* 0x000fe400078e0038 */
[----:B------:R-:W-:Y:S01]  /*7550*/  IMAD.MOV.U32 R66, RZ, RZ, R57 ;  /* 0x000000ffff427224 */ /* 0x000fe200078e0039 */
[----:B------:R-:W-:Y:S01]  /*7560*/  PRMT R154, R65, 0x5410, R64 ;  /* 0x00005410419a7816 */ /* 0x000fe20000000040 */
[----:B------:R-:W-:Y:S02]  /*7570*/  IMAD.MOV.U32 R65, RZ, RZ, R60 ;  /* 0x000000ffff417224 */ /* 0x000fe400078e003c */
[----:B------:R-:W-:Y:S01]  /*7580*/  IMAD.MOV.U32 R64, RZ, RZ, R61 ;  /* 0x000000ffff407224 */ /* 0x000fe200078e003d */
[----:B------:R-:W-:Y:S02]  /*7590*/  PRMT R151, R67, 0x5410, R66 ;  /* 0x0000541043977816 */ /* 0x000fe40000000042 */
[----:B------:R-:W-:-:S02]  /*75a0*/  CS2R R66, SRZ ;  /* 0x0000000000427805 */ /* 0x000fc4000001ff00 */
[----:B------:R-:W-:Y:S02]  /*75b0*/  PRMT R155, R65, 0x5410, R64 ;  /* 0x00005410419b7816 */ /* 0x000fe40000000040 */
[----:B------:R-:W-:Y:S01]  /*75c0*/  CS2R R64, SRZ ;  /* 0x0000000000407805 */ /* 0x000fe2000001ff00 */
[----:B------:R-:W-:Y:S06]  /*75d0*/  @P5 BRA `(.L_x_512) ;  /* 0x0000000000545947 */ /* 0x000fec0003800000 */
[----:B------:R-:W-:Y:S01]  /*75e0*/  IADD3 R15, P0, P6, R98, R106, R14 ;  /* 0x0000006a620f7210 */ /* 0x000fe20007e1e00e */
[----:B------:R-:W-:Y:S01]  /*75f0*/  ULDC.64 UR4, c[0x0][0x3e8] ;  /* 0x0000fa0000047ab9 */ /* 0x000fe20000000a00 */
[----:B------:R-:W-:Y:S02]  /*7600*/  ULDC.64 UR6, c[0x0][0x208] ;  /* 0x0000820000067ab9 */ /* 0x000fe40000000a00 */
[----:B------:R-:W-:Y:S02]  /*7610*/  IADD3.X R11, R5, R105, R11, P0, P6 ;  /* 0x00000069050b7210 */ /* 0x000fe400007ec40b */
        /* <DEDUP_REMOVED lines=9> */
[----:B------:R-:W-:Y:S02]  /*76b0*/  CS2R R64, SRZ ;  /* 0x0000000000407805 */ /* 0x000fe4000001ff00 */
[----:B------:R-:W-:Y:S02]  /*76c0*/  CS2R R74, SRZ ;  /* 0x00000000004a7805 */ /* 0x000fe4000001ff00 */
[----:B------:R-:W-:-:S05]  /*76d0*/  CS2R R72, SRZ ;  /* 0x0000000000487805 */ /* 0x000fca000001ff00 */
[----:B------:R0:W5:Y:S04]  /*76e0*/  @!P0 LDG.E.128 R68, desc[UR6][R14.64] ;  /* 0x000000060e448981 */ /* 0x000168000c1e1d00 */
[----:B------:R0:W5:Y:S01]  /*76f0*/  @!P0 LDG.E.128 R76, desc[UR6][R12.64] ;  /* 0x000000060c4c8981 */ /* 0x000162000c1e1d00 */
[----:B------:R-:W-:-:S13]  /*7700*/  ISETP.GE.AND P0, PT, R214, R110, PT ;  /* 0x0000006ed600720c */ /* 0x000fda0003f06270 */
[----:B------:R0:W5:Y:S04]  /*7710*/  @!P0 LDG.E.128 R64, desc[UR6][R14.64+0x80] ;  /* 0x000080060e408981 */ /* 0x000168000c1e1d00 */
[----:B------:R0:W5:Y:S02]  /*7720*/  @!P0 LDG.E.128 R72, desc[UR6][R12.64+0x80] ;  /* 0x000080060c488981 */ /* 0x000164000c1e1d00 */
.L_x_512:
[----:B------:R-:W-:Y:S05]  /*7730*/  BSYNC B1 ;  /* 0x0000000000017941 */ /* 0x000fea0003800000 */
.L_x_511:
[----:B0----5:R-:W-:Y:S01]  /*7740*/  IMAD.MOV.U32 R12, RZ, RZ, R66 ;  /* 0x000000ffff0c7224 */ /* 0x021fe200078e0042 */
[----:B------:R-:W-:Y:S01]  /*7750*/  ULOP3.LUT UR4, UR60, 0x1, URZ, 0xfc, !UPT ;  /* 0x000000013c047892 */ /* 0x000fe2000f8efc3f */
[----:B------:R-:W-:-:S03]  /*7760*/  IMAD.MOV.U32 R11, RZ, RZ, R67 ;  /* 0x000000ffff0b7224 */ /* 0x000fc600078e0043 */
[----:B------:R-:W-:Y:S02]  /*7770*/  UISETP.NE.AND UP0, UPT, UR4, 0x3, UPT ;  /* 0x000000030400788c */ /* 0x000fe4000bf05270 */
[----:B------:R-:W-:Y:S01]  /*7780*/  PRMT R140, R11, 0x5410, R12 ;  /* 0x000054100b8c7816 */ /* 0x000fe2000000000c */
[----:B------:R-:W-:Y:S02]  /*7790*/  IMAD.MOV.U32 R12, RZ, RZ, R64 ;  /* 0x000000ffff0c7224 */ /* 0x000fe400078e0040 */
[----:B------:R-:W-:Y:S01]  /*77a0*/  IMAD.MOV.U32 R11, RZ, RZ, R65 ;  /* 0x000000ffff0b7224 */ /* 0x000fe200078e0041 */
[----:B------:R-:W-:-:S04]  /*77b0*/  PLOP3.LUT P0, PT, PT, PT, UP0, 0x80, 0x0 ;  /* 0x000000000000781c */ /* 0x000fc80003f0f008 */
        /* <DEDUP_REMOVED lines=24> */
.L_x_513:
[----:B------:R-:W-:Y:S01]  /*7940*/  IMAD R87, R213, 0x8, R23 ;  /* 0x00000008d5577824 */ /* 0x000fe200078e0217 */
[----:B------:R-:W-:Y:S01]  /*7950*/  SHF.L.U32 R88, R225, 0x1f, RZ ;  /* 0x0000001fe1587819 */ /* 0x000fe200000006ff */
[----:B------:R-:W-:Y:S03]  /*7960*/  BSSY B1, `(.L_x_514) ;  /* 0x0000003000017945 */ /* 0x000fe60003800000 */
[----:B------:R-:W0:Y:S02]  /*7970*/  SYNCS.PHASECHK.TRANS64.TRYWAIT P6, [R87+URZ+0x38890], R88 ;  /* 0x03889058570075a7 */ /* 0x000e2400080c017f */
[----:B0-----:R-:W-:Y:S05]  /*7980*/  @!P6 BRA `(.L_x_515) ;  /* 0x000002340008e947 */ /* 0x001fea0003800000 */
.L_x_823:
[----:B------:R-:W-:Y:S05]  /*7990*/  BSYNC B1 ;  /* 0x0000000000017941 */ /* 0x000fea0003800000 */
.L_x_514:
[----:B------:R-:W1:Y:S01]  /*79a0*/  LDC R128, c[0x0][0x2f4] ;  /* 0x0000bd00ff807b82 */ /* 0x000e620000000800 */
[----:B------:R-:W-:Y:S01]  /*79b0*/  UMOV UR4, 0xffffffff ;  /* 0xffffffff00047882 */ /* 0x000fe20000000000 */
[----:B-1----:R-:W-:Y:S02]  /*79c0*/  IMAD.IADD R132, R128, 0x1, -R111 ;  /* 0x0000000180847824 */ /* 0x002fe400078e0a6f */
[----:B------:R-:W-:Y:S05]  /*79d0*/  BRA.DIV UR4, `(.L_x_516) ;  /* 0x0000023604087947 */ /* 0x000fea000b800000 */
[----:B------:R1:W2:Y:S04]  /*79e0*/  SHFL.IDX PT, R119, R116, RZ, 0x181f ;  /* 0x00181fff74777589 */ /* 0x0002a800000e0000 */
[----:B------:R1:W3:Y:S02]  /*79f0*/  SHFL.IDX PT, R11, R117, RZ, 0x181f ;  /* 0x00181fff750b7589 */ /* 0x0002e400000e0000 */
.L_x_827:
[----:B------:R-:W-:Y:S04]  /*7a00*/  BSSY B1, `(.L_x_517) ;  /* 0x000010a000017945 */ /* 0x000fe80003800000 */
[----:B------:R-:W-:Y:S05]  /*7a10*/  @P3 BRA `(.L_x_518) ;  /* 0x0000001000203947 */ /* 0x000fea0003800000 */
[----:B------:R-:W-:Y:S01]  /*7a20*/  ISETP.NE.AND P3, PT, R3, RZ, PT ;  /* 0x000000ff0300720c */ /* 0x000fe20003f65270 */
[----:B------:R-:W-:Y:S01]  /*7a30*/  BSSY B2, `(.L_x_519) ;  /* 0x0000083000027945 */ /* 0x000fe20003800000 */
[----:B---3--:R-:W-:-:S11]  /*7a40*/  IMAD.MOV.U32 R118, RZ, RZ, R11 ;  /* 0x000000ffff767224 */ /* 0x008fd600078e000b */
[----:B------:R-:W-:Y:S05]  /*7a50*/  @!P3 BRA `(.L_x_520) ;  /* 0x000000080000b947 */ /* 0x000fea0003800000 */
[----:B------:R-:W3:Y:S01]  /*7a60*/  LDL R15, [R1+0x5c] ;  /* 0x00005c00010f7983 */ /* 0x000ee20000100800 */
[----:B------:R-:W-:Y:S01]  /*7a70*/  SEL R12, R111, R132, !P2 ;  /* 0x000000846f0c7207 */ /* 0x000fe20005000000 */
[----:B------:R-:W-:Y:S01]  /*7a80*/  IMAD.SHL.U32 R14, R224, 0x40, RZ ;  /* 0x00000040e00e7824 */ /* 0x000fe200078e00ff */
[----:B------:R-:W-:Y:S01]  /*7a90*/  ISETP.GE.AND P3, PT, R16, R110, PT ;  /* 0x0000006e1000720c */ /* 0x000fe20003f66270 */
[----:B------:R-:W-:Y:S01]  /*7aa0*/  IMAD.SHL.U32 R80, R224, 0x40, RZ ;  /* 0x00000040e0507824 */ /* 0x000fe200078e00ff */
[----:B------:R-:W-:Y:S01]  /*7ab0*/  SHF.R.S32.HI R13, RZ, 0x1f, R12 ;  /* 0x0000001fff0d7819 */ /* 0x000fe2000001140c */
[----:B------:R-:W-:Y:S01]  /*7ac0*/  BSSY B3, `(.L_x_521) ;  /* 0x0000072000037945 */ /* 0x000fe20003800000 */
[----:B------:R-:W-:Y:S02]  /*7ad0*/  LOP3.LUT R14, R14, 0x1c0, RZ, 0xc0, !PT ;  /* 0x000001c00e0e7812 */ /* 0x000fe400078ec0ff */
[----:B------:R-:W-:Y:S02]  /*7ae0*/  LEA.HI R13, R13, R12, RZ, 0x4 ;  /* 0x0000000c0d0d7211 */ /* 0x000fe400078f20ff */
[----:B------:R-:W-:-:S02]  /*7af0*/  LOP3.LUT R80, R80, 0x1c0, RZ, 0xc0, !PT ;  /* 0x000001c050507812 */ /* 0x000fc400078ec0ff */
[----:B------:R-:W-:Y:S02]  /*7b00*/  LEA.HI.SX32 R134, R13, R8, 0x1c ;  /* 0x000000080d867211 */ /* 0x000fe400078fe2ff */
[----:B------:R-:W-:Y:S02]  /*7b10*/  SHF.R.U32.HI R14, RZ, 0x3, R14 ;  /* 0x00000003ff0e7819 */ /* 0x000fe4000001160e */
[----:B------:R-:W-:-:S04]  /*7b20*/  SHF.R.S32.HI R13, RZ, 0x1f, R134 ;  /* 0x0000001fff0d7819 */ /* 0x000fc80000011486 */
[----:B------:R-:W-:Y:S01]  /*7b30*/  LEA.HI R13, R13, R134, RZ, 0x3 ;  /* 0x000000860d0d7211 */ /* 0x000fe200078f18ff */
[----:B------:R-:W-:-:S03]  /*7b40*/  IMAD.SHL.U32 R134, R134, 0x8, RZ ;  /* 0x0000000886867824 */ /* 0x000fc600078e00ff */
[----:B------:R-:W-:Y:S02]  /*7b50*/  SHF.R.S32.HI R13, RZ, 0x3, R13 ;  /* 0x00000003ff0d7819 */ /* 0x000fe4000001140d */
[----:B------:R-:W-:-:S04]  /*7b60*/  LOP3.LUT R12, R80, 0x38, R134, 0xf8, !PT ;  /* 0x00000038500c7812 */ /* 0x000fc800078ef886 */
[----:B------:R-:W-:Y:S01]  /*7b70*/  LOP3.LUT R12, R12, R14, RZ, 0x3c, !PT ;  /* 0x0000000e0c0c7212 */ /* 0x000fe200078e3cff */
[----:B---3--:R-:W-:-:S04]  /*7b80*/  IMAD R13, R13, 0x1400, R15 ;  /* 0x000014000d0d7824 */ /* 0x008fc800078e020f */
[----:B------:R-:W-:-:S04]  /*7b90*/  IMAD.IADD R12, R13, 0x1, R12 ;  /* 0x000000010d0c7824 */ /* 0x000fc800078e020c */
[C---:B------:R-:W-:Y:S02]  /*7ba0*/  IMAD R80, R213.reuse, 0x5000, R12 ;  /* 0x00005000d5507824 */ /* 0x040fe400078e020c */
[----:B------:R-:W-:Y:S02]  /*7bb0*/  IMAD R12, R213, 0x5000, R126 ;  /* 0x00005000d50c7824 */ /* 0x000fe400078e027e */
[--C-:B------:R-:W-:Y:S02]  /*7bc0*/  IMAD R80, R80, 0x2, R23.reuse ;  /* 0x0000000250507824 */ /* 0x100fe400078e0217 */
[----:B------:R-:W-:-:S04]  /*7bd0*/  IMAD R12, R12, 0x2, R23 ;  /* 0x000000020c0c7824 */ /* 0x000fc800078e0217 */
[----:B------:R-:W3:Y:S04]  /*7be0*/  LDS.128 R80, [R80+0x24400] ;  /* 0x0244000050507984 */ /* 0x000ee80000000c00 */
[----:B------:R-:W4:Y:S01]  /*7bf0*/  LDS.128 R12, [R12+0x24400] ;  /* 0x024400000c0c7984 */ /* 0x000f220000000c00 */
[----:B------:R-:W-:Y:S05]  /*7c00*/  @P3 BRA `(.L_x_522) ;  /* 0x0000000400743947 */ /* 0x000fea0003800000 */
[--C-:B------:R-:W-:Y:S02]  /*7c10*/  SHF.R.U64 R36, R36, 0x10, R37.reuse ;  /* 0x0000001024247819 */ /* 0x100fe40000001225 */
[----:B------:R-:W-:Y:S02]  /*7c20*/  SHF.R.U32.HI R135, RZ, 0x10, R37 ;  /* 0x00000010ff877819 */ /* 0x000fe40000011625 */
[----:B------:R-:W-:Y:S02]  /*7c30*/  SHF.R.U64 R37, R38, 0x10, R39 ;  /* 0x0000001026257819 */ /* 0x000fe40000001227 */
[--C-:B------:R-:W-:Y:S02]  /*7c40*/  SHF.R.U64 R38, R44, 0x10, R45.reuse ;  /* 0x000000102c267819 */ /* 0x100fe4000000122d */
[----:B------:R-:W-:Y:S02]  /*7c50*/  SHF.R.U32.HI R45, RZ, 0x10, R45 ;  /* 0x00000010ff2d7819 */ /* 0x000fe4000001162d */
[----:B------:R-:W-:-:S02]  /*7c60*/  PRMT R36, R136, 0x5432, R36 ;  /* 0x0000543288247816 */ /* 0x000fc40000000024 */
[----:B------:R-:W-:Y:S02]  /*7c70*/  PRMT R135, R136, 0x5410, R135 ;  /* 0x0000541088877816 */ /* 0x000fe40000000087 */
[----:B------:R-:W-:Y:S02]  /*7c80*/  SHF.R.U32.HI R136, RZ, 0x10, R39 ;  /* 0x00000010ff887819 */ /* 0x000fe40000011627 */
[--C-:B------:R-:W-:Y:S02]  /*7c90*/  SHF.R.U64 R44, R46, 0x10, R47.reuse ;  /* 0x000000102e2c7819 */ /* 0x100fe4000000122f */
[----:B------:R-:W-:Y:S02]  /*7ca0*/  SHF.R.U32.HI R141, RZ, 0x10, R47 ;  /* 0x00000010ff8d7819 */ /* 0x000fe4000001162f */
[----:B------:R-:W-:Y:S02]  /*7cb0*/  PRMT R46, R161, 0x5410, R45 ;  /* 0x00005410a12e7816 */ /* 0x000fe4000000002d */
[----:B------:R-:W-:-:S02]  /*7cc0*/  PRMT R39, R142, 0x5410, R37 ;  /* 0x000054108e277816 */ /* 0x000fc40000000025 */
[----:B------:R-:W-:Y:S01]  /*7cd0*/  PRMT R47, R142, 0x5432, R136 ;  /* 0x000054328e2f7816 */ /* 0x000fe20000000088 */
[----:B----4-:R-:W-:Y:S01]  /*7ce0*/  IMAD.U32 R142, R13, 0x10000, RZ ;  /* 0x000100000d8e7824 */ /* 0x010fe200078e00ff */
[----:B------:R-:W-:Y:S02]  /*7cf0*/  PRMT R37, R161, 0x5432, R38 ;  /* 0x00005432a1257816 */ /* 0x000fe40000000026 */
[----:B------:R-:W-:Y:S01]  /*7d00*/  PRMT R38, R143, 0x5432, R44 ;  /* 0x000054328f267816 */ /* 0x000fe2000000002c */
[----:B---3--:R-:W-:Y:S01]  /*7d10*/  IMAD.U32 R44, R81, 0x10000, RZ ;  /* 0x00010000512c7824 */ /* 0x008fe200078e00ff */
[----:B------:R-:W-:Y:S01]  /*7d20*/  PRMT R136, R143, 0x5410, R141 ;  /* 0x000054108f887816 */ /* 0x000fe2000000008d */
[C---:B------:R-:W-:Y:S01]  /*7d30*/  IMAD.U32 R141, R46.reuse, 0x10000, RZ ;  /* 0x000100002e8d7824 */ /* 0x040fe200078e00ff */
[----:B------:R-:W-:Y:S01]  /*7d40*/  LOP3.LUT R46, R46, 0xffff0000, RZ, 0xc0, !PT ;  /* 0xffff00002e2e7812 */ /* 0x000fe200078ec0ff */
[----:B------:R-:W-:Y:S01]  /*7d50*/  IMAD.U32 R143, R135, 0x10000, RZ ;  /* 0x00010000878f7824 */ /* 0x000fe200078e00ff */
[----:B------:R-:W-:Y:S01]  /*7d60*/  LOP3.LUT R81, R81, 0xffff0000, RZ, 0xc0, !PT ;  /* 0xffff000051517812 */ /* 0x000fe200078ec0ff */
[C---:B------:R-:W-:Y:S01]  /*7d70*/  FMUL.FTZ R45, R44.reuse, R141 ;  /* 0x0000008d2c2d7220 */ /* 0x040fe20000410000 */
[----:B------:R-:W-:Y:S01]  /*7d80*/  LOP3.LUT R135, R135, 0xffff0000, RZ, 0xc0, !PT ;  /* 0xffff000087877812 */ /* 0x000fe200078ec0ff */
[----:B------:R-:W-:-:S02]  /*7d90*/  FMUL.FTZ R44, R44, R143 ;  /* 0x0000008f2c2c7220 */ /* 0x000fc40000410000 */
[C---:B------:R-:W-:Y:S01]  /*7da0*/  FFMA.FTZ R45, R142.reuse, R143, -R45 ;  /* 0x0000008f8e2d7223 */ /* 0x040fe2000001082d */
[----:B------:R-:W-:Y:S01]  /*7db0*/  SHF.L.U32 R143, R47, 0x10, RZ ;  /* 0x000000102f8f7819 */ /* 0x000fe200000006ff */
[----:B------:R-:W-:Y:S01]  /*7dc0*/  FFMA.FTZ R44, R142, R141, R44 ;  /* 0x0000008d8e2c7223 */ /* 0x000fe2000001002c */
[----:B------:R-:W-:Y:S01]  /*7dd0*/  LOP3.LUT R141, R13, 0xffff0000, RZ, 0xc0, !PT ;  /* 0xffff00000d8d7812 */ /* 0x000fe200078ec0ff */
[CC--:B------:R-:W-:Y:S01]  /*7de0*/  FMUL.FTZ R13, R81.reuse, R46.reuse ;  /* 0x0000002e510d7220 */ /* 0x0c0fe20000410000 */
[-C--:B------:R-:W-:Y:S01]  /*7df0*/  FMUL.FTZ R81, R81, R135.reuse ;  /* 0x0000008751517220 */ /* 0x080fe20000410000 */
[C---:B------:R-:W-:Y:S01]  /*7e00*/  IMAD.U32 R142, R83.reuse, 0x10000, RZ ;  /* 0x00010000538e7824 */ /* 0x040fe200078e00ff */
[----:B------:R-:W-:Y:S01]  /*7e10*/  LOP3.LUT R83, R83, 0xffff0000, RZ, 0xc0, !PT ;  /* 0xffff000053537812 */ /* 0x000fe200078ec0ff */
[C---:B------:R-:W-:Y:S01]  /*7e20*/  FFMA.FTZ R13, R141.reuse, R135, -R13 ;  /* 0x000000878d0d7223 */ /* 0x040fe2000001080d */
[C---:B------:R-:W-:Y:S02]  /*7e30*/  IMAD.U32 R135, R136.reuse, 0x10000, RZ ;  /* 0x0001000088877824 */ /* 0x040fe400078e00ff */
[----:B------:R-:W-:Y:S01]  /*7e40*/  FFMA.FTZ R46, R141, R46, R81 ;  /* 0x0000002e8d2e7223 */ /* 0x000fe20000010051 */
[----:B------:R-:W-:Y:S01]  /*7e50*/  IMAD.U32 R141, R15, 0x10000, RZ ;  /* 0x000100000f8d7824 */ /* 0x000fe200078e00ff */
[----:B------:R-:W-:Y:S01]  /*7e60*/  LOP3.LUT R136, R136, 0xffff0000, RZ, 0xc0, !PT ;  /* 0xffff000088887812 */ /* 0x000fe200078ec0ff */
[C---:B------:R-:W-:Y:S01]  /*7e70*/  FMUL.FTZ R81, R142.reuse, R135 ;  /* 0x000000878e517220 */ /* 0x040fe20000410000 */
[----:B------:R-:W-:Y:S01]  /*7e80*/  FMUL.FTZ R142, R142, R143 ;  /* 0x0000008f8e8e7220 */ /* 0x000fe20000410000 */
[----:B------:R-:W-:Y:S01]  /*7e90*/  F2FP.BF16.F32.PACK_AB R13, R13, R45 ;  /* 0x0000002d0d0d723e */ /* 0x000fe200000010ff */
[----:B------:R-:W-:-:S02]  /*7ea0*/  IMAD.U32 R45, R80, 0x10000, RZ ;  /* 0x00010000502d7824 */ /* 0x000fc400078e00ff */
[C---:B------:R-:W-:Y:S01]  /*7eb0*/  FFMA.FTZ R81, R141.reuse, R143, -R81 ;  /* 0x0000008f8d517223 */ /* 0x040fe20000010851 */
[----:B------:R-:W-:Y:S01]  /*7ec0*/  FFMA.FTZ R135, R141, R135, R142 ;  /* 0x000000878d877223 */ /* 0x000fe2000001008e */
[----:B------:R-:W-:Y:S02]  /*7ed0*/  LOP3.LUT R141, R47, 0xffff0000, RZ, 0xc0, !PT ;  /* 0xffff00002f8d7812 */ /* 0x000fe400078ec0ff */
[----:B------:R-:W-:Y:S01]  /*7ee0*/  LOP3.LUT R47, R15, 0xffff0000, RZ, 0xc0, !PT ;  /* 0xffff00000f2f7812 */ /* 0x000fe200078ec0ff */
[C---:B------:R-:W-:Y:S01]  /*7ef0*/  FMUL.FTZ R15, R83.reuse, R136 ;  /* 0x00000088530f7220 */ /* 0x040fe20000410000 */
[----:B------:R-:W-:Y:S01]  /*7f00*/  F2FP.BF16.F32.PACK_AB R44, R46, R44 ;  /* 0x0000002c2e2c723e */ /* 0x000fe200000010ff */
[-C--:B------:R-:W-:Y:S01]  /*7f10*/  FMUL.FTZ R83, R83, R141.reuse ;  /* 0x0000008d53537220 */ /* 0x080fe20000410000 */
[----:B------:R-:W-:Y:S02]  /*7f20*/  IMAD.U32 R46, R37, 0x10000, RZ ;  /* 0x00010000252e7824 */ /* 0x000fe400078e00ff */
[----:B------:R-:W-:Y:S01]  /*7f30*/  FFMA.FTZ R15, R47, R141, -R15 ;  /* 0x0000008d2f0f7223 */ /* 0x000fe2000001080f */
[----:B------:R-:W-:Y:S01]  /*7f40*/  LOP3.LUT R37, R37, 0xffff0000, RZ, 0xc0, !PT ;  /* 0xffff000025257812 */ /* 0x000fe200078ec0ff */
[----:B------:R-:W-:Y:S01]  /*7f50*/  FFMA.FTZ R47, R47, R136, R83 ;  /* 0x000000882f2f7223 */ /* 0x000fe20000010053 */
[C---:B------:R-:W-:Y:S01]  /*7f60*/  IMAD.U32 R83, R36.reuse, 0x10000, RZ ;  /* 0x0001000024537824 */ /* 0x040fe200078e00ff */
[----:B------:R-:W-:-:S02]  /*7f70*/  LOP3.LUT R36, R36, 0xffff0000, RZ, 0xc0, !PT ;  /* 0xffff000024247812 */ /* 0x000fc400078ec0ff */
[----:B------:R-:W-:Y:S01]  /*7f80*/  F2FP.BF16.F32.PACK_AB R15, R15, R81 ;  /* 0x000000510f0f723e */ /* 0x000fe200000010ff */
[----:B------:R-:W-:Y:S01]  /*7f90*/  IMAD.U32 R81, R12, 0x10000, RZ ;  /* 0x000100000c517824 */ /* 0x000fe200078e00ff */
[----:B------:R-:W-:Y:S01]  /*7fa0*/  F2FP.BF16.F32.PACK_AB R47, R47, R135 ;  /* 0x000000872f2f723e */ /* 0x000fe200000010ff */
[C---:B------:R-:W-:Y:S01]  /*7fb0*/  FMUL.FTZ R135, R45.reuse, R46 ;  /* 0x0000002e2d877220 */ /* 0x040fe20000410000 */
[----:B------:R-:W-:-:S03]  /*7fc0*/  FMUL.FTZ R45, R45, R83 ;  /* 0x000000532d2d7220 */ /* 0x000fc60000410000 */
[C---:B------:R-:W-:Y:S01]  /*7fd0*/  FFMA.FTZ R135, R81.reuse, R83, -R135 ;  /* 0x0000005351877223 */ /* 0x040fe20000010887 */
[----:B------:R-:W-:Y:S01]  /*7fe0*/  FFMA.FTZ R45, R81, R46, R45 ;  /* 0x0000002e512d7223 */ /* 0x000fe2000001002d */
[----:B------:R-:W-:Y:S01]  /*7ff0*/  LOP3.LUT R46, R80, 0xffff0000, RZ, 0xc0, !PT ;  /* 0xffff0000502e7812 */ /* 0x000fe200078ec0ff */
[----:B------:R-:W-:Y:S01]  /*8000*/  IMAD.U32 R83, R82, 0x10000, RZ ;  /* 0x0001000052537824 */ /* 0x000fe200078e00ff */
[----:B------:R-:W-:-:S03]  /*8010*/  LOP3.LUT R80, R12, 0xffff0000, RZ, 0xc0, !PT ;  /* 0xffff00000c507812 */ /* 0x000fc600078ec0ff */
[C---:B------:R-:W-:Y:S01]  /*8020*/  FMUL.FTZ R12, R46.reuse, R37 ;  /* 0x000000252e0c7220 */ /* 0x040fe20000410000 */
[----:B------:R-:W-:-:S03]  /*8030*/  FMUL.FTZ R46, R46, R36 ;  /* 0x000000242e2e7220 */ /* 0x000fc60000410000 */
[C---:B------:R-:W-:Y:S01]  /*8040*/  FFMA.FTZ R12, R80.reuse, R36, -R12 ;  /* 0x00000024500c7223 */ /* 0x040fe2000001080c */
[----:B------:R-:W-:Y:S01]  /*8050*/  FFMA.FTZ R36, R80, R37, R46 ;  /* 0x0000002550247223 */ /* 0x000fe2000001002e */
[C---:B------:R-:W-:Y:S01]  /*8060*/  IMAD.U32 R46, R38.reuse, 0x10000, RZ ;  /* 0x00010000262e7824 */ /* 0x040fe200078e00ff */
[----:B------:R-:W-:Y:S01]  /*8070*/  LOP3.LUT R38, R38, 0xffff0000, RZ, 0xc0, !PT ;  /* 0xffff000026267812 */ /* 0x000fe200078ec0ff */
[C---:B------:R-:W-:Y:S01]  /*8080*/  IMAD.U32 R80, R39.reuse, 0x10000, RZ ;  /* 0x0001000027507824 */ /* 0x040fe200078e00ff */
[----:B------:R-:W-:Y:S01]  /*8090*/  LOP3.LUT R39, R39, 0xffff0000, RZ, 0xc0, !PT ;  /* 0xffff000027277812 */ /* 0x000fe200078ec0ff */
[C---:B------:R-:W-:Y:S01]  /*80a0*/  FMUL.FTZ R81, R83.reuse, R46 ;  /* 0x0000002e53517220 */ /* 0x040fe20000410000 */
[C---:B------:R-:W-:Y:S02]  /*80b0*/  IMAD.U32 R37, R14.reuse, 0x10000, RZ ;  /* 0x000100000e257824 */ /* 0x040fe400078e00ff */
[-C--:B------:R-:W-:Y:S01]  /*80c0*/  FMUL.FTZ R83, R83, R80.reuse ;  /* 0x0000005053537220 */ /* 0x080fe20000410000 */
[----:B------:R-:W-:Y:S01]  /*80d0*/  LOP3.LUT R14, R14, 0xffff0000, RZ, 0xc0, !PT ;  /* 0xffff00000e0e7812 */ /* 0x000fe200078ec0ff */
[----:B------:R-:W-:-:S02]  /*80e0*/  FFMA.FTZ R81, R37, R80, -R81 ;  /* 0x0000005025517223 */ /* 0x000fc40000010851 */
[----:B------:R-:W-:Y:S01]  /*80f0*/  FFMA.FTZ R83, R37, R46, R83 ;  /* 0x0000002e25537223 */ /* 0x000fe20000010053 */
[----:B------:R-:W-:Y:S02]  /*8100*/  LOP3.LUT R37, R82, 0xffff0000, RZ, 0xc0, !PT ;  /* 0xffff000052257812 */ /* 0x000fe400078ec0ff */
[----:B------:R-:W-:Y:S02]  /*8110*/  F2FP.BF16.F32.PACK_AB R36, R36, R45 ;  /* 0x0000002d2424723e */ /* 0x000fe400000010ff */
[----:B------:R-:W-:Y:S01]  /*8120*/  F2FP.BF16.F32.PACK_AB R12, R12, R135 ;  /* 0x000000870c0c723e */ /* 0x000fe200000010ff */
[CC--:B------:R-:W-:Y:S01]  /*8130*/  FMUL.FTZ R46, R37.reuse, R38.reuse ;  /* 0x00000026252e7220 */ /* 0x0c0fe20000410000 */
[-C--:B------:R-:W-:Y:S01]  /*8140*/  FMUL.FTZ R37, R37, R39.reuse ;  /* 0x0000002725257220 */ /* 0x080fe20000410000 */
[----:B------:R-:W-:Y:S02]  /*8150*/  IMAD.MOV.U32 R80, RZ, RZ, R36 ;  /* 0x000000ffff507224 */ /* 0x000fe400078e0024 */
[C---:B------:R-:W-:Y:S01]  /*8160*/  FFMA.FTZ R46, R14.reuse, R39, -R46 ;  /* 0x000000270e2e7223 */ /* 0x040fe2000001082e */
[----:B------:R-:W-:-:S04]  /*8170*/  FFMA.FTZ R37, R14, R38, R37 ;  /* 0x000000260e257223 */ /* 0x000fc80000010025 */
[----:B------:R-:W-:Y:S01]  /*8180*/  F2FP.BF16.F32.PACK_AB R46, R46, R81 ;  /* 0x000000512e2e723e */ /* 0x000fe200000010ff */
[----:B------:R-:W-:Y:S01]  /*8190*/  IMAD.MOV.U32 R81, RZ, RZ, R44 ;  /* 0x000000ffff517224 */ /* 0x000fe200078e002c */
[----:B------:R-:W-:-:S03]  /*81a0*/  F2FP.BF16.F32.PACK_AB R83, R37, R83 ;  /* 0x000000532553723e */ /* 0x000fc600000010ff */
[----:B------:R-:W-:Y:S02]  /*81b0*/  IMAD.MOV.U32 R14, RZ, RZ, R46 ;  /* 0x000000ffff0e7224 */ /* 0x000fe400078e002e */
[----:B------:R-:W-:Y:S02]  /*81c0*/  IMAD.MOV.U32 R82, RZ, RZ, R83 ;  /* 0x000000ffff527224 */ /* 0x000fe400078e0053 */
[----:B------:R-:W-:-:S07]  /*81d0*/  IMAD.MOV.U32 R83, RZ, RZ, R47 ;  /* 0x000000ffff537224 */ /* 0x000fce00078e002f */
.L_x_522:
[----:B------:R-:W-:Y:S05]  /*81e0*/  BSYNC B3 ;  /* 0x0000000000037941 */ /* 0x000fea0003800000 */
.L_x_521:
[----:B------:R-:W-:Y:S01]  /*81f0*/  LEA R36, P3, R9, R11, 0x1 ;  /* 0x0000000b09247211 */ /* 0x000fe200078608ff */
[----:B------:R-:W-:-:S03]  /*8200*/  ULDC.64 UR4, c[0x0][0x208] ;  /* 0x0000820000047ab9 */ /* 0x000fc60000000a00 */
[----:B--2---:R-:W-:Y:S02]  /*8210*/  LEA.HI.X R37, R9, R119, R27, 0x1, P3 ;  /* 0x0000007709257211 */ /* 0x004fe400018f0c1b */
[----:B------:R-:W-:-:S03]  /*8220*/  ISETP.GE.AND P3, PT, R134, R128, PT ;  /* 0x000000808600720c */ /* 0x000fc60003f66270 */
[----:B----4-:R2:W-:Y:S10]  /*8230*/  ST.E.128 desc[UR4][R36.64], R12 ;  /* 0x0000000c24007985 */ /* 0x0105f4000c101d04 */
[----:B--2---:R-:W-:-:S05]  /*8240*/  @!P3 IMAD.WIDE R12, R134, 0x2, R118 ;  /* 0x00000002860cb825 */ /* 0x004fca00078e0276 */
[----:B---3--:R3:W-:Y:S02]  /*8250*/  @!P3 ST.E.128 desc[UR4][R12.64], R80 ;  /* 0x000000500c00b985 */ /* 0x0087e4000c101d04 */
.L_x_520:
[----:B------:R-:W-:Y:S05]  /*8260*/  BSYNC B2 ;  /* 0x0000000000027941 */ /* 0x000fea0003800000 */
.L_x_519:
[----:B------:R-:W-:-:S13]  /*8270*/  ISETP.NE.AND P3, PT, R21, RZ, PT ;  /* 0x000000ff1500720c */ /* 0x000fda0003f65270 */
[----:B------:R-:W-:Y:S05]  /*8280*/  @!P3 BRA `(.L_x_518) ;  /* 0x000000080004b947 */ /* 0x000fea0003800000 */
[----:B------:R-:W4:Y:S01]  /*8290*/  LDL R15, [R1+0x5c] ;  /* 0x00005c00010f7983 */ /* 0x000f220000100800 */
[----:B---3--:R-:W-:Y:S01]  /*82a0*/  SEL R12, R111, R132, !P1 ;  /* 0x000000846f0c7207 */ /* 0x008fe20004800000 */
        /* <DEDUP_REMOVED lines=16> */
[----:B----4-:R-:W-:-:S04]  /*83b0*/  IMAD R13, R13, 0x1400, R15 ;  /* 0x000014000d0d7824 */ /* 0x010fc800078e020f */
        /* <DEDUP_REMOVED lines=8> */
[----:B------:R-:W-:Y:S01]  /*8440*/  SHF.R.U32.HI R46, RZ, 0x10, R41 ;  /* 0x00000010ff2e7819 */ /* 0x000fe20000011629 */
[----:B---3--:R-:W-:Y:S01]  /*8450*/  IMAD.U32 R81, R37, 0x10000, RZ ;  /* 0x0001000025517824 */ /* 0x008fe200078e00ff */
[--C-:B------:R-:W-:Y:S01]  /*8460*/  SHF.R.U64 R32, R32, 0x10, R33.reuse ;  /* 0x0000001020207819 */ /* 0x100fe20000001221 */
[----:B----4-:R-:W-:Y:S01]  /*8470*/  IMAD.U32 R47, R13, 0x10000, RZ ;  /* 0x000100000d2f7824 */ /* 0x010fe200078e00ff */
[----:B------:R-:W-:Y:S02]  /*8480*/  SHF.R.U32.HI R33, RZ, 0x10, R33 ;  /* 0x00000010ff217819 */ /* 0x000fe40000011621 */
[----:B------:R-:W-:Y:S02]  /*8490*/  PRMT R46, R158, 0x5410, R46 ;  /* 0x000054109e2e7816 */ /* 0x000fe4000000002e */
[----:B------:R-:W-:Y:S02]  /*84a0*/  SHF.R.U64 R34, R34, 0x10, R35 ;  /* 0x0000001022227819 */ /* 0x000fe40000001223 */
[----:B------:R-:W-:Y:S01]  /*84b0*/  PRMT R33, R160, 0x5410, R33 ;  /* 0x00005410a0217816 */ /* 0x000fe20000000021 */
[----:B------:R-:W-:Y:S01]  /*84c0*/  IMAD.U32 R80, R46, 0x10000, RZ ;  /* 0x000100002e507824 */ /* 0x000fe200078e00ff */
[----:B------:R-:W-:-:S02]  /*84d0*/  SHF.R.U32.HI R45, RZ, 0x10, R35 ;  /* 0x00000010ff2d7819 */ /* 0x000fc40000011623 */
[----:B------:R-:W-:Y:S02]  /*84e0*/  SHF.R.U64 R35, R40, 0x10, R41 ;  /* 0x0000001028237819 */ /* 0x000fe40000001229 */
[--C-:B------:R-:W-:Y:S02]  /*84f0*/  SHF.R.U64 R40, R42, 0x10, R43.reuse ;  /* 0x000000102a287819 */ /* 0x100fe4000000122b */
[----:B------:R-:W-:Y:S02]  /*8500*/  PRMT R41, R159, 0x5432, R34 ;  /* 0x000054329f297816 */ /* 0x000fe40000000022 */
[----:B------:R-:W-:Y:S01]  /*8510*/  SHF.R.U32.HI R42, RZ, 0x10, R43 ;  /* 0x00000010ff2a7819 */ /* 0x000fe2000001162b */
[----:B------:R-:W-:Y:S01]  /*8520*/  IMAD.U32 R43, R33, 0x10000, RZ ;  /* 0x00010000212b7824 */ /* 0x000fe200078e00ff */
[----:B------:R-:W-:Y:S01]  /*8530*/  PRMT R34, R159, 0x5410, R45 ;  /* 0x000054109f227816 */ /* 0x000fe2000000002d */
[----:B------:R-:W-:Y:S01]  /*8540*/  FMUL.FTZ R45, R81, R80 ;  /* 0x00000050512d7220 */ /* 0x000fe20000410000 */
[----:B------:R-:W-:-:S02]  /*8550*/  LOP3.LUT R46, R46, 0xffff0000, RZ, 0xc0, !PT ;  /* 0xffff00002e2e7812 */ /* 0x000fc400078ec0ff */
[----:B------:R-:W-:Y:S01]  /*8560*/  LOP3.LUT R37, R37, 0xffff0000, RZ, 0xc0, !PT ;  /* 0xffff000025257812 */ /* 0x000fe200078ec0ff */
[-C--:B------:R-:W-:Y:S01]  /*8570*/  FFMA.FTZ R45, R47, R43.reuse, -R45 ;  /* 0x0000002b2f2d7223 */ /* 0x080fe2000001082d */
[----:B------:R-:W-:Y:S01]  /*8580*/  FMUL.FTZ R43, R81, R43 ;  /* 0x0000002b512b7220 */ /* 0x000fe20000410000 */
[----:B------:R-:W-:Y:S01]  /*8590*/  LOP3.LUT R33, R33, 0xffff0000, RZ, 0xc0, !PT ;  /* 0xffff000021217812 */ /* 0x000fe200078ec0ff */
[----:B------:R-:W-:Y:S01]  /*85a0*/  IMAD.U32 R81, R39, 0x10000, RZ ;  /* 0x0001000027517824 */ /* 0x000fe200078e00ff */
[----:B------:R-:W-:Y:S01]  /*85b0*/  PRMT R42, R157, 0x5410, R42 ;  /* 0x000054109d2a7816 */ /* 0x000fe2000000002a */
[----:B------:R-:W-:Y:S01]  /*85c0*/  FFMA.FTZ R43, R47, R80, R43 ;  /* 0x000000502f2b7223 */ /* 0x000fe2000001002b */
[----:B------:R-:W-:Y:S01]  /*85d0*/  LOP3.LUT R47, R13, 0xffff0000, RZ, 0xc0, !PT ;  /* 0xffff00000d2f7812 */ /* 0x000fe200078ec0ff */
[----:B------:R-:W-:Y:S01]  /*85e0*/  FMUL.FTZ R13, R37, R46 ;  /* 0x0000002e250d7220 */ /* 0x000fe20000410000 */
[----:B------:R-:W-:Y:S01]  /*85f0*/  LOP3.LUT R39, R39, 0xffff0000, RZ, 0xc0, !PT ;  /* 0xffff000027277812 */ /* 0x000fe200078ec0ff */
[C---:B------:R-:W-:Y:S01]  /*8600*/  IMAD.U32 R80, R42.reuse, 0x10000, RZ ;  /* 0x000100002a507824 */ /* 0x040fe200078e00ff */
[----:B------:R-:W-:Y:S01]  /*8610*/  LOP3.LUT R42, R42, 0xffff0000, RZ, 0xc0, !PT ;  /* 0xffff00002a2a7812 */ /* 0x000fe200078ec0ff */
[-C--:B------:R-:W-:Y:S01]  /*8620*/  FFMA.FTZ R13, R47, R33.reuse, -R13 ;  /* 0x000000212f0d7223 */ /* 0x080fe2000001080d */
[----:B------:R-:W-:Y:S01]  /*8630*/  FMUL.FTZ R33, R37, R33 ;  /* 0x0000002125217220 */ /* 0x000fe20000410000 */
[----:B------:R-:W-:Y:S01]  /*8640*/  FMUL.FTZ R37, R81, R80 ;  /* 0x0000005051257220 */ /* 0x000fe20000410000 */
[----:B------:R-:W-:-:S02]  /*8650*/  PRMT R35, R158, 0x5432, R35 ;  /* 0x000054329e237816 */ /* 0x000fc40000000023 */
[----:B------:R-:W-:Y:S01]  /*8660*/  FFMA.FTZ R33, R47, R46, R33 ;  /* 0x0000002e2f217223 */ /* 0x000fe20000010021 */
[C---:B------:R-:W-:Y:S01]  /*8670*/  IMAD.U32 R47, R15.reuse, 0x10000, RZ ;  /* 0x000100000f2f7824 */ /* 0x040fe200078e00ff */
[----:B------:R-:W-:Y:S01]  /*8680*/  LOP3.LUT R15, R15, 0xffff0000, RZ, 0xc0, !PT ;  /* 0xffff00000f0f7812 */ /* 0x000fe200078ec0ff */
[C---:B------:R-:W-:Y:S01]  /*8690*/  IMAD.U32 R46, R34.reuse, 0x10000, RZ ;  /* 0x00010000222e7824 */ /* 0x040fe200078e00ff */
[----:B------:R-:W-:Y:S02]  /*86a0*/  LOP3.LUT R34, R34, 0xffff0000, RZ, 0xc0, !PT ;  /* 0xffff000022227812 */ /* 0x000fe400078ec0ff */
[----:B------:R-:W-:Y:S01]  /*86b0*/  PRMT R32, R160, 0x5432, R32 ;  /* 0x00005432a0207816 */ /* 0x000fe20000000020 */
[-C--:B------:R-:W-:Y:S01]  /*86c0*/  FFMA.FTZ R37, R47, R46.reuse, -R37 ;  /* 0x0000002e2f257223 */ /* 0x080fe20000010825 */
[----:B------:R-:W-:Y:S01]  /*86d0*/  FMUL.FTZ R46, R81, R46 ;  /* 0x0000002e512e7220 */ /* 0x000fe20000410000 */
[----:B------:R-:W-:Y:S02]  /*86e0*/  F2FP.BF16.F32.PACK_AB R33, R33, R43 ;  /* 0x0000002b2121723e */ /* 0x000fe400000010ff */
[----:B------:R-:W-:Y:S01]  /*86f0*/  PRMT R40, R157, 0x5432, R40 ;  /* 0x000054329d287816 */ /* 0x000fe20000000028 */
[----:B------:R-:W-:Y:S01]  /*8700*/  FFMA.FTZ R46, R47, R80, R46 ;  /* 0x000000502f2e7223 */ /* 0x000fe2000001002e */
[----:B------:R-:W-:Y:S01]  /*8710*/  FMUL.FTZ R47, R39, R42 ;  /* 0x0000002a272f7220 */ /* 0x000fe20000410000 */
[----:B------:R-:W-:-:S03]  /*8720*/  F2FP.BF16.F32.PACK_AB R13, R13, R45 ;  /* 0x0000002d0d0d723e */ /* 0x000fc600000010ff */
[-C--:B------:R-:W-:Y:S01]  /*8730*/  FFMA.FTZ R47, R15, R34.reuse, -R47 ;  /* 0x000000220f2f7223 */ /* 0x080fe2000001082f */
[----:B------:R-:W-:Y:S01]  /*8740*/  FMUL.FTZ R34, R39, R34 ;  /* 0x0000002227227220 */ /* 0x000fe20000410000 */
[----:B------:R-:W-:-:S03]  /*8750*/  IMAD.U32 R39, R36, 0x10000, RZ ;  /* 0x0001000024277824 */ /* 0x000fc600078e00ff */
[----:B------:R-:W-:Y:S01]  /*8760*/  F2FP.BF16.F32.PACK_AB R47, R47, R37 ;  /* 0x000000252f2f723e */ /* 0x000fe200000010ff */
[----:B------:R-:W-:Y:S01]  /*8770*/  FFMA.FTZ R34, R15, R42, R34 ;  /* 0x0000002a0f227223 */ /* 0x000fe20000010022 */
[C---:B------:R-:W-:Y:S01]  /*8780*/  IMAD.U32 R37, R35.reuse, 0x10000, RZ ;  /* 0x0001000023257824 */ /* 0x040fe200078e00ff */
[----:B------:R-:W-:Y:S01]  /*8790*/  LOP3.LUT R35, R35, 0xffff0000, RZ, 0xc0, !PT ;  /* 0xffff000023237812 */ /* 0x000fe200078ec0ff */
[C---:B------:R-:W-:Y:S01]  /*87a0*/  IMAD.U32 R42, R32.reuse, 0x10000, RZ ;  /* 0x00010000202a7824 */ /* 0x040fe200078e00ff */
[----:B------:R-:W-:Y:S01]  /*87b0*/  LOP3.LUT R32, R32, 0xffff0000, RZ, 0xc0, !PT ;  /* 0xffff000020207812 */ /* 0x000fe200078ec0ff */
[C---:B------:R-:W-:Y:S01]  /*87c0*/  FMUL.FTZ R43, R39.reuse, R37 ;  /* 0x00000025272b7220 */ /* 0x040fe20000410000 */
[----:B------:R-:W-:Y:S02]  /*87d0*/  IMAD.U32 R15, R12, 0x10000, RZ ;  /* 0x000100000c0f7824 */ /* 0x000fe400078e00ff */
[----:B------:R-:W-:Y:S01]  /*87e0*/  FMUL.FTZ R39, R39, R42 ;  /* 0x0000002a27277220 */ /* 0x000fe20000410000 */
[----:B------:R-:W-:Y:S01]  /*87f0*/  F2FP.BF16.F32.PACK_AB R34, R34, R46 ;  /* 0x0000002e2222723e */ /* 0x000fe200000010ff */
[----:B------:R-:W-:-:S02]  /*8800*/  FFMA.FTZ R43, R15, R42, -R43 ;  /* 0x0000002a0f2b7223 */ /* 0x000fc4000001082b */
        /* <DEDUP_REMOVED lines=12> */
[----:B------:R-:W-:Y:S01]  /*88d0*/  FMUL.FTZ R37, R42, R35 ;  /* 0x000000232a257220 */ /* 0x000fe20000410000 */
[----:B------:R-:W-:Y:S02]  /*88e0*/  IMAD.U32 R32, R14, 0x10000, RZ ;  /* 0x000100000e207824 */ /* 0x000fe400078e00ff */
[-C--:B------:R-:W-:Y:S01]  /*88f0*/  FMUL.FTZ R42, R42, R36.reuse ;  /* 0x000000242a2a7220 */ /* 0x080fe20000410000 */
[----:B------:R-:W-:Y:S01]  /*8900*/  LOP3.LUT R14, R14, 0xffff0000, RZ, 0xc0, !PT ;  /* 0xffff00000e0e7812 */ /* 0x000fe200078ec0ff */
[----:B------:R-:W-:-:S02]  /*8910*/  FFMA.FTZ R37, R32, R36, -R37 ;  /* 0x0000002420257223 */ /* 0x000fc40000010825 */
[----:B------:R-:W-:Y:S01]  /*8920*/  FFMA.FTZ R42, R32, R35, R42 ;  /* 0x00000023202a7223 */ /* 0x000fe2000001002a */
[----:B------:R-:W-:Y:S02]  /*8930*/  LOP3.LUT R32, R38, 0xffff0000, RZ, 0xc0, !PT ;  /* 0xffff000026207812 */ /* 0x000fe400078ec0ff */
[----:B------:R-:W-:Y:S02]  /*8940*/  F2FP.BF16.F32.PACK_AB R15, R15, R39 ;  /* 0x000000270f0f723e */ /* 0x000fe400000010ff */
[----:B------:R-:W-:Y:S01]  /*8950*/  F2FP.BF16.F32.PACK_AB R12, R12, R43 ;  /* 0x0000002b0c0c723e */ /* 0x000fe200000010ff */
[C---:B------:R-:W-:Y:S01]  /*8960*/  FMUL.FTZ R35, R32.reuse, R40 ;  /* 0x0000002820237220 */ /* 0x040fe20000410000 */
[-C--:B------:R-:W-:Y:S01]  /*8970*/  FMUL.FTZ R32, R32, R41.reuse ;  /* 0x0000002920207220 */ /* 0x080fe20000410000 */
[----:B------:R-:W-:Y:S01]  /*8980*/  IMAD.MOV.U32 R36, RZ, RZ, R15 ;  /* 0x000000ffff247224 */ /* 0x000fe200078e000f */
[----:B------:R-:W-:Y:S01]  /*8990*/  MOV R39, R34 ;  /* 0x0000002200277202 */ /* 0x000fe20000000f00 */
[C---:B------:R-:W-:Y:S01]  /*89a0*/  FFMA.FTZ R35, R14.reuse, R41, -R35 ;  /* 0x000000290e237223 */ /* 0x040fe20000010823 */
[----:B------:R-:W-:Y:S01]  /*89b0*/  FFMA.FTZ R32, R14, R40, R32 ;  /* 0x000000280e207223 */ /* 0x000fe20000010020 */
[----:B------:R-:W-:-:S03]  /*89c0*/  IMAD.MOV.U32 R15, RZ, RZ, R47 ;  /* 0x000000ffff0f7224 */ /* 0x000fc600078e002f */
[----:B------:R-:W-:Y:S01]  /*89d0*/  F2FP.BF16.F32.PACK_AB R35, R35, R37 ;  /* 0x000000252323723e */ /* 0x000fe200000010ff */
[----:B------:R-:W-:Y:S01]  /*89e0*/  IMAD.MOV.U32 R37, RZ, RZ, R33 ;  /* 0x000000ffff257224 */ /* 0x000fe200078e0021 */
[----:B------:R-:W-:-:S03]  /*89f0*/  F2FP.BF16.F32.PACK_AB R32, R32, R42 ;  /* 0x0000002a2020723e */ /* 0x000fc600000010ff */
[----:B------:R-:W-:Y:S02]  /*8a00*/  IMAD.MOV.U32 R14, RZ, RZ, R35 ;  /* 0x000000ffff0e7224 */ /* 0x000fe400078e0023 */
[----:B------:R-:W-:-:S07]  /*8a10*/  IMAD.MOV.U32 R38, RZ, RZ, R32 ;  /* 0x000000ffff267224 */ /* 0x000fce00078e0020 */
.L_x_524:
[----:B------:R-:W-:Y:S05]  /*8a20*/  BSYNC B2 ;  /* 0x0000000000027941 */ /* 0x000fea0003800000 */
.L_x_523:
[----:B------:R-:W-:Y:S01]  /*8a30*/  LEA R32, P3, R20, R11, 0x1 ;  /* 0x0000000b14207211 */ /* 0x000fe200078608ff */
[----:B------:R-:W-:-:S03]  /*8a40*/  ULDC.64 UR4, c[0x0][0x208] ;  /* 0x0000820000047ab9 */ /* 0x000fc60000000a00 */
[----:B--2---:R-:W-:Y:S02]  /*8a50*/  LEA.HI.X R33, R20, R119, R28, 0x1, P3 ;  /* 0x0000007714217211 */ /* 0x004fe400018f0c1c */
[----:B------:R-:W-:-:S03]  /*8a60*/  ISETP.GE.AND P3, PT, R44, R128, PT ;  /* 0x000000802c00720c */ /* 0x000fc60003f66270 */
[----:B----4-:R4:W-:Y:S10]  /*8a70*/  ST.E.128 desc[UR4][R32.64], R12 ;  /* 0x0000000c20007985 */ /* 0x0109f4000c101d04 */
[----:B------:R-:W-:-:S05]  /*8a80*/  @!P3 IMAD.WIDE R118, R44, 0x2, R118 ;  /* 0x000000022c76b825 */ /* 0x000fca00078e0276 */
[----:B---3--:R4:W-:Y:S02]  /*8a90*/  @!P3 ST.E.128 desc[UR4][R118.64], R36 ;  /* 0x000000247600b985 */ /* 0x0089e4000c101d04 */
.L_x_518:
[----:B------:R-:W-:Y:S05]  /*8aa0*/  BSYNC B1 ;  /* 0x0000000000017941 */ /* 0x000fea0003800000 */
.L_x_517:
[----:B------:R-:W-:-:S03]  /*8ab0*/  UMOV UR4, 0xffffffff ;  /* 0xffffffff00047882 */ /* 0x000fc60000000000 */
[----:B------:R-:W-:Y:S05]  /*8ac0*/  BRA.DIV UR4, `(.L_x_525) ;  /* 0x0000022604187947 */ /* 0x000fea000b800000 */
[----:B----4-:R4:W0:Y:S04]  /*8ad0*/  SHFL.IDX PT, R37, R116, 0x1, 0x181f ;  /* 0x00381f0074257f89 */ /* 0x01082800000e0000 */
[----:B---3--:R4:W3:Y:S02]  /*8ae0*/  SHFL.IDX PT, R11, R117, 0x1, 0x181f ;  /* 0x00381f00750b7f89 */ /* 0x0088e400000e0000 */
.L_x_831:
        /* <DEDUP_REMOVED lines=8> */
[----:B------:R-:W-:Y:S01]  /*8b70*/  VIADD R14, R224, 0x20 ;  /* 0x00000020e00e7836 */ /* 0x000fe20000000000 */
[----:B------:R-:W-:Y:S01]  /*8b80*/  ISETP.GE.AND P3, PT, R16, R110, PT ;  /* 0x0000006e1000720c */ /* 0x000fe20003f66270 */
[----:B------:R-:W-:Y:S01]  /*8b90*/  VIADD R32, R224, 0x20 ;  /* 0x00000020e0207836 */ /* 0x000fe20000000000 */
[----:B------:R-:W-:Y:S01]  /*8ba0*/  SHF.R.S32.HI R13, RZ, 0x1f, R12 ;  /* 0x0000001fff0d7819 */ /* 0x000fe2000001140c */
[----:B------:R-:W-:Y:S01]  /*8bb0*/  IMAD.SHL.U32 R14, R14, 0x40, RZ ;  /* 0x000000400e0e7824 */ /* 0x000fe200078e00ff */
[----:B------:R-:W-:Y:S01]  /*8bc0*/  BSSY B3, `(.L_x_530) ;  /* 0x0000072000037945 */ /* 0x000fe20003800000 */
[----:B------:R-:W-:Y:S01]  /*8bd0*/  IMAD.SHL.U32 R32, R32, 0x40, RZ ;  /* 0x0000004020207824 */ /* 0x000fe200078e00ff */
[----:B------:R-:W-:Y:S02]  /*8be0*/  LEA.HI R13, R13, R12, RZ, 0x4 ;  /* 0x0000000c0d0d7211 */ /* 0x000fe400078f20ff */
[----:B------:R-:W-:-:S02]  /*8bf0*/  LOP3.LUT R14, R14, 0x1c0, RZ, 0xc0, !PT ;  /* 0x000001c00e0e7812 */ /* 0x000fc400078ec0ff */
[----:B------:R-:W-:Y:S02]  /*8c00*/  LEA.HI.SX32 R40, R13, R8, 0x1c ;  /* 0x000000080d287211 */ /* 0x000fe400078fe2ff */
[----:B------:R-:W-:Y:S02]  /*8c10*/  LOP3.LUT R32, R32, 0x1c0, RZ, 0xc0, !PT ;  /* 0x000001c020207812 */ /* 0x000fe400078ec0ff */
[----:B------:R-:W-:Y:S02]  /*8c20*/  SHF.R.S32.HI R13, RZ, 0x1f, R40 ;  /* 0x0000001fff0d7819 */ /* 0x000fe40000011428 */
[----:B------:R-:W-:Y:S02]  /*8c30*/  SHF.R.U32.HI R14, RZ, 0x3, R14 ;  /* 0x00000003ff0e7819 */ /* 0x000fe4000001160e */
        /* <DEDUP_REMOVED lines=12> */
[----:B------:R-:W0:Y:S01]  /*8d00*/  LDS.128 R12, [R12+0x24400] ;  /* 0x024400000c0c7984 */ /* 0x000e220000000c00 */
[----:B------:R-:W-:Y:S05]  /*8d10*/  @P3 BRA `(.L_x_531) ;  /* 0x0000000400703947 */ /* 0x000fea0003800000 */
[--C-:B------:R-:W-:Y:S01]  /*8d20*/  SHF.R.U64 R41, R60, 0x10, R61.reuse ;  /* 0x000000103c297819 */ /* 0x100fe2000000123d */
[----:B---3--:R-:W-:Y:S01]  /*8d30*/  IMAD.U32 R47, R33, 0x10000, RZ ;  /* 0x00010000212f7824 */ /* 0x008fe200078e00ff */
[----:B------:R-:W-:Y:S01]  /*8d40*/  SHF.R.U32.HI R60, RZ, 0x10, R61 ;  /* 0x00000010ff3c7819 */ /* 0x000fe2000001163d */
[----:B0-----:R-:W-:Y:S01]  /*8d50*/  IMAD.U32 R45, R13, 0x10000, RZ ;  /* 0x000100000d2d7824 */ /* 0x001fe200078e00ff */
[--C-:B------:R-:W-:Y:S02]  /*8d60*/  SHF.R.U64 R38, R52, 0x10, R53.reuse ;  /* 0x0000001034267819 */ /* 0x100fe40000001235 */
[----:B------:R-:W-:Y:S02]  /*8d70*/  SHF.R.U32.HI R52, RZ, 0x10, R53 ;  /* 0x00000010ff347819 */ /* 0x000fe40000011635 */
[----:B------:R-:W-:Y:S02]  /*8d80*/  PRMT R60, R155, 0x5432, R60 ;  /* 0x000054329b3c7816 */ /* 0x000fe4000000003c */
[----:B------:R-:W-:-:S02]  /*8d90*/  PRMT R52, R153, 0x5432, R52 ;  /* 0x0000543299347816 */ /* 0x000fc40000000034 */
[--C-:B------:R-:W-:Y:S01]  /*8da0*/  SHF.R.U64 R42, R62, 0x10, R63.reuse ;  /* 0x000000103e2a7819 */ /* 0x100fe2000000123f */
[C---:B------:R-:W-:Y:S01]  /*8db0*/  IMAD.U32 R46, R60.reuse, 0x10000, RZ ;  /* 0x000100003c2e7824 */ /* 0x040fe200078e00ff */
[----:B------:R-:W-:Y:S01]  /*8dc0*/  LOP3.LUT R60, R60, 0xffff0000, RZ, 0xc0, !PT ;  /* 0xffff00003c3c7812 */ /* 0x000fe200078ec0ff */
[----:B------:R-:W-:Y:S01]  /*8dd0*/  IMAD.U32 R43, R52, 0x10000, RZ ;  /* 0x00010000342b7824 */ /* 0x000fe200078e00ff */
[----:B------:R-:W-:Y:S01]  /*8de0*/  LOP3.LUT R33, R33, 0xffff0000, RZ, 0xc0, !PT ;  /* 0xffff000021217812 */ /* 0x000fe200078ec0ff */
[----:B------:R-:W-:Y:S01]  /*8df0*/  FMUL.FTZ R44, R47, R46 ;  /* 0x0000002e2f2c7220 */ /* 0x000fe20000410000 */
[----:B------:R-:W-:Y:S02]  /*8e00*/  SHF.R.U32.HI R62, RZ, 0x10, R63 ;  /* 0x00000010ff3e7819 */ /* 0x000fe4000001163f */
[----:B------:R-:W-:Y:S01]  /*8e10*/  SHF.R.U64 R39, R54, 0x10, R55 ;  /* 0x0000001036277819 */ /* 0x000fe20000001237 */
[-C--:B------:R-:W-:Y:S01]  /*8e20*/  FFMA.FTZ R44, R45, R43.reuse, -R44 ;  /* 0x0000002b2d2c7223 */ /* 0x080fe2000001082c */
[----:B------:R-:W-:Y:S01]  /*8e30*/  FMUL.FTZ R43, R47, R43 ;  /* 0x0000002b2f2b7220 */ /* 0x000fe20000410000 */
[----:B------:R-:W-:-:S02]  /*8e40*/  LOP3.LUT R52, R52, 0xffff0000, RZ, 0xc0, !PT ;  /* 0xffff000034347812 */ /* 0x000fc400078ec0ff */
[----:B------:R-:W-:Y:S01]  /*8e50*/  SHF.R.U32.HI R54, RZ, 0x10, R55 ;  /* 0x00000010ff367819 */ /* 0x000fe20000011637 */
[----:B------:R-:W-:Y:S01]  /*8e60*/  FFMA.FTZ R43, R45, R46, R43 ;  /* 0x0000002e2d2b7223 */ /* 0x000fe2000001002b */
[----:B------:R-:W-:Y:S01]  /*8e70*/  LOP3.LUT R45, R13, 0xffff0000, RZ, 0xc0, !PT ;  /* 0xffff00000d2d7812 */ /* 0x000fe200078ec0ff */
[C---:B------:R-:W-:Y:S01]  /*8e80*/  FMUL.FTZ R13, R33.reuse, R60 ;  /* 0x0000003c210d7220 */ /* 0x040fe20000410000 */
[----:B------:R-:W-:Y:S01]  /*8e90*/  PRMT R62, R154, 0x5432, R62 ;  /* 0x000054329a3e7816 */ /* 0x000fe2000000003e */
[-C--:B------:R-:W-:Y:S01]  /*8ea0*/  FMUL.FTZ R33, R33, R52.reuse ;  /* 0x0000003421217220 */ /* 0x080fe20000410000 */
[----:B------:R-:W-:Y:S01]  /*8eb0*/  PRMT R54, R152, 0x5432, R54 ;  /* 0x0000543298367816 */ /* 0x000fe20000000036 */
[----:B------:R-:W-:Y:S01]  /*8ec0*/  FFMA.FTZ R13, R45, R52, -R13 ;  /* 0x000000342d0d7223 */ /* 0x000fe2000001080d */
[----:B------:R-:W-:Y:S02]  /*8ed0*/  IMAD.U32 R52, R35, 0x10000, RZ ;  /* 0x0001000023347824 */ /* 0x000fe400078e00ff */
[----:B------:R-:W-:Y:S01]  /*8ee0*/  FFMA.FTZ R33, R45, R60, R33 ;  /* 0x0000003c2d217223 */ /* 0x000fe20000010021 */
[C---:B------:R-:W-:Y:S01]  /*8ef0*/  IMAD.U32 R47, R62.reuse, 0x10000, RZ ;  /* 0x000100003e2f7824 */ /* 0x040fe200078e00ff */
[----:B------:R-:W-:Y:S01]  /*8f00*/  LOP3.LUT R62, R62, 0xffff0000, RZ, 0xc0, !PT ;  /* 0xffff00003e3e7812 */ /* 0x000fe200078ec0ff */
[----:B------:R-:W-:Y:S01]  /*8f10*/  IMAD.U32 R46, R15, 0x10000, RZ ;  /* 0x000100000f2e7824 */ /* 0x000fe200078e00ff */
[----:B------:R-:W-:Y:S01]  /*8f20*/  LOP3.LUT R35, R35, 0xffff0000, RZ, 0xc0, !PT ;  /* 0xffff000023237812 */ /* 0x000fe200078ec0ff */
[----:B------:R-:W-:-:S02]  /*8f30*/  IMAD.U32 R45, R54, 0x10000, RZ ;  /* 0x00010000362d7824 */ /* 0x000fc400078e00ff */
[----:B------:R-:W-:Y:S01]  /*8f40*/  FMUL.FTZ R53, R52, R47 ;  /* 0x0000002f34357220 */ /* 0x000fe20000410000 */
[----:B------:R-:W-:Y:S02]  /*8f50*/  LOP3.LUT R54, R54, 0xffff0000, RZ, 0xc0, !PT ;  /* 0xffff000036367812 */ /* 0x000fe400078ec0ff */
[----:B------:R-:W-:Y:S01]  /*8f60*/  LOP3.LUT R15, R15, 0xffff0000, RZ, 0xc0, !PT ;  /* 0xffff00000f0f7812 */ /* 0x000fe200078ec0ff */
[-C--:B------:R-:W-:Y:S01]  /*8f70*/  FFMA.FTZ R53, R46, R45.reuse, -R53 ;  /* 0x0000002d2e357223 */ /* 0x080fe20000010835 */
[----:B------:R-:W-:Y:S01]  /*8f80*/  FMUL.FTZ R45, R52, R45 ;  /* 0x0000002d342d7220 */ /* 0x000fe20000410000 */
[----:B------:R-:W-:Y:S02]  /*8f90*/  PRMT R41, R155, 0x5410, R41 ;  /* 0x000054109b297816 */ /* 0x000fe40000000029 */
[----:B------:R-:W-:Y:S01]  /*8fa0*/  PRMT R38, R153, 0x5410, R38 ;  /* 0x0000541099267816 */ /* 0x000fe20000000026 */
[----:B------:R-:W-:Y:S01]  /*8fb0*/  FFMA.FTZ R46, R46, R47, R45 ;  /* 0x0000002f2e2e7223 */ /* 0x000fe2000001002d */
[C---:B------:R-:W-:Y:S01]  /*8fc0*/  FMUL.FTZ R45, R35.reuse, R62 ;  /* 0x0000003e232d7220 */ /* 0x040fe20000410000 */
[----:B------:R-:W-:Y:S01]  /*8fd0*/  FMUL.FTZ R35, R35, R54 ;  /* 0x0000003623237220 */ /* 0x000fe20000410000 */
[----:B------:R-:W-:Y:S01]  /*8fe0*/  F2FP.BF16.F32.PACK_AB R13, R13, R44 ;  /* 0x0000002c0d0d723e */ /* 0x000fe200000010ff */
[----:B------:R-:W-:Y:S01]  /*8ff0*/  IMAD.U32 R44, R32, 0x10000, RZ ;  /* 0x00010000202c7824 */ /* 0x000fe200078e00ff */
[----:B------:R-:W-:Y:S01]  /*9000*/  F2FP.BF16.F32.PACK_AB R33, R33, R43 ;  /* 0x0000002b2121723e */ /* 0x000fe200000010ff */
[----:B------:R-:W-:Y:S01]  /*9010*/  FFMA.FTZ R35, R15, R62, R35 ;  /* 0x0000003e0f237223 */ /* 0x000fe20000010023 */
[----:B------:R-:W-:-:S02]  /*9020*/  IMAD.U32 R43, R41, 0x10000, RZ ;  /* 0x00010000292b7824 */ /* 0x000fc400078e00ff */
[----:B------:R-:W-:Y:S01]  /*9030*/  FFMA.FTZ R45, R15, R54, -R45 ;  /* 0x000000360f2d7223 */ /* 0x000fe2000001082d */
[----:B------:R-:W-:Y:S01]  /*9040*/  IMAD.U32 R15, R12, 0x10000, RZ ;  /* 0x000100000c0f7824 */ /* 0x000fe200078e00ff */
[----:B------:R-:W-:Y:S01]  /*9050*/  LOP3.LUT R41, R41, 0xffff0000, RZ, 0xc0, !PT ;  /* 0xffff000029297812 */ /* 0x000fe200078ec0ff */
[----:B------:R-:W-:Y:S01]  /*9060*/  FMUL.FTZ R47, R44, R43 ;  /* 0x0000002b2c2f7220 */ /* 0x000fe20000410000 */
[----:B------:R-:W-:Y:S01]  /*9070*/  F2FP.BF16.F32.PACK_AB R35, R35, R46 ;  /* 0x0000002e2323723e */ /* 0x000fe200000010ff */
[C---:B------:R-:W-:Y:S01]  /*9080*/  IMAD.U32 R46, R38.reuse, 0x10000, RZ ;  /* 0x00010000262e7824 */ /* 0x040fe200078e00ff */
[----:B------:R-:W-:Y:S02]  /*9090*/  LOP3.LUT R38, R38, 0xffff0000, RZ, 0xc0, !PT ;  /* 0xffff000026267812 */ /* 0x000fe400078ec0ff */
[----:B------:R-:W-:Y:S01]  /*90a0*/  PRMT R42, R154, 0x5410, R42 ;  /* 0x000054109a2a7816 */ /* 0x000fe2000000002a */
[-C--:B------:R-:W-:Y:S01]  /*90b0*/  FMUL.FTZ R44, R44, R46.reuse ;  /* 0x0000002e2c2c7220 */ /* 0x080fe20000410000 */
[----:B------:R-:W-:Y:S01]  /*90c0*/  FFMA.FTZ R47, R15, R46, -R47 ;  /* 0x0000002e0f2f7223 */ /* 0x000fe2000001082f */
[----:B------:R-:W-:Y:S01]  /*90d0*/  PRMT R39, R152, 0x5410, R39 ;  /* 0x0000541098277816 */ /* 0x000fe20000000027 */
[----:B------:R-:W-:-:S02]  /*90e0*/  IMAD.U32 R46, R34, 0x10000, RZ ;  /* 0x00010000222e7824 */ /* 0x000fc400078e00ff */
[----:B------:R-:W-:Y:S01]  /*90f0*/  FFMA.FTZ R44, R15, R43, R44 ;  /* 0x0000002b0f2c7223 */ /* 0x000fe2000001002c */
[----:B------:R-:W-:Y:S02]  /*9100*/  LOP3.LUT R15, R32, 0xffff0000, RZ, 0xc0, !PT ;  /* 0xffff0000200f7812 */ /* 0x000fe400078ec0ff */
[----:B------:R-:W-:Y:S02]  /*9110*/  LOP3.LUT R32, R12, 0xffff0000, RZ, 0xc0, !PT ;  /* 0xffff00000c207812 */ /* 0x000fe400078ec0ff */
[----:B------:R-:W-:Y:S01]  /*9120*/  F2FP.BF16.F32.PACK_AB R45, R45, R53 ;  /* 0x000000352d2d723e */ /* 0x000fe200000010ff */
        /* <DEDUP_REMOVED lines=18> */
[----:B------:R-:W-:-:S03]  /*9250*/  FMUL.FTZ R32, R32, R39 ;  /* 0x0000002720207220 */ /* 0x000fc60000410000 */
[C---:B------:R-:W-:Y:S01]  /*9260*/  FFMA.FTZ R34, R14.reuse, R39, -R34 ;  /* 0x000000270e227223 */ /* 0x040fe20000010822 */
[----:B------:R-:W-:-:S04]  /*9270*/  FFMA.FTZ R32, R14, R42, R32 ;  /* 0x0000002a0e207223 */ /* 0x000fc80000010020 */
[----:B------:R-:W-:Y:S02]  /*9280*/  F2FP.BF16.F32.PACK_AB R34, R34, R43 ;  /* 0x0000002b2222723e */ /* 0x000fe400000010ff */
[----:B------:R-:W-:Y:S01]  /*9290*/  F2FP.BF16.F32.PACK_AB R46, R32, R46 ;  /* 0x0000002e202e723e */ /* 0x000fe200000010ff */
[----:B------:R-:W-:Y:S02]  /*92a0*/  IMAD.MOV.U32 R32, RZ, RZ, R15 ;  /* 0x000000ffff207224 */ /* 0x000fe400078e000f */
[----:B------:R-:W-:Y:S02]  /*92b0*/  IMAD.MOV.U32 R14, RZ, RZ, R34 ;  /* 0x000000ffff0e7224 */ /* 0x000fe400078e0022 */
[----:B------:R-:W-:Y:S02]  /*92c0*/  IMAD.MOV.U32 R15, RZ, RZ, R45 ;  /* 0x000000ffff0f7224 */ /* 0x000fe400078e002d */
[----:B------:R-:W-:-:S07]  /*92d0*/  IMAD.MOV.U32 R34, RZ, RZ, R46 ;  /* 0x000000ffff227224 */ /* 0x000fce00078e002e */
.L_x_531:
[----:B------:R-:W-:Y:S05]  /*92e0*/  BSYNC B3 ;  /* 0x0000000000037941 */ /* 0x000fea0003800000 */
.L_x_530:
[----:B------:R-:W-:Y:S01]  /*92f0*/  LEA R38, P3, R9, R11, 0x1 ;  /* 0x0000000b09267211 */ /* 0x000fe200078608ff */
[----:B------:R-:W-:-:S03]  /*9300*/  ULDC.64 UR4, c[0x0][0x208] ;  /* 0x0000820000047ab9 */ /* 0x000fc60000000a00 */
[----:B0-----:R-:W-:Y:S02]  /*9310*/  LEA.HI.X R39, R9, R37, R27, 0x1, P3 ;  /* 0x0000002509277211 */ /* 0x001fe400018f0c1b */
[----:B------:R-:W-:-:S03]  /*9320*/  ISETP.GE.AND P3, PT, R40, R128, PT ;  /* 0x000000802800720c */ /* 0x000fc60003f66270 */
[----:B------:R0:W-:Y:S10]  /*9330*/  ST.E.128 desc[UR4][R38.64], R12 ;  /* 0x0000000c26007985 */ /* 0x0001f4000c101d04 */
[----:B0-----:R-:W-:-:S05]  /*9340*/  @!P3 IMAD.WIDE R12, R40, 0x2, R36 ;  /* 0x00000002280cb825 */ /* 0x001fca00078e0224 */
[----:B---3--:R3:W-:Y:S02]  /*9350*/  @!P3 ST.E.128 desc[UR4][R12.64], R32 ;  /* 0x000000200c00b985 */ /* 0x0087e4000c101d04 */
.L_x_529:
[----:B------:R-:W-:Y:S05]  /*9360*/  BSYNC B2 ;  /* 0x0000000000027941 */ /* 0x000fea0003800000 */
.L_x_528:
[----:B------:R-:W-:-:S13]  /*9370*/  ISETP.NE.AND P3, PT, R21, RZ, PT ;  /* 0x000000ff1500720c */ /* 0x000fda0003f65270 */
[----:B------:R-:W-:Y:S05]  /*9380*/  @!P3 BRA `(.L_x_527) ;  /* 0x000000080004b947 */ /* 0x000fea0003800000 */
[----:B------:R-:W5:Y:S01]  /*9390*/  LDL R15, [R1+0x58] ;  /* 0x00005800010f7983 */ /* 0x000f620000100800 */
[----:B---3--:R-:W-:Y:S01]  /*93a0*/  SEL R12, R111, R132, !P1 ;  /* 0x000000846f0c7207 */ /* 0x008fe20004800000 */
        /* <DEDUP_REMOVED lines=18> */
[----:B-----5:R-:W-:-:S04]  /*94d0*/  IMAD R13, R13, 0x1400, R15 ;  /* 0x000014000d0d7824 */ /* 0x020fc800078e020f */
        /* <DEDUP_REMOVED lines=17> */
[----:B------:R-:W-:Y:S01]  /*95f0*/  IMAD.U32 R46, R56, 0x10000, RZ ;  /* 0x00010000382e7824 */ /* 0x000fe200078e00ff */
[----:B------:R-:W-:Y:S02]  /*9600*/  SHF.L.U32 R43, R48, 0x10, RZ ;  /* 0x00000010302b7819 */ /* 0x000fe400000006ff */
[----:B------:R-:W-:Y:S01]  /*9610*/  LOP3.LUT R56, R56, 0xffff0000, RZ, 0xc0, !PT ;  /* 0xffff000038387812 */ /* 0x000fe200078ec0ff */
[----:B------:R-:W-:Y:S01]  /*9620*/  FMUL.FTZ R44, R47, R46 ;  /* 0x0000002e2f2c7220 */ /* 0x000fe20000410000 */
[----:B------:R-:W-:Y:S02]  /*9630*/  LOP3.LUT R33, R33, 0xffff0000, RZ, 0xc0, !PT ;  /* 0xffff000021217812 */ /* 0x000fe400078ec0ff */
[----:B------:R-:W-:Y:S01]  /*9640*/  SHF.R.U32.HI R58, RZ, 0x10, R59 ;  /* 0x00000010ff3a7819 */ /* 0x000fe2000001163b */
[-C--:B------:R-:W-:Y:S01]  /*9650*/  FFMA.FTZ R44, R45, R43.reuse, -R44 ;  /* 0x0000002b2d2c7223 */ /* 0x080fe2000001082c */
[----:B------:R-:W-:Y:S01]  /*9660*/  FMUL.FTZ R43, R47, R43 ;  /* 0x0000002b2f2b7220 */ /* 0x000fe20000410000 */
[----:B------:R-:W-:-:S02]  /*9670*/  SHF.R.U64 R39, R50, 0x10, R51 ;  /* 0x0000001032277819 */ /* 0x000fc40000001233 */
[----:B------:R-:W-:Y:S01]  /*9680*/  LOP3.LUT R48, R48, 0xffff0000, RZ, 0xc0, !PT ;  /* 0xffff000030307812 */ /* 0x000fe200078ec0ff */
[----:B------:R-:W-:Y:S01]  /*9690*/  FFMA.FTZ R43, R45, R46, R43 ;  /* 0x0000002e2d2b7223 */ /* 0x000fe2000001002b */
[----:B------:R-:W-:Y:S01]  /*96a0*/  LOP3.LUT R45, R13, 0xffff0000, RZ, 0xc0, !PT ;  /* 0xffff00000d2d7812 */ /* 0x000fe200078ec0ff */
[C---:B------:R-:W-:Y:S01]  /*96b0*/  FMUL.FTZ R13, R33.reuse, R56 ;  /* 0x00000038210d7220 */ /* 0x040fe20000410000 */
[----:B------:R-:W-:Y:S01]  /*96c0*/  SHF.R.U32.HI R50, RZ, 0x10, R51 ;  /* 0x00000010ff327819 */ /* 0x000fe20000011633 */
[-C--:B------:R-:W-:Y:S01]  /*96d0*/  FMUL.FTZ R33, R33, R48.reuse ;  /* 0x0000003021217220 */ /* 0x080fe20000410000 */
[----:B------:R-:W-:Y:S01]  /*96e0*/  PRMT R58, R150, 0x5432, R58 ;  /* 0x00005432963a7816 */ /* 0x000fe2000000003a */
[----:B------:R-:W-:Y:S01]  /*96f0*/  FFMA.FTZ R13, R45, R48, -R13 ;  /* 0x000000302d0d7223 */ /* 0x000fe2000001080d */
[----:B------:R-:W-:Y:S01]  /*9700*/  PRMT R50, R149, 0x5410, R50 ;  /* 0x0000541095327816 */ /* 0x000fe20000000032 */
        /* <DEDUP_REMOVED lines=65> */
.L_x_533:
[----:B------:R-:W-:Y:S05]  /*9b20*/  BSYNC B2 ;  /* 0x0000000000027941 */ /* 0x000fea0003800000 */
.L_x_532:
[----:B------:R-:W-:Y:S01]  /*9b30*/  LEA R38, P3, R20, R11, 0x1 ;  /* 0x0000000b14267211 */ /* 0x000fe200078608ff */
[----:B------:R-:W-:-:S03]  /*9b40*/  ULDC.64 UR4, c[0x0][0x208] ;  /* 0x0000820000047ab9 */ /* 0x000fc60000000a00 */
[----:B0-----:R-:W-:Y:S02]  /*9b50*/  LEA.HI.X R39, R20, R37, R28, 0x1, P3 ;  /* 0x0000002514277211 */ /* 0x001fe400018f0c1c */
[----:B------:R-:W-:-:S03]  /*9b60*/  ISETP.GE.AND P3, PT, R40, R128, PT ;  /* 0x000000802800720c */ /* 0x000fc60003f66270 */
[----:B------:R0:W-:Y:S10]  /*9b70*/  ST.E.128 desc[UR4][R38.64], R12 ;  /* 0x0000000c26007985 */ /* 0x0001f4000c101d04 */
[----:B------:R-:W-:-:S05]  /*9b80*/  @!P3 IMAD.WIDE R36, R40, 0x2, R36 ;  /* 0x000000022824b825 */ /* 0x000fca00078e0224 */
[----:B---3--:R0:W-:Y:S02]  /*9b90*/  @!P3 ST.E.128 desc[UR4][R36.64], R32 ;  /* 0x000000202400b985 */ /* 0x0081e4000c101d04 */
.L_x_527:
[----:B------:R-:W-:Y:S05]  /*9ba0*/  BSYNC B1 ;  /* 0x0000000000017941 */ /* 0x000fea0003800000 */
.L_x_526:
[----:B------:R-:W-:-:S03]  /*9bb0*/  UMOV UR4, 0xffffffff ;  /* 0xffffffff00047882 */ /* 0x000fc60000000000 */
[----:B------:R-:W-:Y:S05]  /*9bc0*/  BRA.DIV UR4, `(.L_x_534) ;  /* 0x0000021604247947 */ /* 0x000fea000b800000 */
[----:B-1--4-:R-:W1:Y:S04]  /*9bd0*/  SHFL.IDX PT, R116, R116, 0x2, 0x181f ;  /* 0x00581f0074747f89 */ /* 0x012e6800000e0000 */
[----:B------:R-:W4:Y:S02]  /*9be0*/  SHFL.IDX PT, R117, R117, 0x2, 0x181f ;  /* 0x00581f0075757f89 */ /* 0x000f2400000e0000 */
.L_x_835:
[----:B------:R-:W-:Y:S05]  /*9bf0*/  @P5 BRA `(.L_x_492) ;  /* 0x0000001800205947 */ /* 0x000fea0003800000 */
[----:B------:R-:W-:Y:S01]  /*9c00*/  ISETP.NE.AND P3, PT, R3, RZ, PT ;  /* 0x000000ff0300720c */ /* 0x000fe20003f65270 */
[----:B------:R-:W-:Y:S01]  /*9c10*/  BSSY B1, `(.L_x_535) ;  /* 0x0000086000017945 */ /* 0x000fe20003800000 */
[----:B0---4-:R-:W-:Y:S02]  /*9c20*/  IMAD.MOV.U32 R36, RZ, RZ, R117 ;  /* 0x000000ffff247224 */ /* 0x011fe400078e0075 */
[----:B-1----:R-:W-:-:S09]  /*9c30*/  IMAD.MOV.U32 R37, RZ, RZ, R116 ;  /* 0x000000ffff257224 */ /* 0x002fd200078e0074 */
[----:B------:R-:W-:Y:S05]  /*9c40*/  @!P3 BRA `(.L_x_536) ;  /* 0x000000080008b947 */ /* 0x000fea0003800000 */
[----:B------:R-:W4:Y:S01]  /*9c50*/  LDL R14, [R1+0x54] ;  /* 0x00005400010e7983 */ /* 0x000f220000100800 */
        /* <DEDUP_REMOVED lines=17> */
[----:B------:R-:W-:Y:S02]  /*9d70*/  LOP3.LUT R11, R15, 0x38, R40, 0xf8, !PT ;  /* 0x000000380f0b7812 */ /* 0x000fe400078ef828 */
[----:B------:R-:W-:Y:S02]  /*9d80*/  ISETP.GE.AND P3, PT, R40, R128, PT ;  /* 0x000000802800720c */ /* 0x000fe40003f66270 */
[----:B------:R-:W-:Y:S01]  /*9d90*/  LOP3.LUT R11, R11, R13, RZ, 0x3c, !PT ;  /* 0x0000000d0b0b7212 */ /* 0x000fe200078e3cff */
[----:B----4-:R-:W-:-:S04]  /*9da0*/  IMAD R12, R12, 0x1400, R14 ;  /* 0x000014000c0c7824 */ /* 0x010fc800078e020e */
[----:B------:R-:W-:Y:S02]  /*9db0*/  IMAD.IADD R11, R12, 0x1, R11 ;  /* 0x000000010c0b7824 */ /* 0x000fe400078e020b */
[C---:B------:R-:W-:Y:S02]  /*9dc0*/  IMAD R12, R213.reuse, 0x5000, R122 ;  /* 0x00005000d50c7824 */ /* 0x040fe400078e027a */
[----:B------:R-:W-:Y:S02]  /*9dd0*/  IMAD R32, R213, 0x5000, R11 ;  /* 0x00005000d5207824 */ /* 0x000fe400078e020b */
[--C-:B------:R-:W-:Y:S02]  /*9de0*/  IMAD R12, R12, 0x2, R23.reuse ;  /* 0x000000020c0c7824 */ /* 0x100fe400078e0217 */
[----:B------:R-:W-:-:S04]  /*9df0*/  IMAD R32, R32, 0x2, R23 ;  /* 0x0000000220207824 */ /* 0x000fc800078e0217 */
[----:B------:R-:W0:Y:S04]  /*9e00*/  LDS.128 R12, [R12+0x24400] ;  /* 0x024400000c0c7984 */ /* 0x000e280000000c00 */
[----:B------:R-:W1:Y:S01]  /*9e10*/  LDS.128 R32, [R32+0x24400] ;  /* 0x0244000020207984 */ /* 0x000e620000000c00 */
[----:B------:R-:W-:Y:S05]  /*9e20*/  @P4 BRA `(.L_x_538) ;  /* 0x0000000400744947 */ /* 0x000fea0003800000 */
[----:B------:R-:W-:Y:S01]  /*9e30*/  SHF.R.U32.HI R41, RZ, 0x10, R77 ;  /* 0x00000010ff297819 */ /* 0x000fe2000001164d */
[----:B-1----:R-:W-:Y:S01]  /*9e40*/  IMAD.U32 R43, R33, 0x10000, RZ ;  /* 0x00010000212b7824 */ /* 0x002fe200078e00ff */
[----:B------:R-:W-:Y:S01]  /*9e50*/  SHF.R.U32.HI R42, RZ, 0x10, R69 ;  /* 0x00000010ff2a7819 */ /* 0x000fe20000011645 */
[----:B0-----:R-:W-:Y:S01]  /*9e60*/  IMAD.U32 R38, R13, 0x10000, RZ ;  /* 0x000100000d267824 */ /* 0x001fe200078e00ff */
[----:B------:R-:W-:Y:S01]  /*9e70*/  PRMT R41, R147, 0x5432, R41 ;  /* 0x0000543293297816 */ /* 0x000fe20000000029 */
[----:B------:R-:W-:Y:S01]  /*9e80*/  IMAD.U32 R46, R35, 0x10000, RZ ;  /* 0x00010000232e7824 */ /* 0x000fe200078e00ff */
[----:B------:R-:W-:Y:S01]  /*9e90*/  PRMT R42, R145, 0x5432, R42 ;  /* 0x00005432912a7816 */ /* 0x000fe2000000002a */
[----:B------:R-:W-:Y:S01]  /*9ea0*/  IMAD.U32 R48, R34, 0x10000, RZ ;  /* 0x0001000022307824 */ /* 0x000fe200078e00ff */
[----:B------:R-:W-:Y:S01]  /*9eb0*/  LOP3.LUT R33, R33, 0xffff0000, RZ, 0xc0, !PT ;  /* 0xffff000021217812 */ /* 0x000fe200078ec0ff */
[C---:B------:R-:W-:Y:S01]  /*9ec0*/  IMAD.U32 R11, R41.reuse, 0x10000, RZ ;  /* 0x00010000290b7824 */ /* 0x040fe200078e00ff */
[----:B------:R-:W-:Y:S01]  /*9ed0*/  LOP3.LUT R41, R41, 0xffff0000, RZ, 0xc0, !PT ;  /* 0xffff000029297812 */ /* 0x000fe200078ec0ff */
[C---:B------:R-:W-:Y:S01]  /*9ee0*/  IMAD.U32 R39, R42.reuse, 0x10000, RZ ;  /* 0x000100002a277824 */ /* 0x040fe200078e00ff */
[----:B------:R-:W-:Y:S01]  /*9ef0*/  LOP3.LUT R42, R42, 0xffff0000, RZ, 0xc0, !PT ;  /* 0xffff00002a2a7812 */ /* 0x000fe200078ec0ff */
[C---:B------:R-:W-:Y:S01]  /*9f00*/  FMUL.FTZ R44, R43.reuse, R11 ;  /* 0x0000000b2b2c7220 */ /* 0x040fe20000410000 */
[----:B------:R-:W-:Y:S01]  /*9f10*/  SHF.R.U64 R76, R76, 0x10, R77 ;  /* 0x000000104c4c7819 */ /* 0x000fe2000000124d */
[-C--:B------:R-:W-:Y:S01]  /*9f20*/  FMUL.FTZ R43, R43, R39.reuse ;  /* 0x000000272b2b7220 */ /* 0x080fe20000410000 */
[----:B------:R-:W-:Y:S01]  /*9f30*/  SHF.R.U64 R68, R68, 0x10, R69 ;  /* 0x0000001044447819 */ /* 0x000fe20000001245 */
[C---:B------:R-:W-:Y:S01]  /*9f40*/  FFMA.FTZ R39, R38.reuse, R39, -R44 ;  /* 0x0000002726277223 */ /* 0x040fe2000001082c */
[----:B------:R-:W-:Y:S01]  /*9f50*/  PRMT R76, R147, 0x5410, R76 ;  /* 0x00005410934c7816 */ /* 0x000fe2000000004c */
[----:B------:R-:W-:Y:S01]  /*9f60*/  FFMA.FTZ R38, R38, R11, R43 ;  /* 0x0000000b26267223 */ /* 0x000fe2000001002b */
[----:B------:R-:W-:Y:S01]  /*9f70*/  LOP3.LUT R11, R13, 0xffff0000, RZ, 0xc0, !PT ;  /* 0xffff00000d0b7812 */ /* 0x000fe200078ec0ff */
[C---:B------:R-:W-:Y:S01]  /*9f80*/  FMUL.FTZ R13, R33.reuse, R41 ;  /* 0x00000029210d7220 */ /* 0x040fe20000410000 */
[----:B------:R-:W-:Y:S01]  /*9f90*/  FMUL.FTZ R33, R33, R42 ;  /* 0x0000002a21217220 */ /* 0x000fe20000410000 */
[----:B------:R-:W-:-:S02]  /*9fa0*/  PRMT R68, R145, 0x5410, R68 ;  /* 0x0000541091447816 */ /* 0x000fc40000000044 */
[C---:B------:R-:W-:Y:S01]  /*9fb0*/  FFMA.FTZ R13, R11.reuse, R42, -R13 ;  /* 0x0000002a0b0d7223 */ /* 0x040fe2000001080d */
[----:B------:R-:W-:Y:S01]  /*9fc0*/  FFMA.FTZ R11, R11, R41, R33 ;  /* 0x000000290b0b7223 */ /* 0x000fe20000010021 */
[----:B------:R-:W-:Y:S01]  /*9fd0*/  SHF.R.U32.HI R41, RZ, 0x10, R79 ;  /* 0x00000010ff297819 */ /* 0x000fe2000001164f */
[C---:B------:R-:W-:Y:S01]  /*9fe0*/  IMAD.U32 R42, R15.reuse, 0x10000, RZ ;  /* 0x000100000f2a7824 */ /* 0x040fe200078e00ff */
[----:B------:R-:W-:Y:S02]  /*9ff0*/  SHF.R.U32.HI R33, RZ, 0x10, R71 ;  /* 0x00000010ff217819 */ /* 0x000fe40000011647 */
[----:B------:R-:W-:Y:S02]  /*a000*/  PRMT R41, R146, 0x5432, R41 ;  /* 0x0000543292297816 */ /* 0x000fe40000000029 */
[----:B------:R-:W-:Y:S02]  /*a010*/  PRMT R33, R144, 0x5432, R33 ;  /* 0x0000543290217816 */ /* 0x000fe40000000021 */
[----:B------:R-:W-:Y:S01]  /*a020*/  LOP3.LUT R15, R15, 0xffff0000, RZ, 0xc0, !PT ;  /* 0xffff00000f0f7812 */ /* 0x000fe200078ec0ff */
[C---:B------:R-:W-:Y:S01]  /*a030*/  IMAD.U32 R43, R41.reuse, 0x10000, RZ ;  /* 0x00010000292b7824 */ /* 0x040fe200078e00ff */
[----:B------:R-:W-:Y:S01]  /*a040*/  LOP3.LUT R41, R41, 0xffff0000, RZ, 0xc0, !PT ;  /* 0xffff000029297812 */ /* 0x000fe200078ec0ff */
[C---:B------:R-:W-:Y:S01]  /*a050*/  IMAD.U32 R44, R33.reuse, 0x10000, RZ ;  /* 0x00010000212c7824 */ /* 0x040fe200078e00ff */
[----:B------:R-:W-:Y:S01]  /*a060*/  LOP3.LUT R33, R33, 0xffff0000, RZ, 0xc0, !PT ;  /* 0xffff000021217812 */ /* 0x000fe200078ec0ff */
[----:B------:R-:W-:Y:S01]  /*a070*/  FMUL.FTZ R45, R46, R43 ;  /* 0x0000002b2e2d7220 */ /* 0x000fe20000410000 */
[----:B------:R-:W-:Y:S01]  /*a080*/  SHF.R.U64 R78, R78, 0x10, R79 ;  /* 0x000000104e4e7819 */ /* 0x000fe2000000124f */
[-C--:B------:R-:W-:Y:S01]  /*a090*/  FMUL.FTZ R46, R46, R44.reuse ;  /* 0x0000002c2e2e7220 */ /* 0x080fe20000410000 */
[----:B------:R-:W-:Y:S01]  /*a0a0*/  SHF.R.U64 R70, R70, 0x10, R71 ;  /* 0x0000001046467819 */ /* 0x000fe20000001247 */
[----:B------:R-:W-:Y:S01]  /*a0b0*/  FFMA.FTZ R45, R42, R44, -R45 ;  /* 0x0000002c2a2d7223 */ /* 0x000fe2000001082d */
[----:B------:R-:W-:-:S02]  /*a0c0*/  IMAD.U32 R44, R32, 0x10000, RZ ;  /* 0x00010000202c7824 */ /* 0x000fc400078e00ff */
[----:B------:R-:W-:Y:S01]  /*a0d0*/  FFMA.FTZ R46, R42, R43, R46 ;  /* 0x0000002b2a2e7223 */ /* 0x000fe2000001002e */
[----:B------:R-:W-:Y:S02]  /*a0e0*/  LOP3.LUT R42, R35, 0xffff0000, RZ, 0xc0, !PT ;  /* 0xffff0000232a7812 */ /* 0x000fe400078ec0ff */
[----:B------:R-:W-:Y:S02]  /*a0f0*/  LOP3.LUT R32, R32, 0xffff0000, RZ, 0xc0, !PT ;  /* 0xffff000020207812 */ /* 0x000fe400078ec0ff */
[----:B------:R-:W-:Y:S01]  /*a100*/  PRMT R78, R146, 0x5410, R78 ;  /* 0x00005410924e7816 */ /* 0x000fe2000000004e */
[C---:B------:R-:W-:Y:S01]  /*a110*/  FMUL.FTZ R35, R42.reuse, R41 ;  /* 0x000000292a237220 */ /* 0x040fe20000410000 */
[-C--:B------:R-:W-:Y:S01]  /*a120*/  FMUL.FTZ R42, R42, R33.reuse ;  /* 0x000000212a2a7220 */ /* 0x080fe20000410000 */
[----:B------:R-:W-:Y:S02]  /*a130*/  PRMT R70, R144, 0x5410, R70 ;  /* 0x0000541090467816 */ /* 0x000fe40000000046 */
[C---:B------:R-:W-:Y:S01]  /*a140*/  FFMA.FTZ R35, R15.reuse, R33, -R35 ;  /* 0x000000210f237223 */ /* 0x040fe20000010823 */
[----:B------:R-:W-:Y:S01]  /*a150*/  FFMA.FTZ R42, R15, R41, R42 ;  /* 0x000000290f2a7223 */ /* 0x000fe2000001002a */
[C---:B------:R-:W-:Y:S01]  /*a160*/  IMAD.U32 R33, R76.reuse, 0x10000, RZ ;  /* 0x000100004c217824 */ /* 0x040fe200078e00ff */
[----:B------:R-:W-:Y:S01]  /*a170*/  LOP3.LUT R76, R76, 0xffff0000, RZ, 0xc0, !PT ;  /* 0xffff00004c4c7812 */ /* 0x000fe200078ec0ff */
[C---:B------:R-:W-:Y:S01]  /*a180*/  IMAD.U32 R41, R68.reuse, 0x10000, RZ ;  /* 0x0001000044297824 */ /* 0x040fe200078e00ff */
[----:B------:R-:W-:Y:S01]  /*a190*/  LOP3.LUT R68, R68, 0xffff0000, RZ, 0xc0, !PT ;  /* 0xffff000044447812 */ /* 0x000fe200078ec0ff */
[----:B------:R-:W-:Y:S01]  /*a1a0*/  FMUL.FTZ R43, R44, R33 ;  /* 0x000000212c2b7220 */ /* 0x000fe20000410000 */
[----:B------:R-:W-:-:S02]  /*a1b0*/  IMAD.U32 R15, R12, 0x10000, RZ ;  /* 0x000100000c0f7824 */ /* 0x000fc400078e00ff */
[-C--:B------:R-:W-:Y:S01]  /*a1c0*/  FMUL.FTZ R44, R44, R41.reuse ;  /* 0x000000292c2c7220 */ /* 0x080fe20000410000 */
[----:B------:R-:W-:Y:S01]  /*a1d0*/  LOP3.LUT R12, R12, 0xffff0000, RZ, 0xc0, !PT ;  /* 0xffff00000c0c7812 */ /* 0x000fe200078ec0ff */
[C---:B------:R-:W-:Y:S02]  /*a1e0*/  FFMA.FTZ R43, R15.reuse, R41, -R43 ;  /* 0x000000290f2b7223 */ /* 0x040fe4000001082b */
[----:B------:R-:W-:Y:S01]  /*a1f0*/  FFMA.FTZ R44, R15, R33, R44 ;  /* 0x000000210f2c7223 */ /* 0x000fe2000001002c */
[C---:B------:R-:W-:Y:S01]  /*a200*/  FMUL.FTZ R15, R32.reuse, R76 ;  /* 0x0000004c200f7220 */ /* 0x040fe20000410000 */
[-C--:B------:R-:W-:Y:S01]  /*a210*/  FMUL.FTZ R32, R32, R68.reuse ;  /* 0x0000004420207220 */ /* 0x080fe20000410000 */
[----:B------:R-:W-:Y:S01]  /*a220*/  IMAD.U32 R33, R78, 0x10000, RZ ;  /* 0x000100004e217824 */ /* 0x000fe200078e00ff */
[----:B------:R-:W-:Y:S01]  /*a230*/  SHF.L.U32 R41, R70, 0x10, RZ ;  /* 0x0000001046297819 */ /* 0x000fe200000006ff */
[C---:B------:R-:W-:Y:S01]  /*a240*/  FFMA.FTZ R15, R12.reuse, R68, -R15 ;  /* 0x000000440c0f7223 */ /* 0x040fe2000001080f */
[----:B------:R-:W-:Y:S01]  /*a250*/  FFMA.FTZ R32, R12, R76, R32 ;  /* 0x0000004c0c207223 */ /* 0x000fe20000010020 */
[----:B------:R-:W-:Y:S01]  /*a260*/  FMUL.FTZ R47, R48, R33 ;  /* 0x00000021302f7220 */ /* 0x000fe20000410000 */
[----:B------:R-:W-:-:S02]  /*a270*/  IMAD.U32 R12, R14, 0x10000, RZ ;  /* 0x000100000e0c7824 */ /* 0x000fc400078e00ff */
[-C--:B------:R-:W-:Y:S01]  /*a280*/  FMUL.FTZ R48, R48, R41.reuse ;  /* 0x0000002930307220 */ /* 0x080fe20000410000 */
[----:B------:R-:W-:Y:S02]  /*a290*/  LOP3.LUT R34, R34, 0xffff0000, RZ, 0xc0, !PT ;  /* 0xffff000022227812 */ /* 0x000fe400078ec0ff */
[----:B------:R-:W-:Y:S01]  /*a2a0*/  LOP3.LUT R78, R78, 0xffff0000, RZ, 0xc0, !PT ;  /* 0xffff00004e4e7812 */ /* 0x000fe200078ec0ff */
[C---:B------:R-:W-:Y:S01]  /*a2b0*/  FFMA.FTZ R47, R12.reuse, R41, -R47 ;  /* 0x000000290c2f7223 */ /* 0x040fe2000001082f */
[----:B------:R-:W-:Y:S01]  /*a2c0*/  FFMA.FTZ R48, R12, R33, R48 ;  /* 0x000000210c307223 */ /* 0x000fe20000010030 */
[----:B------:R-:W-:Y:S02]  /*a2d0*/  LOP3.LUT R70, R70, 0xffff0000, RZ, 0xc0, !PT ;  /* 0xffff000046467812 */ /* 0x000fe400078ec0ff */
[----:B------:R-:W-:Y:S01]  /*a2e0*/  LOP3.LUT R14, R14, 0xffff0000, RZ, 0xc0, !PT ;  /* 0xffff00000e0e7812 */ /* 0x000fe200078ec0ff */
[C---:B------:R-:W-:Y:S01]  /*a2f0*/  FMUL.FTZ R12, R34.reuse, R78 ;  /* 0x0000004e220c7220 */ /* 0x040fe20000410000 */
[----:B------:R-:W-:Y:S01]  /*a300*/  F2FP.BF16.F32.PACK_AB R15, R15, R43 ;  /* 0x0000002b0f0f723e */ /* 0x000fe200000010ff */
[-C--:B------:R-:W-:Y:S01]  /*a310*/  FMUL.FTZ R34, R34, R70.reuse ;  /* 0x0000004622227220 */ /* 0x080fe20000410000 */
[----:B------:R-:W-:Y:S01]  /*a320*/  F2FP.BF16.F32.PACK_AB R35, R35, R45 ;  /* 0x0000002d2323723e */ /* 0x000fe200000010ff */
[C---:B------:R-:W-:Y:S01]  /*a330*/  FFMA.FTZ R12, R14.reuse, R70, -R12 ;  /* 0x000000460e0c7223 */ /* 0x040fe2000001080c */
[----:B------:R-:W-:Y:S01]  /*a340*/  F2FP.BF16.F32.PACK_AB R11, R11, R38 ;  /* 0x000000260b0b723e */ /* 0x000fe200000010ff */
[----:B------:R-:W-:Y:S01]  /*a350*/  FFMA.FTZ R34, R14, R78, R34 ;  /* 0x0000004e0e227223 */ /* 0x000fe20000010022 */
[----:B------:R-:W-:-:S02]  /*a360*/  F2FP.BF16.F32.PACK_AB R42, R42, R46 ;  /* 0x0000002e2a2a723e */ /* 0x000fc400000010ff */
[----:B------:R-:W-:Y:S01]  /*a370*/  F2FP.BF16.F32.PACK_AB R47, R12, R47 ;  /* 0x0000002f0c2f723e */ /* 0x000fe200000010ff */
[----:B------:R-:W-:Y:S01]  /*a380*/  IMAD.MOV.U32 R12, RZ, RZ, R15 ;  /* 0x000000ffff0c7224 */ /* 0x000fe200078e000f */
[----:B------:R-:W-:Y:S01]  /*a390*/  F2FP.BF16.F32.PACK_AB R13, R13, R39 ;  /* 0x000000270d0d723e */ /* 0x000fe200000010ff */
[----:B------:R-:W-:Y:S01]  /*a3a0*/  IMAD.MOV.U32 R15, RZ, RZ, R35 ;  /* 0x000000ffff0f7224 */ /* 0x000fe200078e0023 */
[----:B------:R-:W-:Y:S01]  /*a3b0*/  F2FP.BF16.F32.PACK_AB R32, R32, R44 ;  /* 0x0000002c2020723e */ /* 0x000fe200000010ff */
[----:B------:R-:W-:Y:S01]  /*a3c0*/  IMAD.MOV.U32 R33, RZ, RZ, R11 ;  /* 0x000000ffff217224 */ /* 0x000fe200078e000b */
[----:B------:R-:W-:Y:S01]  /*a3d0*/  F2FP.BF16.F32.PACK_AB R34, R34, R48 ;  /* 0x000000302222723e */ /* 0x000fe200000010ff */
[----:B------:R-:W-:Y:S02]  /*a3e0*/  IMAD.MOV.U32 R14, RZ, RZ, R47 ;  /* 0x000000ffff0e7224 */ /* 0x000fe400078e002f */
[----:B------:R-:W-:-:S07]  /*a3f0*/  IMAD.MOV.U32 R35, RZ, RZ, R42 ;  /* 0x000000ffff237224 */ /* 0x000fce00078e002a */
.L_x_538:
[----:B------:R-:W-:Y:S05]  /*a400*/  BSYNC B2 ;  /* 0x0000000000027941 */ /* 0x000fea0003800000 */
.L_x_537:
[C---:B------:R-:W-:Y:S01]  /*a410*/  LEA R38, P4, R9.reuse, R117, 0x1 ;  /* 0x0000007509267211 */ /* 0x040fe200078808ff */
[----:B------:R-:W-:Y:S01]  /*a420*/  @!P3 IMAD.WIDE R40, R40, 0x2, R36 ;  /* 0x000000022828b825 */ /* 0x000fe200078e0224 */
[----:B------:R-:W-:Y:S02]  /*a430*/  ULDC.64 UR4, c[0x0][0x208] ;  /* 0x0000820000047ab9 */ /* 0x000fe40000000a00 */
[----:B------:R-:W-:-:S05]  /*a440*/  LEA.HI.X R39, R9, R116, R27, 0x1, P4 ;  /* 0x0000007409277211 */ /* 0x000fca00020f0c1b */
[----:B0-----:R0:W-:Y:S04]  /*a450*/  ST.E.128 desc[UR4][R38.64], R12 ;  /* 0x0000000c26007985 */ /* 0x0011e8000c101d04 */
[----:B-1----:R0:W-:Y:S02]  /*a460*/  @!P3 ST.E.128 desc[UR4][R40.64], R32 ;  /* 0x000000202800b985 */ /* 0x0021e4000c101d04 */
.L_x_536:
[----:B------:R-:W-:Y:S05]  /*a470*/  BSYNC B1 ;  /* 0x0000000000017941 */ /* 0x000fea0003800000 */
.L_x_535:
[----:B------:R-:W-:-:S13]  /*a480*/  ISETP.NE.AND P3, PT, R21, RZ, PT ;  /* 0x000000ff1500720c */ /* 0x000fda0003f65270 */
[----:B------:R-:W-:Y:S05]  /*a490*/  @!P3 BRA `(.L_x_492) ;  /* 0x0000000c00f8b947 */ /* 0x000fea0003800000 */
[----:B0-----:R-:W4:Y:S01]  /*a4a0*/  LDL R15, [R1+0x54] ;  /* 0x00005400010f7983 */ /* 0x001f220000100800 */
[----:B------:R-:W-:Y:S01]  /*a4b0*/  SEL R132, R111, R132, !P1 ;  /* 0x000000846f847207 */ /* 0x000fe20004800000 */
[----:B------:R-:W-:Y:S01]  /*a4c0*/  VIADD R14, R224, 0x40 ;  /* 0x00000040e00e7836 */ /* 0x000fe20000000000 */
[----:B------:R-:W-:Y:S01]  /*a4d0*/  ISETP.GE.AND P4, PT, R214, R110, PT ;  /* 0x0000006ed600720c */ /* 0x000fe20003f86270 */
[----:B---3--:R-:W-:Y:S01]  /*a4e0*/  VIADD R32, R224, 0x40 ;  /* 0x00000040e0207836 */ /* 0x008fe20000000000 */
[----:B------:R-:W-:Y:S01]  /*a4f0*/  SHF.R.S32.HI R11, RZ, 0x1f, R132 ;  /* 0x0000001fff0b7819 */ /* 0x000fe20000011484 */
[----:B------:R-:W-:Y:S01]  /*a500*/  IMAD.SHL.U32 R14, R14, 0x40, RZ ;  /* 0x000000400e0e7824 */ /* 0x000fe200078e00ff */
[----:B------:R-:W-:Y:S01]  /*a510*/  LEA R38, P3, R20, R117, 0x1 ;  /* 0x0000007514267211 */ /* 0x000fe200078608ff */
[----:B------:R-:W-:Y:S01]  /*a520*/  IMAD.SHL.U32 R32, R32, 0x40, RZ ;  /* 0x0000004020207824 */ /* 0x000fe200078e00ff */
[----:B------:R-:W-:Y:S01]  /*a530*/  LEA.HI R11, R11, R132, RZ, 0x4 ;  /* 0x000000840b0b7211 */ /* 0x000fe200078f20ff */
[----:B------:R-:W-:Y:S01]  /*a540*/  BSSY B1, `(.L_x_539) ;  /* 0x0000073000017945 */ /* 0x000fe20003800000 */
[----:B------:R-:W-:-:S02]  /*a550*/  LOP3.LUT R14, R14, 0x1c0, RZ, 0xc0, !PT ;  /* 0x000001c00e0e7812 */ /* 0x000fc400078ec0ff */
[----:B------:R-:W-:Y:S02]  /*a560*/  LEA.HI.SX32 R11, R11, R10, 0x1c ;  /* 0x0000000a0b0b7211 */ /* 0x000fe400078fe2ff */
[----:B------:R-:W-:Y:S02]  /*a570*/  LOP3.LUT R32, R32, 0x1c0, RZ, 0xc0, !PT ;  /* 0x000001c020207812 */ /* 0x000fe400078ec0ff */
[----:B------:R-:W-:Y:S02]  /*a580*/  SHF.R.S32.HI R12, RZ, 0x1f, R11 ;  /* 0x0000001fff0c7819 */ /* 0x000fe4000001140b */
[----:B------:R-:W-:Y:S02]  /*a590*/  SHF.R.U32.HI R14, RZ, 0x3, R14 ;  /* 0x00000003ff0e7819 */ /* 0x000fe4000001160e */
[----:B------:R-:W-:Y:S01]  /*a5a0*/  LEA.HI R12, R12, R11, RZ, 0x3 ;  /* 0x0000000b0c0c7211 */ /* 0x000fe200078f18ff */
[----:B------:R-:W-:Y:S01]  /*a5b0*/  IMAD.SHL.U32 R11, R11, 0x8, RZ ;  /* 0x000000080b0b7824 */ /* 0x000fe200078e00ff */
[----:B------:R-:W-:-:S02]  /*a5c0*/  LEA.HI.X R39, R20, R116, R28, 0x1, P3 ;  /* 0x0000007414277211 */ /* 0x000fc400018f0c1c */
[----:B------:R-:W-:Y:S02]  /*a5d0*/  SHF.R.S32.HI R13, RZ, 0x3, R12 ;  /* 0x00000003ff0d7819 */ /* 0x000fe4000001140c */
[----:B------:R-:W-:-:S04]  /*a5e0*/  LOP3.LUT R12, R32, 0x38, R11, 0xf8, !PT ;  /* 0x00000038200c7812 */ /* 0x000fc800078ef80b */
        /* <DEDUP_REMOVED lines=10> */
[--C-:B------:R-:W-:Y:S01]  /*a690*/  SHF.R.U64 R42, R72, 0x10, R73.reuse ;  /* 0x00000010482a7819 */ /* 0x100fe20000001249 */
[----:B-1----:R-:W-:Y:S01]  /*a6a0*/  IMAD.U32 R46, R33, 0x10000, RZ ;  /* 0x00010000212e7824 */ /* 0x002fe200078e00ff */
[----:B------:R-:W-:Y:S01]  /*a6b0*/  SHF.R.U32.HI R72, RZ, 0x10, R73 ;  /* 0x00000010ff487819 */ /* 0x000fe20000011649 */
[----:B0-----:R-:W-:Y:S01]  /*a6c0*/  IMAD.U32 R44, R13, 0x10000, RZ ;  /* 0x000100000d2c7824 */ /* 0x001fe200078e00ff */
[--C-:B------:R-:W-:Y:S01]  /*a6d0*/  SHF.R.U64 R40, R64, 0x10, R65.reuse ;  /* 0x0000001040287819 */ /* 0x100fe20000001241 */
[----:B------:R-:W-:Y:S01]  /*a6e0*/  IMAD.U32 R50, R35, 0x10000, RZ ;  /* 0x0001000023327824 */ /* 0x000fe200078e00ff */
[----:B------:R-:W-:Y:S01]  /*a6f0*/  SHF.R.U32.HI R64, RZ, 0x10, R65 ;  /* 0x00000010ff407819 */ /* 0x000fe20000011641 */
[----:B------:R-:W-:Y:S01]  /*a700*/  IMAD.U32 R49, R15, 0x10000, RZ ;  /* 0x000100000f317824 */ /* 0x000fe200078e00ff */
[----:B------:R-:W-:Y:S01]  /*a710*/  PRMT R72, R137, 0x5410, R72 ;  /* 0x0000541089487816 */ /* 0x000fe20000000048 */
[----:B------:R-:W-:Y:S01]  /*a720*/  IMAD.U32 R51, R34, 0x10000, RZ ;  /* 0x0001000022337824 */ /* 0x000fe200078e00ff */
[----:B------:R-:W-:Y:S01]  /*a730*/  PRMT R64, R139, 0x5410, R64 ;  /* 0x000054108b407816 */ /* 0x000fe20000000040 */
[----:B------:R-:W-:Y:S01]  /*a740*/  IMAD.U32 R48, R14, 0x10000, RZ ;  /* 0x000100000e307824 */ /* 0x000fe200078e00ff */
[--C-:B------:R-:W-:Y:S01]  /*a750*/  SHF.R.U64 R43, R74, 0x10, R75.reuse ;  /* 0x000000104a2b7819 */ /* 0x100fe2000000124b */
[----:B------:R-:W-:Y:S01]  /*a760*/  IMAD.U32 R52, R72, 0x10000, RZ ;  /* 0x0001000048347824 */ /* 0x000fe200078e00ff */
[----:B------:R-:W-:Y:S01]  /*a770*/  SHF.R.U32.HI R74, RZ, 0x10, R75 ;  /* 0x00000010ff4a7819 */ /* 0x000fe2000001164b */
[----:B------:R-:W-:Y:S01]  /*a780*/  IMAD.U32 R53, R64, 0x10000, RZ ;  /* 0x0001000040357824 */ /* 0x000fe200078e00ff */
[----:B------:R-:W-:-:S02]  /*a790*/  SHF.R.U64 R41, R66, 0x10, R67 ;  /* 0x0000001042297819 */ /* 0x000fc40000001243 */
[----:B------:R-:W-:Y:S02]  /*a7a0*/  SHF.R.U32.HI R66, RZ, 0x10, R67 ;  /* 0x00000010ff427819 */ /* 0x000fe40000011643 */
[----:B------:R-:W-:Y:S01]  /*a7b0*/  PRMT R54, R138, 0x5432, R43 ;  /* 0x000054328a367816 */ /* 0x000fe2000000002b */
[-C--:B------:R-:W-:Y:S01]  /*a7c0*/  FMUL.FTZ R43, R46, R52.reuse ;  /* 0x000000342e2b7220 */ /* 0x080fe20000410000 */
[----:B------:R-:W-:Y:S01]  /*a7d0*/  PRMT R74, R138, 0x5410, R74 ;  /* 0x000054108a4a7816 */ /* 0x000fe2000000004a */
[-C--:B------:R-:W-:Y:S01]  /*a7e0*/  FMUL.FTZ R46, R46, R53.reuse ;  /* 0x000000352e2e7220 */ /* 0x080fe20000410000 */
[----:B------:R-:W-:Y:S01]  /*a7f0*/  PRMT R66, R140, 0x5410, R66 ;  /* 0x000054108c427816 */ /* 0x000fe20000000042 */
[----:B------:R-:W-:Y:S01]  /*a800*/  FFMA.FTZ R43, R44, R53, -R43 ;  /* 0x000000352c2b7223 */ /* 0x000fe2000001082b */
[----:B------:R-:W-:Y:S01]  /*a810*/  LOP3.LUT R47, R33, 0xffff0000, RZ, 0xc0, !PT ;  /* 0xffff0000212f7812 */ /* 0x000fe200078ec0ff */
[----:B------:R-:W-:Y:S01]  /*a820*/  IMAD.U32 R53, R74, 0x10000, RZ ;  /* 0x000100004a357824 */ /* 0x000fe200078e00ff */
[----:B------:R-:W-:Y:S01]  /*a830*/  LOP3.LUT R72, R72, 0xffff0000, RZ, 0xc0, !PT ;  /* 0xffff000048487812 */ /* 0x000fe200078ec0ff */
[----:B------:R-:W-:Y:S01]  /*a840*/  FFMA.FTZ R46, R44, R52, R46 ;  /* 0x000000342c2e7223 */ /* 0x000fe2000001002e */
[----:B------:R-:W-:Y:S01]  /*a850*/  LOP3.LUT R64, R64, 0xffff0000, RZ, 0xc0, !PT ;  /* 0xffff000040407812 */ /* 0x000fe200078ec0ff */
[----:B------:R-:W-:Y:S01]  /*a860*/  IMAD.U32 R44, R66, 0x10000, RZ ;  /* 0x00010000422c7824 */ /* 0x000fe200078e00ff */
[----:B------:R-:W-:Y:S01]  /*a870*/  PRMT R42, R137, 0x5432, R42 ;  /* 0x00005432892a7816 */ /* 0x000fe2000000002a */
[C---:B------:R-:W-:Y:S01]  /*a880*/  FMUL.FTZ R52, R50.reuse, R53 ;  /* 0x0000003532347220 */ /* 0x040fe20000410000 */
[----:B------:R-:W-:Y:S01]  /*a890*/  PRMT R40, R139, 0x5432, R40 ;  /* 0x000054328b287816 */ /* 0x000fe20000000028 */
[----:B------:R-:W-:Y:S01]  /*a8a0*/  FMUL.FTZ R55, R47, R72 ;  /* 0x000000482f377220 */ /* 0x000fe20000410000 */
[----:B------:R-:W-:Y:S01]  /*a8b0*/  LOP3.LUT R45, R13, 0xffff0000, RZ, 0xc0, !PT ;  /* 0xffff00000d2d7812 */ /* 0x000fe200078ec0ff */
[----:B------:R-:W-:Y:S01]  /*a8c0*/  FMUL.FTZ R50, R50, R44 ;  /* 0x0000002c32327220 */ /* 0x000fe20000410000 */
[----:B------:R-:W-:Y:S01]  /*a8d0*/  FMUL.FTZ R47, R47, R64 ;  /* 0x000000402f2f7220 */ /* 0x000fe20000410000 */
[----:B------:R-:W-:-:S02]  /*a8e0*/  IMAD.U32 R33, R32, 0x10000, RZ ;  /* 0x0001000020217824 */ /* 0x000fc400078e00ff */
[C---:B------:R-:W-:Y:S01]  /*a8f0*/  FFMA.FTZ R52, R49.reuse, R44, -R52 ;  /* 0x0000002c31347223 */ /* 0x040fe20000010834 */
[----:B------:R-:W-:Y:S02]  /*a900*/  IMAD.U32 R56, R42, 0x10000, RZ ;  /* 0x000100002a387824 */ /* 0x000fe400078e00ff */
[----:B------:R-:W-:Y:S01]  /*a910*/  FFMA.FTZ R50, R49, R53, R50 ;  /* 0x0000003531327223 */ /* 0x000fe20000010032 */
[C---:B------:R-:W-:Y:S02]  /*a920*/  IMAD.U32 R44, R40.reuse, 0x10000, RZ ;  /* 0x00010000282c7824 */ /* 0x040fe400078e00ff */
[C---:B------:R-:W-:Y:S01]  /*a930*/  FFMA.FTZ R55, R45.reuse, R64, -R55 ;  /* 0x000000402d377223 */ /* 0x040fe20000010837 */
[----:B------:R-:W-:Y:S01]  /*a940*/  FFMA.FTZ R47, R45, R72, R47 ;  /* 0x000000482d2f7223 */ /* 0x000fe2000001002f */
[----:B------:R-:W-:Y:S01]  /*a950*/  LOP3.LUT R49, R40, 0xffff0000, RZ, 0xc0, !PT ;  /* 0xffff000028317812 */ /* 0x000fe200078ec0ff */
[C---:B------:R-:W-:Y:S01]  /*a960*/  FMUL.FTZ R40, R33.reuse, R56 ;  /* 0x0000003821287220 */ /* 0x040fe20000410000 */
[----:B------:R-:W-:Y:S01]  /*a970*/  LOP3.LUT R32, R32, 0xffff0000, RZ, 0xc0, !PT ;  /* 0xffff000020207812 */ /* 0x000fe200078ec0ff */
[----:B------:R-:W-:Y:S01]  /*a980*/  IMAD.U32 R13, R12, 0x10000, RZ ;  /* 0x000100000c0d7824 */ /* 0x000fe200078e00ff */
[----:B------:R-:W-:Y:S01]  /*a990*/  LOP3.LUT R45, R42, 0xffff0000, RZ, 0xc0, !PT ;  /* 0xffff00002a2d7812 */ /* 0x000fe200078ec0ff */
[-C--:B------:R-:W-:Y:S01]  /*a9a0*/  FMUL.FTZ R33, R33, R44.reuse ;  /* 0x0000002c21217220 */ /* 0x080fe20000410000 */
[----:B------:R-:W-:Y:S01]  /*a9b0*/  LOP3.LUT R35, R35, 0xffff0000, RZ, 0xc0, !PT ;  /* 0xffff000023237812 */ /* 0x000fe200078ec0ff */
[C---:B------:R-:W-:Y:S01]  /*a9c0*/  FFMA.FTZ R40, R13.reuse, R44, -R40 ;  /* 0x0000002c0d287223 */ /* 0x040fe20000010828 */
[----:B------:R-:W-:Y:S01]  /*a9d0*/  PRMT R41, R140, 0x5432, R41 ;  /* 0x000054328c297816 */ /* 0x000fe20000000029 */
[----:B------:R-:W-:Y:S01]  /*a9e0*/  FMUL.FTZ R53, R32, R45 ;  /* 0x0000002d20357220 */ /* 0x000fe20000410000 */
[----:B------:R-:W-:Y:S01]  /*a9f0*/  LOP3.LUT R74, R74, 0xffff0000, RZ, 0xc0, !PT ;  /* 0xffff00004a4a7812 */ /* 0x000fe200078ec0ff */
[----:B------:R-:W-:Y:S01]  /*aa00*/  FFMA.FTZ R33, R13, R56, R33 ;  /* 0x000000380d217223 */ /* 0x000fe20000010021 */
[----:B------:R-:W-:Y:S01]  /*aa10*/  LOP3.LUT R66, R66, 0xffff0000, RZ, 0xc0, !PT ;  /* 0xffff000042427812 */ /* 0x000fe200078ec0ff */
[-C--:B------:R-:W-:Y:S01]  /*aa20*/  FMUL.FTZ R57, R32, R49.reuse ;  /* 0x0000003120397220 */ /* 0x080fe20000410000 */
[----:B------:R-:W-:Y:S01]  /*aa30*/  LOP3.LUT R12, R12, 0xffff0000, RZ, 0xc0, !PT ;  /* 0xffff00000c0c7812 */ /* 0x000fe200078ec0ff */
[----:B------:R-:W-:Y:S01]  /*aa40*/  FMUL.FTZ R60, R35, R74 ;  /* 0x0000004a233c7220 */ /* 0x000fe20000410000 */
[----:B------:R-:W-:Y:S01]  /*aa50*/  LOP3.LUT R15, R15, 0xffff0000, RZ, 0xc0, !PT ;  /* 0xffff00000f0f7812 */ /* 0x000fe200078ec0ff */
[----:B------:R-:W-:Y:S01]  /*aa60*/  IMAD.U32 R42, R41, 0x10000, RZ ;  /* 0x00010000292a7824 */ /* 0x000fe200078e00ff */
[----:B------:R-:W-:Y:S01]  /*aa70*/  LOP3.LUT R34, R34, 0xffff0000, RZ, 0xc0, !PT ;  /* 0xffff000022227812 */ /* 0x000fe200078ec0ff */
[-C--:B------:R-:W-:Y:S01]  /*aa80*/  FMUL.FTZ R58, R35, R66.reuse ;  /* 0x00000042233a7220 */ /* 0x080fe20000410000 */
[C---:B------:R-:W-:Y:S01]  /*aa90*/  LOP3.LUT R13, R54.reuse, 0xffff0000, RZ, 0xc0, !PT ;  /* 0xffff0000360d7812 */ /* 0x040fe200078ec0ff */
[----:B------:R-:W-:Y:S01]  /*aaa0*/  IMAD.U32 R32, R54, 0x10000, RZ ;  /* 0x0001000036207824 */ /* 0x000fe200078e00ff */
[----:B------:R-:W-:Y:S01]  /*aab0*/  LOP3.LUT R41, R41, 0xffff0000, RZ, 0xc0, !PT ;  /* 0xffff000029297812 */ /* 0x000fe200078ec0ff */
[C---:B------:R-:W-:Y:S01]  /*aac0*/  FFMA.FTZ R53, R12.reuse, R49, -R53 ;  /* 0x000000310c357223 */ /* 0x040fe20000010835 */
[C---:B------:R-:W-:Y:S01]  /*aad0*/  FFMA.FTZ R35, R15.reuse, R66, -R60 ;  /* 0x000000420f237223 */ /* 0x040fe2000001083c */
[----:B------:R-:W-:Y:S01]  /*aae0*/  FFMA.FTZ R12, R12, R45, R57 ;  /* 0x0000002d0c0c7223 */ /* 0x000fe20000010039 */
[----:B------:R-:W-:Y:S01]  /*aaf0*/  LOP3.LUT R14, R14, 0xffff0000, RZ, 0xc0, !PT ;  /* 0xffff00000e0e7812 */ /* 0x000fe200078ec0ff */
[----:B------:R-:W-:Y:S01]  /*ab00*/  FFMA.FTZ R15, R15, R74, R58 ;  /* 0x0000004a0f0f7223 */ /* 0x000fe2000001003a */
[C---:B------:R-:W-:Y:S01]  /*ab10*/  FMUL.FTZ R45, R51.reuse, R32 ;  /* 0x00000020332d7220 */ /* 0x040fe20000410000 */
[C---:B------:R-:W-:Y:S01]  /*ab20*/  FMUL.FTZ R49, R34.reuse, R13 ;  /* 0x0000000d22317220 */ /* 0x040fe20000410000 */
[----:B------:R-:W-:Y:S01]  /*ab30*/  FMUL.FTZ R51, R51, R42 ;  /* 0x0000002a33337220 */ /* 0x000fe20000410000 */
[----:B------:R-:W-:Y:S01]  /*ab40*/  FMUL.FTZ R34, R34, R41 ;  /* 0x0000002922227220 */ /* 0x000fe20000410000 */
[----:B------:R-:W-:Y:S01]  /*ab50*/  F2FP.BF16.F32.PACK_AB R50, R15, R50 ;  /* 0x000000320f32723e */ /* 0x000fe200000010ff */
[C---:B------:R-:W-:Y:S01]  /*ab60*/  FFMA.FTZ R42, R48.reuse, R42, -R45 ;  /* 0x0000002a302a7223 */ /* 0x040fe2000001082d */
[----:B------:R-:W-:Y:S01]  /*ab70*/  FFMA.FTZ R32, R48, R32, R51 ;  /* 0x0000002030207223 */ /* 0x000fe20000010033 */
[----:B------:R-:W-:Y:S01]  /*ab80*/  FFMA.FTZ R13, R14, R13, R34 ;  /* 0x0000000d0e0d7223 */ /* 0x000fe20000010022 */
[----:B------:R-:W-:Y:S01]  /*ab90*/  F2FP.BF16.F32.PACK_AB R15, R12, R33 ;  /* 0x000000210c0f723e */ /* 0x000fe200000010ff */
[----:B------:R-:W-:Y:S01]  /*aba0*/  FFMA.FTZ R49, R14, R41, -R49 ;  /* 0x000000290e317223 */ /* 0x000fe20000010831 */
[----:B------:R-:W-:-:S02]  /*abb0*/  F2FP.BF16.F32.PACK_AB R35, R35, R52 ;  /* 0x000000342323723e */ /* 0x000fc400000010ff */
[----:B------:R-:W-:Y:S02]  /*abc0*/  F2FP.BF16.F32.PACK_AB R43, R55, R43 ;  /* 0x0000002b372b723e */ /* 0x000fe400000010ff */
[----:B------:R-:W-:Y:S02]  /*abd0*/  F2FP.BF16.F32.PACK_AB R46, R47, R46 ;  /* 0x0000002e2f2e723e */ /* 0x000fe400000010ff */
[----:B------:R-:W-:Y:S02]  /*abe0*/  F2FP.BF16.F32.PACK_AB R40, R53, R40 ;  /* 0x000000283528723e */ /* 0x000fe400000010ff */
[----:B------:R-:W-:Y:S01]  /*abf0*/  F2FP.BF16.F32.PACK_AB R34, R13, R32 ;  /* 0x000000200d22723e */ /* 0x000fe200000010ff */
[----:B------:R-:W-:Y:S01]  /*ac00*/  IMAD.MOV.U32 R32, RZ, RZ, R15 ;  /* 0x000000ffff207224 */ /* 0x000fe200078e000f */
[----:B------:R-:W-:Y:S01]  /*ac10*/  F2FP.BF16.F32.PACK_AB R14, R49, R42 ;  /* 0x0000002a310e723e */ /* 0x000fe200000010ff */
[----:B------:R-:W-:Y:S02]  /*ac20*/  IMAD.MOV.U32 R15, RZ, RZ, R35 ;  /* 0x000000ffff0f7224 */ /* 0x000fe400078e0023 */
[----:B------:R-:W-:-:S02]  /*ac30*/  IMAD.MOV.U32 R12, RZ, RZ, R40 ;  /* 0x000000ffff0c7224 */ /* 0x000fc400078e0028 */
[----:B------:R-:W-:Y:S02]  /*ac40*/  IMAD.MOV.U32 R13, RZ, RZ, R43 ;  /* 0x000000ffff0d7224 */ /* 0x000fe400078e002b */
[----:B------:R-:W-:Y:S02]  /*ac50*/  IMAD.MOV.U32 R33, RZ, RZ, R46 ;  /* 0x000000ffff217224 */ /* 0x000fe400078e002e */
[----:B------:R-:W-:-:S07]  /*ac60*/  IMAD.MOV.U32 R35, RZ, RZ, R50 ;  /* 0x000000ffff237224 */ /* 0x000fce00078e0032 */
.L_x_540:
[----:B------:R-:W-:Y:S05]  /*ac70*/  BSYNC B1 ;  /* 0x0000000000017941 */ /* 0x000fea0003800000 */
.L_x_539:
[----:B------:R-:W-:Y:S01]  /*ac80*/  ISETP.GE.AND P3, PT, R11, R128, PT ;  /* 0x000000800b00720c */ /* 0x000fe20003f66270 */
[----:B------:R-:W-:Y:S02]  /*ac90*/  ULDC.64 UR4, c[0x0][0x208] ;  /* 0x0000820000047ab9 */ /* 0x000fe40000000a00 */
[----:B0-----:R0:W-:Y:S10]  /*aca0*/  ST.E.128 desc[UR4][R38.64], R12 ;  /* 0x0000000c26007985 */ /* 0x0011f4000c101d04 */
[----:B------:R-:W-:Y:S05]  /*acb0*/  @P3 BRA `(.L_x_492) ;  /* 0x0000000400f03947 */ /* 0x000fea0003800000 */
[----:B------:R-:W-:Y:S01]  /*acc0*/  IMAD.WIDE R36, R11, 0x2, R36 ;  /* 0x000000020b247825 */ /* 0x000fe200078e0224 */
[----:B------:R-:W-:-:S04]  /*acd0*/  ULDC.64 UR4, c[0x0][0x208] ;  /* 0x0000820000047ab9 */ /* 0x000fc80000000a00 */
[----:B-1----:R1:W-:Y:S01]  /*ace0*/  ST.E.128 desc[UR4][R36.64], R32 ;  /* 0x0000002024007985 */ /* 0x0023e2000c101d04 */
[----:B------:R-:W-:Y:S05]  /*acf0*/  BRA `(.L_x_492) ;  /* 0x0000000400e07947 */ /* 0x000fea0003800000 */
.L_x_446:
[----:B------:R-:W-:-:S04]  /*ad00*/  ULOP3.LUT UR4, UR60, 0x1, URZ, 0xfc, !UPT ;  /* 0x000000013c047892 */ /* 0x000fc8000f8efc3f */
[----:B------:R-:W-:-:S06]  /*ad10*/  UISETP.NE.AND UP0, UPT, UR4, 0x3, UPT ;  /* 0x000000030400788c */ /* 0x000fcc000bf05270 */
[----:B------:R-:W-:-:S13]  /*ad20*/  PLOP3.LUT P0, PT, PT, PT, UP0, 0x80, 0x0 ;  /* 0x000000000000781c */ /* 0x000fda0003f0f008 */
[----:B------:R-:W-:Y:S05]  /*ad30*/  @!P0 BRA `(.L_x_541) ;  /* 0x0000000000048947 */ /* 0x000fea0003800000 */
[----:B------:R-:W-:Y:S01]  /*ad40*/  BPT.TRAP 0x1 ;  /* 0x000000040000795c */ /* 0x000fe20000300000 */
.L_x_541:
[----:B------:R-:W-:Y:S01]  /*ad50*/  IMAD R87, R213, 0x8, R23 ;  /* 0x00000008d5577824 */ /* 0x000fe200078e0217 */
[----:B------:R-:W-:Y:S01]  /*ad60*/  SHF.L.U32 R88, R225, 0x1f, RZ ;  /* 0x0000001fe1587819 */ /* 0x000fe200000006ff */
[----:B------:R-:W-:Y:S01]  /*ad70*/  BSSY B1, `(.L_x_542) ;  /* 0x0000004000017945 */ /* 0x000fe20003800000 */
[----:B------:R-:W-:Y:S02]  /*ad80*/  SHF.R.S32.HI R84, RZ, 0x1f, R30 ;  /* 0x0000001fff547819 */ /* 0x000fe4000001141e */
[----:B------:R-:W0:Y:S02]  /*ad90*/  SYNCS.PHASECHK.TRANS64.TRYWAIT P3, [R87+URZ+0x38890], R88 ;  /* 0x03889058570075a7 */ /* 0x000e24000806017f */
[----:B0-----:R-:W-:Y:S05]  /*ada0*/  @!P3 BRA `(.L_x_543) ;  /* 0x0000020000f8b947 */ /* 0x001fea0003800000 */
.L_x_836:
[----:B------:R-:W-:Y:S05]  /*adb0*/  BSYNC B1 ;  /* 0x0000000000017941 */ /* 0x000fea0003800000 */
.L_x_542:
[----:B------:R-:W-:Y:S01]  /*adc0*/  ULDC.64 UR4, c[0x0][0x300] ;  /* 0x0000c00000047ab9 */ /* 0x000fe20000000a00 */
[----:B-----5:R-:W-:Y:S01]  /*add0*/  SHF.R.S32.HI R85, RZ, 0x1f, R29 ;  /* 0x0000001fff557819 */ /* 0x020fe2000001141d */
[----:B------:R-:W-:Y:S01]  /*ade0*/  IMAD R11, R84, UR4, RZ ;  /* 0x00000004540b7c24 */ /* 0x000fe2000f8e02ff */
[----:B------:R-:W-:Y:S01]  /*adf0*/  ULDC.64 UR6, c[0x0][0x2e8] ;  /* 0x0000ba0000067ab9 */ /* 0x000fe20000000a00 */
[----:B------:R-:W-:-:S04]  /*ae00*/  IMAD.WIDE.U32 R12, R30, UR4, RZ ;  /* 0x000000041e0c7c25 */ /* 0x000fc8000f8e00ff */
[----:B------:R-:W-:Y:S01]  /*ae10*/  IMAD R11, R30, UR5, R11 ;  /* 0x000000051e0b7c24 */ /* 0x000fe2000f8e020b */
[----:B------:R-:W-:Y:S01]  /*ae20*/  ULDC.64 UR4, c[0x0][0x310] ;  /* 0x0000c40000047ab9 */ /* 0x000fe20000000a00 */
[----:B------:R-:W-:Y:S02]  /*ae30*/  IMAD R86, R2, -0x50, R24 ;  /* 0xffffffb002567824 */ /* 0x000fe400078e0218 */
[----:B------:R-:W-:Y:S02]  /*ae40*/  IMAD R14, R85, UR4, RZ ;  /* 0x00000004550e7c24 */ /* 0x000fe4000f8e02ff */
[----:B------:R-:W-:Y:S01]  /*ae50*/  IMAD.IADD R13, R13, 0x1, R11 ;  /* 0x000000010d0d7824 */ /* 0x000fe200078e020b */
[----:B------:R-:W-:Y:S01]  /*ae60*/  VIMNMX R86, R86, 0x50, PT ;  /* 0x0000005056567848 */ /* 0x000fe20003fe0100 */
[C---:B------:R-:W-:Y:S02]  /*ae70*/  IMAD R11, R29.reuse, UR5, R14 ;  /* 0x000000051d0b7c24 */ /* 0x040fe4000f8e020e */
[----:B------:R-:W-:Y:S01]  /*ae80*/  IMAD.WIDE.U32 R12, R29, UR4, R12 ;  /* 0x000000041d0c7c25 */ /* 0x000fe2000f8e000c */
[----:B------:R-:W-:-:S03]  /*ae90*/  ULDC.64 UR4, c[0x0][0x308] ;  /* 0x0000c20000047ab9 */ /* 0x000fc60000000a00 */
[----:B------:R-:W-:Y:S02]  /*aea0*/  IMAD.IADD R13, R13, 0x1, R11 ;  /* 0x000000010d0d7824 */ /* 0x000fe400078e020b */
[----:B------:R-:W-:Y:S02]  /*aeb0*/  IMAD.IADD R36, R86, 0x1, -R224 ;  /* 0x0000000156247824 */ /* 0x000fe400078e0ae0 */
[----:B------:R-:W-:Y:S01]  /*aec0*/  IMAD.WIDE.U32 R12, R223, UR4, R12 ;  /* 0x00000004df0c7c25 */ /* 0x000fe2000f8e000c */
[----:B------:R-:W-:-:S03]  /*aed0*/  UMOV UR4, 0xffffffff ;  /* 0xffffffff00047882 */ /* 0x000fc60000000000 */
[----:B------:R-:W-:Y:S01]  /*aee0*/  IMAD R35, R223, UR5, R13 ;  /* 0x00000005df237c24 */ /* 0x000fe2000f8e020d */
[----:B------:R-:W-:-:S04]  /*aef0*/  LEA R34, P3, R12, UR6, 0x1 ;  /* 0x000000060c227c11 */ /* 0x000fc8000f8608ff */
[----:B------:R-:W-:Y:S02]  /*af00*/  LEA.HI.X R35, R12, UR7, R35, 0x1, P3 ;  /* 0x000000070c237c11 */ /* 0x000fe400098f0c23 */
[----:B------:R-:W-:Y:S01]  /*af10*/  ISETP.GE.AND P3, PT, R36, 0x1, PT ;  /* 0x000000012400780c */ /* 0x000fe20003f66270 */
[----:B------:R-:W-:-:S12]  /*af20*/  BRA.DIV UR4, `(.L_x_544) ;  /* 0x0000020204ac7947 */ /* 0x000fd8000b800000 */
[----:B------:R1:W2:Y:S04]  /*af30*/  SHFL.IDX PT, R37, R35, RZ, 0x181f ;  /* 0x00181fff23257589 */ /* 0x0002a800000e0000 */
[----:B------:R1:W3:Y:S02]  /*af40*/  SHFL.IDX PT, R39, R34, RZ, 0x181f ;  /* 0x00181fff22277589 */ /* 0x0002e400000e0000 */
.L_x_840:
[----:B------:R-:W-:Y:S04]  /*af50*/  BSSY B1, `(.L_x_545) ;  /* 0x0000018000017945 */ /* 0x000fe80003800000 */
[----:B------:R-:W-:Y:S05]  /*af60*/  @!P3 BRA `(.L_x_546) ;  /* 0x000000000058b947 */ /* 0x000fea0003800000 */
[----:B------:R-:W-:Y:S01]  /*af70*/  ULDC UR4, c[0x0][0x2f4] ;  /* 0x0000bd0000047ab9 */ /* 0x000fe20000000800 */
[----:B------:R-:W-:Y:S01]  /*af80*/  ULDC.64 UR6, c[0x0][0x208] ;  /* 0x0000820000067ab9 */ /* 0x000fe20000000a00 */
[----:B------:R-:W-:-:S13]  /*af90*/  ISETP.GE.AND P4, PT, R16, UR4, PT ;  /* 0x0000000410007c0c */ /* 0x000fda000bf86270 */
[----:B------:R-:W4:Y:S01]  /*afa0*/  @!P4 LDS.128 R12, [R31+0x24400] ;  /* 0x024400001f0cc984 */ /* 0x000f220000000c00 */
[----:B---3--:R-:W-:-:S04]  /*afb0*/  @!P4 LEA R32, P3, R16, R39, 0x1 ;  /* 0x000000271020c211 */ /* 0x008fc800078608ff */
[----:B--2---:R-:W-:Y:S02]  /*afc0*/  @!P4 LEA.HI.X R33, R16, R37, R17, 0x1, P3 ;  /* 0x000000251021c211 */ /* 0x004fe400018f0c11 */
[----:B------:R-:W-:-:S03]  /*afd0*/  ISETP.GE.AND P3, PT, R214, UR4, PT ;  /* 0x00000004d6007c0c */ /* 0x000fc6000bf66270 */
[----:B----4-:R2:W-:Y:S10]  /*afe0*/  @!P4 ST.E.128 desc[UR6][R32.64], R12 ;  /* 0x0000000c2000c985 */ /* 0x0105f4000c101d06 */
[----:B------:R-:W3:Y:S01]  /*aff0*/  @!P3 LDS.128 R12, [R31+0x26c00] ;  /* 0x026c00001f0cb984 */ /* 0x000ee20000000c00 */
[----:B--2---:R-:W-:-:S04]  /*b000*/  @!P3 LEA R32, P4, R212, R39, 0x1 ;  /* 0x00000027d420b211 */ /* 0x004fc800078808ff */
[----:B------:R-:W-:Y:S02]  /*b010*/  @!P3 LEA.HI.X R33, R212, R37, R215, 0x1, P4 ;  /* 0x00000025d421b211 */ /* 0x000fe400020f0cd7 */
[----:B------:R-:W-:-:S03]  /*b020*/  ISETP.GE.AND P4, PT, R19, UR4, PT ;  /* 0x0000000413007c0c */ /* 0x000fc6000bf86270 */
[----:B---3--:R2:W-:Y:S10]  /*b030*/  @!P3 ST.E.128 desc[UR6][R32.64], R12 ;  /* 0x0000000c2000b985 */ /* 0x0085f4000c101d06 */
[----:B------:R-:W3:Y:S01]  /*b040*/  @!P4 LDS.128 R12, [R31+0x29400] ;  /* 0x029400001f0cc984 */ /* 0x000ee20000000c00 */
[----:B--2---:R-:W-:-:S04]  /*b050*/  @!P4 LEA R32, P3, R19, R39, 0x1 ;  /* 0x000000271320c211 */ /* 0x004fc800078608ff */
[----:B------:R-:W-:Y:S02]  /*b060*/  @!P4 LEA.HI.X R33, R19, R37, R219, 0x1, P3 ;  /* 0x000000251321c211 */ /* 0x000fe400018f0cdb */
[----:B------:R-:W-:-:S03]  /*b070*/  ISETP.GE.AND P3, PT, R22, UR4, PT ;  /* 0x0000000416007c0c */ /* 0x000fc6000bf66270 */
[----:B---3--:R2:W-:Y:S10]  /*b080*/  @!P4 ST.E.128 desc[UR6][R32.64], R12 ;  /* 0x0000000c2000c985 */ /* 0x0085f4000c101d06 */
[----:B------:R-:W3:Y:S01]  /*b090*/  @!P3 LDS.128 R12, [R31+0x2bc00] ;  /* 0x02bc00001f0cb984 */ /* 0x000ee20000000c00 */
[----:B--2---:R-:W-:-:S04]  /*b0a0*/  @!P3 LEA R32, P4, R22, R39, 0x1 ;  /* 0x000000271620b211 */ /* 0x004fc800078808ff */
[----:B------:R-:W-:-:S05]  /*b0b0*/  @!P3 LEA.HI.X R33, R22, R37, R218, 0x1, P4 ;  /* 0x000000251621b211 */ /* 0x000fca00020f0cda */
[----:B---3--:R4:W-:Y:S04]  /*b0c0*/  @!P3 ST.E.128 desc[UR6][R32.64], R12 ;  /* 0x0000000c2000b985 */ /* 0x0089e8000c101d06 */
.L_x_546:
[----:B------:R-:W-:Y:S05]  /*b0d0*/  BSYNC B1 ;  /* 0x0000000000017941 */ /* 0x000fea0003800000 */
.L_x_545:
[----:B------:R-:W-:-:S03]  /*b0e0*/  UMOV UR4, 0xffffffff ;  /* 0xffffffff00047882 */ /* 0x000fc60000000000 */
[----:B------:R-:W-:Y:S05]  /*b0f0*/  BRA.DIV UR4, `(.L_x_547) ;  /* 0x0000020204847947 */ /* 0x000fea000b800000 */
[----:B--2---:R2:W0:Y:S04]  /*b100*/  SHFL.IDX PT, R37, R35, 0x1, 0x181f ;  /* 0x00381f0023257f89 */ /* 0x00442800000e0000 */
[----:B---3--:R2:W3:Y:S02]  /*b110*/  SHFL.IDX PT, R39, R34, 0x1, 0x181f ;  /* 0x00381f0022277f89 */ /* 0x0084e400000e0000 */
.L_x_844:
[----:B------:R-:W-:Y:S01]  /*b120*/  ISETP.GE.AND P3, PT, R36, 0x21, PT ;  /* 0x000000212400780c */ /* 0x000fe20003f66270 */
[----:B------:R-:W-:-:S12]  /*b130*/  BSSY B1, `(.L_x_548) ;  /* 0x0000018000017945 */ /* 0x000fd80003800000 */
[----:B------:R-:W-:Y:S05]  /*b140*/  @!P3 BRA `(.L_x_549) ;  /* 0x000000000058b947 */ /* 0x000fea0003800000 */
[----:B------:R-:W-:Y:S01]  /*b150*/  ULDC UR4, c[0x0][0x2f4] ;  /* 0x0000bd0000047ab9 */ /* 0x000fe20000000800 */
[----:B------:R-:W-:Y:S01]  /*b160*/  ULDC.64 UR6, c[0x0][0x208] ;  /* 0x0000820000067ab9 */ /* 0x000fe20000000a00 */
[----:B------:R-:W-:-:S13]  /*b170*/  ISETP.GE.AND P4, PT, R16, UR4, PT ;  /* 0x0000000410007c0c */ /* 0x000fda000bf86270 */
[----:B----4-:R-:W4:Y:S01]  /*b180*/  @!P4 LDS.128 R12, [R31+0x25400] ;  /* 0x025400001f0cc984 */ /* 0x010f220000000c00 */
[----:B---3--:R-:W-:-:S04]  /*b190*/  @!P4 LEA R32, P3, R16, R39, 0x1 ;  /* 0x000000271020c211 */ /* 0x008fc800078608ff */
[----:B0-----:R-:W-:Y:S02]  /*b1a0*/  @!P4 LEA.HI.X R33, R16, R37, R17, 0x1, P3 ;  /* 0x000000251021c211 */ /* 0x001fe400018f0c11 */
[----:B------:R-:W-:-:S03]  /*b1b0*/  ISETP.GE.AND P3, PT, R214, UR4, PT ;  /* 0x00000004d6007c0c */ /* 0x000fc6000bf66270 */
[----:B----4-:R0:W-:Y:S10]  /*b1c0*/  @!P4 ST.E.128 desc[UR6][R32.64], R12 ;  /* 0x0000000c2000c985 */ /* 0x0101f4000c101d06 */
[----:B------:R-:W3:Y:S01]  /*b1d0*/  @!P3 LDS.128 R12, [R31+0x27c00] ;  /* 0x027c00001f0cb984 */ /* 0x000ee20000000c00 */
[----:B0-----:R-:W-:-:S04]  /*b1e0*/  @!P3 LEA R32, P4, R212, R39, 0x1 ;  /* 0x00000027d420b211 */ /* 0x001fc800078808ff */
[----:B------:R-:W-:Y:S02]  /*b1f0*/  @!P3 LEA.HI.X R33, R212, R37, R215, 0x1, P4 ;  /* 0x00000025d421b211 */ /* 0x000fe400020f0cd7 */
[----:B------:R-:W-:-:S03]  /*b200*/  ISETP.GE.AND P4, PT, R19, UR4, PT ;  /* 0x0000000413007c0c */ /* 0x000fc6000bf86270 */
[----:B---3--:R0:W-:Y:S10]  /*b210*/  @!P3 ST.E.128 desc[UR6][R32.64], R12 ;  /* 0x0000000c2000b985 */ /* 0x0081f4000c101d06 */
[----:B------:R-:W3:Y:S01]  /*b220*/  @!P4 LDS.128 R12, [R31+0x2a400] ;  /* 0x02a400001f0cc984 */ /* 0x000ee20000000c00 */
[----:B0-----:R-:W-:-:S04]  /*b230*/  @!P4 LEA R32, P3, R19, R39, 0x1 ;  /* 0x000000271320c211 */ /* 0x001fc800078608ff */
[----:B------:R-:W-:Y:S02]  /*b240*/  @!P4 LEA.HI.X R33, R19, R37, R219, 0x1, P3 ;  /* 0x000000251321c211 */ /* 0x000fe400018f0cdb */
[----:B------:R-:W-:-:S03]  /*b250*/  ISETP.GE.AND P3, PT, R22, UR4, PT ;  /* 0x0000000416007c0c */ /* 0x000fc6000bf66270 */
[----:B---3--:R0:W-:Y:S10]  /*b260*/  @!P4 ST.E.128 desc[UR6][R32.64], R12 ;  /* 0x0000000c2000c985 */ /* 0x0081f4000c101d06 */
[----:B------:R-:W3:Y:S01]  /*b270*/  @!P3 LDS.128 R12, [R31+0x2cc00] ;  /* 0x02cc00001f0cb984 */ /* 0x000ee20000000c00 */
[----:B0-----:R-:W-:-:S04]  /*b280*/  @!P3 LEA R32, P4, R22, R39, 0x1 ;  /* 0x000000271620b211 */ /* 0x001fc800078808ff */
[----:B------:R-:W-:-:S05]  /*b290*/  @!P3 LEA.HI.X R33, R22, R37, R218, 0x1, P4 ;  /* 0x000000251621b211 */ /* 0x000fca00020f0cda */
[----:B---3--:R0:W-:Y:S04]  /*b2a0*/  @!P3 ST.E.128 desc[UR6][R32.64], R12 ;  /* 0x0000000c2000b985 */ /* 0x0081e8000c101d06 */
.L_x_549:
[----:B------:R-:W-:Y:S05]  /*b2b0*/  BSYNC B1 ;  /* 0x0000000000017941 */ /* 0x000fea0003800000 */
.L_x_548:
[----:B------:R-:W-:-:S03]  /*b2c0*/  UMOV UR4, 0xffffffff ;  /* 0xffffffff00047882 */ /* 0x000fc60000000000 */
[----:B------:R-:W-:Y:S05]  /*b2d0*/  BRA.DIV UR4, `(.L_x_550) ;  /* 0x0000020204587947 */ /* 0x000fea000b800000 */
[----:B-12---:R-:W1:Y:S04]  /*b2e0*/  SHFL.IDX PT, R35, R35, 0x2, 0x181f ;  /* 0x00581f0023237f89 */ /* 0x006e6800000e0000 */
[----:B0-----:R0:W2:Y:S02]  /*b2f0*/  SHFL.IDX PT, R37, R34, 0x2, 0x181f ;  /* 0x00581f0022257f89 */ /* 0x0010a400000e0000 */
.L_x_848:
[----:B------:R-:W-:-:S13]  /*b300*/  ISETP.GE.AND P3, PT, R36, 0x41, PT ;  /* 0x000000412400780c */ /* 0x000fda0003f66270 */
[----:B------:R-:W-:Y:S05]  /*b310*/  @!P3 BRA `(.L_x_492) ;  /* 0x000000000058b947 */ /* 0x000fea0003800000 */
[----:B------:R-:W-:Y:S01]  /*b320*/  ULDC UR4, c[0x0][0x2f4] ;  /* 0x0000bd0000047ab9 */ /* 0x000fe20000000800 */
[----:B------:R-:W-:Y:S01]  /*b330*/  ULDC.64 UR6, c[0x0][0x208] ;  /* 0x0000820000067ab9 */ /* 0x000fe20000000a00 */
[----:B------:R-:W-:-:S13]  /*b340*/  ISETP.GE.AND P4, PT, R16, UR4, PT ;  /* 0x0000000410007c0c */ /* 0x000fda000bf86270 */
[----:B----4-:R-:W4:Y:S01]  /*b350*/  @!P4 LDS.128 R12, [R31+0x26400] ;  /* 0x026400001f0cc984 */ /* 0x010f220000000c00 */
[----:B--2---:R-:W-:-:S04]  /*b360*/  @!P4 LEA R32, P3, R16, R37, 0x1 ;  /* 0x000000251020c211 */ /* 0x004fc800078608ff */
[----:B-1----:R-:W-:Y:S02]  /*b370*/  @!P4 LEA.HI.X R33, R16, R35, R17, 0x1, P3 ;  /* 0x000000231021c211 */ /* 0x002fe400018f0c11 */
[----:B------:R-:W-:-:S03]  /*b380*/  ISETP.GE.AND P3, PT, R214, UR4, PT ;  /* 0x00000004d6007c0c */ /* 0x000fc6000bf66270 */
[----:B----4-:R1:W-:Y:S10]  /*b390*/  @!P4 ST.E.128 desc[UR6][R32.64], R12 ;  /* 0x0000000c2000c985 */ /* 0x0103f4000c101d06 */
[----:B------:R-:W2:Y:S01]  /*b3a0*/  @!P3 LDS.128 R12, [R31+0x28c00] ;  /* 0x028c00001f0cb984 */ /* 0x000ea20000000c00 */
[----:B-1----:R-:W-:-:S04]  /*b3b0*/  @!P3 LEA R32, P4, R212, R37, 0x1 ;  /* 0x00000025d420b211 */ /* 0x002fc800078808ff */
[----:B------:R-:W-:Y:S02]  /*b3c0*/  @!P3 LEA.HI.X R33, R212, R35, R215, 0x1, P4 ;  /* 0x00000023d421b211 */ /* 0x000fe400020f0cd7 */
[----:B------:R-:W-:-:S03]  /*b3d0*/  ISETP.GE.AND P4, PT, R19, UR4, PT ;  /* 0x0000000413007c0c */ /* 0x000fc6000bf86270 */
[----:B--2---:R1:W-:Y:S10]  /*b3e0*/  @!P3 ST.E.128 desc[UR6][R32.64], R12 ;  /* 0x0000000c2000b985 */ /* 0x0043f4000c101d06 */
[----:B------:R-:W2:Y:S01]  /*b3f0*/  @!P4 LDS.128 R12, [R31+0x2b400] ;  /* 0x02b400001f0cc984 */ /* 0x000ea20000000c00 */
[----:B-1----:R-:W-:-:S04]  /*b400*/  @!P4 LEA R32, P3, R19, R37, 0x1 ;  /* 0x000000251320c211 */ /* 0x002fc800078608ff */
[----:B------:R-:W-:Y:S02]  /*b410*/  @!P4 LEA.HI.X R33, R19, R35, R219, 0x1, P3 ;  /* 0x000000231321c211 */ /* 0x000fe400018f0cdb */
[----:B------:R-:W-:-:S03]  /*b420*/  ISETP.GE.AND P3, PT, R22, UR4, PT ;  /* 0x0000000416007c0c */ /* 0x000fc6000bf66270 */
[----:B--2---:R1:W-:Y:S10]  /*b430*/  @!P4 ST.E.128 desc[UR6][R32.64], R12 ;  /* 0x0000000c2000c985 */ /* 0x0043f4000c101d06 */
[----:B------:R-:W2:Y:S01]  /*b440*/  @!P3 LDS.128 R12, [R31+0x2dc00] ;  /* 0x02dc00001f0cb984 */ /* 0x000ea20000000c00 */
[----:B-1----:R-:W-:-:S04]  /*b450*/  @!P3 LEA R32, P4, R22, R37, 0x1 ;  /* 0x000000251620b211 */ /* 0x002fc800078808ff */
[----:B------:R-:W-:-:S05]  /*b460*/  @!P3 LEA.HI.X R33, R22, R35, R218, 0x1, P4 ;  /* 0x000000231621b211 */ /* 0x000fca00020f0cda */
[----:B--2---:R1:W-:Y:S04]  /*b470*/  @!P3 ST.E.128 desc[UR6][R32.64], R12 ;  /* 0x0000000c2000b985 */ /* 0x0043e8000c101d06 */
.L_x_492:
[----:B------:R-:W-:Y:S05]  /*b480*/  BSYNC B0 ;  /* 0x0000000000007941 */ /* 0x000fea0003800000 */
.L_x_445:
[----:B---3--:R-:W3:Y:S01]  /*b490*/  S2R R11, SR_TID.X ;  /* 0x00000000000b7919 */ /* 0x008ee20000002100 */
[----:B------:R-:W-:Y:S01]  /*b4a0*/  @!PT LDS RZ, [RZ] ;  /* 0x00000000fffff984 */ /* 0x000fe20000000800 */
[----:B------:R-:W-:Y:S01]  /*b4b0*/  @!PT LDS RZ, [RZ] ;  /* 0x00000000fffff984 */ /* 0x000fe20000000800 */
[----:B------:R-:W-:Y:S01]  /*b4c0*/  @!PT LDS RZ, [RZ] ;  /* 0x00000000fffff984 */ /* 0x000fe20000000800 */
[----:B------:R-:W-:Y:S01]  /*b4d0*/  @!PT LDS RZ, [RZ] ;  /* 0x00000000fffff984 */ /* 0x000fe20000000800 */
[----:B------:R5:W-:Y:S06]  /*b4e0*/  MEMBAR.ALL.CTA ;  /* 0x0000000000007992 */ /* 0x000bec0000008000 */
[----:B-----5:R-:W5:Y:S01]  /*b4f0*/  FENCE.VIEW.ASYNC.S ;  /* 0x00000000000073c6 */ /* 0x020f620000000000 */
[----:B------:R-:W-:Y:S05]  /*b500*/  WARPSYNC.ALL ;  /* 0x0000000000007948 */ /* 0x000fea0003800000 */
[----:B------:R-:W-:Y:S01]  /*b510*/  BSSY B0, `(.L_x_551) ;  /* 0x0000009000007945 */ /* 0x000fe20003800000 */
[----:B---3--:R-:W-:Y:S01]  /*b520*/  LOP3.LUT R11, R11, 0x7f, RZ, 0xc0, !PT ;  /* 0x0000007f0b0b7812 */ /* 0x008fe200078ec0ff */
[----:B-----5:R3:W-:Y:S03]  /*b530*/  BAR.SYNC.DEFER_BLOCKING R156, 0x80 ;  /* 0x0002009c0000751d */ /* 0x0207e60000010000 */
[----:B------:R-:W-:-:S13]  /*b540*/  ISETP.NE.AND P3, PT, R11, RZ, PT ;  /* 0x000000ff0b00720c */ /* 0x000fda0003f65270 */
[----:B------:R-:W-:-:S04]  /*b550*/  @!P3 IADD3 R11, R87, 0x388a0, RZ ;  /* 0x000388a0570bb810 */ /* 0x000fc80007ffe0ff */
[----:B------:R-:W-:-:S04]  /*b560*/  @!P3 PRMT R11, RZ, 0x654, R11 ;  /* 0x00000654ff0bb816 */ /* 0x000fc8000000000b */
[----:B------:R3:W-:Y:S01]  /*b570*/  @!P3 SYNCS.ARRIVE.TRANS64.RED.A1T0 RZ, [R11+URZ], RZ ;  /* 0x000000ff0bffb9a7 */ /* 0x0007e2000810043f */
[----:B------:R-:W-:Y:S05]  /*b580*/  @!P0 BRA `(.L_x_552) ;  /* 0x0000000000048947 */ /* 0x000fea0003800000 */
[----:B------:R-:W-:Y:S01]  /*b590*/  BPT.TRAP 0x1 ;  /* 0x000000040000795c */ /* 0x000fe20000300000 */
.L_x_552:
[----:B------:R-:W-:Y:S05]  /*b5a0*/  BSYNC B0 ;  /* 0x0000000000007941 */ /* 0x000fea0003800000 */
.L_x_551:
[----:B------:R-:W5:Y:S01]  /*b5b0*/  SYNCS.PHASECHK.TRANS64.TRYWAIT P0, [R87+URZ+0x388b0], R88 ;  /* 0x0388b058570075a7 */ /* 0x000f62000800017f */
[----:B------:R-:W-:Y:S01]  /*b5c0*/  ULDC UR61, c[0x0][0x2f4] ;  /* 0x0000bd00003d7ab9 */ /* 0x000fe20000000800 */
[----:B------:R-:W-:Y:S04]  /*b5d0*/  BSSY B0, `(.L_x_553) ;  /* 0x0000002000007945 */ /* 0x000fe80003800000 */
[----:B-----5:R-:W-:Y:S05]  /*b5e0*/  @!P0 BRA `(.L_x_554) ;  /* 0x000001fc00e08947 */ /* 0x020fea0003800000 */
.L_x_849:
[----:B------:R-:W-:Y:S05]  /*b5f0*/  BSYNC B0 ;  /* 0x0000000000007941 */ /* 0x000fea0003800000 */
.L_x_553:
[----:B------:R-:W-:Y:S01]  /*b600*/  ULDC.64 UR4, c[0x0][0x328] ;  /* 0x0000ca0000047ab9 */ /* 0x000fe20000000a00 */
[----:B------:R-:W-:Y:S01]  /*b610*/  IMAD.IADD R86, R86, 0x1, -R224 ;  /* 0x0000000156567824 */ /* 0x000fe200078e0ae0 */
[----:B------:R-:W-:Y:S01]  /*b620*/  ULDC.64 UR6, c[0x0][0x318] ;  /* 0x0000c60000067ab9 */ /* 0x000fe20000000a00 */
[----:B---3--:R-:W-:Y:S01]  /*b630*/  IMAD R11, R84, UR4, RZ ;  /* 0x00000004540b7c24 */ /* 0x008fe2000f8e02ff */
[----:B------:R-:W-:Y:S01]  /*b640*/  BSSY B0, `(.L_x_555) ;  /* 0x0000027000007945 */ /* 0x000fe20003800000 */
[----:B01--4-:R-:W-:Y:S01]  /*b650*/  IMAD.WIDE.U32 R12, R30, UR4, RZ ;  /* 0x000000041e0c7c25 */ /* 0x013fe2000f8e00ff */
[----:B------:R-:W-:-:S03]  /*b660*/  ISETP.GE.AND P0, PT, R86, 0x1, PT ;  /* 0x000000015600780c */ /* 0x000fc60003f06270 */
        /* <DEDUP_REMOVED lines=8> */
[----:B------:R-:W-:-:S04]  /*b6f0*/  IMAD.WIDE.U32 R12, R223, UR4, R12 ;  /* 0x00000004df0c7c25 */ /* 0x000fc8000f8e000c */
[----:B------:R-:W-:Y:S01]  /*b700*/  IMAD R29, R223, UR5, R13 ;  /* 0x00000005df1d7c24 */ /* 0x000fe2000f8e020d */
[----:B------:R-:W-:-:S04]  /*b710*/  LEA R11, P4, R12, UR6, 0x1 ;  /* 0x000000060c0b7c11 */ /* 0x000fc8000f8808ff */
[----:B------:R-:W-:Y:S01]  /*b720*/  LEA.HI.X R29, R12, UR7, R29, 0x1, P4 ;  /* 0x000000070c1d7c11 */ /* 0x000fe2000a0f0c1d */
[----:B--2---:R0:W1:Y:S04]  /*b730*/  SHFL.IDX PT, R37, R11, RZ, 0x181f ;  /* 0x00181fff0b257589 */ /* 0x00406800000e0000 */
[----:B------:R0:W2:Y:S01]  /*b740*/  SHFL.IDX PT, R35, R29, RZ, 0x181f ;  /* 0x00181fff1d237589 */ /* 0x0000a200000e0000 */
[----:B------:R-:W-:Y:S05]  /*b750*/  @!P0 BRA `(.L_x_556) ;  /* 0x0000000000548947 */ /* 0x000fea0003800000 */
[----:B------:R-:W-:Y:S01]  /*b760*/  ISETP.GE.AND P4, PT, R16, UR61, PT ;  /* 0x0000003d10007c0c */ /* 0x000fe2000bf86270 */
[----:B------:R-:W-:-:S12]  /*b770*/  ULDC.64 UR4, c[0x0][0x208] ;  /* 0x0000820000047ab9 */ /* 0x000fd80000000a00 */
[----:B------:R-:W3:Y:S01]  /*b780*/  @!P4 LDS.128 R12, [R31+0x400] ;  /* 0x000400001f0cc984 */ /* 0x000ee20000000c00 */
[----:B-1----:R-:W-:-:S04]  /*b790*/  @!P4 LEA R32, P0, R16, R37, 0x1 ;  /* 0x000000251020c211 */ /* 0x002fc800078008ff */
[----:B--2---:R-:W-:Y:S02]  /*b7a0*/  @!P4 LEA.HI.X R33, R16, R35, R17, 0x1, P0 ;  /* 0x000000231021c211 */ /* 0x004fe400000f0c11 */
[----:B------:R-:W-:-:S03]  /*b7b0*/  ISETP.GE.AND P0, PT, R214, UR61, PT ;  /* 0x0000003dd6007c0c */ /* 0x000fc6000bf06270 */
[----:B---3--:R1:W-:Y:S10]  /*b7c0*/  @!P4 ST.E.128 desc[UR4][R32.64], R12 ;  /* 0x0000000c2000c985 */ /* 0x0083f4000c101d04 */
        /* <DEDUP_REMOVED lines=14> */
.L_x_556:
[----:B------:R-:W-:Y:S05]  /*b8b0*/  BSYNC B0 ;  /* 0x0000000000007941 */ /* 0x000fea0003800000 */
.L_x_555:
[----:B------:R-:W-:Y:S01]  /*b8c0*/  ISETP.GE.AND P0, PT, R86, 0x21, PT ;  /* 0x000000215600780c */ /* 0x000fe20003f06270 */
[----:B--2---:R2:W4:Y:S01]  /*b8d0*/  SHFL.IDX PT, R35, R29, 0x1, 0x181f ;  /* 0x00381f001d237f89 */ /* 0x00452200000e0000 */
[----:B------:R-:W-:Y:S03]  /*b8e0*/  BSSY B0, `(.L_x_557) ;  /* 0x0000018000007945 */ /* 0x000fe60003800000 */
[----:B-1----:R2:W1:Y:S08]  /*b8f0*/  SHFL.IDX PT, R37, R11, 0x1, 0x181f ;  /* 0x00381f000b257f89 */ /* 0x00247000000e0000 */
[----:B--2---:R-:W-:Y:S05]  /*b900*/  @!P0 BRA `(.L_x_558) ;  /* 0x0000000000548947 */ /* 0x004fea0003800000 */
[----:B------:R-:W-:Y:S01]  /*b910*/  ISETP.GE.AND P4, PT, R16, UR61, PT ;  /* 0x0000003d10007c0c */ /* 0x000fe2000bf86270 */
[----:B------:R-:W-:-:S12]  /*b920*/  ULDC.64 UR4, c[0x0][0x208] ;  /* 0x0000820000047ab9 */ /* 0x000fd80000000a00 */
[----:B---3--:R-:W2:Y:S01]  /*b930*/  @!P4 LDS.128 R12, [R31+0x1400] ;  /* 0x001400001f0cc984 */ /* 0x008ea20000000c00 */
[----:B-1----:R-:W-:-:S04]  /*b940*/  @!P4 LEA R32, P0, R16, R37, 0x1 ;  /* 0x000000251020c211 */ /* 0x002fc800078008ff */
[----:B----4-:R-:W-:Y:S02]  /*b950*/  @!P4 LEA.HI.X R33, R16, R35, R17, 0x1, P0 ;  /* 0x000000231021c211 */ /* 0x010fe400000f0c11 */
        /* <DEDUP_REMOVED lines=16> */
.L_x_558:
[----:B------:R-:W-:Y:S05]  /*ba60*/  BSYNC B0 ;  /* 0x0000000000007941 */ /* 0x000fea0003800000 */
.L_x_557:
[----:B------:R-:W-:Y:S01]  /*ba70*/  ISETP.GE.AND P0, PT, R86, 0x41, PT ;  /* 0x000000415600780c */ /* 0x000fe20003f06270 */
[----:B0-----:R-:W0:Y:S01]  /*ba80*/  SHFL.IDX PT, R29, R29, 0x2, 0x181f ;  /* 0x00581f001d1d7f89 */ /* 0x001e2200000e0000 */
[----:B------:R-:W-:Y:S03]  /*ba90*/  BSSY B0, `(.L_x_559) ;  /* 0x0000018000007945 */ /* 0x000fe60003800000 */
[----:B------:R-:W0:Y:S08]  /*baa0*/  SHFL.IDX PT, R11, R11, 0x2, 0x181f ;  /* 0x00581f000b0b7f89 */ /* 0x000e3000000e0000 */
[----:B------:R-:W-:Y:S05]  /*bab0*/  @!P0 BRA `(.L_x_560) ;  /* 0x0000000000548947 */ /* 0x000fea0003800000 */
[----:B------:R-:W-:Y:S01]  /*bac0*/  ISETP.GE.AND P4, PT, R16, UR61, PT ;  /* 0x0000003d10007c0c */ /* 0x000fe2000bf86270 */
[----:B------:R-:W-:-:S12]  /*bad0*/  ULDC.64 UR4, c[0x0][0x208] ;  /* 0x0000820000047ab9 */ /* 0x000fd80000000a00 */
[----:B--23--:R-:W2:Y:S01]  /*bae0*/  @!P4 LDS.128 R12, [R31+0x2400] ;  /* 0x002400001f0cc984 */ /* 0x00cea20000000c00 */
[----:B0-----:R-:W-:-:S04]  /*baf0*/  @!P4 LEA R32, P0, R16, R11, 0x1 ;  /* 0x0000000b1020c211 */ /* 0x001fc800078008ff */
[----:B------:R-:W-:Y:S02]  /*bb00*/  @!P4 LEA.HI.X R33, R16, R29, R17, 0x1, P0 ;  /* 0x0000001d1021c211 */ /* 0x000fe400000f0c11 */
[----:B------:R-:W-:-:S03]  /*bb10*/  ISETP.GE.AND P0, PT, R214, UR61, PT ;  /* 0x0000003dd6007c0c */ /* 0x000fc6000bf06270 */
[----:B--2---:R0:W-:Y:S10]  /*bb20*/  @!P4 ST.E.128 desc[UR4][R32.64], R12 ;  /* 0x0000000c2000c985 */ /* 0x0041f4000c101d04 */
[----:B------:R-:W2:Y:S01]  /*bb30*/  @!P0 LDS.128 R12, [R31+0x4c00] ;  /* 0x004c00001f0c8984 */ /* 0x000ea20000000c00 */
        /* <DEDUP_REMOVED lines=8> */
[----:B--2---:R-:W-:Y:S10]  /*bbc0*/  @!P4 ST.E.128 desc[UR4][R32.64], R12 ;  /* 0x0000000c2000c985 */ /* 0x004ff4000c101d04 */
[C---:B------:R-:W-:Y:S01]  /*bbd0*/  @!P0 LEA R30, P4, R22.reuse, R11, 0x1 ;  /* 0x0000000b161e8211 */ /* 0x040fe200078808ff */
[----:B------:R0:W2:Y:S03]  /*bbe0*/  @!P0 LDS.128 R12, [R31+0x9c00] ;  /* 0x009c00001f0c8984 */ /* 0x0000a60000000c00 */
[----:B0-----:R-:W-:-:S05]  /*bbf0*/  @!P0 LEA.HI.X R31, R22, R29, R218, 0x1, P4 ;  /* 0x0000001d161f8211 */ /* 0x001fca00020f0cda */
[----:B--2---:R0:W-:Y:S04]  /*bc00*/  @!P0 ST.E.128 desc[UR4][R30.64], R12 ;  /* 0x0000000c1e008985 */ /* 0x0041e8000c101d04 */
.L_x_560:
[----:B------:R-:W-:Y:S05]  /*bc10*/  BSYNC B0 ;  /* 0x0000000000007941 */ /* 0x000fea0003800000 */
.L_x_559:
[----:B------:R-:W-:Y:S01]  /*bc20*/  @!PT LDS RZ, [RZ] ;  /* 0x00000000fffff984 */ /* 0x000fe20000000800 */
[----:B------:R-:W-:Y:S01]  /*bc30*/  @!PT LDS RZ, [RZ] ;  /* 0x00000000fffff984 */ /* 0x000fe20000000800 */
[----:B------:R-:W-:Y:S01]  /*bc40*/  @!PT LDS RZ, [RZ] ;  /* 0x00000000fffff984 */ /* 0x000fe20000000800 */
[----:B------:R-:W-:Y:S01]  /*bc50*/  @!PT LDS RZ, [RZ] ;  /* 0x00000000fffff984 */ /* 0x000fe20000000800 */
[----:B------:R5:W-:Y:S06]  /*bc60*/  MEMBAR.ALL.CTA ;  /* 0x0000000000007992 */ /* 0x000bec0000008000 */
[----:B-----5:R-:W5:Y:S01]  /*bc70*/  FENCE.VIEW.ASYNC.S ;  /* 0x00000000000073c6 */ /* 0x020f620000000000 */
[----:B------:R-:W-:Y:S01]  /*bc80*/  @!P3 VIADD R87, R87, 0x388c0 ;  /* 0x000388c05757b836 */ /* 0x000fe20000000000 */
[----:B-----5:R0:W-:Y:S01]  /*bc90*/  BAR.SYNC.DEFER_BLOCKING R156, 0x80 ;  /* 0x0002009c0000751d */ /* 0x0201e20000010000 */
[----:B------:R-:W-:Y:S01]  /*bca0*/  LOP3.LUT P4, RZ, R18, 0x1, RZ, 0xc0, !PT ;  /* 0x0000000112ff7812 */ /* 0x000fe2000788c0ff */
[----:B------:R-:W-:-:S02]  /*bcb0*/  VIADD R213, R213, 0x1 ;  /* 0x00000001d5d57836 */ /* 0x000fc40000000000 */
[----:B------:R-:W-:Y:S02]  /*bcc0*/  @!P3 PRMT R87, RZ, 0x654, R87 ;  /* 0x00000654ff57b816 */ /* 0x000fe40000000057 */
[----:B------:R-:W-:Y:S02]  /*bcd0*/  PLOP3.LUT P0, PT, PT, PT, PT, 0x8, 0x0 ;  /* 0x000000000000781c */ /* 0x000fe40003f0e170 */
[----:B------:R1:W-:Y:S01]  /*bce0*/  @!P3 SYNCS.ARRIVE.TRANS64.RED.A1T0 RZ, [R87+URZ], RZ ;  /* 0x000000ff57ffb9a7 */ /* 0x0003e2000810043f */
[----:B------:R-:W-:-:S04]  /*bcf0*/  ISETP.NE.AND P3, PT, R213, 0x2, PT ;  /* 0x00000002d500780c */ /* 0x000fc80003f65270 */
[----:B0-23--:R-:W-:Y:S02]  /*bd00*/  SEL R12, RZ, 0x1, P3 ;  /* 0x00000001ff0c7807 */ /* 0x00dfe40001800000 */
[----:B------:R-:W-:Y:S02]  /*bd10*/  SEL R213, R213, RZ, P3 ;  /* 0x000000ffd5d57207 */ /* 0x000fe40001800000 */
[----:B------:R-:W-:Y:S01]  /*bd20*/  LOP3.LUT R225, R225, R12, RZ, 0x3c, !PT ;  /* 0x0000000ce1e17212 */ /* 0x000fe200078e3cff */
[----:B-1----:R-:W-:Y:S06]  /*bd30*/  @P4 BRA `(.L_x_561) ;  /* 0xffffff7000384947 */ /* 0x002fec000383ffff */
.L_x_440:
[----:B------:R-:W-:Y:S01]  /*bd40*/  BSSY B0, `(.L_x_562) ;  /* 0x0000005000007945 */ /* 0x000fe20003800000 */
[----:B------:R-:W-:-:S03]  /*bd50*/  IMAD.MOV.U32 R3, RZ, RZ, RZ ;  /* 0x000000ffff037224 */ /* 0x000fc600078e00ff */
[----:B------:R-:W-:Y:S05]  /*bd60*/  @P0 BRA `(.L_x_563) ;  /* 0x0000000000080947 */ /* 0x000fea0003800000 */
[----:B------:R-:W0:Y:S02]  /*bd70*/  FENCE.VIEW.ASYNC.G ;  /* 0x00000000000073c6 */ /* 0x000e240000000100 */
[----:B0-----:R-:W-:Y:S06]  /*bd80*/  BAR.ARV 0xc, 0x180 ;  /* 0x0306000000007b1d */ /* 0x001fec0000002000 */
.L_x_563:
[----:B------:R-:W-:Y:S05]  /*bd90*/  BSYNC B0 ;  /* 0x0000000000007941 */ /* 0x000fea0003800000 */
.L_x_562:
[----:B------:R-:W-:Y:S01]  /*bda0*/  LOP3.LUT P0, RZ, R18, 0x2, RZ, 0xc0, !PT ;  /* 0x0000000212ff7812 */ /* 0x000fe2000780c0ff */
[----:B------:R-:W-:-:S12]  /*bdb0*/  BSSY B0, `(.L_x_564) ;  /* 0x0000020000007945 */ /* 0x000fd80003800000 */
[----:B------:R-:W-:Y:S05]  /*bdc0*/  @!P0 BRA `(.L_x_565) ;  /* 0x0000000000788947 */ /* 0x000fea0003800000 */
[----:B------:R-:W2:Y:S01]  /*bdd0*/  LDL R0, [R1+0x70] ;  /* 0x0000700001007983 */ /* 0x000ea20000100800 */
[----:B------:R-:W-:Y:S01]  /*bde0*/  ULDC UR4, c[0x0][0x9f0] ;  /* 0x00027c0000047ab9 */ /* 0x000fe20000000800 */
[----:B--2---:R-:W-:-:S04]  /*bdf0*/  ISETP.NE.AND P0, PT, R0, RZ, PT ;  /* 0x000000ff0000720c */ /* 0x004fc80003f05270 */
        /* <DEDUP_REMOVED lines=27> */
.L_x_565:
[----:B------:R-:W-:Y:S05]  /*bfb0*/  BSYNC B0 ;  /* 0x0000000000007941 */ /* 0x000fea0003800000 */
.L_x_564:
[----:B------:R-:W2:Y:S01]  /*bfc0*/  LDL R0, [R1+0x88] ;  /* 0x0000880001007983 */ /* 0x000ea20000100800 */
[----:B------:R-:W-:Y:S02]  /*bfd0*/  PLOP3.LUT P0, PT, PT, PT, PT, 0x80, 0x0 ;  /* 0x000000000000781c */ /* 0x000fe40003f0f070 */
        /* <DEDUP_REMOVED lines=58> */
[----:B----4-:R-:W-:-:S02]  /*c380*/  CS2R R34, SRZ ;  /* 0x0000000000227805 */ /* 0x010fc4000001ff00 */
[----:B------:R-:W-:Y:S02]  /*c390*/  CS2R R178, SRZ ;  /* 0x0000000000b27805 */ /* 0x000fe4000001ff00 */
[----:B------:R-:W-:Y:S02]  /*c3a0*/  CS2R R30, SRZ ;  /* 0x00000000001e7805 */ /* 0x000fe4000001ff00 */
[----:B------:R-:W-:Y:S02]  /*c3b0*/  CS2R R180, SRZ ;  /* 0x0000000000b47805 */ /* 0x000fe4000001ff00 */
[----:B------:R-:W-:Y:S02]  /*c3c0*/  CS2R R26, SRZ ;  /* 0x00000000001a7805 */ /* 0x000fe4000001ff00 */
[----:B------:R-:W-:Y:S01]  /*c3d0*/  CS2R R182, SRZ ;  /* 0x0000000000b67805 */ /* 0x000fe2000001ff00 */
[----:B--2---:R-:W-:-:S05]  /*c3e0*/  IMAD R0, R0, R3, RZ ;  /* 0x0000000300007224 */ /* 0x004fca00078e02ff */
[----:B------:R0:W-:Y:S01]  /*c3f0*/  STL [R1+0x60], R0 ;  /* 0x0000600001007387 */ /* 0x0001e20000100800 */
[----:B------:R-:W-:Y:S02]  /*c400*/  VIADDMNMX R112, R0, R3, R130, PT ;  /* 0x0000000300707246 */ /* 0x000fe40003800182 */
[----:B------:R-:W-:Y:S02]  /*c410*/  CS2R R2, SRZ ;  /* 0x0000000000027805 */ /* 0x000fe4000001ff00 */
[----:B------:R-:W-:-:S13]  /*c420*/  ISETP.GT.AND P1, PT, R112, R0, PT ;  /* 0x000000007000720c */ /* 0x000fda0003f24270 */
[----:B0-----:R-:W-:Y:S05]  /*c430*/  @!P1 BRA `(.L_x_566) ;  /* 0x0000012000b89947 */ /* 0x001fea0003800000 */
[----:B------:R-:W2:Y:S01]  /*c440*/  LDL R0, [R1+0x6c] ;  /* 0x00006c0001007983 */ /* 0x000ea20000100800 */
[----:B------:R-:W0:Y:S02]  /*c450*/  S2R R28, SR_TID.X ;  /* 0x00000000001c7919 */ /* 0x000e240000002100 */
[----:B0-----:R-:W-:-:S05]  /*c460*/  VIADD R28, R28, 0xffffff80 ;  /* 0xffffff801c1c7836 */ /* 0x001fca0000000000 */
[----:B------:R-:W-:Y:S02]  /*c470*/  SHF.R.S32.HI R29, RZ, 0x1f, R28 ;  /* 0x0000001fff1d7819 */ /* 0x000fe4000001141c */
[----:B--2---:R-:W-:Y:S02]  /*c480*/  R2UR UR4, R0 ;  /* 0x00000000000472ca */ /* 0x004fe400000e0000 */
[----:B------:R-:W-:-:S04]  /*c490*/  LEA.HI R0, R29, R28, RZ, 0x7 ;  /* 0x0000001c1d007211 */ /* 0x000fc800078f38ff */
[----:B------:R-:W-:-:S06]  /*c4a0*/  SHF.R.S32.HI R0, RZ, 0x7, R0 ;  /* 0x00000007ff007819 */ /* 0x000fcc0000011400 */
[----:B------:R-:W0:Y:S01]  /*c4b0*/  SHFL.IDX PT, R0, R0, RZ, 0x1f ;  /* 0x00001fff00007589 */ /* 0x000e2200000e0000 */
[----:B------:R-:W-:-:S06]  /*c4c0*/  ULOP3.LUT UP0, URZ, UR4, 0x9f, URZ, 0xc0, !UPT ;  /* 0x0000009f043f7892 */ /* 0x000fcc000f80c03f */
[----:B------:R-:W-:Y:S02]  /*c4d0*/  PLOP3.LUT P0, PT, PT, PT, UP0, 0x80, 0x0 ;  /* 0x000000000000781c */ /* 0x000fe40003f0f008 */
[----:B0-----:R-:W-:-:S04]  /*c4e0*/  LEA.HI R2, R0, R0, RZ, 0x1 ;  /* 0x0000000000027211 */ /* 0x001fc800078f08ff */
[----:B------:R-:W-:-:S05]  /*c4f0*/  LOP3.LUT R3, R2, 0x1e, RZ, 0xc0, !PT ;  /* 0x0000001e02037812 */ /* 0x000fca00078ec0ff */
[----:B------:R-:W-:-:S05]  /*c500*/  IMAD.IADD R3, R0, 0x1, -R3 ;  /* 0x0000000100037824 */ /* 0x000fca00078e0a03 */
[----:B------:R-:W-:-:S04]  /*c510*/  LEA R3, R3, UR4, 0xd ;  /* 0x0000000403037c11 */ /* 0x000fc8000f8e68ff */
[----:B------:R-:W-:-:S04]  /*c520*/  SHF.R.U32.HI R2, RZ, 0x4, R3 ;  /* 0x00000004ff027819 */ /* 0x000fc80000011603 */
[----:B------:R-:W-:Y:S01]  /*c530*/  LOP3.LUT R2, R2, 0x3fff, RZ, 0xc0, !PT ;  /* 0x00003fff02027812 */ /* 0x000fe200078ec0ff */
[----:B------:R-:W-:Y:S06]  /*c540*/  @!P0 BRA `(.L_x_567) ;  /* 0x0000000000408947 */ /* 0x000fec0003800000 */
        /* <DEDUP_REMOVED lines=16> */
.L_x_567:
[----:B------:R-:W-:Y:S02]  /*c650*/  ULDC UR4, c[0x0][0x3f4] ;  /* 0x0000fd0000047ab9 */ /* 0x000fe40000000800 */
[----:B------:R-:W-:-:S13]  /*c660*/  ISETP.LT.AND P0, PT, RZ, UR4, PT ;  /* 0x00000004ff007c0c */ /* 0x000fda000bf01270 */
[----:B------:R-:W-:Y:S05]  /*c670*/  @P0 BRA `(.L_x_568) ;  /* 0x0000000000400947 */ /* 0x000fea0003800000 */
[----:B------:R-:W2:Y:S02]  /*c680*/  LDL R20, [R1+0x80] ;  /* 0x0000800001147983 */ /* 0x000ea40000100800 */
[----:B--2---:R-:W-:-:S04]  /*c690*/  LEA.HI R0, R20, R20, RZ, 0x1 ;  /* 0x0000001414007211 */ /* 0x004fc800078f08ff */
[----:B------:R-:W-:-:S05]  /*c6a0*/  LOP3.LUT R0, R0, 0xfffffffe, RZ, 0xc0, !PT ;  /* 0xfffffffe00007812 */ /* 0x000fca00078ec0ff */
[----:B------:R-:W-:-:S05]  /*c6b0*/  IMAD.IADD R0, R20, 0x1, -R0 ;  /* 0x0000000114007824 */ /* 0x000fca00078e0a00 */
[----:B------:R-:W-:-:S04]  /*c6c0*/  SHF.L.U32 R0, R0, 0x1f, RZ ;  /* 0x0000001f00007819 */ /* 0x000fc800000006ff */
[----:B------:R0:W1:Y:S03]  /*c6d0*/  SYNCS.PHASECHK.TRANS64.TRYWAIT P0, [R23+URZ+0x38800], R0 ;  /* 0x03880000170075a7 */ /* 0x000066000800017f */
[----:B-1----:R-:W-:Y:S05]  /*c6e0*/  @!P0 NANOSLEEP.SYNCS 0x989680 ;  /* 0x009896800000895d */ /* 0x002fea0003900000 */
[----:B------:R-:W1:Y:S01]  /*c6f0*/  @!P0 SYNCS.PHASECHK.TRANS64 P0, [R23+URZ+0x38800], R0 ;  /* 0x03880000170085a7 */ /* 0x000e62000800007f */
[----:B------:R-:W-:Y:S04]  /*c700*/  BSSY B0, `(.L_x_569) ;  /* 0x0000006000007945 */ /* 0x000fe80003800000 */
[----:B-1----:R-:W-:Y:S05]  /*c710*/  @P0 BRA `(.L_x_570) ;  /* 0x0000000000100947 */ /* 0x002fea0003800000 */
.L_x_571:
[----:B-1----:R1:W2:Y:S02]  /*c720*/  SYNCS.PHASECHK.TRANS64.TRYWAIT P0, [R23+URZ+0x38800], R0 ;  /* 0x03880000170075a7 */ /* 0x0022a4000800017f */
[----:B--2---:R-:W-:Y:S05]  /*c730*/  @!P0 NANOSLEEP.SYNCS 0x989680 ;  /* 0x009896800000895d */ /* 0x004fea0003900000 */
[----:B------:R-:W2:Y:S02]  /*c740*/  @!P0 SYNCS.PHASECHK.TRANS64 P0, [R23+URZ+0x38800], R0 ;  /* 0x03880000170085a7 */ /* 0x000ea4000800007f */
[----:B--2---:R-:W-:Y:S05]  /*c750*/  @!P0 BRA `(.L_x_571) ;  /* 0xfffffffc00f08947 */ /* 0x004fea000383ffff */
.L_x_570:
[----:B------:R-:W-:Y:S05]  /*c760*/  BSYNC B0 ;  /* 0x0000000000007941 */ /* 0x000fea0003800000 */
.L_x_569:
[----:B------:R-:W-:Y:S05]  /*c770*/  BRA `(.L_x_572) ;  /* 0x0000007000c07947 */ /* 0x000fea0003800000 */
.L_x_568:
[----:B------:R-:W2:Y:S01]  /*c780*/  LDL R0, [R1+0x6c] ;  /* 0x00006c0001007983 */ /* 0x000ea20000100800 */
[----:B------:R-:W-:Y:S01]  /*c790*/  ULDC.64 UR4, c[0x0][0x3f8] ;  /* 0x0000fe0000047ab9 */ /* 0x000fe20000000a00 */
[----:B------:R-:W-:Y:S01]  /*c7a0*/  ULDC.64 UR6, c[0x0][0x408] ;  /* 0x0001020000067ab9 */ /* 0x000fe20000000a00 */
[----:B-----5:R-:W-:Y:S01]  /*c7b0*/  IMAD.WIDE.U32 R4, R127, UR4, RZ ;  /* 0x000000047f047c25 */ /* 0x020fe2000f8e00ff */
[----:B--2---:R-:W-:Y:S02]  /*c7c0*/  R2UR UR8, R0 ;  /* 0x00000000000872ca */ /* 0x004fe400000e0000 */
[----:B------:R-:W-:-:S05]  /*c7d0*/  SHF.R.S32.HI R0, RZ, 0x1f, R127 ;  /* 0x0000001fff007819 */ /* 0x000fca000001147f */
[C---:B------:R-:W-:Y:S02]  /*c7e0*/  IMAD R6, R0.reuse, UR4, RZ ;  /* 0x0000000400067c24 */ /* 0x040fe4000f8e02ff */
[----:B------:R-:W-:Y:S02]  /*c7f0*/  IMAD R0, R0, UR6, RZ ;  /* 0x0000000600007c24 */ /* 0x000fe4000f8e02ff */
[C---:B------:R-:W-:Y:S01]  /*c800*/  IMAD R3, R127.reuse, UR5, R6 ;  /* 0x000000057f037c24 */ /* 0x040fe2000f8e0206 */
[----:B------:R-:W-:Y:S01]  /*c810*/  ULDC.64 UR4, c[0x0][0x3e8] ;  /* 0x0000fa0000047ab9 */ /* 0x000fe20000000a00 */
[----:B------:R-:W-:Y:S01]  /*c820*/  ULOP3.LUT UP0, URZ, UR8, 0x3ff, URZ, 0xc0, !UPT ;  /* 0x000003ff083f7892 */ /* 0x000fe2000f80c03f */
[C---:B------:R-:W-:Y:S01]  /*c830*/  IMAD R27, R127.reuse, UR7, R0 ;  /* 0x000000077f1b7c24 */ /* 0x040fe2000f8e0200 */
[----:B------:R-:W-:Y:S01]  /*c840*/  LEA R30, P0, R4, UR4, 0x1 ;  /* 0x00000004041e7c11 */ /* 0x000fe2000f8008ff */
[----:B------:R-:W-:Y:S01]  /*c850*/  IMAD.WIDE.U32 R6, R127, UR6, RZ ;  /* 0x000000067f067c25 */ /* 0x000fe2000f8e00ff */
[----:B------:R-:W-:-:S02]  /*c860*/  ULDC.64 UR6, c[0x0][0x400] ;  /* 0x0001000000067ab9 */ /* 0x000fc40000000a00 */
[----:B------:R-:W-:Y:S01]  /*c870*/  PLOP3.LUT P2, PT, PT, PT, UP0, 0x80, 0x0 ;  /* 0x000000000000781c */ /* 0x000fe20003f4f008 */
[----:B------:R-:W-:Y:S01]  /*c880*/  IMAD.IADD R3, R3, 0x1, R5 ;  /* 0x0000000103037824 */ /* 0x000fe200078e0205 */
[----:B------:R-:W-:Y:S01]  /*c890*/  LEA R32, P1, R6, UR6, 0x1 ;  /* 0x0000000606207c11 */ /* 0x000fe2000f8208ff */
[----:B------:R-:W-:-:S03]  /*c8a0*/  IMAD.IADD R27, R27, 0x1, R7 ;  /* 0x000000011b1b7824 */ /* 0x000fc600078e0207 */
[----:B------:R-:W-:Y:S02]  /*c8b0*/  LEA.HI.X R24, R4, UR5, R3, 0x1, P0 ;  /* 0x0000000504187c11 */ /* 0x000fe400080f0c03 */
[----:B------:R-:W-:-:S05]  /*c8c0*/  LEA.HI.X R27, R6, UR7, R27, 0x1, P1 ;  /* 0x00000007061b7c11 */ /* 0x000fca00088f0c1b */
        /* <DEDUP_REMOVED lines=17> */
.L_x_573:
[----:B------:R-:W-:Y:S01]  /*c9e0*/  ULDC.U8 UR4, c[0x0][0x410] ;  /* 0x0001040000047ab9 */ /* 0x000fe20000000000 */
[----:B------:R-:W-:Y:S01]  /*c9f0*/  BSSY B0, `(.L_x_574) ;  /* 0x0000700000007945 */ /* 0x000fe20003800000 */
[----:B------:R-:W-:Y:S01]  /*ca00*/  ISETP.NE.AND P0, PT, RZ, UR4, PT ;  /* 0x00000004ff007c0c */ /* 0x000fe2000bf05270 */
[----:B------:R-:W-:-:S12]  /*ca10*/  IMAD R4, R129, 0x80, R224 ;  /* 0x0000008081047824 */ /* 0x000fd800078e02e0 */
[----:B------:R-:W-:Y:S05]  /*ca20*/  @!P0 BRA `(.L_x_575) ;  /* 0x0000003400408947 */ /* 0x000fea0003800000 */
[----:B------:R-:W-:-:S03]  /*ca30*/  UMOV UR4, 0xffffffff ;  /* 0xffffffff00047882 */ /* 0x000fc60000000000 */
[----:B------:R-:W-:Y:S05]  /*ca40*/  BRA.DIV UR4, `(.L_x_576) ;  /* 0x000001ea04dc7947 */ /* 0x000fea000b800000 */
[----:B------:R0:W1:Y:S04]  /*ca50*/  SHFL.IDX PT, R0, R24, RZ, 0x181f ;  /* 0x00181fff18007589 */ /* 0x00006800000e0000 */
[----:B------:R0:W2:Y:S04]  /*ca60*/  SHFL.IDX PT, R3, R30, RZ, 0x181f ;  /* 0x00181fff1e037589 */ /* 0x0000a800000e0000 */
[----:B------:R-:W3:Y:S04]  /*ca70*/  SHFL.IDX PT, R27, R27, RZ, 0x181f ;  /* 0x00181fff1b1b7589 */ /* 0x000ee800000e0000 */
[----:B0-----:R-:W4:Y:S02]  /*ca80*/  SHFL.IDX PT, R32, R32, RZ, 0x181f ;  /* 0x00181fff20207589 */ /* 0x001f2400000e0000 */
.L_x_855:
[----:B------:R-:W5:Y:S01]  /*ca90*/  LDL R13, [R1+0x80] ;  /* 0x00008000010d7983 */ /* 0x000f620000100800 */
[----:B------:R-:W-:Y:S01]  /*caa0*/  ULDC UR4, c[0x0][0x448] ;  /* 0x0001120000047ab9 */ /* 0x000fe20000000800 */
[----:B------:R-:W-:Y:S01]  /*cab0*/  BSSY B1, `(.L_x_577) ;  /* 0x0000041000017945 */ /* 0x000fe20003800000 */
[----:B------:R-:W-:Y:S01]  /*cac0*/  IMAD R33, R131, UR4, RZ ;  /* 0x0000000483217c24 */ /* 0x000fe2000f8e02ff */
[----:B------:R-:W-:Y:S02]  /*cad0*/  CS2R R28, SRZ ;  /* 0x00000000001c7805 */ /* 0x000fe4000001ff00 */
[----:B------:R-:W-:Y:S02]  /*cae0*/  CS2R R8, SRZ ;  /* 0x0000000000087805 */ /* 0x000fe4000001ff00 */
[----:B------:R-:W-:Y:S02]  /*caf0*/  CS2R R10, SRZ ;  /* 0x00000000000a7805 */ /* 0x000fe4000001ff00 */
[----:B------:R-:W-:-:S02]  /*cb00*/  CS2R R14, SRZ ;  /* 0x00000000000e7805 */ /* 0x000fc4000001ff00 */
[----:B------:R-:W-:Y:S01]  /*cb10*/  ISETP.GE.AND P0, PT, R4, R33, PT ;  /* 0x000000210400720c */ /* 0x000fe20003f06270 */
[----:B------:R-:W-:Y:S01]  /*cb20*/  IMAD R33, R129, -0x80, R33 ;  /* 0xffffff8081217824 */ /* 0x000fe200078e0221 */
[----:B------:R-:W-:Y:S02]  /*cb30*/  CS2R R30, SRZ ;  /* 0x00000000001e7805 */ /* 0x000fe4000001ff00 */
[----:B------:R-:W-:Y:S02]  /*cb40*/  CS2R R6, SRZ ;  /* 0x0000000000067805 */ /* 0x000fe4000001ff00 */
[----:B-----5:R-:W-:-:S04]  /*cb50*/  LEA.HI R5, R13, R13, RZ, 0x1 ;  /* 0x0000000d0d057211 */ /* 0x020fc800078f08ff */
[----:B------:R-:W-:Y:S02]  /*cb60*/  LOP3.LUT R12, R5, 0xfffffffe, RZ, 0xc0, !PT ;  /* 0xfffffffe050c7812 */ /* 0x000fe400078ec0ff */
[----:B------:R-:W-:-:S03]  /*cb70*/  CS2R R4, SRZ ;  /* 0x0000000000047805 */ /* 0x000fc6000001ff00 */
[----:B------:R-:W-:Y:S01]  /*cb80*/  IMAD.IADD R34, R13, 0x1, -R12 ;  /* 0x000000010d227824 */ /* 0x000fe200078e0a0c */
[----:B------:R-:W-:Y:S01]  /*cb90*/  CS2R R12, SRZ ;  /* 0x00000000000c7805 */ /* 0x000fe2000001ff00 */
[----:B------:R-:W-:Y:S06]  /*cba0*/  @P0 BRA `(.L_x_578) ;  /* 0x0000000000c40947 */ /* 0x000fec0003800000 */
[----:B------:R-:W-:Y:S01]  /*cbb0*/  ULDC UR4, c[0x0][0x3f4] ;  /* 0x0000fd0000047ab9 */ /* 0x000fe20000000800 */
[----:B------:R-:W-:Y:S01]  /*cbc0*/  SHF.R.S32.HI R4, RZ, 0x1f, R221 ;  /* 0x0000001fff047819 */ /* 0x000fe200000114dd */
[----:B------:R-:W-:Y:S01]  /*cbd0*/  IMAD.SHL.U32 R20, R220, 0x2, RZ ;  /* 0x00000002dc147824 */ /* 0x000fe200078e00ff */
[----:B------:R-:W-:Y:S02]  /*cbe0*/  ISETP.GE.AND P3, PT, R216, UR4, PT ;  /* 0x00000004d8007c0c */ /* 0x000fe4000bf66270 */
[----:B------:R-:W-:Y:S02]  /*cbf0*/  CS2R R14, SRZ ;  /* 0x00000000000e7805 */ /* 0x000fe4000001ff00 */
[C---:B------:R-:W-:Y:S01]  /*cc00*/  ISETP.GE.AND P2, PT, R221.reuse, UR4, PT ;  /* 0x00000004dd007c0c */ /* 0x040fe2000bf46270 */
[----:B------:R-:W-:Y:S01]  /*cc10*/  IMAD.SHL.U32 R26, R222, 0x2, RZ ;  /* 0x00000002de1a7824 */ /* 0x000fe200078e00ff */
[----:B------:R-:W-:Y:S01]  /*cc20*/  ISETP.GE.AND P1, PT, R220, UR4, PT ;  /* 0x00000004dc007c0c */ /* 0x000fe2000bf26270 */
[----:B------:R-:W-:Y:S01]  /*cc30*/  ULDC.64 UR6, c[0x0][0x208] ;  /* 0x0000820000067ab9 */ /* 0x000fe20000000a00 */
[----:B------:R-:W-:-:S02]  /*cc40*/  SHF.L.U32 R6, R221, 0x1, RZ ;  /* 0x00000001dd067819 */ /* 0x000fc400000006ff */
[----:B------:R-:W-:Y:S02]  /*cc50*/  CS2R R12, SRZ ;  /* 0x00000000000c7805 */ /* 0x000fe4000001ff00 */
[----:B------:R-:W-:Y:S02]  /*cc60*/  SHF.R.S32.HI R7, RZ, 0x1f, R220 ;  /* 0x0000001fff077819 */ /* 0x000fe400000114dc */
[----:B------:R-:W-:Y:S02]  /*cc70*/  SHF.L.U64.HI R5, R221, 0x1, R4 ;  /* 0x00000001dd057819 */ /* 0x000fe40000010204 */
[----:B------:R-:W-:Y:S01]  /*cc80*/  SHF.R.S32.HI R9, RZ, 0x1f, R222 ;  /* 0x0000001fff097819 */ /* 0x000fe200000114de */
[----:B----4-:R-:W-:Y:S01]  /*cc90*/  @!P3 IMAD.MOV.U32 R10, RZ, RZ, R32 ;  /* 0x000000ffff0ab224 */ /* 0x010fe200078e0020 */
[----:B------:R-:W-:Y:S01]  /*cca0*/  ISETP.GE.AND P0, PT, R222, UR4, PT ;  /* 0x00000004de007c0c */ /* 0x000fe2000bf06270 */
[----:B---3--:R-:W-:Y:S01]  /*ccb0*/  @!P3 IMAD.MOV.U32 R11, RZ, RZ, R27 ;  /* 0x000000ffff0bb224 */ /* 0x008fe200078e001b */
[----:B------:R-:W-:Y:S01]  /*ccc0*/  SHF.L.U64.HI R21, R220, 0x1, R7 ;  /* 0x00000001dc157819 */ /* 0x000fe20000010207 */
[----:B-1----:R-:W-:Y:S01]  /*ccd0*/  @!P3 IMAD.MOV.U32 R7, RZ, RZ, R0 ;  /* 0x000000ffff07b224 */ /* 0x002fe200078e0000 */
[-C--:B--2---:R-:W-:Y:S01]  /*cce0*/  @!P2 IADD3 R8, P4, R3, R6.reuse, RZ ;  /* 0x000000060308a210 */ /* 0x084fe20007f9e0ff */
[----:B------:R-:W-:Y:S01]  /*ccf0*/  @!P3 IMAD.WIDE R30, R216, 0x2, R10 ;  /* 0x00000002d81eb825 */ /* 0x000fe200078e020a */
[----:B------:R-:W-:-:S02]  /*cd00*/  @!P2 IADD3 R4, P6, R32, R6, RZ ;  /* 0x000000062004a210 */ /* 0x000fc40007fde0ff */
[----:B------:R-:W-:Y:S02]  /*cd10*/  CS2R R10, SRZ ;  /* 0x00000000000a7805 */ /* 0x000fe4000001ff00 */
[----:B------:R-:W-:Y:S01]  /*cd20*/  SHF.L.U64.HI R35, R222, 0x1, R9 ;  /* 0x00000001de237819 */ /* 0x000fe20000010209 */
[----:B------:R-:W-:Y:S01]  /*cd30*/  @!P3 IMAD.MOV.U32 R6, RZ, RZ, R3 ;  /* 0x000000ffff06b224 */ /* 0x000fe200078e0003 */
[-C--:B------:R-:W-:Y:S01]  /*cd40*/  @!P1 IADD3 R28, P5, R3, R20.reuse, RZ ;  /* 0x00000014031c9210 */ /* 0x080fe20007fbe0ff */
[----:B------:R-:W-:Y:S01]  /*cd50*/  @!P2 IMAD.X R9, R0, 0x1, R5, P4 ;  /* 0x000000010009a824 */ /* 0x000fe200020e0605 */
[----:B------:R-:W-:Y:S01]  /*cd60*/  @!P1 IADD3 R20, P4, R32, R20, RZ ;  /* 0x0000001420149210 */ /* 0x000fe20007f9e0ff */
[----:B------:R-:W-:Y:S01]  /*cd70*/  @!P3 IMAD.WIDE R6, R216, 0x2, R6 ;  /* 0x00000002d806b825 */ /* 0x000fe200078e0206 */
[----:B------:R0:W5:Y:S03]  /*cd80*/  @!P3 LD.E.64 R12, desc[UR6][R30.64] ;  /* 0x000000061e0cb980 */ /* 0x000166000c101b00 */
[----:B------:R-:W-:Y:S01]  /*cd90*/  @!P2 IMAD.X R5, R27, 0x1, R5, P6 ;  /* 0x000000011b05a824 */ /* 0x000fe200030e0605 */
[----:B------:R1:W5:Y:S01]  /*cda0*/  @!P3 LD.E.64 R14, desc[UR6][R6.64] ;  /* 0x00000006060eb980 */ /* 0x000362000c101b00 */
[--C-:B------:R-:W-:Y:S01]  /*cdb0*/  @!P1 IMAD.X R29, R0, 0x1, R21.reuse, P5 ;  /* 0x00000001001d9824 */ /* 0x100fe200028e0615 */
[-C--:B------:R-:W-:Y:S01]  /*cdc0*/  @!P0 IADD3 R24, P6, R3, R26.reuse, RZ ;  /* 0x0000001a03188210 */ /* 0x080fe20007fde0ff */
[----:B------:R-:W-:Y:S01]  /*cdd0*/  @!P1 IMAD.X R21, R27, 0x1, R21, P4 ;  /* 0x000000011b159824 */ /* 0x000fe200020e0615 */
[----:B------:R2:W5:Y:S01]  /*cde0*/  @!P2 LD.E.64 R10, desc[UR6][R8.64] ;  /* 0x00000006080aa980 */ /* 0x000562000c101b00 */
[----:B------:R-:W-:-:S02]  /*cdf0*/  @!P0 IADD3 R26, P5, R32, R26, RZ ;  /* 0x0000001a201a8210 */ /* 0x000fc40007fbe0ff */
[----:B0-----:R-:W-:Y:S01]  /*ce00*/  CS2R R30, SRZ ;  /* 0x00000000001e7805 */ /* 0x001fe2000001ff00 */
[--C-:B------:R-:W-:Y:S01]  /*ce10*/  @!P0 IMAD.X R25, R0, 0x1, R35.reuse, P6 ;  /* 0x0000000100198824 */ /* 0x100fe200030e0623 */
[----:B-1----:R-:W-:Y:S01]  /*ce20*/  CS2R R6, SRZ ;  /* 0x0000000000067805 */ /* 0x002fe2000001ff00 */
[----:B------:R-:W-:Y:S01]  /*ce30*/  @!P0 IMAD.X R27, R27, 0x1, R35, P5 ;  /* 0x000000011b1b8824 */ /* 0x000fe200028e0623 */
[----:B--2---:R-:W-:-:S04]  /*ce40*/  CS2R R8, SRZ ;  /* 0x0000000000087805 */ /* 0x004fc8000001ff00 */
[----:B------:R0:W5:Y:S04]  /*ce50*/  @!P2 LD.E.64 R6, desc[UR6][R4.64] ;  /* 0x000000060406a980 */ /* 0x000168000c101b00 */
[----:B------:R1:W5:Y:S04]  /*ce60*/  @!P1 LD.E.64 R8, desc[UR6][R28.64] ;  /* 0x000000061c089980 */ /* 0x000368000c101b00 */
[----:B------:R2:W5:Y:S01]  /*ce70*/  @!P0 LD.E.64 R30, desc[UR6][R26.64] ;  /* 0x000000061a1e8980 */ /* 0x000562000c101b00 */
[----:B0-----:R-:W-:Y:S02]  /*ce80*/  CS2R R4, SRZ ;  /* 0x0000000000047805 */ /* 0x001fe4000001ff00 */
[----:B-1----:R-:W-:-:S04]  /*ce90*/  CS2R R28, SRZ ;  /* 0x00000000001c7805 */ /* 0x002fc8000001ff00 */
[----:B------:R2:W5:Y:S04]  /*cea0*/  @!P1 LD.E.64 R4, desc[UR6][R20.64] ;  /* 0x0000000614049980 */ /* 0x000568000c101b00 */
[----:B------:R2:W5:Y:S02]  /*ceb0*/  @!P0 LD.E.64 R28, desc[UR6][R24.64] ;  /* 0x00000006181c8980 */ /* 0x000564000c101b00 */
.L_x_578:
[----:B------:R-:W-:Y:S05]  /*cec0*/  BSYNC B1 ;  /* 0x0000000000017941 */ /* 0x000fea0003800000 */
.L_x_577:
[----:B----4-:R-:W-:Y:S01]  /*ced0*/  SHF.L.U32 R32, R34, 0x1f, RZ ;  /* 0x0000001f22207819 */ /* 0x010fe200000006ff */
[----:B--2--5:R-:W-:Y:S01]  /*cee0*/  IMAD.MOV.U32 R24, RZ, RZ, R14 ;  /* 0x000000ffff187224 */ /* 0x024fe200078e000e */
[--C-:B------:R-:W-:Y:S01]  /*cef0*/  SHF.R.U64 R43, R14, 0x10, R15.reuse ;  /* 0x000000100e2b7819 */ /* 0x100fe2000000120f */
[--C-:B------:R-:W-:Y:S01]  /*cf00*/  IMAD.MOV.U32 R25, RZ, RZ, R15.reuse ;  /* 0x000000ffff197224 */ /* 0x100fe200078e000f */
[----:B------:R-:W0:Y:S01]  /*cf10*/  SYNCS.PHASECHK.TRANS64.TRYWAIT P0, [R23+URZ+0x38800], R32 ;  /* 0x03880020170075a7 */ /* 0x000e22000800017f */
[----:B------:R-:W-:Y:S01]  /*cf20*/  SHF.R.U32.HI R44, RZ, 0x10, R15 ;  /* 0x00000010ff2c7819 */ /* 0x000fe2000001160f */
[----:B------:R-:W-:Y:S01]  /*cf30*/  IMAD.MOV.U32 R14, RZ, RZ, R10 ;  /* 0x000000ffff0e7224 */ /* 0x000fe200078e000a */
[--C-:B------:R-:W-:Y:S01]  /*cf40*/  SHF.R.U64 R41, R10, 0x10, R11.reuse ;  /* 0x000000100a297819 */ /* 0x100fe2000000120b */
[--C-:B------:R-:W-:Y:S01]  /*cf50*/  IMAD.MOV.U32 R15, RZ, RZ, R11.reuse ;  /* 0x000000ffff0f7224 */ /* 0x100fe200078e000b */
[----:B------:R-:W-:Y:S01]  /*cf60*/  SHF.R.U32.HI R42, RZ, 0x10, R11 ;  /* 0x00000010ff2a7819 */ /* 0x000fe2000001160b */
[----:B------:R-:W-:Y:S01]  /*cf70*/  IMAD.MOV.U32 R10, RZ, RZ, R8 ;  /* 0x000000ffff0a7224 */ /* 0x000fe200078e0008 */
[----:B------:R-:W-:Y:S01]  /*cf80*/  SHF.R.U64 R37, R28, 0x10, R29 ;  /* 0x000000101c257819 */ /* 0x000fe2000000121d */
[----:B------:R-:W-:Y:S01]  /*cf90*/  IMAD.MOV.U32 R11, RZ, RZ, R9 ;  /* 0x000000ffff0b7224 */ /* 0x000fe200078e0009 */
[----:B------:R-:W-:Y:S01]  /*cfa0*/  SHF.R.U32.HI R38, RZ, 0x10, R29 ;  /* 0x00000010ff267819 */ /* 0x000fe2000001161d */
[----:B-1----:R-:W-:Y:S01]  /*cfb0*/  IMAD.MOV.U32 R0, RZ, RZ, R28 ;  /* 0x000000ffff007224 */ /* 0x002fe200078e001c */
[----:B------:R-:W-:Y:S01]  /*cfc0*/  SHF.R.U64 R39, R8, 0x10, R9 ;  /* 0x0000001008277819 */ /* 0x000fe20000001209 */
[----:B------:R-:W-:Y:S01]  /*cfd0*/  IMAD.MOV.U32 R3, RZ, RZ, R29 ;  /* 0x000000ffff037224 */ /* 0x000fe200078e001d */
[----:B------:R-:W-:Y:S01]  /*cfe0*/  SHF.R.U32.HI R40, RZ, 0x10, R9 ;  /* 0x00000010ff287819 */ /* 0x000fe20000011609 */
[----:B------:R-:W-:Y:S01]  /*cff0*/  IMAD.MOV.U32 R26, RZ, RZ, R12 ;  /* 0x000000ffff1a7224 */ /* 0x000fe200078e000c */
[--C-:B------:R-:W-:Y:S01]  /*d000*/  SHF.R.U64 R35, R12, 0x10, R13.reuse ;  /* 0x000000100c237819 */ /* 0x100fe2000000120d */
[--C-:B---3--:R-:W-:Y:S01]  /*d010*/  IMAD.MOV.U32 R27, RZ, RZ, R13.reuse ;  /* 0x000000ffff1b7224 */ /* 0x108fe200078e000d */
[----:B------:R-:W-:Y:S01]  /*d020*/  SHF.R.U32.HI R36, RZ, 0x10, R13 ;  /* 0x00000010ff247819 */ /* 0x000fe2000001160d */
[----:B------:R-:W-:Y:S01]  /*d030*/  IMAD.MOV.U32 R20, RZ, RZ, R6 ;  /* 0x000000ffff147224 */ /* 0x000fe200078e0006 */
[--C-:B------:R-:W-:Y:S01]  /*d040*/  SHF.R.U64 R29, R6, 0x10, R7.reuse ;  /* 0x00000010061d7819 */ /* 0x100fe20000001207 */
[--C-:B------:R-:W-:Y:S01]  /*d050*/  IMAD.MOV.U32 R21, RZ, RZ, R7.reuse ;  /* 0x000000ffff157224 */ /* 0x100fe200078e0007 */
[----:B------:R-:W-:Y:S01]  /*d060*/  SHF.R.U32.HI R34, RZ, 0x10, R7 ;  /* 0x00000010ff227819 */ /* 0x000fe20000011607 */
[----:B------:R-:W-:Y:S01]  /*d070*/  BSSY B1, `(.L_x_579) ;  /* 0x0000018000017945 */ /* 0x000fe20003800000 */
[----:B------:R-:W-:Y:S01]  /*d080*/  VIMNMX R28, R33, 0x80, PT ;  /* 0x00000080211c7848 */ /* 0x000fe20003fe0100 */
[----:B------:R-:W-:Y:S01]  /*d090*/  IMAD.MOV.U32 R12, RZ, RZ, R4 ;  /* 0x000000ffff0c7224 */ /* 0x000fe200078e0004 */
[--C-:B------:R-:W-:Y:S01]  /*d0a0*/  SHF.R.U64 R7, R4, 0x10, R5.reuse ;  /* 0x0000001004077819 */ /* 0x100fe20000001205 */
[--C-:B------:R-:W-:Y:S01]  /*d0b0*/  IMAD.MOV.U32 R13, RZ, RZ, R5.reuse ;  /* 0x000000ffff0d7224 */ /* 0x100fe200078e0005 */
[----:B------:R-:W-:Y:S01]  /*d0c0*/  SHF.R.U32.HI R6, RZ, 0x10, R5 ;  /* 0x00000010ff067819 */ /* 0x000fe20000011605 */
[----:B------:R-:W-:Y:S01]  /*d0d0*/  IMAD.MOV.U32 R8, RZ, RZ, R30 ;  /* 0x000000ffff087224 */ /* 0x000fe200078e001e */
[--C-:B------:R-:W-:Y:S01]  /*d0e0*/  SHF.R.U64 R5, R30, 0x10, R31.reuse ;  /* 0x000000101e057819 */ /* 0x100fe2000000121f */
[--C-:B------:R-:W-:Y:S01]  /*d0f0*/  IMAD.MOV.U32 R9, RZ, RZ, R31.reuse ;  /* 0x000000ffff097224 */ /* 0x100fe200078e001f */
[----:B------:R-:W-:-:S02]  /*d100*/  SHF.R.U32.HI R4, RZ, 0x10, R31 ;  /* 0x00000010ff047819 */ /* 0x000fc4000001161f */
[----:B------:R-:W-:Y:S02]  /*d110*/  PRMT R24, R24, 0x5410, R43 ;  /* 0x0000541018187816 */ /* 0x000fe4000000002b */
[----:B------:R-:W-:Y:S02]  /*d120*/  PRMT R25, R25, 0x5410, R44 ;  /* 0x0000541019197816 */ /* 0x000fe4000000002c */
[----:B------:R-:W-:Y:S02]  /*d130*/  PRMT R14, R14, 0x5410, R41 ;  /* 0x000054100e0e7816 */ /* 0x000fe40000000029 */
[----:B------:R-:W-:Y:S02]  /*d140*/  PRMT R15, R15, 0x5410, R42 ;  /* 0x000054100f0f7816 */ /* 0x000fe4000000002a */
[----:B------:R-:W-:Y:S02]  /*d150*/  PRMT R10, R10, 0x5410, R39 ;  /* 0x000054100a0a7816 */ /* 0x000fe40000000027 */
[----:B------:R-:W-:-:S02]  /*d160*/  ISETP.GE.AND P1, PT, R224, R28, PT ;  /* 0x0000001ce000720c */ /* 0x000fc40003f26270 */
[----:B------:R-:W-:Y:S02]  /*d170*/  PRMT R11, R11, 0x5410, R40 ;  /* 0x000054100b0b7816 */ /* 0x000fe40000000028 */
[----:B------:R-:W-:Y:S02]  /*d180*/  PRMT R0, R0, 0x5410, R37 ;  /* 0x0000541000007816 */ /* 0x000fe40000000025 */
[----:B------:R-:W-:Y:S02]  /*d190*/  PRMT R3, R3, 0x5410, R38 ;  /* 0x0000541003037816 */ /* 0x000fe40000000026 */
[----:B------:R-:W-:Y:S02]  /*d1a0*/  PRMT R26, R26, 0x5410, R35 ;  /* 0x000054101a1a7816 */ /* 0x000fe40000000023 */
[----:B------:R-:W-:Y:S02]  /*d1b0*/  PRMT R27, R27, 0x5410, R36 ;  /* 0x000054101b1b7816 */ /* 0x000fe40000000024 */
[----:B------:R-:W-:-:S02]  /*d1c0*/  PRMT R20, R20, 0x5410, R29 ;  /* 0x0000541014147816 */ /* 0x000fc4000000001d */
[----:B------:R-:W-:Y:S01]  /*d1d0*/  PRMT R21, R21, 0x5410, R34 ;  /* 0x0000541015157816 */ /* 0x000fe20000000022 */
[----:B0-----:R-:W-:Y:S06]  /*d1e0*/  @!P0 BRA `(.L_x_580) ;  /* 0x000001e400688947 */ /* 0x001fec0003800000 */
.L_x_856:
[----:B------:R-:W-:Y:S05]  /*d1f0*/  BSYNC B1 ;  /* 0x0000000000017941 */ /* 0x000fea0003800000 */
.L_x_579:
[----:B------:R-:W-:Y:S01]  /*d200*/  BSSY B1, `(.L_x_581) ;  /* 0x00000b7000017945 */ /* 0x000fe20003800000 */
[----:B------:R-:W-:Y:S02]  /*d210*/  PRMT R12, R12, 0x5410, R7 ;  /* 0x000054100c0c7816 */ /* 0x000fe40000000007 */
[----:B------:R-:W-:Y:S02]  /*d220*/  PRMT R13, R13, 0x5410, R6 ;  /* 0x000054100d0d7816 */ /* 0x000fe40000000006 */
[----:B------:R-:W-:Y:S02]  /*d230*/  PRMT R8, R8, 0x5410, R5 ;  /* 0x0000541008087816 */ /* 0x000fe40000000005 */
[----:B------:R-:W-:Y:S01]  /*d240*/  PRMT R9, R9, 0x5410, R4 ;  /* 0x0000541009097816 */ /* 0x000fe20000000004 */
[----:B------:R-:W-:Y:S06]  /*d250*/  @P1 BRA `(.L_x_582) ;  /* 0x0000000800c41947 */ /* 0x000fec0003800000 */
[----:B------:R1:W5:Y:S01]  /*d260*/  LDL R43, [R1+0x6c] ;  /* 0x00006c00012b7983 */ /* 0x0003620000100800 */
[----:B------:R-:W2:Y:S03]  /*d270*/  LDC R5, c[0x0][0x3f4] ;  /* 0x0000fd00ff057b82 */ /* 0x000ea60000000800 */
[----:B------:R1:W5:Y:S01]  /*d280*/  LDL R42, [R1+0x68] ;  /* 0x00006800012a7983 */ /* 0x0003620000100800 */
[----:B------:R-:W-:Y:S01]  /*d290*/  BSSY B2, `(.L_x_583) ;  /* 0x000002e000027945 */ /* 0x000fe20003800000 */
[-C--:B--2---:R-:W-:Y:S02]  /*d2a0*/  ISETP.GE.AND P0, PT, R216, R5.reuse, PT ;  /* 0x00000005d800720c */ /* 0x084fe40003f06270 */
[-C--:B------:R-:W-:Y:S02]  /*d2b0*/  ISETP.GE.AND P1, PT, R221, R5.reuse, PT ;  /* 0x00000005dd00720c */ /* 0x080fe40003f26270 */
[----:B------:R-:W-:-:S02]  /*d2c0*/  ISETP.GE.AND P2, PT, R220, R5, PT ;  /* 0x00000005dc00720c */ /* 0x000fc40003f46270 */
[----:B------:R-:W-:-:S07]  /*d2d0*/  ISETP.GE.AND P3, PT, R222, R5, PT ;  /* 0x00000005de00720c */ /* 0x000fce0003f66270 */
[----:B-1----:R-:W-:Y:S06]  /*d2e0*/  @P0 BRA `(.L_x_584) ;  /* 0x0000000000a00947 */ /* 0x002fec0003800000 */
[----:B-----5:R-:W-:Y:S01]  /*d2f0*/  R2UR UR4, R43 ;  /* 0x000000002b0472ca */ /* 0x020fe200000e0000 */
[----:B------:R-:W-:Y:S01]  /*d300*/  IMAD.U32 R35, R26, 0x10000, RZ ;  /* 0x000100001a237824 */ /* 0x000fe200078e00ff */
[C---:B------:R-:W-:Y:S01]  /*d310*/  LOP3.LUT R34, R24.reuse, 0xffff0000, RZ, 0xc0, !PT ;  /* 0xffff000018227812 */ /* 0x040fe200078ec0ff */
[----:B------:R-:W-:Y:S01]  /*d320*/  IMAD.U32 R33, R24, 0x10000, RZ ;  /* 0x0001000018217824 */ /* 0x000fe200078e00ff */
[----:B------:R-:W-:-:S09]  /*d330*/  LOP3.LUT R36, R26, 0xffff0000, RZ, 0xc0, !PT ;  /* 0xffff00001a247812 */ /* 0x000fd200078ec0ff */
[----:B------:R-:W-:-:S05]  /*d340*/  LEA R41, R42, UR4, 0x1 ;  /* 0x000000042a297c11 */ /* 0x000fca000f8e08ff */
[----:B------:R-:W1:Y:S02]  /*d350*/  LDS.128 R4, [R41] ;  /* 0x0000000029047984 */ /* 0x000e640000000c00 */
[C---:B-1----:R-:W-:Y:S01]  /*d360*/  IMAD.U32 R29, R4.reuse, 0x10000, RZ ;  /* 0x00010000041d7824 */ /* 0x042fe200078e00ff */
[----:B------:R-:W-:Y:S01]  /*d370*/  LOP3.LUT R4, R4, 0xffff0000, RZ, 0xc0, !PT ;  /* 0xffff000004047812 */ /* 0x000fe200078ec0ff */
[C---:B------:R-:W-:Y:S01]  /*d380*/  IMAD.U32 R30, R5.reuse, 0x10000, RZ ;  /* 0x00010000051e7824 */ /* 0x040fe200078e00ff */
[----:B------:R-:W-:Y:S01]  /*d390*/  LOP3.LUT R5, R5, 0xffff0000, RZ, 0xc0, !PT ;  /* 0xffff000005057812 */ /* 0x000fe200078ec0ff */
[C---:B------:R-:W-:Y:S01]  /*d3a0*/  IMAD.U32 R31, R6.reuse, 0x10000, RZ ;  /* 0x00010000061f7824 */ /* 0x040fe200078e00ff */
[----:B------:R-:W-:Y:S01]  /*d3b0*/  LOP3.LUT R6, R6, 0xffff0000, RZ, 0xc0, !PT ;  /* 0xffff000006067812 */ /* 0x000fe200078ec0ff */
[C---:B------:R-:W-:Y:S01]  /*d3c0*/  FMUL.FTZ R38, R4.reuse, R35 ;  /* 0x0000002304267220 */ /* 0x040fe20000410000 */
[----:B------:R-:W-:Y:S01]  /*d3d0*/  FMUL.FTZ R4, R4, R33 ;  /* 0x0000002104047220 */ /* 0x000fe20000410000 */
[----:B0-----:R-:W-:-:S02]  /*d3e0*/  IMAD.U32 R32, R7, 0x10000, RZ ;  /* 0x0001000007207824 */ /* 0x001fc400078e00ff */
[----:B------:R-:W-:Y:S01]  /*d3f0*/  FMUL.FTZ R37, R5, R36 ;  /* 0x0000002405257220 */ /* 0x000fe20000410000 */
[----:B------:R-:W-:Y:S01]  /*d400*/  FFMA.FTZ R38, R29, R33, -R38 ;  /* 0x000000211d267223 */ /* 0x000fe20000010826 */
[-C--:B------:R-:W-:Y:S01]  /*d410*/  FMUL.FTZ R39, R5, R34.reuse ;  /* 0x0000002205277220 */ /* 0x080fe20000410000 */
[----:B------:R-:W-:Y:S01]  /*d420*/  LOP3.LUT R7, R7, 0xffff0000, RZ, 0xc0, !PT ;  /* 0xffff000007077812 */ /* 0x000fe200078ec0ff */
[----:B------:R-:W-:Y:S01]  /*d430*/  FFMA.FTZ R35, R29, R35, R4 ;  /* 0x000000231d237223 */ /* 0x000fe20000010004 */
[C---:B------:R-:W-:Y:S01]  /*d440*/  LOP3.LUT R33, R27.reuse, 0xffff0000, RZ, 0xc0, !PT ;  /* 0xffff00001b217812 */ /* 0x040fe200078ec0ff */
[----:B------:R-:W-:Y:S01]  /*d450*/  IMAD.U32 R29, R27, 0x10000, RZ ;  /* 0x000100001b1d7824 */ /* 0x000fe200078e00ff */
[C---:B------:R-:W-:Y:S01]  /*d460*/  LOP3.LUT R5, R25.reuse, 0xffff0000, RZ, 0xc0, !PT ;  /* 0xffff000019057812 */ /* 0x040fe200078ec0ff */
[----:B------:R-:W-:Y:S02]  /*d470*/  IMAD.U32 R4, R25, 0x10000, RZ ;  /* 0x0001000019047824 */ /* 0x000fe400078e00ff */
[C---:B------:R-:W-:Y:S01]  /*d480*/  FFMA.FTZ R37, R30.reuse, R34, -R37 ;  /* 0x000000221e257223 */ /* 0x040fe20000010825 */
        /* <DEDUP_REMOVED lines=9> */
[----:B------:R-:W-:-:S02]  /*d520*/  F2FP.BF16.F32.PACK_AB R4, R35, R38 ;  /* 0x000000262304723e */ /* 0x000fc400000010ff */
[----:B------:R-:W-:Y:S02]  /*d530*/  F2FP.BF16.F32.PACK_AB R5, R30, R37 ;  /* 0x000000251e05723e */ /* 0x000fe400000010ff */
[----:B------:R-:W-:Y:S02]  /*d540*/  F2FP.BF16.F32.PACK_AB R6, R29, R6 ;  /* 0x000000061d06723e */ /* 0x000fe400000010ff */
[----:B------:R-:W-:-:S05]  /*d550*/  F2FP.BF16.F32.PACK_AB R7, R40, R7 ;  /* 0x000000072807723e */ /* 0x000fca00000010ff */
[----:B------:R1:W-:Y:S02]  /*d560*/  STS.128 [R41], R4 ;  /* 0x0000000429007388 */ /* 0x0003e40000000c00 */
.L_x_584:
[----:B------:R-:W-:Y:S05]  /*d570*/  BSYNC B2 ;  /* 0x0000000000027941 */ /* 0x000fea0003800000 */
.L_x_583:
[----:B------:R-:W-:Y:S04]  /*d580*/  BSSY B2, `(.L_x_585) ;  /* 0x000002a000027945 */ /* 0x000fe80003800000 */
[----:B------:R-:W-:Y:S05]  /*d590*/  @P1 BRA `(.L_x_586) ;  /* 0x0000000000a01947 */ /* 0x000fea0003800000 */
[----:B-----5:R-:W-:Y:S01]  /*d5a0*/  R2UR UR4, R43 ;  /* 0x000000002b0472ca */ /* 0x020fe200000e0000 */
[----:B------:R-:W-:Y:S01]  /*d5b0*/  IMAD.U32 R35, R20, 0x10000, RZ ;  /* 0x0001000014237824 */ /* 0x000fe200078e00ff */
[C---:B------:R-:W-:Y:S01]  /*d5c0*/  LOP3.LUT R34, R14.reuse, 0xffff0000, RZ, 0xc0, !PT ;  /* 0xffff00000e227812 */ /* 0x040fe200078ec0ff */
[----:B------:R-:W-:Y:S01]  /*d5d0*/  IMAD.U32 R33, R14, 0x10000, RZ ;  /* 0x000100000e217824 */ /* 0x000fe200078e00ff */
[----:B------:R-:W-:-:S09]  /*d5e0*/  LOP3.LUT R36, R20, 0xffff0000, RZ, 0xc0, !PT ;  /* 0xffff000014247812 */ /* 0x000fd200078ec0ff */
[----:B-1----:R-:W-:-:S05]  /*d5f0*/  LEA R41, R42, UR4, 0x1 ;  /* 0x000000042a297c11 */ /* 0x002fca000f8e08ff */
[----:B------:R-:W1:Y:S02]  /*d600*/  LDS.128 R4, [R41+0x4000] ;  /* 0x0040000029047984 */ /* 0x000e640000000c00 */
[C---:B-1----:R-:W-:Y:S01]  /*d610*/  IMAD.U32 R29, R4.reuse, 0x10000, RZ ;  /* 0x00010000041d7824 */ /* 0x042fe200078e00ff */
[----:B------:R-:W-:Y:S01]  /*d620*/  LOP3.LUT R4, R4, 0xffff0000, RZ, 0xc0, !PT ;  /* 0xffff000004047812 */ /* 0x000fe200078ec0ff */
[C---:B------:R-:W-:Y:S01]  /*d630*/  IMAD.U32 R30, R5.reuse, 0x10000, RZ ;  /* 0x00010000051e7824 */ /* 0x040fe200078e00ff */
[----:B------:R-:W-:Y:S01]  /*d640*/  LOP3.LUT R5, R5, 0xffff0000, RZ, 0xc0, !PT ;  /* 0xffff000005057812 */ /* 0x000fe200078ec0ff */
[----:B0-----:R-:W-:Y:S01]  /*d650*/  IMAD.U32 R32, R7, 0x10000, RZ ;  /* 0x0001000007207824 */ /* 0x001fe200078e00ff */
[----:B------:R-:W-:Y:S01]  /*d660*/  SHF.L.U32 R31, R6, 0x10, RZ ;  /* 0x00000010061f7819 */ /* 0x000fe200000006ff */
[C---:B------:R-:W-:Y:S01]  /*d670*/  FMUL.FTZ R38, R4.reuse, R35 ;  /* 0x0000002304267220 */ /* 0x040fe20000410000 */
[-C--:B------:R-:W-:Y:S01]  /*d680*/  FMUL.FTZ R4, R4, R33.reuse ;  /* 0x0000002104047220 */ /* 0x080fe20000410000 */
[C---:B------:R-:W-:Y:S01]  /*d690*/  FMUL.FTZ R37, R5.reuse, R36 ;  /* 0x0000002405257220 */ /* 0x040fe20000410000 */
[-C--:B------:R-:W-:Y:S01]  /*d6a0*/  FMUL.FTZ R39, R5, R34.reuse ;  /* 0x0000002205277220 */ /* 0x080fe20000410000 */
[C---:B------:R-:W-:Y:S01]  /*d6b0*/  FFMA.FTZ R38, R29.reuse, R33, -R38 ;  /* 0x000000211d267223 */ /* 0x040fe20000010826 */
[----:B------:R-:W-:Y:S01]  /*d6c0*/  LOP3.LUT R6, R6, 0xffff0000, RZ, 0xc0, !PT ;  /* 0xffff000006067812 */ /* 0x000fe200078ec0ff */
[----:B------:R-:W-:Y:S01]  /*d6d0*/  FFMA.FTZ R35, R29, R35, R4 ;  /* 0x000000231d237223 */ /* 0x000fe20000010004 */
[----:B------:R-:W-:Y:S01]  /*d6e0*/  LOP3.LUT R7, R7, 0xffff0000, RZ, 0xc0, !PT ;  /* 0xffff000007077812 */ /* 0x000fe200078ec0ff */
[C---:B------:R-:W-:Y:S01]  /*d6f0*/  IMAD.U32 R29, R21.reuse, 0x10000, RZ ;  /* 0x00010000151d7824 */ /* 0x040fe200078e00ff */
[----:B------:R-:W-:Y:S01]  /*d700*/  LOP3.LUT R33, R21, 0xffff0000, RZ, 0xc0, !PT ;  /* 0xffff000015217812 */ /* 0x000fe200078ec0ff */
[C---:B------:R-:W-:Y:S01]  /*d710*/  IMAD.U32 R4, R15.reuse, 0x10000, RZ ;  /* 0x000100000f047824 */ /* 0x040fe200078e00ff */
[----:B------:R-:W-:Y:S01]  /*d720*/  LOP3.LUT R5, R15, 0xffff0000, RZ, 0xc0, !PT ;  /* 0xffff00000f057812 */ /* 0x000fe200078ec0ff */
        /* <DEDUP_REMOVED lines=14> */
[----:B------:R2:W-:Y:S02]  /*d810*/  STS.128 [R41+0x4000], R4 ;  /* 0x0040000429007388 */ /* 0x0005e40000000c00 */
.L_x_586:
[----:B------:R-:W-:Y:S05]  /*d820*/  BSYNC B2 ;  /* 0x0000000000027941 */ /* 0x000fea0003800000 */
.L_x_585:
[----:B------:R-:W-:Y:S04]  /*d830*/  BSSY B2, `(.L_x_587) ;  /* 0x000002a000027945 */ /* 0x000fe80003800000 */
[----:B------:R-:W-:Y:S05]  /*d840*/  @P2 BRA `(.L_x_588) ;  /* 0x0000000000a02947 */ /* 0x000fea0003800000 */
[----:B-----5:R-:W-:Y:S01]  /*d850*/  R2UR UR4, R43 ;  /* 0x000000002b0472ca */ /* 0x020fe200000e0000 */
[----:B------:R-:W-:Y:S01]  /*d860*/  IMAD.U32 R35, R12, 0x10000, RZ ;  /* 0x000100000c237824 */ /* 0x000fe200078e00ff */
[C---:B------:R-:W-:Y:S01]  /*d870*/  LOP3.LUT R34, R10.reuse, 0xffff0000, RZ, 0xc0, !PT ;  /* 0xffff00000a227812 */ /* 0x040fe200078ec0ff */
[----:B------:R-:W-:Y:S01]  /*d880*/  IMAD.U32 R33, R10, 0x10000, RZ ;  /* 0x000100000a217824 */ /* 0x000fe200078e00ff */
[----:B------:R-:W-:-:S09]  /*d890*/  LOP3.LUT R36, R12, 0xffff0000, RZ, 0xc0, !PT ;  /* 0xffff00000c247812 */ /* 0x000fd200078ec0ff */
[----:B-12---:R-:W-:-:S05]  /*d8a0*/  LEA R41, R42, UR4, 0x1 ;  /* 0x000000042a297c11 */ /* 0x006fca000f8e08ff */
[----:B------:R-:W1:Y:S02]  /*d8b0*/  LDS.128 R4, [R41+0x8000] ;  /* 0x0080000029047984 */ /* 0x000e640000000c00 */
        /* <DEDUP_REMOVED lines=33> */
.L_x_588:
[----:B------:R-:W-:Y:S05]  /*dad0*/  BSYNC B2 ;  /* 0x0000000000027941 */ /* 0x000fea0003800000 */
.L_x_587:
[----:B------:R-:W-:Y:S05]  /*dae0*/  @P3 BRA `(.L_x_582) ;  /* 0x0000000000a03947 */ /* 0x000fea0003800000 */
[----:B-----5:R-:W-:Y:S01]  /*daf0*/  R2UR UR4, R43 ;  /* 0x000000002b0472ca */ /* 0x020fe200000e0000 */
[----:B------:R-:W-:Y:S01]  /*db00*/  IMAD.U32 R35, R8, 0x10000, RZ ;  /* 0x0001000008237824 */ /* 0x000fe200078e00ff */
[C---:B------:R-:W-:Y:S01]  /*db10*/  LOP3.LUT R34, R0.reuse, 0xffff0000, RZ, 0xc0, !PT ;  /* 0xffff000000227812 */ /* 0x040fe200078ec0ff */
[----:B------:R-:W-:Y:S01]  /*db20*/  IMAD.U32 R33, R0, 0x10000, RZ ;  /* 0x0001000000217824 */ /* 0x000fe200078e00ff */
[----:B------:R-:W-:-:S09]  /*db30*/  LOP3.LUT R36, R8, 0xffff0000, RZ, 0xc0, !PT ;  /* 0xffff000008247812 */ /* 0x000fd200078ec0ff */
[----:B-123--:R-:W-:-:S05]  /*db40*/  LEA R41, R42, UR4, 0x1 ;  /* 0x000000042a297c11 */ /* 0x00efca000f8e08ff */
        /* <DEDUP_REMOVED lines=34> */
.L_x_582:
[----:B------:R-:W-:Y:S05]  /*dd70*/  BSYNC B1 ;  /* 0x0000000000017941 */ /* 0x000fea0003800000 */
.L_x_581:
[----:B-1234-:R-:W-:Y:S01]  /*dd80*/  VIADD R4, R224, 0x20 ;  /* 0x00000020e0047836 */ /* 0x01efe20000000000 */
[----:B------:R-:W-:Y:S04]  /*dd90*/  BSSY B1, `(.L_x_589) ;  /* 0x00000b4000017945 */ /* 0x000fe80003800000 */
[----:B------:R-:W-:-:S13]  /*dda0*/  ISETP.GE.AND P0, PT, R4, R28, PT ;  /* 0x0000001c0400720c */ /* 0x000fda0003f06270 */
[----:B------:R-:W-:Y:S05]  /*ddb0*/  @P0 BRA `(.L_x_590) ;  /* 0x0000000800c40947 */ /* 0x000fea0003800000 */
[----:B------:R1:W5:Y:S01]  /*ddc0*/  LDL R44, [R1+0x6c] ;  /* 0x00006c00012c7983 */ /* 0x0003620000100800 */
[----:B------:R-:W2:Y:S03]  /*ddd0*/  LDC R5, c[0x0][0x3f4] ;  /* 0x0000fd00ff057b82 */ /* 0x000ea60000000800 */
[----:B-----5:R1:W5:Y:S01]  /*dde0*/  LDL R43, [R1+0x68] ;  /* 0x00006800012b7983 */ /* 0x0203620000100800 */
[----:B------:R-:W-:Y:S01]  /*ddf0*/  BSSY B2, `(.L_x_591) ;  /* 0x000002e000027945 */ /* 0x000fe20003800000 */
[-C--:B--2---:R-:W-:Y:S02]  /*de00*/  ISETP.GE.AND P0, PT, R216, R5.reuse, PT ;  /* 0x00000005d800720c */ /* 0x084fe40003f06270 */
[-C--:B------:R-:W-:Y:S02]  /*de10*/  ISETP.GE.AND P1, PT, R221, R5.reuse, PT ;  /* 0x00000005dd00720c */ /* 0x080fe40003f26270 */
[----:B------:R-:W-:-:S02]  /*de20*/  ISETP.GE.AND P2, PT, R220, R5, PT ;  /* 0x00000005dc00720c */ /* 0x000fc40003f46270 */
[----:B------:R-:W-:-:S07]  /*de30*/  ISETP.GE.AND P3, PT, R222, R5, PT ;  /* 0x00000005de00720c */ /* 0x000fce0003f66270 */
[----:B-1----:R-:W-:Y:S06]  /*de40*/  @P0 BRA `(.L_x_592) ;  /* 0x0000000000a00947 */ /* 0x002fec0003800000 */
[----:B------:R-:W-:Y:S01]  /*de50*/  R2UR UR4, R44 ;  /* 0x000000002c0472ca */ /* 0x000fe200000e0000 */
[C---:B------:R-:W-:Y:S01]  /*de60*/  IMAD.U32 R37, R26.reuse, 0x10000, RZ ;  /* 0x000100001a257824 */ /* 0x040fe200078e00ff */
[----:B------:R-:W-:Y:S01]  /*de70*/  LOP3.LUT R40, R26, 0xffff0000, RZ, 0xc0, !PT ;  /* 0xffff00001a287812 */ /* 0x000fe200078ec0ff */
[C---:B------:R-:W-:Y:S01]  /*de80*/  IMAD.U32 R35, R24.reuse, 0x10000, RZ ;  /* 0x0001000018237824 */ /* 0x040fe200078e00ff */
[----:B------:R-:W-:Y:S01]  /*de90*/  LOP3.LUT R38, R24, 0xffff0000, RZ, 0xc0, !PT ;  /* 0xffff000018267812 */ /* 0x000fe200078ec0ff */
[C---:B------:R-:W-:Y:S01]  /*dea0*/  IMAD.U32 R39, R27.reuse, 0x10000, RZ ;  /* 0x000100001b277824 */ /* 0x040fe200078e00ff */
[----:B------:R-:W-:-:S07]  /*deb0*/  LOP3.LUT R42, R27, 0xffff0000, RZ, 0xc0, !PT ;  /* 0xffff00001b2a7812 */ /* 0x000fce00078ec0ff */
[----:B-----5:R-:W-:-:S05]  /*dec0*/  LEA R41, R43, UR4, 0x1 ;  /* 0x000000042b297c11 */ /* 0x020fca000f8e08ff */
[----:B------:R-:W1:Y:S02]  /*ded0*/  LDS.128 R4, [R41+0x1000] ;  /* 0x0010000029047984 */ /* 0x000e640000000c00 */
[C---:B-1----:R-:W-:Y:S01]  /*dee0*/  IMAD.U32 R29, R4.reuse, 0x10000, RZ ;  /* 0x00010000041d7824 */ /* 0x042fe200078e00ff */
[----:B------:R-:W-:Y:S01]  /*def0*/  LOP3.LUT R4, R4, 0xffff0000, RZ, 0xc0, !PT ;  /* 0xffff000004047812 */ /* 0x000fe200078ec0ff */
[C---:B------:R-:W-:Y:S01]  /*df00*/  IMAD.U32 R30, R5.reuse, 0x10000, RZ ;  /* 0x00010000051e7824 */ /* 0x040fe200078e00ff */
[----:B------:R-:W-:Y:S01]  /*df10*/  LOP3.LUT R5, R5, 0xffff0000, RZ, 0xc0, !PT ;  /* 0xffff000005057812 */ /* 0x000fe200078ec0ff */
[C---:B------:R-:W-:Y:S01]  /*df20*/  IMAD.U32 R31, R6.reuse, 0x10000, RZ ;  /* 0x00010000061f7824 */ /* 0x040fe200078e00ff */
[----:B------:R-:W-:Y:S01]  /*df30*/  LOP3.LUT R6, R6, 0xffff0000, RZ, 0xc0, !PT ;  /* 0xffff000006067812 */ /* 0x000fe200078ec0ff */
[-C--:B------:R-:W-:Y:S01]  /*df40*/  FMUL.FTZ R34, R37, R4.reuse ;  /* 0x0000000425227220 */ /* 0x080fe20000410000 */
[----:B------:R-:W-:Y:S01]  /*df50*/  FMUL.FTZ R36, R35, R4 ;  /* 0x0000000423247220 */ /* 0x000fe20000410000 */
[----:B------:R-:W-:Y:S01]  /*df60*/  FMUL.FTZ R33, R40, R5 ;  /* 0x0000000528217220 */ /* 0x000fe20000410000 */
[----:B0-----:R-:W-:-:S02]  /*df70*/  IMAD.U32 R32, R7, 0x10000, RZ ;  /* 0x0001000007207824 */ /* 0x001fc400078e00ff */
[----:B------:R-:W-:Y:S01]  /*df80*/  FFMA.FTZ R4, R35, R29, -R34 ;  /* 0x0000001d23047223 */ /* 0x000fe20000010822 */
[C---:B------:R-:W-:Y:S01]  /*df90*/  FMUL.FTZ R35, R38.reuse, R5 ;  /* 0x0000000526237220 */ /* 0x040fe20000410000 */
[----:B------:R-:W-:Y:S01]  /*dfa0*/  LOP3.LUT R7, R7, 0xffff0000, RZ, 0xc0, !PT ;  /* 0xffff000007077812 */ /* 0x000fe200078ec0ff */
[-C--:B------:R-:W-:Y:S01]  /*dfb0*/  FFMA.FTZ R5, R38, R30.reuse, -R33 ;  /* 0x0000001e26057223 */ /* 0x080fe20000010821 */
[----:B------:R-:W-:Y:S01]  /*dfc0*/  FFMA.FTZ R29, R37, R29, R36 ;  /* 0x0000001d251d7223 */ /* 0x000fe20000010024 */
[C---:B------:R-:W-:Y:S01]  /*dfd0*/  LOP3.LUT R38, R25.reuse, 0xffff0000, RZ, 0xc0, !PT ;  /* 0xffff000019267812 */ /* 0x040fe200078ec0ff */
[----:B------:R-:W-:Y:S02]  /*dfe0*/  IMAD.U32 R37, R25, 0x10000, RZ ;  /* 0x0001000019257824 */ /* 0x000fe400078e00ff */
[----:B------:R-:W-:Y:S01]  /*dff0*/  FFMA.FTZ R30, R40, R30, R35 ;  /* 0x0000001e281e7223 */ /* 0x000fe20000010023 */
[-C--:B------:R-:W-:Y:S01]  /*e000*/  FMUL.FTZ R34, R39, R6.reuse ;  /* 0x0000000627227220 */ /* 0x080fe20000410000 */
[-C--:B------:R-:W-:Y:S01]  /*e010*/  FMUL.FTZ R33, R42, R7.reuse ;  /* 0x000000072a217220 */ /* 0x080fe20000410000 */
[C---:B------:R-:W-:Y:S01]  /*e020*/  FMUL.FTZ R36, R37.reuse, R6 ;  /* 0x0000000625247220 */ /* 0x040fe20000410000 */
[C---:B------:R-:W-:Y:S01]  /*e030*/  FMUL.FTZ R35, R38.reuse, R7 ;  /* 0x0000000726237220 */ /* 0x040fe20000410000 */
[-C--:B------:R-:W-:Y:S01]  /*e040*/  FFMA.FTZ R6, R37, R31.reuse, -R34 ;  /* 0x0000001f25067223 */ /* 0x080fe20000010822 */
[-C--:B------:R-:W-:Y:S01]  /*e050*/  FFMA.FTZ R7, R38, R32.reuse, -R33 ;  /* 0x0000002026077223 */ /* 0x080fe20000010821 */
[----:B------:R-:W-:Y:S01]  /*e060*/  FFMA.FTZ R31, R39, R31, R36 ;  /* 0x0000001f271f7223 */ /* 0x000fe20000010024 */
[----:B------:R-:W-:Y:S01]  /*e070*/  FFMA.FTZ R32, R42, R32, R35 ;  /* 0x000000202a207223 */ /* 0x000fe20000010023 */
[----:B------:R-:W-:-:S02]  /*e080*/  F2FP.BF16.F32.PACK_AB R4, R29, R4 ;  /* 0x000000041d04723e */ /* 0x000fc400000010ff */
[----:B------:R-:W-:Y:S02]  /*e090*/  F2FP.BF16.F32.PACK_AB R5, R30, R5 ;  /* 0x000000051e05723e */ /* 0x000fe400000010ff */
[----:B------:R-:W-:Y:S02]  /*e0a0*/  F2FP.BF16.F32.PACK_AB R6, R31, R6 ;  /* 0x000000061f06723e */ /* 0x000fe400000010ff */
[----:B------:R-:W-:-:S05]  /*e0b0*/  F2FP.BF16.F32.PACK_AB R7, R32, R7 ;  /* 0x000000072007723e */ /* 0x000fca00000010ff */
[----:B------:R1:W-:Y:S02]  /*e0c0*/  STS.128 [R41+0x1000], R4 ;  /* 0x0010000429007388 */ /* 0x0003e40000000c00 */
.L_x_592:
[----:B------:R-:W-:Y:S05]  /*e0d0*/  BSYNC B2 ;  /* 0x0000000000027941 */ /* 0x000fea0003800000 */
.L_x_591:
[----:B------:R-:W-:Y:S04]  /*e0e0*/  BSSY B2, `(.L_x_593) ;  /* 0x000002a000027945 */ /* 0x000fe80003800000 */
[----:B------:R-:W-:Y:S05]  /*e0f0*/  @P1 BRA `(.L_x_594) ;  /* 0x0000000000a01947 */ /* 0x000fea0003800000 */
[----:B------:R-:W-:Y:S01]  /*e100*/  R2UR UR4, R44 ;  /* 0x000000002c0472ca */ /* 0x000fe200000e0000 */
[C---:B------:R-:W-:Y:S01]  /*e110*/  IMAD.U32 R37, R20.reuse, 0x10000, RZ ;  /* 0x0001000014257824 */ /* 0x040fe200078e00ff */
[----:B------:R-:W-:Y:S01]  /*e120*/  LOP3.LUT R40, R20, 0xffff0000, RZ, 0xc0, !PT ;  /* 0xffff000014287812 */ /* 0x000fe200078ec0ff */
[C---:B------:R-:W-:Y:S01]  /*e130*/  IMAD.U32 R35, R14.reuse, 0x10000, RZ ;  /* 0x000100000e237824 */ /* 0x040fe200078e00ff */
[----:B------:R-:W-:Y:S01]  /*e140*/  LOP3.LUT R38, R14, 0xffff0000, RZ, 0xc0, !PT ;  /* 0xffff00000e267812 */ /* 0x000fe200078ec0ff */
[C---:B------:R-:W-:Y:S01]  /*e150*/  IMAD.U32 R39, R21.reuse, 0x10000, RZ ;  /* 0x0001000015277824 */ /* 0x040fe200078e00ff */
[----:B------:R-:W-:-:S07]  /*e160*/  LOP3.LUT R42, R21, 0xffff0000, RZ, 0xc0, !PT ;  /* 0xffff0000152a7812 */ /* 0x000fce00078ec0ff */
[----:B-1---5:R-:W-:-:S05]  /*e170*/  LEA R41, R43, UR4, 0x1 ;  /* 0x000000042b297c11 */ /* 0x022fca000f8e08ff */
        /* <DEDUP_REMOVED lines=32> */
.L_x_594:
[----:B------:R-:W-:Y:S05]  /*e380*/  BSYNC B2 ;  /* 0x0000000000027941 */ /* 0x000fea0003800000 */
.L_x_593:
        /* <DEDUP_REMOVED lines=9> */
[----:B-12--5:R-:W-:-:S05]  /*e420*/  LEA R41, R43, UR4, 0x1 ;  /* 0x000000042b297c11 */ /* 0x026fca000f8e08ff */
[----:B------:R-:W1:Y:S02]  /*e430*/  LDS.128 R4, [R41+0x9000] ;  /* 0x0090000029047984 */ /* 0x000e640000000c00 */
[C---:B-1----:R-:W-:Y:S01]  /*e440*/  IMAD.U32 R29, R4.reuse, 0x10000, RZ ;  /* 0x00010000041d7824 */ /* 0x042fe200078e00ff */
[----:B------:R-:W-:Y:S01]  /*e450*/  LOP3.LUT R4, R4, 0xffff0000, RZ, 0xc0, !PT ;  /* 0xffff000004047812 */ /* 0x000fe200078ec0ff */
[C---:B------:R-:W-:Y:S01]  /*e460*/  IMAD.U32 R30, R5.reuse, 0x10000, RZ ;  /* 0x00010000051e7824 */ /* 0x040fe200078e00ff */
[----:B------:R-:W-:Y:S01]  /*e470*/  LOP3.LUT R5, R5, 0xffff0000, RZ, 0xc0, !PT ;  /* 0xffff000005057812 */ /* 0x000fe200078ec0ff */
[----:B0-----:R-:W-:Y:S01]  /*e480*/  IMAD.U32 R32, R7, 0x10000, RZ ;  /* 0x0001000007207824 */ /* 0x001fe200078e00ff */
[----:B------:R-:W-:Y:S01]  /*e490*/  SHF.L.U32 R31, R6, 0x10, RZ ;  /* 0x00000010061f7819 */ /* 0x000fe200000006ff */
[-C--:B------:R-:W-:Y:S01]  /*e4a0*/  FMUL.FTZ R34, R37, R4.reuse ;  /* 0x0000000425227220 */ /* 0x080fe20000410000 */
[C---:B------:R-:W-:Y:S01]  /*e4b0*/  FMUL.FTZ R36, R35.reuse, R4 ;  /* 0x0000000423247220 */ /* 0x040fe20000410000 */
[----:B------:R-:W-:Y:S01]  /*e4c0*/  FMUL.FTZ R33, R40, R5 ;  /* 0x0000000528217220 */ /* 0x000fe20000410000 */
[----:B------:R-:W-:Y:S01]  /*e4d0*/  LOP3.LUT R6, R6, 0xffff0000, RZ, 0xc0, !PT ;  /* 0xffff000006067812 */ /* 0x000fe200078ec0ff */
[----:B------:R-:W-:Y:S01]  /*e4e0*/  FFMA.FTZ R4, R35, R29, -R34 ;  /* 0x0000001d23047223 */ /* 0x000fe20000010822 */
[C---:B------:R-:W-:Y:S01]  /*e4f0*/  FMUL.FTZ R35, R38.reuse, R5 ;  /* 0x0000000526237220 */ /* 0x040fe20000410000 */
[----:B------:R-:W-:Y:S01]  /*e500*/  LOP3.LUT R7, R7, 0xffff0000, RZ, 0xc0, !PT ;  /* 0xffff000007077812 */ /* 0x000fe200078ec0ff */
[----:B------:R-:W-:Y:S01]  /*e510*/  FFMA.FTZ R5, R38, R30, -R33 ;  /* 0x0000001e26057223 */ /* 0x000fe20000010821 */
[----:B------:R-:W-:Y:S01]  /*e520*/  FFMA.FTZ R29, R37, R29, R36 ;  /* 0x0000001d251d7223 */ /* 0x000fe20000010024 */
[C---:B------:R-:W-:Y:S01]  /*e530*/  LOP3.LUT R38, R11.reuse, 0xffff0000, RZ, 0xc0, !PT ;  /* 0xffff00000b267812 */ /* 0x040fe200078ec0ff */
[----:B------:R-:W-:-:S02]  /*e540*/  IMAD.U32 R37, R11, 0x10000, RZ ;  /* 0x000100000b257824 */ /* 0x000fc400078e00ff */
        /* <DEDUP_REMOVED lines=9> */
[----:B------:R-:W-:Y:S02]  /*e5e0*/  F2FP.BF16.F32.PACK_AB R4, R29, R4 ;  /* 0x000000041d04723e */ /* 0x000fe400000010ff */
[----:B------:R-:W-:-:S02]  /*e5f0*/  F2FP.BF16.F32.PACK_AB R5, R30, R5 ;  /* 0x000000051e05723e */ /* 0x000fc400000010ff */
[----:B------:R-:W-:Y:S02]  /*e600*/  F2FP.BF16.F32.PACK_AB R6, R31, R6 ;  /* 0x000000061f06723e */ /* 0x000fe400000010ff */
[----:B------:R-:W-:-:S05]  /*e610*/  F2FP.BF16.F32.PACK_AB R7, R32, R7 ;  /* 0x000000072007723e */ /* 0x000fca00000010ff */
[----:B------:R3:W-:Y:S02]  /*e620*/  STS.128 [R41+0x9000], R4 ;  /* 0x0090000429007388 */ /* 0x0007e40000000c00 */
.L_x_596:
[----:B------:R-:W-:Y:S05]  /*e630*/  BSYNC B2 ;  /* 0x0000000000027941 */ /* 0x000fea0003800000 */
.L_x_595:
        /* <DEDUP_REMOVED lines=8> */
[----:B-123-5:R-:W-:-:S05]  /*e6c0*/  LEA R41, R43, UR4, 0x1 ;  /* 0x000000042b297c11 */ /* 0x02efca000f8e08ff */
        /* <DEDUP_REMOVED lines=32> */
.L_x_590:
[----:B------:R-:W-:Y:S05]  /*e8d0*/  BSYNC B1 ;  /* 0x0000000000017941 */ /* 0x000fea0003800000 */
.L_x_589:
        /* <DEDUP_REMOVED lines=53> */
.L_x_600:
[----:B------:R-:W-:Y:S05]  /*ec30*/  BSYNC B2 ;  /* 0x0000000000027941 */ /* 0x000fea0003800000 */
.L_x_599:
        /* <DEDUP_REMOVED lines=42> */
.L_x_602:
[----:B------:R-:W-:Y:S05]  /*eee0*/  BSYNC B2 ;  /* 0x0000000000027941 */ /* 0x000fea0003800000 */
.L_x_601:
        /* <DEDUP_REMOVED lines=42> */
.L_x_604:
[----:B------:R-:W-:Y:S05]  /*f190*/  BSYNC B2 ;  /* 0x0000000000027941 */ /* 0x000fea0003800000 */
.L_x_603:
        /* <DEDUP_REMOVED lines=41> */
.L_x_598:
[----:B------:R-:W-:Y:S05]  /*f430*/  BSYNC B1 ;  /* 0x0000000000017941 */ /* 0x000fea0003800000 */
.L_x_597:
[----:B-1234-:R-:W-:-:S05]  /*f440*/  VIADD R5, R224, 0x60 ;  /* 0x00000060e0057836 */ /* 0x01efca0000000000 */
[----:B------:R-:W-:-:S13]  /*f450*/  ISETP.GE.AND P0, PT, R5, R28, PT ;  /* 0x0000001c0500720c */ /* 0x000fda0003f06270 */
[----:B------:R-:W-:Y:S05]  /*f460*/  @P0 BRA `(.L_x_605) ;  /* 0x0000004400600947 */ /* 0x000fea0003800000 */
[----:B------:R-:W2:Y:S01]  /*f470*/  LDL R6, [R1+0x6c] ;  /* 0x00006c0001067983 */ /* 0x000ea20000100800 */
[----:B------:R-:W1:Y:S03]  /*f480*/  LDC R5, c[0x0][0x3f4] ;  /* 0x0000fd00ff057b82 */ /* 0x000e660000000800 */
[----:B------:R-:W3:Y:S01]  /*f490*/  LDL R4, [R1+0x68] ;  /* 0x0000680001047983 */ /* 0x000ee20000100800 */
[----:B------:R-:W-:Y:S01]  /*f4a0*/  BSSY B1, `(.L_x_606) ;  /* 0x000002e000017945 */ /* 0x000fe20003800000 */
[-C--:B-1----:R-:W-:Y:S02]  /*f4b0*/  ISETP.GE.AND P0, PT, R216, R5.reuse, PT ;  /* 0x00000005d800720c */ /* 0x082fe40003f06270 */
[-C--:B------:R-:W-:Y:S02]  /*f4c0*/  ISETP.GE.AND P1, PT, R221, R5.reuse, PT ;  /* 0x00000005dd00720c */ /* 0x080fe40003f26270 */
[----:B------:R-:W-:-:S02]  /*f4d0*/  ISETP.GE.AND P2, PT, R220, R5, PT ;  /* 0x00000005dc00720c */ /* 0x000fc40003f46270 */
[----:B------:R-:W-:Y:S02]  /*f4e0*/  ISETP.GE.AND P3, PT, R222, R5, PT ;  /* 0x00000005de00720c */ /* 0x000fe40003f66270 */
[----:B--2---:R-:W-:-:S13]  /*f4f0*/  R2UR UR4, R6 ;  /* 0x00000000060472ca */ /* 0x004fda00000e0000 */
[----:B---3--:R-:W-:Y:S01]  /*f500*/  LEA R28, R4, UR4, 0x1 ;  /* 0x00000004041c7c11 */ /* 0x008fe2000f8e08ff */
[----:B------:R-:W-:Y:S06]  /*f510*/  @P0 BRA `(.L_x_607) ;  /* 0x0000000000980947 */ /* 0x000fec0003800000 */
[----:B------:R-:W1:Y:S01]  /*f520*/  LDS.128 R4, [R28+0x3000] ;  /* 0x003000001c047984 */ /* 0x000e620000000c00 */
[C---:B------:R-:W-:Y:S01]  /*f530*/  IMAD.U32 R35, R26.reuse, 0x10000, RZ ;  /* 0x000100001a237824 */ /* 0x040fe200078e00ff */
[----:B------:R-:W-:Y:S01]  /*f540*/  LOP3.LUT R38, R26, 0xffff0000, RZ, 0xc0, !PT ;  /* 0xffff00001a267812 */ /* 0x000fe200078ec0ff */
[C---:B------:R-:W-:Y:S01]  /*f550*/  IMAD.U32 R33, R24.reuse, 0x10000, RZ ;  /* 0x0001000018217824 */ /* 0x040fe200078e00ff */
[----:B------:R-:W-:Y:S02]  /*f560*/  LOP3.LUT R36, R24, 0xffff0000, RZ, 0xc0, !PT ;  /* 0xffff000018247812 */ /* 0x000fe400078ec0ff */
[----:B------:R-:W-:Y:S01]  /*f570*/  LOP3.LUT R40, R27, 0xffff0000, RZ, 0xc0, !PT ;  /* 0xffff00001b287812 */ /* 0x000fe200078ec0ff */
[C---:B-1----:R-:W-:Y:S01]  /*f580*/  IMAD.U32 R29, R4.reuse, 0x10000, RZ ;  /* 0x00010000041d7824 */ /* 0x042fe200078e00ff */
[----:B------:R-:W-:Y:S01]  /*f590*/  LOP3.LUT R4, R4, 0xffff0000, RZ, 0xc0, !PT ;  /* 0xffff000004047812 */ /* 0x000fe200078ec0ff */
[C---:B------:R-:W-:Y:S01]  /*f5a0*/  IMAD.U32 R30, R5.reuse, 0x10000, RZ ;  /* 0x00010000051e7824 */ /* 0x040fe200078e00ff */
[----:B------:R-:W-:Y:S01]  /*f5b0*/  LOP3.LUT R5, R5, 0xffff0000, RZ, 0xc0, !PT ;  /* 0xffff000005057812 */ /* 0x000fe200078ec0ff */
[C---:B------:R-:W-:Y:S01]  /*f5c0*/  IMAD.U32 R26, R7.reuse, 0x10000, RZ ;  /* 0x00010000071a7824 */ /* 0x040fe200078e00ff */
[----:B------:R-:W-:Y:S01]  /*f5d0*/  LOP3.LUT R7, R7, 0xffff0000, RZ, 0xc0, !PT ;  /* 0xffff000007077812 */ /* 0x000fe200078ec0ff */
[-C--:B0-----:R-:W-:Y:S01]  /*f5e0*/  FMUL.FTZ R32, R35, R4.reuse ;  /* 0x0000000423207220 */ /* 0x081fe20000410000 */
[----:B------:R-:W-:Y:S01]  /*f5f0*/  FMUL.FTZ R34, R33, R4 ;  /* 0x0000000421227220 */ /* 0x000fe20000410000 */
[----:B------:R-:W-:Y:S01]  /*f600*/  FMUL.FTZ R31, R38, R5 ;  /* 0x00000005261f7220 */ /* 0x000fe20000410000 */
[----:B------:R-:W-:-:S02]  /*f610*/  IMAD.U32 R24, R6, 0x10000, RZ ;  /* 0x0001000006187824 */ /* 0x000fc400078e00ff */
[-C--:B------:R-:W-:Y:S01]  /*f620*/  FFMA.FTZ R4, R33, R29.reuse, -R32 ;  /* 0x0000001d21047223 */ /* 0x080fe20000010820 */
[----:B------:R-:W-:Y:S01]  /*f630*/  FFMA.FTZ R29, R35, R29, R34 ;  /* 0x0000001d231d7223 */ /* 0x000fe20000010022 */
[----:B------:R-:W-:Y:S01]  /*f640*/  FMUL.FTZ R33, R36, R5 ;  /* 0x0000000524217220 */ /* 0x000fe20000410000 */
[----:B------:R-:W-:Y:S01]  /*f650*/  LOP3.LUT R6, R6, 0xffff0000, RZ, 0xc0, !PT ;  /* 0xffff000006067812 */ /* 0x000fe200078ec0ff */
[-C--:B------:R-:W-:Y:S01]  /*f660*/  FFMA.FTZ R5, R36, R30.reuse, -R31 ;  /* 0x0000001e24057223 */ /* 0x080fe2000001081f */
[----:B------:R-:W-:Y:S01]  /*f670*/  LOP3.LUT R34, R25, 0xffff0000, RZ, 0xc0, !PT ;  /* 0xffff000019227812 */ /* 0x000fe200078ec0ff */
[----:B------:R-:W-:Y:S02]  /*f680*/  IMAD.U32 R36, R27, 0x10000, RZ ;  /* 0x000100001b247824 */ /* 0x000fe400078e00ff */
[----:B------:R-:W-:Y:S01]  /*f690*/  FFMA.FTZ R30, R38, R30, R33 ;  /* 0x0000001e261e7223 */ /* 0x000fe20000010021 */
[----:B------:R-:W-:Y:S02]  /*f6a0*/  IMAD.U32 R32, R25, 0x10000, RZ ;  /* 0x0001000019207824 */ /* 0x000fe400078e00ff */
[-C--:B------:R-:W-:Y:S01]  /*f6b0*/  FMUL.FTZ R31, R40, R7.reuse ;  /* 0x00000007281f7220 */ /* 0x080fe20000410000 */
[-C--:B------:R-:W-:Y:S01]  /*f6c0*/  FMUL.FTZ R25, R36, R6.reuse ;  /* 0x0000000624197220 */ /* 0x080fe20000410000 */
[----:B------:R-:W-:Y:S01]  /*f6d0*/  FMUL.FTZ R33, R34, R7 ;  /* 0x0000000722217220 */ /* 0x000fe20000410000 */
[----:B------:R-:W-:Y:S01]  /*f6e0*/  FMUL.FTZ R27, R32, R6 ;  /* 0x00000006201b7220 */ /* 0x000fe20000410000 */
[----:B------:R-:W-:Y:S01]  /*f6f0*/  FFMA.FTZ R7, R34, R26, -R31 ;  /* 0x0000001a22077223 */ /* 0x000fe2000001081f */
[----:B------:R-:W-:Y:S01]  /*f700*/  FFMA.FTZ R6, R32, R24, -R25 ;  /* 0x0000001820067223 */ /* 0x000fe20000010819 */
[----:B------:R-:W-:Y:S01]  /*f710*/  FFMA.FTZ R26, R40, R26, R33 ;  /* 0x0000001a281a7223 */ /* 0x000fe20000010021 */
[----:B------:R-:W-:Y:S01]  /*f720*/  FFMA.FTZ R27, R36, R24, R27 ;  /* 0x00000018241b7223 */ /* 0x000fe2000001001b */
[----:B------:R-:W-:-:S02]  /*f730*/  F2FP.BF16.F32.PACK_AB R4, R29, R4 ;  /* 0x000000041d04723e */ /* 0x000fc400000010ff */
[----:B------:R-:W-:Y:S02]  /*f740*/  F2FP.BF16.F32.PACK_AB R5, R30, R5 ;  /* 0x000000051e05723e */ /* 0x000fe400000010ff */
[----:B------:R-:W-:Y:S02]  /*f750*/  F2FP.BF16.F32.PACK_AB R6, R27, R6 ;  /* 0x000000061b06723e */ /* 0x000fe400000010ff */
[----:B------:R-:W-:-:S05]  /*f760*/  F2FP.BF16.F32.PACK_AB R7, R26, R7 ;  /* 0x000000071a07723e */ /* 0x000fca00000010ff */
[----:B------:R1:W-:Y:S02]  /*f770*/  STS.128 [R28+0x3000], R4 ;  /* 0x003000041c007388 */ /* 0x0003e40000000c00 */
.L_x_607:
[----:B------:R-:W-:Y:S05]  /*f780*/  BSYNC B1 ;  /* 0x0000000000017941 */ /* 0x000fea0003800000 */
.L_x_606:
[----:B------:R-:W-:Y:S04]  /*f790*/  BSSY B1, `(.L_x_608) ;  /* 0x0000028000017945 */ /* 0x000fe80003800000 */
[----:B------:R-:W-:Y:S05]  /*f7a0*/  @P1 BRA `(.L_x_609) ;  /* 0x0000000000981947 */ /* 0x000fea0003800000 */
[----:B-1----:R-:W1:Y:S01]  /*f7b0*/  LDS.128 R4, [R28+0x7000] ;  /* 0x007000001c047984 */ /* 0x002e620000000c00 */
[----:B------:R-:W-:Y:S01]  /*f7c0*/  IMAD.U32 R30, R14, 0x10000, RZ ;  /* 0x000100000e1e7824 */ /* 0x000fe200078e00ff */
[C---:B------:R-:W-:Y:S01]  /*f7d0*/  LOP3.LUT R33, R20.reuse, 0xffff0000, RZ, 0xc0, !PT ;  /* 0xffff000014217812 */ /* 0x040fe200078ec0ff */
[----:B0-----:R-:W-:Y:S01]  /*f7e0*/  IMAD.U32 R32, R20, 0x10000, RZ ;  /* 0x0001000014207824 */ /* 0x001fe200078e00ff */
        /* <DEDUP_REMOVED lines=11> */
[----:B------:R-:W-:-:S02]  /*f8a0*/  IMAD.U32 R14, R6, 0x10000, RZ ;  /* 0x00010000060e7824 */ /* 0x000fc400078e00ff */
[-C--:B------:R-:W-:Y:S01]  /*f8b0*/  FFMA.FTZ R4, R30, R24.reuse, -R27 ;  /* 0x000000181e047223 */ /* 0x080fe2000001081b */
[----:B------:R-:W-:Y:S01]  /*f8c0*/  FFMA.FTZ R29, R32, R24, R29 ;  /* 0x00000018201d7223 */ /* 0x000fe2000001001d */
[C---:B------:R-:W-:Y:S01]  /*f8d0*/  FMUL.FTZ R24, R31.reuse, R5 ;  /* 0x000000051f187220 */ /* 0x040fe20000410000 */
        /* <DEDUP_REMOVED lines=19> */
.L_x_609:
[----:B------:R-:W-:Y:S05]  /*fa10*/  BSYNC B1 ;  /* 0x0000000000017941 */ /* 0x000fea0003800000 */
.L_x_608:
[----:B------:R-:W-:Y:S04]  /*fa20*/  BSSY B1, `(.L_x_610) ;  /* 0x0000028000017945 */ /* 0x000fe80003800000 */
[----:B------:R-:W-:Y:S05]  /*fa30*/  @P2 BRA `(.L_x_611) ;  /* 0x0000000000982947 */ /* 0x000fea0003800000 */
[----:B-12---:R-:W1:Y:S01]  /*fa40*/  LDS.128 R4, [R28+0xb000] ;  /* 0x00b000001c047984 */ /* 0x006e620000000c00 */
[----:B------:R-:W-:Y:S01]  /*fa50*/  IMAD.U32 R24, R10, 0x10000, RZ ;  /* 0x000100000a187824 */ /* 0x000fe200078e00ff */
[C---:B------:R-:W-:Y:S01]  /*fa60*/  LOP3.LUT R29, R12.reuse, 0xffff0000, RZ, 0xc0, !PT ;  /* 0xffff00000c1d7812 */ /* 0x040fe200078ec0ff */
[----:B------:R-:W-:Y:S01]  /*fa70*/  IMAD.U32 R26, R12, 0x10000, RZ ;  /* 0x000100000c1a7824 */ /* 0x000fe200078e00ff */
        /* <DEDUP_REMOVED lines=34> */
.L_x_611:
[----:B------:R-:W-:Y:S05]  /*fca0*/  BSYNC B1 ;  /* 0x0000000000017941 */ /* 0x000fea0003800000 */
.L_x_610:
[----:B------:R-:W-:Y:S05]  /*fcb0*/  @P3 BRA `(.L_x_605) ;  /* 0x0000003c004c3947 */ /* 0x000fea0003800000 */
[----:B-123--:R-:W1:Y:S01]  /*fcc0*/  LDS.128 R4, [R28+0xf000] ;  /* 0x00f000001c047984 */ /* 0x00ee620000000c00 */
        /* <DEDUP_REMOVED lines=36> */
[----:B------:R4:W-:Y:S01]  /*ff10*/  STS.128 [R28+0xf000], R4 ;  /* 0x00f000041c007388 */ /* 0x0009e20000000c00 */
[----:B------:R-:W-:Y:S05]  /*ff20*/  BRA `(.L_x_605) ;  /* 0x0000003800b07947 */ /* 0x000fea0003800000 */
.L_x_575:
[----:B------:R-:W-:-:S03]  /*ff30*/  UMOV UR4, 0xffffffff ;  /* 0xffffffff00047882 */ /* 0x000fc60000000000 */
[----:B------:R-:W-:Y:S05]  /*ff40*/  BRA.DIV UR4, `(.L_x_612) ;  /* 0x000001ba04247947 */ /* 0x000fea000b800000 */
[----:B------:R0:W1:Y:S04]  /*ff50*/  SHFL.IDX PT, R0, R24, RZ, 0x181f ;  /* 0x00181fff18007589 */ /* 0x00006800000e0000 */
[----:B------:R-:W2:Y:S04]  /*ff60*/  SHFL.IDX PT, R30, R30, RZ, 0x181f ;  /* 0x00181fff1e1e7589 */ /* 0x000ea800000e0000 */
[----:B------:R0:W3:Y:S04]  /*ff70*/  SHFL.IDX PT, R3, R27, RZ, 0x181f ;  /* 0x00181fff1b037589 */ /* 0x0000e800000e0000 */
[----:B------:R-:W4:Y:S02]  /*ff80*/  SHFL.IDX PT, R32, R32, RZ, 0x181f ;  /* 0x00181fff20207589 */ /* 0x000f2400000e0000 */
.L_x_862:
        /* <DEDUP_REMOVED lines=11> */
[----:B0-----:R-:W-:Y:S02]  /*10040*/  CS2R R26, SRZ ;  /* 0x00000000001a7805 */ /* 0x001fe4000001ff00 */
[----:B------:R-:W-:Y:S02]  /*10050*/  CS2R R24, SRZ ;  /* 0x0000000000187805 */ /* 0x000fe4000001ff00 */
[----:B-----5:R-:W-:-:S04]  /*10060*/  LEA.HI R12, R21, R21, RZ, 0x1 ;  /* 0x00000015150c7211 */ /* 0x020fc800078f08ff */
[----:B------:R-:W-:Y:S02]  /*10070*/  LOP3.LUT R20, R12, 0xfffffffe, RZ, 0xc0, !PT ;  /* 0xfffffffe0c147812 */ /* 0x000fe400078ec0ff */
[----:B------:R-:W-:-:S03]  /*10080*/  CS2R R12, SRZ ;  /* 0x00000000000c7805 */ /* 0x000fc6000001ff00 */
[----:B------:R-:W-:Y:S01]  /*10090*/  IMAD.IADD R35, R21, 0x1, -R20 ;  /* 0x0000000115237824 */ /* 0x000fe200078e0a14 */
[----:B------:R-:W-:Y:S06]  /*100a0*/  @P0 BRA `(.L_x_614) ;  /* 0x0000000000600947 */ /* 0x000fec0003800000 */
[----:B------:R-:W-:Y:S01]  /*100b0*/  ULDC UR4, c[0x0][0x3f4] ;  /* 0x0000fd0000047ab9 */ /* 0x000fe20000000800 */
[----:B------:R-:W-:Y:S01]  /*100c0*/  ULDC.64 UR6, c[0x0][0x208] ;  /* 0x0000820000067ab9 */ /* 0x000fe20000000a00 */
[----:B------:R-:W-:Y:S02]  /*100d0*/  ISETP.GE.AND P4, PT, R16, UR4, PT ;  /* 0x0000000410007c0c */ /* 0x000fe4000bf86270 */
[----:B------:R-:W-:-:S11]  /*100e0*/  ISETP.GE.AND P5, PT, R214, UR4, PT ;  /* 0x00000004d6007c0c */ /* 0x000fd6000bfa6270 */
[C---:B------:R-:W-:Y:S01]  /*100f0*/  @!P4 IMAD.SHL.U32 R21, R16.reuse, 0x2, RZ ;  /* 0x000000021015c824 */ /* 0x040fe200078e00ff */
[----:B------:R-:W-:Y:S01]  /*10100*/  @!P4 SHF.L.U64.HI R7, R16, 0x1, R17 ;  /* 0x000000011007c819 */ /* 0x000fe20000010211 */
[C---:B------:R-:W-:Y:S01]  /*10110*/  @!P5 IMAD.SHL.U32 R33, R212.reuse, 0x2, RZ ;  /* 0x00000002d421d824 */ /* 0x040fe200078e00ff */
[----:B------:R-:W-:Y:S02]  /*10120*/  @!P5 SHF.L.U64.HI R6, R212, 0x1, R215 ;  /* 0x00000001d406d819 */ /* 0x000fe400000102d7 */
[-C--:B--2---:R-:W-:Y:S02]  /*10130*/  @!P4 IADD3 R4, P0, R30, R21.reuse, RZ ;  /* 0x000000151e04c210 */ /* 0x084fe40007f1e0ff */
[----:B----4-:R-:W-:Y:S02]  /*10140*/  @!P4 IADD3 R20, P1, R32, R21, RZ ;  /* 0x000000152014c210 */ /* 0x010fe40007f3e0ff */
[-C--:B------:R-:W-:Y:S01]  /*10150*/  @!P5 IADD3 R30, P2, R30, R33.reuse, RZ ;  /* 0x000000211e1ed210 */ /* 0x080fe20007f5e0ff */
[----:B-1----:R-:W-:Y:S01]  /*10160*/  @!P4 IMAD.X R5, R0, 0x1, R7, P0 ;  /* 0x000000010005c824 */ /* 0x002fe200000e0607 */
[----:B------:R-:W-:-:S02]  /*10170*/  @!P5 IADD3 R32, P3, R32, R33, RZ ;  /* 0x000000212020d210 */ /* 0x000fc40007f7e0ff */
[----:B------:R-:W-:Y:S02]  /*10180*/  CS2R R14, SRZ ;  /* 0x00000000000e7805 */ /* 0x000fe4000001ff00 */
[C---:B---3--:R-:W-:Y:S01]  /*10190*/  @!P4 IADD3.X R21, R3.reuse, R7, RZ, P1, !PT ;  /* 0x000000070315c210 */ /* 0x048fe20000ffe4ff */
[--C-:B------:R-:W-:Y:S01]  /*101a0*/  @!P5 IMAD.X R31, R0, 0x1, R6.reuse, P2 ;  /* 0x00000001001fd824 */ /* 0x100fe200010e0606 */
[----:B------:R0:W5:Y:S01]  /*101b0*/  @!P4 LD.E.128 R8, desc[UR6][R4.64] ;  /* 0x000000060408c980 */ /* 0x000162000c101d00 */
[----:B------:R-:W-:Y:S01]  /*101c0*/  @!P5 IMAD.X R33, R3, 0x1, R6, P3 ;  /* 0x000000010321d824 */ /* 0x000fe200018e0606 */
[----:B------:R-:W-:Y:S02]  /*101d0*/  CS2R R6, SRZ ;  /* 0x0000000000067805 */ /* 0x000fe4000001ff00 */
[----:B------:R-:W-:Y:S01]  /*101e0*/  CS2R R12, SRZ ;  /* 0x00000000000c7805 */ /* 0x000fe2000001ff00 */
[----:B------:R1:W5:Y:S05]  /*101f0*/  @!P4 LD.E.128 R24, desc[UR6][R20.64] ;  /* 0x000000061418c980 */ /* 0x00036a000c101d00 */
[----:B------:R1:W5:Y:S01]  /*10200*/  @!P5 LD.E.128 R12, desc[UR6][R32.64] ;  /* 0x00000006200cd980 */ /* 0x000362000c101d00 */
[----:B0-----:R-:W-:-:S06]  /*10210*/  CS2R R4, SRZ ;  /* 0x0000000000047805 */ /* 0x001fcc000001ff00 */
[----:B------:R1:W5:Y:S02]  /*10220*/  @!P5 LD.E.128 R4, desc[UR6][R30.64] ;  /* 0x000000061e04d980 */ /* 0x000364000c101d00 */
.L_x_614:
[----:B------:R-:W-:Y:S05]  /*10230*/  BSYNC B1 ;  /* 0x0000000000017941 */ /* 0x000fea0003800000 */
.L_x_613:
[----:B-1---5:R-:W-:Y:S01]  /*10240*/  IMAD.MOV.U32 R21, RZ, RZ, R8 ;  /* 0x000000ffff157224 */ /* 0x022fe200078e0008 */
[--C-:B------:R-:W-:Y:S01]  /*10250*/  SHF.R.U64 R52, R8, 0x10, R9.reuse ;  /* 0x0000001008347819 */ /* 0x100fe20000001209 */
[--C-:B--2---:R-:W-:Y:S01]  /*10260*/  IMAD.MOV.U32 R30, RZ, RZ, R9.reuse ;  /* 0x000000ffff1e7224 */ /* 0x104fe200078e0009 */
[----:B------:R-:W-:Y:S01]  /*10270*/  SHF.L.U32 R8, R35, 0x1f, RZ ;  /* 0x0000001f23087819 */ /* 0x000fe200000006ff */
[----:B------:R-:W-:Y:S01]  /*10280*/  IMAD.MOV.U32 R0, RZ, RZ, R4 ;  /* 0x000000ffff007224 */ /* 0x000fe200078e0004 */
[----:B------:R-:W-:Y:S01]  /*10290*/  SHF.R.U32.HI R49, RZ, 0x10, R9 ;  /* 0x00000010ff317819 */ /* 0x000fe20000011609 */
[--C-:B---3--:R-:W-:Y:S01]  /*102a0*/  IMAD.MOV.U32 R3, RZ, RZ, R5.reuse ;  /* 0x000000ffff037224 */ /* 0x108fe200078e0005 */
[----:B------:R-:W0:Y:S01]  /*102b0*/  SYNCS.PHASECHK.TRANS64.TRYWAIT P0, [R23+URZ+0x38800], R8 ;  /* 0x03880008170075a7 */ /* 0x000e22000800017f */
[--C-:B------:R-:W-:Y:S01]  /*102c0*/  SHF.R.U64 R45, R4, 0x10, R5.reuse ;  /* 0x00000010042d7819 */ /* 0x100fe20000001205 */
[----:B------:R-:W-:Y:S01]  /*102d0*/  IMAD.MOV.U32 R31, RZ, RZ, R24 ;  /* 0x000000ffff1f7224 */ /* 0x000fe200078e0018 */
[----:B------:R-:W-:Y:S01]  /*102e0*/  SHF.R.U32.HI R48, RZ, 0x10, R5 ;  /* 0x00000010ff307819 */ /* 0x000fe20000011605 */
[----:B------:R-:W-:Y:S01]  /*102f0*/  IMAD.MOV.U32 R9, RZ, RZ, R10 ;  /* 0x000000ffff097224 */ /* 0x000fe200078e000a */
[----:B------:R-:W-:Y:S01]  /*10300*/  SHF.R.U64 R44, R24, 0x10, R25 ;  /* 0x00000010182c7819 */ /* 0x000fe20000001219 */
[--C-:B------:R-:W-:Y:S01]  /*10310*/  IMAD.MOV.U32 R20, RZ, RZ, R11.reuse ;  /* 0x000000ffff147224 */ /* 0x100fe200078e000b */
[--C-:B------:R-:W-:Y:S01]  /*10320*/  SHF.R.U64 R50, R10, 0x10, R11.reuse ;  /* 0x000000100a327819 */ /* 0x100fe2000000120b */
[----:B------:R-:W-:Y:S01]  /*10330*/  IMAD.MOV.U32 R4, RZ, RZ, R6 ;  /* 0x000000ffff047224 */ /* 0x000fe200078e0006 */
[----:B------:R-:W-:Y:S01]  /*10340*/  SHF.R.U32.HI R47, RZ, 0x10, R11 ;  /* 0x00000010ff2f7819 */ /* 0x000fe2000001160b */
[--C-:B------:R-:W-:Y:S01]  /*10350*/  IMAD.MOV.U32 R5, RZ, RZ, R7.reuse ;  /* 0x000000ffff057224 */ /* 0x100fe200078e0007 */
[----:B------:R-:W-:Y:S01]  /*10360*/  SHF.R.U64 R43, R6, 0x10, R7 ;  /* 0x00000010062b7819 */ /* 0x000fe20000001207 */
[----:B------:R-:W-:Y:S01]  /*10370*/  IMAD.MOV.U32 R35, RZ, RZ, R25 ;  /* 0x000000ffff237224 */ /* 0x000fe200078e0019 */
[----:B------:R-:W-:Y:S01]  /*10380*/  SHF.R.U32.HI R46, RZ, 0x10, R7 ;  /* 0x00000010ff2e7819 */ /* 0x000fe20000011607 */
[----:B----4-:R-:W-:Y:S01]  /*10390*/  IMAD.MOV.U32 R32, RZ, RZ, R26 ;  /* 0x000000ffff207224 */ /* 0x010fe200078e001a */
[----:B------:R-:W-:Y:S01]  /*103a0*/  SHF.R.U32.HI R42, RZ, 0x10, R25 ;  /* 0x00000010ff2a7819 */ /* 0x000fe20000011619 */
[--C-:B------:R-:W-:Y:S01]  /*103b0*/  IMAD.MOV.U32 R33, RZ, RZ, R27.reuse ;  /* 0x000000ffff217224 */ /* 0x100fe200078e001b */
[--C-:B------:R-:W-:Y:S01]  /*103c0*/  SHF.R.U64 R41, R26, 0x10, R27.reuse ;  /* 0x000000101a297819 */ /* 0x100fe2000000121b */
[----:B------:R-:W-:Y:S01]  /*103d0*/  BSSY B1, `(.L_x_615) ;  /* 0x0000019000017945 */ /* 0x000fe20003800000 */
[----:B------:R-:W-:Y:S01]  /*103e0*/  SHF.R.U32.HI R40, RZ, 0x10, R27 ;  /* 0x00000010ff287819 */ /* 0x000fe2000001161b */
[----:B------:R-:W-:Y:S01]  /*103f0*/  IMAD.MOV.U32 R10, RZ, RZ, R12 ;  /* 0x000000ffff0a7224 */ /* 0x000fe200078e000c */
[----:B------:R-:W-:Y:S01]  /*10400*/  VIMNMX R34, R34, 0x80, PT ;  /* 0x0000008022227848 */ /* 0x000fe20003fe0100 */
[----:B------:R-:W-:Y:S01]  /*10410*/  IMAD.MOV.U32 R11, RZ, RZ, R13 ;  /* 0x000000ffff0b7224 */ /* 0x000fe200078e000d */
[----:B------:R-:W-:Y:S01]  /*10420*/  PRMT R25, R30, 0x5410, R49 ;  /* 0x000054101e197816 */ /* 0x000fe20000000031 */
[----:B------:R-:W-:Y:S01]  /*10430*/  IMAD.MOV.U32 R6, RZ, RZ, R14 ;  /* 0x000000ffff067224 */ /* 0x000fe200078e000e */
[----:B------:R-:W-:Y:S01]  /*10440*/  SHF.R.U64 R39, R12, 0x10, R13 ;  /* 0x000000100c277819 */ /* 0x000fe2000000120d */
[----:B------:R-:W-:Y:S01]  /*10450*/  IMAD.MOV.U32 R7, RZ, RZ, R15 ;  /* 0x000000ffff077224 */ /* 0x000fe200078e000f */
[----:B------:R-:W-:-:S02]  /*10460*/  SHF.R.U32.HI R38, RZ, 0x10, R13 ;  /* 0x00000010ff267819 */ /* 0x000fc4000001160d */
[----:B------:R-:W-:Y:S02]  /*10470*/  PRMT R30, R31, 0x5410, R44 ;  /* 0x000054101f1e7816 */ /* 0x000fe4000000002c */
[--C-:B------:R-:W-:Y:S02]  /*10480*/  SHF.R.U64 R37, R14, 0x10, R15.reuse ;  /* 0x000000100e257819 */ /* 0x100fe4000000120f */
[----:B------:R-:W-:Y:S02]  /*10490*/  SHF.R.U32.HI R36, RZ, 0x10, R15 ;  /* 0x00000010ff247819 */ /* 0x000fe4000001160f */
[----:B------:R-:W-:Y:S02]  /*104a0*/  PRMT R24, R21, 0x5410, R52 ;  /* 0x0000541015187816 */ /* 0x000fe40000000034 */
[----:B------:R-:W-:Y:S02]  /*104b0*/  PRMT R26, R9, 0x5410, R50 ;  /* 0x00005410091a7816 */ /* 0x000fe40000000032 */
[----:B------:R-:W-:-:S02]  /*104c0*/  PRMT R27, R20, 0x5410, R47 ;  /* 0x00005410141b7816 */ /* 0x000fc4000000002f */
[----:B------:R-:W-:Y:S02]  /*104d0*/  PRMT R0, R0, 0x5410, R45 ;  /* 0x0000541000007816 */ /* 0x000fe4000000002d */
[----:B------:R-:W-:Y:S02]  /*104e0*/  ISETP.GE.AND P1, PT, R224, R34, PT ;  /* 0x00000022e000720c */ /* 0x000fe40003f26270 */
[----:B------:R-:W-:Y:S02]  /*104f0*/  PRMT R3, R3, 0x5410, R48 ;  /* 0x0000541003037816 */ /* 0x000fe40000000030 */
[----:B------:R-:W-:Y:S02]  /*10500*/  PRMT R12, R4, 0x5410, R43 ;  /* 0x00005410040c7816 */ /* 0x000fe4000000002b */
[----:B------:R-:W-:Y:S02]  /*10510*/  PRMT R13, R5, 0x5410, R46 ;  /* 0x00005410050d7816 */ /* 0x000fe4000000002e */
[----:B------:R-:W-:-:S02]  /*10520*/  PRMT R31, R35, 0x5410, R42 ;  /* 0x00005410231f7816 */ /* 0x000fc4000000002a */
[----:B------:R-:W-:Y:S02]  /*10530*/  PRMT R32, R32, 0x5410, R41 ;  /* 0x0000541020207816 */ /* 0x000fe40000000029 */
[----:B------:R-:W-:Y:S01]  /*10540*/  PRMT R33, R33, 0x5410, R40 ;  /* 0x0000541021217816 */ /* 0x000fe20000000028 */
[----:B0-----:R-:W-:Y:S06]  /*10550*/  @!P0 BRA `(.L_x_616) ;  /* 0x000001b400148947 */ /* 0x001fec0003800000 */
.L_x_863:
[----:B------:R-:W-:Y:S05]  /*10560*/  BSYNC B1 ;  /* 0x0000000000017941 */ /* 0x000fea0003800000 */
.L_x_615:
        /* <DEDUP_REMOVED lines=9> */
[C---:B------:R-:W-:Y:S01]  /*10600*/  IMAD.SHL.U32 R56, R224.reuse, 0x40, RZ ;  /* 0x00000040e0387824 */ /* 0x040fe200078e00ff */
[----:B------:R-:W-:Y:S01]  /*10610*/  BSSY B2, `(.L_x_619) ;  /* 0x0000064000027945 */ /* 0x000fe20003800000 */
[----:B------:R-:W-:-:S03]  /*10620*/  IMAD.SHL.U32 R58, R224, 0x40, RZ ;  /* 0x00000040e03a7824 */ /* 0x000fc600078e00ff */
[----:B------:R-:W-:Y:S02]  /*10630*/  LOP3.LUT R56, R56, 0x1c0, RZ, 0xc0, !PT ;  /* 0x000001c038387812 */ /* 0x000fe400078ec0ff */
[----:B------:R-:W-:Y:S02]  /*10640*/  LOP3.LUT R58, R58, 0x1c0, RZ, 0xc0, !PT ;  /* 0x000001c03a3a7812 */ /* 0x000fe400078ec0ff */
[----:B------:R-:W-:Y:S02]  /*10650*/  SHF.R.U32.HI R56, RZ, 0x3, R56 ;  /* 0x00000003ff387819 */ /* 0x000fe40000011638 */
[-C--:B--2---:R-:W-:Y:S02]  /*10660*/  ISETP.GE.AND P0, PT, R16, R35.reuse, PT ;  /* 0x000000231000720c */ /* 0x084fe40003f06270 */
[----:B------:R-:W-:-:S11]  /*10670*/  ISETP.GE.AND P1, PT, R214, R35, PT ;  /* 0x00000023d600720c */ /* 0x000fd60003f26270 */
[----:B-1----:R-:W-:Y:S05]  /*10680*/  @P0 BRA `(.L_x_620) ;  /* 0x0000000400700947 */ /* 0x002fea0003800000 */
[----:B------:R-:W2:Y:S01]  /*10690*/  LDL R9, [R1+0x68] ;  /* 0x0000680001097983 */ /* 0x000ea20000100800 */
[----:B------:R-:W-:Y:S01]  /*106a0*/  LEA.HI R4, R29, R28, RZ, 0x3 ;  /* 0x0000001c1d047211 */ /* 0x000fe200078f18ff */
[----:B------:R-:W-:Y:S01]  /*106b0*/  IMAD.U32 R49, R30, 0x10000, RZ ;  /* 0x000100001e317824 */ /* 0x000fe200078e00ff */
[----:B-----5:R-:W-:Y:S01]  /*106c0*/  R2UR UR4, R60 ;  /* 0x000000003c0472ca */ /* 0x020fe200000e0000 */
[----:B------:R-:W-:Y:S01]  /*106d0*/  IMAD.U32 R47, R24, 0x10000, RZ ;  /* 0x00010000182f7824 */ /* 0x000fe200078e00ff */
[----:B------:R-:W-:Y:S02]  /*106e0*/  LOP3.LUT R5, R4, 0xfffffff8, RZ, 0xc0, !PT ;  /* 0xfffffff804057812 */ /* 0x000fe400078ec0ff */
[----:B------:R-:W-:-:S03]  /*106f0*/  LOP3.LUT R51, R30, 0xffff0000, RZ, 0xc0, !PT ;  /* 0xffff00001e337812 */ /* 0x000fc600078ec0ff */
[----:B------:R-:W-:-:S05]  /*10700*/  IMAD.IADD R4, R28, 0x1, -R5 ;  /* 0x000000011c047824 */ /* 0x000fca00078e0a05 */
[----:B------:R-:W-:-:S04]  /*10710*/  LEA.HI R4, R35, R4, RZ, 0x1d ;  /* 0x0000000423047211 */ /* 0x000fc800078fe8ff */
[----:B------:R-:W-:Y:S01]  /*10720*/  SHF.R.S32.HI R7, RZ, 0x1f, R4 ;  /* 0x0000001fff077819 */ /* 0x000fe20000011404 */
[----:B------:R-:W-:-:S03]  /*10730*/  IMAD.SHL.U32 R5, R4, 0x8, RZ ;  /* 0x0000000804057824 */ /* 0x000fc600078e00ff */
[----:B------:R-:W-:Y:S02]  /*10740*/  LEA.HI R7, R7, R4, RZ, 0x3 ;  /* 0x0000000407077211 */ /* 0x000fe400078f18ff */
[----:B------:R-:W-:-:S03]  /*10750*/  LOP3.LUT R5, R58, 0x38, R5, 0xf8, !PT ;  /* 0x000000383a057812 */ /* 0x000fc600078ef805 */
[----:B------:R-:W-:Y:S01]  /*10760*/  IMAD.SHL.U32 R7, R7, 0x400, RZ ;  /* 0x0000040007077824 */ /* 0x000fe200078e00ff */
[----:B------:R-:W-:-:S04]  /*10770*/  LOP3.LUT R4, R5, R56, RZ, 0x3c, !PT ;  /* 0x0000003805047212 */ /* 0x000fc800078e3cff */
[----:B------:R-:W-:-:S04]  /*10780*/  LOP3.LUT R7, R7, 0x7fffe000, RZ, 0xc0, !PT ;  /* 0x7fffe00007077812 */ /* 0x000fc800078ec0ff */
[----:B0-----:R-:W-:-:S05]  /*10790*/  IADD3 R8, R4, R7, R54 ;  /* 0x0000000704087210 */ /* 0x001fca0007ffe036 */
[----:B------:R-:W-:Y:S01]  /*107a0*/  IMAD R37, R8, 0x2, R23 ;  /* 0x0000000208257824 */ /* 0x000fe200078e0217 */
[----:B--2---:R-:W-:-:S04]  /*107b0*/  LEA R36, R9, UR4, 0x1 ;  /* 0x0000000409247c11 */ /* 0x004fc8000f8e08ff */
[----:B------:R-:W0:Y:S04]  /*107c0*/  LDS.128 R8, [R37+0x14400] ;  /* 0x0144000025087984 */ /* 0x000e280000000c00 */
[----:B------:R-:W1:Y:S01]  /*107d0*/  LDS.128 R4, [R36] ;  /* 0x0000000024047984 */ /* 0x000e620000000c00 */
[C---:B0-----:R-:W-:Y:S01]  /*107e0*/  IMAD.U32 R42, R8.reuse, 0x10000, RZ ;  /* 0x00010000082a7824 */ /* 0x041fe200078e00ff */
[----:B------:R-:W-:Y:S01]  /*107f0*/  LOP3.LUT R8, R8, 0xffff0000, RZ, 0xc0, !PT ;  /* 0xffff000008087812 */ /* 0x000fe200078ec0ff */
[C---:B------:R-:W-:Y:S01]  /*10800*/  IMAD.U32 R43, R9.reuse, 0x10000, RZ ;  /* 0x00010000092b7824 */ /* 0x040fe200078e00ff */
[----:B------:R-:W-:Y:S01]  /*10810*/  LOP3.LUT R9, R9, 0xffff0000, RZ, 0xc0, !PT ;  /* 0xffff000009097812 */ /* 0x000fe200078ec0ff */
[----:B-1----:R-:W-:Y:S02]  /*10820*/  IMAD.U32 R38, R4, 0x10000, RZ ;  /* 0x0001000004267824 */ /* 0x002fe400078e00ff */
[C---:B------:R-:W-:Y:S01]  /*10830*/  FMUL.FTZ R53, R42.reuse, R49 ;  /* 0x000000312a357220 */ /* 0x040fe20000410000 */
[----:B------:R-:W-:Y:S01]  /*10840*/  FMUL.FTZ R55, R42, R47 ;  /* 0x0000002f2a377220 */ /* 0x000fe20000410000 */
[----:B------:R-:W-:Y:S01]  /*10850*/  LOP3.LUT R4, R4, 0xffff0000, RZ, 0xc0, !PT ;  /* 0xffff000004047812 */ /* 0x000fe200078ec0ff */
[----:B------:R-:W-:Y:S01]  /*10860*/  FMUL.FTZ R57, R8, R51 ;  /* 0x0000003308397220 */ /* 0x000fe20000410000 */
[----:B------:R-:W-:Y:S01]  /*10870*/  FFMA.FTZ R53, R38, R47, -R53 ;  /* 0x0000002f26357223 */ /* 0x000fe20000010835 */
[----:B------:R-:W-:Y:S01]  /*10880*/  LOP3.LUT R47, R24, 0xffff0000, RZ, 0xc0, !PT ;  /* 0xffff0000182f7812 */ /* 0x000fe200078ec0ff */
[----:B------:R-:W-:Y:S01]  /*10890*/  FFMA.FTZ R55, R38, R49, R55 ;  /* 0x0000003126377223 */ /* 0x000fe20000010037 */
[----:B------:R-:W-:-:S02]  /*108a0*/  IMAD.U32 R42, R31, 0x10000, RZ ;  /* 0x000100001f2a7824 */ /* 0x000fc400078e00ff */
[----:B------:R-:W-:Y:S02]  /*108b0*/  IMAD.U32 R38, R25, 0x10000, RZ ;  /* 0x0001000019267824 */ /* 0x000fe400078e00ff */
[-C--:B------:R-:W-:Y:S01]  /*108c0*/  FMUL.FTZ R49, R8, R47.reuse ;  /* 0x0000002f08317220 */ /* 0x080fe20000410000 */
[----:B------:R-:W-:Y:S01]  /*108d0*/  FFMA.FTZ R46, R4, R47, -R57 ;  /* 0x0000002f042e7223 */ /* 0x000fe20000010839 */
[----:B------:R-:W-:Y:S02]  /*108e0*/  IMAD.U32 R39, R5, 0x10000, RZ ;  /* 0x0001000005277824 */ /* 0x000fe400078e00ff */
[C---:B------:R-:W-:Y:S01]  /*108f0*/  FMUL.FTZ R8, R43.reuse, R42 ;  /* 0x0000002a2b087220 */ /* 0x040fe20000410000 */
[----:B------:R-:W-:Y:S02]  /*10900*/  IMAD.U32 R44, R10, 0x10000, RZ ;  /* 0x000100000a2c7824 */ /* 0x000fe400078e00ff */
[----:B------:R-:W-:Y:S01]  /*10910*/  FMUL.FTZ R57, R43, R38 ;  /* 0x000000262b397220 */ /* 0x000fe20000410000 */
[----:B------:R-:W-:-:S02]  /*10920*/  IMAD.U32 R47, R32, 0x10000, RZ ;  /* 0x00010000202f7824 */ /* 0x000fc400078e00ff */
[----:B------:R-:W-:Y:S01]  /*10930*/  FFMA.FTZ R48, R4, R51, R49 ;  /* 0x0000003304307223 */ /* 0x000fe20000010031 */
[----:B------:R-:W-:Y:S01]  /*10940*/  IMAD.U32 R40, R6, 0x10000, RZ ;  /* 0x0001000006287824 */ /* 0x000fe200078e00ff */
[----:B------:R-:W-:Y:S01]  /*10950*/  LOP3.LUT R10, R10, 0xffff0000, RZ, 0xc0, !PT ;  /* 0xffff00000a0a7812 */ /* 0x000fe200078ec0ff */
[C---:B------:R-:W-:Y:S01]  /*10960*/  FFMA.FTZ R50, R39.reuse, R38, -R8 ;  /* 0x0000002627327223 */ /* 0x040fe20000010808 */
[----:B------:R-:W-:Y:S02]  /*10970*/  IMAD.U32 R43, R26, 0x10000, RZ ;  /* 0x000100001a2b7824 */ /* 0x000fe400078e00ff */
[----:B------:R-:W-:Y:S01]  /*10980*/  FFMA.FTZ R57, R39, R42, R57 ;  /* 0x0000002a27397223 */ /* 0x000fe20000010039 */
[----:B------:R-:W-:Y:S01]  /*10990*/  FMUL.FTZ R51, R44, R47 ;  /* 0x0000002f2c337220 */ /* 0x000fe20000410000 */
[----:B------:R-:W-:Y:S01]  /*109a0*/  LOP3.LUT R49, R32, 0xffff0000, RZ, 0xc0, !PT ;  /* 0xffff000020317812 */ /* 0x000fe200078ec0ff */
[----:B------:R-:W-:Y:S01]  /*109b0*/  IMAD.U32 R45, R11, 0x10000, RZ ;  /* 0x000100000b2d7824 */ /* 0x000fe200078e00ff */
[----:B------:R-:W-:Y:S01]  /*109c0*/  LOP3.LUT R39, R26, 0xffff0000, RZ, 0xc0, !PT ;  /* 0xffff00001a277812 */ /* 0x000fe200078ec0ff */
[----:B------:R-:W-:Y:S01]  /*109d0*/  IMAD.U32 R38, R33, 0x10000, RZ ;  /* 0x0001000021267824 */ /* 0x000fe200078e00ff */
[----:B------:R-:W-:Y:S01]  /*109e0*/  LOP3.LUT R6, R6, 0xffff0000, RZ, 0xc0, !PT ;  /* 0xffff000006067812 */ /* 0x000fe200078ec0ff */
[-C--:B------:R-:W-:Y:S01]  /*109f0*/  FMUL.FTZ R59, R44, R43.reuse ;  /* 0x0000002b2c3b7220 */ /* 0x080fe20000410000 */
[----:B------:R-:W-:Y:S01]  /*10a00*/  FFMA.FTZ R51, R40, R43, -R51 ;  /* 0x0000002b28337223 */ /* 0x000fe20000010833 */
[----:B------:R-:W-:Y:S01]  /*10a10*/  FMUL.FTZ R43, R10, R49 ;  /* 0x000000310a2b7220 */ /* 0x000fe20000410000 */
[----:B------:R-:W-:-:S02]  /*10a20*/  IMAD.U32 R41, R7, 0x10000, RZ ;  /* 0x0001000007297824 */ /* 0x000fc400078e00ff */
[----:B------:R-:W-:Y:S01]  /*10a30*/  FMUL.FTZ R10, R10, R39 ;  /* 0x000000270a0a7220 */ /* 0x000fe20000410000 */
[----:B------:R-:W-:Y:S02]  /*10a40*/  IMAD.U32 R4, R27, 0x10000, RZ ;  /* 0x000100001b047824 */ /* 0x000fe400078e00ff */
[----:B------:R-:W-:Y:S01]  /*10a50*/  FMUL.FTZ R8, R45, R38 ;  /* 0x000000262d087220 */ /* 0x000fe20000410000 */
[----:B------:R-:W-:Y:S01]  /*10a60*/  FFMA.FTZ R59, R40, R47, R59 ;  /* 0x0000002f283b7223 */ /* 0x000fe2000001003b */
[C---:B------:R-:W-:Y:S01]  /*10a70*/  FFMA.FTZ R40, R6.reuse, R39, -R43 ;  /* 0x0000002706287223 */ /* 0x040fe2000001082b */
[----:B------:R-:W-:Y:S01]  /*10a80*/  FFMA.FTZ R42, R6, R49, R10 ;  /* 0x00000031062a7223 */ /* 0x000fe2000001000a */
[-C--:B------:R-:W-:Y:S01]  /*10a90*/  FFMA.FTZ R43, R41, R4.reuse, -R8 ;  /* 0x00000004292b7223 */ /* 0x080fe20000010808 */
[----:B------:R-:W-:Y:S01]  /*10aa0*/  LOP3.LUT R11, R11, 0xffff0000, RZ, 0xc0, !PT ;  /* 0xffff00000b0b7812 */ /* 0x000fe200078ec0ff */
[----:B------:R-:W-:Y:S01]  /*10ab0*/  FMUL.FTZ R44, R45, R4 ;  /* 0x000000042d2c7220 */ /* 0x000fe20000410000 */
[----:B------:R-:W-:-:S02]  /*10ac0*/  LOP3.LUT R8, R31, 0xffff0000, RZ, 0xc0, !PT ;  /* 0xffff00001f087812 */ /* 0x000fc400078ec0ff */
[----:B------:R-:W-:Y:S01]  /*10ad0*/  LOP3.LUT R10, R33, 0xffff0000, RZ, 0xc0, !PT ;  /* 0xffff0000210a7812 */ /* 0x000fe200078ec0ff */
[----:B------:R-:W-:Y:S01]  /*10ae0*/  FFMA.FTZ R44, R41, R38, R44 ;  /* 0x00000026292c7223 */ /* 0x000fe2000001002c */
[----:B------:R-:W-:Y:S01]  /*10af0*/  LOP3.LUT R4, R25, 0xffff0000, RZ, 0xc0, !PT ;  /* 0xffff000019047812 */ /* 0x000fe200078ec0ff */
[----:B------:R-:W-:Y:S01]  /*10b00*/  FMUL.FTZ R38, R9, R8 ;  /* 0x0000000809267220 */ /* 0x000fe20000410000 */
[----:B------:R-:W-:Y:S01]  /*10b10*/  LOP3.LUT R6, R27, 0xffff0000, RZ, 0xc0, !PT ;  /* 0xffff00001b067812 */ /* 0x000fe200078ec0ff */
[----:B------:R-:W-:Y:S01]  /*10b20*/  FMUL.FTZ R52, R11, R10 ;  /* 0x0000000a0b347220 */ /* 0x000fe20000410000 */
[----:B------:R-:W-:Y:S01]  /*10b30*/  LOP3.LUT R5, R5, 0xffff0000, RZ, 0xc0, !PT ;  /* 0xffff000005057812 */ /* 0x000fe200078ec0ff */
[----:B------:R-:W-:Y:S01]  /*10b40*/  FMUL.FTZ R39, R9, R4 ;  /* 0x0000000409277220 */ /* 0x000fe20000410000 */
[----:B------:R-:W-:Y:S01]  /*10b50*/  LOP3.LUT R7, R7, 0xffff0000, RZ, 0xc0, !PT ;  /* 0xffff000007077812 */ /* 0x000fe200078ec0ff */
[----:B------:R-:W-:Y:S02]  /*10b60*/  FMUL.FTZ R11, R11, R6 ;  /* 0x000000060b0b7220 */ /* 0x000fe40000410000 */
[C---:B------:R-:W-:Y:S01]  /*10b70*/  FFMA.FTZ R9, R5.reuse, R4, -R38 ;  /* 0x0000000405097223 */ /* 0x040fe20000010826 */
[----:B------:R-:W-:Y:S01]  /*10b80*/  FFMA.FTZ R38, R5, R8, R39 ;  /* 0x0000000805267223 */ /* 0x000fe20000010027 */
[C---:B------:R-:W-:Y:S01]  /*10b90*/  FFMA.FTZ R52, R7.reuse, R6, -R52 ;  /* 0x0000000607347223 */ /* 0x040fe20000010834 */
[----:B------:R-:W-:Y:S01]  /*10ba0*/  FFMA.FTZ R11, R7, R10, R11 ;  /* 0x0000000a070b7223 */ /* 0x000fe2000001000b */
[----:B------:R-:W-:-:S02]  /*10bb0*/  F2FP.BF16.F32.PACK_AB R6, R40, R51 ;  /* 0x000000332806723e */ /* 0x000fc400000010ff */
[----:B------:R-:W-:Y:S02]  /*10bc0*/  F2FP.BF16.F32.PACK_AB R4, R46, R53 ;  /* 0x000000352e04723e */ /* 0x000fe400000010ff */
[----:B------:R-:W-:Y:S02]  /*10bd0*/  F2FP.BF16.F32.PACK_AB R5, R9, R50 ;  /* 0x000000320905723e */ /* 0x000fe400000010ff */
[----:B------:R-:W-:Y:S02]  /*10be0*/  F2FP.BF16.F32.PACK_AB R7, R52, R43 ;  /* 0x0000002b3407723e */ /* 0x000fe400000010ff */
[----:B------:R-:W-:Y:S02]  /*10bf0*/  F2FP.BF16.F32.PACK_AB R10, R42, R59 ;  /* 0x0000003b2a0a723e */ /* 0x000fe400000010ff */
[----:B------:R-:W-:Y:S01]  /*10c00*/  F2FP.BF16.F32.PACK_AB R8, R48, R55 ;  /* 0x000000373008723e */ /* 0x000fe200000010ff */
[----:B------:R1:W-:Y:S01]  /*10c10*/  STS.128 [R36], R4 ;  /* 0x0000000424007388 */ /* 0x0003e20000000c00 */
[----:B------:R-:W-:-:S02]  /*10c20*/  F2FP.BF16.F32.PACK_AB R9, R38, R57 ;  /* 0x000000392609723e */ /* 0x000fc400000010ff */
[----:B------:R-:W-:-:S05]  /*10c30*/  F2FP.BF16.F32.PACK_AB R11, R11, R44 ;  /* 0x0000002c0b0b723e */ /* 0x000fca00000010ff */
[----:B------:R1:W-:Y:S02]  /*10c40*/  STS.128 [R37+0x14400], R8 ;  /* 0x0144000825007388 */ /* 0x0003e40000000c00 */
.L_x_620:
[----:B------:R-:W-:Y:S05]  /*10c50*/  BSYNC B2 ;  /* 0x0000000000027941 */ /* 0x000fea0003800000 */
.L_x_619:
[----:B------:R-:W-:Y:S05]  /*10c60*/  @P1 BRA `(.L_x_618) ;  /* 0x0000000400841947 */ /* 0x000fea0003800000 */
[----:B-1----:R-:W-:Y:S01]  /*10c70*/  SHF.R.S32.HI R5, RZ, 0x1f, R214 ;  /* 0x0000001fff057819 */ /* 0x002fe200000114d6 */
[----:B------:R-:W-:Y:S01]  /*10c80*/  IMAD.U32 R48, R14, 0x10000, RZ ;  /* 0x000100000e307824 */ /* 0x000fe200078e00ff */
[----:B-----5:R-:W-:Y:S01]  /*10c90*/  R2UR UR4, R60 ;  /* 0x000000003c0472ca */ /* 0x020fe200000e0000 */
[----:B------:R-:W-:Y:S01]  /*10ca0*/  IMAD.U32 R46, R0, 0x10000, RZ ;  /* 0x00010000002e7824 */ /* 0x000fe200078e00ff */
[CC--:B------:R-:W-:Y:S02]  /*10cb0*/  LEA.HI R4, R5.reuse, R214.reuse, RZ, 0x3 ;  /* 0x000000d605047211 */ /* 0x0c0fe400078f18ff */
[----:B------:R-:W-:Y:S02]  /*10cc0*/  LEA.HI R5, R5, R214, RZ, 0x6 ;  /* 0x000000d605057211 */ /* 0x000fe400078f30ff */
[--C-:B------:R-:W-:Y:S02]  /*10cd0*/  SHF.R.S32.HI R6, RZ, 0x3, R4.reuse ;  /* 0x00000003ff067819 */ /* 0x100fe40000011404 */
[----:B------:R-:W-:-:S02]  /*10ce0*/  LOP3.LUT R4, R58, 0x38, R4, 0xf8, !PT ;  /* 0x000000383a047812 */ /* 0x000fc400078ef804 */
[----:B------:R-:W-:Y:S02]  /*10cf0*/  LEA.HI R35, R35, R6, RZ, 0x1d ;  /* 0x0000000623237211 */ /* 0x000fe400078fe8ff */
[----:B------:R-:W-:Y:S02]  /*10d00*/  SHF.L.U32 R5, R5, 0x7, RZ ;  /* 0x0000000705057819 */ /* 0x000fe400000006ff */
[----:B------:R-:W-:Y:S02]  /*10d10*/  SHF.R.S32.HI R6, RZ, 0x1f, R35 ;  /* 0x0000001fff067819 */ /* 0x000fe40000011423 */
[----:B0-----:R-:W-:Y:S01]  /*10d20*/  LOP3.LUT R8, R4, R56, RZ, 0x3c, !PT ;  /* 0x0000003804087212 */ /* 0x001fe200078e3cff */
[----:B------:R-:W-:Y:S01]  /*10d30*/  IMAD.SHL.U32 R4, R35, 0x8, RZ ;  /* 0x0000000823047824 */ /* 0x000fe200078e00ff */
[----:B------:R-:W-:Y:S02]  /*10d40*/  LEA.HI R6, R6, R35, RZ, 0x3 ;  /* 0x0000002306067211 */ /* 0x000fe400078f18ff */
[----:B------:R-:W-:-:S02]  /*10d50*/  LOP3.LUT R5, R5, 0xffffe000, RZ, 0xc0, !PT ;  /* 0xffffe00005057812 */ /* 0x000fc400078ec0ff */
[----:B------:R-:W-:Y:S01]  /*10d60*/  LOP3.LUT R4, R58, 0x38, R4, 0xf8, !PT ;  /* 0x000000383a047812 */ /* 0x000fe200078ef804 */
[----:B------:R-:W-:Y:S01]  /*10d70*/  IMAD.SHL.U32 R6, R6, 0x400, RZ ;  /* 0x0000040006067824 */ /* 0x000fe200078e00ff */
[----:B------:R-:W-:Y:S02]  /*10d80*/  IADD3 R5, R8, R5, R54 ;  /* 0x0000000508057210 */ /* 0x000fe40007ffe036 */
[----:B------:R-:W-:Y:S02]  /*10d90*/  LOP3.LUT R45, R14, 0xffff0000, RZ, 0xc0, !PT ;  /* 0xffff00000e2d7812 */ /* 0x000fe400078ec0ff */
[----:B------:R-:W-:Y:S02]  /*10da0*/  LEA R35, R5, UR4, 0x1 ;  /* 0x0000000405237c11 */ /* 0x000fe4000f8e08ff */
[----:B------:R-:W-:Y:S02]  /*10db0*/  LOP3.LUT R5, R4, R56, RZ, 0x3c, !PT ;  /* 0x0000003804057212 */ /* 0x000fe400078e3cff */
[----:B------:R-:W-:-:S04]  /*10dc0*/  LOP3.LUT R6, R6, 0x7fffe000, RZ, 0xc0, !PT ;  /* 0x7fffe00006067812 */ /* 0x000fc800078ec0ff */
[----:B------:R-:W-:Y:S02]  /*10dd0*/  IADD3 R36, R5, R6, R54 ;  /* 0x0000000605247210 */ /* 0x000fe40007ffe036 */
[----:B------:R-:W0:Y:S03]  /*10de0*/  LDS.128 R4, [R35] ;  /* 0x0000000023047984 */ /* 0x000e260000000c00 */
[----:B------:R-:W-:-:S05]  /*10df0*/  IMAD R36, R36, 0x2, R23 ;  /* 0x0000000224247824 */ /* 0x000fca00078e0217 */
[----:B------:R-:W1:Y:S01]  /*10e00*/  LDS.128 R8, [R36+0x14400] ;  /* 0x0144000024087984 */ /* 0x000e620000000c00 */
[C---:B0-----:R-:W-:Y:S01]  /*10e10*/  IMAD.U32 R37, R4.reuse, 0x10000, RZ ;  /* 0x0001000004257824 */ /* 0x041fe200078e00ff */
[----:B------:R-:W-:Y:S01]  /*10e20*/  LOP3.LUT R4, R4, 0xffff0000, RZ, 0xc0, !PT ;  /* 0xffff000004047812 */ /* 0x000fe200078ec0ff */
[C---:B------:R-:W-:Y:S01]  /*10e30*/  IMAD.U32 R39, R6.reuse, 0x10000, RZ ;  /* 0x0001000006277824 */ /* 0x040fe200078e00ff */
[----:B------:R-:W-:Y:S01]  /*10e40*/  LOP3.LUT R6, R6, 0xffff0000, RZ, 0xc0, !PT ;  /* 0xffff000006067812 */ /* 0x000fe200078ec0ff */
[C---:B------:R-:W-:Y:S01]  /*10e50*/  IMAD.U32 R38, R5.reuse, 0x10000, RZ ;  /* 0x0001000005267824 */ /* 0x040fe200078e00ff */
[----:B------:R-:W-:Y:S01]  /*10e60*/  LOP3.LUT R5, R5, 0xffff0000, RZ, 0xc0, !PT ;  /* 0xffff000005057812 */ /* 0x000fe200078ec0ff */
[C---:B------:R-:W-:Y:S01]  /*10e70*/  IMAD.U32 R40, R7.reuse, 0x10000, RZ ;  /* 0x0001000007287824 */ /* 0x040fe200078e00ff */
[----:B------:R-:W-:Y:S01]  /*10e80*/  LOP3.LUT R7, R7, 0xffff0000, RZ, 0xc0, !PT ;  /* 0xffff000007077812 */ /* 0x000fe200078ec0ff */
[C---:B-1----:R-:W-:Y:S01]  /*10e90*/  IMAD.U32 R41, R8.reuse, 0x10000, RZ ;  /* 0x0001000008297824 */ /* 0x042fe200078e00ff */
[----:B------:R-:W-:Y:S01]  /*10ea0*/  LOP3.LUT R8, R8, 0xffff0000, RZ, 0xc0, !PT ;  /* 0xffff000008087812 */ /* 0x000fe200078ec0ff */
[C---:B------:R-:W-:Y:S01]  /*10eb0*/  IMAD.U32 R43, R10.reuse, 0x10000, RZ ;  /* 0x000100000a2b7824 */ /* 0x040fe200078e00ff */
[----:B------:R-:W-:Y:S01]  /*10ec0*/  LOP3.LUT R10, R10, 0xffff0000, RZ, 0xc0, !PT ;  /* 0xffff00000a0a7812 */ /* 0x000fe200078ec0ff */
[C---:B------:R-:W-:Y:S01]  /*10ed0*/  FMUL.FTZ R50, R41.reuse, R48 ;  /* 0x0000003029327220 */ /* 0x040fe20000410000 */
[-C--:B------:R-:W-:Y:S01]  /*10ee0*/  FMUL.FTZ R52, R41, R46.reuse ;  /* 0x0000002e29347220 */ /* 0x080fe20000410000 */
[----:B------:R-:W-:Y:S01]  /*10ef0*/  LOP3.LUT R41, R0, 0xffff0000, RZ, 0xc0, !PT ;  /* 0xffff000000297812 */ /* 0x000fe200078ec0ff */
[----:B------:R-:W-:Y:S01]  /*10f00*/  FMUL.FTZ R47, R8, R45 ;  /* 0x0000002d082f7220 */ /* 0x000fe20000410000 */
[----:B------:R-:W-:Y:S01]  /*10f10*/  FFMA.FTZ R49, R37, R46, -R50 ;  /* 0x0000002e25317223 */ /* 0x000fe20000010832 */
[----:B------:R-:W-:-:S02]  /*10f20*/  IMAD.U32 R50, R20, 0x10000, RZ ;  /* 0x0001000014327824 */ /* 0x000fc400078e00ff */
[----:B------:R-:W-:Y:S01]  /*10f30*/  FFMA.FTZ R52, R37, R48, R52 ;  /* 0x0000003025347223 */ /* 0x000fe20000010034 */
[----:B------:R-:W-:Y:S02]  /*10f40*/  IMAD.U32 R46, R12, 0x10000, RZ ;  /* 0x000100000c2e7824 */ /* 0x000fe400078e00ff */
[-C--:B------:R-:W-:Y:S01]  /*10f50*/  FMUL.FTZ R37, R8, R41.reuse ;  /* 0x0000002908257220 */ /* 0x080fe20000410000 */
[----:B------:R-:W-:Y:S01]  /*10f60*/  FFMA.FTZ R48, R4, R41, -R47 ;  /* 0x0000002904307223 */ /* 0x000fe2000001082f */
[C---:B------:R-:W-:Y:S01]  /*10f70*/  FMUL.FTZ R8, R43.reuse, R50 ;  /* 0x000000322b087220 */ /* 0x040fe20000410000 */
[----:B------:R-:W-:Y:S01]  /*10f80*/  LOP3.LUT R47, R20, 0xffff0000, RZ, 0xc0, !PT ;  /* 0xffff0000142f7812 */ /* 0x000fe200078ec0ff */
[-C--:B------:R-:W-:Y:S01]  /*10f90*/  FMUL.FTZ R43, R43, R46.reuse ;  /* 0x0000002e2b2b7220 */ /* 0x080fe20000410000 */
[----:B------:R-:W-:Y:S01]  /*10fa0*/  LOP3.LUT R41, R12, 0xffff0000, RZ, 0xc0, !PT ;  /* 0xffff00000c297812 */ /* 0x000fe200078ec0ff */
[----:B------:R-:W-:Y:S01]  /*10fb0*/  FFMA.FTZ R46, R39, R46, -R8 ;  /* 0x0000002e272e7223 */ /* 0x000fe20000010808 */
[----:B------:R-:W-:-:S02]  /*10fc0*/  IMAD.U32 R42, R9, 0x10000, RZ ;  /* 0x00010000092a7824 */ /* 0x000fc400078e00ff */
[----:B------:R-:W-:Y:S01]  /*10fd0*/  FFMA.FTZ R50, R39, R50, R43 ;  /* 0x0000003227327223 */ /* 0x000fe2000001002b */
[----:B------:R-:W-:Y:S01]  /*10fe0*/  FMUL.FTZ R39, R10, R47 ;  /* 0x0000002f0a277220 */ /* 0x000fe20000410000 */
[----:B------:R-:W-:Y:S02]  /*10ff0*/  IMAD.U32 R43, R15, 0x10000, RZ ;  /* 0x000100000f2b7824 */ /* 0x000fe400078e00ff */
[----:B------:R-:W-:Y:S01]  /*11000*/  FFMA.FTZ R45, R4, R45, R37 ;  /* 0x0000002d042d7223 */ /* 0x000fe20000010025 */
[----:B------:R-:W-:Y:S02]  /*11010*/  IMAD.U32 R37, R3, 0x10000, RZ ;  /* 0x0001000003257824 */ /* 0x000fe400078e00ff */
[-C--:B------:R-:W-:Y:S01]  /*11020*/  FMUL.FTZ R55, R10, R41.reuse ;  /* 0x000000290a377220 */ /* 0x080fe20000410000 */
[----:B------:R-:W-:Y:S01]  /*11030*/  FFMA.FTZ R53, R6, R41, -R39 ;  /* 0x0000002906357223 */ /* 0x000fe20000010827 */
[----:B------:R-:W-:Y:S01]  /*11040*/  FMUL.FTZ R51, R42, R43 ;  /* 0x0000002b2a337220 */ /* 0x000fe20000410000 */
[----:B------:R-:W-:-:S02]  /*11050*/  IMAD.U32 R44, R11, 0x10000, RZ ;  /* 0x000100000b2c7824 */ /* 0x000fc400078e00ff */
[----:B------:R-:W-:Y:S01]  /*11060*/  FMUL.FTZ R42, R42, R37 ;  /* 0x000000252a2a7220 */ /* 0x000fe20000410000 */
[----:B------:R-:W-:Y:S02]  /*11070*/  IMAD.U32 R41, R21, 0x10000, RZ ;  /* 0x0001000015297824 */ /* 0x000fe400078e00ff */
[----:B------:R-:W-:Y:S01]  /*11080*/  FFMA.FTZ R55, R6, R47, R55 ;  /* 0x0000002f06377223 */ /* 0x000fe20000010037 */
[----:B------:R-:W-:Y:S02]  /*11090*/  IMAD.U32 R39, R13, 0x10000, RZ ;  /* 0x000100000d277824 */ /* 0x000fe400078e00ff */
[----:B------:R-:W-:Y:S01]  /*110a0*/  FFMA.FTZ R51, R38, R37, -R51 ;  /* 0x0000002526337223 */ /* 0x000fe20000010833 */
[----:B------:R-:W-:Y:S01]  /*110b0*/  LOP3.LUT R9, R9, 0xffff0000, RZ, 0xc0, !PT ;  /* 0xffff000009097812 */ /* 0x000fe200078ec0ff */
[C---:B------:R-:W-:Y:S01]  /*110c0*/  FMUL.FTZ R47, R44.reuse, R41 ;  /* 0x000000292c2f7220 */ /* 0x040fe20000410000 */
[----:B------:R-:W-:Y:S01]  /*110d0*/  LOP3.LUT R11, R11, 0xffff0000, RZ, 0xc0, !PT ;  /* 0xffff00000b0b7812 */ /* 0x000fe200078ec0ff */
[----:B------:R-:W-:Y:S01]  /*110e0*/  FMUL.FTZ R37, R44, R39 ;  /* 0x000000272c257220 */ /* 0x000fe20000410000 */
[----:B------:R-:W-:Y:S01]  /*110f0*/  LOP3.LUT R8, R15, 0xffff0000, RZ, 0xc0, !PT ;  /* 0xffff00000f087812 */ /* 0x000fe200078ec0ff */
[----:B------:R-:W-:Y:S01]  /*11100*/  FFMA.FTZ R42, R38, R43, R42 ;  /* 0x0000002b262a7223 */ /* 0x000fe2000001002a */
[----:B------:R-:W-:Y:S01]  /*11110*/  LOP3.LUT R10, R21, 0xffff0000, RZ, 0xc0, !PT ;  /* 0xffff0000150a7812 */ /* 0x000fe200078ec0ff */
[C---:B------:R-:W-:Y:S01]  /*11120*/  FFMA.FTZ R47, R40.reuse, R39, -R47 ;  /* 0x00000027282f7223 */ /* 0x040fe2000001082f */
[----:B------:R-:W-:Y:S01]  /*11130*/  LOP3.LUT R4, R3, 0xffff0000, RZ, 0xc0, !PT ;  /* 0xffff000003047812 */ /* 0x000fe200078ec0ff */
[----:B------:R-:W-:Y:S01]  /*11140*/  FFMA.FTZ R37, R40, R41, R37 ;  /* 0x0000002928257223 */ /* 0x000fe20000010025 */
[----:B------:R-:W-:Y:S01]  /*11150*/  LOP3.LUT R6, R13, 0xffff0000, RZ, 0xc0, !PT ;  /* 0xffff00000d067812 */ /* 0x000fe200078ec0ff */
[----:B------:R-:W-:Y:S01]  /*11160*/  FMUL.FTZ R38, R9, R8 ;  /* 0x0000000809267220 */ /* 0x000fe20000410000 */
[----:B------:R-:W-:Y:S01]  /*11170*/  FMUL.FTZ R40, R11, R10 ;  /* 0x0000000a0b287220 */ /* 0x000fe20000410000 */
[----:B------:R-:W-:-:S02]  /*11180*/  FMUL.FTZ R9, R9, R4 ;  /* 0x0000000409097220 */ /* 0x000fc40000410000 */
[----:B------:R-:W-:Y:S01]  /*11190*/  FMUL.FTZ R11, R11, R6 ;  /* 0x000000060b0b7220 */ /* 0x000fe20000410000 */
[----:B------:R-:W-:Y:S01]  /*111a0*/  FFMA.FTZ R38, R5, R4, -R38 ;  /* 0x0000000405267223 */ /* 0x000fe20000010826 */
[----:B------:R-:W-:Y:S01]  /*111b0*/  FFMA.FTZ R40, R7, R6, -R40 ;  /* 0x0000000607287223 */ /* 0x000fe20000010828 */
[----:B------:R-:W-:Y:S01]  /*111c0*/  FFMA.FTZ R9, R5, R8, R9 ;  /* 0x0000000805097223 */ /* 0x000fe20000010009 */
[----:B------:R-:W-:Y:S01]  /*111d0*/  FFMA.FTZ R44, R7, R10, R11 ;  /* 0x0000000a072c7223 */ /* 0x000fe2000001000b */
[----:B------:R-:W-:Y:S02]  /*111e0*/  F2FP.BF16.F32.PACK_AB R4, R48, R49 ;  /* 0x000000313004723e */ /* 0x000fe400000010ff */
[----:B------:R-:W-:Y:S02]  /*111f0*/  F2FP.BF16.F32.PACK_AB R6, R53, R46 ;  /* 0x0000002e3506723e */ /* 0x000fe400000010ff */
[----:B------:R-:W-:Y:S02]  /*11200*/  F2FP.BF16.F32.PACK_AB R5, R38, R51 ;  /* 0x000000332605723e */ /* 0x000fe400000010ff */
[----:B------:R-:W-:-:S02]  /*11210*/  F2FP.BF16.F32.PACK_AB R7, R40, R47 ;  /* 0x0000002f2807723e */ /* 0x000fc400000010ff */
[----:B------:R-:W-:Y:S02]  /*11220*/  F2FP.BF16.F32.PACK_AB R8, R45, R52 ;  /* 0x000000342d08723e */ /* 0x000fe400000010ff */
[----:B------:R-:W-:Y:S01]  /*11230*/  F2FP.BF16.F32.PACK_AB R10, R55, R50 ;  /* 0x00000032370a723e */ /* 0x000fe200000010ff */
[----:B------:R2:W-:Y:S01]  /*11240*/  STS.128 [R35], R4 ;  /* 0x0000000423007388 */ /* 0x0005e20000000c00 */
[----:B------:R-:W-:Y:S02]  /*11250*/  F2FP.BF16.F32.PACK_AB R9, R9, R42 ;  /* 0x0000002a0909723e */ /* 0x000fe400000010ff */
[----:B------:R-:W-:-:S05]  /*11260*/  F2FP.BF16.F32.PACK_AB R11, R44, R37 ;  /* 0x000000252c0b723e */ /* 0x000fca00000010ff */
[----:B------:R2:W-:Y:S02]  /*11270*/  STS.128 [R36+0x14400], R8 ;  /* 0x0144000824007388 */ /* 0x0005e40000000c00 */
.L_x_618:
[----:B------:R-:W-:Y:S05]  /*11280*/  BSYNC B1 ;  /* 0x0000000000017941 */ /* 0x000fea0003800000 */
.L_x_617:
[----:B-12---:R-:W-:Y:S01]  /*11290*/  VIADD R4, R224, 0x20 ;  /* 0x00000020e0047836 */ /* 0x006fe20000000000 */
[----:B------:R-:W-:Y:S04]  /*112a0*/  BSSY B1, `(.L_x_621) ;  /* 0x00000d1000017945 */ /* 0x000fe80003800000 */
[----:B------:R-:W-:-:S13]  /*112b0*/  ISETP.GE.AND P0, PT, R4, R34, PT ;  /* 0x000000220400720c */ /* 0x000fda0003f06270 */
[----:B------:R-:W-:Y:S05]  /*112c0*/  @P0 BRA `(.L_x_622) ;  /* 0x0000000c00380947 */ /* 0x000fea0003800000 */
[----:B-----5:R1:W5:Y:S01]  /*112d0*/  LDL R60, [R1+0x6c] ;  /* 0x00006c00013c7983 */ /* 0x0203620000100800 */
[----:B------:R-:W2:Y:S03]  /*112e0*/  LDC R35, c[0x0][0x3f4] ;  /* 0x0000fd00ff237b82 */ /* 0x000ea60000000800 */
[----:B------:R1:W5:Y:S01]  /*112f0*/  LDL R54, [R1+0x58] ;  /* 0x0000580001367983 */ /* 0x0003620000100800 */
[C---:B------:R-:W-:Y:S01]  /*11300*/  VIADD R56, R224.reuse, 0x20 ;  /* 0x00000020e0387836 */ /* 0x040fe20000000000 */
[----:B------:R-:W-:Y:S01]  /*11310*/  BSSY B2, `(.L_x_623) ;  /* 0x0000067000027945 */ /* 0x000fe20003800000 */
[----:B------:R-:W-:Y:S02]  /*11320*/  VIADD R58, R224, 0x20 ;  /* 0x00000020e03a7836 */ /* 0x000fe40000000000 */
[----:B------:R-:W-:Y:S02]  /*11330*/  IMAD.SHL.U32 R56, R56, 0x40, RZ ;  /* 0x0000004038387824 */ /* 0x000fe400078e00ff */
[----:B------:R-:W-:-:S03]  /*11340*/  IMAD.SHL.U32 R58, R58, 0x40, RZ ;  /* 0x000000403a3a7824 */ /* 0x000fc600078e00ff */
[----:B------:R-:W-:Y:S02]  /*11350*/  LOP3.LUT R56, R56, 0x1c0, RZ, 0xc0, !PT ;  /* 0x000001c038387812 */ /* 0x000fe400078ec0ff */
[----:B------:R-:W-:Y:S02]  /*11360*/  LOP3.LUT R58, R58, 0x1c0, RZ, 0xc0, !PT ;  /* 0x000001c03a3a7812 */ /* 0x000fe400078ec0ff */
[----:B------:R-:W-:Y:S02]  /*11370*/  SHF.R.U32.HI R56, RZ, 0x3, R56 ;  /* 0x00000003ff387819 */ /* 0x000fe40000011638 */
[-C--:B--2---:R-:W-:Y:S02]  /*11380*/  ISETP.GE.AND P0, PT, R16, R35.reuse, PT ;  /* 0x000000231000720c */ /* 0x084fe40003f06270 */
[----:B------:R-:W-:-:S11]  /*11390*/  ISETP.GE.AND P1, PT, R214, R35, PT ;  /* 0x00000023d600720c */ /* 0x000fd60003f26270 */
[----:B-1----:R-:W-:Y:S05]  /*113a0*/  @P0 BRA `(.L_x_624) ;  /* 0x0000000400740947 */ /* 0x002fea0003800000 */
[----:B------:R-:W-:Y:S01]  /*113b0*/  LEA.HI R4, R29, R28, RZ, 0x3 ;  /* 0x0000001c1d047211 */ /* 0x000fe200078f18ff */
[----:B------:R-:W-:Y:S01]  /*113c0*/  IMAD.U32 R48, R30, 0x10000, RZ ;  /* 0x000100001e307824 */ /* 0x000fe200078e00ff */
[----:B-----5:R-:W-:Y:S01]  /*113d0*/  R2UR UR4, R60 ;  /* 0x000000003c0472ca */ /* 0x020fe200000e0000 */
[----:B------:R-:W-:Y:S01]  /*113e0*/  IMAD.U32 R46, R24, 0x10000, RZ ;  /* 0x00010000182e7824 */ /* 0x000fe200078e00ff */
[----:B------:R-:W-:Y:S01]  /*113f0*/  LOP3.LUT R5, R4, 0xfffffff8, RZ, 0xc0, !PT ;  /* 0xfffffff804057812 */ /* 0x000fe200078ec0ff */
[----:B------:R-:W-:Y:S01]  /*11400*/  IMAD.U32 R57, R31, 0x10000, RZ ;  /* 0x000100001f397824 */ /* 0x000fe200078e00ff */
[----:B------:R-:W-:Y:S01]  /*11410*/  LOP3.LUT R6, R58, 0x38, R16, 0xf8, !PT ;  /* 0x000000383a067812 */ /* 0x000fe200078ef810 */
[----:B------:R-:W-:Y:S01]  /*11420*/  IMAD.U32 R55, R25, 0x10000, RZ ;  /* 0x0001000019377824 */ /* 0x000fe200078e00ff */
[----:B------:R-:W-:Y:S01]  /*11430*/  LOP3.LUT R50, R30, 0xffff0000, RZ, 0xc0, !PT ;  /* 0xffff00001e327812 */ /* 0x000fe200078ec0ff */
[----:B------:R-:W-:Y:S01]  /*11440*/  IMAD.IADD R4, R28, 0x1, -R5 ;  /* 0x000000011c047824 */ /* 0x000fe200078e0a05 */
[----:B------:R-:W-:-:S02]  /*11450*/  LOP3.LUT R6, R54, R6, R56, 0xf6, !PT ;  /* 0x0000000636067212 */ /* 0x000fc400078ef638 */
[----:B------:R-:W-:Y:S02]  /*11460*/  SHF.L.U32 R52, R32, 0x10, RZ ;  /* 0x0000001020347819 */ /* 0x000fe400000006ff */
[----:B------:R-:W-:Y:S02]  /*11470*/  LEA.HI R4, R35, R4, RZ, 0x1d ;  /* 0x0000000423047211 */ /* 0x000fe400078fe8ff */
[----:B------:R-:W-:Y:S02]  /*11480*/  LEA R36, R6, UR4, 0x1 ;  /* 0x0000000406247c11 */ /* 0x000fe4000f8e08ff */
[----:B------:R-:W-:Y:S01]  /*11490*/  SHF.R.S32.HI R7, RZ, 0x1f, R4 ;  /* 0x0000001fff077819 */ /* 0x000fe20000011404 */
[----:B------:R-:W-:Y:S01]  /*114a0*/  IMAD.SHL.U32 R5, R4, 0x8, RZ ;  /* 0x0000000804057824 */ /* 0x000fe200078e00ff */
[----:B------:R-:W-:Y:S02]  /*114b0*/  LOP3.LUT R59, R33, 0xffff0000, RZ, 0xc0, !PT ;  /* 0xffff0000213b7812 */ /* 0x000fe400078ec0ff */
[----:B------:R-:W-:-:S02]  /*114c0*/  LEA.HI R7, R7, R4, RZ, 0x3 ;  /* 0x0000000407077211 */ /* 0x000fc400078f18ff */
[----:B------:R-:W-:-:S03]  /*114d0*/  LOP3.LUT R4, R58, 0x38, R5, 0xf8, !PT ;  /* 0x000000383a047812 */ /* 0x000fc600078ef805 */
[----:B------:R-:W-:Y:S01]  /*114e0*/  IMAD.SHL.U32 R7, R7, 0x400, RZ ;  /* 0x0000040007077824 */ /* 0x000fe200078e00ff */
[----:B------:R-:W-:-:S04]  /*114f0*/  LOP3.LUT R4, R4, R56, RZ, 0x3c, !PT ;  /* 0x0000003804047212 */ /* 0x000fc800078e3cff */
[----:B------:R-:W-:-:S04]  /*11500*/  LOP3.LUT R7, R7, 0x7fffe000, RZ, 0xc0, !PT ;  /* 0x7fffe00007077812 */ /* 0x000fc800078ec0ff */
[----:B0-----:R-:W-:Y:S02]  /*11510*/  IADD3 R8, R4, R7, R54 ;  /* 0x0000000704087210 */ /* 0x001fe40007ffe036 */
        /* <DEDUP_REMOVED lines=15> */
[-C--:B------:R-:W-:Y:S01]  /*11610*/  FMUL.FTZ R47, R48, R42.reuse ;  /* 0x0000002a302f7220 */ /* 0x080fe20000410000 */
[----:B------:R-:W-:Y:S01]  /*11620*/  FMUL.FTZ R49, R46, R42 ;  /* 0x0000002a2e317220 */ /* 0x000fe20000410000 */
[----:B------:R-:W-:Y:S01]  /*11630*/  LOP3.LUT R42, R24, 0xffff0000, RZ, 0xc0, !PT ;  /* 0xffff0000182a7812 */ /* 0x000fe200078ec0ff */
[----:B------:R-:W-:Y:S01]  /*11640*/  FMUL.FTZ R51, R50, R8 ;  /* 0x0000000832337220 */ /* 0x000fe20000410000 */
[----:B------:R-:W-:Y:S01]  /*11650*/  FFMA.FTZ R47, R46, R38, -R47 ;  /* 0x000000262e2f7223 */ /* 0x000fe2000001082f */
[----:B------:R-:W-:Y:S01]  /*11660*/  FMUL.FTZ R46, R55, R43 ;  /* 0x0000002b372e7220 */ /* 0x000fe20000410000 */
[----:B------:R-:W-:-:S02]  /*11670*/  IMAD.U32 R44, R10, 0x10000, RZ ;  /* 0x000100000a2c7824 */ /* 0x000fc400078e00ff */
[C---:B------:R-:W-:Y:S01]  /*11680*/  FMUL.FTZ R53, R42.reuse, R8 ;  /* 0x000000082a357220 */ /* 0x040fe20000410000 */
[----:B------:R-:W-:Y:S01]  /*11690*/  FFMA.FTZ R8, R42, R4, -R51 ;  /* 0x000000042a087223 */ /* 0x000fe20000010833 */
[----:B------:R-:W-:Y:S01]  /*116a0*/  FMUL.FTZ R42, R57, R43 ;  /* 0x0000002b392a7220 */ /* 0x000fe20000410000 */
[----:B------:R-:W-:Y:S01]  /*116b0*/  FFMA.FTZ R49, R48, R38, R49 ;  /* 0x0000002630317223 */ /* 0x000fe20000010031 */
[----:B------:R-:W-:Y:S01]  /*116c0*/  FFMA.FTZ R38, R50, R4, R53 ;  /* 0x0000000432267223 */ /* 0x000fe20000010035 */
[----:B------:R-:W-:Y:S01]  /*116d0*/  LOP3.LUT R10, R10, 0xffff0000, RZ, 0xc0, !PT ;  /* 0xffff00000a0a7812 */ /* 0x000fe200078ec0ff */
[-C--:B------:R-:W-:Y:S01]  /*116e0*/  FFMA.FTZ R42, R55, R39.reuse, -R42 ;  /* 0x00000027372a7223 */ /* 0x080fe2000001082a */
[C---:B------:R-:W-:Y:S02]  /*116f0*/  IMAD.U32 R4, R26.reuse, 0x10000, RZ ;  /* 0x000100001a047824 */ /* 0x040fe400078e00ff */
[----:B------:R-:W-:Y:S01]  /*11700*/  FFMA.FTZ R46, R57, R39, R46 ;  /* 0x00000027392e7223 */ /* 0x000fe2000001002e */
[----:B------:R-:W-:Y:S01]  /*11710*/  LOP3.LUT R48, R26, 0xffff0000, RZ, 0xc0, !PT ;  /* 0xffff00001a307812 */ /* 0x000fe200078ec0ff */
[----:B------:R-:W-:Y:S01]  /*11720*/  FMUL.FTZ R39, R52, R44 ;  /* 0x0000002c34277220 */ /* 0x000fe20000410000 */
[----:B------:R-:W-:Y:S01]  /*11730*/  LOP3.LUT R50, R32, 0xffff0000, RZ, 0xc0, !PT ;  /* 0xffff000020327812 */ /* 0x000fe200078ec0ff */
[----:B------:R-:W-:-:S02]  /*11740*/  IMAD.U32 R45, R11, 0x10000, RZ ;  /* 0x000100000b2d7824 */ /* 0x000fc400078e00ff */
[C---:B------:R-:W-:Y:S01]  /*11750*/  FMUL.FTZ R43, R4.reuse, R44 ;  /* 0x0000002c042b7220 */ /* 0x040fe20000410000 */
[----:B------:R-:W-:Y:S02]  /*11760*/  IMAD.U32 R57, R33, 0x10000, RZ ;  /* 0x0001000021397824 */ /* 0x000fe400078e00ff */
[----:B------:R-:W-:Y:S01]  /*11770*/  FFMA.FTZ R39, R4, R40, -R39 ;  /* 0x0000002804277223 */ /* 0x000fe20000010827 */
[-C--:B------:R-:W-:Y:S01]  /*11780*/  FMUL.FTZ R51, R50, R10.reuse ;  /* 0x0000000a32337220 */ /* 0x080fe20000410000 */
[----:B------:R-:W-:Y:S01]  /*11790*/  FMUL.FTZ R53, R48, R10 ;  /* 0x0000000a30357220 */ /* 0x000fe20000410000 */
[----:B------:R-:W-:Y:S02]  /*117a0*/  IMAD.U32 R55, R27, 0x10000, RZ ;  /* 0x000100001b377824 */ /* 0x000fe400078e00ff */
[-C--:B------:R-:W-:Y:S01]  /*117b0*/  FMUL.FTZ R4, R57, R45.reuse ;  /* 0x0000002d39047220 */ /* 0x080fe20000410000 */
[----:B------:R-:W-:Y:S01]  /*117c0*/  FFMA.FTZ R10, R52, R40, R43 ;  /* 0x00000028340a7223 */ /* 0x000fe2000001002b */
[-C--:B------:R-:W-:Y:S01]  /*117d0*/  FFMA.FTZ R40, R48, R6.reuse, -R51 ;  /* 0x0000000630287223 */ /* 0x080fe20000010833 */
[----:B------:R-:W-:Y:S01]  /*117e0*/  FFMA.FTZ R53, R50, R6, R53 ;  /* 0x0000000632357223 */ /* 0x000fe20000010035 */
[C---:B------:R-:W-:Y:S01]  /*117f0*/  FMUL.FTZ R6, R55.reuse, R45 ;  /* 0x0000002d37067220 */ /* 0x040fe20000410000 */
[----:B------:R-:W-:Y:S01]  /*11800*/  FFMA.FTZ R43, R55, R41, -R4 ;  /* 0x00000029372b7223 */ /* 0x000fe20000010804 */
[----:B------:R-:W-:-:S02]  /*11810*/  LOP3.LUT R55, R31, 0xffff0000, RZ, 0xc0, !PT ;  /* 0xffff00001f377812 */ /* 0x000fc400078ec0ff */
[----:B------:R-:W-:Y:S01]  /*11820*/  LOP3.LUT R11, R11, 0xffff0000, RZ, 0xc0, !PT ;  /* 0xffff00000b0b7812 */ /* 0x000fe200078ec0ff */
[----:B------:R-:W-:Y:S01]  /*11830*/  FFMA.FTZ R41, R57, R41, R6 ;  /* 0x0000002939297223 */ /* 0x000fe20000010006 */
[----:B------:R-:W-:Y:S01]  /*11840*/  LOP3.LUT R45, R25, 0xffff0000, RZ, 0xc0, !PT ;  /* 0xffff0000192d7812 */ /* 0x000fe200078ec0ff */
[----:B------:R-:W-:Y:S01]  /*11850*/  FMUL.FTZ R4, R55, R9 ;  /* 0x0000000937047220 */ /* 0x000fe20000410000 */
[----:B------:R-:W-:Y:S01]  /*11860*/  LOP3.LUT R51, R27, 0xffff0000, RZ, 0xc0, !PT ;  /* 0xffff00001b337812 */ /* 0x000fe200078ec0ff */
[----:B------:R-:W-:Y:S01]  /*11870*/  FMUL.FTZ R44, R59, R11 ;  /* 0x0000000b3b2c7220 */ /* 0x000fe20000410000 */
[----:B------:R-:W-:Y:S01]  /*11880*/  F2FP.BF16.F32.PACK_AB R10, R53, R10 ;  /* 0x0000000a350a723e */ /* 0x000fe200000010ff */
[C---:B------:R-:W-:Y:S01]  /*11890*/  FMUL.FTZ R6, R45.reuse, R9 ;  /* 0x000000092d067220 */ /* 0x040fe20000410000 */
[----:B------:R-:W-:Y:S01]  /*118a0*/  FFMA.FTZ R9, R45, R5, -R4 ;  /* 0x000000052d097223 */ /* 0x000fe20000010804 */
[C---:B------:R-:W-:Y:S01]  /*118b0*/  FMUL.FTZ R48, R51.reuse, R11 ;  /* 0x0000000b33307220 */ /* 0x040fe20000410000 */
[----:B------:R-:W-:Y:S01]  /*118c0*/  FFMA.FTZ R44, R51, R7, -R44 ;  /* 0x00000007332c7223 */ /* 0x000fe2000001082c */
[----:B------:R-:W-:Y:S01]  /*118d0*/  FFMA.FTZ R11, R55, R5, R6 ;  /* 0x00000005370b7223 */ /* 0x000fe20000010006 */
[----:B------:R-:W-:Y:S01]  /*118e0*/  F2FP.BF16.F32.PACK_AB R6, R40, R39 ;  /* 0x000000272806723e */ /* 0x000fe200000010ff */
[----:B------:R-:W-:Y:S01]  /*118f0*/  FFMA.FTZ R48, R59, R7, R48 ;  /* 0x000000073b307223 */ /* 0x000fe20000010030 */
[----:B------:R-:W-:-:S02]  /*11900*/  F2FP.BF16.F32.PACK_AB R5, R9, R42 ;  /* 0x0000002a0905723e */ /* 0x000fc400000010ff */
[----:B------:R-:W-:Y:S02]  /*11910*/  F2FP.BF16.F32.PACK_AB R4, R8, R47 ;  /* 0x0000002f0804723e */ /* 0x000fe400000010ff */
[----:B------:R-:W-:Y:S02]  /*11920*/  F2FP.BF16.F32.PACK_AB R9, R11, R46 ;  /* 0x0000002e0b09723e */ /* 0x000fe400000010ff */
[----:B------:R-:W-:Y:S02]  /*11930*/  F2FP.BF16.F32.PACK_AB R7, R44, R43 ;  /* 0x0000002b2c07723e */ /* 0x000fe400000010ff */
[----:B------:R-:W-:Y:S02]  /*11940*/  F2FP.BF16.F32.PACK_AB R8, R38, R49 ;  /* 0x000000312608723e */ /* 0x000fe400000010ff */
[----:B------:R-:W-:Y:S01]  /*11950*/  F2FP.BF16.F32.PACK_AB R11, R48, R41 ;  /* 0x00000029300b723e */ /* 0x000fe200000010ff */
[----:B------:R1:W-:Y:S04]  /*11960*/  STS.128 [R36], R4 ;  /* 0x0000000424007388 */ /* 0x0003e80000000c00 */
[----:B------:R1:W-:Y:S02]  /*11970*/  STS.128 [R37+0x14400], R8 ;  /* 0x0144000825007388 */ /* 0x0003e40000000c00 */
.L_x_624:
[----:B------:R-:W-:Y:S05]  /*11980*/  BSYNC B2 ;  /* 0x0000000000027941 */ /* 0x000fea0003800000 */
.L_x_623:
[----:B------:R-:W-:Y:S05]  /*11990*/  @P1 BRA `(.L_x_622) ;  /* 0x0000000400841947 */ /* 0x000fea0003800000 */
[----:B-1----:R-:W-:Y:S01]  /*119a0*/  SHF.R.S32.HI R5, RZ, 0x1f, R214 ;  /* 0x0000001fff057819 */ /* 0x002fe200000114d6 */
[----:B------:R-:W-:Y:S01]  /*119b0*/  IMAD.U32 R47, R14, 0x10000, RZ ;  /* 0x000100000e2f7824 */ /* 0x000fe200078e00ff */
[----:B-----5:R-:W-:Y:S01]  /*119c0*/  R2UR UR4, R60 ;  /* 0x000000003c0472ca */ /* 0x020fe200000e0000 */
[----:B------:R-:W-:Y:S01]  /*119d0*/  IMAD.U32 R45, R0, 0x10000, RZ ;  /* 0x00010000002d7824 */ /* 0x000fe200078e00ff */
[CC--:B------:R-:W-:Y:S01]  /*119e0*/  LEA.HI R4, R5.reuse, R214.reuse, RZ, 0x3 ;  /* 0x000000d605047211 */ /* 0x0c0fe200078f18ff */
[----:B------:R-:W-:Y:S01]  /*119f0*/  IMAD.U32 R49, R20, 0x10000, RZ ;  /* 0x0001000014317824 */ /* 0x000fe200078e00ff */
[----:B------:R-:W-:Y:S02]  /*11a00*/  LEA.HI R5, R5, R214, RZ, 0x6 ;  /* 0x000000d605057211 */ /* 0x000fe400078f30ff */
[--C-:B------:R-:W-:Y:S02]  /*11a10*/  SHF.R.S32.HI R6, RZ, 0x3, R4.reuse ;  /* 0x00000003ff067819 */ /* 0x100fe40000011404 */
[----:B------:R-:W-:Y:S01]  /*11a20*/  LOP3.LUT R4, R58, 0x38, R4, 0xf8, !PT ;  /* 0x000000383a047812 */ /* 0x000fe200078ef804 */
[----:B------:R-:W-:Y:S01]  /*11a30*/  IMAD.SHL.U32 R5, R5, 0x80, RZ ;  /* 0x0000008005057824 */ /* 0x000fe200078e00ff */
[----:B------:R-:W-:-:S02]  /*11a40*/  LEA.HI R35, R35, R6, RZ, 0x1d ;  /* 0x0000000623237211 */ /* 0x000fc400078fe8ff */
[----:B0-----:R-:W-:Y:S02]  /*11a50*/  LOP3.LUT R8, R4, R56, RZ, 0x3c, !PT ;  /* 0x0000003804087212 */ /* 0x001fe400078e3cff */
[----:B------:R-:W-:Y:S01]  /*11a60*/  SHF.R.S32.HI R6, RZ, 0x1f, R35 ;  /* 0x0000001fff067819 */ /* 0x000fe20000011423 */
[----:B------:R-:W-:Y:S01]  /*11a70*/  IMAD.SHL.U32 R4, R35, 0x8, RZ ;  /* 0x0000000823047824 */ /* 0x000fe200078e00ff */
[----:B------:R-:W-:Y:S02]  /*11a80*/  LOP3.LUT R5, R5, 0xffffe000, RZ, 0xc0, !PT ;  /* 0xffffe00005057812 */ /* 0x000fe400078ec0ff */
[----:B------:R-:W-:Y:S02]  /*11a90*/  LEA.HI R6, R6, R35, RZ, 0x3 ;  /* 0x0000002306067211 */ /* 0x000fe400078f18ff */
[----:B------:R-:W-:Y:S02]  /*11aa0*/  IADD3 R5, R8, R5, R54 ;  /* 0x0000000508057210 */ /* 0x000fe40007ffe036 */
[----:B------:R-:W-:Y:S01]  /*11ab0*/  LOP3.LUT R4, R58, 0x38, R4, 0xf8, !PT ;  /* 0x000000383a047812 */ /* 0x000fe200078ef804 */
[----:B------:R-:W-:Y:S01]  /*11ac0*/  IMAD.SHL.U32 R6, R6, 0x400, RZ ;  /* 0x0000040006067824 */ /* 0x000fe200078e00ff */
[----:B------:R-:W-:-:S02]  /*11ad0*/  LEA R35, R5, UR4, 0x1 ;  /* 0x0000000405237c11 */ /* 0x000fc4000f8e08ff */
[----:B------:R-:W-:Y:S01]  /*11ae0*/  LOP3.LUT R4, R4, R56, RZ, 0x3c, !PT ;  /* 0x0000003804047212 */ /* 0x000fe200078e3cff */
[----:B------:R-:W-:Y:S01]  /*11af0*/  IMAD.U32 R56, R21, 0x10000, RZ ;  /* 0x0001000015387824 */ /* 0x000fe200078e00ff */
[----:B------:R-:W-:Y:S02]  /*11b00*/  LOP3.LUT R5, R6, 0x7fffe000, RZ, 0xc0, !PT ;  /* 0x7fffe00006057812 */ /* 0x000fe400078ec0ff */
[----:B------:R-:W-:Y:S02]  /*11b10*/  LOP3.LUT R52, R14, 0xffff0000, RZ, 0xc0, !PT ;  /* 0xffff00000e347812 */ /* 0x000fe400078ec0ff */
[----:B------:R-:W-:Y:S02]  /*11b20*/  IADD3 R36, R4, R5, R54 ;  /* 0x0000000504247210 */ /* 0x000fe40007ffe036 */
[----:B------:R-:W0:Y:S01]  /*11b30*/  LDS.128 R4, [R35] ;  /* 0x0000000023047984 */ /* 0x000e220000000c00 */
[----:B------:R-:W-:Y:S02]  /*11b40*/  LOP3.LUT R50, R0, 0xffff0000, RZ, 0xc0, !PT ;  /* 0xffff000000327812 */ /* 0x000fe400078ec0ff */
[----:B------:R-:W-:Y:S01]  /*11b50*/  IMAD R36, R36, 0x2, R23 ;  /* 0x0000000224247824 */ /* 0x000fe200078e0217 */
[----:B------:R-:W-:-:S02]  /*11b60*/  LOP3.LUT R54, R20, 0xffff0000, RZ, 0xc0, !PT ;  /* 0xffff000014367812 */ /* 0x000fc400078ec0ff */
[----:B------:R-:W-:Y:S02]  /*11b70*/  LOP3.LUT R57, R15, 0xffff0000, RZ, 0xc0, !PT ;  /* 0xffff00000f397812 */ /* 0x000fe400078ec0ff */
[----:B------:R-:W1:Y:S01]  /*11b80*/  LDS.128 R8, [R36+0x14400] ;  /* 0x0144000024087984 */ /* 0x000e620000000c00 */
[----:B------:R-:W-:Y:S02]  /*11b90*/  LOP3.LUT R59, R21, 0xffff0000, RZ, 0xc0, !PT ;  /* 0xffff0000153b7812 */ /* 0x000fe400078ec0ff */
[----:B------:R-:W-:Y:S02]  /*11ba0*/  LOP3.LUT R53, R3, 0xffff0000, RZ, 0xc0, !PT ;  /* 0xffff000003357812 */ /* 0x000fe400078ec0ff */
[----:B------:R-:W-:Y:S01]  /*11bb0*/  LOP3.LUT R55, R13, 0xffff0000, RZ, 0xc0, !PT ;  /* 0xffff00000d377812 */ /* 0x000fe200078ec0ff */
        /* <DEDUP_REMOVED lines=18> */
[----:B------:R-:W-:Y:S02]  /*11ce0*/  IMAD.U32 R45, R12, 0x10000, RZ ;  /* 0x000100000c2d7824 */ /* 0x000fe400078e00ff */
[C---:B------:R-:W-:Y:S01]  /*11cf0*/  FMUL.FTZ R37, R50.reuse, R8 ;  /* 0x0000000832257220 */ /* 0x040fe20000410000 */
[-C--:B------:R-:W-:Y:S01]  /*11d00*/  FMUL.FTZ R8, R49, R43.reuse ;  /* 0x0000002b31087220 */ /* 0x080fe20000410000 */
[-C--:B------:R-:W-:Y:S01]  /*11d10*/  FFMA.FTZ R41, R50, R4.reuse, -R41 ;  /* 0x0000000432297223 */ /* 0x080fe20000010829 */
[C---:B------:R-:W-:Y:S01]  /*11d20*/  FMUL.FTZ R50, R45.reuse, R43 ;  /* 0x0000002b2d327220 */ /* 0x040fe20000410000 */
[----:B------:R-:W-:Y:S01]  /*11d30*/  FFMA.FTZ R37, R52, R4, R37 ;  /* 0x0000000434257223 */ /* 0x000fe20000010025 */
[-C--:B------:R-:W-:Y:S01]  /*11d40*/  FFMA.FTZ R45, R45, R39.reuse, -R8 ;  /* 0x000000272d2d7223 */ /* 0x080fe20000010808 */
[----:B------:R-:W-:Y:S01]  /*11d50*/  LOP3.LUT R8, R12, 0xffff0000, RZ, 0xc0, !PT ;  /* 0xffff00000c087812 */ /* 0x000fe200078ec0ff */
[----:B------:R-:W-:Y:S01]  /*11d60*/  FFMA.FTZ R50, R49, R39, R50 ;  /* 0x0000002731327223 */ /* 0x000fe20000010032 */
[----:B------:R-:W-:Y:S01]  /*11d70*/  FMUL.FTZ R39, R54, R10 ;  /* 0x0000000a36277220 */ /* 0x000fe20000410000 */
[----:B------:R-:W-:Y:S01]  /*11d80*/  IMAD.U32 R44, R11, 0x10000, RZ ;  /* 0x000100000b2c7824 */ /* 0x000fe200078e00ff */
[----:B------:R-:W-:Y:S01]  /*11d90*/  LOP3.LUT R9, R9, 0xffff0000, RZ, 0xc0, !PT ;  /* 0xffff000009097812 */ /* 0x000fe200078ec0ff */
[----:B------:R-:W-:-:S02]  /*11da0*/  IMAD.U32 R52, R15, 0x10000, RZ ;  /* 0x000100000f347824 */ /* 0x000fc400078e00ff */
[C---:B------:R-:W-:Y:S01]  /*11db0*/  FMUL.FTZ R47, R8.reuse, R10 ;  /* 0x0000000a082f7220 */ /* 0x040fe20000410000 */
[----:B------:R-:W-:Y:S01]  /*11dc0*/  FFMA.FTZ R10, R8, R6, -R39 ;  /* 0x00000006080a7223 */ /* 0x000fe20000010827 */
[----:B------:R-:W-:Y:S01]  /*11dd0*/  LOP3.LUT R11, R11, 0xffff0000, RZ, 0xc0, !PT ;  /* 0xffff00000b0b7812 */ /* 0x000fe200078ec0ff */
[----:B------:R-:W-:Y:S02]  /*11de0*/  IMAD.U32 R4, R3, 0x10000, RZ ;  /* 0x0001000003047824 */ /* 0x000fe400078e00ff */
[----:B------:R-:W-:Y:S01]  /*11df0*/  FMUL.FTZ R39, R52, R42 ;  /* 0x0000002a34277220 */ /* 0x000fe20000410000 */
[----:B------:R-:W-:Y:S02]  /*11e00*/  IMAD.U32 R8, R13, 0x10000, RZ ;  /* 0x000100000d087824 */ /* 0x000fe400078e00ff */
[----:B------:R-:W-:Y:S01]  /*11e10*/  FMUL.FTZ R49, R56, R44 ;  /* 0x0000002c38317220 */ /* 0x000fe20000410000 */
[C---:B------:R-:W-:Y:S01]  /*11e20*/  FMUL.FTZ R43, R4.reuse, R42 ;  /* 0x0000002a042b7220 */ /* 0x040fe20000410000 */
[----:B------:R-:W-:Y:S01]  /*11e30*/  FFMA.FTZ R39, R4, R38, -R39 ;  /* 0x0000002604277223 */ /* 0x000fe20000010827 */
[C---:B------:R-:W-:Y:S01]  /*11e40*/  FMUL.FTZ R51, R8.reuse, R44 ;  /* 0x0000002c08337220 */ /* 0x040fe20000410000 */
[----:B------:R-:W-:Y:S01]  /*11e50*/  FFMA.FTZ R49, R8, R40, -R49 ;  /* 0x0000002808317223 */ /* 0x000fe20000010831 */
[----:B------:R-:W-:Y:S01]  /*11e60*/  FFMA.FTZ R47, R54, R6, R47 ;  /* 0x00000006362f7223 */ /* 0x000fe2000001002f */
[----:B------:R-:W-:Y:S01]  /*11e70*/  FMUL.FTZ R4, R57, R9 ;  /* 0x0000000939047220 */ /* 0x000fe20000410000 */
[----:B------:R-:W-:Y:S01]  /*11e80*/  FMUL.FTZ R8, R59, R11 ;  /* 0x0000000b3b087220 */ /* 0x000fe20000410000 */
[----:B------:R-:W-:Y:S01]  /*11e90*/  FMUL.FTZ R6, R53, R9 ;  /* 0x0000000935067220 */ /* 0x000fe20000410000 */
[----:B------:R-:W-:Y:S01]  /*11ea0*/  FMUL.FTZ R44, R55, R11 ;  /* 0x0000000b372c7220 */ /* 0x000fe20000410000 */
[----:B------:R-:W-:Y:S01]  /*11eb0*/  FFMA.FTZ R43, R52, R38, R43 ;  /* 0x00000026342b7223 */ /* 0x000fe2000001002b */
[----:B------:R-:W-:Y:S01]  /*11ec0*/  FFMA.FTZ R51, R56, R40, R51 ;  /* 0x0000002838337223 */ /* 0x000fe20000010033 */
[----:B------:R-:W-:Y:S01]  /*11ed0*/  FFMA.FTZ R38, R53, R5, -R4 ;  /* 0x0000000535267223 */ /* 0x000fe20000010804 */
[----:B------:R-:W-:Y:S01]  /*11ee0*/  FFMA.FTZ R42, R55, R7, -R8 ;  /* 0x00000007372a7223 */ /* 0x000fe20000010808 */
[----:B------:R-:W-:Y:S01]  /*11ef0*/  FFMA.FTZ R40, R57, R5, R6 ;  /* 0x0000000539287223 */ /* 0x000fe20000010006 */
        /* <DEDUP_REMOVED lines=11> */
.L_x_622:
[----:B------:R-:W-:Y:S05]  /*11fb0*/  BSYNC B1 ;  /* 0x0000000000017941 */ /* 0x000fea0003800000 */
.L_x_621:
        /* <DEDUP_REMOVED lines=28> */
[----:B------:R-:W-:Y:S01]  /*12180*/  LOP3.LUT R6, R54, R6, R56, 0xf6, !PT ;  /* 0x0000000636067212 */ /* 0x000fe200078ef638 */
[----:B------:R-:W-:Y:S01]  /*12190*/  IMAD.U32 R52, R32, 0x10000, RZ ;  /* 0x0001000020347824 */ /* 0x000fe200078e00ff */
[----:B------:R-:W-:-:S02]  /*121a0*/  LOP3.LUT R59, R33, 0xffff0000, RZ, 0xc0, !PT ;  /* 0xffff0000213b7812 */ /* 0x000fc400078ec0ff */
[----:B------:R-:W-:Y:S02]  /*121b0*/  LEA.HI R4, R35, R4, RZ, 0x1d ;  /* 0x0000000423047211 */ /* 0x000fe400078fe8ff */
[----:B------:R-:W-:Y:S02]  /*121c0*/  LEA R36, R6, UR4, 0x1 ;  /* 0x0000000406247c11 */ /* 0x000fe4000f8e08ff */
[----:B------:R-:W-:Y:S01]  /*121d0*/  SHF.R.S32.HI R7, RZ, 0x1f, R4 ;  /* 0x0000001fff077819 */ /* 0x000fe20000011404 */
[----:B------:R-:W-:-:S03]  /*121e0*/  IMAD.SHL.U32 R5, R4, 0x8, RZ ;  /* 0x0000000804057824 */ /* 0x000fc600078e00ff */
[----:B------:R-:W-:Y:S02]  /*121f0*/  LEA.HI R7, R7, R4, RZ, 0x3 ;  /* 0x0000000407077211 */ /* 0x000fe400078f18ff */
        /* <DEDUP_REMOVED lines=18> */
[----:B------:R-:W-:Y:S01]  /*12320*/  IMAD.U32 R43, R9, 0x10000, RZ ;  /* 0x00010000092b7824 */ /* 0x000fe200078e00ff */
[----:B------:R-:W-:Y:S01]  /*12330*/  SHF.L.U32 R44, R10, 0x10, RZ ;  /* 0x000000100a2c7819 */ /* 0x000fe200000006ff */
[-C--:B------:R-:W-:Y:S01]  /*12340*/  FMUL.FTZ R47, R48, R42.reuse ;  /* 0x0000002a302f7220 */ /* 0x080fe20000410000 */
[----:B------:R-:W-:Y:S01]  /*12350*/  FMUL.FTZ R49, R46, R42 ;  /* 0x0000002a2e317220 */ /* 0x000fe20000410000 */
[----:B------:R-:W-:Y:S01]  /*12360*/  LOP3.LUT R42, R24, 0xffff0000, RZ, 0xc0, !PT ;  /* 0xffff0000182a7812 */ /* 0x000fe200078ec0ff */
[----:B------:R-:W-:Y:S01]  /*12370*/  FMUL.FTZ R51, R50, R8 ;  /* 0x0000000832337220 */ /* 0x000fe20000410000 */
[-C--:B------:R-:W-:Y:S01]  /*12380*/  FFMA.FTZ R47, R46, R38.reuse, -R47 ;  /* 0x000000262e2f7223 */ /* 0x080fe2000001082f */
[-C--:B------:R-:W-:Y:S01]  /*12390*/  FMUL.FTZ R46, R55, R43.reuse ;  /* 0x0000002b372e7220 */ /* 0x080fe20000410000 */
[----:B------:R-:W-:Y:S01]  /*123a0*/  FFMA.FTZ R49, R48, R38, R49 ;  /* 0x0000002630317223 */ /* 0x000fe20000010031 */
[C---:B------:R-:W-:Y:S01]  /*123b0*/  FMUL.FTZ R53, R42.reuse, R8 ;  /* 0x000000082a357220 */ /* 0x040fe20000410000 */
[-C--:B------:R-:W-:Y:S01]  /*123c0*/  FFMA.FTZ R8, R42, R4.reuse, -R51 ;  /* 0x000000042a087223 */ /* 0x080fe20000010833 */
[----:B------:R-:W-:Y:S01]  /*123d0*/  FMUL.FTZ R42, R57, R43 ;  /* 0x0000002b392a7220 */ /* 0x000fe20000410000 */
[----:B------:R-:W-:Y:S01]  /*123e0*/  LOP3.LUT R10, R10, 0xffff0000, RZ, 0xc0, !PT ;  /* 0xffff00000a0a7812 */ /* 0x000fe200078ec0ff */
[----:B------:R-:W-:Y:S01]  /*123f0*/  FFMA.FTZ R38, R50, R4, R53 ;  /* 0x0000000432267223 */ /* 0x000fe20000010035 */
[----:B------:R-:W-:-:S02]  /*12400*/  IMAD.U32 R4, R26, 0x10000, RZ ;  /* 0x000100001a047824 */ /* 0x000fc400078e00ff */
[-C--:B------:R-:W-:Y:S01]  /*12410*/  FFMA.FTZ R42, R55, R39.reuse, -R42 ;  /* 0x00000027372a7223 */ /* 0x080fe2000001082a */
[----:B------:R-:W-:Y:S01]  /*12420*/  FFMA.FTZ R46, R57, R39, R46 ;  /* 0x00000027392e7223 */ /* 0x000fe2000001002e */
[----:B------:R-:W-:Y:S01]  /*12430*/  LOP3.LUT R48, R26, 0xffff0000, RZ, 0xc0, !PT ;  /* 0xffff00001a307812 */ /* 0x000fe200078ec0ff */
[-C--:B------:R-:W-:Y:S01]  /*12440*/  FMUL.FTZ R39, R52, R44.reuse ;  /* 0x0000002c34277220 */ /* 0x080fe20000410000 */
[----:B------:R-:W-:Y:S01]  /*12450*/  LOP3.LUT R50, R32, 0xffff0000, RZ, 0xc0, !PT ;  /* 0xffff000020327812 */ /* 0x000fe200078ec0ff */
[----:B------:R-:W-:Y:S02]  /*12460*/  IMAD.U32 R45, R11, 0x10000, RZ ;  /* 0x000100000b2d7824 */ /* 0x000fe400078e00ff */
[C---:B------:R-:W-:Y:S01]  /*12470*/  FMUL.FTZ R43, R4.reuse, R44 ;  /* 0x0000002c042b7220 */ /* 0x040fe20000410000 */
[----:B------:R-:W-:Y:S02]  /*12480*/  IMAD.U32 R57, R33, 0x10000, RZ ;  /* 0x0001000021397824 */ /* 0x000fe400078e00ff */
[----:B------:R-:W-:Y:S01]  /*12490*/  FFMA.FTZ R39, R4, R40, -R39 ;  /* 0x0000002804277223 */ /* 0x000fe20000010827 */
[-C--:B------:R-:W-:Y:S01]  /*124a0*/  FMUL.FTZ R51, R50, R10.reuse ;  /* 0x0000000a32337220 */ /* 0x080fe20000410000 */
[----:B------:R-:W-:Y:S01]  /*124b0*/  FMUL.FTZ R53, R48, R10 ;  /* 0x0000000a30357220 */ /* 0x000fe20000410000 */
[----:B------:R-:W-:-:S02]  /*124c0*/  IMAD.U32 R55, R27, 0x10000, RZ ;  /* 0x000100001b377824 */ /* 0x000fc400078e00ff */
[-C--:B------:R-:W-:Y:S01]  /*124d0*/  FMUL.FTZ R4, R57, R45.reuse ;  /* 0x0000002d39047220 */ /* 0x080fe20000410000 */
[----:B------:R-:W-:Y:S01]  /*124e0*/  FFMA.FTZ R10, R52, R40, R43 ;  /* 0x00000028340a7223 */ /* 0x000fe2000001002b */
[-C--:B------:R-:W-:Y:S01]  /*124f0*/  FFMA.FTZ R40, R48, R6.reuse, -R51 ;  /* 0x0000000630287223 */ /* 0x080fe20000010833 */
[----:B------:R-:W-:Y:S01]  /*12500*/  FFMA.FTZ R53, R50, R6, R53 ;  /* 0x0000000632357223 */ /* 0x000fe20000010035 */
[C---:B------:R-:W-:Y:S01]  /*12510*/  FMUL.FTZ R6, R55.reuse, R45 ;  /* 0x0000002d37067220 */ /* 0x040fe20000410000 */
[-C--:B------:R-:W-:Y:S01]  /*12520*/  FFMA.FTZ R43, R55, R41.reuse, -R4 ;  /* 0x00000029372b7223 */ /* 0x080fe20000010804 */
[----:B------:R-:W-:Y:S02]  /*12530*/  LOP3.LUT R9, R9, 0xffff0000, RZ, 0xc0, !PT ;  /* 0xffff000009097812 */ /* 0x000fe400078ec0ff */
[----:B------:R-:W-:Y:S01]  /*12540*/  LOP3.LUT R55, R31, 0xffff0000, RZ, 0xc0, !PT ;  /* 0xffff00001f377812 */ /* 0x000fe200078ec0ff */
[----:B------:R-:W-:Y:S01]  /*12550*/  FFMA.FTZ R41, R57, R41, R6 ;  /* 0x0000002939297223 */ /* 0x000fe20000010006 */
[----:B------:R-:W-:-:S02]  /*12560*/  LOP3.LUT R11, R11, 0xffff0000, RZ, 0xc0, !PT ;  /* 0xffff00000b0b7812 */ /* 0x000fc400078ec0ff */
        /* <DEDUP_REMOVED lines=20> */
.L_x_628:
[----:B------:R-:W-:Y:S05]  /*126b0*/  BSYNC B2 ;  /* 0x0000000000027941 */ /* 0x000fea0003800000 */
.L_x_627:
        /* <DEDUP_REMOVED lines=98> */
.L_x_626:
[----:B------:R-:W-:Y:S05]  /*12ce0*/  BSYNC B1 ;  /* 0x0000000000017941 */ /* 0x000fea0003800000 */
.L_x_625:
[----:B-12---:R-:W-:-:S05]  /*12cf0*/  VIADD R5, R224, 0x60 ;  /* 0x00000060e0057836 */ /* 0x006fca0000000000 */
[----:B------:R-:W-:-:S13]  /*12d00*/  ISETP.GE.AND P0, PT, R5, R34, PT ;  /* 0x000000220500720c */ /* 0x000fda0003f06270 */
[----:B------:R-:W-:Y:S05]  /*12d10*/  @P0 BRA `(.L_x_605) ;  /* 0x0000000c00340947 */ /* 0x000fea0003800000 */
[----:B------:R1:W5:Y:S01]  /*12d20*/  LDL R52, [R1+0x6c] ;  /* 0x00006c0001347983 */ /* 0x0003620000100800 */
[----:B------:R-:W2:Y:S01]  /*12d30*/  LDC R37, c[0x0][0x3f4] ;  /* 0x0000fd00ff257b82 */ /* 0x000ea20000000800 */
[----:B------:R-:W-:Y:S01]  /*12d40*/  SHF.R.S32.HI R4, RZ, 0x1f, R5 ;  /* 0x0000001fff047819 */ /* 0x000fe20000011405 */
[----:B------:R-:W-:Y:S01]  /*12d50*/  IMAD.SHL.U32 R39, R5, 0x40, RZ ;  /* 0x0000004005277824 */ /* 0x000fe200078e00ff */
[----:B------:R-:W-:Y:S02]  /*12d60*/  BSSY B1, `(.L_x_629) ;  /* 0x0000066000017945 */ /* 0x000fe40003800000 */
[----:B------:R-:W-:Y:S02]  /*12d70*/  LEA.HI R4, R4, R5, RZ, 0x3 ;  /* 0x0000000504047211 */ /* 0x000fe400078f18ff */
[----:B------:R-:W-:-:S03]  /*12d80*/  LOP3.LUT R39, R39, 0x1c0, RZ, 0xc0, !PT ;  /* 0x000001c027277812 */ /* 0x000fc600078ec0ff */
[----:B------:R-:W-:Y:S01]  /*12d90*/  IMAD.SHL.U32 R4, R4, 0x40, RZ ;  /* 0x0000004004047824 */ /* 0x000fe200078e00ff */
[----:B------:R-:W-:-:S04]  /*12da0*/  SHF.R.U32.HI R34, RZ, 0x3, R39 ;  /* 0x00000003ff227819 */ /* 0x000fc80000011627 */
[----:B------:R-:W-:Y:S02]  /*12db0*/  LOP3.LUT R35, R4, 0xfffffe00, RZ, 0xc0, !PT ;  /* 0xfffffe0004237812 */ /* 0x000fe400078ec0ff */
        /* <DEDUP_REMOVED lines=9> */
[----:B------:R-:W-:Y:S02]  /*12e50*/  LOP3.LUT R7, R39, 0x38, R16, 0xf8, !PT ;  /* 0x0000003827077812 */ /* 0x000fe400078ef810 */
[----:B------:R-:W-:Y:S01]  /*12e60*/  SHF.L.U32 R48, R30, 0x10, RZ ;  /* 0x000000101e307819 */ /* 0x000fe200000006ff */
[----:B------:R-:W-:Y:S01]  /*12e70*/  IMAD.IADD R4, R28, 0x1, -R29 ;  /* 0x000000011c047824 */ /* 0x000fe200078e0a1d */
[----:B------:R-:W-:-:S02]  /*12e80*/  LOP3.LUT R7, R35, R7, R34, 0xf6, !PT ;  /* 0x0000000723077212 */ /* 0x000fc400078ef622 */
[----:B------:R-:W-:Y:S01]  /*12e90*/  LOP3.LUT R50, R30, 0xffff0000, RZ, 0xc0, !PT ;  /* 0xffff00001e327812 */ /* 0x000fe200078ec0ff */
[----:B------:R-:W-:Y:S01]  /*12ea0*/  IMAD.U32 R30, R25, 0x10000, RZ ;  /* 0x00010000191e7824 */ /* 0x000fe200078e00ff */
[----:B------:R-:W-:Y:S02]  /*12eb0*/  LEA.HI R4, R37, R4, RZ, 0x1d ;  /* 0x0000000425047211 */ /* 0x000fe400078fe8ff */
[----:B------:R-:W-:Y:S02]  /*12ec0*/  LEA R28, R7, UR4, 0x1 ;  /* 0x00000004071c7c11 */ /* 0x000fe4000f8e08ff */
[----:B------:R-:W-:Y:S01]  /*12ed0*/  SHF.R.S32.HI R5, RZ, 0x1f, R4 ;  /* 0x0000001fff057819 */ /* 0x000fe20000011404 */
[----:B------:R-:W-:Y:S01]  /*12ee0*/  IMAD.SHL.U32 R6, R4, 0x8, RZ ;  /* 0x0000000804067824 */ /* 0x000fe200078e00ff */
[----:B------:R-:W-:Y:S02]  /*12ef0*/  LOP3.LUT R24, R24, 0xffff0000, RZ, 0xc0, !PT ;  /* 0xffff000018187812 */ /* 0x000fe400078ec0ff */
[----:B------:R-:W-:-:S02]  /*12f00*/  LEA.HI R4, R5, R4, RZ, 0x3 ;  /* 0x0000000405047211 */ /* 0x000fc400078f18ff */
[----:B------:R-:W-:Y:S02]  /*12f10*/  LOP3.LUT R5, R39, 0x38, R6, 0xf8, !PT ;  /* 0x0000003827057812 */ /* 0x000fe400078ef806 */
[----:B------:R-:W-:Y:S01]  /*12f20*/  LOP3.LUT R33, R33, 0xffff0000, RZ, 0xc0, !PT ;  /* 0xffff000021217812 */ /* 0x000fe200078ec0ff */
[----:B------:R-:W-:Y:S01]  /*12f30*/  IMAD.SHL.U32 R6, R4, 0x400, RZ ;  /* 0x0000040004067824 */ /* 0x000fe200078e00ff */
[----:B------:R-:W-:Y:S02]  /*12f40*/  LOP3.LUT R4, R5, R34, RZ, 0x3c, !PT ;  /* 0x0000002205047212 */ /* 0x000fe400078e3cff */
[----:B------:R-:W-:Y:S02]  /*12f50*/  LOP3.LUT R25, R25, 0xffff0000, RZ, 0xc0, !PT ;  /* 0xffff000019197812 */ /* 0x000fe400078ec0ff */
[----:B------:R-:W-:Y:S02]  /*12f60*/  LOP3.LUT R6, R6, 0x7fffe000, RZ, 0xc0, !PT ;  /* 0x7fffe00006067812 */ /* 0x000fe400078ec0ff */
[----:B------:R-:W-:-:S02]  /*12f70*/  LOP3.LUT R27, R27, 0xffff0000, RZ, 0xc0, !PT ;  /* 0xffff00001b1b7812 */ /* 0x000fc400078ec0ff */
        /* <DEDUP_REMOVED lines=20> */
[----:B------:R-:W-:Y:S01]  /*130c0*/  FMUL.FTZ R53, R24, R8 ;  /* 0x0000000818357220 */ /* 0x000fe20000410000 */
[----:B------:R-:W-:Y:S02]  /*130d0*/  IMAD.U32 R44, R10, 0x10000, RZ ;  /* 0x000100000a2c7824 */ /* 0x000fe400078e00ff */
[-C--:B------:R-:W-:Y:S01]  /*130e0*/  FFMA.FTZ R8, R24, R4.reuse, -R51 ;  /* 0x0000000418087223 */ /* 0x080fe20000010833 */
[-C--:B------:R-:W-:Y:S01]  /*130f0*/  FMUL.FTZ R51, R42, R43.reuse ;  /* 0x0000002b2a337220 */ /* 0x080fe20000410000 */
[----:B------:R-:W-:Y:S01]  /*13100*/  FFMA.FTZ R24, R50, R4, R53 ;  /* 0x0000000432187223 */ /* 0x000fe20000010035 */
[-C--:B------:R-:W-:Y:S01]  /*13110*/  FFMA.FTZ R47, R46, R36.reuse, -R47 ;  /* 0x000000242e2f7223 */ /* 0x080fe2000001082f */
[----:B------:R-:W-:Y:S01]  /*13120*/  FFMA.FTZ R49, R48, R36, R49 ;  /* 0x0000002430317223 */ /* 0x000fe20000010031 */
[C---:B------:R-:W-:Y:S01]  /*13130*/  FMUL.FTZ R43, R30.reuse, R43 ;  /* 0x0000002b1e2b7220 */ /* 0x040fe20000410000 */
[----:B------:R-:W-:Y:S01]  /*13140*/  FFMA.FTZ R51, R30, R38, -R51 ;  /* 0x000000261e337223 */ /* 0x000fe20000010833 */
[----:B------:R-:W-:Y:S01]  /*13150*/  IMAD.U32 R4, R26, 0x10000, RZ ;  /* 0x000100001a047824 */ /* 0x000fe200078e00ff */
[----:B------:R-:W-:Y:S01]  /*13160*/  LOP3.LUT R10, R10, 0xffff0000, RZ, 0xc0, !PT ;  /* 0xffff00000a0a7812 */ /* 0x000fe200078ec0ff */
[----:B------:R-:W-:Y:S01]  /*13170*/  IMAD.U32 R36, R32, 0x10000, RZ ;  /* 0x0001000020247824 */ /* 0x000fe200078e00ff */
[----:B------:R-:W-:Y:S01]  /*13180*/  LOP3.LUT R26, R26, 0xffff0000, RZ, 0xc0, !PT ;  /* 0xffff00001a1a7812 */ /* 0x000fe200078ec0ff */
[C---:B------:R-:W-:Y:S01]  /*13190*/  IMAD.U32 R45, R11.reuse, 0x10000, RZ ;  /* 0x000100000b2d7824 */ /* 0x040fe200078e00ff */
[----:B------:R-:W-:Y:S01]  /*131a0*/  LOP3.LUT R30, R32, 0xffff0000, RZ, 0xc0, !PT ;  /* 0xffff0000201e7812 */ /* 0x000fe200078ec0ff */
[-C--:B------:R-:W-:Y:S01]  /*131b0*/  FMUL.FTZ R53, R36, R44.reuse ;  /* 0x0000002c24357220 */ /* 0x080fe20000410000 */
[----:B------:R-:W-:Y:S01]  /*131c0*/  FMUL.FTZ R55, R4, R44 ;  /* 0x0000002c04377220 */ /* 0x000fe20000410000 */
[-C--:B------:R-:W-:Y:S01]  /*131d0*/  FMUL.FTZ R59, R26, R10.reuse ;  /* 0x0000000a1a3b7220 */ /* 0x080fe20000410000 */
[----:B------:R-:W-:Y:S01]  /*131e0*/  LOP3.LUT R11, R11, 0xffff0000, RZ, 0xc0, !PT ;  /* 0xffff00000b0b7812 */ /* 0x000fe200078ec0ff */
[----:B------:R-:W-:Y:S01]  /*131f0*/  FMUL.FTZ R57, R30, R10 ;  /* 0x0000000a1e397220 */ /* 0x000fe20000410000 */
[----:B------:R-:W-:Y:S01]  /*13200*/  FFMA.FTZ R53, R4, R40, -R53 ;  /* 0x0000002804357223 */ /* 0x000fe20000010835 */
[-C--:B------:R-:W-:Y:S01]  /*13210*/  FMUL.FTZ R4, R63, R45.reuse ;  /* 0x0000002d3f047220 */ /* 0x080fe20000410000 */
[-C--:B------:R-:W-:Y:S01]  /*13220*/  FFMA.FTZ R59, R30, R6.reuse, R59 ;  /* 0x000000061e3b7223 */ /* 0x080fe2000001003b */
[----:B------:R-:W-:Y:S01]  /*13230*/  FFMA.FTZ R32, R26, R6, -R57 ;  /* 0x000000061a207223 */ /* 0x000fe20000010839 */
[----:B------:R-:W-:Y:S01]  /*13240*/  LOP3.LUT R31, R31, 0xffff0000, RZ, 0xc0, !PT ;  /* 0xffff00001f1f7812 */ /* 0x000fe200078ec0ff */
[C---:B------:R-:W-:Y:S01]  /*13250*/  FMUL.FTZ R6, R61.reuse, R45 ;  /* 0x0000002d3d067220 */ /* 0x040fe20000410000 */
[----:B------:R-:W-:Y:S01]  /*13260*/  FFMA.FTZ R10, R36, R40, R55 ;  /* 0x00000028240a7223 */ /* 0x000fe20000010037 */
[----:B------:R-:W-:Y:S01]  /*13270*/  FFMA.FTZ R43, R42, R38, R43 ;  /* 0x000000262a2b7223 */ /* 0x000fe2000001002b */
[-C--:B------:R-:W-:Y:S01]  /*13280*/  FFMA.FTZ R36, R61, R41.reuse, -R4 ;  /* 0x000000293d247223 */ /* 0x080fe20000010804 */
[----:B------:R-:W-:Y:S01]  /*13290*/  FFMA.FTZ R41, R63, R41, R6 ;  /* 0x000000293f297223 */ /* 0x000fe20000010006 */
[----:B------:R-:W-:Y:S01]  /*132a0*/  FMUL.FTZ R4, R31, R9 ;  /* 0x000000091f047220 */ /* 0x000fe20000410000 */
[----:B------:R-:W-:Y:S01]  /*132b0*/  FMUL.FTZ R38, R33, R11 ;  /* 0x0000000b21267220 */ /* 0x000fe20000410000 */
        /* <DEDUP_REMOVED lines=16> */
.L_x_630:
[----:B------:R-:W-:Y:S05]  /*133c0*/  BSYNC B1 ;  /* 0x0000000000017941 */ /* 0x000fea0003800000 */
.L_x_629:
[----:B------:R-:W-:Y:S05]  /*133d0*/  @P1 BRA `(.L_x_605) ;  /* 0x0000000400841947 */ /* 0x000fea0003800000 */
[----:B-1----:R-:W-:Y:S01]  /*133e0*/  SHF.R.S32.HI R5, RZ, 0x1f, R214 ;  /* 0x0000001fff057819 */ /* 0x002fe200000114d6 */
[----:B------:R-:W-:Y:S01]  /*133f0*/  IMAD.U32 R33, R0, 0x10000, RZ ;  /* 0x0001000000217824 */ /* 0x000fe200078e00ff */
[----:B-----5:R-:W-:Y:S02]  /*13400*/  R2UR UR4, R52 ;  /* 0x00000000340472ca */ /* 0x020fe400000e0000 */
[CC--:B------:R-:W-:Y:S02]  /*13410*/  LEA.HI R4, R5.reuse, R214.reuse, RZ, 0x3 ;  /* 0x000000d605047211 */ /* 0x0c0fe400078f18ff */
[----:B------:R-:W-:Y:S02]  /*13420*/  LEA.HI R5, R5, R214, RZ, 0x6 ;  /* 0x000000d605057211 */ /* 0x000fe400078f30ff */
[--C-:B------:R-:W-:Y:S02]  /*13430*/  SHF.R.S32.HI R6, RZ, 0x3, R4.reuse ;  /* 0x00000003ff067819 */ /* 0x100fe40000011404 */
[----:B------:R-:W-:Y:S01]  /*13440*/  LOP3.LUT R7, R39, 0x38, R4, 0xf8, !PT ;  /* 0x0000003827077812 */ /* 0x000fe200078ef804 */
[----:B------:R-:W-:Y:S01]  /*13450*/  IMAD.SHL.U32 R5, R5, 0x80, RZ ;  /* 0x0000008005057824 */ /* 0x000fe200078e00ff */
[----:B------:R-:W-:-:S02]  /*13460*/  LEA.HI R37, R37, R6, RZ, 0x1d ;  /* 0x0000000625257211 */ /* 0x000fc400078fe8ff */
[----:B------:R-:W-:Y:S02]  /*13470*/  LOP3.LUT R7, R7, R34, RZ, 0x3c, !PT ;  /* 0x0000002207077212 */ /* 0x000fe400078e3cff */
[----:B------:R-:W-:Y:S01]  /*13480*/  SHF.R.S32.HI R6, RZ, 0x1f, R37 ;  /* 0x0000001fff067819 */ /* 0x000fe20000011425 */
[----:B------:R-:W-:Y:S01]  /*13490*/  IMAD.SHL.U32 R4, R37, 0x8, RZ ;  /* 0x0000000825047824 */ /* 0x000fe200078e00ff */
[----:B0-----:R-:W-:Y:S02]  /*134a0*/  LOP3.LUT R8, R5, 0xffffe000, RZ, 0xc0, !PT ;  /* 0xffffe00005087812 */ /* 0x001fe400078ec0ff */
[----:B------:R-:W-:Y:S01]  /*134b0*/  LEA.HI R6, R6, R37, RZ, 0x3 ;  /* 0x0000002506067211 */ /* 0x000fe200078f18ff */
[----:B------:R-:W-:Y:S01]  /*134c0*/  IMAD.U32 R37, R20, 0x10000, RZ ;  /* 0x0001000014257824 */ /* 0x000fe200078e00ff */
[----:B------:R-:W-:Y:S02]  /*134d0*/  LOP3.LUT R39, R39, 0x38, R4, 0xf8, !PT ;  /* 0x0000003827277812 */ /* 0x000fe400078ef804 */
[----:B------:R-:W-:Y:S01]  /*134e0*/  IADD3 R7, R7, R8, R35 ;  /* 0x0000000807077210 */ /* 0x000fe20007ffe023 */
[----:B------:R-:W-:Y:S01]  /*134f0*/  IMAD.SHL.U32 R6, R6, 0x400, RZ ;  /* 0x0000040006067824 */ /* 0x000fe200078e00ff */
[----:B------:R-:W-:-:S02]  /*13500*/  LOP3.LUT R34, R39, R34, RZ, 0x3c, !PT ;  /* 0x0000002227227212 */ /* 0x000fc400078e3cff */
[----:B------:R-:W-:Y:S02]  /*13510*/  LEA R24, R7, UR4, 0x1 ;  /* 0x0000000407187c11 */ /* 0x000fe4000f8e08ff */
[----:B------:R-:W-:Y:S02]  /*13520*/  LOP3.LUT R6, R6, 0x7fffe000, RZ, 0xc0, !PT ;  /* 0x7fffe00006067812 */ /* 0x000fe400078ec0ff */
[----:B------:R-:W-:Y:S02]  /*13530*/  LOP3.LUT R38, R14, 0xffff0000, RZ, 0xc0, !PT ;  /* 0xffff00000e267812 */ /* 0x000fe400078ec0ff */
[----:B------:R-:W-:Y:S01]  /*13540*/  IADD3 R34, R34, R6, R35 ;  /* 0x0000000622227210 */ /* 0x000fe20007ffe023 */
[----:B------:R-:W-:Y:S01]  /*13550*/  IMAD.U32 R35, R14, 0x10000, RZ ;  /* 0x000100000e237824 */ /* 0x000fe200078e00ff */
[----:B------:R-:W0:Y:S01]  /*13560*/  LDS.128 R4, [R24] ;  /* 0x0000000018047984 */ /* 0x000e220000000c00 */
[----:B------:R-:W-:Y:S02]  /*13570*/  LOP3.LUT R0, R0, 0xffff0000, RZ, 0xc0, !PT ;  /* 0xffff000000007812 */ /* 0x000fe400078ec0ff */
[----:B------:R-:W-:Y:S01]  /*13580*/  IMAD R34, R34, 0x2, R23 ;  /* 0x0000000222227824 */ /* 0x000fe200078e0217 */
[----:B------:R-:W-:-:S04]  /*13590*/  LOP3.LUT R40, R20, 0xffff0000, RZ, 0xc0, !PT ;  /* 0xffff000014287812 */ /* 0x000fc800078ec0ff */
        /* <DEDUP_REMOVED lines=18> */
[----:B------:R-:W-:Y:S02]  /*136c0*/  IMAD.U32 R33, R12, 0x10000, RZ ;  /* 0x000100000c217824 */ /* 0x000fe400078e00ff */
[----:B------:R-:W-:Y:S01]  /*136d0*/  FFMA.FTZ R14, R35, R25, R14 ;  /* 0x00000019230e7223 */ /* 0x000fe2000001000e */
[C---:B------:R-:W-:Y:S01]  /*136e0*/  FMUL.FTZ R25, R0.reuse, R8 ;  /* 0x0000000800197220 */ /* 0x040fe20000410000 */
[-C--:B------:R-:W-:Y:S01]  /*136f0*/  FFMA.FTZ R29, R0, R4.reuse, -R29 ;  /* 0x00000004001d7223 */ /* 0x080fe2000001081d */
[-C--:B------:R-:W-:Y:S01]  /*13700*/  FMUL.FTZ R0, R37, R31.reuse ;  /* 0x0000001f25007220 */ /* 0x080fe20000410000 */
[C---:B------:R-:W-:Y:S01]  /*13710*/  FMUL.FTZ R20, R33.reuse, R31 ;  /* 0x0000001f21147220 */ /* 0x040fe20000410000 */
[----:B------:R-:W-:Y:S01]  /*13720*/  LOP3.LUT R12, R12, 0xffff0000, RZ, 0xc0, !PT ;  /* 0xffff00000c0c7812 */ /* 0x000fe200078ec0ff */
[----:B------:R-:W-:Y:S01]  /*13730*/  FFMA.FTZ R25, R38, R4, R25 ;  /* 0x0000000426197223 */ /* 0x000fe20000010019 */
[-C--:B------:R-:W-:Y:S01]  /*13740*/  FFMA.FTZ R8, R33, R27.reuse, -R0 ;  /* 0x0000001b21087223 */ /* 0x080fe20000010800 */
[----:B------:R-:W-:Y:S01]  /*13750*/  FFMA.FTZ R20, R37, R27, R20 ;  /* 0x0000001b25147223 */ /* 0x000fe20000010014 */
[----:B------:R-:W-:Y:S01]  /*13760*/  FMUL.FTZ R27, R40, R10 ;  /* 0x0000000a281b7220 */ /* 0x000fe20000410000 */
[----:B------:R-:W-:-:S02]  /*13770*/  IMAD.U32 R38, R15, 0x10000, RZ ;  /* 0x000100000f267824 */ /* 0x000fc400078e00ff */
[C---:B------:R-:W-:Y:S01]  /*13780*/  FMUL.FTZ R35, R12.reuse, R10 ;  /* 0x0000000a0c237220 */ /* 0x040fe20000410000 */
[----:B------:R-:W-:Y:S02]  /*13790*/  IMAD.U32 R32, R11, 0x10000, RZ ;  /* 0x000100000b207824 */ /* 0x000fe400078e00ff */
[----:B------:R-:W-:Y:S01]  /*137a0*/  FFMA.FTZ R33, R12, R6, -R27 ;  /* 0x000000060c217223 */ /* 0x000fe2000001081b */
[----:B------:R-:W-:Y:S01]  /*137b0*/  IMAD.U32 R10, R21, 0x10000, RZ ;  /* 0x00010000150a7824 */ /* 0x000fe200078e00ff */
[----:B------:R-:W-:Y:S01]  /*137c0*/  LOP3.LUT R9, R9, 0xffff0000, RZ, 0xc0, !PT ;  /* 0xffff000009097812 */ /* 0x000fe200078ec0ff */
[----:B------:R-:W-:Y:S01]  /*137d0*/  IMAD.U32 R4, R13, 0x10000, RZ ;  /* 0x000100000d047824 */ /* 0x000fe200078e00ff */
[----:B------:R-:W-:Y:S01]  /*137e0*/  LOP3.LUT R11, R11, 0xffff0000, RZ, 0xc0, !PT ;  /* 0xffff00000b0b7812 */ /* 0x000fe200078ec0ff */
[----:B------:R-:W-:Y:S02]  /*137f0*/  IMAD.U32 R0, R3, 0x10000, RZ ;  /* 0x0001000003007824 */ /* 0x000fe400078e00ff */
[----:B------:R-:W-:Y:S01]  /*13800*/  FMUL.FTZ R27, R38, R30 ;  /* 0x0000001e261b7220 */ /* 0x000fe20000410000 */
[----:B------:R-:W-:Y:S01]  /*13810*/  LOP3.LUT R15, R15, 0xffff0000, RZ, 0xc0, !PT ;  /* 0xffff00000f0f7812 */ /* 0x000fe200078ec0ff */
[-C--:B------:R-:W-:Y:S01]  /*13820*/  FMUL.FTZ R37, R10, R32.reuse ;  /* 0x000000200a257220 */ /* 0x080fe20000410000 */
[----:B------:R-:W-:Y:S01]  /*13830*/  LOP3.LUT R21, R21, 0xffff0000, RZ, 0xc0, !PT ;  /* 0xffff000015157812 */ /* 0x000fe200078ec0ff */
[----:B------:R-:W-:Y:S01]  /*13840*/  FMUL.FTZ R39, R4, R32 ;  /* 0x0000002004277220 */ /* 0x000fe20000410000 */
[----:B------:R-:W-:Y:S01]  /*13850*/  LOP3.LUT R3, R3, 0xffff0000, RZ, 0xc0, !PT ;  /* 0xffff000003037812 */ /* 0x000fe200078ec0ff */
[----:B------:R-:W-:Y:S01]  /*13860*/  FMUL.FTZ R31, R0, R30 ;  /* 0x0000001e001f7220 */ /* 0x000fe20000410000 */
[----:B------:R-:W-:Y:S01]  /*13870*/  LOP3.LUT R13, R13, 0xffff0000, RZ, 0xc0, !PT ;  /* 0xffff00000d0d7812 */ /* 0x000fe200078ec0ff */
[----:B------:R-:W-:Y:S01]  /*13880*/  FFMA.FTZ R35, R40, R6, R35 ;  /* 0x0000000628237223 */ /* 0x000fe20000010023 */
[----:B------:R-:W-:Y:S01]  /*13890*/  FFMA.FTZ R27, R0, R26, -R27 ;  /* 0x0000001a001b7223 */ /* 0x000fe2000001081b */
[-C--:B------:R-:W-:Y:S01]  /*138a0*/  FFMA.FTZ R37, R4, R28.reuse, -R37 ;  /* 0x0000001c04257223 */ /* 0x080fe20000010825 */
[----:B------:R-:W-:Y:S01]  /*138b0*/  FFMA.FTZ R39, R10, R28, R39 ;  /* 0x0000001c0a277223 */ /* 0x000fe20000010027 */
[----:B------:R-:W-:Y:S01]  /*138c0*/  FMUL.FTZ R0, R15, R9 ;  /* 0x000000090f007220 */ /* 0x000fe20000410000 */
[----:B------:R-:W-:Y:S01]  /*138d0*/  FMUL.FTZ R6, R21, R11 ;  /* 0x0000000b15067220 */ /* 0x000fe20000410000 */
[----:B------:R-:W-:Y:S01]  /*138e0*/  FMUL.FTZ R4, R3, R9 ;  /* 0x0000000903047220 */ /* 0x000fe20000410000 */
[----:B------:R-:W-:Y:S01]  /*138f0*/  FMUL.FTZ R10, R13, R11 ;  /* 0x0000000b0d0a7220 */ /* 0x000fe20000410000 */
        /* <DEDUP_REMOVED lines=15> */
.L_x_605:
[----:B------:R-:W-:Y:S05]  /*139f0*/  BSYNC B0 ;  /* 0x0000000000007941 */ /* 0x000fea0003800000 */
.L_x_574:
[----:B------:R-:W-:Y:S01]  /*13a00*/  @!PT LDS RZ, [RZ] ;  /* 0x00000000fffff984 */ /* 0x000fe20000000800 */
[----:B------:R-:W-:Y:S01]  /*13a10*/  @!PT LDS RZ, [RZ] ;  /* 0x00000000fffff984 */ /* 0x000fe20000000800 */
[----:B------:R-:W-:Y:S01]  /*13a20*/  @!PT LDS RZ, [RZ] ;  /* 0x00000000fffff984 */ /* 0x000fe20000000800 */
[----:B------:R-:W-:Y:S01]  /*13a30*/  @!PT LDS RZ, [RZ] ;  /* 0x00000000fffff984 */ /* 0x000fe20000000800 */
[----:B------:R1:W-:Y:S06]  /*13a40*/  MEMBAR.ALL.CTA ;  /* 0x0000000000007992 */ /* 0x0003ec0000008000 */
[----:B-1----:R-:W1:Y:S01]  /*13a50*/  FENCE.VIEW.ASYNC.S ;  /* 0x00000000000073c6 */ /* 0x002e620000000000 */
[----:B------:R-:W-:Y:S05]  /*13a60*/  WARPSYNC.ALL ;  /* 0x0000000000007948 */ /* 0x000fea0003800000 */
[----:B-1----:R-:W-:Y:S06]  /*13a70*/  BAR.SYNC.DEFER_BLOCKING 0xd, 0x100 ;  /* 0x0344000000007b1d */ /* 0x002fec0000010000 */
.L_x_572:
[----:B------:R-:W-:-:S06]  /*13a80*/  ULOP3.LUT UR4, UR60, 0x1, URZ, 0xfc, !UPT ;  /* 0x000000013c047892 */ /* 0x000fcc000f8efc3f */
[----:B01----:R-:W-:-:S05]  /*13a90*/  IMAD.U32 R0, RZ, RZ, UR4 ;  /* 0x00000004ff007e24 */ /* 0x003fca000f8e00ff */
[----:B------:R-:W-:-:S13]  /*13aa0*/  ISETP.NE.AND P0, PT, R0, 0x3, PT ;  /* 0x000000030000780c */ /* 0x000fda0003f05270 */
[----:B------:R-:W-:Y:S05]  /*13ab0*/  @!P0 BRA `(.L_x_631) ;  /* 0x0000000000048947 */ /* 0x000fea0003800000 */
[----:B------:R-:W-:Y:S01]  /*13ac0*/  BPT.TRAP 0x1 ;  /* 0x000000040000795c */ /* 0x000fe20000300000 */
.L_x_631:
[----:B------:R-:W-:Y:S01]  /*13ad0*/  IMAD R0, R226, 0x8, R23 ;  /* 0x00000008e2007824 */ /* 0x000fe200078e0217 */
[----:B------:R-:W-:-:S04]  /*13ae0*/  SHF.L.U32 R3, R229, 0x1f, RZ ;  /* 0x0000001fe5037819 */ /* 0x000fc800000006ff */
[----:B------:R0:W1:Y:S01]  /*13af0*/  SYNCS.PHASECHK.TRANS64.TRYWAIT P1, [R0+URZ+0x38830], R3 ;  /* 0x03883003000075a7 */ /* 0x000062000802017f */
[----:B------:R-:W-:Y:S05]  /*13b00*/  @!P0 BRA `(.L_x_632) ;  /* 0x0000000000048947 */ /* 0x000fea0003800000 */
[----:B------:R-:W-:Y:S01]  /*13b10*/  BPT.TRAP 0x1 ;  /* 0x000000040000795c */ /* 0x000fe20000300000 */
.L_x_632:
[----:B------:R-:W-:Y:S01]  /*13b20*/  IMAD.MOV.U32 R151, RZ, RZ, RZ ;  /* 0x000000ffff977224 */ /* 0x000fe200078e00ff */
[----:B-1----:R-:W-:Y:S06]  /*13b30*/  @P1 BRA `(.L_x_633) ;  /* 0x0000000000081947 */ /* 0x002fec0003800000 */
[----:B------:R-:W1:Y:S02]  /*13b40*/  SYNCS.PHASECHK.TRANS64.TRYWAIT P1, [R0+URZ+0x38830], R3 ;  /* 0x03883003000075a7 */ /* 0x000e64000802017f */
[----:B-1----:R-:W-:Y:S05]  /*13b50*/  @!P1 BRA `(.L_x_634) ;  /* 0x0000017c00a89947 */ /* 0x002fea0003800000 */
.L_x_633:
[----:B------:R-:W-:Y:S05]  /*13b60*/  WARPSYNC.ALL ;  /* 0x0000000000007948 */ /* 0x000fea0003800000 */
[----:B01----:R-:W-:Y:S01]  /*13b70*/  VIADD R3, R23, 0x24400 ;  /* 0x0002440017037836 */ /* 0x003fe20000000000 */
[----:B------:R-:W-:Y:S01]  /*13b80*/  R2UR UR20, R2 ;  /* 0x00000000021472ca */ /* 0x000fe200000e0000 */
[----:B--234-:R-:W-:Y:S01]  /*13b90*/  IMAD.MOV.U32 R5, RZ, RZ, 0x40000040 ;  /* 0x40000040ff057424 */ /* 0x01cfe200078e00ff */
[----:B-----5:R-:W-:Y:S01]  /*13ba0*/  WARPGROUP.ARRIVE ;  /* 0x00000000000079c5 */ /* 0x020fe20000000000 */
[----:B------:R-:W-:Y:S01]  /*13bb0*/  UMOV UR25, 0x40000040 ;  /* 0x4000004000197882 */ /* 0x000fe20000000000 */
[----:B------:R-:W-:Y:S01]  /*13bc0*/  SHF.R.U32.HI R3, RZ, 0x4, R3 ;  /* 0x00000004ff037819 */ /* 0x000fe20000011603 */
[----:B------:R-:W-:Y:S01]  /*13bd0*/  IMAD.MOV.U32 R7, RZ, RZ, 0x40000040 ;  /* 0x40000040ff077424 */ /* 0x000fe200078e00ff */
[----:B------:R-:W-:Y:S01]  /*13be0*/  R2UR UR27, R5 ;  /* 0x00000000051b72ca */ /* 0x000fe200000e0000 */
[----:B------:R-:W-:Y:S01]  /*13bf0*/  UMOV UR17, UR25 ;  /* 0x0000001900117c82 */ /* 0x000fe20008000000 */
[----:B------:R-:W-:Y:S01]  /*13c00*/  LOP3.LUT R3, R3, 0x3fff, RZ, 0xc0, !PT ;  /* 0x00003fff03037812 */ /* 0x000fe200078ec0ff */
[----:B------:R-:W-:Y:S01]  /*13c10*/  UMOV UR5, UR17 ;  /* 0x0000001100057c82 */ /* 0x000fe20008000000 */
[----:B------:R-:W-:Y:S01]  /*13c20*/  R2UR UR7, R7 ;  /* 0x00000000070772ca */ /* 0x000fe200000e0000 */
[----:B------:R-:W-:Y:S01]  /*13c30*/  UMOV UR9, UR17 ;  /* 0x0000001100097c82 */ /* 0x000fe20008000000 */
[----:B------:R-:W-:Y:S01]  /*13c40*/  LOP3.LUT R4, R3, 0x10000, RZ, 0xfc, !PT ;  /* 0x0001000003047812 */ /* 0x000fe200078efcff */
[----:B------:R-:W-:Y:S01]  /*13c50*/  ULOP3.LUT UR20, UR20, 0x10000, URZ, 0xfc, !UPT ;  /* 0x0001000014147892 */ /* 0x000fe2000f8efc3f */
[----:B------:R-:W-:Y:S01]  /*13c60*/  IMAD.MOV.U32 R3, RZ, RZ, 0x40000040 ;  /* 0x40000040ff037424 */ /* 0x000fe200078e00ff */
[----:B------:R-:W-:Y:S01]  /*13c70*/  R2UR UR15, R7 ;  /* 0x00000000070f72ca */ /* 0x000fe200000e0000 */
[----:B------:R-:W-:Y:S01]  /*13c80*/  UMOV UR13, UR17 ;  /* 0x00000011000d7c82 */ /* 0x000fe20008000000 */
[----:B------:R0:W-:Y:S01]  /*13c90*/  STL [R1+0x50], R4 ;  /* 0x0000500401007387 */ /* 0x0001e20000100800 */
[----:B------:R-:W-:Y:S01]  /*13ca0*/  IMAD.U32 R11, RZ, RZ, UR25 ;  /* 0x00000019ff0b7e24 */ /* 0x000fe2000f8e00ff */
[C---:B------:R-:W-:Y:S01]  /*13cb0*/  R2UR UR11, R3.reuse ;  /* 0x00000000030b72ca */ /* 0x040fe200000e0000 */
[----:B------:R-:W-:Y:S01]  /*13cc0*/  UMOV UR24, UR20 ;  /* 0x0000001400187c82 */ /* 0x000fe20008000000 */
[----:B------:R-:W-:Y:S01]  /*13cd0*/  R2UR UR19, R3 ;  /* 0x00000000031372ca */ /* 0x000fe200000e0000 */
[----:B------:R-:W-:Y:S01]  /*13ce0*/  UMOV UR16, UR24 ;  /* 0x0000001800107c82 */ /* 0x000fe20008000000 */
[----:B------:R-:W-:Y:S01]  /*13cf0*/  IMAD.MOV.U32 R3, RZ, RZ, 0x40000040 ;  /* 0x40000040ff037424 */ /* 0x000fe200078e00ff */
[----:B------:R-:W-:Y:S01]  /*13d00*/  UMOV UR4, UR16 ;  /* 0x0000001000047c82 */ /* 0x000fe20008000000 */
[----:B------:R-:W-:Y:S01]  /*13d10*/  UMOV UR8, UR16 ;  /* 0x0000001000087c82 */ /* 0x000fe20008000000 */
[----:B------:R-:W-:Y:S01]  /*13d20*/  UMOV UR12, UR16 ;  /* 0x00000010000c7c82 */ /* 0x000fe20008000000 */
[----:B0-----:R-:W-:Y:S01]  /*13d30*/  IMAD R4, R226, 0xa00, R4 ;  /* 0x00000a00e2047824 */ /* 0x001fe200078e0204 */
[----:B------:R-:W-:Y:S01]  /*13d40*/  MOV R10, UR24 ;  /* 0x00000018000a7c02 */ /* 0x000fe20008000f00 */
[----:B------:R-:W-:Y:S01]  /*13d50*/  IMAD.MOV.U32 R7, RZ, RZ, 0x40000040 ;  /* 0x40000040ff077424 */ /* 0x000fe200078e00ff */
[----:B------:R-:W-:Y:S01]  /*13d60*/  UIADD3 UR56, UR20, 0x804, URZ ;  /* 0x0000080414387890 */ /* 0x000fe2000fffe03f */
[C---:B------:R-:W-:Y:S01]  /*13d70*/  VIADD R6, R4.reuse, 0x80 ;  /* 0x0000008004067836 */ /* 0x040fe20000000000 */
[C---:B------:R-:W-:Y:S01]  /*13d80*/  R2UR UR26, R4.reuse ;  /* 0x00000000041a72ca */ /* 0x040fe200000e0000 */
[C---:B------:R-:W-:Y:S01]  /*13d90*/  VIADD R2, R4.reuse, 0x100 ;  /* 0x0000010004027836 */ /* 0x040fe20000000000 */
[----:B------:R0:W-:Y:S01]  /*13da0*/  STL.64 [R1+0x8], R10 ;  /* 0x0000080a01007387 */ /* 0x0001e20000100a00 */
[----:B------:R-:W-:Y:S01]  /*13db0*/  VIADD R8, R4, 0x102 ;  /* 0x0000010204087836 */ /* 0x000fe20000000000 */
[----:B------:R-:W-:Y:S01]  /*13dc0*/  R2UR UR6, R6 ;  /* 0x00000000060672ca */ /* 0x000fe200000e0000 */
[----:B------:R-:W-:Y:S01]  /*13dd0*/  VIADD R6, R4, 0x180 ;  /* 0x0000018004067836 */ /* 0x000fe20000000000 */
[----:B------:R-:W-:Y:S01]  /*13de0*/  R2UR UR10, R2 ;  /* 0x00000000020a72ca */ /* 0x000fe200000e0000 */
[----:B------:R-:W-:Y:S01]  /*13df0*/  VIADD R2, R4, 0x200 ;  /* 0x0000020004027836 */ /* 0x000fe20000000000 */
[----:B------:R-:W-:Y:S01]  /*13e00*/  UMOV UR57, 0x40000040 ;  /* 0x4000004000397882 */ /* 0x000fe20000000000 */
[----:B------:R-:W-:Y:S01]  /*13e10*/  IMAD.MOV.U32 R9, RZ, RZ, 0x40000040 ;  /* 0x40000040ff097424 */ /* 0x000fe200078e00ff */
[----:B------:R-:W-:Y:S01]  /*13e20*/  R2UR UR14, R6 ;  /* 0x00000000060e72ca */ /* 0x000fe200000e0000 */
[----:B------:R-:W-:Y:S01]  /*13e30*/  VIADD R6, R4, 0x82 ;  /* 0x0000008204067836 */ /* 0x000fe20000000000 */
[----:B------:R-:W-:Y:S01]  /*13e40*/  R2UR UR18, R2 ;  /* 0x00000000021272ca */ /* 0x000fe200000e0000 */
[----:B------:R-:W-:Y:S01]  /*13e50*/  HGMMA.64x16x16.F32.BF16 R56, gdesc[UR24], RZ, !UPT, gsb0 ;  /* 0x00200000183879f0 */ /* 0x000fe2000c0018ff */
[----:B------:R-:W-:Y:S01]  /*13e60*/  VIADD R2, R4, 0x2 ;  /* 0x0000000204027836 */ /* 0x000fe20000000000 */
[----:B------:R-:W-:Y:S01]  /*13e70*/  R2UR UR27, R3 ;  /* 0x00000000031b72ca */ /* 0x000fe200000e0000 */
[----:B------:R-:W-:Y:S01]  /*13e80*/  UMOV UR25, 0x40000040 ;  /* 0x4000004000197882 */ /* 0x000fe20000000000 */
[----:B------:R-:W-:Y:S01]  /*13e90*/  IMAD.MOV.U32 R3, RZ, RZ, 0x40000040 ;  /* 0x40000040ff037424 */ /* 0x000fe200078e00ff */
[----:B------:R-:W-:Y:S01]  /*13ea0*/  UIADD3 UR52, UR20, 0x806, URZ ;  /* 0x0000080614347890 */ /* 0x000fe2000fffe03f */
[----:B------:R-:W-:Y:S01]  /*13eb0*/  R2UR UR26, R2 ;  /* 0x00000000021a72ca */ /* 0x000fe200000e0000 */
[----:B------:R-:W-:Y:S01]  /*13ec0*/  VIADD R2, R4, 0x182 ;  /* 0x0000018204027836 */ /* 0x000fe20000000000 */
[----:B------:R-:W-:Y:S01]  /*13ed0*/  UMOV UR53, 0x40000040 ;  /* 0x4000004000357882 */ /* 0x000fe20000000000 */
[----:B0-----:R-:W-:Y:S01]  /*13ee0*/  IMAD.U32 R11, RZ, RZ, UR25 ;  /* 0x00000019ff0b7e24 */ /* 0x001fe2000f8e00ff */
[----:B------:R-:W-:Y:S01]  /*13ef0*/  UIADD3 UR48, UR20, 0xc00, URZ ;  /* 0x00000c0014307890 */ /* 0x000fe2000fffe03f */
[----:B------:R-:W-:Y:S01]  /*13f00*/  IMAD.MOV.U32 R5, RZ, RZ, 0x40000040 ;  /* 0x40000040ff057424 */ /* 0x000fe200078e00ff */
        /* <DEDUP_REMOVED lines=11> */
[----:B------:R-:W-:Y:S01]  /*13fc0*/  R2UR UR6, R6 ;  /* 0x00000000060672ca */ /* 0x000fe200000e0000 */
[----:B------:R-:W-:Y:S01]  /*13fd0*/  VIADD R6, R4, 0x202 ;  /* 0x0000020204067836 */ /* 0x000fe20000000000 */
[----:B------:R-:W-:Y:S01]  /*13fe0*/  R2UR UR7, R7 ;  /* 0x00000000070772ca */ /* 0x000fe200000e0000 */
[----:B------:R-:W-:-:S03]  /*13ff0*/  IMAD.MOV.U32 R7, RZ, RZ, 0x40000040 ;  /* 0x40000040ff077424 */ /* 0x000fc600078e00ff */
[----:B------:R-:W-:Y:S02]  /*14000*/  UMOV UR24, UR4 ;  /* 0x0000000400187c82 */ /* 0x000fe40008000000 */
[----:B------:R-:W-:-:S05]  /*14010*/  IMAD.U32 R10, RZ, RZ, UR24 ;  /* 0x00000018ff0a7e24 */ /* 0x000fca000f8e00ff */
[----:B------:R0:W-:Y:S01]  /*14020*/  STL.64 [R1], R10 ;  /* 0x0000000a01007387 */ /* 0x0001e20000100a00 */
[----:B------:R-:W-:Y:S02]  /*14030*/  WARPGROUP.DEPBAR.LE gsb0, 0x0 ;  /* 0x00008000000079c5 */ /* 0x000fe40000010000 */
[----:B------:R-:W-:-:S06]  /*14040*/  WARPGROUP.ARRIVE ;  /* 0x00000000000079c5 */ /* 0x000fcc0000000000 */
[----:B------:R-:W-:Y:S01]  /*14050*/  HGMMA.64x16x16.F32.BF16 R40, gdesc[UR8], RZ, !UPT, gsb0 ;  /* 0x00200000082879f0 */ /* 0x000fe2000c0018ff */
[----:B------:R-:W-:Y:S01]  /*14060*/  R2UR UR10, R8 ;  /* 0x00000000080a72ca */ /* 0x000fe200000e0000 */
[----:B------:R-:W-:Y:S01]  /*14070*/  VIADD R8, R4, 0x104 ;  /* 0x0000010404087836 */ /* 0x000fe20000000000 */
[----:B------:R-:W-:Y:S01]  /*14080*/  R2UR UR11, R9 ;  /* 0x00000000090b72ca */ /* 0x000fe200000e0000 */
[----:B------:R-:W-:Y:S01]  /*14090*/  IMAD.MOV.U32 R9, RZ, RZ, 0x40000040 ;  /* 0x40000040ff097424 */ /* 0x000fe200078e00ff */
        /* <DEDUP_REMOVED lines=10> */
[----:B------:R-:W-:Y:S01]  /*14140*/  UMOV UR16, UR24 ;  /* 0x0000001800107c82 */ /* 0x000fe20008000000 */
[----:B------:R-:W-:Y:S01]  /*14150*/  UMOV UR17, UR25 ;  /* 0x0000001900117c82 */ /* 0x000fe20008000000 */
[----:B------:R-:W-:Y:S01]  /*14160*/  UMOV UR4, UR16 ;  /* 0x0000001000047c82 */ /* 0x000fe20008000000 */
[----:B------:R-:W-:Y:S01]  /*14170*/  UMOV UR5, UR17 ;  /* 0x0000001100057c82 */ /* 0x000fe20008000000 */
[----:B------:R-:W-:Y:S01]  /*14180*/  UMOV UR8, UR16 ;  /* 0x0000001000087c82 */ /* 0x000fe20008000000 */
[----:B------:R-:W-:Y:S01]  /*14190*/  UMOV UR9, UR17 ;  /* 0x0000001100097c82 */ /* 0x000fe20008000000 */
[----:B------:R-:W-:Y:S01]  /*141a0*/  UMOV UR12, UR16 ;  /* 0x00000010000c7c82 */ /* 0x000fe20008000000 */
[----:B------:R-:W-:Y:S01]  /*141b0*/  UMOV UR13, UR17 ;  /* 0x00000011000d7c82 */ /* 0x000fe20008000000 */
[----:B------:R-:W-:Y:S01]  /*141c0*/  R2UR UR18, R6 ;  /* 0x00000000061272ca */ /* 0x000fe200000e0000 */
[----:B------:R-:W-:Y:S01]  /*141d0*/  VIADD R6, R4, 0x84 ;  /* 0x0000008404067836 */ /* 0x000fe20000000000 */
[----:B------:R-:W-:Y:S01]  /*141e0*/  R2UR UR19, R7 ;  /* 0x00000000071372ca */ /* 0x000fe200000e0000 */
[----:B------:R-:W-:Y:S01]  /*141f0*/  IMAD.MOV.U32 R7, RZ, RZ, 0x40000040 ;  /* 0x40000040ff077424 */ /* 0x000fe200078e00ff */
[----:B------:R-:W-:-:S02]  /*14200*/  WARPGROUP.DEPBAR.LE gsb0, 0x0 ;  /* 0x00008000000079c5 */ /* 0x000fc40000010000 */
[----:B------:R-:W-:-:S06]  /*14210*/  WARPGROUP.ARRIVE ;  /* 0x00000000000079c5 */ /* 0x000fcc0000000000 */
[----:B------:R-:W-:Y:S01]  /*14220*/  HGMMA.64x16x16.F32.BF16 R56, gdesc[UR24], R56, gsb0 ;  /* 0x00200000183879f0 */ /* 0x000fe20008001838 */
[----:B------:R-:W-:Y:S01]  /*14230*/  R2UR UR26, R2 ;  /* 0x00000000021a72ca */ /* 0x000fe200000e0000 */
[----:B------:R-:W-:Y:S01]  /*14240*/  UMOV UR25, 0x40000040 ;  /* 0x4000004000197882 */ /* 0x000fe20000000000 */
[----:B------:R-:W-:Y:S01]  /*14250*/  R2UR UR27, R3 ;  /* 0x00000000031b72ca */ /* 0x000fe200000e0000 */
[----:B------:R-:W-:Y:S02]  /*14260*/  VIADD R2, R4, 0x184 ;  /* 0x0000018404027836 */ /* 0x000fe40000000000 */
[----:B------:R-:W-:Y:S02]  /*14270*/  IMAD.MOV.U32 R3, RZ, RZ, 0x40000040 ;  /* 0x40000040ff037424 */ /* 0x000fe400078e00ff */
[----:B0-----:R-:W-:Y:S01]  /*14280*/  IMAD.U32 R11, RZ, RZ, UR25 ;  /* 0x00000019ff0b7e24 */ /* 0x001fe2000f8e00ff */
[----:B------:R-:W-:Y:S02]  /*14290*/  WARPGROUP.DEPBAR.LE gsb0, 0x0 ;  /* 0x00008000000079c5 */ /* 0x000fe40000010000 */
[----:B------:R-:W-:-:S06]  /*142a0*/  WARPGROUP.ARRIVE ;  /* 0x00000000000079c5 */ /* 0x000fcc0000000000 */
[----:B------:R-:W-:Y:S01]  /*142b0*/  HGMMA.64x16x16.F32.BF16 R48, gdesc[UR4], R48, gsb0 ;  /* 0x00200000043079f0 */ /* 0x000fe20008001830 */
[----:B------:R-:W-:Y:S01]  /*142c0*/  UIADD3 UR4, UR20, 0x4, URZ ;  /* 0x0000000414047890 */ /* 0x000fe2000fffe03f */
[----:B------:R-:W-:Y:S01]  /*142d0*/  R2UR UR6, R6 ;  /* 0x00000000060672ca */ /* 0x000fe200000e0000 */
[----:B------:R-:W-:Y:S01]  /*142e0*/  VIADD R6, R4, 0x204 ;  /* 0x0000020404067836 */ /* 0x000fe20000000000 */
[----:B------:R-:W-:Y:S01]  /*142f0*/  R2UR UR7, R7 ;  /* 0x00000000070772ca */ /* 0x000fe200000e0000 */
[----:B------:R-:W-:-:S03]  /*14300*/  IMAD.MOV.U32 R7, RZ, RZ, 0x40000040 ;  /* 0x40000040ff077424 */ /* 0x000fc600078e00ff */
[----:B------:R-:W-:Y:S02]  /*14310*/  UMOV UR24, UR4 ;  /* 0x0000000400187c82 */ /* 0x000fe40008000000 */
[----:B------:R-:W-:-:S05]  /*14320*/  IMAD.U32 R10, RZ, RZ, UR24 ;  /* 0x00000018ff0a7e24 */ /* 0x000fca000f8e00ff */
[----:B------:R0:W-:Y:S01]  /*14330*/  STL.64 [R1+0x48], R10 ;  /* 0x0000480a01007387 */ /* 0x0001e20000100a00 */
[----:B------:R-:W-:Y:S02]  /*14340*/  WARPGROUP.DEPBAR.LE gsb0, 0x0 ;  /* 0x00008000000079c5 */ /* 0x000fe40000010000 */
[----:B------:R-:W-:-:S06]  /*14350*/  WARPGROUP.ARRIVE ;  /* 0x00000000000079c5 */ /* 0x000fcc0000000000 */
[----:B------:R-:W-:Y:S01]  /*14360*/  HGMMA.64x16x16.F32.BF16 R40, gdesc[UR8], R40, gsb0 ;  /* 0x00200000082879f0 */ /* 0x000fe20008001828 */
[----:B------:R-:W-:Y:S01]  /*14370*/  R2UR UR10, R8 ;  /* 0x00000000080a72ca */ /* 0x000fe200000e0000 */
[----:B------:R-:W-:Y:S01]  /*14380*/  VIADD R8, R4, 0x106 ;  /* 0x0000010604087836 */ /* 0x000fe20000000000 */
[----:B------:R-:W-:Y:S01]  /*14390*/  R2UR UR11, R9 ;  /* 0x00000000090b72ca */ /* 0x000fe200000e0000 */
[----:B------:R-:W-:Y:S01]  /*143a0*/  IMAD.MOV.U32 R9, RZ, RZ, 0x40000040 ;  /* 0x40000040ff097424 */ /* 0x000fe200078e00ff */
        /* <DEDUP_REMOVED lines=54> */
[----:B------:R-:W-:Y:S02]  /*14710*/  R2UR UR15, R3 ;  /* 0x00000000030f72ca */ /* 0x000fe400000e0000 */
[----:B------:R-:W-:Y:S01]  /*14720*/  MOV R3, 0x40000040 ;  /* 0x4000004000037802 */ /* 0x000fe20000000f00 */
        /* <DEDUP_REMOVED lines=168> */
[----:B------:R-:W-:Y:S01]  /*151b0*/  VIADD R2, R4, 0x406 ;  /* 0x0000040604027836 */ /* 0x000fe20000000000 */
[----:B------:R-:W-:Y:S01]  /*151c0*/  MOV R3, 0x40000040 ;  /* 0x4000004000037802 */ /* 0x000fe20000000f00 */
        /* <DEDUP_REMOVED lines=123> */
[----:B------:R-:W-:-:S03]  /*15980*/  IMAD.MOV.U32 R3, RZ, RZ, 0x40000040 ;  /* 0x40000040ff037424 */ /* 0x000fc600078e00ff */
        /* <DEDUP_REMOVED lines=21> */
[----:B------:R-:W-:Y:S03]  /*15ae0*/  HGMMA.64x16x16.F32.BF16 R56, gdesc[UR24], R56, gsb0 ;  /* 0x00200000183879f0 */ /* 0x000fe60008001838 */
[----:B------:R-:W-:Y:S02]  /*15af0*/  WARPGROUP.DEPBAR.LE gsb0, 0x0 ;  /* 0x00008000000079c5 */ /* 0x000fe40000010000 */
[----:B------:R-:W-:-:S06]  /*15b00*/  WARPGROUP.ARRIVE ;  /* 0x00000000000079c5 */ /* 0x000fcc0000000000 */
[----:B------:R-:W-:Y:S01]  /*15b10*/  HGMMA.64x16x16.F32.BF16 R48, gdesc[UR4], R48, gsb0 ;  /* 0x00200000043079f0 */ /* 0x000fe20008001830 */
[----:B------:R-:W-:Y:S01]  /*15b20*/  R2UR UR6, R8 ;  /* 0x00000000080672ca */ /* 0x000fe200000e0000 */
[----:B------:R-:W-:Y:S01]  /*15b30*/  UMOV UR4, UR56 ;  /* 0x0000003800047c82 */ /* 0x000fe20008000000 */
[----:B------:R-:W-:Y:S01]  /*15b40*/  R2UR UR7, R9 ;  /* 0x00000000090772ca */ /* 0x000fe200000e0000 */
[----:B------:R-:W-:Y:S01]  /*15b50*/  UMOV UR5, UR57 ;  /* 0x0000003900057c82 */ /* 0x000fe20008000000 */
[----:B------:R-:W-:Y:S02]  /*15b60*/  VIADD R8, R4, 0x606 ;  /* 0x0000060604087836 */ /* 0x000fe40000000000 */
[----:B------:R-:W-:Y:S01]  /*15b70*/  IMAD.MOV.U32 R9, RZ, RZ, 0x40000040 ;  /* 0x40000040ff097424 */ /* 0x000fe200078e00ff */
[----:B------:R-:W-:Y:S02]  /*15b80*/  WARPGROUP.DEPBAR.LE gsb0, 0x0 ;  /* 0x00008000000079c5 */ /* 0x000fe40000010000 */
[----:B------:R-:W-:-:S06]  /*15b90*/  WARPGROUP.ARRIVE ;  /* 0x00000000000079c5 */ /* 0x000fcc0000000000 */
[----:B------:R-:W-:Y:S01]  /*15ba0*/  HGMMA.64x16x16.F32.BF16 R40, gdesc[UR8], R40, gsb0 ;  /* 0x00200000082879f0 */ /* 0x000fe20008001828 */
[----:B------:R-:W-:Y:S01]  /*15bb0*/  R2UR UR10, R2 ;  /* 0x00000000020a72ca */ /* 0x000fe200000e0000 */
[----:B------:R-:W-:Y:S01]  /*15bc0*/  UMOV UR8, UR56 ;  /* 0x0000003800087c82 */ /* 0x000fe20008000000 */
[----:B------:R-:W-:Y:S01]  /*15bd0*/  R2UR UR11, R3 ;  /* 0x00000000030b72ca */ /* 0x000fe200000e0000 */
[----:B------:R-:W-:Y:S01]  /*15be0*/  UMOV UR9, UR57 ;  /* 0x0000003900097c82 */ /* 0x000fe20008000000 */
[----:B------:R-:W-:Y:S01]  /*15bf0*/  VIADD R2, R4, 0x506 ;  /* 0x0000050604027836 */ /* 0x000fe20000000000 */
[----:B------:R-:W-:-:S04]  /*15c00*/  MOV R3, 0x40000040 ;  /* 0x4000004000037802 */ /* 0x000fc80000000f00 */
        /* <DEDUP_REMOVED lines=17> */
[----:B------:R-:W-:-:S03]  /*15d20*/  IMAD.MOV.U32 R7, RZ, RZ, 0x40000040 ;  /* 0x40000040ff077424 */ /* 0x000fc600078e00ff */
[----:B------:R-:W-:Y:S01]  /*15d30*/  R2UR UR14, R6 ;  /* 0x00000000060e72ca */ /* 0x000fe200000e0000 */
[----:B------:R-:W-:Y:S01]  /*15d40*/  VIADD R6, R4, 0x586 ;  /* 0x0000058604067836 */ /* 0x000fe20000000000 */
[----:B------:R-:W-:Y:S01]  /*15d50*/  R2UR UR15, R7 ;  /* 0x00000000070f72ca */ /* 0x000fe200000e0000 */
[----:B------:R-:W-:Y:S01]  /*15d60*/  IMAD.MOV.U32 R7, RZ, RZ, 0x40000040 ;  /* 0x40000040ff077424 */ /* 0x000fe200078e00ff */
[----:B------:R-:W-:Y:S02]  /*15d70*/  WARPGROUP.DEPBAR.LE gsb0, 0x0 ;  /* 0x00008000000079c5 */ /* 0x000fe40000010000 */
        /* <DEDUP_REMOVED lines=169> */
[C---:B------:R-:W-:Y:S01]  /*16810*/  VIADD R6, R4.reuse, 0x806 ;  /* 0x0000080604067836 */ /* 0x040fe20000000000 */
[----:B------:R-:W-:Y:S01]  /*16820*/  MOV R7, 0x40000040 ;  /* 0x4000004000077802 */ /* 0x000fe20000000f00 */
[----:B------:R-:W-:Y:S01]  /*16830*/  VIADD R4, R4, 0x986 ;  /* 0x0000098604047836 */ /* 0x000fe20000000000 */
        /* <DEDUP_REMOVED lines=33> */
[----:B------:R-:W-:Y:S03]  /*16a50*/  HGMMA.64x16x16.F32.BF16 R56, gdesc[UR36], R56, gsb0 ;  /* 0x00200000243879f0 */ /* 0x000fe60008001838 */
        /* <DEDUP_REMOVED lines=13> */
[----:B0-----:R-:W-:Y:S05]  /*16b30*/  @!P0 BRA `(.L_x_635) ;  /* 0x0000000000048947 */ /* 0x001fea0003800000 */
[----:B------:R-:W-:Y:S01]  /*16b40*/  BPT.TRAP 0x1 ;  /* 0x000000040000795c */ /* 0x000fe20000300000 */
.L_x_635:
[----:B------:R-:W2:Y:S01]  /*16b50*/  LDL R2, [R1+0x8c] ;  /* 0x00008c0001027983 */ /* 0x000ea20000100800 */
[----:B------:R-:W-:Y:S01]  /*16b60*/  ULDC UR4, c[0x0][0x988] ;  /* 0x0002620000047ab9 */ /* 0x000fe20000000800 */
[----:B------:R-:W-:Y:S02]  /*16b70*/  P2R R9, PR, RZ, 0x1 ;  /* 0x00000001ff097803 */ /* 0x000fe40000000000 */
[----:B------:R-:W3:Y:S01]  /*16b80*/  LDL R65, [R1+0x64] ;  /* 0x0000640001417983 */ /* 0x000ee20000100800 */
[----:B------:R-:W-:Y:S01]  /*16b90*/  VIADD R0, R0, 0x38840 ;  /* 0x0003884000007836 */ /* 0x000fe20000000000 */
[----:B------:R-:W-:Y:S01]  /*16ba0*/  ULDC UR38, c[0x0][0x988] ;  /* 0x0002620000267ab9 */ /* 0x000fe20000000800 */
[----:B--2---:R-:W-:-:S05]  /*16bb0*/  IADD3 R133, R133, 0x50, -R2 ;  /* 0x0000005085857810 */ /* 0x004fca0007ffe802 */
[----:B------:R-:W-:-:S05]  /*16bc0*/  IMAD R133, R112, -0x50, R133 ;  /* 0xffffffb070857824 */ /* 0x000fca00078e0285 */
[C---:B------:R-:W-:Y:S02]  /*16bd0*/  ISETP.GT.AND P2, PT, R133.reuse, RZ, PT ;  /* 0x000000ff8500720c */ /* 0x040fe40003f44270 */
[C---:B------:R-:W-:Y:S02]  /*16be0*/  ISETP.GT.AND P1, PT, R133.reuse, 0x1, PT ;  /* 0x000000018500780c */ /* 0x040fe40003f24270 */
[----:B------:R-:W-:Y:S02]  /*16bf0*/  FSEL R7, R56, -INF , P2 ;  /* 0xff80000038077808 */ /* 0x000fe40001000000 */
[----:B------:R-:W-:Y:S02]  /*16c00*/  ISETP.GT.AND P6, PT, R133, 0x8, PT ;  /* 0x000000088500780c */ /* 0x000fe40003fc4270 */
[----:B------:R-:W-:Y:S02]  /*16c10*/  FSEL R56, R57, -INF , P1 ;  /* 0xff80000039387808 */ /* 0x000fe40000800000 */
[----:B------:R-:W-:-:S02]  /*16c20*/  ISETP.GT.AND P5, PT, R133, 0x9, PT ;  /* 0x000000098500780c */ /* 0x000fc40003fa4270 */
[----:B------:R-:W-:Y:S02]  /*16c30*/  FSEL R60, R60, -INF , P6 ;  /* 0xff8000003c3c7808 */ /* 0x000fe40003000000 */
[----:B------:R-:W-:Y:S02]  /*16c40*/  FMNMX.FTZ R3, R7, R56, !PT ;  /* 0x0000003807037209 */ /* 0x000fe40007810000 */
[----:B------:R-:W-:Y:S02]  /*16c50*/  ISETP.GT.AND P4, PT, R133, 0x10, PT ;  /* 0x000000108500780c */ /* 0x000fe40003f84270 */
[----:B------:R-:W-:Y:S02]  /*16c60*/  FSEL R20, R61, -INF , P5 ;  /* 0xff8000003d147808 */ /* 0x000fe40002800000 */
[----:B------:R-:W-:Y:S02]  /*16c70*/  FMNMX.FTZ R3, R60, R3, !PT ;  /* 0x000000033c037209 */ /* 0x000fe40007810000 */
        /* <DEDUP_REMOVED lines=8> */
[C---:B------:R-:W-:Y:S02]  /*16d00*/  ISETP.GT.AND P1, PT, R133.reuse, 0x19, PT ;  /* 0x000000198500780c */ /* 0x040fe40003f24270 */
        /* <DEDUP_REMOVED lines=51> */
[----:B------:R-:W-:-:S04]  /*17040*/  FMNMX.FTZ R3, R28, R3, !PT ;  /* 0x000000031c037209 */ /* 0x000fc80007810000 */
[----:B------:R-:W-:-:S05]  /*17050*/  FMNMX.FTZ R13, R76, R3, !PT ;  /* 0x000000034c0d7209 */ /* 0x000fca0007810000 */
[----:B------:R-:W0:Y:S02]  /*17060*/  SHFL.BFLY PT, R78, R13, 0x2, 0x1f ;  /* 0x0c401f000d4e7f89 */ /* 0x000e2400000e0000 */
[----:B0-----:R-:W-:-:S05]  /*17070*/  FMNMX.FTZ R78, R13, R78, !PT ;  /* 0x0000004e0d4e7209 */ /* 0x001fca0007810000 */
[----:B------:R-:W0:Y:S01]  /*17080*/  SHFL.BFLY PT, R5, R78, 0x1, 0x1f ;  /* 0x0c201f004e057f89 */ /* 0x000e2200000e0000 */
[----:B------:R-:W-:Y:S01]  /*17090*/  IMAD.U32 R3, RZ, RZ, UR4 ;  /* 0x00000004ff037e24 */ /* 0x000fe2000f8e00ff */
[----:B0-----:R-:W-:-:S04]  /*170a0*/  FMNMX.FTZ R5, R78, R5, !PT ;  /* 0x000000054e057209 */ /* 0x001fc80007810000 */
[C---:B------:R-:W-:Y:S01]  /*170b0*/  FSETP.NEU.FTZ.AND P0, PT, R5.reuse, -INF , PT ;  /* 0xff8000000500780b */ /* 0x040fe20003f1d000 */
[----:B------:R-:W-:-:S05]  /*170c0*/  FMUL.FTZ R11, R5, R3 ;  /* 0x00000003050b7220 */ /* 0x000fca0000410000 */
[----:B------:R-:W-:Y:S02]  /*170d0*/  FSEL R11, R11, RZ, P0 ;  /* 0x000000ff0b0b7208 */ /* 0x000fe40000000000 */
[----:B------:R-:W-:Y:S02]  /*170e0*/  ISETP.NE.AND P0, PT, R9, RZ, PT ;  /* 0x000000ff0900720c */ /* 0x000fe40003f05270 */
        /* <DEDUP_REMOVED lines=11> */
[----:B------:R-:W-:Y:S02]  /*171a0*/  FMNMX.FTZ R9, R34, R9, !PT ;  /* 0x0000000922097209 */ /* 0x000fe40007810000 */
[----:B------:R-:W-:Y:S02]  /*171b0*/  FSEL R38, R38, -INF , P6 ;  /* 0xff80000026267808 */ /* 0x000fe40003000000 */
[----:B------:R-:W-:Y:S01]  /*171c0*/  FMNMX.FTZ R13, R14, R9, !PT ;  /* 0x000000090e0d7209 */ /* 0x000fe20007810000 */
[----:B------:R-:W-:Y:S01]  /*171d0*/  FFMA.FTZ R21, R20, R3, -R11 ;  /* 0x0000000314157223 */ /* 0x000fe2000001080b */
[----:B------:R-:W-:Y:S02]  /*171e0*/  FSEL R20, R39, -INF , P5 ;  /* 0xff80000027147808 */ /* 0x000fe40002800000 */
[----:B------:R-:W-:Y:S02]  /*171f0*/  FMNMX.FTZ R13, R38, R13, !PT ;  /* 0x0000000d260d7209 */ /* 0x000fe40007810000 */
[----:B------:R-:W-:-:S02]  /*17200*/  FSEL R26, R26, -INF , P4 ;  /* 0xff8000001a1a7808 */ /* 0x000fc40002000000 */
[----:B------:R-:W-:Y:S01]  /*17210*/  FMNMX.FTZ R13, R20, R13, !PT ;  /* 0x0000000d140d7209 */ /* 0x000fe20007810000 */
[--C-:B------:R-:W-:Y:S01]  /*17220*/  FFMA.FTZ R204, R48, R3, -R11.reuse ;  /* 0x0000000330cc7223 */ /* 0x100fe2000001080b */
[----:B------:R-:W-:Y:S02]  /*17230*/  FSEL R48, R27, -INF , P3 ;  /* 0xff8000001b307808 */ /* 0x000fe40001800000 */
[----:B------:R-:W-:Y:S02]  /*17240*/  FMNMX.FTZ R13, R26, R13, !PT ;  /* 0x0000000d1a0d7209 */ /* 0x000fe40007810000 */
[----:B------:R-:W-:Y:S02]  /*17250*/  FSEL R30, R30, -INF , P2 ;  /* 0xff8000001e1e7808 */ /* 0x000fe40001000000 */
[----:B------:R-:W-:Y:S01]  /*17260*/  FMNMX.FTZ R15, R48, R13, !PT ;  /* 0x0000000d300f7209 */ /* 0x000fe20007810000 */
[-CC-:B------:R-:W-:Y:S01]  /*17270*/  FFMA.FTZ R208, R7, R3.reuse, -R11.reuse ;  /* 0x0000000307d07223 */ /* 0x180fe2000001080b */
[----:B------:R-:W-:Y:S01]  /*17280*/  FFMA.FTZ R7, R56, R3, -R11 ;  /* 0x0000000338077223 */ /* 0x000fe2000001080b */
[----:B------:R-:W-:-:S02]  /*17290*/  FSEL R56, R31, -INF , P1 ;  /* 0xff8000001f387808 */ /* 0x000fc40000800000 */
[----:B------:R-:W-:Y:S01]  /*172a0*/  FMNMX.FTZ R15, R30, R15, !PT ;  /* 0x0000000f1e0f7209 */ /* 0x000fe20007810000 */
[----:B------:R-:W-:-:S03]  /*172b0*/  FFMA.FTZ R25, R4, R3, -R11 ;  /* 0x0000000304197223 */ /* 0x000fc6000001080b */
[----:B------:R-:W-:-:S05]  /*172c0*/  FMNMX.FTZ R4, R56, R15, !PT ;  /* 0x0000000f38047209 */ /* 0x000fca0007810000 */
[----:B------:R-:W0:Y:S02]  /*172d0*/  SHFL.BFLY PT, R27, R4, 0x2, 0x1f ;  /* 0x0c401f00041b7f89 */ /* 0x000e2400000e0000 */
[----:B0-----:R-:W-:-:S05]  /*172e0*/  FMNMX.FTZ R31, R4, R27, !PT ;  /* 0x0000001b041f7209 */ /* 0x001fca0007810000 */
[----:B------:R-:W0:Y:S02]  /*172f0*/  SHFL.BFLY PT, R4, R31, 0x1, 0x1f ;  /* 0x0c201f001f047f89 */ /* 0x000e2400000e0000 */
[----:B0-----:R-:W-:-:S04]  /*17300*/  FMNMX.FTZ R4, R31, R4, !PT ;  /* 0x000000041f047209 */ /* 0x001fc80007810000 */
[C---:B------:R-:W-:Y:S01]  /*17310*/  FSETP.NEU.FTZ.AND P1, PT, R4.reuse, -INF , PT ;  /* 0xff8000000400780b */ /* 0x040fe20003f3d000 */
[----:B------:R-:W-:-:S05]  /*17320*/  FMUL.FTZ R33, R4, R3 ;  /* 0x0000000304217220 */ /* 0x000fca0000410000 */
[----:B------:R-:W-:-:S05]  /*17330*/  FSEL R33, R33, RZ, P1 ;  /* 0x000000ff21217208 */ /* 0x000fca0000800000 */
[-C--:B------:R-:W-:Y:S02]  /*17340*/  FFMA.FTZ R197, R34, R3.reuse, -R33 ;  /* 0x0000000322c57223 */ /* 0x080fe40000010821 */
[----:B------:R-:W2:Y:S01]  /*17350*/  LDL R34, [R1+0x60] ;  /* 0x0000600001227983 */ /* 0x000ea20000100800 */
[-CC-:B------:R-:W-:Y:S01]  /*17360*/  FFMA.FTZ R210, R60, R3.reuse, -R11.reuse ;  /* 0x000000033cd27223 */ /* 0x180fe2000001080b */
[----:B------:R-:W-:Y:S01]  /*17370*/  MUFU.EX2 R208, R208 ;  /* 0x000000d000d07308 */ /* 0x000fe20000000800 */
[-C--:B------:R-:W-:Y:S01]  /*17380*/  FFMA.FTZ R192, R24, R3.reuse, -R11 ;  /* 0x0000000318c07223 */ /* 0x080fe2000001080b */
[-CC-:B------:R-:W-:Y:S01]  /*17390*/  FFMA.FTZ R209, R58, R3.reuse, -R33.reuse ;  /* 0x000000033ad17223 */ /* 0x180fe20000010821 */
[----:B------:R-:W-:-:S05]  /*173a0*/  FFMA.FTZ R24, R59, R3, -R33 ;  /* 0x000000033b187223 */ /* 0x000fca0000010821 */
[----:B------:R-:W0:Y:S01]  /*173b0*/  MUFU.EX2 R7, R7 ;  /* 0x0000000700077308 */ /* 0x000e220000000800 */
[----:B------:R-:W-:-:S07]  /*173c0*/  FFMA.FTZ R211, R62, R3, -R33 ;  /* 0x000000033ed37223 */ /* 0x000fce0000010821 */
[----:B------:R-:W1:Y:S01]  /*173d0*/  MUFU.EX2 R210, R210 ;  /* 0x000000d200d27308 */ /* 0x000e620000000800 */
[----:B------:R-:W-:-:S07]  /*173e0*/  FFMA.FTZ R2, R2, R3, -R33 ;  /* 0x0000000302027223 */ /* 0x000fce0000010821 */
[----:B------:R-:W4:Y:S01]  /*173f0*/  MUFU.EX2 R9, R21 ;  /* 0x0000001500097308 */ /* 0x000f220000000800 */
[----:B------:R-:W-:-:S07]  /*17400*/  FFMA.FTZ R205, R50, R3, -R33 ;  /* 0x0000000332cd7223 */ /* 0x000fce0000010821 */
[----:B------:R-:W-:Y:S08]  /*17410*/  MUFU.EX2 R209, R209 ;  /* 0x000000d100d17308 */ /* 0x000ff00000000800 */
[----:B------:R-:W5:Y:S01]  /*17420*/  MUFU.EX2 R24, R24 ;  /* 0x0000001800187308 */ /* 0x000f620000000800 */
[----:B0-----:R-:W-:-:S07]  /*17430*/  FADD.FTZ R35, R208, R7 ;  /* 0x00000007d0237221 */ /* 0x001fce0000010000 */
[----:B------:R-:W0:Y:S01]  /*17440*/  MUFU.EX2 R204, R204 ;  /* 0x000000cc00cc7308 */ /* 0x000e220000000800 */
[----:B------:R-:W-:-:S07]  /*17450*/  FFMA.FTZ R6, R6, R3, -R33 ;  /* 0x0000000306067223 */ /* 0x000fce0000010821 */
[----:B------:R-:W3:Y:S01]  /*17460*/  MUFU.EX2 R211, R211 ;  /* 0x000000d300d37308 */ /* 0x000ee20000000800 */
[----:B------:R-:W-:Y:S01]  /*17470*/  FFMA.FTZ R194, R28, R3, -R11 ;  /* 0x000000031cc27223 */ /* 0x000fe2000001080b */
[----:B-1----:R-:W-:-:S06]  /*17480*/  FADD.FTZ R28, R210, R35 ;  /* 0x00000023d21c7221 */ /* 0x002fcc0000010000 */
[----:B------:R-:W1:Y:S01]  /*17490*/  MUFU.EX2 R2, R2 ;  /* 0x0000000200027308 */ /* 0x000e620000000800 */
[-C--:B------:R-:W-:Y:S01]  /*174a0*/  FFMA.FTZ R207, R54, R3.reuse, -R33 ;  /* 0x0000000336cf7223 */ /* 0x080fe20000010821 */
[----:B------:R-:W-:Y:S01]  /*174b0*/  FFMA.FTZ R206, R52, R3, -R11 ;  /* 0x0000000334ce7223 */ /* 0x000fe2000001080b */
[----:B----4-:R-:W-:-:S05]  /*174c0*/  FADD.FTZ R35, R9, R28 ;  /* 0x0000001c09237221 */ /* 0x010fca0000010000 */
[----:B------:R-:W4:Y:S01]  /*174d0*/  MUFU.EX2 R205, R205 ;  /* 0x000000cd00cd7308 */ /* 0x000f220000000800 */
[----:B-----5:R-:W-:Y:S01]  /*174e0*/  FADD.FTZ R28, R209, R24 ;  /* 0x00000018d11c7221 */ /* 0x020fe20000010000 */
[-C--:B------:R-:W-:Y:S01]  /*174f0*/  FFMA.FTZ R8, R8, R3.reuse, -R33 ;  /* 0x0000000308087223 */ /* 0x080fe20000010821 */
[-CC-:B------:R-:W-:Y:S01]  /*17500*/  FFMA.FTZ R15, R64, R3.reuse, -R11.reuse ;  /* 0x00000003400f7223 */ /* 0x180fe2000001080b */
[----:B------:R-:W-:-:S04]  /*17510*/  FFMA.FTZ R196, R32, R3, -R11 ;  /* 0x0000000320c47223 */ /* 0x000fc8000001080b */
[----:B------:R-:W5:Y:S01]  /*17520*/  MUFU.EX2 R6, R6 ;  /* 0x0000000600067308 */ /* 0x000f620000000800 */
[----:B0-----:R-:W-:Y:S01]  /*17530*/  FADD.FTZ R32, R204, R35 ;  /* 0x00000023cc207221 */ /* 0x001fe20000010000 */
[----:B---3--:R-:W-:Y:S01]  /*17540*/  FADD.FTZ R35, R211, R28 ;  /* 0x0000001cd3237221 */ /* 0x008fe20000010000 */
[----:B------:R-:W-:-:S05]  /*17550*/  FFMA.FTZ R201, R42, R3, -R33 ;  /* 0x000000032ac97223 */ /* 0x000fca0000010821 */
[----:B------:R-:W0:Y:S01]  /*17560*/  MUFU.EX2 R13, R25 ;  /* 0x00000019000d7308 */ /* 0x000e220000000800 */
[----:B------:R-:W-:Y:S01]  /*17570*/  FFMA.FTZ R200, R40, R3, -R11 ;  /* 0x0000000328c87223 */ /* 0x000fe2000001080b */
[----:B-1----:R-:W-:-:S06]  /*17580*/  FADD.FTZ R28, R2, R35 ;  /* 0x00000023021c7221 */ /* 0x002fcc0000010000 */
[----:B------:R-:W1:Y:S01]  /*17590*/  MUFU.EX2 R207, R207 ;  /* 0x000000cf00cf7308 */ /* 0x000e620000000800 */
[-C--:B------:R-:W-:Y:S01]  /*175a0*/  FFMA.FTZ R10, R10, R3.reuse, -R33 ;  /* 0x000000030a0a7223 */ /* 0x080fe20000010821 */
[----:B------:R-:W-:-:S06]  /*175b0*/  FFMA.FTZ R21, R66, R3, -R11 ;  /* 0x0000000342157223 */ /* 0x000fcc000001080b */
[----:B------:R-:W3:Y:S01]  /*175c0*/  MUFU.EX2 R206, R206 ;  /* 0x000000ce00ce7308 */ /* 0x000ee20000000800 */
[----:B----4-:R-:W-:Y:S01]  /*175d0*/  FADD.FTZ R35, R205, R28 ;  /* 0x0000001ccd237221 */ /* 0x010fe20000010000 */
[----:B------:R-:W-:-:S06]  /*175e0*/  FFMA.FTZ R203, R46, R3, -R33 ;  /* 0x000000032ecb7223 */ /* 0x000fcc0000010821 */
[----:B------:R-:W4:Y:S01]  /*175f0*/  MUFU.EX2 R8, R8 ;  /* 0x0000000800087308 */ /* 0x000f220000000800 */
[----:B------:R-:W-:-:S07]  /*17600*/  FFMA.FTZ R202, R44, R3, -R11 ;  /* 0x000000032cca7223 */ /* 0x000fce000001080b */
[----:B------:R-:W4:Y:S01]  /*17610*/  MUFU.EX2 R15, R15 ;  /* 0x0000000f000f7308 */ /* 0x000f220000000800 */
[----:B-----5:R-:W-:Y:S01]  /*17620*/  FADD.FTZ R28, R6, R35 ;  /* 0x00000023061c7221 */ /* 0x020fe20000010000 */
[----:B------:R-:W-:-:S06]  /*17630*/  FFMA.FTZ R12, R12, R3, -R33 ;  /* 0x000000030c0c7223 */ /* 0x000fcc0000010821 */
[----:B------:R-:W5:Y:S01]  /*17640*/  MUFU.EX2 R201, R201 ;  /* 0x000000c900c97308 */ /* 0x000f620000000800 */
[----:B0-----:R-:W-:Y:S01]  /*17650*/  FADD.FTZ R37, R13, R32 ;  /* 0x000000200d257221 */ /* 0x001fe20000010000 */
[----:B------:R-:W-:-:S06]  /*17660*/  FFMA.FTZ R25, R68, R3, -R11 ;  /* 0x0000000344197223 */ /* 0x000fcc000001080b */
[----:B------:R-:W0:Y:S01]  /*17670*/  MUFU.EX2 R200, R200 ;  /* 0x000000c800c87308 */ /* 0x000e220000000800 */
[----:B------:R-:W-:Y:S01]  /*17680*/  PRMT R0, R65, 0x654, R0 ;  /* 0x0000065441007816 */ /* 0x000fe20000000000 */
[----:B-1----:R-:W-:-:S06]  /*17690*/  FADD.FTZ R35, R207, R28 ;  /* 0x0000001ccf237221 */ /* 0x002fcc0000010000 */
[----:B------:R-:W1:Y:S01]  /*176a0*/  MUFU.EX2 R10, R10 ;  /* 0x0000000a000a7308 */ /* 0x000e620000000800 */
[----:B---3--:R-:W-:Y:S01]  /*176b0*/  FADD.FTZ R32, R206, R37 ;  /* 0x00000025ce207221 */ /* 0x008fe20000010000 */
[----:B------:R4:W-:Y:S06]  /*176c0*/  SYNCS.ARRIVE.TRANS64.RED.A1T0 RZ, [R0+URZ], RZ ;  /* 0x000000ff00ff79a7 */ /* 0x0009ec000810043f */
[----:B------:R-:W3:Y:S01]  /*176d0*/  MUFU.EX2 R21, R21 ;  /* 0x0000001500157308 */ /* 0x000ee20000000800 */
[----:B------:R-:W-:Y:S01]  /*176e0*/  FFMA.FTZ R14, R14, R3, -R33 ;  /* 0x000000030e0e7223 */ /* 0x000fe20000010821 */
[----:B----4-:R-:W-:-:S06]  /*176f0*/  FADD.FTZ R0, R8, R35 ;  /* 0x0000002308007221 */ /* 0x010fcc0000010000 */
[----:B------:R-:W4:Y:S01]  /*17700*/  MUFU.EX2 R203, R203 ;  /* 0x000000cb00cb7308 */ /* 0x000f220000000800 */
[----:B------:R-:W-:Y:S01]  /*17710*/  FADD.FTZ R37, R15, R32 ;  /* 0x000000200f257221 */ /* 0x000fe20000010000 */
[----:B------:R-:W-:-:S06]  /*17720*/  FFMA.FTZ R27, R70, R3, -R11 ;  /* 0x00000003461b7223 */ /* 0x000fcc000001080b */
[----:B------:R-:W4:Y:S01]  /*17730*/  MUFU.EX2 R202, R202 ;  /* 0x000000ca00ca7308 */ /* 0x000f220000000800 */
[----:B-----5:R-:W-:Y:S01]  /*17740*/  FADD.FTZ R35, R201, R0 ;  /* 0x00000000c9237221 */ /* 0x020fe20000010000 */
[----:B------:R-:W-:-:S06]  /*17750*/  FFMA.FTZ R199, R38, R3, -R33 ;  /* 0x0000000326c77223 */ /* 0x000fcc0000010821 */
[----:B------:R-:W5:Y:S01]  /*17760*/  MUFU.EX2 R12, R12 ;  /* 0x0000000c000c7308 */ /* 0x000f620000000800 */
[----:B0-----:R-:W-:Y:S01]  /*17770*/  FADD.FTZ R32, R200, R37 ;  /* 0x00000025c8207221 */ /* 0x001fe20000010000 */
[----:B------:R-:W-:-:S06]  /*17780*/  FFMA.FTZ R198, R36, R3, -R11 ;  /* 0x0000000324c67223 */ /* 0x000fcc000001080b */
[----:B------:R-:W0:Y:S01]  /*17790*/  MUFU.EX2 R25, R25 ;  /* 0x0000001900197308 */ /* 0x000e220000000800 */
[----:B-1----:R-:W-:Y:S01]  /*177a0*/  FADD.FTZ R0, R10, R35 ;  /* 0x000000230a007221 */ /* 0x002fe20000010000 */
[----:B---3--:R-:W-:-:S06]  /*177b0*/  FADD.FTZ R37, R21, R32 ;  /* 0x0000002015257221 */ /* 0x008fcc0000010000 */
[----:B------:R-:W1:Y:S01]  /*177c0*/  MUFU.EX2 R197, R197 ;  /* 0x000000c500c57308 */ /* 0x000e620000000800 */
[-C--:B------:R-:W-:Y:S01]  /*177d0*/  FFMA.FTZ R20, R20, R3.reuse, -R33 ;  /* 0x0000000314147223 */ /* 0x080fe20000010821 */
[----:B------:R-:W-:-:S06]  /*177e0*/  FFMA.FTZ R29, R72, R3, -R11 ;  /* 0x00000003481d7223 */ /* 0x000fcc000001080b */
[----:B------:R-:W3:Y:S01]  /*177f0*/  MUFU.EX2 R196, R196 ;  /* 0x000000c400c47308 */ /* 0x000ee20000000800 */
[----:B------:R-:W-:Y:S01]  /*17800*/  F2FP.BF16.F32.PACK_AB R208, R7, R208 ;  /* 0x000000d007d0723e */ /* 0x000fe200000010ff */
[----:B----4-:R-:W-:-:S06]  /*17810*/  FADD.FTZ R7, R203, R0 ;  /* 0x00000000cb077221 */ /* 0x010fcc0000010000 */
[----:B------:R-:W4:Y:S01]  /*17820*/  MUFU.EX2 R14, R14 ;  /* 0x0000000e000e7308 */ /* 0x000f220000000800 */
[----:B------:R-:W-:Y:S01]  /*17830*/  FADD.FTZ R28, R202, R37 ;  /* 0x00000025ca1c7221 */ /* 0x000fe20000010000 */
[----:B------:R-:W-:-:S06]  /*17840*/  FFMA.FTZ R26, R26, R3, -R33 ;  /* 0x000000031a1a7223 */ /* 0x000fcc0000010821 */
[----:B------:R-:W4:Y:S01]  /*17850*/  MUFU.EX2 R27, R27 ;  /* 0x0000001b001b7308 */ /* 0x000f220000000800 */
[----:B-----5:R-:W-:Y:S01]  /*17860*/  FADD.FTZ R0, R12, R7 ;  /* 0x000000070c007221 */ /* 0x020fe20000010000 */
[----:B0-----:R-:W-:-:S06]  /*17870*/  FADD.FTZ R37, R25, R28 ;  /* 0x0000001c19257221 */ /* 0x001fcc0000010000 */
[----:B------:R-:W0:Y:S01]  /*17880*/  MUFU.EX2 R199, R199 ;  /* 0x000000c700c77308 */ /* 0x000e220000000800 */
[----:B------:R-:W-:-:S07]  /*17890*/  FFMA.FTZ R48, R48, R3, -R33 ;  /* 0x0000000330307223 */ /* 0x000fce0000010821 */
[----:B------:R-:W5:Y:S01]  /*178a0*/  MUFU.EX2 R198, R198 ;  /* 0x000000c600c67308 */ /* 0x000f620000000800 */
[----:B------:R-:W-:Y:S01]  /*178b0*/  FFMA.FTZ R74, R74, R3, -R11 ;  /* 0x000000034a4a7223 */ /* 0x000fe2000001080b */
[----:B-1----:R-:W-:-:S06]  /*178c0*/  FADD.FTZ R7, R197, R0 ;  /* 0x00000000c5077221 */ /* 0x002fcc0000010000 */
[----:B------:R-:W1:Y:S01]  /*178d0*/  MUFU.EX2 R20, R20 ;  /* 0x0000001400147308 */ /* 0x000e620000000800 */
[----:B------:R-:W-:Y:S01]  /*178e0*/  FFMA.FTZ R30, R30, R3, -R33 ;  /* 0x000000031e1e7223 */ /* 0x000fe20000010821 */
[----:B---3--:R-:W-:-:S06]  /*178f0*/  FADD.FTZ R28, R196, R37 ;  /* 0x00000025c41c7221 */ /* 0x008fcc0000010000 */
[----:B------:R-:W3:Y:S01]  /*17900*/  MUFU.EX2 R29, R29 ;  /* 0x0000001d001d7308 */ /* 0x000ee20000000800 */
[----:B----4-:R-:W-:Y:S01]  /*17910*/  FADD.FTZ R0, R14, R7 ;  /* 0x000000070e007221 */ /* 0x010fe20000010000 */
[----:B------:R-:W-:-:S06]  /*17920*/  FFMA.FTZ R33, R56, R3, -R33 ;  /* 0x0000000338217223 */ /* 0x000fcc0000010821 */
[----:B------:R-:W4:Y:S01]  /*17930*/  MUFU.EX2 R26, R26 ;  /* 0x0000001a001a7308 */ /* 0x000f220000000800 */
[----:B------:R-:W-:Y:S01]  /*17940*/  FADD.FTZ R35, R27, R28 ;  /* 0x0000001c1b237221 */ /* 0x000fe20000010000 */
[----:B------:R-:W-:-:S06]  /*17950*/  FFMA.FTZ R11, R76, R3, -R11 ;  /* 0x000000034c0b7223 */ /* 0x000fcc000001080b */
[----:B------:R-:W4:Y:S01]  /*17960*/  MUFU.EX2 R192, R192 ;  /* 0x000000c000c07308 */ /* 0x000f220000000800 */
[----:B------:R-:W-:Y:S01]  /*17970*/  F2FP.BF16.F32.PACK_AB R200, R21, R200 ;  /* 0x000000c815c8723e */ /* 0x000fe200000010ff */
[----:B0-----:R-:W-:-:S06]  /*17980*/  FADD.FTZ R7, R199, R0 ;  /* 0x00000000c7077221 */ /* 0x001fcc0000010000 */
[----:B------:R-:W0:Y:S01]  /*17990*/  MUFU.EX2 R193, R48 ;  /* 0x0000003000c17308 */ /* 0x000e220000000800 */
[----:B-----5:R-:W-:Y:S01]  /*179a0*/  FADD.FTZ R28, R198, R35 ;  /* 0x00000023c61c7221 */ /* 0x020fe20000010000 */
[----:B------:R-:W-:-:S06]  /*179b0*/  VIADD R21, R112, 0xfffffffe ;  /* 0xfffffffe70157836 */ /* 0x000fcc0000000000 */
[----:B------:R-:W5:Y:S01]  /*179c0*/  MUFU.EX2 R31, R74 ;  /* 0x0000004a001f7308 */ /* 0x000f620000000800 */
[----:B------:R-:W-:Y:S01]  /*179d0*/  F2FP.BF16.F32.PACK_AB R210, R9, R210 ;  /* 0x000000d209d2723e */ /* 0x000fe200000010ff */
[----:B-1----:R-:W-:-:S06]  /*179e0*/  FADD.FTZ R7, R20, R7 ;  /* 0x0000000714077221 */ /* 0x002fcc0000010000 */
[----:B------:R-:W1:Y:S01]  /*179f0*/  MUFU.EX2 R30, R30 ;  /* 0x0000001e001e7308 */ /* 0x000e620000000800 */
[----:B---3--:R-:W-:-:S07]  /*17a00*/  FADD.FTZ R9, R29, R28 ;  /* 0x0000001c1d097221 */ /* 0x008fce0000010000 */
[----:B------:R-:W3:Y:S01]  /*17a10*/  MUFU.EX2 R194, R194 ;  /* 0x000000c200c27308 */ /* 0x000ee20000000800 */
[----:B--2---:R-:W-:Y:S01]  /*17a20*/  ISETP.GE.AND P1, PT, R21, R34, PT ;  /* 0x000000221500720c */ /* 0x004fe20003f26270 */
[----:B----4-:R-:W-:-:S06]  /*17a30*/  FADD.FTZ R0, R26, R7 ;  /* 0x000000071a007221 */ /* 0x010fcc0000010000 */
[----:B------:R-:W2:Y:S01]  /*17a40*/  MUFU.EX2 R33, R33 ;  /* 0x0000002100217308 */ /* 0x000ea20000000800 */
[----:B------:R-:W-:-:S07]  /*17a50*/  FADD.FTZ R28, R192, R9 ;  /* 0x00000009c01c7221 */ /* 0x000fce0000010000 */
[----:B------:R-:W4:Y:S01]  /*17a60*/  MUFU.EX2 R11, R11 ;  /* 0x0000000b000b7308 */ /* 0x000f220000000800 */
[----:B0-----:R-:W-:Y:S01]  /*17a70*/  FADD.FTZ R7, R193, R0 ;  /* 0x00000000c1077221 */ /* 0x001fe20000010000 */
[----:B-----5:R-:W-:Y:S01]  /*17a80*/  FADD.FTZ R9, R31, R28 ;  /* 0x0000001c1f097221 */ /* 0x020fe20000010000 */
[----:B------:R-:W-:Y:S02]  /*17a90*/  BSSY B0, `(.L_x_636) ;  /* 0x000056b000007945 */ /* 0x000fe40003800000 */
[----:B-1----:R-:W-:Y:S01]  /*17aa0*/  FADD.FTZ R0, R30, R7 ;  /* 0x000000071e007221 */ /* 0x002fe20000010000 */
[----:B---3--:R-:W-:Y:S01]  /*17ab0*/  FADD.FTZ R228, R194, R9 ;  /* 0x00000009c2e47221 */ /* 0x008fe20000010000 */
[----:B------:R-:W-:Y:S01]  /*17ac0*/  F2FP.BF16.F32.PACK_AB R202, R25, R202 ;  /* 0x000000ca19ca723e */ /* 0x000fe200000010ff */
[--C-:B------:R-:W-:Y:S01]  /*17ad0*/  IMAD.MOV.U32 R150, RZ, RZ, R151.reuse ;  /* 0x000000ffff967224 */ /* 0x100fe200078e0097 */
[----:B------:R-:W-:Y:S01]  /*17ae0*/  F2FP.BF16.F32.PACK_AB R196, R27, R196 ;  /* 0x000000c41bc4723e */ /* 0x000fe200000010ff */
[----:B--2---:R-:W-:Y:S01]  /*17af0*/  FADD.FTZ R227, R33, R0 ;  /* 0x0000000021e37221 */ /* 0x004fe20000010000 */
[----:B------:R-:W-:Y:S01]  /*17b00*/  F2FP.BF16.F32.PACK_AB R198, R29, R198 ;  /* 0x000000c61dc6723e */ /* 0x000fe200000010ff */
[----:B------:R-:W-:Y:S01]  /*17b10*/  IMAD.MOV.U32 R0, RZ, RZ, 0x3f800000 ;  /* 0x3f800000ff007424 */ /* 0x000fe200078e00ff */
[----:B------:R-:W-:Y:S01]  /*17b20*/  F2FP.BF16.F32.PACK_AB R192, R31, R192 ;  /* 0x000000c01fc0723e */ /* 0x000fe200000010ff */
[--C-:B------:R-:W-:Y:S01]  /*17b30*/  IMAD.MOV.U32 R149, RZ, RZ, R151.reuse ;  /* 0x000000ffff957224 */ /* 0x100fe200078e0097 */
[----:B------:R-:W-:Y:S01]  /*17b40*/  F2FP.BF16.F32.PACK_AB R209, R24, R209 ;  /* 0x000000d118d1723e */ /* 0x000fe200000010ff */
[--C-:B------:R-:W-:Y:S01]  /*17b50*/  IMAD.MOV.U32 R148, RZ, RZ, R151.reuse ;  /* 0x000000ffff947224 */ /* 0x100fe200078e0097 */
[----:B------:R-:W-:Y:S01]  /*17b60*/  F2FP.BF16.F32.PACK_AB R211, R2, R211 ;  /* 0x000000d302d3723e */ /* 0x000fe200000010ff */
[----:B----4-:R-:W-:Y:S01]  /*17b70*/  FADD.FTZ R228, R11, R228 ;  /* 0x000000e40be47221 */ /* 0x010fe20000010000 */
[----:B------:R-:W-:Y:S01]  /*17b80*/  F2FP.BF16.F32.PACK_AB R193, R193, R26 ;  /* 0x0000001ac1c1723e */ /* 0x000fe200000010ff */
[----:B------:R-:W-:Y:S01]  /*17b90*/  IMAD.MOV.U32 R2, RZ, RZ, 0x3f800000 ;  /* 0x3f800000ff027424 */ /* 0x000fe200078e00ff */
[----:B------:R-:W-:Y:S01]  /*17ba0*/  F2FP.BF16.F32.PACK_AB R195, R33, R30 ;  /* 0x0000001e21c3723e */ /* 0x000fe200000010ff */
[--C-:B------:R-:W-:Y:S01]  /*17bb0*/  IMAD.MOV.U32 R147, RZ, RZ, R151.reuse ;  /* 0x000000ffff937224 */ /* 0x100fe200078e0097 */
        /* <DEDUP_REMOVED lines=18> */
[-C--:B------:R-:W-:Y:S01]  /*17ce0*/  MOV R120, R151.reuse ;  /* 0x0000009700787202 */ /* 0x080fe20000000f00 */
[--C-:B------:R-:W-:Y:S01]  /*17cf0*/  IMAD.MOV.U32 R137, RZ, RZ, R151.reuse ;  /* 0x000000ffff897224 */ /* 0x100fe200078e0097 */
[-C--:B------:R-:W-:Y:S01]  /*17d00*/  MOV R79, R151.reuse ;  /* 0x00000097004f7202 */ /* 0x080fe20000000f00 */
[--C-:B------:R-:W-:Y:S01]  /*17d10*/  IMAD.MOV.U32 R136, RZ, RZ, R151.reuse ;  /* 0x000000ffff887224 */ /* 0x100fe200078e0097 */
[----:B------:R-:W-:Y:S01]  /*17d20*/  MOV R38, R151 ;  /* 0x0000009700267202 */ /* 0x000fe20000000f00 */
[----:B------:R-:W-:-:S02]  /*17d30*/  IMAD.MOV.U32 R135, RZ, RZ, R151 ;  /* 0x000000ffff877224 */ /* 0x000fc400078e0097 */
[--C-:B------:R-:W-:Y:S02]  /*17d40*/  IMAD.MOV.U32 R134, RZ, RZ, R151.reuse ;  /* 0x000000ffff867224 */ /* 0x100fe400078e0097 */
[--C-:B------:R-:W-:Y:S02]  /*17d50*/  IMAD.MOV.U32 R133, RZ, RZ, R151.reuse ;  /* 0x000000ffff857224 */ /* 0x100fe400078e0097 */
[--C-:B------:R-:W-:Y:S02]  /*17d60*/  IMAD.MOV.U32 R132, RZ, RZ, R151.reuse ;  /* 0x000000ffff847224 */ /* 0x100fe400078e0097 */
[--C-:B------:R-:W-:Y:S02]  /*17d70*/  IMAD.MOV.U32 R131, RZ, RZ, R151.reuse ;  /* 0x000000ffff837224 */ /* 0x100fe400078e0097 */
[--C-:B------:R-:W-:Y:S02]  /*17d80*/  IMAD.MOV.U32 R130, RZ, RZ, R151.reuse ;  /* 0x000000ffff827224 */ /* 0x100fe400078e0097 */
        /* <DEDUP_REMOVED lines=102> */
[----:B------:R-:W-:Y:S01]  /*183f0*/  IMAD.MOV.U32 R24, RZ, RZ, R151 ;  /* 0x000000ffff187224 */ /* 0x000fe200078e0097 */
[----:B------:R-:W-:Y:S06]  /*18400*/  @!P1 BRA `(.L_x_637) ;  /* 0x0000004c004c9947 */ /* 0x000fec0003800000 */
[----:B------:R-:W-:Y:S01]  /*18410*/  IMAD.MOV.U32 R20, RZ, RZ, R4 ;  /* 0x000000ffff147224 */ /* 0x000fe200078e0004 */
[----:B------:R-:W-:Y:S01]  /*18420*/  CS2R R150, SRZ ;  /* 0x0000000000967805 */ /* 0x000fe2000001ff00 */
[----:B------:R-:W-:Y:S01]  /*18430*/  IMAD.MOV.U32 R15, RZ, RZ, R5 ;  /* 0x000000ffff0f7224 */ /* 0x000fe200078e0005 */
[----:B------:R-:W-:Y:S01]  /*18440*/  CS2R R146, SRZ ;  /* 0x0000000000927805 */ /* 0x000fe2000001ff00 */
[----:B------:R-:W-:Y:S01]  /*18450*/  IMAD.MOV.U32 R14, RZ, RZ, R229 ;  /* 0x000000ffff0e7224 */ /* 0x000fe200078e00e5 */
[----:B------:R-:W-:Y:S01]  /*18460*/  CS2R R142, SRZ ;  /* 0x00000000008e7805 */ /* 0x000fe2000001ff00 */
[----:B------:R-:W-:Y:S01]  /*18470*/  IMAD.MOV.U32 R8, RZ, RZ, R226 ;  /* 0x000000ffff087224 */ /* 0x000fe200078e00e2 */
        /* <DEDUP_REMOVED lines=61> */
[----:B------:R-:W-:-:S07]  /*18850*/  CS2R R24, SRZ ;  /* 0x0000000000187805 */ /* 0x000fce000001ff00 */
.L_x_650:
[----:B------:R-:W-:-:S04]  /*18860*/  ISETP.NE.AND P1, PT, R8, 0x1, PT ;  /* 0x000000010800780c */ /* 0x000fc80003f25270 */
[----:B------:R-:W-:-:S04]  /*18870*/  SEL R229, RZ, 0x1, P1 ;  /* 0x00000001ffe57807 */ /* 0x000fc80000800000 */
[----:B------:R-:W-:Y:S01]  /*18880*/  LOP3.LUT R229, R14, R229, RZ, 0x3c, !PT ;  /* 0x000000e50ee57212 */ /* 0x000fe200078e3cff */
[----:B------:R-:W-:Y:S06]  /*18890*/  @!P0 BRA `(.L_x_638) ;  /* 0x0000000000048947 */ /* 0x000fec0003800000 */
[----:B------:R-:W-:Y:S01]  /*188a0*/  BPT.TRAP 0x1 ;  /* 0x000000040000795c */ /* 0x000fe20000300000 */
.L_x_638:
[----:B------:R-:W-:Y:S01]  /*188b0*/  VIADD R226, R8, 0x1 ;  /* 0x0000000108e27836 */ /* 0x000fe20000000000 */
[----:B------:R-:W-:-:S04]  /*188c0*/  SHF.L.U32 R3, R229, 0x1f, RZ ;  /* 0x0000001fe5037819 */ /* 0x000fc800000006ff */
[----:B------:R-:W-:-:S04]  /*188d0*/  ISETP.NE.AND P1, PT, R226, 0x2, PT ;  /* 0x00000002e200780c */ /* 0x000fc80003f25270 */
[----:B------:R-:W-:-:S05]  /*188e0*/  SEL R226, R226, RZ, P1 ;  /* 0x000000ffe2e27207 */ /* 0x000fca0000800000 */
[----:B------:R-:W-:-:S04]  /*188f0*/  IMAD R9, R226, 0x8, R23 ;  /* 0x00000008e2097824 */ /* 0x000fc800078e0217 */
[----:B------:R0:W1:Y:S01]  /*18900*/  SYNCS.PHASECHK.TRANS64.TRYWAIT P1, [R9+URZ+0x38830], R3 ;  /* 0x03883003090075a7 */ /* 0x000062000802017f */
[----:B------:R-:W-:Y:S05]  /*18910*/  @!P0 BRA `(.L_x_639) ;  /* 0x0000000000048947 */ /* 0x000fea0003800000 */
[----:B------:R-:W-:Y:S01]  /*18920*/  BPT.TRAP 0x1 ;  /* 0x000000040000795c */ /* 0x000fe20000300000 */
.L_x_639:
[----:B------:R-:W2:Y:S01]  /*18930*/  LDL R4, [R1+0x50] ;  /* 0x0000500001047983 */ /* 0x000ea20000100800 */
[----:B------:R-:W-:Y:S01]  /*18940*/  BSSY B1, `(.L_x_640) ;  /* 0x0000007000017945 */ /* 0x000fe20003800000 */
[----:B------:R-:W-:Y:S02]  /*18950*/  IMAD.MOV.U32 R5, RZ, RZ, 0x40000040 ;  /* 0x40000040ff057424 */ /* 0x000fe400078e00ff */
[----:B--2---:R-:W-:-:S04]  /*18960*/  IMAD R4, R226, 0xa00, R4 ;  /* 0x00000a00e2047824 */ /* 0x004fc800078e0204 */
[----:B------:R-:W-:Y:S01]  /*18970*/  VIADD R6, R4, 0x80 ;  /* 0x0000008004067836 */ /* 0x000fe20000000000 */
[----:B-1----:R-:W-:Y:S06]  /*18980*/  @P1 BRA `(.L_x_641) ;  /* 0x0000000000081947 */ /* 0x002fec0003800000 */
[----:B------:R-:W1:Y:S02]  /*18990*/  SYNCS.PHASECHK.TRANS64.TRYWAIT P1, [R9+URZ+0x38830], R3 ;  /* 0x03883003090075a7 */ /* 0x000e64000802017f */
[----:B-1----:R-:W-:Y:S05]  /*189a0*/  @!P1 BRA `(.L_x_642) ;  /* 0x0000013000289947 */ /* 0x002fea0003800000 */
.L_x_641:
[----:B------:R-:W-:Y:S05]  /*189b0*/  BSYNC B1 ;  /* 0x0000000000017941 */ /* 0x000fea0003800000 */
.L_x_640:
[----:B------:R-:W2:Y:S04]  /*189c0*/  LDL.64 R152, [R1+0x48] ;  /* 0x0000480001987983 */ /* 0x000ea80000100a00 */
[----:B------:R-:W3:Y:S04]  /*189d0*/  LDL.64 R156, [R1+0x8] ;  /* 0x00000800019c7983 */ /* 0x000ee80000100a00 */
[----:B------:R-:W4:Y:S01]  /*189e0*/  LDL.64 R154, [R1] ;  /* 0x00000000019a7983 */ /* 0x000f220000100a00 */
[----:B------:R-:W-:Y:S02]  /*189f0*/  R2UR UR10, R4 ;  /* 0x00000000040a72ca */ /* 0x000fe400000e0000 */
[----:B------:R-:W-:Y:S01]  /*18a00*/  R2UR UR11, R5 ;  /* 0x00000000050b72ca */ /* 0x000fe200000e0000 */
[----:B------:R-:W-:Y:S01]  /*18a10*/  WARPGROUP.ARRIVE ;  /* 0x00000000000079c5 */ /* 0x000fe20000000000 */
[----:B------:R-:W-:Y:S01]  /*18a20*/  IMAD.MOV.U32 R7, RZ, RZ, 0x40000040 ;  /* 0x40000040ff077424 */ /* 0x000fe200078e00ff */
[----:B------:R-:W-:-:S04]  /*18a30*/  R2UR UR6, R6 ;  /* 0x00000000060672ca */ /* 0x000fc800000e0000 */
[----:B------:R-:W-:Y:S01]  /*18a40*/  R2UR UR7, R7 ;  /* 0x00000000070772ca */ /* 0x000fe200000e0000 */
[C---:B------:R-:W-:Y:S02]  /*18a50*/  VIADD R6, R4.reuse, 0x100 ;  /* 0x0000010004067836 */ /* 0x040fe40000000000 */
[----:B------:R-:W-:Y:S02]  /*18a60*/  IMAD.MOV.U32 R7, RZ, RZ, 0x40000040 ;  /* 0x40000040ff077424 */ /* 0x000fe400078e00ff */
[----:B------:R-:W-:Y:S02]  /*18a70*/  VIADD R10, R4, 0x180 ;  /* 0x00000180040a7836 */ /* 0x000fe40000000000 */
[----:B------:R-:W-:Y:S01]  /*18a80*/  IMAD.MOV.U32 R11, RZ, RZ, 0x40000040 ;  /* 0x40000040ff0b7424 */ /* 0x000fe200078e00ff */
[----:B--2---:R-:W-:Y:S02]  /*18a90*/  R2UR UR46, R152 ;  /* 0x00000000982e72ca */ /* 0x004fe400000e0000 */
[----:B------:R-:W-:-:S02]  /*18aa0*/  R2UR UR47, R153 ;  /* 0x00000000992f72ca */ /* 0x000fc400000e0000 */
[----:B------:R-:W2:Y:S01]  /*18ab0*/  LDL.64 R152, [R1+0x40] ;  /* 0x0000400001987983 */ /* 0x000ea20000100a00 */
[----:B---3--:R-:W-:Y:S02]  /*18ac0*/  R2UR UR12, R156 ;  /* 0x000000009c0c72ca */ /* 0x008fe400000e0000 */
[----:B------:R-:W-:-:S11]  /*18ad0*/  R2UR UR13, R157 ;  /* 0x000000009d0d72ca */ /* 0x000fd600000e0000 */
[----:B------:R-:W-:Y:S02]  /*18ae0*/  UMOV UR8, UR12 ;  /* 0x0000000c00087c82 */ /* 0x000fe40008000000 */
[----:B------:R-:W-:Y:S02]  /*18af0*/  UMOV UR9, UR13 ;  /* 0x0000000d00097c82 */ /* 0x000fe40008000000 */
[----:B------:R-:W-:Y:S01]  /*18b00*/  HGMMA.64x16x16.F32.BF16 R184, gdesc[UR8], RZ, !UPT, gsb0 ;  /* 0x0020000008b879f0 */ /* 0x000fe2000c0018ff */
[----:B------:R-:W-:Y:S01]  /*18b10*/  UMOV UR4, UR12 ;  /* 0x0000000c00047c82 */ /* 0x000fe20008000000 */
[----:B------:R-:W-:Y:S01]  /*18b20*/  UMOV UR5, UR13 ;  /* 0x0000000d00057c82 */ /* 0x000fe20008000000 */
[----:B------:R-:W-:Y:S02]  /*18b30*/  WARPGROUP.DEPBAR.LE gsb0, 0x0 ;  /* 0x00008000000079c5 */ /* 0x000fe40000010000 */
[----:B------:R-:W-:-:S06]  /*18b40*/  WARPGROUP.ARRIVE ;  /* 0x00000000000079c5 */ /* 0x000fcc0000000000 */
[----:B------:R-:W-:Y:S01]  /*18b50*/  HGMMA.64x16x16.F32.BF16 R176, gdesc[UR4], RZ, !UPT, gsb0 ;  /* 0x0020000004b079f0 */ /* 0x000fe2000c0018ff */
[----:B------:R-:W-:Y:S02]  /*18b60*/  R2UR UR10, R6 ;  /* 0x00000000060a72ca */ /* 0x000fe400000e0000 */
[----:B------:R-:W-:Y:S01]  /*18b70*/  R2UR UR11, R7 ;  /* 0x00000000070b72ca */ /* 0x000fe200000e0000 */
[----:B------:R-:W-:Y:S01]  /*18b80*/  UMOV UR8, UR12 ;  /* 0x0000000c00087c82 */ /* 0x000fe20008000000 */
[----:B------:R-:W-:Y:S01]  /*18b90*/  UMOV UR9, UR13 ;  /* 0x0000000d00097c82 */ /* 0x000fe20008000000 */
[----:B------:R-:W-:Y:S02]  /*18ba0*/  WARPGROUP.DEPBAR.LE gsb0, 0x0 ;  /* 0x00008000000079c5 */ /* 0x000fe40000010000 */
[----:B------:R-:W-:-:S08]  /*18bb0*/  WARPGROUP.ARRIVE ;  /* 0x00000000000079c5 */ /* 0x000fd00000000000 */
        /* <DEDUP_REMOVED lines=8> */
[----:B------:R-:W-:Y:S02]  /*18c40*/  VIADD R6, R4, 0x200 ;  /* 0x0000020004067836 */ /* 0x000fe40000000000 */
[----:B------:R-:W-:-:S03]  /*18c50*/  IMAD.MOV.U32 R7, RZ, RZ, 0x40000040 ;  /* 0x40000040ff077424 */ /* 0x000fc600078e00ff */
[----:B------:R-:W-:Y:S02]  /*18c60*/  R2UR UR34, R6 ;  /* 0x00000000062272ca */ /* 0x000fe400000e0000 */
[----:B------:R-:W-:Y:S02]  /*18c70*/  R2UR UR35, R7 ;  /* 0x00000000072372ca */ /* 0x000fe400000e0000 */
[----:B----4-:R-:W-:Y:S02]  /*18c80*/  R2UR UR28, R154 ;  /* 0x000000009a1c72ca */ /* 0x010fe400000e0000 */
[----:B------:R-:W-:Y:S01]  /*18c90*/  R2UR UR29, R155 ;  /* 0x000000009b1d72ca */ /* 0x000fe200000e0000 */
[----:B------:R-:W-:Y:S01]  /*18ca0*/  UMOV UR32, UR12 ;  /* 0x0000000c00207c82 */ /* 0x000fe20008000000 */
[----:B------:R-:W-:Y:S01]  /*18cb0*/  UMOV UR33, UR13 ;  /* 0x0000000d00217c82 */ /* 0x000fe20008000000 */
[----:B------:R-:W-:Y:S02]  /*18cc0*/  WARPGROUP.DEPBAR.LE gsb0, 0x0 ;  /* 0x00008000000079c5 */ /* 0x000fe40000010000 */
[----:B------:R-:W-:Y:S01]  /*18cd0*/  VIADD R12, R4, 0x2 ;  /* 0x00000002040c7836 */ /* 0x000fe20000000000 */
[----:B--2---:R-:W-:-:S02]  /*18ce0*/  R2UR UR42, R152 ;  /* 0x00000000982a72ca */ /* 0x004fc400000e0000 */
[----:B------:R-:W-:Y:S02]  /*18cf0*/  R2UR UR43, R153 ;  /* 0x00000000992b72ca */ /* 0x000fe400000e0000 */
[----:B------:R-:W-:-:S06]  /*18d00*/  WARPGROUP.ARRIVE ;  /* 0x00000000000079c5 */ /* 0x000fcc0000000000 */
[----:B------:R-:W-:Y:S01]  /*18d10*/  HGMMA.64x16x16.F32.BF16 R152, gdesc[UR32], RZ, !UPT, gsb0 ;  /* 0x00200000209879f0 */ /* 0x000fe2000c0018ff */
[----:B------:R-:W-:Y:S01]  /*18d20*/  IMAD.MOV.U32 R13, RZ, RZ, 0x40000040 ;  /* 0x40000040ff0d7424 */ /* 0x000fe200078e00ff */
[----:B------:R-:W-:-:S04]  /*18d30*/  R2UR UR26, R12 ;  /* 0x000000000c1a72ca */ /* 0x000fc800000e0000 */
[----:B------:R-:W-:Y:S01]  /*18d40*/  R2UR UR27, R13 ;  /* 0x000000000d1b72ca */ /* 0x000fe200000e0000 */
[----:B------:R-:W-:Y:S01]  /*18d50*/  UMOV UR24, UR28 ;  /* 0x0000001c00187c82 */ /* 0x000fe20008000000 */
[----:B------:R-:W-:Y:S01]  /*18d60*/  UMOV UR25, UR29 ;  /* 0x0000001d00197c82 */ /* 0x000fe20008000000 */
[----:B------:R-:W-:Y:S02]  /*18d70*/  WARPGROUP.DEPBAR.LE gsb0, 0x0 ;  /* 0x00008000000079c5 */ /* 0x000fe40000010000 */
[----:B------:R-:W-:-:S08]  /*18d80*/  WARPGROUP.ARRIVE ;  /* 0x00000000000079c5 */ /* 0x000fd00000000000 */
[----:B------:R-:W-:Y:S01]  /*18d90*/  HGMMA.64x16x16.F32.BF16 R184, gdesc[UR24], R184, gsb0 ;  /* 0x0020000018b879f0 */ /* 0x000fe200080018b8 */
[----:B------:R-:W-:Y:S02]  /*18da0*/  VIADD R10, R4, 0x82 ;  /* 0x00000082040a7836 */ /* 0x000fe40000000000 */
[----:B------:R-:W-:-:S03]  /*18db0*/  IMAD.MOV.U32 R11, RZ, RZ, 0x40000040 ;  /* 0x40000040ff0b7424 */ /* 0x000fc600078e00ff */
[----:B------:R-:W-:Y:S02]  /*18dc0*/  R2UR UR22, R10 ;  /* 0x000000000a1672ca */ /* 0x000fe400000e0000 */
        /* <DEDUP_REMOVED lines=21> */
[C---:B------:R-:W-:Y:S01]  /*18f20*/  VIADD R12, R4.reuse, 0x202 ;  /* 0x00000202040c7836 */ /* 0x040fe20000000000 */
[----:B------:R-:W-:Y:S01]  /*18f30*/  MOV R13, 0x40000040 ;  /* 0x40000040000d7802 */ /* 0x000fe20000000f00 */
[----:B------:R-:W-:Y:S02]  /*18f40*/  VIADD R6, R4, 0x4 ;  /* 0x0000000404067836 */ /* 0x000fe40000000000 */
[----:B------:R-:W-:Y:S01]  /*18f50*/  IMAD.MOV.U32 R7, RZ, RZ, 0x40000040 ;  /* 0x40000040ff077424 */ /* 0x000fe200078e00ff */
[----:B------:R-:W-:-:S02]  /*18f60*/  WARPGROUP.DEPBAR.LE gsb0, 0x0 ;  /* 0x00008000000079c5 */ /* 0x000fc40000010000 */
[----:B------:R-:W-:Y:S01]  /*18f70*/  WARPGROUP.ARRIVE ;  /* 0x00000000000079c5 */ /* 0x000fe20000000000 */
[----:B------:R-:W-:Y:S01]  /*18f80*/  UMOV UR8, UR46 ;  /* 0x0000002e00087c82 */ /* 0x000fe20008000000 */
[----:B------:R-:W-:Y:S01]  /*18f90*/  UMOV UR9, UR47 ;  /* 0x0000002f00097c82 */ /* 0x000fe20008000000 */
[----:B------:R-:W-:Y:S01]  /*18fa0*/  UMOV UR4, UR46 ;  /* 0x0000002e00047c82 */ /* 0x000fe20008000000 */
[----:B------:R-:W-:Y:S01]  /*18fb0*/  UMOV UR5, UR47 ;  /* 0x0000002f00057c82 */ /* 0x000fe20008000000 */
[----:B------:R-:W-:Y:S01]  /*18fc0*/  UMOV UR24, UR46 ;  /* 0x0000002e00187c82 */ /* 0x000fe20008000000 */
[----:B------:R-:W-:Y:S01]  /*18fd0*/  HGMMA.64x16x16.F32.BF16 R160, gdesc[UR12], R160, gsb0 ;  /* 0x002000000ca079f0 */ /* 0x000fe200080018a0 */
[----:B------:R-:W-:Y:S01]  /*18fe0*/  R2UR UR30, R12 ;  /* 0x000000000c1e72ca */ /* 0x000fe200000e0000 */
[----:B------:R-:W-:Y:S01]  /*18ff0*/  UMOV UR25, UR47 ;  /* 0x0000002f00197c82 */ /* 0x000fe20008000000 */
[----:B------:R-:W-:Y:S01]  /*19000*/  R2UR UR31, R13 ;  /* 0x000000000d1f72ca */ /* 0x000fe200000e0000 */
[----:B------:R-:W-:Y:S01]  /*19010*/  UMOV UR20, UR46 ;  /* 0x0000002e00147c82 */ /* 0x000fe20008000000 */
[----:B------:R-:W-:Y:S01]  /*19020*/  R2UR UR10, R6 ;  /* 0x00000000060a72ca */ /* 0x000fe200000e0000 */
[----:B------:R-:W-:Y:S01]  /*19030*/  UMOV UR21, UR47 ;  /* 0x0000002f00157c82 */ /* 0x000fe20008000000 */
[----:B------:R-:W-:Y:S01]  /*19040*/  UMOV UR32, UR46 ;  /* 0x0000002e00207c82 */ /* 0x000fe20008000000 */
[----:B------:R-:W-:Y:S01]  /*19050*/  UMOV UR33, UR47 ;  /* 0x0000002f00217c82 */ /* 0x000fe20008000000 */
[----:B------:R-:W-:Y:S01]  /*19060*/  UMOV UR16, UR42 ;  /* 0x0000002a00107c82 */ /* 0x000fe20008000000 */
[----:B------:R-:W-:Y:S01]  /*19070*/  UMOV UR17, UR43 ;  /* 0x0000002b00117c82 */ /* 0x000fe20008000000 */
[----:B------:R-:W2:Y:S01]  /*19080*/  LDL.64 R10, [R1+0x30] ;  /* 0x00003000010a7983 */ /* 0x000ea20000100a00 */
[----:B------:R-:W-:-:S02]  /*19090*/  WARPGROUP.DEPBAR.LE gsb0, 0x0 ;  /* 0x00008000000079c5 */ /* 0x000fc40000010000 */
[----:B------:R-:W-:Y:S01]  /*190a0*/  WARPGROUP.ARRIVE ;  /* 0x00000000000079c5 */ /* 0x000fe20000000000 */
[----:B------:R-:W-:Y:S01]  /*190b0*/  R2UR UR11, R7 ;  /* 0x00000000070b72ca */ /* 0x000fe200000e0000 */
[----:B------:R-:W3:Y:S04]  /*190c0*/  LDL.64 R12, [R1+0x38] ;  /* 0x00003800010c7983 */ /* 0x000ee80000100a00 */
[----:B------:R-:W-:Y:S01]  /*190d0*/  HGMMA.64x16x16.F32.BF16 R152, gdesc[UR28], R152, gsb0 ;  /* 0x002000001c9879f0 */ /* 0x000fe20008001898 */
[----:B------:R-:W-:Y:S02]  /*190e0*/  VIADD R6, R4, 0x84 ;  /* 0x0000008404067836 */ /* 0x000fe40000000000 */
[----:B------:R-:W-:Y:S01]  /*190f0*/  IMAD.MOV.U32 R7, RZ, RZ, 0x40000040 ;  /* 0x40000040ff077424 */ /* 0x000fe200078e00ff */
[----:B------:R-:W-:-:S02]  /*19100*/  WARPGROUP.DEPBAR.LE gsb0, 0x0 ;  /* 0x00008000000079c5 */ /* 0x000fc40000010000 */
[----:B------:R-:W-:-:S06]  /*19110*/  WARPGROUP.ARRIVE ;  /* 0x00000000000079c5 */ /* 0x000fcc0000000000 */
[----:B------:R-:W-:Y:S01]  /*19120*/  HGMMA.64x16x16.F32.BF16 R184, gdesc[UR8], R184, gsb0 ;  /* 0x0020000008b879f0 */ /* 0x000fe200080018b8 */
[----:B------:R-:W-:Y:S02]  /*19130*/  R2UR UR6, R6 ;  /* 0x00000000060672ca */ /* 0x000fe400000e0000 */
[----:B------:R-:W-:Y:S01]  /*19140*/  R2UR UR7, R7 ;  /* 0x00000000070772ca */ /* 0x000fe200000e0000 */
[----:B------:R-:W-:Y:S01]  /*19150*/  VIADD R6, R4, 0x104 ;  /* 0x0000010404067836 */ /* 0x000fe20000000000 */
[----:B------:R-:W-:Y:S02]  /*19160*/  WARPGROUP.DEPBAR.LE gsb0, 0x0 ;  /* 0x00008000000079c5 */ /* 0x000fe40000010000 */
[----:B------:R-:W-:-:S09]  /*19170*/  WARPGROUP.ARRIVE ;  /* 0x00000000000079c5 */ /* 0x000fd20000000000 */
[----:B------:R-:W-:Y:S01]  /*19180*/  HGMMA.64x16x16.F32.BF16 R176, gdesc[UR4], R176, gsb0 ;  /* 0x0020000004b079f0 */ /* 0x000fe200080018b0 */
[----:B------:R-:W-:Y:S01]  /*19190*/  IMAD.MOV.U32 R7, RZ, RZ, 0x40000040 ;  /* 0x40000040ff077424 */ /* 0x000fe200078e00ff */
[----:B------:R-:W-:-:S04]  /*191a0*/  R2UR UR26, R6 ;  /* 0x00000000061a72ca */ /* 0x000fc800000e0000 */
[----:B------:R-:W-:Y:S01]  /*191b0*/  R2UR UR27, R7 ;  /* 0x00000000071b72ca */ /* 0x000fe200000e0000 */
[----:B------:R-:W-:Y:S02]  /*191c0*/  WARPGROUP.DEPBAR.LE gsb0, 0x0 ;  /* 0x00008000000079c5 */ /* 0x000fe40000010000 */
[----:B------:R-:W-:-:S10]  /*191d0*/  WARPGROUP.ARRIVE ;  /* 0x00000000000079c5 */ /* 0x000fd40000000000 */
[----:B------:R-:W-:Y:S01]  /*191e0*/  HGMMA.64x16x16.F32.BF16 R168, gdesc[UR24], R168, gsb0 ;  /* 0x0020000018a879f0 */ /* 0x000fe200080018a8 */
[----:B------:R-:W-:Y:S02]  /*191f0*/  VIADD R6, R4, 0x184 ;  /* 0x0000018404067836 */ /* 0x000fe40000000000 */
[----:B------:R-:W-:-:S03]  /*19200*/  IMAD.MOV.U32 R7, RZ, RZ, 0x40000040 ;  /* 0x40000040ff077424 */ /* 0x000fc600078e00ff */
[----:B------:R-:W-:Y:S02]  /*19210*/  R2UR UR22, R6 ;  /* 0x00000000061672ca */ /* 0x000fe400000e0000 */
        /* <DEDUP_REMOVED lines=55> */
[----:B------:R-:W-:Y:S01]  /*19590*/  IMAD.MOV.U32 R7, RZ, RZ, 0x40000040 ;  /* 0x40000040ff077424 */ /* 0x000fe200078e00ff */
[----:B---3--:R-:W-:Y:S02]  /*195a0*/  R2UR UR50, R12 ;  /* 0x000000000c3272ca */ /* 0x008fe400000e0000 */
[----:B------:R-:W-:Y:S02]  /*195b0*/  R2UR UR51, R13 ;  /* 0x000000000d3372ca */ /* 0x000fe400000e0000 */
[----:B------:R-:W-:Y:S01]  /*195c0*/  R2UR UR26, R6 ;  /* 0x00000000061a72ca */ /* 0x000fe200000e0000 */
[----:B------:R-:W3:Y:S01]  /*195d0*/  LDL.64 R12, [R1+0x28] ;  /* 0x00002800010c7983 */ /* 0x000ee20000100a00 */
[----:B------:R-:W-:-:S07]  /*195e0*/  R2UR UR27, R7 ;  /* 0x00000000071b72ca */ /* 0x000fce00000e0000 */
[----:B------:R-:W-:Y:S02]  /*195f0*/  UMOV UR24, UR50 ;  /* 0x0000003200187c82 */ /* 0x000fe40008000000 */
[----:B------:R-:W-:Y:S01]  /*19600*/  UMOV UR25, UR51 ;  /* 0x0000003300197c82 */ /* 0x000fe20008000000 */
[----:B------:R-:W-:Y:S02]  /*19610*/  WARPGROUP.DEPBAR.LE gsb0, 0x0 ;  /* 0x00008000000079c5 */ /* 0x000fe40000010000 */
[----:B------:R-:W-:-:S06]  /*19620*/  WARPGROUP.ARRIVE ;  /* 0x00000000000079c5 */ /* 0x000fcc0000000000 */
        /* <DEDUP_REMOVED lines=39> */
[----:B--2---:R-:W-:Y:S02]  /*198a0*/  R2UR UR46, R10 ;  /* 0x000000000a2e72ca */ /* 0x004fe400000e0000 */
[----:B------:R-:W-:Y:S02]  /*198b0*/  R2UR UR47, R11 ;  /* 0x000000000b2f72ca */ /* 0x000fe400000e0000 */
[----:B------:R-:W-:Y:S01]  /*198c0*/  R2UR UR10, R6 ;  /* 0x00000000060a72ca */ /* 0x000fe200000e0000 */
[----:B------:R-:W2:Y:S01]  /*198d0*/  LDL.64 R10, [R1+0x20] ;  /* 0x00002000010a7983 */ /* 0x000ea20000100a00 */
        /* <DEDUP_REMOVED lines=42> */
[----:B------:R-:W-:Y:S01]  /*19b80*/  VIADD R6, R4, 0x284 ;  /* 0x0000028404067836 */ /* 0x000fe20000000000 */
[----:B------:R-:W-:Y:S02]  /*19b90*/  MOV R7, 0x40000040 ;  /* 0x4000004000077802 */ /* 0x000fe40000000f00 */
        /* <DEDUP_REMOVED lines=98> */
[----:B------:R-:W-:Y:S02]  /*1a1c0*/  R2UR UR10, R6 ;  /* 0x00000000060a72ca */ /* 0x000fe400000e0000 */
        /* <DEDUP_REMOVED lines=98> */
[----:B------:R-:W-:Y:S01]  /*1a7f0*/  IMAD.MOV.U32 R7, RZ, RZ, 0x40000040 ;  /* 0x40000040ff077424 */ /* 0x000fe200078e00ff */
[----:B------:R-:W-:-:S04]  /*1a800*/  IADD3 R6, R4, 0x584, RZ ;  /* 0x0000058404067810 */ /* 0x000fc80007ffe0ff */
        /* <DEDUP_REMOVED lines=179> */
[----:B------:R-:W-:-:S04]  /*1b340*/  MOV R7, 0x40000040 ;  /* 0x4000004000077802 */ /* 0x000fc80000000f00 */
        /* <DEDUP_REMOVED lines=210> */
.L_x_643:
[----:B------:R-:W-:Y:S01]  /*1c070*/  SHF.L.U32 R0, R14, 0x1f, RZ ;  /* 0x0000001f0e007819 */ /* 0x000fe200000006ff */
[----:B------:R-:W-:-:S04]  /*1c080*/  IMAD R6, R8, 0x8, R23 ;  /* 0x0000000808067824 */ /* 0x000fc800078e0217 */
[----:B------:R2:W3:Y:S01]  /*1c090*/  SYNCS.PHASECHK.TRANS64.TRYWAIT P1, [R6+URZ+0x38850], R0 ;  /* 0x03885000060075a7 */ /* 0x0004e2000802017f */
[----:B------:R-:W-:Y:S05]  /*1c0a0*/  @!P0 BRA `(.L_x_644) ;  /* 0x0000000000048947 */ /* 0x000fea0003800000 */
[----:B------:R-:W-:Y:S01]  /*1c0b0*/  BPT.TRAP 0x1 ;  /* 0x000000040000795c */ /* 0x000fe20000300000 */
.L_x_644:
[----:B------:R-:W-:Y:S04]  /*1c0c0*/  BSSY B1, `(.L_x_645) ;  /* 0x0000004000017945 */ /* 0x000fe80003800000 */
[----:B---3--:R-:W-:Y:S05]  /*1c0d0*/  @P1 BRA `(.L_x_646) ;  /* 0x0000000000081947 */ /* 0x008fea0003800000 */
[----:B------:R-:W3:Y:S02]  /*1c0e0*/  SYNCS.PHASECHK.TRANS64.TRYWAIT P1, [R6+URZ+0x38850], R0 ;  /* 0x03885000060075a7 */ /* 0x000ee4000802017f */
[----:B---3--:R-:W-:Y:S05]  /*1c0f0*/  @!P1 BRA `(.L_x_647) ;  /* 0x000000f800689947 */ /* 0x008fea0003800000 */
.L_x_646:
[----:B------:R-:W-:Y:S05]  /*1c100*/  BSYNC B1 ;  /* 0x0000000000017941 */ /* 0x000fea0003800000 */
.L_x_645:
[----:B--23--:R-:W-:Y:S01]  /*1c110*/  VIADD R0, R23, 0x400 ;  /* 0x0000040017007836 */ /* 0x00cfe20000000000 */
[----:B------:R-:W-:Y:S01]  /*1c120*/  WARPGROUP.ARRIVE ;  /* 0x00000000000079c5 */ /* 0x000fe20000000000 */
[----:B01----:R-:W-:Y:S02]  /*1c130*/  IMAD.MOV.U32 R3, RZ, RZ, 0x40000040 ;  /* 0x40000040ff037424 */ /* 0x003fe400078e00ff */
[----:B------:R-:W-:Y:S01]  /*1c140*/  IMAD.MOV.U32 R5, RZ, RZ, 0x40000040 ;  /* 0x40000040ff057424 */ /* 0x000fe200078e00ff */
[----:B------:R-:W-:Y:S02]  /*1c150*/  SHF.R.U32.HI R0, RZ, 0x4, R0 ;  /* 0x00000004ff007819 */ /* 0x000fe40000011600 */
[----:B------:R-:W-:Y:S01]  /*1c160*/  R2UR UR7, R3 ;  /* 0x00000000030772ca */ /* 0x000fe200000e0000 */
[----:B------:R-:W-:Y:S01]  /*1c170*/  IMAD.MOV.U32 R3, RZ, RZ, 0x40000040 ;  /* 0x40000040ff037424 */ /* 0x000fe200078e00ff */
[----:B------:R-:W-:-:S04]  /*1c180*/  LOP3.LUT R0, R0, 0x3fff, RZ, 0xc0, !PT ;  /* 0x00003fff00007812 */ /* 0x000fc800078ec0ff */
[----:B------:R-:W-:-:S05]  /*1c190*/  LOP3.LUT R0, R0, 0x2800000, RZ, 0xfc, !PT ;  /* 0x0280000000007812 */ /* 0x000fca00078efcff */
[----:B------:R-:W-:-:S04]  /*1c1a0*/  IMAD R2, R8, 0xa00, R0 ;  /* 0x00000a0008027824 */ /* 0x000fc800078e0200 */
[C---:B------:R-:W-:Y:S01]  /*1c1b0*/  VIADD R4, R2.reuse, 0x80 ;  /* 0x0000008002047836 */ /* 0x040fe20000000000 */
[----:B------:R-:W-:-:S13]  /*1c1c0*/  R2UR UR6, R2 ;  /* 0x00000000020672ca */ /* 0x000fda00000e0000 */
[----:B------:R-:W-:Y:S01]  /*1c1d0*/  HGMMA.64x256x16.F32.BF16 R24, R208, gdesc[UR4].tnspB, R24, gsb0 ;  /* 0x43e00004d0187df0 */ /* 0x000fe20008001818 */
[----:B------:R-:W-:Y:S01]  /*1c1e0*/  R2UR UR6, R4 ;  /* 0x00000000040672ca */ /* 0x000fe200000e0000 */
[----:B------:R-:W-:Y:S01]  /*1c1f0*/  VIADD R4, R2, 0x100 ;  /* 0x0000010002047836 */ /* 0x000fe20000000000 */
[----:B------:R-:W-:Y:S01]  /*1c200*/  R2UR UR7, R5 ;  /* 0x00000000050772ca */ /* 0x000fe200000e0000 */
[----:B------:R-:W-:Y:S01]  /*1c210*/  IMAD.MOV.U32 R5, RZ, RZ, 0x40000040 ;  /* 0x40000040ff057424 */ /* 0x000fe200078e00ff */
[----:B------:R-:W-:Y:S02]  /*1c220*/  WARPGROUP.DEPBAR.LE gsb0, 0x0 ;  /* 0x00008000000079c5 */ /* 0x000fe40000010000 */
[----:B------:R-:W-:-:S15]  /*1c230*/  WARPGROUP.ARRIVE ;  /* 0x00000000000079c5 */ /* 0x000fde0000000000 */
[----:B------:R-:W-:-:S06]  /*1c240*/  NOP ;  /* 0x0000000000007918 */ /* 0x000fcc0000000000 */
        /* <DEDUP_REMOVED lines=12> */
[----:B------:R-:W-:Y:S02]  /*1c310*/  WARPGROUP.DEPBAR.LE gsb0, 0x0 ;  /* 0x00008000000079c5 */ /* 0x000fe40000010000 */
[----:B------:R-:W-:-:S15]  /*1c320*/  WARPGROUP.ARRIVE ;  /* 0x00000000000079c5 */ /* 0x000fde0000000000 */
[----:B------:R-:W-:-:S07]  /*1c330*/  NOP ;  /* 0x0000000000007918 */ /* 0x000fce0000000000 */
[----:B------:R-:W-:Y:S01]  /*1c340*/  HGMMA.64x256x16.F32.BF16 R24, R196, gdesc[UR4].tnspB, R24, gsb0 ;  /* 0x43e00004c4187df0 */ /* 0x000fe20008001818 */
[----:B------:R-:W-:Y:S02]  /*1c350*/  R2UR UR6, R2 ;  /* 0x00000000020672ca */ /* 0x000fe400000e0000 */
[----:B------:R-:W-:Y:S01]  /*1c360*/  R2UR UR7, R3 ;  /* 0x00000000030772ca */ /* 0x000fe200000e0000 */
[----:B------:R-:W-:Y:S02]  /*1c370*/  WARPGROUP.DEPBAR.LE gsb0, 0x0 ;  /* 0x00008000000079c5 */ /* 0x000fe40000010000 */
[----:B------:R-:W-:-:S15]  /*1c380*/  WARPGROUP.ARRIVE ;  /* 0x00000000000079c5 */ /* 0x000fde0000000000 */
[----:B------:R-:W-:-:S07]  /*1c390*/  NOP ;  /* 0x0000000000007918 */ /* 0x000fce0000000000 */
[----:B------:R-:W-:Y:S03]  /*1c3a0*/  HGMMA.64x256x16.F32.BF16 R24, R192, gdesc[UR4].tnspB, R24, gsb0 ;  /* 0x43e00004c0187df0 */ /* 0x000fe60008001818 */
[----:B------:R-:W-:Y:S02]  /*1c3b0*/  WARPGROUP.DEPBAR.LE gsb0, 0x0 ;  /* 0x00008000000079c5 */ /* 0x000fe40000010000 */
[----:B------:R-:W-:Y:S05]  /*1c3c0*/  @!P0 BRA `(.L_x_648) ;  /* 0x0000000000048947 */ /* 0x000fea0003800000 */
[----:B------:R-:W-:Y:S01]  /*1c3d0*/  BPT.TRAP 0x1 ;  /* 0x000000040000795c */ /* 0x000fe20000300000 */
.L_x_648:
[----:B------:R-:W2:Y:S01]  /*1c3e0*/  LDL R11, [R1+0x64] ;  /* 0x00006400010b7983 */ /* 0x000ea20000100800 */
[----:B------:R-:W-:Y:S01]  /*1c3f0*/  FMNMX.FTZ R0, R184, R15, !PT ;  /* 0x0000000fb8007209 */ /* 0x000fe20007810000 */
[----:B------:R-:W-:Y:S02]  /*1c400*/  IMAD.U32 R3, RZ, RZ, UR38 ;  /* 0x00000026ff037e24 */ /* 0x000fe4000f8e00ff */
[----:B------:R-:W-:Y:S01]  /*1c410*/  VIADD R9, R9, 0x38840 ;  /* 0x0003884009097836 */ /* 0x000fe20000000000 */
        /* <DEDUP_REMOVED lines=19> */
[----:B------:R-:W0:Y:S02]  /*1c550*/  SHFL.BFLY PT, R2, R0, 0x2, 0x1f ;  /* 0x0c401f0000027f89 */ /* 0x000e2400000e0000 */
[----:B0-----:R-:W-:Y:S02]  /*1c560*/  FMNMX.FTZ R2, R0, R2, !PT ;  /* 0x0000000200027209 */ /* 0x001fe40007810000 */
[----:B------:R-:W-:-:S03]  /*1c570*/  FMNMX.FTZ R0, R186, R20, !PT ;  /* 0x00000014ba007209 */ /* 0x000fc60007810000 */
[----:B------:R-:W0:Y:S01]  /*1c580*/  SHFL.BFLY PT, R5, R2, 0x1, 0x1f ;  /* 0x0c201f0002057f89 */ /* 0x000e2200000e0000 */
[----:B------:R-:W-:-:S04]  /*1c590*/  FMNMX.FTZ R0, R187, R0, !PT ;  /* 0x00000000bb007209 */ /* 0x000fc80007810000 */
[----:B------:R-:W-:-:S04]  /*1c5a0*/  FMNMX.FTZ R0, R190, R0, !PT ;  /* 0x00000000be007209 */ /* 0x000fc80007810000 */
[----:B------:R-:W-:-:S04]  /*1c5b0*/  FMNMX.FTZ R0, R191, R0, !PT ;  /* 0x00000000bf007209 */ /* 0x000fc80007810000 */
[----:B------:R-:W-:-:S04]  /*1c5c0*/  FMNMX.FTZ R0, R178, R0, !PT ;  /* 0x00000000b2007209 */ /* 0x000fc80007810000 */
[----:B------:R-:W-:-:S04]  /*1c5d0*/  FMNMX.FTZ R0, R179, R0, !PT ;  /* 0x00000000b3007209 */ /* 0x000fc80007810000 */
[----:B------:R-:W-:Y:S02]  /*1c5e0*/  FMNMX.FTZ R0, R182, R0, !PT ;  /* 0x00000000b6007209 */ /* 0x000fe40007810000 */
[----:B0-----:R-:W-:Y:S02]  /*1c5f0*/  FMNMX.FTZ R5, R2, R5, !PT ;  /* 0x0000000502057209 */ /* 0x001fe40007810000 */
[----:B------:R-:W-:-:S03]  /*1c600*/  FMNMX.FTZ R0, R183, R0, !PT ;  /* 0x00000000b7007209 */ /* 0x000fc60007810000 */
[----:B------:R-:W-:Y:S01]  /*1c610*/  FMUL.FTZ R8, R5, R3 ;  /* 0x0000000305087220 */ /* 0x000fe20000410000 */
[----:B------:R-:W-:-:S03]  /*1c620*/  FMNMX.FTZ R0, R170, R0, !PT ;  /* 0x00000000aa007209 */ /* 0x000fc60007810000 */
[-CC-:B------:R-:W-:Y:S01]  /*1c630*/  FFMA.FTZ R184, R184, R3.reuse, -R8.reuse ;  /* 0x00000003b8b87223 */ /* 0x180fe20000010808 */
[----:B------:R-:W-:Y:S01]  /*1c640*/  FMNMX.FTZ R0, R171, R0, !PT ;  /* 0x00000000ab007209 */ /* 0x000fe20007810000 */
[-CC-:B------:R-:W-:Y:S01]  /*1c650*/  FFMA.FTZ R185, R185, R3.reuse, -R8.reuse ;  /* 0x00000003b9b97223 */ /* 0x180fe20000010808 */
[-CC-:B------:R-:W-:Y:S01]  /*1c660*/  FFMA.FTZ R188, R188, R3.reuse, -R8.reuse ;  /* 0x00000003bcbc7223 */ /* 0x180fe20000010808 */
[-CC-:B------:R-:W-:Y:S01]  /*1c670*/  FFMA.FTZ R189, R189, R3.reuse, -R8.reuse ;  /* 0x00000003bdbd7223 */ /* 0x180fe20000010808 */
[----:B------:R-:W-:Y:S01]  /*1c680*/  FMNMX.FTZ R0, R174, R0, !PT ;  /* 0x00000000ae007209 */ /* 0x000fe20007810000 */
[----:B------:R-:W-:Y:S01]  /*1c690*/  MUFU.EX2 R184, R184 ;  /* 0x000000b800b87308 */ /* 0x000fe20000000800 */
[-CC-:B------:R-:W-:Y:S01]  /*1c6a0*/  FFMA.FTZ R176, R176, R3.reuse, -R8.reuse ;  /* 0x00000003b0b07223 */ /* 0x180fe20000010808 */
        /* <DEDUP_REMOVED lines=23> */
[----:B------:R-:W-:-:S02]  /*1c820*/  FFMA.FTZ R8, R157, R3, -R8 ;  /* 0x000000039d087223 */ /* 0x000fc40000010808 */
[----:B------:R-:W-:-:S04]  /*1c830*/  FMNMX.FTZ R0, R155, R0, !PT ;  /* 0x000000009b007209 */ /* 0x000fc80007810000 */
[----:B------:R-:W-:Y:S01]  /*1c840*/  FMNMX.FTZ R0, R158, R0, !PT ;  /* 0x000000009e007209 */ /* 0x000fe20007810000 */
[----:B------:R-:W-:Y:S03]  /*1c850*/  MUFU.EX2 R176, R176 ;  /* 0x000000b000b07308 */ /* 0x000fe60000000800 */
[----:B------:R-:W-:-:S05]  /*1c860*/  FMNMX.FTZ R0, R159, R0, !PT ;  /* 0x000000009f007209 */ /* 0x000fca0007810000 */
[----:B------:R-:W0:Y:S01]  /*1c870*/  SHFL.BFLY PT, R2, R0, 0x2, 0x1f ;  /* 0x0c401f0000027f89 */ /* 0x000e2200000e0000 */
[----:B------:R-:W-:Y:S08]  /*1c880*/  MUFU.EX2 R177, R177 ;  /* 0x000000b100b17308 */ /* 0x000ff00000000800 */
[----:B------:R-:W-:Y:S08]  /*1c890*/  MUFU.EX2 R180, R180 ;  /* 0x000000b400b47308 */ /* 0x000ff00000000800 */
[----:B------:R-:W-:Y:S01]  /*1c8a0*/  MUFU.EX2 R181, R181 ;  /* 0x000000b500b57308 */ /* 0x000fe20000000800 */
[----:B0-----:R-:W-:Y:S01]  /*1c8b0*/  FMNMX.FTZ R2, R0, R2, !PT ;  /* 0x0000000200027209 */ /* 0x001fe20007810000 */
[----:B------:R-:W-:-:S06]  /*1c8c0*/  FADD.FTZ R0, -R5, R15 ;  /* 0x0000000f05007221 */ /* 0x000fcc0000010100 */
[----:B------:R-:W-:Y:S01]  /*1c8d0*/  MUFU.EX2 R168, R168 ;  /* 0x000000a800a87308 */ /* 0x000fe20000000800 */
[----:B------:R-:W0:Y:S01]  /*1c8e0*/  SHFL.BFLY PT, R4, R2, 0x1, 0x1f ;  /* 0x0c201f0002047f89 */ /* 0x000e2200000e0000 */
[----:B------:R-:W-:-:S06]  /*1c8f0*/  FMUL.FTZ R0, R0, R3 ;  /* 0x0000000300007220 */ /* 0x000fcc0000410000 */
[----:B------:R-:W-:Y:S08]  /*1c900*/  MUFU.EX2 R169, R169 ;  /* 0x000000a900a97308 */ /* 0x000ff00000000800 */
[----:B------:R-:W1:Y:S08]  /*1c910*/  MUFU.EX2 R0, R0 ;  /* 0x0000000000007308 */ /* 0x000e700000000800 */
[----:B------:R-:W-:Y:S01]  /*1c920*/  MUFU.EX2 R172, R172 ;  /* 0x000000ac00ac7308 */ /* 0x000fe20000000800 */
[----:B0-----:R-:W-:-:S05]  /*1c930*/  FMNMX.FTZ R4, R2, R4, !PT ;  /* 0x0000000402047209 */ /* 0x001fca0007810000 */
[C---:B------:R-:W-:Y:S01]  /*1c940*/  FADD.FTZ R2, -R4.reuse, R20 ;  /* 0x0000001404027221 */ /* 0x040fe20000010100 */
[-C--:B------:R-:W-:Y:S01]  /*1c950*/  FMUL.FTZ R10, R4, R3.reuse ;  /* 0x00000003040a7220 */ /* 0x080fe20000410000 */
[----:B-1----:R-:W-:Y:S01]  /*1c960*/  FFMA.FTZ R228, R0, R228, R184 ;  /* 0x000000e400e47223 */ /* 0x002fe200000100b8 */
[----:B------:R-:W-:Y:S01]  /*1c970*/  MUFU.EX2 R173, R173 ;  /* 0x000000ad00ad7308 */ /* 0x000fe20000000800 */
[-C--:B------:R-:W-:Y:S01]  /*1c980*/  FMUL.FTZ R2, R2, R3.reuse ;  /* 0x0000000302027220 */ /* 0x080fe20000410000 */
[-CC-:B------:R-:W-:Y:S01]  /*1c990*/  FFMA.FTZ R186, R186, R3.reuse, -R10.reuse ;  /* 0x00000003baba7223 */ /* 0x180fe2000001080a */
[-CC-:B------:R-:W-:Y:S01]  /*1c9a0*/  FFMA.FTZ R187, R187, R3.reuse, -R10.reuse ;  /* 0x00000003bbbb7223 */ /* 0x180fe2000001080a */
[-CC-:B------:R-:W-:Y:S01]  /*1c9b0*/  FFMA.FTZ R190, R190, R3.reuse, -R10.reuse ;  /* 0x00000003bebe7223 */ /* 0x180fe2000001080a */
[-CC-:B------:R-:W-:Y:S01]  /*1c9c0*/  FFMA.FTZ R191, R191, R3.reuse, -R10.reuse ;  /* 0x00000003bfbf7223 */ /* 0x180fe2000001080a */
[-CC-:B------:R-:W-:Y:S01]  /*1c9d0*/  FFMA.FTZ R178, R178, R3.reuse, -R10.reuse ;  /* 0x00000003b2b27223 */ /* 0x180fe2000001080a */
[-CC-:B------:R-:W-:Y:S01]  /*1c9e0*/  FFMA.FTZ R179, R179, R3.reuse, -R10.reuse ;  /* 0x00000003b3b37223 */ /* 0x180fe2000001080a */
[----:B------:R-:W-:Y:S01]  /*1c9f0*/  MUFU.EX2 R2, R2 ;  /* 0x0000000200027308 */ /* 0x000fe20000000800 */
[-C--:B------:R-:W-:Y:S01]  /*1ca00*/  FFMA.FTZ R182, R182, R3.reuse, -R10 ;  /* 0x00000003b6b67223 */ /* 0x080fe2000001080a */
[----:B------:R-:W-:Y:S01]  /*1ca10*/  FADD.FTZ R7, R185, R228 ;  /* 0x000000e4b9077221 */ /* 0x000fe20000010000 */
[-CC-:B------:R-:W-:Y:S01]  /*1ca20*/  FFMA.FTZ R183, R183, R3.reuse, -R10.reuse ;  /* 0x00000003b7b77223 */ /* 0x180fe2000001080a */
[-CC-:B------:R-:W-:Y:S01]  /*1ca30*/  FFMA.FTZ R170, R170, R3.reuse, -R10.reuse ;  /* 0x00000003aaaa7223 */ /* 0x180fe2000001080a */
[-CC-:B------:R-:W-:Y:S01]  /*1ca40*/  FFMA.FTZ R171, R171, R3.reuse, -R10.reuse ;  /* 0x00000003abab7223 */ /* 0x180fe2000001080a */
[----:B------:R-:W-:Y:S01]  /*1ca50*/  FADD.FTZ R7, R188, R7 ;  /* 0x00000007bc077221 */ /* 0x000fe20000010000 */
[-CC-:B------:R-:W-:Y:S01]  /*1ca60*/  FFMA.FTZ R174, R174, R3.reuse, -R10.reuse ;  /* 0x00000003aeae7223 */ /* 0x180fe2000001080a */
[----:B------:R-:W0:Y:S01]  /*1ca70*/  MUFU.EX2 R186, R186 ;  /* 0x000000ba00ba7308 */ /* 0x000e220000000800 */
[-CC-:B------:R-:W-:Y:S01]  /*1ca80*/  FFMA.FTZ R175, R175, R3.reuse, -R10.reuse ;  /* 0x00000003afaf7223 */ /* 0x180fe2000001080a */
[----:B------:R-:W-:Y:S01]  /*1ca90*/  FADD.FTZ R7, R189, R7 ;  /* 0x00000007bd077221 */ /* 0x000fe20000010000 */
[-CC-:B------:R-:W-:Y:S01]  /*1caa0*/  FFMA.FTZ R162, R162, R3.reuse, -R10.reuse ;  /* 0x00000003a2a27223 */ /* 0x180fe2000001080a */
[-CC-:B------:R-:W-:Y:S01]  /*1cab0*/  FFMA.FTZ R163, R163, R3.reuse, -R10.reuse ;  /* 0x00000003a3a37223 */ /* 0x180fe2000001080a */
[-CC-:B------:R-:W-:Y:S01]  /*1cac0*/  FFMA.FTZ R166, R166, R3.reuse, -R10.reuse ;  /* 0x00000003a6a67223 */ /* 0x180fe2000001080a */
[----:B------:R-:W-:Y:S01]  /*1cad0*/  FADD.FTZ R7, R176, R7 ;  /* 0x00000007b0077221 */ /* 0x000fe20000010000 */
[-CC-:B------:R-:W-:Y:S01]  /*1cae0*/  FFMA.FTZ R167, R167, R3.reuse, -R10.reuse ;  /* 0x00000003a7a77223 */ /* 0x180fe2000001080a */
[----:B------:R-:W1:Y:S01]  /*1caf0*/  MUFU.EX2 R187, R187 ;  /* 0x000000bb00bb7308 */ /* 0x000e620000000800 */
[-CC-:B------:R-:W-:Y:S01]  /*1cb00*/  FFMA.FTZ R154, R154, R3.reuse, -R10.reuse ;  /* 0x000000039a9a7223 */ /* 0x180fe2000001080a */
[----:B------:R-:W-:Y:S01]  /*1cb10*/  FADD.FTZ R7, R177, R7 ;  /* 0x00000007b1077221 */ /* 0x000fe20000010000 */
[-CC-:B------:R-:W-:Y:S01]  /*1cb20*/  FFMA.FTZ R155, R155, R3.reuse, -R10.reuse ;  /* 0x000000039b9b7223 */ /* 0x180fe2000001080a */
[-CC-:B------:R-:W-:Y:S01]  /*1cb30*/  FFMA.FTZ R158, R158, R3.reuse, -R10.reuse ;  /* 0x000000039e9e7223 */ /* 0x180fe2000001080a */
[----:B------:R-:W-:Y:S01]  /*1cb40*/  FFMA.FTZ R195, R159, R3, -R10 ;  /* 0x000000039fc37223 */ /* 0x000fe2000001080a */
[----:B------:R-:W-:-:S02]  /*1cb50*/  FADD.FTZ R7, R180, R7 ;  /* 0x00000007b4077221 */ /* 0x000fc40000010000 */
[----:B------:R-:W3:Y:S01]  /*1cb60*/  MUFU.EX2 R190, R190 ;  /* 0x000000be00be7308 */ /* 0x000ee20000000800 */
[----:B0-----:R-:W-:Y:S01]  /*1cb70*/  FFMA.FTZ R227, R2, R227, R186 ;  /* 0x000000e302e37223 */ /* 0x001fe200000100ba */
[----:B------:R-:W-:-:S04]  /*1cb80*/  FADD.FTZ R7, R181, R7 ;  /* 0x00000007b5077221 */ /* 0x000fc80000010000 */
[----:B------:R-:W-:Y:S02]  /*1cb90*/  FADD.FTZ R7, R168, R7 ;  /* 0x00000007a8077221 */ /* 0x000fe40000010000 */
[----:B------:R-:W0:Y:S02]  /*1cba0*/  MUFU.EX2 R191, R191 ;  /* 0x000000bf00bf7308 */ /* 0x000e240000000800 */
[----:B------:R-:W-:-:S04]  /*1cbb0*/  FADD.FTZ R7, R169, R7 ;  /* 0x00000007a9077221 */ /* 0x000fc80000010000 */
[----:B------:R-:W-:Y:S02]  /*1cbc0*/  FADD.FTZ R7, R172, R7 ;  /* 0x00000007ac077221 */ /* 0x000fe40000010000 */
[----:B------:R-:W4:Y:S01]  /*1cbd0*/  MUFU.EX2 R178, R178 ;  /* 0x000000b200b27308 */ /* 0x000f220000000800 */
[----:B--2---:R-:W-:Y:S01]  /*1cbe0*/  PRMT R9, R11, 0x654, R9 ;  /* 0x000006540b097816 */ /* 0x004fe20000000009 */
[----:B------:R-:W-:-:S03]  /*1cbf0*/  FADD.FTZ R7, R173, R7 ;  /* 0x00000007ad077221 */ /* 0x000fc60000010000 */
[----:B------:R1:W-:Y:S03]  /*1cc00*/  SYNCS.ARRIVE.TRANS64.RED.A1T0 RZ, [R9+URZ], RZ ;  /* 0x000000ff09ff79a7 */ /* 0x0003e6000810043f */
[----:B------:R-:W2:Y:S01]  /*1cc10*/  MUFU.EX2 R179, R179 ;  /* 0x000000b300b37308 */ /* 0x000ea20000000800 */
[----:B-1----:R-:W-:-:S07]  /*1cc20*/  FADD.FTZ R9, R187, R227 ;  /* 0x000000e3bb097221 */ /* 0x002fce0000010000 */
[----:B------:R-:W1:Y:S01]  /*1cc30*/  MUFU.EX2 R182, R182 ;  /* 0x000000b600b67308 */ /* 0x000e620000000800 */
[----:B---3--:R-:W-:-:S04]  /*1cc40*/  FADD.FTZ R9, R190, R9 ;  /* 0x00000009be097221 */ /* 0x008fc80000010000 */
[----:B0-----:R-:W-:-:S03]  /*1cc50*/  FADD.FTZ R9, R191, R9 ;  /* 0x00000009bf097221 */ /* 0x001fc60000010000 */
[----:B------:R-:W0:Y:S01]  /*1cc60*/  MUFU.EX2 R183, R183 ;  /* 0x000000b700b77308 */ /* 0x000e220000000800 */
[----:B----4-:R-:W-:-:S04]  /*1cc70*/  FADD.FTZ R9, R178, R9 ;  /* 0x00000009b2097221 */ /* 0x010fc80000010000 */
[----:B--2---:R-:W-:-:S03]  /*1cc80*/  FADD.FTZ R9, R179, R9 ;  /* 0x00000009b3097221 */ /* 0x004fc60000010000 */
[----:B------:R-:W2:Y:S01]  /*1cc90*/  MUFU.EX2 R170, R170 ;  /* 0x000000aa00aa7308 */ /* 0x000ea20000000800 */
[----:B-1----:R-:W-:-:S07]  /*1cca0*/  FADD.FTZ R9, R182, R9 ;  /* 0x00000009b6097221 */ /* 0x002fce0000010000 */
[----:B------:R-:W1:Y:S01]  /*1ccb0*/  MUFU.EX2 R171, R171 ;  /* 0x000000ab00ab7308 */ /* 0x000e620000000800 */
[----:B0-----:R-:W-:-:S07]  /*1ccc0*/  FADD.FTZ R9, R183, R9 ;  /* 0x00000009b7097221 */ /* 0x001fce0000010000 */
[----:B------:R-:W0:Y:S01]  /*1ccd0*/  MUFU.EX2 R174, R174 ;  /* 0x000000ae00ae7308 */ /* 0x000e220000000800 */
[----:B--2---:R-:W-:-:S07]  /*1cce0*/  FADD.FTZ R9, R170, R9 ;  /* 0x00000009aa097221 */ /* 0x004fce0000010000 */
        /* <DEDUP_REMOVED lines=33> */
[----:B0-----:R-:W-:Y:S01]  /*1cf00*/  FADD.FTZ R9, R158, R9 ;  /* 0x000000099e097221 */ /* 0x001fe20000010000 */
[----:B--2---:R-:W-:-:S03]  /*1cf10*/  FADD.FTZ R228, R8, R7 ;  /* 0x0000000708e47221 */ /* 0x004fc60000010000 */
[----:B-1----:R-:W-:Y:S01]  /*1cf20*/  FADD.FTZ R227, R195, R9 ;  /* 0x00000009c3e37221 */ /* 0x002fe20000010000 */
[----:B------:R-:W-:Y:S06]  /*1cf30*/  @!P0 BRA `(.L_x_649) ;  /* 0x0000000000048947 */ /* 0x000fec0003800000 */
[----:B------:R-:W-:Y:S01]  /*1cf40*/  BPT.TRAP 0x1 ;  /* 0x000000040000795c */ /* 0x000fe20000300000 */
.L_x_649:
[----:B------:R-:W2:Y:S01]  /*1cf50*/  LDL R7, [R1+0x60] ;  /* 0x0000600001077983 */ /* 0x000ea20000100800 */
[----:B------:R-:W-:Y:S01]  /*1cf60*/  VIADD R6, R6, 0x38860 ;  /* 0x0003886006067836 */ /* 0x000fe20000000000 */
[----:B------:R-:W-:Y:S01]  /*1cf70*/  F2FP.BF16.F32.PACK_AB R194, R8, R156 ;  /* 0x0000009c08c2723e */ /* 0x000fe200000010ff */
[----:B------:R-:W-:Y:S01]  /*1cf80*/  IMAD.MOV.U32 R20, RZ, RZ, R4 ;  /* 0x000000ffff147224 */ /* 0x000fe200078e0004 */
[----:B------:R-:W-:Y:S01]  /*1cf90*/  F2FP.BF16.F32.PACK_AB R208, R185, R184 ;  /* 0x000000b8b9d0723e */ /* 0x000fe200000010ff */
[----:B------:R-:W-:Y:S01]  /*1cfa0*/  IMAD.MOV.U32 R15, RZ, RZ, R5 ;  /* 0x000000ffff0f7224 */ /* 0x000fe200078e0005 */
[----:B------:R-:W-:Y:S01]  /*1cfb0*/  PRMT R6, R11, 0x654, R6 ;  /* 0x000006540b067816 */ /* 0x000fe20000000006 */
[----:B------:R-:W-:Y:S01]  /*1cfc0*/  IMAD.MOV.U32 R14, RZ, RZ, R229 ;  /* 0x000000ffff0e7224 */ /* 0x000fe200078e00e5 */
[----:B------:R-:W-:Y:S01]  /*1cfd0*/  F2FP.BF16.F32.PACK_AB R209, R187, R186 ;  /* 0x000000babbd1723e */ /* 0x000fe200000010ff */
[----:B------:R-:W-:Y:S01]  /*1cfe0*/  IMAD.MOV.U32 R8, RZ, RZ, R226 ;  /* 0x000000ffff087224 */ /* 0x000fe200078e00e2 */
[----:B------:R0:W-:Y:S01]  /*1cff0*/  SYNCS.ARRIVE.TRANS64.RED.A1T0 RZ, [R6+URZ], RZ ;  /* 0x000000ff06ff79a7 */ /* 0x0001e2000810043f */
[----:B------:R-:W-:-:S02]  /*1d000*/  F2FP.BF16.F32.PACK_AB R210, R189, R188 ;  /* 0x000000bcbdd2723e */ /* 0x000fc400000010ff */
[----:B------:R-:W-:Y:S02]  /*1d010*/  F2FP.BF16.F32.PACK_AB R211, R191, R190 ;  /* 0x000000bebfd3723e */ /* 0x000fe400000010ff */
[----:B------:R-:W-:Y:S02]  /*1d020*/  F2FP.BF16.F32.PACK_AB R204, R177, R176 ;  /* 0x000000b0b1cc723e */ /* 0x000fe400000010ff */
        /* <DEDUP_REMOVED lines=14> */
[C---:B--2---:R-:W-:Y:S01]  /*1d110*/  ISETP.GT.AND P1, PT, R21.reuse, R7, PT ;  /* 0x000000071500720c */ /* 0x044fe20003f24270 */
[----:B------:R-:W-:-:S12]  /*1d120*/  VIADD R21, R21, 0xffffffff ;  /* 0xffffffff15157836 */ /* 0x000fd80000000000 */
[----:B0-----:R-:W-:Y:S05]  /*1d130*/  @P1 BRA `(.L_x_650) ;  /* 0xffffffb400c81947 */ /* 0x001fea000383ffff */
.L_x_637:
[----:B------:R-:W-:Y:S05]  /*1d140*/  BSYNC B0 ;  /* 0x0000000000007941 */ /* 0x000fea0003800000 */
.L_x_636:
        /* <DEDUP_REMOVED lines=131> */
.L_x_651:
[----:B------:R-:W-:Y:S01]  /*1d980*/  IMAD R2, R226, 0x8, R23 ;  /* 0x00000008e2027824 */ /* 0x000fe200078e0217 */
[----:B------:R-:W-:-:S04]  /*1d990*/  SHF.L.U32 R0, R229, 0x1f, RZ ;  /* 0x0000001fe5007819 */ /* 0x000fc800000006ff */
[----:B------:R0:W1:Y:S01]  /*1d9a0*/  SYNCS.PHASECHK.TRANS64.TRYWAIT P1, [R2+URZ+0x38850], R0 ;  /* 0x03885000020075a7 */ /* 0x000062000802017f */
[----:B------:R-:W-:Y:S05]  /*1d9b0*/  @!P0 BRA `(.L_x_652) ;  /* 0x0000000000048947 */ /* 0x000fea0003800000 */
[----:B------:R-:W-:Y:S01]  /*1d9c0*/  BPT.TRAP 0x1 ;  /* 0x000000040000795c */ /* 0x000fe20000300000 */
.L_x_652:
[----:B------:R-:W-:Y:S04]  /*1d9d0*/  BSSY B0, `(.L_x_653) ;  /* 0x0000004000007945 */ /* 0x000fe80003800000 */
[----:B-1----:R-:W-:Y:S05]  /*1d9e0*/  @P1 BRA `(.L_x_654) ;  /* 0x0000000000081947 */ /* 0x002fea0003800000 */
[----:B------:R-:W1:Y:S02]  /*1d9f0*/  SYNCS.PHASECHK.TRANS64.TRYWAIT P1, [R2+URZ+0x38850], R0 ;  /* 0x03885000020075a7 */ /* 0x000e64000802017f */
[----:B-1----:R-:W-:Y:S05]  /*1da00*/  @!P1 BRA `(.L_x_655) ;  /* 0x000000e000389947 */ /* 0x002fea0003800000 */
.L_x_654:
[----:B------:R-:W-:Y:S05]  /*1da10*/  BSYNC B0 ;  /* 0x0000000000007941 */ /* 0x000fea0003800000 */
.L_x_653:
[----:B------:R-:W-:Y:S01]  /*1da20*/  VIADD R23, R23, 0x400 ;  /* 0x0000040017177836 */ /* 0x000fe20000000000 */
[----:B------:R-:W-:Y:S01]  /*1da30*/  WARPGROUP.ARRIVE ;  /* 0x00000000000079c5 */ /* 0x000fe20000000000 */
[----:B------:R-:W-:Y:S01]  /*1da40*/  IMAD.MOV.U32 R7, RZ, RZ, 0x40000040 ;  /* 0x40000040ff077424 */ /* 0x000fe200078e00ff */
[----:B------:R-:W-:Y:S01]  /*1da50*/  MOV R9, 0x40000040 ;  /* 0x4000004000097802 */ /* 0x000fe20000000f00 */
[----:B01----:R-:W0:Y:S01]  /*1da60*/  SHFL.BFLY PT, R0, R227, 0x2, 0x1f ;  /* 0x0c401f00e3007f89 */ /* 0x003e2200000e0000 */
[----:B------:R-:W-:Y:S01]  /*1da70*/  SHF.R.U32.HI R23, RZ, 0x4, R23 ;  /* 0x00000004ff177819 */ /* 0x000fe20000011617 */
[----:B------:R-:W-:Y:S01]  /*1da80*/  IMAD.MOV.U32 R184, RZ, RZ, -0x800000 ;  /* 0xff800000ffb87424 */ /* 0x000fe200078e00ff */
[----:B------:R-:W-:Y:S01]  /*1da90*/  R2UR UR7, R7 ;  /* 0x00000000070772ca */ /* 0x000fe200000e0000 */
[----:B------:R-:W-:Y:S01]  /*1daa0*/  IMAD.MOV.U32 R7, RZ, RZ, 0x40000040 ;  /* 0x40000040ff077424 */ /* 0x000fe200078e00ff */
[----:B------:R-:W-:Y:S01]  /*1dab0*/  LOP3.LUT R23, R23, 0x3fff, RZ, 0xc0, !PT ;  /* 0x00003fff17177812 */ /* 0x000fe200078ec0ff */
[----:B------:R-:W-:-:S03]  /*1dac0*/  IMAD.MOV.U32 R185, RZ, RZ, -0x800000 ;  /* 0xff800000ffb97424 */ /* 0x000fc600078e00ff */
[----:B------:R-:W-:-:S05]  /*1dad0*/  LOP3.LUT R23, R23, 0x2800000, RZ, 0xfc, !PT ;  /* 0x0280000017177812 */ /* 0x000fca00078efcff */
[----:B------:R-:W-:Y:S02]  /*1dae0*/  IMAD R6, R226, 0xa00, R23 ;  /* 0x00000a00e2067824 */ /* 0x000fe400078e0217 */
[----:B------:R-:W-:Y:S02]  /*1daf0*/  IMAD.MOV.U32 R23, RZ, RZ, RZ ;  /* 0x000000ffff177224 */ /* 0x000fe400078e00ff */
[C---:B------:R-:W-:Y:S01]  /*1db00*/  VIADD R8, R6.reuse, 0x80 ;  /* 0x0000008006087836 */ /* 0x040fe20000000000 */
[----:B------:R-:W-:Y:S01]  /*1db10*/  R2UR UR6, R6 ;  /* 0x00000000060672ca */ /* 0x000fe200000e0000 */
[----:B0-----:R-:W-:-:S12]  /*1db20*/  FADD.FTZ R0, R0, R227 ;  /* 0x000000e300007221 */ /* 0x001fd80000010000 */
        /* <DEDUP_REMOVED lines=20> */
[----:B------:R-:W0:Y:S02]  /*1dc70*/  SHFL.BFLY PT, R8, R0, 0x1, 0x1f ;  /* 0x0c201f0000087f89 */ /* 0x000e2400000e0000 */
[----:B0-----:R-:W-:Y:S01]  /*1dc80*/  FADD.FTZ R8, R0, R8 ;  /* 0x0000000800087221 */ /* 0x001fe20000010000 */
[----:B------:R-:W-:-:S04]  /*1dc90*/  IMAD.MOV.U32 R0, RZ, RZ, RZ ;  /* 0x000000ffff007224 */ /* 0x000fc800078e00ff */
[----:B------:R-:W-:-:S13]  /*1dca0*/  FSETP.NE.FTZ.AND P2, PT, R8, RZ, PT ;  /* 0x000000ff0800720b */ /* 0x000fda0003f55000 */
[----:B------:R-:W-:Y:S01]  /*1dcb0*/  @P2 MUFU.RCP R0, R8 ;  /* 0x0000000800002308 */ /* 0x000fe20000001000 */
[----:B------:R-:W-:Y:S02]  /*1dcc0*/  WARPGROUP.DEPBAR.LE gsb0, 0x0 ;  /* 0x00008000000079c5 */ /* 0x000fe40000010000 */
[----:B------:R-:W-:-:S06]  /*1dcd0*/  WARPGROUP.ARRIVE ;  /* 0x00000000000079c5 */ /* 0x000fcc0000000000 */
[----:B------:R-:W-:Y:S01]  /*1dce0*/  HGMMA.64x256x16.F32.BF16 R24, R196, gdesc[UR4].tnspB, R24, gsb0 ;  /* 0x43e00004c4187df0 */ /* 0x000fe20008001818 */
[----:B------:R-:W-:Y:S02]  /*1dcf0*/  R2UR UR6, R6 ;  /* 0x00000000060672ca */ /* 0x000fe400000e0000 */
[----:B------:R-:W-:Y:S01]  /*1dd00*/  R2UR UR7, R7 ;  /* 0x00000000070772ca */ /* 0x000fe200000e0000 */
[----:B------:R-:W0:Y:S02]  /*1dd10*/  SHFL.BFLY PT, R6, R228, 0x2, 0x1f ;  /* 0x0c401f00e4067f89 */ /* 0x000e2400000e0000 */
[----:B0-----:R-:W-:-:S05]  /*1dd20*/  FADD.FTZ R228, R6, R228 ;  /* 0x000000e406e47221 */ /* 0x001fca0000010000 */
[----:B------:R-:W0:Y:S02]  /*1dd30*/  SHFL.BFLY PT, R6, R228, 0x1, 0x1f ;  /* 0x0c201f00e4067f89 */ /* 0x000e2400000e0000 */
[----:B0-----:R-:W-:-:S05]  /*1dd40*/  FADD.FTZ R6, R228, R6 ;  /* 0x00000006e4067221 */ /* 0x001fca0000010000 */
[----:B------:R-:W-:-:S13]  /*1dd50*/  FSETP.NE.FTZ.AND P1, PT, R6, RZ, PT ;  /* 0x000000ff0600720b */ /* 0x000fda0003f35000 */
[----:B------:R-:W-:Y:S08]  /*1dd60*/  @P1 MUFU.RCP R23, R6 ;  /* 0x0000000600171308 */ /* 0x000ff00000001000 */
[----:B------:R-:W0:Y:S08]  /*1dd70*/  @P1 MUFU.LG2 R7, R6 ;  /* 0x0000000600071308 */ /* 0x000e300000000c00 */
[----:B------:R1:W2:Y:S02]  /*1dd80*/  @P2 MUFU.LG2 R6, R8 ;  /* 0x0000000800062308 */ /* 0x0002a40000000c00 */
[----:B-1----:R-:W-:Y:S01]  /*1dd90*/  @P1 FMUL.FTZ R8, R3, 0.69314718246459960938 ;  /* 0x3f31721803081820 */ /* 0x002fe20000410000 */
[----:B0-----:R-:W-:Y:S01]  /*1dda0*/  @P1 FMUL.FTZ R7, R7, 0.69314718246459960938 ;  /* 0x3f31721807071820 */ /* 0x001fe20000410000 */
[----:B------:R-:W-:-:S03]  /*1ddb0*/  @P2 FMUL.FTZ R3, R3, 0.69314718246459960938 ;  /* 0x3f31721803032820 */ /* 0x000fc60000410000 */
[----:B------:R-:W-:Y:S01]  /*1ddc0*/  @P1 FFMA.FTZ R184, R8, R5, R7 ;  /* 0x0000000508b81223 */ /* 0x000fe20000010007 */
[----:B--2---:R-:W-:-:S04]  /*1ddd0*/  @P2 FMUL.FTZ R6, R6, 0.69314718246459960938 ;  /* 0x3f31721806062820 */ /* 0x004fc80000410000 */
[----:B------:R-:W-:Y:S01]  /*1dde0*/  @P2 FFMA.FTZ R185, R3, R4, R6 ;  /* 0x0000000403b92223 */ /* 0x000fe20000010006 */
[----:B------:R-:W-:Y:S02]  /*1ddf0*/  WARPGROUP.DEPBAR.LE gsb0, 0x0 ;  /* 0x00008000000079c5 */ /* 0x000fe40000010000 */
[----:B------:R-:W-:-:S06]  /*1de00*/  WARPGROUP.ARRIVE ;  /* 0x00000000000079c5 */ /* 0x000fcc0000000000 */
[----:B------:R-:W-:Y:S03]  /*1de10*/  HGMMA.64x256x16.F32.BF16 R24, R192, gdesc[UR4].tnspB, R24, gsb0 ;  /* 0x43e00004c0187df0 */ /* 0x000fe60008001818 */
[----:B------:R-:W-:Y:S02]  /*1de20*/  WARPGROUP.DEPBAR.LE gsb0, 0x0 ;  /* 0x00008000000079c5 */ /* 0x000fe40000010000 */
[----:B------:R-:W-:Y:S05]  /*1de30*/  @!P0 BRA `(.L_x_656) ;  /* 0x0000000000048947 */ /* 0x000fea0003800000 */
[----:B------:R-:W-:Y:S01]  /*1de40*/  BPT.TRAP 0x1 ;  /* 0x000000040000795c */ /* 0x000fe20000300000 */
.L_x_656:
[----:B------:R-:W2:Y:S01]  /*1de50*/  LDL.LU R3, [R1+0x64] ;  /* 0x0000640001037983 */ /* 0x000ea20000300800 */
[----:B------:R-:W-:-:S03]  /*1de60*/  VIADD R2, R2, 0x38860 ;  /* 0x0003886002027836 */ /* 0x000fc60000000000 */
[----:B------:R-:W3:Y:S01]  /*1de70*/  LDL.LU R186, [R1+0x80] ;  /* 0x0000800001ba7983 */ /* 0x000ee20000300800 */
[----:B------:R-:W-:Y:S02]  /*1de80*/  VIADD R226, R226, 0x1 ;  /* 0x00000001e2e27836 */ /* 0x000fe40000000000 */
        /* <DEDUP_REMOVED lines=8> */
[----:B------:R-:W-:Y:S01]  /*1df10*/  ISETP.NE.AND P1, PT, R226, 0x2, PT ;  /* 0x00000002e200780c */ /* 0x000fe20003f25270 */
        /* <DEDUP_REMOVED lines=114> */
[----:B------:R-:W-:-:S02]  /*1e640*/  PLOP3.LUT P0, PT, PT, PT, PT, 0x8, 0x0 ;  /* 0x000000000000781c */ /* 0x000fc40003f0e170 */
[----:B------:R-:W-:Y:S02]  /*1e650*/  SEL R226, R226, RZ, P1 ;  /* 0x000000ffe2e27207 */ /* 0x000fe40000800000 */
[----:B--2---:R-:W-:Y:S01]  /*1e660*/  PRMT R2, R3, 0x654, R2 ;  /* 0x0000065403027816 */ /* 0x004fe20000000002 */
[----:B---3--:R-:W-:-:S03]  /*1e670*/  VIADD R186, R186, 0x1 ;  /* 0x00000001baba7836 */ /* 0x008fc60000000000 */
[----:B------:R0:W-:Y:S02]  /*1e680*/  SYNCS.ARRIVE.TRANS64.RED.A1T0 RZ, [R2+URZ], RZ ;  /* 0x000000ff02ff79a7 */ /* 0x0001e4000810043f */
[----:B------:R1:W-:Y:S01]  /*1e690*/  STL [R1+0x80], R186 ;  /* 0x000080ba01007387 */ /* 0x0003e20000100800 */
[-C--:B------:R-:W-:Y:S01]  /*1e6a0*/  FMUL.FTZ R3, R89, R23.reuse ;  /* 0x0000001759037220 */ /* 0x080fe20000410000 */
[-C--:B------:R-:W-:Y:S01]  /*1e6b0*/  FMUL.FTZ R89, R107, R0.reuse ;  /* 0x000000006b597220 */ /* 0x080fe20000410000 */
[----:B0-----:R-:W-:Y:S01]  /*1e6c0*/  FMUL.FTZ R2, R88, R23 ;  /* 0x0000001758027220 */ /* 0x001fe20000410000 */
[-C--:B------:R-:W-:Y:S01]  /*1e6d0*/  FMUL.FTZ R88, R106, R0.reuse ;  /* 0x000000006a587220 */ /* 0x080fe20000410000 */
[-C--:B------:R-:W-:Y:S01]  /*1e6e0*/  FMUL.FTZ R106, R142, R0.reuse ;  /* 0x000000008e6a7220 */ /* 0x080fe20000410000 */
[----:B------:R-:W-:Y:S01]  /*1e6f0*/  FMUL.FTZ R107, R143, R0 ;  /* 0x000000008f6b7220 */ /* 0x000fe20000410000 */
[----:B------:R-:W-:-:S04]  /*1e700*/  SEL R0, RZ, 0x1, P1 ;  /* 0x00000001ff007807 */ /* 0x000fc80000800000 */
[----:B-1----:R-:W-:-:S07]  /*1e710*/  LOP3.LUT R229, R229, R0, RZ, 0x3c, !PT ;  /* 0x00000000e5e57212 */ /* 0x002fce00078e3cff */
.L_x_566:
[----:B------:R-:W0:Y:S08]  /*1e720*/  S2UR UR4, SR_CgaCtaId ;  /* 0x00000000000479c3 */ /* 0x000e300000008800 */
[----:B------:R-:W-:Y:S01]  /*1e730*/  BAR.SYNC.DEFER_BLOCKING 0x5, 0x180 ;  /* 0x0146000000007b1d */ /* 0x000fe20000010000 */
[----:B------:R-:W-:-:S05]  /*1e740*/  MOV R23, 0x400 ;  /* 0x0000040000177802 */ /* 0x000fca0000000f00 */
[----:B------:R-:W-:Y:S01]  /*1e750*/  BSSY B0, `(.L_x_657) ;  /* 0x0000481000007945 */ /* 0x000fe20003800000 */
[----:B0-----:R-:W-:-:S05]  /*1e760*/  IMAD.U32 R0, RZ, RZ, UR4 ;  /* 0x00000004ff007e24 */ /* 0x001fca000f8e00ff */
[----:B------:R0:W-:Y:S01]  /*1e770*/  STL [R1+0x64], R0 ;  /* 0x0000640001007387 */ /* 0x0001e20000100800 */
[----:B------:R-:W-:-:S05]  /*1e780*/  LEA R23, R0, R23, 0x18 ;  /* 0x0000001700177211 */ /* 0x000fca00078ec0ff */
[----:B------:R0:W1:Y:S01]  /*1e790*/  LDS.128 R128, [R23+0x388d0] ;  /* 0x0388d00017807984 */ /* 0x0000620000000c00 */
[----:B------:R-:W-:Y:S06]  /*1e7a0*/  BAR.ARV 0x4, 0x180 ;  /* 0x0106000000007b1d */ /* 0x000fec0000002000 */
[----:B------:R-:W-:Y:S05]  /*1e7b0*/  @P0 BRA `(.L_x_658) ;  /* 0x0000003800300947 */ /* 0x000fea0003800000 */
[----:B------:R-:W2:Y:S01]  /*1e7c0*/  LDL R56, [R1+0x198] ;  /* 0x0001980001387983 */ /* 0x000ea20000100800 */
[----:B0-----:R-:W0:Y:S01]  /*1e7d0*/  S2R R0, SR_SWINHI ;  /* 0x0000000000007919 */ /* 0x001e220000002f00 */
[----:B------:R-:W-:Y:S01]  /*1e7e0*/  F2FP.BF16.F32.PACK_AB R58, R181, R180 ;  /* 0x000000b4b53a723e */ /* 0x000fe200000010ff */
[----:B------:R-:W-:Y:S01]  /*1e7f0*/  ULDC.64 UR6, c[0x0][0xc00] ;  /* 0x0003000000067ab9 */ /* 0x000fe20000000a00 */
[----:B------:R-:W-:Y:S01]  /*1e800*/  F2FP.BF16.F32.PACK_AB R59, R31, R30 ;  /* 0x0000001e1f3b723e */ /* 0x000fe200000010ff */
[----:B------:R-:W3:Y:S01]  /*1e810*/  LDL.LU R118, [R1+0x78] ;  /* 0x0000780001767983 */ /* 0x000ee20000300800 */
[----:B------:R-:W-:Y:S01]  /*1e820*/  F2FP.BF16.F32.PACK_AB R60, R179, R178 ;  /* 0x000000b2b33c723e */ /* 0x000fe200000010ff */
[----:B------:R-:W-:Y:S01]  /*1e830*/  ULDC.64 UR4, c[0x0][0xc08] ;  /* 0x0003020000047ab9 */ /* 0x000fe20000000a00 */
[----:B------:R-:W-:Y:S01]  /*1e840*/  F2FP.BF16.F32.PACK_AB R61, R35, R34 ;  /* 0x00000022233d723e */ /* 0x000fe200000010ff */
[----:B------:R-:W4:Y:S01]  /*1e850*/  LDL.LU R117, [R1+0x7c] ;  /* 0x00007c0001757983 */ /* 0x000f220000300800 */
[----:B------:R-:W-:-:S02]  /*1e860*/  F2FP.BF16.F32.PACK_AB R62, R177, R176 ;  /* 0x000000b0b13e723e */ /* 0x000fc400000010ff */
[----:B------:R-:W-:Y:S01]  /*1e870*/  F2FP.BF16.F32.PACK_AB R63, R39, R38 ;  /* 0x00000026273f723e */ /* 0x000fe200000010ff */
[----:B------:R-:W4:Y:S01]  /*1e880*/  LDL.LU R116, [R1+0x70] ;  /* 0x0000700001747983 */ /* 0x000f220000300800 */
[----:B------:R-:W-:Y:S02]  /*1e890*/  MOV R114, R23 ;  /* 0x0000001700727202 */ /* 0x000fe40000000f00 */
[----:B0-----:R-:W-:Y:S01]  /*1e8a0*/  MOV R115, R0 ;  /* 0x0000000000737202 */ /* 0x001fe20000000f00 */
[----:B------:R-:W-:Y:S02]  /*1e8b0*/  BAR.SYNC.DEFER_BLOCKING 0x1, 0x100 ;  /* 0x0044000000007b1d */ /* 0x000fe40000010000 */
[----:B--2---:R-:W-:-:S03]  /*1e8c0*/  IMAD.WIDE R112, R56, 0x2, R114 ;  /* 0x0000000238707825 */ /* 0x004fc600078e0272 */
[----:B------:R-:W-:Y:S01]  /*1e8d0*/  LOP3.LUT R0, R112, 0x380, RZ, 0xc0, !PT ;  /* 0x0000038070007812 */ /* 0x000fe200078ec0ff */
[----:B------:R-:W-:-:S03]  /*1e8e0*/  IMAD.MOV.U32 R57, RZ, RZ, R113 ;  /* 0x000000ffff397224 */ /* 0x000fc600078e0071 */
[----:B------:R-:W-:-:S04]  /*1e8f0*/  SHF.R.U64 R0, R0, 0x3, RZ ;  /* 0x0000000300007819 */ /* 0x000fc800000012ff */
[----:B------:R-:W-:-:S04]  /*1e900*/  LOP3.LUT R56, R0, R112, RZ, 0x3c, !PT ;  /* 0x0000007000387212 */ /* 0x000fc800078e3cff */
[----:B------:R-:W-:Y:S02]  /*1e910*/  MOV R0, R56 ;  /* 0x0000003800007202 */ /* 0x000fe40000000f00 */
[----:B------:R-:W-:Y:S02]  /*1e920*/  F2FP.BF16.F32.PACK_AB R56, R183, R182 ;  /* 0x000000b6b738723e */ /* 0x000fe400000010ff */
[----:B------:R-:W-:-:S05]  /*1e930*/  F2FP.BF16.F32.PACK_AB R57, R27, R26 ;  /* 0x0000001a1b39723e */ /* 0x000fca00000010ff */
[----:B------:R0:W-:Y:S02]  /*1e940*/  STSM.16.M88.4 [R0], R56 ;  /* 0x0000003800007844 */ /* 0x0001e40000000200 */
[----:B0-----:R-:W-:-:S04]  /*1e950*/  IADD3 R56, P0, R112, 0x20, RZ ;  /* 0x0000002070387810 */ /* 0x001fc80007f1e0ff */
[----:B------:R-:W-:Y:S01]  /*1e960*/  LOP3.LUT R0, R56, 0x380, RZ, 0xc0, !PT ;  /* 0x0000038038007812 */ /* 0x000fe200078ec0ff */
[----:B------:R-:W-:-:S03]  /*1e970*/  IMAD.X R57, RZ, RZ, R113, P0 ;  /* 0x000000ffff397224 */ /* 0x000fc600000e0671 */
[----:B------:R-:W-:-:S04]  /*1e980*/  SHF.R.U64 R0, R0, 0x3, RZ ;  /* 0x0000000300007819 */ /* 0x000fc800000012ff */
[----:B------:R-:W-:-:S04]  /*1e990*/  LOP3.LUT R56, R0, R56, RZ, 0x3c, !PT ;  /* 0x0000003800387212 */ /* 0x000fc800078e3cff */
[----:B------:R-:W-:-:S05]  /*1e9a0*/  MOV R56, R56 ;  /* 0x0000003800387202 */ /* 0x000fca0000000f00 */
[----:B------:R0:W-:Y:S02]  /*1e9b0*/  STSM.16.M88.4 [R56], R60 ;  /* 0x0000003c38007844 */ /* 0x0001e40000000200 */
[----:B0-----:R-:W-:-:S04]  /*1e9c0*/  IADD3 R56, P0, R112, 0x40, RZ ;  /* 0x0000004070387810 */ /* 0x001fc80007f1e0ff */
[----:B------:R-:W-:Y:S01]  /*1e9d0*/  LOP3.LUT R0, R56, 0x380, RZ, 0xc0, !PT ;  /* 0x0000038038007812 */ /* 0x000fe200078ec0ff */
[----:B------:R-:W-:-:S03]  /*1e9e0*/  IMAD.X R57, RZ, RZ, R113, P0 ;  /* 0x000000ffff397224 */ /* 0x000fc600000e0671 */
[----:B------:R-:W-:-:S04]  /*1e9f0*/  SHF.R.U64 R0, R0, 0x3, RZ ;  /* 0x0000000300007819 */ /* 0x000fc800000012ff */
[----:B------:R-:W-:Y:S02]  /*1ea00*/  LOP3.LUT R56, R0, R56, RZ, 0x3c, !PT ;  /* 0x0000003800387212 */ /* 0x000fe400078e3cff */
[----:B------:R-:W-:Y:S02]  /*1ea10*/  F2FP.BF16.F32.PACK_AB R58, R173, R172 ;  /* 0x000000acad3a723e */ /* 0x000fe400000010ff */
[----:B------:R-:W-:Y:S02]  /*1ea20*/  MOV R0, R56 ;  /* 0x0000003800007202 */ /* 0x000fe40000000f00 */
[----:B------:R-:W-:Y:S02]  /*1ea30*/  F2FP.BF16.F32.PACK_AB R56, R175, R174 ;  /* 0x000000aeaf38723e */ /* 0x000fe400000010ff */
[----:B------:R-:W-:Y:S02]  /*1ea40*/  F2FP.BF16.F32.PACK_AB R57, R43, R42 ;  /* 0x0000002a2b39723e */ /* 0x000fe400000010ff */
[----:B------:R-:W-:-:S05]  /*1ea50*/  F2FP.BF16.F32.PACK_AB R59, R47, R46 ;  /* 0x0000002e2f3b723e */ /* 0x000fca00000010ff */
        /* <DEDUP_REMOVED lines=135> */
[----:B------:R-:W-:Y:S01]  /*1f2d0*/  IMAD.X R113, RZ, RZ, R113, P0 ;  /* 0x000000ffff717224 */ /* 0x000fe200000e0671 */
[----:B---3--:R-:W-:Y:S02]  /*1f2e0*/  IADD3 R58, P0, R118, UR6, RZ ;  /* 0x00000006763a7c10 */ /* 0x008fe4000ff1e0ff */
[----:B------:R-:W-:Y:S02]  /*1f2f0*/  SHF.R.U64 R56, R56, 0x3, RZ ;  /* 0x0000000338387819 */ /* 0x000fe400000012ff */
[----:B----4-:R-:W-:Y:S02]  /*1f300*/  IADD3.X R59, R117, UR7, RZ, P0, !PT ;  /* 0x00000007753b7c10 */ /* 0x010fe400087fe4ff */
[----:B------:R-:W-:Y:S02]  /*1f310*/  ISETP.NE.U32.AND P0, PT, RZ, UR4, PT ;  /* 0x00000004ff007c0c */ /* 0x000fe4000bf05070 */
[----:B------:R-:W-:-:S02]  /*1f320*/  LOP3.LUT R112, R56, R0, RZ, 0x3c, !PT ;  /* 0x0000000038707212 */ /* 0x000fc400078e3cff */
[----:B------:R-:W-:Y:S02]  /*1f330*/  ISETP.NE.AND.EX P0, PT, RZ, UR5, PT, P0 ;  /* 0x00000005ff007c0c */ /* 0x000fe4000bf05300 */
[----:B------:R-:W-:Y:S02]  /*1f340*/  MOV R112, R112 ;  /* 0x0000007000707202 */ /* 0x000fe40000000f00 */
[----:B------:R-:W-:Y:S02]  /*1f350*/  F2FP.BF16.F32.PACK_AB R60, R49, R48 ;  /* 0x00000030313c723e */ /* 0x000fe400000010ff */
[----:B------:R-:W-:Y:S02]  /*1f360*/  F2FP.BF16.F32.PACK_AB R61, R109, R108 ;  /* 0x0000006c6d3d723e */ /* 0x000fe400000010ff */
[----:B------:R-:W-:Y:S02]  /*1f370*/  F2FP.BF16.F32.PACK_AB R62, R53, R52 ;  /* 0x00000034353e723e */ /* 0x000fe400000010ff */
[----:B------:R-:W-:-:S05]  /*1f380*/  F2FP.BF16.F32.PACK_AB R63, R111, R110 ;  /* 0x0000006e6f3f723e */ /* 0x000fca00000010ff */
[----:B------:R0:W-:Y:S01]  /*1f390*/  STSM.16.M88.4 [R112], R60 ;  /* 0x0000003c70007844 */ /* 0x0001e20000000200 */
[----:B------:R-:W-:Y:S01]  /*1f3a0*/  BAR.SYNC.DEFER_BLOCKING 0x1, 0x100 ;  /* 0x0044000000007b1d */ /* 0x000fe20000010000 */
[----:B0-----:R-:W-:-:S05]  /*1f3b0*/  @P0 IADD3 R60, P2, R118, UR4, RZ ;  /* 0x00000004763c0c10 */ /* 0x001fca000ff5e0ff */
[----:B------:R-:W-:Y:S01]  /*1f3c0*/  ULDC UR4, c[0x0][0xa88] ;  /* 0x0002a20000047ab9 */ /* 0x000fe20000000800 */
[----:B------:R-:W-:Y:S01]  /*1f3d0*/  @P0 IADD3.X R61, R117, UR5, RZ, P2, !PT ;  /* 0x00000005753d0c10 */ /* 0x000fe200097fe4ff */
[----:B------:R-:W-:Y:S01]  /*1f3e0*/  IMAD.U32 R0, RZ, RZ, UR4 ;  /* 0x00000004ff007e24 */ /* 0x000fe2000f8e00ff */
[----:B------:R-:W-:Y:S01]  /*1f3f0*/  ISETP.NE.AND P2, PT, R116, RZ, PT ;  /* 0x000000ff7400720c */ /* 0x000fe20003f45270 */
[----:B------:R-:W-:-:S03]  /*1f400*/  ULDC UR4, c[0x0][0xad4] ;  /* 0x0002b50000047ab9 */ /* 0x000fc60000000800 */
[----:B------:R-:W-:Y:S01]  /*1f410*/  SEL R56, R116, UR4, P2 ;  /* 0x0000000474387c07 */ /* 0x000fe20009000000 */
[----:B------:R-:W-:-:S03]  /*1f420*/  IMAD.MOV.U32 R112, RZ, RZ, 0x9b8 ;  /* 0x000009b8ff707424 */ /* 0x000fc600078e00ff */
[----:B------:R-:W-:Y:S01]  /*1f430*/  ISETP.GT.AND P2, PT, R56, 0x1, PT ;  /* 0x000000013800780c */ /* 0x000fe20003f44270 */
[----:B------:R-:W-:Y:S02]  /*1f440*/  ULDC.64 UR8, c[0x0][0x208] ;  /* 0x0000820000087ab9 */ /* 0x000fe40000000a00 */
[----:B------:R0:W5:Y:S01]  /*1f450*/  @P0 LDG.E R0, desc[UR8][R60.64] ;  /* 0x000000083c000981 */ /* 0x000162000c1e1900 */
[----:B------:R-:W-:-:S04]  /*1f460*/  SEL R112, R112, 0x978, P2 ;  /* 0x0000097870707807 */ /* 0x000fc80001000000 */
[----:B------:R2:W3:Y:S08]  /*1f470*/  LDC.64 R62, c[0x0][R112+0x220] ;  /* 0x00008800703e7b82 */ /* 0x0004f00000000a00 */
[----:B0-----:R2:W0:Y:S01]  /*1f480*/  LDC.64 R60, c[0x0][R112+0x218] ;  /* 0x00008600703c7b82 */ /* 0x0014220000000a00 */
[----:B------:R-:W-:-:S04]  /*1f490*/  ISETP.NE.U32.AND P1, PT, RZ, UR6, PT ;  /* 0x00000006ff007c0c */ /* 0x000fc8000bf25070 */
[----:B------:R-:W-:Y:S01]  /*1f4a0*/  ISETP.NE.AND.EX P1, PT, RZ, UR7, PT, P1 ;  /* 0x00000007ff007c0c */ /* 0x000fe2000bf25310 */
[----:B------:R-:W-:-:S12]  /*1f4b0*/  IMAD.MOV.U32 R57, RZ, RZ, RZ ;  /* 0x000000ffff397224 */ /* 0x000fd800078e00ff */
[----:B------:R2:W5:Y:S01]  /*1f4c0*/  @P1 LDG.E R57, desc[UR8][R58.64] ;  /* 0x000000083a391981 */ /* 0x000562000c1e1900 */
[----:B------:R-:W-:Y:S05]  /*1f4d0*/  @P0 BRA `(.L_x_659) ;  /* 0x0000000000140947 */ /* 0x000fea0003800000 */
[----:B------:R-:W-:Y:S05]  /*1f4e0*/  @!P1 BRA `(.L_x_659) ;  /* 0x0000000000109947 */ /* 0x000fea0003800000 */
[----:B------:R-:W-:Y:S02]  /*1f4f0*/  ULDC.64 UR4, c[0x0][0x208] ;  /* 0x0000820000047ab9 */ /* 0x000fe40000000a00 */
[----:B-----5:R-:W4:Y:S04]  /*1f500*/  LDG.E R0, desc[UR4][R58.64] ;  /* 0x000000043a007981 */ /* 0x020f28000c1e1900 */
[----:B--2---:R-:W4:Y:S02]  /*1f510*/  LDG.E R58, desc[UR4][R58.64+0x4] ;  /* 0x000004043a3a7981 */ /* 0x004f24000c1e1900 */
[----:B----4-:R-:W-:-:S07]  /*1f520*/  IMAD.IADD R0, R58, 0x1, -R0 ;  /* 0x000000013a007824 */ /* 0x010fce00078e0a00 */
.L_x_659:
[----:B------:R-:W4:Y:S01]  /*1f530*/  LDL.LU R56, [R1+0x74] ;  /* 0x0000740001387983 */ /* 0x000f220000300800 */
[----:B------:R-:W1:Y:S03]  /*1f540*/  LDC R119, c[0x0][0xbe8] ;  /* 0x0002fa00ff777b82 */ /* 0x000e660000000800 */
[----:B------:R-:W3:Y:S04]  /*1f550*/  LDL.LU R113, [R1+0x10c] ;  /* 0x00010c0001717983 */ /* 0x000ee80000300800 */
[----:B------:R-:W3:Y:S04]  /*1f560*/  LDL R120, [R1+0x88] ;  /* 0x0000880001787983 */ /* 0x000ee80000100800 */
[----:B------:R-:W3:Y:S04]  /*1f570*/  LDL R118, [R1+0x194] ;  /* 0x0001940001767983 */ /* 0x000ee80000100800 */
[----:B------:R-:W3:Y:S04]  /*1f580*/  LDL R121, [R1+0x84] ;  /* 0x0000840001797983 */ /* 0x000ee80000100800 */
[----:B------:R-:W3:Y:S04]  /*1f590*/  LDL R123, [R1+0x190] ;  /* 0x00019000017b7983 */ /* 0x000ee80000100800 */
[----:B------:R-:W3:Y:S01]  /*1f5a0*/  LDL R122, [R1+0x110] ;  /* 0x00011000017a7983 */ /* 0x000ee20000100800 */
[----:B--2---:R-:W2:Y:S01]  /*1f5b0*/  LDC.64 R58, c[0x0][R112+0x228] ;  /* 0x00008a00703a7b82 */ /* 0x004ea20000000a00 */
[----:B------:R-:W-:-:S02]  /*1f5c0*/  ISETP.NE.U32.AND P0, PT, RZ, UR6, PT ;  /* 0x00000006ff007c0c */ /* 0x000fc4000bf05070 */
[----:B-1----:R-:W-:Y:S02]  /*1f5d0*/  ISETP.NE.AND P1, PT, R119, 0x1, PT ;  /* 0x000000017700780c */ /* 0x002fe40003f25270 */
[----:B------:R-:W-:Y:S01]  /*1f5e0*/  ISETP.NE.AND.EX P0, PT, RZ, UR7, PT, P0 ;  /* 0x00000007ff007c0c */ /* 0x000fe2000bf05300 */
[-C--:B0-----:R-:W-:Y:S02]  /*1f5f0*/  IMAD R117, R61, R223.reuse, RZ ;  /* 0x000000df3d757224 */ /* 0x081fe400078e02ff */
[----:B------:R-:W-:-:S04]  /*1f600*/  IMAD.WIDE.U32 R60, R60, R223, RZ ;  /* 0x000000df3c3c7225 */ /* 0x000fc800078e00ff */
[----:B------:R-:W-:-:S04]  /*1f610*/  IMAD.IADD R117, R61, 0x1, R117 ;  /* 0x000000013d757824 */ /* 0x000fc800078e0275 */
[----:B------:R-:W0:Y:S01]  /*1f620*/  @P1 LDC R61, c[0x0][0xbec] ;  /* 0x0002fb00ff3d1b82 */ /* 0x000e220000000800 */
[----:B-----5:R-:W-:Y:S01]  /*1f630*/  IMAD R0, R0, R119, RZ ;  /* 0x0000007700007224 */ /* 0x020fe200078e02ff */
[----:B------:R-:W-:Y:S01]  /*1f640*/  ULDC.64 UR4, c[0x0][0x208] ;  /* 0x0000820000047ab9 */ /* 0x000fe20000000a00 */
[----:B----4-:R-:W-:Y:S02]  /*1f650*/  SEL R56, R56, RZ, !P0 ;  /* 0x000000ff38387207 */ /* 0x010fe40004000000 */
[----:B---3--:R-:W-:-:S03]  /*1f660*/  SEL R116, R113, RZ, !P0 ;  /* 0x000000ff71747207 */ /* 0x008fc60004000000 */
[----:B------:R-:W-:-:S04]  /*1f670*/  IMAD R63, R63, R56, RZ ;  /* 0x000000383f3f7224 */ /* 0x000fc800078e02ff */
[C---:B------:R-:W-:Y:S02]  /*1f680*/  IMAD R116, R62.reuse, R116, R63 ;  /* 0x000000743e747224 */ /* 0x040fe400078e023f */
[----:B------:R-:W-:-:S03]  /*1f690*/  IMAD.WIDE.U32 R62, R62, R56, RZ ;  /* 0x000000383e3e7225 */ /* 0x000fc600078e00ff */
[----:B------:R-:W-:Y:S02]  /*1f6a0*/  IADD3 R113, P0, P3, R62, R60, R57 ;  /* 0x0000003c3e717210 */ /* 0x000fe40007b1e039 */
[----:B------:R-:W1:Y:S01]  /*1f6b0*/  @P1 LDC R60, c[0x0][0xbf0] ;  /* 0x0002fc00ff3c1b82 */ /* 0x000e620000000800 */
[----:B------:R-:W-:Y:S01]  /*1f6c0*/  SEL R62, R120, RZ, P2 ;  /* 0x000000ff783e7207 */ /* 0x000fe20001000000 */
[----:B------:R-:W-:-:S04]  /*1f6d0*/  IMAD.IADD R116, R63, 0x1, R116 ;  /* 0x000000013f747824 */ /* 0x000fc800078e0274 */
[-C--:B--2---:R-:W-:Y:S02]  /*1f6e0*/  IMAD R59, R59, R62.reuse, RZ ;  /* 0x0000003e3b3b7224 */ /* 0x084fe400078e02ff */
[----:B------:R-:W-:Y:S01]  /*1f6f0*/  IMAD.WIDE.U32 R62, R58, R62, RZ ;  /* 0x0000003e3a3e7225 */ /* 0x000fe200078e00ff */
[----:B------:R-:W-:-:S04]  /*1f700*/  SHF.R.S32.HI R58, RZ, 0x1f, R57 ;  /* 0x0000001fff3a7819 */ /* 0x000fc80000011439 */
[----:B------:R-:W-:Y:S01]  /*1f710*/  IADD3.X R117, R116, R117, R58, P0, P3 ;  /* 0x0000007574757210 */ /* 0x000fe200007e643a */
[----:B------:R-:W-:-:S04]  /*1f720*/  IMAD R116, R121, 0x80, R118 ;  /* 0x0000008079747824 */ /* 0x000fc800078e0276 */
[----:B0-----:R-:W-:-:S04]  /*1f730*/  @P1 IMAD.HI.U32 R61, R116, R61, RZ ;  /* 0x0000003d743d1227 */ /* 0x001fc800078e00ff */
[----:B------:R-:W-:Y:S01]  /*1f740*/  IMAD.MOV.U32 R118, RZ, RZ, R116 ;  /* 0x000000ffff767224 */ /* 0x000fe200078e0074 */
[----:B-1----:R-:W-:Y:S02]  /*1f750*/  @P1 SHF.R.U32.HI R118, RZ, R60, R61 ;  /* 0x0000003cff761219 */ /* 0x002fe4000001163d */
[----:B------:R0:W1:Y:S02]  /*1f760*/  LDC.64 R60, c[0x0][R112+0x210] ;  /* 0x00008400703c7b82 */ /* 0x0000640000000a00 */
[----:B------:R-:W-:-:S06]  /*1f770*/  IADD3 R62, P0, P3, R118, R113, R62 ;  /* 0x00000071763e7210 */ /* 0x000fcc0007b1e03e */
[----:B0-----:R-:W0:Y:S01]  /*1f780*/  LDC.64 R112, c[0x0][0xba8] ;  /* 0x0002ea00ff707b82 */ /* 0x001e220000000a00 */
[----:B------:R-:W-:Y:S01]  /*1f790*/  IMAD.IADD R59, R63, 0x1, R59 ;  /* 0x000000013f3b7824 */ /* 0x000fe200078e023b */
[----:B------:R-:W-:-:S04]  /*1f7a0*/  SHF.R.S32.HI R63, RZ, 0x1f, R118 ;  /* 0x0000001fff3f7819 */ /* 0x000fc80000011476 */
[----:B------:R-:W-:Y:S02]  /*1f7b0*/  IADD3.X R63, R63, R117, R59, P0, P3 ;  /* 0x000000753f3f7210 */ /* 0x000fe400007e643b */
[----:B------:R-:W-:-:S05]  /*1f7c0*/  IADD3 R117, -R118, RZ, RZ ;  /* 0x000000ff76757210 */ /* 0x000fca0007ffe1ff */
[----:B------:R-:W-:Y:S01]  /*1f7d0*/  IMAD R117, R119, R117, R116 ;  /* 0x0000007577757224 */ /* 0x000fe200078e0274 */
[----:B0-----:R-:W0:Y:S08]  /*1f7e0*/  @!P2 LDC R112, c[0x0][0xb50] ;  /* 0x0002d400ff70ab82 */ /* 0x001e300000000800 */
[----:B------:R-:W2:Y:S01]  /*1f7f0*/  @!P2 LDC R113, c[0x0][0xb54] ;  /* 0x0002d500ff71ab82 */ /* 0x000ea20000000800 */
[----:B------:R-:W-:Y:S01]  /*1f800*/  SHF.R.S32.HI R59, RZ, 0x1f, R117 ;  /* 0x0000001fff3b7819 */ /* 0x000fe20000011475 */
[----:B-1----:R-:W-:-:S02]  /*1f810*/  IMAD R61, R61, R117, RZ ;  /* 0x000000753d3d7224 */ /* 0x002fc400078e02ff */
[----:B------:R-:W-:-:S04]  /*1f820*/  IMAD.WIDE.U32 R62, R60, R117, R62 ;  /* 0x000000753c3e7225 */ /* 0x000fc800078e003e */
[----:B------:R-:W-:Y:S01]  /*1f830*/  IMAD R59, R60, R59, R61 ;  /* 0x0000003b3c3b7224 */ /* 0x000fe200078e023d */
[----:B0-----:R-:W-:-:S03]  /*1f840*/  LEA R112, P0, R62, R112, 0x2 ;  /* 0x000000703e707211 */ /* 0x001fc600078010ff */
[----:B------:R-:W-:-:S05]  /*1f850*/  IMAD.IADD R59, R63, 0x1, R59 ;  /* 0x000000013f3b7824 */ /* 0x000fca00078e023b */
[----:B--2---:R-:W-:Y:S01]  /*1f860*/  LEA.HI.X R59, R62, R113, R59, 0x2, P0 ;  /* 0x000000713e3b7211 */ /* 0x004fe200000f143b */
[----:B------:R-:W-:Y:S01]  /*1f870*/  SHFL.IDX PT, R60, R112, RZ, 0x1c1f ;  /* 0x001c1fff703c7589 */ /* 0x000fe200000e0000 */
[----:B------:R-:W-:-:S03]  /*1f880*/  IMAD R113, R121, 0x80, R123 ;  /* 0x0000008079717824 */ /* 0x000fc600078e027b */
[----:B------:R-:W0:Y:S04]  /*1f890*/  SHFL.IDX PT, R61, R59, RZ, 0x1c1f ;  /* 0x001c1fff3b3d7589 */ /* 0x000e2800000e0000 */
[----:B------:R1:W-:Y:S04]  /*1f8a0*/  SHFL.IDX PT, R62, R112, 0x1, 0x1c1f ;  /* 0x003c1f00703e7f89 */ /* 0x0003e800000e0000 */
[----:B------:R-:W2:Y:S01]  /*1f8b0*/  SHFL.IDX PT, R63, R59, 0x1, 0x1c1f ;  /* 0x003c1f003b3f7f89 */ /* 0x000ea200000e0000 */
[----:B------:R-:W-:Y:S01]  /*1f8c0*/  LOP3.LUT P0, RZ, R122, 0x3, RZ, 0xc0, !PT ;  /* 0x000000037aff7812 */ /* 0x000fe2000780c0ff */
[----:B-1----:R-:W-:-:S03]  /*1f8d0*/  VIADD R112, R113, 0x8 ;  /* 0x0000000871707836 */ /* 0x002fc60000000000 */
[-C--:B------:R-:W-:Y:S02]  /*1f8e0*/  ISETP.GE.OR P3, PT, R113, R0.reuse, P0 ;  /* 0x000000007100720c */ /* 0x080fe40000766670 */
[----:B------:R-:W-:-:S11]  /*1f8f0*/  ISETP.GE.OR P0, PT, R112, R0, P0 ;  /* 0x000000007000720c */ /* 0x000fd60000706670 */
[----:B0-----:R0:W-:Y:S04]  /*1f900*/  @!P3 ST.E desc[UR4][R60.64], R184 ;  /* 0x000000b83c00b985 */ /* 0x0011e8000c101904 */
[----:B--2---:R0:W-:Y:S01]  /*1f910*/  @!P0 ST.E desc[UR4][R62.64], R185 ;  /* 0x000000b93e008985 */ /* 0x0041e2000c101904 */
[----:B------:R-:W-:Y:S05]  /*1f920*/  @P2 BRA `(.L_x_660) ;  /* 0x0000000c00f42947 */ /* 0x000fea0003800000 */
[----:B------:R-:W1:Y:S01]  /*1f930*/  S2R R2, SR_TID.X ;  /* 0x0000000000027919 */ /* 0x000e620000002100 */
[----:B------:R-:W2:Y:S01]  /*1f940*/  @P1 LDC R59, c[0x0][0xbec] ;  /* 0x0002fb00ff3b1b82 */ /* 0x000ea20000000800 */
[----:B------:R-:W-:-:S07]  /*1f950*/  ULDC.64 UR4, c[0x0][0x208] ;  /* 0x0000820000047ab9 */ /* 0x000fce0000000a00 */
[----:B------:R-:W3:Y:S01]  /*1f960*/  @P1 LDC R81, c[0x0][0xbf0] ;  /* 0x0002fc00ff511b82 */ /* 0x000ee20000000800 */
[----:B-1----:R-:W-:-:S05]  /*1f970*/  VIADD R2, R2, 0xffffff80 ;  /* 0xffffff8002027836 */ /* 0x002fca0000000000 */
[----:B------:R-:W-:-:S04]  /*1f980*/  SHF.R.S32.HI R3, RZ, 0x1f, R2 ;  /* 0x0000001fff037819 */ /* 0x000fc80000011402 */
[----:B------:R-:W-:-:S04]  /*1f990*/  LEA.HI R3, R3, R2, RZ, 0x3 ;  /* 0x0000000203037211 */ /* 0x000fc800078f18ff */
[----:B------:R-:W-:-:S05]  /*1f9a0*/  LOP3.LUT R3, R3, 0xfffffff8, RZ, 0xc0, !PT ;  /* 0xfffffff803037812 */ /* 0x000fca00078ec0ff */
[----:B------:R-:W-:-:S04]  /*1f9b0*/  IMAD.IADD R20, R2, 0x1, -R3 ;  /* 0x0000000102147824 */ /* 0x000fc800078e0a03 */
[----:B------:R-:W-:-:S04]  /*1f9c0*/  IMAD R3, R224, 0x8, R20 ;  /* 0x00000008e0037824 */ /* 0x000fc800078e0214 */
[----:B------:R-:W-:-:S04]  /*1f9d0*/  IMAD.SHL.U32 R3, R3, 0x8, RZ ;  /* 0x0000000803037824 */ /* 0x000fc800078e00ff */
[----:B------:R-:W-:-:S03]  /*1f9e0*/  IMAD.WIDE R114, R3, 0x2, R114 ;  /* 0x0000000203727825 */ /* 0x000fc600078e0272 */
        /* <DEDUP_REMOVED lines=16> */
[----:B------:R-:W5:Y:S01]  /*1faf0*/  LD.E.128 R8, desc[UR4][R8.64] ;  /* 0x0000000408087980 */ /* 0x000f62000c101d00 */
[----:B------:R-:W-:-:S02]  /*1fb00*/  IADD3 R33, P6, R114, 0x5000, RZ ;  /* 0x0000500072217810 */ /* 0x000fc40007fde0ff */
[C---:B------:R-:W-:Y:S01]  /*1fb10*/  IADD3 R37, P5, R114.reuse, 0x6000, RZ ;  /* 0x0000600072257810 */ /* 0x040fe20007fbe0ff */
[----:B------:R-:W5:Y:S01]  /*1fb20*/  LD.E.128 R12, desc[UR4][R12.64] ;  /* 0x000000040c0c7980 */ /* 0x000f62000c101d00 */
[C---:B------:R-:W-:Y:S02]  /*1fb30*/  IADD3 R41, P4, R114.reuse, 0x7000, RZ ;  /* 0x0000700072297810 */ /* 0x040fe40007f9e0ff */
[C---:B------:R-:W-:Y:S01]  /*1fb40*/  IADD3 R45, P3, R114.reuse, 0x8000, RZ ;  /* 0x00008000722d7810 */ /* 0x040fe20007f7e0ff */
[----:B------:R-:W5:Y:S01]  /*1fb50*/  LD.E.128 R24, desc[UR4][R24.64] ;  /* 0x0000000418187980 */ /* 0x000f62000c101d00 */
[----:B------:R-:W-:Y:S02]  /*1fb60*/  IADD3 R49, P2, R114, 0x9000, RZ ;  /* 0x0000900072317810 */ /* 0x000fe40007f5e0ff */
[----:B------:R-:W-:Y:S02]  /*1fb70*/  LOP3.LUT R28, R29, 0x380, RZ, 0xc0, !PT ;  /* 0x000003801d1c7812 */ /* 0x000fe400078ec0ff */
[----:B------:R-:W-:-:S02]  /*1fb80*/  LOP3.LUT R32, R33, 0x380, RZ, 0xc0, !PT ;  /* 0x0000038021207812 */ /* 0x000fc400078ec0ff */
[----:B------:R-:W-:Y:S02]  /*1fb90*/  LOP3.LUT R36, R37, 0x380, RZ, 0xc0, !PT ;  /* 0x0000038025247812 */ /* 0x000fe400078ec0ff */
[----:B------:R-:W-:Y:S02]  /*1fba0*/  LOP3.LUT R40, R41, 0x380, RZ, 0xc0, !PT ;  /* 0x0000038029287812 */ /* 0x000fe400078ec0ff */
[----:B------:R-:W-:Y:S02]  /*1fbb0*/  LOP3.LUT R44, R45, 0x380, RZ, 0xc0, !PT ;  /* 0x000003802d2c7812 */ /* 0x000fe400078ec0ff */
[----:B------:R-:W-:Y:S02]  /*1fbc0*/  LOP3.LUT R48, R49, 0x380, RZ, 0xc0, !PT ;  /* 0x0000038031307812 */ /* 0x000fe400078ec0ff */
[----:B------:R-:W-:Y:S02]  /*1fbd0*/  SHF.R.U64 R28, R28, 0x3, RZ ;  /* 0x000000031c1c7819 */ /* 0x000fe400000012ff */
[----:B------:R-:W-:-:S02]  /*1fbe0*/  SHF.R.U64 R32, R32, 0x3, RZ ;  /* 0x0000000320207819 */ /* 0x000fc400000012ff */
[----:B------:R-:W-:Y:S02]  /*1fbf0*/  SHF.R.U64 R36, R36, 0x3, RZ ;  /* 0x0000000324247819 */ /* 0x000fe400000012ff */
        /* <DEDUP_REMOVED lines=17> */
[----:B0-----:R-:W-:-:S02]  /*1fd10*/  IADD3 R61, P6, R114, 0xb000, RZ ;  /* 0x0000b000723d7810 */ /* 0x001fc40007fde0ff */
[C---:B------:R-:W-:Y:S01]  /*1fd20*/  IADD3 R65, P5, R114.reuse, 0xc000, RZ ;  /* 0x0000c00072417810 */ /* 0x040fe20007fbe0ff */
[----:B------:R-:W5:Y:S01]  /*1fd30*/  LD.E.128 R32, desc[UR4][R32.64] ;  /* 0x0000000420207980 */ /* 0x000f62000c101d00 */
[C---:B------:R-:W-:Y:S02]  /*1fd40*/  IADD3 R69, P4, R114.reuse, 0xd000, RZ ;  /* 0x0000d00072457810 */ /* 0x040fe40007f9e0ff */
[C---:B------:R-:W-:Y:S01]  /*1fd50*/  IADD3 R73, P3, R114.reuse, 0xe000, RZ ;  /* 0x0000e00072497810 */ /* 0x040fe20007f7e0ff */
[----:B------:R-:W5:Y:S01]  /*1fd60*/  LD.E.128 R36, desc[UR4][R36.64] ;  /* 0x0000000424247980 */ /* 0x000f62000c101d00 */
[----:B------:R-:W-:Y:S02]  /*1fd70*/  IADD3 R3, P2, R114, 0xf000, RZ ;  /* 0x0000f00072037810 */ /* 0x000fe40007f5e0ff */
[----:B------:R-:W-:Y:S01]  /*1fd80*/  LOP3.LUT R52, R53, 0x380, RZ, 0xc0, !PT ;  /* 0x0000038035347812 */ /* 0x000fe200078ec0ff */
[----:B------:R-:W5:Y:S01]  /*1fd90*/  LD.E.128 R40, desc[UR4][R40.64] ;  /* 0x0000000428287980 */ /* 0x000f62000c101d00 */
[----:B------:R-:W-:Y:S01]  /*1fda0*/  LOP3.LUT R60, R61, 0x380, RZ, 0xc0, !PT ;  /* 0x000003803d3c7812 */ /* 0x000fe200078ec0ff */
[----:B------:R-:W-:Y:S01]  /*1fdb0*/  IMAD.X R77, RZ, RZ, R115, P2 ;  /* 0x000000ffff4d7224 */ /* 0x000fe200010e0673 */
[----:B------:R-:W-:Y:S01]  /*1fdc0*/  LOP3.LUT R64, R65, 0x380, RZ, 0xc0, !PT ;  /* 0x0000038041407812 */ /* 0x000fe200078ec0ff */
[----:B------:R-:W5:Y:S01]  /*1fdd0*/  LD.E.128 R44, desc[UR4][R44.64] ;  /* 0x000000042c2c7980 */ /* 0x000f62000c101d00 */
[----:B------:R-:W-:-:S02]  /*1fde0*/  LOP3.LUT R68, R69, 0x380, RZ, 0xc0, !PT ;  /* 0x0000038045447812 */ /* 0x000fc400078ec0ff */
[----:B------:R-:W-:Y:S01]  /*1fdf0*/  LOP3.LUT R72, R73, 0x380, RZ, 0xc0, !PT ;  /* 0x0000038049487812 */ /* 0x000fe200078ec0ff */
[----:B------:R-:W5:Y:S01]  /*1fe00*/  LD.E.128 R48, desc[UR4][R48.64] ;  /* 0x0000000430307980 */ /* 0x000f62000c101d00 */
[----:B------:R-:W-:Y:S02]  /*1fe10*/  LOP3.LUT R5, R114, 0x380, RZ, 0xc0, !PT ;  /* 0x0000038072057812 */ /* 0x000fe400078ec0ff */
[----:B------:R-:W-:Y:S02]  /*1fe20*/  LOP3.LUT R2, R3, 0x380, RZ, 0xc0, !PT ;  /* 0x0000038003027812 */ /* 0x000fe400078ec0ff */
[----:B------:R-:W-:Y:S02]  /*1fe30*/  SHF.R.U64 R52, R52, 0x3, RZ ;  /* 0x0000000334347819 */ /* 0x000fe400000012ff */
        /* <DEDUP_REMOVED lines=17> */
[----:B------:R-:W-:Y:S01]  /*1ff50*/  IMAD.MOV.U32 R5, RZ, RZ, R115 ;  /* 0x000000ffff057224 */ /* 0x000fe200078e0073 */
[----:B------:R-:W-:Y:S01]  /*1ff60*/  LOP3.LUT R76, R2, R3, RZ, 0x3c, !PT ;  /* 0x00000003024c7212 */ /* 0x000fe200078e3cff */
[----:B------:R-:W5:Y:S04]  /*1ff70*/  LD.E.128 R52, desc[UR4][R52.64] ;  /* 0x0000000434347980 */ /* 0x000f68000c101d00 */
[----:B------:R-:W5:Y:S04]  /*1ff80*/  LD.E.128 R4, desc[UR4][R4.64] ;  /* 0x0000000404047980 */ /* 0x000f68000c101d00 */
[----:B------:R-:W5:Y:S04]  /*1ff90*/  LD.E.128 R60, desc[UR4][R60.64] ;  /* 0x000000043c3c7980 */ /* 0x000f68000c101d00 */
[----:B------:R-:W5:Y:S04]  /*1ffa0*/  LD.E.128 R64, desc[UR4][R64.64] ;  /* 0x0000000440407980 */ /* 0x000f68000c101d00 */
[----:B------:R-:W5:Y:S04]  /*1ffb0*/  LD.E.128 R68, desc[UR4][R68.64] ;  /* 0x0000000444447980 */ /* 0x000f68000c101d00 */
[----:B------:R-:W5:Y:S04]  /*1ffc0*/  LD.E.128 R72, desc[UR4][R72.64] ;  /* 0x0000000448487980 */ /* 0x000f68000c101d00 */
[----:B------:R-:W5:Y:S01]  /*1ffd0*/  LD.E.128 R76, desc[UR4][R76.64] ;  /* 0x000000044c4c7980 */ /* 0x000f62000c101d00 */
[----:B------:R-:W-:-:S02]  /*1ffe0*/  ULDC.64 UR4, c[0x0][0xaa0] ;  /* 0x0002a80000047ab9 */ /* 0x000fc40000000a00 */
[----:B------:R-:W-:Y:S01]  /*1fff0*/  IMAD R58, R58, UR4, RZ ;  /* 0x000000043a3a7c24 */ /* 0x000fe2000f8e02ff */
[----:B------:R-:W-:Y:S01]  /*20000*/  @!PT LDS RZ, [RZ] ;  /* 0x00000000fffff984 */ /* 0x000fe20000000800 */
[----:B------:R-:W-:Y:S01]  /*20010*/  @!PT LDS RZ, [RZ] ;  /* 0x00000000fffff984 */ /* 0x000fe20000000800 */
[----:B------:R-:W-:Y:S01]  /*20020*/  @!PT LDS RZ, [RZ] ;  /* 0x00000000fffff984 */ /* 0x000fe20000000800 */
[----:B------:R-:W-:Y:S01]  /*20030*/  @!PT LDS RZ, [RZ] ;  /* 0x00000000fffff984 */ /* 0x000fe20000000800 */
[----:B------:R0:W-:Y:S06]  /*20040*/  MEMBAR.ALL.CTA ;  /* 0x0000000000007992 */ /* 0x0001ec0000008000 */
[----:B0-----:R-:W0:Y:S01]  /*20050*/  FENCE.VIEW.ASYNC.S ;  /* 0x00000000000073c6 */ /* 0x001e220000000000 */
[----:B------:R-:W-:-:S04]  /*20060*/  IMAD.WIDE.U32 R2, R57, UR4, RZ ;  /* 0x0000000439027c25 */ /* 0x000fc8000f8e00ff */
[----:B------:R-:W-:Y:S01]  /*20070*/  IMAD R21, R57, UR5, R58 ;  /* 0x0000000539157c24 */ /* 0x000fe2000f8e023a */
[----:B------:R-:W-:Y:S01]  /*20080*/  ULDC.64 UR4, c[0x0][0xae8] ;  /* 0x0002ba0000047ab9 */ /* 0x000fe20000000a00 */
[----:B------:R-:W-:Y:S02]  /*20090*/  IMAD R58, R20, 0x20, R224 ;  /* 0x00000020143a7824 */ /* 0x000fe400078e02e0 */
[----:B------:R-:W-:Y:S02]  /*200a0*/  IMAD.IADD R3, R3, 0x1, R21 ;  /* 0x0000000103037824 */ /* 0x000fe400078e0215 */
[----:B------:R-:W-:Y:S02]  /*200b0*/  IMAD R58, R121, 0x80, R58 ;  /* 0x00000080793a7824 */ /* 0x000fe400078e023a */
[----:B------:R-:W-:Y:S01]  /*200c0*/  IMAD.WIDE.U32 R2, R223, UR4, R2 ;  /* 0x00000004df027c25 */ /* 0x000fe2000f8e0002 */
[----:B------:R-:W-:-:S03]  /*200d0*/  SHF.R.S32.HI R57, RZ, 0x1f, R56 ;  /* 0x0000001fff397819 */ /* 0x000fc60000011438 */
[----:B--2---:R-:W-:-:S04]  /*200e0*/  @P1 IMAD.HI.U32 R20, R58, R59, RZ ;  /* 0x0000003b3a141227 */ /* 0x004fc800078e00ff */
[----:B------:R-:W-:Y:S01]  /*200f0*/  IMAD R3, R223, UR5, R3 ;  /* 0x00000005df037c24 */ /* 0x000fe2000f8e0203 */
[----:B------:R-:W-:Y:S01]  /*20100*/  ULDC.64 UR4, c[0x0][0xaf0] ;  /* 0x0002bc0000047ab9 */ /* 0x000fe20000000a00 */
[----:B------:R-:W-:Y:S01]  /*20110*/  IMAD.MOV.U32 R21, RZ, RZ, R58 ;  /* 0x000000ffff157224 */ /* 0x000fe200078e003a */
[----:B---3--:R-:W-:Y:S01]  /*20120*/  @P1 SHF.R.U32.HI R21, RZ, R81, R20 ;  /* 0x00000051ff151219 */ /* 0x008fe20000011614 */
[----:B------:R-:W-:Y:S02]  /*20130*/  IMAD R57, R57, UR4, RZ ;  /* 0x0000000439397c24 */ /* 0x000fe4000f8e02ff */
[----:B------:R-:W-:Y:S01]  /*20140*/  IMAD.WIDE.U32 R2, R56, UR4, R2 ;  /* 0x0000000438027c25 */ /* 0x000fe2000f8e0002 */
[----:B------:R-:W-:-:S03]  /*20150*/  SHF.R.S32.HI R20, RZ, 0x1f, R21 ;  /* 0x0000001fff147819 */ /* 0x000fc60000011415 */
[----:B------:R-:W-:Y:S01]  /*20160*/  IMAD R57, R56, UR5, R57 ;  /* 0x0000000538397c24 */ /* 0x000fe2000f8e0239 */
[----:B------:R-:W-:Y:S01]  /*20170*/  ULDC.64 UR4, c[0x0][0xae0] ;  /* 0x0002b80000047ab9 */ /* 0x000fe20000000a00 */
[----:B------:R-:W-:Y:S02]  /*20180*/  IMAD.MOV R56, RZ, RZ, -R21 ;  /* 0x000000ffff387224 */ /* 0x000fe400078e0a15 */
[----:B------:R-:W-:Y:S02]  /*20190*/  IMAD.IADD R3, R3, 0x1, R57 ;  /* 0x0000000103037824 */ /* 0x000fe400078e0239 */
[----:B------:R-:W-:Y:S02]  /*201a0*/  IMAD R20, R20, UR4, RZ ;  /* 0x0000000414147c24 */ /* 0x000fe4000f8e02ff */
[----:B------:R-:W-:Y:S02]  /*201b0*/  IMAD R119, R119, R56, R58 ;  /* 0x0000003877777224 */ /* 0x000fe400078e023a */
[----:B------:R-:W-:-:S04]  /*201c0*/  IMAD.WIDE.U32 R2, R21, UR4, R2 ;  /* 0x0000000415027c25 */ /* 0x000fc8000f8e0002 */
[----:B------:R-:W-:Y:S01]  /*201d0*/  IMAD R21, R21, UR5, R20 ;  /* 0x0000000515157c24 */ /* 0x000fe2000f8e0214 */
[----:B------:R-:W-:Y:S01]  /*201e0*/  SHF.R.S32.HI R20, RZ, 0x1f, R119 ;  /* 0x0000001fff147819 */ /* 0x000fe20000011477 */
[----:B------:R-:W-:Y:S01]  /*201f0*/  ULDC.64 UR4, c[0x0][0xad8] ;  /* 0x0002b60000047ab9 */ /* 0x000fe20000000a00 */
[----:B------:R-:W-:Y:S02]  /*20200*/  IMAD R81, R121, 0x80, R224 ;  /* 0x0000008079517824 */ /* 0x000fe400078e02e0 */
[----:B------:R-:W-:Y:S02]  /*20210*/  IMAD.IADD R3, R3, 0x1, R21 ;  /* 0x0000000103037824 */ /* 0x000fe400078e0215 */
[----:B------:R-:W-:Y:S02]  /*20220*/  IMAD R20, R20, UR4, RZ ;  /* 0x0000000414147c24 */ /* 0x000fe4000f8e02ff */
[----:B------:R-:W-:Y:S01]  /*20230*/  IMAD.WIDE.U32 R2, R119, UR4, R2 ;  /* 0x0000000477027c25 */ /* 0x000fe2000f8e0002 */
[----:B------:R-:W-:-:S03]  /*20240*/  ISETP.GE.AND P2, PT, R81, R0, PT ;  /* 0x000000005100720c */ /* 0x000fc60003f46270 */
[----:B------:R-:W-:Y:S01]  /*20250*/  IMAD R57, R119, UR5, R20 ;  /* 0x0000000577397c24 */ /* 0x000fe2000f8e0214 */
[----:B------:R-:W-:Y:S01]  /*20260*/  ULDC.64 UR4, c[0x0][0xa80] ;  /* 0x0002a00000047ab9 */ /* 0x000fe20000000a00 */
[----:B------:R-:W-:Y:S01]  /*20270*/  VIADD R20, R23, 0x38820 ;  /* 0x0003882017147836 */ /* 0x000fe20000000000 */
[C---:B------:R-:W-:Y:S01]  /*20280*/  LEA R80, P3, R2.reuse, UR4, 0x1 ;  /* 0x0000000402507c11 */ /* 0x040fe2000f8608ff */
[----:B------:R-:W-:Y:S02]  /*20290*/  IMAD.IADD R3, R3, 0x1, R57 ;  /* 0x0000000103037824 */ /* 0x000fe400078e0239 */
[----:B------:R-:W-:Y:S01]  /*202a0*/  VIADD R21, R81, 0x20 ;  /* 0x0000002051157836 */ /* 0x000fe20000000000 */
[----:B------:R-:W-:Y:S02]  /*202b0*/  PRMT R20, RZ, 0x654, R20 ;  /* 0x00000654ff147816 */ /* 0x000fe40000000014 */
[----:B------:R-:W-:Y:S02]  /*202c0*/  LEA.HI.X R82, R2, UR5, R3, 0x1, P3 ;  /* 0x0000000502527c11 */ /* 0x000fe400098f0c03 */
[-C--:B------:R-:W-:Y:S01]  /*202d0*/  ISETP.GE.AND P1, PT, R21, R0.reuse, PT ;  /* 0x000000001500720c */ /* 0x080fe20003f26270 */
[----:B------:R-:W-:Y:S01]  /*202e0*/  VIADD R21, R81, 0x40 ;  /* 0x0000004051157836 */ /* 0x000fe20000000000 */
[----:B0-----:R0:W-:Y:S01]  /*202f0*/  SYNCS.ARRIVE.TRANS64.RED.A1T0 RZ, [R20+URZ], RZ ;  /* 0x000000ff14ff79a7 */ /* 0x0011e2000810043f */
[----:B------:R0:W1:Y:S01]  /*20300*/  SHFL.IDX PT, R83, R80, RZ, 0x181f ;  /* 0x00181fff50537589 */ /* 0x00006200000e0000 */
[----:B------:R-:W-:Y:S03]  /*20310*/  BSSY B1, `(.L_x_661) ;  /* 0x0000016000017945 */ /* 0x000fe60003800000 */
[----:B------:R0:W2:Y:S01]  /*20320*/  SHFL.IDX PT, R59, R82, RZ, 0x181f ;  /* 0x00181fff523b7589 */ /* 0x0000a200000e0000 */
[----:B------:R-:W-:Y:S01]  /*20330*/  ISETP.GE.AND P0, PT, R21, R0, PT ;  /* 0x000000001500720c */ /* 0x000fe20003f06270 */
[----:B------:R-:W-:-:S12]  /*20340*/  @P2 BRA `(.L_x_662) ;  /* 0x0000000000482947 */ /* 0x000fd80003800000 */
[----:B------:R-:W-:Y:S01]  /*20350*/  ULDC UR4, c[0x0][0xac8] ;  /* 0x0002b20000047ab9 */ /* 0x000fe20000000800 */
[----:B------:R-:W-:Y:S01]  /*20360*/  ULDC.64 UR6, c[0x0][0x208] ;  /* 0x0000820000067ab9 */ /* 0x000fe20000000a00 */
[----:B------:R-:W-:Y:S02]  /*20370*/  ISETP.GE.AND P5, PT, R16, UR4, PT ;  /* 0x0000000410007c0c */ /* 0x000fe4000bfa6270 */
[----:B------:R-:W-:Y:S02]  /*20380*/  ISETP.GE.AND P4, PT, R214, UR4, PT ;  /* 0x00000004d6007c0c */ /* 0x000fe4000bf86270 */
[----:B------:R-:W-:Y:S02]  /*20390*/  ISETP.GE.AND P3, PT, R19, UR4, PT ;  /* 0x0000000413007c0c */ /* 0x000fe4000bf66270 */
[----:B------:R-:W-:-:S07]  /*203a0*/  ISETP.GE.AND P2, PT, R22, UR4, PT ;  /* 0x0000000416007c0c */ /* 0x000fce000bf46270 */
[----:B-1----:R-:W-:-:S04]  /*203b0*/  @!P5 LEA R2, P6, R16, R83, 0x1 ;  /* 0x000000531002d211 */ /* 0x002fc800078c08ff */
[----:B--2---:R-:W-:Y:S02]  /*203c0*/  @!P5 LEA.HI.X R3, R16, R59, R17, 0x1, P6 ;  /* 0x0000003b1003d211 */ /* 0x004fe400030f0c11 */
[----:B0-----:R-:W-:-:S03]  /*203d0*/  @!P4 LEA R20, P6, R212, R83, 0x1 ;  /* 0x00000053d414c211 */ /* 0x001fc600078c08ff */
        /* <DEDUP_REMOVED lines=9> */
.L_x_662:
[----:B------:R-:W-:Y:S05]  /*20470*/  BSYNC B1 ;  /* 0x0000000000017941 */ /* 0x000fea0003800000 */
.L_x_661:
[----:B---3--:R3:W4:Y:S01]  /*20480*/  SHFL.IDX PT, R21, R82, 0x1, 0x181f ;  /* 0x00381f0052157f89 */ /* 0x00872200000e0000 */
[----:B------:R-:W-:Y:S03]  /*20490*/  BSSY B1, `(.L_x_663) ;  /* 0x0000015000017945 */ /* 0x000fe60003800000 */
[----:B-----5:R3:W0:Y:S01]  /*204a0*/  SHFL.IDX PT, R7, R80, 0x1, 0x181f ;  /* 0x00381f0050077f89 */ /* 0x02062200000e0000 */
[----:B------:R-:W-:Y:S05]  /*204b0*/  @P1 BRA `(.L_x_664) ;  /* 0x0000000000481947 */ /* 0x000fea0003800000 */
[----:B------:R-:W-:Y:S01]  /*204c0*/  ULDC UR4, c[0x0][0xac8] ;  /* 0x0002b20000047ab9 */ /* 0x000fe20000000800 */
[----:B------:R-:W-:Y:S01]  /*204d0*/  ULDC.64 UR6, c[0x0][0x208] ;  /* 0x0000820000067ab9 */ /* 0x000fe20000000a00 */
[----:B------:R-:W-:Y:S02]  /*204e0*/  ISETP.GE.AND P4, PT, R16, UR4, PT ;  /* 0x0000000410007c0c */ /* 0x000fe4000bf86270 */
[----:B------:R-:W-:Y:S02]  /*204f0*/  ISETP.GE.AND P3, PT, R214, UR4, PT ;  /* 0x00000004d6007c0c */ /* 0x000fe4000bf66270 */
[----:B------:R-:W-:Y:S02]  /*20500*/  ISETP.GE.AND P2, PT, R19, UR4, PT ;  /* 0x0000000413007c0c */ /* 0x000fe4000bf46270 */
[----:B------:R-:W-:-:S07]  /*20510*/  ISETP.GE.AND P1, PT, R22, UR4, PT ;  /* 0x0000000416007c0c */ /* 0x000fce000bf26270 */
[-C--:B0-----:R-:W-:Y:S02]  /*20520*/  @!P4 LEA R2, P6, R16, R7.reuse, 0x1 ;  /* 0x000000071002c211 */ /* 0x081fe400078c08ff */
[----:B------:R-:W-:Y:S02]  /*20530*/  @!P3 LEA R4, P5, R212, R7, 0x1 ;  /* 0x00000007d404b211 */ /* 0x000fe400078a08ff */
[----:B----4-:R-:W-:Y:S02]  /*20540*/  @!P4 LEA.HI.X R3, R16, R21, R17, 0x1, P6 ;  /* 0x000000151003c211 */ /* 0x010fe400030f0c11 */
        /* <DEDUP_REMOVED lines=9> */
.L_x_664:
[----:B------:R-:W-:Y:S05]  /*205e0*/  BSYNC B1 ;  /* 0x0000000000017941 */ /* 0x000fea0003800000 */
.L_x_663:
[----:B0-----:R0:W0:Y:S01]  /*205f0*/  SHFL.IDX PT, R9, R82, 0x2, 0x181f ;  /* 0x00581f0052097f89 */ /* 0x00102200000e0000 */
[----:B------:R-:W-:Y:S03]  /*20600*/  BSSY B1, `(.L_x_665) ;  /* 0x0000015000017945 */ /* 0x000fe60003800000 */
[----:B------:R0:W0:Y:S01]  /*20610*/  SHFL.IDX PT, R5, R80, 0x2, 0x181f ;  /* 0x00581f0050057f89 */ /* 0x00002200000e0000 */
        /* <DEDUP_REMOVED lines=8> */
[-C--:B------:R-:W-:Y:S02]  /*206a0*/  @!P2 LEA R4, P5, R212, R5.reuse, 0x1 ;  /* 0x00000005d404a211 */ /* 0x080fe400078a08ff */
[C---:B------:R-:W-:Y:S02]  /*206b0*/  @!P1 LEA R6, P4, R19.reuse, R5, 0x1 ;  /* 0x0000000513069211 */ /* 0x040fe400078808ff */
[----:B------:R-:W-:Y:S02]  /*206c0*/  @!P3 LEA.HI.X R3, R16, R9, R17, 0x1, P6 ;  /* 0x000000091003b211 */ /* 0x000fe400030f0c11 */
[----:B------:R-:W-:Y:S02]  /*206d0*/  @!P0 LEA R8, P6, R22, R5, 0x1 ;  /* 0x0000000516088211 */ /* 0x000fe400078c08ff */
[-C--:B------:R-:W-:Y:S01]  /*206e0*/  @!P2 LEA.HI.X R5, R212, R9.reuse, R215, 0x1, P5 ;  /* 0x00000009d405a211 */ /* 0x080fe200028f0cd7 */
[----:B------:R0:W-:Y:S01]  /*206f0*/  @!P3 ST.E.128 desc[UR6][R2.64], R12 ;  /* 0x0000000c0200b985 */ /* 0x0001e2000c101d06 */
[----:B------:R-:W-:-:S02]  /*20700*/  @!P1 LEA.HI.X R7, R19, R9, R219, 0x1, P4 ;  /* 0x0000000913079211 */ /* 0x000fc400020f0cdb */
[----:B------:R-:W-:Y:S01]  /*20710*/  @!P0 LEA.HI.X R9, R22, R9, R218, 0x1, P6 ;  /* 0x0000000916098211 */ /* 0x000fe200030f0cda */
[----:B------:R0:W-:Y:S04]  /*20720*/  @!P2 ST.E.128 desc[UR6][R4.64], R36 ;  /* 0x000000240400a985 */ /* 0x0001e8000c101d06 */
[----:B------:R0:W-:Y:S04]  /*20730*/  @!P1 ST.E.128 desc[UR6][R6.64], R52 ;  /* 0x0000003406009985 */ /* 0x0001e8000c101d06 */
[----:B------:R0:W-:Y:S02]  /*20740*/  @!P0 ST.E.128 desc[UR6][R8.64], R72 ;  /* 0x0000004808008985 */ /* 0x0001e4000c101d06 */
.L_x_666:
[----:B------:R-:W-:Y:S05]  /*20750*/  BSYNC B1 ;  /* 0x0000000000017941 */ /* 0x000fea0003800000 */
.L_x_665:
[----:B------:R-:W-:Y:S01]  /*20760*/  VIADD R81, R81, 0x60 ;  /* 0x0000006051517836 */ /* 0x000fe20000000000 */
[----:B0-----:R0:W0:Y:S04]  /*20770*/  SHFL.IDX PT, R9, R82, 0x3, 0x181f ;  /* 0x00781f0052097f89 */ /* 0x00102800000e0000 */
[----:B------:R-:W-:Y:S01]  /*20780*/  ISETP.GE.AND P0, PT, R81, R0, PT ;  /* 0x000000005100720c */ /* 0x000fe20003f06270 */
[----:B------:R0:W0:-:S12]  /*20790*/  SHFL.IDX PT, R11, R80, 0x3, 0x181f ;  /* 0x00781f00500b7f89 */ /* 0x00001800000e0000 */
[----:B------:R-:W-:Y:S05]  /*207a0*/  @P0 BRA `(.L_x_667) ;  /* 0x0000002400ec0947 */ /* 0x000fea0003800000 */
[----:B------:R-:W-:Y:S01]  /*207b0*/  ULDC UR4, c[0x0][0xac8] ;  /* 0x0002b20000047ab9 */ /* 0x000fe20000000800 */
[----:B------:R-:W-:Y:S01]  /*207c0*/  ULDC.64 UR6, c[0x0][0x208] ;  /* 0x0000820000067ab9 */ /* 0x000fe20000000a00 */
[----:B------:R-:W-:Y:S02]  /*207d0*/  ISETP.GE.AND P3, PT, R16, UR4, PT ;  /* 0x0000000410007c0c */ /* 0x000fe4000bf66270 */
[----:B------:R-:W-:Y:S02]  /*207e0*/  ISETP.GE.AND P4, PT, R214, UR4, PT ;  /* 0x00000004d6007c0c */ /* 0x000fe4000bf86270 */
[----:B------:R-:W-:-:S09]  /*207f0*/  ISETP.GE.AND P5, PT, R19, UR4, PT ;  /* 0x0000000413007c0c */ /* 0x000fd2000bfa6270 */
[-C--:B0-----:R-:W-:Y:S02]  /*20800*/  @!P3 LEA R2, P0, R16, R11.reuse, 0x1 ;  /* 0x0000000b1002b211 */ /* 0x081fe400078008ff */
[----:B------:R-:W-:Y:S02]  /*20810*/  @!P4 LEA R4, P1, R212, R11, 0x1 ;  /* 0x0000000bd404c211 */ /* 0x000fe400078208ff */
[----:B------:R-:W-:Y:S02]  /*20820*/  @!P3 LEA.HI.X R3, R16, R9, R17, 0x1, P0 ;  /* 0x000000091003b211 */ /* 0x000fe400000f0c11 */
[----:B------:R-:W-:Y:S02]  /*20830*/  ISETP.GE.AND P0, PT, R22, UR4, PT ;  /* 0x0000000416007c0c */ /* 0x000fe4000bf06270 */
[----:B------:R-:W-:Y:S01]  /*20840*/  @!P5 LEA R6, P2, R19, R11, 0x1 ;  /* 0x0000000b1306d211 */ /* 0x000fe200078408ff */
[----:B------:R0:W-:Y:S01]  /*20850*/  @!P3 ST.E.128 desc[UR6][R2.64], R24 ;  /* 0x000000180200b985 */ /* 0x0001e2000c101d06 */
[----:B------:R-:W-:-:S02]  /*20860*/  @!P4 LEA.HI.X R5, R212, R9, R215, 0x1, P1 ;  /* 0x00000009d405c211 */ /* 0x000fc400008f0cd7 */
[----:B------:R-:W-:-:S03]  /*20870*/  @!P5 LEA.HI.X R7, R19, R9, R219, 0x1, P2 ;  /* 0x000000091307d211 */ /* 0x000fc600010f0cdb */
[----:B------:R0:W-:Y:S04]  /*20880*/  @!P4 ST.E.128 desc[UR6][R4.64], R40 ;  /* 0x000000280400c985 */ /* 0x0001e8000c101d06 */
[----:B------:R0:W-:Y:S01]  /*20890*/  @!P5 ST.E.128 desc[UR6][R6.64], R60 ;  /* 0x0000003c0600d985 */ /* 0x0001e2000c101d06 */
[----:B------:R-:W-:Y:S05]  /*208a0*/  @P0 BRA `(.L_x_667) ;  /* 0x0000002400ac0947 */ /* 0x000fea0003800000 */
[----:B0-----:R-:W-:Y:S01]  /*208b0*/  LEA R2, P0, R22, R11, 0x1 ;  /* 0x0000000b16027211 */ /* 0x001fe200078008ff */
[----:B------:R-:W-:-:S03]  /*208c0*/  ULDC.64 UR4, c[0x0][0x208] ;  /* 0x0000820000047ab9 */ /* 0x000fc60000000a00 */
[----:B------:R-:W-:-:S05]  /*208d0*/  LEA.HI.X R3, R22, R9, R218, 0x1, P0 ;  /* 0x0000000916037211 */ /* 0x000fca00000f0cda */
[----:B------:R0:W-:Y:S01]  /*208e0*/  ST.E.128 desc[UR4][R2.64], R76 ;  /* 0x0000004c02007985 */ /* 0x0001e2000c101d04 */
[----:B------:R-:W-:Y:S05]  /*208f0*/  BRA `(.L_x_667) ;  /* 0x0000002400987947 */ /* 0x000fea0003800000 */
.L_x_660:
[----:B0-----:R-:W0:Y:S01]  /*20900*/  @P1 LDC R61, c[0x0][0xbec] ;  /* 0x0002fb00ff3d1b82 */ /* 0x001e220000000800 */
[----:B------:R-:W-:Y:S01]  /*20910*/  IMAD.MOV.U32 R60, RZ, RZ, R116 ;  /* 0x000000ffff3c7224 */ /* 0x000fe200078e0074 */
[----:B------:R-:W-:Y:S01]  /*20920*/  ULDC.64 UR4, c[0x0][0xb08] ;  /* 0x0002c20000047ab9 */ /* 0x000fe20000000a00 */
[----:B------:R1:W5:Y:S04]  /*20930*/  LDL R227, [R1+0x8c] ;  /* 0x00008c0001e37983 */ /* 0x0003680000100800 */
[----:B------:R1:W5:Y:S01]  /*20940*/  LDL R211, [R1+0x108] ;  /* 0x0001080001d37983 */ /* 0x0003620000100800 */
[----:B------:R-:W2:Y:S03]  /*20950*/  @P1 LDC R59, c[0x0][0xbf0] ;  /* 0x0002fc00ff3b1b82 */ /* 0x000ea60000000800 */
[----:B------:R1:W5:Y:S04]  /*20960*/  LDL R210, [R1+0x188] ;  /* 0x0001880001d27983 */ /* 0x0003680000100800 */
[----:B------:R1:W5:Y:S04]  /*20970*/  LDL R209, [R1+0x104] ;  /* 0x0001040001d17983 */ /* 0x0003680000100800 */
[----:B------:R1:W5:Y:S04]  /*20980*/  LDL R208, [R1+0x184] ;  /* 0x0001840001d07983 */ /* 0x0003680000100800 */
[----:B------:R1:W5:Y:S01]  /*20990*/  LDL R207, [R1+0x100] ;  /* 0x0001000001cf7983 */ /* 0x0003620000100800 */
[----:B0-----:R-:W-:-:S03]  /*209a0*/  @P1 IMAD.HI.U32 R61, R116, R61, RZ ;  /* 0x0000003d743d1227 */ /* 0x001fc600078e00ff */
[----:B------:R1:W5:Y:S04]  /*209b0*/  LDL R206, [R1+0x180] ;  /* 0x0001800001ce7983 */ /* 0x0003680000100800 */
[----:B------:R1:W5:Y:S01]  /*209c0*/  LDL R205, [R1+0xfc] ;  /* 0x0000fc0001cd7983 */ /* 0x0003620000100800 */
[----:B--2---:R-:W-:Y:S01]  /*209d0*/  @P1 SHF.R.U32.HI R60, RZ, R59, R61 ;  /* 0x0000003bff3c1219 */ /* 0x004fe2000001163d */
[----:B------:R-:W-:Y:S02]  /*209e0*/  IMAD R61, R58, UR4, RZ ;  /* 0x000000043a3d7c24 */ /* 0x000fe4000f8e02ff */
[C---:B------:R-:W-:Y:S01]  /*209f0*/  IMAD.WIDE.U32 R58, R57.reuse, UR4, RZ ;  /* 0x00000004393a7c25 */ /* 0x040fe2000f8e00ff */
[----:B------:R1:W5:Y:S03]  /*20a00*/  LDL R204, [R1+0x17c] ;  /* 0x00017c0001cc7983 */ /* 0x0003660000100800 */
[----:B------:R-:W-:Y:S01]  /*20a10*/  IMAD R61, R57, UR5, R61 ;  /* 0x00000005393d7c24 */ /* 0x000fe2000f8e023d */
[----:B------:R-:W-:Y:S01]  /*20a20*/  ULDC.64 UR4, c[0x0][0xb38] ;  /* 0x0002ce0000047ab9 */ /* 0x000fe20000000a00 */
[----:B------:R-:W-:Y:S01]  /*20a30*/  SHF.R.S32.HI R57, RZ, 0x1f, R56 ;  /* 0x0000001fff397819 */ /* 0x000fe20000011438 */
[----:B------:R1:W5:Y:S01]  /*20a40*/  LDL R203, [R1+0xf8] ;  /* 0x0000f80001cb7983 */ /* 0x0003620000100800 */
[----:B------:R-:W-:-:S03]  /*20a50*/  IMAD.IADD R59, R59, 0x1, R61 ;  /* 0x000000013b3b7824 */ /* 0x000fc600078e023d */
[----:B------:R1:W5:Y:S01]  /*20a60*/  LDL R202, [R1+0x178] ;  /* 0x0001780001ca7983 */ /* 0x0003620000100800 */
[----:B------:R-:W-:-:S03]  /*20a70*/  IMAD.WIDE.U32 R58, R223, UR4, R58 ;  /* 0x00000004df3a7c25 */ /* 0x000fc6000f8e003a */
[----:B------:R1:W5:Y:S01]  /*20a80*/  LDL R201, [R1+0xf4] ;  /* 0x0000f40001c97983 */ /* 0x0003620000100800 */
[----:B------:R-:W-:Y:S01]  /*20a90*/  IMAD R59, R223, UR5, R59 ;  /* 0x00000005df3b7c24 */ /* 0x000fe2000f8e023b */
[----:B------:R-:W-:Y:S02]  /*20aa0*/  ULDC.64 UR4, c[0x0][0xb40] ;  /* 0x0002d00000047ab9 */ /* 0x000fe40000000a00 */
[----:B------:R-:W-:Y:S01]  /*20ab0*/  IMAD R57, R57, UR4, RZ ;  /* 0x0000000439397c24 */ /* 0x000fe2000f8e02ff */
[----:B------:R1:W5:Y:S01]  /*20ac0*/  LDL R223, [R1+0x18c] ;  /* 0x00018c0001df7983 */ /* 0x0003620000100800 */
[----:B------:R-:W-:-:S03]  /*20ad0*/  IMAD.WIDE.U32 R58, R56, UR4, R58 ;  /* 0x00000004383a7c25 */ /* 0x000fc6000f8e003a */
[----:B------:R1:W5:Y:S01]  /*20ae0*/  LDL R200, [R1+0x174] ;  /* 0x0001740001c87983 */ /* 0x0003620000100800 */
[----:B------:R-:W-:Y:S01]  /*20af0*/  IMAD R57, R56, UR5, R57 ;  /* 0x0000000538397c24 */ /* 0x000fe2000f8e0239 */
[----:B------:R-:W-:Y:S01]  /*20b00*/  ULDC.64 UR4, c[0x0][0xb48] ;  /* 0x0002d20000047ab9 */ /* 0x000fe20000000a00 */
[----:B------:R-:W-:Y:S01]  /*20b10*/  IADD3 R56, -R60, RZ, RZ ;  /* 0x000000ff3c387210 */ /* 0x000fe20007ffe1ff */
[----:B------:R1:W5:Y:S01]  /*20b20*/  LDL R199, [R1+0xf0] ;  /* 0x0000f00001c77983 */ /* 0x0003620000100800 */
[----:B------:R-:W-:Y:S01]  /*20b30*/  IMAD.IADD R59, R59, 0x1, R57 ;  /* 0x000000013b3b7824 */ /* 0x000fe200078e0239 */
[----:B------:R-:W-:Y:S02]  /*20b40*/  SHF.R.S32.HI R57, RZ, 0x1f, R60 ;  /* 0x0000001fff397819 */ /* 0x000fe4000001143c */
[----:B------:R-:W-:Y:S01]  /*20b50*/  IMAD R56, R119, R56, R116 ;  /* 0x0000003877387224 */ /* 0x000fe200078e0274 */
[----:B------:R1:W5:Y:S01]  /*20b60*/  LDL R198, [R1+0x170] ;  /* 0x0001700001c67983 */ /* 0x0003620000100800 */
[----:B------:R-:W-:-:S03]  /*20b70*/  IMAD.WIDE.U32 R58, R120, UR4, R58 ;  /* 0x00000004783a7c25 */ /* 0x000fc6000f8e003a */
[----:B------:R1:W5:Y:S01]  /*20b80*/  LDL R197, [R1+0xec] ;  /* 0x0000ec0001c57983 */ /* 0x0003620000100800 */
[----:B------:R-:W-:Y:S01]  /*20b90*/  IMAD R59, R120, UR5, R59 ;  /* 0x00000005783b7c24 */ /* 0x000fe2000f8e023b */
[----:B------:R-:W-:Y:S02]  /*20ba0*/  ULDC.64 UR4, c[0x0][0xb30] ;  /* 0x0002cc0000047ab9 */ /* 0x000fe40000000a00 */
[----:B------:R1:W5:Y:S04]  /*20bb0*/  LDL R196, [R1+0x16c] ;  /* 0x00016c0001c47983 */ /* 0x0003680000100800 */
        /* <DEDUP_REMOVED lines=44> */
[----:B------:R1:W5:Y:S01]  /*20e80*/  LDL R116, [R1+0x90] ;  /* 0x0000900001747983 */ /* 0x0003620000100800 */
[----:B------:R-:W-:-:S02]  /*20e90*/  IMAD R57, R57, UR4, RZ ;  /* 0x0000000439397c24 */ /* 0x000fc4000f8e02ff */
        /* <DEDUP_REMOVED lines=11> */
[----:B------:R-:W-:-:S03]  /*20f50*/  VIADD R56, R23, 0x38820 ;  /* 0x0003882017387836 */ /* 0x000fc60000000000 */
[----:B------:R-:W-:Y:S02]  /*20f60*/  LEA.HI.X R61, R58, UR5, R61, 0x2, P0 ;  /* 0x000000053a3d7c11 */ /* 0x000fe400080f143d */
[----:B------:R-:W-:Y:S02]  /*20f70*/  ISETP.GE.AND P0, PT, R113, R0, PT ;  /* 0x000000007100720c */ /* 0x000fe40003f06270 */
[----:B------:R-:W-:Y:S01]  /*20f80*/  PRMT R56, RZ, 0x654, R56 ;  /* 0x00000654ff387816 */ /* 0x000fe20000000038 */
[----:B------:R1:W0:Y:S01]  /*20f90*/  SHFL.IDX PT, R57, R61, RZ, 0x1c1f ;  /* 0x001c1fff3d397589 */ /* 0x00022200000e0000 */
[----:B------:R-:W-:Y:S02]  /*20fa0*/  BSSY B1, `(.L_x_668) ;  /* 0x0000085000017945 */ /* 0x000fe40003800000 */
[----:B------:R2:W-:Y:S02]  /*20fb0*/  SYNCS.ARRIVE.TRANS64.RED.A1T0 RZ, [R56+URZ], RZ ;  /* 0x000000ff38ff79a7 */ /* 0x0005e4000810043f */
[----:B--2---:R1:W2:Y:S05]  /*20fc0*/  SHFL.IDX PT, R56, R60, RZ, 0x1c1f ;  /* 0x001c1fff3c387589 */ /* 0x0042aa00000e0000 */
[----:B------:R-:W-:Y:S05]  /*20fd0*/  @P0 BRA `(.L_x_669) ;  /* 0x0000000800040947 */ /* 0x000fea0003800000 */
[----:B------:R-:W-:Y:S01]  /*20fe0*/  ULDC UR4, c[0x0][0xac8] ;  /* 0x0002b20000047ab9 */ /* 0x000fe20000000800 */
[----:B------:R-:W-:Y:S01]  /*20ff0*/  ULDC.64 UR6, c[0x0][0x208] ;  /* 0x0000820000067ab9 */ /* 0x000fe20000000a00 */
[----:B-----5:R-:W-:Y:S02]  /*21000*/  ISETP.GE.AND P0, PT, R227, UR4, PT ;  /* 0x00000004e3007c0c */ /* 0x020fe4000bf06270 */
[----:B------:R-:W-:Y:S02]  /*21010*/  ISETP.GE.AND P5, PT, R191, UR4, PT ;  /* 0x00000004bf007c0c */ /* 0x000fe4000bfa6270 */
[----:B------:R-:W-:Y:S02]  /*21020*/  ISETP.GE.AND P4, PT, R189, UR4, PT ;  /* 0x00000004bd007c0c */ /* 0x000fe4000bf86270 */
[----:B------:R-:W-:-:S07]  /*21030*/  ISETP.GE.AND P3, PT, R187, UR4, PT ;  /* 0x00000004bb007c0c */ /* 0x000fce000bf66270 */
[----:B0-2---:R-:W-:-:S05]  /*21040*/  @!P0 IMAD.WIDE R58, R227, 0x4, R56 ;  /* 0x00000004e33a8825 */ /* 0x005fca00078e0238 */
[----:B------:R0:W-:Y:S01]  /*21050*/  @!P0 ST.E.64 desc[UR6][R58.64], R182 ;  /* 0x000000b63a008985 */ /* 0x0001e2000c101b06 */
[----:B------:R-:W-:-:S13]  /*21060*/  ISETP.GE.AND P0, PT, R211, UR4, PT ;  /* 0x00000004d3007c0c */ /* 0x000fda000bf06270 */
[----:B0-----:R-:W-:-:S04]  /*21070*/  @!P0 LEA R58, P1, R211, R56, 0x2 ;  /* 0x00000038d33a8211 */ /* 0x001fc800078210ff */
[----:B------:R-:W-:Y:S02]  /*21080*/  @!P0 LEA.HI.X R59, R211, R57, R223, 0x2, P1 ;  /* 0x00000039d33b8211 */ /* 0x000fe400008f14df */
[----:B------:R-:W-:-:S03]  /*21090*/  ISETP.GE.AND P1, PT, R207, UR4, PT ;  /* 0x00000004cf007c0c */ /* 0x000fc6000bf26270 */
[----:B------:R0:W-:Y:S01]  /*210a0*/  @!P0 ST.E.64 desc[UR6][R58.64], R180 ;  /* 0x000000b43a008985 */ /* 0x0001e2000c101b06 */
[----:B------:R-:W-:-:S13]  /*210b0*/  ISETP.GE.AND P0, PT, R209, UR4, PT ;  /* 0x00000004d1007c0c */ /* 0x000fda000bf06270 */
[----:B0-----:R-:W-:-:S04]  /*210c0*/  @!P0 LEA R58, P2, R209, R56, 0x2 ;  /* 0x00000038d13a8211 */ /* 0x001fc800078410ff */
[----:B------:R-:W-:-:S05]  /*210d0*/  @!P0 LEA.HI.X R59, R209, R57, R210, 0x2, P2 ;  /* 0x00000039d13b8211 */ /* 0x000fca00010f14d2 */
[----:B------:R0:W-:Y:S01]  /*210e0*/  @!P0 ST.E.64 desc[UR6][R58.64], R178 ;  /* 0x000000b23a008985 */ /* 0x0001e2000c101b06 */
[----:B------:R-:W-:Y:S02]  /*210f0*/  ISETP.GE.AND P0, PT, R205, UR4, PT ;  /* 0x00000004cd007c0c */ /* 0x000fe4000bf06270 */
        /* <DEDUP_REMOVED lines=25> */
[----:B------:R-:W-:Y:S02]  /*21290*/  @!P1 LEA.HI.X R59, R195, R57, R196, 0x2, P2 ;  /* 0x00000039c33b9211 */ /* 0x000fe400010f14c4 */
[----:B------:R-:W-:-:S03]  /*212a0*/  @!P4 LEA R62, P2, R189, R56, 0x2 ;  /* 0x00000038bd3ec211 */ /* 0x000fc600078410ff */
[----:B------:R0:W-:Y:S01]  /*212b0*/  @!P1 ST.E.64 desc[UR6][R58.64], R164 ;  /* 0x000000a43a009985 */ /* 0x0001e2000c101b06 */
[----:B------:R-:W-:Y:S02]  /*212c0*/  @!P4 LEA.HI.X R63, R189, R57, R190, 0x2, P2 ;  /* 0x00000039bd3fc211 */ /* 0x000fe400010f14be */
[----:B------:R-:W-:Y:S02]  /*212d0*/  ISETP.GE.AND P2, PT, R149, UR4, PT ;  /* 0x0000000495007c0c */ /* 0x000fe4000bf46270 */
[----:B0-----:R-:W-:-:S04]  /*212e0*/  @!P0 LEA R58, P1, R193, R56, 0x2 ;  /* 0x00000038c13a8211 */ /* 0x001fc800078210ff */
[----:B------:R-:W-:Y:S02]  /*212f0*/  @!P0 LEA.HI.X R59, R193, R57, R194, 0x2, P1 ;  /* 0x00000039c13b8211 */ /* 0x000fe400008f14c2 */
[----:B------:R-:W-:-:S03]  /*21300*/  ISETP.GE.AND P1, PT, R151, UR4, PT ;  /* 0x0000000497007c0c */ /* 0x000fc6000bf26270 */
[----:B------:R0:W-:Y:S01]  /*21310*/  @!P0 ST.E.64 desc[UR6][R58.64], R162 ;  /* 0x000000a23a008985 */ /* 0x0001e2000c101b06 */
[----:B------:R-:W-:Y:S02]  /*21320*/  ISETP.GE.AND P0, PT, R185, UR4, PT ;  /* 0x00000004b9007c0c */ /* 0x000fe4000bf06270 */
[----:B0-----:R-:W-:-:S04]  /*21330*/  @!P5 LEA R58, P6, R191, R56, 0x2 ;  /* 0x00000038bf3ad211 */ /* 0x001fc800078c10ff */
[----:B------:R-:W-:Y:S02]  /*21340*/  @!P5 LEA.HI.X R59, R191, R57, R192, 0x2, P6 ;  /* 0x00000039bf3bd211 */ /* 0x000fe400030f14c0 */
[----:B------:R-:W-:-:S03]  /*21350*/  @!P3 LEA R114, P6, R187, R56, 0x2 ;  /* 0x00000038bb72b211 */ /* 0x000fc600078c10ff */
[----:B------:R0:W-:Y:S01]  /*21360*/  @!P5 ST.E.64 desc[UR6][R58.64], R160 ;  /* 0x000000a03a00d985 */ /* 0x0001e2000c101b06 */
[----:B------:R-:W-:-:S03]  /*21370*/  @!P3 LEA.HI.X R115, R187, R57, R188, 0x2, P6 ;  /* 0x00000039bb73b211 */ /* 0x000fc600030f14bc */
[----:B------:R2:W-:Y:S04]  /*21380*/  @!P4 ST.E.64 desc[UR6][R62.64], R158 ;  /* 0x0000009e3e00c985 */ /* 0x0005e8000c101b06 */
[----:B------:R3:W-:Y:S01]  /*21390*/  @!P3 ST.E.64 desc[UR6][R114.64], R156 ;  /* 0x0000009c7200b985 */ /* 0x0007e2000c101b06 */
[----:B------:R-:W-:Y:S02]  /*213a0*/  ISETP.GE.AND P3, PT, R147, UR4, PT ;  /* 0x0000000493007c0c */ /* 0x000fe4000bf66270 */
[----:B0-----:R-:W-:-:S04]  /*213b0*/  @!P0 LEA R58, P4, R185, R56, 0x2 ;  /* 0x00000038b93a8211 */ /* 0x001fc800078810ff */
[-C--:B------:R-:W-:Y:S02]  /*213c0*/  @!P0 LEA.HI.X R59, R185, R57.reuse, R186, 0x2, P4 ;  /* 0x00000039b93b8211 */ /* 0x080fe400020f14ba */
[----:B------:R-:W-:Y:S02]  /*213d0*/  ISETP.GE.AND P4, PT, R145, UR4, PT ;  /* 0x0000000491007c0c */ /* 0x000fe4000bf86270 */
[-C--:B--2---:R-:W-:Y:S01]  /*213e0*/  @!P1 LEA R62, P5, R151, R56.reuse, 0x2 ;  /* 0x00000038973e9211 */ /* 0x084fe200078a10ff */
[----:B------:R0:W-:Y:S01]  /*213f0*/  @!P0 ST.E.64 desc[UR6][R58.64], R154 ;  /* 0x0000009a3a008985 */ /* 0x0001e2000c101b06 */
[----:B---3--:R-:W-:Y:S02]  /*21400*/  @!P2 LEA R114, P6, R149, R56, 0x2 ;  /* 0x000000389572a211 */ /* 0x008fe400078c10ff */
[----:B------:R-:W-:Y:S02]  /*21410*/  @!P1 LEA.HI.X R63, R151, R57, R184, 0x2, P5 ;  /* 0x00000039973f9211 */ /* 0x000fe400028f14b8 */
[----:B------:R-:W-:-:S02]  /*21420*/  ISETP.GE.AND P5, PT, R143, UR4, PT ;  /* 0x000000048f007c0c */ /* 0x000fc4000bfa6270 */
[----:B------:R-:W-:Y:S01]  /*21430*/  @!P2 LEA.HI.X R115, R149, R57, R150, 0x2, P6 ;  /* 0x000000399573a211 */ /* 0x000fe200030f1496 */
[----:B------:R-:W-:Y:S01]  /*21440*/  @!P1 ST.E.64 desc[UR6][R62.64], R152 ;  /* 0x000000983e009985 */ /* 0x000fe2000c101b06 */
[----:B------:R-:W-:-:S03]  /*21450*/  ISETP.GE.AND P1, PT, R139, UR4, PT ;  /* 0x000000048b007c0c */ /* 0x000fc6000bf26270 */
[----:B------:R2:W-:Y:S01]  /*21460*/  @!P2 ST.E.64 desc[UR6][R114.64], R2 ;  /* 0x000000027200a985 */ /* 0x0005e2000c101b06 */
[----:B------:R-:W-:Y:S02]  /*21470*/  ISETP.GE.AND P2, PT, R141, UR4, PT ;  /* 0x000000048d007c0c */ /* 0x000fe4000bf46270 */
[----:B0-----:R-:W-:-:S04]  /*21480*/  @!P4 LEA R58, P0, R145, R56, 0x2 ;  /* 0x00000038913ac211 */ /* 0x001fc800078010ff */
[----:B------:R-:W-:Y:S02]  /*21490*/  @!P4 LEA.HI.X R59, R145, R57, R146, 0x2, P0 ;  /* 0x00000039913bc211 */ /* 0x000fe400000f1492 */
[----:B------:R-:W-:Y:S02]  /*214a0*/  ISETP.GE.AND P0, PT, R137, UR4, PT ;  /* 0x0000000489007c0c */ /* 0x000fe4000bf06270 */
[----:B--2---:R-:W-:-:S04]  /*214b0*/  @!P3 LEA R2, P6, R147, R56, 0x2 ;  /* 0x000000389302b211 */ /* 0x004fc800078c10ff */
[----:B------:R-:W-:Y:S02]  /*214c0*/  @!P3 LEA.HI.X R3, R147, R57, R148, 0x2, P6 ;  /* 0x000000399303b211 */ /* 0x000fe400030f1494 */
[----:B------:R-:W-:-:S03]  /*214d0*/  @!P5 LEA R62, P6, R143, R56, 0x2 ;  /* 0x000000388f3ed211 */ /* 0x000fc600078c10ff */
[----:B------:R0:W-:Y:S01]  /*214e0*/  @!P3 ST.E.64 desc[UR6][R2.64], R4 ;  /* 0x000000040200b985 */ /* 0x0001e2000c101b06 */
[----:B------:R-:W-:-:S03]  /*214f0*/  @!P5 LEA.HI.X R63, R143, R57, R144, 0x2, P6 ;  /* 0x000000398f3fd211 */ /* 0x000fc600030f1490 */
[----:B------:R2:W-:Y:S01]  /*21500*/  @!P4 ST.E.64 desc[UR6][R58.64], R6 ;  /* 0x000000063a00c985 */ /* 0x0005e2000c101b06 */
[----:B------:R-:W-:-:S03]  /*21510*/  ISETP.GE.AND P4, PT, R133, UR4, PT ;  /* 0x0000000485007c0c */ /* 0x000fc6000bf86270 */
[----:B------:R-:W-:Y:S01]  /*21520*/  @!P5 ST.E.64 desc[UR6][R62.64], R8 ;  /* 0x000000083e00d985 */ /* 0x000fe2000c101b06 */
[----:B------:R-:W-:Y:S02]  /*21530*/  ISETP.GE.AND P5, PT, R135, UR4, PT ;  /* 0x0000000487007c0c */ /* 0x000fe4000bfa6270 */
[-C--:B0-----:R-:W-:Y:S02]  /*21540*/  @!P2 LEA R2, P6, R141, R56.reuse, 0x2 ;  /* 0x000000388d02a211 */ /* 0x081fe400078c10ff */
[-C--:B------:R-:W-:Y:S02]  /*21550*/  @!P1 LEA R4, P3, R139, R56.reuse, 0x2 ;  /* 0x000000388b049211 */ /* 0x080fe400078610ff */
[-C--:B------:R-:W-:Y:S02]  /*21560*/  @!P2 LEA.HI.X R3, R141, R57.reuse, R142, 0x2, P6 ;  /* 0x000000398d03a211 */ /* 0x080fe400030f148e */
[----:B--2---:R-:W-:Y:S02]  /*21570*/  @!P0 LEA R6, P6, R137, R56, 0x2 ;  /* 0x0000003889068211 */ /* 0x004fe400078c10ff */
[----:B------:R-:W-:Y:S01]  /*21580*/  @!P1 LEA.HI.X R5, R139, R57, R140, 0x2, P3 ;  /* 0x000000398b059211 */ /* 0x000fe200018f148c */
[----:B------:R0:W-:Y:S01]  /*21590*/  @!P2 ST.E.64 desc[UR6][R2.64], R10 ;  /* 0x0000000a0200a985 */ /* 0x0001e2000c101b06 */
[----:B------:R-:W-:-:S02]  /*215a0*/  ISETP.GE.AND P3, PT, R128, UR4, PT ;  /* 0x0000000480007c0c */ /* 0x000fc4000bf66270 */
[----:B------:R-:W-:Y:S01]  /*215b0*/  @!P0 LEA.HI.X R7, R137, R57, R138, 0x2, P6 ;  /* 0x0000003989078211 */ /* 0x000fe200030f148a */
[----:B------:R2:W-:Y:S04]  /*215c0*/  @!P1 ST.E.64 desc[UR6][R4.64], R12 ;  /* 0x0000000c04009985 */ /* 0x0005e8000c101b06 */
[----:B------:R3:W-:Y:S01]  /*215d0*/  @!P0 ST.E.64 desc[UR6][R6.64], R14 ;  /* 0x0000000e06008985 */ /* 0x0007e2000c101b06 */
[----:B------:R-:W-:Y:S02]  /*215e0*/  ISETP.GE.AND P0, PT, R126, UR4, PT ;  /* 0x000000047e007c0c */ /* 0x000fe4000bf06270 */
[-C--:B0-----:R-:W-:Y:S02]  /*215f0*/  @!P5 LEA R2, P1, R135, R56.reuse, 0x2 ;  /* 0x000000388702d211 */ /* 0x081fe400078210ff */
[----:B--2---:R-:W-:-:S02]  /*21600*/  @!P4 LEA R4, P2, R133, R56, 0x2 ;  /* 0x000000388504c211 */ /* 0x004fc400078410ff */
[-C--:B------:R-:W-:Y:S02]  /*21610*/  @!P5 LEA.HI.X R3, R135, R57.reuse, R136, 0x2, P1 ;  /* 0x000000398703d211 */ /* 0x080fe400008f1488 */
[----:B---3--:R-:W-:Y:S02]  /*21620*/  @!P3 LEA R6, P6, R128, R56, 0x2 ;  /* 0x000000388006b211 */ /* 0x008fe400078c10ff */
[----:B------:R-:W-:Y:S01]  /*21630*/  ISETP.GE.AND P1, PT, R124, UR4, PT ;  /* 0x000000047c007c0c */ /* 0x000fe2000bf26270 */
[----:B------:R0:W-:Y:S01]  /*21640*/  @!P5 ST.E.64 desc[UR6][R2.64], R20 ;  /* 0x000000140200d985 */ /* 0x0001e2000c101b06 */
[-C--:B------:R-:W-:Y:S02]  /*21650*/  @!P4 LEA.HI.X R5, R133, R57.reuse, R134, 0x2, P2 ;  /* 0x000000398505c211 */ /* 0x080fe400010f1486 */
[----:B------:R-:W-:Y:S02]  /*21660*/  @!P3 LEA.HI.X R7, R128, R57, R132, 0x2, P6 ;  /* 0x000000398007b211 */ /* 0x000fe400030f1484 */
[----:B------:R-:W-:Y:S01]  /*21670*/  ISETP.GE.AND P2, PT, R118, UR4, PT ;  /* 0x0000000476007c0c */ /* 0x000fe2000bf46270 */
[----:B------:R2:W-:Y:S01]  /*21680*/  @!P4 ST.E.64 desc[UR6][R4.64], R24 ;  /* 0x000000180400c985 */ /* 0x0005e2000c101b06 */
[----:B------:R-:W-:-:S03]  /*21690*/  ISETP.GE.AND P4, PT, R122, UR4, PT ;  /* 0x000000047a007c0c */ /* 0x000fc6000bf86270 */
[----:B------:R3:W-:Y:S01]  /*216a0*/  @!P3 ST.E.64 desc[UR6][R6.64], R28 ;  /* 0x0000001c0600b985 */ /* 0x0007e2000c101b06 */
[----:B------:R-:W-:Y:S02]  /*216b0*/  ISETP.GE.AND P3, PT, R120, UR4, PT ;  /* 0x0000000478007c0c */ /* 0x000fe4000bf66270 */
[----:B0-----:R-:W-:-:S04]  /*216c0*/  @!P0 LEA R2, P5, R126, R56, 0x2 ;  /* 0x000000387e028211 */ /* 0x001fc800078a10ff */
[-C--:B------:R-:W-:Y:S02]  /*216d0*/  @!P0 LEA.HI.X R3, R126, R57.reuse, R127, 0x2, P5 ;  /* 0x000000397e038211 */ /* 0x080fe400028f147f */
[----:B------:R-:W-:Y:S02]  /*216e0*/  ISETP.GE.AND P5, PT, R116, UR4, PT ;  /* 0x0000000474007c0c */ /* 0x000fe4000bfa6270 */
[CC--:B--2---:R-:W-:Y:S01]  /*216f0*/  @!P1 LEA R4, P6, R124.reuse, R56.reuse, 0x2 ;  /* 0x000000387c049211 */ /* 0x0c4fe200078c10ff */
[----:B------:R0:W-:Y:S03]  /*21700*/  @!P0 ST.E.64 desc[UR6][R2.64], R32 ;  /* 0x0000002002008985 */ /* 0x0001e6000c101b06 */
[----:B------:R-:W-:Y:S02]  /*21710*/  @!P1 LEA.HI.X R5, R124, R57, R125, 0x2, P6 ;  /* 0x000000397c059211 */ /* 0x000fe400030f147d */
[----:B---3--:R-:W-:-:S03]  /*21720*/  @!P3 LEA R6, P6, R120, R56, 0x2 ;  /* 0x000000387806b211 */ /* 0x008fc600078c10ff */
[----:B------:R2:W-:Y:S01]  /*21730*/  @!P1 ST.E.64 desc[UR6][R4.64], R36 ;  /* 0x0000002404009985 */ /* 0x0005e2000c101b06 */
[----:B------:R-:W-:Y:S02]  /*21740*/  @!P3 LEA.HI.X R7, R120, R57, R121, 0x2, P6 ;  /* 0x000000397807b211 */ /* 0x000fe400030f1479 */
[----:B0-----:R-:W-:-:S04]  /*21750*/  @!P4 LEA R2, P0, R122, R56, 0x2 ;  /* 0x000000387a02c211 */ /* 0x001fc800078010ff */
[-C--:B------:R-:W-:Y:S02]  /*21760*/  @!P4 LEA.HI.X R3, R122, R57.reuse, R123, 0x2, P0 ;  /* 0x000000397a03c211 */ /* 0x080fe400000f147b */
[-C--:B------:R-:W-:Y:S02]  /*21770*/  @!P5 LEA R8, P0, R116, R56.reuse, 0x2 ;  /* 0x000000387408d211 */ /* 0x080fe400078010ff */
[----:B--2---:R-:W-:Y:S01]  /*21780*/  @!P2 LEA R4, P1, R118, R56, 0x2 ;  /* 0x000000387604a211 */ /* 0x004fe200078210ff */
[----:B------:R3:W-:Y:S01]  /*21790*/  @!P4 ST.E.64 desc[UR6][R2.64], R40 ;  /* 0x000000280200c985 */ /* 0x0007e2000c101b06 */
[-C--:B------:R-:W-:Y:S02]  /*217a0*/  @!P5 LEA.HI.X R9, R116, R57.reuse, R117, 0x2, P0 ;  /* 0x000000397409d211 */ /* 0x080fe400000f1475 */
[----:B------:R-:W-:Y:S01]  /*217b0*/  @!P2 LEA.HI.X R5, R118, R57, R119, 0x2, P1 ;  /* 0x000000397605a211 */ /* 0x000fe200008f1477 */
[----:B------:R3:W-:Y:S04]  /*217c0*/  @!P3 ST.E.64 desc[UR6][R6.64], R44 ;  /* 0x0000002c0600b985 */ /* 0x0007e8000c101b06 */
[----:B------:R3:W-:Y:S04]  /*217d0*/  @!P2 ST.E.64 desc[UR6][R4.64], R48 ;  /* 0x000000300400a985 */ /* 0x0007e8000c101b06 */
[----:B------:R3:W-:Y:S02]  /*217e0*/  @!P5 ST.E.64 desc[UR6][R8.64], R52 ;  /* 0x000000340800d985 */ /* 0x0007e4000c101b06 */
.L_x_669:
[----:B------:R-:W-:Y:S05]  /*217f0*/  BSYNC B1 ;  /* 0x0000000000017941 */ /* 0x000fea0003800000 */
.L_x_668:
[----:B------:R-:W-:Y:S01]  /*21800*/  ISETP.GE.AND P0, PT, R112, R0, PT ;  /* 0x000000007000720c */ /* 0x000fe20003f06270 */
[----:B---3--:R3:W4:Y:S04]  /*21810*/  SHFL.IDX PT, R3, R61, 0x1, 0x1c1f ;  /* 0x003c1f003d037f89 */ /* 0x00872800000e0000 */
[----:B------:R3:W0:Y:S08]  /*21820*/  SHFL.IDX PT, R2, R60, 0x1, 0x1c1f ;  /* 0x003c1f003c027f89 */ /* 0x00063000000e0000 */
[----:B---3--:R-:W-:Y:S05]  /*21830*/  @P0 BRA `(.L_x_667) ;  /* 0x0000001400c80947 */ /* 0x008fea0003800000 */
[----:B------:R-:W-:Y:S01]  /*21840*/  ULDC UR4, c[0x0][0xac8] ;  /* 0x0002b20000047ab9 */ /* 0x000fe20000000800 */
[----:B------:R-:W-:Y:S01]  /*21850*/  ULDC.64 UR6, c[0x0][0x208] ;  /* 0x0000820000067ab9 */ /* 0x000fe20000000a00 */
[----:B-----5:R-:W-:Y:S02]  /*21860*/  ISETP.GE.AND P3, PT, R227, UR4, PT ;  /* 0x00000004e3007c0c */ /* 0x020fe4000bf66270 */
[----:B------:R-:W-:Y:S02]  /*21870*/  ISETP.GE.AND P2, PT, R211, UR4, PT ;  /* 0x00000004d3007c0c */ /* 0x000fe4000bf46270 */
[----:B------:R-:W-:Y:S02]  /*21880*/  ISETP.GE.AND P1, PT, R209, UR4, PT ;  /* 0x00000004d1007c0c */ /* 0x000fe4000bf26270 */
[----:B------:R-:W-:Y:S02]  /*21890*/  ISETP.GE.AND P0, PT, R207, UR4, PT ;  /* 0x00000004cf007c0c */ /* 0x000fe4000bf06270 */
[----:B------:R-:W-:-:S05]  /*218a0*/  ISETP.GE.AND P4, PT, R203, UR4, PT ;  /* 0x00000004cb007c0c */ /* 0x000fca000bf86270 */
[----:B0---4-:R-:W-:-:S04]  /*218b0*/  @!P3 IMAD.WIDE R4, R227, 0x4, R2 ;  /* 0x00000004e304b825 */ /* 0x011fc800078e0202 */
[-C--:B------:R-:W-:Y:S01]  /*218c0*/  @!P1 LEA R6, P5, R209, R2.reuse, 0x2 ;  /* 0x00000002d1069211 */ /* 0x080fe200078a10ff */
[----:B------:R0:W-:Y:S01]  /*218d0*/  @!P3 ST.E.64 desc[UR6][R4.64], R26 ;  /* 0x0000001a0400b985 */ /* 0x0001e2000c101b06 */
[----:B------:R-:W-:Y:S02]  /*218e0*/  ISETP.GE.AND P3, PT, R205, UR4, PT ;  /* 0x00000004cd007c0c */ /* 0x000fe4000bf66270 */
[----:B------:R-:W-:Y:S02]  /*218f0*/  @!P1 LEA.HI.X R7, R209, R3, R210, 0x2, P5 ;  /* 0x00000003d1079211 */ /* 0x000fe400028f14d2 */
        /* <DEDUP_REMOVED lines=9> */
[-C--:B0-----:R-:W-:Y:S02]  /*21990*/  @!P3 LEA R4, P1, R205, R2.reuse, 0x2 ;  /* 0x00000002cd04b211 */ /* 0x081fe400078210ff */
[----:B---3--:R-:W-:Y:S02]  /*219a0*/  @!P4 LEA R6, P2, R203, R2, 0x2 ;  /* 0x00000002cb06c211 */ /* 0x008fe400078410ff */
[----:B------:R-:W-:-:S02]  /*219b0*/  @!P3 LEA.HI.X R5, R205, R3, R206, 0x2, P1 ;  /* 0x00000003cd05b211 */ /* 0x000fc400008f14ce */
[----:B------:R-:W-:Y:S02]  /*219c0*/  ISETP.GE.AND P1, PT, R197, UR4, PT ;  /* 0x00000004c5007c0c */ /* 0x000fe4000bf26270 */
[-C--:B------:R-:W-:Y:S01]  /*219d0*/  @!P4 LEA.HI.X R7, R203, R3.reuse, R204, 0x2, P2 ;  /* 0x00000003cb07c211 */ /* 0x080fe200010f14cc */
[----:B------:R0:W-:Y:S01]  /*219e0*/  @!P3 ST.E.64 desc[UR6][R4.64], R42 ;  /* 0x0000002a0400b985 */ /* 0x0001e2000c101b06 */
[----:B------:R-:W-:Y:S02]  /*219f0*/  ISETP.GE.AND P2, PT, R195, UR4, PT ;  /* 0x00000004c3007c0c */ /* 0x000fe4000bf46270 */
[----:B----4-:R-:W-:Y:S01]  /*21a00*/  @!P5 LEA R8, P6, R201, R2, 0x2 ;  /* 0x00000002c908d211 */ /* 0x010fe200078c10ff */
[----:B------:R3:W-:Y:S01]  /*21a10*/  @!P4 ST.E.64 desc[UR6][R6.64], R46 ;  /* 0x0000002e0600c985 */ /* 0x0007e2000c101b06 */
[----:B------:R-:W-:Y:S02]  /*21a20*/  ISETP.GE.AND P3, PT, R193, UR4, PT ;  /* 0x00000004c1007c0c */ /* 0x000fe4000bf66270 */
[----:B------:R-:W-:-:S02]  /*21a30*/  @!P5 LEA.HI.X R9, R201, R3, R202, 0x2, P6 ;  /* 0x00000003c909d211 */ /* 0x000fc400030f14ca */
[----:B------:R-:W-:-:S03]  /*21a40*/  ISETP.GE.AND P4, PT, R191, UR4, PT ;  /* 0x00000004bf007c0c */ /* 0x000fc6000bf86270 */
[----:B------:R4:W-:Y:S01]  /*21a50*/  @!P5 ST.E.64 desc[UR6][R8.64], R50 ;  /* 0x000000320800d985 */ /* 0x0009e2000c101b06 */
[-C--:B0-----:R-:W-:Y:S02]  /*21a60*/  @!P0 LEA R4, P6, R199, R2.reuse, 0x2 ;  /* 0x00000002c7048211 */ /* 0x081fe400078c10ff */
[-C--:B---3--:R-:W-:Y:S02]  /*21a70*/  @!P1 LEA R6, P5, R197, R2.reuse, 0x2 ;  /* 0x00000002c5069211 */ /* 0x088fe400078a10ff */
[-C--:B------:R-:W-:Y:S02]  /*21a80*/  @!P0 LEA.HI.X R5, R199, R3.reuse, R200, 0x2, P6 ;  /* 0x00000003c7058211 */ /* 0x080fe400030f14c8 */
[----:B------:R-:W-:Y:S02]  /*21a90*/  @!P1 LEA.HI.X R7, R197, R3, R198, 0x2, P5 ;  /* 0x00000003c5079211 */ /* 0x000fe400028f14c6 */
[----:B------:R-:W-:Y:S01]  /*21aa0*/  ISETP.GE.AND P5, PT, R189, UR4, PT ;  /* 0x00000004bd007c0c */ /* 0x000fe2000bfa6270 */
[----:B------:R0:W-:Y:S01]  /*21ab0*/  @!P0 ST.E.64 desc[UR6][R4.64], R54 ;  /* 0x0000003604008985 */ /* 0x0001e2000c101b06 */
[----:B----4-:R-:W-:-:S02]  /*21ac0*/  @!P2 LEA R8, P6, R195, R2, 0x2 ;  /* 0x00000002c308a211 */ /* 0x010fc400078c10ff */
[----:B------:R-:W-:Y:S01]  /*21ad0*/  ISETP.GE.AND P0, PT, R187, UR4, PT ;  /* 0x00000004bb007c0c */ /* 0x000fe2000bf06270 */
[----:B------:R3:W-:Y:S01]  /*21ae0*/  @!P1 ST.E.64 desc[UR6][R6.64], R64 ;  /* 0x0000004006009985 */ /* 0x0007e2000c101b06 */
[----:B------:R-:W-:Y:S02]  /*21af0*/  @!P2 LEA.HI.X R9, R195, R3, R196, 0x2, P6 ;  /* 0x00000003c309a211 */ /* 0x000fe400030f14c4 */
        /* <DEDUP_REMOVED lines=8> */
[----:B----4-:R-:W-:-:S03]  /*21b80*/  @!P5 LEA R8, P6, R189, R2, 0x2 ;  /* 0x00000002bd08d211 */ /* 0x010fc600078c10ff */
[----:B------:R3:W-:Y:S01]  /*21b90*/  @!P4 ST.E.64 desc[UR6][R6.64], R70 ;  /* 0x000000460600c985 */ /* 0x0007e2000c101b06 */
[----:B------:R-:W-:-:S05]  /*21ba0*/  @!P5 LEA.HI.X R9, R189, R3, R190, 0x2, P6 ;  /* 0x00000003bd09d211 */ /* 0x000fca00030f14be */
[----:B------:R4:W-:Y:S01]  /*21bb0*/  @!P5 ST.E.64 desc[UR6][R8.64], R74 ;  /* 0x0000004a0800d985 */ /* 0x0009e2000c101b06 */
[----:B------:R-:W-:Y:S02]  /*21bc0*/  ISETP.GE.AND P5, PT, R149, UR4, PT ;  /* 0x0000000495007c0c */ /* 0x000fe4000bfa6270 */
[----:B0-----:R-:W-:-:S04]  /*21bd0*/  @!P0 LEA R4, P4, R187, R2, 0x2 ;  /* 0x00000002bb048211 */ /* 0x001fc800078810ff */
[-C--:B------:R-:W-:Y:S02]  /*21be0*/  @!P0 LEA.HI.X R5, R187, R3.reuse, R188, 0x2, P4 ;  /* 0x00000003bb058211 */ /* 0x080fe400020f14bc */
[----:B------:R-:W-:Y:S02]  /*21bf0*/  ISETP.GE.AND P4, PT, R147, UR4, PT ;  /* 0x0000000493007c0c */ /* 0x000fe4000bf86270 */
[-C--:B---3--:R-:W-:Y:S01]  /*21c00*/  @!P1 LEA R6, P3, R185, R2.reuse, 0x2 ;  /* 0x00000002b9069211 */ /* 0x088fe200078610ff */
[----:B------:R0:W-:Y:S01]  /*21c10*/  @!P0 ST.E.64 desc[UR6][R4.64], R72 ;  /* 0x0000004804008985 */ /* 0x0001e2000c101b06 */
[----:B----4-:R-:W-:Y:S02]  /*21c20*/  @!P2 LEA R8, P6, R151, R2, 0x2 ;  /* 0x000000029708a211 */ /* 0x010fe400078c10ff */
[----:B------:R-:W-:Y:S02]  /*21c30*/  @!P1 LEA.HI.X R7, R185, R3, R186, 0x2, P3 ;  /* 0x00000003b9079211 */ /* 0x000fe400018f14ba */
[----:B------:R-:W-:-:S02]  /*21c40*/  ISETP.GE.AND P3, PT, R145, UR4, PT ;  /* 0x0000000491007c0c */ /* 0x000fc4000bf66270 */
[----:B------:R-:W-:Y:S01]  /*21c50*/  @!P2 LEA.HI.X R9, R151, R3, R184, 0x2, P6 ;  /* 0x000000039709a211 */ /* 0x000fe200030f14b8 */
[----:B------:R3:W-:Y:S01]  /*21c60*/  @!P1 ST.E.64 desc[UR6][R6.64], R76 ;  /* 0x0000004c06009985 */ /* 0x0007e2000c101b06 */
[----:B------:R-:W-:-:S03]  /*21c70*/  ISETP.GE.AND P1, PT, R141, UR4, PT ;  /* 0x000000048d007c0c */ /* 0x000fc6000bf26270 */
[----:B------:R4:W-:Y:S01]  /*21c80*/  @!P2 ST.E.64 desc[UR6][R8.64], R78 ;  /* 0x0000004e0800a985 */ /* 0x0009e2000c101b06 */
[----:B------:R-:W-:Y:S02]  /*21c90*/  ISETP.GE.AND P2, PT, R143, UR4, PT ;  /* 0x000000048f007c0c */ /* 0x000fe4000bf46270 */
[----:B0-----:R-:W-:-:S04]  /*21ca0*/  @!P5 LEA R4, P6, R149, R2, 0x2 ;  /* 0x000000029504d211 */ /* 0x001fc800078c10ff */
[----:B------:R-:W-:Y:S02]  /*21cb0*/  @!P5 LEA.HI.X R5, R149, R3, R150, 0x2, P6 ;  /* 0x000000039505d211 */ /* 0x000fe400030f1496 */
[----:B---3--:R-:W-:-:S03]  /*21cc0*/  @!P4 LEA R6, P0, R147, R2, 0x2 ;  /* 0x000000029306c211 */ /* 0x008fc600078010ff */
[----:B------:R0:W-:Y:S01]  /*21cd0*/  @!P5 ST.E.64 desc[UR6][R4.64], R80 ;  /* 0x000000500400d985 */ /* 0x0001e2000c101b06 */
[----:B------:R-:W-:Y:S02]  /*21ce0*/  ISETP.GE.AND P5, PT, R137, UR4, PT ;  /* 0x0000000489007c0c */ /* 0x000fe4000bfa6270 */
[-C--:B------:R-:W-:Y:S02]  /*21cf0*/  @!P4 LEA.HI.X R7, R147, R3.reuse, R148, 0x2, P0 ;  /* 0x000000039307c211 */ /* 0x080fe400000f1494 */
[----:B------:R-:W-:Y:S02]  /*21d00*/  ISETP.GE.AND P0, PT, R139, UR4, PT ;  /* 0x000000048b007c0c */ /* 0x000fe4000bf06270 */
[----:B----4-:R-:W-:Y:S01]  /*21d10*/  @!P3 LEA R8, P6, R145, R2, 0x2 ;  /* 0x000000029108b211 */ /* 0x010fe200078c10ff */
[----:B------:R3:W-:Y:S01]  /*21d20*/  @!P4 ST.E.64 desc[UR6][R6.64], R82 ;  /* 0x000000520600c985 */ /* 0x0007e2000c101b06 */
[----:B------:R-:W-:Y:S02]  /*21d30*/  ISETP.GE.AND P4, PT, R135, UR4, PT ;  /* 0x0000000487007c0c */ /* 0x000fe4000bf86270 */
[----:B------:R-:W-:-:S02]  /*21d40*/  @!P3 LEA.HI.X R9, R145, R3, R146, 0x2, P6 ;  /* 0x000000039109b211 */ /* 0x000fc400030f1492 */
[----:B0-----:R-:W-:-:S03]  /*21d50*/  @!P2 LEA R4, P6, R143, R2, 0x2 ;  /* 0x000000028f04a211 */ /* 0x001fc600078c10ff */
[----:B------:R0:W-:Y:S01]  /*21d60*/  @!P3 ST.E.64 desc[UR6][R8.64], R84 ;  /* 0x000000540800b985 */ /* 0x0001e2000c101b06 */
[----:B------:R-:W-:Y:S02]  /*21d70*/  @!P2 LEA.HI.X R5, R143, R3, R144, 0x2, P6 ;  /* 0x000000038f05a211 */ /* 0x000fe400030f1490 */
[----:B---3--:R-:W-:-:S03]  /*21d80*/  @!P1 LEA R6, P3, R141, R2, 0x2 ;  /* 0x000000028d069211 */ /* 0x008fc600078610ff */
[----:B------:R3:W-:Y:S01]  /*21d90*/  @!P2 ST.E.64 desc[UR6][R4.64], R86 ;  /* 0x000000560400a985 */ /* 0x0007e2000c101b06 */
[-C--:B------:R-:W-:Y:S02]  /*21da0*/  @!P1 LEA.HI.X R7, R141, R3.reuse, R142, 0x2, P3 ;  /* 0x000000038d079211 */ /* 0x080fe400018f148e */
[----:B------:R-:W-:Y:S02]  /*21db0*/  ISETP.GE.AND P3, PT, R133, UR4, PT ;  /* 0x0000000485007c0c */ /* 0x000fe4000bf66270 */
[CC--:B0-----:R-:W-:Y:S01]  /*21dc0*/  @!P0 LEA R8, P6, R139.reuse, R2.reuse, 0x2 ;  /* 0x000000028b088211 */ /* 0x0c1fe200078c10ff */
[----:B------:R0:W-:Y:S03]  /*21dd0*/  @!P1 ST.E.64 desc[UR6][R6.64], R88 ;  /* 0x0000005806009985 */ /* 0x0001e6000c101b06 */
[----:B------:R-:W-:Y:S02]  /*21de0*/  @!P0 LEA.HI.X R9, R139, R3, R140, 0x2, P6 ;  /* 0x000000038b098211 */ /* 0x000fe400030f148c */
[----:B---3--:R-:W-:-:S03]  /*21df0*/  @!P5 LEA R4, P1, R137, R2, 0x2 ;  /* 0x000000028904d211 */ /* 0x008fc600078210ff */
[----:B------:R3:W-:Y:S01]  /*21e00*/  @!P0 ST.E.64 desc[UR6][R8.64], R90 ;  /* 0x0000005a08008985 */ /* 0x0007e2000c101b06 */
[----:B------:R-:W-:Y:S02]  /*21e10*/  ISETP.GE.AND P0, PT, R128, UR4, PT ;  /* 0x0000000480007c0c */ /* 0x000fe4000bf06270 */
[-C--:B------:R-:W-:Y:S02]  /*21e20*/  @!P5 LEA.HI.X R5, R137, R3.reuse, R138, 0x2, P1 ;  /* 0x000000038905d211 */ /* 0x080fe400008f148a */
[----:B------:R-:W-:Y:S02]  /*21e30*/  ISETP.GE.AND P1, PT, R126, UR4, PT ;  /* 0x000000047e007c0c */ /* 0x000fe4000bf26270 */
[C---:B0-----:R-:W-:Y:S01]  /*21e40*/  @!P4 LEA R6, P2, R135.reuse, R2, 0x2 ;  /* 0x000000028706c211 */ /* 0x041fe200078410ff */
[----:B------:R0:W-:Y:S03]  /*21e50*/  @!P5 ST.E.64 desc[UR6][R4.64], R92 ;  /* 0x0000005c0400d985 */ /* 0x0001e6000c101b06 */
[----:B------:R-:W-:-:S02]  /*21e60*/  @!P4 LEA.HI.X R7, R135, R3, R136, 0x2, P2 ;  /* 0x000000038707c211 */ /* 0x000fc400010f1488 */
[----:B------:R-:W-:Y:S02]  /*21e70*/  ISETP.GE.AND P2, PT, R120, UR4, PT ;  /* 0x0000000478007c0c */ /* 0x000fe4000bf46270 */
[CC--:B---3--:R-:W-:Y:S01]  /*21e80*/  @!P3 LEA R8, P6, R133.reuse, R2.reuse, 0x2 ;  /* 0x000000028508b211 */ /* 0x0c8fe200078c10ff */
[----:B------:R3:W-:Y:S01]  /*21e90*/  @!P4 ST.E.64 desc[UR6][R6.64], R94 ;  /* 0x0000005e0600c985 */ /* 0x0007e2000c101b06 */
[----:B------:R-:W-:Y:S02]  /*21ea0*/  ISETP.GE.AND P4, PT, R124, UR4, PT ;  /* 0x000000047c007c0c */ /* 0x000fe4000bf86270 */
[----:B------:R-:W-:Y:S02]  /*21eb0*/  @!P3 LEA.HI.X R9, R133, R3, R134, 0x2, P6 ;  /* 0x000000038509b211 */ /* 0x000fe400030f1486 */
[----:B0-----:R-:W-:-:S03]  /*21ec0*/  @!P1 LEA R4, P6, R126, R2, 0x2 ;  /* 0x000000027e049211 */ /* 0x001fc600078c10ff */
[----:B------:R0:W-:Y:S01]  /*21ed0*/  @!P3 ST.E.64 desc[UR6][R8.64], R96 ;  /* 0x000000600800b985 */ /* 0x0001e2000c101b06 */
[----:B------:R-:W-:Y:S02]  /*21ee0*/  ISETP.GE.AND P3, PT, R122, UR4, PT ;  /* 0x000000047a007c0c */ /* 0x000fe4000bf66270 */
[----:B------:R-:W-:Y:S02]  /*21ef0*/  @!P1 LEA.HI.X R5, R126, R3, R127, 0x2, P6 ;  /* 0x000000037e059211 */ /* 0x000fe400030f147f */
[----:B---3--:R-:W-:-:S04]  /*21f00*/  @!P0 LEA R6, P5, R128, R2, 0x2 ;  /* 0x0000000280068211 */ /* 0x008fc800078a10ff */
[----:B------:R-:W-:Y:S02]  /*21f10*/  @!P0 LEA.HI.X R7, R128, R3, R132, 0x2, P5 ;  /* 0x0000000380078211 */ /* 0x000fe400028f1484 */
[----:B------:R-:W-:-:S03]  /*21f20*/  ISETP.GE.AND P5, PT, R118, UR4, PT ;  /* 0x0000000476007c0c */ /* 0x000fc6000bfa6270 */
[----:B------:R3:W-:Y:S04]  /*21f30*/  @!P0 ST.E.64 desc[UR6][R6.64], R98 ;  /* 0x0000006206008985 */ /* 0x0007e8000c101b06 */
[----:B------:R4:W-:Y:S01]  /*21f40*/  @!P1 ST.E.64 desc[UR6][R4.64], R100 ;  /* 0x0000006404009985 */ /* 0x0009e2000c101b06 */
[----:B0-----:R-:W-:-:S04]  /*21f50*/  @!P2 LEA R8, P1, R120, R2, 0x2 ;  /* 0x000000027808a211 */ /* 0x001fc800078210ff */
[----:B------:R-:W-:Y:S02]  /*21f60*/  @!P2 LEA.HI.X R9, R120, R3, R121, 0x2, P1 ;  /* 0x000000037809a211 */ /* 0x000fe400008f1479 */
[----:B---3--:R-:W-:-:S04]  /*21f70*/  @!P4 LEA R6, P0, R124, R2, 0x2 ;  /* 0x000000027c06c211 */ /* 0x008fc800078010ff */
[-C--:B------:R-:W-:Y:S02]  /*21f80*/  @!P4 LEA.HI.X R7, R124, R3.reuse, R125, 0x2, P0 ;  /* 0x000000037c07c211 */ /* 0x080fe400000f147d */
[-C--:B------:R-:W-:Y:S02]  /*21f90*/  @!P5 LEA R10, P0, R118, R2.reuse, 0x2 ;  /* 0x00000002760ad211 */ /* 0x080fe400078010ff */
[----:B----4-:R-:W-:Y:S01]  /*21fa0*/  @!P3 LEA R4, P6, R122, R2, 0x2 ;  /* 0x000000027a04b211 */ /* 0x010fe200078c10ff */
[----:B------:R0:W-:Y:S01]  /*21fb0*/  @!P4 ST.E.64 desc[UR6][R6.64], R102 ;  /* 0x000000660600c985 */ /* 0x0001e2000c101b06 */
[-C--:B------:R-:W-:Y:S02]  /*21fc0*/  @!P5 LEA.HI.X R11, R118, R3.reuse, R119, 0x2, P0 ;  /* 0x00000003760bd211 */ /* 0x080fe400000f1477 */
[----:B------:R-:W-:Y:S02]  /*21fd0*/  ISETP.GE.AND P0, PT, R116, UR4, PT ;  /* 0x0000000474007c0c */ /* 0x000fe4000bf06270 */
[----:B------:R-:W-:-:S05]  /*21fe0*/  @!P3 LEA.HI.X R5, R122, R3, R123, 0x2, P6 ;  /* 0x000000037a05b211 */ /* 0x000fca00030f147b */
[----:B------:R0:W-:Y:S04]  /*21ff0*/  @!P3 ST.E.64 desc[UR6][R4.64], R104 ;  /* 0x000000680400b985 */ /* 0x0001e8000c101b06 */
[----:B------:R0:W-:Y:S04]  /*22000*/  @!P2 ST.E.64 desc[UR6][R8.64], R106 ;  /* 0x0000006a0800a985 */ /* 0x0001e8000c101b06 */
[----:B------:R0:W-:Y:S01]  /*22010*/  @!P5 ST.E.64 desc[UR6][R10.64], R108 ;  /* 0x0000006c0a00d985 */ /* 0x0001e2000c101b06 */
[----:B------:R-:W-:Y:S05]  /*22020*/  @P0 BRA `(.L_x_667) ;  /* 0x0000000c00cc0947 */ /* 0x000fea0003800000 */
[----:B------:R-:W-:Y:S01]  /*22030*/  LEA R2, P0, R116, R2, 0x2 ;  /* 0x0000000274027211 */ /* 0x000fe200078010ff */
[----:B------:R-:W-:-:S03]  /*22040*/  ULDC.64 UR4, c[0x0][0x208] ;  /* 0x0000820000047ab9 */ /* 0x000fc60000000a00 */
[----:B------:R-:W-:-:S05]  /*22050*/  LEA.HI.X R3, R116, R3, R117, 0x2, P0 ;  /* 0x0000000374037211 */ /* 0x000fca00000f1475 */
[----:B------:R3:W-:Y:S01]  /*22060*/  ST.E.64 desc[UR4][R2.64], R110 ;  /* 0x0000006e02007985 */ /* 0x0007e2000c101b04 */
[----:B------:R-:W-:Y:S05]  /*22070*/  BRA `(.L_x_667) ;  /* 0x0000000c00b87947 */ /* 0x000fea0003800000 */
.L_x_658:
[----:B------:R-:W2:Y:S01]  /*22080*/  LDL.LU R4, [R1+0x78] ;  /* 0x0000780001047983 */ /* 0x000ea20000300800 */
[----:B------:R-:W-:Y:S01]  /*22090*/  ULDC.64 UR6, c[0x0][0xc08] ;  /* 0x0003020000067ab9 */ /* 0x000fe20000000a00 */
[----:B------:R-:W-:Y:S02]  /*220a0*/  ULDC.64 UR4, c[0x0][0xc00] ;  /* 0x0003000000047ab9 */ /* 0x000fe40000000a00 */
[----:B0-----:R-:W3:Y:S04]  /*220b0*/  LDL.LU R0, [R1+0x7c] ;  /* 0x00007c0001007983 */ /* 0x001ee80000300800 */
[----:B------:R-:W4:Y:S01]  /*220c0*/  LDL R8, [R1+0x70] ;  /* 0x0000700001087983 */ /* 0x000f220000100800 */
[----:B------:R-:W-:Y:S01]  /*220d0*/  ISETP.NE.U32.AND P1, PT, RZ, UR6, PT ;  /* 0x00000006ff007c0c */ /* 0x000fe2000bf25070 */
[----:B------:R-:W-:Y:S01]  /*220e0*/  IMAD.MOV.U32 R15, RZ, RZ, RZ ;  /* 0x000000ffff0f7224 */ /* 0x000fe200078e00ff */
[----:B------:R-:W-:Y:S01]  /*220f0*/  ISETP.NE.U32.AND P0, PT, RZ, UR4, PT ;  /* 0x00000004ff007c0c */ /* 0x000fe2000bf05070 */
[----:B------:R-:W-:Y:S01]  /*22100*/  ULDC.64 UR8, c[0x0][0x208] ;  /* 0x0000820000087ab9 */ /* 0x000fe20000000a00 */
[----:B------:R-:W-:Y:S01]  /*22110*/  ISETP.NE.AND.EX P1, PT, RZ, UR7, PT, P1 ;  /* 0x00000007ff007c0c */ /* 0x000fe2000bf25310 */
[----:B------:R-:W0:Y:S01]  /*22120*/  S2R R6, SR_TID.X ;  /* 0x0000000000067919 */ /* 0x000e220000002100 */
[----:B------:R-:W-:Y:S01]  /*22130*/  ISETP.NE.AND.EX P0, PT, RZ, UR5, PT, P0 ;  /* 0x00000005ff007c0c */ /* 0x000fe2000bf05300 */
[----:B0-----:R-:W-:-:S05]  /*22140*/  VIADD R7, R6, 0xffffff80 ;  /* 0xffffff8006077836 */ /* 0x001fca0000000000 */
[----:B------:R-:W-:Y:S02]  /*22150*/  ISETP.GT.AND P3, PT, R7, 0x7f, PT ;  /* 0x0000007f0700780c */ /* 0x000fe40003f64270 */
[----:B--2---:R-:W-:-:S04]  /*22160*/  IADD3 R2, P2, R4, UR4, RZ ;  /* 0x0000000404027c10 */ /* 0x004fc8000ff5e0ff */
[----:B---3--:R-:W-:Y:S02]  /*22170*/  IADD3.X R3, R0, UR5, RZ, P2, !PT ;  /* 0x0000000500037c10 */ /* 0x008fe400097fe4ff */
[----:B------:R-:W-:Y:S01]  /*22180*/  @P1 IADD3 R4, P2, R4, UR6, RZ ;  /* 0x0000000604041c10 */ /* 0x000fe2000ff5e0ff */
[----:B------:R-:W-:Y:S02]  /*22190*/  ULDC UR4, c[0x0][0xa88] ;  /* 0x0002a20000047ab9 */ /* 0x000fe40000000800 */
[----:B------:R0:W5:Y:S01]  /*221a0*/  @P0 LDG.E R15, desc[UR8][R2.64] ;  /* 0x00000008020f0981 */ /* 0x000162000c1e1900 */
[----:B------:R-:W-:Y:S01]  /*221b0*/  @P1 IADD3.X R5, R0, UR7, RZ, P2, !PT ;  /* 0x0000000700051c10 */ /* 0x000fe200097fe4ff */
[----:B------:R-:W-:Y:S01]  /*221c0*/  IMAD.U32 R0, RZ, RZ, UR4 ;  /* 0x00000004ff007e24 */ /* 0x000fe2000f8e00ff */
[----:B----4-:R-:W-:-:S05]  /*221d0*/  ISETP.NE.AND P2, PT, R8, RZ, PT ;  /* 0x000000ff0800720c */ /* 0x010fca0003f45270 */
[----:B------:R0:W5:Y:S08]  /*221e0*/  @P1 LDG.E R0, desc[UR8][R4.64] ;  /* 0x0000000804001981 */ /* 0x000170000c1e1900 */
[----:B------:R-:W2:Y:S02]  /*221f0*/  @!P2 LDC R8, c[0x0][0xad4] ;  /* 0x0002b500ff08ab82 */ /* 0x000ea40000000800 */
[----:B--2---:R0:W-:Y:S01]  /*22200*/  @!P2 STL [R1+0x70], R8 ;  /* 0x000070080100a387 */ /* 0x0041e20000100800 */
[----:B------:R-:W-:Y:S01]  /*22210*/  ISETP.GT.AND P2, PT, R8, 0x1, PT ;  /* 0x000000010800780c */ /* 0x000fe20003f44270 */
[----:B------:R-:W-:-:S12]  /*22220*/  @P1 BRA `(.L_x_670) ;  /* 0x0000000000141947 */ /* 0x000fd80003800000 */
[----:B------:R-:W-:Y:S05]  /*22230*/  @!P0 BRA `(.L_x_670) ;  /* 0x0000000000108947 */ /* 0x000fea0003800000 */
[----:B------:R-:W-:Y:S02]  /*22240*/  ULDC.64 UR4, c[0x0][0x208] ;  /* 0x0000820000047ab9 */ /* 0x000fe40000000a00 */
[----:B0-----:R-:W2:Y:S04]  /*22250*/  LDG.E R5, desc[UR4][R2.64] ;  /* 0x0000000402057981 */ /* 0x001ea8000c1e1900 */
[----:B-----5:R-:W2:Y:S02]  /*22260*/  LDG.E R0, desc[UR4][R2.64+0x4] ;  /* 0x0000040402007981 */ /* 0x020ea4000c1e1900 */
[----:B--2---:R-:W-:-:S07]  /*22270*/  IMAD.IADD R0, R0, 0x1, -R5 ;  /* 0x0000000100007824 */ /* 0x004fce00078e0a05 */
.L_x_670:
[----:B0-----:R-:W2:Y:S04]  /*22280*/  LDL.LU R3, [R1+0x74] ;  /* 0x0000740001037983 */ /* 0x001ea80000300800 */
[----:B------:R-:W3:Y:S01]  /*22290*/  LDL.LU R2, [R1+0x10c] ;  /* 0x00010c0001027983 */ /* 0x000ee20000300800 */
[----:B------:R-:W-:Y:S01]  /*222a0*/  BSSY B1, `(.L_x_671) ;  /* 0x0000039000017945 */ /* 0x000fe20003800000 */
[----:B-----5:R-:W-:Y:S02]  /*222b0*/  SHF.R.S32.HI R24, RZ, 0x1f, R15 ;  /* 0x0000001fff187819 */ /* 0x020fe4000001140f */
[----:B--2---:R-:W-:Y:S02]  /*222c0*/  SEL R29, R3, RZ, !P0 ;  /* 0x000000ff031d7207 */ /* 0x004fe40004000000 */
[----:B---3--:R-:W-:Y:S01]  /*222d0*/  SEL R26, R2, RZ, !P0 ;  /* 0x000000ff021a7207 */ /* 0x008fe20004000000 */
[----:B------:R-:W-:Y:S06]  /*222e0*/  @P3 BRA `(.L_x_672) ;  /* 0x0000000000d03947 */ /* 0x000fec0003800000 */
[----:B------:R-:W2:Y:S01]  /*222f0*/  LDL R2, [R1+0x84] ;  /* 0x0000840001027983 */ /* 0x000ea20000100800 */
[----:B------:R-:W0:Y:S02]  /*22300*/  LDC R31, c[0x0][0xbe8] ;  /* 0x0002fa00ff1f7b82 */ /* 0x000e240000000800 */
[----:B0-----:R-:W-:Y:S02]  /*22310*/  IMAD R3, R0, R31, RZ ;  /* 0x0000001f00037224 */ /* 0x001fe400078e02ff */
[----:B--2---:R-:W-:-:S04]  /*22320*/  IMAD R2, R2, 0x80, R6 ;  /* 0x0000008002027824 */ /* 0x004fc800078e0206 */
[----:B------:R-:W-:-:S05]  /*22330*/  VIADD R28, R2, 0xffffff80 ;  /* 0xffffff80021c7836 */ /* 0x000fca0000000000 */
[----:B------:R-:W-:-:S13]  /*22340*/  ISETP.GE.AND P0, PT, R28, R3, PT ;  /* 0x000000031c00720c */ /* 0x000fda0003f06270 */
[----:B------:R-:W-:Y:S05]  /*22350*/  @P0 BRA `(.L_x_672) ;  /* 0x0000000000b40947 */ /* 0x000fea0003800000 */
[----:B------:R-:W2:Y:S01]  /*22360*/  LDL.LU R30, [R1+0x88] ;  /* 0x00008800011e7983 */ /* 0x000ea20000300800 */
[----:B------:R-:W-:Y:S01]  /*22370*/  IMAD.MOV.U32 R20, RZ, RZ, 0x9b8 ;  /* 0x000009b8ff147424 */ /* 0x000fe200078e00ff */
[----:B------:R-:W-:Y:S01]  /*22380*/  ISETP.GT.AND P0, PT, R8, 0x1, PT ;  /* 0x000000010800780c */ /* 0x000fe20003f04270 */
[----:B------:R-:W-:Y:S01]  /*22390*/  IMAD.MOV.U32 R21, RZ, RZ, R28 ;  /* 0x000000ffff157224 */ /* 0x000fe200078e001c */
[----:B------:R-:W-:Y:S01]  /*223a0*/  ISETP.NE.AND P1, PT, R31, 0x1, PT ;  /* 0x000000011f00780c */ /* 0x000fe20003f25270 */
[----:B------:R-:W0:Y:S01]  /*223b0*/  LDC.64 R8, c[0x0][0xba8] ;  /* 0x0002ea00ff087b82 */ /* 0x000e220000000a00 */
[----:B------:R-:W-:Y:S01]  /*223c0*/  SEL R20, R20, 0x978, P0 ;  /* 0x0000097814147807 */ /* 0x000fe20000000000 */
[----:B------:R-:W-:-:S06]  /*223d0*/  ULDC.64 UR4, c[0x0][0x208] ;  /* 0x0000820000047ab9 */ /* 0x000fcc0000000a00 */
[----:B------:R-:W3:Y:S08]  /*223e0*/  LDC.64 R2, c[0x0][R20+0x220] ;  /* 0x0000880014027b82 */ /* 0x000ef00000000a00 */
[----:B------:R-:W4:Y:S08]  /*223f0*/  LDC.64 R10, c[0x0][R20+0x218] ;  /* 0x00008600140a7b82 */ /* 0x000f300000000a00 */
[----:B------:R-:W5:Y:S08]  /*22400*/  LDC.64 R4, c[0x0][R20+0x228] ;  /* 0x00008a0014047b82 */ /* 0x000f700000000a00 */
[----:B------:R-:W1:Y:S08]  /*22410*/  @P1 LDC R13, c[0x0][0xbec] ;  /* 0x0002fb00ff0d1b82 */ /* 0x000e700000000800 */
[----:B------:R-:W5:Y:S08]  /*22420*/  LDC.64 R6, c[0x0][R20+0x210] ;  /* 0x0000840014067b82 */ /* 0x000f700000000a00 */
[----:B------:R-:W5:Y:S01]  /*22430*/  @P1 LDC R27, c[0x0][0xbf0] ;  /* 0x0002fc00ff1b1b82 */ /* 0x000f620000000800 */
[----:B-1----:R-:W-:-:S07]  /*22440*/  @P1 IMAD.HI.U32 R14, R28, R13, RZ ;  /* 0x0000000d1c0e1227 */ /* 0x002fce00078e00ff */
[----:B0-----:R-:W0:Y:S01]  /*22450*/  @!P0 LDC R8, c[0x0][0xb50] ;  /* 0x0002d400ff088b82 */ /* 0x001e220000000800 */
[-C--:B---3--:R-:W-:Y:S02]  /*22460*/  IMAD R3, R3, R29.reuse, RZ ;  /* 0x0000001d03037224 */ /* 0x088fe400078e02ff */
[----:B------:R-:W-:-:S05]  /*22470*/  IMAD.WIDE.U32 R12, R2, R29, RZ ;  /* 0x0000001d020c7225 */ /* 0x000fca00078e00ff */
[----:B------:R-:W1:Y:S01]  /*22480*/  @!P0 LDC R9, c[0x0][0xb54] ;  /* 0x0002d500ff098b82 */ /* 0x000e620000000800 */
[-C--:B----4-:R-:W-:Y:S02]  /*22490*/  IMAD R25, R11, R223.reuse, RZ ;  /* 0x000000df0b197224 */ /* 0x090fe400078e02ff */
[----:B------:R-:W-:Y:S01]  /*224a0*/  IMAD.WIDE.U32 R10, R10, R223, RZ ;  /* 0x000000df0a0a7225 */ /* 0x000fe200078e00ff */
[----:B-----5:R-:W-:-:S03]  /*224b0*/  @P1 SHF.R.U32.HI R21, RZ, R27, R14 ;  /* 0x0000001bff151219 */ /* 0x020fc6000001160e */
[----:B------:R-:W-:Y:S01]  /*224c0*/  IMAD R27, R2, R26, R3 ;  /* 0x0000001a021b7224 */ /* 0x000fe200078e0203 */
[----:B------:R-:W-:Y:S01]  /*224d0*/  IADD3 R10, P1, P3, R12, R10, R15 ;  /* 0x0000000a0c0a7210 */ /* 0x000fe20007b3e00f */
[----:B------:R-:W-:Y:S02]  /*224e0*/  IMAD.IADD R25, R11, 0x1, R25 ;  /* 0x000000010b197824 */ /* 0x000fe400078e0219 */
[----:B------:R-:W-:Y:S02]  /*224f0*/  IMAD.MOV R2, RZ, RZ, -R21 ;  /* 0x000000ffff027224 */ /* 0x000fe400078e0a15 */
[----:B------:R-:W-:Y:S01]  /*22500*/  IMAD.IADD R27, R13, 0x1, R27 ;  /* 0x000000010d1b7824 */ /* 0x000fe200078e021b */
[----:B--2---:R-:W-:-:S05]  /*22510*/  SEL R3, R30, RZ, P0 ;  /* 0x000000ff1e037207 */ /* 0x004fca0000000000 */
[-C--:B------:R-:W-:Y:S02]  /*22520*/  IMAD R11, R5, R3.reuse, RZ ;  /* 0x00000003050b7224 */ /* 0x080fe400078e02ff */
[----:B------:R-:W-:-:S04]  /*22530*/  IMAD.WIDE.U32 R4, R4, R3, RZ ;  /* 0x0000000304047225 */ /* 0x000fc800078e00ff */
[----:B------:R-:W-:Y:S01]  /*22540*/  IMAD R3, R31, R2, R28 ;  /* 0x000000021f037224 */ /* 0x000fe200078e021c */
[----:B------:R-:W-:Y:S01]  /*22550*/  IADD3.X R2, R27, R25, R24, P1, P3 ;  /* 0x000000191b027210 */ /* 0x000fe20000fe6418 */
[----:B------:R-:W-:Y:S01]  /*22560*/  IMAD.IADD R11, R5, 0x1, R11 ;  /* 0x00000001050b7824 */ /* 0x000fe200078e020b */
[----:B------:R-:W-:Y:S02]  /*22570*/  IADD3 R4, P0, P1, R21, R10, R4 ;  /* 0x0000000a15047210 */ /* 0x000fe4000791e004 */
[----:B------:R-:W-:-:S04]  /*22580*/  SHF.R.S32.HI R21, RZ, 0x1f, R21 ;  /* 0x0000001fff157819 */ /* 0x000fc80000011415 */
[----:B------:R-:W-:Y:S01]  /*22590*/  IADD3.X R5, R21, R2, R11, P0, P1 ;  /* 0x0000000215057210 */ /* 0x000fe200007e240b */
[-C--:B------:R-:W-:Y:S01]  /*225a0*/  IMAD R2, R7, R3.reuse, RZ ;  /* 0x0000000307027224 */ /* 0x080fe200078e02ff */
[----:B------:R-:W-:Y:S01]  /*225b0*/  SHF.R.S32.HI R11, RZ, 0x1f, R3 ;  /* 0x0000001fff0b7819 */ /* 0x000fe20000011403 */
[----:B------:R-:W-:-:S04]  /*225c0*/  IMAD.WIDE.U32 R4, R6, R3, R4 ;  /* 0x0000000306047225 */ /* 0x000fc800078e0004 */
[----:B------:R-:W-:Y:S01]  /*225d0*/  IMAD R11, R6, R11, R2 ;  /* 0x0000000b060b7224 */ /* 0x000fe200078e0202 */
[----:B0-----:R-:W-:Y:S01]  /*225e0*/  LEA R8, P0, R4, R8, 0x2 ;  /* 0x0000000804087211 */ /* 0x001fe200078010ff */
[----:B------:R-:W-:Y:S02]  /*225f0*/  IMAD.MOV.U32 R3, RZ, RZ, -0x800000 ;  /* 0xff800000ff037424 */ /* 0x000fe400078e00ff */
[----:B------:R-:W-:-:S05]  /*22600*/  IMAD.IADD R2, R5, 0x1, R11 ;  /* 0x0000000105027824 */ /* 0x000fca00078e020b */
[----:B-1----:R-:W-:-:S05]  /*22610*/  LEA.HI.X R9, R4, R9, R2, 0x2, P0 ;  /* 0x0000000904097211 */ /* 0x002fca00000f1402 */
[----:B------:R0:W-:Y:S02]  /*22620*/  STG.E desc[UR4][R8.64], R3 ;  /* 0x0000000308007986 */ /* 0x0001e4000c101904 */
.L_x_672:
[----:B------:R-:W-:Y:S05]  /*22630*/  BSYNC B1 ;  /* 0x0000000000017941 */ /* 0x000fea0003800000 */
.L_x_671:
[----:B------:R-:W-:Y:S05]  /*22640*/  @P2 BRA `(.L_x_667) ;  /* 0x0000000800442947 */ /* 0x000fea0003800000 */
[----:B------:R-:W2:Y:S01]  /*22650*/  LDL.LU R10, [R1+0x84] ;  /* 0x00008400010a7983 */ /* 0x000ea20000300800 */
[----:B0-----:R-:W0:Y:S01]  /*22660*/  LDC R9, c[0x0][0xbe8] ;  /* 0x0002fa00ff097b82 */ /* 0x001e220000000800 */
[----:B------:R-:W-:Y:S01]  /*22670*/  ULDC.64 UR4, c[0x0][0xaa0] ;  /* 0x0002a80000047ab9 */ /* 0x000fe20000000a00 */
[----:B------:R-:W-:Y:S01]  /*22680*/  BSSY B1, `(.L_x_673) ;  /* 0x0000048000017945 */ /* 0x000fe20003800000 */
[----:B------:R-:W3:Y:S01]  /*22690*/  S2R R2, SR_TID.X ;  /* 0x0000000000027919 */ /* 0x000ee20000002100 */
[----:B0-----:R-:W-:Y:S01]  /*226a0*/  ISETP.NE.AND P0, PT, R9, 0x1, PT ;  /* 0x000000010900780c */ /* 0x001fe20003f05270 */
[----:B---3--:R-:W-:-:S12]  /*226b0*/  VIADD R4, R2, 0xffffff80 ;  /* 0xffffff8002047836 */ /* 0x008fd80000000000 */
[----:B------:R-:W0:Y:S01]  /*226c0*/  @P0 LDC R7, c[0x0][0xbec] ;  /* 0x0002fb00ff070b82 */ /* 0x000e220000000800 */
[----:B------:R-:W-:Y:S01]  /*226d0*/  IMAD R2, R24, UR4, RZ ;  /* 0x0000000418027c24 */ /* 0x000fe2000f8e02ff */
[----:B------:R-:W-:-:S03]  /*226e0*/  SHF.R.S32.HI R11, RZ, 0x1f, R4 ;  /* 0x0000001fff0b7819 */ /* 0x000fc60000011404 */
[----:B------:R-:W-:Y:S01]  /*226f0*/  IMAD R5, R15, UR5, R2 ;  /* 0x000000050f057c24 */ /* 0x000fe2000f8e0202 */
[----:B------:R-:W-:Y:S01]  /*22700*/  LEA.HI R6, R11, R4, RZ, 0x3 ;  /* 0x000000040b067211 */ /* 0x000fe200078f18ff */
[----:B------:R-:W-:Y:S01]  /*22710*/  IMAD.WIDE.U32 R2, R15, UR4, RZ ;  /* 0x000000040f027c25 */ /* 0x000fe2000f8e00ff */
[----:B------:R-:W3:Y:S01]  /*22720*/  @P0 LDC R11, c[0x0][0xbf0] ;  /* 0x0002fc00ff0b0b82 */ /* 0x000ee20000000800 */
[----:B------:R-:W-:Y:S01]  /*22730*/  ULDC.64 UR4, c[0x0][0xae8] ;  /* 0x0002ba0000047ab9 */ /* 0x000fe20000000a00 */
[----:B------:R-:W-:Y:S01]  /*22740*/  LOP3.LUT R13, R6, 0xfffffff8, RZ, 0xc0, !PT ;  /* 0xfffffff8060d7812 */ /* 0x000fe200078ec0ff */
[----:B------:R-:W-:Y:S02]  /*22750*/  IMAD.IADD R3, R3, 0x1, R5 ;  /* 0x0000000103037824 */ /* 0x000fe400078e0205 */
[----:B------:R-:W-:Y:S02]  /*22760*/  IMAD R15, R0, R9, RZ ;  /* 0x00000009000f7224 */ /* 0x000fe400078e02ff */
[----:B------:R-:W-:-:S02]  /*22770*/  IMAD.IADD R13, R4, 0x1, -R13 ;  /* 0x00000001040d7824 */ /* 0x000fc400078e0a0d */
[----:B------:R-:W-:-:S04]  /*22780*/  IMAD.WIDE.U32 R2, R223, UR4, R2 ;  /* 0x00000004df027c25 */ /* 0x000fc8000f8e0002 */
[----:B------:R-:W-:Y:S02]  /*22790*/  IMAD R4, R13, 0x20, R224 ;  /* 0x000000200d047824 */ /* 0x000fe400078e02e0 */
[----:B------:R-:W-:Y:S01]  /*227a0*/  IMAD R3, R223, UR5, R3 ;  /* 0x00000005df037c24 */ /* 0x000fe2000f8e0203 */
[----:B------:R-:W-:Y:S02]  /*227b0*/  ULDC.64 UR4, c[0x0][0xaf0] ;  /* 0x0002bc0000047ab9 */ /* 0x000fe40000000a00 */
[----:B------:R-:W-:Y:S02]  /*227c0*/  IMAD R6, R26, UR4, RZ ;  /* 0x000000041a067c24 */ /* 0x000fe4000f8e02ff */
[----:B------:R-:W-:-:S04]  /*227d0*/  IMAD.WIDE.U32 R2, R29, UR4, R2 ;  /* 0x000000041d027c25 */ /* 0x000fc8000f8e0002 */
[C---:B--2---:R-:W-:Y:S02]  /*227e0*/  IMAD R8, R10.reuse, 0x80, R4 ;  /* 0x000000800a087824 */ /* 0x044fe400078e0204 */
[----:B------:R-:W-:Y:S02]  /*227f0*/  IMAD R12, R10, 0x80, R224 ;  /* 0x000000800a0c7824 */ /* 0x000fe400078e02e0 */
[----:B0-----:R-:W-:-:S03]  /*22800*/  @P0 IMAD.HI.U32 R4, R8, R7, RZ ;  /* 0x0000000708040227 */ /* 0x001fc600078e00ff */
[C---:B------:R-:W-:Y:S01]  /*22810*/  ISETP.GE.AND P2, PT, R12.reuse, R15, PT ;  /* 0x0000000f0c00720c */ /* 0x040fe20003f46270 */
[----:B------:R-:W-:Y:S01]  /*22820*/  IMAD.MOV.U32 R5, RZ, RZ, R8 ;  /* 0x000000ffff057224 */ /* 0x000fe200078e0008 */
[----:B---3--:R-:W-:Y:S01]  /*22830*/  @P0 SHF.R.U32.HI R5, RZ, R11, R4 ;  /* 0x0000000bff050219 */ /* 0x008fe20000011604 */
[----:B------:R-:W-:Y:S01]  /*22840*/  IMAD R7, R29, UR5, R6 ;  /* 0x000000051d077c24 */ /* 0x000fe2000f8e0206 */
[----:B------:R-:W-:Y:S01]  /*22850*/  ULDC.64 UR4, c[0x0][0xae0] ;  /* 0x0002b80000047ab9 */ /* 0x000fe20000000a00 */
[----:B------:R-:W-:Y:S01]  /*22860*/  VIADD R0, R12, 0x20 ;  /* 0x000000200c007836 */ /* 0x000fe20000000000 */
[----:B------:R-:W-:Y:S01]  /*22870*/  SHF.R.S32.HI R4, RZ, 0x1f, R5 ;  /* 0x0000001fff047819 */ /* 0x000fe20000011405 */
[----:B------:R-:W-:Y:S02]  /*22880*/  IMAD.IADD R3, R3, 0x1, R7 ;  /* 0x0000000103037824 */ /* 0x000fe400078e0207 */
[----:B------:R-:W-:Y:S01]  /*22890*/  IMAD.MOV R7, RZ, RZ, -R5 ;  /* 0x000000ffff077224 */ /* 0x000fe200078e0a05 */
[----:B------:R-:W-:Y:S01]  /*228a0*/  ISETP.GE.AND P1, PT, R0, R15, PT ;  /* 0x0000000f0000720c */ /* 0x000fe20003f26270 */
[----:B------:R-:W-:-:S02]  /*228b0*/  IMAD R4, R4, UR4, RZ ;  /* 0x0000000404047c24 */ /* 0x000fc4000f8e02ff */
[----:B------:R-:W-:Y:S02]  /*228c0*/  IMAD R7, R9, R7, R8 ;  /* 0x0000000709077224 */ /* 0x000fe400078e0208 */
[----:B------:R-:W-:-:S04]  /*228d0*/  IMAD.WIDE.U32 R2, R5, UR4, R2 ;  /* 0x0000000405027c25 */ /* 0x000fc8000f8e0002 */
[----:B------:R-:W-:Y:S01]  /*228e0*/  IMAD R5, R5, UR5, R4 ;  /* 0x0000000505057c24 */ /* 0x000fe2000f8e0204 */
[----:B------:R-:W-:Y:S01]  /*228f0*/  SHF.R.S32.HI R4, RZ, 0x1f, R7 ;  /* 0x0000001fff047819 */ /* 0x000fe20000011407 */
[----:B------:R-:W-:Y:S01]  /*22900*/  ULDC.64 UR4, c[0x0][0xad8] ;  /* 0x0002b60000047ab9 */ /* 0x000fe20000000a00 */
[----:B------:R-:W-:Y:S02]  /*22910*/  VIADD R0, R12, 0x40 ;  /* 0x000000400c007836 */ /* 0x000fe40000000000 */
[----:B------:R-:W-:Y:S02]  /*22920*/  IMAD.IADD R3, R3, 0x1, R5 ;  /* 0x0000000103037824 */ /* 0x000fe400078e0205 */
[----:B------:R-:W-:Y:S01]  /*22930*/  IMAD R4, R4, UR4, RZ ;  /* 0x0000000404047c24 */ /* 0x000fe2000f8e02ff */
[----:B------:R-:W-:Y:S01]  /*22940*/  ISETP.GE.AND P0, PT, R0, R15, PT ;  /* 0x0000000f0000720c */ /* 0x000fe20003f06270 */
[----:B------:R-:W-:-:S04]  /*22950*/  IMAD.WIDE.U32 R2, R7, UR4, R2 ;  /* 0x0000000407027c25 */ /* 0x000fc8000f8e0002 */
[----:B------:R-:W-:Y:S01]  /*22960*/  IMAD R5, R7, UR5, R4 ;  /* 0x0000000507057c24 */ /* 0x000fe2000f8e0204 */
[----:B------:R-:W-:Y:S02]  /*22970*/  ULDC.64 UR4, c[0x0][0xa80] ;  /* 0x0002a00000047ab9 */ /* 0x000fe40000000a00 */
[----:B------:R-:W-:Y:S01]  /*22980*/  LEA R10, P3, R2, UR4, 0x1 ;  /* 0x00000004020a7c11 */ /* 0x000fe2000f8608ff */
[----:B------:R-:W-:-:S04]  /*22990*/  IMAD.IADD R3, R3, 0x1, R5 ;  /* 0x0000000103037824 */ /* 0x000fc800078e0205 */
[----:B------:R0:W2:Y:S01]  /*229a0*/  SHFL.IDX PT, R13, R10, RZ, 0x181f ;  /* 0x00181fff0a0d7589 */ /* 0x0000a200000e0000 */
[----:B------:R-:W-:-:S05]  /*229b0*/  LEA.HI.X R11, R2, UR5, R3, 0x1, P3 ;  /* 0x00000005020b7c11 */ /* 0x000fca00098f0c03 */
[----:B------:R0:W3:Y:S01]  /*229c0*/  SHFL.IDX PT, R9, R11, RZ, 0x181f ;  /* 0x00181fff0b097589 */ /* 0x0000e200000e0000 */
[----:B------:R-:W-:Y:S05]  /*229d0*/  @P2 BRA `(.L_x_674) ;  /* 0x0000000000482947 */ /* 0x000fea0003800000 */
[----:B------:R-:W-:Y:S01]  /*229e0*/  ULDC UR4, c[0x0][0xac8] ;  /* 0x0002b20000047ab9 */ /* 0x000fe20000000800 */
[----:B------:R-:W-:Y:S01]  /*229f0*/  ULDC.64 UR6, c[0x0][0x208] ;  /* 0x0000820000067ab9 */ /* 0x000fe20000000a00 */
[----:B------:R-:W-:Y:S02]  /*22a00*/  ISETP.GE.AND P5, PT, R16, UR4, PT ;  /* 0x0000000410007c0c */ /* 0x000fe4000bfa6270 */
[----:B------:R-:W-:Y:S02]  /*22a10*/  ISETP.GE.AND P4, PT, R214, UR4, PT ;  /* 0x00000004d6007c0c */ /* 0x000fe4000bf86270 */
[----:B------:R-:W-:Y:S02]  /*22a20*/  ISETP.GE.AND P3, PT, R19, UR4, PT ;  /* 0x0000000413007c0c */ /* 0x000fe4000bf66270 */
[----:B------:R-:W-:-:S07]  /*22a30*/  ISETP.GE.AND P2, PT, R22, UR4, PT ;  /* 0x0000000416007c0c */ /* 0x000fce000bf46270 */
[----:B--2---:R-:W-:-:S04]  /*22a40*/  @!P5 LEA R2, P6, R16, R13, 0x1 ;  /* 0x0000000d1002d211 */ /* 0x004fc800078c08ff */
[----:B---3--:R-:W-:Y:S02]  /*22a50*/  @!P5 LEA.HI.X R3, R16, R9, R17, 0x1, P6 ;  /* 0x000000091003d211 */ /* 0x008fe400030f0c11 */
        /* <DEDUP_REMOVED lines=10> */
.L_x_674:
[----:B------:R-:W-:Y:S05]  /*22b00*/  BSYNC B1 ;  /* 0x0000000000017941 */ /* 0x000fea0003800000 */
.L_x_673:
[----:B---34-:R3:W4:Y:S01]  /*22b10*/  SHFL.IDX PT, R9, R11, 0x1, 0x181f ;  /* 0x00381f000b097f89 */ /* 0x01872200000e0000 */
        /* <DEDUP_REMOVED lines=21> */
.L_x_676:
[----:B------:R-:W-:Y:S05]  /*22c70*/  BSYNC B1 ;  /* 0x0000000000017941 */ /* 0x000fea0003800000 */
.L_x_675:
[----:B0---4-:R0:W4:Y:S01]  /*22c80*/  SHFL.IDX PT, R9, R11, 0x2, 0x181f ;  /* 0x00581f000b097f89 */ /* 0x01112200000e0000 */
        /* <DEDUP_REMOVED lines=12> */
[----:B----4-:R-:W-:Y:S02]  /*22d50*/  @!P3 LEA.HI.X R3, R16, R9, R17, 0x1, P6 ;  /* 0x000000091003b211 */ /* 0x010fe400030f0c11 */
        /* <DEDUP_REMOVED lines=8> */
.L_x_678:
[----:B------:R-:W-:Y:S05]  /*22de0*/  BSYNC B1 ;  /* 0x0000000000017941 */ /* 0x000fea0003800000 */
.L_x_677:
[----:B------:R-:W-:Y:S01]  /*22df0*/  VIADD R0, R12, 0x60 ;  /* 0x000000600c007836 */ /* 0x000fe20000000000 */
[----:B0--3--:R-:W0:Y:S04]  /*22e00*/  SHFL.IDX PT, R11, R11, 0x3, 0x181f ;  /* 0x00781f000b0b7f89 */ /* 0x009e2800000e0000 */
[----:B------:R-:W-:Y:S01]  /*22e10*/  ISETP.GE.AND P0, PT, R0, R15, PT ;  /* 0x0000000f0000720c */ /* 0x000fe20003f06270 */
[----:B----4-:R3:W4:-:S12]  /*22e20*/  SHFL.IDX PT, R9, R10, 0x3, 0x181f ;  /* 0x00781f000a097f89 */ /* 0x01071800000e0000 */
[----:B---3--:R-:W-:Y:S05]  /*22e30*/  @P0 BRA `(.L_x_667) ;  /* 0x0000000000480947 */ /* 0x008fea0003800000 */
[----:B------:R-:W-:Y:S01]  /*22e40*/  ULDC UR4, c[0x0][0xac8] ;  /* 0x0002b20000047ab9 */ /* 0x000fe20000000800 */
[----:B------:R-:W-:Y:S01]  /*22e50*/  ULDC.64 UR6, c[0x0][0x208] ;  /* 0x0000820000067ab9 */ /* 0x000fe20000000a00 */
[----:B------:R-:W-:Y:S02]  /*22e60*/  ISETP.GE.AND P3, PT, R16, UR4, PT ;  /* 0x0000000410007c0c */ /* 0x000fe4000bf66270 */
[----:B------:R-:W-:Y:S02]  /*22e70*/  ISETP.GE.AND P2, PT, R214, UR4, PT ;  /* 0x00000004d6007c0c */ /* 0x000fe4000bf46270 */
[----:B------:R-:W-:Y:S02]  /*22e80*/  ISETP.GE.AND P1, PT, R19, UR4, PT ;  /* 0x0000000413007c0c */ /* 0x000fe4000bf26270 */
[----:B------:R-:W-:-:S07]  /*22e90*/  ISETP.GE.AND P0, PT, R22, UR4, PT ;  /* 0x0000000416007c0c */ /* 0x000fce000bf06270 */
[-C--:B----4-:R-:W-:Y:S02]  /*22ea0*/  @!P3 LEA R2, P6, R16, R9.reuse, 0x1 ;  /* 0x000000091002b211 */ /* 0x090fe400078c08ff */
[-C--:B------:R-:W-:Y:S02]  /*22eb0*/  @!P2 LEA R4, P5, R212, R9.reuse, 0x1 ;  /* 0x00000009d404a211 */ /* 0x080fe400078a08ff */
[C---:B------:R-:W-:Y:S02]  /*22ec0*/  @!P1 LEA R6, P4, R19.reuse, R9, 0x1 ;  /* 0x0000000913069211 */ /* 0x040fe400078808ff */
        /* <DEDUP_REMOVED lines=9> */
.L_x_667:
[----:B------:R-:W-:Y:S05]  /*22f60*/  BSYNC B0 ;  /* 0x0000000000007941 */ /* 0x000fea0003800000 */
.L_x_657:
[----:B------:R-:W-:Y:S02]  /*22f70*/  ULDC UR4, c[0x0][0xc3c] ;  /* 0x00030f0000047ab9 */ /* 0x000fe40000000800 */
[----:B-1----:R-:W-:-:S13]  /*22f80*/  ISETP.GE.AND P0, PT, R131, UR4, PT ;  /* 0x0000000483007c0c */ /* 0x002fda000bf06270 */
[----:B------:R-:W-:Y:S05]  /*22f90*/  @!P0 BRA `(.L_x_679) ;  /* 0xfffffde800488947 */ /* 0x000fea000383ffff */
[----:B------:R-:W-:Y:S05]  /*22fa0*/  BRA `(.L_x_434) ;  /* 0x0000007800807947 */ /* 0x000fea0003800000 */
.L_x_432:
[----:B------:R-:W-:-:S08]  /*22fb0*/  NOP ;  /* 0x0000000000007918 */ /* 0x000fd00000000000 */
[----:B------:R-:W0:-:S00]  /*22fc0*/  USETMAXREG.DEALLOC.CTAPOOL 0x28 ;  /* 0x00000028000079c8 */ /* 0x000e0000080e0500 */
        /* <DEDUP_REMOVED lines=14> */
.L_x_680:
[----:B------:R-:W-:Y:S01]  /*230b0*/  LOP3.LUT R7, R0, 0x1f, RZ, 0xc0, !PT ;  /* 0x0000001f00077812 */ /* 0x000fe200078ec0ff */
[----:B------:R-:W-:Y:S01]  /*230c0*/  ULDC UR4, c[0x0][0xc3c] ;  /* 0x00030f0000047ab9 */ /* 0x000fe20000000800 */
[----:B------:R-:W-:Y:S01]  /*230d0*/  IMAD.MOV.U32 R9, RZ, RZ, RZ ;  /* 0x000000ffff097224 */ /* 0x000fe200078e00ff */
[----:B------:R-:W-:Y:S01]  /*230e0*/  ULDC.64 UR6, c[0x0][0x208] ;  /* 0x0000820000067ab9 */ /* 0x000fe20000000a00 */
[----:B------:R-:W-:Y:S01]  /*230f0*/  ISETP.NE.AND P0, PT, R7, 0x1f, PT ;  /* 0x0000001f0700780c */ /* 0x000fe20003f05270 */
[----:B------:R-:W-:-:S03]  /*23100*/  ULDC UR5, c[0x0][0xc38] ;  /* 0x00030e0000057ab9 */ /* 0x000fc60000000800 */
[----:B------:R-:W-:-:S13]  /*23110*/  ISETP.GE.OR P1, PT, R7, UR4, !P0 ;  /* 0x0000000407007c0c */ /* 0x000fda000c726670 */
[----:B------:R-:W0:Y:S08]  /*23120*/  @!P1 LDC.64 R4, c[0x0][0xc80] ;  /* 0x00032000ff049b82 */ /* 0x000e300000000a00 */
[----:B------:R-:W1:Y:S01]  /*23130*/  @!P1 LDC.64 R2, c[0x0][0xc78] ;  /* 0x00031e00ff029b82 */ /* 0x000e620000000a00 */
[----:B0-----:R-:W-:-:S05]  /*23140*/  @!P1 IMAD.WIDE.U32 R4, R7, 0x4, R4 ;  /* 0x0000000407049825 */ /* 0x001fca00078e0004 */
[----:B------:R-:W2:Y:S01]  /*23150*/  @!P1 LDG.E R6, desc[UR6][R4.64] ;  /* 0x0000000604069981 */ /* 0x000ea2000c1e1900 */
[----:B-1----:R-:W-:-:S05]  /*23160*/  @!P1 IMAD.WIDE.U32 R2, R7, 0x4, R2 ;  /* 0x0000000407029825 */ /* 0x002fca00078e0002 */
[----:B------:R-:W2:Y:S01]  /*23170*/  @!P1 LDG.E R9, desc[UR6][R2.64] ;  /* 0x0000000602099981 */ /* 0x000ea2000c1e1900 */
[C---:B------:R-:W-:Y:S02]  /*23180*/  ISETP.NE.AND P1, PT, R7.reuse, RZ, PT ;  /* 0x000000ff0700720c */ /* 0x040fe40003f25270 */
[C---:B------:R-:W-:Y:S02]  /*23190*/  ISETP.GE.U32.AND P2, PT, R7.reuse, 0x2, PT ;  /* 0x000000020700780c */ /* 0x040fe40003f46070 */
[C---:B------:R-:W-:Y:S02]  /*231a0*/  ISETP.GE.U32.AND P3, PT, R7.reuse, 0x4, PT ;  /* 0x000000040700780c */ /* 0x040fe40003f66070 */
[C---:B------:R-:W-:Y:S02]  /*231b0*/  ISETP.GE.U32.AND P4, PT, R7.reuse, 0x8, PT ;  /* 0x000000080700780c */ /* 0x040fe40003f86070 */
[----:B------:R-:W-:Y:S01]  /*231c0*/  ISETP.GE.U32.AND P5, PT, R7, 0x10, PT ;  /* 0x000000100700780c */ /* 0x000fe20003fa6070 */
[----:B------:R-:W0:Y:S01]  /*231d0*/  S2UR UR6, SR_CTAID.X ;  /* 0x00000000000679c3 */ /* 0x000e220000002500 */
[----:B------:R-:W-:Y:S01]  /*231e0*/  UMOV UR4, URZ ;  /* 0x0000003f00047c82 */ /* 0x000fe20008000000 */
[----:B--2---:R-:W-:-:S05]  /*231f0*/  IMAD R8, R6, R9, RZ ;  /* 0x0000000906087224 */ /* 0x004fca00078e02ff */
        /* <DEDUP_REMOVED lines=20> */
[----:B------:R-:W-:Y:S01]  /*23340*/  MOV R8, R3 ;  /* 0x0000000300087202 */ /* 0x000fe20000000f00 */
[----:B------:R-:W-:Y:S01]  /*23350*/  UMOV UR4, URZ ;  /* 0x0000003f00047c82 */ /* 0x000fe20008000000 */
[----:B------:R-:W-:-:S05]  /*23360*/  ULDC UR5, c[0x0][0xc38] ;  /* 0x00030e0000057ab9 */ /* 0x000fca0000000800 */
.L_x_684:
[----:B------:R-:W0:Y:S01]  /*23370*/  LDC R2, c[0x0][0xc3c] ;  /* 0x00030f00ff027b82 */ /* 0x000e220000000800 */
[----:B------:R-:W-:Y:S01]  /*23380*/  UIADD3 UR4, UR4, 0x1f, URZ ;  /* 0x0000001f04047890 */ /* 0x000fe2000fffe03f */
[----:B------:R-:W-:Y:S02]  /*23390*/  ULDC UR7, c[0x0][0xc3c] ;  /* 0x00030f0000077ab9 */ /* 0x000fe40000000800 */
[----:B------:R-:W-:-:S03]  /*233a0*/  IMAD.U32 R27, RZ, RZ, UR7 ;  /* 0x00000007ff1b7e24 */ /* 0x000fc6000f8e00ff */
[----:B0-----:R-:W-:-:S13]  /*233b0*/  ISETP.LE.AND P6, PT, R2, UR4, PT ;  /* 0x0000000402007c0c */ /* 0x001fda000bfc3270 */
[----:B------:R-:W-:Y:S05]  /*233c0*/  @P6 BRA `(.L_x_683) ;  /* 0x0000000400b06947 */ /* 0x000fea0003800000 */
[----:B------:R-:W-:Y:S01]  /*233d0*/  VIADD R9, R7, UR4 ;  /* 0x0000000407097c36 */ /* 0x000fe20008000000 */
[----:B------:R-:W-:Y:S01]  /*233e0*/  ULDC.64 UR8, c[0x0][0x208] ;  /* 0x0000820000087ab9 */ /* 0x000fe20000000a00 */
        /* <DEDUP_REMOVED lines=30> */
.L_x_682:
        /* <DEDUP_REMOVED lines=18> */
.L_x_685:
        /* <DEDUP_REMOVED lines=27> */
[----:B------:R-:W-:-:S04]  /*238a0*/  @P0 VIADD R2, R2, 0x1 ;  /* 0x0000000102020836 */ /* 0x000fc80000000000 */
[----:B------:R-:W-:Y:S02]  /*238b0*/  IMAD.MOV.U32 R8, RZ, RZ, R2 ;  /* 0x000000ffff087224 */ /* 0x000fe400078e0002 */
[----:B-1----:R-:W-:Y:S02]  /*238c0*/  IMAD.MOV R2, RZ, RZ, -R3 ;  /* 0x000000ffff027224 */ /* 0x002fe400078e0a03 */
[----:B------:R-:W-:Y:S01]  /*238d0*/  @!P2 IMAD.MOV R8, RZ, RZ, -R8 ;  /* 0x000000ffff08a224 */ /* 0x000fe200078e0a08 */
[----:B------:R-:W-:Y:S01]  /*238e0*/  @!P1 LOP3.LUT R8, RZ, R6, RZ, 0x33, !PT ;  /* 0x00000006ff089212 */ /* 0x000fe200078e33ff */
[----:B------:R-:W-:Y:S02]  /*238f0*/  IMAD R11, R2, R5, RZ ;  /* 0x00000005020b7224 */ /* 0x000fe400078e02ff */
[----:B------:R-:W-:Y:S01]  /*23900*/  IMAD.MOV.U32 R2, RZ, RZ, RZ ;  /* 0x000000ffff027224 */ /* 0x000fe200078e00ff */
[----:B------:R-:W-:Y:S01]  /*23910*/  IABS R4, R8 ;  /* 0x0000000800047213 */ /* 0x000fe20000000000 */
[----:B------:R-:W-:-:S02]  /*23920*/  IMAD.MOV R10, RZ, RZ, -R10 ;  /* 0x000000ffff0a7224 */ /* 0x000fc400078e0a0a */
[----:B------:R-:W-:-:S04]  /*23930*/  IMAD.HI.U32 R2, R3, R11, R2 ;  /* 0x0000000b03027227 */ /* 0x000fc800078e0002 */
[----:B------:R-:W-:Y:S02]  /*23940*/  IMAD.MOV.U32 R3, RZ, RZ, R4 ;  /* 0x000000ffff037224 */ /* 0x000fe400078e0004 */
[----:B------:R-:W-:Y:S02]  /*23950*/  IMAD.MOV.U32 R4, RZ, RZ, R10 ;  /* 0x000000ffff047224 */ /* 0x000fe400078e000a */
[----:B------:R-:W-:-:S04]  /*23960*/  IMAD.HI.U32 R2, R2, R3, RZ ;  /* 0x0000000302027227 */ /* 0x000fc800078e00ff */
[----:B------:R-:W-:Y:S01]  /*23970*/  IMAD R4, R2, R4, R3 ;  /* 0x0000000402047224 */ /* 0x000fe200078e0203 */
[----:B------:R-:W-:Y:S01]  /*23980*/  LOP3.LUT R3, R8, R9, RZ, 0x3c, !PT ;  /* 0x0000000908037212 */ /* 0x000fe200078e3cff */
[----:B------:R-:W-:-:S03]  /*23990*/  IMAD R6, R6, R8, RZ ;  /* 0x0000000806067224 */ /* 0x000fc600078e02ff */
[----:B------:R-:W-:Y:S01]  /*239a0*/  ISETP.GT.U32.AND P1, PT, R5, R4, PT ;  /* 0x000000040500720c */ /* 0x000fe20003f24070 */
[----:B------:R-:W-:Y:S01]  /*239b0*/  IMAD.IADD R25, R25, 0x1, -R6 ;  /* 0x0000000119197824 */ /* 0x000fe200078e0a06 */
        /* <DEDUP_REMOVED lines=10> */
[----:B------:R-:W-:-:S05]  /*23a60*/  IMAD R9, R9, 0x1000000, R2 ;  /* 0x0100000009097824 */ /* 0x000fca00078e0202 */
[----:B------:R-:W-:Y:S01]  /*23a70*/  LEA R26, R26, R9, 0x10 ;  /* 0x000000091a1a7211 */ /* 0x000fe200078e80ff */
[----:B------:R-:W-:Y:S06]  /*23a80*/  BRA `(.L_x_686) ;  /* 0x00000000000c7947 */ /* 0x000fec0003800000 */
.L_x_683:
[----:B------:R-:W-:Y:S02]  /*23a90*/  IMAD.MOV.U32 R25, RZ, RZ, RZ ;  /* 0x000000ffff197224 */ /* 0x000fe400078e00ff */
[----:B------:R-:W-:Y:S02]  /*23aa0*/  IMAD.U32 R24, RZ, RZ, UR6 ;  /* 0x00000006ff187e24 */ /* 0x000fe4000f8e00ff */
[----:B------:R-:W-:-:S07]  /*23ab0*/  IMAD.MOV.U32 R26, RZ, RZ, RZ ;  /* 0x000000ffff1a7224 */ /* 0x000fce00078e00ff */
.L_x_686:
[----:B------:R-:W-:-:S13]  /*23ac0*/  ISETP.NE.AND P0, PT, R7, RZ, PT ;  /* 0x000000ff0700720c */ /* 0x000fda0003f05270 */
[----:B------:R-:W0:Y:S01]  /*23ad0*/  @!P0 S2R R3, SR_CgaCtaId ;  /* 0x0000000000038919 */ /* 0x000e220000008800 */
[----:B------:R-:W-:-:S04]  /*23ae0*/  @!P0 MOV R2, 0x400 ;  /* 0x0000040000028802 */ /* 0x000fc80000000f00 */
[----:B0-----:R-:W-:-:S05]  /*23af0*/  @!P0 LEA R2, R3, R2, 0x18 ;  /* 0x0000000203028211 */ /* 0x001fca00078ec0ff */
[----:B------:R1:W-:Y:S01]  /*23b00*/  @!P0 STS.128 [R2+0x388d0], R24 ;  /* 0x0388d01802008388 */ /* 0x0003e20000000c00 */
[----:B------:R-:W-:Y:S06]  /*23b10*/  BAR.ARV 0x5, 0x180 ;  /* 0x0146000000007b1d */ /* 0x000fec0000002000 */
.L_x_681:
[----:B------:R2:W-:Y:S01]  /*23b20*/  STL [R1+0x2c], RZ ;  /* 0x00002cff01007387 */ /* 0x0005e20000100800 */
[----:B------:R-:W-:Y:S01]  /*23b30*/  ULDC UR4, c[0x0][0xc3c] ;  /* 0x00030f0000047ab9 */ /* 0x000fe20000000800 */
[----:B------:R-:W-:Y:S01]  /*23b40*/  IMAD.MOV.U32 R29, RZ, RZ, 0x1 ;  /* 0x00000001ff1d7424 */ /* 0x000fe200078e00ff */
[----:B0-----:R-:W-:Y:S01]  /*23b50*/  ISETP.GE.AND P0, PT, R27, UR4, PT ;  /* 0x000000041b007c0c */ /* 0x001fe2000bf06270 */
[----:B------:R-:W-:-:S12]  /*23b60*/  IMAD.MOV.U32 R23, RZ, RZ, RZ ;  /* 0x000000ffff177224 */ /* 0x000fd800078e00ff */
[----:B--2---:R-:W-:Y:S05]  /*23b70*/  @P0 BRA `(.L_x_687) ;  /* 0x0000006800b00947 */ /* 0x004fea0003800000 */
[----:B------:R-:W0:Y:S01]  /*23b80*/  S2UR UR5, SR_CgaCtaId ;  /* 0x00000000000579c3 */ /* 0x000e220000008800 */
[----:B------:R2:W-:Y:S01]  /*23b90*/  STL [R1+0x2c], RZ ;  /* 0x00002cff01007387 */ /* 0x0005e20000100800 */
[C---:B------:R-:W-:Y:S01]  /*23ba0*/  IMAD.SHL.U32 R34, R0.reuse, 0x8, RZ ;  /* 0x0000000800227824 */ /* 0x040fe200078e00ff */
[----:B------:R-:W-:Y:S01]  /*23bb0*/  LOP3.LUT R4, R0, 0x7f, RZ, 0xc0, !PT ;  /* 0x0000007f00047812 */ /* 0x000fe200078ec0ff */
[----:B------:R-:W-:Y:S01]  /*23bc0*/  UMOV UR4, 0x400 ;  /* 0x0000040000047882 */ /* 0x000fe20000000000 */
[----:B------:R-:W-:Y:S01]  /*23bd0*/  BSSY B8, `(.L_x_687) ;  /* 0x00006a6000087945 */ /* 0x000fe20003800000 */
[----:B------:R-:W-:Y:S01]  /*23be0*/  IMAD.MOV.U32 R30, RZ, RZ, 0x1 ;  /* 0x00000001ff1e7424 */ /* 0x000fe200078e00ff */
[----:B------:R-:W-:Y:S01]  /*23bf0*/  LOP3.LUT R3, R34, 0x1f8, RZ, 0xc0, !PT ;  /* 0x000001f822037812 */ /* 0x000fe200078ec0ff */
[----:B------:R-:W-:Y:S01]  /*23c00*/  IMAD.SHL.U32 R33, R4, 0x8, RZ ;  /* 0x0000000804217824 */ /* 0x000fe200078e00ff */
[----:B------:R-:W-:Y:S01]  /*23c10*/  LOP3.LUT R34, R34, 0x38, RZ, 0xc0, !PT ;  /* 0x0000003822227812 */ /* 0x000fe200078ec0ff */
[----:B------:R-:W-:Y:S01]  /*23c20*/  IMAD.MOV.U32 R28, RZ, RZ, RZ ;  /* 0x000000ffff1c7224 */ /* 0x000fe200078e00ff */
[----:B-1----:R-:W-:Y:S01]  /*23c30*/  LOP3.LUT R2, R3, 0x38, R0, 0x78, !PT ;  /* 0x0000003803027812 */ /* 0x002fe200078e7800 */
[----:B------:R-:W-:Y:S01]  /*23c40*/  IMAD.SHL.U32 R0, R0, 0x10, RZ ;  /* 0x0000001000007824 */ /* 0x000fe200078e00ff */
[----:B------:R-:W-:Y:S01]  /*23c50*/  LOP3.LUT R37, R34, 0xc0, RZ, 0xfc, !PT ;  /* 0x000000c022257812 */ /* 0x000fe200078efcff */
[----:B------:R-:W-:Y:S01]  /*23c60*/  IMAD.MOV.U32 R23, RZ, RZ, RZ ;  /* 0x000000ffff177224 */ /* 0x000fe200078e00ff */
[----:B------:R-:W-:Y:S01]  /*23c70*/  LOP3.LUT R33, R2, 0x200, R33, 0xf8, !PT ;  /* 0x0000020002217812 */ /* 0x000fe200078ef821 */
[----:B------:R-:W-:Y:S01]  /*23c80*/  IMAD.MOV.U32 R29, RZ, RZ, 0x1 ;  /* 0x00000001ff1d7424 */ /* 0x000fe200078e00ff */
[----:B------:R-:W-:Y:S01]  /*23c90*/  SHF.R.U32.HI R2, RZ, 0x3, R4 ;  /* 0x00000003ff027819 */ /* 0x000fe20000011604 */
[----:B------:R-:W-:Y:S01]  /*23ca0*/  ULDC.64 UR38, c[0x0][0x198] ;  /* 0x0000660000267ab9 */ /* 0x000fe20000000a00 */
[----:B------:R-:W-:-:S02]  /*23cb0*/  ULOP3.LUT UR37, UR60, 0x2, URZ, 0xfc, !UPT ;  /* 0x000000023c257892 */ /* 0x000fc4000f8efc3f */
[----:B------:R-:W-:Y:S01]  /*23cc0*/  LOP3.LUT R0, R2, 0x70, R0, 0xf8, !PT ;  /* 0x0000007002007812 */ /* 0x000fe200078ef800 */
[----:B------:R-:W-:Y:S01]  /*23cd0*/  ULDC UR36, c[0x0][0xc] ;  /* 0x0000030000247ab9 */ /* 0x000fe20000000800 */
[C---:B------:R-:W-:Y:S01]  /*23ce0*/  LOP3.LUT R2, R34.reuse, 0x40, RZ, 0xfc, !PT ;  /* 0x0000004022027812 */ /* 0x040fe200078efcff */
[----:B0-----:R-:W-:Y:S01]  /*23cf0*/  ULEA UR4, UR5, UR4, 0x18 ;  /* 0x0000000405047291 */ /* 0x001fe2000f8ec03f */
[----:B------:R-:W-:-:S05]  /*23d00*/  LOP3.LUT R0, R34, 0x80, RZ, 0xfc, !PT ;  /* 0x0000008022007812 */ /* 0x000fca00078efcff */
[----:B------:R-:W-:-:S04]  /*23d10*/  IMAD.U32 R16, RZ, RZ, UR4 ;  /* 0x00000004ff107e24 */ /* 0x000fc8000f8e00ff */
[----:B--2---:R-:W-:-:S07]  /*23d20*/  IMAD R36, R33, 0x2, R16 ;  /* 0x0000000221247824 */ /* 0x004fce00078e0210 */
.L_x_798:
[----:B0-----:R-:W0:Y:S01]  /*23d30*/  LDC.64 R2, c[0x0][0xc88] ;  /* 0x00032200ff027b82 */ /* 0x001e220000000a00 */
[----:B------:R-:W-:Y:S01]  /*23d40*/  ULDC.64 UR4, c[0x0][0x208] ;  /* 0x0000820000047ab9 */ /* 0x000fe20000000a00 */
[----:B0-----:R-:W-:-:S05]  /*23d50*/  IMAD.WIDE R2, R27, 0x4, R2 ;  /* 0x000000041b027825 */ /* 0x001fca00078e0202 */
[----:B--2---:R-:W2:Y:S01]  /*23d60*/  LDG.E R31, desc[UR4][R2.64] ;  /* 0x00000004021f7981 */ /* 0x004ea2000c1e1900 */
[----:B------:R-:W-:Y:S05]  /*23d70*/  YIELD ;  /* 0x0000000000007946 */ /* 0x000fea0003800000 */
[----:B------:R-:W-:Y:S01]  /*23d80*/  ULDC.64 UR4, c[0x0][0xa28] ;  /* 0x00028a0000047ab9 */ /* 0x000fe20000000a00 */
[----:B------:R-:W-:Y:S01]  /*23d90*/  ULDC.64 UR8, c[0x0][0xa18] ;  /* 0x0002860000087ab9 */ /* 0x000fe20000000a00 */
[----:B------:R-:W-:Y:S01]  /*23da0*/  ISETP.NE.U32.AND P0, PT, RZ, UR4, PT ;  /* 0x00000004ff007c0c */ /* 0x000fe2000bf05070 */
[----:B------:R-:W-:Y:S01]  /*23db0*/  IMAD.MOV.U32 R11, RZ, RZ, RZ ;  /* 0x000000ffff0b7224 */ /* 0x000fe200078e00ff */
[----:B------:R-:W-:Y:S01]  /*23dc0*/  ULDC.64 UR10, c[0x0][0x208] ;  /* 0x00008200000a7ab9 */ /* 0x000fe20000000a00 */
[----:B------:R-:W-:Y:S01]  /*23dd0*/  ULDC.64 UR6, c[0x0][0xa10] ;  /* 0x0002840000067ab9 */ /* 0x000fe20000000a00 */
[----:B------:R-:W-:-:S02]  /*23de0*/  ISETP.NE.AND.EX P0, PT, RZ, UR5, PT, P0 ;  /* 0x00000005ff007c0c */ /* 0x000fc4000bf05300 */
[----:B--2---:R-:W-:-:S11]  /*23df0*/  SHF.R.S32.HI R0, RZ, 0x1f, R31 ;  /* 0x0000001fff007819 */ /* 0x004fd6000001141f */
[C---:B------:R-:W-:Y:S01]  /*23e00*/  @P0 LEA R2, P1, R31.reuse, UR4, 0x2 ;  /* 0x000000041f020c11 */ /* 0x040fe2000f8210ff */
[C---:B------:R-:W-:Y:S01]  /*23e10*/  IMAD.SHL.U32 R17, R31.reuse, 0x4, RZ ;  /* 0x000000041f117824 */ /* 0x040fe200078e00ff */
[C-C-:B------:R-:W-:Y:S01]  /*23e20*/  SHF.L.U64.HI R19, R31.reuse, 0x2, R0.reuse ;  /* 0x000000021f137819 */ /* 0x140fe20000010200 */
[----:B------:R0:W-:Y:S01]  /*23e30*/  STL [R1+0x20], R0 ;  /* 0x0000200001007387 */ /* 0x0001e20000100800 */
[----:B------:R-:W-:Y:S01]  /*23e40*/  @P0 LEA.HI.X R3, R31, UR5, R0, 0x2, P1 ;  /* 0x000000051f030c11 */ /* 0x000fe200088f1400 */
[----:B------:R-:W-:Y:S01]  /*23e50*/  ULDC.64 UR4, c[0x0][0xa00] ;  /* 0x0002800000047ab9 */ /* 0x000fe20000000a00 */
[----:B------:R-:W-:-:S03]  /*23e60*/  ISETP.NE.U32.AND P1, PT, RZ, UR8, PT ;  /* 0x00000008ff007c0c */ /* 0x000fc6000bf25070 */
[----:B------:R1:W2:Y:S01]  /*23e70*/  @P0 LDG.E R11, desc[UR10][R2.64] ;  /* 0x0000000a020b0981 */ /* 0x0002a2000c1e1900 */
[----:B------:R-:W-:Y:S01]  /*23e80*/  ISETP.NE.AND.EX P1, PT, RZ, UR9, PT, P1 ;  /* 0x00000009ff007c0c */ /* 0x000fe2000bf25310 */
[----:B------:R-:W-:Y:S01]  /*23e90*/  IMAD.MOV.U32 R35, RZ, RZ, RZ ;  /* 0x000000ffff237224 */ /* 0x000fe200078e00ff */
[----:B------:R-:W-:Y:S01]  /*23ea0*/  ISETP.NE.U32.AND P0, PT, RZ, UR4, PT ;  /* 0x00000004ff007c0c */ /* 0x000fe2000bf05070 */
[----:B0-----:R-:W-:Y:S01]  /*23eb0*/  IMAD.MOV.U32 R0, RZ, RZ, RZ ;  /* 0x000000ffff007224 */ /* 0x001fe200078e00ff */
[----:B------:R-:W-:Y:S02]  /*23ec0*/  ISETP.NE.U32.AND P2, PT, RZ, UR6, PT ;  /* 0x00000006ff007c0c */ /* 0x000fe4000bf45070 */
[----:B------:R-:W-:Y:S02]  /*23ed0*/  ISETP.NE.AND.EX P0, PT, RZ, UR5, PT, P0 ;  /* 0x00000005ff007c0c */ /* 0x000fe4000bf05300 */
[----:B------:R-:W-:Y:S02]  /*23ee0*/  ISETP.NE.AND.EX P2, PT, RZ, UR7, PT, P2 ;  /* 0x00000007ff007c0c */ /* 0x000fe4000bf45320 */
[C---:B-1----:R-:W-:Y:S01]  /*23ef0*/  IADD3 R2, P3, R17.reuse, UR4, RZ ;  /* 0x0000000411027c10 */ /* 0x042fe2000ff7e0ff */
[----:B------:R-:W-:Y:S01]  /*23f00*/  ULDC UR4, c[0x0][0x288] ;  /* 0x0000a20000047ab9 */ /* 0x000fe20000000800 */
[----:B------:R-:W-:-:S02]  /*23f10*/  IADD3 R4, P4, R17, UR6, RZ ;  /* 0x0000000611047c10 */ /* 0x000fc4000ff9e0ff */
[----:B------:R-:W-:Y:S02]  /*23f20*/  IADD3.X R3, R19, UR5, RZ, P3, !PT ;  /* 0x0000000513037c10 */ /* 0x000fe40009ffe4ff */
[----:B------:R-:W-:Y:S01]  /*23f30*/  @P1 IADD3 R6, P3, R17, UR8, RZ ;  /* 0x0000000811061c10 */ /* 0x000fe2000ff7e0ff */
[----:B------:R-:W-:Y:S01]  /*23f40*/  IMAD.U32 R8, RZ, RZ, UR4 ;  /* 0x00000004ff087e24 */ /* 0x000fe2000f8e00ff */
[----:B------:R-:W-:Y:S01]  /*23f50*/  ULDC.64 UR4, c[0x0][0x418] ;  /* 0x0001060000047ab9 */ /* 0x000fe20000000a00 */
[C---:B------:R-:W-:Y:S01]  /*23f60*/  IADD3.X R5, R19.reuse, UR7, RZ, P4, !PT ;  /* 0x0000000713057c10 */ /* 0x040fe2000a7fe4ff */
[----:B------:R-:W5:Y:S01]  /*23f70*/  @P0 LDG.E R35, desc[UR10][R2.64] ;  /* 0x0000000a02230981 */ /* 0x000f62000c1e1900 */
[----:B------:R-:W-:Y:S01]  /*23f80*/  @P1 IADD3.X R7, R19, UR9, RZ, P3, !PT ;  /* 0x0000000913071c10 */ /* 0x000fe20009ffe4ff */
[----:B------:R-:W-:Y:S02]  /*23f90*/  UISETP.NE.U32.AND UP0, UPT, UR4, URZ, UPT ;  /* 0x0000003f0400728c */ /* 0x000fe4000bf05070 */
[----:B------:R-:W5:Y:S01]  /*23fa0*/  @P2 LDG.E R0, desc[UR10][R4.64] ;  /* 0x0000000a04002981 */ /* 0x000f62000c1e1900 */
[----:B------:R-:W-:-:S03]  /*23fb0*/  ULDC UR4, c[0x0][0x424] ;  /* 0x0001090000047ab9 */ /* 0x000fc60000000800 */
[----:B------:R0:W3:Y:S01]  /*23fc0*/  @P1 LDG.E R8, desc[UR10][R6.64] ;  /* 0x0000000a06081981 */ /* 0x0000e2000c1e1900 */
[----:B------:R-:W-:-:S03]  /*23fd0*/  UISETP.NE.AND.EX UP0, UPT, UR5, URZ, UPT, UP0 ;  /* 0x0000003f0500728c */ /* 0x000fc6000bf05300 */
[----:B------:R-:W-:Y:S01]  /*23fe0*/  ULDC UR5, c[0x0][0x2f0] ;  /* 0x0000bc0000057ab9 */ /* 0x000fe20000000800 */
[----:B------:R-:W-:-:S04]  /*23ff0*/  USEL UR4, UR4, 0x1, UP0 ;  /* 0x0000000104047887 */ /* 0x000fc80008000000 */
[----:B------:R-:W-:-:S03]  /*24000*/  UIMAD UR4, UR4, UR5, URZ ;  /* 0x00000005040472a4 */ /* 0x000fc6000f8e023f */
[----:B------:R-:W-:Y:S02]  /*24010*/  ULDC UR5, c[0x0][0x348] ;  /* 0x0000d20000057ab9 */ /* 0x000fe40000000800 */
[----:B0-----:R-:W-:Y:S02]  /*24020*/  IMAD.U32 R6, RZ, RZ, UR5 ;  /* 0x00000005ff067e24 */ /* 0x001fe4000f8e00ff */
[----:B------:R-:W-:Y:S01]  /*24030*/  IMAD.U32 R9, RZ, RZ, UR4 ;  /* 0x00000004ff097e24 */ /* 0x000fe2000f8e00ff */
[----:B--2---:R0:W-:Y:S04]  /*24040*/  STL [R1+0x10], R11 ;  /* 0x0000100b01007387 */ /* 0x0041e80000100800 */
[----:B---3--:R0:W-:Y:S01]  /*24050*/  STL [R1+0x28], R8 ;  /* 0x0000280801007387 */ /* 0x0081e20000100800 */
[----:B------:R-:W-:Y:S05]  /*24060*/  @P1 BRA `(.L_x_688) ;  /* 0x0000000000181947 */ /* 0x000fea0003800000 */
[----:B------:R-:W-:Y:S05]  /*24070*/  @!P0 BRA `(.L_x_688) ;  /* 0x0000000000148947 */ /* 0x000fea0003800000 */
[----:B------:R-:W-:Y:S02]  /*24080*/  ULDC.64 UR4, c[0x0][0x208] ;  /* 0x0000820000047ab9 */ /* 0x000fe40000000a00 */
[----:B0-----:R-:W2:Y:S04]  /*24090*/  LDG.E R8, desc[UR4][R2.64] ;  /* 0x0000000402087981 */ /* 0x001ea8000c1e1900 */
[----:B------:R-:W2:Y:S02]  /*240a0*/  LDG.E R7, desc[UR4][R2.64+0x4] ;  /* 0x0000040402077981 */ /* 0x000ea4000c1e1900 */
[----:B--2---:R-:W-:-:S05]  /*240b0*/  IMAD.IADD R2, R7, 0x1, -R8 ;  /* 0x0000000107027824 */ /* 0x004fca00078e0a08 */
[----:B------:R1:W-:Y:S02]  /*240c0*/  STL [R1+0x28], R2 ;  /* 0x0000280201007387 */ /* 0x0003e40000100800 */
.L_x_688:
[----:B------:R-:W-:Y:S01]  /*240d0*/  ULDC.64 UR4, c[0x0][0xa20] ;  /* 0x0002880000047ab9 */ /* 0x000fe20000000a00 */
[C---:B-1----:R-:W-:Y:S01]  /*240e0*/  LOP3.LUT R2, R26.reuse, 0xff000000, RZ, 0xc0, !PT ;  /* 0xff0000001a027812 */ /* 0x042fe200078ec0ff */
[----:B------:R-:W-:Y:S01]  /*240f0*/  IMAD.MOV.U32 R32, RZ, RZ, R31 ;  /* 0x000000ffff207224 */ /* 0x000fe200078e001f */
[----:B------:R-:W-:Y:S02]  /*24100*/  ISETP.NE.U32.AND P0, PT, RZ, UR4, PT ;  /* 0x00000004ff007c0c */ /* 0x000fe4000bf05070 */
[----:B------:R-:W-:Y:S02]  /*24110*/  SHF.R.U32.HI R3, RZ, 0x8, R2 ;  /* 0x00000008ff037819 */ /* 0x000fe40000011602 */
[----:B------:R-:W-:Y:S02]  /*24120*/  ISETP.NE.AND.EX P0, PT, RZ, UR5, PT, P0 ;  /* 0x00000005ff007c0c */ /* 0x000fe4000bf05300 */
[C---:B0-----:R-:W-:Y:S02]  /*24130*/  LOP3.LUT R8, R26.reuse, 0xff0000, RZ, 0xc0, !PT ;  /* 0x00ff00001a087812 */ /* 0x041fe400078ec0ff */
[----:B------:R-:W-:-:S02]  /*24140*/  LOP3.LUT R26, R26, 0xffff, RZ, 0xc0, !PT ;  /* 0x0000ffff1a1a7812 */ /* 0x000fc400078ec0ff */
[----:B------:R-:W-:-:S07]  /*24150*/  LEA.HI R8, R8, R3, RZ, 0x10 ;  /* 0x0000000308087211 */ /* 0x000fce00078f80ff */
[----:B------:R-:W-:Y:S05]  /*24160*/  @!P0 BRA `(.L_x_689) ;  /* 0x0000000000148947 */ /* 0x000fea0003800000 */
[----:B------:R-:W-:Y:S01]  /*24170*/  IADD3 R2, P0, R17, UR4, RZ ;  /* 0x0000000411027c10 */ /* 0x000fe2000ff1e0ff */
[----:B------:R-:W-:-:S03]  /*24180*/  ULDC.64 UR6, c[0x0][0x208] ;  /* 0x0000820000067ab9 */ /* 0x000fc60000000a00 */
[----:B------:R-:W-:-:S05]  /*24190*/  IADD3.X R3, R19, UR5, RZ, P0, !PT ;  /* 0x0000000513037c10 */ /* 0x000fca00087fe4ff */
[----:B------:R0:W5:Y:S01]  /*241a0*/  LDG.E R9, desc[UR6][R2.64] ;  /* 0x0000000602097981 */ /* 0x000162000c1e1900 */
[----:B------:R-:W-:Y:S05]  /*241b0*/  BRA `(.L_x_690) ;  /* 0x0000000000287947 */ /* 0x000fea0003800000 */
.L_x_689:
[----:B------:R-:W-:Y:S02]  /*241c0*/  ULDC.64 UR4, c[0x0][0xa08] ;  /* 0x0002820000047ab9 */ /* 0x000fe40000000a00 */
[----:B------:R-:W-:-:S04]  /*241d0*/  ISETP.NE.U32.AND P0, PT, RZ, UR4, PT ;  /* 0x00000004ff007c0c */ /* 0x000fc8000bf05070 */
[----:B------:R-:W-:-:S13]  /*241e0*/  ISETP.NE.AND.EX P0, PT, RZ, UR5, PT, P0 ;  /* 0x00000005ff007c0c */ /* 0x000fda000bf05300 */
[----:B------:R-:W-:Y:S05]  /*241f0*/  @!P0 BRA `(.L_x_690) ;  /* 0x0000000000188947 */ /* 0x000fea0003800000 */
[----:B------:R-:W0:Y:S01]  /*24200*/  LDC.64 R2, c[0x0][0xa08] ;  /* 0x00028200ff027b82 */ /* 0x000e220000000a00 */
[----:B------:R-:W-:Y:S01]  /*24210*/  ULDC.64 UR4, c[0x0][0x208] ;  /* 0x0000820000047ab9 */ /* 0x000fe20000000a00 */
[----:B0-----:R-:W-:-:S05]  /*24220*/  IMAD.WIDE R2, R32, 0x4, R2 ;  /* 0x0000000420027825 */ /* 0x001fca00078e0202 */
[----:B------:R-:W2:Y:S04]  /*24230*/  LDG.E R9, desc[UR4][R2.64] ;  /* 0x0000000402097981 */ /* 0x000ea8000c1e1900 */
[----:B------:R-:W2:Y:S02]  /*24240*/  LDG.E R10, desc[UR4][R2.64+0x4] ;  /* 0x00000404020a7981 */ /* 0x000ea4000c1e1900 */
[----:B--2---:R-:W-:-:S07]  /*24250*/  IMAD.IADD R9, R10, 0x1, -R9 ;  /* 0x000000010a097824 */ /* 0x004fce00078e0a09 */
.L_x_690:
[----:B------:R-:W-:Y:S02]  /*24260*/  ULDC.64 UR4, c[0x0][0x208] ;  /* 0x0000820000047ab9 */ /* 0x000fe40000000a00 */
[----:B0-----:R-:W2:Y:S04]  /*24270*/  @P2 LDG.E R2, desc[UR4][R4.64] ;  /* 0x0000000404022981 */ /* 0x001ea8000c1e1900 */
[----:B------:R0:W2:Y:S01]  /*24280*/  @P2 LDG.E R3, desc[UR4][R4.64+0x4] ;  /* 0x0000040404032981 */ /* 0x0000a2000c1e1900 */
[----:B-----5:R-:W-:Y:S01]  /*24290*/  IMAD.IADD R9, R9, 0x1, -R11 ;  /* 0x0000000109097824 */ /* 0x020fe200078e0a0b */
[----:B------:R-:W-:Y:S01]  /*242a0*/  BSSY B0, `(.L_x_691) ;  /* 0x000002a000007945 */ /* 0x000fe20003800000 */
[----:B------:R-:W-:Y:S02]  /*242b0*/  LOP3.LUT R7, R8, 0xff, RZ, 0xc0, !PT ;  /* 0x000000ff08077812 */ /* 0x000fe400078ec0ff */
[----:B0-----:R-:W-:Y:S01]  /*242c0*/  SHF.R.U32.HI R5, RZ, 0x10, R8 ;  /* 0x00000010ff057819 */ /* 0x001fe20000011608 */
[----:B--2---:R-:W-:-:S04]  /*242d0*/  @P2 IMAD.IADD R6, R3, 0x1, -R2 ;  /* 0x0000000103062824 */ /* 0x004fc800078e0a02 */
[----:B------:R-:W-:-:S04]  /*242e0*/  IMAD.IADD R3, R9, 0x1, R6 ;  /* 0x0000000109037824 */ /* 0x000fc800078e0206 */
[C---:B------:R-:W-:Y:S01]  /*242f0*/  VIADD R2, R3.reuse, 0x4f ;  /* 0x0000004f03027836 */ /* 0x040fe20000000000 */
[----:B------:R-:W-:Y:S01]  /*24300*/  ISETP.GE.AND P1, PT, R3, 0x1, PT ;  /* 0x000000010300780c */ /* 0x000fe20003f26270 */
[----:B------:R0:W-:Y:S02]  /*24310*/  STL [R1+0x8], R3 ;  /* 0x0000080301007387 */ /* 0x0001e40000100800 */
[----:B------:R-:W-:-:S05]  /*24320*/  IMAD.HI R2, R2, 0x66666667, RZ ;  /* 0x6666666702027827 */ /* 0x000fca00078e02ff */
[----:B0-----:R-:W-:-:S04]  /*24330*/  SHF.R.U32.HI R3, RZ, 0x1f, R2 ;  /* 0x0000001fff037819 */ /* 0x001fc80000011602 */
[----:B------:R-:W-:Y:S01]  /*24340*/  LEA.HI.SX32 R4, R2, R3, 0x1b ;  /* 0x0000000302047211 */ /* 0x000fe200078fdaff */
[----:B------:R-:W-:Y:S01]  /*24350*/  IMAD.MOV.U32 R3, RZ, RZ, RZ ;  /* 0x000000ffff037224 */ /* 0x000fe200078e00ff */
[----:B------:R-:W-:Y:S06]  /*24360*/  @!P1 BRA `(.L_x_692) ;  /* 0x0000000000749947 */ /* 0x000fec0003800000 */
[----:B------:R-:W-:Y:S01]  /*24370*/  ISETP.NE.AND P0, PT, R5, RZ, PT ;  /* 0x000000ff0500720c */ /* 0x000fe20003f05270 */
[----:B------:R-:W-:-:S03]  /*24380*/  ULDC UR4, c[0x0][0x9f0] ;  /* 0x00027c0000047ab9 */ /* 0x000fc60000000800 */
[----:B------:R-:W-:-:S04]  /*24390*/  SEL R8, R5, UR4, P0 ;  /* 0x0000000405087c07 */ /* 0x000fc80008000000 */
[----:B------:R-:W-:Y:S02]  /*243a0*/  IABS R10, R8 ;  /* 0x00000008000a7213 */ /* 0x000fe40000000000 */
[----:B------:R-:W-:Y:S02]  /*243b0*/  IADD3 R11, R8, -0x1, R4 ;  /* 0xffffffff080b7810 */ /* 0x000fe40007ffe004 */
[----:B------:R-:W0:Y:S08]  /*243c0*/  I2F.RP R2, R10 ;  /* 0x0000000a00027306 */ /* 0x000e300000209400 */
[----:B0-----:R-:W0:Y:S02]  /*243d0*/  MUFU.RCP R2, R2 ;  /* 0x0000000200027308 */ /* 0x001e240000001000 */
[----:B0-----:R-:W-:-:S06]  /*243e0*/  VIADD R2, R2, 0xffffffe ;  /* 0x0ffffffe02027836 */ /* 0x001fcc0000000000 */
[----:B------:R0:W1:Y:S02]  /*243f0*/  F2I.FTZ.U32.TRUNC.NTZ R3, R2 ;  /* 0x0000000200037305 */ /* 0x000064000021f000 */
[----:B0-----:R-:W-:-:S04]  /*24400*/  LOP3.LUT R2, R11, R8, RZ, 0x3c, !PT ;  /* 0x000000080b027212 */ /* 0x001fc800078e3cff */
[----:B------:R-:W-:Y:S01]  /*24410*/  ISETP.GE.AND P4, PT, R2, RZ, PT ;  /* 0x000000ff0200720c */ /* 0x000fe20003f86270 */
[----:B-1----:R-:W-:-:S04]  /*24420*/  IMAD.MOV R2, RZ, RZ, -R3 ;  /* 0x000000ffff027224 */ /* 0x002fc800078e0a03 */
[----:B------:R-:W-:Y:S02]  /*24430*/  IMAD R12, R2, R10, RZ ;  /* 0x0000000a020c7224 */ /* 0x000fe400078e02ff */
[----:B------:R-:W-:-:S04]  /*24440*/  IMAD.MOV.U32 R2, RZ, RZ, RZ ;  /* 0x000000ffff027224 */ /* 0x000fc800078e00ff */
[----:B------:R-:W-:Y:S01]  /*24450*/  IMAD.HI.U32 R2, R3, R12, R2 ;  /* 0x0000000c03027227 */ /* 0x000fe200078e0002 */
[----:B------:R-:W-:Y:S02]  /*24460*/  IABS R3, R11 ;  /* 0x0000000b00037213 */ /* 0x000fe40000000000 */
[----:B------:R-:W-:-:S03]  /*24470*/  IABS R11, R8 ;  /* 0x00000008000b7213 */ /* 0x000fc60000000000 */
[----:B------:R-:W-:-:S04]  /*24480*/  IMAD.HI.U32 R2, R2, R3, RZ ;  /* 0x0000000302027227 */ /* 0x000fc800078e00ff */
[----:B------:R-:W-:-:S04]  /*24490*/  IMAD.MOV R11, RZ, RZ, -R11 ;  /* 0x000000ffff0b7224 */ /* 0x000fc800078e0a0b */
        /* <DEDUP_REMOVED lines=8> */
[----:B------:R-:W-:-:S05]  /*24520*/  @!P3 LOP3.LUT R2, RZ, R8, RZ, 0x33, !PT ;  /* 0x00000008ff02b212 */ /* 0x000fca00078e33ff */
[----:B------:R-:W-:-:S07]  /*24530*/  IMAD.MOV.U32 R3, RZ, RZ, R2 ;  /* 0x000000ffff037224 */ /* 0x000fce00078e0002 */
.L_x_692:
[----:B------:R-:W-:Y:S05]  /*24540*/  BSYNC B0 ;  /* 0x0000000000007941 */ /* 0x000fea0003800000 */
.L_x_691:
[-C--:B------:R-:W-:Y:S01]  /*24550*/  IMAD R2, R7, R3.reuse, RZ ;  /* 0x0000000307027224 */ /* 0x080fe200078e02ff */
[----:B------:R-:W-:Y:S04]  /*24560*/  BSSY B0, `(.L_x_693) ;  /* 0x0000191000007945 */ /* 0x000fe80003800000 */
[C---:B------:R-:W-:Y:S01]  /*24570*/  VIADDMNMX R3, R2.reuse, R3, R4, PT ;  /* 0x0000000302037246 */ /* 0x040fe20003800104 */
[----:B------:R-:W-:-:S04]  /*24580*/  IMAD R2, R2, 0x50, -R9 ;  /* 0x0000005002027824 */ /* 0x000fc800078e0a09 */
[----:B------:R-:W-:Y:S01]  /*24590*/  IMAD R3, R3, 0x50, -R9 ;  /* 0x0000005003037824 */ /* 0x000fe200078e0a09 */
[----:B------:R-:W-:-:S04]  /*245a0*/  VIMNMX R2, RZ, R2, !PT ;  /* 0x00000002ff027248 */ /* 0x000fc80007fe0100 */
[----:B------:R-:W-:-:S04]  /*245b0*/  VIMNMX R3, R3, R6, PT ;  /* 0x0000000603037248 */ /* 0x000fc80003fe0100 */
[----:B------:R-:W-:-:S13]  /*245c0*/  ISETP.GT.AND P0, PT, R3, R2, PT ;  /* 0x000000020300720c */ /* 0x000fda0003f04270 */
[----:B------:R-:W-:Y:S02]  /*245d0*/  @P0 VIADD R8, R3, 0x4f ;  /* 0x0000004f03080836 */ /* 0x000fe40000000000 */
[----:B------:R-:W-:-:S04]  /*245e0*/  IMAD.WIDE.U32 R2, R2, -0x33333333, RZ ;  /* 0xcccccccd02027825 */ /* 0x000fc800078e00ff */
[----:B------:R-:W-:Y:S01]  /*245f0*/  @P0 IMAD.HI R8, R8, 0x66666667, RZ ;  /* 0x6666666708080827 */ /* 0x000fe200078e02ff */
[----:B------:R-:W-:-:S04]  /*24600*/  SHF.R.U32.HI R6, RZ, 0x6, R3 ;  /* 0x00000006ff067819 */ /* 0x000fc80000011603 */
[----:B------:R-:W-:Y:S02]  /*24610*/  @P0 SHF.R.U32.HI R2, RZ, 0x1f, R8 ;  /* 0x0000001fff020819 */ /* 0x000fe40000011608 */
[----:B------:R-:W-:Y:S02]  /*24620*/  MOV R3, R6 ;  /* 0x0000000600037202 */ /* 0x000fe40000000f00 */
[----:B------:R-:W-:Y:S02]  /*24630*/  @P0 LEA.HI.SX32 R3, R8, R2, 0x1b ;  /* 0x0000000208030211 */ /* 0x000fe400078fdaff */
[----:B------:R-:W-:Y:S02]  /*24640*/  PLOP3.LUT P0, PT, PT, PT, PT, 0x80, 0x0 ;  /* 0x000000000000781c */ /* 0x000fe40003f0f070 */
[----:B------:R-:W-:-:S13]  /*24650*/  ISETP.GT.AND P3, PT, R3, R6, PT ;  /* 0x000000060300720c */ /* 0x000fda0003f64270 */
[----:B------:R-:W-:Y:S05]  /*24660*/  @!P3 BRA `(.L_x_694) ;  /* 0x000000180000b947 */ /* 0x000fea0003800000 */
[----:B------:R-:W-:Y:S01]  /*24670*/  UMOV UR4, 0xffffffff ;  /* 0xffffffff00047882 */ /* 0x000fe20000000000 */
[----:B------:R-:W-:Y:S02]  /*24680*/  SEL R2, R32, RZ, !P2 ;  /* 0x000000ff20027207 */ /* 0x000fe40005000000 */
[----:B------:R-:W-:Y:S05]  /*24690*/  BRA.DIV UR4, `(.L_x_695) ;  /* 0x0000007604287947 */ /* 0x000fea000b800000 */
[----:B------:R-:W0:Y:S02]  /*246a0*/  S2R R8, SR_TID.X ;  /* 0x0000000000087919 */ /* 0x000e240000002100 */
[----:B0-----:R-:W-:-:S04]  /*246b0*/  SHF.R.U32.HI R8, RZ, 0x5, R8 ;  /* 0x00000005ff087819 */ /* 0x001fc80000011608 */
[----:B------:R-:W-:-:S05]  /*246c0*/  LOP3.LUT R8, R8, 0x3, RZ, 0xc0, !PT ;  /* 0x0000000308087812 */ /* 0x000fca00078ec0ff */
[----:B------:R0:W1:Y:S02]  /*246d0*/  SHFL.IDX PT, R14, R8, RZ, 0x1f ;  /* 0x00001fff080e7589 */ /* 0x00006400000e0000 */
.L_x_866:
[----:B-1----:R-:W-:Y:S02]  /*246e0*/  ISETP.NE.AND P0, PT, R14, RZ, PT ;  /* 0x000000ff0e00720c */ /* 0x002fe40003f05270 */
[----:B------:R-:W-:-:S11]  /*246f0*/  PLOP3.LUT P6, PT, PT, PT, PT, 0x8, 0x0 ;  /* 0x000000000000781c */ /* 0x000fd60003fce170 */
[----:B------:R-:W-:Y:S05]  /*24700*/  @P0 BRA `(.L_x_696) ;  /* 0x00000000000c0947 */ /* 0x000fea0003800000 */
[----:B------:R-:W-:-:S03]  /*24710*/  UMOV UR4, 0xffffffff ;  /* 0xffffffff00047882 */ /* 0x000fc60000000000 */
[----:B------:R-:W-:Y:S05]  /*24720*/  BRA.DIV UR4, `(.L_x_697) ;  /* 0x0000007604387947 */ /* 0x000fea000b800000 */
[----:B------:R-:W-:-:S13]  /*24730*/  ELECT P6, URZ, PT ;  /* 0x00000000003f782f */ /* 0x000fda00038c0000 */
.L_x_696:
[----:B0-----:R-:W2:Y:S01]  /*24740*/  LDL R8, [R1+0x2c] ;  /* 0x00002c0001087983 */ /* 0x001ea20000100800 */
[----:B------:R-:W-:Y:S01]  /*24750*/  BSSY B1, `(.L_x_698) ;  /* 0x0000008000017945 */ /* 0x000fe20003800000 */
[----:B--2---:R-:W-:-:S05]  /*24760*/  VIADD R8, R8, 0x1 ;  /* 0x0000000108087836 */ /* 0x004fca0000000000 */
[----:B------:R-:W-:-:S04]  /*24770*/  LEA.HI R9, R8, R8, RZ, 0x1 ;  /* 0x0000000808097211 */ /* 0x000fc800078f08ff */
[----:B------:R-:W-:-:S05]  /*24780*/  LOP3.LUT R9, R9, 0xfffffffe, RZ, 0xc0, !PT ;  /* 0xfffffffe09097812 */ /* 0x000fca00078ec0ff */
[----:B------:R-:W-:-:S05]  /*24790*/  IMAD.IADD R8, R8, 0x1, -R9 ;  /* 0x0000000108087824 */ /* 0x000fca00078e0a09 */
[----:B------:R-:W-:-:S04]  /*247a0*/  SHF.L.U32 R8, R8, 0x1f, RZ ;  /* 0x0000001f08087819 */ /* 0x000fc800000006ff */
[----:B------:R-:W0:Y:S02]  /*247b0*/  SYNCS.PHASECHK.TRANS64.TRYWAIT P0, [R16+URZ+0x38820], R8 ;  /* 0x03882008100075a7 */ /* 0x000e24000800017f */
[----:B0-----:R-:W-:Y:S05]  /*247c0*/  @!P0 BRA `(.L_x_699) ;  /* 0x0000007400308947 */ /* 0x001fea0003800000 */
.L_x_869:
[----:B------:R-:W-:Y:S05]  /*247d0*/  BSYNC B1 ;  /* 0x0000000000017941 */ /* 0x000fea0003800000 */
.L_x_698:
[----:B------:R-:W-:Y:S04]  /*247e0*/  BSSY B1, `(.L_x_700) ;  /* 0x00000ab000017945 */ /* 0x000fe80003800000 */
[----:B------:R-:W-:Y:S05]  /*247f0*/  @!P6 BRA `(.L_x_701) ;  /* 0x0000000800a4e947 */ /* 0x000fea0003800000 */
[----:B------:R-:W-:Y:S01]  /*24800*/  IMAD R12, R28, 0x8, R16 ;  /* 0x000000081c0c7824 */ /* 0x000fe200078e0210 */
[----:B------:R-:W-:Y:S01]  /*24810*/  SHF.L.U32 R11, R30, 0x1f, RZ ;  /* 0x0000001f1e0b7819 */ /* 0x000fe200000006ff */
[----:B------:R-:W1:Y:S01]  /*24820*/  S2R R9, SR_TID.X ;  /* 0x0000000000097919 */ /* 0x000e620000002100 */
[----:B------:R-:W-:Y:S02]  /*24830*/  BSSY B2, `(.L_x_702) ;  /* 0x0000005000027945 */ /* 0x000fe40003800000 */
[----:B------:R-:W2:Y:S01]  /*24840*/  SYNCS.PHASECHK.TRANS64.TRYWAIT P0, [R12+URZ+0x388a0], R11 ;  /* 0x0388a00b0c0075a7 */ /* 0x000ea2000800017f */
[----:B-1----:R-:W-:-:S04]  /*24850*/  LOP3.LUT R9, R9, 0x7f, RZ, 0xc0, !PT ;  /* 0x0000007f09097812 */ /* 0x002fc800078ec0ff */
[----:B------:R-:W-:Y:S01]  /*24860*/  ISETP.NE.AND P2, PT, R9, RZ, PT ;  /* 0x000000ff0900720c */ /* 0x000fe20003f45270 */
[----:B--2---:R-:W-:-:S12]  /*24870*/  @!P0 BRA `(.L_x_703) ;  /* 0x0000007400188947 */ /* 0x004fd80003800000 */
.L_x_870:
[----:B------:R-:W-:Y:S05]  /*24880*/  BSYNC B2 ;  /* 0x0000000000027941 */ /* 0x000fea0003800000 */
.L_x_702:
[----:B------:R-:W-:Y:S04]  /*24890*/  BSSY B2, `(.L_x_704) ;  /* 0x0000009000027945 */ /* 0x000fe80003800000 */
[----:B------:R-:W-:Y:S05]  /*248a0*/  @P2 BRA `(.L_x_705) ;  /* 0x00000000001c2947 */ /* 0x000fea0003800000 */
[----:B------:R-:W2:Y:S01]  /*248b0*/  S2R R9, SR_TID.X ;  /* 0x0000000000097919 */ /* 0x000ea20000002100 */
[----:B0-----:R-:W-:-:S04]  /*248c0*/  IMAD.MOV.U32 R8, RZ, RZ, 0xa000 ;  /* 0x0000a000ff087424 */ /* 0x001fc800078e00ff */
[----:B------:R3:W-:Y:S01]  /*248d0*/  SYNCS.ARRIVE.TRANS64 RZ, [R12+URZ+0x38890], R8 ;  /* 0x038890080cff79a7 */ /* 0x0007e2000800003f */
[----:B--2---:R-:W-:-:S04]  /*248e0*/  LOP3.LUT R9, R9, 0x1f, RZ, 0xc0, !PT ;  /* 0x0000001f09097812 */ /* 0x004fc800078ec0ff */
[----:B------:R-:W-:-:S13]  /*248f0*/  ISETP.NE.AND P0, PT, R9, RZ, PT ;  /* 0x000000ff0900720c */ /* 0x000fda0003f05270 */
[----:B---3--:R-:W-:Y:S05]  /*24900*/  @!P0 BRA `(.L_x_705) ;  /* 0x0000000000048947 */ /* 0x008fea0003800000 */
[----:B------:R-:W-:Y:S01]  /*24910*/  BPT.TRAP 0x1 ;  /* 0x000000040000795c */ /* 0x000fe20000300000 */
.L_x_705:
[----:B------:R-:W-:Y:S05]  /*24920*/  BSYNC B2 ;  /* 0x0000000000027941 */ /* 0x000fea0003800000 */
.L_x_704:
[----:B0-----:R-:W-:Y:S01]  /*24930*/  IMAD.MOV.U32 R8, RZ, RZ, RZ ;  /* 0x000000ffff087224 */ /* 0x001fe200078e00ff */
[----:B------:R-:W-:Y:S01]  /*24940*/  UIADD3 UR4, UP0, UR38, 0x570, URZ ;  /* 0x0000057026047890 */ /* 0x000fe2000ff1e03f */
[----:B------:R-:W-:Y:S01]  /*24950*/  IMAD R9, R3, 0x50, R0 ;  /* 0x0000005003097824 */ /* 0x000fe200078e0200 */
[----:B------:R-:W-:Y:S01]  /*24960*/  PLOP3.LUT P0, PT, PT, PT, PT, 0x80, 0x0 ;  /* 0x000000000000781c */ /* 0x000fe20003f0f070 */
[----:B------:R-:W-:Y:S01]  /*24970*/  IMAD R10, R28, 0xa000, R16 ;  /* 0x0000a0001c0a7824 */ /* 0x000fe200078e0210 */
[----:B------:R-:W-:Y:S01]  /*24980*/  R2UR UR10, R8 ;  /* 0x00000000080a72ca */ /* 0x000fe200000e0000 */
[----:B------:R-:W-:Y:S01]  /*24990*/  VIADD R9, R9, 0xffffffb0 ;  /* 0xffffffb009097836 */ /* 0x000fe20000000000 */
[----:B------:R-:W-:Y:S01]  /*249a0*/  UIADD3.X UR5, URZ, UR39, URZ, UP0, !UPT ;  /* 0x000000273f057290 */ /* 0x000fe200087fe43f */
[----:B------:R-:W-:Y:S01]  /*249b0*/  VIADD R8, R12, 0x38890 ;  /* 0x000388900c087836 */ /* 0x000fe20000000000 */
[----:B------:R-:W-:Y:S01]  /*249c0*/  UMOV UR6, 0x0 ;  /* 0x0000000000067882 */ /* 0x000fe20000000000 */
[----:B------:R-:W-:Y:S01]  /*249d0*/  VIADD R13, R10, 0x24400 ;  /* 0x000244000a0d7836 */ /* 0x000fe20000000000 */
[----:B------:R-:W-:-:S09]  /*249e0*/  UMOV UR7, 0x12f00000 ;  /* 0x12f0000000077882 */ /* 0x000fd20000000000 */
.L_x_706:
[----:B------:R-:W-:-:S13]  /*249f0*/  @P0 ELECT P3, URZ, PT ;  /* 0x00000000003f082f */ /* 0x000fda0003860000 */
[----:B------:R-:W-:Y:S02]  /*24a00*/  @P3 R2UR UR13, R2 ;  /* 0x00000000020d32ca */ /* 0x000fe400000e0000 */
[----:B------:R-:W-:Y:S02]  /*24a10*/  @P3 R2UR UR12, R26 ;  /* 0x000000001a0c32ca */ /* 0x000fe400000e0000 */
[----:B------:R-:W-:Y:S02]  /*24a20*/  @P3 R2UR UR11, R9 ;  /* 0x00000000090b32ca */ /* 0x000fe400000e0000 */
[----:B------:R-:W-:Y:S02]  /*24a30*/  @P3 R2UR UR9, R8 ;  /* 0x00000000080932ca */ /* 0x000fe400000e0000 */
[----:B------:R-:W-:Y:S02]  /*24a40*/  @P3 R2UR UR8, R13 ;  /* 0x000000000d0832ca */ /* 0x000fe400000e0000 */
[----:B------:R-:W-:-:S02]  /*24a50*/  @P3 PLOP3.LUT P0, PT, P3, PT, PT, 0x8, 0x0 ;  /* 0x000000000000381c */ /* 0x000fc40001f0e170 */
[----:B------:R-:W-:-:S09]  /*24a60*/  PLOP3.LUT P3, PT, PT, PT, PT, 0x8, 0x0 ;  /* 0x000000000000781c */ /* 0x000fd20003f6e170 */
[----:B------:R0:W-:Y:S02]  /*24a70*/  UTMALDG.4D [UR8], [UR4], desc[UR6] ;  /* 0x00000608040075b4 */ /* 0x0001e40008019000 */
[----:B0-----:R-:W-:Y:S05]  /*24a80*/  @P0 BRA.U.ANY `(.L_x_706) ;  /* 0xfffffffd00d80947 */ /* 0x001fea000393ffff */
[----:B------:R-:W-:Y:S01]  /*24a90*/  IMAD.MOV.U32 R22, RZ, RZ, 0x40 ;  /* 0x00000040ff167424 */ /* 0x000fe200078e00ff */
[----:B------:R-:W-:Y:S01]  /*24aa0*/  PLOP3.LUT P0, PT, PT, PT, PT, 0x80, 0x0 ;  /* 0x000000000000781c */ /* 0x000fe20003f0f070 */
[----:B------:R-:W-:Y:S01]  /*24ab0*/  VIADD R13, R10, 0x26c00 ;  /* 0x00026c000a0d7836 */ /* 0x000fe20000000000 */
[----:B------:R-:W-:Y:S01]  /*24ac0*/  UMOV UR6, 0x0 ;  /* 0x0000000000067882 */ /* 0x000fe20000000000 */
[----:B------:R-:W-:Y:S01]  /*24ad0*/  UMOV UR7, 0x12f00000 ;  /* 0x12f0000000077882 */ /* 0x000fe20000000000 */
[----:B------:R-:W-:-:S15]  /*24ae0*/  R2UR UR10, R22 ;  /* 0x00000000160a72ca */ /* 0x000fde00000e0000 */
.L_x_707:
        /* <DEDUP_REMOVED lines=16> */
.L_x_708:
        /* <DEDUP_REMOVED lines=16> */
.L_x_709:
        /* <DEDUP_REMOVED lines=10> */
[----:B------:R-:W0:Y:S01]  /*24d90*/  SYNCS.PHASECHK.TRANS64.TRYWAIT P0, [R12+URZ+0x388c0], R11 ;  /* 0x0388c00b0c0075a7 */ /* 0x000e22000800017f */
[----:B------:R-:W-:Y:S04]  /*24da0*/  BSSY B2, `(.L_x_710) ;  /* 0x0000002000027945 */ /* 0x000fe80003800000 */
[----:B0-----:R-:W-:Y:S05]  /*24db0*/  @!P0 BRA `(.L_x_711) ;  /* 0x0000006c00dc8947 */ /* 0x001fea0003800000 */
.L_x_871:
[----:B------:R-:W-:Y:S05]  /*24dc0*/  BSYNC B2 ;  /* 0x0000000000027941 */ /* 0x000fea0003800000 */
.L_x_710:
[----:B------:R-:W-:Y:S01]  /*24dd0*/  BSSY B2, `(.L_x_712) ;  /* 0x000000b000027945 */ /* 0x000fe20003800000 */
[----:B------:R-:W-:Y:S02]  /*24de0*/  IMAD.MOV.U32 R14, RZ, RZ, 0x0 ;  /* 0x00000000ff0e7424 */ /* 0x000fe400078e00ff */
[----:B------:R-:W-:Y:S01]  /*24df0*/  IMAD.MOV.U32 R15, RZ, RZ, 0x12f00000 ;  /* 0x12f00000ff0f7424 */ /* 0x000fe200078e00ff */
[----:B------:R-:W-:Y:S06]  /*24e00*/  @P2 BRA `(.L_x_713) ;  /* 0x00000000001c2947 */ /* 0x000fec0003800000 */
[----:B------:R-:W2:Y:S01]  /*24e10*/  S2R R13, SR_TID.X ;  /* 0x00000000000d7919 */ /* 0x000ea20000002100 */
[----:B------:R-:W-:-:S04]  /*24e20*/  IMAD.MOV.U32 R8, RZ, RZ, 0xa000 ;  /* 0x0000a000ff087424 */ /* 0x000fc800078e00ff */
[----:B------:R3:W-:Y:S01]  /*24e30*/  SYNCS.ARRIVE.TRANS64 RZ, [R12+URZ+0x388b0], R8 ;  /* 0x0388b0080cff79a7 */ /* 0x0007e2000800003f */
[----:B--2---:R-:W-:-:S04]  /*24e40*/  LOP3.LUT R13, R13, 0x1f, RZ, 0xc0, !PT ;  /* 0x0000001f0d0d7812 */ /* 0x004fc800078ec0ff */
[----:B------:R-:W-:-:S13]  /*24e50*/  ISETP.NE.AND P0, PT, R13, RZ, PT ;  /* 0x000000ff0d00720c */ /* 0x000fda0003f05270 */
[----:B---3--:R-:W-:Y:S05]  /*24e60*/  @!P0 BRA `(.L_x_713) ;  /* 0x0000000000048947 */ /* 0x008fea0003800000 */
[----:B------:R-:W-:Y:S01]  /*24e70*/  BPT.TRAP 0x1 ;  /* 0x000000040000795c */ /* 0x000fe20000300000 */
.L_x_713:
[----:B------:R-:W-:Y:S05]  /*24e80*/  BSYNC B2 ;  /* 0x0000000000027941 */ /* 0x000fea0003800000 */
.L_x_712:
[----:B------:R-:W-:Y:S01]  /*24e90*/  R2UR UR6, R14 ;  /* 0x000000000e0672ca */ /* 0x000fe200000e0000 */
[----:B------:R-:W-:Y:S01]  /*24ea0*/  IMAD.MOV.U32 R8, RZ, RZ, RZ ;  /* 0x000000ffff087224 */ /* 0x000fe200078e00ff */
[----:B------:R-:W-:Y:S01]  /*24eb0*/  R2UR UR7, R15 ;  /* 0x000000000f0772ca */ /* 0x000fe200000e0000 */
[----:B------:R-:W-:Y:S01]  /*24ec0*/  UIADD3 UR4, UP0, UR38, 0x670, URZ ;  /* 0x0000067026047890 */ /* 0x000fe2000ff1e03f */
[----:B------:R-:W-:Y:S01]  /*24ed0*/  PLOP3.LUT P0, PT, PT, PT, PT, 0x80, 0x0 ;  /* 0x000000000000781c */ /* 0x000fe20003f0f070 */
[----:B01----:R-:W-:Y:S01]  /*24ee0*/  VIADD R12, R12, 0x388b0 ;  /* 0x000388b00c0c7836 */ /* 0x003fe20000000000 */
[----:B------:R-:W-:Y:S01]  /*24ef0*/  R2UR UR10, R8 ;  /* 0x00000000080a72ca */ /* 0x000fe200000e0000 */
[----:B------:R-:W-:Y:S01]  /*24f00*/  VIADD R8, R10, 0x400 ;  /* 0x000004000a087836 */ /* 0x000fe20000000000 */
[----:B------:R-:W-:-:S13]  /*24f10*/  UIADD3.X UR5, URZ, UR39, URZ, UP0, !UPT ;  /* 0x000000273f057290 */ /* 0x000fda00087fe43f */
.L_x_714:
        /* <DEDUP_REMOVED lines=10> */
[----:B------:R-:W-:Y:S01]  /*24fc0*/  R2UR UR10, R22 ;  /* 0x00000000160a72ca */ /* 0x000fe200000e0000 */
[----:B------:R-:W-:Y:S01]  /*24fd0*/  VIADD R8, R10, 0x2c00 ;  /* 0x00002c000a087836 */ /* 0x000fe20000000000 */
[----:B------:R-:W-:Y:S02]  /*24fe0*/  R2UR UR6, R14 ;  /* 0x000000000e0672ca */ /* 0x000fe400000e0000 */
[----:B------:R-:W-:Y:S02]  /*24ff0*/  R2UR UR7, R15 ;  /* 0x000000000f0772ca */ /* 0x000fe400000e0000 */
[----:B------:R-:W-:-:S13]  /*25000*/  PLOP3.LUT P0, PT, PT, PT, PT, 0x80, 0x0 ;  /* 0x000000000000781c */ /* 0x000fda0003f0f070 */
.L_x_715:
        /* <DEDUP_REMOVED lines=15> */
.L_x_716:
        /* <DEDUP_REMOVED lines=15> */
.L_x_717:
        /* <DEDUP_REMOVED lines=9> */
[----:B-1----:R-:W-:Y:S05]  /*25280*/  @P0 BRA.U.ANY `(.L_x_717) ;  /* 0xfffffffd00d80947 */ /* 0x002fea000393ffff */
.L_x_701:
[----:B------:R-:W-:Y:S05]  /*25290*/  BSYNC B1 ;  /* 0x0000000000017941 */ /* 0x000fea0003800000 */
.L_x_700:
[----:B------:R-:W-:Y:S01]  /*252a0*/  VIADD R12, R3, 0xfffffffe ;  /* 0xfffffffe030c7836 */ /* 0x000fe20000000000 */
[----:B------:R-:W-:Y:S01]  /*252b0*/  PLOP3.LUT P0, PT, PT, PT, PT, 0x8, 0x0 ;  /* 0x000000000000781c */ /* 0x000fe20003f0e170 */
[----:B------:R-:W-:-:S03]  /*252c0*/  VIADD R28, R28, 0x1 ;  /* 0x000000011c1c7836 */ /* 0x000fc60000000000 */
[----:B------:R-:W-:Y:S02]  /*252d0*/  ISETP.GE.AND P3, PT, R12, R6, PT ;  /* 0x000000060c00720c */ /* 0x000fe40003f66270 */
[----:B------:R-:W-:-:S04]  /*252e0*/  ISETP.NE.AND P2, PT, R28, 0x2, PT ;  /* 0x000000021c00780c */ /* 0x000fc80003f45270 */
[----:B------:R-:W-:Y:S02]  /*252f0*/  SEL R3, RZ, 0x1, P2 ;  /* 0x00000001ff037807 */ /* 0x000fe40001000000 */
[----:B------:R-:W-:Y:S02]  /*25300*/  SEL R28, R28, RZ, P2 ;  /* 0x000000ff1c1c7207 */ /* 0x000fe40001000000 */
[----:B------:R-:W-:-:S03]  /*25310*/  LOP3.LUT R30, R30, R3, RZ, 0x3c, !PT ;  /* 0x000000031e1e7212 */ /* 0x000fc600078e3cff */
[----:B------:R-:W-:Y:S05]  /*25320*/  @!P3 BRA `(.L_x_694) ;  /* 0x0000000800d0b947 */ /* 0x000fea0003800000 */
.L_x_736:
[----:B------:R-:W-:Y:S05]  /*25330*/  YIELD ;  /* 0x0000000000007946 */ /* 0x000fea0003800000 */
        /* <DEDUP_REMOVED lines=10> */
.L_x_872:
[----:B------:R-:W-:Y:S05]  /*253e0*/  BSYNC B2 ;  /* 0x0000000000027941 */ /* 0x000fea0003800000 */
.L_x_720:
[----:B------:R-:W-:Y:S04]  /*253f0*/  BSSY B2, `(.L_x_722) ;  /* 0x0000009000027945 */ /* 0x000fe80003800000 */
[----:B------:R-:W-:Y:S05]  /*25400*/  @P3 BRA `(.L_x_723) ;  /* 0x00000000001c3947 */ /* 0x000fea0003800000 */
[----:B0-----:R-:W0:Y:S01]  /*25410*/  S2R R8, SR_TID.X ;  /* 0x0000000000087919 */ /* 0x001e220000002100 */
[----:B------:R-:W-:-:S04]  /*25420*/  IMAD.MOV.U32 R3, RZ, RZ, 0xa000 ;  /* 0x0000a000ff037424 */ /* 0x000fc800078e00ff */
[----:B------:R2:W-:Y:S01]  /*25430*/  SYNCS.ARRIVE.TRANS64 RZ, [R11+URZ+0x38890], R3 ;  /* 0x038890030bff79a7 */ /* 0x0005e2000800003f */
[----:B0-----:R-:W-:-:S04]  /*25440*/  LOP3.LUT R8, R8, 0x1f, RZ, 0xc0, !PT ;  /* 0x0000001f08087812 */ /* 0x001fc800078ec0ff */
[----:B------:R-:W-:-:S13]  /*25450*/  ISETP.NE.AND P2, PT, R8, RZ, PT ;  /* 0x000000ff0800720c */ /* 0x000fda0003f45270 */
[----:B--2---:R-:W-:Y:S05]  /*25460*/  @!P2 BRA `(.L_x_723) ;  /* 0x000000000004a947 */ /* 0x004fea0003800000 */
[----:B------:R-:W-:Y:S01]  /*25470*/  BPT.TRAP 0x1 ;  /* 0x000000040000795c */ /* 0x000fe20000300000 */
.L_x_723:
[----:B------:R-:W-:Y:S05]  /*25480*/  BSYNC B2 ;  /* 0x0000000000027941 */ /* 0x000fea0003800000 */
.L_x_722:
[----:B------:R-:W-:Y:S01]  /*25490*/  IMAD.MOV.U32 R20, RZ, RZ, RZ ;  /* 0x000000ffff147224 */ /* 0x000fe200078e00ff */
[----:B------:R-:W-:Y:S01]  /*254a0*/  UIADD3 UR4, UP0, UR38, 0x570, URZ ;  /* 0x0000057026047890 */ /* 0x000fe2000ff1e03f */
[----:B------:R-:W-:Y:S01]  /*254b0*/  IMAD R9, R28, 0xa000, R16 ;  /* 0x0000a0001c097824 */ /* 0x000fe200078e0210 */
[----:B------:R-:W-:Y:S01]  /*254c0*/  PLOP3.LUT P2, PT, PT, PT, PT, 0x80, 0x0 ;  /* 0x000000000000781c */ /* 0x000fe20003f4f070 */
[----:B0-----:R-:W-:Y:S01]  /*254d0*/  IMAD R8, R12, 0x50, R0 ;  /* 0x000000500c087824 */ /* 0x001fe200078e0200 */
[----:B------:R-:W-:Y:S01]  /*254e0*/  R2UR UR10, R20 ;  /* 0x00000000140a72ca */ /* 0x000fe200000e0000 */
[----:B------:R-:W-:Y:S01]  /*254f0*/  VIADD R3, R11, 0x38890 ;  /* 0x000388900b037836 */ /* 0x000fe20000000000 */
[----:B------:R-:W-:Y:S01]  /*25500*/  UIADD3.X UR5, URZ, UR39, URZ, UP0, !UPT ;  /* 0x000000273f057290 */ /* 0x000fe200087fe43f */
[----:B------:R-:W-:Y:S01]  /*25510*/  VIADD R13, R9, 0x24400 ;  /* 0x00024400090d7836 */ /* 0x000fe20000000000 */
[----:B------:R-:W-:Y:S01]  /*25520*/  UMOV UR6, 0x0 ;  /* 0x0000000000067882 */ /* 0x000fe20000000000 */
[----:B------:R-:W-:-:S10]  /*25530*/  UMOV UR7, 0x12f00000 ;  /* 0x12f0000000077882 */ /* 0x000fd40000000000 */
.L_x_724:
        /* <DEDUP_REMOVED lines=12> */
[----:B------:R-:W-:Y:S01]  /*25600*/  UMOV UR6, 0x0 ;  /* 0x0000000000067882 */ /* 0x000fe20000000000 */
[----:B------:R-:W-:Y:S02]  /*25610*/  UMOV UR7, 0x12f00000 ;  /* 0x12f0000000077882 */ /* 0x000fe40000000000 */
[----:B------:R-:W-:Y:S01]  /*25620*/  R2UR UR10, R13 ;  /* 0x000000000d0a72ca */ /* 0x000fe200000e0000 */
[----:B------:R-:W-:-:S14]  /*25630*/  VIADD R13, R9, 0x26c00 ;  /* 0x00026c00090d7836 */ /* 0x000fdc0000000000 */
.L_x_725:
        /* <DEDUP_REMOVED lines=16> */
.L_x_726:
        /* <DEDUP_REMOVED lines=16> */
.L_x_727:
        /* <DEDUP_REMOVED lines=13> */
.L_x_873:
[----:B------:R-:W-:Y:S05]  /*25910*/  BSYNC B2 ;  /* 0x0000000000027941 */ /* 0x000fea0003800000 */
.L_x_728:
        /* <DEDUP_REMOVED lines=11> */
.L_x_731:
[----:B------:R-:W-:Y:S05]  /*259d0*/  BSYNC B2 ;  /* 0x0000000000027941 */ /* 0x000fea0003800000 */
.L_x_730:
[----:B------:R-:W-:Y:S01]  /*259e0*/  R2UR UR10, R20 ;  /* 0x00000000140a72ca */ /* 0x000fe200000e0000 */
[----:B------:R-:W-:Y:S01]  /*259f0*/  UIADD3 UR4, UP0, UR38, 0x670, URZ ;  /* 0x0000067026047890 */ /* 0x000fe2000ff1e03f */
[----:B------:R-:W-:Y:S01]  /*25a00*/  R2UR UR6, R14 ;  /* 0x000000000e0672ca */ /* 0x000fe200000e0000 */
[----:B------:R-:W-:Y:S01]  /*25a10*/  VIADD R3, R9, 0x400 ;  /* 0x0000040009037836 */ /* 0x000fe20000000000 */
[----:B------:R-:W-:Y:S01]  /*25a20*/  R2UR UR7, R15 ;  /* 0x000000000f0772ca */ /* 0x000fe200000e0000 */
[----:B------:R-:W-:Y:S01]  /*25a30*/  UIADD3.X UR5, URZ, UR39, URZ, UP0, !UPT ;  /* 0x000000273f057290 */ /* 0x000fe200087fe43f */
[----:B------:R-:W-:Y:S02]  /*25a40*/  PLOP3.LUT P2, PT, PT, PT, PT, 0x80, 0x0 ;  /* 0x000000000000781c */ /* 0x000fe40003f4f070 */
[----:B01----:R-:W-:-:S11]  /*25a50*/  IADD3 R11, R11, 0x388b0, RZ ;  /* 0x000388b00b0b7810 */ /* 0x003fd60007ffe0ff */
.L_x_732:
        /* <DEDUP_REMOVED lines=11> */
[----:B------:R-:W-:Y:S01]  /*25b10*/  R2UR UR6, R14 ;  /* 0x000000000e0672ca */ /* 0x000fe200000e0000 */
[----:B------:R-:W-:Y:S01]  /*25b20*/  VIADD R3, R9, 0x2c00 ;  /* 0x00002c0009037836 */ /* 0x000fe20000000000 */
[----:B------:R-:W-:Y:S02]  /*25b30*/  R2UR UR7, R15 ;  /* 0x000000000f0772ca */ /* 0x000fe400000e0000 */
[----:B------:R-:W-:Y:S02]  /*25b40*/  R2UR UR10, R10 ;  /* 0x000000000a0a72ca */ /* 0x000fe400000e0000 */
[----:B------:R-:W-:-:S13]  /*25b50*/  PLOP3.LUT P2, PT, PT, PT, PT, 0x80, 0x0 ;  /* 0x000000000000781c */ /* 0x000fda0003f4f070 */
.L_x_733:
        /* <DEDUP_REMOVED lines=15> */
.L_x_734:
        /* <DEDUP_REMOVED lines=15> */
.L_x_735:
        /* <DEDUP_REMOVED lines=10> */
.L_x_719:
[----:B------:R-:W-:Y:S05]  /*25de0*/  BSYNC B1 ;  /* 0x0000000000017941 */ /* 0x000fea0003800000 */
.L_x_718:
[----:B------:R-:W-:Y:S01]  /*25df0*/  ISETP.GT.AND P3, PT, R12, R6, PT ;  /* 0x000000060c00720c */ /* 0x000fe20003f64270 */
[----:B------:R-:W-:Y:S02]  /*25e00*/  VIADD R28, R28, 0x1 ;  /* 0x000000011c1c7836 */ /* 0x000fe40000000000 */
[----:B------:R-:W-:-:S03]  /*25e10*/  VIADD R12, R12, 0xffffffff ;  /* 0xffffffff0c0c7836 */ /* 0x000fc60000000000 */
[----:B------:R-:W-:-:S04]  /*25e20*/  ISETP.NE.AND P2, PT, R28, 0x2, PT ;  /* 0x000000021c00780c */ /* 0x000fc80003f45270 */
[----:B------:R-:W-:Y:S02]  /*25e30*/  SEL R3, RZ, 0x1, P2 ;  /* 0x00000001ff037807 */ /* 0x000fe40001000000 */
[----:B------:R-:W-:Y:S02]  /*25e40*/  SEL R28, R28, RZ, P2 ;  /* 0x000000ff1c1c7207 */ /* 0x000fe40001000000 */
[----:B------:R-:W-:Y:S01]  /*25e50*/  LOP3.LUT R30, R30, R3, RZ, 0x3c, !PT ;  /* 0x000000031e1e7212 */ /* 0x000fe200078e3cff */
[----:B------:R-:W-:Y:S06]  /*25e60*/  @P3 BRA `(.L_x_736) ;  /* 0xfffffff400303947 */ /* 0x000fec000383ffff */
.L_x_694:
[----:B------:R-:W-:Y:S05]  /*25e70*/  BSYNC B0 ;  /* 0x0000000000007941 */ /* 0x000fea0003800000 */
.L_x_693:
[----:B------:R-:W-:Y:S05]  /*25e80*/  @!P0 WARPSYNC.ALL ;  /* 0x0000000000008948 */ /* 0x000fea0003800000 */
[----:B------:R-:W-:Y:S01]  /*25e90*/  @!P0 BAR.SYNC.DEFER_BLOCKING 0xc, 0x180 ;  /* 0x0306000000008b1d */ /* 0x000fe20000010000 */
[----:B------:R-:W-:-:S05]  /*25ea0*/  IMAD.MOV.U32 R0, RZ, RZ, RZ ;  /* 0x000000ffff007224 */ /* 0x000fca00078e00ff */
[----:B------:R-:W-:Y:S04]  /*25eb0*/  BSSY B0, `(.L_x_737) ;  /* 0x000001e000007945 */ /* 0x000fe80003800000 */
[----:B------:R-:W-:Y:S05]  /*25ec0*/  @!P1 BRA `(.L_x_738) ;  /* 0x0000000000709947 */ /* 0x000fea0003800000 */
[----:B------:R-:W-:-:S13]  /*25ed0*/  ISETP.NE.AND P0, PT, R5, RZ, PT ;  /* 0x000000ff0500720c */ /* 0x000fda0003f05270 */
[----:B------:R-:W1:Y:S02]  /*25ee0*/  @!P0 LDC R5, c[0x0][0x9f0] ;  /* 0x00027c00ff058b82 */ /* 0x000e640000000800 */
[-C--:B-1----:R-:W-:Y:S02]  /*25ef0*/  IABS R0, R5.reuse ;  /* 0x0000000500007213 */ /* 0x082fe40000000000 */
[----:B0-----:R-:W-:Y:S02]  /*25f00*/  IABS R8, R5 ;  /* 0x0000000500087213 */ /* 0x001fe40000000000 */
[----:B------:R-:W0:Y:S03]  /*25f10*/  I2F.RP R9, R0 ;  /* 0x0000000000097306 */ /* 0x000e260000209400 */
[----:B------:R-:W-:-:S05]  /*25f20*/  IMAD.MOV R8, RZ, RZ, -R8 ;  /* 0x000000ffff087224 */ /* 0x000fca00078e0a08 */
[----:B0-----:R-:W0:Y:S02]  /*25f30*/  MUFU.RCP R9, R9 ;  /* 0x0000000900097308 */ /* 0x001e240000001000 */
[----:B0-----:R-:W-:-:S06]  /*25f40*/  VIADD R10, R9, 0xffffffe ;  /* 0x0ffffffe090a7836 */ /* 0x001fcc0000000000 */
[----:B------:R-:W0:Y:S02]  /*25f50*/  F2I.FTZ.U32.TRUNC.NTZ R3, R10 ;  /* 0x0000000a00037305 */ /* 0x000e24000021f000 */
[----:B0-----:R-:W-:-:S04]  /*25f60*/  IMAD.MOV R2, RZ, RZ, -R3 ;  /* 0x000000ffff027224 */ /* 0x001fc800078e0a03 */
[----:B------:R-:W-:Y:S02]  /*25f70*/  IMAD R6, R2, R0, RZ ;  /* 0x0000000002067224 */ /* 0x000fe400078e02ff */
[----:B------:R-:W-:-:S04]  /*25f80*/  IMAD.MOV.U32 R2, RZ, RZ, RZ ;  /* 0x000000ffff027224 */ /* 0x000fc800078e00ff */
[----:B------:R-:W-:Y:S01]  /*25f90*/  IMAD.HI.U32 R6, R3, R6, R2 ;  /* 0x0000000603067227 */ /* 0x000fe200078e0002 */
[----:B------:R-:W-:-:S04]  /*25fa0*/  IADD3 R3, R4, -0x1, R5 ;  /* 0xffffffff04037810 */ /* 0x000fc80007ffe005 */
[----:B------:R-:W-:Y:S02]  /*25fb0*/  IABS R2, R3 ;  /* 0x0000000300027213 */ /* 0x000fe40000000000 */
[----:B------:R-:W-:-:S03]  /*25fc0*/  LOP3.LUT R3, R3, R5, RZ, 0x3c, !PT ;  /* 0x0000000503037212 */ /* 0x000fc600078e3cff */
[----:B------:R-:W-:Y:S01]  /*25fd0*/  IMAD.HI.U32 R6, R6, R2, RZ ;  /* 0x0000000206067227 */ /* 0x000fe200078e00ff */
[----:B------:R-:W-:-:S03]  /*25fe0*/  ISETP.GE.AND P2, PT, R3, RZ, PT ;  /* 0x000000ff0300720c */ /* 0x000fc60003f46270 */
[----:B------:R-:W-:-:S05]  /*25ff0*/  IMAD R2, R6, R8, R2 ;  /* 0x0000000806027224 */ /* 0x000fca00078e0202 */
[----:B------:R-:W-:-:S13]  /*26000*/  ISETP.GT.U32.AND P1, PT, R0, R2, PT ;  /* 0x000000020000720c */ /* 0x000fda0003f24070 */
[----:B------:R-:W-:Y:S02]  /*26010*/  @!P1 IMAD.IADD R2, R2, 0x1, -R0 ;  /* 0x0000000102029824 */ /* 0x000fe400078e0a00 */
[----:B------:R-:W-:Y:S01]  /*26020*/  @!P1 VIADD R6, R6, 0x1 ;  /* 0x0000000106069836 */ /* 0x000fe20000000000 */
[----:B------:R-:W-:Y:S02]  /*26030*/  ISETP.NE.AND P1, PT, R5, RZ, PT ;  /* 0x000000ff0500720c */ /* 0x000fe40003f25270 */
[----:B------:R-:W-:-:S13]  /*26040*/  ISETP.GE.U32.AND P0, PT, R2, R0, PT ;  /* 0x000000000200720c */ /* 0x000fda0003f06070 */
[----:B------:R-:W-:-:S04]  /*26050*/  @P0 VIADD R6, R6, 0x1 ;  /* 0x0000000106060836 */ /* 0x000fc80000000000 */
[----:B------:R-:W-:-:S04]  /*26060*/  IMAD.MOV.U32 R0, RZ, RZ, R6 ;  /* 0x000000ffff007224 */ /* 0x000fc800078e0006 */
[----:B------:R-:W-:Y:S01]  /*26070*/  @!P2 IMAD.MOV R0, RZ, RZ, -R0 ;  /* 0x000000ffff00a224 */ /* 0x000fe200078e0a00 */
[----:B------:R-:W-:-:S07]  /*26080*/  @!P1 LOP3.LUT R0, RZ, R5, RZ, 0x33, !PT ;  /* 0x00000005ff009212 */ /* 0x000fce00078e33ff */
.L_x_738:
[----:B------:R-:W-:Y:S05]  /*26090*/  BSYNC B0 ;  /* 0x0000000000007941 */ /* 0x000fea0003800000 */
.L_x_737:
[-C--:B------:R-:W-:Y:S01]  /*260a0*/  IMAD R3, R7, R0.reuse, RZ ;  /* 0x0000000007037224 */ /* 0x080fe200078e02ff */
[----:B------:R-:W-:Y:S04]  /*260b0*/  BSSY B7, `(.L_x_739) ;  /* 0x0000393000077945 */ /* 0x000fe80003800000 */
[----:B------:R-:W-:Y:S01]  /*260c0*/  VIADDMNMX R2, R3, R0, R4, PT ;  /* 0x0000000003027246 */ /* 0x000fe20003800104 */
[----:B------:R1:W-:Y:S03]  /*260d0*/  STL [R1+0xc], R3 ;  /* 0x00000c0301007387 */ /* 0x0003e60000100800 */
[----:B------:R-:W-:Y:S01]  /*260e0*/  ISETP.GT.AND P0, PT, R2, R3, PT ;  /* 0x000000030200720c */ /* 0x000fe20003f04270 */
[----:B------:R1:W-:-:S12]  /*260f0*/  STL [R1+0x1c], R2 ;  /* 0x00001c0201007387 */ /* 0x0003d80000100800 */
[----:B-1----:R-:W-:Y:S05]  /*26100*/  @P0 BRA `(.L_x_740) ;  /* 0x0000000000480947 */ /* 0x002fea0003800000 */
[----:B------:R-:W1:Y:S02]  /*26110*/  S2R R2, SR_TID.X ;  /* 0x0000000000027919 */ /* 0x000e640000002100 */
[----:B-1----:R-:W-:-:S04]  /*26120*/  LOP3.LUT R2, R2, 0x7f, RZ, 0xc0, !PT ;  /* 0x0000007f02027812 */ /* 0x002fc800078ec0ff */
[----:B------:R-:W-:-:S13]  /*26130*/  ISETP.NE.AND P0, PT, R2, RZ, PT ;  /* 0x000000ff0200720c */ /* 0x000fda0003f05270 */
[----:B------:R-:W-:Y:S05]  /*26140*/  @P0 BRA `(.L_x_741) ;  /* 0x0000003800240947 */ /* 0x000fea0003800000 */
[----:B------:R-:W1:Y:S01]  /*26150*/  S2R R5, SR_LANEID ;  /* 0x0000000000057919 */ /* 0x000e620000000000 */
[----:B------:R-:W-:Y:S01]  /*26160*/  VOTEU.ANY UR4, UPT, PT ;  /* 0x0000000000047886 */ /* 0x000fe200038e0100 */
[----:B------:R-:W2:Y:S01]  /*26170*/  LDC.64 R2, c[0x0][0xc60] ;  /* 0x00031800ff027b82 */ /* 0x000ea20000000a00 */
[----:B------:R-:W1:Y:S01]  /*26180*/  FLO.U32 R0, UR4 ;  /* 0x0000000400007d00 */ /* 0x000e6200080e0000 */
[----:B------:R-:W-:Y:S01]  /*26190*/  ULDC.64 UR6, c[0x0][0x208] ;  /* 0x0000820000067ab9 */ /* 0x000fe20000000a00 */
[----:B-1----:R-:W-:-:S06]  /*261a0*/  ISETP.EQ.U32.AND P0, PT, R0, R5, PT ;  /* 0x000000050000720c */ /* 0x002fcc0003f02070 */
[----:B------:R-:W2:Y:S07]  /*261b0*/  POPC R5, UR4 ;  /* 0x0000000400057d09 */ /* 0x000eae0008000000 */
[----:B--2---:R-:W2:Y:S01]  /*261c0*/  @P0 ATOMG.E.ADD.STRONG.GPU PT, R3, desc[UR6][R2.64], R5 ;  /* 0x00000005020309a8 */ /* 0x004ea200081ee1c6 */
[----:B------:R-:W1:Y:S02]  /*261d0*/  S2R R4, SR_LTMASK ;  /* 0x0000000000047919 */ /* 0x000e640000003900 */
[----:B-1----:R-:W-:-:S04]  /*261e0*/  LOP3.LUT R4, R4, UR4, RZ, 0xc0, !PT ;  /* 0x0000000404047c12 */ /* 0x002fc8000f8ec0ff */
[----:B------:R-:W1:Y:S01]  /*261f0*/  POPC R7, R4 ;  /* 0x0000000400077309 */ /* 0x000e620000000000 */
[----:B--2---:R-:W1:Y:S02]  /*26200*/  SHFL.IDX PT, R0, R3, R0, 0x1f ;  /* 0x00001f0003007589 */ /* 0x004e6400000e0000 */
[----:B-1----:R-:W-:Y:S01]  /*26210*/  IADD3 R24, R0, UR36, R7 ;  /* 0x0000002400187c10 */ /* 0x002fe2000fffe007 */
[----:B------:R-:W-:Y:S06]  /*26220*/  BRA `(.L_x_741) ;  /* 0x0000003400ec7947 */ /* 0x000fec0003800000 */
.L_x_740:
        /* <DEDUP_REMOVED lines=9> */
[----:B------:R-:W1:Y:S01]  /*262c0*/  LDC.64 R2, c[0x4][R2] ;  /* 0x0100000002027b82 */ /* 0x000e620000000a00 */
[----:B------:R-:W-:Y:S02]  /*262d0*/  IMAD.U32 R5, RZ, RZ, UR7 ;  /* 0x00000007ff057e24 */ /* 0x000fe4000f8e00ff */
[----:B------:R-:W-:Y:S02]  /*262e0*/  IMAD.U32 R6, RZ, RZ, UR8 ;  /* 0x00000008ff067e24 */ /* 0x000fe4000f8e00ff */
[----:B------:R-:W-:-:S02]  /*262f0*/  IMAD.U32 R7, RZ, RZ, UR9 ;  /* 0x00000009ff077e24 */ /* 0x000fc4000f8e00ff */
[----:B------:R-:W-:Y:S02]  /*26300*/  IMAD.U32 R10, RZ, RZ, UR4 ;  /* 0x00000004ff0a7e24 */ /* 0x000fe4000f8e00ff */
[----:B------:R-:W-:Y:S02]  /*26310*/  IMAD.U32 R11, RZ, RZ, UR5 ;  /* 0x00000005ff0b7e24 */ /* 0x000fe4000f8e00ff */
[----:B0-----:R-:W-:Y:S02]  /*26320*/  IMAD.MOV.U32 R8, RZ, RZ, 0x70 ;  /* 0x00000070ff087424 */ /* 0x001fe400078e00ff */
[----:B------:R-:W-:Y:S02]  /*26330*/  IMAD.MOV.U32 R12, RZ, RZ, 0x1 ;  /* 0x00000001ff0c7424 */ /* 0x000fe400078e00ff */
[----:B------:R-:W-:-:S07]  /*26340*/  IMAD.MOV.U32 R13, RZ, RZ, RZ ;  /* 0x000000ffff0d7224 */ /* 0x000fce00078e00ff */
[----:B------:R-:W-:-:S07]  /*26350*/  LEPC R20, `(.L_x_743) ;  /* 0x000000001014794e */ /* 0x000fce0000000000 */
[----:B-1----:R-:W-:Y:S05]  /*26360*/  CALL.ABS.NOINC R2 ;  /* 0x0000000002007343 */ /* 0x002fea0003c00000 */
.L_x_743:
[----:B------:R-:W-:Y:S05]  /*26370*/  BSYNC B6 ;  /* 0x0000000000067941 */ /* 0x000fea0003800000 */
.L_x_742:
        /* <DEDUP_REMOVED lines=8> */
[----:B------:R1:W2:Y:S01]  /*26400*/  LDC.64 R2, c[0x4][R22] ;  /* 0x0100000016027b82 */ /* 0x0002a20000000a00 */
[----:B------:R-:W-:Y:S02]  /*26410*/  IMAD.U32 R4, RZ, RZ, UR6 ;  /* 0x00000006ff047e24 */ /* 0x000fe4000f8e00ff */
[----:B------:R-:W-:Y:S02]  /*26420*/  IMAD.U32 R5, RZ, RZ, UR7 ;  /* 0x00000007ff057e24 */ /* 0x000fe4000f8e00ff */
[----:B------:R-:W-:Y:S02]  /*26430*/  IMAD.U32 R6, RZ, RZ, UR8 ;  /* 0x00000008ff067e24 */ /* 0x000fe4000f8e00ff */
[----:B------:R-:W-:-:S02]  /*26440*/  IMAD.U32 R7, RZ, RZ, UR9 ;  /* 0x00000009ff077e24 */ /* 0x000fc4000f8e00ff */
[----:B------:R-:W-:Y:S02]  /*26450*/  IMAD.U32 R10, RZ, RZ, UR4 ;  /* 0x00000004ff0a7e24 */ /* 0x000fe4000f8e00ff */
[----:B------:R-:W-:Y:S02]  /*26460*/  IMAD.U32 R11, RZ, RZ, UR5 ;  /* 0x00000005ff0b7e24 */ /* 0x000fe4000f8e00ff */
[----:B0-----:R-:W-:Y:S02]  /*26470*/  IMAD.MOV.U32 R8, RZ, RZ, 0x70 ;  /* 0x00000070ff087424 */ /* 0x001fe400078e00ff */
[----:B------:R-:W-:Y:S02]  /*26480*/  IMAD.MOV.U32 R12, RZ, RZ, 0x1 ;  /* 0x00000001ff0c7424 */ /* 0x000fe400078e00ff */
[----:B-1----:R-:W-:-:S07]  /*26490*/  IMAD.MOV.U32 R13, RZ, RZ, RZ ;  /* 0x000000ffff0d7224 */ /* 0x002fce00078e00ff */
[----:B------:R-:W-:-:S07]  /*264a0*/  LEPC R20, `(.L_x_746) ;  /* 0x000000001014794e */ /* 0x000fce0000000000 */
[----:B--2---:R-:W-:Y:S05]  /*264b0*/  CALL.ABS.NOINC R2 ;  /* 0x0000000002007343 */ /* 0x004fea0003c00000 */
.L_x_746:
[----:B------:R0:W1:Y:S01]  /*264c0*/  LDC.64 R2, c[0x4][R22] ;  /* 0x0100000016027b82 */ /* 0x0000620000000a00 */
[----:B------:R-:W-:Y:S01]  /*264d0*/  ULDC.64 UR4, c[0x4][0x138] ;  /* 0x01004e0000047ab9 */ /* 0x000fe20000000a00 */
[----:B------:R-:W-:Y:S01]  /*264e0*/  ULDC.64 UR6, c[0x4][0x140] ;  /* 0x0100500000067ab9 */ /* 0x000fe20000000a00 */
[----:B------:R-:W-:Y:S01]  /*264f0*/  ULDC.64 UR8, c[0x4][0xa8] ;  /* 0x01002a0000087ab9 */ /* 0x000fe20000000a00 */
[----:B------:R-:W-:Y:S01]  /*26500*/  IMAD.U32 R4, RZ, RZ, UR4 ;  /* 0x00000004ff047e24 */ /* 0x000fe2000f8e00ff */
[----:B------:R-:W-:Y:S01]  /*26510*/  MOV R6, UR6 ;  /* 0x0000000600067c02 */ /* 0x000fe20008000f00 */
        /* <DEDUP_REMOVED lines=9> */
.L_x_745:
[----:B------:R-:W-:Y:S05]  /*265b0*/  BSYNC B6 ;  /* 0x0000000000067941 */ /* 0x000fea0003800000 */
.L_x_744:
[----:B------:R-:W2:Y:S01]  /*265c0*/  LDL R22, [R1+0x1c] ;  /* 0x00001c0001167983 */ /* 0x000ea20000100800 */
[----:B------:R-:W-:-:S03]  /*265d0*/  ULDC.64 UR4, c[0x0][0x9f8] ;  /* 0x00027e0000047ab9 */ /* 0x000fc60000000a00 */
[----:B------:R-:W3:Y:S01]  /*265e0*/  LDL R7, [R1+0x8] ;  /* 0x0000080001077983 */ /* 0x000ee20000100800 */
[----:B------:R-:W-:-:S03]  /*265f0*/  ISETP.NE.U32.AND P0, PT, RZ, UR4, PT ;  /* 0x00000004ff007c0c */ /* 0x000fc6000bf05070 */
[----:B------:R-:W4:Y:S01]  /*26600*/  LDL R21, [R1+0x10] ;  /* 0x0000100001157983 */ /* 0x000f220000100800 */
[----:B------:R-:W-:Y:S01]  /*26610*/  ISETP.NE.AND.EX P0, PT, RZ, UR5, PT, P0 ;  /* 0x00000005ff007c0c */ /* 0x000fe2000bf05300 */
[----:B------:R-:W-:Y:S01]  /*26620*/  ULDC.64 UR6, c[0x0][0x208] ;  /* 0x0000820000067ab9 */ /* 0x000fe20000000a00 */
[----:B------:R-:W1:Y:S01]  /*26630*/  LDC R0, c[0x0][0x430] ;  /* 0x00010c00ff007b82 */ /* 0x000e620000000800 */
[----:B------:R-:W0:Y:S10]  /*26640*/  S2R R20, SR_TID.X ;  /* 0x0000000000147919 */ /* 0x000e340000002100 */
[----:B------:R-:W-:Y:S01]  /*26650*/  @P0 IADD3 R2, P1, R17, UR4, RZ ;  /* 0x0000000411020c10 */ /* 0x000fe2000ff3e0ff */
[----:B------:R-:W-:-:S03]  /*26660*/  ULDC UR4, c[0x0][0x2f4] ;  /* 0x0000bd0000047ab9 */ /* 0x000fc60000000800 */
[----:B------:R-:W-:-:S05]  /*26670*/  @P0 IADD3.X R3, R19, UR5, RZ, P1, !PT ;  /* 0x0000000513030c10 */ /* 0x000fca0008ffe4ff */
[----:B------:R4:W4:Y:S01]  /*26680*/  @P0 LDG.E R32, desc[UR6][R2.64] ;  /* 0x0000000602200981 */ /* 0x000922000c1e1900 */
[----:B0-----:R-:W-:-:S04]  /*26690*/  LOP3.LUT R20, R20, 0x7f, RZ, 0xc0, !PT ;  /* 0x0000007f14147812 */ /* 0x001fc800078ec0ff */
[----:B------:R-:W-:Y:S02]  /*266a0*/  SHF.R.U32.HI R4, RZ, 0x3, R20 ;  /* 0x00000003ff047819 */ /* 0x000fe40000011614 */
[----:B------:R-:W0:Y:S01]  /*266b0*/  S2R R20, SR_TID.X ;  /* 0x0000000000147919 */ /* 0x000e220000002100 */
[----:B-1----:R-:W-:-:S13]  /*266c0*/  ISETP.NE.AND P1, PT, R0, 0x1, PT ;  /* 0x000000010000780c */ /* 0x002fda0003f25270 */
[----:B------:R-:W1:Y:S01]  /*266d0*/  @P1 LDC R6, c[0x0][0x438] ;  /* 0x00010e00ff061b82 */ /* 0x000e620000000800 */
[----:B0-----:R-:W-:-:S05]  /*266e0*/  IMAD.SHL.U32 R20, R20, 0x10, RZ ;  /* 0x0000001014147824 */ /* 0x001fca00078e00ff */
[----:B------:R-:W-:Y:S02]  /*266f0*/  LOP3.LUT R20, R4, 0x70, R20, 0xf8, !PT ;  /* 0x0000007004147812 */ /* 0x000fe400078ef814 */
[----:B------:R-:W0:Y:S01]  /*26700*/  @P1 LDC R4, c[0x0][0x434] ;  /* 0x00010d00ff041b82 */ /* 0x000e220000000800 */
[----:B------:R-:W-:Y:S02]  /*26710*/  LOP3.LUT R18, R18, 0xfffffffe, RZ, 0xc0, !PT ;  /* 0xfffffffe12127812 */ /* 0x000fe400078ec0ff */
[----:B------:R-:W-:-:S04]  /*26720*/  LOP3.LUT R9, R34, 0x40, RZ, 0xfc, !PT ;  /* 0x0000004022097812 */ /* 0x000fc800078efcff */
[----:B------:R-:W-:Y:S01]  /*26730*/  ISETP.GE.AND P3, PT, R9, UR4, PT ;  /* 0x0000000409007c0c */ /* 0x000fe2000bf66270 */
[----:B------:R-:W-:Y:S01]  /*26740*/  UMOV UR5, 0xffffffff ;  /* 0xffffffff00057882 */ /* 0x000fe20000000000 */
[----:B--2---:R-:W-:-:S04]  /*26750*/  VIADD R22, R22, 0xffffffff ;  /* 0xffffffff16167836 */ /* 0x004fc80000000000 */
[----:B------:R-:W-:-:S05]  /*26760*/  IMAD R5, R22, 0x50, R20 ;  /* 0x0000005016057824 */ /* 0x000fca00078e0214 */
[----:B---3--:R-:W-:-:S04]  /*26770*/  ISETP.GE.AND P0, PT, R5, R7, PT ;  /* 0x000000070500720c */ /* 0x008fc80003f06270 */
[----:B------:R-:W-:Y:S01]  /*26780*/  ISETP.GT.U32.OR P0, PT, R20, 0x4f, P0 ;  /* 0x0000004f1400780c */ /* 0x000fe20000704470 */
[----:B----4-:R-:W-:-:S04]  /*26790*/  IMAD.IADD R5, R5, 0x1, R21 ;  /* 0x0000000105057824 */ /* 0x010fc800078e0215 */
[----:B0-----:R-:W-:-:S08]  /*267a0*/  @P1 IMAD.HI.U32 R7, R5, R4, RZ ;  /* 0x0000000405071227 */ /* 0x001fd000078e00ff */
[----:B------:R-:W0:Y:S01]  /*267b0*/  @!P0 LDC.64 R2, c[0x0][0x428] ;  /* 0x00010a00ff028b82 */ /* 0x000e220000000a00 */
[----:B------:R-:W-:Y:S01]  /*267c0*/  IMAD.MOV.U32 R4, RZ, RZ, R5 ;  /* 0x000000ffff047224 */ /* 0x000fe200078e0005 */
[----:B-1----:R-:W-:Y:S02]  /*267d0*/  @P1 SHF.R.U32.HI R4, RZ, R6, R7 ;  /* 0x00000006ff041219 */ /* 0x002fe40000011607 */
[----:B------:R-:W-:-:S03]  /*267e0*/  SHF.R.S32.HI R8, RZ, 0x1f, R32 ;  /* 0x0000001fff087819 */ /* 0x000fc60000011420 */
[----:B------:R-:W-:-:S04]  /*267f0*/  IMAD.MOV R6, RZ, RZ, -R4 ;  /* 0x000000ffff067224 */ /* 0x000fc800078e0a04 */
[----:B------:R-:W-:Y:S01]  /*26800*/  IMAD R0, R0, R6, R5 ;  /* 0x0000000600007224 */ /* 0x000fe200078e0205 */
[--C-:B------:R-:W-:Y:S01]  /*26810*/  @!P0 SHF.R.S32.HI R5, RZ, 0x1f, R4.reuse ;  /* 0x0000001fff058819 */ /* 0x100fe20000011404 */
[-C--:B0-----:R-:W-:Y:S02]  /*26820*/  @!P0 IMAD R6, R8, R2.reuse, RZ ;  /* 0x0000000208068224 */ /* 0x081fe400078e02ff */
[----:B------:R-:W-:-:S04]  /*26830*/  @!P0 IMAD.WIDE.U32 R4, R32, R2, R4 ;  /* 0x0000000220048225 */ /* 0x000fc800078e0004 */
[----:B------:R-:W-:Y:S02]  /*26840*/  @!P0 IMAD R6, R32, R3, R6 ;  /* 0x0000000320068224 */ /* 0x000fe400078e0206 */
[----:B------:R-:W0:Y:S02]  /*26850*/  @!P0 LDC.64 R2, c[0x0][0x418] ;  /* 0x00010600ff028b82 */ /* 0x000e240000000a00 */
[----:B------:R-:W-:Y:S02]  /*26860*/  @!P0 IMAD.IADD R6, R5, 0x1, R6 ;  /* 0x0000000105068824 */ /* 0x000fe400078e0206 */
[----:B------:R-:W-:Y:S01]  /*26870*/  IMAD.U32 R7, RZ, RZ, UR37 ;  /* 0x00000025ff077e24 */ /* 0x000fe2000f8e00ff */
[----:B0-----:R-:W-:-:S04]  /*26880*/  @!P0 LEA R2, P1, R4, R2, 0x2 ;  /* 0x0000000204028211 */ /* 0x001fc800078210ff */
[----:B------:R-:W-:Y:S01]  /*26890*/  @!P0 LEA.HI.X R3, R4, R3, R6, 0x2, P1 ;  /* 0x0000000304038211 */ /* 0x000fe200008f1406 */
[----:B------:R-:W-:-:S06]  /*268a0*/  IMAD.MOV.U32 R4, RZ, RZ, RZ ;  /* 0x000000ffff047224 */ /* 0x000fcc00078e00ff */
[----:B------:R0:W5:Y:S01]  /*268b0*/  @!P0 LDG.E R4, desc[UR6][R2.64] ;  /* 0x0000000602048981 */ /* 0x000162000c1e1900 */
[----:B------:R-:W-:Y:S02]  /*268c0*/  ISETP.GT.U32.AND P0, PT, R20, 0x4f, PT ;  /* 0x0000004f1400780c */ /* 0x000fe40003f04070 */
[----:B------:R-:W-:-:S11]  /*268d0*/  ISETP.NE.AND P2, PT, R7, 0x3, PT ;  /* 0x000000030700780c */ /* 0x000fd60003f45270 */
[----:B------:R-:W-:Y:S02]  /*268e0*/  @P0 LOP3.LUT R18, R18, 0x1, RZ, 0xfc, !PT ;  /* 0x0000000112120812 */ /* 0x000fe400078efcff */
[----:B------:R-:W-:Y:S02]  /*268f0*/  ISETP.GE.AND P0, PT, R34, UR4, PT ;  /* 0x0000000422007c0c */ /* 0x000fe4000bf06270 */
[----:B------:R-:W-:-:S04]  /*26900*/  LOP3.LUT R18, R18, 0xffffffdf, RZ, 0xc0, !PT ;  /* 0xffffffdf12127812 */ /* 0x000fc800078ec0ff */
[----:B------:R-:W-:-:S04]  /*26910*/  @P2 LOP3.LUT R18, R18, 0x20, RZ, 0xfc, !PT ;  /* 0x0000002012122812 */ /* 0x000fc800078efcff */
[----:B------:R-:W-:Y:S01]  /*26920*/  LOP3.LUT R18, R18, 0xffffffef, RZ, 0xc0, !PT ;  /* 0xffffffef12127812 */ /* 0x000fe200078ec0ff */
[----:B------:R1:W-:Y:S03]  /*26930*/  STL [R1+0x14], R8 ;  /* 0x0000140801007387 */ /* 0x0003e60000100800 */
[----:B------:R-:W-:-:S04]  /*26940*/  @P0 LOP3.LUT R18, R18, 0x10, RZ, 0xfc, !PT ;  /* 0x0000001012120812 */ /* 0x000fc800078efcff */
[----:B------:R-:W-:Y:S02]  /*26950*/  LOP3.LUT R18, R18, 0xfffffff7, RZ, 0xc0, !PT ;  /* 0xfffffff712127812 */ /* 0x000fe400078ec0ff */
[----:B-1----:R-:W-:Y:S02]  /*26960*/  LOP3.LUT R8, R34, 0x80, RZ, 0xfc, !PT ;  /* 0x0000008022087812 */ /* 0x002fe400078efcff */
[----:B------:R-:W-:Y:S02]  /*26970*/  @P3 LOP3.LUT R18, R18, 0x8, RZ, 0xfc, !PT ;  /* 0x0000000812123812 */ /* 0x000fe400078efcff */
[----:B------:R-:W-:Y:S02]  /*26980*/  ISETP.GE.AND P1, PT, R8, UR4, PT ;  /* 0x0000000408007c0c */ /* 0x000fe4000bf26270 */
[----:B------:R-:W-:Y:S02]  /*26990*/  ISETP.GE.AND P0, PT, R37, UR4, PT ;  /* 0x0000000425007c0c */ /* 0x000fe4000bf06270 */
[----:B------:R-:W-:-:S04]  /*269a0*/  LOP3.LUT R18, R18, 0xfffffffd, RZ, 0xc0, !PT ;  /* 0xfffffffd12127812 */ /* 0x000fc800078ec0ff */
[----:B------:R-:W-:-:S05]  /*269b0*/  LOP3.LUT R18, R18, 0xfffffffb, RZ, 0xc0, !PT ;  /* 0xfffffffb12127812 */ /* 0x000fca00078ec0ff */
[----:B------:R-:W-:-:S04]  /*269c0*/  @P1 LOP3.LUT R18, R18, 0x4, RZ, 0xfc, !PT ;  /* 0x0000000412121812 */ /* 0x000fc800078efcff */
[----:B------:R-:W-:Y:S01]  /*269d0*/  @P0 LOP3.LUT R18, R18, 0x2, RZ, 0xfc, !PT ;  /* 0x0000000212120812 */ /* 0x000fe200078efcff */
[----:B0-----:R-:W-:Y:S06]  /*269e0*/  BRA.DIV UR5, `(.L_x_747) ;  /* 0x00000056050c7947 */ /* 0x001fec000b800000 */
.L_x_876:
[----:B------:R-:W-:Y:S05]  /*269f0*/  @!P2 BRA `(.L_x_748) ;  /* 0x000000000004a947 */ /* 0x000fea0003800000 */
[----:B------:R-:W-:Y:S01]  /*26a00*/  BPT.TRAP 0x1 ;  /* 0x000000040000795c */ /* 0x000fe20000300000 */
.L_x_748:
        /* <DEDUP_REMOVED lines=23> */
.L_x_877:
[----:B------:R-:W-:Y:S05]  /*26b80*/  BSYNC B0 ;  /* 0x0000000000007941 */ /* 0x000fea0003800000 */
.L_x_749:
[----:B------:R-:W2:Y:S01]  /*26b90*/  LDL R9, [R1+0x8] ;  /* 0x0000080001097983 */ /* 0x000ea20000100800 */
        /* <DEDUP_REMOVED lines=21> */
[----:B--2---:R-:W-:-:S04]  /*26cf0*/  IMAD R4, R22, -0x50, R9 ;  /* 0xffffffb016047824 */ /* 0x004fc800078e0209 */
[----:B------:R-:W-:-:S05]  /*26d00*/  IMAD.IADD R4, R4, 0x1, -R8 ;  /* 0x0000000104047824 */ /* 0x000fca00078e0a08 */
[----:B------:R-:W-:Y:S01]  /*26d10*/  ISETP.GE.AND P0, PT, R4, 0x1, PT ;  /* 0x000000010400780c */ /* 0x000fe20003f06270 */
[----:B------:R-:W-:-:S12]  /*26d20*/  BRA.DIV UR4, `(.L_x_751) ;  /* 0x0000005204847947 */ /* 0x000fd8000b800000 */
[----:B------:R-:W0:Y:S01]  /*26d30*/  SHFL.IDX PT, R3, R0, RZ, 0x181f ;  /* 0x00181fff00037589 */ /* 0x000e2200000e0000 */
[C---:B------:R-:W-:Y:S01]  /*26d40*/  LOP3.LUT P5, RZ, R18.reuse, 0x10, RZ, 0xc0, !PT ;  /* 0x0000001012ff7812 */ /* 0x040fe200078ac0ff */
[----:B------:R-:W-:Y:S01]  /*26d50*/  @P0 IMAD R9, R7, 0x2, R16 ;  /* 0x0000000207090824 */ /* 0x000fe200078e0210 */
[C---:B------:R-:W-:Y:S01]  /*26d60*/  LOP3.LUT P4, RZ, R18.reuse, 0x8, RZ, 0xc0, !PT ;  /* 0x0000000812ff7812 */ /* 0x040fe2000788c0ff */
[----:B------:R-:W1:Y:S01]  /*26d70*/  SHFL.IDX PT, R2, R6, RZ, 0x181f ;  /* 0x00181fff06027589 */ /* 0x000e6200000e0000 */
[C---:B------:R-:W-:Y:S01]  /*26d80*/  LOP3.LUT P3, RZ, R18.reuse, 0x4, RZ, 0xc0, !PT ;  /* 0x0000000412ff7812 */ /* 0x040fe2000786c0ff */
[----:B------:R-:W-:Y:S01]  /*26d90*/  ULDC.64 UR4, c[0x0][0x208] ;  /* 0x0000820000047ab9 */ /* 0x000fe20000000a00 */
[----:B------:R-:W-:Y:S01]  /*26da0*/  LOP3.LUT P2, RZ, R18, 0x2, RZ, 0xc0, !PT ;  /* 0x0000000212ff7812 */ /* 0x000fe2000784c0ff */
[----:B------:R-:W-:Y:S01]  /*26db0*/  SHFL.IDX PT, R8, R6, 0x1, 0x181f ;  /* 0x00381f0006087f89 */ /* 0x000fe200000e0000 */
[----:B0-----:R-:W-:-:S05]  /*26dc0*/  @P0 LEA R3, P1, R34, R3, 0x1 ;  /* 0x0000000322030211 */ /* 0x001fca00078208ff */
[----:B-1----:R-:W-:Y:S01]  /*26dd0*/  @P0 IMAD.X R2, RZ, RZ, R2, P1 ;  /* 0x000000ffff020224 */ /* 0x002fe200008e0602 */
[----:B------:R-:W-:-:S04]  /*26de0*/  ISETP.GE.AND P1, PT, R4, 0x11, PT ;  /* 0x000000110400780c */ /* 0x000fc80003f26270 */
[----:B------:R-:W-:-:S04]  /*26df0*/  @P0 LOP3.LUT R3, R3, R2, RZ, 0x3c, !PT ;  /* 0x0000000203030212 */ /* 0x000fc800078e3cff */
[----:B------:R-:W-:-:S04]  /*26e00*/  @P0 LOP3.LUT R2, R3, R2, RZ, 0x3c, !PT ;  /* 0x0000000203020212 */ /* 0x000fc800078e3cff */
[----:B------:R-:W-:Y:S01]  /*26e10*/  @P0 LOP3.LUT R3, R3, R2, RZ, 0x3c, !PT ;  /* 0x0000000203030212 */ /* 0x000fe200078e3cff */
[----:B------:R-:W-:-:S04]  /*26e20*/  @P1 IMAD R21, R7, 0x2, R16 ;  /* 0x0000000207151824 */ /* 0x000fc800078e0210 */
[----:B------:R-:W-:Y:S04]  /*26e30*/  @P0 LDGSTS.E.BYPASS.LTC128B.128 [R9+0x24400], desc[UR4][R2.64], !P5 ;  /* 0x2440000002090fae */ /* 0x000fe8000e901d44 */
[----:B------:R-:W-:Y:S04]  /*26e40*/  @P0 LDGSTS.E.BYPASS.LTC128B.128 [R9+0x26c00], desc[UR4][R2.64+0x80], !P4 ;  /* 0x26c0008002090fae */ /* 0x000fe8000e101d44 */
[----:B------:R-:W-:Y:S04]  /*26e50*/  @P0 LDGSTS.E.BYPASS.LTC128B.128 [R9+0x29400], desc[UR4][R2.64+0x100], !P3 ;  /* 0x2940010002090fae */ /* 0x000fe8000d901d44 */
[----:B------:R0:W-:Y:S04]  /*26e60*/  @P0 LDGSTS.E.BYPASS.LTC128B.128 [R9+0x2bc00], desc[UR4][R2.64+0x180], !P2 ;  /* 0x2bc0018002090fae */ /* 0x0001e8000d101d44 */
[----:B0-----:R-:W0:Y:S02]  /*26e70*/  SHFL.IDX PT, R2, R0, 0x1, 0x181f ;  /* 0x00381f0000027f89 */ /* 0x001e2400000e0000 */
        /* <DEDUP_REMOVED lines=28> */
.L_x_889:
[----:B------:R-:W-:Y:S01]  /*27040*/  ISETP.GE.AND P0, PT, R4, 0x41, PT ;  /* 0x000000410400780c */ /* 0x000fe20003f06270 */
[----:B------:R-:W-:-:S12]  /*27050*/  BSSY B0, `(.L_x_752) ;  /* 0x0000011000007945 */ /* 0x000fd80003800000 */
[----:B------:R-:W-:Y:S05]  /*27060*/  @!P0 BRA `(.L_x_753) ;  /* 0x00000000003c8947 */ /* 0x000fea0003800000 */
[C---:B------:R-:W-:Y:S01]  /*27070*/  LOP3.LUT P4, RZ, R18.reuse, 0x10, RZ, 0xc0, !PT ;  /* 0x0000001012ff7812 */ /* 0x040fe2000788c0ff */
[----:B------:R-:W-:Y:S01]  /*27080*/  IMAD R7, R7, 0x2, R16 ;  /* 0x0000000207077824 */ /* 0x000fe200078e0210 */
[C---:B------:R-:W-:Y:S01]  /*27090*/  LOP3.LUT P3, RZ, R18.reuse, 0x8, RZ, 0xc0, !PT ;  /* 0x0000000812ff7812 */ /* 0x040fe2000786c0ff */
[----:B------:R-:W-:Y:S01]  /*270a0*/  ULDC.64 UR4, c[0x0][0x208] ;  /* 0x0000820000047ab9 */ /* 0x000fe20000000a00 */
        /* <DEDUP_REMOVED lines=11> */
.L_x_753:
[----:B------:R-:W-:Y:S05]  /*27160*/  BSYNC B0 ;  /* 0x0000000000007941 */ /* 0x000fea0003800000 */
.L_x_752:
[----:B------:R-:W-:Y:S01]  /*27170*/  NOP ;  /* 0x0000000000007918 */ /* 0x000fe20000000000 */
[----:B------:R-:W-:-:S13]  /*27180*/  PLOP3.LUT P0, PT, PT, PT, PT, 0x80, 0x0 ;  /* 0x000000000000781c */ /* 0x000fda0003f0f070 */
.L_x_754:
[----:B------:R-:W-:Y:S02]  /*27190*/  PLOP3.LUT P1, PT, P1, P0, PT, 0xa2, 0x0 ;  /* 0x000000000000781c */ /* 0x000fe40000f21472 */
[----:B------:R-:W-:-:S08]  /*271a0*/  @P0 R2UR P1, UR4, R5 ;  /* 0x00000000050402ca */ /* 0x000fd00000020000 */
[----:B------:R-:W-:-:S05]  /*271b0*/  @P0 PLOP3.LUT P0, PT, P1, PT, PT, 0x80, 0x0 ;  /* 0x000000000000081c */ /* 0x000fca0000f0f070 */
[----:B------:R-:W-:Y:S01]  /*271c0*/  @!P1 SYNCS.ARRIVE.TRANS64.RED.A0T1 RZ, [UR4+0x38830], RZ ;  /* 0x038830ffffff99a7 */ /* 0x000fe20008200404 */
[----:B------:R-:W-:Y:S07]  /*271d0*/  @!P1 ARRIVES.LDGSTSBAR.64.TRANSCNT [UR4+0x38830] ;  /* 0x03883000ff0099b0 */ /* 0x000fee0008000a84 */
[----:B------:R-:W-:Y:S05]  /*271e0*/  @P0 BRA.U.ANY `(.L_x_754) ;  /* 0xfffffffd00e80947 */ /* 0x000fea000393ffff */
[----:B------:R-:W-:Y:S01]  /*271f0*/  NOP ;  /* 0x0000000000007918 */ /* 0x000fe20000000000 */
[----:B------:R-:W-:-:S05]  /*27200*/  IMAD.U32 R0, RZ, RZ, UR37 ;  /* 0x00000025ff007e24 */ /* 0x000fca000f8e00ff */
[----:B------:R-:W-:-:S13]  /*27210*/  ISETP.NE.AND P2, PT, R0, 0x3, PT ;  /* 0x000000030000780c */ /* 0x000fda0003f45270 */
[----:B------:R-:W-:Y:S05]  /*27220*/  @!P2 BRA `(.L_x_755) ;  /* 0x000000000004a947 */ /* 0x000fea0003800000 */
[----:B------:R-:W-:Y:S01]  /*27230*/  BPT.TRAP 0x1 ;  /* 0x000000040000795c */ /* 0x000fe20000300000 */
.L_x_755:
[----:B------:R3:W5:Y:S01]  /*27240*/  LDL.LU R0, [R1+0x20] ;  /* 0x0000200001007983 */ /* 0x0007620000300800 */
[----:B------:R3:W-:Y:S02]  /*27250*/  SYNCS.ARRIVE.TRANS64.A1T0 RZ, [R5+URZ+0x38830], RZ ;  /* 0x038830ff05ff79a7 */ /* 0x0007e4000810003f */
[----:B------:R-:W-:Y:S05]  /*27260*/  WARPSYNC.ALL ;  /* 0x0000000000007948 */ /* 0x000fea0003800000 */
[----:B------:R-:W-:Y:S01]  /*27270*/  ULDC.64 UR4, c[0x0][0xa00] ;  /* 0x0002800000047ab9 */ /* 0x000fe20000000a00 */
[----:B------:R-:W-:Y:S01]  /*27280*/  BSSY B6, `(.L_x_756) ;  /* 0x0000021000067945 */ /* 0x000fe20003800000 */
[----:B------:R-:W-:Y:S01]  /*27290*/  BAR.SYNC.DEFER_BLOCKING 0x8, 0x180 ;  /* 0x0206000000007b1d */ /* 0x000fe20000010000 */
[----:B------:R-:W-:-:S04]  /*272a0*/  ISETP.NE.U32.AND P0, PT, RZ, UR4, PT ;  /* 0x00000004ff007c0c */ /* 0x000fc8000bf05070 */
[----:B------:R-:W-:Y:S01]  /*272b0*/  ISETP.NE.AND.EX P0, PT, RZ, UR5, PT, P0 ;  /* 0x00000005ff007c0c */ /* 0x000fe2000bf05300 */
[----:B------:R-:W-:Y:S02]  /*272c0*/  ULDC.64 UR4, c[0x0][0x298] ;  /* 0x0000a60000047ab9 */ /* 0x000fe40000000a00 */
[----:B---3--:R-:W-:Y:S01]  /*272d0*/  IMAD.WIDE.U32 R4, R35, UR4, RZ ;  /* 0x0000000423047c25 */ /* 0x008fe2000f8e00ff */
[----:B------:R-:W-:Y:S02]  /*272e0*/  SEL R31, R31, RZ, !P0 ;  /* 0x000000ff1f1f7207 */ /* 0x000fe40004000000 */
[----:B01---5:R-:W-:Y:S02]  /*272f0*/  SEL R2, R0, RZ, !P0 ;  /* 0x000000ff00027207 */ /* 0x023fe40004000000 */
[----:B------:R-:W-:-:S03]  /*27300*/  SHF.R.S32.HI R0, RZ, 0x1f, R35 ;  /* 0x0000001fff007819 */ /* 0x000fc60000011423 */
[----:B------:R0:W-:Y:S02]  /*27310*/  STL [R1+0x30], R2 ;  /* 0x0000300201007387 */ /* 0x0001e40000100800 */
[----:B------:R-:W-:Y:S02]  /*27320*/  IMAD R0, R0, UR4, RZ ;  /* 0x0000000400007c24 */ /* 0x000fe4000f8e02ff */
[----:B------:R1:W-:Y:S02]  /*27330*/  STL.64 [R1+0x20], R4 ;  /* 0x0000200401007387 */ /* 0x0003e40000100a00 */
[----:B------:R-:W-:Y:S02]  /*27340*/  IMAD R0, R35, UR5, R0 ;  /* 0x0000000523007c24 */ /* 0x000fe4000f8e0200 */
[----:B0-----:R-:W-:Y:S02]  /*27350*/  VIADD R2, R16, 0x14400 ;  /* 0x0001440010027836 */ /* 0x001fe40000000000 */
[----:B------:R-:W-:-:S03]  /*27360*/  IMAD.IADD R35, R5, 0x1, R0 ;  /* 0x0000000105237824 */ /* 0x000fc600078e0200 */
[----:B------:R-:W-:-:S13]  /*27370*/  LOP3.LUT P0, RZ, R2, 0x3ff, RZ, 0xc0, !PT ;  /* 0x000003ff02ff7812 */ /* 0x000fda000780c0ff */
[----:B-1----:R-:W-:Y:S05]  /*27380*/  @!P0 BRA `(.L_x_757) ;  /* 0x0000000000408947 */ /* 0x002fea0003800000 */
[----:B------:R-:W-:Y:S01]  /*27390*/  MOV R2, 0x0 ;  /* 0x0000000000027802 */ /* 0x000fe20000000f00 */
[----:B------:R-:W-:Y:S01]  /*273a0*/  ULDC.64 UR4, c[0x4][0x138] ;  /* 0x01004e0000047ab9 */ /* 0x000fe20000000a00 */
[----:B------:R-:W-:Y:S01]  /*273b0*/  ULDC.64 UR6, c[0x4][0x140] ;  /* 0x0100500000067ab9 */ /* 0x000fe20000000a00 */
[----:B------:R-:W-:Y:S01]  /*273c0*/  ULDC.64 UR8, c[0x4][0xb0] ;  /* 0x01002c0000087ab9 */ /* 0x000fe20000000a00 */
[----:B------:R-:W-:Y:S01]  /*273d0*/  IMAD.U32 R4, RZ, RZ, UR4 ;  /* 0x00000004ff047e24 */ /* 0x000fe2000f8e00ff */
[----:B--2---:R-:W-:Y:S01]  /*273e0*/  MOV R8, 0x70 ;  /* 0x0000007000087802 */ /* 0x004fe20000000f00 */
[----:B------:R-:W0:Y:S01]  /*273f0*/  LDC.64 R2, c[0x4][R2] ;  /* 0x0100000002027b82 */ /* 0x000e220000000a00 */
[----:B------:R-:W-:Y:S02]  /*27400*/  IMAD.U32 R5, RZ, RZ, UR5 ;  /* 0x00000005ff057e24 */ /* 0x000fe4000f8e00ff */
[----:B------:R-:W-:Y:S02]  /*27410*/  IMAD.U32 R6, RZ, RZ, UR6 ;  /* 0x00000006ff067e24 */ /* 0x000fe4000f8e00ff */
[----:B------:R-:W-:-:S02]  /*27420*/  IMAD.U32 R7, RZ, RZ, UR7 ;  /* 0x00000007ff077e24 */ /* 0x000fc4000f8e00ff */
[----:B------:R-:W-:Y:S02]  /*27430*/  IMAD.U32 R10, RZ, RZ, UR8 ;  /* 0x00000008ff0a7e24 */ /* 0x000fe4000f8e00ff */
[----:B------:R-:W-:Y:S02]  /*27440*/  IMAD.U32 R11, RZ, RZ, UR9 ;  /* 0x00000009ff0b7e24 */ /* 0x000fe4000f8e00ff */
[----:B------:R-:W-:Y:S02]  /*27450*/  IMAD.MOV.U32 R12, RZ, RZ, 0x1 ;  /* 0x00000001ff0c7424 */ /* 0x000fe400078e00ff */
[----:B------:R-:W-:-:S07]  /*27460*/  IMAD.MOV.U32 R13, RZ, RZ, RZ ;  /* 0x000000ffff0d7224 */ /* 0x000fce00078e00ff */
[----:B------:R-:W-:-:S07]  /*27470*/  LEPC R20, `(.L_x_757) ;  /* 0x000000001014794e */ /* 0x000fce0000000000 */
[----:B0-----:R-:W-:Y:S05]  /*27480*/  CALL.ABS.NOINC R2 ;  /* 0x0000000002007343 */ /* 0x001fea0003c00000 */
.L_x_757:
[----:B------:R-:W-:Y:S05]  /*27490*/  BSYNC B6 ;  /* 0x0000000000067941 */ /* 0x000fea0003800000 */
.L_x_756:
[----:B------:R-:W3:Y:S01]  /*274a0*/  LDL.LU R20, [R1+0x30] ;  /* 0x0000300001147983 */ /* 0x000ee20000300800 */
[----:B------:R-:W-:Y:S01]  /*274b0*/  ULDC.64 UR4, c[0x0][0x2d8] ;  /* 0x0000b60000047ab9 */ /* 0x000fe20000000a00 */
[----:B--2---:R-:W0:Y:S02]  /*274c0*/  LDC R8, c[0x0][0x448] ;  /* 0x00011200ff087b82 */ /* 0x004e240000000800 */
[----:B------:R-:W2:Y:S04]  /*274d0*/  LDL.LU.64 R2, [R1+0x20] ;  /* 0x0000200001027983 */ /* 0x000ea80000300a00 */
[----:B------:R1:W5:Y:S01]  /*274e0*/  LDL R10, [R1+0x28] ;  /* 0x00002800010a7983 */ /* 0x0003620000100800 */
[----:B0-----:R-:W-:-:S13]  /*274f0*/  ISETP.NE.AND P0, PT, R8, 0x1, PT ;  /* 0x000000010800780c */ /* 0x001fda0003f05270 */
[----:B------:R-:W0:Y:S08]  /*27500*/  @P0 LDC R5, c[0x0][0x44c] ;  /* 0x00011300ff050b82 */ /* 0x000e300000000800 */
[----:B------:R-:W4:Y:S01]  /*27510*/  @P0 LDC R4, c[0x0][0x450] ;  /* 0x00011400ff040b82 */ /* 0x000f220000000800 */
[C---:B------:R-:W-:Y:S02]  /*27520*/  LOP3.LUT R11, R34.reuse, 0x40, RZ, 0xfc, !PT ;  /* 0x00000040220b7812 */ /* 0x040fe400078efcff */
[----:B------:R-:W-:Y:S01]  /*27530*/  LOP3.LUT R9, R34, 0x80, RZ, 0xfc, !PT ;  /* 0x0000008022097812 */ /* 0x000fe200078efcff */
[----:B--2---:R-:W-:-:S02]  /*27540*/  IMAD.MOV.U32 R3, RZ, RZ, R35 ;  /* 0x000000ffff037224 */ /* 0x004fc400078e0023 */
[----:B------:R-:W-:-:S04]  /*27550*/  IMAD.WIDE.U32 R2, R26, UR4, R2 ;  /* 0x000000041a027c25 */ /* 0x000fc8000f8e0002 */
[----:B------:R-:W-:Y:S01]  /*27560*/  IMAD R3, R26, UR5, R3 ;  /* 0x000000051a037c24 */ /* 0x000fe2000f8e0203 */
[----:B------:R-:W-:Y:S02]  /*27570*/  ULDC.64 UR4, c[0x0][0x2e0] ;  /* 0x0000b80000047ab9 */ /* 0x000fe40000000a00 */
[----:B---3--:R-:W-:Y:S02]  /*27580*/  IMAD R0, R20, UR4, RZ ;  /* 0x0000000414007c24 */ /* 0x008fe4000f8e02ff */
        /* <DEDUP_REMOVED lines=14> */
[----:B----4-:R-:W-:Y:S01]  /*27670*/  @P0 SHF.R.U32.HI R5, RZ, R4, R7 ;  /* 0x00000004ff050219 */ /* 0x010fe20000011607 */
        /* <DEDUP_REMOVED lines=27> */
[----:B-----5:R-:W-:Y:S01]  /*27830*/  IMAD R6, R10, R8, RZ ;  /* 0x000000080a067224 */ /* 0x020fe200078e02ff */
[----:B------:R-:W-:Y:S01]  /*27840*/  ULDC.64 UR4, c[0x0][0x208] ;  /* 0x0000820000047ab9 */ /* 0x000fe20000000a00 */
[----:B------:R-:W-:Y:S01]  /*27850*/  IMAD.IADD R0, R9, 0x1, R0 ;  /* 0x0000000109007824 */ /* 0x000fe200078e0200 */
[----:B------:R-:W1:Y:S04]  /*27860*/  SHFL.IDX PT, R2, R4, RZ, 0x181f ;  /* 0x00181fff04027589 */ /* 0x000e6800000e0000 */
[----:B------:R-:W-:Y:S01]  /*27870*/  ISETP.GE.AND P1, PT, R0, R6, PT ;  /* 0x000000060000720c */ /* 0x000fe20003f26270 */
[----:B------:R-:W-:-:S12]  /*27880*/  SHFL.IDX PT, R14, R5, 0x7, 0x181f ;  /* 0x00f81f00050e7f89 */ /* 0x000fd800000e0000 */
[----:B0-----:R-:W-:-:S05]  /*27890*/  @!P1 LEA R7, P5, R34, R3, 0x1 ;  /* 0x0000000322079211 */ /* 0x001fca00078a08ff */
[----:B-1----:R-:W-:Y:S02]  /*278a0*/  @!P1 IMAD.X R3, RZ, RZ, R2, P5 ;  /* 0x000000ffff039224 */ /* 0x002fe400028e0602 */
[----:B------:R-:W-:Y:S02]  /*278b0*/  @!P1 IMAD.MOV.U32 R2, RZ, RZ, R7 ;  /* 0x000000ffff029224 */ /* 0x000fe400078e0007 */
[----:B------:R-:W-:-:S03]  /*278c0*/  VIADD R7, R0, 0x10 ;  /* 0x0000001000077836 */ /* 0x000fc60000000000 */
[----:B------:R-:W-:Y:S04]  /*278d0*/  @!P1 LDGSTS.E.BYPASS.LTC128B.128 [R36+0x14400], desc[UR4][R2.64], !P4 ;  /* 0x1440000002249fae */ /* 0x000fe8000e101d44 */
[----:B------:R-:W-:Y:S04]  /*278e0*/  @!P1 LDGSTS.E.BYPASS.LTC128B.128 [R36+0x18400], desc[UR4][R2.64+0x80], !P3 ;  /* 0x1840008002249fae */ /* 0x000fe8000d901d44 */
[----:B------:R-:W-:Y:S04]  /*278f0*/  @!P1 LDGSTS.E.BYPASS.LTC128B.128 [R36+0x1c400], desc[UR4][R2.64+0x100], !P2 ;  /* 0x1c40010002249fae */ /* 0x000fe8000d101d44 */
[----:B------:R0:W-:Y:S01]  /*27900*/  @!P1 LDGSTS.E.BYPASS.LTC128B.128 [R36+0x20400], desc[UR4][R2.64+0x180], !P0 ;  /* 0x2040018002249fae */ /* 0x0001e2000c101d44 */
[----:B------:R-:W-:-:S03]  /*27910*/  ISETP.GE.AND P1, PT, R7, R6, PT ;  /* 0x000000060700720c */ /* 0x000fc60003f26270 */
[----:B0-----:R-:W0:Y:S04]  /*27920*/  SHFL.IDX PT, R3, R5, 0x1, 0x181f ;  /* 0x00381f0005037f89 */ /* 0x001e2800000e0000 */
[----:B------:R-:W1:Y:S06]  /*27930*/  SHFL.IDX PT, R2, R4, 0x1, 0x181f ;  /* 0x00381f0004027f89 */ /* 0x000e6c00000e0000 */
[----:B0-----:R-:W-:-:S05]  /*27940*/  @!P1 LEA R7, P5, R34, R3, 0x1 ;  /* 0x0000000322079211 */ /* 0x001fca00078a08ff */
[----:B-1----:R-:W-:Y:S02]  /*27950*/  @!P1 IMAD.X R8, RZ, RZ, R2, P5 ;  /* 0x000000ffff089224 */ /* 0x002fe400028e0602 */
[----:B------:R-:W-:Y:S02]  /*27960*/  @!P1 IMAD.MOV.U32 R2, RZ, RZ, R7 ;  /* 0x000000ffff029224 */ /* 0x000fe400078e0007 */
        /* <DEDUP_REMOVED lines=65> */
[----:B------:R0:W-:Y:S02]  /*27d80*/  @!P1 LDGSTS.E.BYPASS.LTC128B.128 [R36+0x23400], desc[UR4][R2.64+0x180], !P0 ;  /* 0x2340018002249fae */ /* 0x0001e4000c101d44 */
.L_x_906:
[----:B0-----:R-:W-:Y:S01]  /*27d90*/  VIADD R3, R0, 0x70 ;  /* 0x0000007000037836 */ /* 0x001fe20000000000 */
[----:B------:R-:W-:Y:S04]  /*27da0*/  BSSY B0, `(.L_x_759) ;  /* 0x000000d000007945 */ /* 0x000fe80003800000 */
[----:B------:R-:W-:-:S13]  /*27db0*/  ISETP.GE.AND P1, PT, R3, R6, PT ;  /* 0x000000060300720c */ /* 0x000fda0003f26270 */
[----:B------:R-:W-:Y:S05]  /*27dc0*/  @P1 BRA `(.L_x_760) ;  /* 0x0000000000281947 */ /* 0x000fea0003800000 */
[----:B------:R-:W-:Y:S01]  /*27dd0*/  LEA R2, P1, R34, R14, 0x1 ;  /* 0x0000000e22027211 */ /* 0x000fe200078208ff */
[----:B------:R-:W-:-:S04]  /*27de0*/  ULDC.64 UR4, c[0x0][0x208] ;  /* 0x0000820000047ab9 */ /* 0x000fc80000000a00 */
[----:B-1----:R-:W-:-:S05]  /*27df0*/  IMAD.X R3, RZ, RZ, R7, P1 ;  /* 0x000000ffff037224 */ /* 0x002fca00008e0607 */
[----:B------:R-:W-:Y:S01]  /*27e00*/  @!PT LDS RZ, [RZ] ;  /* 0x00000000fffff984 */ /* 0x000fe20000000800 */
[----:B------:R-:W-:Y:S01]  /*27e10*/  @!PT LDS RZ, [RZ] ;  /* 0x00000000fffff984 */ /* 0x000fe20000000800 */
[----:B------:R-:W-:Y:S01]  /*27e20*/  @!PT LDS RZ, [RZ] ;  /* 0x00000000fffff984 */ /* 0x000fe20000000800 */
[----:B------:R0:W-:Y:S04]  /*27e30*/  LDGSTS.E.BYPASS.LTC128B.128 [R36+0x17c00], desc[UR4][R2.64], !P4 ;  /* 0x17c0000002247fae */ /* 0x0001e8000e101d44 */
[----:B------:R0:W-:Y:S04]  /*27e40*/  LDGSTS.E.BYPASS.LTC128B.128 [R36+0x1bc00], desc[UR4][R2.64+0x80], !P3 ;  /* 0x1bc0008002247fae */ /* 0x0001e8000d901d44 */
[----:B------:R0:W-:Y:S04]  /*27e50*/  LDGSTS.E.BYPASS.LTC128B.128 [R36+0x1fc00], desc[UR4][R2.64+0x100], !P2 ;  /* 0x1fc0010002247fae */ /* 0x0001e8000d101d44 */
[----:B------:R0:W-:Y:S02]  /*27e60*/  LDGSTS.E.BYPASS.LTC128B.128 [R36+0x23c00], desc[UR4][R2.64+0x180], !P0 ;  /* 0x23c0018002247fae */ /* 0x0001e4000c101d44 */
.L_x_760:
[----:B------:R-:W-:Y:S05]  /*27e70*/  BSYNC B0 ;  /* 0x0000000000007941 */ /* 0x000fea0003800000 */
.L_x_759:
[----:B------:R-:W-:Y:S01]  /*27e80*/  NOP ;  /* 0x0000000000007918 */ /* 0x000fe20000000000 */
[----:B------:R-:W-:-:S13]  /*27e90*/  PLOP3.LUT P0, PT, PT, PT, PT, 0x80, 0x0 ;  /* 0x000000000000781c */ /* 0x000fda0003f0f070 */
.L_x_761:
[----:B------:R-:W-:Y:S02]  /*27ea0*/  PLOP3.LUT P1, PT, P1, P0, PT, 0xa2, 0x0 ;  /* 0x000000000000781c */ /* 0x000fe40000f21472 */
[----:B------:R-:W-:-:S08]  /*27eb0*/  @P0 R2UR P1, UR4, R16 ;  /* 0x00000000100402ca */ /* 0x000fd00000020000 */
[----:B------:R-:W-:-:S05]  /*27ec0*/  @P0 PLOP3.LUT P0, PT, P1, PT, PT, 0x80, 0x0 ;  /* 0x000000000000081c */ /* 0x000fca0000f0f070 */
[----:B------:R-:W-:Y:S01]  /*27ed0*/  @!P1 SYNCS.ARRIVE.TRANS64.RED.A0T1 RZ, [UR4+0x38800], RZ ;  /* 0x038800ffffff99a7 */ /* 0x000fe20008200404 */
[----:B------:R-:W-:Y:S07]  /*27ee0*/  @!P1 ARRIVES.LDGSTSBAR.64.TRANSCNT [UR4+0x38800] ;  /* 0x03880000ff0099b0 */ /* 0x000fee0008000a84 */
[----:B------:R-:W-:Y:S05]  /*27ef0*/  @P0 BRA.U.ANY `(.L_x_761) ;  /* 0xfffffffd00e80947 */ /* 0x000fea000393ffff */
[----:B0-----:R-:W2:Y:S04]  /*27f00*/  LDL.LU R3, [R1+0x2c] ;  /* 0x00002c0001037983 */ /* 0x001ea80000300800 */
[----:B------:R-:W3:Y:S01]  /*27f10*/  LDL.LU R2, [R1+0x1c] ;  /* 0x00001c0001027983 */ /* 0x000ee20000300800 */
[----:B--2---:R-:W-:-:S04]  /*27f20*/  IADD3 R3, R3, 0x1, RZ ;  /* 0x0000000103037810 */ /* 0x004fc80007ffe0ff */
[----:B------:R-:W-:Y:S01]  /*27f30*/  LEA.HI R0, R3, R3, RZ, 0x1 ;  /* 0x0000000303007211 */ /* 0x000fe200078f08ff */
[----:B------:R0:W-:Y:S03]  /*27f40*/  STL [R1+0x2c], R3 ;  /* 0x00002c0301007387 */ /* 0x0001e60000100800 */
[----:B------:R-:W-:-:S05]  /*27f50*/  LOP3.LUT R0, R0, 0xfffffffe, RZ, 0xc0, !PT ;  /* 0xfffffffe00007812 */ /* 0x000fca00078ec0ff */
[----:B0-----:R-:W-:Y:S02]  /*27f60*/  IMAD.IADD R3, R3, 0x1, -R0 ;  /* 0x0000000103037824 */ /* 0x001fe400078e0a00 */
[----:B---3--:R-:W-:-:S03]  /*27f70*/  VIADD R0, R2, 0xfffffffe ;  /* 0xfffffffe02007836 */ /* 0x008fc60000000000 */
[----:B------:R-:W-:Y:S01]  /*27f80*/  SHF.L.U32 R3, R3, 0x1f, RZ ;  /* 0x0000001f03037819 */ /* 0x000fe200000006ff */
[----:B------:R-:W-:Y:S01]  /*27f90*/  NOP ;  /* 0x0000000000007918 */ /* 0x000fe20000000000 */
[----:B------:R0:W-:Y:S01]  /*27fa0*/  SYNCS.ARRIVE.TRANS64.A1T0 RZ, [R16+URZ+0x38800], RZ ;  /* 0x038800ff10ff79a7 */ /* 0x0001e2000810003f */
[----:B------:R-:W-:Y:S01]  /*27fb0*/  BSSY B0, `(.L_x_762) ;  /* 0x0000003000007945 */ /* 0x000fe20003800000 */
[----:B------:R-:W2:Y:S03]  /*27fc0*/  SYNCS.PHASECHK.TRANS64.TRYWAIT P0, [R16+URZ+0x38820], R3 ;  /* 0x03882003100075a7 */ /* 0x000ea6000800017f */
[----:B0-2---:R-:W-:Y:S05]  /*27fd0*/  @!P0 BRA `(.L_x_763) ;  /* 0x00000050009c8947 */ /* 0x005fea0003800000 */
.L_x_907:
[----:B------:R-:W-:Y:S05]  /*27fe0*/  BSYNC B0 ;  /* 0x0000000000007941 */ /* 0x000fea0003800000 */
.L_x_762:
[----:B------:R-:W2:Y:S01]  /*27ff0*/  LDL R2, [R1+0xc] ;  /* 0x00000c0001027983 */ /* 0x000ea20000100800 */
[----:B------:R-:W-:Y:S01]  /*28000*/  BSSY B0, `(.L_x_764) ;  /* 0x000011a000007945 */ /* 0x000fe20003800000 */
[----:B--2---:R-:W-:-:S13]  /*28010*/  ISETP.GE.AND P0, PT, R0, R2, PT ;  /* 0x000000020000720c */ /* 0x004fda0003f06270 */
[----:B------:R-:W-:Y:S05]  /*28020*/  @!P0 BRA `(.L_x_765) ;  /* 0x00000010005c8947 */ /* 0x000fea0003800000 */
[C---:B------:R-:W-:Y:S01]  /*28030*/  LOP3.LUT R4, R34.reuse, 0x40, RZ, 0xfc, !PT ;  /* 0x0000004022047812 */ /* 0x040fe200078efcff */
[----:B------:R-:W-:Y:S01]  /*28040*/  ULDC UR4, c[0x0][0x2f4] ;  /* 0x0000bd0000047ab9 */ /* 0x000fe20000000800 */
[C---:B------:R-:W-:Y:S01]  /*28050*/  LOP3.LUT R2, R34.reuse, 0x80, RZ, 0xfc, !PT ;  /* 0x0000008022027812 */ /* 0x040fe200078efcff */
[----:B-1----:R-:W-:Y:S01]  /*28060*/  IMAD.MOV.U32 R7, RZ, RZ, R23 ;  /* 0x000000ffff077224 */ /* 0x002fe200078e0017 */
[----:B------:R-:W-:Y:S01]  /*28070*/  ISETP.GE.AND P4, PT, R34, UR4, PT ;  /* 0x0000000422007c0c */ /* 0x000fe2000bf86270 */
[----:B------:R-:W-:Y:S01]  /*28080*/  IMAD.MOV.U32 R20, RZ, RZ, R29 ;  /* 0x000000ffff147224 */ /* 0x000fe200078e001d */
[----:B------:R-:W-:Y:S01]  /*28090*/  ISETP.GE.AND P3, PT, R4, UR4, PT ;  /* 0x0000000404007c0c */ /* 0x000fe2000bf66270 */
[----:B------:R-:W-:Y:S01]  /*280a0*/  IMAD.MOV.U32 R31, RZ, RZ, R22 ;  /* 0x000000ffff1f7224 */ /* 0x000fe200078e0016 */
[----:B------:R-:W-:Y:S02]  /*280b0*/  ISETP.GE.AND P2, PT, R2, UR4, PT ;  /* 0x0000000402007c0c */ /* 0x000fe4000bf46270 */
[----:B------:R-:W-:-:S13]  /*280c0*/  ISETP.GE.AND P1, PT, R37, UR4, PT ;  /* 0x0000000425007c0c */ /* 0x000fda000bf26270 */
.L_x_778:
[----:B------:R-:W2:Y:S01]  /*280d0*/  LDL R5, [R1+0x10] ;  /* 0x0000100001057983 */ /* 0x000ea20000100800 */
[----:B------:R-:W1:Y:S03]  /*280e0*/  LDC R11, c[0x0][0x430] ;  /* 0x00010c00ff0b7b82 */ /* 0x000e660000000800 */
[----:B------:R-:W3:Y:S01]  /*280f0*/  LDL R8, [R1+0x14] ;  /* 0x0000140001087983 */ /* 0x000ee20000100800 */
[----:B------:R-:W4:Y:S01]  /*28100*/  S2R R2, SR_TID.X ;  /* 0x0000000000027919 */ /* 0x000f220000002100 */
[----:B------:R-:W4:Y:S01]  /*28110*/  S2R R4, SR_TID.X ;  /* 0x0000000000047919 */ /* 0x000f220000002100 */
[----:B-1----:R-:W-:-:S13]  /*28120*/  ISETP.NE.AND P0, PT, R11, 0x1, PT ;  /* 0x000000010b00780c */ /* 0x002fda0003f05270 */
[----:B0-----:R-:W0:Y:S01]  /*28130*/  @P0 LDC R3, c[0x0][0x434] ;  /* 0x00010d00ff030b82 */ /* 0x001e220000000800 */
[----:B----4-:R-:W-:Y:S01]  /*28140*/  LOP3.LUT R2, R2, 0x7f, RZ, 0xc0, !PT ;  /* 0x0000007f02027812 */ /* 0x010fe200078ec0ff */
[----:B------:R-:W-:-:S03]  /*28150*/  IMAD.SHL.U32 R4, R4, 0x10, RZ ;  /* 0x0000001004047824 */ /* 0x000fc600078e00ff */
[----:B------:R-:W-:-:S04]  /*28160*/  SHF.R.U32.HI R2, RZ, 0x3, R2 ;  /* 0x00000003ff027819 */ /* 0x000fc80000011602 */
[----:B------:R-:W-:Y:S02]  /*28170*/  LOP3.LUT R4, R2, 0x70, R4, 0xf8, !PT ;  /* 0x0000007002047812 */ /* 0x000fe400078ef804 */
[----:B------:R-:W1:Y:S02]  /*28180*/  @P0 LDC R2, c[0x0][0x438] ;  /* 0x00010e00ff020b82 */ /* 0x000e640000000800 */
[----:B------:R-:W-:Y:S01]  /*28190*/  ISETP.GT.U32.AND P5, PT, R4, 0x4f, PT ;  /* 0x0000004f0400780c */ /* 0x000fe20003fa4070 */
[----:B------:R-:W-:Y:S01]  /*281a0*/  IMAD.U32 R12, RZ, RZ, UR37 ;  /* 0x00000025ff0c7e24 */ /* 0x000fe2000f8e00ff */
[----:B------:R-:W-:Y:S01]  /*281b0*/  ULDC.64 UR4, c[0x0][0x208] ;  /* 0x0000820000047ab9 */ /* 0x000fe20000000a00 */
[----:B------:R-:W-:Y:S02]  /*281c0*/  VIADD R23, R7, 0x1 ;  /* 0x0000000107177836 */ /* 0x000fe40000000000 */
[----:B------:R-:W-:Y:S02]  /*281d0*/  IMAD.MOV.U32 R22, RZ, RZ, R0 ;  /* 0x000000ffff167224 */ /* 0x000fe400078e0000 */
[----:B--2---:R-:W-:-:S04]  /*281e0*/  IMAD R6, R0, 0x50, R5 ;  /* 0x0000005000067824 */ /* 0x004fc800078e0205 */
[----:B------:R-:W-:Y:S02]  /*281f0*/  IMAD.IADD R6, R4, 0x1, R6 ;  /* 0x0000000104067824 */ /* 0x000fe400078e0206 */
[----:B------:R-:W2:Y:S02]  /*28200*/  @!P5 LDC.64 R4, c[0x0][0x428] ;  /* 0x00010a00ff04db82 */ /* 0x000ea40000000a00 */
[----:B0-----:R-:W-:-:S04]  /*28210*/  @P0 IMAD.HI.U32 R3, R6, R3, RZ ;  /* 0x0000000306030227 */ /* 0x001fc800078e00ff */
[----:B------:R-:W-:Y:S01]  /*28220*/  IMAD.MOV.U32 R10, RZ, RZ, R6 ;  /* 0x000000ffff0a7224 */ /* 0x000fe200078e0006 */
[----:B-1----:R-:W-:-:S04]  /*28230*/  @P0 SHF.R.U32.HI R10, RZ, R2, R3 ;  /* 0x00000002ff0a0219 */ /* 0x002fc80000011603 */
[--C-:B------:R-:W-:Y:S01]  /*28240*/  @!P5 SHF.R.S32.HI R3, RZ, 0x1f, R10.reuse ;  /* 0x0000001fff03d819 */ /* 0x100fe2000001140a */
[----:B------:R-:W-:-:S04]  /*28250*/  @!P5 IMAD.MOV.U32 R2, RZ, RZ, R10 ;  /* 0x000000ffff02d224 */ /* 0x000fc800078e000a */
[----:B--2---:R-:W-:-:S04]  /*28260*/  @!P5 IMAD.WIDE.U32 R2, R32, R4, R2 ;  /* 0x000000042002d225 */ /* 0x004fc800078e0002 */
[----:B---3--:R-:W-:Y:S02]  /*28270*/  @!P5 IMAD R4, R8, R4, RZ ;  /* 0x000000040804d224 */ /* 0x008fe400078e02ff */
[----:B------:R-:W0:Y:S02]  /*28280*/  @!P5 LDC.64 R8, c[0x0][0x418] ;  /* 0x00010600ff08db82 */ /* 0x000e240000000a00 */
[----:B------:R-:W-:-:S04]  /*28290*/  @!P5 IMAD R5, R32, R5, R4 ;  /* 0x000000052005d224 */ /* 0x000fc800078e0204 */
[----:B------:R-:W-:Y:S02]  /*282a0*/  @!P5 IMAD.IADD R3, R5, 0x1, R3 ;  /* 0x000000010503d824 */ /* 0x000fe400078e0203 */
[----:B------:R-:W-:Y:S01]  /*282b0*/  IMAD.MOV.U32 R4, RZ, RZ, RZ ;  /* 0x000000ffff047224 */ /* 0x000fe200078e00ff */
[----:B0-----:R-:W-:-:S04]  /*282c0*/  @!P5 LEA R8, P0, R2, R8, 0x2 ;  /* 0x000000080208d211 */ /* 0x001fc800078010ff */
[----:B------:R-:W-:-:S05]  /*282d0*/  @!P5 LEA.HI.X R9, R2, R9, R3, 0x2, P0 ;  /* 0x000000090209d211 */ /* 0x000fca00000f1403 */
[----:B------:R0:W5:Y:S01]  /*282e0*/  @!P5 LDG.E R4, desc[UR4][R8.64] ;  /* 0x000000040804d981 */ /* 0x000162000c1e1900 */
[----:B------:R-:W-:Y:S02]  /*282f0*/  ISETP.NE.AND P5, PT, R12, 0x3, PT ;  /* 0x000000030c00780c */ /* 0x000fe40003fa5270 */
[----:B------:R-:W-:Y:S01]  /*28300*/  ISETP.NE.AND P0, PT, R23, 0x2, PT ;  /* 0x000000021700780c */ /* 0x000fe20003f05270 */
[----:B------:R-:W-:Y:S01]  /*28310*/  IMAD.MOV R5, RZ, RZ, -R10 ;  /* 0x000000ffff057224 */ /* 0x000fe200078e0a0a */
[----:B------:R-:W-:Y:S05]  /*28320*/  YIELD ;  /* 0x0000000000007946 */ /* 0x000fea0003800000 */
[----:B------:R-:W-:Y:S01]  /*28330*/  SEL R29, RZ, 0x1, P0 ;  /* 0x00000001ff1d7807 */ /* 0x000fe20000000000 */
[----:B------:R-:W-:Y:S01]  /*28340*/  IMAD R5, R11, R5, R6 ;  /* 0x000000050b057224 */ /* 0x000fe200078e0206 */
[----:B------:R-:W-:-:S02]  /*28350*/  SEL R23, R23, RZ, P0 ;  /* 0x000000ff17177207 */ /* 0x000fc40000000000 */
[----:B------:R-:W-:Y:S01]  /*28360*/  LOP3.LUT R29, R20, R29, RZ, 0x3c, !PT ;  /* 0x0000001d141d7212 */ /* 0x000fe200078e3cff */
[----:B0-----:R-:W-:Y:S06]  /*28370*/  @!P5 BRA `(.L_x_766) ;  /* 0x000000000004d947 */ /* 0x001fec0003800000 */
[----:B------:R-:W-:Y:S01]  /*28380*/  BPT.TRAP 0x1 ;  /* 0x000000040000795c */ /* 0x000fe20000300000 */
.L_x_766:
[----:B------:R-:W-:Y:S01]  /*28390*/  IMAD R6, R23, 0x8, R16 ;  /* 0x0000000817067824 */ /* 0x000fe200078e0210 */
[----:B------:R-:W-:Y:S01]  /*283a0*/  SHF.L.U32 R3, R29, 0x1f, RZ ;  /* 0x0000001f1d037819 */ /* 0x000fe200000006ff */
[----:B------:R-:W-:Y:S03]  /*283b0*/  BSSY B1, `(.L_x_767) ;  /* 0x0000003000017945 */ /* 0x000fe60003800000 */
[----:B------:R-:W0:Y:S02]  /*283c0*/  SYNCS.PHASECHK.TRANS64.TRYWAIT P0, [R6+URZ+0x38840], R3 ;  /* 0x03884003060075a7 */ /* 0x000e24000800017f */
[----:B0-----:R-:W-:Y:S05]  /*283d0*/  @!P0 BRA `(.L_x_768) ;  /* 0x0000004c00b08947 */ /* 0x001fea0003800000 */
.L_x_908:
[----:B------:R-:W-:Y:S05]  /*283e0*/  BSYNC B1 ;  /* 0x0000000000017941 */ /* 0x000fea0003800000 */
.L_x_767:
        /* <DEDUP_REMOVED lines=24> */
[----:B------:R-:W-:Y:S01]  /*28570*/  IMAD.SHL.U32 R0, R34, 0x2, RZ ;  /* 0x0000000222007824 */ /* 0x000fe200078e00ff */
[----:B------:R-:W-:Y:S01]  /*28580*/  ULDC.64 UR4, c[0x0][0x208] ;  /* 0x0000820000047ab9 */ /* 0x000fe20000000a00 */
        /* <DEDUP_REMOVED lines=42> */
.L_x_920:
[----:B------:R-:W-:Y:S01]  /*28830*/  LOP3.LUT R18, R18, 0xffffff7f, RZ, 0xc0, !PT ;  /* 0xffffff7f12127812 */ /* 0x000fe200078ec0ff */
[----:B------:R-:W-:Y:S01]  /*28840*/  ULDC.64 UR4, c[0x0][0x208] ;  /* 0x0000820000047ab9 */ /* 0x000fe20000000a00 */
        /* <DEDUP_REMOVED lines=16> */
.L_x_770:
[----:B------:R-:W-:Y:S02]  /*28950*/  PLOP3.LUT P5, PT, P5, P0, PT, 0xa2, 0x0 ;  /* 0x000000000000781c */ /* 0x000fe40002fa1472 */
[----:B------:R-:W-:-:S08]  /*28960*/  @P0 R2UR P5, UR4, R6 ;  /* 0x00000000060402ca */ /* 0x000fd000000a0000 */
[----:B------:R-:W-:-:S05]  /*28970*/  @P0 PLOP3.LUT P0, PT, P5, PT, PT, 0x80, 0x0 ;  /* 0x000000000000081c */ /* 0x000fca0002f0f070 */
[----:B------:R-:W-:Y:S01]  /*28980*/  @!P5 SYNCS.ARRIVE.TRANS64.RED.A0T1 RZ, [UR4+0x38830], RZ ;  /* 0x038830ffffffd9a7 */ /* 0x000fe20008200404 */
[----:B------:R-:W-:Y:S07]  /*28990*/  @!P5 ARRIVES.LDGSTSBAR.64.TRANSCNT [UR4+0x38830] ;  /* 0x03883000ff00d9b0 */ /* 0x000fee0008000a84 */
[----:B------:R-:W-:Y:S05]  /*289a0*/  @P0 BRA.U.ANY `(.L_x_770) ;  /* 0xfffffffd00e80947 */ /* 0x000fea000393ffff */
[----:B------:R-:W-:Y:S01]  /*289b0*/  NOP ;  /* 0x0000000000007918 */ /* 0x000fe20000000000 */
[----:B-1----:R-:W-:-:S05]  /*289c0*/  IMAD.U32 R2, RZ, RZ, UR37 ;  /* 0x00000025ff027e24 */ /* 0x002fca000f8e00ff */
[----:B------:R-:W-:-:S13]  /*289d0*/  ISETP.NE.AND P6, PT, R2, 0x3, PT ;  /* 0x000000030200780c */ /* 0x000fda0003fc5270 */
[----:B------:R-:W-:Y:S05]  /*289e0*/  @!P6 BRA `(.L_x_771) ;  /* 0x000000000004e947 */ /* 0x000fea0003800000 */
[----:B------:R-:W-:Y:S01]  /*289f0*/  BPT.TRAP 0x1 ;  /* 0x000000040000795c */ /* 0x000fe20000300000 */
.L_x_771:
[----:B------:R1:W-:Y:S01]  /*28a00*/  SYNCS.ARRIVE.TRANS64.A1T0 RZ, [R6+URZ+0x38830], RZ ;  /* 0x038830ff06ff79a7 */ /* 0x0003e2000810003f */
[----:B------:R-:W-:Y:S05]  /*28a10*/  @!P6 BRA `(.L_x_772) ;  /* 0x000000000004e947 */ /* 0x000fea0003800000 */
[----:B------:R-:W-:Y:S01]  /*28a20*/  BPT.TRAP 0x1 ;  /* 0x000000040000795c */ /* 0x000fe20000300000 */
.L_x_772:
[----:B------:R-:W-:Y:S01]  /*28a30*/  SHF.L.U32 R2, R20, 0x1f, RZ ;  /* 0x0000001f14027819 */ /* 0x000fe200000006ff */
[----:B-1----:R-:W-:Y:S01]  /*28a40*/  IMAD R6, R7, 0x8, R16 ;  /* 0x0000000807067824 */ /* 0x002fe200078e0210 */
[----:B------:R-:W-:Y:S03]  /*28a50*/  BSSY B1, `(.L_x_773) ;  /* 0x0000003000017945 */ /* 0x000fe60003800000 */
[----:B------:R-:W1:Y:S02]  /*28a60*/  SYNCS.PHASECHK.TRANS64.TRYWAIT P0, [R6+URZ+0x38860], R2 ;  /* 0x03886002060075a7 */ /* 0x000e64000800017f */
[----:B-1----:R-:W-:Y:S05]  /*28a70*/  @!P0 BRA `(.L_x_774) ;  /* 0x0000004c00f08947 */ /* 0x002fea0003800000 */
.L_x_921:
[----:B------:R-:W-:Y:S05]  /*28a80*/  BSYNC B1 ;  /* 0x0000000000017941 */ /* 0x000fea0003800000 */
.L_x_773:
[----:B0-----:R-:W2:Y:S01]  /*28a90*/  LDL R8, [R1+0x8] ;  /* 0x0000080001087983 */ /* 0x001ea20000100800 */
        /* <DEDUP_REMOVED lines=9> */
[----:B------:R-:W-:Y:S01]  /*28b30*/  IMAD R7, R7, 0x2, R16 ;  /* 0x0000000207077824 */ /* 0x000fe200078e0210 */
[----:B------:R-:W-:Y:S02]  /*28b40*/  ULDC.64 UR4, c[0x0][0x208] ;  /* 0x0000820000047ab9 */ /* 0x000fe40000000a00 */
[----:B------:R-:W1:Y:S01]  /*28b50*/  SHFL.IDX PT, R3, R19, RZ, 0x181f ;  /* 0x00181fff13037589 */ /* 0x000e6200000e0000 */
[----:B0-----:R-:W-:-:S05]  /*28b60*/  IADD3 R2, P0, R2, R0, RZ ;  /* 0x0000000002027210 */ /* 0x001fca0007f1e0ff */
[----:B-1----:R-:W-:Y:S01]  /*28b70*/  IMAD.X R3, RZ, RZ, R3, P0 ;  /* 0x000000ffff037224 */ /* 0x002fe200000e0603 */
[----:B------:R-:W-:-:S13]  /*28b80*/  ISETP.LT.OR P0, PT, R8, 0x1, P4 ;  /* 0x000000010800780c */ /* 0x000fda0002701670 */
[----:B------:R-:W-:Y:S01]  /*28b90*/  @!PT LDS RZ, [RZ] ;  /* 0x00000000fffff984 */ /* 0x000fe20000000800 */
        /* <DEDUP_REMOVED lines=44> */
[----:B0-2---:R0:W1:Y:S02]  /*28e60*/  SHFL.IDX PT, R2, R17, 0x4, 0x181f ;  /* 0x00981f0011027f89 */ /* 0x00506400000e0000 */
.L_x_933:
[----:B-1----:R-:W-:Y:S01]  /*28e70*/  IADD3 R2, P0, R2, R0, RZ ;  /* 0x0000000002027210 */ /* 0x002fe20007f1e0ff */
[----:B------:R-:W-:Y:S01]  /*28e80*/  ULDC.64 UR4, c[0x0][0x208] ;  /* 0x0000820000047ab9 */ /* 0x000fe20000000a00 */
[----:B------:R-:W-:-:S03]  /*28e90*/  ULDC.64 UR6, c[0x0][0x318] ;  /* 0x0000c60000067ab9 */ /* 0x000fc60000000a00 */
        /* <DEDUP_REMOVED lines=12> */
[----:B------:R-:W-:Y:S02]  /*28f60*/  ULDC.64 UR4, c[0x0][0x328] ;  /* 0x0000ca0000047ab9 */ /* 0x000fe40000000a00 */
[----:B------:R-:W-:-:S04]  /*28f70*/  IMAD R0, R21, UR4, RZ ;  /* 0x0000000415007c24 */ /* 0x000fc8000f8e02ff */
[C---:B------:R-:W-:Y:S01]  /*28f80*/  IMAD R9, R5.reuse, UR5, R0 ;  /* 0x0000000505097c24 */ /* 0x040fe2000f8e0200 */
[----:B------:R-:W-:Y:S01]  /*28f90*/  NOP ;  /* 0x0000000000007918 */ /* 0x000fe20000000000 */
[----:B-1----:R-:W-:Y:S01]  /*28fa0*/  IMAD.WIDE.U32 R2, R5, UR4, RZ ;  /* 0x0000000405027c25 */ /* 0x002fe2000f8e00ff */
        /* <DEDUP_REMOVED lines=9> */
[----:B0-----:R-:W-:-:S04]  /*29040*/  LEA R17, P0, R2, UR6, 0x1 ;  /* 0x0000000602117c11 */ /* 0x001fc8000f8008ff */
[----:B------:R-:W-:Y:S02]  /*29050*/  LEA.HI.X R19, R2, UR7, R3, 0x1, P0 ;  /* 0x0000000702137c11 */ /* 0x000fe400080f0c03 */
[----:B------:R-:W-:-:S13]  /*29060*/  PLOP3.LUT P0, PT, PT, PT, PT, 0x80, 0x0 ;  /* 0x000000000000781c */ /* 0x000fda0003f0f070 */
.L_x_776:
        /* <DEDUP_REMOVED lines=11> */
.L_x_777:
[----:B------:R-:W2:Y:S01]  /*29120*/  LDL R2, [R1+0xc] ;  /* 0x00000c0001027983 */ /* 0x000ea20000100800 */
[----:B------:R3:W-:Y:S01]  /*29130*/  SYNCS.ARRIVE.TRANS64.A1T0 RZ, [R6+URZ+0x38850], RZ ;  /* 0x038850ff06ff79a7 */ /* 0x0007e2000810003f */
[C---:B------:R-:W-:Y:S01]  /*29140*/  VIADD R0, R22.reuse, 0xffffffff ;  /* 0xffffffff16007836 */ /* 0x040fe20000000000 */
[----:B------:R-:W-:Y:S01]  /*29150*/  MOV R20, R29 ;  /* 0x0000001d00147202 */ /* 0x000fe20000000f00 */
[----:B------:R-:W-:Y:S02]  /*29160*/  IMAD.MOV.U32 R7, RZ, RZ, R23 ;  /* 0x000000ffff077224 */ /* 0x000fe400078e0017 */
[----:B------:R-:W-:Y:S01]  /*29170*/  IMAD.MOV.U32 R31, RZ, RZ, R22 ;  /* 0x000000ffff1f7224 */ /* 0x000fe200078e0016 */
[----:B--2---:R-:W-:-:S13]  /*29180*/  ISETP.GT.AND P0, PT, R22, R2, PT ;  /* 0x000000021600720c */ /* 0x004fda0003f04270 */
[----:B---3--:R-:W-:Y:S05]  /*29190*/  @P0 BRA `(.L_x_778) ;  /* 0xffffffec00cc0947 */ /* 0x008fea000383ffff */
.L_x_765:
[----:B------:R-:W-:Y:S05]  /*291a0*/  BSYNC B0 ;  /* 0x0000000000007941 */ /* 0x000fea0003800000 */
.L_x_764:
[----:B------:R-:W2:Y:S01]  /*291b0*/  S2R R2, SR_TID.X ;  /* 0x0000000000027919 */ /* 0x000ea20000002100 */
[----:B------:R-:W-:Y:S01]  /*291c0*/  BSSY B0, `(.L_x_779) ;  /* 0x0000011000007945 */ /* 0x000fe20003800000 */
[----:B--2---:R-:W-:-:S04]  /*291d0*/  LOP3.LUT R2, R2, 0x7f, RZ, 0xc0, !PT ;  /* 0x0000007f02027812 */ /* 0x004fc800078ec0ff */
[----:B------:R-:W-:-:S13]  /*291e0*/  ISETP.NE.AND P0, PT, R2, RZ, PT ;  /* 0x000000ff0200720c */ /* 0x000fda0003f05270 */
[----:B------:R-:W-:Y:S05]  /*291f0*/  @P0 BRA `(.L_x_780) ;  /* 0x0000000000340947 */ /* 0x000fea0003800000 */
[----:B------:R-:W2:Y:S01]  /*29200*/  S2R R5, SR_LANEID ;  /* 0x0000000000057919 */ /* 0x000ea20000000000 */
[----:B------:R-:W-:Y:S01]  /*29210*/  VOTEU.ANY UR4, UPT, PT ;  /* 0x0000000000047886 */ /* 0x000fe200038e0100 */
[----:B0-----:R-:W0:Y:S01]  /*29220*/  LDC.64 R2, c[0x0][0xc60] ;  /* 0x00031800ff027b82 */ /* 0x001e220000000a00 */
[----:B------:R-:W2:Y:S01]  /*29230*/  FLO.U32 R0, UR4 ;  /* 0x0000000400007d00 */ /* 0x000ea200080e0000 */
[----:B------:R-:W-:Y:S01]  /*29240*/  ULDC.64 UR6, c[0x0][0x208] ;  /* 0x0000820000067ab9 */ /* 0x000fe20000000a00 */
[----:B--2---:R-:W-:-:S06]  /*29250*/  ISETP.EQ.U32.AND P0, PT, R0, R5, PT ;  /* 0x000000050000720c */ /* 0x004fcc0003f02070 */
[----:B------:R-:W0:Y:S07]  /*29260*/  POPC R5, UR4 ;  /* 0x0000000400057d09 */ /* 0x000e2e0008000000 */
[----:B0-----:R-:W2:Y:S01]  /*29270*/  @P0 ATOMG.E.ADD.STRONG.GPU PT, R3, desc[UR6][R2.64], R5 ;  /* 0x00000005020309a8 */ /* 0x001ea200081ee1c6 */
[----:B------:R-:W0:Y:S02]  /*29280*/  S2R R4, SR_LTMASK ;  /* 0x0000000000047919 */ /* 0x000e240000003900 */
[----:B0-----:R-:W-:-:S04]  /*29290*/  LOP3.LUT R4, R4, UR4, RZ, 0xc0, !PT ;  /* 0x0000000404047c12 */ /* 0x001fc8000f8ec0ff */
[----:B-1----:R-:W0:Y:S01]  /*292a0*/  POPC R7, R4 ;  /* 0x0000000400077309 */ /* 0x002e220000000000 */
[----:B--2---:R-:W0:Y:S02]  /*292b0*/  SHFL.IDX PT, R0, R3, R0, 0x1f ;  /* 0x00001f0003007589 */ /* 0x004e2400000e0000 */
[----:B0-----:R-:W-:-:S07]  /*292c0*/  IADD3 R24, R0, UR36, R7 ;  /* 0x0000002400187c10 */ /* 0x001fce000fffe007 */
.L_x_780:
[----:B------:R-:W-:Y:S05]  /*292d0*/  BSYNC B0 ;  /* 0x0000000000007941 */ /* 0x000fea0003800000 */
.L_x_779:
[----:B------:R-:W-:-:S05]  /*292e0*/  IMAD.U32 R0, RZ, RZ, UR37 ;  /* 0x00000025ff007e24 */ /* 0x000fca000f8e00ff */
[----:B------:R-:W-:-:S13]  /*292f0*/  ISETP.NE.AND P0, PT, R0, 0x3, PT ;  /* 0x000000030000780c */ /* 0x000fda0003f05270 */
[----:B------:R-:W-:Y:S05]  /*29300*/  @!P0 BRA `(.L_x_781) ;  /* 0x0000000000048947 */ /* 0x000fea0003800000 */
[----:B------:R-:W-:Y:S01]  /*29310*/  BPT.TRAP 0x1 ;  /* 0x000000040000795c */ /* 0x000fe20000300000 */
.L_x_781:
[----:B------:R-:W2:Y:S01]  /*29320*/  LDL.LU R0, [R1+0x8] ;  /* 0x0000080001007983 */ /* 0x000ea20000300800 */
[----:B------:R-:W-:Y:S01]  /*29330*/  IMAD R4, R23, 0x8, R16 ;  /* 0x0000000817047824 */ /* 0x000fe200078e0210 */
[----:B0-----:R-:W-:Y:S01]  /*29340*/  SHF.L.U32 R3, R29, 0x1f, RZ ;  /* 0x0000001f1d037819 */ /* 0x001fe200000006ff */
[----:B------:R-:W-:Y:S03]  /*29350*/  BSSY B0, `(.L_x_782) ;  /* 0x0000004000007945 */ /* 0x000fe60003800000 */
[----:B------:R-:W0:Y:S01]  /*29360*/  SYNCS.PHASECHK.TRANS64.TRYWAIT P0, [R4+URZ+0x38860], R3 ;  /* 0x03886003040075a7 */ /* 0x000e22000800017f */
[----:B--2---:R-:W-:Y:S01]  /*29370*/  IMAD R5, R22, -0x50, R0 ;  /* 0xffffffb016057824 */ /* 0x004fe200078e0200 */
[----:B0-----:R-:W-:Y:S06]  /*29380*/  @!P0 BRA `(.L_x_783) ;  /* 0x0000004c00a08947 */ /* 0x001fec0003800000 */
.L_x_934:
[----:B------:R-:W-:Y:S05]  /*29390*/  BSYNC B0 ;  /* 0x0000000000007941 */ /* 0x000fea0003800000 */
.L_x_782:
[----:B------:R-:W2:Y:S01]  /*293a0*/  S2R R0, SR_TID.X ;  /* 0x0000000000007919 */ /* 0x000ea20000002100 */
[----:B------:R-:W-:Y:S01]  /*293b0*/  UMOV UR4, 0xffffffff ;  /* 0xffffffff00047882 */ /* 0x000fe20000000000 */
[----:B-1----:R-:W-:Y:S01]  /*293c0*/  IMAD R7, R23, 0x5000, R33 ;  /* 0x0000500017077824 */ /* 0x002fe200078e0221 */
[----:B--2---:R-:W-:-:S04]  /*293d0*/  LOP3.LUT R0, R0, 0x7f, RZ, 0xc0, !PT ;  /* 0x0000007f00007812 */ /* 0x004fc800078ec0ff */
[----:B------:R-:W-:-:S05]  /*293e0*/  SHF.R.U32.HI R0, RZ, 0x3, R0 ;  /* 0x00000003ff007819 */ /* 0x000fca0000011600 */
[----:B------:R-:W-:Y:S01]  /*293f0*/  IMAD.IADD R5, R5, 0x1, -R0 ;  /* 0x0000000105057824 */ /* 0x000fe200078e0a00 */
[----:B------:R-:W-:Y:S06]  /*29400*/  BRA.DIV UR4, `(.L_x_784) ;  /* 0x0000004e04947947 */ /* 0x000fec000b800000 */
[----:B------:R-:W1:Y:S01]  /*29410*/  SHFL.IDX PT, R14, R17, RZ, 0x181f ;  /* 0x00181fff110e7589 */ /* 0x000e6200000e0000 */
[----:B------:R-:W-:Y:S01]  /*29420*/  ULDC UR4, c[0x0][0x2f4] ;  /* 0x0000bd0000047ab9 */ /* 0x000fe20000000800 */
[C---:B------:R-:W-:Y:S01]  /*29430*/  IMAD.SHL.U32 R8, R34.reuse, 0x2, RZ ;  /* 0x0000000222087824 */ /* 0x040fe200078e00ff */
[C---:B------:R-:W-:Y:S01]  /*29440*/  ISETP.GE.AND P3, PT, R34.reuse, UR4, PT ;  /* 0x0000000422007c0c */ /* 0x040fe2000bf66270 */
[----:B0-----:R-:W0:Y:S01]  /*29450*/  SHFL.IDX PT, R3, R19, RZ, 0x181f ;  /* 0x00181fff13037589 */ /* 0x001e2200000e0000 */
[----:B------:R-:W-:Y:S01]  /*29460*/  LOP3.LUT R2, R34, 0x40, RZ, 0xfc, !PT ;  /* 0x0000004022027812 */ /* 0x000fe200078efcff */
[----:B------:R-:W-:Y:S01]  /*29470*/  IMAD R0, R7, 0x2, R16 ;  /* 0x0000000207007824 */ /* 0x000fe200078e0210 */
[----:B------:R-:W-:Y:S01]  /*29480*/  ISETP.LT.OR P4, PT, R5, 0x1, P3 ;  /* 0x000000010500780c */ /* 0x000fe20001f81670 */
[----:B------:R-:W-:Y:S01]  /*29490*/  ULDC.64 UR6, c[0x0][0x208] ;  /* 0x0000820000067ab9 */ /* 0x000fe20000000a00 */
[----:B------:R-:W-:Y:S02]  /*294a0*/  ISETP.GE.AND P2, PT, R2, UR4, PT ;  /* 0x0000000402007c0c */ /* 0x000fe4000bf46270 */
[----:B------:R-:W-:-:S04]  /*294b0*/  LOP3.LUT R2, R34, 0x80, RZ, 0xfc, !PT ;  /* 0x0000008022027812 */ /* 0x000fc800078efcff */
[----:B------:R-:W-:Y:S02]  /*294c0*/  ISETP.GE.AND P1, PT, R2, UR4, PT ;  /* 0x0000000402007c0c */ /* 0x000fe4000bf26270 */
[----:B-1----:R-:W-:Y:S02]  /*294d0*/  IADD3 R6, P0, R14, R8, RZ ;  /* 0x000000080e067210 */ /* 0x002fe40007f1e0ff */
[----:B------:R-:W1:Y:S03]  /*294e0*/  SHFL.IDX PT, R14, R17, 0x1, 0x181f ;  /* 0x00381f00110e7f89 */ /* 0x000e6600000e0000 */
[----:B0-----:R-:W-:Y:S01]  /*294f0*/  IMAD.X R7, RZ, RZ, R3, P0 ;  /* 0x000000ffff077224 */ /* 0x001fe200000e0603 */
[C---:B------:R-:W-:Y:S01]  /*29500*/  ISETP.LT.OR P0, PT, R5.reuse, 0x1, P2 ;  /* 0x000000010500780c */ /* 0x040fe20001701670 */
[----:B------:R-:W0:Y:S04]  /*29510*/  SHFL.IDX PT, R3, R19, 0x1, 0x181f ;  /* 0x00381f0013037f89 */ /* 0x000e2800000e0000 */
[----:B------:R-:W-:Y:S01]  /*29520*/  LDGSTS.E.BYPASS.LTC128B.128 [R0+0x400], desc[UR6][R6.64], !P4 ;  /* 0x0040000006007fae */ /* 0x000fe2000e101d46 */
[----:B------:R-:W-:-:S07]  /*29530*/  ISETP.LT.OR P4, PT, R5, 0x1, P1 ;  /* 0x000000010500780c */ /* 0x000fce0000f81670 */
[----:B------:R-:W-:Y:S01]  /*29540*/  LDGSTS.E.BYPASS.LTC128B.128 [R0+0x2c00], desc[UR6][R6.64+0x80], !P0 ;  /* 0x02c0008006007fae */ /* 0x000fe2000c101d46 */
[----:B------:R-:W-:-:S05]  /*29550*/  ISETP.GE.AND P0, PT, R37, UR4, PT ;  /* 0x0000000425007c0c */ /* 0x000fca000bf06270 */
[----:B------:R-:W-:Y:S01]  /*29560*/  LDGSTS.E.BYPASS.LTC128B.128 [R0+0x5400], desc[UR6][R6.64+0x100], !P4 ;  /* 0x0540010006007fae */ /* 0x000fe2000e101d46 */
[----:B------:R-:W-:-:S13]  /*29570*/  ISETP.LT.OR P4, PT, R5, 0x1, P0 ;  /* 0x000000010500780c */ /* 0x000fda0000781670 */
[----:B------:R2:W-:Y:S01]  /*29580*/  LDGSTS.E.BYPASS.LTC128B.128 [R0+0x7c00], desc[UR6][R6.64+0x180], !P4 ;  /* 0x07c0018006007fae */ /* 0x0005e2000e101d46 */
[----:B-1----:R-:W-:-:S03]  /*29590*/  IADD3 R2, P4, R14, R8, RZ ;  /* 0x000000080e027210 */ /* 0x002fc60007f9e0ff */
[----:B------:R-:W1:Y:S02]  /*295a0*/  SHFL.IDX PT, R14, R17, 0x2, 0x181f ;  /* 0x00581f00110e7f89 */ /* 0x000e6400000e0000 */
[----:B0-----:R-:W-:Y:S01]  /*295b0*/  IMAD.X R3, RZ, RZ, R3, P4 ;  /* 0x000000ffff037224 */ /* 0x001fe200020e0603 */
[----:B------:R-:W-:Y:S01]  /*295c0*/  ISETP.LT.OR P4, PT, R5, 0x11, P3 ;  /* 0x000000110500780c */ /* 0x000fe20001f81670 */
[----:B--2---:R-:W0:-:S12]  /*295d0*/  SHFL.IDX PT, R7, R19, 0x2, 0x181f ;  /* 0x00581f0013077f89 */ /* 0x004e1800000e0000 */
[----:B------:R-:W-:Y:S01]  /*295e0*/  LDGSTS.E.BYPASS.LTC128B.128 [R0+0xc00], desc[UR6][R2.64], !P4 ;  /* 0x00c0000002007fae */ /* 0x000fe2000e101d46 */
[----:B------:R-:W-:-:S13]  /*295f0*/  ISETP.LT.OR P4, PT, R5, 0x11, P2 ;  /* 0x000000110500780c */ /* 0x000fda0001781670 */
[----:B------:R-:W-:Y:S01]  /*29600*/  LDGSTS.E.BYPASS.LTC128B.128 [R0+0x3400], desc[UR6][R2.64+0x80], !P4 ;  /* 0x0340008002007fae */ /* 0x000fe2000e101d46 */
[----:B------:R-:W-:-:S13]  /*29610*/  ISETP.LT.OR P4, PT, R5, 0x11, P1 ;  /* 0x000000110500780c */ /* 0x000fda0000f81670 */
[----:B------:R-:W-:Y:S01]  /*29620*/  LDGSTS.E.BYPASS.LTC128B.128 [R0+0x5c00], desc[UR6][R2.64+0x100], !P4 ;  /* 0x05c0010002007fae */ /* 0x000fe2000e101d46 */
[----:B------:R-:W-:-:S13]  /*29630*/  ISETP.LT.OR P4, PT, R5, 0x11, P0 ;  /* 0x000000110500780c */ /* 0x000fda0000781670 */
[----:B------:R2:W-:Y:S01]  /*29640*/  LDGSTS.E.BYPASS.LTC128B.128 [R0+0x8400], desc[UR6][R2.64+0x180], !P4 ;  /* 0x0840018002007fae */ /* 0x0005e2000e101d46 */
[----:B-1----:R-:W-:-:S03]  /*29650*/  IADD3 R6, P4, R14, R8, RZ ;  /* 0x000000080e067210 */ /* 0x002fc60007f9e0ff */
[----:B------:R-:W1:Y:S02]  /*29660*/  SHFL.IDX PT, R14, R17, 0x3, 0x181f ;  /* 0x00781f00110e7f89 */ /* 0x000e6400000e0000 */
[----:B0-----:R-:W-:Y:S01]  /*29670*/  IMAD.X R7, RZ, RZ, R7, P4 ;  /* 0x000000ffff077224 */ /* 0x001fe200020e0607 */
[C---:B------:R-:W-:Y:S01]  /*29680*/  ISETP.LT.OR P4, PT, R5.reuse, 0x21, P3 ;  /* 0x000000210500780c */ /* 0x040fe20001f81670 */
[----:B--2---:R-:W0:Y:S04]  /*29690*/  SHFL.IDX PT, R3, R19, 0x3, 0x181f ;  /* 0x00781f0013037f89 */ /* 0x004e2800000e0000 */
[----:B------:R-:W2:Y:S08]  /*296a0*/  SHFL.IDX PT, R19, R19, 0x4, 0x181f ;  /* 0x00981f0013137f89 */ /* 0x000eb000000e0000 */
[----:B------:R3:W-:Y:S01]  /*296b0*/  LDGSTS.E.BYPASS.LTC128B.128 [R0+0x1400], desc[UR6][R6.64], !P4 ;  /* 0x0140000006007fae */ /* 0x0007e2000e101d46 */
[----:B------:R-:W-:-:S13]  /*296c0*/  ISETP.LT.OR P4, PT, R5, 0x21, P2 ;  /* 0x000000210500780c */ /* 0x000fda0001781670 */
[----:B------:R3:W-:Y:S01]  /*296d0*/  LDGSTS.E.BYPASS.LTC128B.128 [R0+0x3c00], desc[UR6][R6.64+0x80], !P4 ;  /* 0x03c0008006007fae */ /* 0x0007e2000e101d46 */
[----:B------:R-:W-:-:S13]  /*296e0*/  ISETP.LT.OR P4, PT, R5, 0x21, P1 ;  /* 0x000000210500780c */ /* 0x000fda0000f81670 */
[----:B------:R3:W-:Y:S01]  /*296f0*/  LDGSTS.E.BYPASS.LTC128B.128 [R0+0x6400], desc[UR6][R6.64+0x100], !P4 ;  /* 0x0640010006007fae */ /* 0x0007e2000e101d46 */
[----:B------:R-:W-:-:S13]  /*29700*/  ISETP.LT.OR P4, PT, R5, 0x21, P0 ;  /* 0x000000210500780c */ /* 0x000fda0000781670 */
[----:B------:R3:W-:Y:S01]  /*29710*/  LDGSTS.E.BYPASS.LTC128B.128 [R0+0x8c00], desc[UR6][R6.64+0x180], !P4 ;  /* 0x08c0018006007fae */ /* 0x0007e2000e101d46 */
[----:B-1----:R-:W-:-:S03]  /*29720*/  IADD3 R2, P4, R14, R8, RZ ;  /* 0x000000080e027210 */ /* 0x002fc60007f9e0ff */
[----:B------:R3:W1:Y:S02]  /*29730*/  SHFL.IDX PT, R14, R17, 0x4, 0x181f ;  /* 0x00981f00110e7f89 */ /* 0x00066400000e0000 */
[----:B0-----:R-:W-:Y:S01]  /*29740*/  IMAD.X R3, RZ, RZ, R3, P4 ;  /* 0x000000ffff037224 */ /* 0x001fe200020e0603 */
[----:B------:R-:W-:-:S13]  /*29750*/  ISETP.LT.OR P4, PT, R5, 0x31, P3 ;  /* 0x000000310500780c */ /* 0x000fda0001f81670 */
[----:B------:R3:W-:Y:S01]  /*29760*/  LDGSTS.E.BYPASS.LTC128B.128 [R0+0x1c00], desc[UR6][R2.64], !P4 ;  /* 0x01c0000002007fae */ /* 0x0007e2000e101d46 */
[----:B------:R-:W-:-:S13]  /*29770*/  ISETP.LT.OR P4, PT, R5, 0x31, P2 ;  /* 0x000000310500780c */ /* 0x000fda0001781670 */
[----:B------:R3:W-:Y:S01]  /*29780*/  LDGSTS.E.BYPASS.LTC128B.128 [R0+0x4400], desc[UR6][R2.64+0x80], !P4 ;  /* 0x0440008002007fae */ /* 0x0007e2000e101d46 */
[----:B------:R-:W-:-:S13]  /*29790*/  ISETP.LT.OR P4, PT, R5, 0x31, P1 ;  /* 0x000000310500780c */ /* 0x000fda0000f81670 */
[----:B------:R3:W-:Y:S01]  /*297a0*/  LDGSTS.E.BYPASS.LTC128B.128 [R0+0x6c00], desc[UR6][R2.64+0x100], !P4 ;  /* 0x06c0010002007fae */ /* 0x0007e2000e101d46 */
[----:B------:R-:W-:-:S13]  /*297b0*/  ISETP.LT.OR P4, PT, R5, 0x31, P0 ;  /* 0x000000310500780c */ /* 0x000fda0000781670 */
[----:B-12---:R3:W-:Y:S02]  /*297c0*/  LDGSTS.E.BYPASS.LTC128B.128 [R0+0x9400], desc[UR6][R2.64+0x180], !P4 ;  /* 0x0940018002007fae */ /* 0x0067e4000e101d46 */
.L_x_946:
[C---:B------:R-:W-:Y:S01]  /*297d0*/  ISETP.LT.OR P3, PT, R5.reuse, 0x41, P3 ;  /* 0x000000410500780c */ /* 0x040fe20001f61670 */
[----:B------:R-:W-:Y:S01]  /*297e0*/  ULDC.64 UR4, c[0x0][0x208] ;  /* 0x0000820000047ab9 */ /* 0x000fe20000000a00 */
[C---:B------:R-:W-:Y:S02]  /*297f0*/  ISETP.LT.OR P2, PT, R5.reuse, 0x41, P2 ;  /* 0x000000410500780c */ /* 0x040fe40001741670 */
[C---:B------:R-:W-:Y:S02]  /*29800*/  ISETP.LT.OR P1, PT, R5.reuse, 0x41, P1 ;  /* 0x000000410500780c */ /* 0x040fe40000f21670 */
[----:B---3--:R-:W-:Y:S02]  /*29810*/  IADD3 R2, P4, R14, R8, RZ ;  /* 0x000000080e027210 */ /* 0x008fe40007f9e0ff */
        /* <DEDUP_REMOVED lines=11> */
.L_x_785:
[----:B------:R-:W-:Y:S02]  /*298d0*/  PLOP3.LUT P1, PT, P1, P0, PT, 0xa2, 0x0 ;  /* 0x000000000000781c */ /* 0x000fe40000f21472 */
[----:B------:R-:W-:-:S08]  /*298e0*/  @P0 R2UR P1, UR4, R4 ;  /* 0x00000000040402ca */ /* 0x000fd00000020000 */
[----:B------:R-:W-:-:S05]  /*298f0*/  @P0 PLOP3.LUT P0, PT, P1, PT, PT, 0x80, 0x0 ;  /* 0x000000000000081c */ /* 0x000fca0000f0f070 */
[----:B------:R-:W-:Y:S01]  /*29900*/  @!P1 SYNCS.ARRIVE.TRANS64.RED.A0T1 RZ, [UR4+0x38850], RZ ;  /* 0x038850ffffff99a7 */ /* 0x000fe20008200404 */
[----:B------:R-:W-:Y:S07]  /*29910*/  @!P1 ARRIVES.LDGSTSBAR.64.TRANSCNT [UR4+0x38850] ;  /* 0x03885000ff0099b0 */ /* 0x000fee0008000a84 */
[----:B------:R-:W-:Y:S05]  /*29920*/  @P0 BRA.U.ANY `(.L_x_785) ;  /* 0xfffffffd00e80947 */ /* 0x000fea000393ffff */
[----:B------:R-:W-:Y:S01]  /*29930*/  NOP ;  /* 0x0000000000007918 */ /* 0x000fe20000000000 */
[----:B0-----:R-:W-:-:S05]  /*29940*/  IMAD.U32 R0, RZ, RZ, UR37 ;  /* 0x00000025ff007e24 */ /* 0x001fca000f8e00ff */
[----:B------:R-:W-:-:S13]  /*29950*/  ISETP.NE.AND P2, PT, R0, 0x3, PT ;  /* 0x000000030000780c */ /* 0x000fda0003f45270 */
[----:B------:R-:W-:Y:S05]  /*29960*/  @!P2 BRA `(.L_x_786) ;  /* 0x000000000004a947 */ /* 0x000fea0003800000 */
[----:B------:R-:W-:Y:S01]  /*29970*/  BPT.TRAP 0x1 ;  /* 0x000000040000795c */ /* 0x000fe20000300000 */
.L_x_786:
[----:B------:R0:W-:Y:S01]  /*29980*/  SYNCS.ARRIVE.TRANS64.A1T0 RZ, [R4+URZ+0x38850], RZ ;  /* 0x038850ff04ff79a7 */ /* 0x0001e2000810003f */
[----:B------:R-:W-:-:S05]  /*29990*/  VIADD R23, R23, 0x1 ;  /* 0x0000000117177836 */ /* 0x000fca0000000000 */
[----:B------:R-:W-:-:S04]  /*299a0*/  ISETP.NE.AND P0, PT, R23, 0x2, PT ;  /* 0x000000021700780c */ /* 0x000fc80003f05270 */
[----:B------:R-:W-:Y:S02]  /*299b0*/  SEL R0, RZ, 0x1, P0 ;  /* 0x00000001ff007807 */ /* 0x000fe40000000000 */
[----:B------:R-:W-:Y:S02]  /*299c0*/  SEL R23, R23, RZ, P0 ;  /* 0x000000ff17177207 */ /* 0x000fe40000000000 */
[----:B0-----:R-:W-:-:S07]  /*299d0*/  LOP3.LUT R29, R29, R0, RZ, 0x3c, !PT ;  /* 0x000000001d1d7212 */ /* 0x001fce00078e3cff */
.L_x_741:
[----:B------:R-:W-:Y:S05]  /*299e0*/  BSYNC B7 ;  /* 0x0000000000077941 */ /* 0x000fea0003800000 */
.L_x_739:
[----:B------:R-:W-:-:S13]  /*299f0*/  LOP3.LUT P0, RZ, R18, 0x40, RZ, 0xc0, !PT ;  /* 0x0000004012ff7812 */ /* 0x000fda000780c0ff */
[----:B------:R-:W-:Y:S05]  /*29a00*/  @!P0 BRA `(.L_x_787) ;  /* 0x0000000000248947 */ /* 0x000fea0003800000 */
[----:B------:R-:W-:Y:S05]  /*29a10*/  WARPSYNC.ALL ;  /* 0x0000000000007948 */ /* 0x000fea0003800000 */
[----:B------:R-:W1:Y:S08]  /*29a20*/  S2UR UR5, SR_CgaCtaId ;  /* 0x00000000000579c3 */ /* 0x000e700000008800 */
[----:B------:R-:W-:Y:S06]  /*29a30*/  BAR.SYNC.DEFER_BLOCKING 0x5, 0x180 ;  /* 0x0146000000007b1d */ /* 0x000fec0000010000 */
[----:B------:R-:W-:-:S02]  /*29a40*/  UMOV UR4, 0x400 ;  /* 0x0000040000047882 */ /* 0x000fc40000000000 */
[----:B-1----:R-:W-:-:S06]  /*29a50*/  ULEA UR4, UR5, UR4, 0x18 ;  /* 0x0000000405047291 */ /* 0x002fcc000f8ec03f */
[----:B0-----:R-:W-:-:S05]  /*29a60*/  IMAD.U32 R16, RZ, RZ, UR4 ;  /* 0x00000004ff107e24 */ /* 0x001fca000f8e00ff */
[----:B------:R0:W1:Y:S01]  /*29a70*/  LDS.128 R24, [R16+0x388d0] ;  /* 0x0388d00010187984 */ /* 0x0000620000000c00 */
[----:B------:R-:W-:Y:S06]  /*29a80*/  BAR.ARV 0x4, 0x180 ;  /* 0x0106000000007b1d */ /* 0x000fec0000002000 */
[----:B------:R-:W-:Y:S05]  /*29a90*/  BRA `(.L_x_788) ;  /* 0x0000000800d87947 */ /* 0x000fea0003800000 */
.L_x_787:
[----:B------:R-:W1:Y:S01]  /*29aa0*/  S2R R9, SR_TID.X ;  /* 0x0000000000097919 */ /* 0x000e620000002100 */
[----:B------:R-:W-:Y:S01]  /*29ab0*/  UMOV UR4, 0xffffffff ;  /* 0xffffffff00047882 */ /* 0x000fe20000000000 */
[----:B-1----:R-:W-:-:S04]  /*29ac0*/  LOP3.LUT R9, R9, 0x1f, RZ, 0xc0, !PT ;  /* 0x0000001f09097812 */ /* 0x002fc800078ec0ff */
[----:B------:R-:W-:Y:S01]  /*29ad0*/  ISETP.NE.AND P0, PT, R9, 0x1f, PT ;  /* 0x0000001f0900780c */ /* 0x000fe20003f05270 */
[----:B------:R-:W-:-:S12]  /*29ae0*/  BRA.DIV UR4, `(.L_x_789) ;  /* 0x0000004e04c87947 */ /* 0x000fd8000b800000 */
[----:B------:R-:W-:Y:S01]  /*29af0*/  IMAD.IADD R7, R27, 0x1, R9 ;  /* 0x000000011b077824 */ /* 0x000fe200078e0209 */
[----:B------:R-:W-:Y:S01]  /*29b00*/  ULDC UR4, c[0x0][0xc3c] ;  /* 0x00030f0000047ab9 */ /* 0x000fe20000000800 */
[----:B------:R-:W-:-:S03]  /*29b10*/  ULDC.64 UR6, c[0x0][0x208] ;  /* 0x0000820000067ab9 */ /* 0x000fc60000000a00 */
[----:B------:R-:W-:-:S13]  /*29b20*/  ISETP.GE.OR P1, PT, R7, UR4, !P0 ;  /* 0x0000000407007c0c */ /* 0x000fda000c726670 */
[----:B------:R-:W1:Y:S08]  /*29b30*/  @!P1 LDC.64 R2, c[0x0][0xc80] ;  /* 0x00032000ff029b82 */ /* 0x000e700000000a00 */
[----:B------:R-:W2:Y:S01]  /*29b40*/  @!P1 LDC.64 R4, c[0x0][0xc78] ;  /* 0x00031e00ff049b82 */ /* 0x000ea20000000a00 */
[----:B-1----:R-:W-:-:S05]  /*29b50*/  @!P1 IMAD.WIDE R2, R7, 0x4, R2 ;  /* 0x0000000407029825 */ /* 0x002fca00078e0202 */
[----:B------:R2:W3:Y:S02]  /*29b60*/  @!P1 LDG.E R6, desc[UR6][R2.64] ;  /* 0x0000000602069981 */ /* 0x0004e4000c1e1900 */
[----:B--2---:R-:W-:-:S05]  /*29b70*/  @!P1 IMAD.WIDE R2, R7, 0x4, R4 ;  /* 0x0000000407029825 */ /* 0x004fca00078e0204 */
[----:B------:R-:W2:Y:S01]  /*29b80*/  @!P1 LDG.E R5, desc[UR6][R2.64] ;  /* 0x0000000602059981 */ /* 0x000ea2000c1e1900 */
[----:B------:R-:W-:Y:S01]  /*29b90*/  IMAD.MOV.U32 R7, RZ, RZ, RZ ;  /* 0x000000ffff077224 */ /* 0x000fe200078e00ff */
[C---:B------:R-:W-:Y:S01]  /*29ba0*/  ISETP.GE.U32.AND P2, PT, R9.reuse, 0x2, PT ;  /* 0x000000020900780c */ /* 0x040fe20003f46070 */
[----:B------:R-:W-:Y:S01]  /*29bb0*/  IMAD.MOV.U32 R4, RZ, RZ, RZ ;  /* 0x000000ffff047224 */ /* 0x000fe200078e00ff */
[C---:B------:R-:W-:Y:S01]  /*29bc0*/  ISETP.GE.U32.AND P3, PT, R9.reuse, 0x4, PT ;  /* 0x000000040900780c */ /* 0x040fe20003f66070 */
[----:B------:R-:W-:Y:S01]  /*29bd0*/  SHFL.IDX PT, R0, R24, RZ, 0x1f ;  /* 0x00001fff18007589 */ /* 0x000fe200000e0000 */
[C---:B------:R-:W-:Y:S02]  /*29be0*/  ISETP.GE.U32.AND P4, PT, R9.reuse, 0x8, PT ;  /* 0x000000080900780c */ /* 0x040fe40003f86070 */
[----:B------:R-:W-:Y:S01]  /*29bf0*/  ISETP.GE.U32.AND P5, PT, R9, 0x10, PT ;  /* 0x000000100900780c */ /* 0x000fe20003fa6070 */
[----:B0-----:R-:W-:Y:S01]  /*29c00*/  SHFL.IDX PT, R8, R24, 0x1, 0x1f ;  /* 0x00201f0018087f89 */ /* 0x001fe200000e0000 */
[----:B---3--:R-:W-:-:S02]  /*29c10*/  @!P1 IMAD.MOV.U32 R7, RZ, RZ, R6 ;  /* 0x000000ffff079224 */ /* 0x008fc400078e0006 */
[----:B------:R-:W-:Y:S02]  /*29c20*/  IMAD.MOV.U32 R6, RZ, RZ, RZ ;  /* 0x000000ffff067224 */ /* 0x000fe400078e00ff */
[----:B--2---:R-:W-:Y:S01]  /*29c30*/  @!P1 IMAD.MOV.U32 R4, RZ, RZ, R5 ;  /* 0x000000ffff049224 */ /* 0x004fe200078e0005 */
        /* <DEDUP_REMOVED lines=18> */
.L_x_956:
[----:B------:R-:W-:Y:S02]  /*29d60*/  ULDC UR4, c[0x0][0xc38] ;  /* 0x00030e0000047ab9 */ /* 0x000fe40000000800 */
[----:B------:R-:W-:-:S04]  /*29d70*/  IMAD.U32 R5, RZ, RZ, UR4 ;  /* 0x00000004ff057e24 */ /* 0x000fc8000f8e00ff */
[----:B-1----:R-:W-:-:S04]  /*29d80*/  IMAD R14, R14, R5, RZ ;  /* 0x000000050e0e7224 */ /* 0x002fc800078e02ff */
[----:B------:R-:W-:-:S05]  /*29d90*/  IMAD.IADD R9, R8, 0x1, R14 ;  /* 0x0000000108097824 */ /* 0x000fca00078e020e */
[----:B------:R-:W-:-:S13]  /*29da0*/  ISETP.GT.AND P6, PT, R9, R0, PT ;  /* 0x000000000900720c */ /* 0x000fda0003fc4270 */
[----:B------:R-:W-:Y:S05]  /*29db0*/  @P6 BRA `(.L_x_790) ;  /* 0x0000000000a86947 */ /* 0x000fea0003800000 */
.L_x_793:
[----:B0-----:R-:W0:Y:S01]  /*29dc0*/  LDC R2, c[0x0][0xc3c] ;  /* 0x00030f00ff027b82 */ /* 0x001e220000000800 */
[----:B------:R-:W-:-:S05]  /*29dd0*/  VIADD R27, R27, 0x1f ;  /* 0x0000001f1b1b7836 */ /* 0x000fca0000000000 */
[----:B0-----:R-:W-:-:S13]  /*29de0*/  ISETP.GE.AND P6, PT, R27, R2, PT ;  /* 0x000000021b00720c */ /* 0x001fda0003fc6270 */
[----:B------:R-:W-:Y:S05]  /*29df0*/  @P6 BRA `(.L_x_791) ;  /* 0x0000000400bc6947 */ /* 0x000fea0003800000 */
[----:B------:R-:W0:Y:S01]  /*29e00*/  S2R R3, SR_TID.X ;  /* 0x0000000000037919 */ /* 0x000e220000002100 */
[----:B------:R-:W-:Y:S01]  /*29e10*/  IMAD.MOV.U32 R7, RZ, RZ, RZ ;  /* 0x000000ffff077224 */ /* 0x000fe200078e00ff */
[----:B------:R-:W-:Y:S01]  /*29e20*/  ULDC.64 UR4, c[0x0][0x208] ;  /* 0x0000820000047ab9 */ /* 0x000fe20000000a00 */
        /* <DEDUP_REMOVED lines=29> */
.L_x_964:
[----:B------:R-:W-:Y:S02]  /*2a000*/  ULDC UR4, c[0x0][0xc38] ;  /* 0x00030e0000047ab9 */ /* 0x000fe40000000800 */
[----:B------:R-:W-:-:S04]  /*2a010*/  IMAD.U32 R5, RZ, RZ, UR4 ;  /* 0x00000004ff057e24 */ /* 0x000fc8000f8e00ff */
[----:B-1----:R-:W-:-:S04]  /*2a020*/  IMAD R14, R14, R5, RZ ;  /* 0x000000050e0e7224 */ /* 0x002fc800078e02ff */
[----:B------:R-:W-:-:S05]  /*2a030*/  IMAD.IADD R9, R14, 0x1, R9 ;  /* 0x000000010e097824 */ /* 0x000fca00078e0209 */
[----:B------:R-:W-:-:S13]  /*2a040*/  ISETP.GT.AND P6, PT, R9, R0, PT ;  /* 0x000000000900720c */ /* 0x000fda0003fc4270 */
[----:B------:R-:W-:Y:S05]  /*2a050*/  @!P6 BRA `(.L_x_793) ;  /* 0xfffffffc0058e947 */ /* 0x000fea000383ffff */
.L_x_790:
        /* <DEDUP_REMOVED lines=9> */
.L_x_969:
[----:B------:R-:W-:-:S13]  /*2a0f0*/  ISETP.NE.AND P0, PT, R3, RZ, PT ;  /* 0x000000ff0300720c */ /* 0x000fda0003f05270 */
[----:B------:R-:W-:Y:S05]  /*2a100*/  @!P0 BRA `(.L_x_795) ;  /* 0x0000000000108947 */ /* 0x000fea0003800000 */
[----:B------:R-:W-:Y:S01]  /*2a110*/  UMOV UR4, 0xffffffff ;  /* 0xffffffff00047882 */ /* 0x000fe20000000000 */
[----:B------:R-:W-:Y:S02]  /*2a120*/  IADD3 R12, R8, -0x1, RZ ;  /* 0xffffffff080c7810 */ /* 0x000fe40007ffe0ff */
[----:B------:R-:W-:Y:S05]  /*2a130*/  BRA.DIV UR4, `(.L_x_796) ;  /* 0x0000005204887947 */ /* 0x000fea000b800000 */
[----:B------:R4:W0:Y:S02]  /*2a140*/  SHFL.IDX PT, R6, R2, R12, 0x1f ;  /* 0x00001f0c02067589 */ /* 0x00082400000e0000 */
.L_x_795:
        /* <DEDUP_REMOVED lines=9> */
[----:B0-----:R-:W-:-:S07]  /*2a1e0*/  VIADD R2, R11, 0xffffffe ;  /* 0x0ffffffe0b027836 */ /* 0x001fce0000000000 */
        /* <DEDUP_REMOVED lines=48> */
.L_x_791:
[----:B------:R-:W-:Y:S01]  /*2a4f0*/  UMOV UR4, URZ ;  /* 0x0000003f00047c82 */ /* 0x000fe20008000000 */
[----:B------:R-:W-:Y:S01]  /*2a500*/  UMOV UR5, URZ ;  /* 0x0000003f00057c82 */ /* 0x000fe20008000000 */
[----:B------:R-:W-:Y:S01]  /*2a510*/  ULDC UR6, c[0x0][0xc3c] ;  /* 0x00030f0000067ab9 */ /* 0x000fe20000000800 */
[----:B------:R-:W-:Y:S02]  /*2a520*/  IMAD.MOV.U32 R24, RZ, RZ, R0 ;  /* 0x000000ffff187224 */ /* 0x000fe400078e0000 */
[----:B------:R-:W-:Y:S02]  /*2a530*/  IMAD.U32 R25, RZ, RZ, UR4 ;  /* 0x00000004ff197e24 */ /* 0x000fe4000f8e00ff */
[----:B------:R-:W-:Y:S02]  /*2a540*/  IMAD.U32 R26, RZ, RZ, UR5 ;  /* 0x00000005ff1a7e24 */ /* 0x000fe4000f8e00ff */
[----:B------:R-:W-:-:S07]  /*2a550*/  IMAD.U32 R27, RZ, RZ, UR6 ;  /* 0x00000006ff1b7e24 */ /* 0x000fce000f8e00ff */
.L_x_797:
        /* <DEDUP_REMOVED lines=10> */
.L_x_788:
[----:B------:R-:W-:Y:S02]  /*2a600*/  ULDC UR4, c[0x0][0xc3c] ;  /* 0x00030f0000047ab9 */ /* 0x000fe40000000800 */
[----:B-1----:R-:W-:-:S13]  /*2a610*/  ISETP.GE.AND P0, PT, R27, UR4, PT ;  /* 0x000000041b007c0c */ /* 0x002fda000bf06270 */
[----:B------:R-:W-:Y:S05]  /*2a620*/  @!P0 BRA `(.L_x_798) ;  /* 0xffffff9400c08947 */ /* 0x000fea000383ffff */
[----:B------:R-:W-:Y:S05]  /*2a630*/  BSYNC B8 ;  /* 0x0000000000087941 */ /* 0x000fea0003800000 */
.L_x_687:
        /* <DEDUP_REMOVED lines=12> */
.L_x_972:
[----:B------:R-:W-:Y:S05]  /*2a700*/  BSYNC B0 ;  /* 0x0000000000007941 */ /* 0x000fea0003800000 */
.L_x_799:
[----:B------:R-:W-:-:S03]  /*2a710*/  UMOV UR4, 0xffffffff ;  /* 0xffffffff00047882 */ /* 0x000fc60000000000 */
[----:B------:R-:W-:Y:S05]  /*2a720*/  BRA.DIV UR4, `(.L_x_801) ;  /* 0x0000004e04487947 */ /* 0x000fea000b800000 */
[----:B-1----:R-:W1:Y:S02]  /*2a730*/  S2R R0, SR_TID.X ;  /* 0x0000000000007919 */ /* 0x002e640000002100 */
[----:B-1----:R-:W-:-:S04]  /*2a740*/  SHF.R.U32.HI R0, RZ, 0x5, R0 ;  /* 0x00000005ff007819 */ /* 0x002fc80000011600 */
[----:B------:R-:W-:-:S05]  /*2a750*/  LOP3.LUT R0, R0, 0x3, RZ, 0xc0, !PT ;  /* 0x0000000300007812 */ /* 0x000fca00078ec0ff */
[----:B------:R1:W3:Y:S02]  /*2a760*/  SHFL.IDX PT, R14, R0, RZ, 0x1f ;  /* 0x00001fff000e7589 */ /* 0x0002e400000e0000 */
.L_x_975:
[----:B---3--:R-:W-:-:S13]  /*2a770*/  ISETP.NE.AND P0, PT, R14, RZ, PT ;  /* 0x000000ff0e00720c */ /* 0x008fda0003f05270 */
[----:B------:R-:W-:Y:S05]  /*2a780*/  @P0 BRA `(.L_x_434) ;  /* 0x0000000000880947 */ /* 0x000fea0003800000 */
[----:B------:R-:W-:-:S03]  /*2a790*/  UMOV UR4, 0xffffffff ;  /* 0xffffffff00047882 */ /* 0x000fc60000000000 */
[----:B------:R-:W-:Y:S05]  /*2a7a0*/  BRA.DIV UR4, `(.L_x_802) ;  /* 0x0000004e045c7947 */ /* 0x000fea000b800000 */
[----:B------:R-:W-:-:S13]  /*2a7b0*/  ELECT P6, URZ, PT ;  /* 0x00000000003f782f */ /* 0x000fda00038c0000 */
.L_x_978:
[----:B------:R-:W-:Y:S05]  /*2a7c0*/  @!P6 BRA `(.L_x_434) ;  /* 0x000000000078e947 */ /* 0x000fea0003800000 */
[----:B------:R-:W-:-:S06]  /*2a7d0*/  ULOP3.LUT UR4, UR60, 0x2, URZ, 0xfc, !UPT ;  /* 0x000000023c047892 */ /* 0x000fcc000f8efc3f */
[----:B-1----:R-:W-:-:S05]  /*2a7e0*/  IMAD.U32 R0, RZ, RZ, UR4 ;  /* 0x00000004ff007e24 */ /* 0x002fca000f8e00ff */
[----:B------:R-:W-:-:S13]  /*2a7f0*/  ISETP.NE.AND P0, PT, R0, 0x3, PT ;  /* 0x000000030000780c */ /* 0x000fda0003f05270 */
[----:B------:R-:W-:Y:S05]  /*2a800*/  @!P0 BRA `(.L_x_803) ;  /* 0x0000000000048947 */ /* 0x000fea0003800000 */
[----:B------:R-:W-:Y:S01]  /*2a810*/  BPT.TRAP 0x1 ;  /* 0x000000040000795c */ /* 0x000fe20000300000 */
.L_x_803:
[----:B------:R-:W-:Y:S01]  /*2a820*/  IMAD R3, R23, 0x8, R5 ;  /* 0x0000000817037824 */ /* 0x000fe200078e0205 */
[----:B------:R-:W-:Y:S01]  /*2a830*/  SHF.L.U32 R2, R29, 0x1f, RZ ;  /* 0x0000001f1d027819 */ /* 0x000fe200000006ff */
[----:B------:R-:W-:-:S03]  /*2a840*/  VIADD R23, R23, 0x1 ;  /* 0x0000000117177836 */ /* 0x000fc60000000000 */
[----:B------:R-:W1:Y:S02]  /*2a850*/  SYNCS.PHASECHK.TRANS64.TRYWAIT P1, [R3+URZ+0x38840], R2 ;  /* 0x03884002030075a7 */ /* 0x000e64000802017f */
[----:B------:R-:W-:-:S04]  /*2a860*/  ISETP.NE.AND P2, PT, R23, 0x2, PT ;  /* 0x000000021700780c */ /* 0x000fc80003f45270 */
[----:B------:R-:W-:Y:S01]  /*2a870*/  SEL R0, RZ, 0x1, P2 ;  /* 0x00000001ff007807 */ /* 0x000fe20001000000 */
[----:B-1----:R-:W-:Y:S08]  /*2a880*/  @!P1 BRA `(.L_x_804) ;  /* 0x0000004c00449947 */ /* 0x002ff00003800000 */
.L_x_979:
[----:B------:R-:W-:Y:S02]  /*2a890*/  SEL R23, R23, RZ, P2 ;  /* 0x000000ff17177207 */ /* 0x000fe40001000000 */
[----:B------:R-:W-:Y:S01]  /*2a8a0*/  LOP3.LUT R0, R29, R0, RZ, 0x3c, !PT ;  /* 0x000000001d007212 */ /* 0x000fe200078e3cff */
[----:B------:R-:W-:Y:S06]  /*2a8b0*/  @!P0 BRA `(.L_x_805) ;  /* 0x0000000000048947 */ /* 0x000fec0003800000 */
[----:B------:R-:W-:Y:S01]  /*2a8c0*/  BPT.TRAP 0x1 ;  /* 0x000000040000795c */ /* 0x000fe20000300000 */
.L_x_805:
[----:B------:R-:W-:Y:S01]  /*2a8d0*/  IMAD R23, R23, 0x8, R5 ;  /* 0x0000000817177824 */ /* 0x000fe200078e0205 */
[----:B------:R-:W-:-:S04]  /*2a8e0*/  SHF.L.U32 R0, R0, 0x1f, RZ ;  /* 0x0000001f00007819 */ /* 0x000fc800000006ff */
[----:B------:R-:W3:Y:S02]  /*2a8f0*/  SYNCS.PHASECHK.TRANS64.TRYWAIT P1, [R23+URZ+0x38840], R0 ;  /* 0x03884000170075a7 */ /* 0x000ee4000802017f */
[----:B---3--:R-:W-:Y:S05]  /*2a900*/  @!P1 BRA `(.L_x_806) ;  /* 0x0000004c00389947 */ /* 0x008fea0003800000 */
.L_x_980:
[----:B------:R-:W-:Y:S05]  /*2a910*/  @!P0 BRA `(.L_x_807) ;  /* 0x0000000000048947 */ /* 0x000fea0003800000 */
[----:B------:R-:W-:Y:S01]  /*2a920*/  BPT.TRAP 0x1 ;  /* 0x000000040000795c */ /* 0x000fe20000300000 */
.L_x_807:
[----:B------:R-:W4:Y:S02]  /*2a930*/  SYNCS.PHASECHK.TRANS64.TRYWAIT P1, [R3+URZ+0x38860], R2 ;  /* 0x03886002030075a7 */ /* 0x000f24000802017f */
[----:B----4-:R-:W-:Y:S05]  /*2a940*/  @!P1 BRA `(.L_x_808) ;  /* 0x0000004c003c9947 */ /* 0x010fea0003800000 */
.L_x_981:
[----:B------:R-:W-:Y:S05]  /*2a950*/  @!P0 BRA `(.L_x_809) ;  /* 0x0000000000048947 */ /* 0x000fea0003800000 */
[----:B------:R-:W-:Y:S01]  /*2a960*/  BPT.TRAP 0x1 ;  /* 0x000000040000795c */ /* 0x000fe20000300000 */
.L_x_809:
[----:B------:R0:W0:Y:S02]  /*2a970*/  SYNCS.PHASECHK.TRANS64.TRYWAIT P0, [R23+URZ+0x38860], R0 ;  /* 0x03886000170075a7 */ /* 0x000024000800017f */
[----:B0-----:R-:W-:Y:S05]  /*2a980*/  @!P0 NANOSLEEP.SYNCS 0x989680 ;  /* 0x009896800000895d */ /* 0x001fea0003900000 */
[----:B------:R-:W0:Y:S02]  /*2a990*/  @!P0 SYNCS.PHASECHK.TRANS64 P0, [R23+URZ+0x38860], R0 ;  /* 0x03886000170085a7 */ /* 0x000e24000800007f */
[----:B0-----:R-:W-:Y:S05]  /*2a9a0*/  @!P0 BRA `(.L_x_809) ;  /* 0xfffffffc00f08947 */ /* 0x001fea000383ffff */
.L_x_434:
[----:B------:R-:W-:Y:S05]  /*2a9b0*/  BSYNC B9 ;  /* 0x0000000000097941 */ /* 0x000fea0003800000 */
.L_x_431:
[----:B------:R-:W-:Y:S05]  /*2a9c0*/  EXIT ;  /* 0x000000000000794d */ /* 0x000fea0003800000 */
.L_x_456:
[----:B0-----:R0:W1:Y:S02]  /*2a9d0*/  SYNCS.PHASECHK.TRANS64.TRYWAIT P6, [R87+URZ+0x38890], R88 ;  /* 0x03889058570075a7 */ /* 0x00106400080c017f */
[----:B-1----:R-:W-:Y:S05]  /*2a9e0*/  @!P6 NANOSLEEP.SYNCS 0x989680 ;  /* 0x009896800000e95d */ /* 0x002fea0003900000 */
[----:B------:R-:W1:Y:S02]  /*2a9f0*/  @!P6 SYNCS.PHASECHK.TRANS64 P6, [R87+URZ+0x38890], R88 ;  /* 0x038890585700e5a7 */ /* 0x000e6400080c007f */
[----:B-1----:R-:W-:Y:S05]  /*2aa00*/  @!P6 BRA `(.L_x_456) ;  /* 0xfffffffc00f0e947 */ /* 0x002fea000383ffff */
[----:B------:R-:W-:Y:S05]  /*2aa10*/  BRA `(.L_x_810) ;  /* 0xfffffd9400807947 */ /* 0x000fea000383ffff */
.L_x_457:
[----:B------:R-:W-:Y:S01]  /*2aa20*/  BSSY B1, `(.L_x_811) ;  /* 0x0000008000017945 */ /* 0x000fe20003800000 */
[----:B------:R-:W-:Y:S02]  /*2aa30*/  IMAD.MOV.U32 R13, RZ, RZ, R116 ;  /* 0x000000ffff0d7224 */ /* 0x000fe400078e0074 */
[----:B------:R-:W-:Y:S02]  /*2aa40*/  IMAD.MOV.U32 R12, RZ, RZ, RZ ;  /* 0x000000ffff0c7224 */ /* 0x000fe400078e00ff */
[----:B------:R-:W-:Y:S02]  /*2aa50*/  IMAD.MOV.U32 R11, RZ, RZ, 0x181f ;  /* 0x0000181fff0b7424 */ /* 0x000fe400078e00ff */
[----:B------:R-:W-:-:S07]  /*2aa60*/  IMAD.MOV.U32 R15, RZ, RZ, -0x1 ;  /* 0xffffffffff0f7424 */ /* 0x000fce00078e00ff */
[----:B0-----:R-:W-:Y:S05]  /*2aa70*/  WARPSYNC.COLLECTIVE R15, `(.L_x_812) ;  /* 0x000000000f087348 */ /* 0x001fea0003c00000 */
[----:B------:R1:W2:Y:S02]  /*2aa80*/  SHFL.IDX P6, R14, R13, R12, R11 ;  /* 0x0000000c0d0e7389 */ /* 0x0002a400000c000b */
[----:B012---:R-:W-:Y:S01]  /*2aa90*/  ENDCOLLECTIVE ;  /* 0x000000000000791b */ /* 0x007fe20003800000 */
.L_x_812:
[----:B------:R-:W-:Y:S05]  /*2aaa0*/  BSYNC B1 ;  /* 0x0000000000017941 */ /* 0x000fea0003800000 */
.L_x_811:
[----:B------:R-:W-:Y:S01]  /*2aab0*/  IMAD.MOV.U32 R13, RZ, RZ, R117 ;  /* 0x000000ffff0d7224 */ /* 0x000fe200078e0075 */
[----:B------:R-:W-:Y:S01]  /*2aac0*/  MOV R11, 0x181f ;  /* 0x0000181f000b7802 */ /* 0x000fe20000000f00 */
[----:B------:R-:W-:Y:S02]  /*2aad0*/  IMAD.MOV.U32 R12, RZ, RZ, RZ ;  /* 0x000000ffff0c7224 */ /* 0x000fe400078e00ff */
[----:B------:R-:W-:Y:S02]  /*2aae0*/  IMAD.MOV.U32 R15, RZ, RZ, -0x1 ;  /* 0xffffffffff0f7424 */ /* 0x000fe400078e00ff */
[----:B------:R-:W-:-:S07]  /*2aaf0*/  IMAD.MOV.U32 R80, RZ, RZ, R14 ;  /* 0x000000ffff507224 */ /* 0x000fce00078e000e */
[----:B------:R-:W-:Y:S05]  /*2ab00*/  WARPSYNC.COLLECTIVE R15, `(.L_x_813) ;  /* 0x000000000f087348 */ /* 0x000fea0003c00000 */
[----:B------:R0:W1:Y:S02]  /*2ab10*/  SHFL.IDX P6, R14, R13, R12, R11 ;  /* 0x0000000c0d0e7389 */ /* 0x00006400000c000b */
[----:B01----:R-:W-:Y:S01]  /*2ab20*/  ENDCOLLECTIVE ;  /* 0x000000000000791b */ /* 0x003fe20003800000 */
.L_x_813:
[----:B------:R-:W-:Y:S01]  /*2ab30*/  IMAD.MOV.U32 R11, RZ, RZ, R14 ;  /* 0x000000ffff0b7224 */ /* 0x000fe200078e000e */
[----:B------:R-:W-:Y:S06]  /*2ab40*/  BRA `(.L_x_814) ;  /* 0xfffffd9400487947 */ /* 0x000fec000383ffff */
.L_x_474:
[----:B------:R-:W-:Y:S01]  /*2ab50*/  BSSY B1, `(.L_x_815) ;  /* 0x0000008000017945 */ /* 0x000fe20003800000 */
[----:B0---4-:R-:W-:Y:S02]  /*2ab60*/  IMAD.MOV.U32 R13, RZ, RZ, R116 ;  /* 0x000000ffff0d7224 */ /* 0x011fe400078e0074 */
[----:B------:R-:W-:Y:S02]  /*2ab70*/  IMAD.MOV.U32 R12, RZ, RZ, 0x1 ;  /* 0x00000001ff0c7424 */ /* 0x000fe400078e00ff */
[----:B---3--:R-:W-:Y:S02]  /*2ab80*/  IMAD.MOV.U32 R11, RZ, RZ, 0x181f ;  /* 0x0000181fff0b7424 */ /* 0x008fe400078e00ff */
[----:B------:R-:W-:-:S07]  /*2ab90*/  IMAD.MOV.U32 R15, RZ, RZ, -0x1 ;  /* 0xffffffffff0f7424 */ /* 0x000fce00078e00ff */
[----:B-12---:R-:W-:Y:S05]  /*2aba0*/  WARPSYNC.COLLECTIVE R15, `(.L_x_816) ;  /* 0x000000000f087348 */ /* 0x006fea0003c00000 */
[----:B------:R0:W3:Y:S02]  /*2abb0*/  SHFL.IDX P6, R14, R13, R12, R11 ;  /* 0x0000000c0d0e7389 */ /* 0x0000e400000c000b */
[----:B0123--:R-:W-:Y:S01]  /*2abc0*/  ENDCOLLECTIVE ;  /* 0x000000000000791b */ /* 0x00ffe20003800000 */
.L_x_816:
[----:B------:R-:W-:Y:S05]  /*2abd0*/  BSYNC B1 ;  /* 0x0000000000017941 */ /* 0x000fea0003800000 */
.L_x_815:
[----:B------:R-:W-:Y:S02]  /*2abe0*/  IMAD.MOV.U32 R13, RZ, RZ, R117 ;  /* 0x000000ffff0d7224 */ /* 0x000fe400078e0075 */
[----:B------:R-:W-:Y:S02]  /*2abf0*/  IMAD.MOV.U32 R12, RZ, RZ, 0x1 ;  /* 0x00000001ff0c7424 */ /* 0x000fe400078e00ff */
[----:B------:R-:W-:Y:S02]  /*2ac00*/  IMAD.MOV.U32 R11, RZ, RZ, 0x181f ;  /* 0x0000181fff0b7424 */ /* 0x000fe400078e00ff */
[----:B------:R-:W-:Y:S02]  /*2ac10*/  IMAD.MOV.U32 R15, RZ, RZ, -0x1 ;  /* 0xffffffffff0f7424 */ /* 0x000fe400078e00ff */
[----:B------:R-:W-:-:S07]  /*2ac20*/  IMAD.MOV.U32 R64, RZ, RZ, R14 ;  /* 0x000000ffff407224 */ /* 0x000fce00078e000e */
[----:B------:R-:W-:Y:S05]  /*2ac30*/  WARPSYNC.COLLECTIVE R15, `(.L_x_817) ;  /* 0x000000000f087348 */ /* 0x000fea0003c00000 */
[----:B------:R0:W1:Y:S02]  /*2ac40*/  SHFL.IDX P6, R14, R13, R12, R11 ;  /* 0x0000000c0d0e7389 */ /* 0x00006400000c000b */
[----:B01----:R-:W-:Y:S01]  /*2ac50*/  ENDCOLLECTIVE ;  /* 0x000000000000791b */ /* 0x003fe20003800000 */
.L_x_817:
[----:B------:R-:W-:Y:S01]  /*2ac60*/  IMAD.MOV.U32 R11, RZ, RZ, R14 ;  /* 0x000000ffff0b7224 */ /* 0x000fe200078e000e */
[----:B------:R-:W-:Y:S06]  /*2ac70*/  BRA `(.L_x_818) ;  /* 0xfffffda000c87947 */ /* 0x000fec000383ffff */
.L_x_491:
[----:B------:R-:W-:Y:S01]  /*2ac80*/  BSSY B1, `(.L_x_819) ;  /* 0x0000008000017945 */ /* 0x000fe20003800000 */
[----:B0---4-:R-:W-:Y:S02]  /*2ac90*/  IMAD.MOV.U32 R13, RZ, RZ, R116 ;  /* 0x000000ffff0d7224 */ /* 0x011fe400078e0074 */
[----:B------:R-:W-:Y:S02]  /*2aca0*/  IMAD.MOV.U32 R12, RZ, RZ, 0x2 ;  /* 0x00000002ff0c7424 */ /* 0x000fe400078e00ff */
[----:B------:R-:W-:Y:S02]  /*2acb0*/  IMAD.MOV.U32 R11, RZ, RZ, 0x181f ;  /* 0x0000181fff0b7424 */ /* 0x000fe400078e00ff */
[----:B------:R-:W-:-:S07]  /*2acc0*/  IMAD.MOV.U32 R15, RZ, RZ, -0x1 ;  /* 0xffffffffff0f7424 */ /* 0x000fce00078e00ff */
[----:B-123--:R-:W-:Y:S05]  /*2acd0*/  WARPSYNC.COLLECTIVE R15, `(.L_x_820) ;  /* 0x000000000f087348 */ /* 0x00efea0003c00000 */
[----:B------:R0:W4:Y:S02]  /*2ace0*/  SHFL.IDX P6, R14, R13, R12, R11 ;  /* 0x0000000c0d0e7389 */ /* 0x00012400000c000b */
[----:B01234-:R-:W-:Y:S01]  /*2acf0*/  ENDCOLLECTIVE ;  /* 0x000000000000791b */ /* 0x01ffe20003800000 */
.L_x_820:
[----:B------:R-:W-:Y:S05]  /*2ad00*/  BSYNC B1 ;  /* 0x0000000000017941 */ /* 0x000fea0003800000 */
.L_x_819:
        /* <DEDUP_REMOVED lines=8> */
.L_x_821:
[----:B------:R-:W-:Y:S01]  /*2ad90*/  IMAD.MOV.U32 R117, RZ, RZ, R14 ;  /* 0x000000ffff757224 */ /* 0x000fe200078e000e */
[----:B------:R-:W-:Y:S06]  /*2ada0*/  BRA `(.L_x_822) ;  /* 0xfffffdb000507947 */ /* 0x000fec000383ffff */
.L_x_515:
[----:B0-----:R0:W1:Y:S02]  /*2adb0*/  SYNCS.PHASECHK.TRANS64.TRYWAIT P6, [R87+URZ+0x38890], R88 ;  /* 0x03889058570075a7 */ /* 0x00106400080c017f */
[----:B-1----:R-:W-:Y:S05]  /*2adc0*/  @!P6 NANOSLEEP.SYNCS 0x989680 ;  /* 0x009896800000e95d */ /* 0x002fea0003900000 */
[----:B------:R-:W1:Y:S02]  /*2add0*/  @!P6 SYNCS.PHASECHK.TRANS64 P6, [R87+URZ+0x38890], R88 ;  /* 0x038890585700e5a7 */ /* 0x000e6400080c007f */
[----:B-1----:R-:W-:Y:S05]  /*2ade0*/  @!P6 BRA `(.L_x_515) ;  /* 0xfffffffc00f0e947 */ /* 0x002fea000383ffff */
[----:B------:R-:W-:Y:S05]  /*2adf0*/  BRA `(.L_x_823) ;  /* 0xfffffdc800e47947 */ /* 0x000fea000383ffff */
.L_x_516:
        /* <DEDUP_REMOVED lines=8> */
.L_x_825:
[----:B------:R-:W-:Y:S05]  /*2ae80*/  BSYNC B1 ;  /* 0x0000000000017941 */ /* 0x000fea0003800000 */
.L_x_824:
[----:B------:R-:W-:Y:S02]  /*2ae90*/  IMAD.MOV.U32 R13, RZ, RZ, R117 ;  /* 0x000000ffff0d7224 */ /* 0x000fe400078e0075 */
[----:B------:R-:W-:Y:S02]  /*2aea0*/  IMAD.MOV.U32 R12, RZ, RZ, RZ ;  /* 0x000000ffff0c7224 */ /* 0x000fe400078e00ff */
[----:B------:R-:W-:Y:S02]  /*2aeb0*/  IMAD.MOV.U32 R11, RZ, RZ, 0x181f ;  /* 0x0000181fff0b7424 */ /* 0x000fe400078e00ff */
[----:B------:R-:W-:Y:S02]  /*2aec0*/  IMAD.MOV.U32 R15, RZ, RZ, -0x1 ;  /* 0xffffffffff0f7424 */ /* 0x000fe400078e00ff */
[----:B------:R-:W-:-:S07]  /*2aed0*/  IMAD.MOV.U32 R119, RZ, RZ, R14 ;  /* 0x000000ffff777224 */ /* 0x000fce00078e000e */
[----:B------:R-:W-:Y:S05]  /*2aee0*/  WARPSYNC.COLLECTIVE R15, `(.L_x_826) ;  /* 0x000000000f087348 */ /* 0x000fea0003c00000 */
[----:B------:R0:W1:Y:S02]  /*2aef0*/  SHFL.IDX P6, R14, R13, R12, R11 ;  /* 0x0000000c0d0e7389 */ /* 0x00006400000c000b */
[----:B01----:R-:W-:Y:S01]  /*2af00*/  ENDCOLLECTIVE ;  /* 0x000000000000791b */ /* 0x003fe20003800000 */
.L_x_826:
[----:B------:R-:W-:Y:S01]  /*2af10*/  IMAD.MOV.U32 R11, RZ, RZ, R14 ;  /* 0x000000ffff0b7224 */ /* 0x000fe200078e000e */
[----:B------:R-:W-:Y:S06]  /*2af20*/  BRA `(.L_x_827) ;  /* 0xfffffdc800b47947 */ /* 0x000fec000383ffff */
.L_x_525:
[----:B------:R-:W-:Y:S01]  /*2af30*/  BSSY B1, `(.L_x_828) ;  /* 0x0000008000017945 */ /* 0x000fe20003800000 */
[----:B---34-:R-:W-:Y:S02]  /*2af40*/  IMAD.MOV.U32 R13, RZ, RZ, R116 ;  /* 0x000000ffff0d7224 */ /* 0x018fe400078e0074 */
[----:B------:R-:W-:Y:S02]  /*2af50*/  IMAD.MOV.U32 R12, RZ, RZ, 0x1 ;  /* 0x00000001ff0c7424 */ /* 0x000fe400078e00ff */
[----:B------:R-:W-:Y:S02]  /*2af60*/  IMAD.MOV.U32 R11, RZ, RZ, 0x181f ;  /* 0x0000181fff0b7424 */ /* 0x000fe400078e00ff */
[----:B------:R-:W-:-:S07]  /*2af70*/  IMAD.MOV.U32 R15, RZ, RZ, -0x1 ;  /* 0xffffffffff0f7424 */ /* 0x000fce00078e00ff */
[----:B012---:R-:W-:Y:S05]  /*2af80*/  WARPSYNC.COLLECTIVE R15, `(.L_x_829) ;  /* 0x000000000f087348 */ /* 0x007fea0003c00000 */
[----:B------:R3:W4:Y:S02]  /*2af90*/  SHFL.IDX P6, R14, R13, R12, R11 ;  /* 0x0000000c0d0e7389 */ /* 0x00072400000c000b */
[----:B01234-:R-:W-:Y:S01]  /*2afa0*/  ENDCOLLECTIVE ;  /* 0x000000000000791b */ /* 0x01ffe20003800000 */
.L_x_829:
[----:B------:R-:W-:Y:S05]  /*2afb0*/  BSYNC B1 ;  /* 0x0000000000017941 */ /* 0x000fea0003800000 */
.L_x_828:
[----:B------:R-:W-:Y:S01]  /*2afc0*/  IMAD.MOV.U32 R13, RZ, RZ, R117 ;  /* 0x000000ffff0d7224 */ /* 0x000fe200078e0075 */
[----:B------:R-:W-:Y:S01]  /*2afd0*/  MOV R11, 0x181f ;  /* 0x0000181f000b7802 */ /* 0x000fe20000000f00 */
[----:B------:R-:W-:Y:S02]  /*2afe0*/  IMAD.MOV.U32 R12, RZ, RZ, 0x1 ;  /* 0x00000001ff0c7424 */ /* 0x000fe400078e00ff */
[----:B------:R-:W-:Y:S02]  /*2aff0*/  IMAD.MOV.U32 R15, RZ, RZ, -0x1 ;  /* 0xffffffffff0f7424 */ /* 0x000fe400078e00ff */
[----:B------:R-:W-:-:S07]  /*2b000*/  IMAD.MOV.U32 R37, RZ, RZ, R14 ;  /* 0x000000ffff257224 */ /* 0x000fce00078e000e */
[----:B------:R-:W-:Y:S05]  /*2b010*/  WARPSYNC.COLLECTIVE R15, `(.L_x_830) ;  /* 0x000000000f087348 */ /* 0x000fea0003c00000 */
[----:B------:R0:W1:Y:S02]  /*2b020*/  SHFL.IDX P6, R14, R13, R12, R11 ;  /* 0x0000000c0d0e7389 */ /* 0x00006400000c000b */
[----:B01----:R-:W-:Y:S01]  /*2b030*/  ENDCOLLECTIVE ;  /* 0x000000000000791b */ /* 0x003fe20003800000 */
.L_x_830:
[----:B------:R-:W-:Y:S01]  /*2b040*/  IMAD.MOV.U32 R11, RZ, RZ, R14 ;  /* 0x000000ffff0b7224 */ /* 0x000fe200078e000e */
[----:B------:R-:W-:Y:S06]  /*2b050*/  BRA `(.L_x_831) ;  /* 0xfffffdd800a47947 */ /* 0x000fec000383ffff */
.L_x_534:
[----:B------:R-:W-:Y:S01]  /*2b060*/  BSSY B1, `(.L_x_832) ;  /* 0x0000008000017945 */ /* 0x000fe20003800000 */
[----:B0--3--:R-:W-:Y:S02]  /*2b070*/  IMAD.MOV.U32 R13, RZ, RZ, R116 ;  /* 0x000000ffff0d7224 */ /* 0x009fe400078e0074 */
[----:B------:R-:W-:Y:S02]  /*2b080*/  IMAD.MOV.U32 R12, RZ, RZ, 0x2 ;  /* 0x00000002ff0c7424 */ /* 0x000fe400078e00ff */
[----:B------:R-:W-:Y:S02]  /*2b090*/  IMAD.MOV.U32 R11, RZ, RZ, 0x181f ;  /* 0x0000181fff0b7424 */ /* 0x000fe400078e00ff */
[----:B------:R-:W-:-:S07]  /*2b0a0*/  IMAD.MOV.U32 R15, RZ, RZ, -0x1 ;  /* 0xffffffffff0f7424 */ /* 0x000fce00078e00ff */
[----:B-12-4-:R-:W-:Y:S05]  /*2b0b0*/  WARPSYNC.COLLECTIVE R15, `(.L_x_833) ;  /* 0x000000000f087348 */ /* 0x016fea0003c00000 */
[----:B------:R0:W3:Y:S02]  /*2b0c0*/  SHFL.IDX P6, R14, R13, R12, R11 ;  /* 0x0000000c0d0e7389 */ /* 0x0000e400000c000b */
[----:B01234-:R-:W-:Y:S01]  /*2b0d0*/  ENDCOLLECTIVE ;  /* 0x000000000000791b */ /* 0x01ffe20003800000 */
.L_x_833:
[----:B------:R-:W-:Y:S05]  /*2b0e0*/  BSYNC B1 ;  /* 0x0000000000017941 */ /* 0x000fea0003800000 */
.L_x_832:
        /* <DEDUP_REMOVED lines=8> */
.L_x_834:
[----:B------:R-:W-:Y:S01]  /*2b170*/  IMAD.MOV.U32 R117, RZ, RZ, R14 ;  /* 0x000000ffff757224 */ /* 0x000fe200078e000e */
[----:B------:R-:W-:Y:S06]  /*2b180*/  BRA `(.L_x_835) ;  /* 0xfffffde800987947 */ /* 0x000fec000383ffff */
.L_x_543:
[----:B0-----:R0:W1:Y:S02]  /*2b190*/  SYNCS.PHASECHK.TRANS64.TRYWAIT P3, [R87+URZ+0x38890], R88 ;  /* 0x03889058570075a7 */ /* 0x001064000806017f */
[----:B-1----:R-:W-:Y:S05]  /*2b1a0*/  @!P3 NANOSLEEP.SYNCS 0x989680 ;  /* 0x009896800000b95d */ /* 0x002fea0003900000 */
[----:B------:R-:W1:Y:S02]  /*2b1b0*/  @!P3 SYNCS.PHASECHK.TRANS64 P3, [R87+URZ+0x38890], R88 ;  /* 0x038890585700b5a7 */ /* 0x000e64000806007f */
[----:B-1----:R-:W-:Y:S05]  /*2b1c0*/  @!P3 BRA `(.L_x_543) ;  /* 0xfffffffc00f0b947 */ /* 0x002fea000383ffff */
[----:B------:R-:W-:Y:S05]  /*2b1d0*/  BRA `(.L_x_836) ;  /* 0xfffffdf800f47947 */ /* 0x000fea000383ffff */
.L_x_544:
        /* <DEDUP_REMOVED lines=8> */
.L_x_838:
[----:B------:R-:W-:Y:S05]  /*2b260*/  BSYNC B1 ;  /* 0x0000000000017941 */ /* 0x000fea0003800000 */
.L_x_837:
        /* <DEDUP_REMOVED lines=8> */
.L_x_839:
[----:B------:R-:W-:Y:S01]  /*2b2f0*/  IMAD.MOV.U32 R39, RZ, RZ, R14 ;  /* 0x000000ffff277224 */ /* 0x000fe200078e000e */
[----:B------:R-:W-:Y:S06]  /*2b300*/  BRA `(.L_x_840) ;  /* 0xfffffdfc00107947 */ /* 0x000fec000383ffff */
.L_x_547:
[----:B------:R-:W-:Y:S01]  /*2b310*/  BSSY B1, `(.L_x_841) ;  /* 0x0000008000017945 */ /* 0x000fe20003800000 */
[----:B----4-:R-:W-:Y:S02]  /*2b320*/  IMAD.MOV.U32 R13, RZ, RZ, R35 ;  /* 0x000000ffff0d7224 */ /* 0x010fe400078e0023 */
[----:B------:R-:W-:Y:S02]  /*2b330*/  IMAD.MOV.U32 R12, RZ, RZ, 0x1 ;  /* 0x00000001ff0c7424 */ /* 0x000fe400078e00ff */
[----:B------:R-:W-:Y:S02]  /*2b340*/  IMAD.MOV.U32 R11, RZ, RZ, 0x181f ;  /* 0x0000181fff0b7424 */ /* 0x000fe400078e00ff */
[----:B------:R-:W-:-:S07]  /*2b350*/  IMAD.MOV.U32 R15, RZ, RZ, -0x1 ;  /* 0xffffffffff0f7424 */ /* 0x000fce00078e00ff */
[----:B0123--:R-:W-:Y:S05]  /*2b360*/  WARPSYNC.COLLECTIVE R15, `(.L_x_842) ;  /* 0x000000000f087348 */ /* 0x00ffea0003c00000 */
[----:B------:R4:W0:Y:S02]  /*2b370*/  SHFL.IDX P6, R14, R13, R12, R11 ;  /* 0x0000000c0d0e7389 */ /* 0x00082400000c000b */
[----:B01234-:R-:W-:Y:S01]  /*2b380*/  ENDCOLLECTIVE ;  /* 0x000000000000791b */ /* 0x01ffe20003800000 */
.L_x_842:
[----:B------:R-:W-:Y:S05]  /*2b390*/  BSYNC B1 ;  /* 0x0000000000017941 */ /* 0x000fea0003800000 */
.L_x_841:
        /* <DEDUP_REMOVED lines=8> */
.L_x_843:
[----:B------:R-:W-:Y:S01]  /*2b420*/  IMAD.MOV.U32 R39, RZ, RZ, R14 ;  /* 0x000000ffff277224 */ /* 0x000fe200078e000e */
[----:B------:R-:W-:Y:S06]  /*2b430*/  BRA `(.L_x_844) ;  /* 0xfffffdfc00387947 */ /* 0x000fec000383ffff */
.L_x_550:
        /* <DEDUP_REMOVED lines=8> */
.L_x_846:
[----:B------:R-:W-:Y:S05]  /*2b4c0*/  BSYNC B1 ;  /* 0x0000000000017941 */ /* 0x000fea0003800000 */
.L_x_845:
        /* <DEDUP_REMOVED lines=8> */
.L_x_847:
[----:B------:R-:W-:Y:S01]  /*2b550*/  IMAD.MOV.U32 R37, RZ, RZ, R14 ;  /* 0x000000ffff257224 */ /* 0x000fe200078e000e */
[----:B------:R-:W-:Y:S06]  /*2b560*/  BRA `(.L_x_848) ;  /* 0xfffffdfc00647947 */ /* 0x000fec000383ffff */
.L_x_554:
[----:B------:R0:W0:Y:S02]  /*2b570*/  SYNCS.PHASECHK.TRANS64.TRYWAIT P0, [R87+URZ+0x388b0], R88 ;  /* 0x0388b058570075a7 */ /* 0x000024000800017f */
[----:B0-----:R-:W-:Y:S05]  /*2b580*/  @!P0 NANOSLEEP.SYNCS 0x989680 ;  /* 0x009896800000895d */ /* 0x001fea0003900000 */
[----:B------:R-:W0:Y:S02]  /*2b590*/  @!P0 SYNCS.PHASECHK.TRANS64 P0, [R87+URZ+0x388b0], R88 ;  /* 0x0388b058570085a7 */ /* 0x000e24000800007f */
[----:B0-----:R-:W-:Y:S05]  /*2b5a0*/  @!P0 BRA `(.L_x_554) ;  /* 0xfffffffc00f08947 */ /* 0x001fea000383ffff */
[----:B------:R-:W-:Y:S05]  /*2b5b0*/  BRA `(.L_x_849) ;  /* 0xfffffe00000c7947 */ /* 0x000fea000383ffff */
.L_x_576:
        /* <DEDUP_REMOVED lines=8> */
.L_x_851:
[----:B------:R-:W-:Y:S05]  /*2b640*/  BSYNC B1 ;  /* 0x0000000000017941 */ /* 0x000fea0003800000 */
.L_x_850:
        /* <DEDUP_REMOVED lines=8> */
.L_x_852:
[----:B------:R-:W-:Y:S02]  /*2b6d0*/  IMAD.MOV.U32 R13, RZ, RZ, R27 ;  /* 0x000000ffff0d7224 */ /* 0x000fe400078e001b */
[----:B------:R-:W-:-:S07]  /*2b6e0*/  IMAD.MOV.U32 R3, RZ, RZ, R14 ;  /* 0x000000ffff037224 */ /* 0x000fce00078e000e */
[----:B------:R-:W-:Y:S05]  /*2b6f0*/  WARPSYNC.COLLECTIVE R15, `(.L_x_853) ;  /* 0x000000000f087348 */ /* 0x000fea0003c00000 */
[----:B------:R0:W1:Y:S02]  /*2b700*/  SHFL.IDX P6, R14, R13, R12, R11 ;  /* 0x0000000c0d0e7389 */ /* 0x00006400000c000b */
[----:B01----:R-:W-:Y:S01]  /*2b710*/  ENDCOLLECTIVE ;  /* 0x000000000000791b */ /* 0x003fe20003800000 */
.L_x_853:
[----:B------:R-:W-:Y:S02]  /*2b720*/  IMAD.MOV.U32 R13, RZ, RZ, R32 ;  /* 0x000000ffff0d7224 */ /* 0x000fe400078e0020 */
[----:B------:R-:W-:-:S07]  /*2b730*/  IMAD.MOV.U32 R27, RZ, RZ, R14 ;  /* 0x000000ffff1b7224 */ /* 0x000fce00078e000e */
[----:B------:R-:W-:Y:S05]  /*2b740*/  WARPSYNC.COLLECTIVE R15, `(.L_x_854) ;  /* 0x000000000f087348 */ /* 0x000fea0003c00000 */
[----:B------:R0:W1:Y:S02]  /*2b750*/  SHFL.IDX P6, R14, R13, R12, R11 ;  /* 0x0000000c0d0e7389 */ /* 0x00006400000c000b */
[----:B01----:R-:W-:Y:S01]  /*2b760*/  ENDCOLLECTIVE ;  /* 0x000000000000791b */ /* 0x003fe20003800000 */
.L_x_854:
[----:B------:R-:W-:Y:S01]  /*2b770*/  IMAD.MOV.U32 R32, RZ, RZ, R14 ;  /* 0x000000ffff207224 */ /* 0x000fe200078e000e */
[----:B------:R-:W-:Y:S06]  /*2b780*/  BRA `(.L_x_855) ;  /* 0xfffffe1000c07947 */ /* 0x000fec000383ffff */
.L_x_580:
[----:B0-----:R0:W1:Y:S02]  /*2b790*/  SYNCS.PHASECHK.TRANS64.TRYWAIT P0, [R23+URZ+0x38800], R32 ;  /* 0x03880020170075a7 */ /* 0x001064000800017f */
[----:B-1----:R-:W-:Y:S05]  /*2b7a0*/  @!P0 NANOSLEEP.SYNCS 0x989680 ;  /* 0x009896800000895d */ /* 0x002fea0003900000 */
[----:B------:R-:W1:Y:S02]  /*2b7b0*/  @!P0 SYNCS.PHASECHK.TRANS64 P0, [R23+URZ+0x38800], R32 ;  /* 0x03880020170085a7 */ /* 0x000e64000800007f */
[----:B-1----:R-:W-:Y:S05]  /*2b7c0*/  @!P0 BRA `(.L_x_580) ;  /* 0xfffffffc00f08947 */ /* 0x002fea000383ffff */
[----:B------:R-:W-:Y:S05]  /*2b7d0*/  BRA `(.L_x_856) ;  /* 0xfffffe1800847947 */ /* 0x000fea000383ffff */
.L_x_612:
        /* <DEDUP_REMOVED lines=8> */
.L_x_858:
[----:B------:R-:W-:Y:S05]  /*2b860*/  BSYNC B1 ;  /* 0x0000000000017941 */ /* 0x000fea0003800000 */
.L_x_857:
        /* <DEDUP_REMOVED lines=8> */
.L_x_859:
[----:B------:R-:W-:Y:S02]  /*2b8f0*/  IMAD.MOV.U32 R13, RZ, RZ, R27 ;  /* 0x000000ffff0d7224 */ /* 0x000fe400078e001b */
[----:B------:R-:W-:-:S07]  /*2b900*/  IMAD.MOV.U32 R30, RZ, RZ, R14 ;  /* 0x000000ffff1e7224 */ /* 0x000fce00078e000e */
[----:B------:R-:W-:Y:S05]  /*2b910*/  WARPSYNC.COLLECTIVE R15, `(.L_x_860) ;  /* 0x000000000f087348 */ /* 0x000fea0003c00000 */
[----:B------:R0:W1:Y:S02]  /*2b920*/  SHFL.IDX P6, R14, R13, R12, R11 ;  /* 0x0000000c0d0e7389 */ /* 0x00006400000c000b */
[----:B01----:R-:W-:Y:S01]  /*2b930*/  ENDCOLLECTIVE ;  /* 0x000000000000791b */ /* 0x003fe20003800000 */
.L_x_860:
[----:B------:R-:W-:Y:S02]  /*2b940*/  IMAD.MOV.U32 R13, RZ, RZ, R32 ;  /* 0x000000ffff0d7224 */ /* 0x000fe400078e0020 */
[----:B------:R-:W-:-:S07]  /*2b950*/  IMAD.MOV.U32 R3, RZ, RZ, R14 ;  /* 0x000000ffff037224 */ /* 0x000fce00078e000e */
[----:B------:R-:W-:Y:S05]  /*2b960*/  WARPSYNC.COLLECTIVE R15, `(.L_x_861) ;  /* 0x000000000f087348 */ /* 0x000fea0003c00000 */
[----:B------:R0:W1:Y:S02]  /*2b970*/  SHFL.IDX P6, R14, R13, R12, R11 ;  /* 0x0000000c0d0e7389 */ /* 0x00006400000c000b */
[----:B01----:R-:W-:Y:S01]  /*2b980*/  ENDCOLLECTIVE ;  /* 0x000000000000791b */ /* 0x003fe20003800000 */
.L_x_861:
[----:B------:R-:W-:Y:S01]  /*2b990*/  IMAD.MOV.U32 R32, RZ, RZ, R14 ;  /* 0x000000ffff207224 */ /* 0x000fe200078e000e */
[----:B------:R-:W-:Y:S06]  /*2b9a0*/  BRA `(.L_x_862) ;  /* 0xfffffe4400787947 */ /* 0x000fec000383ffff */
.L_x_616:
[----:B0-----:R0:W1:Y:S02]  /*2b9b0*/  SYNCS.PHASECHK.TRANS64.TRYWAIT P0, [R23+URZ+0x38800], R8 ;  /* 0x03880008170075a7 */ /* 0x001064000800017f */
[----:B-1----:R-:W-:Y:S05]  /*2b9c0*/  @!P0 NANOSLEEP.SYNCS 0x989680 ;  /* 0x009896800000895d */ /* 0x002fea0003900000 */
[----:B------:R-:W1:Y:S02]  /*2b9d0*/  @!P0 SYNCS.PHASECHK.TRANS64 P0, [R23+URZ+0x38800], R8 ;  /* 0x03880008170085a7 */ /* 0x000e64000800007f */
[----:B-1----:R-:W-:Y:S05]  /*2b9e0*/  @!P0 BRA `(.L_x_616) ;  /* 0xfffffffc00f08947 */ /* 0x002fea000383ffff */
[----:B------:R-:W-:Y:S05]  /*2b9f0*/  BRA `(.L_x_863) ;  /* 0xfffffe4800d87947 */ /* 0x000fea000383ffff */
.L_x_634:
[----:B-1----:R1:W0:Y:S02]  /*2ba00*/  SYNCS.PHASECHK.TRANS64.TRYWAIT P1, [R0+URZ+0x38830], R3 ;  /* 0x03883003000075a7 */ /* 0x002224000802017f */
[----:B0-----:R-:W-:Y:S05]  /*2ba10*/  @!P1 NANOSLEEP.SYNCS 0x989680 ;  /* 0x009896800000995d */ /* 0x001fea0003900000 */
[----:B------:R-:W0:Y:S02]  /*2ba20*/  @!P1 SYNCS.PHASECHK.TRANS64 P1, [R0+URZ+0x38830], R3 ;  /* 0x03883003000095a7 */ /* 0x000e24000802007f */
[----:B0-----:R-:W-:Y:S05]  /*2ba30*/  @!P1 BRA `(.L_x_634) ;  /* 0xfffffffc00f09947 */ /* 0x001fea000383ffff */
[----:B------:R-:W-:Y:S05]  /*2ba40*/  BRA `(.L_x_633) ;  /* 0xfffffe8000447947 */ /* 0x000fea000383ffff */
.L_x_642:
[----:B-1----:R1:W2:Y:S02]  /*2ba50*/  SYNCS.PHASECHK.TRANS64.TRYWAIT P1, [R9+URZ+0x38830], R3 ;  /* 0x03883003090075a7 */ /* 0x0022a4000802017f */
[----:B--2---:R-:W-:Y:S05]  /*2ba60*/  @!P1 NANOSLEEP.SYNCS 0x989680 ;  /* 0x009896800000995d */ /* 0x004fea0003900000 */
[----:B------:R-:W2:Y:S02]  /*2ba70*/  @!P1 SYNCS.PHASECHK.TRANS64 P1, [R9+URZ+0x38830], R3 ;  /* 0x03883003090095a7 */ /* 0x000ea4000802007f */
[----:B--2---:R-:W-:Y:S05]  /*2ba80*/  @!P1 BRA `(.L_x_642) ;  /* 0xfffffffc00f09947 */ /* 0x004fea000383ffff */
[----:B------:R-:W-:Y:S05]  /*2ba90*/  BRA `(.L_x_641) ;  /* 0xfffffecc00c47947 */ /* 0x000fea000383ffff */
.L_x_647:
[----:B---3--:R3:W4:Y:S02]  /*2baa0*/  SYNCS.PHASECHK.TRANS64.TRYWAIT P1, [R6+URZ+0x38850], R0 ;  /* 0x03885000060075a7 */ /* 0x008724000802017f */
[----:B----4-:R-:W-:Y:S05]  /*2bab0*/  @!P1 NANOSLEEP.SYNCS 0x989680 ;  /* 0x009896800000995d */ /* 0x010fea0003900000 */
[----:B------:R-:W4:Y:S02]  /*2bac0*/  @!P1 SYNCS.PHASECHK.TRANS64 P1, [R6+URZ+0x38850], R0 ;  /* 0x03885000060095a7 */ /* 0x000f24000802007f */
[----:B----4-:R-:W-:Y:S05]  /*2bad0*/  @!P1 BRA `(.L_x_647) ;  /* 0xfffffffc00f09947 */ /* 0x010fea000383ffff */
[----:B------:R-:W-:Y:S05]  /*2bae0*/  BRA `(.L_x_646) ;  /* 0xffffff0400847947 */ /* 0x000fea000383ffff */
.L_x_655:
[----:B-1----:R1:W2:Y:S02]  /*2baf0*/  SYNCS.PHASECHK.TRANS64.TRYWAIT P1, [R2+URZ+0x38850], R0 ;  /* 0x03885000020075a7 */ /* 0x0022a4000802017f */
[----:B--2---:R-:W-:Y:S05]  /*2bb00*/  @!P1 NANOSLEEP.SYNCS 0x989680 ;  /* 0x009896800000995d */ /* 0x004fea0003900000 */
[----:B------:R-:W2:Y:S02]  /*2bb10*/  @!P1 SYNCS.PHASECHK.TRANS64 P1, [R2+URZ+0x38850], R0 ;  /* 0x03885000020095a7 */ /* 0x000ea4000802007f */
[----:B--2---:R-:W-:Y:S05]  /*2bb20*/  @!P1 BRA `(.L_x_655) ;  /* 0xfffffffc00f09947 */ /* 0x004fea000383ffff */
[----:B------:R-:W-:Y:S05]  /*2bb30*/  BRA `(.L_x_654) ;  /* 0xffffff1c00b47947 */ /* 0x000fea000383ffff */
.L_x_695:
        /* <DEDUP_REMOVED lines=8> */
[----:B------:R-:W-:Y:S05]  /*2bbc0*/  WARPSYNC.COLLECTIVE R15, `(.L_x_865) ;  /* 0x000000000f087348 */ /* 0x000fea0003c00000 */
[----:B------:R0:W1:Y:S02]  /*2bbd0*/  SHFL.IDX P6, R14, R13, R12, R11 ;  /* 0x0000000c0d0e7389 */ /* 0x00006400000c000b */
[----:B01----:R-:W-:Y:S01]  /*2bbe0*/  ENDCOLLECTIVE ;  /* 0x000000000000791b */ /* 0x003fe20003800000 */
.L_x_865:
[----:B------:R-:W-:Y:S05]  /*2bbf0*/  BSYNC B1 ;  /* 0x0000000000017941 */ /* 0x000fea0003800000 */
.L_x_864:
[----:B------:R-:W-:Y:S05]  /*2bc00*/  BRA `(.L_x_866) ;  /* 0xffffff8800b47947 */ /* 0x000fea000383ffff */
.L_x_697:
[----:B------:R-:W-:Y:S01]  /*2bc10*/  BSSY B1, `(.L_x_867) ;  /* 0x0000006000017945 */ /* 0x000fe20003800000 */
[----:B------:R-:W-:-:S07]  /*2bc20*/  IMAD.MOV.U32 R15, RZ, RZ, -0x1 ;  /* 0xffffffffff0f7424 */ /* 0x000fce00078e00ff */
[----:B0-----:R-:W-:Y:S05]  /*2bc30*/  WARPSYNC.COLLECTIVE R15, `(.L_x_868) ;  /* 0x000000000f0c7348 */ /* 0x001fea0003c00000 */
[----:B------:R-:W-:Y:S02]  /*2bc40*/  ELECT P6, UR62, PT ;  /* 0x00000000003e782f */ /* 0x000fe400038c0000 */
[----:B------:R-:W-:Y:S01]  /*2bc50*/  MOV R14, UR62 ;  /* 0x0000003e000e7c02 */ /* 0x000fe20008000f00 */
[----:B0-----:R-:W-:Y:S10]  /*2bc60*/  ENDCOLLECTIVE ;  /* 0x000000000000791b */ /* 0x001ff40003800000 */
.L_x_868:
[----:B------:R-:W-:Y:S05]  /*2bc70*/  BSYNC B1 ;  /* 0x0000000000017941 */ /* 0x000fea0003800000 */
.L_x_867:
[----:B------:R-:W-:Y:S05]  /*2bc80*/  BRA `(.L_x_696) ;  /* 0xffffff8800ac7947 */ /* 0x000fea000383ffff */
.L_x_699:
[----:B0-----:R0:W1:Y:S02]  /*2bc90*/  SYNCS.PHASECHK.TRANS64.TRYWAIT P0, [R16+URZ+0x38820], R8 ;  /* 0x03882008100075a7 */ /* 0x001064000800017f */
[----:B-1----:R-:W-:Y:S05]  /*2bca0*/  @!P0 NANOSLEEP.SYNCS 0x989680 ;  /* 0x009896800000895d */ /* 0x002fea0003900000 */
[----:B------:R-:W1:Y:S02]  /*2bcb0*/  @!P0 SYNCS.PHASECHK.TRANS64 P0, [R16+URZ+0x38820], R8 ;  /* 0x03882008100085a7 */ /* 0x000e64000800007f */
[----:B-1----:R-:W-:Y:S05]  /*2bcc0*/  @!P0 BRA `(.L_x_699) ;  /* 0xfffffffc00f08947 */ /* 0x002fea000383ffff */
[----:B------:R-:W-:Y:S05]  /*2bcd0*/  BRA `(.L_x_869) ;  /* 0xffffff8800bc7947 */ /* 0x000fea000383ffff */
.L_x_703:
[----:B-1----:R1:W2:Y:S02]  /*2bce0*/  SYNCS.PHASECHK.TRANS64.TRYWAIT P0, [R12+URZ+0x388a0], R11 ;  /* 0x0388a00b0c0075a7 */ /* 0x0022a4000800017f */
[----:B--2---:R-:W-:Y:S05]  /*2bcf0*/  @!P0 NANOSLEEP.SYNCS 0x989680 ;  /* 0x009896800000895d */ /* 0x004fea0003900000 */
[----:B------:R-:W2:Y:S02]  /*2bd00*/  @!P0 SYNCS.PHASECHK.TRANS64 P0, [R12+URZ+0x388a0], R11 ;  /* 0x0388a00b0c0085a7 */ /* 0x000ea4000800007f */
[----:B--2---:R-:W-:Y:S05]  /*2bd10*/  @!P0 BRA `(.L_x_703) ;  /* 0xfffffffc00f08947 */ /* 0x004fea000383ffff */
[----:B------:R-:W-:Y:S05]  /*2bd20*/  BRA `(.L_x_870) ;  /* 0xffffff8800d47947 */ /* 0x000fea000383ffff */
.L_x_711:
[----:B0-----:R0:W2:Y:S02]  /*2bd30*/  SYNCS.PHASECHK.TRANS64.TRYWAIT P0, [R12+URZ+0x388c0], R11 ;  /* 0x0388c00b0c0075a7 */ /* 0x0010a4000800017f */
[----:B--2---:R-:W-:Y:S05]  /*2bd40*/  @!P0 NANOSLEEP.SYNCS 0x989680 ;  /* 0x009896800000895d */ /* 0x004fea0003900000 */
[----:B------:R-:W2:Y:S02]  /*2bd50*/  @!P0 SYNCS.PHASECHK.TRANS64 P0, [R12+URZ+0x388c0], R11 ;  /* 0x0388c00b0c0085a7 */ /* 0x000ea4000800007f */
[----:B--2---:R-:W-:Y:S05]  /*2bd60*/  @!P0 BRA `(.L_x_711) ;  /* 0xfffffffc00f08947 */ /* 0x004fea000383ffff */
[----:B------:R-:W-:Y:S05]  /*2bd70*/  BRA `(.L_x_871) ;  /* 0xffffff9000107947 */ /* 0x000fea000383ffff */
.L_x_721:
[----:B-1----:R1:W2:Y:S02]  /*2bd80*/  SYNCS.PHASECHK.TRANS64.TRYWAIT P2, [R11+URZ+0x388a0], R10 ;  /* 0x0388a00a0b0075a7 */ /* 0x0022a4000804017f */
[----:B--2---:R-:W-:Y:S05]  /*2bd90*/  @!P2 NANOSLEEP.SYNCS 0x989680 ;  /* 0x009896800000a95d */ /* 0x004fea0003900000 */
[----:B------:R-:W2:Y:S02]  /*2bda0*/  @!P2 SYNCS.PHASECHK.TRANS64 P2, [R11+URZ+0x388a0], R10 ;  /* 0x0388a00a0b00a5a7 */ /* 0x000ea4000804007f */
[----:B--2---:R-:W-:Y:S05]  /*2bdb0*/  @!P2 BRA `(.L_x_721) ;  /* 0xfffffffc00f0a947 */ /* 0x004fea000383ffff */
[----:B------:R-:W-:Y:S05]  /*2bdc0*/  BRA `(.L_x_872) ;  /* 0xffffff9400847947 */ /* 0x000fea000383ffff */
.L_x_729:
[----:B0-----:R0:W2:Y:S02]  /*2bdd0*/  SYNCS.PHASECHK.TRANS64.TRYWAIT P2, [R11+URZ+0x388c0], R10 ;  /* 0x0388c00a0b0075a7 */ /* 0x0010a4000804017f */
[----:B--2---:R-:W-:Y:S05]  /*2bde0*/  @!P2 NANOSLEEP.SYNCS 0x989680 ;  /* 0x009896800000a95d */ /* 0x004fea0003900000 */
[----:B------:R-:W2:Y:S02]  /*2bdf0*/  @!P2 SYNCS.PHASECHK.TRANS64 P2, [R11+URZ+0x388c0], R10 ;  /* 0x0388c00a0b00a5a7 */ /* 0x000ea4000804007f */
[----:B--2---:R-:W-:Y:S05]  /*2be00*/  @!P2 BRA `(.L_x_729) ;  /* 0xfffffffc00f0a947 */ /* 0x004fea000383ffff */
[----:B------:R-:W-:Y:S05]  /*2be10*/  BRA `(.L_x_873) ;  /* 0xffffff9800bc7947 */ /* 0x000fea000383ffff */
.L_x_747:
        /* <DEDUP_REMOVED lines=11> */
.L_x_875:
[----:B------:R-:W-:Y:S05]  /*2bed0*/  BSYNC B0 ;  /* 0x0000000000007941 */ /* 0x000fea0003800000 */
.L_x_874:
[----:B------:R-:W-:Y:S05]  /*2bee0*/  BRA `(.L_x_876) ;  /* 0xffffffa800c07947 */ /* 0x000fea000383ffff */
.L_x_750:
[----:B0-----:R0:W1:Y:S02]  /*2bef0*/  SYNCS.PHASECHK.TRANS64.TRYWAIT P0, [R5+URZ+0x38840], R2 ;  /* 0x03884002050075a7 */ /* 0x001064000800017f */
[----:B-1----:R-:W-:Y:S05]  /*2bf00*/  @!P0 NANOSLEEP.SYNCS 0x989680 ;  /* 0x009896800000895d */ /* 0x002fea0003900000 */
[----:B------:R-:W1:Y:S02]  /*2bf10*/  @!P0 SYNCS.PHASECHK.TRANS64 P0, [R5+URZ+0x38840], R2 ;  /* 0x03884002050085a7 */ /* 0x000e64000800007f */
[----:B-1----:R-:W-:Y:S05]  /*2bf20*/  @!P0 BRA `(.L_x_750) ;  /* 0xfffffffc00f08947 */ /* 0x002fea000383ffff */
[----:B------:R-:W-:Y:S05]  /*2bf30*/  BRA `(.L_x_877) ;  /* 0xffffffac00107947 */ /* 0x000fea000383ffff */
.L_x_751:
[----:B------:R-:W-:Y:S01]  /*2bf40*/  BSSY B0, `(.L_x_878) ;  /* 0x0000008000007945 */ /* 0x000fe20003800000 */
[----:B------:R-:W-:Y:S01]  /*2bf50*/  MOV R13, R6 ;  /* 0x00000006000d7202 */ /* 0x000fe20000000f00 */
[----:B------:R-:W-:Y:S02]  /*2bf60*/  IMAD.MOV.U32 R12, RZ, RZ, RZ ;  /* 0x000000ffff0c7224 */ /* 0x000fe400078e00ff */
[----:B------:R-:W-:Y:S02]  /*2bf70*/  IMAD.MOV.U32 R11, RZ, RZ, 0x181f ;  /* 0x0000181fff0b7424 */ /* 0x000fe400078e00ff */
[----:B------:R-:W-:-:S07]  /*2bf80*/  IMAD.MOV.U32 R15, RZ, RZ, -0x1 ;  /* 0xffffffffff0f7424 */ /* 0x000fce00078e00ff */
[----:B------:R-:W-:Y:S05]  /*2bf90*/  WARPSYNC.COLLECTIVE R15, `(.L_x_879) ;  /* 0x000000000f087348 */ /* 0x000fea0003c00000 */
[----:B------:R0:W1:Y:S02]  /*2bfa0*/  SHFL.IDX P6, R14, R13, R12, R11 ;  /* 0x0000000c0d0e7389 */ /* 0x00006400000c000b */
[----:B01----:R-:W-:Y:S01]  /*2bfb0*/  ENDCOLLECTIVE ;  /* 0x000000000000791b */ /* 0x003fe20003800000 */
.L_x_879:
[----:B------:R-:W-:Y:S05]  /*2bfc0*/  BSYNC B0 ;  /* 0x0000000000007941 */ /* 0x000fea0003800000 */
.L_x_878:
[----:B------:R-:W-:Y:S01]  /*2bfd0*/  IMAD.MOV.U32 R13, RZ, RZ, R0 ;  /* 0x000000ffff0d7224 */ /* 0x000fe200078e0000 */
[C---:B------:R-:W-:Y:S01]  /*2bfe0*/  LOP3.LUT P5, RZ, R18.reuse, 0x10, RZ, 0xc0, !PT ;  /* 0x0000001012ff7812 */ /* 0x040fe200078ac0ff */
[----:B------:R-:W-:Y:S01]  /*2bff0*/  IMAD.MOV.U32 R12, RZ, RZ, RZ ;  /* 0x000000ffff0c7224 */ /* 0x000fe200078e00ff */
[C---:B------:R-:W-:Y:S01]  /*2c000*/  LOP3.LUT P4, RZ, R18.reuse, 0x8, RZ, 0xc0, !PT ;  /* 0x0000000812ff7812 */ /* 0x040fe2000788c0ff */
[----:B------:R-:W-:Y:S01]  /*2c010*/  IMAD.MOV.U32 R11, RZ, RZ, 0x181f ;  /* 0x0000181fff0b7424 */ /* 0x000fe200078e00ff */
[C---:B------:R-:W-:Y:S01]  /*2c020*/  LOP3.LUT P3, RZ, R18.reuse, 0x4, RZ, 0xc0, !PT ;  /* 0x0000000412ff7812 */ /* 0x040fe2000786c0ff */
[----:B------:R-:W-:Y:S01]  /*2c030*/  IMAD.MOV.U32 R15, RZ, RZ, -0x1 ;  /* 0xffffffffff0f7424 */ /* 0x000fe200078e00ff */
[----:B------:R-:W-:Y:S01]  /*2c040*/  LOP3.LUT P2, RZ, R18, 0x2, RZ, 0xc0, !PT ;  /* 0x0000000212ff7812 */ /* 0x000fe2000784c0ff */
[----:B------:R-:W-:Y:S02]  /*2c050*/  IMAD.MOV.U32 R2, RZ, RZ, R14 ;  /* 0x000000ffff027224 */ /* 0x000fe400078e000e */
[----:B------:R-:W-:-:S10]  /*2c060*/  @P0 IMAD R9, R7, 0x2, R16 ;  /* 0x0000000207090824 */ /* 0x000fd400078e0210 */
[----:B------:R-:W-:Y:S05]  /*2c070*/  WARPSYNC.COLLECTIVE R15, `(.L_x_880) ;  /* 0x000000000f087348 */ /* 0x000fea0003c00000 */
[----:B------:R0:W1:Y:S02]  /*2c080*/  SHFL.IDX P6, R14, R13, R12, R11 ;  /* 0x0000000c0d0e7389 */ /* 0x00006400000c000b */
[----:B01----:R-:W-:Y:S01]  /*2c090*/  ENDCOLLECTIVE ;  /* 0x000000000000791b */ /* 0x003fe20003800000 */
.L_x_880:
[----:B------:R-:W-:Y:S01]  /*2c0a0*/  ULDC.64 UR4, c[0x0][0x208] ;  /* 0x0000820000047ab9 */ /* 0x000fe20000000a00 */
[----:B------:R-:W-:Y:S02]  /*2c0b0*/  IMAD.MOV.U32 R13, RZ, RZ, R6 ;  /* 0x000000ffff0d7224 */ /* 0x000fe400078e0006 */
[----:B------:R-:W-:Y:S02]  /*2c0c0*/  IMAD.MOV.U32 R12, RZ, RZ, 0x1 ;  /* 0x00000001ff0c7424 */ /* 0x000fe400078e00ff */
[----:B------:R-:W-:-:S05]  /*2c0d0*/  IMAD.MOV.U32 R3, RZ, RZ, R14 ;  /* 0x000000ffff037224 */ /* 0x000fca00078e000e */
[----:B------:R-:W-:-:S05]  /*2c0e0*/  @P0 LEA R3, P1, R34, R3, 0x1 ;  /* 0x0000000322030211 */ /* 0x000fca00078208ff */
[----:B------:R-:W-:Y:S01]  /*2c0f0*/  @P0 IMAD.X R2, RZ, RZ, R2, P1 ;  /* 0x000000ffff020224 */ /* 0x000fe200008e0602 */
[----:B------:R-:W-:-:S04]  /*2c100*/  ISETP.GE.AND P1, PT, R4, 0x11, PT ;  /* 0x000000110400780c */ /* 0x000fc80003f26270 */
[----:B------:R-:W-:-:S04]  /*2c110*/  @P0 LOP3.LUT R3, R3, R2, RZ, 0x3c, !PT ;  /* 0x0000000203030212 */ /* 0x000fc800078e3cff */
[----:B------:R-:W-:-:S04]  /*2c120*/  @P0 LOP3.LUT R2, R3, R2, RZ, 0x3c, !PT ;  /* 0x0000000203020212 */ /* 0x000fc800078e3cff */
[----:B------:R-:W-:Y:S01]  /*2c130*/  @P0 LOP3.LUT R3, R3, R2, RZ, 0x3c, !PT ;  /* 0x0000000203030212 */ /* 0x000fe200078e3cff */
[----:B------:R-:W-:-:S04]  /*2c140*/  @P1 IMAD R21, R7, 0x2, R16 ;  /* 0x0000000207151824 */ /* 0x000fc800078e0210 */
        /* <DEDUP_REMOVED lines=10> */
.L_x_881:
[----:B------:R-:W-:Y:S02]  /*2c1f0*/  IMAD.MOV.U32 R13, RZ, RZ, R0 ;  /* 0x000000ffff0d7224 */ /* 0x000fe400078e0000 */
[----:B------:R-:W-:-:S07]  /*2c200*/  IMAD.MOV.U32 R8, RZ, RZ, R14 ;  /* 0x000000ffff087224 */ /* 0x000fce00078e000e */
[----:B------:R-:W-:Y:S05]  /*2c210*/  WARPSYNC.COLLECTIVE R15, `(.L_x_882) ;  /* 0x000000000f087348 */ /* 0x000fea0003c00000 */
[----:B------:R0:W1:Y:S02]  /*2c220*/  SHFL.IDX P6, R14, R13, R12, R11 ;  /* 0x0000000c0d0e7389 */ /* 0x00006400000c000b */
[----:B01----:R-:W-:Y:S01]  /*2c230*/  ENDCOLLECTIVE ;  /* 0x000000000000791b */ /* 0x003fe20003800000 */
.L_x_882:
[----:B------:R-:W-:Y:S01]  /*2c240*/  ULDC.64 UR4, c[0x0][0x208] ;  /* 0x0000820000047ab9 */ /* 0x000fe20000000a00 */
[----:B------:R-:W-:Y:S02]  /*2c250*/  IMAD.MOV.U32 R13, RZ, RZ, R6 ;  /* 0x000000ffff0d7224 */ /* 0x000fe400078e0006 */
[----:B------:R-:W-:Y:S02]  /*2c260*/  IMAD.MOV.U32 R12, RZ, RZ, 0x2 ;  /* 0x00000002ff0c7424 */ /* 0x000fe400078e00ff */
[----:B------:R-:W-:-:S05]  /*2c270*/  IMAD.MOV.U32 R2, RZ, RZ, R14 ;  /* 0x000000ffff027224 */ /* 0x000fca00078e000e */
[----:B------:R-:W-:-:S05]  /*2c280*/  @P1 LEA R2, P0, R34, R2, 0x1 ;  /* 0x0000000222021211 */ /* 0x000fca00078008ff */
[----:B------:R-:W-:-:S05]  /*2c290*/  @P1 IMAD.X R3, RZ, RZ, R8, P0 ;  /* 0x000000ffff031224 */ /* 0x000fca00000e0608 */
        /* <DEDUP_REMOVED lines=11> */
.L_x_883:
[----:B------:R-:W-:Y:S02]  /*2c350*/  @P1 IMAD R9, R7, 0x2, R16 ;  /* 0x0000000207091824 */ /* 0x000fe400078e0210 */
[----:B------:R-:W-:Y:S02]  /*2c360*/  IMAD.MOV.U32 R13, RZ, RZ, R0 ;  /* 0x000000ffff0d7224 */ /* 0x000fe400078e0000 */
[----:B------:R-:W-:-:S07]  /*2c370*/  IMAD.MOV.U32 R8, RZ, RZ, R14 ;  /* 0x000000ffff087224 */ /* 0x000fce00078e000e */
[----:B------:R-:W-:Y:S05]  /*2c380*/  WARPSYNC.COLLECTIVE R15, `(.L_x_884) ;  /* 0x000000000f087348 */ /* 0x000fea0003c00000 */
[----:B------:R0:W1:Y:S02]  /*2c390*/  SHFL.IDX P6, R14, R13, R12, R11 ;  /* 0x0000000c0d0e7389 */ /* 0x00006400000c000b */
[----:B01----:R-:W-:Y:S01]  /*2c3a0*/  ENDCOLLECTIVE ;  /* 0x000000000000791b */ /* 0x003fe20003800000 */
.L_x_884:
        /* <DEDUP_REMOVED lines=17> */
.L_x_885:
[----:B------:R-:W-:Y:S02]  /*2c4c0*/  @P1 IMAD R21, R7, 0x2, R16 ;  /* 0x0000000207151824 */ /* 0x000fe400078e0210 */
[----:B------:R-:W-:Y:S02]  /*2c4d0*/  IMAD.MOV.U32 R13, RZ, RZ, R0 ;  /* 0x000000ffff0d7224 */ /* 0x000fe400078e0000 */
[----:B------:R-:W-:-:S07]  /*2c4e0*/  IMAD.MOV.U32 R8, RZ, RZ, R14 ;  /* 0x000000ffff087224 */ /* 0x000fce00078e000e */
[----:B------:R-:W-:Y:S05]  /*2c4f0*/  WARPSYNC.COLLECTIVE R15, `(.L_x_886) ;  /* 0x000000000f087348 */ /* 0x000fea0003c00000 */
[----:B------:R0:W1:Y:S02]  /*2c500*/  SHFL.IDX P6, R14, R13, R12, R11 ;  /* 0x0000000c0d0e7389 */ /* 0x00006400000c000b */
[----:B01----:R-:W-:Y:S01]  /*2c510*/  ENDCOLLECTIVE ;  /* 0x000000000000791b */ /* 0x003fe20003800000 */
.L_x_886:
        /* <DEDUP_REMOVED lines=16> */
.L_x_887:
[----:B------:R-:W-:Y:S02]  /*2c620*/  IMAD.MOV.U32 R13, RZ, RZ, R0 ;  /* 0x000000ffff0d7224 */ /* 0x000fe400078e0000 */
[----:B------:R-:W-:-:S07]  /*2c630*/  IMAD.MOV.U32 R8, RZ, RZ, R14 ;  /* 0x000000ffff087224 */ /* 0x000fce00078e000e */
[----:B------:R-:W-:Y:S05]  /*2c640*/  WARPSYNC.COLLECTIVE R15, `(.L_x_888) ;  /* 0x000000000f087348 */ /* 0x000fea0003c00000 */
[----:B------:R0:W1:Y:S02]  /*2c650*/  SHFL.IDX P6, R14, R13, R12, R11 ;  /* 0x0000000c0d0e7389 */ /* 0x00006400000c000b */
[----:B01----:R-:W-:Y:S01]  /*2c660*/  ENDCOLLECTIVE ;  /* 0x000000000000791b */ /* 0x003fe20003800000 */
.L_x_888:
[----:B------:R-:W-:Y:S01]  /*2c670*/  IMAD.MOV.U32 R0, RZ, RZ, R14 ;  /* 0x000000ffff007224 */ /* 0x000fe200078e000e */
[----:B------:R-:W-:Y:S06]  /*2c680*/  BRA `(.L_x_889) ;  /* 0xffffffa8006c7947 */ /* 0x000fec000383ffff */
.L_x_758:
[----:B------:R-:W-:Y:S01]  /*2c690*/  IMAD.MOV.U32 R13, RZ, RZ, R4 ;  /* 0x000000ffff0d7224 */ /* 0x000fe200078e0004 */
[----:B------:R-:W-:Y:S01]  /*2c6a0*/  MOV R11, 0x181f ;  /* 0x0000181f000b7802 */ /* 0x000fe20000000f00 */
[----:B------:R-:W-:Y:S02]  /*2c6b0*/  IMAD.MOV.U32 R12, RZ, RZ, RZ ;  /* 0x000000ffff0c7224 */ /* 0x000fe400078e00ff */
[----:B------:R-:W-:Y:S02]  /*2c6c0*/  IMAD.MOV.U32 R15, RZ, RZ, -0x1 ;  /* 0xffffffffff0f7424 */ /* 0x000fe400078e00ff */
[----:B-----5:R-:W-:Y:S02]  /*2c6d0*/  IMAD R6, R10, R8, RZ ;  /* 0x000000080a067224 */ /* 0x020fe400078e02ff */
[----:B------:R-:W-:-:S07]  /*2c6e0*/  IMAD.IADD R0, R9, 0x1, R0 ;  /* 0x0000000109007824 */ /* 0x000fce00078e0200 */
[----:B------:R-:W-:Y:S05]  /*2c6f0*/  WARPSYNC.COLLECTIVE R15, `(.L_x_890) ;  /* 0x000000000f087348 */ /* 0x000fea0003c00000 */
[----:B------:R0:W1:Y:S02]  /*2c700*/  SHFL.IDX P6, R14, R13, R12, R11 ;  /* 0x0000000c0d0e7389 */ /* 0x00006400000c000b */
[----:B01----:R-:W-:Y:S01]  /*2c710*/  ENDCOLLECTIVE ;  /* 0x000000000000791b */ /* 0x003fe20003800000 */
.L_x_890:
[----:B------:R-:W-:Y:S01]  /*2c720*/  ISETP.GE.AND P1, PT, R0, R6, PT ;  /* 0x000000060000720c */ /* 0x000fe20003f26270 */
[----:B------:R-:W-:Y:S02]  /*2c730*/  IMAD.MOV.U32 R13, RZ, RZ, R5 ;  /* 0x000000ffff0d7224 */ /* 0x000fe400078e0005 */
[----:B------:R-:W-:-:S10]  /*2c740*/  IMAD.MOV.U32 R2, RZ, RZ, R14 ;  /* 0x000000ffff027224 */ /* 0x000fd400078e000e */
[----:B------:R-:W-:Y:S05]  /*2c750*/  WARPSYNC.COLLECTIVE R15, `(.L_x_891) ;  /* 0x000000000f087348 */ /* 0x000fea0003c00000 */
[----:B------:R0:W1:Y:S02]  /*2c760*/  SHFL.IDX P6, R14, R13, R12, R11 ;  /* 0x0000000c0d0e7389 */ /* 0x00006400000c000b */
[----:B01----:R-:W-:Y:S01]  /*2c770*/  ENDCOLLECTIVE ;  /* 0x000000000000791b */ /* 0x003fe20003800000 */
.L_x_891:
[----:B------:R-:W-:Y:S01]  /*2c780*/  ULDC.64 UR4, c[0x0][0x208] ;  /* 0x0000820000047ab9 */ /* 0x000fe20000000a00 */
[----:B------:R-:W-:Y:S02]  /*2c790*/  IMAD.MOV.U32 R13, RZ, RZ, R4 ;  /* 0x000000ffff0d7224 */ /* 0x000fe400078e0004 */
[----:B------:R-:W-:Y:S02]  /*2c7a0*/  IMAD.MOV.U32 R12, RZ, RZ, 0x1 ;  /* 0x00000001ff0c7424 */ /* 0x000fe400078e00ff */
[----:B------:R-:W-:-:S05]  /*2c7b0*/  IMAD.MOV.U32 R3, RZ, RZ, R14 ;  /* 0x000000ffff037224 */ /* 0x000fca00078e000e */
[----:B------:R-:W-:-:S05]  /*2c7c0*/  @!P1 LEA R7, P5, R34, R3, 0x1 ;  /* 0x0000000322079211 */ /* 0x000fca00078a08ff */
[----:B------:R-:W-:Y:S02]  /*2c7d0*/  @!P1 IMAD.X R3, RZ, RZ, R2, P5 ;  /* 0x000000ffff039224 */ /* 0x000fe400028e0602 */
[----:B------:R-:W-:Y:S02]  /*2c7e0*/  @!P1 IMAD.MOV.U32 R2, RZ, RZ, R7 ;  /* 0x000000ffff029224 */ /* 0x000fe400078e0007 */
[----:B------:R-:W-:-:S03]  /*2c7f0*/  VIADD R7, R0, 0x10 ;  /* 0x0000001000077836 */ /* 0x000fc60000000000 */
        /* <DEDUP_REMOVED lines=11> */
.L_x_892:
[----:B------:R-:W-:Y:S02]  /*2c8b0*/  IMAD.MOV.U32 R13, RZ, RZ, R5 ;  /* 0x000000ffff0d7224 */ /* 0x000fe400078e0005 */
[----:B------:R-:W-:-:S07]  /*2c8c0*/  IMAD.MOV.U32 R2, RZ, RZ, R14 ;  /* 0x000000ffff027224 */ /* 0x000fce00078e000e */
[----:B------:R-:W-:Y:S05]  /*2c8d0*/  WARPSYNC.COLLECTIVE R15, `(.L_x_893) ;  /* 0x000000000f087348 */ /* 0x000fea0003c00000 */
[----:B------:R0:W1:Y:S02]  /*2c8e0*/  SHFL.IDX P6, R14, R13, R12, R11 ;  /* 0x0000000c0d0e7389 */ /* 0x00006400000c000b */
[----:B01----:R-:W-:Y:S01]  /*2c8f0*/  ENDCOLLECTIVE ;  /* 0x000000000000791b */ /* 0x003fe20003800000 */
.L_x_893:
[----:B------:R-:W-:Y:S01]  /*2c900*/  ULDC.64 UR4, c[0x0][0x208] ;  /* 0x0000820000047ab9 */ /* 0x000fe20000000a00 */
[----:B------:R-:W-:Y:S02]  /*2c910*/  IMAD.MOV.U32 R13, RZ, RZ, R4 ;  /* 0x000000ffff0d7224 */ /* 0x000fe400078e0004 */
[----:B------:R-:W-:Y:S02]  /*2c920*/  IMAD.MOV.U32 R12, RZ, RZ, 0x2 ;  /* 0x00000002ff0c7424 */ /* 0x000fe400078e00ff */
[----:B------:R-:W-:-:S05]  /*2c930*/  IMAD.MOV.U32 R3, RZ, RZ, R14 ;  /* 0x000000ffff037224 */ /* 0x000fca00078e000e */
[----:B------:R-:W-:-:S05]  /*2c940*/  @!P1 LEA R7, P5, R34, R3, 0x1 ;  /* 0x0000000322079211 */ /* 0x000fca00078a08ff */
[----:B------:R-:W-:Y:S02]  /*2c950*/  @!P1 IMAD.X R8, RZ, RZ, R2, P5 ;  /* 0x000000ffff089224 */ /* 0x000fe400028e0602 */
[----:B------:R-:W-:Y:S02]  /*2c960*/  @!P1 IMAD.MOV.U32 R2, RZ, RZ, R7 ;  /* 0x000000ffff029224 */ /* 0x000fe400078e0007 */
        /* <DEDUP_REMOVED lines=13> */
.L_x_894:
[----:B------:R-:W-:Y:S02]  /*2ca40*/  IMAD.MOV.U32 R13, RZ, RZ, R5 ;  /* 0x000000ffff0d7224 */ /* 0x000fe400078e0005 */
[----:B------:R-:W-:-:S07]  /*2ca50*/  IMAD.MOV.U32 R2, RZ, RZ, R14 ;  /* 0x000000ffff027224 */ /* 0x000fce00078e000e */
[----:B------:R-:W-:Y:S05]  /*2ca60*/  WARPSYNC.COLLECTIVE R15, `(.L_x_895) ;  /* 0x000000000f087348 */ /* 0x000fea0003c00000 */
[----:B------:R0:W1:Y:S02]  /*2ca70*/  SHFL.IDX P6, R14, R13, R12, R11 ;  /* 0x0000000c0d0e7389 */ /* 0x00006400000c000b */
[----:B01----:R-:W-:Y:S01]  /*2ca80*/  ENDCOLLECTIVE ;  /* 0x000000000000791b */ /* 0x003fe20003800000 */
.L_x_895:
        /* <DEDUP_REMOVED lines=20> */
.L_x_896:
[----:B------:R-:W-:Y:S02]  /*2cbd0*/  IMAD.MOV.U32 R13, RZ, RZ, R5 ;  /* 0x000000ffff0d7224 */ /* 0x000fe400078e0005 */
[----:B------:R-:W-:-:S07]  /*2cbe0*/  IMAD.MOV.U32 R2, RZ, RZ, R14 ;  /* 0x000000ffff027224 */ /* 0x000fce00078e000e */
[----:B------:R-:W-:Y:S05]  /*2cbf0*/  WARPSYNC.COLLECTIVE R15, `(.L_x_897) ;  /* 0x000000000f087348 */ /* 0x000fea0003c00000 */
[----:B------:R0:W1:Y:S02]  /*2cc00*/  SHFL.IDX P6, R14, R13, R12, R11 ;  /* 0x0000000c0d0e7389 */ /* 0x00006400000c000b */
[----:B01----:R-:W-:Y:S01]  /*2cc10*/  ENDCOLLECTIVE ;  /* 0x000000000000791b */ /* 0x003fe20003800000 */
.L_x_897:
        /* <DEDUP_REMOVED lines=20> */
.L_x_898:
[----:B------:R-:W-:Y:S02]  /*2cd60*/  IMAD.MOV.U32 R13, RZ, RZ, R5 ;  /* 0x000000ffff0d7224 */ /* 0x000fe400078e0005 */
[----:B------:R-:W-:-:S07]  /*2cd70*/  IMAD.MOV.U32 R2, RZ, RZ, R14 ;  /* 0x000000ffff027224 */ /* 0x000fce00078e000e */
[----:B------:R-:W-:Y:S05]  /*2cd80*/  WARPSYNC.COLLECTIVE R15, `(.L_x_899) ;  /* 0x000000000f087348 */ /* 0x000fea0003c00000 */
[----:B------:R0:W1:Y:S02]  /*2cd90*/  SHFL.IDX P6, R14, R13, R12, R11 ;  /* 0x0000000c0d0e7389 */ /* 0x00006400000c000b */
[----:B01----:R-:W-:Y:S01]  /*2cda0*/  ENDCOLLECTIVE ;  /* 0x000000000000791b */ /* 0x003fe20003800000 */
.L_x_899:
[----:B------:R-:W-:Y:S01]  /*2cdb0*/  ULDC.64 UR4, c[0x0][0x208] ;  /* 0x0000820000047ab9 */ /* 0x000fe20000000a00 */
[----:B------:R-:W-:Y:S02]  /*2cdc0*/  IMAD.MOV.U32 R13, RZ, RZ, R4 ;  /* 0x000000ffff0d7224 */ /* 0x000fe400078e0004 */
[----:B------:R-:W-:Y:S01]  /*2cdd0*/  IMAD.MOV.U32 R12, RZ, RZ, 0x5 ;  /* 0x00000005ff0c7424 */ /* 0x000fe200078e00ff */
[----:B------:R-:W-:-:S04]  /*2cde0*/  MOV R3, R14 ;  /* 0x0000000e00037202 */ /* 0x000fc80000000f00 */
        /* <DEDUP_REMOVED lines=16> */
.L_x_900:
[----:B------:R-:W-:Y:S02]  /*2cef0*/  IMAD.MOV.U32 R13, RZ, RZ, R5 ;  /* 0x000000ffff0d7224 */ /* 0x000fe400078e0005 */
[----:B------:R-:W-:-:S07]  /*2cf00*/  IMAD.MOV.U32 R2, RZ, RZ, R14 ;  /* 0x000000ffff027224 */ /* 0x000fce00078e000e */
[----:B------:R-:W-:Y:S05]  /*2cf10*/  WARPSYNC.COLLECTIVE R15, `(.L_x_901) ;  /* 0x000000000f087348 */ /* 0x000fea0003c00000 */
[----:B------:R0:W1:Y:S02]  /*2cf20*/  SHFL.IDX P6, R14, R13, R12, R11 ;  /* 0x0000000c0d0e7389 */ /* 0x00006400000c000b */
[----:B01----:R-:W-:Y:S01]  /*2cf30*/  ENDCOLLECTIVE ;  /* 0x000000000000791b */ /* 0x003fe20003800000 */
.L_x_901:
        /* <DEDUP_REMOVED lines=20> */
.L_x_902:
[----:B------:R-:W-:Y:S02]  /*2d080*/  IMAD.MOV.U32 R13, RZ, RZ, R5 ;  /* 0x000000ffff0d7224 */ /* 0x000fe400078e0005 */
[----:B------:R-:W-:-:S07]  /*2d090*/  IMAD.MOV.U32 R2, RZ, RZ, R14 ;  /* 0x000000ffff027224 */ /* 0x000fce00078e000e */
[----:B------:R-:W-:Y:S05]  /*2d0a0*/  WARPSYNC.COLLECTIVE R15, `(.L_x_903) ;  /* 0x000000000f087348 */ /* 0x000fea0003c00000 */
[----:B------:R0:W1:Y:S02]  /*2d0b0*/  SHFL.IDX P6, R14, R13, R12, R11 ;  /* 0x0000000c0d0e7389 */ /* 0x00006400000c000b */
[----:B01----:R-:W-:Y:S01]  /*2d0c0*/  ENDCOLLECTIVE ;  /* 0x000000000000791b */ /* 0x003fe20003800000 */
.L_x_903:
[----:B------:R-:W-:Y:S01]  /*2d0d0*/  ULDC.64 UR4, c[0x0][0x208] ;  /* 0x0000820000047ab9 */ /* 0x000fe20000000a00 */
[----:B------:R-:W-:Y:S02]  /*2d0e0*/  IMAD.MOV.U32 R13, RZ, RZ, R4 ;  /* 0x000000ffff0d7224 */ /* 0x000fe400078e0004 */
[----:B------:R-:W-:Y:S02]  /*2d0f0*/  IMAD.MOV.U32 R12, RZ, RZ, 0x7 ;  /* 0x00000007ff0c7424 */ /* 0x000fe400078e00ff */
[----:B------:R-:W-:-:S05]  /*2d100*/  IMAD.MOV.U32 R3, RZ, RZ, R14 ;  /* 0x000000ffff037224 */ /* 0x000fca00078e000e */
[----:B------:R-:W-:-:S05]  /*2d110*/  @!P1 LEA R7, P5, R34, R3, 0x1 ;  /* 0x0000000322079211 */ /* 0x000fca00078a08ff */
[----:B------:R-:W-:Y:S02]  /*2d120*/  @!P1 IMAD.X R8, RZ, RZ, R2, P5 ;  /* 0x000000ffff089224 */ /* 0x000fe400028e0602 */
[----:B------:R-:W-:Y:S02]  /*2d130*/  @!P1 IMAD.MOV.U32 R2, RZ, RZ, R7 ;  /* 0x000000ffff029224 */ /* 0x000fe400078e0007 */
[----:B------:R-:W-:-:S05]  /*2d140*/  @!P1 IMAD.MOV.U32 R3, RZ, RZ, R8 ;  /* 0x000000ffff039224 */ /* 0x000fca00078e0008 */
        /* <DEDUP_REMOVED lines=10> */
.L_x_904:
[----:B------:R-:W-:Y:S02]  /*2d1f0*/  IMAD.MOV.U32 R13, RZ, RZ, R5 ;  /* 0x000000ffff0d7224 */ /* 0x000fe400078e0005 */
[----:B------:R-:W-:-:S07]  /*2d200*/  IMAD.MOV.U32 R7, RZ, RZ, R14 ;  /* 0x000000ffff077224 */ /* 0x000fce00078e000e */
[----:B------:R-:W-:Y:S05]  /*2d210*/  WARPSYNC.COLLECTIVE R15, `(.L_x_905) ;  /* 0x000000000f087348 */ /* 0x000fea0003c00000 */
[----:B------:R0:W1:Y:S02]  /*2d220*/  SHFL.IDX P6, R14, R13, R12, R11 ;  /* 0x0000000c0d0e7389 */ /* 0x00006400000c000b */
[----:B01----:R-:W-:Y:S01]  /*2d230*/  ENDCOLLECTIVE ;  /* 0x000000000000791b */ /* 0x003fe20003800000 */
.L_x_905:
[----:B------:R-:W-:Y:S05]  /*2d240*/  BRA `(.L_x_906) ;  /* 0xffffffa800d07947 */ /* 0x000fea000383ffff */
.L_x_763:
[----:B0-----:R0:W2:Y:S02]  /*2d250*/  SYNCS.PHASECHK.TRANS64.TRYWAIT P0, [R16+URZ+0x38820], R3 ;  /* 0x03882003100075a7 */ /* 0x0010a4000800017f */
[----:B--2---:R-:W-:Y:S05]  /*2d260*/  @!P0 NANOSLEEP.SYNCS 0x989680 ;  /* 0x009896800000895d */ /* 0x004fea0003900000 */
[----:B------:R-:W2:Y:S02]  /*2d270*/  @!P0 SYNCS.PHASECHK.TRANS64 P0, [R16+URZ+0x38820], R3 ;  /* 0x03882003100085a7 */ /* 0x000ea4000800007f */
[----:B--2---:R-:W-:Y:S05]  /*2d280*/  @!P0 BRA `(.L_x_763) ;  /* 0xfffffffc00f08947 */ /* 0x004fea000383ffff */
[----:B------:R-:W-:Y:S05]  /*2d290*/  BRA `(.L_x_907) ;  /* 0xffffffac00507947 */ /* 0x000fea000383ffff */
.L_x_768:
[----:B0-----:R0:W1:Y:S02]  /*2d2a0*/  SYNCS.PHASECHK.TRANS64.TRYWAIT P0, [R6+URZ+0x38840], R3 ;  /* 0x03884003060075a7 */ /* 0x001064000800017f */
[----:B-1----:R-:W-:Y:S05]  /*2d2b0*/  @!P0 NANOSLEEP.SYNCS 0x989680 ;  /* 0x009896800000895d */ /* 0x002fea0003900000 */
[----:B------:R-:W1:Y:S02]  /*2d2c0*/  @!P0 SYNCS.PHASECHK.TRANS64 P0, [R6+URZ+0x38840], R3 ;  /* 0x03884003060085a7 */ /* 0x000e64000800007f */
[----:B-1----:R-:W-:Y:S05]  /*2d2d0*/  @!P0 BRA `(.L_x_768) ;  /* 0xfffffffc00f08947 */ /* 0x002fea000383ffff */
[----:B------:R-:W-:Y:S05]  /*2d2e0*/  BRA `(.L_x_908) ;  /* 0xffffffb0003c7947 */ /* 0x000fea000383ffff */
.L_x_769:
        /* <DEDUP_REMOVED lines=8> */
.L_x_910:
[----:B------:R-:W-:Y:S05]  /*2d370*/  BSYNC B1 ;  /* 0x0000000000017941 */ /* 0x000fea0003800000 */
.L_x_909:
        /* <DEDUP_REMOVED lines=12> */
.L_x_911:
[----:B------:R-:W-:Y:S01]  /*2d440*/  LOP3.LUT R18, R18, 0xfffffeff, RZ, 0xc0, !PT ;  /* 0xfffffeff12127812 */ /* 0x000fe200078ec0ff */
[----:B------:R-:W-:Y:S01]  /*2d450*/  IMAD R9, R9, 0x2, R16 ;  /* 0x0000000209097824 */ /* 0x000fe200078e0210 */
[----:B------:R-:W-:Y:S02]  /*2d460*/  ULDC.64 UR4, c[0x0][0x208] ;  /* 0x0000820000047ab9 */ /* 0x000fe40000000a00 */
[----:B------:R-:W-:-:S04]  /*2d470*/  @P2 LOP3.LUT R18, R18, 0x100, RZ, 0xfc, !PT ;  /* 0x0000010012122812 */ /* 0x000fc800078efcff */
[C---:B------:R-:W-:Y:S02]  /*2d480*/  LOP3.LUT P2, RZ, R18.reuse, 0x8, RZ, 0xc0, !PT ;  /* 0x0000000812ff7812 */ /* 0x040fe4000784c0ff */
[----:B------:R-:W-:Y:S01]  /*2d490*/  LOP3.LUT R18, R18, 0xffffff7f, RZ, 0xc0, !PT ;  /* 0xffffff7f12127812 */ /* 0x000fe200078ec0ff */
[----:B------:R-:W-:-:S03]  /*2d4a0*/  IMAD.MOV.U32 R13, RZ, RZ, R10 ;  /* 0x000000ffff0d7224 */ /* 0x000fc600078e000a */
[----:B------:R-:W-:Y:S02]  /*2d4b0*/  @P1 LOP3.LUT R18, R18, 0x80, RZ, 0xfc, !PT ;  /* 0x0000008012121812 */ /* 0x000fe400078efcff */
[----:B------:R-:W-:Y:S02]  /*2d4c0*/  MOV R12, 0x1 ;  /* 0x00000001000c7802 */ /* 0x000fe40000000f00 */
[----:B------:R-:W-:Y:S01]  /*2d4d0*/  LOP3.LUT P1, RZ, R18, 0x4, RZ, 0xc0, !PT ;  /* 0x0000000412ff7812 */ /* 0x000fe2000782c0ff */
[----:B------:R-:W-:-:S05]  /*2d4e0*/  IMAD.MOV.U32 R2, RZ, RZ, R14 ;  /* 0x000000ffff027224 */ /* 0x000fca00078e000e */
        /* <DEDUP_REMOVED lines=12> */
.L_x_912:
[----:B------:R-:W-:Y:S02]  /*2d5b0*/  IMAD.MOV.U32 R13, RZ, RZ, R8 ;  /* 0x000000ffff0d7224 */ /* 0x000fe400078e0008 */
[----:B------:R-:W-:-:S07]  /*2d5c0*/  IMAD.MOV.U32 R35, RZ, RZ, R14 ;  /* 0x000000ffff237224 */ /* 0x000fce00078e000e */
[----:B------:R-:W-:Y:S05]  /*2d5d0*/  WARPSYNC.COLLECTIVE R15, `(.L_x_913) ;  /* 0x000000000f087348 */ /* 0x000fea0003c00000 */
[----:B------:R0:W1:Y:S02]  /*2d5e0*/  SHFL.IDX P6, R14, R13, R12, R11 ;  /* 0x0000000c0d0e7389 */ /* 0x00006400000c000b */
[----:B01----:R-:W-:Y:S01]  /*2d5f0*/  ENDCOLLECTIVE ;  /* 0x000000000000791b */ /* 0x003fe20003800000 */
.L_x_913:
[----:B------:R-:W-:Y:S01]  /*2d600*/  ULDC.64 UR4, c[0x0][0x208] ;  /* 0x0000820000047ab9 */ /* 0x000fe20000000a00 */
[----:B------:R-:W-:Y:S02]  /*2d610*/  IMAD.MOV.U32 R13, RZ, RZ, R10 ;  /* 0x000000ffff0d7224 */ /* 0x000fe400078e000a */
[----:B------:R-:W-:Y:S02]  /*2d620*/  IMAD.MOV.U32 R12, RZ, RZ, 0x2 ;  /* 0x00000002ff0c7424 */ /* 0x000fe400078e00ff */
        /* <DEDUP_REMOVED lines=13> */
.L_x_914:
[----:B------:R-:W-:Y:S02]  /*2d700*/  IMAD.MOV.U32 R13, RZ, RZ, R8 ;  /* 0x000000ffff0d7224 */ /* 0x000fe400078e0008 */
[----:B------:R-:W-:-:S07]  /*2d710*/  IMAD.MOV.U32 R35, RZ, RZ, R14 ;  /* 0x000000ffff237224 */ /* 0x000fce00078e000e */
[----:B------:R-:W-:Y:S05]  /*2d720*/  WARPSYNC.COLLECTIVE R15, `(.L_x_915) ;  /* 0x000000000f087348 */ /* 0x000fea0003c00000 */
[----:B------:R0:W1:Y:S02]  /*2d730*/  SHFL.IDX P6, R14, R13, R12, R11 ;  /* 0x0000000c0d0e7389 */ /* 0x00006400000c000b */
[----:B01----:R-:W-:Y:S01]  /*2d740*/  ENDCOLLECTIVE ;  /* 0x000000000000791b */ /* 0x003fe20003800000 */
.L_x_915:
        /* <DEDUP_REMOVED lines=16> */
.L_x_916:
[----:B------:R-:W-:Y:S02]  /*2d850*/  IMAD.MOV.U32 R13, RZ, RZ, R8 ;  /* 0x000000ffff0d7224 */ /* 0x000fe400078e0008 */
[----:B------:R-:W-:-:S07]  /*2d860*/  IMAD.MOV.U32 R35, RZ, RZ, R14 ;  /* 0x000000ffff237224 */ /* 0x000fce00078e000e */
[----:B------:R-:W-:Y:S05]  /*2d870*/  WARPSYNC.COLLECTIVE R15, `(.L_x_917) ;  /* 0x000000000f087348 */ /* 0x000fea0003c00000 */
[----:B------:R0:W1:Y:S02]  /*2d880*/  SHFL.IDX P6, R14, R13, R12, R11 ;  /* 0x0000000c0d0e7389 */ /* 0x00006400000c000b */
[----:B01----:R-:W-:Y:S01]  /*2d890*/  ENDCOLLECTIVE ;  /* 0x000000000000791b */ /* 0x003fe20003800000 */
.L_x_917:
        /* <DEDUP_REMOVED lines=10> */
[----:B------:R-:W-:-:S03]  /*2d940*/  LOP3.LUT P3, RZ, R18, 0x200, RZ, 0xc0, !PT ;  /* 0x0000020012ff7812 */ /* 0x000fc6000786c0ff */
[----:B------:R0:W-:Y:S01]  /*2d950*/  LDGSTS.E.BYPASS.LTC128B.128 [R9+0x28400], desc[UR4][R2.64+0x80], !P2 ;  /* 0x2840008002097fae */ /* 0x0001e2000d101d44 */
[----:B------:R-:W-:-:S03]  /*2d960*/  LOP3.LUT P2, RZ, R18, 0x100, RZ, 0xc0, !PT ;  /* 0x0000010012ff7812 */ /* 0x000fc6000784c0ff */
[----:B------:R0:W-:Y:S01]  /*2d970*/  LDGSTS.E.BYPASS.LTC128B.128 [R9+0x2ac00], desc[UR4][R2.64+0x100], !P1 ;  /* 0x2ac0010002097fae */ /* 0x0001e2000c901d44 */
[----:B------:R-:W-:-:S03]  /*2d980*/  LOP3.LUT P1, RZ, R18, 0x80, RZ, 0xc0, !PT ;  /* 0x0000008012ff7812 */ /* 0x000fc6000782c0ff */
[----:B------:R0:W-:Y:S10]  /*2d990*/  LDGSTS.E.BYPASS.LTC128B.128 [R9+0x2d400], desc[UR4][R2.64+0x180], !P5 ;  /* 0x2d40018002097fae */ /* 0x0001f4000e901d44 */
[----:B0-----:R-:W-:Y:S05]  /*2d9a0*/  WARPSYNC.COLLECTIVE R15, `(.L_x_918) ;  /* 0x000000000f087348 */ /* 0x001fea0003c00000 */
[----:B------:R1:W2:Y:S02]  /*2d9b0*/  SHFL.IDX P6, R14, R13, R12, R11 ;  /* 0x0000000c0d0e7389 */ /* 0x0002a400000c000b */
[----:B012---:R-:W-:Y:S01]  /*2d9c0*/  ENDCOLLECTIVE ;  /* 0x000000000000791b */ /* 0x007fe20003800000 */
.L_x_918:
[----:B------:R-:W-:Y:S02]  /*2d9d0*/  IMAD.MOV.U32 R13, RZ, RZ, R8 ;  /* 0x000000ffff0d7224 */ /* 0x000fe400078e0008 */
[----:B------:R-:W-:-:S07]  /*2d9e0*/  IMAD.MOV.U32 R35, RZ, RZ, R14 ;  /* 0x000000ffff237224 */ /* 0x000fce00078e000e */
[----:B------:R-:W-:Y:S05]  /*2d9f0*/  WARPSYNC.COLLECTIVE R15, `(.L_x_919) ;  /* 0x000000000f087348 */ /* 0x000fea0003c00000 */
[----:B------:R0:W1:Y:S02]  /*2da00*/  SHFL.IDX P6, R14, R13, R12, R11 ;  /* 0x0000000c0d0e7389 */ /* 0x00006400000c000b */
[----:B01----:R-:W-:Y:S01]  /*2da10*/  ENDCOLLECTIVE ;  /* 0x000000000000791b */ /* 0x003fe20003800000 */
.L_x_919:
[----:B------:R-:W-:Y:S01]  /*2da20*/  IMAD.MOV.U32 R2, RZ, RZ, R14 ;  /* 0x000000ffff027224 */ /* 0x000fe200078e000e */
[----:B------:R-:W-:Y:S06]  /*2da30*/  BRA `(.L_x_920) ;  /* 0xffffffac007c7947 */ /* 0x000fec000383ffff */
.L_x_774:
[----:B-1----:R1:W2:Y:S02]  /*2da40*/  SYNCS.PHASECHK.TRANS64.TRYWAIT P0, [R6+URZ+0x38860], R2 ;  /* 0x03886002060075a7 */ /* 0x0022a4000800017f */
[----:B--2---:R-:W-:Y:S05]  /*2da50*/  @!P0 NANOSLEEP.SYNCS 0x989680 ;  /* 0x009896800000895d */ /* 0x004fea0003900000 */
[----:B------:R-:W2:Y:S02]  /*2da60*/  @!P0 SYNCS.PHASECHK.TRANS64 P0, [R6+URZ+0x38860], R2 ;  /* 0x03886002060085a7 */ /* 0x000ea4000800007f */
[----:B--2---:R-:W-:Y:S05]  /*2da70*/  @!P0 BRA `(.L_x_774) ;  /* 0xfffffffc00f08947 */ /* 0x004fea000383ffff */
[----:B------:R-:W-:Y:S05]  /*2da80*/  BRA `(.L_x_921) ;  /* 0xffffffac00fc7947 */ /* 0x000fea000383ffff */
.L_x_775:
        /* <DEDUP_REMOVED lines=8> */
.L_x_923:
[----:B------:R-:W-:Y:S05]  /*2db10*/  BSYNC B1 ;  /* 0x0000000000017941 */ /* 0x000fea0003800000 */
.L_x_922:
[----:B------:R-:W-:Y:S02]  /*2db20*/  IMAD.MOV.U32 R13, RZ, RZ, R17 ;  /* 0x000000ffff0d7224 */ /* 0x000fe400078e0011 */
        /* <DEDUP_REMOVED lines=8> */
.L_x_924:
[----:B------:R-:W-:Y:S01]  /*2dbb0*/  ULDC.64 UR4, c[0x0][0x208] ;  /* 0x0000820000047ab9 */ /* 0x000fe20000000a00 */
[----:B------:R-:W-:Y:S02]  /*2dbc0*/  IMAD.MOV.U32 R13, RZ, RZ, R19 ;  /* 0x000000ffff0d7224 */ /* 0x000fe400078e0013 */
[----:B------:R-:W-:Y:S02]  /*2dbd0*/  IMAD.MOV.U32 R12, RZ, RZ, 0x1 ;  /* 0x00000001ff0c7424 */ /* 0x000fe400078e00ff */
[----:B------:R-:W-:-:S05]  /*2dbe0*/  IMAD.MOV.U32 R2, RZ, RZ, R14 ;  /* 0x000000ffff027224 */ /* 0x000fca00078e000e */
        /* <DEDUP_REMOVED lines=16> */
.L_x_925:
[----:B------:R-:W-:Y:S02]  /*2dcf0*/  IMAD.MOV.U32 R13, RZ, RZ, R17 ;  /* 0x000000ffff0d7224 */ /* 0x000fe400078e0011 */
[----:B------:R-:W-:-:S07]  /*2dd00*/  IMAD.MOV.U32 R3, RZ, RZ, R14 ;  /* 0x000000ffff037224 */ /* 0x000fce00078e000e */
[----:B------:R-:W-:Y:S05]  /*2dd10*/  WARPSYNC.COLLECTIVE R15, `(.L_x_926) ;  /* 0x000000000f087348 */ /* 0x000fea0003c00000 */
[----:B------:R0:W1:Y:S02]  /*2dd20*/  SHFL.IDX P6, R14, R13, R12, R11 ;  /* 0x0000000c0d0e7389 */ /* 0x00006400000c000b */
[----:B01----:R-:W-:Y:S01]  /*2dd30*/  ENDCOLLECTIVE ;  /* 0x000000000000791b */ /* 0x003fe20003800000 */
.L_x_926:
[----:B------:R-:W-:Y:S01]  /*2dd40*/  ULDC.64 UR4, c[0x0][0x208] ;  /* 0x0000820000047ab9 */ /* 0x000fe20000000a00 */
[----:B------:R-:W-:Y:S01]  /*2dd50*/  MOV R13, R19 ;  /* 0x00000013000d7202 */ /* 0x000fe20000000f00 */
        /* <DEDUP_REMOVED lines=18> */
.L_x_927:
[----:B------:R-:W-:Y:S02]  /*2de80*/  IMAD.MOV.U32 R13, RZ, RZ, R17 ;  /* 0x000000ffff0d7224 */ /* 0x000fe400078e0011 */
[----:B------:R-:W-:-:S07]  /*2de90*/  IMAD.MOV.U32 R3, RZ, RZ, R14 ;  /* 0x000000ffff037224 */ /* 0x000fce00078e000e */
[----:B------:R-:W-:Y:S05]  /*2dea0*/  WARPSYNC.COLLECTIVE R15, `(.L_x_928) ;  /* 0x000000000f087348 */ /* 0x000fea0003c00000 */
[----:B------:R0:W1:Y:S02]  /*2deb0*/  SHFL.IDX P6, R14, R13, R12, R11 ;  /* 0x0000000c0d0e7389 */ /* 0x00006400000c000b */
[----:B01----:R-:W-:Y:S01]  /*2dec0*/  ENDCOLLECTIVE ;  /* 0x000000000000791b */ /* 0x003fe20003800000 */
.L_x_928:
        /* <DEDUP_REMOVED lines=20> */
.L_x_929:
[----:B------:R-:W-:Y:S02]  /*2e010*/  IMAD.MOV.U32 R13, RZ, RZ, R17 ;  /* 0x000000ffff0d7224 */ /* 0x000fe400078e0011 */
[----:B------:R-:W-:-:S07]  /*2e020*/  IMAD.MOV.U32 R3, RZ, RZ, R14 ;  /* 0x000000ffff037224 */ /* 0x000fce00078e000e */
[----:B------:R-:W-:Y:S05]  /*2e030*/  WARPSYNC.COLLECTIVE R15, `(.L_x_930) ;  /* 0x000000000f087348 */ /* 0x000fea0003c00000 */
[----:B------:R0:W1:Y:S02]  /*2e040*/  SHFL.IDX P6, R14, R13, R12, R11 ;  /* 0x0000000c0d0e7389 */ /* 0x00006400000c000b */
[----:B01----:R-:W-:Y:S01]  /*2e050*/  ENDCOLLECTIVE ;  /* 0x000000000000791b */ /* 0x003fe20003800000 */
.L_x_930:
        /* <DEDUP_REMOVED lines=20> */
.L_x_931:
[----:B------:R-:W-:Y:S02]  /*2e1a0*/  IMAD.MOV.U32 R13, RZ, RZ, R17 ;  /* 0x000000ffff0d7224 */ /* 0x000fe400078e0011 */
[----:B------:R-:W-:-:S07]  /*2e1b0*/  IMAD.MOV.U32 R19, RZ, RZ, R14 ;  /* 0x000000ffff137224 */ /* 0x000fce00078e000e */
[----:B------:R-:W-:Y:S05]  /*2e1c0*/  WARPSYNC.COLLECTIVE R15, `(.L_x_932) ;  /* 0x000000000f087348 */ /* 0x000fea0003c00000 */
[----:B------:R0:W1:Y:S02]  /*2e1d0*/  SHFL.IDX P6, R14, R13, R12, R11 ;  /* 0x0000000c0d0e7389 */ /* 0x00006400000c000b */
[----:B01----:R-:W-:Y:S01]  /*2e1e0*/  ENDCOLLECTIVE ;  /* 0x000000000000791b */ /* 0x003fe20003800000 */
.L_x_932:
[----:B------:R-:W-:Y:S01]  /*2e1f0*/  IMAD.MOV.U32 R2, RZ, RZ, R14 ;  /* 0x000000ffff027224 */ /* 0x000fe200078e000e */
[----:B------:R-:W-:Y:S06]  /*2e200*/  BRA `(.L_x_933) ;  /* 0xffffffac00187947 */ /* 0x000fec000383ffff */
.L_x_783:
[----:B0-----:R0:W2:Y:S02]  /*2e210*/  SYNCS.PHASECHK.TRANS64.TRYWAIT P0, [R4+URZ+0x38860], R3 ;  /* 0x03886003040075a7 */ /* 0x0010a4000800017f */
[----:B--2---:R-:W-:Y:S05]  /*2e220*/  @!P0 NANOSLEEP.SYNCS 0x989680 ;  /* 0x009896800000895d */ /* 0x004fea0003900000 */
[----:B------:R-:W2:Y:S02]  /*2e230*/  @!P0 SYNCS.PHASECHK.TRANS64 P0, [R4+URZ+0x38860], R3 ;  /* 0x03886003040085a7 */ /* 0x000ea4000800007f */
[----:B--2---:R-:W-:Y:S05]  /*2e240*/  @!P0 BRA `(.L_x_783) ;  /* 0xfffffffc00f08947 */ /* 0x004fea000383ffff */
[----:B------:R-:W-:Y:S05]  /*2e250*/  BRA `(.L_x_934) ;  /* 0xffffffb0004c7947 */ /* 0x000fea000383ffff */
.L_x_784:
        /* <DEDUP_REMOVED lines=8> */
.L_x_936:
[----:B------:R-:W-:Y:S05]  /*2e2e0*/  BSYNC B0 ;  /* 0x0000000000007941 */ /* 0x000fea0003800000 */
.L_x_935:
[----:B------:R-:W-:Y:S01]  /*2e2f0*/  IMAD.MOV.U32 R13, RZ, RZ, R17 ;  /* 0x000000ffff0d7224 */ /* 0x000fe200078e0011 */
[C---:B------:R-:W-:Y:S01]  /*2e300*/  LOP3.LUT R0, R34.reuse, 0x40, RZ, 0xfc, !PT ;  /* 0x0000004022007812 */ /* 0x040fe200078efcff */
[----:B------:R-:W-:Y:S01]  /*2e310*/  IMAD.MOV.U32 R12, RZ, RZ, RZ ;  /* 0x000000ffff0c7224 */ /* 0x000fe200078e00ff */
[C---:B------:R-:W-:Y:S01]  /*2e320*/  LOP3.LUT R6, R34.reuse, 0x80, RZ, 0xfc, !PT ;  /* 0x0000008022067812 */ /* 0x040fe200078efcff */
[----:B------:R-:W-:Y:S02]  /*2e330*/  IMAD.MOV.U32 R11, RZ, RZ, 0x181f ;  /* 0x0000181fff0b7424 */ /* 0x000fe400078e00ff */
[----:B------:R-:W-:Y:S02]  /*2e340*/  IMAD.MOV.U32 R15, RZ, RZ, -0x1 ;  /* 0xffffffffff0f7424 */ /* 0x000fe400078e00ff */
[----:B------:R-:W-:Y:S02]  /*2e350*/  IMAD.MOV.U32 R3, RZ, RZ, R14 ;  /* 0x000000ffff037224 */ /* 0x000fe400078e000e */
[----:B------:R-:W-:-:S07]  /*2e360*/  IMAD.SHL.U32 R8, R34, 0x2, RZ ;  /* 0x0000000222087824 */ /* 0x000fce00078e00ff */
[----:B------:R-:W-:Y:S05]  /*2e370*/  WARPSYNC.COLLECTIVE R15, `(.L_x_937) ;  /* 0x000000000f087348 */ /* 0x000fea0003c00000 */
[----:B------:R0:W1:Y:S02]  /*2e380*/  SHFL.IDX P6, R14, R13, R12, R11 ;  /* 0x0000000c0d0e7389 */ /* 0x00006400000c000b */
[----:B01----:R-:W-:Y:S01]  /*2e390*/  ENDCOLLECTIVE ;  /* 0x000000000000791b */ /* 0x003fe20003800000 */
.L_x_937:
[----:B------:R-:W-:Y:S01]  /*2e3a0*/  ULDC UR4, c[0x0][0x2f4] ;  /* 0x0000bd0000047ab9 */ /* 0x000fe20000000800 */
[----:B------:R-:W-:Y:S01]  /*2e3b0*/  ULDC.64 UR6, c[0x0][0x208] ;  /* 0x0000820000067ab9 */ /* 0x000fe20000000a00 */
[----:B------:R-:W-:Y:S02]  /*2e3c0*/  ISETP.GE.AND P3, PT, R34, UR4, PT ;  /* 0x0000000422007c0c */ /* 0x000fe4000bf66270 */
[----:B------:R-:W-:Y:S01]  /*2e3d0*/  ISETP.GE.AND P2, PT, R0, UR4, PT ;  /* 0x0000000400007c0c */ /* 0x000fe2000bf46270 */
[----:B------:R-:W-:Y:S01]  /*2e3e0*/  IMAD R0, R7, 0x2, R16 ;  /* 0x0000000207007824 */ /* 0x000fe200078e0210 */
        /* <DEDUP_REMOVED lines=13> */
[----:B------:R-:W-:-:S04]  /*2e4c0*/  ISETP.GE.AND P0, PT, R37, UR4, PT ;  /* 0x0000000425007c0c */ /* 0x000fc8000bf06270 */
[----:B------:R0:W-:Y:S01]  /*2e4d0*/  LDGSTS.E.BYPASS.LTC128B.128 [R0+0x5400], desc[UR6][R2.64+0x100], !P4 ;  /* 0x0540010002007fae */ /* 0x0001e2000e101d46 */
[----:B------:R-:W-:-:S13]  /*2e4e0*/  ISETP.LT.OR P4, PT, R5, 0x1, P0 ;  /* 0x000000010500780c */ /* 0x000fda0000781670 */
[----:B------:R0:W-:Y:S02]  /*2e4f0*/  LDGSTS.E.BYPASS.LTC128B.128 [R0+0x7c00], desc[UR6][R2.64+0x180], !P4 ;  /* 0x07c0018002007fae */ /* 0x0001e4000e101d46 */
[----:B0-----:R-:W-:Y:S05]  /*2e500*/  WARPSYNC.COLLECTIVE R15, `(.L_x_938) ;  /* 0x000000000f087348 */ /* 0x001fea0003c00000 */
[----:B------:R1:W2:Y:S02]  /*2e510*/  SHFL.IDX P6, R14, R13, R12, R11 ;  /* 0x0000000c0d0e7389 */ /* 0x0002a400000c000b */
[----:B012---:R-:W-:Y:S01]  /*2e520*/  ENDCOLLECTIVE ;  /* 0x000000000000791b */ /* 0x007fe20003800000 */
.L_x_938:
[----:B------:R-:W-:Y:S02]  /*2e530*/  IMAD.MOV.U32 R13, RZ, RZ, R17 ;  /* 0x000000ffff0d7224 */ /* 0x000fe400078e0011 */
[----:B------:R-:W-:-:S07]  /*2e540*/  IMAD.MOV.U32 R3, RZ, RZ, R14 ;  /* 0x000000ffff037224 */ /* 0x000fce00078e000e */
[----:B------:R-:W-:Y:S05]  /*2e550*/  WARPSYNC.COLLECTIVE R15, `(.L_x_939) ;  /* 0x000000000f087348 */ /* 0x000fea0003c00000 */
[----:B------:R0:W1:Y:S02]  /*2e560*/  SHFL.IDX P6, R14, R13, R12, R11 ;  /* 0x0000000c0d0e7389 */ /* 0x00006400000c000b */
[----:B01----:R-:W-:Y:S01]  /*2e570*/  ENDCOLLECTIVE ;  /* 0x000000000000791b */ /* 0x003fe20003800000 */
.L_x_939:
[----:B------:R-:W-:Y:S01]  /*2e580*/  ULDC.64 UR4, c[0x0][0x208] ;  /* 0x0000820000047ab9 */ /* 0x000fe20000000a00 */
[----:B------:R-:W-:Y:S02]  /*2e590*/  IMAD.MOV.U32 R13, RZ, RZ, R19 ;  /* 0x000000ffff0d7224 */ /* 0x000fe400078e0013 */
        /* <DEDUP_REMOVED lines=17> */
.L_x_940:
[----:B------:R-:W-:Y:S02]  /*2e6b0*/  IMAD.MOV.U32 R13, RZ, RZ, R17 ;  /* 0x000000ffff0d7224 */ /* 0x000fe400078e0011 */
[----:B------:R-:W-:-:S07]  /*2e6c0*/  IMAD.MOV.U32 R7, RZ, RZ, R14 ;  /* 0x000000ffff077224 */ /* 0x000fce00078e000e */
[----:B------:R-:W-:Y:S05]  /*2e6d0*/  WARPSYNC.COLLECTIVE R15, `(.L_x_941) ;  /* 0x000000000f087348 */ /* 0x000fea0003c00000 */
[----:B------:R0:W1:Y:S02]  /*2e6e0*/  SHFL.IDX P6, R14, R13, R12, R11 ;  /* 0x0000000c0d0e7389 */ /* 0x00006400000c000b */
[----:B01----:R-:W-:Y:S01]  /*2e6f0*/  ENDCOLLECTIVE ;  /* 0x000000000000791b */ /* 0x003fe20003800000 */
.L_x_941:
        /* <DEDUP_REMOVED lines=19> */
.L_x_942:
[----:B------:R-:W-:Y:S02]  /*2e830*/  IMAD.MOV.U32 R13, RZ, RZ, R17 ;  /* 0x000000ffff0d7224 */ /* 0x000fe400078e0011 */
[----:B------:R-:W-:-:S07]  /*2e840*/  IMAD.MOV.U32 R3, RZ, RZ, R14 ;  /* 0x000000ffff037224 */ /* 0x000fce00078e000e */
[----:B------:R-:W-:Y:S05]  /*2e850*/  WARPSYNC.COLLECTIVE R15, `(.L_x_943) ;  /* 0x000000000f087348 */ /* 0x000fea0003c00000 */
[----:B------:R0:W1:Y:S02]  /*2e860*/  SHFL.IDX P6, R14, R13, R12, R11 ;  /* 0x0000000c0d0e7389 */ /* 0x00006400000c000b */
[----:B01----:R-:W-:Y:S01]  /*2e870*/  ENDCOLLECTIVE ;  /* 0x000000000000791b */ /* 0x003fe20003800000 */
.L_x_943:
        /* <DEDUP_REMOVED lines=19> */
.L_x_944:
[----:B------:R-:W-:Y:S02]  /*2e9b0*/  IMAD.MOV.U32 R13, RZ, RZ, R17 ;  /* 0x000000ffff0d7224 */ /* 0x000fe400078e0011 */
[----:B------:R-:W-:-:S07]  /*2e9c0*/  IMAD.MOV.U32 R19, RZ, RZ, R14 ;  /* 0x000000ffff137224 */ /* 0x000fce00078e000e */
[----:B------:R-:W-:Y:S05]  /*2e9d0*/  WARPSYNC.COLLECTIVE R15, `(.L_x_945) ;  /* 0x000000000f087348 */ /* 0x000fea0003c00000 */
[----:B------:R0:W1:Y:S02]  /*2e9e0*/  SHFL.IDX P6, R14, R13, R12, R11 ;  /* 0x0000000c0d0e7389 */ /* 0x00006400000c000b */
[----:B01----:R-:W-:Y:S01]  /*2e9f0*/  ENDCOLLECTIVE ;  /* 0x000000000000791b */ /* 0x003fe20003800000 */
.L_x_945:
[----:B------:R-:W-:Y:S05]  /*2ea00*/  BRA `(.L_x_946) ;  /* 0xffffffac00707947 */ /* 0x000fea000383ffff */
.L_x_789:
        /* <DEDUP_REMOVED lines=8> */
.L_x_948:
[----:B------:R-:W-:Y:S05]  /*2ea90*/  BSYNC B0 ;  /* 0x0000000000007941 */ /* 0x000fea0003800000 */
.L_x_947:
        /* <DEDUP_REMOVED lines=9> */
.L_x_949:
[----:B------:R-:W-:Y:S01]  /*2eb30*/  ULDC UR4, c[0x0][0xc3c] ;  /* 0x00030f0000047ab9 */ /* 0x000fe20000000800 */
[----:B------:R-:W-:Y:S01]  /*2eb40*/  ULDC.64 UR6, c[0x0][0x208] ;  /* 0x0000820000067ab9 */ /* 0x000fe20000000a00 */
        /* <DEDUP_REMOVED lines=14> */
[C---:B------:R-:W-:Y:S01]  /*2ec30*/  ISETP.GE.U32.AND P5, PT, R9.reuse, 0x10, PT ;  /* 0x000000100900780c */ /* 0x040fe20003fa6070 */
[----:B--2---:R-:W-:Y:S01]  /*2ec40*/  @!P1 IMAD.MOV.U32 R7, RZ, RZ, R6 ;  /* 0x000000ffff079224 */ /* 0x004fe200078e0006 */
[----:B------:R-:W-:Y:S01]  /*2ec50*/  MOV R6, RZ ;  /* 0x000000ff00067202 */ /* 0x000fe20000000f00 */
[----:B---3--:R-:W-:Y:S01]  /*2ec60*/  @!P1 IMAD.MOV.U32 R4, RZ, RZ, R5 ;  /* 0x000000ffff049224 */ /* 0x008fe200078e0005 */
[----:B------:R-:W-:-:S03]  /*2ec70*/  ISETP.NE.AND P1, PT, R9, RZ, PT ;  /* 0x000000ff0900720c */ /* 0x000fc60003f25270 */
[----:B------:R-:W-:-:S10]  /*2ec80*/  IMAD R13, R4, R7, RZ ;  /* 0x00000007040d7224 */ /* 0x000fd400078e02ff */
[----:B------:R-:W-:Y:S05]  /*2ec90*/  WARPSYNC.COLLECTIVE R15, `(.L_x_950) ;  /* 0x000000000f087348 */ /* 0x000fea0003c00000 */
[----:B------:R0:W1:Y:S02]  /*2eca0*/  SHFL.UP P6, R14, R13, R12, R11 ;  /* 0x0400000c0d0e7389 */ /* 0x00006400000c000b */
[----:B01----:R-:W-:Y:S01]  /*2ecb0*/  ENDCOLLECTIVE ;  /* 0x000000000000791b */ /* 0x003fe20003800000 */
.L_x_950:
[----:B------:R-:W-:Y:S01]  /*2ecc0*/  IMAD.MOV.U32 R12, RZ, RZ, 0x2 ;  /* 0x00000002ff0c7424 */ /* 0x000fe200078e00ff */
[----:B------:R-:W-:-:S05]  /*2ecd0*/  SEL R14, R14, RZ, P1 ;  /* 0x000000ff0e0e7207 */ /* 0x000fca0000800000 */
[----:B------:R-:W-:-:S04]  /*2ece0*/  IMAD.IADD R5, R13, 0x1, R14 ;  /* 0x000000010d057824 */ /* 0x000fc800078e020e */
[----:B------:R-:W-:-:S07]  /*2ecf0*/  IMAD.MOV.U32 R13, RZ, RZ, R5 ;  /* 0x000000ffff0d7224 */ /* 0x000fce00078e0005 */
[----:B------:R-:W-:Y:S05]  /*2ed00*/  WARPSYNC.COLLECTIVE R15, `(.L_x_951) ;  /* 0x000000000f087348 */ /* 0x000fea0003c00000 */
[----:B------:R0:W1:Y:S02]  /*2ed10*/  SHFL.UP P6, R14, R13, R12, R11 ;  /* 0x0400000c0d0e7389 */ /* 0x00006400000c000b */
[----:B01----:R-:W-:Y:S01]  /*2ed20*/  ENDCOLLECTIVE ;  /* 0x000000000000791b */ /* 0x003fe20003800000 */
.L_x_951:
[----:B------:R-:W-:Y:S01]  /*2ed30*/  IMAD.MOV.U32 R12, RZ, RZ, 0x4 ;  /* 0x00000004ff0c7424 */ /* 0x000fe200078e00ff */
[----:B------:R-:W-:-:S05]  /*2ed40*/  SEL R2, R14, RZ, P2 ;  /* 0x000000ff0e027207 */ /* 0x000fca0001000000 */
[----:B------:R-:W-:-:S04]  /*2ed50*/  IMAD.IADD R2, R5, 0x1, R2 ;  /* 0x0000000105027824 */ /* 0x000fc800078e0202 */
[----:B------:R-:W-:-:S07]  /*2ed60*/  IMAD.MOV.U32 R13, RZ, RZ, R2 ;  /* 0x000000ffff0d7224 */ /* 0x000fce00078e0002 */
[----:B------:R-:W-:Y:S05]  /*2ed70*/  WARPSYNC.COLLECTIVE R15, `(.L_x_952) ;  /* 0x000000000f087348 */ /* 0x000fea0003c00000 */
[----:B------:R0:W1:Y:S02]  /*2ed80*/  SHFL.UP P6, R14, R13, R12, R11 ;  /* 0x0400000c0d0e7389 */ /* 0x00006400000c000b */
[----:B01----:R-:W-:Y:S01]  /*2ed90*/  ENDCOLLECTIVE ;  /* 0x000000000000791b */ /* 0x003fe20003800000 */
.L_x_952:
[----:B------:R-:W-:Y:S01]  /*2eda0*/  IMAD.MOV.U32 R12, RZ, RZ, 0x8 ;  /* 0x00000008ff0c7424 */ /* 0x000fe200078e00ff */
[----:B------:R-:W-:-:S05]  /*2edb0*/  SEL R3, R14, RZ, P3 ;  /* 0x000000ff0e037207 */ /* 0x000fca0001800000 */
[----:B------:R-:W-:-:S04]  /*2edc0*/  IMAD.IADD R3, R2, 0x1, R3 ;  /* 0x0000000102037824 */ /* 0x000fc800078e0203 */
[----:B------:R-:W-:-:S07]  /*2edd0*/  IMAD.MOV.U32 R13, RZ, RZ, R3 ;  /* 0x000000ffff0d7224 */ /* 0x000fce00078e0003 */
[----:B------:R-:W-:Y:S05]  /*2ede0*/  WARPSYNC.COLLECTIVE R15, `(.L_x_953) ;  /* 0x000000000f087348 */ /* 0x000fea0003c00000 */
[----:B------:R0:W1:Y:S02]  /*2edf0*/  SHFL.UP P6, R14, R13, R12, R11 ;  /* 0x0400000c0d0e7389 */ /* 0x00006400000c000b */
[----:B01----:R-:W-:Y:S01]  /*2ee00*/  ENDCOLLECTIVE ;  /* 0x000000000000791b */ /* 0x003fe20003800000 */
.L_x_953:
[----:B------:R-:W-:Y:S01]  /*2ee10*/  IMAD.MOV.U32 R12, RZ, RZ, 0x10 ;  /* 0x00000010ff0c7424 */ /* 0x000fe200078e00ff */
[----:B------:R-:W-:-:S05]  /*2ee20*/  SEL R14, R14, RZ, P4 ;  /* 0x000000ff0e0e7207 */ /* 0x000fca0002000000 */
[----:B------:R-:W-:-:S04]  /*2ee30*/  IMAD.IADD R5, R3, 0x1, R14 ;  /* 0x0000000103057824 */ /* 0x000fc800078e020e */
[----:B------:R-:W-:-:S07]  /*2ee40*/  IMAD.MOV.U32 R13, RZ, RZ, R5 ;  /* 0x000000ffff0d7224 */ /* 0x000fce00078e0005 */
[----:B------:R-:W-:Y:S05]  /*2ee50*/  WARPSYNC.COLLECTIVE R15, `(.L_x_954) ;  /* 0x000000000f087348 */ /* 0x000fea0003c00000 */
[----:B------:R0:W1:Y:S02]  /*2ee60*/  SHFL.UP P6, R14, R13, R12, R11 ;  /* 0x0400000c0d0e7389 */ /* 0x00006400000c000b */
[----:B01----:R-:W-:Y:S01]  /*2ee70*/  ENDCOLLECTIVE ;  /* 0x000000000000791b */ /* 0x003fe20003800000 */
.L_x_954:
        /* <DEDUP_REMOVED lines=8> */
.L_x_955:
[----:B------:R-:W-:Y:S05]  /*2ef00*/  BRA `(.L_x_956) ;  /* 0xffffffac00947947 */ /* 0x000fea000383ffff */
.L_x_792:
[----:B------:R-:W-:Y:S01]  /*2ef10*/  BSSY B0, `(.L_x_957) ;  /* 0x0000007000007945 */ /* 0x000fe20003800000 */
[----:B------:R-:W-:Y:S02]  /*2ef20*/  IMAD.MOV.U32 R12, RZ, RZ, 0x1 ;  /* 0x00000001ff0c7424 */ /* 0x000fe400078e00ff */
[----:B------:R-:W-:Y:S02]  /*2ef30*/  IMAD.MOV.U32 R11, RZ, RZ, RZ ;  /* 0x000000ffff0b7224 */ /* 0x000fe400078e00ff */
[----:B------:R-:W-:-:S07]  /*2ef40*/  IMAD.MOV.U32 R15, RZ, RZ, -0x1 ;  /* 0xffffffffff0f7424 */ /* 0x000fce00078e00ff */
[----:B------:R-:W-:Y:S05]  /*2ef50*/  WARPSYNC.COLLECTIVE R15, `(.L_x_958) ;  /* 0x000000000f087348 */ /* 0x000fea0003c00000 */
[----:B------:R0:W1:Y:S02]  /*2ef60*/  SHFL.UP P6, R14, R13, R12, R11 ;  /* 0x0400000c0d0e7389 */ /* 0x00006400000c000b */
[----:B01----:R-:W-:Y:S01]  /*2ef70*/  ENDCOLLECTIVE ;  /* 0x000000000000791b */ /* 0x003fe20003800000 */
.L_x_958:
[----:B------:R-:W-:Y:S05]  /*2ef80*/  BSYNC B0 ;  /* 0x0000000000007941 */ /* 0x000fea0003800000 */
.L_x_957:
        /* <DEDUP_REMOVED lines=8> */
.L_x_959:
[----:B------:R-:W-:Y:S01]  /*2f010*/  IMAD.MOV.U32 R12, RZ, RZ, 0x4 ;  /* 0x00000004ff0c7424 */ /* 0x000fe200078e00ff */
[----:B------:R-:W-:-:S05]  /*2f020*/  SEL R2, R14, RZ, P2 ;  /* 0x000000ff0e027207 */ /* 0x000fca0001000000 */
[----:B------:R-:W-:-:S04]  /*2f030*/  IMAD.IADD R2, R13, 0x1, R2 ;  /* 0x000000010d027824 */ /* 0x000fc800078e0202 */
[----:B------:R-:W-:-:S07]  /*2f040*/  IMAD.MOV.U32 R13, RZ, RZ, R2 ;  /* 0x000000ffff0d7224 */ /* 0x000fce00078e0002 */
[----:B------:R-:W-:Y:S05]  /*2f050*/  WARPSYNC.COLLECTIVE R15, `(.L_x_960) ;  /* 0x000000000f087348 */ /* 0x000fea0003c00000 */
[----:B------:R0:W1:Y:S02]  /*2f060*/  SHFL.UP P6, R14, R13, R12, R11 ;  /* 0x0400000c0d0e7389 */ /* 0x00006400000c000b */
[----:B01----:R-:W-:Y:S01]  /*2f070*/  ENDCOLLECTIVE ;  /* 0x000000000000791b */ /* 0x003fe20003800000 */
.L_x_960:
[----:B------:R-:W-:Y:S01]  /*2f080*/  IMAD.MOV.U32 R12, RZ, RZ, 0x8 ;  /* 0x00000008ff0c7424 */ /* 0x000fe200078e00ff */
[----:B------:R-:W-:-:S05]  /*2f090*/  SEL R3, R14, RZ, P3 ;  /* 0x000000ff0e037207 */ /* 0x000fca0001800000 */
[----:B------:R-:W-:-:S04]  /*2f0a0*/  IMAD.IADD R3, R2, 0x1, R3 ;  /* 0x0000000102037824 */ /* 0x000fc800078e0203 */
[----:B------:R-:W-:-:S07]  /*2f0b0*/  IMAD.MOV.U32 R13, RZ, RZ, R3 ;  /* 0x000000ffff0d7224 */ /* 0x000fce00078e0003 */
[----:B------:R-:W-:Y:S05]  /*2f0c0*/  WARPSYNC.COLLECTIVE R15, `(.L_x_961) ;  /* 0x000000000f087348 */ /* 0x000fea0003c00000 */
[----:B------:R0:W1:Y:S02]  /*2f0d0*/  SHFL.UP P6, R14, R13, R12, R11 ;  /* 0x0400000c0d0e7389 */ /* 0x00006400000c000b */
[----:B01----:R-:W-:Y:S01]  /*2f0e0*/  ENDCOLLECTIVE ;  /* 0x000000000000791b */ /* 0x003fe20003800000 */
.L_x_961:
[----:B------:R-:W-:Y:S01]  /*2f0f0*/  IMAD.MOV.U32 R12, RZ, RZ, 0x10 ;  /* 0x00000010ff0c7424 */ /* 0x000fe200078e00ff */
[----:B------:R-:W-:-:S05]  /*2f100*/  SEL R14, R14, RZ, P4 ;  /* 0x000000ff0e0e7207 */ /* 0x000fca0002000000 */
[----:B------:R-:W-:-:S04]  /*2f110*/  IMAD.IADD R5, R3, 0x1, R14 ;  /* 0x0000000103057824 */ /* 0x000fc800078e020e */
[----:B------:R-:W-:-:S07]  /*2f120*/  IMAD.MOV.U32 R13, RZ, RZ, R5 ;  /* 0x000000ffff0d7224 */ /* 0x000fce00078e0005 */
[----:B------:R-:W-:Y:S05]  /*2f130*/  WARPSYNC.COLLECTIVE R15, `(.L_x_962) ;  /* 0x000000000f087348 */ /* 0x000fea0003c00000 */
[----:B------:R0:W1:Y:S02]  /*2f140*/  SHFL.UP P6, R14, R13, R12, R11 ;  /* 0x0400000c0d0e7389 */ /* 0x00006400000c000b */
[----:B01----:R-:W-:Y:S01]  /*2f150*/  ENDCOLLECTIVE ;  /* 0x000000000000791b */ /* 0x003fe20003800000 */
.L_x_962:
        /* <DEDUP_REMOVED lines=8> */
.L_x_963:
[----:B------:R-:W-:Y:S05]  /*2f1e0*/  BRA `(.L_x_964) ;  /* 0xffffffac00847947 */ /* 0x000fea000383ffff */
.L_x_794:
[----:B------:R-:W-:Y:S01]  /*2f1f0*/  BSSY B0, `(.L_x_965) ;  /* 0x0000006000007945 */ /* 0x000fe20003800000 */
[----:B------:R-:W-:Y:S01]  /*2f200*/  PLOP3.LUT P6, PT, P6, PT, PT, 0x8, 0x0 ;  /* 0x000000000000781c */ /* 0x000fe200037ce170 */
[----:B------:R-:W-:-:S12]  /*2f210*/  IMAD.MOV.U32 R15, RZ, RZ, -0x1 ;  /* 0xffffffffff0f7424 */ /* 0x000fd800078e00ff */
[----:B0-----:R-:W-:Y:S05]  /*2f220*/  WARPSYNC.COLLECTIVE R15, `(.L_x_966) ;  /* 0x000000000f087348 */ /* 0x001fea0003c00000 */
[----:B------:R-:W-:Y:S01]  /*2f230*/  VOTE.ANY R14, PT, P6 ;  /* 0x00000000000e7806 */ /* 0x000fe200030e0100 */
[----:B0-----:R-:W-:Y:S06]  /*2f240*/  ENDCOLLECTIVE ;  /* 0x000000000000791b */ /* 0x001fec0003800000 */
.L_x_966:
[----:B------:R-:W-:Y:S05]  /*2f250*/  BSYNC B0 ;  /* 0x0000000000007941 */ /* 0x000fea0003800000 */
.L_x_965:
        /* <DEDUP_REMOVED lines=9> */
.L_x_967:
[----:B------:R-:W-:Y:S02]  /*2f2f0*/  IMAD.MOV.U32 R13, RZ, RZ, R4 ;  /* 0x000000ffff0d7224 */ /* 0x000fe400078e0004 */
[----:B------:R-:W-:-:S07]  /*2f300*/  IMAD.MOV.U32 R7, RZ, RZ, R14 ;  /* 0x000000ffff077224 */ /* 0x000fce00078e000e */
[----:B------:R-:W-:Y:S05]  /*2f310*/  WARPSYNC.COLLECTIVE R15, `(.L_x_968) ;  /* 0x000000000f087348 */ /* 0x000fea0003c00000 */
[----:B------:R0:W1:Y:S02]  /*2f320*/  SHFL.IDX P6, R14, R13, R12, R11 ;  /* 0x0000000c0d0e7389 */ /* 0x00006400000c000b */
[----:B01----:R-:W-:Y:S01]  /*2f330*/  ENDCOLLECTIVE ;  /* 0x000000000000791b */ /* 0x003fe20003800000 */
.L_x_968:
[----:B------:R-:W-:Y:S01]  /*2f340*/  IMAD.MOV.U32 R4, RZ, RZ, R14 ;  /* 0x000000ffff047224 */ /* 0x000fe200078e000e */
[----:B------:R-:W-:Y:S06]  /*2f350*/  BRA `(.L_x_969) ;  /* 0xffffffac00647947 */ /* 0x000fec000383ffff */
.L_x_796:
[----:B------:R-:W-:Y:S01]  /*2f360*/  BSSY B0, `(.L_x_970) ;  /* 0x0000007000007945 */ /* 0x000fe20003800000 */
[----:B------:R-:W-:Y:S02]  /*2f370*/  IMAD.MOV.U32 R13, RZ, RZ, R2 ;  /* 0x000000ffff0d7224 */ /* 0x000fe400078e0002 */
[----:B------:R-:W-:Y:S02]  /*2f380*/  IMAD.MOV.U32 R11, RZ, RZ, 0x1f ;  /* 0x0000001fff0b7424 */ /* 0x000fe400078e00ff */
[----:B------:R-:W-:-:S07]  /*2f390*/  IMAD.MOV.U32 R15, RZ, RZ, -0x1 ;  /* 0xffffffffff0f7424 */ /* 0x000fce00078e00ff */
[----:B0123--:R-:W-:Y:S05]  /*2f3a0*/  WARPSYNC.COLLECTIVE R15, `(.L_x_971) ;  /* 0x000000000f087348 */ /* 0x00ffea0003c00000 */
[----:B------:R4:W0:Y:S02]  /*2f3b0*/  SHFL.IDX P6, R14, R13, R12, R11 ;  /* 0x0000000c0d0e7389 */ /* 0x00082400000c000b */
[----:B01234-:R-:W-:Y:S01]  /*2f3c0*/  ENDCOLLECTIVE ;  /* 0x000000000000791b */ /* 0x01ffe20003800000 */
.L_x_971:
[----:B------:R-:W-:Y:S05]  /*2f3d0*/  BSYNC B0 ;  /* 0x0000000000007941 */ /* 0x000fea0003800000 */
.L_x_970:
[----:B------:R-:W-:Y:S01]  /*2f3e0*/  IMAD.MOV.U32 R6, RZ, RZ, R14 ;  /* 0x000000ffff067224 */ /* 0x000fe200078e000e */
[----:B------:R-:W-:Y:S06]  /*2f3f0*/  BRA `(.L_x_795) ;  /* 0xffffffac00547947 */ /* 0x000fec000383ffff */
.L_x_800:
[----:B-1----:R1:W3:Y:S02]  /*2f400*/  SYNCS.PHASECHK.TRANS64.TRYWAIT P0, [R5+URZ+0x38820], R0 ;  /* 0x03882000050075a7 */ /* 0x0022e4000800017f */
[----:B---3--:R-:W-:Y:S05]  /*2f410*/  @!P0 NANOSLEEP.SYNCS 0x989680 ;  /* 0x009896800000895d */ /* 0x008fea0003900000 */
[----:B------:R-:W3:Y:S02]  /*2f420*/  @!P0 SYNCS.PHASECHK.TRANS64 P0, [R5+URZ+0x38820], R0 ;  /* 0x03882000050085a7 */ /* 0x000ee4000800007f */
[----:B---3--:R-:W-:Y:S05]  /*2f430*/  @!P0 BRA `(.L_x_800) ;  /* 0xfffffffc00f08947 */ /* 0x008fea000383ffff */
[----:B------:R-:W-:Y:S05]  /*2f440*/  BRA `(.L_x_972) ;  /* 0xffffffb000ac7947 */ /* 0x000fea000383ffff */
.L_x_801:
        /* <DEDUP_REMOVED lines=11> */
.L_x_974:
[----:B------:R-:W-:Y:S05]  /*2f500*/  BSYNC B0 ;  /* 0x0000000000007941 */ /* 0x000fea0003800000 */
.L_x_973:
[----:B------:R-:W-:Y:S05]  /*2f510*/  BRA `(.L_x_975) ;  /* 0xffffffb000947947 */ /* 0x000fea000383ffff */
.L_x_802:
[----:B------:R-:W-:Y:S01]  /*2f520*/  BSSY B0, `(.L_x_976) ;  /* 0x0000006000007945 */ /* 0x000fe20003800000 */
[----:B------:R-:W-:-:S07]  /*2f530*/  IMAD.MOV.U32 R15, RZ, RZ, -0x1 ;  /* 0xffffffffff0f7424 */ /* 0x000fce00078e00ff */
[----:B012---:R-:W-:Y:S05]  /*2f540*/  WARPSYNC.COLLECTIVE R15, `(.L_x_977) ;  /* 0x000000000f0c7348 */ /* 0x007fea0003c00000 */
[----:B------:R-:W-:Y:S02]  /*2f550*/  ELECT P6, UR62, PT ;  /* 0x00000000003e782f */ /* 0x000fe400038c0000 */
[----:B------:R-:W-:Y:S01]  /*2f560*/  MOV R14, UR62 ;  /* 0x0000003e000e7c02 */ /* 0x000fe20008000f00 */
[----:B012---:R-:W-:Y:S10]  /*2f570*/  ENDCOLLECTIVE ;  /* 0x000000000000791b */ /* 0x007ff40003800000 */
.L_x_977:
[----:B------:R-:W-:Y:S05]  /*2f580*/  BSYNC B0 ;  /* 0x0000000000007941 */ /* 0x000fea0003800000 */
.L_x_976:
[----:B------:R-:W-:Y:S05]  /*2f590*/  BRA `(.L_x_978) ;  /* 0xffffffb000887947 */ /* 0x000fea000383ffff */
.L_x_804:
[----:B-1----:R1:W3:Y:S02]  /*2f5a0*/  SYNCS.PHASECHK.TRANS64.TRYWAIT P1, [R3+URZ+0x38840], R2 ;  /* 0x03884002030075a7 */ /* 0x0022e4000802017f */
[----:B---3--:R-:W-:Y:S05]  /*2f5b0*/  @!P1 NANOSLEEP.SYNCS 0x989680 ;  /* 0x009896800000995d */ /* 0x008fea0003900000 */
[----:B------:R-:W3:Y:S02]  /*2f5c0*/  @!P1 SYNCS.PHASECHK.TRANS64 P1, [R3+URZ+0x38840], R2 ;  /* 0x03884002030095a7 */ /* 0x000ee4000802007f */
[----:B---3--:R-:W-:Y:S05]  /*2f5d0*/  @!P1 BRA `(.L_x_804) ;  /* 0xfffffffc00f09947 */ /* 0x008fea000383ffff */
[----:B------:R-:W-:Y:S05]  /*2f5e0*/  BRA `(.L_x_979) ;  /* 0xffffffb000a87947 */ /* 0x000fea000383ffff */
.L_x_806:
[----:B---3--:R3:W4:Y:S02]  /*2f5f0*/  SYNCS.PHASECHK.TRANS64.TRYWAIT P1, [R23+URZ+0x38840], R0 ;  /* 0x03884000170075a7 */ /* 0x008724000802017f */
[----:B----4-:R-:W-:Y:S05]  /*2f600*/  @!P1 NANOSLEEP.SYNCS 0x989680 ;  /* 0x009896800000995d */ /* 0x010fea0003900000 */
[----:B------:R-:W4:Y:S02]  /*2f610*/  @!P1 SYNCS.PHASECHK.TRANS64 P1, [R23+URZ+0x38840], R0 ;  /* 0x03884000170095a7 */ /* 0x000f24000802007f */
[----:B----4-:R-:W-:Y:S05]  /*2f620*/  @!P1 BRA `(.L_x_806) ;  /* 0xfffffffc00f09947 */ /* 0x010fea000383ffff */
[----:B------:R-:W-:Y:S05]  /*2f630*/  BRA `(.L_x_980) ;  /* 0xffffffb000b47947 */ /* 0x000fea000383ffff */
.L_x_808:
[----:B----4-:R4:W0:Y:S02]  /*2f640*/  SYNCS.PHASECHK.TRANS64.TRYWAIT P1, [R3+URZ+0x38860], R2 ;  /* 0x03886002030075a7 */ /* 0x010824000802017f */
[----:B0-----:R-:W-:Y:S05]  /*2f650*/  @!P1 NANOSLEEP.SYNCS 0x989680 ;  /* 0x009896800000995d */ /* 0x001fea0003900000 */
[----:B------:R-:W0:Y:S02]  /*2f660*/  @!P1 SYNCS.PHASECHK.TRANS64 P1, [R3+URZ+0x38860], R2 ;  /* 0x03886002030095a7 */ /* 0x000e24000802007f */
[----:B0-----:R-:W-:Y:S05]  /*2f670*/  @!P1 BRA `(.L_x_808) ;  /* 0xfffffffc00f09947 */ /* 0x001fea000383ffff */
[----:B------:R-:W-:Y:S05]  /*2f680*/  BRA `(.L_x_981) ;  /* 0xffffffb000b07947 */ /* 0x000fea000383ffff */
.L_x_982:
        /* <DEDUP_REMOVED lines=15> */
.L_x_15957:


//--------------------- .text._ZN7cutlass13device_kernelIN5flash11enable_sm90INS1_16FlashAttnFwdSm90INS1_25CollectiveMainloopFwdSm90ILi2EN4cute5tupleIJNS5_1CILi1EEES8_S8_EEENS6_IJNS7_ILi128EEENS7_ILi64EEENS7_ILi256EEEEEELi256ENS_10bfloat16_tEfNS_4arch4Sm90ELb0ELb1ELb0ELb0ELb1ELb0ELb0ELb1ELb1ELb1ELb1ELb0EEENS1_21CollectiveEpilogueFwdINS6_IJSA_SC_SB_EEES9_SE_SG_Li256ELb0ELb1ELb1ELb0EEENS1_19SingleTileSchedulerILb0ELb1ELb1ELi128EEEEEEEEEvNT_6ParamsE --------------------------
	.section	.text._ZN7cutlass13device_kernelIN5flash11enable_sm90INS1_16FlashAttnFwdSm90INS1_25CollectiveMainloopFwdSm90ILi2EN4cute5tupleIJNS5_1CILi1EEES8_S8_EEENS6_IJNS7_ILi128EEENS7_ILi64EEENS7_ILi256EEEEEELi256ENS_10bfloat16_tEfNS_4arch4Sm90ELb0ELb1ELb0ELb0ELb1ELb0ELb0ELb1ELb1ELb1ELb1ELb0EEENS1_21CollectiveEpilogueFwdINS6_IJSA_SC_SB_EEES9_SE_SG_Li256ELb0ELb1ELb1ELb0EEENS1_19SingleTileSchedulerILb0ELb1ELb1ELi128EEEEEEEEEvNT_6ParamsE,"ax",@progbits
	.align	128
.text._ZN7cutlass13device_kernelIN5flash11enable_sm90INS1_16FlashAttnFwdSm90INS1_25CollectiveMainloopFwdSm90ILi2EN4cute5tupleIJNS5_1CILi1EEES8_S8_EEENS6_IJNS7_ILi128EEENS7_ILi64EEENS7_ILi256EEEEEELi256ENS_10bfloat16_tEfNS_4arch4Sm90ELb0ELb1ELb0ELb0ELb1ELb0ELb0ELb1ELb1ELb1ELb1ELb0EEENS1_21CollectiveEpilogueFwdINS6_IJSA_SC_SB_EEES9_SE_SG_Li256ELb0ELb1ELb1ELb0EEENS1_19SingleTileSchedulerILb0ELb1ELb1ELi128EEEEEEEEEvNT_6ParamsE:
        .type           _ZN7cutlass13device_kernelIN5flash11enable_sm90INS1_16FlashAttnFwdSm90INS1_25CollectiveMainloopFwdSm90ILi2EN4cute5tupleIJNS5_1CILi1EEES8_S8_EEENS6_IJNS7_ILi128EEENS7_ILi64EEENS7_ILi256EEEEEELi256ENS_10bfloat16_tEfNS_4arch4Sm90ELb0ELb1ELb0ELb0ELb1ELb0ELb0ELb1ELb1ELb1ELb1ELb0EEENS1_21CollectiveEpilogueFwdINS6_IJSA_SC_SB_EEES9_SE_SG_Li256ELb0ELb1ELb1ELb0EEENS1_19SingleTileSchedulerILb0ELb1ELb1ELi128EEEEEEEEEvNT_6ParamsE,@function
        .size           _ZN7cutlass13device_kernelIN5flash11enable_sm90INS1_16FlashAttnFwdSm90INS1_25CollectiveMainloopFwdSm90ILi2EN4cute5tupleIJNS5_1CILi1EEES8_S8_EEENS6_IJNS7_ILi128EEENS7_ILi64EEENS7_ILi256EEEEEELi256ENS_10bfloat16_tEfNS_4arch4Sm90ELb0ELb1ELb0ELb0ELb1ELb0ELb0ELb1ELb1ELb1ELb1ELb0EEENS1_21CollectiveEpilogueFwdINS6_IJSA_SC_SB_EEES9_SE_SG_Li256ELb0ELb1ELb1ELb0EEENS1_19SingleTileSchedulerILb0ELb1ELb1ELi128EEEEEEEEEvNT_6ParamsE,(.L_x_15958 - _ZN7cutlass13device_kernelIN5flash11enable_sm90INS1_16FlashAttnFwdSm90INS1_25CollectiveMainloopFwdSm90ILi2EN4cute5tupleIJNS5_1CILi1EEES8_S8_EEENS6_IJNS7_ILi128EEENS7_ILi64EEENS7_ILi256EEEEEELi256ENS_10bfloat16_tEfNS_4arch4Sm90ELb0ELb1ELb0ELb0ELb1ELb0ELb0ELb1ELb1ELb1ELb1ELb0EEENS1_21CollectiveEpilogueFwdINS6_IJSA_SC_SB_EEES9_SE_SG_Li256ELb0ELb1ELb1ELb0EEENS1_19SingleTileSchedulerILb0ELb1ELb1ELi128EEEEEEEEEvNT_6ParamsE)
        .other          _ZN7cutlass13device_kernelIN5flash11enable_sm90INS1_16FlashAttnFwdSm90INS1_25CollectiveMainloopFwdSm90ILi2EN4cute5tupleIJNS5_1CILi1EEES8_S8_EEENS6_IJNS7_ILi128EEENS7_ILi64EEENS7_ILi256EEEEEELi256ENS_10bfloat16_tEfNS_4arch4Sm90ELb0ELb1ELb0ELb0ELb1ELb0ELb0ELb1ELb1ELb1ELb1ELb0EEENS1_21CollectiveEpilogueFwdINS6_IJSA_SC_SB_EEES9_SE_SG_Li256ELb0ELb1ELb1ELb0EEENS1_19SingleTileSchedulerILb0ELb1ELb1ELi128EEEEEEEEEvNT_6ParamsE,@"STO_CUDA_ENTRY STV_DEFAULT"
_ZN7cutlass13device_kernelIN5flash11enable_sm90INS1_16FlashAttnFwdSm90INS1_25CollectiveMainloopFwdSm90ILi2EN4cute5tupleIJNS5_1CILi1EEES8_S8_EEENS6_IJNS7_ILi128EEENS7_ILi64EEENS7_ILi256EEEEEELi256ENS_10bfloat16_tEfNS_4arch4Sm90ELb0ELb1ELb0ELb0ELb1ELb0ELb0ELb1ELb1ELb1ELb1ELb0EEENS1_21CollectiveEpilogueFwdINS6_IJSA_SC_SB_EEES9_SE_SG_Li256ELb0ELb1ELb1ELb0EEENS1_19SingleTileSchedulerILb0ELb1ELb1ELi128EEEEEEEEEvNT_6ParamsE:
        /* <DEDUP_REMOVED lines=45> */
.L_x_983:
        /* <DEDUP_REMOVED lines=22> */
.L_x_984:
        /* <DEDUP_REMOVED lines=18> */
.L_x_985:
        /* <DEDUP_REMOVED lines=22> */
.L_x_986:
        /* <DEDUP_REMOVED lines=23> */
.L_x_987:
[----:B------:R-:W-:Y:S01]  /*0820*/  UISETP.NE.AND UP0, UPT, UR9, URZ, UPT ;  /* 0x0000003f0900728c */ /* 0x000fe2000bf05270 */
[----:B------:R-:W-:Y:S01]  /*0830*/  NOP ;  /* 0x0000000000007918 */ /* 0x000fe20000000000 */
[----:B0-----:R-:W-:Y:S01]  /*0840*/  UMOV UR4, 0x1 ;  /* 0x0000000100047882 */ /* 0x001fe20000000000 */
[----:B------:R-:W-:Y:S01]  /*0850*/  ULDC.64 UR60, c[0x0][0x208] ;  /* 0x00008200003c7ab9 */ /* 0x000fe20000000a00 */
[----:B------:R-:W-:Y:S01]  /*0860*/  USEL UR4, UR4, 0x2, !UP0 ;  /* 0x0000000204047887 */ /* 0x000fe2000c000000 */
[----:B------:R-:W-:Y:S01]  /*0870*/  BSSY B6, `(.L_x_988) ;  /* 0x0001283000067945 */ /* 0x000fe20003800000 */
[----:B-1234-:R-:W-:Y:S01]  /*0880*/  BAR.SYNC.DEFER_BLOCKING 0x0 ;  /* 0x0000000000007b1d */ /* 0x01efe20000010000 */
[----:B------:R-:W-:-:S03]  /*0890*/  PLOP3.LUT P0, PT, PT, PT, UP0, 0x80, 0x0 ;  /* 0x000000000000781c */ /* 0x000fc60003f0f008 */
[----:B------:R-:W-:-:S05]  /*08a0*/  IMAD.U32 R2, RZ, RZ, UR4 ;  /* 0x00000004ff027e24 */ /* 0x000fca000f8e00ff */
[----:B------:R0:W-:Y:S05]  /*08b0*/  STL [R1+0x4], R2 ;  /* 0x0000040201007387 */ /* 0x0001ea0000100800 */
[----:B------:R-:W-:Y:S05]  /*08c0*/  @!P0 BRA `(.L_x_989) ;  /* 0x000000e800648947 */ /* 0x000fea0003800000 */
.L_x_990:
        /* <DEDUP_REMOVED lines=14> */
[----:B------:R-:W-:Y:S01]  /*09b0*/  IMAD.U32 R0, RZ, RZ, UR10 ;  /* 0x0000000aff007e24 */ /* 0x000fe2000f8e00ff */
[----:B--2---:R-:W-:Y:S01]  /*09c0*/  ISETP.LE.AND P0, PT, RZ, UR8, PT ;  /* 0x00000008ff007c0c */ /* 0x004fe2000bf03270 */
[----:B------:R-:W-:-:S03]  /*09d0*/  UIADD3 UR4, -UR10, URZ, URZ ;  /* 0x0000003f0a047290 */ /* 0x000fc6000fffe13f */
[----:B------:R1:W-:Y:S01]  /*09e0*/  STL [R1], R0 ;  /* 0x0000000001007387 */ /* 0x0003e20000100800 */
[----:B------:R-:W-:-:S08]  /*09f0*/  UIMAD UR6, UR7, UR4, UR6 ;  /* 0x00000004070672a4 */ /* 0x000fd0000f8e0206 */
[----:B------:R-:W-:Y:S05]  /*0a00*/  @!P0 BRA `(.L_x_991) ;  /* 0x0000012400a48947 */ /* 0x000fea0003800000 */
[----:B0-----:R-:W0:Y:S01]  /*0a10*/  LDC.64 R2, c[0x0][0x418] ;  /* 0x00010600ff027b82 */ /* 0x001e220000000a00 */
[----:B------:R-:W-:Y:S01]  /*0a20*/  ULDC UR4, c[0x0][0x448] ;  /* 0x0001120000047ab9 */ /* 0x000fe20000000800 */
[----:B------:R-:W-:Y:S01]  /*0a30*/  IADD3 R19, R26, -0x80, RZ ;  /* 0xffffff801a137810 */ /* 0x000fe20007ffe0ff */
[----:B------:R-:W-:-:S04]  /*0a40*/  UISETP.NE.AND UP0, UPT, UR4, 0x1, UPT ;  /* 0x000000010400788c */ /* 0x000fc8000bf05270 */
[----:B------:R-:W-:Y:S01]  /*0a50*/  UP2UR UR4, UPR, URZ, 0x1 ;  /* 0x000000013f047883 */ /* 0x000fe20008000000 */
[----:B------:R-:W1:Y:S05]  /*0a60*/  LDC R18, c[0x0][0x288] ;  /* 0x0000a200ff127b82 */ /* 0x000e6a0000000800 */
[----:B------:R-:W-:Y:S01]  /*0a70*/  IMAD.U32 R23, RZ, RZ, UR4 ;  /* 0x00000004ff177e24 */ /* 0x000fe2000f8e00ff */
[----:B------:R-:W-:Y:S01]  /*0a80*/  @UP0 ULDC UR9, c[0x0][0x44c] ;  /* 0x0001130000090ab9 */ /* 0x000fe20000000800 */
[----:B------:R-:W-:Y:S01]  /*0a90*/  @UP0 ULDC UR11, c[0x0][0x450] ;  /* 0x00011400000b0ab9 */ /* 0x000fe20000000800 */
[----:B------:R-:W2:Y:S01]  /*0aa0*/  LDC R17, c[0x0][0x424] ;  /* 0x00010900ff117b82 */ /* 0x000ea20000000800 */
[----:B------:R-:W-:-:S07]  /*0ab0*/  ULDC.64 UR4, c[0x0][0x9e0] ;  /* 0x0002780000047ab9 */ /* 0x000fce0000000a00 */
[----:B------:R-:W3:Y:S01]  /*0ac0*/  S2UR UR38, SR_CTAID.X ;  /* 0x00000000002679c3 */ /* 0x000ee20000002500 */
[----:B0-----:R-:W-:-:S04]  /*0ad0*/  ISETP.NE.U32.AND P0, PT, R2, RZ, PT ;  /* 0x000000ff0200720c */ /* 0x001fc80003f05070 */
[----:B------:R-:W-:-:S03]  /*0ae0*/  ISETP.NE.AND.EX P0, PT, R3, RZ, PT, P0 ;  /* 0x000000ff0300720c */ /* 0x000fc60003f05300 */
[----:B------:R-:W0:Y:S01]  /*0af0*/  LDC R4, c[0x0][0x2f0] ;  /* 0x0000bc00ff047b82 */ /* 0x000e220000000800 */
[----:B-1----:R-:W-:Y:S02]  /*0b00*/  IADD3 R0, -R18, 0x1, RZ ;  /* 0x0000000112007810 */ /* 0x002fe40007ffe1ff */
[----:B--2---:R-:W-:Y:S01]  /*0b10*/  SEL R17, R17, 0x1, P0 ;  /* 0x0000000111117807 */ /* 0x004fe20000000000 */
[----:B---3--:R-:W-:-:S04]  /*0b20*/  USHF.L.U32 UR38, UR38, 0x7, URZ ;  /* 0x0000000726267899 */ /* 0x008fc8000800063f */
[----:B------:R-:W-:Y:S02]  /*0b30*/  @UP0 UIADD3 UR8, UR38, 0x7f, URZ ;  /* 0x0000007f26080890 */ /* 0x000fe4000fffe03f */
[----:B------:R-:W-:Y:S01]  /*0b40*/  UIADD3 UR7, UR38, 0x7f, URZ ;  /* 0x0000007f26077890 */ /* 0x000fe2000fffe03f */
[----:B0-----:R-:W-:Y:S01]  /*0b50*/  IMAD R0, R17, R4, R0 ;  /* 0x0000000411007224 */ /* 0x001fe200078e0200 */
[----:B------:R-:W-:-:S04]  /*0b60*/  UIMAD.WIDE.U32 UR8, UR8, UR9, URZ ;  /* 0x00000009080872a5 */ /* 0x000fc8000f8e003f */
[----:B------:R-:W-:Y:S01]  /*0b70*/  R2UR UR10, R0 ;  /* 0x00000000000a72ca */ /* 0x000fe200000e0000 */
[----:B------:R-:W-:Y:S02]  /*0b80*/  @UP0 USHF.R.U32.HI UR7, URZ, UR11, UR9 ;  /* 0x0000000b3f070299 */ /* 0x000fe40008011609 */
[----:B------:R-:W-:-:S04]  /*0b90*/  UISETP.GE.AND UP0, UPT, UR5, 0x1, UPT ;  /* 0x000000010500788c */ /* 0x000fc8000bf06270 */
[----:B------:R-:W-:Y:S02]  /*0ba0*/  UP2UR UR8, UPR, URZ, 0x1 ;  /* 0x000000013f087883 */ /* 0x000fe40008000000 */
[----:B------:R-:W-:-:S04]  /*0bb0*/  PLOP3.LUT P0, PT, PT, PT, UP0, 0x40, 0x0 ;  /* 0x000000000000781c */ /* 0x000fc80003f0e808 */
[----:B------:R-:W-:Y:S01]  /*0bc0*/  UIADD3 UR7, UR10, UR7, URZ ;  /* 0x000000070a077290 */ /* 0x000fe2000fffe03f */
[----:B------:R-:W-:-:S03]  /*0bd0*/  IMAD.U32 R22, RZ, RZ, UR8 ;  /* 0x00000008ff167e24 */ /* 0x000fc6000f8e00ff */
[----:B------:R-:W-:-:S06]  /*0be0*/  UIADD3 UR4, UR7, UR4, URZ ;  /* 0x0000000407047290 */ /* 0x000fcc000fffe03f */
[----:B------:R-:W-:Y:S01]  /*0bf0*/  IMAD.U32 R0, RZ, RZ, UR4 ;  /* 0x00000004ff007e24 */ /* 0x000fe2000f8e00ff */
[----:B------:R-:W-:Y:S06]  /*0c00*/  @P0 BRA `(.L_x_992) ;  /* 0x0000000000400947 */ /* 0x000fec0003800000 */
[----:B------:R-:W-:Y:S01]  /*0c10*/  ISETP.LT.AND P0, PT, RZ, UR7, PT ;  /* 0x00000007ff007c0c */ /* 0x000fe2000bf01270 */
[----:B------:R-:W-:-:S12]  /*0c20*/  UIADD3 UR4, UR7, -0x1, URZ ;  /* 0xffffffff07047890 */ /* 0x000fd8000fffe03f */
[----:B------:R-:W-:Y:S05]  /*0c30*/  @P0 BRA `(.L_x_993) ;  /* 0x00000000001c0947 */ /* 0x000fea0003800000 */
[----:B------:R-:W-:Y:S02]  /*0c40*/  UISETP.NE.AND UP0, UPT, UR5, 0x1, UPT ;  /* 0x000000010500788c */ /* 0x000fe4000bf05270 */
[----:B------:R-:W-:-:S09]  /*0c50*/  UIADD3 UR4, -UR7, URZ, URZ ;  /* 0x0000003f07047290 */ /* 0x000fd2000fffe13f */
[----:B------:R-:W-:Y:S02]  /*0c60*/  @UP0 ULDC.64 UR10, c[0x0][0x9e8] ;  /* 0x00027a00000a0ab9 */ /* 0x000fe40000000a00 */
[----:B------:R-:W-:-:S04]  /*0c70*/  UIMAD.WIDE.U32 UR8, UR4, UR10, URZ ;  /* 0x0000000a040872a5 */ /* 0x000fc8000f8e003f */
[----:B------:R-:W-:-:S04]  /*0c80*/  @UP0 USHF.R.U32.HI UR4, URZ, UR11, UR9 ;  /* 0x0000000b3f040299 */ /* 0x000fc80008011609 */
[----:B------:R-:W-:Y:S01]  /*0c90*/  ULOP3.LUT UR4, URZ, UR4, URZ, 0x33, !UPT ;  /* 0x000000043f047292 */ /* 0x000fe2000f8e333f */
[----:B------:R-:W-:Y:S11]  /*0ca0*/  BRA `(.L_x_994) ;  /* 0x0000000000107947 */ /* 0x000ff60003800000 */
.L_x_993:
[----:B------:R-:W-:-:S11]  /*0cb0*/  UISETP.NE.AND UP0, UPT, UR5, 0x1, UPT ;  /* 0x000000010500788c */ /* 0x000fd6000bf05270 */
[----:B------:R-:W-:Y:S02]  /*0cc0*/  @UP0 ULDC.64 UR10, c[0x0][0x9e8] ;  /* 0x00027a00000a0ab9 */ /* 0x000fe40000000a00 */
[----:B------:R-:W-:-:S04]  /*0cd0*/  UIMAD.WIDE.U32 UR8, UR4, UR10, URZ ;  /* 0x0000000a040872a5 */ /* 0x000fc8000f8e003f */
[----:B------:R-:W-:-:S12]  /*0ce0*/  @UP0 USHF.R.U32.HI UR4, URZ, UR11, UR9 ;  /* 0x0000000b3f040299 */ /* 0x000fd80008011609 */
.L_x_994:
[----:B------:R-:W-:-:S06]  /*0cf0*/  UIMAD UR4, UR4, UR5, UR5 ;  /* 0x00000005040472a4 */ /* 0x000fcc000f8e0205 */
[----:B------:R-:W-:-:S07]  /*0d00*/  VIMNMX R0, R0, UR4, PT ;  /* 0x0000000400007c48 */ /* 0x000fce000bfe0100 */
.L_x_992:
[----:B------:R-:W-:Y:S01]  /*0d10*/  R2UR UR4, R23 ;  /* 0x00000000170472ca */ /* 0x000fe200000e0000 */
[CC--:B------:R-:W-:Y:S02]  /*0d20*/  IMAD R18, R17.reuse, R4.reuse, -R18 ;  /* 0x0000000411127224 */ /* 0x0c0fe400078e0a12 */
[----:B------:R-:W-:Y:S02]  /*0d30*/  VIADD R2, R0, 0x3f ;  /* 0x0000003f00027836 */ /* 0x000fe40000000000 */
[----:B------:R-:W-:Y:S01]  /*0d40*/  IMAD R0, R17, R4, 0x3f ;  /* 0x0000003f11007424 */ /* 0x000fe200078e0204 */
[----:B------:R-:W-:Y:S02]  /*0d50*/  R2UR UR7, R18 ;  /* 0x00000000120772ca */ /* 0x000fe400000e0000 */
[----:B------:R-:W-:Y:S02]  /*0d60*/  SHF.R.S32.HI R5, RZ, 0x1f, R2 ;  /* 0x0000001fff057819 */ /* 0x000fe40000011402 */
[----:B------:R-:W-:-:S02]  /*0d70*/  SHF.R.S32.HI R3, RZ, 0x1f, R0 ;  /* 0x0000001fff037819 */ /* 0x000fc40000011400 */
[----:B------:R-:W-:Y:S01]  /*0d80*/  LEA.HI R5, R5, R2, RZ, 0x6 ;  /* 0x0000000205057211 */ /* 0x000fe200078f30ff */
[----:B------:R-:W-:Y:S01]  /*0d90*/  UISETP.NE.AND UP0, UPT, UR4, URZ, UPT ;  /* 0x0000003f0400728c */ /* 0x000fe2000bf05270 */
[----:B------:R-:W-:Y:S02]  /*0da0*/  LEA.HI R3, R3, R0, RZ, 0x6 ;  /* 0x0000000003037211 */ /* 0x000fe400078f30ff */
[----:B------:R-:W-:Y:S01]  /*0db0*/  UMOV UR4, UR38 ;  /* 0x0000002600047c82 */ /* 0x000fe20008000000 */
[----:B------:R-:W-:Y:S02]  /*0dc0*/  SHF.R.S32.HI R0, RZ, 0x6, R5 ;  /* 0x00000006ff007819 */ /* 0x000fe40000011405 */
[----:B------:R-:W-:-:S04]  /*0dd0*/  SHF.R.S32.HI R3, RZ, 0x6, R3 ;  /* 0x00000006ff037819 */ /* 0x000fc80000011403 */
[----:B------:R-:W-:Y:S01]  /*0de0*/  VIMNMX R204, R3, R0, PT ;  /* 0x0000000003cc7248 */ /* 0x000fe20003fe0100 */
[----:B------:R-:W-:Y:S01]  /*0df0*/  @UP0 ULDC UR8, c[0x0][0x44c] ;  /* 0x0001130000080ab9 */ /* 0x000fe20000000800 */
[----:B------:R-:W-:Y:S01]  /*0e00*/  @UP0 ULDC UR10, c[0x0][0x450] ;  /* 0x00011400000a0ab9 */ /* 0x000fe20000000800 */
[----:B------:R-:W-:-:S04]  /*0e10*/  UIMAD.WIDE.U32 UR8, UR38, UR8, URZ ;  /* 0x00000008260872a5 */ /* 0x000fc8000f8e003f */
[----:B------:R-:W-:Y:S02]  /*0e20*/  @UP0 USHF.R.U32.HI UR4, URZ, UR10, UR9 ;  /* 0x0000000a3f040299 */ /* 0x000fe40008011609 */
[----:B------:R-:W-:Y:S02]  /*0e30*/  UISETP.GE.AND UP0, UPT, UR5, 0x1, UPT ;  /* 0x000000010500788c */ /* 0x000fe4000bf06270 */
[----:B------:R-:W-:-:S03]  /*0e40*/  UIADD3 UR4, UR7, UR4, URZ ;  /* 0x0000000407047290 */ /* 0x000fc6000fffe03f */
[----:B------:R-:W-:Y:S01]  /*0e50*/  ULDC UR7, c[0x0][0x9dc] ;  /* 0x0002770000077ab9 */ /* 0x000fe20000000800 */
[----:B------:R-:W-:Y:S01]  /*0e60*/  PLOP3.LUT P0, PT, PT, PT, UP0, 0x40, 0x0 ;  /* 0x000000000000781c */ /* 0x000fe20003f0e808 */
[----:B------:R-:W-:-:S12]  /*0e70*/  UIADD3 UR7, UR4, -UR7, URZ ;  /* 0x8000000704077290 */ /* 0x000fd8000fffe03f */
[----:B------:R-:W-:Y:S05]  /*0e80*/  @P0 BRA `(.L_x_995) ;  /* 0x0000000000440947 */ /* 0x000fea0003800000 */
[----:B------:R-:W-:-:S06]  /*0e90*/  UISETP.GT.AND UP0, UPT, UR4, -0x1, UPT ;  /* 0xffffffff0400788c */ /* 0x000fcc000bf04270 */
[----:B------:R-:W-:-:S13]  /*0ea0*/  PLOP3.LUT P0, PT, PT, PT, UP0, 0x80, 0x0 ;  /* 0x000000000000781c */ /* 0x000fda0003f0f008 */
[----:B------:R-:W-:Y:S05]  /*0eb0*/  @P0 BRA `(.L_x_996) ;  /* 0x00000000001c0947 */ /* 0x000fea0003800000 */
[----:B------:R-:W-:Y:S02]  /*0ec0*/  UISETP.NE.AND UP0, UPT, UR5, 0x1, UPT ;  /* 0x000000010500788c */ /* 0x000fe4000bf05270 */
[----:B------:R-:W-:-:S09]  /*0ed0*/  ULOP3.LUT UR4, URZ, UR4, URZ, 0x33, !UPT ;  /* 0x000000043f047292 */ /* 0x000fd2000f8e333f */
[----:B------:R-:W-:Y:S02]  /*0ee0*/  @UP0 ULDC.64 UR10, c[0x0][0x9e8] ;  /* 0x00027a00000a0ab9 */ /* 0x000fe40000000a00 */
[----:B------:R-:W-:-:S04]  /*0ef0*/  UIMAD.WIDE.U32 UR8, UR4, UR10, URZ ;  /* 0x0000000a040872a5 */ /* 0x000fc8000f8e003f */
[----:B------:R-:W-:-:S04]  /*0f00*/  @UP0 USHF.R.U32.HI UR4, URZ, UR11, UR9 ;  /* 0x0000000b3f040299 */ /* 0x000fc80008011609 */
[----:B------:R-:W-:Y:S01]  /*0f10*/  ULOP3.LUT UR4, URZ, UR4, URZ, 0x33, !UPT ;  /* 0x000000043f047292 */ /* 0x000fe2000f8e333f */
[----:B------:R-:W-:Y:S11]  /*0f20*/  BRA `(.L_x_997) ;  /* 0x0000000000107947 */ /* 0x000ff60003800000 */
.L_x_996:
[----:B------:R-:W-:-:S11]  /*0f30*/  UISETP.NE.AND UP0, UPT, UR5, 0x1, UPT ;  /* 0x000000010500788c */ /* 0x000fd6000bf05270 */
[----:B------:R-:W-:Y:S02]  /*0f40*/  @UP0 ULDC.64 UR10, c[0x0][0x9e8] ;  /* 0x00027a00000a0ab9 */ /* 0x000fe40000000a00 */
[----:B------:R-:W-:-:S04]  /*0f50*/  UIMAD.WIDE.U32 UR8, UR4, UR10, URZ ;  /* 0x0000000a040872a5 */ /* 0x000fc8000f8e003f */
[----:B------:R-:W-:-:S12]  /*0f60*/  @UP0 USHF.R.U32.HI UR4, URZ, UR11, UR9 ;  /* 0x0000000b3f040299 */ /* 0x000fd80008011609 */
.L_x_997:
[----:B------:R-:W-:-:S04]  /*0f70*/  UIMAD UR4, UR4, UR5, URZ ;  /* 0x00000005040472a4 */ /* 0x000fc8000f8e023f */
[----:B------:R-:W-:-:S04]  /*0f80*/  UISETP.LT.AND UP0, UPT, UR7, UR4, UPT ;  /* 0x000000040700728c */ /* 0x000fc8000bf01270 */
[----:B------:R-:W-:-:S12]  /*0f90*/  USEL UR7, UR7, UR4, !UP0 ;  /* 0x0000000407077287 */ /* 0x000fd8000c000000 */
.L_x_995:
[----:B------:R-:W-:Y:S02]  /*0fa0*/  USHF.R.S32.HI UR4, URZ, 0x1f, UR7 ;  /* 0x0000001f3f047899 */ /* 0x000fe40008011407 */
[----:B------:R-:W-:Y:S02]  /*0fb0*/  USHF.R.U32.HI UR11, URZ, 0x10, UR6 ;  /* 0x000000103f0b7899 */ /* 0x000fe40008011606 */
[----:B------:R-:W-:Y:S02]  /*0fc0*/  ULEA.HI UR4, UR4, UR7, URZ, 0x6 ;  /* 0x0000000704047291 */ /* 0x000fe4000f8f303f */
[----:B------:R-:W-:Y:S02]  /*0fd0*/  ULOP3.LUT UR7, UR6, 0xffff, URZ, 0xc0, !UPT ;  /* 0x0000ffff06077892 */ /* 0x000fe4000f8ec03f */
[----:B------:R-:W-:-:S04]  /*0fe0*/  USHF.R.S32.HI UR4, URZ, 0x6, UR4 ;  /* 0x000000063f047899 */ /* 0x000fc80008011404 */
[----:B------:R-:W-:-:S04]  /*0ff0*/  UISETP.LT.AND UP0, UPT, URZ, UR4, UPT ;  /* 0x000000043f00728c */ /* 0x000fc8000bf01270 */
[----:B------:R-:W-:Y:S02]  /*1000*/  USEL UR10, URZ, UR4, !UP0 ;  /* 0x000000043f0a7287 */ /* 0x000fe4000c000000 */
[----:B------:R-:W-:Y:S01]  /*1010*/  UISETP.NE.AND UP0, UPT, UR11, URZ, UPT ;  /* 0x0000003f0b00728c */ /* 0x000fe2000bf05270 */
[----:B------:R-:W-:-:S03]  /*1020*/  UMOV UR4, URZ ;  /* 0x0000003f00047c82 */ /* 0x000fc60008000000 */
[----:B------:R-:W-:-:S07]  /*1030*/  ISETP.GT.AND P0, PT, R204, UR10, PT ;  /* 0x0000000acc007c0c */ /* 0x000fce000bf04270 */
[----:B------:R-:W-:-:S06]  /*1040*/  @!UP0 ULDC UR11, c[0x0][0x9f0] ;  /* 0x00027c00000b8ab9 */ /* 0x000fcc0000000800 */
[----:B------:R-:W-:Y:S05]  /*1050*/  @!P0 BRA `(.L_x_998) ;  /* 0x00000000008c8947 */ /* 0x000fea0003800000 */
[----:B------:R-:W-:Y:S01]  /*1060*/  IMAD.U32 R5, RZ, RZ, UR11 ;  /* 0x0000000bff057e24 */ /* 0x000fe2000f8e00ff */
[----:B------:R-:W-:-:S04]  /*1070*/  UMOV UR4, URZ ;  /* 0x0000003f00047c82 */ /* 0x000fc80008000000 */
[----:B------:R-:W-:-:S04]  /*1080*/  IABS R0, R5 ;  /* 0x0000000500007213 */ /* 0x000fc80000000000 */
[----:B------:R-:W-:Y:S02]  /*1090*/  R2UR UR12, R0 ;  /* 0x00000000000c72ca */ /* 0x000fe400000e0000 */
[----:B------:R-:W-:Y:S02]  /*10a0*/  IADD3 R0, R5, -0x1, R204 ;  /* 0xffffffff05007810 */ /* 0x000fe40007ffe0cc */
[----:B------:R-:W-:Y:S02]  /*10b0*/  IABS R5, R5 ;  /* 0x0000000500057213 */ /* 0x000fe40000000000 */
[----:B------:R-:W-:Y:S02]  /*10c0*/  R2UR UR6, R0 ;  /* 0x00000000000672ca */ /* 0x000fe400000e0000 */
[----:B------:R-:W-:-:S05]  /*10d0*/  IADD3 R5, RZ, -R5, RZ ;  /* 0x80000005ff057210 */ /* 0x000fca0007ffe0ff */
[----:B------:R-:W0:Y:S06]  /*10e0*/  I2F.RP R2, UR12 ;  /* 0x0000000c00027d06 */ /* 0x000e2c0008209400 */
[----:B------:R-:W-:-:S06]  /*10f0*/  UIADD3 UR6, -UR10, UR6, URZ ;  /* 0x000000060a067290 */ /* 0x000fcc000fffe13f */
[----:B------:R-:W-:Y:S01]  /*1100*/  IMAD.U32 R0, RZ, RZ, UR6 ;  /* 0x00000006ff007e24 */ /* 0x000fe2000f8e00ff */
[----:B------:R-:W-:Y:S01]  /*1110*/  ULOP3.LUT UR6, UR6, UR11, URZ, 0x3c, !UPT ;  /* 0x0000000b06067292 */ /* 0x000fe2000f8e3c3f */
[----:B0-----:R-:W0:Y:S03]  /*1120*/  MUFU.RCP R2, R2 ;  /* 0x0000000200027308 */ /* 0x001e260000001000 */
[----:B------:R-:W-:-:S04]  /*1130*/  IABS R0, R0 ;  /* 0x0000000000007213 */ /* 0x000fc80000000000 */
[----:B------:R-:W-:Y:S01]  /*1140*/  R2UR UR9, R0 ;  /* 0x00000000000972ca */ /* 0x000fe200000e0000 */
[----:B------:R-:W-:Y:S02]  /*1150*/  IMAD.MOV.U32 R0, RZ, RZ, R5 ;  /* 0x000000ffff007224 */ /* 0x000fe400078e0005 */
[----:B0-----:R-:W-:-:S06]  /*1160*/  VIADD R3, R2, 0xffffffe ;  /* 0x0ffffffe02037836 */ /* 0x001fcc0000000000 */
        /* <DEDUP_REMOVED lines=18> */
.L_x_998:
[----:B------:R-:W-:Y:S02]  /*1290*/  UIMAD UR5, UR7, UR4, UR10 ;  /* 0x00000004070572a4 */ /* 0x000fe4000f8e020a */
[----:B------:R-:W-:Y:S01]  /*12a0*/  IMAD.U32 R3, RZ, RZ, UR4 ;  /* 0x00000004ff037e24 */ /* 0x000fe2000f8e00ff */
[----:B------:R-:W-:Y:S01]  /*12b0*/  PLOP3.LUT P0, PT, PT, PT, PT, 0x80, 0x0 ;  /* 0x000000000000781c */ /* 0x000fe20003f0f070 */
[----:B------:R-:W-:Y:S01]  /*12c0*/  IMAD.MOV.U32 R2, RZ, RZ, RZ ;  /* 0x000000ffff027224 */ /* 0x000fe200078e00ff */
[----:B------:R-:W-:Y:S01]  /*12d0*/  CS2R R150, SRZ ;  /* 0x0000000000967805 */ /* 0x000fe2000001ff00 */
[----:B------:R-:W-:Y:S01]  /*12e0*/  IMAD.MOV.U32 R0, RZ, RZ, RZ ;  /* 0x000000ffff007224 */ /* 0x000fe200078e00ff */
[----:B------:R-:W-:Y:S01]  /*12f0*/  VIADDMNMX R204, R3, UR5, R204, PT ;  /* 0x0000000503cc7c46 */ /* 0x000fe2000b8001cc */
[----:B------:R-:W-:Y:S01]  /*1300*/  IMAD.U32 R201, RZ, RZ, UR5 ;  /* 0x00000005ffc97e24 */ /* 0x000fe2000f8e00ff */
[----:B------:R-:W-:Y:S02]  /*1310*/  CS2R R148, SRZ ;  /* 0x0000000000947805 */ /* 0x000fe4000001ff00 */
[----:B------:R-:W-:-:S02]  /*1320*/  CS2R R146, SRZ ;  /* 0x0000000000927805 */ /* 0x000fc4000001ff00 */
[----:B------:R-:W-:Y:S02]  /*1330*/  ISETP.GT.AND P1, PT, R204, UR5, PT ;  /* 0x00000005cc007c0c */ /* 0x000fe4000bf24270 */
        /* <DEDUP_REMOVED lines=62> */
[----:B------:R-:W-:Y:S01]  /*1720*/  SHF.R.S32.HI R56, RZ, 0x1f, R19 ;  /* 0x0000001fff387819 */ /* 0x000fe20000011413 */
[----:B------:R-:W0:Y:S01]  /*1730*/  S2UR UR7, SR_CgaCtaId ;  /* 0x00000000000779c3 */ /* 0x000e220000008800 */
[----:B------:R-:W-:Y:S02]  /*1740*/  UMOV UR6, 0x400 ;  /* 0x0000040000067882 */ /* 0x000fe40000000000 */
[----:B------:R-:W-:-:S04]  /*1750*/  LEA.HI R57, R56, R19, RZ, 0x7 ;  /* 0x0000001338397211 */ /* 0x000fc800078f38ff */
[----:B------:R-:W-:-:S05]  /*1760*/  SHF.R.S32.HI R58, RZ, 0x7, R57 ;  /* 0x00000007ff3a7819 */ /* 0x000fca0000011439 */
        /* <DEDUP_REMOVED lines=23> */
[----:B------:R-:W-:Y:S02]  /*18e0*/  IMAD.U32 R6, RZ, RZ, UR4 ;  /* 0x00000004ff067e24 */ /* 0x000fe4000f8e00ff */
[----:B------:R-:W-:-:S02]  /*18f0*/  IMAD.U32 R7, RZ, RZ, UR5 ;  /* 0x00000005ff077e24 */ /* 0x000fc4000f8e00ff */
[----:B------:R-:W-:Y:S02]  /*1900*/  IMAD.MOV.U32 R8, RZ, RZ, 0x70 ;  /* 0x00000070ff087424 */ /* 0x000fe400078e00ff */
[----:B------:R-:W-:Y:S02]  /*1910*/  IMAD.MOV.U32 R12, RZ, RZ, 0x1 ;  /* 0x00000001ff0c7424 */ /* 0x000fe400078e00ff */
[----:B0-----:R-:W-:-:S07]  /*1920*/  IMAD.MOV.U32 R13, RZ, RZ, RZ ;  /* 0x000000ffff0d7224 */ /* 0x001fce00078e00ff */
[----:B------:R-:W-:-:S07]  /*1930*/  LEPC R20, `(.L_x_1000) ;  /* 0x000000001014794e */ /* 0x000fce0000000000 */
[----:B-1----:R-:W-:Y:S05]  /*1940*/  CALL.ABS.NOINC R2 ;  /* 0x0000000002007343 */ /* 0x002fea0003c00000 */
.L_x_1000:
[----:B------:R-:W-:Y:S02]  /*1950*/  R2UR UR4, R16 ;  /* 0x00000000100472ca */ /* 0x000fe400000e0000 */
[----:B------:R-:W-:-:S11]  /*1960*/  SHF.L.U32 R0, RZ, 0x1f, RZ ;  /* 0x0000001fff007819 */ /* 0x000fd600000006ff */
[----:B------:R-:W0:Y:S02]  /*1970*/  SYNCS.PHASECHK.TRANS64.TRYWAIT P0, [UR4+0x30800], R0 ;  /* 0x03080000ff0075a7 */ /* 0x000e240008000144 */
[----:B0-----:R-:W-:Y:S05]  /*1980*/  @!P0 BRA `(.L_x_1001) ;  /* 0x0000011400cc8947 */ /* 0x001fea0003800000 */
.L_x_1134:
[----:B------:R-:W2:Y:S02]  /*1990*/  LDL R2, [R1+0x4] ;  /* 0x0000040001027983 */ /* 0x000ea40000100800 */
[----:B--2---:R-:W-:-:S13]  /*19a0*/  R2UR UR4, R2 ;  /* 0x00000000020472ca */ /* 0x004fda00000e0000 */
[----:B------:R-:W-:-:S06]  /*19b0*/  ULOP3.LUT UR4, UR4, 0x1, URZ, 0xfc, !UPT ;  /* 0x0000000104047892 */ /* 0x000fcc000f8efc3f */
[----:B------:R-:W-:-:S05]  /*19c0*/  IMAD.U32 R2, RZ, RZ, UR4 ;  /* 0x00000004ff027e24 */ /* 0x000fca000f8e00ff */
[----:B------:R-:W-:-:S13]  /*19d0*/  ISETP.NE.AND P0, PT, R2, 0x3, PT ;  /* 0x000000030200780c */ /* 0x000fda0003f05270 */
[----:B------:R-:W-:Y:S05]  /*19e0*/  @!P0 BRA `(.L_x_1002) ;  /* 0x0000000000048947 */ /* 0x000fea0003800000 */
[----:B------:R-:W-:Y:S01]  /*19f0*/  BPT.TRAP 0x1 ;  /* 0x000000040000795c */ /* 0x000fe20000300000 */
.L_x_1002:
[----:B------:R-:W-:-:S13]  /*1a00*/  R2UR UR4, R16 ;  /* 0x00000000100472ca */ /* 0x000fda00000e0000 */
[----:B------:R1:W2:Y:S01]  /*1a10*/  SYNCS.PHASECHK.TRANS64.TRYWAIT P1, [UR4+0x30830], R0 ;  /* 0x03083000ff0075a7 */ /* 0x0002a20008020144 */
[----:B------:R-:W-:Y:S05]  /*1a20*/  @!P0 BRA `(.L_x_1003) ;  /* 0x0000000000048947 */ /* 0x000fea0003800000 */
[----:B------:R-:W-:Y:S01]  /*1a30*/  BPT.TRAP 0x1 ;  /* 0x000000040000795c */ /* 0x000fe20000300000 */
.L_x_1003:
[----:B------:R-:W-:-:S05]  /*1a40*/  IMAD.U32 R6, RZ, RZ, UR36 ;  /* 0x00000024ff067e24 */ /* 0x000fca000f8e00ff */
[----:B------:R-:W-:Y:S01]  /*1a50*/  LOP3.LUT R6, R6, 0x10000, RZ, 0xfc, !PT ;  /* 0x0001000006067812 */ /* 0x000fe200078efcff */
[----:B--2---:R-:W-:Y:S06]  /*1a60*/  @P1 BRA `(.L_x_1004) ;  /* 0x00000000000c1947 */ /* 0x004fec0003800000 */
[----:B------:R-:W-:-:S13]  /*1a70*/  R2UR UR4, R16 ;  /* 0x00000000100472ca */ /* 0x000fda00000e0000 */
[----:B------:R-:W2:Y:S02]  /*1a80*/  SYNCS.PHASECHK.TRANS64.TRYWAIT P1, [UR4+0x30830], R0 ;  /* 0x03083000ff0075a7 */ /* 0x000ea40008020144 */
[----:B--2---:R-:W-:Y:S05]  /*1a90*/  @!P1 BRA `(.L_x_1005) ;  /* 0x0000011400a49947 */ /* 0x004fea0003800000 */
.L_x_1004:
[----:B------:R-:W-:Y:S05]  /*1aa0*/  WARPSYNC.ALL ;  /* 0x0000000000007948 */ /* 0x000fea0003800000 */
[----:B------:R-:W-:Y:S02]  /*1ab0*/  MOV R7, 0x40000040 ;  /* 0x4000004000077802 */ /* 0x000fe40000000f00 */
[----:B------:R-:W-:Y:S01]  /*1ac0*/  R2UR UR4, R16 ;  /* 0x00000000100472ca */ /* 0x000fe200000e0000 */
[----:B------:R-:W-:Y:S01]  /*1ad0*/  WARPGROUP.ARRIVE ;  /* 0x00000000000079c5 */ /* 0x000fe20000000000 */
[----:B------:R-:W-:Y:S01]  /*1ae0*/  R2UR UR8, R6 ;  /* 0x00000000060872ca */ /* 0x000fe200000e0000 */
[----:B------:R-:W-:Y:S01]  /*1af0*/  UMOV UR11, 0x40000040 ;  /* 0x40000040000b7882 */ /* 0x000fe20000000000 */
[----:B------:R-:W-:Y:S01]  /*1b00*/  R2UR UR9, R7 ;  /* 0x00000000070972ca */ /* 0x000fe200000e0000 */
[----:B------:R-:W-:Y:S01]  /*1b10*/  UMOV UR13, 0x40000040 ;  /* 0x40000040000d7882 */ /* 0x000fe20000000000 */
[----:B------:R-:W-:Y:S01]  /*1b20*/  UMOV UR7, 0x40000040 ;  /* 0x4000004000077882 */ /* 0x000fe20000000000 */
[----:B------:R-:W-:Y:S01]  /*1b30*/  UMOV UR5, UR13 ;  /* 0x0000000d00057c82 */ /* 0x000fe20008000000 */
[----:B------:R-:W-:Y:S01]  /*1b40*/  IMAD.U32 R11, RZ, RZ, UR13 ;  /* 0x0000000dff0b7e24 */ /* 0x000fe2000f8e00ff */
[----:B------:R-:W-:Y:S01]  /*1b50*/  UMOV UR13, 0x40000040 ;  /* 0x40000040000d7882 */ /* 0x000fe20000000000 */
[----:B------:R-:W-:Y:S01]  /*1b60*/  UMOV UR15, 0x40000040 ;  /* 0x40000040000f7882 */ /* 0x000fe20000000000 */
[----:B------:R-:W-:Y:S01]  /*1b70*/  UMOV UR17, 0x40000040 ;  /* 0x4000004000117882 */ /* 0x000fe20000000000 */
[----:B------:R-:W-:Y:S01]  /*1b80*/  UMOV UR21, 0x40000040 ;  /* 0x4000004000157882 */ /* 0x000fe20000000000 */
[----:B------:R-:W-:Y:S01]  /*1b90*/  UIADD3 UR4, UR4, 0x20400, URZ ;  /* 0x0002040004047890 */ /* 0x000fe2000fffe03f */
[----:B------:R-:W-:Y:S01]  /*1ba0*/  UMOV UR25, 0x40000040 ;  /* 0x4000004000197882 */ /* 0x000fe20000000000 */
[----:B------:R-:W-:-:S02]  /*1bb0*/  UMOV UR29, 0x40000040 ;  /* 0x40000040001d7882 */ /* 0x000fc40000000000 */
[----:B------:R-:W-:Y:S01]  /*1bc0*/  USHF.R.U32.HI UR4, URZ, 0x4, UR4 ;  /* 0x000000043f047899 */ /* 0x000fe20008011604 */
[----:B------:R-:W-:Y:S01]  /*1bd0*/  UMOV UR33, 0x40000040 ;  /* 0x4000004000217882 */ /* 0x000fe20000000000 */
[----:B------:R-:W-:Y:S02]  /*1be0*/  UMOV UR37, 0x40000040 ;  /* 0x4000004000257882 */ /* 0x000fe40000000000 */
[----:B------:R-:W-:Y:S01]  /*1bf0*/  ULOP3.LUT UR4, UR4, 0x3fff, URZ, 0xc0, !UPT ;  /* 0x00003fff04047892 */ /* 0x000fe2000f8ec03f */
[----:B------:R-:W-:Y:S01]  /*1c00*/  UMOV UR41, 0x40000040 ;  /* 0x4000004000297882 */ /* 0x000fe20000000000 */
[----:B------:R-:W-:Y:S02]  /*1c10*/  UMOV UR45, 0x40000040 ;  /* 0x40000040002d7882 */ /* 0x000fe40000000000 */
[----:B------:R-:W-:Y:S01]  /*1c20*/  ULOP3.LUT UR18, UR4, 0x10000, URZ, 0xfc, !UPT ;  /* 0x0001000004127892 */ /* 0x000fe2000f8efc3f */
[----:B------:R-:W-:Y:S01]  /*1c30*/  UMOV UR49, 0x40000040 ;  /* 0x4000004000317882 */ /* 0x000fe20000000000 */
[----:B------:R-:W-:-:S02]  /*1c40*/  UMOV UR53, 0x40000040 ;  /* 0x4000004000357882 */ /* 0x000fc40000000000 */
[----:B------:R-:W-:Y:S02]  /*1c50*/  UIADD3 UR6, UR18, 0x2, URZ ;  /* 0x0000000212067890 */ /* 0x000fe4000fffe03f */
[----:B------:R-:W-:Y:S02]  /*1c60*/  UIADD3 UR14, UR18, 0x200, URZ ;  /* 0x00000200120e7890 */ /* 0x000fe4000fffe03f */
[----:B------:R-:W-:Y:S01]  /*1c70*/  IMAD.U32 R21, RZ, RZ, UR18 ;  /* 0x00000012ff157e24 */ /* 0x000fe2000f8e00ff */
[----:B------:R-:W-:Y:S02]  /*1c80*/  UMOV UR10, UR18 ;  /* 0x00000012000a7c82 */ /* 0x000fe40008000000 */
[----:B------:R-:W-:Y:S01]  /*1c90*/  HGMMA.64x64x16.F32.BF16 R24, gdesc[UR8], RZ, !UPT, gsb0 ;  /* 0x00e00000081879f0 */ /* 0x000fe2000c0018ff */
[----:B------:R-:W-:Y:S01]  /*1ca0*/  R2UR UR10, R6 ;  /* 0x00000000060a72ca */ /* 0x000fe200000e0000 */
[----:B------:R-:W-:Y:S02]  /*1cb0*/  UMOV UR9, 0x40000040 ;  /* 0x4000004000097882 */ /* 0x000fe40000000000 */
[----:B------:R-:W-:-:S10]  /*1cc0*/  IMAD.U32 R15, RZ, RZ, UR9 ;  /* 0x00000009ff0f7e24 */ /* 0x000fd4000f8e00ff */
[----:B------:R-:W-:Y:S02]  /*1cd0*/  UIADD3 UR4, UR10, 0x2, URZ ;  /* 0x000000020a047890 */ /* 0x000fe4000fffe03f */
[----:B------:R-:W-:Y:S02]  /*1ce0*/  UIADD3 UR16, UR10, 0x402, URZ ;  /* 0x000004020a107890 */ /* 0x000fe4000fffe03f */
[----:B------:R-:W-:Y:S02]  /*1cf0*/  UIADD3 UR20, UR10, 0x404, URZ ;  /* 0x000004040a147890 */ /* 0x000fe4000fffe03f */
[----:B------:R-:W-:Y:S01]  /*1d00*/  UIADD3 UR24, UR10, 0x406, URZ ;  /* 0x000004060a187890 */ /* 0x000fe2000fffe03f */
[----:B------:R-:W-:Y:S01]  /*1d10*/  UMOV UR12, UR4 ;  /* 0x00000004000c7c82 */ /* 0x000fe20008000000 */
[----:B------:R-:W-:Y:S01]  /*1d20*/  UIADD3 UR28, UR10, 0x800, URZ ;  /* 0x000008000a1c7890 */ /* 0x000fe2000fffe03f */
[----:B------:R-:W-:Y:S01]  /*1d30*/  IMAD.U32 R10, RZ, RZ, UR12 ;  /* 0x0000000cff0a7e24 */ /* 0x000fe2000f8e00ff */
[----:B------:R-:W-:Y:S01]  /*1d40*/  UMOV UR4, UR12 ;  /* 0x0000000c00047c82 */ /* 0x000fe20008000000 */
[----:B------:R-:W-:-:S02]  /*1d50*/  UIADD3 UR12, UR10, 0x400, URZ ;  /* 0x000004000a0c7890 */ /* 0x000fc4000fffe03f */
[----:B------:R-:W-:Y:S02]  /*1d60*/  UIADD3 UR32, UR10, 0x802, URZ ;  /* 0x000008020a207890 */ /* 0x000fe4000fffe03f */
[----:B------:R-:W-:Y:S02]  /*1d70*/  UIADD3 UR36, UR10, 0x804, URZ ;  /* 0x000008040a247890 */ /* 0x000fe4000fffe03f */
[----:B------:R-:W-:Y:S02]  /*1d80*/  UIADD3 UR40, UR10, 0x806, URZ ;  /* 0x000008060a287890 */ /* 0x000fe4000fffe03f */
[----:B------:R-:W-:Y:S02]  /*1d90*/  UIADD3 UR44, UR10, 0xc00, URZ ;  /* 0x00000c000a2c7890 */ /* 0x000fe4000fffe03f */
[----:B------:R-:W-:Y:S02]  /*1da0*/  UIADD3 UR48, UR10, 0xc02, URZ ;  /* 0x00000c020a307890 */ /* 0x000fe4000fffe03f */
[----:B------:R-:W-:Y:S01]  /*1db0*/  UIADD3 UR52, UR10, 0xc04, URZ ;  /* 0x00000c040a347890 */ /* 0x000fe2000fffe03f */
[----:B------:R-:W-:-:S02]  /*1dc0*/  WARPGROUP.DEPBAR.LE gsb0, 0x0 ;  /* 0x00008000000079c5 */ /* 0x000fc40000010000 */
[----:B------:R-:W-:-:S06]  /*1dd0*/  WARPGROUP.ARRIVE ;  /* 0x00000000000079c5 */ /* 0x000fcc0000000000 */
[----:B------:R-:W-:Y:S01]  /*1de0*/  HGMMA.64x64x16.F32.BF16 R24, gdesc[UR4], R24, gsb0 ;  /* 0x00e00000041879f0 */ /* 0x000fe20008001818 */
[----:B------:R-:W-:Y:S02]  /*1df0*/  UIADD3 UR4, UR10, 0x4, URZ ;  /* 0x000000040a047890 */ /* 0x000fe4000fffe03f */
[----:B------:R-:W-:Y:S01]  /*1e00*/  UIADD3 UR6, UR18, 0x4, URZ ;  /* 0x0000000412067890 */ /* 0x000fe2000fffe03f */
[----:B------:R-:W-:Y:S01]  /*1e10*/  UMOV UR5, UR9 ;  /* 0x0000000900057c82 */ /* 0x000fe20008000000 */
[----:B------:R-:W-:Y:S01]  /*1e20*/  UMOV UR7, 0x40000040 ;  /* 0x4000004000077882 */ /* 0x000fe20000000000 */
[----:B------:R-:W-:Y:S02]  /*1e30*/  UMOV UR9, 0x40000040 ;  /* 0x4000004000097882 */ /* 0x000fe40000000000 */
[----:B------:R-:W-:Y:S02]  /*1e40*/  UMOV UR8, UR4 ;  /* 0x0000000400087c82 */ /* 0x000fe40008000000 */
[----:B------:R-:W-:Y:S01]  /*1e50*/  UMOV UR4, UR8 ;  /* 0x0000000800047c82 */ /* 0x000fe20008000000 */
[----:B------:R-:W-:Y:S01]  /*1e60*/  IMAD.U32 R14, RZ, RZ, UR8 ;  /* 0x00000008ff0e7e24 */ /* 0x000fe2000f8e00ff */
[----:B------:R-:W-:-:S02]  /*1e70*/  UIADD3 UR8, UR10, 0x6, URZ ;  /* 0x000000060a087890 */ /* 0x000fc4000fffe03f */
[----:B------:R-:W-:Y:S01]  /*1e80*/  UIADD3 UR10, UR10, 0xc06, URZ ;  /* 0x00000c060a0a7890 */ /* 0x000fe2000fffe03f */
[----:B------:R-:W-:Y:S02]  /*1e90*/  WARPGROUP.DEPBAR.LE gsb0, 0x0 ;  /* 0x00008000000079c5 */ /* 0x000fe40000010000 */
[----:B------:R-:W-:-:S06]  /*1ea0*/  WARPGROUP.ARRIVE ;  /* 0x00000000000079c5 */ /* 0x000fcc0000000000 */
[----:B------:R-:W-:Y:S01]  /*1eb0*/  HGMMA.64x64x16.F32.BF16 R24, gdesc[UR4], R24, gsb0 ;  /* 0x00e00000041879f0 */ /* 0x000fe20008001818 */
[----:B------:R-:W-:Y:S01]  /*1ec0*/  UIADD3 UR6, UR18, 0x6, URZ ;  /* 0x0000000612067890 */ /* 0x000fe2000fffe03f */
[----:B------:R-:W-:Y:S01]  /*1ed0*/  UMOV UR4, UR8 ;  /* 0x0000000800047c82 */ /* 0x000fe20008000000 */
[----:B------:R-:W-:Y:S01]  /*1ee0*/  UMOV UR5, UR9 ;  /* 0x0000000900057c82 */ /* 0x000fe20008000000 */
[----:B------:R-:W-:Y:S01]  /*1ef0*/  UMOV UR7, 0x40000040 ;  /* 0x4000004000077882 */ /* 0x000fe20000000000 */
        /* <DEDUP_REMOVED lines=9> */
[----:B------:R-:W-:Y:S03]  /*1f90*/  HGMMA.64x64x16.F32.BF16 R24, gdesc[UR12], R24, gsb0 ;  /* 0x00e000000c1879f0 */ /* 0x000fe60008001818 */
        /* <DEDUP_REMOVED lines=68> */
[----:B------:R-:W-:Y:S01]  /*23e0*/  UMOV UR5, 0x40000040 ;  /* 0x4000004000057882 */ /* 0x000fe20000000000 */
[----:B------:R-:W-:Y:S01]  /*23f0*/  UMOV UR7, 0x40000040 ;  /* 0x4000004000077882 */ /* 0x000fe20000000000 */
[----:B------:R-:W-:Y:S01]  /*2400*/  MOV R12, UR4 ;  /* 0x00000004000c7c02 */ /* 0x000fe20008000f00 */
[----:B------:R-:W-:Y:S01]  /*2410*/  IMAD.U32 R13, RZ, RZ, UR5 ;  /* 0x00000005ff0d7e24 */ /* 0x000fe2000f8e00ff */
[----:B------:R-:W-:Y:S02]  /*2420*/  WARPGROUP.DEPBAR.LE gsb0, 0x0 ;  /* 0x00008000000079c5 */ /* 0x000fe40000010000 */
[----:B------:R-:W-:-:S06]  /*2430*/  WARPGROUP.ARRIVE ;  /* 0x00000000000079c5 */ /* 0x000fcc0000000000 */
[----:B------:R-:W-:Y:S03]  /*2440*/  HGMMA.64x64x16.F32.BF16 R24, gdesc[UR4], R24, gsb0 ;  /* 0x00e00000041879f0 */ /* 0x000fe60008001818 */
[----:B------:R-:W-:Y:S02]  /*2450*/  WARPGROUP.DEPBAR.LE gsb0, 0x0 ;  /* 0x00008000000079c5 */ /* 0x000fe40000010000 */
[----:B------:R-:W-:Y:S05]  /*2460*/  @!P0 BRA `(.L_x_1006) ;  /* 0x0000000000048947 */ /* 0x000fea0003800000 */
[----:B------:R-:W-:Y:S01]  /*2470*/  BPT.TRAP 0x1 ;  /* 0x000000040000795c */ /* 0x000fe20000300000 */
.L_x_1006:
[----:B01----:R-:W-:Y:S01]  /*2480*/  LOP3.LUT R0, R57, 0xffffff80, RZ, 0xc0, !PT ;  /* 0xffffff8039007812 */ /* 0x003fe200078ec0ff */
[----:B------:R-:W-:Y:S01]  /*2490*/  ULDC UR7, c[0x0][0x2f0] ;  /* 0x0000bc0000077ab9 */ /* 0x000fe20000000800 */
[----:B------:R-:W-:Y:S02]  /*24a0*/  R2UR UR5, R23 ;  /* 0x00000000170572ca */ /* 0x000fe400000e0000 */
[----:B------:R-:W-:Y:S01]  /*24b0*/  LEA.HI R56, R56, R19, RZ, 0x2 ;  /* 0x0000001338387211 */ /* 0x000fe200078f10ff */
[----:B------:R-:W-:Y:S01]  /*24c0*/  IMAD.IADD R0, R19, 0x1, -R0 ;  /* 0x0000000113007824 */ /* 0x000fe200078e0a00 */
[----:B------:R-:W-:Y:S02]  /*24d0*/  LEA.HI R5, R58, R58, RZ, 0x1 ;  /* 0x0000003a3a057211 */ /* 0x000fe400078f08ff */
[----:B------:R-:W-:Y:S02]  /*24e0*/  LOP3.LUT R56, R56, 0xfffffffc, RZ, 0xc0, !PT ;  /* 0xfffffffc38387812 */ /* 0x000fe400078ec0ff */
[----:B------:R-:W-:-:S02]  /*24f0*/  SHF.R.S32.HI R3, RZ, 0x1f, R0 ;  /* 0x0000001fff037819 */ /* 0x000fc40000011400 */
[----:B------:R-:W-:Y:S01]  /*2500*/  LOP3.LUT R5, R5, 0x3fffffe, RZ, 0xc0, !PT ;  /* 0x03fffffe05057812 */ /* 0x000fe200078ec0ff */
[----:B------:R-:W-:Y:S01]  /*2510*/  IMAD.IADD R56, R19, 0x1, -R56 ;  /* 0x0000000113387824 */ /* 0x000fe200078e0a38 */
[CC--:B------:R-:W-:Y:S01]  /*2520*/  LEA.HI R2, R3.reuse, R0.reuse, RZ, 0x2 ;  /* 0x0000000003027211 */ /* 0x0c0fe200078f10ff */
[----:B------:R-:W-:Y:S01]  /*2530*/  UISETP.NE.AND UP1, UPT, UR5, URZ, UPT ;  /* 0x0000003f0500728c */ /* 0x000fe2000bf25270 */
[----:B------:R-:W-:Y:S01]  /*2540*/  LEA.HI R4, R3, R0, RZ, 0x5 ;  /* 0x0000000003047211 */ /* 0x000fe200078f28ff */
[----:B------:R-:W-:Y:S01]  /*2550*/  IMAD.IADD R5, R58, 0x1, -R5 ;  /* 0x000000013a057824 */ /* 0x000fe200078e0a05 */
[--C-:B------:R-:W-:Y:S02]  /*2560*/  SHF.R.S32.HI R3, RZ, 0x2, R2.reuse ;  /* 0x00000002ff037819 */ /* 0x100fe40000011402 */
[----:B------:R-:W-:Y:S02]  /*2570*/  SHF.R.S32.HI R8, RZ, 0x1f, R2 ;  /* 0x0000001fff087819 */ /* 0x000fe40000011402 */
[----:B------:R-:W-:-:S02]  /*2580*/  SHF.R.S32.HI R4, RZ, 0x5, R4 ;  /* 0x00000005ff047819 */ /* 0x000fc40000011404 */
[----:B------:R-:W-:Y:S02]  /*2590*/  LEA.HI R8, R8, R3, RZ, 0x3 ;  /* 0x0000000308087211 */ /* 0x000fe400078f18ff */
[----:B------:R-:W-:Y:S01]  /*25a0*/  LEA.HI R9, R56, R56, RZ, 0x1 ;  /* 0x0000003838097211 */ /* 0x000fe200078f08ff */
[----:B------:R-:W-:Y:S01]  /*25b0*/  @UP1 ULDC UR5, c[0x0][0x450] ;  /* 0x0001140000051ab9 */ /* 0x000fe20000000800 */
[----:B------:R-:W-:Y:S02]  /*25c0*/  LEA R4, R4, UR38, 0x4 ;  /* 0x0000002604047c11 */ /* 0x000fe4000f8e20ff */
[----:B------:R-:W-:Y:S02]  /*25d0*/  LOP3.LUT R8, R8, 0xfffffff8, RZ, 0xc0, !PT ;  /* 0xfffffff808087812 */ /* 0x000fe400078ec0ff */
[----:B------:R-:W-:Y:S02]  /*25e0*/  R2UR UR4, R22 ;  /* 0x00000000160472ca */ /* 0x000fe400000e0000 */
[----:B------:R-:W-:-:S02]  /*25f0*/  LOP3.LUT R9, R9, 0x1ffffffe, RZ, 0xc0, !PT ;  /* 0x1ffffffe09097812 */ /* 0x000fc400078ec0ff */
[----:B------:R-:W-:Y:S01]  /*2600*/  IADD3 R4, R4, R3, -R8 ;  /* 0x0000000304047210 */ /* 0x000fe20007ffe808 */
[----:B------:R-:W-:Y:S01]  /*2610*/  IMAD.MOV.U32 R3, RZ, RZ, -0x40 ;  /* 0xffffffc0ff037424 */ /* 0x000fe200078e00ff */
[----:B------:R-:W-:Y:S01]  /*2620*/  PLOP3.LUT P1, PT, PT, PT, UP1, 0x80, 0x0 ;  /* 0x000000000000781c */ /* 0x000fe20003f2f018 */
[----:B------:R-:W-:Y:S01]  /*2630*/  IMAD.IADD R9, R56, 0x1, -R9 ;  /* 0x0000000138097824 */ /* 0x000fe200078e0a09 */
[----:B------:R-:W-:Y:S01]  /*2640*/  R2UR UR6, R16 ;  /* 0x00000000100672ca */ /* 0x000fe200000e0000 */
[----:B------:R-:W-:Y:S01]  /*2650*/  IMAD R60, R204, R3, 0x40 ;  /* 0x00000040cc3c7424 */ /* 0x000fe200078e0203 */
[----:B------:R-:W-:Y:S02]  /*2660*/  LEA R4, R5, R4, 0x6 ;  /* 0x0000000405047211 */ /* 0x000fe400078e30ff */
[----:B------:R-:W-:Y:S01]  /*2670*/  PLOP3.LUT P2, PT, PT, PT, UP1, 0x80, 0x0 ;  /* 0x000000000000781c */ /* 0x000fe20003f4f018 */
[----:B------:R-:W-:Y:S01]  /*2680*/  UISETP.NE.AND UP0, UPT, UR4, URZ, UPT ;  /* 0x0000003f0400728c */ /* 0x000fe2000bf05270 */
[----:B------:R-:W-:Y:S01]  /*2690*/  LOP3.LUT R3, R2, 0x7ffffffc, RZ, 0xc0, !PT ;  /* 0x7ffffffc02037812 */ /* 0x000fe200078ec0ff */
[----:B------:R-:W-:Y:S01]  /*26a0*/  IMAD R19, R9, 0x8, R4 ;  /* 0x0000000809137824 */ /* 0x000fe200078e0204 */
[----:B------:R-:W-:Y:S01]  /*26b0*/  @UP1 ULDC UR4, c[0x0][0x44c] ;  /* 0x0001130000041ab9 */ /* 0x000fe20000000800 */
[----:B------:R-:W-:-:S02]  /*26c0*/  LEA R58, R204, 0xffffffc0, 0x6 ;  /* 0xffffffc0cc3a7811 */ /* 0x000fc400078e30ff */
[----:B------:R-:W-:Y:S01]  /*26d0*/  @P1 IMAD.HI.U32 R5, R19, UR4, RZ ;  /* 0x0000000413051c27 */ /* 0x000fe2000f8e00ff */
[----:B------:R-:W-:Y:S01]  /*26e0*/  PLOP3.LUT P1, PT, PT, PT, UP0, 0x40, 0x0 ;  /* 0x000000000000781c */ /* 0x000fe20003f2e808 */
[----:B------:R-:W-:Y:S01]  /*26f0*/  UIADD3 UR4, UR6, 0x30840, URZ ;  /* 0x0003084006047890 */ /* 0x000fe2000fffe03f */
[----:B------:R-:W0:Y:S01]  /*2700*/  S2UR UR6, SR_CgaCtaId ;  /* 0x00000000000679c3 */ /* 0x000e220000008800 */
[----:B------:R-:W-:Y:S02]  /*2710*/  IMAD.MOV.U32 R4, RZ, RZ, R19 ;  /* 0x000000ffff047224 */ /* 0x000fe400078e0013 */
[----:B------:R-:W-:Y:S01]  /*2720*/  @P2 SHF.R.U32.HI R4, RZ, UR5, R5 ;  /* 0x00000005ff042c19 */ /* 0x000fe20008011605 */
[----:B------:R-:W-:Y:S01]  /*2730*/  IMAD.IADD R8, R0, 0x1, -R3 ;  /* 0x0000000100087824 */ /* 0x000fe200078e0a03 */
[----:B------:R-:W-:Y:S01]  /*2740*/  ULDC UR5, c[0x0][0x288] ;  /* 0x0000a20000057ab9 */ /* 0x000fe20000000800 */
[----:B------:R-:W-:Y:S01]  /*2750*/  VIADD R3, R60, 0x1 ;  /* 0x000000013c037836 */ /* 0x000fe20000000000 */
[----:B------:R-:W-:Y:S01]  /*2760*/  MOV R20, UR5 ;  /* 0x0000000500147c02 */ /* 0x000fe20008000f00 */
[----:B------:R-:W1:Y:S02]  /*2770*/  SHFL.IDX PT, R56, R4, RZ, 0x1c1f ;  /* 0x001c1fff04387589 */ /* 0x000e6400000e0000 */
[----:B------:R-:W-:-:S02]  /*2780*/  IMAD R0, R8, -0x2, R3 ;  /* 0xfffffffe08007824 */ /* 0x000fc400078e0203 */
[C---:B------:R-:W-:Y:S02]  /*2790*/  IMAD R3, R17.reuse, UR7, R60 ;  /* 0x0000000711037c24 */ /* 0x040fe4000f8e023c */
[----:B------:R-:W-:Y:S02]  /*27a0*/  IMAD R5, R17, UR7, R0 ;  /* 0x0000000711057c24 */ /* 0x000fe4000f8e0200 */
[----:B------:R-:W-:Y:S02]  /*27b0*/  IMAD R9, R8, -0x2, R3 ;  /* 0xfffffffe08097824 */ /* 0x000fe400078e0203 */
[----:B------:R-:W-:Y:S01]  /*27c0*/  IMAD.IADD R5, R5, 0x1, -R20 ;  /* 0x0000000105057824 */ /* 0x000fe200078e0a14 */
[----:B0-----:R-:W-:-:S03]  /*27d0*/  UPRMT UR4, UR6, 0x654, UR4 ;  /* 0x0000065406047896 */ /* 0x001fc60008000004 */
[----:B------:R-:W-:Y:S02]  /*27e0*/  ULDC UR6, c[0x0][0x9e0] ;  /* 0x0002780000067ab9 */ /* 0x000fe40000000800 */
[----:B------:R-:W-:-:S04]  /*27f0*/  VIADD R62, R5, UR6 ;  /* 0x00000006053e7c36 */ /* 0x000fc80008000000 */
[----:B------:R-:W-:Y:S01]  /*2800*/  SYNCS.ARRIVE.TRANS64.RED.A1T0 RZ, [UR4], RZ ;  /* 0x000000ffffff79a7 */ /* 0x000fe20008100404 */
[----:B------:R-:W-:Y:S01]  /*2810*/  ULDC UR4, c[0x0][0x9dc] ;  /* 0x0002770000047ab9 */ /* 0x000fe20000000800 */
[----:B-1----:R-:W-:Y:S01]  /*2820*/  VIADDMNMX R0, R56, R62, R9, PT ;  /* 0x0000003e38007246 */ /* 0x002fe20003800109 */
[----:B------:R-:W-:-:S06]  /*2830*/  ULOP3.LUT UR10, URZ, UR4, URZ, 0x33, !UPT ;  /* 0x000000043f0a7292 */ /* 0x000fcc000f8e333f */
[----:B------:R-:W-:Y:S02]  /*2840*/  VIADD R5, R5, UR10 ;  /* 0x0000000a05057c36 */ /* 0x000fe40008000000 */
[----:B------:R-:W-:Y:S02]  /*2850*/  IMAD.U32 R200, RZ, RZ, UR10 ;  /* 0x0000000affc87e24 */ /* 0x000fe4000f8e00ff */
[----:B------:R-:W-:Y:S01]  /*2860*/  IMAD.IADD R2, R5, 0x1, R56 ;  /* 0x0000000105027824 */ /* 0x000fe200078e0238 */
[----:B------:R-:W-:Y:S06]  /*2870*/  @P1 BRA `(.L_x_1007) ;  /* 0x0000000000641947 */ /* 0x000fec0003800000 */
[----:B------:R-:W-:Y:S01]  /*2880*/  IMAD R3, R17, UR7, R56 ;  /* 0x0000000711037c24 */ /* 0x000fe2000f8e0238 */
[----:B------:R-:W-:Y:S04]  /*2890*/  BSSY B0, `(.L_x_1008) ;  /* 0x0000013000007945 */ /* 0x000fe80003800000 */
[----:B------:R-:W-:-:S04]  /*28a0*/  IADD3 R3, R3, -R20, RZ ;  /* 0x8000001403037210 */ /* 0x000fc80007ffe0ff */
[----:B------:R-:W-:-:S13]  /*28b0*/  ISETP.GT.AND P1, PT, R3, -0x1, PT ;  /* 0xffffffff0300780c */ /* 0x000fda0003f24270 */
[----:B------:R-:W-:Y:S05]  /*28c0*/  @P1 BRA `(.L_x_1009) ;  /* 0x0000000000241947 */ /* 0x000fea0003800000 */
[----:B------:R-:W-:Y:S01]  /*28d0*/  ULDC UR4, c[0x0][0x9e4] ;  /* 0x0002790000047ab9 */ /* 0x000fe20000000800 */
[----:B------:R-:W-:Y:S01]  /*28e0*/  LOP3.LUT R3, RZ, R3, RZ, 0x33, !PT ;  /* 0x00000003ff037212 */ /* 0x000fe200078e33ff */
[----:B------:R-:W-:-:S05]  /*28f0*/  IMAD.U32 R57, RZ, RZ, UR4 ;  /* 0x00000004ff397e24 */ /* 0x000fca000f8e00ff */
[----:B------:R-:W-:-:S13]  /*2900*/  ISETP.NE.AND P1, PT, R57, 0x1, PT ;  /* 0x000000013900780c */ /* 0x000fda0003f25270 */
[----:B------:R-:W0:Y:S02]  /*2910*/  @P1 LDC.64 R64, c[0x0][0x9e8] ;  /* 0x00027a00ff401b82 */ /* 0x000e240000000a00 */
[----:B0-----:R-:W-:-:S05]  /*2920*/  @P1 IMAD.HI.U32 R56, R3, R64, RZ ;  /* 0x0000004003381227 */ /* 0x001fca00078e00ff */
[----:B------:R-:W-:-:S04]  /*2930*/  @P1 SHF.R.U32.HI R3, RZ, R65, R56 ;  /* 0x00000041ff031219 */ /* 0x000fc80000011638 */
[----:B------:R-:W-:Y:S01]  /*2940*/  LOP3.LUT R3, RZ, R3, RZ, 0x33, !PT ;  /* 0x00000003ff037212 */ /* 0x000fe200078e33ff */
[----:B------:R-:W-:Y:S06]  /*2950*/  BRA `(.L_x_1010) ;  /* 0x0000000000187947 */ /* 0x000fec0003800000 */
.L_x_1009:
[----:B------:R-:W-:Y:S02]  /*2960*/  ULDC UR4, c[0x0][0x9e4] ;  /* 0x0002790000047ab9 */ /* 0x000fe40000000800 */
[----:B------:R-:W-:-:S05]  /*2970*/  IMAD.U32 R57, RZ, RZ, UR4 ;  /* 0x00000004ff397e24 */ /* 0x000fca000f8e00ff */
[----:B------:R-:W-:-:S13]  /*2980*/  ISETP.NE.AND P1, PT, R57, 0x1, PT ;  /* 0x000000013900780c */ /* 0x000fda0003f25270 */
[----:B------:R-:W0:Y:S02]  /*2990*/  @P1 LDC.64 R64, c[0x0][0x9e8] ;  /* 0x00027a00ff401b82 */ /* 0x000e240000000a00 */
[----:B0-----:R-:W-:-:S05]  /*29a0*/  @P1 IMAD.HI.U32 R56, R3, R64, RZ ;  /* 0x0000004003381227 */ /* 0x001fca00078e00ff */
[----:B------:R-:W-:-:S07]  /*29b0*/  @P1 SHF.R.U32.HI R3, RZ, R65, R56 ;  /* 0x00000041ff031219 */ /* 0x000fce0000011638 */
.L_x_1010:
[----:B------:R-:W-:Y:S05]  /*29c0*/  BSYNC B0 ;  /* 0x0000000000007941 */ /* 0x000fea0003800000 */
.L_x_1008:
[----:B------:R-:W-:-:S04]  /*29d0*/  IMAD R3, R3, R57, -R58 ;  /* 0x0000003903037224 */ /* 0x000fc800078e0a3a */
[----:B------:R-:W-:-:S05]  /*29e0*/  IMAD R3, R8, -0x2, R3 ;  /* 0xfffffffe08037824 */ /* 0x000fca00078e0203 */
[----:B------:R-:W-:Y:S02]  /*29f0*/  VIADDMNMX R0, R3, R57, R0, PT ;  /* 0x0000003903007246 */ /* 0x000fe40003800100 */
[----:B------:R-:W-:-:S07]  /*2a00*/  VIMNMX R2, R2, R3, !PT ;  /* 0x0000000302027248 */ /* 0x000fce0007fe0100 */
.L_x_1007:
[C---:B------:R-:W-:Y:S01]  /*2a10*/  ISETP.GE.AND P2, PT, R60.reuse, 0x9, PT ;  /* 0x000000093c00780c */ /* 0x040fe20003f46270 */
[----:B------:R-:W0:Y:S01]  /*2a20*/  SHFL.IDX PT, R4, R4, 0x1, 0x1c1f ;  /* 0x003c1f0004047f89 */ /* 0x000e2200000e0000 */
[----:B------:R-:W-:Y:S02]  /*2a30*/  ISETP.GE.AND P1, PT, R60, 0x2, PT ;  /* 0x000000023c00780c */ /* 0x000fe40003f26270 */
[C---:B------:R-:W-:Y:S02]  /*2a40*/  ISETP.GT.AND P3, PT, R2.reuse, 0x8, !P2 ;  /* 0x000000080200780c */ /* 0x040fe40005764270 */
[----:B------:R-:W-:Y:S02]  /*2a50*/  ISETP.GT.AND P4, PT, R2, 0x1, !P1 ;  /* 0x000000010200780c */ /* 0x000fe40004f84270 */
[----:B------:R-:W-:Y:S02]  /*2a60*/  ISETP.LT.OR P3, PT, R0, 0x9, P3 ;  /* 0x000000090000780c */ /* 0x000fe40001f61670 */
[----:B------:R-:W-:-:S02]  /*2a70*/  ISETP.GE.AND P5, PT, R60, 0x11, PT ;  /* 0x000000113c00780c */ /* 0x000fc40003fa6270 */
[----:B------:R-:W-:Y:S02]  /*2a80*/  FSEL R64, R28, -INF , !P3 ;  /* 0xff8000001c407808 */ /* 0x000fe40005800000 */
[----:B------:R-:W-:Y:S02]  /*2a90*/  ISETP.LT.OR P4, PT, R0, 0x2, P4 ;  /* 0x000000020000780c */ /* 0x000fe40002781670 */
[----:B------:R-:W-:Y:S02]  /*2aa0*/  ISETP.GT.AND P3, PT, R2, 0x10, !P5 ;  /* 0x000000100200780c */ /* 0x000fe40006f64270 */
[----:B------:R-:W-:Y:S02]  /*2ab0*/  ISETP.GE.AND P6, PT, R60, 0xa, PT ;  /* 0x0000000a3c00780c */ /* 0x000fe40003fc6270 */
[----:B------:R-:W-:Y:S02]  /*2ac0*/  FSEL R56, R25, -INF , !P4 ;  /* 0xff80000019387808 */ /* 0x000fe40006000000 */
[----:B------:R-:W-:-:S02]  /*2ad0*/  P2R R59, PR, RZ, 0x20 ;  /* 0x00000020ff3b7803 */ /* 0x000fc40000000000 */
[----:B------:R-:W-:Y:S02]  /*2ae0*/  ISETP.LT.OR P3, PT, R0, 0x11, P3 ;  /* 0x000000110000780c */ /* 0x000fe40001f61670 */
[----:B------:R-:W-:Y:S02]  /*2af0*/  ISETP.GT.AND P4, PT, R2, 0x9, !P6 ;  /* 0x000000090200780c */ /* 0x000fe40007784270 */
[----:B------:R-:W-:Y:S02]  /*2b00*/  ISETP.GE.AND P5, PT, R60, 0x12, PT ;  /* 0x000000123c00780c */ /* 0x000fe40003fa6270 */
[----:B------:R-:W-:Y:S02]  /*2b10*/  FSEL R68, R32, -INF , !P3 ;  /* 0xff80000020447808 */ /* 0x000fe40005800000 */
[----:B------:R-:W-:Y:S02]  /*2b20*/  ISETP.LT.OR P4, PT, R0, 0xa, P4 ;  /* 0x0000000a0000780c */ /* 0x000fe40002781670 */
[----:B------:R-:W-:-:S02]  /*2b30*/  ISETP.GT.AND P3, PT, R2, 0x11, !P5 ;  /* 0x000000110200780c */ /* 0x000fc40006f64270 */
[----:B------:R-:W-:Y:S02]  /*2b40*/  FSEL R66, R29, -INF , !P4 ;  /* 0xff8000001d427808 */ /* 0x000fe40006000000 */
[----:B------:R-:W-:Y:S02]  /*2b50*/  ISETP.LT.OR P3, PT, R0, 0x12, P3 ;  /* 0x000000120000780c */ /* 0x000fe40001f61670 */
[----:B------:R-:W-:Y:S02]  /*2b60*/  ISETP.GE.AND P4, PT, R60, 0x19, PT ;  /* 0x000000193c00780c */ /* 0x000fe40003f86270 */
[----:B------:R-:W-:Y:S02]  /*2b70*/  FSEL R70, R33, -INF , !P3 ;  /* 0xff80000021467808 */ /* 0x000fe40005800000 */
[----:B------:R-:W-:Y:S02]  /*2b80*/  ISETP.GT.AND P3, PT, R2, 0x18, !P4 ;  /* 0x000000180200780c */ /* 0x000fe40006764270 */
[----:B------:R-:W-:-:S02]  /*2b90*/  P2R R33, PR, RZ, 0x10 ;  /* 0x00000010ff217803 */ /* 0x000fc40000000000 */
[----:B------:R-:W-:Y:S02]  /*2ba0*/  ISETP.LT.OR P3, PT, R0, 0x19, P3 ;  /* 0x000000190000780c */ /* 0x000fe40001f61670 */
[----:B------:R-:W-:Y:S02]  /*2bb0*/  ISETP.GE.AND P4, PT, R60, 0x1a, PT ;  /* 0x0000001a3c00780c */ /* 0x000fe40003f86270 */
[----:B------:R-:W-:Y:S02]  /*2bc0*/  FSEL R36, R36, -INF , !P3 ;  /* 0xff80000024247808 */ /* 0x000fe40005800000 */
[----:B------:R-:W-:Y:S02]  /*2bd0*/  ISETP.GT.AND P3, PT, R2, 0x19, !P4 ;  /* 0x000000190200780c */ /* 0x000fe40006764270 */
[----:B------:R-:W-:Y:S02]  /*2be0*/  P2R R61, PR, RZ, 0x10 ;  /* 0x00000010ff3d7803 */ /* 0x000fe40000000000 */
[----:B------:R-:W-:-:S02]  /*2bf0*/  ISETP.LT.OR P3, PT, R0, 0x1a, P3 ;  /* 0x0000001a0000780c */ /* 0x000fc40001f61670 */
[----:B------:R-:W-:Y:S02]  /*2c00*/  ISETP.GE.AND P4, PT, R60, 0x21, PT ;  /* 0x000000213c00780c */ /* 0x000fe40003f86270 */
[----:B------:R-:W-:Y:S02]  /*2c10*/  FSEL R72, R37, -INF , !P3 ;  /* 0xff80000025487808 */ /* 0x000fe40005800000 */
[----:B------:R-:W-:Y:S02]  /*2c20*/  ISETP.GT.AND P3, PT, R2, 0x20, !P4 ;  /* 0x000000200200780c */ /* 0x000fe40006764270 */
[----:B------:R-:W-:Y:S02]  /*2c30*/  P2R R37, PR, RZ, 0x10 ;  /* 0x00000010ff257803 */ /* 0x000fe40000000000 */
[----:B------:R-:W-:Y:S02]  /*2c40*/  ISETP.LT.OR P3, PT, R0, 0x21, P3 ;  /* 0x000000210000780c */ /* 0x000fe40001f61670 */
[----:B------:R-:W-:-:S02]  /*2c50*/  ISETP.GE.AND P4, PT, R60, 0x22, PT ;  /* 0x000000223c00780c */ /* 0x000fc40003f86270 */
[----:B------:R-:W-:Y:S02]  /*2c60*/  FSEL R40, R40, -INF , !P3 ;  /* 0xff80000028287808 */ /* 0x000fe40005800000 */
[----:B------:R-:W-:Y:S02]  /*2c70*/  ISETP.GT.AND P3, PT, R2, 0x21, !P4 ;  /* 0x000000210200780c */ /* 0x000fe40006764270 */
[----:B------:R-:W-:Y:S02]  /*2c80*/  P2R R63, PR, RZ, 0x10 ;  /* 0x00000010ff3f7803 */ /* 0x000fe40000000000 */
[----:B------:R-:W-:Y:S02]  /*2c90*/  ISETP.LT.OR P3, PT, R0, 0x22, P3 ;  /* 0x000000220000780c */ /* 0x000fe40001f61670 */
[----:B------:R-:W-:Y:S02]  /*2ca0*/  ISETP.GE.AND P4, PT, R60, 0x29, PT ;  /* 0x000000293c00780c */ /* 0x000fe40003f86270 */
[----:B------:R-:W-:-:S02]  /*2cb0*/  FSEL R74, R41, -INF , !P3 ;  /* 0xff800000294a7808 */ /* 0x000fc40005800000 */
[----:B------:R-:W-:Y:S02]  /*2cc0*/  ISETP.GT.AND P3, PT, R2, 0x28, !P4 ;  /* 0x000000280200780c */ /* 0x000fe40006764270 */
[----:B------:R-:W-:Y:S02]  /*2cd0*/  P2R R41, PR, RZ, 0x10 ;  /* 0x00000010ff297803 */ /* 0x000fe40000000000 */
[----:B------:R-:W-:Y:S02]  /*2ce0*/  ISETP.LT.OR P3, PT, R0, 0x29, P3 ;  /* 0x000000290000780c */ /* 0x000fe40001f61670 */
[----:B------:R-:W-:Y:S02]  /*2cf0*/  ISETP.GE.AND P4, PT, R60, 0x2a, PT ;  /* 0x0000002a3c00780c */ /* 0x000fe40003f86270 */
[----:B------:R-:W-:Y:S02]  /*2d00*/  FSEL R44, R44, -INF , !P3 ;  /* 0xff8000002c2c7808 */ /* 0x000fe40005800000 */
[----:B------:R-:W-:-:S02]  /*2d10*/  ISETP.GT.AND P3, PT, R2, 0x29, !P4 ;  /* 0x000000290200780c */ /* 0x000fc40006764270 */
[----:B------:R-:W-:Y:S02]  /*2d20*/  P2R R65, PR, RZ, 0x10 ;  /* 0x00000010ff417803 */ /* 0x000fe40000000000 */
[----:B------:R-:W-:Y:S02]  /*2d30*/  ISETP.LT.OR P3, PT, R0, 0x2a, P3 ;  /* 0x0000002a0000780c */ /* 0x000fe40001f61670 */
[----:B------:R-:W-:Y:S02]  /*2d40*/  P2R R29, PR, RZ, 0x20 ;  /* 0x00000020ff1d7803 */ /* 0x000fe40000000000 */
[----:B------:R-:W-:Y:S02]  /*2d50*/  FSEL R76, R45, -INF , !P3 ;  /* 0xff8000002d4c7808 */ /* 0x000fe40005800000 */
[----:B------:R-:W-:Y:S02]  /*2d60*/  ISETP.GE.AND P3, PT, R60, 0x31, PT ;  /* 0x000000313c00780c */ /* 0x000fe40003f66270 */
[----:B------:R-:W-:-:S02]  /*2d70*/  P2R R57, PR, RZ, 0x40 ;  /* 0x00000040ff397803 */ /* 0x000fc40000000000 */
[----:B------:R-:W-:Y:S02]  /*2d80*/  ISETP.GT.AND P4, PT, R2, 0x30, !P3 ;  /* 0x000000300200780c */ /* 0x000fe40005f84270 */
[----:B------:R-:W-:Y:S02]  /*2d90*/  R2UR UR4, R22 ;  /* 0x00000000160472ca */ /* 0x000fe400000e0000 */
[----:B------:R-:W-:-:S04]  /*2da0*/  ISETP.LT.OR P4, PT, R0, 0x31, P4 ;  /* 0x000000310000780c */ /* 0x000fc80002781670 */
[----:B------:R-:W-:Y:S02]  /*2db0*/  FSEL R48, R48, -INF , !P4 ;  /* 0xff80000030307808 */ /* 0x000fe40006000000 */
[----:B------:R-:W-:-:S04]  /*2dc0*/  ISETP.GE.AND P4, PT, R60, 0x32, PT ;  /* 0x000000323c00780c */ /* 0x000fc80003f86270 */
[----:B------:R-:W-:Y:S01]  /*2dd0*/  ISETP.GT.AND P5, PT, R2, 0x31, !P4 ;  /* 0x000000310200780c */ /* 0x000fe200067a4270 */
[----:B------:R-:W-:-:S03]  /*2de0*/  UISETP.NE.AND UP0, UPT, UR4, URZ, UPT ;  /* 0x0000003f0400728c */ /* 0x000fc6000bf05270 */
[----:B------:R-:W-:-:S04]  /*2df0*/  ISETP.LT.OR P5, PT, R0, 0x32, P5 ;  /* 0x000000320000780c */ /* 0x000fc80002fa1670 */
[----:B------:R-:W-:Y:S02]  /*2e00*/  FSEL R78, R49, -INF , !P5 ;  /* 0xff800000314e7808 */ /* 0x000fe40006800000 */
[----:B------:R-:W-:-:S04]  /*2e10*/  ISETP.GE.AND P5, PT, R60, 0x39, PT ;  /* 0x000000393c00780c */ /* 0x000fc80003fa6270 */
[----:B------:R-:W-:-:S04]  /*2e20*/  ISETP.GT.AND P6, PT, R2, 0x38, !P5 ;  /* 0x000000380200780c */ /* 0x000fc80006fc4270 */
[----:B------:R-:W-:-:S04]  /*2e30*/  ISETP.LT.OR P6, PT, R0, 0x39, P6 ;  /* 0x000000390000780c */ /* 0x000fc800037c1670 */
[----:B------:R-:W-:Y:S02]  /*2e40*/  FSEL R52, R52, -INF , !P6 ;  /* 0xff80000034347808 */ /* 0x000fe40007000000 */
[----:B------:R-:W-:-:S04]  /*2e50*/  ISETP.GE.AND P6, PT, R60, 0x1, PT ;  /* 0x000000013c00780c */ /* 0x000fc80003fc6270 */
[----:B------:R-:W-:Y:S02]  /*2e60*/  P2R R28, PR, RZ, 0x40 ;  /* 0x00000040ff1c7803 */ /* 0x000fe40000000000 */
[----:B------:R-:W-:-:S04]  /*2e70*/  ISETP.GT.AND P6, PT, R2, RZ, !P6 ;  /* 0x000000ff0200720c */ /* 0x000fc800077c4270 */
[----:B------:R-:W-:-:S04]  /*2e80*/  ISETP.LT.OR P6, PT, R0, 0x1, P6 ;  /* 0x000000010000780c */ /* 0x000fc800037c1670 */
[----:B------:R-:W-:Y:S02]  /*2e90*/  FSEL R32, R24, -INF , !P6 ;  /* 0xff80000018207808 */ /* 0x000fe40007000000 */
[----:B------:R-:W-:-:S04]  /*2ea0*/  ISETP.GE.AND P6, PT, R60, 0x3a, PT ;  /* 0x0000003a3c00780c */ /* 0x000fc80003fc6270 */
[----:B------:R-:W-:Y:S02]  /*2eb0*/  P2R R45, PR, RZ, 0x40 ;  /* 0x00000040ff2d7803 */ /* 0x000fe40000000000 */
[----:B------:R-:W-:Y:S01]  /*2ec0*/  ISETP.GT.AND P6, PT, R2, 0x39, !P6 ;  /* 0x000000390200780c */ /* 0x000fe200077c4270 */
[----:B0-----:R-:W-:-:S03]  /*2ed0*/  IMAD.IADD R2, R5, 0x1, R4 ;  /* 0x0000000105027824 */ /* 0x001fc600078e0204 */
[----:B------:R-:W-:Y:S02]  /*2ee0*/  ISETP.LT.OR P6, PT, R0, 0x3a, P6 ;  /* 0x0000003a0000780c */ /* 0x000fe400037c1670 */
[----:B------:R-:W-:Y:S02]  /*2ef0*/  VIADDMNMX R0, R4, R62, R9, PT ;  /* 0x0000003e04007246 */ /* 0x000fe40003800109 */
[----:B------:R-:W-:Y:S02]  /*2f00*/  FSEL R60, R53, -INF , !P6 ;  /* 0xff800000353c7808 */ /* 0x000fe40007000000 */
[----:B------:R-:W-:-:S13]  /*2f10*/  PLOP3.LUT P6, PT, PT, PT, UP0, 0x40, 0x0 ;  /* 0x000000000000781c */ /* 0x000fda0003fce808 */
[----:B------:R-:W-:Y:S05]  /*2f20*/  @P6 BRA `(.L_x_1011) ;  /* 0x0000000000646947 */ /* 0x000fea0003800000 */
[----:B------:R-:W-:Y:S01]  /*2f30*/  IMAD R3, R17, UR7, R4 ;  /* 0x0000000711037c24 */ /* 0x000fe2000f8e0204 */
[----:B------:R-:W-:Y:S03]  /*2f40*/  BSSY B0, `(.L_x_1012) ;  /* 0x0000013000007945 */ /* 0x000fe60003800000 */
[----:B------:R-:W-:-:S05]  /*2f50*/  IMAD.IADD R3, R3, 0x1, -R20 ;  /* 0x0000000103037824 */ /* 0x000fca00078e0a14 */
        /* <DEDUP_REMOVED lines=11> */
.L_x_1013:
[----:B------:R-:W-:Y:S02]  /*3010*/  ULDC UR4, c[0x0][0x9e4] ;  /* 0x0002790000047ab9 */ /* 0x000fe40000000800 */
[----:B------:R-:W-:-:S04]  /*3020*/  MOV R5, UR4 ;  /* 0x0000000400057c02 */ /* 0x000fc80008000f00 */
[----:B------:R-:W-:-:S13]  /*3030*/  ISETP.NE.AND P6, PT, R5, 0x1, PT ;  /* 0x000000010500780c */ /* 0x000fda0003fc5270 */
[----:B------:R-:W0:Y:S02]  /*3040*/  @P6 LDC.64 R24, c[0x0][0x9e8] ;  /* 0x00027a00ff186b82 */ /* 0x000e240000000a00 */
[----:B0-----:R-:W-:-:S05]  /*3050*/  @P6 IMAD.HI.U32 R4, R3, R24, RZ ;  /* 0x0000001803046227 */ /* 0x001fca00078e00ff */
[----:B------:R-:W-:-:S07]  /*3060*/  @P6 SHF.R.U32.HI R3, RZ, R25, R4 ;  /* 0x00000019ff036219 */ /* 0x000fce0000011604 */
.L_x_1014:
[----:B------:R-:W-:Y:S05]  /*3070*/  BSYNC B0 ;  /* 0x0000000000007941 */ /* 0x000fea0003800000 */
.L_x_1012:
[----:B------:R-:W-:-:S04]  /*3080*/  IMAD R3, R3, R5, -R58 ;  /* 0x0000000503037224 */ /* 0x000fc800078e0a3a */
[----:B------:R-:W-:-:S05]  /*3090*/  IMAD R3, R8, -0x2, R3 ;  /* 0xfffffffe08037824 */ /* 0x000fca00078e0203 */
[----:B------:R-:W-:Y:S02]  /*30a0*/  VIADDMNMX R0, R3, R5, R0, PT ;  /* 0x0000000503007246 */ /* 0x000fe40003800100 */
[----:B------:R-:W-:-:S07]  /*30b0*/  VIMNMX R2, R2, R3, !PT ;  /* 0x0000000302027248 */ /* 0x000fce0007fe0100 */
.L_x_1011:
[----:B------:R-:W-:Y:S01]  /*30c0*/  ISETP.GT.AND P1, PT, R2, 0x1, !P1 ;  /* 0x000000010200780c */ /* 0x000fe20004f24270 */
[----:B------:R-:W-:Y:S01]  /*30d0*/  ULDC UR10, c[0x0][0x988] ;  /* 0x00026200000a7ab9 */ /* 0x000fe20000000800 */
[----:B------:R-:W-:Y:S01]  /*30e0*/  FMNMX.FTZ R3, R32, R56, !PT ;  /* 0x0000003820037209 */ /* 0x000fe20007810000 */
[----:B------:R-:W-:Y:S01]  /*30f0*/  VIADD R204, R204, 0xfffffffe ;  /* 0xfffffffecccc7836 */ /* 0x000fe20000000000 */
[----:B------:R-:W-:Y:S02]  /*3100*/  ISETP.LT.OR P1, PT, R0, 0x2, P1 ;  /* 0x000000020000780c */ /* 0x000fe40000f21670 */
[----:B------:R-:W-:Y:S02]  /*3110*/  FMNMX.FTZ R3, R64, R3, !PT ;  /* 0x0000000340037209 */ /* 0x000fe40007810000 */
[----:B------:R-:W-:Y:S02]  /*3120*/  FSEL R27, R27, -INF , !P1 ;  /* 0xff8000001b1b7808 */ /* 0x000fe40004800000 */
[----:B------:R-:W-:-:S02]  /*3130*/  ISETP.NE.AND P1, PT, R57, RZ, PT ;  /* 0x000000ff3900720c */ /* 0x000fc40003f25270 */
[----:B------:R-:W-:Y:S02]  /*3140*/  FMNMX.FTZ R3, R66, R3, !PT ;  /* 0x0000000342037209 */ /* 0x000fe40007810000 */
[----:B------:R-:W-:Y:S02]  /*3150*/  ISETP.GT.AND P1, PT, R2, 0x9, !P1 ;  /* 0x000000090200780c */ /* 0x000fe40004f24270 */
[----:B------:R-:W-:Y:S02]  /*3160*/  FMNMX.FTZ R3, R68, R3, !PT ;  /* 0x0000000344037209 */ /* 0x000fe40007810000 */
[----:B------:R-:W-:Y:S02]  /*3170*/  ISETP.LT.OR P1, PT, R0, 0xa, P1 ;  /* 0x0000000a0000780c */ /* 0x000fe40000f21670 */
[----:B------:R-:W-:Y:S02]  /*3180*/  FMNMX.FTZ R3, R70, R3, !PT ;  /* 0x0000000346037209 */ /* 0x000fe40007810000 */
[----:B------:R-:W-:-:S02]  /*3190*/  FSEL R31, R31, -INF , !P1 ;  /* 0xff8000001f1f7808 */ /* 0x000fc40004800000 */
[----:B------:R-:W-:Y:S02]  /*31a0*/  ISETP.NE.AND P1, PT, R59, RZ, PT ;  /* 0x000000ff3b00720c */ /* 0x000fe40003f25270 */
[----:B------:R-:W-:Y:S02]  /*31b0*/  FMNMX.FTZ R3, R36, R3, !PT ;  /* 0x0000000324037209 */ /* 0x000fe40007810000 */
[----:B------:R-:W-:Y:S02]  /*31c0*/  ISETP.GT.AND P1, PT, R2, 0x10, !P1 ;  /* 0x000000100200780c */ /* 0x000fe40004f24270 */
[----:B------:R-:W-:Y:S02]  /*31d0*/  FMNMX.FTZ R3, R72, R3, !PT ;  /* 0x0000000348037209 */ /* 0x000fe40007810000 */
[----:B------:R-:W-:Y:S02]  /*31e0*/  ISETP.LT.OR P1, PT, R0, 0x11, P1 ;  /* 0x000000110000780c */ /* 0x000fe40000f21670 */
[----:B------:R-:W-:-:S02]  /*31f0*/  FMNMX.FTZ R3, R40, R3, !PT ;  /* 0x0000000328037209 */ /* 0x000fc40007810000 */
[----:B------:R-:W-:Y:S02]  /*3200*/  FSEL R34, R34, -INF , !P1 ;  /* 0xff80000022227808 */ /* 0x000fe40004800000 */
[----:B------:R-:W-:Y:S02]  /*3210*/  ISETP.NE.AND P1, PT, R29, RZ, PT ;  /* 0x000000ff1d00720c */ /* 0x000fe40003f25270 */
[----:B------:R-:W-:Y:S02]  /*3220*/  FMNMX.FTZ R3, R74, R3, !PT ;  /* 0x000000034a037209 */ /* 0x000fe40007810000 */
[----:B------:R-:W-:Y:S02]  /*3230*/  ISETP.GT.AND P1, PT, R2, 0x11, !P1 ;  /* 0x000000110200780c */ /* 0x000fe40004f24270 */
[----:B------:R-:W-:Y:S02]  /*3240*/  FMNMX.FTZ R3, R44, R3, !PT ;  /* 0x000000032c037209 */ /* 0x000fe40007810000 */
[----:B------:R-:W-:-:S02]  /*3250*/  ISETP.LT.OR P1, PT, R0, 0x12, P1 ;  /* 0x000000120000780c */ /* 0x000fc40000f21670 */
[----:B------:R-:W-:Y:S02]  /*3260*/  FMNMX.FTZ R3, R76, R3, !PT ;  /* 0x000000034c037209 */ /* 0x000fe40007810000 */
[----:B------:R-:W-:Y:S02]  /*3270*/  FSEL R35, R35, -INF , !P1 ;  /* 0xff80000023237808 */ /* 0x000fe40004800000 */
[----:B------:R-:W-:Y:S02]  /*3280*/  ISETP.NE.AND P1, PT, R33, RZ, PT ;  /* 0x000000ff2100720c */ /* 0x000fe40003f25270 */
[----:B------:R-:W-:Y:S02]  /*3290*/  FMNMX.FTZ R3, R48, R3, !PT ;  /* 0x0000000330037209 */ /* 0x000fe40007810000 */
[----:B------:R-:W-:Y:S02]  /*32a0*/  ISETP.GT.AND P1, PT, R2, 0x18, !P1 ;  /* 0x000000180200780c */ /* 0x000fe40004f24270 */
[----:B------:R-:W-:-:S02]  /*32b0*/  FMNMX.FTZ R3, R78, R3, !PT ;  /* 0x000000034e037209 */ /* 0x000fc40007810000 */
[----:B------:R-:W-:Y:S02]  /*32c0*/  ISETP.LT.OR P1, PT, R0, 0x19, P1 ;  /* 0x000000190000780c */ /* 0x000fe40000f21670 */
[----:B------:R-:W-:Y:S02]  /*32d0*/  FMNMX.FTZ R3, R52, R3, !PT ;  /* 0x0000000334037209 */ /* 0x000fe40007810000 */
[----:B------:R-:W-:Y:S02]  /*32e0*/  FSEL R38, R38, -INF , !P1 ;  /* 0xff80000026267808 */ /* 0x000fe40004800000 */
[----:B------:R-:W-:Y:S02]  /*32f0*/  ISETP.NE.AND P1, PT, R61, RZ, PT ;  /* 0x000000ff3d00720c */ /* 0x000fe40003f25270 */
[C---:B------:R-:W-:Y:S02]  /*3300*/  ISETP.GT.AND P2, PT, R2.reuse, 0x8, !P2 ;  /* 0x000000080200780c */ /* 0x040fe40005744270 */
[----:B------:R-:W-:-:S02]  /*3310*/  ISETP.GT.AND P1, PT, R2, 0x19, !P1 ;  /* 0x000000190200780c */ /* 0x000fc40004f24270 */
[----:B------:R-:W-:Y:S02]  /*3320*/  FMNMX.FTZ R5, R60, R3, !PT ;  /* 0x000000033c057209 */ /* 0x000fe40007810000 */
[C---:B------:R-:W-:Y:S02]  /*3330*/  ISETP.LT.OR P1, PT, R0.reuse, 0x1a, P1 ;  /* 0x0000001a0000780c */ /* 0x040fe40000f21670 */
[----:B------:R-:W-:Y:S01]  /*3340*/  ISETP.LT.OR P2, PT, R0, 0x9, P2 ;  /* 0x000000090000780c */ /* 0x000fe20001741670 */
[----:B------:R-:W0:Y:S01]  /*3350*/  SHFL.BFLY PT, R4, R5, 0x2, 0x1f ;  /* 0x0c401f0005047f89 */ /* 0x000e2200000e0000 */
[----:B------:R-:W-:Y:S02]  /*3360*/  FSEL R39, R39, -INF , !P1 ;  /* 0xff80000027277808 */ /* 0x000fe40004800000 */
[----:B------:R-:W-:Y:S02]  /*3370*/  ISETP.NE.AND P1, PT, R37, RZ, PT ;  /* 0x000000ff2500720c */ /* 0x000fe40003f25270 */
[----:B------:R-:W-:-:S02]  /*3380*/  FSEL R30, R30, -INF , !P2 ;  /* 0xff8000001e1e7808 */ /* 0x000fc40005000000 */
[----:B------:R-:W-:Y:S02]  /*3390*/  ISETP.GT.AND P1, PT, R2, 0x20, !P1 ;  /* 0x000000200200780c */ /* 0x000fe40004f24270 */
[----:B------:R-:W-:Y:S02]  /*33a0*/  ISETP.NE.AND P2, PT, R63, RZ, PT ;  /* 0x000000ff3f00720c */ /* 0x000fe40003f45270 */
[----:B------:R-:W-:Y:S02]  /*33b0*/  ISETP.LT.OR P1, PT, R0, 0x21, P1 ;  /* 0x000000210000780c */ /* 0x000fe40000f21670 */
[----:B------:R-:W-:Y:S02]  /*33c0*/  ISETP.NE.AND P6, PT, R28, RZ, PT ;  /* 0x000000ff1c00720c */ /* 0x000fe40003fc5270 */
[----:B------:R-:W-:Y:S02]  /*33d0*/  FSEL R42, R42, -INF , !P1 ;  /* 0xff8000002a2a7808 */ /* 0x000fe40004800000 */
[----:B------:R-:W-:-:S02]  /*33e0*/  ISETP.GT.AND P1, PT, R2, 0x21, !P2 ;  /* 0x000000210200780c */ /* 0x000fc40005724270 */
[----:B------:R-:W-:Y:S02]  /*33f0*/  ISETP.NE.AND P2, PT, R65, RZ, PT ;  /* 0x000000ff4100720c */ /* 0x000fe40003f45270 */
[----:B------:R-:W-:Y:S02]  /*3400*/  ISETP.LT.OR P1, PT, R0, 0x22, P1 ;  /* 0x000000220000780c */ /* 0x000fe40000f21670 */
[C---:B------:R-:W-:Y:S02]  /*3410*/  ISETP.GT.AND P2, PT, R2.reuse, 0x29, !P2 ;  /* 0x000000290200780c */ /* 0x040fe40005744270 */
[----:B------:R-:W-:Y:S02]  /*3420*/  FSEL R43, R43, -INF , !P1 ;  /* 0xff8000002b2b7808 */ /* 0x000fe40004800000 */
[----:B------:R-:W-:Y:S02]  /*3430*/  ISETP.GT.AND P1, PT, R2, RZ, !P6 ;  /* 0x000000ff0200720c */ /* 0x000fe40007724270 */
[----:B0-----:R-:W-:-:S02]  /*3440*/  FMNMX.FTZ R9, R5, R4, !PT ;  /* 0x0000000405097209 */ /* 0x001fc40007810000 */
[----:B------:R-:W-:Y:S02]  /*3450*/  ISETP.LT.OR P1, PT, R0, 0x1, P1 ;  /* 0x000000010000780c */ /* 0x000fe40000f21670 */
[----:B------:R-:W-:Y:S01]  /*3460*/  ISETP.NE.AND P6, PT, R45, RZ, PT ;  /* 0x000000ff2d00720c */ /* 0x000fe20003fc5270 */
[----:B------:R-:W0:Y:S01]  /*3470*/  SHFL.BFLY PT, R28, R9, 0x1, 0x1f ;  /* 0x0c201f00091c7f89 */ /* 0x000e2200000e0000 */
[----:B------:R-:W-:Y:S02]  /*3480*/  FSEL R26, R26, -INF , !P1 ;  /* 0xff8000001a1a7808 */ /* 0x000fe40004800000 */
[----:B------:R-:W-:Y:S02]  /*3490*/  ISETP.NE.AND P1, PT, R41, RZ, PT ;  /* 0x000000ff2900720c */ /* 0x000fe40003f25270 */
[----:B------:R-:W-:Y:S02]  /*34a0*/  FMNMX.FTZ R3, R26, R27, !PT ;  /* 0x0000001b1a037209 */ /* 0x000fe40007810000 */
[----:B------:R-:W-:-:S02]  /*34b0*/  ISETP.GT.AND P1, PT, R2, 0x28, !P1 ;  /* 0x000000280200780c */ /* 0x000fc40004f24270 */
[----:B------:R-:W-:Y:S02]  /*34c0*/  FMNMX.FTZ R4, R30, R3, !PT ;  /* 0x000000031e047209 */ /* 0x000fe40007810000 */
[----:B------:R-:W-:Y:S02]  /*34d0*/  ISETP.LT.OR P1, PT, R0, 0x29, P1 ;  /* 0x000000290000780c */ /* 0x000fe40000f21670 */
[----:B------:R-:W-:Y:S02]  /*34e0*/  FMNMX.FTZ R3, R31, R4, !PT ;  /* 0x000000041f037209 */ /* 0x000fe40007810000 */
[----:B------:R-:W-:Y:S02]  /*34f0*/  FSEL R46, R46, -INF , !P1 ;  /* 0xff8000002e2e7808 */ /* 0x000fe40004800000 */
[----:B------:R-:W-:Y:S02]  /*3500*/  FMNMX.FTZ R24, R34, R3, !PT ;  /* 0x0000000322187209 */ /* 0x000fe40007810000 */
[----:B------:R-:W-:-:S02]  /*3510*/  ISETP.GT.AND P3, PT, R2, 0x30, !P3 ;  /* 0x000000300200780c */ /* 0x000fc40005f64270 */
[----:B------:R-:W-:Y:S02]  /*3520*/  FMNMX.FTZ R3, R35, R24, !PT ;  /* 0x0000001823037209 */ /* 0x000fe40007810000 */
[----:B------:R-:W-:Y:S02]  /*3530*/  ISETP.LT.OR P2, PT, R0, 0x2a, P2 ;  /* 0x0000002a0000780c */ /* 0x000fe40001741670 */
[----:B------:R-:W-:Y:S02]  /*3540*/  FMNMX.FTZ R24, R38, R3, !PT ;  /* 0x0000000326187209 */ /* 0x000fe40007810000 */
[----:B0-----:R-:W-:Y:S02]  /*3550*/  FMNMX.FTZ R4, R9, R28, !PT ;  /* 0x0000001c09047209 */ /* 0x001fe40007810000 */
[----:B------:R-:W-:Y:S02]  /*3560*/  FMNMX.FTZ R3, R39, R24, !PT ;  /* 0x0000001827037209 */ /* 0x000fe40007810000 */
[C---:B------:R-:W-:Y:S01]  /*3570*/  FSETP.NEU.FTZ.AND P1, PT, R4.reuse, -INF , PT ;  /* 0xff8000000400780b */ /* 0x040fe20003f3d000 */
[----:B------:R-:W-:Y:S01]  /*3580*/  FMUL.FTZ R5, R4, UR10 ;  /* 0x0000000a04057c20 */ /* 0x000fe20008410000 */
[----:B------:R-:W-:-:S02]  /*3590*/  FMNMX.FTZ R24, R42, R3, !PT ;  /* 0x000000032a187209 */ /* 0x000fc40007810000 */
[C---:B------:R-:W-:Y:S02]  /*35a0*/  ISETP.GT.AND P4, PT, R2.reuse, 0x31, !P4 ;  /* 0x000000310200780c */ /* 0x040fe40006784270 */
[----:B------:R-:W-:Y:S02]  /*35b0*/  FMNMX.FTZ R3, R43, R24, !PT ;  /* 0x000000182b037209 */ /* 0x000fe40007810000 */
[----:B------:R-:W-:Y:S02]  /*35c0*/  FSEL R5, R5, RZ, P1 ;  /* 0x000000ff05057208 */ /* 0x000fe40000800000 */
[C---:B------:R-:W-:Y:S02]  /*35d0*/  ISETP.GT.AND P5, PT, R2.reuse, 0x38, !P5 ;  /* 0x000000380200780c */ /* 0x040fe40006fa4270 */
[----:B------:R-:W-:Y:S01]  /*35e0*/  ISETP.GT.AND P1, PT, R2, 0x39, !P6 ;  /* 0x000000390200780c */ /* 0x000fe20007724270 */
[--C-:B------:R-:W-:Y:S01]  /*35f0*/  FFMA.FTZ R9, R32, UR10, -R5.reuse ;  /* 0x0000000a20097c23 */ /* 0x100fe20008010805 */
[----:B------:R-:W-:Y:S01]  /*3600*/  ISETP.LT.OR P3, PT, R0, 0x31, P3 ;  /* 0x000000310000780c */ /* 0x000fe20001f61670 */
[--C-:B------:R-:W-:Y:S01]  /*3610*/  FFMA.FTZ R24, R56, UR10, -R5.reuse ;  /* 0x0000000a38187c23 */ /* 0x100fe20008010805 */
[----:B------:R-:W-:Y:S01]  /*3620*/  FSEL R47, R47, -INF , !P2 ;  /* 0xff8000002f2f7808 */ /* 0x000fe20005000000 */
[--C-:B------:R-:W-:Y:S01]  /*3630*/  FFMA.FTZ R25, R66, UR10, -R5.reuse ;  /* 0x0000000a42197c23 */ /* 0x100fe20008010805 */
[----:B------:R-:W-:Y:S01]  /*3640*/  FMNMX.FTZ R2, R46, R3, !PT ;  /* 0x000000032e027209 */ /* 0x000fe20007810000 */
[----:B------:R-:W-:Y:S01]  /*3650*/  MUFU.EX2 R9, R9 ;  /* 0x0000000900097308 */ /* 0x000fe20000000800 */
[----:B------:R-:W-:Y:S01]  /*3660*/  ISETP.LT.OR P4, PT, R0, 0x32, P4 ;  /* 0x000000320000780c */ /* 0x000fe20002781670 */
[--C-:B------:R-:W-:Y:S01]  /*3670*/  FFMA.FTZ R28, R68, UR10, -R5.reuse ;  /* 0x0000000a441c7c23 */ /* 0x100fe20008010805 */
[----:B------:R-:W-:Y:S01]  /*3680*/  FSEL R50, R50, -INF , !P3 ;  /* 0xff80000032327808 */ /* 0x000fe20005800000 */
[--C-:B------:R-:W-:Y:S01]  /*3690*/  FFMA.FTZ R29, R70, UR10, -R5.reuse ;  /* 0x0000000a461d7c23 */ /* 0x100fe20008010805 */
[----:B------:R-:W-:Y:S01]  /*36a0*/  FMNMX.FTZ R3, R47, R2, !PT ;  /* 0x000000022f037209 */ /* 0x000fe20007810000 */
[--C-:B------:R-:W-:Y:S01]  /*36b0*/  FFMA.FTZ R32, R36, UR10, -R5.reuse ;  /* 0x0000000a24207c23 */ /* 0x100fe20008010805 */
[----:B------:R-:W-:Y:S01]  /*36c0*/  ISETP.LT.OR P5, PT, R0, 0x39, P5 ;  /* 0x000000390000780c */ /* 0x000fe20002fa1670 */
[----:B------:R-:W0:Y:S01]  /*36d0*/  MUFU.EX2 R24, R24 ;  /* 0x0000001800187308 */ /* 0x000e220000000800 */
[----:B------:R-:W-:Y:S01]  /*36e0*/  FSEL R51, R51, -INF , !P4 ;  /* 0xff80000033337808 */ /* 0x000fe20006000000 */
[--C-:B------:R-:W-:Y:S01]  /*36f0*/  FFMA.FTZ R36, R40, UR10, -R5.reuse ;  /* 0x0000000a28247c23 */ /* 0x100fe20008010805 */
[----:B------:R-:W-:Y:S01]  /*3700*/  FMNMX.FTZ R2, R50, R3, !PT ;  /* 0x0000000332027209 */ /* 0x000fe20007810000 */
[--C-:B------:R-:W-:Y:S01]  /*3710*/  FFMA.FTZ R40, R44, UR10, -R5.reuse ;  /* 0x0000000a2c287c23 */ /* 0x100fe20008010805 */
[----:B------:R-:W-:Y:S01]  /*3720*/  ISETP.LT.OR P1, PT, R0, 0x3a, P1 ;  /* 0x0000003a0000780c */ /* 0x000fe20000f21670 */
[--C-:B------:R-:W-:Y:S01]  /*3730*/  FFMA.FTZ R44, R48, UR10, -R5.reuse ;  /* 0x0000000a302c7c23 */ /* 0x100fe20008010805 */
[----:B------:R-:W-:Y:S01]  /*3740*/  FSEL R54, R54, -INF , !P5 ;  /* 0xff80000036367808 */ /* 0x000fe20006800000 */
[----:B------:R-:W-:Y:S01]  /*3750*/  MUFU.EX2 R25, R25 ;  /* 0x0000001900197308 */ /* 0x000fe20000000800 */
[----:B------:R-:W-:Y:S01]  /*3760*/  FMNMX.FTZ R3, R51, R2, !PT ;  /* 0x0000000233037209 */ /* 0x000fe20007810000 */
[--C-:B------:R-:W-:Y:S01]  /*3770*/  FFMA.FTZ R2, R64, UR10, -R5.reuse ;  /* 0x0000000a40027c23 */ /* 0x100fe20008010805 */
[----:B------:R-:W-:Y:S01]  /*3780*/  FSEL R55, R55, -INF , !P1 ;  /* 0xff80000037377808 */ /* 0x000fe20004800000 */
[--C-:B------:R-:W-:Y:S01]  /*3790*/  FFMA.FTZ R33, R72, UR10, -R5.reuse ;  /* 0x0000000a48217c23 */ /* 0x100fe20008010805 */
[----:B------:R-:W-:Y:S01]  /*37a0*/  FMNMX.FTZ R0, R54, R3, !PT ;  /* 0x0000000336007209 */ /* 0x000fe20007810000 */
[--C-:B------:R-:W-:Y:S01]  /*37b0*/  FFMA.FTZ R41, R76, UR10, -R5.reuse ;  /* 0x0000000a4c297c23 */ /* 0x100fe20008010805 */
[----:B------:R-:W-:Y:S01]  /*37c0*/  R2UR UR11, R18 ;  /* 0x00000000120b72ca */ /* 0x000fe200000e0000 */
[----:B------:R-:W1:Y:S01]  /*37d0*/  MUFU.EX2 R198, R2 ;  /* 0x0000000200c67308 */ /* 0x000e620000000800 */
[----:B------:R-:W-:Y:S01]  /*37e0*/  FMNMX.FTZ R0, R55, R0, !PT ;  /* 0x0000000037007209 */ /* 0x000fe20007810000 */
[----:B0-----:R-:W-:Y:S01]  /*37f0*/  FADD.FTZ R49, R9, R24 ;  /* 0x0000001809317221 */ /* 0x001fe20000010000 */
[----:B------:R-:W-:Y:S01]  /*3800*/  FFMA.FTZ R45, R78, UR10, -R5 ;  /* 0x0000000a4e2d7c23 */ /* 0x000fe20008010805 */
[----:B------:R-:W-:-:S02]  /*3810*/  F2FP.BF16.F32.PACK_AB R196, R24, R9 ;  /* 0x0000000918c4723e */ /* 0x000fc400000010ff */
[----:B------:R-:W0:Y:S01]  /*3820*/  SHFL.BFLY PT, R3, R0, 0x2, 0x1f ;  /* 0x0c401f0000037f89 */ /* 0x000e2200000e0000 */
[----:B------:R-:W-:Y:S01]  /*3830*/  R2UR UR5, R23 ;  /* 0x00000000170572ca */ /* 0x000fe200000e0000 */
[----:B------:R-:W2:Y:S01]  /*3840*/  MUFU.EX2 R28, R28 ;  /* 0x0000001c001c7308 */ /* 0x000ea20000000800 */
[----:B------:R-:W-:-:S07]  /*3850*/  R2UR UR4, R22 ;  /* 0x00000000160472ca */ /* 0x000fce00000e0000 */
[----:B------:R-:W3:Y:S01]  /*3860*/  MUFU.EX2 R29, R29 ;  /* 0x0000001d001d7308 */ /* 0x000ee20000000800 */
[----:B-1----:R-:W-:Y:S01]  /*3870*/  FADD.FTZ R48, R198, R49 ;  /* 0x00000031c6307221 */ /* 0x002fe20000010000 */
[C---:B------:R-:W-:Y:S02]  /*3880*/  F2FP.BF16.F32.PACK_AB R198, R25.reuse, R198 ;  /* 0x000000c619c6723e */ /* 0x040fe400000010ff */
[----:B------:R-:W-:Y:S01]  /*3890*/  UISETP.NE.AND UP1, UPT, UR5, URZ, UPT ;  /* 0x0000003f0500728c */ /* 0x000fe2000bf25270 */
[----:B------:R-:W-:Y:S01]  /*38a0*/  FADD.FTZ R49, R25, R48 ;  /* 0x0000003019317221 */ /* 0x000fe20000010000 */
[----:B------:R-:W-:Y:S02]  /*38b0*/  UISETP.NE.AND UP0, UPT, UR4, URZ, UPT ;  /* 0x0000003f0400728c */ /* 0x000fe4000bf05270 */
[----:B------:R-:W1:Y:S01]  /*38c0*/  MUFU.EX2 R32, R32 ;  /* 0x0000002000207308 */ /* 0x000e620000000800 */
[----:B--2---:R-:W-:Y:S01]  /*38d0*/  FADD.FTZ R48, R28, R49 ;  /* 0x000000311c307221 */ /* 0x004fe20000010000 */
[----:B0-----:R-:W-:Y:S01]  /*38e0*/  FMNMX.FTZ R2, R0, R3, !PT ;  /* 0x0000000300027209 */ /* 0x001fe20007810000 */
[----:B------:R-:W-:-:S05]  /*38f0*/  FFMA.FTZ R0, R74, UR10, -R5 ;  /* 0x0000000a4a007c23 */ /* 0x000fca0008010805 */
[----:B------:R-:W0:Y:S01]  /*3900*/  MUFU.EX2 R33, R33 ;  /* 0x0000002100217308 */ /* 0x000e220000000800 */
[C---:B---3--:R-:W-:Y:S01]  /*3910*/  FADD.FTZ R49, R29.reuse, R48 ;  /* 0x000000301d317221 */ /* 0x048fe20000010000 */
[----:B------:R-:W-:Y:S01]  /*3920*/  @UP1 ULDC UR4, c[0x0][0x44c] ;  /* 0x0001130000041ab9 */ /* 0x000fe20000000800 */
[----:B------:R-:W2:Y:S01]  /*3930*/  SHFL.BFLY PT, R3, R2, 0x1, 0x1f ;  /* 0x0c201f0002037f89 */ /* 0x000ea200000e0000 */
[----:B------:R-:W-:Y:S01]  /*3940*/  UIMAD.WIDE.U32 UR4, UR38, UR4, URZ ;  /* 0x00000004260472a5 */ /* 0x000fe2000f8e003f */
[----:B------:R-:W-:Y:S01]  /*3950*/  F2FP.BF16.F32.PACK_AB R192, R29, R28 ;  /* 0x0000001c1dc0723e */ /* 0x000fe200000010ff */
[----:B------:R-:W-:Y:S02]  /*3960*/  @UP1 ULDC UR14, c[0x0][0x450] ;  /* 0x00011400000e1ab9 */ /* 0x000fe40000000800 */
[----:B------:R3:W-:Y:S01]  /*3970*/  MUFU.EX2 R37, R0 ;  /* 0x0000000000257308 */ /* 0x0007e20000000800 */
[----:B-1----:R-:W-:Y:S01]  /*3980*/  FADD.FTZ R48, R32, R49 ;  /* 0x0000003120307221 */ /* 0x002fe20000010000 */
[----:B------:R-:W-:-:S04]  /*3990*/  @UP1 USHF.R.U32.HI UR38, URZ, UR14, UR5 ;  /* 0x0000000e3f261299 */ /* 0x000fc80008011605 */
[----:B------:R-:W-:Y:S02]  /*39a0*/  UIADD3 UR38, UR11, UR38, URZ ;  /* 0x000000260b267290 */ /* 0x000fe4000fffe03f */
[----:B------:R-:W1:Y:S01]  /*39b0*/  MUFU.EX2 R36, R36 ;  /* 0x0000002400247308 */ /* 0x000e620000000800 */
[C---:B0-----:R-:W-:Y:S01]  /*39c0*/  FADD.FTZ R53, R33.reuse, R48 ;  /* 0x0000003021357221 */ /* 0x041fe20000010000 */
[----:B------:R-:W-:Y:S01]  /*39d0*/  UIADD3 UR6, UR38, UR6, URZ ;  /* 0x0000000626067290 */ /* 0x000fe2000fffe03f */
[----:B------:R-:W-:-:S05]  /*39e0*/  F2FP.BF16.F32.PACK_AB R194, R33, R32 ;  /* 0x0000002021c2723e */ /* 0x000fca00000010ff */
[----:B------:R-:W0:Y:S01]  /*39f0*/  MUFU.EX2 R40, R40 ;  /* 0x0000002800287308 */ /* 0x000e220000000800 */
[----:B--2---:R-:W-:Y:S01]  /*3a00*/  FMNMX.FTZ R3, R2, R3, !PT ;  /* 0x0000000302037209 */ /* 0x004fe20007810000 */
[--C-:B------:R-:W-:Y:S01]  /*3a10*/  FFMA.FTZ R2, R52, UR10, -R5.reuse ;  /* 0x0000000a34027c23 */ /* 0x100fe20008010805 */
[----:B------:R-:W-:Y:S02]  /*3a20*/  FFMA.FTZ R5, R60, UR10, -R5 ;  /* 0x0000000a3c057c23 */ /* 0x000fe40008010805 */
[C---:B------:R-:W-:Y:S01]  /*3a30*/  FSETP.NEU.FTZ.AND P1, PT, R3.reuse, -INF , PT ;  /* 0xff8000000300780b */ /* 0x040fe20003f3d000 */
[----:B---3--:R-:W-:Y:S02]  /*3a40*/  FMUL.FTZ R0, R3, UR10 ;  /* 0x0000000a03007c20 */ /* 0x008fe40008410000 */
[----:B------:R-:W2:Y:S01]  /*3a50*/  MUFU.EX2 R41, R41 ;  /* 0x0000002900297308 */ /* 0x000ea20000000800 */
[----:B-1----:R-:W-:Y:S01]  /*3a60*/  FADD.FTZ R48, R36, R53 ;  /* 0x0000003524307221 */ /* 0x002fe20000010000 */
[----:B------:R-:W-:-:S02]  /*3a70*/  F2FP.BF16.F32.PACK_AB R188, R37, R36 ;  /* 0x0000002425bc723e */ /* 0x000fc400000010ff */
[----:B------:R-:W-:Y:S01]  /*3a80*/  FSEL R0, R0, RZ, P1 ;  /* 0x000000ff00007208 */ /* 0x000fe20000800000 */
[----:B------:R-:W-:Y:S01]  /*3a90*/  FADD.FTZ R53, R37, R48 ;  /* 0x0000003025357221 */ /* 0x000fe20000010000 */
[----:B------:R-:W-:Y:S02]  /*3aa0*/  PLOP3.LUT P1, PT, PT, PT, UP0, 0x40, 0x0 ;  /* 0x000000000000781c */ /* 0x000fe40003f2e808 */
        /* <DEDUP_REMOVED lines=14> */
[----:B0-----:R-:W-:Y:S01]  /*3b90*/  FADD.FTZ R48, R40, R53 ;  /* 0x0000003528307221 */ /* 0x001fe20000010000 */
[--C-:B------:R-:W-:Y:S01]  /*3ba0*/  FFMA.FTZ R50, R50, UR10, -R0.reuse ;  /* 0x0000000a32327c23 */ /* 0x100fe20008010800 */
[----:B------:R-:W0:Y:S01]  /*3bb0*/  MUFU.EX2 R27, R27 ;  /* 0x0000001b001b7308 */ /* 0x000e220000000800 */
[--C-:B------:R-:W-:Y:S01]  /*3bc0*/  FFMA.FTZ R51, R51, UR10, -R0.reuse ;  /* 0x0000000a33337c23 */ /* 0x100fe20008010800 */
[--C-:B------:R-:W-:Y:S01]  /*3bd0*/  FFMA.FTZ R54, R54, UR10, -R0.reuse ;  /* 0x0000000a36367c23 */ /* 0x100fe20008010800 */
[----:B------:R-:W-:Y:S01]  /*3be0*/  FFMA.FTZ R0, R55, UR10, -R0 ;  /* 0x0000000a37007c23 */ /* 0x000fe20008010800 */
[----:B--2---:R-:W-:-:S04]  /*3bf0*/  F2FP.BF16.F32.PACK_AB R190, R41, R40 ;  /* 0x0000002829be723e */ /* 0x004fc800000010ff */
[----:B------:R-:W1:Y:S08]  /*3c00*/  MUFU.EX2 R30, R30 ;  /* 0x0000001e001e7308 */ /* 0x000e700000000800 */
[----:B------:R-:W2:Y:S01]  /*3c10*/  MUFU.EX2 R31, R31 ;  /* 0x0000001f001f7308 */ /* 0x000ea20000000800 */
[----:B0-----:R-:W-:Y:S01]  /*3c20*/  FADD.FTZ R49, R26, R27 ;  /* 0x0000001b1a317221 */ /* 0x001fe20000010000 */
[----:B------:R-:W-:-:S06]  /*3c30*/  F2FP.BF16.F32.PACK_AB R197, R27, R26 ;  /* 0x0000001a1bc5723e */ /* 0x000fcc00000010ff */
[----:B------:R-:W0:Y:S01]  /*3c40*/  MUFU.EX2 R34, R34 ;  /* 0x0000002200227308 */ /* 0x000e220000000800 */
[----:B-1----:R-:W-:-:S07]  /*3c50*/  FADD.FTZ R18, R30, R49 ;  /* 0x000000311e127221 */ /* 0x002fce0000010000 */
[----:B------:R-:W1:Y:S01]  /*3c60*/  MUFU.EX2 R35, R35 ;  /* 0x0000002300237308 */ /* 0x000e620000000800 */
[C---:B--2---:R-:W-:Y:S01]  /*3c70*/  FADD.FTZ R49, R31.reuse, R18 ;  /* 0x000000121f317221 */ /* 0x044fe20000010000 */
[----:B------:R-:W-:-:S06]  /*3c80*/  F2FP.BF16.F32.PACK_AB R199, R31, R30 ;  /* 0x0000001e1fc7723e */ /* 0x000fcc00000010ff */
[----:B------:R-:W2:Y:S01]  /*3c90*/  MUFU.EX2 R38, R38 ;  /* 0x0000002600267308 */ /* 0x000ea20000000800 */
[----:B0-----:R-:W-:Y:S01]  /*3ca0*/  FADD.FTZ R18, R34, R49 ;  /* 0x0000003122127221 */ /* 0x001fe20000010000 */
[----:B------:R-:W-:-:S04]  /*3cb0*/  FADD.FTZ R49, R41, R48 ;  /* 0x0000003029317221 */ /* 0x000fc80000010000 */
[----:B------:R-:W-:Y:S02]  /*3cc0*/  FADD.FTZ R24, R44, R49 ;  /* 0x000000312c187221 */ /* 0x000fe40000010000 */
[----:B------:R-:W0:Y:S01]  /*3cd0*/  MUFU.EX2 R39, R39 ;  /* 0x0000002700277308 */ /* 0x000e220000000800 */
[C---:B-1----:R-:W-:Y:S01]  /*3ce0*/  FADD.FTZ R9, R35.reuse, R18 ;  /* 0x0000001223097221 */ /* 0x042fe20000010000 */
[----:B------:R-:W-:-:S06]  /*3cf0*/  F2FP.BF16.F32.PACK_AB R193, R35, R34 ;  /* 0x0000002223c1723e */ /* 0x000fcc00000010ff */
[----:B------:R-:W1:Y:S01]  /*3d00*/  MUFU.EX2 R42, R42 ;  /* 0x0000002a002a7308 */ /* 0x000e620000000800 */
[----:B--2---:R-:W-:-:S07]  /*3d10*/  FADD.FTZ R18, R38, R9 ;  /* 0x0000000926127221 */ /* 0x004fce0000010000 */
[----:B------:R-:W2:Y:S01]  /*3d20*/  MUFU.EX2 R45, R45 ;  /* 0x0000002d002d7308 */ /* 0x000ea20000000800 */
[C---:B0-----:R-:W-:Y:S01]  /*3d30*/  FADD.FTZ R9, R39.reuse, R18 ;  /* 0x0000001227097221 */ /* 0x041fe20000010000 */
[----:B------:R-:W-:-:S06]  /*3d40*/  F2FP.BF16.F32.PACK_AB R195, R39, R38 ;  /* 0x0000002627c3723e */ /* 0x000fcc00000010ff */
[----:B------:R-:W0:Y:S01]  /*3d50*/  MUFU.EX2 R43, R43 ;  /* 0x0000002b002b7308 */ /* 0x000e220000000800 */
[----:B-1----:R-:W-:-:S07]  /*3d60*/  FADD.FTZ R18, R42, R9 ;  /* 0x000000092a127221 */ /* 0x002fce0000010000 */
[----:B------:R-:W1:Y:S01]  /*3d70*/  MUFU.EX2 R2, R2 ;  /* 0x0000000200027308 */ /* 0x000e620000000800 */
[C---:B--2---:R-:W-:Y:S01]  /*3d80*/  FADD.FTZ R25, R45.reuse, R24 ;  /* 0x000000182d197221 */ /* 0x044fe20000010000 */
[----:B------:R-:W-:-:S06]  /*3d90*/  F2FP.BF16.F32.PACK_AB R184, R45, R44 ;  /* 0x0000002c2db8723e */ /* 0x000fcc00000010ff */
[----:B------:R-:W2:Y:S01]  /*3da0*/  MUFU.EX2 R5, R5 ;  /* 0x0000000500057308 */ /* 0x000ea20000000800 */
[C---:B0-----:R-:W-:Y:S01]  /*3db0*/  FADD.FTZ R9, R43.reuse, R18 ;  /* 0x000000122b097221 */ /* 0x041fe20000010000 */
[----:B------:R-:W-:-:S06]  /*3dc0*/  F2FP.BF16.F32.PACK_AB R189, R43, R42 ;  /* 0x0000002a2bbd723e */ /* 0x000fcc00000010ff */
[----:B------:R-:W0:Y:S01]  /*3dd0*/  MUFU.EX2 R46, R46 ;  /* 0x0000002e002e7308 */ /* 0x000e220000000800 */
[----:B-1----:R-:W-:-:S07]  /*3de0*/  FADD.FTZ R24, R2, R25 ;  /* 0x0000001902187221 */ /* 0x002fce0000010000 */
[----:B------:R-:W1:Y:S01]  /*3df0*/  MUFU.EX2 R47, R47 ;  /* 0x0000002f002f7308 */ /* 0x000e620000000800 */
[C---:B--2---:R-:W-:Y:S01]  /*3e00*/  F2FP.BF16.F32.PACK_AB R186, R5.reuse, R2 ;  /* 0x0000000205ba723e */ /* 0x044fe200000010ff */
[----:B------:R-:W-:-:S06]  /*3e10*/  FADD.FTZ R18, R5, R24 ;  /* 0x0000001805127221 */ /* 0x000fcc0000010000 */
[----:B------:R-:W2:Y:S01]  /*3e20*/  MUFU.EX2 R50, R50 ;  /* 0x0000003200327308 */ /* 0x000ea20000000800 */
[----:B0-----:R-:W-:-:S07]  /*3e30*/  FADD.FTZ R2, R46, R9 ;  /* 0x000000092e027221 */ /* 0x001fce0000010000 */
[----:B------:R-:W0:Y:S01]  /*3e40*/  MUFU.EX2 R51, R51 ;  /* 0x0000003300337308 */ /* 0x000e220000000800 */
[C---:B-1----:R-:W-:Y:S01]  /*3e50*/  FADD.FTZ R5, R47.reuse, R2 ;  /* 0x000000022f057221 */ /* 0x042fe20000010000 */
[----:B------:R-:W-:-:S06]  /*3e60*/  F2FP.BF16.F32.PACK_AB R191, R47, R46 ;  /* 0x0000002e2fbf723e */ /* 0x000fcc00000010ff */
[----:B------:R-:W1:Y:S01]  /*3e70*/  MUFU.EX2 R54, R54 ;  /* 0x0000003600367308 */ /* 0x000e620000000800 */
[----:B--2---:R-:W-:-:S07]  /*3e80*/  FADD.FTZ R2, R50, R5 ;  /* 0x0000000532027221 */ /* 0x004fce0000010000 */
[----:B------:R1:W2:Y:S01]  /*3e90*/  MUFU.EX2 R187, R0 ;  /* 0x0000000000bb7308 */ /* 0x0002a20000000800 */
[C---:B0-----:R-:W-:Y:S01]  /*3ea0*/  FADD.FTZ R5, R51.reuse, R2 ;  /* 0x0000000233057221 */ /* 0x041fe20000010000 */
[----:B------:R-:W-:-:S03]  /*3eb0*/  F2FP.BF16.F32.PACK_AB R185, R51, R50 ;  /* 0x0000003233b9723e */ /* 0x000fc600000010ff */
[----:B-1----:R-:W-:-:S04]  /*3ec0*/  FADD.FTZ R0, R54, R5 ;  /* 0x0000000536007221 */ /* 0x002fc80000010000 */
[C---:B--2---:R-:W-:Y:S01]  /*3ed0*/  FADD.FTZ R9, R187.reuse, R0 ;  /* 0x00000000bb097221 */ /* 0x044fe20000010000 */
[----:B------:R-:W-:Y:S01]  /*3ee0*/  F2FP.BF16.F32.PACK_AB R187, R187, R54 ;  /* 0x00000036bbbb723e */ /* 0x000fe200000010ff */
[----:B------:R-:W-:Y:S06]  /*3ef0*/  @P1 BRA `(.L_x_1015) ;  /* 0x00000000004c1947 */ /* 0x000fec0003800000 */
[----:B------:R-:W-:Y:S01]  /*3f00*/  ISETP.LT.AND P1, PT, RZ, UR38, PT ;  /* 0x00000026ff007c0c */ /* 0x000fe2000bf21270 */
[----:B------:R-:W-:-:S12]  /*3f10*/  UIADD3 UR11, UR38, -0x1, URZ ;  /* 0xffffffff260b7890 */ /* 0x000fd8000fffe03f */
[----:B------:R-:W-:Y:S05]  /*3f20*/  @P1 BRA `(.L_x_1016) ;  /* 0x0000000000201947 */ /* 0x000fea0003800000 */
[----:B------:R-:W-:Y:S01]  /*3f30*/  ULDC UR18, c[0x0][0x9e4] ;  /* 0x0002790000127ab9 */ /* 0x000fe20000000800 */
[----:B------:R-:W-:Y:S02]  /*3f40*/  UIADD3 UR11, -UR38, URZ, URZ ;  /* 0x0000003f260b7290 */ /* 0x000fe4000fffe13f */
[----:B------:R-:W-:-:S11]  /*3f50*/  UISETP.NE.AND UP0, UPT, UR18, 0x1, UPT ;  /* 0x000000011200788c */ /* 0x000fd6000bf05270 */
[----:B------:R-:W-:Y:S02]  /*3f60*/  @UP0 ULDC.64 UR4, c[0x0][0x9e8] ;  /* 0x00027a0000040ab9 */ /* 0x000fe40000000a00 */
[----:B------:R-:W-:-:S04]  /*3f70*/  UIMAD.WIDE.U32 UR14, UR11, UR4, URZ ;  /* 0x000000040b0e72a5 */ /* 0x000fc8000f8e003f */
[----:B------:R-:W-:-:S04]  /*3f80*/  @UP0 USHF.R.U32.HI UR11, URZ, UR5, UR15 ;  /* 0x000000053f0b0299 */ /* 0x000fc8000801160f */
[----:B------:R-:W-:Y:S01]  /*3f90*/  ULOP3.LUT UR11, URZ, UR11, URZ, 0x33, !UPT ;  /* 0x0000000b3f0b7292 */ /* 0x000fe2000f8e333f */
[----:B------:R-:W-:Y:S11]  /*3fa0*/  BRA `(.L_x_1017) ;  /* 0x0000000000147947 */ /* 0x000ff60003800000 */
.L_x_1016:
[----:B------:R-:W-:Y:S02]  /*3fb0*/  ULDC UR18, c[0x0][0x9e4] ;  /* 0x0002790000127ab9 */ /* 0x000fe40000000800 */
[----:B------:R-:W-:-:S11]  /*3fc0*/  UISETP.NE.AND UP0, UPT, UR18, 0x1, UPT ;  /* 0x000000011200788c */ /* 0x000fd6000bf05270 */
[----:B------:R-:W-:Y:S02]  /*3fd0*/  @UP0 ULDC.64 UR4, c[0x0][0x9e8] ;  /* 0x00027a0000040ab9 */ /* 0x000fe40000000a00 */
[----:B------:R-:W-:-:S04]  /*3fe0*/  UIMAD.WIDE.U32 UR14, UR11, UR4, URZ ;  /* 0x000000040b0e72a5 */ /* 0x000fc8000f8e003f */
[----:B------:R-:W-:-:S12]  /*3ff0*/  @UP0 USHF.R.U32.HI UR11, URZ, UR5, UR15 ;  /* 0x000000053f0b0299 */ /* 0x000fd8000801160f */
.L_x_1017:
[----:B------:R-:W-:-:S04]  /*4000*/  UIMAD UR11, UR11, UR18, UR18 ;  /* 0x000000120b0b72a4 */ /* 0x000fc8000f8e0212 */
[----:B------:R-:W-:-:S04]  /*4010*/  UISETP.LT.AND UP0, UPT, UR6, UR11, UPT ;  /* 0x0000000b0600728c */ /* 0x000fc8000bf01270 */
[----:B------:R-:W-:-:S12]  /*4020*/  USEL UR6, UR6, UR11, UP0 ;  /* 0x0000000b06067287 */ /* 0x000fd80008000000 */
.L_x_1015:
[----:B------:R-:W-:Y:S01]  /*4030*/  R2UR UR5, R201 ;  /* 0x00000000c90572ca */ /* 0x000fe200000e0000 */
[----:B------:R-:W-:Y:S01]  /*4040*/  USHF.R.S32.HI UR4, URZ, 0x1f, UR6 ;  /* 0x0000001f3f047899 */ /* 0x000fe20008011406 */
[----:B------:R-:W-:Y:S01]  /*4050*/  IMAD.MOV.U32 R0, RZ, RZ, 0x3f800000 ;  /* 0x3f800000ff007424 */ /* 0x000fe200078e00ff */
[----:B------:R-:W-:Y:S01]  /*4060*/  CS2R R150, SRZ ;  /* 0x0000000000967805 */ /* 0x000fe2000001ff00 */
[----:B------:R-:W-:Y:S01]  /*4070*/  IMAD.MOV.U32 R2, RZ, RZ, 0x3f800000 ;  /* 0x3f800000ff027424 */ /* 0x000fe200078e00ff */
[----:B------:R-:W-:Y:S01]  /*4080*/  ULEA.HI UR4, UR4, UR6, URZ, 0x6 ;  /* 0x0000000604047291 */ /* 0x000fe2000f8f303f */
[----:B------:R-:W-:Y:S02]  /*4090*/  CS2R R148, SRZ ;  /* 0x0000000000947805 */ /* 0x000fe4000001ff00 */
[----:B------:R-:W-:Y:S02]  /*40a0*/  CS2R R146, SRZ ;  /* 0x0000000000927805 */ /* 0x000fe4000001ff00 */
[----:B------:R-:W-:Y:S01]  /*40b0*/  CS2R R144, SRZ ;  /* 0x0000000000907805 */ /* 0x000fe2000001ff00 */
[----:B------:R-:W-:Y:S01]  /*40c0*/  USHF.R.S32.HI UR4, URZ, 0x6, UR4 ;  /* 0x000000063f047899 */ /* 0x000fe20008011404 */
[----:B------:R-:W-:-:S02]  /*40d0*/  CS2R R142, SRZ ;  /* 0x00000000008e7805 */ /* 0x000fc4000001ff00 */
[----:B------:R-:W-:Y:S02]  /*40e0*/  CS2R R140, SRZ ;  /* 0x00000000008c7805 */ /* 0x000fe4000001ff00 */
[----:B------:R-:W-:Y:S01]  /*40f0*/  CS2R R138, SRZ ;  /* 0x00000000008a7805 */ /* 0x000fe2000001ff00 */
[----:B------:R-:W-:Y:S01]  /*4100*/  UISETP.LT.AND UP0, UPT, UR5, UR4, UPT ;  /* 0x000000040500728c */ /* 0x000fe2000bf01270 */
[----:B------:R-:W-:Y:S02]  /*4110*/  CS2R R136, SRZ ;  /* 0x0000000000887805 */ /* 0x000fe4000001ff00 */
[----:B------:R-:W-:Y:S02]  /*4120*/  CS2R R134, SRZ ;  /* 0x0000000000867805 */ /* 0x000fe4000001ff00 */
[----:B------:R-:W-:Y:S01]  /*4130*/  CS2R R132, SRZ ;  /* 0x0000000000847805 */ /* 0x000fe2000001ff00 */
[----:B------:R-:W-:Y:S01]  /*4140*/  USEL UR5, UR5, UR4, !UP0 ;  /* 0x0000000405057287 */ /* 0x000fe2000c000000 */
[----:B------:R-:W-:-:S02]  /*4150*/  CS2R R130, SRZ ;  /* 0x0000000000827805 */ /* 0x000fc4000001ff00 */
[----:B------:R-:W-:Y:S01]  /*4160*/  CS2R R128, SRZ ;  /* 0x0000000000807805 */ /* 0x000fe2000001ff00 */
[----:B------:R-:W-:Y:S01]  /*4170*/  UMOV UR4, URZ ;  /* 0x0000003f00047c82 */ /* 0x000fe20008000000 */
[----:B------:R-:W-:Y:S02]  /*4180*/  CS2R R126, SRZ ;  /* 0x00000000007e7805 */ /* 0x000fe4000001ff00 */
[----:B------:R-:W-:Y:S02]  /*4190*/  CS2R R124, SRZ ;  /* 0x00000000007c7805 */ /* 0x000fe4000001ff00 */
[----:B------:R-:W-:Y:S01]  /*41a0*/  ISETP.GE.AND P1, PT, R204, UR5, PT ;  /* 0x00000005cc007c0c */ /* 0x000fe2000bf26270 */
[----:B------:R-:W-:Y:S01]  /*41b0*/  IMAD.U32 R205, RZ, RZ, UR5 ;  /* 0x00000005ffcd7e24 */ /* 0x000fe2000f8e00ff */
[----:B------:R-:W-:Y:S01]  /*41c0*/  UMOV UR5, URZ ;  /* 0x0000003f00057c82 */ /* 0x000fe20008000000 */
[----:B------:R-:W-:Y:S01]  /*41d0*/  CS2R R122, SRZ ;  /* 0x00000000007a7805 */ /* 0x000fe2000001ff00 */
[----:B------:R-:W-:Y:S01]  /*41e0*/  IMAD.U32 R5, RZ, RZ, UR5 ;  /* 0x00000005ff057e24 */ /* 0x000fe2000f8e00ff */
        /* <DEDUP_REMOVED lines=49> */
[----:B------:R-:W-:Y:S06]  /*4500*/  @!P1 BRA `(.L_x_1018) ;  /* 0x00000028006c9947 */ /* 0x000fec0003800000 */
[----:B------:R-:W-:Y:S01]  /*4510*/  UMOV UR4, URZ ;  /* 0x0000003f00047c82 */ /* 0x000fe20008000000 */
[----:B------:R-:W-:Y:S01]  /*4520*/  MOV R203, R3 ;  /* 0x0000000300cb7202 */ /* 0x000fe20000000f00 */
[----:B------:R-:W-:Y:S01]  /*4530*/  IMAD.MOV.U32 R202, RZ, RZ, R4 ;  /* 0x000000ffffca7224 */ /* 0x000fe200078e0004 */
[----:B------:R-:W-:Y:S01]  /*4540*/  UMOV UR5, URZ ;  /* 0x0000003f00057c82 */ /* 0x000fe20008000000 */
[----:B------:R-:W-:Y:S02]  /*4550*/  IMAD.U32 R206, RZ, RZ, UR4 ;  /* 0x00000004ffce7e24 */ /* 0x000fe4000f8e00ff */
[----:B------:R-:W-:Y:S02]  /*4560*/  IMAD.MOV.U32 R2, RZ, RZ, 0x3f800000 ;  /* 0x3f800000ff027424 */ /* 0x000fe400078e00ff */
[----:B------:R-:W-:Y:S02]  /*4570*/  IMAD.MOV.U32 R0, RZ, RZ, 0x3f800000 ;  /* 0x3f800000ff007424 */ /* 0x000fe400078e00ff */
[----:B------:R-:W-:-:S07]  /*4580*/  IMAD.MOV.U32 R151, RZ, RZ, RZ ;  /* 0x000000ffff977224 */ /* 0x000fce00078e00ff */
.L_x_1037:
[----:B------:R-:W-:Y:S01]  /*4590*/  R2UR UR6, R206 ;  /* 0x00000000ce0672ca */ /* 0x000fe200000e0000 */
[----:B------:R-:W-:-:S04]  /*45a0*/  UISETP.NE.AND UP0, UPT, UR5, 0x1, UPT ;  /* 0x000000010500788c */ /* 0x000fc8000bf05270 */
[----:B------:R-:W-:-:S08]  /*45b0*/  USEL UR4, URZ, 0x1, UP0 ;  /* 0x000000013f047887 */ /* 0x000fd00008000000 */
[----:B------:R-:W-:-:S06]  /*45c0*/  ULOP3.LUT UR4, UR6, UR4, URZ, 0x3c, !UPT ;  /* 0x0000000406047292 */ /* 0x000fcc000f8e3c3f */
[----:B------:R-:W-:Y:S01]  /*45d0*/  MOV R5, UR4 ;  /* 0x0000000400057c02 */ /* 0x000fe20008000f00 */
[----:B------:R-:W-:Y:S06]  /*45e0*/  @!P0 BRA `(.L_x_1019) ;  /* 0x0000000000048947 */ /* 0x000fec0003800000 */
[----:B------:R-:W-:Y:S01]  /*45f0*/  BPT.TRAP 0x1 ;  /* 0x000000040000795c */ /* 0x000fe20000300000 */
.L_x_1019:
[----:B------:R-:W-:Y:S01]  /*4600*/  R2UR UR7, R16 ;  /* 0x00000000100772ca */ /* 0x000fe200000e0000 */
[----:B------:R-:W-:Y:S01]  /*4610*/  UIADD3 UR4, UR5, 0x1, URZ ;  /* 0x0000000105047890 */ /* 0x000fe2000fffe03f */
[----:B------:R-:W-:-:S03]  /*4620*/  R2UR UR6, R5 ;  /* 0x00000000050672ca */ /* 0x000fc600000e0000 */
[----:B------:R-:W-:-:S04]  /*4630*/  UISETP.NE.AND UP0, UPT, UR4, 0x2, UPT ;  /* 0x000000020400788c */ /* 0x000fc8000bf05270 */
[----:B------:R-:W-:-:S04]  /*4640*/  USEL UR4, UR4, URZ, UP0 ;  /* 0x0000003f04047287 */ /* 0x000fc80008000000 */
[----:B------:R-:W-:Y:S02]  /*4650*/  ULEA UR7, UR4, UR7, 0x3 ;  /* 0x0000000704077291 */ /* 0x000fe4000f8e183f */
[----:B------:R-:W-:-:S05]  /*4660*/  IMAD.U32 R3, RZ, RZ, UR6 ;  /* 0x00000006ff037e24 */ /* 0x000fca000f8e00ff */
[----:B------:R-:W-:-:S04]  /*4670*/  SHF.L.U32 R3, R3, 0x1f, RZ ;  /* 0x0000001f03037819 */ /* 0x000fc800000006ff */
[----:B------:R0:W1:Y:S01]  /*4680*/  SYNCS.PHASECHK.TRANS64.TRYWAIT P1, [UR7+0x30830], R3 ;  /* 0x03083003ff0075a7 */ /* 0x0000620008020147 */
[----:B------:R-:W-:Y:S05]  /*4690*/  @!P0 BRA `(.L_x_1020) ;  /* 0x0000000000048947 */ /* 0x000fea0003800000 */
[----:B------:R-:W-:Y:S01]  /*46a0*/  BPT.TRAP 0x1 ;  /* 0x000000040000795c */ /* 0x000fe20000300000 */
.L_x_1020:
[----:B-1----:R-:W-:Y:S05]  /*46b0*/  @P1 BRA `(.L_x_1021) ;  /* 0x0000000000081947 */ /* 0x002fea0003800000 */
[----:B------:R-:W1:Y:S02]  /*46c0*/  SYNCS.PHASECHK.TRANS64.TRYWAIT P1, [UR7+0x30830], R3 ;  /* 0x03083003ff0075a7 */ /* 0x000e640008020147 */
[----:B-1----:R-:W-:Y:S05]  /*46d0*/  @!P1 BRA `(.L_x_1022) ;  /* 0x000000e800b09947 */ /* 0x002fea0003800000 */
.L_x_1021:
[----:B------:R-:W-:Y:S01]  /*46e0*/  R2UR UR6, R21 ;  /* 0x00000000150672ca */ /* 0x000fe200000e0000 */
[----:B------:R-:W-:Y:S01]  /*46f0*/  WARPGROUP.ARRIVE ;  /* 0x00000000000079c5 */ /* 0x000fe20000000000 */
[----:B------:R-:W-:Y:S01]  /*4700*/  R2UR UR56, R6 ;  /* 0x00000000063872ca */ /* 0x000fe200000e0000 */
[----:B------:R-:W-:Y:S01]  /*4710*/  UMOV UR59, 0x40000040 ;  /* 0x40000040003b7882 */ /* 0x000fe20000000000 */
[----:B------:R-:W-:Y:S01]  /*4720*/  R2UR UR57, R7 ;  /* 0x00000000073972ca */ /* 0x000fe200000e0000 */
[----:B------:R-:W-:Y:S01]  /*4730*/  UMOV UR55, 0x40000040 ;  /* 0x4000004000377882 */ /* 0x000fe20000000000 */
[----:B01----:R-:W-:Y:S01]  /*4740*/  MOV R3, UR53 ;  /* 0x0000003500037c02 */ /* 0x003fe20008000f00 */
[----:B------:R-:W-:Y:S01]  /*4750*/  UMOV UR11, 0x40000040 ;  /* 0x40000040000b7882 */ /* 0x000fe20000000000 */
[----:B------:R-:W-:Y:S01]  /*4760*/  MOV R4, UR52 ;  /* 0x0000003400047c02 */ /* 0x000fe20008000f00 */
[----:B------:R-:W-:Y:S01]  /*4770*/  UMOV UR15, 0x40000040 ;  /* 0x40000040000f7882 */ /* 0x000fe20000000000 */
[----:B------:R-:W-:Y:S01]  /*4780*/  R2UR UR52, R10 ;  /* 0x000000000a3472ca */ /* 0x000fe200000e0000 */
[----:B------:R-:W-:Y:S01]  /*4790*/  UMOV UR19, 0x40000040 ;  /* 0x4000004000137882 */ /* 0x000fe20000000000 */
[----:B------:R-:W-:Y:S01]  /*47a0*/  R2UR UR53, R11 ;  /* 0x000000000b3572ca */ /* 0x000fe200000e0000 */
[----:B------:R-:W-:Y:S01]  /*47b0*/  ULEA UR6, UR4, UR6, 0xb ;  /* 0x0000000604067291 */ /* 0x000fe2000f8e583f */
[-C--:B------:R-:W-:Y:S01]  /*47c0*/  FMUL.FTZ R24, R24, R0.reuse ;  /* 0x0000000018187220 */ /* 0x080fe20000410000 */
[----:B------:R-:W-:Y:S01]  /*47d0*/  UMOV UR23, 0x40000040 ;  /* 0x4000004000177882 */ /* 0x000fe20000000000 */
[----:B------:R-:W-:Y:S01]  /*47e0*/  UMOV UR27, 0x40000040 ;  /* 0x40000040001b7882 */ /* 0x000fe20000000000 */
[----:B------:R-:W-:Y:S01]  /*47f0*/  UIADD3 UR10, UR6, 0x2, URZ ;  /* 0x00000002060a7890 */ /* 0x000fe2000fffe03f */
[-C--:B------:R-:W-:Y:S01]  /*4800*/  FMUL.FTZ R25, R25, R0.reuse ;  /* 0x0000000019197220 */ /* 0x080fe20000410000 */
[----:B------:R-:W-:Y:S01]  /*4810*/  UIADD3 UR14, UR6, 0x200, URZ ;  /* 0x00000200060e7890 */ /* 0x000fe2000fffe03f */
[-C--:B------:R-:W-:Y:S01]  /*4820*/  FMUL.FTZ R28, R28, R0.reuse ;  /* 0x000000001c1c7220 */ /* 0x080fe20000410000 */
[----:B------:R-:W-:Y:S01]  /*4830*/  UMOV UR58, UR6 ;  /* 0x00000006003a7c82 */ /* 0x000fe20008000000 */
[----:B------:R-:W-:Y:S01]  /*4840*/  UIADD3 UR18, UR6, 0x202, URZ ;  /* 0x0000020206127890 */ /* 0x000fe2000fffe03f */
[----:B------:R-:W-:Y:S01]  /*4850*/  HGMMA.64x64x16.F32.BF16 R152, gdesc[UR56], RZ, !UPT, gsb0 ;  /* 0x00e00000389879f0 */ /* 0x000fe2000c0018ff */
[----:B------:R-:W-:Y:S01]  /*4860*/  UMOV UR54, UR10 ;  /* 0x0000000a00367c82 */ /* 0x000fe20008000000 */
[----:B------:R-:W-:Y:S01]  /*4870*/  R2UR UR56, R14 ;  /* 0x000000000e3872ca */ /* 0x000fe200000e0000 */
[----:B------:R-:W-:Y:S01]  /*4880*/  UIADD3 UR10, UR6, 0x4, URZ ;  /* 0x00000004060a7890 */ /* 0x000fe2000fffe03f */
[----:B------:R-:W-:Y:S01]  /*4890*/  R2UR UR57, R15 ;  /* 0x000000000f3972ca */ /* 0x000fe200000e0000 */
[----:B------:R-:W-:Y:S01]  /*48a0*/  UMOV UR59, 0x40000040 ;  /* 0x40000040003b7882 */ /* 0x000fe20000000000 */
[----:B------:R-:W-:Y:S01]  /*48b0*/  UIADD3 UR22, UR6, 0x204, URZ ;  /* 0x0000020406167890 */ /* 0x000fe2000fffe03f */
[-C--:B------:R-:W-:Y:S01]  /*48c0*/  FMUL.FTZ R29, R29, R0.reuse ;  /* 0x000000001d1d7220 */ /* 0x080fe20000410000 */
[----:B------:R-:W-:Y:S01]  /*48d0*/  UIADD3 UR26, UR6, 0x206, URZ ;  /* 0x00000206061a7890 */ /* 0x000fe2000fffe03f */
[-C--:B------:R-:W-:Y:S01]  /*48e0*/  FMUL.FTZ R32, R32, R0.reuse ;  /* 0x0000000020207220 */ /* 0x080fe20000410000 */
        /* <DEDUP_REMOVED lines=73> */
[----:B------:R-:W-:Y:S01]  /*4d80*/  HGMMA.64x64x16.F32.BF16 R152, gdesc[UR52], R152, gsb0 ;  /* 0x00e00000349879f0 */ /* 0x000fe20008001898 */
[----:B------:R-:W-:Y:S01]  /*4d90*/  R2UR UR53, R3 ;  /* 0x00000000033572ca */ /* 0x000fe200000e0000 */
[----:B------:R-:W-:Y:S01]  /*4da0*/  UIADD3 UR54, UR6, 0x604, URZ ;  /* 0x0000060406367890 */ /* 0x000fe2000fffe03f */
[----:B------:R-:W-:Y:S01]  /*4db0*/  R2UR UR52, R4 ;  /* 0x00000000043472ca */ /* 0x000fe200000e0000 */
[----:B------:R-:W-:Y:S01]  /*4dc0*/  UMOV UR55, 0x40000040 ;  /* 0x4000004000377882 */ /* 0x000fe20000000000 */
[----:B------:R-:W-:Y:S01]  /*4dd0*/  UIADD3 UR6, UR6, 0x606, URZ ;  /* 0x0000060606067890 */ /* 0x000fe2000fffe03f */
        /* <DEDUP_REMOVED lines=68> */
[----:B------:R-:W-:Y:S01]  /*5220*/  HGMMA.64x64x16.F32.BF16 R152, gdesc[UR56], R152, gsb0 ;  /* 0x00e00000389879f0 */ /* 0x000fe20008001898 */
[----:B------:R-:W-:Y:S01]  /*5230*/  R2UR UR56, R12 ;  /* 0x000000000c3872ca */ /* 0x000fe200000e0000 */
[----:B------:R-:W-:Y:S01]  /*5240*/  UMOV UR58, UR6 ;  /* 0x00000006003a7c82 */ /* 0x000fe20008000000 */
[----:B------:R-:W-:Y:S01]  /*5250*/  R2UR UR57, R13 ;  /* 0x000000000d3972ca */ /* 0x000fe200000e0000 */
[----:B------:R-:W-:Y:S01]  /*5260*/  UMOV UR59, 0x40000040 ;  /* 0x40000040003b7882 */ /* 0x000fe20000000000 */
[----:B------:R-:W-:Y:S02]  /*5270*/  WARPGROUP.DEPBAR.LE gsb0, 0x0 ;  /* 0x00008000000079c5 */ /* 0x000fe40000010000 */
[----:B------:R-:W-:-:S06]  /*5280*/  WARPGROUP.ARRIVE ;  /* 0x00000000000079c5 */ /* 0x000fcc0000000000 */
[----:B------:R-:W-:Y:S03]  /*5290*/  HGMMA.64x64x16.F32.BF16 R152, gdesc[UR8], R152, gsb0 ;  /* 0x00e00000089879f0 */ /* 0x000fe60008001898 */
        /* <DEDUP_REMOVED lines=37> */
[----:B------:R-:W-:Y:S05]  /*54f0*/  @!P0 BRA `(.L_x_1023) ;  /* 0x0000000000048947 */ /* 0x000fea0003800000 */
[----:B------:R-:W-:Y:S01]  /*5500*/  BPT.TRAP 0x1 ;  /* 0x000000040000795c */ /* 0x000fe20000300000 */
.L_x_1023:
[----:B------:R-:W-:Y:S02]  /*5510*/  R2UR UR6, R16 ;  /* 0x00000000100672ca */ /* 0x000fe400000e0000 */
[----:B------:R-:W-:-:S11]  /*5520*/  R2UR UR10, R206 ;  /* 0x00000000ce0a72ca */ /* 0x000fd600000e0000 */
[----:B------:R-:W-:Y:S02]  /*5530*/  ULEA UR6, UR5, UR6, 0x3 ;  /* 0x0000000605067291 */ /* 0x000fe4000f8e183f */
[----:B------:R-:W-:-:S05]  /*5540*/  IMAD.U32 R0, RZ, RZ, UR10 ;  /* 0x0000000aff007e24 */ /* 0x000fca000f8e00ff */
[----:B------:R-:W-:-:S04]  /*5550*/  SHF.L.U32 R0, R0, 0x1f, RZ ;  /* 0x0000001f00007819 */ /* 0x000fc800000006ff */
[----:B------:R0:W1:Y:S01]  /*5560*/  SYNCS.PHASECHK.TRANS64.TRYWAIT P1, [UR6+0x30850], R0 ;  /* 0x03085000ff0075a7 */ /* 0x0000620008020146 */
[----:B------:R-:W-:Y:S05]  /*5570*/  @!P0 BRA `(.L_x_1024) ;  /* 0x0000000000048947 */ /* 0x000fea0003800000 */
[----:B------:R-:W-:Y:S01]  /*5580*/  BPT.TRAP 0x1 ;  /* 0x000000040000795c */ /* 0x000fe20000300000 */
.L_x_1024:
[----:B-1----:R-:W-:Y:S05]  /*5590*/  @P1 BRA `(.L_x_1025) ;  /* 0x0000000000081947 */ /* 0x002fea0003800000 */
[----:B------:R-:W1:Y:S02]  /*55a0*/  SYNCS.PHASECHK.TRANS64.TRYWAIT P1, [UR6+0x30850], R0 ;  /* 0x03085000ff0075a7 */ /* 0x000e640008020146 */
[----:B-1----:R-:W-:Y:S05]  /*55b0*/  @!P1 BRA `(.L_x_1026) ;  /* 0x000000dc00109947 */ /* 0x002fea0003800000 */
.L_x_1025:
[----:B------:R-:W-:Y:S01]  /*55c0*/  R2UR UR10, R16 ;  /* 0x00000000100a72ca */ /* 0x000fe200000e0000 */
[----:B------:R-:W-:Y:S01]  /*55d0*/  WARPGROUP.ARRIVE ;  /* 0x00000000000079c5 */ /* 0x000fe20000000000 */
[----:B------:R-:W-:-:S11]  /*55e0*/  UMOV UR11, 0x40000040 ;  /* 0x40000040000b7882 */ /* 0x000fd60000000000 */
[----:B------:R-:W-:-:S04]  /*55f0*/  UIADD3 UR10, UR10, 0x400, URZ ;  /* 0x000004000a0a7890 */ /* 0x000fc8000fffe03f */
[----:B------:R-:W-:-:S04]  /*5600*/  USHF.R.U32.HI UR10, URZ, 0x4, UR10 ;  /* 0x000000043f0a7899 */ /* 0x000fc8000801160a */
[----:B------:R-:W-:-:S04]  /*5610*/  ULOP3.LUT UR10, UR10, 0x3fff, URZ, 0xc0, !UPT ;  /* 0x00003fff0a0a7892 */ /* 0x000fc8000f8ec03f */
[----:B------:R-:W-:-:S04]  /*5620*/  ULOP3.LUT UR10, UR10, 0x2000000, URZ, 0xfc, !UPT ;  /* 0x020000000a0a7892 */ /* 0x000fc8000f8efc3f */
[----:B------:R-:W-:-:S07]  /*5630*/  ULEA UR5, UR5, UR10, 0xb ;  /* 0x0000000a05057291 */ /* 0x000fce000f8e583f */
        /* <DEDUP_REMOVED lines=23> */
.L_x_1027:
[----:B------:R-:W-:Y:S01]  /*57b0*/  R2UR UR10, R23 ;  /* 0x00000000170a72ca */ /* 0x000fe200000e0000 */
[----:B------:R-:W2:Y:S01]  /*57c0*/  S2UR UR14, SR_CgaCtaId ;  /* 0x00000000000e79c3 */ /* 0x000ea20000008800 */
[----:B------:R-:W-:Y:S01]  /*57d0*/  R2UR UR5, R22 ;  /* 0x00000000160572ca */ /* 0x000fe200000e0000 */
[----:B01----:R-:W-:Y:S01]  /*57e0*/  IMAD.MOV.U32 R0, RZ, RZ, R19 ;  /* 0x000000ffff007224 */ /* 0x003fe200078e0013 */
[----:B------:R-:W-:Y:S01]  /*57f0*/  UIADD3 UR7, UR7, 0x30840, URZ ;  /* 0x0003084007077890 */ /* 0x000fe2000fffe03f */
[----:B------:R-:W-:Y:S01]  /*5800*/  IMAD.SHL.U32 R4, R204, 0x40, RZ ;  /* 0x00000040cc047824 */ /* 0x000fe200078e00ff */
[----:B------:R-:W-:-:S03]  /*5810*/  R2UR UR11, R200 ;  /* 0x00000000c80b72ca */ /* 0x000fc600000e0000 */
[----:B------:R-:W0:Y:S01]  /*5820*/  LDC R20, c[0x0][0x288] ;  /* 0x0000a200ff147b82 */ /* 0x000e220000000800 */
[----:B------:R-:W-:-:S03]  /*5830*/  IADD3 R3, -R4, 0x1, RZ ;  /* 0x0000000104037810 */ /* 0x000fc60007ffe1ff */
[----:B------:R-:W-:Y:S02]  /*5840*/  UISETP.NE.AND UP1, UPT, UR10, URZ, UPT ;  /* 0x0000003f0a00728c */ /* 0x000fe4000bf25270 */
[----:B------:R-:W-:-:S04]  /*5850*/  UISETP.NE.AND UP0, UPT, UR5, URZ, UPT ;  /* 0x0000003f0500728c */ /* 0x000fc8000bf05270 */
[----:B------:R-:W-:Y:S02]  /*5860*/  PLOP3.LUT P1, PT, PT, PT, UP1, 0x80, 0x0 ;  /* 0x000000000000781c */ /* 0x000fe40003f2f018 */
[----:B------:R-:W-:-:S03]  /*5870*/  PLOP3.LUT P2, PT, PT, PT, UP1, 0x80, 0x0 ;  /* 0x000000000000781c */ /* 0x000fc60003f4f018 */
[----:B------:R-:W-:Y:S01]  /*5880*/  @UP1 ULDC UR5, c[0x0][0x44c] ;  /* 0x0001130000051ab9 */ /* 0x000fe20000000800 */
[----:B------:R-:W-:Y:S01]  /*5890*/  @UP1 ULDC UR10, c[0x0][0x450] ;  /* 0x00011400000a1ab9 */ /* 0x000fe20000000800 */
[----:B--2---:R-:W-:-:S03]  /*58a0*/  UPRMT UR7, UR14, 0x654, UR7 ;  /* 0x000006540e077896 */ /* 0x004fc60008000007 */
[----:B------:R-:W-:-:S03]  /*58b0*/  ULDC UR14, c[0x0][0x2f0] ;  /* 0x0000bc00000e7ab9 */ /* 0x000fc60000000800 */
[----:B------:R-:W-:Y:S01]  /*58c0*/  @P1 IMAD.HI.U32 R2, R19, UR5, RZ ;  /* 0x0000000513021c27 */ /* 0x000fe2000f8e00ff */
[----:B------:R-:W-:Y:S02]  /*58d0*/  PLOP3.LUT P1, PT, PT, PT, UP0, 0x40, 0x0 ;  /* 0x000000000000781c */ /* 0x000fe40003f2e808 */
[----:B------:R-:W-:Y:S01]  /*58e0*/  SYNCS.ARRIVE.TRANS64.RED.A1T0 RZ, [UR7], RZ ;  /* 0x000000ffffff79a7 */ /* 0x000fe20008100407 */
[----:B------:R-:W-:Y:S01]  /*58f0*/  UMOV UR7, UR14 ;  /* 0x0000000e00077c82 */ /* 0x000fe20008000000 */
[----:B------:R-:W-:Y:S01]  /*5900*/  @P2 SHF.R.U32.HI R0, RZ, UR10, R2 ;  /* 0x0000000aff002c19 */ /* 0x000fe20008011602 */
[----:B------:R-:W-:Y:S01]  /*5910*/  IMAD R2, R8, -0x2, R3 ;  /* 0xfffffffe08027824 */ /* 0x000fe200078e0203 */
[----:B------:R-:W-:-:S03]  /*5920*/  ULDC UR14, c[0x0][0x9e0] ;  /* 0x00027800000e7ab9 */ /* 0x000fc60000000800 */
[----:B------:R-:W1:Y:S01]  /*5930*/  SHFL.IDX PT, R184, R0, RZ, 0x1c1f ;  /* 0x001c1fff00b87589 */ /* 0x000e6200000e0000 */
[----:B------:R-:W-:-:S04]  /*5940*/  IMAD R3, R17, UR7, R2 ;  /* 0x0000000711037c24 */ /* 0x000fc8000f8e0202 */
[----:B0-----:R-:W-:-:S04]  /*5950*/  IMAD.IADD R3, R3, 0x1, -R20 ;  /* 0x0000000103037824 */ /* 0x001fc800078e0a14 */
[C---:B------:R-:W-:Y:S01]  /*5960*/  VIADD R187, R3.reuse, UR11 ;  /* 0x0000000b03bb7c36 */ /* 0x040fe20008000000 */
[----:B------:R-:W-:-:S05]  /*5970*/  IADD3 R186, R3, UR14, RZ ;  /* 0x0000000e03ba7c10 */ /* 0x000fca000fffe0ff */
[--C-:B-1----:R-:W-:Y:S02]  /*5980*/  IMAD.IADD R2, R186, 0x1, R184.reuse ;  /* 0x00000001ba027824 */ /* 0x102fe400078e02b8 */
[----:B------:R-:W-:Y:S01]  /*5990*/  IMAD.IADD R3, R187, 0x1, R184 ;  /* 0x00000001bb037824 */ /* 0x000fe200078e02b8 */
[----:B------:R-:W-:Y:S06]  /*59a0*/  @P1 BRA `(.L_x_1028) ;  /* 0x0000000000641947 */ /* 0x000fec0003800000 */
        /* <DEDUP_REMOVED lines=14> */
.L_x_1030:
[----:B------:R-:W-:Y:S02]  /*5a90*/  ULDC UR5, c[0x0][0x9e4] ;  /* 0x0002790000057ab9 */ /* 0x000fe40000000800 */
[----:B------:R-:W-:-:S04]  /*5aa0*/  MOV R188, UR5 ;  /* 0x0000000500bc7c02 */ /* 0x000fc80008000f00 */
[----:B------:R-:W-:-:S13]  /*5ab0*/  ISETP.NE.AND P1, PT, R188, 0x1, PT ;  /* 0x00000001bc00780c */ /* 0x000fda0003f25270 */
[----:B------:R-:W0:Y:S02]  /*5ac0*/  @P1 LDC.64 R190, c[0x0][0x9e8] ;  /* 0x00027a00ffbe1b82 */ /* 0x000e240000000a00 */
[----:B0-----:R-:W-:-:S05]  /*5ad0*/  @P1 IMAD.HI.U32 R184, R185, R190, RZ ;  /* 0x000000beb9b81227 */ /* 0x001fca00078e00ff */
[----:B------:R-:W-:-:S07]  /*5ae0*/  @P1 SHF.R.U32.HI R185, RZ, R191, R184 ;  /* 0x000000bfffb91219 */ /* 0x000fce00000116b8 */
.L_x_1031:
[----:B------:R-:W-:Y:S05]  /*5af0*/  BSYNC B0 ;  /* 0x0000000000007941 */ /* 0x000fea0003800000 */
.L_x_1029:
[----:B------:R-:W-:-:S04]  /*5b00*/  IMAD R185, R185, R188, -R4 ;  /* 0x000000bcb9b97224 */ /* 0x000fc800078e0a04 */
[----:B------:R-:W-:-:S05]  /*5b10*/  IMAD R185, R8, -0x2, R185 ;  /* 0xfffffffe08b97824 */ /* 0x000fca00078e02b9 */
[----:B------:R-:W-:Y:S02]  /*5b20*/  VIADDMNMX R2, R185, R188, R2, PT ;  /* 0x000000bcb9027246 */ /* 0x000fe40003800102 */
[----:B------:R-:W-:-:S07]  /*5b30*/  VIMNMX R3, R3, R185, !PT ;  /* 0x000000b903037248 */ /* 0x000fce0007fe0100 */
.L_x_1028:
[----:B------:R-:W-:Y:S01]  /*5b40*/  ISETP.GT.AND P1, PT, R204, -0x1, PT ;  /* 0xffffffffcc00780c */ /* 0x000fe20003f24270 */
[----:B------:R-:W0:Y:S01]  /*5b50*/  SHFL.IDX PT, R184, R0, 0x1, 0x1c1f ;  /* 0x003c1f0000b87f89 */ /* 0x000e2200000e0000 */
[----:B------:R-:W-:Y:S02]  /*5b60*/  R2UR UR5, R22 ;  /* 0x00000000160572ca */ /* 0x000fe400000e0000 */
[C---:B------:R-:W-:Y:S02]  /*5b70*/  ISETP.GT.AND P4, PT, R3.reuse, 0x1, P1 ;  /* 0x000000010300780c */ /* 0x040fe40000f84270 */
[----:B------:R-:W-:Y:S02]  /*5b80*/  ISETP.GT.AND P5, PT, R3, RZ, P1 ;  /* 0x000000ff0300720c */ /* 0x000fe40000fa4270 */
[C---:B------:R-:W-:Y:S02]  /*5b90*/  ISETP.LT.OR P4, PT, R2.reuse, 0x2, P4 ;  /* 0x000000020200780c */ /* 0x040fe40002781670 */
[----:B------:R-:W-:-:S02]  /*5ba0*/  ISETP.LT.OR P5, PT, R2, 0x1, P5 ;  /* 0x000000010200780c */ /* 0x000fc40002fa1670 */
[----:B------:R-:W-:Y:S02]  /*5bb0*/  FSEL R153, R153, -INF , !P4 ;  /* 0xff80000099997808 */ /* 0x000fe40006000000 */
[C---:B------:R-:W-:Y:S01]  /*5bc0*/  ISETP.GT.AND P4, PT, R3.reuse, 0x18, P1 ;  /* 0x000000180300780c */ /* 0x040fe20000f84270 */
[----:B------:R-:W-:Y:S01]  /*5bd0*/  UISETP.NE.AND UP0, UPT, UR5, URZ, UPT ;  /* 0x0000003f0500728c */ /* 0x000fe2000bf05270 */
[----:B------:R-:W-:Y:S02]  /*5be0*/  FSEL R185, R152, -INF , !P5 ;  /* 0xff80000098b97808 */ /* 0x000fe40006800000 */
[----:B------:R-:W-:Y:S02]  /*5bf0*/  ISETP.LT.OR P4, PT, R2, 0x19, P4 ;  /* 0x000000190200780c */ /* 0x000fe40002781670 */
[C---:B------:R-:W-:Y:S02]  /*5c00*/  ISETP.GT.AND P6, PT, R3.reuse, 0x8, P1 ;  /* 0x000000080300780c */ /* 0x040fe40000fc4270 */
[----:B------:R-:W-:-:S02]  /*5c10*/  ISETP.GT.AND P2, PT, R3, 0x9, P1 ;  /* 0x000000090300780c */ /* 0x000fc40000f44270 */
[C---:B------:R-:W-:Y:S01]  /*5c20*/  ISETP.GT.AND P3, PT, R3.reuse, 0x10, P1 ;  /* 0x000000100300780c */ /* 0x040fe20000f64270 */
[--C-:B0-----:R-:W-:Y:S01]  /*5c30*/  IMAD.IADD R0, R186, 0x1, R184.reuse ;  /* 0x00000001ba007824 */ /* 0x101fe200078e02b8 */
[----:B------:R-:W-:Y:S01]  /*5c40*/  ISETP.GT.AND P5, PT, R3, 0x11, P1 ;  /* 0x000000110300780c */ /* 0x000fe20000fa4270 */
[----:B------:R-:W-:Y:S01]  /*5c50*/  IMAD.IADD R152, R187, 0x1, R184 ;  /* 0x00000001bb987824 */ /* 0x000fe200078e02b8 */
[----:B------:R-:W-:Y:S02]  /*5c60*/  FSEL R164, R164, -INF , !P4 ;  /* 0xff800000a4a47808 */ /* 0x000fe40006000000 */
[----:B------:R-:W-:Y:S02]  /*5c70*/  ISETP.GT.AND P4, PT, R3, 0x29, P1 ;  /* 0x000000290300780c */ /* 0x000fe40000f84270 */
[C---:B------:R-:W-:Y:S02]  /*5c80*/  ISETP.LT.OR P6, PT, R2.reuse, 0x9, P6 ;  /* 0x000000090200780c */ /* 0x040fe400037c1670 */
[----:B------:R-:W-:-:S02]  /*5c90*/  ISETP.LT.OR P2, PT, R2, 0xa, P2 ;  /* 0x0000000a0200780c */ /* 0x000fc40001741670 */
[C---:B------:R-:W-:Y:S02]  /*5ca0*/  ISETP.LT.OR P3, PT, R2.reuse, 0x11, P3 ;  /* 0x000000110200780c */ /* 0x040fe40001f61670 */
[C---:B------:R-:W-:Y:S02]  /*5cb0*/  ISETP.LT.OR P5, PT, R2.reuse, 0x12, P5 ;  /* 0x000000120200780c */ /* 0x040fe40002fa1670 */
[----:B------:R-:W-:Y:S02]  /*5cc0*/  ISETP.LT.OR P4, PT, R2, 0x2a, P4 ;  /* 0x0000002a0200780c */ /* 0x000fe40002781670 */
[----:B------:R-:W-:Y:S02]  /*5cd0*/  FSEL R156, R156, -INF , !P6 ;  /* 0xff8000009c9c7808 */ /* 0x000fe40007000000 */
[----:B------:R-:W-:Y:S02]  /*5ce0*/  FSEL R157, R157, -INF , !P2 ;  /* 0xff8000009d9d7808 */ /* 0x000fe40005000000 */
[----:B------:R-:W-:-:S02]  /*5cf0*/  FSEL R160, R160, -INF , !P3 ;  /* 0xff800000a0a07808 */ /* 0x000fc40005800000 */
[----:B------:R-:W-:Y:S02]  /*5d00*/  FSEL R161, R161, -INF , !P5 ;  /* 0xff800000a1a17808 */ /* 0x000fe40006800000 */
[C---:B------:R-:W-:Y:S02]  /*5d10*/  ISETP.GT.AND P6, PT, R3.reuse, 0x19, P1 ;  /* 0x000000190300780c */ /* 0x040fe40000fc4270 */
[C---:B------:R-:W-:Y:S02]  /*5d20*/  ISETP.GT.AND P2, PT, R3.reuse, 0x20, P1 ;  /* 0x000000200300780c */ /* 0x040fe40000f44270 */
[C---:B------:R-:W-:Y:S02]  /*5d30*/  ISETP.GT.AND P3, PT, R3.reuse, 0x21, P1 ;  /* 0x000000210300780c */ /* 0x040fe40000f64270 */
[----:B------:R-:W-:Y:S02]  /*5d40*/  ISETP.GT.AND P5, PT, R3, 0x28, P1 ;  /* 0x000000280300780c */ /* 0x000fe40000fa4270 */
[----:B------:R-:W-:-:S02]  /*5d50*/  FSEL R173, R173, -INF , !P4 ;  /* 0xff800000adad7808 */ /* 0x000fc40006000000 */
[----:B------:R-:W-:Y:S02]  /*5d60*/  PLOP3.LUT P4, PT, PT, PT, UP0, 0x40, 0x0 ;  /* 0x000000000000781c */ /* 0x000fe40003f8e808 */
[C---:B------:R-:W-:Y:S02]  /*5d70*/  ISETP.LT.OR P6, PT, R2.reuse, 0x1a, P6 ;  /* 0x0000001a0200780c */ /* 0x040fe400037c1670 */
[C---:B------:R-:W-:Y:S02]  /*5d80*/  ISETP.LT.OR P2, PT, R2.reuse, 0x21, P2 ;  /* 0x000000210200780c */ /* 0x040fe40001741670 */
[C---:B------:R-:W-:Y:S02]  /*5d90*/  ISETP.LT.OR P3, PT, R2.reuse, 0x22, P3 ;  /* 0x000000220200780c */ /* 0x040fe40001f61670 */
[----:B------:R-:W-:Y:S02]  /*5da0*/  ISETP.LT.OR P5, PT, R2, 0x29, P5 ;  /* 0x000000290200780c */ /* 0x000fe40002fa1670 */
[----:B------:R-:W-:-:S02]  /*5db0*/  FSEL R165, R165, -INF , !P6 ;  /* 0xff800000a5a57808 */ /* 0x000fc40007000000 */
[----:B------:R-:W-:Y:S02]  /*5dc0*/  FSEL R168, R168, -INF , !P2 ;  /* 0xff800000a8a87808 */ /* 0x000fe40005000000 */
[----:B------:R-:W-:Y:S02]  /*5dd0*/  FSEL R169, R169, -INF , !P3 ;  /* 0xff800000a9a97808 */ /* 0x000fe40005800000 */
[----:B------:R-:W-:Y:S02]  /*5de0*/  FSEL R172, R172, -INF , !P5 ;  /* 0xff800000acac7808 */ /* 0x000fe40006800000 */
[C---:B------:R-:W-:Y:S02]  /*5df0*/  ISETP.GT.AND P6, PT, R3.reuse, 0x30, P1 ;  /* 0x000000300300780c */ /* 0x040fe40000fc4270 */
[C---:B------:R-:W-:Y:S02]  /*5e00*/  ISETP.GT.AND P2, PT, R3.reuse, 0x31, P1 ;  /* 0x000000310300780c */ /* 0x040fe40000f44270 */
[----:B------:R-:W-:-:S02]  /*5e10*/  ISETP.GT.AND P3, PT, R3, 0x38, P1 ;  /* 0x000000380300780c */ /* 0x000fc40000f64270 */
[----:B------:R-:W-:Y:S02]  /*5e20*/  ISETP.GT.AND P5, PT, R3, 0x39, P1 ;  /* 0x000000390300780c */ /* 0x000fe40000fa4270 */
[C---:B------:R-:W-:Y:S02]  /*5e30*/  ISETP.LT.OR P6, PT, R2.reuse, 0x31, P6 ;  /* 0x000000310200780c */ /* 0x040fe400037c1670 */
[C---:B------:R-:W-:Y:S02]  /*5e40*/  ISETP.LT.OR P2, PT, R2.reuse, 0x32, P2 ;  /* 0x000000320200780c */ /* 0x040fe40001741670 */
[C---:B------:R-:W-:Y:S02]  /*5e50*/  ISETP.LT.OR P3, PT, R2.reuse, 0x39, P3 ;  /* 0x000000390200780c */ /* 0x040fe40001f61670 */
[----:B------:R-:W-:Y:S02]  /*5e60*/  ISETP.LT.OR P5, PT, R2, 0x3a, P5 ;  /* 0x0000003a0200780c */ /* 0x000fe40002fa1670 */
[----:B------:R-:W-:-:S02]  /*5e70*/  FSEL R176, R176, -INF , !P6 ;  /* 0xff800000b0b07808 */ /* 0x000fc40007000000 */
[----:B------:R-:W-:Y:S02]  /*5e80*/  FSEL R177, R177, -INF , !P2 ;  /* 0xff800000b1b17808 */ /* 0x000fe40005000000 */
[----:B------:R-:W-:Y:S02]  /*5e90*/  FSEL R180, R180, -INF , !P3 ;  /* 0xff800000b4b47808 */ /* 0x000fe40005800000 */
[----:B------:R-:W-:Y:S01]  /*5ea0*/  FSEL R181, R181, -INF , !P5 ;  /* 0xff800000b5b57808 */ /* 0x000fe20006800000 */
        /* <DEDUP_REMOVED lines=15> */
.L_x_1034:
[----:B------:R-:W-:Y:S02]  /*5fa0*/  ULDC UR5, c[0x0][0x9e4] ;  /* 0x0002790000057ab9 */ /* 0x000fe40000000800 */
[----:B------:R-:W-:-:S05]  /*5fb0*/  IMAD.U32 R184, RZ, RZ, UR5 ;  /* 0x00000005ffb87e24 */ /* 0x000fca000f8e00ff */
[----:B------:R-:W-:-:S13]  /*5fc0*/  ISETP.NE.AND P2, PT, R184, 0x1, PT ;  /* 0x00000001b800780c */ /* 0x000fda0003f45270 */
[----:B------:R-:W0:Y:S02]  /*5fd0*/  @P2 LDC.64 R2, c[0x0][0x9e8] ;  /* 0x00027a00ff022b82 */ /* 0x000e240000000a00 */
[----:B0-----:R-:W-:-:S05]  /*5fe0*/  @P2 IMAD.HI.U32 R2, R187, R2, RZ ;  /* 0x00000002bb022227 */ /* 0x001fca00078e00ff */
[----:B------:R-:W-:-:S07]  /*5ff0*/  @P2 SHF.R.U32.HI R187, RZ, R3, R2 ;  /* 0x00000003ffbb2219 */ /* 0x000fce0000011602 */
.L_x_1035:
[----:B------:R-:W-:Y:S05]  /*6000*/  BSYNC B0 ;  /* 0x0000000000007941 */ /* 0x000fea0003800000 */
.L_x_1033:
[----:B------:R-:W-:-:S04]  /*6010*/  IMAD R187, R187, R184, -R4 ;  /* 0x000000b8bbbb7224 */ /* 0x000fc800078e0a04 */
[----:B------:R-:W-:-:S05]  /*6020*/  IMAD R187, R8, -0x2, R187 ;  /* 0xfffffffe08bb7824 */ /* 0x000fca00078e02bb */
[----:B------:R-:W-:Y:S02]  /*6030*/  VIADDMNMX R0, R187, R184, R0, PT ;  /* 0x000000b8bb007246 */ /* 0x000fe40003800100 */
[----:B------:R-:W-:-:S07]  /*6040*/  VIMNMX R152, R152, R187, !PT ;  /* 0x000000bb98987248 */ /* 0x000fce0007fe0100 */
.L_x_1032:
[----:B------:R-:W-:Y:S01]  /*6050*/  FMNMX.FTZ R2, R185, R202, !PT ;  /* 0x000000cab9027209 */ /* 0x000fe20007810000 */
[----:B------:R-:W-:Y:S01]  /*6060*/  ULDC UR5, c[0x0][0x988] ;  /* 0x0002620000057ab9 */ /* 0x000fe20000000800 */
[C---:B------:R-:W-:Y:S01]  /*6070*/  ISETP.GT.AND P3, PT, R152.reuse, RZ, P1 ;  /* 0x000000ff9800720c */ /* 0x040fe20000f64270 */
[----:B------:R-:W-:Y:S01]  /*6080*/  UMOV UR10, UR5 ;  /* 0x00000005000a7c82 */ /* 0x000fe20008000000 */
[----:B------:R-:W-:Y:S02]  /*6090*/  FMNMX.FTZ R3, R153, R2, !PT ;  /* 0x0000000299037209 */ /* 0x000fe40007810000 */
[----:B------:R-:W-:Y:S02]  /*60a0*/  ISETP.GT.AND P4, PT, R152, 0x1, P1 ;  /* 0x000000019800780c */ /* 0x000fe40000f84270 */
[----:B------:R-:W-:Y:S02]  /*60b0*/  FMNMX.FTZ R2, R156, R3, !PT ;  /* 0x000000039c027209 */ /* 0x000fe40007810000 */
[----:B------:R-:W-:-:S02]  /*60c0*/  ISETP.LT.OR P3, PT, R0, 0x1, P3 ;  /* 0x000000010000780c */ /* 0x000fc40001f61670 */
[----:B------:R-:W-:Y:S02]  /*60d0*/  FMNMX.FTZ R3, R157, R2, !PT ;  /* 0x000000029d037209 */ /* 0x000fe40007810000 */
[----:B------:R-:W-:Y:S02]  /*60e0*/  ISETP.GT.AND P6, PT, R152, 0x8, P1 ;  /* 0x000000089800780c */ /* 0x000fe40000fc4270 */
[----:B------:R-:W-:Y:S02]  /*60f0*/  FMNMX.FTZ R2, R160, R3, !PT ;  /* 0x00000003a0027209 */ /* 0x000fe40007810000 */
[----:B------:R-:W-:Y:S02]  /*6100*/  ISETP.LT.OR P4, PT, R0, 0x2, P4 ;  /* 0x000000020000780c */ /* 0x000fe40002781670 */
[----:B------:R-:W-:Y:S02]  /*6110*/  FMNMX.FTZ R3, R161, R2, !PT ;  /* 0x00000002a1037209 */ /* 0x000fe40007810000 */
[----:B------:R-:W-:-:S02]  /*6120*/  FSEL R154, R154, -INF , !P3 ;  /* 0xff8000009a9a7808 */ /* 0x000fc40005800000 */
        /* <DEDUP_REMOVED lines=15> */
[----:B------:R-:W-:Y:S02]  /*6220*/  FSEL R159, R159, -INF , !P2 ;  /* 0xff8000009f9f7808 */ /* 0x000fe40005000000 */
[----:B------:R-:W-:Y:S02]  /*6230*/  FMNMX.FTZ R2, R180, R3, !PT ;  /* 0x00000003b4027209 */ /* 0x000fe40007810000 */
[----:B------:R-:W-:-:S02]  /*6240*/  ISETP.LT.OR P5, PT, R0, 0x11, P5 ;  /* 0x000000110000780c */ /* 0x000fc40002fa1670 */
[----:B------:R-:W-:Y:S02]  /*6250*/  FMNMX.FTZ R2, R181, R2, !PT ;  /* 0x00000002b5027209 */ /* 0x000fe40007810000 */
[----:B------:R-:W-:Y:S02]  /*6260*/  ISETP.GT.AND P6, PT, R152, 0x18, P1 ;  /* 0x000000189800780c */ /* 0x000fe40000fc4270 */
[----:B------:R-:W-:Y:S01]  /*6270*/  ISETP.LT.OR P4, PT, R0, 0x12, P4 ;  /* 0x000000120000780c */ /* 0x000fe20002781670 */
[----:B------:R-:W0:Y:S01]  /*6280*/  SHFL.BFLY PT, R3, R2, 0x2, 0x1f ;  /* 0x0c401f0002037f89 */ /* 0x000e2200000e0000 */
[----:B------:R-:W-:Y:S02]  /*6290*/  FSEL R162, R162, -INF , !P5 ;  /* 0xff800000a2a27808 */ /* 0x000fe40006800000 */
[----:B------:R-:W-:Y:S02]  /*62a0*/  ISETP.GT.AND P2, PT, R152, 0x19, P1 ;  /* 0x000000199800780c */ /* 0x000fe40000f44270 */
[----:B------:R-:W-:-:S02]  /*62b0*/  ISETP.LT.OR P6, PT, R0, 0x19, P6 ;  /* 0x000000190000780c */ /* 0x000fc400037c1670 */
[----:B------:R-:W-:Y:S02]  /*62c0*/  FSEL R163, R163, -INF , !P4 ;  /* 0xff800000a3a37808 */ /* 0x000fe40006000000 */
[----:B------:R-:W-:Y:S02]  /*62d0*/  ISETP.GT.AND P3, PT, R152, 0x20, P1 ;  /* 0x000000209800780c */ /* 0x000fe40000f64270 */
[----:B------:R-:W-:Y:S02]  /*62e0*/  FSEL R166, R166, -INF , !P6 ;  /* 0xff800000a6a67808 */ /* 0x000fe40007000000 */
[C---:B------:R-:W-:Y:S02]  /*62f0*/  ISETP.LT.OR P2, PT, R0.reuse, 0x1a, P2 ;  /* 0x0000001a0000780c */ /* 0x040fe40001741670 */
[----:B------:R-:W-:Y:S02]  /*6300*/  ISETP.LT.OR P3, PT, R0, 0x21, P3 ;  /* 0x000000210000780c */ /* 0x000fe40001f61670 */
[----:B------:R-:W-:-:S02]  /*6310*/  ISETP.GT.AND P5, PT, R152, 0x21, P1 ;  /* 0x000000219800780c */ /* 0x000fc40000fa4270 */
[----:B------:R-:W-:Y:S02]  /*6320*/  FSEL R167, R167, -INF , !P2 ;  /* 0xff800000a7a77808 */ /* 0x000fe40005000000 */
[----:B------:R-:W-:Y:S02]  /*6330*/  FSEL R170, R170, -INF , !P3 ;  /* 0xff800000aaaa7808 */ /* 0x000fe40005800000 */
[----:B------:R-:W-:Y:S02]  /*6340*/  ISETP.GT.AND P4, PT, R152, 0x28, P1 ;  /* 0x000000289800780c */ /* 0x000fe40000f84270 */
[----:B0-----:R-:W-:Y:S02]  /*6350*/  FMNMX.FTZ R3, R2, R3, !PT ;  /* 0x0000000302037209 */ /* 0x001fe40007810000 */
[----:B------:R-:W-:Y:S02]  /*6360*/  FMNMX.FTZ R2, R154, R203, !PT ;  /* 0x000000cb9a027209 */ /* 0x000fe40007810000 */
[----:B------:R-:W-:Y:S01]  /*6370*/  ISETP.LT.OR P5, PT, R0, 0x22, P5 ;  /* 0x000000220000780c */ /* 0x000fe20002fa1670 */
[----:B------:R-:W0:Y:S01]  /*6380*/  SHFL.BFLY PT, R4, R3, 0x1, 0x1f ;  /* 0x0c201f0003047f89 */ /* 0x000e2200000e0000 */
[----:B------:R-:W-:-:S02]  /*6390*/  ISETP.GT.AND P6, PT, R152, 0x29, P1 ;  /* 0x000000299800780c */ /* 0x000fc40000fc4270 */
[----:B------:R-:W-:Y:S02]  /*63a0*/  ISETP.LT.OR P4, PT, R0, 0x29, P4 ;  /* 0x000000290000780c */ /* 0x000fe40002781670 */
[----:B------:R-:W-:Y:S02]  /*63b0*/  ISETP.GT.AND P2, PT, R152, 0x30, P1 ;  /* 0x000000309800780c */ /* 0x000fe40000f44270 */
[----:B------:R-:W-:Y:S02]  /*63c0*/  FSEL R174, R174, -INF , !P4 ;  /* 0xff800000aeae7808 */ /* 0x000fe40006000000 */
[----:B------:R-:W-:Y:S02]  /*63d0*/  ISETP.LT.OR P6, PT, R0, 0x2a, P6 ;  /* 0x0000002a0000780c */ /* 0x000fe400037c1670 */
[----:B------:R-:W-:Y:S02]  /*63e0*/  ISETP.GT.AND P4, PT, R152, 0x38, P1 ;  /* 0x000000389800780c */ /* 0x000fe40000f84270 */
[----:B------:R-:W-:-:S02]  /*63f0*/  ISETP.LT.OR P2, PT, R0, 0x31, P2 ;  /* 0x000000310000780c */ /* 0x000fc40001741670 */
[----:B------:R-:W-:Y:S02]  /*6400*/  FSEL R175, R175, -INF , !P6 ;  /* 0xff800000afaf7808 */ /* 0x000fe40007000000 */
[----:B------:R-:W-:Y:S02]  /*6410*/  FSEL R178, R178, -INF , !P2 ;  /* 0xff800000b2b27808 */ /* 0x000fe40005000000 */
[----:B------:R-:W-:-:S04]  /*6420*/  ISETP.LT.OR P4, PT, R0, 0x39, P4 ;  /* 0x000000390000780c */ /* 0x000fc80002781670 */
[----:B------:R-:W-:Y:S02]  /*6430*/  FSEL R182, R182, -INF , !P4 ;  /* 0xff800000b6b67808 */ /* 0x000fe40006000000 */
[----:B0-----:R-:W-:Y:S02]  /*6440*/  FMNMX.FTZ R4, R3, R4, !PT ;  /* 0x0000000403047209 */ /* 0x001fe40007810000 */
[----:B------:R-:W-:Y:S02]  /*6450*/  FMNMX.FTZ R3, R155, R2, !PT ;  /* 0x000000029b037209 */ /* 0x000fe40007810000 */
[C---:B------:R-:W-:Y:S01]  /*6460*/  FSETP.NEU.FTZ.AND P3, PT, R4.reuse, -INF , PT ;  /* 0xff8000000400780b */ /* 0x040fe20003f7d000 */
[----:B------:R-:W-:Y:S01]  /*6470*/  FMUL.FTZ R184, R4, UR10 ;  /* 0x0000000a04b87c20 */ /* 0x000fe20008410000 */
[----:B------:R-:W-:-:S04]  /*6480*/  FMNMX.FTZ R2, R158, R3, !PT ;  /* 0x000000039e027209 */ /* 0x000fc80007810000 */
[----:B------:R-:W-:-:S04]  /*6490*/  FMNMX.FTZ R3, R159, R2, !PT ;  /* 0x000000029f037209 */ /* 0x000fc80007810000 */
[----:B------:R-:W-:-:S04]  /*64a0*/  FMNMX.FTZ R2, R162, R3, !PT ;  /* 0x00000003a2027209 */ /* 0x000fc80007810000 */
[----:B------:R-:W-:Y:S02]  /*64b0*/  FMNMX.FTZ R3, R163, R2, !PT ;  /* 0x00000002a3037209 */ /* 0x000fe40007810000 */
[----:B------:R-:W-:Y:S02]  /*64c0*/  FSEL R2, R184, RZ, P3 ;  /* 0x000000ffb8027208 */ /* 0x000fe40001800000 */
[----:B------:R-:W-:Y:S02]  /*64d0*/  FMNMX.FTZ R186, R166, R3, !PT ;  /* 0x00000003a6ba7209 */ /* 0x000fe40007810000 */
[----:B------:R-:W-:Y:S01]  /*64e0*/  FSEL R184, R171, -INF , !P5 ;  /* 0xff800000abb87808 */ /* 0x000fe20006800000 */
[--C-:B------:R-:W-:Y:S01]  /*64f0*/  FFMA.FTZ R196, R153, UR10, -R2.reuse ;  /* 0x0000000a99c47c23 */ /* 0x100fe20008010802 */
[----:B------:R-:W-:Y:S01]  /*6500*/  FMNMX.FTZ R3, R167, R186, !PT ;  /* 0x000000baa7037209 */ /* 0x000fe20007810000 */
[--C-:B------:R-:W-:Y:S01]  /*6510*/  FFMA.FTZ R153, R157, UR10, -R2.reuse ;  /* 0x0000000a9d997c23 */ /* 0x100fe20008010802 */
[----:B------:R-:W-:Y:S01]  /*6520*/  ISETP.GT.AND P5, PT, R152, 0x31, P1 ;  /* 0x000000319800780c */ /* 0x000fe20000fa4270 */
[--C-:B------:R-:W-:Y:S01]  /*6530*/  FFMA.FTZ R157, R161, UR10, -R2.reuse ;  /* 0x0000000aa19d7c23 */ /* 0x100fe20008010802 */
[----:B------:R-:W-:Y:S01]  /*6540*/  FMNMX.FTZ R3, R170, R3, !PT ;  /* 0x00000003aa037209 */ /* 0x000fe20007810000 */
[--C-:B------:R-:W-:Y:S01]  /*6550*/  FFMA.FTZ R161, R165, UR10, -R2.reuse ;  /* 0x0000000aa5a17c23 */ /* 0x100fe20008010802 */
[----:B------:R-:W-:Y:S01]  /*6560*/  ISETP.GT.AND P1, PT, R152, 0x39, P1 ;  /* 0x000000399800780c */ /* 0x000fe20000f24270 */
[--C-:B------:R-:W-:Y:S01]  /*6570*/  FFMA.FTZ R165, R169, UR10, -R2.reuse ;  /* 0x0000000aa9a57c23 */ /* 0x100fe20008010802 */
[----:B------:R-:W-:Y:S01]  /*6580*/  FMNMX.FTZ R3, R184, R3, !PT ;  /* 0x00000003b8037209 */ /* 0x000fe20007810000 */
[--C-:B------:R-:W-:Y:S01]  /*6590*/  FFMA.FTZ R169, R173, UR10, -R2.reuse ;  /* 0x0000000aada97c23 */ /* 0x100fe20008010802 */
[----:B------:R-:W-:Y:S01]  /*65a0*/  ISETP.LT.OR P5, PT, R0, 0x32, P5 ;  /* 0x000000320000780c */ /* 0x000fe20002fa1670 */
[--C-:B------:R-:W-:Y:S01]  /*65b0*/  FFMA.FTZ R173, R177, UR10, -R2.reuse ;  /* 0x0000000ab1ad7c23 */ /* 0x100fe20008010802 */
[----:B------:R-:W-:Y:S01]  /*65c0*/  FMNMX.FTZ R152, R174, R3, !PT ;  /* 0x00000003ae987209 */ /* 0x000fe20007810000 */
[--C-:B------:R-:W-:Y:S01]  /*65d0*/  FFMA.FTZ R171, R185, UR10, -R2.reuse ;  /* 0x0000000ab9ab7c23 */ /* 0x100fe20008010802 */
[----:B------:R-:W-:Y:S01]  /*65e0*/  FSEL R179, R179, -INF , !P5 ;  /* 0xff800000b3b37808 */ /* 0x000fe20006800000 */
        /* <DEDUP_REMOVED lines=11> */
[----:B------:R-:W-:Y:S01]  /*66a0*/  FSEL R177, R4, RZ, P3 ;  /* 0x000000ff04b17208 */ /* 0x000fe20001800000 */
[--C-:B------:R-:W-:Y:S01]  /*66b0*/  FFMA.FTZ R186, R180, UR10, -R2.reuse ;  /* 0x0000000ab4ba7c23 */ /* 0x100fe20008010802 */
[----:B------:R-:W-:Y:S01]  /*66c0*/  FMNMX.FTZ R0, R182, R3, !PT ;  /* 0x00000003b6007209 */ /* 0x000fe20007810000 */
[----:B------:R-:W-:Y:S01]  /*66d0*/  FFMA.FTZ R2, R181, UR10, -R2 ;  /* 0x0000000ab5027c23 */ /* 0x000fe20008010802 */
[----:B------:R-:W-:Y:S02]  /*66e0*/  MUFU.EX2 R171, R171 ;  /* 0x000000ab00ab7308 */ /* 0x000fe40000000800 */
[----:B------:R-:W-:-:S05]  /*66f0*/  FMNMX.FTZ R0, R183, R0, !PT ;  /* 0x00000000b7007209 */ /* 0x000fca0007810000 */
[----:B------:R-:W0:Y:S01]  /*6700*/  SHFL.BFLY PT, R3, R0, 0x2, 0x1f ;  /* 0x0c401f0000037f89 */ /* 0x000e2200000e0000 */
[----:B------:R-:W-:Y:S08]  /*6710*/  MUFU.EX2 R196, R196 ;  /* 0x000000c400c47308 */ /* 0x000ff00000000800 */
[----:B------:R-:W-:Y:S08]  /*6720*/  MUFU.EX2 R198, R198 ;  /* 0x000000c600c67308 */ /* 0x000ff00000000800 */
[----:B------:R-:W-:Y:S01]  /*6730*/  MUFU.EX2 R153, R153 ;  /* 0x0000009900997308 */ /* 0x000fe20000000800 */
[----:B0-----:R-:W-:-:S07]  /*6740*/  FMNMX.FTZ R3, R0, R3, !PT ;  /* 0x0000000300037209 */ /* 0x001fce0007810000 */
[----:B------:R-:W-:Y:S01]  /*6750*/  MUFU.EX2 R192, R192 ;  /* 0x000000c000c07308 */ /* 0x000fe20000000800 */
[----:B------:R-:W0:Y:S07]  /*6760*/  SHFL.BFLY PT, R0, R3, 0x1, 0x1f ;  /* 0x0c201f0003007f89 */ /* 0x000e2e00000e0000 */
[----:B------:R-:W-:Y:S08]  /*6770*/  MUFU.EX2 R157, R157 ;  /* 0x0000009d009d7308 */ /* 0x000ff00000000800 */
[----:B------:R-:W-:Y:S08]  /*6780*/  MUFU.EX2 R194, R194 ;  /* 0x000000c200c27308 */ /* 0x000ff00000000800 */
[----:B------:R-:W-:Y:S01]  /*6790*/  MUFU.EX2 R161, R161 ;  /* 0x000000a100a17308 */ /* 0x000fe20000000800 */
[----:B0-----:R-:W-:Y:S01]  /*67a0*/  FMNMX.FTZ R3, R3, R0, !PT ;  /* 0x0000000003037209 */ /* 0x001fe20007810000 */
[----:B------:R-:W-:-:S03]  /*67b0*/  FADD.FTZ R0, -R177, R202 ;  /* 0x000000cab1007221 */ /* 0x000fc60000010100 */
[----:B------:R-:W-:-:S03]  /*67c0*/  FSETP.NEU.FTZ.AND P1, PT, R3, -INF , PT ;  /* 0xff8000000300780b */ /* 0x000fc60003f3d000 */
[----:B------:R0:W-:Y:S01]  /*67d0*/  MUFU.EX2 R177, R2 ;  /* 0x0000000200b17308 */ /* 0x0001e20000000800 */
[----:B------:R-:W-:Y:S01]  /*67e0*/  FMUL.FTZ R181, R3, UR10 ;  /* 0x0000000a03b57c20 */ /* 0x000fe20008410000 */
[----:B------:R-:W-:-:S04]  /*67f0*/  FMUL.FTZ R0, R0, UR10 ;  /* 0x0000000a00007c20 */ /* 0x000fc80008410000 */
[----:B------:R-:W-:Y:S02]  /*6800*/  FSEL R181, R181, RZ, P1 ;  /* 0x000000ffb5b57208 */ /* 0x000fe40000800000 */
[----:B------:R-:W1:Y:S01]  /*6810*/  MUFU.EX2 R0, R0 ;  /* 0x0000000000007308 */ /* 0x000e620000000800 */
[----:B0-----:R-:W-:Y:S02]  /*6820*/  FSEL R2, R3, RZ, P1 ;  /* 0x000000ff03027208 */ /* 0x001fe40000800000 */
[--C-:B------:R-:W-:Y:S01]  /*6830*/  FFMA.FTZ R197, R154, UR10, -R181.reuse ;  /* 0x0000000a9ac57c23 */ /* 0x100fe200080108b5 */
[--C-:B------:R-:W-:Y:S01]  /*6840*/  FFMA.FTZ R154, R155, UR10, -R181.reuse ;  /* 0x0000000a9b9a7c23 */ /* 0x100fe200080108b5 */
[----:B------:R-:W-:Y:S01]  /*6850*/  FFMA.FTZ R199, R158, UR10, -R181 ;  /* 0x0000000a9ec77c23 */ /* 0x000fe200080108b5 */
[----:B------:R-:W-:Y:S01]  /*6860*/  FADD.FTZ R2, -R2, R203 ;  /* 0x000000cb02027221 */ /* 0x000fe20000010100 */
[--C-:B------:R-:W-:Y:S01]  /*6870*/  FFMA.FTZ R156, R159, UR10, -R181.reuse ;  /* 0x0000000a9f9c7c23 */ /* 0x100fe200080108b5 */
[--C-:B------:R-:W-:Y:S01]  /*6880*/  FFMA.FTZ R193, R162, UR10, -R181.reuse ;  /* 0x0000000aa2c17c23 */ /* 0x100fe200080108b5 */
[----:B------:R-:W-:Y:S01]  /*6890*/  MUFU.EX2 R197, R197 ;  /* 0x000000c500c57308 */ /* 0x000fe20000000800 */
[----:B------:R-:W-:Y:S01]  /*68a0*/  FMUL.FTZ R2, R2, UR10 ;  /* 0x0000000a02027c20 */ /* 0x000fe20008410000 */
        /* <DEDUP_REMOVED lines=10> */
[----:B------:R-:W-:Y:S01]  /*6950*/  FFMA.FTZ R179, R179, UR10, -R181 ;  /* 0x0000000ab3b37c23 */ /* 0x000fe200080108b5 */
[----:B------:R-:W-:Y:S01]  /*6960*/  FADD.FTZ R155, R196, R155 ;  /* 0x0000009bc49b7221 */ /* 0x000fe20000010000 */
[--C-:B------:R-:W-:Y:S01]  /*6970*/  FFMA.FTZ R182, R182, UR10, -R181.reuse ;  /* 0x0000000ab6b67c23 */ /* 0x100fe200080108b5 */
[----:B------:R-:W-:Y:S01]  /*6980*/  FFMA.FTZ R181, R183, UR10, -R181 ;  /* 0x0000000ab7b57c23 */ /* 0x000fe200080108b5 */
[----:B------:R-:W1:Y:S01]  /*6990*/  MUFU.EX2 R154, R154 ;  /* 0x0000009a009a7308 */ /* 0x000e620000000800 */
[----:B------:R-:W-:-:S04]  /*69a0*/  FADD.FTZ R166, R198, R155 ;  /* 0x0000009bc6a67221 */ /* 0x000fc80000010000 */
[----:B------:R-:W-:-:S03]  /*69b0*/  FADD.FTZ R155, R153, R166 ;  /* 0x000000a6999b7221 */ /* 0x000fc60000010000 */
[----:B------:R-:W2:Y:S01]  /*69c0*/  MUFU.EX2 R199, R199 ;  /* 0x000000c700c77308 */ /* 0x000ea20000000800 */
[----:B0-----:R-:W-:Y:S01]  /*69d0*/  FFMA.FTZ R9, R2, R9, R197 ;  /* 0x0000000902097223 */ /* 0x001fe200000100c5 */
[----:B------:R-:W-:-:S04]  /*69e0*/  FADD.FTZ R166, R192, R155 ;  /* 0x0000009bc0a67221 */ /* 0x000fc80000010000 */
[----:B------:R-:W-:Y:S02]  /*69f0*/  FADD.FTZ R155, R157, R166 ;  /* 0x000000a69d9b7221 */ /* 0x000fe40000010000 */
[----:B------:R-:W0:Y:S01]  /*6a00*/  MUFU.EX2 R156, R156 ;  /* 0x0000009c009c7308 */ /* 0x000e220000000800 */
[----:B-1----:R-:W-:Y:S01]  /*6a10*/  FADD.FTZ R18, R154, R9 ;  /* 0x000000099a127221 */ /* 0x002fe20000010000 */
[----:B------:R-:W-:-:S04]  /*6a20*/  FADD.FTZ R166, R194, R155 ;  /* 0x0000009bc2a67221 */ /* 0x000fc80000010000 */
[----:B------:R-:W-:Y:S02]  /*6a30*/  FADD.FTZ R155, R161, R166 ;  /* 0x000000a6a19b7221 */ /* 0x000fe40000010000 */
        /* <DEDUP_REMOVED lines=37> */
[----:B--2---:R-:W-:Y:S01]  /*6c90*/  FADD.FTZ R166, R186, R9 ;  /* 0x00000009baa67221 */ /* 0x004fe20000010000 */
[----:B0-----:R-:W-:-:S03]  /*6ca0*/  FADD.FTZ R9, R187, R18 ;  /* 0x00000012bb097221 */ /* 0x001fc60000010000 */
[----:B------:R-:W-:Y:S01]  /*6cb0*/  FADD.FTZ R18, R177, R166 ;  /* 0x000000a6b1127221 */ /* 0x000fe20000010000 */
[----:B-1----:R-:W-:Y:S01]  /*6cc0*/  FADD.FTZ R9, R168, R9 ;  /* 0x00000009a8097221 */ /* 0x002fe20000010000 */
[----:B------:R-:W-:Y:S06]  /*6cd0*/  @!P0 BRA `(.L_x_1036) ;  /* 0x0000000000048947 */ /* 0x000fec0003800000 */
[----:B------:R-:W-:Y:S01]  /*6ce0*/  BPT.TRAP 0x1 ;  /* 0x000000040000795c */ /* 0x000fe20000300000 */
.L_x_1036:
[----:B------:R-:W0:Y:S01]  /*6cf0*/  S2UR UR11, SR_CgaCtaId ;  /* 0x00000000000b79c3 */ /* 0x000e220000008800 */
[----:B------:R-:W-:Y:S01]  /*6d00*/  UIADD3 UR6, UR6, 0x30860, URZ ;  /* 0x0003086006067890 */ /* 0x000fe2000fffe03f */
[----:B------:R-:W-:Y:S01]  /*6d10*/  R2UR UR5, R205 ;  /* 0x00000000cd0572ca */ /* 0x000fe200000e0000 */
[----:B------:R-:W-:Y:S01]  /*6d20*/  IMAD.MOV.U32 R203, RZ, RZ, R3 ;  /* 0x000000ffffcb7224 */ /* 0x000fe200078e0003 */
[----:B------:R-:W-:Y:S01]  /*6d30*/  F2FP.BF16.F32.PACK_AB R196, R196, R171 ;  /* 0x000000abc4c4723e */ /* 0x000fe200000010ff */
[----:B------:R-:W-:Y:S01]  /*6d40*/  IMAD.MOV.U32 R202, RZ, RZ, R4 ;  /* 0x000000ffffca7224 */ /* 0x000fe200078e0004 */
[----:B------:R-:W-:Y:S02]  /*6d50*/  F2FP.BF16.F32.PACK_AB R197, R154, R197 ;  /* 0x000000c59ac5723e */ /* 0x000fe400000010ff */
[----:B------:R-:W-:Y:S02]  /*6d60*/  F2FP.BF16.F32.PACK_AB R198, R153, R198 ;  /* 0x000000c699c6723e */ /* 0x000fe400000010ff */
[----:B------:R-:W-:-:S02]  /*6d70*/  F2FP.BF16.F32.PACK_AB R199, R156, R199 ;  /* 0x000000c79cc7723e */ /* 0x000fc400000010ff */
[----:B------:R-:W-:Y:S02]  /*6d80*/  F2FP.BF16.F32.PACK_AB R192, R157, R192 ;  /* 0x000000c09dc0723e */ /* 0x000fe400000010ff */
[----:B------:R-:W-:Y:S02]  /*6d90*/  F2FP.BF16.F32.PACK_AB R193, R158, R193 ;  /* 0x000000c19ec1723e */ /* 0x000fe400000010ff */
[----:B------:R-:W-:Y:S01]  /*6da0*/  ISETP.GT.AND P1, PT, R204, UR5, PT ;  /* 0x00000005cc007c0c */ /* 0x000fe2000bf24270 */
[----:B------:R-:W-:Y:S01]  /*6db0*/  UMOV UR5, UR4 ;  /* 0x0000000400057c82 */ /* 0x000fe20008000000 */
[----:B------:R-:W-:Y:S02]  /*6dc0*/  F2FP.BF16.F32.PACK_AB R194, R161, R194 ;  /* 0x000000c2a1c2723e */ /* 0x000fe400000010ff */
[----:B------:R-:W-:Y:S02]  /*6dd0*/  F2FP.BF16.F32.PACK_AB R195, R160, R195 ;  /* 0x000000c3a0c3723e */ /* 0x000fe400000010ff */
[----:B------:R-:W-:Y:S01]  /*6de0*/  F2FP.BF16.F32.PACK_AB R188, R165, R188 ;  /* 0x000000bca5bc723e */ /* 0x000fe200000010ff */
[----:B0-----:R-:W-:Y:S01]  /*6df0*/  UPRMT UR6, UR11, 0x654, UR6 ;  /* 0x000006540b067896 */ /* 0x001fe20008000006 */
[----:B------:R-:W-:-:S02]  /*6e00*/  F2FP.BF16.F32.PACK_AB R189, R162, R189 ;  /* 0x000000bda2bd723e */ /* 0x000fc400000010ff */
[----:B------:R-:W-:Y:S02]  /*6e10*/  F2FP.BF16.F32.PACK_AB R190, R169, R190 ;  /* 0x000000bea9be723e */ /* 0x000fe400000010ff */
[----:B------:R-:W-:Y:S02]  /*6e20*/  F2FP.BF16.F32.PACK_AB R191, R164, R191 ;  /* 0x000000bfa4bf723e */ /* 0x000fe400000010ff */
[----:B------:R-:W-:Y:S02]  /*6e30*/  F2FP.BF16.F32.PACK_AB R184, R173, R152 ;  /* 0x00000098adb8723e */ /* 0x000fe400000010ff */
[----:B------:R-:W-:Y:S01]  /*6e40*/  SYNCS.ARRIVE.TRANS64.RED.A1T0 RZ, [UR6], RZ ;  /* 0x000000ffffff79a7 */ /* 0x000fe20008100406 */
[----:B------:R-:W-:Y:S02]  /*6e50*/  R2UR UR6, R5 ;  /* 0x00000000050672ca */ /* 0x000fe400000e0000 */
[----:B------:R-:W-:Y:S02]  /*6e60*/  F2FP.BF16.F32.PACK_AB R185, R179, R185 ;  /* 0x000000b9b3b9723e */ /* 0x000fe400000010ff */
[----:B------:R-:W-:-:S02]  /*6e70*/  F2FP.BF16.F32.PACK_AB R186, R177, R186 ;  /* 0x000000bab1ba723e */ /* 0x000fc400000010ff */
[----:B------:R-:W-:Y:S02]  /*6e80*/  IADD3 R204, R204, -0x1, RZ ;  /* 0xffffffffcccc7810 */ /* 0x000fe40007ffe0ff */
[----:B------:R-:W-:-:S05]  /*6e90*/  F2FP.BF16.F32.PACK_AB R187, R168, R187 ;  /* 0x000000bba8bb723e */ /* 0x000fca00000010ff */
[----:B------:R-:W-:Y:S01]  /*6ea0*/  IMAD.U32 R206, RZ, RZ, UR6 ;  /* 0x00000006ffce7e24 */ /* 0x000fe2000f8e00ff */
[----:B------:R-:W-:Y:S06]  /*6eb0*/  @P1 BRA `(.L_x_1037) ;  /* 0xffffffd400b41947 */ /* 0x000fec000383ffff */
.L_x_1018:
[----:B------:R-:W-:Y:S02]  /*6ec0*/  R2UR UR5, R22 ;  /* 0x00000000160572ca */ /* 0x000fe400000e0000 */
[----:B------:R-:W-:Y:S02]  /*6ed0*/  R2UR UR6, R23 ;  /* 0x00000000170672ca */ /* 0x000fe400000e0000 */
[----:B------:R-:W-:-:S05]  /*6ee0*/  IADD3 R20, -R20, 0x1, RZ ;  /* 0x0000000114147810 */ /* 0x000fca0007ffe1ff */
[----:B------:R-:W-:-:S04]  /*6ef0*/  IMAD R20, R17, UR7, R20 ;  /* 0x0000000711147c24 */ /* 0x000fc8000f8e0214 */
[----:B------:R-:W-:Y:S01]  /*6f00*/  UISETP.NE.AND UP0, UPT, UR5, URZ, UPT ;  /* 0x0000003f0500728c */ /* 0x000fe2000bf05270 */
[----:B------:R-:W0:Y:S01]  /*6f10*/  S2UR UR5, SR_CTAID.X ;  /* 0x00000000000579c3 */ /* 0x000e220000002500 */
[----:B------:R-:W-:Y:S01]  /*6f20*/  UISETP.NE.AND UP1, UPT, UR6, URZ, UPT ;  /* 0x0000003f0600728c */ /* 0x000fe2000bf25270 */
[----:B------:R-:W-:-:S03]  /*6f30*/  R2UR UR11, R20 ;  /* 0x00000000140b72ca */ /* 0x000fc600000e0000 */
[----:B------:R-:W-:-:S07]  /*6f40*/  PLOP3.LUT P1, PT, PT, PT, UP0, 0x40, 0x0 ;  /* 0x000000000000781c */ /* 0x000fce0003f2e808 */
[----:B------:R-:W-:Y:S01]  /*6f50*/  @UP1 ULDC UR6, c[0x0][0x44c] ;  /* 0x0001130000061ab9 */ /* 0x000fe20000000800 */
[----:B------:R-:W-:Y:S01]  /*6f60*/  @UP1 ULDC UR14, c[0x0][0x450] ;  /* 0x00011400000e1ab9 */ /* 0x000fe20000000800 */
[----:B0-----:R-:W-:-:S04]  /*6f70*/  ULEA UR5, UR5, 0x7f, 0x7 ;  /* 0x0000007f05057891 */ /* 0x001fc8000f8e383f */
[----:B------:R-:W-:-:S04]  /*6f80*/  UIMAD.WIDE.U32 UR6, UR5, UR6, URZ ;  /* 0x00000006050672a5 */ /* 0x000fc8000f8e003f */
[----:B------:R-:W-:-:S04]  /*6f90*/  @UP1 USHF.R.U32.HI UR5, URZ, UR14, UR7 ;  /* 0x0000000e3f051299 */ /* 0x000fc80008011607 */
[----:B------:R-:W-:-:S03]  /*6fa0*/  UIADD3 UR6, UR11, UR5, URZ ;  /* 0x000000050b067290 */ /* 0x000fc6000fffe03f */
[----:B------:R-:W-:Y:S02]  /*6fb0*/  ULDC UR5, c[0x0][0x9dc] ;  /* 0x0002770000057ab9 */ /* 0x000fe40000000800 */
[----:B------:R-:W-:Y:S01]  /*6fc0*/  UIADD3 UR5, UR6, -UR5, URZ ;  /* 0x8000000506057290 */ /* 0x000fe2000fffe03f */
[----:B------:R-:W-:Y:S11]  /*6fd0*/  @P1 BRA `(.L_x_1038) ;  /* 0x0000000000501947 */ /* 0x000ff60003800000 */
[----:B------:R-:W-:Y:S02]  /*6fe0*/  UMOV UR11, UR6 ;  /* 0x00000006000b7c82 */ /* 0x000fe40008000000 */
[----:B------:R-:W-:-:S06]  /*6ff0*/  UISETP.GT.AND UP0, UPT, UR11, -0x1, UPT ;  /* 0xffffffff0b00788c */ /* 0x000fcc000bf04270 */
[----:B------:R-:W-:-:S13]  /*7000*/  PLOP3.LUT P1, PT, PT, PT, UP0, 0x80, 0x0 ;  /* 0x000000000000781c */ /* 0x000fda0003f2f008 */
[----:B------:R-:W-:Y:S05]  /*7010*/  @P1 BRA `(.L_x_1039) ;  /* 0x0000000000201947 */ /* 0x000fea0003800000 */
[----:B------:R-:W-:Y:S01]  /*7020*/  ULDC UR18, c[0x0][0x9e4] ;  /* 0x0002790000127ab9 */ /* 0x000fe20000000800 */
[----:B------:R-:W-:Y:S02]  /*7030*/  ULOP3.LUT UR11, URZ, UR11, URZ, 0x33, !UPT ;  /* 0x0000000b3f0b7292 */ /* 0x000fe4000f8e333f */
[----:B------:R-:W-:-:S11]  /*7040*/  UISETP.NE.AND UP0, UPT, UR18, 0x1, UPT ;  /* 0x000000011200788c */ /* 0x000fd6000bf05270 */
[----:B------:R-:W-:Y:S02]  /*7050*/  @UP0 ULDC.64 UR6, c[0x0][0x9e8] ;  /* 0x00027a0000060ab9 */ /* 0x000fe40000000a00 */
[----:B------:R-:W-:-:S04]  /*7060*/  UIMAD.WIDE.U32 UR14, UR11, UR6, URZ ;  /* 0x000000060b0e72a5 */ /* 0x000fc8000f8e003f */
[----:B------:R-:W-:-:S04]  /*7070*/  @UP0 USHF.R.U32.HI UR11, URZ, UR7, UR15 ;  /* 0x000000073f0b0299 */ /* 0x000fc8000801160f */
[----:B------:R-:W-:Y:S01]  /*7080*/  ULOP3.LUT UR11, URZ, UR11, URZ, 0x33, !UPT ;  /* 0x0000000b3f0b7292 */ /* 0x000fe2000f8e333f */
[----:B------:R-:W-:Y:S11]  /*7090*/  BRA `(.L_x_1040) ;  /* 0x0000000000147947 */ /* 0x000ff60003800000 */
.L_x_1039:
[----:B------:R-:W-:Y:S02]  /*70a0*/  ULDC UR18, c[0x0][0x9e4] ;  /* 0x0002790000127ab9 */ /* 0x000fe40000000800 */
[----:B------:R-:W-:-:S11]  /*70b0*/  UISETP.NE.AND UP0, UPT, UR18, 0x1, UPT ;  /* 0x000000011200788c */ /* 0x000fd6000bf05270 */
[----:B------:R-:W-:Y:S02]  /*70c0*/  @UP0 ULDC.64 UR6, c[0x0][0x9e8] ;  /* 0x00027a0000060ab9 */ /* 0x000fe40000000a00 */
[----:B------:R-:W-:-:S04]  /*70d0*/  UIMAD.WIDE.U32 UR14, UR11, UR6, URZ ;  /* 0x000000060b0e72a5 */ /* 0x000fc8000f8e003f */
[----:B------:R-:W-:-:S12]  /*70e0*/  @UP0 USHF.R.U32.HI UR11, URZ, UR7, UR15 ;  /* 0x000000073f0b0299 */ /* 0x000fd8000801160f */
.L_x_1040:
[----:B------:R-:W-:-:S04]  /*70f0*/  UIMAD UR11, UR11, UR18, URZ ;  /* 0x000000120b0b72a4 */ /* 0x000fc8000f8e023f */
[----:B------:R-:W-:-:S04]  /*7100*/  UISETP.LT.AND UP0, UPT, UR5, UR11, UPT ;  /* 0x0000000b0500728c */ /* 0x000fc8000bf01270 */
[----:B------:R-:W-:-:S12]  /*7110*/  USEL UR5, UR5, UR11, !UP0 ;  /* 0x0000000b05057287 */ /* 0x000fd8000c000000 */
.L_x_1038:
[----:B------:R-:W-:Y:S01]  /*7120*/  UIADD3 UR5, UR5, 0x3f, URZ ;  /* 0x0000003f05057890 */ /* 0x000fe2000fffe03f */
[----:B------:R-:W-:-:S03]  /*7130*/  R2UR UR7, R201 ;  /* 0x00000000c90772ca */ /* 0x000fc600000e0000 */
[----:B------:R-:W-:-:S04]  /*7140*/  USHF.R.S32.HI UR6, URZ, 0x1f, UR5 ;  /* 0x0000001f3f067899 */ /* 0x000fc80008011405 */
[----:B------:R-:W-:-:S04]  /*7150*/  ULEA.HI UR6, UR6, UR5, URZ, 0x6 ;  /* 0x0000000506067291 */ /* 0x000fc8000f8f303f */
[----:B------:R-:W-:-:S04]  /*7160*/  USHF.R.S32.HI UR6, URZ, 0x6, UR6 ;  /* 0x000000063f067899 */ /* 0x000fc80008011406 */
[----:B------:R-:W-:-:S04]  /*7170*/  UISETP.LT.AND UP0, UPT, UR7, UR6, UPT ;  /* 0x000000060700728c */ /* 0x000fc8000bf01270 */
[----:B------:R-:W-:-:S06]  /*7180*/  USEL UR5, UR7, UR6, !UP0 ;  /* 0x0000000607057287 */ /* 0x000fcc000c000000 */
[----:B------:R-:W-:Y:S01]  /*7190*/  ISETP.GE.AND P1, PT, R204, UR5, PT ;  /* 0x00000005cc007c0c */ /* 0x000fe2000bf26270 */
[----:B------:R-:W-:-:S12]  /*71a0*/  IMAD.U32 R205, RZ, RZ, UR5 ;  /* 0x00000005ffcd7e24 */ /* 0x000fd8000f8e00ff */
[----:B------:R-:W-:Y:S05]  /*71b0*/  @!P1 BRA `(.L_x_1041) ;  /* 0x0000001c00509947 */ /* 0x000fea0003800000 */
[----:B------:R-:W-:Y:S01]  /*71c0*/  R2UR UR7, R5 ;  /* 0x00000000050772ca */ /* 0x000fe200000e0000 */
[----:B------:R-:W-:Y:S01]  /*71d0*/  IMAD.MOV.U32 R202, RZ, RZ, R3 ;  /* 0x000000ffffca7224 */ /* 0x000fe200078e0003 */
[----:B------:R-:W-:Y:S01]  /*71e0*/  MOV R203, R4 ;  /* 0x0000000400cb7202 */ /* 0x000fe20000000f00 */
[----:B------:R-:W-:Y:S01]  /*71f0*/  IMAD.MOV.U32 R20, RZ, RZ, R204 ;  /* 0x000000ffff147224 */ /* 0x000fe200078e00cc */
[----:B------:R-:W-:-:S11]  /*7200*/  UMOV UR6, UR4 ;  /* 0x0000000400067c82 */ /* 0x000fd60008000000 */
.L_x_1052:
[----:B------:R-:W-:-:S04]  /*7210*/  UIADD3 UR4, UR6, 0x1, URZ ;  /* 0x0000000106047890 */ /* 0x000fc8000fffe03f */
[----:B------:R-:W-:-:S04]  /*7220*/  UISETP.NE.AND UP0, UPT, UR4, 0x2, UPT ;  /* 0x000000020400788c */ /* 0x000fc8000bf05270 */
[----:B------:R-:W-:Y:S02]  /*7230*/  USEL UR5, URZ, 0x1, UP0 ;  /* 0x000000013f057887 */ /* 0x000fe40008000000 */
[----:B------:R-:W-:Y:S02]  /*7240*/  USEL UR4, UR4, URZ, UP0 ;  /* 0x0000003f04047287 */ /* 0x000fe40008000000 */
[----:B------:R-:W-:-:S06]  /*7250*/  ULOP3.LUT UR5, UR7, UR5, URZ, 0x3c, !UPT ;  /* 0x0000000507057292 */ /* 0x000fcc000f8e3c3f */
[----:B------:R-:W-:Y:S01]  /*7260*/  IMAD.U32 R5, RZ, RZ, UR5 ;  /* 0x00000005ff057e24 */ /* 0x000fe2000f8e00ff */
[----:B------:R-:W-:Y:S06]  /*7270*/  @!P0 BRA `(.L_x_1042) ;  /* 0x0000000000048947 */ /* 0x000fec0003800000 */
[----:B------:R-:W-:Y:S01]  /*7280*/  BPT.TRAP 0x1 ;  /* 0x000000040000795c */ /* 0x000fe20000300000 */
.L_x_1042:
        /* <DEDUP_REMOVED lines=8> */
.L_x_1043:
[----:B-1----:R-:W-:Y:S05]  /*7310*/  @P1 BRA `(.L_x_1044) ;  /* 0x0000000000081947 */ /* 0x002fea0003800000 */
[----:B------:R-:W1:Y:S02]  /*7320*/  SYNCS.PHASECHK.TRANS64.TRYWAIT P1, [UR5+0x30830], R3 ;  /* 0x03083003ff0075a7 */ /* 0x000e640008020145 */
[----:B-1----:R-:W-:Y:S05]  /*7330*/  @!P1 BRA `(.L_x_1045) ;  /* 0x000000bc00c89947 */ /* 0x002fea0003800000 */
.L_x_1044:
[----:B------:R-:W-:Y:S01]  /*7340*/  R2UR UR5, R21 ;  /* 0x00000000150572ca */ /* 0x000fe200000e0000 */
[----:B------:R-:W-:Y:S01]  /*7350*/  WARPGROUP.ARRIVE ;  /* 0x00000000000079c5 */ /* 0x000fe20000000000 */
[----:B------:R-:W-:Y:S01]  /*7360*/  R2UR UR56, R6 ;  /* 0x00000000063872ca */ /* 0x000fe200000e0000 */
[----:B------:R-:W-:Y:S01]  /*7370*/  UMOV UR59, 0x40000040 ;  /* 0x40000040003b7882 */ /* 0x000fe20000000000 */
[----:B------:R-:W-:Y:S01]  /*7380*/  R2UR UR57, R7 ;  /* 0x00000000073972ca */ /* 0x000fe200000e0000 */
[----:B------:R-:W-:Y:S01]  /*7390*/  UMOV UR11, 0x40000040 ;  /* 0x40000040000b7882 */ /* 0x000fe20000000000 */
[----:B------:R-:W-:Y:S01]  /*73a0*/  UMOV UR15, 0x40000040 ;  /* 0x40000040000f7882 */ /* 0x000fe20000000000 */
[----:B------:R-:W-:Y:S01]  /*73b0*/  UMOV UR19, 0x40000040 ;  /* 0x4000004000137882 */ /* 0x000fe20000000000 */
[----:B------:R-:W-:Y:S01]  /*73c0*/  UMOV UR23, 0x40000040 ;  /* 0x4000004000177882 */ /* 0x000fe20000000000 */
[----:B------:R-:W-:Y:S01]  /*73d0*/  UMOV UR27, 0x40000040 ;  /* 0x40000040001b7882 */ /* 0x000fe20000000000 */
[----:B------:R-:W-:Y:S01]  /*73e0*/  UMOV UR31, 0x40000040 ;  /* 0x40000040001f7882 */ /* 0x000fe20000000000 */
[----:B------:R-:W-:Y:S01]  /*73f0*/  UMOV UR35, 0x40000040 ;  /* 0x4000004000237882 */ /* 0x000fe20000000000 */
[----:B------:R-:W-:Y:S01]  /*7400*/  UMOV UR39, 0x40000040 ;  /* 0x4000004000277882 */ /* 0x000fe20000000000 */
        /* <DEDUP_REMOVED lines=88> */
[----:B------:R-:W-:Y:S01]  /*7990*/  FMUL.FTZ R149, R149, R0 ;  /* 0x0000000095957220 */ /* 0x000fe20000410000 */
        /* <DEDUP_REMOVED lines=73> */
[----:B------:R-:W-:Y:S01]  /*7e30*/  UIADD3 UR58, UR5, 0x606, URZ ;  /* 0x00000606053a7890 */ /* 0x000fe2000fffe03f */
        /* <DEDUP_REMOVED lines=44> */
.L_x_1046:
[----:B------:R-:W-:Y:S01]  /*8100*/  R2UR UR5, R16 ;  /* 0x00000000100572ca */ /* 0x000fe200000e0000 */
[----:B------:R-:W-:-:S05]  /*8110*/  IMAD.U32 R0, RZ, RZ, UR7 ;  /* 0x00000007ff007e24 */ /* 0x000fca000f8e00ff */
[----:B------:R-:W-:-:S07]  /*8120*/  SHF.L.U32 R0, R0, 0x1f, RZ ;  /* 0x0000001f00007819 */ /* 0x000fce00000006ff */
[----:B------:R-:W-:-:S09]  /*8130*/  ULEA UR5, UR6, UR5, 0x3 ;  /* 0x0000000506057291 */ /* 0x000fd2000f8e183f */
[----:B------:R2:W3:Y:S01]  /*8140*/  SYNCS.PHASECHK.TRANS64.TRYWAIT P1, [UR5+0x30850], R0 ;  /* 0x03085000ff0075a7 */ /* 0x0004e20008020145 */
[----:B------:R-:W-:Y:S05]  /*8150*/  @!P0 BRA `(.L_x_1047) ;  /* 0x0000000000048947 */ /* 0x000fea0003800000 */
[----:B------:R-:W-:Y:S01]  /*8160*/  BPT.TRAP 0x1 ;  /* 0x000000040000795c */ /* 0x000fe20000300000 */
.L_x_1047:
[----:B---3--:R-:W-:Y:S05]  /*8170*/  @P1 BRA `(.L_x_1048) ;  /* 0x0000000000081947 */ /* 0x008fea0003800000 */
[----:B------:R-:W3:Y:S02]  /*8180*/  SYNCS.PHASECHK.TRANS64.TRYWAIT P1, [UR5+0x30850], R0 ;  /* 0x03085000ff0075a7 */ /* 0x000ee40008020145 */
[----:B---3--:R-:W-:Y:S05]  /*8190*/  @!P1 BRA `(.L_x_1049) ;  /* 0x000000b000489947 */ /* 0x008fea0003800000 */
.L_x_1048:
[----:B------:R-:W-:Y:S01]  /*81a0*/  R2UR UR7, R16 ;  /* 0x00000000100772ca */ /* 0x000fe200000e0000 */
[----:B------:R-:W-:-:S12]  /*81b0*/  WARPGROUP.ARRIVE ;  /* 0x00000000000079c5 */ /* 0x000fd80000000000 */
[----:B------:R-:W-:-:S04]  /*81c0*/  UIADD3 UR7, UR7, 0x400, URZ ;  /* 0x0000040007077890 */ /* 0x000fc8000fffe03f */
[----:B------:R-:W-:-:S04]  /*81d0*/  USHF.R.U32.HI UR7, URZ, 0x4, UR7 ;  /* 0x000000043f077899 */ /* 0x000fc80008011607 */
[----:B------:R-:W-:-:S04]  /*81e0*/  ULOP3.LUT UR7, UR7, 0x3fff, URZ, 0xc0, !UPT ;  /* 0x00003fff07077892 */ /* 0x000fc8000f8ec03f */
[----:B------:R-:W-:-:S04]  /*81f0*/  ULOP3.LUT UR7, UR7, 0x2000000, URZ, 0xfc, !UPT ;  /* 0x0200000007077892 */ /* 0x000fc8000f8efc3f */
[----:B------:R-:W-:-:S03]  /*8200*/  ULEA UR10, UR6, UR7, 0xb ;  /* 0x00000007060a7291 */ /* 0x000fc6000f8e583f */
[----:B------:R-:W-:-:S04]  /*8210*/  UMOV UR7, 0x40000040 ;  /* 0x4000004000077882 */ /* 0x000fc80000000000 */
        /* <DEDUP_REMOVED lines=23> */
.L_x_1050:
[----:B0-2---:R-:W-:Y:S01]  /*8390*/  FMNMX.FTZ R0, R152, R203, !PT ;  /* 0x000000cb98007209 */ /* 0x005fe20007810000 */
[----:B------:R-:W-:Y:S01]  /*83a0*/  ULDC UR6, c[0x0][0x988] ;  /* 0x0002620000067ab9 */ /* 0x000fe20000000800 */
[----:B------:R-:W-:Y:S01]  /*83b0*/  FMNMX.FTZ R2, R154, R202, !PT ;  /* 0x000000ca9a027209 */ /* 0x000fe20007810000 */
[----:B------:R-:W-:Y:S01]  /*83c0*/  UMOV UR10, UR6 ;  /* 0x00000006000a7c82 */ /* 0x000fe20008000000 */
[----:B-1----:R-:W-:Y:S01]  /*83d0*/  FMNMX.FTZ R3, R153, R0, !PT ;  /* 0x0000000099037209 */ /* 0x002fe20007810000 */
[----:B------:R-:W0:Y:S01]  /*83e0*/  S2UR UR7, SR_CgaCtaId ;  /* 0x00000000000779c3 */ /* 0x000e220000008800 */
        /* <DEDUP_REMOVED lines=29> */
[----:B------:R-:W-:Y:S01]  /*85c0*/  R2UR UR6, R16 ;  /* 0x00000000100672ca */ /* 0x000fe200000e0000 */
[----:B------:R-:W1:Y:S04]  /*85d0*/  SHFL.BFLY PT, R3, R0, 0x2, 0x1f ;  /* 0x0c401f0000037f89 */ /* 0x000e6800000e0000 */
[----:B------:R-:W2:Y:S08]  /*85e0*/  SHFL.BFLY PT, R185, R2, 0x2, 0x1f ;  /* 0x0c401f0002b97f89 */ /* 0x000eb000000e0000 */
[----:B------:R-:W-:-:S04]  /*85f0*/  ULEA UR6, UR4, UR6, 0x3 ;  /* 0x0000000604067291 */ /* 0x000fc8000f8e183f */
[----:B------:R-:W-:-:S04]  /*8600*/  UIADD3 UR6, UR6, 0x30840, URZ ;  /* 0x0003084006067890 */ /* 0x000fc8000fffe03f */
[----:B0-----:R-:W-:Y:S01]  /*8610*/  UPRMT UR6, UR7, 0x654, UR6 ;  /* 0x0000065407067896 */ /* 0x001fe20008000006 */
[----:B-1----:R-:W-:Y:S02]  /*8620*/  FMNMX.FTZ R184, R0, R3, !PT ;  /* 0x0000000300b87209 */ /* 0x002fe40007810000 */
[----:B--2---:R-:W-:-:S03]  /*8630*/  FMNMX.FTZ R185, R2, R185, !PT ;  /* 0x000000b902b97209 */ /* 0x004fc60007810000 */
[----:B------:R-:W0:Y:S03]  /*8640*/  SHFL.BFLY PT, R3, R184, 0x1, 0x1f ;  /* 0x0c201f00b8037f89 */ /* 0x000e2600000e0000 */
[----:B------:R-:W-:Y:S01]  /*8650*/  SYNCS.ARRIVE.TRANS64.RED.A1T0 RZ, [UR6], RZ ;  /* 0x000000ffffff79a7 */ /* 0x000fe20008100406 */
[----:B------:R-:W1:Y:S01]  /*8660*/  SHFL.BFLY PT, R186, R185, 0x1, 0x1f ;  /* 0x0c201f00b9ba7f89 */ /* 0x000e6200000e0000 */
[----:B0-----:R-:W-:Y:S02]  /*8670*/  FMNMX.FTZ R4, R184, R3, !PT ;  /* 0x00000003b8047209 */ /* 0x001fe40007810000 */
[----:B-1----:R-:W-:-:S03]  /*8680*/  FMNMX.FTZ R3, R185, R186, !PT ;  /* 0x000000bab9037209 */ /* 0x002fc60007810000 */
[C---:B------:R-:W-:Y:S01]  /*8690*/  FMUL.FTZ R189, R4.reuse, UR10 ;  /* 0x0000000a04bd7c20 */ /* 0x040fe20008410000 */
[----:B------:R-:W-:-:S03]  /*86a0*/  FADD.FTZ R186, -R4, R203 ;  /* 0x000000cb04ba7221 */ /* 0x000fc60000010100 */
[--C-:B------:R-:W-:Y:S01]  /*86b0*/  FFMA.FTZ R185, R152, UR10, -R189.reuse ;  /* 0x0000000a98b97c23 */ /* 0x100fe200080108bd */
[C---:B------:R-:W-:Y:S01]  /*86c0*/  FMUL.FTZ R152, R3.reuse, UR10 ;  /* 0x0000000a03987c20 */ /* 0x040fe20008410000 */
[----:B------:R-:W-:Y:S01]  /*86d0*/  FADD.FTZ R187, -R3, R202 ;  /* 0x000000ca03bb7221 */ /* 0x000fe20000010100 */
[----:B------:R-:W-:Y:S01]  /*86e0*/  FMUL.FTZ R186, R186, UR10 ;  /* 0x0000000ababa7c20 */ /* 0x000fe20008410000 */
[--C-:B------:R-:W-:Y:S01]  /*86f0*/  FFMA.FTZ R196, R153, UR10, -R189.reuse ;  /* 0x0000000a99c47c23 */ /* 0x100fe200080108bd */
[--C-:B------:R-:W-:Y:S01]  /*8700*/  FFMA.FTZ R197, R154, UR10, -R152.reuse ;  /* 0x0000000a9ac57c23 */ /* 0x100fe20008010898 */
[----:B------:R-:W-:Y:S01]  /*8710*/  FMUL.FTZ R187, R187, UR10 ;  /* 0x0000000abbbb7c20 */ /* 0x000fe20008410000 */
[--C-:B------:R-:W-:Y:S01]  /*8720*/  FFMA.FTZ R154, R155, UR10, -R152.reuse ;  /* 0x0000000a9b9a7c23 */ /* 0x100fe20008010898 */
[----:B------:R0:W-:Y:S01]  /*8730*/  MUFU.EX2 R0, R186 ;  /* 0x000000ba00007308 */ /* 0x0001e20000000800 */
[--C-:B------:R-:W-:Y:S01]  /*8740*/  FFMA.FTZ R198, R156, UR10, -R189.reuse ;  /* 0x0000000a9cc67c23 */ /* 0x100fe200080108bd */
        /* <DEDUP_REMOVED lines=19> */
[--C-:B0-----:R-:W-:Y:S01]  /*8880*/  FFMA.FTZ R186, R180, UR10, -R189.reuse ;  /* 0x0000000ab4ba7c23 */ /* 0x101fe200080108bd */
[----:B------:R-:W-:Y:S01]  /*8890*/  FFMA.FTZ R177, R181, UR10, -R189 ;  /* 0x0000000ab5b17c23 */ /* 0x000fe200080108bd */
[--C-:B------:R-:W-:Y:S01]  /*88a0*/  FFMA.FTZ R189, R170, UR10, -R152.reuse ;  /* 0x0000000aaabd7c23 */ /* 0x100fe20008010898 */
[----:B------:R-:W0:Y:S01]  /*88b0*/  MUFU.EX2 R197, R197 ;  /* 0x000000c500c57308 */ /* 0x000e220000000800 */
[----:B-1----:R-:W-:Y:S01]  /*88c0*/  FFMA.FTZ R155, R0, R18, R185 ;  /* 0x00000012009b7223 */ /* 0x002fe200000100b9 */
[--C-:B------:R-:W-:Y:S01]  /*88d0*/  FFMA.FTZ R162, R171, UR10, -R152.reuse ;  /* 0x0000000aaba27c23 */ /* 0x100fe20008010898 */
[--C-:B------:R-:W-:Y:S01]  /*88e0*/  FFMA.FTZ R191, R174, UR10, -R152.reuse ;  /* 0x0000000aaebf7c23 */ /* 0x100fe20008010898 */
[--C-:B------:R-:W-:Y:S01]  /*88f0*/  FFMA.FTZ R164, R175, UR10, -R152.reuse ;  /* 0x0000000aafa47c23 */ /* 0x100fe20008010898 */
[--C-:B------:R-:W-:Y:S01]  /*8900*/  FFMA.FTZ R179, R179, UR10, -R152.reuse ;  /* 0x0000000ab3b37c23 */ /* 0x100fe20008010898 */
[----:B------:R-:W-:-:S02]  /*8910*/  FFMA.FTZ R182, R182, UR10, -R152 ;  /* 0x0000000ab6b67c23 */ /* 0x000fc40008010898 */
[----:B------:R-:W1:Y:S08]  /*8920*/  MUFU.EX2 R196, R196 ;  /* 0x000000c400c47308 */ /* 0x000e700000000800 */
[----:B------:R-:W2:Y:S01]  /*8930*/  MUFU.EX2 R154, R154 ;  /* 0x0000009a009a7308 */ /* 0x000ea20000000800 */
[----:B0-----:R-:W-:-:S07]  /*8940*/  FFMA.FTZ R9, R2, R9, R197 ;  /* 0x0000000902097223 */ /* 0x001fce00000100c5 */
        /* <DEDUP_REMOVED lines=62> */
.L_x_1051:
[----:B------:R-:W0:Y:S01]  /*8d30*/  S2UR UR7, SR_CgaCtaId ;  /* 0x00000000000779c3 */ /* 0x000e220000008800 */
[----:B------:R-:W-:Y:S01]  /*8d40*/  R2UR UR6, R205 ;  /* 0x00000000cd0672ca */ /* 0x000fe200000e0000 */
[----:B------:R-:W-:Y:S01]  /*8d50*/  UIADD3 UR5, UR5, 0x30860, URZ ;  /* 0x0003086005057890 */ /* 0x000fe2000fffe03f */
[----:B------:R-:W-:Y:S01]  /*8d60*/  F2FP.BF16.F32.PACK_AB R196, R196, R185 ;  /* 0x000000b9c4c4723e */ /* 0x000fe200000010ff */
[----:B------:R-:W-:Y:S01]  /*8d70*/  IMAD.MOV.U32 R203, RZ, RZ, R4 ;  /* 0x000000ffffcb7224 */ /* 0x000fe200078e0004 */
[----:B------:R-:W-:Y:S02]  /*8d80*/  F2FP.BF16.F32.PACK_AB R197, R154, R197 ;  /* 0x000000c59ac5723e */ /* 0x000fe400000010ff */
[----:B------:R-:W-:Y:S02]  /*8d90*/  F2FP.BF16.F32.PACK_AB R198, R153, R198 ;  /* 0x000000c699c6723e */ /* 0x000fe400000010ff */
[----:B------:R-:W-:Y:S02]  /*8da0*/  F2FP.BF16.F32.PACK_AB R199, R156, R199 ;  /* 0x000000c79cc7723e */ /* 0x000fe400000010ff */
[----:B------:R-:W-:-:S02]  /*8db0*/  F2FP.BF16.F32.PACK_AB R192, R157, R192 ;  /* 0x000000c09dc0723e */ /* 0x000fc400000010ff */
[----:B------:R-:W-:Y:S02]  /*8dc0*/  F2FP.BF16.F32.PACK_AB R193, R158, R193 ;  /* 0x000000c19ec1723e */ /* 0x000fe400000010ff */
[C---:B------:R-:W-:Y:S01]  /*8dd0*/  ISETP.GT.AND P1, PT, R20.reuse, UR6, PT ;  /* 0x0000000614007c0c */ /* 0x040fe2000bf24270 */
[----:B------:R-:W-:Y:S01]  /*8de0*/  UMOV UR6, UR4 ;  /* 0x0000000400067c82 */ /* 0x000fe20008000000 */
[----:B------:R-:W-:Y:S01]  /*8df0*/  F2FP.BF16.F32.PACK_AB R194, R161, R194 ;  /* 0x000000c2a1c2723e */ /* 0x000fe200000010ff */
[----:B------:R-:W-:Y:S01]  /*8e00*/  VIADD R20, R20, 0xffffffff ;  /* 0xffffffff14147836 */ /* 0x000fe20000000000 */
[----:B------:R-:W-:Y:S02]  /*8e10*/  F2FP.BF16.F32.PACK_AB R195, R160, R195 ;  /* 0x000000c3a0c3723e */ /* 0x000fe400000010ff */
[----:B------:R-:W-:Y:S02]  /*8e20*/  F2FP.BF16.F32.PACK_AB R188, R165, R188 ;  /* 0x000000bca5bc723e */ /* 0x000fe400000010ff */
[----:B------:R-:W-:Y:S01]  /*8e30*/  F2FP.BF16.F32.PACK_AB R189, R162, R189 ;  /* 0x000000bda2bd723e */ /* 0x000fe200000010ff */
[----:B0-----:R-:W-:Y:S01]  /*8e40*/  UPRMT UR5, UR7, 0x654, UR5 ;  /* 0x0000065407057896 */ /* 0x001fe20008000005 */
[----:B------:R-:W-:-:S02]  /*8e50*/  R2UR UR7, R5 ;  /* 0x00000000050772ca */ /* 0x000fc400000e0000 */
[----:B------:R-:W-:Y:S02]  /*8e60*/  F2FP.BF16.F32.PACK_AB R190, R169, R190 ;  /* 0x000000bea9be723e */ /* 0x000fe400000010ff */
[----:B------:R-:W-:Y:S02]  /*8e70*/  F2FP.BF16.F32.PACK_AB R191, R164, R191 ;  /* 0x000000bfa4bf723e */ /* 0x000fe400000010ff */
[----:B------:R-:W-:Y:S02]  /*8e80*/  F2FP.BF16.F32.PACK_AB R184, R173, R184 ;  /* 0x000000b8adb8723e */ /* 0x000fe400000010ff */
[----:B------:R-:W-:Y:S01]  /*8e90*/  SYNCS.ARRIVE.TRANS64.RED.A1T0 RZ, [UR5], RZ ;  /* 0x000000ffffff79a7 */ /* 0x000fe20008100405 */
[----:B------:R-:W-:Y:S02]  /*8ea0*/  F2FP.BF16.F32.PACK_AB R185, R179, R155 ;  /* 0x0000009bb3b9723e */ /* 0x000fe400000010ff */
[----:B------:R-:W-:Y:S02]  /*8eb0*/  F2FP.BF16.F32.PACK_AB R186, R177, R186 ;  /* 0x000000bab1ba723e */ /* 0x000fe400000010ff */
[----:B------:R-:W-:-:S02]  /*8ec0*/  F2FP.BF16.F32.PACK_AB R187, R152, R187 ;  /* 0x000000bb98bb723e */ /* 0x000fc400000010ff */
[----:B------:R-:W-:Y:S01]  /*8ed0*/  MOV R202, R3 ;  /* 0x0000000300ca7202 */ /* 0x000fe20000000f00 */
[----:B------:R-:W-:Y:S06]  /*8ee0*/  @P1 BRA `(.L_x_1052) ;  /* 0xffffffe000c81947 */ /* 0x000fec000383ffff */
[----:B------:R-:W-:-:S07]  /*8ef0*/  IMAD.MOV.U32 R204, RZ, RZ, R20 ;  /* 0x000000ffffcc7224 */ /* 0x000fce00078e0014 */
.L_x_1041:
[----:B------:R-:W-:-:S13]  /*8f00*/  R2UR UR5, R201 ;  /* 0x00000000c90572ca */ /* 0x000fda00000e0000 */
[----:B------:R-:W-:-:S13]  /*8f10*/  ISETP.GE.AND P1, PT, R204, UR5, PT ;  /* 0x00000005cc007c0c */ /* 0x000fda000bf26270 */
[----:B------:R-:W-:Y:S05]  /*8f20*/  @!P1 BRA `(.L_x_1053) ;  /* 0x00000028004c9947 */ /* 0x000fea0003800000 */
[----:B------:R-:W-:Y:S01]  /*8f30*/  R2UR UR5, R5 ;  /* 0x00000000050572ca */ /* 0x000fe200000e0000 */
[----:B------:R-:W-:Y:S01]  /*8f40*/  IMAD.MOV.U32 R202, RZ, RZ, R3 ;  /* 0x000000ffffca7224 */ /* 0x000fe200078e0003 */
[----:B------:R-:W-:Y:S01]  /*8f50*/  UMOV UR6, UR4 ;  /* 0x0000000400067c82 */ /* 0x000fe20008000000 */
[----:B------:R-:W-:-:S10]  /*8f60*/  IMAD.MOV.U32 R20, RZ, RZ, R4 ;  /* 0x000000ffff147224 */ /* 0x000fd400078e0004 */
[----:B------:R-:W-:-:S07]  /*8f70*/  IMAD.U32 R203, RZ, RZ, UR5 ;  /* 0x00000005ffcb7e24 */ /* 0x000fce000f8e00ff */
.L_x_1072:
[----:B------:R-:W-:Y:S01]  /*8f80*/  R2UR UR7, R203 ;  /* 0x00000000cb0772ca */ /* 0x000fe200000e0000 */
[----:B------:R-:W-:-:S04]  /*8f90*/  UIADD3 UR4, UR6, 0x1, URZ ;  /* 0x0000000106047890 */ /* 0x000fc8000fffe03f */
[----:B------:R-:W-:-:S04]  /*8fa0*/  UISETP.NE.AND UP0, UPT, UR4, 0x2, UPT ;  /* 0x000000020400788c */ /* 0x000fc8000bf05270 */
[----:B------:R-:W-:Y:S02]  /*8fb0*/  USEL UR5, URZ, 0x1, UP0 ;  /* 0x000000013f057887 */ /* 0x000fe40008000000 */
[----:B------:R-:W-:Y:S02]  /*8fc0*/  USEL UR4, UR4, URZ, UP0 ;  /* 0x0000003f04047287 */ /* 0x000fe40008000000 */
[----:B------:R-:W-:-:S06]  /*8fd0*/  ULOP3.LUT UR5, UR7, UR5, URZ, 0x3c, !UPT ;  /* 0x0000000507057292 */ /* 0x000fcc000f8e3c3f */
[----:B------:R-:W-:Y:S01]  /*8fe0*/  MOV R5, UR5 ;  /* 0x0000000500057c02 */ /* 0x000fe20008000f00 */
[----:B------:R-:W-:Y:S06]  /*8ff0*/  @!P0 BRA `(.L_x_1054) ;  /* 0x0000000000048947 */ /* 0x000fec0003800000 */
[----:B------:R-:W-:Y:S01]  /*9000*/  BPT.TRAP 0x1 ;  /* 0x000000040000795c */ /* 0x000fe20000300000 */
.L_x_1054:
        /* <DEDUP_REMOVED lines=8> */
.L_x_1055:
[----:B-1----:R-:W-:Y:S05]  /*9090*/  @P1 BRA `(.L_x_1056) ;  /* 0x0000000000081947 */ /* 0x002fea0003800000 */
[----:B------:R-:W1:Y:S02]  /*90a0*/  SYNCS.PHASECHK.TRANS64.TRYWAIT P1, [UR7+0x30830], R3 ;  /* 0x03083003ff0075a7 */ /* 0x000e640008020147 */
[----:B-1----:R-:W-:Y:S05]  /*90b0*/  @!P1 BRA `(.L_x_1057) ;  /* 0x000000a000989947 */ /* 0x002fea0003800000 */
.L_x_1056:
        /* <DEDUP_REMOVED lines=220> */
.L_x_1058:
[----:B------:R-:W-:Y:S02]  /*9e80*/  R2UR UR5, R16 ;  /* 0x00000000100572ca */ /* 0x000fe400000e0000 */
[----:B------:R-:W-:-:S11]  /*9e90*/  R2UR UR10, R203 ;  /* 0x00000000cb0a72ca */ /* 0x000fd600000e0000 */
[----:B------:R-:W-:Y:S02]  /*9ea0*/  ULEA UR5, UR6, UR5, 0x3 ;  /* 0x0000000506057291 */ /* 0x000fe4000f8e183f */
[----:B------:R-:W-:-:S05]  /*9eb0*/  IMAD.U32 R0, RZ, RZ, UR10 ;  /* 0x0000000aff007e24 */ /* 0x000fca000f8e00ff */
[----:B------:R-:W-:-:S04]  /*9ec0*/  SHF.L.U32 R0, R0, 0x1f, RZ ;  /* 0x0000001f00007819 */ /* 0x000fc800000006ff */
[----:B------:R2:W3:Y:S01]  /*9ed0*/  SYNCS.PHASECHK.TRANS64.TRYWAIT P1, [UR5+0x30850], R0 ;  /* 0x03085000ff0075a7 */ /* 0x0004e20008020145 */
[----:B------:R-:W-:Y:S05]  /*9ee0*/  @!P0 BRA `(.L_x_1059) ;  /* 0x0000000000048947 */ /* 0x000fea0003800000 */
[----:B------:R-:W-:Y:S01]  /*9ef0*/  BPT.TRAP 0x1 ;  /* 0x000000040000795c */ /* 0x000fe20000300000 */
.L_x_1059:
[----:B---3--:R-:W-:Y:S05]  /*9f00*/  @P1 BRA `(.L_x_1060) ;  /* 0x0000000000081947 */ /* 0x008fea0003800000 */
[----:B------:R-:W3:Y:S02]  /*9f10*/  SYNCS.PHASECHK.TRANS64.TRYWAIT P1, [UR5+0x30850], R0 ;  /* 0x03085000ff0075a7 */ /* 0x000ee40008020145 */
[----:B---3--:R-:W-:Y:S05]  /*9f20*/  @!P1 BRA `(.L_x_1061) ;  /* 0x0000009400149947 */ /* 0x008fea0003800000 */
.L_x_1060:
        /* <DEDUP_REMOVED lines=31> */
.L_x_1062:
[----:B------:R-:W-:Y:S01]  /*a120*/  R2UR UR11, R23 ;  /* 0x00000000170b72ca */ /* 0x000fe200000e0000 */
[----:B0-2---:R-:W-:Y:S01]  /*a130*/  IMAD.MOV.U32 R0, RZ, RZ, R19 ;  /* 0x000000ffff007224 */ /* 0x005fe200078e0013 */
[----:B------:R-:W-:Y:S01]  /*a140*/  R2UR UR6, R22 ;  /* 0x00000000160672ca */ /* 0x000fe200000e0000 */
[----:B-1----:R-:W-:Y:S01]  /*a150*/  IMAD.SHL.U32 R4, R204, 0x40, RZ ;  /* 0x00000040cc047824 */ /* 0x002fe200078e00ff */
[----:B------:R-:W-:Y:S01]  /*a160*/  R2UR UR10, R200 ;  /* 0x00000000c80a72ca */ /* 0x000fe200000e0000 */
[----:B------:R-:W-:Y:S01]  /*a170*/  UIADD3 UR7, UR7, 0x30840, URZ ;  /* 0x0003084007077890 */ /* 0x000fe2000fffe03f */
[----:B------:R-:W-:Y:S02]  /*a180*/  ULDC UR15, c[0x0][0x2f0] ;  /* 0x0000bc00000f7ab9 */ /* 0x000fe40000000800 */
[----:B------:R-:W-:Y:S01]  /*a190*/  IADD3 R3, -R4, 0x1, RZ ;  /* 0x0000000104037810 */ /* 0x000fe20007ffe1ff */
[----:B------:R-:W-:-:S04]  /*a1a0*/  ULDC UR14, c[0x0][0x288] ;  /* 0x0000a200000e7ab9 */ /* 0x000fc80000000800 */
[----:B------:R-:W-:Y:S01]  /*a1b0*/  UISETP.NE.AND UP1, UPT, UR11, URZ, UPT ;  /* 0x0000003f0b00728c */ /* 0x000fe2000bf25270 */
[----:B------:R-:W0:Y:S01]  /*a1c0*/  S2UR UR11, SR_CgaCtaId ;  /* 0x00000000000b79c3 */ /* 0x000e220000008800 */
[----:B------:R-:W-:-:S04]  /*a1d0*/  UISETP.NE.AND UP0, UPT, UR6, URZ, UPT ;  /* 0x0000003f0600728c */ /* 0x000fc8000bf05270 */
[----:B------:R-:W-:Y:S02]  /*a1e0*/  PLOP3.LUT P1, PT, PT, PT, UP1, 0x80, 0x0 ;  /* 0x000000000000781c */ /* 0x000fe40003f2f018 */
[----:B------:R-:W-:-:S03]  /*a1f0*/  PLOP3.LUT P2, PT, PT, PT, UP1, 0x80, 0x0 ;  /* 0x000000000000781c */ /* 0x000fc60003f4f018 */
[----:B------:R-:W-:-:S08]  /*a200*/  @UP1 ULDC UR6, c[0x0][0x44c] ;  /* 0x0001130000061ab9 */ /* 0x000fd00000000800 */
[----:B------:R-:W-:Y:S01]  /*a210*/  @P1 IMAD.HI.U32 R2, R19, UR6, RZ ;  /* 0x0000000613021c27 */ /* 0x000fe2000f8e00ff */
[----:B------:R-:W-:Y:S01]  /*a220*/  @UP1 ULDC UR6, c[0x0][0x450] ;  /* 0x0001140000061ab9 */ /* 0x000fe20000000800 */
[----:B------:R-:W-:-:S03]  /*a230*/  PLOP3.LUT P1, PT, PT, PT, UP0, 0x40, 0x0 ;  /* 0x000000000000781c */ /* 0x000fc60003f2e808 */
[----:B------:R-:W-:Y:S01]  /*a240*/  @P2 SHF.R.U32.HI R0, RZ, UR6, R2 ;  /* 0x00000006ff002c19 */ /* 0x000fe20008011602 */
[----:B------:R-:W-:Y:S01]  /*a250*/  IMAD R2, R8, -0x2, R3 ;  /* 0xfffffffe08027824 */ /* 0x000fe200078e0203 */
[----:B0-----:R-:W-:-:S03]  /*a260*/  UPRMT UR7, UR11, 0x654, UR7 ;  /* 0x000006540b077896 */ /* 0x001fc60008000007 */
[----:B------:R-:W0:Y:S01]  /*a270*/  SHFL.IDX PT, R184, R0, RZ, 0x1c1f ;  /* 0x001c1fff00b87589 */ /* 0x000e2200000e0000 */
[----:B------:R-:W-:Y:S01]  /*a280*/  IMAD R2, R17, UR15, R2 ;  /* 0x0000000f11027c24 */ /* 0x000fe2000f8e0202 */
[----:B------:R-:W-:-:S03]  /*a290*/  ULDC UR11, c[0x0][0x9e0] ;  /* 0x00027800000b7ab9 */ /* 0x000fc60000000800 */
[----:B------:R-:W-:Y:S01]  /*a2a0*/  VIADD R2, R2, -UR14 ;  /* 0x8000000e02027c36 */ /* 0x000fe20008000000 */
[----:B------:R-:W-:Y:S03]  /*a2b0*/  SYNCS.ARRIVE.TRANS64.RED.A1T0 RZ, [UR7], RZ ;  /* 0x000000ffffff79a7 */ /* 0x000fe60008100407 */
[C---:B------:R-:W-:Y:S01]  /*a2c0*/  VIADD R187, R2.reuse, UR10 ;  /* 0x0000000a02bb7c36 */ /* 0x040fe20008000000 */
[----:B------:R-:W-:-:S05]  /*a2d0*/  IADD3 R186, R2, UR11, RZ ;  /* 0x0000000b02ba7c10 */ /* 0x000fca000fffe0ff */
[--C-:B0-----:R-:W-:Y:S02]  /*a2e0*/  IMAD.IADD R2, R186, 0x1, R184.reuse ;  /* 0x00000001ba027824 */ /* 0x101fe400078e02b8 */
[----:B------:R-:W-:Y:S01]  /*a2f0*/  IMAD.IADD R3, R187, 0x1, R184 ;  /* 0x00000001bb037824 */ /* 0x000fe200078e02b8 */
[----:B------:R-:W-:Y:S06]  /*a300*/  @P1 BRA `(.L_x_1063) ;  /* 0x00000000006c1947 */ /* 0x000fec0003800000 */
[----:B------:R-:W-:Y:S01]  /*a310*/  ULDC UR7, c[0x0][0x2f0] ;  /* 0x0000bc0000077ab9 */ /* 0x000fe20000000800 */
[----:B------:R-:W-:Y:S01]  /*a320*/  ULDC UR6, c[0x0][0x288] ;  /* 0x0000a20000067ab9 */ /* 0x000fe20000000800 */
[----:B------:R-:W-:Y:S01]  /*a330*/  IMAD R184, R17, UR7, R184 ;  /* 0x0000000711b87c24 */ /* 0x000fe2000f8e02b8 */
[----:B------:R-:W-:Y:S03]  /*a340*/  BSSY B0, `(.L_x_1064) ;  /* 0x0000013000007945 */ /* 0x000fe60003800000 */
[----:B------:R-:W-:-:S05]  /*a350*/  VIADD R185, R184, -UR6 ;  /* 0x80000006b8b97c36 */ /* 0x000fca0008000000 */
        /* <DEDUP_REMOVED lines=11> */
.L_x_1065:
[----:B------:R-:W-:Y:S02]  /*a410*/  ULDC UR6, c[0x0][0x9e4] ;  /* 0x0002790000067ab9 */ /* 0x000fe40000000800 */
[----:B------:R-:W-:-:S04]  /*a420*/  MOV R188, UR6 ;  /* 0x0000000600bc7c02 */ /* 0x000fc80008000f00 */
[----:B------:R-:W-:-:S13]  /*a430*/  ISETP.NE.AND P1, PT, R188, 0x1, PT ;  /* 0x00000001bc00780c */ /* 0x000fda0003f25270 */
[----:B------:R-:W0:Y:S02]  /*a440*/  @P1 LDC.64 R190, c[0x0][0x9e8] ;  /* 0x00027a00ffbe1b82 */ /* 0x000e240000000a00 */
[----:B0-----:R-:W-:-:S05]  /*a450*/  @P1 IMAD.HI.U32 R184, R185, R190, RZ ;  /* 0x000000beb9b81227 */ /* 0x001fca00078e00ff */
[----:B------:R-:W-:-:S07]  /*a460*/  @P1 SHF.R.U32.HI R185, RZ, R191, R184 ;  /* 0x000000bfffb91219 */ /* 0x000fce00000116b8 */
.L_x_1066:
[----:B------:R-:W-:Y:S05]  /*a470*/  BSYNC B0 ;  /* 0x0000000000007941 */ /* 0x000fea0003800000 */
.L_x_1064:
[----:B------:R-:W-:-:S04]  /*a480*/  IMAD R185, R185, R188, -R4 ;  /* 0x000000bcb9b97224 */ /* 0x000fc800078e0a04 */
[----:B------:R-:W-:-:S05]  /*a490*/  IMAD R185, R8, -0x2, R185 ;  /* 0xfffffffe08b97824 */ /* 0x000fca00078e02b9 */
[----:B------:R-:W-:Y:S02]  /*a4a0*/  VIADDMNMX R2, R185, R188, R2, PT ;  /* 0x000000bcb9027246 */ /* 0x000fe40003800102 */
[----:B------:R-:W-:-:S07]  /*a4b0*/  VIMNMX R3, R3, R185, !PT ;  /* 0x000000b903037248 */ /* 0x000fce0007fe0100 */
.L_x_1063:
        /* <DEDUP_REMOVED lines=72> */
.L_x_1069:
[----:B------:R-:W-:Y:S02]  /*a940*/  ULDC UR6, c[0x0][0x9e4] ;  /* 0x0002790000067ab9 */ /* 0x000fe40000000800 */
[----:B------:R-:W-:-:S04]  /*a950*/  MOV R184, UR6 ;  /* 0x0000000600b87c02 */ /* 0x000fc80008000f00 */
[----:B------:R-:W-:-:S13]  /*a960*/  ISETP.NE.AND P2, PT, R184, 0x1, PT ;  /* 0x00000001b800780c */ /* 0x000fda0003f45270 */
[----:B------:R-:W0:Y:S02]  /*a970*/  @P2 LDC.64 R2, c[0x0][0x9e8] ;  /* 0x00027a00ff022b82 */ /* 0x000e240000000a00 */
[----:B0-----:R-:W-:-:S05]  /*a980*/  @P2 IMAD.HI.U32 R2, R187, R2, RZ ;  /* 0x00000002bb022227 */ /* 0x001fca00078e00ff */
[----:B------:R-:W-:-:S07]  /*a990*/  @P2 SHF.R.U32.HI R187, RZ, R3, R2 ;  /* 0x00000003ffbb2219 */ /* 0x000fce0000011602 */
.L_x_1070:
[----:B------:R-:W-:Y:S05]  /*a9a0*/  BSYNC B0 ;  /* 0x0000000000007941 */ /* 0x000fea0003800000 */
.L_x_1068:
[----:B------:R-:W-:-:S04]  /*a9b0*/  IMAD R187, R187, R184, -R4 ;  /* 0x000000b8bbbb7224 */ /* 0x000fc800078e0a04 */
[----:B------:R-:W-:-:S05]  /*a9c0*/  IMAD R187, R8, -0x2, R187 ;  /* 0xfffffffe08bb7824 */ /* 0x000fca00078e02bb */
[----:B------:R-:W-:Y:S02]  /*a9d0*/  VIADDMNMX R0, R187, R184, R0, PT ;  /* 0x000000b8bb007246 */ /* 0x000fe40003800100 */
[----:B------:R-:W-:-:S07]  /*a9e0*/  VIMNMX R152, R152, R187, !PT ;  /* 0x000000bb98987248 */ /* 0x000fce0007fe0100 */
.L_x_1067:
        /* <DEDUP_REMOVED lines=119> */
[C---:B------:R-:W-:Y:S01]  /*b160*/  FSETP.NEU.FTZ.AND P1, PT, R3.reuse, -INF , PT ;  /* 0xff8000000300780b */ /* 0x040fe20003f3d000 */
[----:B------:R-:W-:Y:S01]  /*b170*/  FMUL.FTZ R20, R3, UR10 ;  /* 0x0000000a03147c20 */ /* 0x000fe20008410000 */
[----:B------:R-:W-:Y:S01]  /*b180*/  FMUL.FTZ R0, R0, UR10 ;  /* 0x0000000a00007c20 */ /* 0x000fe20008410000 */
[----:B------:R-:W-:Y:S03]  /*b190*/  MUFU.EX2 R177, R2 ;  /* 0x0000000200b17308 */ /* 0x000fe60000000800 */
[----:B------:R-:W-:-:S05]  /*b1a0*/  FSEL R20, R20, RZ, P1 ;  /* 0x000000ff14147208 */ /* 0x000fca0000800000 */
[--C-:B------:R-:W-:Y:S01]  /*b1b0*/  FFMA.FTZ R152, R155, UR10, -R20.reuse ;  /* 0x0000000a9b987c23 */ /* 0x100fe20008010814 */
[----:B------:R-:W-:Y:S01]  /*b1c0*/  FSEL R155, R3, RZ, P1 ;  /* 0x000000ff039b7208 */ /* 0x000fe20000800000 */
[--C-:B------:R-:W-:Y:S01]  /*b1d0*/  FFMA.FTZ R197, R187, UR10, -R20.reuse ;  /* 0x0000000abbc57c23 */ /* 0x100fe20008010814 */
[----:B------:R-:W0:Y:S01]  /*b1e0*/  MUFU.EX2 R0, R0 ;  /* 0x0000000000007308 */ /* 0x000e220000000800 */
[--C-:B------:R-:W-:Y:S01]  /*b1f0*/  FFMA.FTZ R199, R158, UR10, -R20.reuse ;  /* 0x0000000a9ec77c23 */ /* 0x100fe20008010814 */
[----:B------:R-:W-:Y:S01]  /*b200*/  FFMA.FTZ R156, R159, UR10, -R20 ;  /* 0x0000000a9f9c7c23 */ /* 0x000fe20008010814 */
[----:B------:R-:W-:Y:S01]  /*b210*/  FADD.FTZ R155, -R155, R202 ;  /* 0x000000ca9b9b7221 */ /* 0x000fe20000010100 */
[--C-:B------:R-:W-:Y:S01]  /*b220*/  FFMA.FTZ R193, R162, UR10, -R20.reuse ;  /* 0x0000000aa2c17c23 */ /* 0x100fe20008010814 */
[--C-:B------:R-:W-:Y:S01]  /*b230*/  FFMA.FTZ R158, R163, UR10, -R20.reuse ;  /* 0x0000000aa39e7c23 */ /* 0x100fe20008010814 */
[--C-:B------:R-:W-:Y:S01]  /*b240*/  FFMA.FTZ R195, R166, UR10, -R20.reuse ;  /* 0x0000000aa6c37c23 */ /* 0x100fe20008010814 */
[----:B------:R-:W-:Y:S01]  /*b250*/  FMUL.FTZ R155, R155, UR10 ;  /* 0x0000000a9b9b7c20 */ /* 0x000fe20008410000 */
        /* <DEDUP_REMOVED lines=8> */
[----:B------:R1:W2:Y:S01]  /*b2e0*/  MUFU.EX2 R2, R155 ;  /* 0x0000009b00027308 */ /* 0x0002a20000000800 */
[----:B0-----:R-:W-:Y:S01]  /*b2f0*/  FFMA.FTZ R159, R0, R18, R171 ;  /* 0x00000012009f7223 */ /* 0x001fe200000100ab */
[--C-:B------:R-:W-:Y:S01]  /*b300*/  FFMA.FTZ R182, R182, UR10, -R20.reuse ;  /* 0x0000000ab6b67c23 */ /* 0x100fe20008010814 */
[----:B------:R-:W-:-:S02]  /*b310*/  FFMA.FTZ R20, R183, UR10, -R20 ;  /* 0x0000000ab7147c23 */ /* 0x000fc40008010814 */
[----:B------:R-:W-:-:S03]  /*b320*/  FADD.FTZ R159, R196, R159 ;  /* 0x0000009fc49f7221 */ /* 0x000fc60000010000 */
[----:B------:R-:W0:Y:S01]  /*b330*/  MUFU.EX2 R152, R152 ;  /* 0x0000009800987308 */ /* 0x000e220000000800 */
[----:B------:R-:W-:-:S04]  /*b340*/  FADD.FTZ R164, R198, R159 ;  /* 0x0000009fc6a47221 */ /* 0x000fc80000010000 */
[----:B-1----:R-:W-:-:S03]  /*b350*/  FADD.FTZ R155, R153, R164 ;  /* 0x000000a4999b7221 */ /* 0x002fc60000010000 */
[----:B------:R-:W1:Y:S01]  /*b360*/  MUFU.EX2 R199, R199 ;  /* 0x000000c700c77308 */ /* 0x000e620000000800 */
[----:B--2---:R-:W-:Y:S01]  /*b370*/  FFMA.FTZ R9, R2, R9, R197 ;  /* 0x0000000902097223 */ /* 0x004fe200000100c5 */
[----:B------:R-:W-:-:S04]  /*b380*/  FADD.FTZ R164, R192, R155 ;  /* 0x0000009bc0a47221 */ /* 0x000fc80000010000 */
[----:B------:R-:W-:Y:S02]  /*b390*/  FADD.FTZ R155, R157, R164 ;  /* 0x000000a49d9b7221 */ /* 0x000fe40000010000 */
[----:B------:R-:W2:Y:S01]  /*b3a0*/  MUFU.EX2 R156, R156 ;  /* 0x0000009c009c7308 */ /* 0x000ea20000000800 */
[----:B0-----:R-:W-:Y:S01]  /*b3b0*/  FADD.FTZ R18, R152, R9 ;  /* 0x0000000998127221 */ /* 0x001fe20000010000 */
[----:B------:R-:W-:-:S04]  /*b3c0*/  FADD.FTZ R164, R194, R155 ;  /* 0x0000009bc2a47221 */ /* 0x000fc80000010000 */
[----:B------:R-:W-:Y:S02]  /*b3d0*/  FADD.FTZ R155, R161, R164 ;  /* 0x000000a4a19b7221 */ /* 0x000fe40000010000 */
        /* <DEDUP_REMOVED lines=37> */
[----:B-1----:R-:W-:-:S04]  /*b630*/  FADD.FTZ R18, R186, R155 ;  /* 0x0000009bba127221 */ /* 0x002fc80000010000 */
[----:B------:R-:W-:Y:S01]  /*b640*/  FADD.FTZ R18, R177, R18 ;  /* 0x00000012b1127221 */ /* 0x000fe20000010000 */
[----:B--2---:R-:W-:-:S04]  /*b650*/  FADD.FTZ R9, R182, R9 ;  /* 0x00000009b6097221 */ /* 0x004fc80000010000 */
[----:B0-----:R-:W-:Y:S01]  /*b660*/  FADD.FTZ R9, R20, R9 ;  /* 0x0000000914097221 */ /* 0x001fe20000010000 */
[----:B------:R-:W-:Y:S06]  /*b670*/  @!P0 BRA `(.L_x_1071) ;  /* 0x0000000000048947 */ /* 0x000fec0003800000 */
[----:B------:R-:W-:Y:S01]  /*b680*/  BPT.TRAP 0x1 ;  /* 0x000000040000795c */ /* 0x000fe20000300000 */
.L_x_1071:
        /* <DEDUP_REMOVED lines=13> */
[----:B------:R-:W-:Y:S01]  /*b760*/  F2FP.BF16.F32.PACK_AB R193, R158, R193 ;  /* 0x000000c19ec1723e */ /* 0x000fe200000010ff */
[----:B------:R-:W-:Y:S01]  /*b770*/  VIADD R204, R204, 0xffffffff ;  /* 0xffffffffcccc7836 */ /* 0x000fe20000000000 */
        /* <DEDUP_REMOVED lines=11> */
[----:B------:R-:W-:-:S07]  /*b830*/  F2FP.BF16.F32.PACK_AB R186, R177, R186 ;  /* 0x000000bab1ba723e */ /* 0x000fce00000010ff */
[----:B------:R-:W-:Y:S01]  /*b840*/  IMAD.U32 R203, RZ, RZ, UR5 ;  /* 0x00000005ffcb7e24 */ /* 0x000fe2000f8e00ff */
[----:B------:R-:W-:Y:S06]  /*b850*/  @P1 BRA `(.L_x_1072) ;  /* 0xffffffd400c81947 */ /* 0x000fec000383ffff */
.L_x_1053:
        /* <DEDUP_REMOVED lines=131> */
.L_x_1073:
        /* <DEDUP_REMOVED lines=8> */
.L_x_1074:
[----:B-1----:R-:W-:Y:S05]  /*c110*/  @P1 BRA `(.L_x_1075) ;  /* 0x0000000000081947 */ /* 0x002fea0003800000 */
[----:B------:R-:W1:Y:S02]  /*c120*/  SYNCS.PHASECHK.TRANS64.TRYWAIT P1, [UR5+0x30850], R0 ;  /* 0x03085000ff0075a7 */ /* 0x000e640008020145 */
[----:B-1----:R-:W-:Y:S05]  /*c130*/  @!P1 BRA `(.L_x_1076) ;  /* 0x0000007000a89947 */ /* 0x002fea0003800000 */
.L_x_1075:
[----:B------:R-:W-:Y:S01]  /*c140*/  R2UR UR6, R16 ;  /* 0x00000000100672ca */ /* 0x000fe200000e0000 */
[----:B------:R-:W-:Y:S01]  /*c150*/  WARPGROUP.ARRIVE ;  /* 0x00000000000079c5 */ /* 0x000fe20000000000 */
[----:B------:R-:W-:Y:S01]  /*c160*/  UMOV UR7, 0x40000040 ;  /* 0x4000004000077882 */ /* 0x000fe20000000000 */
[----:B-1----:R-:W0:Y:S01]  /*c170*/  SHFL.BFLY PT, R5, R18, 0x2, 0x1f ;  /* 0x0c401f0012057f89 */ /* 0x002e2200000e0000 */
[----:B------:R-:W-:-:S03]  /*c180*/  IMAD.MOV.U32 R6, RZ, RZ, RZ ;  /* 0x000000ffff067224 */ /* 0x000fc600078e00ff */
[----:B------:R-:W1:Y:S06]  /*c190*/  SHFL.BFLY PT, R2, R9, 0x2, 0x1f ;  /* 0x0c401f0009027f89 */ /* 0x000e6c00000e0000 */
[----:B------:R-:W-:-:S04]  /*c1a0*/  UIADD3 UR6, UR6, 0x400, URZ ;  /* 0x0000040006067890 */ /* 0x000fc8000fffe03f */
[----:B------:R-:W-:-:S04]  /*c1b0*/  USHF.R.U32.HI UR6, URZ, 0x4, UR6 ;  /* 0x000000043f067899 */ /* 0x000fc80008011606 */
[----:B------:R-:W-:-:S04]  /*c1c0*/  ULOP3.LUT UR6, UR6, 0x3fff, URZ, 0xc0, !UPT ;  /* 0x00003fff06067892 */ /* 0x000fc8000f8ec03f */
[----:B------:R-:W-:Y:S01]  /*c1d0*/  ULOP3.LUT UR6, UR6, 0x2000000, URZ, 0xfc, !UPT ;  /* 0x0200000006067892 */ /* 0x000fe2000f8efc3f */
[----:B0-----:R-:W-:-:S03]  /*c1e0*/  FADD.FTZ R0, R5, R18 ;  /* 0x0000001205007221 */ /* 0x001fc60000010000 */
[----:B------:R-:W-:Y:S01]  /*c1f0*/  ULEA UR4, UR4, UR6, 0xb ;  /* 0x0000000604047291 */ /* 0x000fe2000f8e583f */
[----:B-1----:R-:W-:Y:S01]  /*c200*/  FADD.FTZ R2, R2, R9 ;  /* 0x0000000902027221 */ /* 0x002fe20000010000 */
[----:B------:R-:W0:Y:S01]  /*c210*/  SHFL.BFLY PT, R5, R0, 0x1, 0x1f ;  /* 0x0c201f0000057f89 */ /* 0x000e2200000e0000 */
[----:B------:R-:W-:-:S04]  /*c220*/  IMAD.U32 R9, RZ, RZ, UR10 ;  /* 0x0000000aff097e24 */ /* 0x000fc8000f8e00ff */
[----:B------:R-:W-:Y:S01]  /*c230*/  UMOV UR6, UR4 ;  /* 0x0000000400067c82 */ /* 0x000fe20008000000 */
[----:B------:R-:W1:Y:S01]  /*c240*/  SHFL.BFLY PT, R7, R2, 0x1, 0x1f ;  /* 0x0c201f0002077f89 */ /* 0x000e6200000e0000 */
[----:B------:R-:W-:Y:S01]  /*c250*/  HGMMA.64x256x16.F32.BF16 R24, R196, gdesc[UR4].tnspB, R24, gsb0 ;  /* 0x43e00004c4187df0 */ /* 0x000fe20008001818 */
[----:B------:R-:W-:Y:S01]  /*c260*/  UIADD3 UR6, UR4, 0x80, URZ ;  /* 0x0000008004067890 */ /* 0x000fe2000fffe03f */
[----:B------:R-:W-:Y:S01]  /*c270*/  UMOV UR7, 0x40000040 ;  /* 0x4000004000077882 */ /* 0x000fe20000000000 */
[----:B0-----:R-:W-:Y:S01]  /*c280*/  FADD.FTZ R11, R0, R5 ;  /* 0x00000005000b7221 */ /* 0x001fe20000010000 */
[----:B------:R-:W-:Y:S01]  /*c290*/  IMAD.MOV.U32 R5, RZ, RZ, RZ ;  /* 0x000000ffff057224 */ /* 0x000fe200078e00ff */
[----:B------:R-:W-:Y:S01]  /*c2a0*/  MOV R0, 0xff800000 ;  /* 0xff80000000007802 */ /* 0x000fe20000000f00 */
[----:B-1----:R-:W-:Y:S02]  /*c2b0*/  FADD.FTZ R12, R2, R7 ;  /* 0x00000007020c7221 */ /* 0x002fe40000010000 */
[----:B------:R-:W-:Y:S01]  /*c2c0*/  FSETP.NE.FTZ.AND P1, PT, R11, RZ, PT ;  /* 0x000000ff0b00720b */ /* 0x000fe20003f35000 */
[----:B------:R-:W-:-:S02]  /*c2d0*/  IMAD.U32 R7, RZ, RZ, UR10 ;  /* 0x0000000aff077e24 */ /* 0x000fc4000f8e00ff */
[----:B------:R-:W-:Y:S01]  /*c2e0*/  IMAD.MOV.U32 R2, RZ, RZ, -0x800000 ;  /* 0xff800000ff027424 */ /* 0x000fe200078e00ff */
[----:B------:R-:W-:-:S09]  /*c2f0*/  FSETP.NE.FTZ.AND P2, PT, R12, RZ, PT ;  /* 0x000000ff0c00720b */ /* 0x000fd20003f55000 */
[----:B------:R-:W0:Y:S01]  /*c300*/  @P1 MUFU.LG2 R8, R11 ;  /* 0x0000000b00081308 */ /* 0x000e220000000c00 */
[----:B------:R-:W-:-:S03]  /*c310*/  @P1 FMUL.FTZ R7, R7, 0.69314718246459960938 ;  /* 0x3f31721807071820 */ /* 0x000fc60000410000 */
[----:B------:R-:W-:-:S04]  /*c320*/  @P2 FMUL.FTZ R9, R9, 0.69314718246459960938 ;  /* 0x3f31721809092820 */ /* 0x000fc80000410000 */
[----:B------:R-:W1:Y:S08]  /*c330*/  @P2 MUFU.LG2 R10, R12 ;  /* 0x0000000c000a2308 */ /* 0x000e700000000c00 */
        /* <DEDUP_REMOVED lines=25> */
.L_x_1077:
        /* <DEDUP_REMOVED lines=133> */
.L_x_999:
[----:B------:R-:W-:Y:S05]  /*cd20*/  @P0 BRA `(.L_x_1078) ;  /* 0x0000002000540947 */ /* 0x000fea0003800000 */
[----:B------:R-:W2:Y:S01]  /*cd30*/  LDL R3, [R1] ;  /* 0x0000000001037983 */ /* 0x000ea20000100800 */
[----:B------:R-:W0:Y:S01]  /*cd40*/  S2UR UR12, SR_CTAID.Z ;  /* 0x00000000000c79c3 */ /* 0x000e220000002700 */
[----:B------:R-:W-:Y:S01]  /*cd50*/  ULDC.64 UR8, c[0x0][0xbd0] ;  /* 0x0002f40000087ab9 */ /* 0x000fe20000000a00 */
[----:B------:R-:W-:Y:S06]  /*cd60*/  BSSY B0, `(.L_x_1079) ;  /* 0x000014d000007945 */ /* 0x000fec0003800000 */
[----:B------:R-:W1:Y:S08]  /*cd70*/  LDC.64 R18, c[0x0][0xbd8] ;  /* 0x0002f600ff127b82 */ /* 0x000e700000000a00 */
[----:B------:R-:W3:Y:S08]  /*cd80*/  S2UR UR11, SR_CTAID.Y ;  /* 0x00000000000b79c3 */ /* 0x000ef00000002600 */
[----:B------:R-:W3:Y:S01]  /*cd90*/  LDC R23, c[0x0][0xc50] ;  /* 0x00031400ff177b82 */ /* 0x000ee20000000800 */
[----:B0-----:R-:W-:-:S07]  /*cda0*/  USHF.R.S32.HI UR10, URZ, 0x1f, UR12 ;  /* 0x0000001f3f0a7899 */ /* 0x001fce000801140c */
[----:B------:R-:W0:Y:S08]  /*cdb0*/  LDC.64 R20, c[0x0][0xb40] ;  /* 0x0002d000ff147b82 */ /* 0x000e300000000a00 */
[----:B------:R-:W-:Y:S01]  /*cdc0*/  BAR.SYNC.DEFER_BLOCKING 0x1, 0x100 ;  /* 0x0044000000007b1d */ /* 0x000fe20000010000 */
[----:B--2---:R-:W-:-:S05]  /*cdd0*/  R2UR UR13, R3 ;  /* 0x00000000030d72ca */ /* 0x004fca00000e0000 */
[----:B------:R-:W2:Y:S08]  /*cde0*/  S2R R3, SR_TID.X ;  /* 0x0000000000037919 */ /* 0x000eb00000002100 */
[----:B------:R-:W-:Y:S02]  /*cdf0*/  USHF.R.S32.HI UR7, URZ, 0x1f, UR13 ;  /* 0x0000001f3f077899 */ /* 0x000fe4000801140d */
[----:B------:R-:W-:-:S02]  /*ce00*/  UIMAD.WIDE.U32 UR4, UR13, UR8, URZ ;  /* 0x000000080d0472a5 */ /* 0x000fc4000f8e003f */
[----:B------:R-:W-:-:S04]  /*ce10*/  UIMAD UR6, UR7, UR8, URZ ;  /* 0x00000008070672a4 */ /* 0x000fc8000f8e023f */
[----:B------:R-:W-:-:S03]  /*ce20*/  UIMAD UR6, UR13, UR9, UR6 ;  /* 0x000000090d0672a4 */ /* 0x000fc6000f8e0206 */
[----:B------:R-:W-:Y:S01]  /*ce30*/  ULDC.64 UR8, c[0x0][0xb38] ;  /* 0x0002ce0000087ab9 */ /* 0x000fe20000000a00 */
[----:B------:R-:W-:Y:S02]  /*ce40*/  UIADD3 UR6, UR5, UR6, URZ ;  /* 0x0000000605067290 */ /* 0x000fe4000fffe03f */
[----:B------:R-:W-:Y:S01]  /*ce50*/  UIMAD UR7, UR7, UR8, URZ ;  /* 0x00000008070772a4 */ /* 0x000fe2000f8e023f */
[----:B--2---:R-:W-:-:S05]  /*ce60*/  VIADD R5, R3, 0xffffff80 ;  /* 0xffffff8003057836 */ /* 0x004fca0000000000 */
[----:B------:R-:W-:-:S04]  /*ce70*/  SHF.R.S32.HI R4, RZ, 0x1f, R5 ;  /* 0x0000001fff047819 */ /* 0x000fc80000011405 */
[CC--:B------:R-:W-:Y:S02]  /*ce80*/  LEA.HI R6, R4.reuse, R5.reuse, RZ, 0x7 ;  /* 0x0000000504067211 */ /* 0x0c0fe400078f38ff */
[----:B------:R-:W-:Y:S02]  /*ce90*/  LEA.HI R11, R4, R5, RZ, 0x2 ;  /* 0x00000005040b7211 */ /* 0x000fe400078f10ff */
[----:B------:R-:W-:Y:S02]  /*cea0*/  LOP3.LUT R8, R6, 0xffffff80, RZ, 0xc0, !PT ;  /* 0xffffff8006087812 */ /* 0x000fe400078ec0ff */
[----:B------:R-:W-:-:S03]  /*ceb0*/  SHF.R.S32.HI R7, RZ, 0x7, R6 ;  /* 0x00000007ff077819 */ /* 0x000fc60000011406 */
[----:B------:R-:W-:Y:S01]  /*cec0*/  IMAD.IADD R3, R5, 0x1, -R8 ;  /* 0x0000000105037824 */ /* 0x000fe200078e0a08 */
[----:B------:R-:W-:Y:S01]  /*ced0*/  LEA.HI R4, R6, R7, RZ, 0x1 ;  /* 0x0000000706047211 */ /* 0x000fe200078f08ff */
[----:B------:R-:W2:Y:S01]  /*cee0*/  LDC R8, c[0x0][0xbe8] ;  /* 0x0002fa00ff087b82 */ /* 0x000ea20000000800 */
[----:B------:R-:W-:Y:S02]  /*cef0*/  LOP3.LUT R6, R11, 0xfffffffc, RZ, 0xc0, !PT ;  /* 0xfffffffc0b067812 */ /* 0x000fe400078ec0ff */
[----:B------:R-:W-:Y:S02]  /*cf00*/  SHF.R.S32.HI R12, RZ, 0x1f, R3 ;  /* 0x0000001fff0c7819 */ /* 0x000fe40000011403 */
[----:B------:R-:W-:Y:S01]  /*cf10*/  LOP3.LUT R4, R4, 0x3fffffe, RZ, 0xc0, !PT ;  /* 0x03fffffe04047812 */ /* 0x000fe200078ec0ff */
[----:B------:R-:W-:Y:S01]  /*cf20*/  IMAD.IADD R5, R5, 0x1, -R6 ;  /* 0x0000000105057824 */ /* 0x000fe200078e0a06 */
[----:B------:R-:W-:Y:S02]  /*cf30*/  LEA.HI R10, R12, R3, RZ, 0x2 ;  /* 0x000000030c0a7211 */ /* 0x000fe400078f10ff */
[----:B------:R-:W-:-:S02]  /*cf40*/  IADD3 R6, R7, -R4, RZ ;  /* 0x8000000407067210 */ /* 0x000fc40007ffe0ff */
[--C-:B------:R-:W-:Y:S02]  /*cf50*/  SHF.R.S32.HI R9, RZ, 0x2, R10.reuse ;  /* 0x00000002ff097819 */ /* 0x100fe4000001140a */
[----:B------:R-:W-:Y:S02]  /*cf60*/  SHF.R.S32.HI R14, RZ, 0x1f, R10 ;  /* 0x0000001fff0e7819 */ /* 0x000fe4000001140a */
[----:B------:R-:W-:Y:S02]  /*cf70*/  LEA.HI R7, R5, R5, RZ, 0x1 ;  /* 0x0000000505077211 */ /* 0x000fe400078f08ff */
[----:B------:R-:W-:Y:S02]  /*cf80*/  LEA.HI R14, R14, R9, RZ, 0x3 ;  /* 0x000000090e0e7211 */ /* 0x000fe400078f18ff */
[----:B------:R-:W-:Y:S02]  /*cf90*/  LEA.HI R12, R12, R3, RZ, 0x5 ;  /* 0x000000030c0c7211 */ /* 0x000fe400078f28ff */
[----:B------:R-:W-:-:S02]  /*cfa0*/  LOP3.LUT R14, R14, 0xfffffff8, RZ, 0xc0, !PT ;  /* 0xfffffff80e0e7812 */ /* 0x000fc400078ec0ff */
[----:B------:R-:W-:Y:S02]  /*cfb0*/  LOP3.LUT R10, R10, 0x7ffffffc, RZ, 0xc0, !PT ;  /* 0x7ffffffc0a0a7812 */ /* 0x000fe400078ec0ff */
[----:B--2---:R-:W-:Y:S01]  /*cfc0*/  ISETP.NE.AND P0, PT, R8, 0x1, PT ;  /* 0x000000010800780c */ /* 0x004fe20003f05270 */
[----:B------:R-:W-:Y:S01]  /*cfd0*/  IMAD.IADD R4, R9, 0x1, -R14 ;  /* 0x0000000109047824 */ /* 0x000fe200078e0a0e */
[----:B------:R-:W-:Y:S01]  /*cfe0*/  LOP3.LUT R14, R7, 0x1ffffffe, RZ, 0xc0, !PT ;  /* 0x1ffffffe070e7812 */ /* 0x000fe200078ec0ff */
[----:B------:R-:W2:Y:S01]  /*cff0*/  S2R R9, SR_CTAID.X ;  /* 0x0000000000097919 */ /* 0x000ea20000002500 */
[----:B------:R-:W-:Y:S01]  /*d000*/  SHF.R.S32.HI R7, RZ, 0x5, R12 ;  /* 0x00000005ff077819 */ /* 0x000fe2000001140c */
[----:B-1----:R-:W-:Y:S02]  /*d010*/  IMAD R12, R18, UR10, RZ ;  /* 0x0000000a120c7c24 */ /* 0x002fe4000f8e02ff */
[----:B------:R-:W-:Y:S01]  /*d020*/  IMAD.IADD R11, R5, 0x1, -R14 ;  /* 0x00000001050b7824 */ /* 0x000fe200078e0a0e */
[----:B------:R-:W-:Y:S01]  /*d030*/  MOV R5, UR5 ;  /* 0x0000000500057c02 */ /* 0x000fe20008000f00 */
[----:B------:R-:W-:-:S02]  /*d040*/  IMAD R7, R7, 0x10, R4 ;  /* 0x0000001007077824 */ /* 0x000fc400078e0204 */
[----:B------:R-:W-:Y:S01]  /*d050*/  IMAD.U32 R4, RZ, RZ, UR4 ;  /* 0x00000004ff047e24 */ /* 0x000fe2000f8e00ff */
[----:B------:R-:W-:Y:S01]  /*d060*/  UIMAD.WIDE.U32 UR4, UR13, UR8, URZ ;  /* 0x000000080d0472a5 */ /* 0x000fe2000f8e003f */
[----:B------:R-:W1:Y:S01]  /*d070*/  @P0 LDC R14, c[0x0][0xbec] ;  /* 0x0002fb00ff0e0b82 */ /* 0x000e620000000800 */
[----:B------:R-:W-:Y:S02]  /*d080*/  IMAD R16, R6, 0x40, R7 ;  /* 0x0000004006107824 */ /* 0x000fe400078e0207 */
[----:B------:R-:W-:Y:S01]  /*d090*/  IMAD.U32 R5, RZ, RZ, UR6 ;  /* 0x00000006ff057e24 */ /* 0x000fe2000f8e00ff */
[----:B------:R-:W-:Y:S01]  /*d0a0*/  UIMAD UR6, UR13, UR9, UR7 ;  /* 0x000000090d0672a4 */ /* 0x000fe2000f8e0207 */
[----:B------:R-:W-:Y:S02]  /*d0b0*/  IMAD R6, R11, 0x8, R16 ;  /* 0x000000080b067824 */ /* 0x000fe400078e0210 */
[----:B------:R-:W-:Y:S01]  /*d0c0*/  IMAD.WIDE.U32 R4, R18, UR12, R4 ;  /* 0x0000000c12047c25 */ /* 0x000fe2000f8e0004 */
[----:B------:R-:W4:Y:S01]  /*d0d0*/  @P0 LDC R17, c[0x0][0xbf0] ;  /* 0x0002fc00ff110b82 */ /* 0x000f220000000800 */
[----:B------:R-:W-:-:S02]  /*d0e0*/  UIADD3 UR6, UR5, UR6, URZ ;  /* 0x0000000605067290 */ /* 0x000fc4000fffe03f */
[----:B------:R-:W-:Y:S01]  /*d0f0*/  IMAD R18, RZ, RZ, -UR13 ;  /* 0x8000000dff127e24 */ /* 0x000fe2000f8e02ff */
[----:B------:R-:W-:Y:S01]  /*d100*/  ULDC.64 UR8, c[0x0][0xb28] ;  /* 0x0002ca0000087ab9 */ /* 0x000fe20000000a00 */
[----:B------:R-:W-:Y:S02]  /*d110*/  IMAD R15, R19, UR12, R12 ;  /* 0x0000000c130f7c24 */ /* 0x000fe4000f8e020c */
[----:B------:R-:W-:Y:S01]  /*d120*/  IMAD.U32 R7, RZ, RZ, UR5 ;  /* 0x00000005ff077e24 */ /* 0x000fe2000f8e00ff */
[----:B------:R-:W5:Y:S01]  /*d130*/  @P0 LDC R22, c[0x0][0xbec] ;  /* 0x0002fb00ff160b82 */ /* 0x000f620000000800 */
[----:B---3--:R-:W-:Y:S01]  /*d140*/  IMAD R23, R23, R18, UR11 ;  /* 0x0000000b17177e24 */ /* 0x008fe2000f8e0212 */
[----:B------:R-:W-:Y:S01]  /*d150*/  IADD3 R5, R5, R15, RZ ;  /* 0x0000000f05057210 */ /* 0x000fe20007ffe0ff */
[----:B------:R-:W-:Y:S01]  /*d160*/  IMAD.U32 R7, RZ, RZ, UR6 ;  /* 0x00000006ff077e24 */ /* 0x000fe2000f8e00ff */
[----:B------:R-:W-:Y:S01]  /*d170*/  ULDC.64 UR6, c[0x0][0xb48] ;  /* 0x0002d20000067ab9 */ /* 0x000fe20000000a00 */
[----:B--2---:R-:W-:Y:S01]  /*d180*/  IMAD R11, R9, 0x80, R6 ;  /* 0x00000080090b7824 */ /* 0x004fe200078e0206 */
[----:B------:R-:W-:-:S02]  /*d190*/  MOV R6, UR4 ;  /* 0x0000000400067c02 */ /* 0x000fc40008000f00 */
[----:B------:R-:W2:Y:S01]  /*d1a0*/  @P0 LDC R153, c[0x0][0xbf0] ;  /* 0x0002fc00ff990b82 */ /* 0x000ea20000000800 */
[----:B------:R-:W-:Y:S01]  /*d1b0*/  ULDC.64 UR4, c[0x0][0xbe0] ;  /* 0x0002f80000047ab9 */ /* 0x000fe20000000a00 */
[----:B-1----:R-:W-:-:S04]  /*d1c0*/  @P0 IMAD.HI.U32 R12, R11, R14, RZ ;  /* 0x0000000e0b0c0227 */ /* 0x002fc800078e00ff */
[C---:B0-----:R-:W-:Y:S02]  /*d1d0*/  IMAD R14, R20.reuse, UR10, RZ ;  /* 0x0000000a140e7c24 */ /* 0x041fe4000f8e02ff */
[----:B------:R-:W-:Y:S01]  /*d1e0*/  IMAD.MOV.U32 R13, RZ, RZ, R11 ;  /* 0x000000ffff0d7224 */ /* 0x000fe200078e000b */
[----:B----4-:R-:W-:Y:S01]  /*d1f0*/  @P0 SHF.R.U32.HI R13, RZ, R17, R12 ;  /* 0x00000011ff0d0219 */ /* 0x010fe2000001160c */
[----:B------:R-:W-:Y:S01]  /*d200*/  IMAD R17, R21, UR12, R14 ;  /* 0x0000000c15117c24 */ /* 0x000fe2000f8e020e */
[----:B------:R-:W-:Y:S01]  /*d210*/  SHF.R.S32.HI R14, RZ, 0x1f, R23 ;  /* 0x0000001fff0e7819 */ /* 0x000fe20000011417 */
[----:B------:R-:W-:-:S04]  /*d220*/  IMAD.WIDE.U32 R6, R20, UR12, R6 ;  /* 0x0000000c14067c25 */ /* 0x000fc8000f8e0006 */
[----:B-----5:R-:W-:-:S04]  /*d230*/  @P0 IMAD.HI.U32 R22, R11, R22, RZ ;  /* 0x000000160b160227 */ /* 0x020fc800078e00ff */
[----:B------:R-:W-:Y:S02]  /*d240*/  IMAD.IADD R7, R7, 0x1, R17 ;  /* 0x0000000107077824 */ /* 0x000fe400078e0211 */
[----:B------:R-:W-:Y:S02]  /*d250*/  IMAD.MOV.U32 R15, RZ, RZ, R11 ;  /* 0x000000ffff0f7224 */ /* 0x000fe400078e000b */
[C---:B------:R-:W-:Y:S01]  /*d260*/  IMAD R12, R14.reuse, UR4, RZ ;  /* 0x000000040e0c7c24 */ /* 0x040fe2000f8e02ff */
[----:B--2---:R-:W-:Y:S01]  /*d270*/  @P0 SHF.R.U32.HI R15, RZ, R153, R22 ;  /* 0x00000099ff0f0219 */ /* 0x004fe20000011616 */
[----:B------:R-:W-:Y:S02]  /*d280*/  IMAD R17, R14, UR6, RZ ;  /* 0x000000060e117c24 */ /* 0x000fe4000f8e02ff */
[----:B------:R-:W-:-:S04]  /*d290*/  IMAD.WIDE.U32 R4, R23, UR4, R4 ;  /* 0x0000000417047c25 */ /* 0x000fc8000f8e0004 */
[----:B------:R-:W-:Y:S01]  /*d2a0*/  IMAD R14, R23, UR5, R12 ;  /* 0x00000005170e7c24 */ /* 0x000fe2000f8e020c */
[----:B------:R-:W-:Y:S01]  /*d2b0*/  IADD3 R4, P0, R13, R4, RZ ;  /* 0x000000040d047210 */ /* 0x000fe20007f1e0ff */
[C---:B------:R-:W-:Y:S01]  /*d2c0*/  IMAD R19, R23.reuse, UR7, R17 ;  /* 0x0000000717137c24 */ /* 0x040fe2000f8e0211 */
[--C-:B------:R-:W-:Y:S01]  /*d2d0*/  SHF.R.S32.HI R17, RZ, 0x1f, R13.reuse ;  /* 0x0000001fff117819 */ /* 0x100fe2000001140d */
[----:B------:R-:W-:Y:S01]  /*d2e0*/  IMAD.MOV R13, RZ, RZ, -R13 ;  /* 0x000000ffff0d7224 */ /* 0x000fe200078e0a0d */
[----:B------:R-:W-:Y:S01]  /*d2f0*/  SHF.R.S32.HI R12, RZ, 0x1f, R15 ;  /* 0x0000001fff0c7819 */ /* 0x000fe2000001140f */
[----:B------:R-:W-:Y:S01]  /*d300*/  ULDC.64 UR4, c[0x0][0xb30] ;  /* 0x0002cc0000047ab9 */ /* 0x000fe20000000a00 */
[----:B------:R-:W-:Y:S01]  /*d310*/  IMAD.WIDE.U32 R6, R23, UR6, R6 ;  /* 0x0000000617067c25 */ /* 0x000fe2000f8e0006 */
[----:B------:R-:W-:Y:S01]  /*d320*/  IADD3.X R5, R17, R5, R14, P0, !PT ;  /* 0x0000000511057210 */ /* 0x000fe200007fe40e */
[----:B------:R-:W-:Y:S02]  /*d330*/  ULDC.64 UR6, c[0x0][0xbc8] ;  /* 0x0002f20000067ab9 */ /* 0x000fe40000000a00 */
[----:B------:R-:W-:Y:S01]  /*d340*/  IMAD.MOV R18, RZ, RZ, -R15 ;  /* 0x000000ffff127224 */ /* 0x000fe200078e0a0f */
[----:B------:R-:W-:Y:S01]  /*d350*/  IADD3 R7, R7, R19, RZ ;  /* 0x0000001307077210 */ /* 0x000fe20007ffe0ff */
[----:B------:R-:W-:-:S02]  /*d360*/  IMAD R12, R12, UR4, RZ ;  /* 0x000000040c0c7c24 */ /* 0x000fc4000f8e02ff */
[C-C-:B------:R-:W-:Y:S02]  /*d370*/  IMAD R13, R8.reuse, R13, R11.reuse ;  /* 0x0000000d080d7224 */ /* 0x140fe400078e020b */
[----:B------:R-:W-:Y:S02]  /*d380*/  IMAD R11, R8, R18, R11 ;  /* 0x00000012080b7224 */ /* 0x000fe400078e020b */
[C---:B------:R-:W-:Y:S01]  /*d390*/  IMAD R17, R15.reuse, UR5, R12 ;  /* 0x000000050f117c24 */ /* 0x040fe2000f8e020c */
[----:B------:R-:W-:Y:S01]  /*d3a0*/  SHF.R.S32.HI R12, RZ, 0x1f, R13 ;  /* 0x0000001fff0c7819 */ /* 0x000fe2000001140d */
[----:B------:R-:W-:Y:S01]  /*d3b0*/  IMAD.WIDE.U32 R6, R15, UR4, R6 ;  /* 0x000000040f067c25 */ /* 0x000fe2000f8e0006 */
[----:B------:R-:W-:Y:S01]  /*d3c0*/  SHF.R.S32.HI R14, RZ, 0x1f, R11 ;  /* 0x0000001fff0e7819 */ /* 0x000fe2000001140b */
[----:B------:R-:W0:Y:S01]  /*d3d0*/  S2UR UR5, SR_CgaCtaId ;  /* 0x00000000000579c3 */ /* 0x000e220000008800 */
[----:B------:R-:W-:Y:S01]  /*d3e0*/  UMOV UR4, 0x400 ;  /* 0x0000040000047882 */ /* 0x000fe20000000000 */
[----:B------:R-:W-:-:S02]  /*d3f0*/  IMAD R12, R12, UR6, RZ ;  /* 0x000000060c0c7c24 */ /* 0x000fc4000f8e02ff */
[----:B------:R-:W-:Y:S02]  /*d400*/  IMAD.IADD R7, R7, 0x1, R17 ;  /* 0x0000000107077824 */ /* 0x000fe400078e0211 */
[----:B------:R-:W-:Y:S02]  /*d410*/  IMAD R14, R14, UR8, RZ ;  /* 0x000000080e0e7c24 */ /* 0x000fe4000f8e02ff */
[C---:B------:R-:W-:Y:S02]  /*d420*/  IMAD R15, R13.reuse, UR7, R12 ;  /* 0x000000070d0f7c24 */ /* 0x040fe4000f8e020c */
[----:B------:R-:W-:Y:S01]  /*d430*/  IMAD.WIDE.U32 R4, R13, UR6, R4 ;  /* 0x000000060d047c25 */ /* 0x000fe2000f8e0004 */
[----:B------:R-:W-:-:S03]  /*d440*/  ULDC.64 UR6, c[0x0][0xba8] ;  /* 0x0002ea0000067ab9 */ /* 0x000fc60000000a00 */
[C---:B------:R-:W-:Y:S01]  /*d450*/  IMAD R17, R11.reuse, UR9, R14 ;  /* 0x000000090b117c24 */ /* 0x040fe2000f8e020e */
[----:B------:R-:W-:Y:S01]  /*d460*/  LEA R18, P0, R4, UR6, 0x2 ;  /* 0x0000000604127c11 */ /* 0x000fe2000f8010ff */
[----:B------:R-:W-:Y:S01]  /*d470*/  IMAD.WIDE.U32 R12, R11, UR8, R6 ;  /* 0x000000080b0c7c25 */ /* 0x000fe2000f8e0006 */
[----:B------:R-:W-:Y:S01]  /*d480*/  ULDC.64 UR8, c[0x0][0xb00] ;  /* 0x0002c00000087ab9 */ /* 0x000fe20000000a00 */
[----:B------:R-:W-:Y:S02]  /*d490*/  ULDC UR6, c[0x0][0xa88] ;  /* 0x0002a20000067ab9 */ /* 0x000fe40000000800 */
[----:B------:R-:W-:Y:S01]  /*d4a0*/  IMAD.IADD R5, R5, 0x1, R15 ;  /* 0x0000000105057824 */ /* 0x000fe200078e020f */
[----:B------:R-:W-:Y:S01]  /*d4b0*/  LEA R6, P1, R12, UR8, 0x2 ;  /* 0x000000080c067c11 */ /* 0x000fe2000f8210ff */
[----:B------:R-:W-:Y:S01]  /*d4c0*/  IMAD.IADD R7, R13, 0x1, R17 ;  /* 0x000000010d077824 */ /* 0x000fe200078e0211 */
[----:B------:R-:W-:Y:S01]  /*d4d0*/  SHFL.IDX PT, R14, R18, 0x1, 0x1c1f ;  /* 0x003c1f00120e7f89 */ /* 0x000fe200000e0000 */
[----:B------:R-:W-:Y:S01]  /*d4e0*/  IMAD R11, R9, 0x80, R16 ;  /* 0x00000080090b7824 */ /* 0x000fe200078e0210 */
[----:B------:R-:W-:Y:S01]  /*d4f0*/  LEA.HI.X R17, R4, UR7, R5, 0x2, P0 ;  /* 0x0000000704117c11 */ /* 0x000fe200080f1405 */
[----:B0-----:R-:W-:Y:S01]  /*d500*/  ULEA UR4, UR5, UR4, 0x18 ;  /* 0x0000000405047291 */ /* 0x001fe2000f8ec03f */
[----:B------:R-:W-:Y:S01]  /*d510*/  LEA.HI.X R7, R12, UR9, R7, 0x2, P1 ;  /* 0x000000090c077c11 */ /* 0x000fe200088f1407 */
[----:B------:R-:W-:Y:S01]  /*d520*/  IMAD R8, R8, UR6, RZ ;  /* 0x0000000608087c24 */ /* 0x000fe2000f8e02ff */
[----:B------:R-:W-:Y:S01]  /*d530*/  SHFL.IDX PT, R12, R18, RZ, 0x1c1f ;  /* 0x001c1fff120c7589 */ /* 0x000fe200000e0000 */
[----:B------:R-:W-:Y:S01]  /*d540*/  LOP3.LUT P0, RZ, R3, 0x3, RZ, 0xc0, !PT ;  /* 0x0000000303ff7812 */ /* 0x000fe2000780c0ff */
[----:B------:R-:W-:Y:S01]  /*d550*/  UIADD3 UR4, UR4, 0x30820, URZ ;  /* 0x0003082004047890 */ /* 0x000fe2000fffe03f */
[C---:B------:R-:W-:Y:S01]  /*d560*/  IADD3 R9, R11.reuse, 0x8, RZ ;  /* 0x000000080b097810 */ /* 0x040fe20007ffe0ff */
[----:B------:R-:W0:Y:S01]  /*d570*/  SHFL.IDX PT, R13, R17, RZ, 0x1c1f ;  /* 0x001c1fff110d7589 */ /* 0x000e2200000e0000 */
[-C--:B------:R-:W-:Y:S01]  /*d580*/  ISETP.GE.OR P1, PT, R11, R8.reuse, P0 ;  /* 0x000000080b00720c */ /* 0x080fe20000726670 */
[----:B------:R-:W-:Y:S01]  /*d590*/  UPRMT UR4, URZ, 0x654, UR4 ;  /* 0x000006543f047896 */ /* 0x000fe20008000004 */
[-C--:B------:R-:W-:Y:S01]  /*d5a0*/  ISETP.GE.OR P0, PT, R9, R8.reuse, P0 ;  /* 0x000000080900720c */ /* 0x080fe20000706670 */
[----:B------:R-:W1:Y:S01]  /*d5b0*/  SHFL.IDX PT, R15, R17, 0x1, 0x1c1f ;  /* 0x003c1f00110f7f89 */ /* 0x000e6200000e0000 */
[----:B------:R-:W-:Y:S01]  /*d5c0*/  ISETP.GE.AND P2, PT, R11, R8, PT ;  /* 0x000000080b00720c */ /* 0x000fe20003f46270 */
[----:B------:R-:W-:-:S02]  /*d5d0*/  IMAD.IADD R3, R3, 0x1, -R10 ;  /* 0x0000000103037824 */ /* 0x000fc400078e0a0a */
[----:B------:R2:W3:Y:S02]  /*d5e0*/  SHFL.IDX PT, R4, R6, RZ, 0x1c1f ;  /* 0x001c1fff06047589 */ /* 0x0004e400000e0000 */
[----:B------:R-:W-:Y:S01]  /*d5f0*/  IMAD.SHL.U32 R3, R3, 0x2, RZ ;  /* 0x0000000203037824 */ /* 0x000fe200078e00ff */
[----:B------:R-:W-:Y:S01]  /*d600*/  SYNCS.ARRIVE.TRANS64.RED.A1T0 RZ, [UR4], RZ ;  /* 0x000000ffffff79a7 */ /* 0x000fe20008100404 */
[----:B------:R2:W4:Y:S04]  /*d610*/  SHFL.IDX PT, R5, R7, RZ, 0x1c1f ;  /* 0x001c1fff07057589 */ /* 0x00052800000e0000 */
[----:B0-----:R2:W-:Y:S04]  /*d620*/  @!P1 ST.E desc[UR60][R12.64], R0 ;  /* 0x000000000c009985 */ /* 0x0015e8000c10193c */
[----:B-1----:R2:W-:Y:S01]  /*d630*/  @!P0 ST.E desc[UR60][R14.64], R2 ;  /* 0x000000020e008985 */ /* 0x0025e2000c10193c */
[----:B------:R-:W-:Y:S05]  /*d640*/  @P2 BRA `(.L_x_1080) ;  /* 0x0000000800f82947 */ /* 0x000fea0003800000 */
[C---:B--2---:R-:W-:Y:S01]  /*d650*/  VIADD R0, R3.reuse, 0x8 ;  /* 0x0000000803007836 */ /* 0x044fe20000000000 */
[----:B------:R-:W-:Y:S01]  /*d660*/  ULDC UR4, c[0x0][0xac8] ;  /* 0x0002b20000047ab9 */ /* 0x000fe20000000800 */
[C---:B------:R-:W-:Y:S01]  /*d670*/  VIADD R2, R3.reuse, 0x10 ;  /* 0x0000001003027836 */ /* 0x040fe20000000000 */
[C---:B------:R-:W-:Y:S01]  /*d680*/  IADD3 R10, R3.reuse, 0x18, RZ ;  /* 0x00000018030a7810 */ /* 0x040fe20007ffe0ff */
[C---:B------:R-:W-:Y:S01]  /*d690*/  VIADD R18, R3.reuse, 0x20 ;  /* 0x0000002003127836 */ /* 0x040fe20000000000 */
[----:B------:R-:W-:Y:S01]  /*d6a0*/  ISETP.GE.AND P3, PT, R0, UR4, PT ;  /* 0x0000000400007c0c */ /* 0x000fe2000bf66270 */
[C---:B------:R-:W-:Y:S01]  /*d6b0*/  VIADD R19, R3.reuse, 0x28 ;  /* 0x0000002803137836 */ /* 0x040fe20000000000 */
[----:B------:R-:W-:Y:S01]  /*d6c0*/  ISETP.GE.AND P4, PT, R2, UR4, PT ;  /* 0x0000000402007c0c */ /* 0x000fe2000bf86270 */
[C---:B------:R-:W-:Y:S01]  /*d6d0*/  VIADD R21, R3.reuse, 0x48 ;  /* 0x0000004803157836 */ /* 0x040fe20000000000 */
[----:B------:R-:W-:Y:S01]  /*d6e0*/  ISETP.GE.AND P5, PT, R10, UR4, PT ;  /* 0x000000040a007c0c */ /* 0x000fe2000bfa6270 */
[C---:B------:R-:W-:Y:S01]  /*d6f0*/  VIADD R22, R3.reuse, 0x50 ;  /* 0x0000005003167836 */ /* 0x040fe20000000000 */
[----:B------:R-:W-:-:S02]  /*d700*/  ISETP.GE.AND P2, PT, R3, UR4, PT ;  /* 0x0000000403007c0c */ /* 0x000fc4000bf46270 */
[----:B------:R-:W-:Y:S02]  /*d710*/  ISETP.GE.AND P0, PT, R18, UR4, PT ;  /* 0x0000000412007c0c */ /* 0x000fe4000bf06270 */
[----:B------:R-:W-:Y:S02]  /*d720*/  ISETP.GE.AND P1, PT, R19, UR4, PT ;  /* 0x0000000413007c0c */ /* 0x000fe4000bf26270 */
[----:B------:R-:W-:Y:S02]  /*d730*/  IADD3 R20, R3, 0x40, RZ ;  /* 0x0000004003147810 */ /* 0x000fe40007ffe0ff */
[----:B------:R-:W-:Y:S02]  /*d740*/  @!P3 LEA.HI R0, R0, R0, RZ, 0x1 ;  /* 0x000000000000b211 */ /* 0x000fe400078f08ff */
[----:B------:R-:W-:Y:S02]  /*d750*/  @!P4 LEA.HI R2, R2, R2, RZ, 0x1 ;  /* 0x000000020202c211 */ /* 0x000fe400078f08ff */
[----:B------:R-:W-:-:S02]  /*d760*/  @!P5 LEA.HI R10, R10, R10, RZ, 0x1 ;  /* 0x0000000a0a0ad211 */ /* 0x000fc400078f08ff */
[----:B------:R-:W-:Y:S01]  /*d770*/  @!P3 LOP3.LUT R13, R0, 0xfffffffe, RZ, 0xc0, !PT ;  /* 0xfffffffe000db812 */ /* 0x000fe200078ec0ff */
[C---:B------:R-:W-:Y:S01]  /*d780*/  VIADD R0, R3.reuse, 0x30 ;  /* 0x0000003003007836 */ /* 0x040fe20000000000 */
[----:B------:R-:W-:Y:S01]  /*d790*/  @!P4 LOP3.LUT R15, R2, 0xfffffffe, RZ, 0xc0, !PT ;  /* 0xfffffffe020fc812 */ /* 0x000fe200078ec0ff */
[C---:B------:R-:W-:Y:S01]  /*d7a0*/  VIADD R2, R3.reuse, 0x38 ;  /* 0x0000003803027836 */ /* 0x040fe20000000000 */
[----:B------:R-:W-:Y:S01]  /*d7b0*/  @!P5 LOP3.LUT R17, R10, 0xfffffffe, RZ, 0xc0, !PT ;  /* 0xfffffffe0a11d812 */ /* 0x000fe200078ec0ff */
[--C-:B---34-:R-:W-:Y:S01]  /*d7c0*/  @!P2 IMAD.WIDE R10, R3, 0x4, R4.reuse ;  /* 0x00000004030aa825 */ /* 0x118fe200078e0204 */
[----:B------:R-:W-:Y:S02]  /*d7d0*/  ISETP.GE.AND P6, PT, R22, UR4, PT ;  /* 0x0000000416007c0c */ /* 0x000fe4000bfc6270 */
[----:B------:R-:W-:Y:S01]  /*d7e0*/  @!P0 LEA.HI R18, R18, R18, RZ, 0x1 ;  /* 0x0000001212128211 */ /* 0x000fe200078f08ff */
[----:B------:R-:W-:Y:S01]  /*d7f0*/  @!P3 IMAD.WIDE R12, R13, 0x4, R4 ;  /* 0x000000040d0cb825 */ /* 0x000fe200078e0204 */
[----:B------:R0:W-:Y:S01]  /*d800*/  @!P2 ST.E.64 desc[UR60][R10.64], R24 ;  /* 0x000000180a00a985 */ /* 0x0001e2000c101b3c */
[----:B------:R-:W-:-:S02]  /*d810*/  ISETP.GE.AND P2, PT, R0, UR4, PT ;  /* 0x0000000400007c0c */ /* 0x000fc4000bf46270 */
[--C-:B------:R-:W-:Y:S01]  /*d820*/  @!P4 IMAD.WIDE R14, R15, 0x4, R4.reuse ;  /* 0x000000040f0ec825 */ /* 0x100fe200078e0204 */
[----:B------:R1:W-:Y:S01]  /*d830*/  @!P3 ST.E.64 desc[UR60][R12.64], R28 ;  /* 0x0000001c0c00b985 */ /* 0x0003e2000c101b3c */
[----:B------:R-:W-:Y:S02]  /*d840*/  ISETP.GE.AND P3, PT, R2, UR4, PT ;  /* 0x0000000402007c0c */ /* 0x000fe4000bf66270 */
[----:B------:R-:W-:Y:S01]  /*d850*/  @!P5 IMAD.WIDE R16, R17, 0x4, R4 ;  /* 0x000000041110d825 */ /* 0x000fe200078e0204 */
[----:B------:R2:W-:Y:S01]  /*d860*/  @!P4 ST.E.64 desc[UR60][R14.64], R32 ;  /* 0x000000200e00c985 */ /* 0x0005e2000c101b3c */
[----:B------:R-:W-:Y:S02]  /*d870*/  ISETP.GE.AND P4, PT, R20, UR4, PT ;  /* 0x0000000414007c0c */ /* 0x000fe4000bf86270 */
[----:B------:R-:W-:Y:S01]  /*d880*/  @!P1 LEA.HI R19, R19, R19, RZ, 0x1 ;  /* 0x0000001313139211 */ /* 0x000fe200078f08ff */
[----:B------:R3:W-:Y:S01]  /*d890*/  @!P5 ST.E.64 desc[UR60][R16.64], R36 ;  /* 0x000000241000d985 */ /* 0x0007e2000c101b3c */
[----:B------:R-:W-:Y:S01]  /*d8a0*/  ISETP.GE.AND P5, PT, R21, UR4, PT ;  /* 0x0000000415007c0c */ /* 0x000fe2000bfa6270 */
[C---:B0-----:R-:W-:Y:S01]  /*d8b0*/  VIADD R24, R3.reuse, 0x58 ;  /* 0x0000005803187836 */ /* 0x041fe20000000000 */
[----:B------:R-:W-:Y:S01]  /*d8c0*/  @!P0 LOP3.LUT R11, R18, 0xfffffffe, RZ, 0xc0, !PT ;  /* 0xfffffffe120b8812 */ /* 0x000fe200078ec0ff */
[----:B------:R-:W-:Y:S01]  /*d8d0*/  VIADD R25, R3, 0x60 ;  /* 0x0000006003197836 */ /* 0x000fe20000000000 */
[----:B------:R-:W-:-:S02]  /*d8e0*/  @!P2 LEA.HI R0, R0, R0, RZ, 0x1 ;  /* 0x000000000000a211 */ /* 0x000fc400078f08ff */
[----:B-1----:R-:W-:Y:S01]  /*d8f0*/  @!P1 LOP3.LUT R13, R19, 0xfffffffe, RZ, 0xc0, !PT ;  /* 0xfffffffe130d9812 */ /* 0x002fe200078ec0ff */
        /* <DEDUP_REMOVED lines=11> */
[----:B------:R-:W-:Y:S01]  /*d9b0*/  @!P4 LOP3.LUT R19, R20, 0xfffffffe, RZ, 0xc0, !PT ;  /* 0xfffffffe1413c812 */ /* 0x000fe200078ec0ff */
[----:B------:R-:W-:Y:S01]  /*d9c0*/  VIADD R20, R3, 0x78 ;  /* 0x0000007803147836 */ /* 0x000fe20000000000 */
[----:B------:R-:W-:-:S02]  /*d9d0*/  @!P5 LOP3.LUT R21, R21, 0xfffffffe, RZ, 0xc0, !PT ;  /* 0xfffffffe1515d812 */ /* 0x000fc400078ec0ff */
[----:B------:R-:W-:Y:S01]  /*d9e0*/  @!P6 LOP3.LUT R23, R22, 0xfffffffe, RZ, 0xc0, !PT ;  /* 0xfffffffe1617e812 */ /* 0x000fe200078ec0ff */
[----:B------:R-:W-:Y:S01]  /*d9f0*/  VIADD R22, R3, 0x88 ;  /* 0x0000008803167836 */ /* 0x000fe20000000000 */
[----:B------:R-:W-:Y:S01]  /*da00*/  ISETP.GE.AND P1, PT, R24, UR4, PT ;  /* 0x0000000418007c0c */ /* 0x000fe2000bf26270 */
[--C-:B0-----:R-:W-:Y:S01]  /*da10*/  @!P2 IMAD.WIDE R10, R15, 0x4, R4.reuse ;  /* 0x000000040f0aa825 */ /* 0x101fe200078e0204 */
[----:B------:R-:W-:Y:S02]  /*da20*/  ISETP.GE.AND P0, PT, R25, UR4, PT ;  /* 0x0000000419007c0c */ /* 0x000fe4000bf06270 */
[----:B------:R-:W-:Y:S01]  /*da30*/  IADD3 R0, R3, 0x68, RZ ;  /* 0x0000006803007810 */ /* 0x000fe20007ffe0ff */
[--C-:B-1----:R-:W-:Y:S01]  /*da40*/  @!P3 IMAD.WIDE R12, R17, 0x4, R4.reuse ;  /* 0x00000004110cb825 */ /* 0x102fe200078e0204 */
[----:B------:R0:W-:Y:S02]  /*da50*/  @!P2 ST.E.64 desc[UR60][R10.64], R48 ;  /* 0x000000300a00a985 */ /* 0x0001e4000c101b3c */
[----:B------:R-:W-:Y:S01]  /*da60*/  ISETP.GE.AND P2, PT, R0, UR4, PT ;  /* 0x0000000400007c0c */ /* 0x000fe2000bf46270 */
[----:B------:R-:W-:Y:S01]  /*da70*/  @!P4 IMAD.WIDE R14, R19, 0x4, R4 ;  /* 0x00000004130ec825 */ /* 0x000fe200078e0204 */
[----:B------:R1:W-:Y:S01]  /*da80*/  @!P3 ST.E.64 desc[UR60][R12.64], R52 ;  /* 0x000000340c00b985 */ /* 0x0003e2000c101b3c */
[----:B------:R-:W-:-:S02]  /*da90*/  ISETP.GE.AND P3, PT, R22, UR4, PT ;  /* 0x0000000416007c0c */ /* 0x000fc4000bf66270 */
[--C-:B------:R-:W-:Y:S01]  /*daa0*/  @!P5 IMAD.WIDE R16, R21, 0x4, R4.reuse ;  /* 0x000000041510d825 */ /* 0x100fe200078e0204 */
[----:B------:R2:W-:Y:S01]  /*dab0*/  @!P4 ST.E.64 desc[UR60][R14.64], R56 ;  /* 0x000000380e00c985 */ /* 0x0005e2000c101b3c */
[----:B------:R-:W-:Y:S02]  /*dac0*/  @!P1 LEA.HI R24, R24, R24, RZ, 0x1 ;  /* 0x0000001818189211 */ /* 0x000fe400078f08ff */
[----:B------:R-:W-:Y:S01]  /*dad0*/  @!P6 IMAD.WIDE R18, R23, 0x4, R4 ;  /* 0x000000041712e825 */ /* 0x000fe200078e0204 */
[----:B------:R3:W-:Y:S01]  /*dae0*/  @!P5 ST.E.64 desc[UR60][R16.64], R60 ;  /* 0x0000003c1000d985 */ /* 0x0007e2000c101b3c */
[----:B------:R-:W-:Y:S02]  /*daf0*/  ISETP.GE.AND P5, PT, R20, UR4, PT ;  /* 0x0000000414007c0c */ /* 0x000fe4000bfa6270 */
[----:B------:R-:W-:Y:S01]  /*db00*/  VIADD R21, R3, 0x80 ;  /* 0x0000008003157836 */ /* 0x000fe20000000000 */
[----:B------:R4:W-:Y:S01]  /*db10*/  @!P6 ST.E.64 desc[UR60][R18.64], R64 ;  /* 0x000000401200e985 */ /* 0x0009e2000c101b3c */
[----:B------:R-:W-:-:S02]  /*db20*/  ISETP.GE.AND P6, PT, R2, UR4, PT ;  /* 0x0000000402007c0c */ /* 0x000fc4000bfc6270 */
[----:B------:R-:W-:Y:S02]  /*db30*/  @!P0 LEA.HI R25, R25, R25, RZ, 0x1 ;  /* 0x0000001919198211 */ /* 0x000fe400078f08ff */
[----:B------:R-:W-:Y:S02]  /*db40*/  ISETP.GE.AND P4, PT, R21, UR4, PT ;  /* 0x0000000415007c0c */ /* 0x000fe4000bf86270 */
[----:B0-----:R-:W-:Y:S02]  /*db50*/  @!P1 LOP3.LUT R11, R24, 0xfffffffe, RZ, 0xc0, !PT ;  /* 0xfffffffe180b9812 */ /* 0x001fe400078ec0ff */
[----:B-1----:R-:W-:Y:S01]  /*db60*/  @!P0 LOP3.LUT R13, R25, 0xfffffffe, RZ, 0xc0, !PT ;  /* 0xfffffffe190d8812 */ /* 0x002fe200078ec0ff */
[----:B------:R-:W-:Y:S01]  /*db70*/  VIADD R25, R3, 0x98 ;  /* 0x0000009803197836 */ /* 0x000fe20000000000 */
[----:B------:R-:W-:Y:S01]  /*db80*/  @!P2 LEA.HI R0, R0, R0, RZ, 0x1 ;  /* 0x000000000000a211 */ /* 0x000fe200078f08ff */
[----:B------:R-:W-:Y:S01]  /*db90*/  @!P1 IMAD.WIDE R10, R11, 0x4, R4 ;  /* 0x000000040b0a9825 */ /* 0x000fe200078e0204 */
[----:B------:R-:W-:-:S02]  /*dba0*/  @!P5 LEA.HI R20, R20, R20, RZ, 0x1 ;  /* 0x000000141414d211 */ /* 0x000fc400078f08ff */
[----:B------:R-:W-:Y:S01]  /*dbb0*/  @!P6 LEA.HI R2, R2, R2, RZ, 0x1 ;  /* 0x000000020202e211 */ /* 0x000fe200078f08ff */
[--C-:B------:R-:W-:Y:S01]  /*dbc0*/  @!P0 IMAD.WIDE R12, R13, 0x4, R4.reuse ;  /* 0x000000040d0c8825 */ /* 0x100fe200078e0204 */
        /* <DEDUP_REMOVED lines=10> */
[C---:B------:R-:W-:Y:S01]  /*dc70*/  VIADD R20, R3.reuse, 0xb0 ;  /* 0x000000b003147836 */ /* 0x040fe20000000000 */
[----:B------:R-:W-:Y:S01]  /*dc80*/  @!P3 LOP3.LUT R23, R22, 0xfffffffe, RZ, 0xc0, !PT ;  /* 0xfffffffe1617b812 */ /* 0x000fe200078ec0ff */
[C---:B------:R-:W-:Y:S01]  /*dc90*/  VIADD R22, R3.reuse, 0xc0 ;  /* 0x000000c003167836 */ /* 0x040fe20000000000 */
[----:B------:R-:W-:Y:S01]  /*dca0*/  IADD3 R24, R3, 0x90, RZ ;  /* 0x0000009003187810 */ /* 0x000fe20007ffe0ff */
[----:B0-----:R-:W-:Y:S01]  /*dcb0*/  @!P2 IMAD.WIDE R10, R15, 0x4, R4 ;  /* 0x000000040f0aa825 */ /* 0x001fe200078e0204 */
[----:B------:R-:W-:-:S02]  /*dcc0*/  ISETP.GE.AND P1, PT, R25, UR4, PT ;  /* 0x0000000419007c0c */ /* 0x000fc4000bf26270 */
[----:B------:R-:W-:Y:S01]  /*dcd0*/  ISETP.GE.AND P0, PT, R24, UR4, PT ;  /* 0x0000000418007c0c */ /* 0x000fe2000bf06270 */
[--C-:B-1----:R-:W-:Y:S01]  /*dce0*/  @!P6 IMAD.WIDE R12, R17, 0x4, R4.reuse ;  /* 0x00000004110ce825 */ /* 0x102fe200078e0204 */
[----:B------:R0:W-:Y:S01]  /*dcf0*/  @!P2 ST.E.64 desc[UR60][R10.64], R76 ;  /* 0x0000004c0a00a985 */ /* 0x0001e2000c101b3c */
[----:B------:R-:W-:Y:S02]  /*dd00*/  ISETP.GE.AND P2, PT, R0, UR4, PT ;  /* 0x0000000400007c0c */ /* 0x000fe4000bf46270 */
[--C-:B------:R-:W-:Y:S01]  /*dd10*/  @!P5 IMAD.WIDE R14, R19, 0x4, R4.reuse ;  /* 0x00000004130ed825 */ /* 0x100fe200078e0204 */
[----:B------:R1:W-:Y:S01]  /*dd20*/  @!P6 ST.E.64 desc[UR60][R12.64], R80 ;  /* 0x000000500c00e985 */ /* 0x0003e2000c101b3c */
[----:B------:R-:W-:Y:S02]  /*dd30*/  ISETP.GE.AND P6, PT, R22, UR4, PT ;  /* 0x0000000416007c0c */ /* 0x000fe4000bfc6270 */
[----:B------:R-:W-:Y:S01]  /*dd40*/  @!P4 IMAD.WIDE R16, R21, 0x4, R4 ;  /* 0x000000041510c825 */ /* 0x000fe200078e0204 */
[----:B------:R2:W-:Y:S01]  /*dd50*/  @!P5 ST.E.64 desc[UR60][R14.64], R84 ;  /* 0x000000540e00d985 */ /* 0x0005e2000c101b3c */
[----:B------:R-:W-:-:S02]  /*dd60*/  IADD3 R21, R3, 0xb8, RZ ;  /* 0x000000b803157810 */ /* 0x000fc40007ffe0ff */
[----:B------:R-:W-:Y:S01]  /*dd70*/  @!P3 IMAD.WIDE R18, R23, 0x4, R4 ;  /* 0x000000041712b825 */ /* 0x000fe200078e0204 */
[----:B------:R3:W-:Y:S01]  /*dd80*/  @!P4 ST.E.64 desc[UR60][R16.64], R88 ;  /* 0x000000581000c985 */ /* 0x0007e2000c101b3c */
[----:B------:R-:W-:Y:S02]  /*dd90*/  ISETP.GE.AND P4, PT, R20, UR4, PT ;  /* 0x0000000414007c0c */ /* 0x000fe4000bf86270 */
[----:B------:R-:W-:Y:S01]  /*dda0*/  ISETP.GE.AND P5, PT, R21, UR4, PT ;  /* 0x0000000415007c0c */ /* 0x000fe2000bfa6270 */
[----:B------:R4:W-:Y:S01]  /*ddb0*/  @!P3 ST.E.64 desc[UR60][R18.64], R92 ;  /* 0x0000005c1200b985 */ /* 0x0009e2000c101b3c */
[----:B------:R-:W-:Y:S02]  /*ddc0*/  ISETP.GE.AND P3, PT, R2, UR4, PT ;  /* 0x0000000402007c0c */ /* 0x000fe4000bf66270 */
[----:B------:R-:W-:Y:S02]  /*ddd0*/  @!P0 LEA.HI R24, R24, R24, RZ, 0x1 ;  /* 0x0000001818188211 */ /* 0x000fe400078f08ff */
[----:B------:R-:W-:-:S02]  /*dde0*/  @!P1 LEA.HI R25, R25, R25, RZ, 0x1 ;  /* 0x0000001919199211 */ /* 0x000fc400078f08ff */
[----:B0-----:R-:W-:Y:S02]  /*ddf0*/  @!P0 LOP3.LUT R11, R24, 0xfffffffe, RZ, 0xc0, !PT ;  /* 0xfffffffe180b8812 */ /* 0x001fe400078ec0ff */
[----:B------:R-:W-:Y:S02]  /*de00*/  @!P2 LEA.HI R0, R0, R0, RZ, 0x1 ;  /* 0x000000000000a211 */ /* 0x000fe400078f08ff */
[----:B-1----:R-:W-:Y:S01]  /*de10*/  @!P1 LOP3.LUT R13, R25, 0xfffffffe, RZ, 0xc0, !PT ;  /* 0xfffffffe190d9812 */ /* 0x002fe200078ec0ff */
[--C-:B------:R-:W-:Y:S01]  /*de20*/  @!P0 IMAD.WIDE R10, R11, 0x4, R4.reuse ;  /* 0x000000040b0a8825 */ /* 0x100fe200078e0204 */
[----:B------:R-:W-:Y:S02]  /*de30*/  @!P4 LEA.HI R20, R20, R20, RZ, 0x1 ;  /* 0x000000141414c211 */ /* 0x000fe400078f08ff */
[----:B------:R-:W-:Y:S01]  /*de40*/  @!P3 LEA.HI R2, R2, R2, RZ, 0x1 ;  /* 0x000000020202b211 */ /* 0x000fe200078f08ff */
[--C-:B------:R-:W-:Y:S01]  /*de50*/  @!P1 IMAD.WIDE R12, R13, 0x4, R4.reuse ;  /* 0x000000040d0c9825 */ /* 0x100fe200078e0204 */
[----:B--2---:R-:W-:Y:S01]  /*de60*/  @!P2 LOP3.LUT R15, R0, 0xfffffffe, RZ, 0xc0, !PT ;  /* 0xfffffffe000fa812 */ /* 0x004fe200078ec0ff */
[----:B------:R0:W-:Y:S01]  /*de70*/  @!P0 ST.E.64 desc[UR60][R10.64], R96 ;  /* 0x000000600a008985 */ /* 0x0001e2000c101b3c */
[----:B------:R-:W-:Y:S01]  /*de80*/  @!P5 LEA.HI R21, R21, R21, RZ, 0x1 ;  /* 0x000000151515d211 */ /* 0x000fe200078f08ff */
[----:B------:R-:W-:Y:S01]  /*de90*/  VIADD R0, R3, 0xc8 ;  /* 0x000000c803007836 */ /* 0x000fe20000000000 */
[----:B---3--:R-:W-:Y:S01]  /*dea0*/  @!P3 LOP3.LUT R17, R2, 0xfffffffe, RZ, 0xc0, !PT ;  /* 0xfffffffe0211b812 */ /* 0x008fe200078ec0ff */
[--C-:B------:R-:W-:Y:S01]  /*deb0*/  @!P2 IMAD.WIDE R14, R15, 0x4, R4.reuse ;  /* 0x000000040f0ea825 */ /* 0x100fe200078e0204 */
[----:B------:R-:W-:Y:S01]  /*dec0*/  @!P6 LEA.HI R22, R22, R22, RZ, 0x1 ;  /* 0x000000161616e211 */ /* 0x000fe200078f08ff */
[----:B------:R1:W-:Y:S01]  /*ded0*/  @!P1 ST.E.64 desc[UR60][R12.64], R100 ;  /* 0x000000640c009985 */ /* 0x0003e2000c101b3c */
[----:B----4-:R-:W-:Y:S01]  /*dee0*/  @!P4 LOP3.LUT R19, R20, 0xfffffffe, RZ, 0xc0, !PT ;  /* 0xfffffffe1413c812 */ /* 0x010fe200078ec0ff */
[----:B------:R-:W-:Y:S01]  /*def0*/  VIADD R2, R3, 0xd0 ;  /* 0x000000d003027836 */ /* 0x000fe20000000000 */
[----:B------:R-:W-:Y:S01]  /*df00*/  @!P5 LOP3.LUT R21, R21, 0xfffffffe, RZ, 0xc0, !PT ;  /* 0xfffffffe1515d812 */ /* 0x000fe200078ec0ff */
[----:B------:R2:W-:Y:S01]  /*df10*/  @!P2 ST.E.64 desc[UR60][R14.64], R104 ;  /* 0x000000680e00a985 */ /* 0x0005e2000c101b3c */
[----:B------:R-:W-:Y:S01]  /*df20*/  @!P6 LOP3.LUT R23, R22, 0xfffffffe, RZ, 0xc0, !PT ;  /* 0xfffffffe1617e812 */ /* 0x000fe200078ec0ff */
[----:B------:R-:W-:Y:S01]  /*df30*/  VIADD R20, R3, 0xd8 ;  /* 0x000000d803147836 */ /* 0x000fe20000000000 */
[----:B------:R-:W-:Y:S01]  /*df40*/  ISETP.GE.AND P0, PT, R0, UR4, PT ;  /* 0x0000000400007c0c */ /* 0x000fe2000bf06270 */
[----:B0-----:R-:W-:Y:S01]  /*df50*/  @!P3 IMAD.WIDE R10, R17, 0x4, R4 ;  /* 0x00000004110ab825 */ /* 0x001fe200078e0204 */
[----:B------:R-:W-:-:S02]  /*df60*/  ISETP.GE.AND P1, PT, R2, UR4, PT ;  /* 0x0000000402007c0c */ /* 0x000fc4000bf26270 */
[----:B------:R-:W-:Y:S01]  /*df70*/  ISETP.GE.AND P2, PT, R20, UR4, PT ;  /* 0x0000000414007c0c */ /* 0x000fe2000bf46270 */
[--C-:B------:R-:W-:Y:S01]  /*df80*/  @!P5 IMAD.WIDE R16, R21, 0x4, R4.reuse ;  /* 0x000000041510d825 */ /* 0x100fe200078e0204 */
[----:B------:R0:W-:Y:S01]  /*df90*/  @!P3 ST.E.64 desc[UR60][R10.64], R108 ;  /* 0x0000006c0a00b985 */ /* 0x0001e2000c101b3c */
[----:B------:R-:W-:Y:S02]  /*dfa0*/  IADD3 R21, R3, 0xe0, RZ ;  /* 0x000000e003157810 */ /* 0x000fe40007ffe0ff */
[--C-:B-1----:R-:W-:Y:S02]  /*dfb0*/  @!P4 IMAD.WIDE R12, R19, 0x4, R4.reuse ;  /* 0x00000004130cc825 */ /* 0x102fe400078e0204 */
[----:B------:R-:W-:Y:S02]  /*dfc0*/  ISETP.GE.AND P3, PT, R21, UR4, PT ;  /* 0x0000000415007c0c */ /* 0x000fe4000bf66270 */
[----:B------:R-:W-:Y:S01]  /*dfd0*/  @!P6 IMAD.WIDE R18, R23, 0x4, R4 ;  /* 0x000000041712e825 */ /* 0x000fe200078e0204 */
[----:B------:R1:W-:Y:S01]  /*dfe0*/  @!P4 ST.E.64 desc[UR60][R12.64], R112 ;  /* 0x000000700c00c985 */ /* 0x0003e2000c101b3c */
[----:B------:R-:W-:-:S02]  /*dff0*/  @!P0 LEA.HI R0, R0, R0, RZ, 0x1 ;  /* 0x0000000000008211 */ /* 0x000fc400078f08ff */
[C---:B--2---:R-:W-:Y:S01]  /*e000*/  VIADD R14, R3.reuse, 0xe8 ;  /* 0x000000e8030e7836 */ /* 0x044fe20000000000 */
[----:B------:R2:W-:Y:S01]  /*e010*/  @!P5 ST.E.64 desc[UR60][R16.64], R116 ;  /* 0x000000741000d985 */ /* 0x0005e2000c101b3c */
[C---:B------:R-:W-:Y:S01]  /*e020*/  VIADD R15, R3.reuse, 0xf0 ;  /* 0x000000f0030f7836 */ /* 0x040fe20000000000 */
[----:B------:R-:W-:Y:S01]  /*e030*/  @!P1 LEA.HI R2, R2, R2, RZ, 0x1 ;  /* 0x0000000202029211 */ /* 0x000fe200078f08ff */
[----:B0-----:R-:W-:Y:S01]  /*e040*/  VIADD R11, R3, 0xf8 ;  /* 0x000000f8030b7836 */ /* 0x001fe20000000000 */
[----:B------:R0:W-:Y:S01]  /*e050*/  @!P6 ST.E.64 desc[UR60][R18.64], R120 ;  /* 0x000000781200e985 */ /* 0x0001e2000c101b3c */
[----:B------:R-:W-:Y:S02]  /*e060*/  ISETP.GE.AND P4, PT, R14, UR4, PT ;  /* 0x000000040e007c0c */ /* 0x000fe4000bf86270 */
[----:B------:R-:W-:Y:S02]  /*e070*/  ISETP.GE.AND P5, PT, R15, UR4, PT ;  /* 0x000000040f007c0c */ /* 0x000fe4000bfa6270 */
[----:B------:R-:W-:-:S02]  /*e080*/  ISETP.GE.AND P6, PT, R11, UR4, PT ;  /* 0x000000040b007c0c */ /* 0x000fc4000bfc6270 */
[----:B------:R-:W-:Y:S02]  /*e090*/  @!P2 LEA.HI R20, R20, R20, RZ, 0x1 ;  /* 0x000000141414a211 */ /* 0x000fe400078f08ff */
[----:B------:R-:W-:Y:S02]  /*e0a0*/  @!P3 LEA.HI R21, R21, R21, RZ, 0x1 ;  /* 0x000000151515b211 */ /* 0x000fe400078f08ff */
[----:B-1----:R-:W-:Y:S02]  /*e0b0*/  @!P1 LOP3.LUT R13, R2, 0xfffffffe, RZ, 0xc0, !PT ;  /* 0xfffffffe020d9812 */ /* 0x002fe400078ec0ff */
[----:B--2---:R-:W-:Y:S02]  /*e0c0*/  @!P3 LOP3.LUT R17, R21, 0xfffffffe, RZ, 0xc0, !PT ;  /* 0xfffffffe1511b812 */ /* 0x004fe400078ec0ff */
[----:B------:R-:W-:Y:S02]  /*e0d0*/  @!P4 LEA.HI R14, R14, R14, RZ, 0x1 ;  /* 0x0000000e0e0ec211 */ /* 0x000fe400078f08ff */
[----:B------:R-:W-:Y:S01]  /*e0e0*/  @!P5 LEA.HI R10, R15, R15, RZ, 0x1 ;  /* 0x0000000f0f0ad211 */ /* 0x000fe200078f08ff */
[----:B------:R-:W-:Y:S01]  /*e0f0*/  @!P3 IMAD.WIDE R16, R17, 0x4, R4 ;  /* 0x000000041110b825 */ /* 0x000fe200078e0204 */
[----:B------:R-:W-:-:S02]  /*e100*/  @!P6 LEA.HI R12, R11, R11, RZ, 0x1 ;  /* 0x0000000b0b0ce211 */ /* 0x000fc400078f08ff */
[----:B------:R-:W-:Y:S02]  /*e110*/  @!P0 LOP3.LUT R11, R0, 0xfffffffe, RZ, 0xc0, !PT ;  /* 0xfffffffe000b8812 */ /* 0x000fe400078ec0ff */
[----:B------:R-:W-:Y:S02]  /*e120*/  @!P2 LOP3.LUT R15, R20, 0xfffffffe, RZ, 0xc0, !PT ;  /* 0xfffffffe140fa812 */ /* 0x000fe400078ec0ff */
[----:B0-----:R-:W-:Y:S02]  /*e130*/  @!P4 LOP3.LUT R19, R14, 0xfffffffe, RZ, 0xc0, !PT ;  /* 0xfffffffe0e13c812 */ /* 0x001fe400078ec0ff */
[----:B------:R-:W-:Y:S01]  /*e140*/  @!P5 LOP3.LUT R21, R10, 0xfffffffe, RZ, 0xc0, !PT ;  /* 0xfffffffe0a15d812 */ /* 0x000fe200078ec0ff */
[----:B------:R-:W-:Y:S01]  /*e150*/  @!P0 IMAD.WIDE R10, R11, 0x4, R4 ;  /* 0x000000040b0a8825 */ /* 0x000fe200078e0204 */
[----:B------:R-:W-:-:S03]  /*e160*/  @!P6 LOP3.LUT R23, R12, 0xfffffffe, RZ, 0xc0, !PT ;  /* 0xfffffffe0c17e812 */ /* 0x000fc600078ec0ff */
        /* <DEDUP_REMOVED lines=12> */
.L_x_1080:
[----:B------:R-:W-:Y:S05]  /*e230*/  BSYNC B0 ;  /* 0x0000000000007941 */ /* 0x000fea0003800000 */
.L_x_1079:
        /* <DEDUP_REMOVED lines=11> */
[C---:B------:R-:W-:Y:S01]  /*e2f0*/  VIADD R15, R3.reuse, 0x40 ;  /* 0x00000040030f7836 */ /* 0x040fe20000000000 */
[----:B------:R-:W-:Y:S01]  /*e300*/  ISETP.GE.AND P2, PT, R2, UR4, PT ;  /* 0x0000000402007c0c */ /* 0x000fe2000bf46270 */
[C---:B------:R-:W-:Y:S01]  /*e310*/  VIADD R16, R3.reuse, 0x48 ;  /* 0x0000004803107836 */ /* 0x040fe20000000000 */
[----:B------:R-:W-:Y:S01]  /*e320*/  ISETP.GE.AND P5, PT, R12, UR4, PT ;  /* 0x000000040c007c0c */ /* 0x000fe2000bfa6270 */
[----:B------:R-:W-:Y:S01]  /*e330*/  VIADD R18, R3, 0x50 ;  /* 0x0000005003127836 */ /* 0x000fe20000000000 */
[----:B------:R-:W-:Y:S01]  /*e340*/  ISETP.GE.AND P6, PT, R13, UR4, PT ;  /* 0x000000040d007c0c */ /* 0x000fe2000bfc6270 */
[C---:B------:R-:W-:Y:S01]  /*e350*/  VIADD R20, R3.reuse, 0x58 ;  /* 0x0000005803147836 */ /* 0x040fe20000000000 */
[----:B------:R-:W-:-:S02]  /*e360*/  IADD3 R14, R3, 0x38, RZ ;  /* 0x00000038030e7810 */ /* 0x000fc40007ffe0ff */
[----:B------:R-:W-:Y:S01]  /*e370*/  ISETP.GE.AND P3, PT, R15, UR4, PT ;  /* 0x000000040f007c0c */ /* 0x000fe2000bf66270 */
[C-C-:B-1-3--:R-:W-:Y:S01]  /*e380*/  @!P0 IMAD.WIDE R6, R3.reuse, 0x4, R4.reuse ;  /* 0x0000000403068825 */ /* 0x14afe200078e0204 */
[----:B------:R-:W-:Y:S02]  /*e390*/  ISETP.GE.AND P4, PT, R16, UR4, PT ;  /* 0x0000000410007c0c */ /* 0x000fe4000bf86270 */
[----:B------:R-:W-:Y:S02]  /*e3a0*/  @!P1 LEA.HI R0, R0, R0, RZ, 0x1 ;  /* 0x0000000000009211 */ /* 0x000fe400078f08ff */
[----:B------:R-:W-:Y:S01]  /*e3b0*/  @!P2 LEA.HI R2, R2, R2, RZ, 0x1 ;  /* 0x000000020202a211 */ /* 0x000fe200078f08ff */
[----:B------:R0:W-:Y:S01]  /*e3c0*/  @!P0 ST.E.64 desc[UR60][R6.64], R26 ;  /* 0x0000001a06008985 */ /* 0x0001e2000c101b3c */
[----:B------:R-:W-:Y:S01]  /*e3d0*/  @!P1 LOP3.LUT R9, R0, 0xfffffffe, RZ, 0xc0, !PT ;  /* 0xfffffffe00099812 */ /* 0x000fe200078ec0ff */
[C---:B------:R-:W-:Y:S01]  /*e3e0*/  VIADD R0, R3.reuse, 0x28 ;  /* 0x0000002803007836 */ /* 0x040fe20000000000 */
[----:B------:R-:W-:Y:S01]  /*e3f0*/  @!P2 LOP3.LUT R11, R2, 0xfffffffe, RZ, 0xc0, !PT ;  /* 0xfffffffe020ba812 */ /* 0x000fe200078ec0ff */
[----:B------:R-:W-:Y:S01]  /*e400*/  VIADD R2, R3, 0x30 ;  /* 0x0000003003027836 */ /* 0x000fe20000000000 */
[----:B------:R-:W-:Y:S01]  /*e410*/  @!P5 LEA.HI R12, R12, R12, RZ, 0x1 ;  /* 0x0000000c0c0cd211 */ /* 0x000fe200078f08ff */
[----:B------:R-:W-:Y:S01]  /*e420*/  @!P1 IMAD.WIDE R8, R9, 0x4, R4 ;  /* 0x0000000409089825 */ /* 0x000fe200078e0204 */
[----:B------:R-:W-:-:S02]  /*e430*/  ISETP.GE.AND P0, PT, R0, UR4, PT ;  /* 0x0000000400007c0c */ /* 0x000fc4000bf06270 */
[----:B------:R-:W-:Y:S01]  /*e440*/  @!P6 LEA.HI R13, R13, R13, RZ, 0x1 ;  /* 0x0000000d0d0de211 */ /* 0x000fe200078f08ff */
[--C-:B------:R-:W-:Y:S01]  /*e450*/  @!P2 IMAD.WIDE R10, R11, 0x4, R4.reuse ;  /* 0x000000040b0aa825 */ /* 0x100fe200078e0204 */
[----:B------:R1:W-:Y:S01]  /*e460*/  @!P1 ST.E.64 desc[UR60][R8.64], R30 ;  /* 0x0000001e08009985 */ /* 0x0003e2000c101b3c */
[----:B------:R-:W-:Y:S02]  /*e470*/  ISETP.GE.AND P1, PT, R2, UR4, PT ;  /* 0x0000000402007c0c */ /* 0x000fe4000bf26270 */
[----:B0-----:R-:W-:Y:S01]  /*e480*/  @!P5 LOP3.LUT R7, R12, 0xfffffffe, RZ, 0xc0, !PT ;  /* 0xfffffffe0c07d812 */ /* 0x001fe200078ec0ff */
[----:B------:R0:W-:Y:S01]  /*e490*/  @!P2 ST.E.64 desc[UR60][R10.64], R34 ;  /* 0x000000220a00a985 */ /* 0x0001e2000c101b3c */
[----:B------:R-:W-:Y:S02]  /*e4a0*/  ISETP.GE.AND P2, PT, R14, UR4, PT ;  /* 0x000000040e007c0c */ /* 0x000fe4000bf46270 */
[----:B------:R-:W-:Y:S01]  /*e4b0*/  @!P4 LEA.HI R16, R16, R16, RZ, 0x1 ;  /* 0x000000101010c211 */ /* 0x000fe200078f08ff */
[----:B------:R-:W-:Y:S01]  /*e4c0*/  @!P5 IMAD.WIDE R6, R7, 0x4, R4 ;  /* 0x000000040706d825 */ /* 0x000fe200078e0204 */
[----:B------:R-:W-:-:S02]  /*e4d0*/  @!P0 LEA.HI R0, R0, R0, RZ, 0x1 ;  /* 0x0000000000008211 */ /* 0x000fc400078f08ff */
[----:B------:R-:W-:Y:S01]  /*e4e0*/  @!P4 LOP3.LUT R19, R16, 0xfffffffe, RZ, 0xc0, !PT ;  /* 0xfffffffe1013c812 */ /* 0x000fe200078ec0ff */
[----:B------:R-:W-:Y:S01]  /*e4f0*/  VIADD R16, R3, 0x70 ;  /* 0x0000007003107836 */ /* 0x000fe20000000000 */
[----:B------:R2:W-:Y:S01]  /*e500*/  @!P5 ST.E.64 desc[UR60][R6.64], R38 ;  /* 0x000000260600d985 */ /* 0x0005e2000c101b3c */
[----:B-1----:R-:W-:Y:S02]  /*e510*/  @!P6 LOP3.LUT R9, R13, 0xfffffffe, RZ, 0xc0, !PT ;  /* 0xfffffffe0d09e812 */ /* 0x002fe400078ec0ff */
[----:B------:R-:W-:Y:S02]  /*e520*/  @!P1 LEA.HI R2, R2, R2, RZ, 0x1 ;  /* 0x0000000202029211 */ /* 0x000fe400078f08ff */
[----:B------:R-:W-:Y:S01]  /*e530*/  @!P2 LEA.HI R14, R14, R14, RZ, 0x1 ;  /* 0x0000000e0e0ea211 */ /* 0x000fe200078f08ff */
[----:B------:R-:W-:Y:S01]  /*e540*/  @!P6 IMAD.WIDE R8, R9, 0x4, R4 ;  /* 0x000000040908e825 */ /* 0x000fe200078e0204 */
[----:B0-----:R-:W-:Y:S02]  /*e550*/  @!P3 LEA.HI R10, R15, R15, RZ, 0x1 ;  /* 0x0000000f0f0ab211 */ /* 0x001fe400078f08ff */
[----:B------:R-:W-:-:S02]  /*e560*/  @!P0 LOP3.LUT R11, R0, 0xfffffffe, RZ, 0xc0, !PT ;  /* 0xfffffffe000b8812 */ /* 0x000fc400078ec0ff */
[----:B------:R-:W-:Y:S01]  /*e570*/  @!P1 LOP3.LUT R13, R2, 0xfffffffe, RZ, 0xc0, !PT ;  /* 0xfffffffe020d9812 */ /* 0x000fe200078ec0ff */
[----:B------:R0:W-:Y:S01]  /*e580*/  @!P6 ST.E.64 desc[UR60][R8.64], R42 ;  /* 0x0000002a0800e985 */ /* 0x0001e2000c101b3c */
[----:B------:R-:W-:Y:S01]  /*e590*/  @!P2 LOP3.LUT R15, R14, 0xfffffffe, RZ, 0xc0, !PT ;  /* 0xfffffffe0e0fa812 */ /* 0x000fe200078ec0ff */
[--C-:B--2---:R-:W-:Y:S01]  /*e5a0*/  @!P0 IMAD.WIDE R6, R11, 0x4, R4.reuse ;  /* 0x000000040b068825 */ /* 0x104fe200078e0204 */
[----:B------:R-:W-:Y:S02]  /*e5b0*/  @!P3 LOP3.LUT R17, R10, 0xfffffffe, RZ, 0xc0, !PT ;  /* 0xfffffffe0a11b812 */ /* 0x000fe400078ec0ff */
[----:B------:R-:W-:Y:S01]  /*e5c0*/  ISETP.GE.AND P5, PT, R18, UR4, PT ;  /* 0x0000000412007c0c */ /* 0x000fe2000bfa6270 */
[--C-:B------:R-:W-:Y:S01]  /*e5d0*/  @!P2 IMAD.WIDE R10, R15, 0x4, R4.reuse ;  /* 0x000000040f0aa825 */ /* 0x100fe200078e0204 */
[----:B------:R-:W-:Y:S01]  /*e5e0*/  ISETP.GE.AND P6, PT, R20, UR4, PT ;  /* 0x0000000414007c0c */ /* 0x000fe2000bfc6270 */
[----:B------:R1:W-:Y:S01]  /*e5f0*/  @!P0 ST.E.64 desc[UR60][R6.64], R46 ;  /* 0x0000002e06008985 */ /* 0x0003e2000c101b3c */
[----:B------:R-:W-:Y:S01]  /*e600*/  IADD3 R0, R3, 0x60, RZ ;  /* 0x0000006003007810 */ /* 0x000fe20007ffe0ff */
[----:B------:R-:W-:-:S04]  /*e610*/  @!P4 IMAD.WIDE R14, R19, 0x4, R4 ;  /* 0x00000004130ec825 */ /* 0x000fc800078e0204 */
[----:B0-----:R-:W-:-:S04]  /*e620*/  @!P1 IMAD.WIDE R8, R13, 0x4, R4 ;  /* 0x000000040d089825 */ /* 0x001fc800078e0204 */
[----:B------:R-:W-:Y:S01]  /*e630*/  @!P3 IMAD.WIDE R12, R17, 0x4, R4 ;  /* 0x00000004110cb825 */ /* 0x000fe200078e0204 */
[----:B------:R0:W-:Y:S01]  /*e640*/  @!P1 ST.E.64 desc[UR60][R8.64], R50 ;  /* 0x0000003208009985 */ /* 0x0001e2000c101b3c */
[----:B------:R-:W-:Y:S02]  /*e650*/  @!P5 LEA.HI R18, R18, R18, RZ, 0x1 ;  /* 0x000000121212d211 */ /* 0x000fe400078f08ff */
[C---:B------:R-:W-:Y:S01]  /*e660*/  VIADD R2, R3.reuse, 0x68 ;  /* 0x0000006803027836 */ /* 0x040fe20000000000 */
[----:B------:R2:W-:Y:S01]  /*e670*/  @!P2 ST.E.64 desc[UR60][R10.64], R54 ;  /* 0x000000360a00a985 */ /* 0x0005e2000c101b3c */
[C---:B------:R-:W-:Y:S01]  /*e680*/  VIADD R17, R3.reuse, 0x78 ;  /* 0x0000007803117836 */ /* 0x040fe20000000000 */
[----:B------:R-:W-:Y:S01]  /*e690*/  ISETP.GE.AND P2, PT, R16, UR4, PT ;  /* 0x0000000410007c0c */ /* 0x000fe2000bf46270 */
[----:B------:R-:W-:Y:S01]  /*e6a0*/  VIADD R19, R3, 0x80 ;  /* 0x0000008003137836 */ /* 0x000fe20000000000 */
[----:B------:R3:W-:Y:S01]  /*e6b0*/  @!P3 ST.E.64 desc[UR60][R12.64], R58 ;  /* 0x0000003a0c00b985 */ /* 0x0007e2000c101b3c */
[----:B------:R-:W-:-:S02]  /*e6c0*/  ISETP.GE.AND P3, PT, R2, UR4, PT ;  /* 0x0000000402007c0c */ /* 0x000fc4000bf66270 */
[----:B------:R-:W-:Y:S01]  /*e6d0*/  ISETP.GE.AND P1, PT, R17, UR4, PT ;  /* 0x0000000411007c0c */ /* 0x000fe2000bf26270 */
[----:B------:R4:W-:Y:S01]  /*e6e0*/  @!P4 ST.E.64 desc[UR60][R14.64], R62 ;  /* 0x0000003e0e00c985 */ /* 0x0009e2000c101b3c */
[----:B------:R-:W-:Y:S02]  /*e6f0*/  ISETP.GE.AND P4, PT, R0, UR4, PT ;  /* 0x0000000400007c0c */ /* 0x000fe4000bf86270 */
[----:B------:R-:W-:Y:S02]  /*e700*/  ISETP.GE.AND P0, PT, R19, UR4, PT ;  /* 0x0000000413007c0c */ /* 0x000fe4000bf06270 */
[----:B------:R-:W-:Y:S02]  /*e710*/  @!P6 LEA.HI R20, R20, R20, RZ, 0x1 ;  /* 0x000000141414e211 */ /* 0x000fe400078f08ff */
[----:B-1----:R-:W-:Y:S02]  /*e720*/  @!P5 LOP3.LUT R7, R18, 0xfffffffe, RZ, 0xc0, !PT ;  /* 0xfffffffe1207d812 */ /* 0x002fe400078ec0ff */
[----:B0-----:R-:W-:Y:S01]  /*e730*/  @!P6 LOP3.LUT R9, R20, 0xfffffffe, RZ, 0xc0, !PT ;  /* 0xfffffffe1409e812 */ /* 0x001fe200078ec0ff */
        /* <DEDUP_REMOVED lines=39> */
[----:B------:R-:W-:Y:S02]  /*e9b0*/  @!P5 LEA.HI R20, R20, R20, RZ, 0x1 ;  /* 0x000000141414d211 */ /* 0x000fe400078f08ff */
[----:B0-----:R-:W-:Y:S01]  /*e9c0*/  @!P6 LOP3.LUT R7, R18, 0xfffffffe, RZ, 0xc0, !PT ;  /* 0xfffffffe1207e812 */ /* 0x001fe200078ec0ff */
[C---:B------:R-:W-:Y:S01]  /*e9d0*/  VIADD R18, R3.reuse, 0xc0 ;  /* 0x000000c003127836 */ /* 0x040fe20000000000 */
        /* <DEDUP_REMOVED lines=16> */
[----:B------:R-:W-:-:S02]  /*eae0*/  @!P2 LOP3.LUT R17, R17, 0xfffffffe, RZ, 0xc0, !PT ;  /* 0xfffffffe1111a812 */ /* 0x000fc400078ec0ff */
[----:B------:R-:W-:Y:S02]  /*eaf0*/  @!P1 LOP3.LUT R19, R19, 0xfffffffe, RZ, 0xc0, !PT ;  /* 0xfffffffe13139812 */ /* 0x000fe400078ec0ff */
[----:B------:R-:W-:Y:S01]  /*eb00*/  ISETP.GE.AND P5, PT, R18, UR4, PT ;  /* 0x0000000412007c0c */ /* 0x000fe2000bfa6270 */
[--C-:B0-----:R-:W-:Y:S01]  /*eb10*/  @!P0 IMAD.WIDE R6, R11, 0x4, R4.reuse ;  /* 0x000000040b068825 */ /* 0x101fe200078e0204 */
[----:B------:R-:W-:Y:S02]  /*eb20*/  ISETP.GE.AND P6, PT, R20, UR4, PT ;  /* 0x0000000414007c0c */ /* 0x000fe4000bfc6270 */
[----:B------:R-:W-:Y:S01]  /*eb30*/  IADD3 R2, R3, 0xd8, RZ ;  /* 0x000000d803027810 */ /* 0x000fe20007ffe0ff */
[--C-:B-1----:R-:W-:Y:S01]  /*eb40*/  @!P4 IMAD.WIDE R8, R13, 0x4, R4.reuse ;  /* 0x000000040d08c825 */ /* 0x102fe200078e0204 */
[----:B------:R0:W-:Y:S01]  /*eb50*/  @!P0 ST.E.64 desc[UR60][R6.64], R102 ;  /* 0x0000006606008985 */ /* 0x0001e2000c101b3c */
[----:B------:R-:W-:Y:S02]  /*eb60*/  ISETP.GE.AND P0, PT, R0, UR4, PT ;  /* 0x0000000400007c0c */ /* 0x000fe4000bf06270 */
[--C-:B------:R-:W-:Y:S01]  /*eb70*/  @!P3 IMAD.WIDE R10, R15, 0x4, R4.reuse ;  /* 0x000000040f0ab825 */ /* 0x100fe200078e0204 */
[----:B------:R1:W-:Y:S03]  /*eb80*/  @!P4 ST.E.64 desc[UR60][R8.64], R106 ;  /* 0x0000006a0800c985 */ /* 0x0003e6000c101b3c */
[----:B------:R-:W-:Y:S01]  /*eb90*/  @!P2 IMAD.WIDE R12, R17, 0x4, R4 ;  /* 0x00000004110ca825 */ /* 0x000fe200078e0204 */
[----:B------:R2:W-:Y:S01]  /*eba0*/  @!P3 ST.E.64 desc[UR60][R10.64], R110 ;  /* 0x0000006e0a00b985 */ /* 0x0005e2000c101b3c */
[----:B------:R-:W-:-:S02]  /*ebb0*/  @!P5 LEA.HI R18, R18, R18, RZ, 0x1 ;  /* 0x000000121212d211 */ /* 0x000fc400078f08ff */
[----:B------:R-:W-:Y:S01]  /*ebc0*/  @!P1 IMAD.WIDE R14, R19, 0x4, R4 ;  /* 0x00000004130e9825 */ /* 0x000fe200078e0204 */
[----:B------:R3:W-:Y:S01]  /*ebd0*/  @!P2 ST.E.64 desc[UR60][R12.64], R114 ;  /* 0x000000720c00a985 */ /* 0x0007e2000c101b3c */
[----:B------:R-:W-:Y:S02]  /*ebe0*/  ISETP.GE.AND P2, PT, R16, UR4, PT ;  /* 0x0000000410007c0c */ /* 0x000fe4000bf46270 */
[C---:B------:R-:W-:Y:S01]  /*ebf0*/  VIADD R17, R3.reuse, 0xe8 ;  /* 0x000000e803117836 */ /* 0x040fe20000000000 */
[----:B------:R4:W-:Y:S01]  /*ec00*/  @!P1 ST.E.64 desc[UR60][R14.64], R118 ;  /* 0x000000760e009985 */ /* 0x0009e2000c101b3c */
[C---:B------:R-:W-:Y:S01]  /*ec10*/  VIADD R19, R3.reuse, 0xf0 ;  /* 0x000000f003137836 */ /* 0x040fe20000000000 */
[----:B------:R-:W-:Y:S01]  /*ec20*/  ISETP.GE.AND P1, PT, R2, UR4, PT ;  /* 0x0000000402007c0c */ /* 0x000fe2000bf26270 */
[----:B------:R-:W-:Y:S01]  /*ec30*/  VIADD R3, R3, 0xf8 ;  /* 0x000000f803037836 */ /* 0x000fe20000000000 */
[----:B------:R-:W-:Y:S02]  /*ec40*/  ISETP.GE.AND P3, PT, R17, UR4, PT ;  /* 0x0000000411007c0c */ /* 0x000fe4000bf66270 */
[----:B------:R-:W-:-:S02]  /*ec50*/  ISETP.GE.AND P4, PT, R19, UR4, PT ;  /* 0x0000000413007c0c */ /* 0x000fc4000bf86270 */
[----:B------:R-:W-:Y:S02]  /*ec60*/  @!P6 LEA.HI R20, R20, R20, RZ, 0x1 ;  /* 0x000000141414e211 */ /* 0x000fe400078f08ff */
[----:B0-----:R-:W-:Y:S02]  /*ec70*/  @!P5 LOP3.LUT R7, R18, 0xfffffffe, RZ, 0xc0, !PT ;  /* 0xfffffffe1207d812 */ /* 0x001fe400078ec0ff */
[----:B-1----:R-:W-:Y:S02]  /*ec80*/  @!P6 LOP3.LUT R9, R20, 0xfffffffe, RZ, 0xc0, !PT ;  /* 0xfffffffe1409e812 */ /* 0x002fe400078ec0ff */
[----:B------:R-:W-:Y:S01]  /*ec90*/  @!P0 LEA.HI R0, R0, R0, RZ, 0x1 ;  /* 0x0000000000008211 */ /* 0x000fe200078f08ff */
[--C-:B------:R-:W-:Y:S01]  /*eca0*/  @!P5 IMAD.WIDE R6, R7, 0x4, R4.reuse ;  /* 0x000000040706d825 */ /* 0x100fe200078e0204 */
[----:B------:R-:W-:Y:S02]  /*ecb0*/  @!P1 LEA.HI R2, R2, R2, RZ, 0x1 ;  /* 0x0000000202029211 */ /* 0x000fe400078f08ff */
[----:B------:R-:W-:Y:S01]  /*ecc0*/  @!P2 LEA.HI R16, R16, R16, RZ, 0x1 ;  /* 0x000000101010a211 */ /* 0x000fe200078f08ff */
[----:B------:R-:W-:Y:S01]  /*ecd0*/  @!P6 IMAD.WIDE R8, R9, 0x4, R4 ;  /* 0x000000040908e825 */ /* 0x000fe200078e0204 */
[----:B------:R-:W-:Y:S01]  /*ece0*/  @!P3 LEA.HI R17, R17, R17, RZ, 0x1 ;  /* 0x000000111111b211 */ /* 0x000fe200078f08ff */
[----:B------:R0:W-:Y:S01]  /*ecf0*/  @!P5 ST.E.64 desc[UR60][R6.64], R122 ;  /* 0x0000007a0600d985 */ /* 0x0001e2000c101b3c */
[----:B------:R-:W-:-:S02]  /*ed00*/  @!P4 LEA.HI R19, R19, R19, RZ, 0x1 ;  /* 0x000000131313c211 */ /* 0x000fc400078f08ff */
[----:B--2---:R-:W-:Y:S01]  /*ed10*/  @!P0 LOP3.LUT R11, R0, 0xfffffffe, RZ, 0xc0, !PT ;  /* 0xfffffffe000b8812 */ /* 0x004fe200078ec0ff */
[----:B------:R1:W-:Y:S01]  /*ed20*/  @!P6 ST.E.64 desc[UR60][R8.64], R126 ;  /* 0x0000007e0800e985 */ /* 0x0003e2000c101b3c */
[----:B---3--:R-:W-:Y:S02]  /*ed30*/  @!P1 LOP3.LUT R13, R2, 0xfffffffe, RZ, 0xc0, !PT ;  /* 0xfffffffe020d9812 */ /* 0x008fe400078ec0ff */
[----:B----4-:R-:W-:Y:S02]  /*ed40*/  @!P2 LOP3.LUT R15, R16, 0xfffffffe, RZ, 0xc0, !PT ;  /* 0xfffffffe100fa812 */ /* 0x010fe400078ec0ff */
[----:B------:R-:W-:Y:S02]  /*ed50*/  @!P3 LOP3.LUT R17, R17, 0xfffffffe, RZ, 0xc0, !PT ;  /* 0xfffffffe1111b812 */ /* 0x000fe400078ec0ff */
[----:B------:R-:W-:Y:S01]  /*ed60*/  @!P4 LOP3.LUT R19, R19, 0xfffffffe, RZ, 0xc0, !PT ;  /* 0xfffffffe1313c812 */ /* 0x000fe200078ec0ff */
[----:B0-----:R-:W-:-:S04]  /*ed70*/  @!P0 IMAD.WIDE R6, R11, 0x4, R4 ;  /* 0x000000040b068825 */ /* 0x001fc800078e0204 */
[--C-:B-1----:R-:W-:Y:S01]  /*ed80*/  @!P1 IMAD.WIDE R8, R13, 0x4, R4.reuse ;  /* 0x000000040d089825 */ /* 0x102fe200078e0204 */
[----:B------:R0:W-:Y:S01]  /*ed90*/  @!P0 ST.E.64 desc[UR60][R6.64], R130 ;  /* 0x0000008206008985 */ /* 0x0001e2000c101b3c */
[----:B------:R-:W-:Y:S02]  /*eda0*/  ISETP.GE.AND P0, PT, R3, UR4, PT ;  /* 0x0000000403007c0c */ /* 0x000fe4000bf06270 */
[--C-:B------:R-:W-:Y:S01]  /*edb0*/  @!P2 IMAD.WIDE R10, R15, 0x4, R4.reuse ;  /* 0x000000040f0aa825 */ /* 0x100fe200078e0204 */
[----:B------:R0:W-:Y:S03]  /*edc0*/  @!P1 ST.E.64 desc[UR60][R8.64], R134 ;  /* 0x0000008608009985 */ /* 0x0001e6000c101b3c */
[--C-:B------:R-:W-:Y:S01]  /*edd0*/  @!P3 IMAD.WIDE R12, R17, 0x4, R4.reuse ;  /* 0x00000004110cb825 */ /* 0x100fe200078e0204 */
[----:B------:R0:W-:Y:S03]  /*ede0*/  @!P2 ST.E.64 desc[UR60][R10.64], R138 ;  /* 0x0000008a0a00a985 */ /* 0x0001e6000c101b3c */
[----:B------:R-:W-:Y:S01]  /*edf0*/  @!P4 IMAD.WIDE R14, R19, 0x4, R4 ;  /* 0x00000004130ec825 */ /* 0x000fe200078e0204 */
[----:B------:R0:W-:Y:S04]  /*ee00*/  @!P3 ST.E.64 desc[UR60][R12.64], R142 ;  /* 0x0000008e0c00b985 */ /* 0x0001e8000c101b3c */
[----:B------:R0:W-:Y:S01]  /*ee10*/  @!P4 ST.E.64 desc[UR60][R14.64], R146 ;  /* 0x000000920e00c985 */ /* 0x0001e2000c101b3c */
[----:B------:R-:W-:Y:S05]  /*ee20*/  @P0 BRA `(.L_x_991) ;  /* 0x00000040009c0947 */ /* 0x000fea0003800000 */
[----:B------:R-:W-:-:S04]  /*ee30*/  LEA.HI R3, R3, R3, RZ, 0x1 ;  /* 0x0000000303037211 */ /* 0x000fc800078f08ff */
[----:B------:R-:W-:-:S05]  /*ee40*/  LOP3.LUT R3, R3, 0xfffffffe, RZ, 0xc0, !PT ;  /* 0xfffffffe03037812 */ /* 0x000fca00078ec0ff */
[----:B------:R-:W-:-:S05]  /*ee50*/  IMAD.WIDE R4, R3, 0x4, R4 ;  /* 0x0000000403047825 */ /* 0x000fca00078e0204 */
[----:B------:R1:W-:Y:S01]  /*ee60*/  ST.E.64 desc[UR60][R4.64], R150 ;  /* 0x0000009604007985 */ /* 0x0003e2000c101b3c */
[----:B------:R-:W-:Y:S05]  /*ee70*/  BRA `(.L_x_991) ;  /* 0x0000004000887947 */ /* 0x000fea0003800000 */
.L_x_1078:
[----:B------:R-:W0:Y:S02]  /*ee80*/  S2R R0, SR_TID.X ;  /* 0x0000000000007919 */ /* 0x000e240000002100 */
[----:B0-----:R-:W-:-:S04]  /*ee90*/  IADD3 R2, R0, -0x80, RZ ;  /* 0xffffff8000027810 */ /* 0x001fc80007ffe0ff */
[----:B------:R-:W-:-:S13]  /*eea0*/  ISETP.GT.AND P0, PT, R2, 0x7f, PT ;  /* 0x0000007f0200780c */ /* 0x000fda0003f04270 */
[----:B------:R-:W-:Y:S05]  /*eeb0*/  @P0 BRA `(.L_x_991) ;  /* 0x0000004000780947 */ /* 0x000fea0003800000 */
[----:B------:R-:W0:Y:S01]  /*eec0*/  S2R R3, SR_CTAID.X ;  /* 0x0000000000037919 */ /* 0x000e220000002500 */
[----:B------:R-:W1:Y:S01]  /*eed0*/  LDC R6, c[0x0][0xbe8] ;  /* 0x0002fa00ff067b82 */ /* 0x000e620000000800 */
[----:B------:R-:W-:Y:S01]  /*eee0*/  ULDC UR4, c[0x0][0xa88] ;  /* 0x0002a20000047ab9 */ /* 0x000fe20000000800 */
[----:B0-----:R-:W-:Y:S02]  /*eef0*/  IMAD R0, R3, 0x80, R0 ;  /* 0x0000008003007824 */ /* 0x001fe400078e0200 */
[----:B-1----:R-:W-:Y:S02]  /*ef00*/  IMAD R3, R6, UR4, RZ ;  /* 0x0000000406037c24 */ /* 0x002fe4000f8e02ff */
[----:B------:R-:W-:-:S05]  /*ef10*/  VIADD R0, R0, 0xffffff80 ;  /* 0xffffff8000007836 */ /* 0x000fca0000000000 */
[----:B------:R-:W-:-:S13]  /*ef20*/  ISETP.GE.AND P0, PT, R0, R3, PT ;  /* 0x000000030000720c */ /* 0x000fda0003f06270 */
[----:B------:R-:W-:Y:S05]  /*ef30*/  @P0 BRA `(.L_x_991) ;  /* 0x0000004000580947 */ /* 0x000fea0003800000 */
[----:B------:R-:W2:Y:S01]  /*ef40*/  LDL R4, [R1] ;  /* 0x0000000001047983 */ /* 0x000ea20000100800 */
[----:B------:R-:W-:Y:S01]  /*ef50*/  ISETP.NE.AND P0, PT, R6, 0x1, PT ;  /* 0x000000010600780c */ /* 0x000fe20003f05270 */
[----:B------:R-:W-:Y:S01]  /*ef60*/  S2UR UR7, SR_CTAID.Z ;  /* 0x00000000000779c3 */ /* 0x000fe20000002700 */
[----:B------:R-:W-:Y:S01]  /*ef70*/  ULDC.64 UR8, c[0x0][0xbd0] ;  /* 0x0002f40000087ab9 */ /* 0x000fe20000000a00 */
[----:B------:R-:W-:-:S06]  /*ef80*/  IMAD.MOV.U32 R5, RZ, RZ, R0 ;  /* 0x000000ffff057224 */ /* 0x000fcc00078e0000 */
[----:B------:R-:W0:Y:S08]  /*ef90*/  LDC.64 R10, c[0x0][0xbd8] ;  /* 0x0002f600ff0a7b82 */ /* 0x000e300000000a00 */
[----:B------:R-:W1:Y:S08]  /*efa0*/  @P0 LDC R7, c[0x0][0xbec] ;  /* 0x0002fb00ff070b82 */ /* 0x000e700000000800 */
[----:B------:R-:W3:Y:S08]  /*efb0*/  @P0 LDC R9, c[0x0][0xbf0] ;  /* 0x0002fc00ff090b82 */ /* 0x000ef00000000800 */
[----:B------:R-:W4:Y:S08]  /*efc0*/  S2UR UR10, SR_CTAID.Y ;  /* 0x00000000000a79c3 */ /* 0x000f300000002600 */
[----:B------:R-:W4:Y:S01]  /*efd0*/  LDC R8, c[0x0][0xc50] ;  /* 0x00031400ff087b82 */ /* 0x000f220000000800 */
[----:B--2---:R-:W-:Y:S01]  /*efe0*/  R2UR UR11, R4 ;  /* 0x00000000040b72ca */ /* 0x004fe200000e0000 */
[----:B-1----:R-:W-:-:S05]  /*eff0*/  @P0 IMAD.HI.U32 R4, R0, R7, RZ ;  /* 0x0000000700040227 */ /* 0x002fca00078e00ff */
[----:B---3--:R-:W-:-:S07]  /*f000*/  @P0 SHF.R.U32.HI R5, RZ, R9, R4 ;  /* 0x00000009ff050219 */ /* 0x008fce0000011604 */
[----:B------:R-:W-:Y:S02]  /*f010*/  USHF.R.S32.HI UR6, URZ, 0x1f, UR11 ;  /* 0x0000001f3f067899 */ /* 0x000fe4000801140b */
[----:B------:R-:W-:Y:S01]  /*f020*/  IMAD R7, RZ, RZ, -UR11 ;  /* 0x8000000bff077e24 */ /* 0x000fe2000f8e02ff */
[----:B------:R-:W-:Y:S02]  /*f030*/  UIMAD.WIDE.U32 UR4, UR11, UR8, URZ ;  /* 0x000000080b0472a5 */ /* 0x000fe4000f8e003f */
[----:B------:R-:W-:Y:S01]  /*f040*/  UIMAD UR6, UR6, UR8, URZ ;  /* 0x00000008060672a4 */ /* 0x000fe2000f8e023f */
[----:B----4-:R-:W-:Y:S01]  /*f050*/  IMAD R9, R8, R7, UR10 ;  /* 0x0000000a08097e24 */ /* 0x010fe2000f8e0207 */
[----:B------:R-:W-:Y:S01]  /*f060*/  USHF.R.S32.HI UR8, URZ, 0x1f, UR7 ;  /* 0x0000001f3f087899 */ /* 0x000fe20008011407 */
[----:B------:R-:W-:Y:S01]  /*f070*/  IMAD.MOV R7, RZ, RZ, -R5 ;  /* 0x000000ffff077224 */ /* 0x000fe200078e0a05 */
[----:B------:R-:W-:Y:S01]  /*f080*/  UIMAD UR6, UR11, UR9, UR6 ;  /* 0x000000090b0672a4 */ /* 0x000fe2000f8e0206 */
[----:B------:R-:W-:Y:S01]  /*f090*/  MOV R3, UR5 ;  /* 0x0000000500037c02 */ /* 0x000fe20008000f00 */
[----:B------:R-:W-:Y:S01]  /*f0a0*/  IMAD.U32 R2, RZ, RZ, UR4 ;  /* 0x00000004ff027e24 */ /* 0x000fe2000f8e00ff */
[----:B------:R-:W-:Y:S01]  /*f0b0*/  SHF.R.S32.HI R4, RZ, 0x1f, R9 ;  /* 0x0000001fff047819 */ /* 0x000fe20000011409 */
[----:B------:R-:W-:Y:S01]  /*f0c0*/  UIADD3 UR6, UR5, UR6, URZ ;  /* 0x0000000605067290 */ /* 0x000fe2000fffe03f */
[----:B0-----:R-:W-:-:S02]  /*f0d0*/  IMAD R12, R10, UR8, RZ ;  /* 0x000000080a0c7c24 */ /* 0x001fc4000f8e02ff */
[----:B------:R-:W-:Y:S01]  /*f0e0*/  ULDC.64 UR4, c[0x0][0xbe0] ;  /* 0x0002f80000047ab9 */ /* 0x000fe20000000a00 */
[----:B------:R-:W-:Y:S02]  /*f0f0*/  IMAD R7, R6, R7, R0 ;  /* 0x0000000706077224 */ /* 0x000fe400078e0200 */
[----:B------:R-:W-:Y:S02]  /*f100*/  IMAD.U32 R3, RZ, RZ, UR6 ;  /* 0x00000006ff037e24 */ /* 0x000fe4000f8e00ff */
[----:B------:R-:W-:Y:S01]  /*f110*/  IMAD R11, R11, UR7, R12 ;  /* 0x000000070b0b7c24 */ /* 0x000fe2000f8e020c */
[----:B------:R-:W-:Y:S01]  /*f120*/  SHF.R.S32.HI R0, RZ, 0x1f, R7 ;  /* 0x0000001fff007819 */ /* 0x000fe20000011407 */
[----:B------:R-:W-:-:S04]  /*f130*/  IMAD.WIDE.U32 R2, R10, UR7, R2 ;  /* 0x000000070a027c25 */ /* 0x000fc8000f8e0002 */
[----:B------:R-:W-:Y:S02]  /*f140*/  IMAD.IADD R3, R11, 0x1, R3 ;  /* 0x000000010b037824 */ /* 0x000fe400078e0203 */
[----:B------:R-:W-:Y:S02]  /*f150*/  IMAD R4, R4, UR4, RZ ;  /* 0x0000000404047c24 */ /* 0x000fe4000f8e02ff */
[----:B------:R-:W-:-:S04]  /*f160*/  IMAD.WIDE.U32 R2, R9, UR4, R2 ;  /* 0x0000000409027c25 */ /* 0x000fc8000f8e0002 */
[----:B------:R-:W-:Y:S01]  /*f170*/  IMAD R4, R9, UR5, R4 ;  /* 0x0000000509047c24 */ /* 0x000fe2000f8e0204 */
[----:B------:R-:W-:Y:S01]  /*f180*/  SHF.R.S32.HI R9, RZ, 0x1f, R5 ;  /* 0x0000001fff097819 */ /* 0x000fe20000011405 */
[----:B------:R-:W-:Y:S01]  /*f190*/  ULDC.64 UR4, c[0x0][0xbc8] ;  /* 0x0002f20000047ab9 */ /* 0x000fe20000000a00 */
[----:B------:R-:W-:Y:S01]  /*f1a0*/  IADD3 R2, P0, R5, R2, RZ ;  /* 0x0000000205027210 */ /* 0x000fe20007f1e0ff */
[----:B------:R-:W-:-:S03]  /*f1b0*/  IMAD R0, R0, UR4, RZ ;  /* 0x0000000400007c24 */ /* 0x000fc6000f8e02ff */
[----:B------:R-:W-:Y:S01]  /*f1c0*/  IADD3.X R3, R9, R3, R4, P0, !PT ;  /* 0x0000000309037210 */ /* 0x000fe200007fe404 */
        /* <DEDUP_REMOVED lines=9> */
.L_x_989:
        /* <DEDUP_REMOVED lines=18> */
.L_x_1081:
[----:B------:R-:W-:Y:S01]  /*f380*/  ULDC UR7, c[0x0][0xc50] ;  /* 0x0003140000077ab9 */ /* 0x000fe20000000800 */
[----:B------:R-:W-:Y:S01]  /*f390*/  UMOV UR39, UR6 ;  /* 0x0000000600277c82 */ /* 0x000fe20008000000 */
[----:B------:R-:W-:-:S11]  /*f3a0*/  UISETP.NE.AND UP0, UPT, UR7, 0x1, UPT ;  /* 0x000000010700788c */ /* 0x000fd6000bf05270 */
[----:B------:R-:W-:Y:S01]  /*f3b0*/  @UP0 ULDC UR4, c[0x0][0xc54] ;  /* 0x0003150000040ab9 */ /* 0x000fe20000000800 */
[----:B------:R-:W-:Y:S01]  /*f3c0*/  @UP0 ULDC UR8, c[0x0][0xc58] ;  /* 0x0003160000080ab9 */ /* 0x000fe20000000800 */
[----:B------:R-:W-:-:S04]  /*f3d0*/  UIMAD.WIDE.U32 UR4, UR6, UR4, URZ ;  /* 0x00000004060472a5 */ /* 0x000fc8000f8e003f */
[----:B------:R-:W-:-:S12]  /*f3e0*/  @UP0 USHF.R.U32.HI UR39, URZ, UR8, UR5 ;  /* 0x000000083f270299 */ /* 0x000fd80008011605 */
.L_x_1082:
[----:B------:R-:W-:Y:S01]  /*f3f0*/  ISETP.GE.AND P0, PT, R23, RZ, PT ;  /* 0x000000ff1700720c */ /* 0x000fe20003f06270 */
[----:B------:R-:W-:Y:S01]  /*f400*/  UIADD3 UR44, -UR39, URZ, URZ ;  /* 0x0000003f272c7290 */ /* 0x000fe2000fffe13f */
[----:B------:R-:W-:Y:S02]  /*f410*/  IMAD.MOV.U32 R0, RZ, RZ, 0x1 ;  /* 0x00000001ff007424 */ /* 0x000fe400078e00ff */
[----:B------:R-:W-:Y:S01]  /*f420*/  IMAD.MOV.U32 R2, RZ, RZ, RZ ;  /* 0x000000ffff027224 */ /* 0x000fe200078e00ff */
[----:B------:R-:W-:Y:S01]  /*f430*/  UIMAD UR44, UR7, UR44, UR6 ;  /* 0x0000002c072c72a4 */ /* 0x000fe2000f8e0206 */
[----:B------:R-:W-:-:S07]  /*f440*/  IMAD.MOV.U32 R6, RZ, RZ, 0x1 ;  /* 0x00000001ff067424 */ /* 0x000fce00078e00ff */
[----:B------:R-:W-:Y:S05]  /*f450*/  @!P0 BRA `(.L_x_1083) ;  /* 0x0000003800488947 */ /* 0x000fea0003800000 */
[----:B------:R-:W0:Y:S01]  /*f460*/  LDC.64 R2, c[0x0][0xa28] ;  /* 0x00028a00ff027b82 */ /* 0x000e220000000a00 */
[----:B------:R-:W-:Y:S01]  /*f470*/  MOV R22, RZ ;  /* 0x000000ff00167202 */ /* 0x000fe20000000f00 */
[----:B------:R-:W-:Y:S01]  /*f480*/  ULDC.64 UR4, c[0x0][0x418] ;  /* 0x0001060000047ab9 */ /* 0x000fe20000000a00 */
[----:B------:R-:W-:Y:S01]  /*f490*/  ULDC UR6, c[0x0][0x448] ;  /* 0x0001120000067ab9 */ /* 0x000fe20000000800 */
[----:B------:R-:W-:Y:S01]  /*f4a0*/  ULDC UR10, c[0x0][0x2f0] ;  /* 0x0000bc00000a7ab9 */ /* 0x000fe20000000800 */
[----:B------:R-:W-:Y:S01]  /*f4b0*/  ULDC UR11, c[0x0][0x288] ;  /* 0x0000a200000b7ab9 */ /* 0x000fe20000000800 */
[----:B0-----:R-:W-:-:S04]  /*f4c0*/  ISETP.NE.U32.AND P0, PT, R2, RZ, PT ;  /* 0x000000ff0200720c */ /* 0x001fc80003f05070 */
[----:B------:R-:W-:-:S13]  /*f4d0*/  ISETP.NE.AND.EX P0, PT, R3, RZ, PT, P0 ;  /* 0x000000ff0300720c */ /* 0x000fda0003f05300 */
[----:B------:R-:W0:Y:S02]  /*f4e0*/  @P0 LDC.64 R2, c[0x0][0xa28] ;  /* 0x00028a00ff020b82 */ /* 0x000e240000000a00 */
[----:B0-----:R-:W-:-:S05]  /*f4f0*/  @P0 IMAD.WIDE R2, R23, 0x4, R2 ;  /* 0x0000000417020825 */ /* 0x001fca00078e0202 */
[----:B------:R0:W5:Y:S01]  /*f500*/  @P0 LDG.E R22, desc[UR60][R2.64] ;  /* 0x0000003c02160981 */ /* 0x000162000c1e1900 */
[----:B------:R-:W1:Y:S01]  /*f510*/  S2UR UR40, SR_CTAID.X ;  /* 0x00000000002879c3 */ /* 0x000e620000002500 */
[----:B------:R-:W-:Y:S02]  /*f520*/  UISETP.NE.U32.AND UP0, UPT, UR4, URZ, UPT ;  /* 0x0000003f0400728c */ /* 0x000fe4000bf05070 */
[----:B------:R-:W-:Y:S02]  /*f530*/  UISETP.NE.AND UP1, UPT, UR6, 0x1, UPT ;  /* 0x000000010600788c */ /* 0x000fe4000bf25270 */
[----:B------:R-:W-:Y:S01]  /*f540*/  UISETP.NE.AND.EX UP0, UPT, UR5, URZ, UPT, UP0 ;  /* 0x0000003f0500728c */ /* 0x000fe2000bf05300 */
[----:B------:R-:W-:Y:S02]  /*f550*/  ULDC UR6, c[0x0][0x424] ;  /* 0x0001090000067ab9 */ /* 0x000fe40000000800 */
[----:B------:R-:W-:Y:S01]  /*f560*/  ULDC.64 UR4, c[0x0][0x9e0] ;  /* 0x0002780000047ab9 */ /* 0x000fe20000000a00 */
[----:B------:R-:W-:-:S02]  /*f570*/  USEL UR9, UR6, 0x1, UP0 ;  /* 0x0000000106097887 */ /* 0x000fc40008000000 */
[----:B------:R-:W-:Y:S02]  /*f580*/  UISETP.GE.AND UP0, UPT, UR5, 0x1, UPT ;  /* 0x000000010500788c */ /* 0x000fe4000bf06270 */
[----:B------:R-:W-:Y:S01]  /*f590*/  UIMAD UR47, UR9, UR10, URZ ;  /* 0x0000000a092f72a4 */ /* 0x000fe2000f8e023f */
[----:B------:R-:W-:Y:S01]  /*f5a0*/  @UP1 ULDC UR7, c[0x0][0x44c] ;  /* 0x0001130000071ab9 */ /* 0x000fe20000000800 */
[----:B------:R-:W-:Y:S02]  /*f5b0*/  UIMAD UR9, UR9, UR10, 0x3f ;  /* 0x0000003f090974a4 */ /* 0x000fe4000f8e020a */
[----:B------:R-:W-:Y:S01]  /*f5c0*/  PLOP3.LUT P1, PT, PT, PT, UP0, 0x80, 0x0 ;  /* 0x000000000000781c */ /* 0x000fe20003f2f008 */
[----:B------:R-:W-:Y:S01]  /*f5d0*/  @UP1 ULDC UR12, c[0x0][0x450] ;  /* 0x00011400000c1ab9 */ /* 0x000fe20000000800 */
[----:B------:R-:W-:Y:S02]  /*f5e0*/  UP2UR UR48, UPR, URZ, 0x2 ;  /* 0x000000023f307883 */ /* 0x000fe40008000000 */
[----:B-1----:R-:W-:-:S04]  /*f5f0*/  USHF.L.U32 UR40, UR40, 0x7, URZ ;  /* 0x0000000728287899 */ /* 0x002fc8000800063f */
[----:B------:R-:W-:-:S04]  /*f600*/  UIADD3 UR8, UR40, 0x7f, URZ ;  /* 0x0000007f28087890 */ /* 0x000fc8000fffe03f */
[----:B------:R-:W-:Y:S02]  /*f610*/  UIMAD.WIDE.U32 UR6, UR8, UR7, URZ ;  /* 0x00000007080672a5 */ /* 0x000fe4000f8e003f */
[----:B------:R-:W-:Y:S02]  /*f620*/  UIADD3 UR6, UR47, 0x1, -UR11 ;  /* 0x000000012f067890 */ /* 0x000fe4000fffe80b */
[----:B------:R-:W-:Y:S02]  /*f630*/  @UP1 USHF.R.U32.HI UR8, URZ, UR12, UR7 ;  /* 0x0000000c3f081299 */ /* 0x000fe40008011607 */
[----:B------:R-:W-:Y:S02]  /*f640*/  USHF.R.S32.HI UR7, URZ, 0x1f, UR9 ;  /* 0x0000001f3f077899 */ /* 0x000fe40008011409 */
[----:B------:R-:W-:Y:S02]  /*f650*/  UIADD3 UR6, UR6, UR8, URZ ;  /* 0x0000000806067290 */ /* 0x000fe4000fffe03f */
[----:B------:R-:W-:-:S02]  /*f660*/  ULEA.HI UR7, UR7, UR9, URZ, 0x6 ;  /* 0x0000000907077291 */ /* 0x000fc4000f8f303f */
[----:B------:R-:W-:Y:S02]  /*f670*/  UIADD3 UR4, UR6, UR4, URZ ;  /* 0x0000000406047290 */ /* 0x000fe4000fffe03f */
[----:B------:R-:W-:Y:S01]  /*f680*/  USHF.R.S32.HI UR41, URZ, 0x6, UR7 ;  /* 0x000000063f297899 */ /* 0x000fe20008011407 */
[----:B0-----:R-:W-:Y:S11]  /*f690*/  @!P1 BRA `(.L_x_1084) ;  /* 0x0000000000449947 */ /* 0x001ff60003800000 */
        /* <DEDUP_REMOVED lines=10> */
.L_x_1085:
[----:B------:R-:W-:-:S11]  /*f740*/  UISETP.NE.AND UP0, UPT, UR5, 0x1, UPT ;  /* 0x000000010500788c */ /* 0x000fd6000bf05270 */
[----:B------:R-:W-:Y:S02]  /*f750*/  @UP0 ULDC.64 UR12, c[0x0][0x9e8] ;  /* 0x00027a00000c0ab9 */ /* 0x000fe40000000a00 */
[----:B------:R-:W-:-:S04]  /*f760*/  UIMAD.WIDE.U32 UR6, UR8, UR12, URZ ;  /* 0x0000000c080672a5 */ /* 0x000fc8000f8e003f */
[----:B------:R-:W-:-:S12]  /*f770*/  @UP0 USHF.R.U32.HI UR8, URZ, UR13, UR7 ;  /* 0x0000000d3f080299 */ /* 0x000fd80008011607 */
.L_x_1086:
[----:B------:R-:W-:-:S04]  /*f780*/  UIMAD UR8, UR8, UR5, UR5 ;  /* 0x00000005080872a4 */ /* 0x000fc8000f8e0205 */
[----:B------:R-:W-:-:S04]  /*f790*/  UISETP.LT.AND UP0, UPT, UR4, UR8, UPT ;  /* 0x000000080400728c */ /* 0x000fc8000bf01270 */
[----:B------:R-:W-:-:S12]  /*f7a0*/  USEL UR4, UR4, UR8, UP0 ;  /* 0x0000000804047287 */ /* 0x000fd80008000000 */
.L_x_1084:
[----:B------:R-:W-:Y:S02]  /*f7b0*/  UISETP.NE.AND UP0, UPT, UR48, URZ, UPT ;  /* 0x0000003f3000728c */ /* 0x000fe4000bf05270 */
[----:B------:R-:W-:-:S04]  /*f7c0*/  UIADD3 UR4, UR4, 0x3f, URZ ;  /* 0x0000003f04047890 */ /* 0x000fc8000fffe03f */
[----:B------:R-:W-:-:S04]  /*f7d0*/  USHF.R.S32.HI UR8, URZ, 0x1f, UR4 ;  /* 0x0000001f3f087899 */ /* 0x000fc80008011404 */
[----:B------:R-:W-:Y:S01]  /*f7e0*/  ULEA.HI UR8, UR8, UR4, URZ, 0x6 ;  /* 0x0000000408087291 */ /* 0x000fe2000f8f303f */
[----:B------:R-:W-:Y:S01]  /*f7f0*/  @UP0 ULDC UR6, c[0x0][0x44c] ;  /* 0x0001130000060ab9 */ /* 0x000fe20000000800 */
[----:B------:R-:W-:Y:S01]  /*f800*/  @UP0 ULDC UR9, c[0x0][0x450] ;  /* 0x0001140000090ab9 */ /* 0x000fe20000000800 */
[----:B------:R-:W-:Y:S02]  /*f810*/  UIMAD.WIDE.U32 UR6, UR40, UR6, URZ ;  /* 0x00000006280672a5 */ /* 0x000fe4000f8e003f */
[----:B------:R-:W-:Y:S01]  /*f820*/  UMOV UR4, UR40 ;  /* 0x0000002800047c82 */ /* 0x000fe20008000000 */
[----:B------:R-:W-:Y:S02]  /*f830*/  USHF.R.S32.HI UR42, URZ, 0x6, UR8 ;  /* 0x000000063f2a7899 */ /* 0x000fe40008011408 */
[----:B------:R-:W-:Y:S02]  /*f840*/  @UP0 USHF.R.U32.HI UR4, URZ, UR9, UR7 ;  /* 0x000000093f040299 */ /* 0x000fe40008011607 */
[----:B------:R-:W-:-:S02]  /*f850*/  UISETP.LT.AND UP0, UPT, UR41, UR42, UPT ;  /* 0x0000002a2900728c */ /* 0x000fc4000bf01270 */
[----:B------:R-:W-:Y:S01]  /*f860*/  UIADD3 UR4, UR4, -UR11, UR47 ;  /* 0x8000000b04047290 */ /* 0x000fe2000fffe02f */
[----:B------:R-:W-:Y:S01]  /*f870*/  ULDC UR8, c[0x0][0x9dc] ;  /* 0x0002770000087ab9 */ /* 0x000fe20000000800 */
[----:B------:R-:W-:Y:S02]  /*f880*/  USEL UR12, UR41, UR42, UP0 ;  /* 0x0000002a290c7287 */ /* 0x000fe40008000000 */
[----:B------:R-:W-:Y:S01]  /*f890*/  UIADD3 UR8, UR4, -UR8, URZ ;  /* 0x8000000804087290 */ /* 0x000fe2000fffe03f */
[----:B------:R-:W-:Y:S11]  /*f8a0*/  @!P1 BRA `(.L_x_1087) ;  /* 0x0000000000449947 */ /* 0x000ff60003800000 */
        /* <DEDUP_REMOVED lines=10> */
.L_x_1088:
[----:B------:R-:W-:-:S11]  /*f950*/  UISETP.NE.AND UP0, UPT, UR5, 0x1, UPT ;  /* 0x000000010500788c */ /* 0x000fd6000bf05270 */
[----:B------:R-:W-:Y:S02]  /*f960*/  @UP0 ULDC.64 UR10, c[0x0][0x9e8] ;  /* 0x00027a00000a0ab9 */ /* 0x000fe40000000a00 */
[----:B------:R-:W-:-:S04]  /*f970*/  UIMAD.WIDE.U32 UR6, UR4, UR10, URZ ;  /* 0x0000000a040672a5 */ /* 0x000fc8000f8e003f */
[----:B------:R-:W-:-:S12]  /*f980*/  @UP0 USHF.R.U32.HI UR4, URZ, UR11, UR7 ;  /* 0x0000000b3f040299 */ /* 0x000fd80008011607 */
.L_x_1089:
[----:B------:R-:W-:-:S04]  /*f990*/  UIMAD UR4, UR4, UR5, URZ ;  /* 0x00000005040472a4 */ /* 0x000fc8000f8e023f */
[----:B------:R-:W-:-:S04]  /*f9a0*/  UISETP.LT.AND UP0, UPT, UR8, UR4, UPT ;  /* 0x000000040800728c */ /* 0x000fc8000bf01270 */
[----:B------:R-:W-:-:S12]  /*f9b0*/  USEL UR8, UR8, UR4, !UP0 ;  /* 0x0000000408087287 */ /* 0x000fd8000c000000 */
.L_x_1087:
[----:B------:R-:W-:Y:S02]  /*f9c0*/  USHF.R.S32.HI UR4, URZ, 0x1f, UR8 ;  /* 0x0000001f3f047899 */ /* 0x000fe40008011408 */
[----:B------:R-:W-:Y:S02]  /*f9d0*/  USHF.R.U32.HI UR9, URZ, 0x10, UR44 ;  /* 0x000000103f097899 */ /* 0x000fe4000801162c */
[----:B------:R-:W-:Y:S02]  /*f9e0*/  ULEA.HI UR4, UR4, UR8, URZ, 0x6 ;  /* 0x0000000804047291 */ /* 0x000fe4000f8f303f */
[----:B------:R-:W-:Y:S02]  /*f9f0*/  ULOP3.LUT UR44, UR44, 0xffff, URZ, 0xc0, !UPT ;  /* 0x0000ffff2c2c7892 */ /* 0x000fe4000f8ec03f */
[----:B------:R-:W-:Y:S01]  /*fa00*/  USHF.R.S32.HI UR4, URZ, 0x6, UR4 ;  /* 0x000000063f047899 */ /* 0x000fe20008011404 */
[----:B------:R-:W-:-:S03]  /*fa10*/  UMOV UR38, URZ ;  /* 0x0000003f00267c82 */ /* 0x000fc60008000000 */
[----:B------:R-:W-:-:S04]  /*fa20*/  UISETP.LT.AND UP0, UPT, URZ, UR4, UPT ;  /* 0x000000043f00728c */ /* 0x000fc8000bf01270 */
[----:B------:R-:W-:Y:S02]  /*fa30*/  USEL UR43, URZ, UR4, !UP0 ;  /* 0x000000043f2b7287 */ /* 0x000fe4000c000000 */
[----:B------:R-:W-:Y:S02]  /*fa40*/  UISETP.NE.AND UP0, UPT, UR9, URZ, UPT ;  /* 0x0000003f0900728c */ /* 0x000fe4000bf05270 */
[----:B------:R-:W-:-:S06]  /*fa50*/  UISETP.GT.AND UP1, UPT, UR12, UR43, UPT ;  /* 0x0000002b0c00728c */ /* 0x000fcc000bf24270 */
[----:B------:R-:W-:-:S03]  /*fa60*/  PLOP3.LUT P0, PT, PT, PT, UP1, 0x80, 0x0 ;  /* 0x000000000000781c */ /* 0x000fc60003f0f018 */
[----:B------:R-:W-:-:S10]  /*fa70*/  @!UP0 ULDC UR9, c[0x0][0x9f0] ;  /* 0x00027c0000098ab9 */ /* 0x000fd40000000800 */
[----:B------:R-:W-:Y:S05]  /*fa80*/  @!P0 BRA `(.L_x_1090) ;  /* 0x00000000007c8947 */ /* 0x000fea0003800000 */
[----:B------:R-:W-:Y:S01]  /*fa90*/  IABS R0, UR9 ;  /* 0x0000000900007c13 */ /* 0x000fe20008000000 */
[----:B------:R-:W-:Y:S02]  /*faa0*/  UIADD3 UR4, UR9, -0x1, UR12 ;  /* 0xffffffff09047890 */ /* 0x000fe4000fffe00c */
[----:B------:R-:W-:Y:S02]  /*fab0*/  IABS R4, UR9 ;  /* 0x0000000900047c13 */ /* 0x000fe40008000000 */
[----:B------:R-:W-:Y:S01]  /*fac0*/  R2UR UR10, R0 ;  /* 0x00000000000a72ca */ /* 0x000fe200000e0000 */
[----:B------:R-:W-:-:S03]  /*fad0*/  UIADD3 UR6, -UR43, UR4, URZ ;  /* 0x000000042b067290 */ /* 0x000fc6000fffe13f */
[----:B------:R-:W-:-:S03]  /*fae0*/  UMOV UR4, URZ ;  /* 0x0000003f00047c82 */ /* 0x000fc60008000000 */
[----:B------:R-:W-:Y:S01]  /*faf0*/  IABS R3, UR6 ;  /* 0x0000000600037c13 */ /* 0x000fe20008000000 */
[----:B------:R-:W-:-:S03]  /*fb00*/  ULOP3.LUT UR6, UR6, UR9, URZ, 0x3c, !UPT ;  /* 0x0000000906067292 */ /* 0x000fc6000f8e3c3f */
[----:B------:R-:W-:Y:S02]  /*fb10*/  R2UR UR8, R3 ;  /* 0x00000000030872ca */ /* 0x000fe400000e0000 */
        /* <DEDUP_REMOVED lines=22> */
.L_x_1090:
[----:B------:R-:W-:Y:S02]  /*fc80*/  UIMAD UR49, UR44, UR38, UR43 ;  /* 0x000000262c3172a4 */ /* 0x000fe4000f8e022b */
[----:B------:R-:W-:Y:S01]  /*fc90*/  IMAD.U32 R0, RZ, RZ, UR38 ;  /* 0x00000026ff007e24 */ /* 0x000fe2000f8e00ff */
[----:B------:R-:W-:Y:S01]  /*fca0*/  MOV R2, RZ ;  /* 0x000000ff00027202 */ /* 0x000fe20000000f00 */
[----:B------:R-:W-:Y:S02]  /*fcb0*/  IMAD.MOV.U32 R6, RZ, RZ, 0x1 ;  /* 0x00000001ff067424 */ /* 0x000fe400078e00ff */
[----:B------:R-:W-:-:S05]  /*fcc0*/  IMAD.U32 R19, RZ, RZ, UR49 ;  /* 0x00000031ff137e24 */ /* 0x000fca000f8e00ff */
[----:B------:R-:W-:Y:S01]  /*fcd0*/  VIADDMNMX R19, R19, R0, UR12, PT ;  /* 0x0000000c13137e46 */ /* 0x000fe2000b800100 */
[----:B------:R-:W-:-:S03]  /*fce0*/  IMAD.MOV.U32 R0, RZ, RZ, 0x1 ;  /* 0x00000001ff007424 */ /* 0x000fc600078e00ff */
[----:B------:R-:W-:-:S13]  /*fcf0*/  ISETP.GT.AND P0, PT, R19, UR49, PT ;  /* 0x0000003113007c0c */ /* 0x000fda000bf04270 */
        /* <DEDUP_REMOVED lines=12> */
[----:B------:R-:W-:Y:S01]  /*fdc0*/  MOV R6, UR6 ;  /* 0x0000000600067c02 */ /* 0x000fe20008000f00 */
[----:B------:R-:W-:Y:S01]  /*fdd0*/  IMAD.U32 R5, RZ, RZ, UR5 ;  /* 0x00000005ff057e24 */ /* 0x000fe2000f8e00ff */
[----:B------:R-:W0:Y:S01]  /*fde0*/  LDC.64 R2, c[0x4][R2] ;  /* 0x0100000002027b82 */ /* 0x000e220000000a00 */
[----:B------:R-:W-:Y:S01]  /*fdf0*/  ULDC.64 UR4, c[0x4][0xc0] ;  /* 0x0100300000047ab9 */ /* 0x000fe20000000a00 */
[----:B------:R-:W-:Y:S01]  /*fe00*/  IMAD.U32 R7, RZ, RZ, UR7 ;  /* 0x00000007ff077e24 */ /* 0x000fe2000f8e00ff */
[----:B------:R-:W-:Y:S01]  /*fe10*/  MOV R12, 0x1 ;  /* 0x00000001000c7802 */ /* 0x000fe20000000f00 */
[----:B------:R-:W-:-:S02]  /*fe20*/  IMAD.U32 R10, RZ, RZ, UR4 ;  /* 0x00000004ff0a7e24 */ /* 0x000fc4000f8e00ff */
[----:B------:R-:W-:Y:S02]  /*fe30*/  IMAD.U32 R11, RZ, RZ, UR5 ;  /* 0x00000005ff0b7e24 */ /* 0x000fe4000f8e00ff */
[----:B------:R-:W-:Y:S02]  /*fe40*/  IMAD.MOV.U32 R8, RZ, RZ, 0x70 ;  /* 0x00000070ff087424 */ /* 0x000fe400078e00ff */
[----:B------:R-:W-:-:S07]  /*fe50*/  IMAD.MOV.U32 R13, RZ, RZ, RZ ;  /* 0x000000ffff0d7224 */ /* 0x000fce00078e00ff */
[----:B------:R-:W-:-:S07]  /*fe60*/  LEPC R20, `(.L_x_1091) ;  /* 0x000000001014794e */ /* 0x000fce0000000000 */
[----:B0----5:R-:W-:Y:S05]  /*fe70*/  CALL.ABS.NOINC R2 ;  /* 0x0000000002007343 */ /* 0x021fea0003c00000 */
.L_x_1091:
        /* <DEDUP_REMOVED lines=14> */
[----:B------:R-:W-:Y:S01]  /*ff60*/  MOV R13, RZ ;  /* 0x000000ff000d7202 */ /* 0x000fe20000000f00 */
[----:B------:R-:W-:-:S02]  /*ff70*/  IMAD.U32 R11, RZ, RZ, UR5 ;  /* 0x00000005ff0b7e24 */ /* 0x000fc4000f8e00ff */
[----:B------:R-:W-:Y:S02]  /*ff80*/  IMAD.MOV.U32 R8, RZ, RZ, 0x70 ;  /* 0x00000070ff087424 */ /* 0x000fe400078e00ff */
[----:B0-----:R-:W-:-:S07]  /*ff90*/  IMAD.MOV.U32 R12, RZ, RZ, 0x1 ;  /* 0x00000001ff0c7424 */ /* 0x001fce00078e00ff */
[----:B------:R-:W-:-:S07]  /*ffa0*/  LEPC R20, `(.L_x_1093) ;  /* 0x000000001014794e */ /* 0x000fce0000000000 */
[----:B-1---5:R-:W-:Y:S05]  /*ffb0*/  CALL.ABS.NOINC R2 ;  /* 0x0000000002007343 */ /* 0x022fea0003c00000 */
.L_x_1093:
[----:B------:R0:W1:Y:S01]  /*ffc0*/  LDC.64 R2, c[0x4][R16] ;  /* 0x0100000010027b82 */ /* 0x0000620000000a00 */
[----:B------:R-:W-:Y:S01]  /*ffd0*/  ULDC.64 UR4, c[0x4][0x138] ;  /* 0x01004e0000047ab9 */ /* 0x000fe20000000a00 */
[----:B------:R-:W-:Y:S01]  /*ffe0*/  ULDC.64 UR6, c[0x4][0x140] ;  /* 0x0100500000067ab9 */ /* 0x000fe20000000a00 */
[----:B------:R-:W-:Y:S02]  /*fff0*/  IMAD.U32 R4, RZ, RZ, UR4 ;  /* 0x00000004ff047e24 */ /* 0x000fe4000f8e00ff */
        /* <DEDUP_REMOVED lines=11> */
.L_x_1092:
[----:B------:R-:W0:Y:S01]  /*100b0*/  LDC.64 R2, c[0x0][0x9f8] ;  /* 0x00027e00ff027b82 */ /* 0x000e220000000a00 */
[----:B------:R-:W-:-:S07]  /*100c0*/  MOV R33, R23 ;  /* 0x0000001700217202 */ /* 0x000fce0000000f00 */
[----:B------:R-:W1:Y:S01]  /*100d0*/  LDC R17, c[0x0][0x430] ;  /* 0x00010c00ff117b82 */ /* 0x000e620000000800 */
[C---:B------:R-:W-:Y:S01]  /*100e0*/  IMAD.SHL.U32 R24, R26.reuse, 0x10, RZ ;  /* 0x000000101a187824 */ /* 0x040fe200078e00ff */
[----:B------:R-:W-:Y:S01]  /*100f0*/  LOP3.LUT R8, R26, 0x7f, RZ, 0xc0, !PT ;  /* 0x0000007f1a087812 */ /* 0x000fe200078ec0ff */
[----:B------:R-:W-:Y:S01]  /*10100*/  VIADD R0, R19, 0xffffffff ;  /* 0xffffffff13007836 */ /* 0x000fe20000000000 */
[----:B------:R-:W-:Y:S01]  /*10110*/  LOP3.LUT R16, R16, 0xffffffbf, RZ, 0xc0, !PT ;  /* 0xffffffbf10107812 */ /* 0x000fe200078ec0ff */
[----:B------:R-:W-:Y:S01]  /*10120*/  ULDC UR4, c[0x0][0x2f4] ;  /* 0x0000bd0000047ab9 */ /* 0x000fe20000000800 */
[----:B0-----:R-:W-:-:S04]  /*10130*/  ISETP.NE.U32.AND P0, PT, R2, RZ, PT ;  /* 0x000000ff0200720c */ /* 0x001fc80003f05070 */
[----:B------:R-:W-:-:S13]  /*10140*/  ISETP.NE.AND.EX P0, PT, R3, RZ, PT, P0 ;  /* 0x000000ff0300720c */ /* 0x000fda0003f05300 */
[----:B------:R-:W0:Y:S02]  /*10150*/  @P0 LDC.64 R2, c[0x0][0x9f8] ;  /* 0x00027e00ff020b82 */ /* 0x000e240000000a00 */
[----:B0-----:R-:W-:-:S05]  /*10160*/  @P0 IMAD.WIDE R2, R23, 0x4, R2 ;  /* 0x0000000417020825 */ /* 0x001fca00078e0202 */
[----:B------:R0:W2:Y:S01]  /*10170*/  @P0 LDG.E R33, desc[UR60][R2.64] ;  /* 0x0000003c02210981 */ /* 0x0000a2000c1e1900 */
[----:B------:R-:W-:Y:S02]  /*10180*/  LOP3.LUT R24, R24, 0x70, RZ, 0xc0, !PT ;  /* 0x0000007018187812 */ /* 0x000fe400078ec0ff */
[----:B------:R-:W-:Y:S02]  /*10190*/  SHF.R.U32.HI R4, RZ, 0x3, R8 ;  /* 0x00000003ff047819 */ /* 0x000fe40000011608 */
[----:B-1----:R-:W-:Y:S02]  /*101a0*/  ISETP.NE.AND P1, PT, R17, 0x1, PT ;  /* 0x000000011100780c */ /* 0x002fe40003f25270 */
[----:B------:R-:W-:-:S05]  /*101b0*/  LOP3.LUT R37, R24, R4, RZ, 0xfc, !PT ;  /* 0x0000000418257212 */ /* 0x000fca00078efcff */
[----:B------:R-:W-:-:S05]  /*101c0*/  IMAD R7, R0, 0x40, R37 ;  /* 0x0000004000077824 */ /* 0x000fca00078e0225 */
[C---:B------:R-:W-:Y:S01]  /*101d0*/  ISETP.GE.AND P0, PT, R7.reuse, UR47, PT ;  /* 0x0000002f07007c0c */ /* 0x040fe2000bf06270 */
[----:B0-----:R-:W0:Y:S01]  /*101e0*/  @P1 LDC R2, c[0x0][0x434] ;  /* 0x00010d00ff021b82 */ /* 0x001e220000000800 */
[----:B-----5:R-:W-:Y:S01]  /*101f0*/  IMAD.IADD R7, R7, 0x1, R22 ;  /* 0x0000000107077824 */ /* 0x020fe200078e0216 */
[----:B------:R-:W-:Y:S02]  /*10200*/  @P1 LOP3.LUT R16, R16, 0x40, RZ, 0xfc, !PT ;  /* 0x0000004010101812 */ /* 0x000fe400078efcff */
[----:B------:R-:W-:Y:S02]  /*10210*/  ISETP.GT.U32.OR P0, PT, R37, 0x3f, P0 ;  /* 0x0000003f2500780c */ /* 0x000fe40000704470 */
[----:B------:R-:W-:Y:S02]  /*10220*/  MOV R9, R7 ;  /* 0x0000000700097202 */ /* 0x000fe40000000f00 */
[----:B------:R-:W1:Y:S09]  /*10230*/  @P1 LDC R3, c[0x0][0x438] ;  /* 0x00010e00ff031b82 */ /* 0x000e720000000800 */
[----:B------:R-:W3:Y:S01]  /*10240*/  @!P0 LDC.64 R10, c[0x0][0x428] ;  /* 0x00010a00ff0a8b82 */ /* 0x000ee20000000a00 */
[----:B0-----:R-:W-:-:S07]  /*10250*/  @P1 IMAD.HI.U32 R2, R7, R2, RZ ;  /* 0x0000000207021227 */ /* 0x001fce00078e00ff */
[----:B------:R-:W0:Y:S01]  /*10260*/  @!P0 LDC.64 R4, c[0x0][0x418] ;  /* 0x00010600ff048b82 */ /* 0x000e220000000a00 */
[----:B-1----:R-:W-:-:S04]  /*10270*/  @P1 SHF.R.U32.HI R9, RZ, R3, R2 ;  /* 0x00000003ff091219 */ /* 0x002fc80000011602 */
[----:B------:R-:W-:Y:S02]  /*10280*/  @!P0 SHF.R.S32.HI R3, RZ, 0x1f, R9 ;  /* 0x0000001fff038819 */ /* 0x000fe40000011409 */
[----:B------:R-:W-:Y:S01]  /*10290*/  LOP3.LUT R16, R16, 0xffffffef, RZ, 0xc0, !PT ;  /* 0xffffffef10107812 */ /* 0x000fe200078ec0ff */
[----:B------:R-:W-:Y:S01]  /*102a0*/  UMOV UR5, 0xffffffff ;  /* 0xffffffff00057882 */ /* 0x000fe20000000000 */
[----:B--2---:R-:W-:-:S05]  /*102b0*/  SHF.R.S32.HI R6, RZ, 0x1f, R33 ;  /* 0x0000001fff067819 */ /* 0x004fca0000011421 */
[----:B---3--:R-:W-:Y:S01]  /*102c0*/  @!P0 IMAD R2, R6, R10, RZ ;  /* 0x0000000a06028224 */ /* 0x008fe200078e02ff */
[----:B------:R1:W-:Y:S03]  /*102d0*/  STL [R1], R6 ;  /* 0x0000000601007387 */ /* 0x0003e60000100800 */
[----:B------:R-:W-:Y:S02]  /*102e0*/  @!P0 IMAD R11, R33, R11, R2 ;  /* 0x0000000b210b8224 */ /* 0x000fe400078e0202 */
[----:B------:R-:W-:-:S04]  /*102f0*/  @!P0 IMAD.MOV.U32 R2, RZ, RZ, R9 ;  /* 0x000000ffff028224 */ /* 0x000fc800078e0009 */
[----:B------:R-:W-:-:S04]  /*10300*/  @!P0 IMAD.WIDE.U32 R2, R33, R10, R2 ;  /* 0x0000000a21028225 */ /* 0x000fc800078e0002 */
[----:B------:R-:W-:Y:S01]  /*10310*/  @!P0 IMAD.IADD R3, R3, 0x1, R11 ;  /* 0x0000000103038824 */ /* 0x000fe200078e020b */
[----:B0-----:R-:W-:Y:S01]  /*10320*/  @!P0 LEA R4, P1, R2, R4, 0x2 ;  /* 0x0000000402048211 */ /* 0x001fe200078210ff */
[----:B-1----:R-:W-:-:S03]  /*10330*/  IMAD.MOV.U32 R6, RZ, RZ, RZ ;  /* 0x000000ffff067224 */ /* 0x002fc600078e00ff */
[----:B------:R-:W-:-:S05]  /*10340*/  @!P0 LEA.HI.X R5, R2, R5, R3, 0x2, P1 ;  /* 0x0000000502058211 */ /* 0x000fca00008f1403 */
[----:B------:R0:W5:Y:S02]  /*10350*/  @!P0 LDG.E R6, desc[UR60][R4.64] ;  /* 0x0000003c04068981 */ /* 0x000164000c1e1900 */
[----:B0-----:R-:W-:-:S05]  /*10360*/  IMAD.SHL.U32 R4, R26, 0x8, RZ ;  /* 0x000000081a047824 */ /* 0x001fca00078e00ff */
[----:B------:R-:W-:-:S04]  /*10370*/  LOP3.LUT R25, R4, 0x38, RZ, 0xc0, !PT ;  /* 0x0000003804197812 */ /* 0x000fc800078ec0ff */
[C---:B------:R-:W-:Y:S02]  /*10380*/  ISETP.GE.AND P0, PT, R25.reuse, UR4, PT ;  /* 0x0000000419007c0c */ /* 0x040fe4000bf06270 */
[C---:B------:R-:W-:Y:S02]  /*10390*/  LOP3.LUT R36, R25.reuse, 0x40, RZ, 0xfc, !PT ;  /* 0x0000004019247812 */ /* 0x040fe400078efcff */
[C---:B------:R-:W-:Y:S02]  /*103a0*/  LOP3.LUT R35, R25.reuse, 0x80, RZ, 0xfc, !PT ;  /* 0x0000008019237812 */ /* 0x040fe400078efcff */
[----:B------:R-:W-:Y:S02]  /*103b0*/  ISETP.GE.AND P2, PT, R36, UR4, PT ;  /* 0x0000000424007c0c */ /* 0x000fe4000bf46270 */
[----:B------:R-:W-:Y:S02]  /*103c0*/  LOP3.LUT R34, R25, 0xc0, RZ, 0xfc, !PT ;  /* 0x000000c019227812 */ /* 0x000fe400078efcff */
[----:B------:R-:W-:-:S03]  /*103d0*/  ISETP.GE.AND P1, PT, R35, UR4, PT ;  /* 0x0000000423007c0c */ /* 0x000fc6000bf26270 */
        /* <DEDUP_REMOVED lines=8> */
[----:B------:R-:W-:Y:S06]  /*10460*/  BRA.DIV UR5, `(.L_x_1094) ;  /* 0x0000002e05f47947 */ /* 0x000fec000b800000 */
.L_x_1136:
[----:B------:R-:W2:Y:S01]  /*10470*/  LDL R2, [R1+0x4] ;  /* 0x0000040001027983 */ /* 0x000ea20000100800 */
[----:B------:R-:W-:Y:S01]  /*10480*/  ISETP.GT.U32.AND P1, PT, R37, 0x3f, PT ;  /* 0x0000003f2500780c */ /* 0x000fe20003f24070 */
[----:B------:R-:W-:Y:S01]  /*10490*/  IMAD.U32 R32, RZ, RZ, UR39 ;  /* 0x00000027ff207e24 */ /* 0x000fe2000f8e00ff */
[----:B------:R-:W-:Y:S01]  /*104a0*/  LOP3.LUT R16, R16, 0xfffffffe, RZ, 0xc0, !PT ;  /* 0xfffffffe10107812 */ /* 0x000fe200078ec0ff */
[----:B------:R-:W-:-:S03]  /*104b0*/  IMAD.MOV.U32 R27, RZ, RZ, R0 ;  /* 0x000000ffff1b7224 */ /* 0x000fc600078e0000 */
[----:B------:R-:W-:-:S07]  /*104c0*/  SHF.R.S32.HI R32, RZ, 0x1f, R32 ;  /* 0x0000001fff207819 */ /* 0x000fce0000011420 */
[----:B------:R-:W-:-:S04]  /*104d0*/  @P1 LOP3.LUT R16, R16, 0x1, RZ, 0xfc, !PT ;  /* 0x0000000110101812 */ /* 0x000fc800078efcff */
[----:B------:R-:W-:Y:S02]  /*104e0*/  LOP3.LUT R16, R16, 0xffffffdf, RZ, 0xc0, !PT ;  /* 0xffffffdf10107812 */ /* 0x000fe400078ec0ff */
[----:B--2---:R-:W-:Y:S02]  /*104f0*/  R2UR UR4, R2 ;  /* 0x00000000020472ca */ /* 0x004fe400000e0000 */
[----:B------:R-:W-:-:S05]  /*10500*/  IADD3 R2, -R9, RZ, RZ ;  /* 0x000000ff09027210 */ /* 0x000fca0007ffe1ff */
[----:B------:R-:W-:-:S06]  /*10510*/  IMAD R7, R17, R2, R7 ;  /* 0x0000000211077224 */ /* 0x000fcc00078e0207 */
[----:B------:R-:W-:-:S06]  /*10520*/  ULOP3.LUT UR4, UR4, 0x2, URZ, 0xfc, !UPT ;  /* 0x0000000204047892 */ /* 0x000fcc000f8efc3f */
[----:B------:R-:W-:-:S05]  /*10530*/  IMAD.U32 R2, RZ, RZ, UR4 ;  /* 0x00000004ff027e24 */ /* 0x000fca000f8e00ff */
[----:B------:R-:W-:-:S13]  /*10540*/  ISETP.NE.AND P0, PT, R2, 0x3, PT ;  /* 0x000000030200780c */ /* 0x000fda0003f05270 */
[----:B------:R-:W-:Y:S01]  /*10550*/  @P0 LOP3.LUT R16, R16, 0x20, RZ, 0xfc, !PT ;  /* 0x0000002010100812 */ /* 0x000fe200078efcff */
[----:B------:R-:W-:Y:S06]  /*10560*/  @!P0 BRA `(.L_x_1095) ;  /* 0x0000000000048947 */ /* 0x000fec0003800000 */
[----:B------:R-:W-:Y:S01]  /*10570*/  BPT.TRAP 0x1 ;  /* 0x000000040000795c */ /* 0x000fe20000300000 */
.L_x_1095:
[----:B------:R-:W-:Y:S01]  /*10580*/  SHF.R.S32.HI R9, RZ, 0x1f, R7 ;  /* 0x0000001fff097819 */ /* 0x000fe20000011407 */
[----:B------:R-:W-:Y:S01]  /*10590*/  ULDC.64 UR4, c[0x0][0x328] ;  /* 0x0000ca0000047ab9 */ /* 0x000fe20000000a00 */
[----:B------:R-:W-:-:S03]  /*105a0*/  R2UR UR6, R32 ;  /* 0x00000000200672ca */ /* 0x000fc600000e0000 */
[----:B------:R-:W-:-:S04]  /*105b0*/  IMAD R2, R9, UR4, RZ ;  /* 0x0000000409027c24 */ /* 0x000fc8000f8e02ff */
[C---:B------:R-:W-:Y:S02]  /*105c0*/  IMAD R5, R7.reuse, UR5, R2 ;  /* 0x0000000507057c24 */ /* 0x040fe4000f8e0202 */
[----:B------:R-:W-:Y:S01]  /*105d0*/  IMAD.WIDE.U32 R2, R7, UR4, RZ ;  /* 0x0000000407027c25 */ /* 0x000fe2000f8e00ff */
[----:B------:R-:W-:-:S03]  /*105e0*/  ULDC.64 UR4, c[0x0][0x338] ;  /* 0x0000ce0000047ab9 */ /* 0x000fc60000000a00 */
[----:B------:R-:W-:Y:S01]  /*105f0*/  IMAD.IADD R3, R3, 0x1, R5 ;  /* 0x0000000103037824 */ /* 0x000fe200078e0205 */
[----:B-----5:R-:W-:Y:S01]  /*10600*/  SHF.R.S32.HI R5, RZ, 0x1f, R6 ;  /* 0x0000001fff057819 */ /* 0x020fe20000011406 */
[----:B------:R-:W-:-:S04]  /*10610*/  IMAD.WIDE.U32 R2, R6, UR4, R2 ;  /* 0x0000000406027c25 */ /* 0x000fc8000f8e0002 */
[----:B------:R-:W-:-:S04]  /*10620*/  IMAD R11, R5, UR4, RZ ;  /* 0x00000004050b7c24 */ /* 0x000fc8000f8e02ff */
[----:B------:R-:W-:Y:S01]  /*10630*/  IMAD R11, R6, UR5, R11 ;  /* 0x00000005060b7c24 */ /* 0x000fe2000f8e020b */
[----:B------:R-:W-:-:S04]  /*10640*/  ULDC.64 UR4, c[0x0][0x330] ;  /* 0x0000cc0000047ab9 */ /* 0x000fc80000000a00 */
[----:B------:R-:W-:Y:S01]  /*10650*/  IADD3 R3, R3, R11, RZ ;  /* 0x0000000b03037210 */ /* 0x000fe20007ffe0ff */
[----:B------:R-:W-:Y:S01]  /*10660*/  IMAD.U32 R11, RZ, RZ, UR4 ;  /* 0x00000004ff0b7e24 */ /* 0x000fe2000f8e00ff */
[----:B------:R-:W-:-:S03]  /*10670*/  UIMAD UR4, UR6, UR4, URZ ;  /* 0x00000004060472a4 */ /* 0x000fc6000f8e023f */
[----:B------:R-:W-:Y:S01]  /*10680*/  IMAD.WIDE.U32 R2, R11, UR39, R2 ;  /* 0x000000270b027c25 */ /* 0x000fe2000f8e0002 */
[----:B------:R-:W-:Y:S01]  /*10690*/  UIMAD UR4, UR39, UR5, UR4 ;  /* 0x00000005270472a4 */ /* 0x000fe2000f8e0204 */
[----:B------:R-:W-:Y:S02]  /*106a0*/  ULDC.64 UR6, c[0x0][0x318] ;  /* 0x0000c60000067ab9 */ /* 0x000fe40000000a00 */
[----:B------:R-:W-:-:S03]  /*106b0*/  LEA R17, P0, R2, UR6, 0x1 ;  /* 0x0000000602117c11 */ /* 0x000fc6000f8008ff */
[----:B------:R-:W-:-:S05]  /*106c0*/  VIADD R3, R3, UR4 ;  /* 0x0000000403037c36 */ /* 0x000fca0008000000 */
[----:B------:R-:W-:Y:S01]  /*106d0*/  LEA.HI.X R18, R2, UR7, R3, 0x1, P0 ;  /* 0x0000000702127c11 */ /* 0x000fe200080f0c03 */
[----:B------:R-:W-:-:S05]  /*106e0*/  IMAD.MOV.U32 R2, RZ, RZ, 0x1 ;  /* 0x00000001ff027424 */ /* 0x000fca00078e00ff */
[----:B------:R-:W-:-:S04]  /*106f0*/  SHF.L.U32 R2, R2, 0x1f, RZ ;  /* 0x0000001f02027819 */ /* 0x000fc800000006ff */
[----:B------:R-:W0:Y:S02]  /*10700*/  SYNCS.PHASECHK.TRANS64.TRYWAIT P0, [UR45+0x30840], R2 ;  /* 0x03084002ff0075a7 */ /* 0x000e24000800016d */
[----:B0-----:R-:W-:Y:S05]  /*10710*/  @!P0 BRA `(.L_x_1096) ;  /* 0x0000002c00688947 */ /* 0x001fea0003800000 */
.L_x_1137:
[----:B------:R-:W-:Y:S01]  /*10720*/  ULDC.64 UR4, c[0x0][0x300] ;  /* 0x0000c00000047ab9 */ /* 0x000fe20000000a00 */
[----:B------:R-:W-:Y:S01]  /*10730*/  R2UR UR6, R32 ;  /* 0x00000000200672ca */ /* 0x000fe200000e0000 */
[----:B0-----:R-:W-:Y:S01]  /*10740*/  IMAD R2, R9, UR4, RZ ;  /* 0x0000000409027c24 */ /* 0x001fe2000f8e02ff */
[----:B------:R-:W-:Y:S01]  /*10750*/  SHF.R.U32.HI R28, RZ, 0x3, R8 ;  /* 0x00000003ff1c7819 */ /* 0x000fe20000011608 */
[----:B------:R-:W-:Y:S01]  /*10760*/  IMAD.SHL.U32 R30, R8, 0x8, RZ ;  /* 0x00000008081e7824 */ /* 0x000fe200078e00ff */
[C---:B------:R-:W-:Y:S01]  /*10770*/  LOP3.LUT P4, RZ, R16.reuse, 0x10, RZ, 0xc0, !PT ;  /* 0x0000001010ff7812 */ /* 0x040fe2000788c0ff */
[C---:B------:R-:W-:Y:S01]  /*10780*/  IMAD R9, R7.reuse, UR5, R2 ;  /* 0x0000000507097c24 */ /* 0x040fe2000f8e0202 */
[C---:B------:R-:W-:Y:S01]  /*10790*/  LOP3.LUT P3, RZ, R16.reuse, 0x8, RZ, 0xc0, !PT ;  /* 0x0000000810ff7812 */ /* 0x040fe2000786c0ff */
[----:B------:R-:W-:Y:S01]  /*107a0*/  IMAD.WIDE.U32 R2, R7, UR4, RZ ;  /* 0x0000000407027c25 */ /* 0x000fe2000f8e00ff */
[----:B------:R-:W-:Y:S01]  /*107b0*/  ULDC.64 UR4, c[0x0][0x310] ;  /* 0x0000c40000047ab9 */ /* 0x000fe20000000a00 */
[----:B------:R-:W-:-:S02]  /*107c0*/  LOP3.LUT P2, RZ, R16, 0x4, RZ, 0xc0, !PT ;  /* 0x0000000410ff7812 */ /* 0x000fc4000784c0ff */
[----:B------:R-:W-:Y:S01]  /*107d0*/  IMAD.IADD R3, R3, 0x1, R9 ;  /* 0x0000000103037824 */ /* 0x000fe200078e0209 */
[----:B------:R-:W-:Y:S01]  /*107e0*/  LOP3.LUT P1, RZ, R16, 0x2, RZ, 0xc0, !PT ;  /* 0x0000000210ff7812 */ /* 0x000fe2000782c0ff */
[----:B------:R-:W-:Y:S02]  /*107f0*/  IMAD R5, R5, UR4, RZ ;  /* 0x0000000405057c24 */ /* 0x000fe4000f8e02ff */
[----:B------:R-:W-:-:S04]  /*10800*/  IMAD.WIDE.U32 R2, R6, UR4, R2 ;  /* 0x0000000406027c25 */ /* 0x000fc8000f8e0002 */
        /* <DEDUP_REMOVED lines=8> */
[----:B------:R-:W-:Y:S01]  /*10890*/  IMAD.MOV.U32 R5, RZ, RZ, -0x40 ;  /* 0xffffffc0ff057424 */ /* 0x000fe200078e00ff */
[----:B------:R-:W-:Y:S02]  /*108a0*/  LEA R6, P0, R2, UR6, 0x1 ;  /* 0x0000000602067c11 */ /* 0x000fe4000f8008ff */
[----:B------:R-:W-:Y:S01]  /*108b0*/  VIADD R7, R3, UR4 ;  /* 0x0000000403077c36 */ /* 0x000fe20008000000 */
[----:B------:R-:W-:Y:S01]  /*108c0*/  LOP3.LUT R3, R4, 0x1c0, RZ, 0xc0, !PT ;  /* 0x000001c004037812 */ /* 0x000fe200078ec0ff */
[----:B------:R-:W-:Y:S01]  /*108d0*/  IMAD R0, R0, R5, UR47 ;  /* 0x0000002f00007e24 */ /* 0x000fe2000f8e0205 */
[----:B------:R-:W-:-:S02]  /*108e0*/  UMOV UR4, 0xffffffff ;  /* 0xffffffff00047882 */ /* 0x000fc40000000000 */
[----:B------:R-:W-:Y:S02]  /*108f0*/  LOP3.LUT R3, R3, 0x38, R4, 0xf8, !PT ;  /* 0x0000003803037812 */ /* 0x000fe400078ef804 */
[----:B------:R-:W-:Y:S02]  /*10900*/  IADD3 R0, -R28, R0, RZ ;  /* 0x000000001c007210 */ /* 0x000fe40007ffe1ff */
[----:B------:R-:W-:Y:S02]  /*10910*/  LOP3.LUT R3, R3, 0x38, R26, 0x78, !PT ;  /* 0x0000003803037812 */ /* 0x000fe400078e781a */
[----:B------:R-:W-:Y:S02]  /*10920*/  LEA.HI.X R7, R2, UR7, R7, 0x1, P0 ;  /* 0x0000000702077c11 */ /* 0x000fe400080f0c07 */
[----:B------:R-:W-:Y:S02]  /*10930*/  LOP3.LUT R30, R3, 0x200, R30, 0xf8, !PT ;  /* 0x00000200031e7812 */ /* 0x000fe400078ef81e */
[----:B------:R-:W-:Y:S01]  /*10940*/  ISETP.GE.AND P0, PT, R0, 0x1, PT ;  /* 0x000000010000780c */ /* 0x000fe20003f06270 */
[----:B------:R-:W-:-:S12]  /*10950*/  BRA.DIV UR4, `(.L_x_1097) ;  /* 0x0000002a04f07947 */ /* 0x000fd8000b800000 */
[----:B------:R-:W-:Y:S01]  /*10960*/  SHFL.IDX PT, R3, R7, RZ, 0x181f ;  /* 0x00181fff07037589 */ /* 0x000fe200000e0000 */
[----:B------:R-:W-:-:S03]  /*10970*/  @P0 LEA R9, R30, UR45, 0x1 ;  /* 0x0000002d1e090c11 */ /* 0x000fc6000f8e08ff */
[----:B------:R-:W0:Y:S04]  /*10980*/  SHFL.IDX PT, R2, R6, RZ, 0x181f ;  /* 0x00181fff06027589 */ /* 0x000e2800000e0000 */
[----:B------:R-:W-:Y:S04]  /*10990*/  SHFL.IDX PT, R5, R7, 0x1, 0x181f ;  /* 0x00381f0007057f89 */ /* 0x000fe800000e0000 */
        /* <DEDUP_REMOVED lines=24> */
.L_x_1147:
[----:B------:R-:W-:Y:S01]  /*10b20*/  ISETP.GE.AND P0, PT, R0, 0x31, PT ;  /* 0x000000310000780c */ /* 0x000fe20003f06270 */
[----:B-1----:R-:W-:Y:S02]  /*10b30*/  IMAD.MOV.U32 R2, RZ, RZ, R14 ;  /* 0x000000ffff027224 */ /* 0x002fe400078e000e */
[----:B--2---:R-:W-:-:S10]  /*10b40*/  IMAD.MOV.U32 R3, RZ, RZ, R4 ;  /* 0x000000ffff037224 */ /* 0x004fd400078e0004 */
[----:B------:R-:W-:Y:S01]  /*10b50*/  @P0 IMAD.WIDE.U32 R2, R25, 0x2, R2 ;  /* 0x0000000219020825 */ /* 0x000fe200078e0002 */
[----:B------:R-:W-:-:S05]  /*10b60*/  @P0 LEA R5, R30, UR45, 0x1 ;  /* 0x0000002d1e050c11 */ /* 0x000fca000f8e08ff */
[----:B------:R-:W-:Y:S01]  /*10b70*/  @!PT LDS RZ, [RZ] ;  /* 0x00000000fffff984 */ /* 0x000fe20000000800 */
[----:B------:R-:W-:Y:S01]  /*10b80*/  @!PT LDS RZ, [RZ] ;  /* 0x00000000fffff984 */ /* 0x000fe20000000800 */
[----:B------:R-:W-:Y:S01]  /*10b90*/  @!PT LDS RZ, [RZ] ;  /* 0x00000000fffff984 */ /* 0x000fe20000000800 */
[----:B------:R0:W-:Y:S04]  /*10ba0*/  @P0 LDGSTS.E.BYPASS.LTC128B.128 [R5+0x21c00], desc[UR60][R2.64], !P4 ;  /* 0x21c0000002050fae */ /* 0x0001e8000e101d7c */
[----:B------:R0:W-:Y:S04]  /*10bb0*/  @P0 LDGSTS.E.BYPASS.LTC128B.128 [R5+0x23c00], desc[UR60][R2.64+0x80], !P3 ;  /* 0x23c0008002050fae */ /* 0x0001e8000d901d7c */
[----:B------:R0:W-:Y:S04]  /*10bc0*/  @P0 LDGSTS.E.BYPASS.LTC128B.128 [R5+0x25c00], desc[UR60][R2.64+0x100], !P2 ;  /* 0x25c0010002050fae */ /* 0x0001e8000d101d7c */
[----:B------:R0:W-:Y:S01]  /*10bd0*/  @P0 LDGSTS.E.BYPASS.LTC128B.128 [R5+0x27c00], desc[UR60][R2.64+0x180], !P1 ;  /* 0x27c0018002050fae */ /* 0x0001e2000c901d7c */
[----:B------:R-:W-:Y:S01]  /*10be0*/  NOP ;  /* 0x0000000000007918 */ /* 0x000fe20000000000 */
[----:B------:R-:W-:Y:S02]  /*10bf0*/  SYNCS.ARRIVE.TRANS64.RED.A0T1 RZ, [UR45+0x30830], RZ ;  /* 0x030830ffffff79a7 */ /* 0x000fe4000820042d */
[----:B------:R-:W-:Y:S01]  /*10c00*/  ARRIVES.LDGSTSBAR.64.TRANSCNT [UR45+0x30830] ;  /* 0x03083000ff0079b0 */ /* 0x000fe20008000aad */
[----:B------:R-:W-:Y:S01]  /*10c10*/  NOP ;  /* 0x0000000000007918 */ /* 0x000fe20000000000 */
[----:B------:R-:W-:-:S13]  /*10c20*/  LOP3.LUT P1, RZ, R16, 0x20, RZ, 0xc0, !PT ;  /* 0x0000002010ff7812 */ /* 0x000fda000782c0ff */
[----:B0-----:R-:W-:Y:S05]  /*10c30*/  @!P1 BRA `(.L_x_1098) ;  /* 0x0000000000049947 */ /* 0x001fea0003800000 */
[----:B------:R-:W-:Y:S01]  /*10c40*/  BPT.TRAP 0x1 ;  /* 0x000000040000795c */ /* 0x000fe20000300000 */
.L_x_1098:
        /* <DEDUP_REMOVED lines=14> */
[----:B------:R-:W-:Y:S01]  /*10d30*/  MOV R2, 0x0 ;  /* 0x0000000000027802 */ /* 0x000fe20000000f00 */
        /* <DEDUP_REMOVED lines=15> */
.L_x_1099:
[----:B------:R-:W-:Y:S01]  /*10e30*/  UISETP.NE.AND UP0, UPT, UR48, URZ, UPT ;  /* 0x0000003f3000728c */ /* 0x000fe2000bf05270 */
[----:B------:R-:W-:Y:S01]  /*10e40*/  VIADD R0, R37, UR40 ;  /* 0x0000002825007c36 */ /* 0x000fe20008000000 */
[----:B------:R-:W0:Y:S01]  /*10e50*/  LDC R7, c[0x0][0x448] ;  /* 0x00011200ff077b82 */ /* 0x000e220000000800 */
[----:B------:R-:W-:Y:S01]  /*10e60*/  MOV R4, UR36 ;  /* 0x0000002400047c02 */ /* 0x000fe20008000f00 */
[----:B------:R-:W-:Y:S02]  /*10e70*/  IMAD.U32 R3, RZ, RZ, UR46 ;  /* 0x0000002eff037e24 */ /* 0x000fe4000f8e00ff */
[----:B------:R-:W-:Y:S01]  /*10e80*/  PLOP3.LUT P0, PT, PT, PT, UP0, 0x80, 0x0 ;  /* 0x000000000000781c */ /* 0x000fe20003f0f008 */
[----:B------:R-:W-:Y:S02]  /*10e90*/  IMAD.MOV.U32 R9, RZ, RZ, R0 ;  /* 0x000000ffff097224 */ /* 0x000fe400078e0000 */
[----:B------:R-:W-:Y:S02]  /*10ea0*/  IMAD.U32 R5, RZ, RZ, UR37 ;  /* 0x00000025ff057e24 */ /* 0x000fe4000f8e00ff */
[----:B------:R-:W-:-:S08]  /*10eb0*/  @UP0 ULDC UR4, c[0x0][0x44c] ;  /* 0x0001130000040ab9 */ /* 0x000fd00000000800 */
[----:B------:R-:W-:Y:S01]  /*10ec0*/  @P0 IMAD.HI.U32 R2, R0, UR4, RZ ;  /* 0x0000000400020c27 */ /* 0x000fe2000f8e00ff */
[----:B------:R-:W-:Y:S01]  /*10ed0*/  PLOP3.LUT P0, PT, PT, PT, UP0, 0x80, 0x0 ;  /* 0x000000000000781c */ /* 0x000fe20003f0f008 */
[----:B------:R-:W-:-:S12]  /*10ee0*/  @UP0 ULDC UR4, c[0x0][0x450] ;  /* 0x0001140000040ab9 */ /* 0x000fd80000000800 */
[----:B------:R-:W-:Y:S01]  /*10ef0*/  @P0 SHF.R.U32.HI R9, RZ, UR4, R2 ;  /* 0x00000004ff090c19 */ /* 0x000fe20008011602 */
[----:B------:R-:W-:Y:S01]  /*10f00*/  ULDC.64 UR4, c[0x0][0x2e0] ;  /* 0x0000b80000047ab9 */ /* 0x000fe20000000a00 */
[----:B------:R-:W-:Y:S02]  /*10f10*/  IMAD.MOV.U32 R2, RZ, RZ, R4 ;  /* 0x000000ffff027224 */ /* 0x000fe400078e0004 */
[----:B------:R-:W-:Y:S02]  /*10f20*/  IMAD R26, R26, UR4, RZ ;  /* 0x000000041a1a7c24 */ /* 0x000fe4000f8e02ff */
[----:B------:R-:W-:-:S04]  /*10f30*/  IMAD.WIDE.U32 R2, R23, UR4, R2 ;  /* 0x0000000417027c25 */ /* 0x000fc8000f8e0002 */
[----:B------:R-:W-:Y:S01]  /*10f40*/  IMAD R5, R23, UR5, R26 ;  /* 0x0000000517057c24 */ /* 0x000fe2000f8e021a */
[----:B------:R-:W-:-:S03]  /*10f50*/  ULDC.64 UR4, c[0x0][0x2d0] ;  /* 0x0000b40000047ab9 */ /* 0x000fc60000000a00 */
[----:B------:R-:W-:Y:S02]  /*10f60*/  IMAD.IADD R3, R3, 0x1, R5 ;  /* 0x0000000103037824 */ /* 0x000fe400078e0205 */
[----:B------:R-:W-:Y:S02]  /*10f70*/  IMAD.MOV R5, RZ, RZ, -R9 ;  /* 0x000000ffff057224 */ /* 0x000fe400078e0a09 */
[----:B------:R-:W-:-:S04]  /*10f80*/  IMAD.WIDE.U32 R2, R9, UR4, R2 ;  /* 0x0000000409027c25 */ /* 0x000fc8000f8e0002 */
[----:B0-----:R-:W-:Y:S01]  /*10f90*/  IMAD R5, R7, R5, R0 ;  /* 0x0000000507057224 */ /* 0x001fe200078e0200 */
[----:B------:R-:W-:-:S05]  /*10fa0*/  SHF.R.S32.HI R0, RZ, 0x1f, R9 ;  /* 0x0000001fff007819 */ /* 0x000fca0000011409 */
[----:B------:R-:W-:-:S04]  /*10fb0*/  IMAD R0, R0, UR4, RZ ;  /* 0x0000000400007c24 */ /* 0x000fc8000f8e02ff */
[----:B------:R-:W-:Y:S01]  /*10fc0*/  IMAD R9, R9, UR5, R0 ;  /* 0x0000000509097c24 */ /* 0x000fe2000f8e0200 */
[----:B------:R-:W-:Y:S01]  /*10fd0*/  SHF.R.S32.HI R0, RZ, 0x1f, R5 ;  /* 0x0000001fff007819 */ /* 0x000fe20000011405 */
[----:B------:R-:W-:-:S03]  /*10fe0*/  ULDC.64 UR4, c[0x0][0x2c8] ;  /* 0x0000b20000047ab9 */ /* 0x000fc60000000a00 */
[----:B------:R-:W-:Y:S01]  /*10ff0*/  IADD3 R3, R3, R9, RZ ;  /* 0x0000000903037210 */ /* 0x000fe20007ffe0ff */
[----:B------:R-:W-:-:S04]  /*11000*/  IMAD R0, R0, UR4, RZ ;  /* 0x0000000400007c24 */ /* 0x000fc8000f8e02ff */
[C---:B------:R-:W-:Y:S02]  /*11010*/  IMAD R9, R5.reuse, UR5, R0 ;  /* 0x0000000505097c24 */ /* 0x040fe4000f8e0200 */
[----:B------:R-:W-:Y:S01]  /*11020*/  IMAD.WIDE.U32 R2, R5, UR4, R2 ;  /* 0x0000000405027c25 */ /* 0x000fe2000f8e0002 */
[----:B------:R-:W-:-:S03]  /*11030*/  ULDC.64 UR4, c[0x0][0x280] ;  /* 0x0000a00000047ab9 */ /* 0x000fc60000000a00 */
[----:B------:R-:W-:Y:S01]  /*11040*/  IMAD.IADD R3, R3, 0x1, R9 ;  /* 0x0000000103037824 */ /* 0x000fe200078e0209 */
[C---:B------:R-:W-:Y:S01]  /*11050*/  LEA R0, P0, R2.reuse, UR4, 0x1 ;  /* 0x0000000402007c11 */ /* 0x040fe2000f8008ff */
[----:B------:R-:W-:Y:S02]  /*11060*/  ULDC UR4, c[0x0][0x2b8] ;  /* 0x0000ae0000047ab9 */ /* 0x000fe40000000800 */
[----:B------:R-:W-:Y:S02]  /*11070*/  ISETP.GE.AND P4, PT, R25, UR4, PT ;  /* 0x0000000419007c0c */ /* 0x000fe4000bf86270 */
[----:B------:R-:W-:Y:S01]  /*11080*/  LEA.HI.X R6, R2, UR5, R3, 0x1, P0 ;  /* 0x0000000502067c11 */ /* 0x000fe200080f0c03 */
[----:B------:R-:W-:Y:S01]  /*11090*/  UMOV UR5, 0xffffffff ;  /* 0xffffffff00057882 */ /* 0x000fe20000000000 */
[----:B------:R-:W-:Y:S02]  /*110a0*/  ISETP.GE.AND P3, PT, R36, UR4, PT ;  /* 0x0000000424007c0c */ /* 0x000fe4000bf66270 */
[----:B------:R-:W-:-:S02]  /*110b0*/  ISETP.GE.AND P2, PT, R35, UR4, PT ;  /* 0x0000000423007c0c */ /* 0x000fc4000bf46270 */
[----:B------:R-:W-:Y:S01]  /*110c0*/  ISETP.GE.AND P1, PT, R34, UR4, PT ;  /* 0x0000000422007c0c */ /* 0x000fe2000bf26270 */
[----:B------:R-:W-:-:S12]  /*110d0*/  BRA.DIV UR5, `(.L_x_1100) ;  /* 0x0000002a05507947 */ /* 0x000fd8000b800000 */
[----:B------:R-:W-:Y:S01]  /*110e0*/  SHFL.IDX PT, R3, R6, RZ, 0x181f ;  /* 0x00181fff06037589 */ /* 0x000fe200000e0000 */
[----:B------:R-:W-:Y:S01]  /*110f0*/  ULDC UR4, c[0x0][0x288] ;  /* 0x0000a20000047ab9 */ /* 0x000fe20000000800 */
[----:B------:R-:W-:Y:S02]  /*11100*/  VIADD R8, R28, UR40 ;  /* 0x000000281c087c36 */ /* 0x000fe40008000000 */
        /* <DEDUP_REMOVED lines=13> */
[----:B------:R-:W-:Y:S01]  /*111e0*/  ISETP.GE.AND P0, PT, R10, R7, PT ;  /* 0x000000070a00720c */ /* 0x000fe20003f06270 */
[----:B------:R-:W-:-:S02]  /*111f0*/  VIADD R10, R8, 0x20 ;  /* 0x00000020080a7836 */ /* 0x000fc40000000000 */
[----:B0-----:R-:W-:Y:S10]  /*11200*/  SHFL.IDX PT, R3, R6, 0x2, 0x181f ;  /* 0x00581f0006037f89 */ /* 0x001ff400000e0000 */
[----:B-1----:R-:W-:Y:S01]  /*11210*/  @!P0 IMAD.WIDE.U32 R4, R25, 0x2, R4 ;  /* 0x0000000219048825 */ /* 0x002fe200078e0004 */
[----:B------:R-:W-:Y:S01]  /*11220*/  @!P0 LEA R21, R30, UR45, 0x1 ;  /* 0x0000002d1e158c11 */ /* 0x000fe2000f8e08ff */
[----:B------:R-:W0:Y:S04]  /*11230*/  SHFL.IDX PT, R2, R0, 0x2, 0x181f ;  /* 0x00581f0000027f89 */ /* 0x000e2800000e0000 */
[----:B------:R-:W-:Y:S04]  /*11240*/  @!P0 LDGSTS.E.BYPASS.LTC128B.128 [R21+0x10c00], desc[UR60][R4.64], !P4 ;  /* 0x10c0000004158fae */ /* 0x000fe8000e101d7c */
[----:B------:R-:W-:Y:S04]  /*11250*/  @!P0 LDGSTS.E.BYPASS.LTC128B.128 [R21+0x14c00], desc[UR60][R4.64+0x80], !P3 ;  /* 0x14c0008004158fae */ /* 0x000fe8000d901d7c */
[----:B------:R-:W-:Y:S04]  /*11260*/  @!P0 LDGSTS.E.BYPASS.LTC128B.128 [R21+0x18c00], desc[UR60][R4.64+0x100], !P2 ;  /* 0x18c0010004158fae */ /* 0x000fe8000d101d7c */
[----:B------:R1:W-:Y:S01]  /*11270*/  @!P0 LDGSTS.E.BYPASS.LTC128B.128 [R21+0x1cc00], desc[UR60][R4.64+0x180], !P1 ;  /* 0x1cc0018004158fae */ /* 0x0003e2000c901d7c */
[----:B------:R-:W-:-:S02]  /*11280*/  ISETP.GE.AND P0, PT, R10, R7, PT ;  /* 0x000000070a00720c */ /* 0x000fc40003f06270 */
[----:B------:R-:W-:Y:S01]  /*11290*/  IADD3 R10, R8, 0x30, RZ ;  /* 0x00000030080a7810 */ /* 0x000fe20007ffe0ff */
        /* <DEDUP_REMOVED lines=46> */
.L_x_1164:
[----:B------:R-:W-:Y:S01]  /*11580*/  VIADD R8, R8, 0x70 ;  /* 0x0000007008087836 */ /* 0x000fe20000000000 */
[----:B------:R-:W-:Y:S01]  /*11590*/  BSSY B0, `(.L_x_1101) ;  /* 0x000000e000007945 */ /* 0x000fe20003800000 */
[----:B-1----:R-:W-:Y:S01]  /*115a0*/  MOV R2, R14 ;  /* 0x0000000e00027202 */ /* 0x002fe20000000f00 */
[----:B------:R-:W-:Y:S02]  /*115b0*/  IMAD.MOV.U32 R3, RZ, RZ, R6 ;  /* 0x000000ffff037224 */ /* 0x000fe400078e0006 */
[----:B------:R-:W-:-:S13]  /*115c0*/  ISETP.GE.AND P0, PT, R8, R7, PT ;  /* 0x000000070800720c */ /* 0x000fda0003f06270 */
[----:B------:R-:W-:Y:S05]  /*115d0*/  @P0 BRA `(.L_x_1102) ;  /* 0x0000000000240947 */ /* 0x000fea0003800000 */
[----:B------:R-:W-:Y:S01]  /*115e0*/  IMAD.WIDE.U32 R2, R25, 0x2, R2 ;  /* 0x0000000219027825 */ /* 0x000fe200078e0002 */
        /* <DEDUP_REMOVED lines=8> */
.L_x_1102:
[----:B------:R-:W-:Y:S05]  /*11670*/  BSYNC B0 ;  /* 0x0000000000007941 */ /* 0x000fea0003800000 */
.L_x_1101:
[----:B------:R-:W-:Y:S01]  /*11680*/  NOP ;  /* 0x0000000000007918 */ /* 0x000fe20000000000 */
[----:B------:R-:W-:Y:S01]  /*11690*/  SYNCS.ARRIVE.TRANS64.RED.A0T1 RZ, [UR45+0x30800], RZ ;  /* 0x030800ffffff79a7 */ /* 0x000fe2000820042d */
[----:B------:R-:W-:Y:S01]  /*116a0*/  IMAD.MOV.U32 R0, RZ, RZ, 0x1 ;  /* 0x00000001ff007424 */ /* 0x000fe200078e00ff */
[----:B------:R-:W-:Y:S01]  /*116b0*/  ARRIVES.LDGSTSBAR.64.TRANSCNT [UR45+0x30800] ;  /* 0x03080000ff0079b0 */ /* 0x000fe20008000aad */
[----:B------:R-:W-:Y:S02]  /*116c0*/  VIADD R19, R19, 0xfffffffe ;  /* 0xfffffffe13137836 */ /* 0x000fe40000000000 */
[----:B------:R-:W-:Y:S01]  /*116d0*/  IMAD.MOV.U32 R23, RZ, RZ, 0x1 ;  /* 0x00000001ff177424 */ /* 0x000fe200078e00ff */
[----:B------:R-:W-:Y:S01]  /*116e0*/  SHF.L.U32 R0, R0, 0x1f, RZ ;  /* 0x0000001f00007819 */ /* 0x000fe200000006ff */
[----:B------:R-:W-:Y:S01]  /*116f0*/  NOP ;  /* 0x0000000000007918 */ /* 0x000fe20000000000 */
[----:B------:R-:W-:Y:S02]  /*11700*/  SYNCS.ARRIVE.TRANS64.A1T0 RZ, [UR45+0x30800], RZ ;  /* 0x030800ffffff79a7 */ /* 0x000fe4000810002d */
[----:B------:R-:W1:Y:S02]  /*11710*/  SYNCS.PHASECHK.TRANS64.TRYWAIT P0, [UR45+0x30820], R0 ;  /* 0x03082000ff0075a7 */ /* 0x000e64000800016d */
[----:B-1----:R-:W-:Y:S05]  /*11720*/  @!P0 BRA `(.L_x_1103) ;  /* 0x0000002c00608947 */ /* 0x002fea0003800000 */
.L_x_1165:
[----:B------:R-:W-:Y:S02]  /*11730*/  ISETP.GE.AND P0, PT, R19, UR49, PT ;  /* 0x0000003113007c0c */ /* 0x000fe4000bf06270 */
[----:B------:R-:W-:-:S11]  /*11740*/  MOV R20, RZ ;  /* 0x000000ff00147202 */ /* 0x000fd60000000f00 */
[----:B------:R-:W-:Y:S05]  /*11750*/  @!P0 BRA `(.L_x_1104) ;  /* 0x0000001000088947 */ /* 0x000fea0003800000 */
[----:B0-----:R-:W0:Y:S01]  /*11760*/  S2R R2, SR_TID.X ;  /* 0x0000000000027919 */ /* 0x001e220000002100 */
[----:B------:R-:W-:Y:S01]  /*11770*/  UIADD3 UR4, UR44, 0x1, URZ ;  /* 0x000000012c047890 */ /* 0x000fe2000fffe03f */
[----:B------:R-:W-:Y:S01]  /*11780*/  LOP3.LUT R3, RZ, UR42, RZ, 0x33, !PT ;  /* 0x0000002aff037c12 */ /* 0x000fe2000f8e33ff */
[----:B------:R-:W-:Y:S01]  /*11790*/  BSSY B0, `(.L_x_1104) ;  /* 0x00000fe000007945 */ /* 0x000fe20003800000 */
[----:B------:R-:W-:Y:S01]  /*117a0*/  LOP3.LUT R5, RZ, UR41, RZ, 0x33, !PT ;  /* 0x00000029ff057c12 */ /* 0x000fe2000f8e33ff */
[----:B------:R-:W-:Y:S01]  /*117b0*/  UIMAD UR4, UR4, UR38, URZ ;  /* 0x00000026040472a4 */ /* 0x000fe2000f8e023f */
[----:B------:R-:W-:-:S05]  /*117c0*/  MOV R19, RZ ;  /* 0x000000ff00137202 */ /* 0x000fca0000000f00 */
[----:B------:R-:W-:Y:S01]  /*117d0*/  LOP3.LUT R0, RZ, UR4, RZ, 0x33, !PT ;  /* 0x00000004ff007c12 */ /* 0x000fe2000f8e33ff */
[----:B------:R-:W-:Y:S02]  /*117e0*/  ULDC UR4, c[0x0][0x2f4] ;  /* 0x0000bd0000047ab9 */ /* 0x000fe40000000800 */
[----:B------:R-:W-:Y:S02]  /*117f0*/  ISETP.GE.AND P4, PT, R25, UR4, PT ;  /* 0x0000000419007c0c */ /* 0x000fe4000bf86270 */
[----:B------:R-:W-:Y:S02]  /*11800*/  VIADDMNMX R0, R0, -UR43, R3, !PT ;  /* 0x8000002b00007c46 */ /* 0x000fe4000f800103 */
[----:B------:R-:W-:Y:S02]  /*11810*/  ISETP.GE.AND P3, PT, R36, UR4, PT ;  /* 0x0000000424007c0c */ /* 0x000fe4000bf66270 */
[----:B------:R-:W-:Y:S02]  /*11820*/  VIMNMX R0, R0, R5, !PT ;  /* 0x0000000500007248 */ /* 0x000fe40007fe0100 */
[----:B------:R-:W-:-:S02]  /*11830*/  ISETP.GE.AND P2, PT, R35, UR4, PT ;  /* 0x0000000423007c0c */ /* 0x000fc4000bf46270 */
[----:B------:R-:W-:Y:S02]  /*11840*/  IADD3 R27, -R0, -0x2, RZ ;  /* 0xfffffffe001b7810 */ /* 0x000fe40007ffe1ff */
        /* <DEDUP_REMOVED lines=9> */
[----:B------:R-:W-:-:S02]  /*118e0*/  IMAD.MOV.U32 R22, RZ, RZ, 0x1 ;  /* 0x00000001ff167424 */ /* 0x000fc400078e00ff */
[----:B------:R-:W-:-:S07]  /*118f0*/  VIADD R0, R3, 0x80 ;  /* 0x0000008003007836 */ /* 0x000fce0000000000 */
.L_x_1117:
[----:B------:R-:W2:Y:S01]  /*11900*/  LDL R8, [R1] ;  /* 0x0000000001087983 */ /* 0x000ea20000100800 */
[----:B------:R-:W0:Y:S01]  /*11910*/  LDC R2, c[0x0][0x430] ;  /* 0x00010c00ff027b82 */ /* 0x000e220000000800 */
[----:B------:R-:W-:Y:S01]  /*11920*/  ISETP.GT.U32.AND P6, PT, R37, 0x3f, PT ;  /* 0x0000003f2500780c */ /* 0x000fe20003fc4070 */
[----:B------:R-:W-:-:S12]  /*11930*/  IMAD.MOV.U32 R9, RZ, RZ, R10 ;  /* 0x000000ffff097224 */ /* 0x000fd800078e000a */
[----:B------:R-:W2:Y:S01]  /*11940*/  @!P6 LDC.64 R6, c[0x0][0x428] ;  /* 0x00010a00ff06eb82 */ /* 0x000ea20000000a00 */
[----:B0-----:R-:W-:-:S13]  /*11950*/  ISETP.NE.AND P0, PT, R2, 0x1, PT ;  /* 0x000000010200780c */ /* 0x001fda0003f05270 */
[----:B------:R-:W0:Y:S08]  /*11960*/  @P0 LDC R3, c[0x0][0x434] ;  /* 0x00010d00ff030b82 */ /* 0x000e300000000800 */
[----:B-1----:R-:W1:Y:S01]  /*11970*/  @P0 LDC R5, c[0x0][0x438] ;  /* 0x00010e00ff050b82 */ /* 0x002e620000000800 */
[----:B0-----:R-:W-:-:S05]  /*11980*/  @P0 IMAD.HI.U32 R2, R10, R3, RZ ;  /* 0x000000030a020227 */ /* 0x001fca00078e00ff */
[----:B-1----:R-:W-:Y:S02]  /*11990*/  @P0 SHF.R.U32.HI R9, RZ, R5, R2 ;  /* 0x00000005ff090219 */ /* 0x002fe40000011602 */
[----:B------:R-:W0:Y:S02]  /*119a0*/  @!P6 LDC.64 R4, c[0x0][0x418] ;  /* 0x00010600ff04eb82 */ /* 0x000e240000000a00 */
[----:B------:R-:W-:Y:S01]  /*119b0*/  @!P6 SHF.R.S32.HI R3, RZ, 0x1f, R9 ;  /* 0x0000001fff03e819 */ /* 0x000fe20000011409 */
[----:B--2---:R-:W-:-:S04]  /*119c0*/  @!P6 IMAD R2, R8, R6, RZ ;  /* 0x000000060802e224 */ /* 0x004fc800078e02ff */
[----:B------:R-:W-:Y:S02]  /*119d0*/  @!P6 IMAD R7, R33, R7, R2 ;  /* 0x000000072107e224 */ /* 0x000fe400078e0202 */
[----:B------:R-:W-:-:S04]  /*119e0*/  @!P6 IMAD.MOV.U32 R2, RZ, RZ, R9 ;  /* 0x000000ffff02e224 */ /* 0x000fc800078e0009 */
[----:B------:R-:W-:-:S04]  /*119f0*/  @!P6 IMAD.WIDE.U32 R2, R33, R6, R2 ;  /* 0x000000062102e225 */ /* 0x000fc800078e0002 */
[----:B------:R-:W-:Y:S01]  /*11a00*/  @!P6 IMAD.IADD R3, R7, 0x1, R3 ;  /* 0x000000010703e824 */ /* 0x000fe200078e0203 */
[----:B0-----:R-:W-:Y:S01]  /*11a10*/  @!P6 LEA R4, P0, R2, R4, 0x2 ;  /* 0x000000040204e211 */ /* 0x001fe200078010ff */
[----:B------:R-:W-:-:S03]  /*11a20*/  IMAD.MOV.U32 R6, RZ, RZ, RZ ;  /* 0x000000ffff067224 */ /* 0x000fc600078e00ff */
[----:B------:R-:W-:-:S05]  /*11a30*/  @!P6 LEA.HI.X R5, R2, R5, R3, 0x2, P0 ;  /* 0x000000050205e211 */ /* 0x000fca00000f1403 */
[----:B------:R0:W5:Y:S01]  /*11a40*/  @!P6 LDG.E R6, desc[UR60][R4.64] ;  /* 0x0000003c0406e981 */ /* 0x000162000c1e1900 */
[----:B------:R-:W-:Y:S02]  /*11a50*/  LOP3.LUT P5, RZ, R16, 0x20, RZ, 0xc0, !PT ;  /* 0x0000002010ff7812 */ /* 0x000fe400078ac0ff */
[----:B------:R-:W-:-:S04]  /*11a60*/  IADD3 R20, R19, 0x1, RZ ;  /* 0x0000000113147810 */ /* 0x000fc80007ffe0ff */
[----:B------:R-:W-:-:S04]  /*11a70*/  ISETP.NE.AND P0, PT, R20, 0x2, PT ;  /* 0x000000021400780c */ /* 0x000fc80003f05270 */
[----:B------:R-:W-:Y:S02]  /*11a80*/  SEL R23, RZ, 0x1, P0 ;  /* 0x00000001ff177807 */ /* 0x000fe40000000000 */
[----:B------:R-:W-:Y:S02]  /*11a90*/  SEL R20, R20, RZ, P0 ;  /* 0x000000ff14147207 */ /* 0x000fe40000000000 */
[----:B------:R-:W-:Y:S01]  /*11aa0*/  LOP3.LUT R23, R22, R23, RZ, 0x3c, !PT ;  /* 0x0000001716177212 */ /* 0x000fe200078e3cff */
[----:B0-----:R-:W-:Y:S06]  /*11ab0*/  @!P5 BRA `(.L_x_1105) ;  /* 0x000000000004d947 */ /* 0x001fec0003800000 */
[----:B------:R-:W-:Y:S01]  /*11ac0*/  BPT.TRAP 0x1 ;  /* 0x000000040000795c */ /* 0x000fe20000300000 */
.L_x_1105:
[----:B------:R-:W-:Y:S01]  /*11ad0*/  LEA R21, R20, UR45, 0x3 ;  /* 0x0000002d14157c11 */ /* 0x000fe2000f8e18ff */
[----:B------:R-:W-:Y:S01]  /*11ae0*/  BSSY B1, `(.L_x_1106) ;  /* 0x0000004000017945 */ /* 0x000fe20003800000 */
[----:B------:R-:W-:-:S04]  /*11af0*/  SHF.L.U32 R2, R23, 0x1f, RZ ;  /* 0x0000001f17027819 */ /* 0x000fc800000006ff */
[----:B------:R-:W0:Y:S02]  /*11b00*/  SYNCS.PHASECHK.TRANS64.TRYWAIT P0, [R21+URZ+0x30840], R2 ;  /* 0x03084002150075a7 */ /* 0x000e24000800017f */
[----:B0-----:R-:W-:Y:S05]  /*11b10*/  @!P0 BRA `(.L_x_1107) ;  /* 0x00000028007c8947 */ /* 0x001fea0003800000 */
.L_x_1166:
[----:B------:R-:W-:Y:S05]  /*11b20*/  BSYNC B1 ;  /* 0x0000000000017941 */ /* 0x000fea0003800000 */
.L_x_1106:
        /* <DEDUP_REMOVED lines=9> */
[----:B0-----:R-:W-:-:S04]  /*11bc0*/  IMAD R2, R24, UR4, RZ ;  /* 0x0000000418027c24 */ /* 0x001fc8000f8e02ff */
[C---:B------:R-:W-:Y:S02]  /*11bd0*/  IMAD R5, R7.reuse, UR5, R2 ;  /* 0x0000000507057c24 */ /* 0x040fe4000f8e0202 */
        /* <DEDUP_REMOVED lines=20> */
[----:B------:R-:W-:Y:S02]  /*11d20*/  LOP3.LUT R16, R16, 0xfffff7ff, RZ, 0xc0, !PT ;  /* 0xfffff7ff10107812 */ /* 0x000fe400078ec0ff */
[----:B------:R-:W1:Y:S01]  /*11d30*/  SHFL.IDX PT, R3, R31, RZ, 0x181f ;  /* 0x00181fff1f037589 */ /* 0x000e6200000e0000 */
[----:B------:R-:W-:Y:S02]  /*11d40*/  LEA R29, R29, UR45, 0x1 ;  /* 0x0000002d1d1d7c11 */ /* 0x000fe4000f8e08ff */
[----:B------:R-:W-:Y:S01]  /*11d50*/  @P1 LOP3.LUT R16, R16, 0x800, RZ, 0xfc, !PT ;  /* 0x0000080010101812 */ /* 0x000fe200078efcff */
[----:B------:R-:W2:Y:S03]  /*11d60*/  SHFL.IDX PT, R2, R28, 0x1, 0x181f ;  /* 0x00381f001c027f89 */ /* 0x000ea600000e0000 */
[----:B------:R-:W-:-:S02]  /*11d70*/  LOP3.LUT P1, RZ, R16, 0x10, RZ, 0xc0, !PT ;  /* 0x0000001010ff7812 */ /* 0x000fc4000782c0ff */
[----:B------:R-:W-:Y:S02]  /*11d80*/  LOP3.LUT P6, RZ, R16, 0x4, RZ, 0xc0, !PT ;  /* 0x0000000410ff7812 */ /* 0x000fe400078cc0ff */
[-C--:B0-----:R-:W-:Y:S02]  /*11d90*/  IADD3 R8, P0, R14, R11.reuse, RZ ;  /* 0x0000000b0e087210 */ /* 0x081fe40007f1e0ff */
[----:B------:R-:W-:Y:S03]  /*11da0*/  SHFL.IDX PT, R14, R28, 0x3, 0x181f ;  /* 0x00781f001c0e7f89 */ /* 0x000fe600000e0000 */
[----:B-1----:R-:W-:Y:S02]  /*11db0*/  IMAD.X R9, RZ, RZ, R3, P0 ;  /* 0x000000ffff097224 */ /* 0x002fe400000e0603 */
[----:B------:R-:W0:Y:S01]  /*11dc0*/  SHFL.IDX PT, R3, R31, 0x1, 0x181f ;  /* 0x00381f001f037f89 */ /* 0x000e2200000e0000 */
[----:B--2---:R-:W-:-:S03]  /*11dd0*/  IADD3 R4, P0, R2, R11, RZ ;  /* 0x0000000b02047210 */ /* 0x004fc60007f1e0ff */
[----:B------:R-:W1:Y:S04]  /*11de0*/  SHFL.IDX PT, R2, R28, 0x2, 0x181f ;  /* 0x00581f001c027f89 */ /* 0x000e6800000e0000 */
[----:B------:R2:W-:Y:S01]  /*11df0*/  LDGSTS.E.BYPASS.LTC128B.128 [R29+0x20400], desc[UR60][R8.64], !P1 ;  /* 0x20400000081d7fae */ /* 0x0005e2000c901d7c */
[----:B0-----:R-:W-:-:S03]  /*11e00*/  IMAD.X R5, RZ, RZ, R3, P0 ;  /* 0x000000ffff057224 */ /* 0x001fc600000e0603 */
[----:B------:R-:W0:Y:S01]  /*11e10*/  SHFL.IDX PT, R3, R31, 0x2, 0x181f ;  /* 0x00581f001f037f89 */ /* 0x000e2200000e0000 */
[----:B-1----:R-:W-:-:S03]  /*11e20*/  IADD3 R2, P0, R2, R11, RZ ;  /* 0x0000000b02027210 */ /* 0x002fc60007f1e0ff */
[----:B------:R-:W1:Y:S01]  /*11e30*/  SHFL.IDX PT, R31, R31, 0x3, 0x181f ;  /* 0x00781f001f1f7f89 */ /* 0x000e6200000e0000 */
[----:B0-----:R-:W-:Y:S02]  /*11e40*/  IADD3.X R3, RZ, R3, RZ, P0, !PT ;  /* 0x00000003ff037210 */ /* 0x001fe400007fe4ff */
        /* <DEDUP_REMOVED lines=11> */
[----:B------:R2:W-:Y:S04]  /*11f00*/  LDGSTS.E.BYPASS.LTC128B.128 [R29+0x25400], desc[UR60][R2.64+0x100], !P6 ;  /* 0x25400100021d7fae */ /* 0x0005e8000f101d7c */
[----:B-1----:R2:W-:Y:S02]  /*11f10*/  LDGSTS.E.BYPASS.LTC128B.128 [R29+0x27400], desc[UR60][R2.64+0x180], !P5 ;  /* 0x27400180021d7fae */ /* 0x0025e4000e901d7c */
.L_x_1176:
[----:B--2---:R-:W-:Y:S01]  /*11f20*/  IMAD.SHL.U32 R2, R25, 0x2, RZ ;  /* 0x0000000219027824 */ /* 0x004fe200078e00ff */
[----:B------:R-:W-:Y:S02]  /*11f30*/  P2R R4, PR, RZ, 0x2 ;  /* 0x00000002ff047803 */ /* 0x000fe40000000000 */
        /* <DEDUP_REMOVED lines=15> */
.L_x_1109:
        /* <DEDUP_REMOVED lines=10> */
.L_x_1110:
[----:B------:R1:W-:Y:S01]  /*120d0*/  SYNCS.ARRIVE.TRANS64.A1T0 RZ, [R21+URZ+0x30830], RZ ;  /* 0x030830ff15ff79a7 */ /* 0x0003e2000810003f */
[----:B------:R-:W-:Y:S05]  /*120e0*/  @!P6 BRA `(.L_x_1111) ;  /* 0x000000000004e947 */ /* 0x000fea0003800000 */
[----:B------:R-:W-:Y:S01]  /*120f0*/  BPT.TRAP 0x1 ;  /* 0x000000040000795c */ /* 0x000fe20000300000 */
.L_x_1111:
[----:B0-----:R-:W-:Y:S01]  /*12100*/  SHF.L.U32 R3, R22, 0x1f, RZ ;  /* 0x0000001f16037819 */ /* 0x001fe200000006ff */
[----:B------:R-:W-:Y:S01]  /*12110*/  BSSY B1, `(.L_x_1112) ;  /* 0x0000004000017945 */ /* 0x000fe20003800000 */
[----:B------:R-:W-:-:S04]  /*12120*/  LEA R4, R19, UR45, 0x3 ;  /* 0x0000002d13047c11 */ /* 0x000fc8000f8e18ff */
[----:B------:R-:W0:Y:S02]  /*12130*/  SYNCS.PHASECHK.TRANS64.TRYWAIT P0, [R4+URZ+0x30860], R3 ;  /* 0x03086003040075a7 */ /* 0x000e24000800017f */
[----:B0-----:R-:W-:Y:S05]  /*12140*/  @!P0 BRA `(.L_x_1113) ;  /* 0x0000002800648947 */ /* 0x001fea0003800000 */
.L_x_1177:
[----:B------:R-:W-:Y:S05]  /*12150*/  BSYNC B1 ;  /* 0x0000000000017941 */ /* 0x000fea0003800000 */
.L_x_1112:
[----:B------:R-:W-:Y:S01]  /*12160*/  UMOV UR4, 0xffffffff ;  /* 0xffffffff00047882 */ /* 0x000fe20000000000 */
[----:B------:R-:W-:Y:S02]  /*12170*/  IMAD R5, R19, 0x4000, R30 ;  /* 0x0000400013057824 */ /* 0x000fe400078e021e */
[----:B------:R-:W-:Y:S01]  /*12180*/  IMAD.SHL.U32 R8, R25, 0x2, RZ ;  /* 0x0000000219087824 */ /* 0x000fe200078e00ff */
[----:B------:R-:W-:Y:S06]  /*12190*/  BRA.DIV UR4, `(.L_x_1114) ;  /* 0x0000002a04647947 */ /* 0x000fec000b800000 */
[----:B------:R-:W2:Y:S01]  /*121a0*/  SHFL.IDX PT, R14, R17, RZ, 0x181f ;  /* 0x00181fff110e7589 */ /* 0x000ea200000e0000 */
[----:B------:R-:W-:-:S03]  /*121b0*/  LEA R5, R5, UR45, 0x1 ;  /* 0x0000002d05057c11 */ /* 0x000fc6000f8e08ff */
[----:B0-----:R-:W0:Y:S01]  /*121c0*/  SHFL.IDX PT, R3, R18, RZ, 0x181f ;  /* 0x00181fff12037589 */ /* 0x001e2200000e0000 */
[----:B--2---:R-:W-:-:S03]  /*121d0*/  IADD3 R2, P0, R14, R8, RZ ;  /* 0x000000080e027210 */ /* 0x004fc60007f1e0ff */
[----:B------:R-:W2:Y:S01]  /*121e0*/  SHFL.IDX PT, R14, R17, 0x1, 0x181f ;  /* 0x00381f00110e7f89 */ /* 0x000ea200000e0000 */
[----:B0-----:R-:W-:Y:S02]  /*121f0*/  IADD3.X R3, RZ, R3, RZ, P0, !PT ;  /* 0x00000003ff037210 */ /* 0x001fe400007fe4ff */
        /* <DEDUP_REMOVED lines=33> */
.L_x_1187:
[----:B0--3--:R-:W-:Y:S01]  /*12410*/  IADD3 R2, P0, R14, R8, RZ ;  /* 0x000000080e027210 */ /* 0x009fe20007f1e0ff */
[----:B------:R-:W-:Y:S02]  /*12420*/  ULDC.64 UR4, c[0x0][0x328] ;  /* 0x0000ca0000047ab9 */ /* 0x000fe40000000a00 */
        /* <DEDUP_REMOVED lines=14> */
[----:B------:R-:W-:Y:S01]  /*12510*/  PLOP3.LUT P0, PT, PT, PT, PT, 0x80, 0x0 ;  /* 0x000000000000781c */ /* 0x000fe20003f0f070 */
[----:B------:R-:W-:Y:S01]  /*12520*/  NOP ;  /* 0x0000000000007918 */ /* 0x000fe20000000000 */
[----:B0-----:R-:W-:Y:S01]  /*12530*/  IMAD.WIDE.U32 R2, R7, UR4, RZ ;  /* 0x0000000407027c25 */ /* 0x001fe2000f8e00ff */
[----:B------:R-:W-:-:S03]  /*12540*/  ULDC.64 UR4, c[0x0][0x338] ;  /* 0x0000ce0000047ab9 */ /* 0x000fc60000000a00 */
[----:B------:R-:W-:Y:S02]  /*12550*/  IMAD.IADD R3, R3, 0x1, R9 ;  /* 0x0000000103037824 */ /* 0x000fe400078e0209 */
[----:B------:R-:W-:Y:S02]  /*12560*/  IMAD R7, R26, UR4, RZ ;  /* 0x000000041a077c24 */ /* 0x000fe4000f8e02ff */
[----:B------:R-:W-:-:S04]  /*12570*/  IMAD.WIDE.U32 R2, R6, UR4, R2 ;  /* 0x0000000406027c25 */ /* 0x000fc8000f8e0002 */
[----:B------:R-:W-:-:S05]  /*12580*/  IMAD R7, R6, UR5, R7 ;  /* 0x0000000506077c24 */ /* 0x000fca000f8e0207 */
[----:B------:R-:W-:-:S07]  /*12590*/  IADD3 R19, R3, R7, RZ ;  /* 0x0000000703137210 */ /* 0x000fce0007ffe0ff */
.L_x_1115:
        /* <DEDUP_REMOVED lines=10> */
.L_x_1116:
[----:B------:R-:W-:Y:S01]  /*12640*/  R2UR UR4, R32 ;  /* 0x00000000200472ca */ /* 0x000fe200000e0000 */
[----:B------:R-:W-:Y:S01]  /*12650*/  ULDC.64 UR6, c[0x0][0x330] ;  /* 0x0000cc0000067ab9 */ /* 0x000fe20000000a00 */
[----:B------:R-:W-:Y:S01]  /*12660*/  IMAD.MOV.U32 R18, RZ, RZ, R2 ;  /* 0x000000ffff127224 */ /* 0x000fe200078e0002 */
[----:B------:R-:W-:Y:S01]  /*12670*/  IADD3 R27, R27, -0x1, RZ ;  /* 0xffffffff1b1b7810 */ /* 0x000fe20007ffe0ff */
[----:B------:R-:W-:Y:S01]  /*12680*/  IMAD.U32 R3, RZ, RZ, UR6 ;  /* 0x00000006ff037e24 */ /* 0x000fe2000f8e00ff */
[----:B------:R0:W-:Y:S01]  /*12690*/  SYNCS.ARRIVE.TRANS64.A1T0 RZ, [R4+URZ+0x30850], RZ ;  /* 0x030850ff04ff79a7 */ /* 0x0001e2000810003f */
[----:B------:R-:W-:Y:S02]  /*126a0*/  VIADD R0, R0, 0x40 ;  /* 0x0000004000007836 */ /* 0x000fe40000000000 */
[----:B------:R-:W-:-:S04]  /*126b0*/  IMAD.WIDE.U32 R18, R3, UR39, R18 ;  /* 0x0000002703127c25 */ /* 0x000fc8000f8e0012 */
[----:B------:R-:W-:Y:S01]  /*126c0*/  VIADD R10, R10, 0xffffffc0 ;  /* 0xffffffc00a0a7836 */ /* 0x000fe20000000000 */
[----:B------:R-:W-:Y:S01]  /*126d0*/  UIMAD UR4, UR4, UR6, URZ ;  /* 0x00000006040472a4 */ /* 0x000fe2000f8e023f */
[----:B------:R-:W-:-:S03]  /*126e0*/  IMAD.MOV.U32 R22, RZ, RZ, R23 ;  /* 0x000000ffff167224 */ /* 0x000fc600078e0017 */
[----:B------:R-:W-:-:S03]  /*126f0*/  UIMAD UR4, UR39, UR7, UR4 ;  /* 0x00000007270472a4 */ /* 0x000fc6000f8e0204 */
[----:B------:R-:W-:Y:S02]  /*12700*/  ULDC.64 UR6, c[0x0][0x318] ;  /* 0x0000c60000067ab9 */ /* 0x000fe40000000a00 */
[----:B------:R-:W-:Y:S01]  /*12710*/  LEA R17, P0, R18, UR6, 0x1 ;  /* 0x0000000612117c11 */ /* 0x000fe2000f8008ff */
[----:B------:R-:W-:Y:S02]  /*12720*/  VIADD R3, R19, UR4 ;  /* 0x0000000413037c36 */ /* 0x000fe40008000000 */
[----:B------:R-:W-:-:S03]  /*12730*/  IMAD.MOV.U32 R19, RZ, RZ, R20 ;  /* 0x000000ffff137224 */ /* 0x000fc600078e0014 */
[----:B------:R-:W-:Y:S02]  /*12740*/  LEA.HI.X R18, R18, UR7, R3, 0x1, P0 ;  /* 0x0000000712127c11 */ /* 0x000fe400080f0c03 */
[----:B------:R-:W-:-:S13]  /*12750*/  ISETP.GT.AND P0, PT, R27, UR49, PT ;  /* 0x000000311b007c0c */ /* 0x000fda000bf04270 */
[----:B0-----:R-:W-:Y:S05]  /*12760*/  @P0 BRA `(.L_x_1117) ;  /* 0xfffffff000640947 */ /* 0x001fea000383ffff */
[----:B------:R-:W-:Y:S05]  /*12770*/  BSYNC B0 ;  /* 0x0000000000007941 */ /* 0x000fea0003800000 */
.L_x_1104:
[----:B------:R-:W-:-:S13]  /*12780*/  LOP3.LUT P0, RZ, R16, 0x20, RZ, 0xc0, !PT ;  /* 0x0000002010ff7812 */ /* 0x000fda000780c0ff */
[----:B------:R-:W-:Y:S05]  /*12790*/  @!P0 BRA `(.L_x_1118) ;  /* 0x0000000000048947 */ /* 0x000fea0003800000 */
[----:B------:R-:W-:Y:S01]  /*127a0*/  BPT.TRAP 0x1 ;  /* 0x000000040000795c */ /* 0x000fe20000300000 */
.L_x_1118:
[C---:B0-----:R-:W-:Y:S01]  /*127b0*/  LEA R0, R20.reuse, UR45, 0x3 ;  /* 0x0000002d14007c11 */ /* 0x041fe2000f8e18ff */
[----:B------:R-:W0:Y:S01]  /*127c0*/  S2R R6, SR_TID.X ;  /* 0x0000000000067919 */ /* 0x000e220000002100 */
[----:B------:R-:W-:Y:S01]  /*127d0*/  SHF.L.U32 R3, R23, 0x1f, RZ ;  /* 0x0000001f17037819 */ /* 0x000fe200000006ff */
[----:B------:R-:W-:Y:S01]  /*127e0*/  IMAD.MOV.U32 R2, RZ, RZ, -0x40 ;  /* 0xffffffc0ff027424 */ /* 0x000fe200078e00ff */
[----:B------:R-:W-:Y:S01]  /*127f0*/  BSSY B0, `(.L_x_1119) ;  /* 0x0000008000007945 */ /* 0x000fe20003800000 */
[----:B------:R-:W-:Y:S01]  /*12800*/  LEA R4, R20, R30, 0xe ;  /* 0x0000001e14047211 */ /* 0x000fe200078e70ff */
[----:B------:R-:W2:Y:S01]  /*12810*/  SYNCS.PHASECHK.TRANS64.TRYWAIT P0, [R0+URZ+0x30860], R3 ;  /* 0x03086003000075a7 */ /* 0x000ea2000800017f */
[----:B------:R-:W-:Y:S01]  /*12820*/  IMAD R5, R27, R2, UR47 ;  /* 0x0000002f1b057e24 */ /* 0x000fe2000f8e0202 */
[----:B0-----:R-:W-:-:S04]  /*12830*/  LOP3.LUT R6, R6, 0x7f, RZ, 0xc0, !PT ;  /* 0x0000007f06067812 */ /* 0x001fc800078ec0ff */
[----:B------:R-:W-:-:S05]  /*12840*/  SHF.R.U32.HI R6, RZ, 0x3, R6 ;  /* 0x00000003ff067819 */ /* 0x000fca0000011606 */
[----:B------:R-:W-:Y:S01]  /*12850*/  IMAD.IADD R5, R5, 0x1, -R6 ;  /* 0x0000000105057824 */ /* 0x000fe200078e0a06 */
[----:B--2---:R-:W-:Y:S06]  /*12860*/  @!P0 BRA `(.L_x_1120) ;  /* 0x00000028001c8947 */ /* 0x004fec0003800000 */
.L_x_1188:
[----:B------:R-:W-:Y:S05]  /*12870*/  BSYNC B0 ;  /* 0x0000000000007941 */ /* 0x000fea0003800000 */
.L_x_1119:
[----:B------:R-:W-:-:S03]  /*12880*/  UMOV UR4, 0xffffffff ;  /* 0xffffffff00047882 */ /* 0x000fc60000000000 */
[----:B------:R-:W-:Y:S05]  /*12890*/  BRA.DIV UR4, `(.L_x_1121) ;  /* 0x0000002a04247947 */ /* 0x000fea000b800000 */
[----:B0-----:R-:W-:Y:S01]  /*128a0*/  SHFL.IDX PT, R3, R18, RZ, 0x181f ;  /* 0x00181fff12037589 */ /* 0x001fe200000e0000 */
[----:B------:R-:W-:Y:S01]  /*128b0*/  ULDC UR4, c[0x0][0x2f4] ;  /* 0x0000bd0000047ab9 */ /* 0x000fe20000000800 */
[----:B------:R-:W-:Y:S02]  /*128c0*/  LEA R4, R4, UR45, 0x1 ;  /* 0x0000002d04047c11 */ /* 0x000fe4000f8e08ff */
[----:B------:R-:W0:Y:S01]  /*128d0*/  SHFL.IDX PT, R2, R17, RZ, 0x181f ;  /* 0x00181fff11027589 */ /* 0x000e2200000e0000 */
[----:B------:R-:W-:Y:S02]  /*128e0*/  ISETP.GE.AND P2, PT, R25, UR4, PT ;  /* 0x0000000419007c0c */ /* 0x000fe4000bf46270 */
[----:B------:R-:W-:Y:S01]  /*128f0*/  ISETP.GE.AND P3, PT, R36, UR4, PT ;  /* 0x0000000424007c0c */ /* 0x000fe2000bf66270 */
[----:B------:R-:W-:Y:S01]  /*12900*/  SHFL.IDX PT, R6, R18, 0x1, 0x181f ;  /* 0x00381f0012067f89 */ /* 0x000fe200000e0000 */
[C---:B------:R-:W-:Y:S02]  /*12910*/  ISETP.LT.OR P5, PT, R5.reuse, 0x1, P2 ;  /* 0x000000010500780c */ /* 0x040fe400017a1670 */
[----:B------:R-:W-:Y:S01]  /*12920*/  ISETP.LT.OR P4, PT, R5, 0x1, P3 ;  /* 0x000000010500780c */ /* 0x000fe20001f81670 */
[----:B------:R-:W2:Y:S01]  /*12930*/  SHFL.IDX PT, R14, R17, 0x1, 0x181f ;  /* 0x00381f00110e7f89 */ /* 0x000ea200000e0000 */
        /* <DEDUP_REMOVED lines=11> */
[----:B--2---:R-:W-:Y:S02]  /*129f0*/  IMAD.MOV.U32 R2, RZ, RZ, R14 ;  /* 0x000000ffff027224 */ /* 0x004fe400078e000e */
[----:B------:R-:W-:Y:S01]  /*12a00*/  IMAD.MOV.U32 R3, RZ, RZ, R6 ;  /* 0x000000ffff037224 */ /* 0x000fe200078e0006 */
[----:B------:R-:W-:Y:S01]  /*12a10*/  SHFL.IDX PT, R14, R17, 0x2, 0x181f ;  /* 0x00581f00110e7f89 */ /* 0x000fe200000e0000 */
[----:B------:R-:W-:-:S03]  /*12a20*/  IMAD.WIDE.U32 R2, R25, 0x2, R2 ;  /* 0x0000000219027825 */ /* 0x000fc600078e0002 */
[----:B------:R-:W0:Y:S04]  /*12a30*/  SHFL.IDX PT, R6, R18, 0x2, 0x181f ;  /* 0x00581f0012067f89 */ /* 0x000e2800000e0000 */
        /* <DEDUP_REMOVED lines=8> */
[----:B------:R-:W-:Y:S02]  /*12ac0*/  ISETP.LT.OR P4, PT, R5, 0x21, P3 ;  /* 0x000000210500780c */ /* 0x000fe40001f81670 */
[----:B0-----:R-:W-:Y:S01]  /*12ad0*/  MOV R3, R6 ;  /* 0x0000000600037202 */ /* 0x001fe20000000f00 */
[----:B------:R-:W-:Y:S02]  /*12ae0*/  IMAD.MOV.U32 R2, RZ, RZ, R14 ;  /* 0x000000ffff027224 */ /* 0x000fe400078e000e */
[----:B------:R0:W3:Y:S01]  /*12af0*/  SHFL.IDX PT, R14, R17, 0x3, 0x181f ;  /* 0x00781f00110e7f89 */ /* 0x0000e200000e0000 */
[----:B------:R-:W-:Y:S02]  /*12b00*/  IMAD.MOV.U32 R6, RZ, RZ, RZ ;  /* 0x000000ffff067224 */ /* 0x000fe400078e00ff */
[----:B------:R-:W-:-:S05]  /*12b10*/  IMAD.WIDE.U32 R2, R25, 0x2, R2 ;  /* 0x0000000219027825 */ /* 0x000fca00078e0002 */
[----:B------:R0:W-:Y:S01]  /*12b20*/  LDGSTS.E.BYPASS.LTC128B.128 [R4+0x1400], desc[UR60][R2.64], !P5 ;  /* 0x0140000002047fae */ /* 0x0001e2000e901d7c */
[----:B------:R-:W-:-:S03]  /*12b30*/  ISETP.LT.OR P5, PT, R5, 0x21, P1 ;  /* 0x000000210500780c */ /* 0x000fc60000fa1670 */
[----:B------:R0:W-:Y:S01]  /*12b40*/  LDGSTS.E.BYPASS.LTC128B.128 [R4+0x3400], desc[UR60][R2.64+0x80], !P4 ;  /* 0x0340008002047fae */ /* 0x0001e2000e101d7c */
[----:B------:R-:W-:-:S09]  /*12b50*/  ISETP.LT.OR P4, PT, R5, 0x21, P0 ;  /* 0x000000210500780c */ /* 0x000fd20000781670 */
[----:B------:R0:W-:Y:S04]  /*12b60*/  LDGSTS.E.BYPASS.LTC128B.128 [R4+0x5400], desc[UR60][R2.64+0x100], !P5 ;  /* 0x0540010002047fae */ /* 0x0001e8000e901d7c */
[----:B--23--:R0:W-:Y:S02]  /*12b70*/  LDGSTS.E.BYPASS.LTC128B.128 [R4+0x7400], desc[UR60][R2.64+0x180], !P4 ;  /* 0x0740018002047fae */ /* 0x00c1e4000e101d7c */
.L_x_1198:
[C---:B------:R-:W-:Y:S01]  /*12b80*/  ISETP.LT.OR P2, PT, R5.reuse, 0x31, P2 ;  /* 0x000000310500780c */ /* 0x040fe20001741670 */
[----:B0-----:R-:W-:Y:S01]  /*12b90*/  IMAD.MOV.U32 R2, RZ, RZ, R14 ;  /* 0x000000ffff027224 */ /* 0x001fe200078e000e */
[C---:B------:R-:W-:Y:S01]  /*12ba0*/  ISETP.LT.OR P3, PT, R5.reuse, 0x31, P3 ;  /* 0x000000310500780c */ /* 0x040fe20001f61670 */
[----:B------:R-:W-:Y:S01]  /*12bb0*/  IMAD.MOV.U32 R3, RZ, RZ, R18 ;  /* 0x000000ffff037224 */ /* 0x000fe200078e0012 */
[C---:B------:R-:W-:Y:S02]  /*12bc0*/  ISETP.LT.OR P1, PT, R5.reuse, 0x31, P1 ;  /* 0x000000310500780c */ /* 0x040fe40000f21670 */
        /* <DEDUP_REMOVED lines=11> */
.L_x_1122:
        /* <DEDUP_REMOVED lines=10> */
.L_x_1123:
[----:B0-----:R-:W-:Y:S01]  /*12d20*/  VIADD R2, R20, 0x1 ;  /* 0x0000000114027836 */ /* 0x001fe20000000000 */
[----:B------:R0:W-:Y:S04]  /*12d30*/  SYNCS.ARRIVE.TRANS64.A1T0 RZ, [R0+URZ+0x30850], RZ ;  /* 0x030850ff00ff79a7 */ /* 0x0001e8000810003f */
[----:B------:R-:W-:-:S04]  /*12d40*/  ISETP.NE.AND P0, PT, R2, 0x2, PT ;  /* 0x000000020200780c */ /* 0x000fc80003f05270 */
[----:B0-----:R-:W-:Y:S02]  /*12d50*/  SEL R0, RZ, 0x1, P0 ;  /* 0x00000001ff007807 */ /* 0x001fe40000000000 */
[----:B------:R-:W-:Y:S02]  /*12d60*/  SEL R2, R2, RZ, P0 ;  /* 0x000000ff02027207 */ /* 0x000fe40000000000 */
[----:B------:R-:W-:-:S07]  /*12d70*/  LOP3.LUT R0, R23, R0, RZ, 0x3c, !PT ;  /* 0x0000000017007212 */ /* 0x000fce00078e3cff */
.L_x_1083:
[----:B------:R-:W0:Y:S01]  /*12d80*/  S2R R4, SR_CgaCtaId ;  /* 0x0000000000047919 */ /* 0x000e220000008800 */
[----:B------:R-:W-:Y:S02]  /*12d90*/  MOV R3, 0x400 ;  /* 0x0000040000037802 */ /* 0x000fe40000000f00 */
[----:B------:R-:W-:Y:S02]  /*12da0*/  SHF.L.U32 R6, R6, 0x1f, RZ ;  /* 0x0000001f06067819 */ /* 0x000fe400000006ff */
[----:B0-----:R-:W-:-:S04]  /*12db0*/  LEA R7, R4, R3, 0x18 ;  /* 0x0000000304077211 */ /* 0x001fc800078ec0ff */
[----:B------:R-:W0:Y:S02]  /*12dc0*/  SYNCS.PHASECHK.TRANS64.TRYWAIT P0, [R7+URZ+0x30820], R6 ;  /* 0x03082006070075a7 */ /* 0x000e24000800017f */
[----:B0-----:R-:W-:Y:S05]  /*12dd0*/  @!P0 BRA `(.L_x_1124) ;  /* 0x0000002800548947 */ /* 0x001fea0003800000 */
.L_x_1199:
[----:B------:R-:W-:-:S03]  /*12de0*/  UMOV UR4, 0xffffffff ;  /* 0xffffffff00047882 */ /* 0x000fc60000000000 */
[----:B------:R-:W-:Y:S05]  /*12df0*/  BRA.DIV UR4, `(.L_x_1125) ;  /* 0x0000002a04607947 */ /* 0x000fea000b800000 */
[----:B------:R-:W2:Y:S02]  /*12e00*/  S2R R3, SR_TID.X ;  /* 0x0000000000037919 */ /* 0x000ea40000002100 */
[----:B--2---:R-:W-:-:S04]  /*12e10*/  SHF.R.U32.HI R3, RZ, 0x5, R3 ;  /* 0x00000005ff037819 */ /* 0x004fc80000011603 */
[----:B------:R-:W-:-:S05]  /*12e20*/  LOP3.LUT R3, R3, 0x3, RZ, 0xc0, !PT ;  /* 0x0000000303037812 */ /* 0x000fca00078ec0ff */
[----:B------:R2:W3:Y:S02]  /*12e30*/  SHFL.IDX PT, R14, R3, RZ, 0x1f ;  /* 0x00001fff030e7589 */ /* 0x0004e400000e0000 */
.L_x_1202:
[----:B---3--:R-:W-:-:S13]  /*12e40*/  ISETP.NE.AND P0, PT, R14, RZ, PT ;  /* 0x000000ff0e00720c */ /* 0x008fda0003f05270 */
[----:B------:R-:W-:Y:S05]  /*12e50*/  @P0 BRA `(.L_x_991) ;  /* 0x0000000000900947 */ /* 0x000fea0003800000 */
[----:B------:R-:W-:-:S03]  /*12e60*/  UMOV UR4, 0xffffffff ;  /* 0xffffffff00047882 */ /* 0x000fc60000000000 */
[----:B------:R-:W-:Y:S05]  /*12e70*/  BRA.DIV UR4, `(.L_x_1126) ;  /* 0x0000002a04747947 */ /* 0x000fea000b800000 */
[----:B------:R-:W-:-:S13]  /*12e80*/  ELECT P6, URZ, PT ;  /* 0x00000000003f782f */ /* 0x000fda00038c0000 */
.L_x_1205:
[----:B------:R-:W-:Y:S05]  /*12e90*/  @!P6 BRA `(.L_x_991) ;  /* 0x000000000080e947 */ /* 0x000fea0003800000 */
[----:B--2---:R-:W2:Y:S02]  /*12ea0*/  LDL R3, [R1+0x4] ;  /* 0x0000040001037983 */ /* 0x004ea40000100800 */
[----:B--2---:R-:W-:-:S13]  /*12eb0*/  R2UR UR4, R3 ;  /* 0x00000000030472ca */ /* 0x004fda00000e0000 */
[----:B------:R-:W-:-:S06]  /*12ec0*/  ULOP3.LUT UR4, UR4, 0x2, URZ, 0xfc, !UPT ;  /* 0x0000000204047892 */ /* 0x000fcc000f8efc3f */
[----:B------:R-:W-:-:S04]  /*12ed0*/  MOV R3, UR4 ;  /* 0x0000000400037c02 */ /* 0x000fc80008000f00 */
[----:B------:R-:W-:-:S13]  /*12ee0*/  ISETP.NE.AND P0, PT, R3, 0x3, PT ;  /* 0x000000030300780c */ /* 0x000fda0003f05270 */
[----:B------:R-:W-:Y:S05]  /*12ef0*/  @!P0 BRA `(.L_x_1127) ;  /* 0x0000000000048947 */ /* 0x000fea0003800000 */
[----:B------:R-:W-:Y:S01]  /*12f00*/  BPT.TRAP 0x1 ;  /* 0x000000040000795c */ /* 0x000fe20000300000 */
.L_x_1127:
[----:B------:R-:W-:Y:S01]  /*12f10*/  IMAD R5, R2, 0x8, R7 ;  /* 0x0000000802057824 */ /* 0x000fe200078e0207 */
[----:B------:R-:W-:Y:S01]  /*12f20*/  SHF.L.U32 R4, R0, 0x1f, RZ ;  /* 0x0000001f00047819 */ /* 0x000fe200000006ff */
[----:B------:R-:W-:-:S03]  /*12f30*/  VIADD R2, R2, 0x1 ;  /* 0x0000000102027836 */ /* 0x000fc60000000000 */
[----:B------:R-:W2:Y:S02]  /*12f40*/  SYNCS.PHASECHK.TRANS64.TRYWAIT P1, [R5+URZ+0x30840], R4 ;  /* 0x03084004050075a7 */ /* 0x000ea4000802017f */
[----:B------:R-:W-:-:S04]  /*12f50*/  ISETP.NE.AND P2, PT, R2, 0x2, PT ;  /* 0x000000020200780c */ /* 0x000fc80003f45270 */
[----:B------:R-:W-:Y:S01]  /*12f60*/  SEL R3, RZ, 0x1, P2 ;  /* 0x00000001ff037807 */ /* 0x000fe20001000000 */
[----:B--2---:R-:W-:Y:S08]  /*12f70*/  @!P1 BRA `(.L_x_1128) ;  /* 0x0000002800549947 */ /* 0x004ff00003800000 */
.L_x_1206:
[----:B------:R-:W-:Y:S02]  /*12f80*/  SEL R2, R2, RZ, P2 ;  /* 0x000000ff02027207 */ /* 0x000fe40001000000 */
[----:B------:R-:W-:Y:S01]  /*12f90*/  LOP3.LUT R0, R0, R3, RZ, 0x3c, !PT ;  /* 0x0000000300007212 */ /* 0x000fe200078e3cff */
[----:B------:R-:W-:Y:S06]  /*12fa0*/  @!P0 BRA `(.L_x_1129) ;  /* 0x0000000000048947 */ /* 0x000fec0003800000 */
[----:B------:R-:W-:Y:S01]  /*12fb0*/  BPT.TRAP 0x1 ;  /* 0x000000040000795c */ /* 0x000fe20000300000 */
.L_x_1129:
[----:B------:R-:W-:Y:S01]  /*12fc0*/  IMAD R3, R2, 0x8, R7 ;  /* 0x0000000802037824 */ /* 0x000fe200078e0207 */
[----:B------:R-:W-:-:S04]  /*12fd0*/  SHF.L.U32 R0, R0, 0x1f, RZ ;  /* 0x0000001f00007819 */ /* 0x000fc800000006ff */
[----:B------:R-:W3:Y:S02]  /*12fe0*/  SYNCS.PHASECHK.TRANS64.TRYWAIT P1, [R3+URZ+0x30840], R0 ;  /* 0x03084000030075a7 */ /* 0x000ee4000802017f */
[----:B---3--:R-:W-:Y:S05]  /*12ff0*/  @!P1 BRA `(.L_x_1130) ;  /* 0x0000002800489947 */ /* 0x008fea0003800000 */
.L_x_1207:
[----:B------:R-:W-:Y:S05]  /*13000*/  @!P0 BRA `(.L_x_1131) ;  /* 0x0000000000048947 */ /* 0x000fea0003800000 */
[----:B------:R-:W-:Y:S01]  /*13010*/  BPT.TRAP 0x1 ;  /* 0x000000040000795c */ /* 0x000fe20000300000 */
.L_x_1131:
[----:B------:R-:W4:Y:S02]  /*13020*/  SYNCS.PHASECHK.TRANS64.TRYWAIT P1, [R5+URZ+0x30860], R4 ;  /* 0x03086004050075a7 */ /* 0x000f24000802017f */
[----:B----4-:R-:W-:Y:S05]  /*13030*/  @!P1 BRA `(.L_x_1132) ;  /* 0x00000028004c9947 */ /* 0x010fea0003800000 */
.L_x_1208:
[----:B------:R-:W-:Y:S05]  /*13040*/  @!P0 BRA `(.L_x_1133) ;  /* 0x0000000000048947 */ /* 0x000fea0003800000 */
[----:B------:R-:W-:Y:S01]  /*13050*/  BPT.TRAP 0x1 ;  /* 0x000000040000795c */ /* 0x000fe20000300000 */
.L_x_1133:
[----:B------:R0:W0:Y:S02]  /*13060*/  SYNCS.PHASECHK.TRANS64.TRYWAIT P0, [R3+URZ+0x30860], R0 ;  /* 0x03086000030075a7 */ /* 0x000024000800017f */
[----:B0-----:R-:W-:Y:S05]  /*13070*/  @!P0 NANOSLEEP.SYNCS 0x989680 ;  /* 0x009896800000895d */ /* 0x001fea0003900000 */
[----:B------:R-:W0:Y:S02]  /*13080*/  @!P0 SYNCS.PHASECHK.TRANS64 P0, [R3+URZ+0x30860], R0 ;  /* 0x03086000030085a7 */ /* 0x000e24000800007f */
[----:B0-----:R-:W-:Y:S05]  /*13090*/  @!P0 BRA `(.L_x_1133) ;  /* 0xfffffffc00f08947 */ /* 0x001fea000383ffff */
.L_x_991:
[----:B------:R-:W-:Y:S05]  /*130a0*/  BSYNC B6 ;  /* 0x0000000000067941 */ /* 0x000fea0003800000 */
.L_x_988:
[----:B------:R-:W-:Y:S05]  /*130b0*/  EXIT ;  /* 0x000000000000794d */ /* 0x000fea0003800000 */
.L_x_1001:
[----:B------:R-:W-:-:S13]  /*130c0*/  R2UR UR4, R16 ;  /* 0x00000000100472ca */ /* 0x000fda00000e0000 */
[----:B0-----:R-:W-:-:S04]  /*130d0*/  IMAD.U32 R3, RZ, RZ, UR4 ;  /* 0x00000004ff037e24 */ /* 0x001fc8000f8e00ff */
[----:B------:R0:W1:Y:S03]  /*130e0*/  SYNCS.PHASECHK.TRANS64.TRYWAIT P0, [R3+URZ+0x30800], R0 ;  /* 0x03080000030075a7 */ /* 0x000066000800017f */
[----:B-1----:R-:W-:Y:S05]  /*130f0*/  @!P0 NANOSLEEP.SYNCS 0x989680 ;  /* 0x009896800000895d */ /* 0x002fea0003900000 */
[----:B------:R-:W1:Y:S02]  /*13100*/  @!P0 SYNCS.PHASECHK.TRANS64 P0, [R3+URZ+0x30800], R0 ;  /* 0x03080000030085a7 */ /* 0x000e64000800007f */
[----:B-1----:R-:W-:Y:S05]  /*13110*/  @!P0 BRA `(.L_x_1001) ;  /* 0xfffffffc00e88947 */ /* 0x002fea000383ffff */
[----:B------:R-:W-:Y:S05]  /*13120*/  BRA `(.L_x_1134) ;  /* 0xfffffee800187947 */ /* 0x000fea000383ffff */
.L_x_1005:
[----:B------:R-:W-:-:S13]  /*13130*/  R2UR UR4, R16 ;  /* 0x00000000100472ca */ /* 0x000fda00000e0000 */
[----:B0-----:R-:W-:-:S04]  /*13140*/  MOV R3, UR4 ;  /* 0x0000000400037c02 */ /* 0x001fc80008000f00 */
[----:B------:R0:W2:Y:S03]  /*13150*/  SYNCS.PHASECHK.TRANS64.TRYWAIT P1, [R3+URZ+0x30830], R0 ;  /* 0x03083000030075a7 */ /* 0x0000a6000802017f */
[----:B--2---:R-:W-:Y:S05]  /*13160*/  @!P1 NANOSLEEP.SYNCS 0x989680 ;  /* 0x009896800000995d */ /* 0x004fea0003900000 */
[----:B------:R-:W2:Y:S02]  /*13170*/  @!P1 SYNCS.PHASECHK.TRANS64 P1, [R3+URZ+0x30830], R0 ;  /* 0x03083000030095a7 */ /* 0x000ea4000802007f */
[----:B--2---:R-:W-:Y:S05]  /*13180*/  @!P1 BRA `(.L_x_1005) ;  /* 0xfffffffc00e89947 */ /* 0x004fea000383ffff */
[----:B------:R-:W-:Y:S05]  /*13190*/  BRA `(.L_x_1004) ;  /* 0xfffffee800407947 */ /* 0x000fea000383ffff */
.L_x_1022:
[----:B-1----:R-:W-:-:S04]  /*131a0*/  IMAD.U32 R4, RZ, RZ, UR7 ;  /* 0x00000007ff047e24 */ /* 0x002fc8000f8e00ff */
[----:B------:R1:W2:Y:S03]  /*131b0*/  SYNCS.PHASECHK.TRANS64.TRYWAIT P1, [R4+URZ+0x30830], R3 ;  /* 0x03083003040075a7 */ /* 0x0002a6000802017f */
[----:B--2---:R-:W-:Y:S05]  /*131c0*/  @!P1 NANOSLEEP.SYNCS 0x989680 ;  /* 0x009896800000995d */ /* 0x004fea0003900000 */
[----:B------:R-:W2:Y:S02]  /*131d0*/  @!P1 SYNCS.PHASECHK.TRANS64 P1, [R4+URZ+0x30830], R3 ;  /* 0x03083003040095a7 */ /* 0x000ea4000802007f */
[----:B--2---:R-:W-:Y:S05]  /*131e0*/  @!P1 BRA `(.L_x_1022) ;  /* 0xfffffffc00ec9947 */ /* 0x004fea000383ffff */
[----:B------:R-:W-:Y:S05]  /*131f0*/  BRA `(.L_x_1021) ;  /* 0xffffff1400387947 */ /* 0x000fea000383ffff */
.L_x_1026:
[----:B-1----:R-:W-:-:S04]  /*13200*/  IMAD.U32 R3, RZ, RZ, UR6 ;  /* 0x00000006ff037e24 */ /* 0x002fc8000f8e00ff */
[----:B------:R1:W2:Y:S03]  /*13210*/  SYNCS.PHASECHK.TRANS64.TRYWAIT P1, [R3+URZ+0x30850], R0 ;  /* 0x03085000030075a7 */ /* 0x0002a6000802017f */
[----:B--2---:R-:W-:Y:S05]  /*13220*/  @!P1 NANOSLEEP.SYNCS 0x989680 ;  /* 0x009896800000995d */ /* 0x004fea0003900000 */
[----:B------:R-:W2:Y:S02]  /*13230*/  @!P1 SYNCS.PHASECHK.TRANS64 P1, [R3+URZ+0x30850], R0 ;  /* 0x03085000030095a7 */ /* 0x000ea4000802007f */
[----:B--2---:R-:W-:Y:S05]  /*13240*/  @!P1 BRA `(.L_x_1026) ;  /* 0xfffffffc00ec9947 */ /* 0x004fea000383ffff */
[----:B------:R-:W-:Y:S05]  /*13250*/  BRA `(.L_x_1025) ;  /* 0xffffff2000d87947 */ /* 0x000fea000383ffff */
.L_x_1045:
[----:B-1----:R-:W-:-:S04]  /*13260*/  IMAD.U32 R4, RZ, RZ, UR5 ;  /* 0x00000005ff047e24 */ /* 0x002fc8000f8e00ff */
[----:B------:R1:W2:Y:S03]  /*13270*/  SYNCS.PHASECHK.TRANS64.TRYWAIT P1, [R4+URZ+0x30830], R3 ;  /* 0x03083003040075a7 */ /* 0x0002a6000802017f */
[----:B--2---:R-:W-:Y:S05]  /*13280*/  @!P1 NANOSLEEP.SYNCS 0x989680 ;  /* 0x009896800000995d */ /* 0x004fea0003900000 */
[----:B------:R-:W2:Y:S02]  /*13290*/  @!P1 SYNCS.PHASECHK.TRANS64 P1, [R4+URZ+0x30830], R3 ;  /* 0x03083003040095a7 */ /* 0x000ea4000802007f */
[----:B--2---:R-:W-:Y:S05]  /*132a0*/  @!P1 BRA `(.L_x_1045) ;  /* 0xfffffffc00ec9947 */ /* 0x004fea000383ffff */
[----:B------:R-:W-:Y:S05]  /*132b0*/  BRA `(.L_x_1044) ;  /* 0xffffff4000207947 */ /* 0x000fea000383ffff */
.L_x_1049:
[----:B01----:R-:W-:-:S04]  /*132c0*/  IMAD.U32 R3, RZ, RZ, UR5 ;  /* 0x00000005ff037e24 */ /* 0x003fc8000f8e00ff */
[----:B------:R0:W1:Y:S03]  /*132d0*/  SYNCS.PHASECHK.TRANS64.TRYWAIT P1, [R3+URZ+0x30850], R0 ;  /* 0x03085000030075a7 */ /* 0x000066000802017f */
[----:B-1----:R-:W-:Y:S05]  /*132e0*/  @!P1 NANOSLEEP.SYNCS 0x989680 ;  /* 0x009896800000995d */ /* 0x002fea0003900000 */
[----:B------:R-:W1:Y:S02]  /*132f0*/  @!P1 SYNCS.PHASECHK.TRANS64 P1, [R3+URZ+0x30850], R0 ;  /* 0x03085000030095a7 */ /* 0x000e64000802007f */
[----:B-1----:R-:W-:Y:S05]  /*13300*/  @!P1 BRA `(.L_x_1049) ;  /* 0xfffffffc00ec9947 */ /* 0x002fea000383ffff */
[----:B------:R-:W-:Y:S05]  /*13310*/  BRA `(.L_x_1048) ;  /* 0xffffff4c00a07947 */ /* 0x000fea000383ffff */
.L_x_1057:
[----:B-1----:R-:W-:-:S04]  /*13320*/  MOV R4, UR7 ;  /* 0x0000000700047c02 */ /* 0x002fc80008000f00 */
[----:B------:R1:W2:Y:S03]  /*13330*/  SYNCS.PHASECHK.TRANS64.TRYWAIT P1, [R4+URZ+0x30830], R3 ;  /* 0x03083003040075a7 */ /* 0x0002a6000802017f */
[----:B--2---:R-:W-:Y:S05]  /*13340*/  @!P1 NANOSLEEP.SYNCS 0x989680 ;  /* 0x009896800000995d */ /* 0x004fea0003900000 */
[----:B------:R-:W2:Y:S02]  /*13350*/  @!P1 SYNCS.PHASECHK.TRANS64 P1, [R4+URZ+0x30830], R3 ;  /* 0x03083003040095a7 */ /* 0x000ea4000802007f */
[----:B--2---:R-:W-:Y:S05]  /*13360*/  @!P1 BRA `(.L_x_1057) ;  /* 0xfffffffc00ec9947 */ /* 0x004fea000383ffff */
[----:B------:R-:W-:Y:S05]  /*13370*/  BRA `(.L_x_1056) ;  /* 0xffffff5c00507947 */ /* 0x000fea000383ffff */
.L_x_1061:
[----:B01----:R-:W-:-:S04]  /*13380*/  IMAD.U32 R3, RZ, RZ, UR5 ;  /* 0x00000005ff037e24 */ /* 0x003fc8000f8e00ff */
[----:B------:R0:W1:Y:S03]  /*13390*/  SYNCS.PHASECHK.TRANS64.TRYWAIT P1, [R3+URZ+0x30850], R0 ;  /* 0x03085000030075a7 */ /* 0x000066000802017f */
[----:B-1----:R-:W-:Y:S05]  /*133a0*/  @!P1 NANOSLEEP.SYNCS 0x989680 ;  /* 0x009896800000995d */ /* 0x002fea0003900000 */
[----:B------:R-:W1:Y:S02]  /*133b0*/  @!P1 SYNCS.PHASECHK.TRANS64 P1, [R3+URZ+0x30850], R0 ;  /* 0x03085000030095a7 */ /* 0x000e64000802007f */
[----:B-1----:R-:W-:Y:S05]  /*133c0*/  @!P1 BRA `(.L_x_1061) ;  /* 0xfffffffc00ec9947 */ /* 0x002fea000383ffff */
[----:B------:R-:W-:Y:S05]  /*133d0*/  BRA `(.L_x_1060) ;  /* 0xffffff6800d47947 */ /* 0x000fea000383ffff */
.L_x_1076:
[----:B-1----:R-:W-:-:S04]  /*133e0*/  IMAD.U32 R5, RZ, RZ, UR5 ;  /* 0x00000005ff057e24 */ /* 0x002fc8000f8e00ff */
[----:B------:R1:W2:Y:S03]  /*133f0*/  SYNCS.PHASECHK.TRANS64.TRYWAIT P1, [R5+URZ+0x30850], R0 ;  /* 0x03085000050075a7 */ /* 0x0002a6000802017f */
[----:B--2---:R-:W-:Y:S05]  /*13400*/  @!P1 NANOSLEEP.SYNCS 0x989680 ;  /* 0x009896800000995d */ /* 0x004fea0003900000 */
[----:B------:R-:W2:Y:S02]  /*13410*/  @!P1 SYNCS.PHASECHK.TRANS64 P1, [R5+URZ+0x30850], R0 ;  /* 0x03085000050095a7 */ /* 0x000ea4000802007f */
[----:B--2---:R-:W-:Y:S05]  /*13420*/  @!P1 BRA `(.L_x_1076) ;  /* 0xfffffffc00ec9947 */ /* 0x004fea000383ffff */
[----:B------:R-:W-:Y:S05]  /*13430*/  BRA `(.L_x_1075) ;  /* 0xffffff8c00407947 */ /* 0x000fea000383ffff */
.L_x_1094:
[----:B------:R-:W-:Y:S01]  /*13440*/  IMAD.MOV.U32 R13, RZ, RZ, R18 ;  /* 0x000000ffff0d7224 */ /* 0x000fe200078e0012 */
[----:B------:R-:W-:Y:S01]  /*13450*/  MOV R11, 0x1f ;  /* 0x0000001f000b7802 */ /* 0x000fe20000000f00 */
[----:B------:R-:W-:Y:S02]  /*13460*/  IMAD.MOV.U32 R12, RZ, RZ, RZ ;  /* 0x000000ffff0c7224 */ /* 0x000fe400078e00ff */
[----:B------:R-:W-:-:S07]  /*13470*/  IMAD.MOV.U32 R15, RZ, RZ, -0x1 ;  /* 0xffffffffff0f7424 */ /* 0x000fce00078e00ff */
[----:B-----5:R-:W-:Y:S05]  /*13480*/  WARPSYNC.COLLECTIVE R15, `(.L_x_1135) ;  /* 0x000000000f087348 */ /* 0x020fea0003c00000 */
[----:B------:R0:W1:Y:S02]  /*13490*/  SHFL.IDX P6, R14, R13, R12, R11 ;  /* 0x0000000c0d0e7389 */ /* 0x00006400000c000b */
[----:B01---5:R-:W-:Y:S01]  /*134a0*/  ENDCOLLECTIVE ;  /* 0x000000000000791b */ /* 0x023fe20003800000 */
.L_x_1135:
[----:B------:R-:W-:Y:S05]  /*134b0*/  BRA `(.L_x_1136) ;  /* 0xffffffcc00ec7947 */ /* 0x000fea000383ffff */
.L_x_1096:
[----:B0-----:R-:W-:-:S04]  /*134c0*/  IMAD.U32 R3, RZ, RZ, UR45 ;  /* 0x0000002dff037e24 */ /* 0x001fc8000f8e00ff */
[----:B------:R0:W1:Y:S03]  /*134d0*/  SYNCS.PHASECHK.TRANS64.TRYWAIT P0, [R3+URZ+0x30840], R2 ;  /* 0x03084002030075a7 */ /* 0x000066000800017f */
[----:B-1----:R-:W-:Y:S05]  /*134e0*/  @!P0 NANOSLEEP.SYNCS 0x989680 ;  /* 0x009896800000895d */ /* 0x002fea0003900000 */
[----:B------:R-:W1:Y:S02]  /*134f0*/  @!P0 SYNCS.PHASECHK.TRANS64 P0, [R3+URZ+0x30840], R2 ;  /* 0x03084002030085a7 */ /* 0x000e64000800007f */
[----:B-1----:R-:W-:Y:S05]  /*13500*/  @!P0 BRA `(.L_x_1096) ;  /* 0xfffffffc00ec8947 */ /* 0x002fea000383ffff */
[----:B------:R-:W-:Y:S05]  /*13510*/  BRA `(.L_x_1137) ;  /* 0xffffffd000807947 */ /* 0x000fea000383ffff */
.L_x_1097:
        /* <DEDUP_REMOVED lines=8> */
.L_x_1139:
[----:B------:R-:W-:Y:S05]  /*135a0*/  BSYNC B0 ;  /* 0x0000000000007941 */ /* 0x000fea0003800000 */
.L_x_1138:
[----:B------:R-:W-:Y:S01]  /*135b0*/  IMAD.MOV.U32 R13, RZ, RZ, R6 ;  /* 0x000000ffff0d7224 */ /* 0x000fe200078e0006 */
[----:B------:R-:W-:Y:S01]  /*135c0*/  MOV R11, 0x181f ;  /* 0x0000181f000b7802 */ /* 0x000fe20000000f00 */
[----:B------:R-:W-:Y:S01]  /*135d0*/  IMAD.MOV.U32 R12, RZ, RZ, RZ ;  /* 0x000000ffff0c7224 */ /* 0x000fe200078e00ff */
[----:B------:R-:W-:Y:S01]  /*135e0*/  @P0 LEA R9, R30, UR45, 0x1 ;  /* 0x0000002d1e090c11 */ /* 0x000fe2000f8e08ff */
[----:B------:R-:W-:Y:S02]  /*135f0*/  IMAD.MOV.U32 R15, RZ, RZ, -0x1 ;  /* 0xffffffffff0f7424 */ /* 0x000fe400078e00ff */
[----:B------:R-:W-:-:S07]  /*13600*/  IMAD.MOV.U32 R3, RZ, RZ, R14 ;  /* 0x000000ffff037224 */ /* 0x000fce00078e000e */
[----:B------:R-:W-:Y:S05]  /*13610*/  WARPSYNC.COLLECTIVE R15, `(.L_x_1140) ;  /* 0x000000000f087348 */ /* 0x000fea0003c00000 */
[----:B------:R0:W1:Y:S02]  /*13620*/  SHFL.IDX P6, R14, R13, R12, R11 ;  /* 0x0000000c0d0e7389 */ /* 0x00006400000c000b */
[----:B01----:R-:W-:Y:S01]  /*13630*/  ENDCOLLECTIVE ;  /* 0x000000000000791b */ /* 0x003fe20003800000 */
.L_x_1140:
[----:B------:R-:W-:Y:S02]  /*13640*/  IMAD.MOV.U32 R13, RZ, RZ, R7 ;  /* 0x000000ffff0d7224 */ /* 0x000fe400078e0007 */
[----:B------:R-:W-:Y:S02]  /*13650*/  IMAD.MOV.U32 R12, RZ, RZ, 0x1 ;  /* 0x00000001ff0c7424 */ /* 0x000fe400078e00ff */
[----:B------:R-:W-:-:S07]  /*13660*/  IMAD.MOV.U32 R2, RZ, RZ, R14 ;  /* 0x000000ffff027224 */ /* 0x000fce00078e000e */
[----:B------:R-:W-:Y:S05]  /*13670*/  WARPSYNC.COLLECTIVE R15, `(.L_x_1141) ;  /* 0x000000000f087348 */ /* 0x000fea0003c00000 */
[----:B------:R0:W1:Y:S02]  /*13680*/  SHFL.IDX P6, R14, R13, R12, R11 ;  /* 0x0000000c0d0e7389 */ /* 0x00006400000c000b */
[----:B01----:R-:W-:Y:S01]  /*13690*/  ENDCOLLECTIVE ;  /* 0x000000000000791b */ /* 0x003fe20003800000 */
.L_x_1141:
[----:B------:R-:W-:-:S05]  /*136a0*/  @P0 IMAD.WIDE.U32 R2, R25, 0x2, R2 ;  /* 0x0000000219020825 */ /* 0x000fca00078e0002 */
[----:B------:R-:W-:Y:S01]  /*136b0*/  @!PT LDS RZ, [RZ] ;  /* 0x00000000fffff984 */ /* 0x000fe20000000800 */
[----:B------:R-:W-:Y:S01]  /*136c0*/  @!PT LDS RZ, [RZ] ;  /* 0x00000000fffff984 */ /* 0x000fe20000000800 */
[----:B------:R-:W-:Y:S01]  /*136d0*/  @!PT LDS RZ, [RZ] ;  /* 0x00000000fffff984 */ /* 0x000fe20000000800 */
[----:B------:R0:W-:Y:S04]  /*136e0*/  @P0 LDGSTS.E.BYPASS.LTC128B.128 [R9+0x20400], desc[UR60][R2.64], !P4 ;  /* 0x2040000002090fae */ /* 0x0001e8000e101d7c */
[----:B------:R0:W-:Y:S01]  /*136f0*/  @P0 LDGSTS.E.BYPASS.LTC128B.128 [R9+0x22400], desc[UR60][R2.64+0x80], !P3 ;  /* 0x2240008002090fae */ /* 0x0001e2000d901d7c */
[----:B------:R-:W-:-:S03]  /*13700*/  IMAD.MOV.U32 R13, RZ, RZ, R6 ;  /* 0x000000ffff0d7224 */ /* 0x000fc600078e0006 */
[----:B------:R0:W-:Y:S04]  /*13710*/  @P0 LDGSTS.E.BYPASS.LTC128B.128 [R9+0x24400], desc[UR60][R2.64+0x100], !P2 ;  /* 0x2440010002090fae */ /* 0x0001e8000d101d7c */
[----:B------:R0:W-:Y:S01]  /*13720*/  @P0 LDGSTS.E.BYPASS.LTC128B.128 [R9+0x26400], desc[UR60][R2.64+0x180], !P1 ;  /* 0x2640018002090fae */ /* 0x0001e2000c901d7c */
[----:B------:R-:W-:Y:S02]  /*13730*/  ISETP.GE.AND P0, PT, R0, 0x11, PT ;  /* 0x000000110000780c */ /* 0x000fe40003f06270 */
[----:B------:R-:W-:-:S11]  /*13740*/  MOV R5, R14 ;  /* 0x0000000e00057202 */ /* 0x000fd60000000f00 */
[----:B0-----:R-:W-:Y:S05]  /*13750*/  WARPSYNC.COLLECTIVE R15, `(.L_x_1142) ;  /* 0x000000000f087348 */ /* 0x001fea0003c00000 */
[----:B------:R1:W2:Y:S02]  /*13760*/  SHFL.IDX P6, R14, R13, R12, R11 ;  /* 0x0000000c0d0e7389 */ /* 0x0002a400000c000b */
[----:B012---:R-:W-:Y:S01]  /*13770*/  ENDCOLLECTIVE ;  /* 0x000000000000791b */ /* 0x007fe20003800000 */
.L_x_1142:
[----:B------:R-:W-:Y:S01]  /*13780*/  @P0 LEA R21, R30, UR45, 0x1 ;  /* 0x0000002d1e150c11 */ /* 0x000fe2000f8e08ff */
[----:B------:R-:W-:Y:S02]  /*13790*/  IMAD.MOV.U32 R13, RZ, RZ, R7 ;  /* 0x000000ffff0d7224 */ /* 0x000fe400078e0007 */
[----:B------:R-:W-:Y:S02]  /*137a0*/  IMAD.MOV.U32 R12, RZ, RZ, 0x2 ;  /* 0x00000002ff0c7424 */ /* 0x000fe400078e00ff */
[----:B------:R-:W-:-:S07]  /*137b0*/  IMAD.MOV.U32 R4, RZ, RZ, R14 ;  /* 0x000000ffff047224 */ /* 0x000fce00078e000e */
[----:B------:R-:W-:Y:S05]  /*137c0*/  WARPSYNC.COLLECTIVE R15, `(.L_x_1143) ;  /* 0x000000000f087348 */ /* 0x000fea0003c00000 */
[----:B------:R0:W1:Y:S02]  /*137d0*/  SHFL.IDX P6, R14, R13, R12, R11 ;  /* 0x0000000c0d0e7389 */ /* 0x00006400000c000b */
[----:B01----:R-:W-:Y:S01]  /*137e0*/  ENDCOLLECTIVE ;  /* 0x000000000000791b */ /* 0x003fe20003800000 */
.L_x_1143:
        /* <DEDUP_REMOVED lines=14> */
.L_x_1144:
[----:B------:R-:W-:Y:S01]  /*138d0*/  @P0 LEA R9, R30, UR45, 0x1 ;  /* 0x0000002d1e090c11 */ /* 0x000fe2000f8e08ff */
[----:B------:R-:W-:Y:S02]  /*138e0*/  IMAD.MOV.U32 R13, RZ, RZ, R7 ;  /* 0x000000ffff0d7224 */ /* 0x000fe400078e0007 */
[----:B------:R-:W-:Y:S02]  /*138f0*/  IMAD.MOV.U32 R12, RZ, RZ, 0x3 ;  /* 0x00000003ff0c7424 */ /* 0x000fe400078e00ff */
[----:B------:R-:W-:-:S07]  /*13900*/  IMAD.MOV.U32 R2, RZ, RZ, R14 ;  /* 0x000000ffff027224 */ /* 0x000fce00078e000e */
[----:B------:R-:W-:Y:S05]  /*13910*/  WARPSYNC.COLLECTIVE R15, `(.L_x_1145) ;  /* 0x000000000f087348 */ /* 0x000fea0003c00000 */
[----:B------:R0:W1:Y:S02]  /*13920*/  SHFL.IDX P6, R14, R13, R12, R11 ;  /* 0x0000000c0d0e7389 */ /* 0x00006400000c000b */
[----:B01----:R-:W-:Y:S01]  /*13930*/  ENDCOLLECTIVE ;  /* 0x000000000000791b */ /* 0x003fe20003800000 */
.L_x_1145:
        /* <DEDUP_REMOVED lines=9> */
[----:B------:R-:W-:-:S07]  /*139d0*/  MOV R4, R14 ;  /* 0x0000000e00047202 */ /* 0x000fce0000000f00 */
[----:B0-----:R-:W-:Y:S05]  /*139e0*/  WARPSYNC.COLLECTIVE R15, `(.L_x_1146) ;  /* 0x000000000f087348 */ /* 0x001fea0003c00000 */
[----:B------:R1:W2:Y:S02]  /*139f0*/  SHFL.IDX P6, R14, R13, R12, R11 ;  /* 0x0000000c0d0e7389 */ /* 0x0002a400000c000b */
[----:B012---:R-:W-:Y:S01]  /*13a00*/  ENDCOLLECTIVE ;  /* 0x000000000000791b */ /* 0x007fe20003800000 */
.L_x_1146:
[----:B------:R-:W-:Y:S05]  /*13a10*/  BRA `(.L_x_1147) ;  /* 0xffffffd000407947 */ /* 0x000fea000383ffff */
.L_x_1100:
[----:B------:R-:W-:Y:S01]  /*13a20*/  IMAD.MOV.U32 R13, RZ, RZ, R6 ;  /* 0x000000ffff0d7224 */ /* 0x000fe200078e0006 */
[----:B------:R-:W-:Y:S01]  /*13a30*/  MOV R15, 0xffffffff ;  /* 0xffffffff000f7802 */ /* 0x000fe20000000f00 */
[----:B------:R-:W-:Y:S02]  /*13a40*/  IMAD.MOV.U32 R12, RZ, RZ, RZ ;  /* 0x000000ffff0c7224 */ /* 0x000fe400078e00ff */
[----:B------:R-:W-:Y:S02]  /*13a50*/  IMAD.MOV.U32 R11, RZ, RZ, 0x181f ;  /* 0x0000181fff0b7424 */ /* 0x000fe400078e00ff */
[----:B------:R-:W-:-:S07]  /*13a60*/  VIADD R8, R28, UR40 ;  /* 0x000000281c087c36 */ /* 0x000fce0008000000 */
[----:B------:R-:W-:Y:S05]  /*13a70*/  WARPSYNC.COLLECTIVE R15, `(.L_x_1148) ;  /* 0x000000000f087348 */ /* 0x000fea0003c00000 */
[----:B------:R0:W1:Y:S02]  /*13a80*/  SHFL.IDX P6, R14, R13, R12, R11 ;  /* 0x0000000c0d0e7389 */ /* 0x00006400000c000b */
[----:B01----:R-:W-:Y:S01]  /*13a90*/  ENDCOLLECTIVE ;  /* 0x000000000000791b */ /* 0x003fe20003800000 */
.L_x_1148:
[----:B------:R-:W-:Y:S01]  /*13aa0*/  IADD3 R4, R8, 0x10, RZ ;  /* 0x0000001008047810 */ /* 0x000fe20007ffe0ff */
[----:B------:R-:W-:Y:S02]  /*13ab0*/  IMAD.MOV.U32 R13, RZ, RZ, R0 ;  /* 0x000000ffff0d7224 */ /* 0x000fe400078e0000 */
[----:B------:R-:W-:-:S07]  /*13ac0*/  IMAD.MOV.U32 R3, RZ, RZ, R14 ;  /* 0x000000ffff037224 */ /* 0x000fce00078e000e */
[----:B------:R-:W-:Y:S05]  /*13ad0*/  WARPSYNC.COLLECTIVE R15, `(.L_x_1149) ;  /* 0x000000000f087348 */ /* 0x000fea0003c00000 */
[----:B------:R0:W1:Y:S02]  /*13ae0*/  SHFL.IDX P6, R14, R13, R12, R11 ;  /* 0x0000000c0d0e7389 */ /* 0x00006400000c000b */
[----:B01----:R-:W-:Y:S01]  /*13af0*/  ENDCOLLECTIVE ;  /* 0x000000000000791b */ /* 0x003fe20003800000 */
.L_x_1149:
[----:B------:R-:W-:Y:S02]  /*13b00*/  ULDC UR4, c[0x0][0x288] ;  /* 0x0000a20000047ab9 */ /* 0x000fe40000000800 */
[----:B------:R-:W-:-:S05]  /*13b10*/  IMAD R7, R7, UR4, RZ ;  /* 0x0000000407077c24 */ /* 0x000fca000f8e02ff */
[----:B------:R-:W-:Y:S01]  /*13b20*/  ISETP.GE.AND P0, PT, R8, R7, PT ;  /* 0x000000070800720c */ /* 0x000fe20003f06270 */
[----:B------:R-:W-:Y:S02]  /*13b30*/  IMAD.MOV.U32 R13, RZ, RZ, R6 ;  /* 0x000000ffff0d7224 */ /* 0x000fe400078e0006 */
[----:B------:R-:W-:-:S10]  /*13b40*/  IMAD.MOV.U32 R12, RZ, RZ, 0x1 ;  /* 0x00000001ff0c7424 */ /* 0x000fd400078e00ff */
[----:B------:R-:W-:Y:S01]  /*13b50*/  @!P0 LEA R9, R30, UR45, 0x1 ;  /* 0x0000002d1e098c11 */ /* 0x000fe2000f8e08ff */
[----:B------:R-:W-:-:S07]  /*13b60*/  IMAD.MOV.U32 R2, RZ, RZ, R14 ;  /* 0x000000ffff027224 */ /* 0x000fce00078e000e */
[----:B------:R-:W-:Y:S05]  /*13b70*/  WARPSYNC.COLLECTIVE R15, `(.L_x_1150) ;  /* 0x000000000f087348 */ /* 0x000fea0003c00000 */
[----:B------:R0:W1:Y:S02]  /*13b80*/  SHFL.IDX P6, R14, R13, R12, R11 ;  /* 0x0000000c0d0e7389 */ /* 0x00006400000c000b */
[----:B01----:R-:W-:Y:S01]  /*13b90*/  ENDCOLLECTIVE ;  /* 0x000000000000791b */ /* 0x003fe20003800000 */
.L_x_1150:
[----:B------:R-:W-:-:S05]  /*13ba0*/  @!P0 IMAD.WIDE.U32 R2, R25, 0x2, R2 ;  /* 0x0000000219028825 */ /* 0x000fca00078e0002 */
        /* <DEDUP_REMOVED lines=8> */
[----:B------:R-:W-:Y:S01]  /*13c30*/  ISETP.GE.AND P0, PT, R4, R7, PT ;  /* 0x000000070400720c */ /* 0x000fe20003f06270 */
[----:B------:R-:W-:-:S12]  /*13c40*/  IMAD.MOV.U32 R5, RZ, RZ, R14 ;  /* 0x000000ffff057224 */ /* 0x000fd800078e000e */
[----:B0-----:R-:W-:Y:S05]  /*13c50*/  WARPSYNC.COLLECTIVE R15, `(.L_x_1151) ;  /* 0x000000000f087348 */ /* 0x001fea0003c00000 */
[----:B------:R1:W2:Y:S02]  /*13c60*/  SHFL.IDX P6, R14, R13, R12, R11 ;  /* 0x0000000c0d0e7389 */ /* 0x0002a400000c000b */
[----:B012---:R-:W-:Y:S01]  /*13c70*/  ENDCOLLECTIVE ;  /* 0x000000000000791b */ /* 0x007fe20003800000 */
.L_x_1151:
[----:B------:R-:W-:Y:S01]  /*13c80*/  VIADD R2, R8, 0x20 ;  /* 0x0000002008027836 */ /* 0x000fe20000000000 */
[----:B------:R-:W-:Y:S01]  /*13c90*/  @!P0 LEA R21, R30, UR45, 0x1 ;  /* 0x0000002d1e158c11 */ /* 0x000fe2000f8e08ff */
[----:B------:R-:W-:Y:S02]  /*13ca0*/  IMAD.MOV.U32 R13, RZ, RZ, R6 ;  /* 0x000000ffff0d7224 */ /* 0x000fe400078e0006 */
[----:B------:R-:W-:Y:S01]  /*13cb0*/  IMAD.MOV.U32 R12, RZ, RZ, 0x2 ;  /* 0x00000002ff0c7424 */ /* 0x000fe200078e00ff */
[----:B------:R-:W-:-:S07]  /*13cc0*/  MOV R4, R14 ;  /* 0x0000000e00047202 */ /* 0x000fce0000000f00 */
[----:B------:R-:W-:Y:S05]  /*13cd0*/  WARPSYNC.COLLECTIVE R15, `(.L_x_1152) ;  /* 0x000000000f087348 */ /* 0x000fea0003c00000 */
[----:B------:R0:W1:Y:S02]  /*13ce0*/  SHFL.IDX P6, R14, R13, R12, R11 ;  /* 0x0000000c0d0e7389 */ /* 0x00006400000c000b */
[----:B01----:R-:W-:Y:S01]  /*13cf0*/  ENDCOLLECTIVE ;  /* 0x000000000000791b */ /* 0x003fe20003800000 */
.L_x_1152:
[----:B------:R-:W-:-:S05]  /*13d00*/  @!P0 IMAD.WIDE.U32 R4, R25, 0x2, R4 ;  /* 0x0000000219048825 */ /* 0x000fca00078e0004 */
[----:B------:R-:W-:Y:S01]  /*13d10*/  @!PT LDS RZ, [RZ] ;  /* 0x00000000fffff984 */ /* 0x000fe20000000800 */
[----:B------:R-:W-:Y:S01]  /*13d20*/  @!PT LDS RZ, [RZ] ;  /* 0x00000000fffff984 */ /* 0x000fe20000000800 */
[----:B------:R-:W-:Y:S01]  /*13d30*/  @!PT LDS RZ, [RZ] ;  /* 0x00000000fffff984 */ /* 0x000fe20000000800 */
[----:B------:R0:W-:Y:S04]  /*13d40*/  @!P0 LDGSTS.E.BYPASS.LTC128B.128 [R21+0x10c00], desc[UR60][R4.64], !P4 ;  /* 0x10c0000004158fae */ /* 0x0001e8000e101d7c */
[----:B------:R0:W-:Y:S01]  /*13d50*/  @!P0 LDGSTS.E.BYPASS.LTC128B.128 [R21+0x14c00], desc[UR60][R4.64+0x80], !P3 ;  /* 0x14c0008004158fae */ /* 0x0001e2000d901d7c */
[----:B------:R-:W-:-:S03]  /*13d60*/  MOV R13, R0 ;  /* 0x00000000000d7202 */ /* 0x000fc60000000f00 */
[----:B------:R0:W-:Y:S04]  /*13d70*/  @!P0 LDGSTS.E.BYPASS.LTC128B.128 [R21+0x18c00], desc[UR60][R4.64+0x100], !P2 ;  /* 0x18c0010004158fae */ /* 0x0001e8000d101d7c */
[----:B------:R0:W-:Y:S01]  /*13d80*/  @!P0 LDGSTS.E.BYPASS.LTC128B.128 [R21+0x1cc00], desc[UR60][R4.64+0x180], !P1 ;  /* 0x1cc0018004158fae */ /* 0x0001e2000c901d7c */
[----:B------:R-:W-:Y:S01]  /*13d90*/  ISETP.GE.AND P0, PT, R2, R7, PT ;  /* 0x000000070200720c */ /* 0x000fe20003f06270 */
[----:B------:R-:W-:-:S12]  /*13da0*/  IMAD.MOV.U32 R3, RZ, RZ, R14 ;  /* 0x000000ffff037224 */ /* 0x000fd800078e000e */
[----:B0-----:R-:W-:Y:S05]  /*13db0*/  WARPSYNC.COLLECTIVE R15, `(.L_x_1153) ;  /* 0x000000000f087348 */ /* 0x001fea0003c00000 */
[----:B------:R1:W2:Y:S02]  /*13dc0*/  SHFL.IDX P6, R14, R13, R12, R11 ;  /* 0x0000000c0d0e7389 */ /* 0x0002a400000c000b */
[----:B012---:R-:W-:Y:S01]  /*13dd0*/  ENDCOLLECTIVE ;  /* 0x000000000000791b */ /* 0x007fe20003800000 */
.L_x_1153:
[----:B------:R-:W-:Y:S01]  /*13de0*/  VIADD R4, R8, 0x30 ;  /* 0x0000003008047836 */ /* 0x000fe20000000000 */
[----:B------:R-:W-:Y:S01]  /*13df0*/  @!P0 LEA R9, R30, UR45, 0x1 ;  /* 0x0000002d1e098c11 */ /* 0x000fe2000f8e08ff */
[----:B------:R-:W-:Y:S02]  /*13e00*/  IMAD.MOV.U32 R13, RZ, RZ, R6 ;  /* 0x000000ffff0d7224 */ /* 0x000fe400078e0006 */
[----:B------:R-:W-:Y:S02]  /*13e10*/  IMAD.MOV.U32 R12, RZ, RZ, 0x3 ;  /* 0x00000003ff0c7424 */ /* 0x000fe400078e00ff */
[----:B------:R-:W-:-:S07]  /*13e20*/  IMAD.MOV.U32 R2, RZ, RZ, R14 ;  /* 0x000000ffff027224 */ /* 0x000fce00078e000e */
[----:B------:R-:W-:Y:S05]  /*13e30*/  WARPSYNC.COLLECTIVE R15, `(.L_x_1154) ;  /* 0x000000000f087348 */ /* 0x000fea0003c00000 */
[----:B------:R0:W1:Y:S02]  /*13e40*/  SHFL.IDX P6, R14, R13, R12, R11 ;  /* 0x0000000c0d0e7389 */ /* 0x00006400000c000b */
[----:B01----:R-:W-:Y:S01]  /*13e50*/  ENDCOLLECTIVE ;  /* 0x000000000000791b */ /* 0x003fe20003800000 */
.L_x_1154:
        /* <DEDUP_REMOVED lines=9> */
[----:B------:R-:W-:Y:S02]  /*13ef0*/  ISETP.GE.AND P0, PT, R4, R7, PT ;  /* 0x000000070400720c */ /* 0x000fe40003f06270 */
[----:B------:R-:W-:-:S11]  /*13f00*/  MOV R5, R14 ;  /* 0x0000000e00057202 */ /* 0x000fd60000000f00 */
[----:B0-----:R-:W-:Y:S05]  /*13f10*/  WARPSYNC.COLLECTIVE R15, `(.L_x_1155) ;  /* 0x000000000f087348 */ /* 0x001fea0003c00000 */
[----:B------:R1:W2:Y:S02]  /*13f20*/  SHFL.IDX P6, R14, R13, R12, R11 ;  /* 0x0000000c0d0e7389 */ /* 0x0002a400000c000b */
[----:B012---:R-:W-:Y:S01]  /*13f30*/  ENDCOLLECTIVE ;  /* 0x000000000000791b */ /* 0x007fe20003800000 */
.L_x_1155:
[----:B------:R-:W-:Y:S01]  /*13f40*/  VIADD R2, R8, 0x40 ;  /* 0x0000004008027836 */ /* 0x000fe20000000000 */
[----:B------:R-:W-:Y:S01]  /*13f50*/  @!P0 LEA R21, R30, UR45, 0x1 ;  /* 0x0000002d1e158c11 */ /* 0x000fe2000f8e08ff */
[----:B------:R-:W-:Y:S01]  /*13f60*/  IMAD.MOV.U32 R13, RZ, RZ, R6 ;  /* 0x000000ffff0d7224 */ /* 0x000fe200078e0006 */
[----:B------:R-:W-:Y:S01]  /*13f70*/  MOV R12, 0x4 ;  /* 0x00000004000c7802 */ /* 0x000fe20000000f00 */
[----:B------:R-:W-:-:S07]  /*13f80*/  IMAD.MOV.U32 R4, RZ, RZ, R14 ;  /* 0x000000ffff047224 */ /* 0x000fce00078e000e */
[----:B------:R-:W-:Y:S05]  /*13f90*/  WARPSYNC.COLLECTIVE R15, `(.L_x_1156) ;  /* 0x000000000f087348 */ /* 0x000fea0003c00000 */
[----:B------:R0:W1:Y:S02]  /*13fa0*/  SHFL.IDX P6, R14, R13, R12, R11 ;  /* 0x0000000c0d0e7389 */ /* 0x00006400000c000b */
[----:B01----:R-:W-:Y:S01]  /*13fb0*/  ENDCOLLECTIVE ;  /* 0x000000000000791b */ /* 0x003fe20003800000 */
.L_x_1156:
        /* <DEDUP_REMOVED lines=14> */
.L_x_1157:
[----:B------:R-:W-:Y:S01]  /*140a0*/  VIADD R4, R8, 0x50 ;  /* 0x0000005008047836 */ /* 0x000fe20000000000 */
[----:B------:R-:W-:Y:S02]  /*140b0*/  @!P0 LEA R9, R30, UR45, 0x1 ;  /* 0x0000002d1e098c11 */ /* 0x000fe4000f8e08ff */
[----:B------:R-:W-:Y:S01]  /*140c0*/  MOV R13, R6 ;  /* 0x00000006000d7202 */ /* 0x000fe20000000f00 */
[----:B------:R-:W-:Y:S02]  /*140d0*/  IMAD.MOV.U32 R12, RZ, RZ, 0x5 ;  /* 0x00000005ff0c7424 */ /* 0x000fe400078e00ff */
[----:B------:R-:W-:-:S07]  /*140e0*/  IMAD.MOV.U32 R2, RZ, RZ, R14 ;  /* 0x000000ffff027224 */ /* 0x000fce00078e000e */
[----:B------:R-:W-:Y:S05]  /*140f0*/  WARPSYNC.COLLECTIVE R15, `(.L_x_1158) ;  /* 0x000000000f087348 */ /* 0x000fea0003c00000 */
[----:B------:R0:W1:Y:S02]  /*14100*/  SHFL.IDX P6, R14, R13, R12, R11 ;  /* 0x0000000c0d0e7389 */ /* 0x00006400000c000b */
[----:B01----:R-:W-:Y:S01]  /*14110*/  ENDCOLLECTIVE ;  /* 0x000000000000791b */ /* 0x003fe20003800000 */
.L_x_1158:
        /* <DEDUP_REMOVED lines=14> */
.L_x_1159:
[----:B------:R-:W-:Y:S02]  /*14200*/  IADD3 R2, R8, 0x60, RZ ;  /* 0x0000006008027810 */ /* 0x000fe40007ffe0ff */
[----:B------:R-:W-:Y:S01]  /*14210*/  @!P0 LEA R21, R30, UR45, 0x1 ;  /* 0x0000002d1e158c11 */ /* 0x000fe2000f8e08ff */
[----:B------:R-:W-:Y:S02]  /*14220*/  IMAD.MOV.U32 R13, RZ, RZ, R6 ;  /* 0x000000ffff0d7224 */ /* 0x000fe400078e0006 */
[----:B------:R-:W-:Y:S02]  /*14230*/  IMAD.MOV.U32 R12, RZ, RZ, 0x6 ;  /* 0x00000006ff0c7424 */ /* 0x000fe400078e00ff */
[----:B------:R-:W-:-:S07]  /*14240*/  IMAD.MOV.U32 R4, RZ, RZ, R14 ;  /* 0x000000ffff047224 */ /* 0x000fce00078e000e */
[----:B------:R-:W-:Y:S05]  /*14250*/  WARPSYNC.COLLECTIVE R15, `(.L_x_1160) ;  /* 0x000000000f087348 */ /* 0x000fea0003c00000 */
[----:B------:R0:W1:Y:S02]  /*14260*/  SHFL.IDX P6, R14, R13, R12, R11 ;  /* 0x0000000c0d0e7389 */ /* 0x00006400000c000b */
[----:B01----:R-:W-:Y:S01]  /*14270*/  ENDCOLLECTIVE ;  /* 0x000000000000791b */ /* 0x003fe20003800000 */
.L_x_1160:
        /* <DEDUP_REMOVED lines=14> */
.L_x_1161:
[----:B------:R-:W-:Y:S01]  /*14360*/  @!P0 LEA R9, R30, UR45, 0x1 ;  /* 0x0000002d1e098c11 */ /* 0x000fe2000f8e08ff */
[----:B------:R-:W-:Y:S02]  /*14370*/  IMAD.MOV.U32 R13, RZ, RZ, R6 ;  /* 0x000000ffff0d7224 */ /* 0x000fe400078e0006 */
[----:B------:R-:W-:Y:S01]  /*14380*/  IMAD.MOV.U32 R12, RZ, RZ, 0x7 ;  /* 0x00000007ff0c7424 */ /* 0x000fe200078e00ff */
[----:B------:R-:W-:-:S07]  /*14390*/  MOV R2, R14 ;  /* 0x0000000e00027202 */ /* 0x000fce0000000f00 */
[----:B------:R-:W-:Y:S05]  /*143a0*/  WARPSYNC.COLLECTIVE R15, `(.L_x_1162) ;  /* 0x000000000f087348 */ /* 0x000fea0003c00000 */
[----:B------:R0:W1:Y:S02]  /*143b0*/  SHFL.IDX P6, R14, R13, R12, R11 ;  /* 0x0000000c0d0e7389 */ /* 0x00006400000c000b */
[----:B01----:R-:W-:Y:S01]  /*143c0*/  ENDCOLLECTIVE ;  /* 0x000000000000791b */ /* 0x003fe20003800000 */
.L_x_1162:
        /* <DEDUP_REMOVED lines=13> */
.L_x_1163:
[----:B------:R-:W-:Y:S05]  /*144a0*/  BRA `(.L_x_1164) ;  /* 0xffffffd000347947 */ /* 0x000fea000383ffff */
.L_x_1103:
[----:B0-----:R-:W-:-:S04]  /*144b0*/  MOV R3, UR45 ;  /* 0x0000002d00037c02 */ /* 0x001fc80008000f00 */
[----:B------:R0:W1:Y:S03]  /*144c0*/  SYNCS.PHASECHK.TRANS64.TRYWAIT P0, [R3+URZ+0x30820], R0 ;  /* 0x03082000030075a7 */ /* 0x000066000800017f */
[----:B-1----:R-:W-:Y:S05]  /*144d0*/  @!P0 NANOSLEEP.SYNCS 0x989680 ;  /* 0x009896800000895d */ /* 0x002fea0003900000 */
[----:B------:R-:W1:Y:S02]  /*144e0*/  @!P0 SYNCS.PHASECHK.TRANS64 P0, [R3+URZ+0x30820], R0 ;  /* 0x03082000030085a7 */ /* 0x000e64000800007f */
[----:B-1----:R-:W-:Y:S05]  /*144f0*/  @!P0 BRA `(.L_x_1103) ;  /* 0xfffffffc00ec8947 */ /* 0x002fea000383ffff */
[----:B------:R-:W-:Y:S05]  /*14500*/  BRA `(.L_x_1165) ;  /* 0xffffffd000887947 */ /* 0x000fea000383ffff */
.L_x_1107:
[----:B0-----:R0:W1:Y:S02]  /*14510*/  SYNCS.PHASECHK.TRANS64.TRYWAIT P0, [R21+URZ+0x30840], R2 ;  /* 0x03084002150075a7 */ /* 0x001064000800017f */
[----:B-1----:R-:W-:Y:S05]  /*14520*/  @!P0 NANOSLEEP.SYNCS 0x989680 ;  /* 0x009896800000895d */ /* 0x002fea0003900000 */
[----:B------:R-:W1:Y:S02]  /*14530*/  @!P0 SYNCS.PHASECHK.TRANS64 P0, [R21+URZ+0x30840], R2 ;  /* 0x03084002150085a7 */ /* 0x000e64000800007f */
[----:B-1----:R-:W-:Y:S05]  /*14540*/  @!P0 BRA `(.L_x_1107) ;  /* 0xfffffffc00f08947 */ /* 0x002fea000383ffff */
[----:B------:R-:W-:Y:S05]  /*14550*/  BRA `(.L_x_1166) ;  /* 0xffffffd400707947 */ /* 0x000fea000383ffff */
.L_x_1108:
        /* <DEDUP_REMOVED lines=8> */
.L_x_1168:
[----:B------:R-:W-:Y:S05]  /*145e0*/  BSYNC B1 ;  /* 0x0000000000017941 */ /* 0x000fea0003800000 */
.L_x_1167:
[----:B------:R-:W-:Y:S01]  /*145f0*/  IMAD.MOV.U32 R13, RZ, RZ, R28 ;  /* 0x000000ffff0d7224 */ /* 0x000fe200078e001c */
[----:B------:R-:W-:Y:S01]  /*14600*/  MOV R15, 0xffffffff ;  /* 0xffffffff000f7802 */ /* 0x000fe20000000f00 */
[----:B------:R-:W-:Y:S01]  /*14610*/  IMAD.MOV.U32 R12, RZ, RZ, RZ ;  /* 0x000000ffff0c7224 */ /* 0x000fe200078e00ff */
[----:B------:R-:W-:Y:S01]  /*14620*/  MOV R3, R14 ;  /* 0x0000000e00037202 */ /* 0x000fe20000000f00 */
[----:B------:R-:W-:Y:S01]  /*14630*/  IMAD.MOV.U32 R11, RZ, RZ, 0x181f ;  /* 0x0000181fff0b7424 */ /* 0x000fe200078e00ff */
[----:B------:R-:W-:Y:S01]  /*14640*/  P2R R4, PR, RZ, 0x8 ;  /* 0x00000008ff047803 */ /* 0x000fe20000000000 */
[----:B------:R-:W-:Y:S01]  /*14650*/  IMAD.SHL.U32 R9, R25, 0x2, RZ ;  /* 0x0000000219097824 */ /* 0x000fe200078e00ff */
[----:B------:R-:W-:-:S13]  /*14660*/  LOP3.LUT P3, RZ, R16, 0x10, RZ, 0xc0, !PT ;  /* 0x0000001010ff7812 */ /* 0x000fda000786c0ff */
[----:B------:R-:W-:Y:S05]  /*14670*/  WARPSYNC.COLLECTIVE R15, `(.L_x_1169) ;  /* 0x000000000f087348 */ /* 0x000fea0003c00000 */
[----:B------:R0:W1:Y:S02]  /*14680*/  SHFL.IDX P6, R14, R13, R12, R11 ;  /* 0x0000000c0d0e7389 */ /* 0x00006400000c000b */
[----:B01----:R-:W-:Y:S01]  /*14690*/  ENDCOLLECTIVE ;  /* 0x000000000000791b */ /* 0x003fe20003800000 */
.L_x_1169:
[----:B------:R-:W-:Y:S02]  /*146a0*/  P2R R5, PR, RZ, 0x4 ;  /* 0x00000004ff057803 */ /* 0x000fe40000000000 */
[C---:B------:R-:W-:Y:S02]  /*146b0*/  LOP3.LUT P2, RZ, R16.reuse, 0x8, RZ, 0xc0, !PT ;  /* 0x0000000810ff7812 */ /* 0x040fe4000784c0ff */
[----:B------:R-:W-:Y:S02]  /*146c0*/  P2R R8, PR, RZ, 0x2 ;  /* 0x00000002ff087803 */ /* 0x000fe40000000000 */
[----:B------:R-:W-:Y:S02]  /*146d0*/  LOP3.LUT P1, RZ, R16, 0x4, RZ, 0xc0, !PT ;  /* 0x0000000410ff7812 */ /* 0x000fe4000782c0ff */
[----:B------:R-:W-:Y:S01]  /*146e0*/  LEA R29, R29, UR45, 0x1 ;  /* 0x0000002d1d1d7c11 */ /* 0x000fe2000f8e08ff */
[----:B------:R-:W-:Y:S02]  /*146f0*/  IMAD.MOV.U32 R13, RZ, RZ, R31 ;  /* 0x000000ffff0d7224 */ /* 0x000fe400078e001f */
[----:B------:R-:W-:Y:S01]  /*14700*/  IMAD.MOV.U32 R12, RZ, RZ, 0x1 ;  /* 0x00000001ff0c7424 */ /* 0x000fe200078e00ff */
[----:B------:R-:W-:-:S13]  /*14710*/  IADD3 R2, P0, R14, R9, RZ ;  /* 0x000000090e027210 */ /* 0x000fda0007f1e0ff */
[----:B------:R-:W-:Y:S05]  /*14720*/  WARPSYNC.COLLECTIVE R15, `(.L_x_1170) ;  /* 0x000000000f087348 */ /* 0x000fea0003c00000 */
[----:B------:R0:W1:Y:S02]  /*14730*/  SHFL.IDX P6, R14, R13, R12, R11 ;  /* 0x0000000c0d0e7389 */ /* 0x00006400000c000b */
[----:B01----:R-:W-:Y:S01]  /*14740*/  ENDCOLLECTIVE ;  /* 0x000000000000791b */ /* 0x003fe20003800000 */
.L_x_1170:
[----:B------:R-:W-:-:S05]  /*14750*/  IMAD.X R3, RZ, RZ, R3, P0 ;  /* 0x000000ffff037224 */ /* 0x000fca00000e0603 */
[----:B------:R-:W-:Y:S01]  /*14760*/  @!PT LDS RZ, [RZ] ;  /* 0x00000000fffff984 */ /* 0x000fe20000000800 */
[----:B------:R-:W-:Y:S01]  /*14770*/  @!PT LDS RZ, [RZ] ;  /* 0x00000000fffff984 */ /* 0x000fe20000000800 */
[----:B------:R-:W-:Y:S01]  /*14780*/  @!PT LDS RZ, [RZ] ;  /* 0x00000000fffff984 */ /* 0x000fe20000000800 */
[----:B------:R-:W-:Y:S04]  /*14790*/  LDGSTS.E.BYPASS.LTC128B.128 [R29+0x20400], desc[UR60][R2.64], !P3 ;  /* 0x20400000021d7fae */ /* 0x000fe8000d901d7c */
[----:B------:R-:W-:Y:S01]  /*147a0*/  LDGSTS.E.BYPASS.LTC128B.128 [R29+0x22400], desc[UR60][R2.64+0x80], !P2 ;  /* 0x22400080021d7fae */ /* 0x000fe2000d101d7c */
[----:B------:R-:W-:-:S03]  /*147b0*/  MOV R13, R28 ;  /* 0x0000001c000d7202 */ /* 0x000fc60000000f00 */
[----:B------:R-:W-:Y:S04]  /*147c0*/  LDGSTS.E.BYPASS.LTC128B.128 [R29+0x24400], desc[UR60][R2.64+0x100], !P1 ;  /* 0x24400100021d7fae */ /* 0x000fe8000c901d7c */
[----:B------:R0:W-:Y:S02]  /*147d0*/  LDGSTS.E.BYPASS.LTC128B.128 [R29+0x26400], desc[UR60][R2.64+0x180], !P5 ;  /* 0x26400180021d7fae */ /* 0x0001e4000e901d7c */
[----:B0-----:R-:W-:-:S07]  /*147e0*/  IMAD.MOV.U32 R3, RZ, RZ, R14 ;  /* 0x000000ffff037224 */ /* 0x001fce00078e000e */
[----:B------:R-:W-:Y:S05]  /*147f0*/  WARPSYNC.COLLECTIVE R15, `(.L_x_1171) ;  /* 0x000000000f087348 */ /* 0x000fea0003c00000 */
[----:B------:R0:W1:Y:S02]  /*14800*/  SHFL.IDX P6, R14, R13, R12, R11 ;  /* 0x0000000c0d0e7389 */ /* 0x00006400000c000b */
[----:B01----:R-:W-:Y:S01]  /*14810*/  ENDCOLLECTIVE ;  /* 0x000000000000791b */ /* 0x003fe20003800000 */
.L_x_1171:
[----:B------:R-:W-:Y:S02]  /*14820*/  IMAD.MOV.U32 R13, RZ, RZ, R31 ;  /* 0x000000ffff0d7224 */ /* 0x000fe400078e001f */
[----:B------:R-:W-:Y:S02]  /*14830*/  IMAD.MOV.U32 R12, RZ, RZ, 0x2 ;  /* 0x00000002ff0c7424 */ /* 0x000fe400078e00ff */
[----:B------:R-:W-:-:S07]  /*14840*/  IMAD.MOV.U32 R2, RZ, RZ, R14 ;  /* 0x000000ffff027224 */ /* 0x000fce00078e000e */
[----:B------:R-:W-:Y:S05]  /*14850*/  WARPSYNC.COLLECTIVE R15, `(.L_x_1172) ;  /* 0x000000000f087348 */ /* 0x000fea0003c00000 */
[----:B------:R0:W1:Y:S02]  /*14860*/  SHFL.IDX P6, R14, R13, R12, R11 ;  /* 0x0000000c0d0e7389 */ /* 0x00006400000c000b */
[----:B01----:R-:W-:Y:S01]  /*14870*/  ENDCOLLECTIVE ;  /* 0x000000000000791b */ /* 0x003fe20003800000 */
.L_x_1172:
[----:B------:R-:W-:-:S05]  /*14880*/  IADD3 R2, P0, R2, R9, RZ ;  /* 0x0000000902027210 */ /* 0x000fca0007f1e0ff */
[----:B------:R-:W-:-:S05]  /*14890*/  IMAD.X R3, RZ, RZ, R3, P0 ;  /* 0x000000ffff037224 */ /* 0x000fca00000e0603 */
[----:B------:R-:W-:Y:S01]  /*148a0*/  @!PT LDS RZ, [RZ] ;  /* 0x00000000fffff984 */ /* 0x000fe20000000800 */
[----:B------:R-:W-:Y:S01]  /*148b0*/  @!PT LDS RZ, [RZ] ;  /* 0x00000000fffff984 */ /* 0x000fe20000000800 */
[----:B------:R-:W-:Y:S01]  /*148c0*/  @!PT LDS RZ, [RZ] ;  /* 0x00000000fffff984 */ /* 0x000fe20000000800 */
[----:B------:R-:W-:Y:S01]  /*148d0*/  LDGSTS.E.BYPASS.LTC128B.128 [R29+0x20c00], desc[UR60][R2.64], !P3 ;  /* 0x20c00000021d7fae */ /* 0x000fe2000d901d7c */
[----:B------:R-:W-:-:S03]  /*148e0*/  IMAD.MOV.U32 R13, RZ, RZ, R28 ;  /* 0x000000ffff0d7224 */ /* 0x000fc600078e001c */
[----:B------:R-:W-:Y:S04]  /*148f0*/  LDGSTS.E.BYPASS.LTC128B.128 [R29+0x22c00], desc[UR60][R2.64+0x80], !P2 ;  /* 0x22c00080021d7fae */ /* 0x000fe8000d101d7c */
[----:B------:R-:W-:Y:S04]  /*14900*/  LDGSTS.E.BYPASS.LTC128B.128 [R29+0x24c00], desc[UR60][R2.64+0x100], !P1 ;  /* 0x24c00100021d7fae */ /* 0x000fe8000c901d7c */
[----:B------:R0:W-:Y:S02]  /*14910*/  LDGSTS.E.BYPASS.LTC128B.128 [R29+0x26c00], desc[UR60][R2.64+0x180], !P5 ;  /* 0x26c00180021d7fae */ /* 0x0001e4000e901d7c */
[----:B0-----:R-:W-:-:S07]  /*14920*/  MOV R3, R14 ;  /* 0x0000000e00037202 */ /* 0x001fce0000000f00 */
[----:B------:R-:W-:Y:S05]  /*14930*/  WARPSYNC.COLLECTIVE R15, `(.L_x_1173) ;  /* 0x000000000f087348 */ /* 0x000fea0003c00000 */
[----:B------:R0:W1:Y:S02]  /*14940*/  SHFL.IDX P6, R14, R13, R12, R11 ;  /* 0x0000000c0d0e7389 */ /* 0x00006400000c000b */
[----:B01----:R-:W-:Y:S01]  /*14950*/  ENDCOLLECTIVE ;  /* 0x000000000000791b */ /* 0x003fe20003800000 */
.L_x_1173:
[----:B------:R-:W-:Y:S01]  /*14960*/  IMAD.MOV.U32 R13, RZ, RZ, R31 ;  /* 0x000000ffff0d7224 */ /* 0x000fe200078e001f */
[----:B------:R-:W-:Y:S01]  /*14970*/  MOV R12, 0x3 ;  /* 0x00000003000c7802 */ /* 0x000fe20000000f00 */
[----:B------:R-:W-:-:S07]  /*14980*/  IMAD.MOV.U32 R2, RZ, RZ, R14 ;  /* 0x000000ffff027224 */ /* 0x000fce00078e000e */
[----:B------:R-:W-:Y:S05]  /*14990*/  WARPSYNC.COLLECTIVE R15, `(.L_x_1174) ;  /* 0x000000000f087348 */ /* 0x000fea0003c00000 */
[----:B------:R0:W1:Y:S02]  /*149a0*/  SHFL.IDX P6, R14, R13, R12, R11 ;  /* 0x0000000c0d0e7389 */ /* 0x00006400000c000b */
[----:B01----:R-:W-:Y:S01]  /*149b0*/  ENDCOLLECTIVE ;  /* 0x000000000000791b */ /* 0x003fe20003800000 */
.L_x_1174:
[----:B------:R-:W-:-:S05]  /*149c0*/  IADD3 R2, P0, R2, R9, RZ ;  /* 0x0000000902027210 */ /* 0x000fca0007f1e0ff */
[----:B------:R-:W-:-:S05]  /*149d0*/  IMAD.X R3, RZ, RZ, R3, P0 ;  /* 0x000000ffff037224 */ /* 0x000fca00000e0603 */
[----:B------:R-:W-:Y:S01]  /*149e0*/  @!PT LDS RZ, [RZ] ;  /* 0x00000000fffff984 */ /* 0x000fe20000000800 */
[----:B------:R-:W-:Y:S01]  /*149f0*/  @!PT LDS RZ, [RZ] ;  /* 0x00000000fffff984 */ /* 0x000fe20000000800 */
[----:B------:R-:W-:Y:S01]  /*14a00*/  @!PT LDS RZ, [RZ] ;  /* 0x00000000fffff984 */ /* 0x000fe20000000800 */
[----:B------:R0:W-:Y:S01]  /*14a10*/  LDGSTS.E.BYPASS.LTC128B.128 [R29+0x21400], desc[UR60][R2.64], !P3 ;  /* 0x21400000021d7fae */ /* 0x0001e2000d901d7c */
[----:B------:R-:W-:Y:S01]  /*14a20*/  IMAD.MOV.U32 R13, RZ, RZ, R28 ;  /* 0x000000ffff0d7224 */ /* 0x000fe200078e001c */
[----:B------:R-:W-:Y:S02]  /*14a30*/  ISETP.NE.AND P3, PT, R4, RZ, PT ;  /* 0x000000ff0400720c */ /* 0x000fe40003f65270 */
[----:B------:R0:W-:Y:S01]  /*14a40*/  LDGSTS.E.BYPASS.LTC128B.128 [R29+0x23400], desc[UR60][R2.64+0x80], !P2 ;  /* 0x23400080021d7fae */ /* 0x0001e2000d101d7c */
[----:B------:R-:W-:-:S03]  /*14a50*/  ISETP.NE.AND P2, PT, R5, RZ, PT ;  /* 0x000000ff0500720c */ /* 0x000fc60003f45270 */
[----:B------:R0:W-:Y:S01]  /*14a60*/  LDGSTS.E.BYPASS.LTC128B.128 [R29+0x25400], desc[UR60][R2.64+0x100], !P1 ;  /* 0x25400100021d7fae */ /* 0x0001e2000c901d7c */
[----:B------:R-:W-:Y:S01]  /*14a70*/  ISETP.NE.AND P1, PT, R8, RZ, PT ;  /* 0x000000ff0800720c */ /* 0x000fe20003f25270 */
[----:B------:R-:W-:Y:S02]  /*14a80*/  IMAD.MOV.U32 R31, RZ, RZ, R14 ;  /* 0x000000ffff1f7224 */ /* 0x000fe400078e000e */
[----:B------:R0:W-:Y:S10]  /*14a90*/  LDGSTS.E.BYPASS.LTC128B.128 [R29+0x27400], desc[UR60][R2.64+0x180], !P5 ;  /* 0x27400180021d7fae */ /* 0x0001f4000e901d7c */
[----:B0-----:R-:W-:Y:S05]  /*14aa0*/  WARPSYNC.COLLECTIVE R15, `(.L_x_1175) ;  /* 0x000000000f087348 */ /* 0x001fea0003c00000 */
[----:B------:R1:W2:Y:S02]  /*14ab0*/  SHFL.IDX P6, R14, R13, R12, R11 ;  /* 0x0000000c0d0e7389 */ /* 0x0002a400000c000b */
[----:B012---:R-:W-:Y:S01]  /*14ac0*/  ENDCOLLECTIVE ;  /* 0x000000000000791b */ /* 0x007fe20003800000 */
.L_x_1175:
[----:B------:R-:W-:Y:S05]  /*14ad0*/  BRA `(.L_x_1176) ;  /* 0xffffffd400107947 */ /* 0x000fea000383ffff */
.L_x_1113:
[----:B0-----:R0:W2:Y:S02]  /*14ae0*/  SYNCS.PHASECHK.TRANS64.TRYWAIT P0, [R4+URZ+0x30860], R3 ;  /* 0x03086003040075a7 */ /* 0x0010a4000800017f */
[----:B--2---:R-:W-:Y:S05]  /*14af0*/  @!P0 NANOSLEEP.SYNCS 0x989680 ;  /* 0x009896800000895d */ /* 0x004fea0003900000 */
[----:B------:R-:W2:Y:S02]  /*14b00*/  @!P0 SYNCS.PHASECHK.TRANS64 P0, [R4+URZ+0x30860], R3 ;  /* 0x03086003040085a7 */ /* 0x000ea4000800007f */
[----:B--2---:R-:W-:Y:S05]  /*14b10*/  @!P0 BRA `(.L_x_1113) ;  /* 0xfffffffc00f08947 */ /* 0x004fea000383ffff */
[----:B------:R-:W-:Y:S05]  /*14b20*/  BRA `(.L_x_1177) ;  /* 0xffffffd400887947 */ /* 0x000fea000383ffff */
.L_x_1114:
        /* <DEDUP_REMOVED lines=8> */
.L_x_1179:
[----:B------:R-:W-:Y:S05]  /*14bb0*/  BSYNC B1 ;  /* 0x0000000000017941 */ /* 0x000fea0003800000 */
.L_x_1178:
[----:B------:R-:W-:Y:S01]  /*14bc0*/  IMAD.MOV.U32 R13, RZ, RZ, R17 ;  /* 0x000000ffff0d7224 */ /* 0x000fe200078e0011 */
[----:B------:R-:W-:Y:S01]  /*14bd0*/  MOV R11, 0x181f ;  /* 0x0000181f000b7802 */ /* 0x000fe20000000f00 */
[----:B------:R-:W-:Y:S01]  /*14be0*/  IMAD.MOV.U32 R12, RZ, RZ, RZ ;  /* 0x000000ffff0c7224 */ /* 0x000fe200078e00ff */
[----:B------:R-:W-:Y:S01]  /*14bf0*/  LEA R5, R5, UR45, 0x1 ;  /* 0x0000002d05057c11 */ /* 0x000fe2000f8e08ff */
[----:B------:R-:W-:Y:S02]  /*14c00*/  IMAD.MOV.U32 R15, RZ, RZ, -0x1 ;  /* 0xffffffffff0f7424 */ /* 0x000fe400078e00ff */
[----:B------:R-:W-:-:S07]  /*14c10*/  IMAD.MOV.U32 R3, RZ, RZ, R14 ;  /* 0x000000ffff037224 */ /* 0x000fce00078e000e */
[----:B------:R-:W-:Y:S05]  /*14c20*/  WARPSYNC.COLLECTIVE R15, `(.L_x_1180) ;  /* 0x000000000f087348 */ /* 0x000fea0003c00000 */
[----:B------:R0:W1:Y:S02]  /*14c30*/  SHFL.IDX P6, R14, R13, R12, R11 ;  /* 0x0000000c0d0e7389 */ /* 0x00006400000c000b */
[----:B01----:R-:W-:Y:S01]  /*14c40*/  ENDCOLLECTIVE ;  /* 0x000000000000791b */ /* 0x003fe20003800000 */
.L_x_1180:
[----:B------:R-:W-:Y:S02]  /*14c50*/  IMAD.MOV.U32 R13, RZ, RZ, R18 ;  /* 0x000000ffff0d7224 */ /* 0x000fe400078e0012 */
[----:B------:R-:W-:Y:S01]  /*14c60*/  IMAD.MOV.U32 R12, RZ, RZ, 0x1 ;  /* 0x00000001ff0c7424 */ /* 0x000fe200078e00ff */
[----:B------:R-:W-:-:S13]  /*14c70*/  IADD3 R2, P0, R14, R8, RZ ;  /* 0x000000080e027210 */ /* 0x000fda0007f1e0ff */
[----:B------:R-:W-:Y:S05]  /*14c80*/  WARPSYNC.COLLECTIVE R15, `(.L_x_1181) ;  /* 0x000000000f087348 */ /* 0x000fea0003c00000 */
[----:B------:R0:W1:Y:S02]  /*14c90*/  SHFL.IDX P6, R14, R13, R12, R11 ;  /* 0x0000000c0d0e7389 */ /* 0x00006400000c000b */
[----:B01----:R-:W-:Y:S01]  /*14ca0*/  ENDCOLLECTIVE ;  /* 0x000000000000791b */ /* 0x003fe20003800000 */
.L_x_1181:
        /* <DEDUP_REMOVED lines=13> */
[----:B0-----:R-:W-:-:S07]  /*14d80*/  MOV R3, R14 ;  /* 0x0000000e00037202 */ /* 0x001fce0000000f00 */
[----:B------:R-:W-:Y:S05]  /*14d90*/  WARPSYNC.COLLECTIVE R15, `(.L_x_1182) ;  /* 0x000000000f087348 */ /* 0x000fea0003c00000 */
[----:B------:R0:W1:Y:S02]  /*14da0*/  SHFL.IDX P6, R14, R13, R12, R11 ;  /* 0x0000000c0d0e7389 */ /* 0x00006400000c000b */
[----:B01----:R-:W-:Y:S01]  /*14db0*/  ENDCOLLECTIVE ;  /* 0x000000000000791b */ /* 0x003fe20003800000 */
.L_x_1182:
[----:B------:R-:W-:Y:S02]  /*14dc0*/  IMAD.MOV.U32 R13, RZ, RZ, R18 ;  /* 0x000000ffff0d7224 */ /* 0x000fe400078e0012 */
[----:B------:R-:W-:Y:S01]  /*14dd0*/  IMAD.MOV.U32 R12, RZ, RZ, 0x2 ;  /* 0x00000002ff0c7424 */ /* 0x000fe200078e00ff */
[----:B------:R-:W-:-:S13]  /*14de0*/  IADD3 R2, P0, R14, R8, RZ ;  /* 0x000000080e027210 */ /* 0x000fda0007f1e0ff */
[----:B------:R-:W-:Y:S05]  /*14df0*/  WARPSYNC.COLLECTIVE R15, `(.L_x_1183) ;  /* 0x000000000f087348 */ /* 0x000fea0003c00000 */
[----:B------:R0:W1:Y:S02]  /*14e00*/  SHFL.IDX P6, R14, R13, R12, R11 ;  /* 0x0000000c0d0e7389 */ /* 0x00006400000c000b */
[----:B01----:R-:W-:Y:S01]  /*14e10*/  ENDCOLLECTIVE ;  /* 0x000000000000791b */ /* 0x003fe20003800000 */
.L_x_1183:
        /* <DEDUP_REMOVED lines=17> */
.L_x_1184:
[----:B------:R-:W-:Y:S02]  /*14f30*/  IMAD.MOV.U32 R13, RZ, RZ, R18 ;  /* 0x000000ffff0d7224 */ /* 0x000fe400078e0012 */
[----:B------:R-:W-:Y:S01]  /*14f40*/  IMAD.MOV.U32 R12, RZ, RZ, 0x3 ;  /* 0x00000003ff0c7424 */ /* 0x000fe200078e00ff */
[----:B------:R-:W-:-:S13]  /*14f50*/  IADD3 R2, P0, R14, R8, RZ ;  /* 0x000000080e027210 */ /* 0x000fda0007f1e0ff */
[----:B------:R-:W-:Y:S05]  /*14f60*/  WARPSYNC.COLLECTIVE R15, `(.L_x_1185) ;  /* 0x000000000f087348 */ /* 0x000fea0003c00000 */
[----:B------:R0:W1:Y:S02]  /*14f70*/  SHFL.IDX P6, R14, R13, R12, R11 ;  /* 0x0000000c0d0e7389 */ /* 0x00006400000c000b */
[----:B01----:R-:W-:Y:S01]  /*14f80*/  ENDCOLLECTIVE ;  /* 0x000000000000791b */ /* 0x003fe20003800000 */
.L_x_1185:
[----:B------:R-:W-:Y:S01]  /*14f90*/  IMAD.X R3, RZ, RZ, R3, P0 ;  /* 0x000000ffff037224 */ /* 0x000fe200000e0603 */
[----:B------:R-:W-:Y:S01]  /*14fa0*/  ISETP.LT.OR P0, PT, R0, 0x21, P4 ;  /* 0x000000210000780c */ /* 0x000fe20002701670 */
[----:B------:R-:W-:-:S12]  /*14fb0*/  IMAD.MOV.U32 R13, RZ, RZ, R17 ;  /* 0x000000ffff0d7224 */ /* 0x000fd800078e0011 */
[----:B------:R-:W-:Y:S01]  /*14fc0*/  @!PT LDS RZ, [RZ] ;  /* 0x00000000fffff984 */ /* 0x000fe20000000800 */
[----:B------:R-:W-:Y:S01]  /*14fd0*/  @!PT LDS RZ, [RZ] ;  /* 0x00000000fffff984 */ /* 0x000fe20000000800 */
[----:B------:R-:W-:Y:S01]  /*14fe0*/  @!PT LDS RZ, [RZ] ;  /* 0x00000000fffff984 */ /* 0x000fe20000000800 */
[----:B------:R0:W-:Y:S01]  /*14ff0*/  LDGSTS.E.BYPASS.LTC128B.128 [R5+0x1400], desc[UR60][R2.64], !P0 ;  /* 0x0140000002057fae */ /* 0x0001e2000c101d7c */
[----:B------:R-:W-:Y:S02]  /*15000*/  ISETP.LT.OR P0, PT, R0, 0x21, P3 ;  /* 0x000000210000780c */ /* 0x000fe40001f01670 */
[----:B------:R-:W-:-:S11]  /*15010*/  MOV R18, R14 ;  /* 0x0000000e00127202 */ /* 0x000fd60000000f00 */
[----:B0-----:R-:W-:Y:S05]  /*15020*/  WARPSYNC.COLLECTIVE R15, `(.L_x_1186) ;  /* 0x000000000f087348 */ /* 0x001fea0003c00000 */
[----:B------:R1:W2:Y:S02]  /*15030*/  SHFL.IDX P6, R14, R13, R12, R11 ;  /* 0x0000000c0d0e7389 */ /* 0x0002a400000c000b */
[----:B012---:R-:W-:Y:S01]  /*15040*/  ENDCOLLECTIVE ;  /* 0x000000000000791b */ /* 0x007fe20003800000 */
.L_x_1186:
        /* <DEDUP_REMOVED lines=9> */
.L_x_1120:
[----:B0-----:R0:W2:Y:S02]  /*150e0*/  SYNCS.PHASECHK.TRANS64.TRYWAIT P0, [R0+URZ+0x30860], R3 ;  /* 0x03086003000075a7 */ /* 0x0010a4000800017f */
[----:B--2---:R-:W-:Y:S05]  /*150f0*/  @!P0 NANOSLEEP.SYNCS 0x989680 ;  /* 0x009896800000895d */ /* 0x004fea0003900000 */
[----:B------:R-:W2:Y:S02]  /*15100*/  @!P0 SYNCS.PHASECHK.TRANS64 P0, [R0+URZ+0x30860], R3 ;  /* 0x03086003000085a7 */ /* 0x000ea4000800007f */
[----:B--2---:R-:W-:Y:S05]  /*15110*/  @!P0 BRA `(.L_x_1120) ;  /* 0xfffffffc00f08947 */ /* 0x004fea000383ffff */
[----:B------:R-:W-:Y:S05]  /*15120*/  BRA `(.L_x_1188) ;  /* 0xffffffd400d07947 */ /* 0x000fea000383ffff */
.L_x_1121:
[----:B------:R-:W-:Y:S01]  /*15130*/  BSSY B0, `(.L_x_1189) ;  /* 0x0000008000007945 */ /* 0x000fe20003800000 */
[----:B------:R-:W-:Y:S01]  /*15140*/  IMAD.MOV.U32 R13, RZ, RZ, R18 ;  /* 0x000000ffff0d7224 */ /* 0x000fe200078e0012 */
[----:B------:R-:W-:Y:S01]  /*15150*/  MOV R15, 0xffffffff ;  /* 0xffffffff000f7802 */ /* 0x000fe20000000f00 */
[----:B------:R-:W-:Y:S02]  /*15160*/  IMAD.MOV.U32 R12, RZ, RZ, RZ ;  /* 0x000000ffff0c7224 */ /* 0x000fe400078e00ff */
[----:B------:R-:W-:-:S07]  /*15170*/  IMAD.MOV.U32 R11, RZ, RZ, 0x181f ;  /* 0x0000181fff0b7424 */ /* 0x000fce00078e00ff */
[----:B01----:R-:W-:Y:S05]  /*15180*/  WARPSYNC.COLLECTIVE R15, `(.L_x_1190) ;  /* 0x000000000f087348 */ /* 0x003fea0003c00000 */
[----:B------:R2:W3:Y:S02]  /*15190*/  SHFL.IDX P6, R14, R13, R12, R11 ;  /* 0x0000000c0d0e7389 */ /* 0x0004e400000c000b */
[----:B0123--:R-:W-:Y:S01]  /*151a0*/  ENDCOLLECTIVE ;  /* 0x000000000000791b */ /* 0x00ffe20003800000 */
.L_x_1190:
[----:B------:R-:W-:Y:S05]  /*151b0*/  BSYNC B0 ;  /* 0x0000000000007941 */ /* 0x000fea0003800000 */
.L_x_1189:
[----:B------:R-:W-:Y:S01]  /*151c0*/  IMAD.MOV.U32 R13, RZ, RZ, R17 ;  /* 0x000000ffff0d7224 */ /* 0x000fe200078e0011 */
[----:B------:R-:W-:Y:S01]  /*151d0*/  MOV R15, 0xffffffff ;  /* 0xffffffff000f7802 */ /* 0x000fe20000000f00 */
[----:B------:R-:W-:Y:S01]  /*151e0*/  IMAD.MOV.U32 R12, RZ, RZ, RZ ;  /* 0x000000ffff0c7224 */ /* 0x000fe200078e00ff */
[----:B------:R-:W-:Y:S01]  /*151f0*/  LEA R4, R4, UR45, 0x1 ;  /* 0x0000002d04047c11 */ /* 0x000fe2000f8e08ff */
[----:B------:R-:W-:Y:S02]  /*15200*/  IMAD.MOV.U32 R11, RZ, RZ, 0x181f ;  /* 0x0000181fff0b7424 */ /* 0x000fe400078e00ff */
[----:B------:R-:W-:-:S07]  /*15210*/  IMAD.MOV.U32 R3, RZ, RZ, R14 ;  /* 0x000000ffff037224 */ /* 0x000fce00078e000e */
[----:B------:R-:W-:Y:S05]  /*15220*/  WARPSYNC.COLLECTIVE R15, `(.L_x_1191) ;  /* 0x000000000f087348 */ /* 0x000fea0003c00000 */
[----:B------:R0:W1:Y:S02]  /*15230*/  SHFL.IDX P6, R14, R13, R12, R11 ;  /* 0x0000000c0d0e7389 */ /* 0x00006400000c000b */
[----:B01----:R-:W-:Y:S01]  /*15240*/  ENDCOLLECTIVE ;  /* 0x000000000000791b */ /* 0x003fe20003800000 */
.L_x_1191:
[----:B------:R-:W-:Y:S02]  /*15250*/  ULDC UR4, c[0x0][0x2f4] ;  /* 0x0000bd0000047ab9 */ /* 0x000fe40000000800 */
[----:B------:R-:W-:Y:S02]  /*15260*/  ISETP.GE.AND P3, PT, R36, UR4, PT ;  /* 0x0000000424007c0c */ /* 0x000fe4000bf66270 */
[----:B------:R-:W-:Y:S02]  /*15270*/  ISETP.GE.AND P1, PT, R35, UR4, PT ;  /* 0x0000000423007c0c */ /* 0x000fe4000bf26270 */
[----:B------:R-:W-:Y:S02]  /*15280*/  ISETP.GE.AND P0, PT, R34, UR4, PT ;  /* 0x0000000422007c0c */ /* 0x000fe4000bf06270 */
[----:B------:R-:W-:Y:S02]  /*15290*/  ISETP.GE.AND P2, PT, R25, UR4, PT ;  /* 0x0000000419007c0c */ /* 0x000fe4000bf46270 */
[----:B------:R-:W-:-:S02]  /*152a0*/  ISETP.LT.OR P4, PT, R5, 0x1, P3 ;  /* 0x000000010500780c */ /* 0x000fc40001f81670 */
[----:B------:R-:W-:Y:S01]  /*152b0*/  ISETP.LT.OR P5, PT, R5, 0x1, P2 ;  /* 0x000000010500780c */ /* 0x000fe200017a1670 */
[----:B------:R-:W-:Y:S02]  /*152c0*/  IMAD.MOV.U32 R13, RZ, RZ, R18 ;  /* 0x000000ffff0d7224 */ /* 0x000fe400078e0012 */
[----:B------:R-:W-:Y:S02]  /*152d0*/  IMAD.MOV.U32 R12, RZ, RZ, 0x1 ;  /* 0x00000001ff0c7424 */ /* 0x000fe400078e00ff */
[----:B------:R-:W-:-:S08]  /*152e0*/  IMAD.MOV.U32 R2, RZ, RZ, R14 ;  /* 0x000000ffff027224 */ /* 0x000fd000078e000e */
[----:B------:R-:W-:Y:S05]  /*152f0*/  WARPSYNC.COLLECTIVE R15, `(.L_x_1192) ;  /* 0x000000000f087348 */ /* 0x000fea0003c00000 */
[----:B------:R0:W1:Y:S02]  /*15300*/  SHFL.IDX P6, R14, R13, R12, R11 ;  /* 0x0000000c0d0e7389 */ /* 0x00006400000c000b */
[----:B01----:R-:W-:Y:S01]  /*15310*/  ENDCOLLECTIVE ;  /* 0x000000000000791b */ /* 0x003fe20003800000 */
.L_x_1192:
[----:B------:R-:W-:-:S05]  /*15320*/  IMAD.WIDE.U32 R2, R25, 0x2, R2 ;  /* 0x0000000219027825 */ /* 0x000fca00078e0002 */
[----:B------:R-:W-:Y:S01]  /*15330*/  @!PT LDS RZ, [RZ] ;  /* 0x00000000fffff984 */ /* 0x000fe20000000800 */
[----:B------:R-:W-:Y:S01]  /*15340*/  @!PT LDS RZ, [RZ] ;  /* 0x00000000fffff984 */ /* 0x000fe20000000800 */
[----:B------:R-:W-:Y:S01]  /*15350*/  @!PT LDS RZ, [RZ] ;  /* 0x00000000fffff984 */ /* 0x000fe20000000800 */
[----:B------:R0:W-:Y:S01]  /*15360*/  LDGSTS.E.BYPASS.LTC128B.128 [R4+0x400], desc[UR60][R2.64], !P5 ;  /* 0x0040000002047fae */ /* 0x0001e2000e901d7c */
[----:B------:R-:W-:-:S03]  /*15370*/  ISETP.LT.OR P5, PT, R5, 0x1, P1 ;  /* 0x000000010500780c */ /* 0x000fc60000fa1670 */
[----:B------:R0:W-:Y:S01]  /*15380*/  LDGSTS.E.BYPASS.LTC128B.128 [R4+0x2400], desc[UR60][R2.64+0x80], !P4 ;  /* 0x0240008002047fae */ /* 0x0001e2000e101d7c */
[----:B------:R-:W-:Y:S02]  /*15390*/  ISETP.LT.OR P4, PT, R5, 0x1, P0 ;  /* 0x000000010500780c */ /* 0x000fe40000781670 */
[----:B------:R-:W-:-:S07]  /*153a0*/  MOV R13, R17 ;  /* 0x00000011000d7202 */ /* 0x000fce0000000f00 */
[----:B------:R0:W-:Y:S01]  /*153b0*/  LDGSTS.E.BYPASS.LTC128B.128 [R4+0x4400], desc[UR60][R2.64+0x100], !P5 ;  /* 0x0440010002047fae */ /* 0x0001e2000e901d7c */
[C---:B------:R-:W-:Y:S01]  /*153c0*/  ISETP.LT.OR P5, PT, R5.reuse, 0x11, P2 ;  /* 0x000000110500780c */ /* 0x040fe200017a1670 */
[----:B------:R-:W-:Y:S02]  /*153d0*/  IMAD.MOV.U32 R6, RZ, RZ, R14 ;  /* 0x000000ffff067224 */ /* 0x000fe400078e000e */
[----:B------:R0:W-:Y:S01]  /*153e0*/  LDGSTS.E.BYPASS.LTC128B.128 [R4+0x6400], desc[UR60][R2.64+0x180], !P4 ;  /* 0x0640018002047fae */ /* 0x0001e2000e101d7c */
[----:B------:R-:W-:-:S13]  /*153f0*/  ISETP.LT.OR P4, PT, R5, 0x11, P3 ;  /* 0x000000110500780c */ /* 0x000fda0001f81670 */
[----:B0-----:R-:W-:Y:S05]  /*15400*/  WARPSYNC.COLLECTIVE R15, `(.L_x_1193) ;  /* 0x000000000f087348 */ /* 0x001fea0003c00000 */
[----:B------:R1:W2:Y:S02]  /*15410*/  SHFL.IDX P6, R14, R13, R12, R11 ;  /* 0x0000000c0d0e7389 */ /* 0x0002a400000c000b */
[----:B012---:R-:W-:Y:S01]  /*15420*/  ENDCOLLECTIVE ;  /* 0x000000000000791b */ /* 0x007fe20003800000 */
.L_x_1193:
[----:B------:R-:W-:Y:S02]  /*15430*/  IMAD.MOV.U32 R3, RZ, RZ, R6 ;  /* 0x000000ffff037224 */ /* 0x000fe400078e0006 */
[----:B------:R-:W-:Y:S02]  /*15440*/  IMAD.MOV.U32 R13, RZ, RZ, R18 ;  /* 0x000000ffff0d7224 */ /* 0x000fe400078e0012 */
[----:B------:R-:W-:Y:S02]  /*15450*/  IMAD.MOV.U32 R12, RZ, RZ, 0x2 ;  /* 0x00000002ff0c7424 */ /* 0x000fe400078e00ff */
[----:B------:R-:W-:-:S07]  /*15460*/  IMAD.MOV.U32 R2, RZ, RZ, R14 ;  /* 0x000000ffff027224 */ /* 0x000fce00078e000e */
[----:B------:R-:W-:Y:S05]  /*15470*/  WARPSYNC.COLLECTIVE R15, `(.L_x_1194) ;  /* 0x000000000f087348 */ /* 0x000fea0003c00000 */
[----:B------:R0:W1:Y:S02]  /*15480*/  SHFL.IDX P6, R14, R13, R12, R11 ;  /* 0x0000000c0d0e7389 */ /* 0x00006400000c000b */
[----:B01----:R-:W-:Y:S01]  /*15490*/  ENDCOLLECTIVE ;  /* 0x000000000000791b */ /* 0x003fe20003800000 */
.L_x_1194:
[----:B------:R-:W-:-:S05]  /*154a0*/  IMAD.WIDE.U32 R2, R25, 0x2, R2 ;  /* 0x0000000219027825 */ /* 0x000fca00078e0002 */
[----:B------:R-:W-:Y:S01]  /*154b0*/  @!PT LDS RZ, [RZ] ;  /* 0x00000000fffff984 */ /* 0x000fe20000000800 */
[----:B------:R-:W-:Y:S01]  /*154c0*/  @!PT LDS RZ, [RZ] ;  /* 0x00000000fffff984 */ /* 0x000fe20000000800 */
[----:B------:R-:W-:Y:S01]  /*154d0*/  @!PT LDS RZ, [RZ] ;  /* 0x00000000fffff984 */ /* 0x000fe20000000800 */
[----:B------:R0:W-:Y:S01]  /*154e0*/  LDGSTS.E.BYPASS.LTC128B.128 [R4+0xc00], desc[UR60][R2.64], !P5 ;  /* 0x00c0000002047fae */ /* 0x0001e2000e901d7c */
[----:B------:R-:W-:-:S03]  /*154f0*/  ISETP.LT.OR P5, PT, R5, 0x11, P1 ;  /* 0x000000110500780c */ /* 0x000fc60000fa1670 */
[----:B------:R0:W-:Y:S01]  /*15500*/  LDGSTS.E.BYPASS.LTC128B.128 [R4+0x2c00], desc[UR60][R2.64+0x80], !P4 ;  /* 0x02c0008002047fae */ /* 0x0001e2000e101d7c */
[----:B------:R-:W-:Y:S01]  /*15510*/  ISETP.LT.OR P4, PT, R5, 0x11, P0 ;  /* 0x000000110500780c */ /* 0x000fe20000781670 */
[----:B------:R-:W-:-:S08]  /*15520*/  IMAD.MOV.U32 R13, RZ, RZ, R17 ;  /* 0x000000ffff0d7224 */ /* 0x000fd000078e0011 */
[----:B------:R0:W-:Y:S01]  /*15530*/  LDGSTS.E.BYPASS.LTC128B.128 [R4+0x4c00], desc[UR60][R2.64+0x100], !P5 ;  /* 0x04c0010002047fae */ /* 0x0001e2000e901d7c */
[C---:B------:R-:W-:Y:S02]  /*15540*/  ISETP.LT.OR P5, PT, R5.reuse, 0x21, P2 ;  /* 0x000000210500780c */ /* 0x040fe400017a1670 */
[----:B------:R-:W-:Y:S01]  /*15550*/  MOV R6, R14 ;  /* 0x0000000e00067202 */ /* 0x000fe20000000f00 */
[----:B------:R0:W-:Y:S01]  /*15560*/  LDGSTS.E.BYPASS.LTC128B.128 [R4+0x6c00], desc[UR60][R2.64+0x180], !P4 ;  /* 0x06c0018002047fae */ /* 0x0001e2000e101d7c */
[----:B------:R-:W-:-:S13]  /*15570*/  ISETP.LT.OR P4, PT, R5, 0x21, P3 ;  /* 0x000000210500780c */ /* 0x000fda0001f81670 */
[----:B0-----:R-:W-:Y:S05]  /*15580*/  WARPSYNC.COLLECTIVE R15, `(.L_x_1195) ;  /* 0x000000000f087348 */ /* 0x001fea0003c00000 */
[----:B------:R1:W2:Y:S02]  /*15590*/  SHFL.IDX P6, R14, R13, R12, R11 ;  /* 0x0000000c0d0e7389 */ /* 0x0002a400000c000b */
[----:B012---:R-:W-:Y:S01]  /*155a0*/  ENDCOLLECTIVE ;  /* 0x000000000000791b */ /* 0x007fe20003800000 */
.L_x_1195:
[----:B------:R-:W-:Y:S02]  /*155b0*/  IMAD.MOV.U32 R3, RZ, RZ, R6 ;  /* 0x000000ffff037224 */ /* 0x000fe400078e0006 */
[----:B------:R-:W-:Y:S02]  /*155c0*/  IMAD.MOV.U32 R6, RZ, RZ, RZ ;  /* 0x000000ffff067224 */ /* 0x000fe400078e00ff */
[----:B------:R-:W-:Y:S01]  /*155d0*/  IMAD.MOV.U32 R13, RZ, RZ, R18 ;  /* 0x000000ffff0d7224 */ /* 0x000fe200078e0012 */
[----:B------:R-:W-:Y:S01]  /*155e0*/  MOV R12, 0x3 ;  /* 0x00000003000c7802 */ /* 0x000fe20000000f00 */
[----:B------:R-:W-:-:S07]  /*155f0*/  IMAD.MOV.U32 R2, RZ, RZ, R14 ;  /* 0x000000ffff027224 */ /* 0x000fce00078e000e */
[----:B------:R-:W-:Y:S05]  /*15600*/  WARPSYNC.COLLECTIVE R15, `(.L_x_1196) ;  /* 0x000000000f087348 */ /* 0x000fea0003c00000 */
[----:B------:R0:W1:Y:S02]  /*15610*/  SHFL.IDX P6, R14, R13, R12, R11 ;  /* 0x0000000c0d0e7389 */ /* 0x00006400000c000b */
[----:B01----:R-:W-:Y:S01]  /*15620*/  ENDCOLLECTIVE ;  /* 0x000000000000791b */ /* 0x003fe20003800000 */
.L_x_1196:
        /* <DEDUP_REMOVED lines=10> */
[----:B------:R-:W-:-:S03]  /*156d0*/  IMAD.MOV.U32 R18, RZ, RZ, R14 ;  /* 0x000000ffff127224 */ /* 0x000fc600078e000e */
[----:B------:R0:W-:Y:S04]  /*156e0*/  LDGSTS.E.BYPASS.LTC128B.128 [R4+0x7400], desc[UR60][R2.64+0x180], !P4 ;  /* 0x0740018002047fae */ /* 0x0001e8000e101d7c */
[----:B0-----:R-:W-:Y:S05]  /*156f0*/  WARPSYNC.COLLECTIVE R15, `(.L_x_1197) ;  /* 0x000000000f087348 */ /* 0x001fea0003c00000 */
[----:B------:R1:W2:Y:S02]  /*15700*/  SHFL.IDX P6, R14, R13, R12, R11 ;  /* 0x0000000c0d0e7389 */ /* 0x0002a400000c000b */
[----:B012---:R-:W-:Y:S01]  /*15710*/  ENDCOLLECTIVE ;  /* 0x000000000000791b */ /* 0x007fe20003800000 */
.L_x_1197:
[----:B------:R-:W-:Y:S05]  /*15720*/  BRA `(.L_x_1198) ;  /* 0xffffffd400147947 */ /* 0x000fea000383ffff */
.L_x_1124:
[----:B0-----:R0:W2:Y:S02]  /*15730*/  SYNCS.PHASECHK.TRANS64.TRYWAIT P0, [R7+URZ+0x30820], R6 ;  /* 0x03082006070075a7 */ /* 0x0010a4000800017f */
[----:B--2---:R-:W-:Y:S05]  /*15740*/  @!P0 NANOSLEEP.SYNCS 0x989680 ;  /* 0x009896800000895d */ /* 0x004fea0003900000 */
[----:B------:R-:W2:Y:S02]  /*15750*/  @!P0 SYNCS.PHASECHK.TRANS64 P0, [R7+URZ+0x30820], R6 ;  /* 0x03082006070085a7 */ /* 0x000ea4000800007f */
[----:B--2---:R-:W-:Y:S05]  /*15760*/  @!P0 BRA `(.L_x_1124) ;  /* 0xfffffffc00f08947 */ /* 0x004fea000383ffff */
[----:B------:R-:W-:Y:S05]  /*15770*/  BRA `(.L_x_1199) ;  /* 0xffffffd400987947 */ /* 0x000fea000383ffff */
.L_x_1125:
[----:B------:R-:W2:Y:S01]  /*15780*/  S2R R3, SR_TID.X ;  /* 0x0000000000037919 */ /* 0x000ea20000002100 */
[----:B------:R-:W-:Y:S01]  /*15790*/  BSSY B0, `(.L_x_1200) ;  /* 0x000000a000007945 */ /* 0x000fe20003800000 */
[----:B------:R-:W-:Y:S01]  /*157a0*/  MOV R12, RZ ;  /* 0x000000ff000c7202 */ /* 0x000fe20000000f00 */
[----:B------:R-:W-:Y:S02]  /*157b0*/  IMAD.MOV.U32 R11, RZ, RZ, 0x1f ;  /* 0x0000001fff0b7424 */ /* 0x000fe400078e00ff */
[----:B------:R-:W-:Y:S01]  /*157c0*/  IMAD.MOV.U32 R15, RZ, RZ, -0x1 ;  /* 0xffffffffff0f7424 */ /* 0x000fe200078e00ff */
[----:B--2---:R-:W-:-:S04]  /*157d0*/  SHF.R.U32.HI R3, RZ, 0x5, R3 ;  /* 0x00000005ff037819 */ /* 0x004fc80000011603 */
[----:B------:R-:W-:-:S05]  /*157e0*/  LOP3.LUT R3, R3, 0x3, RZ, 0xc0, !PT ;  /* 0x0000000303037812 */ /* 0x000fca00078ec0ff */
[----:B------:R-:W-:-:S07]  /*157f0*/  IMAD.MOV.U32 R13, RZ, RZ, R3 ;  /* 0x000000ffff0d7224 */ /* 0x000fce00078e0003 */
[----:B01---5:R-:W-:Y:S05]  /*15800*/  WARPSYNC.COLLECTIVE R15, `(.L_x_1201) ;  /* 0x000000000f087348 */ /* 0x023fea0003c00000 */
[----:B------:R2:W3:Y:S02]  /*15810*/  SHFL.IDX P6, R14, R13, R12, R11 ;  /* 0x0000000c0d0e7389 */ /* 0x0004e400000c000b */
[----:B0123-5:R-:W-:Y:S01]  /*15820*/  ENDCOLLECTIVE ;  /* 0x000000000000791b */ /* 0x02ffe20003800000 */
.L_x_1201:
[----:B------:R-:W-:Y:S05]  /*15830*/  BSYNC B0 ;  /* 0x0000000000007941 */ /* 0x000fea0003800000 */
.L_x_1200:
[----:B------:R-:W-:Y:S05]  /*15840*/  BRA `(.L_x_1202) ;  /* 0xffffffd4007c7947 */ /* 0x000fea000383ffff */
.L_x_1126:
[----:B------:R-:W-:Y:S01]  /*15850*/  BSSY B0, `(.L_x_1203) ;  /* 0x0000006000007945 */ /* 0x000fe20003800000 */
[----:B------:R-:W-:-:S07]  /*15860*/  IMAD.MOV.U32 R15, RZ, RZ, -0x1 ;  /* 0xffffffffff0f7424 */ /* 0x000fce00078e00ff */
[----:B012--5:R-:W-:Y:S05]  /*15870*/  WARPSYNC.COLLECTIVE R15, `(.L_x_1204) ;  /* 0x000000000f0c7348 */ /* 0x027fea0003c00000 */
[----:B------:R-:W-:Y:S02]  /*15880*/  ELECT P6, UR62, PT ;  /* 0x00000000003e782f */ /* 0x000fe400038c0000 */
[----:B------:R-:W-:Y:S01]  /*15890*/  MOV R14, UR62 ;  /* 0x0000003e000e7c02 */ /* 0x000fe20008000f00 */
[----:B012--5:R-:W-:Y:S10]  /*158a0*/  ENDCOLLECTIVE ;  /* 0x000000000000791b */ /* 0x027ff40003800000 */
.L_x_1204:
[----:B------:R-:W-:Y:S05]  /*158b0*/  BSYNC B0 ;  /* 0x0000000000007941 */ /* 0x000fea0003800000 */
.L_x_1203:
[----:B------:R-:W-:Y:S05]  /*158c0*/  BRA `(.L_x_1205) ;  /* 0xffffffd400707947 */ /* 0x000fea000383ffff */
.L_x_1128:
[----:B--2---:R2:W3:Y:S02]  /*158d0*/  SYNCS.PHASECHK.TRANS64.TRYWAIT P1, [R5+URZ+0x30840], R4 ;  /* 0x03084004050075a7 */ /* 0x0044e4000802017f */
[----:B---3--:R-:W-:Y:S05]  /*158e0*/  @!P1 NANOSLEEP.SYNCS 0x989680 ;  /* 0x009896800000995d */ /* 0x008fea0003900000 */
[----:B------:R-:W3:Y:S02]  /*158f0*/  @!P1 SYNCS.PHASECHK.TRANS64 P1, [R5+URZ+0x30840], R4 ;  /* 0x03084004050095a7 */ /* 0x000ee4000802007f */
[----:B---3--:R-:W-:Y:S05]  /*15900*/  @!P1 BRA `(.L_x_1128) ;  /* 0xfffffffc00f09947 */ /* 0x008fea000383ffff */
[----:B------:R-:W-:Y:S05]  /*15910*/  BRA `(.L_x_1206) ;  /* 0xffffffd400987947 */ /* 0x000fea000383ffff */
.L_x_1130:
[----:B---3--:R3:W4:Y:S02]  /*15920*/  SYNCS.PHASECHK.TRANS64.TRYWAIT P1, [R3+URZ+0x30840], R0 ;  /* 0x03084000030075a7 */ /* 0x008724000802017f */
[----:B----4-:R-:W-:Y:S05]  /*15930*/  @!P1 NANOSLEEP.SYNCS 0x989680 ;  /* 0x009896800000995d */ /* 0x010fea0003900000 */
[----:B------:R-:W4:Y:S02]  /*15940*/  @!P1 SYNCS.PHASECHK.TRANS64 P1, [R3+URZ+0x30840], R0 ;  /* 0x03084000030095a7 */ /* 0x000f24000802007f */
[----:B----4-:R-:W-:Y:S05]  /*15950*/  @!P1 BRA `(.L_x_1130) ;  /* 0xfffffffc00f09947 */ /* 0x010fea000383ffff */
[----:B------:R-:W-:Y:S05]  /*15960*/  BRA `(.L_x_1207) ;  /* 0xffffffd400a47947 */ /* 0x000fea000383ffff */
.L_x_1132:
[----:B----4-:R4:W0:Y:S02]  /*15970*/  SYNCS.PHASECHK.TRANS64.TRYWAIT P1, [R5+URZ+0x30860], R4 ;  /* 0x03086004050075a7 */ /* 0x010824000802017f */
[----:B0-----:R-:W-:Y:S05]  /*15980*/  @!P1 NANOSLEEP.SYNCS 0x989680 ;  /* 0x009896800000995d */ /* 0x001fea0003900000 */
[----:B------:R-:W0:Y:S02]  /*15990*/  @!P1 SYNCS.PHASECHK.TRANS64 P1, [R5+URZ+0x30860], R4 ;  /* 0x03086004050095a7 */ /* 0x000e24000802007f */
[----:B0-----:R-:W-:Y:S05]  /*159a0*/  @!P1 BRA `(.L_x_1132) ;  /* 0xfffffffc00f09947 */ /* 0x001fea000383ffff */
[----:B------:R-:W-:Y:S05]  /*159b0*/  BRA `(.L_x_1208) ;  /* 0xffffffd400a07947 */ /* 0x000fea000383ffff */
.L_x_1209:
        /* <DEDUP_REMOVED lines=12> */
.L_x_15958:


//--------------------- .text._ZN7cutlass13device_kernelIN5flash11enable_sm90INS1_16FlashAttnFwdSm90INS1_25CollectiveMainloopFwdSm90ILi2EN4cute5tupleIJNS5_1CILi1EEES8_S8_EEENS6_IJNS7_ILi128EEENS7_ILi64EEENS7_ILi256EEEEEELi256ENS_10bfloat16_tEfNS_4arch4Sm90ELb0ELb1ELb0ELb1ELb1ELb0ELb0ELb1ELb1ELb1ELb1ELb0EEENS1_21CollectiveEpilogueFwdINS6_IJSA_SC_SB_EEES9_SE_SG_Li256ELb1ELb1ELb1ELb0EEENS1_36VarlenDynamicPersistentTileSchedulerILi128ELi64ELi256ELi128ELb1ELb1ELb1ELb1ELb0ELb1EEEEEEEEEvNT_6ParamsE --------------------------
	.section	.text._ZN7cutlass13device_kernelIN5flash11enable_sm90INS1_16FlashAttnFwdSm90INS1_25CollectiveMainloopFwdSm90ILi2EN4cute5tupleIJNS5_1CILi1EEES8_S8_EEENS6_IJNS7_ILi128EEENS7_ILi64EEENS7_ILi256EEEEEELi256ENS_10bfloat16_tEfNS_4arch4Sm90ELb0ELb1ELb0ELb1ELb1ELb0ELb0ELb1ELb1ELb1ELb1ELb0EEENS1_21CollectiveEpilogueFwdINS6_IJSA_SC_SB_EEES9_SE_SG_Li256ELb1ELb1ELb1ELb0EEENS1_36VarlenDynamicPersistentTileSchedulerILi128ELi64ELi256ELi128ELb1ELb1ELb1ELb1ELb0ELb1EEEEEEEEEvNT_6ParamsE,"ax",@progbits
	.align	128
.text._ZN7cutlass13device_kernelIN5flash11enable_sm90INS1_16FlashAttnFwdSm90INS1_25CollectiveMainloopFwdSm90ILi2EN4cute5tupleIJNS5_1CILi1EEES8_S8_EEENS6_IJNS7_ILi128EEENS7_ILi64EEENS7_ILi256EEEEEELi256ENS_10bfloat16_tEfNS_4arch4Sm90ELb0ELb1ELb0ELb1ELb1ELb0ELb0ELb1ELb1ELb1ELb1ELb0EEENS1_21CollectiveEpilogueFwdINS6_IJSA_SC_SB_EEES9_SE_SG_Li256ELb1ELb1ELb1ELb0EEENS1_36VarlenDynamicPersistentTileSchedulerILi128ELi64ELi256ELi128ELb1ELb1ELb1ELb1ELb0ELb1EEEEEEEEEvNT_6ParamsE:
        .type           _ZN7cutlass13device_kernelIN5flash11enable_sm90INS1_16FlashAttnFwdSm90INS1_25CollectiveMainloopFwdSm90ILi2EN4cute5tupleIJNS5_1CILi1EEES8_S8_EEENS6_IJNS7_ILi128EEENS7_ILi64EEENS7_ILi256EEEEEELi256ENS_10bfloat16_tEfNS_4arch4Sm90ELb0ELb1ELb0ELb1ELb1ELb0ELb0ELb1ELb1ELb1ELb1ELb0EEENS1_21CollectiveEpilogueFwdINS6_IJSA_SC_SB_EEES9_SE_SG_Li256ELb1ELb1ELb1ELb0EEENS1_36VarlenDynamicPersistentTileSchedulerILi128ELi64ELi256ELi128ELb1ELb1ELb1ELb1ELb0ELb1EEEEEEEEEvNT_6ParamsE,@function
        .size           _ZN7cutlass13device_kernelIN5flash11enable_sm90INS1_16FlashAttnFwdSm90INS1_25CollectiveMainloopFwdSm90ILi2EN4cute5tupleIJNS5_1CILi1EEES8_S8_EEENS6_IJNS7_ILi128EEENS7_ILi64EEENS7_ILi256EEEEEELi256ENS_10bfloat16_tEfNS_4arch4Sm90ELb0ELb1ELb0ELb1ELb1ELb0ELb0ELb1ELb1ELb1ELb1ELb0EEENS1_21CollectiveEpilogueFwdINS6_IJSA_SC_SB_EEES9_SE_SG_Li256ELb1ELb1ELb1ELb0EEENS1_36VarlenDynamicPersistentTileSchedulerILi128ELi64ELi256ELi128ELb1ELb1ELb1ELb1ELb0ELb1EEEEEEEEEvNT_6ParamsE,(.L_x_15959 - _ZN7cutlass13device_kernelIN5flash11enable_sm90INS1_16FlashAttnFwdSm90INS1_25CollectiveMainloopFwdSm90ILi2EN4cute5tupleIJNS5_1CILi1EEES8_S8_EEENS6_IJNS7_ILi128EEENS7_ILi64EEENS7_ILi256EEEEEELi256ENS_10bfloat16_tEfNS_4arch4Sm90ELb0ELb1ELb0ELb1ELb1ELb0ELb0ELb1ELb1ELb1ELb1ELb0EEENS1_21CollectiveEpilogueFwdINS6_IJSA_SC_SB_EEES9_SE_SG_Li256ELb1ELb1ELb1ELb0EEENS1_36VarlenDynamicPersistentTileSchedulerILi128ELi64ELi256ELi128ELb1ELb1ELb1ELb1ELb0ELb1EEEEEEEEEvNT_6ParamsE)
        .other          _ZN7cutlass13device_kernelIN5flash11enable_sm90INS1_16FlashAttnFwdSm90INS1_25CollectiveMainloopFwdSm90ILi2EN4cute5tupleIJNS5_1CILi1EEES8_S8_EEENS6_IJNS7_ILi128EEENS7_ILi64EEENS7_ILi256EEEEEELi256ENS_10bfloat16_tEfNS_4arch4Sm90ELb0ELb1ELb0ELb1ELb1ELb0ELb0ELb1ELb1ELb1ELb1ELb0EEENS1_21CollectiveEpilogueFwdINS6_IJSA_SC_SB_EEES9_SE_SG_Li256ELb1ELb1ELb1ELb0EEENS1_36VarlenDynamicPersistentTileSchedulerILi128ELi64ELi256ELi128ELb1ELb1ELb1ELb1ELb0ELb1EEEEEEEEEvNT_6ParamsE,@"STO_CUDA_ENTRY STV_DEFAULT"
_ZN7cutlass13device_kernelIN5flash11enable_sm90INS1_16FlashAttnFwdSm90INS1_25CollectiveMainloopFwdSm90ILi2EN4cute5tupleIJNS5_1CILi1EEES8_S8_EEENS6_IJNS7_ILi128EEENS7_ILi64EEENS7_ILi256EEEEEELi256ENS_10bfloat16_tEfNS_4arch4Sm90ELb0ELb1ELb0ELb1ELb1ELb0ELb0ELb1ELb1ELb1ELb1ELb0EEENS1_21CollectiveEpilogueFwdINS6_IJSA_SC_SB_EEES9_SE_SG_Li256ELb1ELb1ELb1ELb0EEENS1_36VarlenDynamicPersistentTileSchedulerILi128ELi64ELi256ELi128ELb1ELb1ELb1ELb1ELb0ELb1EEEEEEEEEvNT_6ParamsE:
        /* <DEDUP_REMOVED lines=45> */
.L_x_1210:
        /* <DEDUP_REMOVED lines=22> */
.L_x_1211:
        /* <DEDUP_REMOVED lines=18> */
.L_x_1212:
        /* <DEDUP_REMOVED lines=22> */
.L_x_1213:
        /* <DEDUP_REMOVED lines=23> */
.L_x_1214:
        /* <DEDUP_REMOVED lines=10> */
.L_x_1216:
        /* <DEDUP_REMOVED lines=18> */
[----:B------:R-:W-:Y:S01]  /*09e0*/  R2UR UR5, R10 ;  /* 0x000000000a0572ca */ /* 0x000fe200000e0000 */
[----:B------:R-:W-:Y:S01]  /*09f0*/  UMOV UR39, URZ ;  /* 0x0000003f00277c82 */ /* 0x000fe20008000000 */
[----:B0-----:R-:W-:Y:S02]  /*0a00*/  SHF.R.S32.HI R3, RZ, 0x1f, R0 ;  /* 0x0000001fff037819 */ /* 0x001fe40000011400 */
[----:B------:R-:W-:Y:S02]  /*0a10*/  R2UR UR7, R11 ;  /* 0x000000000b0772ca */ /* 0x000fe400000e0000 */
[----:B------:R-:W-:-:S02]  /*0a20*/  LEA.HI R4, R3, R0, RZ, 0x4 ;  /* 0x0000000003047211 */ /* 0x000fc400078f20ff */
[CC--:B------:R-:W-:Y:S02]  /*0a30*/  LEA.HI R5, R3.reuse, R0.reuse, RZ, 0x5 ;  /* 0x0000000003057211 */ /* 0x0c0fe400078f28ff */
[----:B------:R-:W-:-:S03]  /*0a40*/  LEA.HI R8, R3, R0, RZ, 0x3 ;  /* 0x0000000003087211 */ /* 0x000fc600078f18ff */
[----:B------:R-:W-:Y:S01]  /*0a50*/  IMAD.SHL.U32 R6, R5, 0x20, RZ ;  /* 0x0000002005067824 */ /* 0x000fe200078e00ff */
[----:B------:R-:W-:-:S04]  /*0a60*/  LOP3.LUT R201, R8, 0xfffffff8, RZ, 0xc0, !PT ;  /* 0xfffffff808c97812 */ /* 0x000fc800078ec0ff */
[----:B------:R-:W-:Y:S01]  /*0a70*/  LOP3.LUT R6, R6, 0xfffffc00, RZ, 0xc0, !PT ;  /* 0xfffffc0006067812 */ /* 0x000fe200078ec0ff */
[----:B------:R-:W-:Y:S01]  /*0a80*/  IMAD.IADD R201, R0, 0x1, -R201 ;  /* 0x0000000100c97824 */ /* 0x000fe200078e0ac9 */
[----:B--2---:R-:W-:Y:S02]  /*0a90*/  R2UR UR4, R2 ;  /* 0x00000000020472ca */ /* 0x004fe400000e0000 */
[----:B------:R-:W-:-:S04]  /*0aa0*/  LEA.HI R2, R3, R0, RZ, 0x7 ;  /* 0x0000000003027211 */ /* 0x000fc800078f38ff */
[----:B------:R-:W-:-:S05]  /*0ab0*/  LOP3.LUT R7, R2, 0xffffff80, RZ, 0xc0, !PT ;  /* 0xffffff8002077812 */ /* 0x000fca00078ec0ff */
[----:B------:R-:W-:Y:S01]  /*0ac0*/  IMAD.IADD R14, R0, 0x1, -R7 ;  /* 0x00000001000e7824 */ /* 0x000fe200078e0a07 */
[----:B------:R-:W-:Y:S01]  /*0ad0*/  LEA.HI R7, R3, R0, RZ, 0x2 ;  /* 0x0000000003077211 */ /* 0x000fe200078f10ff */
[----:B------:R-:W-:Y:S01]  /*0ae0*/  ULOP3.LUT UR8, UR4, 0x1, URZ, 0xfc, !UPT ;  /* 0x0000000104087892 */ /* 0x000fe2000f8efc3f */
[----:B------:R-:W-:Y:S02]  /*0af0*/  LOP3.LUT R3, R4, 0x3fffff0, RZ, 0xc0, !PT ;  /* 0x03fffff004037812 */ /* 0x000fe400078ec0ff */
[----:B------:R-:W-:Y:S01]  /*0b00*/  SHF.R.S32.HI R9, RZ, 0x1f, R14 ;  /* 0x0000001fff097819 */ /* 0x000fe2000001140e */
[----:B------:R-:W-:Y:S01]  /*0b10*/  STL [R1+0x18], R14 ;  /* 0x0000180e01007387 */ /* 0x000fe20000100800 */
[----:B------:R-:W-:Y:S01]  /*0b20*/  LOP3.LUT R13, R7, 0xfffffffc, RZ, 0xc0, !PT ;  /* 0xfffffffc070d7812 */ /* 0x000fe200078ec0ff */
[C---:B------:R-:W-:Y:S01]  /*0b30*/  IMAD.IADD R5, R0.reuse, 0x1, -R3 ;  /* 0x0000000100057824 */ /* 0x040fe200078e0a03 */
[----:B------:R-:W-:Y:S01]  /*0b40*/  LEA.HI R10, R9, R14, RZ, 0x2 ;  /* 0x0000000e090a7211 */ /* 0x000fe200078f10ff */
[----:B------:R-:W-:Y:S01]  /*0b50*/  UMOV UR4, URZ ;  /* 0x0000003f00047c82 */ /* 0x000fe20008000000 */
[----:B------:R-:W-:Y:S01]  /*0b60*/  SHF.R.S32.HI R7, RZ, 0x4, R4 ;  /* 0x00000004ff077819 */ /* 0x000fe20000011404 */
[----:B------:R-:W-:Y:S01]  /*0b70*/  IMAD R5, R5, 0x40, R6 ;  /* 0x0000004005057824 */ /* 0x000fe200078e0206 */
[--C-:B------:R-:W-:Y:S01]  /*0b80*/  SHF.R.S32.HI R11, RZ, 0x2, R10.reuse ;  /* 0x00000002ff0b7819 */ /* 0x100fe2000001140a */
[----:B------:R-:W-:Y:S01]  /*0b90*/  IMAD.IADD R13, R0, 0x1, -R13 ;  /* 0x00000001000d7824 */ /* 0x000fe200078e0a0d */
[----:B------:R-:W-:-:S02]  /*0ba0*/  SHF.R.S32.HI R12, RZ, 0x1f, R10 ;  /* 0x0000001fff0c7819 */ /* 0x000fc4000001140a */
[----:B------:R-:W-:Y:S02]  /*0bb0*/  SHF.R.S32.HI R3, RZ, 0x7, R2 ;  /* 0x00000007ff037819 */ /* 0x000fe40000011402 */
[----:B------:R-:W-:Y:S02]  /*0bc0*/  LEA.HI R4, R4, R7, RZ, 0x1 ;  /* 0x0000000704047211 */ /* 0x000fe400078f08ff */
[----:B------:R-:W-:Y:S02]  /*0bd0*/  LEA.HI R12, R12, R11, RZ, 0x3 ;  /* 0x0000000b0c0c7211 */ /* 0x000fe400078f18ff */
[----:B------:R-:W-:Y:S02]  /*0be0*/  LEA.HI R2, R2, R3, RZ, 0x1 ;  /* 0x0000000302027211 */ /* 0x000fe400078f08ff */
[----:B------:R-:W-:Y:S02]  /*0bf0*/  LOP3.LUT R4, R4, 0x1ffffffe, RZ, 0xc0, !PT ;  /* 0x1ffffffe04047812 */ /* 0x000fe400078ec0ff */
[----:B------:R-:W-:-:S02]  /*0c00*/  LOP3.LUT R12, R12, 0xfffffff8, RZ, 0xc0, !PT ;  /* 0xfffffff80c0c7812 */ /* 0x000fc400078ec0ff */
[----:B------:R-:W-:Y:S01]  /*0c10*/  LEA.HI R9, R9, R14, RZ, 0x5 ;  /* 0x0000000e09097211 */ /* 0x000fe200078f28ff */
[----:B------:R-:W-:Y:S01]  /*0c20*/  IMAD.IADD R4, R7, 0x1, -R4 ;  /* 0x0000000107047824 */ /* 0x000fe200078e0a04 */
[----:B------:R-:W-:Y:S01]  /*0c30*/  LOP3.LUT R2, R2, 0x3fffffe, RZ, 0xc0, !PT ;  /* 0x03fffffe02027812 */ /* 0x000fe200078ec0ff */
[----:B------:R-:W-:Y:S01]  /*0c40*/  IMAD.IADD R12, R11, 0x1, -R12 ;  /* 0x000000010b0c7824 */ /* 0x000fe200078e0a0c */
[----:B------:R-:W-:Y:S02]  /*0c50*/  SHF.R.S32.HI R9, RZ, 0x5, R9 ;  /* 0x00000005ff097819 */ /* 0x000fe40000011409 */
[----:B------:R-:W-:Y:S01]  /*0c60*/  LOP3.LUT R10, R10, 0x7ffffffc, RZ, 0xc0, !PT ;  /* 0x7ffffffc0a0a7812 */ /* 0x000fe200078ec0ff */
[----:B------:R-:W-:Y:S01]  /*0c70*/  IMAD.IADD R2, R3, 0x1, -R2 ;  /* 0x0000000103027824 */ /* 0x000fe200078e0a02 */
[----:B------:R-:W-:Y:S01]  /*0c80*/  LEA.HI R0, R13, R13, RZ, 0x1 ;  /* 0x0000000d0d007211 */ /* 0x000fe200078f08ff */
[----:B------:R-:W-:Y:S02]  /*0c90*/  IMAD R3, R4, 0x8, R5 ;  /* 0x0000000804037824 */ /* 0x000fe400078e0205 */
[----:B------:R-:W-:Y:S01]  /*0ca0*/  IMAD R9, R9, 0x10, R12 ;  /* 0x0000001009097824 */ /* 0x000fe200078e020c */
[----:B------:R-:W-:Y:S01]  /*0cb0*/  LOP3.LUT R0, R0, 0x1ffffffe, RZ, 0xc0, !PT ;  /* 0x1ffffffe00007812 */ /* 0x000fe200078ec0ff */
[----:B------:R-:W-:Y:S01]  /*0cc0*/  IMAD.IADD R10, R14, 0x1, -R10 ;  /* 0x000000010e0a7824 */ /* 0x000fe200078e0a0a */
[----:B------:R0:W-:Y:S01]  /*0cd0*/  STL [R1+0x28], R3 ;  /* 0x0000280301007387 */ /* 0x0001e20000100800 */
[----:B------:R-:W-:-:S02]  /*0ce0*/  IMAD R2, R2, 0x40, R9 ;  /* 0x0000004002027824 */ /* 0x000fc400078e0209 */
[----:B------:R-:W-:Y:S02]  /*0cf0*/  IMAD.U32 R5, RZ, RZ, UR8 ;  /* 0x00000008ff057e24 */ /* 0x000fe4000f8e00ff */
[----:B------:R-:W-:Y:S01]  /*0d00*/  IMAD.SHL.U32 R17, R10, 0x2, RZ ;  /* 0x000000020a117824 */ /* 0x000fe200078e00ff */
[----:B------:R-:W-:Y:S01]  /*0d10*/  STL [R1+0x24], R2 ;  /* 0x0000240201007387 */ /* 0x000fe20000100800 */
[----:B------:R-:W-:Y:S02]  /*0d20*/  IMAD.IADD R0, R13, 0x1, -R0 ;  /* 0x000000010d007824 */ /* 0x000fe400078e0a00 */
[C---:B------:R-:W-:Y:S01]  /*0d30*/  VIADD R229, R17.reuse, 0x20 ;  /* 0x0000002011e57836 */ /* 0x040fe20000000000 */
[----:B0-----:R-:W-:Y:S01]  /*0d40*/  SHF.R.S32.HI R3, RZ, 0x3, R8 ;  /* 0x00000003ff037819 */ /* 0x001fe20000011408 */
[C---:B------:R-:W-:Y:S01]  /*0d50*/  VIADD R228, R17.reuse, 0x28 ;  /* 0x0000002811e47836 */ /* 0x040fe20000000000 */
[----:B------:R-:W-:Y:S01]  /*0d60*/  SHF.R.S32.HI R4, RZ, 0x1f, R17 ;  /* 0x0000001fff047819 */ /* 0x000fe20000011411 */
[----:B------:R-:W-:-:S02]  /*0d70*/  VIADD R4, R17, 0x10 ;  /* 0x0000001011047836 */ /* 0x000fc40000000000 */
[----:B------:R0:W-:Y:S01]  /*0d80*/  STL [R1+0xc], R3 ;  /* 0x00000c0301007387 */ /* 0x0001e20000100800 */
[C---:B------:R-:W-:Y:S02]  /*0d90*/  VIADD R227, R17.reuse, 0x30 ;  /* 0x0000003011e37836 */ /* 0x040fe40000000000 */
[C---:B------:R-:W-:Y:S01]  /*0da0*/  VIADD R226, R17.reuse, 0x38 ;  /* 0x0000003811e27836 */ /* 0x040fe20000000000 */
[----:B------:R1:W-:Y:S01]  /*0db0*/  STL [R1+0x2c], R5 ;  /* 0x00002c0501007387 */ /* 0x0003e20000100800 */
[C---:B------:R-:W-:Y:S02]  /*0dc0*/  VIADD R223, R17.reuse, 0x40 ;  /* 0x0000004011df7836 */ /* 0x040fe40000000000 */
[C---:B------:R-:W-:Y:S02]  /*0dd0*/  VIADD R222, R17.reuse, 0x48 ;  /* 0x0000004811de7836 */ /* 0x040fe40000000000 */
[----:B------:R-:W-:Y:S02]  /*0de0*/  VIADD R221, R17, 0x50 ;  /* 0x0000005011dd7836 */ /* 0x000fe40000000000 */
[----:B0-----:R-:W-:-:S02]  /*0df0*/  IMAD.U32 R3, RZ, RZ, UR4 ;  /* 0x00000004ff037e24 */ /* 0x001fc4000f8e00ff */
[C---:B------:R-:W-:Y:S02]  /*0e00*/  VIADD R220, R17.reuse, 0x58 ;  /* 0x0000005811dc7836 */ /* 0x040fe40000000000 */
[C---:B-1----:R-:W-:Y:S01]  /*0e10*/  VIADD R5, R17.reuse, 0x8 ;  /* 0x0000000811057836 */ /* 0x042fe20000000000 */
[----:B------:R0:W-:Y:S01]  /*0e20*/  STL [R1+0x14], R3 ;  /* 0x0000140301007387 */ /* 0x0001e20000100800 */
[C---:B------:R-:W-:Y:S02]  /*0e30*/  VIADD R219, R17.reuse, 0x60 ;  /* 0x0000006011db7836 */ /* 0x040fe40000000000 */
        /* <DEDUP_REMOVED lines=30> */
[----:B------:R-:W-:Y:S01]  /*1020*/  IMAD R23, R0, 0x8, R2 ;  /* 0x0000000800177824 */ /* 0x000fe200078e0202 */
[----:B------:R-:W-:-:S02]  /*1030*/  SHF.R.S32.HI R3, RZ, 0x1f, R215 ;  /* 0x0000001fff037819 */ /* 0x000fc400000114d7 */
[----:B------:R-:W-:Y:S02]  /*1040*/  SHF.R.S32.HI R5, RZ, 0x1f, R214 ;  /* 0x0000001fff057819 */ /* 0x000fe400000114d6 */
[----:B------:R-:W-:Y:S02]  /*1050*/  SHF.R.S32.HI R4, RZ, 0x1f, R213 ;  /* 0x0000001fff047819 */ /* 0x000fe400000114d5 */
[----:B------:R-:W-:Y:S02]  /*1060*/  SHF.R.S32.HI R3, RZ, 0x1f, R212 ;  /* 0x0000001fff037819 */ /* 0x000fe400000114d4 */
[----:B------:R-:W-:Y:S02]  /*1070*/  SHF.R.S32.HI R5, RZ, 0x1f, R211 ;  /* 0x0000001fff057819 */ /* 0x000fe400000114d3 */
[----:B------:R-:W-:Y:S02]  /*1080*/  SHF.R.S32.HI R4, RZ, 0x1f, R210 ;  /* 0x0000001fff047819 */ /* 0x000fe400000114d2 */
[----:B------:R-:W-:-:S02]  /*1090*/  SHF.R.S32.HI R3, RZ, 0x1f, R209 ;  /* 0x0000001fff037819 */ /* 0x000fc400000114d1 */
[----:B------:R-:W-:Y:S02]  /*10a0*/  SHF.R.S32.HI R5, RZ, 0x1f, R208 ;  /* 0x0000001fff057819 */ /* 0x000fe400000114d0 */
[----:B------:R-:W-:Y:S02]  /*10b0*/  SHF.R.S32.HI R4, RZ, 0x1f, R207 ;  /* 0x0000001fff047819 */ /* 0x000fe400000114cf */
[----:B------:R-:W-:-:S07]  /*10c0*/  SHF.R.S32.HI R3, RZ, 0x1f, R206 ;  /* 0x0000001fff037819 */ /* 0x000fce00000114ce */
.L_x_1328:
[----:B------:R-:W-:Y:S01]  /*10d0*/  ULDC.64 UR8, c[0x0][0xa28] ;  /* 0x00028a0000087ab9 */ /* 0x000fe20000000a00 */
[----:B------:R-:W-:Y:S01]  /*10e0*/  ULDC UR4, c[0x0][0x424] ;  /* 0x0001090000047ab9 */ /* 0x000fe20000000800 */
[----:B------:R-:W-:-:S04]  /*10f0*/  UISETP.NE.U32.AND UP0, UPT, UR8, URZ, UPT ;  /* 0x0000003f0800728c */ /* 0x000fc8000bf05070 */
[----:B------:R-:W-:-:S03]  /*1100*/  UISETP.NE.AND.EX UP0, UPT, UR9, URZ, UPT, UP0 ;  /* 0x0000003f0900728c */ /* 0x000fc6000bf05300 */
[----:B------:R-:W-:Y:S02]  /*1110*/  ULDC.64 UR8, c[0x0][0xa18] ;  /* 0x0002860000087ab9 */ /* 0x000fe40000000a00 */
[----:B------:R-:W-:Y:S01]  /*1120*/  UISETP.NE.U32.AND UP1, UPT, UR8, URZ, UPT ;  /* 0x0000003f0800728c */ /* 0x000fe2000bf25070 */
[----:B------:R-:W-:-:S03]  /*1130*/  PLOP3.LUT P0, PT, PT, PT, UP0, 0x80, 0x0 ;  /* 0x000000000000781c */ /* 0x000fc60003f0f008 */
[----:B------:R-:W-:-:S03]  /*1140*/  UISETP.NE.AND.EX UP1, UPT, UR9, URZ, UPT, UP1 ;  /* 0x0000003f0900728c */ /* 0x000fc6000bf25310 */
[----:B------:R-:W-:Y:S02]  /*1150*/  @UP0 ULDC.64 UR8, c[0x0][0xa28] ;  /* 0x00028a0000080ab9 */ /* 0x000fe40000000a00 */
[----:B------:R-:W-:Y:S01]  /*1160*/  @UP0 UIMAD.WIDE UR8, UR7, 0x4, UR8 ;  /* 0x00000004070808a5 */ /* 0x000fe2000f8e0208 */
[----:B------:R-:W-:-:S05]  /*1170*/  PLOP3.LUT P2, PT, PT, PT, UP1, 0x80, 0x0 ;  /* 0x000000000000781c */ /* 0x000fca0003f4f018 */
[----:B0-2---:R-:W-:Y:S02]  /*1180*/  IMAD.U32 R2, RZ, RZ, UR8 ;  /* 0x00000008ff027e24 */ /* 0x005fe4000f8e00ff */
[----:B------:R-:W-:Y:S01]  /*1190*/  IMAD.U32 R3, RZ, RZ, UR9 ;  /* 0x00000009ff037e24 */ /* 0x000fe2000f8e00ff */
[----:B------:R-:W-:Y:S02]  /*11a0*/  @UP1 ULDC.64 UR8, c[0x0][0xa18] ;  /* 0x0002860000081ab9 */ /* 0x000fe40000000a00 */
[----:B------:R-:W-:Y:S02]  /*11b0*/  @UP1 UIMAD.WIDE UR8, UR7, 0x4, UR8 ;  /* 0x00000004070818a5 */ /* 0x000fe4000f8e0208 */
[----:B------:R-:W2:Y:S04]  /*11c0*/  @P0 LDG.E R2, desc[UR36][R2.64] ;  /* 0x0000002402020981 */ /* 0x000ea8000c1e1900 */
[----:B------:R-:W-:-:S02]  /*11d0*/  IMAD.U32 R4, RZ, RZ, UR8 ;  /* 0x00000008ff047e24 */ /* 0x000fc4000f8e00ff */
[----:B------:R-:W-:Y:S01]  /*11e0*/  IMAD.U32 R5, RZ, RZ, UR9 ;  /* 0x00000009ff057e24 */ /* 0x000fe2000f8e00ff */
[----:B------:R-:W-:-:S04]  /*11f0*/  ULDC.64 UR8, c[0x0][0x418] ;  /* 0x0001060000087ab9 */ /* 0x000fc80000000a00 */
[----:B---3--:R-:W3:Y:S01]  /*1200*/  @P2 LDG.E R4, desc[UR36][R4.64] ;  /* 0x0000002404042981 */ /* 0x008ee2000c1e1900 */
[----:B------:R-:W-:Y:S02]  /*1210*/  UISETP.NE.U32.AND UP0, UPT, UR8, URZ, UPT ;  /* 0x0000003f0800728c */ /* 0x000fe4000bf05070 */
[----:B------:R-:W-:Y:S02]  /*1220*/  ULOP3.LUT UR10, UR5, 0xffff, URZ, 0xc0, !UPT ;  /* 0x0000ffff050a7892 */ /* 0x000fe4000f8ec03f */
[----:B------:R-:W-:Y:S01]  /*1230*/  UISETP.NE.AND.EX UP0, UPT, UR9, URZ, UPT, UP0 ;  /* 0x0000003f0900728c */ /* 0x000fe2000bf05300 */
[----:B------:R-:W-:Y:S02]  /*1240*/  UMOV UR42, URZ ;  /* 0x0000003f002a7c82 */ /* 0x000fe40008000000 */
[----:B------:R-:W-:Y:S01]  /*1250*/  ULDC.64 UR8, c[0x0][0xa20] ;  /* 0x0002880000087ab9 */ /* 0x000fe20000000a00 */
[----:B------:R-:W-:Y:S01]  /*1260*/  USEL UR4, UR4, 0x1, UP0 ;  /* 0x0000000104047887 */ /* 0x000fe20008000000 */
[----:B------:R-:W-:Y:S01]  /*1270*/  ISETP.NE.U32.AND P1, PT, RZ, UR8, PT ;  /* 0x00000008ff007c0c */ /* 0x000fe2000bf25070 */
[----:B------:R-:W-:Y:S01]  /*1280*/  ULDC UR8, c[0x0][0x2f0] ;  /* 0x0000bc0000087ab9 */ /* 0x000fe20000000800 */
[----:B------:R-:W-:Y:S01]  /*1290*/  IMAD.U32 R205, RZ, RZ, UR10 ;  /* 0x0000000affcd7e24 */ /* 0x000fe2000f8e00ff */
[----:B------:R-:W-:Y:S01]  /*12a0*/  UIMAD UR4, UR4, UR8, URZ ;  /* 0x00000008040472a4 */ /* 0x000fe2000f8e023f */
[----:B------:R-:W-:-:S02]  /*12b0*/  ISETP.NE.AND.EX P1, PT, RZ, UR9, PT, P1 ;  /* 0x00000009ff007c0c */ /* 0x000fc4000bf25310 */
[----:B--2---:R-:W-:Y:S02]  /*12c0*/  @P0 R2UR UR42, R2 ;  /* 0x00000000022a02ca */ /* 0x004fe400000e0000 */
[----:B---3--:R-:W-:Y:S01]  /*12d0*/  @P2 R2UR UR41, R4 ;  /* 0x00000000042922ca */ /* 0x008fe200000e0000 */
[----:B-1--45:R-:W-:-:S14]  /*12e0*/  @P2 BRA `(.L_x_1217) ;  /* 0x0000000000382947 */ /* 0x032fdc0003800000 */
[----:B------:R-:W-:Y:S01]  /*12f0*/  ULDC.64 UR8, c[0x0][0xa00] ;  /* 0x0002800000087ab9 */ /* 0x000fe20000000a00 */
[----:B------:R-:W-:Y:S01]  /*1300*/  ULDC UR41, c[0x0][0x288] ;  /* 0x0000a20000297ab9 */ /* 0x000fe20000000800 */
[----:B------:R-:W-:-:S04]  /*1310*/  ISETP.NE.U32.AND P0, PT, RZ, UR8, PT ;  /* 0x00000008ff007c0c */ /* 0x000fc8000bf05070 */
[----:B------:R-:W-:-:S13]  /*1320*/  ISETP.NE.AND.EX P0, PT, RZ, UR9, PT, P0 ;  /* 0x00000009ff007c0c */ /* 0x000fda000bf05300 */
[----:B------:R-:W-:Y:S05]  /*1330*/  @!P0 BRA `(.L_x_1217) ;  /* 0x0000000000248947 */ /* 0x000fea0003800000 */
[----:B------:R-:W-:Y:S02]  /*1340*/  ULDC.64 UR8, c[0x0][0xa00] ;  /* 0x0002800000087ab9 */ /* 0x000fe40000000a00 */
[----:B------:R-:W-:-:S06]  /*1350*/  UIMAD.WIDE UR8, UR7, 0x4, UR8 ;  /* 0x00000004070878a5 */ /* 0x000fcc000f8e0208 */
[----:B------:R-:W-:Y:S02]  /*1360*/  IMAD.U32 R2, RZ, RZ, UR8 ;  /* 0x00000008ff027e24 */ /* 0x000fe4000f8e00ff */
[----:B------:R-:W-:-:S05]  /*1370*/  IMAD.U32 R3, RZ, RZ, UR9 ;  /* 0x00000009ff037e24 */ /* 0x000fca000f8e00ff */
[----:B------:R-:W2:Y:S04]  /*1380*/  LDG.E R4, desc[UR36][R2.64] ;  /* 0x0000002402047981 */ /* 0x000ea8000c1e1900 */
[----:B------:R-:W3:Y:S01]  /*1390*/  LDG.E R0, desc[UR36][R2.64+0x4] ;  /* 0x0000042402007981 */ /* 0x000ee2000c1e1900 */
[----:B--2---:R-:W-:Y:S02]  /*13a0*/  R2UR UR41, R4 ;  /* 0x00000000042972ca */ /* 0x004fe400000e0000 */
[----:B---3--:R-:W-:-:S13]  /*13b0*/  R2UR UR8, R0 ;  /* 0x00000000000872ca */ /* 0x008fda00000e0000 */
[----:B------:R-:W-:-:S12]  /*13c0*/  UIADD3 UR41, -UR41, UR8, URZ ;  /* 0x0000000829297290 */ /* 0x000fd8000fffe13f */
.L_x_1217:
[----:B------:R-:W-:-:S05]  /*13d0*/  IMAD.U32 R0, RZ, RZ, UR7 ;  /* 0x00000007ff007e24 */ /* 0x000fca000f8e00ff */
[----:B------:R0:W-:Y:S01]  /*13e0*/  STL [R1+0x10], R0 ;  /* 0x0000100001007387 */ /* 0x0001e20000100800 */
[----:B------:R-:W-:Y:S05]  /*13f0*/  @!P1 BRA `(.L_x_1218) ;  /* 0x00000000001c9947 */ /* 0x000fea0003800000 */
[----:B------:R-:W-:Y:S02]  /*1400*/  ULDC.64 UR8, c[0x0][0xa20] ;  /* 0x0002880000087ab9 */ /* 0x000fe40000000a00 */
[----:B------:R-:W-:-:S06]  /*1410*/  UIMAD.WIDE UR8, UR7, 0x4, UR8 ;  /* 0x00000004070878a5 */ /* 0x000fcc000f8e0208 */
[----:B------:R-:W-:Y:S02]  /*1420*/  IMAD.U32 R2, RZ, RZ, UR8 ;  /* 0x00000008ff027e24 */ /* 0x000fe4000f8e00ff */
[----:B------:R-:W-:-:S05]  /*1430*/  IMAD.U32 R3, RZ, RZ, UR9 ;  /* 0x00000009ff037e24 */ /* 0x000fca000f8e00ff */
[----:B------:R-:W2:Y:S02]  /*1440*/  LDG.E R2, desc[UR36][R2.64] ;  /* 0x0000002402027981 */ /* 0x000ea4000c1e1900 */
[----:B--2---:R-:W-:Y:S01]  /*1450*/  R2UR UR4, R2 ;  /* 0x00000000020472ca */ /* 0x004fe200000e0000 */
[----:B------:R-:W-:-:S14]  /*1460*/  BRA `(.L_x_1219) ;  /* 0x0000000000347947 */ /* 0x000fdc0003800000 */
.L_x_1218:
[----:B------:R-:W-:Y:S02]  /*1470*/  ULDC.64 UR8, c[0x0][0xa08] ;  /* 0x0002820000087ab9 */ /* 0x000fe40000000a00 */
        /* <DEDUP_REMOVED lines=8> */
[----:B0-----:R-:W3:Y:S01]  /*1500*/  LDG.E R0, desc[UR36][R2.64+0x4] ;  /* 0x0000042402007981 */ /* 0x001ee2000c1e1900 */
[----:B--2---:R-:W-:Y:S02]  /*1510*/  R2UR UR4, R4 ;  /* 0x00000000040472ca */ /* 0x004fe400000e0000 */
[----:B---3--:R-:W-:-:S13]  /*1520*/  R2UR UR7, R0 ;  /* 0x00000000000772ca */ /* 0x008fda00000e0000 */
[----:B------:R-:W-:-:S12]  /*1530*/  UIADD3 UR4, -UR4, UR7, URZ ;  /* 0x0000000704047290 */ /* 0x000fd8000fffe13f */
.L_x_1219:
[----:B------:R-:W-:Y:S01]  /*1540*/  ULDC UR7, c[0x0][0x448] ;  /* 0x0001120000077ab9 */ /* 0x000fe20000000800 */
[----:B------:R-:W-:Y:S02]  /*1550*/  USHF.L.U32 UR60, UR6, 0x7, URZ ;  /* 0x00000007063c7899 */ /* 0x000fe4000800063f */
[----:B------:R-:W-:Y:S02]  /*1560*/  UISETP.NE.AND UP0, UPT, UR7, 0x1, UPT ;  /* 0x000000010700788c */ /* 0x000fe4000bf05270 */
[----:B------:R-:W-:Y:S02]  /*1570*/  UIADD3 UR10, UR60, 0x7f, URZ ;  /* 0x0000007f3c0a7890 */ /* 0x000fe4000fffe03f */
[----:B------:R-:W-:Y:S01]  /*1580*/  UIADD3 UR42, UR4, -UR42, URZ ;  /* 0x8000002a042a7290 */ /* 0x000fe2000fffe03f */
[----:B------:R-:W-:Y:S01]  /*1590*/  ULDC.64 UR6, c[0x0][0x9e0] ;  /* 0x0002780000067ab9 */ /* 0x000fe20000000a00 */
[----:B------:R-:W-:-:S05]  /*15a0*/  UP2UR UR4, UPR, URZ, 0x1 ;  /* 0x000000013f047883 */ /* 0x000fca0008000000 */
[----:B------:R-:W-:Y:S01]  /*15b0*/  @UP0 ULDC UR8, c[0x0][0x44c] ;  /* 0x0001130000080ab9 */ /* 0x000fe20000000800 */
[----:B------:R-:W-:Y:S01]  /*15c0*/  @UP0 ULDC UR11, c[0x0][0x450] ;  /* 0x00011400000b0ab9 */ /* 0x000fe20000000800 */
[----:B------:R-:W-:Y:S01]  /*15d0*/  UIMAD.WIDE.U32 UR8, UR10, UR8, URZ ;  /* 0x000000080a0872a5 */ /* 0x000fe2000f8e003f */
[----:B------:R-:W-:Y:S01]  /*15e0*/  IMAD.U32 R22, RZ, RZ, UR4 ;  /* 0x00000004ff167e24 */ /* 0x000fe2000f8e00ff */
[----:B------:R-:W-:Y:S02]  /*15f0*/  UIADD3 UR4, UR42, 0x1, -UR41 ;  /* 0x000000012a047890 */ /* 0x000fe4000fffe829 */
[----:B------:R-:W-:Y:S02]  /*1600*/  @UP0 USHF.R.U32.HI UR10, URZ, UR11, UR9 ;  /* 0x0000000b3f0a0299 */ /* 0x000fe40008011609 */
[----:B------:R-:W-:Y:S02]  /*1610*/  UISETP.GE.AND UP0, UPT, UR7, 0x1, UPT ;  /* 0x000000010700788c */ /* 0x000fe4000bf06270 */
[----:B------:R-:W-:-:S02]  /*1620*/  UIADD3 UR10, UR4, UR10, URZ ;  /* 0x0000000a040a7290 */ /* 0x000fc4000fffe03f */
[----:B------:R-:W-:Y:S02]  /*1630*/  UP2UR UR43, UPR, URZ, 0x1 ;  /* 0x000000013f2b7883 */ /* 0x000fe40008000000 */
[----:B------:R-:W-:Y:S01]  /*1640*/  PLOP3.LUT P0, PT, PT, PT, UP0, 0x40, 0x0 ;  /* 0x000000000000781c */ /* 0x000fe20003f0e808 */
[----:B------:R-:W-:-:S12]  /*1650*/  UIADD3 UR6, UR10, UR6, URZ ;  /* 0x000000060a067290 */ /* 0x000fd8000fffe03f */
[----:B------:R-:W-:Y:S05]  /*1660*/  @P0 BRA `(.L_x_1220) ;  /* 0x0000000000440947 */ /* 0x000fea0003800000 */
        /* <DEDUP_REMOVED lines=10> */
.L_x_1221:
[----:B------:R-:W-:-:S11]  /*1710*/  UISETP.NE.AND UP0, UPT, UR7, 0x1, UPT ;  /* 0x000000010700788c */ /* 0x000fd6000bf05270 */
[----:B------:R-:W-:Y:S02]  /*1720*/  @UP0 ULDC.64 UR10, c[0x0][0x9e8] ;  /* 0x00027a00000a0ab9 */ /* 0x000fe40000000a00 */
[----:B------:R-:W-:-:S04]  /*1730*/  UIMAD.WIDE.U32 UR8, UR4, UR10, URZ ;  /* 0x0000000a040872a5 */ /* 0x000fc8000f8e003f */
[----:B------:R-:W-:-:S12]  /*1740*/  @UP0 USHF.R.U32.HI UR4, URZ, UR11, UR9 ;  /* 0x0000000b3f040299 */ /* 0x000fd80008011609 */
.L_x_1222:
[----:B------:R-:W-:-:S04]  /*1750*/  UIMAD UR4, UR4, UR7, UR7 ;  /* 0x00000007040472a4 */ /* 0x000fc8000f8e0207 */
[----:B------:R-:W-:-:S04]  /*1760*/  UISETP.LT.AND UP0, UPT, UR6, UR4, UPT ;  /* 0x000000040600728c */ /* 0x000fc8000bf01270 */
[----:B------:R-:W-:-:S12]  /*1770*/  USEL UR6, UR6, UR4, UP0 ;  /* 0x0000000406067287 */ /* 0x000fd80008000000 */
.L_x_1220:
[----:B------:R-:W-:Y:S01]  /*1780*/  R2UR UR4, R22 ;  /* 0x00000000160472ca */ /* 0x000fe200000e0000 */
[----:B------:R-:W-:Y:S02]  /*1790*/  UIADD3 UR10, UR6, 0x3f, URZ ;  /* 0x0000003f060a7890 */ /* 0x000fe4000fffe03f */
[----:B------:R-:W-:Y:S02]  /*17a0*/  UISETP.GE.AND UP1, UPT, UR7, 0x1, UPT ;  /* 0x000000010700788c */ /* 0x000fe4000bf26270 */
[----:B------:R-:W-:Y:S01]  /*17b0*/  USHF.R.S32.HI UR11, URZ, 0x1f, UR10 ;  /* 0x0000001f3f0b7899 */ /* 0x000fe2000801140a */
[----:B------:R-:W-:Y:S01]  /*17c0*/  UMOV UR12, UR60 ;  /* 0x0000003c000c7c82 */ /* 0x000fe20008000000 */
[----:B------:R-:W-:Y:S02]  /*17d0*/  UIADD3 UR48, UR42, -UR41, URZ ;  /* 0x800000292a307290 */ /* 0x000fe4000fffe03f */
[----:B------:R-:W-:Y:S01]  /*17e0*/  PLOP3.LUT P0, PT, PT, PT, UP1, 0x40, 0x0 ;  /* 0x000000000000781c */ /* 0x000fe20003f0e818 */
[----:B------:R-:W-:-:S03]  /*17f0*/  ULEA.HI UR11, UR11, UR10, URZ, 0x6 ;  /* 0x0000000a0b0b7291 */ /* 0x000fc6000f8f303f */
[----:B------:R-:W-:Y:S02]  /*1800*/  UISETP.NE.AND UP0, UPT, UR4, URZ, UPT ;  /* 0x0000003f0400728c */ /* 0x000fe4000bf05270 */
[----:B------:R-:W-:Y:S02]  /*1810*/  UIADD3 UR4, UR42, 0x3f, URZ ;  /* 0x0000003f2a047890 */ /* 0x000fe4000fffe03f */
[----:B------:R-:W-:Y:S02]  /*1820*/  USHF.R.S32.HI UR11, URZ, 0x6, UR11 ;  /* 0x000000063f0b7899 */ /* 0x000fe4000801140b */
[----:B------:R-:W-:Y:S01]  /*1830*/  USHF.R.S32.HI UR6, URZ, 0x1f, UR4 ;  /* 0x0000001f3f067899 */ /* 0x000fe20008011404 */
[----:B------:R-:W-:-:S03]  /*1840*/  ULDC UR10, c[0x0][0x9dc] ;  /* 0x00027700000a7ab9 */ /* 0x000fc60000000800 */
[----:B------:R-:W-:Y:S01]  /*1850*/  ULEA.HI UR6, UR6, UR4, URZ, 0x6 ;  /* 0x0000000406067291 */ /* 0x000fe2000f8f303f */
[----:B------:R-:W-:Y:S01]  /*1860*/  @UP0 ULDC UR8, c[0x0][0x44c] ;  /* 0x0001130000080ab9 */ /* 0x000fe20000000800 */
[----:B------:R-:W-:Y:S01]  /*1870*/  @UP0 ULDC UR13, c[0x0][0x450] ;  /* 0x00011400000d0ab9 */ /* 0x000fe20000000800 */
[----:B------:R-:W-:Y:S02]  /*1880*/  UIMAD.WIDE.U32 UR8, UR60, UR8, URZ ;  /* 0x000000083c0872a5 */ /* 0x000fe4000f8e003f */
[----:B------:R-:W-:Y:S02]  /*1890*/  USHF.R.S32.HI UR6, URZ, 0x6, UR6 ;  /* 0x000000063f067899 */ /* 0x000fe40008011406 */
[----:B------:R-:W-:Y:S02]  /*18a0*/  @UP0 USHF.R.U32.HI UR12, URZ, UR13, UR9 ;  /* 0x0000000d3f0c0299 */ /* 0x000fe40008011609 */
[----:B------:R-:W-:Y:S02]  /*18b0*/  UISETP.LT.AND UP0, UPT, UR6, UR11, UPT ;  /* 0x0000000b0600728c */ /* 0x000fe4000bf01270 */
[----:B------:R-:W-:-:S02]  /*18c0*/  UIADD3 UR4, UR48, UR12, URZ ;  /* 0x0000000c30047290 */ /* 0x000fc4000fffe03f */
[----:B------:R-:W-:Y:S02]  /*18d0*/  USEL UR6, UR6, UR11, UP0 ;  /* 0x0000000b06067287 */ /* 0x000fe40008000000 */
[----:B------:R-:W-:Y:S01]  /*18e0*/  UIADD3 UR10, UR4, -UR10, URZ ;  /* 0x8000000a040a7290 */ /* 0x000fe2000fffe03f */
[----:B------:R-:W-:Y:S11]  /*18f0*/  @P0 BRA `(.L_x_1223) ;  /* 0x0000000000440947 */ /* 0x000ff60003800000 */
        /* <DEDUP_REMOVED lines=10> */
.L_x_1224:
[----:B------:R-:W-:-:S11]  /*19a0*/  UISETP.NE.AND UP0, UPT, UR7, 0x1, UPT ;  /* 0x000000010700788c */ /* 0x000fd6000bf05270 */
[----:B------:R-:W-:Y:S02]  /*19b0*/  @UP0 ULDC.64 UR12, c[0x0][0x9e8] ;  /* 0x00027a00000c0ab9 */ /* 0x000fe40000000a00 */
[----:B------:R-:W-:-:S04]  /*19c0*/  UIMAD.WIDE.U32 UR8, UR4, UR12, URZ ;  /* 0x0000000c040872a5 */ /* 0x000fc8000f8e003f */
[----:B------:R-:W-:-:S12]  /*19d0*/  @UP0 USHF.R.U32.HI UR4, URZ, UR13, UR9 ;  /* 0x0000000d3f040299 */ /* 0x000fd80008011609 */
.L_x_1225:
[----:B------:R-:W-:-:S04]  /*19e0*/  UIMAD UR4, UR4, UR7, URZ ;  /* 0x00000007040472a4 */ /* 0x000fc8000f8e023f */
[----:B------:R-:W-:-:S04]  /*19f0*/  UISETP.LT.AND UP0, UPT, UR10, UR4, UPT ;  /* 0x000000040a00728c */ /* 0x000fc8000bf01270 */
[----:B------:R-:W-:-:S12]  /*1a00*/  USEL UR10, UR10, UR4, !UP0 ;  /* 0x000000040a0a7287 */ /* 0x000fd8000c000000 */
.L_x_1223:
[----:B------:R-:W-:-:S04]  /*1a10*/  USHF.R.S32.HI UR4, URZ, 0x1f, UR10 ;  /* 0x0000001f3f047899 */ /* 0x000fc8000801140a */
[----:B------:R-:W-:-:S04]  /*1a20*/  ULEA.HI UR4, UR4, UR10, URZ, 0x6 ;  /* 0x0000000a04047291 */ /* 0x000fc8000f8f303f */
[----:B------:R-:W-:Y:S02]  /*1a30*/  USHF.R.S32.HI UR7, URZ, 0x6, UR4 ;  /* 0x000000063f077899 */ /* 0x000fe40008011404 */
[----:B------:R-:W-:Y:S02]  /*1a40*/  ULOP3.LUT UR4, UR5, 0xff000000, URZ, 0xc0, !UPT ;  /* 0xff00000005047892 */ /* 0x000fe4000f8ec03f */
[----:B------:R-:W-:Y:S02]  /*1a50*/  UISETP.LT.AND UP0, UPT, URZ, UR7, UPT ;  /* 0x000000073f00728c */ /* 0x000fe4000bf01270 */
[----:B------:R-:W-:Y:S02]  /*1a60*/  ULOP3.LUT UR5, UR5, 0xff0000, URZ, 0xc0, !UPT ;  /* 0x00ff000005057892 */ /* 0x000fe4000f8ec03f */
[----:B------:R-:W-:Y:S02]  /*1a70*/  USEL UR10, URZ, UR7, !UP0 ;  /* 0x000000073f0a7287 */ /* 0x000fe4000c000000 */
[----:B------:R-:W-:-:S02]  /*1a80*/  USHF.R.U32.HI UR4, URZ, 0x8, UR4 ;  /* 0x000000083f047899 */ /* 0x000fc40008011604 */
[----:B------:R-:W-:Y:S02]  /*1a90*/  UISETP.GT.AND UP0, UPT, UR6, UR10, UPT ;  /* 0x0000000a0600728c */ /* 0x000fe4000bf04270 */
[----:B------:R-:W-:-:S03]  /*1aa0*/  ULEA.HI UR5, UR5, UR4, URZ, 0x10 ;  /* 0x0000000405057291 */ /* 0x000fc6000f8f803f */
[----:B------:R-:W-:Y:S01]  /*1ab0*/  UMOV UR4, URZ ;  /* 0x0000003f00047c82 */ /* 0x000fe20008000000 */
[----:B------:R-:W-:Y:S01]  /*1ac0*/  PLOP3.LUT P0, PT, PT, PT, UP0, 0x80, 0x0 ;  /* 0x000000000000781c */ /* 0x000fe20003f0f008 */
[----:B------:R-:W-:Y:S02]  /*1ad0*/  ULOP3.LUT UR7, UR5, 0xff, URZ, 0xc0, !UPT ;  /* 0x000000ff05077892 */ /* 0x000fe4000f8ec03f */
[----:B------:R-:W-:-:S04]  /*1ae0*/  USHF.R.U32.HI UR5, URZ, 0x10, UR5 ;  /* 0x000000103f057899 */ /* 0x000fc80008011605 */
[----:B------:R-:W-:Y:S02]  /*1af0*/  IMAD.U32 R204, RZ, RZ, UR7 ;  /* 0x00000007ffcc7e24 */ /* 0x000fe4000f8e00ff */
[----:B------:R-:W-:-:S04]  /*1b00*/  IMAD.U32 R202, RZ, RZ, UR5 ;  /* 0x00000005ffca7e24 */ /* 0x000fc8000f8e00ff */
[----:B------:R-:W-:Y:S05]  /*1b10*/  @!P0 BRA `(.L_x_1226) ;  /* 0x0000000000988947 */ /* 0x000fea0003800000 */
[----:B------:R-:W-:Y:S01]  /*1b20*/  R2UR UR5, R202 ;  /* 0x00000000ca0572ca */ /* 0x000fe200000e0000 */
[----:B------:R-:W-:-:S12]  /*1b30*/  ULDC UR4, c[0x0][0x9f0] ;  /* 0x00027c0000047ab9 */ /* 0x000fd80000000800 */
[----:B------:R-:W-:-:S04]  /*1b40*/  UISETP.NE.AND UP0, UPT, UR5, URZ, UPT ;  /* 0x0000003f0500728c */ /* 0x000fc8000bf05270 */
[----:B------:R-:W-:-:S04]  /*1b50*/  USEL UR11, UR5, UR4, UP0 ;  /* 0x00000004050b7287 */ /* 0x000fc80008000000 */
[----:B------:R-:W-:Y:S02]  /*1b60*/  UIADD3 UR4, UR11, -0x1, UR6 ;  /* 0xffffffff0b047890 */ /* 0x000fe4000fffe006 */
[----:B------:R-:W-:Y:S02]  /*1b70*/  IMAD.U32 R3, RZ, RZ, UR11 ;  /* 0x0000000bff037e24 */ /* 0x000fe4000f8e00ff */
[----:B------:R-:W-:-:S03]  /*1b80*/  UIADD3 UR7, -UR10, UR4, URZ ;  /* 0x000000040a077290 */ /* 0x000fc6000fffe13f */
[-C--:B0-----:R-:W-:Y:S01]  /*1b90*/  IABS R0, R3.reuse ;  /* 0x0000000300007213 */ /* 0x081fe20000000000 */
[----:B------:R-:W-:Y:S01]  /*1ba0*/  UMOV UR4, URZ ;  /* 0x0000003f00047c82 */ /* 0x000fe20008000000 */
[----:B------:R-:W-:Y:S01]  /*1bb0*/  IABS R5, R3 ;  /* 0x0000000300057213 */ /* 0x000fe20000000000 */
[----:B------:R-:W-:Y:S01]  /*1bc0*/  IMAD.U32 R4, RZ, RZ, UR7 ;  /* 0x00000007ff047e24 */ /* 0x000fe2000f8e00ff */
[----:B------:R-:W-:Y:S01]  /*1bd0*/  R2UR UR12, R0 ;  /* 0x00000000000c72ca */ /* 0x000fe200000e0000 */
[----:B------:R-:W-:-:S03]  /*1be0*/  ULOP3.LUT UR7, UR7, UR11, URZ, 0x3c, !UPT ;  /* 0x0000000b07077292 */ /* 0x000fc6000f8e3c3f */
[----:B------:R-:W-:-:S05]  /*1bf0*/  IABS R4, R4 ;  /* 0x0000000400047213 */ /* 0x000fca0000000000 */
[----:B------:R-:W-:-:S04]  /*1c00*/  IMAD.MOV.U32 R3, RZ, RZ, R4 ;  /* 0x000000ffff037224 */ /* 0x000fc800078e0004 */
[----:B------:R-:W0:Y:S01]  /*1c10*/  I2F.RP R0, UR12 ;  /* 0x0000000c00007d06 */ /* 0x000e220008209400 */
[----:B------:R-:W-:-:S07]  /*1c20*/  R2UR UR9, R3 ;  /* 0x00000000030972ca */ /* 0x000fce00000e0000 */
[----:B0-----:R-:W0:Y:S02]  /*1c30*/  MUFU.RCP R0, R0 ;  /* 0x0000000000007308 */ /* 0x001e240000001000 */
[----:B0-----:R-:W-:Y:S02]  /*1c40*/  VIADD R2, R0, 0xffffffe ;  /* 0x0ffffffe00027836 */ /* 0x001fe40000000000 */
        /* <DEDUP_REMOVED lines=19> */
.L_x_1226:
[----:B------:R-:W-:Y:S01]  /*1d80*/  R2UR UR5, R204 ;  /* 0x00000000cc0572ca */ /* 0x000fe200000e0000 */
[----:B------:R-:W-:Y:S01]  /*1d90*/  IMAD.U32 R152, RZ, RZ, UR6 ;  /* 0x00000006ff987e24 */ /* 0x000fe2000f8e00ff */
[----:B------:R-:W-:Y:S01]  /*1da0*/  PLOP3.LUT P0, PT, PT, PT, PT, 0x80, 0x0 ;  /* 0x000000000000781c */ /* 0x000fe20003f0f070 */
[----:B------:R-:W-:Y:S01]  /*1db0*/  IMAD.U32 R3, RZ, RZ, UR4 ;  /* 0x00000004ff037e24 */ /* 0x000fe2000f8e00ff */
[----:B------:R-:W-:Y:S01]  /*1dc0*/  CS2R R150, SRZ ;  /* 0x0000000000967805 */ /* 0x000fe2000001ff00 */
[----:B0-----:R-:W-:Y:S01]  /*1dd0*/  IMAD.MOV.U32 R0, RZ, RZ, RZ ;  /* 0x000000ffff007224 */ /* 0x001fe200078e00ff */
[----:B------:R-:W-:Y:S01]  /*1de0*/  CS2R R148, SRZ ;  /* 0x0000000000947805 */ /* 0x000fe2000001ff00 */
[----:B------:R-:W-:Y:S01]  /*1df0*/  IMAD.MOV.U32 R2, RZ, RZ, RZ ;  /* 0x000000ffff027224 */ /* 0x000fe200078e00ff */
[----:B------:R-:W-:Y:S02]  /*1e00*/  CS2R R146, SRZ ;  /* 0x0000000000927805 */ /* 0x000fe4000001ff00 */
[----:B------:R-:W-:-:S02]  /*1e10*/  CS2R R144, SRZ ;  /* 0x0000000000907805 */ /* 0x000fc4000001ff00 */
[----:B------:R-:W-:Y:S02]  /*1e20*/  CS2R R142, SRZ ;  /* 0x00000000008e7805 */ /* 0x000fe4000001ff00 */
[----:B------:R-:W-:Y:S02]  /*1e30*/  CS2R R140, SRZ ;  /* 0x00000000008c7805 */ /* 0x000fe4000001ff00 */
[----:B------:R-:W-:Y:S01]  /*1e40*/  CS2R R138, SRZ ;  /* 0x00000000008a7805 */ /* 0x000fe2000001ff00 */
[----:B------:R-:W-:Y:S01]  /*1e50*/  UIMAD UR5, UR5, UR4, UR10 ;  /* 0x00000004050572a4 */ /* 0x000fe2000f8e020a */
[----:B------:R-:W-:Y:S02]  /*1e60*/  CS2R R136, SRZ ;  /* 0x0000000000887805 */ /* 0x000fe4000001ff00 */
[----:B------:R-:W-:Y:S02]  /*1e70*/  CS2R R134, SRZ ;  /* 0x0000000000867805 */ /* 0x000fe4000001ff00 */
[----:B------:R-:W-:-:S02]  /*1e80*/  CS2R R132, SRZ ;  /* 0x0000000000847805 */ /* 0x000fc4000001ff00 */
[----:B------:R-:W-:Y:S02]  /*1e90*/  CS2R R130, SRZ ;  /* 0x0000000000827805 */ /* 0x000fe4000001ff00 */
[----:B------:R-:W-:Y:S02]  /*1ea0*/  CS2R R128, SRZ ;  /* 0x0000000000807805 */ /* 0x000fe4000001ff00 */
[----:B------:R-:W-:Y:S01]  /*1eb0*/  VIADDMNMX R152, R3, UR5, R152, PT ;  /* 0x0000000503987c46 */ /* 0x000fe2000b800198 */
[----:B------:R-:W-:Y:S01]  /*1ec0*/  IMAD.U32 R200, RZ, RZ, UR5 ;  /* 0x00000005ffc87e24 */ /* 0x000fe2000f8e00ff */
[----:B------:R-:W-:Y:S02]  /*1ed0*/  CS2R R126, SRZ ;  /* 0x00000000007e7805 */ /* 0x000fe4000001ff00 */
[----:B------:R-:W-:Y:S02]  /*1ee0*/  CS2R R124, SRZ ;  /* 0x00000000007c7805 */ /* 0x000fe4000001ff00 */
[----:B------:R-:W-:-:S02]  /*1ef0*/  ISETP.GT.AND P1, PT, R152, UR5, PT ;  /* 0x0000000598007c0c */ /* 0x000fc4000bf24270 */
        /* <DEDUP_REMOVED lines=87> */
.L_x_1228:
[----:B------:R-:W2:Y:S04]  /*2470*/  LDL R18, [R1+0x14] ;  /* 0x0000140001127983 */ /* 0x000ea80000100800 */
[----:B------:R-:W3:Y:S01]  /*2480*/  LDL R2, [R1+0x2c] ;  /* 0x00002c0001027983 */ /* 0x000ee20000100800 */
        /* <DEDUP_REMOVED lines=9> */
[----:B------:R-:W0:Y:S02]  /*2520*/  SYNCS.PHASECHK.TRANS64.TRYWAIT P1, [UR40+0x30800], R0 ;  /* 0x03080000ff0075a7 */ /* 0x000e240008020168 */
[----:B0-----:R-:W-:Y:S05]  /*2530*/  @!P1 BRA `(.L_x_1229) ;  /* 0x00000160004c9947 */ /* 0x001fea0003800000 */
.L_x_1425:
[----:B------:R-:W-:Y:S05]  /*2540*/  @!P0 BRA `(.L_x_1230) ;  /* 0x0000000000048947 */ /* 0x000fea0003800000 */
[----:B------:R-:W-:Y:S01]  /*2550*/  BPT.TRAP 0x1 ;  /* 0x000000040000795c */ /* 0x000fe20000300000 */
.L_x_1230:
[----:B0-----:R-:W-:Y:S02]  /*2560*/  IMAD.U32 R3, RZ, RZ, UR39 ;  /* 0x00000027ff037e24 */ /* 0x001fe4000f8e00ff */
[----:B------:R-:W-:-:S03]  /*2570*/  IMAD.U32 R0, RZ, RZ, UR38 ;  /* 0x00000026ff007e24 */ /* 0x000fc6000f8e00ff */
[----:B------:R-:W-:Y:S02]  /*2580*/  LEA R3, R3, UR40, 0x3 ;  /* 0x0000002803037c11 */ /* 0x000fe4000f8e18ff */
[----:B------:R-:W-:-:S04]  /*2590*/  SHF.L.U32 R0, R0, 0x1f, RZ ;  /* 0x0000001f00007819 */ /* 0x000fc800000006ff */
[----:B------:R0:W1:Y:S01]  /*25a0*/  SYNCS.PHASECHK.TRANS64.TRYWAIT P1, [R3+URZ+0x30830], R0 ;  /* 0x03083000030075a7 */ /* 0x000062000802017f */
[----:B------:R-:W-:Y:S05]  /*25b0*/  @!P0 BRA `(.L_x_1231) ;  /* 0x0000000000048947 */ /* 0x000fea0003800000 */
[----:B------:R-:W-:Y:S01]  /*25c0*/  BPT.TRAP 0x1 ;  /* 0x000000040000795c */ /* 0x000fe20000300000 */
.L_x_1231:
[----:B-1----:R-:W-:Y:S05]  /*25d0*/  @P1 BRA `(.L_x_1232) ;  /* 0x0000000000081947 */ /* 0x002fea0003800000 */
[----:B------:R-:W1:Y:S02]  /*25e0*/  SYNCS.PHASECHK.TRANS64.TRYWAIT P1, [R3+URZ+0x30830], R0 ;  /* 0x03083000030075a7 */ /* 0x000e64000802017f */
[----:B-1----:R-:W-:Y:S05]  /*25f0*/  @!P1 BRA `(.L_x_1233) ;  /* 0x0000016000349947 */ /* 0x002fea0003800000 */
.L_x_1232:
[----:B------:R-:W-:Y:S05]  /*2600*/  WARPSYNC.ALL ;  /* 0x0000000000007948 */ /* 0x000fea0003800000 */
[----:B------:R-:W-:Y:S01]  /*2610*/  UIADD3 UR4, UR40, 0x20400, URZ ;  /* 0x0002040028047890 */ /* 0x000fe2000fffe03f */
[----:B------:R-:W-:Y:S01]  /*2620*/  WARPGROUP.ARRIVE ;  /* 0x00000000000079c5 */ /* 0x000fe20000000000 */
[----:B------:R-:W-:Y:S01]  /*2630*/  UMOV UR9, 0x40000040 ;  /* 0x4000004000097882 */ /* 0x000fe20000000000 */
[----:B------:R-:W-:Y:S01]  /*2640*/  UMOV UR11, 0x40000040 ;  /* 0x40000040000b7882 */ /* 0x000fe20000000000 */
[----:B------:R-:W-:Y:S01]  /*2650*/  USHF.R.U32.HI UR4, URZ, 0x4, UR4 ;  /* 0x000000043f047899 */ /* 0x000fe20008011604 */
[----:B------:R-:W-:Y:S01]  /*2660*/  IMAD.U32 R19, RZ, RZ, UR9 ;  /* 0x00000009ff137e24 */ /* 0x000fe2000f8e00ff */
[----:B------:R-:W-:Y:S01]  /*2670*/  UMOV UR57, 0x40000040 ;  /* 0x4000004000397882 */ /* 0x000fe20000000000 */
[----:B------:R-:W-:Y:S01]  /*2680*/  UMOV UR59, 0x40000040 ;  /* 0x40000040003b7882 */ /* 0x000fe20000000000 */
[----:B------:R-:W-:Y:S01]  /*2690*/  ULOP3.LUT UR4, UR4, 0x3fff, URZ, 0xc0, !UPT ;  /* 0x00003fff04047892 */ /* 0x000fe2000f8ec03f */
[----:B------:R-:W-:Y:S01]  /*26a0*/  UMOV UR13, 0x40000040 ;  /* 0x40000040000d7882 */ /* 0x000fe20000000000 */
[----:B------:R-:W-:-:S02]  /*26b0*/  UMOV UR15, 0x40000040 ;  /* 0x40000040000f7882 */ /* 0x000fc40000000000 */
[----:B------:R-:W-:Y:S02]  /*26c0*/  ULOP3.LUT UR61, UR4, 0x10000, URZ, 0xfc, !UPT ;  /* 0x00010000043d7892 */ /* 0x000fe4000f8efc3f */
[----:B------:R-:W-:Y:S02]  /*26d0*/  ULOP3.LUT UR4, UR44, 0x10000, URZ, 0xfc, !UPT ;  /* 0x000100002c047892 */ /* 0x000fe4000f8efc3f */
[----:B------:R-:W-:Y:S02]  /*26e0*/  ULEA UR5, UR39, UR61, 0xb ;  /* 0x0000003d27057291 */ /* 0x000fe4000f8e583f */
[----:B------:R-:W-:Y:S02]  /*26f0*/  UIADD3 UR6, UR4, 0x2, URZ ;  /* 0x0000000204067890 */ /* 0x000fe4000fffe03f */
[----:B------:R-:W-:Y:S01]  /*2700*/  UIADD3 UR7, UR5, 0x2, URZ ;  /* 0x0000000205077890 */ /* 0x000fe2000fffe03f */
[----:B------:R-:W-:Y:S02]  /*2710*/  UMOV UR8, UR4 ;  /* 0x0000000400087c82 */ /* 0x000fe40008000000 */
[----:B------:R-:W-:Y:S01]  /*2720*/  UMOV UR10, UR5 ;  /* 0x00000005000a7c82 */ /* 0x000fe20008000000 */
[----:B------:R-:W-:Y:S01]  /*2730*/  IMAD.U32 R18, RZ, RZ, UR8 ;  /* 0x00000008ff127e24 */ /* 0x000fe2000f8e00ff */
[----:B------:R-:W-:Y:S01]  /*2740*/  HGMMA.64x64x16.F32.BF16 R24, gdesc[UR8], RZ, !UPT, gsb0 ;  /* 0x00e00000081879f0 */ /* 0x000fe2000c0018ff */
[----:B------:R-:W-:Y:S01]  /*2750*/  UMOV UR8, UR6 ;  /* 0x0000000600087c82 */ /* 0x000fe20008000000 */
[----:B------:R-:W-:Y:S01]  /*2760*/  UMOV UR9, 0x40000040 ;  /* 0x4000004000097882 */ /* 0x000fe20000000000 */
[----:B------:R-:W-:Y:S01]  /*2770*/  UMOV UR10, UR7 ;  /* 0x00000007000a7c82 */ /* 0x000fe20008000000 */
[----:B------:R-:W-:Y:S01]  /*2780*/  UMOV UR11, 0x40000040 ;  /* 0x40000040000b7882 */ /* 0x000fe20000000000 */
[----:B------:R-:W-:Y:S01]  /*2790*/  UIADD3 UR6, UR4, 0x4, URZ ;  /* 0x0000000404067890 */ /* 0x000fe2000fffe03f */
[----:B------:R-:W-:Y:S01]  /*27a0*/  IMAD.U32 R14, RZ, RZ, UR8 ;  /* 0x00000008ff0e7e24 */ /* 0x000fe2000f8e00ff */
[----:B------:R-:W-:Y:S01]  /*27b0*/  UIADD3 UR7, UR5, 0x4, URZ ;  /* 0x0000000405077890 */ /* 0x000fe2000fffe03f */
[----:B------:R-:W-:Y:S01]  /*27c0*/  IMAD.U32 R15, RZ, RZ, UR9 ;  /* 0x00000009ff0f7e24 */ /* 0x000fe2000f8e00ff */
[----:B------:R-:W-:-:S02]  /*27d0*/  UIADD3 UR56, UR4, 0x404, URZ ;  /* 0x0000040404387890 */ /* 0x000fc4000fffe03f */
[----:B------:R-:W-:Y:S02]  /*27e0*/  UIADD3 UR58, UR5, 0x204, URZ ;  /* 0x00000204053a7890 */ /* 0x000fe4000fffe03f */
[----:B------:R-:W-:Y:S02]  /*27f0*/  UIADD3 UR12, UR4, 0x800, URZ ;  /* 0x00000800040c7890 */ /* 0x000fe4000fffe03f */
[----:B------:R-:W-:Y:S02]  /*2800*/  UIADD3 UR14, UR5, 0x400, URZ ;  /* 0x00000400050e7890 */ /* 0x000fe4000fffe03f */
[----:B------:R-:W-:Y:S02]  /*2810*/  UIADD3 UR16, UR4, 0x802, URZ ;  /* 0x0000080204107890 */ /* 0x000fe4000fffe03f */
[----:B------:R-:W-:Y:S01]  /*2820*/  UIADD3 UR18, UR5, 0x402, URZ ;  /* 0x0000040205127890 */ /* 0x000fe2000fffe03f */
[----:B------:R-:W-:Y:S01]  /*2830*/  UMOV UR17, 0x40000040 ;  /* 0x4000004000117882 */ /* 0x000fe20000000000 */
[----:B------:R-:W-:Y:S01]  /*2840*/  UMOV UR19, 0x40000040 ;  /* 0x4000004000137882 */ /* 0x000fe20000000000 */
[----:B------:R-:W-:-:S02]  /*2850*/  UIADD3 UR20, UR4, 0x804, URZ ;  /* 0x0000080404147890 */ /* 0x000fc4000fffe03f */
[----:B------:R-:W-:Y:S01]  /*2860*/  UIADD3 UR22, UR5, 0x404, URZ ;  /* 0x0000040405167890 */ /* 0x000fe2000fffe03f */
[----:B------:R-:W-:Y:S01]  /*2870*/  UMOV UR21, 0x40000040 ;  /* 0x4000004000157882 */ /* 0x000fe20000000000 */
[----:B------:R-:W-:Y:S01]  /*2880*/  UMOV UR23, 0x40000040 ;  /* 0x4000004000177882 */ /* 0x000fe20000000000 */
[----:B------:R-:W-:Y:S02]  /*2890*/  UIADD3 UR24, UR4, 0x806, URZ ;  /* 0x0000080604187890 */ /* 0x000fe4000fffe03f */
[----:B------:R-:W-:Y:S01]  /*28a0*/  UIADD3 UR26, UR5, 0x406, URZ ;  /* 0x00000406051a7890 */ /* 0x000fe2000fffe03f */
[----:B------:R-:W-:Y:S01]  /*28b0*/  UMOV UR25, 0x40000040 ;  /* 0x4000004000197882 */ /* 0x000fe20000000000 */
[----:B------:R-:W-:Y:S01]  /*28c0*/  UMOV UR27, 0x40000040 ;  /* 0x40000040001b7882 */ /* 0x000fe20000000000 */
        /* <DEDUP_REMOVED lines=16> */
[----:B------:R-:W-:-:S02]  /*29d0*/  WARPGROUP.DEPBAR.LE gsb0, 0x0 ;  /* 0x00008000000079c5 */ /* 0x000fc40000010000 */
[----:B------:R-:W-:-:S06]  /*29e0*/  WARPGROUP.ARRIVE ;  /* 0x00000000000079c5 */ /* 0x000fcc0000000000 */
[----:B------:R-:W-:Y:S01]  /*29f0*/  HGMMA.64x64x16.F32.BF16 R24, gdesc[UR8], R24, gsb0 ;  /* 0x00e00000081879f0 */ /* 0x000fe20008001818 */
        /* <DEDUP_REMOVED lines=8> */
[----:B------:R-:W-:Y:S02]  /*2a80*/  WARPGROUP.DEPBAR.LE gsb0, 0x0 ;  /* 0x00008000000079c5 */ /* 0x000fe40000010000 */
        /* <DEDUP_REMOVED lines=28> */
[----:B------:R-:W-:Y:S02]  /*2c50*/  IMAD.U32 R6, RZ, RZ, UR8 ;  /* 0x00000008ff067e24 */ /* 0x000fe4000f8e00ff */
[----:B------:R-:W-:Y:S01]  /*2c60*/  IMAD.U32 R7, RZ, RZ, UR9 ;  /* 0x00000009ff077e24 */ /* 0x000fe2000f8e00ff */
[----:B------:R-:W-:Y:S02]  /*2c70*/  WARPGROUP.DEPBAR.LE gsb0, 0x0 ;  /* 0x00008000000079c5 */ /* 0x000fe40000010000 */
[----:B------:R-:W-:-:S06]  /*2c80*/  WARPGROUP.ARRIVE ;  /* 0x00000000000079c5 */ /* 0x000fcc0000000000 */
[----:B------:R-:W-:Y:S01]  /*2c90*/  HGMMA.64x64x16.F32.BF16 R24, gdesc[UR8], R24, gsb0 ;  /* 0x00e00000081879f0 */ /* 0x000fe20008001818 */
[----:B------:R-:W-:Y:S02]  /*2ca0*/  UIADD3 UR8, UR4, 0x406, URZ ;  /* 0x0000040604087890 */ /* 0x000fe4000fffe03f */
[----:B------:R-:W-:Y:S01]  /*2cb0*/  UIADD3 UR10, UR5, 0x206, URZ ;  /* 0x00000206050a7890 */ /* 0x000fe2000fffe03f */
[----:B------:R-:W-:Y:S01]  /*2cc0*/  UMOV UR9, 0x40000040 ;  /* 0x4000004000097882 */ /* 0x000fe20000000000 */
        /* <DEDUP_REMOVED lines=34> */
.L_x_1234:
[----:B------:R-:W-:Y:S01]  /*2ef0*/  R2UR UR4, R22 ;  /* 0x00000000160472ca */ /* 0x000fe200000e0000 */
[----:B------:R-:W2:Y:S01]  /*2f00*/  S2UR UR6, SR_CgaCtaId ;  /* 0x00000000000679c3 */ /* 0x000ea20000008800 */
[----:B01----:R-:W-:Y:S01]  /*2f10*/  VIADD R0, R23, UR60 ;  /* 0x0000003c17007c36 */ /* 0x003fe20008000000 */
[----:B------:R-:W-:Y:S01]  /*2f20*/  UISETP.NE.AND UP0, UPT, UR43, URZ, UPT ;  /* 0x0000003f2b00728c */ /* 0x000fe2000bf05270 */
[----:B------:R-:W-:Y:S01]  /*2f30*/  LEA R56, R152, 0xffffffc0, 0x6 ;  /* 0xffffffc098387811 */ /* 0x000fe200078e30ff */
[----:B------:R-:W-:-:S08]  /*2f40*/  ULDC UR7, c[0x0][0x9e0] ;  /* 0x0002780000077ab9 */ /* 0x000fd00000000800 */
[----:B------:R-:W-:Y:S01]  /*2f50*/  UISETP.NE.AND UP1, UPT, UR4, URZ, UPT ;  /* 0x0000003f0400728c */ /* 0x000fe2000bf25270 */
[----:B------:R-:W-:Y:S01]  /*2f60*/  R2UR UR4, R3 ;  /* 0x00000000030472ca */ /* 0x000fe200000e0000 */
[----:B------:R-:W-:-:S04]  /*2f70*/  IMAD.MOV.U32 R3, RZ, RZ, -0x40 ;  /* 0xffffffc0ff037424 */ /* 0x000fc800078e00ff */
[----:B------:R-:W-:Y:S01]  /*2f80*/  PLOP3.LUT P1, PT, PT, PT, UP1, 0x80, 0x0 ;  /* 0x000000000000781c */ /* 0x000fe20003f2f018 */
[----:B------:R-:W-:Y:S01]  /*2f90*/  IMAD R20, R152, R3, 0x40 ;  /* 0x0000004098147424 */ /* 0x000fe200078e0203 */
[----:B------:R-:W-:Y:S01]  /*2fa0*/  PLOP3.LUT P2, PT, PT, PT, UP1, 0x80, 0x0 ;  /* 0x000000000000781c */ /* 0x000fe20003f4f018 */
[----:B------:R-:W-:Y:S02]  /*2fb0*/  IMAD.U32 R3, RZ, RZ, UR41 ;  /* 0x00000029ff037e24 */ /* 0x000fe4000f8e00ff */
[----:B------:R-:W-:Y:S01]  /*2fc0*/  @UP1 ULDC UR5, c[0x0][0x44c] ;  /* 0x0001130000051ab9 */ /* 0x000fe20000000800 */
[----:B------:R-:W-:Y:S02]  /*2fd0*/  IADD3 R21, -R17, UR42, R20 ;  /* 0x0000002a11157c10 */ /* 0x000fe4000fffe114 */
[----:B------:R-:W-:-:S04]  /*2fe0*/  UIADD3 UR4, UR4, 0x30840, URZ ;  /* 0x0003084004047890 */ /* 0x000fc8000fffe03f */
[----:B--2---:R-:W-:Y:S01]  /*2ff0*/  UPRMT UR4, UR6, 0x654, UR4 ;  /* 0x0000065406047896 */ /* 0x004fe20008000004 */
[----:B------:R-:W-:Y:S01]  /*3000*/  @P1 IMAD.HI.U32 R2, R0, UR5, RZ ;  /* 0x0000000500021c27 */ /* 0x000fe2000f8e00ff */
[----:B------:R-:W-:Y:S01]  /*3010*/  @UP1 ULDC UR5, c[0x0][0x450] ;  /* 0x0001140000051ab9 */ /* 0x000fe20000000800 */
[----:B------:R-:W-:Y:S01]  /*3020*/  PLOP3.LUT P1, PT, PT, PT, UP0, 0x40, 0x0 ;  /* 0x000000000000781c */ /* 0x000fe20003f2e808 */
[----:B------:R-:W-:Y:S02]  /*3030*/  ULDC UR6, c[0x0][0x9dc] ;  /* 0x0002770000067ab9 */ /* 0x000fe40000000800 */
[----:B------:R-:W-:Y:S02]  /*3040*/  @P2 SHF.R.U32.HI R0, RZ, UR5, R2 ;  /* 0x00000005ff002c19 */ /* 0x000fe40008011602 */
[----:B------:R-:W-:Y:S01]  /*3050*/  IADD3 R2, -R17, 0x1, R20 ;  /* 0x0000000111027810 */ /* 0x000fe20007ffe114 */
[----:B------:R-:W-:Y:S01]  /*3060*/  SYNCS.ARRIVE.TRANS64.RED.A1T0 RZ, [UR4], RZ ;  /* 0x000000ffffff79a7 */ /* 0x000fe20008100404 */
[----:B------:R-:W-:Y:S01]  /*3070*/  ULOP3.LUT UR4, URZ, UR6, URZ, 0x33, !UPT ;  /* 0x000000063f047292 */ /* 0x000fe2000f8e333f */
[----:B------:R-:W0:Y:S01]  /*3080*/  SHFL.IDX PT, R4, R0, RZ, 0x1c1f ;  /* 0x001c1fff00047589 */ /* 0x000e2200000e0000 */
[----:B------:R-:W-:-:S05]  /*3090*/  IADD3 R2, -R3, UR42, R2 ;  /* 0x0000002a03027c10 */ /* 0x000fca000fffe102 */
[C---:B------:R-:W-:Y:S02]  /*30a0*/  VIADD R58, R2.reuse, UR7 ;  /* 0x00000007023a7c36 */ /* 0x040fe40008000000 */
[----:B------:R-:W-:-:S03]  /*30b0*/  VIADD R57, R2, UR4 ;  /* 0x0000000402397c36 */ /* 0x000fc60008000000 */
[----:B0-----:R-:W-:Y:S01]  /*30c0*/  VIADDMNMX R2, R4, R58, R21, PT ;  /* 0x0000003a04027246 */ /* 0x001fe20003800115 */
[----:B------:R-:W-:Y:S01]  /*30d0*/  IMAD.IADD R3, R57, 0x1, R4 ;  /* 0x0000000139037824 */ /* 0x000fe200078e0204 */
[----:B------:R-:W-:Y:S06]  /*30e0*/  @P1 BRA `(.L_x_1235) ;  /* 0x0000000000641947 */ /* 0x000fec0003800000 */
[----:B------:R-:W-:Y:S01]  /*30f0*/  IMAD.U32 R5, RZ, RZ, UR41 ;  /* 0x00000029ff057e24 */ /* 0x000fe2000f8e00ff */
[----:B------:R-:W-:Y:S04]  /*3100*/  BSSY B0, `(.L_x_1236) ;  /* 0x0000013000007945 */ /* 0x000fe80003800000 */
[----:B------:R-:W-:-:S04]  /*3110*/  IADD3 R5, -R5, UR42, R4 ;  /* 0x0000002a05057c10 */ /* 0x000fc8000fffe104 */
        /* <DEDUP_REMOVED lines=11> */
.L_x_1237:
[----:B------:R-:W-:Y:S02]  /*31d0*/  ULDC UR4, c[0x0][0x9e4] ;  /* 0x0002790000047ab9 */ /* 0x000fe40000000800 */
[----:B------:R-:W-:-:S05]  /*31e0*/  IMAD.U32 R59, RZ, RZ, UR4 ;  /* 0x00000004ff3b7e24 */ /* 0x000fca000f8e00ff */
[----:B------:R-:W-:-:S13]  /*31f0*/  ISETP.NE.AND P1, PT, R59, 0x1, PT ;  /* 0x000000013b00780c */ /* 0x000fda0003f25270 */
[----:B------:R-:W0:Y:S02]  /*3200*/  @P1 LDC.64 R60, c[0x0][0x9e8] ;  /* 0x00027a00ff3c1b82 */ /* 0x000e240000000a00 */
[----:B0-----:R-:W-:-:S05]  /*3210*/  @P1 IMAD.HI.U32 R4, R5, R60, RZ ;  /* 0x0000003c05041227 */ /* 0x001fca00078e00ff */
[----:B------:R-:W-:-:S07]  /*3220*/  @P1 SHF.R.U32.HI R5, RZ, R61, R4 ;  /* 0x0000003dff051219 */ /* 0x000fce0000011604 */
.L_x_1238:
[----:B------:R-:W-:Y:S05]  /*3230*/  BSYNC B0 ;  /* 0x0000000000007941 */ /* 0x000fea0003800000 */
.L_x_1236:
[----:B------:R-:W-:-:S04]  /*3240*/  IMAD R4, R5, R59, -R56 ;  /* 0x0000003b05047224 */ /* 0x000fc800078e0a38 */
[----:B------:R-:W-:-:S05]  /*3250*/  IMAD.IADD R4, R4, 0x1, -R17 ;  /* 0x0000000104047824 */ /* 0x000fca00078e0a11 */
[----:B------:R-:W-:Y:S02]  /*3260*/  VIADDMNMX R2, R4, R59, R2, PT ;  /* 0x0000003b04027246 */ /* 0x000fe40003800102 */
[----:B------:R-:W-:-:S07]  /*3270*/  VIMNMX R3, R3, R4, !PT ;  /* 0x0000000403037248 */ /* 0x000fce0007fe0100 */
.L_x_1235:
[C---:B------:R-:W-:Y:S01]  /*3280*/  ISETP.GE.AND P2, PT, R20.reuse, 0x9, PT ;  /* 0x000000091400780c */ /* 0x040fe20003f46270 */
[----:B------:R-:W0:Y:S01]  /*3290*/  SHFL.IDX PT, R0, R0, 0x1, 0x1c1f ;  /* 0x003c1f0000007f89 */ /* 0x000e2200000e0000 */
[----:B------:R-:W-:Y:S01]  /*32a0*/  ISETP.GE.AND P1, PT, R20, 0x2, PT ;  /* 0x000000021400780c */ /* 0x000fe20003f26270 */
[----:B------:R-:W-:Y:S01]  /*32b0*/  UISETP.NE.AND UP0, UPT, UR43, URZ, UPT ;  /* 0x0000003f2b00728c */ /* 0x000fe2000bf05270 */
        /* <DEDUP_REMOVED lines=11> */
[C---:B------:R-:W-:Y:S02]  /*3370*/  ISETP.GT.AND P4, PT, R3.reuse, 0x9, !P6 ;  /* 0x000000090300780c */ /* 0x040fe40007784270 */
        /* <DEDUP_REMOVED lines=28> */
[C---:B------:R-:W-:Y:S02]  /*3540*/  ISETP.GT.AND P3, PT, R3.reuse, 0x28, !P4 ;  /* 0x000000280300780c */ /* 0x040fe40006764270 */
        /* <DEDUP_REMOVED lines=12> */
[----:B0-----:R-:W-:Y:S02]  /*3610*/  VIADDMNMX R5, R0, R58, R21, PT ;  /* 0x0000003a00057246 */ /* 0x001fe40003800115 */
[----:B------:R-:W-:-:S04]  /*3620*/  ISETP.LT.OR P4, PT, R2, 0x31, P4 ;  /* 0x000000310200780c */ /* 0x000fc80002781670 */
[----:B------:R-:W-:Y:S02]  /*3630*/  FSEL R48, R48, -INF , !P4 ;  /* 0xff80000030307808 */ /* 0x000fe40006000000 */
[----:B------:R-:W-:-:S04]  /*3640*/  ISETP.GE.AND P4, PT, R20, 0x32, PT ;  /* 0x000000321400780c */ /* 0x000fc80003f86270 */
[----:B------:R-:W-:-:S04]  /*3650*/  ISETP.GT.AND P5, PT, R3, 0x31, !P4 ;  /* 0x000000310300780c */ /* 0x000fc800067a4270 */
        /* <DEDUP_REMOVED lines=11> */
[----:B------:R-:W-:Y:S01]  /*3710*/  ISETP.GE.AND P6, PT, R20, 0x3a, PT ;  /* 0x0000003a1400780c */ /* 0x000fe20003fc6270 */
[----:B------:R-:W-:-:S03]  /*3720*/  IMAD.IADD R20, R57, 0x1, R0 ;  /* 0x0000000139147824 */ /* 0x000fc600078e0200 */
[----:B------:R-:W-:Y:S02]  /*3730*/  P2R R24, PR, RZ, 0x40 ;  /* 0x00000040ff187803 */ /* 0x000fe40000000000 */
[----:B------:R-:W-:-:S04]  /*3740*/  ISETP.GT.AND P6, PT, R3, 0x39, !P6 ;  /* 0x000000390300780c */ /* 0x000fc800077c4270 */
[----:B------:R-:W-:-:S04]  /*3750*/  ISETP.LT.OR P6, PT, R2, 0x3a, P6 ;  /* 0x0000003a0200780c */ /* 0x000fc800037c1670 */
[----:B------:R-:W-:Y:S02]  /*3760*/  FSEL R53, R53, -INF , !P6 ;  /* 0xff80000035357808 */ /* 0x000fe40007000000 */
[----:B------:R-:W-:-:S13]  /*3770*/  PLOP3.LUT P6, PT, PT, PT, UP0, 0x40, 0x0 ;  /* 0x000000000000781c */ /* 0x000fda0003fce808 */
[----:B------:R-:W-:Y:S05]  /*3780*/  @P6 BRA `(.L_x_1239) ;  /* 0x0000000000646947 */ /* 0x000fea0003800000 */
        /* <DEDUP_REMOVED lines=14> */
.L_x_1241:
[----:B------:R-:W-:Y:S02]  /*3870*/  ULDC UR4, c[0x0][0x9e4] ;  /* 0x0002790000047ab9 */ /* 0x000fe40000000800 */
[----:B------:R-:W-:-:S05]  /*3880*/  IMAD.U32 R4, RZ, RZ, UR4 ;  /* 0x00000004ff047e24 */ /* 0x000fca000f8e00ff */
[----:B------:R-:W-:-:S13]  /*3890*/  ISETP.NE.AND P6, PT, R4, 0x1, PT ;  /* 0x000000010400780c */ /* 0x000fda0003fc5270 */
[----:B------:R-:W0:Y:S02]  /*38a0*/  @P6 LDC.64 R2, c[0x0][0x9e8] ;  /* 0x00027a00ff026b82 */ /* 0x000e240000000a00 */
[----:B0-----:R-:W-:-:S05]  /*38b0*/  @P6 IMAD.HI.U32 R2, R21, R2, RZ ;  /* 0x0000000215026227 */ /* 0x001fca00078e00ff */
[----:B------:R-:W-:-:S07]  /*38c0*/  @P6 SHF.R.U32.HI R21, RZ, R3, R2 ;  /* 0x00000003ff156219 */ /* 0x000fce0000011602 */
.L_x_1242:
[----:B------:R-:W-:Y:S05]  /*38d0*/  BSYNC B0 ;  /* 0x0000000000007941 */ /* 0x000fea0003800000 */
.L_x_1240:
[----:B------:R-:W-:-:S04]  /*38e0*/  IMAD R0, R21, R4, -R56 ;  /* 0x0000000415007224 */ /* 0x000fc800078e0a38 */
[----:B------:R-:W-:-:S05]  /*38f0*/  IMAD.IADD R0, R0, 0x1, -R17 ;  /* 0x0000000100007824 */ /* 0x000fca00078e0a11 */
[----:B------:R-:W-:Y:S02]  /*3900*/  VIADDMNMX R5, R0, R4, R5, PT ;  /* 0x0000000400057246 */ /* 0x000fe40003800105 */
[----:B------:R-:W-:-:S07]  /*3910*/  VIMNMX R20, R20, R0, !PT ;  /* 0x0000000014147248 */ /* 0x000fce0007fe0100 */
.L_x_1239:
[----:B------:R-:W-:Y:S01]  /*3920*/  ISETP.GT.AND P1, PT, R20, 0x1, !P1 ;  /* 0x000000011400780c */ /* 0x000fe20004f24270 */
[----:B------:R-:W-:Y:S01]  /*3930*/  ULDC UR10, c[0x0][0x988] ;  /* 0x00026200000a7ab9 */ /* 0x000fe20000000800 */
[----:B------:R-:W-:Y:S01]  /*3940*/  FMNMX.FTZ R0, R25, R59, !PT ;  /* 0x0000003b19007209 */ /* 0x000fe20007810000 */
[----:B------:R-:W-:Y:S01]  /*3950*/  UISETP.NE.AND UP0, UPT, UR43, URZ, UPT ;  /* 0x0000003f2b00728c */ /* 0x000fe2000bf05270 */
[----:B------:R-:W-:Y:S01]  /*3960*/  ISETP.LT.OR P1, PT, R5, 0x2, P1 ;  /* 0x000000020500780c */ /* 0x000fe20000f21670 */
[----:B------:R-:W-:Y:S01]  /*3970*/  UMOV UR11, UR60 ;  /* 0x0000003c000b7c82 */ /* 0x000fe20008000000 */
[----:B------:R-:W-:Y:S01]  /*3980*/  FMNMX.FTZ R0, R61, R0, !PT ;  /* 0x000000003d007209 */ /* 0x000fe20007810000 */
[----:B------:R-:W-:Y:S01]  /*3990*/  VIADD R225, R152, 0xfffffffe ;  /* 0xfffffffe98e17836 */ /* 0x000fe20000000000 */
        /* <DEDUP_REMOVED lines=27> */
[----:B------:R-:W-:Y:S02]  /*3b50*/  ISETP.GT.AND P2, PT, R20, 0x8, !P2 ;  /* 0x000000081400780c */ /* 0x000fe40005744270 */
[----:B------:R-:W-:Y:S02]  /*3b60*/  FSEL R38, R38, -INF , !P1 ;  /* 0xff80000026267808 */ /* 0x000fe40004800000 */
[----:B------:R-:W-:Y:S02]  /*3b70*/  ISETP.NE.AND P1, PT, R36, RZ, PT ;  /* 0x000000ff2400720c */ /* 0x000fe40003f25270 */
[----:B------:R-:W-:Y:S02]  /*3b80*/  FMNMX.FTZ R0, R52, R3, !PT ;  /* 0x0000000334007209 */ /* 0x000fe40007810000 */
[----:B------:R-:W-:-:S02]  /*3b90*/  ISETP.GT.AND P1, PT, R20, 0x19, !P1 ;  /* 0x000000191400780c */ /* 0x000fc40004f24270 */
[C---:B------:R-:W-:Y:S02]  /*3ba0*/  ISETP.LT.OR P2, PT, R5.reuse, 0x9, P2 ;  /* 0x000000090500780c */ /* 0x040fe40001741670 */
[----:B------:R-:W-:Y:S02]  /*3bb0*/  ISETP.LT.OR P1, PT, R5, 0x1a, P1 ;  /* 0x0000001a0500780c */ /* 0x000fe40000f21670 */
[----:B------:R-:W-:Y:S02]  /*3bc0*/  FMNMX.FTZ R2, R53, R0, !PT ;  /* 0x0000000035027209 */ /* 0x000fe40007810000 */
[----:B------:R-:W-:Y:S02]  /*3bd0*/  FSEL R39, R39, -INF , !P1 ;  /* 0xff80000027277808 */ /* 0x000fe40004800000 */
[----:B------:R-:W-:Y:S01]  /*3be0*/  ISETP.NE.AND P1, PT, R66, RZ, PT ;  /* 0x000000ff4200720c */ /* 0x000fe20003f25270 */
[----:B------:R-:W0:Y:S01]  /*3bf0*/  SHFL.BFLY PT, R3, R2, 0x2, 0x1f ;  /* 0x0c401f0002037f89 */ /* 0x000e2200000e0000 */
        /* <DEDUP_REMOVED lines=14> */
[----:B------:R-:W-:Y:S01]  /*3ce0*/  ISETP.GT.AND P3, PT, R20, 0x30, !P3 ;  /* 0x000000301400780c */ /* 0x000fe20005f64270 */
        /* <DEDUP_REMOVED lines=10> */
[----:B------:R-:W-:-:S02]  /*3d90*/  ISETP.LT.OR P2, PT, R5, 0x2a, P2 ;  /* 0x0000002a0500780c */ /* 0x000fc40001741670 */
[----:B------:R-:W-:Y:S02]  /*3da0*/  FMNMX.FTZ R3, R35, R0, !PT ;  /* 0x0000000023037209 */ /* 0x000fe40007810000 */
[----:B------:R-:W-:Y:S02]  /*3db0*/  ISETP.GT.AND P4, PT, R20, 0x31, !P4 ;  /* 0x000000311400780c */ /* 0x000fe40006784270 */
[----:B------:R-:W-:Y:S02]  /*3dc0*/  FMNMX.FTZ R0, R38, R3, !PT ;  /* 0x0000000326007209 */ /* 0x000fe40007810000 */
[----:B0-----:R-:W-:Y:S02]  /*3dd0*/  FMNMX.FTZ R4, R21, R4, !PT ;  /* 0x0000000415047209 */ /* 0x001fe40007810000 */
[----:B------:R-:W-:Y:S02]  /*3de0*/  FMNMX.FTZ R3, R39, R0, !PT ;  /* 0x0000000027037209 */ /* 0x000fe40007810000 */
[----:B------:R-:W-:Y:S01]  /*3df0*/  ISETP.LT.OR P3, PT, R5, 0x31, P3 ;  /* 0x000000310500780c */ /* 0x000fe20001f61670 */
[----:B------:R-:W-:Y:S01]  /*3e00*/  FMUL.FTZ R2, R4, UR10 ;  /* 0x0000000a04027c20 */ /* 0x000fe20008410000 */
[----:B------:R-:W-:-:S02]  /*3e10*/  FMNMX.FTZ R0, R42, R3, !PT ;  /* 0x000000032a007209 */ /* 0x000fc40007810000 */
[----:B------:R-:W-:Y:S02]  /*3e20*/  FSEL R47, R47, -INF , !P2 ;  /* 0xff8000002f2f7808 */ /* 0x000fe40005000000 */
[----:B------:R-:W-:Y:S02]  /*3e30*/  FMNMX.FTZ R3, R43, R0, !PT ;  /* 0x000000002b037209 */ /* 0x000fe40007810000 */
[----:B------:R-:W-:Y:S02]  /*3e40*/  FSETP.NEU.FTZ.AND P1, PT, R4, -INF , PT ;  /* 0xff8000000400780b */ /* 0x000fe40003f3d000 */
[----:B------:R-:W-:Y:S02]  /*3e50*/  FMNMX.FTZ R0, R46, R3, !PT ;  /* 0x000000032e007209 */ /* 0x000fe40007810000 */
[----:B------:R-:W-:Y:S02]  /*3e60*/  ISETP.NE.AND P6, PT, R24, RZ, PT ;  /* 0x000000ff1800720c */ /* 0x000fe40003fc5270 */
[----:B------:R-:W-:-:S02]  /*3e70*/  ISETP.GT.AND P5, PT, R20, 0x38, !P5 ;  /* 0x000000381400780c */ /* 0x000fc40006fa4270 */
[----:B------:R-:W-:Y:S02]  /*3e80*/  ISETP.LT.OR P4, PT, R5, 0x32, P4 ;  /* 0x000000320500780c */ /* 0x000fe40002781670 */
[----:B------:R-:W-:Y:S02]  /*3e90*/  FSEL R50, R50, -INF , !P3 ;  /* 0xff80000032327808 */ /* 0x000fe40005800000 */
[----:B------:R-:W-:Y:S02]  /*3ea0*/  FMNMX.FTZ R3, R47, R0, !PT ;  /* 0x000000002f037209 */ /* 0x000fe40007810000 */
[----:B------:R-:W-:Y:S02]  /*3eb0*/  FSEL R24, R2, RZ, P1 ;  /* 0x000000ff02187208 */ /* 0x000fe40000800000 */
[----:B------:R-:W-:Y:S02]  /*3ec0*/  ISETP.GT.AND P1, PT, R20, 0x39, !P6 ;  /* 0x000000391400780c */ /* 0x000fe40007724270 */
[----:B------:R-:W-:Y:S01]  /*3ed0*/  ISETP.LT.OR P5, PT, R5, 0x39, P5 ;  /* 0x000000390500780c */ /* 0x000fe20002fa1670 */
[--C-:B------:R-:W-:Y:S01]  /*3ee0*/  FFMA.FTZ R2, R25, UR10, -R24.reuse ;  /* 0x0000000a19027c23 */ /* 0x100fe20008010818 */
[----:B------:R-:W-:Y:S01]  /*3ef0*/  FSEL R51, R51, -INF , !P4 ;  /* 0xff80000033337808 */ /* 0x000fe20006000000 */
[--C-:B------:R-:W-:Y:S01]  /*3f00*/  FFMA.FTZ R20, R59, UR10, -R24.reuse ;  /* 0x0000000a3b147c23 */ /* 0x100fe20008010818 */
[----:B------:R-:W-:Y:S01]  /*3f10*/  FMNMX.FTZ R0, R50, R3, !PT ;  /* 0x0000000332007209 */ /* 0x000fe20007810000 */
[----:B------:R0:W-:Y:S01]  /*3f20*/  MUFU.EX2 R196, R2 ;  /* 0x0000000200c47308 */ /* 0x0001e20000000800 */
[----:B------:R-:W-:Y:S01]  /*3f30*/  ISETP.LT.OR P1, PT, R5, 0x3a, P1 ;  /* 0x0000003a0500780c */ /* 0x000fe20000f21670 */
[--C-:B------:R-:W-:Y:S01]  /*3f40*/  FFMA.FTZ R21, R29, UR10, -R24.reuse ;  /* 0x0000000a1d157c23 */ /* 0x100fe20008010818 */
[----:B------:R-:W-:Y:S01]  /*3f50*/  FSEL R54, R54, -INF , !P5 ;  /* 0xff80000036367808 */ /* 0x000fe20006800000 */
[--C-:B------:R-:W-:Y:S01]  /*3f60*/  FFMA.FTZ R25, R63, UR10, -R24.reuse ;  /* 0x0000000a3f197c23 */ /* 0x100fe20008010818 */
[----:B------:R-:W-:Y:S01]  /*3f70*/  FMNMX.FTZ R3, R51, R0, !PT ;  /* 0x0000000033037209 */ /* 0x000fe20007810000 */
[--C-:B------:R-:W-:Y:S01]  /*3f80*/  FFMA.FTZ R28, R65, UR10, -R24.reuse ;  /* 0x0000000a411c7c23 */ /* 0x100fe20008010818 */
[----:B------:R-:W-:Y:S01]  /*3f90*/  FSEL R55, R55, -INF , !P1 ;  /* 0xff80000037377808 */ /* 0x000fe20004800000 */
[----:B------:R1:W2:Y:S01]  /*3fa0*/  MUFU.EX2 R5, R20 ;  /* 0x0000001400057308 */ /* 0x0002a20000000800 */
[----:B------:R-:W-:Y:S01]  /*3fb0*/  FMNMX.FTZ R0, R54, R3, !PT ;  /* 0x0000000336007209 */ /* 0x000fe20007810000 */
[--C-:B0-----:R-:W-:Y:S01]  /*3fc0*/  FFMA.FTZ R2, R61, UR10, -R24.reuse ;  /* 0x0000000a3d027c23 */ /* 0x101fe20008010818 */
[--C-:B------:R-:W-:Y:S01]  /*3fd0*/  FFMA.FTZ R29, R37, UR10, -R24.reuse ;  /* 0x0000000a251d7c23 */ /* 0x100fe20008010818 */
[--C-:B------:R-:W-:Y:S01]  /*3fe0*/  FFMA.FTZ R32, R67, UR10, -R24.reuse ;  /* 0x0000000a43207c23 */ /* 0x100fe20008010818 */
[----:B------:R-:W-:Y:S01]  /*3ff0*/  FMNMX.FTZ R0, R55, R0, !PT ;  /* 0x0000000037007209 */ /* 0x000fe20007810000 */
[--C-:B------:R-:W-:Y:S01]  /*4000*/  FFMA.FTZ R36, R69, UR10, -R24.reuse ;  /* 0x0000000a45247c23 */ /* 0x100fe20008010818 */
[--C-:B------:R-:W-:Y:S01]  /*4010*/  FFMA.FTZ R45, R45, UR10, -R24.reuse ;  /* 0x0000000a2d2d7c23 */ /* 0x100fe20008010818 */
[----:B------:R0:W-:Y:S01]  /*4020*/  MUFU.EX2 R198, R2 ;  /* 0x0000000200c67308 */ /* 0x0001e20000000800 */
[--C-:B-1----:R-:W-:Y:S01]  /*4030*/  FFMA.FTZ R20, R33, UR10, -R24.reuse ;  /* 0x0000000a21147c23 */ /* 0x102fe20008010818 */
[----:B------:R-:W0:Y:S01]  /*4040*/  SHFL.BFLY PT, R3, R0, 0x2, 0x1f ;  /* 0x0c401f0000037f89 */ /* 0x000e2200000e0000 */
[--C-:B------:R-:W-:Y:S01]  /*4050*/  FFMA.FTZ R48, R48, UR10, -R24.reuse ;  /* 0x0000000a30307c23 */ /* 0x100fe20008010818 */
[--C-:B------:R-:W-:Y:S01]  /*4060*/  FFMA.FTZ R49, R49, UR10, -R24.reuse ;  /* 0x0000000a31317c23 */ /* 0x100fe20008010818 */
[----:B------:R-:W-:Y:S01]  /*4070*/  FFMA.FTZ R52, R52, UR10, -R24 ;  /* 0x0000000a34347c23 */ /* 0x000fe20008010818 */
[----:B------:R-:W-:-:S02]  /*4080*/  R2UR UR4, R22 ;  /* 0x00000000160472ca */ /* 0x000fc400000e0000 */
[----:B------:R-:W-:Y:S08]  /*4090*/  MUFU.EX2 R21, R21 ;  /* 0x0000001500157308 */ /* 0x000ff00000000800 */
[----:B------:R-:W-:Y:S03]  /*40a0*/  MUFU.EX2 R25, R25 ;  /* 0x0000001900197308 */ /* 0x000fe60000000800 */
[----:B------:R-:W-:-:S05]  /*40b0*/  UISETP.NE.AND UP1, UPT, UR4, URZ, UPT ;  /* 0x0000003f0400728c */ /* 0x000fca000bf25270 */
[----:B------:R-:W1:Y:S01]  /*40c0*/  MUFU.EX2 R20, R20 ;  /* 0x0000001400147308 */ /* 0x000e620000000800 */
[----:B0-----:R-:W-:Y:S01]  /*40d0*/  FMNMX.FTZ R2, R0, R3, !PT ;  /* 0x0000000300027209 */ /* 0x001fe20007810000 */
[--C-:B------:R-:W-:Y:S01]  /*40e0*/  FFMA.FTZ R0, R41, UR10, -R24.reuse ;  /* 0x0000000a29007c23 */ /* 0x100fe20008010818 */
[----:B--2---:R-:W-:Y:S01]  /*40f0*/  FADD.FTZ R41, R196, R5 ;  /* 0x00000005c4297221 */ /* 0x004fe20000010000 */
[----:B------:R-:W-:Y:S01]  /*4100*/  FFMA.FTZ R24, R53, UR10, -R24 ;  /* 0x0000000a35187c23 */ /* 0x000fe20008010818 */
[----:B------:R-:W-:Y:S01]  /*4110*/  F2FP.BF16.F32.PACK_AB R196, R5, R196 ;  /* 0x000000c405c4723e */ /* 0x000fe200000010ff */
[----:B------:R-:W0:Y:S02]  /*4120*/  SHFL.BFLY PT, R3, R2, 0x1, 0x1f ;  /* 0x0c201f0002037f89 */ /* 0x000e2400000e0000 */
[----:B------:R2:W-:Y:S01]  /*4130*/  MUFU.EX2 R33, R0 ;  /* 0x0000000000217308 */ /* 0x0005e20000000800 */
[----:B------:R-:W-:Y:S01]  /*4140*/  @UP1 ULDC UR4, c[0x0][0x44c] ;  /* 0x0001130000041ab9 */ /* 0x000fe20000000800 */
[----:B------:R-:W-:Y:S01]  /*4150*/  @UP1 ULDC UR14, c[0x0][0x450] ;  /* 0x00011400000e1ab9 */ /* 0x000fe20000000800 */
[----:B------:R-:W-:-:S05]  /*4160*/  UIMAD.WIDE.U32 UR4, UR60, UR4, URZ ;  /* 0x000000043c0472a5 */ /* 0x000fca000f8e003f */
[----:B------:R-:W3:Y:S01]  /*4170*/  MUFU.EX2 R28, R28 ;  /* 0x0000001c001c7308 */ /* 0x000ee20000000800 */
[----:B-1----:R-:W-:Y:S01]  /*4180*/  F2FP.BF16.F32.PACK_AB R192, R20, R25 ;  /* 0x0000001914c0723e */ /* 0x002fe200000010ff */
[----:B------:R-:W-:Y:S02]  /*4190*/  @UP1 UMOV UR4, UR5 ;  /* 0x0000000500041c82 */ /* 0x000fe40008000000 */
[----:B------:R-:W-:-:S04]  /*41a0*/  @UP1 USHF.R.U32.HI UR11, URZ, UR14, UR4 ;  /* 0x0000000e3f0b1299 */ /* 0x000fc80008011604 */
[----:B------:R-:W1:Y:S01]  /*41b0*/  MUFU.EX2 R29, R29 ;  /* 0x0000001d001d7308 */ /* 0x000e620000000800 */
[----:B------:R-:W-:-:S04]  /*41c0*/  UIADD3 UR48, UR48, UR11, URZ ;  /* 0x0000000b30307290 */ /* 0x000fc8000fffe03f */
[----:B------:R-:W-:Y:S01]  /*41d0*/  UIADD3 UR7, UR48, UR7, URZ ;  /* 0x0000000730077290 */ /* 0x000fe2000fffe03f */
[----:B0-----:R-:W-:Y:S01]  /*41e0*/  FMNMX.FTZ R3, R2, R3, !PT ;  /* 0x0000000302037209 */ /* 0x001fe20007810000 */
[----:B------:R-:W-:Y:S01]  /*41f0*/  FADD.FTZ R2, R198, R41 ;  /* 0x00000029c6027221 */ /* 0x000fe20000010000 */
[----:B------:R-:W0:Y:S01]  /*4200*/  MUFU.EX2 R32, R32 ;  /* 0x0000002000207308 */ /* 0x000e220000000800 */
[----:B------:R-:W-:Y:S02]  /*4210*/  F2FP.BF16.F32.PACK_AB R198, R21, R198 ;  /* 0x000000c615c6723e */ /* 0x000fe400000010ff */
[C---:B--2---:R-:W-:Y:S01]  /*4220*/  FMUL.FTZ R0, R3.reuse, UR10 ;  /* 0x0000000a03007c20 */ /* 0x044fe20008410000 */
        /* <DEDUP_REMOVED lines=13> */
[----:B------:R-:W-:Y:S01]  /*4300*/  FADD.FTZ R41, R20, R41 ;  /* 0x0000002914297221 */ /* 0x000fe20000010000 */
[--C-:B------:R-:W-:Y:S01]  /*4310*/  FFMA.FTZ R38, R38, UR10, -R0.reuse ;  /* 0x0000000a26267c23 */ /* 0x100fe20008010800 */
[--C-:B------:R-:W-:Y:S01]  /*4320*/  FFMA.FTZ R39, R39, UR10, -R0.reuse ;  /* 0x0000000a27277c23 */ /* 0x100fe20008010800 */
[--C-:B------:R-:W-:Y:S01]  /*4330*/  FFMA.FTZ R42, R42, UR10, -R0.reuse ;  /* 0x0000000a2a2a7c23 */ /* 0x100fe20008010800 */
[----:B---3--:R-:W-:Y:S01]  /*4340*/  FADD.FTZ R2, R28, R41 ;  /* 0x000000291c027221 */ /* 0x008fe20000010000 */
[--C-:B------:R-:W-:Y:S01]  /*4350*/  FFMA.FTZ R43, R43, UR10, -R0.reuse ;  /* 0x0000000a2b2b7c23 */ /* 0x100fe20008010800 */
[----:B------:R-:W-:Y:S01]  /*4360*/  FFMA.FTZ R46, R46, UR10, -R0 ;  /* 0x0000000a2e2e7c23 */ /* 0x000fe20008010800 */
[----:B------:R-:W2:Y:S01]  /*4370*/  MUFU.EX2 R27, R27 ;  /* 0x0000001b001b7308 */ /* 0x000ea20000000800 */
[----:B-1----:R-:W-:Y:S01]  /*4380*/  FADD.FTZ R53, R29, R2 ;  /* 0x000000021d357221 */ /* 0x002fe20000010000 */
[--C-:B------:R-:W-:Y:S01]  /*4390*/  FFMA.FTZ R47, R47, UR10, -R0.reuse ;  /* 0x0000000a2f2f7c23 */ /* 0x100fe20008010800 */
[--C-:B------:R-:W-:Y:S01]  /*43a0*/  FFMA.FTZ R50, R50, UR10, -R0.reuse ;  /* 0x0000000a32327c23 */ /* 0x100fe20008010800 */
[--C-:B------:R-:W-:Y:S01]  /*43b0*/  FFMA.FTZ R51, R51, UR10, -R0.reuse ;  /* 0x0000000a33337c23 */ /* 0x100fe20008010800 */
[--C-:B------:R-:W-:Y:S01]  /*43c0*/  FFMA.FTZ R54, R54, UR10, -R0.reuse ;  /* 0x0000000a36367c23 */ /* 0x100fe20008010800 */
[----:B------:R-:W-:Y:S01]  /*43d0*/  FFMA.FTZ R0, R55, UR10, -R0 ;  /* 0x0000000a37007c23 */ /* 0x000fe20008010800 */
[----:B------:R-:W-:Y:S01]  /*43e0*/  F2FP.BF16.F32.PACK_AB R194, R29, R28 ;  /* 0x0000001c1dc2723e */ /* 0x000fe200000010ff */
[----:B------:R-:W1:Y:S01]  /*43f0*/  MUFU.EX2 R30, R30 ;  /* 0x0000001e001e7308 */ /* 0x000e620000000800 */
[----:B0-----:R-:W-:-:S07]  /*4400*/  F2FP.BF16.F32.PACK_AB R188, R33, R32 ;  /* 0x0000002021bc723e */ /* 0x001fce00000010ff */
[----:B------:R-:W0:Y:S01]  /*4410*/  MUFU.EX2 R31, R31 ;  /* 0x0000001f001f7308 */ /* 0x000e220000000800 */
[----:B--2---:R-:W-:Y:S01]  /*4420*/  FADD.FTZ R41, R26, R27 ;  /* 0x0000001b1a297221 */ /* 0x004fe20000010000 */
[----:B------:R-:W-:-:S06]  /*4430*/  F2FP.BF16.F32.PACK_AB R197, R27, R26 ;  /* 0x0000001a1bc5723e */ /* 0x000fcc00000010ff */
[----:B------:R-:W2:Y:S01]  /*4440*/  MUFU.EX2 R34, R34 ;  /* 0x0000002200227308 */ /* 0x000ea20000000800 */
[----:B-1----:R-:W-:-:S07]  /*4450*/  FADD.FTZ R2, R30, R41 ;  /* 0x000000291e027221 */ /* 0x002fce0000010000 */
[----:B------:R-:W1:Y:S01]  /*4460*/  MUFU.EX2 R35, R35 ;  /* 0x0000002300237308 */ /* 0x000e620000000800 */
[C---:B0-----:R-:W-:Y:S01]  /*4470*/  FADD.FTZ R41, R31.reuse, R2 ;  /* 0x000000021f297221 */ /* 0x041fe20000010000 */
[----:B------:R-:W-:-:S06]  /*4480*/  F2FP.BF16.F32.PACK_AB R199, R31, R30 ;  /* 0x0000001e1fc7723e */ /* 0x000fcc00000010ff */
[----:B------:R-:W0:Y:S01]  /*4490*/  MUFU.EX2 R38, R38 ;  /* 0x0000002600267308 */ /* 0x000e220000000800 */
[----:B--2---:R-:W-:-:S07]  /*44a0*/  FADD.FTZ R2, R34, R41 ;  /* 0x0000002922027221 */ /* 0x004fce0000010000 */
[----:B------:R-:W2:Y:S01]  /*44b0*/  MUFU.EX2 R39, R39 ;  /* 0x0000002700277308 */ /* 0x000ea20000000800 */
[C---:B-1----:R-:W-:Y:S01]  /*44c0*/  FADD.FTZ R5, R35.reuse, R2 ;  /* 0x0000000223057221 */ /* 0x042fe20000010000 */
[----:B------:R-:W-:-:S06]  /*44d0*/  F2FP.BF16.F32.PACK_AB R193, R35, R34 ;  /* 0x0000002223c1723e */ /* 0x000fcc00000010ff */
[----:B------:R-:W1:Y:S01]  /*44e0*/  MUFU.EX2 R42, R42 ;  /* 0x0000002a002a7308 */ /* 0x000e620000000800 */
[----:B0-----:R-:W-:-:S07]  /*44f0*/  FADD.FTZ R2, R38, R5 ;  /* 0x0000000526027221 */ /* 0x001fce0000010000 */
[----:B------:R-:W0:Y:S01]  /*4500*/  MUFU.EX2 R43, R43 ;  /* 0x0000002b002b7308 */ /* 0x000e220000000800 */
[C---:B--2---:R-:W-:Y:S01]  /*4510*/  FADD.FTZ R5, R39.reuse, R2 ;  /* 0x0000000227057221 */ /* 0x044fe20000010000 */
        /* <DEDUP_REMOVED lines=12> */
[----:B0-----:R-:W-:-:S07]  /*45e0*/  F2FP.BF16.F32.PACK_AB R190, R45, R36 ;  /* 0x000000242dbe723e */ /* 0x001fce00000010ff */
[----:B------:R0:W-:Y:S01]  /*45f0*/  MUFU.EX2 R37, R24 ;  /* 0x0000001800257308 */ /* 0x0001e20000000800 */
[----:B--2---:R-:W-:-:S07]  /*4600*/  FADD.FTZ R2, R50, R5 ;  /* 0x0000000532027221 */ /* 0x004fce0000010000 */
[----:B------:R-:W2:Y:S01]  /*4610*/  MUFU.EX2 R51, R51 ;  /* 0x0000003300337308 */ /* 0x000ea20000000800 */
[----:B0-----:R-:W-:-:S04]  /*4620*/  FADD.FTZ R24, R32, R53 ;  /* 0x0000003520187221 */ /* 0x001fc80000010000 */
[----:B------:R-:W-:-:S03]  /*4630*/  FADD.FTZ R53, R33, R24 ;  /* 0x0000001821357221 */ /* 0x000fc60000010000 */
[----:B------:R-:W0:Y:S01]  /*4640*/  MUFU.EX2 R49, R49 ;  /* 0x0000003100317308 */ /* 0x000e220000000800 */
[----:B------:R-:W-:-:S04]  /*4650*/  FADD.FTZ R24, R36, R53 ;  /* 0x0000003524187221 */ /* 0x000fc80000010000 */
[----:B------:R-:W-:-:S03]  /*4660*/  FADD.FTZ R41, R45, R24 ;  /* 0x000000182d297221 */ /* 0x000fc60000010000 */
[----:B------:R-:W3:Y:S01]  /*4670*/  MUFU.EX2 R54, R54 ;  /* 0x0000003600367308 */ /* 0x000ee20000000800 */
[----:B-1----:R-:W-:Y:S01]  /*4680*/  FADD.FTZ R20, R48, R41 ;  /* 0x0000002930147221 */ /* 0x002fe20000010000 */
[C---:B--2---:R-:W-:Y:S01]  /*4690*/  FADD.FTZ R5, R51.reuse, R2 ;  /* 0x0000000233057221 */ /* 0x044fe20000010000 */
[----:B------:R-:W-:-:S05]  /*46a0*/  F2FP.BF16.F32.PACK_AB R185, R51, R50 ;  /* 0x0000003233b9723e */ /* 0x000fca00000010ff */
[----:B------:R-:W1:Y:S01]  /*46b0*/  MUFU.EX2 R52, R52 ;  /* 0x0000003400347308 */ /* 0x000e620000000800 */
[C---:B0-----:R-:W-:Y:S01]  /*46c0*/  FADD.FTZ R21, R49.reuse, R20 ;  /* 0x0000001431157221 */ /* 0x041fe20000010000 */
[----:B------:R-:W-:-:S06]  /*46d0*/  F2FP.BF16.F32.PACK_AB R184, R49, R48 ;  /* 0x0000003031b8723e */ /* 0x000fcc00000010ff */
[----:B------:R3:W0:Y:S02]  /*46e0*/  MUFU.EX2 R187, R0 ;  /* 0x0000000000bb7308 */ /* 0x0006240000000800 */
[----:B---3--:R-:W-:Y:S01]  /*46f0*/  FADD.FTZ R0, R54, R5 ;  /* 0x0000000536007221 */ /* 0x008fe20000010000 */
[----:B-1----:R-:W-:Y:S01]  /*4700*/  FADD.FTZ R20, R52, R21 ;  /* 0x0000001534147221 */ /* 0x002fe20000010000 */
[----:B------:R-:W-:-:S03]  /*4710*/  F2FP.BF16.F32.PACK_AB R186, R37, R52 ;  /* 0x0000003425ba723e */ /* 0x000fc600000010ff */
[----:B------:R-:W-:Y:S01]  /*4720*/  FADD.FTZ R20, R37, R20 ;  /* 0x0000001425147221 */ /* 0x000fe20000010000 */
[C---:B0-----:R-:W-:Y:S01]  /*4730*/  FADD.FTZ R5, R187.reuse, R0 ;  /* 0x00000000bb057221 */ /* 0x041fe20000010000 */
        /* <DEDUP_REMOVED lines=9> */
[----:B------:R-:W-:-:S07]  /*47d0*/  UIMAD.WIDE.U32 UR14, UR18, UR4, URZ ;  /* 0x00000004120e72a5 */ /* 0x000fce000f8e003f */
[----:B------:R-:W-:Y:S02]  /*47e0*/  @UP0 UMOV UR14, UR15 ;  /* 0x0000000f000e0c82 */ /* 0x000fe40008000000 */
[----:B------:R-:W-:-:S04]  /*47f0*/  @UP0 USHF.R.U32.HI UR18, URZ, UR5, UR14 ;  /* 0x000000053f120299 */ /* 0x000fc8000801160e */
[----:B------:R-:W-:Y:S01]  /*4800*/  ULOP3.LUT UR18, URZ, UR18, URZ, 0x33, !UPT ;  /* 0x000000123f127292 */ /* 0x000fe2000f8e333f */
[----:B------:R-:W-:Y:S11]  /*4810*/  BRA `(.L_x_1245) ;  /* 0x0000000000187947 */ /* 0x000ff60003800000 */
.L_x_1244:
[----:B------:R-:W-:Y:S02]  /*4820*/  ULDC UR11, c[0x0][0x9e4] ;  /* 0x00027900000b7ab9 */ /* 0x000fe40000000800 */
[----:B------:R-:W-:-:S11]  /*4830*/  UISETP.NE.AND UP0, UPT, UR11, 0x1, UPT ;  /* 0x000000010b00788c */ /* 0x000fd6000bf05270 */
[----:B------:R-:W-:Y:S02]  /*4840*/  @UP0 ULDC.64 UR4, c[0x0][0x9e8] ;  /* 0x00027a0000040ab9 */ /* 0x000fe40000000a00 */
[----:B------:R-:W-:-:S07]  /*4850*/  UIMAD.WIDE.U32 UR14, UR18, UR4, URZ ;  /* 0x00000004120e72a5 */ /* 0x000fce000f8e003f */
[----:B------:R-:W-:Y:S02]  /*4860*/  @UP0 UMOV UR14, UR15 ;  /* 0x0000000f000e0c82 */ /* 0x000fe40008000000 */
[----:B------:R-:W-:-:S12]  /*4870*/  @UP0 USHF.R.U32.HI UR18, URZ, UR5, UR14 ;  /* 0x000000053f120299 */ /* 0x000fd8000801160e */
.L_x_1245:
[----:B------:R-:W-:-:S04]  /*4880*/  UIMAD UR11, UR18, UR11, UR11 ;  /* 0x0000000b120b72a4 */ /* 0x000fc8000f8e020b */
[----:B------:R-:W-:-:S04]  /*4890*/  UISETP.LT.AND UP0, UPT, UR7, UR11, UPT ;  /* 0x0000000b0700728c */ /* 0x000fc8000bf01270 */
[----:B------:R-:W-:-:S12]  /*48a0*/  USEL UR7, UR7, UR11, UP0 ;  /* 0x0000000b07077287 */ /* 0x000fd80008000000 */
.L_x_1243:
        /* <DEDUP_REMOVED lines=19> */
[----:B------:R-:W-:Y:S02]  /*49e0*/  CS2R R128, SRZ ;  /* 0x0000000000807805 */ /* 0x000fe4000001ff00 */
[----:B------:R-:W-:Y:S02]  /*49f0*/  CS2R R126, SRZ ;  /* 0x00000000007e7805 */ /* 0x000fe4000001ff00 */
[----:B------:R-:W-:Y:S02]  /*4a00*/  CS2R R124, SRZ ;  /* 0x00000000007c7805 */ /* 0x000fe4000001ff00 */
[----:B------:R-:W-:Y:S02]  /*4a10*/  CS2R R122, SRZ ;  /* 0x00000000007a7805 */ /* 0x000fe4000001ff00 */
[----:B------:R-:W-:Y:S02]  /*4a20*/  ISETP.GE.AND P1, PT, R225, UR54, PT ;  /* 0x00000036e1007c0c */ /* 0x000fe4000bf26270 */
        /* <DEDUP_REMOVED lines=50> */
[----:B------:R-:W-:Y:S01]  /*4d50*/  IMAD.MOV.U32 R224, RZ, RZ, R3 ;  /* 0x000000ffffe07224 */ /* 0x000fe200078e0003 */
[----:B------:R-:W-:Y:S01]  /*4d60*/  UMOV UR7, UR38 ;  /* 0x0000002600077c82 */ /* 0x000fe20008000000 */
[----:B------:R-:W-:Y:S01]  /*4d70*/  IMAD.MOV.U32 R21, RZ, RZ, R4 ;  /* 0x000000ffff157224 */ /* 0x000fe200078e0004 */
[----:B------:R-:W-:Y:S01]  /*4d80*/  UMOV UR4, UR39 ;  /* 0x0000002700047c82 */ /* 0x000fe20008000000 */
[----:B------:R-:W-:Y:S01]  /*4d90*/  IMAD.MOV.U32 R0, RZ, RZ, 0x3f800000 ;  /* 0x3f800000ff007424 */ /* 0x000fe200078e00ff */
[----:B------:R-:W-:Y:S01]  /*4da0*/  ULDC UR55, c[0x0][0x9e4] ;  /* 0x0002790000377ab9 */ /* 0x000fe20000000800 */
[----:B------:R-:W-:-:S07]  /*4db0*/  IMAD.MOV.U32 R151, RZ, RZ, RZ ;  /* 0x000000ffff977224 */ /* 0x000fce00078e00ff */
.L_x_1265:
[----:B------:R-:W-:-:S04]  /*4dc0*/  UISETP.NE.AND UP0, UPT, UR4, 0x1, UPT ;  /* 0x000000010400788c */ /* 0x000fc8000bf05270 */
[----:B------:R-:W-:-:S04]  /*4dd0*/  USEL UR38, URZ, 0x1, UP0 ;  /* 0x000000013f267887 */ /* 0x000fc80008000000 */
[----:B------:R-:W-:Y:S01]  /*4de0*/  ULOP3.LUT UR38, UR7, UR38, URZ, 0x3c, !UPT ;  /* 0x0000002607267292 */ /* 0x000fe2000f8e3c3f */
[----:B------:R-:W-:Y:S11]  /*4df0*/  @!P0 BRA `(.L_x_1247) ;  /* 0x0000000000048947 */ /* 0x000ff60003800000 */
[----:B------:R-:W-:Y:S01]  /*4e00*/  BPT.TRAP 0x1 ;  /* 0x000000040000795c */ /* 0x000fe20000300000 */
.L_x_1247:
[----:B------:R-:W-:Y:S01]  /*4e10*/  UIADD3 UR39, UR4, 0x1, URZ ;  /* 0x0000000104277890 */ /* 0x000fe2000fffe03f */
[----:B------:R-:W-:-:S03]  /*4e20*/  IMAD.U32 R3, RZ, RZ, UR38 ;  /* 0x00000026ff037e24 */ /* 0x000fc6000f8e00ff */
[----:B------:R-:W-:Y:S02]  /*4e30*/  UISETP.NE.AND UP0, UPT, UR39, 0x2, UPT ;  /* 0x000000022700788c */ /* 0x000fe4000bf05270 */
[----:B------:R-:W-:Y:S02]  /*4e40*/  SHF.L.U32 R3, R3, 0x1f, RZ ;  /* 0x0000001f03037819 */ /* 0x000fe400000006ff */
[----:B------:R-:W-:-:S04]  /*4e50*/  USEL UR39, UR39, URZ, UP0 ;  /* 0x0000003f27277287 */ /* 0x000fc80008000000 */
[----:B------:R-:W-:-:S09]  /*4e60*/  ULEA UR6, UR39, UR40, 0x3 ;  /* 0x0000002827067291 */ /* 0x000fd2000f8e183f */
[----:B------:R0:W1:Y:S01]  /*4e70*/  SYNCS.PHASECHK.TRANS64.TRYWAIT P1, [UR6+0x30830], R3 ;  /* 0x03083003ff0075a7 */ /* 0x0000620008020146 */
[----:B------:R-:W-:Y:S05]  /*4e80*/  @!P0 BRA `(.L_x_1248) ;  /* 0x0000000000048947 */ /* 0x000fea0003800000 */
[----:B------:R-:W-:Y:S01]  /*4e90*/  BPT.TRAP 0x1 ;  /* 0x000000040000795c */ /* 0x000fe20000300000 */
.L_x_1248:
[-C--:B------:R-:W-:Y:S01]  /*4ea0*/  FMUL.FTZ R24, R24, R2.reuse ;  /* 0x0000000218187220 */ /* 0x080fe20000410000 */
[----:B------:R-:W-:Y:S01]  /*4eb0*/  FMUL.FTZ R25, R25, R2 ;  /* 0x0000000219197220 */ /* 0x000fe20000410000 */
[----:B-1----:R-:W-:Y:S06]  /*4ec0*/  @P1 BRA `(.L_x_1249) ;  /* 0x0000000000081947 */ /* 0x002fec0003800000 */
[----:B------:R-:W1:Y:S02]  /*4ed0*/  SYNCS.PHASECHK.TRANS64.TRYWAIT P1, [UR6+0x30830], R3 ;  /* 0x03083003ff0075a7 */ /* 0x000e640008020146 */
[----:B-1----:R-:W-:Y:S05]  /*4ee0*/  @!P1 BRA `(.L_x_1250) ;  /* 0x00000138000c9947 */ /* 0x002fea0003800000 */
.L_x_1249:
[----:B------:R-:W-:Y:S01]  /*4ef0*/  R2UR UR48, R18 ;  /* 0x00000000123072ca */ /* 0x000fe200000e0000 */
[----:B------:R-:W-:Y:S01]  /*4f00*/  ULEA UR5, UR39, UR61, 0xb ;  /* 0x0000003d27057291 */ /* 0x000fe2000f8e583f */
[----:B------:R-:W-:Y:S01]  /*4f10*/  R2UR UR49, R19 ;  /* 0x00000000133172ca */ /* 0x000fe200000e0000 */
[----:B------:R-:W-:Y:S01]  /*4f20*/  WARPGROUP.ARRIVE ;  /* 0x00000000000079c5 */ /* 0x000fe20000000000 */
[----:B------:R-:W-:Y:S01]  /*4f30*/  UMOV UR51, 0x40000040 ;  /* 0x4000004000337882 */ /* 0x000fe20000000000 */
[----:B------:R-:W-:Y:S01]  /*4f40*/  UIADD3 UR10, UR5, 0x206, URZ ;  /* 0x00000206050a7890 */ /* 0x000fe2000fffe03f */
[-C--:B------:R-:W-:Y:S01]  /*4f50*/  FMUL.FTZ R28, R28, R2.reuse ;  /* 0x000000021c1c7220 */ /* 0x080fe20000410000 */
[----:B------:R-:W-:Y:S01]  /*4f60*/  UMOV UR11, 0x40000040 ;  /* 0x40000040000b7882 */ /* 0x000fe20000000000 */
[----:B------:R-:W-:Y:S01]  /*4f70*/  UMOV UR50, UR5 ;  /* 0x0000000500327c82 */ /* 0x000fe20008000000 */
[----:B------:R-:W-:Y:S01]  /*4f80*/  UIADD3 UR14, UR5, 0x400, URZ ;  /* 0x00000400050e7890 */ /* 0x000fe2000fffe03f */
[-C--:B------:R-:W-:Y:S01]  /*4f90*/  FMUL.FTZ R29, R29, R2.reuse ;  /* 0x000000021d1d7220 */ /* 0x080fe20000410000 */
[----:B------:R-:W-:Y:S01]  /*4fa0*/  UMOV UR15, 0x40000040 ;  /* 0x40000040000f7882 */ /* 0x000fe20000000000 */
[----:B------:R-:W-:Y:S01]  /*4fb0*/  UIADD3 UR18, UR5, 0x402, URZ ;  /* 0x0000040205127890 */ /* 0x000fe2000fffe03f */
[-C--:B------:R-:W-:Y:S01]  /*4fc0*/  FMUL.FTZ R32, R32, R2.reuse ;  /* 0x0000000220207220 */ /* 0x080fe20000410000 */
[----:B------:R-:W-:Y:S01]  /*4fd0*/  UMOV UR19, 0x40000040 ;  /* 0x4000004000137882 */ /* 0x000fe20000000000 */
[----:B------:R-:W-:Y:S01]  /*4fe0*/  HGMMA.64x64x16.F32.BF16 R152, gdesc[UR48], RZ, !UPT, gsb0 ;  /* 0x00e00000309879f0 */ /* 0x000fe2000c0018ff */
[----:B------:R-:W-:Y:S01]  /*4ff0*/  R2UR UR48, R14 ;  /* 0x000000000e3072ca */ /* 0x000fe200000e0000 */
[----:B------:R-:W-:Y:S01]  /*5000*/  UIADD3 UR50, UR5, 0x2, URZ ;  /* 0x0000000205327890 */ /* 0x000fe2000fffe03f */
[----:B------:R-:W-:Y:S01]  /*5010*/  R2UR UR49, R15 ;  /* 0x000000000f3172ca */ /* 0x000fe200000e0000 */
        /* <DEDUP_REMOVED lines=149> */
[----:B------:R-:W-:-:S09]  /*5970*/  WARPGROUP.ARRIVE ;  /* 0x00000000000079c5 */ /* 0x000fd20000000000 */
        /* <DEDUP_REMOVED lines=15> */
[----:B------:R-:W-:Y:S01]  /*5a70*/  UIADD3 UR50, UR5, 0x204, URZ ;  /* 0x0000020405327890 */ /* 0x000fe2000fffe03f */
[----:B------:R-:W-:Y:S01]  /*5a80*/  UMOV UR51, 0x40000040 ;  /* 0x4000004000337882 */ /* 0x000fe20000000000 */
[----:B------:R-:W-:Y:S01]  /*5a90*/  UMOV UR48, UR56 ;  /* 0x0000003800307c82 */ /* 0x000fe20008000000 */
[----:B------:R-:W-:Y:S01]  /*5aa0*/  UMOV UR49, UR57 ;  /* 0x0000003900317c82 */ /* 0x000fe20008000000 */
        /* <DEDUP_REMOVED lines=37> */
.L_x_1251:
[----:B------:R-:W-:Y:S01]  /*5d00*/  ULEA UR5, UR4, UR40, 0x3 ;  /* 0x0000002804057291 */ /* 0x000fe2000f8e183f */
[----:B------:R-:W-:-:S05]  /*5d10*/  IMAD.U32 R0, RZ, RZ, UR7 ;  /* 0x00000007ff007e24 */ /* 0x000fca000f8e00ff */
[----:B------:R-:W-:-:S04]  /*5d20*/  SHF.L.U32 R0, R0, 0x1f, RZ ;  /* 0x0000001f00007819 */ /* 0x000fc800000006ff */
[----:B------:R2:W3:Y:S01]  /*5d30*/  SYNCS.PHASECHK.TRANS64.TRYWAIT P1, [UR5+0x30850], R0 ;  /* 0x03085000ff0075a7 */ /* 0x0004e20008020145 */
[----:B------:R-:W-:Y:S05]  /*5d40*/  @!P0 BRA `(.L_x_1252) ;  /* 0x0000000000048947 */ /* 0x000fea0003800000 */
[----:B------:R-:W-:Y:S01]  /*5d50*/  BPT.TRAP 0x1 ;  /* 0x000000040000795c */ /* 0x000fe20000300000 */
.L_x_1252:
[----:B---3--:R-:W-:Y:S05]  /*5d60*/  @P1 BRA `(.L_x_1253) ;  /* 0x0000000000081947 */ /* 0x008fea0003800000 */
[----:B------:R-:W3:Y:S02]  /*5d70*/  SYNCS.PHASECHK.TRANS64.TRYWAIT P1, [UR5+0x30850], R0 ;  /* 0x03085000ff0075a7 */ /* 0x000ee40008020145 */
[----:B---3--:R-:W-:Y:S05]  /*5d80*/  @!P1 BRA `(.L_x_1254) ;  /* 0x00000128007c9947 */ /* 0x008fea0003800000 */
.L_x_1253:
[----:B------:R-:W-:Y:S01]  /*5d90*/  UIADD3 UR7, UR40, 0x400, URZ ;  /* 0x0000040028077890 */ /* 0x000fe2000fffe03f */
[----:B------:R-:W-:Y:S01]  /*5da0*/  WARPGROUP.ARRIVE ;  /* 0x00000000000079c5 */ /* 0x000fe20000000000 */
[----:B------:R-:W-:Y:S02]  /*5db0*/  UMOV UR11, 0x40000040 ;  /* 0x40000040000b7882 */ /* 0x000fe40000000000 */
        /* <DEDUP_REMOVED lines=27> */
.L_x_1255:
[----:B------:R-:W-:Y:S01]  /*5f70*/  R2UR UR4, R22 ;  /* 0x00000000160472ca */ /* 0x000fe200000e0000 */
[----:B------:R-:W4:Y:S01]  /*5f80*/  S2UR UR7, SR_CgaCtaId ;  /* 0x00000000000779c3 */ /* 0x000f220000008800 */
[----:B------:R-:W-:Y:S01]  /*5f90*/  VIADD R187, R23, UR60 ;  /* 0x0000003c17bb7c36 */ /* 0x000fe20008000000 */
[----:B------:R-:W-:Y:S01]  /*5fa0*/  UIADD3 UR6, UR6, 0x30840, URZ ;  /* 0x0003084006067890 */ /* 0x000fe2000fffe03f */
[----:B------:R-:W-:Y:S01]  /*5fb0*/  IMAD.U32 R185, RZ, RZ, UR41 ;  /* 0x00000029ffb97e24 */ /* 0x000fe2000f8e00ff */
[----:B------:R-:W-:-:S08]  /*5fc0*/  UISETP.NE.AND UP0, UPT, UR43, URZ, UPT ;  /* 0x0000003f2b00728c */ /* 0x000fd0000bf05270 */
[----:B------:R-:W-:-:S06]  /*5fd0*/  UISETP.NE.AND UP1, UPT, UR4, URZ, UPT ;  /* 0x0000003f0400728c */ /* 0x000fcc000bf25270 */
[----:B------:R-:W-:Y:S02]  /*5fe0*/  PLOP3.LUT P1, PT, PT, PT, UP1, 0x80, 0x0 ;  /* 0x000000000000781c */ /* 0x000fe40003f2f018 */
[----:B------:R-:W-:-:S03]  /*5ff0*/  PLOP3.LUT P2, PT, PT, PT, UP1, 0x80, 0x0 ;  /* 0x000000000000781c */ /* 0x000fc60003f4f018 */
[----:B------:R-:W-:Y:S01]  /*6000*/  @UP1 ULDC UR4, c[0x0][0x44c] ;  /* 0x0001130000041ab9 */ /* 0x000fe20000000800 */
[----:B----4-:R-:W-:-:S03]  /*6010*/  UPRMT UR6, UR7, 0x654, UR6 ;  /* 0x0000065407067896 */ /* 0x010fc60008000006 */
[----:B------:R-:W-:-:S04]  /*6020*/  ULDC UR7, c[0x0][0x9e0] ;  /* 0x0002780000077ab9 */ /* 0x000fc80000000800 */
[----:B--23--:R-:W-:Y:S01]  /*6030*/  @P1 IMAD.HI.U32 R0, R187, UR4, RZ ;  /* 0x00000004bb001c27 */ /* 0x00cfe2000f8e00ff */
[----:B------:R-:W-:Y:S01]  /*6040*/  @UP1 ULDC UR4, c[0x0][0x450] ;  /* 0x0001140000041ab9 */ /* 0x000fe20000000800 */
[----:B------:R-:W-:Y:S01]  /*6050*/  PLOP3.LUT P1, PT, PT, PT, UP0, 0x40, 0x0 ;  /* 0x000000000000781c */ /* 0x000fe20003f2e808 */
[----:B------:R-:W-:Y:S01]  /*6060*/  SYNCS.ARRIVE.TRANS64.RED.A1T0 RZ, [UR6], RZ ;  /* 0x000000ffffff79a7 */ /* 0x000fe20008100406 */
[----:B------:R-:W-:Y:S01]  /*6070*/  ULDC UR6, c[0x0][0x9dc] ;  /* 0x0002770000067ab9 */ /* 0x000fe20000000800 */
[----:B------:R-:W-:Y:S01]  /*6080*/  @P2 SHF.R.U32.HI R187, RZ, UR4, R0 ;  /* 0x00000004ffbb2c19 */ /* 0x000fe20008011600 */
[----:B------:R-:W-:Y:S01]  /*6090*/  IMAD.SHL.U32 R0, R225, 0x40, RZ ;  /* 0x00000040e1007824 */ /* 0x000fe200078e00ff */
[----:B------:R-:W-:-:S03]  /*60a0*/  ULOP3.LUT UR4, URZ, UR6, URZ, 0x33, !UPT ;  /* 0x000000063f047292 */ /* 0x000fc6000f8e333f */
[----:B------:R-:W2:Y:S01]  /*60b0*/  SHFL.IDX PT, R188, R187, RZ, 0x1c1f ;  /* 0x001c1fffbbbc7589 */ /* 0x000ea200000e0000 */
[----:B------:R-:W-:-:S04]  /*60c0*/  IADD3 R2, -R17, 0x1, -R0 ;  /* 0x0000000111027810 */ /* 0x000fc80007ffe900 */
[----:B------:R-:W-:-:S05]  /*60d0*/  IADD3 R185, -R185, UR42, R2 ;  /* 0x0000002ab9b97c10 */ /* 0x000fca000fffe102 */
[C---:B------:R-:W-:Y:S02]  /*60e0*/  VIADD R186, R185.reuse, UR7 ;  /* 0x00000007b9ba7c36 */ /* 0x040fe40008000000 */
[----:B------:R-:W-:Y:S02]  /*60f0*/  VIADD R185, R185, UR4 ;  /* 0x00000004b9b97c36 */ /* 0x000fe40008000000 */
[--C-:B--2---:R-:W-:Y:S02]  /*6100*/  IMAD.IADD R184, R186, 0x1, R188.reuse ;  /* 0x00000001bab87824 */ /* 0x104fe400078e02bc */
[----:B-1----:R-:W-:Y:S01]  /*6110*/  IMAD.IADD R4, R185, 0x1, R188 ;  /* 0x00000001b9047824 */ /* 0x002fe200078e02bc */
[----:B------:R-:W-:Y:S06]  /*6120*/  @P1 BRA `(.L_x_1256) ;  /* 0x00000000005c1947 */ /* 0x000fec0003800000 */
[----:B------:R-:W-:Y:S01]  /*6130*/  IMAD.U32 R2, RZ, RZ, UR41 ;  /* 0x00000029ff027e24 */ /* 0x000fe2000f8e00ff */
[----:B------:R-:W-:Y:S04]  /*6140*/  BSSY B0, `(.L_x_1257) ;  /* 0x0000011000007945 */ /* 0x000fe80003800000 */
[----:B------:R-:W-:-:S04]  /*6150*/  IADD3 R188, -R2, UR42, R188 ;  /* 0x0000002a02bc7c10 */ /* 0x000fc8000fffe1bc */
[----:B------:R-:W-:-:S13]  /*6160*/  ISETP.GT.AND P1, PT, R188, -0x1, PT ;  /* 0xffffffffbc00780c */ /* 0x000fda0003f24270 */
[----:B------:R-:W-:Y:S05]  /*6170*/  @P1 BRA `(.L_x_1258) ;  /* 0x0000000000201947 */ /* 0x000fea0003800000 */
[----:B------:R-:W-:Y:S01]  /*6180*/  IMAD.U32 R189, RZ, RZ, UR55 ;  /* 0x00000037ffbd7e24 */ /* 0x000fe2000f8e00ff */
[----:B------:R-:W-:-:S04]  /*6190*/  LOP3.LUT R188, RZ, R188, RZ, 0x33, !PT ;  /* 0x000000bcffbc7212 */ /* 0x000fc800078e33ff */
[----:B------:R-:W-:-:S13]  /*61a0*/  ISETP.NE.AND P1, PT, R189, 0x1, PT ;  /* 0x00000001bd00780c */ /* 0x000fda0003f25270 */
[----:B0-----:R-:W0:Y:S02]  /*61b0*/  @P1 LDC.64 R2, c[0x0][0x9e8] ;  /* 0x00027a00ff021b82 */ /* 0x001e240000000a00 */
[----:B0-----:R-:W-:-:S05]  /*61c0*/  @P1 IMAD.HI.U32 R2, R188, R2, RZ ;  /* 0x00000002bc021227 */ /* 0x001fca00078e00ff */
[----:B------:R-:W-:-:S04]  /*61d0*/  @P1 SHF.R.U32.HI R188, RZ, R3, R2 ;  /* 0x00000003ffbc1219 */ /* 0x000fc80000011602 */
[----:B------:R-:W-:Y:S01]  /*61e0*/  LOP3.LUT R188, RZ, R188, RZ, 0x33, !PT ;  /* 0x000000bcffbc7212 */ /* 0x000fe200078e33ff */
[----:B------:R-:W-:Y:S06]  /*61f0*/  BRA `(.L_x_1259) ;  /* 0x0000000000147947 */ /* 0x000fec0003800000 */
.L_x_1258:
[----:B------:R-:W-:-:S05]  /*6200*/  IMAD.U32 R189, RZ, RZ, UR55 ;  /* 0x00000037ffbd7e24 */ /* 0x000fca000f8e00ff */
[----:B------:R-:W-:-:S13]  /*6210*/  ISETP.NE.AND P1, PT, R189, 0x1, PT ;  /* 0x00000001bd00780c */ /* 0x000fda0003f25270 */
[----:B0-----:R-:W0:Y:S02]  /*6220*/  @P1 LDC.64 R2, c[0x0][0x9e8] ;  /* 0x00027a00ff021b82 */ /* 0x001e240000000a00 */
[----:B0-----:R-:W-:-:S05]  /*6230*/  @P1 IMAD.HI.U32 R2, R188, R2, RZ ;  /* 0x00000002bc021227 */ /* 0x001fca00078e00ff */
[----:B------:R-:W-:-:S07]  /*6240*/  @P1 SHF.R.U32.HI R188, RZ, R3, R2 ;  /* 0x00000003ffbc1219 */ /* 0x000fce0000011602 */
.L_x_1259:
[----:B------:R-:W-:Y:S05]  /*6250*/  BSYNC B0 ;  /* 0x0000000000007941 */ /* 0x000fea0003800000 */
.L_x_1257:
[----:B------:R-:W-:-:S04]  /*6260*/  IMAD R188, R188, R189, -R0 ;  /* 0x000000bdbcbc7224 */ /* 0x000fc800078e0a00 */
[----:B------:R-:W-:-:S05]  /*6270*/  IMAD.IADD R188, R188, 0x1, -R17 ;  /* 0x00000001bcbc7824 */ /* 0x000fca00078e0a11 */
[----:B------:R-:W-:Y:S02]  /*6280*/  VIMNMX R4, R4, R188, !PT ;  /* 0x000000bc04047248 */ /* 0x000fe40007fe0100 */
[----:B------:R-:W-:-:S07]  /*6290*/  VIADDMNMX R184, R188, R189, R184, PT ;  /* 0x000000bdbcb87246 */ /* 0x000fce00038001b8 */
.L_x_1256:
[----:B------:R-:W-:Y:S01]  /*62a0*/  ISETP.GT.AND P1, PT, R225, -0x1, PT ;  /* 0xffffffffe100780c */ /* 0x000fe20003f24270 */
[----:B------:R-:W1:Y:S01]  /*62b0*/  SHFL.IDX PT, R2, R187, 0x1, 0x1c1f ;  /* 0x003c1f00bb027f89 */ /* 0x000e6200000e0000 */
[----:B------:R-:W-:Y:S02]  /*62c0*/  UISETP.NE.AND UP0, UPT, UR43, URZ, UPT ;  /* 0x0000003f2b00728c */ /* 0x000fe4000bf05270 */
[C---:B------:R-:W-:Y:S02]  /*62d0*/  ISETP.GT.AND P4, PT, R4.reuse, 0x1, P1 ;  /* 0x000000010400780c */ /* 0x040fe40000f84270 */
[----:B------:R-:W-:Y:S02]  /*62e0*/  ISETP.GT.AND P5, PT, R4, RZ, P1 ;  /* 0x000000ff0400720c */ /* 0x000fe40000fa4270 */
[C---:B------:R-:W-:Y:S02]  /*62f0*/  ISETP.LT.OR P4, PT, R184.reuse, 0x2, P4 ;  /* 0x00000002b800780c */ /* 0x040fe40002781670 */
[----:B------:R-:W-:-:S02]  /*6300*/  ISETP.LT.OR P5, PT, R184, 0x1, P5 ;  /* 0x00000001b800780c */ /* 0x000fc40002fa1670 */
[----:B------:R-:W-:Y:S02]  /*6310*/  FSEL R153, R153, -INF , !P4 ;  /* 0xff80000099997808 */ /* 0x000fe40006000000 */
[----:B------:R-:W-:Y:S02]  /*6320*/  ISETP.GT.AND P4, PT, R4, 0x18, P1 ;  /* 0x000000180400780c */ /* 0x000fe40000f84270 */
[----:B------:R-:W-:Y:S02]  /*6330*/  FSEL R152, R152, -INF , !P5 ;  /* 0xff80000098987808 */ /* 0x000fe40006800000 */
[----:B------:R-:W-:Y:S02]  /*6340*/  ISETP.LT.OR P4, PT, R184, 0x19, P4 ;  /* 0x00000019b800780c */ /* 0x000fe40002781670 */
[C---:B------:R-:W-:Y:S02]  /*6350*/  ISETP.GT.AND P6, PT, R4.reuse, 0x8, P1 ;  /* 0x000000080400780c */ /* 0x040fe40000fc4270 */
[----:B------:R-:W-:-:S02]  /*6360*/  ISETP.GT.AND P2, PT, R4, 0x9, P1 ;  /* 0x000000090400780c */ /* 0x000fc40000f44270 */
[----:B------:R-:W-:Y:S01]  /*6370*/  ISETP.GT.AND P3, PT, R4, 0x10, P1 ;  /* 0x000000100400780c */ /* 0x000fe20000f64270 */
[--C-:B-1----:R-:W-:Y:S01]  /*6380*/  IMAD.IADD R186, R186, 0x1, R2.reuse ;  /* 0x00000001baba7824 */ /* 0x102fe200078e0202 */
        /* <DEDUP_REMOVED lines=53> */
.L_x_1262:
[----:B------:R-:W-:-:S05]  /*66e0*/  IMAD.U32 R184, RZ, RZ, UR55 ;  /* 0x00000037ffb87e24 */ /* 0x000fca000f8e00ff */
[----:B------:R-:W-:-:S13]  /*66f0*/  ISETP.NE.AND P2, PT, R184, 0x1, PT ;  /* 0x00000001b800780c */ /* 0x000fda0003f45270 */
[----:B0-----:R-:W0:Y:S02]  /*6700*/  @P2 LDC.64 R2, c[0x0][0x9e8] ;  /* 0x00027a00ff022b82 */ /* 0x001e240000000a00 */
[----:B0-----:R-:W-:-:S05]  /*6710*/  @P2 IMAD.HI.U32 R2, R4, R2, RZ ;  /* 0x0000000204022227 */ /* 0x001fca00078e00ff */
[----:B------:R-:W-:-:S07]  /*6720*/  @P2 SHF.R.U32.HI R4, RZ, R3, R2 ;  /* 0x00000003ff042219 */ /* 0x000fce0000011602 */
.L_x_1263:
[----:B------:R-:W-:Y:S05]  /*6730*/  BSYNC B0 ;  /* 0x0000000000007941 */ /* 0x000fea0003800000 */
.L_x_1261:
[----:B------:R-:W-:-:S04]  /*6740*/  IMAD R0, R4, R184, -R0 ;  /* 0x000000b804007224 */ /* 0x000fc800078e0a00 */
[----:B------:R-:W-:-:S05]  /*6750*/  IMAD.IADD R0, R0, 0x1, -R17 ;  /* 0x0000000100007824 */ /* 0x000fca00078e0a11 */
[----:B------:R-:W-:Y:S02]  /*6760*/  VIMNMX R185, R185, R0, !PT ;  /* 0x00000000b9b97248 */ /* 0x000fe40007fe0100 */
[----:B------:R-:W-:-:S07]  /*6770*/  VIADDMNMX R186, R0, R184, R186, PT ;  /* 0x000000b800ba7246 */ /* 0x000fce00038001ba */
.L_x_1260:
[----:B------:R-:W-:Y:S01]  /*6780*/  LOP3.LUT R16, R16, 0xfffff7ff, RZ, 0xc0, !PT ;  /* 0xfffff7ff10107812 */ /* 0x000fe200078ec0ff */
[----:B------:R-:W-:Y:S01]  /*6790*/  ULDC UR10, c[0x0][0x988] ;  /* 0x00026200000a7ab9 */ /* 0x000fe20000000800 */
[C---:B------:R-:W-:Y:S02]  /*67a0*/  ISETP.GT.AND P5, PT, R185.reuse, 0x1, P1 ;  /* 0x00000001b900780c */ /* 0x040fe40000fa4270 */
[----:B------:R-:W-:Y:S02]  /*67b0*/  @P0 LOP3.LUT R16, R16, 0x800, RZ, 0xfc, !PT ;  /* 0x0000080010100812 */ /* 0x000fe400078efcff */
[----:B------:R-:W-:Y:S02]  /*67c0*/  ISETP.GT.AND P0, PT, R185, 0x19, P1 ;  /* 0x00000019b900780c */ /* 0x000fe40000f04270 */
[----:B------:R-:W-:Y:S02]  /*67d0*/  LOP3.LUT R16, R16, 0xffff7fff, RZ, 0xc0, !PT ;  /* 0xffff7fff10107812 */ /* 0x000fe400078ec0ff */
[----:B------:R-:W-:-:S02]  /*67e0*/  ISETP.LT.OR P5, PT, R186, 0x2, P5 ;  /* 0x00000002ba00780c */ /* 0x000fc40002fa1670 */
[----:B------:R-:W-:Y:S02]  /*67f0*/  ISETP.GT.AND P6, PT, R185, 0x8, P1 ;  /* 0x00000008b900780c */ /* 0x000fe40000fc4270 */
[----:B------:R-:W-:Y:S02]  /*6800*/  FSEL R155, R155, -INF , !P5 ;  /* 0xff8000009b9b7808 */ /* 0x000fe40006800000 */
[C---:B------:R-:W-:Y:S02]  /*6810*/  ISETP.GT.AND P2, PT, R185.reuse, 0x9, P1 ;  /* 0x00000009b900780c */ /* 0x040fe40000f44270 */
[C---:B------:R-:W-:Y:S02]  /*6820*/  ISETP.GT.AND P3, PT, R185.reuse, 0x10, P1 ;  /* 0x00000010b900780c */ /* 0x040fe40000f64270 */
[----:B------:R-:W-:Y:S02]  /*6830*/  @P0 LOP3.LUT R16, R16, 0x8000, RZ, 0xfc, !PT ;  /* 0x0000800010100812 */ /* 0x000fe400078efcff */
[----:B------:R-:W-:-:S02]  /*6840*/  ISETP.GT.AND P0, PT, R185, 0x31, P1 ;  /* 0x00000031b900780c */ /* 0x000fc40000f04270 */
[----:B------:R-:W-:Y:S02]  /*6850*/  LOP3.LUT R16, R16, 0xfffffffd, RZ, 0xc0, !PT ;  /* 0xfffffffd10107812 */ /* 0x000fe400078ec0ff */
[C---:B------:R-:W-:Y:S02]  /*6860*/  ISETP.GT.AND P4, PT, R185.reuse, 0x11, P1 ;  /* 0x00000011b900780c */ /* 0x040fe40000f84270 */
[----:B------:R-:W-:Y:S02]  /*6870*/  ISETP.GT.AND P5, PT, R185, 0x18, P1 ;  /* 0x00000018b900780c */ /* 0x000fe40000fa4270 */
[C---:B------:R-:W-:Y:S02]  /*6880*/  ISETP.LT.OR P6, PT, R186.reuse, 0x9, P6 ;  /* 0x00000009ba00780c */ /* 0x040fe400037c1670 */
[C---:B------:R-:W-:Y:S02]  /*6890*/  ISETP.LT.OR P2, PT, R186.reuse, 0xa, P2 ;  /* 0x0000000aba00780c */ /* 0x040fe40001741670 */
[----:B------:R-:W-:-:S02]  /*68a0*/  ISETP.LT.OR P3, PT, R186, 0x11, P3 ;  /* 0x00000011ba00780c */ /* 0x000fc40001f61670 */
[----:B------:R-:W-:Y:S02]  /*68b0*/  @P0 LOP3.LUT R16, R16, 0x2, RZ, 0xfc, !PT ;  /* 0x0000000210100812 */ /* 0x000fe400078efcff */
[----:B------:R-:W-:Y:S02]  /*68c0*/  ISETP.GT.AND P0, PT, R185, 0x38, P1 ;  /* 0x00000038b900780c */ /* 0x000fe40000f04270 */
[----:B------:R-:W-:Y:S02]  /*68d0*/  LOP3.LUT R16, R16, 0xfffffff7, RZ, 0xc0, !PT ;  /* 0xfffffff710107812 */ /* 0x000fe400078ec0ff */
[C---:B------:R-:W-:Y:S02]  /*68e0*/  ISETP.LT.OR P4, PT, R186.reuse, 0x12, P4 ;  /* 0x00000012ba00780c */ /* 0x040fe40002781670 */
[----:B------:R-:W-:Y:S02]  /*68f0*/  ISETP.LT.OR P5, PT, R186, 0x19, P5 ;  /* 0x00000019ba00780c */ /* 0x000fe40002fa1670 */
[----:B------:R-:W-:-:S02]  /*6900*/  FSEL R158, R158, -INF , !P6 ;  /* 0xff8000009e9e7808 */ /* 0x000fc40007000000 */
[----:B------:R-:W-:Y:S02]  /*6910*/  FSEL R159, R159, -INF , !P2 ;  /* 0xff8000009f9f7808 */ /* 0x000fe40005000000 */
[----:B------:R-:W-:Y:S02]  /*6920*/  FSEL R162, R162, -INF , !P3 ;  /* 0xff800000a2a27808 */ /* 0x000fe40005800000 */
[----:B------:R-:W-:Y:S02]  /*6930*/  @P0 LOP3.LUT R16, R16, 0x8, RZ, 0xfc, !PT ;  /* 0x0000000810100812 */ /* 0x000fe400078efcff */
[----:B------:R-:W-:Y:S02]  /*6940*/  ISETP.GT.AND P0, PT, R185, RZ, P1 ;  /* 0x000000ffb900720c */ /* 0x000fe40000f04270 */
[----:B------:R-:W-:Y:S02]  /*6950*/  LOP3.LUT R16, R16, 0xffffff7f, RZ, 0xc0, !PT ;  /* 0xffffff7f10107812 */ /* 0x000fe400078ec0ff */
[----:B------:R-:W-:-:S02]  /*6960*/  FSEL R163, R163, -INF , !P4 ;  /* 0xff800000a3a37808 */ /* 0x000fc40006000000 */
[----:B------:R-:W-:Y:S02]  /*6970*/  FSEL R166, R166, -INF , !P5 ;  /* 0xff800000a6a67808 */ /* 0x000fe40006800000 */
[C---:B------:R-:W-:Y:S02]  /*6980*/  ISETP.GT.AND P2, PT, R185.reuse, 0x20, P1 ;  /* 0x00000020b900780c */ /* 0x040fe40000f44270 */
[C---:B------:R-:W-:Y:S02]  /*6990*/  ISETP.GT.AND P3, PT, R185.reuse, 0x21, P1 ;  /* 0x00000021b900780c */ /* 0x040fe40000f64270 */
[C---:B------:R-:W-:Y:S02]  /*69a0*/  ISETP.GT.AND P4, PT, R185.reuse, 0x28, P1 ;  /* 0x00000028b900780c */ /* 0x040fe40000f84270 */
[C---:B------:R-:W-:Y:S02]  /*69b0*/  ISETP.GT.AND P5, PT, R185.reuse, 0x29, P1 ;  /* 0x00000029b900780c */ /* 0x040fe40000fa4270 */
[----:B------:R-:W-:-:S02]  /*69c0*/  ISETP.GT.AND P6, PT, R185, 0x30, P1 ;  /* 0x00000030b900780c */ /* 0x000fc40000fc4270 */
[----:B------:R-:W-:Y:S02]  /*69d0*/  ISETP.GT.AND P1, PT, R185, 0x39, P1 ;  /* 0x00000039b900780c */ /* 0x000fe40000f24270 */
[----:B------:R-:W-:Y:S02]  /*69e0*/  @P0 LOP3.LUT R16, R16, 0x80, RZ, 0xfc, !PT ;  /* 0x0000008010100812 */ /* 0x000fe400078efcff */
[----:B------:R-:W-:Y:S02]  /*69f0*/  FMNMX.FTZ R0, R152, R21, !PT ;  /* 0x0000001598007209 */ /* 0x000fe40007810000 */
[C---:B------:R-:W-:Y:S02]  /*6a00*/  LOP3.LUT P0, RZ, R16.reuse, 0x8000, RZ, 0xc0, !PT ;  /* 0x0000800010ff7812 */ /* 0x040fe4000780c0ff */
[----:B------:R-:W-:Y:S02]  /*6a10*/  FMNMX.FTZ R0, R153, R0, !PT ;  /* 0x0000000099007209 */ /* 0x000fe40007810000 */
[----:B------:R-:W-:-:S02]  /*6a20*/  LOP3.LUT R16, R16, 0xffffffdf, RZ, 0xc0, !PT ;  /* 0xffffffdf10107812 */ /* 0x000fc400078ec0ff */
[----:B------:R-:W-:Y:S02]  /*6a30*/  FMNMX.FTZ R0, R156, R0, !PT ;  /* 0x000000009c007209 */ /* 0x000fe40007810000 */
[----:B------:R-:W-:Y:S02]  /*6a40*/  ISETP.LT.OR P0, PT, R186, 0x1a, P0 ;  /* 0x0000001aba00780c */ /* 0x000fe40000701670 */
[----:B------:R-:W-:Y:S02]  /*6a50*/  @P1 LOP3.LUT R16, R16, 0x20, RZ, 0xfc, !PT ;  /* 0x0000002010101812 */ /* 0x000fe400078efcff */
[----:B------:R-:W-:Y:S02]  /*6a60*/  FMNMX.FTZ R0, R157, R0, !PT ;  /* 0x000000009d007209 */ /* 0x000fe40007810000 */
[----:B------:R-:W-:Y:S02]  /*6a70*/  LOP3.LUT P1, RZ, R16, 0x2, RZ, 0xc0, !PT ;  /* 0x0000000210ff7812 */ /* 0x000fe4000782c0ff */
[----:B------:R-:W-:-:S02]  /*6a80*/  FMNMX.FTZ R0, R160, R0, !PT ;  /* 0x00000000a0007209 */ /* 0x000fc40007810000 */
[----:B------:R-:W-:Y:S02]  /*6a90*/  LOP3.LUT R16, R16, 0xfffffeff, RZ, 0xc0, !PT ;  /* 0xfffffeff10107812 */ /* 0x000fe400078ec0ff */
[----:B------:R-:W-:Y:S02]  /*6aa0*/  FMNMX.FTZ R0, R161, R0, !PT ;  /* 0x00000000a1007209 */ /* 0x000fe40007810000 */
[----:B------:R-:W-:Y:S02]  /*6ab0*/  @P0 LOP3.LUT R16, R16, 0x100, RZ, 0xfc, !PT ;  /* 0x0000010010100812 */ /* 0x000fe400078efcff */
[----:B------:R-:W-:Y:S02]  /*6ac0*/  ISETP.LT.OR P0, PT, R186, 0x21, P2 ;  /* 0x00000021ba00780c */ /* 0x000fe40001701670 */
[----:B------:R-:W-:Y:S02]  /*6ad0*/  FMNMX.FTZ R0, R164, R0, !PT ;  /* 0x00000000a4007209 */ /* 0x000fe40007810000 */
[----:B------:R-:W-:-:S02]  /*6ae0*/  LOP3.LUT P2, RZ, R16, 0x8, RZ, 0xc0, !PT ;  /* 0x0000000810ff7812 */ /* 0x000fc4000784c0ff */
[----:B------:R-:W-:Y:S02]  /*6af0*/  FMNMX.FTZ R0, R165, R0, !PT ;  /* 0x00000000a5007209 */ /* 0x000fe40007810000 */
[----:B------:R-:W-:Y:S02]  /*6b00*/  LOP3.LUT R16, R16, 0xffffffbf, RZ, 0xc0, !PT ;  /* 0xffffffbf10107812 */ /* 0x000fe400078ec0ff */
[----:B------:R-:W-:Y:S02]  /*6b10*/  FMNMX.FTZ R0, R168, R0, !PT ;  /* 0x00000000a8007209 */ /* 0x000fe40007810000 */
[----:B------:R-:W-:Y:S02]  /*6b20*/  ISETP.LT.OR P6, PT, R186, 0x31, P6 ;  /* 0x00000031ba00780c */ /* 0x000fe400037c1670 */
[----:B------:R-:W-:Y:S02]  /*6b30*/  @P0 LOP3.LUT R16, R16, 0x40, RZ, 0xfc, !PT ;  /* 0x0000004010100812 */ /* 0x000fe400078efcff */
[----:B------:R-:W-:-:S02]  /*6b40*/  FMNMX.FTZ R0, R169, R0, !PT ;  /* 0x00000000a9007209 */ /* 0x000fc40007810000 */
[----:B------:R-:W-:Y:S02]  /*6b50*/  ISETP.LT.OR P0, PT, R186, 0x22, P3 ;  /* 0x00000022ba00780c */ /* 0x000fe40001f01670 */
[----:B------:R-:W-:Y:S02]  /*6b60*/  FMNMX.FTZ R0, R172, R0, !PT ;  /* 0x00000000ac007209 */ /* 0x000fe40007810000 */
[C---:B------:R-:W-:Y:S02]  /*6b70*/  LOP3.LUT P3, RZ, R16.reuse, 0x80, RZ, 0xc0, !PT ;  /* 0x0000008010ff7812 */ /* 0x040fe4000786c0ff */
[----:B------:R-:W-:Y:S02]  /*6b80*/  FMNMX.FTZ R0, R173, R0, !PT ;  /* 0x00000000ad007209 */ /* 0x000fe40007810000 */
[----:B------:R-:W-:Y:S02]  /*6b90*/  LOP3.LUT R16, R16, 0xffffffef, RZ, 0xc0, !PT ;  /* 0xffffffef10107812 */ /* 0x000fe400078ec0ff */
[----:B------:R-:W-:-:S02]  /*6ba0*/  FMNMX.FTZ R0, R176, R0, !PT ;  /* 0x00000000b0007209 */ /* 0x000fc40007810000 */
[----:B------:R-:W-:Y:S02]  /*6bb0*/  ISETP.LT.OR P3, PT, R186, 0x1, P3 ;  /* 0x00000001ba00780c */ /* 0x000fe40001f61670 */
[----:B------:R-:W-:Y:S02]  /*6bc0*/  @P0 LOP3.LUT R16, R16, 0x10, RZ, 0xfc, !PT ;  /* 0x0000001010100812 */ /* 0x000fe400078efcff */
[----:B------:R-:W-:Y:S02]  /*6bd0*/  ISETP.LT.OR P0, PT, R186, 0x29, P4 ;  /* 0x00000029ba00780c */ /* 0x000fe40002701670 */
[----:B------:R-:W-:Y:S02]  /*6be0*/  FMNMX.FTZ R0, R177, R0, !PT ;  /* 0x00000000b1007209 */ /* 0x000fe40007810000 */
[----:B------:R-:W-:Y:S02]  /*6bf0*/  LOP3.LUT P4, RZ, R16, 0x20, RZ, 0xc0, !PT ;  /* 0x0000002010ff7812 */ /* 0x000fe4000788c0ff */
[----:B------:R-:W-:-:S02]  /*6c00*/  FMNMX.FTZ R0, R180, R0, !PT ;  /* 0x00000000b4007209 */ /* 0x000fc40007810000 */
[----:B------:R-:W-:Y:S02]  /*6c10*/  LOP3.LUT R16, R16, 0xfffffffb, RZ, 0xc0, !PT ;  /* 0xfffffffb10107812 */ /* 0x000fe400078ec0ff */
[----:B------:R-:W-:Y:S02]  /*6c20*/  FMNMX.FTZ R0, R181, R0, !PT ;  /* 0x00000000b5007209 */ /* 0x000fe40007810000 */
[----:B------:R-:W-:Y:S02]  /*6c30*/  FSEL R154, R154, -INF , !P3 ;  /* 0xff8000009a9a7808 */ /* 0x000fe40005800000 */
[----:B------:R-:W-:Y:S01]  /*6c40*/  @P0 LOP3.LUT R16, R16, 0x4, RZ, 0xfc, !PT ;  /* 0x0000000410100812 */ /* 0x000fe200078efcff */
[----:B------:R-:W1:Y:S01]  /*6c50*/  SHFL.BFLY PT, R2, R0, 0x2, 0x1f ;  /* 0x0c401f0000027f89 */ /* 0x000e6200000e0000 */
[----:B------:R-:W-:Y:S02]  /*6c60*/  ISETP.LT.OR P0, PT, R186, 0x2a, P5 ;  /* 0x0000002aba00780c */ /* 0x000fe40002f01670 */
[----:B------:R-:W-:-:S02]  /*6c70*/  LOP3.LUT R16, R16, 0xffffefff, RZ, 0xc0, !PT ;  /* 0xffffefff10107812 */ /* 0x000fc400078ec0ff */
[----:B0-----:R-:W-:Y:S02]  /*6c80*/  FMNMX.FTZ R3, R154, R224, !PT ;  /* 0x000000e09a037209 */ /* 0x001fe40007810000 */
[----:B------:R-:W-:Y:S02]  /*6c90*/  ISETP.LT.OR P1, PT, R186, 0x32, P1 ;  /* 0x00000032ba00780c */ /* 0x000fe40000f21670 */
[----:B------:R-:W-:Y:S02]  /*6ca0*/  FMNMX.FTZ R3, R155, R3, !PT ;  /* 0x000000039b037209 */ /* 0x000fe40007810000 */
[----:B------:R-:W-:Y:S02]  /*6cb0*/  FSEL R178, R178, -INF , !P6 ;  /* 0xff800000b2b27808 */ /* 0x000fe40007000000 */
[----:B------:R-:W-:Y:S02]  /*6cc0*/  FMNMX.FTZ R3, R158, R3, !PT ;  /* 0x000000039e037209 */ /* 0x000fe40007810000 */
[----:B------:R-:W-:-:S02]  /*6cd0*/  @P0 LOP3.LUT R16, R16, 0x1000, RZ, 0xfc, !PT ;  /* 0x0000100010100812 */ /* 0x000fc400078efcff */
[----:B------:R-:W-:Y:S02]  /*6ce0*/  FMNMX.FTZ R3, R159, R3, !PT ;  /* 0x000000039f037209 */ /* 0x000fe40007810000 */
[C---:B------:R-:W-:Y:S02]  /*6cf0*/  LOP3.LUT P0, RZ, R16.reuse, 0x10, RZ, 0xc0, !PT ;  /* 0x0000001010ff7812 */ /* 0x040fe4000780c0ff */
[----:B------:R-:W-:Y:S02]  /*6d00*/  LOP3.LUT R16, R16, 0xffffdfff, RZ, 0xc0, !PT ;  /* 0xffffdfff10107812 */ /* 0x000fe400078ec0ff */
[----:B------:R-:W-:Y:S02]  /*6d10*/  FMNMX.FTZ R3, R162, R3, !PT ;  /* 0x00000003a2037209 */ /* 0x000fe40007810000 */
[----:B-1----:R-:W-:Y:S02]  /*6d20*/  FMNMX.FTZ R2, R0, R2, !PT ;  /* 0x0000000200027209 */ /* 0x002fe40007810000 */
[----:B------:R-:W-:-:S02]  /*6d30*/  FMNMX.FTZ R3, R163, R3, !PT ;  /* 0x00000003a3037209 */ /* 0x000fc40007810000 */
[----:B------:R-:W-:Y:S01]  /*6d40*/  ISETP.LT.OR P2, PT, R186, 0x39, P2 ;  /* 0x00000039ba00780c */ /* 0x000fe20001741670 */
[----:B------:R-:W0:Y:S01]  /*6d50*/  SHFL.BFLY PT, R4, R2, 0x1, 0x1f ;  /* 0x0c201f0002047f89 */ /* 0x000e2200000e0000 */
[----:B------:R-:W-:Y:S02]  /*6d60*/  FMNMX.FTZ R3, R166, R3, !PT ;  /* 0x00000003a6037209 */ /* 0x000fe40007810000 */
[----:B------:R-:W-:Y:S02]  /*6d70*/  @P0 LOP3.LUT R16, R16, 0x2000, RZ, 0xfc, !PT ;  /* 0x0000200010100812 */ /* 0x000fe400078efcff */
[----:B------:R-:W-:Y:S02]  /*6d80*/  FSEL R179, R179, -INF , !P1 ;  /* 0xff800000b3b37808 */ /* 0x000fe40004800000 */
[C---:B------:R-:W-:Y:S02]  /*6d90*/  LOP3.LUT P0, RZ, R16.reuse, 0x40, RZ, 0xc0, !PT ;  /* 0x0000004010ff7812 */ /* 0x040fe4000780c0ff */
[----:B------:R-:W-:-:S02]  /*6da0*/  LOP3.LUT R16, R16, 0xffffbfff, RZ, 0xc0, !PT ;  /* 0xffffbfff10107812 */ /* 0x000fc400078ec0ff */
[----:B------:R-:W-:Y:S02]  /*6db0*/  ISETP.LT.OR P4, PT, R186, 0x3a, P4 ;  /* 0x0000003aba00780c */ /* 0x000fe40002781670 */
[----:B------:R-:W-:Y:S02]  /*6dc0*/  FSEL R182, R182, -INF , !P2 ;  /* 0xff800000b6b67808 */ /* 0x000fe40005000000 */
[----:B------:R-:W-:-:S05]  /*6dd0*/  FSEL R183, R183, -INF , !P4 ;  /* 0xff800000b7b77808 */ /* 0x000fca0006000000 */
[----:B------:R-:W-:-:S04]  /*6de0*/  @P0 LOP3.LUT R16, R16, 0x4000, RZ, 0xfc, !PT ;  /* 0x0000400010100812 */ /* 0x000fc800078efcff */
[----:B------:R-:W-:Y:S02]  /*6df0*/  LOP3.LUT P0, RZ, R16, 0x100, RZ, 0xc0, !PT ;  /* 0x0000010010ff7812 */ /* 0x000fe4000780c0ff */
[----:B0-----:R-:W-:Y:S02]  /*6e00*/  FMNMX.FTZ R4, R2, R4, !PT ;  /* 0x0000000402047209 */ /* 0x001fe40007810000 */
[----:B------:R-:W-:Y:S02]  /*6e10*/  FSEL R167, R167, -INF , !P0 ;  /* 0xff800000a7a77808 */ /* 0x000fe40004000000 */
[----:B------:R-:W-:Y:S01]  /*6e20*/  LOP3.LUT P0, RZ, R16, 0x4000, RZ, 0xc0, !PT ;  /* 0x0000400010ff7812 */ /* 0x000fe2000780c0ff */
[C---:B------:R-:W-:Y:S01]  /*6e30*/  FMUL.FTZ R2, R4.reuse, UR10 ;  /* 0x0000000a04027c20 */ /* 0x040fe20008410000 */
[----:B------:R-:W-:Y:S02]  /*6e40*/  FSETP.NEU.FTZ.AND P5, PT, R4, -INF , PT ;  /* 0xff8000000400780b */ /* 0x000fe40003fbd000 */
[----:B------:R-:W-:-:S02]  /*6e50*/  FSEL R170, R170, -INF , !P0 ;  /* 0xff800000aaaa7808 */ /* 0x000fc40004000000 */
[----:B------:R-:W-:Y:S02]  /*6e60*/  LOP3.LUT P0, RZ, R16, 0x2000, RZ, 0xc0, !PT ;  /* 0x0000200010ff7812 */ /* 0x000fe4000780c0ff */
[----:B------:R-:W-:Y:S02]  /*6e70*/  FMNMX.FTZ R3, R167, R3, !PT ;  /* 0x00000003a7037209 */ /* 0x000fe40007810000 */
[----:B------:R-:W-:Y:S02]  /*6e80*/  FSEL R0, R4, RZ, P5 ;  /* 0x000000ff04007208 */ /* 0x000fe40002800000 */
[----:B------:R-:W-:Y:S02]  /*6e90*/  FSEL R2, R2, RZ, P5 ;  /* 0x000000ff02027208 */ /* 0x000fe40002800000 */
[----:B------:R-:W-:Y:S01]  /*6ea0*/  LOP3.LUT P5, RZ, R16, 0x4, RZ, 0xc0, !PT ;  /* 0x0000000410ff7812 */ /* 0x000fe200078ac0ff */
[----:B------:R-:W-:Y:S01]  /*6eb0*/  FADD.FTZ R0, -R0, R21 ;  /* 0x0000001500007221 */ /* 0x000fe20000010100 */
[----:B------:R-:W-:Y:S01]  /*6ec0*/  FSEL R171, R171, -INF , !P0 ;  /* 0xff800000abab7808 */ /* 0x000fe20004000000 */
[--C-:B------:R-:W-:Y:S01]  /*6ed0*/  FFMA.FTZ R152, R152, UR10, -R2.reuse ;  /* 0x0000000a98987c23 */ /* 0x100fe20008010802 */
[----:B------:R-:W-:Y:S01]  /*6ee0*/  FMNMX.FTZ R3, R170, R3, !PT ;  /* 0x00000003aa037209 */ /* 0x000fe20007810000 */
[--C-:B------:R-:W-:Y:S01]  /*6ef0*/  FFMA.FTZ R153, R153, UR10, -R2.reuse ;  /* 0x0000000a99997c23 */ /* 0x100fe20008010802 */
[----:B------:R-:W-:Y:S01]  /*6f00*/  LOP3.LUT P0, RZ, R16, 0x1000, RZ, 0xc0, !PT ;  /* 0x0000100010ff7812 */ /* 0x000fe2000780c0ff */
[--C-:B------:R-:W-:Y:S01]  /*6f10*/  FFMA.FTZ R156, R156, UR10, -R2.reuse ;  /* 0x0000000a9c9c7c23 */ /* 0x100fe20008010802 */
[----:B------:R-:W-:Y:S01]  /*6f20*/  FSEL R174, R174, -INF , !P5 ;  /* 0xff800000aeae7808 */ /* 0x000fe20006800000 */
[--C-:B------:R-:W-:Y:S01]  /*6f30*/  FFMA.FTZ R157, R157, UR10, -R2.reuse ;  /* 0x0000000a9d9d7c23 */ /* 0x100fe20008010802 */
[----:B------:R-:W-:Y:S01]  /*6f40*/  FMNMX.FTZ R3, R171, R3, !PT ;  /* 0x00000003ab037209 */ /* 0x000fe20007810000 */
[--C-:B------:R-:W-:Y:S01]  /*6f50*/  FFMA.FTZ R160, R160, UR10, -R2.reuse ;  /* 0x0000000aa0a07c23 */ /* 0x100fe20008010802 */
[----:B------:R-:W-:Y:S01]  /*6f60*/  FSEL R175, R175, -INF , !P0 ;  /* 0xff800000afaf7808 */ /* 0x000fe20004000000 */
[--C-:B------:R-:W-:Y:S01]  /*6f70*/  FFMA.FTZ R161, R161, UR10, -R2.reuse ;  /* 0x0000000aa1a17c23 */ /* 0x100fe20008010802 */
[----:B------:R-:W-:Y:S01]  /*6f80*/  FMNMX.FTZ R3, R174, R3, !PT ;  /* 0x00000003ae037209 */ /* 0x000fe20007810000 */
[--C-:B------:R-:W-:Y:S01]  /*6f90*/  FFMA.FTZ R164, R164, UR10, -R2.reuse ;  /* 0x0000000aa4a47c23 */ /* 0x100fe20008010802 */
[--C-:B------:R-:W-:Y:S01]  /*6fa0*/  FFMA.FTZ R165, R165, UR10, -R2.reuse ;  /* 0x0000000aa5a57c23 */ /* 0x100fe20008010802 */
        /* <DEDUP_REMOVED lines=10> */
[----:B------:R-:W-:Y:S01]  /*7050*/  FFMA.FTZ R2, R181, UR10, -R2 ;  /* 0x0000000ab5027c23 */ /* 0x000fe20008010802 */
[----:B------:R-:W-:Y:S01]  /*7060*/  FMUL.FTZ R181, R0, UR10 ;  /* 0x0000000a00b57c20 */ /* 0x000fe20008410000 */
[----:B------:R-:W-:Y:S01]  /*7070*/  MUFU.EX2 R152, R152 ;  /* 0x0000009800987308 */ /* 0x000fe20000000800 */
[----:B------:R-:W-:-:S02]  /*7080*/  FMNMX.FTZ R3, R182, R3, !PT ;  /* 0x00000003b6037209 */ /* 0x000fc40007810000 */
[----:B------:R-:W-:Y:S02]  /*7090*/  LOP3.LUT P0, RZ, R16, 0x800, RZ, 0xc0, !PT ;  /* 0x0000080010ff7812 */ /* 0x000fe4000780c0ff */
[----:B------:R-:W-:-:S03]  /*70a0*/  FMNMX.FTZ R3, R183, R3, !PT ;  /* 0x00000003b7037209 */ /* 0x000fc60007810000 */
[----:B------:R0:W-:Y:S02]  /*70b0*/  MUFU.EX2 R186, R2 ;  /* 0x0000000200ba7308 */ /* 0x0001e40000000800 */
[----:B------:R-:W1:Y:S06]  /*70c0*/  SHFL.BFLY PT, R21, R3, 0x2, 0x1f ;  /* 0x0c401f0003157f89 */ /* 0x000e6c00000e0000 */
[----:B------:R-:W-:Y:S08]  /*70d0*/  MUFU.EX2 R153, R153 ;  /* 0x0000009900997308 */ /* 0x000ff00000000800 */
[----:B------:R-:W-:Y:S08]  /*70e0*/  MUFU.EX2 R156, R156 ;  /* 0x0000009c009c7308 */ /* 0x000ff00000000800 */
[----:B------:R-:W-:Y:S01]  /*70f0*/  MUFU.EX2 R157, R157 ;  /* 0x0000009d009d7308 */ /* 0x000fe20000000800 */
[----:B-1----:R-:W-:-:S05]  /*7100*/  FMNMX.FTZ R3, R3, R21, !PT ;  /* 0x0000001503037209 */ /* 0x002fca0007810000 */
[----:B------:R-:W1:Y:S02]  /*7110*/  SHFL.BFLY PT, R21, R3, 0x1, 0x1f ;  /* 0x0c201f0003157f89 */ /* 0x000e6400000e0000 */
[----:B------:R-:W-:Y:S08]  /*7120*/  MUFU.EX2 R160, R160 ;  /* 0x000000a000a07308 */ /* 0x000ff00000000800 */
[----:B------:R-:W-:Y:S08]  /*7130*/  MUFU.EX2 R161, R161 ;  /* 0x000000a100a17308 */ /* 0x000ff00000000800 */
[----:B------:R-:W-:Y:S01]  /*7140*/  MUFU.EX2 R164, R164 ;  /* 0x000000a400a47308 */ /* 0x000fe20000000800 */
[----:B-1----:R-:W-:-:S07]  /*7150*/  FMNMX.FTZ R3, R3, R21, !PT ;  /* 0x0000001503037209 */ /* 0x002fce0007810000 */
[----:B------:R-:W-:Y:S01]  /*7160*/  MUFU.EX2 R165, R165 ;  /* 0x000000a500a57308 */ /* 0x000fe20000000800 */
[C---:B------:R-:W-:Y:S01]  /*7170*/  FSETP.NEU.FTZ.AND P1, PT, R3.reuse, -INF , PT ;  /* 0xff8000000300780b */ /* 0x040fe20003f3d000 */
[----:B0-----:R-:W-:-:S03]  /*7180*/  FMUL.FTZ R2, R3, UR10 ;  /* 0x0000000a03027c20 */ /* 0x001fc60008410000 */
[----:B------:R-:W-:-:S03]  /*7190*/  FSEL R21, R3, RZ, P1 ;  /* 0x000000ff03157208 */ /* 0x000fc60000800000 */
[----:B------:R-:W-:Y:S01]  /*71a0*/  MUFU.EX2 R168, R168 ;  /* 0x000000a800a87308 */ /* 0x000fe20000000800 */
[----:B------:R-:W-:Y:S01]  /*71b0*/  FSEL R0, R2, RZ, P1 ;  /* 0x000000ff02007208 */ /* 0x000fe20000800000 */
[----:B------:R-:W-:-:S04]  /*71c0*/  FADD.FTZ R21, -R21, R224 ;  /* 0x000000e015157221 */ /* 0x000fc80000010100 */
[--C-:B------:R-:W-:Y:S01]  /*71d0*/  FFMA.FTZ R154, R154, UR10, -R0.reuse ;  /* 0x0000000a9a9a7c23 */ /* 0x100fe20008010800 */
[--C-:B------:R-:W-:Y:S01]  /*71e0*/  FFMA.FTZ R155, R155, UR10, -R0.reuse ;  /* 0x0000000a9b9b7c23 */ /* 0x100fe20008010800 */
[----:B------:R-:W-:Y:S01]  /*71f0*/  FMUL.FTZ R21, R21, UR10 ;  /* 0x0000000a15157c20 */ /* 0x000fe20008410000 */
[----:B------:R-:W0:Y:S01]  /*7200*/  MUFU.EX2 R2, R181 ;  /* 0x000000b500027308 */ /* 0x000e220000000800 */
[--C-:B------:R-:W-:Y:S01]  /*7210*/  FFMA.FTZ R158, R158, UR10, -R0.reuse ;  /* 0x0000000a9e9e7c23 */ /* 0x100fe20008010800 */
        /* <DEDUP_REMOVED lines=12> */
[----:B------:R-:W-:Y:S01]  /*72e0*/  FFMA.FTZ R183, R183, UR10, -R0 ;  /* 0x0000000ab7b77c23 */ /* 0x000fe20008010800 */
[----:B------:R-:W-:Y:S01]  /*72f0*/  MUFU.EX2 R154, R154 ;  /* 0x0000009a009a7308 */ /* 0x000fe20000000800 */
[----:B0-----:R-:W-:-:S04]  /*7300*/  FFMA.FTZ R20, R2, R20, R152 ;  /* 0x0000001402147223 */ /* 0x001fc80000010098 */
[----:B------:R-:W-:-:S03]  /*7310*/  FADD.FTZ R20, R153, R20 ;  /* 0x0000001499147221 */ /* 0x000fc60000010000 */
[----:B------:R-:W0:Y:S08]  /*7320*/  MUFU.EX2 R0, R21 ;  /* 0x0000001500007308 */ /* 0x000e300000000800 */
[----:B------:R-:W1:Y:S08]  /*7330*/  MUFU.EX2 R155, R155 ;  /* 0x0000009b009b7308 */ /* 0x000e700000000800 */
        /* <DEDUP_REMOVED lines=16> */
[----:B------:R-:W-:-:S06]  /*7440*/  FADD.FTZ R5, R168, R5 ;  /* 0x00000005a8057221 */ /* 0x000fcc0000010000 */
        /* <DEDUP_REMOVED lines=31> */
[----:B------:R-:W-:Y:S01]  /*7640*/  FADD.FTZ R20, R186, R5 ;  /* 0x00000005ba147221 */ /* 0x000fe20000010000 */
[----:B0-----:R-:W-:Y:S01]  /*7650*/  FADD.FTZ R5, R183, R21 ;  /* 0x00000015b7057221 */ /* 0x001fe20000010000 */
[----:B------:R-:W-:Y:S06]  /*7660*/  @!P0 BRA `(.L_x_1264) ;  /* 0x0000000000048947 */ /* 0x000fec0003800000 */
[----:B------:R-:W-:Y:S01]  /*7670*/  BPT.TRAP 0x1 ;  /* 0x000000040000795c */ /* 0x000fe20000300000 */
.L_x_1264:
[----:B------:R-:W0:Y:S01]  /*7680*/  S2UR UR4, SR_CgaCtaId ;  /* 0x00000000000479c3 */ /* 0x000e220000008800 */
[----:B------:R-:W-:Y:S01]  /*7690*/  UIADD3 UR5, UR5, 0x30860, URZ ;  /* 0x0003086005057890 */ /* 0x000fe2000fffe03f */
[----:B------:R-:W-:Y:S01]  /*76a0*/  ISETP.GT.AND P1, PT, R225, UR54, PT ;  /* 0x00000036e1007c0c */ /* 0x000fe2000bf24270 */
[----:B------:R-:W-:Y:S01]  /*76b0*/  UMOV UR7, UR38 ;  /* 0x0000002600077c82 */ /* 0x000fe20008000000 */
[----:B------:R-:W-:Y:S01]  /*76c0*/  F2FP.BF16.F32.PACK_AB R196, R153, R152 ;  /* 0x0000009899c4723e */ /* 0x000fe200000010ff */
[----:B------:R-:W-:Y:S01]  /*76d0*/  VIADD R225, R225, 0xffffffff ;  /* 0xffffffffe1e17836 */ /* 0x000fe20000000000 */
[----:B------:R-:W-:Y:S01]  /*76e0*/  F2FP.BF16.F32.PACK_AB R197, R155, R154 ;  /* 0x0000009a9bc5723e */ /* 0x000fe200000010ff */
[----:B------:R-:W-:Y:S01]  /*76f0*/  IMAD.MOV.U32 R224, RZ, RZ, R3 ;  /* 0x000000ffffe07224 */ /* 0x000fe200078e0003 */
[----:B------:R-:W-:Y:S01]  /*7700*/  F2FP.BF16.F32.PACK_AB R198, R157, R156 ;  /* 0x0000009c9dc6723e */ /* 0x000fe200000010ff */
[----:B------:R-:W-:Y:S01]  /*7710*/  IMAD.MOV.U32 R21, RZ, RZ, R4 ;  /* 0x000000ffff157224 */ /* 0x000fe200078e0004 */
[----:B------:R-:W-:-:S02]  /*7720*/  F2FP.BF16.F32.PACK_AB R199, R159, R158 ;  /* 0x0000009e9fc7723e */ /* 0x000fc400000010ff */
[----:B------:R-:W-:Y:S02]  /*7730*/  F2FP.BF16.F32.PACK_AB R192, R161, R160 ;  /* 0x000000a0a1c0723e */ /* 0x000fe400000010ff */
[----:B------:R-:W-:Y:S02]  /*7740*/  F2FP.BF16.F32.PACK_AB R193, R163, R162 ;  /* 0x000000a2a3c1723e */ /* 0x000fe400000010ff */
[----:B------:R-:W-:Y:S02]  /*7750*/  F2FP.BF16.F32.PACK_AB R194, R165, R164 ;  /* 0x000000a4a5c2723e */ /* 0x000fe400000010ff */
[----:B------:R-:W-:Y:S02]  /*7760*/  F2FP.BF16.F32.PACK_AB R195, R167, R166 ;  /* 0x000000a6a7c3723e */ /* 0x000fe400000010ff */
[----:B------:R-:W-:Y:S02]  /*7770*/  F2FP.BF16.F32.PACK_AB R188, R169, R168 ;  /* 0x000000a8a9bc723e */ /* 0x000fe400000010ff */
[----:B------:R-:W-:Y:S01]  /*7780*/  F2FP.BF16.F32.PACK_AB R189, R171, R170 ;  /* 0x000000aaabbd723e */ /* 0x000fe200000010ff */
[----:B0-----:R-:W-:Y:S01]  /*7790*/  UPRMT UR5, UR4, 0x654, UR5 ;  /* 0x0000065404057896 */ /* 0x001fe20008000005 */
[----:B------:R-:W-:-:S02]  /*77a0*/  F2FP.BF16.F32.PACK_AB R190, R173, R172 ;  /* 0x000000acadbe723e */ /* 0x000fc400000010ff */
[----:B------:R-:W-:Y:S01]  /*77b0*/  UMOV UR4, UR39 ;  /* 0x0000002700047c82 */ /* 0x000fe20008000000 */
[----:B------:R-:W-:Y:S02]  /*77c0*/  F2FP.BF16.F32.PACK_AB R191, R175, R174 ;  /* 0x000000aeafbf723e */ /* 0x000fe400000010ff */
[----:B------:R-:W-:Y:S02]  /*77d0*/  F2FP.BF16.F32.PACK_AB R184, R177, R176 ;  /* 0x000000b0b1b8723e */ /* 0x000fe400000010ff */
[----:B------:R-:W-:Y:S01]  /*77e0*/  F2FP.BF16.F32.PACK_AB R185, R179, R178 ;  /* 0x000000b2b3b9723e */ /* 0x000fe200000010ff */
[----:B------:R-:W-:Y:S01]  /*77f0*/  SYNCS.ARRIVE.TRANS64.RED.A1T0 RZ, [UR5], RZ ;  /* 0x000000ffffff79a7 */ /* 0x000fe20008100405 */
[----:B------:R-:W-:Y:S02]  /*7800*/  F2FP.BF16.F32.PACK_AB R186, R186, R180 ;  /* 0x000000b4baba723e */ /* 0x000fe400000010ff */
[----:B------:R-:W-:Y:S01]  /*7810*/  F2FP.BF16.F32.PACK_AB R187, R183, R182 ;  /* 0x000000b6b7bb723e */ /* 0x000fe200000010ff */
[----:B------:R-:W-:Y:S06]  /*7820*/  @P1 BRA `(.L_x_1265) ;  /* 0xffffffd400641947 */ /* 0x000fec000383ffff */
.L_x_1246:
[----:B------:R-:W-:Y:S01]  /*7830*/  R2UR UR4, R22 ;  /* 0x00000000160472ca */ /* 0x000fe200000e0000 */
[----:B------:R-:W-:Y:S02]  /*7840*/  UISETP.NE.AND UP0, UPT, UR43, URZ, UPT ;  /* 0x0000003f2b00728c */ /* 0x000fe4000bf05270 */
[----:B------:R-:W-:Y:S02]  /*7850*/  UIADD3 UR7, UR60, 0x7f, URZ ;  /* 0x0000007f3c077890 */ /* 0x000fe4000fffe03f */
[----:B------:R-:W-:Y:S02]  /*7860*/  UIADD3 UR11, UR42, 0x1, -UR41 ;  /* 0x000000012a0b7890 */ /* 0x000fe4000fffe829 */
[----:B------:R-:W-:-:S06]  /*7870*/  PLOP3.LUT P1, PT, PT, PT, UP0, 0x40, 0x0 ;  /* 0x000000000000781c */ /* 0x000fcc0003f2e808 */
[----:B------:R-:W-:-:S11]  /*7880*/  UISETP.NE.AND UP1, UPT, UR4, URZ, UPT ;  /* 0x0000003f0400728c */ /* 0x000fd6000bf25270 */
[----:B------:R-:W-:Y:S01]  /*7890*/  @UP1 ULDC UR4, c[0x0][0x44c] ;  /* 0x0001130000041ab9 */ /* 0x000fe20000000800 */
[----:B------:R-:W-:Y:S01]  /*78a0*/  @UP1 ULDC UR14, c[0x0][0x450] ;  /* 0x00011400000e1ab9 */ /* 0x000fe20000000800 */
[----:B------:R-:W-:-:S04]  /*78b0*/  UIMAD.WIDE.U32 UR4, UR7, UR4, URZ ;  /* 0x00000004070472a5 */ /* 0x000fc8000f8e003f */
[----:B------:R-:W-:-:S04]  /*78c0*/  @UP1 USHF.R.U32.HI UR7, URZ, UR14, UR5 ;  /* 0x0000000e3f071299 */ /* 0x000fc80008011605 */
[----:B------:R-:W-:-:S04]  /*78d0*/  UIADD3 UR15, UR11, UR7, URZ ;  /* 0x000000070b0f7290 */ /* 0x000fc8000fffe03f */
[----:B------:R-:W-:Y:S01]  /*78e0*/  UIADD3 UR11, UR15, -UR6, URZ ;  /* 0x800000060f0b7290 */ /* 0x000fe2000fffe03f */
[----:B------:R-:W-:Y:S11]  /*78f0*/  @P1 BRA `(.L_x_1266) ;  /* 0x00000000004c1947 */ /* 0x000ff60003800000 */
        /* <DEDUP_REMOVED lines=11> */
.L_x_1267:
[----:B------:R-:W-:Y:S02]  /*79b0*/  ULDC UR14, c[0x0][0x9e4] ;  /* 0x00027900000e7ab9 */ /* 0x000fe40000000800 */
[----:B------:R-:W-:-:S11]  /*79c0*/  UISETP.NE.AND UP0, UPT, UR14, 0x1, UPT ;  /* 0x000000010e00788c */ /* 0x000fd6000bf05270 */
[----:B------:R-:W-:Y:S02]  /*79d0*/  @UP0 ULDC.64 UR4, c[0x0][0x9e8] ;  /* 0x00027a0000040ab9 */ /* 0x000fe40000000a00 */
[----:B------:R-:W-:-:S04]  /*79e0*/  UIMAD.WIDE.U32 UR6, UR15, UR4, URZ ;  /* 0x000000040f0672a5 */ /* 0x000fc8000f8e003f */
[----:B------:R-:W-:-:S12]  /*79f0*/  @UP0 USHF.R.U32.HI UR15, URZ, UR5, UR7 ;  /* 0x000000053f0f0299 */ /* 0x000fd80008011607 */
.L_x_1268:
[----:B------:R-:W-:-:S04]  /*7a00*/  UIMAD UR14, UR15, UR14, URZ ;  /* 0x0000000e0f0e72a4 */ /* 0x000fc8000f8e023f */
[----:B------:R-:W-:-:S04]  /*7a10*/  UISETP.LT.AND UP0, UPT, UR11, UR14, UPT ;  /* 0x0000000e0b00728c */ /* 0x000fc8000bf01270 */
[----:B------:R-:W-:-:S12]  /*7a20*/  USEL UR11, UR11, UR14, !UP0 ;  /* 0x0000000e0b0b7287 */ /* 0x000fd8000c000000 */
.L_x_1266:
[----:B------:R-:W-:Y:S01]  /*7a30*/  UIADD3 UR11, UR11, 0x3f, URZ ;  /* 0x0000003f0b0b7890 */ /* 0x000fe2000fffe03f */
[----:B------:R-:W-:-:S03]  /*7a40*/  R2UR UR5, R200 ;  /* 0x00000000c80572ca */ /* 0x000fc600000e0000 */
[----:B------:R-:W-:-:S04]  /*7a50*/  USHF.R.S32.HI UR4, URZ, 0x1f, UR11 ;  /* 0x0000001f3f047899 */ /* 0x000fc8000801140b */
[----:B------:R-:W-:-:S04]  /*7a60*/  ULEA.HI UR4, UR4, UR11, URZ, 0x6 ;  /* 0x0000000b04047291 */ /* 0x000fc8000f8f303f */
[----:B------:R-:W-:-:S04]  /*7a70*/  USHF.R.S32.HI UR4, URZ, 0x6, UR4 ;  /* 0x000000063f047899 */ /* 0x000fc80008011404 */
[----:B------:R-:W-:-:S04]  /*7a80*/  UISETP.LT.AND UP0, UPT, UR5, UR4, UPT ;  /* 0x000000040500728c */ /* 0x000fc8000bf01270 */
[----:B------:R-:W-:-:S06]  /*7a90*/  USEL UR54, UR5, UR4, !UP0 ;  /* 0x0000000405367287 */ /* 0x000fcc000c000000 */
[----:B------:R-:W-:-:S13]  /*7aa0*/  ISETP.GE.AND P1, PT, R225, UR54, PT ;  /* 0x00000036e1007c0c */ /* 0x000fda000bf26270 */
[----:B------:R-:W-:Y:S05]  /*7ab0*/  @!P1 BRA `(.L_x_1269) ;  /* 0x0000001c00489947 */ /* 0x000fea0003800000 */
[----:B------:R-:W-:Y:S01]  /*7ac0*/  IMAD.MOV.U32 R224, RZ, RZ, R3 ;  /* 0x000000ffffe07224 */ /* 0x000fe200078e0003 */
[----:B------:R-:W-:Y:S01]  /*7ad0*/  UMOV UR7, UR38 ;  /* 0x0000002600077c82 */ /* 0x000fe20008000000 */
[----:B------:R-:W-:Y:S01]  /*7ae0*/  IMAD.MOV.U32 R21, RZ, RZ, R4 ;  /* 0x000000ffff157224 */ /* 0x000fe200078e0004 */
[----:B------:R-:W-:Y:S01]  /*7af0*/  UMOV UR4, UR39 ;  /* 0x0000002700047c82 */ /* 0x000fe20008000000 */
[----:B------:R-:W-:-:S05]  /*7b00*/  ULDC UR55, c[0x0][0x988] ;  /* 0x0002620000377ab9 */ /* 0x000fca0000000800 */
.L_x_1280:
[----:B------:R-:W-:-:S04]  /*7b10*/  UISETP.NE.AND UP0, UPT, UR4, 0x1, UPT ;  /* 0x000000010400788c */ /* 0x000fc8000bf05270 */
[----:B------:R-:W-:-:S04]  /*7b20*/  USEL UR38, URZ, 0x1, UP0 ;  /* 0x000000013f267887 */ /* 0x000fc80008000000 */
[----:B------:R-:W-:Y:S01]  /*7b30*/  ULOP3.LUT UR38, UR7, UR38, URZ, 0x3c, !UPT ;  /* 0x0000002607267292 */ /* 0x000fe2000f8e3c3f */
[----:B------:R-:W-:Y:S11]  /*7b40*/  @!P0 BRA `(.L_x_1270) ;  /* 0x0000000000048947 */ /* 0x000ff60003800000 */
[----:B------:R-:W-:Y:S01]  /*7b50*/  BPT.TRAP 0x1 ;  /* 0x000000040000795c */ /* 0x000fe20000300000 */
.L_x_1270:
        /* <DEDUP_REMOVED lines=9> */
.L_x_1271:
[-C--:B------:R-:W-:Y:S01]  /*7bf0*/  FMUL.FTZ R24, R24, R2.reuse ;  /* 0x0000000218187220 */ /* 0x080fe20000410000 */
[----:B------:R-:W-:Y:S01]  /*7c00*/  FMUL.FTZ R25, R25, R2 ;  /* 0x0000000219197220 */ /* 0x000fe20000410000 */
[----:B-1----:R-:W-:Y:S06]  /*7c10*/  @P1 BRA `(.L_x_1272) ;  /* 0x0000000000081947 */ /* 0x002fec0003800000 */
[----:B------:R-:W1:Y:S02]  /*7c20*/  SYNCS.PHASECHK.TRANS64.TRYWAIT P1, [UR6+0x30830], R3 ;  /* 0x03083003ff0075a7 */ /* 0x000e640008020146 */
[----:B-1----:R-:W-:Y:S05]  /*7c30*/  @!P1 BRA `(.L_x_1273) ;  /* 0x0000010800e89947 */ /* 0x002fea0003800000 */
.L_x_1272:
        /* <DEDUP_REMOVED lines=225> */
.L_x_1274:
[----:B------:R-:W-:Y:S01]  /*8a50*/  ULEA UR5, UR4, UR40, 0x3 ;  /* 0x0000002804057291 */ /* 0x000fe2000f8e183f */
[----:B------:R-:W-:-:S05]  /*8a60*/  IMAD.U32 R0, RZ, RZ, UR7 ;  /* 0x00000007ff007e24 */ /* 0x000fca000f8e00ff */
[----:B------:R-:W-:-:S04]  /*8a70*/  SHF.L.U32 R0, R0, 0x1f, RZ ;  /* 0x0000001f00007819 */ /* 0x000fc800000006ff */
[----:B------:R2:W3:Y:S01]  /*8a80*/  SYNCS.PHASECHK.TRANS64.TRYWAIT P1, [UR5+0x30850], R0 ;  /* 0x03085000ff0075a7 */ /* 0x0004e20008020145 */
[----:B------:R-:W-:Y:S05]  /*8a90*/  @!P0 BRA `(.L_x_1275) ;  /* 0x0000000000048947 */ /* 0x000fea0003800000 */
[----:B------:R-:W-:Y:S01]  /*8aa0*/  BPT.TRAP 0x1 ;  /* 0x000000040000795c */ /* 0x000fe20000300000 */
.L_x_1275:
[----:B---3--:R-:W-:Y:S05]  /*8ab0*/  @P1 BRA `(.L_x_1276) ;  /* 0x0000000000081947 */ /* 0x008fea0003800000 */
[----:B------:R-:W3:Y:S02]  /*8ac0*/  SYNCS.PHASECHK.TRANS64.TRYWAIT P1, [UR5+0x30850], R0 ;  /* 0x03085000ff0075a7 */ /* 0x000ee40008020145 */
[----:B---3--:R-:W-:Y:S05]  /*8ad0*/  @!P1 BRA `(.L_x_1277) ;  /* 0x000000fc00589947 */ /* 0x008fea0003800000 */
.L_x_1276:
        /* <DEDUP_REMOVED lines=30> */
.L_x_1278:
[----:B--23--:R-:W-:Y:S01]  /*8cc0*/  FMNMX.FTZ R0, R152, R21, !PT ;  /* 0x0000001598007209 */ /* 0x00cfe20007810000 */
[----:B------:R-:W-:Y:S01]  /*8cd0*/  UMOV UR10, UR55 ;  /* 0x00000037000a7c82 */ /* 0x000fe20008000000 */
[----:B------:R-:W2:Y:S01]  /*8ce0*/  S2UR UR4, SR_CgaCtaId ;  /* 0x00000000000479c3 */ /* 0x000ea20000008800 */
[----:B------:R-:W-:Y:S01]  /*8cf0*/  UIADD3 UR6, UR6, 0x30840, URZ ;  /* 0x0003084006067890 */ /* 0x000fe2000fffe03f */
[----:B------:R-:W-:-:S04]  /*8d00*/  FMNMX.FTZ R0, R153, R0, !PT ;  /* 0x0000000099007209 */ /* 0x000fc80007810000 */
[----:B------:R-:W-:-:S04]  /*8d10*/  FMNMX.FTZ R0, R156, R0, !PT ;  /* 0x000000009c007209 */ /* 0x000fc80007810000 */
[----:B------:R-:W-:-:S04]  /*8d20*/  FMNMX.FTZ R0, R157, R0, !PT ;  /* 0x000000009d007209 */ /* 0x000fc80007810000 */
[----:B------:R-:W-:-:S04]  /*8d30*/  FMNMX.FTZ R0, R160, R0, !PT ;  /* 0x00000000a0007209 */ /* 0x000fc80007810000 */
[----:B------:R-:W-:-:S04]  /*8d40*/  FMNMX.FTZ R0, R161, R0, !PT ;  /* 0x00000000a1007209 */ /* 0x000fc80007810000 */
[----:B------:R-:W-:Y:S01]  /*8d50*/  FMNMX.FTZ R0, R164, R0, !PT ;  /* 0x00000000a4007209 */ /* 0x000fe20007810000 */
[----:B--2---:R-:W-:-:S03]  /*8d60*/  UPRMT UR6, UR4, 0x654, UR6 ;  /* 0x0000065404067896 */ /* 0x004fc60008000006 */
[----:B------:R-:W-:-:S04]  /*8d70*/  FMNMX.FTZ R0, R165, R0, !PT ;  /* 0x00000000a5007209 */ /* 0x000fc80007810000 */
[----:B------:R-:W-:Y:S02]  /*8d80*/  FMNMX.FTZ R0, R168, R0, !PT ;  /* 0x00000000a8007209 */ /* 0x000fe40007810000 */
[----:B------:R-:W-:Y:S02]  /*8d90*/  SYNCS.ARRIVE.TRANS64.RED.A1T0 RZ, [UR6], RZ ;  /* 0x000000ffffff79a7 */ /* 0x000fe40008100406 */
        /* <DEDUP_REMOVED lines=27> */
[----:B------:R-:W1:Y:S02]  /*8f50*/  SHFL.BFLY PT, R2, R0, 0x2, 0x1f ;  /* 0x0c401f0000027f89 */ /* 0x000e6400000e0000 */
[----:B-1----:R-:W-:-:S05]  /*8f60*/  FMNMX.FTZ R2, R0, R2, !PT ;  /* 0x0000000200027209 */ /* 0x002fca0007810000 */
[----:B0-----:R-:W0:Y:S02]  /*8f70*/  SHFL.BFLY PT, R3, R2, 0x1, 0x1f ;  /* 0x0c201f0002037f89 */ /* 0x001e2400000e0000 */
[----:B0-----:R-:W-:Y:S01]  /*8f80*/  FMNMX.FTZ R3, R2, R3, !PT ;  /* 0x0000000302037209 */ /* 0x001fe20007810000 */
[C---:B------:R-:W-:Y:S01]  /*8f90*/  FADD.FTZ R2, -R4.reuse, R21 ;  /* 0x0000001504027221 */ /* 0x040fe20000010100 */
[----:B------:R-:W-:-:S03]  /*8fa0*/  FMUL.FTZ R21, R4, UR10 ;  /* 0x0000000a04157c20 */ /* 0x000fc60008410000 */
[----:B------:R-:W-:Y:S01]  /*8fb0*/  FADD.FTZ R0, -R3, R224 ;  /* 0x000000e003007221 */ /* 0x000fe20000010100 */
        /* <DEDUP_REMOVED lines=16> */
[----:B------:R-:W-:Y:S01]  /*90c0*/  FMUL.FTZ R181, R3, UR10 ;  /* 0x0000000a03b57c20 */ /* 0x000fe20008410000 */
[----:B------:R-:W-:Y:S01]  /*90d0*/  FMUL.FTZ R2, R2, UR10 ;  /* 0x0000000a02027c20 */ /* 0x000fe20008410000 */
        /* <DEDUP_REMOVED lines=19> */
[----:B------:R-:W-:-:S06]  /*9210*/  FFMA.FTZ R187, R183, UR10, -R181 ;  /* 0x0000000ab7bb7c23 */ /* 0x000fcc00080108b5 */
[----:B------:R-:W1:Y:S01]  /*9220*/  MUFU.EX2 R154, R154 ;  /* 0x0000009a009a7308 */ /* 0x000e620000000800 */
[----:B0-----:R-:W-:-:S07]  /*9230*/  FFMA.FTZ R20, R2, R20, R152 ;  /* 0x0000001402147223 */ /* 0x001fce0000010098 */
[----:B------:R-:W0:Y:S08]  /*9240*/  MUFU.EX2 R153, R153 ;  /* 0x0000009900997308 */ /* 0x000e300000000800 */
[----:B------:R-:W2:Y:S01]  /*9250*/  MUFU.EX2 R155, R155 ;  /* 0x0000009b009b7308 */ /* 0x000ea20000000800 */
[----:B-1----:R-:W-:-:S07]  /*9260*/  FFMA.FTZ R5, R0, R5, R154 ;  /* 0x0000000500057223 */ /* 0x002fce000001009a */
        /* <DEDUP_REMOVED lines=60> */
.L_x_1279:
        /* <DEDUP_REMOVED lines=27> */
.L_x_1269:
[----:B------:R-:W-:-:S13]  /*97e0*/  R2UR UR4, R200 ;  /* 0x00000000c80472ca */ /* 0x000fda00000e0000 */
[----:B------:R-:W-:-:S13]  /*97f0*/  ISETP.GE.AND P1, PT, R225, UR4, PT ;  /* 0x00000004e1007c0c */ /* 0x000fda000bf26270 */
[----:B------:R-:W-:Y:S05]  /*9800*/  @!P1 BRA `(.L_x_1281) ;  /* 0x0000002800b89947 */ /* 0x000fea0003800000 */
[----:B------:R-:W-:Y:S01]  /*9810*/  IMAD.MOV.U32 R21, RZ, RZ, R3 ;  /* 0x000000ffff157224 */ /* 0x000fe200078e0003 */
[----:B------:R-:W-:Y:S01]  /*9820*/  UMOV UR6, UR38 ;  /* 0x0000002600067c82 */ /* 0x000fe20008000000 */
[----:B------:R-:W-:Y:S01]  /*9830*/  IMAD.MOV.U32 R224, RZ, RZ, R4 ;  /* 0x000000ffffe07224 */ /* 0x000fe200078e0004 */
[----:B------:R-:W-:Y:S01]  /*9840*/  UMOV UR4, UR39 ;  /* 0x0000002700047c82 */ /* 0x000fe20008000000 */
[----:B------:R-:W-:Y:S01]  /*9850*/  ULDC UR54, c[0x0][0x9e4] ;  /* 0x0002790000367ab9 */ /* 0x000fe20000000800 */
[----:B------:R-:W-:-:S05]  /*9860*/  ULDC UR55, c[0x0][0x9dc] ;  /* 0x0002770000377ab9 */ /* 0x000fca0000000800 */
.L_x_1300:
[----:B------:R-:W-:-:S04]  /*9870*/  UIADD3 UR7, UR4, 0x1, URZ ;  /* 0x0000000104077890 */ /* 0x000fc8000fffe03f */
[----:B------:R-:W-:-:S04]  /*9880*/  UISETP.NE.AND UP0, UPT, UR7, 0x2, UPT ;  /* 0x000000020700788c */ /* 0x000fc8000bf05270 */
[----:B------:R-:W-:Y:S02]  /*9890*/  USEL UR7, UR7, URZ, UP0 ;  /* 0x0000003f07077287 */ /* 0x000fe40008000000 */
[----:B------:R-:W-:-:S04]  /*98a0*/  USEL UR38, URZ, 0x1, UP0 ;  /* 0x000000013f267887 */ /* 0x000fc80008000000 */
[----:B------:R-:W-:Y:S01]  /*98b0*/  ULOP3.LUT UR38, UR6, UR38, URZ, 0x3c, !UPT ;  /* 0x0000002606267292 */ /* 0x000fe2000f8e3c3f */
[----:B------:R-:W-:Y:S01]  /*98c0*/  UMOV UR39, UR7 ;  /* 0x0000000700277c82 */ /* 0x000fe20008000000 */
[----:B------:R-:W-:Y:S10]  /*98d0*/  @!P0 BRA `(.L_x_1282) ;  /* 0x0000000000048947 */ /* 0x000ff40003800000 */
[----:B------:R-:W-:Y:S01]  /*98e0*/  BPT.TRAP 0x1 ;  /* 0x000000040000795c */ /* 0x000fe20000300000 */
.L_x_1282:
[----:B------:R-:W-:Y:S01]  /*98f0*/  ULEA UR5, UR39, UR40, 0x3 ;  /* 0x0000002827057291 */ /* 0x000fe2000f8e183f */
[----:B------:R-:W-:-:S05]  /*9900*/  IMAD.U32 R3, RZ, RZ, UR38 ;  /* 0x00000026ff037e24 */ /* 0x000fca000f8e00ff */
[----:B------:R-:W-:-:S04]  /*9910*/  SHF.L.U32 R3, R3, 0x1f, RZ ;  /* 0x0000001f03037819 */ /* 0x000fc800000006ff */
[----:B------:R0:W1:Y:S01]  /*9920*/  SYNCS.PHASECHK.TRANS64.TRYWAIT P1, [UR5+0x30830], R3 ;  /* 0x03083003ff0075a7 */ /* 0x0000620008020145 */
[----:B------:R-:W-:Y:S05]  /*9930*/  @!P0 BRA `(.L_x_1283) ;  /* 0x0000000000048947 */ /* 0x000fea0003800000 */
[----:B------:R-:W-:Y:S01]  /*9940*/  BPT.TRAP 0x1 ;  /* 0x000000040000795c */ /* 0x000fe20000300000 */
.L_x_1283:
[-C--:B------:R-:W-:Y:S01]  /*9950*/  FMUL.FTZ R24, R24, R2.reuse ;  /* 0x0000000218187220 */ /* 0x080fe20000410000 */
[----:B------:R-:W-:Y:S01]  /*9960*/  FMUL.FTZ R25, R25, R2 ;  /* 0x0000000219197220 */ /* 0x000fe20000410000 */
[----:B-1----:R-:W-:Y:S06]  /*9970*/  @P1 BRA `(.L_x_1284) ;  /* 0x0000000000081947 */ /* 0x002fec0003800000 */
[----:B------:R-:W1:Y:S02]  /*9980*/  SYNCS.PHASECHK.TRANS64.TRYWAIT P1, [UR5+0x30830], R3 ;  /* 0x03083003ff0075a7 */ /* 0x000e640008020145 */
[----:B-1----:R-:W-:Y:S05]  /*9990*/  @!P1 BRA `(.L_x_1285) ;  /* 0x000000ec00c09947 */ /* 0x002fea0003800000 */
.L_x_1284:
        /* <DEDUP_REMOVED lines=225> */
.L_x_1286:
[----:B------:R-:W-:Y:S01]  /*a7b0*/  ULEA UR5, UR4, UR40, 0x3 ;  /* 0x0000002804057291 */ /* 0x000fe2000f8e183f */
[----:B------:R-:W-:-:S05]  /*a7c0*/  IMAD.U32 R0, RZ, RZ, UR6 ;  /* 0x00000006ff007e24 */ /* 0x000fca000f8e00ff */
[----:B------:R-:W-:-:S04]  /*a7d0*/  SHF.L.U32 R0, R0, 0x1f, RZ ;  /* 0x0000001f00007819 */ /* 0x000fc800000006ff */
[----:B------:R2:W3:Y:S01]  /*a7e0*/  SYNCS.PHASECHK.TRANS64.TRYWAIT P1, [UR5+0x30850], R0 ;  /* 0x03085000ff0075a7 */ /* 0x0004e20008020145 */
[----:B------:R-:W-:Y:S05]  /*a7f0*/  @!P0 BRA `(.L_x_1287) ;  /* 0x0000000000048947 */ /* 0x000fea0003800000 */
[----:B------:R-:W-:Y:S01]  /*a800*/  BPT.TRAP 0x1 ;  /* 0x000000040000795c */ /* 0x000fe20000300000 */
.L_x_1287:
[----:B---3--:R-:W-:Y:S05]  /*a810*/  @P1 BRA `(.L_x_1288) ;  /* 0x0000000000081947 */ /* 0x008fea0003800000 */
[----:B------:R-:W3:Y:S02]  /*a820*/  SYNCS.PHASECHK.TRANS64.TRYWAIT P1, [UR5+0x30850], R0 ;  /* 0x03085000ff0075a7 */ /* 0x000ee40008020145 */
[----:B---3--:R-:W-:Y:S05]  /*a830*/  @!P1 BRA `(.L_x_1289) ;  /* 0x000000e000309947 */ /* 0x008fea0003800000 */
.L_x_1288:
        /* <DEDUP_REMOVED lines=30> */
.L_x_1290:
[----:B------:R-:W-:Y:S01]  /*aa20*/  R2UR UR4, R22 ;  /* 0x00000000160472ca */ /* 0x000fe200000e0000 */
[----:B------:R-:W4:Y:S01]  /*aa30*/  S2UR UR6, SR_CgaCtaId ;  /* 0x00000000000679c3 */ /* 0x000f220000008800 */
[----:B------:R-:W-:Y:S01]  /*aa40*/  VIADD R187, R23, UR60 ;  /* 0x0000003c17bb7c36 */ /* 0x000fe20008000000 */
[----:B------:R-:W-:Y:S01]  /*aa50*/  UISETP.NE.AND UP0, UPT, UR43, URZ, UPT ;  /* 0x0000003f2b00728c */ /* 0x000fe2000bf05270 */
[----:B------:R-:W-:-:S09]  /*aa60*/  IMAD.U32 R185, RZ, RZ, UR41 ;  /* 0x00000029ffb97e24 */ /* 0x000fd2000f8e00ff */
[----:B------:R-:W-:-:S06]  /*aa70*/  UISETP.NE.AND UP1, UPT, UR4, URZ, UPT ;  /* 0x0000003f0400728c */ /* 0x000fcc000bf25270 */
[----:B------:R-:W-:Y:S02]  /*aa80*/  PLOP3.LUT P1, PT, PT, PT, UP1, 0x80, 0x0 ;  /* 0x000000000000781c */ /* 0x000fe40003f2f018 */
[----:B------:R-:W-:-:S03]  /*aa90*/  PLOP3.LUT P2, PT, PT, PT, UP1, 0x80, 0x0 ;  /* 0x000000000000781c */ /* 0x000fc60003f4f018 */
[----:B------:R-:W-:-:S08]  /*aaa0*/  @UP1 ULDC UR4, c[0x0][0x44c] ;  /* 0x0001130000041ab9 */ /* 0x000fd00000000800 */
[----:B--23--:R-:W-:Y:S01]  /*aab0*/  @P1 IMAD.HI.U32 R0, R187, UR4, RZ ;  /* 0x00000004bb001c27 */ /* 0x00cfe2000f8e00ff */
[----:B------:R-:W-:Y:S01]  /*aac0*/  @UP1 ULDC UR4, c[0x0][0x450] ;  /* 0x0001140000041ab9 */ /* 0x000fe20000000800 */
[----:B------:R-:W-:-:S03]  /*aad0*/  PLOP3.LUT P1, PT, PT, PT, UP0, 0x40, 0x0 ;  /* 0x000000000000781c */ /* 0x000fc60003f2e808 */
[----:B------:R-:W-:Y:S01]  /*aae0*/  @P2 SHF.R.U32.HI R187, RZ, UR4, R0 ;  /* 0x00000004ffbb2c19 */ /* 0x000fe20008011600 */
[----:B------:R-:W-:Y:S01]  /*aaf0*/  ULEA UR4, UR7, UR40, 0x3 ;  /* 0x0000002807047291 */ /* 0x000fe2000f8e183f */
[----:B------:R-:W-:-:S03]  /*ab00*/  IMAD.SHL.U32 R0, R225, 0x40, RZ ;  /* 0x00000040e1007824 */ /* 0x000fc600078e00ff */
[----:B------:R-:W-:Y:S01]  /*ab10*/  UIADD3 UR4, UR4, 0x30840, URZ ;  /* 0x0003084004047890 */ /* 0x000fe2000fffe03f */
[----:B------:R-:W2:Y:S01]  /*ab20*/  SHFL.IDX PT, R188, R187, RZ, 0x1c1f ;  /* 0x001c1fffbbbc7589 */ /* 0x000ea200000e0000 */
[----:B------:R-:W-:Y:S02]  /*ab30*/  IADD3 R2, -R17, 0x1, -R0 ;  /* 0x0000000111027810 */ /* 0x000fe40007ffe900 */
[----:B----4-:R-:W-:Y:S02]  /*ab40*/  UPRMT UR4, UR6, 0x654, UR4 ;  /* 0x0000065406047896 */ /* 0x010fe40008000004 */
[----:B------:R-:W-:Y:S01]  /*ab50*/  IADD3 R185, -R185, UR42, R2 ;  /* 0x0000002ab9b97c10 */ /* 0x000fe2000fffe102 */
[----:B------:R-:W-:-:S04]  /*ab60*/  ULDC UR6, c[0x0][0x9e0] ;  /* 0x0002780000067ab9 */ /* 0x000fc80000000800 */
[----:B------:R-:W-:Y:S02]  /*ab70*/  VIADD R186, R185, UR6 ;  /* 0x00000006b9ba7c36 */ /* 0x000fe40008000000 */
[----:B------:R-:W-:Y:S01]  /*ab80*/  SYNCS.ARRIVE.TRANS64.RED.A1T0 RZ, [UR4], RZ ;  /* 0x000000ffffff79a7 */ /* 0x000fe20008100404 */
[----:B------:R-:W-:-:S06]  /*ab90*/  ULOP3.LUT UR4, URZ, UR55, URZ, 0x33, !UPT ;  /* 0x000000373f047292 */ /* 0x000fcc000f8e333f */
        /* <DEDUP_REMOVED lines=17> */
.L_x_1293:
[----:B------:R-:W-:-:S05]  /*acb0*/  IMAD.U32 R189, RZ, RZ, UR54 ;  /* 0x00000036ffbd7e24 */ /* 0x000fca000f8e00ff */
[----:B------:R-:W-:-:S13]  /*acc0*/  ISETP.NE.AND P1, PT, R189, 0x1, PT ;  /* 0x00000001bd00780c */ /* 0x000fda0003f25270 */
[----:B0-----:R-:W0:Y:S02]  /*acd0*/  @P1 LDC.64 R2, c[0x0][0x9e8] ;  /* 0x00027a00ff021b82 */ /* 0x001e240000000a00 */
[----:B0-----:R-:W-:-:S05]  /*ace0*/  @P1 IMAD.HI.U32 R2, R188, R2, RZ ;  /* 0x00000002bc021227 */ /* 0x001fca00078e00ff */
[----:B------:R-:W-:-:S07]  /*acf0*/  @P1 SHF.R.U32.HI R188, RZ, R3, R2 ;  /* 0x00000003ffbc1219 */ /* 0x000fce0000011602 */
.L_x_1294:
[----:B------:R-:W-:Y:S05]  /*ad00*/  BSYNC B0 ;  /* 0x0000000000007941 */ /* 0x000fea0003800000 */
.L_x_1292:
[----:B------:R-:W-:-:S04]  /*ad10*/  IMAD R188, R188, R189, -R0 ;  /* 0x000000bdbcbc7224 */ /* 0x000fc800078e0a00 */
[----:B------:R-:W-:-:S05]  /*ad20*/  IMAD.IADD R188, R188, 0x1, -R17 ;  /* 0x00000001bcbc7824 */ /* 0x000fca00078e0a11 */
[----:B------:R-:W-:Y:S02]  /*ad30*/  VIMNMX R4, R4, R188, !PT ;  /* 0x000000bc04047248 */ /* 0x000fe40007fe0100 */
[----:B------:R-:W-:-:S07]  /*ad40*/  VIADDMNMX R184, R188, R189, R184, PT ;  /* 0x000000bdbcb87246 */ /* 0x000fce00038001b8 */
.L_x_1291:
        /* <DEDUP_REMOVED lines=68> */
.L_x_1297:
[----:B------:R-:W-:-:S05]  /*b190*/  IMAD.U32 R184, RZ, RZ, UR54 ;  /* 0x00000036ffb87e24 */ /* 0x000fca000f8e00ff */
[----:B------:R-:W-:-:S13]  /*b1a0*/  ISETP.NE.AND P2, PT, R184, 0x1, PT ;  /* 0x00000001b800780c */ /* 0x000fda0003f45270 */
[----:B0-----:R-:W0:Y:S02]  /*b1b0*/  @P2 LDC.64 R2, c[0x0][0x9e8] ;  /* 0x00027a00ff022b82 */ /* 0x001e240000000a00 */
[----:B0-----:R-:W-:-:S05]  /*b1c0*/  @P2 IMAD.HI.U32 R2, R4, R2, RZ ;  /* 0x0000000204022227 */ /* 0x001fca00078e00ff */
[----:B------:R-:W-:-:S07]  /*b1d0*/  @P2 SHF.R.U32.HI R4, RZ, R3, R2 ;  /* 0x00000003ff042219 */ /* 0x000fce0000011602 */
.L_x_1298:
[----:B------:R-:W-:Y:S05]  /*b1e0*/  BSYNC B0 ;  /* 0x0000000000007941 */ /* 0x000fea0003800000 */
.L_x_1296:
[----:B------:R-:W-:-:S04]  /*b1f0*/  IMAD R0, R4, R184, -R0 ;  /* 0x000000b804007224 */ /* 0x000fc800078e0a00 */
[----:B------:R-:W-:-:S05]  /*b200*/  IMAD.IADD R0, R0, 0x1, -R17 ;  /* 0x0000000100007824 */ /* 0x000fca00078e0a11 */
[----:B------:R-:W-:Y:S02]  /*b210*/  VIMNMX R185, R185, R0, !PT ;  /* 0x00000000b9b97248 */ /* 0x000fe40007fe0100 */
[----:B------:R-:W-:-:S07]  /*b220*/  VIADDMNMX R186, R0, R184, R186, PT ;  /* 0x000000b800ba7246 */ /* 0x000fce00038001ba */
.L_x_1295:
        /* <DEDUP_REMOVED lines=142> */
[----:B------:R-:W-:Y:S01]  /*bb10*/  MUFU.EX2 R152, R152 ;  /* 0x0000009800987308 */ /* 0x000fe20000000800 */
[----:B------:R-:W-:-:S02]  /*bb20*/  LOP3.LUT P0, RZ, R16, 0x800, RZ, 0xc0, !PT ;  /* 0x0000080010ff7812 */ /* 0x000fc4000780c0ff */
[----:B------:R-:W-:-:S04]  /*bb30*/  FMNMX.FTZ R3, R182, R3, !PT ;  /* 0x00000003b6037209 */ /* 0x000fc80007810000 */
[----:B------:R-:W-:Y:S01]  /*bb40*/  FMNMX.FTZ R3, R183, R3, !PT ;  /* 0x00000003b7037209 */ /* 0x000fe20007810000 */
[----:B------:R0:W-:Y:S04]  /*bb50*/  MUFU.EX2 R186, R2 ;  /* 0x0000000200ba7308 */ /* 0x0001e80000000800 */
[----:B------:R-:W1:Y:S04]  /*bb60*/  SHFL.BFLY PT, R181, R3, 0x2, 0x1f ;  /* 0x0c401f0003b57f89 */ /* 0x000e6800000e0000 */
[----:B------:R-:W-:Y:S08]  /*bb70*/  MUFU.EX2 R153, R153 ;  /* 0x0000009900997308 */ /* 0x000ff00000000800 */
[----:B------:R-:W-:Y:S08]  /*bb80*/  MUFU.EX2 R156, R156 ;  /* 0x0000009c009c7308 */ /* 0x000ff00000000800 */
[----:B------:R-:W-:Y:S01]  /*bb90*/  MUFU.EX2 R157, R157 ;  /* 0x0000009d009d7308 */ /* 0x000fe20000000800 */
[----:B-1----:R-:W-:-:S07]  /*bba0*/  FMNMX.FTZ R3, R3, R181, !PT ;  /* 0x000000b503037209 */ /* 0x002fce0007810000 */
[----:B------:R-:W-:Y:S01]  /*bbb0*/  MUFU.EX2 R160, R160 ;  /* 0x000000a000a07308 */ /* 0x000fe20000000800 */
[----:B------:R-:W1:Y:S07]  /*bbc0*/  SHFL.BFLY PT, R181, R3, 0x1, 0x1f ;  /* 0x0c201f0003b57f89 */ /* 0x000e6e00000e0000 */
[----:B------:R-:W-:Y:S08]  /*bbd0*/  MUFU.EX2 R161, R161 ;  /* 0x000000a100a17308 */ /* 0x000ff00000000800 */
[----:B------:R-:W-:Y:S08]  /*bbe0*/  MUFU.EX2 R164, R164 ;  /* 0x000000a400a47308 */ /* 0x000ff00000000800 */
[----:B------:R-:W-:Y:S01]  /*bbf0*/  MUFU.EX2 R165, R165 ;  /* 0x000000a500a57308 */ /* 0x000fe20000000800 */
[----:B-1----:R-:W-:-:S04]  /*bc00*/  FMNMX.FTZ R3, R3, R181, !PT ;  /* 0x000000b503037209 */ /* 0x002fc80007810000 */
[C---:B------:R-:W-:Y:S01]  /*bc10*/  FSETP.NEU.FTZ.AND P1, PT, R3.reuse, -INF , PT ;  /* 0xff8000000300780b */ /* 0x040fe20003f3d000 */
[C---:B0-----:R-:W-:Y:S02]  /*bc20*/  FMUL.FTZ R2, R3.reuse, UR10 ;  /* 0x0000000a03027c20 */ /* 0x041fe40008410000 */
[----:B------:R-:W-:Y:S01]  /*bc30*/  MUFU.EX2 R168, R168 ;  /* 0x000000a800a87308 */ /* 0x000fe20000000800 */
[----:B------:R-:W-:-:S05]  /*bc40*/  FSEL R181, R3, RZ, P1 ;  /* 0x000000ff03b57208 */ /* 0x000fca0000800000 */
[----:B------:R-:W-:Y:S01]  /*bc50*/  FADD.FTZ R21, -R181, R21 ;  /* 0x00000015b5157221 */ /* 0x000fe20000010100 */
[----:B------:R-:W-:Y:S01]  /*bc60*/  FMUL.FTZ R181, R0, UR10 ;  /* 0x0000000a00b57c20 */ /* 0x000fe20008410000 */
[----:B------:R-:W-:Y:S01]  /*bc70*/  FSEL R0, R2, RZ, P1 ;  /* 0x000000ff02007208 */ /* 0x000fe20000800000 */
[----:B------:R-:W-:Y:S01]  /*bc80*/  MUFU.EX2 R169, R169 ;  /* 0x000000a900a97308 */ /* 0x000fe20000000800 */
[----:B------:R-:W-:-:S03]  /*bc90*/  FMUL.FTZ R21, R21, UR10 ;  /* 0x0000000a15157c20 */ /* 0x000fc60008410000 */
        /* <DEDUP_REMOVED lines=18> */
[----:B0-----:R-:W-:-:S07]  /*bdc0*/  FFMA.FTZ R20, R2, R20, R152 ;  /* 0x0000001402147223 */ /* 0x001fce0000010098 */
[----:B------:R-:W0:Y:S01]  /*bdd0*/  MUFU.EX2 R0, R21 ;  /* 0x0000001500007308 */ /* 0x000e220000000800 */
[----:B------:R-:W-:-:S07]  /*bde0*/  FADD.FTZ R20, R153, R20 ;  /* 0x0000001499147221 */ /* 0x000fce0000010000 */
        /* <DEDUP_REMOVED lines=47> */
[----:B-1----:R-:W-:-:S03]  /*c0e0*/  FADD.FTZ R21, R182, R20 ;  /* 0x00000014b6157221 */ /* 0x002fc60000010000 */
[----:B------:R-:W-:Y:S01]  /*c0f0*/  FADD.FTZ R20, R186, R5 ;  /* 0x00000005ba147221 */ /* 0x000fe20000010000 */
[----:B--2---:R-:W-:Y:S01]  /*c100*/  FADD.FTZ R5, R183, R21 ;  /* 0x00000015b7057221 */ /* 0x004fe20000010000 */
[----:B------:R-:W-:Y:S06]  /*c110*/  @!P0 BRA `(.L_x_1299) ;  /* 0x0000000000048947 */ /* 0x000fec0003800000 */
[----:B------:R-:W-:Y:S01]  /*c120*/  BPT.TRAP 0x1 ;  /* 0x000000040000795c */ /* 0x000fe20000300000 */
.L_x_1299:
[----:B------:R-:W0:Y:S01]  /*c130*/  S2UR UR6, SR_CgaCtaId ;  /* 0x00000000000679c3 */ /* 0x000e220000008800 */
[----:B------:R-:W-:Y:S01]  /*c140*/  R2UR UR4, R200 ;  /* 0x00000000c80472ca */ /* 0x000fe200000e0000 */
[----:B------:R-:W-:Y:S01]  /*c150*/  UIADD3 UR5, UR5, 0x30860, URZ ;  /* 0x0003086005057890 */ /* 0x000fe2000fffe03f */
[----:B------:R-:W-:Y:S01]  /*c160*/  F2FP.BF16.F32.PACK_AB R196, R153, R152 ;  /* 0x0000009899c4723e */ /* 0x000fe200000010ff */
[----:B------:R-:W-:Y:S01]  /*c170*/  IMAD.MOV.U32 R21, RZ, RZ, R3 ;  /* 0x000000ffff157224 */ /* 0x000fe200078e0003 */
[----:B------:R-:W-:Y:S01]  /*c180*/  F2FP.BF16.F32.PACK_AB R197, R155, R154 ;  /* 0x0000009a9bc5723e */ /* 0x000fe200000010ff */
[----:B------:R-:W-:Y:S01]  /*c190*/  IMAD.MOV.U32 R224, RZ, RZ, R4 ;  /* 0x000000ffffe07224 */ /* 0x000fe200078e0004 */
[----:B------:R-:W-:Y:S02]  /*c1a0*/  F2FP.BF16.F32.PACK_AB R198, R157, R156 ;  /* 0x0000009c9dc6723e */ /* 0x000fe400000010ff */
[----:B------:R-:W-:Y:S02]  /*c1b0*/  F2FP.BF16.F32.PACK_AB R199, R159, R158 ;  /* 0x0000009e9fc7723e */ /* 0x000fe400000010ff */
[----:B------:R-:W-:-:S02]  /*c1c0*/  F2FP.BF16.F32.PACK_AB R192, R161, R160 ;  /* 0x000000a0a1c0723e */ /* 0x000fc400000010ff */
[----:B------:R-:W-:Y:S02]  /*c1d0*/  F2FP.BF16.F32.PACK_AB R193, R163, R162 ;  /* 0x000000a2a3c1723e */ /* 0x000fe400000010ff */
[----:B------:R-:W-:Y:S01]  /*c1e0*/  ISETP.GT.AND P1, PT, R225, UR4, PT ;  /* 0x00000004e1007c0c */ /* 0x000fe2000bf24270 */
[----:B------:R-:W-:Y:S01]  /*c1f0*/  UMOV UR4, UR39 ;  /* 0x0000002700047c82 */ /* 0x000fe20008000000 */
[----:B------:R-:W-:Y:S01]  /*c200*/  F2FP.BF16.F32.PACK_AB R194, R165, R164 ;  /* 0x000000a4a5c2723e */ /* 0x000fe200000010ff */
[----:B------:R-:W-:Y:S01]  /*c210*/  VIADD R225, R225, 0xffffffff ;  /* 0xffffffffe1e17836 */ /* 0x000fe20000000000 */
        /* <DEDUP_REMOVED lines=13> */
.L_x_1281:
        /* <DEDUP_REMOVED lines=131> */
.L_x_1301:
[----:B------:R-:W-:Y:S01]  /*cb20*/  ULEA UR5, UR39, UR40, 0x3 ;  /* 0x0000002827057291 */ /* 0x000fe2000f8e183f */
[----:B------:R-:W-:-:S05]  /*cb30*/  IMAD.U32 R0, RZ, RZ, UR38 ;  /* 0x00000026ff007e24 */ /* 0x000fca000f8e00ff */
[----:B------:R-:W-:-:S04]  /*cb40*/  SHF.L.U32 R0, R0, 0x1f, RZ ;  /* 0x0000001f00007819 */ /* 0x000fc800000006ff */
[----:B------:R0:W1:Y:S01]  /*cb50*/  SYNCS.PHASECHK.TRANS64.TRYWAIT P1, [UR5+0x30850], R0 ;  /* 0x03085000ff0075a7 */ /* 0x0000620008020145 */
[----:B------:R-:W-:Y:S05]  /*cb60*/  @!P0 BRA `(.L_x_1302) ;  /* 0x0000000000048947 */ /* 0x000fea0003800000 */
[----:B------:R-:W-:Y:S01]  /*cb70*/  BPT.TRAP 0x1 ;  /* 0x000000040000795c */ /* 0x000fe20000300000 */
.L_x_1302:
[----:B-1----:R-:W-:Y:S05]  /*cb80*/  @P1 BRA `(.L_x_1303) ;  /* 0x0000000000081947 */ /* 0x002fea0003800000 */
[----:B------:R-:W1:Y:S02]  /*cb90*/  SYNCS.PHASECHK.TRANS64.TRYWAIT P1, [UR5+0x30850], R0 ;  /* 0x03085000ff0075a7 */ /* 0x000e640008020145 */
[----:B-1----:R-:W-:Y:S05]  /*cba0*/  @!P1 BRA `(.L_x_1304) ;  /* 0x000000bc006c9947 */ /* 0x002fea0003800000 */
.L_x_1303:
[----:B------:R-:W-:Y:S01]  /*cbb0*/  UIADD3 UR40, UR40, 0x400, URZ ;  /* 0x0000040028287890 */ /* 0x000fe2000fffe03f */
[----:B------:R-:W-:Y:S01]  /*cbc0*/  WARPGROUP.ARRIVE ;  /* 0x00000000000079c5 */ /* 0x000fe20000000000 */
[----:B------:R-:W-:Y:S01]  /*cbd0*/  UMOV UR7, 0x40000040 ;  /* 0x4000004000077882 */ /* 0x000fe20000000000 */
[----:B-1----:R-:W1:Y:S01]  /*cbe0*/  SHFL.BFLY PT, R7, R20, 0x2, 0x1f ;  /* 0x0c401f0014077f89 */ /* 0x002e6200000e0000 */
[----:B------:R-:W-:Y:S01]  /*cbf0*/  USHF.R.U32.HI UR40, URZ, 0x4, UR40 ;  /* 0x000000043f287899 */ /* 0x000fe20008011628 */
[----:B------:R-:W-:Y:S02]  /*cc00*/  IMAD.MOV.U32 R6, RZ, RZ, RZ ;  /* 0x000000ffff067224 */ /* 0x000fe400078e00ff */
[----:B0-----:R-:W0:Y:S01]  /*cc10*/  SHFL.BFLY PT, R0, R5, 0x2, 0x1f ;  /* 0x0c401f0005007f89 */ /* 0x001e2200000e0000 */
[----:B------:R-:W-:Y:S01]  /*cc20*/  ULOP3.LUT UR40, UR40, 0x3fff, URZ, 0xc0, !UPT ;  /* 0x00003fff28287892 */ /* 0x000fe2000f8ec03f */
[----:B------:R-:W-:-:S03]  /*cc30*/  IMAD.U32 R13, RZ, RZ, UR10 ;  /* 0x0000000aff0d7e24 */ /* 0x000fc6000f8e00ff */
[----:B------:R-:W-:-:S04]  /*cc40*/  ULOP3.LUT UR4, UR40, 0x2000000, URZ, 0xfc, !UPT ;  /* 0x0200000028047892 */ /* 0x000fc8000f8efc3f */
[----:B------:R-:W-:-:S07]  /*cc50*/  ULEA UR4, UR39, UR4, 0xb ;  /* 0x0000000427047291 */ /* 0x000fce000f8e583f */
[----:B------:R-:W-:Y:S02]  /*cc60*/  UMOV UR6, UR4 ;  /* 0x0000000400067c82 */ /* 0x000fe40008000000 */
[----:B------:R-:W-:Y:S01]  /*cc70*/  HGMMA.64x256x16.F32.BF16 R24, R196, gdesc[UR4].tnspB, R24, gsb0 ;  /* 0x43e00004c4187df0 */ /* 0x000fe20008001818 */
[----:B------:R-:W-:Y:S01]  /*cc80*/  UIADD3 UR6, UR4, 0x80, URZ ;  /* 0x0000008004067890 */ /* 0x000fe2000fffe03f */
[----:B-1----:R-:W-:Y:S01]  /*cc90*/  FADD.FTZ R7, R7, R20 ;  /* 0x0000001407077221 */ /* 0x002fe20000010000 */
[----:B------:R-:W-:Y:S01]  /*cca0*/  UMOV UR7, 0x40000040 ;  /* 0x4000004000077882 */ /* 0x000fe20000000000 */
[----:B0-----:R-:W-:Y:S01]  /*ccb0*/  FADD.FTZ R2, R0, R5 ;  /* 0x0000000500027221 */ /* 0x001fe20000010000 */
[----:B------:R-:W-:Y:S02]  /*ccc0*/  IMAD.MOV.U32 R5, RZ, RZ, RZ ;  /* 0x000000ffff057224 */ /* 0x000fe400078e00ff */
[----:B------:R-:W0:Y:S04]  /*ccd0*/  SHFL.BFLY PT, R0, R7, 0x1, 0x1f ;  /* 0x0c201f0007007f89 */ /* 0x000e2800000e0000 */
[----:B------:R-:W1:Y:S01]  /*cce0*/  SHFL.BFLY PT, R9, R2, 0x1, 0x1f ;  /* 0x0c201f0002097f89 */ /* 0x000e6200000e0000 */
[----:B0-----:R-:W-:Y:S01]  /*ccf0*/  FADD.FTZ R11, R7, R0 ;  /* 0x00000000070b7221 */ /* 0x001fe20000010000 */
[----:B------:R-:W-:-:S02]  /*cd00*/  IMAD.U32 R7, RZ, RZ, UR10 ;  /* 0x0000000aff077e24 */ /* 0x000fc4000f8e00ff */
[----:B------:R-:W-:Y:S02]  /*cd10*/  IMAD.MOV.U32 R0, RZ, RZ, -0x800000 ;  /* 0xff800000ff007424 */ /* 0x000fe400078e00ff */
[----:B-1----:R-:W-:Y:S01]  /*cd20*/  FADD.FTZ R12, R2, R9 ;  /* 0x00000009020c7221 */ /* 0x002fe20000010000 */
[----:B------:R-:W-:Y:S01]  /*cd30*/  FSETP.NE.FTZ.AND P1, PT, R11, RZ, PT ;  /* 0x000000ff0b00720b */ /* 0x000fe20003f35000 */
[----:B------:R-:W-:-:S03]  /*cd40*/  IMAD.MOV.U32 R2, RZ, RZ, -0x800000 ;  /* 0xff800000ff027424 */ /* 0x000fc600078e00ff */
        /* <DEDUP_REMOVED lines=30> */
.L_x_1305:
[----:B------:R-:W2:Y:S01]  /*cf30*/  LDL.LU R3, [R1+0x14] ;  /* 0x0000140001037983 */ /* 0x000ea20000300800 */
[----:B------:R-:W-:Y:S01]  /*cf40*/  UIADD3 UR4, UR5, 0x30860, URZ ;  /* 0x0003086005047890 */ /* 0x000fe2000fffe03f */
[----:B------:R-:W0:Y:S01]  /*cf50*/  S2UR UR5, SR_CgaCtaId ;  /* 0x00000000000579c3 */ /* 0x000e220000008800 */
        /* <DEDUP_REMOVED lines=33> */
[----:B------:R-:W-:Y:S01]  /*d170*/  USEL UR4, URZ, 0x1, UP0 ;  /* 0x000000013f047887 */ /* 0x000fe20008000000 */
        /* <DEDUP_REMOVED lines=100> */
[----:B------:R-:W-:-:S02]  /*d7c0*/  USEL UR39, UR39, URZ, UP0 ;  /* 0x0000003f27277287 */ /* 0x000fc40008000000 */
[----:B------:R-:W-:Y:S01]  /*d7d0*/  ULOP3.LUT UR38, UR38, UR4, URZ, 0x3c, !UPT ;  /* 0x0000000426267292 */ /* 0x000fe2000f8e3c3f */
[----:B--2---:R-:W-:-:S13]  /*d7e0*/  R2UR UR6, R3 ;  /* 0x00000000030672ca */ /* 0x004fda00000e0000 */
[----:B------:R-:W-:-:S06]  /*d7f0*/  UIADD3 UR6, UR6, 0x1, URZ ;  /* 0x0000000106067890 */ /* 0x000fcc000fffe03f */
[----:B------:R-:W-:-:S05]  /*d800*/  IMAD.U32 R3, RZ, RZ, UR6 ;  /* 0x00000006ff037e24 */ /* 0x000fca000f8e00ff */
[----:B------:R0:W-:Y:S02]  /*d810*/  STL [R1+0x14], R3 ;  /* 0x0000140301007387 */ /* 0x0001e40000100800 */
.L_x_1227:
        /* <DEDUP_REMOVED lines=15> */
[----:B0-----:R-:W3:Y:S01]  /*d910*/  LDL R3, [R1+0x28] ;  /* 0x0000280001037983 */ /* 0x001ee20000100800 */
[----:B------:R-:W-:Y:S01]  /*d920*/  F2FP.BF16.F32.PACK_AB R7, R31, R30 ;  /* 0x0000001e1f07723e */ /* 0x000fe200000010ff */
[----:B------:R-:W-:Y:S01]  /*d930*/  ULDC.64 UR16, c[0x0][0xc00] ;  /* 0x0003000000107ab9 */ /* 0x000fe20000000a00 */
[----:B------:R-:W-:Y:S01]  /*d940*/  F2FP.BF16.F32.PACK_AB R10, R37, R36 ;  /* 0x00000024250a723e */ /* 0x000fe200000010ff */
[----:B------:R-:W-:Y:S01]  /*d950*/  ULDC.64 UR12, c[0x0][0xc00] ;  /* 0x00030000000c7ab9 */ /* 0x000fe20000000a00 */
[----:B------:R-:W-:Y:S01]  /*d960*/  F2FP.BF16.F32.PACK_AB R11, R39, R38 ;  /* 0x00000026270b723e */ /* 0x000fe200000010ff */
[----:B------:R-:W-:Y:S01]  /*d970*/  ULDC.64 UR14, c[0x0][0xc08] ;  /* 0x00030200000e7ab9 */ /* 0x000fe20000000a00 */
[----:B------:R-:W-:Y:S01]  /*d980*/  R2UR UR19, R202 ;  /* 0x00000000ca1372ca */ /* 0x000fe200000e0000 */
[----:B------:R-:W-:Y:S01]  /*d990*/  ULDC UR22, c[0x0][0xbe8] ;  /* 0x0002fa0000167ab9 */ /* 0x000fe20000000800 */
[----:B------:R-:W-:-:S02]  /*d9a0*/  R2UR UR18, R204 ;  /* 0x00000000cc1272ca */ /* 0x000fc400000e0000 */
[----:B------:R-:W-:Y:S01]  /*d9b0*/  R2UR UR26, R205 ;  /* 0x00000000cd1a72ca */ /* 0x000fe200000e0000 */
[----:B------:R-:W-:Y:S01]  /*d9c0*/  UMOV UR10, UR8 ;  /* 0x00000008000a7c82 */ /* 0x000fe20008000000 */
[----:B-1----:R-:W-:Y:S01]  /*d9d0*/  UMOV UR11, UR4 ;  /* 0x00000004000b7c82 */ /* 0x002fe20008000000 */
[----:B------:R-:W-:Y:S01]  /*d9e0*/  UISETP.NE.U32.AND UP0, UPT, UR14, URZ, UPT ;  /* 0x0000003f0e00728c */ /* 0x000fe2000bf05070 */
[----:B------:R-:W-:-:S03]  /*d9f0*/  ULDC UR4, c[0x0][0xad4] ;  /* 0x0002b50000047ab9 */ /* 0x000fc60000000800 */
[----:B------:R-:W-:-:S11]  /*da00*/  UISETP.NE.AND.EX UP0, UPT, UR15, URZ, UPT, UP0 ;  /* 0x0000003f0f00728c */ /* 0x000fd6000bf05300 */
[----:B------:R-:W-:Y:S01]  /*da10*/  @UP0 ULDC.64 UR14, c[0x0][0xc08] ;  /* 0x00030200000e0ab9 */ /* 0x000fe20000000a00 */
[----:B------:R-:W-:Y:S01]  /*da20*/  BAR.SYNC.DEFER_BLOCKING 0x1, 0x100 ;  /* 0x0044000000007b1d */ /* 0x000fe20000010000 */
[----:B--2---:R-:W-:Y:S01]  /*da30*/  R2UR UR9, R8 ;  /* 0x00000000080972ca */ /* 0x004fe200000e0000 */
[----:B---3--:R-:W-:-:S03]  /*da40*/  IMAD.WIDE R18, R3, R18, UR10 ;  /* 0x0000000a03127e25 */ /* 0x008fc6000f8e0212 */
[C---:B------:R-:W-:Y:S02]  /*da50*/  IADD3 R159, P0, R18.reuse, 0x40, RZ ;  /* 0x00000040129f7810 */ /* 0x040fe40007f1e0ff */
[C---:B------:R-:W-:Y:S02]  /*da60*/  LOP3.LUT R5, R18.reuse, 0x380, RZ, 0xc0, !PT ;  /* 0x0000038012057812 */ /* 0x040fe400078ec0ff */
[----:B------:R-:W-:-:S05]  /*da70*/  IADD3 R9, P1, R18, 0x20, RZ ;  /* 0x0000002012097810 */ /* 0x000fca0007f3e0ff */
[----:B------:R-:W-:Y:S01]  /*da80*/  UIMAD.WIDE UR12, UR9, 0x4, UR12 ;  /* 0x00000004090c78a5 */ /* 0x000fe2000f8e020c */
[----:B------:R-:W-:Y:S02]  /*da90*/  LOP3.LUT R158, R159, 0x380, RZ, 0xc0, !PT ;  /* 0x000003809f9e7812 */ /* 0x000fe400078ec0ff */
[----:B------:R-:W-:Y:S02]  /*daa0*/  SHF.R.U64 R5, R5, 0x3, RZ ;  /* 0x0000000305057819 */ /* 0x000fe400000012ff */
[----:B------:R-:W-:Y:S02]  /*dab0*/  LOP3.LUT R8, R9, 0x380, RZ, 0xc0, !PT ;  /* 0x0000038009087812 */ /* 0x000fe400078ec0ff */
[----:B------:R-:W-:Y:S02]  /*dac0*/  SHF.R.U64 R158, R158, 0x3, RZ ;  /* 0x000000039e9e7819 */ /* 0x000fe400000012ff */
[C---:B------:R-:W-:Y:S02]  /*dad0*/  IADD3 R167, P5, R18.reuse, 0x4040, RZ ;  /* 0x0000404012a77810 */ /* 0x040fe40007fbe0ff */
[----:B------:R-:W-:-:S02]  /*dae0*/  IADD3 R3, P2, R18, 0x4060, RZ ;  /* 0x0000406012037810 */ /* 0x000fc40007f5e0ff */
[----:B------:R-:W-:Y:S02]  /*daf0*/  IADD3 R163, P3, R18, 0x4000, RZ ;  /* 0x0000400012a37810 */ /* 0x000fe40007f7e0ff */
[----:B------:R-:W-:Y:S01]  /*db00*/  LOP3.LUT R4, R5, R18, RZ, 0x3c, !PT ;  /* 0x0000001205047212 */ /* 0x000fe200078e3cff */
[--C-:B------:R-:W-:Y:S01]  /*db10*/  IMAD.MOV.U32 R5, RZ, RZ, R19.reuse ;  /* 0x000000ffff057224 */ /* 0x100fe200078e0013 */
[----:B------:R-:W-:Y:S02]  /*db20*/  SHF.R.U64 R8, R8, 0x3, RZ ;  /* 0x0000000308087819 */ /* 0x000fe400000012ff */
[----:B------:R-:W-:Y:S02]  /*db30*/  IADD3 R161, P4, R18, 0x60, RZ ;  /* 0x0000006012a17810 */ /* 0x000fe40007f9e0ff */
[----:B------:R-:W-:Y:S01]  /*db40*/  LOP3.LUT R158, R158, R159, RZ, 0x3c, !PT ;  /* 0x0000009f9e9e7212 */ /* 0x000fe200078e3cff */
[----:B------:R-:W-:Y:S01]  /*db50*/  IMAD.X R159, RZ, RZ, R19, P0 ;  /* 0x000000ffff9f7224 */ /* 0x000fe200000e0613 */
[----:B------:R-:W-:-:S02]  /*db60*/  IADD3 R165, P6, R18, 0x4020, RZ ;  /* 0x0000402012a57810 */ /* 0x000fc40007fde0ff */
[----:B------:R-:W-:Y:S02]  /*db70*/  LOP3.LUT R166, R167, 0x380, RZ, 0xc0, !PT ;  /* 0x00000380a7a67812 */ /* 0x000fe400078ec0ff */
[----:B------:R-:W-:Y:S02]  /*db80*/  LOP3.LUT R12, R3, 0x380, RZ, 0xc0, !PT ;  /* 0x00000380030c7812 */ /* 0x000fe400078ec0ff */
[----:B------:R-:W-:Y:S02]  /*db90*/  LOP3.LUT R162, R163, 0x380, RZ, 0xc0, !PT ;  /* 0x00000380a3a27812 */ /* 0x000fe400078ec0ff */
[----:B------:R-:W-:Y:S02]  /*dba0*/  IADD3 R15, P0, R18, 0x8020, RZ ;  /* 0x00008020120f7810 */ /* 0x000fe40007f1e0ff */
[----:B------:R-:W-:Y:S01]  /*dbb0*/  LOP3.LUT R8, R8, R9, RZ, 0x3c, !PT ;  /* 0x0000000908087212 */ /* 0x000fe200078e3cff */
[----:B------:R-:W-:Y:S01]  /*dbc0*/  IMAD.X R9, RZ, RZ, R19, P1 ;  /* 0x000000ffff097224 */ /* 0x000fe200008e0613 */
[----:B------:R-:W-:-:S02]  /*dbd0*/  LOP3.LUT R160, R161, 0x380, RZ, 0xc0, !PT ;  /* 0x00000380a1a07812 */ /* 0x000fc400078ec0ff */
[----:B------:R-:W-:Y:S02]  /*dbe0*/  LOP3.LUT R164, R165, 0x380, RZ, 0xc0, !PT ;  /* 0x00000380a5a47812 */ /* 0x000fe400078ec0ff */
[----:B------:R-:W-:Y:S02]  /*dbf0*/  MOV R13, R4 ;  /* 0x00000004000d7202 */ /* 0x000fe40000000f00 */
[----:B------:R-:W-:Y:S02]  /*dc00*/  F2FP.BF16.F32.PACK_AB R4, R25, R24 ;  /* 0x000000181904723e */ /* 0x000fe400000010ff */
[----:B------:R-:W-:Y:S02]  /*dc10*/  F2FP.BF16.F32.PACK_AB R5, R27, R26 ;  /* 0x0000001a1b05723e */ /* 0x000fe400000010ff */
[----:B------:R-:W-:Y:S02]  /*dc20*/  SHF.R.U64 R166, R166, 0x3, RZ ;  /* 0x00000003a6a67819 */ /* 0x000fe400000012ff */
[----:B------:R-:W-:Y:S01]  /*dc30*/  SHF.R.U64 R12, R12, 0x3, RZ ;  /* 0x000000030c0c7819 */ /* 0x000fe200000012ff */
[----:B------:R0:W-:Y:S01]  /*dc40*/  STSM.16.M88.4 [R13], R4 ;  /* 0x000000040d007844 */ /* 0x0001e20000000200 */
[----:B------:R-:W-:-:S02]  /*dc50*/  IADD3 R169, P1, R18, 0x8000, RZ ;  /* 0x0000800012a97810 */ /* 0x000fc40007f3e0ff */
[----:B------:R-:W-:Y:S02]  /*dc60*/  SHF.R.U64 R162, R162, 0x3, RZ ;  /* 0x00000003a2a27819 */ /* 0x000fe400000012ff */
[----:B------:R-:W-:Y:S02]  /*dc70*/  LOP3.LUT R14, R15, 0x380, RZ, 0xc0, !PT ;  /* 0x000003800f0e7812 */ /* 0x000fe400078ec0ff */
[----:B------:R-:W-:Y:S02]  /*dc80*/  SHF.R.U64 R160, R160, 0x3, RZ ;  /* 0x00000003a0a07819 */ /* 0x000fe400000012ff */
[----:B------:R-:W-:Y:S02]  /*dc90*/  SHF.R.U64 R164, R164, 0x3, RZ ;  /* 0x00000003a4a47819 */ /* 0x000fe400000012ff */
[----:B------:R-:W-:Y:S01]  /*dca0*/  LOP3.LUT R166, R166, R167, RZ, 0x3c, !PT ;  /* 0x000000a7a6a67212 */ /* 0x000fe200078e3cff */
[----:B------:R-:W-:Y:S01]  /*dcb0*/  IMAD.X R167, RZ, RZ, R19, P5 ;  /* 0x000000ffffa77224 */ /* 0x000fe200028e0613 */
[----:B------:R-:W-:-:S02]  /*dcc0*/  LOP3.LUT R12, R12, R3, RZ, 0x3c, !PT ;  /* 0x000000030c0c7212 */ /* 0x000fc400078e3cff */
[----:B------:R-:W-:Y:S01]  /*dcd0*/  LOP3.LUT R168, R169, 0x380, RZ, 0xc0, !PT ;  /* 0x00000380a9a87812 */ /* 0x000fe200078ec0ff */
[--C-:B0-----:R-:W-:Y:S01]  /*dce0*/  IMAD.X R13, RZ, RZ, R19.reuse, P2 ;  /* 0x000000ffff0d7224 */ /* 0x101fe200010e0613 */
[----:B------:R-:W-:Y:S01]  /*dcf0*/  LOP3.LUT R162, R162, R163, RZ, 0x3c, !PT ;  /* 0x000000a3a2a27212 */ /* 0x000fe200078e3cff */
[--C-:B------:R-:W-:Y:S01]  /*dd00*/  IMAD.X R163, RZ, RZ, R19.reuse, P3 ;  /* 0x000000ffffa37224 */ /* 0x100fe200018e0613 */
[----:B------:R-:W-:Y:S02]  /*dd10*/  MOV R3, R8 ;  /* 0x0000000800037202 */ /* 0x000fe40000000f00 */
[----:B------:R-:W-:Y:S02]  /*dd20*/  SHF.R.U64 R14, R14, 0x3, RZ ;  /* 0x000000030e0e7819 */ /* 0x000fe400000012ff */
[----:B------:R-:W-:Y:S01]  /*dd30*/  LOP3.LUT R160, R160, R161, RZ, 0x3c, !PT ;  /* 0x000000a1a0a07212 */ /* 0x000fe200078e3cff */
[----:B------:R-:W-:Y:S01]  /*dd40*/  IMAD.X R161, RZ, RZ, R19, P4 ;  /* 0x000000ffffa17224 */ /* 0x000fe200020e0613 */
[----:B------:R-:W-:-:S02]  /*dd50*/  F2FP.BF16.F32.PACK_AB R8, R33, R32 ;  /* 0x000000202108723e */ /* 0x000fc400000010ff */
[----:B------:R-:W-:Y:S02]  /*dd60*/  F2FP.BF16.F32.PACK_AB R9, R35, R34 ;  /* 0x000000222309723e */ /* 0x000fe400000010ff */
[----:B------:R-:W-:Y:S02]  /*dd70*/  IADD3 R20, P5, R18, 0xc020, RZ ;  /* 0x0000c02012147810 */ /* 0x000fe40007fbe0ff */
[----:B------:R-:W-:Y:S01]  /*dd80*/  LOP3.LUT R164, R164, R165, RZ, 0x3c, !PT ;  /* 0x000000a5a4a47212 */ /* 0x000fe200078e3cff */
[----:B------:R-:W-:Y:S01]  /*dd90*/  IMAD.X R165, RZ, RZ, R19, P6 ;  /* 0x000000ffffa57224 */ /* 0x000fe200030e0613 */
[C---:B------:R-:W-:Y:S01]  /*dda0*/  IADD3 R155, P3, R18.reuse, 0x8060, RZ ;  /* 0x00008060129b7810 */ /* 0x040fe20007f7e0ff */
[----:B------:R0:W-:Y:S01]  /*ddb0*/  STSM.16.M88.4 [R3], R8 ;  /* 0x0000000803007844 */ /* 0x0001e20000000200 */
[----:B------:R-:W-:Y:S02]  /*ddc0*/  IADD3 R153, P2, R18, 0xc040, RZ ;  /* 0x0000c04012997810 */ /* 0x000fe40007f5e0ff */
[----:B------:R-:W-:-:S02]  /*ddd0*/  SHF.R.U64 R168, R168, 0x3, RZ ;  /* 0x00000003a8a87819 */ /* 0x000fc400000012ff */
[----:B------:R-:W-:Y:S02]  /*dde0*/  IADD3 R171, P4, R18, 0x8040, RZ ;  /* 0x0000804012ab7810 */ /* 0x000fe40007f9e0ff */
[----:B------:R-:W-:Y:S01]  /*ddf0*/  LOP3.LUT R14, R14, R15, RZ, 0x3c, !PT ;  /* 0x0000000f0e0e7212 */ /* 0x000fe200078e3cff */
[----:B------:R-:W-:Y:S01]  /*de00*/  IMAD.X R15, RZ, RZ, R19, P0 ;  /* 0x000000ffff0f7224 */ /* 0x000fe200000e0613 */
[----:B------:R-:W-:Y:S02]  /*de10*/  IADD3 R157, P6, R18, 0xc000, RZ ;  /* 0x0000c000129d7810 */ /* 0x000fe40007fde0ff */
[----:B------:R-:W-:Y:S02]  /*de20*/  LOP3.LUT R21, R20, 0x380, RZ, 0xc0, !PT ;  /* 0x0000038014157812 */ /* 0x000fe400078ec0ff */
[----:B------:R-:W-:Y:S02]  /*de30*/  LOP3.LUT R154, R155, 0x380, RZ, 0xc0, !PT ;  /* 0x000003809b9a7812 */ /* 0x000fe400078ec0ff */
[----:B------:R-:W-:-:S02]  /*de40*/  LOP3.LUT R152, R153, 0x380, RZ, 0xc0, !PT ;  /* 0x0000038099987812 */ /* 0x000fc400078ec0ff */
[----:B------:R-:W-:Y:S02]  /*de50*/  MOV R159, R158 ;  /* 0x0000009e009f7202 */ /* 0x000fe40000000f00 */
[----:B------:R-:W-:Y:S02]  /*de60*/  F2FP.BF16.F32.PACK_AB R4, R41, R40 ;  /* 0x000000282904723e */ /* 0x000fe400000010ff */
[----:B------:R-:W-:Y:S02]  /*de70*/  F2FP.BF16.F32.PACK_AB R5, R43, R42 ;  /* 0x0000002a2b05723e */ /* 0x000fe400000010ff */
[----:B------:R-:W-:Y:S02]  /*de80*/  F2FP.BF16.F32.PACK_AB R6, R45, R44 ;  /* 0x0000002c2d06723e */ /* 0x000fe400000010ff */
[----:B------:R-:W-:Y:S02]  /*de90*/  F2FP.BF16.F32.PACK_AB R7, R47, R46 ;  /* 0x0000002e2f07723e */ /* 0x000fe400000010ff */
[----:B------:R-:W-:Y:S01]  /*dea0*/  LOP3.LUT R168, R168, R169, RZ, 0x3c, !PT ;  /* 0x000000a9a8a87212 */ /* 0x000fe200078e3cff */
[----:B------:R-:W-:Y:S01]  /*deb0*/  IMAD.X R169, RZ, RZ, R19, P1 ;  /* 0x000000ffffa97224 */ /* 0x000fe200008e0613 */
[----:B------:R-:W-:Y:S01]  /*dec0*/  LOP3.LUT R170, R171, 0x380, RZ, 0xc0, !PT ;  /* 0x00000380abaa7812 */ /* 0x000fe200078ec0ff */
[----:B------:R1:W-:Y:S01]  /*ded0*/  STSM.16.M88.4 [R159], R4 ;  /* 0x000000049f007844 */ /* 0x0003e20000000200 */
[----:B------:R-:W-:-:S02]  /*dee0*/  MOV R160, R160 ;  /* 0x000000a000a07202 */ /* 0x000fc40000000f00 */
[----:B0-----:R-:W-:Y:S02]  /*def0*/  F2FP.BF16.F32.PACK_AB R8, R49, R48 ;  /* 0x000000303108723e */ /* 0x001fe400000010ff */
[----:B------:R-:W-:Y:S02]  /*df00*/  F2FP.BF16.F32.PACK_AB R9, R51, R50 ;  /* 0x000000323309723e */ /* 0x000fe400000010ff */
[----:B------:R-:W-:Y:S02]  /*df10*/  F2FP.BF16.F32.PACK_AB R10, R53, R52 ;  /* 0x00000034350a723e */ /* 0x000fe400000010ff */
[----:B------:R-:W-:Y:S02]  /*df20*/  F2FP.BF16.F32.PACK_AB R11, R55, R54 ;  /* 0x00000036370b723e */ /* 0x000fe400000010ff */
[----:B------:R-:W-:Y:S02]  /*df30*/  LOP3.LUT R156, R157, 0x380, RZ, 0xc0, !PT ;  /* 0x000003809d9c7812 */ /* 0x000fe400078ec0ff */
[----:B------:R-:W-:Y:S01]  /*df40*/  SHF.R.U64 R21, R21, 0x3, RZ ;  /* 0x0000000315157819 */ /* 0x000fe200000012ff */
[----:B------:R0:W-:Y:S01]  /*df50*/  STSM.16.M88.4 [R160], R8 ;  /* 0x00000008a0007844 */ /* 0x0001e20000000200 */
[----:B------:R-:W-:-:S02]  /*df60*/  IADD3 R3, P1, R18, 0xc060, RZ ;  /* 0x0000c06012037810 */ /* 0x000fc40007f3e0ff */
[----:B------:R-:W-:Y:S02]  /*df70*/  SHF.R.U64 R154, R154, 0x3, RZ ;  /* 0x000000039a9a7819 */ /* 0x000fe400000012ff */
[----:B------:R-:W-:Y:S02]  /*df80*/  SHF.R.U64 R152, R152, 0x3, RZ ;  /* 0x0000000398987819 */ /* 0x000fe400000012ff */
[----:B------:R-:W-:Y:S02]  /*df90*/  MOV R158, R12 ;  /* 0x0000000c009e7202 */ /* 0x000fe40000000f00 */
[----:B------:R-:W-:Y:S02]  /*dfa0*/  MOV R22, R14 ;  /* 0x0000000e00167202 */ /* 0x000fe40000000f00 */
[----:B------:R-:W-:Y:S02]  /*dfb0*/  SHF.R.U64 R170, R170, 0x3, RZ ;  /* 0x00000003aaaa7819 */ /* 0x000fe400000012ff */
[----:B------:R-:W-:-:S02]  /*dfc0*/  MOV R162, R162 ;  /* 0x000000a200a27202 */ /* 0x000fc40000000f00 */
[----:B------:R-:W-:Y:S02]  /*dfd0*/  F2FP.BF16.F32.PACK_AB R12, R57, R56 ;  /* 0x00000038390c723e */ /* 0x000fe400000010ff */
[----:B------:R-:W-:Y:S02]  /*dfe0*/  F2FP.BF16.F32.PACK_AB R13, R59, R58 ;  /* 0x0000003a3b0d723e */ /* 0x000fe400000010ff */
[----:B------:R-:W-:Y:S02]  /*dff0*/  F2FP.BF16.F32.PACK_AB R14, R61, R60 ;  /* 0x0000003c3d0e723e */ /* 0x000fe400000010ff */
[----:B------:R-:W-:Y:S02]  /*e000*/  F2FP.BF16.F32.PACK_AB R15, R63, R62 ;  /* 0x0000003e3f0f723e */ /* 0x000fe400000010ff */
[----:B------:R-:W-:Y:S02]  /*e010*/  SHF.R.U64 R156, R156, 0x3, RZ ;  /* 0x000000039c9c7819 */ /* 0x000fe400000012ff */
[----:B------:R-:W-:Y:S01]  /*e020*/  MOV R164, R164 ;  /* 0x000000a400a47202 */ /* 0x000fe20000000f00 */
[----:B------:R2:W-:Y:S01]  /*e030*/  STSM.16.M88.4 [R162], R12 ;  /* 0x0000000ca2007844 */ /* 0x0005e20000000200 */
[----:B-1----:R-:W-:-:S02]  /*e040*/  F2FP.BF16.F32.PACK_AB R4, R65, R64 ;  /* 0x000000404104723e */ /* 0x002fc400000010ff */
        /* <DEDUP_REMOVED lines=20> */
[----:B------:R-:W-:Y:S01]  /*e190*/  SHF.R.U64 R18, R18, 0x3, RZ ;  /* 0x0000000312127819 */ /* 0x000fe200000012ff */
[----:B------:R0:W-:Y:S01]  /*e1a0*/  STSM.16.M88.4 [R166], R8 ;  /* 0x00000008a6007844 */ /* 0x0001e20000000200 */
[----:B------:R-:W-:Y:S01]  /*e1b0*/  F2FP.BF16.F32.PACK_AB R160, R81, R80 ;  /* 0x0000005051a0723e */ /* 0x000fe200000010ff */
[----:B------:R-:W-:Y:S01]  /*e1c0*/  IMAD.X R19, RZ, RZ, R19, P1 ;  /* 0x000000ffff137224 */ /* 0x000fe200008e0613 */
[----:B------:R-:W-:-:S02]  /*e1d0*/  F2FP.BF16.F32.PACK_AB R161, R83, R82 ;  /* 0x0000005253a1723e */ /* 0x000fc400000010ff */
[----:B--2---:R-:W-:Y:S02]  /*e1e0*/  F2FP.BF16.F32.PACK_AB R162, R85, R84 ;  /* 0x0000005455a2723e */ /* 0x004fe400000010ff */
[----:B------:R-:W-:Y:S02]  /*e1f0*/  F2FP.BF16.F32.PACK_AB R163, R87, R86 ;  /* 0x0000005657a3723e */ /* 0x000fe400000010ff */
[----:B------:R-:W-:Y:S02]  /*e200*/  MOV R168, R168 ;  /* 0x000000a800a87202 */ /* 0x000fe40000000f00 */
[----:B-1----:R-:W-:Y:S01]  /*e210*/  F2FP.BF16.F32.PACK_AB R164, R89, R88 ;  /* 0x0000005859a4723e */ /* 0x002fe200000010ff */
[----:B------:R1:W-:Y:S01]  /*e220*/  STSM.16.M88.4 [R158], R160 ;  /* 0x000000a09e007844 */ /* 0x0003e20000000200 */
[----:B------:R-:W-:Y:S02]  /*e230*/  F2FP.BF16.F32.PACK_AB R165, R91, R90 ;  /* 0x0000005a5ba5723e */ /* 0x000fe400000010ff */
[----:B------:R-:W-:-:S02]  /*e240*/  F2FP.BF16.F32.PACK_AB R167, R95, R94 ;  /* 0x0000005e5fa7723e */ /* 0x000fc400000010ff */
[----:B0-----:R-:W-:Y:S02]  /*e250*/  F2FP.BF16.F32.PACK_AB R166, R93, R92 ;  /* 0x0000005c5da6723e */ /* 0x001fe400000010ff */
[----:B------:R-:W-:Y:S02]  /*e260*/  MOV R20, R20 ;  /* 0x0000001400147202 */ /* 0x000fe40000000f00 */
[----:B------:R-:W-:Y:S01]  /*e270*/  MOV R169, R154 ;  /* 0x0000009a00a97202 */ /* 0x000fe20000000f00 */
[----:B------:R-:W-:Y:S01]  /*e280*/  STSM.16.M88.4 [R168], R164 ;  /* 0x000000a4a8007844 */ /* 0x000fe20000000200 */
[----:B------:R-:W-:Y:S02]  /*e290*/  MOV R21, R152 ;  /* 0x0000009800157202 */ /* 0x000fe40000000f00 */
[----:B------:R-:W-:Y:S02]  /*e2a0*/  F2FP.BF16.F32.PACK_AB R12, R97, R96 ;  /* 0x00000060610c723e */ /* 0x000fe400000010ff */
[----:B------:R-:W-:-:S02]  /*e2b0*/  F2FP.BF16.F32.PACK_AB R13, R99, R98 ;  /* 0x00000062630d723e */ /* 0x000fc400000010ff */
[----:B------:R-:W-:Y:S02]  /*e2c0*/  F2FP.BF16.F32.PACK_AB R14, R101, R100 ;  /* 0x00000064650e723e */ /* 0x000fe400000010ff */
[----:B------:R-:W-:Y:S02]  /*e2d0*/  F2FP.BF16.F32.PACK_AB R15, R103, R102 ;  /* 0x00000066670f723e */ /* 0x000fe400000010ff */
[----:B------:R-:W-:Y:S02]  /*e2e0*/  LOP3.LUT R18, R18, R3, RZ, 0x3c, !PT ;  /* 0x0000000312127212 */ /* 0x000fe400078e3cff */
[----:B------:R-:W-:Y:S01]  /*e2f0*/  MOV R170, R170 ;  /* 0x000000aa00aa7202 */ /* 0x000fe20000000f00 */
[----:B------:R0:W-:Y:S01]  /*e300*/  STSM.16.M88.4 [R22], R12 ;  /* 0x0000000c16007844 */ /* 0x0001e20000000200 */
[----:B------:R-:W-:Y:S02]  /*e310*/  F2FP.BF16.F32.PACK_AB R152, R105, R104 ;  /* 0x000000686998723e */ /* 0x000fe400000010ff */
[----:B------:R-:W-:-:S02]  /*e320*/  F2FP.BF16.F32.PACK_AB R153, R107, R106 ;  /* 0x0000006a6b99723e */ /* 0x000fc400000010ff */
[----:B------:R-:W-:Y:S02]  /*e330*/  F2FP.BF16.F32.PACK_AB R154, R109, R108 ;  /* 0x0000006c6d9a723e */ /* 0x000fe400000010ff */
[----:B------:R-:W-:Y:S02]  /*e340*/  F2FP.BF16.F32.PACK_AB R155, R111, R110 ;  /* 0x0000006e6f9b723e */ /* 0x000fe400000010ff */
[----:B------:R-:W-:Y:S02]  /*e350*/  MOV R3, R156 ;  /* 0x0000009c00037202 */ /* 0x000fe40000000f00 */
[----:B------:R-:W-:Y:S01]  /*e360*/  F2FP.BF16.F32.PACK_AB R156, R113, R112 ;  /* 0x00000070719c723e */ /* 0x000fe200000010ff */
[----:B------:R2:W-:Y:S01]  /*e370*/  STSM.16.M88.4 [R170], R152 ;  /* 0x00000098aa007844 */ /* 0x0005e20000000200 */
[----:B------:R-:W-:Y:S02]  /*e380*/  F2FP.BF16.F32.PACK_AB R157, R115, R114 ;  /* 0x00000072739d723e */ /* 0x000fe400000010ff */
[----:B-1----:R-:W-:-:S02]  /*e390*/  F2FP.BF16.F32.PACK_AB R158, R117, R116 ;  /* 0x00000074759e723e */ /* 0x002fc400000010ff */
[----:B------:R-:W-:Y:S02]  /*e3a0*/  F2FP.BF16.F32.PACK_AB R159, R119, R118 ;  /* 0x00000076779f723e */ /* 0x000fe400000010ff */
[----:B------:R-:W-:Y:S02]  /*e3b0*/  F2FP.BF16.F32.PACK_AB R4, R121, R120 ;  /* 0x000000787904723e */ /* 0x000fe400000010ff */
[----:B------:R-:W-:Y:S01]  /*e3c0*/  F2FP.BF16.F32.PACK_AB R5, R123, R122 ;  /* 0x0000007a7b05723e */ /* 0x000fe200000010ff */
[----:B------:R-:W-:Y:S01]  /*e3d0*/  STSM.16.M88.4 [R169], R156 ;  /* 0x0000009ca9007844 */ /* 0x000fe20000000200 */
[----:B------:R-:W-:Y:S02]  /*e3e0*/  F2FP.BF16.F32.PACK_AB R6, R125, R124 ;  /* 0x0000007c7d06723e */ /* 0x000fe400000010ff */
[----:B------:R-:W-:Y:S02]  /*e3f0*/  F2FP.BF16.F32.PACK_AB R7, R127, R126 ;  /* 0x0000007e7f07723e */ /* 0x000fe400000010ff */
[----:B------:R-:W-:-:S02]  /*e400*/  F2FP.BF16.F32.PACK_AB R8, R129, R128 ;  /* 0x000000808108723e */ /* 0x000fc400000010ff */
[----:B------:R-:W-:Y:S01]  /*e410*/  F2FP.BF16.F32.PACK_AB R9, R131, R130 ;  /* 0x000000828309723e */ /* 0x000fe200000010ff */
[----:B------:R1:W-:Y:S01]  /*e420*/  STSM.16.M88.4 [R3], R4 ;  /* 0x0000000403007844 */ /* 0x0003e20000000200 */
[----:B------:R-:W-:Y:S02]  /*e430*/  F2FP.BF16.F32.PACK_AB R10, R133, R132 ;  /* 0x00000084850a723e */ /* 0x000fe400000010ff */
[----:B------:R-:W-:Y:S02]  /*e440*/  F2FP.BF16.F32.PACK_AB R11, R135, R134 ;  /* 0x00000086870b723e */ /* 0x000fe400000010ff */
[----:B0-----:R-:W-:Y:S02]  /*e450*/  F2FP.BF16.F32.PACK_AB R12, R137, R136 ;  /* 0x00000088890c723e */ /* 0x001fe400000010ff */
[----:B------:R-:W-:Y:S01]  /*e460*/  F2FP.BF16.F32.PACK_AB R13, R139, R138 ;  /* 0x0000008a8b0d723e */ /* 0x000fe200000010ff */
[----:B------:R0:W-:Y:S01]  /*e470*/  STSM.16.M88.4 [R20], R8 ;  /* 0x0000000814007844 */ /* 0x0001e20000000200 */
[----:B------:R-:W-:-:S02]  /*e480*/  F2FP.BF16.F32.PACK_AB R14, R141, R140 ;  /* 0x0000008c8d0e723e */ /* 0x000fc400000010ff */
[----:B------:R-:W-:Y:S02]  /*e490*/  F2FP.BF16.F32.PACK_AB R15, R143, R142 ;  /* 0x0000008e8f0f723e */ /* 0x000fe400000010ff */
[----:B------:R-:W-:Y:S02]  /*e4a0*/  MOV R18, R18 ;  /* 0x0000001200127202 */ /* 0x000fe40000000f00 */
[----:B--2---:R-:W-:Y:S01]  /*e4b0*/  F2FP.BF16.F32.PACK_AB R152, R145, R144 ;  /* 0x000000909198723e */ /* 0x004fe200000010ff */
[----:B------:R2:W-:Y:S01]  /*e4c0*/  STSM.16.M88.4 [R21], R12 ;  /* 0x0000000c15007844 */ /* 0x0005e20000000200 */
[----:B------:R-:W-:Y:S01]  /*e4d0*/  F2FP.BF16.F32.PACK_AB R153, R147, R146 ;  /* 0x000000929399723e */ /* 0x000fe200000010ff */
[----:B-1----:R-:W-:Y:S01]  /*e4e0*/  IMAD.U32 R4, RZ, RZ, UR12 ;  /* 0x0000000cff047e24 */ /* 0x002fe2000f8e00ff */
[----:B------:R-:W-:Y:S01]  /*e4f0*/  F2FP.BF16.F32.PACK_AB R154, R149, R148 ;  /* 0x00000094959a723e */ /* 0x000fe200000010ff */
[----:B------:R-:W-:Y:S01]  /*e500*/  IMAD.U32 R5, RZ, RZ, UR13 ;  /* 0x0000000dff057e24 */ /* 0x000fe2000f8e00ff */
[----:B------:R-:W-:-:S02]  /*e510*/  F2FP.BF16.F32.PACK_AB R155, R151, R150 ;  /* 0x00000096979b723e */ /* 0x000fc400000010ff */
[----:B------:R-:W-:-:S03]  /*e520*/  ISETP.NE.U32.AND P0, PT, RZ, UR16, PT ;  /* 0x00000010ff007c0c */ /* 0x000fc6000bf05070 */
[----:B------:R2:W-:Y:S01]  /*e530*/  STSM.16.M88.4 [R18], R152 ;  /* 0x0000009812007844 */ /* 0x0005e20000000200 */
[----:B------:R-:W-:Y:S01]  /*e540*/  BAR.SYNC.DEFER_BLOCKING 0x1, 0x100 ;  /* 0x0044000000007b1d */ /* 0x000fe20000010000 */
[----:B------:R-:W-:-:S13]  /*e550*/  ISETP.NE.AND.EX P0, PT, RZ, UR17, PT, P0 ;  /* 0x00000011ff007c0c */ /* 0x000fda000bf05300 */
[----:B------:R1:W3:Y:S01]  /*e560*/  @P0 LDG.E R19, desc[UR36][R4.64] ;  /* 0x0000002404130981 */ /* 0x0002e2000c1e1900 */
[----:B------:R-:W-:Y:S01]  /*e570*/  PLOP3.LUT P4, PT, PT, PT, UP0, 0x80, 0x0 ;  /* 0x000000000000781c */ /* 0x000fe20003f8f008 */
[----:B------:R-:W-:-:S06]  /*e580*/  @UP0 UIMAD.WIDE UR14, UR9, 0x4, UR14 ;  /* 0x00000004090e08a5 */ /* 0x000fcc000f8e020e */
[----:B-1----:R-:W-:Y:S02]  /*e590*/  IMAD.U32 R4, RZ, RZ, UR14 ;  /* 0x0000000eff047e24 */ /* 0x002fe4000f8e00ff */
[----:B------:R-:W-:-:S05]  /*e5a0*/  IMAD.U32 R5, RZ, RZ, UR15 ;  /* 0x0000000fff057e24 */ /* 0x000fca000f8e00ff */
[----:B------:R1:W4:Y:S01]  /*e5b0*/  @P4 LDG.E R6, desc[UR36][R4.64] ;  /* 0x0000002404064981 */ /* 0x000322000c1e1900 */
[----:B------:R-:W-:Y:S01]  /*e5c0*/  UISETP.NE.AND UP0, UPT, UR19, URZ, UPT ;  /* 0x0000003f1300728c */ /* 0x000fe2000bf05270 */
[----:B------:R-:W-:Y:S01]  /*e5d0*/  VIADD R3, R23, UR60 ;  /* 0x0000003c17037c36 */ /* 0x000fe20008000000 */
[----:B------:R-:W-:Y:S02]  /*e5e0*/  UISETP.NE.AND UP1, UPT, UR22, 0x1, UPT ;  /* 0x000000011600788c */ /* 0x000fe4000bf25270 */
[----:B------:R-:W-:Y:S01]  /*e5f0*/  USEL UR4, UR19, UR4, UP0 ;  /* 0x0000000413047287 */ /* 0x000fe20008000000 */
[----:B------:R-:W-:Y:S01]  /*e600*/  UMOV UR25, 0x9b8 ;  /* 0x000009b800197882 */ /* 0x000fe20000000000 */
[----:B------:R-:W-:Y:S02]  /*e610*/  UISETP.NE.U32.AND UP0, UPT, UR16, URZ, UPT ;  /* 0x0000003f1000728c */ /* 0x000fe4000bf05070 */
[----:B------:R-:W-:Y:S01]  /*e620*/  PLOP3.LUT P1, PT, PT, PT, UP1, 0x80, 0x0 ;  /* 0x000000000000781c */ /* 0x000fe20003f2f018 */
[----:B------:R-:W-:Y:S01]  /*e630*/  UISETP.GT.AND UP2, UPT, UR4, 0x1, UPT ;  /* 0x000000010400788c */ /* 0x000fe2000bf44270 */
[----:B-1----:R-:W-:Y:S01]  /*e640*/  IMAD.MOV.U32 R5, RZ, RZ, R3 ;  /* 0x000000ffff057224 */ /* 0x002fe200078e0003 */
[----:B------:R-:W-:-:S02]  /*e650*/  UISETP.NE.AND.EX UP0, UPT, UR17, URZ, UPT, UP0 ;  /* 0x0000003f1100728c */ /* 0x000fc4000bf05300 */
[----:B------:R-:W-:Y:S01]  /*e660*/  USEL UR25, UR25, 0x978, UP2 ;  /* 0x0000097819197887 */ /* 0x000fe20009000000 */
[----:B------:R-:W-:Y:S01]  /*e670*/  UMOV UR4, URZ ;  /* 0x0000003f00047c82 */ /* 0x000fe20008000000 */
[----:B------:R-:W-:Y:S02]  /*e680*/  USHF.R.S32.HI UR14, URZ, 0x1f, UR9 ;  /* 0x0000001f3f0e7899 */ /* 0x000fe40008011409 */
[----:B------:R-:W-:Y:S01]  /*e690*/  USEL UR9, UR9, URZ, !UP0 ;  /* 0x0000003f09097287 */ /* 0x000fe2000c000000 */
[----:B------:R-:W-:Y:S01]  /*e6a0*/  @UP1 ULDC UR27, c[0x0][0xbec] ;  /* 0x0002fb00001b1ab9 */ /* 0x000fe20000000800 */
[----:B------:R-:W-:Y:S02]  /*e6b0*/  USEL UR23, UR18, URZ, UP2 ;  /* 0x0000003f12177287 */ /* 0x000fe40009000000 */
[----:B------:R-:W-:Y:S01]  /*e6c0*/  @P1 IMAD.HI.U32 R4, R3, UR27, RZ ;  /* 0x0000001b03041c27 */ /* 0x000fe2000f8e00ff */
[----:B------:R-:W-:-:S03]  /*e6d0*/  USEL UR24, UR14, URZ, !UP0 ;  /* 0x0000003f0e187287 */ /* 0x000fc6000c000000 */
[----:B------:R-:W-:Y:S01]  /*e6e0*/  ULDC.64 UR18, c[0x0][UR25+0x220] ;  /* 0x0000880019127abb */ /* 0x000fe20008000a00 */
[----:B------:R-:W-:Y:S01]  /*e6f0*/  ULDC.64 UR16, c[0x0][UR25+0x218] ;  /* 0x0000860019107abb */ /* 0x000fe20008000a00 */
[----:B------:R-:W-:Y:S01]  /*e700*/  UIMAD UR19, UR19, UR9, URZ ;  /* 0x00000009131372a4 */ /* 0x000fe2000f8e023f */
[----:B------:R-:W-:Y:S01]  /*e710*/  ULDC.64 UR20, c[0x0][UR25+0x228] ;  /* 0x00008a0019147abb */ /* 0x000fe20008000a00 */
[----:B------:R-:W-:Y:S01]  /*e720*/  @UP1 ULDC UR30, c[0x0][0xbf0] ;  /* 0x0002fc00001e1ab9 */ /* 0x000fe20000000800 */
[----:B------:R-:W-:Y:S01]  /*e730*/  UIMAD.WIDE.U32 UR14, UR16, UR26, URZ ;  /* 0x0000001a100e72a5 */ /* 0x000fe2000f8e003f */
[----:B------:R-:W-:Y:S01]  /*e740*/  @P1 SHF.R.U32.HI R5, RZ, UR30, R4 ;  /* 0x0000001eff051c19 */ /* 0x000fe20008011604 */
[----:B------:R-:W-:Y:S02]  /*e750*/  UIMAD UR26, UR17, UR26, URZ ;  /* 0x0000001a111a72a4 */ /* 0x000fe4000f8e023f */
[----:B------:R-:W-:Y:S02]  /*e760*/  UIMAD.WIDE.U32 UR28, UR20, UR23, URZ ;  /* 0x00000017141c72a5 */ /* 0x000fe4000f8e003f */
[----:B------:R-:W-:Y:S01]  /*e770*/  UIMAD.WIDE.U32 UR16, UR18, UR9, URZ ;  /* 0x00000009121072a5 */ /* 0x000fe2000f8e003f */
[----:B------:R-:W-:Y:S01]  /*e780*/  IMAD.MOV R4, RZ, RZ, -R5 ;  /* 0x000000ffff047224 */ /* 0x000fe200078e0a05 */
[----:B------:R-:W-:-:S02]  /*e790*/  UIMAD UR20, UR21, UR23, URZ ;  /* 0x00000017151472a4 */ /* 0x000fc4000f8e023f */
[----:B------:R-:W-:Y:S01]  /*e7a0*/  UIMAD UR19, UR18, UR24, UR19 ;  /* 0x00000018121372a4 */ /* 0x000fe2000f8e0213 */
[----:B0-----:R-:W-:Y:S01]  /*e7b0*/  IMAD.U32 R8, RZ, RZ, UR28 ;  /* 0x0000001cff087e24 */ /* 0x001fe2000f8e00ff */
[----:B------:R-:W-:Y:S01]  /*e7c0*/  UIADD3 UR20, UR29, UR20, URZ ;  /* 0x000000141d147290 */ /* 0x000fe2000fffe03f */
[----:B------:R-:W-:Y:S01]  /*e7d0*/  IMAD R7, R4, UR22, R3 ;  /* 0x0000001604077c24 */ /* 0x000fe2000f8e0203 */
[----:B------:R-:W-:Y:S02]  /*e7e0*/  UIADD3 UR19, UR17, UR19, URZ ;  /* 0x0000001311137290 */ /* 0x000fe4000fffe03f */
[----:B------:R-:W-:Y:S02]  /*e7f0*/  UIADD3 UR26, UR15, UR26, URZ ;  /* 0x0000001a0f1a7290 */ /* 0x000fe4000fffe03f */
[----:B------:R-:W-:Y:S01]  /*e800*/  IMAD.U32 R10, RZ, RZ, UR20 ;  /* 0x00000014ff0a7e24 */ /* 0x000fe2000f8e00ff */
[----:B---3--:R-:W-:-:S13]  /*e810*/  @P0 R2UR UR4, R19 ;  /* 0x00000000130402ca */ /* 0x008fda00000e0000 */
[----:B------:R-:W-:Y:S02]  /*e820*/  UIADD3 UR14, UP0, UP3, UR16, UR14, UR4 ;  /* 0x0000000e100e7290 */ /* 0x000fe4000fb1e004 */
[----:B------:R-:W-:-:S04]  /*e830*/  USHF.R.S32.HI UR17, URZ, 0x1f, UR4 ;  /* 0x0000001f3f117899 */ /* 0x000fc80008011404 */
[----:B------:R-:W-:Y:S01]  /*e840*/  UIADD3.X UR16, UR19, UR26, UR17, UP0, UP3 ;  /* 0x0000001a13107290 */ /* 0x000fe200087e6411 */
[----:B------:R-:W-:Y:S01]  /*e850*/  IADD3 R4, P2, P3, R5, UR14, R8 ;  /* 0x0000000e05047c10 */ /* 0x000fe2000fb5e008 */
[----:B------:R-:W-:Y:S01]  /*e860*/  ULDC.64 UR14, c[0x0][UR25+0x210] ;  /* 0x00008400190e7abb */ /* 0x000fe20008000a00 */
[----:B------:R-:W-:Y:S01]  /*e870*/  SHF.R.S32.HI R5, RZ, 0x1f, R5 ;  /* 0x0000001fff057819 */ /* 0x000fe20000011405 */
[----:B------:R-:W-:Y:S01]  /*e880*/  IMAD R9, R7, UR15, RZ ;  /* 0x0000000f07097c24 */ /* 0x000fe2000f8e02ff */
[----:B------:R-:W-:Y:S01]  /*e890*/  SHF.R.S32.HI R8, RZ, 0x1f, R7 ;  /* 0x0000001fff087819 */ /* 0x000fe20000011407 */
[----:B------:R-:W-:Y:S01]  /*e8a0*/  ULDC.64 UR18, c[0x0][0xba8] ;  /* 0x0002ea0000127ab9 */ /* 0x000fe20000000a00 */
[----:B------:R-:W-:Y:S01]  /*e8b0*/  IADD3.X R5, R5, UR16, R10, P2, P3 ;  /* 0x0000001005057c10 */ /* 0x000fe200097e640a */
[----:B------:R-:W-:Y:S01]  /*e8c0*/  @!UP2 ULDC UR18, c[0x0][0xb50] ;  /* 0x0002d4000012aab9 */ /* 0x000fe20000000800 */
[----:B------:R-:W-:Y:S01]  /*e8d0*/  @!UP2 ULDC UR19, c[0x0][0xb54] ;  /* 0x0002d5000013aab9 */ /* 0x000fe20000000800 */
[----:B------:R-:W-:-:S02]  /*e8e0*/  IMAD R9, R8, UR14, R9 ;  /* 0x0000000e08097c24 */ /* 0x000fc4000f8e0209 */
[----:B------:R-:W-:Y:S01]  /*e8f0*/  IMAD.WIDE.U32 R4, R7, UR14, R4 ;  /* 0x0000000e07047c25 */ /* 0x000fe2000f8e0004 */
[----:B------:R-:W-:Y:S01]  /*e900*/  ULDC UR14, c[0x0][0xa88] ;  /* 0x0002a200000e7ab9 */ /* 0x000fe20000000800 */
[----:B----4-:R-:W-:Y:S02]  /*e910*/  @P4 R2UR UR14, R6 ;  /* 0x00000000060e42ca */ /* 0x010fe400000e0000 */
[----:B------:R-:W-:Y:S01]  /*e920*/  IMAD.IADD R5, R5, 0x1, R9 ;  /* 0x0000000105057824 */ /* 0x000fe200078e0209 */
[----:B------:R-:W-:-:S04]  /*e930*/  LEA R9, P2, R4, UR18, 0x2 ;  /* 0x0000001204097c11 */ /* 0x000fc8000f8410ff */
[----:B------:R-:W-:Y:S01]  /*e940*/  LEA.HI.X R10, R4, UR19, R5, 0x2, P2 ;  /* 0x00000013040a7c11 */ /* 0x000fe200090f1405 */
[----:B--2---:R-:W-:Y:S08]  /*e950*/  @P4 BRA `(.L_x_1308) ;  /* 0x0000000000284947 */ /* 0x004ff00003800000 */
[----:B------:R-:W-:Y:S05]  /*e960*/  @!P0 BRA `(.L_x_1308) ;  /* 0x0000000000248947 */ /* 0x000fea0003800000 */
[----:B------:R-:W-:Y:S02]  /*e970*/  IMAD.U32 R4, RZ, RZ, UR12 ;  /* 0x0000000cff047e24 */ /* 0x000fe4000f8e00ff */
[----:B------:R-:W-:Y:S02]  /*e980*/  IMAD.U32 R6, RZ, RZ, UR12 ;  /* 0x0000000cff067e24 */ /* 0x000fe4000f8e00ff */
[----:B------:R-:W-:Y:S02]  /*e990*/  IMAD.U32 R5, RZ, RZ, UR13 ;  /* 0x0000000dff057e24 */ /* 0x000fe4000f8e00ff */
[----:B------:R-:W-:-:S03]  /*e9a0*/  IMAD.U32 R7, RZ, RZ, UR13 ;  /* 0x0000000dff077e24 */ /* 0x000fc6000f8e00ff */
[----:B------:R-:W2:Y:S04]  /*e9b0*/  LDG.E R4, desc[UR36][R4.64] ;  /* 0x0000002404047981 */ /* 0x000ea8000c1e1900 */
[----:B------:R-:W3:Y:S01]  /*e9c0*/  LDG.E R6, desc[UR36][R6.64+0x4] ;  /* 0x0000042406067981 */ /* 0x000ee2000c1e1900 */
[----:B--2---:R-:W-:Y:S02]  /*e9d0*/  R2UR UR12, R4 ;  /* 0x00000000040c72ca */ /* 0x004fe400000e0000 */
[----:B---3--:R-:W-:-:S13]  /*e9e0*/  R2UR UR14, R6 ;  /* 0x00000000060e72ca */ /* 0x008fda00000e0000 */
[----:B------:R-:W-:-:S12]  /*e9f0*/  UIADD3 UR14, -UR12, UR14, URZ ;  /* 0x0000000e0c0e7290 */ /* 0x000fd8000fffe13f */
.L_x_1308:
[----:B------:R-:W2:Y:S04]  /*ea00*/  LDL R11, [R1+0x24] ;  /* 0x00002400010b7983 */ /* 0x000ea80000100800 */
[----:B------:R-:W3:Y:S01]  /*ea10*/  LDL R8, [R1+0x18] ;  /* 0x0000180001087983 */ /* 0x000ee20000100800 */
[----:B------:R-:W-:Y:S01]  /*ea20*/  UIMAD UR16, UR14, UR22, URZ ;  /* 0x000000160e1072a4 */ /* 0x000fe2000f8e023f */
[----:B------:R-:W-:Y:S02]  /*ea30*/  PLOP3.LUT P3, PT, PT, PT, UP2, 0x80, 0x0 ;  /* 0x000000000000781c */ /* 0x000fe40003f6f028 */
[----:B------:R-:W-:Y:S04]  /*ea40*/  SHFL.IDX PT, R4, R9, RZ, 0x1c1f ;  /* 0x001c1fff09047589 */ /* 0x000fe800000e0000 */
[----:B------:R-:W0:Y:S04]  /*ea50*/  SHFL.IDX PT, R5, R10, RZ, 0x1c1f ;  /* 0x001c1fff0a057589 */ /* 0x000e2800000e0000 */
[----:B------:R-:W-:Y:S04]  /*ea60*/  SHFL.IDX PT, R6, R9, 0x1, 0x1c1f ;  /* 0x003c1f0009067f89 */ /* 0x000fe800000e0000 */
[----:B------:R-:W1:Y:S01]  /*ea70*/  SHFL.IDX PT, R7, R10, 0x1, 0x1c1f ;  /* 0x003c1f000a077f89 */ /* 0x000e6200000e0000 */
[----:B--2---:R-:W-:Y:S01]  /*ea80*/  VIADD R11, R11, UR60 ;  /* 0x0000003c0b0b7c36 */ /* 0x004fe20008000000 */
        /* <DEDUP_REMOVED lines=9> */
[----:B------:R-:W2:Y:S01]  /*eb20*/  LDL R22, [R1+0xc] ;  /* 0x00000c0001167983 */ /* 0x000ea20000100800 */
[----:B0-----:R-:W-:Y:S01]  /*eb30*/  IMAD.SHL.U32 R0, R201, 0x8, RZ ;  /* 0x00000008c9007824 */ /* 0x001fe200078e00ff */
[----:B------:R-:W-:Y:S01]  /*eb40*/  ULDC.64 UR14, c[0x0][0xaa0] ;  /* 0x0002a800000e7ab9 */ /* 0x000fe20000000a00 */
[----:B------:R-:W-:Y:S01]  /*eb50*/  IMAD.MOV.U32 R3, RZ, RZ, 0x2 ;  /* 0x00000002ff037424 */ /* 0x000fe200078e00ff */
[----:B------:R-:W-:Y:S01]  /*eb60*/  R2UR UR18, R205 ;  /* 0x00000000cd1272ca */ /* 0x000fe200000e0000 */
[----:B------:R-:W-:-:S04]  /*eb70*/  UIMAD UR12, UR17, UR14, URZ ;  /* 0x0000000e110c72a4 */ /* 0x000fc8000f8e023f */
[----:B------:R-:W-:Y:S02]  /*eb80*/  UIMAD UR12, UR4, UR15, UR12 ;  /* 0x0000000f040c72a4 */ /* 0x000fe4000f8e020c */
[----:B------:R-:W-:-:S04]  /*eb90*/  UIADD3 UR8, UR8, 0x30820, URZ ;  /* 0x0003082008087890 */ /* 0x000fc8000fffe03f */
[----:B------:R-:W-:Y:S01]  /*eba0*/  UPRMT UR8, URZ, 0x654, UR8 ;  /* 0x000006543f087896 */ /* 0x000fe20008000008 */
[C---:B------:R-:W-:Y:S02]  /*ebb0*/  VIADD R82, R0.reuse, 0x40 ;  /* 0x0000004000527836 */ /* 0x040fe40000000000 */
[C---:B------:R-:W-:Y:S02]  /*ebc0*/  VIADD R84, R0.reuse, 0x80 ;  /* 0x0000008000547836 */ /* 0x040fe40000000000 */
[----:B------:R-:W-:Y:S01]  /*ebd0*/  VIADD R86, R0, 0xc0 ;  /* 0x000000c000567836 */ /* 0x000fe20000000000 */
[----:B------:R-:W-:Y:S01]  /*ebe0*/  BSSY B1, `(.L_x_1310) ;  /* 0x00000ac000017945 */ /* 0x000fe20003800000 */
[----:B------:R-:W-:Y:S02]  /*ebf0*/  SHF.R.S32.HI R87, RZ, 0x1f, R0 ;  /* 0x0000001fff577819 */ /* 0x000fe40000011400 */
[----:B------:R-:W-:Y:S02]  /*ec00*/  SHF.R.S32.HI R81, RZ, 0x1f, R82 ;  /* 0x0000001fff517819 */ /* 0x000fe40000011452 */
[----:B------:R-:W-:-:S02]  /*ec10*/  SHF.R.S32.HI R83, RZ, 0x1f, R84 ;  /* 0x0000001fff537819 */ /* 0x000fc40000011454 */
[----:B------:R-:W-:Y:S01]  /*ec20*/  SHF.R.S32.HI R85, RZ, 0x1f, R86 ;  /* 0x0000001fff557819 */ /* 0x000fe20000011456 */
[----:B--2---:R-:W-:-:S04]  /*ec30*/  IMAD R2, R22, 0x40, R0 ;  /* 0x0000004016027824 */ /* 0x004fc800078e0200 */
[----:B------:R-:W-:-:S03]  /*ec40*/  IMAD.WIDE R2, R2, R3, UR10 ;  /* 0x0000000a02027e25 */ /* 0x000fc6000f8e0203 */
[C---:B------:R-:W-:Y:S02]  /*ec50*/  IADD3 R25, P2, R2.reuse, 0x3000, RZ ;  /* 0x0000300002197810 */ /* 0x040fe40007f5e0ff */
[C---:B------:R-:W-:Y:S02]  /*ec60*/  IADD3 R9, P4, R2.reuse, 0x1000, RZ ;  /* 0x0000100002097810 */ /* 0x040fe40007f9e0ff */
[----:B------:R-:W-:Y:S02]  /*ec70*/  LOP3.LUT R24, R25, 0x380, RZ, 0xc0, !PT ;  /* 0x0000038019187812 */ /* 0x000fe400078ec0ff */
[----:B------:R-:W-:Y:S02]  /*ec80*/  IADD3 R13, P3, R2, 0x2000, RZ ;  /* 0x00002000020d7810 */ /* 0x000fe40007f7e0ff */
[----:B------:R-:W-:Y:S02]  /*ec90*/  SHF.R.U64 R24, R24, 0x3, RZ ;  /* 0x0000000318187819 */ /* 0x000fe400000012ff */
[----:B------:R-:W-:-:S02]  /*eca0*/  LOP3.LUT R8, R9, 0x380, RZ, 0xc0, !PT ;  /* 0x0000038009087812 */ /* 0x000fc400078ec0ff */
[----:B------:R-:W-:Y:S02]  /*ecb0*/  LOP3.LUT R12, R13, 0x380, RZ, 0xc0, !PT ;  /* 0x000003800d0c7812 */ /* 0x000fe400078ec0ff */
[----:B------:R-:W-:Y:S01]  /*ecc0*/  LOP3.LUT R24, R24, R25, RZ, 0x3c, !PT ;  /* 0x0000001918187212 */ /* 0x000fe200078e3cff */
[--C-:B------:R-:W-:Y:S01]  /*ecd0*/  IMAD.X R25, RZ, RZ, R3.reuse, P2 ;  /* 0x000000ffff197224 */ /* 0x100fe200010e0603 */
[----:B------:R-:W-:Y:S02]  /*ece0*/  IADD3 R49, P2, R2, 0x9000, RZ ;  /* 0x0000900002317810 */ /* 0x000fe40007f5e0ff */
[----:B------:R-:W-:Y:S02]  /*ecf0*/  SHF.R.U64 R8, R8, 0x3, RZ ;  /* 0x0000000308087819 */ /* 0x000fe400000012ff */
[----:B------:R-:W-:Y:S01]  /*ed00*/  SHF.R.U64 R12, R12, 0x3, RZ ;  /* 0x000000030c0c7819 */ /* 0x000fe200000012ff */
[----:B------:R-:W-:Y:S01]  /*ed10*/  UIMAD.WIDE.U32 UR10, UR4, UR14, URZ ;  /* 0x0000000e040a72a5 */ /* 0x000fe2000f8e003f */
[----:B------:R-:W-:Y:S01]  /*ed20*/  LOP3.LUT R48, R49, 0x380, RZ, 0xc0, !PT ;  /* 0x0000038031307812 */ /* 0x000fe200078ec0ff */
[----:B------:R-:W5:Y:S01]  /*ed30*/  LD.E.128 R24, desc[UR36][R24.64] ;  /* 0x0000002418187980 */ /* 0x000f62000c101d00 */
[----:B------:R-:W-:Y:S01]  /*ed40*/  LOP3.LUT R8, R8, R9, RZ, 0x3c, !PT ;  /* 0x0000000908087212 */ /* 0x000fe200078e3cff */
[--C-:B------:R-:W-:Y:S01]  /*ed50*/  IMAD.X R9, RZ, RZ, R3.reuse, P4 ;  /* 0x000000ffff097224 */ /* 0x100fe200020e0603 */
[----:B------:R-:W-:Y:S01]  /*ed60*/  LOP3.LUT R12, R12, R13, RZ, 0x3c, !PT ;  /* 0x0000000d0c0c7212 */ /* 0x000fe200078e3cff */
[----:B------:R-:W-:Y:S01]  /*ed70*/  IMAD.X R13, RZ, RZ, R3, P3 ;  /* 0x000000ffff0d7224 */ /* 0x000fe200018e0603 */
[----:B------:R-:W-:-:S02]  /*ed80*/  IADD3 R29, P0, R2, 0x4000, RZ ;  /* 0x00004000021d7810 */ /* 0x000fc40007f1e0ff */
[C---:B------:R-:W-:Y:S02]  /*ed90*/  IADD3 R33, P6, R2.reuse, 0x5000, RZ ;  /* 0x0000500002217810 */ /* 0x040fe40007fde0ff */
[C---:B------:R-:W-:Y:S02]  /*eda0*/  IADD3 R37, P5, R2.reuse, 0x6000, RZ ;  /* 0x0000600002257810 */ /* 0x040fe40007fbe0ff */
[C---:B------:R-:W-:Y:S01]  /*edb0*/  LOP3.LUT R7, R2.reuse, 0x380, RZ, 0xc0, !PT ;  /* 0x0000038002077812 */ /* 0x040fe200078ec0ff */
[----:B------:R-:W-:Y:S01]  /*edc0*/  UIADD3 UR11, UR11, UR12, URZ ;  /* 0x0000000c0b0b7290 */ /* 0x000fe2000fffe03f */
[C---:B------:R-:W-:Y:S01]  /*edd0*/  IADD3 R41, P4, R2.reuse, 0x7000, RZ ;  /* 0x0000700002297810 */ /* 0x040fe20007f9e0ff */
[----:B------:R-:W-:Y:S01]  /*ede0*/  USHF.R.S32.HI UR4, URZ, 0x1f, UR9 ;  /* 0x0000001f3f047899 */ /* 0x000fe20008011409 */
[----:B------:R-:W-:Y:S01]  /*edf0*/  IADD3 R45, P3, R2, 0x8000, RZ ;  /* 0x00008000022d7810 */ /* 0x000fe20007f7e0ff */
[----:B------:R-:W-:Y:S01]  /*ee00*/  ULDC.64 UR12, c[0x0][0xae8] ;  /* 0x0002ba00000c7ab9 */ /* 0x000fe20000000a00 */
[----:B------:R-:W-:Y:S01]  /*ee10*/  SHF.R.U64 R48, R48, 0x3, RZ ;  /* 0x0000000330307819 */ /* 0x000fe200000012ff */
[----:B------:R-:W-:Y:S01]  /*ee20*/  @UP1 ULDC UR14, c[0x0][0xbec] ;  /* 0x0002fb00000e1ab9 */ /* 0x000fe20000000800 */
[----:B------:R-:W-:Y:S01]  /*ee30*/  LOP3.LUT R28, R29, 0x380, RZ, 0xc0, !PT ;  /* 0x000003801d1c7812 */ /* 0x000fe200078ec0ff */
[----:B------:R-:W5:Y:S01]  /*ee40*/  LD.E.128 R8, desc[UR36][R8.64] ;  /* 0x0000002408087980 */ /* 0x000f62000c101d00 */
[----:B------:R-:W-:-:S02]  /*ee50*/  LOP3.LUT R32, R33, 0x380, RZ, 0xc0, !PT ;  /* 0x0000038021207812 */ /* 0x000fc400078ec0ff */
[----:B------:R-:W-:Y:S01]  /*ee60*/  LOP3.LUT R36, R37, 0x380, RZ, 0xc0, !PT ;  /* 0x0000038025247812 */ /* 0x000fe200078ec0ff */
[----:B------:R-:W5:Y:S01]  /*ee70*/  LD.E.128 R12, desc[UR36][R12.64] ;  /* 0x000000240c0c7980 */ /* 0x000f62000c101d00 */
[----:B------:R-:W-:Y:S02]  /*ee80*/  LOP3.LUT R40, R41, 0x380, RZ, 0xc0, !PT ;  /* 0x0000038029287812 */ /* 0x000fe400078ec0ff */
[----:B------:R-:W-:Y:S02]  /*ee90*/  LOP3.LUT R44, R45, 0x380, RZ, 0xc0, !PT ;  /* 0x000003802d2c7812 */ /* 0x000fe400078ec0ff */
[----:B------:R-:W-:Y:S01]  /*eea0*/  LOP3.LUT R48, R48, R49, RZ, 0x3c, !PT ;  /* 0x0000003130307212 */ /* 0x000fe200078e3cff */
[----:B------:R-:W-:Y:S01]  /*eeb0*/  IMAD.X R49, RZ, RZ, R3, P2 ;  /* 0x000000ffff317224 */ /* 0x000fe200010e0603 */
[----:B------:R-:W-:Y:S02]  /*eec0*/  IADD3 R5, P2, R2, 0xf000, RZ ;  /* 0x0000f00002057810 */ /* 0x000fe40007f5e0ff */
[----:B------:R-:W-:-:S02]  /*eed0*/  SHF.R.U64 R28, R28, 0x3, RZ ;  /* 0x000000031c1c7819 */ /* 0x000fc400000012ff */
[----:B------:R-:W-:Y:S02]  /*eee0*/  SHF.R.U64 R32, R32, 0x3, RZ ;  /* 0x0000000320207819 */ /* 0x000fe400000012ff */
[----:B------:R-:W-:Y:S01]  /*eef0*/  SHF.R.U64 R7, R7, 0x3, RZ ;  /* 0x0000000307077819 */ /* 0x000fe200000012ff */
[----:B------:R-:W-:Y:S01]  /*ef00*/  UIMAD.WIDE.U32 UR10, UR18, UR12, UR10 ;  /* 0x0000000c120a72a5 */ /* 0x000fe2000f8e000a */
[----:B------:R-:W-:Y:S01]  /*ef10*/  SHF.R.U64 R36, R36, 0x3, RZ ;  /* 0x0000000324247819 */ /* 0x000fe200000012ff */
[----:B------:R-:W-:Y:S01]  /*ef20*/  IMAD.X R73, RZ, RZ, R3, P2 ;  /* 0x000000ffff497224 */ /* 0x000fe200010e0603 */
[----:B------:R-:W-:Y:S01]  /*ef30*/  SHF.R.U64 R40, R40, 0x3, RZ ;  /* 0x0000000328287819 */ /* 0x000fe200000012ff */
[----:B------:R-:W5:Y:S01]  /*ef40*/  LD.E.128 R48, desc[UR36][R48.64] ;  /* 0x0000002430307980 */ /* 0x000f62000c101d00 */
[----:B------:R-:W-:Y:S02]  /*ef50*/  SHF.R.U64 R44, R44, 0x3, RZ ;  /* 0x000000032c2c7819 */ /* 0x000fe400000012ff */
[----:B------:R-:W-:-:S02]  /*ef60*/  LOP3.LUT R4, R5, 0x380, RZ, 0xc0, !PT ;  /* 0x0000038005047812 */ /* 0x000fc400078ec0ff */
        /* <DEDUP_REMOVED lines=11> */
[----:B------:R-:W-:Y:S01]  /*f020*/  UIMAD UR11, UR18, UR13, UR11 ;  /* 0x0000000d120b72a4 */ /* 0x000fe2000f8e020b */
[C---:B------:R-:W-:Y:S01]  /*f030*/  IADD3 R57, P6, R2.reuse, 0xb000, RZ ;  /* 0x0000b00002397810 */ /* 0x040fe20007fde0ff */
[----:B------:R-:W5:Y:S01]  /*f040*/  LD.E.128 R28, desc[UR36][R28.64] ;  /* 0x000000241c1c7980 */ /* 0x000f62000c101d00 */
[C---:B------:R-:W-:Y:S01]  /*f050*/  IADD3 R61, P5, R2.reuse, 0xc000, RZ ;  /* 0x0000c000023d7810 */ /* 0x040fe20007fbe0ff */
[----:B------:R-:W-:Y:S01]  /*f060*/  ULDC.64 UR12, c[0x0][0xaf0] ;  /* 0x0002bc00000c7ab9 */ /* 0x000fe20000000a00 */
[C---:B------:R-:W-:Y:S01]  /*f070*/  IADD3 R65, P4, R2.reuse, 0xd000, RZ ;  /* 0x0000d00002417810 */ /* 0x040fe20007f9e0ff */
[----:B------:R-:W5:Y:S01]  /*f080*/  LD.E.128 R32, desc[UR36][R32.64] ;  /* 0x0000002420207980 */ /* 0x000f62000c101d00 */
[----:B------:R-:W-:-:S02]  /*f090*/  IADD3 R69, P3, R2, 0xe000, RZ ;  /* 0x0000e00002457810 */ /* 0x000fc40007f7e0ff */
[----:B------:R-:W-:Y:S01]  /*f0a0*/  SHF.R.U64 R4, R4, 0x3, RZ ;  /* 0x0000000304047819 */ /* 0x000fe200000012ff */
[----:B------:R-:W5:Y:S01]  /*f0b0*/  LD.E.128 R36, desc[UR36][R36.64] ;  /* 0x0000002424247980 */ /* 0x000f62000c101d00 */
[----:B------:R-:W-:Y:S02]  /*f0c0*/  LOP3.LUT R2, R7, R2, RZ, 0x3c, !PT ;  /* 0x0000000207027212 */ /* 0x000fe400078e3cff */
[----:B------:R-:W-:Y:S01]  /*f0d0*/  LOP3.LUT R72, R4, R5, RZ, 0x3c, !PT ;  /* 0x0000000504487212 */ /* 0x000fe200078e3cff */
[----:B------:R-:W-:Y:S01]  /*f0e0*/  UIMAD UR4, UR4, UR12, URZ ;  /* 0x0000000c040472a4 */ /* 0x000fe2000f8e023f */
[----:B------:R-:W-:Y:S01]  /*f0f0*/  LOP3.LUT R52, R53, 0x380, RZ, 0xc0, !PT ;  /* 0x0000038035347812 */ /* 0x000fe200078ec0ff */
[----:B------:R0:W5:Y:S01]  /*f100*/  LD.E.128 R4, desc[UR36][R2.64] ;  /* 0x0000002402047980 */ /* 0x000162000c101d00 */
[----:B------:R-:W-:Y:S01]  /*f110*/  UIMAD.WIDE.U32 UR10, UR9, UR12, UR10 ;  /* 0x0000000c090a72a5 */ /* 0x000fe2000f8e000a */
[----:B------:R-:W-:Y:S01]  /*f120*/  LOP3.LUT R56, R57, 0x380, RZ, 0xc0, !PT ;  /* 0x0000038039387812 */ /* 0x000fe200078ec0ff */
[----:B------:R-:W-:Y:S01]  /*f130*/  UIMAD UR4, UR9, UR13, UR4 ;  /* 0x0000000d090472a4 */ /* 0x000fe2000f8e0204 */
[----:B------:R-:W-:Y:S01]  /*f140*/  LOP3.LUT R60, R61, 0x380, RZ, 0xc0, !PT ;  /* 0x000003803d3c7812 */ /* 0x000fe200078ec0ff */
[----:B------:R-:W5:Y:S01]  /*f150*/  LD.E.128 R40, desc[UR36][R40.64] ;  /* 0x0000002428287980 */ /* 0x000f62000c101d00 */
[----:B------:R-:W-:Y:S01]  /*f160*/  @UP1 ULDC UR9, c[0x0][0xbf0] ;  /* 0x0002fc0000091ab9 */ /* 0x000fe20000000800 */
[----:B------:R-:W-:-:S02]  /*f170*/  LOP3.LUT R64, R65, 0x380, RZ, 0xc0, !PT ;  /* 0x0000038041407812 */ /* 0x000fc400078ec0ff */
[----:B------:R-:W-:Y:S01]  /*f180*/  LOP3.LUT R68, R69, 0x380, RZ, 0xc0, !PT ;  /* 0x0000038045447812 */ /* 0x000fe200078ec0ff */
[----:B0-----:R-:W-:Y:S01]  /*f190*/  IMAD R2, R201, 0x20, R22 ;  /* 0x00000020c9027824 */ /* 0x001fe200078e0216 */
[----:B------:R-:W-:Y:S01]  /*f1a0*/  SHF.R.U64 R52, R52, 0x3, RZ ;  /* 0x0000000334347819 */ /* 0x000fe200000012ff */
[----:B------:R-:W-:Y:S01]  /*f1b0*/  UIADD3 UR4, UR11, UR4, URZ ;  /* 0x000000040b047290 */ /* 0x000fe2000fffe03f */
[----:B------:R-:W-:Y:S01]  /*f1c0*/  SHF.R.U64 R56, R56, 0x3, RZ ;  /* 0x0000000338387819 */ /* 0x000fe200000012ff */
[----:B------:R-:W-:Y:S01]  /*f1d0*/  VIADD R20, R2, UR60 ;  /* 0x0000003c02147c36 */ /* 0x000fe20008000000 */
[----:B------:R-:W-:Y:S01]  /*f1e0*/  SHF.R.U64 R60, R60, 0x3, RZ ;  /* 0x000000033c3c7819 */ /* 0x000fe200000012ff */
[----:B------:R-:W-:Y:S01]  /*f1f0*/  ULDC.64 UR12, c[0x0][0xae0] ;  /* 0x0002b800000c7ab9 */ /* 0x000fe20000000a00 */
[----:B------:R-:W-:Y:S01]  /*f200*/  SHF.R.U64 R64, R64, 0x3, RZ ;  /* 0x0000000340407819 */ /* 0x000fe200000012ff */
[----:B------:R-:W-:Y:S01]  /*f210*/  @P1 IMAD.HI.U32 R2, R20, UR14, RZ ;  /* 0x0000000e14021c27 */ /* 0x000fe2000f8e00ff */
[----:B------:R-:W-:Y:S01]  /*f220*/  SHF.R.U64 R68, R68, 0x3, RZ ;  /* 0x0000000344447819 */ /* 0x000fe200000012ff */
[----:B------:R-:W5:Y:S01]  /*f230*/  LD.E.128 R44, desc[UR36][R44.64] ;  /* 0x000000242c2c7980 */ /* 0x000f62000c101d00 */
[----:B------:R-:W-:Y:S01]  /*f240*/  LOP3.LUT R52, R52, R53, RZ, 0x3c, !PT ;  /* 0x0000003534347212 */ /* 0x000fe200078e3cff */
[----:B------:R-:W-:Y:S01]  /*f250*/  IMAD.MOV.U32 R19, RZ, RZ, R20 ;  /* 0x000000ffff137224 */ /* 0x000fe200078e0014 */
[----:B------:R-:W-:Y:S01]  /*f260*/  @P1 SHF.R.U32.HI R19, RZ, UR9, R2 ;  /* 0x00000009ff131c19 */ /* 0x000fe20008011602 */
[--C-:B------:R-:W-:Y:S01]  /*f270*/  IMAD.X R53, RZ, RZ, R3.reuse, P0 ;  /* 0x000000ffff357224 */ /* 0x100fe200000e0603 */
[----:B------:R-:W-:Y:S01]  /*f280*/  LOP3.LUT R56, R56, R57, RZ, 0x3c, !PT ;  /* 0x0000003938387212 */ /* 0x000fe200078e3cff */
[----:B------:R-:W-:Y:S01]  /*f290*/  IMAD.X R57, RZ, RZ, R3, P6 ;  /* 0x000000ffff397224 */ /* 0x000fe200030e0603 */
[--C-:B------:R-:W-:Y:S01]  /*f2a0*/  SHF.R.S32.HI R18, RZ, 0x1f, R19.reuse ;  /* 0x0000001fff127819 */ /* 0x100fe20000011413 */
[----:B------:R-:W-:Y:S01]  /*f2b0*/  IMAD.MOV R21, RZ, RZ, -R19 ;  /* 0x000000ffff157224 */ /* 0x000fe200078e0a13 */
[----:B------:R-:W-:Y:S01]  /*f2c0*/  LOP3.LUT R60, R60, R61, RZ, 0x3c, !PT ;  /* 0x0000003d3c3c7212 */ /* 0x000fe200078e3cff */
[--C-:B------:R-:W-:Y:S01]  /*f2d0*/  IMAD.X R61, RZ, RZ, R3.reuse, P5 ;  /* 0x000000ffff3d7224 */ /* 0x100fe200028e0603 */
[----:B------:R-:W-:Y:S01]  /*f2e0*/  LOP3.LUT R64, R64, R65, RZ, 0x3c, !PT ;  /* 0x0000004140407212 */ /* 0x000fe200078e3cff */
[--C-:B------:R-:W-:Y:S01]  /*f2f0*/  IMAD.X R65, RZ, RZ, R3.reuse, P4 ;  /* 0x000000ffff417224 */ /* 0x100fe200020e0603 */
[----:B------:R-:W-:Y:S01]  /*f300*/  LOP3.LUT R68, R68, R69, RZ, 0x3c, !PT ;  /* 0x0000004544447212 */ /* 0x000fe200078e3cff */
[----:B------:R-:W-:Y:S01]  /*f310*/  IMAD.X R69, RZ, RZ, R3, P3 ;  /* 0x000000ffff457224 */ /* 0x000fe200018e0603 */
[----:B------:R-:W5:Y:S01]  /*f320*/  LD.E.128 R52, desc[UR36][R52.64] ;  /* 0x0000002434347980 */ /* 0x000f62000c101d00 */
[----:B------:R-:W-:-:S02]  /*f330*/  IMAD R18, R18, UR12, RZ ;  /* 0x0000000c12127c24 */ /* 0x000fc4000f8e02ff */
[----:B------:R-:W-:Y:S01]  /*f340*/  IMAD R21, R21, UR22, R20 ;  /* 0x0000001615157c24 */ /* 0x000fe2000f8e0214 */
[----:B------:R-:W5:Y:S01]  /*f350*/  LD.E.128 R56, desc[UR36][R56.64] ;  /* 0x0000002438387980 */ /* 0x000f62000c101d00 */
[----:B------:R-:W-:Y:S02]  /*f360*/  IMAD.U32 R3, RZ, RZ, UR11 ;  /* 0x0000000bff037e24 */ /* 0x000fe4000f8e00ff */
[----:B------:R-:W-:Y:S01]  /*f370*/  IMAD.U32 R2, RZ, RZ, UR10 ;  /* 0x0000000aff027e24 */ /* 0x000fe2000f8e00ff */
[----:B------:R-:W-:Y:S01]  /*f380*/  ULDC.64 UR10, c[0x0][0xad8] ;  /* 0x0002b600000a7ab9 */ /* 0x000fe20000000a00 */
[----:B------:R-:W-:Y:S01]  /*f390*/  IMAD.U32 R3, RZ, RZ, UR4 ;  /* 0x00000004ff037e24 */ /* 0x000fe2000f8e00ff */
[----:B------:R-:W5:Y:S01]  /*f3a0*/  LD.E.128 R60, desc[UR36][R60.64] ;  /* 0x000000243c3c7980 */ /* 0x000f62000c101d00 */
[C---:B------:R-:W-:Y:S01]  /*f3b0*/  IMAD R77, R19.reuse, UR13, R18 ;  /* 0x0000000d134d7c24 */ /* 0x040fe2000f8e0212 */
[----:B------:R-:W-:Y:S01]  /*f3c0*/  SHF.R.S32.HI R18, RZ, 0x1f, R21 ;  /* 0x0000001fff127819 */ /* 0x000fe20000011415 */
[----:B------:R-:W-:Y:S01]  /*f3d0*/  IMAD.WIDE.U32 R2, R19, UR12, R2 ;  /* 0x0000000c13027c25 */ /* 0x000fe2000f8e0002 */
[----:B------:R-:W5:Y:S03]  /*f3e0*/  LD.E.128 R64, desc[UR36][R64.64] ;  /* 0x0000002440407980 */ /* 0x000f66000c101d00 */
[----:B------:R-:W-:Y:S01]  /*f3f0*/  IMAD.IADD R3, R3, 0x1, R77 ;  /* 0x0000000103037824 */ /* 0x000fe200078e024d */
[----:B------:R-:W5:Y:S01]  /*f400*/  LD.E.128 R68, desc[UR36][R68.64] ;  /* 0x0000002444447980 */ /* 0x000f62000c101d00 */
[----:B------:R-:W-:-:S03]  /*f410*/  IMAD R18, R18, UR10, RZ ;  /* 0x0000000a12127c24 */ /* 0x000fc6000f8e02ff */
[----:B------:R-:W5:Y:S01]  /*f420*/  LD.E.128 R72, desc[UR36][R72.64] ;  /* 0x0000002448487980 */ /* 0x000f62000c101d00 */
[C---:B------:R-:W-:Y:S01]  /*f430*/  IMAD R19, R21.reuse, UR11, R18 ;  /* 0x0000000b15137c24 */ /* 0x040fe2000f8e0212 */
[----:B------:R-:W-:Y:S01]  /*f440*/  @!PT LDS RZ, [RZ] ;  /* 0x00000000fffff984 */ /* 0x000fe20000000800 */
[----:B------:R-:W-:Y:S01]  /*f450*/  @!PT LDS RZ, [RZ] ;  /* 0x00000000fffff984 */ /* 0x000fe20000000800 */
[----:B------:R-:W-:Y:S01]  /*f460*/  @!PT LDS RZ, [RZ] ;  /* 0x00000000fffff984 */ /* 0x000fe20000000800 */
[----:B------:R-:W-:Y:S01]  /*f470*/  @!PT LDS RZ, [RZ] ;  /* 0x00000000fffff984 */ /* 0x000fe20000000800 */
[----:B------:R0:W-:Y:S06]  /*f480*/  MEMBAR.ALL.CTA ;  /* 0x0000000000007992 */ /* 0x0001ec0000008000 */
[----:B0-----:R-:W0:Y:S01]  /*f490*/  FENCE.VIEW.ASYNC.S ;  /* 0x00000000000073c6 */ /* 0x001e220000000000 */
[----:B------:R-:W-:Y:S01]  /*f4a0*/  IMAD.WIDE.U32 R2, R21, UR10, R2 ;  /* 0x0000000a15027c25 */ /* 0x000fe2000f8e0002 */
[----:B------:R-:W-:-:S03]  /*f4b0*/  ULDC.64 UR10, c[0x0][0xa80] ;  /* 0x0002a000000a7ab9 */ /* 0x000fc60000000a00 */
[----:B------:R-:W-:Y:S01]  /*f4c0*/  VIADD R80, R22, UR60 ;  /* 0x0000003c16507c36 */ /* 0x000fe20008000000 */
[----:B------:R-:W-:Y:S01]  /*f4d0*/  LEA R22, P2, R2, UR10, 0x1 ;  /* 0x0000000a02167c11 */ /* 0x000fe2000f8408ff */
[----:B------:R-:W-:-:S05]  /*f4e0*/  IMAD.IADD R3, R3, 0x1, R19 ;  /* 0x0000000103037824 */ /* 0x000fca00078e0213 */
[----:B------:R-:W-:Y:S02]  /*f4f0*/  LEA.HI.X R78, R2, UR11, R3, 0x1, P2 ;  /* 0x0000000b024e7c11 */ /* 0x000fe400090f0c03 */
[C---:B------:R-:W-:Y:S01]  /*f500*/  ISETP.GE.AND P2, PT, R80.reuse, UR16, PT ;  /* 0x0000001050007c0c */ /* 0x040fe2000bf46270 */
[C---:B------:R-:W-:Y:S02]  /*f510*/  VIADD R18, R80.reuse, 0x20 ;  /* 0x0000002050127836 */ /* 0x040fe40000000000 */
[----:B------:R-:W-:Y:S01]  /*f520*/  VIADD R20, R80, 0x40 ;  /* 0x0000004050147836 */ /* 0x000fe20000000000 */
[----:B0-----:R0:W1:Y:S04]  /*f530*/  SHFL.IDX PT, R79, R22, RZ, 0x181f ;  /* 0x00181fff164f7589 */ /* 0x00106800000e0000 */
[----:B------:R0:W2:Y:S01]  /*f540*/  SHFL.IDX PT, R77, R78, RZ, 0x181f ;  /* 0x00181fff4e4d7589 */ /* 0x0000a200000e0000 */
[----:B------:R-:W-:Y:S01]  /*f550*/  SYNCS.ARRIVE.TRANS64.RED.A1T0 RZ, [UR8], RZ ;  /* 0x000000ffffff79a7 */ /* 0x000fe20008100408 */
[----:B------:R-:W-:-:S02]  /*f560*/  ISETP.GE.AND P1, PT, R18, UR16, PT ;  /* 0x0000001012007c0c */ /* 0x000fc4000bf26270 */
[----:B------:R-:W-:Y:S01]  /*f570*/  ISETP.GE.AND P0, PT, R20, UR16, PT ;  /* 0x0000001014007c0c */ /* 0x000fe2000bf06270 */
[----:B------:R-:W-:-:S12]  /*f580*/  @P2 BRA `(.L_x_1311) ;  /* 0x0000000000442947 */ /* 0x000fd80003800000 */
        /* <DEDUP_REMOVED lines=17> */
.L_x_1311:
[----:B------:R-:W-:Y:S05]  /*f6a0*/  BSYNC B1 ;  /* 0x0000000000017941 */ /* 0x000fea0003800000 */
.L_x_1310:
[----:B---3--:R3:W4:Y:S01]  /*f6b0*/  SHFL.IDX PT, R19, R78, 0x1, 0x181f ;  /* 0x00381f004e137f89 */ /* 0x00872200000e0000 */
[----:B------:R-:W-:Y:S03]  /*f6c0*/  BSSY B1, `(.L_x_1312) ;  /* 0x0000014000017945 */ /* 0x000fe60003800000 */
[----:B-----5:R3:W0:Y:S01]  /*f6d0*/  SHFL.IDX PT, R7, R22, 0x1, 0x181f ;  /* 0x00381f0016077f89 */ /* 0x02062200000e0000 */
[----:B------:R-:W-:Y:S05]  /*f6e0*/  @P1 BRA `(.L_x_1313) ;  /* 0x0000000000441947 */ /* 0x000fea0003800000 */
[----:B------:R-:W-:Y:S02]  /*f6f0*/  ULDC UR4, c[0x0][0xac8] ;  /* 0x0002b20000047ab9 */ /* 0x000fe40000000800 */
        /* <DEDUP_REMOVED lines=16> */
.L_x_1313:
[----:B------:R-:W-:Y:S05]  /*f800*/  BSYNC B1 ;  /* 0x0000000000017941 */ /* 0x000fea0003800000 */
.L_x_1312:
[----:B0-----:R0:W0:Y:S01]  /*f810*/  SHFL.IDX PT, R9, R78, 0x2, 0x181f ;  /* 0x00581f004e097f89 */ /* 0x00102200000e0000 */
        /* <DEDUP_REMOVED lines=20> */
.L_x_1315:
[----:B------:R-:W-:Y:S05]  /*f960*/  BSYNC B1 ;  /* 0x0000000000017941 */ /* 0x000fea0003800000 */
.L_x_1314:
[----:B0-----:R-:W-:Y:S01]  /*f970*/  VIADD R2, R80, 0x60 ;  /* 0x0000006050027836 */ /* 0x001fe20000000000 */
[----:B------:R0:W0:Y:S04]  /*f980*/  SHFL.IDX PT, R9, R78, 0x3, 0x181f ;  /* 0x00781f004e097f89 */ /* 0x00002800000e0000 */
[----:B------:R-:W-:Y:S01]  /*f990*/  ISETP.GE.AND P0, PT, R2, UR16, PT ;  /* 0x0000001002007c0c */ /* 0x000fe2000bf06270 */
[----:B------:R0:W0:-:S12]  /*f9a0*/  SHFL.IDX PT, R11, R22, 0x3, 0x181f ;  /* 0x00781f00160b7f89 */ /* 0x00001800000e0000 */
[----:B------:R-:W-:Y:S05]  /*f9b0*/  @P0 BRA `(.L_x_1316) ;  /* 0x0000002400f80947 */ /* 0x000fea0003800000 */
[----:B------:R-:W-:Y:S02]  /*f9c0*/  ULDC UR4, c[0x0][0xac8] ;  /* 0x0002b20000047ab9 */ /* 0x000fe40000000800 */
[----:B------:R-:W-:Y:S02]  /*f9d0*/  ISETP.GE.AND P3, PT, R0, UR4, PT ;  /* 0x0000000400007c0c */ /* 0x000fe4000bf66270 */
[----:B------:R-:W-:Y:S02]  /*f9e0*/  ISETP.GE.AND P4, PT, R82, UR4, PT ;  /* 0x0000000452007c0c */ /* 0x000fe4000bf86270 */
[----:B------:R-:W-:-:S09]  /*f9f0*/  ISETP.GE.AND P5, PT, R84, UR4, PT ;  /* 0x0000000454007c0c */ /* 0x000fd2000bfa6270 */
[-C--:B0-----:R-:W-:Y:S02]  /*fa00*/  @!P3 LEA R2, P0, R0, R11.reuse, 0x1 ;  /* 0x0000000b0002b211 */ /* 0x081fe400078008ff */
[-C--:B------:R-:W-:Y:S02]  /*fa10*/  @!P4 LEA R4, P1, R82, R11.reuse, 0x1 ;  /* 0x0000000b5204c211 */ /* 0x080fe400078208ff */
[----:B------:R-:W-:Y:S02]  /*fa20*/  @!P5 LEA R6, P2, R84, R11, 0x1 ;  /* 0x0000000b5406d211 */ /* 0x000fe400078408ff */
[-C--:B------:R-:W-:Y:S02]  /*fa30*/  @!P3 LEA.HI.X R3, R0, R9.reuse, R87, 0x1, P0 ;  /* 0x000000090003b211 */ /* 0x080fe400000f0c57 */
[-C--:B------:R-:W-:Y:S02]  /*fa40*/  @!P4 LEA.HI.X R5, R82, R9.reuse, R81, 0x1, P1 ;  /* 0x000000095205c211 */ /* 0x080fe400008f0c51 */
[----:B------:R-:W-:Y:S01]  /*fa50*/  @!P5 LEA.HI.X R7, R84, R9, R83, 0x1, P2 ;  /* 0x000000095407d211 */ /* 0x000fe200010f0c53 */
        /* <DEDUP_REMOVED lines=9> */
.L_x_1309:
        /* <DEDUP_REMOVED lines=11> */
[----:B------:R-:W-:Y:S01]  /*fba0*/  VIADD R178, R17, 0x8 ;  /* 0x0000000811b27836 */ /* 0x000fe20000000000 */
[----:B------:R-:W-:Y:S01]  /*fbb0*/  ULDC.64 UR14, c[0x0][0xb40] ;  /* 0x0002d000000e7ab9 */ /* 0x000fe20000000a00 */
[----:B------:R-:W-:Y:S01]  /*fbc0*/  ULDC.64 UR12, c[0x0][0xb38] ;  /* 0x0002ce00000c7ab9 */ /* 0x000fe20000000a00 */
[----:B------:R-:W-:Y:S01]  /*fbd0*/  UIMAD UR4, UR4, UR14, URZ ;  /* 0x0000000e040472a4 */ /* 0x000fe2000f8e023f */
[----:B------:R-:W-:Y:S01]  /*fbe0*/  BSSY B1, `(.L_x_1317) ;  /* 0x00000d0000017945 */ /* 0x000fe20003800000 */
[----:B------:R-:W-:Y:S01]  /*fbf0*/  UIMAD.WIDE.U32 UR10, UR18, UR12, UR10 ;  /* 0x0000000c120a72a5 */ /* 0x000fe2000f8e000a */
[----:B------:R-:W-:Y:S01]  /*fc00*/  SHF.R.S32.HI R22, RZ, 0x1f, R206 ;  /* 0x0000001fff167819 */ /* 0x000fe200000114ce */
[----:B------:R-:W-:Y:S01]  /*fc10*/  UIMAD UR4, UR9, UR15, UR4 ;  /* 0x0000000f090472a4 */ /* 0x000fe2000f8e0204 */
[----:B------:R-:W-:Y:S01]  /*fc20*/  SHF.R.S32.HI R152, RZ, 0x1f, R207 ;  /* 0x0000001fff987819 */ /* 0x000fe200000114cf */
[----:B------:R-:W-:Y:S01]  /*fc30*/  UIMAD UR11, UR18, UR13, UR11 ;  /* 0x0000000d120b72a4 */ /* 0x000fe2000f8e020b */
[----:B------:R-:W-:Y:S01]  /*fc40*/  SHF.R.S32.HI R153, RZ, 0x1f, R208 ;  /* 0x0000001fff997819 */ /* 0x000fe200000114d0 */
[----:B------:R-:W-:Y:S01]  /*fc50*/  UIADD3 UR8, UR8, 0x30820, URZ ;  /* 0x0003082008087890 */ /* 0x000fe2000fffe03f */
[----:B------:R-:W-:Y:S01]  /*fc60*/  SHF.R.S32.HI R154, RZ, 0x1f, R209 ;  /* 0x0000001fff9a7819 */ /* 0x000fe200000114d1 */
[----:B------:R-:W-:Y:S01]  /*fc70*/  UIMAD.WIDE.U32 UR10, UR9, UR14, UR10 ;  /* 0x0000000e090a72a5 */ /* 0x000fe2000f8e000a */
[----:B------:R-:W-:Y:S01]  /*fc80*/  SHF.R.S32.HI R155, RZ, 0x1f, R210 ;  /* 0x0000001fff9b7819 */ /* 0x000fe200000114d2 */
[----:B------:R-:W-:Y:S01]  /*fc90*/  ULDC.64 UR12, c[0x0][0xb48] ;  /* 0x0002d200000c7ab9 */ /* 0x000fe20000000a00 */
[----:B------:R-:W-:Y:S01]  /*fca0*/  @UP1 ULDC UR9, c[0x0][0xbec] ;  /* 0x0002fb0000091ab9 */ /* 0x000fe20000000800 */
[----:B------:R-:W-:Y:S01]  /*fcb0*/  UIADD3 UR11, UR11, UR4, URZ ;  /* 0x000000040b0b7290 */ /* 0x000fe2000fffe03f */
[----:B------:R-:W-:Y:S01]  /*fcc0*/  @P1 IMAD.HI.U32 R0, R3, UR9, RZ ;  /* 0x0000000903001c27 */ /* 0x000fe2000f8e00ff */
[----:B------:R-:W-:Y:S01]  /*fcd0*/  UPRMT UR8, URZ, 0x654, UR8 ;  /* 0x000006543f087896 */ /* 0x000fe20008000008 */
[----:B------:R-:W-:Y:S01]  /*fce0*/  SHF.R.S32.HI R156, RZ, 0x1f, R211 ;  /* 0x0000001fff9c7819 */ /* 0x000fe200000114d3 */
[----:B------:R-:W-:Y:S01]  /*fcf0*/  @UP1 ULDC UR4, c[0x0][0xbf0] ;  /* 0x0002fc0000041ab9 */ /* 0x000fe20000000800 */
[----:B------:R-:W-:Y:S01]  /*fd00*/  UIMAD.WIDE.U32 UR10, UR16, UR12, UR10 ;  /* 0x0000000c100a72a5 */ /* 0x000fe2000f8e000a */
[----:B------:R-:W-:Y:S01]  /*fd10*/  @P1 SHF.R.U32.HI R5, RZ, UR4, R0 ;  /* 0x00000004ff051c19 */ /* 0x000fe20008011600 */
[----:B------:R-:W-:Y:S01]  /*fd20*/  VIADD R173, R17, 0x18 ;  /* 0x0000001811ad7836 */ /* 0x000fe20000000000 */
[----:B------:R-:W-:Y:S01]  /*fd30*/  SHF.R.S32.HI R157, RZ, 0x1f, R212 ;  /* 0x0000001fff9d7819 */ /* 0x000fe200000114d4 */
[----:B------:R-:W-:Y:S01]  /*fd40*/  UIMAD UR4, UR16, UR13, UR11 ;  /* 0x0000000d100472a4 */ /* 0x000fe2000f8e020b */
[--C-:B------:R-:W-:Y:S01]  /*fd50*/  SHF.R.S32.HI R0, RZ, 0x1f, R5.reuse ;  /* 0x0000001fff007819 */ /* 0x100fe20000011405 */
[----:B------:R-:W-:Y:S01]  /*fd60*/  IMAD.MOV R2, RZ, RZ, -R5 ;  /* 0x000000ffff027224 */ /* 0x000fe200078e0a05 */
[----:B------:R-:W-:Y:S01]  /*fd70*/  ULDC.64 UR12, c[0x0][0xb30] ;  /* 0x0002cc00000c7ab9 */ /* 0x000fe20000000a00 */
[----:B------:R-:W-:Y:S01]  /*fd80*/  SYNCS.ARRIVE.TRANS64.RED.A1T0 RZ, [UR8], RZ ;  /* 0x000000ffffff79a7 */ /* 0x000fe20008100408 */
[----:B------:R-:W-:Y:S01]  /*fd90*/  SHF.R.S32.HI R158, RZ, 0x1f, R213 ;  /* 0x0000001fff9e7819 */ /* 0x000fe200000114d5 */
[----:B------:R-:W-:Y:S01]  /*fda0*/  IMAD R7, R2, UR22, R3 ;  /* 0x0000001602077c24 */ /* 0x000fe2000f8e0203 */
[----:B------:R-:W-:Y:S01]  /*fdb0*/  SHF.R.S32.HI R159, RZ, 0x1f, R214 ;  /* 0x0000001fff9f7819 */ /* 0x000fe200000114d6 */
[----:B------:R-:W-:Y:S01]  /*fdc0*/  IMAD R0, R0, UR12, RZ ;  /* 0x0000000c00007c24 */ /* 0x000fe2000f8e02ff */
[----:B------:R-:W-:Y:S01]  /*fdd0*/  SHF.R.S32.HI R160, RZ, 0x1f, R215 ;  /* 0x0000001fffa07819 */ /* 0x000fe200000114d7 */
[----:B------:R-:W-:Y:S01]  /*fde0*/  IMAD.U32 R3, RZ, RZ, UR11 ;  /* 0x0000000bff037e24 */ /* 0x000fe2000f8e00ff */
        /* <DEDUP_REMOVED lines=23> */
[----:B------:R-:W-:Y:S01]  /*ff60*/  VIADD R177, R17, 0x8 ;  /* 0x0000000811b17836 */ /* 0x000fe20000000000 */
[----:B------:R-:W-:Y:S01]  /*ff70*/  LEA.HI.X R6, R2, UR11, R3, 0x2, P1 ;  /* 0x0000000b02067c11 */ /* 0x000fe200088f1403 */
[----:B------:R0:W1:Y:S01]  /*ff80*/  SHFL.IDX PT, R7, R0, RZ, 0x1c1f ;  /* 0x001c1fff00077589 */ /* 0x00006200000e0000 */
[----:B------:R-:W-:-:S02]  /*ff90*/  SHF.R.S32.HI R170, RZ, 0x1f, R227 ;  /* 0x0000001fffaa7819 */ /* 0x000fc400000114e3 */
[----:B------:R-:W-:Y:S01]  /*ffa0*/  SHF.R.S32.HI R171, RZ, 0x1f, R228 ;  /* 0x0000001fffab7819 */ /* 0x000fe200000114e4 */
[----:B------:R0:W2:Y:S01]  /*ffb0*/  SHFL.IDX PT, R8, R6, RZ, 0x1c1f ;  /* 0x001c1fff06087589 */ /* 0x0000a200000e0000 */
[----:B------:R-:W-:Y:S02]  /*ffc0*/  SHF.R.S32.HI R172, RZ, 0x1f, R229 ;  /* 0x0000001fffac7819 */ /* 0x000fe400000114e5 */
[----:B------:R-:W-:Y:S02]  /*ffd0*/  SHF.R.S32.HI R174, RZ, 0x1f, R174 ;  /* 0x0000001fffae7819 */ /* 0x000fe400000114ae */
[----:B------:R-:W-:Y:S02]  /*ffe0*/  SHF.R.S32.HI R176, RZ, 0x1f, R176 ;  /* 0x0000001fffb07819 */ /* 0x000fe400000114b0 */
[----:B------:R-:W-:Y:S02]  /*fff0*/  SHF.R.S32.HI R178, RZ, 0x1f, R178 ;  /* 0x0000001fffb27819 */ /* 0x000fe400000114b2 */
[----:B------:R-:W-:Y:S01]  /*10000*/  SHF.R.S32.HI R179, RZ, 0x1f, R17 ;  /* 0x0000001fffb37819 */ /* 0x000fe20000011411 */
[----:B0-----:R-:W-:Y:S06]  /*10010*/  @P2 BRA `(.L_x_1318) ;  /* 0x0000000800302947 */ /* 0x001fec0003800000 */
[----:B------:R-:W-:Y:S01]  /*10020*/  ULDC UR4, c[0x0][0xac8] ;  /* 0x0002b20000047ab9 */ /* 0x000fe20000000800 */
[C---:B------:R-:W-:Y:S01]  /*10030*/  VIADD R20, R17.reuse, 0xd8 ;  /* 0x000000d811147836 */ /* 0x040fe20000000000 */
[C---:B------:R-:W-:Y:S01]  /*10040*/  ISETP.GE.AND P4, PT, R17.reuse, UR4, PT ;  /* 0x0000000411007c0c */ /* 0x040fe2000bf86270 */
[----:B------:R-:W-:Y:S01]  /*10050*/  VIADD R21, R17, 0xe0 ;  /* 0x000000e011157836 */ /* 0x000fe20000000000 */
[----:B------:R-:W-:Y:S02]  /*10060*/  ISETP.GE.AND P2, PT, R177, UR4, PT ;  /* 0x00000004b1007c0c */ /* 0x000fe4000bf46270 */
[----:B------:R-:W-:Y:S02]  /*10070*/  ISETP.GE.AND P1, PT, R175, UR4, PT ;  /* 0x00000004af007c0c */ /* 0x000fe4000bf26270 */
[----:B------:R-:W-:-:S07]  /*10080*/  SHF.R.S32.HI R9, RZ, 0x1f, R203 ;  /* 0x0000001fff097819 */ /* 0x000fce00000114cb */
[-C--:B-1----:R-:W-:Y:S02]  /*10090*/  @!P4 LEA R2, P3, R17, R7.reuse, 0x2 ;  /* 0x000000071102c211 */ /* 0x082fe400078610ff */
[----:B------:R-:W-:Y:S02]  /*100a0*/  @!P2 LEA R4, P5, R177, R7, 0x2 ;  /* 0x00000007b104a211 */ /* 0x000fe400078a10ff */
[-C--:B--2---:R-:W-:Y:S02]  /*100b0*/  @!P4 LEA.HI.X R3, R17, R8.reuse, R179, 0x2, P3 ;  /* 0x000000081103c211 */ /* 0x084fe400018f14b3 */
[----:B------:R-:W-:Y:S02]  /*100c0*/  ISETP.GE.AND P3, PT, R173, UR4, PT ;  /* 0x00000004ad007c0c */ /* 0x000fe4000bf66270 */
[----:B------:R-:W-:Y:S01]  /*100d0*/  @!P2 LEA.HI.X R5, R177, R8, R178, 0x2, P5 ;  /* 0x00000008b105a211 */ /* 0x000fe200028f14b2 */
[----:B------:R0:W-:Y:S01]  /*100e0*/  @!P4 ST.E.64 desc[UR36][R2.64], R24 ;  /* 0x000000180200c985 */ /* 0x0001e2000c101b24 */
[----:B------:R-:W-:-:S03]  /*100f0*/  ISETP.GE.AND P4, PT, R229, UR4, PT ;  /* 0x00000004e5007c0c */ /* 0x000fc6000bf86270 */
        /* <DEDUP_REMOVED lines=67> */
[-C--:B------:R-:W-:Y:S02]  /*10530*/  @!P1 LEA.HI.X R3, R213, R8.reuse, R158, 0x2, P6 ;  /* 0x00000008d5039211 */ /* 0x080fe400030f149e */
[CC--:B------:R-:W-:Y:S02]  /*10540*/  @!P4 LEA R10, P6, R211.reuse, R7.reuse, 0x2 ;  /* 0x00000007d30ac211 */ /* 0x0c0fe400078c10ff */
[C---:B-1----:R-:W-:Y:S01]  /*10550*/  @!P3 LEA R4, P5, R212.reuse, R7, 0x2 ;  /* 0x00000007d404b211 */ /* 0x042fe200078a10ff */
[----:B------:R0:W-:Y:S01]  /*10560*/  @!P1 ST.E.64 desc[UR36][R2.64], R96 ;  /* 0x0000006002009985 */ /* 0x0001e2000c101b24 */
[-C--:B------:R-:W-:Y:S02]  /*10570*/  @!P4 LEA.HI.X R11, R211, R8.reuse, R156, 0x2, P6 ;  /* 0x00000008d30bc211 */ /* 0x080fe400030f149c */
[----:B------:R-:W-:Y:S02]  /*10580*/  @!P3 LEA.HI.X R5, R212, R8, R157, 0x2, P5 ;  /* 0x00000008d405b211 */ /* 0x000fe400028f149d */
[----:B------:R-:W-:-:S02]  /*10590*/  ISETP.GE.AND P1, PT, R209, UR4, PT ;  /* 0x00000004d1007c0c */ /* 0x000fc4000bf26270 */
[-C--:B------:R-:W-:Y:S01]  /*105a0*/  @!P2 LEA R12, P5, R210, R7.reuse, 0x2 ;  /* 0x00000007d20ca211 */ /* 0x080fe200078a10ff */
[----:B------:R1:W-:Y:S01]  /*105b0*/  @!P3 ST.E.64 desc[UR36][R4.64], R100 ;  /* 0x000000640400b985 */ /* 0x0003e2000c101b24 */
[----:B------:R-:W-:Y:S02]  /*105c0*/  ISETP.GE.AND P3, PT, R208, UR4, PT ;  /* 0x00000004d0007c0c */ /* 0x000fe4000bf66270 */
[----:B------:R-:W-:Y:S01]  /*105d0*/  @!P2 LEA.HI.X R13, R210, R8, R155, 0x2, P5 ;  /* 0x00000008d20da211 */ /* 0x000fe200028f149b */
[----:B------:R-:W-:Y:S01]  /*105e0*/  @!P4 ST.E.64 desc[UR36][R10.64], R104 ;  /* 0x000000680a00c985 */ /* 0x000fe2000c101b24 */
[----:B------:R-:W-:Y:S02]  /*105f0*/  ISETP.GE.AND P4, PT, R207, UR4, PT ;  /* 0x00000004cf007c0c */ /* 0x000fe4000bf86270 */
[----:B------:R-:W-:Y:S01]  /*10600*/  ISETP.GE.AND P5, PT, R206, UR4, PT ;  /* 0x00000004ce007c0c */ /* 0x000fe2000bfa6270 */
[----:B------:R2:W-:Y:S02]  /*10610*/  @!P2 ST.E.64 desc[UR36][R12.64], R108 ;  /* 0x0000006c0c00a985 */ /* 0x0005e4000c101b24 */
[----:B------:R-:W-:-:S04]  /*10620*/  @!P1 LEA R14, P6, R209, R7, 0x2 ;  /* 0x00000007d10e9211 */ /* 0x000fc800078c10ff */
[-C--:B------:R-:W-:Y:S02]  /*10630*/  @!P1 LEA.HI.X R15, R209, R8.reuse, R154, 0x2, P6 ;  /* 0x00000008d10f9211 */ /* 0x080fe400030f149a */
[-C--:B0-----:R-:W-:Y:S02]  /*10640*/  @!P3 LEA R2, P6, R208, R7.reuse, 0x2 ;  /* 0x00000007d002b211 */ /* 0x081fe400078c10ff */
[----:B-1----:R-:W-:Y:S01]  /*10650*/  @!P4 LEA R4, P2, R207, R7, 0x2 ;  /* 0x00000007cf04c211 */ /* 0x002fe200078410ff */
[----:B------:R0:W-:Y:S01]  /*10660*/  @!P1 ST.E.64 desc[UR36][R14.64], R112 ;  /* 0x000000700e009985 */ /* 0x0001e2000c101b24 */
[----:B------:R-:W-:Y:S02]  /*10670*/  ISETP.GE.AND P1, PT, R203, UR4, PT ;  /* 0x00000004cb007c0c */ /* 0x000fe4000bf26270 */
[----:B------:R-:W-:Y:S01]  /*10680*/  @!P4 LEA.HI.X R5, R207, R8, R152, 0x2, P2 ;  /* 0x00000008cf05c211 */ /* 0x000fe200010f1498 */
[----:B--2---:R-:W-:Y:S01]  /*10690*/  VIADD R13, R17, 0xe8 ;  /* 0x000000e8110d7836 */ /* 0x004fe20000000000 */
[----:B------:R-:W-:-:S02]  /*106a0*/  ISETP.GE.AND P2, PT, R20, UR4, PT ;  /* 0x0000000414007c0c */ /* 0x000fc4000bf46270 */
[-C--:B------:R-:W-:Y:S02]  /*106b0*/  @!P3 LEA.HI.X R3, R208, R8.reuse, R153, 0x2, P6 ;  /* 0x00000008d003b211 */ /* 0x080fe400030f1499 */
[C---:B------:R-:W-:Y:S02]  /*106c0*/  @!P5 LEA R18, P6, R206.reuse, R7, 0x2 ;  /* 0x00000007ce12d211 */ /* 0x040fe400078c10ff */
[----:B------:R-:W-:Y:S01]  /*106d0*/  SHF.R.S32.HI R12, RZ, 0x1f, R21 ;  /* 0x0000001fff0c7819 */ /* 0x000fe20000011415 */
[----:B------:R1:W-:Y:S01]  /*106e0*/  @!P3 ST.E.64 desc[UR36][R2.64], R116 ;  /* 0x000000740200b985 */ /* 0x0003e2000c101b24 */
[----:B------:R-:W-:Y:S01]  /*106f0*/  @!P5 LEA.HI.X R19, R206, R8, R22, 0x2, P6 ;  /* 0x00000008ce13d211 */ /* 0x000fe200030f1416 */
[----:B0-----:R-:W-:Y:S01]  /*10700*/  VIADD R15, R17, 0xf0 ;  /* 0x000000f0110f7836 */ /* 0x001fe20000000000 */
[----:B------:R-:W-:Y:S01]  /*10710*/  ISETP.GE.AND P3, PT, R21, UR4, PT ;  /* 0x0000000415007c0c */ /* 0x000fe2000bf66270 */
[----:B------:R0:W-:Y:S01]  /*10720*/  @!P4 ST.E.64 desc[UR36][R4.64], R120 ;  /* 0x000000780400c985 */ /* 0x0001e2000c101b24 */
[----:B------:R-:W-:-:S03]  /*10730*/  ISETP.GE.AND P4, PT, R13, UR4, PT ;  /* 0x000000040d007c0c */ /* 0x000fc6000bf86270 */
[----:B------:R2:W-:Y:S01]  /*10740*/  @!P5 ST.E.64 desc[UR36][R18.64], R124 ;  /* 0x0000007c1200d985 */ /* 0x0005e2000c101b24 */
[----:B------:R-:W-:-:S04]  /*10750*/  @!P1 LEA R10, P5, R203, R7, 0x2 ;  /* 0x00000007cb0a9211 */ /* 0x000fc800078a10ff */
[-C--:B------:R-:W-:Y:S02]  /*10760*/  @!P1 LEA.HI.X R11, R203, R8.reuse, R9, 0x2, P5 ;  /* 0x00000008cb0b9211 */ /* 0x080fe400028f1409 */
[----:B-1----:R-:W-:Y:S02]  /*10770*/  SHF.R.S32.HI R3, RZ, 0x1f, R20 ;  /* 0x0000001fff037819 */ /* 0x002fe40000011414 */
[CC--:B------:R-:W-:Y:S01]  /*10780*/  @!P2 LEA R2, P6, R20.reuse, R7.reuse, 0x2 ;  /* 0x000000071402a211 */ /* 0x0c0fe200078c10ff */
[----:B------:R3:W-:Y:S01]  /*10790*/  @!P1 ST.E.64 desc[UR36][R10.64], R128 ;  /* 0x000000800a009985 */ /* 0x0007e2000c101b24 */
[----:B0-----:R-:W-:Y:S02]  /*107a0*/  @!P3 LEA R4, P5, R21, R7, 0x2 ;  /* 0x000000071504b211 */ /* 0x001fe400078a10ff */
[----:B------:R-:W-:Y:S01]  /*107b0*/  @!P2 LEA.HI.X R3, R20, R8, R3, 0x2, P6 ;  /* 0x000000081403a211 */ /* 0x000fe200030f1403 */
[----:B--2---:R-:W-:Y:S01]  /*107c0*/  VIADD R19, R17, 0xf8 ;  /* 0x000000f811137836 */ /* 0x004fe20000000000 */
[----:B------:R-:W-:-:S02]  /*107d0*/  ISETP.GE.AND P6, PT, R15, UR4, PT ;  /* 0x000000040f007c0c */ /* 0x000fc4000bfc6270 */
[----:B------:R-:W-:Y:S01]  /*107e0*/  @!P3 LEA.HI.X R5, R21, R8, R12, 0x2, P5 ;  /* 0x000000081505b211 */ /* 0x000fe200028f140c */
[----:B------:R3:W-:Y:S01]  /*107f0*/  @!P2 ST.E.64 desc[UR36][R2.64], R132 ;  /* 0x000000840200a985 */ /* 0x0007e2000c101b24 */
[----:B------:R-:W-:Y:S02]  /*10800*/  ISETP.GE.AND P1, PT, R19, UR4, PT ;  /* 0x0000000413007c0c */ /* 0x000fe4000bf26270 */
[----:B------:R-:W-:Y:S01]  /*10810*/  SHF.R.S32.HI R9, RZ, 0x1f, R13 ;  /* 0x0000001fff097819 */ /* 0x000fe2000001140d */
[----:B------:R3:W-:Y:S01]  /*10820*/  @!P3 ST.E.64 desc[UR36][R4.64], R136 ;  /* 0x000000880400b985 */ /* 0x0007e2000c101b24 */
[----:B------:R-:W-:-:S04]  /*10830*/  @!P4 LEA R12, P5, R13, R7, 0x2 ;  /* 0x000000070d0cc211 */ /* 0x000fc800078a10ff */
        /* <DEDUP_REMOVED lines=8> */
[----:B------:R-:W-:-:S05]  /*108c0*/  @!P1 LEA.HI.X R19, R19, R8, R9, 0x2, P5 ;  /* 0x0000000813139211 */ /* 0x000fca00028f1409 */
[----:B------:R3:W-:Y:S04]  /*108d0*/  @!P1 ST.E.64 desc[UR36][R18.64], R148 ;  /* 0x0000009412009985 */ /* 0x0007e8000c101b24 */
.L_x_1318:
[----:B------:R-:W-:Y:S05]  /*108e0*/  BSYNC B1 ;  /* 0x0000000000017941 */ /* 0x000fea0003800000 */
.L_x_1317:
[----:B---3--:R0:W3:Y:S04]  /*108f0*/  SHFL.IDX PT, R14, R6, 0x1, 0x1c1f ;  /* 0x003c1f00060e7f89 */ /* 0x0080e800000e0000 */
[----:B------:R-:W4:Y:S01]  /*10900*/  SHFL.IDX PT, R0, R0, 0x1, 0x1c1f ;  /* 0x003c1f0000007f89 */ /* 0x000f2200000e0000 */
[----:B------:R-:W-:Y:S05]  /*10910*/  @P0 BRA `(.L_x_1316) ;  /* 0x0000001800200947 */ /* 0x000fea0003800000 */
        /* <DEDUP_REMOVED lines=8> */
[-C--:B----4-:R-:W-:Y:S02]  /*109a0*/  @!P4 LEA R2, P3, R17, R0.reuse, 0x2 ;  /* 0x000000001102c211 */ /* 0x090fe400078610ff */
[----:B------:R-:W-:Y:S02]  /*109b0*/  @!P2 LEA R4, P6, R177, R0, 0x2 ;  /* 0x00000000b104a211 */ /* 0x000fe400078c10ff */
[----:B---3--:R-:W-:Y:S02]  /*109c0*/  @!P4 LEA.HI.X R3, R17, R14, R179, 0x2, P3 ;  /* 0x0000000e1103c211 */ /* 0x008fe400018f14b3 */
[----:B------:R-:W-:Y:S02]  /*109d0*/  ISETP.GE.AND P3, PT, R229, UR4, PT ;  /* 0x00000004e5007c0c */ /* 0x000fe4000bf66270 */
[----:B0-----:R-:W-:Y:S01]  /*109e0*/  @!P1 LEA R6, P5, R175, R0, 0x2 ;  /* 0x00000000af069211 */ /* 0x001fe200078a10ff */
[----:B------:R0:W-:Y:S01]  /*109f0*/  @!P4 ST.E.64 desc[UR36][R2.64], R26 ;  /* 0x0000001a0200c985 */ /* 0x0001e2000c101b24 */
[----:B------:R-:W-:-:S02]  /*10a00*/  @!P2 LEA.HI.X R5, R177, R14, R178, 0x2, P6 ;  /* 0x0000000eb105a211 */ /* 0x000fc400030f14b2 */
[----:B------:R-:W-:Y:S02]  /*10a10*/  ISETP.GE.AND P4, PT, R228, UR4, PT ;  /* 0x00000004e4007c0c */ /* 0x000fe4000bf86270 */
[----:B--2---:R-:W-:Y:S01]  /*10a20*/  @!P0 LEA R8, P6, R173, R0, 0x2 ;  /* 0x00000000ad088211 */ /* 0x004fe200078c10ff */
[----:B------:R2:W-:Y:S01]  /*10a30*/  @!P2 ST.E.64 desc[UR36][R4.64], R30 ;  /* 0x0000001e0400a985 */ /* 0x0005e2000c101b24 */
[-C--:B-1----:R-:W-:Y:S02]  /*10a40*/  @!P1 LEA.HI.X R7, R175, R14.reuse, R176, 0x2, P5 ;  /* 0x0000000eaf079211 */ /* 0x082fe400028f14b0 */
[----:B------:R-:W-:Y:S02]  /*10a50*/  ISETP.GE.AND P5, PT, R227, UR4, PT ;  /* 0x00000004e3007c0c */ /* 0x000fe4000bfa6270 */
[----:B------:R-:W-:Y:S01]  /*10a60*/  @!P0 LEA.HI.X R9, R173, R14, R174, 0x2, P6 ;  /* 0x0000000ead098211 */ /* 0x000fe200030f14ae */
[----:B------:R1:W-:Y:S01]  /*10a70*/  @!P1 ST.E.64 desc[UR36][R6.64], R34 ;  /* 0x0000002206009985 */ /* 0x0003e2000c101b24 */
[----:B------:R-:W-:-:S02]  /*10a80*/  ISETP.GE.AND P1, PT, R223, UR4, PT ;  /* 0x00000004df007c0c */ /* 0x000fc4000bf26270 */
[CC--:B0-----:R-:W-:Y:S01]  /*10a90*/  @!P3 LEA R2, P6, R229.reuse, R0.reuse, 0x2 ;  /* 0x00000000e502b211 */ /* 0x0c1fe200078c10ff */
[----:B------:R0:W-:Y:S01]  /*10aa0*/  @!P0 ST.E.64 desc[UR36][R8.64], R38 ;  /* 0x0000002608008985 */ /* 0x0001e2000c101b24 */
[----:B------:R-:W-:Y:S02]  /*10ab0*/  ISETP.GE.AND P0, PT, R226, UR4, PT ;  /* 0x00000004e2007c0c */ /* 0x000fe4000bf06270 */
[C---:B------:R-:W-:Y:S02]  /*10ac0*/  @!P4 LEA R10, P2, R228.reuse, R0, 0x2 ;  /* 0x00000000e40ac211 */ /* 0x040fe400078410ff */
[----:B------:R-:W-:Y:S02]  /*10ad0*/  @!P3 LEA.HI.X R3, R229, R14, R172, 0x2, P6 ;  /* 0x0000000ee503b211 */ /* 0x000fe400030f14ac */
[----:B------:R-:W-:Y:S02]  /*10ae0*/  @!P5 LEA R12, P6, R227, R0, 0x2 ;  /* 0x00000000e30cd211 */ /* 0x000fe400078c10ff */
[----:B------:R-:W-:Y:S01]  /*10af0*/  @!P4 LEA.HI.X R11, R228, R14, R171, 0x2, P2 ;  /* 0x0000000ee40bc211 */ /* 0x000fe200010f14ab */
[----:B------:R3:W-:Y:S01]  /*10b00*/  @!P3 ST.E.64 desc[UR36][R2.64], R42 ;  /* 0x0000002a0200b985 */ /* 0x0007e2000c101b24 */
[----:B------:R-:W-:-:S02]  /*10b10*/  ISETP.GE.AND P2, PT, R222, UR4, PT ;  /* 0x00000004de007c0c */ /* 0x000fc4000bf46270 */
[----:B------:R-:W-:Y:S01]  /*10b20*/  @!P5 LEA.HI.X R13, R227, R14, R170, 0x2, P6 ;  /* 0x0000000ee30dd211 */ /* 0x000fe200030f14aa */
[----:B------:R4:W-:Y:S01]  /*10b30*/  @!P4 ST.E.64 desc[UR36][R10.64], R46 ;  /* 0x0000002e0a00c985 */ /* 0x0009e2000c101b24 */
[CC--:B--2---:R-:W-:Y:S02]  /*10b40*/  @!P0 LEA R4, P4, R226.reuse, R0.reuse, 0x2 ;  /* 0x00000000e2048211 */ /* 0x0c4fe400078810ff */
[----:B------:R-:W-:Y:S01]  /*10b50*/  ISETP.GE.AND P3, PT, R221, UR4, PT ;  /* 0x00000004dd007c0c */ /* 0x000fe2000bf66270 */
[----:B------:R2:W-:Y:S01]  /*10b60*/  @!P5 ST.E.64 desc[UR36][R12.64], R50 ;  /* 0x000000320c00d985 */ /* 0x0005e2000c101b24 */
[----:B-1----:R-:W-:Y:S02]  /*10b70*/  @!P1 LEA R6, P5, R223, R0, 0x2 ;  /* 0x00000000df069211 */ /* 0x002fe400078a10ff */
[----:B------:R-:W-:Y:S02]  /*10b80*/  @!P0 LEA.HI.X R5, R226, R14, R169, 0x2, P4 ;  /* 0x0000000ee2058211 */ /* 0x000fe400020f14a9 */
[----:B------:R-:W-:-:S02]  /*10b90*/  ISETP.GE.AND P4, PT, R220, UR4, PT ;  /* 0x00000004dc007c0c */ /* 0x000fc4000bf86270 */
[----:B------:R-:W-:Y:S01]  /*10ba0*/  @!P1 LEA.HI.X R7, R223, R14, R168, 0x2, P5 ;  /* 0x0000000edf079211 */ /* 0x000fe200028f14a8 */
[----:B------:R-:W-:Y:S01]  /*10bb0*/  @!P0 ST.E.64 desc[UR36][R4.64], R54 ;  /* 0x0000003604008985 */ /* 0x000fe2000c101b24 */
[----:B------:R-:W-:Y:S02]  /*10bc0*/  ISETP.GE.AND P5, PT, R219, UR4, PT ;  /* 0x00000004db007c0c */ /* 0x000fe4000bfa6270 */
[C---:B0-----:R-:W-:Y:S01]  /*10bd0*/  @!P2 LEA R8, P6, R222.reuse, R0, 0x2 ;  /* 0x00000000de08a211 */ /* 0x041fe200078c10ff */
[----:B------:R0:W-:Y:S01]  /*10be0*/  @!P1 ST.E.64 desc[UR36][R6.64], R58 ;  /* 0x0000003a06009985 */ /* 0x0001e2000c101b24 */
[----:B------:R-:W-:Y:S02]  /*10bf0*/  ISETP.GE.AND P1, PT, R217, UR4, PT ;  /* 0x00000004d9007c0c */ /* 0x000fe4000bf26270 */
[----:B------:R-:W-:Y:S02]  /*10c00*/  @!P2 LEA.HI.X R9, R222, R14, R167, 0x2, P6 ;  /* 0x0000000ede09a211 */ /* 0x000fe400030f14a7 */
[----:B---3--:R-:W-:-:S02]  /*10c10*/  @!P3 LEA R2, P6, R221, R0, 0x2 ;  /* 0x00000000dd02b211 */ /* 0x008fc400078c10ff */
[----:B----4-:R-:W-:Y:S01]  /*10c20*/  @!P4 LEA R10, P0, R220, R0, 0x2 ;  /* 0x00000000dc0ac211 */ /* 0x010fe200078010ff */
[----:B------:R1:W-:Y:S01]  /*10c30*/  @!P2 ST.E.64 desc[UR36][R8.64], R62 ;  /* 0x0000003e0800a985 */ /* 0x0003e2000c101b24 */
[----:B------:R-:W-:Y:S02]  /*10c40*/  ISETP.GE.AND P2, PT, R218, UR4, PT ;  /* 0x00000004da007c0c */ /* 0x000fe4000bf46270 */
[----:B------:R-:W-:Y:S02]  /*10c50*/  @!P3 LEA.HI.X R3, R221, R14, R166, 0x2, P6 ;  /* 0x0000000edd03b211 */ /* 0x000fe400030f14a6 */
[C---:B--2---:R-:W-:Y:S02]  /*10c60*/  @!P5 LEA R12, P6, R219.reuse, R0, 0x2 ;  /* 0x00000000db0cd211 */ /* 0x044fe400078c10ff */
[-C--:B------:R-:W-:Y:S01]  /*10c70*/  @!P4 LEA.HI.X R11, R220, R14.reuse, R165, 0x2, P0 ;  /* 0x0000000edc0bc211 */ /* 0x080fe200000f14a5 */
[----:B------:R2:W-:Y:S01]  /*10c80*/  @!P3 ST.E.64 desc[UR36][R2.64], R66 ;  /* 0x000000420200b985 */ /* 0x0005e2000c101b24 */
[----:B------:R-:W-:-:S02]  /*10c90*/  @!P5 LEA.HI.X R13, R219, R14, R164, 0x2, P6 ;  /* 0x0000000edb0dd211 */ /* 0x000fc400030f14a4 */
[----:B------:R-:W-:Y:S01]  /*10ca0*/  ISETP.GE.AND P0, PT, R216, UR4, PT ;  /* 0x00000004d8007c0c */ /* 0x000fe2000bf06270 */
[----:B------:R3:W-:Y:S01]  /*10cb0*/  @!P4 ST.E.64 desc[UR36][R10.64], R70 ;  /* 0x000000460a00c985 */ /* 0x0007e2000c101b24 */
[-C--:B0-----:R-:W-:Y:S02]  /*10cc0*/  @!P1 LEA R6, P3, R217, R0.reuse, 0x2 ;  /* 0x00000000d9069211 */ /* 0x081fe400078610ff */
[C---:B------:R-:W-:Y:S01]  /*10cd0*/  @!P2 LEA R4, P6, R218.reuse, R0, 0x2 ;  /* 0x00000000da04a211 */ /* 0x040fe200078c10ff */
[----:B------:R0:W-:Y:S01]  /*10ce0*/  @!P5 ST.E.64 desc[UR36][R12.64], R74 ;  /* 0x0000004a0c00d985 */ /* 0x0001e2000c101b24 */
[----:B------:R-:W-:Y:S02]  /*10cf0*/  ISETP.GE.AND P5, PT, R215, UR4, PT ;  /* 0x00000004d7007c0c */ /* 0x000fe4000bfa6270 */
[-C--:B------:R-:W-:Y:S02]  /*10d00*/  @!P2 LEA.HI.X R5, R218, R14.reuse, R163, 0x2, P6 ;  /* 0x0000000eda05a211 */ /* 0x080fe400030f14a3 */
[----:B------:R-:W-:-:S02]  /*10d10*/  @!P1 LEA.HI.X R7, R217, R14, R162, 0x2, P3 ;  /* 0x0000000ed9079211 */ /* 0x000fc400018f14a2 */
[----:B------:R-:W-:Y:S01]  /*10d20*/  ISETP.GE.AND P4, PT, R214, UR4, PT ;  /* 0x00000004d6007c0c */ /* 0x000fe2000bf86270 */
[----:B------:R-:W-:Y:S01]  /*10d30*/  @!P2 ST.E.64 desc[UR36][R4.64], R78 ;  /* 0x0000004e0400a985 */ /* 0x000fe2000c101b24 */
[----:B------:R-:W-:Y:S02]  /*10d40*/  ISETP.GE.AND P3, PT, R213, UR4, PT ;  /* 0x00000004d5007c0c */ /* 0x000fe4000bf66270 */
[-C--:B-1----:R-:W-:Y:S01]  /*10d50*/  @!P0 LEA R8, P6, R216, R0.reuse, 0x2 ;  /* 0x00000000d8088211 */ /* 0x082fe200078c10ff */
[----:B------:R1:W-:Y:S01]  /*10d60*/  @!P1 ST.E.64 desc[UR36][R6.64], R82 ;  /* 0x0000005206009985 */ /* 0x0003e2000c101b24 */
[----:B------:R-:W-:Y:S02]  /*10d70*/  ISETP.GE.AND P2, PT, R212, UR4, PT ;  /* 0x00000004d4007c0c */ /* 0x000fe4000bf46270 */
[----:B--2---:R-:W-:Y:S02]  /*10d80*/  @!P5 LEA R2, P1, R215, R0, 0x2 ;  /* 0x00000000d702d211 */ /* 0x004fe400078210ff */
[----:B------:R-:W-:-:S02]  /*10d90*/  @!P0 LEA.HI.X R9, R216, R14, R161, 0x2, P6 ;  /* 0x0000000ed8098211 */ /* 0x000fc400030f14a1 */
[----:B------:R-:W-:Y:S02]  /*10da0*/  @!P5 LEA.HI.X R3, R215, R14, R160, 0x2, P1 ;  /* 0x0000000ed703d211 */ /* 0x000fe400008f14a0 */
[----:B------:R-:W-:Y:S01]  /*10db0*/  ISETP.GE.AND P1, PT, R211, UR4, PT ;  /* 0x00000004d3007c0c */ /* 0x000fe2000bf26270 */
[----:B------:R2:W-:Y:S01]  /*10dc0*/  @!P0 ST.E.64 desc[UR36][R8.64], R86 ;  /* 0x0000005608008985 */ /* 0x0005e2000c101b24 */
[CC--:B---3--:R-:W-:Y:S02]  /*10dd0*/  @!P4 LEA R10, P0, R214.reuse, R0.reuse, 0x2 ;  /* 0x00000000d60ac211 */ /* 0x0c8fe400078010ff */
[----:B0-----:R-:W-:Y:S01]  /*10de0*/  @!P3 LEA R12, P6, R213, R0, 0x2 ;  /* 0x00000000d50cb211 */ /* 0x001fe200078c10ff */
[----:B------:R-:W-:Y:S01]  /*10df0*/  @!P5 ST.E.64 desc[UR36][R2.64], R90 ;  /* 0x0000005a0200d985 */ /* 0x000fe2000c101b24 */
[----:B------:R-:W-:Y:S02]  /*10e00*/  @!P4 LEA.HI.X R11, R214, R14, R159, 0x2, P0 ;  /* 0x0000000ed60bc211 */ /* 0x000fe400000f149f */
[----:B------:R-:W-:-:S02]  /*10e10*/  ISETP.GE.AND P0, PT, R210, UR4, PT ;  /* 0x00000004d2007c0c */ /* 0x000fc4000bf06270 */
[----:B------:R-:W-:Y:S01]  /*10e20*/  @!P3 LEA.HI.X R13, R213, R14, R158, 0x2, P6 ;  /* 0x0000000ed50db211 */ /* 0x000fe200030f149e */
[----:B------:R0:W-:Y:S01]  /*10e30*/  @!P4 ST.E.64 desc[UR36][R10.64], R94 ;  /* 0x0000005e0a00c985 */ /* 0x0001e2000c101b24 */
[----:B------:R-:W-:Y:S02]  /*10e40*/  ISETP.GE.AND P5, PT, R209, UR4, PT ;  /* 0x00000004d1007c0c */ /* 0x000fe4000bfa6270 */
[CC--:B-1----:R-:W-:Y:S01]  /*10e50*/  @!P1 LEA R6, P4, R211.reuse, R0.reuse, 0x2 ;  /* 0x00000000d3069211 */ /* 0x0c2fe200078810ff */
[----:B------:R1:W-:Y:S01]  /*10e60*/  @!P3 ST.E.64 desc[UR36][R12.64], R98 ;  /* 0x000000620c00b985 */ /* 0x0003e2000c101b24 */
[----:B------:R-:W-:Y:S02]  /*10e70*/  @!P2 LEA R4, P6, R212, R0, 0x2 ;  /* 0x00000000d404a211 */ /* 0x000fe400078c10ff */
[----:B------:R-:W-:Y:S02]  /*10e80*/  ISETP.GE.AND P3, PT, R208, UR4, PT ;  /* 0x00000004d0007c0c */ /* 0x000fe4000bf66270 */
[----:B------:R-:W-:-:S02]  /*10e90*/  @!P1 LEA.HI.X R7, R211, R14, R156, 0x2, P4 ;  /* 0x0000000ed3079211 */ /* 0x000fc400020f149c */
[----:B------:R-:W-:Y:S02]  /*10ea0*/  ISETP.GE.AND P4, PT, R207, UR4, PT ;  /* 0x00000004cf007c0c */ /* 0x000fe4000bf86270 */
[----:B------:R-:W-:Y:S02]  /*10eb0*/  @!P2 LEA.HI.X R5, R212, R14, R157, 0x2, P6 ;  /* 0x0000000ed405a211 */ /* 0x000fe400030f149d */
[----:B--2---:R-:W-:-:S03]  /*10ec0*/  @!P0 LEA R8, P6, R210, R0, 0x2 ;  /* 0x00000000d2088211 */ /* 0x004fc600078c10ff */
[----:B------:R2:W-:Y:S01]  /*10ed0*/  @!P2 ST.E.64 desc[UR36][R4.64], R102 ;  /* 0x000000660400a985 */ /* 0x0005e2000c101b24 */
[----:B------:R-:W-:Y:S02]  /*10ee0*/  @!P0 LEA.HI.X R9, R210, R14, R155, 0x2, P6 ;  /* 0x0000000ed2098211 */ /* 0x000fe400030f149b */
[CC--:B0-----:R-:W-:Y:S01]  /*10ef0*/  @!P3 LEA R10, P2, R208.reuse, R0.reuse, 0x2 ;  /* 0x00000000d00ab211 */ /* 0x0c1fe200078410ff */
[----:B------:R-:W-:Y:S01]  /*10f00*/  @!P1 ST.E.64 desc[UR36][R6.64], R106 ;  /* 0x0000006a06009985 */ /* 0x000fe2000c101b24 */
[C---:B------:R-:W-:Y:S02]  /*10f10*/  @!P5 LEA R2, P1, R209.reuse, R0, 0x2 ;  /* 0x00000000d102d211 */ /* 0x040fe400078210ff */
[-C--:B------:R-:W-:Y:S01]  /*10f20*/  @!P3 LEA.HI.X R11, R208, R14.reuse, R153, 0x2, P2 ;  /* 0x0000000ed00bb211 */ /* 0x080fe200010f1499 */
[----:B------:R0:W-:Y:S01]  /*10f30*/  @!P0 ST.E.64 desc[UR36][R8.64], R110 ;  /* 0x0000006e08008985 */ /* 0x0001e2000c101b24 */
[----:B------:R-:W-:Y:S02]  /*10f40*/  @!P5 LEA.HI.X R3, R209, R14, R154, 0x2, P1 ;  /* 0x0000000ed103d211 */ /* 0x000fe400008f149a */
[----:B------:R-:W-:-:S02]  /*10f50*/  ISETP.GE.AND P0, PT, R203, UR4, PT ;  /* 0x00000004cb007c0c */ /* 0x000fc4000bf06270 */
[----:B-1----:R-:W-:Y:S01]  /*10f60*/  @!P4 LEA R12, P1, R207, R0, 0x2 ;  /* 0x00000000cf0cc211 */ /* 0x002fe200078210ff */
[----:B------:R1:W-:Y:S01]  /*10f70*/  @!P5 ST.E.64 desc[UR36][R2.64], R114 ;  /* 0x000000720200d985 */ /* 0x0003e2000c101b24 */
[----:B------:R-:W-:Y:S02]  /*10f80*/  ISETP.GE.AND P2, PT, R21, UR4, PT ;  /* 0x0000000415007c0c */ /* 0x000fe4000bf46270 */
[----:B------:R-:W-:Y:S01]  /*10f90*/  @!P4 LEA.HI.X R13, R207, R14, R152, 0x2, P1 ;  /* 0x0000000ecf0dc211 */ /* 0x000fe200008f1498 */
[----:B------:R3:W-:Y:S01]  /*10fa0*/  @!P3 ST.E.64 desc[UR36][R10.64], R118 ;  /* 0x000000760a00b985 */ /* 0x0007e2000c101b24 */
[----:B------:R-:W-:Y:S02]  /*10fb0*/  ISETP.GE.AND P1, PT, R206, UR4, PT ;  /* 0x00000004ce007c0c */ /* 0x000fe4000bf26270 */
[----:B--2---:R-:W-:Y:S01]  /*10fc0*/  SHF.R.S32.HI R5, RZ, 0x1f, R203 ;  /* 0x0000001fff057819 */ /* 0x004fe200000114cb */
[----:B0-----:R-:W-:Y:S01]  /*10fd0*/  VIADD R9, R17, 0xe0 ;  /* 0x000000e011097836 */ /* 0x001fe20000000000 */
[----:B------:R0:W-:Y:S01]  /*10fe0*/  @!P4 ST.E.64 desc[UR36][R12.64], R122 ;  /* 0x0000007a0c00c985 */ /* 0x0001e2000c101b24 */
[----:B------:R-:W-:-:S02]  /*10ff0*/  @!P0 LEA R4, P6, R203, R0, 0x2 ;  /* 0x00000000cb048211 */ /* 0x000fc400078c10ff */
[----:B------:R-:W-:Y:S02]  /*11000*/  ISETP.GE.AND P3, PT, R19, UR4, PT ;  /* 0x0000000413007c0c */ /* 0x000fe4000bf66270 */
[----:B------:R-:W-:Y:S02]  /*11010*/  ISETP.GE.AND P4, PT, R9, UR4, PT ;  /* 0x0000000409007c0c */ /* 0x000fe4000bf86270 */
[----:B-1----:R-:W-:Y:S02]  /*11020*/  SHF.R.S32.HI R3, RZ, 0x1f, R21 ;  /* 0x0000001fff037819 */ /* 0x002fe40000011415 */
[----:B------:R-:W-:Y:S02]  /*11030*/  @!P2 LEA R6, P5, R21, R0, 0x2 ;  /* 0x000000001506a211 */ /* 0x000fe400078a10ff */
[----:B------:R-:W-:Y:S02]  /*11040*/  @!P0 LEA.HI.X R5, R203, R14, R5, 0x2, P6 ;  /* 0x0000000ecb058211 */ /* 0x000fe400030f1405 */
[----:B------:R-:W-:-:S02]  /*11050*/  @!P1 LEA R2, P6, R206, R0, 0x2 ;  /* 0x00000000ce029211 */ /* 0x000fc400078c10ff */
[-C--:B------:R-:W-:Y:S02]  /*11060*/  @!P2 LEA.HI.X R7, R21, R14.reuse, R3, 0x2, P5 ;  /* 0x0000000e1507a211 */ /* 0x080fe400028f1403 */
[----:B------:R-:W-:Y:S02]  /*11070*/  ISETP.GE.AND P5, PT, R15, UR4, PT ;  /* 0x000000040f007c0c */ /* 0x000fe4000bfa6270 */
[----:B------:R-:W-:Y:S02]  /*11080*/  @!P1 LEA.HI.X R3, R206, R14, R22, 0x2, P6 ;  /* 0x0000000ece039211 */ /* 0x000fe400030f1416 */
[----:B---3--:R-:W-:Y:S02]  /*11090*/  SHF.R.S32.HI R10, RZ, 0x1f, R9 ;  /* 0x0000001fff0a7819 */ /* 0x008fe40000011409 */
[----:B------:R-:W-:Y:S01]  /*110a0*/  @!P4 LEA R8, P6, R9, R0, 0x2 ;  /* 0x000000000908c211 */ /* 0x000fe200078c10ff */
[----:B------:R1:W-:Y:S01]  /*110b0*/  @!P1 ST.E.64 desc[UR36][R2.64], R126 ;  /* 0x0000007e02009985 */ /* 0x0003e2000c101b24 */
[----:B------:R-:W-:-:S02]  /*110c0*/  SHF.R.S32.HI R11, RZ, 0x1f, R19 ;  /* 0x0000001fff0b7819 */ /* 0x000fc40000011413 */
[----:B------:R-:W-:Y:S01]  /*110d0*/  @!P4 LEA.HI.X R9, R9, R14, R10, 0x2, P6 ;  /* 0x0000000e0909c211 */ /* 0x000fe200030f140a */
[----:B------:R1:W-:Y:S01]  /*110e0*/  @!P0 ST.E.64 desc[UR36][R4.64], R130 ;  /* 0x0000008204008985 */ /* 0x0003e2000c101b24 */
[C---:B------:R-:W-:Y:S02]  /*110f0*/  @!P3 LEA R10, P6, R19.reuse, R0, 0x2 ;  /* 0x00000000130ab211 */ /* 0x040fe400078c10ff */
[----:B0-----:R-:W-:Y:S01]  /*11100*/  SHF.R.S32.HI R13, RZ, 0x1f, R15 ;  /* 0x0000001fff0d7819 */ /* 0x001fe2000001140f */
[----:B------:R1:W-:Y:S01]  /*11110*/  @!P2 ST.E.64 desc[UR36][R6.64], R134 ;  /* 0x000000860600a985 */ /* 0x0003e2000c101b24 */
[----:B------:R-:W-:Y:S02]  /*11120*/  @!P3 LEA.HI.X R11, R19, R14, R11, 0x2, P6 ;  /* 0x0000000e130bb211 */ /* 0x000fe400030f140b */
[C---:B------:R-:W-:Y:S01]  /*11130*/  @!P5 LEA R12, P6, R15.reuse, R0, 0x2 ;  /* 0x000000000f0cd211 */ /* 0x040fe200078c10ff */
[----:B------:R1:W-:Y:S03]  /*11140*/  @!P4 ST.E.64 desc[UR36][R8.64], R138 ;  /* 0x0000008a0800c985 */ /* 0x0003e6000c101b24 */
[----:B------:R-:W-:Y:S01]  /*11150*/  @!P5 LEA.HI.X R13, R15, R14, R13, 0x2, P6 ;  /* 0x0000000e0f0dd211 */ /* 0x000fe200030f140d */
[----:B------:R1:W-:Y:S01]  /*11160*/  @!P3 ST.E.64 desc[UR36][R10.64], R142 ;  /* 0x0000008e0a00b985 */ /* 0x0003e2000c101b24 */
[----:B------:R-:W-:-:S03]  /*11170*/  VIADD R15, R17, 0xf8 ;  /* 0x000000f8110f7836 */ /* 0x000fc60000000000 */
[----:B------:R1:W-:Y:S02]  /*11180*/  @!P5 ST.E.64 desc[UR36][R12.64], R146 ;  /* 0x000000920c00d985 */ /* 0x0003e4000c101b24 */
[----:B------:R-:W-:-:S13]  /*11190*/  ISETP.GE.AND P0, PT, R15, UR4, PT ;  /* 0x000000040f007c0c */ /* 0x000fda000bf06270 */
[----:B-1----:R-:W-:Y:S05]  /*111a0*/  @P0 BRA `(.L_x_1316) ;  /* 0x0000000c00fc0947 */ /* 0x002fea0003800000 */
[----:B------:R-:W-:Y:S02]  /*111b0*/  LEA R2, P0, R15, R0, 0x2 ;  /* 0x000000000f027211 */ /* 0x000fe400078010ff */
[----:B------:R-:W-:-:S04]  /*111c0*/  SHF.R.S32.HI R0, RZ, 0x1f, R15 ;  /* 0x0000001fff007819 */ /* 0x000fc8000001140f */
[----:B------:R-:W-:-:S05]  /*111d0*/  LEA.HI.X R3, R15, R14, R0, 0x2, P0 ;  /* 0x0000000e0f037211 */ /* 0x000fca00000f1400 */
[----:B------:R0:W-:Y:S01]  /*111e0*/  ST.E.64 desc[UR36][R2.64], R150 ;  /* 0x0000009602007985 */ /* 0x0001e2000c101b24 */
[----:B------:R-:W-:Y:S05]  /*111f0*/  BRA `(.L_x_1316) ;  /* 0x0000000c00e87947 */ /* 0x000fea0003800000 */
.L_x_1307:
[----:B------:R-:W2:Y:S01]  /*11200*/  LDL R9, [R1+0x10] ;  /* 0x0000100001097983 */ /* 0x000ea20000100800 */
[----:B------:R-:W-:Y:S01]  /*11210*/  ULDC.64 UR8, c[0x0][0xc00] ;  /* 0x0003000000087ab9 */ /* 0x000fe20000000a00 */
[----:B------:R-:W-:Y:S01]  /*11220*/  R2UR UR10, R202 ;  /* 0x00000000ca0a72ca */ /* 0x000fe200000e0000 */
[----:B------:R-:W-:-:S04]  /*11230*/  UISETP.NE.U32.AND UP0, UPT, UR8, URZ, UPT ;  /* 0x0000003f0800728c */ /* 0x000fc8000bf05070 */
[----:B------:R-:W-:-:S03]  /*11240*/  UISETP.NE.AND.EX UP0, UPT, UR9, URZ, UPT, UP0 ;  /* 0x0000003f0900728c */ /* 0x000fc6000bf05300 */
[----:B------:R-:W-:-:S03]  /*11250*/  ULDC.64 UR8, c[0x0][0xc00] ;  /* 0x0003000000087ab9 */ /* 0x000fc60000000a00 */
[----:B------:R-:W-:Y:S02]  /*11260*/  PLOP3.LUT P1, PT, PT, PT, UP0, 0x80, 0x0 ;  /* 0x000000000000781c */ /* 0x000fe40003f2f008 */
[----:B--2---:R-:W-:-:S13]  /*11270*/  R2UR UR4, R9 ;  /* 0x00000000090472ca */ /* 0x004fda00000e0000 */
        /* <DEDUP_REMOVED lines=8> */
[----:B------:R-:W-:Y:S02]  /*11300*/  @UP1 ULDC.64 UR8, c[0x0][0xc08] ;  /* 0x0003020000081ab9 */ /* 0x000fe40000000a00 */
[----:B------:R-:W-:-:S03]  /*11310*/  @UP1 UIMAD.WIDE UR8, UR4, 0x4, UR8 ;  /* 0x00000004040818a5 */ /* 0x000fc6000f8e0208 */
[----:B------:R-:W-:Y:S02]  /*11320*/  ULDC UR4, c[0x0][0xa88] ;  /* 0x0002a20000047ab9 */ /* 0x000fe40000000800 */
[----:B------:R-:W-:Y:S02]  /*11330*/  IMAD.U32 R0, RZ, RZ, UR4 ;  /* 0x00000004ff007e24 */ /* 0x000fe4000f8e00ff */
[----:B------:R-:W-:Y:S02]  /*11340*/  IMAD.U32 R4, RZ, RZ, UR8 ;  /* 0x00000008ff047e24 */ /* 0x000fe4000f8e00ff */
[----:B------:R-:W-:-:S05]  /*11350*/  IMAD.U32 R5, RZ, RZ, UR9 ;  /* 0x00000009ff057e24 */ /* 0x000fca000f8e00ff */
[----:B------:R0:W5:Y:S01]  /*11360*/  @P2 LDG.E R0, desc[UR36][R4.64] ;  /* 0x0000002404002981 */ /* 0x000162000c1e1900 */
[----:B------:R-:W-:Y:S01]  /*11370*/  UISETP.NE.AND UP1, UPT, UR10, URZ, UPT ;  /* 0x0000003f0a00728c */ /* 0x000fe2000bf25270 */
[----:B------:R-:W-:Y:S01]  /*11380*/  UMOV UR4, URZ ;  /* 0x0000003f00047c82 */ /* 0x000fe20008000000 */
[----:B------:R-:W1:Y:S09]  /*11390*/  S2R R6, SR_TID.X ;  /* 0x0000000000067919 */ /* 0x000e720000002100 */
[----:B------:R-:W-:-:S02]  /*113a0*/  @!UP1 ULDC UR10, c[0x0][0xad4] ;  /* 0x0002b500000a9ab9 */ /* 0x000fc40000000800 */
[----:B------:R-:W-:Y:S02]  /*113b0*/  IMAD.U32 R202, RZ, RZ, UR10 ;  /* 0x0000000affca7e24 */ /* 0x000fe4000f8e00ff */
[----:B-1----:R-:W-:-:S05]  /*113c0*/  VIADD R7, R6, 0xffffff80 ;  /* 0xffffff8006077836 */ /* 0x002fca0000000000 */
[----:B------:R-:W-:Y:S02]  /*113d0*/  ISETP.GT.AND P0, PT, R7, 0x7f, PT ;  /* 0x0000007f0700780c */ /* 0x000fe40003f04270 */
[----:B--2---:R-:W-:Y:S01]  /*113e0*/  @P1 R2UR UR4, R8 ;  /* 0x00000000080412ca */ /* 0x004fe200000e0000 */
[----:B0-----:R-:W-:-:S14]  /*113f0*/  @P2 BRA `(.L_x_1319) ;  /* 0x0000000000102947 */ /* 0x001fdc0003800000 */
[----:B------:R-:W-:Y:S05]  /*11400*/  @!P1 BRA `(.L_x_1319) ;  /* 0x00000000000c9947 */ /* 0x000fea0003800000 */
[----:B------:R-:W2:Y:S04]  /*11410*/  LDG.E R5, desc[UR36][R2.64] ;  /* 0x0000002402057981 */ /* 0x000ea8000c1e1900 */
[----:B-----5:R-:W2:Y:S02]  /*11420*/  LDG.E R0, desc[UR36][R2.64+0x4] ;  /* 0x0000042402007981 */ /* 0x020ea4000c1e1900 */
[----:B--2---:R-:W-:-:S07]  /*11430*/  IMAD.IADD R0, R0, 0x1, -R5 ;  /* 0x0000000100007824 */ /* 0x004fce00078e0a05 */
.L_x_1319:
[----:B------:R-:W-:Y:S01]  /*11440*/  R2UR UR8, R9 ;  /* 0x00000000090872ca */ /* 0x000fe200000e0000 */
[----:B------:R-:W-:Y:S01]  /*11450*/  USHF.R.S32.HI UR21, URZ, 0x1f, UR4 ;  /* 0x0000001f3f157899 */ /* 0x000fe20008011404 */
[----:B------:R-:W-:Y:S11]  /*11460*/  BSSY B1, `(.L_x_1320) ;  /* 0x000003c000017945 */ /* 0x000ff60003800000 */
[----:B------:R-:W-:-:S02]  /*11470*/  USHF.R.S32.HI UR13, URZ, 0x1f, UR8 ;  /* 0x0000001f3f0d7899 */ /* 0x000fc40008011408 */
[----:B------:R-:W-:Y:S02]  /*11480*/  USEL UR12, UR8, URZ, !UP0 ;  /* 0x0000003f080c7287 */ /* 0x000fe4000c000000 */
[----:B------:R-:W-:Y:S01]  /*11490*/  USEL UR13, UR13, URZ, !UP0 ;  /* 0x0000003f0d0d7287 */ /* 0x000fe2000c000000 */
[----:B------:R-:W-:Y:S11]  /*114a0*/  @P0 BRA `(.L_x_1321) ;  /* 0x0000000000dc0947 */ /* 0x000ff60003800000 */
[----:B------:R-:W0:Y:S01]  /*114b0*/  LDC R9, c[0x0][0xbe8] ;  /* 0x0002fa00ff097b82 */ /* 0x000e220000000800 */
[----:B------:R-:W-:-:S05]  /*114c0*/  IMAD.U32 R3, RZ, RZ, UR60 ;  /* 0x0000003cff037e24 */ /* 0x000fca000f8e00ff */
[----:B------:R-:W-:Y:S01]  /*114d0*/  IADD3 R4, R3, -0x80, R6 ;  /* 0xffffff8003047810 */ /* 0x000fe20007ffe006 */
[----:B0----5:R-:W-:-:S05]  /*114e0*/  IMAD R2, R0, R9, RZ ;  /* 0x0000000900027224 */ /* 0x021fca00078e02ff */
        /* <DEDUP_REMOVED lines=51> */
.L_x_1321:
[----:B------:R-:W-:Y:S05]  /*11820*/  BSYNC B1 ;  /* 0x0000000000017941 */ /* 0x000fea0003800000 */
.L_x_1320:
[----:B------:R-:W-:-:S13]  /*11830*/  R2UR UR8, R202 ;  /* 0x00000000ca0872ca */ /* 0x000fda00000e0000 */
[----:B------:R-:W-:-:S06]  /*11840*/  UISETP.GT.AND UP0, UPT, UR8, 0x1, UPT ;  /* 0x000000010800788c */ /* 0x000fcc000bf04270 */
[----:B------:R-:W-:-:S13]  /*11850*/  PLOP3.LUT P0, PT, PT, PT, UP0, 0x80, 0x0 ;  /* 0x000000000000781c */ /* 0x000fda0003f0f008 */
[----:B------:R-:W-:Y:S05]  /*11860*/  @P0 BRA `(.L_x_1316) ;  /* 0x00000008004c0947 */ /* 0x000fea0003800000 */
[----:B------:R-:W2:Y:S01]  /*11870*/  LDL R6, [R1+0xc] ;  /* 0x00000c0001067983 */ /* 0x000ea20000100800 */
[----:B------:R-:W1:Y:S01]  /*11880*/  LDC R11, c[0x0][0xbe8] ;  /* 0x0002fa00ff0b7b82 */ /* 0x000e620000000800 */
[----:B------:R-:W-:Y:S01]  /*11890*/  ULDC.64 UR14, c[0x0][0xaa0] ;  /* 0x0002a800000e7ab9 */ /* 0x000fe20000000a00 */
[----:B------:R-:W-:Y:S01]  /*118a0*/  R2UR UR16, R205 ;  /* 0x00000000cd1072ca */ /* 0x000fe200000e0000 */
[----:B------:R-:W-:Y:S01]  /*118b0*/  UIMAD UR10, UR21, UR14, URZ ;  /* 0x0000000e150a72a4 */ /* 0x000fe2000f8e023f */
[----:B------:R-:W-:Y:S01]  /*118c0*/  BSSY B1, `(.L_x_1322) ;  /* 0x000004b000017945 */ /* 0x000fe20003800000 */
[----:B------:R-:W-:Y:S02]  /*118d0*/  UIMAD.WIDE.U32 UR8, UR4, UR14, URZ ;  /* 0x0000000e040872a5 */ /* 0x000fe4000f8e003f */
[----:B------:R-:W-:-:S04]  /*118e0*/  UIMAD UR10, UR4, UR15, UR10 ;  /* 0x0000000f040a72a4 */ /* 0x000fc8000f8e020a */
[----:B------:R-:W-:-:S03]  /*118f0*/  UIADD3 UR9, UR9, UR10, URZ ;  /* 0x0000000a09097290 */ /* 0x000fc6000fffe03f */
[----:B------:R-:W-:Y:S02]  /*11900*/  ULDC.64 UR10, c[0x0][0xae8] ;  /* 0x0002ba00000a7ab9 */ /* 0x000fe40000000a00 */
[----:B------:R-:W-:-:S04]  /*11910*/  UIMAD.WIDE.U32 UR8, UR16, UR10, UR8 ;  /* 0x0000000a100872a5 */ /* 0x000fc8000f8e0008 */
[----:B------:R-:W-:-:S03]  /*11920*/  UIMAD UR9, UR16, UR11, UR9 ;  /* 0x0000000b100972a4 */ /* 0x000fc6000f8e0209 */
[----:B------:R-:W-:Y:S01]  /*11930*/  ULDC.64 UR10, c[0x0][0xaf0] ;  /* 0x0002bc00000a7ab9 */ /* 0x000fe20000000a00 */
[----:B-1----:R-:W-:Y:S01]  /*11940*/  ISETP.NE.AND P0, PT, R11, 0x1, PT ;  /* 0x000000010b00780c */ /* 0x002fe20003f05270 */
[----:B------:R-:W-:-:S04]  /*11950*/  UIMAD UR13, UR13, UR10, URZ ;  /* 0x0000000a0d0d72a4 */ /* 0x000fc8000f8e023f */
[----:B------:R-:W-:Y:S02]  /*11960*/  UIMAD UR4, UR12, UR11, UR13 ;  /* 0x0000000b0c0472a4 */ /* 0x000fe4000f8e020d */
[----:B------:R-:W-:-:S03]  /*11970*/  UIMAD.WIDE.U32 UR12, UR12, UR10, UR8 ;  /* 0x0000000a0c0c72a5 */ /* 0x000fc6000f8e0008 */
[----:B------:R-:W-:Y:S01]  /*11980*/  ULDC.64 UR8, c[0x0][0xae0] ;  /* 0x0002b80000087ab9 */ /* 0x000fe20000000a00 */
[----:B------:R-:W-:Y:S02]  /*11990*/  UIADD3 UR4, UR13, UR4, URZ ;  /* 0x000000040d047290 */ /* 0x000fe4000fffe03f */
[----:B0-----:R-:W0:Y:S08]  /*119a0*/  @P0 LDC R3, c[0x0][0xbec] ;  /* 0x0002fb00ff030b82 */ /* 0x001e300000000800 */
[----:B------:R-:W1:Y:S01]  /*119b0*/  @P0 LDC R7, c[0x0][0xbf0] ;  /* 0x0002fc00ff070b82 */ /* 0x000e620000000800 */
[----:B--2---:R-:W-:-:S02]  /*119c0*/  IMAD R2, R201, 0x20, R6 ;  /* 0x00000020c9027824 */ /* 0x004fc400078e0206 */
[----:B------:R-:W-:Y:S02]  /*119d0*/  VIADD R6, R6, UR60 ;  /* 0x0000003c06067c36 */ /* 0x000fe40008000000 */
[----:B------:R-:W-:-:S04]  /*119e0*/  VIADD R4, R2, UR60 ;  /* 0x0000003c02047c36 */ /* 0x000fc80008000000 */
[----:B0-----:R-:W-:-:S04]  /*119f0*/  @P0 IMAD.HI.U32 R2, R4, R3, RZ ;  /* 0x0000000304020227 */ /* 0x001fc800078e00ff */
[----:B------:R-:W-:Y:S01]  /*11a00*/  IMAD.MOV.U32 R5, RZ, RZ, R4 ;  /* 0x000000ffff057224 */ /* 0x000fe200078e0004 */
[----:B-1----:R-:W-:Y:S01]  /*11a10*/  @P0 SHF.R.U32.HI R5, RZ, R7, R2 ;  /* 0x00000007ff050219 */ /* 0x002fe20000011602 */
[----:B------:R-:W-:Y:S02]  /*11a20*/  IMAD.U32 R3, RZ, RZ, UR13 ;  /* 0x0000000dff037e24 */ /* 0x000fe4000f8e00ff */
[----:B------:R-:W-:Y:S01]  /*11a30*/  IMAD.U32 R3, RZ, RZ, UR4 ;  /* 0x00000004ff037e24 */ /* 0x000fe2000f8e00ff */
[--C-:B------:R-:W-:Y:S01]  /*11a40*/  SHF.R.S32.HI R2, RZ, 0x1f, R5.reuse ;  /* 0x0000001fff027819 */ /* 0x100fe20000011405 */
[----:B------:R-:W-:-:S04]  /*11a50*/  IMAD.MOV R7, RZ, RZ, -R5 ;  /* 0x000000ffff077224 */ /* 0x000fc800078e0a05 */
[----:B------:R-:W-:Y:S02]  /*11a60*/  IMAD R7, R11, R7, R4 ;  /* 0x000000070b077224 */ /* 0x000fe400078e0204 */
[----:B------:R-:W-:Y:S02]  /*11a70*/  IMAD R4, R2, UR8, RZ ;  /* 0x0000000802047c24 */ /* 0x000fe4000f8e02ff */
[----:B------:R-:W-:Y:S02]  /*11a80*/  IMAD.U32 R2, RZ, RZ, UR12 ;  /* 0x0000000cff027e24 */ /* 0x000fe4000f8e00ff */
[C---:B------:R-:W-:Y:S01]  /*11a90*/  IMAD R9, R5.reuse, UR9, R4 ;  /* 0x0000000905097c24 */ /* 0x040fe2000f8e0204 */
[----:B------:R-:W-:Y:S01]  /*11aa0*/  SHF.R.S32.HI R4, RZ, 0x1f, R7 ;  /* 0x0000001fff047819 */ /* 0x000fe20000011407 */
[----:B------:R-:W-:Y:S01]  /*11ab0*/  IMAD.WIDE.U32 R2, R5, UR8, R2 ;  /* 0x0000000805027c25 */ /* 0x000fe2000f8e0002 */
[----:B------:R-:W-:-:S03]  /*11ac0*/  ULDC.64 UR8, c[0x0][0xad8] ;  /* 0x0002b60000087ab9 */ /* 0x000fc60000000a00 */
[----:B------:R-:W-:Y:S02]  /*11ad0*/  IMAD R4, R4, UR8, RZ ;  /* 0x0000000804047c24 */ /* 0x000fe4000f8e02ff */
[----:B------:R-:W-:Y:S02]  /*11ae0*/  IMAD.IADD R3, R3, 0x1, R9 ;  /* 0x0000000103037824 */ /* 0x000fe400078e0209 */
[C---:B------:R-:W-:Y:S02]  /*11af0*/  IMAD R5, R7.reuse, UR9, R4 ;  /* 0x0000000907057c24 */ /* 0x040fe4000f8e0204 */
[----:B------:R-:W-:Y:S01]  /*11b00*/  IMAD.WIDE.U32 R2, R7, UR8, R2 ;  /* 0x0000000807027c25 */ /* 0x000fe2000f8e0002 */
[----:B------:R-:W-:-:S03]  /*11b10*/  ULDC.64 UR8, c[0x0][0xa80] ;  /* 0x0002a00000087ab9 */ /* 0x000fc60000000a00 */
[----:B-----5:R-:W-:Y:S02]  /*11b20*/  IMAD R11, R0, R11, RZ ;  /* 0x0000000b000b7224 */ /* 0x020fe400078e02ff */
[----:B------:R-:W-:Y:S02]  /*11b30*/  VIADD R4, R6, 0x40 ;  /* 0x0000004006047836 */ /* 0x000fe40000000000 */
[----:B------:R-:W-:Y:S01]  /*11b40*/  IMAD.IADD R3, R3, 0x1, R5 ;  /* 0x0000000103037824 */ /* 0x000fe200078e0205 */
[----:B------:R-:W-:Y:S01]  /*11b50*/  LEA R5, P2, R2, UR8, 0x1 ;  /* 0x0000000802057c11 */ /* 0x000fe2000f8408ff */
[----:B------:R-:W-:Y:S01]  /*11b60*/  VIADD R0, R6, 0x20 ;  /* 0x0000002006007836 */ /* 0x000fe20000000000 */
[-C--:B------:R-:W-:Y:S01]  /*11b70*/  ISETP.GE.AND P0, PT, R4, R11.reuse, PT ;  /* 0x0000000b0400720c */ /* 0x080fe20003f06270 */
[----:B------:R-:W-:Y:S01]  /*11b80*/  IMAD.SHL.U32 R7, R201, 0x8, RZ ;  /* 0x00000008c9077824 */ /* 0x000fe200078e00ff */
[----:B------:R-:W-:Y:S02]  /*11b90*/  LEA.HI.X R4, R2, UR9, R3, 0x1, P2 ;  /* 0x0000000902047c11 */ /* 0x000fe400090f0c03 */
[-C--:B------:R-:W-:Y:S01]  /*11ba0*/  ISETP.GE.AND P2, PT, R6, R11.reuse, PT ;  /* 0x0000000b0600720c */ /* 0x080fe20003f46270 */
[C---:B------:R-:W-:Y:S01]  /*11bb0*/  VIADD R13, R7.reuse, 0x80 ;  /* 0x00000080070d7836 */ /* 0x040fe20000000000 */
[----:B------:R-:W-:Y:S01]  /*11bc0*/  ISETP.GE.AND P1, PT, R0, R11, PT ;  /* 0x0000000b0000720c */ /* 0x000fe20003f26270 */
[C---:B------:R-:W-:Y:S01]  /*11bd0*/  VIADD R15, R7.reuse, 0x40 ;  /* 0x00000040070f7836 */ /* 0x040fe20000000000 */
[----:B------:R0:W1:Y:S01]  /*11be0*/  SHFL.IDX PT, R2, R5, RZ, 0x181f ;  /* 0x00181fff05027589 */ /* 0x00006200000e0000 */
[----:B------:R-:W-:Y:S01]  /*11bf0*/  VIADD R9, R7, 0xc0 ;  /* 0x000000c007097836 */ /* 0x000fe20000000000 */
[----:B------:R-:W-:-:S02]  /*11c00*/  SHF.R.S32.HI R10, RZ, 0x1f, R7 ;  /* 0x0000001fff0a7819 */ /* 0x000fc40000011407 */
[----:B------:R0:W2:Y:S01]  /*11c10*/  SHFL.IDX PT, R0, R4, RZ, 0x181f ;  /* 0x00181fff04007589 */ /* 0x0000a200000e0000 */
[----:B------:R-:W-:Y:S02]  /*11c20*/  SHF.R.S32.HI R8, RZ, 0x1f, R13 ;  /* 0x0000001fff087819 */ /* 0x000fe4000001140d */
[----:B------:R-:W-:Y:S02]  /*11c30*/  SHF.R.S32.HI R12, RZ, 0x1f, R15 ;  /* 0x0000001fff0c7819 */ /* 0x000fe4000001140f */
        /* <DEDUP_REMOVED lines=19> */
.L_x_1323:
[----:B------:R-:W-:Y:S05]  /*11d70*/  BSYNC B1 ;  /* 0x0000000000017941 */ /* 0x000fea0003800000 */
.L_x_1322:
        /* <DEDUP_REMOVED lines=21> */
.L_x_1325:
[----:B------:R-:W-:Y:S05]  /*11ed0*/  BSYNC B1 ;  /* 0x0000000000017941 */ /* 0x000fea0003800000 */
.L_x_1324:
        /* <DEDUP_REMOVED lines=21> */
.L_x_1327:
[----:B------:R-:W-:Y:S05]  /*12030*/  BSYNC B1 ;  /* 0x0000000000017941 */ /* 0x000fea0003800000 */
.L_x_1326:
        /* <DEDUP_REMOVED lines=22> */
.L_x_1316:
[----:B------:R-:W-:Y:S05]  /*121a0*/  BSYNC B0 ;  /* 0x0000000000007941 */ /* 0x000fea0003800000 */
.L_x_1306:
[----:B------:R-:W-:Y:S02]  /*121b0*/  ULDC UR4, c[0x0][0xc3c] ;  /* 0x00030f0000047ab9 */ /* 0x000fe40000000800 */
[----:B------:R-:W-:-:S06]  /*121c0*/  UISETP.GE.AND UP0, UPT, UR7, UR4, UPT ;  /* 0x000000040700728c */ /* 0x000fcc000bf06270 */
[----:B------:R-:W-:-:S13]  /*121d0*/  PLOP3.LUT P0, PT, PT, PT, UP0, 0x80, 0x0 ;  /* 0x000000000000781c */ /* 0x000fda0003f0f008 */
[----:B------:R-:W-:Y:S05]  /*121e0*/  @!P0 BRA `(.L_x_1328) ;  /* 0xfffffeec00b88947 */ /* 0x000fea000383ffff */
[----:B------:R-:W-:Y:S05]  /*121f0*/  EXIT ;  /* 0x000000000000794d */ /* 0x000fea0003800000 */
.L_x_1215:
        /* <DEDUP_REMOVED lines=13> */
[----:B------:R-:W1:Y:S01]  /*122d0*/  LDS.128 R24, [UR4+0x308d0] ;  /* 0x0308d004ff187984 */ /* 0x000e620008000c00 */
[----:B------:R-:W-:Y:S06]  /*122e0*/  BAR.ARV 0x4, 0x180 ;  /* 0x0106000000007b1d */ /* 0x000fec0000002000 */
[----:B------:R-:W-:Y:S05]  /*122f0*/  BRA `(.L_x_1330) ;  /* 0x0000000c00907947 */ /* 0x000fea0003800000 */
.L_x_1329:
        /* <DEDUP_REMOVED lines=43> */
.L_x_1333:
        /* <DEDUP_REMOVED lines=35> */
.L_x_1331:
        /* <DEDUP_REMOVED lines=9> */
[----:B0-----:R-:W-:-:S07]  /*12870*/  ISETP.NE.AND P1, PT, R9, 0x1, PT ;  /* 0x000000010900780c */ /* 0x001fce0003f25270 */
[----:B-1----:R-:W-:Y:S06]  /*12880*/  @!P0 BRA `(.L_x_1334) ;  /* 0x0000000000088947 */ /* 0x002fec0003800000 */
[----:B------:R-:W-:-:S06]  /*12890*/  VIADD R24, R27, 0xffffffff ;  /* 0xffffffff1b187836 */ /* 0x000fcc0000000000 */
[----:B------:R0:W1:Y:S02]  /*128a0*/  SHFL.IDX PT, R24, R5, R24, 0x1f ;  /* 0x00001f1805187589 */ /* 0x00006400000e0000 */
.L_x_1334:
[----:B-1----:R-:W-:Y:S02]  /*128b0*/  IMAD R24, R24, UR5, R3 ;  /* 0x0000000518187c24 */ /* 0x002fe4000f8e0203 */
[----:B------:R-:W-:-:S03]  /*128c0*/  VIADD R27, R27, UR4 ;  /* 0x000000041b1b7c36 */ /* 0x000fc60008000000 */
[----:B0-----:R-:W-:Y:S01]  /*128d0*/  IADD3 R5, -R24, UR6, RZ ;  /* 0x0000000618057c10 */ /* 0x001fe2000fffe1ff */
[----:B------:R-:W-:Y:S06]  /*128e0*/  @!P1 BRA `(.L_x_1335) ;  /* 0x0000000000e89947 */ /* 0x000fec0003800000 */
[-C--:B--2---:R-:W-:Y:S02]  /*128f0*/  IABS R12, R6.reuse ;  /* 0x00000006000c7213 */ /* 0x084fe40000000000 */
[----:B------:R-:W-:Y:S02]  /*12900*/  IABS R4, R9 ;  /* 0x0000000900047213 */ /* 0x000fe40000000000 */
[----:B------:R-:W0:Y:S01]  /*12910*/  I2F.RP R8, R12 ;  /* 0x0000000c00087306 */ /* 0x000e220000209400 */
[----:B------:R-:W-:-:S07]  /*12920*/  IABS R13, R6 ;  /* 0x00000006000d7213 */ /* 0x000fce0000000000 */
[----:B------:R-:W1:Y:S08]  /*12930*/  I2F.RP R10, R4 ;  /* 0x00000004000a7306 */ /* 0x000e700000209400 */
[----:B0-----:R-:W0:Y:S08]  /*12940*/  MUFU.RCP R8, R8 ;  /* 0x0000000800087308 */ /* 0x001e300000001000 */
[----:B-1----:R-:W-:Y:S01]  /*12950*/  MUFU.RCP R10, R10 ;  /* 0x0000000a000a7308 */ /* 0x002fe20000001000 */
[----:B0-----:R-:W-:Y:S01]  /*12960*/  VIADD R2, R8, 0xffffffe ;  /* 0x0ffffffe08027836 */ /* 0x001fe20000000000 */
[----:B------:R-:W-:-:S06]  /*12970*/  IABS R8, R5 ;  /* 0x0000000500087213 */ /* 0x000fcc0000000000 */
[----:B------:R0:W1:Y:S02]  /*12980*/  F2I.FTZ.U32.TRUNC.NTZ R3, R2 ;  /* 0x0000000200037305 */ /* 0x000064000021f000 */
[----:B0-----:R-:W-:Y:S02]  /*12990*/  IMAD.MOV.U32 R2, RZ, RZ, RZ ;  /* 0x000000ffff027224 */ /* 0x001fe400078e00ff */
[----:B-1----:R-:W-:-:S04]  /*129a0*/  IMAD.MOV R11, RZ, RZ, -R3 ;  /* 0x000000ffff0b7224 */ /* 0x002fc800078e0a03 */
[----:B------:R-:W-:-:S04]  /*129b0*/  IMAD R11, R11, R12, RZ ;  /* 0x0000000c0b0b7224 */ /* 0x000fc800078e02ff */
[----:B------:R-:W-:-:S04]  /*129c0*/  IMAD.HI.U32 R3, R3, R11, R2 ;  /* 0x0000000b03037227 */ /* 0x000fc800078e0002 */
[----:B------:R-:W-:Y:S02]  /*129d0*/  IMAD.MOV R11, RZ, RZ, -R13 ;  /* 0x000000ffff0b7224 */ /* 0x000fe400078e0a0d */
[----:B------:R-:W-:-:S04]  /*129e0*/  IMAD.HI.U32 R2, R3, R8, RZ ;  /* 0x0000000803027227 */ /* 0x000fc800078e00ff */
[----:B------:R-:W-:Y:S01]  /*129f0*/  IMAD R3, R2, R11, R8 ;  /* 0x0000000b02037224 */ /* 0x000fe200078e0208 */
[----:B------:R-:W-:Y:S01]  /*12a00*/  LOP3.LUT R8, R5, R6, RZ, 0x3c, !PT ;  /* 0x0000000605087212 */ /* 0x000fe200078e3cff */
[----:B------:R-:W-:-:S03]  /*12a10*/  VIADD R11, R10, 0xffffffe ;  /* 0x0ffffffe0a0b7836 */ /* 0x000fc60000000000 */
[----:B------:R-:W-:Y:S02]  /*12a20*/  ISETP.GT.U32.AND P1, PT, R12, R3, PT ;  /* 0x000000030c00720c */ /* 0x000fe40003f24070 */
[----:B------:R-:W-:-:S11]  /*12a30*/  ISETP.GE.AND P2, PT, R8, RZ, PT ;  /* 0x000000ff0800720c */ /* 0x000fd60003f46270 */
[----:B------:R-:W-:Y:S02]  /*12a40*/  @!P1 IMAD.IADD R3, R3, 0x1, -R12 ;  /* 0x0000000103039824 */ /* 0x000fe400078e0a0c */
[----:B------:R-:W-:Y:S01]  /*12a50*/  @!P1 VIADD R2, R2, 0x1 ;  /* 0x0000000102029836 */ /* 0x000fe20000000000 */
[----:B------:R-:W-:Y:S02]  /*12a60*/  ISETP.NE.AND P1, PT, R6, RZ, PT ;  /* 0x000000ff0600720c */ /* 0x000fe40003f25270 */
[----:B------:R-:W-:Y:S02]  /*12a70*/  ISETP.GE.U32.AND P0, PT, R3, R12, PT ;  /* 0x0000000c0300720c */ /* 0x000fe40003f06070 */
[----:B------:R-:W0:Y:S11]  /*12a80*/  F2I.FTZ.U32.TRUNC.NTZ R3, R11 ;  /* 0x0000000b00037305 */ /* 0x000e36000021f000 */
[----:B------:R-:W-:-:S04]  /*12a90*/  @P0 VIADD R2, R2, 0x1 ;  /* 0x0000000102020836 */ /* 0x000fc80000000000 */
[----:B------:R-:W-:Y:S01]  /*12aa0*/  IMAD.MOV.U32 R10, RZ, RZ, R2 ;  /* 0x000000ffff0a7224 */ /* 0x000fe200078e0002 */
[----:B------:R-:W-:Y:S01]  /*12ab0*/  IABS R2, R9 ;  /* 0x0000000900027213 */ /* 0x000fe20000000000 */
[----:B0-----:R-:W-:Y:S02]  /*12ac0*/  IMAD.MOV R13, RZ, RZ, -R3 ;  /* 0x000000ffff0d7224 */ /* 0x001fe400078e0a03 */
[----:B------:R-:W-:Y:S01]  /*12ad0*/  @!P2 IMAD.MOV R10, RZ, RZ, -R10 ;  /* 0x000000ffff0aa224 */ /* 0x000fe200078e0a0a */
[----:B------:R-:W-:Y:S01]  /*12ae0*/  @!P1 LOP3.LUT R10, RZ, R6, RZ, 0x33, !PT ;  /* 0x00000006ff0a9212 */ /* 0x000fe200078e33ff */
[----:B------:R-:W-:Y:S02]  /*12af0*/  IMAD.MOV R12, RZ, RZ, -R2 ;  /* 0x000000ffff0c7224 */ /* 0x000fe400078e0a02 */
[----:B------:R-:W-:Y:S01]  /*12b00*/  IMAD R11, R13, R4, RZ ;  /* 0x000000040d0b7224 */ /* 0x000fe200078e02ff */
[----:B------:R-:W-:Y:S01]  /*12b10*/  IABS R8, R10 ;  /* 0x0000000a00087213 */ /* 0x000fe20000000000 */
[----:B------:R-:W-:-:S04]  /*12b20*/  IMAD.MOV.U32 R2, RZ, RZ, RZ ;  /* 0x000000ffff027224 */ /* 0x000fc800078e00ff */
[----:B------:R-:W-:-:S04]  /*12b30*/  IMAD.HI.U32 R2, R3, R11, R2 ;  /* 0x0000000b03027227 */ /* 0x000fc800078e0002 */
[----:B------:R-:W-:Y:S02]  /*12b40*/  IMAD.MOV.U32 R3, RZ, RZ, R8 ;  /* 0x000000ffff037224 */ /* 0x000fe400078e0008 */
[----:B------:R-:W-:Y:S02]  /*12b50*/  IMAD.MOV.U32 R8, RZ, RZ, R12 ;  /* 0x000000ffff087224 */ /* 0x000fe400078e000c */
[----:B------:R-:W-:-:S04]  /*12b60*/  IMAD.HI.U32 R2, R2, R3, RZ ;  /* 0x0000000302027227 */ /* 0x000fc800078e00ff */
[----:B------:R-:W-:-:S05]  /*12b70*/  IMAD R3, R2, R8, R3 ;  /* 0x0000000802037224 */ /* 0x000fca00078e0203 */
[----:B------:R-:W-:-:S13]  /*12b80*/  ISETP.GT.U32.AND P1, PT, R4, R3, PT ;  /* 0x000000030400720c */ /* 0x000fda0003f24070 */
[----:B------:R-:W-:Y:S02]  /*12b90*/  @!P1 IMAD.IADD R3, R3, 0x1, -R4 ;  /* 0x0000000103039824 */ /* 0x000fe400078e0a04 */
[----:B------:R-:W-:Y:S01]  /*12ba0*/  @!P1 VIADD R2, R2, 0x1 ;  /* 0x0000000102029836 */ /* 0x000fe20000000000 */
[----:B------:R-:W-:Y:S02]  /*12bb0*/  ISETP.NE.AND P1, PT, R9, RZ, PT ;  /* 0x000000ff0900720c */ /* 0x000fe40003f25270 */
[----:B------:R-:W-:Y:S02]  /*12bc0*/  ISETP.GE.U32.AND P0, PT, R3, R4, PT ;  /* 0x000000040300720c */ /* 0x000fe40003f06070 */
[----:B------:R-:W-:-:S04]  /*12bd0*/  LOP3.LUT R3, R10, R9, RZ, 0x3c, !PT ;  /* 0x000000090a037212 */ /* 0x000fc800078e3cff */
[----:B------:R-:W-:Y:S01]  /*12be0*/  ISETP.GE.AND P2, PT, R3, RZ, PT ;  /* 0x000000ff0300720c */ /* 0x000fe20003f46270 */
[----:B------:R-:W-:-:S06]  /*12bf0*/  IMAD.MOV R3, RZ, RZ, -R10 ;  /* 0x000000ffff037224 */ /* 0x000fcc00078e0a0a */
[----:B------:R-:W-:-:S06]  /*12c00*/  @P0 VIADD R2, R2, 0x1 ;  /* 0x0000000102020836 */ /* 0x000fcc0000000000 */
[----:B------:R-:W-:Y:S01]  /*12c10*/  @!P2 IMAD.MOV R2, RZ, RZ, -R2 ;  /* 0x000000ffff02a224 */ /* 0x000fe200078e0a02 */
[----:B------:R-:W-:-:S05]  /*12c20*/  @!P1 LOP3.LUT R2, RZ, R9, RZ, 0x33, !PT ;  /* 0x00000009ff029212 */ /* 0x000fca00078e33ff */
[----:B------:R-:W-:-:S04]  /*12c30*/  IMAD.MOV R26, RZ, RZ, -R2 ;  /* 0x000000ffff1a7224 */ /* 0x000fc800078e0a02 */
[C---:B------:R-:W-:Y:S02]  /*12c40*/  IMAD R26, R9.reuse, R26, R10 ;  /* 0x0000001a091a7224 */ /* 0x040fe400078e020a */
[----:B------:R-:W-:Y:S02]  /*12c50*/  IMAD R9, R9, 0x1000000, R2 ;  /* 0x0100000009097824 */ /* 0x000fe400078e0202 */
[----:B------:R-:W-:Y:S02]  /*12c60*/  IMAD R2, R6, R3, R5 ;  /* 0x0000000306027224 */ /* 0x000fe400078e0205 */
[----:B------:R-:W-:Y:S01]  /*12c70*/  IMAD R26, R26, 0x10000, R9 ;  /* 0x000100001a1a7824 */ /* 0x000fe200078e0209 */
[----:B------:R-:W-:Y:S06]  /*12c80*/  BRA `(.L_x_1336) ;  /* 0x0000000000f47947 */ /* 0x000fec0003800000 */
.L_x_1335:
[----:B------:R-:W0:Y:S02]  /*12c90*/  LDC.64 R2, c[0x0][0xc90] ;  /* 0x00032400ff027b82 */ /* 0x000e240000000a00 */
[----:B0-----:R-:W-:-:S05]  /*12ca0*/  IMAD.WIDE R2, R27, 0x4, R2 ;  /* 0x000000041b027825 */ /* 0x001fca00078e0202 */
[----:B------:R0:W2:Y:S01]  /*12cb0*/  LDG.E R13, desc[UR36][R2.64] ;  /* 0x00000024020d7981 */ /* 0x0000a2000c1e1900 */
[----:B------:R-:W-:Y:S01]  /*12cc0*/  IABS R15, R5 ;  /* 0x00000005000f7213 */ /* 0x000fe20000000000 */
[----:B0-----:R-:W-:Y:S02]  /*12cd0*/  IMAD.MOV.U32 R2, RZ, RZ, RZ ;  /* 0x000000ffff027224 */ /* 0x001fe400078e00ff */
[----:B--2---:R-:W-:-:S05]  /*12ce0*/  IMAD R4, R6, R13, RZ ;  /* 0x0000000d06047224 */ /* 0x004fca00078e02ff */
[-C--:B------:R-:W-:Y:S02]  /*12cf0*/  IABS R10, R4.reuse ;  /* 0x00000004000a7213 */ /* 0x080fe40000000000 */
[----:B------:R-:W-:Y:S02]  /*12d00*/  IABS R12, R4 ;  /* 0x00000004000c7213 */ /* 0x000fe40000000000 */
[----:B------:R-:W0:Y:S08]  /*12d10*/  I2F.RP R8, R10 ;  /* 0x0000000a00087306 */ /* 0x000e300000209400 */
[----:B0-----:R-:W0:Y:S02]  /*12d20*/  MUFU.RCP R8, R8 ;  /* 0x0000000800087308 */ /* 0x001e240000001000 */
[----:B0-----:R-:W-:-:S06]  /*12d30*/  VIADD R9, R8, 0xffffffe ;  /* 0x0ffffffe08097836 */ /* 0x001fcc0000000000 */
[----:B------:R-:W0:Y:S02]  /*12d40*/  F2I.FTZ.U32.TRUNC.NTZ R3, R9 ;  /* 0x0000000900037305 */ /* 0x000e24000021f000 */
[----:B0-----:R-:W-:-:S04]  /*12d50*/  IMAD.MOV R11, RZ, RZ, -R3 ;  /* 0x000000ffff0b7224 */ /* 0x001fc800078e0a03 */
[----:B------:R-:W-:-:S04]  /*12d60*/  IMAD R11, R11, R10, RZ ;  /* 0x0000000a0b0b7224 */ /* 0x000fc800078e02ff */
[----:B------:R-:W-:-:S04]  /*12d70*/  IMAD.HI.U32 R2, R3, R11, R2 ;  /* 0x0000000b03027227 */ /* 0x000fc800078e0002 */
[----:B------:R-:W-:Y:S02]  /*12d80*/  IMAD.MOV R3, RZ, RZ, -R12 ;  /* 0x000000ffff037224 */ /* 0x000fe400078e0a0c */
        /* <DEDUP_REMOVED lines=12> */
[----:B------:R-:W-:Y:S02]  /*12e50*/  IMAD R11, R13, R2, RZ ;  /* 0x000000020d0b7224 */ /* 0x000fe400078e02ff */
[----:B------:R-:W-:Y:S02]  /*12e60*/  IMAD.MOV R2, RZ, RZ, -R2 ;  /* 0x000000ffff027224 */ /* 0x000fe400078e0a02 */
[----:B------:R-:W-:Y:S02]  /*12e70*/  IMAD.MOV R3, RZ, RZ, -R11 ;  /* 0x000000ffff037224 */ /* 0x000fe400078e0a0b */
[----:B------:R-:W-:Y:S02]  /*12e80*/  IMAD R4, R4, R2, R5 ;  /* 0x0000000204047224 */ /* 0x000fe400078e0205 */
[----:B------:R-:W-:Y:S01]  /*12e90*/  IMAD.MOV.U32 R2, RZ, RZ, RZ ;  /* 0x000000ffff027224 */ /* 0x000fe200078e00ff */
[----:B------:R-:W-:-:S04]  /*12ea0*/  VIADDMNMX R13, R3, UR5, R13, PT ;  /* 0x00000005030d7c46 */ /* 0x000fc8000b80010d */
[-C--:B------:R-:W-:Y:S01]  /*12eb0*/  IABS R10, R13.reuse ;  /* 0x0000000d000a7213 */ /* 0x080fe20000000000 */
[----:B------:R-:W-:Y:S01]  /*12ec0*/  IMAD.MOV R26, RZ, RZ, -R13 ;  /* 0x000000ffff1a7224 */ /* 0x000fe200078e0a0d */
[----:B------:R-:W-:Y:S02]  /*12ed0*/  IABS R12, R13 ;  /* 0x0000000d000c7213 */ /* 0x000fe40000000000 */
[----:B------:R-:W0:Y:S08]  /*12ee0*/  I2F.RP R8, R10 ;  /* 0x0000000a00087306 */ /* 0x000e300000209400 */
[----:B0-----:R-:W0:Y:S02]  /*12ef0*/  MUFU.RCP R8, R8 ;  /* 0x0000000800087308 */ /* 0x001e240000001000 */
[----:B0-----:R-:W-:-:S06]  /*12f00*/  VIADD R3, R8, 0xffffffe ;  /* 0x0ffffffe08037836 */ /* 0x001fcc0000000000 */
[----:B------:R-:W0:Y:S02]  /*12f10*/  F2I.FTZ.U32.TRUNC.NTZ R3, R3 ;  /* 0x0000000300037305 */ /* 0x000e24000021f000 */
[----:B0-----:R-:W-:-:S04]  /*12f20*/  IMAD.MOV R9, RZ, RZ, -R3 ;  /* 0x000000ffff097224 */ /* 0x001fc800078e0a03 */
[----:B------:R-:W-:Y:S01]  /*12f30*/  IMAD.MOV.U32 R5, RZ, RZ, R9 ;  /* 0x000000ffff057224 */ /* 0x000fe200078e0009 */
[----:B------:R-:W-:-:S03]  /*12f40*/  IABS R9, R4 ;  /* 0x0000000400097213 */ /* 0x000fc60000000000 */
        /* <DEDUP_REMOVED lines=11> */
[----:B------:R-:W-:Y:S02]  /*13000*/  ISETP.GE.AND P2, PT, R3, RZ, PT ;  /* 0x000000ff0300720c */ /* 0x000fe40003f46270 */
[----:B------:R-:W-:-:S05]  /*13010*/  IADD3 R3, R11, 0x1000000, R4 ;  /* 0x010000000b037810 */ /* 0x000fca0007ffe004 */
[----:B------:R-:W-:-:S06]  /*13020*/  @P0 VIADD R2, R2, 0x1 ;  /* 0x0000000102020836 */ /* 0x000fcc0000000000 */
[----:B------:R-:W-:Y:S01]  /*13030*/  @!P2 IMAD.MOV R2, RZ, RZ, -R2 ;  /* 0x000000ffff02a224 */ /* 0x000fe200078e0a02 */
[----:B------:R-:W-:-:S05]  /*13040*/  @!P1 LOP3.LUT R2, RZ, R13, RZ, 0x33, !PT ;  /* 0x0000000dff029212 */ /* 0x000fca00078e33ff */
[----:B------:R-:W-:-:S07]  /*13050*/  IMAD R26, R2, R26, R3 ;  /* 0x0000001a021a7224 */ /* 0x000fce00078e0203 */
.L_x_1336:
[----:B------:R-:W-:-:S05]  /*13060*/  LOP3.LUT R25, RZ, R2, RZ, 0x33, !PT ;  /* 0x00000002ff197212 */ /* 0x000fca00078e33ff */
[----:B------:R-:W-:Y:S01]  /*13070*/  IMAD.IADD R25, R6, 0x1, R25 ;  /* 0x0000000106197824 */ /* 0x000fe200078e0219 */
[----:B------:R-:W-:Y:S06]  /*13080*/  BRA `(.L_x_1337) ;  /* 0x0000000000147947 */ /* 0x000fec0003800000 */
.L_x_1332:
[----:B------:R-:W-:Y:S01]  /*13090*/  ULDC UR4, c[0x0][0xc3c] ;  /* 0x00030f0000047ab9 */ /* 0x000fe20000000800 */
[----:B------:R-:W-:Y:S02]  /*130a0*/  IMAD.MOV.U32 R25, RZ, RZ, RZ ;  /* 0x000000ffff197224 */ /* 0x000fe400078e00ff */
[----:B------:R-:W-:Y:S02]  /*130b0*/  IMAD.U32 R24, RZ, RZ, UR6 ;  /* 0x00000006ff187e24 */ /* 0x000fe4000f8e00ff */
[----:B------:R-:W-:Y:S02]  /*130c0*/  IMAD.MOV.U32 R26, RZ, RZ, RZ ;  /* 0x000000ffff1a7224 */ /* 0x000fe400078e00ff */
[----:B------:R-:W-:-:S07]  /*130d0*/  IMAD.U32 R27, RZ, RZ, UR4 ;  /* 0x00000004ff1b7e24 */ /* 0x000fce000f8e00ff */
.L_x_1337:
[----:B------:R-:W-:-:S13]  /*130e0*/  ISETP.NE.AND P0, PT, R7, RZ, PT ;  /* 0x000000ff0700720c */ /* 0x000fda0003f05270 */
[----:B------:R-:W0:Y:S01]  /*130f0*/  @!P0 S2R R3, SR_CgaCtaId ;  /* 0x0000000000038919 */ /* 0x000e220000008800 */
[----:B------:R-:W-:-:S04]  /*13100*/  @!P0 MOV R2, 0x400 ;  /* 0x0000040000028802 */ /* 0x000fc80000000f00 */
[----:B0-----:R-:W-:-:S05]  /*13110*/  @!P0 LEA R2, R3, R2, 0x18 ;  /* 0x0000000203028211 */ /* 0x001fca00078ec0ff */
[----:B------:R0:W-:Y:S01]  /*13120*/  @!P0 STS.128 [R2+0x308d0], R24 ;  /* 0x0308d01802008388 */ /* 0x0001e20000000c00 */
[----:B------:R-:W-:Y:S06]  /*13130*/  BAR.ARV 0x5, 0x180 ;  /* 0x0146000000007b1d */ /* 0x000fec0000002000 */
.L_x_1330:
[----:B------:R2:W-:Y:S01]  /*13140*/  STL [R1+0x20], RZ ;  /* 0x000020ff01007387 */ /* 0x0005e20000100800 */
[----:B------:R-:W-:Y:S01]  /*13150*/  ULDC UR4, c[0x0][0xc3c] ;  /* 0x00030f0000047ab9 */ /* 0x000fe20000000800 */
[----:B------:R-:W-:Y:S01]  /*13160*/  IMAD.MOV.U32 R28, RZ, RZ, 0x1 ;  /* 0x00000001ff1c7424 */ /* 0x000fe200078e00ff */
[----:B-1----:R-:W-:Y:S01]  /*13170*/  ISETP.GE.AND P0, PT, R27, UR4, PT ;  /* 0x000000041b007c0c */ /* 0x002fe2000bf06270 */
[----:B------:R-:W-:-:S12]  /*13180*/  IMAD.MOV.U32 R22, RZ, RZ, RZ ;  /* 0x000000ffff167224 */ /* 0x000fd800078e00ff */
[----:B--2---:R-:W-:Y:S05]  /*13190*/  @P0 BRA `(.L_x_1338) ;  /* 0x0000005000440947 */ /* 0x004fea0003800000 */
[----:B0-----:R-:W2:Y:S01]  /*131a0*/  LDL R2, [R1+0x30] ;  /* 0x0000300001027983 */ /* 0x001ea20000100800 */
[----:B------:R-:W0:Y:S01]  /*131b0*/  S2UR UR5, SR_CgaCtaId ;  /* 0x00000000000579c3 */ /* 0x000e220000008800 */
[C---:B------:R-:W-:Y:S01]  /*131c0*/  IMAD.SHL.U32 R33, R0.reuse, 0x8, RZ ;  /* 0x0000000800217824 */ /* 0x040fe200078e00ff */
[----:B------:R-:W-:Y:S01]  /*131d0*/  LOP3.LUT R4, R0, 0x7f, RZ, 0xc0, !PT ;  /* 0x0000007f00047812 */ /* 0x000fe200078ec0ff */
[----:B------:R1:W-:Y:S01]  /*131e0*/  STL [R1+0x20], RZ ;  /* 0x000020ff01007387 */ /* 0x0003e20000100800 */
[----:B------:R-:W-:Y:S01]  /*131f0*/  BSSY B8, `(.L_x_1338) ;  /* 0x000050b000087945 */ /* 0x000fe20003800000 */
[----:B------:R-:W-:Y:S01]  /*13200*/  IMAD.MOV.U32 R28, RZ, RZ, 0x1 ;  /* 0x00000001ff1c7424 */ /* 0x000fe200078e00ff */
[----:B------:R-:W-:Y:S01]  /*13210*/  LOP3.LUT R3, R33, 0x1f8, RZ, 0xc0, !PT ;  /* 0x000001f821037812 */ /* 0x000fe200078ec0ff */
[----:B------:R-:W-:Y:S01]  /*13220*/  IMAD.MOV.U32 R22, RZ, RZ, RZ ;  /* 0x000000ffff167224 */ /* 0x000fe200078e00ff */
[----:B------:R-:W-:Y:S01]  /*13230*/  ULDC UR39, c[0x0][0xc] ;  /* 0x0000030000277ab9 */ /* 0x000fe20000000800 */
[----:B--2---:R-:W-:-:S02]  /*13240*/  R2UR UR4, R2 ;  /* 0x00000000020472ca */ /* 0x004fc400000e0000 */
[----:B------:R-:W-:Y:S01]  /*13250*/  LOP3.LUT R2, R3, 0x38, R0, 0x78, !PT ;  /* 0x0000003803027812 */ /* 0x000fe200078e7800 */
[----:B------:R-:W-:Y:S01]  /*13260*/  IMAD.SHL.U32 R0, R0, 0x10, RZ ;  /* 0x0000001000007824 */ /* 0x000fe200078e00ff */
[----:B------:R-:W-:Y:S02]  /*13270*/  SHF.R.U32.HI R3, RZ, 0x3, R4 ;  /* 0x00000003ff037819 */ /* 0x000fe40000011604 */
[----:B------:R-:W-:Y:S02]  /*13280*/  LOP3.LUT R31, R2, 0x200, R33, 0xf8, !PT ;  /* 0x00000200021f7812 */ /* 0x000fe400078ef821 */
[----:B------:R-:W-:Y:S02]  /*13290*/  LOP3.LUT R33, R33, 0x38, RZ, 0xc0, !PT ;  /* 0x0000003821217812 */ /* 0x000fe400078ec0ff */
[----:B------:R-:W-:Y:S02]  /*132a0*/  LOP3.LUT R0, R3, 0x70, R0, 0xf8, !PT ;  /* 0x0000007003007812 */ /* 0x000fe400078ef800 */
[C---:B------:R-:W-:Y:S01]  /*132b0*/  LOP3.LUT R37, R33.reuse, 0x40, RZ, 0xfc, !PT ;  /* 0x0000004021257812 */ /* 0x040fe200078efcff */
[----:B------:R-:W-:Y:S01]  /*132c0*/  ULOP3.LUT UR38, UR4, 0x2, URZ, 0xfc, !UPT ;  /* 0x0000000204267892 */ /* 0x000fe2000f8efc3f */
[----:B------:R-:W-:-:S02]  /*132d0*/  LOP3.LUT R36, R33, 0x80, RZ, 0xfc, !PT ;  /* 0x0000008021247812 */ /* 0x000fc400078efcff */
[----:B------:R-:W-:Y:S01]  /*132e0*/  UMOV UR4, 0x400 ;  /* 0x0000040000047882 */ /* 0x000fe20000000000 */
[----:B------:R-:W-:Y:S01]  /*132f0*/  LOP3.LUT R34, R33, 0xc0, RZ, 0xfc, !PT ;  /* 0x000000c021227812 */ /* 0x000fe200078efcff */
[----:B0-----:R-:W-:-:S06]  /*13300*/  ULEA UR4, UR5, UR4, 0x18 ;  /* 0x0000000405047291 */ /* 0x001fcc000f8ec03f */
[----:B------:R-:W-:-:S04]  /*13310*/  IMAD.U32 R17, RZ, RZ, UR4 ;  /* 0x00000004ff117e24 */ /* 0x000fc8000f8e00ff */
[----:B-1----:R-:W-:-:S07]  /*13320*/  IMAD R32, R31, 0x2, R17 ;  /* 0x000000021f207824 */ /* 0x002fce00078e0211 */
.L_x_1411:
[----:B------:R-:W-:Y:S05]  /*13330*/  YIELD ;  /* 0x0000000000007946 */ /* 0x000fea0003800000 */
[----:B------:R-:W-:Y:S01]  /*13340*/  ULDC.64 UR4, c[0x0][0xa28] ;  /* 0x00028a0000047ab9 */ /* 0x000fe20000000a00 */
[----:B------:R-:W-:Y:S01]  /*13350*/  IMAD.MOV.U32 R19, RZ, RZ, RZ ;  /* 0x000000ffff137224 */ /* 0x000fe200078e00ff */
[----:B------:R-:W-:-:S04]  /*13360*/  ISETP.NE.U32.AND P0, PT, RZ, UR4, PT ;  /* 0x00000004ff007c0c */ /* 0x000fc8000bf05070 */
[----:B------:R-:W-:Y:S01]  /*13370*/  ISETP.NE.AND.EX P0, PT, RZ, UR5, PT, P0 ;  /* 0x00000005ff007c0c */ /* 0x000fe2000bf05300 */
[----:B------:R-:W-:-:S12]  /*13380*/  ULDC.64 UR4, c[0x0][0xa18] ;  /* 0x0002860000047ab9 */ /* 0x000fd80000000a00 */
[----:B0-----:R-:W0:Y:S02]  /*13390*/  @P0 LDC.64 R2, c[0x0][0xa28] ;  /* 0x00028a00ff020b82 */ /* 0x001e240000000a00 */
[----:B0-----:R-:W-:-:S05]  /*133a0*/  @P0 IMAD.WIDE R2, R27, 0x4, R2 ;  /* 0x000000041b020825 */ /* 0x001fca00078e0202 */
[----:B--2---:R0:W2:Y:S01]  /*133b0*/  @P0 LDG.E R19, desc[UR36][R2.64] ;  /* 0x0000002402130981 */ /* 0x0040a2000c1e1900 */
[----:B------:R-:W-:Y:S01]  /*133c0*/  ISETP.NE.U32.AND P0, PT, RZ, UR4, PT ;  /* 0x00000004ff007c0c */ /* 0x000fe2000bf05070 */
[----:B------:R-:W-:Y:S01]  /*133d0*/  IMAD.MOV.U32 R35, RZ, RZ, RZ ;  /* 0x000000ffff237224 */ /* 0x000fe200078e00ff */
[----:B------:R-:W-:Y:S02]  /*133e0*/  LOP3.LUT R16, R16, 0xfffffeff, RZ, 0xc0, !PT ;  /* 0xfffffeff10107812 */ /* 0x000fe400078ec0ff */
[----:B------:R-:W-:Y:S01]  /*133f0*/  ISETP.NE.AND.EX P1, PT, RZ, UR5, PT, P0 ;  /* 0x00000005ff007c0c */ /* 0x000fe2000bf25300 */
[----:B------:R-:W-:Y:S02]  /*13400*/  ULDC.64 UR4, c[0x0][0xa00] ;  /* 0x0002800000047ab9 */ /* 0x000fe40000000a00 */
[----:B------:R-:W-:Y:S01]  /*13410*/  ISETP.NE.U32.AND P0, PT, RZ, UR4, PT ;  /* 0x00000004ff007c0c */ /* 0x000fe2000bf05070 */
[----:B0-----:R-:W0:Y:S03]  /*13420*/  LDC.64 R2, c[0x0][0xa00] ;  /* 0x00028000ff027b82 */ /* 0x001e260000000a00 */
[----:B------:R-:W-:Y:S01]  /*13430*/  ISETP.NE.AND.EX P2, PT, RZ, UR5, PT, P0 ;  /* 0x00000005ff007c0c */ /* 0x000fe2000bf45300 */
[----:B------:R-:W-:-:S05]  /*13440*/  ULDC.64 UR4, c[0x0][0x418] ;  /* 0x0001060000047ab9 */ /* 0x000fca0000000a00 */
[----:B------:R-:W1:Y:S07]  /*13450*/  @P1 LDC.64 R4, c[0x0][0xa18] ;  /* 0x00028600ff041b82 */ /* 0x000e6e0000000a00 */
[----:B------:R-:W-:Y:S01]  /*13460*/  @P2 LOP3.LUT R16, R16, 0x100, RZ, 0xfc, !PT ;  /* 0x0000010010102812 */ /* 0x000fe200078efcff */
[----:B0-----:R-:W-:-:S05]  /*13470*/  IMAD.WIDE R2, R27, 0x4, R2 ;  /* 0x000000041b027825 */ /* 0x001fca00078e0202 */
[----:B------:R0:W5:Y:S01]  /*13480*/  @P2 LDG.E R35, desc[UR36][R2.64] ;  /* 0x0000002402232981 */ /* 0x000162000c1e1900 */
[----:B-1----:R-:W-:-:S05]  /*13490*/  @P1 IMAD.WIDE R4, R27, 0x4, R4 ;  /* 0x000000041b041825 */ /* 0x002fca00078e0204 */
[----:B------:R0:W5:Y:S01]  /*134a0*/  @P1 LDG.E R29, desc[UR36][R4.64] ;  /* 0x00000024041d1981 */ /* 0x000162000c1e1900 */
[----:B------:R-:W-:-:S03]  /*134b0*/  UISETP.NE.U32.AND UP0, UPT, UR4, URZ, UPT ;  /* 0x0000003f0400728c */ /* 0x000fc6000bf05070 */
[----:B------:R-:W-:Y:S01]  /*134c0*/  ULDC UR4, c[0x0][0x424] ;  /* 0x0001090000047ab9 */ /* 0x000fe20000000800 */
[----:B------:R-:W-:-:S03]  /*134d0*/  UISETP.NE.AND.EX UP0, UPT, UR5, URZ, UPT, UP0 ;  /* 0x0000003f0500728c */ /* 0x000fc6000bf05300 */
[----:B------:R-:W-:Y:S01]  /*134e0*/  ULDC UR5, c[0x0][0x2f0] ;  /* 0x0000bc0000057ab9 */ /* 0x000fe20000000800 */
[----:B------:R-:W-:-:S04]  /*134f0*/  USEL UR4, UR4, 0x1, UP0 ;  /* 0x0000000104047887 */ /* 0x000fc80008000000 */
[----:B------:R-:W-:-:S06]  /*13500*/  UIMAD UR4, UR4, UR5, URZ ;  /* 0x00000005040472a4 */ /* 0x000fcc000f8e023f */
[----:B------:R-:W-:Y:S01]  /*13510*/  IMAD.U32 R0, RZ, RZ, UR4 ;  /* 0x00000004ff007e24 */ /* 0x000fe2000f8e00ff */
[----:B--2---:R0:W-:Y:S01]  /*13520*/  STL [R1+0x8], R19 ;  /* 0x0000081301007387 */ /* 0x0041e20000100800 */
[----:B------:R-:W-:Y:S05]  /*13530*/  @P1 BRA `(.L_x_1339) ;  /* 0x0000000000181947 */ /* 0x000fea0003800000 */
[----:B------:R-:W-:Y:S02]  /*13540*/  ULDC UR4, c[0x0][0x288] ;  /* 0x0000a20000047ab9 */ /* 0x000fe40000000800 */
[----:B-----5:R-:W-:Y:S01]  /*13550*/  IMAD.U32 R29, RZ, RZ, UR4 ;  /* 0x00000004ff1d7e24 */ /* 0x020fe2000f8e00ff */
[----:B------:R-:W-:Y:S06]  /*13560*/  @!P2 BRA `(.L_x_1339) ;  /* 0x00000000000ca947 */ /* 0x000fec0003800000 */
[----:B0-----:R-:W2:Y:S04]  /*13570*/  LDG.E R4, desc[UR36][R2.64] ;  /* 0x0000002402047981 */ /* 0x001ea8000c1e1900 */
[----:B------:R-:W2:Y:S02]  /*13580*/  LDG.E R29, desc[UR36][R2.64+0x4] ;  /* 0x00000424021d7981 */ /* 0x000ea4000c1e1900 */
[----:B--2---:R-:W-:-:S07]  /*13590*/  IMAD.IADD R29, R29, 0x1, -R4 ;  /* 0x000000011d1d7824 */ /* 0x004fce00078e0a04 */
.L_x_1339:
[----:B------:R-:W-:Y:S02]  /*135a0*/  ULDC.64 UR4, c[0x0][0xa20] ;  /* 0x0002880000047ab9 */ /* 0x000fe40000000a00 */
[----:B------:R-:W-:-:S04]  /*135b0*/  ISETP.NE.U32.AND P0, PT, RZ, UR4, PT ;  /* 0x00000004ff007c0c */ /* 0x000fc8000bf05070 */
[----:B------:R-:W-:-:S13]  /*135c0*/  ISETP.NE.AND.EX P0, PT, RZ, UR5, PT, P0 ;  /* 0x00000005ff007c0c */ /* 0x000fda000bf05300 */
[----:B------:R-:W-:Y:S05]  /*135d0*/  @!P0 BRA `(.L_x_1340) ;  /* 0x0000000000108947 */ /* 0x000fea0003800000 */
[----:B0-----:R-:W0:Y:S02]  /*135e0*/  LDC.64 R2, c[0x0][0xa20] ;  /* 0x00028800ff027b82 */ /* 0x001e240000000a00 */
[----:B0-----:R-:W-:-:S05]  /*135f0*/  IMAD.WIDE R2, R27, 0x4, R2 ;  /* 0x000000041b027825 */ /* 0x001fca00078e0202 */
[----:B------:R0:W5:Y:S01]  /*13600*/  LDG.E R0, desc[UR36][R2.64] ;  /* 0x0000002402007981 */ /* 0x000162000c1e1900 */
[----:B------:R-:W-:Y:S05]  /*13610*/  BRA `(.L_x_1341) ;  /* 0x0000000000247947 */ /* 0x000fea0003800000 */
.L_x_1340:
[----:B------:R-:W-:Y:S02]  /*13620*/  ULDC.64 UR4, c[0x0][0xa08] ;  /* 0x0002820000047ab9 */ /* 0x000fe40000000a00 */
[----:B------:R-:W-:-:S04]  /*13630*/  ISETP.NE.U32.AND P0, PT, RZ, UR4, PT ;  /* 0x00000004ff007c0c */ /* 0x000fc8000bf05070 */
[----:B------:R-:W-:-:S13]  /*13640*/  ISETP.NE.AND.EX P0, PT, RZ, UR5, PT, P0 ;  /* 0x00000005ff007c0c */ /* 0x000fda000bf05300 */
[----:B------:R-:W-:Y:S05]  /*13650*/  @!P0 BRA `(.L_x_1341) ;  /* 0x0000000000148947 */ /* 0x000fea0003800000 */
[----:B0-----:R-:W0:Y:S02]  /*13660*/  LDC.64 R2, c[0x0][0xa08] ;  /* 0x00028200ff027b82 */ /* 0x001e240000000a00 */
[----:B0-----:R-:W-:-:S05]  /*13670*/  IMAD.WIDE R2, R27, 0x4, R2 ;  /* 0x000000041b027825 */ /* 0x001fca00078e0202 */
[----:B------:R-:W2:Y:S04]  /*13680*/  LDG.E R0, desc[UR36][R2.64] ;  /* 0x0000002402007981 */ /* 0x000ea8000c1e1900 */
[----:B------:R-:W2:Y:S02]  /*13690*/  LDG.E R5, desc[UR36][R2.64+0x4] ;  /* 0x0000042402057981 */ /* 0x000ea4000c1e1900 */
[----:B--2---:R-:W-:-:S07]  /*136a0*/  IMAD.IADD R0, R5, 0x1, -R0 ;  /* 0x0000000105007824 */ /* 0x004fce00078e0a00 */
.L_x_1341:
[----:B0-----:R-:W0:Y:S01]  /*136b0*/  LDC R2, c[0x0][0x448] ;  /* 0x00011200ff027b82 */ /* 0x001e220000000800 */
[----:B-----5:R-:W-:Y:S01]  /*136c0*/  IMAD.IADD R23, R0, 0x1, -R19 ;  /* 0x0000000100177824 */ /* 0x020fe200078e0a13 */
[----:B------:R-:W-:Y:S01]  /*136d0*/  LOP3.LUT R16, R16, 0xffffff7f, RZ, 0xc0, !PT ;  /* 0xffffff7f10107812 */ /* 0x000fe200078ec0ff */
[----:B------:R-:W-:-:S03]  /*136e0*/  IMAD.SHL.U32 R25, R25, 0x80, RZ ;  /* 0x0000008019197824 */ /* 0x000fc600078e00ff */
[----:B------:R1:W-:Y:S01]  /*136f0*/  STL [R1], R23 ;  /* 0x0000001701007387 */ /* 0x0003e20000100800 */
[----:B------:R-:W-:Y:S01]  /*13700*/  VIADD R4, R25, 0x7f ;  /* 0x0000007f19047836 */ /* 0x000fe20000000000 */
[----:B0-----:R-:W-:Y:S02]  /*13710*/  ISETP.NE.AND P2, PT, R2, 0x1, PT ;  /* 0x000000010200780c */ /* 0x001fe40003f45270 */
[----:B------:R-:W0:Y:S11]  /*13720*/  LDC.64 R2, c[0x0][0x9e0] ;  /* 0x00027800ff027b82 */ /* 0x000e360000000a00 */
[----:B------:R-:W2:Y:S01]  /*13730*/  @P2 LDC R5, c[0x0][0x44c] ;  /* 0x00011300ff052b82 */ /* 0x000ea20000000800 */
[----:B------:R-:W-:-:S07]  /*13740*/  @P2 LOP3.LUT R16, R16, 0x80, RZ, 0xfc, !PT ;  /* 0x0000008010102812 */ /* 0x000fce00078efcff */
[----:B------:R-:W3:Y:S01]  /*13750*/  @P2 LDC R6, c[0x0][0x450] ;  /* 0x00011400ff062b82 */ /* 0x000ee20000000800 */
[----:B0-----:R-:W-:Y:S01]  /*13760*/  ISETP.GE.AND P1, PT, R3, 0x1, PT ;  /* 0x000000010300780c */ /* 0x001fe20003f26270 */
[----:B--2---:R-:W-:-:S05]  /*13770*/  @P2 IMAD.HI.U32 R5, R4, R5, RZ ;  /* 0x0000000504052227 */ /* 0x004fca00078e00ff */
[----:B---3--:R-:W-:Y:S02]  /*13780*/  @P2 SHF.R.U32.HI R4, RZ, R6, R5 ;  /* 0x00000006ff042219 */ /* 0x008fe40000011605 */
[----:B------:R-:W-:-:S05]  /*13790*/  IADD3 R5, R23, 0x1, -R29 ;  /* 0x0000000117057810 */ /* 0x000fca0007ffe81d */
[----:B------:R-:W-:-:S04]  /*137a0*/  IMAD.IADD R7, R5, 0x1, R4 ;  /* 0x0000000105077824 */ /* 0x000fc800078e0204 */
[----:B------:R-:W-:Y:S01]  /*137b0*/  IMAD.IADD R2, R7, 0x1, R2 ;  /* 0x0000000107027824 */ /* 0x000fe200078e0202 */
[----:B-1----:R-:W-:Y:S06]  /*137c0*/  @!P1 BRA `(.L_x_1342) ;  /* 0x0000000000489947 */ /* 0x002fec0003800000 */
[C---:B------:R-:W-:Y:S01]  /*137d0*/  ISETP.GT.AND P0, PT, R7.reuse, RZ, PT ;  /* 0x000000ff0700720c */ /* 0x040fe20003f04270 */
[----:B------:R-:W-:Y:S01]  /*137e0*/  BSSY B0, `(.L_x_1343) ;  /* 0x000000e000007945 */ /* 0x000fe20003800000 */
[----:B------:R-:W-:-:S11]  /*137f0*/  VIADD R0, R7, 0xffffffff ;  /* 0xffffffff07007836 */ /* 0x000fd60000000000 */
[----:B------:R-:W-:Y:S05]  /*13800*/  @P0 BRA `(.L_x_1344) ;  /* 0x00000000001c0947 */ /* 0x000fea0003800000 */
[----:B------:R-:W-:Y:S01]  /*13810*/  ISETP.NE.AND P0, PT, R3, 0x1, PT ;  /* 0x000000010300780c */ /* 0x000fe20003f05270 */
[----:B------:R-:W-:-:S12]  /*13820*/  IMAD.MOV R7, RZ, RZ, -R7 ;  /* 0x000000ffff077224 */ /* 0x000fd800078e0a07 */
[----:B------:R-:W0:Y:S02]  /*13830*/  @P0 LDC.64 R4, c[0x0][0x9e8] ;  /* 0x00027a00ff040b82 */ /* 0x000e240000000a00 */
[----:B0-----:R-:W-:-:S05]  /*13840*/  @P0 IMAD.HI.U32 R4, R7, R4, RZ ;  /* 0x0000000407040227 */ /* 0x001fca00078e00ff */
[----:B------:R-:W-:-:S04]  /*13850*/  @P0 SHF.R.U32.HI R7, RZ, R5, R4 ;  /* 0x00000005ff070219 */ /* 0x000fc80000011604 */
[----:B------:R-:W-:Y:S01]  /*13860*/  LOP3.LUT R0, RZ, R7, RZ, 0x33, !PT ;  /* 0x00000007ff007212 */ /* 0x000fe200078e33ff */
[----:B------:R-:W-:Y:S06]  /*13870*/  BRA `(.L_x_1345) ;  /* 0x0000000000107947 */ /* 0x000fec0003800000 */
.L_x_1344:
[----:B------:R-:W-:-:S13]  /*13880*/  ISETP.NE.AND P0, PT, R3, 0x1, PT ;  /* 0x000000010300780c */ /* 0x000fda0003f05270 */
[----:B------:R-:W0:Y:S02]  /*13890*/  @P0 LDC.64 R4, c[0x0][0x9e8] ;  /* 0x00027a00ff040b82 */ /* 0x000e240000000a00 */
[----:B0-----:R-:W-:-:S05]  /*138a0*/  @P0 IMAD.HI.U32 R4, R0, R4, RZ ;  /* 0x0000000400040227 */ /* 0x001fca00078e00ff */
[----:B------:R-:W-:-:S07]  /*138b0*/  @P0 SHF.R.U32.HI R0, RZ, R5, R4 ;  /* 0x00000005ff000219 */ /* 0x000fce0000011604 */
.L_x_1345:
[----:B------:R-:W-:Y:S05]  /*138c0*/  BSYNC B0 ;  /* 0x0000000000007941 */ /* 0x000fea0003800000 */
.L_x_1343:
[----:B------:R-:W-:-:S05]  /*138d0*/  IMAD R5, R0, R3, R3 ;  /* 0x0000000300057224 */ /* 0x000fca00078e0203 */
[----:B------:R-:W-:-:S07]  /*138e0*/  VIMNMX R2, R2, R5, PT ;  /* 0x0000000502027248 */ /* 0x000fce0003fe0100 */
.L_x_1342:
[----:B------:R-:W0:Y:S01]  /*138f0*/  @P2 LDC R0, c[0x0][0x44c] ;  /* 0x00011300ff002b82 */ /* 0x000e220000000800 */
[----:B------:R-:W-:Y:S01]  /*13900*/  VIADD R2, R2, 0x3f ;  /* 0x0000003f02027836 */ /* 0x000fe20000000000 */
[----:B------:R-:W-:Y:S01]  /*13910*/  ULDC UR4, c[0x0][0x9dc] ;  /* 0x0002770000047ab9 */ /* 0x000fe20000000800 */
[----:B------:R-:W-:-:S05]  /*13920*/  IMAD.MOV.U32 R4, RZ, RZ, R25 ;  /* 0x000000ffff047224 */ /* 0x000fca00078e0019 */
[----:B------:R-:W1:Y:S01]  /*13930*/  @P2 LDC R5, c[0x0][0x450] ;  /* 0x00011400ff052b82 */ /* 0x000e620000000800 */
[----:B0-----:R-:W-:-:S05]  /*13940*/  @P2 IMAD.HI.U32 R0, R25, R0, RZ ;  /* 0x0000000019002227 */ /* 0x001fca00078e00ff */
[----:B-1----:R-:W-:Y:S01]  /*13950*/  @P2 SHF.R.U32.HI R4, RZ, R5, R0 ;  /* 0x00000005ff042219 */ /* 0x002fe20000011600 */
[----:B------:R-:W-:Y:S01]  /*13960*/  VIADD R0, R23, 0x3f ;  /* 0x0000003f17007836 */ /* 0x000fe20000000000 */
[----:B------:R-:W-:Y:S02]  /*13970*/  SHF.R.S32.HI R5, RZ, 0x1f, R2 ;  /* 0x0000001fff057819 */ /* 0x000fe40000011402 */
[----:B------:R-:W-:Y:S02]  /*13980*/  IADD3 R4, R4, R23, -R29 ;  /* 0x0000001704047210 */ /* 0x000fe40007ffe81d */
[----:B------:R-:W-:Y:S02]  /*13990*/  LEA.HI R2, R5, R2, RZ, 0x6 ;  /* 0x0000000205027211 */ /* 0x000fe400078f30ff */
[----:B------:R-:W-:Y:S02]  /*139a0*/  SHF.R.S32.HI R5, RZ, 0x1f, R0 ;  /* 0x0000001fff057819 */ /* 0x000fe40000011400 */
[----:B------:R-:W-:Y:S01]  /*139b0*/  SHF.R.S32.HI R7, RZ, 0x6, R2 ;  /* 0x00000006ff077819 */ /* 0x000fe20000011402 */
[----:B------:R-:W-:Y:S01]  /*139c0*/  VIADD R2, R4, -UR4 ;  /* 0x8000000404027c36 */ /* 0x000fe20008000000 */
[----:B------:R-:W-:-:S04]  /*139d0*/  LEA.HI R5, R5, R0, RZ, 0x6 ;  /* 0x0000000005057211 */ /* 0x000fc800078f30ff */
[----:B------:R-:W-:-:S04]  /*139e0*/  SHF.R.S32.HI R0, RZ, 0x6, R5 ;  /* 0x00000006ff007819 */ /* 0x000fc80000011405 */
[----:B------:R-:W-:Y:S01]  /*139f0*/  VIMNMX R0, R0, R7, PT ;  /* 0x0000000700007248 */ /* 0x000fe20003fe0100 */
[----:B------:R-:W-:Y:S06]  /*13a00*/  @!P1 BRA `(.L_x_1346) ;  /* 0x0000000000489947 */ /* 0x000fec0003800000 */
[----:B------:R-:W-:Y:S01]  /*13a10*/  IMAD.MOV.U32 R6, RZ, RZ, R4 ;  /* 0x000000ffff067224 */ /* 0x000fe200078e0004 */
[----:B------:R-:W-:Y:S04]  /*13a20*/  BSSY B0, `(.L_x_1347) ;  /* 0x000000e000007945 */ /* 0x000fe80003800000 */
[----:B------:R-:W-:-:S13]  /*13a30*/  ISETP.GT.AND P0, PT, R6, -0x1, PT ;  /* 0xffffffff0600780c */ /* 0x000fda0003f04270 */
[----:B------:R-:W-:Y:S05]  /*13a40*/  @P0 BRA `(.L_x_1348) ;  /* 0x00000000001c0947 */ /* 0x000fea0003800000 */
[----:B------:R-:W-:Y:S02]  /*13a50*/  ISETP.NE.AND P0, PT, R3, 0x1, PT ;  /* 0x000000010300780c */ /* 0x000fe40003f05270 */
[----:B------:R-:W-:-:S11]  /*13a60*/  LOP3.LUT R7, RZ, R6, RZ, 0x33, !PT ;  /* 0x00000006ff077212 */ /* 0x000fd600078e33ff */
[----:B------:R-:W0:Y:S02]  /*13a70*/  @P0 LDC.64 R4, c[0x0][0x9e8] ;  /* 0x00027a00ff040b82 */ /* 0x000e240000000a00 */
[----:B0-----:R-:W-:-:S05]  /*13a80*/  @P0 IMAD.HI.U32 R4, R7, R4, RZ ;  /* 0x0000000407040227 */ /* 0x001fca00078e00ff */
[----:B------:R-:W-:-:S04]  /*13a90*/  @P0 SHF.R.U32.HI R7, RZ, R5, R4 ;  /* 0x00000005ff070219 */ /* 0x000fc80000011604 */
[----:B------:R-:W-:Y:S01]  /*13aa0*/  LOP3.LUT R6, RZ, R7, RZ, 0x33, !PT ;  /* 0x00000007ff067212 */ /* 0x000fe200078e33ff */
[----:B------:R-:W-:Y:S06]  /*13ab0*/  BRA `(.L_x_1349) ;  /* 0x0000000000107947 */ /* 0x000fec0003800000 */
.L_x_1348:
[----:B------:R-:W-:-:S13]  /*13ac0*/  ISETP.NE.AND P0, PT, R3, 0x1, PT ;  /* 0x000000010300780c */ /* 0x000fda0003f05270 */
[----:B------:R-:W0:Y:S02]  /*13ad0*/  @P0 LDC.64 R4, c[0x0][0x9e8] ;  /* 0x00027a00ff040b82 */ /* 0x000e240000000a00 */
[----:B0-----:R-:W-:-:S05]  /*13ae0*/  @P0 IMAD.HI.U32 R4, R6, R4, RZ ;  /* 0x0000000406040227 */ /* 0x001fca00078e00ff */
[----:B------:R-:W-:-:S07]  /*13af0*/  @P0 SHF.R.U32.HI R6, RZ, R5, R4 ;  /* 0x00000005ff060219 */ /* 0x000fce0000011604 */
.L_x_1349:
[----:B------:R-:W-:Y:S05]  /*13b00*/  BSYNC B0 ;  /* 0x0000000000007941 */ /* 0x000fea0003800000 */
.L_x_1347:
[----:B------:R-:W-:-:S05]  /*13b10*/  IMAD R3, R6, R3, RZ ;  /* 0x0000000306037224 */ /* 0x000fca00078e02ff */
[----:B------:R-:W-:-:S07]  /*13b20*/  VIMNMX R2, R2, R3, !PT ;  /* 0x0000000302027248 */ /* 0x000fce0007fe0100 */
.L_x_1346:
[----:B------:R-:W-:Y:S01]  /*13b30*/  SHF.R.S32.HI R3, RZ, 0x1f, R2 ;  /* 0x0000001fff037819 */ /* 0x000fe20000011402 */
[----:B------:R-:W-:Y:S03]  /*13b40*/  BSSY B0, `(.L_x_1350) ;  /* 0x000002a000007945 */ /* 0x000fe60003800000 */
[----:B------:R-:W-:Y:S02]  /*13b50*/  LEA.HI R3, R3, R2, RZ, 0x6 ;  /* 0x0000000203037211 */ /* 0x000fe400078f30ff */
[----:B------:R-:W-:Y:S02]  /*13b60*/  LOP3.LUT R2, R26, 0xff000000, RZ, 0xc0, !PT ;  /* 0xff0000001a027812 */ /* 0x000fe400078ec0ff */
[----:B------:R-:W-:-:S04]  /*13b70*/  SHF.R.S32.HI R3, RZ, 0x6, R3 ;  /* 0x00000006ff037819 */ /* 0x000fc80000011403 */
[----:B------:R-:W-:Y:S02]  /*13b80*/  VIMNMX R5, RZ, R3, !PT ;  /* 0x00000003ff057248 */ /* 0x000fe40007fe0100 */
[----:B------:R-:W-:Y:S02]  /*13b90*/  SHF.R.U32.HI R3, RZ, 0x8, R2 ;  /* 0x00000008ff037819 */ /* 0x000fe40000011602 */
[----:B------:R-:W-:Y:S02]  /*13ba0*/  ISETP.GT.AND P0, PT, R0, R5, PT ;  /* 0x000000050000720c */ /* 0x000fe40003f04270 */
[----:B------:R-:W-:-:S04]  /*13bb0*/  LOP3.LUT R2, R26, 0xff0000, RZ, 0xc0, !PT ;  /* 0x00ff00001a027812 */ /* 0x000fc800078ec0ff */
[----:B------:R-:W-:Y:S01]  /*13bc0*/  LEA.HI R2, R2, R3, RZ, 0x10 ;  /* 0x0000000302027211 */ /* 0x000fe200078f80ff */
[----:B------:R-:W-:-:S03]  /*13bd0*/  IMAD.MOV.U32 R3, RZ, RZ, RZ ;  /* 0x000000ffff037224 */ /* 0x000fc600078e00ff */
[----:B------:R-:W-:-:S03]  /*13be0*/  LOP3.LUT R4, R2, 0xff, RZ, 0xc0, !PT ;  /* 0x000000ff02047812 */ /* 0x000fc600078ec0ff */
[----:B------:R-:W-:Y:S05]  /*13bf0*/  @!P0 BRA `(.L_x_1351) ;  /* 0x0000000000788947 */ /* 0x000fea0003800000 */
[----:B------:R-:W-:Y:S01]  /*13c00*/  SHF.R.U32.HI R7, RZ, 0x10, R2 ;  /* 0x00000010ff077819 */ /* 0x000fe20000011602 */
[----:B------:R-:W-:-:S03]  /*13c10*/  IMAD.MOV.U32 R2, RZ, RZ, RZ ;  /* 0x000000ffff027224 */ /* 0x000fc600078e00ff */
[----:B------:R-:W-:-:S13]  /*13c20*/  ISETP.NE.AND P0, PT, R7, RZ, PT ;  /* 0x000000ff0700720c */ /* 0x000fda0003f05270 */
[----:B------:R-:W0:Y:S02]  /*13c30*/  @!P0 LDC R7, c[0x0][0x9f0] ;  /* 0x00027c00ff078b82 */ /* 0x000e240000000800 */
[----:B0-----:R-:W-:Y:S02]  /*13c40*/  IABS R6, R7 ;  /* 0x0000000700067213 */ /* 0x001fe40000000000 */
[----:B------:R-:W-:Y:S02]  /*13c50*/  IADD3 R8, R7, -0x1, R0 ;  /* 0xffffffff07087810 */ /* 0x000fe40007ffe000 */
[----:B------:R-:W0:Y:S03]  /*13c60*/  I2F.RP R9, R6 ;  /* 0x0000000600097306 */ /* 0x000e260000209400 */
[----:B------:R-:W-:-:S05]  /*13c70*/  IMAD.IADD R8, R8, 0x1, -R5 ;  /* 0x0000000108087824 */ /* 0x000fca00078e0a05 */
[----:B------:R-:W-:-:S04]  /*13c80*/  LOP3.LUT R10, R8, R7, RZ, 0x3c, !PT ;  /* 0x00000007080a7212 */ /* 0x000fc800078e3cff */
[----:B------:R-:W-:Y:S01]  /*13c90*/  ISETP.GE.AND P2, PT, R10, RZ, PT ;  /* 0x000000ff0a00720c */ /* 0x000fe20003f46270 */
[----:B0-----:R-:W0:Y:S02]  /*13ca0*/  MUFU.RCP R9, R9 ;  /* 0x0000000900097308 */ /* 0x001e240000001000 */
[----:B0-----:R-:W-:-:S06]  /*13cb0*/  VIADD R3, R9, 0xffffffe ;  /* 0x0ffffffe09037836 */ /* 0x001fcc0000000000 */
[----:B------:R-:W0:Y:S02]  /*13cc0*/  F2I.FTZ.U32.TRUNC.NTZ R3, R3 ;  /* 0x0000000300037305 */ /* 0x000e24000021f000 */
[----:B0-----:R-:W-:-:S04]  /*13cd0*/  IMAD.MOV R11, RZ, RZ, -R3 ;  /* 0x000000ffff0b7224 */ /* 0x001fc800078e0a03 */
        /* <DEDUP_REMOVED lines=16> */
.L_x_1351:
[----:B------:R-:W-:Y:S05]  /*13de0*/  BSYNC B0 ;  /* 0x0000000000007941 */ /* 0x000fea0003800000 */
.L_x_1350:
[-C--:B------:R-:W-:Y:S01]  /*13df0*/  IMAD R2, R4, R3.reuse, R5 ;  /* 0x0000000304027224 */ /* 0x080fe200078e0205 */
        /* <DEDUP_REMOVED lines=23> */
.L_x_1353:
        /* <DEDUP_REMOVED lines=20> */
.L_x_1356:
[----:B------:R-:W-:Y:S05]  /*140b0*/  BSYNC B6 ;  /* 0x0000000000067941 */ /* 0x000fea0003800000 */
.L_x_1355:
        /* <DEDUP_REMOVED lines=20> */
.L_x_1359:
        /* <DEDUP_REMOVED lines=15> */
.L_x_1358:
[----:B------:R-:W-:Y:S05]  /*142f0*/  BSYNC B6 ;  /* 0x0000000000067941 */ /* 0x000fea0003800000 */
.L_x_1357:
[----:B------:R-:W-:Y:S01]  /*14300*/  ULDC.64 UR4, c[0x0][0x9f8] ;  /* 0x00027e0000047ab9 */ /* 0x000fe20000000a00 */
[----:B------:R-:W-:Y:S01]  /*14310*/  IMAD.MOV.U32 R18, RZ, RZ, R30 ;  /* 0x000000ffff127224 */ /* 0x000fe200078e001e */
[----:B------:R-:W-:Y:S01]  /*14320*/  ISETP.NE.U32.AND P0, PT, RZ, UR4, PT ;  /* 0x00000004ff007c0c */ /* 0x000fe2000bf05070 */
[----:B------:R-:W-:Y:S01]  /*14330*/  IMAD.MOV.U32 R30, RZ, RZ, R27 ;  /* 0x000000ffff1e7224 */ /* 0x000fe200078e001b */
[----:B------:R-:W-:Y:S01]  /*14340*/  ULDC UR4, c[0x0][0x2f4] ;  /* 0x0000bd0000047ab9 */ /* 0x000fe20000000800 */
[----:B------:R-:W0:Y:S01]  /*14350*/  LDC R10, c[0x0][0x430] ;  /* 0x00010c00ff0a7b82 */ /* 0x000e220000000800 */
[----:B------:R-:W-:-:S13]  /*14360*/  ISETP.NE.AND.EX P0, PT, RZ, UR5, PT, P0 ;  /* 0x00000005ff007c0c */ /* 0x000fda000bf05300 */
[----:B------:R-:W1:Y:S01]  /*14370*/  @P0 LDC.64 R2, c[0x0][0x9f8] ;  /* 0x00027e00ff020b82 */ /* 0x000e620000000a00 */
[----:B------:R-:W-:Y:S02]  /*14380*/  ISETP.GE.AND P2, PT, R37, UR4, PT ;  /* 0x0000000425007c0c */ /* 0x000fe4000bf46270 */
[----:B------:R-:W-:Y:S01]  /*14390*/  LOP3.LUT R16, R16, 0xffffffef, RZ, 0xc0, !PT ;  /* 0xffffffef10107812 */ /* 0x000fe200078ec0ff */
[----:B-1----:R-:W-:-:S05]  /*143a0*/  @P0 IMAD.WIDE R2, R27, 0x4, R2 ;  /* 0x000000041b020825 */ /* 0x002fca00078e0202 */
[----:B------:R1:W5:Y:S01]  /*143b0*/  @P0 LDG.E R30, desc[UR36][R2.64] ;  /* 0x00000024021e0981 */ /* 0x000362000c1e1900 */
[----:B------:R-:W-:Y:S01]  /*143c0*/  ISETP.GE.AND P0, PT, R33, UR4, PT ;  /* 0x0000000421007c0c */ /* 0x000fe2000bf06270 */
[----:B------:R-:W-:Y:S01]  /*143d0*/  UMOV UR5, 0xffffffff ;  /* 0xffffffff00057882 */ /* 0x000fe20000000000 */
[----:B------:R-:W-:Y:S01]  /*143e0*/  ISETP.GE.AND P1, PT, R36, UR4, PT ;  /* 0x0000000424007c0c */ /* 0x000fe2000bf26270 */
[----:B------:R-:W-:-:S10]  /*143f0*/  VIADD R7, R18, 0xffffffff ;  /* 0xffffffff12077836 */ /* 0x000fd40000000000 */
        /* <DEDUP_REMOVED lines=8> */
[----:B01----:R-:W-:Y:S06]  /*14480*/  BRA.DIV UR5, `(.L_x_1360) ;  /* 0x00000046054c7947 */ /* 0x003fec000b800000 */
.L_x_1428:
[----:B------:R-:W0:Y:S01]  /*14490*/  S2R R0, SR_TID.X ;  /* 0x0000000000007919 */ /* 0x000e220000002100 */
[----:B------:R-:W-:Y:S02]  /*144a0*/  ISETP.NE.AND P1, PT, R10, 0x1, PT ;  /* 0x000000010a00780c */ /* 0x000fe40003f25270 */
[----:B-----5:R-:W-:Y:S01]  /*144b0*/  SHF.R.S32.HI R11, RZ, 0x1f, R30 ;  /* 0x0000001fff0b7819 */ /* 0x020fe2000001141e */
[----:B------:R-:W1:Y:S01]  /*144c0*/  S2R R9, SR_TID.X ;  /* 0x0000000000097919 */ /* 0x000e620000002100 */
[----:B------:R-:W-:-:S03]  /*144d0*/  LOP3.LUT R16, R16, 0xffffffbf, RZ, 0xc0, !PT ;  /* 0xffffffbf10107812 */ /* 0x000fc600078ec0ff */
[----:B------:R2:W-:Y:S06]  /*144e0*/  STL [R1+0xc], R11 ;  /* 0x00000c0b01007387 */ /* 0x0005ec0000100800 */
[----:B------:R-:W3:Y:S01]  /*144f0*/  @P1 LDC R5, c[0x0][0x434] ;  /* 0x00010d00ff051b82 */ /* 0x000ee20000000800 */
[----:B------:R-:W-:Y:S02]  /*14500*/  @P1 LOP3.LUT R16, R16, 0x40, RZ, 0xfc, !PT ;  /* 0x0000004010101812 */ /* 0x000fe400078efcff */
[----:B0-----:R-:W-:Y:S01]  /*14510*/  LOP3.LUT R0, R0, 0x7f, RZ, 0xc0, !PT ;  /* 0x0000007f00007812 */ /* 0x001fe200078ec0ff */
[----:B-1----:R-:W-:-:S03]  /*14520*/  IMAD.SHL.U32 R9, R9, 0x10, RZ ;  /* 0x0000001009097824 */ /* 0x002fc600078e00ff */
[----:B------:R-:W-:-:S04]  /*14530*/  SHF.R.U32.HI R0, RZ, 0x3, R0 ;  /* 0x00000003ff007819 */ /* 0x000fc80000011600 */
[----:B------:R-:W-:Y:S02]  /*14540*/  LOP3.LUT R9, R0, 0x70, R9, 0xf8, !PT ;  /* 0x0000007000097812 */ /* 0x000fe400078ef809 */
[----:B------:R-:W0:Y:S03]  /*14550*/  @P1 LDC R0, c[0x0][0x438] ;  /* 0x00010e00ff001b82 */ /* 0x000e260000000800 */
[----:B------:R-:W-:-:S05]  /*14560*/  IMAD R6, R7, 0x40, R9 ;  /* 0x0000004007067824 */ /* 0x000fca00078e0209 */
[C---:B------:R-:W-:Y:S01]  /*14570*/  ISETP.GE.AND P0, PT, R6.reuse, R23, PT ;  /* 0x000000170600720c */ /* 0x040fe20003f06270 */
[----:B------:R-:W-:-:S03]  /*14580*/  IMAD.IADD R6, R6, 0x1, R19 ;  /* 0x0000000106067824 */ /* 0x000fc600078e0213 */
[----:B------:R-:W-:Y:S01]  /*14590*/  ISETP.GT.U32.OR P0, PT, R9, 0x3f, P0 ;  /* 0x0000003f0900780c */ /* 0x000fe20000704470 */
[----:B---3--:R-:W-:-:S04]  /*145a0*/  @P1 IMAD.HI.U32 R5, R6, R5, RZ ;  /* 0x0000000506051227 */ /* 0x008fc800078e00ff */
[----:B------:R-:W-:Y:S01]  /*145b0*/  IMAD.MOV.U32 R8, RZ, RZ, R6 ;  /* 0x000000ffff087224 */ /* 0x000fe200078e0006 */
[----:B0-----:R-:W-:-:S07]  /*145c0*/  @P1 SHF.R.U32.HI R8, RZ, R0, R5 ;  /* 0x00000000ff081219 */ /* 0x001fce0000011605 */
[----:B------:R-:W0:Y:S01]  /*145d0*/  @!P0 LDC.64 R2, c[0x0][0x428] ;  /* 0x00010a00ff028b82 */ /* 0x000e220000000a00 */
[--C-:B------:R-:W-:Y:S01]  /*145e0*/  @!P0 SHF.R.S32.HI R5, RZ, 0x1f, R8.reuse ;  /* 0x0000001fff058819 */ /* 0x100fe20000011408 */
[----:B------:R-:W-:Y:S02]  /*145f0*/  @!P0 IMAD.MOV.U32 R4, RZ, RZ, R8 ;  /* 0x000000ffff048224 */ /* 0x000fe400078e0008 */
[-C--:B0-----:R-:W-:Y:S02]  /*14600*/  @!P0 IMAD R0, R11, R2.reuse, RZ ;  /* 0x000000020b008224 */ /* 0x081fe400078e02ff */
[----:B------:R-:W-:-:S04]  /*14610*/  @!P0 IMAD.WIDE.U32 R4, R30, R2, R4 ;  /* 0x000000021e048225 */ /* 0x000fc800078e0004 */
[----:B------:R-:W-:Y:S02]  /*14620*/  @!P0 IMAD R0, R30, R3, R0 ;  /* 0x000000031e008224 */ /* 0x000fe400078e0200 */
[----:B------:R-:W0:Y:S02]  /*14630*/  @!P0 LDC.64 R2, c[0x0][0x418] ;  /* 0x00010600ff028b82 */ /* 0x000e240000000a00 */
[----:B------:R-:W-:Y:S01]  /*14640*/  @!P0 IMAD.IADD R0, R5, 0x1, R0 ;  /* 0x0000000105008824 */ /* 0x000fe200078e0200 */
[----:B------:R-:W-:Y:S02]  /*14650*/  LOP3.LUT R16, R16, 0xffffffdf, RZ, 0xc0, !PT ;  /* 0xffffffdf10107812 */ /* 0x000fe400078ec0ff */
[----:B0-----:R-:W-:-:S04]  /*14660*/  @!P0 LEA R2, P1, R4, R2, 0x2 ;  /* 0x0000000204028211 */ /* 0x001fc800078210ff */
[----:B------:R-:W-:Y:S01]  /*14670*/  @!P0 LEA.HI.X R3, R4, R3, R0, 0x2, P1 ;  /* 0x0000000304038211 */ /* 0x000fe200008f1400 */
[----:B------:R-:W-:Y:S02]  /*14680*/  IMAD.U32 R4, RZ, RZ, UR38 ;  /* 0x00000026ff047e24 */ /* 0x000fe4000f8e00ff */
[----:B------:R-:W-:-:S03]  /*14690*/  IMAD.MOV.U32 R0, RZ, RZ, RZ ;  /* 0x000000ffff007224 */ /* 0x000fc600078e00ff */
[----:B------:R-:W-:-:S03]  /*146a0*/  ISETP.NE.AND P2, PT, R4, 0x3, PT ;  /* 0x000000030400780c */ /* 0x000fc60003f45270 */
[----:B------:R2:W5:Y:S01]  /*146b0*/  @!P0 LDG.E R0, desc[UR36][R2.64] ;  /* 0x0000002402008981 */ /* 0x000562000c1e1900 */
[----:B------:R-:W-:Y:S01]  /*146c0*/  ISETP.GT.U32.AND P0, PT, R9, 0x3f, PT ;  /* 0x0000003f0900780c */ /* 0x000fe20003f04070 */
[----:B------:R-:W-:Y:S01]  /*146d0*/  IMAD.MOV R5, RZ, RZ, -R8 ;  /* 0x000000ffff057224 */ /* 0x000fe200078e0a08 */
[----:B------:R-:W-:Y:S01]  /*146e0*/  LOP3.LUT R26, R26, 0xffff, RZ, 0xc0, !PT ;  /* 0x0000ffff1a1a7812 */ /* 0x000fe200078ec0ff */
[----:B------:R-:W-:Y:S02]  /*146f0*/  IMAD.MOV.U32 R23, RZ, RZ, R7 ;  /* 0x000000ffff177224 */ /* 0x000fe400078e0007 */
[----:B------:R-:W-:-:S04]  /*14700*/  IMAD R5, R10, R5, R6 ;  /* 0x000000050a057224 */ /* 0x000fc800078e0206 */
[----:B------:R-:W-:-:S04]  /*14710*/  @P2 LOP3.LUT R16, R16, 0x20, RZ, 0xfc, !PT ;  /* 0x0000002010102812 */ /* 0x000fc800078efcff */
[----:B------:R-:W-:-:S04]  /*14720*/  LOP3.LUT R16, R16, 0xfffffffe, RZ, 0xc0, !PT ;  /* 0xfffffffe10107812 */ /* 0x000fc800078ec0ff */
[----:B------:R-:W-:Y:S01]  /*14730*/  @P0 LOP3.LUT R16, R16, 0x1, RZ, 0xfc, !PT ;  /* 0x0000000110100812 */ /* 0x000fe200078efcff */
[----:B--2---:R-:W-:Y:S06]  /*14740*/  @!P2 BRA `(.L_x_1361) ;  /* 0x000000000004a947 */ /* 0x004fec0003800000 */
[----:B------:R-:W-:Y:S01]  /*14750*/  BPT.TRAP 0x1 ;  /* 0x000000040000795c */ /* 0x000fe20000300000 */
.L_x_1361:
        /* <DEDUP_REMOVED lines=23> */
.L_x_1429:
[----:B------:R-:W-:Y:S05]  /*148d0*/  BSYNC B0 ;  /* 0x0000000000007941 */ /* 0x000fea0003800000 */
.L_x_1362:
[----:B------:R-:W2:Y:S01]  /*148e0*/  LDL R10, [R1] ;  /* 0x00000000010a7983 */ /* 0x000ea20000100800 */
[----:B------:R-:W-:Y:S01]  /*148f0*/  ULDC.64 UR4, c[0x0][0x300] ;  /* 0x0000c00000047ab9 */ /* 0x000fe20000000a00 */
[----:B------:R-:W-:Y:S01]  /*14900*/  ULDC.64 UR6, c[0x0][0x2e8] ;  /* 0x0000ba0000067ab9 */ /* 0x000fe20000000a00 */
[----:B------:R-:W-:Y:S01]  /*14910*/  IMAD R6, R6, UR4, RZ ;  /* 0x0000000406067c24 */ /* 0x000fe2000f8e02ff */
[----:B------:R-:W1:Y:S01]  /*14920*/  S2R R9, SR_TID.X ;  /* 0x0000000000097919 */ /* 0x000e620000002100 */
[C---:B0-----:R-:W-:Y:S01]  /*14930*/  IMAD.WIDE.U32 R2, R5.reuse, UR4, RZ ;  /* 0x0000000405027c25 */ /* 0x041fe2000f8e00ff */
[C---:B------:R-:W-:Y:S02]  /*14940*/  LOP3.LUT P5, RZ, R16.reuse, 0x10, RZ, 0xc0, !PT ;  /* 0x0000001010ff7812 */ /* 0x040fe400078ac0ff */
[C---:B------:R-:W-:Y:S01]  /*14950*/  LOP3.LUT P4, RZ, R16.reuse, 0x8, RZ, 0xc0, !PT ;  /* 0x0000000810ff7812 */ /* 0x040fe2000788c0ff */
[----:B------:R-:W-:Y:S01]  /*14960*/  IMAD R6, R5, UR5, R6 ;  /* 0x0000000505067c24 */ /* 0x000fe2000f8e0206 */
[----:B------:R-:W-:Y:S01]  /*14970*/  ULDC.64 UR4, c[0x0][0x310] ;  /* 0x0000c40000047ab9 */ /* 0x000fe20000000a00 */
[----:B------:R-:W-:Y:S01]  /*14980*/  LOP3.LUT P3, RZ, R16, 0x4, RZ, 0xc0, !PT ;  /* 0x0000000410ff7812 */ /* 0x000fe2000786c0ff */
[----:B------:R-:W-:Y:S01]  /*14990*/  IMAD R8, R8, UR4, RZ ;  /* 0x0000000408087c24 */ /* 0x000fe2000f8e02ff */
[----:B------:R-:W-:Y:S01]  /*149a0*/  LOP3.LUT P2, RZ, R16, 0x2, RZ, 0xc0, !PT ;  /* 0x0000000210ff7812 */ /* 0x000fe2000784c0ff */
[----:B------:R-:W-:-:S02]  /*149b0*/  IMAD.IADD R3, R3, 0x1, R6 ;  /* 0x0000000103037824 */ /* 0x000fc400078e0206 */
        /* <DEDUP_REMOVED lines=17> */
[----:B------:R-:W-:-:S03]  /*14ad0*/  @P0 IMAD R9, R5, 0x2, R17 ;  /* 0x0000000205090824 */ /* 0x000fc600078e0211 */
[----:B------:R-:W1:Y:S04]  /*14ae0*/  SHFL.IDX PT, R2, R6, RZ, 0x181f ;  /* 0x00181fff06027589 */ /* 0x000e6800000e0000 */
        /* <DEDUP_REMOVED lines=31> */
.L_x_1439:
[----:B------:R-:W-:-:S13]  /*14ce0*/  ISETP.GE.AND P0, PT, R7, 0x31, PT ;  /* 0x000000310700780c */ /* 0x000fda0003f06270 */
[----:B0-----:R-:W-:Y:S01]  /*14cf0*/  @P0 LEA R2, P1, R33, R0, 0x1 ;  /* 0x0000000021020211 */ /* 0x001fe200078208ff */
[----:B------:R-:W-:-:S04]  /*14d00*/  @P0 IMAD R5, R5, 0x2, R17 ;  /* 0x0000000205050824 */ /* 0x000fc800078e0211 */
[----:B--2---:R-:W-:-:S05]  /*14d10*/  @P0 IMAD.X R3, RZ, RZ, R8, P1 ;  /* 0x000000ffff030224 */ /* 0x004fca00008e0608 */
[----:B------:R-:W-:Y:S01]  /*14d20*/  @!PT LDS RZ, [RZ] ;  /* 0x00000000fffff984 */ /* 0x000fe20000000800 */
[----:B------:R-:W-:Y:S01]  /*14d30*/  @!PT LDS RZ, [RZ] ;  /* 0x00000000fffff984 */ /* 0x000fe20000000800 */
[----:B------:R-:W-:Y:S01]  /*14d40*/  @!PT LDS RZ, [RZ] ;  /* 0x00000000fffff984 */ /* 0x000fe20000000800 */
[----:B------:R0:W-:Y:S04]  /*14d50*/  @P0 LDGSTS.E.BYPASS.LTC128B.128 [R5+0x21c00], desc[UR36][R2.64], !P5 ;  /* 0x21c0000002050fae */ /* 0x0001e8000e901d64 */
[----:B------:R0:W-:Y:S04]  /*14d60*/  @P0 LDGSTS.E.BYPASS.LTC128B.128 [R5+0x23c00], desc[UR36][R2.64+0x80], !P4 ;  /* 0x23c0008002050fae */ /* 0x0001e8000e101d64 */
[----:B------:R0:W-:Y:S04]  /*14d70*/  @P0 LDGSTS.E.BYPASS.LTC128B.128 [R5+0x25c00], desc[UR36][R2.64+0x100], !P3 ;  /* 0x25c0010002050fae */ /* 0x0001e8000d901d64 */
[----:B------:R0:W-:Y:S01]  /*14d80*/  @P0 LDGSTS.E.BYPASS.LTC128B.128 [R5+0x27c00], desc[UR36][R2.64+0x180], !P2 ;  /* 0x27c0018002050fae */ /* 0x0001e2000d101d64 */
[----:B------:R-:W-:Y:S01]  /*14d90*/  PLOP3.LUT P0, PT, PT, PT, PT, 0x80, 0x0 ;  /* 0x000000000000781c */ /* 0x000fe20003f0f070 */
[----:B------:R-:W-:-:S12]  /*14da0*/  NOP ;  /* 0x0000000000007918 */ /* 0x000fd80000000000 */
.L_x_1365:
        /* <DEDUP_REMOVED lines=10> */
.L_x_1366:
[----:B------:R1:W-:Y:S02]  /*14e50*/  SYNCS.ARRIVE.TRANS64.A1T0 RZ, [R4+URZ+0x30830], RZ ;  /* 0x030830ff04ff79a7 */ /* 0x0003e4000810003f */
[----:B------:R-:W-:Y:S05]  /*14e60*/  WARPSYNC.ALL ;  /* 0x0000000000007948 */ /* 0x000fea0003800000 */
[----:B------:R-:W-:Y:S01]  /*14e70*/  ULDC.64 UR4, c[0x0][0x298] ;  /* 0x0000a60000047ab9 */ /* 0x000fe20000000a00 */
[----:B0-----:R-:W-:Y:S01]  /*14e80*/  VIADD R2, R17, 0x10400 ;  /* 0x0001040011027836 */ /* 0x001fe20000000000 */
[----:B------:R-:W-:Y:S01]  /*14e90*/  SHF.R.S32.HI R0, RZ, 0x1f, R35 ;  /* 0x0000001fff007819 */ /* 0x000fe20000011423 */
[----:B------:R-:W-:Y:S01]  /*14ea0*/  IMAD.WIDE.U32 R6, R35, UR4, RZ ;  /* 0x0000000423067c25 */ /* 0x000fe2000f8e00ff */
[----:B------:R-:W-:Y:S01]  /*14eb0*/  BSSY B6, `(.L_x_1367) ;  /* 0x0000018000067945 */ /* 0x000fe20003800000 */
[----:B------:R-:W-:Y:S01]  /*14ec0*/  BAR.SYNC.DEFER_BLOCKING 0x8, 0x180 ;  /* 0x0206000000007b1d */ /* 0x000fe20000010000 */
[----:B------:R-:W-:Y:S01]  /*14ed0*/  LOP3.LUT P0, RZ, R2, 0x3ff, RZ, 0xc0, !PT ;  /* 0x000003ff02ff7812 */ /* 0x000fe2000780c0ff */
[----:B------:R-:W-:-:S04]  /*14ee0*/  IMAD R0, R0, UR4, RZ ;  /* 0x0000000400007c24 */ /* 0x000fc8000f8e02ff */
[----:B------:R-:W-:Y:S01]  /*14ef0*/  IMAD R0, R35, UR5, R0 ;  /* 0x0000000523007c24 */ /* 0x000fe2000f8e0200 */
[----:B------:R0:W-:Y:S03]  /*14f00*/  STL.64 [R1+0x18], R6 ;  /* 0x0000180601007387 */ /* 0x0001e60000100a00 */
[----:B------:R-:W-:-:S04]  /*14f10*/  IMAD.IADD R35, R7, 0x1, R0 ;  /* 0x0000000107237824 */ /* 0x000fc800078e0200 */
[----:B------:R-:W-:Y:S05]  /*14f20*/  @!P0 BRA `(.L_x_1368) ;  /* 0x0000000000408947 */ /* 0x000fea0003800000 */
[----:B------:R-:W-:Y:S01]  /*14f30*/  MOV R2, 0x0 ;  /* 0x0000000000027802 */ /* 0x000fe20000000f00 */
[----:B------:R-:W-:Y:S01]  /*14f40*/  ULDC.64 UR6, c[0x4][0x138] ;  /* 0x01004e0000067ab9 */ /* 0x000fe20000000a00 */
[----:B------:R-:W-:Y:S01]  /*14f50*/  ULDC.64 UR8, c[0x4][0x140] ;  /* 0x0100500000087ab9 */ /* 0x000fe20000000a00 */
[----:B------:R-:W-:Y:S01]  /*14f60*/  ULDC.64 UR4, c[0x4][0xb0] ;  /* 0x01002c0000047ab9 */ /* 0x000fe20000000a00 */
[----:B-1----:R-:W-:Y:S02]  /*14f70*/  IMAD.U32 R4, RZ, RZ, UR6 ;  /* 0x00000006ff047e24 */ /* 0x002fe4000f8e00ff */
[----:B------:R-:W1:Y:S01]  /*14f80*/  LDC.64 R2, c[0x4][R2] ;  /* 0x0100000002027b82 */ /* 0x000e620000000a00 */
[----:B------:R-:W-:Y:S02]  /*14f90*/  IMAD.U32 R5, RZ, RZ, UR7 ;  /* 0x00000007ff057e24 */ /* 0x000fe4000f8e00ff */
[----:B0-----:R-:W-:Y:S02]  /*14fa0*/  IMAD.U32 R6, RZ, RZ, UR8 ;  /* 0x00000008ff067e24 */ /* 0x001fe4000f8e00ff */
[----:B------:R-:W-:-:S02]  /*14fb0*/  IMAD.U32 R7, RZ, RZ, UR9 ;  /* 0x00000009ff077e24 */ /* 0x000fc4000f8e00ff */
[----:B------:R-:W-:Y:S02]  /*14fc0*/  IMAD.U32 R10, RZ, RZ, UR4 ;  /* 0x00000004ff0a7e24 */ /* 0x000fe4000f8e00ff */
[----:B------:R-:W-:Y:S02]  /*14fd0*/  IMAD.U32 R11, RZ, RZ, UR5 ;  /* 0x00000005ff0b7e24 */ /* 0x000fe4000f8e00ff */
[----:B------:R-:W-:Y:S02]  /*14fe0*/  IMAD.MOV.U32 R8, RZ, RZ, 0x70 ;  /* 0x00000070ff087424 */ /* 0x000fe400078e00ff */
[----:B------:R-:W-:Y:S02]  /*14ff0*/  IMAD.MOV.U32 R12, RZ, RZ, 0x1 ;  /* 0x00000001ff0c7424 */ /* 0x000fe400078e00ff */
[----:B------:R-:W-:-:S07]  /*15000*/  IMAD.MOV.U32 R13, RZ, RZ, RZ ;  /* 0x000000ffff0d7224 */ /* 0x000fce00078e00ff */
[----:B------:R-:W-:-:S07]  /*15010*/  LEPC R20, `(.L_x_1368) ;  /* 0x000000001014794e */ /* 0x000fce0000000000 */
[----:B-1----:R-:W-:Y:S05]  /*15020*/  CALL.ABS.NOINC R2 ;  /* 0x0000000002007343 */ /* 0x002fea0003c00000 */
.L_x_1368:
[----:B------:R-:W-:Y:S05]  /*15030*/  BSYNC B6 ;  /* 0x0000000000067941 */ /* 0x000fea0003800000 */
.L_x_1367:
[----:B------:R-:W2:Y:S01]  /*15040*/  LDL.LU.64 R20, [R1+0x18] ;  /* 0x0000180001147983 */ /* 0x000ea20000300a00 */
[----:B------:R-:W-:Y:S01]  /*15050*/  LOP3.LUT P6, RZ, R16, 0x100, RZ, 0xc0, !PT ;  /* 0x0000010010ff7812 */ /* 0x000fe200078cc0ff */
[----:B------:R-:W-:Y:S01]  /*15060*/  IMAD.MOV.U32 R3, RZ, RZ, R35 ;  /* 0x000000ffff037224 */ /* 0x000fe200078e0023 */
[----:B------:R-:W-:Y:S01]  /*15070*/  SHF.R.S32.HI R0, RZ, 0x1f, R27 ;  /* 0x0000001fff007819 */ /* 0x000fe2000001141b */
[----:B------:R-:W-:Y:S01]  /*15080*/  ULDC.64 UR4, c[0x0][0x2d8] ;  /* 0x0000b60000047ab9 */ /* 0x000fe20000000a00 */
[----:B-1----:R-:W-:Y:S01]  /*15090*/  SEL R4, R27, RZ, !P6 ;  /* 0x000000ff1b047207 */ /* 0x002fe20007000000 */
[----:B------:R-:W-:Y:S01]  /*150a0*/  ULDC.64 UR6, c[0x0][0x2e0] ;  /* 0x0000b80000067ab9 */ /* 0x000fe20000000a00 */
[----:B------:R-:W-:-:S05]  /*150b0*/  SEL R0, R0, RZ, !P6 ;  /* 0x000000ff00007207 */ /* 0x000fca0007000000 */
[----:B------:R-:W-:-:S04]  /*150c0*/  IMAD R0, R0, UR6, RZ ;  /* 0x0000000600007c24 */ /* 0x000fc8000f8e02ff */
[----:B------:R-:W-:Y:S02]  /*150d0*/  IMAD R5, R4, UR7, R0 ;  /* 0x0000000704057c24 */ /* 0x000fe4000f8e0200 */
[----:B--2---:R-:W-:Y:S01]  /*150e0*/  IMAD.MOV.U32 R2, RZ, RZ, R20 ;  /* 0x000000ffff027224 */ /* 0x004fe200078e0014 */
[----:B------:R-:W1:Y:S01]  /*150f0*/  LDC R21, c[0x0][0x448] ;  /* 0x00011200ff157b82 */ /* 0x000e620000000800 */
[----:B------:R-:W2:Y:S02]  /*15100*/  S2R R20, SR_TID.X ;  /* 0x0000000000147919 */ /* 0x000ea40000002100 */
[----:B------:R-:W-:-:S04]  /*15110*/  IMAD.WIDE.U32 R2, R26, UR4, R2 ;  /* 0x000000041a027c25 */ /* 0x000fc8000f8e0002 */
[----:B------:R-:W-:Y:S01]  /*15120*/  IMAD R3, R26, UR5, R3 ;  /* 0x000000051a037c24 */ /* 0x000fe2000f8e0203 */
[----:B------:R-:W-:Y:S01]  /*15130*/  ULDC.64 UR4, c[0x0][0x2d0] ;  /* 0x0000b40000047ab9 */ /* 0x000fe20000000a00 */
[----:B------:R-:W-:-:S04]  /*15140*/  IMAD.WIDE.U32 R2, R4, UR6, R2 ;  /* 0x0000000604027c25 */ /* 0x000fc8000f8e0002 */
[----:B------:R-:W-:Y:S02]  /*15150*/  IMAD.IADD R3, R3, 0x1, R5 ;  /* 0x0000000103037824 */ /* 0x000fe400078e0205 */
[----:B------:R-:W3:Y:S01]  /*15160*/  LDC R5, c[0x0][0x448] ;  /* 0x00011200ff057b82 */ /* 0x000ee20000000800 */
[----:B-1----:R-:W-:Y:S02]  /*15170*/  ISETP.NE.AND P6, PT, R21, 0x1, PT ;  /* 0x000000011500780c */ /* 0x002fe40003fc5270 */
[----:B--2---:R-:W-:-:S04]  /*15180*/  LOP3.LUT R20, R20, 0x7f, RZ, 0xc0, !PT ;  /* 0x0000007f14147812 */ /* 0x004fc800078ec0ff */
[----:B------:R-:W-:-:S07]  /*15190*/  SHF.R.U32.HI R21, RZ, 0x3, R20 ;  /* 0x00000003ff157819 */ /* 0x000fce0000011614 */
[----:B0-----:R-:W0:Y:S01]  /*151a0*/  @P6 LDC R7, c[0x0][0x44c] ;  /* 0x00011300ff076b82 */ /* 0x001e220000000800 */
[----:B------:R-:W1:Y:S07]  /*151b0*/  S2R R20, SR_TID.X ;  /* 0x0000000000147919 */ /* 0x000e6e0000002100 */
[----:B------:R-:W2:Y:S01]  /*151c0*/  @P6 LDC R6, c[0x0][0x450] ;  /* 0x00011400ff066b82 */ /* 0x000ea20000000800 */
[----:B-1----:R-:W-:-:S05]  /*151d0*/  IMAD.SHL.U32 R20, R20, 0x10, RZ ;  /* 0x0000001014147824 */ /* 0x002fca00078e00ff */
[----:B------:R-:W-:-:S05]  /*151e0*/  LOP3.LUT R20, R21, 0x70, R20, 0xf8, !PT ;  /* 0x0000007015147812 */ /* 0x000fca00078ef814 */
[----:B------:R-:W-:Y:S02]  /*151f0*/  IMAD.IADD R4, R20, 0x1, R25 ;  /* 0x0000000114047824 */ /* 0x000fe400078e0219 */
[----:B------:R-:W1:Y:S02]  /*15200*/  S2R R20, SR_TID.X ;  /* 0x0000000000147919 */ /* 0x000e640000002100 */
[----:B0-----:R-:W-:-:S04]  /*15210*/  @P6 IMAD.HI.U32 R7, R4, R7, RZ ;  /* 0x0000000704076227 */ /* 0x001fc800078e00ff */
[----:B------:R-:W-:Y:S01]  /*15220*/  IMAD.MOV.U32 R0, RZ, RZ, R4 ;  /* 0x000000ffff007224 */ /* 0x000fe200078e0004 */
[----:B--2---:R-:W-:-:S05]  /*15230*/  @P6 SHF.R.U32.HI R0, RZ, R6, R7 ;  /* 0x00000006ff006219 */ /* 0x004fca0000011607 */
[----:B------:R-:W-:Y:S02]  /*15240*/  IMAD.MOV R6, RZ, RZ, -R0 ;  /* 0x000000ffff067224 */ /* 0x000fe400078e0a00 */
[----:B------:R-:W-:-:S04]  /*15250*/  IMAD.WIDE.U32 R2, R0, UR4, R2 ;  /* 0x0000000400027c25 */ /* 0x000fc8000f8e0002 */
[----:B---3--:R-:W-:Y:S01]  /*15260*/  IMAD R4, R5, R6, R4 ;  /* 0x0000000605047224 */ /* 0x008fe200078e0204 */
[----:B------:R-:W-:-:S05]  /*15270*/  SHF.R.S32.HI R6, RZ, 0x1f, R0 ;  /* 0x0000001fff067819 */ /* 0x000fca0000011400 */
[----:B------:R-:W-:-:S04]  /*15280*/  IMAD R6, R6, UR4, RZ ;  /* 0x0000000406067c24 */ /* 0x000fc8000f8e02ff */
[----:B------:R-:W-:Y:S01]  /*15290*/  IMAD R7, R0, UR5, R6 ;  /* 0x0000000500077c24 */ /* 0x000fe2000f8e0206 */
[----:B------:R-:W-:Y:S01]  /*152a0*/  SHF.R.S32.HI R0, RZ, 0x1f, R4 ;  /* 0x0000001fff007819 */ /* 0x000fe20000011404 */
[----:B------:R-:W-:Y:S02]  /*152b0*/  ULDC.64 UR4, c[0x0][0x2c8] ;  /* 0x0000b20000047ab9 */ /* 0x000fe40000000a00 */
[----:B------:R-:W-:Y:S01]  /*152c0*/  IMAD.IADD R3, R3, 0x1, R7 ;  /* 0x0000000103037824 */ /* 0x000fe200078e0207 */
[----:B-1----:R-:W-:Y:S01]  /*152d0*/  LOP3.LUT R20, R20, 0x7f, RZ, 0xc0, !PT ;  /* 0x0000007f14147812 */ /* 0x002fe200078ec0ff */
[----:B------:R-:W-:Y:S02]  /*152e0*/  IMAD R7, R0, UR4, RZ ;  /* 0x0000000400077c24 */ /* 0x000fe4000f8e02ff */
[----:B------:R-:W-:Y:S01]  /*152f0*/  IMAD.WIDE.U32 R2, R4, UR4, R2 ;  /* 0x0000000404027c25 */ /* 0x000fe2000f8e0002 */
[----:B------:R-:W-:-:S03]  /*15300*/  SHF.R.U32.HI R8, RZ, 0x3, R20 ;  /* 0x00000003ff087819 */ /* 0x000fc60000011614 */
[----:B------:R-:W-:Y:S01]  /*15310*/  IMAD R0, R4, UR5, R7 ;  /* 0x0000000504007c24 */ /* 0x000fe2000f8e0207 */
[----:B------:R-:W-:Y:S02]  /*15320*/  ULDC.64 UR4, c[0x0][0x280] ;  /* 0x0000a00000047ab9 */ /* 0x000fe40000000a00 */
[C---:B------:R-:W-:Y:S01]  /*15330*/  LEA R4, P0, R2.reuse, UR4, 0x1 ;  /* 0x0000000402047c11 */ /* 0x040fe2000f8008ff */
[----:B------:R-:W-:Y:S01]  /*15340*/  IMAD.IADD R3, R3, 0x1, R0 ;  /* 0x0000000103037824 */ /* 0x000fe200078e0200 */
[----:B------:R-:W-:Y:S02]  /*15350*/  ULDC UR4, c[0x0][0x2b8] ;  /* 0x0000ae0000047ab9 */ /* 0x000fe40000000800 */
[----:B------:R-:W-:Y:S02]  /*15360*/  ISETP.GE.AND P4, PT, R33, UR4, PT ;  /* 0x0000000421007c0c */ /* 0x000fe4000bf86270 */
[----:B------:R-:W-:Y:S01]  /*15370*/  LEA.HI.X R0, R2, UR5, R3, 0x1, P0 ;  /* 0x0000000502007c11 */ /* 0x000fe200080f0c03 */
[----:B------:R-:W-:Y:S01]  /*15380*/  UMOV UR5, 0xffffffff ;  /* 0xffffffff00057882 */ /* 0x000fe20000000000 */
[----:B------:R-:W-:-:S02]  /*15390*/  ISETP.GE.AND P3, PT, R37, UR4, PT ;  /* 0x0000000425007c0c */ /* 0x000fc4000bf66270 */
[----:B------:R-:W-:Y:S02]  /*153a0*/  ISETP.GE.AND P2, PT, R36, UR4, PT ;  /* 0x0000000424007c0c */ /* 0x000fe4000bf46270 */
[----:B------:R-:W-:Y:S01]  /*153b0*/  ISETP.GE.AND P1, PT, R34, UR4, PT ;  /* 0x0000000422007c0c */ /* 0x000fe2000bf26270 */
[----:B------:R-:W-:-:S12]  /*153c0*/  BRA.DIV UR5, `(.L_x_1369) ;  /* 0x0000003e05207947 */ /* 0x000fd8000b800000 */
[----:B------:R-:W0:Y:S01]  /*153d0*/  SHFL.IDX PT, R14, R4, RZ, 0x181f ;  /* 0x00181fff040e7589 */ /* 0x000e2200000e0000 */
[----:B------:R-:W-:Y:S02]  /*153e0*/  IMAD R5, R29, R5, RZ ;  /* 0x000000051d057224 */ /* 0x000fe400078e02ff */
        /* <DEDUP_REMOVED lines=12> */
[----:B------:R-:W-:Y:S01]  /*154b0*/  ISETP.GE.AND P0, PT, R6, R5, PT ;  /* 0x000000050600720c */ /* 0x000fe20003f06270 */
[----:B------:R-:W-:-:S02]  /*154c0*/  VIADD R6, R25, 0x20 ;  /* 0x0000002019067836 */ /* 0x000fc40000000000 */
[----:B-1----:R-:W1:Y:S10]  /*154d0*/  SHFL.IDX PT, R2, R0, 0x1, 0x181f ;  /* 0x00381f0000027f89 */ /* 0x002e7400000e0000 */
[----:B0-----:R-:W-:-:S05]  /*154e0*/  @!P0 LEA R14, P5, R33, R14, 0x1 ;  /* 0x0000000e210e8211 */ /* 0x001fca00078a08ff */
[----:B-1----:R-:W-:Y:S02]  /*154f0*/  @!P0 IMAD.X R7, RZ, RZ, R2, P5 ;  /* 0x000000ffff078224 */ /* 0x002fe400028e0602 */
[----:B------:R-:W-:Y:S02]  /*15500*/  @!P0 IMAD.MOV.U32 R2, RZ, RZ, R14 ;  /* 0x000000ffff028224 */ /* 0x000fe400078e000e */
[----:B------:R-:W-:Y:S01]  /*15510*/  @!P0 IMAD.MOV.U32 R3, RZ, RZ, R7 ;  /* 0x000000ffff038224 */ /* 0x000fe200078e0007 */
        /* <DEDUP_REMOVED lines=53> */
[----:B------:R-:W-:-:S03]  /*15870*/  ISETP.GE.AND P0, PT, R6, R5, PT ;  /* 0x000000050600720c */ /* 0x000fc60003f06270 */
[----:B------:R-:W-:Y:S04]  /*15880*/  SHFL.IDX PT, R6, R0, 0x7, 0x181f ;  /* 0x00f81f0000067f89 */ /* 0x000fe800000e0000 */
[----:B-1----:R-:W1:Y:S06]  /*15890*/  SHFL.IDX PT, R2, R0, 0x6, 0x181f ;  /* 0x00d81f0000027f89 */ /* 0x002e6c00000e0000 */
        /* <DEDUP_REMOVED lines=9> */
.L_x_1456:
[----:B------:R-:W-:Y:S01]  /*15930*/  VIADD R0, R25, 0x70 ;  /* 0x0000007019007836 */ /* 0x000fe20000000000 */
[----:B------:R-:W-:Y:S04]  /*15940*/  BSSY B0, `(.L_x_1370) ;  /* 0x000000c000007945 */ /* 0x000fe80003800000 */
[----:B------:R-:W-:-:S13]  /*15950*/  ISETP.GE.AND P0, PT, R0, R5, PT ;  /* 0x000000050000720c */ /* 0x000fda0003f06270 */
[----:B------:R-:W-:Y:S05]  /*15960*/  @P0 BRA `(.L_x_1371) ;  /* 0x0000000000240947 */ /* 0x000fea0003800000 */
[----:B01----:R-:W-:-:S05]  /*15970*/  LEA R2, P0, R33, R14, 0x1 ;  /* 0x0000000e21027211 */ /* 0x003fca00078008ff */
        /* <DEDUP_REMOVED lines=8> */
.L_x_1371:
[----:B------:R-:W-:Y:S05]  /*15a00*/  BSYNC B0 ;  /* 0x0000000000007941 */ /* 0x000fea0003800000 */
.L_x_1370:
[----:B------:R-:W-:Y:S01]  /*15a10*/  NOP ;  /* 0x0000000000007918 */ /* 0x000fe20000000000 */
[----:B------:R-:W-:-:S13]  /*15a20*/  PLOP3.LUT P0, PT, PT, PT, PT, 0x80, 0x0 ;  /* 0x000000000000781c */ /* 0x000fda0003f0f070 */
.L_x_1372:
[----:B------:R-:W-:Y:S02]  /*15a30*/  PLOP3.LUT P1, PT, P1, P0, PT, 0xa2, 0x0 ;  /* 0x000000000000781c */ /* 0x000fe40000f21472 */
[----:B------:R-:W-:-:S08]  /*15a40*/  @P0 R2UR P1, UR4, R17 ;  /* 0x00000000110402ca */ /* 0x000fd00000020000 */
[----:B------:R-:W-:-:S05]  /*15a50*/  @P0 PLOP3.LUT P0, PT, P1, PT, PT, 0x80, 0x0 ;  /* 0x000000000000081c */ /* 0x000fca0000f0f070 */
[----:B------:R-:W-:Y:S01]  /*15a60*/  @!P1 SYNCS.ARRIVE.TRANS64.RED.A0T1 RZ, [UR4+0x30800], RZ ;  /* 0x030800ffffff99a7 */ /* 0x000fe20008200404 */
[----:B------:R-:W-:Y:S07]  /*15a70*/  @!P1 ARRIVES.LDGSTSBAR.64.TRANSCNT [UR4+0x30800] ;  /* 0x03080000ff0099b0 */ /* 0x000fee0008000a84 */
[----:B------:R-:W-:Y:S05]  /*15a80*/  @P0 BRA.U.ANY `(.L_x_1372) ;  /* 0xfffffffd00e80947 */ /* 0x000fea000393ffff */
[----:B0-2---:R-:W2:Y:S04]  /*15a90*/  LDL.LU R3, [R1+0x20] ;  /* 0x0000200001037983 */ /* 0x005ea80000300800 */
[----:B------:R-:W3:Y:S01]  /*15aa0*/  LDL.LU R2, [R1+0x14] ;  /* 0x0000140001027983 */ /* 0x000ee20000300800 */
[----:B--2---:R-:W-:Y:S02]  /*15ab0*/  VIADD R3, R3, 0x1 ;  /* 0x0000000103037836 */ /* 0x004fe40000000000 */
[----:B---3--:R-:W-:-:S03]  /*15ac0*/  VIADD R7, R2, 0xfffffffe ;  /* 0xfffffffe02077836 */ /* 0x008fc60000000000 */
[----:B------:R0:W-:Y:S01]  /*15ad0*/  STL [R1+0x20], R3 ;  /* 0x0000200301007387 */ /* 0x0001e20000100800 */
[----:B------:R-:W-:-:S04]  /*15ae0*/  LEA.HI R0, R3, R3, RZ, 0x1 ;  /* 0x0000000303007211 */ /* 0x000fc800078f08ff */
[----:B------:R-:W-:-:S05]  /*15af0*/  LOP3.LUT R0, R0, 0xfffffffe, RZ, 0xc0, !PT ;  /* 0xfffffffe00007812 */ /* 0x000fca00078ec0ff */
[----:B------:R-:W-:-:S05]  /*15b00*/  IMAD.IADD R0, R3, 0x1, -R0 ;  /* 0x0000000103007824 */ /* 0x000fca00078e0a00 */
[----:B------:R-:W-:Y:S01]  /*15b10*/  SHF.L.U32 R0, R0, 0x1f, RZ ;  /* 0x0000001f00007819 */ /* 0x000fe200000006ff */
[----:B------:R-:W-:Y:S01]  /*15b20*/  NOP ;  /* 0x0000000000007918 */ /* 0x000fe20000000000 */
[----:B------:R0:W-:Y:S01]  /*15b30*/  SYNCS.ARRIVE.TRANS64.A1T0 RZ, [R17+URZ+0x30800], RZ ;  /* 0x030800ff11ff79a7 */ /* 0x0001e2000810003f */
[----:B------:R-:W-:Y:S01]  /*15b40*/  BSSY B0, `(.L_x_1373) ;  /* 0x0000003000007945 */ /* 0x000fe20003800000 */
[----:B------:R-:W2:Y:S03]  /*15b50*/  SYNCS.PHASECHK.TRANS64.TRYWAIT P0, [R17+URZ+0x30820], R0 ;  /* 0x03082000110075a7 */ /* 0x000ea6000800017f */
[----:B0-2---:R-:W-:Y:S05]  /*15b60*/  @!P0 BRA `(.L_x_1374) ;  /* 0x0000003c00f08947 */ /* 0x005fea0003800000 */
.L_x_1457:
[----:B------:R-:W-:Y:S05]  /*15b70*/  BSYNC B0 ;  /* 0x0000000000007941 */ /* 0x000fea0003800000 */
.L_x_1373:
[----:B------:R-:W2:Y:S01]  /*15b80*/  LDL R2, [R1+0x4] ;  /* 0x0000040001027983 */ /* 0x000ea20000100800 */
[----:B------:R-:W-:Y:S01]  /*15b90*/  BSSY B0, `(.L_x_1375) ;  /* 0x00000fc000007945 */ /* 0x000fe20003800000 */
[----:B--2---:R-:W-:-:S13]  /*15ba0*/  ISETP.GE.AND P0, PT, R7, R2, PT ;  /* 0x000000020700720c */ /* 0x004fda0003f06270 */
[----:B------:R-:W-:Y:S05]  /*15bb0*/  @!P0 BRA `(.L_x_1376) ;  /* 0x0000000c00e48947 */ /* 0x000fea0003800000 */
[----:B------:R-:W-:Y:S01]  /*15bc0*/  ULDC UR4, c[0x0][0x2f4] ;  /* 0x0000bd0000047ab9 */ /* 0x000fe20000000800 */
[----:B------:R-:W-:Y:S01]  /*15bd0*/  IMAD.MOV.U32 R6, RZ, RZ, R22 ;  /* 0x000000ffff067224 */ /* 0x000fe200078e0016 */
[----:B------:R-:W-:Y:S01]  /*15be0*/  ISETP.GE.AND P4, PT, R33, UR4, PT ;  /* 0x0000000421007c0c */ /* 0x000fe2000bf86270 */
[----:B------:R-:W-:Y:S01]  /*15bf0*/  IMAD.MOV.U32 R8, RZ, RZ, R28 ;  /* 0x000000ffff087224 */ /* 0x000fe200078e001c */
[----:B------:R-:W-:Y:S01]  /*15c00*/  ISETP.GE.AND P3, PT, R37, UR4, PT ;  /* 0x0000000425007c0c */ /* 0x000fe2000bf66270 */
[----:B------:R-:W-:Y:S01]  /*15c10*/  IMAD.MOV.U32 R29, RZ, RZ, R23 ;  /* 0x000000ffff1d7224 */ /* 0x000fe200078e0017 */
[----:B------:R-:W-:Y:S02]  /*15c20*/  ISETP.GE.AND P2, PT, R36, UR4, PT ;  /* 0x0000000424007c0c */ /* 0x000fe4000bf46270 */
[----:B------:R-:W-:-:S13]  /*15c30*/  ISETP.GE.AND P1, PT, R34, UR4, PT ;  /* 0x0000000422007c0c */ /* 0x000fda000bf26270 */
.L_x_1389:
[----:B------:R-:W2:Y:S04]  /*15c40*/  LDL R9, [R1+0x8] ;  /* 0x0000080001097983 */ /* 0x000ea80000100800 */
[----:B------:R-:W3:Y:S01]  /*15c50*/  LDL R11, [R1+0xc] ;  /* 0x00000c00010b7983 */ /* 0x000ee20000100800 */
[----:B0-----:R-:W0:Y:S01]  /*15c60*/  S2R R0, SR_TID.X ;  /* 0x0000000000007919 */ /* 0x001e220000002100 */
[----:B------:R-:W4:Y:S01]  /*15c70*/  S2R R3, SR_TID.X ;  /* 0x0000000000037919 */ /* 0x000f220000002100 */
[----:B0-----:R-:W-:-:S04]  /*15c80*/  LOP3.LUT R0, R0, 0x7f, RZ, 0xc0, !PT ;  /* 0x0000007f00007812 */ /* 0x001fc800078ec0ff */
[----:B------:R-:W-:Y:S02]  /*15c90*/  SHF.R.U32.HI R2, RZ, 0x3, R0 ;  /* 0x00000003ff027819 */ /* 0x000fe40000011600 */
[----:B------:R-:W0:Y:S01]  /*15ca0*/  LDC R0, c[0x0][0x430] ;  /* 0x00010c00ff007b82 */ /* 0x000e220000000800 */
[----:B----4-:R-:W-:-:S05]  /*15cb0*/  IMAD.SHL.U32 R3, R3, 0x10, RZ ;  /* 0x0000001003037824 */ /* 0x010fca00078e00ff */
[----:B------:R-:W-:-:S04]  /*15cc0*/  LOP3.LUT R3, R2, 0x70, R3, 0xf8, !PT ;  /* 0x0000007002037812 */ /* 0x000fc800078ef803 */
[----:B------:R-:W-:-:S13]  /*15cd0*/  ISETP.GT.U32.AND P6, PT, R3, 0x3f, PT ;  /* 0x0000003f0300780c */ /* 0x000fda0003fc4070 */
[----:B------:R-:W3:Y:S01]  /*15ce0*/  @!P6 LDC.64 R4, c[0x0][0x428] ;  /* 0x00010a00ff04eb82 */ /* 0x000ee20000000a00 */
[----:B0-----:R-:W-:-:S13]  /*15cf0*/  ISETP.NE.AND P0, PT, R0, 0x1, PT ;  /* 0x000000010000780c */ /* 0x001fda0003f05270 */
[----:B------:R-:W0:Y:S08]  /*15d00*/  @P0 LDC R2, c[0x0][0x434] ;  /* 0x00010d00ff020b82 */ /* 0x000e300000000800 */
[----:B------:R-:W4:Y:S01]  /*15d10*/  @P0 LDC R0, c[0x0][0x438] ;  /* 0x00010e00ff000b82 */ /* 0x000f220000000800 */
[----:B------:R-:W-:Y:S01]  /*15d20*/  LOP3.LUT P5, RZ, R16, 0x20, RZ, 0xc0, !PT ;  /* 0x0000002010ff7812 */ /* 0x000fe200078ac0ff */
[----:B------:R-:W-:Y:S01]  /*15d30*/  VIADD R22, R6, 0x1 ;  /* 0x0000000106167836 */ /* 0x000fe20000000000 */
[----:B------:R-:W-:Y:S05]  /*15d40*/  YIELD ;  /* 0x0000000000007946 */ /* 0x000fea0003800000 */
[----:B------:R-:W-:Y:S01]  /*15d50*/  ULDC UR4, c[0x0][0x430] ;  /* 0x00010c0000047ab9 */ /* 0x000fe20000000800 */
[----:B------:R-:W-:-:S02]  /*15d60*/  IMAD.MOV.U32 R23, RZ, RZ, R7 ;  /* 0x000000ffff177224 */ /* 0x000fc400078e0007 */
[----:B--2---:R-:W-:-:S04]  /*15d70*/  IMAD R9, R7, 0x40, R9 ;  /* 0x0000004007097824 */ /* 0x004fc800078e0209 */
[----:B------:R-:W-:-:S04]  /*15d80*/  IMAD.IADD R9, R3, 0x1, R9 ;  /* 0x0000000103097824 */ /* 0x000fc800078e0209 */
[----:B0-----:R-:W-:-:S04]  /*15d90*/  @P0 IMAD.HI.U32 R3, R9, R2, RZ ;  /* 0x0000000209030227 */ /* 0x001fc800078e00ff */
[----:B------:R-:W-:Y:S01]  /*15da0*/  IMAD.MOV.U32 R10, RZ, RZ, R9 ;  /* 0x000000ffff0a7224 */ /* 0x000fe200078e0009 */
[----:B----4-:R-:W-:Y:S01]  /*15db0*/  @P0 SHF.R.U32.HI R10, RZ, R0, R3 ;  /* 0x00000000ff0a0219 */ /* 0x010fe20000011603 */
[----:B---3--:R-:W-:-:S03]  /*15dc0*/  @!P6 IMAD R0, R11, R4, RZ ;  /* 0x000000040b00e224 */ /* 0x008fc600078e02ff */
[--C-:B------:R-:W-:Y:S01]  /*15dd0*/  @!P6 SHF.R.S32.HI R3, RZ, 0x1f, R10.reuse ;  /* 0x0000001fff03e819 */ /* 0x100fe2000001140a */
[----:B------:R-:W-:Y:S02]  /*15de0*/  @!P6 IMAD.MOV.U32 R2, RZ, RZ, R10 ;  /* 0x000000ffff02e224 */ /* 0x000fe400078e000a */
[C---:B------:R-:W-:Y:S02]  /*15df0*/  @!P6 IMAD R0, R30.reuse, R5, R0 ;  /* 0x000000051e00e224 */ /* 0x040fe400078e0200 */
[----:B------:R-:W-:Y:S02]  /*15e00*/  @!P6 IMAD.WIDE.U32 R2, R30, R4, R2 ;  /* 0x000000041e02e225 */ /* 0x000fe400078e0002 */
[----:B------:R-:W0:Y:S02]  /*15e10*/  @!P6 LDC.64 R4, c[0x0][0x418] ;  /* 0x00010600ff04eb82 */ /* 0x000e240000000a00 */
[----:B------:R-:W-:Y:S01]  /*15e20*/  @!P6 IMAD.IADD R0, R0, 0x1, R3 ;  /* 0x000000010000e824 */ /* 0x000fe200078e0203 */
[----:B0-----:R-:W-:-:S04]  /*15e30*/  @!P6 LEA R4, P0, R2, R4, 0x2 ;  /* 0x000000040204e211 */ /* 0x001fc800078010ff */
[----:B------:R-:W-:Y:S01]  /*15e40*/  @!P6 LEA.HI.X R5, R2, R5, R0, 0x2, P0 ;  /* 0x000000050205e211 */ /* 0x000fe200000f1400 */
[----:B------:R-:W-:Y:S01]  /*15e50*/  IMAD.MOV.U32 R0, RZ, RZ, RZ ;  /* 0x000000ffff007224 */ /* 0x000fe200078e00ff */
[----:B------:R-:W-:Y:S01]  /*15e60*/  ISETP.NE.AND P0, PT, R22, 0x2, PT ;  /* 0x000000021600780c */ /* 0x000fe20003f05270 */
[----:B------:R-:W-:-:S03]  /*15e70*/  IMAD.MOV R2, RZ, RZ, -R10 ;  /* 0x000000ffff027224 */ /* 0x000fc600078e0a0a */
[----:B------:R-:W-:Y:S01]  /*15e80*/  SEL R28, RZ, 0x1, P0 ;  /* 0x00000001ff1c7807 */ /* 0x000fe20000000000 */
[----:B------:R0:W5:Y:S01]  /*15e90*/  @!P6 LDG.E R0, desc[UR36][R4.64] ;  /* 0x000000240400e981 */ /* 0x000162000c1e1900 */
[----:B------:R-:W-:Y:S02]  /*15ea0*/  SEL R22, R22, RZ, P0 ;  /* 0x000000ff16167207 */ /* 0x000fe40000000000 */
[----:B------:R-:W-:Y:S01]  /*15eb0*/  LOP3.LUT R28, R8, R28, RZ, 0x3c, !PT ;  /* 0x0000001c081c7212 */ /* 0x000fe200078e3cff */
[----:B0-----:R-:W-:Y:S01]  /*15ec0*/  IMAD R5, R2, UR4, R9 ;  /* 0x0000000402057c24 */ /* 0x001fe2000f8e0209 */
[----:B------:R-:W-:Y:S06]  /*15ed0*/  @!P5 BRA `(.L_x_1377) ;  /* 0x000000000004d947 */ /* 0x000fec0003800000 */
[----:B------:R-:W-:Y:S01]  /*15ee0*/  BPT.TRAP 0x1 ;  /* 0x000000040000795c */ /* 0x000fe20000300000 */
.L_x_1377:
[----:B------:R-:W-:Y:S01]  /*15ef0*/  IMAD R7, R22, 0x8, R17 ;  /* 0x0000000816077824 */ /* 0x000fe200078e0211 */
[----:B------:R-:W-:Y:S01]  /*15f00*/  SHF.L.U32 R2, R28, 0x1f, RZ ;  /* 0x0000001f1c027819 */ /* 0x000fe200000006ff */
[----:B------:R-:W-:Y:S03]  /*15f10*/  BSSY B1, `(.L_x_1378) ;  /* 0x0000003000017945 */ /* 0x000fe60003800000 */
[----:B------:R-:W0:Y:S02]  /*15f20*/  SYNCS.PHASECHK.TRANS64.TRYWAIT P0, [R7+URZ+0x30840], R2 ;  /* 0x03084002070075a7 */ /* 0x000e24000800017f */
[----:B0-----:R-:W-:Y:S05]  /*15f30*/  @!P0 BRA `(.L_x_1379) ;  /* 0x0000003c00108947 */ /* 0x001fea0003800000 */
.L_x_1458:
[----:B------:R-:W-:Y:S05]  /*15f40*/  BSYNC B1 ;  /* 0x0000000000017941 */ /* 0x000fea0003800000 */
.L_x_1378:
        /* <DEDUP_REMOVED lines=25> */
[----:B------:R-:W2:Y:S01]  /*160e0*/  SHFL.IDX PT, R3, R25, RZ, 0x181f ;  /* 0x00181fff19037589 */ /* 0x000ea200000e0000 */
        /* <DEDUP_REMOVED lines=9> */
[----:B--2---:R-:W-:-:S05]  /*16180*/  IMAD.X R3, RZ, RZ, R3, P0 ;  /* 0x000000ffff037224 */ /* 0x004fca00000e0603 */
        /* <DEDUP_REMOVED lines=15> */
[----:B------:R0:W2:Y:S04]  /*16280*/  SHFL.IDX PT, R35, R25, 0x3, 0x181f ;  /* 0x00781f0019237f89 */ /* 0x0000a800000e0000 */
[----:B------:R-:W-:Y:S01]  /*16290*/  LDGSTS.E.BYPASS.LTC128B.128 [R20+0x21400], desc[UR36][R2.64], !P2 ;  /* 0x2140000002147fae */ /* 0x000fe2000d101d64 */
[----:B------:R-:W-:-:S03]  /*162a0*/  LOP3.LUT P2, RZ, R16, 0x1000, RZ, 0xc0, !PT ;  /* 0x0000100010ff7812 */ /* 0x000fc6000784c0ff */
[----:B------:R-:W-:Y:S01]  /*162b0*/  LDGSTS.E.BYPASS.LTC128B.128 [R20+0x23400], desc[UR36][R2.64+0x80], !P1 ;  /* 0x2340008002147fae */ /* 0x000fe2000c901d64 */
[----:B------:R-:W-:-:S03]  /*162c0*/  LOP3.LUT P1, RZ, R16, 0x800, RZ, 0xc0, !PT ;  /* 0x0000080010ff7812 */ /* 0x000fc6000782c0ff */
[----:B------:R-:W-:Y:S04]  /*162d0*/  LDGSTS.E.BYPASS.LTC128B.128 [R20+0x25400], desc[UR36][R2.64+0x100], !P6 ;  /* 0x2540010002147fae */ /* 0x000fe8000f101d64 */
[----:B------:R3:W-:Y:S04]  /*162e0*/  LDGSTS.E.BYPASS.LTC128B.128 [R20+0x27400], desc[UR36][R2.64+0x180], !P5 ;  /* 0x2740018002147fae */ /* 0x0007e8000e901d64 */
[----:B--23--:R0:W3:Y:S02]  /*162f0*/  SHFL.IDX PT, R2, R10, 0x3, 0x181f ;  /* 0x00781f000a027f89 */ /* 0x00c0e400000e0000 */
.L_x_1468:
[----:B------:R-:W-:Y:S02]  /*16300*/  LOP3.LUT R16, R16, 0xfffff7ff, RZ, 0xc0, !PT ;  /* 0xfffff7ff10107812 */ /* 0x000fe400078ec0ff */
[----:B---3--:R-:W-:Y:S02]  /*16310*/  IADD3 R2, P0, R2, R4, RZ ;  /* 0x0000000402027210 */ /* 0x008fe40007f1e0ff */
        /* <DEDUP_REMOVED lines=15> */
.L_x_1381:
        /* <DEDUP_REMOVED lines=10> */
.L_x_1382:
[----:B------:R3:W-:Y:S01]  /*164b0*/  SYNCS.ARRIVE.TRANS64.A1T0 RZ, [R7+URZ+0x30830], RZ ;  /* 0x030830ff07ff79a7 */ /* 0x0007e2000810003f */
[----:B------:R-:W-:Y:S05]  /*164c0*/  @!P6 BRA `(.L_x_1383) ;  /* 0x000000000004e947 */ /* 0x000fea0003800000 */
[----:B------:R-:W-:Y:S01]  /*164d0*/  BPT.TRAP 0x1 ;  /* 0x000000040000795c */ /* 0x000fe20000300000 */
.L_x_1383:
[----:B--2---:R-:W-:Y:S01]  /*164e0*/  SHF.L.U32 R2, R8, 0x1f, RZ ;  /* 0x0000001f08027819 */ /* 0x004fe200000006ff */
[----:B---3--:R-:W-:Y:S01]  /*164f0*/  IMAD R7, R6, 0x8, R17 ;  /* 0x0000000806077824 */ /* 0x008fe200078e0211 */
[----:B------:R-:W-:Y:S03]  /*16500*/  BSSY B1, `(.L_x_1384) ;  /* 0x0000003000017945 */ /* 0x000fe60003800000 */
[----:B------:R-:W2:Y:S02]  /*16510*/  SYNCS.PHASECHK.TRANS64.TRYWAIT P0, [R7+URZ+0x30860], R2 ;  /* 0x03086002070075a7 */ /* 0x000ea4000800017f */
[----:B--2---:R-:W-:Y:S05]  /*16520*/  @!P0 BRA `(.L_x_1385) ;  /* 0x0000003c001c8947 */ /* 0x004fea0003800000 */
.L_x_1469:
[----:B------:R-:W-:Y:S05]  /*16530*/  BSYNC B1 ;  /* 0x0000000000017941 */ /* 0x000fea0003800000 */
.L_x_1384:
[----:B------:R-:W3:Y:S01]  /*16540*/  LDL R8, [R1] ;  /* 0x0000000001087983 */ /* 0x000ee20000100800 */
[----:B------:R-:W4:Y:S01]  /*16550*/  S2R R3, SR_TID.X ;  /* 0x0000000000037919 */ /* 0x000f220000002100 */
[----:B------:R-:W-:Y:S01]  /*16560*/  UMOV UR4, 0xffffffff ;  /* 0xffffffff00047882 */ /* 0x000fe20000000000 */
[----:B------:R-:W-:Y:S01]  /*16570*/  IMAD R6, R6, 0x4000, R31 ;  /* 0x0000400006067824 */ /* 0x000fe200078e021f */
[----:B----4-:R-:W-:-:S04]  /*16580*/  LOP3.LUT R3, R3, 0x7f, RZ, 0xc0, !PT ;  /* 0x0000007f03037812 */ /* 0x010fc800078ec0ff */
[----:B------:R-:W-:Y:S01]  /*16590*/  SHF.R.U32.HI R3, RZ, 0x3, R3 ;  /* 0x00000003ff037819 */ /* 0x000fe20000011603 */
[----:B---3--:R-:W-:-:S04]  /*165a0*/  IMAD R8, R29, -0x40, R8 ;  /* 0xffffffc01d087824 */ /* 0x008fc800078e0208 */
[----:B------:R-:W-:Y:S01]  /*165b0*/  IMAD.IADD R8, R8, 0x1, -R3 ;  /* 0x0000000108087824 */ /* 0x000fe200078e0a03 */
[----:B------:R-:W-:Y:S06]  /*165c0*/  BRA.DIV UR4, `(.L_x_1386) ;  /* 0x0000003e04087947 */ /* 0x000fec000b800000 */
[----:B--2---:R-:W2:Y:S01]  /*165d0*/  SHFL.IDX PT, R2, R18, RZ, 0x181f ;  /* 0x00181fff12027589 */ /* 0x004ea200000e0000 */
[----:B------:R-:W-:-:S03]  /*165e0*/  IMAD R6, R6, 0x2, R17 ;  /* 0x0000000206067824 */ /* 0x000fc600078e0211 */
[----:B------:R-:W3:Y:S04]  /*165f0*/  SHFL.IDX PT, R3, R19, RZ, 0x181f ;  /* 0x00181fff13037589 */ /* 0x000ee800000e0000 */
[----:B-1----:R-:W-:Y:S01]  /*16600*/  SHFL.IDX PT, R14, R18, 0x3, 0x181f ;  /* 0x00781f00120e7f89 */ /* 0x002fe200000e0000 */
[----:B--2---:R-:W-:-:S05]  /*16610*/  IADD3 R2, P0, R2, R4, RZ ;  /* 0x0000000402027210 */ /* 0x004fca0007f1e0ff */
[----:B---3--:R-:W-:Y:S01]  /*16620*/  IMAD.X R3, RZ, RZ, R3, P0 ;  /* 0x000000ffff037224 */ /* 0x008fe200000e0603 */
        /* <DEDUP_REMOVED lines=8> */
[----:B-1----:R-:W1:Y:S04]  /*166b0*/  SHFL.IDX PT, R2, R18, 0x1, 0x181f ;  /* 0x00381f0012027f89 */ /* 0x002e6800000e0000 */
[----:B------:R-:W2:Y:S01]  /*166c0*/  SHFL.IDX PT, R3, R19, 0x1, 0x181f ;  /* 0x00381f0013037f89 */ /* 0x000ea200000e0000 */
[----:B-1----:R-:W-:-:S05]  /*166d0*/  IADD3 R2, P0, R2, R4, RZ ;  /* 0x0000000402027210 */ /* 0x002fca0007f1e0ff */
[----:B--2---:R-:W-:Y:S01]  /*166e0*/  IMAD.X R3, RZ, RZ, R3, P0 ;  /* 0x000000ffff037224 */ /* 0x004fe200000e0603 */
        /* <DEDUP_REMOVED lines=9> */
[----:B------:R-:W2:Y:S04]  /*16780*/  SHFL.IDX PT, R3, R19, 0x2, 0x181f ;  /* 0x00581f0013037f89 */ /* 0x000ea800000e0000 */
[----:B------:R-:W3:Y:S01]  /*16790*/  SHFL.IDX PT, R19, R19, 0x3, 0x181f ;  /* 0x00781f0013137f89 */ /* 0x000ee200000e0000 */
[----:B-1----:R-:W-:-:S05]  /*167a0*/  IADD3 R2, P0, R2, R4, RZ ;  /* 0x0000000402027210 */ /* 0x002fca0007f1e0ff */
[----:B--2---:R-:W-:Y:S01]  /*167b0*/  IMAD.X R3, RZ, RZ, R3, P0 ;  /* 0x000000ffff037224 */ /* 0x004fe200000e0603 */
[----:B------:R-:W-:-:S13]  /*167c0*/  ISETP.LT.OR P0, PT, R8, 0x21, P4 ;  /* 0x000000210800780c */ /* 0x000fda0002701670 */
[----:B------:R1:W-:Y:S01]  /*167d0*/  LDGSTS.E.BYPASS.LTC128B.128 [R6+0x1400], desc[UR36][R2.64], !P0 ;  /* 0x0140000002067fae */ /* 0x0003e2000c101d64 */
[----:B------:R-:W-:-:S13]  /*167e0*/  ISETP.LT.OR P0, PT, R8, 0x21, P3 ;  /* 0x000000210800780c */ /* 0x000fda0001f01670 */
[----:B------:R1:W-:Y:S01]  /*167f0*/  LDGSTS.E.BYPASS.LTC128B.128 [R6+0x3400], desc[UR36][R2.64+0x80], !P0 ;  /* 0x0340008002067fae */ /* 0x0003e2000c101d64 */
[----:B------:R-:W-:-:S13]  /*16800*/  ISETP.LT.OR P0, PT, R8, 0x21, P2 ;  /* 0x000000210800780c */ /* 0x000fda0001701670 */
[----:B------:R1:W-:Y:S01]  /*16810*/  LDGSTS.E.BYPASS.LTC128B.128 [R6+0x5400], desc[UR36][R2.64+0x100], !P0 ;  /* 0x0540010002067fae */ /* 0x0003e2000c101d64 */
[----:B------:R-:W-:-:S13]  /*16820*/  ISETP.LT.OR P0, PT, R8, 0x21, P1 ;  /* 0x000000210800780c */ /* 0x000fda0000f01670 */
[----:B---3--:R1:W-:Y:S02]  /*16830*/  LDGSTS.E.BYPASS.LTC128B.128 [R6+0x7400], desc[UR36][R2.64+0x180], !P0 ;  /* 0x0740018002067fae */ /* 0x0083e4000c101d64 */
.L_x_1479:
[----:B-12---:R-:W-:Y:S01]  /*16840*/  IADD3 R2, P0, R14, R4, RZ ;  /* 0x000000040e027210 */ /* 0x006fe20007f1e0ff */
        /* <DEDUP_REMOVED lines=16> */
[----:B-1----:R-:W-:Y:S01]  /*16950*/  IMAD.WIDE.U32 R2, R5, UR4, RZ ;  /* 0x0000000405027c25 */ /* 0x002fe2000f8e00ff */
[----:B------:R-:W-:-:S03]  /*16960*/  ULDC.64 UR4, c[0x0][0x338] ;  /* 0x0000ce0000047ab9 */ /* 0x000fc60000000a00 */
[----:B------:R-:W-:Y:S02]  /*16970*/  IMAD.IADD R3, R3, 0x1, R9 ;  /* 0x0000000103037824 */ /* 0x000fe400078e0209 */
[----:B------:R-:W-:Y:S02]  /*16980*/  IMAD R21, R21, UR4, RZ ;  /* 0x0000000415157c24 */ /* 0x000fe4000f8e02ff */
[----:B------:R-:W-:-:S04]  /*16990*/  IMAD.WIDE.U32 R2, R0, UR4, R2 ;  /* 0x0000000400027c25 */ /* 0x000fc8000f8e0002 */
[----:B------:R-:W-:Y:S01]  /*169a0*/  IMAD R21, R0, UR5, R21 ;  /* 0x0000000500157c24 */ /* 0x000fe2000f8e0215 */
[----:B------:R-:W-:Y:S01]  /*169b0*/  ULDC.64 UR4, c[0x0][0x330] ;  /* 0x0000cc0000047ab9 */ /* 0x000fe20000000a00 */
[----:B------:R-:W-:Y:S02]  /*169c0*/  NOP ;  /* 0x0000000000007918 */ /* 0x000fe40000000000 */
[----:B------:R-:W-:Y:S02]  /*169d0*/  IMAD.IADD R3, R3, 0x1, R21 ;  /* 0x0000000103037824 */ /* 0x000fe400078e0215 */
[----:B------:R-:W-:-:S04]  /*169e0*/  IMAD.WIDE.U32 R2, R26, UR4, R2 ;  /* 0x000000041a027c25 */ /* 0x000fc8000f8e0002 */
[----:B------:R-:W-:Y:S01]  /*169f0*/  IMAD R3, R26, UR5, R3 ;  /* 0x000000051a037c24 */ /* 0x000fe2000f8e0203 */
[----:B------:R-:W-:-:S04]  /*16a00*/  LEA R18, P0, R2, UR6, 0x1 ;  /* 0x0000000602127c11 */ /* 0x000fc8000f8008ff */
[----:B------:R-:W-:Y:S02]  /*16a10*/  LEA.HI.X R19, R2, UR7, R3, 0x1, P0 ;  /* 0x0000000702137c11 */ /* 0x000fe400080f0c03 */
[----:B------:R-:W-:-:S13]  /*16a20*/  PLOP3.LUT P0, PT, PT, PT, PT, 0x80, 0x0 ;  /* 0x000000000000781c */ /* 0x000fda0003f0f070 */
.L_x_1387:
        /* <DEDUP_REMOVED lines=10> */
.L_x_1388:
[----:B------:R-:W2:Y:S01]  /*16ad0*/  LDL R0, [R1+0x4] ;  /* 0x0000040001007983 */ /* 0x000ea20000100800 */
[----:B------:R1:W-:Y:S01]  /*16ae0*/  SYNCS.ARRIVE.TRANS64.A1T0 RZ, [R7+URZ+0x30850], RZ ;  /* 0x030850ff07ff79a7 */ /* 0x0003e2000810003f */
[----:B------:R-:W-:Y:S02]  /*16af0*/  IMAD.MOV.U32 R6, RZ, RZ, R22 ;  /* 0x000000ffff067224 */ /* 0x000fe400078e0016 */
[----:B------:R-:W-:Y:S02]  /*16b00*/  IMAD.MOV.U32 R8, RZ, RZ, R28 ;  /* 0x000000ffff087224 */ /* 0x000fe400078e001c */
[----:B------:R-:W-:Y:S02]  /*16b10*/  IMAD.MOV.U32 R29, RZ, RZ, R23 ;  /* 0x000000ffff1d7224 */ /* 0x000fe400078e0017 */
[C---:B-1----:R-:W-:Y:S01]  /*16b20*/  VIADD R7, R23.reuse, 0xffffffff ;  /* 0xffffffff17077836 */ /* 0x042fe20000000000 */
[----:B--2---:R-:W-:-:S13]  /*16b30*/  ISETP.GT.AND P0, PT, R23, R0, PT ;  /* 0x000000001700720c */ /* 0x004fda0003f04270 */
[----:B------:R-:W-:Y:S05]  /*16b40*/  @P0 BRA `(.L_x_1389) ;  /* 0xfffffff0003c0947 */ /* 0x000fea000383ffff */
.L_x_1376:
[----:B------:R-:W-:Y:S05]  /*16b50*/  BSYNC B0 ;  /* 0x0000000000007941 */ /* 0x000fea0003800000 */
.L_x_1375:
[----:B0-----:R-:W0:Y:S01]  /*16b60*/  S2R R0, SR_TID.X ;  /* 0x0000000000007919 */ /* 0x001e220000002100 */
[----:B------:R-:W-:Y:S01]  /*16b70*/  BSSY B0, `(.L_x_1390) ;  /* 0x0000010000007945 */ /* 0x000fe20003800000 */
[----:B0-----:R-:W-:-:S04]  /*16b80*/  LOP3.LUT R0, R0, 0x7f, RZ, 0xc0, !PT ;  /* 0x0000007f00007812 */ /* 0x001fc800078ec0ff */
[----:B------:R-:W-:-:S13]  /*16b90*/  ISETP.NE.AND P0, PT, R0, RZ, PT ;  /* 0x000000ff0000720c */ /* 0x000fda0003f05270 */
[----:B------:R-:W-:Y:S05]  /*16ba0*/  @P0 BRA `(.L_x_1391) ;  /* 0x0000000000300947 */ /* 0x000fea0003800000 */
[----:B------:R-:W0:Y:S01]  /*16bb0*/  S2R R5, SR_LANEID ;  /* 0x0000000000057919 */ /* 0x000e220000000000 */
[----:B------:R-:W-:Y:S01]  /*16bc0*/  VOTEU.ANY UR4, UPT, PT ;  /* 0x0000000000047886 */ /* 0x000fe200038e0100 */
[----:B------:R-:W2:Y:S01]  /*16bd0*/  LDC.64 R2, c[0x0][0xc60] ;  /* 0x00031800ff027b82 */ /* 0x000ea20000000a00 */
[----:B------:R-:W0:Y:S02]  /*16be0*/  FLO.U32 R0, UR4 ;  /* 0x0000000400007d00 */ /* 0x000e2400080e0000 */
[----:B0-----:R-:W-:-:S06]  /*16bf0*/  ISETP.EQ.U32.AND P0, PT, R0, R5, PT ;  /* 0x000000050000720c */ /* 0x001fcc0003f02070 */
[----:B------:R-:W2:Y:S07]  /*16c00*/  POPC R5, UR4 ;  /* 0x0000000400057d09 */ /* 0x000eae0008000000 */
[----:B--2---:R-:W2:Y:S01]  /*16c10*/  @P0 ATOMG.E.ADD.STRONG.GPU PT, R3, desc[UR36][R2.64], R5 ;  /* 0x00000005020309a8 */ /* 0x004ea200081ee1e4 */
[----:B------:R-:W0:Y:S02]  /*16c20*/  S2R R4, SR_LTMASK ;  /* 0x0000000000047919 */ /* 0x000e240000003900 */
[----:B0-----:R-:W-:-:S04]  /*16c30*/  LOP3.LUT R4, R4, UR4, RZ, 0xc0, !PT ;  /* 0x0000000404047c12 */ /* 0x001fc8000f8ec0ff */
[----:B------:R-:W0:Y:S01]  /*16c40*/  POPC R7, R4 ;  /* 0x0000000400077309 */ /* 0x000e220000000000 */
[----:B--2---:R-:W0:Y:S02]  /*16c50*/  SHFL.IDX PT, R0, R3, R0, 0x1f ;  /* 0x00001f0003007589 */ /* 0x004e2400000e0000 */
[----:B0-----:R-:W-:-:S07]  /*16c60*/  IADD3 R24, R0, UR39, R7 ;  /* 0x0000002700187c10 */ /* 0x001fce000fffe007 */
.L_x_1391:
[----:B------:R-:W-:Y:S05]  /*16c70*/  BSYNC B0 ;  /* 0x0000000000007941 */ /* 0x000fea0003800000 */
.L_x_1390:
[----:B------:R-:W-:-:S13]  /*16c80*/  LOP3.LUT P0, RZ, R16, 0x20, RZ, 0xc0, !PT ;  /* 0x0000002010ff7812 */ /* 0x000fda000780c0ff */
[----:B------:R-:W-:Y:S05]  /*16c90*/  @!P0 BRA `(.L_x_1392) ;  /* 0x0000000000048947 */ /* 0x000fea0003800000 */
[----:B------:R-:W-:Y:S01]  /*16ca0*/  BPT.TRAP 0x1 ;  /* 0x000000040000795c */ /* 0x000fe20000300000 */
.L_x_1392:
[----:B------:R-:W2:Y:S01]  /*16cb0*/  LDL.LU R2, [R1] ;  /* 0x0000000001027983 */ /* 0x000ea20000300800 */
[----:B------:R-:W-:Y:S01]  /*16cc0*/  IMAD R0, R22, 0x8, R17 ;  /* 0x0000000816007824 */ /* 0x000fe200078e0211 */
[----:B------:R-:W-:Y:S01]  /*16cd0*/  SHF.L.U32 R3, R28, 0x1f, RZ ;  /* 0x0000001f1c037819 */ /* 0x000fe200000006ff */
[----:B------:R-:W-:Y:S03]  /*16ce0*/  BSSY B0, `(.L_x_1393) ;  /* 0x0000004000007945 */ /* 0x000fe60003800000 */
[----:B------:R-:W0:Y:S01]  /*16cf0*/  SYNCS.PHASECHK.TRANS64.TRYWAIT P0, [R0+URZ+0x30860], R3 ;  /* 0x03086003000075a7 */ /* 0x000e22000800017f */
[----:B--2---:R-:W-:Y:S01]  /*16d00*/  IMAD R5, R23, -0x40, R2 ;  /* 0xffffffc017057824 */ /* 0x004fe200078e0202 */
[----:B0-----:R-:W-:Y:S06]  /*16d10*/  @!P0 BRA `(.L_x_1394) ;  /* 0x0000003800ac8947 */ /* 0x001fec0003800000 */
.L_x_1480:
[----:B------:R-:W-:Y:S05]  /*16d20*/  BSYNC B0 ;  /* 0x0000000000007941 */ /* 0x000fea0003800000 */
.L_x_1393:
[----:B------:R-:W2:Y:S01]  /*16d30*/  S2R R2, SR_TID.X ;  /* 0x0000000000027919 */ /* 0x000ea20000002100 */
[----:B------:R-:W-:Y:S01]  /*16d40*/  UMOV UR4, 0xffffffff ;  /* 0xffffffff00047882 */ /* 0x000fe20000000000 */
[----:B------:R-:W-:Y:S01]  /*16d50*/  IMAD R4, R22, 0x4000, R31 ;  /* 0x0000400016047824 */ /* 0x000fe200078e021f */
[----:B--2---:R-:W-:-:S04]  /*16d60*/  LOP3.LUT R2, R2, 0x7f, RZ, 0xc0, !PT ;  /* 0x0000007f02027812 */ /* 0x004fc800078ec0ff */
        /* <DEDUP_REMOVED lines=12> */
[----:B------:R-:W-:Y:S02]  /*16e30*/  ISETP.GE.AND P1, PT, R36, UR4, PT ;  /* 0x0000000424007c0c */ /* 0x000fe4000bf26270 */
[----:B-1----:R-:W-:-:S02]  /*16e40*/  IADD3 R2, P0, R14, R6, RZ ;  /* 0x000000060e027210 */ /* 0x002fc40007f1e0ff */
[----:B------:R-:W1:Y:S03]  /*16e50*/  SHFL.IDX PT, R14, R18, 0x1, 0x181f ;  /* 0x00381f00120e7f89 */ /* 0x000e6600000e0000 */
        /* <DEDUP_REMOVED lines=8> */
[----:B------:R1:W-:Y:S02]  /*16ee0*/  LDGSTS.E.BYPASS.LTC128B.128 [R4+0x6400], desc[UR36][R2.64+0x180], !P4 ;  /* 0x0640018002047fae */ /* 0x0003e4000e101d64 */
[----:B-1----:R-:W-:Y:S02]  /*16ef0*/  IADD3 R2, P4, R14, R6, RZ ;  /* 0x000000060e027210 */ /* 0x002fe40007f9e0ff */
[----:B------:R-:W0:Y:S03]  /*16f00*/  SHFL.IDX PT, R14, R18, 0x2, 0x181f ;  /* 0x00581f00120e7f89 */ /* 0x000e2600000e0000 */
        /* <DEDUP_REMOVED lines=12> */
[----:B------:R0:W3:Y:S03]  /*16fd0*/  SHFL.IDX PT, R14, R18, 0x3, 0x181f ;  /* 0x00781f00120e7f89 */ /* 0x0000e600000e0000 */
        /* <DEDUP_REMOVED lines=8> */
[----:B--23--:R0:W-:Y:S02]  /*17060*/  LDGSTS.E.BYPASS.LTC128B.128 [R4+0x7400], desc[UR36][R2.64+0x180], !P4 ;  /* 0x0740018002047fae */ /* 0x00c1e4000e101d64 */
.L_x_1490:
[C---:B------:R-:W-:Y:S02]  /*17070*/  ISETP.LT.OR P3, PT, R5.reuse, 0x31, P3 ;  /* 0x000000310500780c */ /* 0x040fe40001f61670 */
[C---:B------:R-:W-:Y:S02]  /*17080*/  ISETP.LT.OR P2, PT, R5.reuse, 0x31, P2 ;  /* 0x000000310500780c */ /* 0x040fe40001741670 */
[C---:B------:R-:W-:Y:S02]  /*17090*/  ISETP.LT.OR P1, PT, R5.reuse, 0x31, P1 ;  /* 0x000000310500780c */ /* 0x040fe40000f21670 */
[----:B01----:R-:W-:Y:S02]  /*170a0*/  IADD3 R2, P4, R14, R6, RZ ;  /* 0x000000060e027210 */ /* 0x003fe40007f9e0ff */
        /* <DEDUP_REMOVED lines=11> */
.L_x_1396:
        /* <DEDUP_REMOVED lines=10> */
.L_x_1397:
[----:B------:R1:W-:Y:S01]  /*17200*/  SYNCS.ARRIVE.TRANS64.A1T0 RZ, [R0+URZ+0x30850], RZ ;  /* 0x030850ff00ff79a7 */ /* 0x0003e2000810003f */
[----:B------:R-:W-:-:S05]  /*17210*/  VIADD R22, R22, 0x1 ;  /* 0x0000000116167836 */ /* 0x000fca0000000000 */
[----:B------:R-:W-:-:S04]  /*17220*/  ISETP.NE.AND P0, PT, R22, 0x2, PT ;  /* 0x000000021600780c */ /* 0x000fc80003f05270 */
[----:B0-----:R-:W-:Y:S02]  /*17230*/  SEL R3, RZ, 0x1, P0 ;  /* 0x00000001ff037807 */ /* 0x001fe40000000000 */
[----:B------:R-:W-:Y:S02]  /*17240*/  SEL R22, R22, RZ, P0 ;  /* 0x000000ff16167207 */ /* 0x000fe40000000000 */
[----:B-1----:R-:W-:-:S07]  /*17250*/  LOP3.LUT R28, R28, R3, RZ, 0x3c, !PT ;  /* 0x000000031c1c7212 */ /* 0x002fce00078e3cff */
.L_x_1354:
[----:B------:R-:W-:Y:S05]  /*17260*/  BSYNC B7 ;  /* 0x0000000000077941 */ /* 0x000fea0003800000 */
.L_x_1352:
        /* <DEDUP_REMOVED lines=11> */
.L_x_1398:
        /* <DEDUP_REMOVED lines=43> */
.L_x_1500:
[----:B------:R-:W-:Y:S02]  /*175d0*/  ULDC UR4, c[0x0][0xc38] ;  /* 0x00030e0000047ab9 */ /* 0x000fe40000000800 */
[----:B------:R-:W-:-:S04]  /*175e0*/  IMAD.U32 R5, RZ, RZ, UR4 ;  /* 0x00000004ff057e24 */ /* 0x000fc8000f8e00ff */
[----:B-1----:R-:W-:-:S04]  /*175f0*/  IMAD R14, R14, R5, RZ ;  /* 0x000000050e0e7224 */ /* 0x002fc800078e02ff */
[----:B------:R-:W-:-:S05]  /*17600*/  IMAD.IADD R7, R7, 0x1, R14 ;  /* 0x0000000107077824 */ /* 0x000fca00078e020e */
[----:B------:R-:W-:-:S13]  /*17610*/  ISETP.GT.AND P6, PT, R7, R0, PT ;  /* 0x000000000700720c */ /* 0x000fda0003fc4270 */
[----:B------:R-:W-:Y:S05]  /*17620*/  @P6 BRA `(.L_x_1401) ;  /* 0x0000000000a46947 */ /* 0x000fea0003800000 */
.L_x_1404:
        /* <DEDUP_REMOVED lines=35> */
.L_x_1508:
[----:B------:R-:W-:Y:S02]  /*17860*/  ULDC UR4, c[0x0][0xc38] ;  /* 0x00030e0000047ab9 */ /* 0x000fe40000000800 */
[----:B------:R-:W-:-:S04]  /*17870*/  IMAD.U32 R5, RZ, RZ, UR4 ;  /* 0x00000004ff057e24 */ /* 0x000fc8000f8e00ff */
[----:B-1----:R-:W-:-:S04]  /*17880*/  IMAD R14, R14, R5, RZ ;  /* 0x000000050e0e7224 */ /* 0x002fc800078e02ff */
[----:B------:R-:W-:-:S05]  /*17890*/  IMAD.IADD R7, R14, 0x1, R7 ;  /* 0x000000010e077824 */ /* 0x000fca00078e0207 */
[----:B------:R-:W-:-:S13]  /*178a0*/  ISETP.GT.AND P6, PT, R7, R0, PT ;  /* 0x000000000700720c */ /* 0x000fda0003fc4270 */
[----:B------:R-:W-:Y:S05]  /*178b0*/  @!P6 BRA `(.L_x_1404) ;  /* 0xfffffffc005ce947 */ /* 0x000fea000383ffff */
.L_x_1401:
[----:B------:R-:W-:Y:S01]  /*178c0*/  IMAD.IADD R7, R7, 0x1, -R14 ;  /* 0x0000000107077824 */ /* 0x000fe200078e0a0e */
[----:B------:R-:W-:-:S03]  /*178d0*/  UMOV UR4, 0xffffffff ;  /* 0xffffffff00047882 */ /* 0x000fc60000000000 */
[----:B------:R-:W-:-:S05]  /*178e0*/  IMAD R3, R2, R5, R7 ;  /* 0x0000000502037224 */ /* 0x000fca00078e0207 */
[----:B------:R-:W-:Y:S01]  /*178f0*/  ISETP.GT.AND P6, PT, R3, R0, PT ;  /* 0x000000000300720c */ /* 0x000fe20003fc4270 */
[----:B------:R-:W-:-:S12]  /*17900*/  BRA.DIV UR4, `(.L_x_1405) ;  /* 0x0000003e04547947 */ /* 0x000fd8000b800000 */
[----:B------:R-:W-:-:S04]  /*17910*/  VOTE.ANY R3, PT, !P6 ;  /* 0x0000000000037806 */ /* 0x000fc800070e0100 */
[----:B------:R-:W1:Y:S02]  /*17920*/  POPC R12, R3 ;  /* 0x00000003000c7309 */ /* 0x000e640000000000 */
[----:B-1----:R1:W2:Y:S01]  /*17930*/  SHFL.IDX PT, R25, R25, R12, 0x1f ;  /* 0x00001f0c19197589 */ /* 0x0022a200000e0000 */
[----:B------:R-:W-:-:S03]  /*17940*/  IMAD.IADD R27, R12, 0x1, R27 ;  /* 0x000000010c1b7824 */ /* 0x000fc600078e021b */
[----:B------:R1:W3:Y:S04]  /*17950*/  SHFL.IDX PT, R4, R4, R12, 0x1f ;  /* 0x00001f0c04047589 */ /* 0x0002e800000e0000 */
.L_x_1513:
[----:B------:R-:W-:-:S13]  /*17960*/  ISETP.NE.AND P0, PT, R3, RZ, PT ;  /* 0x000000ff0300720c */ /* 0x000fda0003f05270 */
[----:B------:R-:W-:Y:S05]  /*17970*/  @!P0 BRA `(.L_x_1406) ;  /* 0x0000000000108947 */ /* 0x000fea0003800000 */
[----:B------:R-:W-:Y:S01]  /*17980*/  UMOV UR4, 0xffffffff ;  /* 0xffffffff00047882 */ /* 0x000fe20000000000 */
[----:B-1----:R-:W-:Y:S02]  /*17990*/  VIADD R12, R12, 0xffffffff ;  /* 0xffffffff0c0c7836 */ /* 0x002fe40000000000 */
[----:B------:R-:W-:Y:S05]  /*179a0*/  BRA.DIV UR4, `(.L_x_1407) ;  /* 0x0000003e04887947 */ /* 0x000fea000b800000 */
[----:B------:R4:W1:Y:S02]  /*179b0*/  SHFL.IDX PT, R6, R2, R12, 0x1f ;  /* 0x00001f0c02067589 */ /* 0x00086400000e0000 */
.L_x_1406:
[----:B---3--:R-:W-:Y:S01]  /*179c0*/  ISETP.NE.AND P0, PT, R4, 0x1, PT ;  /* 0x000000010400780c */ /* 0x008fe20003f05270 */
[----:B-1----:R-:W-:-:S04]  /*179d0*/  IMAD R24, R6, R5, R7 ;  /* 0x0000000506187224 */ /* 0x002fc800078e0207 */
[----:B------:R-:W-:-:S08]  /*179e0*/  IMAD.IADD R0, R0, 0x1, -R24 ;  /* 0x0000000100007824 */ /* 0x000fd000078e0a18 */
[----:B------:R-:W-:Y:S05]  /*179f0*/  @!P0 BRA `(.L_x_1408) ;  /* 0x0000000000dc8947 */ /* 0x000fea0003800000 */
[-C--:B--2---:R-:W-:Y:S02]  /*17a00*/  IABS R6, R25.reuse ;  /* 0x0000001900067213 */ /* 0x084fe40000000000 */
[----:B------:R-:W-:Y:S02]  /*17a10*/  IABS R5, R4 ;  /* 0x0000000400057213 */ /* 0x000fe40000000000 */
[----:B------:R-:W1:Y:S08]  /*17a20*/  I2F.RP R7, R6 ;  /* 0x0000000600077306 */ /* 0x000e700000209400 */
[----:B------:R-:W2:Y:S08]  /*17a30*/  I2F.RP R8, R5 ;  /* 0x0000000500087306 */ /* 0x000eb00000209400 */
[----:B-1----:R-:W0:Y:S08]  /*17a40*/  MUFU.RCP R7, R7 ;  /* 0x0000000700077308 */ /* 0x002e300000001000 */
[----:B--2---:R-:W-:Y:S01]  /*17a50*/  MUFU.RCP R8, R8 ;  /* 0x0000000800087308 */ /* 0x004fe20000001000 */
[----:B0---4-:R-:W-:Y:S01]  /*17a60*/  VIADD R2, R7, 0xffffffe ;  /* 0x0ffffffe07027836 */ /* 0x011fe20000000000 */
[----:B------:R-:W-:-:S06]  /*17a70*/  IABS R7, R25 ;  /* 0x0000001900077213 */ /* 0x000fcc0000000000 */
[----:B------:R0:W1:Y:S02]  /*17a80*/  F2I.FTZ.U32.TRUNC.NTZ R3, R2 ;  /* 0x0000000200037305 */ /* 0x000064000021f000 */
[----:B0-----:R-:W-:Y:S02]  /*17a90*/  IMAD.MOV.U32 R2, RZ, RZ, RZ ;  /* 0x000000ffff027224 */ /* 0x001fe400078e00ff */
[----:B-1----:R-:W-:-:S04]  /*17aa0*/  IMAD.MOV R9, RZ, RZ, -R3 ;  /* 0x000000ffff097224 */ /* 0x002fc800078e0a03 */
[----:B------:R-:W-:-:S04]  /*17ab0*/  IMAD R9, R9, R6, RZ ;  /* 0x0000000609097224 */ /* 0x000fc800078e02ff */
[----:B------:R-:W-:Y:S01]  /*17ac0*/  IMAD.HI.U32 R3, R3, R9, R2 ;  /* 0x0000000903037227 */ /* 0x000fe200078e0002 */
        /* <DEDUP_REMOVED lines=15> */
[----:B------:R-:W-:-:S04]  /*17bc0*/  LOP3.LUT R2, R0, R25, RZ, 0x3c, !PT ;  /* 0x0000001900027212 */ /* 0x000fc800078e3cff */
[----:B------:R-:W-:Y:S01]  /*17bd0*/  ISETP.GE.AND P2, PT, R2, RZ, PT ;  /* 0x000000ff0200720c */ /* 0x000fe20003f46270 */
[----:B------:R-:W-:Y:S01]  /*17be0*/  @P0 VIADD R7, R7, 0x1 ;  /* 0x0000000107070836 */ /* 0x000fe20000000000 */
[----:B------:R-:W-:-:S05]  /*17bf0*/  IABS R2, R4 ;  /* 0x0000000400027213 */ /* 0x000fca0000000000 */
[----:B------:R-:W-:-:S06]  /*17c00*/  IMAD.MOV R2, RZ, RZ, -R2 ;  /* 0x000000ffff027224 */ /* 0x000fcc00078e0a02 */
[----:B------:R-:W-:Y:S01]  /*17c10*/  @!P2 IMAD.MOV R7, RZ, RZ, -R7 ;  /* 0x000000ffff07a224 */ /* 0x000fe200078e0a07 */
[----:B------:R-:W-:-:S04]  /*17c20*/  @!P1 LOP3.LUT R7, RZ, R25, RZ, 0x33, !PT ;  /* 0x00000019ff079212 */ /* 0x000fc800078e33ff */
[----:B------:R-:W-:-:S05]  /*17c30*/  IABS R3, R7 ;  /* 0x0000000700037213 */ /* 0x000fca0000000000 */
        /* <DEDUP_REMOVED lines=9> */
[----:B------:R-:W-:-:S04]  /*17cd0*/  IMAD.MOV R2, RZ, RZ, -R7 ;  /* 0x000000ffff027224 */ /* 0x000fc800078e0a07 */
[----:B------:R-:W-:Y:S02]  /*17ce0*/  IMAD R2, R25, R2, R0 ;  /* 0x0000000219027224 */ /* 0x000fe400078e0200 */
        /* <DEDUP_REMOVED lines=8> */
.L_x_1408:
[----:B0---4-:R-:W0:Y:S02]  /*17d70*/  LDC.64 R2, c[0x0][0xc90] ;  /* 0x00032400ff027b82 */ /* 0x011e240000000a00 */
[----:B0-----:R-:W-:-:S05]  /*17d80*/  IMAD.WIDE R2, R27, 0x4, R2 ;  /* 0x000000041b027825 */ /* 0x001fca00078e0202 */
[----:B------:R0:W2:Y:S02]  /*17d90*/  LDG.E R6, desc[UR36][R2.64] ;  /* 0x0000002402067981 */ /* 0x0000a4000c1e1900 */
[----:B0-----:R-:W-:Y:S02]  /*17da0*/  IMAD.MOV.U32 R2, RZ, RZ, RZ ;  /* 0x000000ffff027224 */ /* 0x001fe400078e00ff */
[----:B--2---:R-:W-:-:S05]  /*17db0*/  IMAD R7, R25, R6, RZ ;  /* 0x0000000619077224 */ /* 0x004fca00078e02ff */
[----:B------:R-:W-:-:S04]  /*17dc0*/  IABS R4, R7 ;  /* 0x0000000700047213 */ /* 0x000fc80000000000 */
[----:B------:R-:W0:Y:S08]  /*17dd0*/  I2F.RP R8, R4 ;  /* 0x0000000400087306 */ /* 0x000e300000209400 */
        /* <DEDUP_REMOVED lines=26> */
[----:B------:R-:W-:-:S04]  /*17f80*/  VIADDMNMX R5, R3, R5, R6, PT ;  /* 0x0000000503057246 */ /* 0x000fc80003800106 */
[----:B------:R-:W-:-:S04]  /*17f90*/  IABS R6, R5 ;  /* 0x0000000500067213 */ /* 0x000fc80000000000 */
[----:B------:R-:W0:Y:S08]  /*17fa0*/  I2F.RP R8, R6 ;  /* 0x0000000600087306 */ /* 0x000e300000209400 */
[----:B0-----:R-:W0:Y:S02]  /*17fb0*/  MUFU.RCP R8, R8 ;  /* 0x0000000800087308 */ /* 0x001e240000001000 */
[----:B0-----:R-:W-:Y:S01]  /*17fc0*/  VIADD R3, R8, 0xffffffe ;  /* 0x0ffffffe08037836 */ /* 0x001fe20000000000 */
[----:B------:R-:W-:-:S05]  /*17fd0*/  IABS R8, R5 ;  /* 0x0000000500087213 */ /* 0x000fca0000000000 */
[----:B------:R-:W0:Y:S02]  /*17fe0*/  F2I.FTZ.U32.TRUNC.NTZ R3, R3 ;  /* 0x0000000300037305 */ /* 0x000e24000021f000 */
[----:B0-----:R-:W-:-:S04]  /*17ff0*/  IMAD.MOV R7, RZ, RZ, -R3 ;  /* 0x000000ffff077224 */ /* 0x001fc800078e0a03 */
[----:B------:R-:W-:-:S04]  /*18000*/  IMAD R7, R7, R6, RZ ;  /* 0x0000000607077224 */ /* 0x000fc800078e02ff */
[----:B------:R-:W-:Y:S01]  /*18010*/  IMAD.HI.U32 R2, R3, R7, R2 ;  /* 0x0000000703027227 */ /* 0x000fe200078e0002 */
[----:B------:R-:W-:-:S03]  /*18020*/  IABS R7, R0 ;  /* 0x0000000000077213 */ /* 0x000fc60000000000 */
        /* <DEDUP_REMOVED lines=13> */
[----:B------:R-:W-:Y:S01]  /*18100*/  @!P1 LOP3.LUT R2, RZ, R5, RZ, 0x33, !PT ;  /* 0x00000005ff029212 */ /* 0x000fe200078e33ff */
[----:B------:R-:W-:-:S04]  /*18110*/  IMAD.MOV R5, RZ, RZ, -R5 ;  /* 0x000000ffff057224 */ /* 0x000fc800078e0a05 */
[----:B------:R-:W-:-:S07]  /*18120*/  IMAD R26, R2, R5, R3 ;  /* 0x00000005021a7224 */ /* 0x000fce00078e0203 */
.L_x_1409:
[----:B------:R-:W-:-:S05]  /*18130*/  LOP3.LUT R2, RZ, R2, RZ, 0x33, !PT ;  /* 0x00000002ff027212 */ /* 0x000fca00078e33ff */
[----:B------:R-:W-:Y:S01]  /*18140*/  IMAD.IADD R25, R25, 0x1, R2 ;  /* 0x0000000119197824 */ /* 0x000fe200078e0202 */
[----:B------:R-:W-:Y:S06]  /*18150*/  BRA `(.L_x_1410) ;  /* 0x00000000001c7947 */ /* 0x000fec0003800000 */
.L_x_1402:
[----:B------:R-:W-:Y:S01]  /*18160*/  UMOV UR4, URZ ;  /* 0x0000003f00047c82 */ /* 0x000fe20008000000 */
[----:B------:R-:W-:Y:S01]  /*18170*/  UMOV UR5, URZ ;  /* 0x0000003f00057c82 */ /* 0x000fe20008000000 */
[----:B------:R-:W-:Y:S01]  /*18180*/  ULDC UR6, c[0x0][0xc3c] ;  /* 0x00030f0000067ab9 */ /* 0x000fe20000000800 */
[----:B------:R-:W-:Y:S02]  /*18190*/  IMAD.MOV.U32 R24, RZ, RZ, R0 ;  /* 0x000000ffff187224 */ /* 0x000fe400078e0000 */
[----:B------:R-:W-:Y:S02]  /*181a0*/  IMAD.U32 R25, RZ, RZ, UR4 ;  /* 0x00000004ff197e24 */ /* 0x000fe4000f8e00ff */
[----:B------:R-:W-:Y:S02]  /*181b0*/  IMAD.U32 R26, RZ, RZ, UR5 ;  /* 0x00000005ff1a7e24 */ /* 0x000fe4000f8e00ff */
[----:B------:R-:W-:-:S07]  /*181c0*/  IMAD.U32 R27, RZ, RZ, UR6 ;  /* 0x00000006ff1b7e24 */ /* 0x000fce000f8e00ff */
.L_x_1410:
        /* <DEDUP_REMOVED lines=10> */
.L_x_1399:
[----:B------:R-:W-:Y:S02]  /*18270*/  ULDC UR4, c[0x0][0xc3c] ;  /* 0x00030f0000047ab9 */ /* 0x000fe40000000800 */
[----:B-1----:R-:W-:-:S13]  /*18280*/  ISETP.GE.AND P0, PT, R27, UR4, PT ;  /* 0x000000041b007c0c */ /* 0x002fda000bf06270 */
[----:B------:R-:W-:Y:S05]  /*18290*/  @!P0 BRA `(.L_x_1411) ;  /* 0xffffffb000248947 */ /* 0x000fea000383ffff */
[----:B------:R-:W-:Y:S05]  /*182a0*/  BSYNC B8 ;  /* 0x0000000000087941 */ /* 0x000fea0003800000 */
.L_x_1338:
[----:B------:R-:W3:Y:S01]  /*182b0*/  LDL.LU R0, [R1+0x20] ;  /* 0x0000200001007983 */ /* 0x000ee20000300800 */
[----:B------:R-:W-:Y:S01]  /*182c0*/  BSSY B0, `(.L_x_1412) ;  /* 0x000000b000007945 */ /* 0x000fe20003800000 */
[----:B------:R-:W1:Y:S01]  /*182d0*/  S2R R5, SR_CgaCtaId ;  /* 0x0000000000057919 */ /* 0x000e620000008800 */
[----:B---3--:R-:W-:-:S05]  /*182e0*/  VIADD R0, R0, 0x1 ;  /* 0x0000000100007836 */ /* 0x008fca0000000000 */
[----:B0-----:R-:W-:-:S04]  /*182f0*/  LEA.HI R2, R0, R0, RZ, 0x1 ;  /* 0x0000000000027211 */ /* 0x001fc800078f08ff */
[----:B------:R-:W-:Y:S02]  /*18300*/  LOP3.LUT R3, R2, 0xfffffffe, RZ, 0xc0, !PT ;  /* 0xfffffffe02037812 */ /* 0x000fe400078ec0ff */
[----:B------:R-:W-:-:S03]  /*18310*/  MOV R2, 0x400 ;  /* 0x0000040000027802 */ /* 0x000fc60000000f00 */
[----:B------:R-:W-:Y:S01]  /*18320*/  IMAD.IADD R0, R0, 0x1, -R3 ;  /* 0x0000000100007824 */ /* 0x000fe200078e0a03 */
[----:B-1----:R-:W-:-:S04]  /*18330*/  LEA R7, R5, R2, 0x18 ;  /* 0x0000000205077211 */ /* 0x002fc800078ec0ff */
[----:B------:R-:W-:-:S04]  /*18340*/  SHF.L.U32 R0, R0, 0x1f, RZ ;  /* 0x0000001f00007819 */ /* 0x000fc800000006ff */
[----:B------:R-:W0:Y:S02]  /*18350*/  SYNCS.PHASECHK.TRANS64.TRYWAIT P0, [R7+URZ+0x30820], R0 ;  /* 0x03082000070075a7 */ /* 0x000e24000800017f */
[----:B0-----:R-:W-:Y:S05]  /*18360*/  @!P0 BRA `(.L_x_1413) ;  /* 0x0000003400408947 */ /* 0x001fea0003800000 */
.L_x_1516:
[----:B------:R-:W-:Y:S05]  /*18370*/  BSYNC B0 ;  /* 0x0000000000007941 */ /* 0x000fea0003800000 */
.L_x_1412:
[----:B------:R-:W-:-:S03]  /*18380*/  UMOV UR4, 0xffffffff ;  /* 0xffffffff00047882 */ /* 0x000fc60000000000 */
[----:B------:R-:W-:Y:S05]  /*18390*/  BRA.DIV UR4, `(.L_x_1414) ;  /* 0x0000003604487947 */ /* 0x000fea000b800000 */
[----:B0-----:R-:W0:Y:S02]  /*183a0*/  S2R R0, SR_TID.X ;  /* 0x0000000000007919 */ /* 0x001e240000002100 */
[----:B0-----:R-:W-:-:S04]  /*183b0*/  SHF.R.U32.HI R0, RZ, 0x5, R0 ;  /* 0x00000005ff007819 */ /* 0x001fc80000011600 */
[----:B------:R-:W-:-:S05]  /*183c0*/  LOP3.LUT R0, R0, 0x3, RZ, 0xc0, !PT ;  /* 0x0000000300007812 */ /* 0x000fca00078ec0ff */
[----:B------:R0:W1:Y:S02]  /*183d0*/  SHFL.IDX PT, R14, R0, RZ, 0x1f ;  /* 0x00001fff000e7589 */ /* 0x00006400000e0000 */
.L_x_1519:
[----:B-1----:R-:W-:Y:S01]  /*183e0*/  ISETP.NE.AND P0, PT, R14, RZ, PT ;  /* 0x000000ff0e00720c */ /* 0x002fe20003f05270 */
[----:B------:R-:W-:-:S12]  /*183f0*/  BSSY B0, `(.L_x_1415) ;  /* 0x0000026000007945 */ /* 0x000fd80003800000 */
[----:B------:R-:W-:Y:S05]  /*18400*/  @P0 BRA `(.L_x_1416) ;  /* 0x0000000000900947 */ /* 0x000fea0003800000 */
[----:B------:R-:W-:-:S03]  /*18410*/  UMOV UR4, 0xffffffff ;  /* 0xffffffff00047882 */ /* 0x000fc60000000000 */
[----:B------:R-:W-:Y:S05]  /*18420*/  BRA.DIV UR4, `(.L_x_1417) ;  /* 0x0000003604587947 */ /* 0x000fea000b800000 */
[----:B------:R-:W-:-:S13]  /*18430*/  ELECT P6, URZ, PT ;  /* 0x00000000003f782f */ /* 0x000fda00038c0000 */
.L_x_1522:
[----:B------:R-:W-:Y:S05]  /*18440*/  @!P6 BRA `(.L_x_1416) ;  /* 0x000000000080e947 */ /* 0x000fea0003800000 */
[----:B0-----:R-:W3:Y:S02]  /*18450*/  LDL R0, [R1+0x30] ;  /* 0x0000300001007983 */ /* 0x001ee40000100800 */
[----:B---3--:R-:W-:-:S13]  /*18460*/  R2UR UR4, R0 ;  /* 0x00000000000472ca */ /* 0x008fda00000e0000 */
[----:B------:R-:W-:-:S06]  /*18470*/  ULOP3.LUT UR4, UR4, 0x2, URZ, 0xfc, !UPT ;  /* 0x0000000204047892 */ /* 0x000fcc000f8efc3f */
[----:B------:R-:W-:-:S05]  /*18480*/  IMAD.U32 R0, RZ, RZ, UR4 ;  /* 0x00000004ff007e24 */ /* 0x000fca000f8e00ff */
[----:B------:R-:W-:-:S13]  /*18490*/  ISETP.NE.AND P0, PT, R0, 0x3, PT ;  /* 0x000000030000780c */ /* 0x000fda0003f05270 */
[----:B------:R-:W-:Y:S05]  /*184a0*/  @!P0 BRA `(.L_x_1418) ;  /* 0x0000000000048947 */ /* 0x000fea0003800000 */
[----:B------:R-:W-:Y:S01]  /*184b0*/  BPT.TRAP 0x1 ;  /* 0x000000040000795c */ /* 0x000fe20000300000 */
.L_x_1418:
[----:B------:R-:W-:Y:S01]  /*184c0*/  IMAD R5, R22, 0x8, R7 ;  /* 0x0000000816057824 */ /* 0x000fe200078e0207 */
[----:B------:R-:W-:Y:S01]  /*184d0*/  SHF.L.U32 R0, R28, 0x1f, RZ ;  /* 0x0000001f1c007819 */ /* 0x000fe200000006ff */
[----:B------:R-:W-:-:S03]  /*184e0*/  VIADD R22, R22, 0x1 ;  /* 0x0000000116167836 */ /* 0x000fc60000000000 */
[----:B------:R-:W0:Y:S02]  /*184f0*/  SYNCS.PHASECHK.TRANS64.TRYWAIT P1, [R5+URZ+0x30840], R0 ;  /* 0x03084000050075a7 */ /* 0x000e24000802017f */
[----:B------:R-:W-:-:S04]  /*18500*/  ISETP.NE.AND P2, PT, R22, 0x2, PT ;  /* 0x000000021600780c */ /* 0x000fc80003f45270 */
[----:B------:R-:W-:Y:S01]  /*18510*/  SEL R3, RZ, 0x1, P2 ;  /* 0x00000001ff037807 */ /* 0x000fe20001000000 */
[----:B0-----:R-:W-:Y:S08]  /*18520*/  @!P1 BRA `(.L_x_1419) ;  /* 0x0000003400389947 */ /* 0x001ff00003800000 */
.L_x_1523:
[----:B------:R-:W-:Y:S02]  /*18530*/  SEL R22, R22, RZ, P2 ;  /* 0x000000ff16167207 */ /* 0x000fe40001000000 */
[----:B------:R-:W-:Y:S01]  /*18540*/  LOP3.LUT R2, R28, R3, RZ, 0x3c, !PT ;  /* 0x000000031c027212 */ /* 0x000fe200078e3cff */
[----:B------:R-:W-:Y:S06]  /*18550*/  @!P0 BRA `(.L_x_1420) ;  /* 0x0000000000048947 */ /* 0x000fec0003800000 */
[----:B------:R-:W-:Y:S01]  /*18560*/  BPT.TRAP 0x1 ;  /* 0x000000040000795c */ /* 0x000fe20000300000 */
.L_x_1420:
[----:B------:R-:W-:Y:S01]  /*18570*/  IMAD R3, R22, 0x8, R7 ;  /* 0x0000000816037824 */ /* 0x000fe200078e0207 */
[----:B------:R-:W-:-:S04]  /*18580*/  SHF.L.U32 R2, R2, 0x1f, RZ ;  /* 0x0000001f02027819 */ /* 0x000fc800000006ff */
[----:B------:R-:W1:Y:S02]  /*18590*/  SYNCS.PHASECHK.TRANS64.TRYWAIT P1, [R3+URZ+0x30840], R2 ;  /* 0x03084002030075a7 */ /* 0x000e64000802017f */
[----:B-1----:R-:W-:Y:S05]  /*185a0*/  @!P1 BRA `(.L_x_1421) ;  /* 0x00000034002c9947 */ /* 0x002fea0003800000 */
.L_x_1524:
[----:B------:R-:W-:Y:S05]  /*185b0*/  @!P0 BRA `(.L_x_1422) ;  /* 0x0000000000048947 */ /* 0x000fea0003800000 */
[----:B------:R-:W-:Y:S01]  /*185c0*/  BPT.TRAP 0x1 ;  /* 0x000000040000795c */ /* 0x000fe20000300000 */
.L_x_1422:
[----:B------:R-:W3:Y:S02]  /*185d0*/  SYNCS.PHASECHK.TRANS64.TRYWAIT P1, [R5+URZ+0x30860], R0 ;  /* 0x03086000050075a7 */ /* 0x000ee4000802017f */
[----:B---3--:R-:W-:Y:S05]  /*185e0*/  @!P1 BRA `(.L_x_1423) ;  /* 0x0000003400309947 */ /* 0x008fea0003800000 */
.L_x_1525:
[----:B------:R-:W-:Y:S05]  /*185f0*/  @!P0 BRA `(.L_x_1424) ;  /* 0x0000000000048947 */ /* 0x000fea0003800000 */
[----:B------:R-:W-:Y:S01]  /*18600*/  BPT.TRAP 0x1 ;  /* 0x000000040000795c */ /* 0x000fe20000300000 */
.L_x_1424:
[----:B----4-:R4:W0:Y:S02]  /*18610*/  SYNCS.PHASECHK.TRANS64.TRYWAIT P0, [R3+URZ+0x30860], R2 ;  /* 0x03086002030075a7 */ /* 0x010824000800017f */
[----:B0-----:R-:W-:Y:S05]  /*18620*/  @!P0 NANOSLEEP.SYNCS 0x989680 ;  /* 0x009896800000895d */ /* 0x001fea0003900000 */
[----:B------:R-:W0:Y:S02]  /*18630*/  @!P0 SYNCS.PHASECHK.TRANS64 P0, [R3+URZ+0x30860], R2 ;  /* 0x03086002030085a7 */ /* 0x000e24000800007f */
[----:B0-----:R-:W-:Y:S05]  /*18640*/  @!P0 BRA `(.L_x_1424) ;  /* 0xfffffffc00f08947 */ /* 0x001fea000383ffff */
.L_x_1416:
[----:B------:R-:W-:Y:S05]  /*18650*/  BSYNC B0 ;  /* 0x0000000000007941 */ /* 0x000fea0003800000 */
.L_x_1415:
[----:B------:R-:W-:Y:S05]  /*18660*/  EXIT ;  /* 0x000000000000794d */ /* 0x000fea0003800000 */
.L_x_1229:
[----:B0-----:R-:W-:-:S04]  /*18670*/  IMAD.U32 R3, RZ, RZ, UR40 ;  /* 0x00000028ff037e24 */ /* 0x001fc8000f8e00ff */
[----:B------:R0:W1:Y:S03]  /*18680*/  SYNCS.PHASECHK.TRANS64.TRYWAIT P1, [R3+URZ+0x30800], R0 ;  /* 0x03080000030075a7 */ /* 0x000066000802017f */
[----:B-1----:R-:W-:Y:S05]  /*18690*/  @!P1 NANOSLEEP.SYNCS 0x989680 ;  /* 0x009896800000995d */ /* 0x002fea0003900000 */
[----:B------:R-:W1:Y:S02]  /*186a0*/  @!P1 SYNCS.PHASECHK.TRANS64 P1, [R3+URZ+0x30800], R0 ;  /* 0x03080000030095a7 */ /* 0x000e64000802007f */
[----:B-1----:R-:W-:Y:S05]  /*186b0*/  @!P1 BRA `(.L_x_1229) ;  /* 0xfffffffc00ec9947 */ /* 0x002fea000383ffff */
[----:B------:R-:W-:Y:S05]  /*186c0*/  BRA `(.L_x_1425) ;  /* 0xfffffe9c009c7947 */ /* 0x000fea000383ffff */
.L_x_1233:
[----:B-1----:R1:W2:Y:S02]  /*186d0*/  SYNCS.PHASECHK.TRANS64.TRYWAIT P1, [R3+URZ+0x30830], R0 ;  /* 0x03083000030075a7 */ /* 0x0022a4000802017f */
[----:B--2---:R-:W-:Y:S05]  /*186e0*/  @!P1 NANOSLEEP.SYNCS 0x989680 ;  /* 0x009896800000995d */ /* 0x004fea0003900000 */
[----:B------:R-:W2:Y:S02]  /*186f0*/  @!P1 SYNCS.PHASECHK.TRANS64 P1, [R3+URZ+0x30830], R0 ;  /* 0x03083000030095a7 */ /* 0x000ea4000802007f */
[----:B--2---:R-:W-:Y:S05]  /*18700*/  @!P1 BRA `(.L_x_1233) ;  /* 0xfffffffc00f09947 */ /* 0x004fea000383ffff */
[----:B------:R-:W-:Y:S05]  /*18710*/  BRA `(.L_x_1232) ;  /* 0xfffffe9c00b87947 */ /* 0x000fea000383ffff */
.L_x_1250:
[----:B-1----:R-:W-:-:S04]  /*18720*/  IMAD.U32 R4, RZ, RZ, UR6 ;  /* 0x00000006ff047e24 */ /* 0x002fc8000f8e00ff */
[----:B------:R1:W2:Y:S03]  /*18730*/  SYNCS.PHASECHK.TRANS64.TRYWAIT P1, [R4+URZ+0x30830], R3 ;  /* 0x03083003040075a7 */ /* 0x0002a6000802017f */
[----:B--2---:R-:W-:Y:S05]  /*18740*/  @!P1 NANOSLEEP.SYNCS 0x989680 ;  /* 0x009896800000995d */ /* 0x004fea0003900000 */
[----:B------:R-:W2:Y:S02]  /*18750*/  @!P1 SYNCS.PHASECHK.TRANS64 P1, [R4+URZ+0x30830], R3 ;  /* 0x03083003040095a7 */ /* 0x000ea4000802007f */
[----:B--2---:R-:W-:Y:S05]  /*18760*/  @!P1 BRA `(.L_x_1250) ;  /* 0xfffffffc00ec9947 */ /* 0x004fea000383ffff */
[----:B------:R-:W-:Y:S05]  /*18770*/  BRA `(.L_x_1249) ;  /* 0xfffffec400dc7947 */ /* 0x000fea000383ffff */
.L_x_1254:
[----:B---3--:R-:W-:-:S04]  /*18780*/  IMAD.U32 R2, RZ, RZ, UR5 ;  /* 0x00000005ff027e24 */ /* 0x008fc8000f8e00ff */
[----:B------:R3:W4:Y:S03]  /*18790*/  SYNCS.PHASECHK.TRANS64.TRYWAIT P1, [R2+URZ+0x30850], R0 ;  /* 0x03085000020075a7 */ /* 0x000726000802017f */
[----:B----4-:R-:W-:Y:S05]  /*187a0*/  @!P1 NANOSLEEP.SYNCS 0x989680 ;  /* 0x009896800000995d */ /* 0x010fea0003900000 */
[----:B------:R-:W4:Y:S02]  /*187b0*/  @!P1 SYNCS.PHASECHK.TRANS64 P1, [R2+URZ+0x30850], R0 ;  /* 0x03085000020095a7 */ /* 0x000f24000802007f */
[----:B----4-:R-:W-:Y:S05]  /*187c0*/  @!P1 BRA `(.L_x_1254) ;  /* 0xfffffffc00ec9947 */ /* 0x010fea000383ffff */
[----:B------:R-:W-:Y:S05]  /*187d0*/  BRA `(.L_x_1253) ;  /* 0xfffffed4006c7947 */ /* 0x000fea000383ffff */
.L_x_1273:
[----:B-1----:R-:W-:-:S04]  /*187e0*/  IMAD.U32 R4, RZ, RZ, UR6 ;  /* 0x00000006ff047e24 */ /* 0x002fc8000f8e00ff */
[----:B------:R1:W2:Y:S03]  /*187f0*/  SYNCS.PHASECHK.TRANS64.TRYWAIT P1, [R4+URZ+0x30830], R3 ;  /* 0x03083003040075a7 */ /* 0x0002a6000802017f */
[----:B--2---:R-:W-:Y:S05]  /*18800*/  @!P1 NANOSLEEP.SYNCS 0x989680 ;  /* 0x009896800000995d */ /* 0x004fea0003900000 */
[----:B------:R-:W2:Y:S02]  /*18810*/  @!P1 SYNCS.PHASECHK.TRANS64 P1, [R4+URZ+0x30830], R3 ;  /* 0x03083003040095a7 */ /* 0x000ea4000802007f */
[----:B--2---:R-:W-:Y:S05]  /*18820*/  @!P1 BRA `(.L_x_1273) ;  /* 0xfffffffc00ec9947 */ /* 0x004fea000383ffff */
[----:B------:R-:W-:Y:S05]  /*18830*/  BRA `(.L_x_1272) ;  /* 0xfffffef400007947 */ /* 0x000fea000383ffff */
.L_x_1277:
[----:B---3--:R-:W-:-:S04]  /*18840*/  IMAD.U32 R2, RZ, RZ, UR5 ;  /* 0x00000005ff027e24 */ /* 0x008fc8000f8e00ff */
[----:B------:R3:W4:Y:S03]  /*18850*/  SYNCS.PHASECHK.TRANS64.TRYWAIT P1, [R2+URZ+0x30850], R0 ;  /* 0x03085000020075a7 */ /* 0x000726000802017f */
[----:B----4-:R-:W-:Y:S05]  /*18860*/  @!P1 NANOSLEEP.SYNCS 0x989680 ;  /* 0x009896800000995d */ /* 0x010fea0003900000 */
[----:B------:R-:W4:Y:S02]  /*18870*/  @!P1 SYNCS.PHASECHK.TRANS64 P1, [R2+URZ+0x30850], R0 ;  /* 0x03085000020095a7 */ /* 0x000f24000802007f */
[----:B----4-:R-:W-:Y:S05]  /*18880*/  @!P1 BRA `(.L_x_1277) ;  /* 0xfffffffc00ec9947 */ /* 0x010fea000383ffff */
[----:B------:R-:W-:Y:S05]  /*18890*/  BRA `(.L_x_1276) ;  /* 0xffffff0000907947 */ /* 0x000fea000383ffff */
.L_x_1285:
[----:B-1----:R-:W-:-:S04]  /*188a0*/  IMAD.U32 R4, RZ, RZ, UR5 ;  /* 0x00000005ff047e24 */ /* 0x002fc8000f8e00ff */
[----:B------:R1:W2:Y:S03]  /*188b0*/  SYNCS.PHASECHK.TRANS64.TRYWAIT P1, [R4+URZ+0x30830], R3 ;  /* 0x03083003040075a7 */ /* 0x0002a6000802017f */
[----:B--2---:R-:W-:Y:S05]  /*188c0*/  @!P1 NANOSLEEP.SYNCS 0x989680 ;  /* 0x009896800000995d */ /* 0x004fea0003900000 */
[----:B------:R-:W2:Y:S02]  /*188d0*/  @!P1 SYNCS.PHASECHK.TRANS64 P1, [R4+URZ+0x30830], R3 ;  /* 0x03083003040095a7 */ /* 0x000ea4000802007f */
[----:B--2---:R-:W-:Y:S05]  /*188e0*/  @!P1 BRA `(.L_x_1285) ;  /* 0xfffffffc00ec9947 */ /* 0x004fea000383ffff */
[----:B------:R-:W-:Y:S05]  /*188f0*/  BRA `(.L_x_1284) ;  /* 0xffffff1000287947 */ /* 0x000fea000383ffff */
.L_x_1289:
[----:B---3--:R-:W-:-:S04]  /*18900*/  IMAD.U32 R2, RZ, RZ, UR5 ;  /* 0x00000005ff027e24 */ /* 0x008fc8000f8e00ff */
[----:B------:R3:W4:Y:S03]  /*18910*/  SYNCS.PHASECHK.TRANS64.TRYWAIT P1, [R2+URZ+0x30850], R0 ;  /* 0x03085000020075a7 */ /* 0x000726000802017f */
[----:B----4-:R-:W-:Y:S05]  /*18920*/  @!P1 NANOSLEEP.SYNCS 0x989680 ;  /* 0x009896800000995d */ /* 0x010fea0003900000 */
[----:B------:R-:W4:Y:S02]  /*18930*/  @!P1 SYNCS.PHASECHK.TRANS64 P1, [R2+URZ+0x30850], R0 ;  /* 0x03085000020095a7 */ /* 0x000f24000802007f */
[----:B----4-:R-:W-:Y:S05]  /*18940*/  @!P1 BRA `(.L_x_1289) ;  /* 0xfffffffc00ec9947 */ /* 0x010fea000383ffff */
[----:B------:R-:W-:Y:S05]  /*18950*/  BRA `(.L_x_1288) ;  /* 0xffffff1c00b87947 */ /* 0x000fea000383ffff */
.L_x_1304:
[----:B-1----:R-:W-:-:S04]  /*18960*/  IMAD.U32 R7, RZ, RZ, UR5 ;  /* 0x00000005ff077e24 */ /* 0x002fc8000f8e00ff */
[----:B------:R1:W2:Y:S03]  /*18970*/  SYNCS.PHASECHK.TRANS64.TRYWAIT P1, [R7+URZ+0x30850], R0 ;  /* 0x03085000070075a7 */ /* 0x0002a6000802017f */
[----:B--2---:R-:W-:Y:S05]  /*18980*/  @!P1 NANOSLEEP.SYNCS 0x989680 ;  /* 0x009896800000995d */ /* 0x004fea0003900000 */
[----:B------:R-:W2:Y:S02]  /*18990*/  @!P1 SYNCS.PHASECHK.TRANS64 P1, [R7+URZ+0x30850], R0 ;  /* 0x03085000070095a7 */ /* 0x000ea4000802007f */
[----:B--2---:R-:W-:Y:S05]  /*189a0*/  @!P1 BRA `(.L_x_1304) ;  /* 0xfffffffc00ec9947 */ /* 0x004fea000383ffff */
[----:B------:R-:W-:Y:S05]  /*189b0*/  BRA `(.L_x_1303) ;  /* 0xffffff40007c7947 */ /* 0x000fea000383ffff */
.L_x_1360:
        /* <DEDUP_REMOVED lines=11> */
.L_x_1427:
[----:B------:R-:W-:Y:S05]  /*18a70*/  BSYNC B0 ;  /* 0x0000000000007941 */ /* 0x000fea0003800000 */
.L_x_1426:
[----:B------:R-:W-:Y:S05]  /*18a80*/  BRA `(.L_x_1428) ;  /* 0xffffffb800807947 */ /* 0x000fea000383ffff */
.L_x_1363:
[----:B0-----:R0:W1:Y:S02]  /*18a90*/  SYNCS.PHASECHK.TRANS64.TRYWAIT P0, [R4+URZ+0x30840], R2 ;  /* 0x03084002040075a7 */ /* 0x001064000800017f */
[----:B-1----:R-:W-:Y:S05]  /*18aa0*/  @!P0 NANOSLEEP.SYNCS 0x989680 ;  /* 0x009896800000895d */ /* 0x002fea0003900000 */
[----:B------:R-:W1:Y:S02]  /*18ab0*/  @!P0 SYNCS.PHASECHK.TRANS64 P0, [R4+URZ+0x30840], R2 ;  /* 0x03084002040085a7 */ /* 0x000e64000800007f */
[----:B-1----:R-:W-:Y:S05]  /*18ac0*/  @!P0 BRA `(.L_x_1363) ;  /* 0xfffffffc00f08947 */ /* 0x002fea000383ffff */
[----:B------:R-:W-:Y:S05]  /*18ad0*/  BRA `(.L_x_1429) ;  /* 0xffffffbc007c7947 */ /* 0x000fea000383ffff */
.L_x_1364:
        /* <DEDUP_REMOVED lines=8> */
.L_x_1431:
[----:B------:R-:W-:Y:S05]  /*18b60*/  BSYNC B0 ;  /* 0x0000000000007941 */ /* 0x000fea0003800000 */
.L_x_1430:
[----:B------:R-:W-:Y:S02]  /*18b70*/  IMAD.MOV.U32 R13, RZ, RZ, R0 ;  /* 0x000000ffff0d7224 */ /* 0x000fe400078e0000 */
[----:B------:R-:W-:Y:S02]  /*18b80*/  IMAD.MOV.U32 R12, RZ, RZ, RZ ;  /* 0x000000ffff0c7224 */ /* 0x000fe400078e00ff */
[----:B------:R-:W-:Y:S02]  /*18b90*/  IMAD.MOV.U32 R11, RZ, RZ, 0x181f ;  /* 0x0000181fff0b7424 */ /* 0x000fe400078e00ff */
[----:B------:R-:W-:Y:S02]  /*18ba0*/  IMAD.MOV.U32 R15, RZ, RZ, -0x1 ;  /* 0xffffffffff0f7424 */ /* 0x000fe400078e00ff */
[----:B------:R-:W-:Y:S02]  /*18bb0*/  IMAD.MOV.U32 R2, RZ, RZ, R14 ;  /* 0x000000ffff027224 */ /* 0x000fe400078e000e */
[----:B------:R-:W-:-:S07]  /*18bc0*/  @P0 IMAD R9, R5, 0x2, R17 ;  /* 0x0000000205090824 */ /* 0x000fce00078e0211 */
[----:B------:R-:W-:Y:S05]  /*18bd0*/  WARPSYNC.COLLECTIVE R15, `(.L_x_1432) ;  /* 0x000000000f087348 */ /* 0x000fea0003c00000 */
[----:B------:R0:W1:Y:S02]  /*18be0*/  SHFL.IDX P6, R14, R13, R12, R11 ;  /* 0x0000000c0d0e7389 */ /* 0x00006400000c000b */
[----:B01----:R-:W-:Y:S01]  /*18bf0*/  ENDCOLLECTIVE ;  /* 0x000000000000791b */ /* 0x003fe20003800000 */
.L_x_1432:
[----:B------:R-:W-:Y:S02]  /*18c00*/  IMAD.MOV.U32 R13, RZ, RZ, R6 ;  /* 0x000000ffff0d7224 */ /* 0x000fe400078e0006 */
[----:B------:R-:W-:Y:S02]  /*18c10*/  IMAD.MOV.U32 R12, RZ, RZ, 0x1 ;  /* 0x00000001ff0c7424 */ /* 0x000fe400078e00ff */
[----:B------:R-:W-:-:S07]  /*18c20*/  IMAD.MOV.U32 R3, RZ, RZ, R14 ;  /* 0x000000ffff037224 */ /* 0x000fce00078e000e */
[----:B------:R-:W-:Y:S05]  /*18c30*/  WARPSYNC.COLLECTIVE R15, `(.L_x_1433) ;  /* 0x000000000f087348 */ /* 0x000fea0003c00000 */
[----:B------:R0:W1:Y:S02]  /*18c40*/  SHFL.IDX P6, R14, R13, R12, R11 ;  /* 0x0000000c0d0e7389 */ /* 0x00006400000c000b */
[----:B01----:R-:W-:Y:S01]  /*18c50*/  ENDCOLLECTIVE ;  /* 0x000000000000791b */ /* 0x003fe20003800000 */
.L_x_1433:
        /* <DEDUP_REMOVED lines=10> */
.L_x_1434:
        /* <DEDUP_REMOVED lines=14> */
.L_x_1435:
        /* <DEDUP_REMOVED lines=16> */
.L_x_1436:
[----:B------:R-:W-:Y:S02]  /*18ee0*/  @P0 IMAD R9, R5, 0x2, R17 ;  /* 0x0000000205090824 */ /* 0x000fe400078e0211 */
[----:B------:R-:W-:Y:S02]  /*18ef0*/  IMAD.MOV.U32 R13, RZ, RZ, R6 ;  /* 0x000000ffff0d7224 */ /* 0x000fe400078e0006 */
[----:B------:R-:W-:Y:S02]  /*18f00*/  IMAD.MOV.U32 R12, RZ, RZ, 0x3 ;  /* 0x00000003ff0c7424 */ /* 0x000fe400078e00ff */
[----:B------:R-:W-:-:S07]  /*18f10*/  IMAD.MOV.U32 R2, RZ, RZ, R14 ;  /* 0x000000ffff027224 */ /* 0x000fce00078e000e */
[----:B------:R-:W-:Y:S05]  /*18f20*/  WARPSYNC.COLLECTIVE R15, `(.L_x_1437) ;  /* 0x000000000f087348 */ /* 0x000fea0003c00000 */
[----:B------:R0:W1:Y:S02]  /*18f30*/  SHFL.IDX P6, R14, R13, R12, R11 ;  /* 0x0000000c0d0e7389 */ /* 0x00006400000c000b */
[----:B01----:R-:W-:Y:S01]  /*18f40*/  ENDCOLLECTIVE ;  /* 0x000000000000791b */ /* 0x003fe20003800000 */
.L_x_1437:
        /* <DEDUP_REMOVED lines=14> */
.L_x_1438:
[----:B------:R-:W-:Y:S01]  /*19030*/  IMAD.MOV.U32 R0, RZ, RZ, R14 ;  /* 0x000000ffff007224 */ /* 0x000fe200078e000e */
[----:B------:R-:W-:Y:S06]  /*19040*/  BRA `(.L_x_1439) ;  /* 0xffffffbc00247947 */ /* 0x000fec000383ffff */
.L_x_1369:
[----:B------:R-:W-:Y:S02]  /*19050*/  IMAD.MOV.U32 R13, RZ, RZ, R0 ;  /* 0x000000ffff0d7224 */ /* 0x000fe400078e0000 */
[----:B------:R-:W-:Y:S02]  /*19060*/  IMAD.MOV.U32 R12, RZ, RZ, RZ ;  /* 0x000000ffff0c7224 */ /* 0x000fe400078e00ff */
[----:B------:R-:W-:Y:S02]  /*19070*/  IMAD.MOV.U32 R11, RZ, RZ, 0x181f ;  /* 0x0000181fff0b7424 */ /* 0x000fe400078e00ff */
[----:B------:R-:W-:Y:S02]  /*19080*/  IMAD.MOV.U32 R15, RZ, RZ, -0x1 ;  /* 0xffffffffff0f7424 */ /* 0x000fe400078e00ff */
[----:B------:R-:W-:Y:S02]  /*19090*/  IMAD R5, R29, R5, RZ ;  /* 0x000000051d057224 */ /* 0x000fe400078e02ff */
[----:B------:R-:W-:-:S07]  /*190a0*/  IMAD.IADD R25, R8, 0x1, R25 ;  /* 0x0000000108197824 */ /* 0x000fce00078e0219 */
[----:B------:R-:W-:Y:S05]  /*190b0*/  WARPSYNC.COLLECTIVE R15, `(.L_x_1440) ;  /* 0x000000000f087348 */ /* 0x000fea0003c00000 */
[----:B------:R0:W1:Y:S02]  /*190c0*/  SHFL.IDX P6, R14, R13, R12, R11 ;  /* 0x0000000c0d0e7389 */ /* 0x00006400000c000b */
[----:B01----:R-:W-:Y:S01]  /*190d0*/  ENDCOLLECTIVE ;  /* 0x000000000000791b */ /* 0x003fe20003800000 */
.L_x_1440:
[C---:B------:R-:W-:Y:S01]  /*190e0*/  VIADD R6, R25.reuse, 0x10 ;  /* 0x0000001019067836 */ /* 0x040fe20000000000 */
[----:B------:R-:W-:Y:S01]  /*190f0*/  ISETP.GE.AND P0, PT, R25, R5, PT ;  /* 0x000000051900720c */ /* 0x000fe20003f06270 */
[----:B------:R-:W-:Y:S02]  /*19100*/  IMAD.MOV.U32 R13, RZ, RZ, R4 ;  /* 0x000000ffff0d7224 */ /* 0x000fe400078e0004 */
[----:B------:R-:W-:-:S10]  /*19110*/  IMAD.MOV.U32 R2, RZ, RZ, R14 ;  /* 0x000000ffff027224 */ /* 0x000fd400078e000e */
[----:B------:R-:W-:Y:S05]  /*19120*/  WARPSYNC.COLLECTIVE R15, `(.L_x_1441) ;  /* 0x000000000f087348 */ /* 0x000fea0003c00000 */
[----:B------:R0:W1:Y:S02]  /*19130*/  SHFL.IDX P6, R14, R13, R12, R11 ;  /* 0x0000000c0d0e7389 */ /* 0x00006400000c000b */
[----:B01----:R-:W-:Y:S01]  /*19140*/  ENDCOLLECTIVE ;  /* 0x000000000000791b */ /* 0x003fe20003800000 */
.L_x_1441:
        /* <DEDUP_REMOVED lines=8> */
.L_x_1442:
        /* <DEDUP_REMOVED lines=9> */
[----:B------:R-:W-:Y:S02]  /*19260*/  VIADD R6, R25, 0x20 ;  /* 0x0000002019067836 */ /* 0x000fe40000000000 */
[----:B0-----:R-:W-:-:S10]  /*19270*/  IMAD.MOV.U32 R2, RZ, RZ, R14 ;  /* 0x000000ffff027224 */ /* 0x001fd400078e000e */
[----:B------:R-:W-:Y:S05]  /*19280*/  WARPSYNC.COLLECTIVE R15, `(.L_x_1443) ;  /* 0x000000000f087348 */ /* 0x000fea0003c00000 */
[----:B------:R0:W1:Y:S02]  /*19290*/  SHFL.IDX P6, R14, R13, R12, R11 ;  /* 0x0000000c0d0e7389 */ /* 0x00006400000c000b */
[----:B01----:R-:W-:Y:S01]  /*192a0*/  ENDCOLLECTIVE ;  /* 0x000000000000791b */ /* 0x003fe20003800000 */
.L_x_1443:
        /* <DEDUP_REMOVED lines=8> */
.L_x_1444:
[----:B------:R-:W-:-:S05]  /*19330*/  @!P0 IMAD.MOV.U32 R3, RZ, RZ, R7 ;  /* 0x000000ffff038224 */ /* 0x000fca00078e0007 */
        /* <DEDUP_REMOVED lines=9> */
[----:B------:R-:W-:Y:S02]  /*193d0*/  VIADD R6, R25, 0x30 ;  /* 0x0000003019067836 */ /* 0x000fe40000000000 */
[----:B0-----:R-:W-:-:S10]  /*193e0*/  IMAD.MOV.U32 R2, RZ, RZ, R14 ;  /* 0x000000ffff027224 */ /* 0x001fd400078e000e */
[----:B------:R-:W-:Y:S05]  /*193f0*/  WARPSYNC.COLLECTIVE R15, `(.L_x_1445) ;  /* 0x000000000f087348 */ /* 0x000fea0003c00000 */
[----:B------:R0:W1:Y:S02]  /*19400*/  SHFL.IDX P6, R14, R13, R12, R11 ;  /* 0x0000000c0d0e7389 */ /* 0x00006400000c000b */
[----:B01----:R-:W-:Y:S01]  /*19410*/  ENDCOLLECTIVE ;  /* 0x000000000000791b */ /* 0x003fe20003800000 */
.L_x_1445:
        /* <DEDUP_REMOVED lines=8> */
.L_x_1446:
        /* <DEDUP_REMOVED lines=15> */
.L_x_1447:
        /* <DEDUP_REMOVED lines=8> */
.L_x_1448:
        /* <DEDUP_REMOVED lines=15> */
.L_x_1449:
        /* <DEDUP_REMOVED lines=8> */
.L_x_1450:
        /* <DEDUP_REMOVED lines=15> */
.L_x_1451:
        /* <DEDUP_REMOVED lines=8> */
.L_x_1452:
        /* <DEDUP_REMOVED lines=14> */
.L_x_1453:
        /* <DEDUP_REMOVED lines=8> */
.L_x_1454:
        /* <DEDUP_REMOVED lines=13> */
.L_x_1455:
[----:B------:R-:W-:Y:S05]  /*19b20*/  BRA `(.L_x_1456) ;  /* 0xffffffbc00807947 */ /* 0x000fea000383ffff */
.L_x_1374:
[----:B0-----:R0:W2:Y:S02]  /*19b30*/  SYNCS.PHASECHK.TRANS64.TRYWAIT P0, [R17+URZ+0x30820], R0 ;  /* 0x03082000110075a7 */ /* 0x0010a4000800017f */
[----:B--2---:R-:W-:Y:S05]  /*19b40*/  @!P0 NANOSLEEP.SYNCS 0x989680 ;  /* 0x009896800000895d */ /* 0x004fea0003900000 */
[----:B------:R-:W2:Y:S02]  /*19b50*/  @!P0 SYNCS.PHASECHK.TRANS64 P0, [R17+URZ+0x30820], R0 ;  /* 0x03082000110085a7 */ /* 0x000ea4000800007f */
[----:B--2---:R-:W-:Y:S05]  /*19b60*/  @!P0 BRA `(.L_x_1374) ;  /* 0xfffffffc00f08947 */ /* 0x004fea000383ffff */
[----:B------:R-:W-:Y:S05]  /*19b70*/  BRA `(.L_x_1457) ;  /* 0xffffffbc00fc7947 */ /* 0x000fea000383ffff */
.L_x_1379:
[----:B0-----:R0:W2:Y:S02]  /*19b80*/  SYNCS.PHASECHK.TRANS64.TRYWAIT P0, [R7+URZ+0x30840], R2 ;  /* 0x03084002070075a7 */ /* 0x0010a4000800017f */
[----:B--2---:R-:W-:Y:S05]  /*19b90*/  @!P0 NANOSLEEP.SYNCS 0x989680 ;  /* 0x009896800000895d */ /* 0x004fea0003900000 */
[----:B------:R-:W2:Y:S02]  /*19ba0*/  @!P0 SYNCS.PHASECHK.TRANS64 P0, [R7+URZ+0x30840], R2 ;  /* 0x03084002070085a7 */ /* 0x000ea4000800007f */
[----:B--2---:R-:W-:Y:S05]  /*19bb0*/  @!P0 BRA `(.L_x_1379) ;  /* 0xfffffffc00f08947 */ /* 0x004fea000383ffff */
[----:B------:R-:W-:Y:S05]  /*19bc0*/  BRA `(.L_x_1458) ;  /* 0xffffffc000dc7947 */ /* 0x000fea000383ffff */
.L_x_1380:
[----:B------:R-:W-:Y:S01]  /*19bd0*/  BSSY B1, `(.L_x_1459) ;  /* 0x0000008000017945 */ /* 0x000fe20003800000 */
[----:B------:R-:W-:Y:S02]  /*19be0*/  IMAD.MOV.U32 R13, RZ, RZ, R25 ;  /* 0x000000ffff0d7224 */ /* 0x000fe400078e0019 */
[----:B------:R-:W-:Y:S02]  /*19bf0*/  IMAD.MOV.U32 R12, RZ, RZ, RZ ;  /* 0x000000ffff0c7224 */ /* 0x000fe400078e00ff */
[----:B------:R-:W-:Y:S02]  /*19c00*/  IMAD.MOV.U32 R11, RZ, RZ, 0x181f ;  /* 0x0000181fff0b7424 */ /* 0x000fe400078e00ff */
[----:B------:R-:W-:-:S07]  /*19c10*/  IMAD.MOV.U32 R15, RZ, RZ, -0x1 ;  /* 0xffffffffff0f7424 */ /* 0x000fce00078e00ff */
[----:B-1----:R-:W-:Y:S05]  /*19c20*/  WARPSYNC.COLLECTIVE R15, `(.L_x_1460) ;  /* 0x000000000f087348 */ /* 0x002fea0003c00000 */
[----:B-1----:R0:W1:Y:S02]  /*19c30*/  SHFL.IDX P6, R14, R13, R12, R11 ;  /* 0x0000000c0d0e7389 */ /* 0x00206400000c000b */
[----:B01----:R-:W-:Y:S01]  /*19c40*/  ENDCOLLECTIVE ;  /* 0x000000000000791b */ /* 0x003fe20003800000 */
.L_x_1460:
[----:B------:R-:W-:Y:S05]  /*19c50*/  BSYNC B1 ;  /* 0x0000000000017941 */ /* 0x000fea0003800000 */
.L_x_1459:
        /* <DEDUP_REMOVED lines=12> */
.L_x_1461:
        /* <DEDUP_REMOVED lines=13> */
.L_x_1462:
        /* <DEDUP_REMOVED lines=14> */
.L_x_1463:
[----:B------:R-:W-:Y:S02]  /*19ed0*/  IMAD.MOV.U32 R13, RZ, RZ, R25 ;  /* 0x000000ffff0d7224 */ /* 0x000fe400078e0019 */
[----:B------:R-:W-:Y:S02]  /*19ee0*/  IMAD.MOV.U32 R12, RZ, RZ, 0x2 ;  /* 0x00000002ff0c7424 */ /* 0x000fe400078e00ff */
[----:B------:R-:W-:-:S07]  /*19ef0*/  IMAD.MOV.U32 R2, RZ, RZ, R14 ;  /* 0x000000ffff027224 */ /* 0x000fce00078e000e */
[----:B------:R-:W-:Y:S05]  /*19f00*/  WARPSYNC.COLLECTIVE R15, `(.L_x_1464) ;  /* 0x000000000f087348 */ /* 0x000fea0003c00000 */
[----:B------:R0:W1:Y:S02]  /*19f10*/  SHFL.IDX P6, R14, R13, R12, R11 ;  /* 0x0000000c0d0e7389 */ /* 0x00006400000c000b */
[----:B01----:R-:W-:Y:S01]  /*19f20*/  ENDCOLLECTIVE ;  /* 0x000000000000791b */ /* 0x003fe20003800000 */
.L_x_1464:
        /* <DEDUP_REMOVED lines=14> */
.L_x_1465:
[----:B------:R-:W-:Y:S02]  /*1a010*/  IMAD.MOV.U32 R13, RZ, RZ, R25 ;  /* 0x000000ffff0d7224 */ /* 0x000fe400078e0019 */
[----:B------:R-:W-:Y:S02]  /*1a020*/  IMAD.MOV.U32 R12, RZ, RZ, 0x3 ;  /* 0x00000003ff0c7424 */ /* 0x000fe400078e00ff */
[----:B------:R-:W-:-:S07]  /*1a030*/  IMAD.MOV.U32 R2, RZ, RZ, R14 ;  /* 0x000000ffff027224 */ /* 0x000fce00078e000e */
[----:B------:R-:W-:Y:S05]  /*1a040*/  WARPSYNC.COLLECTIVE R15, `(.L_x_1466) ;  /* 0x000000000f087348 */ /* 0x000fea0003c00000 */
[----:B------:R0:W1:Y:S02]  /*1a050*/  SHFL.IDX P6, R14, R13, R12, R11 ;  /* 0x0000000c0d0e7389 */ /* 0x00006400000c000b */
[----:B01----:R-:W-:Y:S01]  /*1a060*/  ENDCOLLECTIVE ;  /* 0x000000000000791b */ /* 0x003fe20003800000 */
.L_x_1466:
        /* <DEDUP_REMOVED lines=17> */
.L_x_1467:
[----:B------:R-:W-:Y:S01]  /*1a180*/  IMAD.MOV.U32 R2, RZ, RZ, R14 ;  /* 0x000000ffff027224 */ /* 0x000fe200078e000e */
[----:B------:R-:W-:Y:S06]  /*1a190*/  BRA `(.L_x_1468) ;  /* 0xffffffc000587947 */ /* 0x000fec000383ffff */
.L_x_1385:
[----:B--2---:R2:W3:Y:S02]  /*1a1a0*/  SYNCS.PHASECHK.TRANS64.TRYWAIT P0, [R7+URZ+0x30860], R2 ;  /* 0x03086002070075a7 */ /* 0x0044e4000800017f */
[----:B---3--:R-:W-:Y:S05]  /*1a1b0*/  @!P0 NANOSLEEP.SYNCS 0x989680 ;  /* 0x009896800000895d */ /* 0x008fea0003900000 */
[----:B------:R-:W3:Y:S02]  /*1a1c0*/  @!P0 SYNCS.PHASECHK.TRANS64 P0, [R7+URZ+0x30860], R2 ;  /* 0x03086002070085a7 */ /* 0x000ee4000800007f */
[----:B---3--:R-:W-:Y:S05]  /*1a1d0*/  @!P0 BRA `(.L_x_1385) ;  /* 0xfffffffc00f08947 */ /* 0x008fea000383ffff */
[----:B------:R-:W-:Y:S05]  /*1a1e0*/  BRA `(.L_x_1469) ;  /* 0xffffffc000d07947 */ /* 0x000fea000383ffff */
.L_x_1386:
[----:B------:R-:W-:Y:S01]  /*1a1f0*/  BSSY B1, `(.L_x_1470) ;  /* 0x0000008000017945 */ /* 0x000fe20003800000 */
[----:B------:R-:W-:Y:S02]  /*1a200*/  IMAD.MOV.U32 R13, RZ, RZ, R19 ;  /* 0x000000ffff0d7224 */ /* 0x000fe400078e0013 */
[----:B------:R-:W-:Y:S02]  /*1a210*/  IMAD.MOV.U32 R12, RZ, RZ, RZ ;  /* 0x000000ffff0c7224 */ /* 0x000fe400078e00ff */
[----:B------:R-:W-:Y:S02]  /*1a220*/  IMAD.MOV.U32 R11, RZ, RZ, 0x181f ;  /* 0x0000181fff0b7424 */ /* 0x000fe400078e00ff */
[----:B------:R-:W-:-:S07]  /*1a230*/  IMAD.MOV.U32 R15, RZ, RZ, -0x1 ;  /* 0xffffffffff0f7424 */ /* 0x000fce00078e00ff */
[----:B012---:R-:W-:Y:S05]  /*1a240*/  WARPSYNC.COLLECTIVE R15, `(.L_x_1471) ;  /* 0x000000000f087348 */ /* 0x007fea0003c00000 */
[----:B-1----:R1:W3:Y:S02]  /*1a250*/  SHFL.IDX P6, R14, R13, R12, R11 ;  /* 0x0000000c0d0e7389 */ /* 0x0022e400000c000b */
[----:B0123--:R-:W-:Y:S01]  /*1a260*/  ENDCOLLECTIVE ;  /* 0x000000000000791b */ /* 0x00ffe20003800000 */
.L_x_1471:
[----:B------:R-:W-:Y:S05]  /*1a270*/  BSYNC B1 ;  /* 0x0000000000017941 */ /* 0x000fea0003800000 */
.L_x_1470:
        /* <DEDUP_REMOVED lines=9> */
.L_x_1472:
[----:B------:R-:W-:Y:S02]  /*1a310*/  IMAD.MOV.U32 R13, RZ, RZ, R19 ;  /* 0x000000ffff0d7224 */ /* 0x000fe400078e0013 */
[----:B------:R-:W-:Y:S02]  /*1a320*/  IMAD.MOV.U32 R12, RZ, RZ, 0x1 ;  /* 0x00000001ff0c7424 */ /* 0x000fe400078e00ff */
[----:B------:R-:W-:-:S07]  /*1a330*/  IMAD.MOV.U32 R2, RZ, RZ, R14 ;  /* 0x000000ffff027224 */ /* 0x000fce00078e000e */
[----:B------:R-:W-:Y:S05]  /*1a340*/  WARPSYNC.COLLECTIVE R15, `(.L_x_1473) ;  /* 0x000000000f087348 */ /* 0x000fea0003c00000 */
[----:B------:R0:W1:Y:S02]  /*1a350*/  SHFL.IDX P6, R14, R13, R12, R11 ;  /* 0x0000000c0d0e7389 */ /* 0x00006400000c000b */
[----:B01----:R-:W-:Y:S01]  /*1a360*/  ENDCOLLECTIVE ;  /* 0x000000000000791b */ /* 0x003fe20003800000 */
.L_x_1473:
        /* <DEDUP_REMOVED lines=18> */
.L_x_1474:
[----:B------:R-:W-:Y:S02]  /*1a490*/  IMAD.MOV.U32 R13, RZ, RZ, R19 ;  /* 0x000000ffff0d7224 */ /* 0x000fe400078e0013 */
[----:B------:R-:W-:Y:S02]  /*1a4a0*/  IMAD.MOV.U32 R12, RZ, RZ, 0x2 ;  /* 0x00000002ff0c7424 */ /* 0x000fe400078e00ff */
[----:B------:R-:W-:-:S07]  /*1a4b0*/  IMAD.MOV.U32 R2, RZ, RZ, R14 ;  /* 0x000000ffff027224 */ /* 0x000fce00078e000e */
[----:B------:R-:W-:Y:S05]  /*1a4c0*/  WARPSYNC.COLLECTIVE R15, `(.L_x_1475) ;  /* 0x000000000f087348 */ /* 0x000fea0003c00000 */
[----:B------:R0:W1:Y:S02]  /*1a4d0*/  SHFL.IDX P6, R14, R13, R12, R11 ;  /* 0x0000000c0d0e7389 */ /* 0x00006400000c000b */
[----:B01----:R-:W-:Y:S01]  /*1a4e0*/  ENDCOLLECTIVE ;  /* 0x000000000000791b */ /* 0x003fe20003800000 */
.L_x_1475:
        /* <DEDUP_REMOVED lines=18> */
.L_x_1476:
[----:B------:R-:W-:Y:S02]  /*1a610*/  IMAD.MOV.U32 R13, RZ, RZ, R19 ;  /* 0x000000ffff0d7224 */ /* 0x000fe400078e0013 */
[----:B------:R-:W-:Y:S02]  /*1a620*/  IMAD.MOV.U32 R12, RZ, RZ, 0x3 ;  /* 0x00000003ff0c7424 */ /* 0x000fe400078e00ff */
[----:B------:R-:W-:-:S07]  /*1a630*/  IMAD.MOV.U32 R2, RZ, RZ, R14 ;  /* 0x000000ffff027224 */ /* 0x000fce00078e000e */
[----:B------:R-:W-:Y:S05]  /*1a640*/  WARPSYNC.COLLECTIVE R15, `(.L_x_1477) ;  /* 0x000000000f087348 */ /* 0x000fea0003c00000 */
[----:B------:R0:W1:Y:S02]  /*1a650*/  SHFL.IDX P6, R14, R13, R12, R11 ;  /* 0x0000000c0d0e7389 */ /* 0x00006400000c000b */
[----:B01----:R-:W-:Y:S01]  /*1a660*/  ENDCOLLECTIVE ;  /* 0x000000000000791b */ /* 0x003fe20003800000 */
.L_x_1477:
        /* <DEDUP_REMOVED lines=13> */
.L_x_1478:
        /* <DEDUP_REMOVED lines=9> */
.L_x_1394:
[----:B0-----:R0:W2:Y:S02]  /*1a7d0*/  SYNCS.PHASECHK.TRANS64.TRYWAIT P0, [R0+URZ+0x30860], R3 ;  /* 0x03086003000075a7 */ /* 0x0010a4000800017f */
[----:B--2---:R-:W-:Y:S05]  /*1a7e0*/  @!P0 NANOSLEEP.SYNCS 0x989680 ;  /* 0x009896800000895d */ /* 0x004fea0003900000 */
[----:B------:R-:W2:Y:S02]  /*1a7f0*/  @!P0 SYNCS.PHASECHK.TRANS64 P0, [R0+URZ+0x30860], R3 ;  /* 0x03086003000085a7 */ /* 0x000ea4000800007f */
[----:B--2---:R-:W-:Y:S05]  /*1a800*/  @!P0 BRA `(.L_x_1394) ;  /* 0xfffffffc00f08947 */ /* 0x004fea000383ffff */
[----:B------:R-:W-:Y:S05]  /*1a810*/  BRA `(.L_x_1480) ;  /* 0xffffffc400407947 */ /* 0x000fea000383ffff */
.L_x_1395:
        /* <DEDUP_REMOVED lines=8> */
.L_x_1482:
[----:B------:R-:W-:Y:S05]  /*1a8a0*/  BSYNC B0 ;  /* 0x0000000000007941 */ /* 0x000fea0003800000 */
.L_x_1481:
        /* <DEDUP_REMOVED lines=9> */
.L_x_1483:
        /* <DEDUP_REMOVED lines=21> */
.L_x_1484:
[----:B------:R-:W-:Y:S01]  /*1aa90*/  @!PT LDS RZ, [RZ] ;  /* 0x00000000fffff984 */ /* 0x000fe20000000800 */
[----:B------:R-:W-:Y:S01]  /*1aaa0*/  @!PT LDS RZ, [RZ] ;  /* 0x00000000fffff984 */ /* 0x000fe20000000800 */
[----:B------:R-:W-:Y:S01]  /*1aab0*/  @!PT LDS RZ, [RZ] ;  /* 0x00000000fffff984 */ /* 0x000fe20000000800 */
[----:B------:R0:W-:Y:S01]  /*1aac0*/  LDGSTS.E.BYPASS.LTC128B.128 [R4+0x4400], desc[UR36][R2.64+0x100], !P4 ;  /* 0x0440010002047fae */ /* 0x0001e2000e101d64 */
[----:B------:R-:W-:Y:S01]  /*1aad0*/  ISETP.LT.OR P4, PT, R5, 0x1, P0 ;  /* 0x000000010500780c */ /* 0x000fe20000781670 */
[----:B------:R-:W-:-:S12]  /*1aae0*/  IMAD.MOV.U32 R13, RZ, RZ, R18 ;  /* 0x000000ffff0d7224 */ /* 0x000fd800078e0012 */
[----:B------:R0:W-:Y:S01]  /*1aaf0*/  LDGSTS.E.BYPASS.LTC128B.128 [R4+0x6400], desc[UR36][R2.64+0x180], !P4 ;  /* 0x0640018002047fae */ /* 0x0001e2000e101d64 */
[----:B------:R-:W-:-:S07]  /*1ab00*/  IMAD.MOV.U32 R7, RZ, RZ, R14 ;  /* 0x000000ffff077224 */ /* 0x000fce00078e000e */
[----:B0-----:R-:W-:Y:S05]  /*1ab10*/  WARPSYNC.COLLECTIVE R15, `(.L_x_1485) ;  /* 0x000000000f087348 */ /* 0x001fea0003c00000 */
[----:B------:R1:W2:Y:S02]  /*1ab20*/  SHFL.IDX P6, R14, R13, R12, R11 ;  /* 0x0000000c0d0e7389 */ /* 0x0002a400000c000b */
[----:B012---:R-:W-:Y:S01]  /*1ab30*/  ENDCOLLECTIVE ;  /* 0x000000000000791b */ /* 0x007fe20003800000 */
.L_x_1485:
[----:B------:R-:W-:Y:S02]  /*1ab40*/  IMAD.MOV.U32 R13, RZ, RZ, R19 ;  /* 0x000000ffff0d7224 */ /* 0x000fe400078e0013 */
[----:B------:R-:W-:Y:S01]  /*1ab50*/  IMAD.MOV.U32 R12, RZ, RZ, 0x2 ;  /* 0x00000002ff0c7424 */ /* 0x000fe200078e00ff */
[----:B------:R-:W-:-:S13]  /*1ab60*/  IADD3 R2, P4, R14, R6, RZ ;  /* 0x000000060e027210 */ /* 0x000fda0007f9e0ff */
[----:B------:R-:W-:Y:S05]  /*1ab70*/  WARPSYNC.COLLECTIVE R15, `(.L_x_1486) ;  /* 0x000000000f087348 */ /* 0x000fea0003c00000 */
[----:B------:R0:W1:Y:S02]  /*1ab80*/  SHFL.IDX P6, R14, R13, R12, R11 ;  /* 0x0000000c0d0e7389 */ /* 0x00006400000c000b */
[----:B01----:R-:W-:Y:S01]  /*1ab90*/  ENDCOLLECTIVE ;  /* 0x000000000000791b */ /* 0x003fe20003800000 */
.L_x_1486:
        /* <DEDUP_REMOVED lines=12> */
.L_x_1487:
        /* <DEDUP_REMOVED lines=14> */
.L_x_1488:
        /* <DEDUP_REMOVED lines=12> */
.L_x_1489:
        /* <DEDUP_REMOVED lines=9> */
.L_x_1400:
        /* <DEDUP_REMOVED lines=8> */
.L_x_1492:
[----:B------:R-:W-:Y:S05]  /*1af10*/  BSYNC B0 ;  /* 0x0000000000007941 */ /* 0x000fea0003800000 */
.L_x_1491:
        /* <DEDUP_REMOVED lines=9> */
.L_x_1493:
[----:B------:R-:W-:Y:S02]  /*1afb0*/  ULDC UR4, c[0x0][0xc3c] ;  /* 0x00030f0000047ab9 */ /* 0x000fe40000000800 */
[----:B------:R-:W-:-:S13]  /*1afc0*/  ISETP.GE.OR P1, PT, R9, UR4, !P0 ;  /* 0x0000000409007c0c */ /* 0x000fda000c726670 */
[----:B------:R-:W0:Y:S08]  /*1afd0*/  @!P1 LDC.64 R2, c[0x0][0xc80] ;  /* 0x00032000ff029b82 */ /* 0x000e300000000a00 */
[----:B------:R-:W1:Y:S01]  /*1afe0*/  @!P1 LDC.64 R4, c[0x0][0xc78] ;  /* 0x00031e00ff049b82 */ /* 0x000e620000000a00 */
[----:B------:R-:W-:Y:S02]  /*1aff0*/  IMAD.MOV.U32 R25, RZ, RZ, RZ ;  /* 0x000000ffff197224 */ /* 0x000fe400078e00ff */
[----:B------:R-:W-:-:S02]  /*1b000*/  IMAD.MOV.U32 R11, RZ, RZ, RZ ;  /* 0x000000ffff0b7224 */ /* 0x000fc400078e00ff */
[----:B------:R-:W-:Y:S02]  /*1b010*/  IMAD.MOV.U32 R7, RZ, RZ, R14 ;  /* 0x000000ffff077224 */ /* 0x000fe400078e000e */
[----:B0-----:R-:W-:-:S05]  /*1b020*/  @!P1 IMAD.WIDE R2, R9, 0x4, R2 ;  /* 0x0000000409029825 */ /* 0x001fca00078e0202 */
[----:B------:R1:W2:Y:S02]  /*1b030*/  @!P1 LDG.E R6, desc[UR36][R2.64] ;  /* 0x0000002402069981 */ /* 0x0002a4000c1e1900 */
[----:B-1----:R-:W-:-:S05]  /*1b040*/  @!P1 IMAD.WIDE R2, R9, 0x4, R4 ;  /* 0x0000000409029825 */ /* 0x002fca00078e0204 */
[----:B------:R-:W3:Y:S01]  /*1b050*/  @!P1 LDG.E R5, desc[UR36][R2.64] ;  /* 0x0000002402059981 */ /* 0x000ee2000c1e1900 */
[----:B------:R-:W-:Y:S01]  /*1b060*/  IMAD.MOV.U32 R4, RZ, RZ, RZ ;  /* 0x000000ffff047224 */ /* 0x000fe200078e00ff */
[C---:B------:R-:W-:Y:S02]  /*1b070*/  ISETP.GE.U32.AND P2, PT, R8.reuse, 0x2, PT ;  /* 0x000000020800780c */ /* 0x040fe40003f46070 */
        /* <DEDUP_REMOVED lines=11> */
.L_x_1494:
[----:B------:R-:W-:Y:S01]  /*1b130*/  IMAD.MOV.U32 R12, RZ, RZ, 0x2 ;  /* 0x00000002ff0c7424 */ /* 0x000fe200078e00ff */
[----:B------:R-:W-:-:S05]  /*1b140*/  SEL R14, R14, RZ, P1 ;  /* 0x000000ff0e0e7207 */ /* 0x000fca0000800000 */
[----:B------:R-:W-:-:S04]  /*1b150*/  IMAD.IADD R5, R13, 0x1, R14 ;  /* 0x000000010d057824 */ /* 0x000fc800078e020e */
[----:B------:R-:W-:-:S07]  /*1b160*/  IMAD.MOV.U32 R13, RZ, RZ, R5 ;  /* 0x000000ffff0d7224 */ /* 0x000fce00078e0005 */
[----:B------:R-:W-:Y:S05]  /*1b170*/  WARPSYNC.COLLECTIVE R15, `(.L_x_1495) ;  /* 0x000000000f087348 */ /* 0x000fea0003c00000 */
[----:B------:R0:W1:Y:S02]  /*1b180*/  SHFL.UP P6, R14, R13, R12, R11 ;  /* 0x0400000c0d0e7389 */ /* 0x00006400000c000b */
[----:B01----:R-:W-:Y:S01]  /*1b190*/  ENDCOLLECTIVE ;  /* 0x000000000000791b */ /* 0x003fe20003800000 */
.L_x_1495:
[----:B------:R-:W-:Y:S01]  /*1b1a0*/  IMAD.MOV.U32 R12, RZ, RZ, 0x4 ;  /* 0x00000004ff0c7424 */ /* 0x000fe200078e00ff */
[----:B------:R-:W-:-:S05]  /*1b1b0*/  SEL R2, R14, RZ, P2 ;  /* 0x000000ff0e027207 */ /* 0x000fca0001000000 */
[----:B------:R-:W-:-:S04]  /*1b1c0*/  IMAD.IADD R2, R5, 0x1, R2 ;  /* 0x0000000105027824 */ /* 0x000fc800078e0202 */
[----:B------:R-:W-:-:S07]  /*1b1d0*/  IMAD.MOV.U32 R13, RZ, RZ, R2 ;  /* 0x000000ffff0d7224 */ /* 0x000fce00078e0002 */
[----:B------:R-:W-:Y:S05]  /*1b1e0*/  WARPSYNC.COLLECTIVE R15, `(.L_x_1496) ;  /* 0x000000000f087348 */ /* 0x000fea0003c00000 */
[----:B------:R0:W1:Y:S02]  /*1b1f0*/  SHFL.UP P6, R14, R13, R12, R11 ;  /* 0x0400000c0d0e7389 */ /* 0x00006400000c000b */
[----:B01----:R-:W-:Y:S01]  /*1b200*/  ENDCOLLECTIVE ;  /* 0x000000000000791b */ /* 0x003fe20003800000 */
.L_x_1496:
[----:B------:R-:W-:Y:S01]  /*1b210*/  IMAD.MOV.U32 R12, RZ, RZ, 0x8 ;  /* 0x00000008ff0c7424 */ /* 0x000fe200078e00ff */
[----:B------:R-:W-:-:S05]  /*1b220*/  SEL R3, R14, RZ, P3 ;  /* 0x000000ff0e037207 */ /* 0x000fca0001800000 */
[----:B------:R-:W-:-:S04]  /*1b230*/  IMAD.IADD R3, R2, 0x1, R3 ;  /* 0x0000000102037824 */ /* 0x000fc800078e0203 */
[----:B------:R-:W-:-:S07]  /*1b240*/  IMAD.MOV.U32 R13, RZ, RZ, R3 ;  /* 0x000000ffff0d7224 */ /* 0x000fce00078e0003 */
[----:B------:R-:W-:Y:S05]  /*1b250*/  WARPSYNC.COLLECTIVE R15, `(.L_x_1497) ;  /* 0x000000000f087348 */ /* 0x000fea0003c00000 */
[----:B------:R0:W1:Y:S02]  /*1b260*/  SHFL.UP P6, R14, R13, R12, R11 ;  /* 0x0400000c0d0e7389 */ /* 0x00006400000c000b */
[----:B01----:R-:W-:Y:S01]  /*1b270*/  ENDCOLLECTIVE ;  /* 0x000000000000791b */ /* 0x003fe20003800000 */
.L_x_1497:
[----:B------:R-:W-:Y:S01]  /*1b280*/  IMAD.MOV.U32 R12, RZ, RZ, 0x10 ;  /* 0x00000010ff0c7424 */ /* 0x000fe200078e00ff */
[----:B------:R-:W-:-:S05]  /*1b290*/  SEL R14, R14, RZ, P4 ;  /* 0x000000ff0e0e7207 */ /* 0x000fca0002000000 */
[----:B------:R-:W-:-:S04]  /*1b2a0*/  IMAD.IADD R5, R3, 0x1, R14 ;  /* 0x0000000103057824 */ /* 0x000fc800078e020e */
[----:B------:R-:W-:-:S07]  /*1b2b0*/  IMAD.MOV.U32 R13, RZ, RZ, R5 ;  /* 0x000000ffff0d7224 */ /* 0x000fce00078e0005 */
[----:B------:R-:W-:Y:S05]  /*1b2c0*/  WARPSYNC.COLLECTIVE R15, `(.L_x_1498) ;  /* 0x000000000f087348 */ /* 0x000fea0003c00000 */
[----:B------:R0:W1:Y:S02]  /*1b2d0*/  SHFL.UP P6, R14, R13, R12, R11 ;  /* 0x0400000c0d0e7389 */ /* 0x00006400000c000b */
[----:B01----:R-:W-:Y:S01]  /*1b2e0*/  ENDCOLLECTIVE ;  /* 0x000000000000791b */ /* 0x003fe20003800000 */
.L_x_1498:
        /* <DEDUP_REMOVED lines=8> */
.L_x_1499:
[----:B------:R-:W-:Y:S05]  /*1b370*/  BRA `(.L_x_1500) ;  /* 0xffffffc000947947 */ /* 0x000fea000383ffff */
.L_x_1403:
[----:B------:R-:W-:Y:S01]  /*1b380*/  BSSY B0, `(.L_x_1501) ;  /* 0x0000007000007945 */ /* 0x000fe20003800000 */
[----:B------:R-:W-:Y:S02]  /*1b390*/  IMAD.MOV.U32 R12, RZ, RZ, 0x1 ;  /* 0x00000001ff0c7424 */ /* 0x000fe400078e00ff */
[----:B------:R-:W-:Y:S02]  /*1b3a0*/  IMAD.MOV.U32 R11, RZ, RZ, RZ ;  /* 0x000000ffff0b7224 */ /* 0x000fe400078e00ff */
[----:B------:R-:W-:-:S07]  /*1b3b0*/  IMAD.MOV.U32 R15, RZ, RZ, -0x1 ;  /* 0xffffffffff0f7424 */ /* 0x000fce00078e00ff */
[----:B------:R-:W-:Y:S05]  /*1b3c0*/  WARPSYNC.COLLECTIVE R15, `(.L_x_1502) ;  /* 0x000000000f087348 */ /* 0x000fea0003c00000 */
[----:B------:R0:W1:Y:S02]  /*1b3d0*/  SHFL.UP P6, R14, R13, R12, R11 ;  /* 0x0400000c0d0e7389 */ /* 0x00006400000c000b */
[----:B01----:R-:W-:Y:S01]  /*1b3e0*/  ENDCOLLECTIVE ;  /* 0x000000000000791b */ /* 0x003fe20003800000 */
.L_x_1502:
[----:B------:R-:W-:Y:S05]  /*1b3f0*/  BSYNC B0 ;  /* 0x0000000000007941 */ /* 0x000fea0003800000 */
.L_x_1501:
        /* <DEDUP_REMOVED lines=8> */
.L_x_1503:
[----:B------:R-:W-:Y:S01]  /*1b480*/  IMAD.MOV.U32 R12, RZ, RZ, 0x4 ;  /* 0x00000004ff0c7424 */ /* 0x000fe200078e00ff */
[----:B------:R-:W-:-:S05]  /*1b490*/  SEL R2, R14, RZ, P2 ;  /* 0x000000ff0e027207 */ /* 0x000fca0001000000 */
[----:B------:R-:W-:-:S04]  /*1b4a0*/  IMAD.IADD R2, R13, 0x1, R2 ;  /* 0x000000010d027824 */ /* 0x000fc800078e0202 */
[----:B------:R-:W-:-:S07]  /*1b4b0*/  IMAD.MOV.U32 R13, RZ, RZ, R2 ;  /* 0x000000ffff0d7224 */ /* 0x000fce00078e0002 */
[----:B------:R-:W-:Y:S05]  /*1b4c0*/  WARPSYNC.COLLECTIVE R15, `(.L_x_1504) ;  /* 0x000000000f087348 */ /* 0x000fea0003c00000 */
[----:B------:R0:W1:Y:S02]  /*1b4d0*/  SHFL.UP P6, R14, R13, R12, R11 ;  /* 0x0400000c0d0e7389 */ /* 0x00006400000c000b */
[----:B01----:R-:W-:Y:S01]  /*1b4e0*/  ENDCOLLECTIVE ;  /* 0x000000000000791b */ /* 0x003fe20003800000 */
.L_x_1504:
[----:B------:R-:W-:Y:S01]  /*1b4f0*/  IMAD.MOV.U32 R12, RZ, RZ, 0x8 ;  /* 0x00000008ff0c7424 */ /* 0x000fe200078e00ff */
[----:B------:R-:W-:-:S05]  /*1b500*/  SEL R3, R14, RZ, P3 ;  /* 0x000000ff0e037207 */ /* 0x000fca0001800000 */
[----:B------:R-:W-:-:S04]  /*1b510*/  IMAD.IADD R3, R2, 0x1, R3 ;  /* 0x0000000102037824 */ /* 0x000fc800078e0203 */
[----:B------:R-:W-:-:S07]  /*1b520*/  IMAD.MOV.U32 R13, RZ, RZ, R3 ;  /* 0x000000ffff0d7224 */ /* 0x000fce00078e0003 */
[----:B------:R-:W-:Y:S05]  /*1b530*/  WARPSYNC.COLLECTIVE R15, `(.L_x_1505) ;  /* 0x000000000f087348 */ /* 0x000fea0003c00000 */
[----:B------:R0:W1:Y:S02]  /*1b540*/  SHFL.UP P6, R14, R13, R12, R11 ;  /* 0x0400000c0d0e7389 */ /* 0x00006400000c000b */
[----:B01----:R-:W-:Y:S01]  /*1b550*/  ENDCOLLECTIVE ;  /* 0x000000000000791b */ /* 0x003fe20003800000 */
.L_x_1505:
[----:B------:R-:W-:Y:S01]  /*1b560*/  IMAD.MOV.U32 R12, RZ, RZ, 0x10 ;  /* 0x00000010ff0c7424 */ /* 0x000fe200078e00ff */
[----:B------:R-:W-:-:S05]  /*1b570*/  SEL R14, R14, RZ, P4 ;  /* 0x000000ff0e0e7207 */ /* 0x000fca0002000000 */
[----:B------:R-:W-:-:S04]  /*1b580*/  IMAD.IADD R5, R3, 0x1, R14 ;  /* 0x0000000103057824 */ /* 0x000fc800078e020e */
[----:B------:R-:W-:-:S07]  /*1b590*/  IMAD.MOV.U32 R13, RZ, RZ, R5 ;  /* 0x000000ffff0d7224 */ /* 0x000fce00078e0005 */
[----:B------:R-:W-:Y:S05]  /*1b5a0*/  WARPSYNC.COLLECTIVE R15, `(.L_x_1506) ;  /* 0x000000000f087348 */ /* 0x000fea0003c00000 */
[----:B------:R0:W1:Y:S02]  /*1b5b0*/  SHFL.UP P6, R14, R13, R12, R11 ;  /* 0x0400000c0d0e7389 */ /* 0x00006400000c000b */
[----:B01----:R-:W-:Y:S01]  /*1b5c0*/  ENDCOLLECTIVE ;  /* 0x000000000000791b */ /* 0x003fe20003800000 */
.L_x_1506:
        /* <DEDUP_REMOVED lines=8> */
.L_x_1507:
[----:B------:R-:W-:Y:S05]  /*1b650*/  BRA `(.L_x_1508) ;  /* 0xffffffc000807947 */ /* 0x000fea000383ffff */
.L_x_1405:
[----:B------:R-:W-:Y:S01]  /*1b660*/  BSSY B0, `(.L_x_1509) ;  /* 0x0000006000007945 */ /* 0x000fe20003800000 */
[----:B------:R-:W-:Y:S01]  /*1b670*/  PLOP3.LUT P6, PT, P6, PT, PT, 0x8, 0x0 ;  /* 0x000000000000781c */ /* 0x000fe200037ce170 */
[----:B------:R-:W-:-:S12]  /*1b680*/  IMAD.MOV.U32 R15, RZ, RZ, -0x1 ;  /* 0xffffffffff0f7424 */ /* 0x000fd800078e00ff */
[----:B0-----:R-:W-:Y:S05]  /*1b690*/  WARPSYNC.COLLECTIVE R15, `(.L_x_1510) ;  /* 0x000000000f087348 */ /* 0x001fea0003c00000 */
[----:B------:R-:W-:Y:S01]  /*1b6a0*/  VOTE.ANY R14, PT, P6 ;  /* 0x00000000000e7806 */ /* 0x000fe200030e0100 */
[----:B0-----:R-:W-:Y:S06]  /*1b6b0*/  ENDCOLLECTIVE ;  /* 0x000000000000791b */ /* 0x001fec0003800000 */
.L_x_1510:
[----:B------:R-:W-:Y:S05]  /*1b6c0*/  BSYNC B0 ;  /* 0x0000000000007941 */ /* 0x000fea0003800000 */
.L_x_1509:
[----:B------:R-:W-:Y:S02]  /*1b6d0*/  IMAD.MOV.U32 R3, RZ, RZ, R14 ;  /* 0x000000ffff037224 */ /* 0x000fe400078e000e */
[----:B------:R-:W-:Y:S02]  /*1b6e0*/  IMAD.MOV.U32 R13, RZ, RZ, R25 ;  /* 0x000000ffff0d7224 */ /* 0x000fe400078e0019 */
[----:B------:R0:W1:Y:S01]  /*1b6f0*/  POPC R12, R3 ;  /* 0x00000003000c7309 */ /* 0x0000620000000000 */
[----:B------:R-:W-:Y:S02]  /*1b700*/  IMAD.MOV.U32 R11, RZ, RZ, 0x1f ;  /* 0x0000001fff0b7424 */ /* 0x000fe400078e00ff */
[----:B------:R-:W-:-:S07]  /*1b710*/  IMAD.MOV.U32 R15, RZ, RZ, -0x1 ;  /* 0xffffffffff0f7424 */ /* 0x000fce00078e00ff */
[----:B01----:R-:W-:Y:S05]  /*1b720*/  WARPSYNC.COLLECTIVE R15, `(.L_x_1511) ;  /* 0x000000000f087348 */ /* 0x003fea0003c00000 */
[----:B-1----:R1:W2:Y:S02]  /*1b730*/  SHFL.IDX P6, R14, R13, R12, R11 ;  /* 0x0000000c0d0e7389 */ /* 0x0022a400000c000b */
[----:B012---:R-:W-:Y:S01]  /*1b740*/  ENDCOLLECTIVE ;  /* 0x000000000000791b */ /* 0x007fe20003800000 */
.L_x_1511:
[----:B------:R-:W-:Y:S02]  /*1b750*/  IMAD.IADD R27, R12, 0x1, R27 ;  /* 0x000000010c1b7824 */ /* 0x000fe400078e021b */
[----:B------:R-:W-:Y:S02]  /*1b760*/  IMAD.MOV.U32 R13, RZ, RZ, R4 ;  /* 0x000000ffff0d7224 */ /* 0x000fe400078e0004 */
[----:B------:R-:W-:-:S07]  /*1b770*/  IMAD.MOV.U32 R25, RZ, RZ, R14 ;  /* 0x000000ffff197224 */ /* 0x000fce00078e000e */
[----:B------:R-:W-:Y:S05]  /*1b780*/  WARPSYNC.COLLECTIVE R15, `(.L_x_1512) ;  /* 0x000000000f087348 */ /* 0x000fea0003c00000 */
[----:B------:R0:W1:Y:S02]  /*1b790*/  SHFL.IDX P6, R14, R13, R12, R11 ;  /* 0x0000000c0d0e7389 */ /* 0x00006400000c000b */
[----:B01----:R-:W-:Y:S01]  /*1b7a0*/  ENDCOLLECTIVE ;  /* 0x000000000000791b */ /* 0x003fe20003800000 */
.L_x_1512:
[----:B------:R-:W-:Y:S01]  /*1b7b0*/  IMAD.MOV.U32 R4, RZ, RZ, R14 ;  /* 0x000000ffff047224 */ /* 0x000fe200078e000e */
[----:B------:R-:W-:Y:S06]  /*1b7c0*/  BRA `(.L_x_1513) ;  /* 0xffffffc000647947 */ /* 0x000fec000383ffff */
.L_x_1407:
[----:B------:R-:W-:Y:S01]  /*1b7d0*/  BSSY B0, `(.L_x_1514) ;  /* 0x0000007000007945 */ /* 0x000fe20003800000 */
[----:B------:R-:W-:Y:S02]  /*1b7e0*/  IMAD.MOV.U32 R13, RZ, RZ, R2 ;  /* 0x000000ffff0d7224 */ /* 0x000fe400078e0002 */
[----:B------:R-:W-:Y:S02]  /*1b7f0*/  IMAD.MOV.U32 R11, RZ, RZ, 0x1f ;  /* 0x0000001fff0b7424 */ /* 0x000fe400078e00ff */
[----:B------:R-:W-:-:S07]  /*1b800*/  IMAD.MOV.U32 R15, RZ, RZ, -0x1 ;  /* 0xffffffffff0f7424 */ /* 0x000fce00078e00ff */
[----:B0-23--:R-:W-:Y:S05]  /*1b810*/  WARPSYNC.COLLECTIVE R15, `(.L_x_1515) ;  /* 0x000000000f087348 */ /* 0x00dfea0003c00000 */
[----:B------:R1:W4:Y:S02]  /*1b820*/  SHFL.IDX P6, R14, R13, R12, R11 ;  /* 0x0000000c0d0e7389 */ /* 0x00032400000c000b */
[----:B01234-:R-:W-:Y:S01]  /*1b830*/  ENDCOLLECTIVE ;  /* 0x000000000000791b */ /* 0x01ffe20003800000 */
.L_x_1515:
[----:B------:R-:W-:Y:S05]  /*1b840*/  BSYNC B0 ;  /* 0x0000000000007941 */ /* 0x000fea0003800000 */
.L_x_1514:
[----:B------:R-:W-:Y:S01]  /*1b850*/  IMAD.MOV.U32 R6, RZ, RZ, R14 ;  /* 0x000000ffff067224 */ /* 0x000fe200078e000e */
[----:B------:R-:W-:Y:S06]  /*1b860*/  BRA `(.L_x_1406) ;  /* 0xffffffc000547947 */ /* 0x000fec000383ffff */
.L_x_1413:
[----:B0-----:R0:W1:Y:S02]  /*1b870*/  SYNCS.PHASECHK.TRANS64.TRYWAIT P0, [R7+URZ+0x30820], R0 ;  /* 0x03082000070075a7 */ /* 0x001064000800017f */
[----:B-1----:R-:W-:Y:S05]  /*1b880*/  @!P0 NANOSLEEP.SYNCS 0x989680 ;  /* 0x009896800000895d */ /* 0x002fea0003900000 */
[----:B------:R-:W1:Y:S02]  /*1b890*/  @!P0 SYNCS.PHASECHK.TRANS64 P0, [R7+URZ+0x30820], R0 ;  /* 0x03082000070085a7 */ /* 0x000e64000800007f */
[----:B-1----:R-:W-:Y:S05]  /*1b8a0*/  @!P0 BRA `(.L_x_1413) ;  /* 0xfffffffc00f08947 */ /* 0x002fea000383ffff */
[----:B------:R-:W-:Y:S05]  /*1b8b0*/  BRA `(.L_x_1516) ;  /* 0xffffffc800ac7947 */ /* 0x000fea000383ffff */
.L_x_1414:
[----:B------:R-:W1:Y:S01]  /*1b8c0*/  S2R R2, SR_TID.X ;  /* 0x0000000000027919 */ /* 0x000e620000002100 */
[----:B------:R-:W-:Y:S01]  /*1b8d0*/  BSSY B0, `(.L_x_1517) ;  /* 0x000000a000007945 */ /* 0x000fe20003800000 */
[----:B------:R-:W-:Y:S02]  /*1b8e0*/  IMAD.MOV.U32 R12, RZ, RZ, RZ ;  /* 0x000000ffff0c7224 */ /* 0x000fe400078e00ff */
[----:B------:R-:W-:Y:S02]  /*1b8f0*/  IMAD.MOV.U32 R11, RZ, RZ, 0x1f ;  /* 0x0000001fff0b7424 */ /* 0x000fe400078e00ff */
[----:B------:R-:W-:Y:S01]  /*1b900*/  IMAD.MOV.U32 R15, RZ, RZ, -0x1 ;  /* 0xffffffffff0f7424 */ /* 0x000fe200078e00ff */
[----:B-1----:R-:W-:-:S04]  /*1b910*/  SHF.R.U32.HI R2, RZ, 0x5, R2 ;  /* 0x00000005ff027819 */ /* 0x002fc80000011602 */
[----:B------:R-:W-:-:S05]  /*1b920*/  LOP3.LUT R2, R2, 0x3, RZ, 0xc0, !PT ;  /* 0x0000000302027812 */ /* 0x000fca00078ec0ff */
[----:B------:R-:W-:-:S07]  /*1b930*/  IMAD.MOV.U32 R13, RZ, RZ, R2 ;  /* 0x000000ffff0d7224 */ /* 0x000fce00078e0002 */
[----:B0-2---:R-:W-:Y:S05]  /*1b940*/  WARPSYNC.COLLECTIVE R15, `(.L_x_1518) ;  /* 0x000000000f087348 */ /* 0x005fea0003c00000 */
[----:B------:R1:W3:Y:S02]  /*1b950*/  SHFL.IDX P6, R14, R13, R12, R11 ;  /* 0x0000000c0d0e7389 */ /* 0x0002e400000c000b */
[----:B0123--:R-:W-:Y:S01]  /*1b960*/  ENDCOLLECTIVE ;  /* 0x000000000000791b */ /* 0x00ffe20003800000 */
.L_x_1518:
[----:B------:R-:W-:Y:S05]  /*1b970*/  BSYNC B0 ;  /* 0x0000000000007941 */ /* 0x000fea0003800000 */
.L_x_1517:
[----:B------:R-:W-:Y:S05]  /*1b980*/  BRA `(.L_x_1519) ;  /* 0xffffffc800947947 */ /* 0x000fea000383ffff */
.L_x_1417:
[----:B------:R-:W-:Y:S01]  /*1b990*/  BSSY B1, `(.L_x_1520) ;  /* 0x0000006000017945 */ /* 0x000fe20003800000 */
[----:B------:R-:W-:-:S07]  /*1b9a0*/  IMAD.MOV.U32 R15, RZ, RZ, -0x1 ;  /* 0xffffffffff0f7424 */ /* 0x000fce00078e00ff */
[----:B0-2---:R-:W-:Y:S05]  /*1b9b0*/  WARPSYNC.COLLECTIVE R15, `(.L_x_1521) ;  /* 0x000000000f0c7348 */ /* 0x005fea0003c00000 */
[----:B------:R-:W-:Y:S02]  /*1b9c0*/  ELECT P6, UR62, PT ;  /* 0x00000000003e782f */ /* 0x000fe400038c0000 */
[----:B------:R-:W-:Y:S01]  /*1b9d0*/  MOV R14, UR62 ;  /* 0x0000003e000e7c02 */ /* 0x000fe20008000f00 */
[----:B0-2---:R-:W-:Y:S10]  /*1b9e0*/  ENDCOLLECTIVE ;  /* 0x000000000000791b */ /* 0x005ff40003800000 */
.L_x_1521:
[----:B------:R-:W-:Y:S05]  /*1b9f0*/  BSYNC B1 ;  /* 0x0000000000017941 */ /* 0x000fea0003800000 */
.L_x_1520:
[----:B------:R-:W-:Y:S05]  /*1ba00*/  BRA `(.L_x_1522) ;  /* 0xffffffc8008c7947 */ /* 0x000fea000383ffff */
.L_x_1419:
[----:B0-----:R0:W1:Y:S02]  /*1ba10*/  SYNCS.PHASECHK.TRANS64.TRYWAIT P1, [R5+URZ+0x30840], R0 ;  /* 0x03084000050075a7 */ /* 0x001064000802017f */
[----:B-1----:R-:W-:Y:S05]  /*1ba20*/  @!P1 NANOSLEEP.SYNCS 0x989680 ;  /* 0x009896800000995d */ /* 0x002fea0003900000 */
[----:B------:R-:W1:Y:S02]  /*1ba30*/  @!P1 SYNCS.PHASECHK.TRANS64 P1, [R5+URZ+0x30840], R0 ;  /* 0x03084000050095a7 */ /* 0x000e64000802007f */
[----:B-1----:R-:W-:Y:S05]  /*1ba40*/  @!P1 BRA `(.L_x_1419) ;  /* 0xfffffffc00f09947 */ /* 0x002fea000383ffff */
[----:B------:R-:W-:Y:S05]  /*1ba50*/  BRA `(.L_x_1523) ;  /* 0xffffffc800b47947 */ /* 0x000fea000383ffff */
.L_x_1421:
[----:B-1----:R1:W3:Y:S02]  /*1ba60*/  SYNCS.PHASECHK.TRANS64.TRYWAIT P1, [R3+URZ+0x30840], R2 ;  /* 0x03084002030075a7 */ /* 0x0022e4000802017f */
[----:B---3--:R-:W-:Y:S05]  /*1ba70*/  @!P1 NANOSLEEP.SYNCS 0x989680 ;  /* 0x009896800000995d */ /* 0x008fea0003900000 */
[----:B------:R-:W3:Y:S02]  /*1ba80*/  @!P1 SYNCS.PHASECHK.TRANS64 P1, [R3+URZ+0x30840], R2 ;  /* 0x03084002030095a7 */ /* 0x000ee4000802007f */
[----:B---3--:R-:W-:Y:S05]  /*1ba90*/  @!P1 BRA `(.L_x_1421) ;  /* 0xfffffffc00f09947 */ /* 0x008fea000383ffff */
[----:B------:R-:W-:Y:S05]  /*1baa0*/  BRA `(.L_x_1524) ;  /* 0xffffffc800c07947 */ /* 0x000fea000383ffff */
.L_x_1423:
[----:B---3--:R3:W4:Y:S02]  /*1bab0*/  SYNCS.PHASECHK.TRANS64.TRYWAIT P1, [R5+URZ+0x30860], R0 ;  /* 0x03086000050075a7 */ /* 0x008724000802017f */
[----:B----4-:R-:W-:Y:S05]  /*1bac0*/  @!P1 NANOSLEEP.SYNCS 0x989680 ;  /* 0x009896800000995d */ /* 0x010fea0003900000 */
[----:B------:R-:W4:Y:S02]  /*1bad0*/  @!P1 SYNCS.PHASECHK.TRANS64 P1, [R5+URZ+0x30860], R0 ;  /* 0x03086000050095a7 */ /* 0x000f24000802007f */
[----:B----4-:R-:W-:Y:S05]  /*1bae0*/  @!P1 BRA `(.L_x_1423) ;  /* 0xfffffffc00f09947 */ /* 0x010fea000383ffff */
[----:B------:R-:W-:Y:S05]  /*1baf0*/  BRA `(.L_x_1525) ;  /* 0xffffffc800bc7947 */ /* 0x000fea000383ffff */
.L_x_1526:
        /* <DEDUP_REMOVED lines=16> */
.L_x_15959:


//--------------------- .text._ZN7cutlass13device_kernelIN5flash11enable_sm90INS1_16FlashAttnFwdSm90INS1_25CollectiveMainloopFwdSm90ILi2EN4cute5tupleIJNS5_1CILi1EEES8_S8_EEENS6_IJNS7_ILi128EEENS7_ILi64EEENS7_ILi256EEEEEELi256ENS_10bfloat16_tEfNS_4arch4Sm90ELb0ELb1ELb0ELb1ELb1ELb1ELb0ELb1ELb1ELb1ELb1ELb0EEENS1_21CollectiveEpilogueFwdINS6_IJSA_SC_SB_EEES9_SE_SG_Li256ELb1ELb1ELb1ELb0EEENS1_36VarlenDynamicPersistentTileSchedulerILi128ELi64ELi256ELi128ELb1ELb1ELb1ELb1ELb0ELb1EEEEEEEEEvNT_6ParamsE --------------------------
	.section	.text._ZN7cutlass13device_kernelIN5flash11enable_sm90INS1_16FlashAttnFwdSm90INS1_25CollectiveMainloopFwdSm90ILi2EN4cute5tupleIJNS5_1CILi1EEES8_S8_EEENS6_IJNS7_ILi128EEENS7_ILi64EEENS7_ILi256EEEEEELi256ENS_10bfloat16_tEfNS_4arch4Sm90ELb0ELb1ELb0ELb1ELb1ELb1ELb0ELb1ELb1ELb1ELb1ELb0EEENS1_21CollectiveEpilogueFwdINS6_IJSA_SC_SB_EEES9_SE_SG_Li256ELb1ELb1ELb1ELb0EEENS1_36VarlenDynamicPersistentTileSchedulerILi128ELi64ELi256ELi128ELb1ELb1ELb1ELb1ELb0ELb1EEEEEEEEEvNT_6ParamsE,"ax",@progbits
	.align	128
.text._ZN7cutlass13device_kernelIN5flash11enable_sm90INS1_16FlashAttnFwdSm90INS1_25CollectiveMainloopFwdSm90ILi2EN4cute5tupleIJNS5_1CILi1EEES8_S8_EEENS6_IJNS7_ILi128EEENS7_ILi64EEENS7_ILi256EEEEEELi256ENS_10bfloat16_tEfNS_4arch4Sm90ELb0ELb1ELb0ELb1ELb1ELb1ELb0ELb1ELb1ELb1ELb1ELb0EEENS1_21CollectiveEpilogueFwdINS6_IJSA_SC_SB_EEES9_SE_SG_Li256ELb1ELb1ELb1ELb0EEENS1_36VarlenDynamicPersistentTileSchedulerILi128ELi64ELi256ELi128ELb1ELb1ELb1ELb1ELb0ELb1EEEEEEEEEvNT_6ParamsE:
        .type           _ZN7cutlass13device_kernelIN5flash11enable_sm90INS1_16FlashAttnFwdSm90INS1_25CollectiveMainloopFwdSm90ILi2EN4cute5tupleIJNS5_1CILi1EEES8_S8_EEENS6_IJNS7_ILi128EEENS7_ILi64EEENS7_ILi256EEEEEELi256ENS_10bfloat16_tEfNS_4arch4Sm90ELb0ELb1ELb0ELb1ELb1ELb1ELb0ELb1ELb1ELb1ELb1ELb0EEENS1_21CollectiveEpilogueFwdINS6_IJSA_SC_SB_EEES9_SE_SG_Li256ELb1ELb1ELb1ELb0EEENS1_36VarlenDynamicPersistentTileSchedulerILi128ELi64ELi256ELi128ELb1ELb1ELb1ELb1ELb0ELb1EEEEEEEEEvNT_6ParamsE,@function
        .size           _ZN7cutlass13device_kernelIN5flash11enable_sm90INS1_16FlashAttnFwdSm90INS1_25CollectiveMainloopFwdSm90ILi2EN4cute5tupleIJNS5_1CILi1EEES8_S8_EEENS6_IJNS7_ILi128EEENS7_ILi64EEENS7_ILi256EEEEEELi256ENS_10bfloat16_tEfNS_4arch4Sm90ELb0ELb1ELb0ELb1ELb1ELb1ELb0ELb1ELb1ELb1ELb1ELb0EEENS1_21CollectiveEpilogueFwdINS6_IJSA_SC_SB_EEES9_SE_SG_Li256ELb1ELb1ELb1ELb0EEENS1_36VarlenDynamicPersistentTileSchedulerILi128ELi64ELi256ELi128ELb1ELb1ELb1ELb1ELb0ELb1EEEEEEEEEvNT_6ParamsE,(.L_x_15960 - _ZN7cutlass13device_kernelIN5flash11enable_sm90INS1_16FlashAttnFwdSm90INS1_25CollectiveMainloopFwdSm90ILi2EN4cute5tupleIJNS5_1CILi1EEES8_S8_EEENS6_IJNS7_ILi128EEENS7_ILi64EEENS7_ILi256EEEEEELi256ENS_10bfloat16_tEfNS_4arch4Sm90ELb0ELb1ELb0ELb1ELb1ELb1ELb0ELb1ELb1ELb1ELb1ELb0EEENS1_21CollectiveEpilogueFwdINS6_IJSA_SC_SB_EEES9_SE_SG_Li256ELb1ELb1ELb1ELb0EEENS1_36VarlenDynamicPersistentTileSchedulerILi128ELi64ELi256ELi128ELb1ELb1ELb1ELb1ELb0ELb1EEEEEEEEEvNT_6ParamsE)
        .other          _ZN7cutlass13device_kernelIN5flash11enable_sm90INS1_16FlashAttnFwdSm90INS1_25CollectiveMainloopFwdSm90ILi2EN4cute5tupleIJNS5_1CILi1EEES8_S8_EEENS6_IJNS7_ILi128EEENS7_ILi64EEENS7_ILi256EEEEEELi256ENS_10bfloat16_tEfNS_4arch4Sm90ELb0ELb1ELb0ELb1ELb1ELb1ELb0ELb1ELb1ELb1ELb1ELb0EEENS1_21CollectiveEpilogueFwdINS6_IJSA_SC_SB_EEES9_SE_SG_Li256ELb1ELb1ELb1ELb0EEENS1_36VarlenDynamicPersistentTileSchedulerILi128ELi64ELi256ELi128ELb1ELb1ELb1ELb1ELb0ELb1EEEEEEEEEvNT_6ParamsE,@"STO_CUDA_ENTRY STV_DEFAULT"
_ZN7cutlass13device_kernelIN5flash11enable_sm90INS1_16FlashAttnFwdSm90INS1_25CollectiveMainloopFwdSm90ILi2EN4cute5tupleIJNS5_1CILi1EEES8_S8_EEENS6_IJNS7_ILi128EEENS7_ILi64EEENS7_ILi256EEEEEELi256ENS_10bfloat16_tEfNS_4arch4Sm90ELb0ELb1ELb0ELb1ELb1ELb1ELb0ELb1ELb1ELb1ELb1ELb0EEENS1_21CollectiveEpilogueFwdINS6_IJSA_SC_SB_EEES9_SE_SG_Li256ELb1ELb1ELb1ELb0EEENS1_36VarlenDynamicPersistentTileSchedulerILi128ELi64ELi256ELi128ELb1ELb1ELb1ELb1ELb0ELb1EEEEEEEEEvNT_6ParamsE:
        /* <DEDUP_REMOVED lines=18> */
.L_x_1528:
[----:B------:R-:W-:Y:S05]  /*0120*/  BSYNC B0 ;  /* 0x0000000000007941 */ /* 0x000fea0003800000 */
.L_x_1527:
        /* <DEDUP_REMOVED lines=41> */
.L_x_1529:
        /* <DEDUP_REMOVED lines=22> */
.L_x_1530:
        /* <DEDUP_REMOVED lines=18> */
.L_x_1531:
        /* <DEDUP_REMOVED lines=22> */
.L_x_1532:
        /* <DEDUP_REMOVED lines=22> */
.L_x_1533:
[----:B0-----:R-:W-:Y:S01]  /*0900*/  UMOV UR4, 0x1 ;  /* 0x0000000100047882 */ /* 0x001fe20000000000 */
[----:B------:R-:W-:Y:S01]  /*0910*/  PLOP3.LUT P0, PT, PT, PT, UP0, 0x80, 0x0 ;  /* 0x000000000000781c */ /* 0x000fe20003f0f008 */
[----:B------:R-:W-:Y:S01]  /*0920*/  USEL UR4, UR4, 0x2, !UP0 ;  /* 0x0000000204047887 */ /* 0x000fe2000c000000 */
[----:B------:R-:W-:Y:S01]  /*0930*/  NOP ;  /* 0x0000000000007918 */ /* 0x000fe20000000000 */
[----:B------:R-:W-:Y:S01]  /*0940*/  ULDC.64 UR60, c[0x0][0x208] ;  /* 0x00008200003c7ab9 */ /* 0x000fe20000000a00 */
[----:B------:R-:W-:Y:S03]  /*0950*/  BSSY B9, `(.L_x_1534) ;  /* 0x0002c3e000097945 */ /* 0x000fe60003800000 */
[----:B------:R-:W-:-:S05]  /*0960*/  IMAD.U32 R3, RZ, RZ, UR4 ;  /* 0x00000004ff037e24 */ /* 0x000fca000f8e00ff */
[----:B------:R0:W-:Y:S01]  /*0970*/  STL [R1+0xd8], R3 ;  /* 0x0000d80301007387 */ /* 0x0001e20000100800 */
[----:B-12-4-:R-:W-:Y:S06]  /*0980*/  BAR.SYNC.DEFER_BLOCKING 0x0 ;  /* 0x0000000000007b1d */ /* 0x016fec0000010000 */
[----:B------:R-:W-:Y:S05]  /*0990*/  @!P0 BRA `(.L_x_1535) ;  /* 0x0000023c009c8947 */ /* 0x000fea0003800000 */
.L_x_1536:
[----:B------:R-:W-:-:S08]  /*09a0*/  NOP ;  /* 0x0000000000007918 */ /* 0x000fd00000000000 */
[----:B------:R-:W1:Y:S02]  /*09b0*/  USETMAXREG.TRY_ALLOC.CTAPOOL UP0, 0xe8 ;  /* 0x000000e8000079c8 */ /* 0x000e640008000600 */
[----:B-1----:R-:W-:-:S13]  /*09c0*/  PLOP3.LUT P0, PT, PT, PT, UP0, 0x80, 0x0 ;  /* 0x000000000000781c */ /* 0x002fda0003f0f008 */
[----:B------:R-:W-:Y:S05]  /*09d0*/  @!P0 BRA `(.L_x_1536) ;  /* 0xfffffffc00f08947 */ /* 0x000fea000383ffff */
[----:B------:R-:W1:Y:S08]  /*09e0*/  S2UR UR4, SR_CgaCtaId ;  /* 0x00000000000479c3 */ /* 0x000e700000008800 */
[----:B------:R-:W-:Y:S06]  /*09f0*/  BAR.ARV 0x8, 0x180 ;  /* 0x0206000000007b1d */ /* 0x000fec0000002000 */
[----:B------:R-:W-:-:S02]  /*0a00*/  MOV R17, 0x400 ;  /* 0x0000040000117802 */ /* 0x000fc40000000f00 */
[----:B------:R-:W-:Y:S01]  /*0a10*/  BAR.SYNC.DEFER_BLOCKING 0x5, 0x180 ;  /* 0x0146000000007b1d */ /* 0x000fe20000010000 */
[----:B-1----:R-:W-:-:S05]  /*0a20*/  IMAD.U32 R2, RZ, RZ, UR4 ;  /* 0x00000004ff027e24 */ /* 0x002fca000f8e00ff */
[----:B------:R-:W-:Y:S01]  /*0a30*/  ULDC UR4, c[0x0][0xc3c] ;  /* 0x00030f0000047ab9 */ /* 0x000fe20000000800 */
[----:B------:R-:W-:Y:S01]  /*0a40*/  LEA R17, R2, R17, 0x18 ;  /* 0x0000001102117211 */ /* 0x000fe200078ec0ff */
[----:B------:R-:W-:Y:S04]  /*0a50*/  STL [R1+0x8], R2 ;  /* 0x0000080201007387 */ /* 0x000fe80000100800 */
[----:B------:R-:W1:Y:S01]  /*0a60*/  LDS.128 R24, [R17+0x308d0] ;  /* 0x0308d00011187984 */ /* 0x000e620000000c00 */
[----:B------:R-:W-:Y:S06]  /*0a70*/  BAR.ARV 0x4, 0x180 ;  /* 0x0106000000007b1d */ /* 0x000fec0000002000 */
[----:B-1----:R-:W-:-:S13]  /*0a80*/  ISETP.GE.AND P0, PT, R27, UR4, PT ;  /* 0x000000041b007c0c */ /* 0x002fda000bf06270 */
[----:B------:R-:W-:Y:S05]  /*0a90*/  @P0 BRA `(.L_x_1537) ;  /* 0x000002c000a40947 */ /* 0x000fea0003800000 */
[----:B------:R-:W2:Y:S01]  /*0aa0*/  LDL R2, [R1+0xd8] ;  /* 0x0000d80001027983 */ /* 0x000ea20000100800 */
[----:B------:R-:W-:Y:S02]  /*0ab0*/  VIADD R0, R0, 0xffffff80 ;  /* 0xffffff8000007836 */ /* 0x000fe40000000000 */
[----:B------:R-:W-:Y:S02]  /*0ac0*/  IMAD.MOV.U32 R200, RZ, RZ, RZ ;  /* 0x000000ffffc87224 */ /* 0x000fe400078e00ff */
[----:B------:R-:W-:Y:S01]  /*0ad0*/  IMAD.MOV.U32 R218, RZ, RZ, RZ ;  /* 0x000000ffffda7224 */ /* 0x000fe200078e00ff */
[----:B0-----:R-:W-:Y:S01]  /*0ae0*/  SHF.R.S32.HI R3, RZ, 0x1f, R0 ;  /* 0x0000001fff037819 */ /* 0x001fe20000011400 */
[----:B------:R-:W-:-:S03]  /*0af0*/  IMAD.MOV.U32 R202, RZ, RZ, RZ ;  /* 0x000000ffffca7224 */ /* 0x000fc600078e00ff */
[CC--:B------:R-:W-:Y:S02]  /*0b00*/  LEA.HI R6, R3.reuse, R0.reuse, RZ, 0x3 ;  /* 0x0000000003067211 */ /* 0x0c0fe400078f18ff */
[CC--:B------:R-:W-:Y:S02]  /*0b10*/  LEA.HI R8, R3.reuse, R0.reuse, RZ, 0x6 ;  /* 0x0000000003087211 */ /* 0x0c0fe400078f30ff */
[CC--:B------:R-:W-:Y:S02]  /*0b20*/  LEA.HI R5, R3.reuse, R0.reuse, RZ, 0x2 ;  /* 0x0000000003057211 */ /* 0x0c0fe400078f10ff */
[----:B------:R-:W-:Y:S01]  /*0b30*/  LEA.HI R4, R3, R0, RZ, 0x5 ;  /* 0x0000000003047211 */ /* 0x000fe200078f28ff */
[----:B------:R-:W-:Y:S01]  /*0b40*/  IMAD.SHL.U32 R8, R8, 0x8, RZ ;  /* 0x0000000808087824 */ /* 0x000fe200078e00ff */
[----:B------:R-:W-:Y:S02]  /*0b50*/  LOP3.LUT R9, R6, 0xfffffff8, RZ, 0xc0, !PT ;  /* 0xfffffff806097812 */ /* 0x000fe400078ec0ff */
[----:B------:R-:W-:Y:S01]  /*0b60*/  LOP3.LUT R13, R5, 0xfffffffc, RZ, 0xc0, !PT ;  /* 0xfffffffc050d7812 */ /* 0x000fe200078ec0ff */
[----:B------:R-:W-:Y:S01]  /*0b70*/  IMAD.SHL.U32 R4, R4, 0x20, RZ ;  /* 0x0000002004047824 */ /* 0x000fe200078e00ff */
[----:B------:R-:W-:Y:S01]  /*0b80*/  SHF.R.S32.HI R22, RZ, 0x3, R6 ;  /* 0x00000003ff167819 */ /* 0x000fe20000011406 */
[----:B------:R-:W-:Y:S01]  /*0b90*/  IMAD.IADD R12, R0, 0x1, -R9 ;  /* 0x00000001000c7824 */ /* 0x000fe200078e0a09 */
[----:B------:R-:W-:Y:S01]  /*0ba0*/  LOP3.LUT R29, R8, 0xfffffe00, RZ, 0xc0, !PT ;  /* 0xfffffe00081d7812 */ /* 0x000fe200078ec0ff */
[----:B------:R-:W-:Y:S01]  /*0bb0*/  IMAD.IADD R13, R0, 0x1, -R13 ;  /* 0x00000001000d7824 */ /* 0x000fe200078e0a0d */
[----:B------:R-:W-:Y:S01]  /*0bc0*/  LOP3.LUT R4, R4, 0xfffffc00, RZ, 0xc0, !PT ;  /* 0xfffffc0004047812 */ /* 0x000fe200078ec0ff */
[----:B------:R-:W-:Y:S01]  /*0bd0*/  VIADD R6, R22, 0x60 ;  /* 0x0000006016067836 */ /* 0x000fe20000000000 */
[----:B------:R-:W-:Y:S01]  /*0be0*/  STL [R1+0x80], R12 ;  /* 0x0000800c01007387 */ /* 0x000fe20000100800 */
[----:B------:R-:W-:-:S02]  /*0bf0*/  IMAD.SHL.U32 R204, R12, 0x4, RZ ;  /* 0x000000040ccc7824 */ /* 0x000fc400078e00ff */
[----:B------:R-:W-:Y:S02]  /*0c00*/  IMAD.SHL.U32 R18, R12, 0x8, RZ ;  /* 0x000000080c127824 */ /* 0x000fe400078e00ff */
[----:B------:R-:W-:Y:S02]  /*0c10*/  VIADD R20, R204, 0x40 ;  /* 0x00000040cc147836 */ /* 0x000fe40000000000 */
[----:B------:R-:W-:Y:S02]  /*0c20*/  VIADD R23, R22, 0x20 ;  /* 0x0000002016177836 */ /* 0x000fe40000000000 */
[----:B------:R-:W-:Y:S01]  /*0c30*/  IMAD.IADD R203, R204, 0x1, R20 ;  /* 0x00000001cccb7824 */ /* 0x000fe200078e0214 */
[----:B--2---:R-:W-:Y:S02]  /*0c40*/  R2UR UR4, R2 ;  /* 0x00000000020472ca */ /* 0x004fe400000e0000 */
[CC--:B------:R-:W-:Y:S02]  /*0c50*/  LEA.HI R2, R3.reuse, R0.reuse, RZ, 0x4 ;  /* 0x0000000003027211 */ /* 0x0c0fe400078f20ff */
[----:B------:R-:W-:-:S02]  /*0c60*/  LEA.HI R3, R3, R0, RZ, 0x7 ;  /* 0x0000000003037211 */ /* 0x000fc400078f38ff */
[----:B------:R-:W-:Y:S02]  /*0c70*/  SHF.R.S32.HI R7, RZ, 0x4, R2 ;  /* 0x00000004ff077819 */ /* 0x000fe40000011402 */
[----:B------:R-:W-:Y:S02]  /*0c80*/  LOP3.LUT R11, R3, 0xffffff80, RZ, 0xc0, !PT ;  /* 0xffffff80030b7812 */ /* 0x000fe400078ec0ff */
[C---:B------:R-:W-:Y:S02]  /*0c90*/  LOP3.LUT R5, R2.reuse, 0x3fffff0, RZ, 0xc0, !PT ;  /* 0x03fffff002057812 */ /* 0x040fe400078ec0ff */
[----:B------:R-:W-:Y:S01]  /*0ca0*/  LEA.HI R2, R2, R7, RZ, 0x1 ;  /* 0x0000000702027211 */ /* 0x000fe200078f08ff */
[C---:B------:R-:W-:Y:S01]  /*0cb0*/  IMAD.IADD R24, R0.reuse, 0x1, -R11 ;  /* 0x0000000100187824 */ /* 0x040fe200078e0a0b */
[----:B------:R-:W-:Y:S01]  /*0cc0*/  ULOP3.LUT UR4, UR4, 0x1, URZ, 0xfc, !UPT ;  /* 0x0000000104047892 */ /* 0x000fe2000f8efc3f */
[----:B------:R-:W-:Y:S01]  /*0cd0*/  IMAD.IADD R5, R0, 0x1, -R5 ;  /* 0x0000000100057824 */ /* 0x000fe200078e0a05 */
[----:B------:R-:W-:-:S02]  /*0ce0*/  LOP3.LUT R2, R2, 0x1ffffffe, RZ, 0xc0, !PT ;  /* 0x1ffffffe02027812 */ /* 0x000fc400078ec0ff */
[----:B------:R-:W-:Y:S01]  /*0cf0*/  SHF.R.S32.HI R9, RZ, 0x1f, R24 ;  /* 0x0000001fff097819 */ /* 0x000fe20000011418 */
[----:B------:R-:W-:Y:S01]  /*0d00*/  IMAD R5, R5, 0x40, R4 ;  /* 0x0000004005057824 */ /* 0x000fe200078e0204 */
[----:B------:R-:W-:Y:S01]  /*0d10*/  SHF.R.S32.HI R0, RZ, 0x7, R3 ;  /* 0x00000007ff007819 */ /* 0x000fe20000011403 */
[----:B------:R-:W-:Y:S01]  /*0d20*/  IMAD.IADD R2, R7, 0x1, -R2 ;  /* 0x0000000107027824 */ /* 0x000fe200078e0a02 */
[----:B------:R-:W-:Y:S01]  /*0d30*/  LEA.HI R10, R9, R24, RZ, 0x2 ;  /* 0x00000018090a7211 */ /* 0x000fe200078f10ff */
[----:B------:R-:W-:Y:S01]  /*0d40*/  STL [R1+0xa4], R24 ;  /* 0x0000a41801007387 */ /* 0x000fe20000100800 */
[----:B------:R-:W-:Y:S01]  /*0d50*/  LEA.HI R3, R3, R0, RZ, 0x1 ;  /* 0x0000000003037211 */ /* 0x000fe200078f08ff */
[----:B------:R-:W-:Y:S01]  /*0d60*/  IMAD R2, R2, 0x8, R5 ;  /* 0x0000000802027824 */ /* 0x000fe200078e0205 */
[--C-:B------:R-:W-:Y:S01]  /*0d70*/  SHF.R.S32.HI R4, RZ, 0x2, R10.reuse ;  /* 0x00000002ff047819 */ /* 0x100fe2000001140a */
[----:B------:R-:W-:Y:S01]  /*0d80*/  STL [R1+0xc], R22 ;  /* 0x00000c1601007387 */ /* 0x000fe20000100800 */
[----:B------:R-:W-:-:S02]  /*0d90*/  SHF.R.S32.HI R7, RZ, 0x1f, R10 ;  /* 0x0000001fff077819 */ /* 0x000fc4000001140a */
[----:B------:R-:W-:Y:S01]  /*0da0*/  LOP3.LUT R3, R3, 0x3fffffe, RZ, 0xc0, !PT ;  /* 0x03fffffe03037812 */ /* 0x000fe200078ec0ff */
[----:B------:R0:W-:Y:S01]  /*0db0*/  STL [R1+0xd4], R2 ;  /* 0x0000d40201007387 */ /* 0x0001e20000100800 */
[----:B------:R-:W-:Y:S02]  /*0dc0*/  LEA.HI R7, R7, R4, RZ, 0x3 ;  /* 0x0000000407077211 */ /* 0x000fe400078f18ff */
[----:B------:R-:W-:Y:S01]  /*0dd0*/  LEA.HI R9, R9, R24, RZ, 0x5 ;  /* 0x0000001809097211 */ /* 0x000fe200078f28ff */
[----:B------:R-:W-:Y:S01]  /*0de0*/  IMAD.IADD R3, R0, 0x1, -R3 ;  /* 0x0000000100037824 */ /* 0x000fe200078e0a03 */
[----:B------:R-:W-:Y:S01]  /*0df0*/  LOP3.LUT R7, R7, 0xfffffff8, RZ, 0xc0, !PT ;  /* 0xfffffff807077812 */ /* 0x000fe200078ec0ff */
[----:B------:R-:W-:Y:S01]  /*0e00*/  STL [R1+0x34], R20 ;  /* 0x0000341401007387 */ /* 0x000fe20000100800 */
[C---:B------:R-:W-:Y:S02]  /*0e10*/  LEA.HI R0, R13.reuse, R13, RZ, 0x1 ;  /* 0x0000000d0d007211 */ /* 0x040fe400078f08ff */
[----:B------:R-:W-:Y:S01]  /*0e20*/  SHF.R.S32.HI R9, RZ, 0x5, R9 ;  /* 0x00000005ff097819 */ /* 0x000fe20000011409 */
[----:B0-----:R-:W-:Y:S01]  /*0e30*/  VIADD R2, R22, 0x40 ;  /* 0x0000004016027836 */ /* 0x001fe20000000000 */
[----:B------:R-:W-:Y:S01]  /*0e40*/  LOP3.LUT R0, R0, 0x1ffffffe, RZ, 0xc0, !PT ;  /* 0x1ffffffe00007812 */ /* 0x000fe200078ec0ff */
[----:B------:R-:W-:Y:S01]  /*0e50*/  IMAD.IADD R4, R4, 0x1, -R7 ;  /* 0x0000000104047824 */ /* 0x000fe200078e0a07 */
[----:B------:R-:W-:Y:S01]  /*0e60*/  SHF.R.S32.HI R7, RZ, 0x1f, R6 ;  /* 0x0000001fff077819 */ /* 0x000fe20000011406 */
[----:B------:R0:W-:Y:S01]  /*0e70*/  STL [R1+0xc4], R23 ;  /* 0x0000c41701007387 */ /* 0x0001e20000100800 */
[----:B------:R-:W-:Y:S01]  /*0e80*/  SHF.R.S32.HI R5, RZ, 0x1f, R2 ;  /* 0x0000001fff057819 */ /* 0x000fe20000011402 */
[----:B------:R-:W-:Y:S01]  /*0e90*/  IMAD.IADD R13, R13, 0x1, -R0 ;  /* 0x000000010d0d7824 */ /* 0x000fe200078e0a00 */
[----:B------:R-:W-:Y:S01]  /*0ea0*/  LEA.HI R7, R7, R6, RZ, 0x3 ;  /* 0x0000000607077211 */ /* 0x000fe200078f18ff */
[----:B------:R-:W-:Y:S01]  /*0eb0*/  IMAD.SHL.U32 R6, R6, 0x40, RZ ;  /* 0x0000004006067824 */ /* 0x000fe200078e00ff */
[----:B------:R-:W-:Y:S01]  /*0ec0*/  LEA.HI R5, R5, R2, RZ, 0x3 ;  /* 0x0000000205057211 */ /* 0x000fe200078f18ff */
[----:B------:R-:W-:Y:S01]  /*0ed0*/  IMAD.SHL.U32 R2, R2, 0x40, RZ ;  /* 0x0000004002027824 */ /* 0x000fe200078e00ff */
[----:B------:R-:W-:Y:S01]  /*0ee0*/  LOP3.LUT R10, R10, 0x7ffffffc, RZ, 0xc0, !PT ;  /* 0x7ffffffc0a0a7812 */ /* 0x000fe200078ec0ff */
[----:B------:R-:W-:Y:S01]  /*0ef0*/  IMAD.SHL.U32 R15, R7, 0x40, RZ ;  /* 0x00000040070f7824 */ /* 0x000fe200078e00ff */
[----:B------:R-:W-:Y:S01]  /*0f00*/  LOP3.LUT R14, R6, 0x1c0, RZ, 0xc0, !PT ;  /* 0x000001c0060e7812 */ /* 0x000fe200078ec0ff */
[----:B------:R-:W-:Y:S01]  /*0f10*/  IMAD.SHL.U32 R6, R5, 0x40, RZ ;  /* 0x0000004005067824 */ /* 0x000fe200078e00ff */
[----:B------:R-:W-:Y:S01]  /*0f20*/  LOP3.LUT R0, R2, 0x1c0, RZ, 0xc0, !PT ;  /* 0x000001c002007812 */ /* 0x000fe200078ec0ff */
[----:B------:R-:W-:Y:S01]  /*0f30*/  IMAD R4, R9, 0x10, R4 ;  /* 0x0000001009047824 */ /* 0x000fe200078e0204 */
[----:B------:R-:W-:Y:S01]  /*0f40*/  SHF.R.S32.HI R2, RZ, 0x1f, R203 ;  /* 0x0000001fff027819 */ /* 0x000fe200000114cb */
[----:B------:R-:W-:Y:S01]  /*0f50*/  IMAD.IADD R10, R24, 0x1, -R10 ;  /* 0x00000001180a7824 */ /* 0x000fe200078e0a0a */
[----:B------:R-:W-:Y:S01]  /*0f60*/  LOP3.LUT R5, R0, 0x38, R18, 0xf8, !PT ;  /* 0x0000003800057812 */ /* 0x000fe200078ef812 */
[----:B------:R-:W-:Y:S01]  /*0f70*/  IMAD R4, R3, 0x40, R4 ;  /* 0x0000004003047824 */ /* 0x000fe200078e0204 */
[----:B------:R-:W-:Y:S01]  /*0f80*/  SHF.R.U32.HI R12, RZ, 0x3, R0 ;  /* 0x00000003ff0c7819 */ /* 0x000fe20000011600 */
[----:B------:R-:W-:Y:S01]  /*0f90*/  IMAD.SHL.U32 R225, R10, 0x2, RZ ;  /* 0x000000020ae17824 */ /* 0x000fe200078e00ff */
[----:B------:R-:W-:Y:S01]  /*0fa0*/  LOP3.LUT R11, R6, 0xfffffe00, RZ, 0xc0, !PT ;  /* 0xfffffe00060b7812 */ /* 0x000fe200078ec0ff */
[----:B------:R-:W-:Y:S01]  /*0fb0*/  VIADD R3, R204, 0x60 ;  /* 0x00000060cc037836 */ /* 0x000fe20000000000 */
[----:B------:R-:W-:Y:S01]  /*0fc0*/  LEA.HI R201, R2, R203, RZ, 0x3 ;  /* 0x000000cb02c97211 */ /* 0x000fe200078f18ff */
[----:B------:R-:W-:Y:S01]  /*0fd0*/  VIADD R41, R225, 0x8 ;  /* 0x00000008e1297836 */ /* 0x000fe20000000000 */
[----:B------:R-:W-:Y:S01]  /*0fe0*/  LOP3.LUT R19, R15, 0xfffffe00, RZ, 0xc0, !PT ;  /* 0xfffffe000f137812 */ /* 0x000fe200078ec0ff */
[----:B------:R-:W-:Y:S01]  /*0ff0*/  VIADD R40, R225, 0x10 ;  /* 0x00000010e1287836 */ /* 0x000fe20000000000 */
[----:B------:R-:W-:Y:S01]  /*1000*/  LOP3.LUT R15, R11, R5, R12, 0xf6, !PT ;  /* 0x000000050b0f7212 */ /* 0x000fe200078ef60c */
[C---:B------:R-:W-:Y:S01]  /*1010*/  VIADD R39, R225.reuse, 0x18 ;  /* 0x00000018e1277836 */ /* 0x040fe20000000000 */
[C---:B------:R-:W-:Y:S01]  /*1020*/  LOP3.LUT R16, R14.reuse, 0x38, R18, 0xf8, !PT ;  /* 0x000000380e107812 */ /* 0x040fe200078ef812 */
[C---:B------:R-:W-:Y:S01]  /*1030*/  VIADD R38, R225.reuse, 0x20 ;  /* 0x00000020e1267836 */ /* 0x040fe20000000000 */
[----:B------:R-:W-:Y:S01]  /*1040*/  SHF.R.U32.HI R6, RZ, 0x3, R14 ;  /* 0x00000003ff067819 */ /* 0x000fe2000001160e */
[C---:B------:R-:W-:Y:S01]  /*1050*/  VIADD R37, R225.reuse, 0x28 ;  /* 0x00000028e1257836 */ /* 0x040fe20000000000 */
[----:B------:R-:W-:Y:S01]  /*1060*/  LOP3.LUT R5, R14, 0x38, R201, 0xf8, !PT ;  /* 0x000000380e057812 */ /* 0x000fe200078ef8c9 */
[----:B------:R-:W-:Y:S01]  /*1070*/  VIADD R36, R225, 0x30 ;  /* 0x00000030e1247836 */ /* 0x000fe20000000000 */
[----:B------:R-:W-:Y:S01]  /*1080*/  LOP3.LUT R21, R19, R16, R6, 0xf6, !PT ;  /* 0x0000001013157212 */ /* 0x000fe200078ef606 */
[----:B------:R-:W-:Y:S01]  /*1090*/  VIADD R35, R225, 0x38 ;  /* 0x00000038e1237836 */ /* 0x000fe20000000000 */
[----:B------:R-:W-:Y:S01]  /*10a0*/  LOP3.LUT R14, R5, R6, RZ, 0x3c, !PT ;  /* 0x00000006050e7212 */ /* 0x000fe200078e3cff */
[----:B------:R-:W-:Y:S01]  /*10b0*/  IMAD.SHL.U32 R5, R23, 0x40, RZ ;  /* 0x0000004017057824 */ /* 0x000fe200078e00ff */
[----:B------:R-:W-:Y:S01]  /*10c0*/  SHF.R.S32.HI R6, RZ, 0x1f, R23 ;  /* 0x0000001fff067819 */ /* 0x000fe20000011417 */
[----:B------:R-:W-:Y:S01]  /*10d0*/  VIADD R34, R225, 0x40 ;  /* 0x00000040e1227836 */ /* 0x000fe20000000000 */
[--C-:B------:R-:W-:Y:S01]  /*10e0*/  LOP3.LUT R7, R0, 0x38, R201.reuse, 0xf8, !PT ;  /* 0x0000003800077812 */ /* 0x100fe200078ef8c9 */
[----:B------:R-:W-:Y:S01]  /*10f0*/  IMAD.SHL.U32 R0, R22, 0x40, RZ ;  /* 0x0000004016007824 */ /* 0x000fe200078e00ff */
[----:B------:R-:W-:Y:S01]  /*1100*/  LEA.HI R6, R6, R23, RZ, 0x3 ;  /* 0x0000001706067211 */ /* 0x000fe200078f18ff */
[----:B0-----:R-:W-:Y:S01]  /*1110*/  VIADD R23, R18, 0xc0 ;  /* 0x000000c012177836 */ /* 0x001fe20000000000 */
[----:B------:R-:W-:Y:S01]  /*1120*/  LOP3.LUT R28, R5, 0x1c0, RZ, 0xc0, !PT ;  /* 0x000001c0051c7812 */ /* 0x000fe200078ec0ff */
[C---:B------:R-:W-:Y:S01]  /*1130*/  VIADD R33, R225.reuse, 0x48 ;  /* 0x00000048e1217836 */ /* 0x040fe20000000000 */
[----:B------:R-:W-:Y:S01]  /*1140*/  LOP3.LUT R22, R0, 0x1c0, RZ, 0xc0, !PT ;  /* 0x000001c000167812 */ /* 0x000fe200078ec0ff */
[----:B------:R-:W-:Y:S01]  /*1150*/  IMAD.SHL.U32 R6, R6, 0x40, RZ ;  /* 0x0000004006067824 */ /* 0x000fe200078e00ff */
[----:B------:R-:W-:Y:S01]  /*1160*/  LEA.HI R2, R2, R203, RZ, 0x6 ;  /* 0x000000cb02027211 */ /* 0x000fe200078f30ff */
[C---:B------:R-:W-:Y:S01]  /*1170*/  VIADD R32, R225.reuse, 0x50 ;  /* 0x00000050e1207836 */ /* 0x040fe20000000000 */
[----:B------:R-:W-:Y:S01]  /*1180*/  SHF.R.U32.HI R30, RZ, 0x3, R22 ;  /* 0x00000003ff1e7819 */ /* 0x000fe20000011616 */
[----:B------:R-:W-:Y:S01]  /*1190*/  STL [R1+0x60], R22 ;  /* 0x0000601601007387 */ /* 0x000fe20000100800 */
[----:B------:R-:W-:Y:S01]  /*11a0*/  LOP3.LUT R0, R22, 0x38, R201, 0xf8, !PT ;  /* 0x0000003816007812 */ /* 0x000fe200078ef8c9 */
[----:B------:R-:W-:Y:S01]  /*11b0*/  IMAD.SHL.U32 R2, R2, 0x80, RZ ;  /* 0x0000008002027824 */ /* 0x000fe200078e00ff */
[----:B------:R-:W-:Y:S01]  /*11c0*/  SHF.R.U32.HI R16, RZ, 0x3, R28 ;  /* 0x00000003ff107819 */ /* 0x000fe2000001161c */
[----:B------:R-:W-:Y:S01]  /*11d0*/  STL [R1+0x6c], R29 ;  /* 0x00006c1d01007387 */ /* 0x000fe20000100800 */
[----:B------:R-:W-:Y:S01]  /*11e0*/  LOP3.LUT R8, R6, 0xfffffe00, RZ, 0xc0, !PT ;  /* 0xfffffe0006087812 */ /* 0x000fe200078ec0ff */
[----:B------:R-:W-:Y:S01]  /*11f0*/  VIADD R31, R225, 0x58 ;  /* 0x00000058e11f7836 */ /* 0x000fe20000000000 */
[----:B------:R-:W-:Y:S01]  /*1200*/  LOP3.LUT R5, R0, R30, RZ, 0x3c, !PT ;  /* 0x0000001e00057212 */ /* 0x000fe200078e3cff */
[----:B------:R-:W-:Y:S01]  /*1210*/  STL [R1+0x5c], R28 ;  /* 0x00005c1c01007387 */ /* 0x000fe20000100800 */
[----:B------:R-:W-:Y:S01]  /*1220*/  IMAD.U32 R0, RZ, RZ, UR4 ;  /* 0x00000004ff007e24 */ /* 0x000fe2000f8e00ff */
[----:B------:R-:W-:Y:S01]  /*1230*/  LOP3.LUT R12, R7, R12, RZ, 0x3c, !PT ;  /* 0x0000000c070c7212 */ /* 0x000fe200078e3cff */
[----:B------:R-:W-:Y:S01]  /*1240*/  VIADD R24, R225, 0x78 ;  /* 0x00000078e1187836 */ /* 0x000fe20000000000 */
[----:B------:R-:W-:Y:S01]  /*1250*/  STL [R1+0xcc], R30 ;  /* 0x0000cc1e01007387 */ /* 0x000fe20000100800 */
[----:B------:R-:W-:-:S02]  /*1260*/  LOP3.LUT R2, R2, 0xffffe000, RZ, 0xc0, !PT ;  /* 0xffffe00002027812 */ /* 0x000fc400078ec0ff */
[----:B------:R-:W-:Y:S01]  /*1270*/  LOP3.LUT R7, R28, 0x38, R201, 0xf8, !PT ;  /* 0x000000381c077812 */ /* 0x000fe200078ef8c9 */
[----:B------:R-:W-:Y:S01]  /*1280*/  STL [R1+0xc8], R16 ;  /* 0x0000c81001007387 */ /* 0x000fe20000100800 */
[----:B------:R-:W-:Y:S01]  /*1290*/  IADD3 R11, R12, R2, R11 ;  /* 0x000000020c0b7210 */ /* 0x000fe20007ffe00b */
[----:B------:R-:W-:Y:S01]  /*12a0*/  VIADD R12, R204, 0x20 ;  /* 0x00000020cc0c7836 */ /* 0x000fe20000000000 */
[----:B------:R-:W-:Y:S01]  /*12b0*/  LOP3.LUT R7, R7, R16, RZ, 0x3c, !PT ;  /* 0x0000001007077212 */ /* 0x000fe200078e3cff */
[----:B------:R-:W-:Y:S01]  /*12c0*/  STL [R1+0x68], R8 ;  /* 0x0000680801007387 */ /* 0x000fe20000100800 */
[-C--:B------:R-:W-:Y:S02]  /*12d0*/  IADD3 R9, R14, R2.reuse, R19 ;  /* 0x000000020e097210 */ /* 0x080fe40007ffe013 */
[----:B------:R-:W-:Y:S01]  /*12e0*/  SHF.R.S32.HI R14, RZ, 0x1f, R23 ;  /* 0x0000001fff0e7819 */ /* 0x000fe20000011417 */
[----:B------:R-:W-:Y:S01]  /*12f0*/  STL [R1+0xd0], R4 ;  /* 0x0000d00401007387 */ /* 0x000fe20000100800 */
[----:B------:R-:W-:-:S02]  /*1300*/  IADD3 R5, R5, R2, R29 ;  /* 0x0000000205057210 */ /* 0x000fc40007ffe01d */
[----:B------:R-:W-:Y:S01]  /*1310*/  IADD3 R7, R7, R2, R8 ;  /* 0x0000000207077210 */ /* 0x000fe20007ffe008 */
[----:B------:R-:W-:Y:S01]  /*1320*/  STL [R1+0x8c], RZ ;  /* 0x00008cff01007387 */ /* 0x000fe20000100800 */
[----:B------:R-:W-:Y:S01]  /*1330*/  VIADD R2, R17, 0x10400 ;  /* 0x0001040011027836 */ /* 0x000fe20000000000 */
[----:B------:R-:W-:Y:S02]  /*1340*/  SHF.R.S32.HI R42, RZ, 0x1f, R41 ;  /* 0x0000001fff2a7819 */ /* 0x000fe40000011429 */
[----:B------:R0:W-:Y:S01]  /*1350*/  STL [R1+0x64], R0 ;  /* 0x0000640001007387 */ /* 0x0001e20000100800 */
[----:B------:R-:W-:Y:S01]  /*1360*/  SHF.R.S32.HI R41, RZ, 0x1f, R40 ;  /* 0x0000001fff297819 */ /* 0x000fe20000011428 */
[----:B------:R-:W-:Y:S01]  /*1370*/  IMAD R10, R15, 0x2, R2 ;  /* 0x000000020f0a7824 */ /* 0x000fe200078e0202 */
[----:B------:R-:W-:Y:S01]  /*1380*/  SHF.R.S32.HI R40, RZ, 0x1f, R39 ;  /* 0x0000001fff287819 */ /* 0x000fe20000011427 */
[----:B------:R-:W-:Y:S01]  /*1390*/  STL [R1+0x4c], RZ ;  /* 0x00004cff01007387 */ /* 0x000fe20000100800 */
[----:B------:R-:W-:Y:S01]  /*13a0*/  SHF.R.S32.HI R39, RZ, 0x1f, R38 ;  /* 0x0000001fff277819 */ /* 0x000fe20000011426 */
[----:B------:R-:W-:Y:S01]  /*13b0*/  VIADD R15, R225, 0x98 ;  /* 0x00000098e10f7836 */ /* 0x000fe20000000000 */
[----:B------:R-:W-:Y:S01]  /*13c0*/  SHF.R.S32.HI R38, RZ, 0x1f, R37 ;  /* 0x0000001fff267819 */ /* 0x000fe20000011425 */
[----:B------:R1:W-:Y:S01]  /*13d0*/  STL [R1+0x30], R12 ;  /* 0x0000300c01007387 */ /* 0x0003e20000100800 */
[----:B------:R-:W-:-:S02]  /*13e0*/  SHF.R.S32.HI R37, RZ, 0x1f, R36 ;  /* 0x0000001fff257819 */ /* 0x000fc40000011424 */
[----:B0-----:R-:W-:Y:S01]  /*13f0*/  LOP3.LUT R0, R22, 0x38, R18, 0xf8, !PT ;  /* 0x0000003816007812 */ /* 0x001fe200078ef812 */
[----:B------:R-:W-:Y:S01]  /*1400*/  VIADD R22, R18, 0x80 ;  /* 0x0000008012167836 */ /* 0x000fe20000000000 */
[----:B------:R-:W-:Y:S01]  /*1410*/  STL [R1+0x48], R3 ;  /* 0x0000480301007387 */ /* 0x000fe20000100800 */
[----:B------:R-:W-:Y:S02]  /*1420*/  SHF.R.S32.HI R36, RZ, 0x1f, R35 ;  /* 0x0000001fff247819 */ /* 0x000fe40000011423 */
[----:B------:R-:W-:Y:S01]  /*1430*/  LOP3.LUT R6, R29, R0, R30, 0xf6, !PT ;  /* 0x000000001d067212 */ /* 0x000fe200078ef61e */
[C---:B------:R-:W-:Y:S01]  /*1440*/  VIADD R30, R225.reuse, 0x60 ;  /* 0x00000060e11e7836 */ /* 0x040fe20000000000 */
[----:B------:R-:W-:Y:S01]  /*1450*/  LOP3.LUT R0, R28, 0x38, R18, 0xf8, !PT ;  /* 0x000000381c007812 */ /* 0x000fe200078ef812 */
[----:B------:R-:W-:Y:S01]  /*1460*/  VIADD R29, R225, 0x68 ;  /* 0x00000068e11d7836 */ /* 0x000fe20000000000 */
[----:B------:R-:W-:Y:S01]  /*1470*/  SHF.R.S32.HI R28, RZ, 0x1f, R22 ;  /* 0x0000001fff1c7819 */ /* 0x000fe20000011416 */
[----:B------:R-:W-:Y:S01]  /*1480*/  STL [R1+0x7c], R6 ;  /* 0x00007c0601007387 */ /* 0x000fe20000100800 */
[----:B-1----:R-:W-:-:S02]  /*1490*/  SHF.R.S32.HI R12, RZ, 0x1f, R12 ;  /* 0x0000001fff0c7819 */ /* 0x002fc4000001140c */
[----:B------:R-:W-:Y:S01]  /*14a0*/  SHF.R.S32.HI R35, RZ, 0x1f, R34 ;  /* 0x0000001fff237819 */ /* 0x000fe20000011422 */
[----:B------:R0:W-:Y:S01]  /*14b0*/  STL [R1+0x4], R28 ;  /* 0x0000041c01007387 */ /* 0x0001e20000100800 */
[----:B------:R-:W-:Y:S02]  /*14c0*/  SHF.R.S32.HI R34, RZ, 0x1f, R33 ;  /* 0x0000001fff227819 */ /* 0x000fe40000011421 */
[----:B------:R-:W-:Y:S01]  /*14d0*/  SHF.R.S32.HI R33, RZ, 0x1f, R32 ;  /* 0x0000001fff217819 */ /* 0x000fe20000011420 */
[----:B------:R1:W-:Y:S01]  /*14e0*/  STL [R1], R14 ;  /* 0x0000000e01007387 */ /* 0x0003e20000100800 */
[----:B------:R-:W-:Y:S02]  /*14f0*/  SHF.R.S32.HI R32, RZ, 0x1f, R31 ;  /* 0x0000001fff207819 */ /* 0x000fe4000001141f */
[----:B------:R-:W-:Y:S01]  /*1500*/  SHF.R.S32.HI R31, RZ, 0x1f, R30 ;  /* 0x0000001fff1f7819 */ /* 0x000fe2000001141e */
[----:B------:R2:W-:Y:S01]  /*1510*/  STL [R1+0x9c], R12 ;  /* 0x00009c0c01007387 */ /* 0x0005e20000100800 */
[----:B------:R-:W-:Y:S01]  /*1520*/  SHF.R.S32.HI R30, RZ, 0x1f, R29 ;  /* 0x0000001fff1e7819 */ /* 0x000fe2000001141d */
[----:B0-----:R-:W-:Y:S01]  /*1530*/  VIADD R28, R225, 0x70 ;  /* 0x00000070e11c7836 */ /* 0x001fe20000000000 */
[----:B------:R-:W-:-:S02]  /*1540*/  SHF.R.S32.HI R19, RZ, 0x1f, R18 ;  /* 0x0000001fff137819 */ /* 0x000fc40000011412 */
[----:B-1----:R-:W-:Y:S01]  /*1550*/  SHF.R.S32.HI R14, RZ, 0x1f, R20 ;  /* 0x0000001fff0e7819 */ /* 0x002fe20000011414 */
[----:B------:R-:W-:Y:S01]  /*1560*/  VIADD R20, R225, 0x88 ;  /* 0x00000088e1147836 */ /* 0x000fe20000000000 */
[----:B------:R-:W-:Y:S02]  /*1570*/  SHF.R.S32.HI R29, RZ, 0x1f, R28 ;  /* 0x0000001fff1d7819 */ /* 0x000fe4000001141c */
[----:B--2---:R-:W-:Y:S01]  /*1580*/  SHF.R.S32.HI R12, RZ, 0x1f, R3 ;  /* 0x0000001fff0c7819 */ /* 0x004fe20000011403 */
[----:B------:R0:W-:Y:S01]  /*1590*/  STL [R1+0x98], R14 ;  /* 0x0000980e01007387 */ /* 0x0001e20000100800 */
[----:B------:R-:W-:Y:S01]  /*15a0*/  LOP3.LUT R3, R8, R0, R16, 0xf6, !PT ;  /* 0x0000000008037212 */ /* 0x000fe200078ef610 */
[----:B------:R-:W-:Y:S01]  /*15b0*/  IMAD R0, R21, 0x2, R2 ;  /* 0x0000000215007824 */ /* 0x000fe200078e0202 */
[----:B------:R-:W-:Y:S01]  /*15c0*/  SHF.R.S32.HI R28, RZ, 0x1f, R24 ;  /* 0x0000001fff1c7819 */ /* 0x000fe20000011418 */
[----:B------:R1:W-:Y:S01]  /*15d0*/  STL [R1+0x94], R12 ;  /* 0x0000940c01007387 */ /* 0x0003e20000100800 */
[----:B------:R-:W-:-:S02]  /*15e0*/  VIADD R21, R225, 0x80 ;  /* 0x00000080e1157836 */ /* 0x000fc40000000000 */
[--C-:B------:R-:W-:Y:S01]  /*15f0*/  IMAD R8, R3, 0x2, R2.reuse ;  /* 0x0000000203087824 */ /* 0x100fe200078e0202 */
[----:B------:R2:W-:Y:S01]  /*1600*/  STL [R1+0xb4], R10 ;  /* 0x0000b40a01007387 */ /* 0x0005e20000100800 */
[----:B------:R-:W-:Y:S01]  /*1610*/  IMAD R3, R5, 0x2, R2 ;  /* 0x0000000205037824 */ /* 0x000fe200078e0202 */
[----:B------:R-:W-:Y:S01]  /*1620*/  SHF.R.S32.HI R24, RZ, 0x1f, R21 ;  /* 0x0000001fff187819 */ /* 0x000fe20000011415 */
[C---:B------:R-:W-:Y:S01]  /*1630*/  VIADD R16, R225.reuse, 0x90 ;  /* 0x00000090e1107836 */ /* 0x040fe20000000000 */
[----:B------:R3:W-:Y:S01]  /*1640*/  STL [R1+0xac], R0 ;  /* 0x0000ac0001007387 */ /* 0x0007e20000100800 */
[----:B0-----:R-:W-:Y:S01]  /*1650*/  VIADD R14, R225, 0xa0 ;  /* 0x000000a0e10e7836 */ /* 0x001fe20000000000 */
[----:B------:R-:W-:Y:S01]  /*1660*/  SHF.R.S32.HI R21, RZ, 0x1f, R20 ;  /* 0x0000001fff157819 */ /* 0x000fe20000011414 */
[----:B------:R-:W-:Y:S01]  /*1670*/  IMAD R5, R11, 0x2, R2 ;  /* 0x000000020b057824 */ /* 0x000fe200078e0202 */
[----:B------:R0:W-:Y:S01]  /*1680*/  STL [R1+0xbc], R8 ;  /* 0x0000bc0801007387 */ /* 0x0001e20000100800 */
[C---:B-1----:R-:W-:Y:S01]  /*1690*/  VIADD R12, R225.reuse, 0xa8 ;  /* 0x000000a8e10c7836 */ /* 0x042fe20000000000 */
[----:B------:R-:W-:Y:S01]  /*16a0*/  SHF.R.S32.HI R20, RZ, 0x1f, R16 ;  /* 0x0000001fff147819 */ /* 0x000fe20000011410 */
[C---:B------:R-:W-:Y:S01]  /*16b0*/  VIADD R11, R225.reuse, 0xb0 ;  /* 0x000000b0e10b7836 */ /* 0x040fe20000000000 */
[----:B------:R1:W-:Y:S01]  /*16c0*/  STL [R1+0xc0], R3 ;  /* 0x0000c00301007387 */ /* 0x0003e20000100800 */
[----:B--2---:R-:W-:Y:S01]  /*16d0*/  VIADD R10, R225, 0xb8 ;  /* 0x000000b8e10a7836 */ /* 0x004fe20000000000 */
[----:B------:R-:W-:Y:S01]  /*16e0*/  SHF.R.S32.HI R16, RZ, 0x1f, R15 ;  /* 0x0000001fff107819 */ /* 0x000fe2000001140f */
[----:B---3--:R-:W-:Y:S01]  /*16f0*/  IMAD R0, R7, 0x2, R2 ;  /* 0x0000000207007824 */ /* 0x008fe200078e0202 */
[----:B------:R-:W-:Y:S01]  /*1700*/  SHF.R.S32.HI R15, RZ, 0x1f, R14 ;  /* 0x0000001fff0f7819 */ /* 0x000fe2000001140e */
[C---:B------:R-:W-:Y:S01]  /*1710*/  VIADD R7, R225.reuse, 0xd0 ;  /* 0x000000d0e1077836 */ /* 0x040fe20000000000 */
[----:B------:R-:W-:Y:S01]  /*1720*/  SHF.R.S32.HI R14, RZ, 0x1f, R12 ;  /* 0x0000001fff0e7819 */ /* 0x000fe2000001140c */
[----:B0-----:R-:W-:Y:S01]  /*1730*/  VIADD R8, R225, 0xc8 ;  /* 0x000000c8e1087836 */ /* 0x001fe20000000000 */
[----:B------:R0:W-:Y:S01]  /*1740*/  STL [R1+0xb8], R0 ;  /* 0x0000b80001007387 */ /* 0x0001e20000100800 */
[----:B------:R-:W-:Y:S01]  /*1750*/  SHF.R.S32.HI R12, RZ, 0x1f, R11 ;  /* 0x0000001fff0c7819 */ /* 0x000fe2000001140b */
[----:B-1----:R-:W-:Y:S01]  /*1760*/  IMAD R3, R9, 0x2, R2 ;  /* 0x0000000209037824 */ /* 0x002fe200078e0202 */
[----:B------:R-:W-:Y:S01]  /*1770*/  SHF.R.S32.HI R11, RZ, 0x1f, R10 ;  /* 0x0000001fff0b7819 */ /* 0x000fe2000001140a */
[C---:B------:R-:W-:Y:S01]  /*1780*/  VIADD R9, R225.reuse, 0xc0 ;  /* 0x000000c0e1097836 */ /* 0x040fe20000000000 */
[----:B------:R1:W-:Y:S04]  /*1790*/  STL [R1+0xb0], R5 ;  /* 0x0000b00501007387 */ /* 0x0003e80000100800 */
[----:B------:R2:W-:Y:S01]  /*17a0*/  STL [R1+0xa8], R3 ;  /* 0x0000a80301007387 */ /* 0x0005e20000100800 */
[----:B0-----:R-:W-:Y:S01]  /*17b0*/  IMAD R0, R6, 0x2, R2 ;  /* 0x0000000206007824 */ /* 0x001fe200078e0202 */
[----:B------:R-:W-:Y:S01]  /*17c0*/  SHF.R.S32.HI R2, RZ, 0x3, R201 ;  /* 0x00000003ff027819 */ /* 0x000fe200000114c9 */
[----:B------:R-:W-:Y:S01]  /*17d0*/  VIADD R6, R225, 0xd8 ;  /* 0x000000d8e1067836 */ /* 0x000fe20000000000 */
[----:B------:R-:W-:-:S02]  /*17e0*/  SHF.R.S32.HI R10, RZ, 0x1f, R9 ;  /* 0x0000001fff0a7819 */ /* 0x000fc40000011409 */
[----:B------:R0:W-:Y:S01]  /*17f0*/  STL [R1+0x70], R0 ;  /* 0x0000700001007387 */ /* 0x0001e20000100800 */
[C---:B-1----:R-:W-:Y:S01]  /*1800*/  VIADD R5, R225.reuse, 0xe0 ;  /* 0x000000e0e1057836 */ /* 0x042fe20000000000 */
[----:B------:R-:W-:Y:S02]  /*1810*/  SHF.R.S32.HI R9, RZ, 0x1f, R8 ;  /* 0x0000001fff097819 */ /* 0x000fe40000011408 */
[----:B------:R1:W-:Y:S01]  /*1820*/  STL [R1+0xa0], R2 ;  /* 0x0000a00201007387 */ /* 0x0003e20000100800 */
[C---:B--2---:R-:W-:Y:S01]  /*1830*/  VIADD R3, R225.reuse, 0xe8 ;  /* 0x000000e8e1037836 */ /* 0x044fe20000000000 */
[----:B------:R-:W-:Y:S02]  /*1840*/  SHF.R.S32.HI R8, RZ, 0x1f, R7 ;  /* 0x0000001fff087819 */ /* 0x000fe40000011407 */
[----:B------:R-:W-:Y:S02]  /*1850*/  SHF.R.S32.HI R7, RZ, 0x1f, R6 ;  /* 0x0000001fff077819 */ /* 0x000fe40000011406 */
[----:B0-----:R-:W-:Y:S01]  /*1860*/  SHF.R.S32.HI R0, RZ, 0x1f, R225 ;  /* 0x0000001fff007819 */ /* 0x001fe200000114e1 */
[C---:B------:R-:W-:Y:S01]  /*1870*/  VIADD R0, R225.reuse, 0xf8 ;  /* 0x000000f8e1007836 */ /* 0x040fe20000000000 */
[----:B------:R-:W-:Y:S01]  /*1880*/  SHF.R.S32.HI R6, RZ, 0x1f, R5 ;  /* 0x0000001fff067819 */ /* 0x000fe20000011405 */
[----:B-1----:R-:W-:Y:S01]  /*1890*/  VIADD R2, R225, 0xf0 ;  /* 0x000000f0e1027836 */ /* 0x002fe20000000000 */
[----:B------:R-:W-:-:S02]  /*18a0*/  SHF.R.S32.HI R5, RZ, 0x1f, R3 ;  /* 0x0000001fff057819 */ /* 0x000fc40000011403 */
[----:B------:R-:W-:Y:S02]  /*18b0*/  LOP3.LUT R201, R201, 0xfffffff8, RZ, 0xc0, !PT ;  /* 0xfffffff8c9c97812 */ /* 0x000fe400078ec0ff */
[----:B------:R-:W-:Y:S02]  /*18c0*/  SHF.R.S32.HI R3, RZ, 0x1f, R2 ;  /* 0x0000001fff037819 */ /* 0x000fe40000011402 */
[----:B------:R-:W-:Y:S01]  /*18d0*/  SHF.R.S32.HI R2, RZ, 0x1f, R0 ;  /* 0x0000001fff027819 */ /* 0x000fe20000011400 */
[----:B------:R-:W-:Y:S01]  /*18e0*/  IMAD R0, R13, 0x8, R4 ;  /* 0x000000080d007824 */ /* 0x000fe200078e0204 */
[----:B------:R-:W-:-:S04]  /*18f0*/  SHF.R.S32.HI R224, RZ, 0x1f, R201 ;  /* 0x0000001fffe07819 */ /* 0x000fc800000114c9 */
[----:B------:R0:W-:Y:S03]  /*1900*/  STL [R1+0x74], R0 ;  /* 0x0000740001007387 */ /* 0x0001e60000100800 */
.L_x_1847:
[----:B------:R-:W-:Y:S01]  /*1910*/  ULDC.64 UR4, c[0x0][0xa28] ;  /* 0x00028a0000047ab9 */ /* 0x000fe20000000a00 */
[----:B01---5:R-:W1:Y:S01]  /*1920*/  LDC.64 R4, c[0x0][0xa08] ;  /* 0x00028200ff047b82 */ /* 0x023e620000000a00 */
[----:B------:R-:W-:Y:S01]  /*1930*/  ISETP.NE.U32.AND P0, PT, RZ, UR4, PT ;  /* 0x00000004ff007c0c */ /* 0x000fe2000bf05070 */
[----:B------:R-:W-:Y:S01]  /*1940*/  IMAD.MOV.U32 R28, RZ, RZ, RZ ;  /* 0x000000ffff1c7224 */ /* 0x000fe200078e00ff */
[----:B------:R-:W-:Y:S01]  /*1950*/  ULDC.64 UR6, c[0x0][0xa20] ;  /* 0x0002880000067ab9 */ /* 0x000fe20000000a00 */
[----:B--2---:R-:W-:Y:S01]  /*1960*/  IMAD.MOV.U32 R8, RZ, RZ, RZ ;  /* 0x000000ffff087224 */ /* 0x004fe200078e00ff */
[----:B------:R-:W-:Y:S01]  /*1970*/  ISETP.NE.AND.EX P0, PT, RZ, UR5, PT, P0 ;  /* 0x00000005ff007c0c */ /* 0x000fe2000bf05300 */
[----:B------:R-:W-:Y:S02]  /*1980*/  ULDC.64 UR4, c[0x0][0xa18] ;  /* 0x0002860000047ab9 */ /* 0x000fe40000000a00 */
[----:B------:R-:W-:-:S04]  /*1990*/  ISETP.NE.U32.AND P1, PT, RZ, UR4, PT ;  /* 0x00000004ff007c0c */ /* 0x000fc8000bf25070 */
[----:B------:R-:W-:Y:S01]  /*19a0*/  ISETP.NE.AND.EX P1, PT, RZ, UR5, PT, P1 ;  /* 0x00000005ff007c0c */ /* 0x000fe2000bf25310 */
[----:B------:R-:W-:Y:S02]  /*19b0*/  ULDC.64 UR4, c[0x0][0xa08] ;  /* 0x0002820000047ab9 */ /* 0x000fe40000000a00 */
[----:B------:R-:W-:-:S03]  /*19c0*/  ISETP.NE.U32.AND P3, PT, RZ, UR4, PT ;  /* 0x00000004ff007c0c */ /* 0x000fc6000bf65070 */
[----:B------:R-:W2:Y:S01]  /*19d0*/  @P0 LDC.64 R6, c[0x0][0xa28] ;  /* 0x00028a00ff060b82 */ /* 0x000ea20000000a00 */
[----:B------:R-:W-:Y:S01]  /*19e0*/  ISETP.NE.AND.EX P3, PT, RZ, UR5, PT, P3 ;  /* 0x00000005ff007c0c */ /* 0x000fe2000bf65330 */
[----:B-1----:R-:W-:-:S06]  /*19f0*/  IMAD.WIDE R4, R27, 0x4, R4 ;  /* 0x000000041b047825 */ /* 0x002fcc00078e0204 */
[----:B---3--:R-:W1:Y:S06]  /*1a00*/  @P1 LDC.64 R2, c[0x0][0xa18] ;  /* 0x00028600ff021b82 */ /* 0x008e6c0000000a00 */
[----:B------:R-:W5:Y:S01]  /*1a10*/  @P3 LDG.E R28, desc[UR60][R4.64] ;  /* 0x0000003c041c3981 */ /* 0x000f62000c1e1900 */
[----:B------:R-:W-:Y:S02]  /*1a20*/  ULDC UR4, c[0x0][0x288] ;  /* 0x0000a20000047ab9 */ /* 0x000fe40000000800 */
[----:B------:R-:W-:Y:S01]  /*1a30*/  IMAD.U32 R219, RZ, RZ, UR4 ;  /* 0x00000004ffdb7e24 */ /* 0x000fe2000f8e00ff */
[----:B------:R3:W-:Y:S01]  /*1a40*/  STL [R1+0x88], R27 ;  /* 0x0000881b01007387 */ /* 0x0007e20000100800 */
[----:B------:R-:W-:-:S02]  /*1a50*/  ULDC.64 UR4, c[0x0][0x418] ;  /* 0x0001060000047ab9 */ /* 0x000fc40000000a00 */
[----:B------:R-:W-:Y:S01]  /*1a60*/  UISETP.NE.U32.AND UP0, UPT, UR4, URZ, UPT ;  /* 0x0000003f0400728c */ /* 0x000fe2000bf05070 */
[----:B--2---:R-:W-:-:S03]  /*1a70*/  @P0 IMAD.WIDE R6, R27, 0x4, R6 ;  /* 0x000000041b060825 */ /* 0x004fc600078e0206 */
[----:B------:R-:W-:Y:S01]  /*1a80*/  UISETP.NE.AND.EX UP0, UPT, UR5, URZ, UPT, UP0 ;  /* 0x0000003f0500728c */ /* 0x000fe2000bf05300 */
[----:B------:R-:W-:Y:S01]  /*1a90*/  ULDC UR4, c[0x0][0x424] ;  /* 0x0001090000047ab9 */ /* 0x000fe20000000800 */
[----:B------:R-:W-:Y:S01]  /*1aa0*/  ISETP.NE.U32.AND P2, PT, RZ, UR6, PT ;  /* 0x00000006ff007c0c */ /* 0x000fe2000bf45070 */
[----:B------:R2:W5:Y:S01]  /*1ab0*/  @P0 LDG.E R8, desc[UR60][R6.64] ;  /* 0x0000003c06080981 */ /* 0x000562000c1e1900 */
[----:B------:R-:W-:Y:S01]  /*1ac0*/  USEL UR4, UR4, 0x1, UP0 ;  /* 0x0000000104047887 */ /* 0x000fe20008000000 */
[----:B-1----:R-:W-:Y:S01]  /*1ad0*/  @P1 IMAD.WIDE R2, R27, 0x4, R2 ;  /* 0x000000041b021825 */ /* 0x002fe200078e0202 */
[----:B------:R-:W-:Y:S01]  /*1ae0*/  ULDC UR5, c[0x0][0x2f0] ;  /* 0x0000bc0000057ab9 */ /* 0x000fe20000000800 */
[C---:B0-----:R-:W-:Y:S01]  /*1af0*/  LOP3.LUT R0, R26.reuse, 0xff0000, RZ, 0xc0, !PT ;  /* 0x00ff00001a007812 */ /* 0x041fe200078ec0ff */
[----:B------:R-:W-:Y:S02]  /*1b00*/  UIMAD UR4, UR4, UR5, URZ ;  /* 0x00000005040472a4 */ /* 0x000fe4000f8e023f */
[----:B------:R0:W5:Y:S01]  /*1b10*/  @P1 LDG.E R219, desc[UR60][R2.64] ;  /* 0x0000003c02db1981 */ /* 0x000162000c1e1900 */
[----:B--2---:R-:W-:Y:S01]  /*1b20*/  LOP3.LUT R6, R26, 0xff000000, RZ, 0xc0, !PT ;  /* 0xff0000001a067812 */ /* 0x004fe200078ec0ff */
[----:B------:R-:W-:Y:S01]  /*1b30*/  ULDC UR5, c[0x0][0x348] ;  /* 0x0000d20000057ab9 */ /* 0x000fe20000000800 */
[----:B------:R-:W-:-:S02]  /*1b40*/  ISETP.NE.AND.EX P2, PT, RZ, UR7, PT, P2 ;  /* 0x00000007ff007c0c */ /* 0x000fc4000bf45320 */
[----:B------:R-:W-:Y:S02]  /*1b50*/  LOP3.LUT R226, R26, 0xffff, RZ, 0xc0, !PT ;  /* 0x0000ffff1ae27812 */ /* 0x000fe400078ec0ff */
[----:B0-----:R-:W-:-:S04]  /*1b60*/  SHF.R.U32.HI R3, RZ, 0x8, R6 ;  /* 0x00000008ff037819 */ /* 0x001fc80000011606 */
[----:B----4-:R-:W-:Y:S01]  /*1b70*/  LEA.HI R11, R0, R3, RZ, 0x10 ;  /* 0x00000003000b7211 */ /* 0x010fe200078f80ff */
[----:B---3--:R-:W-:Y:S06]  /*1b80*/  @P1 BRA `(.L_x_1538) ;  /* 0x0000000000241947 */ /* 0x008fec0003800000 */
[----:B------:R-:W-:Y:S02]  /*1b90*/  ULDC.64 UR6, c[0x0][0xa00] ;  /* 0x0002800000067ab9 */ /* 0x000fe40000000a00 */
[----:B------:R-:W-:-:S04]  /*1ba0*/  ISETP.NE.U32.AND P0, PT, RZ, UR6, PT ;  /* 0x00000006ff007c0c */ /* 0x000fc8000bf05070 */
[----:B------:R-:W-:-:S13]  /*1bb0*/  ISETP.NE.AND.EX P0, PT, RZ, UR7, PT, P0 ;  /* 0x00000007ff007c0c */ /* 0x000fda000bf05300 */
[----:B------:R-:W-:Y:S05]  /*1bc0*/  @!P0 BRA `(.L_x_1538) ;  /* 0x0000000000148947 */ /* 0x000fea0003800000 */
[----:B------:R-:W0:Y:S02]  /*1bd0*/  LDC.64 R2, c[0x0][0xa00] ;  /* 0x00028000ff027b82 */ /* 0x000e240000000a00 */
[----:B0-----:R-:W-:-:S05]  /*1be0*/  IMAD.WIDE R2, R27, 0x4, R2 ;  /* 0x000000041b027825 */ /* 0x001fca00078e0202 */
[----:B-----5:R-:W2:Y:S04]  /*1bf0*/  LDG.E R219, desc[UR60][R2.64] ;  /* 0x0000003c02db7981 */ /* 0x020ea8000c1e1900 */
[----:B------:R-:W2:Y:S02]  /*1c00*/  LDG.E R0, desc[UR60][R2.64+0x4] ;  /* 0x0000043c02007981 */ /* 0x000ea4000c1e1900 */
[----:B--2---:R-:W-:-:S07]  /*1c10*/  IMAD.IADD R219, R0, 0x1, -R219 ;  /* 0x0000000100db7824 */ /* 0x004fce00078e0adb */
.L_x_1538:
[----:B------:R-:W-:Y:S02]  /*1c20*/  IMAD.U32 R2, RZ, RZ, UR5 ;  /* 0x00000005ff027e24 */ /* 0x000fe4000f8e00ff */
[----:B------:R-:W-:Y:S01]  /*1c30*/  IMAD.U32 R29, RZ, RZ, UR4 ;  /* 0x00000004ff1d7e24 */ /* 0x000fe2000f8e00ff */
[----:B------:R-:W-:Y:S06]  /*1c40*/  @!P2 BRA `(.L_x_1539) ;  /* 0x000000000010a947 */ /* 0x000fec0003800000 */
[----:B------:R-:W0:Y:S02]  /*1c50*/  LDC.64 R4, c[0x0][0xa20] ;  /* 0x00028800ff047b82 */ /* 0x000e240000000a00 */
[----:B0-----:R-:W-:-:S05]  /*1c60*/  IMAD.WIDE R4, R27, 0x4, R4 ;  /* 0x000000041b047825 */ /* 0x001fca00078e0204 */
[----:B------:R0:W5:Y:S01]  /*1c70*/  LDG.E R29, desc[UR60][R4.64] ;  /* 0x0000003c041d7981 */ /* 0x000162000c1e1900 */
[----:B------:R-:W-:Y:S05]  /*1c80*/  BRA `(.L_x_1540) ;  /* 0x0000000000107947 */ /* 0x000fea0003800000 */
.L_x_1539:
[----:B------:R-:W-:Y:S05]  /*1c90*/  @!P3 BRA `(.L_x_1540) ;  /* 0x00000000000cb947 */ /* 0x000fea0003800000 */
[----:B------:R-:W2:Y:S04]  /*1ca0*/  LDG.E R0, desc[UR60][R4.64] ;  /* 0x0000003c04007981 */ /* 0x000ea8000c1e1900 */
[----:B------:R-:W2:Y:S02]  /*1cb0*/  LDG.E R29, desc[UR60][R4.64+0x4] ;  /* 0x0000043c041d7981 */ /* 0x000ea4000c1e1900 */
[----:B--2---:R-:W-:-:S07]  /*1cc0*/  IMAD.IADD R29, R29, 0x1, -R0 ;  /* 0x000000011d1d7824 */ /* 0x004fce00078e0a00 */
.L_x_1540:
[----:B------:R-:W-:Y:S01]  /*1cd0*/  ULDC.64 UR4, c[0x0][0xa10] ;  /* 0x0002840000047ab9 */ /* 0x000fe20000000a00 */
[----:B------:R-:W1:Y:S01]  /*1ce0*/  LDC R9, c[0x0][0x448] ;  /* 0x00011200ff097b82 */ /* 0x000e620000000800 */
[----:B------:R-:W-:-:S04]  /*1cf0*/  ISETP.NE.U32.AND P0, PT, RZ, UR4, PT ;  /* 0x00000004ff007c0c */ /* 0x000fc8000bf05070 */
[----:B------:R-:W-:Y:S01]  /*1d00*/  ISETP.NE.AND.EX P0, PT, RZ, UR5, PT, P0 ;  /* 0x00000005ff007c0c */ /* 0x000fe2000bf05300 */
[----:B------:R-:W-:Y:S02]  /*1d10*/  ULDC.64 UR4, c[0x0][0xa30] ;  /* 0x00028c0000047ab9 */ /* 0x000fe40000000a00 */
[----:B------:R-:W-:-:S04]  /*1d20*/  ISETP.NE.U32.AND P1, PT, RZ, UR4, PT ;  /* 0x00000004ff007c0c */ /* 0x000fc8000bf25070 */
[----:B------:R-:W-:-:S06]  /*1d30*/  ISETP.NE.AND.EX P1, PT, RZ, UR5, PT, P1 ;  /* 0x00000005ff007c0c */ /* 0x000fcc000bf25310 */
[----:B------:R-:W2:Y:S08]  /*1d40*/  @P0 LDC.64 R6, c[0x0][0xa10] ;  /* 0x00028400ff060b82 */ /* 0x000eb00000000a00 */
[----:B0-----:R-:W0:Y:S01]  /*1d50*/  @P1 LDC.64 R4, c[0x0][0xa30] ;  /* 0x00028c00ff041b82 */ /* 0x001e220000000a00 */
[----:B--2---:R-:W-:-:S05]  /*1d60*/  @P0 IMAD.WIDE R6, R27, 0x4, R6 ;  /* 0x000000041b060825 */ /* 0x004fca00078e0206 */
[----:B------:R-:W2:Y:S04]  /*1d70*/  @P0 LDG.E R0, desc[UR60][R6.64] ;  /* 0x0000003c06000981 */ /* 0x000ea8000c1e1900 */
[----:B------:R-:W2:Y:S01]  /*1d80*/  @P0 LDG.E R3, desc[UR60][R6.64+0x4] ;  /* 0x0000043c06030981 */ /* 0x000ea2000c1e1900 */
[----:B-----5:R-:W-:Y:S02]  /*1d90*/  IMAD.MOV.U32 R92, RZ, RZ, R29 ;  /* 0x000000ffff5c7224 */ /* 0x020fe400078e001d */
[----:B0-----:R-:W-:-:S05]  /*1da0*/  @P1 IMAD.WIDE R4, R27, 0x4, R4 ;  /* 0x000000041b041825 */ /* 0x001fca00078e0204 */
[----:B------:R0:W5:Y:S01]  /*1db0*/  @P1 LDG.E R92, desc[UR60][R4.64] ;  /* 0x0000003c045c1981 */ /* 0x000162000c1e1900 */
[----:B-1----:R-:W-:Y:S01]  /*1dc0*/  ISETP.NE.AND P1, PT, R9, 0x1, PT ;  /* 0x000000010900780c */ /* 0x002fe20003f25270 */
[----:B------:R-:W-:Y:S02]  /*1dd0*/  IMAD.SHL.U32 R12, R25, 0x80, RZ ;  /* 0x00000080190c7824 */ /* 0x000fe400078e00ff */
[----:B------:R-:W-:-:S03]  /*1de0*/  IMAD.IADD R13, R29, 0x1, -R8 ;  /* 0x000000011d0d7824 */ /* 0x000fc600078e0a08 */
[----:B------:R1:W-:Y:S01]  /*1df0*/  STL [R1+0x58], R12 ;  /* 0x0000580c01007387 */ /* 0x0003e20000100800 */
[----:B0-----:R-:W0:Y:S08]  /*1e00*/  LDC.64 R4, c[0x0][0x9e0] ;  /* 0x00027800ff047b82 */ /* 0x001e300000000a00 */
[----:B------:R-:W3:Y:S08]  /*1e10*/  @P1 LDC R9, c[0x0][0x44c] ;  /* 0x00011300ff091b82 */ /* 0x000ef00000000800 */
[----:B------:R-:W4:Y:S01]  /*1e20*/  @P1 LDC R10, c[0x0][0x450] ;  /* 0x00011400ff0a1b82 */ /* 0x000f220000000800 */
[----:B0-----:R-:W-:Y:S01]  /*1e30*/  ISETP.GE.AND P2, PT, R5, 0x1, PT ;  /* 0x000000010500780c */ /* 0x001fe20003f46270 */
[----:B--2---:R-:W-:-:S02]  /*1e40*/  @P0 IMAD.IADD R2, R3, 0x1, -R0 ;  /* 0x0000000103020824 */ /* 0x004fc400078e0a00 */
[----:B------:R-:W-:Y:S02]  /*1e50*/  VIADD R0, R12, 0x7f ;  /* 0x0000007f0c007836 */ /* 0x000fe40000000000 */
[----:B------:R-:W-:Y:S02]  /*1e60*/  IMAD.IADD R220, R13, 0x1, R2 ;  /* 0x000000010ddc7824 */ /* 0x000fe400078e0202 */
[----:B---3--:R-:W-:-:S03]  /*1e70*/  @P1 IMAD.HI.U32 R3, R0, R9, RZ ;  /* 0x0000000900031227 */ /* 0x008fc600078e00ff */
[C---:B------:R-:W-:Y:S01]  /*1e80*/  IADD3 R7, R220.reuse, 0x1, -R219 ;  /* 0x00000001dc077810 */ /* 0x040fe20007ffe8db */
[----:B------:R-:W-:Y:S01]  /*1e90*/  IMAD.MOV.U32 R6, RZ, RZ, R0 ;  /* 0x000000ffff067224 */ /* 0x000fe200078e0000 */
[----:B----4-:R-:W-:Y:S01]  /*1ea0*/  @P1 SHF.R.U32.HI R6, RZ, R10, R3 ;  /* 0x0000000aff061219 */ /* 0x010fe20000011603 */
[----:B------:R-:W-:-:S04]  /*1eb0*/  VIADD R0, R220, 0x3f ;  /* 0x0000003fdc007836 */ /* 0x000fc80000000000 */
[----:B------:R-:W-:Y:S01]  /*1ec0*/  IMAD.IADD R9, R7, 0x1, R6 ;  /* 0x0000000107097824 */ /* 0x000fe200078e0206 */
[----:B------:R-:W-:-:S03]  /*1ed0*/  SHF.R.S32.HI R3, RZ, 0x1f, R0 ;  /* 0x0000001fff037819 */ /* 0x000fc60000011400 */
[----:B------:R-:W-:Y:S01]  /*1ee0*/  IMAD.IADD R4, R9, 0x1, R4 ;  /* 0x0000000109047824 */ /* 0x000fe200078e0204 */
[----:B------:R-:W-:-:S04]  /*1ef0*/  LEA.HI R3, R3, R0, RZ, 0x6 ;  /* 0x0000000003037211 */ /* 0x000fc800078f30ff */
[----:B------:R-:W-:Y:S01]  /*1f00*/  SHF.R.S32.HI R93, RZ, 0x6, R3 ;  /* 0x00000006ff5d7819 */ /* 0x000fe20000011403 */
        /* <DEDUP_REMOVED lines=12> */
.L_x_1543:
[----:B------:R-:W-:-:S13]  /*1fd0*/  ISETP.NE.AND P0, PT, R5, 0x1, PT ;  /* 0x000000010500780c */ /* 0x000fda0003f05270 */
[----:B------:R-:W0:Y:S02]  /*1fe0*/  @P0 LDC.64 R6, c[0x0][0x9e8] ;  /* 0x00027a00ff060b82 */ /* 0x000e240000000a00 */
[----:B0-----:R-:W-:-:S05]  /*1ff0*/  @P0 IMAD.HI.U32 R6, R0, R6, RZ ;  /* 0x0000000600060227 */ /* 0x001fca00078e00ff */
[----:B------:R-:W-:-:S07]  /*2000*/  @P0 SHF.R.U32.HI R0, RZ, R7, R6 ;  /* 0x00000007ff000219 */ /* 0x000fce0000011606 */
.L_x_1544:
[----:B------:R-:W-:Y:S05]  /*2010*/  BSYNC B0 ;  /* 0x0000000000007941 */ /* 0x000fea0003800000 */
.L_x_1542:
[----:B------:R-:W-:-:S05]  /*2020*/  IMAD R3, R0, R5, R5 ;  /* 0x0000000500037224 */ /* 0x000fca00078e0205 */
[----:B------:R-:W-:-:S07]  /*2030*/  VIMNMX R4, R4, R3, PT ;  /* 0x0000000304047248 */ /* 0x000fce0003fe0100 */
.L_x_1541:
[----:B------:R-:W0:Y:S01]  /*2040*/  @P1 LDC R0, c[0x0][0x44c] ;  /* 0x00011300ff001b82 */ /* 0x000e220000000800 */
[----:B------:R-:W-:Y:S01]  /*2050*/  VIADD R4, R4, 0x3f ;  /* 0x0000003f04047836 */ /* 0x000fe20000000000 */
[----:B------:R-:W-:Y:S01]  /*2060*/  ULDC UR4, c[0x0][0x9dc] ;  /* 0x0002770000047ab9 */ /* 0x000fe20000000800 */
[----:B------:R-:W-:Y:S02]  /*2070*/  IMAD.MOV.U32 R7, RZ, RZ, R12 ;  /* 0x000000ffff077224 */ /* 0x000fe400078e000c */
[----:B------:R-:W-:Y:S01]  /*2080*/  IMAD.IADD R156, R220, 0x1, -R219 ;  /* 0x00000001dc9c7824 */ /* 0x000fe200078e0adb */
[----:B------:R-:W-:Y:S02]  /*2090*/  SHF.R.S32.HI R3, RZ, 0x1f, R4 ;  /* 0x0000001fff037819 */ /* 0x000fe40000011404 */
[----:B------:R-:W1:Y:S02]  /*20a0*/  @P1 LDC R9, c[0x0][0x450] ;  /* 0x00011400ff091b82 */ /* 0x000e640000000800 */
[----:B------:R-:W-:Y:S01]  /*20b0*/  LEA.HI R3, R3, R4, RZ, 0x6 ;  /* 0x0000000403037211 */ /* 0x000fe200078f30ff */
[----:B0-----:R-:W-:-:S05]  /*20c0*/  @P1 IMAD.HI.U32 R0, R12, R0, RZ ;  /* 0x000000000c001227 */ /* 0x001fca00078e00ff */
[----:B-1----:R-:W-:Y:S02]  /*20d0*/  @P1 SHF.R.U32.HI R7, RZ, R9, R0 ;  /* 0x00000009ff071219 */ /* 0x002fe40000011600 */
[----:B------:R-:W-:-:S03]  /*20e0*/  SHF.R.S32.HI R0, RZ, 0x6, R3 ;  /* 0x00000006ff007819 */ /* 0x000fc60000011403 */
[----:B------:R-:W-:Y:S01]  /*20f0*/  IMAD.IADD R3, R156, 0x1, R7 ;  /* 0x000000019c037824 */ /* 0x000fe200078e0207 */
[----:B------:R-:W-:-:S03]  /*2100*/  VIMNMX R8, R93, R0, PT ;  /* 0x000000005d087248 */ /* 0x000fc60003fe0100 */
[----:B------:R-:W-:Y:S01]  /*2110*/  VIADD R0, R3, -UR4 ;  /* 0x8000000403007c36 */ /* 0x000fe20008000000 */
[----:B------:R-:W-:Y:S06]  /*2120*/  @!P2 BRA `(.L_x_1545) ;  /* 0x000000000044a947 */ /* 0x000fec0003800000 */
[----:B------:R-:W-:Y:S01]  /*2130*/  ISETP.GT.AND P0, PT, R3, -0x1, PT ;  /* 0xffffffff0300780c */ /* 0x000fe20003f04270 */
[----:B------:R-:W-:-:S12]  /*2140*/  BSSY B0, `(.L_x_1546) ;  /* 0x000000d000007945 */ /* 0x000fd80003800000 */
        /* <DEDUP_REMOVED lines=8> */
.L_x_1547:
[----:B------:R-:W-:-:S13]  /*21d0*/  ISETP.NE.AND P0, PT, R5, 0x1, PT ;  /* 0x000000010500780c */ /* 0x000fda0003f05270 */
[----:B------:R-:W0:Y:S02]  /*21e0*/  @P0 LDC.64 R6, c[0x0][0x9e8] ;  /* 0x00027a00ff060b82 */ /* 0x000e240000000a00 */
[----:B0-----:R-:W-:-:S05]  /*21f0*/  @P0 IMAD.HI.U32 R6, R3, R6, RZ ;  /* 0x0000000603060227 */ /* 0x001fca00078e00ff */
[----:B------:R-:W-:-:S07]  /*2200*/  @P0 SHF.R.U32.HI R3, RZ, R7, R6 ;  /* 0x00000007ff030219 */ /* 0x000fce0000011606 */
.L_x_1548:
[----:B------:R-:W-:Y:S05]  /*2210*/  BSYNC B0 ;  /* 0x0000000000007941 */ /* 0x000fea0003800000 */
.L_x_1546:
[----:B------:R-:W-:-:S05]  /*2220*/  IMAD R3, R3, R5, RZ ;  /* 0x0000000503037224 */ /* 0x000fca00078e02ff */
[----:B------:R-:W-:-:S07]  /*2230*/  VIMNMX R0, R0, R3, !PT ;  /* 0x0000000300007248 */ /* 0x000fce0007fe0100 */
.L_x_1545:
[----:B------:R-:W-:Y:S01]  /*2240*/  SHF.R.S32.HI R3, RZ, 0x1f, R0 ;  /* 0x0000001fff037819 */ /* 0x000fe20000011400 */
[----:B------:R-:W-:Y:S01]  /*2250*/  BSSY B0, `(.L_x_1549) ;  /* 0x000002a000007945 */ /* 0x000fe20003800000 */
[----:B------:R-:W-:Y:S02]  /*2260*/  LOP3.LUT R14, R11, 0xff, RZ, 0xc0, !PT ;  /* 0x000000ff0b0e7812 */ /* 0x000fe400078ec0ff */
[----:B------:R-:W-:Y:S01]  /*2270*/  LEA.HI R3, R3, R0, RZ, 0x6 ;  /* 0x0000000003037211 */ /* 0x000fe200078f30ff */
[----:B------:R-:W-:Y:S01]  /*2280*/  IMAD.MOV.U32 R0, RZ, RZ, RZ ;  /* 0x000000ffff007224 */ /* 0x000fe200078e00ff */
[----:B------:R-:W-:Y:S01]  /*2290*/  SHF.R.U32.HI R4, RZ, 0x10, R11 ;  /* 0x00000010ff047819 */ /* 0x000fe2000001160b */
[----:B------:R0:W-:Y:S01]  /*22a0*/  STL [R1+0x90], R14 ;  /* 0x0000900e01007387 */ /* 0x0001e20000100800 */
[----:B------:R-:W-:-:S03]  /*22b0*/  SHF.R.S32.HI R3, RZ, 0x6, R3 ;  /* 0x00000006ff037819 */ /* 0x000fc60000011403 */
[----:B------:R0:W-:Y:S01]  /*22c0*/  STL [R1+0x84], R4 ;  /* 0x0000840401007387 */ /* 0x0001e20000100800 */
[----:B------:R-:W-:-:S04]  /*22d0*/  VIMNMX R9, RZ, R3, !PT ;  /* 0x00000003ff097248 */ /* 0x000fc80007fe0100 */
[----:B------:R-:W-:-:S13]  /*22e0*/  ISETP.GT.AND P0, PT, R8, R9, PT ;  /* 0x000000090800720c */ /* 0x000fda0003f04270 */
[----:B0-----:R-:W-:Y:S05]  /*22f0*/  @!P0 BRA `(.L_x_1550) ;  /* 0x00000000007c8947 */ /* 0x001fea0003800000 */
[----:B------:R-:W-:Y:S01]  /*2300*/  ISETP.NE.AND P0, PT, R4, RZ, PT ;  /* 0x000000ff0400720c */ /* 0x000fe20003f05270 */
[----:B------:R-:W-:-:S03]  /*2310*/  ULDC UR4, c[0x0][0x9f0] ;  /* 0x00027c0000047ab9 */ /* 0x000fc60000000800 */
[----:B------:R-:W-:-:S04]  /*2320*/  SEL R11, R4, UR4, P0 ;  /* 0x00000004040b7c07 */ /* 0x000fc80008000000 */
[-C--:B------:R-:W-:Y:S02]  /*2330*/  IABS R6, R11.reuse ;  /* 0x0000000b00067213 */ /* 0x080fe40000000000 */
[----:B------:R-:W-:Y:S02]  /*2340*/  IADD3 R0, R11, -0x1, R8 ;  /* 0xffffffff0b007810 */ /* 0x000fe40007ffe008 */
[----:B------:R-:W0:Y:S01]  /*2350*/  I2F.RP R3, R6 ;  /* 0x0000000600037306 */ /* 0x000e220000209400 */
[----:B------:R-:W-:Y:S02]  /*2360*/  IABS R12, R11 ;  /* 0x0000000b000c7213 */ /* 0x000fe40000000000 */
[----:B------:R-:W-:-:S05]  /*2370*/  IMAD.IADD R0, R0, 0x1, -R9 ;  /* 0x0000000100007824 */ /* 0x000fca00078e0a09 */
[----:B------:R-:W-:Y:S02]  /*2380*/  IABS R10, R0 ;  /* 0x00000000000a7213 */ /* 0x000fe40000000000 */
[----:B------:R-:W-:-:S04]  /*2390*/  LOP3.LUT R0, R0, R11, RZ, 0x3c, !PT ;  /* 0x0000000b00007212 */ /* 0x000fc800078e3cff */
[----:B------:R-:W-:Y:S01]  /*23a0*/  ISETP.GE.AND P2, PT, R0, RZ, PT ;  /* 0x000000ff0000720c */ /* 0x000fe20003f46270 */
[----:B0-----:R-:W0:Y:S02]  /*23b0*/  MUFU.RCP R3, R3 ;  /* 0x0000000300037308 */ /* 0x001e240000001000 */
[----:B0-----:R-:W-:Y:S02]  /*23c0*/  VIADD R4, R3, 0xffffffe ;  /* 0x0ffffffe03047836 */ /* 0x001fe40000000000 */
[----:B------:R-:W-:-:S04]  /*23d0*/  IMAD.MOV R3, RZ, RZ, -R12 ;  /* 0x000000ffff037224 */ /* 0x000fc800078e0a0c */
[----:B------:R0:W1:Y:S02]  /*23e0*/  F2I.FTZ.U32.TRUNC.NTZ R5, R4 ;  /* 0x0000000400057305 */ /* 0x000064000021f000 */
[----:B0-----:R-:W-:Y:S02]  /*23f0*/  IMAD.MOV.U32 R4, RZ, RZ, RZ ;  /* 0x000000ffff047224 */ /* 0x001fe400078e00ff */
[----:B-1----:R-:W-:-:S04]  /*2400*/  IMAD.MOV R7, RZ, RZ, -R5 ;  /* 0x000000ffff077224 */ /* 0x002fc800078e0a05 */
[----:B------:R-:W-:-:S04]  /*2410*/  IMAD R7, R7, R6, RZ ;  /* 0x0000000607077224 */ /* 0x000fc800078e02ff */
[----:B------:R-:W-:-:S04]  /*2420*/  IMAD.HI.U32 R5, R5, R7, R4 ;  /* 0x0000000705057227 */ /* 0x000fc800078e0004 */
[----:B------:R-:W-:-:S04]  /*2430*/  IMAD.MOV.U32 R4, RZ, RZ, R10 ;  /* 0x000000ffff047224 */ /* 0x000fc800078e000a */
        /* <DEDUP_REMOVED lines=11> */
.L_x_1550:
[----:B------:R-:W-:Y:S05]  /*24f0*/  BSYNC B0 ;  /* 0x0000000000007941 */ /* 0x000fea0003800000 */
.L_x_1549:
[----:B------:R-:W-:-:S05]  /*2500*/  IMAD R3, R14, R0, R9 ;  /* 0x000000000e037224 */ /* 0x000fca00078e0209 */
[C---:B------:R-:W-:Y:S01]  /*2510*/  VIADDMNMX R0, R3.reuse, R0, R8, PT ;  /* 0x0000000003007246 */ /* 0x040fe20003800108 */
[----:B------:R-:W-:-:S04]  /*2520*/  IMAD R3, R3, 0x40, -R13 ;  /* 0x0000004003037824 */ /* 0x000fc800078e0a0d */
[----:B------:R-:W-:Y:S01]  /*2530*/  IMAD R5, R0, 0x40, -R13 ;  /* 0x0000004000057824 */ /* 0x000fe200078e0a0d */
[----:B------:R-:W-:-:S04]  /*2540*/  VIMNMX R3, RZ, R3, !PT ;  /* 0x00000003ff037248 */ /* 0x000fc80007fe0100 */
[----:B------:R-:W-:Y:S02]  /*2550*/  VIMNMX R0, R5, R2, PT ;  /* 0x0000000205007248 */ /* 0x000fe40003fe0100 */
[----:B------:R-:W-:Y:S02]  /*2560*/  SHF.R.U32.HI R24, RZ, 0x6, R3 ;  /* 0x00000006ff187819 */ /* 0x000fe40000011603 */
[----:B------:R-:W-:-:S03]  /*2570*/  ISETP.GT.AND P0, PT, R0, R3, PT ;  /* 0x000000030000720c */ /* 0x000fc60003f04270 */
[----:B------:R-:W-:-:S10]  /*2580*/  IMAD.MOV.U32 R25, RZ, RZ, R24 ;  /* 0x000000ffff197224 */ /* 0x000fd400078e0018 */
[----:B------:R-:W-:-:S05]  /*2590*/  @P0 VIADD R0, R0, 0x3f ;  /* 0x0000003f00000836 */ /* 0x000fca0000000000 */
[----:B------:R-:W-:-:S04]  /*25a0*/  @P0 SHF.R.S32.HI R3, RZ, 0x1f, R0 ;  /* 0x0000001fff030819 */ /* 0x000fc80000011400 */
[----:B------:R-:W-:-:S04]  /*25b0*/  @P0 LEA.HI R3, R3, R0, RZ, 0x6 ;  /* 0x0000000003030211 */ /* 0x000fc800078f30ff */
[----:B------:R-:W-:Y:S02]  /*25c0*/  @P0 SHF.R.S32.HI R25, RZ, 0x6, R3 ;  /* 0x00000006ff190819 */ /* 0x000fe40000011403 */
        /* <DEDUP_REMOVED lines=23> */
.L_x_1553:
[----:B------:R-:W-:Y:S05]  /*2740*/  BSYNC B6 ;  /* 0x0000000000067941 */ /* 0x000fea0003800000 */
.L_x_1552:
        /* <DEDUP_REMOVED lines=20> */
.L_x_1555:
[----:B------:R-:W-:Y:S05]  /*2890*/  BSYNC B6 ;  /* 0x0000000000067941 */ /* 0x000fea0003800000 */
.L_x_1554:
[----:B------:R-:W-:Y:S01]  /*28a0*/  ULDC.64 UR4, c[0x0][0x9f8] ;  /* 0x00027e0000047ab9 */ /* 0x000fe20000000a00 */
[----:B------:R-:W2:Y:S01]  /*28b0*/  LDL R30, [R1+0xc] ;  /* 0x00000c00011e7983 */ /* 0x000ea20000100800 */
[----:B------:R-:W-:-:S03]  /*28c0*/  ISETP.NE.U32.AND P0, PT, RZ, UR4, PT ;  /* 0x00000004ff007c0c */ /* 0x000fc6000bf05070 */
[----:B------:R-:W3:Y:S01]  /*28d0*/  LDL R33, [R1+0x60] ;  /* 0x0000600001217983 */ /* 0x000ee20000100800 */
[----:B------:R-:W-:-:S03]  /*28e0*/  ISETP.NE.AND.EX P0, PT, RZ, UR5, PT, P0 ;  /* 0x00000005ff007c0c */ /* 0x000fc6000bf05300 */
[----:B------:R-:W4:Y:S01]  /*28f0*/  LDL R32, [R1+0x5c] ;  /* 0x00005c0001207983 */ /* 0x000f220000100800 */
[----:B------:R-:W-:Y:S01]  /*2900*/  IMAD.MOV.U32 R3, RZ, RZ, R27 ;  /* 0x000000ffff037224 */ /* 0x000fe200078e001b */
[----:B------:R-:W-:Y:S01]  /*2910*/  ULDC UR4, c[0x0][0x2f4] ;  /* 0x0000bd0000047ab9 */ /* 0x000fe20000000800 */
[----:B------:R-:W0:Y:S01]  /*2920*/  LDC R91, c[0x0][0x3f4] ;  /* 0x0000fd00ff5b7b82 */ /* 0x000e220000000800 */
[----:B------:R-:W4:Y:S04]  /*2930*/  LDL R31, [R1+0xcc] ;  /* 0x0000cc00011f7983 */ /* 0x000f280000100800 */
[----:B------:R-:W4:Y:S03]  /*2940*/  LDL R20, [R1+0xc8] ;  /* 0x0000c80001147983 */ /* 0x000f260000100800 */
[----:B------:R-:W1:Y:S01]  /*2950*/  @P0 LDC.64 R4, c[0x0][0x9f8] ;  /* 0x00027e00ff040b82 */ /* 0x000e620000000a00 */
[----:B------:R-:W-:Y:S01]  /*2960*/  ISETP.GE.AND P1, PT, R203, UR4, PT ;  /* 0x00000004cb007c0c */ /* 0x000fe2000bf26270 */
[----:B------:R-:W4:Y:S04]  /*2970*/  LDL R26, [R1+0x6c] ;  /* 0x00006c00011a7983 */ /* 0x000f280000100800 */
[----:B------:R-:W4:Y:S02]  /*2980*/  LDL R21, [R1+0x68] ;  /* 0x0000680001157983 */ /* 0x000f240000100800 */
[----:B------:R-:W0:Y:S08]  /*2990*/  LDC.64 R12, c[0x0][0x408] ;  /* 0x00010200ff0c7b82 */ /* 0x000e300000000a00 */
[----:B------:R-:W2:Y:S01]  /*29a0*/  LDC.64 R10, c[0x0][0x3f8] ;  /* 0x0000fe00ff0a7b82 */ /* 0x000ea20000000a00 */
[----:B-1----:R-:W-:-:S05]  /*29b0*/  @P0 IMAD.WIDE R4, R27, 0x4, R4 ;  /* 0x000000041b040825 */ /* 0x002fca00078e0204 */
[----:B------:R1:W4:Y:S01]  /*29c0*/  @P0 LDG.E R3, desc[UR60][R4.64] ;  /* 0x0000003c04030981 */ /* 0x000322000c1e1900 */
[----:B------:R-:W-:Y:S02]  /*29d0*/  ISETP.GE.AND P0, PT, R18, UR4, PT ;  /* 0x0000000412007c0c */ /* 0x000fe4000bf06270 */
[----:B-1----:R-:W-:Y:S02]  /*29e0*/  SEL R4, RZ, 0xffffffff, P1 ;  /* 0xffffffffff047807 */ /* 0x002fe40000800000 */
[----:B------:R-:W-:-:S03]  /*29f0*/  SEL R0, RZ, 0x1, P0 ;  /* 0x00000001ff007807 */ /* 0x000fc60000000000 */
[----:B------:R-:W-:-:S05]  /*2a00*/  IMAD.SHL.U32 R5, R4, 0x2, RZ ;  /* 0x0000000204057824 */ /* 0x000fca00078e00ff */
[----:B------:R-:W-:Y:S01]  /*2a10*/  LOP3.LUT R4, R5, 0x2, R0, 0xe2, !PT ;  /* 0x0000000205047812 */ /* 0x000fe200078ee200 */
[----:B------:R-:W-:Y:S02]  /*2a20*/  IMAD.IADD R0, R28, 0x1, R29 ;  /* 0x000000011c007824 */ /* 0x000fe400078e021d */
[----:B------:R-:W4:Y:S01]  /*2a30*/  LDL R28, [R1+0x80] ;  /* 0x00008000011c7983 */ /* 0x000f220000100800 */
[----:B------:R-:W-:-:S04]  /*2a40*/  ISETP.GE.AND P2, PT, R22, UR4, PT ;  /* 0x0000000416007c0c */ /* 0x000fc8000bf46270 */
[----:B------:R-:W-:Y:S02]  /*2a50*/  SEL R5, RZ, 0x4, P2 ;  /* 0x00000004ff057807 */ /* 0x000fe40001000000 */
[----:B0-----:R-:W-:Y:S02]  /*2a60*/  ISETP.GE.AND P2, PT, R18, R91, PT ;  /* 0x0000005b1200720c */ /* 0x001fe40003f46270 */
[----:B------:R-:W-:Y:S02]  /*2a70*/  LOP3.LUT R14, R4, R5, RZ, 0xfc, !PT ;  /* 0x00000005040e7212 */ /* 0x000fe400078efcff */
[----:B------:R-:W-:Y:S02]  /*2a80*/  ISETP.GE.AND P1, PT, R203, R91, PT ;  /* 0x0000005bcb00720c */ /* 0x000fe40003f26270 */
[----:B------:R-:W-:Y:S02]  /*2a90*/  SEL R5, R91, RZ, P2 ;  /* 0x000000ff5b057207 */ /* 0x000fe40001000000 */
[----:B------:R-:W-:-:S03]  /*2aa0*/  SHF.R.S32.HI R205, RZ, 0x1f, R204 ;  /* 0x0000001fffcd7819 */ /* 0x000fc600000114cc */
[----:B------:R-:W-:Y:S01]  /*2ab0*/  IMAD.IADD R5, R18, 0x1, R5 ;  /* 0x0000000112057824 */ /* 0x000fe200078e0205 */
[----:B------:R-:W0:Y:S01]  /*2ac0*/  S2R R94, SR_TID.X ;  /* 0x00000000005e7919 */ /* 0x000e220000002100 */
[----:B-----5:R-:W-:Y:S02]  /*2ad0*/  SHF.R.S32.HI R15, RZ, 0x1f, R92 ;  /* 0x0000001fff0f7819 */ /* 0x020fe4000001145c */
[----:B------:R-:W-:Y:S01]  /*2ae0*/  ISETP.GE.AND P0, PT, R23, UR4, PT ;  /* 0x0000000417007c0c */ /* 0x000fe2000bf06270 */
[----:B------:R-:W-:Y:S01]  /*2af0*/  IMAD.SHL.U32 R27, R12, 0x20, RZ ;  /* 0x000000200c1b7824 */ /* 0x000fe200078e00ff */
[----:B------:R-:W-:Y:S02]  /*2b00*/  LOP3.LUT R29, R14, 0x1, RZ, 0xc0, !PT ;  /* 0x000000010e1d7812 */ /* 0x000fe400078ec0ff */
[----:B0-----:R-:W-:Y:S02]  /*2b10*/  LEA.HI R94, R94, 0x8, RZ, 0x19 ;  /* 0x000000085e5e7811 */ /* 0x001fe400078fc8ff */
[----:B--2---:R-:W-:-:S05]  /*2b20*/  SHF.R.S32.HI R9, RZ, 0x1f, R30 ;  /* 0x0000001fff097819 */ /* 0x004fca000001141e */
[C---:B------:R-:W-:Y:S02]  /*2b30*/  IMAD R4, R9.reuse, R12, RZ ;  /* 0x0000000c09047224 */ /* 0x040fe400078e02ff */
[-C--:B------:R-:W-:Y:S02]  /*2b40*/  IMAD R6, R9, R10.reuse, RZ ;  /* 0x0000000a09067224 */ /* 0x080fe400078e02ff */
[C---:B------:R-:W-:Y:S01]  /*2b50*/  IMAD R9, R30.reuse, R13, R4 ;  /* 0x0000000d1e097224 */ /* 0x040fe200078e0204 */
[----:B------:R-:W-:Y:S01]  /*2b60*/  SEL R4, R91, RZ, P1 ;  /* 0x000000ff5b047207 */ /* 0x000fe20000800000 */
[C---:B------:R-:W-:Y:S02]  /*2b70*/  IMAD R7, R30.reuse, R11, R6 ;  /* 0x0000000b1e077224 */ /* 0x040fe400078e0206 */
[----:B------:R-:W-:-:S04]  /*2b80*/  IMAD.WIDE.U32 R78, R30, R10, R204 ;  /* 0x0000000a1e4e7225 */ /* 0x000fc800078e00cc */
[----:B------:R-:W-:Y:S01]  /*2b90*/  IMAD.IADD R6, R203, 0x1, R4 ;  /* 0x00000001cb067824 */ /* 0x000fe200078e0204 */
[----:B------:R-:W-:Y:S01]  /*2ba0*/  SHF.R.S32.HI R4, RZ, 0x1f, R5 ;  /* 0x0000001fff047819 */ /* 0x000fe20000011405 */
[----:B------:R-:W-:-:S03]  /*2bb0*/  IMAD.WIDE.U32 R80, R30, R10, R18 ;  /* 0x0000000a1e507225 */ /* 0x000fc600078e0012 */
[CC--:B------:R-:W-:Y:S01]  /*2bc0*/  LEA.HI R68, R4.reuse, R5.reuse, RZ, 0x3 ;  /* 0x0000000504447211 */ /* 0x0c0fe200078f18ff */
[----:B------:R-:W-:Y:S01]  /*2bd0*/  IMAD.IADD R79, R79, 0x1, R7 ;  /* 0x000000014f4f7824 */ /* 0x000fe200078e0207 */
[----:B------:R-:W-:Y:S01]  /*2be0*/  LEA.HI R4, R4, R5, RZ, 0x6 ;  /* 0x0000000504047211 */ /* 0x000fe200078f30ff */
[----:B------:R-:W-:Y:S01]  /*2bf0*/  IMAD.IADD R81, R7, 0x1, R81 ;  /* 0x0000000107517824 */ /* 0x000fe200078e0251 */
[----:B------:R-:W-:Y:S01]  /*2c00*/  SHF.R.S32.HI R7, RZ, 0x1f, R6 ;  /* 0x0000001fff077819 */ /* 0x000fe20000011406 */
[----:B------:R-:W-:-:S03]  /*2c10*/  IMAD.WIDE.U32 R82, R30, R12, R204 ;  /* 0x0000000c1e527225 */ /* 0x000fc600078e00cc */
[CC--:B------:R-:W-:Y:S01]  /*2c20*/  LEA.HI R70, R7.reuse, R6.reuse, RZ, 0x3 ;  /* 0x0000000607467211 */ /* 0x0c0fe200078f18ff */
[----:B------:R-:W-:Y:S01]  /*2c30*/  IMAD.SHL.U32 R5, R4, 0x40, RZ ;  /* 0x0000004004057824 */ /* 0x000fe200078e00ff */
[----:B------:R-:W-:Y:S01]  /*2c40*/  LEA.HI R6, R7, R6, RZ, 0x6 ;  /* 0x0000000607067211 */ /* 0x000fe200078f30ff */
[----:B------:R-:W-:Y:S01]  /*2c50*/  IMAD.WIDE.U32 R84, R30, R12, R18 ;  /* 0x0000000c1e547225 */ /* 0x000fe200078e0012 */
[--C-:B---3--:R-:W-:Y:S02]  /*2c60*/  LOP3.LUT R4, R33, 0x38, R68.reuse, 0xf8, !PT ;  /* 0x0000003821047812 */ /* 0x108fe400078ef844 */
[----:B----4-:R-:W-:Y:S01]  /*2c70*/  LOP3.LUT R8, R32, 0x38, R68, 0xf8, !PT ;  /* 0x0000003820087812 */ /* 0x010fe200078ef844 */
[----:B------:R-:W-:Y:S01]  /*2c80*/  IMAD.SHL.U32 R7, R6, 0x40, RZ ;  /* 0x0000004006077824 */ /* 0x000fe200078e00ff */
[----:B------:R-:W-:Y:S01]  /*2c90*/  LOP3.LUT R5, R5, 0xfffff000, RZ, 0xc0, !PT ;  /* 0xfffff00005057812 */ /* 0x000fe200078ec0ff */
[----:B------:R-:W-:Y:S01]  /*2ca0*/  IMAD.IADD R83, R83, 0x1, R9 ;  /* 0x0000000153537824 */ /* 0x000fe200078e0209 */
[----:B------:R-:W-:Y:S01]  /*2cb0*/  LOP3.LUT R4, R4, R31, RZ, 0x3c, !PT ;  /* 0x0000001f04047212 */ /* 0x000fe200078e3cff */
[----:B------:R-:W-:Y:S01]  /*2cc0*/  IMAD.IADD R85, R9, 0x1, R85 ;  /* 0x0000000109557824 */ /* 0x000fe200078e0255 */
[----:B------:R-:W-:-:S02]  /*2cd0*/  LOP3.LUT R6, R33, 0x38, R70, 0xf8, !PT ;  /* 0x0000003821067812 */ /* 0x000fc400078ef846 */
[----:B------:R-:W-:Y:S02]  /*2ce0*/  LOP3.LUT R8, R8, R20, RZ, 0x3c, !PT ;  /* 0x0000001408087212 */ /* 0x000fe400078e3cff */
[----:B------:R-:W-:Y:S02]  /*2cf0*/  LOP3.LUT R9, R32, 0x38, R70, 0xf8, !PT ;  /* 0x0000003820097812 */ /* 0x000fe400078ef846 */
[----:B------:R-:W-:Y:S02]  /*2d00*/  IADD3 R89, R4, R5, R26 ;  /* 0x0000000504597210 */ /* 0x000fe40007ffe01a */
[----:B------:R-:W-:Y:S02]  /*2d10*/  LOP3.LUT R7, R7, 0xfffff000, RZ, 0xc0, !PT ;  /* 0xfffff00007077812 */ /* 0x000fe400078ec0ff */
[----:B------:R-:W-:Y:S02]  /*2d20*/  LOP3.LUT R6, R6, R31, RZ, 0x3c, !PT ;  /* 0x0000001f06067212 */ /* 0x000fe400078e3cff */
[----:B------:R-:W-:Y:S01]  /*2d30*/  IADD3 R4, R8, R5, R21 ;  /* 0x0000000508047210 */ /* 0x000fe20007ffe015 */
[----:B------:R-:W-:Y:S01]  /*2d40*/  IMAD R8, R15, R10, RZ ;  /* 0x0000000a0f087224 */ /* 0x000fe200078e02ff */
[----:B------:R-:W-:-:S02]  /*2d50*/  LOP3.LUT R20, R9, R20, RZ, 0x3c, !PT ;  /* 0x0000001409147212 */ /* 0x000fc400078e3cff */
[----:B------:R-:W-:Y:S01]  /*2d60*/  IADD3 R5, R6, R7, R26 ;  /* 0x0000000706057210 */ /* 0x000fe20007ffe01a */
[----:B------:R-:W-:Y:S01]  /*2d70*/  IMAD R33, R92, R11, R8 ;  /* 0x0000000b5c217224 */ /* 0x000fe200078e0208 */
[----:B------:R-:W-:Y:S01]  /*2d80*/  IADD3 R6, R20, R7, R21 ;  /* 0x0000000714067210 */ /* 0x000fe20007ffe015 */
[----:B------:R-:W-:Y:S01]  /*2d90*/  IMAD R15, R15, R12, RZ ;  /* 0x0000000c0f0f7224 */ /* 0x000fe200078e02ff */
[C-C-:B------:R-:W-:Y:S02]  /*2da0*/  SHF.L.U64.HI R7, R10.reuse, 0x6, R11.reuse ;  /* 0x000000060a077819 */ /* 0x140fe4000001020b */
[----:B------:R-:W-:Y:S02]  /*2db0*/  SHF.L.U64.HI R8, R10, 0x5, R11 ;  /* 0x000000050a087819 */ /* 0x000fe4000001020b */
[----:B------:R-:W-:Y:S01]  /*2dc0*/  SEL R11, RZ, 0x8, P0 ;  /* 0x00000008ff0b7807 */ /* 0x000fe20000000000 */
[----:B------:R-:W-:Y:S01]  /*2dd0*/  IMAD.WIDE.U32 R78, R92, R10, R78 ;  /* 0x0000000a5c4e7225 */ /* 0x000fe200078e004e */
[----:B------:R-:W-:-:S02]  /*2de0*/  SHF.R.S32.HI R35, RZ, 0x3, R68 ;  /* 0x00000003ff237819 */ /* 0x000fc40000011444 */
[----:B------:R-:W-:Y:S01]  /*2df0*/  SHF.R.S32.HI R69, RZ, 0x3, R70 ;  /* 0x00000003ff457819 */ /* 0x000fe20000011446 */
[----:B------:R-:W-:Y:S01]  /*2e00*/  IMAD.WIDE.U32 R80, R92, R10, R80 ;  /* 0x0000000a5c507225 */ /* 0x000fe200078e0050 */
[----:B------:R-:W-:Y:S02]  /*2e10*/  LOP3.LUT R11, R14, R11, RZ, 0xfc, !PT ;  /* 0x0000000b0e0b7212 */ /* 0x000fe400078efcff */
[----:B------:R-:W-:Y:S01]  /*2e20*/  LOP3.LUT R68, R68, 0xfffffff8, RZ, 0xc0, !PT ;  /* 0xfffffff844447812 */ /* 0x000fe200078ec0ff */
[----:B------:R-:W-:Y:S01]  /*2e30*/  IMAD R15, R92, R13, R15 ;  /* 0x0000000d5c0f7224 */ /* 0x000fe200078e020f */
[----:B------:R-:W-:Y:S01]  /*2e40*/  LOP3.LUT R70, R70, 0xfffffff8, RZ, 0xc0, !PT ;  /* 0xfffffff846467812 */ /* 0x000fe200078ec0ff */
[----:B------:R-:W-:-:S04]  /*2e50*/  IMAD.WIDE.U32 R82, R92, R12, R82 ;  /* 0x0000000c5c527225 */ /* 0x000fc800078e0052 */
[----:B------:R-:W-:Y:S01]  /*2e60*/  IMAD.WIDE.U32 R84, R92, R12, R84 ;  /* 0x0000000c5c547225 */ /* 0x000fe200078e0054 */
[C-C-:B------:R-:W-:Y:S02]  /*2e70*/  SHF.L.U64.HI R20, R12.reuse, 0x6, R13.reuse ;  /* 0x000000060c147819 */ /* 0x140fe4000001020d */
[----:B------:R-:W-:Y:S01]  /*2e80*/  SHF.L.U64.HI R21, R12, 0x5, R13 ;  /* 0x000000050c157819 */ /* 0x000fe2000001020d */
[----:B------:R-:W-:Y:S01]  /*2e90*/  IMAD.SHL.U32 R9, R10, 0x40, RZ ;  /* 0x000000400a097824 */ /* 0x000fe200078e00ff */
[----:B------:R-:W-:Y:S01]  /*2ea0*/  LOP3.LUT R71, R11, 0x2, RZ, 0xc0, !PT ;  /* 0x000000020b477812 */ /* 0x000fe200078ec0ff */
[----:B------:R-:W-:Y:S01]  /*2eb0*/  IMAD R28, R28, 0x20, R30 ;  /* 0x000000201c1c7824 */ /* 0x000fe200078e021e */
[----:B------:R-:W-:Y:S01]  /*2ec0*/  SHF.R.S32.HI R30, RZ, 0x1f, R3 ;  /* 0x0000001fff1e7819 */ /* 0x000fe20000011403 */
[----:B------:R-:W-:Y:S01]  /*2ed0*/  IMAD.IADD R31, R79, 0x1, R33 ;  /* 0x000000014f1f7824 */ /* 0x000fe200078e0221 */
[----:B------:R-:W-:Y:S01]  /*2ee0*/  LOP3.LUT R76, R11, 0x4, RZ, 0xc0, !PT ;  /* 0x000000040b4c7812 */ /* 0x000fe200078ec0ff */
[----:B------:R-:W-:Y:S01]  /*2ef0*/  IMAD.IADD R32, R33, 0x1, R81 ;  /* 0x0000000121207824 */ /* 0x000fe200078e0251 */
[----:B------:R-:W-:Y:S01]  /*2f00*/  LOP3.LUT R77, R11, 0x8, RZ, 0xc0, !PT ;  /* 0x000000080b4d7812 */ /* 0x000fe200078ec0ff */
[----:B------:R-:W-:Y:S01]  /*2f10*/  IMAD.SHL.U32 R10, R10, 0x20, RZ ;  /* 0x000000200a0a7824 */ /* 0x000fe200078e00ff */
[----:B------:R-:W-:Y:S01]  /*2f20*/  SHF.R.S32.HI R86, RZ, 0x1f, R68 ;  /* 0x0000001fff567819 */ /* 0x000fe20000011444 */
[----:B------:R-:W-:Y:S01]  /*2f30*/  IMAD.SHL.U32 R26, R12, 0x40, RZ ;  /* 0x000000400c1a7824 */ /* 0x000fe200078e00ff */
[----:B------:R-:W-:Y:S01]  /*2f40*/  SHF.R.S32.HI R87, RZ, 0x1f, R70 ;  /* 0x0000001fff577819 */ /* 0x000fe20000011446 */
[----:B------:R-:W-:-:S02]  /*2f50*/  IMAD.SHL.U32 R91, R91, 0x2, RZ ;  /* 0x000000025b5b7824 */ /* 0x000fc400078e00ff */
[----:B------:R-:W-:Y:S02]  /*2f60*/  IMAD.IADD R33, R83, 0x1, R15 ;  /* 0x0000000153217824 */ /* 0x000fe400078e020f */
[----:B------:R-:W-:-:S07]  /*2f70*/  IMAD.IADD R34, R15, 0x1, R85 ;  /* 0x000000010f227824 */ /* 0x000fce00078e0255 */
.L_x_1637:
[----:B--2---:R-:W2:Y:S01]  /*2f80*/  LDL R39, [R1+0x7c] ;  /* 0x00007c0001277983 */ /* 0x004ea20000100800 */
[----:B0-----:R-:W0:Y:S01]  /*2f90*/  LDC R98, c[0x0][0x430] ;  /* 0x00010c00ff627b82 */ /* 0x001e220000000800 */
[----:B------:R-:W-:Y:S02]  /*2fa0*/  VIADD R25, R25, 0xffffffff ;  /* 0xffffffff19197836 */ /* 0x000fe40000000000 */
        /* <DEDUP_REMOVED lines=10> */
[----:B------:R-:W4:Y:S08]  /*3050*/  @P3 LDC R11, c[0x0][0x434] ;  /* 0x00010d00ff0b3b82 */ /* 0x000f300000000800 */
[----:B------:R-:W1:Y:S01]  /*3060*/  @P3 LDC R38, c[0x0][0x438] ;  /* 0x00010e00ff263b82 */ /* 0x000e620000000800 */
[----:B----4-:R-:W-:-:S05]  /*3070*/  @P3 IMAD.HI.U32 R11, R40, R11, RZ ;  /* 0x0000000b280b3227 */ /* 0x010fca00078e00ff */
[----:B-1----:R-:W-:Y:S01]  /*3080*/  @P3 SHF.R.U32.HI R36, RZ, R38, R11 ;  /* 0x00000026ff243219 */ /* 0x002fe2000001160b */
[----:B0-----:R-:W-:-:S03]  /*3090*/  @!P0 IMAD R38, R30, R14, RZ ;  /* 0x0000000e1e268224 */ /* 0x001fc600078e02ff */
[----:B------:R-:W-:Y:S01]  /*30a0*/  @!P0 SHF.R.S32.HI R37, RZ, 0x1f, R36 ;  /* 0x0000001fff258819 */ /* 0x000fe20000011424 */
[C---:B------:R-:W-:Y:S02]  /*30b0*/  @!P0 IMAD R11, R3.reuse, R15, R38 ;  /* 0x0000000f030b8224 */ /* 0x040fe400078e0226 */
[----:B------:R-:W-:-:S04]  /*30c0*/  @!P0 IMAD.WIDE.U32 R14, R3, R14, R36 ;  /* 0x0000000e030e8225 */ /* 0x000fc800078e0024 */
[----:B------:R-:W-:Y:S01]  /*30d0*/  @!P0 IMAD.IADD R11, R15, 0x1, R11 ;  /* 0x000000010f0b8824 */ /* 0x000fe200078e020b */
[----:B---3--:R-:W-:-:S04]  /*30e0*/  @!P0 LEA R12, P3, R14, R12, 0x2 ;  /* 0x0000000c0e0c8211 */ /* 0x008fc800078610ff */
[----:B------:R-:W-:-:S05]  /*30f0*/  @!P0 LEA.HI.X R13, R14, R13, R11, 0x2, P3 ;  /* 0x0000000d0e0d8211 */ /* 0x000fca00018f140b */
[----:B-----5:R0:W5:Y:S01]  /*3100*/  @!P0 LDG.E R99, desc[UR60][R12.64] ;  /* 0x0000003c0c638981 */ /* 0x020162000c1e1900 */
[----:B------:R-:W-:Y:S01]  /*3110*/  ISETP.GE.AND P0, PT, R101, 0x1, PT ;  /* 0x000000016500780c */ /* 0x000fe20003f06270 */
[----:B------:R-:W-:Y:S01]  /*3120*/  IMAD.MOV R11, RZ, RZ, -R36 ;  /* 0x000000ffff0b7224 */ /* 0x000fe200078e0a24 */
[----:B------:R-:W-:Y:S05]  /*3130*/  YIELD ;  /* 0x0000000000007946 */ /* 0x000fea0003800000 */
[----:B------:R-:W-:Y:S01]  /*3140*/  BSSY B0, `(.L_x_1556) ;  /* 0x0000598000007945 */ /* 0x000fe20003800000 */
[----:B------:R-:W-:Y:S01]  /*3150*/  IMAD R98, R98, R11, R40 ;  /* 0x0000000b62627224 */ /* 0x000fe200078e0228 */
[----:B------:R-:W-:Y:S01]  /*3160*/  ISETP.GT.AND P3, PT, R25, R24, PT ;  /* 0x000000181900720c */ /* 0x000fe20003f64270 */
[----:B--2---:R-:W-:-:S04]  /*3170*/  IMAD R90, R200, 0x4000, R39 ;  /* 0x00004000c85a7824 */ /* 0x004fc800078e0227 */
[----:B------:R-:W-:Y:S01]  /*3180*/  IMAD R90, R90, 0x2, R17 ;  /* 0x000000025a5a7824 */ /* 0x000fe200078e0211 */
[----:B0-----:R-:W-:Y:S07]  /*3190*/  @!P0 BRA `(.L_x_1557) ;  /* 0x0000005000cc8947 */ /* 0x001fee0003800000 */
        /* <DEDUP_REMOVED lines=17> */
[----:B------:R-:W-:Y:S01]  /*32b0*/  IMAD.IADD R13, R13, 0x1, R11 ;  /* 0x000000010d0d7824 */ /* 0x000fe200078e020b */
[----:B------:R-:W-:Y:S01]  /*32c0*/  SHF.R.S32.HI R11, RZ, 0x1f, R25 ;  /* 0x0000001fff0b7819 */ /* 0x000fe20000011419 */
[----:B------:R-:W-:Y:S02]  /*32d0*/  IMAD R14, R7, R25, RZ ;  /* 0x00000019070e7224 */ /* 0x000fe400078e02ff */
[----:B------:R-:W-:-:S04]  /*32e0*/  IMAD.WIDE.U32 R36, R226, UR4, R12 ;  /* 0x00000004e2247c25 */ /* 0x000fc8000f8e000c */
[----:B------:R-:W-:Y:S01]  /*32f0*/  IMAD R105, R226, UR5, R37 ;  /* 0x00000005e2697c24 */ /* 0x000fe2000f8e0225 */
[----:B------:R-:W-:Y:S01]  /*3300*/  ULDC.64 UR4, c[0x0][0x2e8] ;  /* 0x0000ba0000047ab9 */ /* 0x000fe20000000a00 */
[C---:B------:R-:W-:Y:S01]  /*3310*/  IMAD R39, R11.reuse, R9, R14 ;  /* 0x000000090b277224 */ /* 0x040fe200078e020e */
[C---:B------:R-:W-:Y:S01]  /*3320*/  LEA R104, P4, R36.reuse, UR4, 0x1 ;  /* 0x0000000424687c11 */ /* 0x040fe2000f8808ff */
[----:B------:R-:W-:Y:S02]  /*3330*/  IMAD R41, R11, R26, R15 ;  /* 0x0000001a0b297224 */ /* 0x000fe400078e020f */
[----:B------:R-:W-:Y:S01]  /*3340*/  IMAD.WIDE.U32 R14, R9, R25, RZ ;  /* 0x00000019090e7225 */ /* 0x000fe200078e00ff */
[----:B------:R-:W-:-:S03]  /*3350*/  LEA.HI.X R105, R36, UR5, R105, 0x1, P4 ;  /* 0x0000000524697c11 */ /* 0x000fc6000a0f0c69 */
[----:B------:R-:W-:-:S04]  /*3360*/  IMAD.WIDE.U32 R12, R26, R25, RZ ;  /* 0x000000191a0c7225 */ /* 0x000fc800078e00ff */
[----:B------:R-:W-:Y:S02]  /*3370*/  IMAD.IADD R11, R15, 0x1, R39 ;  /* 0x000000010f0b7824 */ /* 0x000fe400078e0227 */
[----:B------:R-:W-:Y:S01]  /*3380*/  IMAD.IADD R72, R13, 0x1, R41 ;  /* 0x000000010d487824 */ /* 0x000fe200078e0229 */
[----:B------:R-:W-:Y:S06]  /*3390*/  @!P0 BRA `(.L_x_1558) ;  /* 0x0000002400f88947 */ /* 0x000fec0003800000 */
[----:B------:R-:W2:Y:S04]  /*33a0*/  LDL R38, [R1+0xc] ;  /* 0x00000c0001267983 */ /* 0x000ea80000100800 */
[----:B------:R0:W5:Y:S04]  /*33b0*/  LDL R75, [R1+0x30] ;  /* 0x00003000014b7983 */ /* 0x0001680000100800 */
[----:B------:R0:W5:Y:S04]  /*33c0*/  LDL R74, [R1+0x34] ;  /* 0x00003400014a7983 */ /* 0x0001680000100800 */
[----:B------:R0:W5:Y:S01]  /*33d0*/  LDL R73, [R1+0x48] ;  /* 0x0000480001497983 */ /* 0x0001620000100800 */
[----:B------:R-:W-:Y:S01]  /*33e0*/  BSSY B1, `(.L_x_1559) ;  /* 0x000002a000017945 */ /* 0x000fe20003800000 */
        /* <DEDUP_REMOVED lines=9> */
[----:B--2---:R-:W-:-:S13]  /*3480*/  ISETP.GE.AND P0, PT, R38, R95, PT ;  /* 0x0000005f2600720c */ /* 0x004fda0003f06270 */
[----:B0-----:R-:W-:Y:S05]  /*3490*/  @P0 BRA `(.L_x_1560) ;  /* 0x0000000000780947 */ /* 0x001fea0003800000 */
[----:B------:R-:W-:Y:S01]  /*34a0*/  IADD3 R39, P4, R78, R14, RZ ;  /* 0x0000000e4e277210 */ /* 0x000fe20007f9e0ff */
[----:B------:R-:W-:Y:S01]  /*34b0*/  ULDC.64 UR4, c[0x0][0x3e8] ;  /* 0x0000fa0000047ab9 */ /* 0x000fe20000000a00 */
[----:B------:R-:W-:Y:S02]  /*34c0*/  IADD3 R41, P5, R82, R12, RZ ;  /* 0x0000000c52297210 */ /* 0x000fe40007fbe0ff */
[----:B------:R-:W-:Y:S02]  /*34d0*/  CS2R R64, SRZ ;  /* 0x0000000000407805 */ /* 0x000fe4000001ff00 */
[----:B------:R-:W-:Y:S01]  /*34e0*/  ISETP.GE.AND P6, PT, R204, R101, PT ;  /* 0x00000065cc00720c */ /* 0x000fe20003fc6270 */
[----:B------:R-:W-:Y:S01]  /*34f0*/  IMAD.X R40, R11, 0x1, R31, P4 ;  /* 0x000000010b287824 */ /* 0x000fe200020e061f */
[----:B------:R-:W-:Y:S01]  /*3500*/  LEA R38, P4, R39, UR4, 0x1 ;  /* 0x0000000427267c11 */ /* 0x000fe2000f8808ff */
[----:B------:R-:W-:Y:S01]  /*3510*/  IMAD.X R42, R72, 0x1, R33, P5 ;  /* 0x00000001482a7824 */ /* 0x000fe200028e0621 */
[----:B------:R-:W-:-:S02]  /*3520*/  CS2R R66, SRZ ;  /* 0x0000000000427805 */ /* 0x000fc4000001ff00 */
[-C--:B-----5:R-:W-:Y:S02]  /*3530*/  ISETP.GE.AND P5, PT, R75, R101.reuse, PT ;  /* 0x000000654b00720c */ /* 0x0a0fe40003fa6270 */
[----:B------:R-:W-:Y:S01]  /*3540*/  LEA.HI.X R39, R39, UR5, R40, 0x1, P4 ;  /* 0x0000000527277c11 */ /* 0x000fe2000a0f0c28 */
[----:B------:R-:W-:Y:S02]  /*3550*/  ULDC.64 UR4, c[0x0][0x400] ;  /* 0x0001000000047ab9 */ /* 0x000fe40000000a00 */
[C---:B------:R-:W-:Y:S02]  /*3560*/  LEA R40, P4, R41.reuse, UR4, 0x1 ;  /* 0x0000000429287c11 */ /* 0x040fe4000f8808ff */
[----:B------:R0:W5:Y:S02]  /*3570*/  @!P6 LDG.E.64 R64, desc[UR60][R38.64] ;  /* 0x0000003c2640e981 */ /* 0x000164000c1e1b00 */
[----:B------:R-:W-:Y:S02]  /*3580*/  LEA.HI.X R41, R41, UR5, R42, 0x1, P4 ;  /* 0x0000000529297c11 */ /* 0x000fe4000a0f0c2a */
[----:B------:R-:W-:-:S03]  /*3590*/  ISETP.GE.AND P4, PT, R74, R101, PT ;  /* 0x000000654a00720c */ /* 0x000fc60003f86270 */
[----:B------:R0:W5:Y:S01]  /*35a0*/  @!P6 LDG.E.64 R66, desc[UR60][R40.64] ;  /* 0x0000003c2842e981 */ /* 0x000162000c1e1b00 */
[----:B------:R-:W-:Y:S02]  /*35b0*/  ISETP.GE.AND P6, PT, R73, R101, PT ;  /* 0x000000654900720c */ /* 0x000fe40003fc6270 */
[----:B------:R-:W-:Y:S02]  /*35c0*/  CS2R R60, SRZ ;  /* 0x00000000003c7805 */ /* 0x000fe4000001ff00 */
[----:B------:R-:W-:Y:S02]  /*35d0*/  CS2R R56, SRZ ;  /* 0x0000000000387805 */ /* 0x000fe4000001ff00 */
[----:B------:R-:W-:Y:S02]  /*35e0*/  CS2R R52, SRZ ;  /* 0x0000000000347805 */ /* 0x000fe4000001ff00 */
[----:B------:R-:W-:Y:S02]  /*35f0*/  CS2R R62, SRZ ;  /* 0x00000000003e7805 */ /* 0x000fe4000001ff00 */
[----:B------:R-:W-:-:S02]  /*3600*/  CS2R R58, SRZ ;  /* 0x00000000003a7805 */ /* 0x000fc4000001ff00 */
[----:B------:R-:W-:Y:S01]  /*3610*/  CS2R R54, SRZ ;  /* 0x0000000000367805 */ /* 0x000fe2000001ff00 */
[----:B------:R0:W5:Y:S04]  /*3620*/  @!P5 LDG.E.64 R60, desc[UR60][R38.64+0x40] ;  /* 0x0000403c263cd981 */ /* 0x000168000c1e1b00 */
[----:B------:R0:W5:Y:S04]  /*3630*/  @!P4 LDG.E.64 R56, desc[UR60][R38.64+0x80] ;  /* 0x0000803c2638c981 */ /* 0x000168000c1e1b00 */
[----:B------:R0:W5:Y:S04]  /*3640*/  @!P6 LDG.E.64 R52, desc[UR60][R38.64+0xc0] ;  /* 0x0000c03c2634e981 */ /* 0x000168000c1e1b00 */
[----:B------:R0:W5:Y:S04]  /*3650*/  @!P5 LDG.E.64 R62, desc[UR60][R40.64+0x40] ;  /* 0x0000403c283ed981 */ /* 0x000168000c1e1b00 */
[----:B------:R0:W5:Y:S04]  /*3660*/  @!P4 LDG.E.64 R58, desc[UR60][R40.64+0x80] ;  /* 0x0000803c283ac981 */ /* 0x000168000c1e1b00 */
[----:B------:R0:W5:Y:S02]  /*3670*/  @!P6 LDG.E.64 R54, desc[UR60][R40.64+0xc0] ;  /* 0x0000c03c2836e981 */ /* 0x000164000c1e1b00 */
.L_x_1560:
[----:B------:R-:W-:Y:S05]  /*3680*/  BSYNC B1 ;  /* 0x0000000000017941 */ /* 0x000fea0003800000 */
.L_x_1559:
[----:B0-----:R-:W2:Y:S01]  /*3690*/  LDL R38, [R1+0xc4] ;  /* 0x0000c40001267983 */ /* 0x001ea20000100800 */
[----:B------:R-:W-:Y:S01]  /*36a0*/  BSSY B1, `(.L_x_1561) ;  /* 0x0000028000017945 */ /* 0x000fe20003800000 */
[----:B------:R-:W-:Y:S02]  /*36b0*/  CS2R R40, SRZ ;  /* 0x0000000000287805 */ /* 0x000fe4000001ff00 */
[----:B------:R-:W-:Y:S02]  /*36c0*/  CS2R R44, SRZ ;  /* 0x00000000002c7805 */ /* 0x000fe4000001ff00 */
[----:B------:R-:W-:Y:S02]  /*36d0*/  CS2R R48, SRZ ;  /* 0x0000000000307805 */ /* 0x000fe4000001ff00 */
[----:B------:R-:W-:Y:S02]  /*36e0*/  CS2R R42, SRZ ;  /* 0x00000000002a7805 */ /* 0x000fe4000001ff00 */
[----:B------:R-:W-:-:S02]  /*36f0*/  CS2R R46, SRZ ;  /* 0x00000000002e7805 */ /* 0x000fc4000001ff00 */
[----:B------:R-:W-:Y:S02]  /*3700*/  CS2R R50, SRZ ;  /* 0x0000000000327805 */ /* 0x000fe4000001ff00 */
[----:B--2---:R-:W-:Y:S02]  /*3710*/  ISETP.GE.AND P4, PT, R38, R95, PT ;  /* 0x0000005f2600720c */ /* 0x004fe40003f86270 */
[----:B------:R-:W-:-:S11]  /*3720*/  CS2R R38, SRZ ;  /* 0x0000000000267805 */ /* 0x000fd6000001ff00 */
[----:B------:R-:W-:Y:S05]  /*3730*/  @P4 BRA `(.L_x_1562) ;  /* 0x0000000000784947 */ /* 0x000fea0003800000 */
        /* <DEDUP_REMOVED lines=8> */
[----:B------:R-:W-:Y:S02]  /*37c0*/  CS2R R46, SRZ ;  /* 0x00000000002e7805 */ /* 0x000fe4000001ff00 */
[----:B------:R-:W-:Y:S02]  /*37d0*/  IADD3.X R72, R33, R72, R21, P5, P6 ;  /* 0x0000004821487210 */ /* 0x000fe40002fec415 */
[----:B------:R-:W-:Y:S02]  /*37e0*/  LEA R12, P5, R15, UR4, 0x1 ;  /* 0x000000040f0c7c11 */ /* 0x000fe4000f8a08ff */
[----:B------:R-:W-:Y:S02]  /*37f0*/  LEA R14, P6, R11, UR6, 0x1 ;  /* 0x000000060b0e7c11 */ /* 0x000fe4000f8c08ff */
[----:B------:R-:W-:Y:S02]  /*3800*/  LEA.HI.X R13, R15, UR5, R36, 0x1, P5 ;  /* 0x000000050f0d7c11 */ /* 0x000fe4000a8f0c24 */
[----:B------:R-:W-:-:S02]  /*3810*/  LEA.HI.X R15, R11, UR7, R72, 0x1, P6 ;  /* 0x000000070b0f7c11 */ /* 0x000fc4000b0f0c48 */
[-C--:B------:R-:W-:Y:S02]  /*3820*/  ISETP.GE.AND P5, PT, R204, R101.reuse, PT ;  /* 0x00000065cc00720c */ /* 0x080fe40003fa6270 */
[----:B-----5:R-:W-:Y:S02]  /*3830*/  ISETP.GE.AND P6, PT, R75, R101, PT ;  /* 0x000000654b00720c */ /* 0x020fe40003fc6270 */
[----:B------:R-:W-:Y:S02]  /*3840*/  CS2R R40, SRZ ;  /* 0x0000000000287805 */ /* 0x000fe4000001ff00 */
[----:B------:R-:W-:Y:S02]  /*3850*/  CS2R R36, SRZ ;  /* 0x0000000000247805 */ /* 0x000fe4000001ff00 */
[----:B------:R-:W-:-:S05]  /*3860*/  CS2R R42, SRZ ;  /* 0x00000000002a7805 */ /* 0x000fca000001ff00 */
[----:B------:R0:W5:Y:S04]  /*3870*/  @!P5 LDG.E.64 R48, desc[UR60][R12.64] ;  /* 0x0000003c0c30d981 */ /* 0x000168000c1e1b00 */
[----:B------:R0:W5:Y:S01]  /*3880*/  @!P5 LDG.E.64 R50, desc[UR60][R14.64] ;  /* 0x0000003c0e32d981 */ /* 0x000162000c1e1b00 */
[----:B------:R-:W-:-:S03]  /*3890*/  ISETP.GE.AND P5, PT, R74, R101, PT ;  /* 0x000000654a00720c */ /* 0x000fc60003fa6270 */
[----:B------:R0:W5:Y:S04]  /*38a0*/  @!P6 LDG.E.64 R44, desc[UR60][R12.64+0x40] ;  /* 0x0000403c0c2ce981 */ /* 0x000168000c1e1b00 */
[----:B------:R0:W5:Y:S01]  /*38b0*/  @!P6 LDG.E.64 R46, desc[UR60][R14.64+0x40] ;  /* 0x0000403c0e2ee981 */ /* 0x000162000c1e1b00 */
[----:B------:R-:W-:Y:S02]  /*38c0*/  ISETP.GE.AND P6, PT, R73, R101, PT ;  /* 0x000000654900720c */ /* 0x000fe40003fc6270 */
[----:B------:R-:W-:-:S03]  /*38d0*/  CS2R R38, SRZ ;  /* 0x0000000000267805 */ /* 0x000fc6000001ff00 */
[----:B------:R0:W5:Y:S04]  /*38e0*/  @!P5 LDG.E.64 R40, desc[UR60][R12.64+0x80] ;  /* 0x0000803c0c28d981 */ /* 0x000168000c1e1b00 */
[----:B------:R0:W5:Y:S04]  /*38f0*/  @!P5 LDG.E.64 R42, desc[UR60][R14.64+0x80] ;  /* 0x0000803c0e2ad981 */ /* 0x000168000c1e1b00 */
[----:B------:R0:W5:Y:S04]  /*3900*/  @!P6 LDG.E.64 R36, desc[UR60][R12.64+0xc0] ;  /* 0x0000c03c0c24e981 */ /* 0x000168000c1e1b00 */
[----:B------:R0:W5:Y:S02]  /*3910*/  @!P6 LDG.E.64 R38, desc[UR60][R14.64+0xc0] ;  /* 0x0000c03c0e26e981 */ /* 0x000164000c1e1b00 */
.L_x_1562:
[----:B------:R-:W-:Y:S05]  /*3920*/  BSYNC B1 ;  /* 0x0000000000017941 */ /* 0x000fea0003800000 */
.L_x_1561:
[----:B------:R-:W2:Y:S01]  /*3930*/  LDL R11, [R1+0x64] ;  /* 0x00006400010b7983 */ /* 0x000ea20000100800 */
[----:B0----5:R-:W-:Y:S02]  /*3940*/  IMAD.MOV.U32 R12, RZ, RZ, R53 ;  /* 0x000000ffff0c7224 */ /* 0x021fe400078e0035 */
[----:B------:R-:W-:Y:S02]  /*3950*/  IMAD.MOV.U32 R13, RZ, RZ, R60 ;  /* 0x000000ffff0d7224 */ /* 0x000fe400078e003c */
[----:B------:R-:W-:Y:S01]  /*3960*/  IMAD.MOV.U32 R14, RZ, RZ, R61 ;  /* 0x000000ffff0e7224 */ /* 0x000fe200078e003d */
[----:B------:R-:W-:Y:S01]  /*3970*/  PRMT R124, R12, 0x7610, R124 ;  /* 0x000076100c7c7816 */ /* 0x000fe2000000007c */
[----:B------:R-:W-:Y:S01]  /*3980*/  IMAD.MOV.U32 R12, RZ, RZ, R57 ;  /* 0x000000ffff0c7224 */ /* 0x000fe200078e0039 */
[----:B------:R-:W-:Y:S01]  /*3990*/  PRMT R109, R109, 0x5410, R13 ;  /* 0x000054106d6d7816 */ /* 0x000fe2000000000d */
[----:B------:R-:W-:Y:S01]  /*39a0*/  IMAD.MOV.U32 R13, RZ, RZ, R54 ;  /* 0x000000ffff0d7224 */ /* 0x000fe200078e0036 */
[----:B------:R-:W-:Y:S01]  /*39b0*/  PRMT R110, R110, 0x5410, R14 ;  /* 0x000054106e6e7816 */ /* 0x000fe2000000000e */
[----:B------:R-:W-:Y:S01]  /*39c0*/  IMAD.MOV.U32 R14, RZ, RZ, R55 ;  /* 0x000000ffff0e7224 */ /* 0x000fe200078e0037 */
[----:B------:R-:W-:Y:S01]  /*39d0*/  PRMT R106, R106, 0x5410, R12 ;  /* 0x000054106a6a7816 */ /* 0x000fe2000000000c */
[----:B------:R-:W-:Y:S01]  /*39e0*/  IMAD.MOV.U32 R12, RZ, RZ, R65 ;  /* 0x000000ffff0c7224 */ /* 0x000fe200078e0041 */
[----:B------:R-:W-:-:S02]  /*39f0*/  PRMT R125, R13, 0x7610, R125 ;  /* 0x000076100d7d7816 */ /* 0x000fc4000000007d */
[----:B------:R-:W-:Y:S02]  /*3a00*/  PRMT R126, R14, 0x7610, R126 ;  /* 0x000076100e7e7816 */ /* 0x000fe4000000007e */
[----:B--2---:R-:W-:Y:S01]  /*3a10*/  R2UR UR4, R11 ;  /* 0x000000000b0472ca */ /* 0x004fe200000e0000 */
[----:B------:R-:W-:-:S05]  /*3a20*/  IMAD.MOV.U32 R11, RZ, RZ, R52 ;  /* 0x000000ffff0b7224 */ /* 0x000fca00078e0034 */
[----:B------:R-:W-:Y:S01]  /*3a30*/  PRMT R123, R11, 0x7610, R123 ;  /* 0x000076100b7b7816 */ /* 0x000fe2000000007b */
[----:B------:R-:W-:-:S05]  /*3a40*/  IMAD.MOV.U32 R11, RZ, RZ, R56 ;  /* 0x000000ffff0b7224 */ /* 0x000fca00078e0038 */
[----:B------:R-:W-:Y:S01]  /*3a50*/  PRMT R108, R108, 0x5410, R11 ;  /* 0x000054106c6c7816 */ /* 0x000fe2000000000b */
[----:B------:R-:W-:Y:S01]  /*3a60*/  IMAD.MOV.U32 R11, RZ, RZ, R64 ;  /* 0x000000ffff0b7224 */ /* 0x000fe200078e0040 */
[----:B------:R-:W-:-:S04]  /*3a70*/  UISETP.NE.AND UP0, UPT, UR4, 0x3, UPT ;  /* 0x000000030400788c */ /* 0x000fc8000bf05270 */
[----:B------:R-:W-:Y:S01]  /*3a80*/  PRMT R74, R12, 0x5410, R11 ;  /* 0x000054100c4a7816 */ /* 0x000fe2000000000b */
[----:B------:R-:W-:Y:S01]  /*3a90*/  IMAD.MOV.U32 R11, RZ, RZ, R58 ;  /* 0x000000ffff0b7224 */ /* 0x000fe200078e003a */
[----:B------:R-:W-:Y:S01]  /*3aa0*/  PLOP3.LUT P5, PT, PT, PT, UP0, 0x80, 0x0 ;  /* 0x000000000000781c */ /* 0x000fe20003faf008 */
[----:B------:R-:W-:-:S03]  /*3ab0*/  IMAD.MOV.U32 R12, RZ, RZ, R59 ;  /* 0x000000ffff0c7224 */ /* 0x000fc600078e003b */
[----:B------:R-:W-:Y:S01]  /*3ac0*/  PRMT R127, R11, 0x7610, R127 ;  /* 0x000076100b7f7816 */ /* 0x000fe2000000007f */
[----:B------:R-:W-:Y:S01]  /*3ad0*/  IMAD.MOV.U32 R11, RZ, RZ, R62 ;  /* 0x000000ffff0b7224 */ /* 0x000fe200078e003e */
[----:B------:R-:W-:Y:S01]  /*3ae0*/  PRMT R128, R12, 0x7610, R128 ;  /* 0x000076100c807816 */ /* 0x000fe20000000080 */
[----:B------:R-:W-:-:S03]  /*3af0*/  IMAD.MOV.U32 R12, RZ, RZ, R63 ;  /* 0x000000ffff0c7224 */ /* 0x000fc600078e003f */
[----:B------:R-:W-:Y:S01]  /*3b00*/  PRMT R129, R11, 0x7610, R129 ;  /* 0x000076100b817816 */ /* 0x000fe20000000081 */
[----:B------:R-:W-:Y:S01]  /*3b10*/  IMAD.MOV.U32 R11, RZ, RZ, R66 ;  /* 0x000000ffff0b7224 */ /* 0x000fe200078e0042 */
[----:B------:R-:W-:Y:S01]  /*3b20*/  PRMT R130, R12, 0x7610, R130 ;  /* 0x000076100c827816 */ /* 0x000fe20000000082 */
[----:B------:R-:W-:-:S05]  /*3b30*/  IMAD.MOV.U32 R12, RZ, RZ, R67 ;  /* 0x000000ffff0c7224 */ /* 0x000fca00078e0043 */
[----:B------:R-:W-:Y:S01]  /*3b40*/  PRMT R75, R11, 0x5410, R12 ;  /* 0x000054100b4b7816 */ /* 0x000fe2000000000c */
[----:B------:R-:W-:Y:S02]  /*3b50*/  IMAD.MOV.U32 R11, RZ, RZ, R36 ;  /* 0x000000ffff0b7224 */ /* 0x000fe400078e0024 */
        /* <DEDUP_REMOVED lines=29> */
[----:B------:R-:W-:Y:S02]  /*3d30*/  PRMT R121, R11, 0x7610, R121 ;  /* 0x000076100b797816 */ /* 0x000fe40000000079 */
[----:B------:R-:W-:Y:S01]  /*3d40*/  PRMT R122, R12, 0x7610, R122 ;  /* 0x000076100c7a7816 */ /* 0x000fe2000000007a */
[----:B------:R-:W-:Y:S06]  /*3d50*/  @!P5 BRA `(.L_x_1563) ;  /* 0x000000000004d947 */ /* 0x000fec0003800000 */
[----:B------:R-:W-:Y:S01]  /*3d60*/  BPT.TRAP 0x1 ;  /* 0x000000040000795c */ /* 0x000fe20000300000 */
.L_x_1563:
[----:B------:R-:W2:Y:S01]  /*3d70*/  LDL R11, [R1+0x4c] ;  /* 0x00004c00010b7983 */ /* 0x000ea20000100800 */
[----:B------:R-:W-:Y:S01]  /*3d80*/  IMAD R88, R200, 0x8, R17 ;  /* 0x00000008c8587824 */ /* 0x000fe200078e0211 */
[----:B------:R-:W-:Y:S01]  /*3d90*/  BSSY B1, `(.L_x_1564) ;  /* 0x0000004000017945 */ /* 0x000fe20003800000 */
[----:B--2---:R-:W-:-:S04]  /*3da0*/  SHF.L.U32 R100, R11, 0x1f, RZ ;  /* 0x0000001f0b647819 */ /* 0x004fc800000006ff */
[----:B------:R-:W0:Y:S02]  /*3db0*/  SYNCS.PHASECHK.TRANS64.TRYWAIT P6, [R88+URZ+0x30890], R100 ;  /* 0x03089064580075a7 */ /* 0x000e2400080c017f */
[----:B0-----:R-:W-:Y:S05]  /*3dc0*/  @!P6 BRA `(.L_x_1565) ;  /* 0x0000028c00e0e947 */ /* 0x001fea0003800000 */
.L_x_1996:
[----:B------:R-:W-:Y:S05]  /*3dd0*/  BSYNC B1 ;  /* 0x0000000000017941 */ /* 0x000fea0003800000 */
.L_x_1564:
[----:B------:R-:W-:-:S03]  /*3de0*/  UMOV UR4, 0xffffffff ;  /* 0xffffffff00047882 */ /* 0x000fc60000000000 */
[----:B------:R-:W-:Y:S05]  /*3df0*/  BRA.DIV UR4, `(.L_x_1566) ;  /* 0x0000028e04e87947 */ /* 0x000fea000b800000 */
[----:B------:R1:W2:Y:S04]  /*3e00*/  SHFL.IDX PT, R72, R105, RZ, 0x181f ;  /* 0x00181fff69487589 */ /* 0x0002a800000e0000 */
[----:B------:R1:W3:Y:S02]  /*3e10*/  SHFL.IDX PT, R11, R104, RZ, 0x181f ;  /* 0x00181fff680b7589 */ /* 0x0002e400000e0000 */
.L_x_2000:
        /* <DEDUP_REMOVED lines=13> */
[----:B------:R-:W-:Y:S02]  /*3ef0*/  PRMT R65, R75, 0x5410, R65 ;  /* 0x000054104b417816 */ /* 0x000fe40000000041 */
[----:B------:R-:W-:-:S02]  /*3f00*/  PRMT R64, R74, 0x5432, R64 ;  /* 0x000054324a407816 */ /* 0x000fc40000000040 */
[----:B------:R-:W-:Y:S02]  /*3f10*/  PRMT R67, R74, 0x5410, R73 ;  /* 0x000054104a437816 */ /* 0x000fe40000000049 */
[----:B------:R-:W-:Y:S02]  /*3f20*/  PRMT R73, R75, 0x5432, R66 ;  /* 0x000054324b497816 */ /* 0x000fe40000000042 */
[C---:B0-----:R-:W-:Y:S01]  /*3f30*/  LOP3.LUT R75, R13.reuse, 0xffff0000, RZ, 0xc0, !PT ;  /* 0xffff00000d4b7812 */ /* 0x041fe200078ec0ff */
[----:B------:R-:W-:Y:S01]  /*3f40*/  IMAD.U32 R13, R13, 0x10000, RZ ;  /* 0x000100000d0d7824 */ /* 0x000fe200078e00ff */
[----:B------:R-:W-:Y:S01]  /*3f50*/  LOP3.LUT R74, R65, 0xffff0000, RZ, 0xc0, !PT ;  /* 0xffff0000414a7812 */ /* 0x000fe200078ec0ff */
[C---:B------:R-:W-:Y:S01]  /*3f60*/  IMAD.U32 R103, R67.reuse, 0x10000, RZ ;  /* 0x0001000043677824 */ /* 0x040fe200078e00ff */
[C---:B------:R-:W-:Y:S01]  /*3f70*/  LOP3.LUT R102, R64.reuse, 0xffff0000, RZ, 0xc0, !PT ;  /* 0xffff000040667812 */ /* 0x040fe200078ec0ff */
[----:B------:R-:W-:Y:S01]  /*3f80*/  IMAD.U32 R64, R64, 0x10000, RZ ;  /* 0x0001000040407824 */ /* 0x000fe200078e00ff */
[----:B------:R-:W-:Y:S01]  /*3f90*/  LOP3.LUT R67, R67, 0xffff0000, RZ, 0xc0, !PT ;  /* 0xffff000043437812 */ /* 0x000fe200078ec0ff */
[----:B------:R-:W-:Y:S01]  /*3fa0*/  FMUL.FTZ R66, R75, R74 ;  /* 0x0000004a4b427220 */ /* 0x000fe20000410000 */
[----:B------:R-:W-:-:S02]  /*3fb0*/  IMAD.U32 R65, R65, 0x10000, RZ ;  /* 0x0001000041417824 */ /* 0x000fc400078e00ff */
[-C--:B------:R-:W-:Y:S01]  /*3fc0*/  FMUL.FTZ R75, R75, R102.reuse ;  /* 0x000000664b4b7220 */ /* 0x080fe20000410000 */
[C---:B------:R-:W-:Y:S01]  /*3fd0*/  FFMA.FTZ R66, R13.reuse, R102, -R66 ;  /* 0x000000660d427223 */ /* 0x040fe20000010842 */
[C---:B------:R-:W-:Y:S02]  /*3fe0*/  LOP3.LUT R102, R14.reuse, 0xffff0000, RZ, 0xc0, !PT ;  /* 0xffff00000e667812 */ /* 0x040fe400078ec0ff */
        /* <DEDUP_REMOVED lines=14> */
[----:B------:R-:W-:Y:S01]  /*40d0*/  FFMA.FTZ R15, R102, R67, -R15 ;  /* 0x00000043660f7223 */ /* 0x000fe2000001080f */
[----:B------:R-:W-:Y:S01]  /*40e0*/  LOP3.LUT R67, R12, 0xffff0000, RZ, 0xc0, !PT ;  /* 0xffff00000c437812 */ /* 0x000fe200078ec0ff */
[----:B------:R-:W-:Y:S01]  /*40f0*/  FFMA.FTZ R74, R102, R73, R74 ;  /* 0x00000049664a7223 */ /* 0x000fe2000001004a */
[----:B------:R-:W-:-:S03]  /*4100*/  IMAD.U32 R12, R12, 0x10000, RZ ;  /* 0x000100000c0c7824 */ /* 0x000fc600078e00ff */
[C---:B------:R-:W-:Y:S01]  /*4110*/  FMUL.FTZ R73, R67.reuse, R65 ;  /* 0x0000004143497220 */ /* 0x040fe20000410000 */
[-C--:B------:R-:W-:Y:S01]  /*4120*/  FMUL.FTZ R102, R67, R64.reuse ;  /* 0x0000004043667220 */ /* 0x080fe20000410000 */
[----:B------:R-:W-:Y:S02]  /*4130*/  F2FP.BF16.F32.PACK_AB R15, R74, R15 ;  /* 0x0000000f4a0f723e */ /* 0x000fe400000010ff */
[C---:B------:R-:W-:Y:S01]  /*4140*/  FFMA.FTZ R73, R12.reuse, R64, -R73 ;  /* 0x000000400c497223 */ /* 0x040fe20000010849 */
[----:B------:R-:W-:-:S05]  /*4150*/  FFMA.FTZ R102, R12, R65, R102 ;  /* 0x000000410c667223 */ /* 0x000fca0000010066 */
[----:B------:R-:W-:-:S07]  /*4160*/  F2FP.BF16.F32.PACK_AB R12, R102, R73 ;  /* 0x00000049660c723e */ /* 0x000fce00000010ff */
.L_x_1572:
[----:B------:R-:W-:Y:S05]  /*4170*/  BSYNC B3 ;  /* 0x0000000000037941 */ /* 0x000fea0003800000 */
.L_x_1571:
[----:B---3--:R-:W-:-:S04]  /*4180*/  LEA R64, P0, R18, R11, 0x1 ;  /* 0x0000000b12407211 */ /* 0x008fc800078008ff */
[----:B--2---:R-:W-:-:S05]  /*4190*/  LEA.HI.X R65, R18, R72, R19, 0x1, P0 ;  /* 0x0000004812417211 */ /* 0x004fca00000f0c13 */
[----:B0-----:R4:W-:Y:S04]  /*41a0*/  ST.E.128 desc[UR60][R64.64], R12 ;  /* 0x0000000c40007985 */ /* 0x0019e8000c101d3c */
.L_x_1570:
[----:B------:R-:W-:Y:S05]  /*41b0*/  BSYNC B2 ;  /* 0x0000000000027941 */ /* 0x000fea0003800000 */
.L_x_1569:
[----:B------:R-:W-:Y:S01]  /*41c0*/  ISETP.NE.AND P0, PT, R71, RZ, PT ;  /* 0x000000ff4700720c */ /* 0x000fe20003f05270 */
[----:B------:R-:W-:-:S12]  /*41d0*/  BSSY B2, `(.L_x_1573) ;  /* 0x0000037000027945 */ /* 0x000fd80003800000 */
[----:B------:R-:W-:Y:S05]  /*41e0*/  @!P0 BRA `(.L_x_1574) ;  /* 0x0000000000d48947 */ /* 0x000fea0003800000 */
[----:B----4-:R-:W4:Y:S01]  /*41f0*/  LDL R12, [R1+0x30] ;  /* 0x00003000010c7983 */ /* 0x010f220000100800 */
[----:B------:R-:W-:Y:S01]  /*4200*/  BSSY B3, `(.L_x_1575) ;  /* 0x0000030000037945 */ /* 0x000fe20003800000 */
[----:B----4-:R-:W-:Y:S02]  /*4210*/  ISETP.GE.AND P0, PT, R12, R101, PT ;  /* 0x000000650c00720c */ /* 0x010fe40003f06270 */
[----:B------:R4:W0:Y:S11]  /*4220*/  LDS.128 R12, [R90+0x22400] ;  /* 0x022400005a0c7984 */ /* 0x0008360000000c00 */
        /* <DEDUP_REMOVED lines=8> */
[----:B------:R-:W-:Y:S02]  /*42b0*/  LOP3.LUT R62, R61, 0xffff0000, RZ, 0xc0, !PT ;  /* 0xffff00003d3e7812 */ /* 0x000fe400078ec0ff */
[C---:B------:R-:W-:Y:S01]  /*42c0*/  LOP3.LUT R66, R60.reuse, 0xffff0000, RZ, 0xc0, !PT ;  /* 0xffff00003c427812 */ /* 0x040fe200078ec0ff */
[----:B------:R-:W-:Y:S01]  /*42d0*/  IMAD.U32 R60, R60, 0x10000, RZ ;  /* 0x000100003c3c7824 */ /* 0x000fe200078e00ff */
[----:B------:R-:W-:Y:S01]  /*42e0*/  SHF.R.U32.HI R63, RZ, 0x10, R63 ;  /* 0x00000010ff3f7819 */ /* 0x000fe2000001163f */
[C---:B------:R-:W-:Y:S01]  /*42f0*/  FMUL.FTZ R74, R67.reuse, R62 ;  /* 0x0000003e434a7220 */ /* 0x040fe20000410000 */
[----:B------:R-:W-:Y:S01]  /*4300*/  PRMT R64, R110, 0x5432, R64 ;  /* 0x000054326e407816 */ /* 0x000fe20000000040 */
[-C--:B------:R-:W-:Y:S01]  /*4310*/  FMUL.FTZ R67, R67, R66.reuse ;  /* 0x0000004243437220 */ /* 0x080fe20000410000 */
[----:B------:R-:W-:Y:S01]  /*4320*/  PRMT R63, R130, 0x5410, R63 ;  /* 0x00005410823f7816 */ /* 0x000fe2000000003f */
[C---:B------:R-:W-:Y:S01]  /*4330*/  FFMA.FTZ R13, R65.reuse, R66, -R74 ;  /* 0x00000042410d7223 */ /* 0x040fe2000001084a */
[----:B------:R-:W-:Y:S01]  /*4340*/  LOP3.LUT R74, R14, 0xffff0000, RZ, 0xc0, !PT ;  /* 0xffff00000e4a7812 */ /* 0x000fe200078ec0ff */
[----:B------:R-:W-:Y:S01]  /*4350*/  FFMA.FTZ R62, R65, R62, R67 ;  /* 0x0000003e413e7223 */ /* 0x000fe20000010043 */
[C---:B------:R-:W-:Y:S01]  /*4360*/  IMAD.U32 R67, R64.reuse, 0x10000, RZ ;  /* 0x0001000040437824 */ /* 0x040fe200078e00ff */
[----:B------:R-:W-:Y:S01]  /*4370*/  LOP3.LUT R64, R64, 0xffff0000, RZ, 0xc0, !PT ;  /* 0xffff000040407812 */ /* 0x000fe200078ec0ff */
        /* <DEDUP_REMOVED lines=15> */
[----:B------:R-:W-:Y:S01]  /*4470*/  IMAD.U32 R66, R61, 0x10000, RZ ;  /* 0x000100003d427824 */ /* 0x000fe200078e00ff */
[C---:B------:R-:W-:Y:S01]  /*4480*/  LOP3.LUT R61, R12.reuse, 0xffff0000, RZ, 0xc0, !PT ;  /* 0xffff00000c3d7812 */ /* 0x040fe200078ec0ff */
[----:B------:R-:W-:Y:S02]  /*4490*/  IMAD.U32 R63, R12, 0x10000, RZ ;  /* 0x000100000c3f7824 */ /* 0x000fe400078e00ff */
[----:B------:R-:W-:Y:S02]  /*44a0*/  F2FP.BF16.F32.PACK_AB R15, R15, R64 ;  /* 0x000000400f0f723e */ /* 0x000fe400000010ff */
[C---:B------:R-:W-:Y:S01]  /*44b0*/  FMUL.FTZ R12, R61.reuse, R66 ;  /* 0x000000423d0c7220 */ /* 0x040fe20000410000 */
[----:B------:R-:W-:-:S03]  /*44c0*/  FMUL.FTZ R61, R61, R60 ;  /* 0x0000003c3d3d7220 */ /* 0x000fc60000410000 */
[C---:B------:R-:W-:Y:S01]  /*44d0*/  FFMA.FTZ R12, R63.reuse, R60, -R12 ;  /* 0x0000003c3f0c7223 */ /* 0x040fe2000001080c */
[----:B------:R-:W-:-:S05]  /*44e0*/  FFMA.FTZ R61, R63, R66, R61 ;  /* 0x000000423f3d7223 */ /* 0x000fca000001003d */
[----:B------:R-:W-:-:S07]  /*44f0*/  F2FP.BF16.F32.PACK_AB R12, R61, R12 ;  /* 0x0000000c3d0c723e */ /* 0x000fce00000010ff */
.L_x_1576:
[----:B------:R-:W-:Y:S05]  /*4500*/  BSYNC B3 ;  /* 0x0000000000037941 */ /* 0x000fea0003800000 */
.L_x_1575:
[----:B---3--:R-:W-:-:S04]  /*4510*/  LEA R60, P0, R201, R11, 0x1 ;  /* 0x0000000bc93c7211 */ /* 0x008fc800078008ff */
[----:B--2---:R-:W-:-:S05]  /*4520*/  LEA.HI.X R61, R201, R72, R224, 0x1, P0 ;  /* 0x00000048c93d7211 */ /* 0x004fca00000f0ce0 */
[----:B0-----:R0:W-:Y:S04]  /*4530*/  ST.E.128 desc[UR60][R60.64], R12 ;  /* 0x0000000c3c007985 */ /* 0x0011e8000c101d3c */
.L_x_1574:
[----:B------:R-:W-:Y:S05]  /*4540*/  BSYNC B2 ;  /* 0x0000000000027941 */ /* 0x000fea0003800000 */
.L_x_1573:
[----:B------:R-:W-:Y:S01]  /*4550*/  ISETP.NE.AND P0, PT, R76, RZ, PT ;  /* 0x000000ff4c00720c */ /* 0x000fe20003f05270 */
[----:B------:R-:W-:-:S12]  /*4560*/  BSSY B2, `(.L_x_1577) ;  /* 0x0000039000027945 */ /* 0x000fd80003800000 */
[----:B------:R-:W-:Y:S05]  /*4570*/  @!P0 BRA `(.L_x_1578) ;  /* 0x0000000000dc8947 */ /* 0x000fea0003800000 */
[----:B0---4-:R-:W4:Y:S01]  /*4580*/  LDL R12, [R1+0x34] ;  /* 0x00003400010c7983 */ /* 0x011f220000100800 */
[----:B------:R-:W-:Y:S01]  /*4590*/  BSSY B3, `(.L_x_1579) ;  /* 0x0000031000037945 */ /* 0x000fe20003800000 */
[----:B----4-:R-:W-:Y:S02]  /*45a0*/  ISETP.GE.AND P0, PT, R12, R101, PT ;  /* 0x000000650c00720c */ /* 0x010fe40003f06270 */
[----:B------:R0:W4:Y:S11]  /*45b0*/  LDS.128 R12, [R90+0x24400] ;  /* 0x024400005a0c7984 */ /* 0x0001360000000c00 */
[----:B0-----:R-:W-:Y:S05]  /*45c0*/  @P0 BRA `(.L_x_1580) ;  /* 0x0000000000b40947 */ /* 0x001fea0003800000 */
[--C-:B------:R-:W-:Y:S02]  /*45d0*/  SHF.R.U64 R56, R56, 0x10, R57.reuse ;  /* 0x0000001038387819 */ /* 0x100fe40000001239 */
[----:B------:R-:W-:Y:S02]  /*45e0*/  SHF.R.U32.HI R60, RZ, 0x10, R57 ;  /* 0x00000010ff3c7819 */ /* 0x000fe40000011639 */
[--C-:B------:R-:W-:Y:S02]  /*45f0*/  SHF.R.U64 R57, R58, 0x10, R59.reuse ;  /* 0x000000103a397819 */ /* 0x100fe4000000123b */
[----:B------:R-:W-:Y:S02]  /*4600*/  SHF.R.U32.HI R61, RZ, 0x10, R59 ;  /* 0x00000010ff3d7819 */ /* 0x000fe4000001163b */
[----:B------:R-:W-:Y:S01]  /*4610*/  PRMT R59, R127, 0x5410, R57 ;  /* 0x000054107f3b7816 */ /* 0x000fe20000000039 */
[----:B----4-:R-:W-:Y:S01]  /*4620*/  IMAD.U32 R57, R13, 0x10000, RZ ;  /* 0x000100000d397824 */ /* 0x010fe200078e00ff */
[----:B------:R-:W-:-:S02]  /*4630*/  PRMT R56, R108, 0x5432, R56 ;  /* 0x000054326c387816 */ /* 0x000fc40000000038 */
[----:B------:R-:W-:Y:S02]  /*4640*/  LOP3.LUT R63, R13, 0xffff0000, RZ, 0xc0, !PT ;  /* 0xffff00000d3f7812 */ /* 0x000fe400078ec0ff */
[----:B------:R-:W-:Y:S02]  /*4650*/  LOP3.LUT R62, R59, 0xffff0000, RZ, 0xc0, !PT ;  /* 0xffff00003b3e7812 */ /* 0x000fe400078ec0ff */
[C---:B------:R-:W-:Y:S01]  /*4660*/  LOP3.LUT R58, R56.reuse, 0xffff0000, RZ, 0xc0, !PT ;  /* 0xffff0000383a7812 */ /* 0x040fe200078ec0ff */
[----:B------:R-:W-:Y:S02]  /*4670*/  IMAD.U32 R56, R56, 0x10000, RZ ;  /* 0x0001000038387824 */ /* 0x000fe400078e00ff */
[C---:B------:R-:W-:Y:S02]  /*4680*/  FMUL.FTZ R64, R63.reuse, R62 ;  /* 0x0000003e3f407220 */ /* 0x040fe40000410000 */
[-C--:B------:R-:W-:Y:S02]  /*4690*/  FMUL.FTZ R13, R63, R58.reuse ;  /* 0x0000003a3f0d7220 */ /* 0x080fe40000410000 */
[----:B------:R-:W-:-:S02]  /*46a0*/  FFMA.FTZ R58, R57, R58, -R64 ;  /* 0x0000003a393a7223 */ /* 0x000fc40000010840 */
[----:B------:R-:W-:Y:S01]  /*46b0*/  FFMA.FTZ R57, R57, R62, R13 ;  /* 0x0000003e39397223 */ /* 0x000fe2000001000d */
[----:B------:R-:W-:Y:S02]  /*46c0*/  PRMT R13, R106, 0x5432, R60 ;  /* 0x000054326a0d7816 */ /* 0x000fe4000000003c */
[----:B------:R-:W-:Y:S02]  /*46d0*/  PRMT R60, R128, 0x5410, R61 ;  /* 0x00005410803c7816 */ /* 0x000fe4000000003d */
[----:B------:R-:W-:Y:S01]  /*46e0*/  LOP3.LUT R62, R14, 0xffff0000, RZ, 0xc0, !PT ;  /* 0xffff00000e3e7812 */ /* 0x000fe200078ec0ff */
[C---:B------:R-:W-:Y:S01]  /*46f0*/  IMAD.U32 R63, R13.reuse, 0x10000, RZ ;  /* 0x000100000d3f7824 */ /* 0x040fe200078e00ff */
[----:B------:R-:W-:Y:S01]  /*4700*/  LOP3.LUT R13, R13, 0xffff0000, RZ, 0xc0, !PT ;  /* 0xffff00000d0d7812 */ /* 0x000fe200078ec0ff */
[----:B------:R-:W-:Y:S01]  /*4710*/  IMAD.U32 R61, R60, 0x10000, RZ ;  /* 0x000100003c3d7824 */ /* 0x000fe200078e00ff */
[----:B------:R-:W-:Y:S01]  /*4720*/  F2FP.BF16.F32.PACK_AB R57, R57, R58 ;  /* 0x0000003a3939723e */ /* 0x000fe200000010ff */
[----:B------:R-:W-:-:S02]  /*4730*/  IMAD.U32 R14, R14, 0x10000, RZ ;  /* 0x000100000e0e7824 */ /* 0x000fc400078e00ff */
[C---:B------:R-:W-:Y:S01]  /*4740*/  FMUL.FTZ R65, R62.reuse, R61 ;  /* 0x0000003d3e417220 */ /* 0x040fe20000410000 */
[----:B------:R-:W-:-:S03]  /*4750*/  FMUL.FTZ R62, R62, R63 ;  /* 0x0000003f3e3e7220 */ /* 0x000fc60000410000 */
[C---:B------:R-:W-:Y:S01]  /*4760*/  FFMA.FTZ R65, R14.reuse, R63, -R65 ;  /* 0x0000003f0e417223 */ /* 0x040fe20000010841 */
[----:B------:R-:W-:Y:S01]  /*4770*/  FFMA.FTZ R62, R14, R61, R62 ;  /* 0x0000003d0e3e7223 */ /* 0x000fe2000001003e */
[----:B------:R-:W-:Y:S01]  /*4780*/  LOP3.LUT R61, R60, 0xffff0000, RZ, 0xc0, !PT ;  /* 0xffff00003c3d7812 */ /* 0x000fe200078ec0ff */
[C---:B------:R-:W-:Y:S01]  /*4790*/  IMAD.U32 R60, R15.reuse, 0x10000, RZ ;  /* 0x000100000f3c7824 */ /* 0x040fe200078e00ff */
[----:B------:R-:W-:-:S05]  /*47a0*/  LOP3.LUT R14, R15, 0xffff0000, RZ, 0xc0, !PT ;  /* 0xffff00000f0e7812 */ /* 0x000fca00078ec0ff */
[C---:B------:R-:W-:Y:S01]  /*47b0*/  FMUL.FTZ R15, R14.reuse, R61 ;  /* 0x0000003d0e0f7220 */ /* 0x040fe20000410000 */
[----:B------:R-:W-:-:S03]  /*47c0*/  FMUL.FTZ R14, R14, R13 ;  /* 0x0000000d0e0e7220 */ /* 0x000fc60000410000 */
[C---:B------:R-:W-:Y:S01]  /*47d0*/  FFMA.FTZ R15, R60.reuse, R13, -R15 ;  /* 0x0000000d3c0f7223 */ /* 0x040fe2000001080f */
[----:B------:R-:W-:Y:S01]  /*47e0*/  FFMA.FTZ R14, R60, R61, R14 ;  /* 0x0000003d3c0e7223 */ /* 0x000fe2000001000e */
[C---:B------:R-:W-:Y:S01]  /*47f0*/  LOP3.LUT R13, R12.reuse, 0xffff0000, RZ, 0xc0, !PT ;  /* 0xffff00000c0d7812 */ /* 0x040fe200078ec0ff */
[----:B------:R-:W-:Y:S02]  /*4800*/  IMAD.U32 R60, R59, 0x10000, RZ ;  /* 0x000100003b3c7824 */ /* 0x000fe400078e00ff */
[----:B------:R-:W-:Y:S01]  /*4810*/  IMAD.U32 R59, R12, 0x10000, RZ ;  /* 0x000100000c3b7824 */ /* 0x000fe200078e00ff */
[----:B------:R-:W-:Y:S01]  /*4820*/  F2FP.BF16.F32.PACK_AB R15, R14, R15 ;  /* 0x0000000f0e0f723e */ /* 0x000fe200000010ff */
[C---:B------:R-:W-:Y:S01]  /*4830*/  FMUL.FTZ R12, R13.reuse, R60 ;  /* 0x0000003c0d0c7220 */ /* 0x040fe20000410000 */
[-C--:B------:R-:W-:Y:S01]  /*4840*/  FMUL.FTZ R13, R13, R56.reuse ;  /* 0x000000380d0d7220 */ /* 0x080fe20000410000 */
[----:B------:R-:W-:Y:S02]  /*4850*/  F2FP.BF16.F32.PACK_AB R14, R62, R65 ;  /* 0x000000413e0e723e */ /* 0x000fe400000010ff */
[C---:B------:R-:W-:Y:S01]  /*4860*/  FFMA.FTZ R12, R59.reuse, R56, -R12 ;  /* 0x000000383b0c7223 */ /* 0x040fe2000001080c */
[----:B------:R-:W-:-:S05]  /*4870*/  FFMA.FTZ R13, R59, R60, R13 ;  /* 0x0000003c3b0d7223 */ /* 0x000fca000001000d */
[----:B------:R-:W-:Y:S01]  /*4880*/  F2FP.BF16.F32.PACK_AB R12, R13, R12 ;  /* 0x0000000c0d0c723e */ /* 0x000fe200000010ff */
[----:B------:R-:W-:-:S07]  /*4890*/  IMAD.MOV.U32 R13, RZ, RZ, R57 ;  /* 0x000000ffff0d7224 */ /* 0x000fce00078e0039 */
.L_x_1580:
[----:B------:R-:W-:Y:S05]  /*48a0*/  BSYNC B3 ;  /* 0x0000000000037941 */ /* 0x000fea0003800000 */
.L_x_1579:
[----:B------:R-:W2:Y:S01]  /*48b0*/  LDL R58, [R1+0x4] ;  /* 0x00000400013a7983 */ /* 0x000ea20000100800 */
[----:B---3--:R-:W-:-:S04]  /*48c0*/  LEA R56, P0, R22, R11, 0x1 ;  /* 0x0000000b16387211 */ /* 0x008fc800078008ff */
[----:B--2---:R-:W-:-:S05]  /*48d0*/  LEA.HI.X R57, R22, R72, R58, 0x1, P0 ;  /* 0x0000004816397211 */ /* 0x004fca00000f0c3a */
[----:B----4-:R0:W-:Y:S04]  /*48e0*/  ST.E.128 desc[UR60][R56.64], R12 ;  /* 0x0000000c38007985 */ /* 0x0101e8000c101d3c */
.L_x_1578:
[----:B------:R-:W-:Y:S05]  /*48f0*/  BSYNC B2 ;  /* 0x0000000000027941 */ /* 0x000fea0003800000 */
.L_x_1577:
[----:B------:R-:W-:-:S13]  /*4900*/  ISETP.NE.AND P0, PT, R77, RZ, PT ;  /* 0x000000ff4d00720c */ /* 0x000fda0003f05270 */
[----:B------:R-:W-:Y:S05]  /*4910*/  @!P0 BRA `(.L_x_1568) ;  /* 0x0000000000dc8947 */ /* 0x000fea0003800000 */
[----:B------:R-:W5:Y:S04]  /*4920*/  LDL R59, [R1+0x48] ;  /* 0x00004800013b7983 */ /* 0x000f680000100800 */
[----:B------:R-:W2:Y:S01]  /*4930*/  LDL R58, [R1] ;  /* 0x00000000013a7983 */ /* 0x000ea20000100800 */
[----:B0--3--:R-:W-:Y:S01]  /*4940*/  LEA R56, P0, R23, R11, 0x1 ;  /* 0x0000000b17387211 */ /* 0x009fe200078008ff */
[----:B------:R-:W-:Y:S02]  /*4950*/  BSSY B2, `(.L_x_1581) ;  /* 0x0000032000027945 */ /* 0x000fe40003800000 */
[----:B----4-:R0:W3:Y:S01]  /*4960*/  LDS.128 R12, [R90+0x26400] ;  /* 0x026400005a0c7984 */ /* 0x0100e20000000c00 */
[----:B-----5:R-:W-:Y:S02]  /*4970*/  ISETP.GE.AND P6, PT, R59, R101, PT ;  /* 0x000000653b00720c */ /* 0x020fe40003fc6270 */
[----:B--2---:R-:W-:-:S11]  /*4980*/  LEA.HI.X R57, R23, R72, R58, 0x1, P0 ;  /* 0x0000004817397211 */ /* 0x004fd600000f0c3a */
[----:B0--3--:R-:W-:Y:S05]  /*4990*/  @P6 BRA `(.L_x_1582) ;  /* 0x0000000000b46947 */ /* 0x009fea0003800000 */
[----:B------:R-:W-:Y:S01]  /*49a0*/  SHF.R.U64 R58, R52, 0x10, R53 ;  /* 0x00000010343a7819 */ /* 0x000fe20000001235 */
[----:B------:R-:W-:Y:S01]  /*49b0*/  IMAD.U32 R11, R13, 0x10000, RZ ;  /* 0x000100000d0b7824 */ /* 0x000fe200078e00ff */
[--C-:B------:R-:W-:Y:S02]  /*49c0*/  SHF.R.U64 R52, R54, 0x10, R55.reuse ;  /* 0x0000001036347819 */ /* 0x100fe40000001237 */
[----:B------:R-:W-:Y:S02]  /*49d0*/  PRMT R123, R123, 0x5410, R58 ;  /* 0x000054107b7b7816 */ /* 0x000fe4000000003a */
[----:B------:R-:W-:Y:S02]  /*49e0*/  PRMT R125, R125, 0x5410, R52 ;  /* 0x000054107d7d7816 */ /* 0x000fe40000000034 */
[----:B------:R-:W-:Y:S02]  /*49f0*/  LOP3.LUT R59, R13, 0xffff0000, RZ, 0xc0, !PT ;  /* 0xffff00000d3b7812 */ /* 0x000fe400078ec0ff */
[C---:B------:R-:W-:Y:S01]  /*4a00*/  LOP3.LUT R54, R125.reuse, 0xffff0000, RZ, 0xc0, !PT ;  /* 0xffff00007d367812 */ /* 0x040fe200078ec0ff */
[----:B------:R-:W-:Y:S01]  /*4a10*/  IMAD.U32 R125, R125, 0x10000, RZ ;  /* 0x000100007d7d7824 */ /* 0x000fe200078e00ff */
[C---:B------:R-:W-:Y:S01]  /*4a20*/  LOP3.LUT R52, R123.reuse, 0xffff0000, RZ, 0xc0, !PT ;  /* 0xffff00007b347812 */ /* 0x040fe200078ec0ff */
[----:B------:R-:W-:Y:S01]  /*4a30*/  IMAD.U32 R123, R123, 0x10000, RZ ;  /* 0x000100007b7b7824 */ /* 0x000fe200078e00ff */
[----:B------:R-:W-:Y:S01]  /*4a40*/  SHF.R.U32.HI R55, RZ, 0x10, R55 ;  /* 0x00000010ff377819 */ /* 0x000fe20000011637 */
[C---:B------:R-:W-:Y:S01]  /*4a50*/  FMUL.FTZ R58, R59.reuse, R54 ;  /* 0x000000363b3a7220 */ /* 0x040fe20000410000 */
[----:B------:R-:W-:Y:S01]  /*4a60*/  SHF.R.U32.HI R53, RZ, 0x10, R53 ;  /* 0x00000010ff357819 */ /* 0x000fe20000011635 */
[-C--:B------:R-:W-:Y:S01]  /*4a70*/  FMUL.FTZ R59, R59, R52.reuse ;  /* 0x000000343b3b7220 */ /* 0x080fe20000410000 */
[----:B------:R-:W-:Y:S01]  /*4a80*/  PRMT R126, R126, 0x5410, R55 ;  /* 0x000054107e7e7816 */ /* 0x000fe20000000037 */
[C---:B------:R-:W-:Y:S01]  /*4a90*/  FFMA.FTZ R52, R11.reuse, R52, -R58 ;  /* 0x000000340b347223 */ /* 0x040fe2000001083a */
[----:B------:R-:W-:Y:S01]  /*4aa0*/  PRMT R124, R124, 0x5410, R53 ;  /* 0x000054107c7c7816 */ /* 0x000fe20000000035 */
[----:B------:R-:W-:Y:S01]  /*4ab0*/  FFMA.FTZ R11, R11, R54, R59 ;  /* 0x000000360b0b7223 */ /* 0x000fe2000001003b */
[----:B------:R-:W-:Y:S01]  /*4ac0*/  LOP3.LUT R54, R14, 0xffff0000, RZ, 0xc0, !PT ;  /* 0xffff00000e367812 */ /* 0x000fe200078ec0ff */
[----:B------:R-:W-:-:S02]  /*4ad0*/  IMAD.U32 R53, R126, 0x10000, RZ ;  /* 0x000100007e357824 */ /* 0x000fc400078e00ff */
        /* <DEDUP_REMOVED lines=8> */
[----:B------:R-:W-:Y:S01]  /*4b60*/  LOP3.LUT R54, R126, 0xffff0000, RZ, 0xc0, !PT ;  /* 0xffff00007e367812 */ /* 0x000fe200078ec0ff */
[C---:B------:R-:W-:Y:S01]  /*4b70*/  IMAD.U32 R53, R15.reuse, 0x10000, RZ ;  /* 0x000100000f357824 */ /* 0x040fe200078e00ff */
[----:B------:R-:W-:-:S02]  /*4b80*/  LOP3.LUT R55, R15, 0xffff0000, RZ, 0xc0, !PT ;  /* 0xffff00000f377812 */ /* 0x000fc400078ec0ff */
[----:B------:R-:W-:Y:S01]  /*4b90*/  F2FP.BF16.F32.PACK_AB R14, R14, R13 ;  /* 0x0000000d0e0e723e */ /* 0x000fe200000010ff */
[----:B------:R-:W-:Y:S02]  /*4ba0*/  IMAD.MOV.U32 R13, RZ, RZ, R11 ;  /* 0x000000ffff0d7224 */ /* 0x000fe400078e000b */
        /* <DEDUP_REMOVED lines=11> */
[----:B------:R-:W-:-:S07]  /*4c60*/  F2FP.BF16.F32.PACK_AB R12, R58, R55 ;  /* 0x000000373a0c723e */ /* 0x000fce00000010ff */
.L_x_1582:
[----:B------:R-:W-:Y:S05]  /*4c70*/  BSYNC B2 ;  /* 0x0000000000027941 */ /* 0x000fea0003800000 */
.L_x_1581:
[----:B------:R0:W-:Y:S02]  /*4c80*/  ST.E.128 desc[UR60][R56.64], R12 ;  /* 0x0000000c38007985 */ /* 0x0001e4000c101d3c */
.L_x_1568:
[----:B------:R-:W-:Y:S05]  /*4c90*/  BSYNC B1 ;  /* 0x0000000000017941 */ /* 0x000fea0003800000 */
.L_x_1567:
[----:B------:R-:W-:-:S03]  /*4ca0*/  UMOV UR4, 0xffffffff ;  /* 0xffffffff00047882 */ /* 0x000fc60000000000 */
[----:B------:R-:W-:Y:S05]  /*4cb0*/  BRA.DIV UR4, `(.L_x_1583) ;  /* 0x0000028204847947 */ /* 0x000fea000b800000 */
[----:B-1----:R-:W1:Y:S04]  /*4cc0*/  SHFL.IDX PT, R105, R105, 0x1, 0x181f ;  /* 0x00381f0069697f89 */ /* 0x002e6800000e0000 */
[----:B------:R-:W0:Y:S02]  /*4cd0*/  SHFL.IDX PT, R104, R104, 0x1, 0x181f ;  /* 0x00381f0068687f89 */ /* 0x000e2400000e0000 */
.L_x_2004:
[----:B------:R-:W-:Y:S05]  /*4ce0*/  @P4 BRA `(.L_x_1584) ;  /* 0x0000003c00744947 */ /* 0x000fea0003800000 */
[----:B------:R-:W-:Y:S01]  /*4cf0*/  ISETP.NE.AND P0, PT, R29, RZ, PT ;  /* 0x000000ff1d00720c */ /* 0x000fe20003f05270 */
[----:B------:R-:W-:-:S12]  /*4d00*/  BSSY B1, `(.L_x_1585) ;  /* 0x0000037000017945 */ /* 0x000fd80003800000 */
[----:B------:R-:W-:Y:S05]  /*4d10*/  @!P0 BRA `(.L_x_1586) ;  /* 0x0000000000d48947 */ /* 0x000fea0003800000 */
[----:B0---4-:R0:W4:Y:S01]  /*4d20*/  LDS.128 R12, [R90+0x21400] ;  /* 0x021400005a0c7984 */ /* 0x0111220000000c00 */
[----:B------:R-:W-:Y:S01]  /*4d30*/  ISETP.GE.AND P4, PT, R204, R101, PT ;  /* 0x00000065cc00720c */ /* 0x000fe20003f86270 */
[----:B------:R-:W-:Y:S01]  /*4d40*/  BSSY B2, `(.L_x_1587) ;  /* 0x0000031000027945 */ /* 0x000fe20003800000 */
[----:B------:R-:W-:-:S04]  /*4d50*/  LEA R52, P0, R18, R104, 0x1 ;  /* 0x0000006812347211 */ /* 0x000fc800078008ff */
[----:B-1----:R-:W-:-:S07]  /*4d60*/  LEA.HI.X R53, R18, R105, R19, 0x1, P0 ;  /* 0x0000006912357211 */ /* 0x002fce00000f0c13 */
[----:B0-----:R-:W-:Y:S05]  /*4d70*/  @P4 BRA `(.L_x_1588) ;  /* 0x0000000000b44947 */ /* 0x001fea0003800000 */
[--C-:B------:R-:W-:Y:S01]  /*4d80*/  SHF.R.U64 R55, R48, 0x10, R49.reuse ;  /* 0x0000001030377819 */ /* 0x100fe20000001231 */
[----:B----4-:R-:W-:Y:S01]  /*4d90*/  IMAD.U32 R48, R14, 0x10000, RZ ;  /* 0x000100000e307824 */ /* 0x010fe200078e00ff */
[----:B------:R-:W-:Y:S02]  /*4da0*/  SHF.R.U32.HI R56, RZ, 0x10, R49 ;  /* 0x00000010ff387819 */ /* 0x000fe40000011631 */
[----:B------:R-:W-:Y:S02]  /*4db0*/  SHF.R.U64 R49, R50, 0x10, R51 ;  /* 0x0000001032317819 */ /* 0x000fe40000001233 */
[----:B------:R-:W-:Y:S02]  /*4dc0*/  PRMT R120, R120, 0x5410, R55 ;  /* 0x0000541078787816 */ /* 0x000fe40000000037 */
[----:B------:R-:W-:Y:S02]  /*4dd0*/  PRMT R122, R122, 0x5410, R49 ;  /* 0x000054107a7a7816 */ /* 0x000fe40000000031 */
[----:B------:R-:W-:-:S02]  /*4de0*/  SHF.R.U32.HI R50, RZ, 0x10, R51 ;  /* 0x00000010ff327819 */ /* 0x000fc40000011633 */
[----:B------:R-:W-:Y:S02]  /*4df0*/  LOP3.LUT R49, R13, 0xffff0000, RZ, 0xc0, !PT ;  /* 0xffff00000d317812 */ /* 0x000fe400078ec0ff */
[C---:B------:R-:W-:Y:S01]  /*4e00*/  LOP3.LUT R54, R122.reuse, 0xffff0000, RZ, 0xc0, !PT ;  /* 0xffff00007a367812 */ /* 0x040fe200078ec0ff */
[----:B------:R-:W-:Y:S01]  /*4e10*/  IMAD.U32 R122, R122, 0x10000, RZ ;  /* 0x000100007a7a7824 */ /* 0x000fe200078e00ff */
[C---:B------:R-:W-:Y:S01]  /*4e20*/  LOP3.LUT R51, R120.reuse, 0xffff0000, RZ, 0xc0, !PT ;  /* 0xffff000078337812 */ /* 0x040fe200078ec0ff */
[----:B------:R-:W-:Y:S01]  /*4e30*/  IMAD.U32 R120, R120, 0x10000, RZ ;  /* 0x0001000078787824 */ /* 0x000fe200078e00ff */
[----:B------:R-:W-:Y:S01]  /*4e40*/  PRMT R121, R121, 0x5410, R50 ;  /* 0x0000541079797816 */ /* 0x000fe20000000032 */
[----:B------:R-:W-:Y:S01]  /*4e50*/  IMAD.U32 R50, R13, 0x10000, RZ ;  /* 0x000100000d327824 */ /* 0x000fe200078e00ff */
[----:B------:R-:W-:Y:S01]  /*4e60*/  PRMT R119, R119, 0x5410, R56 ;  /* 0x0000541077777816 */ /* 0x000fe20000000038 */
[C---:B------:R-:W-:Y:S01]  /*4e70*/  FMUL.FTZ R55, R49.reuse, R54 ;  /* 0x0000003631377220 */ /* 0x040fe20000410000 */
[----:B------:R-:W-:Y:S01]  /*4e80*/  FMUL.FTZ R57, R49, R51 ;  /* 0x0000003331397220 */ /* 0x000fe20000410000 */
[----:B------:R-:W-:Y:S01]  /*4e90*/  LOP3.LUT R14, R14, 0xffff0000, RZ, 0xc0, !PT ;  /* 0xffff00000e0e7812 */ /* 0x000fe200078ec0ff */
[----:B------:R-:W-:-:S02]  /*4ea0*/  IMAD.U32 R13, R121, 0x10000, RZ ;  /* 0x00010000790d7824 */ /* 0x000fc400078e00ff */
[C---:B------:R-:W-:Y:S01]  /*4eb0*/  FFMA.FTZ R49, R50.reuse, R51, -R55 ;  /* 0x0000003332317223 */ /* 0x040fe20000010837 */
[----:B------:R-:W-:Y:S02]  /*4ec0*/  IMAD.U32 R55, R119, 0x10000, RZ ;  /* 0x0001000077377824 */ /* 0x000fe400078e00ff */
[----:B------:R-:W-:Y:S01]  /*4ed0*/  FFMA.FTZ R50, R50, R54, R57 ;  /* 0x0000003632327223 */ /* 0x000fe20000010039 */
[C---:B------:R-:W-:Y:S01]  /*4ee0*/  FMUL.FTZ R57, R14.reuse, R13 ;  /* 0x0000000d0e397220 */ /* 0x040fe20000410000 */
[----:B---3--:R-:W-:Y:S01]  /*4ef0*/  LOP3.LUT R11, R15, 0xffff0000, RZ, 0xc0, !PT ;  /* 0xffff00000f0b7812 */ /* 0x008fe200078ec0ff */
[----:B------:R-:W-:Y:S01]  /*4f00*/  FMUL.FTZ R59, R14, R55 ;  /* 0x000000370e3b7220 */ /* 0x000fe20000410000 */
[----:B------:R-:W-:Y:S01]  /*4f10*/  LOP3.LUT R56, R121, 0xffff0000, RZ, 0xc0, !PT ;  /* 0xffff000079387812 */ /* 0x000fe200078ec0ff */
[----:B------:R-:W-:Y:S01]  /*4f20*/  IMAD.U32 R51, R12, 0x10000, RZ ;  /* 0x000100000c337824 */ /* 0x000fe200078e00ff */
[----:B------:R-:W-:Y:S01]  /*4f30*/  LOP3.LUT R14, R119, 0xffff0000, RZ, 0xc0, !PT ;  /* 0xffff0000770e7812 */ /* 0x000fe200078ec0ff */
[----:B------:R-:W-:Y:S01]  /*4f40*/  FFMA.FTZ R59, R48, R13, R59 ;  /* 0x0000000d303b7223 */ /* 0x000fe2000001003b */
[----:B------:R-:W-:Y:S01]  /*4f50*/  LOP3.LUT R54, R12, 0xffff0000, RZ, 0xc0, !PT ;  /* 0xffff00000c367812 */ /* 0x000fe200078ec0ff */
[----:B------:R-:W-:-:S02]  /*4f60*/  IMAD.U32 R15, R15, 0x10000, RZ ;  /* 0x000100000f0f7824 */ /* 0x000fc400078e00ff */
[----:B------:R-:W-:Y:S01]  /*4f70*/  FFMA.FTZ R12, R48, R55, -R57 ;  /* 0x00000037300c7223 */ /* 0x000fe20000010839 */
[C---:B------:R-:W-:Y:S01]  /*4f80*/  FMUL.FTZ R58, R11.reuse, R56 ;  /* 0x000000380b3a7220 */ /* 0x040fe20000410000 */
[----:B------:R-:W-:Y:S01]  /*4f90*/  FMUL.FTZ R13, R11, R14 ;  /* 0x0000000e0b0d7220 */ /* 0x000fe20000410000 */
        /* <DEDUP_REMOVED lines=10> */
[----:B------:R-:W-:-:S07]  /*5040*/  F2FP.BF16.F32.PACK_AB R12, R11, R48 ;  /* 0x000000300b0c723e */ /* 0x000fce00000010ff */
.L_x_1588:
[----:B------:R-:W-:Y:S05]  /*5050*/  BSYNC B2 ;  /* 0x0000000000027941 */ /* 0x000fea0003800000 */
.L_x_1587:
[----:B----4-:R0:W-:Y:S02]  /*5060*/  ST.E.128 desc[UR60][R52.64], R12 ;  /* 0x0000000c34007985 */ /* 0x0101e4000c101d3c */
.L_x_1586:
[----:B------:R-:W-:Y:S05]  /*5070*/  BSYNC B1 ;  /* 0x0000000000017941 */ /* 0x000fea0003800000 */
.L_x_1585:
[----:B------:R-:W-:Y:S01]  /*5080*/  ISETP.NE.AND P0, PT, R71, RZ, PT ;  /* 0x000000ff4700720c */ /* 0x000fe20003f05270 */
[----:B------:R-:W-:-:S12]  /*5090*/  BSSY B1, `(.L_x_1589) ;  /* 0x0000038000017945 */ /* 0x000fd80003800000 */
[----:B------:R-:W-:Y:S05]  /*50a0*/  @!P0 BRA `(.L_x_1590) ;  /* 0x0000000000d88947 */ /* 0x000fea0003800000 */
[----:B---3--:R-:W3:Y:S01]  /*50b0*/  LDL R11, [R1+0x30] ;  /* 0x00003000010b7983 */ /* 0x008ee20000100800 */
[C---:B0-----:R-:W-:Y:S01]  /*50c0*/  LEA R48, P0, R201.reuse, R104, 0x1 ;  /* 0x00000068c9307211 */ /* 0x041fe200078008ff */
[----:B------:R-:W-:Y:S02]  /*50d0*/  BSSY B2, `(.L_x_1591) ;  /* 0x0000032000027945 */ /* 0x000fe40003800000 */
[----:B----4-:R0:W4:Y:S01]  /*50e0*/  LDS.128 R12, [R90+0x23400] ;  /* 0x023400005a0c7984 */ /* 0x0101220000000c00 */
[----:B-1----:R-:W-:Y:S02]  /*50f0*/  LEA.HI.X R49, R201, R105, R224, 0x1, P0 ;  /* 0x00000069c9317211 */ /* 0x002fe400000f0ce0 */
[----:B---3--:R-:W-:-:S13]  /*5100*/  ISETP.GE.AND P4, PT, R11, R101, PT ;  /* 0x000000650b00720c */ /* 0x008fda0003f86270 */
[----:B0---4-:R-:W-:Y:S05]  /*5110*/  @P4 BRA `(.L_x_1592) ;  /* 0x0000000000b44947 */ /* 0x011fea0003800000 */
[--C-:B------:R-:W-:Y:S02]  /*5120*/  SHF.R.U64 R46, R46, 0x10, R47.reuse ;  /* 0x000000102e2e7819 */ /* 0x100fe4000000122f */
[----:B------:R-:W-:Y:S02]  /*5130*/  SHF.R.U32.HI R47, RZ, 0x10, R47 ;  /* 0x00000010ff2f7819 */ /* 0x000fe4000001162f */
[--C-:B------:R-:W-:Y:S02]  /*5140*/  SHF.R.U32.HI R51, RZ, 0x10, R45.reuse ;  /* 0x00000010ff337819 */ /* 0x100fe4000001162d */
[----:B------:R-:W-:Y:S01]  /*5150*/  SHF.R.U64 R50, R44, 0x10, R45 ;  /* 0x000000102c327819 */ /* 0x000fe2000000122d */
[----:B------:R-:W-:Y:S01]  /*5160*/  IMAD.U32 R44, R14, 0x10000, RZ ;  /* 0x000100000e2c7824 */ /* 0x000fe200078e00ff */
[----:B------:R-:W-:Y:S02]  /*5170*/  PRMT R118, R118, 0x5410, R47 ;  /* 0x0000541076767816 */ /* 0x000fe4000000002f */
[----:B------:R-:W-:-:S02]  /*5180*/  PRMT R116, R116, 0x5410, R51 ;  /* 0x0000541074747816 */ /* 0x000fc40000000033 */
        /* <DEDUP_REMOVED lines=9> */
[----:B------:R-:W-:Y:S01]  /*5220*/  FMUL.FTZ R55, R45, R52 ;  /* 0x000000342d377220 */ /* 0x000fe20000410000 */
[----:B------:R-:W-:Y:S01]  /*5230*/  LOP3.LUT R51, R117, 0xffff0000, RZ, 0xc0, !PT ;  /* 0xffff000075337812 */ /* 0x000fe200078ec0ff */
[-C--:B------:R-:W-:Y:S01]  /*5240*/  FMUL.FTZ R45, R45, R50.reuse ;  /* 0x000000322d2d7220 */ /* 0x080fe20000410000 */
[----:B------:R-:W-:Y:S01]  /*5250*/  LOP3.LUT R47, R115, 0xffff0000, RZ, 0xc0, !PT ;  /* 0xffff0000732f7812 */ /* 0x000fe200078ec0ff */
[----:B------:R-:W-:Y:S01]  /*5260*/  IMAD.U32 R13, R12, 0x10000, RZ ;  /* 0x000100000c0d7824 */ /* 0x000fe200078e00ff */
[----:B------:R-:W-:Y:S01]  /*5270*/  LOP3.LUT R118, R118, 0xffff0000, RZ, 0xc0, !PT ;  /* 0xffff000076767812 */ /* 0x000fe200078ec0ff */
[C---:B------:R-:W-:Y:S01]  /*5280*/  FMUL.FTZ R53, R15.reuse, R51 ;  /* 0x000000330f357220 */ /* 0x040fe20000410000 */
[----:B------:R-:W-:Y:S01]  /*5290*/  LOP3.LUT R116, R116, 0xffff0000, RZ, 0xc0, !PT ;  /* 0xffff000074747812 */ /* 0x000fe200078ec0ff */
[-C--:B------:R-:W-:Y:S01]  /*52a0*/  FMUL.FTZ R54, R15, R47.reuse ;  /* 0x0000002f0f367220 */ /* 0x080fe20000410000 */
[----:B------:R-:W-:Y:S01]  /*52b0*/  LOP3.LUT R15, R12, 0xffff0000, RZ, 0xc0, !PT ;  /* 0xffff00000c0f7812 */ /* 0x000fe200078ec0ff */
[C---:B------:R-:W-:Y:S01]  /*52c0*/  FFMA.FTZ R55, R44.reuse, R50, -R55 ;  /* 0x000000322c377223 */ /* 0x040fe20000010837 */
[----:B------:R-:W-:Y:S01]  /*52d0*/  FFMA.FTZ R52, R44, R52, R45 ;  /* 0x000000342c347223 */ /* 0x000fe2000001002d */
[C---:B------:R-:W-:Y:S01]  /*52e0*/  FFMA.FTZ R12, R46.reuse, R47, -R53 ;  /* 0x0000002f2e0c7223 */ /* 0x040fe20000010835 */
[----:B------:R-:W-:Y:S01]  /*52f0*/  FFMA.FTZ R51, R46, R51, R54 ;  /* 0x000000332e337223 */ /* 0x000fe20000010036 */
[----:B------:R-:W-:-:S02]  /*5300*/  IMAD.U32 R50, R117, 0x10000, RZ ;  /* 0x0001000075327824 */ /* 0x000fc400078e00ff */
[----:B------:R-:W-:Y:S01]  /*5310*/  FMUL.FTZ R45, R11, R118 ;  /* 0x000000760b2d7220 */ /* 0x000fe20000410000 */
[----:B------:R-:W-:Y:S02]  /*5320*/  IMAD.U32 R46, R115, 0x10000, RZ ;  /* 0x00010000732e7824 */ /* 0x000fe400078e00ff */
[----:B------:R-:W-:Y:S01]  /*5330*/  FMUL.FTZ R11, R11, R116 ;  /* 0x000000740b0b7220 */ /* 0x000fe20000410000 */
[C---:B------:R-:W-:Y:S01]  /*5340*/  FMUL.FTZ R44, R15.reuse, R50 ;  /* 0x000000320f2c7220 */ /* 0x040fe20000410000 */
[C---:B------:R-:W-:Y:S01]  /*5350*/  FFMA.FTZ R45, R14.reuse, R116, -R45 ;  /* 0x000000740e2d7223 */ /* 0x040fe2000001082d */
[----:B------:R-:W-:Y:S01]  /*5360*/  FMUL.FTZ R15, R15, R46 ;  /* 0x0000002e0f0f7220 */ /* 0x000fe20000410000 */
[----:B------:R-:W-:Y:S01]  /*5370*/  FFMA.FTZ R14, R14, R118, R11 ;  /* 0x000000760e0e7223 */ /* 0x000fe2000001000b */
[C---:B------:R-:W-:Y:S02]  /*5380*/  FFMA.FTZ R44, R13.reuse, R46, -R44 ;  /* 0x0000002e0d2c7223 */ /* 0x040fe4000001082c */
[----:B------:R-:W-:Y:S01]  /*5390*/  FFMA.FTZ R15, R13, R50, R15 ;  /* 0x000000320d0f7223 */ /* 0x000fe2000001000f */
[----:B------:R-:W-:-:S02]  /*53a0*/  F2FP.BF16.F32.PACK_AB R13, R51, R12 ;  /* 0x0000000c330d723e */ /* 0x000fc400000010ff */
[----:B------:R-:W-:Y:S02]  /*53b0*/  F2FP.BF16.F32.PACK_AB R45, R14, R45 ;  /* 0x0000002d0e2d723e */ /* 0x000fe400000010ff */
[----:B------:R-:W-:Y:S02]  /*53c0*/  F2FP.BF16.F32.PACK_AB R12, R15, R44 ;  /* 0x0000002c0f0c723e */ /* 0x000fe400000010ff */
[----:B------:R-:W-:Y:S01]  /*53d0*/  F2FP.BF16.F32.PACK_AB R14, R52, R55 ;  /* 0x00000037340e723e */ /* 0x000fe200000010ff */
[----:B------:R-:W-:-:S07]  /*53e0*/  IMAD.MOV.U32 R15, RZ, RZ, R45 ;  /* 0x000000ffff0f7224 */ /* 0x000fce00078e002d */
.L_x_1592:
[----:B------:R-:W-:Y:S05]  /*53f0*/  BSYNC B2 ;  /* 0x0000000000027941 */ /* 0x000fea0003800000 */
.L_x_1591:
[----:B------:R0:W-:Y:S02]  /*5400*/  ST.E.128 desc[UR60][R48.64], R12 ;  /* 0x0000000c30007985 */ /* 0x0001e4000c101d3c */
.L_x_1590:
[----:B------:R-:W-:Y:S05]  /*5410*/  BSYNC B1 ;  /* 0x0000000000017941 */ /* 0x000fea0003800000 */
.L_x_1589:
[----:B------:R-:W-:Y:S01]  /*5420*/  ISETP.NE.AND P0, PT, R76, RZ, PT ;  /* 0x000000ff4c00720c */ /* 0x000fe20003f05270 */
[----:B------:R-:W-:-:S12]  /*5430*/  BSSY B1, `(.L_x_1593) ;  /* 0x0000039000017945 */ /* 0x000fd80003800000 */
[----:B------:R-:W-:Y:S05]  /*5440*/  @!P0 BRA `(.L_x_1594) ;  /* 0x0000000000dc8947 */ /* 0x000fea0003800000 */
[----:B------:R-:W5:Y:S04]  /*5450*/  LDL R46, [R1+0x34] ;  /* 0x00003400012e7983 */ /* 0x000f680000100800 */
[----:B---3--:R-:W1:Y:S01]  /*5460*/  LDL R11, [R1+0x4] ;  /* 0x00000400010b7983 */ /* 0x008e620000100800 */
[----:B0-----:R-:W-:Y:S01]  /*5470*/  LEA R44, P0, R22, R104, 0x1 ;  /* 0x00000068162c7211 */ /* 0x001fe200078008ff */
[----:B------:R-:W-:Y:S02]  /*5480*/  BSSY B2, `(.L_x_1595) ;  /* 0x0000032000027945 */ /* 0x000fe40003800000 */
[----:B----4-:R0:W3:Y:S01]  /*5490*/  LDS.128 R12, [R90+0x25400] ;  /* 0x025400005a0c7984 */ /* 0x0100e20000000c00 */
[----:B-----5:R-:W-:Y:S02]  /*54a0*/  ISETP.GE.AND P4, PT, R46, R101, PT ;  /* 0x000000652e00720c */ /* 0x020fe40003f86270 */
[----:B-1----:R-:W-:-:S11]  /*54b0*/  LEA.HI.X R45, R22, R105, R11, 0x1, P0 ;  /* 0x00000069162d7211 */ /* 0x002fd600000f0c0b */
[----:B0--3--:R-:W-:Y:S05]  /*54c0*/  @P4 BRA `(.L_x_1596) ;  /* 0x0000000000b44947 */ /* 0x009fea0003800000 */
[----:B------:R-:W-:Y:S02]  /*54d0*/  SHF.R.U64 R47, R40, 0x10, R41 ;  /* 0x00000010282f7819 */ /* 0x000fe40000001229 */
[--C-:B------:R-:W-:Y:S02]  /*54e0*/  SHF.R.U64 R40, R42, 0x10, R43.reuse ;  /* 0x000000102a287819 */ /* 0x100fe4000000122b */
[----:B------:R-:W-:Y:S02]  /*54f0*/  SHF.R.U32.HI R43, RZ, 0x10, R43 ;  /* 0x00000010ff2b7819 */ /* 0x000fe4000001162b */
[----:B------:R-:W-:Y:S02]  /*5500*/  PRMT R113, R113, 0x5410, R40 ;  /* 0x0000541071717816 */ /* 0x000fe40000000028 */
[----:B------:R-:W-:Y:S01]  /*5510*/  SHF.R.U32.HI R46, RZ, 0x10, R41 ;  /* 0x00000010ff2e7819 */ /* 0x000fe20000011629 */
[----:B------:R-:W-:Y:S01]  /*5520*/  IMAD.U32 R41, R14, 0x10000, RZ ;  /* 0x000100000e297824 */ /* 0x000fe200078e00ff */
[----:B------:R-:W-:-:S02]  /*5530*/  PRMT R112, R112, 0x5410, R47 ;  /* 0x0000541070707816 */ /* 0x000fc4000000002f */
[----:B------:R-:W-:Y:S02]  /*5540*/  PRMT R114, R114, 0x5410, R43 ;  /* 0x0000541072727816 */ /* 0x000fe4000000002b */
[----:B------:R-:W-:Y:S02]  /*5550*/  LOP3.LUT R40, R13, 0xffff0000, RZ, 0xc0, !PT ;  /* 0xffff00000d287812 */ /* 0x000fe400078ec0ff */
[----:B------:R-:W-:Y:S01]  /*5560*/  LOP3.LUT R47, R113, 0xffff0000, RZ, 0xc0, !PT ;  /* 0xffff0000712f7812 */ /* 0x000fe200078ec0ff */
[----:B------:R-:W-:Y:S01]  /*5570*/  IMAD.U32 R48, R114, 0x10000, RZ ;  /* 0x0001000072307824 */ /* 0x000fe200078e00ff */
[----:B------:R-:W-:Y:S01]  /*5580*/  PRMT R111, R111, 0x5410, R46 ;  /* 0x000054106f6f7816 */ /* 0x000fe2000000002e */
[----:B------:R-:W-:Y:S01]  /*5590*/  IMAD.U32 R113, R113, 0x10000, RZ ;  /* 0x0001000071717824 */ /* 0x000fe200078e00ff */
[----:B------:R-:W-:Y:S01]  /*55a0*/  LOP3.LUT R43, R112, 0xffff0000, RZ, 0xc0, !PT ;  /* 0xffff0000702b7812 */ /* 0x000fe200078ec0ff */
[----:B------:R-:W-:Y:S01]  /*55b0*/  FMUL.FTZ R50, R40, R47 ;  /* 0x0000002f28327220 */ /* 0x000fe20000410000 */
[----:B------:R-:W-:Y:S01]  /*55c0*/  LOP3.LUT R42, R14, 0xffff0000, RZ, 0xc0, !PT ;  /* 0xffff00000e2a7812 */ /* 0x000fe200078ec0ff */
[C---:B------:R-:W-:Y:S01]  /*55d0*/  IMAD.U32 R14, R15.reuse, 0x10000, RZ ;  /* 0x000100000f0e7824 */ /* 0x040fe200078e00ff */
[----:B------:R-:W-:Y:S01]  /*55e0*/  LOP3.LUT R11, R15, 0xffff0000, RZ, 0xc0, !PT ;  /* 0xffff00000f0b7812 */ /* 0x000fe200078ec0ff */
[----:B------:R-:W-:-:S02]  /*55f0*/  IMAD.U32 R15, R13, 0x10000, RZ ;  /* 0x000100000d0f7824 */ /* 0x000fc400078e00ff */
[-C--:B------:R-:W-:Y:S01]  /*5600*/  FMUL.FTZ R40, R40, R43.reuse ;  /* 0x0000002b28287220 */ /* 0x080fe20000410000 */
[C---:B------:R-:W-:Y:S01]  /*5610*/  IMAD.U32 R13, R12.reuse, 0x10000, RZ ;  /* 0x000100000c0d7824 */ /* 0x040fe200078e00ff */
[----:B------:R-:W-:Y:S01]  /*5620*/  LOP3.LUT R12, R12, 0xffff0000, RZ, 0xc0, !PT ;  /* 0xffff00000c0c7812 */ /* 0x000fe200078ec0ff */
[C---:B------:R-:W-:Y:S01]  /*5630*/  IMAD.U32 R46, R111.reuse, 0x10000, RZ ;  /* 0x000100006f2e7824 */ /* 0x040fe200078e00ff */
[----:B------:R-:W-:Y:S01]  /*5640*/  LOP3.LUT R114, R114, 0xffff0000, RZ, 0xc0, !PT ;  /* 0xffff000072727812 */ /* 0x000fe200078ec0ff */
[----:B------:R-:W-:Y:S01]  /*5650*/  IMAD.U32 R112, R112, 0x10000, RZ ;  /* 0x0001000070707824 */ /* 0x000fe200078e00ff */
[----:B------:R-:W-:Y:S01]  /*5660*/  LOP3.LUT R111, R111, 0xffff0000, RZ, 0xc0, !PT ;  /* 0xffff00006f6f7812 */ /* 0x000fe200078ec0ff */
[C---:B------:R-:W-:Y:S01]  /*5670*/  FFMA.FTZ R50, R15.reuse, R43, -R50 ;  /* 0x0000002b0f327223 */ /* 0x040fe20000010832 */
[----:B------:R-:W-:Y:S01]  /*5680*/  FFMA.FTZ R15, R15, R47, R40 ;  /* 0x0000002f0f0f7223 */ /* 0x000fe20000010028 */
[C---:B------:R-:W-:Y:S01]  /*5690*/  FMUL.FTZ R43, R11.reuse, R114 ;  /* 0x000000720b2b7220 */ /* 0x040fe20000410000 */
[----:B------:R-:W-:Y:S01]  /*56a0*/  FMUL.FTZ R40, R12, R113 ;  /* 0x000000710c287220 */ /* 0x000fe20000410000 */
[----:B------:R-:W-:Y:S01]  /*56b0*/  FMUL.FTZ R52, R42, R48 ;  /* 0x000000302a347220 */ /* 0x000fe20000410000 */
[-C--:B------:R-:W-:Y:S01]  /*56c0*/  FMUL.FTZ R11, R11, R111.reuse ;  /* 0x0000006f0b0b7220 */ /* 0x080fe20000410000 */
[----:B------:R-:W-:Y:S01]  /*56d0*/  FMUL.FTZ R12, R12, R112 ;  /* 0x000000700c0c7220 */ /* 0x000fe20000410000 */
[----:B------:R-:W-:Y:S01]  /*56e0*/  FMUL.FTZ R42, R42, R46 ;  /* 0x0000002e2a2a7220 */ /* 0x000fe20000410000 */
[C---:B------:R-:W-:Y:S01]  /*56f0*/  FFMA.FTZ R43, R14.reuse, R111, -R43 ;  /* 0x0000006f0e2b7223 */ /* 0x040fe2000001082b */
[----:B------:R-:W-:Y:S01]  /*5700*/  FFMA.FTZ R40, R13, R112, -R40 ;  /* 0x000000700d287223 */ /* 0x000fe20000010828 */
[----:B------:R-:W-:Y:S01]  /*5710*/  FFMA.FTZ R52, R41, R46, -R52 ;  /* 0x0000002e29347223 */ /* 0x000fe20000010834 */
[----:B------:R-:W-:Y:S01]  /*5720*/  FFMA.FTZ R14, R14, R114, R11 ;  /* 0x000000720e0e7223 */ /* 0x000fe2000001000b */
[----:B------:R-:W-:Y:S01]  /*5730*/  FFMA.FTZ R13, R13, R113, R12 ;  /* 0x000000710d0d7223 */ /* 0x000fe2000001000c */
[----:B------:R-:W-:Y:S01]  /*5740*/  FFMA.FTZ R41, R41, R48, R42 ;  /* 0x0000003029297223 */ /* 0x000fe2000001002a */
[----:B------:R-:W-:-:S02]  /*5750*/  F2FP.BF16.F32.PACK_AB R50, R15, R50 ;  /* 0x000000320f32723e */ /* 0x000fc400000010ff */
[----:B------:R-:W-:Y:S02]  /*5760*/  F2FP.BF16.F32.PACK_AB R15, R14, R43 ;  /* 0x0000002b0e0f723e */ /* 0x000fe400000010ff */
[----:B------:R-:W-:Y:S01]  /*5770*/  F2FP.BF16.F32.PACK_AB R12, R13, R40 ;  /* 0x000000280d0c723e */ /* 0x000fe200000010ff */
[----:B------:R-:W-:Y:S01]  /*5780*/  IMAD.MOV.U32 R13, RZ, RZ, R50 ;  /* 0x000000ffff0d7224 */ /* 0x000fe200078e0032 */
[----:B------:R-:W-:-:S07]  /*5790*/  F2FP.BF16.F32.PACK_AB R14, R41, R52 ;  /* 0x00000034290e723e */ /* 0x000fce00000010ff */
.L_x_1596:
[----:B------:R-:W-:Y:S05]  /*57a0*/  BSYNC B2 ;  /* 0x0000000000027941 */ /* 0x000fea0003800000 */
.L_x_1595:
[----:B------:R0:W-:Y:S02]  /*57b0*/  ST.E.128 desc[UR60][R44.64], R12 ;  /* 0x0000000c2c007985 */ /* 0x0001e4000c101d3c */
.L_x_1594:
[----:B------:R-:W-:Y:S05]  /*57c0*/  BSYNC B1 ;  /* 0x0000000000017941 */ /* 0x000fea0003800000 */
.L_x_1593:
[----:B------:R-:W-:-:S13]  /*57d0*/  ISETP.NE.AND P0, PT, R77, RZ, PT ;  /* 0x000000ff4d00720c */ /* 0x000fda0003f05270 */
[----:B------:R-:W-:Y:S05]  /*57e0*/  @!P0 BRA `(.L_x_1584) ;  /* 0x0000003000b48947 */ /* 0x000fea0003800000 */
[----:B------:R-:W5:Y:S04]  /*57f0*/  LDL R42, [R1+0x48] ;  /* 0x00004800012a7983 */ /* 0x000f680000100800 */
[----:B---3--:R-:W1:Y:S01]  /*5800*/  LDL R11, [R1] ;  /* 0x00000000010b7983 */ /* 0x008e620000100800 */
[C---:B0-----:R-:W-:Y:S01]  /*5810*/  LEA R40, P0, R23.reuse, R104, 0x1 ;  /* 0x0000006817287211 */ /* 0x041fe200078008ff */
[----:B------:R-:W-:Y:S02]  /*5820*/  BSSY B1, `(.L_x_1597) ;  /* 0x0000033000017945 */ /* 0x000fe40003800000 */
[----:B----4-:R0:W3:Y:S01]  /*5830*/  LDS.128 R12, [R90+0x27400] ;  /* 0x027400005a0c7984 */ /* 0x0100e20000000c00 */
[----:B-----5:R-:W-:Y:S02]  /*5840*/  ISETP.GE.AND P4, PT, R42, R101, PT ;  /* 0x000000652a00720c */ /* 0x020fe40003f86270 */
[----:B-1----:R-:W-:-:S11]  /*5850*/  LEA.HI.X R41, R23, R105, R11, 0x1, P0 ;  /* 0x0000006917297211 */ /* 0x002fd600000f0c0b */
[----:B0--3--:R-:W-:Y:S05]  /*5860*/  @P4 BRA `(.L_x_1598) ;  /* 0x0000000000b84947 */ /* 0x009fea0003800000 */
[----:B------:R-:W-:Y:S01]  /*5870*/  SHF.R.U64 R43, R36, 0x10, R37 ;  /* 0x00000010242b7819 */ /* 0x000fe20000001225 */
[----:B------:R-:W-:Y:S01]  /*5880*/  IMAD.U32 R36, R14, 0x10000, RZ ;  /* 0x000100000e247824 */ /* 0x000fe200078e00ff */
[--C-:B------:R-:W-:Y:S02]  /*5890*/  SHF.R.U64 R42, R38, 0x10, R39.reuse ;  /* 0x00000010262a7819 */ /* 0x100fe40000001227 */
[----:B------:R-:W-:Y:S02]  /*58a0*/  SHF.R.U32.HI R39, RZ, 0x10, R39 ;  /* 0x00000010ff277819 */ /* 0x000fe40000011627 */
[----:B------:R-:W-:Y:S02]  /*58b0*/  SHF.R.U32.HI R11, RZ, 0x10, R37 ;  /* 0x00000010ff0b7819 */ /* 0x000fe40000011625 */
[----:B------:R-:W-:Y:S02]  /*58c0*/  PRMT R106, R106, 0x5410, R43 ;  /* 0x000054106a6a7816 */ /* 0x000fe4000000002b */
[----:B------:R-:W-:-:S02]  /*58d0*/  PRMT R109, R109, 0x5410, R42 ;  /* 0x000054106d6d7816 */ /* 0x000fc4000000002a */
[----:B------:R-:W-:Y:S02]  /*58e0*/  PRMT R110, R110, 0x5410, R39 ;  /* 0x000054106e6e7816 */ /* 0x000fe40000000027 */
[----:B------:R-:W-:Y:S01]  /*58f0*/  LOP3.LUT R37, R14, 0xffff0000, RZ, 0xc0, !PT ;  /* 0xffff00000e257812 */ /* 0x000fe200078ec0ff */
[C---:B------:R-:W-:Y:S01]  /*5900*/  IMAD.U32 R14, R13.reuse, 0x10000, RZ ;  /* 0x000100000d0e7824 */ /* 0x040fe200078e00ff */
[----:B------:R-:W-:Y:S01]  /*5910*/  PRMT R108, R108, 0x5410, R11 ;  /* 0x000054106c6c7816 */ /* 0x000fe2000000000b */
[----:B------:R-:W-:Y:S01]  /*5920*/  IMAD.U32 R44, R110, 0x10000, RZ ;  /* 0x000100006e2c7824 */ /* 0x000fe200078e00ff */
[----:B------:R-:W-:Y:S01]  /*5930*/  LOP3.LUT R13, R13, 0xffff0000, RZ, 0xc0, !PT ;  /* 0xffff00000d0d7812 */ /* 0x000fe200078ec0ff */
[----:B------:R-:W-:Y:S01]  /*5940*/  IMAD.U32 R11, R12, 0x10000, RZ ;  /* 0x000100000c0b7824 */ /* 0x000fe200078e00ff */
[C---:B------:R-:W-:Y:S01]  /*5950*/  LOP3.LUT R43, R109.reuse, 0xffff0000, RZ, 0xc0, !PT ;  /* 0xffff00006d2b7812 */ /* 0x040fe200078ec0ff */
[----:B------:R-:W-:Y:S01]  /*5960*/  IMAD.U32 R42, R108, 0x10000, RZ ;  /* 0x000100006c2a7824 */ /* 0x000fe200078e00ff */
[----:B------:R-:W-:Y:S01]  /*5970*/  LOP3.LUT R39, R106, 0xffff0000, RZ, 0xc0, !PT ;  /* 0xffff00006a277812 */ /* 0x000fe200078ec0ff */
[----:B------:R-:W-:Y:S01]  /*5980*/  IMAD.U32 R109, R109, 0x10000, RZ ;  /* 0x000100006d6d7824 */ /* 0x000fe200078e00ff */
[----:B------:R-:W-:Y:S01]  /*5990*/  LOP3.LUT R12, R12, 0xffff0000, RZ, 0xc0, !PT ;  /* 0xffff00000c0c7812 */ /* 0x000fe200078ec0ff */
[----:B------:R-:W-:Y:S01]  /*59a0*/  FMUL.FTZ R45, R13, R43 ;  /* 0x0000002b0d2d7220 */ /* 0x000fe20000410000 */
[----:B------:R-:W-:Y:S01]  /*59b0*/  LOP3.LUT R38, R15, 0xffff0000, RZ, 0xc0, !PT ;  /* 0xffff00000f267812 */ /* 0x000fe200078ec0ff */
[-C--:B------:R-:W-:Y:S01]  /*59c0*/  FMUL.FTZ R46, R13, R39.reuse ;  /* 0x000000270d2e7220 */ /* 0x080fe20000410000 */
[C---:B------:R-:W-:Y:S01]  /*59d0*/  FMUL.FTZ R13, R37.reuse, R44 ;  /* 0x0000002c250d7220 */ /* 0x040fe20000410000 */
[-C--:B------:R-:W-:Y:S01]  /*59e0*/  FMUL.FTZ R37, R37, R42.reuse ;  /* 0x0000002a25257220 */ /* 0x080fe20000410000 */
[----:B------:R-:W-:Y:S01]  /*59f0*/  LOP3.LUT R110, R110, 0xffff0000, RZ, 0xc0, !PT ;  /* 0xffff00006e6e7812 */ /* 0x000fe200078ec0ff */
[----:B------:R-:W-:Y:S01]  /*5a00*/  IMAD.U32 R106, R106, 0x10000, RZ ;  /* 0x000100006a6a7824 */ /* 0x000fe200078e00ff */
[----:B------:R-:W-:Y:S01]  /*5a10*/  LOP3.LUT R108, R108, 0xffff0000, RZ, 0xc0, !PT ;  /* 0xffff00006c6c7812 */ /* 0x000fe200078ec0ff */
[C---:B------:R-:W-:Y:S01]  /*5a20*/  FFMA.FTZ R45, R14.reuse, R39, -R45 ;  /* 0x000000270e2d7223 */ /* 0x040fe2000001082d */
[----:B------:R-:W-:Y:S01]  /*5a30*/  FFMA.FTZ R46, R14, R43, R46 ;  /* 0x0000002b0e2e7223 */ /* 0x000fe2000001002e */
[----:B------:R-:W-:Y:S01]  /*5a40*/  FFMA.FTZ R13, R36, R42, -R13 ;  /* 0x0000002a240d7223 */ /* 0x000fe2000001080d */
[----:B------:R-:W-:Y:S01]  /*5a50*/  FMUL.FTZ R14, R12, R109 ;  /* 0x0000006d0c0e7220 */ /* 0x000fe20000410000 */
[----:B------:R-:W-:Y:S01]  /*5a60*/  FFMA.FTZ R36, R36, R44, R37 ;  /* 0x0000002c24247223 */ /* 0x000fe20000010025 */
[----:B------:R-:W-:Y:S01]  /*5a70*/  FMUL.FTZ R12, R12, R106 ;  /* 0x0000006a0c0c7220 */ /* 0x000fe20000410000 */
[----:B------:R-:W-:-:S02]  /*5a80*/  IMAD.U32 R15, R15, 0x10000, RZ ;  /* 0x000100000f0f7824 */ /* 0x000fc400078e00ff */
[C---:B------:R-:W-:Y:S01]  /*5a90*/  FMUL.FTZ R42, R38.reuse, R110 ;  /* 0x0000006e262a7220 */ /* 0x040fe20000410000 */
        /* <DEDUP_REMOVED lines=9> */
[----:B------:R-:W-:Y:S01]  /*5b30*/  F2FP.BF16.F32.PACK_AB R15, R37, R42 ;  /* 0x0000002a250f723e */ /* 0x000fe200000010ff */
[----:B------:R-:W-:-:S07]  /*5b40*/  IMAD.MOV.U32 R14, RZ, RZ, R36 ;  /* 0x000000ffff0e7224 */ /* 0x000fce00078e0024 */
.L_x_1598:
[----:B------:R-:W-:Y:S05]  /*5b50*/  BSYNC B1 ;  /* 0x0000000000017941 */ /* 0x000fea0003800000 */
.L_x_1597:
[----:B------:R0:W-:Y:S01]  /*5b60*/  ST.E.128 desc[UR60][R40.64], R12 ;  /* 0x0000000c28007985 */ /* 0x0001e2000c101d3c */
[----:B------:R-:W-:Y:S05]  /*5b70*/  BRA `(.L_x_1584) ;  /* 0x0000002c00d07947 */ /* 0x000fea0003800000 */
.L_x_1558:
[----:B------:R-:W2:Y:S01]  /*5b80*/  LDL R36, [R1+0xc] ;  /* 0x00000c0001247983 */ /* 0x000ea20000100800 */
        /* <DEDUP_REMOVED lines=9> */
[----:B--2---:R-:W-:Y:S02]  /*5c20*/  ISETP.GE.AND P0, PT, R36, R95, PT ;  /* 0x0000005f2400720c */ /* 0x004fe40003f06270 */
[----:B------:R-:W-:-:S11]  /*5c30*/  CS2R R36, SRZ ;  /* 0x0000000000247805 */ /* 0x000fd6000001ff00 */
[----:B------:R-:W-:Y:S05]  /*5c40*/  @P0 BRA `(.L_x_1600) ;  /* 0x0000000000600947 */ /* 0x000fea0003800000 */
[----:B------:R-:W-:Y:S01]  /*5c50*/  IADD3 R38, P4, R80, R14, RZ ;  /* 0x0000000e50267210 */ /* 0x000fe20007f9e0ff */
[----:B------:R-:W-:Y:S01]  /*5c60*/  ULDC.64 UR4, c[0x0][0x3e8] ;  /* 0x0000fa0000047ab9 */ /* 0x000fe20000000a00 */
[----:B------:R-:W-:Y:S01]  /*5c70*/  IADD3 R36, P6, R84, R12, RZ ;  /* 0x0000000c54247210 */ /* 0x000fe20007fde0ff */
[----:B------:R-:W-:Y:S01]  /*5c80*/  ULDC.64 UR6, c[0x0][0x400] ;  /* 0x0001000000067ab9 */ /* 0x000fe20000000a00 */
[----:B------:R-:W-:Y:S01]  /*5c90*/  LEA R52, P5, R38, UR4, 0x1 ;  /* 0x0000000426347c11 */ /* 0x000fe2000f8a08ff */
[----:B------:R-:W-:Y:S01]  /*5ca0*/  IMAD.X R39, R11, 0x1, R32, P4 ;  /* 0x000000010b277824 */ /* 0x000fe200020e0620 */
[----:B------:R-:W-:Y:S01]  /*5cb0*/  LEA R56, P4, R36, UR6, 0x1 ;  /* 0x0000000624387c11 */ /* 0x000fe2000f8808ff */
[----:B------:R-:W-:Y:S01]  /*5cc0*/  IMAD.X R37, R72, 0x1, R34, P6 ;  /* 0x0000000148257824 */ /* 0x000fe200030e0622 */
[----:B------:R-:W-:Y:S02]  /*5cd0*/  ISETP.GE.AND P6, PT, R203, R101, PT ;  /* 0x00000065cb00720c */ /* 0x000fe40003fc6270 */
[----:B------:R-:W-:-:S02]  /*5ce0*/  CS2R R42, SRZ ;  /* 0x00000000002a7805 */ /* 0x000fc4000001ff00 */
[----:B------:R-:W-:Y:S02]  /*5cf0*/  LEA.HI.X R53, R38, UR5, R39, 0x1, P5 ;  /* 0x0000000526357c11 */ /* 0x000fe4000a8f0c27 */
[----:B------:R-:W-:Y:S02]  /*5d00*/  CS2R R40, SRZ ;  /* 0x0000000000287805 */ /* 0x000fe4000001ff00 */
[----:B------:R-:W-:Y:S02]  /*5d10*/  ISETP.GE.AND P5, PT, R18, R101, PT ;  /* 0x000000651200720c */ /* 0x000fe40003fa6270 */
[----:B------:R-:W-:Y:S02]  /*5d20*/  CS2R R38, SRZ ;  /* 0x0000000000267805 */ /* 0x000fe4000001ff00 */
[----:B------:R-:W-:Y:S02]  /*5d30*/  LEA.HI.X R57, R36, UR7, R37, 0x1, P4 ;  /* 0x0000000724397c11 */ /* 0x000fe4000a0f0c25 */
[----:B------:R-:W-:-:S02]  /*5d40*/  CS2R R36, SRZ ;  /* 0x0000000000247805 */ /* 0x000fc4000001ff00 */
[----:B------:R-:W-:Y:S02]  /*5d50*/  CS2R R50, SRZ ;  /* 0x0000000000327805 */ /* 0x000fe4000001ff00 */
[----:B------:R-:W-:Y:S02]  /*5d60*/  CS2R R48, SRZ ;  /* 0x0000000000307805 */ /* 0x000fe4000001ff00 */
[----:B------:R-:W-:Y:S02]  /*5d70*/  CS2R R46, SRZ ;  /* 0x00000000002e7805 */ /* 0x000fe4000001ff00 */
[----:B------:R-:W-:Y:S01]  /*5d80*/  CS2R R44, SRZ ;  /* 0x00000000002c7805 */ /* 0x000fe2000001ff00 */
[----:B------:R0:W5:Y:S04]  /*5d90*/  @!P6 LDG.E.128 R36, desc[UR60][R52.64+0x80] ;  /* 0x0000803c3424e981 */ /* 0x000168000c1e1d00 */
[----:B------:R0:W5:Y:S04]  /*5da0*/  @!P5 LDG.E.128 R40, desc[UR60][R52.64] ;  /* 0x0000003c3428d981 */ /* 0x000168000c1e1d00 */
[----:B------:R0:W5:Y:S04]  /*5db0*/  @!P5 LDG.E.128 R48, desc[UR60][R56.64] ;  /* 0x0000003c3830d981 */ /* 0x000168000c1e1d00 */
[----:B------:R0:W5:Y:S02]  /*5dc0*/  @!P6 LDG.E.128 R44, desc[UR60][R56.64+0x80] ;  /* 0x0000803c382ce981 */ /* 0x000164000c1e1d00 */
.L_x_1600:
[----:B------:R-:W-:Y:S05]  /*5dd0*/  BSYNC B1 ;  /* 0x0000000000017941 */ /* 0x000fea0003800000 */
.L_x_1599:
        /* <DEDUP_REMOVED lines=20> */
[----:B------:R-:W-:Y:S02]  /*5f20*/  CS2R R64, SRZ ;  /* 0x0000000000407805 */ /* 0x000fe4000001ff00 */
[----:B------:R-:W-:Y:S02]  /*5f30*/  IADD3.X R72, R34, R72, R21, P5, P6 ;  /* 0x0000004822487210 */ /* 0x000fe40002fec415 */
[----:B------:R-:W-:Y:S02]  /*5f40*/  CS2R R62, SRZ ;  /* 0x00000000003e7805 */ /* 0x000fe4000001ff00 */
[----:B------:R-:W-:Y:S02]  /*5f50*/  LEA R12, P6, R15, UR4, 0x1 ;  /* 0x000000040f0c7c11 */ /* 0x000fe4000f8c08ff */
[----:B------:R-:W-:-:S02]  /*5f60*/  CS2R R60, SRZ ;  /* 0x00000000003c7805 */ /* 0x000fc4000001ff00 */
[----:B------:R-:W-:Y:S02]  /*5f70*/  LEA R14, P5, R11, UR6, 0x1 ;  /* 0x000000060b0e7c11 */ /* 0x000fe4000f8a08ff */
[----:B------:R-:W-:Y:S02]  /*5f80*/  LEA.HI.X R13, R15, UR5, R52, 0x1, P6 ;  /* 0x000000050f0d7c11 */ /* 0x000fe4000b0f0c34 */
[----:B------:R-:W-:Y:S02]  /*5f90*/  CS2R R52, SRZ ;  /* 0x0000000000347805 */ /* 0x000fe4000001ff00 */
[----:B------:R-:W-:Y:S02]  /*5fa0*/  LEA.HI.X R15, R11, UR7, R72, 0x1, P5 ;  /* 0x000000070b0f7c11 */ /* 0x000fe4000a8f0c48 */
[-C--:B------:R-:W-:Y:S02]  /*5fb0*/  ISETP.GE.AND P6, PT, R18, R101.reuse, PT ;  /* 0x000000651200720c */ /* 0x080fe40003fc6270 */
[----:B------:R-:W-:-:S11]  /*5fc0*/  ISETP.GE.AND P5, PT, R203, R101, PT ;  /* 0x00000065cb00720c */ /* 0x000fd60003fa6270 */
[----:B------:R0:W5:Y:S04]  /*5fd0*/  @!P6 LDG.E.128 R56, desc[UR60][R12.64] ;  /* 0x0000003c0c38e981 */ /* 0x000168000c1e1d00 */
[----:B------:R0:W5:Y:S04]  /*5fe0*/  @!P5 LDG.E.128 R52, desc[UR60][R12.64+0x80] ;  /* 0x0000803c0c34d981 */ /* 0x000168000c1e1d00 */
[----:B------:R0:W5:Y:S04]  /*5ff0*/  @!P6 LDG.E.128 R64, desc[UR60][R14.64] ;  /* 0x0000003c0e40e981 */ /* 0x000168000c1e1d00 */
[----:B------:R0:W5:Y:S02]  /*6000*/  @!P5 LDG.E.128 R60, desc[UR60][R14.64+0x80] ;  /* 0x0000803c0e3cd981 */ /* 0x000164000c1e1d00 */
.L_x_1602:
[----:B------:R-:W-:Y:S05]  /*6010*/  BSYNC B1 ;  /* 0x0000000000017941 */ /* 0x000fea0003800000 */
.L_x_1601:
[----:B------:R-:W2:Y:S01]  /*6020*/  LDL R11, [R1+0x64] ;  /* 0x00006400010b7983 */ /* 0x000ea20000100800 */
[----:B0----5:R-:W-:Y:S02]  /*6030*/  IMAD.MOV.U32 R12, RZ, RZ, R39 ;  /* 0x000000ffff0c7224 */ /* 0x021fe400078e0027 */
[----:B------:R-:W-:Y:S02]  /*6040*/  IMAD.MOV.U32 R13, RZ, RZ, R42 ;  /* 0x000000ffff0d7224 */ /* 0x000fe400078e002a */
[----:B------:R-:W-:-:S05]  /*6050*/  IMAD.MOV.U32 R14, RZ, RZ, R43 ;  /* 0x000000ffff0e7224 */ /* 0x000fca00078e002b */
[----:B------:R-:W-:Y:S01]  /*6060*/  PRMT R111, R13, 0x5410, R14 ;  /* 0x000054100d6f7816 */ /* 0x000fe2000000000e */
[----:B------:R-:W-:Y:S02]  /*6070*/  IMAD.MOV.U32 R13, RZ, RZ, R46 ;  /* 0x000000ffff0d7224 */ /* 0x000fe400078e002e */
[----:B------:R-:W-:-:S03]  /*6080*/  IMAD.MOV.U32 R14, RZ, RZ, R47 ;  /* 0x000000ffff0e7224 */ /* 0x000fc600078e002f */
[----:B------:R-:W-:Y:S02]  /*6090*/  PRMT R124, R124, 0x5410, R13 ;  /* 0x000054107c7c7816 */ /* 0x000fe4000000000d */
[----:B------:R-:W-:Y:S02]  /*60a0*/  PRMT R125, R125, 0x5410, R14 ;  /* 0x000054107d7d7816 */ /* 0x000fe4000000000e */
[----:B--2---:R-:W-:Y:S01]  /*60b0*/  R2UR UR4, R11 ;  /* 0x000000000b0472ca */ /* 0x004fe200000e0000 */
[----:B------:R-:W-:-:S05]  /*60c0*/  IMAD.MOV.U32 R11, RZ, RZ, R38 ;  /* 0x000000ffff0b7224 */ /* 0x000fca00078e0026 */
[----:B------:R-:W-:Y:S01]  /*60d0*/  PRMT R122, R12, 0x5410, R11 ;  /* 0x000054100c7a7816 */ /* 0x000fe2000000000b */
[----:B------:R-:W-:Y:S02]  /*60e0*/  IMAD.MOV.U32 R11, RZ, RZ, R36 ;  /* 0x000000ffff0b7224 */ /* 0x000fe400078e0024 */
[----:B------:R-:W-:-:S04]  /*60f0*/  IMAD.MOV.U32 R12, RZ, RZ, R37 ;  /* 0x000000ffff0c7224 */ /* 0x000fc800078e0025 */
[----:B------:R-:W-:Y:S01]  /*6100*/  UISETP.NE.AND UP0, UPT, UR4, 0x3, UPT ;  /* 0x000000030400788c */ /* 0x000fe2000bf05270 */
[----:B------:R-:W-:Y:S01]  /*6110*/  PRMT R123, R12, 0x5410, R11 ;  /* 0x000054100c7b7816 */ /* 0x000fe2000000000b */
[----:B------:R-:W-:Y:S02]  /*6120*/  IMAD.MOV.U32 R11, RZ, RZ, R40 ;  /* 0x000000ffff0b7224 */ /* 0x000fe400078e0028 */
[----:B------:R-:W-:Y:S02]  /*6130*/  IMAD.MOV.U32 R12, RZ, RZ, R41 ;  /* 0x000000ffff0c7224 */ /* 0x000fe400078e0029 */
[----:B------:R-:W-:-:S03]  /*6140*/  PLOP3.LUT P5, PT, PT, PT, UP0, 0x80, 0x0 ;  /* 0x000000000000781c */ /* 0x000fc60003faf008 */
[----:B------:R-:W-:Y:S01]  /*6150*/  PRMT R110, R12, 0x5410, R11 ;  /* 0x000054100c6e7816 */ /* 0x000fe2000000000b */
[----:B------:R-:W-:Y:S02]  /*6160*/  IMAD.MOV.U32 R11, RZ, RZ, R44 ;  /* 0x000000ffff0b7224 */ /* 0x000fe400078e002c */
[----:B------:R-:W-:-:S03]  /*6170*/  IMAD.MOV.U32 R12, RZ, RZ, R45 ;  /* 0x000000ffff0c7224 */ /* 0x000fc600078e002d */
[----:B------:R-:W-:Y:S01]  /*6180*/  PRMT R124, R11, 0x7610, R124 ;  /* 0x000076100b7c7816 */ /* 0x000fe2000000007c */
[----:B------:R-:W-:Y:S01]  /*6190*/  IMAD.MOV.U32 R11, RZ, RZ, R50 ;  /* 0x000000ffff0b7224 */ /* 0x000fe200078e0032 */
[----:B------:R-:W-:Y:S01]  /*61a0*/  PRMT R126, R126, 0x5410, R12 ;  /* 0x000054107e7e7816 */ /* 0x000fe2000000000c */
        /* <DEDUP_REMOVED lines=29> */
[----:B------:R-:W-:Y:S06]  /*6380*/  @!P5 BRA `(.L_x_1603) ;  /* 0x000000000004d947 */ /* 0x000fec0003800000 */
[----:B------:R-:W-:Y:S01]  /*6390*/  BPT.TRAP 0x1 ;  /* 0x000000040000795c */ /* 0x000fe20000300000 */
.L_x_1603:
[----:B------:R-:W2:Y:S01]  /*63a0*/  LDL R11, [R1+0x4c] ;  /* 0x00004c00010b7983 */ /* 0x000ea20000100800 */
[----:B------:R-:W-:Y:S01]  /*63b0*/  IMAD R88, R200, 0x8, R17 ;  /* 0x00000008c8587824 */ /* 0x000fe200078e0211 */
[----:B------:R-:W0:Y:S01]  /*63c0*/  LDC R106, c[0x0][0x2f4] ;  /* 0x0000bd00ff6a7b82 */ /* 0x000e220000000800 */
[----:B------:R-:W-:Y:S01]  /*63d0*/  BSSY B1, `(.L_x_1604) ;  /* 0x0000004000017945 */ /* 0x000fe20003800000 */
[----:B--2---:R-:W-:-:S04]  /*63e0*/  SHF.L.U32 R100, R11, 0x1f, RZ ;  /* 0x0000001f0b647819 */ /* 0x004fc800000006ff */
[----:B------:R-:W1:Y:S02]  /*63f0*/  SYNCS.PHASECHK.TRANS64.TRYWAIT P6, [R88+URZ+0x30890], R100 ;  /* 0x03089064580075a7 */ /* 0x000e6400080c017f */
[----:B01----:R-:W-:Y:S05]  /*6400*/  @!P6 BRA `(.L_x_1605) ;  /* 0x0000026800fce947 */ /* 0x003fea0003800000 */
.L_x_2005:
[----:B------:R-:W-:Y:S05]  /*6410*/  BSYNC B1 ;  /* 0x0000000000017941 */ /* 0x000fea0003800000 */
.L_x_1604:
[----:B------:R-:W-:Y:S01]  /*6420*/  UMOV UR4, 0xffffffff ;  /* 0xffffffff00047882 */ /* 0x000fe20000000000 */
[----:B------:R-:W-:Y:S02]  /*6430*/  IMAD.IADD R107, R106, 0x1, -R91 ;  /* 0x000000016a6b7824 */ /* 0x000fe400078e0a5b */
[----:B------:R-:W-:Y:S05]  /*6440*/  BRA.DIV UR4, `(.L_x_1606) ;  /* 0x0000026e04007947 */ /* 0x000fea000b800000 */
[----:B------:R1:W2:Y:S04]  /*6450*/  SHFL.IDX PT, R103, R105, RZ, 0x181f ;  /* 0x00181fff69677589 */ /* 0x0002a800000e0000 */
[----:B------:R1:W3:Y:S02]  /*6460*/  SHFL.IDX PT, R11, R104, RZ, 0x181f ;  /* 0x00181fff680b7589 */ /* 0x0002e400000e0000 */
.L_x_2009:
[----:B------:R-:W-:Y:S04]  /*6470*/  BSSY B1, `(.L_x_1607) ;  /* 0x0000102000017945 */ /* 0x000fe80003800000 */
[----:B------:R-:W-:Y:S05]  /*6480*/  @P0 BRA `(.L_x_1608) ;  /* 0x0000001000000947 */ /* 0x000fea0003800000 */
[----:B------:R-:W-:Y:S01]  /*6490*/  ISETP.NE.AND P0, PT, R29, RZ, PT ;  /* 0x000000ff1d00720c */ /* 0x000fe20003f05270 */
[----:B------:R-:W-:Y:S01]  /*64a0*/  BSSY B2, `(.L_x_1609) ;  /* 0x000007f000027945 */ /* 0x000fe20003800000 */
[----:B---3--:R-:W-:-:S11]  /*64b0*/  IMAD.MOV.U32 R102, RZ, RZ, R11 ;  /* 0x000000ffff667224 */ /* 0x008fd600078e000b */
[----:B------:R-:W-:Y:S05]  /*64c0*/  @!P0 BRA `(.L_x_1610) ;  /* 0x0000000400f08947 */ /* 0x000fea0003800000 */
[----:B------:R-:W3:Y:S04]  /*64d0*/  LDL R72, [R1+0x60] ;  /* 0x0000600001487983 */ /* 0x000ee80000100800 */
[----:B------:R-:W4:Y:S04]  /*64e0*/  LDL R15, [R1+0xcc] ;  /* 0x0000cc00010f7983 */ /* 0x000f280000100800 */
[----:B------:R-:W5:Y:S01]  /*64f0*/  LDL R14, [R1+0x6c] ;  /* 0x00006c00010e7983 */ /* 0x000f620000100800 */
[----:B------:R-:W-:Y:S01]  /*6500*/  SEL R12, R91, R107, !P2 ;  /* 0x0000006b5b0c7207 */ /* 0x000fe20005000000 */
[----:B------:R-:W-:Y:S01]  /*6510*/  BSSY B3, `(.L_x_1611) ;  /* 0x0000071000037945 */ /* 0x000fe20003800000 */
[----:B------:R-:W-:-:S02]  /*6520*/  ISETP.GE.AND P0, PT, R18, R101, PT ;  /* 0x000000651200720c */ /* 0x000fc40003f06270 */
[----:B------:R-:W-:-:S04]  /*6530*/  SHF.R.S32.HI R13, RZ, 0x1f, R12 ;  /* 0x0000001fff0d7819 */ /* 0x000fc8000001140c */
[----:B------:R-:W-:-:S04]  /*6540*/  LEA.HI R13, R13, R12, RZ, 0x4 ;  /* 0x0000000c0d0d7211 */ /* 0x000fc800078f20ff */
[----:B------:R-:W-:-:S04]  /*6550*/  LEA.HI.SX32 R108, R13, R35, 0x1c ;  /* 0x000000230d6c7211 */ /* 0x000fc800078fe2ff */
[----:B------:R-:W-:-:S04]  /*6560*/  SHF.R.S32.HI R12, RZ, 0x1f, R108 ;  /* 0x0000001fff0c7819 */ /* 0x000fc8000001146c */
[----:B------:R-:W-:Y:S01]  /*6570*/  LEA.HI R12, R12, R108, RZ, 0x3 ;  /* 0x0000006c0c0c7211 */ /* 0x000fe200078f18ff */
[----:B------:R-:W-:-:S04]  /*6580*/  IMAD.SHL.U32 R108, R108, 0x8, RZ ;  /* 0x000000086c6c7824 */ /* 0x000fc800078e00ff */
[----:B------:R-:W-:-:S05]  /*6590*/  IMAD.SHL.U32 R12, R12, 0x200, RZ ;  /* 0x000002000c0c7824 */ /* 0x000fca00078e00ff */
[----:B------:R-:W-:Y:S02]  /*65a0*/  LOP3.LUT R12, R12, 0x7ffff000, RZ, 0xc0, !PT ;  /* 0x7ffff0000c0c7812 */ /* 0x000fe400078ec0ff */
[----:B---3--:R-:W-:-:S04]  /*65b0*/  LOP3.LUT R13, R72, 0x38, R108, 0xf8, !PT ;  /* 0x00000038480d7812 */ /* 0x008fc800078ef86c */
[----:B----4-:R-:W-:-:S04]  /*65c0*/  LOP3.LUT R13, R13, R15, RZ, 0x3c, !PT ;  /* 0x0000000f0d0d7212 */ /* 0x010fc800078e3cff */
[----:B-----5:R-:W-:-:S05]  /*65d0*/  IADD3 R12, R13, R12, R14 ;  /* 0x0000000c0d0c7210 */ /* 0x020fca0007ffe00e */
        /* <DEDUP_REMOVED lines=9> */
[C---:B------:R-:W-:Y:S02]  /*6670*/  PRMT R40, R110.reuse, 0x5432, R40 ;  /* 0x000054326e287816 */ /* 0x040fe40000000028 */
[----:B------:R-:W-:Y:S02]  /*6680*/  PRMT R109, R110, 0x5410, R109 ;  /* 0x000054106e6d7816 */ /* 0x000fe4000000006d */
[----:B------:R-:W-:Y:S02]  /*6690*/  SHF.R.U32.HI R110, RZ, 0x10, R49 ;  /* 0x00000010ff6e7819 */ /* 0x000fe40000011631 */
[----:B------:R-:W-:-:S02]  /*66a0*/  SHF.R.U64 R41, R42, 0x10, R43 ;  /* 0x000000102a297819 */ /* 0x000fc4000000122b */
[----:B------:R-:W-:Y:S02]  /*66b0*/  SHF.R.U32.HI R42, RZ, 0x10, R43 ;  /* 0x00000010ff2a7819 */ /* 0x000fe4000001162b */
[----:B------:R-:W-:Y:S02]  /*66c0*/  SHF.R.U64 R43, R48, 0x10, R49 ;  /* 0x00000010302b7819 */ /* 0x000fe40000001231 */
[--C-:B------:R-:W-:Y:S02]  /*66d0*/  SHF.R.U64 R48, R50, 0x10, R51.reuse ;  /* 0x0000001032307819 */ /* 0x100fe40000001233 */
[----:B------:R-:W-:Y:S01]  /*66e0*/  SHF.R.U32.HI R49, RZ, 0x10, R51 ;  /* 0x00000010ff317819 */ /* 0x000fe20000011633 */
[----:B----4-:R-:W-:Y:S01]  /*66f0*/  IMAD.U32 R51, R13, 0x10000, RZ ;  /* 0x000100000d337824 */ /* 0x010fe200078e00ff */
[----:B------:R-:W-:Y:S02]  /*6700*/  PRMT R110, R113, 0x5432, R110 ;  /* 0x00005432716e7816 */ /* 0x000fe4000000006e */
[----:B------:R-:W-:-:S02]  /*6710*/  PRMT R41, R111, 0x5410, R41 ;  /* 0x000054106f297816 */ /* 0x000fc40000000029 */
[----:B------:R-:W-:Y:S01]  /*6720*/  PRMT R42, R111, 0x5432, R42 ;  /* 0x000054326f2a7816 */ /* 0x000fe2000000002a */
[----:B------:R-:W-:Y:S01]  /*6730*/  IMAD.U32 R111, R110, 0x10000, RZ ;  /* 0x000100006e6f7824 */ /* 0x000fe200078e00ff */
[C---:B------:R-:W-:Y:S02]  /*6740*/  PRMT R48, R112.reuse, 0x5432, R48 ;  /* 0x0000543270307816 */ /* 0x040fe40000000030 */
[----:B------:R-:W-:Y:S01]  /*6750*/  PRMT R49, R112, 0x5410, R49 ;  /* 0x0000541070317816 */ /* 0x000fe20000000031 */
[----:B---3--:R-:W-:Y:S01]  /*6760*/  IMAD.U32 R112, R73, 0x10000, RZ ;  /* 0x0001000049707824 */ /* 0x008fe200078e00ff */
[----:B------:R-:W-:Y:S01]  /*6770*/  PRMT R43, R113, 0x5410, R43 ;  /* 0x00005410712b7816 */ /* 0x000fe2000000002b */
[----:B------:R-:W-:Y:S01]  /*6780*/  IMAD.U32 R113, R109, 0x10000, RZ ;  /* 0x000100006d717824 */ /* 0x000fe200078e00ff */
[----:B------:R-:W-:Y:S01]  /*6790*/  LOP3.LUT R110, R110, 0xffff0000, RZ, 0xc0, !PT ;  /* 0xffff00006e6e7812 */ /* 0x000fe200078ec0ff */
[C---:B------:R-:W-:Y:S01]  /*67a0*/  FMUL.FTZ R50, R112.reuse, R111 ;  /* 0x0000006f70327220 */ /* 0x040fe20000410000 */
[----:B------:R-:W-:Y:S01]  /*67b0*/  LOP3.LUT R73, R73, 0xffff0000, RZ, 0xc0, !PT ;  /* 0xffff000049497812 */ /* 0x000fe200078ec0ff */
[----:B------:R-:W-:-:S02]  /*67c0*/  FMUL.FTZ R112, R112, R113 ;  /* 0x0000007170707220 */ /* 0x000fc40000410000 */
[C---:B------:R-:W-:Y:S02]  /*67d0*/  FFMA.FTZ R50, R51.reuse, R113, -R50 ;  /* 0x0000007133327223 */ /* 0x040fe40000010832 */
[----:B------:R-:W-:Y:S01]  /*67e0*/  FFMA.FTZ R51, R51, R111, R112 ;  /* 0x0000006f33337223 */ /* 0x000fe20000010070 */
[----:B------:R-:W-:Y:S01]  /*67f0*/  LOP3.LUT R111, R109, 0xffff0000, RZ, 0xc0, !PT ;  /* 0xffff00006d6f7812 */ /* 0x000fe200078ec0ff */
[----:B------:R-:W-:Y:S01]  /*6800*/  IMAD.U32 R112, R75, 0x10000, RZ ;  /* 0x000100004b707824 */ /* 0x000fe200078e00ff */
[----:B------:R-:W-:Y:S01]  /*6810*/  LOP3.LUT R109, R13, 0xffff0000, RZ, 0xc0, !PT ;  /* 0xffff00000d6d7812 */ /* 0x000fe200078ec0ff */
[----:B------:R-:W-:Y:S01]  /*6820*/  FMUL.FTZ R13, R73, R110 ;  /* 0x0000006e490d7220 */ /* 0x000fe20000410000 */
[----:B------:R-:W-:Y:S01]  /*6830*/  LOP3.LUT R75, R75, 0xffff0000, RZ, 0xc0, !PT ;  /* 0xffff00004b4b7812 */ /* 0x000fe200078ec0ff */
[-C--:B------:R-:W-:Y:S02]  /*6840*/  FMUL.FTZ R73, R73, R111.reuse ;  /* 0x0000006f49497220 */ /* 0x080fe40000410000 */
[----:B------:R-:W-:Y:S01]  /*6850*/  FFMA.FTZ R13, R109, R111, -R13 ;  /* 0x0000006f6d0d7223 */ /* 0x000fe2000001080d */
[----:B------:R-:W-:-:S02]  /*6860*/  IMAD.U32 R111, R49, 0x10000, RZ ;  /* 0x00010000316f7824 */ /* 0x000fc400078e00ff */
[----:B------:R-:W-:Y:S01]  /*6870*/  FFMA.FTZ R73, R109, R110, R73 ;  /* 0x0000006e6d497223 */ /* 0x000fe20000010049 */
[----:B------:R-:W-:Y:S01]  /*6880*/  IMAD.U32 R110, R15, 0x10000, RZ ;  /* 0x000100000f6e7824 */ /* 0x000fe200078e00ff */
[----:B------:R-:W-:Y:S01]  /*6890*/  LOP3.LUT R49, R49, 0xffff0000, RZ, 0xc0, !PT ;  /* 0xffff000031317812 */ /* 0x000fe200078ec0ff */
[----:B------:R-:W-:Y:S02]  /*68a0*/  IMAD.U32 R109, R42, 0x10000, RZ ;  /* 0x000100002a6d7824 */ /* 0x000fe400078e00ff */
[----:B------:R-:W-:Y:S01]  /*68b0*/  FMUL.FTZ R113, R112, R111 ;  /* 0x0000006f70717220 */ /* 0x000fe20000410000 */
[----:B------:R-:W-:Y:S02]  /*68c0*/  LOP3.LUT R42, R42, 0xffff0000, RZ, 0xc0, !PT ;  /* 0xffff00002a2a7812 */ /* 0x000fe400078ec0ff */
[----:B------:R-:W-:Y:S01]  /*68d0*/  LOP3.LUT R15, R15, 0xffff0000, RZ, 0xc0, !PT ;  /* 0xffff00000f0f7812 */ /* 0x000fe200078ec0ff */
[-C--:B------:R-:W-:Y:S01]  /*68e0*/  FFMA.FTZ R113, R110, R109.reuse, -R113 ;  /* 0x0000006d6e717223 */ /* 0x080fe20000010871 */
[----:B------:R-:W-:Y:S01]  /*68f0*/  FMUL.FTZ R109, R112, R109 ;  /* 0x0000006d706d7220 */ /* 0x000fe20000410000 */
[----:B------:R-:W-:Y:S01]  /*6900*/  F2FP.BF16.F32.PACK_AB R13, R13, R50 ;  /* 0x000000320d0d723e */ /* 0x000fe200000010ff */
[----:B------:R-:W-:Y:S01]  /*6910*/  IMAD.U32 R50, R72, 0x10000, RZ ;  /* 0x0001000048327824 */ /* 0x000fe200078e00ff */
[----:B------:R-:W-:Y:S01]  /*6920*/  F2FP.BF16.F32.PACK_AB R73, R73, R51 ;  /* 0x000000334949723e */ /* 0x000fe200000010ff */
[----:B------:R-:W-:Y:S01]  /*6930*/  FFMA.FTZ R110, R110, R111, R109 ;  /* 0x0000006f6e6e7223 */ /* 0x000fe2000001006d */
[----:B------:R-:W-:Y:S01]  /*6940*/  FMUL.FTZ R109, R75, R49 ;  /* 0x000000314b6d7220 */ /* 0x000fe20000410000 */
[C---:B------:R-:W-:Y:S01]  /*6950*/  IMAD.U32 R51, R40.reuse, 0x10000, RZ ;  /* 0x0001000028337824 */ /* 0x040fe200078e00ff */
[----:B------:R-:W-:-:S02]  /*6960*/  LOP3.LUT R40, R40, 0xffff0000, RZ, 0xc0, !PT ;  /* 0xffff000028287812 */ /* 0x000fc400078ec0ff */
[-C--:B------:R-:W-:Y:S01]  /*6970*/  FFMA.FTZ R109, R15, R42.reuse, -R109 ;  /* 0x0000002a0f6d7223 */ /* 0x080fe2000001086d */
[----:B------:R-:W-:-:S04]  /*6980*/  FMUL.FTZ R42, R75, R42 ;  /* 0x0000002a4b2a7220 */ /* 0x000fc80000410000 */
[----:B------:R-:W-:Y:S01]  /*6990*/  FFMA.FTZ R15, R15, R49, R42 ;  /* 0x000000310f0f7223 */ /* 0x000fe2000001002a */
[C---:B------:R-:W-:Y:S01]  /*69a0*/  IMAD.U32 R49, R43.reuse, 0x10000, RZ ;  /* 0x000100002b317824 */ /* 0x040fe200078e00ff */
[----:B------:R-:W-:Y:S01]  /*69b0*/  LOP3.LUT R43, R43, 0xffff0000, RZ, 0xc0, !PT ;  /* 0xffff00002b2b7812 */ /* 0x000fe200078ec0ff */
[----:B------:R-:W-:Y:S01]  /*69c0*/  IMAD.U32 R42, R12, 0x10000, RZ ;  /* 0x000100000c2a7824 */ /* 0x000fe200078e00ff */
[----:B------:R-:W-:Y:S02]  /*69d0*/  F2FP.BF16.F32.PACK_AB R109, R109, R113 ;  /* 0x000000716d6d723e */ /* 0x000fe400000010ff */
[----:B------:R-:W-:Y:S01]  /*69e0*/  F2FP.BF16.F32.PACK_AB R110, R15, R110 ;  /* 0x0000006e0f6e723e */ /* 0x000fe200000010ff */
[C---:B------:R-:W-:Y:S01]  /*69f0*/  FMUL.FTZ R15, R50.reuse, R49 ;  /* 0x00000031320f7220 */ /* 0x040fe20000410000 */
[----:B------:R-:W-:-:S03]  /*6a00*/  FMUL.FTZ R50, R50, R51 ;  /* 0x0000003332327220 */ /* 0x000fc60000410000 */
[C---:B------:R-:W-:Y:S01]  /*6a10*/  FFMA.FTZ R15, R42.reuse, R51, -R15 ;  /* 0x000000332a0f7223 */ /* 0x040fe2000001080f */
[----:B------:R-:W-:Y:S01]  /*6a20*/  FFMA.FTZ R42, R42, R49, R50 ;  /* 0x000000312a2a7223 */ /* 0x000fe20000010032 */
[----:B------:R-:W-:Y:S01]  /*6a30*/  LOP3.LUT R49, R72, 0xffff0000, RZ, 0xc0, !PT ;  /* 0xffff000048317812 */ /* 0x000fe200078ec0ff */
[----:B------:R-:W-:Y:S01]  /*6a40*/  IMAD.U32 R72, R74, 0x10000, RZ ;  /* 0x000100004a487824 */ /* 0x000fe200078e00ff */
[----:B------:R-:W-:Y:S01]  /*6a50*/  LOP3.LUT R50, R12, 0xffff0000, RZ, 0xc0, !PT ;  /* 0xffff00000c327812 */ /* 0x000fe200078ec0ff */
[----:B------:R-:W-:Y:S02]  /*6a60*/  IMAD.MOV.U32 R75, RZ, RZ, R110 ;  /* 0x000000ffff4b7224 */ /* 0x000fe400078e006e */
        /* <DEDUP_REMOVED lines=22> */
[----:B------:R-:W-:Y:S02]  /*6bd0*/  F2FP.BF16.F32.PACK_AB R49, R49, R51 ;  /* 0x000000333131723e */ /* 0x000fe400000010ff */
[----:B------:R-:W-:Y:S01]  /*6be0*/  F2FP.BF16.F32.PACK_AB R40, R40, R72 ;  /* 0x000000482828723e */ /* 0x000fe200000010ff */
[----:B------:R-:W-:Y:S02]  /*6bf0*/  IMAD.MOV.U32 R72, RZ, RZ, R42 ;  /* 0x000000ffff487224 */ /* 0x000fe400078e002a */
[----:B------:R-:W-:Y:S02]  /*6c00*/  IMAD.MOV.U32 R14, RZ, RZ, R49 ;  /* 0x000000ffff0e7224 */ /* 0x000fe400078e0031 */
[----:B------:R-:W-:-:S07]  /*6c10*/  IMAD.MOV.U32 R74, RZ, RZ, R40 ;  /* 0x000000ffff4a7224 */ /* 0x000fce00078e0028 */
.L_x_1612:
[----:B------:R-:W-:Y:S05]  /*6c20*/  BSYNC B3 ;  /* 0x0000000000037941 */ /* 0x000fea0003800000 */
.L_x_1611:
[----:B------:R-:W-:-:S04]  /*6c30*/  LEA R40, P0, R68, R11, 0x1 ;  /* 0x0000000b44287211 */ /* 0x000fc800078008ff */
[----:B--2---:R-:W-:Y:S02]  /*6c40*/  LEA.HI.X R41, R68, R103, R86, 0x1, P0 ;  /* 0x0000006744297211 */ /* 0x004fe400000f0c56 */
[----:B------:R-:W-:-:S03]  /*6c50*/  ISETP.GE.AND P0, PT, R108, R106, PT ;  /* 0x0000006a6c00720c */ /* 0x000fc60003f06270 */
[----:B----4-:R2:W-:Y:S10]  /*6c60*/  ST.E.128 desc[UR60][R40.64], R12 ;  /* 0x0000000c28007985 */ /* 0x0105f4000c101d3c */
[----:B--2---:R-:W-:-:S05]  /*6c70*/  @!P0 IMAD.WIDE R12, R108, 0x2, R102 ;  /* 0x000000026c0c8825 */ /* 0x004fca00078e0266 */
[----:B---3--:R3:W-:Y:S02]  /*6c80*/  @!P0 ST.E.128 desc[UR60][R12.64], R72 ;  /* 0x000000480c008985 */ /* 0x0087e4000c101d3c */
.L_x_1610:
[----:B------:R-:W-:Y:S05]  /*6c90*/  BSYNC B2 ;  /* 0x0000000000027941 */ /* 0x000fea0003800000 */
.L_x_1609:
[----:B------:R-:W-:-:S13]  /*6ca0*/  ISETP.NE.AND P0, PT, R71, RZ, PT ;  /* 0x000000ff4700720c */ /* 0x000fda0003f05270 */
[----:B------:R-:W-:Y:S05]  /*6cb0*/  @!P0 BRA `(.L_x_1608) ;  /* 0x0000000400f48947 */ /* 0x000fea0003800000 */
[----:B------:R-:W4:Y:S04]  /*6cc0*/  LDL R40, [R1+0x60] ;  /* 0x0000600001287983 */ /* 0x000f280000100800 */
[----:B------:R-:W5:Y:S04]  /*6cd0*/  LDL R15, [R1+0xcc] ;  /* 0x0000cc00010f7983 */ /* 0x000f680000100800 */
[----:B------:R-:W2:Y:S01]  /*6ce0*/  LDL R14, [R1+0x6c] ;  /* 0x00006c00010e7983 */ /* 0x000ea20000100800 */
[----:B---3--:R-:W-:Y:S01]  /*6cf0*/  SEL R12, R91, R107, !P1 ;  /* 0x0000006b5b0c7207 */ /* 0x008fe20004800000 */
        /* <DEDUP_REMOVED lines=10> */
[----:B----4-:R-:W-:-:S04]  /*6da0*/  LOP3.LUT R13, R40, 0x38, R48, 0xf8, !PT ;  /* 0x00000038280d7812 */ /* 0x010fc800078ef830 */
[----:B-----5:R-:W-:-:S04]  /*6db0*/  LOP3.LUT R13, R13, R15, RZ, 0x3c, !PT ;  /* 0x0000000f0d0d7212 */ /* 0x020fc800078e3cff */
[----:B--2---:R-:W-:Y:S01]  /*6dc0*/  IADD3 R13, R13, R12, R14 ;  /* 0x0000000c0d0d7210 */ /* 0x004fe20007ffe00e */
[----:B------:R-:W-:-:S04]  /*6dd0*/  IMAD R12, R200, 0x4000, R5 ;  /* 0x00004000c80c7824 */ /* 0x000fc800078e0205 */
[----:B------:R-:W-:Y:S02]  /*6de0*/  IMAD R40, R200, 0x4000, R13 ;  /* 0x00004000c8287824 */ /* 0x000fe400078e020d */
[--C-:B------:R-:W-:Y:S02]  /*6df0*/  IMAD R12, R12, 0x2, R17.reuse ;  /* 0x000000020c0c7824 */ /* 0x100fe400078e0211 */
[----:B------:R-:W-:-:S04]  /*6e00*/  IMAD R40, R40, 0x2, R17 ;  /* 0x0000000228287824 */ /* 0x000fc800078e0211 */
[----:B------:R-:W2:Y:S04]  /*6e10*/  LDS.128 R12, [R12+0x20400] ;  /* 0x020400000c0c7984 */ /* 0x000ea80000000c00 */
[----:B------:R-:W3:Y:S01]  /*6e20*/  LDS.128 R40, [R40+0x20400] ;  /* 0x0204000028287984 */ /* 0x000ee20000000c00 */
[----:B------:R-:W-:Y:S05]  /*6e30*/  @P0 BRA `(.L_x_1614) ;  /* 0x0000000400780947 */ /* 0x000fea0003800000 */
[----:B------:R-:W-:Y:S01]  /*6e40*/  SHF.R.U32.HI R50, RZ, 0x10, R45 ;  /* 0x00000010ff327819 */ /* 0x000fe2000001162d */
[----:B---3--:R-:W-:Y:S01]  /*6e50*/  IMAD.U32 R73, R41, 0x10000, RZ ;  /* 0x0001000029497824 */ /* 0x008fe200078e00ff */
[--C-:B------:R-:W-:Y:S01]  /*6e60*/  SHF.R.U64 R36, R36, 0x10, R37.reuse ;  /* 0x0000001024247819 */ /* 0x100fe20000001225 */
[----:B--2---:R-:W-:Y:S01]  /*6e70*/  IMAD.U32 R51, R13, 0x10000, RZ ;  /* 0x000100000d337824 */ /* 0x004fe200078e00ff */
        /* <DEDUP_REMOVED lines=8> */
[C---:B------:R-:W-:Y:S02]  /*6f00*/  PRMT R45, R122.reuse, 0x5432, R38 ;  /* 0x000054327a2d7816 */ /* 0x040fe40000000026 */
        /* <DEDUP_REMOVED lines=67> */
[----:B------:R-:W-:Y:S01]  /*7340*/  F2FP.BF16.F32.PACK_AB R15, R15, R43 ;  /* 0x0000002b0f0f723e */ /* 0x000fe200000010ff */
[----:B------:R-:W-:Y:S01]  /*7350*/  IMAD.MOV.U32 R43, RZ, RZ, R38 ;  /* 0x000000ffff2b7224 */ /* 0x000fe200078e0026 */
[----:B------:R-:W-:Y:S01]  /*7360*/  F2FP.BF16.F32.PACK_AB R12, R12, R47 ;  /* 0x0000002f0c0c723e */ /* 0x000fe200000010ff */
[CC--:B------:R-:W-:Y:S01]  /*7370*/  FMUL.FTZ R39, R36.reuse, R44.reuse ;  /* 0x0000002c24277220 */ /* 0x0c0fe20000410000 */
[-C--:B------:R-:W-:Y:S01]  /*7380*/  FMUL.FTZ R36, R36, R45.reuse ;  /* 0x0000002d24247220 */ /* 0x080fe20000410000 */
[----:B------:R-:W-:Y:S02]  /*7390*/  IMAD.MOV.U32 R40, RZ, RZ, R15 ;  /* 0x000000ffff287224 */ /* 0x000fe400078e000f */
        /* <DEDUP_REMOVED lines=8> */
.L_x_1614:
[----:B------:R-:W-:Y:S05]  /*7420*/  BSYNC B2 ;  /* 0x0000000000027941 */ /* 0x000fea0003800000 */
.L_x_1613:
[----:B------:R-:W-:Y:S02]  /*7430*/  ISETP.GE.AND P0, PT, R48, R106, PT ;  /* 0x0000006a3000720c */ /* 0x000fe40003f06270 */
[----:B------:R-:W-:-:S04]  /*7440*/  LEA R36, P6, R70, R11, 0x1 ;  /* 0x0000000b46247211 */ /* 0x000fc800078c08ff */
[----:B------:R-:W-:-:S05]  /*7450*/  LEA.HI.X R37, R70, R103, R87, 0x1, P6 ;  /* 0x0000006746257211 */ /* 0x000fca00030f0c57 */
[----:B--2---:R4:W-:Y:S02]  /*7460*/  ST.E.128 desc[UR60][R36.64], R12 ;  /* 0x0000000c24007985 */ /* 0x0049e4000c101d3c */
[----:B------:R-:W-:-:S05]  /*7470*/  @!P0 IMAD.WIDE R38, R48, 0x2, R102 ;  /* 0x0000000230268825 */ /* 0x000fca00078e0266 */
[----:B---3--:R4:W-:Y:S02]  /*7480*/  @!P0 ST.E.128 desc[UR60][R38.64], R40 ;  /* 0x0000002826008985 */ /* 0x0089e4000c101d3c */
.L_x_1608:
[----:B------:R-:W-:Y:S05]  /*7490*/  BSYNC B1 ;  /* 0x0000000000017941 */ /* 0x000fea0003800000 */
.L_x_1607:
[----:B------:R-:W-:-:S03]  /*74a0*/  UMOV UR4, 0xffffffff ;  /* 0xffffffff00047882 */ /* 0x000fc60000000000 */
[----:B------:R-:W-:Y:S05]  /*74b0*/  BRA.DIV UR4, `(.L_x_1615) ;  /* 0x0000025e04307947 */ /* 0x000fea000b800000 */
[----:B-1----:R-:W1:Y:S04]  /*74c0*/  SHFL.IDX PT, R105, R105, 0x1, 0x181f ;  /* 0x00381f0069697f89 */ /* 0x002e6800000e0000 */
[----:B------:R-:W0:Y:S02]  /*74d0*/  SHFL.IDX PT, R104, R104, 0x1, 0x181f ;  /* 0x00381f0068687f89 */ /* 0x000e2400000e0000 */
.L_x_2013:
[----:B------:R-:W-:Y:S05]  /*74e0*/  @P4 BRA `(.L_x_1584) ;  /* 0x0000001400744947 */ /* 0x000fea0003800000 */
[----:B------:R-:W-:Y:S01]  /*74f0*/  ISETP.NE.AND P0, PT, R29, RZ, PT ;  /* 0x000000ff1d00720c */ /* 0x000fe20003f05270 */
[----:B------:R-:W-:Y:S01]  /*7500*/  BSSY B1, `(.L_x_1616) ;  /* 0x000007e000017945 */ /* 0x000fe20003800000 */
[----:B0---4-:R-:W-:Y:S02]  /*7510*/  IMAD.MOV.U32 R40, RZ, RZ, R104 ;  /* 0x000000ffff287224 */ /* 0x011fe400078e0068 */
[----:B-1----:R-:W-:-:S09]  /*7520*/  IMAD.MOV.U32 R41, RZ, RZ, R105 ;  /* 0x000000ffff297224 */ /* 0x002fd200078e0069 */
[----:B------:R-:W-:Y:S05]  /*7530*/  @!P0 BRA `(.L_x_1617) ;  /* 0x0000000400e88947 */ /* 0x000fea0003800000 */
[----:B------:R-:W4:Y:S04]  /*7540*/  LDL R15, [R1+0x5c] ;  /* 0x00005c00010f7983 */ /* 0x000f280000100800 */
[----:B------:R-:W5:Y:S04]  /*7550*/  LDL R14, [R1+0xc8] ;  /* 0x0000c800010e7983 */ /* 0x000f680000100800 */
[----:B---3--:R-:W3:Y:S01]  /*7560*/  LDL R13, [R1+0x68] ;  /* 0x00006800010d7983 */ /* 0x008ee20000100800 */
[----:B------:R-:W-:Y:S01]  /*7570*/  SEL R11, R91, R107, !P2 ;  /* 0x0000006b5b0b7207 */ /* 0x000fe20005000000 */
[----:B------:R-:W-:Y:S01]  /*7580*/  BSSY B2, `(.L_x_1618) ;  /* 0x0000070000027945 */ /* 0x000fe20003800000 */
[----:B------:R-:W-:-:S02]  /*7590*/  ISETP.GE.AND P0, PT, R18, R101, PT ;  /* 0x000000651200720c */ /* 0x000fc40003f06270 */
[----:B------:R-:W-:-:S04]  /*75a0*/  SHF.R.S32.HI R12, RZ, 0x1f, R11 ;  /* 0x0000001fff0c7819 */ /* 0x000fc8000001140b */
[----:B------:R-:W-:-:S04]  /*75b0*/  LEA.HI R12, R12, R11, RZ, 0x4 ;  /* 0x0000000b0c0c7211 */ /* 0x000fc800078f20ff */
[----:B------:R-:W-:-:S04]  /*75c0*/  LEA.HI.SX32 R12, R12, R35, 0x1c ;  /* 0x000000230c0c7211 */ /* 0x000fc800078fe2ff */
[----:B------:R-:W-:Y:S01]  /*75d0*/  SHF.R.S32.HI R11, RZ, 0x1f, R12 ;  /* 0x0000001fff0b7819 */ /* 0x000fe2000001140c */
[----:B------:R-:W-:-:S03]  /*75e0*/  IMAD.SHL.U32 R44, R12, 0x8, RZ ;  /* 0x000000080c2c7824 */ /* 0x000fc600078e00ff */
[----:B------:R-:W-:Y:S02]  /*75f0*/  LEA.HI R12, R11, R12, RZ, 0x3 ;  /* 0x0000000c0b0c7211 */ /* 0x000fe400078f18ff */
[----:B------:R-:W-:-:S03]  /*7600*/  ISETP.GE.AND P4, PT, R44, R106, PT ;  /* 0x0000006a2c00720c */ /* 0x000fc60003f86270 */
[----:B------:R-:W-:-:S05]  /*7610*/  IMAD.SHL.U32 R12, R12, 0x200, RZ ;  /* 0x000002000c0c7824 */ /* 0x000fca00078e00ff */
[----:B------:R-:W-:Y:S02]  /*7620*/  LOP3.LUT R12, R12, 0x7ffff000, RZ, 0xc0, !PT ;  /* 0x7ffff0000c0c7812 */ /* 0x000fe400078ec0ff */
[----:B----4-:R-:W-:-:S04]  /*7630*/  LOP3.LUT R11, R15, 0x38, R44, 0xf8, !PT ;  /* 0x000000380f0b7812 */ /* 0x010fc800078ef82c */
[----:B-----5:R-:W-:-:S04]  /*7640*/  LOP3.LUT R11, R11, R14, RZ, 0x3c, !PT ;  /* 0x0000000e0b0b7212 */ /* 0x020fc800078e3cff */
[----:B---3--:R-:W-:Y:S01]  /*7650*/  IADD3 R11, R11, R12, R13 ;  /* 0x0000000c0b0b7210 */ /* 0x008fe20007ffe00d */
[----:B------:R-:W-:-:S04]  /*7660*/  IMAD R12, R200, 0x4000, R4 ;  /* 0x00004000c80c7824 */ /* 0x000fc800078e0204 */
[----:B------:R-:W-:Y:S02]  /*7670*/  IMAD R14, R200, 0x4000, R11 ;  /* 0x00004000c80e7824 */ /* 0x000fe400078e020b */
[--C-:B------:R-:W-:Y:S02]  /*7680*/  IMAD R12, R12, 0x2, R17.reuse ;  /* 0x000000020c0c7824 */ /* 0x100fe400078e0211 */
[----:B------:R-:W-:-:S04]  /*7690*/  IMAD R36, R14, 0x2, R17 ;  /* 0x000000020e247824 */ /* 0x000fc800078e0211 */
[----:B------:R-:W0:Y:S04]  /*76a0*/  LDS.128 R12, [R12+0x20400] ;  /* 0x020400000c0c7984 */ /* 0x000e280000000c00 */
[----:B------:R-:W1:Y:S01]  /*76b0*/  LDS.128 R36, [R36+0x20400] ;  /* 0x0204000024247984 */ /* 0x000e620000000c00 */
[----:B------:R-:W-:Y:S05]  /*76c0*/  @P0 BRA `(.L_x_1619) ;  /* 0x00000004006c0947 */ /* 0x000fea0003800000 */
[----:B------:R-:W-:Y:S02]  /*76d0*/  SHF.R.U32.HI R42, RZ, 0x10, R65 ;  /* 0x00000010ff2a7819 */ /* 0x000fe40000011641 */
[----:B------:R-:W-:Y:S02]  /*76e0*/  SHF.R.U32.HI R46, RZ, 0x10, R57 ;  /* 0x00000010ff2e7819 */ /* 0x000fe40000011639 */
[----:B------:R-:W-:Y:S01]  /*76f0*/  PRMT R45, R121, 0x5432, R42 ;  /* 0x00005432792d7816 */ /* 0x000fe2000000002a */
[----:B0-----:R-:W-:Y:S01]  /*7700*/  IMAD.U32 R42, R13, 0x10000, RZ ;  /* 0x000100000d2a7824 */ /* 0x001fe200078e00ff */
[----:B------:R-:W-:Y:S01]  /*7710*/  PRMT R11, R119, 0x5432, R46 ;  /* 0x00005432770b7816 */ /* 0x000fe2000000002e */
[C---:B-1----:R-:W-:Y:S01]  /*7720*/  IMAD.U32 R46, R37.reuse, 0x10000, RZ ;  /* 0x00010000252e7824 */ /* 0x042fe200078e00ff */
[----:B------:R-:W-:Y:S01]  /*7730*/  LOP3.LUT R37, R37, 0xffff0000, RZ, 0xc0, !PT ;  /* 0xffff000025257812 */ /* 0x000fe200078ec0ff */
[----:B------:R-:W-:Y:S01]  /*7740*/  IMAD.U32 R47, R45, 0x10000, RZ ;  /* 0x000100002d2f7824 */ /* 0x000fe200078e00ff */
[C---:B------:R-:W-:Y:S01]  /*7750*/  LOP3.LUT R48, R11.reuse, 0xffff0000, RZ, 0xc0, !PT ;  /* 0xffff00000b307812 */ /* 0x040fe200078ec0ff */
[----:B------:R-:W-:Y:S01]  /*7760*/  IMAD.U32 R43, R11, 0x10000, RZ ;  /* 0x000100000b2b7824 */ /* 0x000fe200078e00ff */
[----:B------:R-:W-:Y:S01]  /*7770*/  LOP3.LUT R11, R13, 0xffff0000, RZ, 0xc0, !PT ;  /* 0xffff00000d0b7812 */ /* 0x000fe200078ec0ff */
[----:B------:R-:W-:Y:S01]  /*7780*/  FMUL.FTZ R49, R46, R47 ;  /* 0x0000002f2e317220 */ /* 0x000fe20000410000 */
[----:B------:R-:W-:Y:S01]  /*7790*/  SHF.R.U64 R64, R64, 0x10, R65 ;  /* 0x0000001040407819 */ /* 0x000fe20000001241 */
[-C--:B------:R-:W-:Y:S01]  /*77a0*/  FMUL.FTZ R46, R46, R43.reuse ;  /* 0x0000002b2e2e7220 */ /* 0x080fe20000410000 */
[----:B------:R-:W-:Y:S01]  /*77b0*/  SHF.R.U64 R56, R56, 0x10, R57 ;  /* 0x0000001038387819 */ /* 0x000fe20000001239 */
[C---:B------:R-:W-:Y:S01]  /*77c0*/  FFMA.FTZ R43, R42.reuse, R43, -R49 ;  /* 0x0000002b2a2b7223 */ /* 0x040fe20000010831 */
[----:B------:R-:W-:Y:S01]  /*77d0*/  PRMT R121, R121, 0x5410, R64 ;  /* 0x0000541079797816 */ /* 0x000fe20000000040 */
[----:B------:R-:W-:Y:S01]  /*77e0*/  FFMA.FTZ R42, R42, R47, R46 ;  /* 0x0000002f2a2a7223 */ /* 0x000fe2000001002e */
[----:B------:R-:W-:-:S02]  /*77f0*/  LOP3.LUT R46, R45, 0xffff0000, RZ, 0xc0, !PT ;  /* 0xffff00002d2e7812 */ /* 0x000fc400078ec0ff */
[----:B------:R-:W-:Y:S02]  /*7800*/  SHF.R.U32.HI R45, RZ, 0x10, R67 ;  /* 0x00000010ff2d7819 */ /* 0x000fe40000011643 */
[----:B------:R-:W-:Y:S01]  /*7810*/  PRMT R119, R119, 0x5410, R56 ;  /* 0x0000541077777816 */ /* 0x000fe20000000038 */
[C---:B------:R-:W-:Y:S01]  /*7820*/  FMUL.FTZ R50, R37.reuse, R46 ;  /* 0x0000002e25327220 */ /* 0x040fe20000410000 */
[-C--:B------:R-:W-:Y:S01]  /*7830*/  FMUL.FTZ R37, R37, R48.reuse ;  /* 0x0000003025257220 */ /* 0x080fe20000410000 */
[----:B------:R-:W-:Y:S02]  /*7840*/  PRMT R45, R120, 0x5432, R45 ;  /* 0x00005432782d7816 */ /* 0x000fe4000000002d */
[C---:B------:R-:W-:Y:S01]  /*7850*/  FFMA.FTZ R13, R11.reuse, R48, -R50 ;  /* 0x000000300b0d7223 */ /* 0x040fe20000010832 */
[----:B------:R-:W-:Y:S01]  /*7860*/  FFMA.FTZ R11, R11, R46, R37 ;  /* 0x0000002e0b0b7223 */ /* 0x000fe20000010025 */
[----:B------:R-:W-:Y:S01]  /*7870*/  SHF.R.U32.HI R37, RZ, 0x10, R59 ;  /* 0x00000010ff257819 */ /* 0x000fe2000001163b */
[----:B------:R-:W-:Y:S01]  /*7880*/  IMAD.U32 R50, R39, 0x10000, RZ ;  /* 0x0001000027327824 */ /* 0x000fe200078e00ff */
[----:B------:R-:W-:Y:S01]  /*7890*/  SHF.R.U64 R67, R66, 0x10, R67 ;  /* 0x0000001042437819 */ /* 0x000fe20000001243 */
[----:B------:R-:W-:Y:S01]  /*78a0*/  IMAD.U32 R47, R45, 0x10000, RZ ;  /* 0x000100002d2f7824 */ /* 0x000fe200078e00ff */
[----:B------:R-:W-:Y:S01]  /*78b0*/  PRMT R37, R118, 0x5432, R37 ;  /* 0x0000543276257816 */ /* 0x000fe20000000025 */
[C---:B------:R-:W-:Y:S01]  /*78c0*/  IMAD.U32 R46, R15.reuse, 0x10000, RZ ;  /* 0x000100000f2e7824 */ /* 0x040fe200078e00ff */
[----:B------:R-:W-:Y:S01]  /*78d0*/  LOP3.LUT R15, R15, 0xffff0000, RZ, 0xc0, !PT ;  /* 0xffff00000f0f7812 */ /* 0x000fe200078ec0ff */
[----:B------:R-:W-:Y:S01]  /*78e0*/  FMUL.FTZ R49, R50, R47 ;  /* 0x0000002f32317220 */ /* 0x000fe20000410000 */
[C---:B------:R-:W-:Y:S01]  /*78f0*/  IMAD.U32 R56, R119.reuse, 0x10000, RZ ;  /* 0x0001000077387824 */ /* 0x040fe200078e00ff */
[----:B------:R-:W-:Y:S01]  /*7900*/  LOP3.LUT R119, R119, 0xffff0000, RZ, 0xc0, !PT ;  /* 0xffff000077777812 */ /* 0x000fe200078ec0ff */
[----:B------:R-:W-:Y:S01]  /*7910*/  IMAD.U32 R48, R37, 0x10000, RZ ;  /* 0x0001000025307824 */ /* 0x000fe200078e00ff */
[----:B------:R-:W-:-:S02]  /*7920*/  SHF.R.U64 R59, R58, 0x10, R59 ;  /* 0x000000103a3b7819 */ /* 0x000fc4000000123b */
[----:B------:R-:W-:Y:S01]  /*7930*/  PRMT R120, R120, 0x5410, R67 ;  /* 0x0000541078787816 */ /* 0x000fe20000000043 */
[-C--:B------:R-:W-:Y:S01]  /*7940*/  FMUL.FTZ R50, R50, R48.reuse ;  /* 0x0000003032327220 */ /* 0x080fe20000410000 */
[C---:B------:R-:W-:Y:S01]  /*7950*/  FFMA.FTZ R49, R46.reuse, R48, -R49 ;  /* 0x000000302e317223 */ /* 0x040fe20000010831 */
[----:B------:R-:W-:Y:S02]  /*7960*/  LOP3.LUT R48, R45, 0xffff0000, RZ, 0xc0, !PT ;  /* 0xffff00002d307812 */ /* 0x000fe400078ec0ff */
[----:B------:R-:W-:Y:S01]  /*7970*/  FFMA.FTZ R50, R46, R47, R50 ;  /* 0x0000002f2e327223 */ /* 0x000fe20000010032 */
[----:B------:R-:W-:Y:S02]  /*7980*/  LOP3.LUT R46, R37, 0xffff0000, RZ, 0xc0, !PT ;  /* 0xffff0000252e7812 */ /* 0x000fe400078ec0ff */
[----:B------:R-:W-:Y:S01]  /*7990*/  LOP3.LUT R37, R39, 0xffff0000, RZ, 0xc0, !PT ;  /* 0xffff000027257812 */ /* 0x000fe200078ec0ff */
[----:B------:R-:W-:Y:S01]  /*79a0*/  IMAD.U32 R39, R36, 0x10000, RZ ;  /* 0x0001000024277824 */ /* 0x000fe200078e00ff */
[----:B------:R-:W-:-:S02]  /*79b0*/  PRMT R118, R118, 0x5410, R59 ;  /* 0x0000541076767816 */ /* 0x000fc4000000003b */
[----:B------:R-:W-:Y:S01]  /*79c0*/  LOP3.LUT R57, R120, 0xffff0000, RZ, 0xc0, !PT ;  /* 0xffff000078397812 */ /* 0x000fe200078ec0ff */
[C---:B------:R-:W-:Y:S01]  /*79d0*/  FMUL.FTZ R72, R37.reuse, R48 ;  /* 0x0000003025487220 */ /* 0x040fe20000410000 */
[----:B------:R-:W-:Y:S01]  /*79e0*/  FMUL.FTZ R37, R37, R46 ;  /* 0x0000002e25257220 */ /* 0x000fe20000410000 */
[----:B------:R-:W-:Y:S02]  /*79f0*/  F2FP.BF16.F32.PACK_AB R11, R11, R42 ;  /* 0x0000002a0b0b723e */ /* 0x000fe400000010ff */
[C---:B------:R-:W-:Y:S01]  /*7a00*/  FFMA.FTZ R46, R15.reuse, R46, -R72 ;  /* 0x0000002e0f2e7223 */ /* 0x040fe20000010848 */
[----:B------:R-:W-:Y:S01]  /*7a10*/  FFMA.FTZ R15, R15, R48, R37 ;  /* 0x000000300f0f7223 */ /* 0x000fe20000010025 */
[C---:B------:R-:W-:Y:S01]  /*7a20*/  IMAD.U32 R48, R121.reuse, 0x10000, RZ ;  /* 0x0001000079307824 */ /* 0x040fe200078e00ff */
[----:B------:R-:W-:Y:S01]  /*7a30*/  LOP3.LUT R121, R121, 0xffff0000, RZ, 0xc0, !PT ;  /* 0xffff000079797812 */ /* 0x000fe200078ec0ff */
[----:B------:R-:W-:Y:S01]  /*7a40*/  IMAD.U32 R37, R12, 0x10000, RZ ;  /* 0x000100000c257824 */ /* 0x000fe200078e00ff */
[----:B------:R-:W-:Y:S01]  /*7a50*/  F2FP.BF16.F32.PACK_AB R46, R46, R49 ;  /* 0x000000312e2e723e */ /* 0x000fe200000010ff */
[C---:B------:R-:W-:Y:S01]  /*7a60*/  FMUL.FTZ R64, R39.reuse, R48 ;  /* 0x0000003027407220 */ /* 0x040fe20000410000 */
[----:B------:R-:W-:Y:S01]  /*7a70*/  FMUL.FTZ R39, R39, R56 ;  /* 0x0000003827277220 */ /* 0x000fe20000410000 */
[----:B------:R-:W-:-:S02]  /*7a80*/  F2FP.BF16.F32.PACK_AB R50, R15, R50 ;  /* 0x000000320f32723e */ /* 0x000fc400000010ff */
[C---:B------:R-:W-:Y:S01]  /*7a90*/  FFMA.FTZ R45, R37.reuse, R56, -R64 ;  /* 0x00000038252d7223 */ /* 0x040fe20000010840 */
[----:B------:R-:W-:Y:S01]  /*7aa0*/  FFMA.FTZ R39, R37, R48, R39 ;  /* 0x0000003025277223 */ /* 0x000fe20000010027 */
[----:B------:R-:W-:Y:S01]  /*7ab0*/  LOP3.LUT R37, R36, 0xffff0000, RZ, 0xc0, !PT ;  /* 0xffff000024257812 */ /* 0x000fe200078ec0ff */
[----:B------:R-:W-:Y:S01]  /*7ac0*/  IMAD.U32 R56, R120, 0x10000, RZ ;  /* 0x0001000078387824 */ /* 0x000fe200078e00ff */
[----:B------:R-:W-:Y:S01]  /*7ad0*/  LOP3.LUT R36, R12, 0xffff0000, RZ, 0xc0, !PT ;  /* 0xffff00000c247812 */ /* 0x000fe200078ec0ff */
[----:B------:R-:W-:Y:S01]  /*7ae0*/  IMAD.MOV.U32 R15, RZ, RZ, R46 ;  /* 0x000000ffff0f7224 */ /* 0x000fe200078e002e */
[----:B------:R-:W-:Y:S01]  /*7af0*/  F2FP.BF16.F32.PACK_AB R13, R13, R43 ;  /* 0x0000002b0d0d723e */ /* 0x000fe200000010ff */
[C---:B------:R-:W-:Y:S01]  /*7b00*/  FMUL.FTZ R47, R37.reuse, R121 ;  /* 0x00000079252f7220 */ /* 0x040fe20000410000 */
[-C--:B------:R-:W-:Y:S01]  /*7b10*/  FMUL.FTZ R48, R37, R119.reuse ;  /* 0x0000007725307220 */ /* 0x080fe20000410000 */
[C---:B------:R-:W-:Y:S01]  /*7b20*/  IMAD.U32 R37, R38.reuse, 0x10000, RZ ;  /* 0x0001000026257824 */ /* 0x040fe200078e00ff */
[----:B------:R-:W-:Y:S01]  /*7b30*/  LOP3.LUT R38, R38, 0xffff0000, RZ, 0xc0, !PT ;  /* 0xffff000026267812 */ /* 0x000fe200078ec0ff */
[C---:B------:R-:W-:Y:S01]  /*7b40*/  FFMA.FTZ R12, R36.reuse, R119, -R47 ;  /* 0x00000077240c7223 */ /* 0x040fe2000001082f */
[----:B------:R-:W-:Y:S01]  /*7b50*/  FFMA.FTZ R36, R36, R121, R48 ;  /* 0x0000007924247223 */ /* 0x000fe20000010030 */
[----:B------:R-:W-:-:S02]  /*7b60*/  IMAD.U32 R48, R118, 0x10000, RZ ;  /* 0x0001000076307824 */ /* 0x000fc400078e00ff */
[C---:B------:R-:W-:Y:S01]  /*7b70*/  FMUL.FTZ R58, R37.reuse, R56 ;  /* 0x00000038253a7220 */ /* 0x040fe20000410000 */
[C---:B------:R-:W-:Y:S01]  /*7b80*/  IMAD.U32 R47, R14.reuse, 0x10000, RZ ;  /* 0x000100000e2f7824 */ /* 0x040fe200078e00ff */
[----:B------:R-:W-:Y:S01]  /*7b90*/  LOP3.LUT R14, R14, 0xffff0000, RZ, 0xc0, !PT ;  /* 0xffff00000e0e7812 */ /* 0x000fe200078ec0ff */
[-C--:B------:R-:W-:Y:S01]  /*7ba0*/  FMUL.FTZ R51, R37, R48.reuse ;  /* 0x0000003025337220 */ /* 0x080fe20000410000 */
[----:B------:R-:W-:Y:S01]  /*7bb0*/  FMUL.FTZ R59, R38, R57 ;  /* 0x00000039263b7220 */ /* 0x000fe20000410000 */
[C---:B------:R-:W-:Y:S01]  /*7bc0*/  FFMA.FTZ R37, R47.reuse, R48, -R58 ;  /* 0x000000302f257223 */ /* 0x040fe2000001083a */
[----:B------:R-:W-:Y:S01]  /*7bd0*/  F2FP.BF16.F32.PACK_AB R36, R36, R39 ;  /* 0x000000272424723e */ /* 0x000fe200000010ff */
[----:B------:R-:W-:Y:S01]  /*7be0*/  FFMA.FTZ R47, R47, R56, R51 ;  /* 0x000000382f2f7223 */ /* 0x000fe20000010033 */
[----:B------:R-:W-:Y:S01]  /*7bf0*/  LOP3.LUT R51, R118, 0xffff0000, RZ, 0xc0, !PT ;  /* 0xffff000076337812 */ /* 0x000fe200078ec0ff */
[----:B------:R-:W-:Y:S01]  /*7c00*/  IMAD.MOV.U32 R39, RZ, RZ, R50 ;  /* 0x000000ffff277224 */ /* 0x000fe200078e0032 */
[----:B------:R-:W-:-:S03]  /*7c10*/  F2FP.BF16.F32.PACK_AB R12, R12, R45 ;  /* 0x0000002d0c0c723e */ /* 0x000fc600000010ff */
[-C--:B------:R-:W-:Y:S01]  /*7c20*/  FMUL.FTZ R48, R38, R51.reuse ;  /* 0x0000003326307220 */ /* 0x080fe20000410000 */
[----:B------:R-:W-:-:S03]  /*7c30*/  FFMA.FTZ R38, R14, R51, -R59 ;  /* 0x000000330e267223 */ /* 0x000fc6000001083b */
[----:B------:R-:W-:Y:S02]  /*7c40*/  FFMA.FTZ R48, R14, R57, R48 ;  /* 0x000000390e307223 */ /* 0x000fe40000010030 */
[----:B------:R-:W-:Y:S01]  /*7c50*/  F2FP.BF16.F32.PACK_AB R14, R38, R37 ;  /* 0x00000025260e723e */ /* 0x000fe200000010ff */
[----:B------:R-:W-:Y:S02]  /*7c60*/  IMAD.MOV.U32 R37, RZ, RZ, R11 ;  /* 0x000000ffff257224 */ /* 0x000fe400078e000b */
[----:B------:R-:W-:-:S07]  /*7c70*/  F2FP.BF16.F32.PACK_AB R38, R48, R47 ;  /* 0x0000002f3026723e */ /* 0x000fce00000010ff */
.L_x_1619:
[----:B------:R-:W-:Y:S05]  /*7c80*/  BSYNC B2 ;  /* 0x0000000000027941 */ /* 0x000fea0003800000 */
.L_x_1618:
[----:B------:R-:W-:Y:S01]  /*7c90*/  LEA R42, P0, R68, R104, 0x1 ;  /* 0x00000068442a7211 */ /* 0x000fe200078008ff */
[----:B------:R-:W-:-:S03]  /*7ca0*/  @!P4 IMAD.WIDE R44, R44, 0x2, R40 ;  /* 0x000000022c2cc825 */ /* 0x000fc600078e0228 */
[----:B------:R-:W-:-:S05]  /*7cb0*/  LEA.HI.X R43, R68, R105, R86, 0x1, P0 ;  /* 0x00000069442b7211 */ /* 0x000fca00000f0c56 */
[----:B0-----:R0:W-:Y:S04]  /*7cc0*/  ST.E.128 desc[UR60][R42.64], R12 ;  /* 0x0000000c2a007985 */ /* 0x0011e8000c101d3c */
[----:B-1----:R0:W-:Y:S02]  /*7cd0*/  @!P4 ST.E.128 desc[UR60][R44.64], R36 ;  /* 0x000000242c00c985 */ /* 0x0021e4000c101d3c */
.L_x_1617:
[----:B------:R-:W-:Y:S05]  /*7ce0*/  BSYNC B1 ;  /* 0x0000000000017941 */ /* 0x000fea0003800000 */
.L_x_1616:
[----:B------:R-:W-:-:S13]  /*7cf0*/  ISETP.NE.AND P0, PT, R71, RZ, PT ;  /* 0x000000ff4700720c */ /* 0x000fda0003f05270 */
[----:B------:R-:W-:Y:S05]  /*7d00*/  @!P0 BRA `(.L_x_1584) ;  /* 0x0000000c006c8947 */ /* 0x000fea0003800000 */
[----:B0-----:R-:W4:Y:S04]  /*7d10*/  LDL R36, [R1+0x5c] ;  /* 0x00005c0001247983 */ /* 0x001f280000100800 */
[----:B------:R-:W5:Y:S04]  /*7d20*/  LDL R15, [R1+0xc8] ;  /* 0x0000c800010f7983 */ /* 0x000f680000100800 */
[----:B------:R-:W2:Y:S01]  /*7d30*/  LDL R14, [R1+0x68] ;  /* 0x00006800010e7983 */ /* 0x000ea20000100800 */
[----:B------:R-:W-:Y:S01]  /*7d40*/  SEL R107, R91, R107, !P1 ;  /* 0x0000006b5b6b7207 */ /* 0x000fe20004800000 */
[----:B------:R-:W-:Y:S01]  /*7d50*/  BSSY B1, `(.L_x_1620) ;  /* 0x0000071000017945 */ /* 0x000fe20003800000 */
[----:B------:R-:W-:-:S02]  /*7d60*/  ISETP.GE.AND P4, PT, R203, R101, PT ;  /* 0x00000065cb00720c */ /* 0x000fc40003f86270 */
[----:B---3--:R-:W-:Y:S02]  /*7d70*/  SHF.R.S32.HI R12, RZ, 0x1f, R107 ;  /* 0x0000001fff0c7819 */ /* 0x008fe4000001146b */
[----:B------:R-:W-:Y:S02]  /*7d80*/  LEA R42, P0, R70, R104, 0x1 ;  /* 0x00000068462a7211 */ /* 0x000fe400078008ff */
[----:B------:R-:W-:Y:S02]  /*7d90*/  LEA.HI R12, R12, R107, RZ, 0x4 ;  /* 0x0000006b0c0c7211 */ /* 0x000fe400078f20ff */
[----:B------:R-:W-:Y:S02]  /*7da0*/  LEA.HI.X R43, R70, R105, R87, 0x1, P0 ;  /* 0x00000069462b7211 */ /* 0x000fe400000f0c57 */
[----:B------:R-:W-:-:S04]  /*7db0*/  LEA.HI.SX32 R12, R12, R69, 0x1c ;  /* 0x000000450c0c7211 */ /* 0x000fc800078fe2ff */
[----:B------:R-:W-:Y:S01]  /*7dc0*/  SHF.R.S32.HI R13, RZ, 0x1f, R12 ;  /* 0x0000001fff0d7819 */ /* 0x000fe2000001140c */
[----:B------:R-:W-:-:S03]  /*7dd0*/  IMAD.SHL.U32 R11, R12, 0x8, RZ ;  /* 0x000000080c0b7824 */ /* 0x000fc600078e00ff */
[----:B------:R-:W-:-:S05]  /*7de0*/  LEA.HI R13, R13, R12, RZ, 0x3 ;  /* 0x0000000c0d0d7211 */ /* 0x000fca00078f18ff */
        /* <DEDUP_REMOVED lines=9> */
[----:B------:R-:W0:Y:S04]  /*7e80*/  LDS.128 R12, [R12+0x20400] ;  /* 0x020400000c0c7984 */ /* 0x000e280000000c00 */
[----:B------:R-:W1:Y:S01]  /*7e90*/  LDS.128 R36, [R36+0x20400] ;  /* 0x0204000024247984 */ /* 0x000e620000000c00 */
[----:B------:R-:W-:Y:S05]  /*7ea0*/  @P4 BRA `(.L_x_1621) ;  /* 0x00000004006c4947 */ /* 0x000fea0003800000 */
[----:B------:R-:W-:Y:S01]  /*7eb0*/  SHF.R.U64 R57, R52, 0x10, R53 ;  /* 0x0000001034397819 */ /* 0x000fe20000001235 */
[----:B0-----:R-:W-:Y:S01]  /*7ec0*/  IMAD.U32 R49, R13, 0x10000, RZ ;  /* 0x000100000d317824 */ /* 0x001fe200078e00ff */
[--C-:B------:R-:W-:Y:S01]  /*7ed0*/  SHF.R.U64 R52, R60, 0x10, R61.reuse ;  /* 0x000000103c347819 */ /* 0x100fe2000000123d */
[----:B------:R-:W-:Y:S01]  /*7ee0*/  IMAD.U32 R47, R15, 0x10000, RZ ;  /* 0x000100000f2f7824 */ /* 0x000fe200078e00ff */
[----:B------:R-:W-:Y:S02]  /*7ef0*/  SHF.R.U32.HI R60, RZ, 0x10, R61 ;  /* 0x00000010ff3c7819 */ /* 0x000fe4000001163d */
[----:B------:R-:W-:Y:S02]  /*7f00*/  SHF.R.U32.HI R59, RZ, 0x10, R53 ;  /* 0x00000010ff3b7819 */ /* 0x000fe40000011635 */
[----:B------:R-:W-:Y:S02]  /*7f10*/  PRMT R48, R114, 0x5432, R57 ;  /* 0x0000543272307816 */ /* 0x000fe40000000039 */
[----:B------:R-:W-:-:S02]  /*7f20*/  PRMT R57, R117, 0x5432, R60 ;  /* 0x0000543275397816 */ /* 0x000fc4000000003c */
[----:B------:R-:W-:Y:S01]  /*7f30*/  SHF.R.U64 R50, R54, 0x10, R55 ;  /* 0x0000001036327819 */ /* 0x000fe20000001237 */
[----:B-1----:R-:W-:Y:S01]  /*7f40*/  IMAD.U32 R54, R39, 0x10000, RZ ;  /* 0x0001000027367824 */ /* 0x002fe200078e00ff */
[----:B------:R-:W-:Y:S01]  /*7f50*/  PRMT R114, R114, 0x5410, R59 ;  /* 0x0000541072727816 */ /* 0x000fe2000000003b */
[----:B------:R-:W-:Y:S01]  /*7f60*/  IMAD.U32 R58, R57, 0x10000, RZ ;  /* 0x00010000393a7824 */ /* 0x000fe200078e00ff */
[----:B------:R-:W-:Y:S01]  /*7f70*/  SHF.R.U32.HI R56, RZ, 0x10, R55 ;  /* 0x00000010ff387819 */ /* 0x000fe20000011637 */
[----:B------:R-:W-:Y:S01]  /*7f80*/  IMAD.U32 R55, R37, 0x10000, RZ ;  /* 0x0001000025377824 */ /* 0x000fe200078e00ff */
[--C-:B------:R-:W-:Y:S02]  /*7f90*/  SHF.R.U64 R53, R62, 0x10, R63.reuse ;  /* 0x000000103e357819 */ /* 0x100fe4000000123f */
[----:B------:R-:W-:Y:S02]  /*7fa0*/  SHF.R.U32.HI R63, RZ, 0x10, R63 ;  /* 0x00000010ff3f7819 */ /* 0x000fe4000001163f */
[----:B------:R-:W-:-:S02]  /*7fb0*/  PRMT R50, R115, 0x5432, R50 ;  /* 0x0000543273327816 */ /* 0x000fc40000000032 */
[----:B------:R-:W-:Y:S01]  /*7fc0*/  PRMT R117, R117, 0x5410, R52 ;  /* 0x0000541075757816 */ /* 0x000fe20000000034 */
[----:B------:R-:W-:Y:S01]  /*7fd0*/  IMAD.U32 R52, R114, 0x10000, RZ ;  /* 0x0001000072347824 */ /* 0x000fe200078e00ff */
[----:B------:R-:W-:Y:S01]  /*7fe0*/  PRMT R115, R115, 0x5410, R56 ;  /* 0x0000541073737816 */ /* 0x000fe20000000038 */
[C---:B------:R-:W-:Y:S01]  /*7ff0*/  FMUL.FTZ R56, R55.reuse, R58 ;  /* 0x0000003a37387220 */ /* 0x040fe20000410000 */
[----:B------:R-:W-:Y:S01]  /*8000*/  PRMT R63, R116, 0x5432, R63 ;  /* 0x00005432743f7816 */ /* 0x000fe2000000003f */
[-C--:B------:R-:W-:Y:S01]  /*8010*/  FMUL.FTZ R60, R55, R52.reuse ;  /* 0x00000034373c7220 */ /* 0x080fe20000410000 */
[----:B------:R-:W-:Y:S01]  /*8020*/  LOP3.LUT R51, R37, 0xffff0000, RZ, 0xc0, !PT ;  /* 0xffff000025337812 */ /* 0x000fe200078ec0ff */
[----:B------:R-:W-:Y:S01]  /*8030*/  FFMA.FTZ R52, R49, R52, -R56 ;  /* 0x0000003431347223 */ /* 0x000fe20000010838 */
[----:B------:R-:W-:Y:S01]  /*8040*/  LOP3.LUT R57, R57, 0xffff0000, RZ, 0xc0, !PT ;  /* 0xffff000039397812 */ /* 0x000fe200078ec0ff */
[----:B------:R-:W-:Y:S01]  /*8050*/  IMAD.U32 R56, R63, 0x10000, RZ ;  /* 0x000100003f387824 */ /* 0x000fe200078e00ff */
[----:B------:R-:W-:Y:S01]  /*8060*/  LOP3.LUT R114, R114, 0xffff0000, RZ, 0xc0, !PT ;  /* 0xffff000072727812 */ /* 0x000fe200078ec0ff */
[----:B------:R-:W-:Y:S01]  /*8070*/  FFMA.FTZ R49, R49, R58, R60 ;  /* 0x0000003a31317223 */ /* 0x000fe2000001003c */
[----:B------:R-:W-:Y:S01]  /*8080*/  LOP3.LUT R46, R13, 0xffff0000, RZ, 0xc0, !PT ;  /* 0xffff00000d2e7812 */ /* 0x000fe200078ec0ff */
[----:B------:R-:W-:Y:S01]  /*8090*/  FMUL.FTZ R59, R51, R57 ;  /* 0x00000039333b7220 */ /* 0x000fe20000410000 */
[----:B------:R-:W-:Y:S01]  /*80a0*/  IMAD.U32 R55, R115, 0x10000, RZ ;  /* 0x0001000073377824 */ /* 0x000fe200078e00ff */
[----:B------:R-:W-:Y:S01]  /*80b0*/  LOP3.LUT R39, R39, 0xffff0000, RZ, 0xc0, !PT ;  /* 0xffff000027277812 */ /* 0x000fe200078ec0ff */
[----:B------:R-:W-:Y:S01]  /*80c0*/  FMUL.FTZ R58, R54, R56 ;  /* 0x00000038363a7220 */ /* 0x000fe20000410000 */
[----:B------:R-:W-:Y:S01]  /*80d0*/  LOP3.LUT R63, R63, 0xffff0000, RZ, 0xc0, !PT ;  /* 0xffff00003f3f7812 */ /* 0x000fe200078ec0ff */
[-C--:B------:R-:W-:Y:S01]  /*80e0*/  FMUL.FTZ R61, R51, R114.reuse ;  /* 0x00000072333d7220 */ /* 0x080fe20000410000 */
[----:B------:R-:W-:Y:S01]  /*80f0*/  FFMA.FTZ R51, R46, R114, -R59 ;  /* 0x000000722e337223 */ /* 0x000fe2000001083b */
[-C--:B------:R-:W-:Y:S01]  /*8100*/  FMUL.FTZ R59, R54, R55.reuse ;  /* 0x00000037363b7220 */ /* 0x080fe20000410000 */
[----:B------:R-:W-:Y:S01]  /*8110*/  LOP3.LUT R115, R115, 0xffff0000, RZ, 0xc0, !PT ;  /* 0xffff000073737812 */ /* 0x000fe200078ec0ff */
[----:B------:R-:W-:Y:S01]  /*8120*/  FFMA.FTZ R54, R47, R55, -R58 ;  /* 0x000000372f367223 */ /* 0x000fe2000001083a */
[----:B------:R-:W-:Y:S01]  /*8130*/  LOP3.LUT R44, R15, 0xffff0000, RZ, 0xc0, !PT ;  /* 0xffff00000f2c7812 */ /* 0x000fe200078ec0ff */
[----:B------:R-:W-:Y:S01]  /*8140*/  FMUL.FTZ R55, R39, R63 ;  /* 0x0000003f27377220 */ /* 0x000fe20000410000 */
[----:B------:R-:W-:-:S02]  /*8150*/  IMAD.U32 R37, R36, 0x10000, RZ ;  /* 0x0001000024257824 */ /* 0x000fc400078e00ff */
[----:B------:R-:W-:Y:S01]  /*8160*/  FFMA.FTZ R46, R46, R57, R61 ;  /* 0x000000392e2e7223 */ /* 0x000fe2000001003d */
[----:B------:R-:W-:Y:S01]  /*8170*/  FFMA.FTZ R47, R47, R56, R59 ;  /* 0x000000382f2f7223 */ /* 0x000fe2000001003b */
[----:B------:R-:W-:Y:S02]  /*8180*/  IMAD.U32 R58, R117, 0x10000, RZ ;  /* 0x00010000753a7824 */ /* 0x000fe400078e00ff */
[-C--:B------:R-:W-:Y:S01]  /*8190*/  FMUL.FTZ R57, R39, R115.reuse ;  /* 0x0000007327397220 */ /* 0x080fe20000410000 */
[----:B------:R-:W-:Y:S02]  /*81a0*/  IMAD.U32 R56, R48, 0x10000, RZ ;  /* 0x0001000030387824 */ /* 0x000fe400078e00ff */
[----:B------:R-:W-:Y:S01]  /*81b0*/  FFMA.FTZ R39, R44, R115, -R55 ;  /* 0x000000732c277223 */ /* 0x000fe20000010837 */
[----:B------:R-:W-:Y:S01]  /*81c0*/  LOP3.LUT R36, R36, 0xffff0000, RZ, 0xc0, !PT ;  /* 0xffff000024247812 */ /* 0x000fe200078ec0ff */
[----:B------:R-:W-:Y:S01]  /*81d0*/  IMAD.U32 R13, R12, 0x10000, RZ ;  /* 0x000100000c0d7824 */ /* 0x000fe200078e00ff */
[----:B------:R-:W-:Y:S01]  /*81e0*/  LOP3.LUT R117, R117, 0xffff0000, RZ, 0xc0, !PT ;  /* 0xffff000075757812 */ /* 0x000fe200078ec0ff */
[----:B------:R-:W-:Y:S01]  /*81f0*/  FFMA.FTZ R60, R44, R63, R57 ;  /* 0x0000003f2c3c7223 */ /* 0x000fe20000010039 */
[----:B------:R-:W-:Y:S01]  /*8200*/  LOP3.LUT R55, R48, 0xffff0000, RZ, 0xc0, !PT ;  /* 0xffff000030377812 */ /* 0x000fe200078ec0ff */
[C---:B------:R-:W-:Y:S01]  /*8210*/  FMUL.FTZ R48, R37.reuse, R58 ;  /* 0x0000003a25307220 */ /* 0x040fe20000410000 */
[----:B------:R-:W-:Y:S01]  /*8220*/  PRMT R53, R116, 0x5410, R53 ;  /* 0x0000541074357816 */ /* 0x000fe20000000035 */
[----:B------:R-:W-:Y:S01]  /*8230*/  FMUL.FTZ R37, R37, R56 ;  /* 0x0000003825257220 */ /* 0x000fe20000410000 */
[----:B------:R-:W-:Y:S01]  /*8240*/  LOP3.LUT R12, R12, 0xffff0000, RZ, 0xc0, !PT ;  /* 0xffff00000c0c7812 */ /* 0x000fe200078ec0ff */
[C---:B------:R-:W-:Y:S01]  /*8250*/  IMAD.U32 R15, R14.reuse, 0x10000, RZ ;  /* 0x000100000e0f7824 */ /* 0x040fe200078e00ff */
[----:B------:R-:W-:Y:S01]  /*8260*/  LOP3.LUT R45, R14, 0xffff0000, RZ, 0xc0, !PT ;  /* 0xffff00000e2d7812 */ /* 0x000fe200078ec0ff */
[C---:B------:R-:W-:Y:S01]  /*8270*/  FMUL.FTZ R57, R36.reuse, R117 ;  /* 0x0000007524397220 */ /* 0x040fe20000410000 */
[----:B------:R-:W-:Y:S01]  /*8280*/  FMUL.FTZ R59, R36, R55 ;  /* 0x00000037243b7220 */ /* 0x000fe20000410000 */
[----:B------:R-:W-:-:S02]  /*8290*/  IMAD.U32 R14, R38, 0x10000, RZ ;  /* 0x00010000260e7824 */ /* 0x000fc400078e00ff */
[C---:B------:R-:W-:Y:S01]  /*82a0*/  FFMA.FTZ R48, R13.reuse, R56, -R48 ;  /* 0x000000380d307223 */ /* 0x040fe20000010830 */
[----:B------:R-:W-:Y:S01]  /*82b0*/  FFMA.FTZ R37, R13, R58, R37 ;  /* 0x0000003a0d257223 */ /* 0x000fe20000010025 */
[C---:B------:R-:W-:Y:S01]  /*82c0*/  IMAD.U32 R36, R53.reuse, 0x10000, RZ ;  /* 0x0001000035247824 */ /* 0x040fe200078e00ff */
[----:B------:R-:W-:Y:S01]  /*82d0*/  LOP3.LUT R38, R38, 0xffff0000, RZ, 0xc0, !PT ;  /* 0xffff000026267812 */ /* 0x000fe200078ec0ff */
[----:B------:R-:W-:Y:S01]  /*82e0*/  IMAD.U32 R13, R50, 0x10000, RZ ;  /* 0x00010000320d7824 */ /* 0x000fe200078e00ff */
[----:B------:R-:W-:Y:S01]  /*82f0*/  LOP3.LUT R53, R53, 0xffff0000, RZ, 0xc0, !PT ;  /* 0xffff000035357812 */ /* 0x000fe200078ec0ff */
[----:B------:R-:W-:Y:S01]  /*8300*/  FFMA.FTZ R57, R12, R55, -R57 ;  /* 0x000000370c397223 */ /* 0x000fe20000010839 */
[----:B------:R-:W-:Y:S01]  /*8310*/  LOP3.LUT R50, R50, 0xffff0000, RZ, 0xc0, !PT ;  /* 0xffff000032327812 */ /* 0x000fe200078ec0ff */
[C---:B------:R-:W-:Y:S01]  /*8320*/  FMUL.FTZ R44, R14.reuse, R36 ;  /* 0x000000240e2c7220 */ /* 0x040fe20000410000 */
[----:B------:R-:W-:Y:S01]  /*8330*/  FMUL.FTZ R55, R14, R13 ;  /* 0x0000000d0e377220 */ /* 0x000fe20000410000 */
[----:B------:R-:W-:Y:S01]  /*8340*/  FMUL.FTZ R14, R38, R53 ;  /* 0x00000035260e7220 */ /* 0x000fe20000410000 */
[----:B------:R-:W-:Y:S01]  /*8350*/  FFMA.FTZ R12, R12, R117, R59 ;  /* 0x000000750c0c7223 */ /* 0x000fe2000001003b */
[-C--:B------:R-:W-:Y:S01]  /*8360*/  FMUL.FTZ R38, R38, R50.reuse ;  /* 0x0000003226267220 */ /* 0x080fe20000410000 */
        /* <DEDUP_REMOVED lines=8> */
[----:B------:R-:W-:Y:S01]  /*83f0*/  F2FP.BF16.F32.PACK_AB R36, R12, R37 ;  /* 0x000000250c24723e */ /* 0x000fe200000010ff */
[----:B------:R-:W-:Y:S01]  /*8400*/  IMAD.MOV.U32 R12, RZ, RZ, R50 ;  /* 0x000000ffff0c7224 */ /* 0x000fe200078e0032 */
[----:B------:R-:W-:Y:S01]  /*8410*/  F2FP.BF16.F32.PACK_AB R14, R13, R44 ;  /* 0x0000002c0d0e723e */ /* 0x000fe200000010ff */
[----:B------:R-:W-:Y:S01]  /*8420*/  IMAD.MOV.U32 R13, RZ, RZ, R51 ;  /* 0x000000ffff0d7224 */ /* 0x000fe200078e0033 */
[----:B------:R-:W-:Y:S01]  /*8430*/  F2FP.BF16.F32.PACK_AB R39, R60, R47 ;  /* 0x0000002f3c27723e */ /* 0x000fe200000010ff */
[----:B------:R-:W-:Y:S01]  /*8440*/  IMAD.MOV.U32 R37, RZ, RZ, R46 ;  /* 0x000000ffff257224 */ /* 0x000fe200078e002e */
[----:B------:R-:W-:-:S07]  /*8450*/  F2FP.BF16.F32.PACK_AB R38, R38, R55 ;  /* 0x000000372626723e */ /* 0x000fce00000010ff */
.L_x_1621:
[----:B------:R-:W-:Y:S05]  /*8460*/  BSYNC B1 ;  /* 0x0000000000017941 */ /* 0x000fea0003800000 */
.L_x_1620:
[----:B0-----:R0:W-:Y:S01]  /*8470*/  ST.E.128 desc[UR60][R42.64], R12 ;  /* 0x0000000c2a007985 */ /* 0x0011e2000c101d3c */
[----:B------:R-:W-:-:S13]  /*8480*/  ISETP.GE.AND P0, PT, R11, R106, PT ;  /* 0x0000006a0b00720c */ /* 0x000fda0003f06270 */
[----:B------:R-:W-:Y:S05]  /*8490*/  @P0 BRA `(.L_x_1584) ;  /* 0x0000000400880947 */ /* 0x000fea0003800000 */
[----:B------:R-:W-:-:S05]  /*84a0*/  IMAD.WIDE R40, R11, 0x2, R40 ;  /* 0x000000020b287825 */ /* 0x000fca00078e0228 */
[----:B-1----:R1:W-:Y:S01]  /*84b0*/  ST.E.128 desc[UR60][R40.64], R36 ;  /* 0x0000002428007985 */ /* 0x0023e2000c101d3c */
[----:B------:R-:W-:Y:S05]  /*84c0*/  BRA `(.L_x_1584) ;  /* 0x00000004007c7947 */ /* 0x000fea0003800000 */
.L_x_1557:
[----:B------:R-:W2:Y:S02]  /*84d0*/  LDL R11, [R1+0x64] ;  /* 0x00006400010b7983 */ /* 0x000ea40000100800 */
[----:B--2---:R-:W-:-:S13]  /*84e0*/  R2UR UR4, R11 ;  /* 0x000000000b0472ca */ /* 0x004fda00000e0000 */
[----:B------:R-:W-:-:S06]  /*84f0*/  UISETP.NE.AND UP0, UPT, UR4, 0x3, UPT ;  /* 0x000000030400788c */ /* 0x000fcc000bf05270 */
[----:B------:R-:W-:-:S13]  /*8500*/  PLOP3.LUT P5, PT, PT, PT, UP0, 0x80, 0x0 ;  /* 0x000000000000781c */ /* 0x000fda0003faf008 */
[----:B------:R-:W-:Y:S05]  /*8510*/  @!P5 BRA `(.L_x_1622) ;  /* 0x000000000004d947 */ /* 0x000fea0003800000 */
[----:B------:R-:W-:Y:S01]  /*8520*/  BPT.TRAP 0x1 ;  /* 0x000000040000795c */ /* 0x000fe20000300000 */
.L_x_1622:
[----:B------:R-:W2:Y:S01]  /*8530*/  LDL R11, [R1+0x4c] ;  /* 0x00004c00010b7983 */ /* 0x000ea20000100800 */
[----:B------:R-:W-:Y:S01]  /*8540*/  IMAD R88, R200, 0x8, R17 ;  /* 0x00000008c8587824 */ /* 0x000fe200078e0211 */
[----:B------:R-:W-:Y:S01]  /*8550*/  BSSY B1, `(.L_x_1623) ;  /* 0x0000005000017945 */ /* 0x000fe20003800000 */
[----:B------:R-:W-:Y:S02]  /*8560*/  SHF.R.S32.HI R97, RZ, 0x1f, R98 ;  /* 0x0000001fff617819 */ /* 0x000fe40000011462 */
[----:B--2---:R-:W-:-:S04]  /*8570*/  SHF.L.U32 R100, R11, 0x1f, RZ ;  /* 0x0000001f0b647819 */ /* 0x004fc800000006ff */
[----:B------:R-:W0:Y:S02]  /*8580*/  SYNCS.PHASECHK.TRANS64.TRYWAIT P0, [R88+URZ+0x30890], R100 ;  /* 0x03089064580075a7 */ /* 0x000e24000800017f */
[----:B0-----:R-:W-:Y:S05]  /*8590*/  @!P0 BRA `(.L_x_1624) ;  /* 0x0000024c00448947 */ /* 0x001fea0003800000 */
.L_x_2014:
[----:B------:R-:W-:Y:S05]  /*85a0*/  BSYNC B1 ;  /* 0x0000000000017941 */ /* 0x000fea0003800000 */
.L_x_1623:
[----:B------:R-:W2:Y:S01]  /*85b0*/  LDL R15, [R1+0xc] ;  /* 0x00000c00010f7983 */ /* 0x000ea20000100800 */
        /* <DEDUP_REMOVED lines=15> */
[----:B------:R-:W-:Y:S01]  /*86b0*/  IMAD.WIDE.U32 R12, R226, UR4, R12 ;  /* 0x00000004e20c7c25 */ /* 0x000fe2000f8e000c */
[----:B------:R-:W-:-:S03]  /*86c0*/  UMOV UR4, 0xffffffff ;  /* 0xffffffff00047882 */ /* 0x000fc60000000000 */
[----:B------:R-:W-:Y:S01]  /*86d0*/  IMAD R41, R226, UR5, R13 ;  /* 0x00000005e2297c24 */ /* 0x000fe2000f8e020d */
[----:B------:R-:W-:-:S04]  /*86e0*/  LEA R40, P0, R12, UR6, 0x1 ;  /* 0x000000060c287c11 */ /* 0x000fc8000f8008ff */
[----:B------:R-:W-:Y:S01]  /*86f0*/  LEA.HI.X R41, R12, UR7, R41, 0x1, P0 ;  /* 0x000000070c297c11 */ /* 0x000fe200080f0c29 */
[----:B--2---:R-:W-:-:S05]  /*8700*/  IMAD.IADD R42, R95, 0x1, -R15 ;  /* 0x000000015f2a7824 */ /* 0x004fca00078e0a0f */
[----:B------:R-:W-:Y:S01]  /*8710*/  ISETP.GE.AND P0, PT, R42, 0x1, PT ;  /* 0x000000012a00780c */ /* 0x000fe20003f06270 */
[----:B------:R-:W-:-:S12]  /*8720*/  BRA.DIV UR4, `(.L_x_1625) ;  /* 0x0000024a04f47947 */ /* 0x000fd8000b800000 */
[----:B------:R1:W2:Y:S04]  /*8730*/  SHFL.IDX PT, R39, R41, RZ, 0x181f ;  /* 0x00181fff29277589 */ /* 0x0002a800000e0000 */
[----:B------:R1:W3:Y:S02]  /*8740*/  SHFL.IDX PT, R38, R40, RZ, 0x181f ;  /* 0x00181fff28267589 */ /* 0x0002e400000e0000 */
.L_x_2018:
[----:B------:R-:W-:Y:S04]  /*8750*/  BSSY B1, `(.L_x_1626) ;  /* 0x0000019000017945 */ /* 0x000fe80003800000 */
[----:B------:R-:W-:Y:S05]  /*8760*/  @!P0 BRA `(.L_x_1627) ;  /* 0x00000000005c8947 */ /* 0x000fea0003800000 */
[----:B------:R-:W4:Y:S01]  /*8770*/  LDL R43, [R1+0x4] ;  /* 0x00000400012b7983 */ /* 0x000f220000100800 */
[----:B------:R-:W-:-:S03]  /*8780*/  ULDC UR4, c[0x0][0x2f4] ;  /* 0x0000bd0000047ab9 */ /* 0x000fc60000000800 */
[----:B------:R-:W5:Y:S01]  /*8790*/  LDL R11, [R1] ;  /* 0x00000000010b7983 */ /* 0x000f620000100800 */
[----:B------:R-:W-:Y:S02]  /*87a0*/  ISETP.GE.AND P4, PT, R18, UR4, PT ;  /* 0x0000000412007c0c */ /* 0x000fe4000bf86270 */
[----:B------:R-:W-:-:S11]  /*87b0*/  ISETP.GE.AND P0, PT, R203, UR4, PT ;  /* 0x00000004cb007c0c */ /* 0x000fd6000bf06270 */
[----:B------:R-:W0:Y:S01]  /*87c0*/  @!P4 LDS.128 R12, [R90+0x20400] ;  /* 0x020400005a0cc984 */ /* 0x000e220000000c00 */
[----:B---3--:R-:W-:-:S04]  /*87d0*/  @!P4 LEA R36, P6, R18, R38, 0x1 ;  /* 0x000000261224c211 */ /* 0x008fc800078c08ff */
[----:B--2---:R-:W-:-:S05]  /*87e0*/  @!P4 LEA.HI.X R37, R18, R39, R19, 0x1, P6 ;  /* 0x000000271225c211 */ /* 0x004fca00030f0c13 */
[----:B0-----:R0:W-:Y:S01]  /*87f0*/  @!P4 ST.E.128 desc[UR60][R36.64], R12 ;  /* 0x0000000c2400c985 */ /* 0x0011e2000c101d3c */
[----:B------:R-:W-:-:S03]  /*8800*/  ISETP.GE.AND P4, PT, R22, UR4, PT ;  /* 0x0000000416007c0c */ /* 0x000fc6000bf86270 */
[----:B------:R-:W2:Y:S01]  /*8810*/  @!P0 LDS.128 R12, [R90+0x22400] ;  /* 0x022400005a0c8984 */ /* 0x000ea20000000c00 */
[----:B0-----:R-:W-:-:S04]  /*8820*/  @!P0 LEA R36, P6, R201, R38, 0x1 ;  /* 0x00000026c9248211 */ /* 0x001fc800078c08ff */
[----:B------:R-:W-:-:S05]  /*8830*/  @!P0 LEA.HI.X R37, R201, R39, R224, 0x1, P6 ;  /* 0x00000027c9258211 */ /* 0x000fca00030f0ce0 */
[----:B--2---:R0:W-:Y:S01]  /*8840*/  @!P0 ST.E.128 desc[UR60][R36.64], R12 ;  /* 0x0000000c24008985 */ /* 0x0041e2000c101d3c */
[----:B------:R-:W-:-:S03]  /*8850*/  ISETP.GE.AND P0, PT, R23, UR4, PT ;  /* 0x0000000417007c0c */ /* 0x000fc6000bf06270 */
[----:B------:R-:W2:Y:S01]  /*8860*/  @!P4 LDS.128 R12, [R90+0x24400] ;  /* 0x024400005a0cc984 */ /* 0x000ea20000000c00 */
[----:B0-----:R-:W-:-:S04]  /*8870*/  @!P4 LEA R36, P6, R22, R38, 0x1 ;  /* 0x000000261624c211 */ /* 0x001fc800078c08ff */
[----:B----4-:R-:W-:-:S05]  /*8880*/  @!P4 LEA.HI.X R37, R22, R39, R43, 0x1, P6 ;  /* 0x000000271625c211 */ /* 0x010fca00030f0c2b */
[----:B--2---:R0:W-:Y:S04]  /*8890*/  @!P4 ST.E.128 desc[UR60][R36.64], R12 ;  /* 0x0000000c2400c985 */ /* 0x0041e8000c101d3c */
[----:B------:R-:W2:Y:S01]  /*88a0*/  @!P0 LDS.128 R12, [R90+0x26400] ;  /* 0x026400005a0c8984 */ /* 0x000ea20000000c00 */
[----:B0-----:R-:W-:-:S04]  /*88b0*/  @!P0 LEA R36, P4, R23, R38, 0x1 ;  /* 0x0000002617248211 */ /* 0x001fc800078808ff */
[----:B-----5:R-:W-:-:S05]  /*88c0*/  @!P0 LEA.HI.X R37, R23, R39, R11, 0x1, P4 ;  /* 0x0000002717258211 */ /* 0x020fca00020f0c0b */
[----:B--2---:R4:W-:Y:S04]  /*88d0*/  @!P0 ST.E.128 desc[UR60][R36.64], R12 ;  /* 0x0000000c24008985 */ /* 0x0049e8000c101d3c */
.L_x_1627:
[----:B------:R-:W-:Y:S05]  /*88e0*/  BSYNC B1 ;  /* 0x0000000000017941 */ /* 0x000fea0003800000 */
.L_x_1626:
[----:B------:R-:W-:-:S03]  /*88f0*/  UMOV UR4, 0xffffffff ;  /* 0xffffffff00047882 */ /* 0x000fc60000000000 */
[----:B------:R-:W-:Y:S05]  /*8900*/  BRA.DIV UR4, `(.L_x_1628) ;  /* 0x0000024a04c87947 */ /* 0x000fea000b800000 */
[----:B--2---:R2:W0:Y:S04]  /*8910*/  SHFL.IDX PT, R39, R41, 0x1, 0x181f ;  /* 0x00381f0029277f89 */ /* 0x00442800000e0000 */
[----:B---3--:R2:W3:Y:S02]  /*8920*/  SHFL.IDX PT, R38, R40, 0x1, 0x181f ;  /* 0x00381f0028267f89 */ /* 0x0084e400000e0000 */
.L_x_2022:
[----:B------:R-:W-:-:S13]  /*8930*/  ISETP.GE.AND P0, PT, R42, 0x21, PT ;  /* 0x000000212a00780c */ /* 0x000fda0003f06270 */
[----:B------:R-:W-:Y:S05]  /*8940*/  @!P0 BRA `(.L_x_1584) ;  /* 0x00000000005c8947 */ /* 0x000fea0003800000 */
[----:B-12---:R-:W2:Y:S01]  /*8950*/  LDL R40, [R1+0x4] ;  /* 0x0000040001287983 */ /* 0x006ea20000100800 */
[----:B------:R-:W-:-:S03]  /*8960*/  ULDC UR4, c[0x0][0x2f4] ;  /* 0x0000bd0000047ab9 */ /* 0x000fc60000000800 */
[----:B------:R-:W5:Y:S01]  /*8970*/  LDL R11, [R1] ;  /* 0x00000000010b7983 */ /* 0x000f620000100800 */
[----:B------:R-:W-:Y:S02]  /*8980*/  ISETP.GE.AND P6, PT, R18, UR4, PT ;  /* 0x0000000412007c0c */ /* 0x000fe4000bfc6270 */
[----:B------:R-:W-:-:S11]  /*8990*/  ISETP.GE.AND P4, PT, R203, UR4, PT ;  /* 0x00000004cb007c0c */ /* 0x000fd6000bf86270 */
[----:B----4-:R-:W1:Y:S01]  /*89a0*/  @!P6 LDS.128 R12, [R90+0x21400] ;  /* 0x021400005a0ce984 */ /* 0x010e620000000c00 */
[----:B---3--:R-:W-:-:S04]  /*89b0*/  @!P6 LEA R36, P0, R18, R38, 0x1 ;  /* 0x000000261224e211 */ /* 0x008fc800078008ff */
[----:B0-----:R-:W-:Y:S02]  /*89c0*/  @!P6 LEA.HI.X R37, R18, R39, R19, 0x1, P0 ;  /* 0x000000271225e211 */ /* 0x001fe400000f0c13 */
[----:B------:R-:W-:-:S03]  /*89d0*/  ISETP.GE.AND P0, PT, R22, UR4, PT ;  /* 0x0000000416007c0c */ /* 0x000fc6000bf06270 */
[----:B-1----:R0:W-:Y:S04]  /*89e0*/  @!P6 ST.E.128 desc[UR60][R36.64], R12 ;  /* 0x0000000c2400e985 */ /* 0x0021e8000c101d3c */
[----:B------:R-:W1:Y:S01]  /*89f0*/  @!P4 LDS.128 R12, [R90+0x23400] ;  /* 0x023400005a0cc984 */ /* 0x000e620000000c00 */
[----:B0-----:R-:W-:-:S04]  /*8a00*/  @!P4 LEA R36, P6, R201, R38, 0x1 ;  /* 0x00000026c924c211 */ /* 0x001fc800078c08ff */
[----:B------:R-:W-:-:S05]  /*8a10*/  @!P4 LEA.HI.X R37, R201, R39, R224, 0x1, P6 ;  /* 0x00000027c925c211 */ /* 0x000fca00030f0ce0 */
[----:B-1----:R0:W-:Y:S01]  /*8a20*/  @!P4 ST.E.128 desc[UR60][R36.64], R12 ;  /* 0x0000000c2400c985 */ /* 0x0021e2000c101d3c */
[----:B------:R-:W-:-:S03]  /*8a30*/  ISETP.GE.AND P4, PT, R23, UR4, PT ;  /* 0x0000000417007c0c */ /* 0x000fc6000bf86270 */
[----:B------:R-:W1:Y:S01]  /*8a40*/  @!P0 LDS.128 R12, [R90+0x25400] ;  /* 0x025400005a0c8984 */ /* 0x000e620000000c00 */
[----:B0-----:R-:W-:-:S04]  /*8a50*/  @!P0 LEA R36, P6, R22, R38, 0x1 ;  /* 0x0000002616248211 */ /* 0x001fc800078c08ff */
[----:B--2---:R-:W-:-:S05]  /*8a60*/  @!P0 LEA.HI.X R37, R22, R39, R40, 0x1, P6 ;  /* 0x0000002716258211 */ /* 0x004fca00030f0c28 */
[----:B-1----:R0:W-:Y:S04]  /*8a70*/  @!P0 ST.E.128 desc[UR60][R36.64], R12 ;  /* 0x0000000c24008985 */ /* 0x0021e8000c101d3c */
[----:B------:R-:W1:Y:S01]  /*8a80*/  @!P4 LDS.128 R12, [R90+0x27400] ;  /* 0x027400005a0cc984 */ /* 0x000e620000000c00 */
[----:B0-----:R-:W-:-:S04]  /*8a90*/  @!P4 LEA R36, P0, R23, R38, 0x1 ;  /* 0x000000261724c211 */ /* 0x001fc800078008ff */
[----:B-----5:R-:W-:-:S05]  /*8aa0*/  @!P4 LEA.HI.X R37, R23, R39, R11, 0x1, P0 ;  /* 0x000000271725c211 */ /* 0x020fca00000f0c0b */
[----:B-1----:R0:W-:Y:S04]  /*8ab0*/  @!P4 ST.E.128 desc[UR60][R36.64], R12 ;  /* 0x0000000c2400c985 */ /* 0x0021e8000c101d3c */
.L_x_1584:
[----:B------:R-:W-:Y:S05]  /*8ac0*/  BSYNC B0 ;  /* 0x0000000000007941 */ /* 0x000fea0003800000 */
.L_x_1556:
        /* <DEDUP_REMOVED lines=12> */
[----:B------:R-:W-:-:S05]  /*8b90*/  @!P0 VIADD R11, R88, 0x308a0 ;  /* 0x000308a0580b8836 */ /* 0x000fca0000000000 */
[----:B------:R-:W-:-:S04]  /*8ba0*/  @!P0 PRMT R11, RZ, 0x654, R11 ;  /* 0x00000654ff0b8816 */ /* 0x000fc8000000000b */
[----:B------:R3:W-:Y:S01]  /*8bb0*/  @!P0 SYNCS.ARRIVE.TRANS64.RED.A1T0 RZ, [R11+URZ], RZ ;  /* 0x000000ff0bff89a7 */ /* 0x0007e2000810043f */
[----:B------:R-:W-:Y:S05]  /*8bc0*/  @!P5 BRA `(.L_x_1630) ;  /* 0x000000000004d947 */ /* 0x000fea0003800000 */
[----:B------:R-:W-:Y:S01]  /*8bd0*/  BPT.TRAP 0x1 ;  /* 0x000000040000795c */ /* 0x000fe20000300000 */
.L_x_1630:
[----:B------:R-:W-:Y:S05]  /*8be0*/  BSYNC B0 ;  /* 0x0000000000007941 */ /* 0x000fea0003800000 */
.L_x_1629:
[----:B------:R-:W5:Y:S01]  /*8bf0*/  SYNCS.PHASECHK.TRANS64.TRYWAIT P4, [R88+URZ+0x308b0], R100 ;  /* 0x0308b064580075a7 */ /* 0x000f62000808017f */
[----:B------:R-:W-:Y:S04]  /*8c00*/  BSSY B0, `(.L_x_1631) ;  /* 0x0000002000007945 */ /* 0x000fe80003800000 */
[----:B-----5:R-:W-:Y:S05]  /*8c10*/  @!P4 BRA `(.L_x_1632) ;  /* 0x000002480050c947 */ /* 0x020fea0003800000 */
.L_x_2023:
[----:B------:R-:W-:Y:S05]  /*8c20*/  BSYNC B0 ;  /* 0x0000000000007941 */ /* 0x000fea0003800000 */
.L_x_1631:
[----:B0---4-:R-:W4:Y:S01]  /*8c30*/  LDL R14, [R1+0xc] ;  /* 0x00000c00010e7983 */ /* 0x011f220000100800 */
[----:B------:R-:W-:Y:S01]  /*8c40*/  ULDC.64 UR4, c[0x0][0x328] ;  /* 0x0000ca0000047ab9 */ /* 0x000fe20000000a00 */
[----:B------:R-:W-:Y:S02]  /*8c50*/  ULDC.64 UR6, c[0x0][0x318] ;  /* 0x0000c60000067ab9 */ /* 0x000fe40000000a00 */
[----:B------:R0:W5:Y:S04]  /*8c60*/  LDL R42, [R1+0x4] ;  /* 0x00000400012a7983 */ /* 0x0001680000100800 */
[----:B-12---:R0:W5:Y:S01]  /*8c70*/  LDL R41, [R1] ;  /* 0x0000000001297983 */ /* 0x0061620000100800 */
[----:B------:R-:W-:Y:S01]  /*8c80*/  IMAD R97, R97, UR4, RZ ;  /* 0x0000000461617c24 */ /* 0x000fe2000f8e02ff */
[----:B------:R-:W-:Y:S01]  /*8c90*/  BSSY B0, `(.L_x_1633) ;  /* 0x0000028000007945 */ /* 0x000fe20003800000 */
[----:B------:R-:W-:-:S04]  /*8ca0*/  IMAD.WIDE.U32 R12, R98, UR4, RZ ;  /* 0x00000004620c7c25 */ /* 0x000fc8000f8e00ff */
[----:B------:R-:W-:Y:S01]  /*8cb0*/  IMAD R97, R98, UR5, R97 ;  /* 0x0000000562617c24 */ /* 0x000fe2000f8e0261 */
[----:B------:R-:W-:Y:S02]  /*8cc0*/  ULDC.64 UR4, c[0x0][0x338] ;  /* 0x0000ce0000047ab9 */ /* 0x000fe40000000a00 */
[----:B------:R-:W-:Y:S02]  /*8cd0*/  IMAD R96, R96, UR4, RZ ;  /* 0x0000000460607c24 */ /* 0x000fe4000f8e02ff */
[----:B------:R-:W-:Y:S02]  /*8ce0*/  IMAD.IADD R13, R13, 0x1, R97 ;  /* 0x000000010d0d7824 */ /* 0x000fe400078e0261 */
[C---:B---3--:R-:W-:Y:S02]  /*8cf0*/  IMAD R11, R99.reuse, UR5, R96 ;  /* 0x00000005630b7c24 */ /* 0x048fe4000f8e0260 */
[----:B------:R-:W-:Y:S01]  /*8d00*/  IMAD.WIDE.U32 R12, R99, UR4, R12 ;  /* 0x00000004630c7c25 */ /* 0x000fe2000f8e000c */
[----:B------:R-:W-:-:S03]  /*8d10*/  ULDC.64 UR4, c[0x0][0x330] ;  /* 0x0000cc0000047ab9 */ /* 0x000fc60000000a00 */
[----:B------:R-:W-:Y:S02]  /*8d20*/  IMAD.IADD R13, R13, 0x1, R11 ;  /* 0x000000010d0d7824 */ /* 0x000fe400078e020b */
[----:B------:R-:W-:-:S04]  /*8d30*/  IMAD.WIDE.U32 R12, R226, UR4, R12 ;  /* 0x00000004e20c7c25 */ /* 0x000fc8000f8e000c */
[----:B------:R-:W-:Y:S01]  /*8d40*/  IMAD R11, R226, UR5, R13 ;  /* 0x00000005e20b7c24 */ /* 0x000fe2000f8e020d */
[----:B------:R-:W-:-:S04]  /*8d50*/  LEA R38, P5, R12, UR6, 0x1 ;  /* 0x000000060c267c11 */ /* 0x000fc8000f8a08ff */
[----:B------:R-:W-:Y:S01]  /*8d60*/  LEA.HI.X R11, R12, UR7, R11, 0x1, P5 ;  /* 0x000000070c0b7c11 */ /* 0x000fe2000a8f0c0b */
[----:B------:R0:W1:Y:S04]  /*8d70*/  SHFL.IDX PT, R40, R38, RZ, 0x181f ;  /* 0x00181fff26287589 */ /* 0x00006800000e0000 */
[----:B------:R0:W2:Y:S01]  /*8d80*/  SHFL.IDX PT, R39, R11, RZ, 0x181f ;  /* 0x00181fff0b277589 */ /* 0x0000a200000e0000 */
[----:B----4-:R-:W-:-:S05]  /*8d90*/  IMAD.IADD R95, R95, 0x1, -R14 ;  /* 0x000000015f5f7824 */ /* 0x010fca00078e0a0e */
[----:B------:R-:W-:-:S13]  /*8da0*/  ISETP.GE.AND P4, PT, R95, 0x1, PT ;  /* 0x000000015f00780c */ /* 0x000fda0003f86270 */
[----:B012---:R-:W-:Y:S05]  /*8db0*/  @!P4 BRA `(.L_x_1634) ;  /* 0x000000000054c947 */ /* 0x007fea0003800000 */
[----:B------:R-:W-:Y:S02]  /*8dc0*/  ULDC UR4, c[0x0][0x2f4] ;  /* 0x0000bd0000047ab9 */ /* 0x000fe40000000800 */
[----:B------:R-:W-:Y:S02]  /*8dd0*/  ISETP.GE.AND P6, PT, R18, UR4, PT ;  /* 0x0000000412007c0c */ /* 0x000fe4000bfc6270 */
[----:B------:R-:W-:-:S11]  /*8de0*/  ISETP.GE.AND P5, PT, R203, UR4, PT ;  /* 0x00000004cb007c0c */ /* 0x000fd6000bfa6270 */
[----:B------:R-:W0:Y:S01]  /*8df0*/  @!P6 LDS.128 R12, [R90+0x400] ;  /* 0x000400005a0ce984 */ /* 0x000e220000000c00 */
[----:B------:R-:W-:-:S04]  /*8e00*/  @!P6 LEA R36, P4, R18, R40, 0x1 ;  /* 0x000000281224e211 */ /* 0x000fc800078808ff */
[----:B------:R-:W-:Y:S02]  /*8e10*/  @!P6 LEA.HI.X R37, R18, R39, R19, 0x1, P4 ;  /* 0x000000271225e211 */ /* 0x000fe400020f0c13 */
[----:B------:R-:W-:-:S03]  /*8e20*/  ISETP.GE.AND P4, PT, R22, UR4, PT ;  /* 0x0000000416007c0c */ /* 0x000fc6000bf86270 */
[----:B0-----:R0:W-:Y:S04]  /*8e30*/  @!P6 ST.E.128 desc[UR60][R36.64], R12 ;  /* 0x0000000c2400e985 */ /* 0x0011e8000c101d3c */
[----:B------:R-:W1:Y:S01]  /*8e40*/  @!P5 LDS.128 R12, [R90+0x2400] ;  /* 0x002400005a0cd984 */ /* 0x000e620000000c00 */
[----:B0-----:R-:W-:-:S04]  /*8e50*/  @!P5 LEA R36, P6, R201, R40, 0x1 ;  /* 0x00000028c924d211 */ /* 0x001fc800078c08ff */
[----:B------:R-:W-:-:S05]  /*8e60*/  @!P5 LEA.HI.X R37, R201, R39, R224, 0x1, P6 ;  /* 0x00000027c925d211 */ /* 0x000fca00030f0ce0 */
[----:B-1----:R0:W-:Y:S01]  /*8e70*/  @!P5 ST.E.128 desc[UR60][R36.64], R12 ;  /* 0x0000000c2400d985 */ /* 0x0021e2000c101d3c */
[----:B------:R-:W-:-:S03]  /*8e80*/  ISETP.GE.AND P5, PT, R23, UR4, PT ;  /* 0x0000000417007c0c */ /* 0x000fc6000bfa6270 */
[----:B------:R-:W1:Y:S01]  /*8e90*/  @!P4 LDS.128 R12, [R90+0x4400] ;  /* 0x004400005a0cc984 */ /* 0x000e620000000c00 */
[----:B0-----:R-:W-:-:S04]  /*8ea0*/  @!P4 LEA R36, P6, R22, R40, 0x1 ;  /* 0x000000281624c211 */ /* 0x001fc800078c08ff */
[----:B-----5:R-:W-:-:S05]  /*8eb0*/  @!P4 LEA.HI.X R37, R22, R39, R42, 0x1, P6 ;  /* 0x000000271625c211 */ /* 0x020fca00030f0c2a */
[----:B-1----:R0:W-:Y:S04]  /*8ec0*/  @!P4 ST.E.128 desc[UR60][R36.64], R12 ;  /* 0x0000000c2400c985 */ /* 0x0021e8000c101d3c */
[----:B------:R-:W1:Y:S01]  /*8ed0*/  @!P5 LDS.128 R12, [R90+0x6400] ;  /* 0x006400005a0cd984 */ /* 0x000e620000000c00 */
[----:B0-----:R-:W-:-:S04]  /*8ee0*/  @!P5 LEA R36, P4, R23, R40, 0x1 ;  /* 0x000000281724d211 */ /* 0x001fc800078808ff */
[----:B------:R-:W-:-:S05]  /*8ef0*/  @!P5 LEA.HI.X R37, R23, R39, R41, 0x1, P4 ;  /* 0x000000271725d211 */ /* 0x000fca00020f0c29 */
[----:B-1----:R0:W-:Y:S04]  /*8f00*/  @!P5 ST.E.128 desc[UR60][R36.64], R12 ;  /* 0x0000000c2400d985 */ /* 0x0021e8000c101d3c */
.L_x_1634:
[----:B------:R-:W-:Y:S05]  /*8f10*/  BSYNC B0 ;  /* 0x0000000000007941 */ /* 0x000fea0003800000 */
.L_x_1633:
[----:B------:R-:W-:Y:S01]  /*8f20*/  ISETP.GE.AND P4, PT, R95, 0x21, PT ;  /* 0x000000215f00780c */ /* 0x000fe20003f86270 */
[----:B------:R-:W1:Y:S01]  /*8f30*/  SHFL.IDX PT, R11, R11, 0x1, 0x181f ;  /* 0x00381f000b0b7f89 */ /* 0x000e6200000e0000 */
[----:B------:R-:W-:Y:S03]  /*8f40*/  BSSY B0, `(.L_x_1635) ;  /* 0x0000018000007945 */ /* 0x000fe60003800000 */
[----:B------:R-:W2:Y:S08]  /*8f50*/  SHFL.IDX PT, R38, R38, 0x1, 0x181f ;  /* 0x00381f0026267f89 */ /* 0x000eb000000e0000 */
[----:B------:R-:W-:Y:S05]  /*8f60*/  @!P4 BRA `(.L_x_1636) ;  /* 0x000000000054c947 */ /* 0x000fea0003800000 */
[----:B------:R-:W-:Y:S02]  /*8f70*/  ULDC UR4, c[0x0][0x2f4] ;  /* 0x0000bd0000047ab9 */ /* 0x000fe40000000800 */
[----:B------:R-:W-:Y:S02]  /*8f80*/  ISETP.GE.AND P6, PT, R18, UR4, PT ;  /* 0x0000000412007c0c */ /* 0x000fe4000bfc6270 */
[----:B------:R-:W-:-:S11]  /*8f90*/  ISETP.GE.AND P5, PT, R203, UR4, PT ;  /* 0x00000004cb007c0c */ /* 0x000fd6000bfa6270 */
[----:B0-----:R-:W0:Y:S01]  /*8fa0*/  @!P6 LDS.128 R12, [R90+0x1400] ;  /* 0x001400005a0ce984 */ /* 0x001e220000000c00 */
[----:B--2---:R-:W-:-:S04]  /*8fb0*/  @!P6 LEA R36, P4, R18, R38, 0x1 ;  /* 0x000000261224e211 */ /* 0x004fc800078808ff */
[----:B-1----:R-:W-:Y:S02]  /*8fc0*/  @!P6 LEA.HI.X R37, R18, R11, R19, 0x1, P4 ;  /* 0x0000000b1225e211 */ /* 0x002fe400020f0c13 */
        /* <DEDUP_REMOVED lines=15> */
.L_x_1636:
[----:B------:R-:W-:Y:S05]  /*90c0*/  BSYNC B0 ;  /* 0x0000000000007941 */ /* 0x000fea0003800000 */
.L_x_1635:
[----:B0--3--:R-:W3:Y:S01]  /*90d0*/  LDL.LU R12, [R1+0x4c] ;  /* 0x00004c00010c7983 */ /* 0x009ee20000300800 */
[----:B------:R-:W-:Y:S02]  /*90e0*/  VIADD R200, R200, 0x1 ;  /* 0x00000001c8c87836 */ /* 0x000fe40000000000 */
[----:B------:R-:W-:Y:S01]  /*90f0*/  @!P0 VIADD R88, R88, 0x308c0 ;  /* 0x000308c058588836 */ /* 0x000fe20000000000 */
[----:B------:R-:W-:Y:S01]  /*9100*/  @!PT LDS RZ, [RZ] ;  /* 0x00000000fffff984 */ /* 0x000fe20000000800 */
[----:B------:R-:W-:Y:S01]  /*9110*/  @!PT LDS RZ, [RZ] ;  /* 0x00000000fffff984 */ /* 0x000fe20000000800 */
[----:B------:R-:W-:Y:S01]  /*9120*/  @!PT LDS RZ, [RZ] ;  /* 0x00000000fffff984 */ /* 0x000fe20000000800 */
[----:B------:R-:W-:Y:S01]  /*9130*/  @!PT LDS RZ, [RZ] ;  /* 0x00000000fffff984 */ /* 0x000fe20000000800 */
[----:B------:R0:W-:Y:S06]  /*9140*/  MEMBAR.ALL.CTA ;  /* 0x0000000000007992 */ /* 0x0001ec0000008000 */
[----:B0-----:R-:W0:Y:S02]  /*9150*/  FENCE.VIEW.ASYNC.S ;  /* 0x00000000000073c6 */ /* 0x001e240000000000 */
[----:B0-----:R0:W-:Y:S01]  /*9160*/  BAR.SYNC.DEFER_BLOCKING R94, 0x80 ;  /* 0x0002005e0000751d */ /* 0x0011e20000010000 */
[----:B------:R-:W-:-:S02]  /*9170*/  ISETP.NE.AND P4, PT, R200, 0x2, PT ;  /* 0x00000002c800780c */ /* 0x000fc40003f85270 */
[----:B------:R-:W-:Y:S02]  /*9180*/  @!P0 PRMT R88, RZ, 0x654, R88 ;  /* 0x00000654ff588816 */ /* 0x000fe40000000058 */
[----:B-1----:R-:W-:Y:S02]  /*9190*/  SEL R11, RZ, 0x1, P4 ;  /* 0x00000001ff0b7807 */ /* 0x002fe40002000000 */
[----:B------:R-:W-:Y:S01]  /*91a0*/  SEL R200, R200, RZ, P4 ;  /* 0x000000ffc8c87207 */ /* 0x000fe20002000000 */
[----:B------:R0:W-:Y:S01]  /*91b0*/  @!P0 SYNCS.ARRIVE.TRANS64.RED.A1T0 RZ, [R88+URZ], RZ ;  /* 0x000000ff58ff89a7 */ /* 0x0001e2000810043f */
[----:B------:R-:W-:Y:S02]  /*91c0*/  PLOP3.LUT P0, PT, PT, PT, PT, 0x8, 0x0 ;  /* 0x000000000000781c */ /* 0x000fe40003f0e170 */
[----:B---3--:R-:W-:-:S05]  /*91d0*/  LOP3.LUT R12, R12, R11, RZ, 0x3c, !PT ;  /* 0x0000000b0c0c7212 */ /* 0x008fca00078e3cff */
[----:B------:R0:W-:Y:S01]  /*91e0*/  STL [R1+0x4c], R12 ;  /* 0x00004c0c01007387 */ /* 0x0001e20000100800 */
[----:B------:R-:W-:Y:S05]  /*91f0*/  @P3 BRA `(.L_x_1637) ;  /* 0xffffff9c00603947 */ /* 0x000fea000383ffff */
.L_x_1551:
[----:B------:R-:W3:Y:S01]  /*9200*/  LDL R11, [R1+0x58] ;  /* 0x00005800010b7983 */ /* 0x000ee20000100800 */
[----:B------:R-:W1:Y:S01]  /*9210*/  LDC R0, c[0x0][0x448] ;  /* 0x00011200ff007b82 */ /* 0x000e620000000800 */
[----:B------:R-:W-:Y:S01]  /*9220*/  IADD3 R7, R220, 0x1, -R219 ;  /* 0x00000001dc077810 */ /* 0x000fe20007ffe8db */
[----:B------:R-:W-:Y:S06]  /*9230*/  BSSY B0, `(.L_x_1638) ;  /* 0x000000d000007945 */ /* 0x000fec0003800000 */
[----:B------:R-:W4:Y:S01]  /*9240*/  LDC.64 R2, c[0x0][0x9e0] ;  /* 0x00027800ff027b82 */ /* 0x000f220000000a00 */
[----:B-1----:R-:W-:-:S02]  /*9250*/  ISETP.NE.AND P1, PT, R0, 0x1, PT ;  /* 0x000000010000780c */ /* 0x002fc40003f25270 */
[----:B----4-:R-:W-:-:S11]  /*9260*/  ISETP.GE.AND P2, PT, R3, 0x1, PT ;  /* 0x000000010300780c */ /* 0x010fd60003f46270 */
[----:B------:R-:W1:Y:S08]  /*9270*/  @P1 LDC R5, c[0x0][0x44c] ;  /* 0x00011300ff051b82 */ /* 0x000e700000000800 */
[----:B------:R-:W4:Y:S01]  /*9280*/  @P1 LDC R4, c[0x0][0x450] ;  /* 0x00011400ff041b82 */ /* 0x000f220000000800 */
[----:B---3--:R-:W-:-:S04]  /*9290*/  VIADD R0, R11, 0x7f ;  /* 0x0000007f0b007836 */ /* 0x008fc80000000000 */
[----:B-1----:R-:W-:-:S05]  /*92a0*/  @P1 IMAD.HI.U32 R5, R0, R5, RZ ;  /* 0x0000000500051227 */ /* 0x002fca00078e00ff */
[----:B----4-:R-:W-:-:S05]  /*92b0*/  @P1 SHF.R.U32.HI R0, RZ, R4, R5 ;  /* 0x00000004ff001219 */ /* 0x010fca0000011605 */
[----:B------:R-:W-:Y:S01]  /*92c0*/  IMAD.IADD R7, R7, 0x1, R0 ;  /* 0x0000000107077824 */ /* 0x000fe200078e0200 */
[----:B------:R-:W-:Y:S06]  /*92d0*/  @P0 BRA `(.L_x_1639) ;  /* 0x0000000000080947 */ /* 0x000fec0003800000 */
[----:B------:R-:W1:Y:S02]  /*92e0*/  FENCE.VIEW.ASYNC.G ;  /* 0x00000000000073c6 */ /* 0x000e640000000100 */
[----:B-1----:R-:W-:Y:S06]  /*92f0*/  BAR.ARV 0xc, 0x180 ;  /* 0x0306000000007b1d */ /* 0x002fec0000002000 */
.L_x_1639:
[----:B------:R-:W-:Y:S05]  /*9300*/  BSYNC B0 ;  /* 0x0000000000007941 */ /* 0x000fea0003800000 */
.L_x_1638:
[----:B------:R-:W-:Y:S01]  /*9310*/  IMAD.IADD R2, R7, 0x1, R2 ;  /* 0x0000000107027824 */ /* 0x000fe200078e0202 */
[----:B------:R-:W-:Y:S06]  /*9320*/  @!P2 BRA `(.L_x_1640) ;  /* 0x000000000048a947 */ /* 0x000fec0003800000 */
[C---:B------:R-:W-:Y:S01]  /*9330*/  ISETP.GT.AND P0, PT, R7.reuse, RZ, PT ;  /* 0x000000ff0700720c */ /* 0x040fe20003f04270 */
[----:B------:R-:W-:Y:S01]  /*9340*/  BSSY B0, `(.L_x_1641) ;  /* 0x000000e000007945 */ /* 0x000fe20003800000 */
[----:B------:R-:W-:-:S11]  /*9350*/  VIADD R0, R7, 0xffffffff ;  /* 0xffffffff07007836 */ /* 0x000fd60000000000 */
[----:B------:R-:W-:Y:S05]  /*9360*/  @P0 BRA `(.L_x_1642) ;  /* 0x00000000001c0947 */ /* 0x000fea0003800000 */
[----:B------:R-:W-:Y:S01]  /*9370*/  ISETP.NE.AND P0, PT, R3, 0x1, PT ;  /* 0x000000010300780c */ /* 0x000fe20003f05270 */
[----:B------:R-:W-:-:S12]  /*9380*/  IMAD.MOV R7, RZ, RZ, -R7 ;  /* 0x000000ffff077224 */ /* 0x000fd800078e0a07 */
[----:B------:R-:W1:Y:S02]  /*9390*/  @P0 LDC.64 R4, c[0x0][0x9e8] ;  /* 0x00027a00ff040b82 */ /* 0x000e640000000a00 */
[----:B-1----:R-:W-:-:S05]  /*93a0*/  @P0 IMAD.HI.U32 R4, R7, R4, RZ ;  /* 0x0000000407040227 */ /* 0x002fca00078e00ff */
[----:B------:R-:W-:-:S04]  /*93b0*/  @P0 SHF.R.U32.HI R7, RZ, R5, R4 ;  /* 0x00000005ff070219 */ /* 0x000fc80000011604 */
[----:B------:R-:W-:Y:S01]  /*93c0*/  LOP3.LUT R0, RZ, R7, RZ, 0x33, !PT ;  /* 0x00000007ff007212 */ /* 0x000fe200078e33ff */
[----:B------:R-:W-:Y:S06]  /*93d0*/  BRA `(.L_x_1643) ;  /* 0x0000000000107947 */ /* 0x000fec0003800000 */
.L_x_1642:
[----:B------:R-:W-:-:S13]  /*93e0*/  ISETP.NE.AND P0, PT, R3, 0x1, PT ;  /* 0x000000010300780c */ /* 0x000fda0003f05270 */
[----:B------:R-:W1:Y:S02]  /*93f0*/  @P0 LDC.64 R4, c[0x0][0x9e8] ;  /* 0x00027a00ff040b82 */ /* 0x000e640000000a00 */
[----:B-1----:R-:W-:-:S05]  /*9400*/  @P0 IMAD.HI.U32 R4, R0, R4, RZ ;  /* 0x0000000400040227 */ /* 0x002fca00078e00ff */
[----:B------:R-:W-:-:S07]  /*9410*/  @P0 SHF.R.U32.HI R0, RZ, R5, R4 ;  /* 0x00000005ff000219 */ /* 0x000fce0000011604 */
.L_x_1643:
[----:B------:R-:W-:Y:S05]  /*9420*/  BSYNC B0 ;  /* 0x0000000000007941 */ /* 0x000fea0003800000 */
.L_x_1641:
[----:B------:R-:W-:-:S05]  /*9430*/  IMAD R5, R0, R3, R3 ;  /* 0x0000000300057224 */ /* 0x000fca00078e0203 */
[----:B------:R-:W-:-:S07]  /*9440*/  VIMNMX R2, R2, R5, PT ;  /* 0x0000000502027248 */ /* 0x000fce0003fe0100 */
.L_x_1640:
[----:B------:R-:W1:Y:S01]  /*9450*/  @P1 LDC R0, c[0x0][0x44c] ;  /* 0x00011300ff001b82 */ /* 0x000e620000000800 */
[----:B------:R-:W-:Y:S01]  /*9460*/  VIADD R2, R2, 0x3f ;  /* 0x0000003f02027836 */ /* 0x000fe20000000000 */
[----:B------:R-:W-:Y:S01]  /*9470*/  ULDC UR4, c[0x0][0x9dc] ;  /* 0x0002770000047ab9 */ /* 0x000fe20000000800 */
[----:B------:R-:W-:-:S03]  /*9480*/  IMAD.MOV.U32 R7, RZ, RZ, R11 ;  /* 0x000000ffff077224 */ /* 0x000fc600078e000b */
[----:B------:R-:W-:Y:S02]  /*9490*/  SHF.R.S32.HI R5, RZ, 0x1f, R2 ;  /* 0x0000001fff057819 */ /* 0x000fe40000011402 */
[----:B------:R-:W3:Y:S02]  /*94a0*/  @P1 LDC R9, c[0x0][0x450] ;  /* 0x00011400ff091b82 */ /* 0x000ee40000000800 */
[----:B------:R-:W-:Y:S01]  /*94b0*/  LEA.HI R5, R5, R2, RZ, 0x6 ;  /* 0x0000000205057211 */ /* 0x000fe200078f30ff */
[----:B-1----:R-:W-:-:S05]  /*94c0*/  @P1 IMAD.HI.U32 R0, R11, R0, RZ ;  /* 0x000000000b001227 */ /* 0x002fca00078e00ff */
[----:B---3--:R-:W-:Y:S02]  /*94d0*/  @P1 SHF.R.U32.HI R7, RZ, R9, R0 ;  /* 0x00000009ff071219 */ /* 0x008fe40000011600 */
        /* <DEDUP_REMOVED lines=10> */
[----:B------:R-:W1:Y:S02]  /*9580*/  @P0 LDC.64 R4, c[0x0][0x9e8] ;  /* 0x00027a00ff040b82 */ /* 0x000e640000000a00 */
[----:B-1----:R-:W-:-:S05]  /*9590*/  @P0 IMAD.HI.U32 R4, R7, R4, RZ ;  /* 0x0000000407040227 */ /* 0x002fca00078e00ff */
[----:B------:R-:W-:-:S04]  /*95a0*/  @P0 SHF.R.U32.HI R7, RZ, R5, R4 ;  /* 0x00000005ff070219 */ /* 0x000fc80000011604 */
[----:B------:R-:W-:Y:S01]  /*95b0*/  LOP3.LUT R2, RZ, R7, RZ, 0x33, !PT ;  /* 0x00000007ff027212 */ /* 0x000fe200078e33ff */
[----:B------:R-:W-:Y:S06]  /*95c0*/  BRA `(.L_x_1647) ;  /* 0x0000000000107947 */ /* 0x000fec0003800000 */
.L_x_1646:
[----:B------:R-:W-:-:S13]  /*95d0*/  ISETP.NE.AND P0, PT, R3, 0x1, PT ;  /* 0x000000010300780c */ /* 0x000fda0003f05270 */
[----:B------:R-:W1:Y:S02]  /*95e0*/  @P0 LDC.64 R4, c[0x0][0x9e8] ;  /* 0x00027a00ff040b82 */ /* 0x000e640000000a00 */
[----:B-1----:R-:W-:-:S05]  /*95f0*/  @P0 IMAD.HI.U32 R4, R2, R4, RZ ;  /* 0x0000000402040227 */ /* 0x002fca00078e00ff */
[----:B------:R-:W-:-:S07]  /*9600*/  @P0 SHF.R.U32.HI R2, RZ, R5, R4 ;  /* 0x00000005ff020219 */ /* 0x000fce0000011604 */
.L_x_1647:
[----:B------:R-:W-:Y:S05]  /*9610*/  BSYNC B0 ;  /* 0x0000000000007941 */ /* 0x000fea0003800000 */
.L_x_1645:
[----:B------:R-:W-:-:S05]  /*9620*/  IMAD R3, R2, R3, RZ ;  /* 0x0000000302037224 */ /* 0x000fca00078e02ff */
[----:B------:R-:W-:-:S07]  /*9630*/  VIMNMX R0, R0, R3, !PT ;  /* 0x0000000300007248 */ /* 0x000fce0007fe0100 */
.L_x_1644:
[----:B------:R-:W-:Y:S01]  /*9640*/  SHF.R.S32.HI R3, RZ, 0x1f, R0 ;  /* 0x0000001fff037819 */ /* 0x000fe20000011400 */
[----:B------:R-:W-:Y:S01]  /*9650*/  BSSY B0, `(.L_x_1648) ;  /* 0x0000027000007945 */ /* 0x000fe20003800000 */
[----:B------:R-:W-:Y:S02]  /*9660*/  IMAD.MOV.U32 R93, RZ, RZ, RZ ;  /* 0x000000ffff5d7224 */ /* 0x000fe400078e00ff */
[----:B------:R-:W-:-:S04]  /*9670*/  LEA.HI R3, R3, R0, RZ, 0x6 ;  /* 0x0000000003037211 */ /* 0x000fc800078f30ff */
[----:B------:R-:W-:-:S04]  /*9680*/  SHF.R.S32.HI R3, RZ, 0x6, R3 ;  /* 0x00000006ff037819 */ /* 0x000fc80000011403 */
[----:B------:R-:W-:-:S04]  /*9690*/  VIMNMX R9, RZ, R3, !PT ;  /* 0x00000003ff097248 */ /* 0x000fc80007fe0100 */
[----:B------:R-:W-:-:S13]  /*96a0*/  ISETP.GT.AND P0, PT, R6, R9, PT ;  /* 0x000000090600720c */ /* 0x000fda0003f04270 */
[----:B------:R-:W-:Y:S05]  /*96b0*/  @!P0 BRA `(.L_x_1649) ;  /* 0x0000000000808947 */ /* 0x000fea0003800000 */
[----:B------:R-:W3:Y:S01]  /*96c0*/  LDL R2, [R1+0x84] ;  /* 0x0000840001027983 */ /* 0x000ee20000100800 */
[----:B------:R-:W-:Y:S01]  /*96d0*/  ULDC UR4, c[0x0][0x9f0] ;  /* 0x00027c0000047ab9 */ /* 0x000fe20000000800 */
[----:B---3--:R-:W-:-:S04]  /*96e0*/  ISETP.NE.AND P0, PT, R2, RZ, PT ;  /* 0x000000ff0200720c */ /* 0x008fc80003f05270 */
[----:B------:R-:W-:-:S04]  /*96f0*/  SEL R11, R2, UR4, P0 ;  /* 0x00000004020b7c07 */ /* 0x000fc80008000000 */
[-C--:B------:R-:W-:Y:S02]  /*9700*/  IABS R5, R11.reuse ;  /* 0x0000000b00057213 */ /* 0x080fe40000000000 */
[----:B------:R-:W-:Y:S02]  /*9710*/  IADD3 R0, R11, -0x1, R6 ;  /* 0xffffffff0b007810 */ /* 0x000fe40007ffe006 */
[----:B------:R-:W1:Y:S01]  /*9720*/  I2F.RP R4, R5 ;  /* 0x0000000500047306 */ /* 0x000e620000209400 */
[----:B------:R-:W-:Y:S02]  /*9730*/  IABS R10, R11 ;  /* 0x0000000b000a7213 */ /* 0x000fe40000000000 */
[----:B------:R-:W-:-:S05]  /*9740*/  IMAD.IADD R0, R0, 0x1, -R9 ;  /* 0x0000000100007824 */ /* 0x000fca00078e0a09 */
[----:B-1----:R-:W1:Y:S02]  /*9750*/  MUFU.RCP R4, R4 ;  /* 0x0000000400047308 */ /* 0x002e640000001000 */
[----:B-1----:R-:W-:Y:S02]  /*9760*/  VIADD R2, R4, 0xffffffe ;  /* 0x0ffffffe04027836 */ /* 0x002fe40000000000 */
[----:B------:R-:W-:-:S04]  /*9770*/  IMAD.MOV R4, RZ, RZ, -R10 ;  /* 0x000000ffff047224 */ /* 0x000fc800078e0a0a */
[----:B------:R1:W3:Y:S02]  /*9780*/  F2I.FTZ.U32.TRUNC.NTZ R3, R2 ;  /* 0x0000000200037305 */ /* 0x0002e4000021f000 */
[----:B-1----:R-:W-:Y:S02]  /*9790*/  IMAD.MOV.U32 R2, RZ, RZ, RZ ;  /* 0x000000ffff027224 */ /* 0x002fe400078e00ff */
[----:B---3--:R-:W-:-:S04]  /*97a0*/  IMAD.MOV R8, RZ, RZ, -R3 ;  /* 0x000000ffff087224 */ /* 0x008fc800078e0a03 */
[----:B------:R-:W-:Y:S01]  /*97b0*/  IMAD R7, R8, R5, RZ ;  /* 0x0000000508077224 */ /* 0x000fe200078e02ff */
[----:B------:R-:W-:Y:S02]  /*97c0*/  IABS R8, R0 ;  /* 0x0000000000087213 */ /* 0x000fe40000000000 */
[----:B------:R-:W-:Y:S01]  /*97d0*/  LOP3.LUT R0, R0, R11, RZ, 0x3c, !PT ;  /* 0x0000000b00007212 */ /* 0x000fe200078e3cff */
[----:B------:R-:W-:-:S03]  /*97e0*/  IMAD.HI.U32 R3, R3, R7, R2 ;  /* 0x0000000703037227 */ /* 0x000fc600078e0002 */
[----:B------:R-:W-:Y:S01]  /*97f0*/  ISETP.GE.AND P2, PT, R0, RZ, PT ;  /* 0x000000ff0000720c */ /* 0x000fe20003f46270 */
        /* <DEDUP_REMOVED lines=12> */
.L_x_1649:
[----:B------:R-:W-:Y:S05]  /*98c0*/  BSYNC B0 ;  /* 0x0000000000007941 */ /* 0x000fea0003800000 */
.L_x_1648:
[----:B------:R-:W3:Y:S01]  /*98d0*/  LDL R0, [R1+0x90] ;  /* 0x0000900001007983 */ /* 0x000ee20000100800 */
        /* <DEDUP_REMOVED lines=30> */
[----:B0-----:R-:W-:Y:S02]  /*9ac0*/  CS2R R94, SRZ ;  /* 0x00000000005e7805 */ /* 0x001fe4000001ff00 */
        /* <DEDUP_REMOVED lines=25> */
[----:B-----5:R-:W-:Y:S02]  /*9c60*/  CS2R R42, SRZ ;  /* 0x00000000002a7805 */ /* 0x020fe4000001ff00 */
[----:B------:R-:W-:Y:S02]  /*9c70*/  CS2R R40, SRZ ;  /* 0x0000000000287805 */ /* 0x000fe4000001ff00 */
[----:B--2---:R-:W-:Y:S02]  /*9c80*/  CS2R R38, SRZ ;  /* 0x0000000000267805 */ /* 0x004fe4000001ff00 */
[----:B------:R-:W-:-:S02]  /*9c90*/  CS2R R36, SRZ ;  /* 0x0000000000247805 */ /* 0x000fc4000001ff00 */
[----:B------:R-:W-:Y:S02]  /*9ca0*/  CS2R R34, SRZ ;  /* 0x0000000000227805 */ /* 0x000fe4000001ff00 */
[----:B------:R-:W-:Y:S02]  /*9cb0*/  CS2R R32, SRZ ;  /* 0x0000000000207805 */ /* 0x000fe4000001ff00 */
[----:B------:R-:W-:Y:S02]  /*9cc0*/  CS2R R30, SRZ ;  /* 0x00000000001e7805 */ /* 0x000fe4000001ff00 */
[----:B------:R-:W-:Y:S02]  /*9cd0*/  CS2R R28, SRZ ;  /* 0x00000000001c7805 */ /* 0x000fe4000001ff00 */
[----:B------:R-:W-:Y:S02]  /*9ce0*/  CS2R R4, SRZ ;  /* 0x0000000000047805 */ /* 0x000fe4000001ff00 */
[----:B------:R-:W-:Y:S01]  /*9cf0*/  CS2R R152, SRZ ;  /* 0x0000000000987805 */ /* 0x000fe2000001ff00 */
[----:B---3--:R-:W-:-:S05]  /*9d00*/  IMAD R0, R0, R93, R9 ;  /* 0x0000005d00007224 */ /* 0x008fca00078e0209 */
[----:B------:R0:W-:Y:S01]  /*9d10*/  STL [R1+0x78], R0 ;  /* 0x0000780001007387 */ /* 0x0001e20000100800 */
[----:B------:R-:W-:-:S04]  /*9d20*/  VIADDMNMX R93, R0, R93, R6, PT ;  /* 0x0000005d005d7246 */ /* 0x000fc80003800106 */
[----:B------:R-:W-:-:S13]  /*9d30*/  ISETP.GT.AND P1, PT, R93, R0, PT ;  /* 0x000000005d00720c */ /* 0x000fda0003f24270 */
[----:B0-----:R-:W-:Y:S05]  /*9d40*/  @!P1 BRA `(.L_x_1650) ;  /* 0x0000016000789947 */ /* 0x001fea0003800000 */
[----:B------:R-:W0:Y:S01]  /*9d50*/  S2R R0, SR_TID.X ;  /* 0x0000000000007919 */ /* 0x000e220000002100 */
[----:B------:R-:W-:Y:S01]  /*9d60*/  BSSY B6, `(.L_x_1651) ;  /* 0x0000020000067945 */ /* 0x000fe20003800000 */
[----:B0-----:R-:W-:-:S05]  /*9d70*/  VIADD R0, R0, 0xffffff80 ;  /* 0xffffff8000007836 */ /* 0x001fca0000000000 */
[----:B------:R-:W-:-:S04]  /*9d80*/  SHF.R.S32.HI R3, RZ, 0x1f, R0 ;  /* 0x0000001fff037819 */ /* 0x000fc80000011400 */
[----:B------:R-:W-:-:S04]  /*9d90*/  LEA.HI R3, R3, R0, RZ, 0x7 ;  /* 0x0000000003037211 */ /* 0x000fc800078f38ff */
[----:B------:R-:W-:-:S06]  /*9da0*/  SHF.R.S32.HI R0, RZ, 0x7, R3 ;  /* 0x00000007ff007819 */ /* 0x000fcc0000011403 */
[----:B------:R-:W0:Y:S02]  /*9db0*/  SHFL.IDX PT, R0, R0, RZ, 0x1f ;  /* 0x00001fff00007589 */ /* 0x000e2400000e0000 */
[----:B0-----:R-:W-:-:S04]  /*9dc0*/  LEA.HI R2, R0, R0, RZ, 0x1 ;  /* 0x0000000000027211 */ /* 0x001fc800078f08ff */
[----:B------:R-:W-:Y:S01]  /*9dd0*/  LOP3.LUT R3, R2, 0x1e, RZ, 0xc0, !PT ;  /* 0x0000001e02037812 */ /* 0x000fe200078ec0ff */
[----:B------:R-:W-:-:S04]  /*9de0*/  VIADD R2, R17, 0x10400 ;  /* 0x0001040011027836 */ /* 0x000fc80000000000 */
[----:B------:R-:W-:Y:S01]  /*9df0*/  IMAD.IADD R3, R0, 0x1, -R3 ;  /* 0x0000000100037824 */ /* 0x000fe200078e0a03 */
[----:B------:R-:W-:-:S03]  /*9e00*/  LOP3.LUT P0, RZ, R2, 0x3ff, RZ, 0xc0, !PT ;  /* 0x000003ff02ff7812 */ /* 0x000fc6000780c0ff */
[----:B------:R-:W-:Y:S01]  /*9e10*/  IMAD R3, R3, 0x2000, R2 ;  /* 0x0000200003037824 */ /* 0x000fe200078e0202 */
[----:B------:R-:W-:-:S04]  /*9e20*/  P2R R24, PR, RZ, 0x1 ;  /* 0x00000001ff187803 */ /* 0x000fc80000000000 */
        /* <DEDUP_REMOVED lines=19> */
.L_x_1652:
[----:B------:R-:W-:Y:S05]  /*9f60*/  BSYNC B6 ;  /* 0x0000000000067941 */ /* 0x000fea0003800000 */
.L_x_1651:
        /* <DEDUP_REMOVED lines=13> */
.L_x_1656:
[----:B-1----:R1:W2:Y:S02]  /*a040*/  SYNCS.PHASECHK.TRANS64.TRYWAIT P0, [R17+URZ+0x30800], R0 ;  /* 0x03080000110075a7 */ /* 0x0022a4000800017f */
[----:B--2---:R-:W-:Y:S05]  /*a050*/  @!P0 NANOSLEEP.SYNCS 0x989680 ;  /* 0x009896800000895d */ /* 0x004fea0003900000 */
[----:B------:R-:W2:Y:S02]  /*a060*/  @!P0 SYNCS.PHASECHK.TRANS64 P0, [R17+URZ+0x30800], R0 ;  /* 0x03080000110085a7 */ /* 0x000ea4000800007f */
[----:B--2---:R-:W-:Y:S05]  /*a070*/  @!P0 BRA `(.L_x_1656) ;  /* 0xfffffffc00f08947 */ /* 0x004fea000383ffff */
.L_x_1655:
[----:B------:R-:W-:Y:S05]  /*a080*/  BSYNC B0 ;  /* 0x0000000000007941 */ /* 0x000fea0003800000 */
.L_x_1654:
[----:B------:R-:W-:Y:S05]  /*a090*/  BRA `(.L_x_1657) ;  /* 0x0000009c00787947 */ /* 0x000fea0003800000 */
.L_x_1653:
[----:B------:R-:W-:Y:S01]  /*a0a0*/  ISETP.NE.AND P0, PT, R24, RZ, PT ;  /* 0x000000ff1800720c */ /* 0x000fe20003f05270 */
[----:B------:R-:W-:Y:S01]  /*a0b0*/  ULDC.64 UR4, c[0x0][0x3f8] ;  /* 0x0000fe0000047ab9 */ /* 0x000fe20000000a00 */
[----:B------:R-:W-:Y:S01]  /*a0c0*/  SHF.R.S32.HI R0, RZ, 0x1f, R92 ;  /* 0x0000001fff007819 */ /* 0x000fe2000001145c */
[----:B------:R-:W-:Y:S01]  /*a0d0*/  ULDC.64 UR6, c[0x0][0x408] ;  /* 0x0001020000067ab9 */ /* 0x000fe20000000a00 */
[----:B------:R-:W-:Y:S01]  /*a0e0*/  IMAD.WIDE.U32 R24, R92, UR4, RZ ;  /* 0x000000045c187c25 */ /* 0x000fe2000f8e00ff */
[----:B------:R-:W-:Y:S03]  /*a0f0*/  BSSY B6, `(.L_x_1658) ;  /* 0x0000019000067945 */ /* 0x000fe60003800000 */
[C---:B------:R-:W-:Y:S02]  /*a100*/  IMAD R3, R0.reuse, UR4, RZ ;  /* 0x0000000400037c24 */ /* 0x040fe4000f8e02ff */
[----:B------:R-:W-:-:S02]  /*a110*/  IMAD R5, R0, UR6, RZ ;  /* 0x0000000600057c24 */ /* 0x000fc4000f8e02ff */
[C---:B------:R-:W-:Y:S02]  /*a120*/  IMAD R3, R92.reuse, UR5, R3 ;  /* 0x000000055c037c24 */ /* 0x040fe4000f8e0203 */
[C---:B------:R-:W-:Y:S02]  /*a130*/  IMAD R5, R92.reuse, UR7, R5 ;  /* 0x000000075c057c24 */ /* 0x040fe4000f8e0205 */
[----:B------:R-:W-:-:S04]  /*a140*/  IMAD.WIDE.U32 R26, R92, UR6, RZ ;  /* 0x000000065c1a7c25 */ /* 0x000fc8000f8e00ff */
[----:B------:R-:W-:Y:S02]  /*a150*/  IMAD.IADD R33, R3, 0x1, R25 ;  /* 0x0000000103217824 */ /* 0x000fe400078e0219 */
[----:B------:R-:W-:Y:S01]  /*a160*/  IMAD.IADD R29, R5, 0x1, R27 ;  /* 0x00000001051d7824 */ /* 0x000fe200078e021b */
        /* <DEDUP_REMOVED lines=17> */
.L_x_1659:
[----:B------:R-:W-:Y:S05]  /*a280*/  BSYNC B6 ;  /* 0x0000000000067941 */ /* 0x000fea0003800000 */
.L_x_1658:
[----:B------:R-:W2:Y:S01]  /*a290*/  LDL R28, [R1+0x58] ;  /* 0x00005800011c7983 */ /* 0x000ea20000100800 */
[----:B------:R-:W-:-:S03]  /*a2a0*/  ULDC.U8 UR4, c[0x0][0x410] ;  /* 0x0001040000047ab9 */ /* 0x000fc60000000000 */
[----:B------:R-:W2:Y:S04]  /*a2b0*/  LDL R21, [R1+0xc] ;  /* 0x00000c0001157983 */ /* 0x000ea80000100800 */
[----:B------:R-:W3:Y:S01]  /*a2c0*/  LDL R20, [R1+0x80] ;  /* 0x0000800001147983 */ /* 0x000ee20000100800 */
[----:B------:R-:W-:Y:S01]  /*a2d0*/  ISETP.NE.AND P0, PT, RZ, UR4, PT ;  /* 0x00000004ff007c0c */ /* 0x000fe2000bf05270 */
[----:B------:R-:W-:Y:S01]  /*a2e0*/  BSSY B0, `(.L_x_1660) ;  /* 0x00009b1000007945 */ /* 0x000fe20003800000 */
[----:B--2---:R-:W-:-:S04]  /*a2f0*/  IMAD.IADD R0, R21, 0x1, R28 ;  /* 0x0000000115007824 */ /* 0x004fc800078e021c */
[----:B---3--:R-:W-:-:S07]  /*a300*/  IMAD R3, R20, 0x20, R0 ;  /* 0x0000002014037824 */ /* 0x008fce00078e0200 */
[----:B------:R-:W-:Y:S05]  /*a310*/  @!P0 BRA `(.L_x_1661) ;  /* 0x0000004c00708947 */ /* 0x000fea0003800000 */
[----:B------:R-:W0:Y:S01]  /*a320*/  LDC R10, c[0x0][0x448] ;  /* 0x00011200ff0a7b82 */ /* 0x000e220000000800 */
[----:B------:R-:W-:Y:S01]  /*a330*/  ULDC.64 UR4, c[0x0][0x3f8] ;  /* 0x0000fe0000047ab9 */ /* 0x000fe20000000a00 */
[----:B------:R-:W-:Y:S01]  /*a340*/  ULDC.64 UR6, c[0x0][0x408] ;  /* 0x0001020000067ab9 */ /* 0x000fe20000000a00 */
[----:B------:R-:W-:Y:S01]  /*a350*/  IMAD.MOV.U32 R32, RZ, RZ, R24 ;  /* 0x000000ffff207224 */ /* 0x000fe200078e0018 */
[----:B0-----:R-:W-:-:S13]  /*a360*/  ISETP.NE.AND P0, PT, R10, 0x1, PT ;  /* 0x000000010a00780c */ /* 0x001fda0003f05270 */
[----:B------:R-:W0:Y:S08]  /*a370*/  @P0 LDC R4, c[0x0][0x44c] ;  /* 0x00011300ff040b82 */ /* 0x000e300000000800 */
[----:B------:R-:W1:Y:S01]  /*a380*/  @P0 LDC R5, c[0x0][0x450] ;  /* 0x00011400ff050b82 */ /* 0x000e620000000800 */
[----:B0-----:R-:W-:-:S05]  /*a390*/  @P0 IMAD.HI.U32 R4, R3, R4, RZ ;  /* 0x0000000403040227 */ /* 0x001fca00078e00ff */
[----:B-1----:R-:W-:Y:S01]  /*a3a0*/  @P0 SHF.R.U32.HI R3, RZ, R5, R4 ;  /* 0x00000005ff030219 */ /* 0x002fe20000011604 */
[----:B------:R-:W-:Y:S02]  /*a3b0*/  IMAD.MOV.U32 R4, RZ, RZ, R26 ;  /* 0x000000ffff047224 */ /* 0x000fe400078e001a */
[----:B------:R-:W-:Y:S01]  /*a3c0*/  IMAD.MOV.U32 R5, RZ, RZ, R29 ;  /* 0x000000ffff057224 */ /* 0x000fe200078e001d */
[----:B------:R-:W-:Y:S01]  /*a3d0*/  SHF.R.S32.HI R6, RZ, 0x1f, R3 ;  /* 0x0000001fff067819 */ /* 0x000fe20000011403 */
[----:B------:R-:W-:-:S04]  /*a3e0*/  IMAD.WIDE.U32 R32, R3, UR4, R32 ;  /* 0x0000000403207c25 */ /* 0x000fc8000f8e0020 */
[C---:B------:R-:W-:Y:S02]  /*a3f0*/  IMAD R8, R6.reuse, UR4, RZ ;  /* 0x0000000406087c24 */ /* 0x040fe4000f8e02ff */
[----:B------:R-:W-:Y:S02]  /*a400*/  IMAD R6, R6, UR6, RZ ;  /* 0x0000000606067c24 */ /* 0x000fe4000f8e02ff */
[C---:B------:R-:W-:Y:S01]  /*a410*/  IMAD R7, R3.reuse, UR5, R8 ;  /* 0x0000000503077c24 */ /* 0x040fe2000f8e0208 */
[----:B------:R-:W-:Y:S01]  /*a420*/  ULDC.64 UR4, c[0x0][0x3e8] ;  /* 0x0000fa0000047ab9 */ /* 0x000fe20000000a00 */
[C---:B------:R-:W-:Y:S01]  /*a430*/  IMAD.WIDE.U32 R4, R3.reuse, UR6, R4 ;  /* 0x0000000603047c25 */ /* 0x040fe2000f8e0004 */
[----:B------:R-:W-:Y:S01]  /*a440*/  LEA R30, P0, R32, UR4, 0x1 ;  /* 0x00000004201e7c11 */ /* 0x000fe2000f8008ff */
[----:B------:R-:W-:Y:S02]  /*a450*/  UMOV UR4, 0xffffffff ;  /* 0xffffffff00047882 */ /* 0x000fe40000000000 */
[----:B------:R-:W-:Y:S01]  /*a460*/  IMAD R9, R3, UR7, R6 ;  /* 0x0000000703097c24 */ /* 0x000fe2000f8e0206 */
[----:B------:R-:W-:Y:S01]  /*a470*/  ULDC.64 UR6, c[0x0][0x400] ;  /* 0x0001000000067ab9 */ /* 0x000fe20000000a00 */
[----:B------:R-:W-:Y:S01]  /*a480*/  IMAD.IADD R3, R33, 0x1, R7 ;  /* 0x0000000121037824 */ /* 0x000fe200078e0207 */
[----:B------:R-:W-:Y:S01]  /*a490*/  LEA R31, P1, R4, UR6, 0x1 ;  /* 0x00000006041f7c11 */ /* 0x000fe2000f8208ff */
[----:B------:R-:W-:-:S03]  /*a4a0*/  IMAD.IADD R33, R5, 0x1, R9 ;  /* 0x0000000105217824 */ /* 0x000fc600078e0209 */
[----:B------:R-:W-:Y:S02]  /*a4b0*/  LEA.HI.X R32, R32, UR5, R3, 0x1, P0 ;  /* 0x0000000520207c11 */ /* 0x000fe400080f0c03 */
[----:B------:R-:W-:Y:S01]  /*a4c0*/  LEA.HI.X R33, R4, UR7, R33, 0x1, P1 ;  /* 0x0000000704217c11 */ /* 0x000fe200088f0c21 */
[----:B------:R-:W-:Y:S06]  /*a4d0*/  BRA.DIV UR4, `(.L_x_1662) ;  /* 0x0000023204347947 */ /* 0x000fec000b800000 */
[----:B------:R0:W1:Y:S04]  /*a4e0*/  SHFL.IDX PT, R9, R32, RZ, 0x181f ;  /* 0x00181fff20097589 */ /* 0x00006800000e0000 */
[----:B------:R0:W2:Y:S04]  /*a4f0*/  SHFL.IDX PT, R8, R30, RZ, 0x181f ;  /* 0x00181fff1e087589 */ /* 0x0000a800000e0000 */
[----:B------:R0:W3:Y:S04]  /*a500*/  SHFL.IDX PT, R26, R33, RZ, 0x181f ;  /* 0x00181fff211a7589 */ /* 0x0000e800000e0000 */
[----:B------:R0:W4:Y:S02]  /*a510*/  SHFL.IDX PT, R5, R31, RZ, 0x181f ;  /* 0x00181fff1f057589 */ /* 0x00012400000e0000 */
.L_x_2029:
[----:B------:R-:W-:Y:S01]  /*a520*/  IMAD R3, R219, R10, RZ ;  /* 0x0000000adb037224 */ /* 0x000fe200078e02ff */
[----:B------:R-:W-:Y:S01]  /*a530*/  BSSY B1, `(.L_x_1663) ;  /* 0x000003c000017945 */ /* 0x000fe20003800000 */
[----:B------:R-:W-:Y:S02]  /*a540*/  CS2R R62, SRZ ;  /* 0x00000000003e7805 */ /* 0x000fe4000001ff00 */
[----:B------:R-:W-:Y:S02]  /*a550*/  CS2R R66, SRZ ;  /* 0x0000000000427805 */ /* 0x000fe4000001ff00 */
[----:B------:R-:W-:Y:S02]  /*a560*/  CS2R R70, SRZ ;  /* 0x0000000000467805 */ /* 0x000fe4000001ff00 */
[----:B------:R-:W-:Y:S02]  /*a570*/  ISETP.GE.AND P0, PT, R0, R3, PT ;  /* 0x000000030000720c */ /* 0x000fe40003f06270 */
[----:B------:R-:W-:-:S02]  /*a580*/  CS2R R74, SRZ ;  /* 0x00000000004a7805 */ /* 0x000fc4000001ff00 */
[----:B------:R-:W-:Y:S02]  /*a590*/  CS2R R64, SRZ ;  /* 0x0000000000407805 */ /* 0x000fe4000001ff00 */
[----:B------:R-:W-:Y:S02]  /*a5a0*/  CS2R R68, SRZ ;  /* 0x0000000000447805 */ /* 0x000fe4000001ff00 */
[----:B------:R-:W-:Y:S02]  /*a5b0*/  CS2R R72, SRZ ;  /* 0x0000000000487805 */ /* 0x000fe4000001ff00 */
[----:B------:R-:W-:-:S03]  /*a5c0*/  CS2R R76, SRZ ;  /* 0x00000000004c7805 */ /* 0x000fc6000001ff00 */
[----:B------:R-:W-:Y:S05]  /*a5d0*/  @P0 BRA `(.L_x_1664) ;  /* 0x0000000000c40947 */ /* 0x000fea0003800000 */
[----:B------:R-:W3:Y:S01]  /*a5e0*/  LDL R7, [R1+0x30] ;  /* 0x0000300001077983 */ /* 0x000ee20000100800 */
[----:B------:R-:W-:-:S03]  /*a5f0*/  ULDC UR4, c[0x0][0x3f4] ;  /* 0x0000fd0000047ab9 */ /* 0x000fc60000000800 */
[----:B------:R-:W4:Y:S04]  /*a600*/  LDL R4, [R1+0x34] ;  /* 0x0000340001047983 */ /* 0x000f280000100800 */
[----:B------:R-:W4:Y:S04]  /*a610*/  LDL R29, [R1+0x48] ;  /* 0x00004800011d7983 */ /* 0x000f280000100800 */
[----:B------:R-:W4:Y:S04]  /*a620*/  LDL R6, [R1+0x98] ;  /* 0x0000980001067983 */ /* 0x000f280000100800 */
[----:B------:R-:W4:Y:S04]  /*a630*/  LDL R11, [R1+0x9c] ;  /* 0x00009c00010b7983 */ /* 0x000f280000100800 */
[----:B------:R-:W4:Y:S01]  /*a640*/  LDL R34, [R1+0x94] ;  /* 0x0000940001227983 */ /* 0x000f220000100800 */
[----:B------:R-:W-:-:S02]  /*a650*/  ISETP.GE.AND P3, PT, R204, UR4, PT ;  /* 0x00000004cc007c0c */ /* 0x000fc4000bf66270 */
[----:B------:R-:W-:Y:S02]  /*a660*/  CS2R R74, SRZ ;  /* 0x00000000004a7805 */ /* 0x000fe4000001ff00 */
[----:B------:R-:W-:Y:S02]  /*a670*/  CS2R R76, SRZ ;  /* 0x00000000004c7805 */ /* 0x000fe4000001ff00 */
[----:B------:R-:W-:Y:S02]  /*a680*/  CS2R R70, SRZ ;  /* 0x0000000000467805 */ /* 0x000fe4000001ff00 */
[----:B------:R-:W-:Y:S02]  /*a690*/  CS2R R72, SRZ ;  /* 0x0000000000487805 */ /* 0x000fe4000001ff00 */
[----:B------:R-:W-:Y:S02]  /*a6a0*/  CS2R R66, SRZ ;  /* 0x0000000000427805 */ /* 0x000fe4000001ff00 */
[----:B------:R-:W-:Y:S01]  /*a6b0*/  CS2R R68, SRZ ;  /* 0x0000000000447805 */ /* 0x000fe2000001ff00 */
[----:B-12---:R-:W-:Y:S01]  /*a6c0*/  @!P3 IMAD.WIDE R20, R204, 0x2, R8 ;  /* 0x00000002cc14b825 */ /* 0x006fe200078e0208 */
[----:B------:R-:W-:-:S02]  /*a6d0*/  CS2R R62, SRZ ;  /* 0x00000000003e7805 */ /* 0x000fc4000001ff00 */
[----:B------:R-:W-:Y:S02]  /*a6e0*/  CS2R R64, SRZ ;  /* 0x0000000000407805 */ /* 0x000fe4000001ff00 */
[----:B------:R1:W5:Y:S01]  /*a6f0*/  @!P3 LD.E.64 R74, desc[UR60][R20.64] ;  /* 0x0000003c144ab980 */ /* 0x000362000c101b00 */
[----:B---3--:R-:W-:Y:S02]  /*a700*/  ISETP.GE.AND P2, PT, R7, UR4, PT ;  /* 0x0000000407007c0c */ /* 0x008fe4000bf46270 */
[----:B----4-:R-:W-:Y:S02]  /*a710*/  ISETP.GE.AND P1, PT, R4, UR4, PT ;  /* 0x0000000404007c0c */ /* 0x010fe4000bf26270 */
[----:B------:R-:W-:-:S09]  /*a720*/  ISETP.GE.AND P0, PT, R29, UR4, PT ;  /* 0x000000041d007c0c */ /* 0x000fd2000bf06270 */
[C---:B------:R-:W-:Y:S02]  /*a730*/  @!P2 IMAD.SHL.U32 R12, R7.reuse, 0x2, RZ ;  /* 0x00000002070ca824 */ /* 0x040fe400078e00ff */
[C---:B------:R-:W-:Y:S01]  /*a740*/  @!P1 SHF.L.U64.HI R28, R4.reuse, 0x1, R6 ;  /* 0x00000001041c9819 */ /* 0x040fe20000010206 */
[----:B------:R-:W-:Y:S02]  /*a750*/  @!P1 IMAD.SHL.U32 R4, R4, 0x2, RZ ;  /* 0x0000000204049824 */ /* 0x000fe400078e00ff */
[CC--:B------:R-:W-:Y:S01]  /*a760*/  @!P2 IADD3 R14, P4, R8.reuse, R12.reuse, RZ ;  /* 0x0000000c080ea210 */ /* 0x0c0fe20007f9e0ff */
[----:B------:R-:W-:Y:S01]  /*a770*/  @!P3 IMAD.MOV.U32 R6, RZ, RZ, R5 ;  /* 0x000000ffff06b224 */ /* 0x000fe200078e0005 */
[----:B------:R-:W-:Y:S01]  /*a780*/  @!P2 SHF.L.U64.HI R11, R7, 0x1, R11 ;  /* 0x00000001070ba819 */ /* 0x000fe2000001020b */
[----:B------:R-:W-:Y:S01]  /*a790*/  @!P0 IMAD.SHL.U32 R27, R29, 0x2, RZ ;  /* 0x000000021d1b8824 */ /* 0x000fe200078e00ff */
[----:B------:R-:W-:Y:S01]  /*a7a0*/  @!P2 IADD3 R12, P6, R5, R12, RZ ;  /* 0x0000000c050ca210 */ /* 0x000fe20007fde0ff */
[----:B------:R-:W-:Y:S01]  /*a7b0*/  @!P3 IMAD.MOV.U32 R7, RZ, RZ, R26 ;  /* 0x000000ffff07b224 */ /* 0x000fe200078e001a */
[----:B------:R-:W-:Y:S01]  /*a7c0*/  @!P1 IADD3 R10, P5, R8, R4, RZ ;  /* 0x00000004080a9210 */ /* 0x000fe20007fbe0ff */
[----:B------:R-:W-:-:S02]  /*a7d0*/  @!P2 IMAD.X R15, R9, 0x1, R11, P4 ;  /* 0x00000001090fa824 */ /* 0x000fc400020e060b */
[----:B------:R-:W-:-:S04]  /*a7e0*/  @!P3 IMAD.WIDE R24, R204, 0x2, R6 ;  /* 0x00000002cc18b825 */ /* 0x000fc800078e0206 */
[----:B------:R-:W-:Y:S01]  /*a7f0*/  @!P2 IMAD.X R13, R26, 0x1, R11, P6 ;  /* 0x000000011a0da824 */ /* 0x000fe200030e060b */
[-C--:B------:R-:W-:Y:S01]  /*a800*/  @!P0 IADD3 R6, P6, R8, R27.reuse, RZ ;  /* 0x0000001b08068210 */ /* 0x080fe20007fde0ff */
[----:B------:R-:W-:Y:S01]  /*a810*/  @!P1 IMAD.X R11, R9, 0x1, R28, P5 ;  /* 0x00000001090b9824 */ /* 0x000fe200028e061c */
[----:B------:R-:W-:Y:S01]  /*a820*/  @!P0 IADD3 R8, P5, R5, R27, RZ ;  /* 0x0000001b05088210 */ /* 0x000fe20007fbe0ff */
[----:B------:R1:W5:Y:S01]  /*a830*/  @!P3 LD.E.64 R76, desc[UR60][R24.64] ;  /* 0x0000003c184cb980 */ /* 0x000362000c101b00 */
[----:B------:R-:W-:Y:S02]  /*a840*/  @!P0 SHF.L.U64.HI R27, R29, 0x1, R34 ;  /* 0x000000011d1b8819 */ /* 0x000fe40000010222 */
[----:B------:R-:W-:Y:S01]  /*a850*/  @!P1 IADD3 R4, P4, R5, R4, RZ ;  /* 0x0000000405049210 */ /* 0x000fe20007f9e0ff */
[----:B------:R1:W5:Y:S02]  /*a860*/  @!P2 LD.E.64 R70, desc[UR60][R14.64] ;  /* 0x0000003c0e46a980 */ /* 0x000364000c101b00 */
[----:B------:R-:W-:-:S02]  /*a870*/  @!P0 IMAD.X R7, R9, 0x1, R27, P6 ;  /* 0x0000000109078824 */ /* 0x000fc400030e061b */
[C---:B------:R-:W-:Y:S01]  /*a880*/  @!P1 IMAD.X R5, R26.reuse, 0x1, R28, P4 ;  /* 0x000000011a059824 */ /* 0x040fe200020e061c */
[----:B------:R1:W5:Y:S01]  /*a890*/  @!P2 LD.E.64 R72, desc[UR60][R12.64] ;  /* 0x0000003c0c48a980 */ /* 0x000362000c101b00 */
[----:B------:R-:W-:-:S03]  /*a8a0*/  @!P0 IMAD.X R9, R26, 0x1, R27, P5 ;  /* 0x000000011a098824 */ /* 0x000fc600028e061b */
[----:B------:R1:W5:Y:S04]  /*a8b0*/  @!P1 LD.E.64 R66, desc[UR60][R10.64] ;  /* 0x0000003c0a429980 */ /* 0x000368000c101b00 */
[----:B------:R1:W5:Y:S04]  /*a8c0*/  @!P1 LD.E.64 R68, desc[UR60][R4.64] ;  /* 0x0000003c04449980 */ /* 0x000368000c101b00 */
[----:B------:R1:W5:Y:S04]  /*a8d0*/  @!P0 LD.E.64 R62, desc[UR60][R6.64] ;  /* 0x0000003c063e8980 */ /* 0x000368000c101b00 */
[----:B------:R1:W5:Y:S02]  /*a8e0*/  @!P0 LD.E.64 R64, desc[UR60][R8.64] ;  /* 0x0000003c08408980 */ /* 0x000364000c101b00 */
.L_x_1664:
[----:B------:R-:W-:Y:S05]  /*a8f0*/  BSYNC B1 ;  /* 0x0000000000017941 */ /* 0x000fea0003800000 */
.L_x_1663:
[----:B-1---5:R-:W-:Y:S01]  /*a900*/  IMAD.MOV.U32 R4, RZ, RZ, R62 ;  /* 0x000000ffff047224 */ /* 0x022fe200078e003e */
[----:B------:R-:W-:Y:S01]  /*a910*/  UMOV UR4, 0xffffffff ;  /* 0xffffffff00047882 */ /* 0x000fe20000000000 */
[----:B----4-:R-:W-:Y:S01]  /*a920*/  IMAD.MOV.U32 R5, RZ, RZ, R63 ;  /* 0x000000ffff057224 */ /* 0x010fe200078e003f */
[----:B------:R-:W-:Y:S01]  /*a930*/  CS2R R46, SRZ ;  /* 0x00000000002e7805 */ /* 0x000fe2000001ff00 */
        /* <DEDUP_REMOVED lines=15> */
[----:B------:R-:W-:-:S02]  /*aa30*/  IMAD.MOV.U32 R6, RZ, RZ, R68 ;  /* 0x000000ffff067224 */ /* 0x000fc400078e0044 */
        /* <DEDUP_REMOVED lines=9> */
[----:B------:R-:W-:Y:S02]  /*aad0*/  PRMT R112, R112, 0x5410, R5 ;  /* 0x0000541070707816 */ /* 0x000fe40000000005 */
[----:B------:R-:W-:-:S02]  /*aae0*/  PRMT R92, R92, 0x5410, R6 ;  /* 0x000054105c5c7816 */ /* 0x000fc40000000006 */
[----:B------:R-:W-:Y:S01]  /*aaf0*/  PRMT R95, R7, 0x7610, R95 ;  /* 0x00007610075f7816 */ /* 0x000fe2000000005f */
[----:B------:R-:W-:Y:S06]  /*ab00*/  BRA.DIV UR4, `(.L_x_1665) ;  /* 0x0000022e041c7947 */ /* 0x000fec000b800000 */
[----:B------:R1:W4:Y:S04]  /*ab10*/  SHFL.IDX PT, R9, R32, 0x1, 0x181f ;  /* 0x00381f0020097f89 */ /* 0x00032800000e0000 */
[----:B--2---:R1:W2:Y:S04]  /*ab20*/  SHFL.IDX PT, R8, R30, 0x1, 0x181f ;  /* 0x00381f001e087f89 */ /* 0x0042a800000e0000 */
[----:B---3--:R1:W3:Y:S04]  /*ab30*/  SHFL.IDX PT, R26, R33, 0x1, 0x181f ;  /* 0x00381f00211a7f89 */ /* 0x0082e800000e0000 */
[----:B------:R1:W0:Y:S02]  /*ab40*/  SHFL.IDX PT, R5, R31, 0x1, 0x181f ;  /* 0x00381f001f057f89 */ /* 0x00022400000e0000 */
.L_x_2035:
[----:B------:R-:W-:Y:S01]  /*ab50*/  VIADD R4, R0, 0x20 ;  /* 0x0000002000047836 */ /* 0x000fe20000000000 */
        /* <DEDUP_REMOVED lines=8> */
[----:B------:R-:W-:-:S05]  /*abe0*/  CS2R R60, SRZ ;  /* 0x00000000003c7805 */ /* 0x000fca000001ff00 */
[----:B------:R-:W-:Y:S05]  /*abf0*/  @P0 BRA `(.L_x_1667) ;  /* 0x0000000000c40947 */ /* 0x000fea0003800000 */
[----:B------:R-:W3:Y:S01]  /*ac00*/  LDL R10, [R1+0x30] ;  /* 0x00003000010a7983 */ /* 0x000ee20000100800 */
[----:B------:R-:W-:-:S03]  /*ac10*/  ULDC UR4, c[0x0][0x3f4] ;  /* 0x0000fd0000047ab9 */ /* 0x000fc60000000800 */
[----:B------:R-:W3:Y:S04]  /*ac20*/  LDL R6, [R1+0x34] ;  /* 0x0000340001067983 */ /* 0x000ee80000100800 */
[----:B------:R-:W3:Y:S04]  /*ac30*/  LDL R29, [R1+0x48] ;  /* 0x00004800011d7983 */ /* 0x000ee80000100800 */
[----:B------:R-:W3:Y:S04]  /*ac40*/  LDL R11, [R1+0x9c] ;  /* 0x00009c00010b7983 */ /* 0x000ee80000100800 */
[----:B------:R-:W3:Y:S04]  /*ac50*/  LDL R7, [R1+0x98] ;  /* 0x0000980001077983 */ /* 0x000ee80000100800 */
[----:B------:R-:W3:Y:S01]  /*ac60*/  LDL R34, [R1+0x94] ;  /* 0x0000940001227983 */ /* 0x000ee20000100800 */
[----:B------:R-:W-:-:S02]  /*ac70*/  ISETP.GE.AND P3, PT, R204, UR4, PT ;  /* 0x00000004cc007c0c */ /* 0x000fc4000bf66270 */
[----:B------:R-:W-:Y:S02]  /*ac80*/  CS2R R58, SRZ ;  /* 0x00000000003a7805 */ /* 0x000fe4000001ff00 */
[----:B------:R-:W-:Y:S02]  /*ac90*/  CS2R R60, SRZ ;  /* 0x00000000003c7805 */ /* 0x000fe4000001ff00 */
[----:B------:R-:W-:Y:S02]  /*aca0*/  CS2R R54, SRZ ;  /* 0x0000000000367805 */ /* 0x000fe4000001ff00 */
[----:B------:R-:W-:Y:S02]  /*acb0*/  CS2R R56, SRZ ;  /* 0x0000000000387805 */ /* 0x000fe4000001ff00 */
[----:B------:R-:W-:Y:S02]  /*acc0*/  CS2R R50, SRZ ;  /* 0x0000000000327805 */ /* 0x000fe4000001ff00 */
[----:B------:R-:W-:Y:S01]  /*acd0*/  CS2R R52, SRZ ;  /* 0x0000000000347805 */ /* 0x000fe2000001ff00 */
[----:B--2-4-:R-:W-:Y:S01]  /*ace0*/  @!P3 IMAD.WIDE R20, R204, 0x2, R8 ;  /* 0x00000002cc14b825 */ /* 0x014fe200078e0208 */
[----:B------:R-:W-:-:S02]  /*acf0*/  CS2R R46, SRZ ;  /* 0x00000000002e7805 */ /* 0x000fc4000001ff00 */
[----:B------:R-:W-:Y:S02]  /*ad00*/  CS2R R48, SRZ ;  /* 0x0000000000307805 */ /* 0x000fe4000001ff00 */
[----:B------:R2:W5:Y:S01]  /*ad10*/  @!P3 LD.E.64 R58, desc[UR60][R20.64] ;  /* 0x0000003c143ab980 */ /* 0x000562000c101b00 */
[----:B---3--:R-:W-:Y:S02]  /*ad20*/  ISETP.GE.AND P2, PT, R10, UR4, PT ;  /* 0x000000040a007c0c */ /* 0x008fe4000bf46270 */
[----:B------:R-:W-:Y:S02]  /*ad30*/  ISETP.GE.AND P1, PT, R6, UR4, PT ;  /* 0x0000000406007c0c */ /* 0x000fe4000bf26270 */
[----:B------:R-:W-:-:S09]  /*ad40*/  ISETP.GE.AND P0, PT, R29, UR4, PT ;  /* 0x000000041d007c0c */ /* 0x000fd2000bf06270 */
[----:B------:R-:W-:Y:S02]  /*ad50*/  @!P2 IMAD.SHL.U32 R12, R10, 0x2, RZ ;  /* 0x000000020a0ca824 */ /* 0x000fe400078e00ff */
[----:B------:R-:W-:-:S03]  /*ad60*/  @!P1 IMAD.SHL.U32 R4, R6, 0x2, RZ ;  /* 0x0000000206049824 */ /* 0x000fc600078e00ff */
[-C--:B------:R-:W-:Y:S02]  /*ad70*/  @!P2 IADD3 R14, P4, R8, R12.reuse, RZ ;  /* 0x0000000c080ea210 */ /* 0x080fe40007f9e0ff */
[----:B------:R-:W-:Y:S01]  /*ad80*/  @!P2 SHF.L.U64.HI R11, R10, 0x1, R11 ;  /* 0x000000010a0ba819 */ /* 0x000fe2000001020b */
[----:B------:R-:W-:Y:S01]  /*ad90*/  @!P0 IMAD.SHL.U32 R28, R29, 0x2, RZ ;  /* 0x000000021d1c8824 */ /* 0x000fe200078e00ff */
[----:B------:R-:W-:Y:S01]  /*ada0*/  @!P1 SHF.L.U64.HI R27, R6, 0x1, R7 ;  /* 0x00000001061b9819 */ /* 0x000fe20000010207 */
[----:B0-----:R-:W-:Y:S01]  /*adb0*/  @!P3 IMAD.MOV.U32 R6, RZ, RZ, R5 ;  /* 0x000000ffff06b224 */ /* 0x001fe200078e0005 */
[----:B------:R-:W-:Y:S01]  /*adc0*/  @!P2 IADD3 R12, P6, R5, R12, RZ ;  /* 0x0000000c050ca210 */ /* 0x000fe20007fde0ff */
[----:B------:R-:W-:Y:S01]  /*add0*/  @!P3 IMAD.MOV.U32 R7, RZ, RZ, R26 ;  /* 0x000000ffff07b224 */ /* 0x000fe200078e001a */
[----:B------:R-:W-:Y:S01]  /*ade0*/  @!P1 IADD3 R10, P5, R8, R4, RZ ;  /* 0x00000004080a9210 */ /* 0x000fe20007fbe0ff */
[----:B------:R-:W-:Y:S02]  /*adf0*/  @!P2 IMAD.X R15, R9, 0x1, R11, P4 ;  /* 0x00000001090fa824 */ /* 0x000fe400020e060b */
        /* <DEDUP_REMOVED lines=17> */
.L_x_1667:
[----:B------:R-:W-:Y:S05]  /*af10*/  BSYNC B1 ;  /* 0x0000000000017941 */ /* 0x000fea0003800000 */
.L_x_1666:
[----:B--2--5:R-:W-:Y:S01]  /*af20*/  IMAD.MOV.U32 R4, RZ, RZ, R46 ;  /* 0x000000ffff047224 */ /* 0x024fe200078e002e */
[----:B------:R-:W-:Y:S01]  /*af30*/  UMOV UR4, 0xffffffff ;  /* 0xffffffff00047882 */ /* 0x000fe20000000000 */
[----:B0-----:R-:W-:Y:S02]  /*af40*/  IMAD.MOV.U32 R5, RZ, RZ, R47 ;  /* 0x000000ffff057224 */ /* 0x001fe400078e002f */
[----:B------:R-:W-:Y:S02]  /*af50*/  IMAD.MOV.U32 R6, RZ, RZ, R50 ;  /* 0x000000ffff067224 */ /* 0x000fe400078e0032 */
[----:B------:R-:W-:Y:S01]  /*af60*/  IMAD.MOV.U32 R7, RZ, RZ, R51 ;  /* 0x000000ffff077224 */ /* 0x000fe200078e0033 */
[----:B------:R-:W-:Y:S01]  /*af70*/  PRMT R86, R4, 0x5410, R5 ;  /* 0x0000541004567816 */ /* 0x000fe20000000005 */
[----:B------:R-:W-:Y:S02]  /*af80*/  IMAD.MOV.U32 R4, RZ, RZ, R54 ;  /* 0x000000ffff047224 */ /* 0x000fe400078e0036 */
[----:B------:R-:W-:Y:S01]  /*af90*/  IMAD.MOV.U32 R5, RZ, RZ, R55 ;  /* 0x000000ffff057224 */ /* 0x000fe200078e0037 */
[----:B------:R-:W-:Y:S01]  /*afa0*/  PRMT R97, R7, 0x5410, R6 ;  /* 0x0000541007617816 */ /* 0x000fe20000000006 */
        /* <DEDUP_REMOVED lines=14> */
[----:B------:R-:W-:-:S04]  /*b090*/  PRMT R104, R4, 0x5410, R5 ;  /* 0x0000541004687816 */ /* 0x000fc80000000005 */
[----:B------:R-:W-:Y:S01]  /*b0a0*/  PRMT R107, R6, 0x5410, R7 ;  /* 0x00005410066b7816 */ /* 0x000fe20000000007 */
[----:B------:R-:W-:Y:S06]  /*b0b0*/  BRA.DIV UR4, `(.L_x_1668) ;  /* 0x0000022a04247947 */ /* 0x000fec000b800000 */
[----:B----4-:R0:W2:Y:S04]  /*b0c0*/  SHFL.IDX PT, R9, R32, 0x2, 0x181f ;  /* 0x00581f0020097f89 */ /* 0x0100a800000e0000 */
[----:B------:R0:W4:Y:S04]  /*b0d0*/  SHFL.IDX PT, R8, R30, 0x2, 0x181f ;  /* 0x00581f001e087f89 */ /* 0x00012800000e0000 */
[----:B------:R0:W0:Y:S04]  /*b0e0*/  SHFL.IDX PT, R78, R33, 0x2, 0x181f ;  /* 0x00581f00214e7f89 */ /* 0x00002800000e0000 */
[----:B------:R0:W0:Y:S02]  /*b0f0*/  SHFL.IDX PT, R5, R31, 0x2, 0x181f ;  /* 0x00581f001f057f89 */ /* 0x00002400000e0000 */
.L_x_2041:
[----:B------:R-:W-:Y:S01]  /*b100*/  VIADD R4, R0, 0x40 ;  /* 0x0000004000047836 */ /* 0x000fe20000000000 */
[----:B------:R-:W-:Y:S01]  /*b110*/  BSSY B1, `(.L_x_1669) ;  /* 0x000003c000017945 */ /* 0x000fe20003800000 */
[----:B------:R-:W-:Y:S02]  /*b120*/  CS2R R28, SRZ ;  /* 0x00000000001c7805 */ /* 0x000fe4000001ff00 */
[----:B------:R-:W-:Y:S02]  /*b130*/  CS2R R34, SRZ ;  /* 0x0000000000227805 */ /* 0x000fe4000001ff00 */
[----:B------:R-:W-:Y:S02]  /*b140*/  CS2R R38, SRZ ;  /* 0x0000000000267805 */ /* 0x000fe4000001ff00 */
[----:B------:R-:W-:Y:S02]  /*b150*/  ISETP.GE.AND P0, PT, R4, R3, PT ;  /* 0x000000030400720c */ /* 0x000fe40003f06270 */
[----:B------:R-:W-:-:S02]  /*b160*/  CS2R R42, SRZ ;  /* 0x00000000002a7805 */ /* 0x000fc4000001ff00 */
[----:B---3--:R-:W-:Y:S02]  /*b170*/  CS2R R26, SRZ ;  /* 0x00000000001a7805 */ /* 0x008fe4000001ff00 */
[----:B------:R-:W-:Y:S02]  /*b180*/  CS2R R36, SRZ ;  /* 0x0000000000247805 */ /* 0x000fe4000001ff00 */
[----:B------:R-:W-:Y:S02]  /*b190*/  CS2R R40, SRZ ;  /* 0x0000000000287805 */ /* 0x000fe4000001ff00 */
[----:B------:R-:W-:-:S03]  /*b1a0*/  CS2R R44, SRZ ;  /* 0x00000000002c7805 */ /* 0x000fc6000001ff00 */
        /* <DEDUP_REMOVED lines=12> */
[----:B------:R-:W-:-:S05]  /*b270*/  CS2R R40, SRZ ;  /* 0x0000000000287805 */ /* 0x000fca000001ff00 */
[----:B--2-4-:R-:W-:Y:S01]  /*b280*/  @!P3 IMAD.WIDE R20, R204, 0x2, R8 ;  /* 0x00000002cc14b825 */ /* 0x014fe200078e0208 */
[----:B------:R-:W-:Y:S02]  /*b290*/  CS2R R34, SRZ ;  /* 0x0000000000227805 */ /* 0x000fe4000001ff00 */
[----:B------:R-:W-:Y:S02]  /*b2a0*/  CS2R R36, SRZ ;  /* 0x0000000000247805 */ /* 0x000fe4000001ff00 */
[----:B------:R-:W-:Y:S01]  /*b2b0*/  CS2R R28, SRZ ;  /* 0x00000000001c7805 */ /* 0x000fe2000001ff00 */
        /* <DEDUP_REMOVED lines=27> */
[----:B------:R-:W-:Y:S01]  /*b470*/  @!P0 IMAD.X R9, R78, 0x1, R27, P5 ;  /* 0x000000014e098824 */ /* 0x000fe200028e061b */
[----:B------:R-:W-:Y:S02]  /*b480*/  CS2R R26, SRZ ;  /* 0x00000000001a7805 */ /* 0x000fe4000001ff00 */
[----:B------:R2:W5:Y:S04]  /*b490*/  @!P1 LD.E.64 R34, desc[UR60][R10.64] ;  /* 0x0000003c0a229980 */ /* 0x000568000c101b00 */
[----:B------:R2:W5:Y:S04]  /*b4a0*/  @!P1 LD.E.64 R36, desc[UR60][R4.64] ;  /* 0x0000003c04249980 */ /* 0x000568000c101b00 */
[----:B------:R2:W5:Y:S04]  /*b4b0*/  @!P0 LD.E.64 R28, desc[UR60][R6.64] ;  /* 0x0000003c061c8980 */ /* 0x000568000c101b00 */
[----:B------:R2:W5:Y:S02]  /*b4c0*/  @!P0 LD.E.64 R26, desc[UR60][R8.64] ;  /* 0x0000003c081a8980 */ /* 0x000564000c101b00 */
.L_x_1670:
[----:B------:R-:W-:Y:S05]  /*b4d0*/  BSYNC B1 ;  /* 0x0000000000017941 */ /* 0x000fea0003800000 */
.L_x_1669:
        /* <DEDUP_REMOVED lines=25> */
[----:B------:R-:W-:Y:S01]  /*b670*/  PRMT R89, R7, 0x5410, R6 ;  /* 0x0000541007597816 */ /* 0x000fe20000000006 */
[----:B------:R-:W-:Y:S06]  /*b680*/  BRA.DIV UR4, `(.L_x_1671) ;  /* 0x0000022604247947 */ /* 0x000fec000b800000 */
[----:B------:R0:W2:Y:S04]  /*b690*/  SHFL.IDX PT, R78, R32, 0x3, 0x181f ;  /* 0x00781f00204e7f89 */ /* 0x0000a800000e0000 */
[----:B------:R0:W3:Y:S04]  /*b6a0*/  SHFL.IDX PT, R80, R30, 0x3, 0x181f ;  /* 0x00781f001e507f89 */ /* 0x0000e800000e0000 */
[----:B------:R0:W0:Y:S04]  /*b6b0*/  SHFL.IDX PT, R79, R33, 0x3, 0x181f ;  /* 0x00781f00214f7f89 */ /* 0x00002800000e0000 */
[----:B------:R0:W0:Y:S02]  /*b6c0*/  SHFL.IDX PT, R12, R31, 0x3, 0x181f ;  /* 0x00781f001f0c7f89 */ /* 0x00002400000e0000 */
.L_x_2047:
[----:B------:R-:W-:Y:S01]  /*b6d0*/  VIADD R0, R0, 0x60 ;  /* 0x0000006000007836 */ /* 0x000fe20000000000 */
[----:B------:R-:W-:Y:S01]  /*b6e0*/  BSSY B1, `(.L_x_1672) ;  /* 0x000003d000017945 */ /* 0x000fe20003800000 */
[----:B------:R-:W-:Y:S02]  /*b6f0*/  CS2R R6, SRZ ;  /* 0x0000000000067805 */ /* 0x000fe4000001ff00 */
[----:B------:R-:W-:Y:S02]  /*b700*/  CS2R R20, SRZ ;  /* 0x0000000000147805 */ /* 0x000fe4000001ff00 */
[----:B01----:R-:W-:Y:S02]  /*b710*/  CS2R R30, SRZ ;  /* 0x00000000001e7805 */ /* 0x003fe4000001ff00 */
[----:B------:R-:W-:Y:S02]  /*b720*/  ISETP.GE.AND P0, PT, R0, R3, PT ;  /* 0x000000030000720c */ /* 0x000fe40003f06270 */
[----:B----4-:R-:W-:-:S02]  /*b730*/  CS2R R8, SRZ ;  /* 0x0000000000087805 */ /* 0x010fc4000001ff00 */
[----:B------:R-:W-:Y:S02]  /*b740*/  CS2R R10, SRZ ;  /* 0x00000000000a7805 */ /* 0x000fe4000001ff00 */
[----:B------:R-:W-:Y:S02]  /*b750*/  CS2R R24, SRZ ;  /* 0x0000000000187805 */ /* 0x000fe4000001ff00 */
[----:B------:R-:W-:-:S05]  /*b760*/  CS2R R32, SRZ ;  /* 0x0000000000207805 */ /* 0x000fca000001ff00 */
[----:B------:R-:W-:Y:S05]  /*b770*/  @P0 BRA `(.L_x_1673) ;  /* 0x0000000000cc0947 */ /* 0x000fea0003800000 */
[----:B------:R-:W4:Y:S01]  /*b780*/  LDL R90, [R1+0x30] ;  /* 0x00003000015a7983 */ /* 0x000f220000100800 */
        /* <DEDUP_REMOVED lines=8> */
[----:B------:R-:W-:-:S09]  /*b810*/  CS2R R30, SRZ ;  /* 0x00000000001e7805 */ /* 0x000fd2000001ff00 */
[----:B---3--:R-:W-:Y:S02]  /*b820*/  @!P2 IMAD.MOV.U32 R4, RZ, RZ, R80 ;  /* 0x000000ffff04a224 */ /* 0x008fe400078e0050 */
[----:B--2---:R-:W-:Y:S02]  /*b830*/  @!P2 IMAD.MOV.U32 R5, RZ, RZ, R78 ;  /* 0x000000ffff05a224 */ /* 0x004fe400078e004e */
[----:B------:R-:W-:Y:S02]  /*b840*/  @!P2 IMAD.MOV.U32 R6, RZ, RZ, R12 ;  /* 0x000000ffff06a224 */ /* 0x000fe400078e000c */
[----:B------:R-:W-:Y:S02]  /*b850*/  @!P2 IMAD.MOV.U32 R7, RZ, RZ, R79 ;  /* 0x000000ffff07a224 */ /* 0x000fe400078e004f */
[----:B------:R-:W-:-:S04]  /*b860*/  @!P2 IMAD.WIDE R8, R204, 0x2, R4 ;  /* 0x00000002cc08a825 */ /* 0x000fc800078e0204 */
[----:B------:R-:W-:Y:S01]  /*b870*/  @!P2 IMAD.WIDE R6, R204, 0x2, R6 ;  /* 0x00000002cc06a825 */ /* 0x000fe200078e0206 */
[----:B------:R-:W-:Y:S01]  /*b880*/  CS2R R20, SRZ ;  /* 0x0000000000147805 */ /* 0x000fe2000001ff00 */
[----:B------:R0:W5:Y:S04]  /*b890*/  @!P2 LD.E.64 R30, desc[UR60][R8.64] ;  /* 0x0000003c081ea980 */ /* 0x000168000c101b00 */
[----:B------:R1:W5:Y:S01]  /*b8a0*/  @!P2 LD.E.64 R32, desc[UR60][R6.64] ;  /* 0x0000003c0620a980 */ /* 0x000362000c101b00 */
[----:B------:R-:W-:Y:S02]  /*b8b0*/  CS2R R24, SRZ ;  /* 0x0000000000187805 */ /* 0x000fe4000001ff00 */
[----:B----4-:R-:W-:Y:S02]  /*b8c0*/  ISETP.GE.AND P3, PT, R90, UR4, PT ;  /* 0x000000045a007c0c */ /* 0x010fe4000bf66270 */
[----:B------:R-:W-:-:S11]  /*b8d0*/  ISETP.GE.AND P0, PT, R13, UR4, PT ;  /* 0x000000040d007c0c */ /* 0x000fd6000bf06270 */
[C---:B------:R-:W-:Y:S01]  /*b8e0*/  @!P3 IMAD.SHL.U32 R0, R90.reuse, 0x2, RZ ;  /* 0x000000025a00b824 */ /* 0x040fe200078e00ff */
[----:B------:R-:W-:-:S04]  /*b8f0*/  @!P3 SHF.L.U64.HI R10, R90, 0x1, R91 ;  /* 0x000000015a0ab819 */ /* 0x000fc8000001025b */
[----:B------:R-:W-:Y:S01]  /*b900*/  @!P3 IADD3 R4, P1, R80, R0, RZ ;  /* 0x000000005004b210 */ /* 0x000fe20007f3e0ff */
[----:B0-----:R-:W-:-:S04]  /*b910*/  @!P0 IMAD.SHL.U32 R8, R13, 0x2, RZ ;  /* 0x000000020d088824 */ /* 0x001fc800078e00ff */
[--C-:B------:R-:W-:Y:S01]  /*b920*/  @!P3 IMAD.X R5, R78, 0x1, R10.reuse, P1 ;  /* 0x000000014e05b824 */ /* 0x100fe200008e060a */
[----:B-1----:R-:W-:Y:S02]  /*b930*/  @!P3 IADD3 R6, P1, R12, R0, RZ ;  /* 0x000000000c06b210 */ /* 0x002fe40007f3e0ff */
[----:B------:R-:W-:Y:S02]  /*b940*/  @!P0 SHF.L.U64.HI R0, R13, 0x1, R85 ;  /* 0x000000010d008819 */ /* 0x000fe40000010255 */
[----:B------:R0:W5:Y:S01]  /*b950*/  @!P3 LD.E.64 R20, desc[UR60][R4.64] ;  /* 0x0000003c0414b980 */ /* 0x000162000c101b00 */
[----:B------:R-:W-:Y:S01]  /*b960*/  @!P3 IMAD.X R7, R79, 0x1, R10, P1 ;  /* 0x000000014f07b824 */ /* 0x000fe200008e060a */
[----:B------:R-:W-:-:S04]  /*b970*/  ISETP.GE.AND P2, PT, R14, UR4, PT ;  /* 0x000000040e007c0c */ /* 0x000fc8000bf46270 */
[----:B------:R1:W5:Y:S01]  /*b980*/  @!P3 LD.E.64 R24, desc[UR60][R6.64] ;  /* 0x0000003c0618b980 */ /* 0x000362000c101b00 */
[----:B0-----:R-:W-:-:S05]  /*b990*/  @!P0 IADD3 R4, P1, R80, R8, RZ ;  /* 0x0000000850048210 */ /* 0x001fca0007f3e0ff */
[----:B------:R-:W-:Y:S01]  /*b9a0*/  @!P0 IMAD.X R5, R78, 0x1, R0, P1 ;  /* 0x000000014e058824 */ /* 0x000fe200008e0600 */
[----:B-1----:R-:W-:Y:S02]  /*b9b0*/  CS2R R6, SRZ ;  /* 0x0000000000067805 */ /* 0x002fe4000001ff00 */
[----:B------:R-:W-:-:S04]  /*b9c0*/  CS2R R10, SRZ ;  /* 0x00000000000a7805 */ /* 0x000fc8000001ff00 */
[----:B------:R0:W5:Y:S01]  /*b9d0*/  @!P0 LD.E.64 R6, desc[UR60][R4.64] ;  /* 0x0000003c04068980 */ /* 0x000162000c101b00 */
[----:B------:R-:W-:Y:S01]  /*b9e0*/  @!P2 IMAD.SHL.U32 R13, R14, 0x2, RZ ;  /* 0x000000020e0da824 */ /* 0x000fe200078e00ff */
[----:B0-----:R-:W-:-:S05]  /*b9f0*/  @!P0 IADD3 R4, P1, R12, R8, RZ ;  /* 0x000000080c048210 */ /* 0x001fca0007f3e0ff */
[----:B------:R-:W-:Y:S01]  /*ba00*/  @!P0 IMAD.X R5, R79, 0x1, R0, P1 ;  /* 0x000000014f058824 */ /* 0x000fe200008e0600 */
[----:B------:R-:W-:-:S04]  /*ba10*/  @!P2 SHF.L.U64.HI R0, R14, 0x1, R15 ;  /* 0x000000010e00a819 */ /* 0x000fc8000001020f */
[----:B------:R0:W5:Y:S01]  /*ba20*/  @!P0 LD.E.64 R10, desc[UR60][R4.64] ;  /* 0x0000003c040a8980 */ /* 0x000162000c101b00 */
[-C--:B------:R-:W-:Y:S02]  /*ba30*/  @!P2 IADD3 R8, P0, R80, R13.reuse, RZ ;  /* 0x0000000d5008a210 */ /* 0x080fe40007f1e0ff */
[----:B------:R-:W-:-:S03]  /*ba40*/  @!P2 IADD3 R12, P1, R12, R13, RZ ;  /* 0x0000000d0c0ca210 */ /* 0x000fc60007f3e0ff */
[--C-:B------:R-:W-:Y:S01]  /*ba50*/  @!P2 IMAD.X R9, R78, 0x1, R0.reuse, P0 ;  /* 0x000000014e09a824 */ /* 0x100fe200000e0600 */
[----:B0-----:R-:W-:Y:S01]  /*ba60*/  CS2R R4, SRZ ;  /* 0x0000000000047805 */ /* 0x001fe2000001ff00 */
[----:B------:R-:W-:-:S05]  /*ba70*/  @!P2 IMAD.X R13, R79, 0x1, R0, P1 ;  /* 0x000000014f0da824 */ /* 0x000fca00008e0600 */
[----:B------:R0:W5:Y:S02]  /*ba80*/  @!P2 LD.E.64 R4, desc[UR60][R8.64] ;  /* 0x0000003c0804a980 */ /* 0x000164000c101b00 */
[----:B0-----:R-:W-:-:S06]  /*ba90*/  CS2R R8, SRZ ;  /* 0x0000000000087805 */ /* 0x001fcc000001ff00 */
[----:B------:R0:W5:Y:S02]  /*baa0*/  @!P2 LD.E.64 R8, desc[UR60][R12.64] ;  /* 0x0000003c0c08a980 */ /* 0x000164000c101b00 */
.L_x_1673:
[----:B------:R-:W-:Y:S05]  /*bab0*/  BSYNC B1 ;  /* 0x0000000000017941 */ /* 0x000fea0003800000 */
.L_x_1672:
[----:B0-----:R-:W4:Y:S01]  /*bac0*/  LDL R12, [R1+0x8c] ;  /* 0x00008c00010c7983 */ /* 0x001f220000100800 */
[----:B------:R-:W-:Y:S01]  /*bad0*/  BSSY B1, `(.L_x_1674) ;  /* 0x0000007000017945 */ /* 0x000fe20003800000 */
[----:B----4-:R-:W-:-:S04]  /*bae0*/  LEA.HI R0, R12, R12, RZ, 0x1 ;  /* 0x0000000c0c007211 */ /* 0x010fc800078f08ff */
[----:B------:R-:W-:-:S05]  /*baf0*/  LOP3.LUT R0, R0, 0xfffffffe, RZ, 0xc0, !PT ;  /* 0xfffffffe00007812 */ /* 0x000fca00078ec0ff */
[----:B------:R-:W-:-:S05]  /*bb00*/  IMAD.IADD R0, R12, 0x1, -R0 ;  /* 0x000000010c007824 */ /* 0x000fca00078e0a00 */
[----:B------:R-:W-:-:S04]  /*bb10*/  SHF.L.U32 R0, R0, 0x1f, RZ ;  /* 0x0000001f00007819 */ /* 0x000fc800000006ff */
[----:B------:R-:W0:Y:S02]  /*bb20*/  SYNCS.PHASECHK.TRANS64.TRYWAIT P0, [R17+URZ+0x30800], R0 ;  /* 0x03080000110075a7 */ /* 0x000e24000800017f */
[----:B0-----:R-:W-:Y:S05]  /*bb30*/  @!P0 BRA `(.L_x_1675) ;  /* 0x00000220006c8947 */ /* 0x001fea0003800000 */
.L_x_2048:
[----:B------:R-:W-:Y:S05]  /*bb40*/  BSYNC B1 ;  /* 0x0000000000017941 */ /* 0x000fea0003800000 */
.L_x_1674:
[----:B------:R-:W4:Y:S04]  /*bb50*/  LDL R13, [R1+0x58] ;  /* 0x00005800010d7983 */ /* 0x000f280000100800 */
[----:B------:R-:W4:Y:S01]  /*bb60*/  LDL R113, [R1+0xc] ;  /* 0x00000c0001717983 */ /* 0x000f220000100800 */
[----:B-----5:R-:W-:Y:S01]  /*bb70*/  IMAD.MOV.U32 R12, RZ, RZ, R4 ;  /* 0x000000ffff0c7224 */ /* 0x020fe200078e0004 */
[----:B------:R-:W-:Y:S01]  /*bb80*/  BSSY B1, `(.L_x_1676) ;  /* 0x00000e6000017945 */ /* 0x000fe20003800000 */
[----:B0-----:R-:W-:-:S05]  /*bb90*/  IMAD.MOV.U32 R0, RZ, RZ, R5 ;  /* 0x000000ffff007224 */ /* 0x001fca00078e0005 */
[----:B--2---:R-:W-:Y:S01]  /*bba0*/  PRMT R78, R12, 0x5410, R0 ;  /* 0x000054100c4e7816 */ /* 0x004fe20000000000 */
[----:B------:R-:W-:Y:S02]  /*bbb0*/  IMAD.MOV.U32 R12, RZ, RZ, R6 ;  /* 0x000000ffff0c7224 */ /* 0x000fe400078e0006 */
[----:B------:R-:W-:-:S05]  /*bbc0*/  IMAD.MOV.U32 R0, RZ, RZ, R7 ;  /* 0x000000ffff007224 */ /* 0x000fca00078e0007 */
[----:B---3--:R-:W-:Y:S01]  /*bbd0*/  PRMT R80, R12, 0x5410, R0 ;  /* 0x000054100c507816 */ /* 0x008fe20000000000 */
        /* <DEDUP_REMOVED lines=12> */
[----:B------:R-:W-:Y:S01]  /*bca0*/  IMAD.MOV.U32 R12, RZ, RZ, R24 ;  /* 0x000000ffff0c7224 */ /* 0x000fe200078e0018 */
[----:B----4-:R-:W-:Y:S01]  /*bcb0*/  VIADDMNMX R0, R3, -R13, 0x80, PT ;  /* 0x0000008003007446 */ /* 0x010fe2000380090d */
[----:B------:R-:W-:-:S03]  /*bcc0*/  IMAD.MOV.U32 R3, RZ, RZ, R25 ;  /* 0x000000ffff037224 */ /* 0x000fc600078e0019 */
[----:B------:R-:W-:Y:S02]  /*bcd0*/  ISETP.GE.AND P0, PT, R113, R0, PT ;  /* 0x000000007100720c */ /* 0x000fe40003f06270 */
[----:B------:R-:W-:Y:S01]  /*bce0*/  PRMT R91, R12, 0x5410, R3 ;  /* 0x000054100c5b7816 */ /* 0x000fe20000000003 */
[----:B------:R-:W-:Y:S02]  /*bcf0*/  IMAD.MOV.U32 R12, RZ, RZ, R32 ;  /* 0x000000ffff0c7224 */ /* 0x000fe400078e0020 */
[----:B------:R-:W-:-:S05]  /*bd00*/  IMAD.MOV.U32 R3, RZ, RZ, R33 ;  /* 0x000000ffff037224 */ /* 0x000fca00078e0021 */
[----:B------:R-:W-:-:S03]  /*bd10*/  PRMT R105, R12, 0x5410, R3 ;  /* 0x000054100c697816 */ /* 0x000fc60000000003 */
[----:B------:R-:W-:Y:S05]  /*bd20*/  @P0 BRA `(.L_x_1677) ;  /* 0x0000000c002c0947 */ /* 0x000fea0003800000 */
[----:B------:R0:W5:Y:S01]  /*bd30*/  LDL R114, [R1+0x70] ;  /* 0x0000700001727983 */ /* 0x0001620000100800 */
[----:B------:R-:W1:Y:S01]  /*bd40*/  LDC R108, c[0x0][0x3f4] ;  /* 0x0000fd00ff6c7b82 */ /* 0x000e620000000800 */
[----:B------:R-:W-:Y:S01]  /*bd50*/  BSSY B2, `(.L_x_1678) ;  /* 0x0000031000027945 */ /* 0x000fe20003800000 */
[----:B-1----:R-:W-:-:S13]  /*bd60*/  ISETP.GE.AND P0, PT, R204, R108, PT ;  /* 0x0000006ccc00720c */ /* 0x002fda0003f06270 */
[----:B0-----:R-:W-:Y:S05]  /*bd70*/  @P0 BRA `(.L_x_1679) ;  /* 0x0000000000b80947 */ /* 0x001fea0003800000 */
[----:B-----5:R-:W0:Y:S01]  /*bd80*/  LDS.128 R12, [R114] ;  /* 0x00000000720c7984 */ /* 0x020e220000000c00 */
[----:B------:R-:W-:Y:S02]  /*bd90*/  SHF.R.U64 R3, R74, 0x10, R75 ;  /* 0x000000104a037819 */ /* 0x000fe4000000124b */
[--C-:B------:R-:W-:Y:S02]  /*bda0*/  SHF.R.U64 R74, R76, 0x10, R77.reuse ;  /* 0x000000104c4a7819 */ /* 0x100fe4000000124d */
[----:B------:R-:W-:Y:S02]  /*bdb0*/  SHF.R.U32.HI R77, RZ, 0x10, R77 ;  /* 0x00000010ff4d7819 */ /* 0x000fe4000001164d */
[----:B------:R-:W-:Y:S02]  /*bdc0*/  SHF.R.U32.HI R75, RZ, 0x10, R75 ;  /* 0x00000010ff4b7819 */ /* 0x000fe4000001164b */
[----:B------:R-:W-:Y:S02]  /*bdd0*/  PRMT R77, R95, 0x5410, R77 ;  /* 0x000054105f4d7816 */ /* 0x000fe4000000004d */
[----:B------:R-:W-:-:S02]  /*bde0*/  PRMT R76, R94, 0x5410, R75 ;  /* 0x000054105e4c7816 */ /* 0x000fc4000000004b */
[C---:B------:R-:W-:Y:S02]  /*bdf0*/  PRMT R3, R92.reuse, 0x5410, R3 ;  /* 0x000054105c037816 */ /* 0x040fe40000000003 */
[----:B------:R-:W-:Y:S01]  /*be00*/  PRMT R74, R92, 0x5432, R74 ;  /* 0x000054325c4a7816 */ /* 0x000fe2000000004a */
[----:B------:R-:W-:Y:S02]  /*be10*/  IMAD.U32 R92, R77, 0x10000, RZ ;  /* 0x000100004d5c7824 */ /* 0x000fe400078e00ff */
[----:B------:R-:W-:Y:S01]  /*be20*/  IMAD.U32 R95, R76, 0x10000, RZ ;  /* 0x000100004c5f7824 */ /* 0x000fe200078e00ff */
[C---:B0-----:R-:W-:Y:S01]  /*be30*/  LOP3.LUT R75, R14.reuse, 0xffff0000, RZ, 0xc0, !PT ;  /* 0xffff00000e4b7812 */ /* 0x041fe200078ec0ff */
[----:B------:R-:W-:-:S04]  /*be40*/  IMAD.U32 R94, R14, 0x10000, RZ ;  /* 0x000100000e5e7824 */ /* 0x000fc800078e00ff */
[C---:B------:R-:W-:Y:S01]  /*be50*/  FMUL.FTZ R14, R75.reuse, R92 ;  /* 0x0000005c4b0e7220 */ /* 0x040fe20000410000 */
[----:B------:R-:W-:-:S03]  /*be60*/  FMUL.FTZ R75, R75, R95 ;  /* 0x0000005f4b4b7220 */ /* 0x000fc60000410000 */
[C---:B------:R-:W-:Y:S01]  /*be70*/  FFMA.FTZ R14, R94.reuse, R95, -R14 ;  /* 0x0000005f5e0e7223 */ /* 0x040fe2000001080e */
[----:B------:R-:W-:Y:S01]  /*be80*/  FFMA.FTZ R75, R94, R92, R75 ;  /* 0x0000005c5e4b7223 */ /* 0x000fe2000001004b */
[----:B------:R-:W-:Y:S01]  /*be90*/  LOP3.LUT R92, R76, 0xffff0000, RZ, 0xc0, !PT ;  /* 0xffff00004c5c7812 */ /* 0x000fe200078ec0ff */
[----:B------:R-:W-:Y:S01]  /*bea0*/  IMAD.U32 R94, R15, 0x10000, RZ ;  /* 0x000100000f5e7824 */ /* 0x000fe200078e00ff */
[----:B------:R-:W-:Y:S01]  /*beb0*/  LOP3.LUT R76, R77, 0xffff0000, RZ, 0xc0, !PT ;  /* 0xffff00004d4c7812 */ /* 0x000fe200078ec0ff */
[----:B------:R-:W-:Y:S01]  /*bec0*/  IMAD.U32 R95, R3, 0x10000, RZ ;  /* 0x00010000035f7824 */ /* 0x000fe200078e00ff */
[----:B------:R-:W-:Y:S02]  /*bed0*/  LOP3.LUT R77, R15, 0xffff0000, RZ, 0xc0, !PT ;  /* 0xffff00000f4d7812 */ /* 0x000fe400078ec0ff */
[----:B------:R-:W-:Y:S02]  /*bee0*/  LOP3.LUT R3, R3, 0xffff0000, RZ, 0xc0, !PT ;  /* 0xffff000003037812 */ /* 0x000fe400078ec0ff */
[----:B------:R-:W-:Y:S01]  /*bef0*/  F2FP.BF16.F32.PACK_AB R14, R75, R14 ;  /* 0x0000000e4b0e723e */ /* 0x000fe200000010ff */
[C---:B------:R-:W-:Y:S01]  /*bf00*/  FMUL.FTZ R15, R77.reuse, R76 ;  /* 0x0000004c4d0f7220 */ /* 0x040fe20000410000 */
[----:B------:R-:W-:-:S03]  /*bf10*/  FMUL.FTZ R77, R77, R92 ;  /* 0x0000005c4d4d7220 */ /* 0x000fc60000410000 */
[C---:B------:R-:W-:Y:S01]  /*bf20*/  FFMA.FTZ R15, R94.reuse, R92, -R15 ;  /* 0x0000005c5e0f7223 */ /* 0x040fe2000001080f */
[----:B------:R-:W-:Y:S01]  /*bf30*/  FFMA.FTZ R76, R94, R76, R77 ;  /* 0x0000004c5e4c7223 */ /* 0x000fe2000001004d */
        /* <DEDUP_REMOVED lines=17> */
[----:B------:R0:W-:Y:S02]  /*c050*/  STS.128 [R114], R12 ;  /* 0x0000000c72007388 */ /* 0x0001e40000000c00 */
.L_x_1679:
[----:B------:R-:W-:Y:S05]  /*c060*/  BSYNC B2 ;  /* 0x0000000000027941 */ /* 0x000fea0003800000 */
.L_x_1678:
[----:B0-----:R-:W2:Y:S04]  /*c070*/  LDL R13, [R1+0x30] ;  /* 0x00003000010d7983 */ /* 0x001ea80000100800 */
[----:B------:R-:W3:Y:S04]  /*c080*/  LDL R12, [R1+0x34] ;  /* 0x00003400010c7983 */ /* 0x000ee80000100800 */
[----:B------:R-:W4:Y:S01]  /*c090*/  LDL R3, [R1+0x48] ;  /* 0x0000480001037983 */ /* 0x000f220000100800 */
[----:B------:R-:W-:Y:S01]  /*c0a0*/  BSSY B2, `(.L_x_1680) ;  /* 0x0000033000027945 */ /* 0x000fe20003800000 */
[----:B--2---:R-:W-:-:S02]  /*c0b0*/  ISETP.GE.AND P0, PT, R13, R108, PT ;  /* 0x0000006c0d00720c */ /* 0x004fc40003f06270 */
[-C--:B---3--:R-:W-:Y:S02]  /*c0c0*/  ISETP.GE.AND P1, PT, R12, R108.reuse, PT ;  /* 0x0000006c0c00720c */ /* 0x088fe40003f26270 */
[----:B----4-:R-:W-:-:S09]  /*c0d0*/  ISETP.GE.AND P2, PT, R3, R108, PT ;  /* 0x0000006c0300720c */ /* 0x010fd20003f46270 */
[----:B------:R-:W-:Y:S05]  /*c0e0*/  @P0 BRA `(.L_x_1681) ;  /* 0x0000000000b80947 */ /* 0x000fea0003800000 */
[----:B-----5:R-:W0:Y:S01]  /*c0f0*/  LDS.128 R12, [R114+0x4000] ;  /* 0x00400000720c7984 */ /* 0x020e220000000c00 */
[----:B------:R-:W-:Y:S02]  /*c100*/  SHF.R.U32.HI R3, RZ, 0x10, R71 ;  /* 0x00000010ff037819 */ /* 0x000fe40000011647 */
[----:B------:R-:W-:Y:S02]  /*c110*/  SHF.R.U32.HI R74, RZ, 0x10, R73 ;  /* 0x00000010ff4a7819 */ /* 0x000fe40000011649 */
[C---:B------:R-:W-:Y:S02]  /*c120*/  PRMT R3, R112.reuse, 0x5410, R3 ;  /* 0x0000541070037816 */ /* 0x040fe40000000003 */
[----:B------:R-:W-:Y:S02]  /*c130*/  PRMT R74, R112, 0x5432, R74 ;  /* 0x00005432704a7816 */ /* 0x000fe4000000004a */
[----:B------:R-:W-:Y:S01]  /*c140*/  SHF.R.U64 R70, R70, 0x10, R71 ;  /* 0x0000001046467819 */ /* 0x000fe20000001247 */
[C---:B------:R-:W-:Y:S01]  /*c150*/  IMAD.U32 R76, R3.reuse, 0x10000, RZ ;  /* 0x00010000034c7824 */ /* 0x040fe200078e00ff */
[----:B------:R-:W-:Y:S01]  /*c160*/  SHF.R.U64 R71, R72, 0x10, R73 ;  /* 0x0000001048477819 */ /* 0x000fe20000001249 */
[----:B------:R-:W-:Y:S01]  /*c170*/  IMAD.U32 R75, R74, 0x10000, RZ ;  /* 0x000100004a4b7824 */ /* 0x000fe200078e00ff */
[----:B------:R-:W-:-:S02]  /*c180*/  LOP3.LUT R72, R3, 0xffff0000, RZ, 0xc0, !PT ;  /* 0xffff000003487812 */ /* 0x000fc400078ec0ff */
[----:B------:R-:W-:Y:S02]  /*c190*/  LOP3.LUT R3, R74, 0xffff0000, RZ, 0xc0, !PT ;  /* 0xffff00004a037812 */ /* 0x000fe400078ec0ff */
[C---:B------:R-:W-:Y:S02]  /*c1a0*/  PRMT R71, R111.reuse, 0x5410, R71 ;  /* 0x000054106f477816 */ /* 0x040fe40000000047 */
[----:B------:R-:W-:Y:S02]  /*c1b0*/  PRMT R70, R111, 0x5432, R70 ;  /* 0x000054326f467816 */ /* 0x000fe40000000046 */
[C---:B0-----:R-:W-:Y:S01]  /*c1c0*/  LOP3.LUT R73, R15.reuse, 0xffff0000, RZ, 0xc0, !PT ;  /* 0xffff00000f497812 */ /* 0x041fe200078ec0ff */
[----:B------:R-:W-:Y:S01]  /*c1d0*/  IMAD.U32 R74, R15, 0x10000, RZ ;  /* 0x000100000f4a7824 */ /* 0x000fe200078e00ff */
[C---:B------:R-:W-:Y:S01]  /*c1e0*/  LOP3.LUT R92, R14.reuse, 0xffff0000, RZ, 0xc0, !PT ;  /* 0xffff00000e5c7812 */ /* 0x040fe200078ec0ff */
[----:B------:R-:W-:Y:S02]  /*c1f0*/  IMAD.U32 R14, R14, 0x10000, RZ ;  /* 0x000100000e0e7824 */ /* 0x000fe400078e00ff */
[C---:B------:R-:W-:Y:S01]  /*c200*/  FMUL.FTZ R15, R73.reuse, R3 ;  /* 0x00000003490f7220 */ /* 0x040fe20000410000 */
[----:B------:R-:W-:Y:S01]  /*c210*/  FMUL.FTZ R73, R73, R72 ;  /* 0x0000004849497220 */ /* 0x000fe20000410000 */
[C---:B------:R-:W-:Y:S01]  /*c220*/  FMUL.FTZ R77, R92.reuse, R75 ;  /* 0x0000004b5c4d7220 */ /* 0x040fe20000410000 */
[----:B------:R-:W-:Y:S01]  /*c230*/  FMUL.FTZ R92, R92, R76 ;  /* 0x0000004c5c5c7220 */ /* 0x000fe20000410000 */
[C---:B------:R-:W-:Y:S01]  /*c240*/  FFMA.FTZ R15, R74.reuse, R72, -R15 ;  /* 0x000000484a0f7223 */ /* 0x040fe2000001080f */
[----:B------:R-:W-:Y:S01]  /*c250*/  FFMA.FTZ R3, R74, R3, R73 ;  /* 0x000000034a037223 */ /* 0x000fe20000010049 */
[----:B------:R-:W-:Y:S01]  /*c260*/  FFMA.FTZ R77, R14, R76, -R77 ;  /* 0x0000004c0e4d7223 */ /* 0x000fe2000001084d */
[----:B------:R-:W-:Y:S01]  /*c270*/  LOP3.LUT R74, R12, 0xffff0000, RZ, 0xc0, !PT ;  /* 0xffff00000c4a7812 */ /* 0x000fe200078ec0ff */
[----:B------:R-:W-:Y:S01]  /*c280*/  FFMA.FTZ R14, R14, R75, R92 ;  /* 0x0000004b0e0e7223 */ /* 0x000fe2000001005c */
[C---:B------:R-:W-:Y:S01]  /*c290*/  IMAD.U32 R73, R71.reuse, 0x10000, RZ ;  /* 0x0001000047497824 */ /* 0x040fe200078e00ff */
[----:B------:R-:W-:Y:S01]  /*c2a0*/  LOP3.LUT R71, R71, 0xffff0000, RZ, 0xc0, !PT ;  /* 0xffff000047477812 */ /* 0x000fe200078ec0ff */
[C---:B------:R-:W-:Y:S01]  /*c2b0*/  IMAD.U32 R75, R70.reuse, 0x10000, RZ ;  /* 0x00010000464b7824 */ /* 0x040fe200078e00ff */
[----:B------:R-:W-:Y:S01]  /*c2c0*/  LOP3.LUT R70, R70, 0xffff0000, RZ, 0xc0, !PT ;  /* 0xffff000046467812 */ /* 0x000fe200078ec0ff */
[----:B------:R-:W-:-:S02]  /*c2d0*/  IMAD.U32 R72, R12, 0x10000, RZ ;  /* 0x000100000c487824 */ /* 0x000fc400078e00ff */
[C---:B------:R-:W-:Y:S01]  /*c2e0*/  FMUL.FTZ R12, R74.reuse, R73 ;  /* 0x000000494a0c7220 */ /* 0x040fe20000410000 */
[----:B------:R-:W-:Y:S01]  /*c2f0*/  FMUL.FTZ R74, R74, R75 ;  /* 0x0000004b4a4a7220 */ /* 0x000fe20000410000 */
[----:B------:R-:W-:Y:S02]  /*c300*/  F2FP.BF16.F32.PACK_AB R14, R14, R77 ;  /* 0x0000004d0e0e723e */ /* 0x000fe400000010ff */
[C---:B------:R-:W-:Y:S01]  /*c310*/  FFMA.FTZ R12, R72.reuse, R75, -R12 ;  /* 0x0000004b480c7223 */ /* 0x040fe2000001080c */
[----:B------:R-:W-:Y:S01]  /*c320*/  FFMA.FTZ R74, R72, R73, R74 ;  /* 0x00000049484a7223 */ /* 0x000fe2000001004a */
[C---:B------:R-:W-:Y:S01]  /*c330*/  LOP3.LUT R72, R13.reuse, 0xffff0000, RZ, 0xc0, !PT ;  /* 0xffff00000d487812 */ /* 0x040fe200078ec0ff */
[----:B------:R-:W-:Y:S01]  /*c340*/  IMAD.U32 R13, R13, 0x10000, RZ ;  /* 0x000100000d0d7824 */ /* 0x000fe200078e00ff */
[----:B------:R-:W-:Y:S02]  /*c350*/  F2FP.BF16.F32.PACK_AB R15, R3, R15 ;  /* 0x0000000f030f723e */ /* 0x000fe400000010ff */
[----:B------:R-:W-:Y:S01]  /*c360*/  F2FP.BF16.F32.PACK_AB R12, R74, R12 ;  /* 0x0000000c4a0c723e */ /* 0x000fe200000010ff */
[C---:B------:R-:W-:Y:S01]  /*c370*/  FMUL.FTZ R73, R72.reuse, R71 ;  /* 0x0000004748497220 */ /* 0x040fe20000410000 */
[----:B------:R-:W-:-:S03]  /*c380*/  FMUL.FTZ R72, R72, R70 ;  /* 0x0000004648487220 */ /* 0x000fc60000410000 */
[C---:B------:R-:W-:Y:S01]  /*c390*/  FFMA.FTZ R70, R13.reuse, R70, -R73 ;  /* 0x000000460d467223 */ /* 0x040fe20000010849 */
[----:B------:R-:W-:-:S05]  /*c3a0*/  FFMA.FTZ R13, R13, R71, R72 ;  /* 0x000000470d0d7223 */ /* 0x000fca0000010048 */
[----:B------:R-:W-:-:S05]  /*c3b0*/  F2FP.BF16.F32.PACK_AB R13, R13, R70 ;  /* 0x000000460d0d723e */ /* 0x000fca00000010ff */
[----:B------:R0:W-:Y:S02]  /*c3c0*/  STS.128 [R114+0x4000], R12 ;  /* 0x0040000c72007388 */ /* 0x0001e40000000c00 */
.L_x_1681:
[----:B------:R-:W-:Y:S05]  /*c3d0*/  BSYNC B2 ;  /* 0x0000000000027941 */ /* 0x000fea0003800000 */
.L_x_1680:
[----:B------:R-:W-:Y:S04]  /*c3e0*/  BSSY B2, `(.L_x_1682) ;  /* 0x0000030000027945 */ /* 0x000fe80003800000 */
[----:B------:R-:W-:Y:S05]  /*c3f0*/  @P1 BRA `(.L_x_1683) ;  /* 0x0000000000b81947 */ /* 0x000fea0003800000 */
[----:B0----5:R-:W0:Y:S01]  /*c400*/  LDS.128 R12, [R114+0x8000] ;  /* 0x00800000720c7984 */ /* 0x021e220000000c00 */
[----:B------:R-:W-:Y:S02]  /*c410*/  SHF.R.U64 R3, R66, 0x10, R67 ;  /* 0x0000001042037819 */ /* 0x000fe40000001243 */
[----:B------:R-:W-:Y:S02]  /*c420*/  SHF.R.U32.HI R66, RZ, 0x10, R69 ;  /* 0x00000010ff427819 */ /* 0x000fe40000011645 */
[----:B------:R-:W-:Y:S02]  /*c430*/  SHF.R.U32.HI R67, RZ, 0x10, R67 ;  /* 0x00000010ff437819 */ /* 0x000fe40000011643 */
[C---:B------:R-:W-:Y:S02]  /*c440*/  PRMT R66, R110.reuse, 0x5432, R66 ;  /* 0x000054326e427816 */ /* 0x040fe40000000042 */
[----:B------:R-:W-:Y:S02]  /*c450*/  PRMT R67, R110, 0x5410, R67 ;  /* 0x000054106e437816 */ /* 0x000fe40000000043 */
[----:B------:R-:W-:Y:S01]  /*c460*/  SHF.R.U64 R68, R68, 0x10, R69 ;  /* 0x0000001044447819 */ /* 0x000fe20000001245 */
[----:B------:R-:W-:Y:S01]  /*c470*/  IMAD.U32 R70, R66, 0x10000, RZ ;  /* 0x0001000042467824 */ /* 0x000fe200078e00ff */
[----:B------:R-:W-:Y:S01]  /*c480*/  PRMT R3, R109, 0x5432, R3 ;  /* 0x000054326d037816 */ /* 0x000fe20000000003 */
[C---:B------:R-:W-:Y:S01]  /*c490*/  IMAD.U32 R72, R67.reuse, 0x10000, RZ ;  /* 0x0001000043487824 */ /* 0x040fe200078e00ff */
[----:B------:R-:W-:-:S02]  /*c4a0*/  LOP3.LUT R67, R67, 0xffff0000, RZ, 0xc0, !PT ;  /* 0xffff000043437812 */ /* 0x000fc400078ec0ff */
[----:B------:R-:W-:Y:S02]  /*c4b0*/  PRMT R68, R109, 0x5410, R68 ;  /* 0x000054106d447816 */ /* 0x000fe40000000044 */
[C---:B0-----:R-:W-:Y:S01]  /*c4c0*/  LOP3.LUT R71, R14.reuse, 0xffff0000, RZ, 0xc0, !PT ;  /* 0xffff00000e477812 */ /* 0x041fe200078ec0ff */
[----:B------:R-:W-:-:S04]  /*c4d0*/  IMAD.U32 R69, R14, 0x10000, RZ ;  /* 0x000100000e457824 */ /* 0x000fc800078e00ff */
[C---:B------:R-:W-:Y:S01]  /*c4e0*/  FMUL.FTZ R14, R71.reuse, R70 ;  /* 0x00000046470e7220 */ /* 0x040fe20000410000 */
[----:B------:R-:W-:-:S03]  /*c4f0*/  FMUL.FTZ R71, R71, R72 ;  /* 0x0000004847477220 */ /* 0x000fc60000410000 */
[C---:B------:R-:W-:Y:S01]  /*c500*/  FFMA.FTZ R14, R69.reuse, R72, -R14 ;  /* 0x00000048450e7223 */ /* 0x040fe2000001080e */
[----:B------:R-:W-:Y:S01]  /*c510*/  FFMA.FTZ R69, R69, R70, R71 ;  /* 0x0000004645457223 */ /* 0x000fe20000010047 */
[----:B------:R-:W-:Y:S02]  /*c520*/  LOP3.LUT R70, R66, 0xffff0000, RZ, 0xc0, !PT ;  /* 0xffff000042467812 */ /* 0x000fe400078ec0ff */
[C---:B------:R-:W-:Y:S01]  /*c530*/  LOP3.LUT R66, R15.reuse, 0xffff0000, RZ, 0xc0, !PT ;  /* 0xffff00000f427812 */ /* 0x040fe200078ec0ff */
[----:B------:R-:W-:Y:S01]  /*c540*/  IMAD.U32 R15, R15, 0x10000, RZ ;  /* 0x000100000f0f7824 */ /* 0x000fe200078e00ff */
[----:B------:R-:W-:-:S03]  /*c550*/  F2FP.BF16.F32.PACK_AB R14, R69, R14 ;  /* 0x0000000e450e723e */ /* 0x000fc600000010ff */
[C---:B------:R-:W-:Y:S01]  /*c560*/  FMUL.FTZ R71, R66.reuse, R70 ;  /* 0x0000004642477220 */ /* 0x040fe20000410000 */
[----:B------:R-:W-:-:S03]  /*c570*/  FMUL.FTZ R72, R66, R67 ;  /* 0x0000004342487220 */ /* 0x000fc60000410000 */
        /* <DEDUP_REMOVED lines=21> */
[----:B------:R1:W-:Y:S02]  /*c6d0*/  STS.128 [R114+0x8000], R12 ;  /* 0x0080000c72007388 */ /* 0x0003e40000000c00 */
.L_x_1683:
[----:B------:R-:W-:Y:S05]  /*c6e0*/  BSYNC B2 ;  /* 0x0000000000027941 */ /* 0x000fea0003800000 */
.L_x_1682:
[----:B------:R-:W-:Y:S05]  /*c6f0*/  @P2 BRA `(.L_x_1677) ;  /* 0x0000000000b82947 */ /* 0x000fea0003800000 */
[----:B01---5:R-:W0:Y:S01]  /*c700*/  LDS.128 R12, [R114+0xc000] ;  /* 0x00c00000720c7984 */ /* 0x023e220000000c00 */
[----:B------:R-:W-:Y:S02]  /*c710*/  SHF.R.U64 R3, R62, 0x10, R63 ;  /* 0x000000103e037819 */ /* 0x000fe4000000123f */
[--C-:B------:R-:W-:Y:S02]  /*c720*/  SHF.R.U64 R62, R64, 0x10, R65.reuse ;  /* 0x00000010403e7819 */ /* 0x100fe40000001241 */
[----:B------:R-:W-:Y:S02]  /*c730*/  SHF.R.U32.HI R64, RZ, 0x10, R65 ;  /* 0x00000010ff407819 */ /* 0x000fe40000011641 */
[----:B------:R-:W-:Y:S02]  /*c740*/  SHF.R.U32.HI R63, RZ, 0x10, R63 ;  /* 0x00000010ff3f7819 */ /* 0x000fe4000001163f */
[----:B------:R-:W-:Y:S02]  /*c750*/  PRMT R62, R99, 0x5410, R62 ;  /* 0x00005410633e7816 */ /* 0x000fe4000000003e */
[----:B------:R-:W-:-:S02]  /*c760*/  PRMT R3, R98, 0x5410, R3 ;  /* 0x0000541062037816 */ /* 0x000fc40000000003 */
[----:B------:R-:W-:Y:S02]  /*c770*/  PRMT R99, R99, 0x5432, R64 ;  /* 0x0000543263637816 */ /* 0x000fe40000000040 */
[----:B------:R-:W-:-:S03]  /*c780*/  PRMT R98, R98, 0x5432, R63 ;  /* 0x0000543262627816 */ /* 0x000fc6000000003f */
[C---:B------:R-:W-:Y:S01]  /*c790*/  IMAD.U32 R68, R99.reuse, 0x10000, RZ ;  /* 0x0001000063447824 */ /* 0x040fe200078e00ff */
[----:B------:R-:W-:Y:S02]  /*c7a0*/  LOP3.LUT R99, R99, 0xffff0000, RZ, 0xc0, !PT ;  /* 0xffff000063637812 */ /* 0x000fe400078ec0ff */
[----:B0-----:R-:W-:Y:S01]  /*c7b0*/  LOP3.LUT R64, R14, 0xffff0000, RZ, 0xc0, !PT ;  /* 0xffff00000e407812 */ /* 0x001fe200078ec0ff */
[C---:B------:R-:W-:Y:S01]  /*c7c0*/  IMAD.U32 R67, R12.reuse, 0x10000, RZ ;  /* 0x000100000c437824 */ /* 0x040fe200078e00ff */
[----:B------:R-:W-:Y:S01]  /*c7d0*/  LOP3.LUT R65, R12, 0xffff0000, RZ, 0xc0, !PT ;  /* 0xffff00000c417812 */ /* 0x000fe200078ec0ff */
[----:B------:R-:W-:Y:S02]  /*c7e0*/  IMAD.U32 R63, R14, 0x10000, RZ ;  /* 0x000100000e3f7824 */ /* 0x000fe400078e00ff */
[C---:B------:R-:W-:Y:S01]  /*c7f0*/  IMAD.U32 R12, R98.reuse, 0x10000, RZ ;  /* 0x00010000620c7824 */ /* 0x040fe200078e00ff */
[----:B------:R-:W-:Y:S01]  /*c800*/  LOP3.LUT R98, R98, 0xffff0000, RZ, 0xc0, !PT ;  /* 0xffff000062627812 */ /* 0x000fe200078ec0ff */
[C---:B------:R-:W-:Y:S01]  /*c810*/  IMAD.U32 R14, R15.reuse, 0x10000, RZ ;  /* 0x000100000f0e7824 */ /* 0x040fe200078e00ff */
[----:B------:R-:W-:Y:S01]  /*c820*/  LOP3.LUT R15, R15, 0xffff0000, RZ, 0xc0, !PT ;  /* 0xffff00000f0f7812 */ /* 0x000fe200078ec0ff */
[C---:B------:R-:W-:Y:S01]  /*c830*/  FMUL.FTZ R69, R64.reuse, R68 ;  /* 0x0000004440457220 */ /* 0x040fe20000410000 */
[-C--:B------:R-:W-:Y:S01]  /*c840*/  FMUL.FTZ R64, R64, R12.reuse ;  /* 0x0000000c40407220 */ /* 0x080fe20000410000 */
[C---:B------:R-:W-:Y:S01]  /*c850*/  IMAD.U32 R66, R13.reuse, 0x10000, RZ ;  /* 0x000100000d427824 */ /* 0x040fe200078e00ff */
[----:B------:R-:W-:Y:S01]  /*c860*/  LOP3.LUT R13, R13, 0xffff0000, RZ, 0xc0, !PT ;  /* 0xffff00000d0d7812 */ /* 0x000fe200078ec0ff */
[-C--:B------:R-:W-:Y:S01]  /*c870*/  FMUL.FTZ R70, R15, R99.reuse ;  /* 0x000000630f467220 */ /* 0x080fe20000410000 */
[C---:B------:R-:W-:Y:S01]  /*c880*/  FFMA.FTZ R69, R63.reuse, R12, -R69 ;  /* 0x0000000c3f457223 */ /* 0x040fe20000010845 */
[----:B------:R-:W-:Y:S01]  /*c890*/  FFMA.FTZ R64, R63, R68, R64 ;  /* 0x000000443f407223 */ /* 0x000fe20000010040 */
[-C--:B------:R-:W-:Y:S01]  /*c8a0*/  FMUL.FTZ R15, R15, R98.reuse ;  /* 0x000000620f0f7220 */ /* 0x080fe20000410000 */
[C---:B------:R-:W-:Y:S01]  /*c8b0*/  IMAD.U32 R12, R62.reuse, 0x10000, RZ ;  /* 0x000100003e0c7824 */ /* 0x040fe200078e00ff */
[----:B------:R-:W-:Y:S01]  /*c8c0*/  LOP3.LUT R62, R62, 0xffff0000, RZ, 0xc0, !PT ;  /* 0xffff00003e3e7812 */ /* 0x000fe200078ec0ff */
[C---:B------:R-:W-:Y:S01]  /*c8d0*/  IMAD.U32 R63, R3.reuse, 0x10000, RZ ;  /* 0x00010000033f7824 */ /* 0x040fe200078e00ff */
[----:B------:R-:W-:Y:S01]  /*c8e0*/  LOP3.LUT R3, R3, 0xffff0000, RZ, 0xc0, !PT ;  /* 0xffff000003037812 */ /* 0x000fe200078ec0ff */
[C---:B------:R-:W-:Y:S01]  /*c8f0*/  FFMA.FTZ R70, R14.reuse, R98, -R70 ;  /* 0x000000620e467223 */ /* 0x040fe20000010846 */
[----:B------:R-:W-:Y:S01]  /*c900*/  FFMA.FTZ R15, R14, R99, R15 ;  /* 0x000000630e0f7223 */ /* 0x000fe2000001000f */
        /* <DEDUP_REMOVED lines=13> */
.L_x_1677:
[----:B------:R-:W-:Y:S05]  /*c9e0*/  BSYNC B1 ;  /* 0x0000000000017941 */ /* 0x000fea0003800000 */
.L_x_1676:
[----:B------:R-:W3:Y:S01]  /*c9f0*/  LDL R3, [R1+0xc4] ;  /* 0x0000c40001037983 */ /* 0x000ee20000100800 */
[----:B------:R-:W-:Y:S01]  /*ca00*/  BSSY B1, `(.L_x_1684) ;  /* 0x00000ce000017945 */ /* 0x000fe20003800000 */
[----:B---3--:R-:W-:-:S13]  /*ca10*/  ISETP.GE.AND P0, PT, R3, R0, PT ;  /* 0x000000000300720c */ /* 0x008fda0003f06270 */
[----:B------:R-:W-:Y:S05]  /*ca20*/  @P0 BRA `(.L_x_1685) ;  /* 0x0000000c002c0947 */ /* 0x000fea0003800000 */
[----:B012---:R-:W2:Y:S01]  /*ca30*/  LDL R14, [R1+0x30] ;  /* 0x00003000010e7983 */ /* 0x007ea20000100800 */
[----:B------:R-:W0:Y:S03]  /*ca40*/  LDC R3, c[0x0][0x3f4] ;  /* 0x0000fd00ff037b82 */ /* 0x000e260000000800 */
[----:B------:R-:W3:Y:S04]  /*ca50*/  LDL R13, [R1+0x34] ;  /* 0x00003400010d7983 */ /* 0x000ee80000100800 */
[----:B------:R-:W4:Y:S04]  /*ca60*/  LDL R12, [R1+0x48] ;  /* 0x00004800010c7983 */ /* 0x000f280000100800 */
[----:B------:R1:W5:Y:S01]  /*ca70*/  LDL R67, [R1+0x70] ;  /* 0x0000700001437983 */ /* 0x0003620000100800 */
[----:B------:R-:W-:Y:S01]  /*ca80*/  BSSY B2, `(.L_x_1686) ;  /* 0x0000034000027945 */ /* 0x000fe20003800000 */
[----:B0-----:R-:W-:-:S02]  /*ca90*/  ISETP.GE.AND P0, PT, R204, R3, PT ;  /* 0x00000003cc00720c */ /* 0x001fc40003f06270 */
[-C--:B--2---:R-:W-:Y:S02]  /*caa0*/  ISETP.GE.AND P1, PT, R14, R3.reuse, PT ;  /* 0x000000030e00720c */ /* 0x084fe40003f26270 */
[-C--:B---3--:R-:W-:Y:S02]  /*cab0*/  ISETP.GE.AND P2, PT, R13, R3.reuse, PT ;  /* 0x000000030d00720c */ /* 0x088fe40003f46270 */
[----:B----4-:R-:W-:-:S07]  /*cac0*/  ISETP.GE.AND P3, PT, R12, R3, PT ;  /* 0x000000030c00720c */ /* 0x010fce0003f66270 */
[----:B-1----:R-:W-:Y:S06]  /*cad0*/  @P0 BRA `(.L_x_1687) ;  /* 0x0000000000b80947 */ /* 0x002fec0003800000 */
[----:B-----5:R-:W0:Y:S01]  /*cae0*/  LDS.128 R12, [R67+0x1000] ;  /* 0x00100000430c7984 */ /* 0x020e220000000c00 */
        /* <DEDUP_REMOVED lines=45> */
.L_x_1687:
[----:B------:R-:W-:Y:S05]  /*cdc0*/  BSYNC B2 ;  /* 0x0000000000027941 */ /* 0x000fea0003800000 */
.L_x_1686:
[----:B------:R-:W-:Y:S04]  /*cdd0*/  BSSY B2, `(.L_x_1688) ;  /* 0x0000030000027945 */ /* 0x000fe80003800000 */
[----:B------:R-:W-:Y:S05]  /*cde0*/  @P1 BRA `(.L_x_1689) ;  /* 0x0000000000b81947 */ /* 0x000fea0003800000 */
[----:B0----5:R-:W0:Y:S01]  /*cdf0*/  LDS.128 R12, [R67+0x5000] ;  /* 0x00500000430c7984 */ /* 0x021e220000000c00 */
[--C-:B------:R-:W-:Y:S02]  /*ce00*/  SHF.R.U64 R58, R54, 0x10, R55.reuse ;  /* 0x00000010363a7819 */ /* 0x100fe40000001237 */
[----:B------:R-:W-:Y:S02]  /*ce10*/  SHF.R.U32.HI R54, RZ, 0x10, R55 ;  /* 0x00000010ff367819 */ /* 0x000fe40000011637 */
[--C-:B------:R-:W-:Y:S02]  /*ce20*/  SHF.R.U64 R55, R56, 0x10, R57.reuse ;  /* 0x0000001038377819 */ /* 0x100fe40000001239 */
[----:B------:R-:W-:Y:S02]  /*ce30*/  SHF.R.U32.HI R57, RZ, 0x10, R57 ;  /* 0x00000010ff397819 */ /* 0x000fe40000011639 */
[C---:B------:R-:W-:Y:S02]  /*ce40*/  PRMT R3, R103.reuse, 0x5410, R58 ;  /* 0x0000541067037816 */ /* 0x040fe4000000003a */
[----:B------:R-:W-:-:S02]  /*ce50*/  PRMT R103, R103, 0x5432, R54 ;  /* 0x0000543267677816 */ /* 0x000fc40000000036 */
[C---:B------:R-:W-:Y:S02]  /*ce60*/  PRMT R54, R104.reuse, 0x5410, R55 ;  /* 0x0000541068367816 */ /* 0x040fe40000000037 */
[----:B------:R-:W-:Y:S01]  /*ce70*/  PRMT R104, R104, 0x5432, R57 ;  /* 0x0000543268687816 */ /* 0x000fe20000000039 */
[C---:B------:R-:W-:Y:S01]  /*ce80*/  IMAD.U32 R59, R103.reuse, 0x10000, RZ ;  /* 0x00010000673b7824 */ /* 0x040fe200078e00ff */
[----:B------:R-:W-:Y:S02]  /*ce90*/  LOP3.LUT R103, R103, 0xffff0000, RZ, 0xc0, !PT ;  /* 0xffff000067677812 */ /* 0x000fe400078ec0ff */
[C---:B------:R-:W-:Y:S01]  /*cea0*/  LOP3.LUT R57, R104.reuse, 0xffff0000, RZ, 0xc0, !PT ;  /* 0xffff000068397812 */ /* 0x040fe200078ec0ff */
[----:B------:R-:W-:Y:S01]  /*ceb0*/  IMAD.U32 R61, R104, 0x10000, RZ ;  /* 0x00010000683d7824 */ /* 0x000fe200078e00ff */
[C---:B0-----:R-:W-:Y:S01]  /*cec0*/  LOP3.LUT R56, R14.reuse, 0xffff0000, RZ, 0xc0, !PT ;  /* 0xffff00000e387812 */ /* 0x041fe200078ec0ff */
[----:B------:R-:W-:Y:S01]  /*ced0*/  IMAD.U32 R58, R14, 0x10000, RZ ;  /* 0x000100000e3a7824 */ /* 0x000fe200078e00ff */
[C---:B------:R-:W-:Y:S01]  /*cee0*/  LOP3.LUT R60, R15.reuse, 0xffff0000, RZ, 0xc0, !PT ;  /* 0xffff00000f3c7812 */ /* 0x040fe200078ec0ff */
[----:B------:R-:W-:-:S02]  /*cef0*/  IMAD.U32 R14, R15, 0x10000, RZ ;  /* 0x000100000f0e7824 */ /* 0x000fc400078e00ff */
[C---:B------:R-:W-:Y:S01]  /*cf00*/  FMUL.FTZ R63, R56.reuse, R61 ;  /* 0x0000003d383f7220 */ /* 0x040fe20000410000 */
[-C--:B------:R-:W-:Y:S01]  /*cf10*/  FMUL.FTZ R62, R56, R59.reuse ;  /* 0x0000003b383e7220 */ /* 0x080fe20000410000 */
[C---:B------:R-:W-:Y:S01]  /*cf20*/  IMAD.U32 R15, R13.reuse, 0x10000, RZ ;  /* 0x000100000d0f7824 */ /* 0x040fe200078e00ff */
[----:B------:R-:W-:Y:S01]  /*cf30*/  LOP3.LUT R56, R13, 0xffff0000, RZ, 0xc0, !PT ;  /* 0xffff00000d387812 */ /* 0x000fe200078ec0ff */
[----:B------:R-:W-:Y:S01]  /*cf40*/  FFMA.FTZ R13, R58, R59, -R63 ;  /* 0x0000003b3a0d7223 */ /* 0x000fe2000001083f */
[----:B------:R-:W-:Y:S02]  /*cf50*/  IMAD.U32 R55, R12, 0x10000, RZ ;  /* 0x000100000c377824 */ /* 0x000fe400078e00ff */
[----:B------:R-:W-:Y:S01]  /*cf60*/  FMUL.FTZ R65, R60, R57 ;  /* 0x000000393c417220 */ /* 0x000fe20000410000 */
[----:B------:R-:W-:Y:S01]  /*cf70*/  FFMA.FTZ R58, R58, R61, R62 ;  /* 0x0000003d3a3a7223 */ /* 0x000fe2000001003e */
[-C--:B------:R-:W-:Y:S01]  /*cf80*/  FMUL.FTZ R63, R60, R103.reuse ;  /* 0x000000673c3f7220 */ /* 0x080fe20000410000 */
        /* <DEDUP_REMOVED lines=20> */
.L_x_1689:
[----:B------:R-:W-:Y:S05]  /*d0d0*/  BSYNC B2 ;  /* 0x0000000000027941 */ /* 0x000fea0003800000 */
.L_x_1688:
[----:B------:R-:W-:Y:S04]  /*d0e0*/  BSSY B2, `(.L_x_1690) ;  /* 0x0000030000027945 */ /* 0x000fe80003800000 */
[----:B------:R-:W-:Y:S05]  /*d0f0*/  @P2 BRA `(.L_x_1691) ;  /* 0x0000000000b82947 */ /* 0x000fea0003800000 */
[----:B01---5:R-:W0:Y:S01]  /*d100*/  LDS.128 R12, [R67+0x9000] ;  /* 0x00900000430c7984 */ /* 0x023e220000000c00 */
[----:B------:R-:W-:Y:S02]  /*d110*/  SHF.R.U64 R3, R52, 0x10, R53 ;  /* 0x0000001034037819 */ /* 0x000fe40000001235 */
[----:B------:R-:W-:Y:S02]  /*d120*/  SHF.R.U64 R50, R50, 0x10, R51 ;  /* 0x0000001032327819 */ /* 0x000fe40000001233 */
[----:B------:R-:W-:Y:S02]  /*d130*/  SHF.R.U32.HI R53, RZ, 0x10, R53 ;  /* 0x00000010ff357819 */ /* 0x000fe40000011635 */
[----:B------:R-:W-:Y:S02]  /*d140*/  SHF.R.U32.HI R54, RZ, 0x10, R51 ;  /* 0x00000010ff367819 */ /* 0x000fe40000011633 */
[----:B------:R-:W-:Y:S02]  /*d150*/  PRMT R52, R96, 0x5432, R3 ;  /* 0x0000543260347816 */ /* 0x000fe40000000003 */
[----:B------:R-:W-:-:S02]  /*d160*/  PRMT R50, R97, 0x5432, R50 ;  /* 0x0000543261327816 */ /* 0x000fc40000000032 */
[----:B------:R-:W-:Y:S02]  /*d170*/  PRMT R96, R96, 0x5410, R53 ;  /* 0x0000541060607816 */ /* 0x000fe40000000035 */
[----:B------:R-:W-:-:S03]  /*d180*/  PRMT R97, R97, 0x5410, R54 ;  /* 0x0000541061617816 */ /* 0x000fc60000000036 */
[C---:B------:R-:W-:Y:S01]  /*d190*/  IMAD.U32 R57, R96.reuse, 0x10000, RZ ;  /* 0x0001000060397824 */ /* 0x040fe200078e00ff */
[----:B------:R-:W-:Y:S01]  /*d1a0*/  LOP3.LUT R96, R96, 0xffff0000, RZ, 0xc0, !PT ;  /* 0xffff000060607812 */ /* 0x000fe200078ec0ff */
[C---:B------:R-:W-:Y:S01]  /*d1b0*/  IMAD.U32 R56, R97.reuse, 0x10000, RZ ;  /* 0x0001000061387824 */ /* 0x040fe200078e00ff */
[----:B------:R-:W-:Y:S02]  /*d1c0*/  LOP3.LUT R58, R97, 0xffff0000, RZ, 0xc0, !PT ;  /* 0xffff0000613a7812 */ /* 0x000fe400078ec0ff */
[C---:B0-----:R-:W-:Y:S01]  /*d1d0*/  LOP3.LUT R54, R14.reuse, 0xffff0000, RZ, 0xc0, !PT ;  /* 0xffff00000e367812 */ /* 0x041fe200078ec0ff */
[----:B------:R-:W-:Y:S01]  /*d1e0*/  IMAD.U32 R53, R14, 0x10000, RZ ;  /* 0x000100000e357824 */ /* 0x000fe200078e00ff */
[C---:B------:R-:W-:Y:S01]  /*d1f0*/  LOP3.LUT R55, R15.reuse, 0xffff0000, RZ, 0xc0, !PT ;  /* 0xffff00000f377812 */ /* 0x040fe200078ec0ff */
[----:B------:R-:W-:Y:S01]  /*d200*/  IMAD.U32 R51, R15, 0x10000, RZ ;  /* 0x000100000f337824 */ /* 0x000fe200078e00ff */
[C---:B------:R-:W-:Y:S01]  /*d210*/  LOP3.LUT R15, R13.reuse, 0xffff0000, RZ, 0xc0, !PT ;  /* 0xffff00000d0f7812 */ /* 0x040fe200078ec0ff */
[C---:B------:R-:W-:Y:S01]  /*d220*/  FMUL.FTZ R60, R54.reuse, R57 ;  /* 0x00000039363c7220 */ /* 0x040fe20000410000 */
[----:B------:R-:W-:Y:S01]  /*d230*/  FMUL.FTZ R54, R54, R56 ;  /* 0x0000003836367220 */ /* 0x000fe20000410000 */
[----:B------:R-:W-:-:S02]  /*d240*/  IMAD.U32 R3, R13, 0x10000, RZ ;  /* 0x000100000d037824 */ /* 0x000fc400078e00ff */
[----:B------:R-:W-:Y:S01]  /*d250*/  FMUL.FTZ R62, R55, R96 ;  /* 0x00000060373e7220 */ /* 0x000fe20000410000 */
[C---:B------:R-:W-:Y:S01]  /*d260*/  FFMA.FTZ R13, R53.reuse, R56, -R60 ;  /* 0x00000038350d7223 */ /* 0x040fe2000001083c */
[----:B------:R-:W-:Y:S01]  /*d270*/  FFMA.FTZ R60, R53, R57, R54 ;  /* 0x00000039353c7223 */ /* 0x000fe20000010036 */
[-C--:B------:R-:W-:Y:S01]  /*d280*/  FMUL.FTZ R54, R55, R58.reuse ;  /* 0x0000003a37367220 */ /* 0x080fe20000410000 */
[C---:B------:R-:W-:Y:S01]  /*d290*/  IMAD.U32 R55, R52.reuse, 0x10000, RZ ;  /* 0x0001000034377824 */ /* 0x040fe200078e00ff */
        /* <DEDUP_REMOVED lines=8> */
[C---:B------:R-:W-:Y:S01]  /*d320*/  FMUL.FTZ R51, R12.reuse, R55 ;  /* 0x000000370c337220 */ /* 0x040fe20000410000 */
[-C--:B------:R-:W-:Y:S01]  /*d330*/  FMUL.FTZ R54, R12, R53.reuse ;  /* 0x000000350c367220 */ /* 0x080fe20000410000 */
[-C--:B------:R-:W-:Y:S01]  /*d340*/  FMUL.FTZ R15, R15, R50.reuse ;  /* 0x000000320f0f7220 */ /* 0x080fe20000410000 */
[C---:B------:R-:W-:Y:S01]  /*d350*/  FFMA.FTZ R56, R3.reuse, R50, -R56 ;  /* 0x0000003203387223 */ /* 0x040fe20000010838 */
[C---:B------:R-:W-:Y:S01]  /*d360*/  FFMA.FTZ R12, R14.reuse, R53, -R51 ;  /* 0x000000350e0c7223 */ /* 0x040fe20000010833 */
[----:B------:R-:W-:Y:S01]  /*d370*/  FFMA.FTZ R55, R14, R55, R54 ;  /* 0x000000370e377223 */ /* 0x000fe20000010036 */
[----:B------:R-:W-:Y:S01]  /*d380*/  FFMA.FTZ R3, R3, R52, R15 ;  /* 0x0000003403037223 */ /* 0x000fe2000001000f */
[----:B------:R-:W-:-:S02]  /*d390*/  F2FP.BF16.F32.PACK_AB R14, R60, R13 ;  /* 0x0000000d3c0e723e */ /* 0x000fc400000010ff */
[----:B------:R-:W-:Y:S02]  /*d3a0*/  F2FP.BF16.F32.PACK_AB R15, R57, R62 ;  /* 0x0000003e390f723e */ /* 0x000fe400000010ff */
[----:B------:R-:W-:Y:S02]  /*d3b0*/  F2FP.BF16.F32.PACK_AB R12, R55, R12 ;  /* 0x0000000c370c723e */ /* 0x000fe400000010ff */
[----:B------:R-:W-:-:S05]  /*d3c0*/  F2FP.BF16.F32.PACK_AB R13, R3, R56 ;  /* 0x00000038030d723e */ /* 0x000fca00000010ff */
[----:B------:R2:W-:Y:S02]  /*d3d0*/  STS.128 [R67+0x9000], R12 ;  /* 0x0090000c43007388 */ /* 0x0005e40000000c00 */
.L_x_1691:
[----:B------:R-:W-:Y:S05]  /*d3e0*/  BSYNC B2 ;  /* 0x0000000000027941 */ /* 0x000fea0003800000 */
.L_x_1690:
[----:B------:R-:W-:Y:S05]  /*d3f0*/  @P3 BRA `(.L_x_1685) ;  /* 0x0000000000b83947 */ /* 0x000fea0003800000 */
[----:B012--5:R-:W0:Y:S01]  /*d400*/  LDS.128 R12, [R67+0xd000] ;  /* 0x00d00000430c7984 */ /* 0x027e220000000c00 */
        /* <DEDUP_REMOVED lines=13> */
[C---:B------:R-:W-:Y:S01]  /*d4e0*/  IMAD.U32 R48, R15.reuse, 0x10000, RZ ;  /* 0x000100000f307824 */ /* 0x040fe200078e00ff */
[----:B------:R-:W-:Y:S01]  /*d4f0*/  LOP3.LUT R15, R15, 0xffff0000, RZ, 0xc0, !PT ;  /* 0xffff00000f0f7812 */ /* 0x000fe200078ec0ff */
[----:B------:R-:W-:Y:S02]  /*d500*/  IMAD.U32 R46, R14, 0x10000, RZ ;  /* 0x000100000e2e7824 */ /* 0x000fe400078e00ff */
[C---:B------:R-:W-:Y:S01]  /*d510*/  FMUL.FTZ R53, R47.reuse, R52 ;  /* 0x000000342f357220 */ /* 0x040fe20000410000 */
[----:B------:R-:W-:Y:S01]  /*d520*/  FMUL.FTZ R47, R47, R50 ;  /* 0x000000322f2f7220 */ /* 0x000fe20000410000 */
[----:B------:R-:W-:Y:S01]  /*d530*/  FMUL.FTZ R57, R15, R87 ;  /* 0x000000570f397220 */ /* 0x000fe20000410000 */
[----:B------:R-:W-:-:S02]  /*d540*/  IMAD.U32 R3, R12, 0x10000, RZ ;  /* 0x000100000c037824 */ /* 0x000fc400078e00ff */
[C---:B------:R-:W-:Y:S01]  /*d550*/  FFMA.FTZ R54, R46.reuse, R50, -R53 ;  /* 0x000000322e367223 */ /* 0x040fe20000010835 */
[----:B------:R-:W-:Y:S01]  /*d560*/  FFMA.FTZ R55, R46, R52, R47 ;  /* 0x000000342e377223 */ /* 0x000fe2000001002f */
[-C--:B------:R-:W-:Y:S01]  /*d570*/  FMUL.FTZ R47, R15, R86.reuse ;  /* 0x000000560f2f7220 */ /* 0x080fe20000410000 */
[----:B------:R-:W-:Y:S01]  /*d580*/  IMAD.U32 R14, R13, 0x10000, RZ ;  /* 0x000100000d0e7824 */ /* 0x000fe200078e00ff */
[----:B------:R-:W-:Y:S01]  /*d590*/  LOP3.LUT R12, R12, 0xffff0000, RZ, 0xc0, !PT ;  /* 0xffff00000c0c7812 */ /* 0x000fe200078ec0ff */
[----:B------:R-:W-:Y:S01]  /*d5a0*/  IMAD.U32 R46, R51, 0x10000, RZ ;  /* 0x00010000332e7824 */ /* 0x000fe200078e00ff */
[----:B------:R-:W-:Y:S01]  /*d5b0*/  LOP3.LUT R13, R13, 0xffff0000, RZ, 0xc0, !PT ;  /* 0xffff00000d0d7812 */ /* 0x000fe200078ec0ff */
[----:B------:R-:W-:Y:S01]  /*d5c0*/  IMAD.U32 R15, R49, 0x10000, RZ ;  /* 0x00010000310f7824 */ /* 0x000fe200078e00ff */
[----:B------:R-:W-:Y:S01]  /*d5d0*/  LOP3.LUT R51, R51, 0xffff0000, RZ, 0xc0, !PT ;  /* 0xffff000033337812 */ /* 0x000fe200078ec0ff */
[C---:B------:R-:W-:Y:S01]  /*d5e0*/  FFMA.FTZ R57, R48.reuse, R86, -R57 ;  /* 0x0000005630397223 */ /* 0x040fe20000010839 */
[----:B------:R-:W-:Y:S01]  /*d5f0*/  LOP3.LUT R49, R49, 0xffff0000, RZ, 0xc0, !PT ;  /* 0xffff000031317812 */ /* 0x000fe200078ec0ff */
[----:B------:R-:W-:Y:S01]  /*d600*/  FFMA.FTZ R52, R48, R87, R47 ;  /* 0x0000005730347223 */ /* 0x000fe2000001002f */
[CC--:B------:R-:W-:Y:S01]  /*d610*/  FMUL.FTZ R48, R12.reuse, R46.reuse ;  /* 0x0000002e0c307220 */ /* 0x0c0fe20000410000 */
        /* <DEDUP_REMOVED lines=12> */
.L_x_1685:
[----:B------:R-:W-:Y:S05]  /*d6e0*/  BSYNC B1 ;  /* 0x0000000000017941 */ /* 0x000fea0003800000 */
.L_x_1684:
[----:B------:R-:W-:Y:S01]  /*d6f0*/  VIADD R3, R113, 0x40 ;  /* 0x0000004071037836 */ /* 0x000fe20000000000 */
[----:B------:R-:W-:Y:S04]  /*d700*/  BSSY B1, `(.L_x_1692) ;  /* 0x00000ce000017945 */ /* 0x000fe80003800000 */
[----:B------:R-:W-:-:S13]  /*d710*/  ISETP.GE.AND P0, PT, R3, R0, PT ;  /* 0x000000000300720c */ /* 0x000fda0003f06270 */
[----:B------:R-:W-:Y:S05]  /*d720*/  @P0 BRA `(.L_x_1693) ;  /* 0x0000000c002c0947 */ /* 0x000fea0003800000 */
[----:B0123--:R-:W2:Y:S01]  /*d730*/  LDL R14, [R1+0x30] ;  /* 0x00003000010e7983 */ /* 0x00fea20000100800 */
        /* <DEDUP_REMOVED lines=56> */
.L_x_1695:
[----:B------:R-:W-:Y:S05]  /*dac0*/  BSYNC B2 ;  /* 0x0000000000027941 */ /* 0x000fea0003800000 */
.L_x_1694:
[----:B------:R-:W-:Y:S04]  /*dad0*/  BSSY B2, `(.L_x_1696) ;  /* 0x0000030000027945 */ /* 0x000fe80003800000 */
[----:B------:R-:W-:Y:S05]  /*dae0*/  @P1 BRA `(.L_x_1697) ;  /* 0x0000000000b81947 */ /* 0x000fea0003800000 */
[----:B0----5:R-:W0:Y:S01]  /*daf0*/  LDS.128 R12, [R52+0x6000] ;  /* 0x00600000340c7984 */ /* 0x021e220000000c00 */
        /* <DEDUP_REMOVED lines=45> */
.L_x_1697:
[----:B------:R-:W-:Y:S05]  /*ddd0*/  BSYNC B2 ;  /* 0x0000000000027941 */ /* 0x000fea0003800000 */
.L_x_1696:
        /* <DEDUP_REMOVED lines=48> */
.L_x_1699:
[----:B------:R-:W-:Y:S05]  /*e0e0*/  BSYNC B2 ;  /* 0x0000000000027941 */ /* 0x000fea0003800000 */
.L_x_1698:
[----:B------:R-:W-:Y:S05]  /*e0f0*/  @P3 BRA `(.L_x_1693) ;  /* 0x0000000000b83947 */ /* 0x000fea0003800000 */
[----:B012--5:R-:W0:Y:S01]  /*e100*/  LDS.128 R12, [R52+0xe000] ;  /* 0x00e00000340c7984 */ /* 0x027e220000000c00 */
        /* <DEDUP_REMOVED lines=45> */
.L_x_1693:
[----:B------:R-:W-:Y:S05]  /*e3e0*/  BSYNC B1 ;  /* 0x0000000000017941 */ /* 0x000fea0003800000 */
.L_x_1692:
[----:B------:R-:W-:-:S05]  /*e3f0*/  VIADD R3, R113, 0x60 ;  /* 0x0000006071037836 */ /* 0x000fca0000000000 */
[----:B------:R-:W-:-:S13]  /*e400*/  ISETP.GE.AND P0, PT, R3, R0, PT ;  /* 0x000000000300720c */ /* 0x000fda0003f06270 */
[----:B------:R-:W-:Y:S05]  /*e410*/  @P0 BRA `(.L_x_1700) ;  /* 0x0000005800740947 */ /* 0x000fea0003800000 */
[----:B01234-:R-:W2:Y:S01]  /*e420*/  LDL R14, [R1+0x30] ;  /* 0x00003000010e7983 */ /* 0x01fea20000100800 */
        /* <DEDUP_REMOVED lines=18> */
[----:B------:R-:W-:Y:S02]  /*e550*/  PRMT R102, R102, 0x5432, R31 ;  /* 0x0000543266667816 */ /* 0x000fe4000000001f */
[C---:B------:R-:W-:Y:S01]  /*e560*/  LOP3.LUT R32, R105.reuse, 0xffff0000, RZ, 0xc0, !PT ;  /* 0xffff000069207812 */ /* 0x040fe200078ec0ff */
[----:B------:R-:W-:Y:S02]  /*e570*/  IMAD.U32 R31, R105, 0x10000, RZ ;  /* 0x00010000691f7824 */ /* 0x000fe400078e00ff */
[C---:B------:R-:W-:Y:S01]  /*e580*/  IMAD.U32 R29, R102.reuse, 0x10000, RZ ;  /* 0x00010000661d7824 */ /* 0x040fe200078e00ff */
[----:B------:R-:W-:Y:S01]  /*e590*/  LOP3.LUT R102, R102, 0xffff0000, RZ, 0xc0, !PT ;  /* 0xffff000066667812 */ /* 0x000fe200078ec0ff */
[C---:B0-----:R-:W-:Y:S01]  /*e5a0*/  IMAD.U32 R26, R14.reuse, 0x10000, RZ ;  /* 0x000100000e1a7824 */ /* 0x041fe200078e00ff */
[----:B------:R-:W-:Y:S01]  /*e5b0*/  LOP3.LUT R14, R14, 0xffff0000, RZ, 0xc0, !PT ;  /* 0xffff00000e0e7812 */ /* 0x000fe200078ec0ff */
[C---:B------:R-:W-:Y:S01]  /*e5c0*/  IMAD.U32 R27, R15.reuse, 0x10000, RZ ;  /* 0x000100000f1b7824 */ /* 0x040fe200078e00ff */
[----:B------:R-:W-:Y:S01]  /*e5d0*/  LOP3.LUT R15, R15, 0xffff0000, RZ, 0xc0, !PT ;  /* 0xffff00000f0f7812 */ /* 0x000fe200078ec0ff */
[C---:B------:R-:W-:Y:S01]  /*e5e0*/  IMAD.U32 R0, R12.reuse, 0x10000, RZ ;  /* 0x000100000c007824 */ /* 0x040fe200078e00ff */
[----:B------:R-:W-:Y:S01]  /*e5f0*/  LOP3.LUT R3, R12, 0xffff0000, RZ, 0xc0, !PT ;  /* 0xffff00000c037812 */ /* 0x000fe200078ec0ff */
        /* <DEDUP_REMOVED lines=27> */
.L_x_1702:
[----:B------:R-:W-:Y:S05]  /*e7b0*/  BSYNC B1 ;  /* 0x0000000000017941 */ /* 0x000fea0003800000 */
.L_x_1701:
[----:B------:R-:W-:Y:S04]  /*e7c0*/  BSSY B1, `(.L_x_1703) ;  /* 0x0000030000017945 */ /* 0x000fe80003800000 */
[----:B------:R-:W-:Y:S05]  /*e7d0*/  @P1 BRA `(.L_x_1704) ;  /* 0x0000000000b81947 */ /* 0x000fea0003800000 */
[----:B0----5:R-:W0:Y:S01]  /*e7e0*/  LDS.128 R12, [R35+0x7000] ;  /* 0x00700000230c7984 */ /* 0x021e220000000c00 */
[----:B------:R-:W-:Y:S02]  /*e7f0*/  SHF.R.U64 R26, R24, 0x10, R25 ;  /* 0x00000010181a7819 */ /* 0x000fe40000001219 */
[----:B------:R-:W-:Y:S02]  /*e800*/  SHF.R.U64 R3, R20, 0x10, R21 ;  /* 0x0000001014037819 */ /* 0x000fe40000001215 */
        /* <DEDUP_REMOVED lines=43> */
.L_x_1704:
[----:B------:R-:W-:Y:S05]  /*eac0*/  BSYNC B1 ;  /* 0x0000000000017941 */ /* 0x000fea0003800000 */
.L_x_1703:
        /* <DEDUP_REMOVED lines=19> */
[----:B------:R-:W-:Y:S01]  /*ec00*/  FMUL.FTZ R26, R10, R24 ;  /* 0x000000180a1a7220 */ /* 0x000fe20000410000 */
[----:B------:R-:W-:Y:S02]  /*ec10*/  IMAD.U32 R0, R12, 0x10000, RZ ;  /* 0x000100000c007824 */ /* 0x000fe400078e00ff */
[----:B------:R-:W-:Y:S01]  /*ec20*/  FMUL.FTZ R25, R10, R15 ;  /* 0x0000000f0a197220 */ /* 0x000fe20000410000 */
[C---:B------:R-:W-:Y:S01]  /*ec30*/  FMUL.FTZ R10, R14.reuse, R85 ;  /* 0x000000550e0a7220 */ /* 0x040fe20000410000 */
[----:B------:R-:W-:Y:S01]  /*ec40*/  FMUL.FTZ R14, R14, R80 ;  /* 0x000000500e0e7220 */ /* 0x000fe20000410000 */
[----:B------:R-:W-:Y:S01]  /*ec50*/  LOP3.LUT R3, R12, 0xffff0000, RZ, 0xc0, !PT ;  /* 0xffff00000c037812 */ /* 0x000fe200078ec0ff */
[----:B------:R-:W-:-:S02]  /*ec60*/  IMAD.U32 R6, R13, 0x10000, RZ ;  /* 0x000100000d067824 */ /* 0x000fc400078e00ff */
[----:B------:R-:W-:Y:S01]  /*ec70*/  FFMA.FTZ R80, R11, R80, -R10 ;  /* 0x000000500b507223 */ /* 0x000fe2000001080a */
[----:B------:R-:W-:Y:S01]  /*ec80*/  IMAD.U32 R10, R21, 0x10000, RZ ;  /* 0x00010000150a7824 */ /* 0x000fe200078e00ff */
[----:B------:R-:W-:Y:S01]  /*ec90*/  LOP3.LUT R12, R13, 0xffff0000, RZ, 0xc0, !PT ;  /* 0xffff00000d0c7812 */ /* 0x000fe200078ec0ff */
[----:B------:R-:W-:Y:S01]  /*eca0*/  FFMA.FTZ R26, R7, R15, -R26 ;  /* 0x0000000f071a7223 */ /* 0x000fe2000001081a */
[----:B------:R-:W-:Y:S01]  /*ecb0*/  LOP3.LUT R21, R21, 0xffff0000, RZ, 0xc0, !PT ;  /* 0xffff000015157812 */ /* 0x000fe200078ec0ff */
[----:B------:R-:W-:Y:S01]  /*ecc0*/  FFMA.FTZ R25, R7, R24, R25 ;  /* 0x0000001807197223 */ /* 0x000fe20000010019 */
[C---:B------:R-:W-:Y:S01]  /*ecd0*/  LOP3.LUT R13, R20.reuse, 0xffff0000, RZ, 0xc0, !PT ;  /* 0xffff0000140d7812 */ /* 0x040fe200078ec0ff */
[----:B------:R-:W-:Y:S02]  /*ece0*/  IMAD.U32 R7, R20, 0x10000, RZ ;  /* 0x0001000014077824 */ /* 0x000fe400078e00ff */
[----:B------:R-:W-:Y:S01]  /*ecf0*/  FFMA.FTZ R85, R11, R85, R14 ;  /* 0x000000550b557223 */ /* 0x000fe2000001000e */
[CC--:B------:R-:W-:Y:S01]  /*ed00*/  FMUL.FTZ R11, R3.reuse, R10.reuse ;  /* 0x0000000a030b7220 */ /* 0x0c0fe20000410000 */
[C---:B------:R-:W-:Y:S01]  /*ed10*/  FMUL.FTZ R15, R12.reuse, R21 ;  /* 0x000000150c0f7220 */ /* 0x040fe20000410000 */
        /* <DEDUP_REMOVED lines=11> */
.L_x_1706:
[----:B------:R-:W-:Y:S05]  /*edd0*/  BSYNC B1 ;  /* 0x0000000000017941 */ /* 0x000fea0003800000 */
.L_x_1705:
        /* <DEDUP_REMOVED lines=18> */
[----:B------:R-:W-:Y:S01]  /*ef00*/  LOP3.LUT R3, R12, 0xffff0000, RZ, 0xc0, !PT ;  /* 0xffff00000c037812 */ /* 0x000fe200078ec0ff */
[C---:B------:R-:W-:Y:S01]  /*ef10*/  FMUL.FTZ R20, R6.reuse, R11 ;  /* 0x0000000b06147220 */ /* 0x040fe20000410000 */
[----:B------:R-:W-:Y:S01]  /*ef20*/  FMUL.FTZ R6, R6, R9 ;  /* 0x0000000906067220 */ /* 0x000fe20000410000 */
[----:B------:R-:W-:Y:S01]  /*ef30*/  FMUL.FTZ R24, R14, R79 ;  /* 0x0000004f0e187220 */ /* 0x000fe20000410000 */
[----:B------:R-:W-:-:S02]  /*ef40*/  IMAD.U32 R0, R12, 0x10000, RZ ;  /* 0x000100000c007824 */ /* 0x000fc400078e00ff */
[-C--:B------:R-:W-:Y:S01]  /*ef50*/  FMUL.FTZ R14, R14, R78.reuse ;  /* 0x0000004e0e0e7220 */ /* 0x080fe20000410000 */
[----:B------:R-:W-:Y:S01]  /*ef60*/  FFMA.FTZ R15, R5, R11, R6 ;  /* 0x0000000b050f7223 */ /* 0x000fe20000010006 */
[----:B------:R-:W-:Y:S01]  /*ef70*/  LOP3.LUT R12, R13, 0xffff0000, RZ, 0xc0, !PT ;  /* 0xffff00000d0c7812 */ /* 0x000fe200078ec0ff */
[----:B------:R-:W-:Y:S01]  /*ef80*/  FFMA.FTZ R20, R5, R9, -R20 ;  /* 0x0000000905147223 */ /* 0x000fe20000010814 */
[C---:B------:R-:W-:Y:S01]  /*ef90*/  IMAD.U32 R6, R10.reuse, 0x10000, RZ ;  /* 0x000100000a067824 */ /* 0x040fe200078e00ff */
[----:B------:R-:W-:Y:S01]  /*efa0*/  LOP3.LUT R11, R10, 0xffff0000, RZ, 0xc0, !PT ;  /* 0xffff00000a0b7812 */ /* 0x000fe200078ec0ff */
[C---:B------:R-:W-:Y:S01]  /*efb0*/  IMAD.U32 R5, R8.reuse, 0x10000, RZ ;  /* 0x0001000008057824 */ /* 0x040fe200078e00ff */
[----:B------:R-:W-:Y:S01]  /*efc0*/  LOP3.LUT R9, R8, 0xffff0000, RZ, 0xc0, !PT ;  /* 0xffff000008097812 */ /* 0x000fe200078ec0ff */
[C---:B------:R-:W-:Y:S01]  /*efd0*/  FFMA.FTZ R24, R7.reuse, R78, -R24 ;  /* 0x0000004e07187223 */ /* 0x040fe20000010818 */
[----:B------:R-:W-:Y:S01]  /*efe0*/  FFMA.FTZ R79, R7, R79, R14 ;  /* 0x0000004f074f7223 */ /* 0x000fe2000001000e */
[----:B------:R-:W-:-:S02]  /*eff0*/  IMAD.U32 R4, R13, 0x10000, RZ ;  /* 0x000100000d047824 */ /* 0x000fc400078e00ff */
        /* <DEDUP_REMOVED lines=10> */
[----:B------:R-:W-:Y:S02]  /*f0a0*/  F2FP.BF16.F32.PACK_AB R7, R79, R24 ;  /* 0x000000184f07723e */ /* 0x000fe400000010ff */
[----:B------:R-:W-:-:S05]  /*f0b0*/  F2FP.BF16.F32.PACK_AB R5, R12, R13 ;  /* 0x0000000d0c05723e */ /* 0x000fca00000010ff */
[----:B------:R0:W-:Y:S01]  /*f0c0*/  STS.128 [R35+0xf000], R4 ;  /* 0x00f0000423007388 */ /* 0x0001e20000000c00 */
[----:B------:R-:W-:Y:S05]  /*f0d0*/  BRA `(.L_x_1700) ;  /* 0x0000004c00447947 */ /* 0x000fea0003800000 */
.L_x_1661:
[----:B------:R-:W0:Y:S01]  /*f0e0*/  LDC R76, c[0x0][0x448] ;  /* 0x00011200ff4c7b82 */ /* 0x000e220000000800 */
[----:B------:R-:W-:Y:S01]  /*f0f0*/  ULDC.64 UR4, c[0x0][0x3f8] ;  /* 0x0000fe0000047ab9 */ /* 0x000fe20000000a00 */
[----:B------:R-:W-:Y:S01]  /*f100*/  ULDC.64 UR6, c[0x0][0x408] ;  /* 0x0001020000067ab9 */ /* 0x000fe20000000a00 */
[----:B------:R-:W-:Y:S02]  /*f110*/  IMAD.MOV.U32 R25, RZ, RZ, R33 ;  /* 0x000000ffff197224 */ /* 0x000fe400078e0021 */
[----:B------:R-:W-:Y:S01]  /*f120*/  IMAD.MOV.U32 R27, RZ, RZ, R29 ;  /* 0x000000ffff1b7224 */ /* 0x000fe200078e001d */
[----:B0-----:R-:W-:-:S13]  /*f130*/  ISETP.NE.AND P0, PT, R76, 0x1, PT ;  /* 0x000000014c00780c */ /* 0x001fda0003f05270 */
[----:B------:R-:W0:Y:S08]  /*f140*/  @P0 LDC R4, c[0x0][0x44c] ;  /* 0x00011300ff040b82 */ /* 0x000e300000000800 */
[----:B------:R-:W1:Y:S01]  /*f150*/  @P0 LDC R5, c[0x0][0x450] ;  /* 0x00011400ff050b82 */ /* 0x000e620000000800 */
[----:B0-----:R-:W-:-:S05]  /*f160*/  @P0 IMAD.HI.U32 R4, R3, R4, RZ ;  /* 0x0000000403040227 */ /* 0x001fca00078e00ff */
[----:B-1----:R-:W-:-:S04]  /*f170*/  @P0 SHF.R.U32.HI R3, RZ, R5, R4 ;  /* 0x00000005ff030219 */ /* 0x002fc80000011604 */
        /* <DEDUP_REMOVED lines=21> */
.L_x_2054:
        /* <DEDUP_REMOVED lines=12> */
[----:B------:R-:W-:Y:S01]  /*f390*/  ULDC UR4, c[0x0][0x3f4] ;  /* 0x0000fd0000047ab9 */ /* 0x000fe20000000800 */
[----:B------:R-:W-:Y:S02]  /*f3a0*/  CS2R R66, SRZ ;  /* 0x0000000000427805 */ /* 0x000fe4000001ff00 */
[----:B------:R-:W-:Y:S02]  /*f3b0*/  ISETP.GE.AND P4, PT, R18, UR4, PT ;  /* 0x0000000412007c0c */ /* 0x000fe4000bf86270 */
[----:B------:R-:W-:Y:S02]  /*f3c0*/  CS2R R64, SRZ ;  /* 0x0000000000407805 */ /* 0x000fe4000001ff00 */
[----:B------:R-:W-:Y:S02]  /*f3d0*/  ISETP.GE.AND P5, PT, R203, UR4, PT ;  /* 0x00000004cb007c0c */ /* 0x000fe4000bfa6270 */
[----:B------:R-:W-:-:S07]  /*f3e0*/  CS2R R58, SRZ ;  /* 0x00000000003a7805 */ /* 0x000fce000001ff00 */
[C---:B------:R-:W-:Y:S01]  /*f3f0*/  @!P4 IMAD.SHL.U32 R11, R18.reuse, 0x2, RZ ;  /* 0x00000002120bc824 */ /* 0x040fe200078e00ff */
[----:B------:R-:W-:-:S03]  /*f400*/  @!P4 SHF.L.U64.HI R24, R18, 0x1, R19 ;  /* 0x000000011218c819 */ /* 0x000fc60000010213 */
[C---:B------:R-:W-:Y:S01]  /*f410*/  @!P5 IMAD.SHL.U32 R5, R201.reuse, 0x2, RZ ;  /* 0x00000002c905d824 */ /* 0x040fe200078e00ff */
[----:B------:R-:W-:Y:S02]  /*f420*/  @!P5 SHF.L.U64.HI R12, R201, 0x1, R224 ;  /* 0x00000001c90cd819 */ /* 0x000fe400000102e0 */
[-C--:B--2---:R-:W-:Y:S02]  /*f430*/  @!P4 IADD3 R10, P0, R6, R11.reuse, RZ ;  /* 0x0000000b060ac210 */ /* 0x084fe40007f1e0ff */
[----:B----4-:R-:W-:Y:S02]  /*f440*/  @!P4 IADD3 R4, P1, R14, R11, RZ ;  /* 0x0000000b0e04c210 */ /* 0x010fe40007f3e0ff */
[-C--:B------:R-:W-:Y:S01]  /*f450*/  @!P5 IADD3 R6, P2, R6, R5.reuse, RZ ;  /* 0x000000050606d210 */ /* 0x080fe20007f5e0ff */
[--C-:B-1----:R-:W-:Y:S01]  /*f460*/  @!P4 IMAD.X R11, R7, 0x1, R24.reuse, P0 ;  /* 0x00000001070bc824 */ /* 0x102fe200000e0618 */
[----:B------:R-:W-:Y:S01]  /*f470*/  @!P5 IADD3 R8, P3, R14, R5, RZ ;  /* 0x000000050e08d210 */ /* 0x000fe20007f7e0ff */
[----:B---3--:R-:W-:Y:S01]  /*f480*/  @!P4 IMAD.X R5, R9, 0x1, R24, P1 ;  /* 0x000000010905c824 */ /* 0x008fe200008e0618 */
[----:B------:R-:W-:-:S02]  /*f490*/  CS2R R56, SRZ ;  /* 0x0000000000387805 */ /* 0x000fc4000001ff00 */
[----:B------:R-:W-:Y:S02]  /*f4a0*/  CS2R R70, SRZ ;  /* 0x0000000000467805 */ /* 0x000fe4000001ff00 */
[----:B------:R-:W-:Y:S02]  /*f4b0*/  CS2R R68, SRZ ;  /* 0x0000000000447805 */ /* 0x000fe4000001ff00 */
[----:B------:R-:W-:Y:S02]  /*f4c0*/  CS2R R62, SRZ ;  /* 0x00000000003e7805 */ /* 0x000fe4000001ff00 */
[----:B------:R-:W-:Y:S01]  /*f4d0*/  CS2R R60, SRZ ;  /* 0x00000000003c7805 */ /* 0x000fe2000001ff00 */
[--C-:B------:R-:W-:Y:S01]  /*f4e0*/  @!P5 IMAD.X R7, R7, 0x1, R12.reuse, P2 ;  /* 0x000000010707d824 */ /* 0x100fe200010e060c */
[----:B------:R1:W5:Y:S01]  /*f4f0*/  @!P4 LD.E.128 R64, desc[UR60][R10.64] ;  /* 0x0000003c0a40c980 */ /* 0x000362000c101d00 */
[----:B------:R-:W-:-:S03]  /*f500*/  @!P5 IMAD.X R9, R9, 0x1, R12, P3 ;  /* 0x000000010909d824 */ /* 0x000fc600018e060c */
[----:B------:R1:W5:Y:S04]  /*f510*/  @!P4 LD.E.128 R56, desc[UR60][R4.64] ;  /* 0x0000003c0438c980 */ /* 0x000368000c101d00 */
[----:B------:R1:W5:Y:S04]  /*f520*/  @!P5 LD.E.128 R68, desc[UR60][R6.64] ;  /* 0x0000003c0644d980 */ /* 0x000368000c101d00 */
[----:B------:R1:W5:Y:S02]  /*f530*/  @!P5 LD.E.128 R60, desc[UR60][R8.64] ;  /* 0x0000003c083cd980 */ /* 0x000364000c101d00 */
.L_x_1709:
[----:B------:R-:W-:Y:S05]  /*f540*/  BSYNC B1 ;  /* 0x0000000000017941 */ /* 0x000fea0003800000 */
.L_x_1708:
[----:B-1---5:R-:W-:Y:S01]  /*f550*/  IMAD.MOV.U32 R4, RZ, RZ, R70 ;  /* 0x000000ffff047224 */ /* 0x022fe200078e0046 */
[----:B------:R-:W-:Y:S01]  /*f560*/  UMOV UR4, 0xffffffff ;  /* 0xffffffff00047882 */ /* 0x000fe20000000000 */
[----:B------:R-:W-:Y:S01]  /*f570*/  IMAD.MOV.U32 R5, RZ, RZ, R71 ;  /* 0x000000ffff057224 */ /* 0x000fe200078e0047 */
[----:B------:R-:W-:Y:S01]  /*f580*/  CS2R R54, SRZ ;  /* 0x0000000000367805 */ /* 0x000fe2000001ff00 */
[----:B--2---:R-:W-:Y:S01]  /*f590*/  IMAD.MOV.U32 R6, RZ, RZ, R68 ;  /* 0x000000ffff067224 */ /* 0x004fe200078e0044 */
        /* <DEDUP_REMOVED lines=23> */
[----:B------:R-:W-:Y:S02]  /*f710*/  PRMT R104, R104, 0x5410, R5 ;  /* 0x0000541068687816 */ /* 0x000fe40000000005 */
[----:B------:R-:W-:Y:S02]  /*f720*/  PRMT R122, R122, 0x5410, R6 ;  /* 0x000054107a7a7816 */ /* 0x000fe40000000006 */
[----:B------:R-:W-:Y:S01]  /*f730*/  PRMT R103, R7, 0x5410, R4 ;  /* 0x0000541007677816 */ /* 0x000fe20000000004 */
[----:B------:R-:W-:Y:S06]  /*f740*/  BRA.DIV UR4, `(.L_x_1710) ;  /* 0x000001e604ec7947 */ /* 0x000fec000b800000 */
[----:B------:R1:W2:Y:S04]  /*f750*/  SHFL.IDX PT, R7, R21, 0x1, 0x181f ;  /* 0x00381f0015077f89 */ /* 0x0002a800000e0000 */
[----:B------:R1:W0:Y:S04]  /*f760*/  SHFL.IDX PT, R6, R20, 0x1, 0x181f ;  /* 0x00381f0014067f89 */ /* 0x00022800000e0000 */
[----:B---3--:R1:W3:Y:S04]  /*f770*/  SHFL.IDX PT, R9, R72, 0x1, 0x181f ;  /* 0x00381f0048097f89 */ /* 0x0082e800000e0000 */
[----:B----4-:R1:W4:Y:S02]  /*f780*/  SHFL.IDX PT, R14, R3, 0x1, 0x181f ;  /* 0x00381f00030e7f89 */ /* 0x01032400000e0000 */
.L_x_2060:
        /* <DEDUP_REMOVED lines=19> */
[----:B------:R-:W-:Y:S01]  /*f8c0*/  @!P5 IMAD.SHL.U32 R11, R201, 0x2, RZ ;  /* 0x00000002c90bd824 */ /* 0x000fe200078e00ff */
[-C--:B0-----:R-:W-:Y:S02]  /*f8d0*/  @!P4 IADD3 R10, P0, R6, R5.reuse, RZ ;  /* 0x00000005060ac210 */ /* 0x081fe40007f1e0ff */
[C---:B----4-:R-:W-:Y:S02]  /*f8e0*/  @!P4 IADD3 R4, P1, R14.reuse, R5, RZ ;  /* 0x000000050e04c210 */ /* 0x050fe40007f3e0ff */
[-C--:B------:R-:W-:Y:S02]  /*f8f0*/  @!P5 IADD3 R8, P3, R14, R11.reuse, RZ ;  /* 0x0000000b0e08d210 */ /* 0x080fe40007f7e0ff */
[----:B------:R-:W-:Y:S01]  /*f900*/  @!P5 IADD3 R6, P2, R6, R11, RZ ;  /* 0x0000000b0606d210 */ /* 0x000fe20007f5e0ff */
[----:B--2---:R-:W-:Y:S01]  /*f910*/  @!P4 IMAD.X R11, R7, 0x1, R12, P0 ;  /* 0x00000001070bc824 */ /* 0x004fe200000e060c */
[----:B------:R-:W-:Y:S01]  /*f920*/  @!P5 SHF.L.U64.HI R14, R201, 0x1, R224 ;  /* 0x00000001c90ed819 */ /* 0x000fe200000102e0 */
        /* <DEDUP_REMOVED lines=12> */
.L_x_1712:
[----:B------:R-:W-:Y:S05]  /*f9f0*/  BSYNC B1 ;  /* 0x0000000000017941 */ /* 0x000fea0003800000 */
.L_x_1711:
[----:B0----5:R-:W-:Y:S01]  /*fa00*/  IMAD.MOV.U32 R4, RZ, RZ, R54 ;  /* 0x000000ffff047224 */ /* 0x021fe200078e0036 */
[----:B------:R-:W-:Y:S01]  /*fa10*/  UMOV UR4, 0xffffffff ;  /* 0xffffffff00047882 */ /* 0x000fe20000000000 */
[----:B------:R-:W-:Y:S02]  /*fa20*/  IMAD.MOV.U32 R5, RZ, RZ, R55 ;  /* 0x000000ffff057224 */ /* 0x000fe400078e0037 */
[----:B------:R-:W-:Y:S02]  /*fa30*/  IMAD.MOV.U32 R6, RZ, RZ, R52 ;  /* 0x000000ffff067224 */ /* 0x000fe400078e0034 */
[----:B--2---:R-:W-:Y:S01]  /*fa40*/  IMAD.MOV.U32 R7, RZ, RZ, R53 ;  /* 0x000000ffff077224 */ /* 0x004fe200078e0035 */
        /* <DEDUP_REMOVED lines=21> */
[----:B------:R0:W2:Y:S04]  /*fba0*/  SHFL.IDX PT, R7, R21, 0x2, 0x181f ;  /* 0x00581f0015077f89 */ /* 0x0000a800000e0000 */
[----:B------:R0:W0:Y:S04]  /*fbb0*/  SHFL.IDX PT, R6, R20, 0x2, 0x181f ;  /* 0x00581f0014067f89 */ /* 0x00002800000e0000 */
[----:B---3--:R3:W0:Y:S04]  /*fbc0*/  SHFL.IDX PT, R9, R72, 0x2, 0x181f ;  /* 0x00581f0048097f89 */ /* 0x00862800000e0000 */
[----:B----4-:R3:W4:Y:S02]  /*fbd0*/  SHFL.IDX PT, R14, R3, 0x2, 0x181f ;  /* 0x00581f00030e7f89 */ /* 0x01072400000e0000 */
.L_x_2066:
        /* <DEDUP_REMOVED lines=27> */
[----:B------:R-:W-:Y:S01]  /*fd90*/  @!P4 IMAD.X R5, R9, 0x1, R12, P1 ;  /* 0x000000010905c824 */ /* 0x000fe200008e060c */
        /* <DEDUP_REMOVED lines=11> */
.L_x_1715:
[----:B------:R-:W-:Y:S05]  /*fe50*/  BSYNC B1 ;  /* 0x0000000000017941 */ /* 0x000fea0003800000 */
.L_x_1714:
[----:B0----5:R-:W-:Y:S01]  /*fe60*/  IMAD.MOV.U32 R6, RZ, RZ, R36 ;  /* 0x000000ffff067224 */ /* 0x021fe200078e0024 */
[----:B------:R-:W-:Y:S01]  /*fe70*/  UMOV UR4, 0xffffffff ;  /* 0xffffffff00047882 */ /* 0x000fe20000000000 */
[----:B--2---:R-:W-:Y:S02]  /*fe80*/  IMAD.MOV.U32 R7, RZ, RZ, R37 ;  /* 0x000000ffff077224 */ /* 0x004fe400078e0025 */
        /* <DEDUP_REMOVED lines=24> */
[----:B-1----:R-:W0:Y:S04]  /*10010*/  SHFL.IDX PT, R21, R21, 0x3, 0x181f ;  /* 0x00781f0015157f89 */ /* 0x002e2800000e0000 */
[----:B------:R-:W1:Y:S04]  /*10020*/  SHFL.IDX PT, R20, R20, 0x3, 0x181f ;  /* 0x00781f0014147f89 */ /* 0x000e6800000e0000 */
[----:B------:R2:W0:Y:S04]  /*10030*/  SHFL.IDX PT, R77, R72, 0x3, 0x181f ;  /* 0x00781f00484d7f89 */ /* 0x00042800000e0000 */
[----:B---3--:R-:W3:Y:S02]  /*10040*/  SHFL.IDX PT, R3, R3, 0x3, 0x181f ;  /* 0x00781f0003037f89 */ /* 0x008ee400000e0000 */
.L_x_2072:
[----:B------:R-:W-:Y:S01]  /*10050*/  VIADD R5, R0, 0x60 ;  /* 0x0000006000057836 */ /* 0x000fe20000000000 */
[----:B------:R-:W-:Y:S01]  /*10060*/  BSSY B1, `(.L_x_1717) ;  /* 0x0000025000017945 */ /* 0x000fe20003800000 */
[----:B------:R-:W-:Y:S02]  /*10070*/  CS2R R10, SRZ ;  /* 0x00000000000a7805 */ /* 0x000fe4000001ff00 */
[----:B------:R-:W-:Y:S02]  /*10080*/  CS2R R8, SRZ ;  /* 0x0000000000087805 */ /* 0x000fe4000001ff00 */
[----:B----4-:R-:W-:Y:S02]  /*10090*/  CS2R R14, SRZ ;  /* 0x00000000000e7805 */ /* 0x010fe4000001ff00 */
[----:B------:R-:W-:Y:S02]  /*100a0*/  ISETP.GE.AND P0, PT, R5, R76, PT ;  /* 0x0000004c0500720c */ /* 0x000fe40003f06270 */
[----:B------:R-:W-:-:S02]  /*100b0*/  CS2R R4, SRZ ;  /* 0x0000000000047805 */ /* 0x000fc4000001ff00 */
[----:B------:R-:W-:Y:S02]  /*100c0*/  CS2R R12, SRZ ;  /* 0x00000000000c7805 */ /* 0x000fe4000001ff00 */
[----:B------:R-:W-:Y:S02]  /*100d0*/  CS2R R74, SRZ ;  /* 0x00000000004a7805 */ /* 0x000fe4000001ff00 */
[----:B--2---:R-:W-:-:S05]  /*100e0*/  CS2R R72, SRZ ;  /* 0x0000000000487805 */ /* 0x004fca000001ff00 */
[----:B------:R-:W-:Y:S05]  /*100f0*/  @P0 BRA `(.L_x_1718) ;  /* 0x00000000006c0947 */ /* 0x000fea0003800000 */
[----:B------:R-:W-:Y:S01]  /*10100*/  ULDC UR4, c[0x0][0x3f4] ;  /* 0x0000fd0000047ab9 */ /* 0x000fe20000000800 */
[----:B------:R-:W-:Y:S02]  /*10110*/  CS2R R10, SRZ ;  /* 0x00000000000a7805 */ /* 0x000fe4000001ff00 */
[----:B------:R-:W-:Y:S02]  /*10120*/  ISETP.GE.AND P4, PT, R18, UR4, PT ;  /* 0x0000000412007c0c */ /* 0x000fe4000bf86270 */
[----:B------:R-:W-:Y:S02]  /*10130*/  CS2R R8, SRZ ;  /* 0x0000000000087805 */ /* 0x000fe4000001ff00 */
[----:B------:R-:W-:Y:S02]  /*10140*/  ISETP.GE.AND P5, PT, R203, UR4, PT ;  /* 0x00000004cb007c0c */ /* 0x000fe4000bfa6270 */
[----:B------:R-:W-:Y:S02]  /*10150*/  CS2R R74, SRZ ;  /* 0x00000000004a7805 */ /* 0x000fe4000001ff00 */
[----:B------:R-:W-:-:S05]  /*10160*/  CS2R R72, SRZ ;  /* 0x0000000000487805 */ /* 0x000fca000001ff00 */
[C---:B------:R-:W-:Y:S01]  /*10170*/  @!P4 IMAD.SHL.U32 R6, R18.reuse, 0x2, RZ ;  /* 0x000000021206c824 */ /* 0x040fe200078e00ff */
[----:B------:R-:W-:-:S03]  /*10180*/  @!P4 SHF.L.U64.HI R0, R18, 0x1, R19 ;  /* 0x000000011200c819 */ /* 0x000fc60000010213 */
[----:B------:R-:W-:Y:S01]  /*10190*/  @!P5 IMAD.SHL.U32 R5, R201, 0x2, RZ ;  /* 0x00000002c905d824 */ /* 0x000fe200078e00ff */
[CC--:B-1----:R-:W-:Y:S02]  /*101a0*/  @!P4 IADD3 R4, P0, R20.reuse, R6.reuse, RZ ;  /* 0x000000061404c210 */ /* 0x0c2fe40007f1e0ff */
[C---:B---3--:R-:W-:Y:S02]  /*101b0*/  @!P4 IADD3 R6, P1, R3.reuse, R6, RZ ;  /* 0x000000060306c210 */ /* 0x048fe40007f3e0ff */
[-C--:B------:R-:W-:Y:S02]  /*101c0*/  @!P5 IADD3 R12, P2, R20, R5.reuse, RZ ;  /* 0x00000005140cd210 */ /* 0x080fe40007f5e0ff */
[----:B------:R-:W-:Y:S01]  /*101d0*/  @!P5 IADD3 R20, P3, R3, R5, RZ ;  /* 0x000000050314d210 */ /* 0x000fe20007f7e0ff */
[--C-:B0-----:R-:W-:Y:S02]  /*101e0*/  @!P4 IMAD.X R5, R21, 0x1, R0.reuse, P0 ;  /* 0x000000011505c824 */ /* 0x101fe400000e0600 */
[----:B------:R-:W-:Y:S01]  /*101f0*/  @!P4 IMAD.X R7, R77, 0x1, R0, P1 ;  /* 0x000000014d07c824 */ /* 0x000fe200008e0600 */
[----:B------:R-:W-:-:S02]  /*10200*/  @!P5 SHF.L.U64.HI R0, R201, 0x1, R224 ;  /* 0x00000001c900d819 */ /* 0x000fc400000102e0 */
[----:B------:R0:W5:Y:S04]  /*10210*/  @!P4 LD.E.128 R8, desc[UR60][R4.64] ;  /* 0x0000003c0408c980 */ /* 0x000168000c101d00 */
[----:B------:R1:W5:Y:S01]  /*10220*/  @!P4 LD.E.128 R72, desc[UR60][R6.64] ;  /* 0x0000003c0648c980 */ /* 0x000362000c101d00 */
[--C-:B------:R-:W-:Y:S01]  /*10230*/  @!P5 IMAD.X R13, R21, 0x1, R0.reuse, P2 ;  /* 0x00000001150dd824 */ /* 0x100fe200010e0600 */
[----:B------:R-:W-:Y:S01]  /*10240*/  CS2R R14, SRZ ;  /* 0x00000000000e7805 */ /* 0x000fe2000001ff00 */
[----:B------:R-:W-:Y:S01]  /*10250*/  @!P5 IMAD.X R21, R77, 0x1, R0, P3 ;  /* 0x000000014d15d824 */ /* 0x000fe200018e0600 */
[----:B0-----:R-:W-:Y:S02]  /*10260*/  CS2R R4, SRZ ;  /* 0x0000000000047805 */ /* 0x001fe4000001ff00 */
[----:B-1----:R-:W-:-:S06]  /*10270*/  CS2R R6, SRZ ;  /* 0x0000000000067805 */ /* 0x002fcc000001ff00 */
[----:B------:R0:W5:Y:S02]  /*10280*/  @!P5 LD.E.128 R4, desc[UR60][R12.64] ;  /* 0x0000003c0c04d980 */ /* 0x000164000c101d00 */
[----:B0-----:R-:W-:-:S06]  /*10290*/  CS2R R12, SRZ ;  /* 0x00000000000c7805 */ /* 0x001fcc000001ff00 */
[----:B------:R2:W5:Y:S02]  /*102a0*/  @!P5 LD.E.128 R12, desc[UR60][R20.64] ;  /* 0x0000003c140cd980 */ /* 0x000564000c101d00 */
.L_x_1718:
[----:B------:R-:W-:Y:S05]  /*102b0*/  BSYNC B1 ;  /* 0x0000000000017941 */ /* 0x000fea0003800000 */
.L_x_1717:
[----:B---3--:R-:W3:Y:S01]  /*102c0*/  LDL R3, [R1+0x8c] ;  /* 0x00008c0001037983 */ /* 0x008ee20000100800 */
[----:B------:R-:W-:Y:S01]  /*102d0*/  BSSY B1, `(.L_x_1719) ;  /* 0x0000007000017945 */ /* 0x000fe20003800000 */
[----:B---3--:R-:W-:-:S04]  /*102e0*/  LEA.HI R0, R3, R3, RZ, 0x1 ;  /* 0x0000000303007211 */ /* 0x008fc800078f08ff */
[----:B------:R-:W-:-:S05]  /*102f0*/  LOP3.LUT R0, R0, 0xfffffffe, RZ, 0xc0, !PT ;  /* 0xfffffffe00007812 */ /* 0x000fca00078ec0ff */
[----:B------:R-:W-:-:S05]  /*10300*/  IMAD.IADD R0, R3, 0x1, -R0 ;  /* 0x0000000103007824 */ /* 0x000fca00078e0a00 */
[----:B------:R-:W-:-:S04]  /*10310*/  SHF.L.U32 R0, R0, 0x1f, RZ ;  /* 0x0000001f00007819 */ /* 0x000fc800000006ff */
[----:B------:R-:W3:Y:S02]  /*10320*/  SYNCS.PHASECHK.TRANS64.TRYWAIT P0, [R17+URZ+0x30800], R0 ;  /* 0x03080000110075a7 */ /* 0x000ee4000800017f */
[----:B---3--:R-:W-:Y:S05]  /*10330*/  @!P0 BRA `(.L_x_1720) ;  /* 0x000001e000448947 */ /* 0x008fea0003800000 */
.L_x_2073:
[----:B------:R-:W-:Y:S05]  /*10340*/  BSYNC B1 ;  /* 0x0000000000017941 */ /* 0x000fea0003800000 */
.L_x_1719:
[----:B-12---:R-:W2:Y:S04]  /*10350*/  LDL R20, [R1+0x58] ;  /* 0x0000580001147983 */ /* 0x006ea80000100800 */
[----:B------:R-:W4:Y:S01]  /*10360*/  LDL R123, [R1+0xc] ;  /* 0x00000c00017b7983 */ /* 0x000f220000100800 */
[----:B-----5:R-:W-:Y:S01]  /*10370*/  IMAD.MOV.U32 R3, RZ, RZ, R6 ;  /* 0x000000ffff037224 */ /* 0x020fe200078e0006 */
[----:B------:R-:W-:Y:S01]  /*10380*/  BSSY B1, `(.L_x_1721) ;  /* 0x00000f5000017945 */ /* 0x000fe20003800000 */
[----:B---3--:R-:W-:-:S05]  /*10390*/  IMAD.MOV.U32 R0, RZ, RZ, R7 ;  /* 0x000000ffff007224 */ /* 0x008fca00078e0007 */
[----:B0-----:R-:W-:Y:S01]  /*103a0*/  PRMT R21, R3, 0x5410, R0 ;  /* 0x0000541003157816 */ /* 0x001fe20000000000 */
        /* <DEDUP_REMOVED lines=16> */
[----:B--2---:R-:W-:Y:S01]  /*104b0*/  VIADDMNMX R0, R76, -R20, 0x80, PT ;  /* 0x000000804c007446 */ /* 0x004fe20003800914 */
[----:B------:R-:W-:-:S03]  /*104c0*/  IMAD.MOV.U32 R20, RZ, RZ, R74 ;  /* 0x000000ffff147224 */ /* 0x000fc600078e004a */
[----:B----4-:R-:W-:Y:S02]  /*104d0*/  ISETP.GE.AND P0, PT, R123, R0, PT ;  /* 0x000000007b00720c */ /* 0x010fe40003f06270 */
[----:B------:R-:W-:Y:S01]  /*104e0*/  PRMT R100, R20, 0x5410, R3 ;  /* 0x0000541014647816 */ /* 0x000fe20000000003 */
[----:B------:R-:W-:Y:S02]  /*104f0*/  IMAD.MOV.U32 R20, RZ, RZ, R72 ;  /* 0x000000ffff147224 */ /* 0x000fe400078e0048 */
[----:B------:R-:W-:-:S05]  /*10500*/  IMAD.MOV.U32 R3, RZ, RZ, R73 ;  /* 0x000000ffff037224 */ /* 0x000fca00078e0049 */
[----:B------:R-:W-:-:S03]  /*10510*/  PRMT R101, R20, 0x5410, R3 ;  /* 0x0000541014657816 */ /* 0x000fc60000000003 */
[----:B------:R-:W-:Y:S05]  /*10520*/  @P0 BRA `(.L_x_1722) ;  /* 0x0000000c00680947 */ /* 0x000fea0003800000 */
[----:B------:R0:W5:Y:S01]  /*10530*/  LDL R126, [R1+0x60] ;  /* 0x00006000017e7983 */ /* 0x0001620000100800 */
[----:B------:R-:W1:Y:S03]  /*10540*/  LDC R3, c[0x0][0x3f4] ;  /* 0x0000fd00ff037b82 */ /* 0x000e660000000800 */
[----:B------:R0:W5:Y:S04]  /*10550*/  LDL R125, [R1+0xcc] ;  /* 0x0000cc00017d7983 */ /* 0x0001680000100800 */
[----:B------:R0:W5:Y:S01]  /*10560*/  LDL R124, [R1+0x6c] ;  /* 0x00006c00017c7983 */ /* 0x0001620000100800 */
[----:B------:R-:W-:Y:S01]  /*10570*/  BSSY B2, `(.L_x_1723) ;  /* 0x000006b000027945 */ /* 0x000fe20003800000 */
[----:B-1----:R-:W-:-:S13]  /*10580*/  ISETP.GE.AND P0, PT, R18, R3, PT ;  /* 0x000000031200720c */ /* 0x002fda0003f06270 */
[----:B0-----:R-:W-:Y:S05]  /*10590*/  @P0 BRA `(.L_x_1724) ;  /* 0x0000000400a00947 */ /* 0x001fea0003800000 */
[----:B------:R-:W2:Y:S04]  /*105a0*/  LDL R77, [R1+0x80] ;  /* 0x00008000014d7983 */ /* 0x000ea80000100800 */
[----:B------:R-:W3:Y:S01]  /*105b0*/  LDL R127, [R1+0x70] ;  /* 0x00007000017f7983 */ /* 0x000ee20000100800 */
[----:B------:R-:W-:Y:S02]  /*105c0*/  SHF.R.U64 R92, R56, 0x10, R57 ;  /* 0x00000010385c7819 */ /* 0x000fe40000001239 */
[----:B------:R-:W-:Y:S02]  /*105d0*/  SHF.R.U64 R91, R64, 0x10, R65 ;  /* 0x00000010405b7819 */ /* 0x000fe40000001241 */
[----:B------:R-:W-:Y:S02]  /*105e0*/  PRMT R92, R122, 0x5432, R92 ;  /* 0x000054327a5c7816 */ /* 0x000fe4000000005c */
[----:B------:R-:W-:-:S02]  /*105f0*/  SHF.R.U64 R64, R66, 0x10, R67 ;  /* 0x0000001042407819 */ /* 0x000fc40000001243 */
[----:B------:R-:W-:Y:S02]  /*10600*/  SHF.R.U32.HI R87, RZ, 0x10, R67 ;  /* 0x00000010ff577819 */ /* 0x000fe40000011643 */
[----:B------:R-:W-:Y:S02]  /*10610*/  PRMT R91, R102, 0x5410, R91 ;  /* 0x00005410665b7816 */ /* 0x000fe4000000005b */
[----:B------:R-:W-:Y:S01]  /*10620*/  SHF.R.U32.HI R89, RZ, 0x10, R57 ;  /* 0x00000010ff597819 */ /* 0x000fe20000011639 */
[----:B------:R-:W-:Y:S01]  /*10630*/  IMAD.U32 R57, R92, 0x10000, RZ ;  /* 0x000100005c397824 */ /* 0x000fe200078e00ff */
[--C-:B------:R-:W-:Y:S02]  /*10640*/  SHF.R.U64 R66, R58, 0x10, R59.reuse ;  /* 0x000000103a427819 */ /* 0x100fe4000000123b */
[----:B------:R-:W-:Y:S02]  /*10650*/  SHF.R.U32.HI R58, RZ, 0x10, R59 ;  /* 0x00000010ff3a7819 */ /* 0x000fe4000001163b */
[----:B------:R-:W-:-:S02]  /*10660*/  PRMT R56, R88, 0x5432, R64 ;  /* 0x0000543258387816 */ /* 0x000fc40000000040 */
[----:B------:R-:W-:Y:S01]  /*10670*/  PRMT R87, R88, 0x5410, R87 ;  /* 0x0000541058577816 */ /* 0x000fe20000000057 */
[----:B------:R-:W-:Y:S01]  /*10680*/  IMAD.U32 R88, R91, 0x10000, RZ ;  /* 0x000100005b587824 */ /* 0x000fe200078e00ff */
[----:B------:R-:W-:Y:S02]  /*10690*/  SHF.R.U32.HI R90, RZ, 0x10, R65 ;  /* 0x00000010ff5a7819 */ /* 0x000fe40000011641 */
[----:B------:R-:W-:Y:S02]  /*106a0*/  PRMT R89, R103, 0x5410, R89 ;  /* 0x0000541067597816 */ /* 0x000fe40000000059 */
[----:B------:R-:W-:Y:S02]  /*106b0*/  PRMT R90, R102, 0x5432, R90 ;  /* 0x00005432665a7816 */ /* 0x000fe4000000005a */
[----:B------:R-:W-:Y:S01]  /*106c0*/  PRMT R58, R104, 0x5432, R58 ;  /* 0x00005432683a7816 */ /* 0x000fe2000000003a */
[----:B------:R-:W-:Y:S01]  /*106d0*/  IMAD.U32 R67, R89, 0x10000, RZ ;  /* 0x0001000059437824 */ /* 0x000fe200078e00ff */
[----:B------:R-:W-:Y:S01]  /*106e0*/  PRMT R66, R103, 0x5432, R66 ;  /* 0x0000543267427816 */ /* 0x000fe20000000042 */
[----:B------:R-:W-:Y:S01]  /*106f0*/  IMAD.U32 R104, R87, 0x10000, RZ ;  /* 0x0001000057687824 */ /* 0x000fe200078e00ff */
[----:B------:R-:W-:-:S02]  /*10700*/  LOP3.LUT R92, R92, 0xffff0000, RZ, 0xc0, !PT ;  /* 0xffff00005c5c7812 */ /* 0x000fc400078ec0ff */
[----:B------:R-:W-:Y:S02]  /*10710*/  LOP3.LUT R91, R91, 0xffff0000, RZ, 0xc0, !PT ;  /* 0xffff00005b5b7812 */ /* 0x000fe400078ec0ff */
[----:B--2---:R-:W-:-:S04]  /*10720*/  LEA.HI R20, R3, R77, RZ, 0x1d ;  /* 0x0000004d03147211 */ /* 0x004fc800078fe8ff */
[----:B------:R-:W-:Y:S01]  /*10730*/  SHF.R.S32.HI R76, RZ, 0x1f, R20 ;  /* 0x0000001fff4c7819 */ /* 0x000fe20000011414 */
[----:B---3--:R-:W0:Y:S03]  /*10740*/  LDS.128 R80, [R127] ;  /* 0x000000007f507984 */ /* 0x008e260000000c00 */
[----:B------:R-:W-:Y:S01]  /*10750*/  LEA.HI R76, R76, R20, RZ, 0x3 ;  /* 0x000000144c4c7211 */ /* 0x000fe200078f18ff */
[----:B------:R-:W-:-:S04]  /*10760*/  IMAD.SHL.U32 R20, R20, 0x8, RZ ;  /* 0x0000000814147824 */ /* 0x000fc800078e00ff */
[----:B------:R-:W-:Y:S01]  /*10770*/  IMAD.SHL.U32 R76, R76, 0x400, RZ ;  /* 0x000004004c4c7824 */ /* 0x000fe200078e00ff */
[----:B-----5:R-:W-:-:S04]  /*10780*/  LOP3.LUT R20, R126, 0x38, R20, 0xf8, !PT ;  /* 0x000000387e147812 */ /* 0x020fc800078ef814 */
[----:B------:R-:W-:Y:S02]  /*10790*/  LOP3.LUT R20, R20, R125, RZ, 0x3c, !PT ;  /* 0x0000007d14147212 */ /* 0x000fe400078e3cff */
[----:B------:R-:W-:-:S04]  /*107a0*/  LOP3.LUT R76, R76, 0x7fffe000, RZ, 0xc0, !PT ;  /* 0x7fffe0004c4c7812 */ /* 0x000fc800078ec0ff */
[----:B------:R-:W-:-:S05]  /*107b0*/  IADD3 R20, R20, R76, R124 ;  /* 0x0000004c14147210 */ /* 0x000fca0007ffe07c */
[----:B------:R-:W-:-:S05]  /*107c0*/  IMAD R20, R20, 0x2, R17 ;  /* 0x0000000214147824 */ /* 0x000fca00078e0211 */
[----:B------:R-:W1:Y:S01]  /*107d0*/  LDS.128 R76, [R20+0x10400] ;  /* 0x01040000144c7984 */ /* 0x000e620000000c00 */
[C---:B0-----:R-:W-:Y:S01]  /*107e0*/  IMAD.U32 R64, R80.reuse, 0x10000, RZ ;  /* 0x0001000050407824 */ /* 0x041fe200078e00ff */
[----:B------:R-:W-:Y:S01]  /*107f0*/  LOP3.LUT R80, R80, 0xffff0000, RZ, 0xc0, !PT ;  /* 0xffff000050507812 */ /* 0x000fe200078ec0ff */
[----:B-1----:R-:W-:Y:S02]  /*10800*/  IMAD.U32 R59, R76, 0x10000, RZ ;  /* 0x000100004c3b7824 */ /* 0x002fe400078e00ff */
[C---:B------:R-:W-:Y:S01]  /*10810*/  IMAD.U32 R102, R77.reuse, 0x10000, RZ ;  /* 0x000100004d667824 */ /* 0x040fe200078e00ff */
[----:B------:R-:W-:Y:S01]  /*10820*/  LOP3.LUT R77, R77, 0xffff0000, RZ, 0xc0, !PT ;  /* 0xffff00004d4d7812 */ /* 0x000fe200078ec0ff */
[CC--:B------:R-:W-:Y:S01]  /*10830*/  FMUL.FTZ R65, R59.reuse, R57.reuse ;  /* 0x000000393b417220 */ /* 0x0c0fe20000410000 */
[-C--:B------:R-:W-:Y:S01]  /*10840*/  FMUL.FTZ R59, R59, R88.reuse ;  /* 0x000000583b3b7220 */ /* 0x080fe20000410000 */
[C---:B------:R-:W-:Y:S01]  /*10850*/  IMAD.U32 R103, R79.reuse, 0x10000, RZ ;  /* 0x000100004f677824 */ /* 0x040fe200078e00ff */
[----:B------:R-:W-:Y:S01]  /*10860*/  LOP3.LUT R79, R79, 0xffff0000, RZ, 0xc0, !PT ;  /* 0xffff00004f4f7812 */ /* 0x000fe200078ec0ff */
[C---:B------:R-:W-:Y:S01]  /*10870*/  FFMA.FTZ R88, R64.reuse, R88, -R65 ;  /* 0x0000005840587223 */ /* 0x040fe20000010841 */
[----:B------:R-:W-:Y:S01]  /*10880*/  FFMA.FTZ R64, R64, R57, R59 ;  /* 0x0000003940407223 */ /* 0x000fe2000001003b */
[----:B------:R-:W-:-:S02]  /*10890*/  IMAD.U32 R65, R81, 0x10000, RZ ;  /* 0x0001000051417824 */ /* 0x000fc400078e00ff */
[----:B------:R-:W-:Y:S01]  /*108a0*/  FMUL.FTZ R57, R102, R67 ;  /* 0x0000004366397220 */ /* 0x000fe20000410000 */
[----:B------:R-:W-:Y:S01]  /*108b0*/  IMAD.U32 R59, R90, 0x10000, RZ ;  /* 0x000100005a3b7824 */ /* 0x000fe200078e00ff */
[----:B------:R-:W-:-:S03]  /*108c0*/  LOP3.LUT R81, R81, 0xffff0000, RZ, 0xc0, !PT ;  /* 0xffff000051517812 */ /* 0x000fc600078ec0ff */
[-C--:B------:R-:W-:Y:S01]  /*108d0*/  FFMA.FTZ R57, R65, R59.reuse, -R57 ;  /* 0x0000003b41397223 */ /* 0x080fe20000010839 */
[----:B------:R-:W-:Y:S01]  /*108e0*/  FMUL.FTZ R59, R102, R59 ;  /* 0x0000003b663b7220 */ /* 0x000fe20000410000 */
[C---:B------:R-:W-:Y:S01]  /*108f0*/  IMAD.U32 R102, R83.reuse, 0x10000, RZ ;  /* 0x0001000053667824 */ /* 0x040fe200078e00ff */
[----:B------:R-:W-:Y:S02]  /*10900*/  LOP3.LUT R83, R83, 0xffff0000, RZ, 0xc0, !PT ;  /* 0xffff000053537812 */ /* 0x000fe400078ec0ff */
[----:B------:R-:W-:Y:S01]  /*10910*/  FFMA.FTZ R65, R65, R67, R59 ;  /* 0x0000004341417223 */ /* 0x000fe2000001003b */
[C---:B------:R-:W-:Y:S01]  /*10920*/  IMAD.U32 R67, R58.reuse, 0x10000, RZ ;  /* 0x000100003a437824 */ /* 0x040fe200078e00ff */
[----:B------:R-:W-:-:S03]  /*10930*/  LOP3.LUT R58, R58, 0xffff0000, RZ, 0xc0, !PT ;  /* 0xffff00003a3a7812 */ /* 0x000fc600078ec0ff */
[C---:B------:R-:W-:Y:S01]  /*10940*/  FMUL.FTZ R59, R103.reuse, R67 ;  /* 0x00000043673b7220 */ /* 0x040fe20000410000 */
[----:B------:R-:W-:-:S03]  /*10950*/  FMUL.FTZ R103, R103, R104 ;  /* 0x0000006867677220 */ /* 0x000fc60000410000 */
[C---:B------:R-:W-:Y:S01]  /*10960*/  FFMA.FTZ R59, R102.reuse, R104, -R59 ;  /* 0x00000068663b7223 */ /* 0x040fe2000001083b */
[----:B------:R-:W-:Y:S01]  /*10970*/  FFMA.FTZ R67, R102, R67, R103 ;  /* 0x0000004366437223 */ /* 0x000fe20000010067 */
[----:B------:R-:W-:-:S05]  /*10980*/  LOP3.LUT R102, R76, 0xffff0000, RZ, 0xc0, !PT ;  /* 0xffff00004c667812 */ /* 0x000fca00078ec0ff */
[----:B------:R-:W-:-:S04]  /*10990*/  FMUL.FTZ R76, R102, R92 ;  /* 0x0000005c664c7220 */ /* 0x000fc80000410000 */
[-C--:B------:R-:W-:Y:S01]  /*109a0*/  FFMA.FTZ R76, R80, R91.reuse, -R76 ;  /* 0x0000005b504c7223 */ /* 0x080fe2000001084c */
[----:B------:R-:W-:Y:S01]  /*109b0*/  FMUL.FTZ R91, R102, R91 ;  /* 0x0000005b665b7220 */ /* 0x000fe20000410000 */
[C---:B------:R-:W-:Y:S01]  /*109c0*/  IMAD.U32 R102, R78.reuse, 0x10000, RZ ;  /* 0x000100004e667824 */ /* 0x040fe200078e00ff */
[----:B------:R-:W-:Y:S02]  /*109d0*/  LOP3.LUT R78, R78, 0xffff0000, RZ, 0xc0, !PT ;  /* 0xffff00004e4e7812 */ /* 0x000fe400078ec0ff */
[----:B------:R-:W-:Y:S01]  /*109e0*/  FFMA.FTZ R80, R80, R92, R91 ;  /* 0x0000005c50507223 */ /* 0x000fe2000001005b */
[----:B------:R-:W-:Y:S01]  /*109f0*/  LOP3.LUT R91, R89, 0xffff0000, RZ, 0xc0, !PT ;  /* 0xffff0000595b7812 */ /* 0x000fe200078ec0ff */
[----:B------:R-:W-:Y:S01]  /*10a00*/  IMAD.U32 R92, R66, 0x10000, RZ ;  /* 0x00010000425c7824 */ /* 0x000fe200078e00ff */
[----:B------:R-:W-:Y:S02]  /*10a10*/  LOP3.LUT R89, R90, 0xffff0000, RZ, 0xc0, !PT ;  /* 0xffff00005a597812 */ /* 0x000fe400078ec0ff */
[----:B------:R-:W-:Y:S01]  /*10a20*/  F2FP.BF16.F32.PACK_AB R64, R80, R64 ;  /* 0x000000405040723e */ /* 0x000fe200000010ff */
[----:B------:R-:W-:-:S02]  /*10a30*/  FMUL.FTZ R90, R77, R91 ;  /* 0x0000005b4d5a7220 */ /* 0x000fc40000410000 */
[-C--:B------:R-:W-:Y:S02]  /*10a40*/  FMUL.FTZ R77, R77, R89.reuse ;  /* 0x000000594d4d7220 */ /* 0x080fe40000410000 */
[C---:B------:R-:W-:Y:S02]  /*10a50*/  FFMA.FTZ R89, R81.reuse, R89, -R90 ;  /* 0x0000005951597223 */ /* 0x040fe4000001085a */
[----:B------:R-:W-:Y:S01]  /*10a60*/  FFMA.FTZ R90, R81, R91, R77 ;  /* 0x0000005b515a7223 */ /* 0x000fe2000001004d */
[----:B------:R-:W-:Y:S02]  /*10a70*/  IMAD.U32 R91, R82, 0x10000, RZ ;  /* 0x00010000525b7824 */ /* 0x000fe400078e00ff */
[----:B------:R-:W-:Y:S01]  /*10a80*/  FMUL.FTZ R81, R102, R92 ;  /* 0x0000005c66517220 */ /* 0x000fe20000410000 */
[C---:B------:R-:W-:Y:S01]  /*10a90*/  IMAD.U32 R77, R56.reuse, 0x10000, RZ ;  /* 0x00010000384d7824 */ /* 0x040fe200078e00ff */
[----:B------:R-:W-:Y:S02]  /*10aa0*/  LOP3.LUT R56, R56, 0xffff0000, RZ, 0xc0, !PT ;  /* 0xffff000038387812 */ /* 0x000fe400078ec0ff */
[----:B------:R-:W-:Y:S01]  /*10ab0*/  LOP3.LUT R82, R82, 0xffff0000, RZ, 0xc0, !PT ;  /* 0xffff000052527812 */ /* 0x000fe200078ec0ff */
[-C--:B------:R-:W-:Y:S01]  /*10ac0*/  FFMA.FTZ R81, R91, R77.reuse, -R81 ;  /* 0x0000004d5b517223 */ /* 0x080fe20000010851 */
[----:B------:R-:W-:Y:S01]  /*10ad0*/  FMUL.FTZ R77, R102, R77 ;  /* 0x0000004d664d7220 */ /* 0x000fe20000410000 */
[----:B------:R-:W-:-:S02]  /*10ae0*/  F2FP.BF16.F32.PACK_AB R57, R89, R57 ;  /* 0x000000395939723e */ /* 0x000fc400000010ff */
[----:B------:R-:W-:Y:S01]  /*10af0*/  F2FP.BF16.F32.PACK_AB R65, R90, R65 ;  /* 0x000000415a41723e */ /* 0x000fe200000010ff */
[----:B------:R-:W-:Y:S01]  /*10b00*/  FFMA.FTZ R77, R91, R92, R77 ;  /* 0x0000005c5b4d7223 */ /* 0x000fe2000001004d */
[----:B------:R-:W-:-:S05]  /*10b10*/  LOP3.LUT R91, R66, 0xffff0000, RZ, 0xc0, !PT ;  /* 0xffff0000425b7812 */ /* 0x000fca00078ec0ff */
[C---:B------:R-:W-:Y:S01]  /*10b20*/  FMUL.FTZ R66, R78.reuse, R91 ;  /* 0x0000005b4e427220 */ /* 0x040fe20000410000 */
[----:B------:R-:W-:-:S03]  /*10b30*/  FMUL.FTZ R78, R78, R56 ;  /* 0x000000384e4e7220 */ /* 0x000fc60000410000 */
[C---:B------:R-:W-:Y:S01]  /*10b40*/  FFMA.FTZ R66, R82.reuse, R56, -R66 ;  /* 0x0000003852427223 */ /* 0x040fe20000010842 */
[----:B------:R-:W-:Y:S01]  /*10b50*/  FFMA.FTZ R78, R82, R91, R78 ;  /* 0x0000005b524e7223 */ /* 0x000fe2000001004e */
[----:B------:R-:W-:Y:S01]  /*10b60*/  LOP3.LUT R82, R87, 0xffff0000, RZ, 0xc0, !PT ;  /* 0xffff000057527812 */ /* 0x000fe200078ec0ff */
[----:B------:R-:W-:-:S04]  /*10b70*/  FMUL.FTZ R56, R79, R58 ;  /* 0x0000003a4f387220 */ /* 0x000fc80000410000 */
[-C--:B------:R-:W-:Y:S01]  /*10b80*/  FMUL.FTZ R79, R79, R82.reuse ;  /* 0x000000524f4f7220 */ /* 0x080fe20000410000 */
[C---:B------:R-:W-:Y:S01]  /*10b90*/  FFMA.FTZ R82, R83.reuse, R82, -R56 ;  /* 0x0000005253527223 */ /* 0x040fe20000010838 */
[----:B------:R-:W-:Y:S02]  /*10ba0*/  F2FP.BF16.F32.PACK_AB R56, R76, R88 ;  /* 0x000000584c38723e */ /* 0x000fe400000010ff */
[----:B------:R-:W-:Y:S01]  /*10bb0*/  FFMA.FTZ R79, R83, R58, R79 ;  /* 0x0000003a534f7223 */ /* 0x000fe2000001004f */
[----:B------:R-:W-:Y:S02]  /*10bc0*/  F2FP.BF16.F32.PACK_AB R58, R66, R81 ;  /* 0x00000051423a723e */ /* 0x000fe400000010ff */
[----:B------:R-:W-:Y:S02]  /*10bd0*/  F2FP.BF16.F32.PACK_AB R59, R82, R59 ;  /* 0x0000003b523b723e */ /* 0x000fe400000010ff */
[----:B------:R-:W-:Y:S02]  /*10be0*/  F2FP.BF16.F32.PACK_AB R66, R78, R77 ;  /* 0x0000004d4e42723e */ /* 0x000fe400000010ff */
[----:B------:R-:W-:Y:S01]  /*10bf0*/  F2FP.BF16.F32.PACK_AB R67, R79, R67 ;  /* 0x000000434f43723e */ /* 0x000fe200000010ff */
[----:B------:R0:W-:Y:S04]  /*10c00*/  STS.128 [R127], R56 ;  /* 0x000000387f007388 */ /* 0x0001e80000000c00 */
[----:B------:R0:W-:Y:S02]  /*10c10*/  STS.128 [R20+0x10400], R64 ;  /* 0x0104004014007388 */ /* 0x0001e40000000c00 */
.L_x_1724:
[----:B------:R-:W-:Y:S05]  /*10c20*/  BSYNC B2 ;  /* 0x0000000000027941 */ /* 0x000fea0003800000 */
.L_x_1723:
[----:B------:R-:W-:-:S13]  /*10c30*/  ISETP.GE.AND P0, PT, R203, R3, PT ;  /* 0x00000003cb00720c */ /* 0x000fda0003f06270 */
[----:B------:R-:W-:Y:S05]  /*10c40*/  @P0 BRA `(.L_x_1722) ;  /* 0x0000000400a00947 */ /* 0x000fea0003800000 */
[----:B0-----:R-:W2:Y:S04]  /*10c50*/  LDL R20, [R1+0xa0] ;  /* 0x0000a00001147983 */ /* 0x001ea80000100800 */
[----:B------:R-:W3:Y:S01]  /*10c60*/  LDL R89, [R1+0xc0] ;  /* 0x0000c00001597983 */ /* 0x000ee20000100800 */
[----:B------:R-:W-:Y:S02]  /*10c70*/  SHF.R.U64 R78, R60, 0x10, R61 ;  /* 0x000000103c4e7819 */ /* 0x000fe4000000123d */
[----:B------:R-:W-:Y:S02]  /*10c80*/  SHF.R.U64 R79, R68, 0x10, R69 ;  /* 0x00000010444f7819 */ /* 0x000fe40000001245 */
[----:B------:R-:W-:Y:S02]  /*10c90*/  PRMT R78, R121, 0x5432, R78 ;  /* 0x00005432794e7816 */ /* 0x000fe4000000004e */
[----:B------:R-:W-:-:S02]  /*10ca0*/  PRMT R79, R119, 0x5410, R79 ;  /* 0x00005410774f7816 */ /* 0x000fc4000000004f */
[----:B------:R-:W-:Y:S02]  /*10cb0*/  SHF.R.U32.HI R76, RZ, 0x10, R61 ;  /* 0x00000010ff4c7819 */ /* 0x000fe4000001163d */
[----:B------:R-:W-:Y:S01]  /*10cc0*/  SHF.R.U32.HI R82, RZ, 0x10, R69 ;  /* 0x00000010ff527819 */ /* 0x000fe20000011645 */
[----:B------:R-:W-:Y:S01]  /*10cd0*/  IMAD.U32 R81, R79, 0x10000, RZ ;  /* 0x000100004f517824 */ /* 0x000fe200078e00ff */
[----:B------:R-:W-:Y:S02]  /*10ce0*/  PRMT R76, R119, 0x5432, R76 ;  /* 0x00005432774c7816 */ /* 0x000fe4000000004c */
[----:B------:R-:W-:Y:S02]  /*10cf0*/  PRMT R82, R120, 0x5432, R82 ;  /* 0x0000543278527816 */ /* 0x000fe40000000052 */
[----:B------:R-:W-:Y:S02]  /*10d00*/  SHF.R.U32.HI R80, RZ, 0x10, R71 ;  /* 0x00000010ff507819 */ /* 0x000fe40000011647 */
[----:B------:R-:W-:Y:S01]  /*10d10*/  LOP3.LUT R79, R79, 0xffff0000, RZ, 0xc0, !PT ;  /* 0xffff00004f4f7812 */ /* 0x000fe200078ec0ff */
[----:B------:R-:W-:Y:S01]  /*10d20*/  IMAD.U32 R69, R82, 0x10000, RZ ;  /* 0x0001000052457824 */ /* 0x000fe200078e00ff */
[----:B------:R-:W-:-:S02]  /*10d30*/  PRMT R80, R118, 0x5432, R80 ;  /* 0x0000543276507816 */ /* 0x000fc40000000050 */
[----:B------:R-:W-:Y:S02]  /*10d40*/  SHF.R.U64 R70, R70, 0x10, R71 ;  /* 0x0000001046467819 */ /* 0x000fe40000001247 */
[----:B--2---:R-:W-:-:S04]  /*10d50*/  LEA.HI R3, R3, R20, RZ, 0x1d ;  /* 0x0000001403037211 */ /* 0x004fc800078fe8ff */
[----:B------:R-:W-:Y:S01]  /*10d60*/  SHF.R.S32.HI R20, RZ, 0x1f, R3 ;  /* 0x0000001fff147819 */ /* 0x000fe20000011403 */
[----:B------:R-:W-:Y:S01]  /*10d70*/  IMAD.SHL.U32 R56, R3, 0x8, RZ ;  /* 0x0000000803387824 */ /* 0x000fe200078e00ff */
[----:B---3--:R-:W0:Y:S02]  /*10d80*/  LDS.128 R64, [R89] ;  /* 0x0000000059407984 */ /* 0x008e240000000c00 */
[----:B------:R-:W-:Y:S02]  /*10d90*/  LEA.HI R20, R20, R3, RZ, 0x3 ;  /* 0x0000000314147211 */ /* 0x000fe400078f18ff */
[----:B-----5:R-:W-:-:S03]  /*10da0*/  LOP3.LUT R56, R126, 0x38, R56, 0xf8, !PT ;  /* 0x000000387e387812 */ /* 0x020fc600078ef838 */
[----:B------:R-:W-:Y:S01]  /*10db0*/  IMAD.SHL.U32 R20, R20, 0x400, RZ ;  /* 0x0000040014147824 */ /* 0x000fe200078e00ff */
[----:B------:R-:W-:-:S04]  /*10dc0*/  LOP3.LUT R56, R56, R125, RZ, 0x3c, !PT ;  /* 0x0000007d38387212 */ /* 0x000fc800078e3cff */
[----:B------:R-:W-:-:S04]  /*10dd0*/  LOP3.LUT R20, R20, 0x7fffe000, RZ, 0xc0, !PT ;  /* 0x7fffe00014147812 */ /* 0x000fc800078ec0ff */
[----:B------:R-:W-:Y:S01]  /*10de0*/  IADD3 R3, R56, R20, R124 ;  /* 0x0000001438037210 */ /* 0x000fe20007ffe07c */
[C---:B------:R-:W-:Y:S01]  /*10df0*/  IMAD.U32 R20, R78.reuse, 0x10000, RZ ;  /* 0x000100004e147824 */ /* 0x040fe200078e00ff */
[----:B------:R-:W-:-:S03]  /*10e00*/  LOP3.LUT R78, R78, 0xffff0000, RZ, 0xc0, !PT ;  /* 0xffff00004e4e7812 */ /* 0x000fc600078ec0ff */
[----:B------:R-:W-:-:S05]  /*10e10*/  IMAD R3, R3, 0x2, R17 ;  /* 0x0000000203037824 */ /* 0x000fca00078e0211 */
[----:B------:R-:W1:Y:S01]  /*10e20*/  LDS.128 R56, [R3+0x10400] ;  /* 0x0104000003387984 */ /* 0x000e620000000c00 */
[----:B0-----:R-:W-:Y:S02]  /*10e30*/  IMAD.U32 R60, R64, 0x10000, RZ ;  /* 0x00010000403c7824 */ /* 0x001fe400078e00ff */
[----:B-1----:R-:W-:Y:S02]  /*10e40*/  IMAD.U32 R61, R56, 0x10000, RZ ;  /* 0x00010000383d7824 */ /* 0x002fe400078e00ff */
[C---:B------:R-:W-:Y:S01]  /*10e50*/  IMAD.U32 R87, R59.reuse, 0x10000, RZ ;  /* 0x000100003b577824 */ /* 0x040fe200078e00ff */
[----:B------:R-:W-:Y:S01]  /*10e60*/  LOP3.LUT R59, R59, 0xffff0000, RZ, 0xc0, !PT ;  /* 0xffff00003b3b7812 */ /* 0x000fe200078ec0ff */
[C---:B------:R-:W-:Y:S01]  /*10e70*/  FMUL.FTZ R68, R61.reuse, R20 ;  /* 0x000000143d447220 */ /* 0x040fe20000410000 */
[----:B------:R-:W-:-:S03]  /*10e80*/  FMUL.FTZ R61, R61, R81 ;  /* 0x000000513d3d7220 */ /* 0x000fc60000410000 */
[C---:B------:R-:W-:Y:S01]  /*10e90*/  FFMA.FTZ R81, R60.reuse, R81, -R68 ;  /* 0x000000513c517223 */ /* 0x040fe20000010844 */
[----:B------:R-:W-:Y:S01]  /*10ea0*/  FFMA.FTZ R60, R60, R20, R61 ;  /* 0x000000143c3c7223 */ /* 0x000fe2000001003d */
[----:B------:R-:W-:Y:S02]  /*10eb0*/  IMAD.U32 R20, R76, 0x10000, RZ ;  /* 0x000100004c147824 */ /* 0x000fe400078e00ff */
[----:B------:R-:W-:Y:S02]  /*10ec0*/  IMAD.U32 R68, R57, 0x10000, RZ ;  /* 0x0001000039447824 */ /* 0x000fe400078e00ff */
[C---:B------:R-:W-:Y:S01]  /*10ed0*/  IMAD.U32 R61, R65.reuse, 0x10000, RZ ;  /* 0x00010000413d7824 */ /* 0x040fe200078e00ff */
[----:B------:R-:W-:Y:S01]  /*10ee0*/  LOP3.LUT R65, R65, 0xffff0000, RZ, 0xc0, !PT ;  /* 0xffff000041417812 */ /* 0x000fe200078ec0ff */
[C---:B------:R-:W-:Y:S01]  /*10ef0*/  FMUL.FTZ R77, R68.reuse, R20 ;  /* 0x00000014444d7220 */ /* 0x040fe20000410000 */
[----:B------:R-:W-:-:S03]  /*10f00*/  FMUL.FTZ R68, R68, R69 ;  /* 0x0000004544447220 */ /* 0x000fc60000410000 */
[C---:B------:R-:W-:Y:S01]  /*10f10*/  FFMA.FTZ R69, R61.reuse, R69, -R77 ;  /* 0x000000453d457223 */ /* 0x040fe2000001084d */
[--C-:B------:R-:W-:Y:S01]  /*10f20*/  SHF.R.U32.HI R77, RZ, 0x10, R63.reuse ;  /* 0x00000010ff4d7819 */ /* 0x100fe2000001163f */
[----:B------:R-:W-:Y:S01]  /*10f30*/  FFMA.FTZ R61, R61, R20, R68 ;  /* 0x000000143d3d7223 */ /* 0x000fe20000010044 */
[----:B------:R-:W-:Y:S01]  /*10f40*/  IMAD.U32 R68, R80, 0x10000, RZ ;  /* 0x0001000050447824 */ /* 0x000fe200078e00ff */
[----:B------:R-:W-:Y:S01]  /*10f50*/  SHF.R.U64 R63, R62, 0x10, R63 ;  /* 0x000000103e3f7819 */ /* 0x000fe2000000123f */
[----:B------:R-:W-:Y:S01]  /*10f60*/  IMAD.U32 R20, R67, 0x10000, RZ ;  /* 0x0001000043147824 */ /* 0x000fe200078e00ff */
[----:B------:R-:W-:Y:S02]  /*10f70*/  PRMT R77, R118, 0x5410, R77 ;  /* 0x00005410764d7816 */ /* 0x000fe4000000004d */
[----:B------:R-:W-:Y:S01]  /*10f80*/  LOP3.LUT R62, R76, 0xffff0000, RZ, 0xc0, !PT ;  /* 0xffff00004c3e7812 */ /* 0x000fe200078ec0ff */
[----:B------:R-:W-:Y:S01]  /*10f90*/  IMAD.U32 R76, R58, 0x10000, RZ ;  /* 0x000100003a4c7824 */ /* 0x000fe200078e00ff */
[----:B------:R-:W-:Y:S01]  /*10fa0*/  LOP3.LUT R80, R80, 0xffff0000, RZ, 0xc0, !PT ;  /* 0xffff000050507812 */ /* 0x000fe200078ec0ff */
[----:B------:R-:W-:Y:S01]  /*10fb0*/  IMAD.U32 R83, R77, 0x10000, RZ ;  /* 0x000100004d537824 */ /* 0x000fe200078e00ff */
[----:B------:R-:W-:-:S03]  /*10fc0*/  LOP3.LUT R67, R67, 0xffff0000, RZ, 0xc0, !PT ;  /* 0xffff000043437812 */ /* 0x000fc600078ec0ff */
[C---:B------:R-:W-:Y:S01]  /*10fd0*/  FMUL.FTZ R88, R87.reuse, R83 ;  /* 0x0000005357587220 */ /* 0x040fe20000410000 */
[----:B------:R-:W-:-:S03]  /*10fe0*/  FMUL.FTZ R87, R87, R68 ;  /* 0x0000004457577220 */ /* 0x000fc60000410000 */
[C---:B------:R-:W-:Y:S01]  /*10ff0*/  FFMA.FTZ R68, R20.reuse, R68, -R88 ;  /* 0x0000004414447223 */ /* 0x040fe20000010858 */
[----:B------:R-:W-:Y:S01]  /*11000*/  FFMA.FTZ R20, R20, R83, R87 ;  /* 0x0000005314147223 */ /* 0x000fe20000010057 */
[----:B------:R-:W-:Y:S02]  /*11010*/  LOP3.LUT R83, R56, 0xffff0000, RZ, 0xc0, !PT ;  /* 0xffff000038537812 */ /* 0x000fe400078ec0ff */
[----:B------:R-:W-:-:S03]  /*11020*/  LOP3.LUT R56, R64, 0xffff0000, RZ, 0xc0, !PT ;  /* 0xffff000040387812 */ /* 0x000fc600078ec0ff */
[C---:B------:R-:W-:Y:S01]  /*11030*/  FMUL.FTZ R64, R83.reuse, R78 ;  /* 0x0000004e53407220 */ /* 0x040fe20000410000 */
[----:B------:R-:W-:-:S03]  /*11040*/  FMUL.FTZ R83, R83, R79 ;  /* 0x0000004f53537220 */ /* 0x000fc60000410000 */
[C---:B------:R-:W-:Y:S01]  /*11050*/  FFMA.FTZ R64, R56.reuse, R79, -R64 ;  /* 0x0000004f38407223 */ /* 0x040fe20000010840 */
[----:B------:R-:W-:Y:S01]  /*11060*/  FFMA.FTZ R83, R56, R78, R83 ;  /* 0x0000004e38537223 */ /* 0x000fe20000010053 */
[----:B------:R-:W-:Y:S02]  /*11070*/  LOP3.LUT R56, R57, 0xffff0000, RZ, 0xc0, !PT ;  /* 0xffff000039387812 */ /* 0x000fe400078ec0ff */
[----:B------:R-:W-:Y:S02]  /*11080*/  LOP3.LUT R57, R82, 0xffff0000, RZ, 0xc0, !PT ;  /* 0xffff000052397812 */ /* 0x000fe400078ec0ff */
[----:B------:R-:W-:Y:S01]  /*11090*/  F2FP.BF16.F32.PACK_AB R60, R83, R60 ;  /* 0x0000003c533c723e */ /* 0x000fe200000010ff */
[C---:B------:R-:W-:Y:S02]  /*110a0*/  FMUL.FTZ R71, R56.reuse, R62 ;  /* 0x0000003e38477220 */ /* 0x040fe40000410000 */
[-C--:B------:R-:W-:Y:S02]  /*110b0*/  FMUL.FTZ R56, R56, R57.reuse ;  /* 0x0000003938387220 */ /* 0x080fe40000410000 */
[----:B------:R-:W-:-:S02]  /*110c0*/  FFMA.FTZ R57, R65, R57, -R71 ;  /* 0x0000003941397223 */ /* 0x000fc40000010847 */
[----:B------:R-:W-:Y:S01]  /*110d0*/  FFMA.FTZ R62, R65, R62, R56 ;  /* 0x0000003e413e7223 */ /* 0x000fe20000010038 */
[C---:B------:R-:W-:Y:S01]  /*110e0*/  PRMT R65, R117.reuse, 0x5410, R63 ;  /* 0x0000541075417816 */ /* 0x040fe2000000003f */
[----:B------:R-:W-:Y:S01]  /*110f0*/  IMAD.U32 R63, R66, 0x10000, RZ ;  /* 0x00010000423f7824 */ /* 0x000fe200078e00ff */
[----:B------:R-:W-:Y:S02]  /*11100*/  PRMT R56, R117, 0x5432, R70 ;  /* 0x0000543275387816 */ /* 0x000fe40000000046 */
[----:B------:R-:W-:Y:S01]  /*11110*/  F2FP.BF16.F32.PACK_AB R61, R62, R61 ;  /* 0x0000003d3e3d723e */ /* 0x000fe200000010ff */
[----:B------:R-:W-:Y:S01]  /*11120*/  IMAD.U32 R71, R65, 0x10000, RZ ;  /* 0x0001000041477824 */ /* 0x000fe200078e00ff */
[----:B------:R-:W-:Y:S01]  /*11130*/  F2FP.BF16.F32.PACK_AB R57, R57, R69 ;  /* 0x000000453939723e */ /* 0x000fe200000010ff */
[----:B------:R-:W-:Y:S02]  /*11140*/  IMAD.U32 R70, R56, 0x10000, RZ ;  /* 0x0001000038467824 */ /* 0x000fe400078e00ff */
[----:B------:R-:W-:-:S02]  /*11150*/  FMUL.FTZ R78, R76, R71 ;  /* 0x000000474c4e7220 */ /* 0x000fc40000410000 */
[-C--:B------:R-:W-:Y:S02]  /*11160*/  FMUL.FTZ R76, R76, R70.reuse ;  /* 0x000000464c4c7220 */ /* 0x080fe40000410000 */
[C---:B------:R-:W-:Y:S02]  /*11170*/  FFMA.FTZ R70, R63.reuse, R70, -R78 ;  /* 0x000000463f467223 */ /* 0x040fe4000001084e */
[----:B------:R-:W-:Y:S01]  /*11180*/  FFMA.FTZ R63, R63, R71, R76 ;  /* 0x000000473f3f7223 */ /* 0x000fe2000001004c */
[----:B------:R-:W-:Y:S02]  /*11190*/  LOP3.LUT R71, R56, 0xffff0000, RZ, 0xc0, !PT ;  /* 0xffff000038477812 */ /* 0x000fe400078ec0ff */
[----:B------:R-:W-:Y:S02]  /*111a0*/  LOP3.LUT R56, R65, 0xffff0000, RZ, 0xc0, !PT ;  /* 0xffff000041387812 */ /* 0x000fe400078ec0ff */
[----:B------:R-:W-:Y:S02]  /*111b0*/  LOP3.LUT R76, R58, 0xffff0000, RZ, 0xc0, !PT ;  /* 0xffff00003a4c7812 */ /* 0x000fe400078ec0ff */
[----:B------:R-:W-:-:S03]  /*111c0*/  LOP3.LUT R65, R66, 0xffff0000, RZ, 0xc0, !PT ;  /* 0xffff000042417812 */ /* 0x000fc600078ec0ff */
[C---:B------:R-:W-:Y:S01]  /*111d0*/  FMUL.FTZ R58, R76.reuse, R56 ;  /* 0x000000384c3a7220 */ /* 0x040fe20000410000 */
[----:B------:R-:W-:-:S03]  /*111e0*/  FMUL.FTZ R66, R76, R71 ;  /* 0x000000474c427220 */ /* 0x000fc60000410000 */
[C---:B------:R-:W-:Y:S01]  /*111f0*/  FFMA.FTZ R58, R65.reuse, R71, -R58 ;  /* 0x00000047413a7223 */ /* 0x040fe2000001083a */
[----:B------:R-:W-:Y:S01]  /*11200*/  FFMA.FTZ R65, R65, R56, R66 ;  /* 0x0000003841417223 */ /* 0x000fe20000010042 */
[----:B------:R-:W-:Y:S01]  /*11210*/  LOP3.LUT R66, R77, 0xffff0000, RZ, 0xc0, !PT ;  /* 0xffff00004d427812 */ /* 0x000fe200078ec0ff */
[C---:B------:R-:W-:Y:S02]  /*11220*/  FMUL.FTZ R71, R59.reuse, R80 ;  /* 0x000000503b477220 */ /* 0x040fe40000410000 */
[----:B------:R-:W-:Y:S02]  /*11230*/  F2FP.BF16.F32.PACK_AB R58, R58, R70 ;  /* 0x000000463a3a723e */ /* 0x000fe400000010ff */
[-C--:B------:R-:W-:Y:S01]  /*11240*/  FMUL.FTZ R56, R59, R66.reuse ;  /* 0x000000423b387220 */ /* 0x080fe20000410000 */
[----:B------:R-:W-:Y:S01]  /*11250*/  FFMA.FTZ R66, R67, R66, R71 ;  /* 0x0000004243427223 */ /* 0x000fe20000010047 */
[----:B------:R-:W-:Y:S02]  /*11260*/  F2FP.BF16.F32.PACK_AB R62, R65, R63 ;  /* 0x0000003f413e723e */ /* 0x000fe400000010ff */
[----:B------:R-:W-:Y:S01]  /*11270*/  FFMA.FTZ R59, R67, R80, -R56 ;  /* 0x00000050433b7223 */ /* 0x000fe20000010838 */
[----:B------:R-:W-:-:S02]  /*11280*/  F2FP.BF16.F32.PACK_AB R56, R64, R81 ;  /* 0x000000514038723e */ /* 0x000fc400000010ff */
[----:B------:R-:W-:Y:S02]  /*11290*/  F2FP.BF16.F32.PACK_AB R63, R66, R20 ;  /* 0x00000014423f723e */ /* 0x000fe400000010ff */
[----:B------:R-:W-:-:S05]  /*112a0*/  F2FP.BF16.F32.PACK_AB R59, R59, R68 ;  /* 0x000000443b3b723e */ /* 0x000fca00000010ff */
[----:B------:R1:W-:Y:S04]  /*112b0*/  STS.128 [R89], R56 ;  /* 0x0000003859007388 */ /* 0x0003e80000000c00 */
[----:B------:R1:W-:Y:S02]  /*112c0*/  STS.128 [R3+0x10400], R60 ;  /* 0x0104003c03007388 */ /* 0x0003e40000000c00 */
.L_x_1722:
[----:B------:R-:W-:Y:S05]  /*112d0*/  BSYNC B1 ;  /* 0x0000000000017941 */ /* 0x000fea0003800000 */
.L_x_1721:
[----:B-1----:R-:W2:Y:S01]  /*112e0*/  LDL R3, [R1+0xc4] ;  /* 0x0000c40001037983 */ /* 0x002ea20000100800 */
[----:B------:R-:W-:Y:S01]  /*112f0*/  BSSY B1, `(.L_x_1725) ;  /* 0x00000dd000017945 */ /* 0x000fe20003800000 */
[----:B--2---:R-:W-:-:S13]  /*11300*/  ISETP.GE.AND P0, PT, R3, R0, PT ;  /* 0x000000000300720c */ /* 0x004fda0003f06270 */
[----:B------:R-:W-:Y:S05]  /*11310*/  @P0 BRA `(.L_x_1726) ;  /* 0x0000000c00680947 */ /* 0x000fea0003800000 */
[----:B------:R1:W5:Y:S01]  /*11320*/  LDL R81, [R1+0x5c] ;  /* 0x00005c0001517983 */ /* 0x0003620000100800 */
[----:B------:R-:W2:Y:S03]  /*11330*/  LDC R3, c[0x0][0x3f4] ;  /* 0x0000fd00ff037b82 */ /* 0x000ea60000000800 */
[----:B------:R1:W5:Y:S04]  /*11340*/  LDL R80, [R1+0xc8] ;  /* 0x0000c80001507983 */ /* 0x0003680000100800 */
[----:B------:R1:W5:Y:S01]  /*11350*/  LDL R79, [R1+0x68] ;  /* 0x00006800014f7983 */ /* 0x0003620000100800 */
[----:B------:R-:W-:Y:S01]  /*11360*/  BSSY B2, `(.L_x_1727) ;  /* 0x000006c000027945 */ /* 0x000fe20003800000 */
[----:B--2---:R-:W-:-:S02]  /*11370*/  ISETP.GE.AND P0, PT, R18, R3, PT ;  /* 0x000000031200720c */ /* 0x004fc40003f06270 */
[----:B------:R-:W-:-:S11]  /*11380*/  ISETP.GE.AND P1, PT, R203, R3, PT ;  /* 0x00000003cb00720c */ /* 0x000fd60003f26270 */
[----:B-1----:R-:W-:Y:S05]  /*11390*/  @P0 BRA `(.L_x_1728) ;  /* 0x0000000400a00947 */ /* 0x002fea0003800000 */
[----:B0-----:R-:W2:Y:S04]  /*113a0*/  LDL R20, [R1+0x80] ;  /* 0x0000800001147983 */ /* 0x001ea80000100800 */
[----:B------:R-:W3:Y:S01]  /*113b0*/  LDL R82, [R1+0xbc] ;  /* 0x0000bc0001527983 */ /* 0x000ee20000100800 */
[----:B------:R-:W-:Y:S02]  /*113c0*/  SHF.R.U64 R40, R40, 0x10, R41 ;  /* 0x0000001028287819 */ /* 0x000fe40000001229 */
[----:B------:R-:W-:Y:S02]  /*113d0*/  SHF.R.U64 R48, R48, 0x10, R49 ;  /* 0x0000001030307819 */ /* 0x000fe40000001231 */
[----:B------:R-:W-:Y:S02]  /*113e0*/  PRMT R40, R116, 0x5410, R40 ;  /* 0x0000541074287816 */ /* 0x000fe40000000028 */
[----:B------:R-:W-:-:S02]  /*113f0*/  PRMT R48, R114, 0x5410, R48 ;  /* 0x0000541072307816 */ /* 0x000fc40000000030 */
[----:B------:R-:W-:Y:S01]  /*11400*/  SHF.R.U32.HI R41, RZ, 0x10, R41 ;  /* 0x00000010ff297819 */ /* 0x000fe20000011629 */
[----:B------:R-:W-:Y:S01]  /*11410*/  IMAD.U32 R76, R40, 0x10000, RZ ;  /* 0x00010000284c7824 */ /* 0x000fe200078e00ff */
[----:B------:R-:W-:Y:S01]  /*11420*/  SHF.R.U32.HI R49, RZ, 0x10, R49 ;  /* 0x00000010ff317819 */ /* 0x000fe20000011631 */
[----:B------:R-:W-:Y:S01]  /*11430*/  IMAD.U32 R68, R48, 0x10000, RZ ;  /* 0x0001000030447824 */ /* 0x000fe200078e00ff */
[----:B------:R-:W-:Y:S02]  /*11440*/  PRMT R41, R116, 0x5432, R41 ;  /* 0x0000543274297816 */ /* 0x000fe40000000029 */
[----:B------:R-:W-:Y:S02]  /*11450*/  PRMT R49, R114, 0x5432, R49 ;  /* 0x0000543272317816 */ /* 0x000fe40000000031 */
[--C-:B------:R-:W-:Y:S02]  /*11460*/  SHF.R.U64 R42, R42, 0x10, R43.reuse ;  /* 0x000000102a2a7819 */ /* 0x100fe4000000122b */
[----:B------:R-:W-:-:S02]  /*11470*/  SHF.R.U32.HI R43, RZ, 0x10, R43 ;  /* 0x00000010ff2b7819 */ /* 0x000fc4000001162b */
[--C-:B------:R-:W-:Y:S02]  /*11480*/  SHF.R.U64 R50, R50, 0x10, R51.reuse ;  /* 0x0000001032327819 */ /* 0x100fe40000001233 */
[----:B------:R-:W-:Y:S02]  /*11490*/  SHF.R.U32.HI R51, RZ, 0x10, R51 ;  /* 0x00000010ff337819 */ /* 0x000fe40000011633 */
[----:B------:R-:W-:Y:S02]  /*114a0*/  PRMT R43, R115, 0x5432, R43 ;  /* 0x00005432732b7816 */ /* 0x000fe4000000002b */
[----:B------:R-:W-:Y:S02]  /*114b0*/  PRMT R51, R113, 0x5432, R51 ;  /* 0x0000543271337816 */ /* 0x000fe40000000033 */
[----:B------:R-:W-:Y:S02]  /*114c0*/  LOP3.LUT R40, R40, 0xffff0000, RZ, 0xc0, !PT ;  /* 0xffff000028287812 */ /* 0x000fe400078ec0ff */
[----:B------:R-:W-:-:S02]  /*114d0*/  LOP3.LUT R48, R48, 0xffff0000, RZ, 0xc0, !PT ;  /* 0xffff000030307812 */ /* 0x000fc400078ec0ff */
[----:B------:R-:W-:Y:S02]  /*114e0*/  PRMT R42, R115, 0x5410, R42 ;  /* 0x00005410732a7816 */ /* 0x000fe4000000002a */
[----:B------:R-:W-:Y:S02]  /*114f0*/  PRMT R50, R113, 0x5410, R50 ;  /* 0x0000541071327816 */ /* 0x000fe40000000032 */
[----:B--2---:R-:W-:-:S04]  /*11500*/  LEA.HI R20, R3, R20, RZ, 0x1d ;  /* 0x0000001403147211 */ /* 0x004fc800078fe8ff */
[----:B------:R-:W-:Y:S01]  /*11510*/  SHF.R.S32.HI R57, RZ, 0x1f, R20 ;  /* 0x0000001fff397819 */ /* 0x000fe20000011414 */
[----:B------:R-:W-:-:S03]  /*11520*/  IMAD.SHL.U32 R56, R20, 0x8, RZ ;  /* 0x0000000814387824 */ /* 0x000fc600078e00ff */
[----:B------:R-:W-:Y:S02]  /*11530*/  LEA.HI R57, R57, R20, RZ, 0x3 ;  /* 0x0000001439397211 */ /* 0x000fe400078f18ff */
[----:B-----5:R-:W-:-:S03]  /*11540*/  LOP3.LUT R20, R81, 0x38, R56, 0xf8, !PT ;  /* 0x0000003851147812 */ /* 0x020fc600078ef838 */
[----:B------:R-:W-:Y:S01]  /*11550*/  IMAD.SHL.U32 R57, R57, 0x400, RZ ;  /* 0x0000040039397824 */ /* 0x000fe200078e00ff */
[----:B------:R-:W-:-:S04]  /*11560*/  LOP3.LUT R20, R20, R80, RZ, 0x3c, !PT ;  /* 0x0000005014147212 */ /* 0x000fc800078e3cff */
[----:B------:R-:W-:-:S04]  /*11570*/  LOP3.LUT R57, R57, 0x7fffe000, RZ, 0xc0, !PT ;  /* 0x7fffe00039397812 */ /* 0x000fc800078ec0ff */
[----:B------:R-:W-:Y:S02]  /*11580*/  IADD3 R20, R20, R57, R79 ;  /* 0x0000003914147210 */ /* 0x000fe40007ffe04f */
[----:B---3--:R-:W0:Y:S03]  /*11590*/  LDS.128 R56, [R82] ;  /* 0x0000000052387984 */ /* 0x008e260000000c00 */
[----:B------:R-:W-:-:S05]  /*115a0*/  IMAD R20, R20, 0x2, R17 ;  /* 0x0000000214147824 */ /* 0x000fca00078e0211 */
[----:B------:R-:W1:Y:S01]  /*115b0*/  LDS.128 R60, [R20+0x10400] ;  /* 0x01040000143c7984 */ /* 0x000e620000000c00 */
[C---:B0-----:R-:W-:Y:S01]  /*115c0*/  IMAD.U32 R65, R56.reuse, 0x10000, RZ ;  /* 0x0001000038417824 */ /* 0x041fe200078e00ff */
[C---:B------:R-:W-:Y:S01]  /*115d0*/  LOP3.LUT R69, R59.reuse, 0xffff0000, RZ, 0xc0, !PT ;  /* 0xffff00003b457812 */ /* 0x040fe200078ec0ff */
[----:B------:R-:W-:Y:S01]  /*115e0*/  IMAD.U32 R67, R59, 0x10000, RZ ;  /* 0x000100003b437824 */ /* 0x000fe200078e00ff */
[----:B------:R-:W-:Y:S01]  /*115f0*/  LOP3.LUT R56, R56, 0xffff0000, RZ, 0xc0, !PT ;  /* 0xffff000038387812 */ /* 0x000fe200078ec0ff */
[----:B------:R-:W-:Y:S01]  /*11600*/  IMAD.U32 R59, R41, 0x10000, RZ ;  /* 0x00010000293b7824 */ /* 0x000fe200078e00ff */
[C---:B------:R-:W-:Y:S01]  /*11610*/  LOP3.LUT R66, R57.reuse, 0xffff0000, RZ, 0xc0, !PT ;  /* 0xffff000039427812 */ /* 0x040fe200078ec0ff */
[----:B------:R-:W-:Y:S02]  /*11620*/  IMAD.U32 R64, R57, 0x10000, RZ ;  /* 0x0001000039407824 */ /* 0x000fe400078e00ff */
[C---:B-1----:R-:W-:Y:S01]  /*11630*/  IMAD.U32 R70, R60.reuse, 0x10000, RZ ;  /* 0x000100003c467824 */ /* 0x042fe200078e00ff */
[----:B------:R-:W-:Y:S01]  /*11640*/  LOP3.LUT R60, R60, 0xffff0000, RZ, 0xc0, !PT ;  /* 0xffff00003c3c7812 */ /* 0x000fe200078ec0ff */
[C---:B------:R-:W-:Y:S01]  /*11650*/  IMAD.U32 R71, R61.reuse, 0x10000, RZ ;  /* 0x000100003d477824 */ /* 0x040fe200078e00ff */
[----:B------:R-:W-:Y:S01]  /*11660*/  LOP3.LUT R61, R61, 0xffff0000, RZ, 0xc0, !PT ;  /* 0xffff00003d3d7812 */ /* 0x000fe200078ec0ff */
[C---:B------:R-:W-:Y:S01]  /*11670*/  FMUL.FTZ R78, R70.reuse, R76 ;  /* 0x0000004c464e7220 */ /* 0x040fe20000410000 */
[-C--:B------:R-:W-:Y:S01]  /*11680*/  FMUL.FTZ R77, R70, R68.reuse ;  /* 0x00000044464d7220 */ /* 0x080fe20000410000 */
[C---:B------:R-:W-:Y:S01]  /*11690*/  IMAD.U32 R70, R49.reuse, 0x10000, RZ ;  /* 0x0001000031467824 */ /* 0x040fe200078e00ff */
[----:B------:R-:W-:Y:S01]  /*116a0*/  LOP3.LUT R49, R49, 0xffff0000, RZ, 0xc0, !PT ;  /* 0xffff000031317812 */ /* 0x000fe200078ec0ff */
[C---:B------:R-:W-:Y:S01]  /*116b0*/  FFMA.FTZ R68, R65.reuse, R68, -R78 ;  /* 0x0000004441447223 */ /* 0x040fe2000001084e */
[----:B------:R-:W-:Y:S01]  /*116c0*/  FFMA.FTZ R65, R65, R76, R77 ;  /* 0x0000004c41417223 */ /* 0x000fe2000001004d */
[C---:B------:R-:W-:Y:S01]  /*116d0*/  FMUL.FTZ R76, R71.reuse, R59 ;  /* 0x0000003b474c7220 */ /* 0x040fe20000410000 */
[----:B------:R-:W-:Y:S01]  /*116e0*/  FMUL.FTZ R71, R71, R70 ;  /* 0x0000004647477220 */ /* 0x000fe20000410000 */
[----:B------:R-:W-:-:S02]  /*116f0*/  IMAD.U32 R77, R63, 0x10000, RZ ;  /* 0x000100003f4d7824 */ /* 0x000fc400078e00ff */
[C---:B------:R-:W-:Y:S01]  /*11700*/  FFMA.FTZ R76, R64.reuse, R70, -R76 ;  /* 0x00000046404c7223 */ /* 0x040fe2000001084c */
[----:B------:R-:W-:Y:S02]  /*11710*/  IMAD.U32 R70, R43, 0x10000, RZ ;  /* 0x000100002b467824 */ /* 0x000fe400078e00ff */
[----:B------:R-:W-:Y:S01]  /*11720*/  FFMA.FTZ R71, R64, R59, R71 ;  /* 0x0000003b40477223 */ /* 0x000fe20000010047 */
[----:B------:R-:W-:Y:S01]  /*11730*/  IMAD.U32 R59, R51, 0x10000, RZ ;  /* 0x00010000333b7824 */ /* 0x000fe200078e00ff */
[----:B------:R-:W-:Y:S01]  /*11740*/  LOP3.LUT R43, R43, 0xffff0000, RZ, 0xc0, !PT ;  /* 0xffff00002b2b7812 */ /* 0x000fe200078ec0ff */
[C---:B------:R-:W-:Y:S01]  /*11750*/  FMUL.FTZ R64, R77.reuse, R70 ;  /* 0x000000464d407220 */ /* 0x040fe20000410000 */
[----:B------:R-:W-:Y:S02]  /*11760*/  IMAD.U32 R57, R58, 0x10000, RZ ;  /* 0x000100003a397824 */ /* 0x000fe400078e00ff */
[-C--:B------:R-:W-:Y:S01]  /*11770*/  FMUL.FTZ R77, R77, R59.reuse ;  /* 0x0000003b4d4d7220 */ /* 0x080fe20000410000 */
[----:B------:R-:W-:Y:S01]  /*11780*/  LOP3.LUT R51, R51, 0xffff0000, RZ, 0xc0, !PT ;  /* 0xffff000033337812 */ /* 0x000fe200078ec0ff */
[C---:B------:R-:W-:Y:S01]  /*11790*/  FFMA.FTZ R59, R67.reuse, R59, -R64 ;  /* 0x0000003b433b7223 */ /* 0x040fe20000010840 */
[C---:B------:R-:W-:Y:S01]  /*117a0*/  FMUL.FTZ R64, R60.reuse, R40 ;  /* 0x000000283c407220 */ /* 0x040fe20000410000 */
[----:B------:R-:W-:Y:S01]  /*117b0*/  FMUL.FTZ R60, R60, R48 ;  /* 0x000000303c3c7220 */ /* 0x000fe20000410000 */
[----:B------:R-:W-:Y:S01]  /*117c0*/  FFMA.FTZ R67, R67, R70, R77 ;  /* 0x0000004643437223 */ /* 0x000fe2000001004d */
[----:B------:R-:W-:Y:S01]  /*117d0*/  LOP3.LUT R77, R41, 0xffff0000, RZ, 0xc0, !PT ;  /* 0xffff0000294d7812 */ /* 0x000fe200078ec0ff */
[C---:B------:R-:W-:Y:S01]  /*117e0*/  FFMA.FTZ R64, R56.reuse, R48, -R64 ;  /* 0x0000003038407223 */ /* 0x040fe20000010840 */
[----:B------:R-:W-:Y:S01]  /*117f0*/  FFMA.FTZ R48, R56, R40, R60 ;  /* 0x0000002838307223 */ /* 0x000fe2000001003c */
[----:B------:R-:W-:Y:S01]  /*11800*/  IMAD.U32 R60, R42, 0x10000, RZ ;  /* 0x000100002a3c7824 */ /* 0x000fe200078e00ff */
[C---:B------:R-:W-:Y:S01]  /*11810*/  LOP3.LUT R40, R62.reuse, 0xffff0000, RZ, 0xc0, !PT ;  /* 0xffff00003e287812 */ /* 0x040fe200078ec0ff */
[----:B------:R-:W-:Y:S01]  /*11820*/  IMAD.U32 R41, R62, 0x10000, RZ ;  /* 0x000100003e297824 */ /* 0x000fe200078e00ff */
[----:B------:R-:W-:Y:S01]  /*11830*/  LOP3.LUT R62, R63, 0xffff0000, RZ, 0xc0, !PT ;  /* 0xffff00003f3e7812 */ /* 0x000fe200078ec0ff */
[----:B------:R-:W-:Y:S01]  /*11840*/  IMAD.U32 R70, R50, 0x10000, RZ ;  /* 0x0001000032467824 */ /* 0x000fe200078e00ff */
[----:B------:R-:W-:Y:S01]  /*11850*/  LOP3.LUT R42, R42, 0xffff0000, RZ, 0xc0, !PT ;  /* 0xffff00002a2a7812 */ /* 0x000fe200078ec0ff */
[C---:B------:R-:W-:Y:S01]  /*11860*/  FMUL.FTZ R63, R41.reuse, R60 ;  /* 0x0000003c293f7220 */ /* 0x040fe20000410000 */
[----:B------:R-:W-:Y:S01]  /*11870*/  LOP3.LUT R50, R50, 0xffff0000, RZ, 0xc0, !PT ;  /* 0xffff000032327812 */ /* 0x000fe200078ec0ff */
[-C--:B------:R-:W-:Y:S01]  /*11880*/  FMUL.FTZ R41, R41, R70.reuse ;  /* 0x0000004629297220 */ /* 0x080fe20000410000 */
[----:B------:R-:W-:Y:S01]  /*11890*/  LOP3.LUT R58, R58, 0xffff0000, RZ, 0xc0, !PT ;  /* 0xffff00003a3a7812 */ /* 0x000fe200078ec0ff */
[----:B------:R-:W-:Y:S01]  /*118a0*/  FFMA.FTZ R63, R57, R70, -R63 ;  /* 0x00000046393f7223 */ /* 0x000fe2000001083f */
[----:B------:R-:W-:Y:S01]  /*118b0*/  FMUL.FTZ R56, R61, R77 ;  /* 0x0000004d3d387220 */ /* 0x000fe20000410000 */
[----:B------:R-:W-:Y:S01]  /*118c0*/  FFMA.FTZ R57, R57, R60, R41 ;  /* 0x0000003c39397223 */ /* 0x000fe20000010029 */
[C---:B------:R-:W-:Y:S01]  /*118d0*/  FMUL.FTZ R41, R40.reuse, R42 ;  /* 0x0000002a28297220 */ /* 0x040fe20000410000 */
[-C--:B------:R-:W-:Y:S01]  /*118e0*/  FMUL.FTZ R60, R40, R50.reuse ;  /* 0x00000032283c7220 */ /* 0x080fe20000410000 */
[C---:B------:R-:W-:Y:S01]  /*118f0*/  FMUL.FTZ R40, R62.reuse, R43 ;  /* 0x0000002b3e287220 */ /* 0x040fe20000410000 */
[----:B------:R-:W-:Y:S01]  /*11900*/  FMUL.FTZ R61, R61, R49 ;  /* 0x000000313d3d7220 */ /* 0x000fe20000410000 */
[----:B------:R-:W-:Y:S01]  /*11910*/  FMUL.FTZ R62, R62, R51 ;  /* 0x000000333e3e7220 */ /* 0x000fe20000410000 */
[----:B------:R-:W-:Y:S01]  /*11920*/  FFMA.FTZ R56, R66, R49, -R56 ;  /* 0x0000003142387223 */ /* 0x000fe20000010838 */
[----:B------:R-:W-:Y:S01]  /*11930*/  FFMA.FTZ R50, R58, R50, -R41 ;  /* 0x000000323a327223 */ /* 0x000fe20000010829 */
[C---:B------:R-:W-:Y:S01]  /*11940*/  FFMA.FTZ R51, R69.reuse, R51, -R40 ;  /* 0x0000003345337223 */ /* 0x040fe20000010828 */
[----:B------:R-:W-:Y:S01]  /*11950*/  FFMA.FTZ R49, R66, R77, R61 ;  /* 0x0000004d42317223 */ /* 0x000fe2000001003d */
        /* <DEDUP_REMOVED lines=12> */
.L_x_1728:
[----:B------:R-:W-:Y:S05]  /*11a20*/  BSYNC B2 ;  /* 0x0000000000027941 */ /* 0x000fea0003800000 */
.L_x_1727:
[----:B------:R-:W-:Y:S05]  /*11a30*/  @P1 BRA `(.L_x_1726) ;  /* 0x0000000400a01947 */ /* 0x000fea0003800000 */
[----:B01----:R-:W2:Y:S04]  /*11a40*/  LDL R20, [R1+0xa0] ;  /* 0x0000a00001147983 */ /* 0x003ea80000100800 */
[----:B------:R-:W3:Y:S01]  /*11a50*/  LDL R67, [R1+0xb8] ;  /* 0x0000b80001437983 */ /* 0x000ee20000100800 */
[--C-:B------:R-:W-:Y:S02]  /*11a60*/  SHF.R.U64 R59, R52, 0x10, R53.reuse ;  /* 0x00000010343b7819 */ /* 0x100fe40000001235 */
[----:B------:R-:W-:Y:S02]  /*11a70*/  SHF.R.U32.HI R57, RZ, 0x10, R53 ;  /* 0x00000010ff397819 */ /* 0x000fe40000011635 */
[----:B------:R-:W-:Y:S02]  /*11a80*/  SHF.R.U64 R53, R44, 0x10, R45 ;  /* 0x000000102c357819 */ /* 0x000fe4000000122d */
[----:B------:R-:W-:-:S02]  /*11a90*/  SHF.R.U64 R58, R54, 0x10, R55 ;  /* 0x00000010363a7819 */ /* 0x000fc40000001237 */
[----:B------:R-:W-:Y:S02]  /*11aa0*/  SHF.R.U32.HI R45, RZ, 0x10, R45 ;  /* 0x00000010ff2d7819 */ /* 0x000fe4000001162d */
[----:B------:R-:W-:Y:S02]  /*11ab0*/  SHF.R.U64 R54, R46, 0x10, R47 ;  /* 0x000000102e367819 */ /* 0x000fe4000000122f */
[----:B------:R-:W-:Y:S02]  /*11ac0*/  PRMT R46, R112, 0x5410, R53 ;  /* 0x00005410702e7816 */ /* 0x000fe40000000035 */
[----:B------:R-:W-:Y:S02]  /*11ad0*/  SHF.R.U32.HI R56, RZ, 0x10, R55 ;  /* 0x00000010ff387819 */ /* 0x000fe40000011637 */
[----:B------:R-:W-:Y:S01]  /*11ae0*/  SHF.R.U32.HI R52, RZ, 0x10, R47 ;  /* 0x00000010ff347819 */ /* 0x000fe2000001162f */
[----:B------:R-:W-:Y:S01]  /*11af0*/  IMAD.U32 R63, R46, 0x10000, RZ ;  /* 0x000100002e3f7824 */ /* 0x000fe200078e00ff */
[----:B------:R-:W-:-:S02]  /*11b00*/  PRMT R112, R112, 0x5432, R45 ;  /* 0x0000543270707816 */ /* 0x000fc4000000002d */
[----:B------:R-:W-:Y:S02]  /*11b10*/  PRMT R45, R111, 0x5410, R54 ;  /* 0x000054106f2d7816 */ /* 0x000fe40000000036 */
[C---:B------:R-:W-:Y:S01]  /*11b20*/  PRMT R44, R109.reuse, 0x5410, R58 ;  /* 0x000054106d2c7816 */ /* 0x040fe2000000003a */
[----:B------:R-:W-:Y:S01]  /*11b30*/  IMAD.U32 R60, R112, 0x10000, RZ ;  /* 0x00010000703c7824 */ /* 0x000fe200078e00ff */
[----:B------:R-:W-:Y:S02]  /*11b40*/  PRMT R109, R109, 0x5432, R56 ;  /* 0x000054326d6d7816 */ /* 0x000fe40000000038 */
[----:B------:R-:W-:Y:S02]  /*11b50*/  PRMT R111, R111, 0x5432, R52 ;  /* 0x000054326f6f7816 */ /* 0x000fe40000000034 */
[----:B------:R-:W-:Y:S02]  /*11b60*/  LOP3.LUT R46, R46, 0xffff0000, RZ, 0xc0, !PT ;  /* 0xffff00002e2e7812 */ /* 0x000fe400078ec0ff */
[----:B--2---:R-:W-:-:S04]  /*11b70*/  LEA.HI R3, R3, R20, RZ, 0x1d ;  /* 0x0000001403037211 */ /* 0x004fc800078fe8ff */
[----:B------:R-:W-:Y:S01]  /*11b80*/  SHF.R.S32.HI R40, RZ, 0x1f, R3 ;  /* 0x0000001fff287819 */ /* 0x000fe20000011403 */
[----:B------:R-:W-:-:S03]  /*11b90*/  IMAD.SHL.U32 R20, R3, 0x8, RZ ;  /* 0x0000000803147824 */ /* 0x000fc600078e00ff */
[----:B------:R-:W-:Y:S02]  /*11ba0*/  LEA.HI R40, R40, R3, RZ, 0x3 ;  /* 0x0000000328287211 */ /* 0x000fe400078f18ff */
[----:B-----5:R-:W-:-:S03]  /*11bb0*/  LOP3.LUT R3, R81, 0x38, R20, 0xf8, !PT ;  /* 0x0000003851037812 */ /* 0x020fc600078ef814 */
[----:B------:R-:W-:Y:S01]  /*11bc0*/  IMAD.SHL.U32 R40, R40, 0x400, RZ ;  /* 0x0000040028287824 */ /* 0x000fe200078e00ff */
[----:B------:R-:W-:-:S04]  /*11bd0*/  LOP3.LUT R3, R3, R80, RZ, 0x3c, !PT ;  /* 0x0000005003037212 */ /* 0x000fc800078e3cff */
[----:B------:R-:W-:Y:S02]  /*11be0*/  LOP3.LUT R20, R40, 0x7fffe000, RZ, 0xc0, !PT ;  /* 0x7fffe00028147812 */ /* 0x000fe400078ec0ff */
[----:B---3--:R-:W0:Y:S02]  /*11bf0*/  LDS.128 R40, [R67] ;  /* 0x0000000043287984 */ /* 0x008e240000000c00 */
[----:B------:R-:W-:-:S05]  /*11c00*/  IADD3 R20, R3, R20, R79 ;  /* 0x0000001403147210 */ /* 0x000fca0007ffe04f */
[----:B------:R-:W-:Y:S01]  /*11c10*/  IMAD R3, R20, 0x2, R17 ;  /* 0x0000000214037824 */ /* 0x000fe200078e0211 */
[C---:B------:R-:W-:Y:S02]  /*11c20*/  PRMT R20, R110.reuse, 0x5410, R59 ;  /* 0x000054106e147816 */ /* 0x040fe4000000003b */
[----:B------:R-:W-:Y:S02]  /*11c30*/  PRMT R110, R110, 0x5432, R57 ;  /* 0x000054326e6e7816 */ /* 0x000fe40000000039 */
[----:B------:R-:W1:Y:S01]  /*11c40*/  LDS.128 R48, [R3+0x10400] ;  /* 0x0104000003307984 */ /* 0x000e620000000c00 */
[C---:B------:R-:W-:Y:S01]  /*11c50*/  IMAD.U32 R61, R20.reuse, 0x10000, RZ ;  /* 0x00010000143d7824 */ /* 0x040fe200078e00ff */
[----:B------:R-:W-:Y:S01]  /*11c60*/  LOP3.LUT R20, R20, 0xffff0000, RZ, 0xc0, !PT ;  /* 0xffff000014147812 */ /* 0x000fe200078ec0ff */
[C---:B0-----:R-:W-:Y:S01]  /*11c70*/  IMAD.U32 R56, R41.reuse, 0x10000, RZ ;  /* 0x0001000029387824 */ /* 0x041fe200078e00ff */
[----:B------:R-:W-:Y:S01]  /*11c80*/  LOP3.LUT R52, R41, 0xffff0000, RZ, 0xc0, !PT ;  /* 0xffff000029347812 */ /* 0x000fe200078ec0ff */
[----:B------:R-:W-:Y:S01]  /*11c90*/  IMAD.U32 R53, R40, 0x10000, RZ ;  /* 0x0001000028357824 */ /* 0x000fe200078e00ff */
[C---:B------:R-:W-:Y:S01]  /*11ca0*/  LOP3.LUT R41, R42.reuse, 0xffff0000, RZ, 0xc0, !PT ;  /* 0xffff00002a297812 */ /* 0x040fe200078ec0ff */
[----:B------:R-:W-:Y:S01]  /*11cb0*/  IMAD.U32 R47, R42, 0x10000, RZ ;  /* 0x000100002a2f7824 */ /* 0x000fe200078e00ff */
[C---:B------:R-:W-:Y:S01]  /*11cc0*/  LOP3.LUT R42, R43.reuse, 0xffff0000, RZ, 0xc0, !PT ;  /* 0xffff00002b2a7812 */ /* 0x040fe200078ec0ff */
[----:B------:R-:W-:Y:S01]  /*11cd0*/  IMAD.U32 R55, R43, 0x10000, RZ ;  /* 0x000100002b377824 */ /* 0x000fe200078e00ff */
[----:B------:R-:W-:Y:S01]  /*11ce0*/  LOP3.LUT R40, R40, 0xffff0000, RZ, 0xc0, !PT ;  /* 0xffff000028287812 */ /* 0x000fe200078ec0ff */
        /* <DEDUP_REMOVED lines=8> */
[C---:B------:R-:W-:Y:S01]  /*11d70*/  IMAD.U32 R49, R51.reuse, 0x10000, RZ ;  /* 0x0001000033317824 */ /* 0x040fe200078e00ff */
[----:B------:R-:W-:Y:S01]  /*11d80*/  LOP3.LUT R50, R51, 0xffff0000, RZ, 0xc0, !PT ;  /* 0xffff000033327812 */ /* 0x000fe200078ec0ff */
[----:B------:R-:W-:Y:S01]  /*11d90*/  FFMA.FTZ R54, R53, R61, -R62 ;  /* 0x0000003d35367223 */ /* 0x000fe2000001083e */
[----:B------:R-:W-:-:S02]  /*11da0*/  IMAD.U32 R51, R110, 0x10000, RZ ;  /* 0x000100006e337824 */ /* 0x000fc400078e00ff */
[----:B------:R-:W-:Y:S01]  /*11db0*/  FMUL.FTZ R61, R59, R60 ;  /* 0x0000003c3b3d7220 */ /* 0x000fe20000410000 */
[----:B------:R-:W-:Y:S02]  /*11dc0*/  IMAD.U32 R62, R111, 0x10000, RZ ;  /* 0x000100006f3e7824 */ /* 0x000fe400078e00ff */
[----:B------:R-:W-:Y:S01]  /*11dd0*/  FFMA.FTZ R53, R53, R63, R64 ;  /* 0x0000003f35357223 */ /* 0x000fe20000010040 */
[----:B------:R-:W-:Y:S02]  /*11de0*/  IMAD.U32 R64, R109, 0x10000, RZ ;  /* 0x000100006d407824 */ /* 0x000fe400078e00ff */
[-C--:B------:R-:W-:Y:S01]  /*11df0*/  FMUL.FTZ R59, R59, R51.reuse ;  /* 0x000000333b3b7220 */ /* 0x080fe20000410000 */
[C---:B------:R-:W-:Y:S01]  /*11e00*/  FFMA.FTZ R51, R56.reuse, R51, -R61 ;  /* 0x0000003338337223 */ /* 0x040fe2000001083d */
[C---:B------:R-:W-:Y:S01]  /*11e10*/  FMUL.FTZ R66, R49.reuse, R62 ;  /* 0x0000003e31427220 */ /* 0x040fe20000410000 */
[----:B------:R-:W-:Y:S01]  /*11e20*/  FMUL.FTZ R61, R49, R64 ;  /* 0x00000040313d7220 */ /* 0x000fe20000410000 */
[----:B------:R-:W-:Y:S01]  /*11e30*/  FMUL.FTZ R63, R57, R46 ;  /* 0x0000002e393f7220 */ /* 0x000fe20000410000 */
[----:B------:R-:W-:Y:S01]  /*11e40*/  FFMA.FTZ R56, R56, R60, R59 ;  /* 0x0000003c38387223 */ /* 0x000fe2000001003b */
[C---:B------:R-:W-:Y:S01]  /*11e50*/  FFMA.FTZ R49, R55.reuse, R64, -R66 ;  /* 0x0000004037317223 */ /* 0x040fe20000010842 */
[----:B------:R-:W-:Y:S01]  /*11e60*/  FFMA.FTZ R55, R55, R62, R61 ;  /* 0x0000003e37377223 */ /* 0x000fe2000001003d */
[----:B------:R-:W-:Y:S01]  /*11e70*/  LOP3.LUT R61, R112, 0xffff0000, RZ, 0xc0, !PT ;  /* 0xffff0000703d7812 */ /* 0x000fe200078ec0ff */
[-C--:B------:R-:W-:Y:S01]  /*11e80*/  FMUL.FTZ R65, R57, R20.reuse ;  /* 0x0000001439417220 */ /* 0x080fe20000410000 */
[----:B------:R-:W-:Y:S01]  /*11e90*/  LOP3.LUT R59, R110, 0xffff0000, RZ, 0xc0, !PT ;  /* 0xffff00006e3b7812 */ /* 0x000fe200078ec0ff */
[----:B------:R-:W-:Y:S01]  /*11ea0*/  FFMA.FTZ R57, R40, R20, -R63 ;  /* 0x0000001428397223 */ /* 0x000fe2000001083f */
[----:B------:R-:W-:-:S02]  /*11eb0*/  IMAD.U32 R20, R45, 0x10000, RZ ;  /* 0x000100002d147824 */ /* 0x000fc400078e00ff */
[----:B------:R-:W-:Y:S01]  /*11ec0*/  FMUL.FTZ R63, R58, R61 ;  /* 0x0000003d3a3f7220 */ /* 0x000fe20000410000 */
[----:B------:R-:W-:Y:S02]  /*11ed0*/  IMAD.U32 R60, R44, 0x10000, RZ ;  /* 0x000100002c3c7824 */ /* 0x000fe400078e00ff */
[-C--:B------:R-:W-:Y:S01]  /*11ee0*/  FMUL.FTZ R62, R58, R59.reuse ;  /* 0x0000003b3a3e7220 */ /* 0x080fe20000410000 */
[----:B------:R-:W-:Y:S01]  /*11ef0*/  FFMA.FTZ R46, R40, R46, R65 ;  /* 0x0000002e282e7223 */ /* 0x000fe20000010041 */
[----:B------:R-:W-:Y:S01]  /*11f00*/  FMUL.FTZ R40, R48, R20 ;  /* 0x0000001430287220 */ /* 0x000fe20000410000 */
[C---:B------:R-:W-:Y:S01]  /*11f10*/  FFMA.FTZ R58, R52.reuse, R59, -R63 ;  /* 0x0000003b343a7223 */ /* 0x040fe2000001083f */
[----:B------:R-:W-:Y:S01]  /*11f20*/  FFMA.FTZ R59, R52, R61, R62 ;  /* 0x0000003d343b7223 */ /* 0x000fe2000001003e */
[-C--:B------:R-:W-:Y:S01]  /*11f30*/  FMUL.FTZ R52, R48, R60.reuse ;  /* 0x0000003c30347220 */ /* 0x080fe20000410000 */
[----:B------:R-:W-:Y:S01]  /*11f40*/  FFMA.FTZ R48, R47, R60, -R40 ;  /* 0x0000003c2f307223 */ /* 0x000fe20000010828 */
[----:B------:R-:W-:-:S02]  /*11f50*/  LOP3.LUT R40, R45, 0xffff0000, RZ, 0xc0, !PT ;  /* 0xffff00002d287812 */ /* 0x000fc400078ec0ff */
[----:B------:R-:W-:Y:S01]  /*11f60*/  LOP3.LUT R44, R44, 0xffff0000, RZ, 0xc0, !PT ;  /* 0xffff00002c2c7812 */ /* 0x000fe200078ec0ff */
[----:B------:R-:W-:Y:S01]  /*11f70*/  FFMA.FTZ R52, R47, R20, R52 ;  /* 0x000000142f347223 */ /* 0x000fe20000010034 */
[----:B------:R-:W-:Y:S01]  /*11f80*/  LOP3.LUT R111, R111, 0xffff0000, RZ, 0xc0, !PT ;  /* 0xffff00006f6f7812 */ /* 0x000fe200078ec0ff */
[----:B------:R-:W-:Y:S01]  /*11f90*/  FMUL.FTZ R20, R43, R40 ;  /* 0x000000282b147220 */ /* 0x000fe20000410000 */
[----:B------:R-:W-:Y:S01]  /*11fa0*/  LOP3.LUT R109, R109, 0xffff0000, RZ, 0xc0, !PT ;  /* 0xffff00006d6d7812 */ /* 0x000fe200078ec0ff */
[-C--:B------:R-:W-:Y:S02]  /*11fb0*/  FMUL.FTZ R45, R43, R44.reuse ;  /* 0x0000002c2b2d7220 */ /* 0x080fe40000410000 */
[C---:B------:R-:W-:Y:S01]  /*11fc0*/  FMUL.FTZ R61, R50.reuse, R111 ;  /* 0x0000006f323d7220 */ /* 0x040fe20000410000 */
[C---:B------:R-:W-:Y:S01]  /*11fd0*/  FFMA.FTZ R43, R41.reuse, R44, -R20 ;  /* 0x0000002c292b7223 */ /* 0x040fe20000010814 */
[-C--:B------:R-:W-:Y:S01]  /*11fe0*/  FMUL.FTZ R50, R50, R109.reuse ;  /* 0x0000006d32327220 */ /* 0x080fe20000410000 */
[----:B------:R-:W-:Y:S01]  /*11ff0*/  FFMA.FTZ R47, R41, R40, R45 ;  /* 0x00000028292f7223 */ /* 0x000fe2000001002d */
[----:B------:R-:W-:Y:S01]  /*12000*/  FFMA.FTZ R20, R42, R109, -R61 ;  /* 0x0000006d2a147223 */ /* 0x000fe2000001083d */
[----:B------:R-:W-:Y:S01]  /*12010*/  F2FP.BF16.F32.PACK_AB R44, R46, R53 ;  /* 0x000000352e2c723e */ /* 0x000fe200000010ff */
[----:B------:R-:W-:Y:S01]  /*12020*/  FFMA.FTZ R50, R42, R111, R50 ;  /* 0x0000006f2a327223 */ /* 0x000fe20000010032 */
[----:B------:R-:W-:-:S02]  /*12030*/  F2FP.BF16.F32.PACK_AB R42, R43, R48 ;  /* 0x000000302b2a723e */ /* 0x000fc400000010ff */
[----:B------:R-:W-:Y:S02]  /*12040*/  F2FP.BF16.F32.PACK_AB R40, R57, R54 ;  /* 0x000000363928723e */ /* 0x000fe400000010ff */
[----:B------:R-:W-:Y:S02]  /*12050*/  F2FP.BF16.F32.PACK_AB R41, R58, R51 ;  /* 0x000000333a29723e */ /* 0x000fe400000010ff */
[----:B------:R-:W-:Y:S02]  /*12060*/  F2FP.BF16.F32.PACK_AB R46, R47, R52 ;  /* 0x000000342f2e723e */ /* 0x000fe400000010ff */
[----:B------:R-:W-:Y:S02]  /*12070*/  F2FP.BF16.F32.PACK_AB R43, R20, R49 ;  /* 0x00000031142b723e */ /* 0x000fe400000010ff */
[----:B------:R-:W-:Y:S02]  /*12080*/  F2FP.BF16.F32.PACK_AB R45, R59, R56 ;  /* 0x000000383b2d723e */ /* 0x000fe400000010ff */
[----:B------:R-:W-:Y:S01]  /*12090*/  F2FP.BF16.F32.PACK_AB R47, R50, R55 ;  /* 0x00000037322f723e */ /* 0x000fe200000010ff */
[----:B------:R2:W-:Y:S04]  /*120a0*/  STS.128 [R67], R40 ;  /* 0x0000002843007388 */ /* 0x0005e80000000c00 */
[----:B------:R2:W-:Y:S02]  /*120b0*/  STS.128 [R3+0x10400], R44 ;  /* 0x0104002c03007388 */ /* 0x0005e40000000c00 */
.L_x_1726:
[----:B------:R-:W-:Y:S05]  /*120c0*/  BSYNC B1 ;  /* 0x0000000000017941 */ /* 0x000fea0003800000 */
.L_x_1725:
[----:B--2---:R-:W-:Y:S01]  /*120d0*/  VIADD R3, R123, 0x40 ;  /* 0x000000407b037836 */ /* 0x004fe20000000000 */
[----:B------:R-:W-:Y:S04]  /*120e0*/  BSSY B1, `(.L_x_1729) ;  /* 0x00000e8000017945 */ /* 0x000fe80003800000 */
[----:B------:R-:W-:-:S13]  /*120f0*/  ISETP.GE.AND P0, PT, R3, R0, PT ;  /* 0x000000000300720c */ /* 0x000fda0003f06270 */
[----:B------:R-:W-:Y:S05]  /*12100*/  @P0 BRA `(.L_x_1730) ;  /* 0x0000000c00940947 */ /* 0x000fea0003800000 */
[----:B01----:R-:W0:Y:S01]  /*12110*/  LDC R20, c[0x0][0x3f4] ;  /* 0x0000fd00ff147b82 */ /* 0x003e220000000800 */
[----:B------:R-:W-:Y:S01]  /*12120*/  BSSY B2, `(.L_x_1731) ;  /* 0x0000073000027945 */ /* 0x000fe20003800000 */
[-C--:B0-----:R-:W-:Y:S02]  /*12130*/  ISETP.GE.AND P0, PT, R18, R20.reuse, PT ;  /* 0x000000141200720c */ /* 0x081fe40003f06270 */
[----:B------:R-:W-:-:S11]  /*12140*/  ISETP.GE.AND P1, PT, R203, R20, PT ;  /* 0x00000014cb00720c */ /* 0x000fd60003f26270 */
[----:B------:R-:W-:Y:S05]  /*12150*/  @P0 BRA `(.L_x_1732) ;  /* 0x0000000400bc0947 */ /* 0x000fea0003800000 */
[----:B------:R-:W2:Y:S04]  /*12160*/  LDL R40, [R1+0x80] ;  /* 0x0000800001287983 */ /* 0x000ea80000100800 */
[----:B------:R-:W3:Y:S01]  /*12170*/  LDL R61, [R1+0xb4] ;  /* 0x0000b400013d7983 */ /* 0x000ee20000100800 */
[----:B------:R-:W-:Y:S01]  /*12180*/  IMAD.SHL.U32 R41, R3, 0x40, RZ ;  /* 0x0000004003297824 */ /* 0x000fe200078e00ff */
[----:B------:R-:W-:Y:S02]  /*12190*/  SHF.R.S32.HI R44, RZ, 0x1f, R3 ;  /* 0x0000001fff2c7819 */ /* 0x000fe40000011403 */
[----:B------:R-:W-:Y:S02]  /*121a0*/  SHF.R.U64 R49, R24, 0x10, R25 ;  /* 0x0000001018317819 */ /* 0x000fe40000001219 */
[----:B------:R-:W-:-:S02]  /*121b0*/  LOP3.LUT R42, R41, 0x1c0, RZ, 0xc0, !PT ;  /* 0x000001c0292a7812 */ /* 0x000fc400078ec0ff */
[----:B------:R-:W-:Y:S02]  /*121c0*/  LEA.HI R44, R44, R3, RZ, 0x3 ;  /* 0x000000032c2c7211 */ /* 0x000fe400078f18ff */
[--C-:B------:R-:W-:Y:S02]  /*121d0*/  SHF.R.U64 R51, R32, 0x10, R33.reuse ;  /* 0x0000001020337819 */ /* 0x100fe40000001221 */
[----:B------:R-:W-:Y:S01]  /*121e0*/  SHF.R.U32.HI R33, RZ, 0x10, R33 ;  /* 0x00000010ff217819 */ /* 0x000fe20000011621 */
[----:B------:R-:W-:Y:S01]  /*121f0*/  IMAD.SHL.U32 R44, R44, 0x40, RZ ;  /* 0x000000402c2c7824 */ /* 0x000fe200078e00ff */
[----:B------:R-:W-:Y:S02]  /*12200*/  SHF.R.U64 R50, R34, 0x10, R35 ;  /* 0x0000001022327819 */ /* 0x000fe40000001223 */
[----:B------:R-:W-:Y:S02]  /*12210*/  SHF.R.U64 R32, R26, 0x10, R27 ;  /* 0x000000101a207819 */ /* 0x000fe4000000121b */
[----:B------:R-:W-:-:S02]  /*12220*/  LOP3.LUT R44, R44, 0xfffffe00, RZ, 0xc0, !PT ;  /* 0xfffffe002c2c7812 */ /* 0x000fc400078ec0ff */
[----:B------:R-:W-:Y:S02]  /*12230*/  SHF.R.U32.HI R25, RZ, 0x10, R25 ;  /* 0x00000010ff197819 */ /* 0x000fe40000011619 */
[----:B------:R-:W-:Y:S02]  /*12240*/  SHF.R.U32.HI R26, RZ, 0x10, R27 ;  /* 0x00000010ff1a7819 */ /* 0x000fe4000001161b */
[----:B------:R-:W-:Y:S02]  /*12250*/  PRMT R49, R108, 0x5410, R49 ;  /* 0x000054106c317816 */ /* 0x000fe40000000031 */
[C---:B------:R-:W-:Y:S02]  /*12260*/  PRMT R27, R106.reuse, 0x5410, R51 ;  /* 0x000054106a1b7816 */ /* 0x040fe40000000033 */
[----:B------:R-:W-:Y:S01]  /*12270*/  PRMT R106, R106, 0x5432, R33 ;  /* 0x000054326a6a7816 */ /* 0x000fe20000000021 */
[----:B------:R-:W-:Y:S01]  /*12280*/  IMAD.U32 R56, R49, 0x10000, RZ ;  /* 0x0001000031387824 */ /* 0x000fe200078e00ff */
[----:B------:R-:W-:-:S02]  /*12290*/  PRMT R24, R105, 0x5410, R50 ;  /* 0x0000541069187816 */ /* 0x000fc40000000032 */
[C---:B------:R-:W-:Y:S02]  /*122a0*/  PRMT R32, R107.reuse, 0x5410, R32 ;  /* 0x000054106b207816 */ /* 0x040fe40000000020 */
[----:B------:R-:W-:Y:S02]  /*122b0*/  SHF.R.U32.HI R34, RZ, 0x10, R35 ;  /* 0x00000010ff227819 */ /* 0x000fe40000011623 */
[----:B------:R-:W-:Y:S02]  /*122c0*/  PRMT R108, R108, 0x5432, R25 ;  /* 0x000054326c6c7816 */ /* 0x000fe40000000019 */
[----:B------:R-:W-:Y:S02]  /*122d0*/  PRMT R107, R107, 0x5432, R26 ;  /* 0x000054326b6b7816 */ /* 0x000fe4000000001a */
[----:B------:R-:W-:Y:S01]  /*122e0*/  PRMT R105, R105, 0x5432, R34 ;  /* 0x0000543269697816 */ /* 0x000fe20000000022 */
[----:B------:R-:W-:Y:S02]  /*122f0*/  IMAD.U32 R57, R108, 0x10000, RZ ;  /* 0x000100006c397824 */ /* 0x000fe400078e00ff */
[C---:B------:R-:W-:Y:S01]  /*12300*/  IMAD.U32 R58, R107.reuse, 0x10000, RZ ;  /* 0x000100006b3a7824 */ /* 0x040fe200078e00ff */
[----:B------:R-:W-:-:S02]  /*12310*/  LOP3.LUT R107, R107, 0xffff0000, RZ, 0xc0, !PT ;  /* 0xffff00006b6b7812 */ /* 0x000fc400078ec0ff */
[----:B--2---:R-:W-:-:S04]  /*12320*/  LEA.HI R40, R20, R40, RZ, 0x1d ;  /* 0x0000002814287211 */ /* 0x004fc800078fe8ff */
[----:B------:R-:W-:Y:S01]  /*12330*/  SHF.R.S32.HI R43, RZ, 0x1f, R40 ;  /* 0x0000001fff2b7819 */ /* 0x000fe20000011428 */
[----:B------:R-:W-:-:S03]  /*12340*/  IMAD.SHL.U32 R41, R40, 0x8, RZ ;  /* 0x0000000828297824 */ /* 0x000fc600078e00ff */
[----:B------:R-:W-:Y:S02]  /*12350*/  LEA.HI R43, R43, R40, RZ, 0x3 ;  /* 0x000000282b2b7211 */ /* 0x000fe400078f18ff */
[----:B------:R-:W-:Y:S02]  /*12360*/  LOP3.LUT R40, R42, 0x38, R41, 0xf8, !PT ;  /* 0x000000382a287812 */ /* 0x000fe400078ef829 */
[----:B------:R-:W-:Y:S01]  /*12370*/  SHF.R.U32.HI R41, RZ, 0x3, R42 ;  /* 0x00000003ff297819 */ /* 0x000fe2000001162a */
[----:B------:R-:W-:-:S03]  /*12380*/  IMAD.SHL.U32 R43, R43, 0x400, RZ ;  /* 0x000004002b2b7824 */ /* 0x000fc600078e00ff */
[----:B------:R-:W-:Y:S02]  /*12390*/  LOP3.LUT R40, R40, R41, RZ, 0x3c, !PT ;  /* 0x0000002928287212 */ /* 0x000fe400078e3cff */
[----:B------:R-:W-:-:S04]  /*123a0*/  LOP3.LUT R43, R43, 0x7fffe000, RZ, 0xc0, !PT ;  /* 0x7fffe0002b2b7812 */ /* 0x000fc800078ec0ff */
[----:B------:R-:W-:Y:S02]  /*123b0*/  IADD3 R48, R40, R43, R44 ;  /* 0x0000002b28307210 */ /* 0x000fe40007ffe02c */
[----:B---3--:R-:W0:Y:S03]  /*123c0*/  LDS.128 R40, [R61] ;  /* 0x000000003d287984 */ /* 0x008e260000000c00 */
        /* <DEDUP_REMOVED lines=13> */
[C---:B------:R-:W-:Y:S01]  /*124a0*/  LOP3.LUT R44, R45.reuse, 0xffff0000, RZ, 0xc0, !PT ;  /* 0xffff00002d2c7812 */ /* 0x040fe200078ec0ff */
[----:B------:R-:W-:Y:S01]  /*124b0*/  IMAD.U32 R54, R45, 0x10000, RZ ;  /* 0x000100002d367824 */ /* 0x000fe200078e00ff */
[C---:B------:R-:W-:Y:S01]  /*124c0*/  LOP3.LUT R34, R46.reuse, 0xffff0000, RZ, 0xc0, !PT ;  /* 0xffff00002e227812 */ /* 0x040fe200078ec0ff */
[----:B------:R-:W-:-:S02]  /*124d0*/  IMAD.U32 R35, R46, 0x10000, RZ ;  /* 0x000100002e237824 */ /* 0x000fc400078e00ff */
[----:B------:R-:W-:Y:S01]  /*124e0*/  FMUL.FTZ R45, R41, R56 ;  /* 0x00000038292d7220 */ /* 0x000fe20000410000 */
[C---:B------:R-:W-:Y:S01]  /*124f0*/  IMAD.U32 R55, R47.reuse, 0x10000, RZ ;  /* 0x000100002f377824 */ /* 0x040fe200078e00ff */
[----:B------:R-:W-:Y:S01]  /*12500*/  LOP3.LUT R46, R47, 0xffff0000, RZ, 0xc0, !PT ;  /* 0xffff00002f2e7812 */ /* 0x000fe200078ec0ff */
[-C--:B------:R-:W-:Y:S01]  /*12510*/  FMUL.FTZ R47, R41, R43.reuse ;  /* 0x0000002b292f7220 */ /* 0x080fe20000410000 */
[----:B------:R-:W-:Y:S01]  /*12520*/  FFMA.FTZ R41, R50, R43, -R45 ;  /* 0x0000002b32297223 */ /* 0x000fe2000001082d */
[----:B------:R-:W-:Y:S02]  /*12530*/  IMAD.U32 R45, R106, 0x10000, RZ ;  /* 0x000100006a2d7824 */ /* 0x000fe400078e00ff */
[----:B------:R-:W-:Y:S01]  /*12540*/  FMUL.FTZ R59, R55, R58 ;  /* 0x0000003a373b7220 */ /* 0x000fe20000410000 */
[----:B------:R-:W-:Y:S01]  /*12550*/  FFMA.FTZ R43, R50, R56, R47 ;  /* 0x00000038322b7223 */ /* 0x000fe2000001002f */
[----:B------:R-:W-:Y:S01]  /*12560*/  IMAD.U32 R47, R105, 0x10000, RZ ;  /* 0x00010000692f7824 */ /* 0x000fe200078e00ff */
[----:B------:R-:W-:Y:S01]  /*12570*/  LOP3.LUT R56, R49, 0xffff0000, RZ, 0xc0, !PT ;  /* 0xffff000031387812 */ /* 0x000fe200078ec0ff */
[C---:B------:R-:W-:Y:S01]  /*12580*/  FMUL.FTZ R60, R54.reuse, R57 ;  /* 0x00000039363c7220 */ /* 0x040fe20000410000 */
[----:B------:R-:W-:Y:S01]  /*12590*/  FMUL.FTZ R50, R54, R45 ;  /* 0x0000002d36327220 */ /* 0x000fe20000410000 */
[-C--:B------:R-:W-:Y:S01]  /*125a0*/  FMUL.FTZ R49, R55, R47.reuse ;  /* 0x0000002f37317220 */ /* 0x080fe20000410000 */
[----:B------:R-:W-:Y:S01]  /*125b0*/  LOP3.LUT R54, R27, 0xffff0000, RZ, 0xc0, !PT ;  /* 0xffff00001b367812 */ /* 0x000fe200078ec0ff */
[C---:B------:R-:W-:Y:S01]  /*125c0*/  FFMA.FTZ R47, R52.reuse, R47, -R59 ;  /* 0x0000002f342f7223 */ /* 0x040fe2000001083b */
[----:B------:R-:W-:Y:S01]  /*125d0*/  FFMA.FTZ R45, R51, R45, -R60 ;  /* 0x0000002d332d7223 */ /* 0x000fe2000001083c */
[----:B------:R-:W-:Y:S01]  /*125e0*/  FFMA.FTZ R49, R52, R58, R49 ;  /* 0x0000003a34317223 */ /* 0x000fe20000010031 */
[C---:B------:R-:W-:Y:S01]  /*125f0*/  FMUL.FTZ R52, R53.reuse, R56 ;  /* 0x0000003835347220 */ /* 0x040fe20000410000 */
[-C--:B------:R-:W-:Y:S01]  /*12600*/  FMUL.FTZ R58, R53, R54.reuse ;  /* 0x00000036353a7220 */ /* 0x080fe20000410000 */
[----:B------:R-:W-:Y:S01]  /*12610*/  FFMA.FTZ R50, R51, R57, R50 ;  /* 0x0000003933327223 */ /* 0x000fe20000010032 */
[----:B------:R-:W-:Y:S01]  /*12620*/  LOP3.LUT R55, R108, 0xffff0000, RZ, 0xc0, !PT ;  /* 0xffff00006c377812 */ /* 0x000fe200078ec0ff */
[----:B------:R-:W-:Y:S01]  /*12630*/  FFMA.FTZ R54, R33, R54, -R52 ;  /* 0x0000003621367223 */ /* 0x000fe20000010834 */
[----:B------:R-:W-:Y:S01]  /*12640*/  IMAD.U32 R52, R32, 0x10000, RZ ;  /* 0x0001000020347824 */ /* 0x000fe200078e00ff */
[----:B------:R-:W-:Y:S01]  /*12650*/  LOP3.LUT R27, R106, 0xffff0000, RZ, 0xc0, !PT ;  /* 0xffff00006a1b7812 */ /* 0x000fe200078ec0ff */
[----:B------:R-:W-:-:S02]  /*12660*/  IMAD.U32 R51, R24, 0x10000, RZ ;  /* 0x0001000018337824 */ /* 0x000fc400078e00ff */
[----:B------:R-:W-:Y:S01]  /*12670*/  FMUL.FTZ R53, R44, R55 ;  /* 0x000000372c357220 */ /* 0x000fe20000410000 */
[CC--:B------:R-:W-:Y:S01]  /*12680*/  FMUL.FTZ R57, R35.reuse, R52.reuse ;  /* 0x0000003423397220 */ /* 0x0c0fe20000410000 */
[----:B------:R-:W-:Y:S01]  /*12690*/  LOP3.LUT R32, R32, 0xffff0000, RZ, 0xc0, !PT ;  /* 0xffff000020207812 */ /* 0x000fe200078ec0ff */
[----:B------:R-:W-:Y:S01]  /*126a0*/  FMUL.FTZ R35, R35, R51 ;  /* 0x0000003323237220 */ /* 0x000fe20000410000 */
[----:B------:R-:W-:Y:S01]  /*126b0*/  LOP3.LUT R24, R24, 0xffff0000, RZ, 0xc0, !PT ;  /* 0xffff000018187812 */ /* 0x000fe200078ec0ff */
[-C--:B------:R-:W-:Y:S01]  /*126c0*/  FMUL.FTZ R60, R44, R27.reuse ;  /* 0x0000001b2c3c7220 */ /* 0x080fe20000410000 */
[----:B------:R-:W-:Y:S01]  /*126d0*/  LOP3.LUT R105, R105, 0xffff0000, RZ, 0xc0, !PT ;  /* 0xffff000069697812 */ /* 0x000fe200078ec0ff */
[----:B------:R-:W-:Y:S01]  /*126e0*/  FFMA.FTZ R44, R40, R27, -R53 ;  /* 0x0000001b282c7223 */ /* 0x000fe20000010835 */
[C---:B------:R-:W-:Y:S01]  /*126f0*/  FFMA.FTZ R57, R26.reuse, R51, -R57 ;  /* 0x000000331a397223 */ /* 0x040fe20000010839 */
[----:B------:R-:W-:Y:S01]  /*12700*/  FFMA.FTZ R35, R26, R52, R35 ;  /* 0x000000341a237223 */ /* 0x000fe20000010023 */
[C---:B------:R-:W-:Y:S01]  /*12710*/  FMUL.FTZ R26, R34.reuse, R32 ;  /* 0x00000020221a7220 */ /* 0x040fe20000410000 */
[----:B------:R-:W-:Y:S01]  /*12720*/  FMUL.FTZ R27, R34, R24 ;  /* 0x00000018221b7220 */ /* 0x000fe20000410000 */
[C---:B------:R-:W-:Y:S01]  /*12730*/  FMUL.FTZ R51, R46.reuse, R107 ;  /* 0x0000006b2e337220 */ /* 0x040fe20000410000 */
[----:B------:R-:W-:Y:S01]  /*12740*/  FMUL.FTZ R46, R46, R105 ;  /* 0x000000692e2e7220 */ /* 0x000fe20000410000 */
[----:B------:R-:W-:Y:S01]  /*12750*/  FFMA.FTZ R58, R33, R56, R58 ;  /* 0x00000038213a7223 */ /* 0x000fe2000001003a */
[----:B------:R-:W-:Y:S01]  /*12760*/  FFMA.FTZ R33, R40, R55, R60 ;  /* 0x0000003728217223 */ /* 0x000fe2000001003c */
        /* <DEDUP_REMOVED lines=11> */
[----:B------:R0:W-:Y:S01]  /*12820*/  STS.128 [R61], R24 ;  /* 0x000000183d007388 */ /* 0x0001e20000000c00 */
[----:B------:R-:W-:-:S05]  /*12830*/  F2FP.BF16.F32.PACK_AB R35, R46, R49 ;  /* 0x000000312e23723e */ /* 0x000fca00000010ff */
[----:B------:R0:W-:Y:S02]  /*12840*/  STS.128 [R48+0x10400], R32 ;  /* 0x0104002030007388 */ /* 0x0001e40000000c00 */
.L_x_1732:
[----:B------:R-:W-:Y:S05]  /*12850*/  BSYNC B2 ;  /* 0x0000000000027941 */ /* 0x000fea0003800000 */
.L_x_1731:
[----:B------:R-:W-:Y:S05]  /*12860*/  @P1 BRA `(.L_x_1730) ;  /* 0x0000000400bc1947 */ /* 0x000fea0003800000 */
[----:B0-----:R-:W2:Y:S04]  /*12870*/  LDL R25, [R1+0xa0] ;  /* 0x0000a00001197983 */ /* 0x001ea80000100800 */
[----:B------:R-:W3:Y:S01]  /*12880*/  LDL R48, [R1+0xb0] ;  /* 0x0000b00001307983 */ /* 0x000ee20000100800 */
[----:B------:R-:W-:Y:S01]  /*12890*/  IMAD.SHL.U32 R24, R3, 0x40, RZ ;  /* 0x0000004003187824 */ /* 0x000fe200078e00ff */
[----:B------:R-:W-:Y:S02]  /*128a0*/  SHF.R.S32.HI R26, RZ, 0x1f, R3 ;  /* 0x0000001fff1a7819 */ /* 0x000fe40000011403 */
[----:B------:R-:W-:Y:S02]  /*128b0*/  SHF.R.U64 R43, R36, 0x10, R37 ;  /* 0x00000010242b7819 */ /* 0x000fe40000001225 */
[----:B------:R-:W-:-:S02]  /*128c0*/  LOP3.LUT R27, R24, 0x1c0, RZ, 0xc0, !PT ;  /* 0x000001c0181b7812 */ /* 0x000fc400078ec0ff */
[----:B------:R-:W-:Y:S02]  /*128d0*/  LEA.HI R26, R26, R3, RZ, 0x3 ;  /* 0x000000031a1a7211 */ /* 0x000fe400078f18ff */
[----:B------:R-:W-:Y:S02]  /*128e0*/  SHF.R.U32.HI R41, RZ, 0x10, R37 ;  /* 0x00000010ff297819 */ /* 0x000fe40000011625 */
[--C-:B------:R-:W-:Y:S01]  /*128f0*/  SHF.R.U64 R37, R28, 0x10, R29.reuse ;  /* 0x000000101c257819 */ /* 0x100fe2000000121d */
[----:B------:R-:W-:Y:S01]  /*12900*/  IMAD.SHL.U32 R26, R26, 0x40, RZ ;  /* 0x000000401a1a7824 */ /* 0x000fe200078e00ff */
[----:B------:R-:W-:Y:S02]  /*12910*/  SHF.R.U32.HI R29, RZ, 0x10, R29 ;  /* 0x00000010ff1d7819 */ /* 0x000fe4000001161d */
[----:B------:R-:W-:Y:S02]  /*12920*/  SHF.R.U64 R28, R30, 0x10, R31 ;  /* 0x000000101e1c7819 */ /* 0x000fe4000000121f */
[----:B------:R-:W-:-:S02]  /*12930*/  LOP3.LUT R26, R26, 0xfffffe00, RZ, 0xc0, !PT ;  /* 0xfffffe001a1a7812 */ /* 0x000fc400078ec0ff */
[C---:B------:R-:W-:Y:S02]  /*12940*/  PRMT R42, R94.reuse, 0x5432, R37 ;  /* 0x000054325e2a7816 */ /* 0x040fe40000000025 */
[----:B------:R-:W-:Y:S02]  /*12950*/  PRMT R94, R94, 0x5410, R29 ;  /* 0x000054105e5e7816 */ /* 0x000fe4000000001d */
[----:B------:R-:W-:Y:S02]  /*12960*/  PRMT R45, R95, 0x5432, R28 ;  /* 0x000054325f2d7816 */ /* 0x000fe4000000001c */
[----:B------:R-:W-:Y:S01]  /*12970*/  SHF.R.U32.HI R30, RZ, 0x10, R31 ;  /* 0x00000010ff1e7819 */ /* 0x000fe2000001161f */
[----:B------:R-:W-:Y:S01]  /*12980*/  IMAD.U32 R44, R94, 0x10000, RZ ;  /* 0x000100005e2c7824 */ /* 0x000fe200078e00ff */
[----:B------:R-:W-:Y:S01]  /*12990*/  PRMT R40, R96, 0x5432, R43 ;  /* 0x0000543260287816 */ /* 0x000fe2000000002b */
[----:B------:R-:W-:Y:S01]  /*129a0*/  IMAD.U32 R43, R42, 0x10000, RZ ;  /* 0x000100002a2b7824 */ /* 0x000fe200078e00ff */
[----:B------:R-:W-:-:S02]  /*129b0*/  PRMT R96, R96, 0x5410, R41 ;  /* 0x0000541060607816 */ /* 0x000fc40000000029 */
[----:B------:R-:W-:Y:S01]  /*129c0*/  PRMT R95, R95, 0x5410, R30 ;  /* 0x000054105f5f7816 */ /* 0x000fe2000000001e */
[----:B------:R-:W-:Y:S01]  /*129d0*/  IMAD.U32 R41, R40, 0x10000, RZ ;  /* 0x0001000028297824 */ /* 0x000fe200078e00ff */
[----:B------:R-:W-:Y:S02]  /*129e0*/  LOP3.LUT R42, R42, 0xffff0000, RZ, 0xc0, !PT ;  /* 0xffff00002a2a7812 */ /* 0x000fe400078ec0ff */
[----:B------:R-:W-:Y:S02]  /*129f0*/  LOP3.LUT R40, R40, 0xffff0000, RZ, 0xc0, !PT ;  /* 0xffff000028287812 */ /* 0x000fe400078ec0ff */
[----:B------:R-:W-:Y:S02]  /*12a00*/  LOP3.LUT R94, R94, 0xffff0000, RZ, 0xc0, !PT ;  /* 0xffff00005e5e7812 */ /* 0x000fe400078ec0ff */
        /* <DEDUP_REMOVED lines=11> */
[----:B------:R-:W-:Y:S01]  /*12ac0*/  IMAD R3, R20, 0x2, R17 ;  /* 0x0000000214037824 */ /* 0x000fe200078e0211 */
[--C-:B------:R-:W-:Y:S02]  /*12ad0*/  SHF.R.U64 R20, R38, 0x10, R39.reuse ;  /* 0x0000001026147819 */ /* 0x100fe40000001227 */
[----:B------:R-:W-:Y:S02]  /*12ae0*/  SHF.R.U32.HI R38, RZ, 0x10, R39 ;  /* 0x00000010ff267819 */ /* 0x000fe40000011627 */
[----:B------:R-:W1:Y:S01]  /*12af0*/  LDS.128 R32, [R3+0x10400] ;  /* 0x0104000003207984 */ /* 0x000e620000000c00 */
[----:B------:R-:W-:-:S02]  /*12b00*/  PRMT R20, R97, 0x5432, R20 ;  /* 0x0000543261147816 */ /* 0x000fc40000000014 */
[----:B------:R-:W-:Y:S01]  /*12b10*/  PRMT R97, R97, 0x5410, R38 ;  /* 0x0000541061617816 */ /* 0x000fe20000000026 */
        /* <DEDUP_REMOVED lines=13> */
[----:B------:R-:W-:Y:S01]  /*12bf0*/  FMUL.FTZ R49, R27, R41 ;  /* 0x000000291b317220 */ /* 0x000fe20000410000 */
[----:B------:R-:W-:-:S02]  /*12c00*/  IMAD.U32 R27, R96, 0x10000, RZ ;  /* 0x00010000601b7824 */ /* 0x000fc400078e00ff */
[----:B------:R-:W-:Y:S01]  /*12c10*/  FMUL.FTZ R51, R37, R44 ;  /* 0x0000002c25337220 */ /* 0x000fe20000410000 */
[C---:B------:R-:W-:Y:S01]  /*12c20*/  FFMA.FTZ R47, R28.reuse, R41, -R47 ;  /* 0x000000291c2f7223 */ /* 0x040fe2000001082f */
[----:B------:R-:W-:Y:S02]  /*12c30*/  IMAD.U32 R39, R35, 0x10000, RZ ;  /* 0x0001000023277824 */ /* 0x000fe400078e00ff */
[----:B------:R-:W-:Y:S01]  /*12c40*/  FFMA.FTZ R49, R28, R43, R49 ;  /* 0x0000002b1c317223 */ /* 0x000fe20000010031 */
[----:B------:R-:W-:Y:S02]  /*12c50*/  IMAD.U32 R41, R95, 0x10000, RZ ;  /* 0x000100005f297824 */ /* 0x000fe400078e00ff */
[-C--:B------:R-:W-:Y:S01]  /*12c60*/  FMUL.FTZ R37, R37, R27.reuse ;  /* 0x0000001b25257220 */ /* 0x080fe20000410000 */
[----:B------:R-:W-:Y:S02]  /*12c70*/  IMAD.U32 R28, R97, 0x10000, RZ ;  /* 0x00010000611c7824 */ /* 0x000fe400078e00ff */
[----:B------:R-:W-:Y:S01]  /*12c80*/  FFMA.FTZ R51, R30, R27, -R51 ;  /* 0x0000001b1e337223 */ /* 0x000fe20000010833 */
[C---:B------:R-:W-:Y:S01]  /*12c90*/  FMUL.FTZ R27, R39.reuse, R41 ;  /* 0x00000029271b7220 */ /* 0x040fe20000410000 */
[----:B------:R-:W-:Y:S01]  /*12ca0*/  LOP3.LUT R96, R96, 0xffff0000, RZ, 0xc0, !PT ;  /* 0xffff000060607812 */ /* 0x000fe200078ec0ff */
[----:B------:R-:W-:Y:S01]  /*12cb0*/  FMUL.FTZ R46, R39, R28 ;  /* 0x0000001c272e7220 */ /* 0x000fe20000410000 */
[----:B------:R-:W-:Y:S01]  /*12cc0*/  FFMA.FTZ R37, R30, R44, R37 ;  /* 0x0000002c1e257223 */ /* 0x000fe20000010025 */
[----:B------:R-:W-:Y:S01]  /*12cd0*/  FFMA.FTZ R39, R36, R28, -R27 ;  /* 0x0000001c24277223 */ /* 0x000fe2000001081b */
[C---:B------:R-:W-:Y:S01]  /*12ce0*/  FMUL.FTZ R28, R32.reuse, R42 ;  /* 0x0000002a201c7220 */ /* 0x040fe20000410000 */
[----:B------:R-:W-:Y:S01]  /*12cf0*/  FMUL.FTZ R32, R32, R40 ;  /* 0x0000002820207220 */ /* 0x000fe20000410000 */
[----:B------:R-:W-:-:S02]  /*12d00*/  IMAD.U32 R38, R34, 0x10000, RZ ;  /* 0x0001000022267824 */ /* 0x000fc400078e00ff */
[----:B------:R-:W-:Y:S01]  /*12d10*/  FMUL.FTZ R30, R33, R94 ;  /* 0x0000005e211e7220 */ /* 0x000fe20000410000 */
[----:B------:R-:W-:Y:S01]  /*12d20*/  FFMA.FTZ R40, R29, R40, -R28 ;  /* 0x000000281d287223 */ /* 0x000fe2000001081c */
[----:B------:R-:W-:Y:S02]  /*12d30*/  IMAD.U32 R28, R45, 0x10000, RZ ;  /* 0x000100002d1c7824 */ /* 0x000fe400078e00ff */
[----:B------:R-:W-:Y:S01]  /*12d40*/  FMUL.FTZ R33, R33, R96 ;  /* 0x0000006021217220 */ /* 0x000fe20000410000 */
[----:B------:R-:W-:Y:S02]  /*12d50*/  IMAD.U32 R27, R20, 0x10000, RZ ;  /* 0x00010000141b7824 */ /* 0x000fe400078e00ff */
[----:B------:R-:W-:Y:S01]  /*12d60*/  FFMA.FTZ R46, R36, R41, R46 ;  /* 0x00000029242e7223 */ /* 0x000fe2000001002e */
[----:B------:R-:W-:Y:S01]  /*12d70*/  LOP3.LUT R34, R34, 0xffff0000, RZ, 0xc0, !PT ;  /* 0xffff000022227812 */ /* 0x000fe200078ec0ff */
[C---:B------:R-:W-:Y:S01]  /*12d80*/  FMUL.FTZ R36, R38.reuse, R28 ;  /* 0x0000001c26247220 */ /* 0x040fe20000410000 */
[----:B------:R-:W-:Y:S01]  /*12d90*/  LOP3.LUT R45, R45, 0xffff0000, RZ, 0xc0, !PT ;  /* 0xffff00002d2d7812 */ /* 0x000fe200078ec0ff */
[----:B------:R-:W-:Y:S01]  /*12da0*/  FFMA.FTZ R30, R25, R96, -R30 ;  /* 0x00000060191e7223 */ /* 0x000fe2000001081e */
[----:B------:R-:W-:Y:S01]  /*12db0*/  LOP3.LUT R35, R35, 0xffff0000, RZ, 0xc0, !PT ;  /* 0xffff000023237812 */ /* 0x000fe200078ec0ff */
[----:B------:R-:W-:Y:S01]  /*12dc0*/  FFMA.FTZ R94, R25, R94, R33 ;  /* 0x0000005e195e7223 */ /* 0x000fe20000010021 */
[----:B------:R-:W-:Y:S01]  /*12dd0*/  LOP3.LUT R95, R95, 0xffff0000, RZ, 0xc0, !PT ;  /* 0xffff00005f5f7812 */ /* 0x000fe200078ec0ff */
[-C--:B------:R-:W-:Y:S01]  /*12de0*/  FMUL.FTZ R38, R38, R27.reuse ;  /* 0x0000001b26267220 */ /* 0x080fe20000410000 */
[----:B------:R-:W-:Y:S01]  /*12df0*/  LOP3.LUT R25, R20, 0xffff0000, RZ, 0xc0, !PT ;  /* 0xffff000014197812 */ /* 0x000fe200078ec0ff */
[----:B------:R-:W-:Y:S01]  /*12e00*/  FFMA.FTZ R36, R31, R27, -R36 ;  /* 0x0000001b1f247223 */ /* 0x000fe20000010824 */
[----:B------:R-:W-:Y:S01]  /*12e10*/  LOP3.LUT R97, R97, 0xffff0000, RZ, 0xc0, !PT ;  /* 0xffff000061617812 */ /* 0x000fe200078ec0ff */
[----:B------:R-:W-:Y:S01]  /*12e20*/  FFMA.FTZ R32, R29, R42, R32 ;  /* 0x0000002a1d207223 */ /* 0x000fe20000010020 */
[C---:B------:R-:W-:Y:S01]  /*12e30*/  FMUL.FTZ R27, R34.reuse, R45 ;  /* 0x0000002d221b7220 */ /* 0x040fe20000410000 */
[----:B------:R-:W-:Y:S01]  /*12e40*/  FFMA.FTZ R38, R31, R28, R38 ;  /* 0x0000001c1f267223 */ /* 0x000fe20000010026 */
        /* <DEDUP_REMOVED lines=17> */
.L_x_1730:
[----:B------:R-:W-:Y:S05]  /*12f60*/  BSYNC B1 ;  /* 0x0000000000017941 */ /* 0x000fea0003800000 */
.L_x_1729:
[----:B--2---:R-:W-:-:S05]  /*12f70*/  VIADD R3, R123, 0x60 ;  /* 0x000000607b037836 */ /* 0x004fca0000000000 */
[----:B------:R-:W-:-:S13]  /*12f80*/  ISETP.GE.AND P0, PT, R3, R0, PT ;  /* 0x000000000300720c */ /* 0x000fda0003f06270 */
[----:B------:R-:W-:Y:S05]  /*12f90*/  @P0 BRA `(.L_x_1700) ;  /* 0x0000000c00940947 */ /* 0x000fea0003800000 */
[----:B------:R-:W2:Y:S01]  /*12fa0*/  LDC R0, c[0x0][0x3f4] ;  /* 0x0000fd00ff007b82 */ /* 0x000ea20000000800 */
[----:B------:R-:W-:Y:S01]  /*12fb0*/  BSSY B1, `(.L_x_1733) ;  /* 0x0000073000017945 */ /* 0x000fe20003800000 */
[-C--:B--2---:R-:W-:Y:S02]  /*12fc0*/  ISETP.GE.AND P0, PT, R18, R0.reuse, PT ;  /* 0x000000001200720c */ /* 0x084fe40003f06270 */
[----:B------:R-:W-:-:S11]  /*12fd0*/  ISETP.GE.AND P1, PT, R203, R0, PT ;  /* 0x00000000cb00720c */ /* 0x000fd60003f26270 */
[----:B------:R-:W-:Y:S05]  /*12fe0*/  @P0 BRA `(.L_x_1734) ;  /* 0x0000000400bc0947 */ /* 0x000fea0003800000 */
[----:B01----:R-:W2:Y:S04]  /*12ff0*/  LDL R20, [R1+0x80] ;  /* 0x0000800001147983 */ /* 0x003ea80000100800 */
[----:B------:R-:W3:Y:S01]  /*13000*/  LDL R46, [R1+0xac] ;  /* 0x0000ac00012e7983 */ /* 0x000ee20000100800 */
[----:B------:R-:W-:Y:S01]  /*13010*/  IMAD.SHL.U32 R24, R3, 0x40, RZ ;  /* 0x0000004003187824 */ /* 0x000fe200078e00ff */
[----:B------:R-:W-:Y:S02]  /*13020*/  SHF.R.S32.HI R26, RZ, 0x1f, R3 ;  /* 0x0000001fff1a7819 */ /* 0x000fe40000011403 */
[----:B------:R-:W-:Y:S02]  /*13030*/  SHF.R.U64 R36, R8, 0x10, R9 ;  /* 0x0000001008247819 */ /* 0x000fe40000001209 */
[----:B------:R-:W-:-:S02]  /*13040*/  LOP3.LUT R27, R24, 0x1c0, RZ, 0xc0, !PT ;  /* 0x000001c0181b7812 */ /* 0x000fc400078ec0ff */
[----:B------:R-:W-:Y:S02]  /*13050*/  LEA.HI R26, R26, R3, RZ, 0x3 ;  /* 0x000000031a1a7211 */ /* 0x000fe400078f18ff */
[----:B------:R-:W-:Y:S02]  /*13060*/  SHF.R.U32.HI R32, RZ, 0x10, R9 ;  /* 0x00000010ff207819 */ /* 0x000fe40000011609 */
[----:B------:R-:W-:Y:S01]  /*13070*/  SHF.R.U64 R8, R72, 0x10, R73 ;  /* 0x0000001048087819 */ /* 0x000fe20000001249 */
[----:B------:R-:W-:Y:S01]  /*13080*/  IMAD.SHL.U32 R26, R26, 0x40, RZ ;  /* 0x000000401a1a7824 */ /* 0x000fe200078e00ff */
[----:B------:R-:W-:Y:S02]  /*13090*/  SHF.R.U64 R9, R74, 0x10, R75 ;  /* 0x000000104a097819 */ /* 0x000fe4000000124b */
[----:B------:R-:W-:Y:S02]  /*130a0*/  SHF.R.U64 R33, R10, 0x10, R11 ;  /* 0x000000100a217819 */ /* 0x000fe4000000120b */
[----:B------:R-:W-:-:S02]  /*130b0*/  LOP3.LUT R26, R26, 0xfffffe00, RZ, 0xc0, !PT ;  /* 0xfffffe001a1a7812 */ /* 0x000fc400078ec0ff */
[----:B------:R-:W-:Y:S02]  /*130c0*/  SHF.R.U32.HI R11, RZ, 0x10, R11 ;  /* 0x00000010ff0b7819 */ /* 0x000fe4000001160b */
[----:B------:R-:W-:Y:S02]  /*130d0*/  SHF.R.U32.HI R72, RZ, 0x10, R73 ;  /* 0x00000010ff487819 */ /* 0x000fe40000011649 */
[----:B------:R-:W-:Y:S02]  /*130e0*/  PRMT R39, R101, 0x5410, R8 ;  /* 0x0000541065277816 */ /* 0x000fe40000000008 */
[----:B------:R-:W-:Y:S02]  /*130f0*/  PRMT R42, R100, 0x5410, R9 ;  /* 0x00005410642a7816 */ /* 0x000fe40000000009 */
[----:B------:R-:W-:Y:S01]  /*13100*/  PRMT R38, R98, 0x5410, R33 ;  /* 0x0000541062267816 */ /* 0x000fe20000000021 */
[----:B------:R-:W-:Y:S01]  /*13110*/  IMAD.U32 R40, R39, 0x10000, RZ ;  /* 0x0001000027287824 */ /* 0x000fe200078e00ff */
[----:B------:R-:W-:-:S02]  /*13120*/  PRMT R36, R99, 0x5410, R36 ;  /* 0x0000541063247816 */ /* 0x000fc40000000024 */
[----:B------:R-:W-:Y:S02]  /*13130*/  PRMT R98, R98, 0x5432, R11 ;  /* 0x0000543262627816 */ /* 0x000fe4000000000b */
[----:B------:R-:W-:Y:S01]  /*13140*/  PRMT R99, R99, 0x5432, R32 ;  /* 0x0000543263637816 */ /* 0x000fe20000000020 */
[----:B------:R-:W-:Y:S01]  /*13150*/  IMAD.U32 R37, R36, 0x10000, RZ ;  /* 0x0001000024257824 */ /* 0x000fe200078e00ff */
[----:B------:R-:W-:Y:S02]  /*13160*/  PRMT R101, R101, 0x5432, R72 ;  /* 0x0000543265657816 */ /* 0x000fe40000000048 */
[----:B------:R-:W-:Y:S02]  /*13170*/  SHF.R.U32.HI R75, RZ, 0x10, R75 ;  /* 0x00000010ff4b7819 */ /* 0x000fe4000001164b */
[----:B------:R-:W-:Y:S01]  /*13180*/  LOP3.LUT R39, R39, 0xffff0000, RZ, 0xc0, !PT ;  /* 0xffff000027277812 */ /* 0x000fe200078ec0ff */
[----:B------:R-:W-:Y:S01]  /*13190*/  IMAD.U32 R41, R101, 0x10000, RZ ;  /* 0x0001000065297824 */ /* 0x000fe200078e00ff */
[----:B------:R-:W-:-:S02]  /*131a0*/  PRMT R100, R100, 0x5432, R75 ;  /* 0x0000543264647816 */ /* 0x000fc4000000004b */
        /* <DEDUP_REMOVED lines=37> */
[C---:B------:R-:W-:Y:S01]  /*13400*/  FFMA.FTZ R47, R10.reuse, R27, -R47 ;  /* 0x0000001b0a2f7223 */ /* 0x040fe2000001082f */
[C---:B------:R-:W-:Y:S01]  /*13410*/  FMUL.FTZ R27, R35.reuse, R37 ;  /* 0x00000025231b7220 */ /* 0x040fe20000410000 */
[----:B------:R-:W-:Y:S01]  /*13420*/  FFMA.FTZ R33, R10, R41, R33 ;  /* 0x000000290a217223 */ /* 0x000fe20000010021 */
[----:B------:R-:W-:Y:S01]  /*13430*/  FMUL.FTZ R40, R35, R8 ;  /* 0x0000000823287220 */ /* 0x000fe20000410000 */
[----:B------:R-:W-:-:S02]  /*13440*/  IMAD.U32 R34, R30, 0x10000, RZ ;  /* 0x000100001e227824 */ /* 0x000fc400078e00ff */
[----:B------:R-:W-:Y:S01]  /*13450*/  FFMA.FTZ R35, R32, R8, -R27 ;  /* 0x0000000820237223 */ /* 0x000fe2000001081b */
[----:B------:R-:W-:Y:S01]  /*13460*/  FMUL.FTZ R8, R28, R39 ;  /* 0x000000271c087220 */ /* 0x000fe20000410000 */
[----:B------:R-:W-:Y:S02]  /*13470*/  IMAD.U32 R10, R42, 0x10000, RZ ;  /* 0x000100002a0a7824 */ /* 0x000fe400078e00ff */
[-C--:B------:R-:W-:Y:S01]  /*13480*/  FMUL.FTZ R28, R28, R36.reuse ;  /* 0x000000241c1c7220 */ /* 0x080fe20000410000 */
[----:B------:R-:W-:Y:S01]  /*13490*/  LOP3.LUT R30, R30, 0xffff0000, RZ, 0xc0, !PT ;  /* 0xffff00001e1e7812 */ /* 0x000fe200078ec0ff */
[----:B------:R-:W-:Y:S01]  /*134a0*/  FFMA.FTZ R36, R9, R36, -R8 ;  /* 0x0000002409247223 */ /* 0x000fe20000010808 */
[----:B------:R-:W-:Y:S01]  /*134b0*/  LOP3.LUT R99, R99, 0xffff0000, RZ, 0xc0, !PT ;  /* 0xffff000063637812 */ /* 0x000fe200078ec0ff */
[----:B------:R-:W-:Y:S02]  /*134c0*/  IMAD.U32 R8, R38, 0x10000, RZ ;  /* 0x0001000026087824 */ /* 0x000fe400078e00ff */
[----:B------:R-:W-:Y:S01]  /*134d0*/  FMUL.FTZ R44, R34, R10 ;  /* 0x0000000a222c7220 */ /* 0x000fe20000410000 */
[----:B------:R-:W-:Y:S01]  /*134e0*/  LOP3.LUT R42, R42, 0xffff0000, RZ, 0xc0, !PT ;  /* 0xffff00002a2a7812 */ /* 0x000fe200078ec0ff */
[----:B------:R-:W-:Y:S01]  /*134f0*/  FFMA.FTZ R37, R32, R37, R40 ;  /* 0x0000002520257223 */ /* 0x000fe20000010028 */
[----:B------:R-:W-:Y:S01]  /*13500*/  LOP3.LUT R31, R31, 0xffff0000, RZ, 0xc0, !PT ;  /* 0xffff00001f1f7812 */ /* 0x000fe200078ec0ff */
[-C--:B------:R-:W-:Y:S01]  /*13510*/  FMUL.FTZ R34, R34, R8.reuse ;  /* 0x0000000822227220 */ /* 0x080fe20000410000 */
[----:B------:R-:W-:Y:S01]  /*13520*/  LOP3.LUT R38, R38, 0xffff0000, RZ, 0xc0, !PT ;  /* 0xffff000026267812 */ /* 0x000fe200078ec0ff */
[----:B------:R-:W-:Y:S01]  /*13530*/  FFMA.FTZ R44, R11, R8, -R44 ;  /* 0x000000080b2c7223 */ /* 0x000fe2000001082c */
[----:B------:R-:W-:Y:S01]  /*13540*/  LOP3.LUT R100, R100, 0xffff0000, RZ, 0xc0, !PT ;  /* 0xffff000064647812 */ /* 0x000fe200078ec0ff */
[C---:B------:R-:W-:Y:S01]  /*13550*/  FMUL.FTZ R27, R29.reuse, R101 ;  /* 0x000000651d1b7220 */ /* 0x040fe20000410000 */
[----:B------:R-:W-:Y:S01]  /*13560*/  LOP3.LUT R98, R98, 0xffff0000, RZ, 0xc0, !PT ;  /* 0xffff000062627812 */ /* 0x000fe200078ec0ff */
[----:B------:R-:W-:Y:S01]  /*13570*/  FMUL.FTZ R40, R29, R99 ;  /* 0x000000631d287220 */ /* 0x000fe20000410000 */
[----:B------:R-:W-:Y:S01]  /*13580*/  FFMA.FTZ R28, R9, R39, R28 ;  /* 0x00000027091c7223 */ /* 0x000fe2000001001c */
[C---:B------:R-:W-:Y:S01]  /*13590*/  FMUL.FTZ R8, R30.reuse, R42 ;  /* 0x0000002a1e087220 */ /* 0x040fe20000410000 */
[----:B------:R-:W-:Y:S01]  /*135a0*/  FMUL.FTZ R9, R30, R38 ;  /* 0x000000261e097220 */ /* 0x000fe20000410000 */
[C---:B------:R-:W-:Y:S01]  /*135b0*/  FMUL.FTZ R29, R31.reuse, R100 ;  /* 0x000000641f1d7220 */ /* 0x040fe20000410000 */
[----:B------:R-:W-:Y:S01]  /*135c0*/  FMUL.FTZ R31, R31, R98 ;  /* 0x000000621f1f7220 */ /* 0x000fe20000410000 */
[----:B------:R-:W-:Y:S01]  /*135d0*/  FFMA.FTZ R34, R11, R10, R34 ;  /* 0x0000000a0b227223 */ /* 0x000fe20000010022 */
[----:B------:R-:W-:Y:S01]  /*135e0*/  FFMA.FTZ R32, R24, R99, -R27 ;  /* 0x0000006318207223 */ /* 0x000fe2000001081b */
[C---:B------:R-:W-:Y:S01]  /*135f0*/  FFMA.FTZ R11, R25.reuse, R38, -R8 ;  /* 0x00000026190b7223 */ /* 0x040fe20000010808 */
[----:B------:R-:W-:Y:S01]  /*13600*/  FFMA.FTZ R27, R25, R42, R9 ;  /* 0x0000002a191b7223 */ /* 0x000fe20000010009 */
        /* <DEDUP_REMOVED lines=13> */
.L_x_1734:
[----:B------:R-:W-:Y:S05]  /*136e0*/  BSYNC B1 ;  /* 0x0000000000017941 */ /* 0x000fea0003800000 */
.L_x_1733:
[----:B------:R-:W-:Y:S05]  /*136f0*/  @P1 BRA `(.L_x_1700) ;  /* 0x0000000400bc1947 */ /* 0x000fea0003800000 */
[----:B--2---:R-:W2:Y:S04]  /*13700*/  LDL R9, [R1+0xa0] ;  /* 0x0000a00001097983 */ /* 0x004ea80000100800 */
[----:B0-----:R-:W3:Y:S01]  /*13710*/  LDL R35, [R1+0xa8] ;  /* 0x0000a80001237983 */ /* 0x001ee20000100800 */
[----:B------:R-:W-:Y:S01]  /*13720*/  IMAD.SHL.U32 R8, R3, 0x40, RZ ;  /* 0x0000004003087824 */ /* 0x000fe200078e00ff */
[----:B------:R-:W-:Y:S02]  /*13730*/  SHF.R.S32.HI R10, RZ, 0x1f, R3 ;  /* 0x0000001fff0a7819 */ /* 0x000fe40000011403 */
[----:B------:R-:W-:Y:S02]  /*13740*/  SHF.R.U64 R31, R12, 0x10, R13 ;  /* 0x000000100c1f7819 */ /* 0x000fe4000000120d */
[----:B------:R-:W-:-:S02]  /*13750*/  LOP3.LUT R11, R8, 0x1c0, RZ, 0xc0, !PT ;  /* 0x000001c0080b7812 */ /* 0x000fc400078ec0ff */
[----:B------:R-:W-:Y:S02]  /*13760*/  LEA.HI R10, R10, R3, RZ, 0x3 ;  /* 0x000000030a0a7211 */ /* 0x000fe400078f18ff */
[----:B------:R-:W-:Y:S02]  /*13770*/  SHF.R.U64 R3, R4, 0x10, R5 ;  /* 0x0000001004037819 */ /* 0x000fe40000001205 */
[----:B-1----:R-:W-:Y:S01]  /*13780*/  SHF.R.U64 R20, R6, 0x10, R7 ;  /* 0x0000001006147819 */ /* 0x002fe20000001207 */
[----:B------:R-:W-:Y:S01]  /*13790*/  IMAD.SHL.U32 R10, R10, 0x40, RZ ;  /* 0x000000400a0a7824 */ /* 0x000fe200078e00ff */
[----:B------:R-:W-:Y:S02]  /*137a0*/  SHF.R.U64 R4, R14, 0x10, R15 ;  /* 0x000000100e047819 */ /* 0x000fe4000000120f */
[----:B------:R-:W-:Y:S02]  /*137b0*/  SHF.R.U32.HI R5, RZ, 0x10, R5 ;  /* 0x00000010ff057819 */ /* 0x000fe40000011605 */
[----:B------:R-:W-:-:S02]  /*137c0*/  LOP3.LUT R10, R10, 0xfffffe00, RZ, 0xc0, !PT ;  /* 0xfffffe000a0a7812 */ /* 0x000fc400078ec0ff */
[----:B------:R-:W-:Y:S02]  /*137d0*/  SHF.R.U32.HI R6, RZ, 0x10, R7 ;  /* 0x00000010ff067819 */ /* 0x000fe40000011607 */
[----:B------:R-:W-:Y:S02]  /*137e0*/  PRMT R31, R86, 0x5410, R31 ;  /* 0x00005410561f7816 */ /* 0x000fe4000000001f */
[----:B------:R-:W-:Y:S02]  /*137f0*/  SHF.R.U32.HI R13, RZ, 0x10, R13 ;  /* 0x00000010ff0d7819 */ /* 0x000fe4000001160d */
[----:B------:R-:W-:Y:S01]  /*13800*/  PRMT R28, R84, 0x5410, R3 ;  /* 0x00005410541c7816 */ /* 0x000fe20000000003 */
[----:B------:R-:W-:Y:S01]  /*13810*/  IMAD.U32 R32, R31, 0x10000, RZ ;  /* 0x000100001f207824 */ /* 0x000fe200078e00ff */
[----:B------:R-:W-:Y:S02]  /*13820*/  PRMT R29, R21, 0x5410, R20 ;  /* 0x00005410151d7816 */ /* 0x000fe40000000014 */
[----:B------:R-:W-:Y:S01]  /*13830*/  PRMT R33, R85, 0x5410, R4 ;  /* 0x0000541055217816 */ /* 0x000fe20000000004 */
[----:B------:R-:W-:Y:S01]  /*13840*/  IMAD.U32 R30, R28, 0x10000, RZ ;  /* 0x000100001c1e7824 */ /* 0x000fe200078e00ff */
[----:B------:R-:W-:-:S02]  /*13850*/  PRMT R84, R84, 0x5432, R5 ;  /* 0x0000543254547816 */ /* 0x000fc40000000005 */
[----:B------:R-:W-:Y:S02]  /*13860*/  PRMT R21, R21, 0x5432, R6 ;  /* 0x0000543215157816 */ /* 0x000fe40000000006 */
[----:B------:R-:W-:Y:S02]  /*13870*/  PRMT R86, R86, 0x5432, R13 ;  /* 0x0000543256567816 */ /* 0x000fe4000000000d */
[----:B------:R-:W-:Y:S02]  /*13880*/  SHF.R.U32.HI R14, RZ, 0x10, R15 ;  /* 0x00000010ff0e7819 */ /* 0x000fe4000001160f */
[----:B------:R-:W-:Y:S01]  /*13890*/  LOP3.LUT R31, R31, 0xffff0000, RZ, 0xc0, !PT ;  /* 0xffff00001f1f7812 */ /* 0x000fe200078ec0ff */
[----:B------:R-:W-:Y:S01]  /*138a0*/  IMAD.U32 R34, R86, 0x10000, RZ ;  /* 0x0001000056227824 */ /* 0x000fe200078e00ff */
[----:B------:R-:W-:Y:S02]  /*138b0*/  PRMT R85, R85, 0x5432, R14 ;  /* 0x0000543255557816 */ /* 0x000fe4000000000e */
        /* <DEDUP_REMOVED lines=30> */
[----:B------:R-:W-:Y:S02]  /*13aa0*/  IMAD.U32 R30, R84, 0x10000, RZ ;  /* 0x00010000541e7824 */ /* 0x000fe400078e00ff */
[----:B------:R-:W-:Y:S01]  /*13ab0*/  FFMA.FTZ R38, R3, R32, R38 ;  /* 0x0000002003267223 */ /* 0x000fe20000010026 */
[----:B------:R-:W-:Y:S01]  /*13ac0*/  IMAD.U32 R11, R85, 0x10000, RZ ;  /* 0x00010000550b7824 */ /* 0x000fe200078e00ff */
[----:B------:R-:W-:Y:S01]  /*13ad0*/  LOP3.LUT R15, R26, 0xffff0000, RZ, 0xc0, !PT ;  /* 0xffff00001a0f7812 */ /* 0x000fe200078ec0ff */
[----:B------:R-:W-:Y:S02]  /*13ae0*/  IMAD.U32 R3, R21, 0x10000, RZ ;  /* 0x0001000015037824 */ /* 0x000fe400078e00ff */
[-C--:B------:R-:W-:Y:S01]  /*13af0*/  FMUL.FTZ R32, R13, R30.reuse ;  /* 0x0000001e0d207220 */ /* 0x080fe20000410000 */
[C---:B------:R-:W-:Y:S01]  /*13b00*/  FFMA.FTZ R40, R5.reuse, R30, -R40 ;  /* 0x0000001e05287223 */ /* 0x040fe20000010828 */
[C---:B------:R-:W-:Y:S01]  /*13b10*/  FMUL.FTZ R30, R20.reuse, R11 ;  /* 0x0000000b141e7220 */ /* 0x040fe20000410000 */
[-C--:B------:R-:W-:Y:S01]  /*13b20*/  FMUL.FTZ R20, R20, R3.reuse ;  /* 0x0000000314147220 */ /* 0x080fe20000410000 */
[----:B------:R-:W-:Y:S01]  /*13b30*/  FFMA.FTZ R32, R5, R34, R32 ;  /* 0x0000002205207223 */ /* 0x000fe20000010020 */
[----:B------:R-:W-:Y:S01]  /*13b40*/  LOP3.LUT R5, R84, 0xffff0000, RZ, 0xc0, !PT ;  /* 0xffff000054057812 */ /* 0x000fe200078ec0ff */
[C---:B------:R-:W-:Y:S01]  /*13b50*/  FFMA.FTZ R30, R9.reuse, R3, -R30 ;  /* 0x00000003091e7223 */ /* 0x040fe2000001081e */
[----:B------:R-:W-:Y:S01]  /*13b60*/  FFMA.FTZ R20, R9, R11, R20 ;  /* 0x0000000b09147223 */ /* 0x000fe20000010014 */
[----:B------:R-:W-:Y:S01]  /*13b70*/  LOP3.LUT R9, R86, 0xffff0000, RZ, 0xc0, !PT ;  /* 0xffff000056097812 */ /* 0x000fe200078ec0ff */
[----:B------:R-:W-:Y:S01]  /*13b80*/  FMUL.FTZ R11, R12, R31 ;  /* 0x0000001f0c0b7220 */ /* 0x000fe20000410000 */
[----:B------:R-:W-:Y:S01]  /*13b90*/  LOP3.LUT R3, R28, 0xffff0000, RZ, 0xc0, !PT ;  /* 0xffff00001c037812 */ /* 0x000fe200078ec0ff */
[----:B------:R-:W-:Y:S01]  /*13ba0*/  IMAD.U32 R14, R26, 0x10000, RZ ;  /* 0x000100001a0e7824 */ /* 0x000fe200078e00ff */
[----:B------:R-:W-:Y:S01]  /*13bb0*/  LOP3.LUT R26, R27, 0xffff0000, RZ, 0xc0, !PT ;  /* 0xffff00001b1a7812 */ /* 0x000fe200078ec0ff */
[C---:B------:R-:W-:Y:S01]  /*13bc0*/  FMUL.FTZ R27, R24.reuse, R9 ;  /* 0x00000009181b7220 */ /* 0x040fe20000410000 */
[----:B------:R-:W-:Y:S01]  /*13bd0*/  FMUL.FTZ R24, R24, R5 ;  /* 0x0000000518187220 */ /* 0x000fe20000410000 */
[-C--:B------:R-:W-:Y:S01]  /*13be0*/  FMUL.FTZ R25, R12, R3.reuse ;  /* 0x000000030c197220 */ /* 0x080fe20000410000 */
[----:B------:R-:W-:Y:S01]  /*13bf0*/  FFMA.FTZ R13, R4, R3, -R11 ;  /* 0x00000003040d7223 */ /* 0x000fe2000001080b */
[----:B------:R-:W-:-:S02]  /*13c00*/  IMAD.U32 R11, R33, 0x10000, RZ ;  /* 0x00010000210b7824 */ /* 0x000fc400078e00ff */
[----:B------:R-:W-:Y:S01]  /*13c10*/  FFMA.FTZ R5, R8, R5, -R27 ;  /* 0x0000000508057223 */ /* 0x000fe2000001081b */
[----:B------:R-:W-:Y:S02]  /*13c20*/  IMAD.U32 R3, R29, 0x10000, RZ ;  /* 0x000100001d037824 */ /* 0x000fe400078e00ff */
[----:B------:R-:W-:Y:S01]  /*13c30*/  FFMA.FTZ R25, R4, R31, R25 ;  /* 0x0000001f04197223 */ /* 0x000fe20000010019 */
[----:B------:R-:W-:Y:S01]  /*13c40*/  FFMA.FTZ R9, R8, R9, R24 ;  /* 0x0000000908097223 */ /* 0x000fe20000010018 */
[C---:B------:R-:W-:Y:S01]  /*13c50*/  FMUL.FTZ R31, R14.reuse, R11 ;  /* 0x0000000b0e1f7220 */ /* 0x040fe20000410000 */
[-C--:B------:R-:W-:Y:S01]  /*13c60*/  FMUL.FTZ R27, R14, R3.reuse ;  /* 0x000000030e1b7220 */ /* 0x080fe20000410000 */
[----:B------:R-:W-:Y:S02]  /*13c70*/  LOP3.LUT R8, R33, 0xffff0000, RZ, 0xc0, !PT ;  /* 0xffff000021087812 */ /* 0x000fe400078ec0ff */
[----:B------:R-:W-:Y:S01]  /*13c80*/  LOP3.LUT R85, R85, 0xffff0000, RZ, 0xc0, !PT ;  /* 0xffff000055557812 */ /* 0x000fe200078ec0ff */
[C---:B------:R-:W-:Y:S01]  /*13c90*/  FFMA.FTZ R31, R6.reuse, R3, -R31 ;  /* 0x00000003061f7223 */ /* 0x040fe2000001081f */
[----:B------:R-:W-:Y:S01]  /*13ca0*/  LOP3.LUT R4, R29, 0xffff0000, RZ, 0xc0, !PT ;  /* 0xffff00001d047812 */ /* 0x000fe200078ec0ff */
[----:B------:R-:W-:Y:S01]  /*13cb0*/  FFMA.FTZ R27, R6, R11, R27 ;  /* 0x0000000b061b7223 */ /* 0x000fe2000001001b */
[----:B------:R-:W-:Y:S01]  /*13cc0*/  LOP3.LUT R21, R21, 0xffff0000, RZ, 0xc0, !PT ;  /* 0xffff000015157812 */ /* 0x000fe200078ec0ff */
[C---:B------:R-:W-:Y:S01]  /*13cd0*/  FMUL.FTZ R6, R15.reuse, R8 ;  /* 0x000000080f067220 */ /* 0x040fe20000410000 */
[C---:B------:R-:W-:Y:S01]  /*13ce0*/  FMUL.FTZ R3, R26.reuse, R85 ;  /* 0x000000551a037220 */ /* 0x040fe20000410000 */
[----:B------:R-:W-:Y:S01]  /*13cf0*/  FMUL.FTZ R15, R15, R4 ;  /* 0x000000040f0f7220 */ /* 0x000fe20000410000 */
[----:B------:R-:W-:Y:S01]  /*13d00*/  F2FP.BF16.F32.PACK_AB R5, R5, R40 ;  /* 0x000000280505723e */ /* 0x000fe200000010ff */
        /* <DEDUP_REMOVED lines=8> */
[----:B------:R-:W-:Y:S02]  /*13d90*/  F2FP.BF16.F32.PACK_AB R8, R25, R38 ;  /* 0x000000261908723e */ /* 0x000fe400000010ff */
[----:B------:R-:W-:Y:S01]  /*13da0*/  F2FP.BF16.F32.PACK_AB R9, R9, R32 ;  /* 0x000000200909723e */ /* 0x000fe200000010ff */
[----:B------:R3:W-:Y:S01]  /*13db0*/  STS.128 [R35], R4 ;  /* 0x0000000423007388 */ /* 0x0007e20000000c00 */
[----:B------:R-:W-:Y:S02]  /*13dc0*/  F2FP.BF16.F32.PACK_AB R10, R12, R27 ;  /* 0x0000001b0c0a723e */ /* 0x000fe400000010ff */
[----:B------:R-:W-:-:S05]  /*13dd0*/  F2FP.BF16.F32.PACK_AB R11, R11, R20 ;  /* 0x000000140b0b723e */ /* 0x000fca00000010ff */
[----:B------:R3:W-:Y:S02]  /*13de0*/  STS.128 [R0+0x10400], R8 ;  /* 0x0104000800007388 */ /* 0x0007e40000000c00 */
.L_x_1700:
[----:B------:R-:W-:Y:S05]  /*13df0*/  BSYNC B0 ;  /* 0x0000000000007941 */ /* 0x000fea0003800000 */
.L_x_1660:
        /* <DEDUP_REMOVED lines=8> */
.L_x_1657:
[----:B01-3--:R-:W3:Y:S02]  /*13e80*/  LDL R0, [R1+0x64] ;  /* 0x0000640001007983 */ /* 0x00bee40000100800 */
[----:B---3--:R-:W-:-:S13]  /*13e90*/  R2UR UR4, R0 ;  /* 0x00000000000472ca */ /* 0x008fda00000e0000 */
[----:B------:R-:W-:-:S05]  /*13ea0*/  IMAD.U32 R0, RZ, RZ, UR4 ;  /* 0x00000004ff007e24 */ /* 0x000fca000f8e00ff */
[----:B------:R-:W-:-:S13]  /*13eb0*/  ISETP.NE.AND P0, PT, R0, 0x3, PT ;  /* 0x000000030000780c */ /* 0x000fda0003f05270 */
[----:B------:R-:W-:Y:S05]  /*13ec0*/  @!P0 BRA `(.L_x_1735) ;  /* 0x0000000000048947 */ /* 0x000fea0003800000 */
[----:B------:R-:W-:Y:S01]  /*13ed0*/  BPT.TRAP 0x1 ;  /* 0x000000040000795c */ /* 0x000fe20000300000 */
.L_x_1735:
[----:B------:R-:W-:Y:S01]  /*13ee0*/  IMAD R0, R202, 0x8, R17 ;  /* 0x00000008ca007824 */ /* 0x000fe200078e0211 */
[----:B------:R-:W-:-:S04]  /*13ef0*/  SHF.L.U32 R5, R218, 0x1f, RZ ;  /* 0x0000001fda057819 */ /* 0x000fc800000006ff */
[----:B------:R0:W1:Y:S01]  /*13f00*/  SYNCS.PHASECHK.TRANS64.TRYWAIT P1, [R0+URZ+0x30830], R5 ;  /* 0x03083005000075a7 */ /* 0x000062000802017f */
[----:B------:R-:W-:Y:S05]  /*13f10*/  @!P0 BRA `(.L_x_1736) ;  /* 0x0000000000048947 */ /* 0x000fea0003800000 */
[----:B------:R-:W-:Y:S01]  /*13f20*/  BPT.TRAP 0x1 ;  /* 0x000000040000795c */ /* 0x000fe20000300000 */
.L_x_1736:
[----:B------:R-:W-:Y:S01]  /*13f30*/  VIADD R3, R17, 0x20400 ;  /* 0x0002040011037836 */ /* 0x000fe20000000000 */
[----:B------:R-:W-:Y:S01]  /*13f40*/  LOP3.LUT R6, R2, 0x10000, RZ, 0xfc, !PT ;  /* 0x0001000002067812 */ /* 0x000fe200078efcff */
[----:B------:R-:W-:-:S03]  /*13f50*/  IMAD.MOV.U32 R7, RZ, RZ, 0x40000040 ;  /* 0x40000040ff077424 */ /* 0x000fc600078e00ff */
[----:B------:R-:W-:-:S04]  /*13f60*/  SHF.R.U32.HI R3, RZ, 0x4, R3 ;  /* 0x00000004ff037819 */ /* 0x000fc80000011603 */
[----:B------:R-:W-:-:S04]  /*13f70*/  LOP3.LUT R3, R3, 0x3fff, RZ, 0xc0, !PT ;  /* 0x00003fff03037812 */ /* 0x000fc800078ec0ff */
[----:B------:R-:W-:-:S05]  /*13f80*/  LOP3.LUT R2, R3, 0x10000, RZ, 0xfc, !PT ;  /* 0x0001000003027812 */ /* 0x000fca00078efcff */
[----:B------:R3:W-:Y:S01]  /*13f90*/  STL [R1+0x50], R2 ;  /* 0x0000500201007387 */ /* 0x0007e20000100800 */
[----:B-1----:R-:W-:Y:S05]  /*13fa0*/  @P1 BRA `(.L_x_1737) ;  /* 0x0000000000081947 */ /* 0x002fea0003800000 */
[----:B------:R-:W1:Y:S02]  /*13fb0*/  SYNCS.PHASECHK.TRANS64.TRYWAIT P1, [R0+URZ+0x30830], R5 ;  /* 0x03083005000075a7 */ /* 0x000e64000802017f */
[----:B-1----:R-:W-:Y:S05]  /*13fc0*/  @!P1 BRA `(.L_x_1738) ;  /* 0x000001a400349947 */ /* 0x002fea0003800000 */
.L_x_1737:
[----:B---3--:R-:W3:Y:S01]  /*13fd0*/  LDL R2, [R1+0x50] ;  /* 0x0000500001027983 */ /* 0x008ee20000100800 */
[----:B------:R-:W-:Y:S01]  /*13fe0*/  IMAD.MOV.U32 R3, RZ, RZ, 0x40000040 ;  /* 0x40000040ff037424 */ /* 0x000fe200078e00ff */
[----:B------:R-:W-:Y:S05]  /*13ff0*/  WARPSYNC.ALL ;  /* 0x0000000000007948 */ /* 0x000fea0003800000 */
[C---:B------:R-:W-:Y:S01]  /*14000*/  R2UR UR4, R6.reuse ;  /* 0x00000000060472ca */ /* 0x040fe200000e0000 */
[----:B--2-45:R-:W-:Y:S01]  /*14010*/  WARPGROUP.ARRIVE ;  /* 0x00000000000079c5 */ /* 0x034fe20000000000 */
[----:B------:R-:W-:Y:S01]  /*14020*/  R2UR UR5, R7 ;  /* 0x00000000070572ca */ /* 0x000fe200000e0000 */
[----:B------:R-:W-:Y:S01]  /*14030*/  VIADD R62, R6, 0x2 ;  /* 0x00000002063e7836 */ /* 0x000fe20000000000 */
[----:B------:R-:W-:Y:S01]  /*14040*/  R2UR UR7, R3 ;  /* 0x00000000030772ca */ /* 0x000fe200000e0000 */
[----:B------:R-:W-:-:S02]  /*14050*/  IMAD.MOV.U32 R63, RZ, RZ, 0x40000040 ;  /* 0x40000040ff3f7424 */ /* 0x000fc400078e00ff */
[----:B01----:R-:W-:Y:S02]  /*14060*/  IMAD.MOV.U32 R5, RZ, RZ, 0x40000040 ;  /* 0x40000040ff057424 */ /* 0x003fe400078e00ff */
[C---:B------:R-:W-:Y:S01]  /*14070*/  VIADD R60, R6.reuse, 0x4 ;  /* 0x00000004063c7836 */ /* 0x040fe20000000000 */
[----:B------:R0:W-:Y:S01]  /*14080*/  STL.64 [R1+0x40], R62 ;  /* 0x0000403e01007387 */ /* 0x0001e20000100a00 */
[----:B------:R-:W-:Y:S02]  /*14090*/  IMAD.MOV.U32 R61, RZ, RZ, 0x40000040 ;  /* 0x40000040ff3d7424 */ /* 0x000fe400078e00ff */
[C---:B------:R-:W-:Y:S02]  /*140a0*/  VIADD R58, R6.reuse, 0x6 ;  /* 0x00000006063a7836 */ /* 0x040fe40000000000 */
[----:B------:R-:W-:Y:S01]  /*140b0*/  IMAD.MOV.U32 R59, RZ, RZ, 0x40000040 ;  /* 0x40000040ff3b7424 */ /* 0x000fe200078e00ff */
[----:B------:R0:W-:Y:S01]  /*140c0*/  STL.64 [R1+0x38], R60 ;  /* 0x0000383c01007387 */ /* 0x0001e20000100a00 */
[----:B------:R-:W-:-:S02]  /*140d0*/  VIADD R56, R6, 0x400 ;  /* 0x0000040006387836 */ /* 0x000fc40000000000 */
[----:B------:R-:W-:Y:S01]  /*140e0*/  IMAD.MOV.U32 R57, RZ, RZ, 0x40000040 ;  /* 0x40000040ff397424 */ /* 0x000fe200078e00ff */
[----:B------:R0:W-:Y:S01]  /*140f0*/  STL.64 [R1+0x28], R58 ;  /* 0x0000283a01007387 */ /* 0x0001e20000100a00 */
[C---:B------:R-:W-:Y:S02]  /*14100*/  VIADD R8, R6.reuse, 0x402 ;  /* 0x0000040206087836 */ /* 0x040fe40000000000 */
[----:B------:R-:W-:Y:S01]  /*14110*/  IMAD.MOV.U32 R9, RZ, RZ, 0x40000040 ;  /* 0x40000040ff097424 */ /* 0x000fe200078e00ff */
[----:B------:R0:W-:Y:S01]  /*14120*/  STL.64 [R1+0x20], R56 ;  /* 0x0000203801007387 */ /* 0x0001e20000100a00 */
[C---:B------:R-:W-:Y:S02]  /*14130*/  VIADD R216, R6.reuse, 0x404 ;  /* 0x0000040406d87836 */ /* 0x040fe40000000000 */
[----:B------:R-:W-:Y:S01]  /*14140*/  IMAD.MOV.U32 R217, RZ, RZ, 0x40000040 ;  /* 0x40000040ffd97424 */ /* 0x000fe200078e00ff */
[----:B------:R0:W-:Y:S01]  /*14150*/  STL.64 [R1+0x18], R8 ;  /* 0x0000180801007387 */ /* 0x0001e20000100a00 */
[----:B------:R-:W-:-:S02]  /*14160*/  VIADD R214, R6, 0x406 ;  /* 0x0000040606d67836 */ /* 0x000fc40000000000 */
[----:B------:R-:W-:Y:S02]  /*14170*/  IMAD.MOV.U32 R215, RZ, RZ, 0x40000040 ;  /* 0x40000040ffd77424 */ /* 0x000fe400078e00ff */
[C---:B------:R-:W-:Y:S02]  /*14180*/  VIADD R212, R6.reuse, 0x800 ;  /* 0x0000080006d47836 */ /* 0x040fe40000000000 */
[----:B------:R-:W-:Y:S02]  /*14190*/  IMAD.MOV.U32 R213, RZ, RZ, 0x40000040 ;  /* 0x40000040ffd57424 */ /* 0x000fe400078e00ff */
[C---:B------:R-:W-:Y:S02]  /*141a0*/  VIADD R210, R6.reuse, 0x802 ;  /* 0x0000080206d27836 */ /* 0x040fe40000000000 */
[----:B------:R-:W-:Y:S02]  /*141b0*/  IMAD.MOV.U32 R211, RZ, RZ, 0x40000040 ;  /* 0x40000040ffd37424 */ /* 0x000fe400078e00ff */
        /* <DEDUP_REMOVED lines=10> */
[----:B------:R-:W-:Y:S02]  /*14260*/  VIADD R10, R6, 0xc06 ;  /* 0x00000c06060a7836 */ /* 0x000fe40000000000 */
[----:B------:R-:W-:Y:S02]  /*14270*/  IMAD.MOV.U32 R11, RZ, RZ, 0x40000040 ;  /* 0x40000040ff0b7424 */ /* 0x000fe400078e00ff */
[----:B------:R-:W-:-:S02]  /*14280*/  IMAD.MOV.U32 R3, RZ, RZ, 0x40000040 ;  /* 0x40000040ff037424 */ /* 0x000fc400078e00ff */
[----:B---3--:R-:W-:-:S04]  /*14290*/  IMAD R2, R202, 0x800, R2 ;  /* 0x00000800ca027824 */ /* 0x008fc800078e0202 */
[C---:B------:R-:W-:Y:S01]  /*142a0*/  VIADD R4, R2.reuse, 0x2 ;  /* 0x0000000202047836 */ /* 0x040fe20000000000 */
[----:B------:R-:W-:-:S13]  /*142b0*/  R2UR UR6, R2 ;  /* 0x00000000020672ca */ /* 0x000fda00000e0000 */
[----:B------:R-:W-:Y:S01]  /*142c0*/  HGMMA.64x64x16.F32.BF16 R24, gdesc[UR4], RZ, !UPT, gsb0 ;  /* 0x00e00000041879f0 */ /* 0x000fe2000c0018ff */
[----:B------:R-:W-:Y:S02]  /*142d0*/  R2UR UR4, R62 ;  /* 0x000000003e0472ca */ /* 0x000fe400000e0000 */
[----:B------:R-:W-:Y:S02]  /*142e0*/  R2UR UR5, R63 ;  /* 0x000000003f0572ca */ /* 0x000fe400000e0000 */
[----:B------:R-:W-:Y:S01]  /*142f0*/  R2UR UR6, R4 ;  /* 0x00000000040672ca */ /* 0x000fe200000e0000 */
[----:B------:R-:W-:Y:S01]  /*14300*/  VIADD R4, R2, 0x4 ;  /* 0x0000000402047836 */ /* 0x000fe20000000000 */
[----:B------:R-:W-:Y:S01]  /*14310*/  R2UR UR7, R5 ;  /* 0x00000000050772ca */ /* 0x000fe200000e0000 */
[----:B------:R-:W-:Y:S01]  /*14320*/  IMAD.MOV.U32 R5, RZ, RZ, 0x40000040 ;  /* 0x40000040ff057424 */ /* 0x000fe200078e00ff */
[----:B------:R-:W-:Y:S02]  /*14330*/  WARPGROUP.DEPBAR.LE gsb0, 0x0 ;  /* 0x00008000000079c5 */ /* 0x000fe40000010000 */
[----:B------:R-:W-:-:S09]  /*14340*/  WARPGROUP.ARRIVE ;  /* 0x00000000000079c5 */ /* 0x000fd20000000000 */
[----:B------:R-:W-:Y:S01]  /*14350*/  HGMMA.64x64x16.F32.BF16 R24, gdesc[UR4], R24, gsb0 ;  /* 0x00e00000041879f0 */ /* 0x000fe20008001818 */
        /* <DEDUP_REMOVED lines=102> */
[C---:B------:R-:W-:Y:S01]  /*149c0*/  VIADD R4, R2.reuse, 0x604 ;  /* 0x0000060402047836 */ /* 0x040fe20000000000 */
[----:B------:R-:W-:Y:S01]  /*149d0*/  R2UR UR7, R5 ;  /* 0x00000000050772ca */ /* 0x000fe200000e0000 */
[----:B------:R-:W-:Y:S02]  /*149e0*/  IMAD.MOV.U32 R5, RZ, RZ, 0x40000040 ;  /* 0x40000040ff057424 */ /* 0x000fe400078e00ff */
[----:B------:R-:W-:Y:S01]  /*149f0*/  VIADD R2, R2, 0x606 ;  /* 0x0000060602027836 */ /* 0x000fe20000000000 */
[----:B------:R-:W-:-:S02]  /*14a00*/  WARPGROUP.DEPBAR.LE gsb0, 0x0 ;  /* 0x00008000000079c5 */ /* 0x000fc40000010000 */
[----:B------:R-:W-:-:S07]  /*14a10*/  WARPGROUP.ARRIVE ;  /* 0x00000000000079c5 */ /* 0x000fce0000000000 */
[----:B------:R-:W-:Y:S01]  /*14a20*/  HGMMA.64x64x16.F32.BF16 R24, gdesc[UR4], R24, gsb0 ;  /* 0x00e00000041879f0 */ /* 0x000fe20008001818 */
[----:B------:R-:W-:Y:S02]  /*14a30*/  R2UR UR4, R12 ;  /* 0x000000000c0472ca */ /* 0x000fe400000e0000 */
[----:B------:R-:W-:Y:S02]  /*14a40*/  R2UR UR5, R13 ;  /* 0x000000000d0572ca */ /* 0x000fe400000e0000 */
[----:B------:R-:W-:Y:S02]  /*14a50*/  R2UR UR6, R4 ;  /* 0x00000000040672ca */ /* 0x000fe400000e0000 */
[----:B------:R-:W-:Y:S01]  /*14a60*/  R2UR UR7, R5 ;  /* 0x00000000050772ca */ /* 0x000fe200000e0000 */
[----:B------:R-:W-:Y:S02]  /*14a70*/  WARPGROUP.DEPBAR.LE gsb0, 0x0 ;  /* 0x00008000000079c5 */ /* 0x000fe40000010000 */
[----:B------:R-:W-:-:S10]  /*14a80*/  WARPGROUP.ARRIVE ;  /* 0x00000000000079c5 */ /* 0x000fd40000000000 */
[----:B------:R-:W-:Y:S01]  /*14a90*/  HGMMA.64x64x16.F32.BF16 R24, gdesc[UR4], R24, gsb0 ;  /* 0x00e00000041879f0 */ /* 0x000fe20008001818 */
[----:B------:R-:W-:Y:S02]  /*14aa0*/  R2UR UR4, R10 ;  /* 0x000000000a0472ca */ /* 0x000fe400000e0000 */
[----:B------:R-:W-:Y:S02]  /*14ab0*/  R2UR UR5, R11 ;  /* 0x000000000b0572ca */ /* 0x000fe400000e0000 */
[----:B------:R-:W-:Y:S02]  /*14ac0*/  R2UR UR6, R2 ;  /* 0x00000000020672ca */ /* 0x000fe400000e0000 */
[----:B------:R-:W-:Y:S01]  /*14ad0*/  R2UR UR7, R3 ;  /* 0x00000000030772ca */ /* 0x000fe200000e0000 */
[----:B------:R-:W-:Y:S02]  /*14ae0*/  WARPGROUP.DEPBAR.LE gsb0, 0x0 ;  /* 0x00008000000079c5 */ /* 0x000fe40000010000 */
[----:B------:R-:W-:-:S10]  /*14af0*/  WARPGROUP.ARRIVE ;  /* 0x00000000000079c5 */ /* 0x000fd40000000000 */
[----:B------:R-:W-:Y:S03]  /*14b00*/  HGMMA.64x64x16.F32.BF16 R24, gdesc[UR4], R24, gsb0 ;  /* 0x00e00000041879f0 */ /* 0x000fe60008001818 */
[----:B------:R-:W-:Y:S02]  /*14b10*/  WARPGROUP.DEPBAR.LE gsb0, 0x0 ;  /* 0x00008000000079c5 */ /* 0x000fe40000010000 */
[----:B0-----:R-:W-:Y:S05]  /*14b20*/  @!P0 BRA `(.L_x_1739) ;  /* 0x0000000000048947 */ /* 0x001fea0003800000 */
[----:B------:R-:W-:Y:S01]  /*14b30*/  BPT.TRAP 0x1 ;  /* 0x000000040000795c */ /* 0x000fe20000300000 */
.L_x_1739:
[----:B------:R-:W2:Y:S01]  /*14b40*/  LDL R2, [R1+0x74] ;  /* 0x0000740001027983 */ /* 0x000ea20000100800 */
[----:B------:R-:W0:Y:S03]  /*14b50*/  LDC R76, c[0x0][0x448] ;  /* 0x00011200ff4c7b82 */ /* 0x000e260000000800 */
[----:B------:R-:W2:Y:S04]  /*14b60*/  LDL R74, [R1+0x58] ;  /* 0x00005800014a7983 */ /* 0x000ea80000100800 */
[----:B------:R-:W3:Y:S01]  /*14b70*/  LDL R8, [R1+0x8] ;  /* 0x0000080001087983 */ /* 0x000ee20000100800 */
[----:B------:R-:W1:Y:S01]  /*14b80*/  LDC.64 R56, c[0x0][0x9e0] ;  /* 0x00027800ff387b82 */ /* 0x000e620000000a00 */
[----:B------:R-:W-:Y:S01]  /*14b90*/  VIADD R0, R0, 0x30840 ;  /* 0x0003084000007836 */ /* 0x000fe20000000000 */
[----:B------:R-:W-:Y:S01]  /*14ba0*/  LOP3.LUT R16, R16, 0xffffffbf, RZ, 0xc0, !PT ;  /* 0xffffffbf10107812 */ /* 0x000fe200078ec0ff */
[----:B------:R-:W-:Y:S01]  /*14bb0*/  IMAD.MOV.U32 R64, RZ, RZ, -0x40 ;  /* 0xffffffc0ff407424 */ /* 0x000fe200078e00ff */
[----:B------:R-:W-:Y:S01]  /*14bc0*/  ULDC UR4, c[0x0][0x9dc] ;  /* 0x0002770000047ab9 */ /* 0x000fe20000000800 */
[----:B0-----:R-:W-:-:S13]  /*14bd0*/  ISETP.NE.AND P1, PT, R76, 0x1, PT ;  /* 0x000000014c00780c */ /* 0x001fda0003f25270 */
[----:B------:R-:W0:Y:S08]  /*14be0*/  @P1 LDC R3, c[0x0][0x44c] ;  /* 0x00011300ff031b82 */ /* 0x000e300000000800 */
[----:B------:R-:W4:Y:S01]  /*14bf0*/  @P1 LDC R5, c[0x0][0x450] ;  /* 0x00011400ff051b82 */ /* 0x000f220000000800 */
[----:B------:R-:W-:Y:S01]  /*14c00*/  IMAD R64, R93, R64, 0x40 ;  /* 0x000000405d407424 */ /* 0x000fe200078e0240 */
[----:B------:R-:W-:Y:S01]  /*14c10*/  @P1 LOP3.LUT R16, R16, 0x40, RZ, 0xfc, !PT ;  /* 0x0000004010101812 */ /* 0x000fe200078efcff */
[----:B------:R-:W-:-:S03]  /*14c20*/  IMAD.U32 R223, RZ, RZ, UR4 ;  /* 0x00000004ffdf7e24 */ /* 0x000fc6000f8e00ff */
[----:B------:R-:W-:Y:S02]  /*14c30*/  IADD3 R58, -R225, R220, R64 ;  /* 0x000000dce13a7210 */ /* 0x000fe40007ffe140 */
[----:B------:R-:W-:Y:S01]  /*14c40*/  LOP3.LUT R16, R16, 0xffffffdf, RZ, 0xc0, !PT ;  /* 0xffffffdf10107812 */ /* 0x000fe200078ec0ff */
[----:B--2---:R-:W-:-:S04]  /*14c50*/  IMAD.IADD R4, R2, 0x1, R74 ;  /* 0x0000000102047824 */ /* 0x004fc800078e024a */
[----:B0-----:R-:W-:-:S05]  /*14c60*/  @P1 IMAD.HI.U32 R2, R4, R3, RZ ;  /* 0x0000000304021227 */ /* 0x001fca00078e00ff */
[----:B----4-:R-:W-:-:S05]  /*14c70*/  @P1 SHF.R.U32.HI R4, RZ, R5, R2 ;  /* 0x00000005ff041219 */ /* 0x010fca0000011602 */
[----:B------:R-:W0:Y:S01]  /*14c80*/  SHFL.IDX PT, R9, R4, RZ, 0x1c1f ;  /* 0x001c1fff04097589 */ /* 0x000e2200000e0000 */
[----:B---3--:R-:W-:Y:S02]  /*14c90*/  PRMT R0, R8, 0x654, R0 ;  /* 0x0000065408007816 */ /* 0x008fe40000000000 */
[----:B-1----:R-:W-:Y:S02]  /*14ca0*/  ISETP.GE.AND P1, PT, R57, 0x1, PT ;  /* 0x000000013900780c */ /* 0x002fe40003f26270 */
[----:B------:R1:W-:Y:S01]  /*14cb0*/  SYNCS.ARRIVE.TRANS64.RED.A1T0 RZ, [R0+URZ], RZ ;  /* 0x000000ff00ff79a7 */ /* 0x0003e2000810043f */
[----:B------:R-:W-:Y:S02]  /*14cc0*/  LOP3.LUT R8, RZ, R223, RZ, 0x33, !PT ;  /* 0x000000dfff087212 */ /* 0x000fe400078e33ff */
[----:B-1----:R-:W-:-:S04]  /*14cd0*/  IADD3 R0, -R225, 0x1, R64 ;  /* 0x00000001e1007810 */ /* 0x002fc80007ffe140 */
[----:B------:R-:W-:-:S05]  /*14ce0*/  IADD3 R5, -R219, R0, R220 ;  /* 0x00000000db057210 */ /* 0x000fca0007ffe1dc */
[C---:B------:R-:W-:Y:S02]  /*14cf0*/  IMAD.IADD R8, R5.reuse, 0x1, R8 ;  /* 0x0000000105087824 */ /* 0x040fe400078e0208 */
[----:B------:R-:W-:Y:S01]  /*14d00*/  IMAD.IADD R5, R5, 0x1, R56 ;  /* 0x0000000105057824 */ /* 0x000fe200078e0238 */
[----:B------:R-:W-:Y:S01]  /*14d10*/  @P1 LOP3.LUT R16, R16, 0x20, RZ, 0xfc, !PT ;  /* 0x0000002010101812 */ /* 0x000fe200078efcff */
[----:B0-----:R-:W-:Y:S01]  /*14d20*/  IMAD.IADD R62, R8, 0x1, R9 ;  /* 0x00000001083e7824 */ /* 0x001fe200078e0209 */
[----:B------:R-:W-:Y:S02]  /*14d30*/  LEA R0, R93, 0xffffffc0, 0x6 ;  /* 0xffffffc05d007811 */ /* 0x000fe400078e30ff */
[----:B------:R-:W-:Y:S01]  /*14d40*/  VIADDMNMX R60, R9, R5, R58, PT ;  /* 0x00000005093c7246 */ /* 0x000fe2000380013a */
[----:B------:R-:W-:Y:S06]  /*14d50*/  @!P1 BRA `(.L_x_1740) ;  /* 0x0000000000509947 */ /* 0x000fec0003800000 */
[----:B------:R-:W-:Y:S01]  /*14d60*/  IADD3 R9, -R219, R220, R9 ;  /* 0x000000dcdb097210 */ /* 0x000fe20007ffe109 */
[----:B------:R-:W-:Y:S03]  /*14d70*/  BSSY B0, `(.L_x_1741) ;  /* 0x000000e000007945 */ /* 0x000fe60003800000 */
        /* <DEDUP_REMOVED lines=9> */
.L_x_1742:
[----:B------:R-:W-:-:S13]  /*14e10*/  ISETP.NE.AND P1, PT, R57, 0x1, PT ;  /* 0x000000013900780c */ /* 0x000fda0003f25270 */
[----:B------:R-:W0:Y:S02]  /*14e20*/  @P1 LDC.64 R2, c[0x0][0x9e8] ;  /* 0x00027a00ff021b82 */ /* 0x000e240000000a00 */
[----:B0-----:R-:W-:-:S05]  /*14e30*/  @P1 IMAD.HI.U32 R2, R9, R2, RZ ;  /* 0x0000000209021227 */ /* 0x001fca00078e00ff */
[----:B------:R-:W-:-:S07]  /*14e40*/  @P1 SHF.R.U32.HI R9, RZ, R3, R2 ;  /* 0x00000003ff091219 */ /* 0x000fce0000011602 */
.L_x_1743:
[----:B------:R-:W-:Y:S05]  /*14e50*/  BSYNC B0 ;  /* 0x0000000000007941 */ /* 0x000fea0003800000 */
.L_x_1741:
[----:B------:R-:W-:-:S04]  /*14e60*/  IMAD R2, R9, R57, -R0 ;  /* 0x0000003909027224 */ /* 0x000fc800078e0a00 */
[----:B------:R-:W-:-:S05]  /*14e70*/  IMAD.IADD R3, R2, 0x1, -R225 ;  /* 0x0000000102037824 */ /* 0x000fca00078e0ae1 */
[----:B------:R-:W-:Y:S02]  /*14e80*/  VIMNMX R62, R62, R3, !PT ;  /* 0x000000033e3e7248 */ /* 0x000fe40007fe0100 */
[----:B------:R-:W-:-:S07]  /*14e90*/  VIADDMNMX R60, R3, R57, R60, PT ;  /* 0x00000039033c7246 */ /* 0x000fce000380013c */
.L_x_1740:
        /* <DEDUP_REMOVED lines=10> */
[----:B------:R-:W-:Y:S02]  /*14f40*/  FSEL R25, R25, -INF , !P4 ;  /* 0xff80000019197808 */ /* 0x000fe40006000000 */
[----:B------:R-:W-:Y:S02]  /*14f50*/  ISETP.LT.OR P3, PT, R60, 0xa, P3 ;  /* 0x0000000a3c00780c */ /* 0x000fe40001f61670 */
[----:B------:R-:W-:-:S02]  /*14f60*/  ISETP.GE.AND P4, PT, R64, 0x11, PT ;  /* 0x000000114000780c */ /* 0x000fc40003f86270 */
[----:B------:R-:W-:Y:S01]  /*14f70*/  FSEL R29, R29, -INF , !P3 ;  /* 0xff8000001d1d7808 */ /* 0x000fe20005800000 */
[----:B0-----:R-:W-:Y:S01]  /*14f80*/  IMAD.IADD R8, R8, 0x1, R3 ;  /* 0x0000000108087824 */ /* 0x001fe200078e0203 */
        /* <DEDUP_REMOVED lines=48> */
[C---:B------:R-:W-:Y:S02]  /*15290*/  ISETP.GE.AND P6, PT, R64.reuse, 0x1, PT ;  /* 0x000000014000780c */ /* 0x040fe40003fc6270 */
[----:B------:R-:W-:Y:S02]  /*152a0*/  FSEL R69, R49, -INF , !P3 ;  /* 0xff80000031457808 */ /* 0x000fe40005800000 */
[----:B------:R-:W-:Y:S02]  /*152b0*/  ISETP.GE.AND P3, PT, R64, 0x39, PT ;  /* 0x000000394000780c */ /* 0x000fe40003f66270 */
[----:B------:R-:W-:Y:S02]  /*152c0*/  P2R R70, PR, RZ, 0x20 ;  /* 0x00000020ff467803 */ /* 0x000fe40000000000 */
[----:B------:R-:W-:-:S02]  /*152d0*/  ISETP.GT.AND P4, PT, R62, 0x38, !P3 ;  /* 0x000000383e00780c */ /* 0x000fc40005f84270 */
[----:B------:R-:W-:Y:S02]  /*152e0*/  ISETP.GE.AND P5, PT, R64, 0x3a, PT ;  /* 0x0000003a4000780c */ /* 0x000fe40003fa6270 */
[----:B------:R-:W-:Y:S02]  /*152f0*/  ISETP.LT.OR P4, PT, R60, 0x39, P4 ;  /* 0x000000393c00780c */ /* 0x000fe40002781670 */
[----:B------:R-:W-:Y:S02]  /*15300*/  VIADDMNMX R58, R3, R5, R58, PT ;  /* 0x00000005033a7246 */ /* 0x000fe4000380013a */
[----:B------:R-:W-:Y:S02]  /*15310*/  FSEL R49, R52, -INF , !P4 ;  /* 0xff80000034317808 */ /* 0x000fe40006000000 */
[----:B------:R-:W-:-:S04]  /*15320*/  ISETP.GT.AND P4, PT, R62, RZ, !P6 ;  /* 0x000000ff3e00720c */ /* 0x000fc80007784270 */
[----:B------:R-:W-:-:S04]  /*15330*/  ISETP.LT.OR P4, PT, R60, 0x1, P4 ;  /* 0x000000013c00780c */ /* 0x000fc80002781670 */
[----:B------:R-:W-:Y:S02]  /*15340*/  FSEL R24, R24, -INF , !P4 ;  /* 0xff80000018187808 */ /* 0x000fe40006000000 */
[----:B------:R-:W-:-:S04]  /*15350*/  ISETP.GT.AND P4, PT, R62, 0x39, !P5 ;  /* 0x000000393e00780c */ /* 0x000fc80006f84270 */
[----:B------:R-:W-:-:S04]  /*15360*/  ISETP.LT.OR P4, PT, R60, 0x3a, P4 ;  /* 0x0000003a3c00780c */ /* 0x000fc80002781670 */
[----:B------:R-:W-:Y:S02]  /*15370*/  FSEL R53, R53, -INF , !P4 ;  /* 0xff80000035357808 */ /* 0x000fe40006000000 */
[----:B------:R-:W-:-:S13]  /*15380*/  ISETP.GE.AND P4, PT, R57, 0x1, PT ;  /* 0x000000013900780c */ /* 0x000fda0003f86270 */
[----:B------:R-:W-:Y:S05]  /*15390*/  @!P4 BRA `(.L_x_1744) ;  /* 0x000000000050c947 */ /* 0x000fea0003800000 */
        /* <DEDUP_REMOVED lines=11> */
.L_x_1746:
[----:B------:R-:W-:-:S13]  /*15450*/  ISETP.NE.AND P4, PT, R57, 0x1, PT ;  /* 0x000000013900780c */ /* 0x000fda0003f85270 */
[----:B------:R-:W0:Y:S02]  /*15460*/  @P4 LDC.64 R2, c[0x0][0x9e8] ;  /* 0x00027a00ff024b82 */ /* 0x000e240000000a00 */
[----:B0-----:R-:W-:-:S05]  /*15470*/  @P4 IMAD.HI.U32 R2, R5, R2, RZ ;  /* 0x0000000205024227 */ /* 0x001fca00078e00ff */
[----:B------:R-:W-:-:S07]  /*15480*/  @P4 SHF.R.U32.HI R5, RZ, R3, R2 ;  /* 0x00000003ff054219 */ /* 0x000fce0000011602 */
.L_x_1747:
[----:B------:R-:W-:Y:S05]  /*15490*/  BSYNC B0 ;  /* 0x0000000000007941 */ /* 0x000fea0003800000 */
.L_x_1745:
[----:B------:R-:W-:-:S04]  /*154a0*/  IMAD R0, R5, R57, -R0 ;  /* 0x0000003905007224 */ /* 0x000fc800078e0a00 */
[----:B------:R-:W-:-:S05]  /*154b0*/  IMAD.IADD R3, R0, 0x1, -R225 ;  /* 0x0000000100037824 */ /* 0x000fca00078e0ae1 */
[----:B------:R-:W-:Y:S02]  /*154c0*/  VIMNMX R8, R8, R3, !PT ;  /* 0x0000000308087248 */ /* 0x000fe40007fe0100 */
[----:B------:R-:W-:-:S07]  /*154d0*/  VIADDMNMX R58, R3, R57, R58, PT ;  /* 0x00000039033a7246 */ /* 0x000fce000380013a */
.L_x_1744:
[----:B------:R-:W-:Y:S01]  /*154e0*/  FMNMX.FTZ R0, R24, R25, !PT ;  /* 0x0000001918007209 */ /* 0x000fe20007810000 */
[----:B------:R-:W-:Y:S01]  /*154f0*/  ULDC UR4, c[0x0][0x988] ;  /* 0x0002620000047ab9 */ /* 0x000fe20000000800 */
[----:B------:R-:W-:Y:S01]  /*15500*/  ISETP.GT.AND P1, PT, R8, 0x1, !P1 ;  /* 0x000000010800780c */ /* 0x000fe20004f24270 */
[----:B------:R-:W-:Y:S01]  /*15510*/  IMAD.U32 R2, RZ, RZ, UR4 ;  /* 0x00000004ff027e24 */ /* 0x000fe2000f8e00ff */
        /* <DEDUP_REMOVED lines=13> */
[C---:B------:R-:W-:Y:S02]  /*155f0*/  ISETP.GT.AND P2, PT, R8.reuse, 0x8, !P2 ;  /* 0x000000080800780c */ /* 0x040fe40005744270 */
[----:B------:R-:W-:Y:S02]  /*15600*/  ISETP.GT.AND P1, PT, R8, 0x10, !P1 ;  /* 0x000000100800780c */ /* 0x000fe40004f24270 */
[----:B------:R-:W-:-:S02]  /*15610*/  FMNMX.FTZ R0, R63, R0, !PT ;  /* 0x000000003f007209 */ /* 0x000fc40007810000 */
[C---:B------:R-:W-:Y:S02]  /*15620*/  ISETP.LT.OR P2, PT, R58.reuse, 0x9, P2 ;  /* 0x000000093a00780c */ /* 0x040fe40001741670 */
[----:B------:R-:W-:Y:S02]  /*15630*/  ISETP.LT.OR P1, PT, R58, 0x11, P1 ;  /* 0x000000113a00780c */ /* 0x000fe40000f21670 */
[----:B------:R-:W-:Y:S02]  /*15640*/  FMNMX.FTZ R0, R41, R0, !PT ;  /* 0x0000000029007209 */ /* 0x000fe40007810000 */
[----:B------:R-:W-:Y:S02]  /*15650*/  FSEL R3, R30, -INF , !P2 ;  /* 0xff8000001e037808 */ /* 0x000fe40005000000 */
[----:B------:R-:W-:Y:S02]  /*15660*/  ISETP.NE.AND P2, PT, R71, RZ, PT ;  /* 0x000000ff4700720c */ /* 0x000fe40003f45270 */
[----:B------:R-:W-:-:S02]  /*15670*/  FSEL R71, R34, -INF , !P1 ;  /* 0xff80000022477808 */ /* 0x000fc40004800000 */
[----:B------:R-:W-:Y:S02]  /*15680*/  FMNMX.FTZ R0, R65, R0, !PT ;  /* 0x0000000041007209 */ /* 0x000fe40007810000 */
        /* <DEDUP_REMOVED lines=12> */
[----:B------:R-:W-:Y:S01]  /*15750*/  ISETP.GT.AND P6, PT, R8, RZ, !P6 ;  /* 0x000000ff0800720c */ /* 0x000fe200077c4270 */
[----:B------:R-:W0:Y:S01]  /*15760*/  SHFL.BFLY PT, R5, R28, 0x2, 0x1f ;  /* 0x0c401f001c057f89 */ /* 0x000e2200000e0000 */
[----:B------:R-:W-:Y:S02]  /*15770*/  FSEL R73, R38, -INF , !P1 ;  /* 0xff80000026497808 */ /* 0x000fe40004800000 */
[----:B------:R-:W-:Y:S02]  /*15780*/  ISETP.NE.AND P1, PT, R36, RZ, PT ;  /* 0x000000ff2400720c */ /* 0x000fe40003f25270 */
[----:B------:R-:W-:Y:S02]  /*15790*/  ISETP.LT.OR P6, PT, R58, 0x1, P6 ;  /* 0x000000013a00780c */ /* 0x000fe400037c1670 */
[----:B------:R-:W-:-:S02]  /*157a0*/  ISETP.GT.AND P1, PT, R8, 0x19, !P1 ;  /* 0x000000190800780c */ /* 0x000fc40004f24270 */
[----:B------:R-:W-:Y:S02]  /*157b0*/  FSEL R26, R26, -INF , !P6 ;  /* 0xff8000001a1a7808 */ /* 0x000fe40007000000 */
[----:B------:R-:W-:Y:S02]  /*157c0*/  ISETP.LT.OR P1, PT, R58, 0x1a, P1 ;  /* 0x0000001a3a00780c */ /* 0x000fe40000f21670 */
[----:B------:R-:W-:Y:S02]  /*157d0*/  FMNMX.FTZ R4, R26, R27, !PT ;  /* 0x0000001b1a047209 */ /* 0x000fe40007810000 */
[----:B------:R-:W-:Y:S02]  /*157e0*/  FSEL R39, R39, -INF , !P1 ;  /* 0xff80000027277808 */ /* 0x000fe40004800000 */
[----:B------:R-:W-:Y:S02]  /*157f0*/  ISETP.NE.AND P1, PT, R68, RZ, PT ;  /* 0x000000ff4400720c */ /* 0x000fe40003f25270 */
[----:B------:R-:W-:-:S02]  /*15800*/  FMNMX.FTZ R4, R3, R4, !PT ;  /* 0x0000000403047209 */ /* 0x000fc40007810000 */
[----:B------:R-:W-:Y:S02]  /*15810*/  ISETP.GT.AND P1, PT, R8, 0x20, !P1 ;  /* 0x000000200800780c */ /* 0x000fe40004f24270 */
[----:B------:R-:W-:Y:S02]  /*15820*/  FMNMX.FTZ R4, R31, R4, !PT ;  /* 0x000000041f047209 */ /* 0x000fe40007810000 */
[----:B------:R-:W-:Y:S02]  /*15830*/  ISETP.LT.OR P1, PT, R58, 0x21, P1 ;  /* 0x000000213a00780c */ /* 0x000fe40000f21670 */
[----:B0-----:R-:W-:Y:S02]  /*15840*/  FMNMX.FTZ R30, R28, R5, !PT ;  /* 0x000000051c1e7209 */ /* 0x001fe40007810000 */
[----:B------:R-:W-:Y:S02]  /*15850*/  FSEL R75, R42, -INF , !P1 ;  /* 0xff8000002a4b7808 */ /* 0x000fe40004800000 */
[----:B------:R-:W-:Y:S01]  /*15860*/  ISETP.NE.AND P1, PT, R40, RZ, PT ;  /* 0x000000ff2800720c */ /* 0x000fe20003f25270 */
[----:B------:R-:W0:Y:S01]  /*15870*/  SHFL.BFLY PT, R5, R30, 0x1, 0x1f ;  /* 0x0c201f001e057f89 */ /* 0x000e2200000e0000 */
[----:B------:R-:W-:-:S02]  /*15880*/  FMNMX.FTZ R4, R71, R4, !PT ;  /* 0x0000000447047209 */ /* 0x000fc40007810000 */
[----:B------:R-:W-:Y:S02]  /*15890*/  ISETP.GT.AND P1, PT, R8, 0x21, !P1 ;  /* 0x000000210800780c */ /* 0x000fe40004f24270 */
[----:B------:R-:W-:Y:S02]  /*158a0*/  ISETP.NE.AND P4, PT, R72, RZ, PT ;  /* 0x000000ff4800720c */ /* 0x000fe40003f85270 */
[----:B------:R-:W-:Y:S02]  /*158b0*/  ISETP.LT.OR P1, PT, R58, 0x22, P1 ;  /* 0x000000223a00780c */ /* 0x000fe40000f21670 */
[----:B------:R-:W-:Y:S02]  /*158c0*/  FMNMX.FTZ R4, R35, R4, !PT ;  /* 0x0000000423047209 */ /* 0x000fe40007810000 */
[----:B------:R-:W-:Y:S02]  /*158d0*/  FSEL R43, R43, -INF , !P1 ;  /* 0xff8000002b2b7808 */ /* 0x000fe40004800000 */
[----:B------:R-:W-:-:S02]  /*158e0*/  ISETP.GT.AND P1, PT, R8, 0x28, !P2 ;  /* 0x000000280800780c */ /* 0x000fc40005724270 */
[----:B------:R-:W-:Y:S02]  /*158f0*/  FMNMX.FTZ R4, R73, R4, !PT ;  /* 0x0000000449047209 */ /* 0x000fe40007810000 */
[----:B------:R-:W-:Y:S02]  /*15900*/  ISETP.LT.OR P1, PT, R58, 0x29, P1 ;  /* 0x000000293a00780c */ /* 0x000fe40000f21670 */
[----:B------:R-:W-:Y:S02]  /*15910*/  FMNMX.FTZ R4, R39, R4, !PT ;  /* 0x0000000427047209 */ /* 0x000fe40007810000 */
[----:B------:R-:W-:Y:S02]  /*15920*/  FSEL R77, R46, -INF , !P1 ;  /* 0xff8000002e4d7808 */ /* 0x000fe40004800000 */
[----:B------:R-:W-:Y:S02]  /*15930*/  ISETP.GT.AND P1, PT, R8, 0x29, !P4 ;  /* 0x000000290800780c */ /* 0x000fe40006724270 */
[----:B0-----:R-:W-:-:S02]  /*15940*/  FMNMX.FTZ R5, R30, R5, !PT ;  /* 0x000000051e057209 */ /* 0x001fc40007810000 */
[----:B------:R-:W-:Y:S02]  /*15950*/  ISETP.LT.OR P1, PT, R58, 0x2a, P1 ;  /* 0x0000002a3a00780c */ /* 0x000fe40000f21670 */
[----:B------:R-:W-:Y:S01]  /*15960*/  ISETP.NE.AND P2, PT, R44, RZ, PT ;  /* 0x000000ff2c00720c */ /* 0x000fe20003f45270 */
[----:B------:R-:W-:Y:S01]  /*15970*/  FMUL.FTZ R0, R5, R2 ;  /* 0x0000000205007220 */ /* 0x000fe20000410000 */
[----:B------:R-:W-:Y:S02]  /*15980*/  FSEL R47, R47, -INF , !P1 ;  /* 0xff8000002f2f7808 */ /* 0x000fe40004800000 */
[----:B------:R-:W-:Y:S02]  /*15990*/  FSETP.NEU.FTZ.AND P1, PT, R5, -INF , PT ;  /* 0xff8000000500780b */ /* 0x000fe40003f3d000 */
[----:B------:R-:W-:Y:S02]  /*159a0*/  FMNMX.FTZ R4, R75, R4, !PT ;  /* 0x000000044b047209 */ /* 0x000fe40007810000 */
[----:B------:R-:W-:-:S02]  /*159b0*/  FSEL R0, R0, RZ, P1 ;  /* 0x000000ff00007208 */ /* 0x000fc40000800000 */
[----:B------:R-:W-:Y:S02]  /*159c0*/  ISETP.NE.AND P4, PT, R48, RZ, PT ;  /* 0x000000ff3000720c */ /* 0x000fe40003f85270 */
[----:B------:R-:W-:Y:S01]  /*159d0*/  ISETP.GT.AND P1, PT, R8, 0x30, !P2 ;  /* 0x000000300800780c */ /* 0x000fe20005724270 */
[--C-:B------:R-:W-:Y:S01]  /*159e0*/  FFMA.FTZ R196, R24, R2, -R0.reuse ;  /* 0x0000000218c47223 */ /* 0x100fe20000010800 */
[----:B------:R-:W-:Y:S01]  /*159f0*/  FMNMX.FTZ R4, R43, R4, !PT ;  /* 0x000000042b047209 */ /* 0x000fe20007810000 */
[-CC-:B------:R-:W-:Y:S01]  /*15a00*/  FFMA.FTZ R25, R25, R2.reuse, -R0.reuse ;  /* 0x0000000219197223 */ /* 0x180fe20000010800 */
[----:B------:R-:W-:Y:S01]  /*15a10*/  ISETP.GT.AND P2, PT, R8, 0x31, !P4 ;  /* 0x000000310800780c */ /* 0x000fe20006744270 */
[-CC-:B------:R-:W-:Y:S01]  /*15a20*/  FFMA.FTZ R198, R9, R2.reuse, -R0.reuse ;  /* 0x0000000209c67223 */ /* 0x180fe20000010800 */
[----:B------:R-:W-:Y:S01]  /*15a30*/  ISETP.LT.OR P1, PT, R58, 0x31, P1 ;  /* 0x000000313a00780c */ /* 0x000fe20000f21670 */
[--C-:B------:R-:W-:Y:S01]  /*15a40*/  FFMA.FTZ R9, R29, R2, -R0.reuse ;  /* 0x000000021d097223 */ /* 0x100fe20000010800 */
[----:B------:R-:W-:Y:S01]  /*15a50*/  FMNMX.FTZ R4, R77, R4, !PT ;  /* 0x000000044d047209 */ /* 0x000fe20007810000 */
[-CC-:B------:R-:W-:Y:S01]  /*15a60*/  FFMA.FTZ R29, R33, R2.reuse, -R0.reuse ;  /* 0x00000002211d7223 */ /* 0x180fe20000010800 */
[----:B------:R-:W-:Y:S01]  /*15a70*/  ISETP.GT.AND P3, PT, R8, 0x38, !P3 ;  /* 0x000000380800780c */ /* 0x000fe20005f64270 */
[-CC-:B------:R-:W-:Y:S01]  /*15a80*/  FFMA.FTZ R33, R37, R2.reuse, -R0.reuse ;  /* 0x0000000225217223 */ /* 0x180fe20000010800 */
[----:B------:R-:W-:Y:S01]  /*15a90*/  ISETP.LT.OR P2, PT, R58, 0x32, P2 ;  /* 0x000000323a00780c */ /* 0x000fe20001741670 */
[----:B------:R-:W-:Y:S01]  /*15aa0*/  MUFU.EX2 R196, R196 ;  /* 0x000000c400c47308 */ /* 0x000fe20000000800 */
[----:B------:R-:W-:Y:S01]  /*15ab0*/  FSEL R79, R50, -INF , !P1 ;  /* 0xff800000324f7808 */ /* 0x000fe20004800000 */
[--C-:B------:R-:W-:Y:S01]  /*15ac0*/  FFMA.FTZ R37, R41, R2, -R0.reuse ;  /* 0x0000000229257223 */ /* 0x100fe20000010800 */
[----:B------:R-:W-:Y:S01]  /*15ad0*/  FMNMX.FTZ R4, R47, R4, !PT ;  /* 0x000000042f047209 */ /* 0x000fe20007810000 */
[-CC-:B------:R-:W-:Y:S01]  /*15ae0*/  FFMA.FTZ R41, R45, R2.reuse, -R0.reuse ;  /* 0x000000022d297223 */ /* 0x180fe20000010800 */
[----:B------:R-:W-:Y:S01]  /*15af0*/  ISETP.GT.AND P5, PT, R8, 0x39, !P5 ;  /* 0x000000390800780c */ /* 0x000fe20006fa4270 */
[-CC-:B------:R-:W-:Y:S01]  /*15b00*/  FFMA.FTZ R186, R49, R2.reuse, -R0.reuse ;  /* 0x0000000231ba7223 */ /* 0x180fe20000010800 */
[C---:B------:R-:W-:Y:S01]  /*15b10*/  ISETP.LT.OR P3, PT, R58.reuse, 0x39, P3 ;  /* 0x000000393a00780c */ /* 0x040fe20001f61670 */
[----:B------:R-:W0:Y:S01]  /*15b20*/  MUFU.EX2 R25, R25 ;  /* 0x0000001900197308 */ /* 0x000e220000000800 */
[----:B------:R-:W-:Y:S01]  /*15b30*/  FSEL R51, R51, -INF , !P2 ;  /* 0xff80000033337808 */ /* 0x000fe20005000000 */
[--C-:B------:R-:W-:Y:S01]  /*15b40*/  FFMA.FTZ R192, R59, R2, -R0.reuse ;  /* 0x000000023bc07223 */ /* 0x100fe20000010800 */
[----:B------:R-:W-:Y:S01]  /*15b50*/  FMNMX.FTZ R4, R79, R4, !PT ;  /* 0x000000044f047209 */ /* 0x000fe20007810000 */
[-CC-:B------:R-:W-:Y:S01]  /*15b60*/  FFMA.FTZ R194, R61, R2.reuse, -R0.reuse ;  /* 0x000000023dc27223 */ /* 0x180fe20000010800 */
[----:B------:R-:W-:Y:S01]  /*15b70*/  ISETP.LT.OR P5, PT, R58, 0x3a, P5 ;  /* 0x0000003a3a00780c */ /* 0x000fe20002fa1670 */
[-CC-:B------:R-:W-:Y:S01]  /*15b80*/  FFMA.FTZ R188, R63, R2.reuse, -R0.reuse ;  /* 0x000000023fbc7223 */ /* 0x180fe20000010800 */
[----:B------:R-:W-:Y:S01]  /*15b90*/  FSEL R81, R54, -INF , !P3 ;  /* 0xff80000036517808 */ /* 0x000fe20005800000 */
[--C-:B------:R-:W-:Y:S01]  /*15ba0*/  FFMA.FTZ R190, R65, R2, -R0.reuse ;  /* 0x0000000241be7223 */ /* 0x100fe20000010800 */
[----:B------:R-:W-:Y:S01]  /*15bb0*/  FMNMX.FTZ R4, R51, R4, !PT ;  /* 0x0000000433047209 */ /* 0x000fe20007810000 */
[-CC-:B------:R-:W-:Y:S01]  /*15bc0*/  FFMA.FTZ R184, R67, R2.reuse, -R0.reuse ;  /* 0x0000000243b87223 */ /* 0x180fe20000010800 */
[----:B------:R-:W-:Y:S01]  /*15bd0*/  FSEL R55, R55, -INF , !P5 ;  /* 0xff80000037377808 */ /* 0x000fe20006800000 */
[--C-:B------:R-:W-:Y:S01]  /*15be0*/  FFMA.FTZ R45, R69, R2, -R0.reuse ;  /* 0x00000002452d7223 */ /* 0x100fe20000010800 */
[----:B------:R-:W-:Y:S01]  /*15bf0*/  FMNMX.FTZ R4, R81, R4, !PT ;  /* 0x0000000451047209 */ /* 0x000fe20007810000 */
[----:B------:R-:W-:Y:S01]  /*15c00*/  FFMA.FTZ R49, R53, R2, -R0 ;  /* 0x0000000235317223 */ /* 0x000fe20000010800 */
[----:B------:R-:W1:Y:S01]  /*15c10*/  MUFU.EX2 R198, R198 ;  /* 0x000000c600c67308 */ /* 0x000e620000000800 */
[----:B------:R-:W-:-:S02]  /*15c20*/  ISETP.NE.AND P4, PT, R76, 0x1, PT ;  /* 0x000000014c00780c */ /* 0x000fc40003f85270 */
[----:B------:R-:W-:-:S05]  /*15c30*/  FMNMX.FTZ R4, R55, R4, !PT ;  /* 0x0000000437047209 */ /* 0x000fca0007810000 */
[----:B------:R-:W2:Y:S01]  /*15c40*/  SHFL.BFLY PT, R83, R4, 0x2, 0x1f ;  /* 0x0c401f0004537f89 */ /* 0x000ea200000e0000 */
[----:B------:R-:W3:Y:S05]  /*15c50*/  MUFU.EX2 R9, R9 ;  /* 0x0000000900097308 */ /* 0x000eea0000000800 */
[----:B------:R-:W4:Y:S03]  /*15c60*/  @P4 LDC R38, c[0x0][0x450] ;  /* 0x00011400ff264b82 */ /* 0x000f260000000800 */
[----:B------:R-:W5:Y:S08]  /*15c70*/  MUFU.EX2 R192, R192 ;  /* 0x000000c000c07308 */ /* 0x000f700000000800 */
[----:B------:R-:W5:Y:S01]  /*15c80*/  MUFU.EX2 R29, R29 ;  /* 0x0000001d001d7308 */ /* 0x000f620000000800 */
[----:B--2---:R-:W-:-:S07]  /*15c90*/  FMNMX.FTZ R83, R4, R83, !PT ;  /* 0x0000005304537209 */ /* 0x004fce0007810000 */
[----:B------:R-:W2:Y:S01]  /*15ca0*/  MUFU.EX2 R194, R194 ;  /* 0x000000c200c27308 */ /* 0x000ea20000000800 */
[----:B------:R-:W0:Y:S07]  /*15cb0*/  SHFL.BFLY PT, R4, R83, 0x1, 0x1f ;  /* 0x0c201f0053047f89 */ /* 0x000e2e00000e0000 */
[----:B------:R-:W4:Y:S08]  /*15cc0*/  MUFU.EX2 R33, R33 ;  /* 0x0000002100217308 */ /* 0x000f300000000800 */
[----:B------:R-:W-:Y:S08]  /*15cd0*/  MUFU.EX2 R188, R188 ;  /* 0x000000bc00bc7308 */ /* 0x000ff00000000800 */
[----:B------:R-:W-:Y:S01]  /*15ce0*/  MUFU.EX2 R37, R37 ;  /* 0x0000002500257308 */ /* 0x000fe20000000800 */
[----:B0-----:R-:W-:-:S04]  /*15cf0*/  FMNMX.FTZ R4, R83, R4, !PT ;  /* 0x0000000453047209 */ /* 0x001fc80007810000 */
[C---:B------:R-:W-:Y:S01]  /*15d00*/  FSETP.NEU.FTZ.AND P1, PT, R4.reuse, -INF , PT ;  /* 0xff8000000400780b */ /* 0x040fe20003f3d000 */
[----:B------:R-:W-:Y:S02]  /*15d10*/  FMUL.FTZ R28, R4, R2 ;  /* 0x00000002041c7220 */ /* 0x000fe40000410000 */
[----:B------:R-:W-:Y:S03]  /*15d20*/  MUFU.EX2 R190, R190 ;  /* 0x000000be00be7308 */ /* 0x000fe60000000800 */
[----:B------:R-:W-:-:S05]  /*15d30*/  FSEL R28, R28, RZ, P1 ;  /* 0x000000ff1c1c7208 */ /* 0x000fca0000800000 */
[----:B------:R-:W-:Y:S01]  /*15d40*/  MUFU.EX2 R41, R41 ;  /* 0x0000002900297308 */ /* 0x000fe20000000800 */
[-CC-:B------:R-:W-:Y:S01]  /*15d50*/  FFMA.FTZ R197, R26, R2.reuse, -R28.reuse ;  /* 0x000000021ac57223 */ /* 0x180fe2000001081c */
[-CC-:B------:R-:W-:Y:S01]  /*15d60*/  FFMA.FTZ R0, R27, R2.reuse, -R28.reuse ;  /* 0x000000021b007223 */ /* 0x180fe2000001081c */
[-CC-:B------:R-:W-:Y:S01]  /*15d70*/  FFMA.FTZ R199, R3, R2.reuse, -R28.reuse ;  /* 0x0000000203c77223 */ /* 0x180fe2000001081c */
[-CC-:B------:R-:W-:Y:S01]  /*15d80*/  FFMA.FTZ R8, R31, R2.reuse, -R28.reuse ;  /* 0x000000021f087223 */ /* 0x180fe2000001081c */
[-CC-:B------:R-:W-:Y:S01]  /*15d90*/  FFMA.FTZ R193, R71, R2.reuse, -R28.reuse ;  /* 0x0000000247c17223 */ /* 0x180fe2000001081c */
[----:B------:R-:W-:Y:S01]  /*15da0*/  FADD.FTZ R3, R196, R25 ;  /* 0x00000019c4037221 */ /* 0x000fe20000010000 */
[-CC-:B------:R-:W-:Y:S01]  /*15db0*/  FFMA.FTZ R24, R35, R2.reuse, -R28.reuse ;  /* 0x0000000223187223 */ /* 0x180fe2000001081c */
[----:B------:R-:W-:Y:S01]  /*15dc0*/  MUFU.EX2 R197, R197 ;  /* 0x000000c500c57308 */ /* 0x000fe20000000800 */
[-CC-:B------:R-:W-:Y:S01]  /*15dd0*/  FFMA.FTZ R195, R73, R2.reuse, -R28.reuse ;  /* 0x0000000249c37223 */ /* 0x180fe2000001081c */
[----:B-1----:R-:W-:Y:S01]  /*15de0*/  FADD.FTZ R32, R198, R3 ;  /* 0x00000003c6207221 */ /* 0x002fe20000010000 */
[-CC-:B------:R-:W-:Y:S01]  /*15df0*/  FFMA.FTZ R26, R39, R2.reuse, -R28.reuse ;  /* 0x00000002271a7223 */ /* 0x180fe2000001081c */
[-CC-:B------:R-:W-:Y:S01]  /*15e00*/  FFMA.FTZ R189, R75, R2.reuse, -R28.reuse ;  /* 0x000000024bbd7223 */ /* 0x180fe2000001081c */
[-C--:B------:R-:W-:Y:S01]  /*15e10*/  FFMA.FTZ R30, R43, R2.reuse, -R28 ;  /* 0x000000022b1e7223 */ /* 0x080fe2000001081c */
[----:B---3--:R-:W-:Y:S01]  /*15e20*/  FADD.FTZ R3, R9, R32 ;  /* 0x0000002009037221 */ /* 0x008fe20000010000 */
[----:B------:R-:W0:Y:S01]  /*15e30*/  @P4 LDC R35, c[0x0][0x44c] ;  /* 0x00011300ff234b82 */ /* 0x000e220000000800 */
[----:B------:R-:W1:Y:S01]  /*15e40*/  MUFU.EX2 R0, R0 ;  /* 0x0000000000007308 */ /* 0x000e620000000800 */
[-CC-:B------:R-:W-:Y:S01]  /*15e50*/  FFMA.FTZ R191, R77, R2.reuse, -R28.reuse ;  /* 0x000000024dbf7223 */ /* 0x180fe2000001081c */
[----:B-----5:R-:W-:Y:S01]  /*15e60*/  FADD.FTZ R36, R192, R3 ;  /* 0x00000003c0247221 */ /* 0x020fe20000010000 */
[-CC-:B------:R-:W-:Y:S01]  /*15e70*/  FFMA.FTZ R32, R47, R2.reuse, -R28.reuse ;  /* 0x000000022f207223 */ /* 0x180fe2000001081c */
[-CC-:B------:R-:W-:Y:S01]  /*15e80*/  FFMA.FTZ R185, R79, R2.reuse, -R28.reuse ;  /* 0x000000024fb97223 */ /* 0x180fe2000001081c */
[----:B------:R-:W-:Y:S01]  /*15e90*/  FFMA.FTZ R51, R51, R2, -R28 ;  /* 0x0000000233337223 */ /* 0x000fe2000001081c */
[----:B------:R-:W-:Y:S01]  /*15ea0*/  FADD.FTZ R27, R29, R36 ;  /* 0x000000241d1b7221 */ /* 0x000fe20000010000 */
[----:B------:R-:W-:Y:S01]  /*15eb0*/  F2FP.BF16.F32.PACK_AB R196, R25, R196 ;  /* 0x000000c419c4723e */ /* 0x000fe200000010ff */
[----:B------:R-:W3:Y:S01]  /*15ec0*/  MUFU.EX2 R199, R199 ;  /* 0x000000c700c77308 */ /* 0x000ee20000000800 */
[-CC-:B------:R-:W-:Y:S01]  /*15ed0*/  FFMA.FTZ R81, R81, R2.reuse, -R28.reuse ;  /* 0x0000000251517223 */ /* 0x180fe2000001081c */
[----:B--2---:R-:W-:Y:S01]  /*15ee0*/  FADD.FTZ R36, R194, R27 ;  /* 0x0000001bc2247221 */ /* 0x004fe20000010000 */
[----:B------:R-:W-:Y:S01]  /*15ef0*/  FFMA.FTZ R55, R55, R2, -R28 ;  /* 0x0000000237377223 */ /* 0x000fe2000001081c */
[----:B------:R-:W-:Y:S01]  /*15f00*/  F2FP.BF16.F32.PACK_AB R198, R9, R198 ;  /* 0x000000c609c6723e */ /* 0x000fe200000010ff */
[----:B------:R-:W-:-:S02]  /*15f10*/  IMAD.MOV.U32 R31, RZ, RZ, R74 ;  /* 0x000000ffff1f7224 */ /* 0x000fc400078e004a */
[----:B----4-:R-:W-:Y:S01]  /*15f20*/  FADD.FTZ R27, R33, R36 ;  /* 0x00000024211b7221 */ /* 0x010fe20000010000 */
[----:B------:R-:W-:Y:S01]  /*15f30*/  F2FP.BF16.F32.PACK_AB R192, R29, R192 ;  /* 0x000000c01dc0723e */ /* 0x000fe200000010ff */
[----:B------:R-:W2:Y:S01]  /*15f40*/  MUFU.EX2 R8, R8 ;  /* 0x0000000800087308 */ /* 0x000ea20000000800 */
[----:B-1----:R-:W-:Y:S01]  /*15f50*/  FADD.FTZ R34, R197, R0 ;  /* 0x00000000c5227221 */ /* 0x002fe20000010000 */
[----:B------:R-:W-:Y:S01]  /*15f60*/  FADD.FTZ R36, R188, R27 ;  /* 0x0000001bbc247221 */ /* 0x000fe20000010000 */
[----:B------:R-:W-:Y:S02]  /*15f70*/  F2FP.BF16.F32.PACK_AB R197, R0, R197 ;  /* 0x000000c500c5723e */ /* 0x000fe400000010ff */
[----:B------:R-:W-:Y:S01]  /*15f80*/  F2FP.BF16.F32.PACK_AB R194, R33, R194 ;  /* 0x000000c221c2723e */ /* 0x000fe200000010ff */
[----:B------:R-:W-:Y:S01]  /*15f90*/  FADD.FTZ R27, R37, R36 ;  /* 0x00000024251b7221 */ /* 0x000fe20000010000 */
[----:B0-----:R-:W-:Y:S01]  /*15fa0*/  @P4 IMAD.HI.U32 R35, R74, R35, RZ ;  /* 0x000000234a234227 */ /* 0x001fe200078e00ff */
[----:B------:R-:W0:Y:S03]  /*15fb0*/  MUFU.EX2 R193, R193 ;  /* 0x000000c100c17308 */ /* 0x000e260000000800 */
[----:B---3--:R-:W-:Y:S01]  /*15fc0*/  FADD.FTZ R3, R199, R34 ;  /* 0x00000022c7037221 */ /* 0x008fe20000010000 */
[----:B------:R-:W-:Y:S01]  /*15fd0*/  FADD.FTZ R36, R190, R27 ;  /* 0x0000001bbe247221 */ /* 0x000fe20000010000 */
[----:B------:R-:W-:-:S02]  /*15fe0*/  F2FP.BF16.F32.PACK_AB R188, R37, R188 ;  /* 0x000000bc25bc723e */ /* 0x000fc400000010ff */
[----:B------:R-:W-:Y:S01]  /*15ff0*/  @P4 SHF.R.U32.HI R31, RZ, R38, R35 ;  /* 0x00000026ff1f4219 */ /* 0x000fe20000011623 */
[----:B------:R-:W-:Y:S01]  /*16000*/  FADD.FTZ R27, R41, R36 ;  /* 0x00000024291b7221 */ /* 0x000fe20000010000 */
[----:B------:R-:W-:Y:S01]  /*16010*/  ISETP.GE.AND P4, PT, R57, 0x1, PT ;  /* 0x000000013900780c */ /* 0x000fe20003f86270 */
[----:B------:R-:W1:Y:S01]  /*16020*/  MUFU.EX2 R24, R24 ;  /* 0x0000001800187308 */ /* 0x000e620000000800 */
[C---:B--2---:R-:W-:Y:S01]  /*16030*/  FADD.FTZ R34, R8.reuse, R3 ;  /* 0x0000000308227221 */ /* 0x044fe20000010000 */
[----:B------:R-:W-:Y:S01]  /*16040*/  F2FP.BF16.F32.PACK_AB R199, R8, R199 ;  /* 0x000000c708c7723e */ /* 0x000fe200000010ff */
[----:B------:R-:W-:Y:S01]  /*16050*/  VIADD R8, R93, 0xfffffffe ;  /* 0xfffffffe5d087836 */ /* 0x000fe20000000000 */
[----:B------:R-:W-:-:S04]  /*16060*/  F2FP.BF16.F32.PACK_AB R190, R41, R190 ;  /* 0x000000be29be723e */ /* 0x000fc800000010ff */
[----:B------:R-:W2:Y:S01]  /*16070*/  MUFU.EX2 R195, R195 ;  /* 0x000000c300c37308 */ /* 0x000ea20000000800 */
[----:B0-----:R-:W-:-:S07]  /*16080*/  FADD.FTZ R3, R193, R34 ;  /* 0x00000022c1037221 */ /* 0x001fce0000010000 */
[----:B------:R-:W0:Y:S01]  /*16090*/  MUFU.EX2 R26, R26 ;  /* 0x0000001a001a7308 */ /* 0x000e220000000800 */
[C---:B-1----:R-:W-:Y:S01]  /*160a0*/  FADD.FTZ R34, R24.reuse, R3 ;  /* 0x0000000318227221 */ /* 0x042fe20000010000 */
[----:B------:R-:W-:-:S06]  /*160b0*/  F2FP.BF16.F32.PACK_AB R193, R24, R193 ;  /* 0x000000c118c1723e */ /* 0x000fcc00000010ff */
[----:B------:R-:W1:Y:S01]  /*160c0*/  MUFU.EX2 R189, R189 ;  /* 0x000000bd00bd7308 */ /* 0x000e620000000800 */
[----:B--2---:R-:W-:-:S07]  /*160d0*/  FADD.FTZ R3, R195, R34 ;  /* 0x00000022c3037221 */ /* 0x004fce0000010000 */
[----:B------:R-:W2:Y:S01]  /*160e0*/  MUFU.EX2 R30, R30 ;  /* 0x0000001e001e7308 */ /* 0x000ea20000000800 */
[----:B0-----:R-:W-:Y:S01]  /*160f0*/  FADD.FTZ R34, R26, R3 ;  /* 0x000000031a227221 */ /* 0x001fe20000010000 */
[----:B------:R-:W-:Y:S01]  /*16100*/  IMAD.IADD R3, R156, 0x1, R31 ;  /* 0x000000019c037824 */ /* 0x000fe200078e021f */
[----:B------:R-:W-:-:S03]  /*16110*/  F2FP.BF16.F32.PACK_AB R195, R26, R195 ;  /* 0x000000c31ac3723e */ /* 0x000fc600000010ff */
[----:B------:R-:W-:Y:S02]  /*16120*/  IMAD.IADD R56, R3, 0x1, R56 ;  /* 0x0000000103387824 */ /* 0x000fe400078e0238 */
[----:B------:R-:W0:Y:S01]  /*16130*/  MUFU.EX2 R184, R184 ;  /* 0x000000b800b87308 */ /* 0x000e220000000800 */
[----:B-1----:R-:W-:-:S07]  /*16140*/  FADD.FTZ R25, R189, R34 ;  /* 0x00000022bd197221 */ /* 0x002fce0000010000 */
[----:B------:R-:W1:Y:S01]  /*16150*/  MUFU.EX2 R191, R191 ;  /* 0x000000bf00bf7308 */ /* 0x000e620000000800 */
[C---:B--2---:R-:W-:Y:S01]  /*16160*/  FADD.FTZ R34, R30.reuse, R25 ;  /* 0x000000191e227221 */ /* 0x044fe20000010000 */
[----:B------:R-:W-:-:S06]  /*16170*/  F2FP.BF16.F32.PACK_AB R189, R30, R189 ;  /* 0x000000bd1ebd723e */ /* 0x000fcc00000010ff */
[----:B------:R-:W2:Y:S01]  /*16180*/  MUFU.EX2 R45, R45 ;  /* 0x0000002d002d7308 */ /* 0x000ea20000000800 */
[----:B0-----:R-:W-:-:S07]  /*16190*/  FADD.FTZ R36, R184, R27 ;  /* 0x0000001bb8247221 */ /* 0x001fce0000010000 */
        /* <DEDUP_REMOVED lines=16> */
[----:B-1----:R-:W-:Y:S01]  /*162a0*/  FADD.FTZ R9, R81, R0 ;  /* 0x0000000051097221 */ /* 0x002fe20000010000 */
[C---:B--2---:R-:W-:Y:S01]  /*162b0*/  FADD.FTZ R221, R49.reuse, R38 ;  /* 0x0000002631dd7221 */ /* 0x044fe20000010000 */
[----:B------:R-:W-:Y:S02]  /*162c0*/  F2FP.BF16.F32.PACK_AB R186, R49, R186 ;  /* 0x000000ba31ba723e */ /* 0x000fe400000010ff */
[C---:B0-----:R-:W-:Y:S01]  /*162d0*/  FADD.FTZ R9, R34.reuse, R9 ;  /* 0x0000000922097221 */ /* 0x041fe20000010000 */
[----:B------:R-:W-:Y:S01]  /*162e0*/  F2FP.BF16.F32.PACK_AB R187, R34, R81 ;  /* 0x0000005122bb723e */ /* 0x000fe200000010ff */
[----:B------:R-:W-:Y:S06]  /*162f0*/  @!P4 BRA `(.L_x_1748) ;  /* 0x000000000048c947 */ /* 0x000fec0003800000 */
        /* <DEDUP_REMOVED lines=11> */
.L_x_1750:
[----:B------:R-:W-:-:S13]  /*163b0*/  ISETP.NE.AND P1, PT, R57, 0x1, PT ;  /* 0x000000013900780c */ /* 0x000fda0003f25270 */
[----:B------:R-:W0:Y:S02]  /*163c0*/  @P1 LDC.64 R24, c[0x0][0x9e8] ;  /* 0x00027a00ff181b82 */ /* 0x000e240000000a00 */
[----:B0-----:R-:W-:-:S05]  /*163d0*/  @P1 IMAD.HI.U32 R24, R0, R24, RZ ;  /* 0x0000001800181227 */ /* 0x001fca00078e00ff */
[----:B------:R-:W-:-:S07]  /*163e0*/  @P1 SHF.R.U32.HI R0, RZ, R25, R24 ;  /* 0x00000019ff001219 */ /* 0x000fce0000011618 */
.L_x_1751:
[----:B------:R-:W-:Y:S05]  /*163f0*/  BSYNC B0 ;  /* 0x0000000000007941 */ /* 0x000fea0003800000 */
.L_x_1749:
[----:B------:R-:W-:-:S05]  /*16400*/  IMAD R57, R0, R57, R57 ;  /* 0x0000003900397224 */ /* 0x000fca00078e0239 */
[----:B------:R-:W-:-:S07]  /*16410*/  VIMNMX R56, R56, R57, PT ;  /* 0x0000003938387248 */ /* 0x000fce0003fe0100 */
.L_x_1748:
[----:B------:R-:W2:Y:S01]  /*16420*/  LDL R25, [R1+0x78] ;  /* 0x0000780001197983 */ /* 0x000ea20000100800 */
[----:B------:R-:W-:Y:S01]  /*16430*/  SHF.R.S32.HI R3, RZ, 0x1f, R56 ;  /* 0x0000001fff037819 */ /* 0x000fe20000011438 */
[----:B------:R-:W-:Y:S01]  /*16440*/  BSSY B1, `(.L_x_1752) ;  /* 0x0000329000017945 */ /* 0x000fe20003800000 */
[----:B------:R-:W-:Y:S01]  /*16450*/  IMAD.MOV.U32 R0, RZ, RZ, 0x3f800000 ;  /* 0x3f800000ff007424 */ /* 0x000fe200078e00ff */
[----:B------:R-:W-:Y:S02]  /*16460*/  CS2R R150, SRZ ;  /* 0x0000000000967805 */ /* 0x000fe4000001ff00 */
[----:B------:R-:W-:Y:S01]  /*16470*/  LEA.HI R24, R3, R56, RZ, 0x6 ;  /* 0x0000003803187211 */ /* 0x000fe200078f30ff */
[----:B------:R-:W-:Y:S01]  /*16480*/  IMAD.MOV.U32 R3, RZ, RZ, 0x3f800000 ;  /* 0x3f800000ff037424 */ /* 0x000fe200078e00ff */
[----:B------:R-:W-:Y:S02]  /*16490*/  CS2R R148, SRZ ;  /* 0x0000000000947805 */ /* 0x000fe4000001ff00 */
[----:B------:R-:W-:-:S02]  /*164a0*/  CS2R R146, SRZ ;  /* 0x0000000000927805 */ /* 0x000fc4000001ff00 */
[----:B------:R-:W-:Y:S02]  /*164b0*/  SHF.R.S32.HI R24, RZ, 0x6, R24 ;  /* 0x00000006ff187819 */ /* 0x000fe40000011418 */
        /* <DEDUP_REMOVED lines=60> */
[----:B--2---:R-:W-:-:S04]  /*16880*/  VIMNMX R25, R25, R24, !PT ;  /* 0x0000001819197248 */ /* 0x004fc80007fe0100 */
[----:B------:R-:W-:Y:S01]  /*16890*/  ISETP.GE.AND P1, PT, R8, R25, PT ;  /* 0x000000190800720c */ /* 0x000fe20003f26270 */
[----:B------:R0:W-:Y:S02]  /*168a0*/  STL [R1+0x10], R25 ;  /* 0x0000101901007387 */ /* 0x0001e40000100800 */
[----:B0-----:R-:W-:-:S10]  /*168b0*/  CS2R R24, SRZ ;  /* 0x0000000000187805 */ /* 0x001fd4000001ff00 */
[----:B------:R-:W-:Y:S05]  /*168c0*/  @!P1 BRA `(.L_x_1753) ;  /* 0x0000002c00809947 */ /* 0x000fea0003800000 */
[----:B------:R-:W-:Y:S01]  /*168d0*/  BSSY B0, `(.L_x_1754) ;  /* 0x00002db000007945 */ /* 0x000fe20003800000 */
[----:B------:R-:W-:Y:S02]  /*168e0*/  IMAD.MOV.U32 R0, RZ, RZ, 0x3f800000 ;  /* 0x3f800000ff007424 */ /* 0x000fe400078e00ff */
[----:B------:R-:W-:-:S07]  /*168f0*/  IMAD.MOV.U32 R151, RZ, RZ, RZ ;  /* 0x000000ffff977224 */ /* 0x000fce00078e00ff */
.L_x_1775:
[----:B------:R-:W-:-:S05]  /*16900*/  VIADD R222, R202, 0x1 ;  /* 0x00000001cade7836 */ /* 0x000fca0000000000 */
[----:B------:R-:W-:-:S04]  /*16910*/  ISETP.NE.AND P1, PT, R222, 0x2, PT ;  /* 0x00000002de00780c */ /* 0x000fc80003f25270 */
[----:B------:R-:W-:Y:S02]  /*16920*/  SEL R227, RZ, 0x1, P1 ;  /* 0x00000001ffe37807 */ /* 0x000fe40000800000 */
[----:B------:R-:W-:Y:S02]  /*16930*/  SEL R222, R222, RZ, P1 ;  /* 0x000000ffdede7207 */ /* 0x000fe40000800000 */
[----:B------:R-:W-:Y:S01]  /*16940*/  LOP3.LUT R227, R218, R227, RZ, 0x3c, !PT ;  /* 0x000000e3dae37212 */ /* 0x000fe200078e3cff */
[----:B------:R-:W-:Y:S06]  /*16950*/  @!P0 BRA `(.L_x_1755) ;  /* 0x0000000000048947 */ /* 0x000fec0003800000 */
[----:B------:R-:W-:Y:S01]  /*16960*/  BPT.TRAP 0x1 ;  /* 0x000000040000795c */ /* 0x000fe20000300000 */
.L_x_1755:
[----:B------:R-:W-:Y:S01]  /*16970*/  IMAD R223, R222, 0x8, R17 ;  /* 0x00000008dedf7824 */ /* 0x000fe200078e0211 */
[----:B------:R-:W-:-:S04]  /*16980*/  SHF.L.U32 R152, R227, 0x1f, RZ ;  /* 0x0000001fe3987819 */ /* 0x000fc800000006ff */
[----:B------:R0:W1:Y:S01]  /*16990*/  SYNCS.PHASECHK.TRANS64.TRYWAIT P1, [R223+URZ+0x30830], R152 ;  /* 0x03083098df0075a7 */ /* 0x000062000802017f */
[----:B------:R-:W-:Y:S05]  /*169a0*/  @!P0 BRA `(.L_x_1756) ;  /* 0x0000000000048947 */ /* 0x000fea0003800000 */
[----:B------:R-:W-:Y:S01]  /*169b0*/  BPT.TRAP 0x1 ;  /* 0x000000040000795c */ /* 0x000fe20000300000 */
.L_x_1756:
[----:B------:R-:W2:Y:S01]  /*169c0*/  LDL R2, [R1+0x50] ;  /* 0x0000500001027983 */ /* 0x000ea20000100800 */
[----:B------:R-:W-:Y:S01]  /*169d0*/  BSSY B2, `(.L_x_1757) ;  /* 0x0000007000027945 */ /* 0x000fe20003800000 */
[----:B--2---:R-:W-:-:S04]  /*169e0*/  IMAD R2, R222, 0x800, R2 ;  /* 0x00000800de027824 */ /* 0x004fc800078e0202 */
[C---:B------:R-:W-:Y:S02]  /*169f0*/  VIADD R156, R2.reuse, 0x2 ;  /* 0x00000002029c7836 */ /* 0x040fe40000000000 */
[----:B------:R-:W-:Y:S01]  /*16a00*/  VIADD R155, R2, 0x4 ;  /* 0x00000004029b7836 */ /* 0x000fe20000000000 */
[----:B-1----:R-:W-:Y:S06]  /*16a10*/  @P1 BRA `(.L_x_1758) ;  /* 0x0000000000081947 */ /* 0x002fec0003800000 */
[----:B------:R-:W1:Y:S02]  /*16a20*/  SYNCS.PHASECHK.TRANS64.TRYWAIT P1, [R223+URZ+0x30830], R152 ;  /* 0x03083098df0075a7 */ /* 0x000e64000802017f */
[----:B-1----:R-:W-:Y:S05]  /*16a30*/  @!P1 BRA `(.L_x_1759) ;  /* 0x0000017800ac9947 */ /* 0x002fea0003800000 */
.L_x_1758:
[----:B------:R-:W-:Y:S05]  /*16a40*/  BSYNC B2 ;  /* 0x0000000000027941 */ /* 0x000fea0003800000 */
.L_x_1757:
[----:B------:R2:W-:Y:S04]  /*16a50*/  STL.64 [R1+0xf8], R18 ;  /* 0x0000f81201007387 */ /* 0x0005e80000100a00 */
[----:B--2---:R-:W2:Y:S04]  /*16a60*/  LDL.64 R18, [R1+0x40] ;  /* 0x0000400001127983 */ /* 0x004ea80000100a00 */
[----:B------:R3:W-:Y:S04]  /*16a70*/  STL.64 [R1+0xf0], R16 ;  /* 0x0000f01001007387 */ /* 0x0007e80000100a00 */
[----:B---3--:R-:W3:Y:S04]  /*16a80*/  LDL.64 R16, [R1+0x38] ;  /* 0x0000380001107983 */ /* 0x008ee80000100a00 */
[----:B------:R4:W-:Y:S01]  /*16a90*/  STL.64 [R1+0xe8], R8 ;  /* 0x0000e80801007387 */ /* 0x0009e20000100a00 */
[----:B01----:R-:W-:-:S03]  /*16aa0*/  IMAD.MOV.U32 R152, RZ, RZ, R2 ;  /* 0x000000ffff987224 */ /* 0x003fc600078e0002 */
[----:B----4-:R-:W4:Y:S02]  /*16ab0*/  LDL.64 R8, [R1+0x28] ;  /* 0x0000280001087983 */ /* 0x010f240000100a00 */
[----:B------:R-:W-:Y:S01]  /*16ac0*/  R2UR UR6, R152 ;  /* 0x00000000980672ca */ /* 0x000fe200000e0000 */
[----:B------:R-:W-:Y:S02]  /*16ad0*/  IMAD.MOV.U32 R152, RZ, RZ, R156 ;  /* 0x000000ffff987224 */ /* 0x000fe400078e009c */
[----:B------:R-:W-:Y:S01]  /*16ae0*/  VIADD R154, R2, 0x6 ;  /* 0x00000006029a7836 */ /* 0x000fe20000000000 */
[----:B------:R0:W-:Y:S02]  /*16af0*/  STL.64 [R1+0xe0], R4 ;  /* 0x0000e00401007387 */ /* 0x0001e40000100a00 */
[----:B------:R-:W-:Y:S01]  /*16b00*/  R2UR UR4, R152 ;  /* 0x00000000980472ca */ /* 0x000fe200000e0000 */
[----:B------:R-:W-:-:S05]  /*16b10*/  IMAD.MOV.U32 R152, RZ, RZ, R155 ;  /* 0x000000ffff987224 */ /* 0x000fca00078e009b */
[----:B------:R-:W-:Y:S01]  /*16b20*/  R2UR UR8, R152 ;  /* 0x00000000980872ca */ /* 0x000fe200000e0000 */
[----:B------:R-:W-:Y:S02]  /*16b30*/  VIADD R152, R2, 0x200 ;  /* 0x0000020002987836 */ /* 0x000fe40000000000 */
[----:B------:R-:W-:Y:S02]  /*16b40*/  IMAD.MOV.U32 R155, RZ, RZ, 0x40000040 ;  /* 0x40000040ff9b7424 */ /* 0x000fe400078e00ff */
[----:B------:R-:W-:Y:S01]  /*16b50*/  IMAD.MOV.U32 R153, RZ, RZ, 0x40000040 ;  /* 0x40000040ff997424 */ /* 0x000fe200078e00ff */
[----:B------:R-:W-:Y:S01]  /*16b60*/  R2UR UR14, R152 ;  /* 0x00000000980e72ca */ /* 0x000fe200000e0000 */
[----:B------:R-:W-:Y:S01]  /*16b70*/  VIADD R156, R2, 0x204 ;  /* 0x00000204029c7836 */ /* 0x000fe20000000000 */
[----:B------:R-:W-:Y:S01]  /*16b80*/  R2UR UR10, R154 ;  /* 0x000000009a0a72ca */ /* 0x000fe200000e0000 */
[C---:B------:R-:W-:Y:S01]  /*16b90*/  VIADD R152, R2.reuse, 0x206 ;  /* 0x0000020602987836 */ /* 0x040fe20000000000 */
[----:B------:R-:W-:Y:S01]  /*16ba0*/  R2UR UR11, R155 ;  /* 0x000000009b0b72ca */ /* 0x000fe200000e0000 */
[----:B------:R-:W-:Y:S01]  /*16bb0*/  IMAD.MOV.U32 R157, RZ, RZ, 0x40000040 ;  /* 0x40000040ff9d7424 */ /* 0x000fe200078e00ff */
[C---:B------:R-:W-:Y:S01]  /*16bc0*/  R2UR UR5, R153.reuse ;  /* 0x00000000990572ca */ /* 0x040fe200000e0000 */
[----:B------:R-:W-:Y:S01]  /*16bd0*/  VIADD R154, R2, 0x202 ;  /* 0x00000202029a7836 */ /* 0x000fe20000000000 */
[----:B------:R-:W-:Y:S01]  /*16be0*/  R2UR UR22, R156 ;  /* 0x000000009c1672ca */ /* 0x000fe200000e0000 */
        /* <DEDUP_REMOVED lines=9> */
[----:B------:R-:W-:Y:S01]  /*16c80*/  MOV R229, UR11 ;  /* 0x0000000b00e57c02 */ /* 0x000fe20008000f00 */
[----:B------:R-:W-:Y:S01]  /*16c90*/  UMOV UR11, UR5 ;  /* 0x00000005000b7c82 */ /* 0x000fe20008000000 */
[----:B------:R-:W-:Y:S01]  /*16ca0*/  MOV R228, UR10 ;  /* 0x0000000a00e47c02 */ /* 0x000fe20008000f00 */
[----:B------:R-:W-:Y:S01]  /*16cb0*/  UMOV UR10, UR4 ;  /* 0x00000004000a7c82 */ /* 0x000fe20008000000 */
[----:B------:R-:W-:Y:S01]  /*16cc0*/  R2UR UR7, R153 ;  /* 0x00000000990772ca */ /* 0x000fe200000e0000 */
[----:B0-----:R-:W4:Y:S01]  /*16cd0*/  LDL.64 R4, [R1+0x20] ;  /* 0x0000200001047983 */ /* 0x001f220000100a00 */
[----:B------:R-:W-:Y:S01]  /*16ce0*/  R2UR UR34, R154 ;  /* 0x000000009a2272ca */ /* 0x000fe200000e0000 */
[----:B------:R-:W-:Y:S01]  /*16cf0*/  VIADD R154, R2, 0x604 ;  /* 0x00000604029a7836 */ /* 0x000fe20000000000 */
[----:B------:R-:W-:Y:S01]  /*16d00*/  R2UR UR42, R156 ;  /* 0x000000009c2a72ca */ /* 0x000fe200000e0000 */
[----:B------:R-:W-:Y:S01]  /*16d10*/  VIADD R156, R2, 0x602 ;  /* 0x00000602029c7836 */ /* 0x000fe20000000000 */
[----:B------:R-:W-:Y:S01]  /*16d20*/  R2UR UR46, R152 ;  /* 0x00000000982e72ca */ /* 0x000fe200000e0000 */
[----:B------:R-:W-:Y:S01]  /*16d30*/  VIADD R152, R2, 0x606 ;  /* 0x0000060602987836 */ /* 0x000fe20000000000 */
[----:B------:R-:W-:Y:S01]  /*16d40*/  R2UR UR4, R6 ;  /* 0x00000000060472ca */ /* 0x000fe200000e0000 */
[-C--:B------:R-:W-:Y:S01]  /*16d50*/  FMUL.FTZ R24, R24, R3.reuse ;  /* 0x0000000318187220 */ /* 0x080fe20000410000 */
[----:B------:R-:W-:Y:S01]  /*16d60*/  R2UR UR5, R7 ;  /* 0x00000000070572ca */ /* 0x000fe200000e0000 */
[-C--:B------:R-:W-:Y:S01]  /*16d70*/  FMUL.FTZ R25, R25, R3.reuse ;  /* 0x0000000319197220 */ /* 0x080fe20000410000 */
[C---:B------:R-:W-:Y:S01]  /*16d80*/  R2UR UR9, R153.reuse ;  /* 0x00000000990972ca */ /* 0x040fe200000e0000 */
[-C--:B------:R-:W-:Y:S01]  /*16d90*/  FMUL.FTZ R28, R28, R3.reuse ;  /* 0x000000031c1c7220 */ /* 0x080fe20000410000 */
[----:B------:R-:W-:Y:S01]  /*16da0*/  R2UR UR15, R153 ;  /* 0x00000000990f72ca */ /* 0x000fe200000e0000 */
        /* <DEDUP_REMOVED lines=29> */
[----:B------:R-:W-:Y:S01]  /*16f80*/  WARPGROUP.ARRIVE ;  /* 0x00000000000079c5 */ /* 0x000fe20000000000 */
[-C--:B------:R-:W-:Y:S01]  /*16f90*/  FMUL.FTZ R60, R60, R3.reuse ;  /* 0x000000033c3c7220 */ /* 0x080fe20000410000 */
[-C--:B------:R-:W-:Y:S01]  /*16fa0*/  FMUL.FTZ R61, R61, R3.reuse ;  /* 0x000000033d3d7220 */ /* 0x080fe20000410000 */
[-C--:B------:R-:W-:Y:S01]  /*16fb0*/  FMUL.FTZ R64, R64, R3.reuse ;  /* 0x0000000340407220 */ /* 0x080fe20000410000 */
[-C--:B------:R-:W-:Y:S01]  /*16fc0*/  FMUL.FTZ R65, R65, R3.reuse ;  /* 0x0000000341417220 */ /* 0x080fe20000410000 */
[-C--:B------:R-:W-:Y:S01]  /*16fd0*/  FMUL.FTZ R68, R68, R3.reuse ;  /* 0x0000000344447220 */ /* 0x080fe20000410000 */
[----:B------:R-:W-:Y:S01]  /*16fe0*/  HGMMA.64x64x16.F32.BF16 R152, gdesc[UR4], RZ, !UPT, gsb0 ;  /* 0x00e00000049879f0 */ /* 0x000fe2000c0018ff */
[----:B------:R-:W-:Y:S01]  /*16ff0*/  UMOV UR6, UR8 ;  /* 0x0000000800067c82 */ /* 0x000fe20008000000 */
[----:B------:R-:W-:Y:S01]  /*17000*/  UMOV UR7, UR9 ;  /* 0x0000000900077c82 */ /* 0x000fe20008000000 */
        /* <DEDUP_REMOVED lines=40> */
[----:B------:R-:W-:-:S02]  /*17290*/  FMUL.FTZ R149, R149, R3 ;  /* 0x0000000395957220 */ /* 0x000fc40000410000 */
[----:B------:R-:W4:Y:S01]  /*172a0*/  LDL.64 R2, [R1+0x18] ;  /* 0x0000180001027983 */ /* 0x000f220000100a00 */
        /* <DEDUP_REMOVED lines=66> */
[----:B--2---:R-:W-:-:S02]  /*176d0*/  R2UR UR8, R18 ;  /* 0x00000000120872ca */ /* 0x004fc400000e0000 */
[----:B------:R-:W-:Y:S02]  /*176e0*/  R2UR UR9, R19 ;  /* 0x00000000130972ca */ /* 0x000fe400000e0000 */
[----:B------:R-:W-:Y:S01]  /*176f0*/  R2UR UR20, R216 ;  /* 0x00000000d81472ca */ /* 0x000fe200000e0000 */
[----:B------:R0:W5:Y:S10]  /*17700*/  LDL.LU.64 R18, [R1+0xf8] ;  /* 0x0000f80001127983 */ /* 0x0001740000300a00 */
[----:B------:R-:W-:Y:S01]  /*17710*/  HGMMA.64x64x16.F32.BF16 R152, gdesc[UR8], R152, gsb0 ;  /* 0x00e00000089879f0 */ /* 0x000fe20008001898 */
[----:B---3--:R-:W-:-:S02]  /*17720*/  R2UR UR4, R16 ;  /* 0x00000000100472ca */ /* 0x008fc400000e0000 */
[----:B------:R-:W-:Y:S02]  /*17730*/  R2UR UR5, R17 ;  /* 0x00000000110572ca */ /* 0x000fe400000e0000 */
[----:B------:R-:W-:Y:S01]  /*17740*/  R2UR UR11, R229 ;  /* 0x00000000e50b72ca */ /* 0x000fe200000e0000 */
[----:B------:R0:W5:Y:S01]  /*17750*/  LDL.LU.64 R16, [R1+0xf0] ;  /* 0x0000f00001107983 */ /* 0x0001620000300a00 */
[----:B------:R-:W-:Y:S01]  /*17760*/  R2UR UR10, R228 ;  /* 0x00000000e40a72ca */ /* 0x000fe200000e0000 */
[----:B------:R-:W-:Y:S02]  /*17770*/  WARPGROUP.DEPBAR.LE gsb0, 0x0 ;  /* 0x00008000000079c5 */ /* 0x000fe40000010000 */
[----:B------:R-:W-:-:S06]  /*17780*/  WARPGROUP.ARRIVE ;  /* 0x00000000000079c5 */ /* 0x000fcc0000000000 */
[----:B------:R-:W-:Y:S01]  /*17790*/  HGMMA.64x64x16.F32.BF16 R152, gdesc[UR4], R152, gsb0 ;  /* 0x00e00000049879f0 */ /* 0x000fe20008001898 */
[----:B----4-:R-:W-:Y:S02]  /*177a0*/  R2UR UR8, R8 ;  /* 0x00000000080872ca */ /* 0x010fe400000e0000 */
[----:B------:R-:W-:Y:S02]  /*177b0*/  R2UR UR9, R9 ;  /* 0x00000000090972ca */ /* 0x000fe400000e0000 */
[----:B------:R-:W-:Y:S01]  /*177c0*/  R2UR UR12, R4 ;  /* 0x00000000040c72ca */ /* 0x000fe200000e0000 */
[----:B------:R0:W5:Y:S01]  /*177d0*/  LDL.LU.64 R8, [R1+0xe8] ;  /* 0x0000e80001087983 */ /* 0x0001620000300a00 */
[----:B------:R-:W-:Y:S02]  /*177e0*/  WARPGROUP.DEPBAR.LE gsb0, 0x0 ;  /* 0x00008000000079c5 */ /* 0x000fe40000010000 */
[----:B------:R-:W-:-:S07]  /*177f0*/  WARPGROUP.ARRIVE ;  /* 0x00000000000079c5 */ /* 0x000fce0000000000 */
[----:B------:R-:W-:Y:S01]  /*17800*/  HGMMA.64x64x16.F32.BF16 R152, gdesc[UR8], R152, gsb0 ;  /* 0x00e00000089879f0 */ /* 0x000fe20008001898 */
[----:B------:R-:W-:Y:S02]  /*17810*/  R2UR UR13, R5 ;  /* 0x00000000050d72ca */ /* 0x000fe400000e0000 */
[----:B------:R-:W-:Y:S01]  /*17820*/  R2UR UR16, R2 ;  /* 0x00000000021072ca */ /* 0x000fe200000e0000 */
[----:B------:R0:W5:Y:S01]  /*17830*/  LDL.LU.64 R4, [R1+0xe0] ;  /* 0x0000e00001047983 */ /* 0x0001620000300a00 */
[----:B------:R-:W-:Y:S02]  /*17840*/  WARPGROUP.DEPBAR.LE gsb0, 0x0 ;  /* 0x00008000000079c5 */ /* 0x000fe40000010000 */
[----:B------:R-:W-:-:S07]  /*17850*/  WARPGROUP.ARRIVE ;  /* 0x00000000000079c5 */ /* 0x000fce0000000000 */
[----:B------:R-:W-:Y:S01]  /*17860*/  HGMMA.64x64x16.F32.BF16 R152, gdesc[UR12], R152, gsb0 ;  /* 0x00e000000c9879f0 */ /* 0x000fe20008001898 */
[----:B------:R-:W-:Y:S02]  /*17870*/  R2UR UR17, R3 ;  /* 0x00000000031172ca */ /* 0x000fe400000e0000 */
[----:B------:R-:W-:Y:S02]  /*17880*/  WARPGROUP.DEPBAR.LE gsb0, 0x0 ;  /* 0x00008000000079c5 */ /* 0x000fe40000010000 */
[----:B------:R-:W-:-:S09]  /*17890*/  WARPGROUP.ARRIVE ;  /* 0x00000000000079c5 */ /* 0x000fd20000000000 */
[----:B------:R-:W-:Y:S01]  /*178a0*/  HGMMA.64x64x16.F32.BF16 R152, gdesc[UR16], R152, gsb0 ;  /* 0x00e00000109879f0 */ /* 0x000fe20008001898 */
[----:B------:R-:W-:Y:S02]  /*178b0*/  R2UR UR21, R217 ;  /* 0x00000000d91572ca */ /* 0x000fe400000e0000 */
[----:B------:R-:W-:Y:S02]  /*178c0*/  WARPGROUP.DEPBAR.LE gsb0, 0x0 ;  /* 0x00008000000079c5 */ /* 0x000fe40000010000 */
[----:B------:R-:W-:-:S09]  /*178d0*/  WARPGROUP.ARRIVE ;  /* 0x00000000000079c5 */ /* 0x000fd20000000000 */
[----:B------:R-:W-:Y:S01]  /*178e0*/  HGMMA.64x64x16.F32.BF16 R152, gdesc[UR20], R152, gsb0 ;  /* 0x00e00000149879f0 */ /* 0x000fe20008001898 */
[----:B------:R-:W-:Y:S02]  /*178f0*/  R2UR UR24, R214 ;  /* 0x00000000d61872ca */ /* 0x000fe400000e0000 */
[----:B------:R-:W-:Y:S01]  /*17900*/  R2UR UR25, R215 ;  /* 0x00000000d71972ca */ /* 0x000fe200000e0000 */
[----:B------:R-:W-:Y:S02]  /*17910*/  WARPGROUP.DEPBAR.LE gsb0, 0x0 ;  /* 0x00008000000079c5 */ /* 0x000fe40000010000 */
[----:B------:R-:W-:-:S10]  /*17920*/  WARPGROUP.ARRIVE ;  /* 0x00000000000079c5 */ /* 0x000fd40000000000 */
        /* <DEDUP_REMOVED lines=44> */
.L_x_1760:
[----:B------:R-:W-:Y:S01]  /*17bf0*/  SHF.L.U32 R0, R218, 0x1f, RZ ;  /* 0x0000001fda007819 */ /* 0x000fe200000006ff */
[----:B-----5:R-:W-:-:S04]  /*17c00*/  IMAD R218, R202, 0x8, R17 ;  /* 0x00000008cada7824 */ /* 0x020fc800078e0211 */
[----:B------:R0:W1:Y:S01]  /*17c10*/  SYNCS.PHASECHK.TRANS64.TRYWAIT P1, [R218+URZ+0x30850], R0 ;  /* 0x03085000da0075a7 */ /* 0x000062000802017f */
[----:B------:R-:W-:Y:S05]  /*17c20*/  @!P0 BRA `(.L_x_1761) ;  /* 0x0000000000048947 */ /* 0x000fea0003800000 */
[----:B------:R-:W-:Y:S01]  /*17c30*/  BPT.TRAP 0x1 ;  /* 0x000000040000795c */ /* 0x000fe20000300000 */
.L_x_1761:
[----:B------:R-:W-:Y:S04]  /*17c40*/  BSSY B2, `(.L_x_1762) ;  /* 0x0000004000027945 */ /* 0x000fe80003800000 */
[----:B-1----:R-:W-:Y:S05]  /*17c50*/  @P1 BRA `(.L_x_1763) ;  /* 0x0000000000081947 */ /* 0x002fea0003800000 */
[----:B------:R-:W1:Y:S02]  /*17c60*/  SYNCS.PHASECHK.TRANS64.TRYWAIT P1, [R218+URZ+0x30850], R0 ;  /* 0x03085000da0075a7 */ /* 0x000e64000802017f */
[----:B-1----:R-:W-:Y:S05]  /*17c70*/  @!P1 BRA `(.L_x_1764) ;  /* 0x0000016800309947 */ /* 0x002fea0003800000 */
.L_x_1763:
[----:B------:R-:W-:Y:S05]  /*17c80*/  BSYNC B2 ;  /* 0x0000000000027941 */ /* 0x000fea0003800000 */
.L_x_1762:
[----:B01----:R-:W-:Y:S01]  /*17c90*/  VIADD R0, R17, 0x400 ;  /* 0x0000040011007836 */ /* 0x003fe20000000000 */
[----:B------:R-:W-:Y:S01]  /*17ca0*/  WARPGROUP.ARRIVE ;  /* 0x00000000000079c5 */ /* 0x000fe20000000000 */
[----:B------:R-:W-:-:S03]  /*17cb0*/  IMAD.MOV.U32 R3, RZ, RZ, 0x40000040 ;  /* 0x40000040ff037424 */ /* 0x000fc600078e00ff */
[----:B------:R-:W-:Y:S02]  /*17cc0*/  SHF.R.U32.HI R0, RZ, 0x4, R0 ;  /* 0x00000004ff007819 */ /* 0x000fe40000011600 */
[----:B------:R-:W-:Y:S01]  /*17cd0*/  R2UR UR7, R3 ;  /* 0x00000000030772ca */ /* 0x000fe200000e0000 */
[----:B------:R-:W-:Y:S01]  /*17ce0*/  IMAD.MOV.U32 R3, RZ, RZ, 0x40000040 ;  /* 0x40000040ff037424 */ /* 0x000fe200078e00ff */
[----:B------:R-:W-:-:S04]  /*17cf0*/  LOP3.LUT R0, R0, 0x3fff, RZ, 0xc0, !PT ;  /* 0x00003fff00007812 */ /* 0x000fc800078ec0ff */
[----:B------:R-:W-:-:S05]  /*17d00*/  LOP3.LUT R0, R0, 0x2000000, RZ, 0xfc, !PT ;  /* 0x0200000000007812 */ /* 0x000fca00078efcff */
[----:B------:R-:W-:-:S05]  /*17d10*/  IMAD R2, R202, 0x800, R0 ;  /* 0x00000800ca027824 */ /* 0x000fca00078e0200 */
[----:B------:R-:W-:-:S13]  /*17d20*/  R2UR UR6, R2 ;  /* 0x00000000020672ca */ /* 0x000fda00000e0000 */
[----:B------:R-:W-:Y:S03]  /*17d30*/  HGMMA.64x256x16.F32.BF16 R24, R196, gdesc[UR4].tnspB, R24, gsb0 ;  /* 0x43e00004c4187df0 */ /* 0x000fe60008001818 */
[----:B------:R-:W-:Y:S02]  /*17d40*/  WARPGROUP.DEPBAR.LE gsb0, 0x0 ;  /* 0x00008000000079c5 */ /* 0x000fe40000010000 */
[----:B------:R-:W-:Y:S01]  /*17d50*/  VIADD R196, R2, 0x80 ;  /* 0x0000008002c47836 */ /* 0x000fe20000000000 */
[----:B------:R-:W-:Y:S01]  /*17d60*/  WARPGROUP.ARRIVE ;  /* 0x00000000000079c5 */ /* 0x000fe20000000000 */
[----:B------:R-:W-:-:S03]  /*17d70*/  IMAD.MOV.U32 R197, RZ, RZ, 0x40000040 ;  /* 0x40000040ffc57424 */ /* 0x000fc600078e00ff */
[----:B------:R-:W-:Y:S02]  /*17d80*/  R2UR UR6, R196 ;  /* 0x00000000c40672ca */ /* 0x000fe400000e0000 */
[----:B------:R-:W-:-:S15]  /*17d90*/  R2UR UR7, R197 ;  /* 0x00000000c50772ca */ /* 0x000fde00000e0000 */
[----:B------:R-:W-:-:S01]  /*17da0*/  NOP ;  /* 0x0000000000007918 */ /* 0x000fc20000000000 */
[----:B------:R-:W-:Y:S03]  /*17db0*/  HGMMA.64x256x16.F32.BF16 R24, R192, gdesc[UR4].tnspB, R24, gsb0 ;  /* 0x43e00004c0187df0 */ /* 0x000fe60008001818 */
[----:B------:R-:W-:Y:S02]  /*17dc0*/  WARPGROUP.DEPBAR.LE gsb0, 0x0 ;  /* 0x00008000000079c5 */ /* 0x000fe40000010000 */
[C---:B------:R-:W-:Y:S01]  /*17dd0*/  VIADD R192, R2.reuse, 0x100 ;  /* 0x0000010002c07836 */ /* 0x040fe20000000000 */
[----:B------:R-:W-:Y:S01]  /*17de0*/  WARPGROUP.ARRIVE ;  /* 0x00000000000079c5 */ /* 0x000fe20000000000 */
[----:B------:R-:W-:Y:S02]  /*17df0*/  IMAD.MOV.U32 R193, RZ, RZ, 0x40000040 ;  /* 0x40000040ffc17424 */ /* 0x000fe400078e00ff */
[----:B------:R-:W-:Y:S01]  /*17e00*/  VIADD R2, R2, 0x180 ;  /* 0x0000018002027836 */ /* 0x000fe20000000000 */
[----:B------:R-:W-:-:S02]  /*17e10*/  R2UR UR6, R192 ;  /* 0x00000000c00672ca */ /* 0x000fc400000e0000 */
[----:B------:R-:W-:-:S15]  /*17e20*/  R2UR UR7, R193 ;  /* 0x00000000c10772ca */ /* 0x000fde00000e0000 */
[----:B------:R-:W-:-:S01]  /*17e30*/  NOP ;  /* 0x0000000000007918 */ /* 0x000fc20000000000 */
        /* <DEDUP_REMOVED lines=10> */
.L_x_1765:
[----:B------:R-:W2:Y:S01]  /*17ee0*/  LDL R184, [R1+0x58] ;  /* 0x0000580001b87983 */ /* 0x000ea20000100800 */
[----:B------:R-:W0:Y:S01]  /*17ef0*/  LDC R0, c[0x0][0x448] ;  /* 0x00011200ff007b82 */ /* 0x000e220000000800 */
[----:B------:R-:W-:Y:S02]  /*17f00*/  ULDC UR4, c[0x0][0x9dc] ;  /* 0x0002770000047ab9 */ /* 0x000fe40000000800 */
[----:B------:R-:W2:Y:S04]  /*17f10*/  LDL R3, [R1+0x74] ;  /* 0x0000740001037983 */ /* 0x000ea80000100800 */
[----:B------:R-:W3:Y:S01]  /*17f20*/  LDL R191, [R1+0x8] ;  /* 0x0000080001bf7983 */ /* 0x000ee20000100800 */
[----:B0-----:R-:W-:-:S13]  /*17f30*/  ISETP.NE.AND P1, PT, R0, 0x1, PT ;  /* 0x000000010000780c */ /* 0x001fda0003f25270 */
[----:B------:R-:W0:Y:S08]  /*17f40*/  @P1 LDC R2, c[0x0][0x44c] ;  /* 0x00011300ff021b82 */ /* 0x000e300000000800 */
[----:B------:R-:W1:Y:S01]  /*17f50*/  @P1 LDC R0, c[0x0][0x450] ;  /* 0x00011400ff001b82 */ /* 0x000e620000000800 */
[----:B------:R-:W-:Y:S01]  /*17f60*/  LOP3.LUT P5, RZ, R16, 0x20, RZ, 0xc0, !PT ;  /* 0x0000002010ff7812 */ /* 0x000fe200078ac0ff */
[----:B--2---:R-:W-:-:S04]  /*17f70*/  IMAD.IADD R188, R3, 0x1, R184 ;  /* 0x0000000103bc7824 */ /* 0x004fc800078e02b8 */
[----:B0-----:R-:W-:-:S05]  /*17f80*/  @P1 IMAD.HI.U32 R2, R188, R2, RZ ;  /* 0x00000002bc021227 */ /* 0x001fca00078e00ff */
[----:B-1----:R-:W-:Y:S01]  /*17f90*/  @P1 SHF.R.U32.HI R188, RZ, R0, R2 ;  /* 0x00000000ffbc1219 */ /* 0x002fe20000011602 */
[----:B------:R-:W-:-:S04]  /*17fa0*/  VIADD R0, R223, 0x30840 ;  /* 0x00030840df007836 */ /* 0x000fc80000000000 */
[----:B------:R-:W0:Y:S01]  /*17fb0*/  SHFL.IDX PT, R189, R188, RZ, 0x1c1f ;  /* 0x001c1fffbcbd7589 */ /* 0x000e2200000e0000 */
[----:B---3--:R-:W-:-:S04]  /*17fc0*/  PRMT R0, R191, 0x654, R0 ;  /* 0x00000654bf007816 */ /* 0x008fc80000000000 */
[----:B------:R1:W-:Y:S01]  /*17fd0*/  SYNCS.ARRIVE.TRANS64.RED.A1T0 RZ, [R0+URZ], RZ ;  /* 0x000000ff00ff79a7 */ /* 0x0003e2000810043f */
[----:B------:R-:W-:Y:S01]  /*17fe0*/  IMAD.U32 R223, RZ, RZ, UR4 ;  /* 0x00000004ffdf7e24 */ /* 0x000fe2000f8e00ff */
[----:B------:R-:W-:Y:S01]  /*17ff0*/  ULDC UR4, c[0x0][0x9e0] ;  /* 0x0002780000047ab9 */ /* 0x000fe20000000800 */
[----:B-1----:R-:W-:-:S03]  /*18000*/  IMAD.SHL.U32 R0, R8, 0x40, RZ ;  /* 0x0000004008007824 */ /* 0x002fc600078e00ff */
[----:B------:R-:W-:Y:S02]  /*18010*/  LOP3.LUT R187, RZ, R223, RZ, 0x33, !PT ;  /* 0x000000dfffbb7212 */ /* 0x000fe400078e33ff */
[----:B------:R-:W-:-:S04]  /*18020*/  IADD3 R186, -R225, 0x1, -R0 ;  /* 0x00000001e1ba7810 */ /* 0x000fc80007ffe900 */
[----:B------:R-:W-:-:S05]  /*18030*/  IADD3 R186, -R219, R186, R220 ;  /* 0x000000badbba7210 */ /* 0x000fca0007ffe1dc */
[----:B------:R-:W-:Y:S02]  /*18040*/  IMAD.IADD R187, R187, 0x1, R186 ;  /* 0x00000001bbbb7824 */ /* 0x000fe400078e02ba */
[----:B------:R-:W-:Y:S02]  /*18050*/  VIADD R186, R186, UR4 ;  /* 0x00000004baba7c36 */ /* 0x000fe40008000000 */
[--C-:B0-----:R-:W-:Y:S02]  /*18060*/  IMAD.IADD R184, R187, 0x1, R189.reuse ;  /* 0x00000001bbb87824 */ /* 0x101fe400078e02bd */
[----:B------:R-:W-:Y:S01]  /*18070*/  IMAD.IADD R185, R186, 0x1, R189 ;  /* 0x00000001bab97824 */ /* 0x000fe200078e02bd */
[----:B------:R-:W-:Y:S06]  /*18080*/  @!P5 BRA `(.L_x_1766) ;  /* 0x000000000060d947 */ /* 0x000fec0003800000 */
[----:B------:R-:W-:Y:S01]  /*18090*/  IADD3 R189, -R219, R220, R189 ;  /* 0x000000dcdbbd7210 */ /* 0x000fe20007ffe1bd */
[----:B------:R-:W-:Y:S03]  /*180a0*/  BSSY B2, `(.L_x_1767) ;  /* 0x0000012000027945 */ /* 0x000fe60003800000 */
        /* <DEDUP_REMOVED lines=11> */
.L_x_1768:
[----:B------:R-:W-:Y:S02]  /*18160*/  ULDC UR4, c[0x0][0x9e4] ;  /* 0x0002790000047ab9 */ /* 0x000fe40000000800 */
[----:B------:R-:W-:-:S05]  /*18170*/  IMAD.U32 R190, RZ, RZ, UR4 ;  /* 0x00000004ffbe7e24 */ /* 0x000fca000f8e00ff */
[----:B------:R-:W-:-:S13]  /*18180*/  ISETP.NE.AND P1, PT, R190, 0x1, PT ;  /* 0x00000001be00780c */ /* 0x000fda0003f25270 */
[----:B------:R-:W0:Y:S02]  /*18190*/  @P1 LDC.64 R2, c[0x0][0x9e8] ;  /* 0x00027a00ff021b82 */ /* 0x000e240000000a00 */
[----:B0-----:R-:W-:-:S05]  /*181a0*/  @P1 IMAD.HI.U32 R2, R189, R2, RZ ;  /* 0x00000002bd021227 */ /* 0x001fca00078e00ff */
[----:B------:R-:W-:-:S07]  /*181b0*/  @P1 SHF.R.U32.HI R189, RZ, R3, R2 ;  /* 0x00000003ffbd1219 */ /* 0x000fce0000011602 */
.L_x_1769:
[----:B------:R-:W-:Y:S05]  /*181c0*/  BSYNC B2 ;  /* 0x0000000000027941 */ /* 0x000fea0003800000 */
.L_x_1767:
[----:B------:R-:W-:-:S04]  /*181d0*/  IMAD R189, R189, R190, -R0 ;  /* 0x000000bebdbd7224 */ /* 0x000fc800078e0a00 */
[----:B------:R-:W-:-:S05]  /*181e0*/  IMAD.IADD R189, R189, 0x1, -R225 ;  /* 0x00000001bdbd7824 */ /* 0x000fca00078e0ae1 */
[----:B------:R-:W-:Y:S02]  /*181f0*/  VIMNMX R184, R184, R189, !PT ;  /* 0x000000bdb8b87248 */ /* 0x000fe40007fe0100 */
[----:B------:R-:W-:-:S07]  /*18200*/  VIADDMNMX R185, R189, R190, R185, PT ;  /* 0x000000bebdb97246 */ /* 0x000fce00038001b9 */
.L_x_1766:
[----:B------:R-:W-:Y:S01]  /*18210*/  ISETP.GT.AND P1, PT, R8, -0x1, PT ;  /* 0xffffffff0800780c */ /* 0x000fe20003f24270 */
[----:B------:R-:W0:Y:S03]  /*18220*/  SHFL.IDX PT, R188, R188, 0x1, 0x1c1f ;  /* 0x003c1f00bcbc7f89 */ /* 0x000e2600000e0000 */
[C---:B------:R-:W-:Y:S02]  /*18230*/  ISETP.GT.AND P2, PT, R184.reuse, RZ, P1 ;  /* 0x000000ffb800720c */ /* 0x040fe40000f44270 */
[C---:B------:R-:W-:Y:S02]  /*18240*/  ISETP.GT.AND P4, PT, R184.reuse, 0x1, P1 ;  /* 0x00000001b800780c */ /* 0x040fe40000f84270 */
[----:B------:R-:W-:Y:S02]  /*18250*/  ISETP.LT.OR P3, PT, R185, 0x1, P2 ;  /* 0x00000001b900780c */ /* 0x000fe40001761670 */
[----:B------:R-:W-:-:S02]  /*18260*/  ISETP.GT.AND P2, PT, R184, 0x8, P1 ;  /* 0x00000008b800780c */ /* 0x000fc40000f44270 */
[----:B------:R-:W-:Y:S02]  /*18270*/  FSEL R152, R152, -INF , !P3 ;  /* 0xff80000098987808 */ /* 0x000fe40005800000 */
[----:B------:R-:W-:Y:S02]  /*18280*/  ISETP.GT.AND P3, PT, R184, 0x9, P1 ;  /* 0x00000009b800780c */ /* 0x000fe40000f64270 */
[C---:B------:R-:W-:Y:S02]  /*18290*/  ISETP.LT.OR P4, PT, R185.reuse, 0x2, P4 ;  /* 0x00000002b900780c */ /* 0x040fe40002781670 */
[C---:B------:R-:W-:Y:S02]  /*182a0*/  ISETP.LT.OR P2, PT, R185.reuse, 0x9, P2 ;  /* 0x00000009b900780c */ /* 0x040fe40001741670 */
[----:B------:R-:W-:Y:S02]  /*182b0*/  ISETP.LT.OR P3, PT, R185, 0xa, P3 ;  /* 0x0000000ab900780c */ /* 0x000fe40001f61670 */
[----:B------:R-:W-:-:S02]  /*182c0*/  FSEL R153, R153, -INF , !P4 ;  /* 0xff80000099997808 */ /* 0x000fc40006000000 */
[----:B------:R-:W-:Y:S01]  /*182d0*/  FSEL R156, R156, -INF , !P2 ;  /* 0xff8000009c9c7808 */ /* 0x000fe20005000000 */
[--C-:B0-----:R-:W-:Y:S01]  /*182e0*/  IMAD.IADD R186, R186, 0x1, R188.reuse ;  /* 0x00000001baba7824 */ /* 0x101fe200078e02bc */
[----:B------:R-:W-:Y:S01]  /*182f0*/  FSEL R157, R157, -INF , !P3 ;  /* 0xff8000009d9d7808 */ /* 0x000fe20005800000 */
[----:B------:R-:W-:Y:S01]  /*18300*/  IMAD.IADD R187, R187, 0x1, R188 ;  /* 0x00000001bbbb7824 */ /* 0x000fe200078e02bc */
[C---:B------:R-:W-:Y:S02]  /*18310*/  ISETP.GT.AND P4, PT, R184.reuse, 0x10, P1 ;  /* 0x00000010b800780c */ /* 0x040fe40000f84270 */
[C---:B------:R-:W-:Y:S02]  /*18320*/  ISETP.GT.AND P2, PT, R184.reuse, 0x11, P1 ;  /* 0x00000011b800780c */ /* 0x040fe40000f44270 */
[----:B------:R-:W-:Y:S02]  /*18330*/  ISETP.GT.AND P3, PT, R184, 0x18, P1 ;  /* 0x00000018b800780c */ /* 0x000fe40000f64270 */
[----:B------:R-:W-:-:S02]  /*18340*/  ISETP.LT.OR P4, PT, R185, 0x11, P4 ;  /* 0x00000011b900780c */ /* 0x000fc40002781670 */
[C---:B------:R-:W-:Y:S02]  /*18350*/  ISETP.LT.OR P2, PT, R185.reuse, 0x12, P2 ;  /* 0x00000012b900780c */ /* 0x040fe40001741670 */
[----:B------:R-:W-:Y:S02]  /*18360*/  ISETP.LT.OR P3, PT, R185, 0x19, P3 ;  /* 0x00000019b900780c */ /* 0x000fe40001f61670 */
[----:B------:R-:W-:Y:S02]  /*18370*/  FSEL R160, R160, -INF , !P4 ;  /* 0xff800000a0a07808 */ /* 0x000fe40006000000 */
[----:B------:R-:W-:Y:S02]  /*18380*/  FSEL R161, R161, -INF , !P2 ;  /* 0xff800000a1a17808 */ /* 0x000fe40005000000 */
[----:B------:R-:W-:Y:S02]  /*18390*/  FSEL R164, R164, -INF , !P3 ;  /* 0xff800000a4a47808 */ /* 0x000fe40005800000 */
[----:B------:R-:W-:-:S02]  /*183a0*/  ISETP.GT.AND P4, PT, R184, 0x19, P1 ;  /* 0x00000019b800780c */ /* 0x000fc40000f84270 */
[C---:B------:R-:W-:Y:S02]  /*183b0*/  ISETP.GT.AND P2, PT, R184.reuse, 0x20, P1 ;  /* 0x00000020b800780c */ /* 0x040fe40000f44270 */
[----:B------:R-:W-:Y:S02]  /*183c0*/  ISETP.GT.AND P3, PT, R184, 0x21, P1 ;  /* 0x00000021b800780c */ /* 0x000fe40000f64270 */
[C---:B------:R-:W-:Y:S02]  /*183d0*/  ISETP.LT.OR P4, PT, R185.reuse, 0x1a, P4 ;  /* 0x0000001ab900780c */ /* 0x040fe40002781670 */
[C---:B------:R-:W-:Y:S02]  /*183e0*/  ISETP.LT.OR P2, PT, R185.reuse, 0x21, P2 ;  /* 0x00000021b900780c */ /* 0x040fe40001741670 */
[----:B------:R-:W-:Y:S02]  /*183f0*/  ISETP.LT.OR P3, PT, R185, 0x22, P3 ;  /* 0x00000022b900780c */ /* 0x000fe40001f61670 */
[----:B------:R-:W-:-:S02]  /*18400*/  FSEL R165, R165, -INF , !P4 ;  /* 0xff800000a5a57808 */ /* 0x000fc40006000000 */
[----:B------:R-:W-:Y:S02]  /*18410*/  FSEL R168, R168, -INF , !P2 ;  /* 0xff800000a8a87808 */ /* 0x000fe40005000000 */
[----:B------:R-:W-:Y:S02]  /*18420*/  FSEL R169, R169, -INF , !P3 ;  /* 0xff800000a9a97808 */ /* 0x000fe40005800000 */
        /* <DEDUP_REMOVED lines=17> */
[----:B------:R-:W-:Y:S01]  /*18540*/  FSEL R181, R181, -INF , !P3 ;  /* 0xff800000b5b57808 */ /* 0x000fe20005800000 */
        /* <DEDUP_REMOVED lines=14> */
.L_x_1772:
[----:B------:R-:W-:Y:S02]  /*18630*/  ULDC UR4, c[0x0][0x9e4] ;  /* 0x0002790000047ab9 */ /* 0x000fe40000000800 */
[----:B------:R-:W-:-:S05]  /*18640*/  IMAD.U32 R184, RZ, RZ, UR4 ;  /* 0x00000004ffb87e24 */ /* 0x000fca000f8e00ff */
[----:B------:R-:W-:-:S13]  /*18650*/  ISETP.NE.AND P2, PT, R184, 0x1, PT ;  /* 0x00000001b800780c */ /* 0x000fda0003f45270 */
[----:B------:R-:W0:Y:S02]  /*18660*/  @P2 LDC.64 R2, c[0x0][0x9e8] ;  /* 0x00027a00ff022b82 */ /* 0x000e240000000a00 */
[----:B0-----:R-:W-:-:S05]  /*18670*/  @P2 IMAD.HI.U32 R2, R188, R2, RZ ;  /* 0x00000002bc022227 */ /* 0x001fca00078e00ff */
[----:B------:R-:W-:-:S07]  /*18680*/  @P2 SHF.R.U32.HI R188, RZ, R3, R2 ;  /* 0x00000003ffbc2219 */ /* 0x000fce0000011602 */
.L_x_1773:
[----:B------:R-:W-:Y:S05]  /*18690*/  BSYNC B2 ;  /* 0x0000000000027941 */ /* 0x000fea0003800000 */
.L_x_1771:
[----:B------:R-:W-:-:S04]  /*186a0*/  IMAD R0, R188, R184, -R0 ;  /* 0x000000b8bc007224 */ /* 0x000fc800078e0a00 */
[----:B------:R-:W-:-:S05]  /*186b0*/  IMAD.IADD R0, R0, 0x1, -R225 ;  /* 0x0000000100007824 */ /* 0x000fca00078e0ae1 */
[----:B------:R-:W-:Y:S02]  /*186c0*/  VIMNMX R187, R187, R0, !PT ;  /* 0x00000000bbbb7248 */ /* 0x000fe40007fe0100 */
[----:B------:R-:W-:-:S07]  /*186d0*/  VIADDMNMX R186, R0, R184, R186, PT ;  /* 0x000000b800ba7246 */ /* 0x000fce00038001ba */
.L_x_1770:
[----:B------:R-:W-:Y:S01]  /*186e0*/  FMNMX.FTZ R2, R152, R5, !PT ;  /* 0x0000000598027209 */ /* 0x000fe20007810000 */
[----:B------:R-:W-:Y:S01]  /*186f0*/  ULDC UR4, c[0x0][0x988] ;  /* 0x0002620000047ab9 */ /* 0x000fe20000000800 */
[----:B------:R-:W-:Y:S02]  /*18700*/  LOP3.LUT R16, R16, 0xffffdfff, RZ, 0xc0, !PT ;  /* 0xffffdfff10107812 */ /* 0x000fe400078ec0ff */
[----:B------:R-:W-:Y:S02]  /*18710*/  FMNMX.FTZ R2, R153, R2, !PT ;  /* 0x0000000299027209 */ /* 0x000fe40007810000 */
[C---:B------:R-:W-:Y:S02]  /*18720*/  ISETP.GT.AND P2, PT, R187.reuse, 0x1, P1 ;  /* 0x00000001bb00780c */ /* 0x040fe40000f44270 */
[----:B------:R-:W-:Y:S02]  /*18730*/  FMNMX.FTZ R2, R156, R2, !PT ;  /* 0x000000029c027209 */ /* 0x000fe40007810000 */
[----:B------:R-:W-:-:S02]  /*18740*/  ISETP.GT.AND P3, PT, R187, 0x8, P1 ;  /* 0x00000008bb00780c */ /* 0x000fc40000f64270 */
[----:B------:R-:W-:Y:S02]  /*18750*/  FMNMX.FTZ R2, R157, R2, !PT ;  /* 0x000000029d027209 */ /* 0x000fe40007810000 */
[----:B------:R-:W-:Y:S02]  /*18760*/  @P0 LOP3.LUT R16, R16, 0x2000, RZ, 0xfc, !PT ;  /* 0x0000200010100812 */ /* 0x000fe400078efcff */
[----:B------:R-:W-:Y:S02]  /*18770*/  FMNMX.FTZ R2, R160, R2, !PT ;  /* 0x00000002a0027209 */ /* 0x000fe40007810000 */
[----:B------:R-:W-:Y:S02]  /*18780*/  ISETP.GT.AND P0, PT, R187, 0x21, P1 ;  /* 0x00000021bb00780c */ /* 0x000fe40000f04270 */
[----:B------:R-:W-:Y:S02]  /*18790*/  FMNMX.FTZ R2, R161, R2, !PT ;  /* 0x00000002a1027209 */ /* 0x000fe40007810000 */
[----:B------:R-:W-:-:S02]  /*187a0*/  ISETP.LT.OR P2, PT, R186, 0x2, P2 ;  /* 0x00000002ba00780c */ /* 0x000fc40001741670 */
[----:B------:R-:W-:Y:S02]  /*187b0*/  FMNMX.FTZ R2, R164, R2, !PT ;  /* 0x00000002a4027209 */ /* 0x000fe40007810000 */
[----:B------:R-:W-:Y:S02]  /*187c0*/  ISETP.LT.OR P3, PT, R186, 0x9, P3 ;  /* 0x00000009ba00780c */ /* 0x000fe40001f61670 */
[----:B------:R-:W-:Y:S02]  /*187d0*/  FMNMX.FTZ R2, R165, R2, !PT ;  /* 0x00000002a5027209 */ /* 0x000fe40007810000 */
[----:B------:R-:W-:Y:S02]  /*187e0*/  FSEL R0, R155, -INF , !P2 ;  /* 0xff8000009b007808 */ /* 0x000fe40005000000 */
[----:B------:R-:W-:Y:S02]  /*187f0*/  FMNMX.FTZ R2, R168, R2, !PT ;  /* 0x00000002a8027209 */ /* 0x000fe40007810000 */
[----:B------:R-:W-:-:S02]  /*18800*/  FSEL R158, R158, -INF , !P3 ;  /* 0xff8000009e9e7808 */ /* 0x000fc40005800000 */
[----:B------:R-:W-:Y:S02]  /*18810*/  FMNMX.FTZ R2, R169, R2, !PT ;  /* 0x00000002a9027209 */ /* 0x000fe40007810000 */
[C---:B------:R-:W-:Y:S02]  /*18820*/  ISETP.GT.AND P4, PT, R187.reuse, 0x9, P1 ;  /* 0x00000009bb00780c */ /* 0x040fe40000f84270 */
[----:B------:R-:W-:Y:S02]  /*18830*/  FMNMX.FTZ R2, R172, R2, !PT ;  /* 0x00000002ac027209 */ /* 0x000fe40007810000 */
[----:B------:R-:W-:Y:S02]  /*18840*/  ISETP.GT.AND P2, PT, R187, 0x10, P1 ;  /* 0x00000010bb00780c */ /* 0x000fe40000f44270 */
[----:B------:R-:W-:Y:S02]  /*18850*/  FMNMX.FTZ R2, R173, R2, !PT ;  /* 0x00000002ad027209 */ /* 0x000fe40007810000 */
[----:B------:R-:W-:-:S02]  /*18860*/  ISETP.GT.AND P3, PT, R187, 0x11, P1 ;  /* 0x00000011bb00780c */ /* 0x000fc40000f64270 */
[----:B------:R-:W-:Y:S02]  /*18870*/  FMNMX.FTZ R2, R176, R2, !PT ;  /* 0x00000002b0027209 */ /* 0x000fe40007810000 */
[----:B------:R-:W-:Y:S02]  /*18880*/  LOP3.LUT R16, R16, 0xffff7fff, RZ, 0xc0, !PT ;  /* 0xffff7fff10107812 */ /* 0x000fe400078ec0ff */
[----:B------:R-:W-:Y:S02]  /*18890*/  FMNMX.FTZ R2, R177, R2, !PT ;  /* 0x00000002b1027209 */ /* 0x000fe40007810000 */
[----:B------:R-:W-:Y:S02]  /*188a0*/  ISETP.LT.OR P4, PT, R186, 0xa, P4 ;  /* 0x0000000aba00780c */ /* 0x000fe40002781670 */
[----:B------:R-:W-:Y:S02]  /*188b0*/  FMNMX.FTZ R2, R180, R2, !PT ;  /* 0x00000002b4027209 */ /* 0x000fe40007810000 */
[----:B------:R-:W-:-:S02]  /*188c0*/  ISETP.LT.OR P2, PT, R186, 0x11, P2 ;  /* 0x00000011ba00780c */ /* 0x000fc40001741670 */
[----:B------:R-:W-:Y:S02]  /*188d0*/  FMNMX.FTZ R2, R181, R2, !PT ;  /* 0x00000002b5027209 */ /* 0x000fe40007810000 */
[----:B------:R-:W-:Y:S02]  /*188e0*/  ISETP.LT.OR P3, PT, R186, 0x12, P3 ;  /* 0x00000012ba00780c */ /* 0x000fe40001f61670 */
[----:B------:R-:W-:Y:S01]  /*188f0*/  @P0 LOP3.LUT R16, R16, 0x8000, RZ, 0xfc, !PT ;  /* 0x0000800010100812 */ /* 0x000fe200078efcff */
[----:B------:R-:W0:Y:S01]  /*18900*/  SHFL.BFLY PT, R3, R2, 0x2, 0x1f ;  /* 0x0c401f0002037f89 */ /* 0x000e2200000e0000 */
[----:B------:R-:W-:Y:S02]  /*18910*/  ISETP.GT.AND P0, PT, R187, RZ, P1 ;  /* 0x000000ffbb00720c */ /* 0x000fe40000f04270 */
[----:B------:R-:W-:Y:S02]  /*18920*/  FSEL R159, R159, -INF , !P4 ;  /* 0xff8000009f9f7808 */ /* 0x000fe40006000000 */
[----:B------:R-:W-:-:S02]  /*18930*/  FSEL R162, R162, -INF , !P2 ;  /* 0xff800000a2a27808 */ /* 0x000fc40005000000 */
[----:B------:R-:W-:Y:S02]  /*18940*/  FSEL R163, R163, -INF , !P3 ;  /* 0xff800000a3a37808 */ /* 0x000fe40005800000 */
[C---:B------:R-:W-:Y:S02]  /*18950*/  ISETP.GT.AND P4, PT, R187.reuse, 0x18, P1 ;  /* 0x00000018bb00780c */ /* 0x040fe40000f84270 */
[C---:B------:R-:W-:Y:S02]  /*18960*/  ISETP.GT.AND P2, PT, R187.reuse, 0x19, P1 ;  /* 0x00000019bb00780c */ /* 0x040fe40000f44270 */
[----:B------:R-:W-:Y:S02]  /*18970*/  ISETP.GT.AND P3, PT, R187, 0x20, P1 ;  /* 0x00000020bb00780c */ /* 0x000fe40000f64270 */
[C---:B------:R-:W-:Y:S02]  /*18980*/  ISETP.LT.OR P4, PT, R186.reuse, 0x19, P4 ;  /* 0x00000019ba00780c */ /* 0x040fe40002781670 */
[----:B------:R-:W-:-:S02]  /*18990*/  ISETP.LT.OR P2, PT, R186, 0x1a, P2 ;  /* 0x0000001aba00780c */ /* 0x000fc40001741670 */
[----:B------:R-:W-:Y:S02]  /*189a0*/  ISETP.LT.OR P3, PT, R186, 0x21, P3 ;  /* 0x00000021ba00780c */ /* 0x000fe40001f61670 */
[----:B------:R-:W-:Y:S02]  /*189b0*/  LOP3.LUT R16, R16, 0xfffffff7, RZ, 0xc0, !PT ;  /* 0xfffffff710107812 */ /* 0x000fe400078ec0ff */
[----:B------:R-:W-:Y:S02]  /*189c0*/  FSEL R166, R166, -INF , !P4 ;  /* 0xff800000a6a67808 */ /* 0x000fe40006000000 */
[----:B------:R-:W-:Y:S02]  /*189d0*/  FSEL R167, R167, -INF , !P2 ;  /* 0xff800000a7a77808 */ /* 0x000fe40005000000 */
[----:B------:R-:W-:Y:S02]  /*189e0*/  FSEL R170, R170, -INF , !P3 ;  /* 0xff800000aaaa7808 */ /* 0x000fe40005800000 */
[----:B------:R-:W-:-:S02]  /*189f0*/  ISETP.GT.AND P2, PT, R187, 0x28, P1 ;  /* 0x00000028bb00780c */ /* 0x000fc40000f44270 */
[C---:B------:R-:W-:Y:S02]  /*18a00*/  ISETP.GT.AND P3, PT, R187.reuse, 0x29, P1 ;  /* 0x00000029bb00780c */ /* 0x040fe40000f64270 */
[C---:B------:R-:W-:Y:S02]  /*18a10*/  ISETP.GT.AND P4, PT, R187.reuse, 0x30, P1 ;  /* 0x00000030bb00780c */ /* 0x040fe40000f84270 */
[C---:B------:R-:W-:Y:S02]  /*18a20*/  ISETP.GT.AND P5, PT, R187.reuse, 0x31, P1 ;  /* 0x00000031bb00780c */ /* 0x040fe40000fa4270 */
[C---:B------:R-:W-:Y:S02]  /*18a30*/  ISETP.GT.AND P6, PT, R187.reuse, 0x38, P1 ;  /* 0x00000038bb00780c */ /* 0x040fe40000fc4270 */
[----:B------:R-:W-:Y:S02]  /*18a40*/  ISETP.GT.AND P1, PT, R187, 0x39, P1 ;  /* 0x00000039bb00780c */ /* 0x000fe40000f24270 */
[----:B------:R-:W-:-:S02]  /*18a50*/  @P0 LOP3.LUT R16, R16, 0x8, RZ, 0xfc, !PT ;  /* 0x0000000810100812 */ /* 0x000fc400078efcff */
[----:B0-----:R-:W-:Y:S01]  /*18a60*/  FMNMX.FTZ R3, R2, R3, !PT ;  /* 0x0000000302037209 */ /* 0x001fe20007810000 */
[----:B------:R-:W-:Y:S01]  /*18a70*/  IMAD.U32 R2, RZ, RZ, UR4 ;  /* 0x00000004ff027e24 */ /* 0x000fe2000f8e00ff */
[C---:B------:R-:W-:Y:S02]  /*18a80*/  LOP3.LUT P0, RZ, R16.reuse, 0x8000, RZ, 0xc0, !PT ;  /* 0x0000800010ff7812 */ /* 0x040fe4000780c0ff */
[----:B------:R-:W-:Y:S01]  /*18a90*/  LOP3.LUT R16, R16, 0xfffffffd, RZ, 0xc0, !PT ;  /* 0xfffffffd10107812 */ /* 0x000fe200078ec0ff */
[----:B------:R-:W0:Y:S01]  /*18aa0*/  SHFL.BFLY PT, R155, R3, 0x1, 0x1f ;  /* 0x0c201f00039b7f89 */ /* 0x000e2200000e0000 */
[C---:B------:R-:W-:Y:S02]  /*18ab0*/  ISETP.LT.OR P0, PT, R186.reuse, 0x22, P0 ;  /* 0x00000022ba00780c */ /* 0x040fe40000701670 */
[----:B------:R-:W-:Y:S02]  /*18ac0*/  ISETP.LT.OR P4, PT, R186, 0x31, P4 ;  /* 0x00000031ba00780c */ /* 0x000fe40002781670 */
[----:B------:R-:W-:-:S02]  /*18ad0*/  @P1 LOP3.LUT R16, R16, 0x2, RZ, 0xfc, !PT ;  /* 0x0000000210101812 */ /* 0x000fc400078efcff */
[----:B------:R-:W-:Y:S02]  /*18ae0*/  ISETP.LT.OR P5, PT, R186, 0x32, P5 ;  /* 0x00000032ba00780c */ /* 0x000fe40002fa1670 */
[C---:B------:R-:W-:Y:S02]  /*18af0*/  LOP3.LUT P1, RZ, R16.reuse, 0x8, RZ, 0xc0, !PT ;  /* 0x0000000810ff7812 */ /* 0x040fe4000782c0ff */
[----:B------:R-:W-:Y:S02]  /*18b00*/  LOP3.LUT R16, R16, 0xffffffef, RZ, 0xc0, !PT ;  /* 0xffffffef10107812 */ /* 0x000fe400078ec0ff */
[----:B------:R-:W-:Y:S02]  /*18b10*/  ISETP.LT.OR P1, PT, R186, 0x1, P1 ;  /* 0x00000001ba00780c */ /* 0x000fe40000f21670 */
[----:B------:R-:W-:Y:S02]  /*18b20*/  @P0 LOP3.LUT R16, R16, 0x10, RZ, 0xfc, !PT ;  /* 0x0000001010100812 */ /* 0x000fe400078efcff */
[----:B------:R-:W-:-:S02]  /*18b30*/  ISETP.LT.OR P0, PT, R186, 0x29, P2 ;  /* 0x00000029ba00780c */ /* 0x000fc40001701670 */
[C---:B------:R-:W-:Y:S02]  /*18b40*/  LOP3.LUT P2, RZ, R16.reuse, 0x2, RZ, 0xc0, !PT ;  /* 0x0000000210ff7812 */ /* 0x040fe4000784c0ff */
[----:B------:R-:W-:Y:S02]  /*18b50*/  LOP3.LUT R16, R16, 0xfffffffb, RZ, 0xc0, !PT ;  /* 0xfffffffb10107812 */ /* 0x000fe400078ec0ff */
[----:B------:R-:W-:Y:S02]  /*18b60*/  FSEL R154, R154, -INF , !P1 ;  /* 0xff8000009a9a7808 */ /* 0x000fe40004800000 */
[----:B0-----:R-:W-:Y:S02]  /*18b70*/  FMNMX.FTZ R155, R3, R155, !PT ;  /* 0x0000009b039b7209 */ /* 0x001fe40007810000 */
[----:B------:R-:W-:Y:S02]  /*18b80*/  FSEL R178, R178, -INF , !P4 ;  /* 0xff800000b2b27808 */ /* 0x000fe40006000000 */
[----:B------:R-:W-:-:S02]  /*18b90*/  ISETP.LT.OR P6, PT, R186, 0x39, P6 ;  /* 0x00000039ba00780c */ /* 0x000fc400037c1670 */
[----:B------:R-:W-:Y:S02]  /*18ba0*/  @P0 LOP3.LUT R16, R16, 0x4, RZ, 0xfc, !PT ;  /* 0x0000000410100812 */ /* 0x000fe400078efcff */
[----:B------:R-:W-:Y:S02]  /*18bb0*/  ISETP.LT.OR P0, PT, R186, 0x2a, P3 ;  /* 0x0000002aba00780c */ /* 0x000fe40001f01670 */
[C---:B------:R-:W-:Y:S02]  /*18bc0*/  FSETP.NEU.FTZ.AND P3, PT, R155.reuse, -INF , PT ;  /* 0xff8000009b00780b */ /* 0x040fe40003f7d000 */
[----:B------:R-:W-:Y:S02]  /*18bd0*/  LOP3.LUT R16, R16, 0xffffbfff, RZ, 0xc0, !PT ;  /* 0xffffbfff10107812 */ /* 0x000fe400078ec0ff */
[----:B------:R-:W-:Y:S02]  /*18be0*/  FSEL R3, R155, RZ, P3 ;  /* 0x000000ff9b037208 */ /* 0x000fe40001800000 */
[----:B------:R-:W-:-:S02]  /*18bf0*/  FSEL R179, R179, -INF , !P5 ;  /* 0xff800000b3b37808 */ /* 0x000fc40006800000 */
[----:B------:R-:W-:Y:S01]  /*18c00*/  ISETP.LT.OR P2, PT, R186, 0x3a, P2 ;  /* 0x0000003aba00780c */ /* 0x000fe20001741670 */
[----:B------:R-:W-:Y:S01]  /*18c10*/  FADD.FTZ R3, -R3, R5 ;  /* 0x0000000503037221 */ /* 0x000fe20000010100 */
[-C--:B------:R-:W-:Y:S01]  /*18c20*/  FMUL.FTZ R5, R155, R2.reuse ;  /* 0x000000029b057220 */ /* 0x080fe20000410000 */
[----:B------:R-:W-:Y:S02]  /*18c30*/  @P0 LOP3.LUT R16, R16, 0x4000, RZ, 0xfc, !PT ;  /* 0x0000400010100812 */ /* 0x000fe400078efcff */
[----:B------:R-:W-:Y:S01]  /*18c40*/  FSEL R182, R182, -INF , !P6 ;  /* 0xff800000b6b67808 */ /* 0x000fe20007000000 */
[-C--:B------:R-:W-:Y:S01]  /*18c50*/  FMUL.FTZ R3, R3, R2.reuse ;  /* 0x0000000203037220 */ /* 0x080fe20000410000 */
[----:B------:R-:W-:Y:S02]  /*18c60*/  FSEL R5, R5, RZ, P3 ;  /* 0x000000ff05057208 */ /* 0x000fe40001800000 */
[C---:B------:R-:W-:Y:S02]  /*18c70*/  LOP3.LUT P0, RZ, R16.reuse, 0x10, RZ, 0xc0, !PT ;  /* 0x0000001010ff7812 */ /* 0x040fe4000780c0ff */
[----:B------:R-:W-:Y:S01]  /*18c80*/  LOP3.LUT P3, RZ, R16, 0x4, RZ, 0xc0, !PT ;  /* 0x0000000410ff7812 */ /* 0x000fe2000786c0ff */
[-CC-:B------:R-:W-:Y:S01]  /*18c90*/  FFMA.FTZ R152, R152, R2.reuse, -R5.reuse ;  /* 0x0000000298987223 */ /* 0x180fe20000010805 */
        /* <DEDUP_REMOVED lines=14> */
[----:B------:R-:W-:Y:S01]  /*18d80*/  FFMA.FTZ R5, R181, R2, -R5 ;  /* 0x00000002b5057223 */ /* 0x000fe20000010805 */
[----:B------:R-:W-:Y:S01]  /*18d90*/  FMNMX.FTZ R181, R154, R4, !PT ;  /* 0x000000049ab57209 */ /* 0x000fe20007810000 */
[----:B------:R-:W-:Y:S01]  /*18da0*/  MUFU.EX2 R196, R152 ;  /* 0x0000009800c47308 */ /* 0x000fe20000000800 */
[----:B------:R-:W-:-:S02]  /*18db0*/  FSEL R171, R171, -INF , !P0 ;  /* 0xff800000abab7808 */ /* 0x000fc40004000000 */
[----:B------:R-:W-:Y:S02]  /*18dc0*/  FMNMX.FTZ R181, R0, R181, !PT ;  /* 0x000000b500b57209 */ /* 0x000fe40007810000 */
[----:B------:R-:W-:Y:S02]  /*18dd0*/  LOP3.LUT P0, RZ, R16, 0x4000, RZ, 0xc0, !PT ;  /* 0x0000400010ff7812 */ /* 0x000fe4000780c0ff */
[----:B------:R-:W-:Y:S01]  /*18de0*/  FMNMX.FTZ R181, R158, R181, !PT ;  /* 0x000000b59eb57209 */ /* 0x000fe20007810000 */
[----:B------:R-:W0:Y:S01]  /*18df0*/  MUFU.EX2 R3, R3 ;  /* 0x0000000300037308 */ /* 0x000e220000000800 */
[----:B------:R-:W-:Y:S02]  /*18e00*/  FSEL R174, R174, -INF , !P3 ;  /* 0xff800000aeae7808 */ /* 0x000fe40005800000 */
[----:B------:R-:W-:Y:S02]  /*18e10*/  FMNMX.FTZ R181, R159, R181, !PT ;  /* 0x000000b59fb57209 */ /* 0x000fe40007810000 */
[----:B------:R-:W-:-:S02]  /*18e20*/  FSEL R175, R175, -INF , !P0 ;  /* 0xff800000afaf7808 */ /* 0x000fc40004000000 */
[----:B------:R-:W-:Y:S01]  /*18e30*/  FMNMX.FTZ R181, R162, R181, !PT ;  /* 0x000000b5a2b57209 */ /* 0x000fe20007810000 */
[----:B------:R-:W1:Y:S01]  /*18e40*/  MUFU.EX2 R153, R153 ;  /* 0x0000009900997308 */ /* 0x000e620000000800 */
[----:B------:R-:W-:Y:S02]  /*18e50*/  FSEL R183, R183, -INF , !P2 ;  /* 0xff800000b7b77808 */ /* 0x000fe40005000000 */
[----:B------:R-:W-:Y:S02]  /*18e60*/  FMNMX.FTZ R181, R163, R181, !PT ;  /* 0x000000b5a3b57209 */ /* 0x000fe40007810000 */
[----:B------:R-:W-:Y:S02]  /*18e70*/  LOP3.LUT P0, RZ, R16, 0x2000, RZ, 0xc0, !PT ;  /* 0x0000200010ff7812 */ /* 0x000fe4000780c0ff */
[----:B------:R-:W-:Y:S01]  /*18e80*/  FMNMX.FTZ R181, R166, R181, !PT ;  /* 0x000000b5a6b57209 */ /* 0x000fe20007810000 */
[----:B------:R-:W2:Y:S01]  /*18e90*/  MUFU.EX2 R156, R156 ;  /* 0x0000009c009c7308 */ /* 0x000ea20000000800 */
[----:B0-----:R-:W-:-:S02]  /*18ea0*/  FFMA.FTZ R221, R3, R221, R196 ;  /* 0x000000dd03dd7223 */ /* 0x001fc400000100c4 */
[----:B------:R-:W-:-:S04]  /*18eb0*/  FMNMX.FTZ R181, R167, R181, !PT ;  /* 0x000000b5a7b57209 */ /* 0x000fc80007810000 */
[----:B------:R-:W-:Y:S01]  /*18ec0*/  FMNMX.FTZ R181, R170, R181, !PT ;  /* 0x000000b5aab57209 */ /* 0x000fe20007810000 */
[----:B------:R-:W-:Y:S03]  /*18ed0*/  MUFU.EX2 R157, R157 ;  /* 0x0000009d009d7308 */ /* 0x000fe60000000800 */
        /* <DEDUP_REMOVED lines=20> */
[----:B0-----:R-:W-:-:S04]  /*19020*/  FMNMX.FTZ R152, R181, R184, !PT ;  /* 0x000000b8b5987209 */ /* 0x001fc80007810000 */
[----:B------:R-:W-:-:S03]  /*19030*/  FSETP.NEU.FTZ.AND P1, PT, R152, -INF , PT ;  /* 0xff8000009800780b */ /* 0x000fc60003f3d000 */
[----:B------:R-:W-:Y:S01]  /*19040*/  MUFU.EX2 R180, R180 ;  /* 0x000000b400b47308 */ /* 0x000fe20000000800 */
[----:B------:R-:W-:-:S05]  /*19050*/  FSEL R181, R152, RZ, P1 ;  /* 0x000000ff98b57208 */ /* 0x000fca0000800000 */
[----:B------:R-:W-:Y:S01]  /*19060*/  FADD.FTZ R4, -R181, R4 ;  /* 0x00000004b5047221 */ /* 0x000fe20000010100 */
[-C--:B------:R-:W-:Y:S01]  /*19070*/  FMUL.FTZ R181, R152, R2.reuse ;  /* 0x0000000298b57220 */ /* 0x080fe20000410000 */
[----:B------:R-:W-:Y:S02]  /*19080*/  MUFU.EX2 R5, R5 ;  /* 0x0000000500057308 */ /* 0x000fe40000000800 */
[----:B------:R-:W-:Y:S02]  /*19090*/  FMUL.FTZ R4, R4, R2 ;  /* 0x0000000204047220 */ /* 0x000fe40000410000 */
[----:B------:R-:W-:-:S05]  /*190a0*/  FSEL R181, R181, RZ, P1 ;  /* 0x000000ffb5b57208 */ /* 0x000fca0000800000 */
[-CC-:B------:R-:W-:Y:S01]  /*190b0*/  FFMA.FTZ R154, R154, R2.reuse, -R181.reuse ;  /* 0x000000029a9a7223 */ /* 0x180fe200000108b5 */
[-CC-:B------:R-:W-:Y:S01]  /*190c0*/  FFMA.FTZ R0, R0, R2.reuse, -R181.reuse ;  /* 0x0000000200007223 */ /* 0x180fe200000108b5 */
[-CC-:B------:R-:W-:Y:S01]  /*190d0*/  FFMA.FTZ R158, R158, R2.reuse, -R181.reuse ;  /* 0x000000029e9e7223 */ /* 0x180fe200000108b5 */
[-CC-:B------:R-:W-:Y:S01]  /*190e0*/  FFMA.FTZ R159, R159, R2.reuse, -R181.reuse ;  /* 0x000000029f9f7223 */ /* 0x180fe200000108b5 */
[-CC-:B------:R-:W-:Y:S01]  /*190f0*/  FFMA.FTZ R162, R162, R2.reuse, -R181.reuse ;  /* 0x00000002a2a27223 */ /* 0x180fe200000108b5 */
[----:B------:R-:W-:Y:S01]  /*19100*/  MUFU.EX2 R197, R0 ;  /* 0x0000000000c57308 */ /* 0x000fe20000000800 */
[-CC-:B------:R-:W-:Y:S01]  /*19110*/  FFMA.FTZ R163, R163, R2.reuse, -R181.reuse ;  /* 0x00000002a3a37223 */ /* 0x180fe200000108b5 */
[-CC-:B------:R-:W-:Y:S01]  /*19120*/  FFMA.FTZ R166, R166, R2.reuse, -R181.reuse ;  /* 0x00000002a6a67223 */ /* 0x180fe200000108b5 */
        /* <DEDUP_REMOVED lines=9> */
[----:B------:R-:W-:-:S04]  /*191c0*/  FFMA.FTZ R181, R183, R2, -R181 ;  /* 0x00000002b7b57223 */ /* 0x000fc800000108b5 */
[----:B------:R1:W0:Y:S08]  /*191d0*/  MUFU.EX2 R0, R4 ;  /* 0x0000000400007308 */ /* 0x0002300000000800 */
[----:B------:R-:W3:Y:S01]  /*191e0*/  MUFU.EX2 R158, R158 ;  /* 0x0000009e009e7308 */ /* 0x000ee20000000800 */
[----:B-1----:R-:W-:-:S04]  /*191f0*/  FADD.FTZ R4, R153, R221 ;  /* 0x000000dd99047221 */ /* 0x002fc80000010000 */
[----:B--2---:R-:W-:-:S03]  /*19200*/  FADD.FTZ R4, R156, R4 ;  /* 0x000000049c047221 */ /* 0x004fc60000010000 */
[----:B------:R-:W1:Y:S01]  /*19210*/  MUFU.EX2 R159, R159 ;  /* 0x0000009f009f7308 */ /* 0x000e620000000800 */
[----:B0-----:R-:W-:Y:S01]  /*19220*/  FFMA.FTZ R9, R0, R9, R154 ;  /* 0x0000000900097223 */ /* 0x001fe2000001009a */
[----:B------:R-:W-:-:S03]  /*19230*/  FADD.FTZ R4, R157, R4 ;  /* 0x000000049d047221 */ /* 0x000fc60000010000 */
[----:B------:R-:W-:Y:S01]  /*19240*/  FADD.FTZ R9, R197, R9 ;  /* 0x00000009c5097221 */ /* 0x000fe20000010000 */
[----:B------:R-:W-:Y:S02]  /*19250*/  FADD.FTZ R4, R160, R4 ;  /* 0x00000004a0047221 */ /* 0x000fe40000010000 */
[----:B------:R-:W0:Y:S01]  /*19260*/  MUFU.EX2 R162, R162 ;  /* 0x000000a200a27308 */ /* 0x000e220000000800 */
[----:B---3--:R-:W-:Y:S01]  /*19270*/  FADD.FTZ R9, R158, R9 ;  /* 0x000000099e097221 */ /* 0x008fe20000010000 */
[----:B------:R-:W-:-:S04]  /*19280*/  FADD.FTZ R4, R161, R4 ;  /* 0x00000004a1047221 */ /* 0x000fc80000010000 */
[----:B------:R-:W-:Y:S02]  /*19290*/  FADD.FTZ R4, R164, R4 ;  /* 0x00000004a4047221 */ /* 0x000fe40000010000 */
[----:B------:R-:W2:Y:S01]  /*192a0*/  MUFU.EX2 R163, R163 ;  /* 0x000000a300a37308 */ /* 0x000ea20000000800 */
[----:B-1----:R-:W-:Y:S01]  /*192b0*/  FADD.FTZ R9, R159, R9 ;  /* 0x000000099f097221 */ /* 0x002fe20000010000 */
[----:B------:R-:W-:-:S04]  /*192c0*/  FADD.FTZ R4, R165, R4 ;  /* 0x00000004a5047221 */ /* 0x000fc80000010000 */
[----:B------:R-:W-:Y:S02]  /*192d0*/  FADD.FTZ R4, R168, R4 ;  /* 0x00000004a8047221 */ /* 0x000fe40000010000 */
[----:B------:R-:W1:Y:S01]  /*192e0*/  MUFU.EX2 R166, R166 ;  /* 0x000000a600a67308 */ /* 0x000e620000000800 */
[----:B0-----:R-:W-:Y:S01]  /*192f0*/  FADD.FTZ R9, R162, R9 ;  /* 0x00000009a2097221 */ /* 0x001fe20000010000 */
[----:B------:R-:W-:-:S04]  /*19300*/  FADD.FTZ R4, R169, R4 ;  /* 0x00000004a9047221 */ /* 0x000fc80000010000 */
[----:B------:R-:W-:Y:S02]  /*19310*/  FADD.FTZ R4, R172, R4 ;  /* 0x00000004ac047221 */ /* 0x000fe40000010000 */
[----:B------:R-:W0:Y:S01]  /*19320*/  MUFU.EX2 R167, R167 ;  /* 0x000000a700a77308 */ /* 0x000e220000000800 */
[----:B--2---:R-:W-:Y:S01]  /*19330*/  FADD.FTZ R9, R163, R9 ;  /* 0x00000009a3097221 */ /* 0x004fe20000010000 */
        /* <DEDUP_REMOVED lines=8> */
[----:B------:R-:W-:-:S06]  /*193c0*/  FADD.FTZ R221, R5, R4 ;  /* 0x0000000405dd7221 */ /* 0x000fcc0000010000 */
        /* <DEDUP_REMOVED lines=11> */
[----:B0-----:R-:W-:-:S04]  /*19480*/  FADD.FTZ R9, R179, R9 ;  /* 0x00000009b3097221 */ /* 0x001fc80000010000 */
[----:B--2---:R-:W-:-:S04]  /*19490*/  FADD.FTZ R9, R182, R9 ;  /* 0x00000009b6097221 */ /* 0x004fc80000010000 */
[----:B-1----:R-:W-:Y:S01]  /*194a0*/  FADD.FTZ R9, R181, R9 ;  /* 0x00000009b5097221 */ /* 0x002fe20000010000 */
[----:B------:R-:W-:Y:S06]  /*194b0*/  @!P0 BRA `(.L_x_1774) ;  /* 0x0000000000048947 */ /* 0x000fec0003800000 */
[----:B------:R-:W-:Y:S01]  /*194c0*/  BPT.TRAP 0x1 ;  /* 0x000000040000795c */ /* 0x000fe20000300000 */
.L_x_1774:
[----:B------:R-:W2:Y:S01]  /*194d0*/  LDL R4, [R1+0x10] ;  /* 0x0000100001047983 */ /* 0x000ea20000100800 */
[----:B------:R-:W-:Y:S01]  /*194e0*/  VIADD R218, R218, 0x30860 ;  /* 0x00030860dada7836 */ /* 0x000fe20000000000 */
[----:B------:R-:W-:Y:S01]  /*194f0*/  F2FP.BF16.F32.PACK_AB R186, R5, R180 ;  /* 0x000000b405ba723e */ /* 0x000fe200000010ff */
[----:B------:R-:W-:Y:S01]  /*19500*/  IMAD.MOV.U32 R5, RZ, RZ, R155 ;  /* 0x000000ffff057224 */ /* 0x000fe200078e009b */
[----:B------:R-:W-:Y:S01]  /*19510*/  F2FP.BF16.F32.PACK_AB R196, R153, R196 ;  /* 0x000000c499c4723e */ /* 0x000fe200000010ff */
[----:B------:R-:W-:Y:S01]  /*19520*/  IMAD.MOV.U32 R202, RZ, RZ, R222 ;  /* 0x000000ffffca7224 */ /* 0x000fe200078e00de */
[----:B------:R-:W-:Y:S02]  /*19530*/  PRMT R218, R191, 0x654, R218 ;  /* 0x00000654bfda7816 */ /* 0x000fe400000000da */
[----:B------:R-:W-:Y:S02]  /*19540*/  F2FP.BF16.F32.PACK_AB R197, R197, R154 ;  /* 0x0000009ac5c5723e */ /* 0x000fe400000010ff */
[----:B------:R0:W-:Y:S01]  /*19550*/  SYNCS.ARRIVE.TRANS64.RED.A1T0 RZ, [R218+URZ], RZ ;  /* 0x000000ffdaff79a7 */ /* 0x0001e2000810043f */
[----:B------:R-:W-:-:S02]  /*19560*/  F2FP.BF16.F32.PACK_AB R198, R157, R156 ;  /* 0x0000009c9dc6723e */ /* 0x000fc400000010ff */
[----:B------:R-:W-:Y:S02]  /*19570*/  F2FP.BF16.F32.PACK_AB R199, R159, R158 ;  /* 0x0000009e9fc7723e */ /* 0x000fe400000010ff */
[----:B------:R-:W-:Y:S02]  /*19580*/  F2FP.BF16.F32.PACK_AB R192, R161, R160 ;  /* 0x000000a0a1c0723e */ /* 0x000fe400000010ff */
[----:B------:R-:W-:Y:S01]  /*19590*/  F2FP.BF16.F32.PACK_AB R193, R163, R162 ;  /* 0x000000a2a3c1723e */ /* 0x000fe200000010ff */
[----:B0-----:R-:W-:Y:S01]  /*195a0*/  IMAD.MOV.U32 R218, RZ, RZ, R227 ;  /* 0x000000ffffda7224 */ /* 0x001fe200078e00e3 */
        /* <DEDUP_REMOVED lines=9> */
[C---:B--2---:R-:W-:Y:S01]  /*19640*/  ISETP.GT.AND P1, PT, R8.reuse, R4, PT ;  /* 0x000000040800720c */ /* 0x044fe20003f24270 */
[----:B------:R-:W-:Y:S02]  /*19650*/  VIADD R8, R8, 0xffffffff ;  /* 0xffffffff08087836 */ /* 0x000fe40000000000 */
[----:B------:R-:W-:-:S10]  /*19660*/  IMAD.MOV.U32 R4, RZ, RZ, R152 ;  /* 0x000000ffff047224 */ /* 0x000fd400078e0098 */
[----:B------:R-:W-:Y:S05]  /*19670*/  @P1 BRA `(.L_x_1775) ;  /* 0xffffffd000a01947 */ /* 0x000fea000383ffff */
[----:B------:R-:W-:Y:S05]  /*19680*/  BSYNC B0 ;  /* 0x0000000000007941 */ /* 0x000fea0003800000 */
.L_x_1754:
[----:B------:R-:W-:Y:S02]  /*19690*/  IMAD.MOV.U32 R4, RZ, RZ, R152 ;  /* 0x000000ffff047224 */ /* 0x000fe400078e0098 */
[----:B------:R-:W-:Y:S02]  /*196a0*/  IMAD.MOV.U32 R5, RZ, RZ, R155 ;  /* 0x000000ffff057224 */ /* 0x000fe400078e009b */
[----:B------:R-:W-:Y:S02]  /*196b0*/  IMAD.MOV.U32 R202, RZ, RZ, R222 ;  /* 0x000000ffffca7224 */ /* 0x000fe400078e00de */
[----:B------:R-:W-:-:S07]  /*196c0*/  IMAD.MOV.U32 R218, RZ, RZ, R227 ;  /* 0x000000ffffda7224 */ /* 0x000fce00078e00e3 */
.L_x_1753:
[----:B------:R-:W-:Y:S05]  /*196d0*/  BSYNC B1 ;  /* 0x0000000000017941 */ /* 0x000fea0003800000 */
.L_x_1752:
[----:B------:R-:W2:Y:S01]  /*196e0*/  LDL R153, [R1+0x58] ;  /* 0x0000580001997983 */ /* 0x000ea20000100800 */
[----:B------:R-:W0:Y:S01]  /*196f0*/  LDC R152, c[0x0][0x448] ;  /* 0x00011200ff987b82 */ /* 0x000e220000000800 */
[----:B------:R-:W-:-:S07]  /*19700*/  LOP3.LUT R16, R16, 0xffffffdf, RZ, 0xc0, !PT ;  /* 0xffffffdf10107812 */ /* 0x000fce00078ec0ff */
[----:B------:R-:W1:Y:S01]  /*19710*/  LDC R155, c[0x0][0x9e4] ;  /* 0x00027900ff9b7b82 */ /* 0x000e620000000800 */
[----:B0-----:R-:W-:-:S13]  /*19720*/  ISETP.NE.AND P1, PT, R152, 0x1, PT ;  /* 0x000000019800780c */ /* 0x001fda0003f25270 */
[----:B------:R-:W0:Y:S01]  /*19730*/  @P1 LDC R154, c[0x0][0x44c] ;  /* 0x00011300ff9a1b82 */ /* 0x000e220000000800 */
[----:B------:R-:W-:-:S04]  /*19740*/  @P1 LOP3.LUT R16, R16, 0x20, RZ, 0xfc, !PT ;  /* 0x0000002010101812 */ /* 0x000fc800078efcff */
[----:B------:R-:W-:-:S03]  /*19750*/  LOP3.LUT R16, R16, 0xffffffbf, RZ, 0xc0, !PT ;  /* 0xffffffbf10107812 */ /* 0x000fc600078ec0ff */
[----:B------:R-:W3:Y:S01]  /*19760*/  @P1 LDC R152, c[0x0][0x450] ;  /* 0x00011400ff981b82 */ /* 0x000ee20000000800 */
[----:B--2---:R-:W-:-:S04]  /*19770*/  VIADD R153, R153, 0x7f ;  /* 0x0000007f99997836 */ /* 0x004fc80000000000 */
[----:B0-----:R-:W-:-:S05]  /*19780*/  @P1 IMAD.HI.U32 R154, R153, R154, RZ ;  /* 0x0000009a999a1227 */ /* 0x001fca00078e00ff */
[----:B---3--:R-:W-:Y:S02]  /*19790*/  @P1 SHF.R.U32.HI R153, RZ, R152, R154 ;  /* 0x00000098ff991219 */ /* 0x008fe4000001169a */
[----:B-1----:R-:W-:Y:S02]  /*197a0*/  ISETP.GE.AND P1, PT, R155, 0x1, PT ;  /* 0x000000019b00780c */ /* 0x002fe40003f26270 */
[----:B------:R-:W-:-:S05]  /*197b0*/  IADD3 R152, R220, 0x1, -R219 ;  /* 0x00000001dc987810 */ /* 0x000fca0007ffe8db */
[----:B------:R-:W-:-:S04]  /*197c0*/  IMAD.IADD R153, R152, 0x1, R153 ;  /* 0x0000000198997824 */ /* 0x000fc800078e0299 */
[----:B------:R-:W-:Y:S02]  /*197d0*/  IMAD.IADD R223, R153, 0x1, -R223 ;  /* 0x0000000199df7824 */ /* 0x000fe400078e0adf */
[----:B------:R-:W-:Y:S01]  /*197e0*/  @P1 LOP3.LUT R16, R16, 0x40, RZ, 0xfc, !PT ;  /* 0x0000004010101812 */ /* 0x000fe200078efcff */
        /* <DEDUP_REMOVED lines=12> */
.L_x_1778:
[----:B------:R-:W-:-:S13]  /*198b0*/  ISETP.NE.AND P1, PT, R155, 0x1, PT ;  /* 0x000000019b00780c */ /* 0x000fda0003f25270 */
[----:B------:R-:W0:Y:S02]  /*198c0*/  @P1 LDC.64 R152, c[0x0][0x9e8] ;  /* 0x00027a00ff981b82 */ /* 0x000e240000000a00 */
[----:B0-----:R-:W-:-:S05]  /*198d0*/  @P1 IMAD.HI.U32 R152, R154, R152, RZ ;  /* 0x000000989a981227 */ /* 0x001fca00078e00ff */
[----:B------:R-:W-:-:S07]  /*198e0*/  @P1 SHF.R.U32.HI R154, RZ, R153, R152 ;  /* 0x00000099ff9a1219 */ /* 0x000fce0000011698 */
.L_x_1779:
[----:B------:R-:W-:Y:S05]  /*198f0*/  BSYNC B0 ;  /* 0x0000000000007941 */ /* 0x000fea0003800000 */
.L_x_1777:
[----:B------:R-:W-:-:S05]  /*19900*/  IMAD R154, R154, R155, RZ ;  /* 0x0000009b9a9a7224 */ /* 0x000fca00078e02ff */
[----:B------:R-:W-:-:S07]  /*19910*/  VIMNMX R223, R223, R154, !PT ;  /* 0x0000009adfdf7248 */ /* 0x000fce0007fe0100 */
.L_x_1776:
[----:B------:R-:W2:Y:S01]  /*19920*/  LDL R153, [R1+0x78] ;  /* 0x0000780001997983 */ /* 0x000ea20000100800 */
[----:B------:R-:W-:Y:S01]  /*19930*/  VIADD R223, R223, 0x3f ;  /* 0x0000003fdfdf7836 */ /* 0x000fe20000000000 */
[----:B------:R-:W-:Y:S04]  /*19940*/  BSSY B0, `(.L_x_1780) ;  /* 0x0000224000007945 */ /* 0x000fe80003800000 */
[----:B------:R-:W-:-:S04]  /*19950*/  SHF.R.S32.HI R152, RZ, 0x1f, R223 ;  /* 0x0000001fff987819 */ /* 0x000fc800000114df */
[----:B------:R-:W-:-:S04]  /*19960*/  LEA.HI R152, R152, R223, RZ, 0x6 ;  /* 0x000000df98987211 */ /* 0x000fc800078f30ff */
[----:B------:R-:W-:-:S04]  /*19970*/  SHF.R.S32.HI R152, RZ, 0x6, R152 ;  /* 0x00000006ff987819 */ /* 0x000fc80000011498 */
[----:B--2---:R-:W-:-:S04]  /*19980*/  VIMNMX R153, R153, R152, !PT ;  /* 0x0000009899997248 */ /* 0x004fc80007fe0100 */
[----:B------:R-:W-:Y:S01]  /*19990*/  ISETP.GE.AND P1, PT, R8, R153, PT ;  /* 0x000000990800720c */ /* 0x000fe20003f26270 */
[----:B------:R0:W-:-:S12]  /*199a0*/  STL [R1+0x54], R153 ;  /* 0x0000549901007387 */ /* 0x0001d80000100800 */
[----:B0-----:R-:W-:Y:S05]  /*199b0*/  @!P1 BRA `(.L_x_1781) ;  /* 0x0000002000709947 */ /* 0x001fea0003800000 */
[----:B------:R-:W-:Y:S01]  /*199c0*/  BSSY B1, `(.L_x_1782) ;  /* 0x000021a000017945 */ /* 0x000fe20003800000 */
[----:B------:R-:W-:Y:S02]  /*199d0*/  IMAD.MOV.U32 R228, RZ, RZ, R8 ;  /* 0x000000ffffe47224 */ /* 0x000fe400078e0008 */
[----:B------:R-:W-:Y:S02]  /*199e0*/  IMAD.MOV.U32 R227, RZ, RZ, R4 ;  /* 0x000000ffffe37224 */ /* 0x000fe400078e0004 */
[----:B------:R-:W-:Y:S02]  /*199f0*/  IMAD.MOV.U32 R223, RZ, RZ, R5 ;  /* 0x000000ffffdf7224 */ /* 0x000fe400078e0005 */
[----:B------:R-:W-:Y:S02]  /*19a00*/  IMAD.MOV.U32 R8, RZ, RZ, R218 ;  /* 0x000000ffff087224 */ /* 0x000fe400078e00da */
[----:B------:R-:W-:-:S07]  /*19a10*/  IMAD.MOV.U32 R229, RZ, RZ, R202 ;  /* 0x000000ffffe57224 */ /* 0x000fce00078e00ca */
.L_x_1795:
[----:B------:R-:W-:-:S04]  /*19a20*/  ISETP.NE.AND P1, PT, R229, 0x1, PT ;  /* 0x00000001e500780c */ /* 0x000fc80003f25270 */
[----:B------:R-:W-:-:S04]  /*19a30*/  SEL R218, RZ, 0x1, P1 ;  /* 0x00000001ffda7807 */ /* 0x000fc80000800000 */
[----:B------:R-:W-:Y:S01]  /*19a40*/  LOP3.LUT R218, R8, R218, RZ, 0x3c, !PT ;  /* 0x000000da08da7212 */ /* 0x000fe200078e3cff */
[----:B------:R-:W-:Y:S06]  /*19a50*/  @!P0 BRA `(.L_x_1783) ;  /* 0x0000000000048947 */ /* 0x000fec0003800000 */
[----:B------:R-:W-:Y:S01]  /*19a60*/  BPT.TRAP 0x1 ;  /* 0x000000040000795c */ /* 0x000fe20000300000 */
.L_x_1783:
        /* <DEDUP_REMOVED lines=8> */
.L_x_1784:
        /* <DEDUP_REMOVED lines=8> */
.L_x_1786:
[----:B------:R-:W-:Y:S05]  /*19b70*/  BSYNC B2 ;  /* 0x0000000000027941 */ /* 0x000fea0003800000 */
.L_x_1785:
[----:B------:R-:W-:Y:S04]  /*19b80*/  STL.64 [R1+0xf8], R22 ;  /* 0x0000f81601007387 */ /* 0x000fe80000100a00 */
[----:B------:R-:W-:Y:S04]  /*19b90*/  STL [R1+0xf0], R18 ;  /* 0x0000f01201007387 */ /* 0x000fe80000100800 */
[----:B------:R2:W-:Y:S04]  /*19ba0*/  STL.64 [R1+0xe8], R16 ;  /* 0x0000e81001007387 */ /* 0x0005e80000100a00 */
[----:B--2---:R-:W2:Y:S04]  /*19bb0*/  LDL.64 R16, [R1+0x38] ;  /* 0x0000380001107983 */ /* 0x004ea80000100a00 */
[----:B------:R3:W-:Y:S04]  /*19bc0*/  STL.64 [R1+0xe0], R8 ;  /* 0x0000e00801007387 */ /* 0x0007e80000100a00 */
[----:B------:R-:W4:Y:S01]  /*19bd0*/  LDL.64 R22, [R1+0x40] ;  /* 0x0000400001167983 */ /* 0x000f220000100a00 */
[----:B01----:R-:W-:-:S05]  /*19be0*/  IMAD.MOV.U32 R4, RZ, RZ, R2 ;  /* 0x000000ffff047224 */ /* 0x003fca00078e0002 */
[----:B------:R-:W-:Y:S01]  /*19bf0*/  R2UR UR6, R4 ;  /* 0x00000000040672ca */ /* 0x000fe200000e0000 */
[----:B------:R-:W-:Y:S01]  /*19c00*/  IMAD.MOV.U32 R4, RZ, RZ, R154 ;  /* 0x000000ffff047224 */ /* 0x000fe200078e009a */
[----:B---3--:R-:W3:Y:S01]  /*19c10*/  LDL.64 R8, [R1+0x28] ;  /* 0x0000280001087983 */ /* 0x008ee20000100a00 */
[----:B------:R-:W-:Y:S02]  /*19c20*/  VIADD R152, R2, 0x6 ;  /* 0x0000000602987836 */ /* 0x000fe40000000000 */
[----:B------:R-:W-:Y:S01]  /*19c30*/  IMAD.MOV.U32 R5, RZ, RZ, 0x40000040 ;  /* 0x40000040ff057424 */ /* 0x000fe200078e00ff */
[----:B------:R-:W-:Y:S01]  /*19c40*/  R2UR UR4, R4 ;  /* 0x00000000040472ca */ /* 0x000fe200000e0000 */
[----:B------:R-:W-:Y:S01]  /*19c50*/  IMAD.MOV.U32 R4, RZ, RZ, R153 ;  /* 0x000000ffff047224 */ /* 0x000fe200078e0099 */
[----:B------:R-:W-:Y:S01]  /*19c60*/  R2UR UR10, R152 ;  /* 0x00000000980a72ca */ /* 0x000fe200000e0000 */
[----:B------:R-:W-:Y:S01]  /*19c70*/  IMAD.MOV.U32 R153, RZ, RZ, 0x40000040 ;  /* 0x40000040ff997424 */ /* 0x000fe200078e00ff */
[----:B------:R-:W-:-:S02]  /*19c80*/  R2UR UR7, R5 ;  /* 0x00000000050772ca */ /* 0x000fc400000e0000 */
[----:B------:R-:W-:Y:S01]  /*19c90*/  R2UR UR8, R4 ;  /* 0x00000000040872ca */ /* 0x000fe200000e0000 */
[C---:B------:R-:W-:Y:S01]  /*19ca0*/  VIADD R4, R2.reuse, 0x200 ;  /* 0x0000020002047836 */ /* 0x040fe20000000000 */
[----:B------:R-:W-:Y:S01]  /*19cb0*/  R2UR UR11, R153 ;  /* 0x00000000990b72ca */ /* 0x000fe200000e0000 */
[----:B------:R-:W-:Y:S01]  /*19cc0*/  VIADD R154, R2, 0x204 ;  /* 0x00000204029a7836 */ /* 0x000fe20000000000 */
[C---:B------:R-:W-:Y:S02]  /*19cd0*/  R2UR UR5, R5.reuse ;  /* 0x00000000050572ca */ /* 0x040fe400000e0000 */
[----:B------:R-:W-:Y:S01]  /*19ce0*/  R2UR UR14, R4 ;  /* 0x00000000040e72ca */ /* 0x000fe200000e0000 */
[----:B------:R-:W-:Y:S01]  /*19cf0*/  VIADD R4, R2, 0x206 ;  /* 0x0000020602047836 */ /* 0x000fe20000000000 */
[----:B------:R-:W-:-:S04]  /*19d00*/  R2UR UR9, R5 ;  /* 0x00000000050972ca */ /* 0x000fc800000e0000 */
[----:B------:R-:W-:Y:S01]  /*19d10*/  R2UR UR26, R4 ;  /* 0x00000000041a72ca */ /* 0x000fe200000e0000 */
[----:B------:R-:W-:Y:S02]  /*19d20*/  VIADD R4, R2, 0x404 ;  /* 0x0000040402047836 */ /* 0x000fe40000000000 */
[----:B------:R-:W-:Y:S02]  /*19d30*/  MOV R152, UR11 ;  /* 0x0000000b00987c02 */ /* 0x000fe40008000f00 */
[----:B------:R-:W-:Y:S01]  /*19d40*/  R2UR UR22, R154 ;  /* 0x000000009a1672ca */ /* 0x000fe200000e0000 */
[----:B------:R-:W-:Y:S01]  /*19d50*/  VIADD R154, R2, 0x400 ;  /* 0x00000400029a7836 */ /* 0x000fe20000000000 */
[----:B------:R-:W-:Y:S01]  /*19d60*/  R2UR UR38, R4 ;  /* 0x00000000042672ca */ /* 0x000fe200000e0000 */
[----:B------:R0:W-:Y:S01]  /*19d70*/  STL [R1+0x14], R152 ;  /* 0x0000149801007387 */ /* 0x0001e20000100800 */
[----:B------:R-:W-:Y:S02]  /*19d80*/  VIADD R4, R2, 0x600 ;  /* 0x0000060002047836 */ /* 0x000fe40000000000 */
[----:B------:R-:W-:Y:S01]  /*19d90*/  R2UR UR30, R154 ;  /* 0x000000009a1e72ca */ /* 0x000fe200000e0000 */
[----:B------:R-:W-:-:S02]  /*19da0*/  VIADD R154, R2, 0x406 ;  /* 0x00000406029a7836 */ /* 0x000fc40000000000 */
[----:B0-----:R-:W-:Y:S01]  /*19db0*/  VIADD R152, R2, 0x202 ;  /* 0x0000020202987836 */ /* 0x001fe20000000000 */
[----:B------:R-:W-:Y:S01]  /*19dc0*/  R2UR UR46, R4 ;  /* 0x00000000042e72ca */ /* 0x000fe200000e0000 */
[----:B------:R-:W-:-:S03]  /*19dd0*/  VIADD R4, R2, 0x606 ;  /* 0x0000060602047836 */ /* 0x000fc60000000000 */
[----:B------:R-:W-:Y:S01]  /*19de0*/  R2UR UR18, R152 ;  /* 0x00000000981272ca */ /* 0x000fe200000e0000 */
[----:B------:R-:W-:Y:S01]  /*19df0*/  VIADD R152, R2, 0x402 ;  /* 0x0000040202987836 */ /* 0x000fe20000000000 */
[----:B------:R-:W-:Y:S01]  /*19e00*/  R2UR UR42, R154 ;  /* 0x000000009a2a72ca */ /* 0x000fe200000e0000 */
[----:B------:R-:W-:Y:S01]  /*19e10*/  VIADD R154, R2, 0x602 ;  /* 0x00000602029a7836 */ /* 0x000fe20000000000 */
[C---:B------:R-:W-:Y:S01]  /*19e20*/  R2UR UR15, R5.reuse ;  /* 0x00000000050f72ca */ /* 0x040fe200000e0000 */
[-C--:B------:R-:W-:Y:S01]  /*19e30*/  FMUL.FTZ R24, R24, R3.reuse ;  /* 0x0000000318187220 */ /* 0x080fe20000410000 */
[----:B------:R-:W-:Y:S01]  /*19e40*/  R2UR UR34, R152 ;  /* 0x00000000982272ca */ /* 0x000fe200000e0000 */
[----:B------:R-:W-:Y:S01]  /*19e50*/  VIADD R152, R2, 0x604 ;  /* 0x0000060402987836 */ /* 0x000fe20000000000 */
        /* <DEDUP_REMOVED lines=68> */
[----:B------:R-:W3:Y:S01]  /*1a2a0*/  LDL.64 R4, [R1+0x18] ;  /* 0x0000180001047983 */ /* 0x000ee20000100a00 */
[-C--:B------:R-:W-:Y:S01]  /*1a2b0*/  FMUL.FTZ R26, R26, R0.reuse ;  /* 0x000000001a1a7220 */ /* 0x080fe20000410000 */
[-C--:B------:R-:W-:Y:S01]  /*1a2c0*/  FMUL.FTZ R27, R27, R0.reuse ;  /* 0x000000001b1b7220 */ /* 0x080fe20000410000 */
[-C--:B------:R-:W-:Y:S01]  /*1a2d0*/  FMUL.FTZ R30, R30, R0.reuse ;  /* 0x000000001e1e7220 */ /* 0x080fe20000410000 */
[----:B------:R-:W3:Y:S01]  /*1a2e0*/  LDL.64 R2, [R1+0x20] ;  /* 0x0000200001027983 */ /* 0x000ee20000100a00 */
        /* <DEDUP_REMOVED lines=61> */
[----:B------:R-:W3:Y:S01]  /*1a6c0*/  LDL.LU R0, [R1+0x14] ;  /* 0x0000140001007983 */ /* 0x000ee20000300800 */
[----:B------:R-:W-:Y:S01]  /*1a6d0*/  MOV R18, UR10 ;  /* 0x0000000a00127c02 */ /* 0x000fe20008000f00 */
[----:B------:R-:W-:Y:S01]  /*1a6e0*/  UMOV UR10, UR4 ;  /* 0x00000004000a7c82 */ /* 0x000fe20008000000 */
[----:B------:R-:W-:Y:S01]  /*1a6f0*/  UMOV UR11, UR5 ;  /* 0x00000005000b7c82 */ /* 0x000fe20008000000 */
[----:B------:R-:W-:Y:S01]  /*1a700*/  R2UR UR4, R6 ;  /* 0x00000000060472ca */ /* 0x000fe200000e0000 */
[----:B------:R-:W-:Y:S01]  /*1a710*/  IMAD.MOV.U32 R155, RZ, RZ, 0x40000040 ;  /* 0x40000040ff9b7424 */ /* 0x000fe200078e00ff */
[----:B------:R-:W-:Y:S02]  /*1a720*/  R2UR UR5, R7 ;  /* 0x00000000070572ca */ /* 0x000fe400000e0000 */
[----:B------:R-:W-:Y:S02]  /*1a730*/  R2UR UR19, R153 ;  /* 0x00000000991372ca */ /* 0x000fe400000e0000 */
[----:B------:R-:W-:-:S02]  /*1a740*/  R2UR UR23, R155 ;  /* 0x000000009b1772ca */ /* 0x000fc400000e0000 */
[----:B------:R-:W-:Y:S02]  /*1a750*/  R2UR UR31, R155 ;  /* 0x000000009b1f72ca */ /* 0x000fe400000e0000 */
[----:B------:R-:W-:Y:S02]  /*1a760*/  R2UR UR35, R153 ;  /* 0x00000000992372ca */ /* 0x000fe400000e0000 */
[C---:B------:R-:W-:Y:S02]  /*1a770*/  R2UR UR43, R155.reuse ;  /* 0x000000009b2b72ca */ /* 0x040fe400000e0000 */
[----:B------:R-:W-:Y:S02]  /*1a780*/  R2UR UR50, R154 ;  /* 0x000000009a3272ca */ /* 0x000fe400000e0000 */
[----:B------:R-:W-:Y:S02]  /*1a790*/  R2UR UR51, R155 ;  /* 0x000000009b3372ca */ /* 0x000fe400000e0000 */
[----:B------:R-:W-:-:S02]  /*1a7a0*/  R2UR UR54, R152 ;  /* 0x00000000983672ca */ /* 0x000fc400000e0000 */
[----:B------:R-:W-:Y:S02]  /*1a7b0*/  R2UR UR55, R153 ;  /* 0x00000000993772ca */ /* 0x000fe400000e0000 */
[----:B------:R-:W-:-:S06]  /*1a7c0*/  WARPGROUP.ARRIVE ;  /* 0x00000000000079c5 */ /* 0x000fcc0000000000 */
[----:B------:R-:W-:Y:S01]  /*1a7d0*/  HGMMA.64x64x16.F32.BF16 R152, gdesc[UR4], RZ, !UPT, gsb0 ;  /* 0x00e00000049879f0 */ /* 0x000fe2000c0018ff */
[----:B------:R-:W-:Y:S01]  /*1a7e0*/  UMOV UR6, UR8 ;  /* 0x0000000800067c82 */ /* 0x000fe20008000000 */
[----:B------:R-:W-:Y:S01]  /*1a7f0*/  UMOV UR7, UR9 ;  /* 0x0000000900077c82 */ /* 0x000fe20008000000 */
[----:B----4-:R-:W-:Y:S02]  /*1a800*/  R2UR UR8, R22 ;  /* 0x00000000160872ca */ /* 0x010fe400000e0000 */
[----:B------:R-:W-:Y:S01]  /*1a810*/  R2UR UR9, R23 ;  /* 0x00000000170972ca */ /* 0x000fe200000e0000 */
[----:B------:R-:W-:Y:S02]  /*1a820*/  WARPGROUP.DEPBAR.LE gsb0, 0x0 ;  /* 0x00008000000079c5 */ /* 0x000fe40000010000 */
[----:B------:R-:W-:Y:S01]  /*1a830*/  WARPGROUP.ARRIVE ;  /* 0x00000000000079c5 */ /* 0x000fe20000000000 */
[----:B--2---:R-:W-:Y:S01]  /*1a840*/  R2UR UR4, R16 ;  /* 0x00000000100472ca */ /* 0x004fe200000e0000 */
[----:B------:R0:W5:Y:S08]  /*1a850*/  LDL.LU.64 R22, [R1+0xf8] ;  /* 0x0000f80001167983 */ /* 0x0001700000300a00 */
[----:B------:R-:W-:Y:S01]  /*1a860*/  HGMMA.64x64x16.F32.BF16 R152, gdesc[UR8], R152, gsb0 ;  /* 0x00e00000089879f0 */ /* 0x000fe20008001898 */
[----:B------:R-:W-:-:S02]  /*1a870*/  R2UR UR5, R17 ;  /* 0x00000000110572ca */ /* 0x000fc400000e0000 */
[----:B------:R-:W-:Y:S02]  /*1a880*/  WARPGROUP.DEPBAR.LE gsb0, 0x0 ;  /* 0x00008000000079c5 */ /* 0x000fe40000010000 */
[----:B------:R-:W-:-:S09]  /*1a890*/  WARPGROUP.ARRIVE ;  /* 0x00000000000079c5 */ /* 0x000fd20000000000 */
[----:B------:R-:W-:Y:S01]  /*1a8a0*/  HGMMA.64x64x16.F32.BF16 R152, gdesc[UR4], R152, gsb0 ;  /* 0x00e00000049879f0 */ /* 0x000fe20008001898 */
[----:B------:R-:W-:Y:S02]  /*1a8b0*/  R2UR UR10, R18 ;  /* 0x00000000120a72ca */ /* 0x000fe400000e0000 */
[----:B---3--:R-:W-:Y:S01]  /*1a8c0*/  R2UR UR8, R8 ;  /* 0x00000000080872ca */ /* 0x008fe200000e0000 */
[----:B------:R0:W5:Y:S01]  /*1a8d0*/  LDL.LU R18, [R1+0xf0] ;  /* 0x0000f00001127983 */ /* 0x0001620000300800 */
[----:B------:R-:W-:Y:S02]  /*1a8e0*/  R2UR UR9, R9 ;  /* 0x00000000090972ca */ /* 0x000fe400000e0000 */
[----:B------:R-:W-:Y:S01]  /*1a8f0*/  R2UR UR20, R216 ;  /* 0x00000000d81472ca */ /* 0x000fe200000e0000 */
[----:B------:R0:W5:Y:S01]  /*1a900*/  LDL.LU.64 R16, [R1+0xe8] ;  /* 0x0000e80001107983 */ /* 0x0001620000300a00 */
[----:B------:R-:W-:Y:S02]  /*1a910*/  R2UR UR21, R217 ;  /* 0x00000000d91572ca */ /* 0x000fe400000e0000 */
[----:B------:R-:W-:Y:S01]  /*1a920*/  R2UR UR24, R214 ;  /* 0x00000000d61872ca */ /* 0x000fe200000e0000 */
[----:B------:R0:W5:Y:S01]  /*1a930*/  LDL.LU.64 R8, [R1+0xe0] ;  /* 0x0000e00001087983 */ /* 0x0001620000300a00 */
[----:B------:R-:W-:-:S02]  /*1a940*/  WARPGROUP.DEPBAR.LE gsb0, 0x0 ;  /* 0x00008000000079c5 */ /* 0x000fc40000010000 */
[----:B------:R-:W-:Y:S01]  /*1a950*/  WARPGROUP.ARRIVE ;  /* 0x00000000000079c5 */ /* 0x000fe20000000000 */
[----:B------:R-:W-:-:S13]  /*1a960*/  R2UR UR11, R0 ;  /* 0x00000000000b72ca */ /* 0x000fda00000e0000 */
        /* <DEDUP_REMOVED lines=12> */
[----:B------:R-:W-:-:S06]  /*1aa30*/  WARPGROUP.ARRIVE ;  /* 0x00000000000079c5 */ /* 0x000fcc0000000000 */
        /* <DEDUP_REMOVED lines=48> */
.L_x_1788:
[----:B-----5:R-:W-:Y:S01]  /*1ad40*/  SHF.L.U32 R0, R8, 0x1f, RZ ;  /* 0x0000001f08007819 */ /* 0x020fe200000006ff */
[----:B------:R-:W-:-:S04]  /*1ad50*/  IMAD R8, R229, 0x8, R17 ;  /* 0x00000008e5087824 */ /* 0x000fc800078e0211 */
[----:B------:R0:W1:Y:S01]  /*1ad60*/  SYNCS.PHASECHK.TRANS64.TRYWAIT P1, [R8+URZ+0x30850], R0 ;  /* 0x03085000080075a7 */ /* 0x000062000802017f */
[----:B------:R-:W-:Y:S05]  /*1ad70*/  @!P0 BRA `(.L_x_1789) ;  /* 0x0000000000048947 */ /* 0x000fea0003800000 */
[----:B------:R-:W-:Y:S01]  /*1ad80*/  BPT.TRAP 0x1 ;  /* 0x000000040000795c */ /* 0x000fe20000300000 */
.L_x_1789:
[----:B------:R-:W-:Y:S04]  /*1ad90*/  BSSY B2, `(.L_x_1790) ;  /* 0x0000004000027945 */ /* 0x000fe80003800000 */
[----:B-1----:R-:W-:Y:S05]  /*1ada0*/  @P1 BRA `(.L_x_1791) ;  /* 0x0000000000081947 */ /* 0x002fea0003800000 */
[----:B------:R-:W1:Y:S02]  /*1adb0*/  SYNCS.PHASECHK.TRANS64.TRYWAIT P1, [R8+URZ+0x30850], R0 ;  /* 0x03085000080075a7 */ /* 0x000e64000802017f */
[----:B-1----:R-:W-:Y:S05]  /*1adc0*/  @!P1 BRA `(.L_x_1792) ;  /* 0x0000013800049947 */ /* 0x002fea0003800000 */
.L_x_1791:
[----:B------:R-:W-:Y:S05]  /*1add0*/  BSYNC B2 ;  /* 0x0000000000027941 */ /* 0x000fea0003800000 */
.L_x_1790:
[----:B01----:R-:W-:Y:S01]  /*1ade0*/  VIADD R0, R17, 0x400 ;  /* 0x0000040011007836 */ /* 0x003fe20000000000 */
[----:B------:R-:W-:Y:S01]  /*1adf0*/  WARPGROUP.ARRIVE ;  /* 0x00000000000079c5 */ /* 0x000fe20000000000 */
[----:B------:R-:W-:Y:S02]  /*1ae00*/  IMAD.MOV.U32 R3, RZ, RZ, 0x40000040 ;  /* 0x40000040ff037424 */ /* 0x000fe400078e00ff */
        /* <DEDUP_REMOVED lines=34> */
.L_x_1793:
[----:B------:R-:W2:Y:S01]  /*1b030*/  LDL R185, [R1+0x8] ;  /* 0x0000080001b97983 */ /* 0x000ea20000100800 */
[----:B------:R-:W-:Y:S01]  /*1b040*/  FMNMX.FTZ R0, R152, R223, !PT ;  /* 0x000000df98007209 */ /* 0x000fe20007810000 */
[----:B------:R-:W-:Y:S01]  /*1b050*/  ULDC UR4, c[0x0][0x988] ;  /* 0x0002620000047ab9 */ /* 0x000fe20000000800 */
[----:B------:R-:W-:Y:S02]  /*1b060*/  VIADD R222, R222, 0x30840 ;  /* 0x00030840dede7836 */ /* 0x000fe40000000000 */
        /* <DEDUP_REMOVED lines=27> */
[----:B------:R-:W-:Y:S01]  /*1b220*/  FADD.FTZ R3, -R5, R223 ;  /* 0x000000df05037221 */ /* 0x000fe20000010100 */
        /* <DEDUP_REMOVED lines=9> */
[----:B0-----:R-:W-:-:S05]  /*1b2c0*/  FMNMX.FTZ R2, R0, R2, !PT ;  /* 0x0000000200027209 */ /* 0x001fca0007810000 */
[----:B------:R-:W0:Y:S02]  /*1b2d0*/  SHFL.BFLY PT, R4, R2, 0x1, 0x1f ;  /* 0x0c201f0002047f89 */ /* 0x000e2400000e0000 */
[----:B0-----:R-:W-:Y:S01]  /*1b2e0*/  FMNMX.FTZ R4, R2, R4, !PT ;  /* 0x0000000402047209 */ /* 0x001fe20007810000 */
[----:B------:R-:W-:-:S04]  /*1b2f0*/  IMAD.U32 R2, RZ, RZ, UR4 ;  /* 0x00000004ff027e24 */ /* 0x000fc8000f8e00ff */
[-C--:B------:R-:W-:Y:S01]  /*1b300*/  FMUL.FTZ R184, R5, R2.reuse ;  /* 0x0000000205b87220 */ /* 0x080fe20000410000 */
[----:B------:R-:W-:Y:S01]  /*1b310*/  FADD.FTZ R0, -R4, R227 ;  /* 0x000000e304007221 */ /* 0x000fe20000010100 */
[-C--:B------:R-:W-:Y:S02]  /*1b320*/  FMUL.FTZ R3, R3, R2.reuse ;  /* 0x0000000203037220 */ /* 0x080fe40000410000 */
        /* <DEDUP_REMOVED lines=15> */
[-C--:B------:R-:W-:Y:S01]  /*1b420*/  FFMA.FTZ R181, R181, R2.reuse, -R184 ;  /* 0x00000002b5b57223 */ /* 0x080fe200000108b8 */
[-C--:B------:R-:W-:Y:S01]  /*1b430*/  FMUL.FTZ R184, R4, R2.reuse ;  /* 0x0000000204b87220 */ /* 0x080fe20000410000 */
[-C--:B------:R-:W-:Y:S01]  /*1b440*/  FMUL.FTZ R0, R0, R2.reuse ;  /* 0x0000000200007220 */ /* 0x080fe20000410000 */
[----:B------:R-:W-:Y:S02]  /*1b450*/  MUFU.EX2 R3, R3 ;  /* 0x0000000300037308 */ /* 0x000fe40000000800 */
[-CC-:B------:R-:W-:Y:S01]  /*1b460*/  FFMA.FTZ R154, R154, R2.reuse, -R184.reuse ;  /* 0x000000029a9a7223 */ /* 0x180fe200000108b8 */
[-CC-:B------:R-:W-:Y:S01]  /*1b470*/  FFMA.FTZ R155, R155, R2.reuse, -R184.reuse ;  /* 0x000000029b9b7223 */ /* 0x180fe200000108b8 */
[-CC-:B------:R-:W-:Y:S01]  /*1b480*/  FFMA.FTZ R158, R158, R2.reuse, -R184.reuse ;  /* 0x000000029e9e7223 */ /* 0x180fe200000108b8 */
[-CC-:B------:R-:W-:Y:S01]  /*1b490*/  FFMA.FTZ R159, R159, R2.reuse, -R184.reuse ;  /* 0x000000029f9f7223 */ /* 0x180fe200000108b8 */
[-CC-:B------:R-:W-:Y:S01]  /*1b4a0*/  FFMA.FTZ R162, R162, R2.reuse, -R184.reuse ;  /* 0x00000002a2a27223 */ /* 0x180fe200000108b8 */
[-CC-:B------:R-:W-:Y:S01]  /*1b4b0*/  FFMA.FTZ R163, R163, R2.reuse, -R184.reuse ;  /* 0x00000002a3a37223 */ /* 0x180fe200000108b8 */
[----:B------:R-:W0:Y:S01]  /*1b4c0*/  MUFU.EX2 R152, R152 ;  /* 0x0000009800987308 */ /* 0x000e220000000800 */
        /* <DEDUP_REMOVED lines=10> */
[----:B------:R-:W-:-:S05]  /*1b570*/  FFMA.FTZ R183, R183, R2, -R184 ;  /* 0x00000002b7b77223 */ /* 0x000fca00000108b8 */
[----:B------:R-:W1:Y:S01]  /*1b580*/  MUFU.EX2 R197, R154 ;  /* 0x0000009a00c57308 */ /* 0x000e620000000800 */
[----:B0-----:R-:W-:-:S07]  /*1b590*/  FFMA.FTZ R221, R3, R221, R152 ;  /* 0x000000dd03dd7223 */ /* 0x001fce0000010098 */
[----:B------:R-:W0:Y:S08]  /*1b5a0*/  MUFU.EX2 R153, R153 ;  /* 0x0000009900997308 */ /* 0x000e300000000800 */
[----:B------:R-:W3:Y:S01]  /*1b5b0*/  MUFU.EX2 R155, R155 ;  /* 0x0000009b009b7308 */ /* 0x000ee20000000800 */
[----:B-1----:R-:W-:-:S07]  /*1b5c0*/  FFMA.FTZ R9, R0, R9, R197 ;  /* 0x0000000900097223 */ /* 0x002fce00000100c5 */
[----:B------:R-:W1:Y:S01]  /*1b5d0*/  MUFU.EX2 R156, R156 ;  /* 0x0000009c009c7308 */ /* 0x000e620000000800 */
[----:B0-----:R-:W-:-:S07]  /*1b5e0*/  FADD.FTZ R221, R153, R221 ;  /* 0x000000dd99dd7221 */ /* 0x001fce0000010000 */
[----:B------:R-:W0:Y:S01]  /*1b5f0*/  MUFU.EX2 R158, R158 ;  /* 0x0000009e009e7308 */ /* 0x000e220000000800 */
[----:B---3--:R-:W-:Y:S01]  /*1b600*/  FADD.FTZ R154, R155, R9 ;  /* 0x000000099b9a7221 */ /* 0x008fe20000010000 */
[----:B--2---:R-:W-:-:S06]  /*1b610*/  PRMT R222, R185, 0x654, R222 ;  /* 0x00000654b9de7816 */ /* 0x004fcc00000000de */
[----:B------:R-:W2:Y:S01]  /*1b620*/  MUFU.EX2 R157, R157 ;  /* 0x0000009d009d7308 */ /* 0x000ea20000000800 */
[----:B-1----:R-:W-:Y:S01]  /*1b630*/  FADD.FTZ R9, R156, R221 ;  /* 0x000000dd9c097221 */ /* 0x002fe20000010000 */
[----:B------:R1:W-:Y:S06]  /*1b640*/  SYNCS.ARRIVE.TRANS64.RED.A1T0 RZ, [R222+URZ], RZ ;  /* 0x000000ffdeff79a7 */ /* 0x0003ec000810043f */
[----:B------:R-:W3:Y:S01]  /*1b650*/  MUFU.EX2 R159, R159 ;  /* 0x0000009f009f7308 */ /* 0x000ee20000000800 */
[----:B0-----:R-:W-:-:S07]  /*1b660*/  FADD.FTZ R154, R158, R154 ;  /* 0x0000009a9e9a7221 */ /* 0x001fce0000010000 */
[----:B------:R-:W0:Y:S01]  /*1b670*/  MUFU.EX2 R160, R160 ;  /* 0x000000a000a07308 */ /* 0x000e220000000800 */
[----:B--2---:R-:W-:-:S07]  /*1b680*/  FADD.FTZ R9, R157, R9 ;  /* 0x000000099d097221 */ /* 0x004fce0000010000 */
[----:B------:R-:W2:Y:S01]  /*1b690*/  MUFU.EX2 R162, R162 ;  /* 0x000000a200a27308 */ /* 0x000ea20000000800 */
[----:B---3--:R-:W-:-:S07]  /*1b6a0*/  FADD.FTZ R154, R159, R154 ;  /* 0x0000009a9f9a7221 */ /* 0x008fce0000010000 */
        /* <DEDUP_REMOVED lines=43> */
[----:B0-----:R-:W-:Y:S01]  /*1b960*/  FADD.FTZ R182, R187, R182 ;  /* 0x000000b6bbb67221 */ /* 0x001fe20000010000 */
[----:B--2---:R-:W-:-:S03]  /*1b970*/  FADD.FTZ R221, R181, R9 ;  /* 0x00000009b5dd7221 */ /* 0x004fc60000010000 */
[----:B---3--:R-:W-:Y:S01]  /*1b980*/  FADD.FTZ R9, R154, R182 ;  /* 0x000000b69a097221 */ /* 0x008fe20000010000 */
[----:B-1----:R-:W-:Y:S06]  /*1b990*/  @!P0 BRA `(.L_x_1794) ;  /* 0x0000000000048947 */ /* 0x002fec0003800000 */
[----:B------:R-:W-:Y:S01]  /*1b9a0*/  BPT.TRAP 0x1 ;  /* 0x000000040000795c */ /* 0x000fe20000300000 */
.L_x_1794:
        /* <DEDUP_REMOVED lines=25> */
[----:B------:R-:W-:-:S12]  /*1bb40*/  VIADD R228, R228, 0xffffffff ;  /* 0xffffffffe4e47836 */ /* 0x000fd80000000000 */
[----:B------:R-:W-:Y:S05]  /*1bb50*/  @P1 BRA `(.L_x_1795) ;  /* 0xffffffdc00b01947 */ /* 0x000fea000383ffff */
[----:B------:R-:W-:Y:S05]  /*1bb60*/  BSYNC B1 ;  /* 0x0000000000017941 */ /* 0x000fea0003800000 */
.L_x_1782:
[----:B------:R-:W-:-:S07]  /*1bb70*/  IMAD.MOV.U32 R8, RZ, RZ, R228 ;  /* 0x000000ffff087224 */ /* 0x000fce00078e00e4 */
.L_x_1781:
[----:B------:R-:W-:Y:S05]  /*1bb80*/  BSYNC B0 ;  /* 0x0000000000007941 */ /* 0x000fea0003800000 */
.L_x_1780:
[----:B------:R-:W2:Y:S01]  /*1bb90*/  LDL R152, [R1+0x78] ;  /* 0x0000780001987983 */ /* 0x000ea20000100800 */
[----:B------:R-:W-:Y:S01]  /*1bba0*/  BSSY B0, `(.L_x_1796) ;  /* 0x00002e2000007945 */ /* 0x000fe20003800000 */
[----:B--2---:R-:W-:-:S13]  /*1bbb0*/  ISETP.GE.AND P1, PT, R8, R152, PT ;  /* 0x000000980800720c */ /* 0x004fda0003f26270 */
[----:B------:R-:W-:Y:S05]  /*1bbc0*/  @!P1 BRA `(.L_x_1797) ;  /* 0x0000002c007c9947 */ /* 0x000fea0003800000 */
[----:B------:R-:W-:Y:S02]  /*1bbd0*/  IMAD.MOV.U32 R228, RZ, RZ, R4 ;  /* 0x000000ffffe47224 */ /* 0x000fe400078e0004 */
[----:B------:R-:W-:Y:S02]  /*1bbe0*/  IMAD.MOV.U32 R227, RZ, RZ, R5 ;  /* 0x000000ffffe37224 */ /* 0x000fe400078e0005 */
[----:B------:R-:W-:Y:S02]  /*1bbf0*/  IMAD.MOV.U32 R222, RZ, RZ, R218 ;  /* 0x000000ffffde7224 */ /* 0x000fe400078e00da */
[----:B------:R-:W-:-:S07]  /*1bc00*/  IMAD.MOV.U32 R229, RZ, RZ, R202 ;  /* 0x000000ffffe57224 */ /* 0x000fce00078e00ca */
.L_x_1818:
[----:B------:R-:W-:-:S04]  /*1bc10*/  ISETP.NE.AND P1, PT, R229, 0x1, PT ;  /* 0x00000001e500780c */ /* 0x000fc80003f25270 */
[----:B------:R-:W-:-:S04]  /*1bc20*/  SEL R218, RZ, 0x1, P1 ;  /* 0x00000001ffda7807 */ /* 0x000fc80000800000 */
[----:B------:R-:W-:Y:S01]  /*1bc30*/  LOP3.LUT R218, R222, R218, RZ, 0x3c, !PT ;  /* 0x000000dadeda7212 */ /* 0x000fe200078e3cff */
[----:B-1----:R-:W-:Y:S06]  /*1bc40*/  @!P0 BRA `(.L_x_1798) ;  /* 0x0000000000048947 */ /* 0x002fec0003800000 */
[----:B------:R-:W-:Y:S01]  /*1bc50*/  BPT.TRAP 0x1 ;  /* 0x000000040000795c */ /* 0x000fe20000300000 */
.L_x_1798:
        /* <DEDUP_REMOVED lines=8> */
.L_x_1799:
        /* <DEDUP_REMOVED lines=8> */
.L_x_1801:
[----:B------:R-:W-:Y:S05]  /*1bd60*/  BSYNC B1 ;  /* 0x0000000000017941 */ /* 0x000fea0003800000 */
.L_x_1800:
        /* <DEDUP_REMOVED lines=284> */
.L_x_1803:
[----:B------:R-:W-:Y:S01]  /*1cf30*/  SHF.L.U32 R0, R222, 0x1f, RZ ;  /* 0x0000001fde007819 */ /* 0x000fe200000006ff */
[----:B-----5:R-:W-:-:S04]  /*1cf40*/  IMAD R222, R229, 0x8, R17 ;  /* 0x00000008e5de7824 */ /* 0x020fc800078e0211 */
[----:B------:R0:W1:Y:S01]  /*1cf50*/  SYNCS.PHASECHK.TRANS64.TRYWAIT P1, [R222+URZ+0x30850], R0 ;  /* 0x03085000de0075a7 */ /* 0x000062000802017f */
[----:B------:R-:W-:Y:S05]  /*1cf60*/  @!P0 BRA `(.L_x_1804) ;  /* 0x0000000000048947 */ /* 0x000fea0003800000 */
[----:B------:R-:W-:Y:S01]  /*1cf70*/  BPT.TRAP 0x1 ;  /* 0x000000040000795c */ /* 0x000fe20000300000 */
.L_x_1804:
[----:B------:R-:W-:Y:S04]  /*1cf80*/  BSSY B1, `(.L_x_1805) ;  /* 0x0000004000017945 */ /* 0x000fe80003800000 */
[----:B-1----:R-:W-:Y:S05]  /*1cf90*/  @P1 BRA `(.L_x_1806) ;  /* 0x0000000000081947 */ /* 0x002fea0003800000 */
[----:B------:R-:W1:Y:S02]  /*1cfa0*/  SYNCS.PHASECHK.TRANS64.TRYWAIT P1, [R222+URZ+0x30850], R0 ;  /* 0x03085000de0075a7 */ /* 0x000e64000802017f */
[----:B-1----:R-:W-:Y:S05]  /*1cfb0*/  @!P1 BRA `(.L_x_1807) ;  /* 0x0000011400b09947 */ /* 0x002fea0003800000 */
.L_x_1806:
[----:B------:R-:W-:Y:S05]  /*1cfc0*/  BSYNC B1 ;  /* 0x0000000000017941 */ /* 0x000fea0003800000 */
.L_x_1805:
        /* <DEDUP_REMOVED lines=37> */
.L_x_1808:
[----:B------:R-:W2:Y:S01]  /*1d220*/  LDL R4, [R1+0x58] ;  /* 0x0000580001047983 */ /* 0x000ea20000100800 */
[----:B------:R-:W0:Y:S03]  /*1d230*/  LDC R0, c[0x0][0x448] ;  /* 0x00011200ff007b82 */ /* 0x000e260000000800 */
[----:B------:R-:W2:Y:S04]  /*1d240*/  LDL R3, [R1+0x74] ;  /* 0x0000740001037983 */ /* 0x000ea80000100800 */
[----:B------:R-:W3:Y:S01]  /*1d250*/  LDL R189, [R1+0x8] ;  /* 0x0000080001bd7983 */ /* 0x000ee20000100800 */
[----:B------:R-:W-:Y:S01]  /*1d260*/  VIADD R223, R223, 0x30840 ;  /* 0x00030840dfdf7836 */ /* 0x000fe20000000000 */
[----:B------:R-:W-:Y:S01]  /*1d270*/  ULDC UR4, c[0x0][0x9dc] ;  /* 0x0002770000047ab9 */ /* 0x000fe20000000800 */
[----:B------:R-:W-:Y:S01]  /*1d280*/  ULDC UR5, c[0x0][0x9e0] ;  /* 0x0002780000057ab9 */ /* 0x000fe20000000800 */
[----:B0-----:R-:W-:-:S13]  /*1d290*/  ISETP.NE.AND P1, PT, R0, 0x1, PT ;  /* 0x000000010000780c */ /* 0x001fda0003f25270 */
[----:B------:R-:W0:Y:S08]  /*1d2a0*/  @P1 LDC R2, c[0x0][0x44c] ;  /* 0x00011300ff021b82 */ /* 0x000e300000000800 */
[----:B------:R-:W1:Y:S01]  /*1d2b0*/  @P1 LDC R0, c[0x0][0x450] ;  /* 0x00011400ff001b82 */ /* 0x000e620000000800 */
[----:B------:R-:W-:Y:S01]  /*1d2c0*/  ULOP3.LUT UR4, URZ, UR4, URZ, 0x33, !UPT ;  /* 0x000000043f047292 */ /* 0x000fe2000f8e333f */
[----:B--2---:R-:W-:-:S06]  /*1d2d0*/  IMAD.IADD R186, R3, 0x1, R4 ;  /* 0x0000000103ba7824 */ /* 0x004fcc00078e0204 */
[----:B------:R-:W2:Y:S01]  /*1d2e0*/  LDC R3, c[0x0][0x9e4] ;  /* 0x00027900ff037b82 */ /* 0x000ea20000000800 */
[----:B0-----:R-:W-:-:S05]  /*1d2f0*/  @P1 IMAD.HI.U32 R2, R186, R2, RZ ;  /* 0x00000002ba021227 */ /* 0x001fca00078e00ff */
[----:B-1----:R-:W-:-:S05]  /*1d300*/  @P1 SHF.R.U32.HI R186, RZ, R0, R2 ;  /* 0x00000000ffba1219 */ /* 0x002fca0000011602 */
[----:B------:R-:W0:Y:S01]  /*1d310*/  SHFL.IDX PT, R187, R186, RZ, 0x1c1f ;  /* 0x001c1fffbabb7589 */ /* 0x000e2200000e0000 */
[----:B------:R-:W-:-:S05]  /*1d320*/  IMAD.SHL.U32 R0, R8, 0x40, RZ ;  /* 0x0000004008007824 */ /* 0x000fca00078e00ff */
[----:B------:R-:W-:Y:S02]  /*1d330*/  IADD3 R184, -R225, 0x1, -R0 ;  /* 0x00000001e1b87810 */ /* 0x000fe40007ffe900 */
[----:B--2---:R-:W-:Y:S02]  /*1d340*/  ISETP.GE.AND P5, PT, R3, 0x1, PT ;  /* 0x000000010300780c */ /* 0x004fe40003fa6270 */
[----:B------:R-:W-:Y:S02]  /*1d350*/  IADD3 R184, -R219, R184, R220 ;  /* 0x000000b8dbb87210 */ /* 0x000fe40007ffe1dc */
[----:B---3--:R-:W-:-:S03]  /*1d360*/  PRMT R223, R189, 0x654, R223 ;  /* 0x00000654bddf7816 */ /* 0x008fc600000000df */
[C---:B------:R-:W-:Y:S01]  /*1d370*/  VIADD R185, R184.reuse, UR5 ;  /* 0x00000005b8b97c36 */ /* 0x040fe20008000000 */
[----:B------:R1:W-:Y:S01]  /*1d380*/  SYNCS.ARRIVE.TRANS64.RED.A1T0 RZ, [R223+URZ], RZ ;  /* 0x000000ffdfff79a7 */ /* 0x0003e2000810043f */
        /* <DEDUP_REMOVED lines=17> */
.L_x_1811:
[----:B------:R-:W-:Y:S02]  /*1d4a0*/  ULDC UR4, c[0x0][0x9e4] ;  /* 0x0002790000047ab9 */ /* 0x000fe40000000800 */
[----:B------:R-:W-:-:S05]  /*1d4b0*/  IMAD.U32 R188, RZ, RZ, UR4 ;  /* 0x00000004ffbc7e24 */ /* 0x000fca000f8e00ff */
[----:B------:R-:W-:-:S13]  /*1d4c0*/  ISETP.NE.AND P1, PT, R188, 0x1, PT ;  /* 0x00000001bc00780c */ /* 0x000fda0003f25270 */
[----:B------:R-:W0:Y:S02]  /*1d4d0*/  @P1 LDC.64 R2, c[0x0][0x9e8] ;  /* 0x00027a00ff021b82 */ /* 0x000e240000000a00 */
[----:B0-----:R-:W-:-:S05]  /*1d4e0*/  @P1 IMAD.HI.U32 R2, R187, R2, RZ ;  /* 0x00000002bb021227 */ /* 0x001fca00078e00ff */
[----:B------:R-:W-:-:S07]  /*1d4f0*/  @P1 SHF.R.U32.HI R187, RZ, R3, R2 ;  /* 0x00000003ffbb1219 */ /* 0x000fce0000011602 */
.L_x_1812:
[----:B------:R-:W-:Y:S05]  /*1d500*/  BSYNC B1 ;  /* 0x0000000000017941 */ /* 0x000fea0003800000 */
.L_x_1810:
[----:B------:R-:W-:-:S04]  /*1d510*/  IMAD R187, R187, R188, -R0 ;  /* 0x000000bcbbbb7224 */ /* 0x000fc800078e0a00 */
[----:B------:R-:W-:-:S05]  /*1d520*/  IMAD.IADD R187, R187, 0x1, -R225 ;  /* 0x00000001bbbb7824 */ /* 0x000fca00078e0ae1 */
[----:B------:R-:W-:Y:S02]  /*1d530*/  VIMNMX R4, R4, R187, !PT ;  /* 0x000000bb04047248 */ /* 0x000fe40007fe0100 */
[----:B------:R-:W-:-:S07]  /*1d540*/  VIADDMNMX R5, R187, R188, R5, PT ;  /* 0x000000bcbb057246 */ /* 0x000fce0003800105 */
.L_x_1809:
        /* <DEDUP_REMOVED lines=66> */
.L_x_1815:
[----:B------:R-:W-:Y:S02]  /*1d970*/  ULDC UR4, c[0x0][0x9e4] ;  /* 0x0002790000047ab9 */ /* 0x000fe40000000800 */
[----:B------:R-:W-:-:S05]  /*1d980*/  IMAD.U32 R4, RZ, RZ, UR4 ;  /* 0x00000004ff047e24 */ /* 0x000fca000f8e00ff */
[----:B------:R-:W-:-:S13]  /*1d990*/  ISETP.NE.AND P2, PT, R4, 0x1, PT ;  /* 0x000000010400780c */ /* 0x000fda0003f45270 */
[----:B------:R-:W0:Y:S02]  /*1d9a0*/  @P2 LDC.64 R2, c[0x0][0x9e8] ;  /* 0x00027a00ff022b82 */ /* 0x000e240000000a00 */
[----:B0-----:R-:W-:-:S05]  /*1d9b0*/  @P2 IMAD.HI.U32 R2, R186, R2, RZ ;  /* 0x00000002ba022227 */ /* 0x001fca00078e00ff */
[----:B------:R-:W-:-:S07]  /*1d9c0*/  @P2 SHF.R.U32.HI R186, RZ, R3, R2 ;  /* 0x00000003ffba2219 */ /* 0x000fce0000011602 */
.L_x_1816:
[----:B------:R-:W-:Y:S05]  /*1d9d0*/  BSYNC B1 ;  /* 0x0000000000017941 */ /* 0x000fea0003800000 */
.L_x_1814:
[----:B------:R-:W-:-:S04]  /*1d9e0*/  IMAD R0, R186, R4, -R0 ;  /* 0x00000004ba007224 */ /* 0x000fc800078e0a00 */
[----:B------:R-:W-:-:S05]  /*1d9f0*/  IMAD.IADD R0, R0, 0x1, -R225 ;  /* 0x0000000100007824 */ /* 0x000fca00078e0ae1 */
[----:B------:R-:W-:Y:S02]  /*1da00*/  VIMNMX R184, R184, R0, !PT ;  /* 0x00000000b8b87248 */ /* 0x000fe40007fe0100 */
[----:B------:R-:W-:-:S07]  /*1da10*/  VIADDMNMX R185, R0, R4, R185, PT ;  /* 0x0000000400b97246 */ /* 0x000fce00038001b9 */
.L_x_1813:
[----:B------:R-:W-:Y:S01]  /*1da20*/  FMNMX.FTZ R0, R152, R227, !PT ;  /* 0x000000e398007209 */ /* 0x000fe20007810000 */
[----:B------:R-:W-:Y:S01]  /*1da30*/  ULDC UR4, c[0x0][0x988] ;  /* 0x0002620000047ab9 */ /* 0x000fe20000000800 */
[----:B------:R-:W-:Y:S02]  /*1da40*/  LOP3.LUT R16, R16, 0xffffdfff, RZ, 0xc0, !PT ;  /* 0xffffdfff10107812 */ /* 0x000fe400078ec0ff */
[----:B------:R-:W-:Y:S02]  /*1da50*/  FMNMX.FTZ R0, R153, R0, !PT ;  /* 0x0000000099007209 */ /* 0x000fe40007810000 */
[----:B------:R-:W-:Y:S02]  /*1da60*/  ISETP.GT.AND P2, PT, R184, 0x1, P1 ;  /* 0x00000001b800780c */ /* 0x000fe40000f44270 */
[----:B------:R-:W-:Y:S02]  /*1da70*/  FMNMX.FTZ R0, R156, R0, !PT ;  /* 0x000000009c007209 */ /* 0x000fe40007810000 */
[----:B------:R-:W-:-:S02]  /*1da80*/  ISETP.GT.AND P3, PT, R184, 0x8, P1 ;  /* 0x00000008b800780c */ /* 0x000fc40000f64270 */
[----:B------:R-:W-:Y:S02]  /*1da90*/  FMNMX.FTZ R0, R157, R0, !PT ;  /* 0x000000009d007209 */ /* 0x000fe40007810000 */
[----:B------:R-:W-:Y:S02]  /*1daa0*/  @P0 LOP3.LUT R16, R16, 0x2000, RZ, 0xfc, !PT ;  /* 0x0000200010100812 */ /* 0x000fe400078efcff */
[----:B------:R-:W-:Y:S02]  /*1dab0*/  FMNMX.FTZ R0, R160, R0, !PT ;  /* 0x00000000a0007209 */ /* 0x000fe40007810000 */
[----:B------:R-:W-:Y:S02]  /*1dac0*/  ISETP.LT.OR P2, PT, R185, 0x2, P2 ;  /* 0x00000002b900780c */ /* 0x000fe40001741670 */
[----:B------:R-:W-:Y:S02]  /*1dad0*/  FMNMX.FTZ R0, R161, R0, !PT ;  /* 0x00000000a1007209 */ /* 0x000fe40007810000 */
[----:B------:R-:W-:-:S02]  /*1dae0*/  ISETP.LT.OR P3, PT, R185, 0x9, P3 ;  /* 0x00000009b900780c */ /* 0x000fc40001f61670 */
[----:B------:R-:W-:Y:S02]  /*1daf0*/  FMNMX.FTZ R0, R164, R0, !PT ;  /* 0x00000000a4007209 */ /* 0x000fe40007810000 */
[----:B------:R-:W-:Y:S02]  /*1db00*/  ISETP.GT.AND P0, PT, R184, 0x21, P1 ;  /* 0x00000021b800780c */ /* 0x000fe40000f04270 */
[----:B------:R-:W-:Y:S02]  /*1db10*/  FMNMX.FTZ R0, R165, R0, !PT ;  /* 0x00000000a5007209 */ /* 0x000fe40007810000 */
[----:B------:R-:W-:Y:S02]  /*1db20*/  FSEL R155, R155, -INF , !P2 ;  /* 0xff8000009b9b7808 */ /* 0x000fe40005000000 */
[----:B------:R-:W-:Y:S02]  /*1db30*/  FMNMX.FTZ R0, R168, R0, !PT ;  /* 0x00000000a8007209 */ /* 0x000fe40007810000 */
[----:B------:R-:W-:-:S02]  /*1db40*/  FSEL R158, R158, -INF , !P3 ;  /* 0xff8000009e9e7808 */ /* 0x000fc40005800000 */
[----:B------:R-:W-:Y:S02]  /*1db50*/  FMNMX.FTZ R0, R169, R0, !PT ;  /* 0x00000000a9007209 */ /* 0x000fe40007810000 */
[----:B------:R-:W-:Y:S02]  /*1db60*/  ISETP.GT.AND P4, PT, R184, 0x9, P1 ;  /* 0x00000009b800780c */ /* 0x000fe40000f84270 */
[----:B------:R-:W-:Y:S02]  /*1db70*/  FMNMX.FTZ R0, R172, R0, !PT ;  /* 0x00000000ac007209 */ /* 0x000fe40007810000 */
[C---:B------:R-:W-:Y:S02]  /*1db80*/  ISETP.GT.AND P2, PT, R184.reuse, 0x10, P1 ;  /* 0x00000010b800780c */ /* 0x040fe40000f44270 */
[----:B------:R-:W-:Y:S02]  /*1db90*/  FMNMX.FTZ R0, R173, R0, !PT ;  /* 0x00000000ad007209 */ /* 0x000fe40007810000 */
[----:B------:R-:W-:-:S02]  /*1dba0*/  ISETP.GT.AND P3, PT, R184, 0x11, P1 ;  /* 0x00000011b800780c */ /* 0x000fc40000f64270 */
[----:B------:R-:W-:Y:S02]  /*1dbb0*/  FMNMX.FTZ R0, R176, R0, !PT ;  /* 0x00000000b0007209 */ /* 0x000fe40007810000 */
[----:B------:R-:W-:Y:S02]  /*1dbc0*/  ISETP.LT.OR P4, PT, R185, 0xa, P4 ;  /* 0x0000000ab900780c */ /* 0x000fe40002781670 */
[----:B------:R-:W-:Y:S02]  /*1dbd0*/  FMNMX.FTZ R0, R177, R0, !PT ;  /* 0x00000000b1007209 */ /* 0x000fe40007810000 */
[C---:B------:R-:W-:Y:S02]  /*1dbe0*/  ISETP.LT.OR P2, PT, R185.reuse, 0x11, P2 ;  /* 0x00000011b900780c */ /* 0x040fe40001741670 */
[----:B------:R-:W-:Y:S02]  /*1dbf0*/  ISETP.LT.OR P3, PT, R185, 0x12, P3 ;  /* 0x00000012b900780c */ /* 0x000fe40001f61670 */
[----:B------:R-:W-:-:S02]  /*1dc00*/  LOP3.LUT R16, R16, 0xffff7fff, RZ, 0xc0, !PT ;  /* 0xffff7fff10107812 */ /* 0x000fc400078ec0ff */
[----:B------:R-:W-:Y:S02]  /*1dc10*/  FMNMX.FTZ R0, R180, R0, !PT ;  /* 0x00000000b4007209 */ /* 0x000fe40007810000 */
[----:B------:R-:W-:Y:S02]  /*1dc20*/  FSEL R159, R159, -INF , !P4 ;  /* 0xff8000009f9f7808 */ /* 0x000fe40006000000 */
[----:B------:R-:W-:Y:S02]  /*1dc30*/  FSEL R162, R162, -INF , !P2 ;  /* 0xff800000a2a27808 */ /* 0x000fe40005000000 */
[----:B------:R-:W-:Y:S02]  /*1dc40*/  FSEL R163, R163, -INF , !P3 ;  /* 0xff800000a3a37808 */ /* 0x000fe40005800000 */
[C---:B------:R-:W-:Y:S02]  /*1dc50*/  ISETP.GT.AND P4, PT, R184.reuse, 0x18, P1 ;  /* 0x00000018b800780c */ /* 0x040fe40000f84270 */
[----:B------:R-:W-:-:S02]  /*1dc60*/  ISETP.GT.AND P2, PT, R184, 0x19, P1 ;  /* 0x00000019b800780c */ /* 0x000fc40000f44270 */
[----:B------:R-:W-:Y:S02]  /*1dc70*/  ISETP.GT.AND P3, PT, R184, 0x20, P1 ;  /* 0x00000020b800780c */ /* 0x000fe40000f64270 */
[----:B------:R-:W-:Y:S02]  /*1dc80*/  @P0 LOP3.LUT R16, R16, 0x8000, RZ, 0xfc, !PT ;  /* 0x0000800010100812 */ /* 0x000fe400078efcff */
[----:B------:R-:W-:Y:S02]  /*1dc90*/  ISETP.GT.AND P0, PT, R184, RZ, P1 ;  /* 0x000000ffb800720c */ /* 0x000fe40000f04270 */
[----:B------:R-:W-:Y:S02]  /*1dca0*/  FMNMX.FTZ R0, R181, R0, !PT ;  /* 0x00000000b5007209 */ /* 0x000fe40007810000 */
[C---:B------:R-:W-:Y:S02]  /*1dcb0*/  ISETP.LT.OR P4, PT, R185.reuse, 0x19, P4 ;  /* 0x00000019b900780c */ /* 0x040fe40002781670 */
[C---:B------:R-:W-:Y:S01]  /*1dcc0*/  ISETP.LT.OR P2, PT, R185.reuse, 0x1a, P2 ;  /* 0x0000001ab900780c */ /* 0x040fe20001741670 */
[----:B------:R-:W0:Y:S01]  /*1dcd0*/  SHFL.BFLY PT, R2, R0, 0x2, 0x1f ;  /* 0x0c401f0000027f89 */ /* 0x000e2200000e0000 */
[----:B------:R-:W-:-:S02]  /*1dce0*/  ISETP.LT.OR P3, PT, R185, 0x21, P3 ;  /* 0x00000021b900780c */ /* 0x000fc40001f61670 */
[----:B------:R-:W-:Y:S02]  /*1dcf0*/  FSEL R166, R166, -INF , !P4 ;  /* 0xff800000a6a67808 */ /* 0x000fe40006000000 */
[----:B------:R-:W-:Y:S02]  /*1dd00*/  FSEL R167, R167, -INF , !P2 ;  /* 0xff800000a7a77808 */ /* 0x000fe40005000000 */
[----:B------:R-:W-:Y:S02]  /*1dd10*/  FSEL R170, R170, -INF , !P3 ;  /* 0xff800000aaaa7808 */ /* 0x000fe40005800000 */
[C---:B------:R-:W-:Y:S02]  /*1dd20*/  ISETP.GT.AND P2, PT, R184.reuse, 0x28, P1 ;  /* 0x00000028b800780c */ /* 0x040fe40000f44270 */
[C---:B------:R-:W-:Y:S02]  /*1dd30*/  ISETP.GT.AND P3, PT, R184.reuse, 0x29, P1 ;  /* 0x00000029b800780c */ /* 0x040fe40000f64270 */
[----:B------:R-:W-:-:S02]  /*1dd40*/  ISETP.GT.AND P4, PT, R184, 0x30, P1 ;  /* 0x00000030b800780c */ /* 0x000fc40000f84270 */
[C---:B------:R-:W-:Y:S02]  /*1dd50*/  ISETP.GT.AND P5, PT, R184.reuse, 0x31, P1 ;  /* 0x00000031b800780c */ /* 0x040fe40000fa4270 */
[----:B------:R-:W-:Y:S02]  /*1dd60*/  ISETP.GT.AND P6, PT, R184, 0x38, P1 ;  /* 0x00000038b800780c */ /* 0x000fe40000fc4270 */
[----:B------:R-:W-:Y:S02]  /*1dd70*/  LOP3.LUT R16, R16, 0xfffffff7, RZ, 0xc0, !PT ;  /* 0xfffffff710107812 */ /* 0x000fe400078ec0ff */
[----:B------:R-:W-:Y:S02]  /*1dd80*/  ISETP.GT.AND P1, PT, R184, 0x39, P1 ;  /* 0x00000039b800780c */ /* 0x000fe40000f24270 */
[----:B------:R-:W-:Y:S02]  /*1dd90*/  @P0 LOP3.LUT R16, R16, 0x8, RZ, 0xfc, !PT ;  /* 0x0000000810100812 */ /* 0x000fe400078efcff */
[----:B0-----:R-:W-:-:S02]  /*1dda0*/  FMNMX.FTZ R2, R0, R2, !PT ;  /* 0x0000000200027209 */ /* 0x001fc40007810000 */
[C---:B------:R-:W-:Y:S02]  /*1ddb0*/  LOP3.LUT P0, RZ, R16.reuse, 0x8000, RZ, 0xc0, !PT ;  /* 0x0000800010ff7812 */ /* 0x040fe4000780c0ff */
[----:B------:R-:W-:Y:S01]  /*1ddc0*/  LOP3.LUT R16, R16, 0xfffffffd, RZ, 0xc0, !PT ;  /* 0xfffffffd10107812 */ /* 0x000fe200078ec0ff */
[----:B------:R-:W0:Y:S01]  /*1ddd0*/  SHFL.BFLY PT, R5, R2, 0x1, 0x1f ;  /* 0x0c201f0002057f89 */ /* 0x000e2200000e0000 */
[C---:B------:R-:W-:Y:S02]  /*1dde0*/  ISETP.LT.OR P0, PT, R185.reuse, 0x22, P0 ;  /* 0x00000022b900780c */ /* 0x040fe40000701670 */
[C---:B------:R-:W-:Y:S02]  /*1ddf0*/  ISETP.LT.OR P4, PT, R185.reuse, 0x31, P4 ;  /* 0x00000031b900780c */ /* 0x040fe40002781670 */
[----:B------:R-:W-:Y:S02]  /*1de00*/  @P1 LOP3.LUT R16, R16, 0x2, RZ, 0xfc, !PT ;  /* 0x0000000210101812 */ /* 0x000fe400078efcff */
[----:B------:R-:W-:-:S02]  /*1de10*/  ISETP.LT.OR P5, PT, R185, 0x32, P5 ;  /* 0x00000032b900780c */ /* 0x000fc40002fa1670 */
[C---:B------:R-:W-:Y:S02]  /*1de20*/  LOP3.LUT P1, RZ, R16.reuse, 0x8, RZ, 0xc0, !PT ;  /* 0x0000000810ff7812 */ /* 0x040fe4000782c0ff */
[----:B------:R-:W-:Y:S02]  /*1de30*/  LOP3.LUT R16, R16, 0xffffffef, RZ, 0xc0, !PT ;  /* 0xffffffef10107812 */ /* 0x000fe400078ec0ff */
[C---:B------:R-:W-:Y:S02]  /*1de40*/  ISETP.LT.OR P1, PT, R185.reuse, 0x1, P1 ;  /* 0x00000001b900780c */ /* 0x040fe40000f21670 */
[----:B------:R-:W-:Y:S02]  /*1de50*/  @P0 LOP3.LUT R16, R16, 0x10, RZ, 0xfc, !PT ;  /* 0x0000001010100812 */ /* 0x000fe400078efcff */
[----:B------:R-:W-:Y:S02]  /*1de60*/  FSEL R154, R154, -INF , !P1 ;  /* 0xff8000009a9a7808 */ /* 0x000fe40004800000 */
[----:B------:R-:W-:-:S02]  /*1de70*/  ISETP.LT.OR P0, PT, R185, 0x29, P2 ;  /* 0x00000029b900780c */ /* 0x000fc40001701670 */
[----:B------:R-:W-:Y:S02]  /*1de80*/  FMNMX.FTZ R4, R154, R228, !PT ;  /* 0x000000e49a047209 */ /* 0x000fe40007810000 */
[C---:B------:R-:W-:Y:S02]  /*1de90*/  LOP3.LUT P2, RZ, R16.reuse, 0x2, RZ, 0xc0, !PT ;  /* 0x0000000210ff7812 */ /* 0x040fe4000784c0ff */
[----:B------:R-:W-:Y:S02]  /*1dea0*/  FMNMX.FTZ R4, R155, R4, !PT ;  /* 0x000000049b047209 */ /* 0x000fe40007810000 */
[----:B------:R-:W-:Y:S02]  /*1deb0*/  LOP3.LUT R16, R16, 0xfffffffb, RZ, 0xc0, !PT ;  /* 0xfffffffb10107812 */ /* 0x000fe400078ec0ff */
[----:B------:R-:W-:Y:S02]  /*1dec0*/  FMNMX.FTZ R4, R158, R4, !PT ;  /* 0x000000049e047209 */ /* 0x000fe40007810000 */
[----:B0-----:R-:W-:Y:S01]  /*1ded0*/  FMNMX.FTZ R5, R2, R5, !PT ;  /* 0x0000000502057209 */ /* 0x001fe20007810000 */
[----:B------:R-:W-:Y:S01]  /*1dee0*/  IMAD.U32 R2, RZ, RZ, UR4 ;  /* 0x00000004ff027e24 */ /* 0x000fe2000f8e00ff */
[----:B------:R-:W-:-:S02]  /*1def0*/  @P0 LOP3.LUT R16, R16, 0x4, RZ, 0xfc, !PT ;  /* 0x0000000410100812 */ /* 0x000fc400078efcff */
[----:B------:R-:W-:Y:S01]  /*1df00*/  ISETP.LT.OR P0, PT, R185, 0x2a, P3 ;  /* 0x0000002ab900780c */ /* 0x000fe20001f01670 */
[----:B------:R-:W-:Y:S01]  /*1df10*/  FMUL.FTZ R3, R5, R2 ;  /* 0x0000000205037220 */ /* 0x000fe20000410000 */
[----:B------:R-:W-:Y:S02]  /*1df20*/  FMNMX.FTZ R4, R159, R4, !PT ;  /* 0x000000049f047209 */ /* 0x000fe40007810000 */
[----:B------:R-:W-:Y:S02]  /*1df30*/  LOP3.LUT R16, R16, 0xffffbfff, RZ, 0xc0, !PT ;  /* 0xffffbfff10107812 */ /* 0x000fe400078ec0ff */
[----:B------:R-:W-:Y:S02]  /*1df40*/  FMNMX.FTZ R4, R162, R4, !PT ;  /* 0x00000004a2047209 */ /* 0x000fe40007810000 */
[----:B------:R-:W-:Y:S02]  /*1df50*/  FSETP.NEU.FTZ.AND P3, PT, R5, -INF , PT ;  /* 0xff8000000500780b */ /* 0x000fe40003f7d000 */
[----:B------:R-:W-:-:S02]  /*1df60*/  FMNMX.FTZ R4, R163, R4, !PT ;  /* 0x00000004a3047209 */ /* 0x000fc40007810000 */
[----:B------:R-:W-:Y:S02]  /*1df70*/  FSEL R0, R5, RZ, P3 ;  /* 0x000000ff05007208 */ /* 0x000fe40001800000 */
[----:B------:R-:W-:Y:S02]  /*1df80*/  @P0 LOP3.LUT R16, R16, 0x4000, RZ, 0xfc, !PT ;  /* 0x0000400010100812 */ /* 0x000fe400078efcff */
[----:B------:R-:W-:Y:S01]  /*1df90*/  FMNMX.FTZ R4, R166, R4, !PT ;  /* 0x00000004a6047209 */ /* 0x000fe20007810000 */
[----:B------:R-:W-:Y:S01]  /*1dfa0*/  FADD.FTZ R0, -R0, R227 ;  /* 0x000000e300007221 */ /* 0x000fe20000010100 */
[----:B------:R-:W-:Y:S02]  /*1dfb0*/  LOP3.LUT P0, RZ, R16, 0x10, RZ, 0xc0, !PT ;  /* 0x0000001010ff7812 */ /* 0x000fe4000780c0ff */
[----:B------:R-:W-:Y:S01]  /*1dfc0*/  FMNMX.FTZ R4, R167, R4, !PT ;  /* 0x00000004a7047209 */ /* 0x000fe20007810000 */
[----:B------:R-:W-:Y:S01]  /*1dfd0*/  FMUL.FTZ R184, R0, R2 ;  /* 0x0000000200b87220 */ /* 0x000fe20000410000 */
[----:B------:R-:W-:-:S02]  /*1dfe0*/  FSEL R3, R3, RZ, P3 ;  /* 0x000000ff03037208 */ /* 0x000fc40001800000 */
[----:B------:R-:W-:Y:S02]  /*1dff0*/  LOP3.LUT P3, RZ, R16, 0x4, RZ, 0xc0, !PT ;  /* 0x0000000410ff7812 */ /* 0x000fe4000786c0ff */
[----:B------:R-:W-:Y:S01]  /*1e000*/  FSEL R171, R171, -INF , !P0 ;  /* 0xff800000abab7808 */ /* 0x000fe20004000000 */
[--C-:B------:R-:W-:Y:S01]  /*1e010*/  FFMA.FTZ R152, R152, R2, -R3.reuse ;  /* 0x0000000298987223 */ /* 0x100fe20000010803 */
[----:B------:R-:W-:Y:S01]  /*1e020*/  FMNMX.FTZ R4, R170, R4, !PT ;  /* 0x00000004aa047209 */ /* 0x000fe20007810000 */
[-CC-:B------:R-:W-:Y:S01]  /*1e030*/  FFMA.FTZ R153, R153, R2.reuse, -R3.reuse ;  /* 0x0000000299997223 */ /* 0x180fe20000010803 */
[----:B------:R-:W-:Y:S01]  /*1e040*/  LOP3.LUT P0, RZ, R16, 0x4000, RZ, 0xc0, !PT ;  /* 0x0000400010ff7812 */ /* 0x000fe2000780c0ff */
        /* <DEDUP_REMOVED lines=26> */
[----:B------:R-:W-:Y:S01]  /*1e1f0*/  FFMA.FTZ R3, R181, R2, -R3 ;  /* 0x00000002b5037223 */ /* 0x000fe20000010803 */
[----:B------:R-:W-:Y:S01]  /*1e200*/  FMNMX.FTZ R4, R182, R4, !PT ;  /* 0x00000004b6047209 */ /* 0x000fe20007810000 */
[----:B------:R-:W-:Y:S01]  /*1e210*/  MUFU.EX2 R152, R152 ;  /* 0x0000009800987308 */ /* 0x000fe20000000800 */
[----:B------:R-:W-:-:S02]  /*1e220*/  LOP3.LUT P0, RZ, R16, 0x2000, RZ, 0xc0, !PT ;  /* 0x0000200010ff7812 */ /* 0x000fc4000780c0ff */
[----:B------:R-:W-:-:S05]  /*1e230*/  FMNMX.FTZ R4, R183, R4, !PT ;  /* 0x00000004b7047209 */ /* 0x000fca0007810000 */
[----:B------:R-:W0:Y:S01]  /*1e240*/  SHFL.BFLY PT, R181, R4, 0x2, 0x1f ;  /* 0x0c401f0004b57f89 */ /* 0x000e2200000e0000 */
[----:B------:R2:W-:Y:S08]  /*1e250*/  MUFU.EX2 R186, R3 ;  /* 0x0000000300ba7308 */ /* 0x0005f00000000800 */
        /* <DEDUP_REMOVED lines=9> */
[C---:B------:R-:W-:Y:S01]  /*1e2f0*/  FSETP.NEU.FTZ.AND P1, PT, R4.reuse, -INF , PT ;  /* 0xff8000000400780b */ /* 0x040fe20003f3d000 */
[C---:B--2---:R-:W-:Y:S02]  /*1e300*/  FMUL.FTZ R3, R4.reuse, R2 ;  /* 0x0000000204037220 */ /* 0x044fe40000410000 */
[----:B------:R-:W-:Y:S01]  /*1e310*/  MUFU.EX2 R165, R165 ;  /* 0x000000a500a57308 */ /* 0x000fe20000000800 */
[----:B------:R-:W-:Y:S02]  /*1e320*/  FSEL R181, R4, RZ, P1 ;  /* 0x000000ff04b57208 */ /* 0x000fe40000800000 */
[----:B------:R-:W-:-:S03]  /*1e330*/  FSEL R0, R3, RZ, P1 ;  /* 0x000000ff03007208 */ /* 0x000fc60000800000 */
[----:B------:R-:W-:Y:S02]  /*1e340*/  FADD.FTZ R181, -R181, R228 ;  /* 0x000000e4b5b57221 */ /* 0x000fe40000010100 */
[----:B------:R-:W0:Y:S01]  /*1e350*/  MUFU.EX2 R3, R184 ;  /* 0x000000b800037308 */ /* 0x000e220000000800 */
[-CC-:B------:R-:W-:Y:S01]  /*1e360*/  FFMA.FTZ R154, R154, R2.reuse, -R0.reuse ;  /* 0x000000029a9a7223 */ /* 0x180fe20000010800 */
[-CC-:B------:R-:W-:Y:S01]  /*1e370*/  FFMA.FTZ R155, R155, R2.reuse, -R0.reuse ;  /* 0x000000029b9b7223 */ /* 0x180fe20000010800 */
[-C--:B------:R-:W-:Y:S01]  /*1e380*/  FMUL.FTZ R181, R181, R2.reuse ;  /* 0x00000002b5b57220 */ /* 0x080fe20000410000 */
        /* <DEDUP_REMOVED lines=14> */
[----:B------:R-:W-:Y:S01]  /*1e470*/  MUFU.EX2 R154, R154 ;  /* 0x0000009a009a7308 */ /* 0x000fe20000000800 */
[----:B0-----:R-:W-:-:S04]  /*1e480*/  FFMA.FTZ R221, R3, R221, R152 ;  /* 0x000000dd03dd7223 */ /* 0x001fc80000010098 */
[----:B------:R-:W-:-:S03]  /*1e490*/  FADD.FTZ R221, R153, R221 ;  /* 0x000000dd99dd7221 */ /* 0x000fc60000010000 */
[----:B------:R-:W0:Y:S08]  /*1e4a0*/  MUFU.EX2 R0, R181 ;  /* 0x000000b500007308 */ /* 0x000e300000000800 */
[----:B------:R-:W2:Y:S08]  /*1e4b0*/  MUFU.EX2 R155, R155 ;  /* 0x0000009b009b7308 */ /* 0x000eb00000000800 */
[----:B------:R-:W3:Y:S01]  /*1e4c0*/  MUFU.EX2 R158, R158 ;  /* 0x0000009e009e7308 */ /* 0x000ee20000000800 */
[----:B0-----:R-:W-:-:S07]  /*1e4d0*/  FFMA.FTZ R9, R0, R9, R154 ;  /* 0x0000000900097223 */ /* 0x001fce000001009a */
[----:B------:R-:W0:Y:S01]  /*1e4e0*/  MUFU.EX2 R159, R159 ;  /* 0x0000009f009f7308 */ /* 0x000e220000000800 */
[----:B--2---:R-:W-:Y:S01]  /*1e4f0*/  FADD.FTZ R181, R155, R9 ;  /* 0x000000099bb57221 */ /* 0x004fe20000010000 */
[----:B------:R-:W-:-:S04]  /*1e500*/  FADD.FTZ R9, R156, R221 ;  /* 0x000000dd9c097221 */ /* 0x000fc80000010000 */
[----:B------:R-:W-:Y:S02]  /*1e510*/  FADD.FTZ R9, R157, R9 ;  /* 0x000000099d097221 */ /* 0x000fe40000010000 */
[----:B------:R-:W2:Y:S01]  /*1e520*/  MUFU.EX2 R162, R162 ;  /* 0x000000a200a27308 */ /* 0x000ea20000000800 */
[----:B---3--:R-:W-:Y:S01]  /*1e530*/  FADD.FTZ R181, R158, R181 ;  /* 0x000000b59eb57221 */ /* 0x008fe20000010000 */
[----:B------:R-:W-:-:S04]  /*1e540*/  FADD.FTZ R9, R160, R9 ;  /* 0x00000009a0097221 */ /* 0x000fc80000010000 */
[----:B------:R-:W-:Y:S02]  /*1e550*/  FADD.FTZ R9, R161, R9 ;  /* 0x00000009a1097221 */ /* 0x000fe40000010000 */
[----:B------:R-:W3:Y:S01]  /*1e560*/  MUFU.EX2 R163, R163 ;  /* 0x000000a300a37308 */ /* 0x000ee20000000800 */
[----:B0-----:R-:W-:Y:S01]  /*1e570*/  FADD.FTZ R181, R159, R181 ;  /* 0x000000b59fb57221 */ /* 0x001fe20000010000 */
[----:B------:R-:W-:-:S04]  /*1e580*/  FADD.FTZ R9, R164, R9 ;  /* 0x00000009a4097221 */ /* 0x000fc80000010000 */
[----:B------:R-:W-:Y:S02]  /*1e590*/  FADD.FTZ R9, R165, R9 ;  /* 0x00000009a5097221 */ /* 0x000fe40000010000 */
        /* <DEDUP_REMOVED lines=33> */
[----:B---3--:R-:W-:-:S04]  /*1e7b0*/  FADD.FTZ R9, R180, R9 ;  /* 0x00000009b4097221 */ /* 0x008fc80000010000 */
[----:B------:R-:W-:Y:S01]  /*1e7c0*/  FADD.FTZ R221, R186, R9 ;  /* 0x00000009badd7221 */ /* 0x000fe20000010000 */
[----:B0-----:R-:W-:-:S04]  /*1e7d0*/  FADD.FTZ R181, R182, R181 ;  /* 0x000000b5b6b57221 */ /* 0x001fc80000010000 */
[----:B--2---:R-:W-:Y:S01]  /*1e7e0*/  FADD.FTZ R9, R183, R181 ;  /* 0x000000b5b7097221 */ /* 0x004fe20000010000 */
[----:B------:R-:W-:Y:S06]  /*1e7f0*/  @!P0 BRA `(.L_x_1817) ;  /* 0x0000000000048947 */ /* 0x000fec0003800000 */
[----:B------:R-:W-:Y:S01]  /*1e800*/  BPT.TRAP 0x1 ;  /* 0x000000040000795c */ /* 0x000fe20000300000 */
.L_x_1817:
        /* <DEDUP_REMOVED lines=27> */
.L_x_1797:
[----:B------:R-:W-:Y:S05]  /*1e9c0*/  BSYNC B0 ;  /* 0x0000000000007941 */ /* 0x000fea0003800000 */
.L_x_1796:
        /* <DEDUP_REMOVED lines=131> */
.L_x_1819:
[----:B------:R-:W-:Y:S01]  /*1f200*/  IMAD R3, R202, 0x8, R17 ;  /* 0x00000008ca037824 */ /* 0x000fe200078e0211 */
[----:B------:R-:W-:-:S04]  /*1f210*/  SHF.L.U32 R0, R218, 0x1f, RZ ;  /* 0x0000001fda007819 */ /* 0x000fc800000006ff */
[----:B------:R0:W2:Y:S01]  /*1f220*/  SYNCS.PHASECHK.TRANS64.TRYWAIT P1, [R3+URZ+0x30850], R0 ;  /* 0x03085000030075a7 */ /* 0x0000a2000802017f */
[----:B------:R-:W-:Y:S05]  /*1f230*/  @!P0 BRA `(.L_x_1820) ;  /* 0x0000000000048947 */ /* 0x000fea0003800000 */
[----:B------:R-:W-:Y:S01]  /*1f240*/  BPT.TRAP 0x1 ;  /* 0x000000040000795c */ /* 0x000fe20000300000 */
.L_x_1820:
[----:B------:R-:W-:Y:S04]  /*1f250*/  BSSY B0, `(.L_x_1821) ;  /* 0x0000004000007945 */ /* 0x000fe80003800000 */
[----:B--2---:R-:W-:Y:S05]  /*1f260*/  @P1 BRA `(.L_x_1822) ;  /* 0x0000000000081947 */ /* 0x004fea0003800000 */
[----:B------:R-:W2:Y:S02]  /*1f270*/  SYNCS.PHASECHK.TRANS64.TRYWAIT P1, [R3+URZ+0x30850], R0 ;  /* 0x03085000030075a7 */ /* 0x000ea4000802017f */
[----:B--2---:R-:W-:Y:S05]  /*1f280*/  @!P1 BRA `(.L_x_1823) ;  /* 0x000000f400109947 */ /* 0x004fea0003800000 */
.L_x_1822:
[----:B------:R-:W-:Y:S05]  /*1f290*/  BSYNC B0 ;  /* 0x0000000000007941 */ /* 0x000fea0003800000 */
.L_x_1821:
[----:B------:R-:W-:Y:S01]  /*1f2a0*/  VIADD R17, R17, 0x400 ;  /* 0x0000040011117836 */ /* 0x000fe20000000000 */
[----:B------:R-:W-:Y:S01]  /*1f2b0*/  WARPGROUP.ARRIVE ;  /* 0x00000000000079c5 */ /* 0x000fe20000000000 */
[----:B------:R-:W-:Y:S01]  /*1f2c0*/  IMAD.MOV.U32 R7, RZ, RZ, 0x40000040 ;  /* 0x40000040ff077424 */ /* 0x000fe200078e00ff */
[----:B0-2---:R-:W0:Y:S01]  /*1f2d0*/  SHFL.BFLY PT, R0, R221, 0x2, 0x1f ;  /* 0x0c401f00dd007f89 */ /* 0x005e2200000e0000 */
[----:B------:R-:W-:Y:S01]  /*1f2e0*/  IMAD.MOV.U32 R11, RZ, RZ, 0x40000040 ;  /* 0x40000040ff0b7424 */ /* 0x000fe200078e00ff */
[----:B------:R-:W-:Y:S01]  /*1f2f0*/  SHF.R.U32.HI R17, RZ, 0x4, R17 ;  /* 0x00000004ff117819 */ /* 0x000fe20000011611 */
[----:B------:R-:W-:Y:S01]  /*1f300*/  IMAD.MOV.U32 R155, RZ, RZ, -0x800000 ;  /* 0xff800000ff9b7424 */ /* 0x000fe200078e00ff */
[----:B------:R-:W-:Y:S01]  /*1f310*/  R2UR UR7, R7 ;  /* 0x00000000070772ca */ /* 0x000fe200000e0000 */
[----:B------:R-:W-:Y:S01]  /*1f320*/  IMAD.MOV.U32 R7, RZ, RZ, 0x40000040 ;  /* 0x40000040ff077424 */ /* 0x000fe200078e00ff */
[----:B------:R-:W-:Y:S01]  /*1f330*/  LOP3.LUT R17, R17, 0x3fff, RZ, 0xc0, !PT ;  /* 0x00003fff11117812 */ /* 0x000fe200078ec0ff */
[----:B------:R-:W-:-:S03]  /*1f340*/  IMAD.MOV.U32 R154, RZ, RZ, -0x800000 ;  /* 0xff800000ff9a7424 */ /* 0x000fc600078e00ff */
[----:B------:R-:W-:-:S05]  /*1f350*/  LOP3.LUT R17, R17, 0x2000000, RZ, 0xfc, !PT ;  /* 0x0200000011117812 */ /* 0x000fca00078efcff */
[----:B------:R-:W-:-:S04]  /*1f360*/  IMAD R6, R202, 0x800, R17 ;  /* 0x00000800ca067824 */ /* 0x000fc800078e0211 */
[C---:B------:R-:W-:Y:S01]  /*1f370*/  VIADD R10, R6.reuse, 0x80 ;  /* 0x00000080060a7836 */ /* 0x040fe20000000000 */
[----:B------:R-:W-:Y:S01]  /*1f380*/  R2UR UR6, R6 ;  /* 0x00000000060672ca */ /* 0x000fe200000e0000 */
[----:B0-----:R-:W-:-:S12]  /*1f390*/  FADD.FTZ R0, R0, R221 ;  /* 0x000000dd00007221 */ /* 0x001fd80000010000 */
        /* <DEDUP_REMOVED lines=18> */
[----:B------:R-:W0:Y:S04]  /*1f4c0*/  SHFL.BFLY PT, R6, R9, 0x2, 0x1f ;  /* 0x0c401f0009067f89 */ /* 0x000e2800000e0000 */
[----:B------:R-:W2:Y:S01]  /*1f4d0*/  SHFL.BFLY PT, R7, R0, 0x1, 0x1f ;  /* 0x0c201f0000077f89 */ /* 0x000ea200000e0000 */
[----:B0-----:R-:W-:Y:S01]  /*1f4e0*/  FADD.FTZ R6, R6, R9 ;  /* 0x0000000906067221 */ /* 0x001fe20000010000 */
[----:B--2---:R-:W-:-:S04]  /*1f4f0*/  FADD.FTZ R0, R0, R7 ;  /* 0x0000000700007221 */ /* 0x004fc80000010000 */
[----:B------:R-:W0:Y:S01]  /*1f500*/  SHFL.BFLY PT, R8, R6, 0x1, 0x1f ;  /* 0x0c201f0006087f89 */ /* 0x000e2200000e0000 */
[----:B------:R-:W-:-:S13]  /*1f510*/  FSETP.NE.FTZ.AND P1, PT, R0, RZ, PT ;  /* 0x000000ff0000720b */ /* 0x000fda0003f35000 */
[----:B------:R-:W2:Y:S01]  /*1f520*/  @P1 MUFU.LG2 R7, R0 ;  /* 0x0000000000071308 */ /* 0x000ea20000000c00 */
[----:B0-----:R-:W-:Y:S01]  /*1f530*/  FADD.FTZ R6, R6, R8 ;  /* 0x0000000806067221 */ /* 0x001fe20000010000 */
[----:B------:R-:W-:-:S04]  /*1f540*/  @P1 FMUL.FTZ R8, R2, 0.69314718246459960938 ;  /* 0x3f31721802081820 */ /* 0x000fc80000410000 */
[----:B------:R-:W-:Y:S01]  /*1f550*/  FSETP.NE.FTZ.AND P2, PT, R6, RZ, PT ;  /* 0x000000ff0600720b */ /* 0x000fe20003f55000 */
[----:B--2---:R-:W-:-:S04]  /*1f560*/  @P1 FMUL.FTZ R7, R7, 0.69314718246459960938 ;  /* 0x3f31721807071820 */ /* 0x004fc80000410000 */
[----:B------:R-:W-:Y:S01]  /*1f570*/  @P1 FFMA.FTZ R155, R8, R5, R7 ;  /* 0x00000005089b1223 */ /* 0x000fe20000010007 */
[----:B------:R-:W-:-:S07]  /*1f580*/  IMAD.MOV.U32 R5, RZ, RZ, RZ ;  /* 0x000000ffff057224 */ /* 0x000fce00078e00ff */
[----:B------:R-:W0:Y:S01]  /*1f590*/  @P2 MUFU.LG2 R7, R6 ;  /* 0x0000000600072308 */ /* 0x000e220000000c00 */
[----:B------:R-:W-:-:S07]  /*1f5a0*/  @P2 FMUL.FTZ R2, R2, 0.69314718246459960938 ;  /* 0x3f31721802022820 */ /* 0x000fce0000410000 */
[----:B------:R2:W3:Y:S02]  /*1f5b0*/  @P1 MUFU.RCP R5, R0 ;  /* 0x0000000000051308 */ /* 0x0004e40000001000 */
[----:B--2---:R-:W-:Y:S02]  /*1f5c0*/  IMAD.MOV.U32 R0, RZ, RZ, RZ ;  /* 0x000000ffff007224 */ /* 0x004fe400078e00ff */
[----:B0-----:R-:W-:-:S04]  /*1f5d0*/  @P2 FMUL.FTZ R7, R7, 0.69314718246459960938 ;  /* 0x3f31721807072820 */ /* 0x001fc80000410000 */
[----:B------:R-:W-:Y:S01]  /*1f5e0*/  @P2 FFMA.FTZ R154, R2, R4, R7 ;  /* 0x00000004029a2223 */ /* 0x000fe20000010007 */
[----:B------:R0:W2:Y:S01]  /*1f5f0*/  @P2 MUFU.RCP R0, R6 ;  /* 0x0000000600002308 */ /* 0x0000a20000001000 */
[----:B------:R-:W-:Y:S02]  /*1f600*/  WARPGROUP.DEPBAR.LE gsb0, 0x0 ;  /* 0x00008000000079c5 */ /* 0x000fe40000010000 */
[----:B------:R-:W-:-:S06]  /*1f610*/  WARPGROUP.ARRIVE ;  /* 0x00000000000079c5 */ /* 0x000fcc0000000000 */
[----:B------:R-:W-:Y:S03]  /*1f620*/  HGMMA.64x256x16.F32.BF16 R24, R184, gdesc[UR4].tnspB, R24, gsb0 ;  /* 0x43e00004b8187df0 */ /* 0x000fe60008001818 */
[----:B------:R-:W-:Y:S02]  /*1f630*/  WARPGROUP.DEPBAR.LE gsb0, 0x0 ;  /* 0x00008000000079c5 */ /* 0x000fe40000010000 */
[----:B---3--:R-:W-:Y:S05]  /*1f640*/  @!P0 BRA `(.L_x_1824) ;  /* 0x0000000000048947 */ /* 0x008fea0003800000 */
[----:B------:R-:W-:Y:S01]  /*1f650*/  BPT.TRAP 0x1 ;  /* 0x000000040000795c */ /* 0x000fe20000300000 */
.L_x_1824:
[----:B------:R-:W3:Y:S01]  /*1f660*/  LDL.LU R2, [R1+0x8] ;  /* 0x0000080001027983 */ /* 0x000ee20000300800 */
[----:B------:R-:W-:-:S03]  /*1f670*/  VIADD R3, R3, 0x30860 ;  /* 0x0003086003037836 */ /* 0x000fc60000000000 */
[----:B0-----:R-:W4:Y:S01]  /*1f680*/  LDL.LU R6, [R1+0x8c] ;  /* 0x00008c0001067983 */ /* 0x001f220000300800 */
[----:B------:R-:W-:Y:S02]  /*1f690*/  VIADD R202, R202, 0x1 ;  /* 0x00000001caca7836 */ /* 0x000fe40000000000 */
        /* <DEDUP_REMOVED lines=63> */
[-C--:B--2---:R-:W-:Y:S01]  /*1fa90*/  FMUL.FTZ R4, R26, R0.reuse ;  /* 0x000000001a047220 */ /* 0x084fe20000410000 */
        /* <DEDUP_REMOVED lines=64> */
[----:B---3--:R-:W-:Y:S01]  /*1fea0*/  PRMT R3, R2, 0x654, R3 ;  /* 0x0000065402037816 */ /* 0x008fe20000000003 */
[----:B----4-:R-:W-:-:S03]  /*1feb0*/  VIADD R6, R6, 0x1 ;  /* 0x0000000106067836 */ /* 0x010fc60000000000 */
[----:B------:R0:W-:Y:S02]  /*1fec0*/  SYNCS.ARRIVE.TRANS64.RED.A1T0 RZ, [R3+URZ], RZ ;  /* 0x000000ff03ff79a7 */ /* 0x0001e4000810043f */
[----:B------:R2:W-:Y:S01]  /*1fed0*/  STL [R1+0x8c], R6 ;  /* 0x00008c0601007387 */ /* 0x0005e20000100800 */
[-C--:B------:R-:W-:Y:S01]  /*1fee0*/  FMUL.FTZ R2, R92, R5.reuse ;  /* 0x000000055c027220 */ /* 0x080fe20000410000 */
[----:B0-----:R-:W-:Y:S01]  /*1fef0*/  FMUL.FTZ R3, R93, R5 ;  /* 0x000000055d037220 */ /* 0x001fe20000410000 */
[----:B------:R-:W-:Y:S01]  /*1ff00*/  FMUL.FTZ R5, R27, R0 ;  /* 0x000000001b057220 */ /* 0x000fe20000410000 */
[----:B------:R-:W-:-:S04]  /*1ff10*/  SEL R0, RZ, 0x1, P1 ;  /* 0x00000001ff007807 */ /* 0x000fc80000800000 */
[----:B--2---:R-:W-:-:S07]  /*1ff20*/  LOP3.LUT R218, R218, R0, RZ, 0x3c, !PT ;  /* 0x00000000dada7212 */ /* 0x004fce00078e3cff */
.L_x_1650:
[----:B------:R-:W0:Y:S08]  /*1ff30*/  S2UR UR4, SR_CgaCtaId ;  /* 0x00000000000479c3 */ /* 0x000e300000008800 */
[----:B------:R-:W-:Y:S01]  /*1ff40*/  BAR.SYNC.DEFER_BLOCKING 0x5, 0x180 ;  /* 0x0146000000007b1d */ /* 0x000fe20000010000 */
[----:B------:R-:W-:-:S05]  /*1ff50*/  MOV R17, 0x400 ;  /* 0x0000040000117802 */ /* 0x000fca0000000f00 */
[----:B------:R-:W-:Y:S01]  /*1ff60*/  BSSY B0, `(.L_x_1825) ;  /* 0x0000486000007945 */ /* 0x000fe20003800000 */
[----:B0-----:R-:W-:-:S05]  /*1ff70*/  IMAD.U32 R0, RZ, RZ, UR4 ;  /* 0x00000004ff007e24 */ /* 0x001fca000f8e00ff */
[----:B------:R0:W-:Y:S01]  /*1ff80*/  STL [R1+0x8], R0 ;  /* 0x0000080001007387 */ /* 0x0001e20000100800 */
[----:B------:R-:W-:-:S05]  /*1ff90*/  LEA R17, R0, R17, 0x18 ;  /* 0x0000001100117211 */ /* 0x000fca00078ec0ff */
[----:B------:R0:W2:Y:S01]  /*1ffa0*/  LDS.128 R24, [R17+0x308d0] ;  /* 0x0308d00011187984 */ /* 0x0000a20000000c00 */
[----:B------:R-:W-:Y:S06]  /*1ffb0*/  BAR.ARV 0x4, 0x180 ;  /* 0x0106000000007b1d */ /* 0x000fec0000002000 */
[----:B------:R-:W-:Y:S05]  /*1ffc0*/  @P0 BRA `(.L_x_1826) ;  /* 0x0000003800740947 */ /* 0x000fea0003800000 */
[----:B------:R-:W3:Y:S01]  /*1ffd0*/  LDL R8, [R1+0xd4] ;  /* 0x0000d40001087983 */ /* 0x000ee20000100800 */
[----:B0-----:R-:W0:Y:S01]  /*1ffe0*/  S2R R0, SR_SWINHI ;  /* 0x0000000000007919 */ /* 0x001e220000002f00 */
[----:B------:R-:W-:Y:S01]  /*1fff0*/  F2FP.BF16.F32.PACK_AB R10, R29, R28 ;  /* 0x0000001c1d0a723e */ /* 0x000fe200000010ff */
[----:B------:R-:W-:Y:S01]  /*20000*/  ULDC.64 UR6, c[0x0][0xc00] ;  /* 0x0003000000067ab9 */ /* 0x000fe20000000a00 */
[----:B------:R-:W-:Y:S01]  /*20010*/  F2FP.BF16.F32.PACK_AB R11, R31, R30 ;  /* 0x0000001e1f0b723e */ /* 0x000fe200000010ff */
[----:B------:R-:W4:Y:S01]  /*20020*/  LDL.LU R93, [R1+0x84] ;  /* 0x00008400015d7983 */ /* 0x000f220000300800 */
[----:B------:R-:W-:Y:S01]  /*20030*/  F2FP.BF16.F32.PACK_AB R12, R33, R32 ;  /* 0x00000020210c723e */ /* 0x000fe200000010ff */
[----:B------:R-:W-:Y:S01]  /*20040*/  ULDC.64 UR4, c[0x0][0xc08] ;  /* 0x0003020000047ab9 */ /* 0x000fe20000000a00 */
[----:B------:R-:W-:Y:S01]  /*20050*/  F2FP.BF16.F32.PACK_AB R13, R35, R34 ;  /* 0x00000022230d723e */ /* 0x000fe200000010ff */
[----:B------:R-:W2:Y:S01]  /*20060*/  LDL R92, [R1+0x88] ;  /* 0x00008800015c7983 */ /* 0x000ea20000100800 */
[----:B------:R-:W-:-:S02]  /*20070*/  MOV R6, R17 ;  /* 0x0000001100067202 */ /* 0x000fc40000000f00 */
[----:B0-----:R-:W-:Y:S02]  /*20080*/  MOV R7, R0 ;  /* 0x0000000000077202 */ /* 0x001fe40000000f00 */
[----:B------:R-:W-:Y:S02]  /*20090*/  F2FP.BF16.F32.PACK_AB R14, R37, R36 ;  /* 0x00000024250e723e */ /* 0x000fe400000010ff */
[----:B------:R-:W-:Y:S01]  /*200a0*/  F2FP.BF16.F32.PACK_AB R15, R39, R38 ;  /* 0x00000026270f723e */ /* 0x000fe200000010ff */
[----:B------:R-:W-:Y:S01]  /*200b0*/  BAR.SYNC.DEFER_BLOCKING 0x1, 0x100 ;  /* 0x0044000000007b1d */ /* 0x000fe20000010000 */
[----:B---3--:R-:W-:-:S03]  /*200c0*/  IMAD.WIDE R20, R8, 0x2, R6 ;  /* 0x0000000208147825 */ /* 0x008fc600078e0206 */
        /* <DEDUP_REMOVED lines=158> */
[----:B0-----:R-:W-:Y:S01]  /*20ab0*/  IADD3 R0, P0, R20, 0xc060, RZ ;  /* 0x0000c06014007810 */ /* 0x001fe20007f1e0ff */
[----:B------:R-:W2:Y:S03]  /*20ac0*/  LDC.64 R10, c[0x0][0xc00] ;  /* 0x00030000ff0a7b82 */ /* 0x000ea60000000a00 */
        /* <DEDUP_REMOVED lines=9> */
[----:B------:R0:W-:Y:S01]  /*20b60*/  STSM.16.M88.4 [R20], R12 ;  /* 0x0000000c14007844 */ /* 0x0001e20000000200 */
[----:B------:R-:W-:Y:S01]  /*20b70*/  BAR.SYNC.DEFER_BLOCKING 0x1, 0x100 ;  /* 0x0044000000007b1d */ /* 0x000fe20000010000 */
[----:B------:R-:W-:-:S04]  /*20b80*/  ISETP.NE.U32.AND P1, PT, RZ, UR6, PT ;  /* 0x00000006ff007c0c */ /* 0x000fc8000bf25070 */
[----:B------:R-:W-:Y:S01]  /*20b90*/  ISETP.NE.AND.EX P1, PT, RZ, UR7, PT, P1 ;  /* 0x00000007ff007c0c */ /* 0x000fe2000bf25310 */
[----:B------:R-:W-:Y:S02]  /*20ba0*/  IMAD.MOV.U32 R0, RZ, RZ, RZ ;  /* 0x000000ffff007224 */ /* 0x000fe400078e00ff */
[----:B--2---:R-:W-:-:S10]  /*20bb0*/  IMAD.WIDE R10, R92, 0x4, R10 ;  /* 0x000000045c0a7825 */ /* 0x004fd400078e020a */
[----:B------:R-:W5:Y:S01]  /*20bc0*/  @P1 LDG.E R0, desc[UR60][R10.64] ;  /* 0x0000003c0a001981 */ /* 0x000f62000c1e1900 */
[----:B------:R-:W-:-:S04]  /*20bd0*/  ISETP.NE.U32.AND P0, PT, RZ, UR4, PT ;  /* 0x00000004ff007c0c */ /* 0x000fc8000bf05070 */
[----:B------:R-:W-:-:S13]  /*20be0*/  ISETP.NE.AND.EX P0, PT, RZ, UR5, PT, P0 ;  /* 0x00000005ff007c0c */ /* 0x000fda000bf05300 */
[----:B------:R-:W2:Y:S01]  /*20bf0*/  @P0 LDC.64 R8, c[0x0][0xc08] ;  /* 0x00030200ff080b82 */ /* 0x000ea20000000a00 */
[----:B------:R-:W-:Y:S02]  /*20c00*/  ULDC UR4, c[0x0][0xa88] ;  /* 0x0002a20000047ab9 */ /* 0x000fe40000000800 */
[----:B------:R-:W-:Y:S01]  /*20c10*/  IMAD.U32 R24, RZ, RZ, UR4 ;  /* 0x00000004ff187e24 */ /* 0x000fe2000f8e00ff */
[----:B----4-:R-:W-:Y:S01]  /*20c20*/  ISETP.NE.AND P2, PT, R93, RZ, PT ;  /* 0x000000ff5d00720c */ /* 0x010fe20003f45270 */
[----:B------:R-:W-:Y:S01]  /*20c30*/  ULDC UR4, c[0x0][0xad4] ;  /* 0x0002b50000047ab9 */ /* 0x000fe20000000800 */
[----:B0-----:R-:W-:Y:S02]  /*20c40*/  IMAD.MOV.U32 R20, RZ, RZ, 0x9b8 ;  /* 0x000009b8ff147424 */ /* 0x001fe400078e00ff */
[----:B--2---:R-:W-:-:S05]  /*20c50*/  @P0 IMAD.WIDE R8, R92, 0x4, R8 ;  /* 0x000000045c080825 */ /* 0x004fca00078e0208 */
[----:B------:R0:W5:Y:S02]  /*20c60*/  @P0 LDG.E R24, desc[UR60][R8.64] ;  /* 0x0000003c08180981 */ /* 0x000164000c1e1900 */
[----:B0-----:R-:W-:-:S04]  /*20c70*/  SEL R8, R93, UR4, P2 ;  /* 0x000000045d087c07 */ /* 0x001fc80009000000 */
[----:B------:R-:W-:-:S04]  /*20c80*/  ISETP.GT.AND P2, PT, R8, 0x1, PT ;  /* 0x000000010800780c */ /* 0x000fc80003f44270 */
[----:B------:R-:W-:-:S04]  /*20c90*/  SEL R20, R20, 0x978, P2 ;  /* 0x0000097814147807 */ /* 0x000fc80001000000 */
[----:B------:R0:W2:Y:S08]  /*20ca0*/  LDC.64 R12, c[0x0][R20+0x220] ;  /* 0x00008800140c7b82 */ /* 0x0000b00000000a00 */
[----:B------:R0:W3:Y:S01]  /*20cb0*/  LDC.64 R8, c[0x0][R20+0x218] ;  /* 0x0000860014087b82 */ /* 0x0000e20000000a00 */
[----:B------:R-:W-:Y:S05]  /*20cc0*/  @P0 BRA `(.L_x_1827) ;  /* 0x0000000000100947 */ /* 0x000fea0003800000 */
[----:B------:R-:W-:Y:S05]  /*20cd0*/  @!P1 BRA `(.L_x_1827) ;  /* 0x00000000000c9947 */ /* 0x000fea0003800000 */
[----:B-----5:R-:W4:Y:S04]  /*20ce0*/  LDG.E R24, desc[UR60][R10.64] ;  /* 0x0000003c0a187981 */ /* 0x020f28000c1e1900 */
[----:B------:R-:W4:Y:S02]  /*20cf0*/  LDG.E R10, desc[UR60][R10.64+0x4] ;  /* 0x0000043c0a0a7981 */ /* 0x000f24000c1e1900 */
[----:B----4-:R-:W-:-:S07]  /*20d00*/  IMAD.IADD R24, R10, 0x1, -R24 ;  /* 0x000000010a187824 */ /* 0x010fce00078e0a18 */
.L_x_1827:
[----:B------:R-:W4:Y:S01]  /*20d10*/  LDL R157, [R1+0x90] ;  /* 0x00009000019d7983 */ /* 0x000f220000100800 */
[----:B------:R-:W1:Y:S03]  /*20d20*/  LDC R156, c[0x0][0xbe8] ;  /* 0x0002fa00ff9c7b82 */ /* 0x000e660000000800 */
[----:B------:R-:W4:Y:S04]  /*20d30*/  LDL R93, [R1+0x74] ;  /* 0x00007400015d7983 */ /* 0x000f280000100800 */
[----:B------:R-:W4:Y:S04]  /*20d40*/  LDL R159, [R1+0x58] ;  /* 0x00005800019f7983 */ /* 0x000f280000100800 */
[----:B------:R-:W4:Y:S04]  /*20d50*/  LDL R160, [R1+0xd0] ;  /* 0x0000d00001a07983 */ /* 0x000f280000100800 */
[----:B------:R-:W4:Y:S01]  /*20d60*/  LDL R158, [R1+0xa4] ;  /* 0x0000a400019e7983 */ /* 0x000f220000100800 */
[----:B------:R-:W0:Y:S01]  /*20d70*/  LDC.64 R14, c[0x0][R20+0x228] ;  /* 0x00008a00140e7b82 */ /* 0x000e220000000a00 */
[----:B------:R-:W-:-:S04]  /*20d80*/  ISETP.NE.U32.AND P0, PT, RZ, UR6, PT ;  /* 0x00000006ff007c0c */ /* 0x000fc8000bf05070 */
[----:B------:R-:W-:Y:S02]  /*20d90*/  ISETP.NE.AND.EX P0, PT, RZ, UR7, PT, P0 ;  /* 0x00000007ff007c0c */ /* 0x000fe4000bf05300 */
[----:B------:R-:W-:Y:S02]  /*20da0*/  SHF.R.S32.HI R11, RZ, 0x1f, R92 ;  /* 0x0000001fff0b7819 */ /* 0x000fe4000001145c */
[----:B------:R-:W-:Y:S02]  /*20db0*/  SEL R10, R92, RZ, !P0 ;  /* 0x000000ff5c0a7207 */ /* 0x000fe40004000000 */
[----:B-1----:R-:W-:Y:S02]  /*20dc0*/  ISETP.NE.AND P1, PT, R156, 0x1, PT ;  /* 0x000000019c00780c */ /* 0x002fe40003f25270 */
[----:B------:R-:W-:Y:S01]  /*20dd0*/  SEL R11, R11, RZ, !P0 ;  /* 0x000000ff0b0b7207 */ /* 0x000fe20004000000 */
[----:B--2---:R-:W-:-:S04]  /*20de0*/  IMAD R13, R13, R10, RZ ;  /* 0x0000000a0d0d7224 */ /* 0x004fc800078e02ff */
[C---:B------:R-:W-:Y:S02]  /*20df0*/  IMAD R11, R12.reuse, R11, R13 ;  /* 0x0000000b0c0b7224 */ /* 0x040fe400078e020d */
[----:B------:R-:W-:-:S04]  /*20e00*/  IMAD.WIDE.U32 R12, R12, R10, RZ ;  /* 0x0000000a0c0c7225 */ /* 0x000fc800078e00ff */
[-C--:B---3--:R-:W-:Y:S02]  /*20e10*/  IMAD R21, R9, R226.reuse, RZ ;  /* 0x000000e209157224 */ /* 0x088fe400078e02ff */
[----:B------:R-:W-:-:S04]  /*20e20*/  IMAD.WIDE.U32 R8, R8, R226, RZ ;  /* 0x000000e208087225 */ /* 0x000fc800078e00ff */
[----:B------:R-:W-:Y:S02]  /*20e30*/  IMAD.IADD R11, R13, 0x1, R11 ;  /* 0x000000010d0b7824 */ /* 0x000fe400078e020b */
[----:B------:R-:W1:Y:S01]  /*20e40*/  @P1 LDC R13, c[0x0][0xbec] ;  /* 0x0002fb00ff0d1b82 */ /* 0x000e620000000800 */
[----:B-----5:R-:W-:Y:S01]  /*20e50*/  IADD3 R8, P0, P3, R12, R8, R0 ;  /* 0x000000080c087210 */ /* 0x020fe20007b1e000 */
[----:B------:R-:W-:-:S06]  /*20e60*/  IMAD.IADD R92, R9, 0x1, R21 ;  /* 0x00000001095c7824 */ /* 0x000fcc00078e0215 */
[----:B------:R-:W2:Y:S01]  /*20e70*/  @P1 LDC R12, c[0x0][0xbf0] ;  /* 0x0002fc00ff0c1b82 */ /* 0x000ea20000000800 */
[----:B----4-:R-:W-:-:S05]  /*20e80*/  SEL R9, R157, RZ, P2 ;  /* 0x000000ff9d097207 */ /* 0x010fca0001000000 */
[-C--:B0-----:R-:W-:Y:S02]  /*20e90*/  IMAD R21, R15, R9.reuse, RZ ;  /* 0x000000090f157224 */ /* 0x081fe400078e02ff */
[----:B------:R-:W-:Y:S01]  /*20ea0*/  IMAD.WIDE.U32 R14, R14, R9, RZ ;  /* 0x000000090e0e7225 */ /* 0x000fe200078e00ff */
[----:B------:R-:W-:-:S04]  /*20eb0*/  SHF.R.S32.HI R9, RZ, 0x1f, R0 ;  /* 0x0000001fff097819 */ /* 0x000fc80000011400 */
[----:B------:R-:W-:Y:S01]  /*20ec0*/  IADD3.X R11, R11, R92, R9, P0, P3 ;  /* 0x0000005c0b0b7210 */ /* 0x000fe200007e6409 */
[----:B------:R-:W-:-:S04]  /*20ed0*/  IMAD.IADD R92, R93, 0x1, R159 ;  /* 0x000000015d5c7824 */ /* 0x000fc800078e029f */
[----:B-1----:R-:W-:-:S04]  /*20ee0*/  @P1 IMAD.HI.U32 R13, R92, R13, RZ ;  /* 0x0000000d5c0d1227 */ /* 0x002fc800078e00ff */
[----:B------:R-:W-:Y:S01]  /*20ef0*/  IMAD.MOV.U32 R93, RZ, RZ, R92 ;  /* 0x000000ffff5d7224 */ /* 0x000fe200078e005c */
[----:B--2---:R-:W-:Y:S02]  /*20f00*/  @P1 SHF.R.U32.HI R93, RZ, R12, R13 ;  /* 0x0000000cff5d1219 */ /* 0x004fe4000001160d */
[----:B------:R0:W1:Y:S01]  /*20f10*/  LDC.64 R12, c[0x0][R20+0x210] ;  /* 0x00008400140c7b82 */ /* 0x0000620000000a00 */
[----:B------:R-:W-:Y:S01]  /*20f20*/  IMAD.IADD R21, R15, 0x1, R21 ;  /* 0x000000010f157824 */ /* 0x000fe200078e0215 */
[----:B------:R-:W-:Y:S02]  /*20f30*/  IADD3 R14, P0, P3, R93, R8, R14 ;  /* 0x000000085d0e7210 */ /* 0x000fe40007b1e00e */
[----:B------:R-:W-:-:S04]  /*20f40*/  SHF.R.S32.HI R8, RZ, 0x1f, R93 ;  /* 0x0000001fff087819 */ /* 0x000fc8000001145d */
[----:B------:R-:W-:Y:S02]  /*20f50*/  IADD3.X R15, R8, R11, R21, P0, P3 ;  /* 0x0000000b080f7210 */ /* 0x000fe400007e6415 */
[----:B0-----:R-:W0:Y:S01]  /*20f60*/  LDC.64 R20, c[0x0][0xba8] ;  /* 0x0002ea00ff147b82 */ /* 0x001e220000000a00 */
[----:B------:R-:W-:-:S04]  /*20f70*/  IMAD.MOV R11, RZ, RZ, -R93 ;  /* 0x000000ffff0b7224 */ /* 0x000fc800078e0a5d */
[----:B------:R-:W-:-:S05]  /*20f80*/  IMAD R11, R156, R11, R92 ;  /* 0x0000000b9c0b7224 */ /* 0x000fca00078e025c */
[----:B------:R-:W-:Y:S01]  /*20f90*/  SHF.R.S32.HI R8, RZ, 0x1f, R11 ;  /* 0x0000001fff087819 */ /* 0x000fe2000001140b */
[----:B0-----:R-:W0:Y:S08]  /*20fa0*/  @!P2 LDC R20, c[0x0][0xb50] ;  /* 0x0002d400ff14ab82 */ /* 0x001e300000000800 */
[----:B------:R-:W2:Y:S01]  /*20fb0*/  @!P2 LDC R21, c[0x0][0xb54] ;  /* 0x0002d500ff15ab82 */ /* 0x000ea20000000800 */
[----:B-1----:R-:W-:-:S02]  /*20fc0*/  IMAD R13, R13, R11, RZ ;  /* 0x0000000b0d0d7224 */ /* 0x002fc400078e02ff */
[----:B------:R-:W-:-:S04]  /*20fd0*/  IMAD.WIDE.U32 R14, R12, R11, R14 ;  /* 0x0000000b0c0e7225 */ /* 0x000fc800078e000e */
[----:B------:R-:W-:-:S04]  /*20fe0*/  IMAD R8, R12, R8, R13 ;  /* 0x000000080c087224 */ /* 0x000fc800078e020d */
[----:B------:R-:W-:Y:S01]  /*20ff0*/  IMAD.IADD R8, R15, 0x1, R8 ;  /* 0x000000010f087824 */ /* 0x000fe200078e0208 */
[----:B0-----:R-:W-:-:S04]  /*21000*/  LEA R20, P0, R14, R20, 0x2 ;  /* 0x000000140e147211 */ /* 0x001fc800078010ff */
[----:B--2---:R-:W-:Y:S01]  /*21010*/  LEA.HI.X R8, R14, R21, R8, 0x2, P0 ;  /* 0x000000150e087211 */ /* 0x004fe200000f1408 */
[----:B------:R-:W-:Y:S04]  /*21020*/  SHFL.IDX PT, R12, R20, RZ, 0x1c1f ;  /* 0x001c1fff140c7589 */ /* 0x000fe800000e0000 */
[----:B------:R-:W0:Y:S04]  /*21030*/  SHFL.IDX PT, R13, R8, RZ, 0x1c1f ;  /* 0x001c1fff080d7589 */ /* 0x000e2800000e0000 */
[----:B------:R1:W-:Y:S04]  /*21040*/  SHFL.IDX PT, R14, R20, 0x1, 0x1c1f ;  /* 0x003c1f00140e7f89 */ /* 0x0003e800000e0000 */
[----:B------:R2:W3:Y:S01]  /*21050*/  SHFL.IDX PT, R15, R8, 0x1, 0x1c1f ;  /* 0x003c1f00080f7f89 */ /* 0x0004e200000e0000 */
[----:B-1----:R-:W-:Y:S01]  /*21060*/  IMAD.IADD R20, R160, 0x1, R159 ;  /* 0x00000001a0147824 */ /* 0x002fe200078e029f */
[----:B------:R-:W-:Y:S01]  /*21070*/  LOP3.LUT P0, RZ, R158, 0x3, RZ, 0xc0, !PT ;  /* 0x000000039eff7812 */ /* 0x000fe2000780c0ff */
[----:B--2---:R-:W-:-:S02]  /*21080*/  IMAD R8, R24, R156, RZ ;  /* 0x0000009c18087224 */ /* 0x004fc400078e02ff */
[----:B------:R-:W-:-:S03]  /*21090*/  VIADD R11, R20, 0x8 ;  /* 0x00000008140b7836 */ /* 0x000fc60000000000 */
[-C--:B------:R-:W-:Y:S02]  /*210a0*/  ISETP.GE.OR P3, PT, R20, R8.reuse, P0 ;  /* 0x000000081400720c */ /* 0x080fe40000766670 */
[----:B------:R-:W-:-:S11]  /*210b0*/  ISETP.GE.OR P0, PT, R11, R8, P0 ;  /* 0x000000080b00720c */ /* 0x000fd60000706670 */
[----:B0-----:R0:W-:Y:S04]  /*210c0*/  @!P3 ST.E desc[UR60][R12.64], R155 ;  /* 0x0000009b0c00b985 */ /* 0x0011e8000c10193c */
[----:B---3--:R0:W-:Y:S01]  /*210d0*/  @!P0 ST.E desc[UR60][R14.64], R154 ;  /* 0x0000009a0e008985 */ /* 0x0081e2000c10193c */
[----:B------:R-:W-:Y:S05]  /*210e0*/  @P2 BRA `(.L_x_1828) ;  /* 0x0000000c00d42947 */ /* 0x000fea0003800000 */
[----:B------:R-:W2:Y:S01]  /*210f0*/  LDL R160, [R1+0x80] ;  /* 0x0000800001a07983 */ /* 0x000ea20000100800 */
[----:B------:R-:W1:Y:S01]  /*21100*/  @P1 LDC R21, c[0x0][0xbec] ;  /* 0x0002fb00ff151b82 */ /* 0x000e620000000800 */
[----:B------:R-:W-:Y:S02]  /*21110*/  ULDC.64 UR4, c[0x0][0xaa0] ;  /* 0x0002a80000047ab9 */ /* 0x000fe40000000a00 */
[----:B------:R-:W2:Y:S04]  /*21120*/  LDL R158, [R1+0xc] ;  /* 0x00000c00019e7983 */ /* 0x000ea80000100800 */
[----:B------:R3:W5:Y:S01]  /*21130*/  LDL R88, [R1+0x4] ;  /* 0x0000040001587983 */ /* 0x0007620000100800 */
[----:B------:R-:W4:Y:S03]  /*21140*/  @P1 LDC R85, c[0x0][0xbf0] ;  /* 0x0002fc00ff551b82 */ /* 0x000f260000000800 */
[----:B------:R3:W5:Y:S01]  /*21150*/  LDL R87, [R1] ;  /* 0x0000000001577983 */ /* 0x0007620000100800 */
[----:B------:R-:W-:-:S04]  /*21160*/  IMAD R9, R9, UR4, RZ ;  /* 0x0000000409097c24 */ /* 0x000fc8000f8e02ff */
[----:B------:R-:W-:Y:S01]  /*21170*/  IMAD R9, R0, UR5, R9 ;  /* 0x0000000500097c24 */ /* 0x000fe2000f8e0209 */
[----:B------:R-:W-:Y:S01]  /*21180*/  SHF.R.S32.HI R11, RZ, 0x1f, R10 ;  /* 0x0000001fff0b7819 */ /* 0x000fe2000001140a */
[----:B------:R-:W-:Y:S01]  /*21190*/  BSSY B1, `(.L_x_1829) ;  /* 0x00000a6000017945 */ /* 0x000fe20003800000 */
[----:B--2---:R-:W-:-:S04]  /*211a0*/  IMAD R3, R158, 0x8, R160 ;  /* 0x000000089e037824 */ /* 0x004fc800078e02a0 */
[----:B------:R-:W-:-:S04]  /*211b0*/  IMAD.SHL.U32 R3, R3, 0x8, RZ ;  /* 0x0000000803037824 */ /* 0x000fc800078e00ff */
[----:B------:R-:W-:-:S03]  /*211c0*/  IMAD.WIDE R6, R3, 0x2, R6 ;  /* 0x0000000203067825 */ /* 0x000fc600078e0206 */
[C---:B------:R-:W-:Y:S02]  /*211d0*/  IADD3 R33, P2, R6.reuse, 0x3000, RZ ;  /* 0x0000300006217810 */ /* 0x040fe40007f5e0ff */
[C---:B0-----:R-:W-:Y:S02]  /*211e0*/  IADD3 R13, P4, R6.reuse, 0x1000, RZ ;  /* 0x00001000060d7810 */ /* 0x041fe40007f9e0ff */
[----:B------:R-:W-:Y:S02]  /*211f0*/  LOP3.LUT R32, R33, 0x380, RZ, 0xc0, !PT ;  /* 0x0000038021207812 */ /* 0x000fe400078ec0ff */
[----:B------:R-:W-:Y:S02]  /*21200*/  IADD3 R29, P3, R6, 0x2000, RZ ;  /* 0x00002000061d7810 */ /* 0x000fe40007f7e0ff */
[----:B------:R-:W-:Y:S02]  /*21210*/  SHF.R.U64 R32, R32, 0x3, RZ ;  /* 0x0000000320207819 */ /* 0x000fe400000012ff */
[----:B------:R-:W-:-:S02]  /*21220*/  LOP3.LUT R12, R13, 0x380, RZ, 0xc0, !PT ;  /* 0x000003800d0c7812 */ /* 0x000fc400078ec0ff */
[----:B------:R-:W-:Y:S01]  /*21230*/  LOP3.LUT R32, R32, R33, RZ, 0x3c, !PT ;  /* 0x0000002120207212 */ /* 0x000fe200078e3cff */
[----:B------:R-:W-:Y:S01]  /*21240*/  IMAD.X R33, RZ, RZ, R7, P2 ;  /* 0x000000ffff217224 */ /* 0x000fe200010e0607 */
[----:B------:R-:W-:Y:S02]  /*21250*/  IADD3 R57, P2, R6, 0x9000, RZ ;  /* 0x0000900006397810 */ /* 0x000fe40007f5e0ff */
[----:B------:R-:W-:Y:S02]  /*21260*/  LOP3.LUT R28, R29, 0x380, RZ, 0xc0, !PT ;  /* 0x000003801d1c7812 */ /* 0x000fe400078ec0ff */
[----:B------:R-:W-:Y:S01]  /*21270*/  LOP3.LUT R56, R57, 0x380, RZ, 0xc0, !PT ;  /* 0x0000038039387812 */ /* 0x000fe200078ec0ff */
[----:B------:R-:W-:Y:S01]  /*21280*/  IMAD R20, R160, 0x20, R158 ;  /* 0x00000020a0147824 */ /* 0x000fe200078e029e */
[----:B------:R-:W-:Y:S01]  /*21290*/  SHF.R.U64 R12, R12, 0x3, RZ ;  /* 0x000000030c0c7819 */ /* 0x000fe200000012ff */
[----:B------:R-:W5:Y:S01]  /*212a0*/  LD.E.128 R32, desc[UR60][R32.64] ;  /* 0x0000003c20207980 */ /* 0x000f62000c101d00 */
[----:B------:R-:W-:-:S02]  /*212b0*/  SHF.R.U64 R56, R56, 0x3, RZ ;  /* 0x0000000338387819 */ /* 0x000fc400000012ff */
[----:B------:R-:W-:Y:S02]  /*212c0*/  SHF.R.U64 R28, R28, 0x3, RZ ;  /* 0x000000031c1c7819 */ /* 0x000fe400000012ff */
[----:B------:R-:W-:Y:S01]  /*212d0*/  LOP3.LUT R56, R56, R57, RZ, 0x3c, !PT ;  /* 0x0000003938387212 */ /* 0x000fe200078e3cff */
[--C-:B------:R-:W-:Y:S01]  /*212e0*/  IMAD.X R57, RZ, RZ, R7.reuse, P2 ;  /* 0x000000ffff397224 */ /* 0x100fe200010e0607 */
[----:B------:R-:W-:Y:S02]  /*212f0*/  IADD3 R3, P2, R6, 0xf000, RZ ;  /* 0x0000f00006037810 */ /* 0x000fe40007f5e0ff */
[----:B------:R-:W-:Y:S01]  /*21300*/  LOP3.LUT R12, R12, R13, RZ, 0x3c, !PT ;  /* 0x0000000d0c0c7212 */ /* 0x000fe200078e3cff */
[----:B------:R-:W-:Y:S01]  /*21310*/  IMAD.X R13, RZ, RZ, R7, P4 ;  /* 0x000000ffff0d7224 */ /* 0x000fe200020e0607 */
[----:B------:R-:W-:Y:S02]  /*21320*/  LOP3.LUT R2, R3, 0x380, RZ, 0xc0, !PT ;  /* 0x0000038003027812 */ /* 0x000fe400078ec0ff */
[----:B------:R-:W-:-:S02]  /*21330*/  IADD3 R37, P0, R6, 0x4000, RZ ;  /* 0x0000400006257810 */ /* 0x000fc40007f1e0ff */
[C---:B------:R-:W-:Y:S02]  /*21340*/  IADD3 R41, P6, R6.reuse, 0x5000, RZ ;  /* 0x0000500006297810 */ /* 0x040fe40007fde0ff */
[----:B------:R-:W-:Y:S01]  /*21350*/  IADD3 R45, P5, R6, 0x6000, RZ ;  /* 0x00006000062d7810 */ /* 0x000fe20007fbe0ff */
[----:B------:R-:W-:Y:S01]  /*21360*/  IMAD.IADD R20, R159, 0x1, R20 ;  /* 0x000000019f147824 */ /* 0x000fe200078e0214 */
[----:B------:R-:W-:Y:S01]  /*21370*/  LOP3.LUT R28, R28, R29, RZ, 0x3c, !PT ;  /* 0x0000001d1c1c7212 */ /* 0x000fe200078e3cff */
[--C-:B------:R-:W-:Y:S01]  /*21380*/  IMAD.X R29, RZ, RZ, R7.reuse, P3 ;  /* 0x000000ffff1d7224 */ /* 0x100fe200018e0607 */
[C---:B------:R-:W-:Y:S01]  /*21390*/  IADD3 R49, P4, R6.reuse, 0x7000, RZ ;  /* 0x0000700006317810 */ /* 0x040fe20007f9e0ff */
[----:B------:R-:W-:Y:S01]  /*213a0*/  IMAD.X R81, RZ, RZ, R7, P2 ;  /* 0x000000ffff517224 */ /* 0x000fe200010e0607 */
[----:B------:R-:W-:Y:S01]  /*213b0*/  IADD3 R53, P3, R6, 0x8000, RZ ;  /* 0x0000800006357810 */ /* 0x000fe20007f7e0ff */
[----:B------:R-:W5:Y:S01]  /*213c0*/  LD.E.128 R12, desc[UR60][R12.64] ;  /* 0x0000003c0c0c7980 */ /* 0x000f62000c101d00 */
[----:B------:R-:W-:-:S02]  /*213d0*/  SHF.R.U64 R2, R2, 0x3, RZ ;  /* 0x0000000302027819 */ /* 0x000fc400000012ff */
[----:B------:R-:W-:Y:S01]  /*213e0*/  LOP3.LUT R36, R37, 0x380, RZ, 0xc0, !PT ;  /* 0x0000038025247812 */ /* 0x000fe200078ec0ff */
[----:B------:R-:W5:Y:S01]  /*213f0*/  LD.E.128 R28, desc[UR60][R28.64] ;  /* 0x0000003c1c1c7980 */ /* 0x000f62000c101d00 */
[----:B------:R-:W-:Y:S02]  /*21400*/  LOP3.LUT R40, R41, 0x380, RZ, 0xc0, !PT ;  /* 0x0000038029287812 */ /* 0x000fe400078ec0ff */
[----:B------:R-:W-:Y:S01]  /*21410*/  LOP3.LUT R44, R45, 0x380, RZ, 0xc0, !PT ;  /* 0x000003802d2c7812 */ /* 0x000fe200078ec0ff */
[----:B------:R-:W5:Y:S01]  /*21420*/  LD.E.128 R56, desc[UR60][R56.64] ;  /* 0x0000003c38387980 */ /* 0x000f62000c101d00 */
[----:B------:R-:W-:Y:S02]  /*21430*/  LOP3.LUT R48, R49, 0x380, RZ, 0xc0, !PT ;  /* 0x0000038031307812 */ /* 0x000fe400078ec0ff */
[----:B------:R-:W-:Y:S02]  /*21440*/  LOP3.LUT R52, R53, 0x380, RZ, 0xc0, !PT ;  /* 0x0000038035347812 */ /* 0x000fe400078ec0ff */
[----:B------:R-:W-:Y:S01]  /*21450*/  LOP3.LUT R80, R2, R3, RZ, 0x3c, !PT ;  /* 0x0000000302507212 */ /* 0x000fe200078e3cff */
[----:B------:R-:W-:Y:S01]  /*21460*/  IMAD.WIDE.U32 R2, R0, UR4, RZ ;  /* 0x0000000400027c25 */ /* 0x000fe2000f8e00ff */
[----:B------:R-:W-:Y:S01]  /*21470*/  SHF.R.U64 R36, R36, 0x3, RZ ;  /* 0x0000000324247819 */ /* 0x000fe200000012ff */
[----:B------:R-:W-:Y:S01]  /*21480*/  ULDC.64 UR4, c[0x0][0xae8] ;  /* 0x0002ba0000047ab9 */ /* 0x000fe20000000a00 */
[----:B------:R-:W-:-:S02]  /*21490*/  SHF.R.U64 R40, R40, 0x3, RZ ;  /* 0x0000000328287819 */ /* 0x000fc400000012ff */
[----:B------:R-:W-:Y:S02]  /*214a0*/  SHF.R.U64 R44, R44, 0x3, RZ ;  /* 0x000000032c2c7819 */ /* 0x000fe400000012ff */
[----:B------:R-:W-:Y:S02]  /*214b0*/  SHF.R.U64 R48, R48, 0x3, RZ ;  /* 0x0000000330307819 */ /* 0x000fe400000012ff */
[----:B------:R-:W-:Y:S01]  /*214c0*/  SHF.R.U64 R52, R52, 0x3, RZ ;  /* 0x0000000334347819 */ /* 0x000fe200000012ff */
[----:B------:R-:W-:Y:S01]  /*214d0*/  IMAD.IADD R3, R3, 0x1, R9 ;  /* 0x0000000103037824 */ /* 0x000fe200078e0209 */
        /* <DEDUP_REMOVED lines=10> */
[----:B------:R-:W-:Y:S01]  /*21580*/  IADD3 R61, P0, R6, 0xa000, RZ ;  /* 0x0000a000063d7810 */ /* 0x000fe20007f1e0ff */
[----:B------:R-:W-:Y:S01]  /*21590*/  IMAD.WIDE.U32 R2, R226, UR4, R2 ;  /* 0x00000004e2027c25 */ /* 0x000fe2000f8e0002 */
[C---:B------:R-:W-:Y:S01]  /*215a0*/  IADD3 R65, P6, R6.reuse, 0xb000, RZ ;  /* 0x0000b00006417810 */ /* 0x040fe20007fde0ff */
[----:B------:R-:W5:Y:S01]  /*215b0*/  LD.E.128 R36, desc[UR60][R36.64] ;  /* 0x0000003c24247980 */ /* 0x000f62000c101d00 */
[----:B------:R-:W-:-:S02]  /*215c0*/  IADD3 R69, P5, R6, 0xc000, RZ ;  /* 0x0000c00006457810 */ /* 0x000fc40007fbe0ff */
[----:B------:R-:W-:Y:S01]  /*215d0*/  IADD3 R73, P4, R6, 0xd000, RZ ;  /* 0x0000d00006497810 */ /* 0x000fe20007f9e0ff */
[----:B-1----:R-:W-:Y:S01]  /*215e0*/  @P1 IMAD.HI.U32 R0, R20, R21, RZ ;  /* 0x0000001514001227 */ /* 0x002fe200078e00ff */
[----:B------:R-:W-:Y:S01]  /*215f0*/  IADD3 R77, P3, R6, 0xe000, RZ ;  /* 0x0000e000064d7810 */ /* 0x000fe20007f7e0ff */
[----:B------:R-:W5:Y:S01]  /*21600*/  LD.E.128 R40, desc[UR60][R40.64] ;  /* 0x0000003c28287980 */ /* 0x000f62000c101d00 */
[----:B------:R-:W-:Y:S01]  /*21610*/  LOP3.LUT R60, R61, 0x380, RZ, 0xc0, !PT ;  /* 0x000003803d3c7812 */ /* 0x000fe200078ec0ff */
[----:B------:R-:W-:Y:S01]  /*21620*/  IMAD R3, R226, UR5, R3 ;  /* 0x00000005e2037c24 */ /* 0x000fe2000f8e0203 */
[----:B------:R-:W-:Y:S01]  /*21630*/  LOP3.LUT R64, R65, 0x380, RZ, 0xc0, !PT ;  /* 0x0000038041407812 */ /* 0x000fe200078ec0ff */
[----:B------:R-:W-:Y:S01]  /*21640*/  ULDC.64 UR4, c[0x0][0xaf0] ;  /* 0x0002bc0000047ab9 */ /* 0x000fe20000000a00 */
[----:B------:R-:W-:Y:S02]  /*21650*/  LOP3.LUT R68, R69, 0x380, RZ, 0xc0, !PT ;  /* 0x0000038045447812 */ /* 0x000fe400078ec0ff */
[----:B------:R-:W-:Y:S01]  /*21660*/  LOP3.LUT R5, R6, 0x380, RZ, 0xc0, !PT ;  /* 0x0000038006057812 */ /* 0x000fe200078ec0ff */
[----:B------:R-:W-:Y:S01]  /*21670*/  IMAD.MOV.U32 R9, RZ, RZ, R20 ;  /* 0x000000ffff097224 */ /* 0x000fe200078e0014 */
[----:B------:R-:W-:Y:S01]  /*21680*/  LOP3.LUT R72, R73, 0x380, RZ, 0xc0, !PT ;  /* 0x0000038049487812 */ /* 0x000fe200078ec0ff */
[----:B------:R-:W5:Y:S01]  /*21690*/  LD.E.128 R44, desc[UR60][R44.64] ;  /* 0x0000003c2c2c7980 */ /* 0x000f62000c101d00 */
[----:B------:R-:W-:Y:S01]  /*216a0*/  LOP3.LUT R76, R77, 0x380, RZ, 0xc0, !PT ;  /* 0x000003804d4c7812 */ /* 0x000fe200078ec0ff */
[----:B------:R-:W-:Y:S01]  /*216b0*/  IMAD R11, R11, UR4, RZ ;  /* 0x000000040b0b7c24 */ /* 0x000fe2000f8e02ff */
[----:B----4-:R-:W-:Y:S01]  /*216c0*/  @P1 SHF.R.U32.HI R9, RZ, R85, R0 ;  /* 0x00000055ff091219 */ /* 0x010fe20000011600 */
[----:B------:R-:W5:Y:S01]  /*216d0*/  LD.E.128 R48, desc[UR60][R48.64] ;  /* 0x0000003c30307980 */ /* 0x000f62000c101d00 */
[----:B------:R-:W-:-:S02]  /*216e0*/  SHF.R.U64 R60, R60, 0x3, RZ ;  /* 0x000000033c3c7819 */ /* 0x000fc400000012ff */
[----:B------:R-:W-:Y:S01]  /*216f0*/  SHF.R.U64 R64, R64, 0x3, RZ ;  /* 0x0000000340407819 */ /* 0x000fe200000012ff */
[----:B------:R-:W5:Y:S01]  /*21700*/  LD.E.128 R52, desc[UR60][R52.64] ;  /* 0x0000003c34347980 */ /* 0x000f62000c101d00 */
[----:B------:R-:W-:Y:S02]  /*21710*/  SHF.R.U64 R68, R68, 0x3, RZ ;  /* 0x0000000344447819 */ /* 0x000fe400000012ff */
[----:B------:R-:W-:Y:S01]  /*21720*/  SHF.R.U64 R72, R72, 0x3, RZ ;  /* 0x0000000348487819 */ /* 0x000fe200000012ff */
[----:B------:R-:W5:Y:S01]  /*21730*/  LD.E.128 R80, desc[UR60][R80.64] ;  /* 0x0000003c50507980 */ /* 0x000f62000c101d00 */
[----:B------:R-:W-:Y:S02]  /*21740*/  SHF.R.U64 R76, R76, 0x3, RZ ;  /* 0x000000034c4c7819 */ /* 0x000fe400000012ff */
[----:B------:R-:W-:Y:S01]  /*21750*/  SHF.R.U64 R5, R5, 0x3, RZ ;  /* 0x0000000305057819 */ /* 0x000fe200000012ff */
[C---:B------:R-:W-:Y:S01]  /*21760*/  IMAD R11, R10.reuse, UR5, R11 ;  /* 0x000000050a0b7c24 */ /* 0x040fe2000f8e020b */
[----:B------:R-:W-:Y:S01]  /*21770*/  SHF.R.S32.HI R0, RZ, 0x1f, R9 ;  /* 0x0000001fff007819 */ /* 0x000fe20000011409 */
[----:B------:R-:W-:Y:S01]  /*21780*/  IMAD.WIDE.U32 R2, R10, UR4, R2 ;  /* 0x000000040a027c25 */ /* 0x000fe2000f8e0002 */
[----:B------:R-:W-:Y:S01]  /*21790*/  LOP3.LUT R60, R60, R61, RZ, 0x3c, !PT ;  /* 0x0000003d3c3c7212 */ /* 0x000fe200078e3cff */
[----:B------:R-:W-:Y:S01]  /*217a0*/  ULDC.64 UR4, c[0x0][0xae0] ;  /* 0x0002b80000047ab9 */ /* 0x000fe20000000a00 */
[----:B------:R-:W-:Y:S01]  /*217b0*/  LOP3.LUT R64, R64, R65, RZ, 0x3c, !PT ;  /* 0x0000004140407212 */ /* 0x000fe200078e3cff */
[----:B------:R-:W-:Y:S01]  /*217c0*/  IMAD.MOV R21, RZ, RZ, -R9 ;  /* 0x000000ffff157224 */ /* 0x000fe200078e0a09 */
        /* <DEDUP_REMOVED lines=8> */
[----:B------:R-:W5:Y:S01]  /*21850*/  LD.E.128 R60, desc[UR60][R60.64] ;  /* 0x0000003c3c3c7980 */ /* 0x000f62000c101d00 */
[----:B------:R-:W-:-:S02]  /*21860*/  IMAD.X R77, RZ, RZ, R7, P3 ;  /* 0x000000ffff4d7224 */ /* 0x000fc400018e0607 */
[----:B------:R-:W-:Y:S01]  /*21870*/  IMAD.MOV.U32 R5, RZ, RZ, R7 ;  /* 0x000000ffff057224 */ /* 0x000fe200078e0007 */
[----:B------:R-:W5:Y:S01]  /*21880*/  LD.E.128 R64, desc[UR60][R64.64] ;  /* 0x0000003c40407980 */ /* 0x000f62000c101d00 */
[----:B------:R-:W-:Y:S02]  /*21890*/  IMAD.IADD R3, R3, 0x1, R11 ;  /* 0x0000000103037824 */ /* 0x000fe400078e020b */
[----:B------:R-:W-:Y:S01]  /*218a0*/  IMAD R0, R0, UR4, RZ ;  /* 0x0000000400007c24 */ /* 0x000fe2000f8e02ff */
[----:B------:R-:W5:Y:S01]  /*218b0*/  LD.E.128 R68, desc[UR60][R68.64] ;  /* 0x0000003c44447980 */ /* 0x000f62000c101d00 */
[----:B------:R-:W-:Y:S02]  /*218c0*/  IMAD R11, R156, R21, R20 ;  /* 0x000000159c0b7224 */ /* 0x000fe400078e0214 */
[C---:B------:R-:W-:Y:S01]  /*218d0*/  IMAD R21, R9.reuse, UR5, R0 ;  /* 0x0000000509157c24 */ /* 0x040fe2000f8e0200 */
[----:B------:R-:W5:Y:S01]  /*218e0*/  LD.E.128 R4, desc[UR60][R4.64] ;  /* 0x0000003c04047980 */ /* 0x000f62000c101d00 */
[----:B------:R-:W-:Y:S01]  /*218f0*/  IMAD.WIDE.U32 R2, R9, UR4, R2 ;  /* 0x0000000409027c25 */ /* 0x000fe2000f8e0002 */
[----:B------:R-:W-:Y:S01]  /*21900*/  SHF.R.S32.HI R0, RZ, 0x1f, R11 ;  /* 0x0000001fff007819 */ /* 0x000fe2000001140b */
[----:B------:R-:W-:Y:S01]  /*21910*/  ULDC.64 UR4, c[0x0][0xad8] ;  /* 0x0002b60000047ab9 */ /* 0x000fe20000000a00 */
[----:B------:R-:W5:Y:S04]  /*21920*/  LD.E.128 R72, desc[UR60][R72.64] ;  /* 0x0000003c48487980 */ /* 0x000f68000c101d00 */
[----:B------:R-:W5:Y:S01]  /*21930*/  LD.E.128 R76, desc[UR60][R76.64] ;  /* 0x0000003c4c4c7980 */ /* 0x000f62000c101d00 */
[----:B------:R-:W-:Y:S01]  /*21940*/  @!PT LDS RZ, [RZ] ;  /* 0x00000000fffff984 */ /* 0x000fe20000000800 */
[----:B------:R-:W-:Y:S01]  /*21950*/  @!PT LDS RZ, [RZ] ;  /* 0x00000000fffff984 */ /* 0x000fe20000000800 */
[----:B------:R-:W-:Y:S01]  /*21960*/  @!PT LDS RZ, [RZ] ;  /* 0x00000000fffff984 */ /* 0x000fe20000000800 */
[----:B------:R-:W-:Y:S01]  /*21970*/  @!PT LDS RZ, [RZ] ;  /* 0x00000000fffff984 */ /* 0x000fe20000000800 */
[----:B------:R0:W-:Y:S06]  /*21980*/  MEMBAR.ALL.CTA ;  /* 0x0000000000007992 */ /* 0x0001ec0000008000 */
[----:B0-----:R-:W0:Y:S01]  /*21990*/  FENCE.VIEW.ASYNC.S ;  /* 0x00000000000073c6 */ /* 0x001e220000000000 */
[----:B------:R-:W-:-:S02]  /*219a0*/  IMAD.IADD R3, R3, 0x1, R21 ;  /* 0x0000000103037824 */ /* 0x000fc400078e0215 */
[----:B------:R-:W-:Y:S02]  /*219b0*/  IMAD R0, R0, UR4, RZ ;  /* 0x0000000400007c24 */ /* 0x000fe4000f8e02ff */
[----:B------:R-:W-:Y:S02]  /*219c0*/  IMAD.IADD R9, R158, 0x1, R159 ;  /* 0x000000019e097824 */ /* 0x000fe400078e029f */
[C---:B------:R-:W-:Y:S02]  /*219d0*/  IMAD R85, R11.reuse, UR5, R0 ;  /* 0x000000050b557c24 */ /* 0x040fe4000f8e0200 */
[----:B------:R-:W-:Y:S01]  /*219e0*/  IMAD.WIDE.U32 R2, R11, UR4, R2 ;  /* 0x000000040b027c25 */ /* 0x000fe2000f8e0002 */
[----:B------:R-:W-:Y:S01]  /*219f0*/  ISETP.GE.AND P2, PT, R9, R8, PT ;  /* 0x000000080900720c */ /* 0x000fe20003f46270 */
[----:B------:R-:W-:Y:S02]  /*21a00*/  ULDC.64 UR4, c[0x0][0xa80] ;  /* 0x0002a00000047ab9 */ /* 0x000fe40000000a00 */
[----:B------:R-:W-:Y:S01]  /*21a10*/  IMAD.IADD R3, R3, 0x1, R85 ;  /* 0x0000000103037824 */ /* 0x000fe200078e0255 */
[----:B------:R-:W-:Y:S01]  /*21a20*/  LEA R24, P3, R2, UR4, 0x1 ;  /* 0x0000000402187c11 */ /* 0x000fe2000f8608ff */
[----:B------:R-:W-:-:S03]  /*21a30*/  VIADD R0, R17, 0x30820 ;  /* 0x0003082011007836 */ /* 0x000fc60000000000 */
[----:B------:R-:W-:Y:S02]  /*21a40*/  LEA.HI.X R86, R2, UR5, R3, 0x1, P3 ;  /* 0x0000000502567c11 */ /* 0x000fe400098f0c03 */
[----:B------:R-:W-:Y:S01]  /*21a50*/  PRMT R0, RZ, 0x654, R0 ;  /* 0x00000654ff007816 */ /* 0x000fe20000000000 */
[C---:B------:R-:W-:Y:S02]  /*21a60*/  VIADD R21, R9.reuse, 0x20 ;  /* 0x0000002009157836 */ /* 0x040fe40000000000 */
[----:B------:R-:W-:Y:S01]  /*21a70*/  VIADD R11, R9, 0x40 ;  /* 0x00000040090b7836 */ /* 0x000fe20000000000 */
[----:B0-----:R3:W-:Y:S01]  /*21a80*/  SYNCS.ARRIVE.TRANS64.RED.A1T0 RZ, [R0+URZ], RZ ;  /* 0x000000ff00ff79a7 */ /* 0x0017e2000810043f */
[----:B------:R3:W0:Y:S01]  /*21a90*/  SHFL.IDX PT, R84, R24, RZ, 0x181f ;  /* 0x00181fff18547589 */ /* 0x00062200000e0000 */
[----:B------:R-:W-:-:S03]  /*21aa0*/  ISETP.GE.AND P1, PT, R21, R8, PT ;  /* 0x000000081500720c */ /* 0x000fc60003f26270 */
[----:B------:R3:W1:Y:S01]  /*21ab0*/  SHFL.IDX PT, R85, R86, RZ, 0x181f ;  /* 0x00181fff56557589 */ /* 0x00066200000e0000 */
[----:B------:R-:W-:Y:S01]  /*21ac0*/  ISETP.GE.AND P0, PT, R11, R8, PT ;  /* 0x000000080b00720c */ /* 0x000fe20003f06270 */
[----:B------:R-:W-:-:S12]  /*21ad0*/  @P2 BRA `(.L_x_1830) ;  /* 0x0000000000442947 */ /* 0x000fd80003800000 */
[----:B------:R-:W-:Y:S02]  /*21ae0*/  ULDC UR4, c[0x0][0xac8] ;  /* 0x0002b20000047ab9 */ /* 0x000fe40000000800 */
[----:B------:R-:W-:Y:S02]  /*21af0*/  ISETP.GE.AND P5, PT, R18, UR4, PT ;  /* 0x0000000412007c0c */ /* 0x000fe4000bfa6270 */
[----:B------:R-:W-:Y:S02]  /*21b00*/  ISETP.GE.AND P4, PT, R203, UR4, PT ;  /* 0x00000004cb007c0c */ /* 0x000fe4000bf86270 */
[----:B------:R-:W-:Y:S02]  /*21b10*/  ISETP.GE.AND P3, PT, R22, UR4, PT ;  /* 0x0000000416007c0c */ /* 0x000fe4000bf66270 */
[----:B------:R-:W-:-:S07]  /*21b20*/  ISETP.GE.AND P2, PT, R23, UR4, PT ;  /* 0x0000000417007c0c */ /* 0x000fce000bf46270 */
[----:B0-----:R-:W-:-:S04]  /*21b30*/  @!P5 LEA R2, P6, R18, R84, 0x1 ;  /* 0x000000541202d211 */ /* 0x001fc800078c08ff */
[----:B-1----:R-:W-:Y:S02]  /*21b40*/  @!P5 LEA.HI.X R3, R18, R85, R19, 0x1, P6 ;  /* 0x000000551203d211 */ /* 0x002fe400030f0c13 */
        /* <DEDUP_REMOVED lines=10> */
.L_x_1830:
[----:B------:R-:W-:Y:S05]  /*21bf0*/  BSYNC B1 ;  /* 0x0000000000017941 */ /* 0x000fea0003800000 */
.L_x_1829:
[----:B--2---:R2:W4:Y:S01]  /*21c00*/  SHFL.IDX PT, R11, R86, 0x1, 0x181f ;  /* 0x00381f00560b7f89 */ /* 0x00452200000e0000 */
        /* <DEDUP_REMOVED lines=8> */
[CC--:B0-----:R-:W-:Y:S02]  /*21c90*/  @!P4 LEA R2, P6, R18.reuse, R10.reuse, 0x1 ;  /* 0x0000000a1202c211 */ /* 0x0c1fe400078c08ff */
[CC--:B-----5:R-:W-:Y:S02]  /*21ca0*/  @!P3 LEA R4, P5, R201.reuse, R10.reuse, 0x1 ;  /* 0x0000000ac904b211 */ /* 0x0e0fe400078a08ff */
[-C--:B----4-:R-:W-:Y:S02]  /*21cb0*/  @!P4 LEA.HI.X R3, R18, R11.reuse, R19, 0x1, P6 ;  /* 0x0000000b1203c211 */ /* 0x090fe400030f0c13 */
[-C--:B------:R-:W-:Y:S02]  /*21cc0*/  @!P2 LEA R6, P6, R22, R10.reuse, 0x1 ;  /* 0x0000000a1606a211 */ /* 0x080fe400078c08ff */
        /* <DEDUP_REMOVED lines=8> */
.L_x_1832:
[----:B------:R-:W-:Y:S05]  /*21d50*/  BSYNC B1 ;  /* 0x0000000000017941 */ /* 0x000fea0003800000 */
.L_x_1831:
[----:B0---4-:R0:W4:Y:S01]  /*21d60*/  SHFL.IDX PT, R11, R86, 0x2, 0x181f ;  /* 0x00581f00560b7f89 */ /* 0x01112200000e0000 */
        /* <DEDUP_REMOVED lines=9> */
[-C--:B-----5:R-:W-:Y:S02]  /*21e00*/  @!P2 LEA R4, P5, R201, R10.reuse, 0x1 ;  /* 0x0000000ac904a211 */ /* 0x0a0fe400078a08ff */
[-C--:B------:R-:W-:Y:S02]  /*21e10*/  @!P1 LEA R6, P4, R22, R10.reuse, 0x1 ;  /* 0x0000000a16069211 */ /* 0x080fe400078808ff */
[-C--:B----4-:R-:W-:Y:S02]  /*21e20*/  @!P3 LEA.HI.X R3, R18, R11.reuse, R19, 0x1, P6 ;  /* 0x0000000b1203b211 */ /* 0x090fe400030f0c13 */
        /* <DEDUP_REMOVED lines=8> */
.L_x_1834:
[----:B------:R-:W-:Y:S05]  /*21eb0*/  BSYNC B1 ;  /* 0x0000000000017941 */ /* 0x000fea0003800000 */
.L_x_1833:
[----:B------:R-:W-:Y:S01]  /*21ec0*/  VIADD R9, R9, 0x60 ;  /* 0x0000006009097836 */ /* 0x000fe20000000000 */
[----:B0---4-:R0:W4:Y:S04]  /*21ed0*/  SHFL.IDX PT, R11, R86, 0x3, 0x181f ;  /* 0x00781f00560b7f89 */ /* 0x01112800000e0000 */
[----:B------:R-:W-:Y:S01]  /*21ee0*/  ISETP.GE.AND P0, PT, R9, R8, PT ;  /* 0x000000080900720c */ /* 0x000fe20003f06270 */
[----:B--23--:R-:W2:-:S12]  /*21ef0*/  SHFL.IDX PT, R24, R24, 0x3, 0x181f ;  /* 0x00781f0018187f89 */ /* 0x00ce9800000e0000 */
[----:B0-----:R-:W-:Y:S05]  /*21f00*/  @P0 BRA `(.L_x_1835) ;  /* 0x00000028002c0947 */ /* 0x001fea0003800000 */
[----:B------:R-:W-:Y:S02]  /*21f10*/  ULDC UR4, c[0x0][0xac8] ;  /* 0x0002b20000047ab9 */ /* 0x000fe40000000800 */
[----:B------:R-:W-:Y:S02]  /*21f20*/  ISETP.GE.AND P3, PT, R18, UR4, PT ;  /* 0x0000000412007c0c */ /* 0x000fe4000bf66270 */
[----:B------:R-:W-:Y:S02]  /*21f30*/  ISETP.GE.AND P4, PT, R203, UR4, PT ;  /* 0x00000004cb007c0c */ /* 0x000fe4000bf86270 */
[----:B------:R-:W-:-:S09]  /*21f40*/  ISETP.GE.AND P5, PT, R22, UR4, PT ;  /* 0x0000000416007c0c */ /* 0x000fd2000bfa6270 */
[-C--:B--2---:R-:W-:Y:S02]  /*21f50*/  @!P3 LEA R2, P0, R18, R24.reuse, 0x1 ;  /* 0x000000181202b211 */ /* 0x084fe400078008ff */
[CC--:B-----5:R-:W-:Y:S02]  /*21f60*/  @!P4 LEA R4, P1, R201.reuse, R24.reuse, 0x1 ;  /* 0x00000018c904c211 */ /* 0x0e0fe400078208ff */
[----:B------:R-:W-:Y:S02]  /*21f70*/  @!P5 LEA R6, P2, R22, R24, 0x1 ;  /* 0x000000181606d211 */ /* 0x000fe400078408ff */
[-C--:B----4-:R-:W-:Y:S02]  /*21f80*/  @!P3 LEA.HI.X R3, R18, R11.reuse, R19, 0x1, P0 ;  /* 0x0000000b1203b211 */ /* 0x090fe400000f0c13 */
        /* <DEDUP_REMOVED lines=11> */
.L_x_1828:
[----:B------:R-:W1:Y:S01]  /*22040*/  @P1 LDC R7, c[0x0][0xbec] ;  /* 0x0002fb00ff071b82 */ /* 0x000e620000000800 */
[----:B------:R-:W-:Y:S01]  /*22050*/  ULDC.64 UR4, c[0x0][0xb08] ;  /* 0x0002c20000047ab9 */ /* 0x000fe20000000a00 */
[----:B0-----:R-:W-:Y:S01]  /*22060*/  IMAD.MOV.U32 R12, RZ, RZ, R92 ;  /* 0x000000ffff0c7224 */ /* 0x001fe200078e005c */
[----:B------:R-:W-:Y:S01]  /*22070*/  BSSY B1, `(.L_x_1836) ;  /* 0x000010b000017945 */ /* 0x000fe20003800000 */
[----:B------:R-:W-:Y:S01]  /*22080*/  IMAD R9, R9, UR4, RZ ;  /* 0x0000000409097c24 */ /* 0x000fe2000f8e02ff */
[----:B------:R-:W-:Y:S01]  /*22090*/  SHF.R.S32.HI R220, RZ, 0x1f, R225 ;  /* 0x0000001fffdc7819 */ /* 0x000fe200000114e1 */
[C---:B------:R-:W-:Y:S02]  /*220a0*/  VIADD R154, R225.reuse, 0xf0 ;  /* 0x000000f0e19a7836 */ /* 0x040fe40000000000 */
[----:B------:R-:W0:Y:S01]  /*220b0*/  @P1 LDC R6, c[0x0][0xbf0] ;  /* 0x0002fc00ff061b82 */ /* 0x000e220000000800 */
[----:B------:R-:W-:Y:S02]  /*220c0*/  IMAD R9, R0, UR5, R9 ;  /* 0x0000000500097c24 */ /* 0x000fe4000f8e0209 */
[C---:B------:R-:W-:Y:S01]  /*220d0*/  VIADD R158, R225.reuse, 0xe0 ;  /* 0x000000e0e19e7836 */ /* 0x040fe20000000000 */
[----:B------:R-:W-:Y:S01]  /*220e0*/  SHF.R.S32.HI R154, RZ, 0x1f, R154 ;  /* 0x0000001fff9a7819 */ /* 0x000fe2000001149a */
[----:B------:R-:W-:-:S02]  /*220f0*/  VIADD R160, R225, 0xd8 ;  /* 0x000000d8e1a07836 */ /* 0x000fc40000000000 */
        /* <DEDUP_REMOVED lines=10> */
[----:B-1----:R-:W-:Y:S01]  /*221a0*/  @P1 IMAD.HI.U32 R7, R92, R7, RZ ;  /* 0x000000075c071227 */ /* 0x002fe200078e00ff */
[----:B------:R-:W-:-:S02]  /*221b0*/  SHF.R.S32.HI R168, RZ, 0x1f, R168 ;  /* 0x0000001fffa87819 */ /* 0x000fc400000114a8 */
[----:B------:R-:W-:Y:S01]  /*221c0*/  SHF.R.S32.HI R170, RZ, 0x1f, R170 ;  /* 0x0000001fffaa7819 */ /* 0x000fe200000114aa */
[C---:B------:R-:W-:Y:S02]  /*221d0*/  VIADD R172, R225.reuse, 0xa8 ;  /* 0x000000a8e1ac7836 */ /* 0x040fe40000000000 */
[----:B------:R-:W-:Y:S01]  /*221e0*/  VIADD R174, R225, 0xa0 ;  /* 0x000000a0e1ae7836 */ /* 0x000fe20000000000 */
[----:B0-----:R-:W-:Y:S01]  /*221f0*/  @P1 SHF.R.U32.HI R12, RZ, R6, R7 ;  /* 0x00000006ff0c1219 */ /* 0x001fe20000011607 */
[----:B------:R-:W-:Y:S01]  /*22200*/  IMAD.WIDE.U32 R6, R0, UR4, RZ ;  /* 0x0000000400067c25 */ /* 0x000fe2000f8e00ff */
[----:B------:R-:W-:Y:S01]  /*22210*/  ULDC.64 UR4, c[0x0][0xb38] ;  /* 0x0002ce0000047ab9 */ /* 0x000fe20000000a00 */
[----:B------:R-:W-:Y:S02]  /*22220*/  SHF.R.S32.HI R0, RZ, 0x1f, R10 ;  /* 0x0000001fff007819 */ /* 0x000fe4000001140a */
[----:B------:R-:W-:Y:S01]  /*22230*/  IMAD.IADD R7, R7, 0x1, R9 ;  /* 0x0000000107077824 */ /* 0x000fe200078e0209 */
[----:B------:R-:W-:Y:S01]  /*22240*/  SHF.R.S32.HI R9, RZ, 0x1f, R12 ;  /* 0x0000001fff097819 */ /* 0x000fe2000001140c */
[----:B------:R-:W-:Y:S01]  /*22250*/  VIADD R176, R225, 0x98 ;  /* 0x00000098e1b07836 */ /* 0x000fe20000000000 */
[----:B------:R-:W-:Y:S01]  /*22260*/  SHF.R.S32.HI R172, RZ, 0x1f, R172 ;  /* 0x0000001fffac7819 */ /* 0x000fe200000114ac */
[----:B------:R-:W-:Y:S01]  /*22270*/  IMAD.WIDE.U32 R6, R226, UR4, R6 ;  /* 0x00000004e2067c25 */ /* 0x000fe2000f8e0006 */
[----:B------:R-:W-:-:S02]  /*22280*/  SHF.R.S32.HI R174, RZ, 0x1f, R174 ;  /* 0x0000001fffae7819 */ /* 0x000fc400000114ae */
[----:B------:R-:W-:Y:S01]  /*22290*/  SHF.R.S32.HI R176, RZ, 0x1f, R176 ;  /* 0x0000001fffb07819 */ /* 0x000fe200000114b0 */
[----:B------:R-:W-:Y:S01]  /*222a0*/  IMAD R7, R226, UR5, R7 ;  /* 0x00000005e2077c24 */ /* 0x000fe2000f8e0207 */
[----:B------:R-:W-:Y:S01]  /*222b0*/  ULDC.64 UR4, c[0x0][0xb40] ;  /* 0x0002d00000047ab9 */ /* 0x000fe20000000a00 */
[----:B------:R-:W-:Y:S02]  /*222c0*/  VIADD R178, R225, 0x90 ;  /* 0x00000090e1b27836 */ /* 0x000fe40000000000 */
[----:B------:R-:W-:Y:S02]  /*222d0*/  IMAD R0, R0, UR4, RZ ;  /* 0x0000000400007c24 */ /* 0x000fe4000f8e02ff */
[----:B------:R-:W-:Y:S01]  /*222e0*/  IMAD.WIDE.U32 R6, R10, UR4, R6 ;  /* 0x000000040a067c25 */ /* 0x000fe2000f8e0006 */
[----:B------:R-:W-:-:S03]  /*222f0*/  SHF.R.S32.HI R178, RZ, 0x1f, R178 ;  /* 0x0000001fffb27819 */ /* 0x000fc600000114b2 */
[----:B------:R-:W-:Y:S01]  /*22300*/  IMAD R0, R10, UR5, R0 ;  /* 0x000000050a007c24 */ /* 0x000fe2000f8e0200 */
[----:B------:R-:W-:Y:S01]  /*22310*/  ULDC.64 UR4, c[0x0][0xb48] ;  /* 0x0002d20000047ab9 */ /* 0x000fe20000000a00 */
[----:B------:R-:W-:Y:S02]  /*22320*/  VIADD R180, R225, 0x88 ;  /* 0x00000088e1b47836 */ /* 0x000fe40000000000 */
[----:B------:R-:W-:Y:S02]  /*22330*/  IMAD.IADD R7, R7, 0x1, R0 ;  /* 0x0000000107077824 */ /* 0x000fe400078e0200 */
[----:B------:R-:W-:Y:S01]  /*22340*/  IMAD.MOV R0, RZ, RZ, -R12 ;  /* 0x000000ffff007224 */ /* 0x000fe200078e0a0c */
[----:B------:R-:W-:Y:S01]  /*22350*/  SHF.R.S32.HI R180, RZ, 0x1f, R180 ;  /* 0x0000001fffb47819 */ /* 0x000fe200000114b4 */
[----:B------:R-:W-:-:S04]  /*22360*/  IMAD.WIDE.U32 R6, R157, UR4, R6 ;  /* 0x000000049d067c25 */ /* 0x000fc8000f8e0006 */
[----:B------:R-:W-:Y:S01]  /*22370*/  IMAD R7, R157, UR5, R7 ;  /* 0x000000059d077c24 */ /* 0x000fe2000f8e0207 */
[----:B------:R-:W-:Y:S01]  /*22380*/  ULDC.64 UR4, c[0x0][0xb30] ;  /* 0x0002cc0000047ab9 */ /* 0x000fe20000000a00 */
[----:B------:R-:W-:Y:S02]  /*22390*/  IMAD R0, R156, R0, R92 ;  /* 0x000000009c007224 */ /* 0x000fe400078e025c */
[----:B------:R-:W-:Y:S02]  /*223a0*/  IMAD R9, R9, UR4, RZ ;  /* 0x0000000409097c24 */ /* 0x000fe4000f8e02ff */
[----:B------:R-:W-:Y:S01]  /*223b0*/  IMAD.WIDE.U32 R6, R12, UR4, R6 ;  /* 0x000000040c067c25 */ /* 0x000fe2000f8e0006 */
[----:B------:R-:W-:-:S03]  /*223c0*/  SHF.R.S32.HI R10, RZ, 0x1f, R0 ;  /* 0x0000001fff0a7819 */ /* 0x000fc60000011400 */
[----:B------:R-:W-:Y:S01]  /*223d0*/  IMAD R9, R12, UR5, R9 ;  /* 0x000000050c097c24 */ /* 0x000fe2000f8e0209 */
[----:B------:R-:W-:Y:S01]  /*223e0*/  ULDC.64 UR4, c[0x0][0xb28] ;  /* 0x0002ca0000047ab9 */ /* 0x000fe20000000a00 */
[----:B------:R-:W-:Y:S02]  /*223f0*/  VIADD R92, R225, 0xf8 ;  /* 0x000000f8e15c7836 */ /* 0x000fe40000000000 */
[----:B------:R-:W-:Y:S02]  /*22400*/  IMAD.IADD R7, R7, 0x1, R9 ;  /* 0x0000000107077824 */ /* 0x000fe400078e0209 */
[----:B------:R-:W-:Y:S01]  /*22410*/  IMAD R10, R10, UR4, RZ ;  /* 0x000000040a0a7c24 */ /* 0x000fe2000f8e02ff */
[----:B------:R-:W-:Y:S01]  /*22420*/  SHF.R.S32.HI R92, RZ, 0x1f, R92 ;  /* 0x0000001fff5c7819 */ /* 0x000fe2000001145c */
[----:B------:R-:W-:-:S04]  /*22430*/  IMAD.WIDE.U32 R6, R0, UR4, R6 ;  /* 0x0000000400067c25 */ /* 0x000fc8000f8e0006 */
[----:B------:R-:W-:Y:S01]  /*22440*/  IMAD R10, R0, UR5, R10 ;  /* 0x00000005000a7c24 */ /* 0x000fe2000f8e020a */
[----:B------:R-:W-:Y:S01]  /*22450*/  ULDC.64 UR4, c[0x0][0xb00] ;  /* 0x0002c00000047ab9 */ /* 0x000fe20000000a00 */
[----:B------:R-:W-:Y:S01]  /*22460*/  VIADD R156, R225, 0xe8 ;  /* 0x000000e8e19c7836 */ /* 0x000fe20000000000 */
[C---:B------:R-:W-:Y:S01]  /*22470*/  LEA R0, P0, R6.reuse, UR4, 0x2 ;  /* 0x0000000406007c11 */ /* 0x040fe2000f8010ff */
[----:B------:R-:W-:Y:S02]  /*22480*/  IMAD.IADD R9, R7, 0x1, R10 ;  /* 0x0000000107097824 */ /* 0x000fe400078e020a */
[C---:B------:R-:W-:Y:S01]  /*22490*/  VIADD R182, R225.reuse, 0x80 ;  /* 0x00000080e1b67836 */ /* 0x040fe20000000000 */
[----:B------:R-:W-:Y:S01]  /*224a0*/  SHF.R.S32.HI R156, RZ, 0x1f, R156 ;  /* 0x0000001fff9c7819 */ /* 0x000fe2000001149c */
[----:B------:R-:W-:Y:S01]  /*224b0*/  VIADD R184, R225, 0x78 ;  /* 0x00000078e1b87836 */ /* 0x000fe20000000000 */
[----:B------:R-:W-:Y:S01]  /*224c0*/  LEA.HI.X R9, R6, UR5, R9, 0x2, P0 ;  /* 0x0000000506097c11 */ /* 0x000fe200080f1409 */
[----:B------:R-:W-:Y:S01]  /*224d0*/  VIADD R6, R17, 0x30820 ;  /* 0x0003082011067836 */ /* 0x000fe20000000000 */
[----:B------:R-:W-:Y:S01]  /*224e0*/  ISETP.GE.AND P0, PT, R20, R8, PT ;  /* 0x000000081400720c */ /* 0x000fe20003f06270 */
[C---:B------:R-:W-:Y:S01]  /*224f0*/  VIADD R186, R225.reuse, 0x70 ;  /* 0x00000070e1ba7836 */ /* 0x040fe20000000000 */
[----:B------:R0:W1:Y:S01]  /*22500*/  SHFL.IDX PT, R20, R0, RZ, 0x1c1f ;  /* 0x001c1fff00147589 */ /* 0x00006200000e0000 */
[C---:B------:R-:W-:Y:S01]  /*22510*/  VIADD R188, R225.reuse, 0x68 ;  /* 0x00000068e1bc7836 */ /* 0x040fe20000000000 */
[----:B------:R-:W-:Y:S01]  /*22520*/  PRMT R6, RZ, 0x654, R6 ;  /* 0x00000654ff067816 */ /* 0x000fe20000000006 */
[C---:B------:R-:W-:Y:S01]  /*22530*/  VIADD R190, R225.reuse, 0x60 ;  /* 0x00000060e1be7836 */ /* 0x040fe20000000000 */
[----:B------:R0:W2:Y:S01]  /*22540*/  SHFL.IDX PT, R10, R9, RZ, 0x1c1f ;  /* 0x001c1fff090a7589 */ /* 0x0000a200000e0000 */
[C---:B------:R-:W-:Y:S01]  /*22550*/  VIADD R192, R225.reuse, 0x58 ;  /* 0x00000058e1c07836 */ /* 0x040fe20000000000 */
[----:B------:R0:W-:Y:S01]  /*22560*/  SYNCS.ARRIVE.TRANS64.RED.A1T0 RZ, [R6+URZ], RZ ;  /* 0x000000ff06ff79a7 */ /* 0x0001e2000810043f */
        /* <DEDUP_REMOVED lines=32> */
[----:B------:R-:W-:-:S02]  /*22770*/  VIADD R163, R225, 0xc8 ;  /* 0x000000c8e1a37836 */ /* 0x000fc40000000000 */
[C---:B------:R-:W-:Y:S02]  /*22780*/  VIADD R165, R225.reuse, 0xc0 ;  /* 0x000000c0e1a57836 */ /* 0x040fe40000000000 */
[C---:B------:R-:W-:Y:S02]  /*22790*/  VIADD R167, R225.reuse, 0xb8 ;  /* 0x000000b8e1a77836 */ /* 0x040fe40000000000 */
[C---:B------:R-:W-:Y:S02]  /*227a0*/  VIADD R169, R225.reuse, 0xb0 ;  /* 0x000000b0e1a97836 */ /* 0x040fe40000000000 */
[C---:B------:R-:W-:Y:S02]  /*227b0*/  VIADD R171, R225.reuse, 0xa8 ;  /* 0x000000a8e1ab7836 */ /* 0x040fe40000000000 */
[C---:B------:R-:W-:Y:S02]  /*227c0*/  VIADD R173, R225.reuse, 0xa0 ;  /* 0x000000a0e1ad7836 */ /* 0x040fe40000000000 */
        /* <DEDUP_REMOVED lines=18> */
[----:B------:R-:W-:Y:S01]  /*228f0*/  VIADD R217, R225, 0x8 ;  /* 0x00000008e1d97836 */ /* 0x000fe20000000000 */
[----:B012---:R-:W-:Y:S06]  /*22900*/  @P0 BRA `(.L_x_1837) ;  /* 0x0000000800040947 */ /* 0x007fec0003800000 */
[----:B------:R-:W-:Y:S02]  /*22910*/  ULDC UR4, c[0x0][0xac8] ;  /* 0x0002b20000047ab9 */ /* 0x000fe40000000800 */
[----:B------:R-:W-:Y:S02]  /*22920*/  ISETP.GE.AND P0, PT, R225, UR4, PT ;  /* 0x00000004e1007c0c */ /* 0x000fe4000bf06270 */
[----:B------:R-:W-:Y:S02]  /*22930*/  ISETP.GE.AND P5, PT, R191, UR4, PT ;  /* 0x00000004bf007c0c */ /* 0x000fe4000bfa6270 */
[----:B------:R-:W-:Y:S02]  /*22940*/  ISETP.GE.AND P4, PT, R189, UR4, PT ;  /* 0x00000004bd007c0c */ /* 0x000fe4000bf86270 */
[----:B------:R-:W-:-:S07]  /*22950*/  ISETP.GE.AND P3, PT, R187, UR4, PT ;  /* 0x00000004bb007c0c */ /* 0x000fce000bf66270 */
[----:B------:R-:W-:-:S04]  /*22960*/  @!P0 LEA R6, P1, R225, R20, 0x2 ;  /* 0x00000014e1068211 */ /* 0x000fc800078210ff */
[----:B------:R-:W-:-:S05]  /*22970*/  @!P0 LEA.HI.X R7, R225, R10, R220, 0x2, P1 ;  /* 0x0000000ae1078211 */ /* 0x000fca00008f14dc */
        /* <DEDUP_REMOVED lines=55> */
[----:B------:R-:W-:Y:S02]  /*22cf0*/  @!P0 LEA.HI.X R7, R185, R10, R186, 0x2, P4 ;  /* 0x0000000ab9078211 */ /* 0x000fe400020f14ba */
[----:B------:R-:W-:Y:S02]  /*22d00*/  ISETP.GE.AND P4, PT, R177, UR4, PT ;  /* 0x00000004b1007c0c */ /* 0x000fe4000bf86270 */
[-C--:B-1----:R-:W-:Y:S01]  /*22d10*/  @!P1 LEA R12, P5, R183, R20.reuse, 0x2 ;  /* 0x00000014b70c9211 */ /* 0x082fe200078a10ff */
[----:B------:R0:W-:Y:S01]  /*22d20*/  @!P0 ST.E.64 desc[UR60][R6.64], R80 ;  /* 0x0000005006008985 */ /* 0x0001e2000c101b3c */
[----:B--2---:R-:W-:Y:S02]  /*22d30*/  @!P2 LEA R14, P6, R181, R20, 0x2 ;  /* 0x00000014b50ea211 */ /* 0x004fe400078c10ff */
        /* <DEDUP_REMOVED lines=12> */
[----:B------:R-:W-:Y:S02]  /*22e00*/  ISETP.GE.AND P0, PT, R169, UR4, PT ;  /* 0x00000004a9007c0c */ /* 0x000fe4000bf06270 */
[----:B--2---:R-:W-:Y:S01]  /*22e10*/  @!P5 LEA R14, P6, R175, R20, 0x2 ;  /* 0x00000014af0ed211 */ /* 0x004fe200078c10ff */
[----:B------:R1:W-:Y:S01]  /*22e20*/  @!P4 ST.E.64 desc[UR60][R12.64], R96 ;  /* 0x000000600c00c985 */ /* 0x0003e2000c101b3c */
[----:B------:R-:W-:Y:S02]  /*22e30*/  ISETP.GE.AND P4, PT, R165, UR4, PT ;  /* 0x00000004a5007c0c */ /* 0x000fe4000bf86270 */
[----:B------:R-:W-:Y:S02]  /*22e40*/  @!P5 LEA.HI.X R15, R175, R10, R176, 0x2, P6 ;  /* 0x0000000aaf0fd211 */ /* 0x000fe400030f14b0 */
[----:B0-----:R-:W-:-:S03]  /*22e50*/  @!P2 LEA R2, P6, R173, R20, 0x2 ;  /* 0x00000014ad02a211 */ /* 0x001fc600078c10ff */
[----:B------:R-:W-:Y:S01]  /*22e60*/  @!P5 ST.E.64 desc[UR60][R14.64], R100 ;  /* 0x000000640e00d985 */ /* 0x000fe2000c101b3c */
[----:B------:R-:W-:Y:S02]  /*22e70*/  @!P1 LEA R6, P3, R171, R20, 0x2 ;  /* 0x00000014ab069211 */ /* 0x000fe400078610ff */
[----:B------:R-:W-:Y:S02]  /*22e80*/  ISETP.GE.AND P5, PT, R167, UR4, PT ;  /* 0x00000004a7007c0c */ /* 0x000fe4000bfa6270 */
[----:B------:R-:W-:Y:S02]  /*22e90*/  @!P2 LEA.HI.X R3, R173, R10, R174, 0x2, P6 ;  /* 0x0000000aad03a211 */ /* 0x000fe400030f14ae */
[----:B-1----:R-:W-:Y:S02]  /*22ea0*/  @!P0 LEA R12, P6, R169, R20, 0x2 ;  /* 0x00000014a90c8211 */ /* 0x002fe400078c10ff */
        /* <DEDUP_REMOVED lines=8> */
[----:B-1----:R-:W-:-:S02]  /*22f30*/  @!P4 LEA R6, P2, R165, R20, 0x2 ;  /* 0x00000014a506c211 */ /* 0x002fc400078410ff */
[----:B------:R-:W-:Y:S02]  /*22f40*/  @!P5 LEA.HI.X R3, R167, R10, R168, 0x2, P1 ;  /* 0x0000000aa703d211 */ /* 0x000fe400008f14a8 */
[----:B--2---:R-:W-:Y:S02]  /*22f50*/  @!P3 LEA R12, P6, R163, R20, 0x2 ;  /* 0x00000014a30cb211 */ /* 0x004fe400078c10ff */
        /* <DEDUP_REMOVED lines=10> */
[----:B------:R-:W-:Y:S02]  /*23000*/  @!P0 LEA.HI.X R3, R161, R10, R162, 0x2, P5 ;  /* 0x0000000aa1038211 */ /* 0x000fe400028f14a2 */
[----:B------:R-:W-:Y:S02]  /*23010*/  ISETP.GE.AND P5, PT, R24, UR4, PT ;  /* 0x0000000418007c0c */ /* 0x000fe4000bfa6270 */
[C---:B-1----:R-:W-:Y:S01]  /*23020*/  @!P1 LEA R6, P6, R159.reuse, R20, 0x2 ;  /* 0x000000149f069211 */ /* 0x042fe200078c10ff */
[----:B------:R0:W-:Y:S03]  /*23030*/  @!P0 ST.E.64 desc[UR60][R2.64], R128 ;  /* 0x0000008002008985 */ /* 0x0001e6000c101b3c */
[----:B------:R-:W-:Y:S02]  /*23040*/  @!P1 LEA.HI.X R7, R159, R10, R160, 0x2, P6 ;  /* 0x0000000a9f079211 */ /* 0x000fe400030f14a0 */
[----:B--2---:R-:W-:-:S03]  /*23050*/  @!P3 LEA R12, P6, R155, R20, 0x2 ;  /* 0x000000149b0cb211 */ /* 0x004fc600078c10ff */
[----:B------:R1:W-:Y:S01]  /*23060*/  @!P1 ST.E.64 desc[UR60][R6.64], R132 ;  /* 0x0000008406009985 */ /* 0x0003e2000c101b3c */
[----:B------:R-:W-:Y:S02]  /*23070*/  @!P3 LEA.HI.X R13, R155, R10, R156, 0x2, P6 ;  /* 0x0000000a9b0db211 */ /* 0x000fe400030f149c */
[----:B0-----:R-:W-:-:S04]  /*23080*/  @!P4 LEA R2, P0, R157, R20, 0x2 ;  /* 0x000000149d02c211 */ /* 0x001fc800078010ff */
[----:B------:R-:W-:Y:S02]  /*23090*/  @!P4 LEA.HI.X R3, R157, R10, R158, 0x2, P0 ;  /* 0x0000000a9d03c211 */ /* 0x000fe400000f149e */
[----:B-1----:R-:W-:-:S03]  /*230a0*/  @!P2 LEA R6, P1, R93, R20, 0x2 ;  /* 0x000000145d06a211 */ /* 0x002fc600078210ff */
[----:B------:R0:W-:Y:S01]  /*230b0*/  @!P4 ST.E.64 desc[UR60][R2.64], R136 ;  /* 0x000000880200c985 */ /* 0x0001e2000c101b3c */
[C---:B------:R-:W-:Y:S02]  /*230c0*/  @!P5 LEA R20, P0, R24.reuse, R20, 0x2 ;  /* 0x000000141814d211 */ /* 0x040fe400078010ff */
[-C--:B------:R-:W-:Y:S01]  /*230d0*/  @!P2 LEA.HI.X R7, R93, R10.reuse, R154, 0x2, P1 ;  /* 0x0000000a5d07a211 */ /* 0x080fe200008f149a */
[----:B------:R0:W-:Y:S01]  /*230e0*/  @!P3 ST.E.64 desc[UR60][R12.64], R140 ;  /* 0x0000008c0c00b985 */ /* 0x0001e2000c101b3c */
[----:B------:R-:W-:-:S03]  /*230f0*/  @!P5 LEA.HI.X R21, R24, R10, R92, 0x2, P0 ;  /* 0x0000000a1815d211 */ /* 0x000fc600000f145c */
[----:B------:R0:W-:Y:S04]  /*23100*/  @!P2 ST.E.64 desc[UR60][R6.64], R144 ;  /* 0x000000900600a985 */ /* 0x0001e8000c101b3c */
[----:B------:R0:W-:Y:S02]  /*23110*/  @!P5 ST.E.64 desc[UR60][R20.64], R148 ;  /* 0x000000941400d985 */ /* 0x0001e4000c101b3c */
.L_x_1837:
[----:B------:R-:W-:Y:S05]  /*23120*/  BSYNC B1 ;  /* 0x0000000000017941 */ /* 0x000fea0003800000 */
.L_x_1836:
[----:B------:R-:W-:Y:S01]  /*23130*/  ISETP.GE.AND P0, PT, R11, R8, PT ;  /* 0x000000080b00720c */ /* 0x000fe20003f06270 */
[----:B------:R-:W1:Y:S04]  /*23140*/  SHFL.IDX PT, R9, R9, 0x1, 0x1c1f ;  /* 0x003c1f0009097f89 */ /* 0x000e6800000e0000 */
[----:B------:R-:W2:Y:S08]  /*23150*/  SHFL.IDX PT, R0, R0, 0x1, 0x1c1f ;  /* 0x003c1f0000007f89 */ /* 0x000eb000000e0000 */
[----:B------:R-:W-:Y:S05]  /*23160*/  @P0 BRA `(.L_x_1835) ;  /* 0x0000001400940947 */ /* 0x000fea0003800000 */
[----:B------:R-:W-:Y:S02]  /*23170*/  ULDC UR4, c[0x0][0xac8] ;  /* 0x0002b20000047ab9 */ /* 0x000fe40000000800 */
[----:B------:R-:W-:Y:S02]  /*23180*/  ISETP.GE.AND P4, PT, R225, UR4, PT ;  /* 0x00000004e1007c0c */ /* 0x000fe4000bf86270 */
[----:B------:R-:W-:Y:S02]  /*23190*/  ISETP.GE.AND P2, PT, R217, UR4, PT ;  /* 0x00000004d9007c0c */ /* 0x000fe4000bf46270 */
[----:B------:R-:W-:Y:S02]  /*231a0*/  ISETP.GE.AND P1, PT, R215, UR4, PT ;  /* 0x00000004d7007c0c */ /* 0x000fe4000bf26270 */
[----:B------:R-:W-:-:S07]  /*231b0*/  ISETP.GE.AND P0, PT, R213, UR4, PT ;  /* 0x00000004d5007c0c */ /* 0x000fce000bf06270 */
[----:B0-2---:R-:W-:-:S04]  /*231c0*/  @!P4 LEA R2, P3, R225, R0, 0x2 ;  /* 0x00000000e102c211 */ /* 0x005fc800078610ff */
[----:B-1----:R-:W-:Y:S02]  /*231d0*/  @!P4 LEA.HI.X R3, R225, R9, R220, 0x2, P3 ;  /* 0x00000009e103c211 */ /* 0x002fe400018f14dc */
[----:B------:R-:W-:-:S03]  /*231e0*/  ISETP.GE.AND P3, PT, R211, UR4, PT ;  /* 0x00000004d3007c0c */ /* 0x000fc6000bf66270 */
[----:B------:R0:W-:Y:S01]  /*231f0*/  @!P4 ST.E.64 desc[UR60][R2.64], R4 ;  /* 0x000000040200c985 */ /* 0x0001e2000c101b3c */
[----:B------:R-:W-:Y:S02]  /*23200*/  ISETP.GE.AND P4, PT, R209, UR4, PT ;  /* 0x00000004d1007c0c */ /* 0x000fe4000bf86270 */
[-C--:B0-----:R-:W-:Y:S02]  /*23210*/  @!P2 LEA R2, P6, R217, R0.reuse, 0x2 ;  /* 0x00000000d902a211 */ /* 0x081fe400078c10ff */
[-C--:B------:R-:W-:Y:S02]  /*23220*/  @!P1 LEA R4, P5, R215, R0.reuse, 0x2 ;  /* 0x00000000d7049211 */ /* 0x080fe400078a10ff */
[-C--:B------:R-:W-:Y:S02]  /*23230*/  @!P2 LEA.HI.X R3, R217, R9.reuse, R219, 0x2, P6 ;  /* 0x00000009d903a211 */ /* 0x080fe400030f14db */
[----:B------:R-:W-:Y:S02]  /*23240*/  @!P0 LEA R6, P6, R213, R0, 0x2 ;  /* 0x00000000d5068211 */ /* 0x000fe400078c10ff */
        /* <DEDUP_REMOVED lines=9> */
[-C--:B------:R-:W-:Y:S02]  /*232e0*/  @!P3 LEA.HI.X R3, R211, R9.reuse, R212, 0x2, P1 ;  /* 0x00000009d303b211 */ /* 0x080fe400008f14d4 */
[----:B------:R-:W-:Y:S02]  /*232f0*/  ISETP.GE.AND P1, PT, R197, UR4, PT ;  /* 0x00000004c5007c0c */ /* 0x000fe4000bf26270 */
[----:B------:R-:W-:Y:S01]  /*23300*/  @!P4 LEA.HI.X R5, R209, R9, R210, 0x2, P2 ;  /* 0x00000009d105c211 */ /* 0x000fe200010f14d2 */
[----:B------:R0:W-:Y:S01]  /*23310*/  @!P3 ST.E.64 desc[UR60][R2.64], R42 ;  /* 0x0000002a0200b985 */ /* 0x0001e2000c101b3c */
[----:B------:R-:W-:Y:S02]  /*23320*/  ISETP.GE.AND P2, PT, R195, UR4, PT ;  /* 0x00000004c3007c0c */ /* 0x000fe4000bf46270 */
[----:B--2---:R-:W-:Y:S01]  /*23330*/  @!P5 LEA R6, P6, R207, R0, 0x2 ;  /* 0x00000000cf06d211 */ /* 0x004fe200078c10ff */
[----:B------:R1:W-:Y:S01]  /*23340*/  @!P4 ST.E.64 desc[UR60][R4.64], R46 ;  /* 0x0000002e0400c985 */ /* 0x0003e2000c101b3c */
[----:B------:R-:W-:-:S02]  /*23350*/  ISETP.GE.AND P3, PT, R193, UR4, PT ;  /* 0x00000004c1007c0c */ /* 0x000fc4000bf66270 */
[----:B------:R-:W-:Y:S02]  /*23360*/  @!P5 LEA.HI.X R7, R207, R9, R208, 0x2, P6 ;  /* 0x00000009cf07d211 */ /* 0x000fe400030f14d0 */
[----:B------:R-:W-:-:S03]  /*23370*/  ISETP.GE.AND P4, PT, R191, UR4, PT ;  /* 0x00000004bf007c0c */ /* 0x000fc6000bf86270 */
[----:B------:R2:W-:Y:S01]  /*23380*/  @!P5 ST.E.64 desc[UR60][R6.64], R50 ;  /* 0x000000320600d985 */ /* 0x0005e2000c101b3c */
[-C--:B0-----:R-:W-:Y:S02]  /*23390*/  @!P0 LEA R2, P6, R199, R0.reuse, 0x2 ;  /* 0x00000000c7028211 */ /* 0x081fe400078c10ff */
[-C--:B-1----:R-:W-:Y:S02]  /*233a0*/  @!P1 LEA R4, P5, R197, R0.reuse, 0x2 ;  /* 0x00000000c5049211 */ /* 0x082fe400078a10ff */
[-C--:B------:R-:W-:Y:S02]  /*233b0*/  @!P0 LEA.HI.X R3, R199, R9.reuse, R206, 0x2, P6 ;  /* 0x00000009c7038211 */ /* 0x080fe400030f14ce */
[----:B------:R-:W-:Y:S02]  /*233c0*/  @!P1 LEA.HI.X R5, R197, R9, R198, 0x2, P5 ;  /* 0x00000009c5059211 */ /* 0x000fe400028f14c6 */
[----:B------:R-:W-:Y:S01]  /*233d0*/  ISETP.GE.AND P5, PT, R189, UR4, PT ;  /* 0x00000004bd007c0c */ /* 0x000fe2000bfa6270 */
[----:B------:R0:W-:Y:S01]  /*233e0*/  @!P0 ST.E.64 desc[UR60][R2.64], R54 ;  /* 0x0000003602008985 */ /* 0x0001e2000c101b3c */
[----:B--2---:R-:W-:-:S02]  /*233f0*/  @!P2 LEA R6, P6, R195, R0, 0x2 ;  /* 0x00000000c306a211 */ /* 0x004fc400078c10ff */
[----:B------:R-:W-:Y:S01]  /*23400*/  ISETP.GE.AND P0, PT, R187, UR4, PT ;  /* 0x00000004bb007c0c */ /* 0x000fe2000bf06270 */
[----:B------:R1:W-:Y:S01]  /*23410*/  @!P1 ST.E.64 desc[UR60][R4.64], R58 ;  /* 0x0000003a04009985 */ /* 0x0003e2000c101b3c */
        /* <DEDUP_REMOVED lines=9> */
[----:B--2---:R-:W-:-:S03]  /*234b0*/  @!P5 LEA R6, P6, R189, R0, 0x2 ;  /* 0x00000000bd06d211 */ /* 0x004fc600078c10ff */
[----:B------:R1:W-:Y:S01]  /*234c0*/  @!P4 ST.E.64 desc[UR60][R4.64], R70 ;  /* 0x000000460400c985 */ /* 0x0003e2000c101b3c */
[----:B------:R-:W-:-:S05]  /*234d0*/  @!P5 LEA.HI.X R7, R189, R9, R190, 0x2, P6 ;  /* 0x00000009bd07d211 */ /* 0x000fca00030f14be */
[----:B------:R2:W-:Y:S01]  /*234e0*/  @!P5 ST.E.64 desc[UR60][R6.64], R74 ;  /* 0x0000004a0600d985 */ /* 0x0005e2000c101b3c */
[----:B------:R-:W-:Y:S02]  /*234f0*/  ISETP.GE.AND P5, PT, R181, UR4, PT ;  /* 0x00000004b5007c0c */ /* 0x000fe4000bfa6270 */
[----:B0-----:R-:W-:-:S04]  /*23500*/  @!P0 LEA R2, P4, R187, R0, 0x2 ;  /* 0x00000000bb028211 */ /* 0x001fc800078810ff */
[-C--:B------:R-:W-:Y:S02]  /*23510*/  @!P0 LEA.HI.X R3, R187, R9.reuse, R188, 0x2, P4 ;  /* 0x00000009bb038211 */ /* 0x080fe400020f14bc */
        /* <DEDUP_REMOVED lines=16> */
[-C--:B------:R-:W-:Y:S02]  /*23620*/  @!P4 LEA.HI.X R5, R179, R9.reuse, R180, 0x2, P0 ;  /* 0x00000009b305c211 */ /* 0x080fe400000f14b4 */
[----:B------:R-:W-:Y:S02]  /*23630*/  ISETP.GE.AND P0, PT, R171, UR4, PT ;  /* 0x00000004ab007c0c */ /* 0x000fe4000bf06270 */
[----:B--2---:R-:W-:Y:S01]  /*23640*/  @!P3 LEA R6, P6, R177, R0, 0x2 ;  /* 0x00000000b106b211 */ /* 0x004fe200078c10ff */
[----:B------:R1:W-:Y:S01]  /*23650*/  @!P4 ST.E.64 desc[UR60][R4.64], R94 ;  /* 0x0000005e0400c985 */ /* 0x0003e2000c101b3c */
[----:B------:R-:W-:Y:S02]  /*23660*/  ISETP.GE.AND P4, PT, R167, UR4, PT ;  /* 0x00000004a7007c0c */ /* 0x000fe4000bf86270 */
[----:B------:R-:W-:-:S02]  /*23670*/  @!P3 LEA.HI.X R7, R177, R9, R178, 0x2, P6 ;  /* 0x00000009b107b211 */ /* 0x000fc400030f14b2 */
[----:B0-----:R-:W-:-:S03]  /*23680*/  @!P2 LEA R2, P6, R175, R0, 0x2 ;  /* 0x00000000af02a211 */ /* 0x001fc600078c10ff */
[----:B------:R0:W-:Y:S01]  /*23690*/  @!P3 ST.E.64 desc[UR60][R6.64], R98 ;  /* 0x000000620600b985 */ /* 0x0001e2000c101b3c */
[----:B------:R-:W-:Y:S02]  /*236a0*/  @!P2 LEA.HI.X R3, R175, R9, R176, 0x2, P6 ;  /* 0x00000009af03a211 */ /* 0x000fe400030f14b0 */
[----:B-1----:R-:W-:-:S03]  /*236b0*/  @!P1 LEA R4, P3, R173, R0, 0x2 ;  /* 0x00000000ad049211 */ /* 0x002fc600078610ff */
[----:B------:R1:W-:Y:S01]  /*236c0*/  @!P2 ST.E.64 desc[UR60][R2.64], R102 ;  /* 0x000000660200a985 */ /* 0x0003e2000c101b3c */
[-C--:B------:R-:W-:Y:S02]  /*236d0*/  @!P1 LEA.HI.X R5, R173, R9.reuse, R174, 0x2, P3 ;  /* 0x00000009ad059211 */ /* 0x080fe400018f14ae */
[----:B------:R-:W-:Y:S02]  /*236e0*/  ISETP.GE.AND P3, PT, R165, UR4, PT ;  /* 0x00000004a5007c0c */ /* 0x000fe4000bf66270 */
[CC--:B0-----:R-:W-:Y:S01]  /*236f0*/  @!P0 LEA R6, P6, R171.reuse, R0.reuse, 0x2 ;  /* 0x00000000ab068211 */ /* 0x0c1fe200078c10ff */
[----:B------:R0:W-:Y:S03]  /*23700*/  @!P1 ST.E.64 desc[UR60][R4.64], R106 ;  /* 0x0000006a04009985 */ /* 0x0001e6000c101b3c */
[----:B------:R-:W-:Y:S02]  /*23710*/  @!P0 LEA.HI.X R7, R171, R9, R172, 0x2, P6 ;  /* 0x00000009ab078211 */ /* 0x000fe400030f14ac */
[----:B-1----:R-:W-:-:S03]  /*23720*/  @!P5 LEA R2, P1, R169, R0, 0x2 ;  /* 0x00000000a902d211 */ /* 0x002fc600078210ff */
        /* <DEDUP_REMOVED lines=8> */
[-C--:B-1----:R-:W-:Y:S01]  /*237b0*/  @!P3 LEA R6, P6, R165, R0.reuse, 0x2 ;  /* 0x00000000a506b211 */ /* 0x082fe200078c10ff */
[----:B------:R1:W-:Y:S01]  /*237c0*/  @!P4 ST.E.64 desc[UR60][R4.64], R118 ;  /* 0x000000760400c985 */ /* 0x0003e2000c101b3c */
[----:B------:R-:W-:Y:S02]  /*237d0*/  ISETP.GE.AND P4, PT, R159, UR4, PT ;  /* 0x000000049f007c0c */ /* 0x000fe4000bf86270 */
[----:B------:R-:W-:Y:S02]  /*237e0*/  @!P3 LEA.HI.X R7, R165, R9, R166, 0x2, P6 ;  /* 0x00000009a507b211 */ /* 0x000fe400030f14a6 */
[----:B0-----:R-:W-:-:S03]  /*237f0*/  @!P1 LEA R2, P6, R161, R0, 0x2 ;  /* 0x00000000a1029211 */ /* 0x001fc600078c10ff */
[----:B------:R0:W-:Y:S01]  /*23800*/  @!P3 ST.E.64 desc[UR60][R6.64], R122 ;  /* 0x0000007a0600b985 */ /* 0x0001e2000c101b3c */
[----:B------:R-:W-:Y:S02]  /*23810*/  ISETP.GE.AND P3, PT, R157, UR4, PT ;  /* 0x000000049d007c0c */ /* 0x000fe4000bf66270 */
[----:B------:R-:W-:Y:S02]  /*23820*/  @!P1 LEA.HI.X R3, R161, R9, R162, 0x2, P6 ;  /* 0x00000009a1039211 */ /* 0x000fe400030f14a2 */
[----:B-1----:R-:W-:-:S04]  /*23830*/  @!P0 LEA R4, P5, R163, R0, 0x2 ;  /* 0x00000000a3048211 */ /* 0x002fc800078a10ff */
[----:B------:R-:W-:Y:S02]  /*23840*/  @!P0 LEA.HI.X R5, R163, R9, R164, 0x2, P5 ;  /* 0x00000009a3058211 */ /* 0x000fe400028f14a4 */
[----:B------:R-:W-:-:S03]  /*23850*/  ISETP.GE.AND P5, PT, R93, UR4, PT ;  /* 0x000000045d007c0c */ /* 0x000fc6000bfa6270 */
[----:B------:R1:W-:Y:S04]  /*23860*/  @!P0 ST.E.64 desc[UR60][R4.64], R126 ;  /* 0x0000007e04008985 */ /* 0x0003e8000c101b3c */
[----:B------:R2:W-:Y:S01]  /*23870*/  @!P1 ST.E.64 desc[UR60][R2.64], R130 ;  /* 0x0000008202009985 */ /* 0x0005e2000c101b3c */
[----:B0-----:R-:W-:-:S04]  /*23880*/  @!P2 LEA R6, P1, R155, R0, 0x2 ;  /* 0x000000009b06a211 */ /* 0x001fc800078210ff */
[-C--:B------:R-:W-:Y:S02]  /*23890*/  @!P2 LEA.HI.X R7, R155, R9.reuse, R156, 0x2, P1 ;  /* 0x000000099b07a211 */ /* 0x080fe400008f149c */
[-C--:B-1----:R-:W-:Y:S02]  /*238a0*/  @!P4 LEA R4, P0, R159, R0.reuse, 0x2 ;  /* 0x000000009f04c211 */ /* 0x082fe400078010ff */
[-C--:B--2---:R-:W-:Y:S02]  /*238b0*/  @!P3 LEA R2, P6, R157, R0.reuse, 0x2 ;  /* 0x000000009d02b211 */ /* 0x084fe400078c10ff */
[-C--:B------:R-:W-:Y:S02]  /*238c0*/  @!P4 LEA.HI.X R5, R159, R9.reuse, R160, 0x2, P0 ;  /* 0x000000099f05c211 */ /* 0x080fe400000f14a0 */
[----:B------:R-:W-:Y:S02]  /*238d0*/  @!P5 LEA R10, P0, R93, R0, 0x2 ;  /* 0x000000005d0ad211 */ /* 0x000fe400078010ff */
[-C--:B------:R-:W-:Y:S01]  /*238e0*/  @!P3 LEA.HI.X R3, R157, R9.reuse, R158, 0x2, P6 ;  /* 0x000000099d03b211 */ /* 0x080fe200030f149e */
[----:B------:R0:W-:Y:S01]  /*238f0*/  @!P4 ST.E.64 desc[UR60][R4.64], R134 ;  /* 0x000000860400c985 */ /* 0x0001e2000c101b3c */
[----:B------:R-:W-:-:S02]  /*23900*/  @!P5 LEA.HI.X R11, R93, R9, R154, 0x2, P0 ;  /* 0x000000095d0bd211 */ /* 0x000fc400000f149a */
[----:B------:R-:W-:Y:S01]  /*23910*/  ISETP.GE.AND P0, PT, R24, UR4, PT ;  /* 0x0000000418007c0c */ /* 0x000fe2000bf06270 */
[----:B------:R0:W-:Y:S04]  /*23920*/  @!P3 ST.E.64 desc[UR60][R2.64], R138 ;  /* 0x0000008a0200b985 */ /* 0x0001e8000c101b3c */
[----:B------:R0:W-:Y:S04]  /*23930*/  @!P2 ST.E.64 desc[UR60][R6.64], R142 ;  /* 0x0000008e0600a985 */ /* 0x0001e8000c101b3c */
[----:B------:R0:W-:Y:S04]  /*23940*/  @!P5 ST.E.64 desc[UR60][R10.64], R146 ;  /* 0x000000920a00d985 */ /* 0x0001e8000c101b3c */
[----:B------:R-:W-:Y:S05]  /*23950*/  @P0 BRA `(.L_x_1835) ;  /* 0x0000000c00980947 */ /* 0x000fea0003800000 */
[----:B0-----:R-:W-:-:S04]  /*23960*/  LEA R2, P0, R24, R0, 0x2 ;  /* 0x0000000018027211 */ /* 0x001fc800078010ff */
[----:B------:R-:W-:-:S05]  /*23970*/  LEA.HI.X R3, R24, R9, R92, 0x2, P0 ;  /* 0x0000000918037211 */ /* 0x000fca00000f145c */
[----:B------:R0:W-:Y:S01]  /*23980*/  ST.E.64 desc[UR60][R2.64], R150 ;  /* 0x0000009602007985 */ /* 0x0001e2000c101b3c */
[----:B------:R-:W-:Y:S05]  /*23990*/  BRA `(.L_x_1835) ;  /* 0x0000000c00887947 */ /* 0x000fea0003800000 */
.L_x_1826:
[----:B------:R-:W3:Y:S01]  /*239a0*/  LDL R8, [R1+0x88] ;  /* 0x0000880001087983 */ /* 0x000ee20000100800 */
[----:B------:R-:W-:Y:S01]  /*239b0*/  ULDC.64 UR4, c[0x0][0xc08] ;  /* 0x0003020000047ab9 */ /* 0x000fe20000000a00 */
[----:B------:R-:W3:Y:S01]  /*239c0*/  LDC.64 R2, c[0x0][0xc00] ;  /* 0x00030000ff027b82 */ /* 0x000ee20000000a00 */
[----:B------:R-:W-:Y:S01]  /*239d0*/  ISETP.NE.U32.AND P0, PT, RZ, UR4, PT ;  /* 0x00000004ff007c0c */ /* 0x000fe2000bf05070 */
[----:B------:R-:W4:Y:S01]  /*239e0*/  LDL R7, [R1+0x84] ;  /* 0x0000840001077983 */ /* 0x000f220000100800 */
[----:B------:R-:W-:Y:S02]  /*239f0*/  IMAD.MOV.U32 R15, RZ, RZ, RZ ;  /* 0x000000ffff0f7224 */ /* 0x000fe400078e00ff */
[----:B------:R-:W-:Y:S01]  /*23a00*/  ISETP.NE.AND.EX P1, PT, RZ, UR5, PT, P0 ;  /* 0x00000005ff007c0c */ /* 0x000fe2000bf25300 */
[----:B------:R-:W-:Y:S02]  /*23a10*/  ULDC.64 UR4, c[0x0][0xc00] ;  /* 0x0003000000047ab9 */ /* 0x000fe40000000a00 */
[----:B------:R-:W-:-:S04]  /*23a20*/  ISETP.NE.U32.AND P0, PT, RZ, UR4, PT ;  /* 0x00000004ff007c0c */ /* 0x000fc8000bf05070 */
[----:B------:R-:W-:-:S06]  /*23a30*/  ISETP.NE.AND.EX P0, PT, RZ, UR5, PT, P0 ;  /* 0x00000005ff007c0c */ /* 0x000fcc000bf05300 */
[----:B------:R-:W1:Y:S01]  /*23a40*/  @P1 LDC.64 R4, c[0x0][0xc08] ;  /* 0x00030200ff041b82 */ /* 0x000e620000000a00 */
[----:B------:R-:W-:Y:S02]  /*23a50*/  ULDC UR4, c[0x0][0xa88] ;  /* 0x0002a20000047ab9 */ /* 0x000fe40000000800 */
[----:B0-----:R-:W-:Y:S01]  /*23a60*/  IMAD.U32 R0, RZ, RZ, UR4 ;  /* 0x00000004ff007e24 */ /* 0x001fe2000f8e00ff */
[----:B------:R-:W0:Y:S01]  /*23a70*/  S2R R35, SR_TID.X ;  /* 0x0000000000237919 */ /* 0x000e220000002100 */
[----:B---3--:R-:W-:-:S04]  /*23a80*/  IMAD.WIDE R2, R8, 0x4, R2 ;  /* 0x0000000408027825 */ /* 0x008fc800078e0202 */
[----:B-1----:R-:W-:Y:S01]  /*23a90*/  @P1 IMAD.WIDE R4, R8, 0x4, R4 ;  /* 0x0000000408041825 */ /* 0x002fe200078e0204 */
[----:B------:R1:W5:Y:S04]  /*23aa0*/  @P0 LDG.E R15, desc[UR60][R2.64] ;  /* 0x0000003c020f0981 */ /* 0x000368000c1e1900 */
[----:B------:R1:W5:Y:S01]  /*23ab0*/  @P1 LDG.E R0, desc[UR60][R4.64] ;  /* 0x0000003c04001981 */ /* 0x000362000c1e1900 */
[----:B----4-:R-:W-:Y:S01]  /*23ac0*/  ISETP.NE.AND P2, PT, R7, RZ, PT ;  /* 0x000000ff0700720c */ /* 0x010fe20003f45270 */
[----:B0-----:R-:W-:Y:S01]  /*23ad0*/  VIADD R6, R35, 0xffffff80 ;  /* 0xffffff8023067836 */ /* 0x001fe20000000000 */
[----:B------:R-:W-:-:S04]  /*23ae0*/  SHF.R.S32.HI R28, RZ, 0x1f, R8 ;  /* 0x0000001fff1c7819 */ /* 0x000fc80000011408 */
[----:B------:R-:W-:-:S07]  /*23af0*/  ISETP.GT.AND P3, PT, R6, 0x7f, PT ;  /* 0x0000007f0600780c */ /* 0x000fce0003f64270 */
[----:B------:R-:W0:Y:S02]  /*23b00*/  @!P2 LDC R7, c[0x0][0xad4] ;  /* 0x0002b500ff07ab82 */ /* 0x000e240000000800 */
[----:B0-----:R1:W-:Y:S01]  /*23b10*/  @!P2 STL [R1+0x84], R7 ;  /* 0x000084070100a387 */ /* 0x0013e20000100800 */
[----:B------:R-:W-:Y:S01]  /*23b20*/  ISETP.GT.AND P2, PT, R7, 0x1, PT ;  /* 0x000000010700780c */ /* 0x000fe20003f44270 */
[----:B------:R-:W-:-:S12]  /*23b30*/  @P1 BRA `(.L_x_1838) ;  /* 0x0000000000101947 */ /* 0x000fd80003800000 */
[----:B------:R-:W-:Y:S05]  /*23b40*/  @!P0 BRA `(.L_x_1838) ;  /* 0x00000000000c8947 */ /* 0x000fea0003800000 */
[----:B-1----:R-:W3:Y:S04]  /*23b50*/  LDG.E R5, desc[UR60][R2.64] ;  /* 0x0000003c02057981 */ /* 0x002ee8000c1e1900 */
[----:B-----5:R-:W3:Y:S02]  /*23b60*/  LDG.E R0, desc[UR60][R2.64+0x4] ;  /* 0x0000043c02007981 */ /* 0x020ee4000c1e1900 */
[----:B---3--:R-:W-:-:S07]  /*23b70*/  IMAD.IADD R0, R0, 0x1, -R5 ;  /* 0x0000000100007824 */ /* 0x008fce00078e0a05 */
.L_x_1838:
[----:B------:R-:W-:Y:S01]  /*23b80*/  BSSY B1, `(.L_x_1839) ;  /* 0x0000037000017945 */ /* 0x000fe20003800000 */
[----:B------:R-:W-:Y:S02]  /*23b90*/  SEL R33, R8, RZ, !P0 ;  /* 0x000000ff08217207 */ /* 0x000fe40004000000 */
[----:B------:R-:W-:Y:S02]  /*23ba0*/  SEL R28, R28, RZ, !P0 ;  /* 0x000000ff1c1c7207 */ /* 0x000fe40004000000 */
[----:B--2--5:R-:W-:Y:S01]  /*23bb0*/  SHF.R.S32.HI R24, RZ, 0x1f, R15 ;  /* 0x0000001fff187819 */ /* 0x024fe2000001140f */
[----:B------:R-:W-:Y:S06]  /*23bc0*/  @P3 BRA `(.L_x_1840) ;  /* 0x0000000000c83947 */ /* 0x000fec0003800000 */
[----:B-1----:R-:W2:Y:S01]  /*23bd0*/  LDL R3, [R1+0x58] ;  /* 0x0000580001037983 */ /* 0x002ea20000100800 */
[----:B------:R-:W0:Y:S02]  /*23be0*/  LDC R37, c[0x0][0xbe8] ;  /* 0x0002fa00ff257b82 */ /* 0x000e240000000800 */
[----:B0-----:R-:W-:Y:S01]  /*23bf0*/  IMAD R2, R0, R37, RZ ;  /* 0x0000002500027224 */ /* 0x001fe200078e02ff */
[----:B--2---:R-:W-:-:S04]  /*23c00*/  IADD3 R35, R3, -0x80, R35 ;  /* 0xffffff8003237810 */ /* 0x004fc80007ffe023 */
[----:B------:R-:W-:-:S13]  /*23c10*/  ISETP.GE.AND P0, PT, R35, R2, PT ;  /* 0x000000022300720c */ /* 0x000fda0003f06270 */
[----:B------:R-:W-:Y:S05]  /*23c20*/  @P0 BRA `(.L_x_1840) ;  /* 0x0000000000b00947 */ /* 0x000fea0003800000 */
[----:B------:R-:W2:Y:S01]  /*23c30*/  LDL.LU R30, [R1+0x90] ;  /* 0x00009000011e7983 */ /* 0x000ea20000300800 */
[----:B------:R-:W-:Y:S01]  /*23c40*/  IMAD.MOV.U32 R20, RZ, RZ, 0x9b8 ;  /* 0x000009b8ff147424 */ /* 0x000fe200078e00ff */
[----:B------:R-:W-:Y:S01]  /*23c50*/  ISETP.GT.AND P0, PT, R7, 0x1, PT ;  /* 0x000000010700780c */ /* 0x000fe20003f04270 */
[----:B------:R-:W0:Y:S01]  /*23c60*/  LDC.64 R8, c[0x0][0xba8] ;  /* 0x0002ea00ff087b82 */ /* 0x000e220000000a00 */
[----:B------:R-:W-:Y:S01]  /*23c70*/  ISETP.NE.AND P1, PT, R37, 0x1, PT ;  /* 0x000000012500780c */ /* 0x000fe20003f25270 */
[----:B------:R-:W-:Y:S01]  /*23c80*/  IMAD.MOV.U32 R21, RZ, RZ, R35 ;  /* 0x000000ffff157224 */ /* 0x000fe200078e0023 */
[----:B------:R-:W-:-:S05]  /*23c90*/  SEL R20, R20, 0x978, P0 ;  /* 0x0000097814147807 */ /* 0x000fca0000000000 */
[----:B------:R-:W1:Y:S08]  /*23ca0*/  LDC.64 R2, c[0x0][R20+0x220] ;  /* 0x0000880014027b82 */ /* 0x000e700000000a00 */
[----:B------:R-:W3:Y:S08]  /*23cb0*/  LDC.64 R10, c[0x0][R20+0x218] ;  /* 0x00008600140a7b82 */ /* 0x000ef00000000a00 */
[----:B------:R-:W4:Y:S08]  /*23cc0*/  LDC.64 R4, c[0x0][R20+0x228] ;  /* 0x00008a0014047b82 */ /* 0x000f300000000a00 */
[----:B------:R-:W5:Y:S08]  /*23cd0*/  @P1 LDC R14, c[0x0][0xbec] ;  /* 0x0002fb00ff0e1b82 */ /* 0x000f700000000800 */
[----:B------:R-:W4:Y:S08]  /*23ce0*/  LDC.64 R6, c[0x0][R20+0x210] ;  /* 0x0000840014067b82 */ /* 0x000f300000000a00 */
[----:B------:R-:W4:Y:S01]  /*23cf0*/  @P1 LDC R31, c[0x0][0xbf0] ;  /* 0x0002fc00ff1f1b82 */ /* 0x000f220000000800 */
[----:B-----5:R-:W-:-:S07]  /*23d00*/  @P1 IMAD.HI.U32 R14, R35, R14, RZ ;  /* 0x0000000e230e1227 */ /* 0x020fce00078e00ff */
[----:B0-----:R-:W0:Y:S01]  /*23d10*/  @!P0 LDC R8, c[0x0][0xb50] ;  /* 0x0002d400ff088b82 */ /* 0x001e220000000800 */
[-C--:B-1----:R-:W-:Y:S02]  /*23d20*/  IMAD R3, R3, R33.reuse, RZ ;  /* 0x0000002103037224 */ /* 0x082fe400078e02ff */
[----:B------:R-:W-:-:S05]  /*23d30*/  IMAD.WIDE.U32 R12, R2, R33, RZ ;  /* 0x00000021020c7225 */ /* 0x000fca00078e00ff */
[----:B------:R-:W1:Y:S01]  /*23d40*/  @!P0 LDC R9, c[0x0][0xb54] ;  /* 0x0002d500ff098b82 */ /* 0x000e620000000800 */
[-C--:B---3--:R-:W-:Y:S02]  /*23d50*/  IMAD R29, R11, R226.reuse, RZ ;  /* 0x000000e20b1d7224 */ /* 0x088fe400078e02ff */
[----:B------:R-:W-:Y:S01]  /*23d60*/  IMAD.WIDE.U32 R10, R10, R226, RZ ;  /* 0x000000e20a0a7225 */ /* 0x000fe200078e00ff */
[----:B----4-:R-:W-:-:S03]  /*23d70*/  @P1 SHF.R.U32.HI R21, RZ, R31, R14 ;  /* 0x0000001fff151219 */ /* 0x010fc6000001160e */
        /* <DEDUP_REMOVED lines=23> */
.L_x_1840:
[----:B------:R-:W-:Y:S05]  /*23ef0*/  BSYNC B1 ;  /* 0x0000000000017941 */ /* 0x000fea0003800000 */
.L_x_1839:
[----:B------:R-:W-:Y:S05]  /*23f00*/  @P2 BRA `(.L_x_1835) ;  /* 0x00000008002c2947 */ /* 0x000fea0003800000 */
[----:B-1----:R-:W2:Y:S01]  /*23f10*/  LDL R4, [R1+0x80] ;  /* 0x0000800001047983 */ /* 0x002ea20000100800 */
[----:B------:R-:W1:Y:S01]  /*23f20*/  LDC R11, c[0x0][0xbe8] ;  /* 0x0002fa00ff0b7b82 */ /* 0x000e620000000800 */
[----:B------:R-:W-:Y:S01]  /*23f30*/  ULDC.64 UR4, c[0x0][0xaa0] ;  /* 0x0002a80000047ab9 */ /* 0x000fe20000000a00 */
[----:B------:R-:W-:Y:S01]  /*23f40*/  ULDC.64 UR6, c[0x0][0xaf0] ;  /* 0x0002bc0000067ab9 */ /* 0x000fe20000000a00 */
[----:B------:R-:W3:Y:S04]  /*23f50*/  LDL.LU R10, [R1+0x58] ;  /* 0x00005800010a7983 */ /* 0x000ee80000300800 */
[----:B0-----:R-:W2:Y:S01]  /*23f60*/  LDL R8, [R1+0xc] ;  /* 0x00000c0001087983 */ /* 0x001ea20000100800 */
[----:B------:R-:W-:-:S03]  /*23f70*/  IMAD R2, R24, UR4, RZ ;  /* 0x0000000418027c24 */ /* 0x000fc6000f8e02ff */
[----:B------:R0:W5:Y:S01]  /*23f80*/  LDL R20, [R1+0x4] ;  /* 0x0000040001147983 */ /* 0x0001620000100800 */
[C---:B------:R-:W-:Y:S02]  /*23f90*/  IMAD R5, R15.reuse, UR5, R2 ;  /* 0x000000050f057c24 */ /* 0x040fe4000f8e0202 */
[----:B------:R-:W-:Y:S01]  /*23fa0*/  IMAD.WIDE.U32 R2, R15, UR4, RZ ;  /* 0x000000040f027c25 */ /* 0x000fe2000f8e00ff */
[----:B------:R0:W5:Y:S01]  /*23fb0*/  LDL R14, [R1] ;  /* 0x00000000010e7983 */ /* 0x0001620000100800 */
[----:B------:R-:W-:Y:S01]  /*23fc0*/  ULDC.64 UR4, c[0x0][0xae8] ;  /* 0x0002ba0000047ab9 */ /* 0x000fe20000000a00 */
[----:B-1----:R-:W-:-:S13]  /*23fd0*/  ISETP.NE.AND P0, PT, R11, 0x1, PT ;  /* 0x000000010b00780c */ /* 0x002fda0003f05270 */
[----:B------:R-:W1:Y:S08]  /*23fe0*/  @P0 LDC R6, c[0x0][0xbec] ;  /* 0x0002fb00ff060b82 */ /* 0x000e700000000800 */
[----:B------:R-:W4:Y:S01]  /*23ff0*/  @P0 LDC R7, c[0x0][0xbf0] ;  /* 0x0002fc00ff070b82 */ /* 0x000f220000000800 */
[----:B------:R-:W-:Y:S02]  /*24000*/  IMAD.IADD R3, R3, 0x1, R5 ;  /* 0x0000000103037824 */ /* 0x000fe400078e0205 */
[----:B------:R-:W-:-:S04]  /*24010*/  IMAD.WIDE.U32 R2, R226, UR4, R2 ;  /* 0x00000004e2027c25 */ /* 0x000fc8000f8e0002 */
[----:B------:R-:W-:Y:S01]  /*24020*/  IMAD R3, R226, UR5, R3 ;  /* 0x00000005e2037c24 */ /* 0x000fe2000f8e0203 */
[----:B------:R-:W-:Y:S01]  /*24030*/  ULDC.64 UR4, c[0x0][0xae0] ;  /* 0x0002b80000047ab9 */ /* 0x000fe20000000a00 */
[----:B------:R-:W-:-:S04]  /*24040*/  IMAD.WIDE.U32 R2, R33, UR6, R2 ;  /* 0x0000000621027c25 */ /* 0x000fc8000f8e0002 */
[----:B------:R-:W-:Y:S01]  /*24050*/  IMAD R13, R0, R11, RZ ;  /* 0x0000000b000d7224 */ /* 0x000fe200078e02ff */
[----:B------:R-:W-:Y:S01]  /*24060*/  BSSY B1, `(.L_x_1841) ;  /* 0x0000033000017945 */ /* 0x000fe20003800000 */
[----:B--2---:R-:W-:-:S04]  /*24070*/  IMAD R4, R4, 0x20, R8 ;  /* 0x0000002004047824 */ /* 0x004fc800078e0208 */
[----:B---3--:R-:W-:-:S04]  /*24080*/  IMAD.IADD R9, R10, 0x1, R4 ;  /* 0x000000010a097824 */ /* 0x008fc800078e0204 */
[----:B-1----:R-:W-:-:S04]  /*24090*/  @P0 IMAD.HI.U32 R4, R9, R6, RZ ;  /* 0x0000000609040227 */ /* 0x002fc800078e00ff */
[----:B------:R-:W-:Y:S01]  /*240a0*/  IMAD.MOV.U32 R5, RZ, RZ, R9 ;  /* 0x000000ffff057224 */ /* 0x000fe200078e0009 */
[----:B----4-:R-:W-:Y:S01]  /*240b0*/  @P0 SHF.R.U32.HI R5, RZ, R7, R4 ;  /* 0x00000007ff050219 */ /* 0x010fe20000011604 */
[----:B------:R-:W-:-:S03]  /*240c0*/  IMAD R6, R28, UR6, RZ ;  /* 0x000000061c067c24 */ /* 0x000fc6000f8e02ff */
[--C-:B------:R-:W-:Y:S01]  /*240d0*/  SHF.R.S32.HI R4, RZ, 0x1f, R5.reuse ;  /* 0x0000001fff047819 */ /* 0x100fe20000011405 */
[----:B------:R-:W-:Y:S02]  /*240e0*/  IMAD R7, R33, UR7, R6 ;  /* 0x0000000721077c24 */ /* 0x000fe4000f8e0206 */
[----:B------:R-:W-:Y:S02]  /*240f0*/  IMAD.MOV R6, RZ, RZ, -R5 ;  /* 0x000000ffff067224 */ /* 0x000fe400078e0a05 */
[----:B------:R-:W-:Y:S02]  /*24100*/  IMAD.IADD R3, R3, 0x1, R7 ;  /* 0x0000000103037824 */ /* 0x000fe400078e0207 */
[----:B------:R-:W-:Y:S02]  /*24110*/  IMAD R4, R4, UR4, RZ ;  /* 0x0000000404047c24 */ /* 0x000fe4000f8e02ff */
[----:B------:R-:W-:Y:S02]  /*24120*/  IMAD R7, R11, R6, R9 ;  /* 0x000000060b077224 */ /* 0x000fe400078e0209 */
[----:B------:R-:W-:-:S02]  /*24130*/  IMAD R9, R5, UR5, R4 ;  /* 0x0000000505097c24 */ /* 0x000fc4000f8e0204 */
[----:B------:R-:W-:Y:S01]  /*24140*/  IMAD.WIDE.U32 R2, R5, UR4, R2 ;  /* 0x0000000405027c25 */ /* 0x000fe2000f8e0002 */
[----:B------:R-:W-:Y:S01]  /*24150*/  SHF.R.S32.HI R4, RZ, 0x1f, R7 ;  /* 0x0000001fff047819 */ /* 0x000fe20000011407 */
[----:B------:R-:W-:Y:S02]  /*24160*/  ULDC.64 UR4, c[0x0][0xad8] ;  /* 0x0002b60000047ab9 */ /* 0x000fe40000000a00 */
[----:B------:R-:W-:Y:S02]  /*24170*/  IMAD.IADD R3, R3, 0x1, R9 ;  /* 0x0000000103037824 */ /* 0x000fe400078e0209 */
[----:B------:R-:W-:Y:S02]  /*24180*/  IMAD R4, R4, UR4, RZ ;  /* 0x0000000404047c24 */ /* 0x000fe4000f8e02ff */
[----:B------:R-:W-:Y:S02]  /*24190*/  IMAD.IADD R12, R8, 0x1, R10 ;  /* 0x00000001080c7824 */ /* 0x000fe400078e020a */
[----:B------:R-:W-:-:S02]  /*241a0*/  IMAD R5, R7, UR5, R4 ;  /* 0x0000000507057c24 */ /* 0x000fc4000f8e0204 */
[----:B------:R-:W-:Y:S01]  /*241b0*/  IMAD.WIDE.U32 R2, R7, UR4, R2 ;  /* 0x0000000407027c25 */ /* 0x000fe2000f8e0002 */
[----:B------:R-:W-:Y:S01]  /*241c0*/  ISETP.GE.AND P2, PT, R12, R13, PT ;  /* 0x0000000d0c00720c */ /* 0x000fe20003f46270 */
[----:B------:R-:W-:Y:S02]  /*241d0*/  ULDC.64 UR4, c[0x0][0xa80] ;  /* 0x0002a00000047ab9 */ /* 0x000fe40000000a00 */
[----:B------:R-:W-:Y:S01]  /*241e0*/  IMAD.IADD R3, R3, 0x1, R5 ;  /* 0x0000000103037824 */ /* 0x000fe200078e0205 */
[----:B------:R-:W-:Y:S01]  /*241f0*/  LEA R10, P3, R2, UR4, 0x1 ;  /* 0x00000004020a7c11 */ /* 0x000fe2000f8608ff */
[----:B------:R-:W-:-:S03]  /*24200*/  VIADD R0, R12, 0x20 ;  /* 0x000000200c007836 */ /* 0x000fc60000000000 */
[----:B------:R-:W-:Y:S02]  /*24210*/  LEA.HI.X R11, R2, UR5, R3, 0x1, P3 ;  /* 0x00000005020b7c11 */ /* 0x000fe400098f0c03 */
[-C--:B------:R-:W-:Y:S01]  /*24220*/  ISETP.GE.AND P1, PT, R0, R13.reuse, PT ;  /* 0x0000000d0000720c */ /* 0x080fe20003f26270 */
[----:B------:R-:W-:Y:S01]  /*24230*/  VIADD R0, R12, 0x40 ;  /* 0x000000400c007836 */ /* 0x000fe20000000000 */
[----:B------:R0:W1:Y:S04]  /*24240*/  SHFL.IDX PT, R8, R10, RZ, 0x181f ;  /* 0x00181fff0a087589 */ /* 0x00006800000e0000 */
[----:B------:R0:W2:Y:S01]  /*24250*/  SHFL.IDX PT, R9, R11, RZ, 0x181f ;  /* 0x00181fff0b097589 */ /* 0x0000a200000e0000 */
[----:B------:R-:W-:Y:S01]  /*24260*/  ISETP.GE.AND P0, PT, R0, R13, PT ;  /* 0x0000000d0000720c */ /* 0x000fe20003f06270 */
        /* <DEDUP_REMOVED lines=13> */
[----:B-----5:R-:W-:Y:S02]  /*24340*/  @!P3 LEA.HI.X R7, R22, R9, R20, 0x1, P6 ;  /* 0x000000091607b211 */ /* 0x020fe400030f0c14 */
[----:B------:R-:W-:-:S03]  /*24350*/  @!P2 LEA R8, P6, R23, R8, 0x1 ;  /* 0x000000081708a211 */ /* 0x000fc600078c08ff */
[----:B------:R3:W-:Y:S01]  /*24360*/  @!P3 ST.E.128 desc[UR60][R6.64], RZ ;  /* 0x000000ff0600b985 */ /* 0x0007e2000c101d3c */
[----:B------:R-:W-:-:S05]  /*24370*/  @!P2 LEA.HI.X R9, R23, R9, R14, 0x1, P6 ;  /* 0x000000091709a211 */ /* 0x000fca00030f0c0e */
[----:B------:R3:W-:Y:S04]  /*24380*/  @!P2 ST.E.128 desc[UR60][R8.64], RZ ;  /* 0x000000ff0800a985 */ /* 0x0007e8000c101d3c */
.L_x_1842:
[----:B------:R-:W-:Y:S05]  /*24390*/  BSYNC B1 ;  /* 0x0000000000017941 */ /* 0x000fea0003800000 */
.L_x_1841:
[----:B--23--:R2:W3:Y:S01]  /*243a0*/  SHFL.IDX PT, R9, R11, 0x1, 0x181f ;  /* 0x00381f000b097f89 */ /* 0x00c4e200000e0000 */
[----:B------:R-:W-:Y:S03]  /*243b0*/  BSSY B1, `(.L_x_1843) ;  /* 0x0000014000017945 */ /* 0x000fe60003800000 */
[----:B-1----:R2:W1:Y:S01]  /*243c0*/  SHFL.IDX PT, R8, R10, 0x1, 0x181f ;  /* 0x00381f000a087f89 */ /* 0x00246200000e0000 */
[----:B------:R-:W-:Y:S05]  /*243d0*/  @P1 BRA `(.L_x_1844) ;  /* 0x0000000000441947 */ /* 0x000fea0003800000 */
[----:B------:R-:W-:Y:S02]  /*243e0*/  ULDC UR4, c[0x0][0xac8] ;  /* 0x0002b20000047ab9 */ /* 0x000fe40000000800 */
[----:B------:R-:W-:Y:S02]  /*243f0*/  ISETP.GE.AND P4, PT, R18, UR4, PT ;  /* 0x0000000412007c0c */ /* 0x000fe4000bf86270 */
[----:B------:R-:W-:Y:S02]  /*24400*/  ISETP.GE.AND P3, PT, R203, UR4, PT ;  /* 0x00000004cb007c0c */ /* 0x000fe4000bf66270 */
[----:B------:R-:W-:Y:S02]  /*24410*/  ISETP.GE.AND P2, PT, R22, UR4, PT ;  /* 0x0000000416007c0c */ /* 0x000fe4000bf46270 */
[----:B------:R-:W-:-:S07]  /*24420*/  ISETP.GE.AND P1, PT, R23, UR4, PT ;  /* 0x0000000417007c0c */ /* 0x000fce000bf26270 */
[CC--:B-1----:R-:W-:Y:S02]  /*24430*/  @!P4 LEA R2, P6, R18.reuse, R8.reuse, 0x1 ;  /* 0x000000081202c211 */ /* 0x0c2fe400078c08ff */
[CC--:B------:R-:W-:Y:S02]  /*24440*/  @!P3 LEA R4, P5, R201.reuse, R8.reuse, 0x1 ;  /* 0x00000008c904b211 */ /* 0x0c0fe400078a08ff */
[-C--:B---3--:R-:W-:Y:S02]  /*24450*/  @!P4 LEA.HI.X R3, R18, R9.reuse, R19, 0x1, P6 ;  /* 0x000000091203c211 */ /* 0x088fe400030f0c13 */
[-C--:B------:R-:W-:Y:S02]  /*24460*/  @!P2 LEA R6, P6, R22, R8.reuse, 0x1 ;  /* 0x000000081606a211 */ /* 0x080fe400078c08ff */
[----:B------:R-:W-:Y:S01]  /*24470*/  @!P3 LEA.HI.X R5, R201, R9, R224, 0x1, P5 ;  /* 0x00000009c905b211 */ /* 0x000fe200028f0ce0 */
[----:B------:R4:W-:Y:S01]  /*24480*/  @!P4 ST.E.128 desc[UR60][R2.64], RZ ;  /* 0x000000ff0200c985 */ /* 0x0009e2000c101d3c */
[----:B------:R-:W-:-:S02]  /*24490*/  @!P1 LEA R8, P5, R23, R8, 0x1 ;  /* 0x0000000817089211 */ /* 0x000fc400078a08ff */
[-C--:B-----5:R-:W-:Y:S01]  /*244a0*/  @!P2 LEA.HI.X R7, R22, R9.reuse, R20, 0x1, P6 ;  /* 0x000000091607a211 */ /* 0x0a0fe200030f0c14 */
[----:B------:R4:W-:Y:S01]  /*244b0*/  @!P3 ST.E.128 desc[UR60][R4.64], RZ ;  /* 0x000000ff0400b985 */ /* 0x0009e2000c101d3c */
[----:B------:R-:W-:-:S03]  /*244c0*/  @!P1 LEA.HI.X R9, R23, R9, R14, 0x1, P5 ;  /* 0x0000000917099211 */ /* 0x000fc600028f0c0e */
[----:B------:R4:W-:Y:S04]  /*244d0*/  @!P2 ST.E.128 desc[UR60][R6.64], RZ ;  /* 0x000000ff0600a985 */ /* 0x0009e8000c101d3c */
[----:B------:R4:W-:Y:S02]  /*244e0*/  @!P1 ST.E.128 desc[UR60][R8.64], RZ ;  /* 0x000000ff08009985 */ /* 0x0009e4000c101d3c */
.L_x_1844:
[----:B------:R-:W-:Y:S05]  /*244f0*/  BSYNC B1 ;  /* 0x0000000000017941 */ /* 0x000fea0003800000 */
.L_x_1843:
[----:B---34-:R3:W4:Y:S01]  /*24500*/  SHFL.IDX PT, R9, R11, 0x2, 0x181f ;  /* 0x00581f000b097f89 */ /* 0x01872200000e0000 */
        /* <DEDUP_REMOVED lines=10> */
[-C--:B------:R-:W-:Y:S02]  /*245b0*/  @!P1 LEA R6, P4, R22, R8.reuse, 0x1 ;  /* 0x0000000816069211 */ /* 0x080fe400078808ff */
[-C--:B----4-:R-:W-:Y:S02]  /*245c0*/  @!P3 LEA.HI.X R3, R18, R9.reuse, R19, 0x1, P6 ;  /* 0x000000091203b211 */ /* 0x090fe400030f0c13 */
[----:B------:R-:W-:Y:S02]  /*245d0*/  @!P0 LEA R8, P6, R23, R8, 0x1 ;  /* 0x0000000817088211 */ /* 0x000fe400078c08ff */
[-C--:B------:R-:W-:Y:S01]  /*245e0*/  @!P2 LEA.HI.X R5, R201, R9.reuse, R224, 0x1, P5 ;  /* 0x00000009c905a211 */ /* 0x080fe200028f0ce0 */
[----:B------:R1:W-:Y:S01]  /*245f0*/  @!P3 ST.E.128 desc[UR60][R2.64], RZ ;  /* 0x000000ff0200b985 */ /* 0x0003e2000c101d3c */
[----:B-----5:R-:W-:-:S02]  /*24600*/  @!P1 LEA.HI.X R7, R22, R9, R20, 0x1, P4 ;  /* 0x0000000916079211 */ /* 0x020fc400020f0c14 */
[----:B------:R-:W-:Y:S01]  /*24610*/  @!P0 LEA.HI.X R9, R23, R9, R14, 0x1, P6 ;  /* 0x0000000917098211 */ /* 0x000fe200030f0c0e */
[----:B------:R1:W-:Y:S04]  /*24620*/  @!P2 ST.E.128 desc[UR60][R4.64], RZ ;  /* 0x000000ff0400a985 */ /* 0x0003e8000c101d3c */
[----:B------:R1:W-:Y:S04]  /*24630*/  @!P1 ST.E.128 desc[UR60][R6.64], RZ ;  /* 0x000000ff06009985 */ /* 0x0003e8000c101d3c */
[----:B------:R1:W-:Y:S02]  /*24640*/  @!P0 ST.E.128 desc[UR60][R8.64], RZ ;  /* 0x000000ff08008985 */ /* 0x0003e4000c101d3c */
.L_x_1846:
[----:B------:R-:W-:Y:S05]  /*24650*/  BSYNC B1 ;  /* 0x0000000000017941 */ /* 0x000fea0003800000 */
.L_x_1845:
[----:B------:R-:W-:Y:S01]  /*24660*/  VIADD R0, R12, 0x60 ;  /* 0x000000600c007836 */ /* 0x000fe20000000000 */
[----:B0-23--:R-:W0:Y:S04]  /*24670*/  SHFL.IDX PT, R11, R11, 0x3, 0x181f ;  /* 0x00781f000b0b7f89 */ /* 0x00de2800000e0000 */
[----:B------:R-:W-:Y:S01]  /*24680*/  ISETP.GE.AND P0, PT, R0, R13, PT ;  /* 0x0000000d0000720c */ /* 0x000fe20003f06270 */
[----:B-1----:R1:W2:-:S12]  /*24690*/  SHFL.IDX PT, R8, R10, 0x3, 0x181f ;  /* 0x00781f000a087f89 */ /* 0x00229800000e0000 */
[----:B-1----:R-:W-:Y:S05]  /*246a0*/  @P0 BRA `(.L_x_1835) ;  /* 0x0000000000440947 */ /* 0x002fea0003800000 */
[----:B------:R-:W-:Y:S02]  /*246b0*/  ULDC UR4, c[0x0][0xac8] ;  /* 0x0002b20000047ab9 */ /* 0x000fe40000000800 */
[----:B------:R-:W-:Y:S02]  /*246c0*/  ISETP.GE.AND P3, PT, R18, UR4, PT ;  /* 0x0000000412007c0c */ /* 0x000fe4000bf66270 */
[----:B------:R-:W-:Y:S02]  /*246d0*/  ISETP.GE.AND P2, PT, R203, UR4, PT ;  /* 0x00000004cb007c0c */ /* 0x000fe4000bf46270 */
[----:B------:R-:W-:Y:S02]  /*246e0*/  ISETP.GE.AND P1, PT, R22, UR4, PT ;  /* 0x0000000416007c0c */ /* 0x000fe4000bf26270 */
[----:B------:R-:W-:-:S07]  /*246f0*/  ISETP.GE.AND P0, PT, R23, UR4, PT ;  /* 0x0000000417007c0c */ /* 0x000fce000bf06270 */
[-C--:B--2---:R-:W-:Y:S02]  /*24700*/  @!P3 LEA R2, P6, R18, R8.reuse, 0x1 ;  /* 0x000000081202b211 */ /* 0x084fe400078c08ff */
[-C--:B------:R-:W-:Y:S02]  /*24710*/  @!P2 LEA R4, P5, R201, R8.reuse, 0x1 ;  /* 0x00000008c904a211 */ /* 0x080fe400078a08ff */
[-C--:B------:R-:W-:Y:S02]  /*24720*/  @!P1 LEA R6, P4, R22, R8.reuse, 0x1 ;  /* 0x0000000816069211 */ /* 0x080fe400078808ff */
[-C--:B0-----:R-:W-:Y:S02]  /*24730*/  @!P3 LEA.HI.X R3, R18, R11.reuse, R19, 0x1, P6 ;  /* 0x0000000b1203b211 */ /* 0x081fe400030f0c13 */
[----:B------:R-:W-:Y:S02]  /*24740*/  @!P0 LEA R8, P6, R23, R8, 0x1 ;  /* 0x0000000817088211 */ /* 0x000fe400078c08ff */
[-C--:B------:R-:W-:Y:S01]  /*24750*/  @!P2 LEA.HI.X R5, R201, R11.reuse, R224, 0x1, P5 ;  /* 0x0000000bc905a211 */ /* 0x080fe200028f0ce0 */
[----:B------:R0:W-:Y:S01]  /*24760*/  @!P3 ST.E.128 desc[UR60][R2.64], RZ ;  /* 0x000000ff0200b985 */ /* 0x0001e2000c101d3c */
[----:B-----5:R-:W-:-:S02]  /*24770*/  @!P1 LEA.HI.X R7, R22, R11, R20, 0x1, P4 ;  /* 0x0000000b16079211 */ /* 0x020fc400020f0c14 */
[----:B----4-:R-:W-:Y:S01]  /*24780*/  @!P0 LEA.HI.X R9, R23, R11, R14, 0x1, P6 ;  /* 0x0000000b17098211 */ /* 0x010fe200030f0c0e */
[----:B------:R0:W-:Y:S04]  /*24790*/  @!P2 ST.E.128 desc[UR60][R4.64], RZ ;  /* 0x000000ff0400a985 */ /* 0x0001e8000c101d3c */
[----:B------:R0:W-:Y:S04]  /*247a0*/  @!P1 ST.E.128 desc[UR60][R6.64], RZ ;  /* 0x000000ff06009985 */ /* 0x0001e8000c101d3c */
[----:B------:R0:W-:Y:S02]  /*247b0*/  @!P0 ST.E.128 desc[UR60][R8.64], RZ ;  /* 0x000000ff08008985 */ /* 0x0001e4000c101d3c */
.L_x_1835:
[----:B------:R-:W-:Y:S05]  /*247c0*/  BSYNC B0 ;  /* 0x0000000000007941 */ /* 0x000fea0003800000 */
.L_x_1825:
[----:B------:R-:W-:Y:S02]  /*247d0*/  ULDC UR4, c[0x0][0xc3c] ;  /* 0x00030f0000047ab9 */ /* 0x000fe40000000800 */
[----:B------:R-:W-:-:S13]  /*247e0*/  ISETP.GE.AND P0, PT, R27, UR4, PT ;  /* 0x000000041b007c0c */ /* 0x000fda000bf06270 */
[----:B------:R-:W-:Y:S05]  /*247f0*/  @!P0 BRA `(.L_x_1847) ;  /* 0xfffffdd000448947 */ /* 0x000fea000383ffff */
[----:B------:R-:W-:Y:S05]  /*24800*/  BRA `(.L_x_1537) ;  /* 0x0000008400487947 */ /* 0x000fea0003800000 */
.L_x_1535:
        /* <DEDUP_REMOVED lines=16> */
.L_x_1848:
        /* <DEDUP_REMOVED lines=43> */
.L_x_1852:
[----:B------:R-:W0:Y:S01]  /*24bc0*/  LDC R2, c[0x0][0xc3c] ;  /* 0x00030f00ff027b82 */ /* 0x000e220000000800 */
[----:B------:R-:W-:Y:S01]  /*24bd0*/  UIADD3 UR4, UR4, 0x1f, URZ ;  /* 0x0000001f04047890 */ /* 0x000fe2000fffe03f */
[----:B------:R-:W-:Y:S02]  /*24be0*/  ULDC UR7, c[0x0][0xc3c] ;  /* 0x00030f0000077ab9 */ /* 0x000fe40000000800 */
[----:B------:R-:W-:-:S03]  /*24bf0*/  IMAD.U32 R27, RZ, RZ, UR7 ;  /* 0x00000007ff1b7e24 */ /* 0x000fc6000f8e00ff */
[----:B0-----:R-:W-:-:S13]  /*24c00*/  ISETP.LE.AND P6, PT, R2, UR4, PT ;  /* 0x0000000402007c0c */ /* 0x001fda000bfc3270 */
[----:B------:R-:W-:Y:S05]  /*24c10*/  @P6 BRA `(.L_x_1851) ;  /* 0x0000000800a86947 */ /* 0x000fea0003800000 */
[----:B------:R-:W-:Y:S02]  /*24c20*/  VIADD R11, R6, UR4 ;  /* 0x00000004060b7c36 */ /* 0x000fe40008000000 */
[----:B------:R-:W-:Y:S02]  /*24c30*/  IMAD.MOV.U32 R7, RZ, RZ, RZ ;  /* 0x000000ffff077224 */ /* 0x000fe400078e00ff */
[----:B------:R-:W-:Y:S01]  /*24c40*/  IMAD.MOV.U32 R8, RZ, RZ, RZ ;  /* 0x000000ffff087224 */ /* 0x000fe200078e00ff */
[----:B------:R-:W-:-:S13]  /*24c50*/  ISETP.GE.OR P6, PT, R11, R2, !P0 ;  /* 0x000000020b00720c */ /* 0x000fda00047c6670 */
[----:B------:R-:W0:Y:S08]  /*24c60*/  @!P6 LDC.64 R4, c[0x0][0xc80] ;  /* 0x00032000ff04eb82 */ /* 0x000e300000000a00 */
[----:B------:R-:W1:Y:S01]  /*24c70*/  @!P6 LDC.64 R2, c[0x0][0xc78] ;  /* 0x00031e00ff02eb82 */ /* 0x000e620000000a00 */
[----:B0-----:R-:W-:-:S05]  /*24c80*/  @!P6 IMAD.WIDE R4, R11, 0x4, R4 ;  /* 0x000000040b04e825 */ /* 0x001fca00078e0204 */
[----:B------:R-:W2:Y:S01]  /*24c90*/  @!P6 LDG.E R7, desc[UR60][R4.64] ;  /* 0x0000003c0407e981 */ /* 0x000ea2000c1e1900 */
[----:B-1----:R-:W-:-:S05]  /*24ca0*/  @!P6 IMAD.WIDE R2, R11, 0x4, R2 ;  /* 0x000000040b02e825 */ /* 0x002fca00078e0202 */
        /* <DEDUP_REMOVED lines=22> */
.L_x_1850:
        /* <DEDUP_REMOVED lines=11> */
[----:B------:R-:W-:-:S05]  /*24ec0*/  VIADD R3, R27, 0xffffffff ;  /* 0xffffffff1b037836 */ /* 0x000fca0000000000 */
[----:B------:R0:W1:Y:S02]  /*24ed0*/  SHFL.IDX PT, R24, R2, R3, 0x1f ;  /* 0x00001f0302187589 */ /* 0x00006400000e0000 */
.L_x_1853:
[----:B-1----:R-:W-:Y:S02]  /*24ee0*/  IMAD R24, R24, UR5, R5 ;  /* 0x0000000518187c24 */ /* 0x002fe4000f8e0205 */
[----:B------:R-:W-:-:S03]  /*24ef0*/  VIADD R27, R27, UR4 ;  /* 0x000000041b1b7c36 */ /* 0x000fc60008000000 */
[----:B------:R-:W-:Y:S01]  /*24f00*/  IADD3 R4, -R24, UR6, RZ ;  /* 0x0000000618047c10 */ /* 0x000fe2000fffe1ff */
[----:B------:R-:W-:Y:S06]  /*24f10*/  @!P1 BRA `(.L_x_1854) ;  /* 0x0000000000e89947 */ /* 0x000fec0003800000 */
[-C--:B--2---:R-:W-:Y:S02]  /*24f20*/  IABS R12, R7.reuse ;  /* 0x00000007000c7213 */ /* 0x084fe40000000000 */
[----:B------:R-:W-:Y:S02]  /*24f30*/  IABS R5, R8 ;  /* 0x0000000800057213 */ /* 0x000fe40000000000 */
[----:B------:R-:W1:Y:S01]  /*24f40*/  I2F.RP R9, R12 ;  /* 0x0000000c00097306 */ /* 0x000e620000209400 */
[----:B------:R-:W-:-:S07]  /*24f50*/  IABS R13, R7 ;  /* 0x00000007000d7213 */ /* 0x000fce0000000000 */
[----:B------:R-:W2:Y:S08]  /*24f60*/  I2F.RP R10, R5 ;  /* 0x00000005000a7306 */ /* 0x000eb00000209400 */
[----:B-1----:R-:W0:Y:S08]  /*24f70*/  MUFU.RCP R9, R9 ;  /* 0x0000000900097308 */ /* 0x002e300000001000 */
[----:B--2---:R-:W-:Y:S01]  /*24f80*/  MUFU.RCP R10, R10 ;  /* 0x0000000a000a7308 */ /* 0x004fe20000001000 */
        /* <DEDUP_REMOVED lines=18> */
[----:B------:R-:W0:Y:S01]  /*250b0*/  F2I.FTZ.U32.TRUNC.NTZ R3, R11 ;  /* 0x0000000b00037305 */ /* 0x000e22000021f000 */
[----:B------:R-:W-:-:S05]  /*250c0*/  IABS R12, R8 ;  /* 0x00000008000c7213 */ /* 0x000fca0000000000 */
[----:B------:R-:W-:-:S05]  /*250d0*/  IMAD.MOV R12, RZ, RZ, -R12 ;  /* 0x000000ffff0c7224 */ /* 0x000fca00078e0a0c */
[----:B------:R-:W-:-:S04]  /*250e0*/  @P0 VIADD R2, R2, 0x1 ;  /* 0x0000000102020836 */ /* 0x000fc80000000000 */
[----:B------:R-:W-:Y:S02]  /*250f0*/  IMAD.MOV.U32 R13, RZ, RZ, R2 ;  /* 0x000000ffff0d7224 */ /* 0x000fe400078e0002 */
[----:B0-----:R-:W-:Y:S02]  /*25100*/  IMAD.MOV R2, RZ, RZ, -R3 ;  /* 0x000000ffff027224 */ /* 0x001fe400078e0a03 */
[----:B------:R-:W-:Y:S01]  /*25110*/  @!P2 IMAD.MOV R13, RZ, RZ, -R13 ;  /* 0x000000ffff0da224 */ /* 0x000fe200078e0a0d */
[----:B------:R-:W-:Y:S01]  /*25120*/  @!P1 LOP3.LUT R13, RZ, R7, RZ, 0x33, !PT ;  /* 0x00000007ff0d9212 */ /* 0x000fe200078e33ff */
[----:B------:R-:W-:Y:S02]  /*25130*/  IMAD R9, R2, R5, RZ ;  /* 0x0000000502097224 */ /* 0x000fe400078e02ff */
[----:B------:R-:W-:Y:S01]  /*25140*/  IMAD.MOV.U32 R2, RZ, RZ, RZ ;  /* 0x000000ffff027224 */ /* 0x000fe200078e00ff */
[----:B------:R-:W-:-:S03]  /*25150*/  IABS R10, R13 ;  /* 0x0000000d000a7213 */ /* 0x000fc60000000000 */
[----:B------:R-:W-:-:S04]  /*25160*/  IMAD.HI.U32 R2, R3, R9, R2 ;  /* 0x0000000903027227 */ /* 0x000fc800078e0002 */
[----:B------:R-:W-:Y:S02]  /*25170*/  IMAD.MOV.U32 R3, RZ, RZ, R10 ;  /* 0x000000ffff037224 */ /* 0x000fe400078e000a */
[----:B------:R-:W-:Y:S02]  /*25180*/  IMAD.MOV.U32 R10, RZ, RZ, R12 ;  /* 0x000000ffff0a7224 */ /* 0x000fe400078e000c */
[----:B------:R-:W-:-:S04]  /*25190*/  IMAD.HI.U32 R2, R2, R3, RZ ;  /* 0x0000000302027227 */ /* 0x000fc800078e00ff */
[----:B------:R-:W-:Y:S01]  /*251a0*/  IMAD R10, R2, R10, R3 ;  /* 0x0000000a020a7224 */ /* 0x000fe200078e0203 */
[----:B------:R-:W-:-:S04]  /*251b0*/  LOP3.LUT R3, R13, R8, RZ, 0x3c, !PT ;  /* 0x000000080d037212 */ /* 0x000fc800078e3cff */
[----:B------:R-:W-:Y:S02]  /*251c0*/  ISETP.GT.U32.AND P1, PT, R5, R10, PT ;  /* 0x0000000a0500720c */ /* 0x000fe40003f24070 */
[----:B------:R-:W-:-:S11]  /*251d0*/  ISETP.GE.AND P2, PT, R3, RZ, PT ;  /* 0x000000ff0300720c */ /* 0x000fd60003f46270 */
[----:B------:R-:W-:Y:S02]  /*251e0*/  @!P1 IMAD.IADD R10, R10, 0x1, -R5 ;  /* 0x000000010a0a9824 */ /* 0x000fe400078e0a05 */
[----:B------:R-:W-:Y:S01]  /*251f0*/  @!P1 VIADD R2, R2, 0x1 ;  /* 0x0000000102029836 */ /* 0x000fe20000000000 */
[----:B------:R-:W-:Y:S02]  /*25200*/  ISETP.NE.AND P1, PT, R8, RZ, PT ;  /* 0x000000ff0800720c */ /* 0x000fe40003f25270 */
[----:B------:R-:W-:Y:S01]  /*25210*/  ISETP.GE.U32.AND P0, PT, R10, R5, PT ;  /* 0x000000050a00720c */ /* 0x000fe20003f06070 */
[----:B------:R-:W-:-:S12]  /*25220*/  IMAD.MOV R5, RZ, RZ, -R13 ;  /* 0x000000ffff057224 */ /* 0x000fd800078e0a0d */
[----:B------:R-:W-:-:S04]  /*25230*/  @P0 VIADD R2, R2, 0x1 ;  /* 0x0000000102020836 */ /* 0x000fc80000000000 */
        /* <DEDUP_REMOVED lines=8> */
.L_x_1854:
[----:B0-----:R-:W0:Y:S02]  /*252c0*/  LDC.64 R2, c[0x0][0xc90] ;  /* 0x00032400ff027b82 */ /* 0x001e240000000a00 */
        /* <DEDUP_REMOVED lines=32> */
[----:B------:R-:W-:Y:S02]  /*254d0*/  VIADDMNMX R8, R8, UR5, R13, PT ;  /* 0x0000000508087c46 */ /* 0x000fe4000b80010d */
[----:B------:R-:W-:-:S02]  /*254e0*/  IADD3 R9, R9, 0x1000000, R4 ;  /* 0x0100000009097810 */ /* 0x000fc40007ffe004 */
        /* <DEDUP_REMOVED lines=25> */
[----:B------:R-:W-:-:S07]  /*25680*/  IMAD R26, R2, R26, R9 ;  /* 0x0000001a021a7224 */ /* 0x000fce00078e0209 */
.L_x_1855:
[----:B------:R-:W-:-:S05]  /*25690*/  LOP3.LUT R2, RZ, R2, RZ, 0x33, !PT ;  /* 0x00000002ff027212 */ /* 0x000fca00078e33ff */
[----:B------:R-:W-:Y:S01]  /*256a0*/  IMAD.IADD R25, R7, 0x1, R2 ;  /* 0x0000000107197824 */ /* 0x000fe200078e0202 */
[----:B------:R-:W-:Y:S06]  /*256b0*/  BRA `(.L_x_1856) ;  /* 0x00000000000c7947 */ /* 0x000fec0003800000 */
.L_x_1851:
[----:B------:R-:W-:Y:S02]  /*256c0*/  IMAD.MOV.U32 R25, RZ, RZ, RZ ;  /* 0x000000ffff197224 */ /* 0x000fe400078e00ff */
[----:B------:R-:W-:Y:S02]  /*256d0*/  IMAD.U32 R24, RZ, RZ, UR6 ;  /* 0x00000006ff187e24 */ /* 0x000fe4000f8e00ff */
[----:B------:R-:W-:-:S07]  /*256e0*/  IMAD.MOV.U32 R26, RZ, RZ, RZ ;  /* 0x000000ffff1a7224 */ /* 0x000fce00078e00ff */
.L_x_1856:
[----:B------:R-:W-:-:S13]  /*256f0*/  ISETP.NE.AND P0, PT, R6, RZ, PT ;  /* 0x000000ff0600720c */ /* 0x000fda0003f05270 */
[----:B------:R-:W0:Y:S01]  /*25700*/  @!P0 S2R R3, SR_CgaCtaId ;  /* 0x0000000000038919 */ /* 0x000e220000008800 */
[----:B------:R-:W-:-:S04]  /*25710*/  @!P0 MOV R2, 0x400 ;  /* 0x0000040000028802 */ /* 0x000fc80000000f00 */
[----:B0-----:R-:W-:-:S05]  /*25720*/  @!P0 LEA R2, R3, R2, 0x18 ;  /* 0x0000000203028211 */ /* 0x001fca00078ec0ff */
[----:B------:R1:W-:Y:S01]  /*25730*/  @!P0 STS.128 [R2+0x308d0], R24 ;  /* 0x0308d01802008388 */ /* 0x0003e20000000c00 */
[----:B------:R-:W-:Y:S06]  /*25740*/  BAR.ARV 0x5, 0x180 ;  /* 0x0146000000007b1d */ /* 0x000fec0000002000 */
.L_x_1849:
        /* <DEDUP_REMOVED lines=8> */
[C---:B------:R-:W-:Y:S01]  /*257d0*/  IMAD.SHL.U32 R36, R0.reuse, 0x8, RZ ;  /* 0x0000000800247824 */ /* 0x040fe200078e00ff */
[----:B------:R-:W-:Y:S01]  /*257e0*/  LOP3.LUT R4, R0, 0x7f, RZ, 0xc0, !PT ;  /* 0x0000007f00047812 */ /* 0x000fe200078ec0ff */
[----:B------:R1:W-:Y:S01]  /*257f0*/  STL [R1+0x2c], RZ ;  /* 0x00002cff01007387 */ /* 0x0003e20000100800 */
[----:B------:R-:W-:Y:S01]  /*25800*/  BSSY B8, `(.L_x_1857) ;  /* 0x0000719000087945 */ /* 0x000fe20003800000 */
[----:B------:R-:W-:Y:S01]  /*25810*/  IMAD.MOV.U32 R30, RZ, RZ, 0x1 ;  /* 0x00000001ff1e7424 */ /* 0x000fe200078e00ff */
[----:B------:R-:W-:Y:S01]  /*25820*/  LOP3.LUT R3, R36, 0x1f8, RZ, 0xc0, !PT ;  /* 0x000001f824037812 */ /* 0x000fe200078ec0ff */
[----:B------:R-:W-:Y:S01]  /*25830*/  IMAD.SHL.U32 R33, R4, 0x8, RZ ;  /* 0x0000000804217824 */ /* 0x000fe200078e00ff */
[----:B------:R-:W-:Y:S01]  /*25840*/  LOP3.LUT R36, R36, 0x38, RZ, 0xc0, !PT ;  /* 0x0000003824247812 */ /* 0x000fe200078ec0ff */
[----:B------:R-:W-:Y:S01]  /*25850*/  IMAD.MOV.U32 R28, RZ, RZ, RZ ;  /* 0x000000ffff1c7224 */ /* 0x000fe200078e00ff */
[----:B------:R-:W-:Y:S01]  /*25860*/  ULDC.64 UR36, c[0x0][0x198] ;  /* 0x0000660000247ab9 */ /* 0x000fe20000000a00 */
[----:B------:R-:W-:Y:S01]  /*25870*/  IMAD.MOV.U32 R22, RZ, RZ, RZ ;  /* 0x000000ffff167224 */ /* 0x000fe200078e00ff */
[----:B------:R-:W-:Y:S01]  /*25880*/  LOP3.LUT R37, R36, 0xc0, RZ, 0xfc, !PT ;  /* 0x000000c024257812 */ /* 0x000fe200078efcff */
[----:B------:R-:W-:Y:S01]  /*25890*/  IMAD.MOV.U32 R29, RZ, RZ, 0x1 ;  /* 0x00000001ff1d7424 */ /* 0x000fe200078e00ff */
[----:B------:R-:W-:Y:S01]  /*258a0*/  ULDC UR38, c[0x0][0xc] ;  /* 0x0000030000267ab9 */ /* 0x000fe20000000800 */
[----:B--2---:R-:W-:-:S02]  /*258b0*/  R2UR UR4, R2 ;  /* 0x00000000020472ca */ /* 0x004fc400000e0000 */
[----:B------:R-:W-:Y:S01]  /*258c0*/  LOP3.LUT R2, R3, 0x38, R0, 0x78, !PT ;  /* 0x0000003803027812 */ /* 0x000fe200078e7800 */
[----:B------:R-:W-:-:S03]  /*258d0*/  IMAD.SHL.U32 R0, R0, 0x10, RZ ;  /* 0x0000001000007824 */ /* 0x000fc600078e00ff */
[----:B------:R-:W-:Y:S02]  /*258e0*/  LOP3.LUT R33, R2, 0x200, R33, 0xf8, !PT ;  /* 0x0000020002217812 */ /* 0x000fe400078ef821 */
[----:B------:R-:W-:-:S04]  /*258f0*/  SHF.R.U32.HI R2, RZ, 0x3, R4 ;  /* 0x00000003ff027819 */ /* 0x000fc80000011604 */
[----:B------:R-:W-:Y:S01]  /*25900*/  LOP3.LUT R0, R2, 0x70, R0, 0xf8, !PT ;  /* 0x0000007002007812 */ /* 0x000fe200078ef800 */
[----:B------:R-:W-:Y:S01]  /*25910*/  ULOP3.LUT UR39, UR4, 0x2, URZ, 0xfc, !UPT ;  /* 0x0000000204277892 */ /* 0x000fe2000f8efc3f */
[C---:B------:R-:W-:Y:S02]  /*25920*/  LOP3.LUT R2, R36.reuse, 0x40, RZ, 0xfc, !PT ;  /* 0x0000004024027812 */ /* 0x040fe400078efcff */
[----:B------:R-:W-:Y:S01]  /*25930*/  UMOV UR4, 0x400 ;  /* 0x0000040000047882 */ /* 0x000fe20000000000 */
[----:B------:R-:W-:Y:S01]  /*25940*/  LOP3.LUT R0, R36, 0x80, RZ, 0xfc, !PT ;  /* 0x0000008024007812 */ /* 0x000fe200078efcff */
[----:B0-----:R-:W-:-:S06]  /*25950*/  ULEA UR4, UR5, UR4, 0x18 ;  /* 0x0000000405047291 */ /* 0x001fcc000f8ec03f */
[----:B------:R-:W-:-:S04]  /*25960*/  IMAD.U32 R17, RZ, RZ, UR4 ;  /* 0x00000004ff117e24 */ /* 0x000fc8000f8e00ff */
[----:B-1----:R-:W-:-:S07]  /*25970*/  IMAD R34, R33, 0x2, R17 ;  /* 0x0000000221227824 */ /* 0x002fce00078e0211 */
.L_x_1984:
[----:B------:R-:W-:Y:S05]  /*25980*/  YIELD ;  /* 0x0000000000007946 */ /* 0x000fea0003800000 */
[----:B------:R-:W-:Y:S01]  /*25990*/  ULDC.64 UR4, c[0x0][0xa28] ;  /* 0x00028a0000047ab9 */ /* 0x000fe20000000a00 */
[----:B------:R-:W-:Y:S01]  /*259a0*/  IMAD.MOV.U32 R11, RZ, RZ, RZ ;  /* 0x000000ffff0b7224 */ /* 0x000fe200078e00ff */
[----:B------:R-:W-:Y:S01]  /*259b0*/  ISETP.NE.U32.AND P0, PT, RZ, UR4, PT ;  /* 0x00000004ff007c0c */ /* 0x000fe2000bf05070 */
[----:B0-----:R-:W0:Y:S01]  /*259c0*/  LDC.64 R4, c[0x0][0xa00] ;  /* 0x00028000ff047b82 */ /* 0x001e220000000a00 */
[----:B------:R-:W-:Y:S02]  /*259d0*/  ULDC.64 UR6, c[0x0][0xa10] ;  /* 0x0002840000067ab9 */ /* 0x000fe40000000a00 */
[----:B------:R-:W-:Y:S01]  /*259e0*/  ISETP.NE.AND.EX P0, PT, RZ, UR5, PT, P0 ;  /* 0x00000005ff007c0c */ /* 0x000fe2000bf05300 */
[----:B------:R-:W-:-:S12]  /*259f0*/  ULDC.64 UR4, c[0x0][0xa18] ;  /* 0x0002860000047ab9 */ /* 0x000fd80000000a00 */
[----:B-1----:R-:W1:Y:S01]  /*25a00*/  @P0 LDC.64 R2, c[0x0][0xa28] ;  /* 0x00028a00ff020b82 */ /* 0x002e620000000a00 */
[----:B------:R-:W-:Y:S01]  /*25a10*/  ISETP.NE.U32.AND P1, PT, RZ, UR6, PT ;  /* 0x00000006ff007c0c */ /* 0x000fe2000bf25070 */
[----:B-1----:R-:W-:-:S05]  /*25a20*/  @P0 IMAD.WIDE R2, R27, 0x4, R2 ;  /* 0x000000041b020825 */ /* 0x002fca00078e0202 */
[----:B------:R1:W2:Y:S01]  /*25a30*/  @P0 LDG.E R11, desc[UR60][R2.64] ;  /* 0x0000003c020b0981 */ /* 0x0002a2000c1e1900 */
[----:B------:R-:W-:Y:S01]  /*25a40*/  ISETP.NE.U32.AND P0, PT, RZ, UR4, PT ;  /* 0x00000004ff007c0c */ /* 0x000fe2000bf05070 */
[----:B------:R-:W-:Y:S01]  /*25a50*/  IMAD.MOV.U32 R35, RZ, RZ, RZ ;  /* 0x000000ffff237224 */ /* 0x000fe200078e00ff */
[----:B------:R-:W-:Y:S01]  /*25a60*/  ISETP.NE.AND.EX P1, PT, RZ, UR7, PT, P1 ;  /* 0x00000007ff007c0c */ /* 0x000fe2000bf25310 */
[----:B------:R-:W-:Y:S01]  /*25a70*/  IMAD.MOV.U32 R0, RZ, RZ, RZ ;  /* 0x000000ffff007224 */ /* 0x000fe200078e00ff */
[----:B------:R-:W-:Y:S01]  /*25a80*/  ISETP.NE.AND.EX P2, PT, RZ, UR5, PT, P0 ;  /* 0x00000005ff007c0c */ /* 0x000fe2000bf45300 */
[----:B------:R-:W-:Y:S01]  /*25a90*/  ULDC.64 UR4, c[0x0][0xa00] ;  /* 0x0002800000047ab9 */ /* 0x000fe20000000a00 */
[----:B0-----:R-:W-:Y:S01]  /*25aa0*/  IMAD.WIDE R4, R27, 0x4, R4 ;  /* 0x000000041b047825 */ /* 0x001fe200078e0204 */
[----:B------:R-:W-:Y:S01]  /*25ab0*/  ISETP.NE.U32.AND P0, PT, RZ, UR4, PT ;  /* 0x00000004ff007c0c */ /* 0x000fe2000bf05070 */
[----:B-1----:R-:W0:Y:S03]  /*25ac0*/  LDC.64 R2, c[0x0][0xa10] ;  /* 0x00028400ff027b82 */ /* 0x002e260000000a00 */
[----:B------:R-:W-:-:S06]  /*25ad0*/  ISETP.NE.AND.EX P0, PT, RZ, UR5, PT, P0 ;  /* 0x00000005ff007c0c */ /* 0x000fcc000bf05300 */
[----:B------:R-:W1:Y:S07]  /*25ae0*/  @P2 LDC.64 R6, c[0x0][0xa18] ;  /* 0x00028600ff062b82 */ /* 0x000e6e0000000a00 */
[----:B------:R-:W5:Y:S01]  /*25af0*/  @P0 LDG.E R35, desc[UR60][R4.64] ;  /* 0x0000003c04230981 */ /* 0x000f62000c1e1900 */
[----:B0-----:R-:W-:-:S05]  /*25b00*/  IMAD.WIDE R2, R27, 0x4, R2 ;  /* 0x000000041b027825 */ /* 0x001fca00078e0202 */
[----:B------:R-:W5:Y:S01]  /*25b10*/  @P1 LDG.E R0, desc[UR60][R2.64] ;  /* 0x0000003c02001981 */ /* 0x000f62000c1e1900 */
[----:B------:R-:W-:Y:S02]  /*25b20*/  ULDC UR4, c[0x0][0x288] ;  /* 0x0000a20000047ab9 */ /* 0x000fe40000000800 */
[----:B------:R-:W-:Y:S01]  /*25b30*/  IMAD.U32 R31, RZ, RZ, UR4 ;  /* 0x00000004ff1f7e24 */ /* 0x000fe2000f8e00ff */
[----:B------:R-:W-:Y:S02]  /*25b40*/  ULDC.64 UR4, c[0x0][0x418] ;  /* 0x0001060000047ab9 */ /* 0x000fe40000000a00 */
[----:B------:R-:W-:-:S03]  /*25b50*/  UISETP.NE.U32.AND UP0, UPT, UR4, URZ, UPT ;  /* 0x0000003f0400728c */ /* 0x000fc6000bf05070 */
[----:B------:R-:W-:Y:S01]  /*25b60*/  ULDC UR4, c[0x0][0x424] ;  /* 0x0001090000047ab9 */ /* 0x000fe20000000800 */
[----:B------:R-:W-:Y:S01]  /*25b70*/  UISETP.NE.AND.EX UP0, UPT, UR5, URZ, UPT, UP0 ;  /* 0x0000003f0500728c */ /* 0x000fe2000bf05300 */
[----:B-1----:R-:W-:Y:S02]  /*25b80*/  @P2 IMAD.WIDE R6, R27, 0x4, R6 ;  /* 0x000000041b062825 */ /* 0x002fe400078e0206 */
[----:B------:R-:W-:Y:S01]  /*25b90*/  ULDC UR5, c[0x0][0x2f0] ;  /* 0x0000bc0000057ab9 */ /* 0x000fe20000000800 */
[----:B------:R-:W-:Y:S02]  /*25ba0*/  USEL UR4, UR4, 0x1, UP0 ;  /* 0x0000000104047887 */ /* 0x000fe40008000000 */
[----:B------:R0:W5:Y:S02]  /*25bb0*/  @P2 LDG.E R31, desc[UR60][R6.64] ;  /* 0x0000003c061f2981 */ /* 0x000164000c1e1900 */
[----:B------:R-:W-:-:S03]  /*25bc0*/  UIMAD UR4, UR4, UR5, URZ ;  /* 0x00000005040472a4 */ /* 0x000fc6000f8e023f */
[----:B------:R-:W-:-:S03]  /*25bd0*/  ULDC UR5, c[0x0][0x348] ;  /* 0x0000d20000057ab9 */ /* 0x000fc60000000800 */
[----:B------:R-:W-:Y:S02]  /*25be0*/  IMAD.U32 R8, RZ, RZ, UR4 ;  /* 0x00000004ff087e24 */ /* 0x000fe4000f8e00ff */
[----:B0-----:R-:W-:Y:S01]  /*25bf0*/  IMAD.U32 R7, RZ, RZ, UR5 ;  /* 0x00000005ff077e24 */ /* 0x001fe2000f8e00ff */
[----:B--2---:R0:W-:Y:S01]  /*25c00*/  STL [R1+0x10], R11 ;  /* 0x0000100b01007387 */ /* 0x0041e20000100800 */
[----:B---3--:R-:W-:Y:S05]  /*25c10*/  @P2 BRA `(.L_x_1858) ;  /* 0x0000000000102947 */ /* 0x008fea0003800000 */
[----:B------:R-:W-:Y:S05]  /*25c20*/  @!P0 BRA `(.L_x_1858) ;  /* 0x00000000000c8947 */ /* 0x000fea0003800000 */
[----:B------:R-:W2:Y:S04]  /*25c30*/  LDG.E R6, desc[UR60][R4.64] ;  /* 0x0000003c04067981 */ /* 0x000ea8000c1e1900 */
[----:B-----5:R-:W2:Y:S02]  /*25c40*/  LDG.E R31, desc[UR60][R4.64+0x4] ;  /* 0x0000043c041f7981 */ /* 0x020ea4000c1e1900 */
[----:B--2---:R-:W-:-:S07]  /*25c50*/  IMAD.IADD R31, R31, 0x1, -R6 ;  /* 0x000000011f1f7824 */ /* 0x004fce00078e0a06 */
.L_x_1858:
[----:B------:R-:W-:Y:S01]  /*25c60*/  ULDC.64 UR4, c[0x0][0xa20] ;  /* 0x0002880000047ab9 */ /* 0x000fe20000000a00 */
[C---:B------:R-:W-:Y:S02]  /*25c70*/  LOP3.LUT R4, R26.reuse, 0xff000000, RZ, 0xc0, !PT ;  /* 0xff0000001a047812 */ /* 0x040fe400078ec0ff */
[----:B------:R-:W-:Y:S02]  /*25c80*/  ISETP.NE.U32.AND P0, PT, RZ, UR4, PT ;  /* 0x00000004ff007c0c */ /* 0x000fe4000bf05070 */
[----:B------:R-:W-:Y:S02]  /*25c90*/  SHF.R.U32.HI R5, RZ, 0x8, R4 ;  /* 0x00000008ff057819 */ /* 0x000fe40000011604 */
[----:B------:R-:W-:Y:S02]  /*25ca0*/  ISETP.NE.AND.EX P0, PT, RZ, UR5, PT, P0 ;  /* 0x00000005ff007c0c */ /* 0x000fe4000bf05300 */
[C---:B------:R-:W-:Y:S02]  /*25cb0*/  LOP3.LUT R6, R26.reuse, 0xff0000, RZ, 0xc0, !PT ;  /* 0x00ff00001a067812 */ /* 0x040fe400078ec0ff */
[----:B------:R-:W-:-:S02]  /*25cc0*/  LOP3.LUT R26, R26, 0xffff, RZ, 0xc0, !PT ;  /* 0x0000ffff1a1a7812 */ /* 0x000fc400078ec0ff */
[----:B------:R-:W-:-:S07]  /*25cd0*/  LEA.HI R6, R6, R5, RZ, 0x10 ;  /* 0x0000000506067211 */ /* 0x000fce00078f80ff */
[----:B------:R-:W-:Y:S05]  /*25ce0*/  @!P0 BRA `(.L_x_1859) ;  /* 0x0000000000108947 */ /* 0x000fea0003800000 */
[----:B------:R-:W1:Y:S02]  /*25cf0*/  LDC.64 R4, c[0x0][0xa20] ;  /* 0x00028800ff047b82 */ /* 0x000e640000000a00 */
[----:B-1----:R-:W-:-:S05]  /*25d00*/  IMAD.WIDE R4, R27, 0x4, R4 ;  /* 0x000000041b047825 */ /* 0x002fca00078e0204 */
[----:B------:R1:W5:Y:S01]  /*25d10*/  LDG.E R8, desc[UR60][R4.64] ;  /* 0x0000003c04087981 */ /* 0x000362000c1e1900 */
[----:B------:R-:W-:Y:S05]  /*25d20*/  BRA `(.L_x_1860) ;  /* 0x0000000000247947 */ /* 0x000fea0003800000 */
.L_x_1859:
[----:B------:R-:W-:Y:S02]  /*25d30*/  ULDC.64 UR4, c[0x0][0xa08] ;  /* 0x0002820000047ab9 */ /* 0x000fe40000000a00 */
[----:B------:R-:W-:-:S04]  /*25d40*/  ISETP.NE.U32.AND P0, PT, RZ, UR4, PT ;  /* 0x00000004ff007c0c */ /* 0x000fc8000bf05070 */
[----:B------:R-:W-:-:S13]  /*25d50*/  ISETP.NE.AND.EX P0, PT, RZ, UR5, PT, P0 ;  /* 0x00000005ff007c0c */ /* 0x000fda000bf05300 */
[----:B------:R-:W-:Y:S05]  /*25d60*/  @!P0 BRA `(.L_x_1860) ;  /* 0x0000000000148947 */ /* 0x000fea0003800000 */
[----:B------:R-:W1:Y:S02]  /*25d70*/  LDC.64 R4, c[0x0][0xa08] ;  /* 0x00028200ff047b82 */ /* 0x000e640000000a00 */
[----:B-1----:R-:W-:-:S05]  /*25d80*/  IMAD.WIDE R4, R27, 0x4, R4 ;  /* 0x000000041b047825 */ /* 0x002fca00078e0204 */
[----:B------:R-:W2:Y:S04]  /*25d90*/  LDG.E R8, desc[UR60][R4.64] ;  /* 0x0000003c04087981 */ /* 0x000ea8000c1e1900 */
[----:B------:R-:W2:Y:S02]  /*25da0*/  LDG.E R9, desc[UR60][R4.64+0x4] ;  /* 0x0000043c04097981 */ /* 0x000ea4000c1e1900 */
[----:B--2---:R-:W-:-:S07]  /*25db0*/  IMAD.IADD R8, R9, 0x1, -R8 ;  /* 0x0000000109087824 */ /* 0x004fce00078e0a08 */
.L_x_1860:
[----:B------:R-:W2:Y:S01]  /*25dc0*/  @P1 LDG.E R10, desc[UR60][R2.64] ;  /* 0x0000003c020a1981 */ /* 0x000ea2000c1e1900 */
[----:B-1----:R-:W1:Y:S03]  /*25dd0*/  LDC R4, c[0x0][0x448] ;  /* 0x00011200ff047b82 */ /* 0x002e660000000800 */
[----:B------:R3:W2:Y:S01]  /*25de0*/  @P1 LDG.E R5, desc[UR60][R2.64+0x4] ;  /* 0x0000043c02051981 */ /* 0x0006a2000c1e1900 */
[----:B-----5:R-:W-:Y:S02]  /*25df0*/  IMAD.IADD R8, R8, 0x1, -R11 ;  /* 0x0000000108087824 */ /* 0x020fe400078e0a0b */
[----:B------:R-:W-:-:S04]  /*25e00*/  IMAD.SHL.U32 R25, R25, 0x80, RZ ;  /* 0x0000008019197824 */ /* 0x000fc800078e00ff */
[----:B------:R-:W-:Y:S01]  /*25e10*/  VIADD R9, R25, 0x7f ;  /* 0x0000007f19097836 */ /* 0x000fe20000000000 */
[----:B---3--:R-:W3:Y:S01]  /*25e20*/  LDC.64 R2, c[0x0][0x9e0] ;  /* 0x00027800ff027b82 */ /* 0x008ee20000000a00 */
[----:B-1----:R-:W-:-:S13]  /*25e30*/  ISETP.NE.AND P2, PT, R4, 0x1, PT ;  /* 0x000000010400780c */ /* 0x002fda0003f45270 */
[----:B------:R-:W1:Y:S01]  /*25e40*/  @P2 LDC R12, c[0x0][0x44c] ;  /* 0x00011300ff0c2b82 */ /* 0x000e620000000800 */
[----:B---3--:R-:W-:-:S07]  /*25e50*/  ISETP.GE.AND P3, PT, R3, 0x1, PT ;  /* 0x000000010300780c */ /* 0x008fce0003f66270 */
[----:B------:R-:W3:Y:S01]  /*25e60*/  @P2 LDC R4, c[0x0][0x450] ;  /* 0x00011400ff042b82 */ /* 0x000ee20000000800 */
[----:B--2---:R-:W-:Y:S02]  /*25e70*/  @P1 IMAD.IADD R7, R5, 0x1, -R10 ;  /* 0x0000000105071824 */ /* 0x004fe400078e0a0a */
[----:B-1----:R-:W-:-:S04]  /*25e80*/  @P2 IMAD.HI.U32 R5, R9, R12, RZ ;  /* 0x0000000c09052227 */ /* 0x002fc800078e00ff */
[----:B0-----:R-:W-:Y:S01]  /*25e90*/  IMAD.IADD R11, R8, 0x1, R7 ;  /* 0x00000001080b7824 */ /* 0x001fe200078e0207 */
[----:B---3--:R-:W-:-:S03]  /*25ea0*/  @P2 SHF.R.U32.HI R9, RZ, R4, R5 ;  /* 0x00000004ff092219 */ /* 0x008fc60000011605 */
[C---:B------:R-:W-:Y:S01]  /*25eb0*/  VIADD R4, R11.reuse, 0x3f ;  /* 0x0000003f0b047836 */ /* 0x040fe20000000000 */
[----:B------:R0:W-:Y:S01]  /*25ec0*/  STL [R1+0x8], R11 ;  /* 0x0000080b01007387 */ /* 0x0001e20000100800 */
[----:B------:R-:W-:-:S03]  /*25ed0*/  IADD3 R18, R11, 0x1, -R31 ;  /* 0x000000010b127810 */ /* 0x000fc60007ffe81f */
[----:B------:R-:W-:Y:S02]  /*25ee0*/  SHF.R.S32.HI R5, RZ, 0x1f, R4 ;  /* 0x0000001fff057819 */ /* 0x000fe40000011404 */
[----:B------:R-:W-:Y:S02]  /*25ef0*/  IMAD.IADD R9, R18, 0x1, R9 ;  /* 0x0000000112097824 */ /* 0x000fe400078e0209 */
[----:B------:R-:W-:Y:S02]  /*25f00*/  LEA.HI R5, R5, R4, RZ, 0x6 ;  /* 0x0000000405057211 */ /* 0x000fe400078f30ff */
[----:B------:R-:W-:Y:S02]  /*25f10*/  IMAD.IADD R2, R9, 0x1, R2 ;  /* 0x0000000109027824 */ /* 0x000fe400078e0202 */
[----:B------:R-:W-:Y:S01]  /*25f20*/  SHF.R.S32.HI R19, RZ, 0x6, R5 ;  /* 0x00000006ff137819 */ /* 0x000fe20000011405 */
[----:B0-----:R-:W-:Y:S06]  /*25f30*/  @!P3 BRA `(.L_x_1861) ;  /* 0x000000000048b947 */ /* 0x001fec0003800000 */
        /* <DEDUP_REMOVED lines=11> */
.L_x_1863:
[----:B------:R-:W-:-:S13]  /*25ff0*/  ISETP.NE.AND P0, PT, R3, 0x1, PT ;  /* 0x000000010300780c */ /* 0x000fda0003f05270 */
[----:B------:R-:W0:Y:S02]  /*26000*/  @P0 LDC.64 R4, c[0x0][0x9e8] ;  /* 0x00027a00ff040b82 */ /* 0x000e240000000a00 */
[----:B0-----:R-:W-:-:S05]  /*26010*/  @P0 IMAD.HI.U32 R4, R10, R4, RZ ;  /* 0x000000040a040227 */ /* 0x001fca00078e00ff */
[----:B------:R-:W-:-:S07]  /*26020*/  @P0 SHF.R.U32.HI R10, RZ, R5, R4 ;  /* 0x00000005ff0a0219 */ /* 0x000fce0000011604 */
.L_x_1864:
[----:B------:R-:W-:Y:S05]  /*26030*/  BSYNC B0 ;  /* 0x0000000000007941 */ /* 0x000fea0003800000 */
.L_x_1862:
[----:B------:R-:W-:-:S05]  /*26040*/  IMAD R5, R10, R3, R3 ;  /* 0x000000030a057224 */ /* 0x000fca00078e0203 */
[----:B------:R-:W-:-:S07]  /*26050*/  VIMNMX R2, R2, R5, PT ;  /* 0x0000000502027248 */ /* 0x000fce0003fe0100 */
.L_x_1861:
[----:B------:R-:W0:Y:S01]  /*26060*/  @P2 LDC R4, c[0x0][0x44c] ;  /* 0x00011300ff042b82 */ /* 0x000e220000000800 */
[----:B------:R-:W-:Y:S01]  /*26070*/  VIADD R2, R2, 0x3f ;  /* 0x0000003f02027836 */ /* 0x000fe20000000000 */
[----:B------:R-:W-:-:S06]  /*26080*/  ULDC UR4, c[0x0][0x9dc] ;  /* 0x0002770000047ab9 */ /* 0x000fcc0000000800 */
[----:B------:R-:W1:Y:S01]  /*26090*/  @P2 LDC R5, c[0x0][0x450] ;  /* 0x00011400ff052b82 */ /* 0x000e620000000800 */
[----:B0-----:R-:W-:-:S04]  /*260a0*/  @P2 IMAD.HI.U32 R9, R25, R4, RZ ;  /* 0x0000000419092227 */ /* 0x001fc800078e00ff */
[----:B------:R-:W-:Y:S01]  /*260b0*/  IMAD.MOV.U32 R4, RZ, RZ, R25 ;  /* 0x000000ffff047224 */ /* 0x000fe200078e0019 */
[----:B-1----:R-:W-:Y:S01]  /*260c0*/  @P2 SHF.R.U32.HI R4, RZ, R5, R9 ;  /* 0x00000005ff042219 */ /* 0x002fe20000011609 */
[----:B------:R-:W-:Y:S01]  /*260d0*/  IMAD.IADD R9, R11, 0x1, -R31 ;  /* 0x000000010b097824 */ /* 0x000fe200078e0a1f */
[----:B------:R-:W-:-:S03]  /*260e0*/  SHF.R.S32.HI R5, RZ, 0x1f, R2 ;  /* 0x0000001fff057819 */ /* 0x000fc60000011402 */
[----:B------:R-:W-:Y:S01]  /*260f0*/  IMAD.IADD R10, R9, 0x1, R4 ;  /* 0x00000001090a7824 */ /* 0x000fe200078e0204 */
[----:B------:R-:W-:-:S03]  /*26100*/  LEA.HI R5, R5, R2, RZ, 0x6 ;  /* 0x0000000205057211 */ /* 0x000fc600078f30ff */
[----:B------:R-:W-:Y:S01]  /*26110*/  VIADD R2, R10, -UR4 ;  /* 0x800000040a027c36 */ /* 0x000fe20008000000 */
[----:B------:R-:W-:-:S04]  /*26120*/  SHF.R.S32.HI R11, RZ, 0x6, R5 ;  /* 0x00000006ff0b7819 */ /* 0x000fc80000011405 */
[----:B------:R-:W-:Y:S01]  /*26130*/  VIMNMX R11, R19, R11, PT ;  /* 0x0000000b130b7248 */ /* 0x000fe20003fe0100 */
        /* <DEDUP_REMOVED lines=11> */
.L_x_1867:
[----:B------:R-:W-:-:S13]  /*261f0*/  ISETP.NE.AND P0, PT, R3, 0x1, PT ;  /* 0x000000010300780c */ /* 0x000fda0003f05270 */
[----:B------:R-:W0:Y:S02]  /*26200*/  @P0 LDC.64 R4, c[0x0][0x9e8] ;  /* 0x00027a00ff040b82 */ /* 0x000e240000000a00 */
[----:B0-----:R-:W-:-:S05]  /*26210*/  @P0 IMAD.HI.U32 R4, R10, R4, RZ ;  /* 0x000000040a040227 */ /* 0x001fca00078e00ff */
[----:B------:R-:W-:-:S07]  /*26220*/  @P0 SHF.R.U32.HI R10, RZ, R5, R4 ;  /* 0x00000005ff0a0219 */ /* 0x000fce0000011604 */
.L_x_1868:
[----:B------:R-:W-:Y:S05]  /*26230*/  BSYNC B0 ;  /* 0x0000000000007941 */ /* 0x000fea0003800000 */
.L_x_1866:
[----:B------:R-:W-:-:S05]  /*26240*/  IMAD R3, R10, R3, RZ ;  /* 0x000000030a037224 */ /* 0x000fca00078e02ff */
[----:B------:R-:W-:-:S07]  /*26250*/  VIMNMX R2, R2, R3, !PT ;  /* 0x0000000302027248 */ /* 0x000fce0007fe0100 */
.L_x_1865:
[----:B------:R-:W-:Y:S01]  /*26260*/  SHF.R.S32.HI R3, RZ, 0x1f, R2 ;  /* 0x0000001fff037819 */ /* 0x000fe20000011402 */
[----:B------:R-:W-:Y:S01]  /*26270*/  BSSY B0, `(.L_x_1869) ;  /* 0x0000026000007945 */ /* 0x000fe20003800000 */
[----:B------:R-:W-:Y:S01]  /*26280*/  LOP3.LUT R10, R6, 0xff, RZ, 0xc0, !PT ;  /* 0x000000ff060a7812 */ /* 0x000fe200078ec0ff */
[----:B------:R-:W-:Y:S01]  /*26290*/  IMAD.MOV.U32 R14, RZ, RZ, RZ ;  /* 0x000000ffff0e7224 */ /* 0x000fe200078e00ff */
[----:B------:R-:W-:Y:S02]  /*262a0*/  LEA.HI R3, R3, R2, RZ, 0x6 ;  /* 0x0000000203037211 */ /* 0x000fe400078f30ff */
[----:B------:R-:W-:Y:S02]  /*262b0*/  SHF.R.U32.HI R6, RZ, 0x10, R6 ;  /* 0x00000010ff067819 */ /* 0x000fe40000011606 */
[----:B------:R-:W-:-:S04]  /*262c0*/  SHF.R.S32.HI R3, RZ, 0x6, R3 ;  /* 0x00000006ff037819 */ /* 0x000fc80000011403 */
[----:B------:R-:W-:-:S04]  /*262d0*/  VIMNMX R4, RZ, R3, !PT ;  /* 0x00000003ff047248 */ /* 0x000fc80007fe0100 */
[----:B------:R-:W-:-:S13]  /*262e0*/  ISETP.GT.AND P0, PT, R11, R4, PT ;  /* 0x000000040b00720c */ /* 0x000fda0003f04270 */
[----:B------:R-:W-:Y:S05]  /*262f0*/  @!P0 BRA `(.L_x_1870) ;  /* 0x0000000000748947 */ /* 0x000fea0003800000 */
[----:B------:R-:W-:Y:S01]  /*26300*/  ISETP.NE.AND P0, PT, R6, RZ, PT ;  /* 0x000000ff0600720c */ /* 0x000fe20003f05270 */
[----:B------:R-:W-:-:S03]  /*26310*/  ULDC UR4, c[0x0][0x9f0] ;  /* 0x00027c0000047ab9 */ /* 0x000fc60000000800 */
[----:B------:R-:W-:-:S04]  /*26320*/  SEL R5, R6, UR4, P0 ;  /* 0x0000000406057c07 */ /* 0x000fc80008000000 */
[----:B------:R-:W-:Y:S02]  /*26330*/  IABS R13, R5 ;  /* 0x00000005000d7213 */ /* 0x000fe40000000000 */
[----:B------:R-:W-:Y:S02]  /*26340*/  IADD3 R12, R5, -0x1, R11 ;  /* 0xffffffff050c7810 */ /* 0x000fe40007ffe00b */
[----:B------:R-:W0:Y:S03]  /*26350*/  I2F.RP R2, R13 ;  /* 0x0000000d00027306 */ /* 0x000e260000209400 */
[----:B------:R-:W-:-:S05]  /*26360*/  IMAD.IADD R12, R12, 0x1, -R4 ;  /* 0x000000010c0c7824 */ /* 0x000fca00078e0a04 */
        /* <DEDUP_REMOVED lines=22> */
.L_x_1870:
[----:B------:R-:W-:Y:S05]  /*264d0*/  BSYNC B0 ;  /* 0x0000000000007941 */ /* 0x000fea0003800000 */
.L_x_1869:
[-C--:B------:R-:W-:Y:S01]  /*264e0*/  IMAD R4, R10, R14.reuse, R4 ;  /* 0x0000000e0a047224 */ /* 0x080fe200078e0204 */
[----:B------:R-:W-:Y:S04]  /*264f0*/  BSSY B0, `(.L_x_1871) ;  /* 0x0000190000007945 */ /* 0x000fe80003800000 */
[C---:B------:R-:W-:Y:S01]  /*26500*/  VIADDMNMX R11, R4.reuse, R14, R11, PT ;  /* 0x0000000e040b7246 */ /* 0x040fe2000380010b */
[----:B------:R-:W-:-:S04]  /*26510*/  IMAD R4, R4, 0x40, -R8 ;  /* 0x0000004004047824 */ /* 0x000fc800078e0a08 */
[----:B------:R-:W-:Y:S01]  /*26520*/  IMAD R8, R11, 0x40, -R8 ;  /* 0x000000400b087824 */ /* 0x000fe200078e0a08 */
[----:B------:R-:W-:-:S04]  /*26530*/  VIMNMX R4, RZ, R4, !PT ;  /* 0x00000004ff047248 */ /* 0x000fc80007fe0100 */
[----:B------:R-:W-:-:S04]  /*26540*/  VIMNMX R7, R8, R7, PT ;  /* 0x0000000708077248 */ /* 0x000fc80003fe0100 */
[----:B------:R-:W-:Y:S02]  /*26550*/  ISETP.GT.AND P0, PT, R7, R4, PT ;  /* 0x000000040700720c */ /* 0x000fe40003f04270 */
[----:B------:R-:W-:-:S11]  /*26560*/  SHF.R.U32.HI R4, RZ, 0x6, R4 ;  /* 0x00000006ff047819 */ /* 0x000fd60000011604 */
[----:B------:R-:W-:-:S05]  /*26570*/  @P0 VIADD R2, R7, 0x3f ;  /* 0x0000003f07020836 */ /* 0x000fca0000000000 */
[----:B------:R-:W-:-:S04]  /*26580*/  @P0 SHF.R.S32.HI R3, RZ, 0x1f, R2 ;  /* 0x0000001fff030819 */ /* 0x000fc80000011402 */
[----:B------:R-:W-:Y:S01]  /*26590*/  @P0 LEA.HI R3, R3, R2, RZ, 0x6 ;  /* 0x0000000203030211 */ /* 0x000fe200078f30ff */
[----:B------:R-:W-:-:S03]  /*265a0*/  IMAD.MOV.U32 R2, RZ, RZ, R4 ;  /* 0x000000ffff027224 */ /* 0x000fc600078e0004 */
[----:B------:R-:W-:Y:S02]  /*265b0*/  @P0 SHF.R.S32.HI R2, RZ, 0x6, R3 ;  /* 0x00000006ff020819 */ /* 0x000fe40000011403 */
        /* <DEDUP_REMOVED lines=10> */
.L_x_2076:
[----:B-1----:R-:W-:Y:S02]  /*26660*/  ISETP.NE.AND P0, PT, R14, RZ, PT ;  /* 0x000000ff0e00720c */ /* 0x002fe40003f05270 */
[----:B------:R-:W-:-:S11]  /*26670*/  PLOP3.LUT P6, PT, PT, PT, PT, 0x8, 0x0 ;  /* 0x000000000000781c */ /* 0x000fd60003fce170 */
[----:B------:R-:W-:Y:S05]  /*26680*/  @P0 BRA `(.L_x_1874) ;  /* 0x00000000000c0947 */ /* 0x000fea0003800000 */
[----:B------:R-:W-:-:S03]  /*26690*/  UMOV UR4, 0xffffffff ;  /* 0xffffffff00047882 */ /* 0x000fc60000000000 */
[----:B------:R-:W-:Y:S05]  /*266a0*/  BRA.DIV UR4, `(.L_x_1875) ;  /* 0x0000008204507947 */ /* 0x000fea000b800000 */
[----:B------:R-:W-:-:S13]  /*266b0*/  ELECT P6, URZ, PT ;  /* 0x00000000003f782f */ /* 0x000fda00038c0000 */
.L_x_1874:
        /* <DEDUP_REMOVED lines=9> */
.L_x_2079:
[----:B------:R-:W-:Y:S05]  /*26750*/  BSYNC B1 ;  /* 0x0000000000017941 */ /* 0x000fea0003800000 */
.L_x_1876:
        /* <DEDUP_REMOVED lines=10> */
.L_x_2080:
[----:B------:R-:W-:Y:S05]  /*26800*/  BSYNC B2 ;  /* 0x0000000000027941 */ /* 0x000fea0003800000 */
.L_x_1880:
[----:B------:R-:W-:Y:S04]  /*26810*/  BSSY B2, `(.L_x_1882) ;  /* 0x0000009000027945 */ /* 0x000fe80003800000 */
[----:B------:R-:W-:Y:S05]  /*26820*/  @P1 BRA `(.L_x_1883) ;  /* 0x00000000001c1947 */ /* 0x000fea0003800000 */
[----:B------:R-:W2:Y:S01]  /*26830*/  S2R R7, SR_TID.X ;  /* 0x0000000000077919 */ /* 0x000ea20000002100 */
[----:B------:R-:W-:-:S04]  /*26840*/  IMAD.MOV.U32 R3, RZ, RZ, 0x8000 ;  /* 0x00008000ff037424 */ /* 0x000fc800078e00ff */
[----:B------:R3:W-:Y:S01]  /*26850*/  SYNCS.ARRIVE.TRANS64 RZ, [R12+URZ+0x30890], R3 ;  /* 0x030890030cff79a7 */ /* 0x0007e2000800003f */
[----:B--2---:R-:W-:-:S04]  /*26860*/  LOP3.LUT R7, R7, 0x1f, RZ, 0xc0, !PT ;  /* 0x0000001f07077812 */ /* 0x004fc800078ec0ff */
[----:B------:R-:W-:-:S13]  /*26870*/  ISETP.NE.AND P0, PT, R7, RZ, PT ;  /* 0x000000ff0700720c */ /* 0x000fda0003f05270 */
[----:B---3--:R-:W-:Y:S05]  /*26880*/  @!P0 BRA `(.L_x_1883) ;  /* 0x0000000000048947 */ /* 0x008fea0003800000 */
[----:B------:R-:W-:Y:S01]  /*26890*/  BPT.TRAP 0x1 ;  /* 0x000000040000795c */ /* 0x000fe20000300000 */
.L_x_1883:
[----:B------:R-:W-:Y:S05]  /*268a0*/  BSYNC B2 ;  /* 0x0000000000027941 */ /* 0x000fea0003800000 */
.L_x_1882:
[----:B------:R-:W-:Y:S01]  /*268b0*/  IMAD.MOV.U32 R15, RZ, RZ, RZ ;  /* 0x000000ffff0f7224 */ /* 0x000fe200078e00ff */
[----:B------:R-:W-:Y:S01]  /*268c0*/  UIADD3 UR4, UP0, UR36, 0x570, URZ ;  /* 0x0000057024047890 */ /* 0x000fe2000ff1e03f */
[----:B0-----:R-:W-:Y:S01]  /*268d0*/  IMAD R8, R2, 0x40, R0 ;  /* 0x0000004002087824 */ /* 0x001fe200078e0200 */
[----:B------:R-:W-:Y:S01]  /*268e0*/  PLOP3.LUT P0, PT, PT, PT, PT, 0x80, 0x0 ;  /* 0x000000000000781c */ /* 0x000fe20003f0f070 */
[----:B------:R-:W-:Y:S01]  /*268f0*/  IMAD R7, R28, 0x8000, R17 ;  /* 0x000080001c077824 */ /* 0x000fe200078e0211 */
[----:B------:R-:W-:Y:S01]  /*26900*/  R2UR UR10, R15 ;  /* 0x000000000f0a72ca */ /* 0x000fe200000e0000 */
[----:B------:R-:W-:Y:S01]  /*26910*/  VIADD R8, R8, 0xffffffc0 ;  /* 0xffffffc008087836 */ /* 0x000fe20000000000 */
[----:B------:R-:W-:Y:S01]  /*26920*/  UIADD3.X UR5, URZ, UR37, URZ, UP0, !UPT ;  /* 0x000000253f057290 */ /* 0x000fe200087fe43f */
[----:B------:R-:W-:Y:S01]  /*26930*/  IMAD.SHL.U32 R14, R28, 0x4000, RZ ;  /* 0x000040001c0e7824 */ /* 0x000fe200078e00ff */
[----:B------:R-:W-:Y:S01]  /*26940*/  UMOV UR6, 0x0 ;  /* 0x0000000000067882 */ /* 0x000fe20000000000 */
[----:B------:R-:W-:Y:S01]  /*26950*/  VIADD R3, R12, 0x30890 ;  /* 0x000308900c037836 */ /* 0x000fe20000000000 */
[----:B------:R-:W-:Y:S01]  /*26960*/  UMOV UR7, 0x12f00000 ;  /* 0x12f0000000077882 */ /* 0x000fe20000000000 */
[----:B------:R-:W-:-:S08]  /*26970*/  VIADD R13, R7, 0x20400 ;  /* 0x00020400070d7836 */ /* 0x000fd00000000000 */
.L_x_1884:
        /* <DEDUP_REMOVED lines=16> */
.L_x_1885:
        /* <DEDUP_REMOVED lines=16> */
.L_x_1886:
        /* <DEDUP_REMOVED lines=16> */
.L_x_1887:
        /* <DEDUP_REMOVED lines=13> */
.L_x_2081:
[----:B------:R-:W-:Y:S05]  /*26d50*/  BSYNC B2 ;  /* 0x0000000000027941 */ /* 0x000fea0003800000 */
.L_x_1888:
        /* <DEDUP_REMOVED lines=11> */
.L_x_1891:
[----:B------:R-:W-:Y:S05]  /*26e10*/  BSYNC B2 ;  /* 0x0000000000027941 */ /* 0x000fea0003800000 */
.L_x_1890:
[----:B------:R-:W-:Y:S01]  /*26e20*/  R2UR UR10, R15 ;  /* 0x000000000f0a72ca */ /* 0x000fe200000e0000 */
[----:B------:R-:W-:Y:S01]  /*26e30*/  IMAD R14, R14, 0x2, R17 ;  /* 0x000000020e0e7824 */ /* 0x000fe200078e0211 */
[----:B------:R-:W-:Y:S01]  /*26e40*/  R2UR UR6, R20 ;  /* 0x00000000140672ca */ /* 0x000fe200000e0000 */
[----:B------:R-:W-:Y:S01]  /*26e50*/  UIADD3 UR4, UP0, UR36, 0x670, URZ ;  /* 0x0000067024047890 */ /* 0x000fe2000ff1e03f */
[----:B------:R-:W-:Y:S01]  /*26e60*/  R2UR UR7, R21 ;  /* 0x00000000150772ca */ /* 0x000fe200000e0000 */
[----:B01----:R-:W-:Y:S01]  /*26e70*/  VIADD R12, R12, 0x308b0 ;  /* 0x000308b00c0c7836 */ /* 0x003fe20000000000 */
[----:B------:R-:W-:Y:S01]  /*26e80*/  PLOP3.LUT P0, PT, PT, PT, PT, 0x80, 0x0 ;  /* 0x000000000000781c */ /* 0x000fe20003f0f070 */
[----:B------:R-:W-:Y:S01]  /*26e90*/  VIADD R3, R14, 0x400 ;  /* 0x000004000e037836 */ /* 0x000fe20000000000 */
[----:B------:R-:W-:-:S12]  /*26ea0*/  UIADD3.X UR5, URZ, UR37, URZ, UP0, !UPT ;  /* 0x000000253f057290 */ /* 0x000fd800087fe43f */
.L_x_1892:
        /* <DEDUP_REMOVED lines=15> */
.L_x_1893:
        /* <DEDUP_REMOVED lines=15> */
.L_x_1894:
        /* <DEDUP_REMOVED lines=15> */
.L_x_1895:
        /* <DEDUP_REMOVED lines=10> */
.L_x_1879:
[----:B------:R-:W-:Y:S05]  /*27220*/  BSYNC B1 ;  /* 0x0000000000017941 */ /* 0x000fea0003800000 */
.L_x_1878:
[----:B0-----:R-:W-:Y:S01]  /*27230*/  VIADD R8, R2, 0xfffffffe ;  /* 0xfffffffe02087836 */ /* 0x001fe20000000000 */
        /* <DEDUP_REMOVED lines=8> */
.L_x_1914:
[----:B------:R-:W-:Y:S05]  /*272c0*/  YIELD ;  /* 0x0000000000007946 */ /* 0x000fea0003800000 */
[----:B------:R-:W-:Y:S04]  /*272d0*/  BSSY B1, `(.L_x_1896) ;  /* 0x00000a9000017945 */ /* 0x000fe80003800000 */
[----:B------:R-:W-:Y:S05]  /*272e0*/  @!P6 BRA `(.L_x_1897) ;  /* 0x00000008009ce947 */ /* 0x000fea0003800000 */
[----:B------:R-:W-:Y:S01]  /*272f0*/  IMAD R7, R28, 0x8, R17 ;  /* 0x000000081c077824 */ /* 0x000fe200078e0211 */
[----:B------:R-:W-:Y:S01]  /*27300*/  SHF.L.U32 R3, R30, 0x1f, RZ ;  /* 0x0000001f1e037819 */ /* 0x000fe200000006ff */
[----:B------:R-:W0:Y:S01]  /*27310*/  S2R R2, SR_TID.X ;  /* 0x0000000000027919 */ /* 0x000e220000002100 */
[----:B------:R-:W-:Y:S02]  /*27320*/  BSSY B2, `(.L_x_1898) ;  /* 0x0000005000027945 */ /* 0x000fe40003800000 */
[----:B------:R-:W1:Y:S01]  /*27330*/  SYNCS.PHASECHK.TRANS64.TRYWAIT P1, [R7+URZ+0x308a0], R3 ;  /* 0x0308a003070075a7 */ /* 0x000e62000802017f */
[----:B0-----:R-:W-:-:S04]  /*27340*/  LOP3.LUT R2, R2, 0x7f, RZ, 0xc0, !PT ;  /* 0x0000007f02027812 */ /* 0x001fc800078ec0ff */
[----:B------:R-:W-:Y:S01]  /*27350*/  ISETP.NE.AND P2, PT, R2, RZ, PT ;  /* 0x000000ff0200720c */ /* 0x000fe20003f45270 */
[----:B-1----:R-:W-:-:S12]  /*27360*/  @!P1 BRA `(.L_x_1899) ;  /* 0x00000074007c9947 */ /* 0x002fd80003800000 */
.L_x_2082:
[----:B------:R-:W-:Y:S05]  /*27370*/  BSYNC B2 ;  /* 0x0000000000027941 */ /* 0x000fea0003800000 */
.L_x_1898:
[----:B------:R-:W-:Y:S04]  /*27380*/  BSSY B2, `(.L_x_1900) ;  /* 0x0000009000027945 */ /* 0x000fe80003800000 */
[----:B------:R-:W-:Y:S05]  /*27390*/  @P2 BRA `(.L_x_1901) ;  /* 0x00000000001c2947 */ /* 0x000fea0003800000 */
[----:B------:R-:W1:Y:S01]  /*273a0*/  S2R R11, SR_TID.X ;  /* 0x00000000000b7919 */ /* 0x000e620000002100 */
[----:B------:R-:W-:-:S04]  /*273b0*/  IMAD.MOV.U32 R2, RZ, RZ, 0x8000 ;  /* 0x00008000ff027424 */ /* 0x000fc800078e00ff */
[----:B------:R2:W-:Y:S01]  /*273c0*/  SYNCS.ARRIVE.TRANS64 RZ, [R7+URZ+0x30890], R2 ;  /* 0x0308900207ff79a7 */ /* 0x0005e2000800003f */
[----:B-1----:R-:W-:-:S04]  /*273d0*/  LOP3.LUT R11, R11, 0x1f, RZ, 0xc0, !PT ;  /* 0x0000001f0b0b7812 */ /* 0x002fc800078ec0ff */
[----:B------:R-:W-:-:S13]  /*273e0*/  ISETP.NE.AND P1, PT, R11, RZ, PT ;  /* 0x000000ff0b00720c */ /* 0x000fda0003f25270 */
[----:B--2---:R-:W-:Y:S05]  /*273f0*/  @!P1 BRA `(.L_x_1901) ;  /* 0x0000000000049947 */ /* 0x004fea0003800000 */
[----:B------:R-:W-:Y:S01]  /*27400*/  BPT.TRAP 0x1 ;  /* 0x000000040000795c */ /* 0x000fe20000300000 */
.L_x_1901:
[----:B------:R-:W-:Y:S05]  /*27410*/  BSYNC B2 ;  /* 0x0000000000027941 */ /* 0x000fea0003800000 */
.L_x_1900:
[----:B------:R-:W-:Y:S01]  /*27420*/  IMAD.MOV.U32 R14, RZ, RZ, RZ ;  /* 0x000000ffff0e7224 */ /* 0x000fe200078e00ff */
        /* <DEDUP_REMOVED lines=9> */
[----:B------:R-:W-:-:S10]  /*274c0*/  UMOV UR7, 0x12f00000 ;  /* 0x12f0000000077882 */ /* 0x000fd40000000000 */
.L_x_1902:
        /* <DEDUP_REMOVED lines=10> */
[----:B------:R-:W-:Y:S01]  /*27570*/  IMAD.MOV.U32 R21, RZ, RZ, 0x40 ;  /* 0x00000040ff157424 */ /* 0x000fe200078e00ff */
[----:B------:R-:W-:Y:S01]  /*27580*/  PLOP3.LUT P1, PT, PT, PT, PT, 0x80, 0x0 ;  /* 0x000000000000781c */ /* 0x000fe20003f2f070 */
[----:B------:R-:W-:Y:S01]  /*27590*/  VIADD R13, R11, 0x22400 ;  /* 0x000224000b0d7836 */ /* 0x000fe20000000000 */
[----:B------:R-:W-:Y:S01]  /*275a0*/  UMOV UR6, 0x0 ;  /* 0x0000000000067882 */ /* 0x000fe20000000000 */
[----:B------:R-:W-:Y:S01]  /*275b0*/  UMOV UR7, 0x12f00000 ;  /* 0x12f0000000077882 */ /* 0x000fe20000000000 */
[----:B------:R-:W-:-:S15]  /*275c0*/  R2UR UR10, R21 ;  /* 0x00000000150a72ca */ /* 0x000fde00000e0000 */
.L_x_1903:
        /* <DEDUP_REMOVED lines=16> */
.L_x_1904:
        /* <DEDUP_REMOVED lines=16> */
.L_x_1905:
        /* <DEDUP_REMOVED lines=10> */
[----:B------:R-:W1:Y:S01]  /*27870*/  SYNCS.PHASECHK.TRANS64.TRYWAIT P1, [R7+URZ+0x308c0], R3 ;  /* 0x0308c003070075a7 */ /* 0x000e62000802017f */
[----:B------:R-:W-:Y:S04]  /*27880*/  BSSY B2, `(.L_x_1906) ;  /* 0x0000002000027945 */ /* 0x000fe80003800000 */
[----:B-1----:R-:W-:Y:S05]  /*27890*/  @!P1 BRA `(.L_x_1907) ;  /* 0x0000007000449947 */ /* 0x002fea0003800000 */
.L_x_2083:
[----:B------:R-:W-:Y:S05]  /*278a0*/  BSYNC B2 ;  /* 0x0000000000027941 */ /* 0x000fea0003800000 */
.L_x_1906:
[----:B------:R-:W-:Y:S01]  /*278b0*/  BSSY B2, `(.L_x_1908) ;  /* 0x000000b000027945 */ /* 0x000fe20003800000 */
[----:B------:R-:W-:Y:S02]  /*278c0*/  IMAD.MOV.U32 R2, RZ, RZ, 0x0 ;  /* 0x00000000ff027424 */ /* 0x000fe400078e00ff */
[----:B01----:R-:W-:Y:S01]  /*278d0*/  IMAD.MOV.U32 R3, RZ, RZ, 0x12f00000 ;  /* 0x12f00000ff037424 */ /* 0x003fe200078e00ff */
[----:B------:R-:W-:Y:S06]  /*278e0*/  @P2 BRA `(.L_x_1909) ;  /* 0x00000000001c2947 */ /* 0x000fec0003800000 */
[----:B------:R-:W0:Y:S01]  /*278f0*/  S2R R23, SR_TID.X ;  /* 0x0000000000177919 */ /* 0x000e220000002100 */
[----:B------:R-:W-:-:S04]  /*27900*/  IMAD.MOV.U32 R13, RZ, RZ, 0x8000 ;  /* 0x00008000ff0d7424 */ /* 0x000fc800078e00ff */
[----:B------:R1:W-:Y:S01]  /*27910*/  SYNCS.ARRIVE.TRANS64 RZ, [R7+URZ+0x308b0], R13 ;  /* 0x0308b00d07ff79a7 */ /* 0x0003e2000800003f */
[----:B0-----:R-:W-:-:S04]  /*27920*/  LOP3.LUT R23, R23, 0x1f, RZ, 0xc0, !PT ;  /* 0x0000001f17177812 */ /* 0x001fc800078ec0ff */
[----:B------:R-:W-:-:S13]  /*27930*/  ISETP.NE.AND P1, PT, R23, RZ, PT ;  /* 0x000000ff1700720c */ /* 0x000fda0003f25270 */
[----:B-1----:R-:W-:Y:S05]  /*27940*/  @!P1 BRA `(.L_x_1909) ;  /* 0x0000000000049947 */ /* 0x002fea0003800000 */
[----:B------:R-:W-:Y:S01]  /*27950*/  BPT.TRAP 0x1 ;  /* 0x000000040000795c */ /* 0x000fe20000300000 */
.L_x_1909:
[----:B------:R-:W-:Y:S05]  /*27960*/  BSYNC B2 ;  /* 0x0000000000027941 */ /* 0x000fea0003800000 */
.L_x_1908:
[----:B------:R-:W-:Y:S01]  /*27970*/  R2UR UR10, R14 ;  /* 0x000000000e0a72ca */ /* 0x000fe200000e0000 */
[----:B------:R-:W-:Y:S01]  /*27980*/  UIADD3 UR4, UP0, UR36, 0x670, URZ ;  /* 0x0000067024047890 */ /* 0x000fe2000ff1e03f */
[----:B------:R-:W-:Y:S01]  /*27990*/  R2UR UR6, R2 ;  /* 0x00000000020672ca */ /* 0x000fe200000e0000 */
[----:B------:R-:W-:Y:S01]  /*279a0*/  VIADD R7, R7, 0x308b0 ;  /* 0x000308b007077836 */ /* 0x000fe20000000000 */
[----:B------:R-:W-:Y:S01]  /*279b0*/  R2UR UR7, R3 ;  /* 0x00000000030772ca */ /* 0x000fe200000e0000 */
[----:B------:R-:W-:Y:S01]  /*279c0*/  VIADD R13, R11, 0x400 ;  /* 0x000004000b0d7836 */ /* 0x000fe20000000000 */
[----:B------:R-:W-:Y:S01]  /*279d0*/  PLOP3.LUT P1, PT, PT, PT, PT, 0x80, 0x0 ;  /* 0x000000000000781c */ /* 0x000fe20003f2f070 */
[----:B------:R-:W-:-:S12]  /*279e0*/  UIADD3.X UR5, URZ, UR37, URZ, UP0, !UPT ;  /* 0x000000253f057290 */ /* 0x000fd800087fe43f */
.L_x_1910:
        /* <DEDUP_REMOVED lines=15> */
.L_x_1911:
        /* <DEDUP_REMOVED lines=15> */
.L_x_1912:
        /* <DEDUP_REMOVED lines=15> */
.L_x_1913:
        /* <DEDUP_REMOVED lines=10> */
.L_x_1897:
[----:B------:R-:W-:Y:S05]  /*27d60*/  BSYNC B1 ;  /* 0x0000000000017941 */ /* 0x000fea0003800000 */
.L_x_1896:
        /* <DEDUP_REMOVED lines=8> */
.L_x_1872:
[----:B------:R-:W-:Y:S05]  /*27df0*/  BSYNC B0 ;  /* 0x0000000000007941 */ /* 0x000fea0003800000 */
.L_x_1871:
[----:B------:R-:W0:Y:S01]  /*27e00*/  LDC R0, c[0x0][0x448] ;  /* 0x00011200ff007b82 */ /* 0x000e220000000800 */
[----:B------:R-:W-:Y:S01]  /*27e10*/  VIADD R7, R25, 0x7f ;  /* 0x0000007f19077836 */ /* 0x000fe20000000000 */
[----:B------:R-:W-:Y:S06]  /*27e20*/  @!P0 WARPSYNC.ALL ;  /* 0x0000000000008948 */ /* 0x000fec0003800000 */
[----:B------:R-:W-:Y:S01]  /*27e30*/  @!P0 BAR.SYNC.DEFER_BLOCKING 0xc, 0x180 ;  /* 0x0306000000008b1d */ /* 0x000fe20000010000 */
[----:B0-----:R-:W-:-:S13]  /*27e40*/  ISETP.NE.AND P1, PT, R0, 0x1, PT ;  /* 0x000000010000780c */ /* 0x001fda0003f25270 */
[----:B------:R-:W0:Y:S08]  /*27e50*/  @P1 LDC R0, c[0x0][0x44c] ;  /* 0x00011300ff001b82 */ /* 0x000e300000000800 */
[----:B------:R-:W1:Y:S01]  /*27e60*/  @P1 LDC R3, c[0x0][0x450] ;  /* 0x00011400ff031b82 */ /* 0x000e620000000800 */
[----:B0-----:R-:W-:-:S05]  /*27e70*/  @P1 IMAD.HI.U32 R0, R7, R0, RZ ;  /* 0x0000000007001227 */ /* 0x001fca00078e00ff */
[----:B-1----:R-:W-:Y:S02]  /*27e80*/  @P1 SHF.R.U32.HI R7, RZ, R3, R0 ;  /* 0x00000003ff071219 */ /* 0x002fe40000011600 */
[----:B------:R-:W0:Y:S03]  /*27e90*/  LDC.64 R2, c[0x0][0x9e0] ;  /* 0x00027800ff027b82 */ /* 0x000e260000000a00 */
[----:B------:R-:W-:Y:S01]  /*27ea0*/  IMAD.IADD R7, R18, 0x1, R7 ;  /* 0x0000000112077824 */ /* 0x000fe200078e0207 */
[----:B0-----:R-:W-:-:S03]  /*27eb0*/  ISETP.GE.AND P2, PT, R3, 0x1, PT ;  /* 0x000000010300780c */ /* 0x001fc60003f46270 */
[----:B------:R-:W-:-:S10]  /*27ec0*/  IMAD.IADD R2, R7, 0x1, R2 ;  /* 0x0000000107027824 */ /* 0x000fd400078e0202 */
[----:B------:R-:W-:Y:S05]  /*27ed0*/  @!P2 BRA `(.L_x_1915) ;  /* 0x000000000048a947 */ /* 0x000fea0003800000 */
        /* <DEDUP_REMOVED lines=11> */
.L_x_1917:
[----:B------:R-:W-:-:S13]  /*27f90*/  ISETP.NE.AND P0, PT, R3, 0x1, PT ;  /* 0x000000010300780c */ /* 0x000fda0003f05270 */
[----:B------:R-:W0:Y:S02]  /*27fa0*/  @P0 LDC.64 R4, c[0x0][0x9e8] ;  /* 0x00027a00ff040b82 */ /* 0x000e240000000a00 */
[----:B0-----:R-:W-:-:S05]  /*27fb0*/  @P0 IMAD.HI.U32 R4, R0, R4, RZ ;  /* 0x0000000400040227 */ /* 0x001fca00078e00ff */
[----:B------:R-:W-:-:S07]  /*27fc0*/  @P0 SHF.R.U32.HI R0, RZ, R5, R4 ;  /* 0x00000005ff000219 */ /* 0x000fce0000011604 */
.L_x_1918:
[----:B------:R-:W-:Y:S05]  /*27fd0*/  BSYNC B0 ;  /* 0x0000000000007941 */ /* 0x000fea0003800000 */
.L_x_1916:
[----:B------:R-:W-:-:S05]  /*27fe0*/  IMAD R5, R0, R3, R3 ;  /* 0x0000000300057224 */ /* 0x000fca00078e0203 */
[----:B------:R-:W-:-:S07]  /*27ff0*/  VIMNMX R2, R2, R5, PT ;  /* 0x0000000502027248 */ /* 0x000fce0003fe0100 */
.L_x_1915:
[----:B------:R-:W0:Y:S01]  /*28000*/  @P1 LDC R4, c[0x0][0x44c] ;  /* 0x00011300ff041b82 */ /* 0x000e220000000800 */
[----:B------:R-:W-:Y:S01]  /*28010*/  VIADD R2, R2, 0x3f ;  /* 0x0000003f02027836 */ /* 0x000fe20000000000 */
[----:B------:R-:W-:-:S04]  /*28020*/  ULDC UR4, c[0x0][0x9dc] ;  /* 0x0002770000047ab9 */ /* 0x000fc80000000800 */
[----:B------:R-:W-:Y:S02]  /*28030*/  SHF.R.S32.HI R5, RZ, 0x1f, R2 ;  /* 0x0000001fff057819 */ /* 0x000fe40000011402 */
[----:B------:R-:W1:Y:S02]  /*28040*/  @P1 LDC R0, c[0x0][0x450] ;  /* 0x00011400ff001b82 */ /* 0x000e640000000800 */
[----:B------:R-:W-:Y:S01]  /*28050*/  LEA.HI R5, R5, R2, RZ, 0x6 ;  /* 0x0000000205057211 */ /* 0x000fe200078f30ff */
[----:B------:R-:W-:Y:S02]  /*28060*/  IMAD.MOV.U32 R2, RZ, RZ, R25 ;  /* 0x000000ffff027224 */ /* 0x000fe400078e0019 */
        /* <DEDUP_REMOVED lines=17> */
.L_x_1921:
[----:B------:R-:W-:-:S13]  /*28180*/  ISETP.NE.AND P0, PT, R3, 0x1, PT ;  /* 0x000000010300780c */ /* 0x000fda0003f05270 */
[----:B------:R-:W0:Y:S02]  /*28190*/  @P0 LDC.64 R4, c[0x0][0x9e8] ;  /* 0x00027a00ff040b82 */ /* 0x000e240000000a00 */
[----:B0-----:R-:W-:-:S05]  /*281a0*/  @P0 IMAD.HI.U32 R4, R2, R4, RZ ;  /* 0x0000000402040227 */ /* 0x001fca00078e00ff */
[----:B------:R-:W-:-:S07]  /*281b0*/  @P0 SHF.R.U32.HI R2, RZ, R5, R4 ;  /* 0x00000005ff020219 */ /* 0x000fce0000011604 */
.L_x_1922:
[----:B------:R-:W-:Y:S05]  /*281c0*/  BSYNC B0 ;  /* 0x0000000000007941 */ /* 0x000fea0003800000 */
.L_x_1920:
[----:B------:R-:W-:-:S05]  /*281d0*/  IMAD R3, R2, R3, RZ ;  /* 0x0000000302037224 */ /* 0x000fca00078e02ff */
[----:B------:R-:W-:-:S07]  /*281e0*/  VIMNMX R0, R0, R3, !PT ;  /* 0x0000000300007248 */ /* 0x000fce0007fe0100 */
.L_x_1919:
[----:B------:R-:W-:Y:S01]  /*281f0*/  ISETP.NE.AND P1, PT, R6, RZ, PT ;  /* 0x000000ff0600720c */ /* 0x000fe20003f25270 */
[----:B------:R-:W-:Y:S01]  /*28200*/  BSSY B0, `(.L_x_1923) ;  /* 0x0000024000007945 */ /* 0x000fe20003800000 */
[----:B------:R-:W-:-:S04]  /*28210*/  SHF.R.S32.HI R3, RZ, 0x1f, R0 ;  /* 0x0000001fff037819 */ /* 0x000fc80000011400 */
[----:B------:R-:W-:-:S04]  /*28220*/  LEA.HI R3, R3, R0, RZ, 0x6 ;  /* 0x0000000003037211 */ /* 0x000fc800078f30ff */
[----:B------:R-:W-:Y:S01]  /*28230*/  SHF.R.S32.HI R0, RZ, 0x6, R3 ;  /* 0x00000006ff007819 */ /* 0x000fe20000011403 */
[----:B------:R-:W-:Y:S02]  /*28240*/  IMAD.MOV.U32 R3, RZ, RZ, RZ ;  /* 0x000000ffff037224 */ /* 0x000fe400078e00ff */
[----:B------:R-:W0:Y:S01]  /*28250*/  @!P1 LDC R6, c[0x0][0x9f0] ;  /* 0x00027c00ff069b82 */ /* 0x000e220000000800 */
[----:B------:R-:W-:-:S04]  /*28260*/  VIMNMX R0, RZ, R0, !PT ;  /* 0x00000000ff007248 */ /* 0x000fc80007fe0100 */
[----:B------:R-:W-:-:S13]  /*28270*/  ISETP.GT.AND P0, PT, R19, R0, PT ;  /* 0x000000001300720c */ /* 0x000fda0003f04270 */
[----:B------:R-:W-:Y:S05]  /*28280*/  @!P0 BRA `(.L_x_1924) ;  /* 0x00000000006c8947 */ /* 0x000fea0003800000 */
[-C--:B0-----:R-:W-:Y:S01]  /*28290*/  IABS R4, R6.reuse ;  /* 0x0000000600047213 */ /* 0x081fe20000000000 */
[----:B------:R-:W-:Y:S01]  /*282a0*/  IMAD.MOV.U32 R2, RZ, RZ, RZ ;  /* 0x000000ffff027224 */ /* 0x000fe200078e00ff */
[----:B------:R-:W-:Y:S02]  /*282b0*/  IABS R8, R6 ;  /* 0x0000000600087213 */ /* 0x000fe40000000000 */
[----:B------:R-:W0:Y:S08]  /*282c0*/  I2F.RP R5, R4 ;  /* 0x0000000400057306 */ /* 0x000e300000209400 */
[----:B0-----:R-:W0:Y:S02]  /*282d0*/  MUFU.RCP R5, R5 ;  /* 0x0000000500057308 */ /* 0x001e240000001000 */
[----:B0-----:R-:W-:-:S06]  /*282e0*/  VIADD R7, R5, 0xffffffe ;  /* 0x0ffffffe05077836 */ /* 0x001fcc0000000000 */
[----:B------:R0:W1:Y:S02]  /*282f0*/  F2I.FTZ.U32.TRUNC.NTZ R3, R7 ;  /* 0x0000000700037305 */ /* 0x000064000021f000 */
[----:B0-----:R-:W-:Y:S02]  /*28300*/  IMAD.MOV R7, RZ, RZ, -R8 ;  /* 0x000000ffff077224 */ /* 0x001fe400078e0a08 */
[----:B-1----:R-:W-:-:S04]  /*28310*/  IMAD.MOV R9, RZ, RZ, -R3 ;  /* 0x000000ffff097224 */ /* 0x002fc800078e0a03 */
[----:B------:R-:W-:-:S04]  /*28320*/  IMAD R9, R9, R4, RZ ;  /* 0x0000000409097224 */ /* 0x000fc800078e02ff */
[----:B------:R-:W-:Y:S01]  /*28330*/  IMAD.HI.U32 R2, R3, R9, R2 ;  /* 0x0000000903027227 */ /* 0x000fe200078e0002 */
[----:B------:R-:W-:-:S05]  /*28340*/  IADD3 R3, R6, -0x1, R19 ;  /* 0xffffffff06037810 */ /* 0x000fca0007ffe013 */
[----:B------:R-:W-:-:S05]  /*28350*/  IMAD.IADD R3, R3, 0x1, -R0 ;  /* 0x0000000103037824 */ /* 0x000fca00078e0a00 */
        /* <DEDUP_REMOVED lines=14> */
.L_x_1924:
[----:B------:R-:W-:Y:S05]  /*28440*/  BSYNC B0 ;  /* 0x0000000000007941 */ /* 0x000fea0003800000 */
.L_x_1923:
[-C--:B------:R-:W-:Y:S01]  /*28450*/  IMAD R0, R10, R3.reuse, R0 ;  /* 0x000000030a007224 */ /* 0x080fe200078e0200 */
        /* <DEDUP_REMOVED lines=13> */
[----:B------:R-:W1:Y:S02]  /*28530*/  FLO.U32 R0, UR4 ;  /* 0x0000000400007d00 */ /* 0x000e6400080e0000 */
        /* <DEDUP_REMOVED lines=9> */
.L_x_1926:
        /* <DEDUP_REMOVED lines=20> */
.L_x_1929:
[----:B------:R-:W-:Y:S05]  /*28710*/  BSYNC B6 ;  /* 0x0000000000067941 */ /* 0x000fea0003800000 */
.L_x_1928:
        /* <DEDUP_REMOVED lines=11> */
[----:B0-----:R-:W-:Y:S02]  /*287d0*/  IMAD.U32 R6, RZ, RZ, UR8 ;  /* 0x00000008ff067e24 */ /* 0x001fe4000f8e00ff */
[----:B------:R-:W-:-:S02]  /*287e0*/  IMAD.U32 R7, RZ, RZ, UR9 ;  /* 0x00000009ff077e24 */ /* 0x000fc4000f8e00ff */
[----:B------:R-:W-:Y:S02]  /*287f0*/  IMAD.U32 R10, RZ, RZ, UR4 ;  /* 0x00000004ff0a7e24 */ /* 0x000fe4000f8e00ff */
[----:B------:R-:W-:Y:S02]  /*28800*/  IMAD.U32 R11, RZ, RZ, UR5 ;  /* 0x00000005ff0b7e24 */ /* 0x000fe4000f8e00ff */
[----:B------:R-:W-:Y:S02]  /*28810*/  IMAD.MOV.U32 R8, RZ, RZ, 0x70 ;  /* 0x00000070ff087424 */ /* 0x000fe400078e00ff */
[----:B------:R-:W-:Y:S02]  /*28820*/  IMAD.MOV.U32 R12, RZ, RZ, 0x1 ;  /* 0x00000001ff0c7424 */ /* 0x000fe400078e00ff */
[----:B-1----:R-:W-:-:S07]  /*28830*/  IMAD.MOV.U32 R13, RZ, RZ, RZ ;  /* 0x000000ffff0d7224 */ /* 0x002fce00078e00ff */
[----:B------:R-:W-:-:S07]  /*28840*/  LEPC R20, `(.L_x_1932) ;  /* 0x000000001014794e */ /* 0x000fce0000000000 */
[----:B--2---:R-:W-:Y:S05]  /*28850*/  CALL.ABS.NOINC R2 ;  /* 0x0000000002007343 */ /* 0x004fea0003c00000 */
.L_x_1932:
        /* <DEDUP_REMOVED lines=15> */
.L_x_1931:
[----:B------:R-:W-:Y:S05]  /*28950*/  BSYNC B6 ;  /* 0x0000000000067941 */ /* 0x000fea0003800000 */
.L_x_1930:
[----:B------:R-:W-:Y:S01]  /*28960*/  ULDC.64 UR4, c[0x0][0x9f8] ;  /* 0x00027e0000047ab9 */ /* 0x000fe20000000a00 */
[----:B------:R-:W2:Y:S01]  /*28970*/  LDL R20, [R1+0x8] ;  /* 0x0000080001147983 */ /* 0x000ea20000100800 */
[----:B------:R-:W-:-:S03]  /*28980*/  ISETP.NE.U32.AND P0, PT, RZ, UR4, PT ;  /* 0x00000004ff007c0c */ /* 0x000fc6000bf05070 */
[----:B------:R-:W3:Y:S01]  /*28990*/  LDL R19, [R1+0x10] ;  /* 0x0000100001137983 */ /* 0x000ee20000100800 */
[----:B------:R-:W-:Y:S01]  /*289a0*/  ISETP.NE.AND.EX P0, PT, RZ, UR5, PT, P0 ;  /* 0x00000005ff007c0c */ /* 0x000fe2000bf05300 */
[----:B------:R-:W-:Y:S01]  /*289b0*/  IMAD.MOV.U32 R32, RZ, RZ, R27 ;  /* 0x000000ffff207224 */ /* 0x000fe200078e001b */
[----:B------:R-:W1:Y:S01]  /*289c0*/  LDC R5, c[0x0][0x430] ;  /* 0x00010c00ff057b82 */ /* 0x000e620000000800 */
[----:B------:R-:W4:Y:S01]  /*289d0*/  S2R R18, SR_TID.X ;  /* 0x0000000000127919 */ /* 0x000f220000002100 */
[----:B------:R-:W-:Y:S01]  /*289e0*/  VIADD R7, R23, 0xffffffff ;  /* 0xffffffff17077836 */ /* 0x000fe20000000000 */
[----:B------:R-:W-:Y:S01]  /*289f0*/  LOP3.LUT R16, R16, 0xfffffffe, RZ, 0xc0, !PT ;  /* 0xfffffffe10107812 */ /* 0x000fe200078ec0ff */
[----:B------:R-:W-:-:S07]  /*28a00*/  ULDC UR4, c[0x0][0x2f4] ;  /* 0x0000bd0000047ab9 */ /* 0x000fce0000000800 */
[----:B------:R-:W0:Y:S01]  /*28a10*/  @P0 LDC.64 R2, c[0x0][0x9f8] ;  /* 0x00027e00ff020b82 */ /* 0x000e220000000a00 */
[----:B----4-:R-:W-:Y:S01]  /*28a20*/  LOP3.LUT R18, R18, 0x7f, RZ, 0xc0, !PT ;  /* 0x0000007f12127812 */ /* 0x010fe200078ec0ff */
[----:B0-----:R-:W-:-:S05]  /*28a30*/  @P0 IMAD.WIDE R2, R27, 0x4, R2 ;  /* 0x000000041b020825 */ /* 0x001fca00078e0202 */
[----:B------:R0:W4:Y:S01]  /*28a40*/  @P0 LDG.E R32, desc[UR60][R2.64] ;  /* 0x0000003c02200981 */ /* 0x000122000c1e1900 */
[----:B------:R-:W-:Y:S02]  /*28a50*/  SHF.R.U32.HI R21, RZ, 0x3, R18 ;  /* 0x00000003ff157819 */ /* 0x000fe40000011612 */
[----:B-1----:R-:W-:Y:S01]  /*28a60*/  ISETP.NE.AND P1, PT, R5, 0x1, PT ;  /* 0x000000010500780c */ /* 0x002fe20003f25270 */
[----:B------:R-:W1:-:S12]  /*28a70*/  S2R R18, SR_TID.X ;  /* 0x0000000000127919 */ /* 0x000e580000002100 */
[----:B------:R-:W0:Y:S08]  /*28a80*/  @P1 LDC R9, c[0x0][0x434] ;  /* 0x00010d00ff091b82 */ /* 0x000e300000000800 */
[----:B------:R-:W0:Y:S01]  /*28a90*/  @P1 LDC R6, c[0x0][0x438] ;  /* 0x00010e00ff061b82 */ /* 0x000e220000000800 */
[----:B-1----:R-:W-:-:S05]  /*28aa0*/  IMAD.SHL.U32 R18, R18, 0x10, RZ ;  /* 0x0000001012127824 */ /* 0x002fca00078e00ff */
[----:B------:R-:W-:-:S05]  /*28ab0*/  LOP3.LUT R18, R21, 0x70, R18, 0xf8, !PT ;  /* 0x0000007015127812 */ /* 0x000fca00078ef812 */
[----:B------:R-:W-:Y:S01]  /*28ac0*/  IMAD R0, R7, 0x40, R18 ;  /* 0x0000004007007824 */ /* 0x000fe200078e0212 */
[----:B------:R-:W-:-:S04]  /*28ad0*/  LOP3.LUT R10, R36, 0x40, RZ, 0xfc, !PT ;  /* 0x00000040240a7812 */ /* 0x000fc800078efcff */
[----:B------:R-:W-:Y:S01]  /*28ae0*/  ISETP.GE.AND P3, PT, R10, UR4, PT ;  /* 0x000000040a007c0c */ /* 0x000fe2000bf66270 */
[----:B------:R-:W-:Y:S01]  /*28af0*/  UMOV UR5, 0xffffffff ;  /* 0xffffffff00057882 */ /* 0x000fe20000000000 */
[----:B--2---:R-:W-:-:S04]  /*28b00*/  ISETP.GE.AND P0, PT, R0, R20, PT ;  /* 0x000000140000720c */ /* 0x004fc80003f06270 */
[----:B------:R-:W-:Y:S01]  /*28b10*/  ISETP.GT.U32.OR P0, PT, R18, 0x3f, P0 ;  /* 0x0000003f1200780c */ /* 0x000fe20000704470 */
[----:B---3--:R-:W-:-:S04]  /*28b20*/  IMAD.IADD R0, R0, 0x1, R19 ;  /* 0x0000000100007824 */ /* 0x008fc800078e0213 */
[----:B0-----:R-:W-:-:S04]  /*28b30*/  @P1 IMAD.HI.U32 R9, R0, R9, RZ ;  /* 0x0000000900091227 */ /* 0x001fc800078e00ff */
[----:B------:R-:W-:Y:S01]  /*28b40*/  IMAD.MOV.U32 R4, RZ, RZ, R0 ;  /* 0x000000ffff047224 */ /* 0x000fe200078e0000 */
[----:B------:R-:W-:-:S03]  /*28b50*/  @P1 SHF.R.U32.HI R4, RZ, R6, R9 ;  /* 0x00000006ff041219 */ /* 0x000fc60000011609 */
[----:B------:R-:W0:Y:S02]  /*28b60*/  @!P0 LDC.64 R2, c[0x0][0x428] ;  /* 0x00010a00ff028b82 */ /* 0x000e240000000a00 */
[----:B------:R-:W-:-:S04]  /*28b70*/  IMAD.MOV R6, RZ, RZ, -R4 ;  /* 0x000000ffff067224 */ /* 0x000fc800078e0a04 */
[----:B------:R-:W-:Y:S01]  /*28b80*/  IMAD R0, R5, R6, R0 ;  /* 0x0000000605007224 */ /* 0x000fe200078e0200 */
[----:B------:R-:W-:Y:S02]  /*28b90*/  @!P0 SHF.R.S32.HI R5, RZ, 0x1f, R4 ;  /* 0x0000001fff058819 */ /* 0x000fe40000011404 */
[----:B----4-:R-:W-:Y:S01]  /*28ba0*/  SHF.R.S32.HI R8, RZ, 0x1f, R32 ;  /* 0x0000001fff087819 */ /* 0x010fe20000011420 */
[----:B0-----:R-:W-:-:S04]  /*28bb0*/  @!P0 IMAD.WIDE.U32 R4, R32, R2, R4 ;  /* 0x0000000220048225 */ /* 0x001fc800078e0004 */
[----:B------:R-:W-:Y:S01]  /*28bc0*/  @!P0 IMAD R6, R8, R2, RZ ;  /* 0x0000000208068224 */ /* 0x000fe200078e02ff */
[----:B------:R0:W-:Y:S03]  /*28bd0*/  STL [R1+0x14], R8 ;  /* 0x0000140801007387 */ /* 0x0001e60000100800 */
[----:B------:R-:W-:Y:S02]  /*28be0*/  @!P0 IMAD R6, R32, R3, R6 ;  /* 0x0000000320068224 */ /* 0x000fe400078e0206 */
[----:B------:R-:W1:Y:S02]  /*28bf0*/  @!P0 LDC.64 R2, c[0x0][0x418] ;  /* 0x00010600ff028b82 */ /* 0x000e640000000a00 */
[----:B------:R-:W-:Y:S02]  /*28c00*/  @!P0 IMAD.IADD R6, R5, 0x1, R6 ;  /* 0x0000000105068824 */ /* 0x000fe400078e0206 */
[----:B------:R-:W-:Y:S01]  /*28c10*/  IMAD.MOV.U32 R5, RZ, RZ, RZ ;  /* 0x000000ffff057224 */ /* 0x000fe200078e00ff */
[----:B-1----:R-:W-:-:S04]  /*28c20*/  @!P0 LEA R2, P1, R4, R2, 0x2 ;  /* 0x0000000204028211 */ /* 0x002fc800078210ff */
[----:B------:R-:W-:Y:S01]  /*28c30*/  @!P0 LEA.HI.X R3, R4, R3, R6, 0x2, P1 ;  /* 0x0000000304038211 */ /* 0x000fe200008f1406 */
[----:B------:R-:W-:-:S04]  /*28c40*/  IMAD.U32 R4, RZ, RZ, UR39 ;  /* 0x00000027ff047e24 */ /* 0x000fc8000f8e00ff */
[----:B------:R1:W5:Y:S01]  /*28c50*/  @!P0 LDG.E R5, desc[UR60][R2.64] ;  /* 0x0000003c02058981 */ /* 0x000362000c1e1900 */
[----:B------:R-:W-:Y:S02]  /*28c60*/  ISETP.GT.U32.AND P0, PT, R18, 0x3f, PT ;  /* 0x0000003f1200780c */ /* 0x000fe40003f04070 */
[----:B------:R-:W-:Y:S02]  /*28c70*/  ISETP.NE.AND P2, PT, R4, 0x3, PT ;  /* 0x000000030400780c */ /* 0x000fe40003f45270 */
[----:B0-----:R-:W-:-:S04]  /*28c80*/  LOP3.LUT R8, R36, 0x80, RZ, 0xfc, !PT ;  /* 0x0000008024087812 */ /* 0x001fc800078efcff */
[----:B------:R-:W-:-:S05]  /*28c90*/  ISETP.GE.AND P1, PT, R8, UR4, PT ;  /* 0x0000000408007c0c */ /* 0x000fca000bf26270 */
[----:B------:R-:W-:Y:S02]  /*28ca0*/  @P0 LOP3.LUT R16, R16, 0x1, RZ, 0xfc, !PT ;  /* 0x0000000110100812 */ /* 0x000fe400078efcff */
[----:B------:R-:W-:Y:S02]  /*28cb0*/  ISETP.GE.AND P0, PT, R36, UR4, PT ;  /* 0x0000000424007c0c */ /* 0x000fe4000bf06270 */
[----:B------:R-:W-:-:S04]  /*28cc0*/  LOP3.LUT R16, R16, 0xffffffdf, RZ, 0xc0, !PT ;  /* 0xffffffdf10107812 */ /* 0x000fc800078ec0ff */
[----:B------:R-:W-:-:S04]  /*28cd0*/  @P2 LOP3.LUT R16, R16, 0x20, RZ, 0xfc, !PT ;  /* 0x0000002010102812 */ /* 0x000fc800078efcff */
[----:B------:R-:W-:-:S04]  /*28ce0*/  LOP3.LUT R16, R16, 0xffffffef, RZ, 0xc0, !PT ;  /* 0xffffffef10107812 */ /* 0x000fc800078ec0ff */
        /* <DEDUP_REMOVED lines=8> */
[----:B-1----:R-:W-:Y:S06]  /*28d70*/  BRA.DIV UR5, `(.L_x_1933) ;  /* 0x0000005e05207947 */ /* 0x002fec000b800000 */
.L_x_2086:
[----:B------:R-:W-:Y:S01]  /*28d80*/  IMAD.MOV.U32 R23, RZ, RZ, R7 ;  /* 0x000000ffff177224 */ /* 0x000fe200078e0007 */
[----:B------:R-:W-:Y:S06]  /*28d90*/  @!P2 BRA `(.L_x_1934) ;  /* 0x000000000004a947 */ /* 0x000fec0003800000 */
[----:B------:R-:W-:Y:S01]  /*28da0*/  BPT.TRAP 0x1 ;  /* 0x000000040000795c */ /* 0x000fe20000300000 */
.L_x_1934:
[----:B------:R-:W-:Y:S01]  /*28db0*/  SHF.R.S32.HI R6, RZ, 0x1f, R0 ;  /* 0x0000001fff067819 */ /* 0x000fe20000011400 */
[----:B------:R-:W-:Y:S01]  /*28dc0*/  ULDC.64 UR4, c[0x0][0x328] ;  /* 0x0000ca0000047ab9 */ /* 0x000fe20000000a00 */
[----:B-----5:R-:W-:Y:S01]  /*28dd0*/  SHF.R.S32.HI R8, RZ, 0x1f, R5 ;  /* 0x0000001fff087819 */ /* 0x020fe20000011405 */
[----:B------:R-:W-:Y:S01]  /*28de0*/  ULDC.64 UR6, c[0x0][0x318] ;  /* 0x0000c60000067ab9 */ /* 0x000fe20000000a00 */
[----:B------:R-:W-:Y:S01]  /*28df0*/  BSSY B0, `(.L_x_1935) ;  /* 0x0000013000007945 */ /* 0x000fe20003800000 */
[----:B------:R-:W-:-:S04]  /*28e00*/  IMAD R3, R6, UR4, RZ ;  /* 0x0000000406037c24 */ /* 0x000fc8000f8e02ff */
        /* <DEDUP_REMOVED lines=17> */
.L_x_2087:
[----:B------:R-:W-:Y:S05]  /*28f20*/  BSYNC B0 ;  /* 0x0000000000007941 */ /* 0x000fea0003800000 */
.L_x_1935:
[----:B------:R-:W2:Y:S01]  /*28f30*/  LDL R10, [R1+0x8] ;  /* 0x00000800010a7983 */ /* 0x000ea20000100800 */
[----:B------:R-:W-:Y:S01]  /*28f40*/  ULDC.64 UR4, c[0x0][0x300] ;  /* 0x0000c00000047ab9 */ /* 0x000fe20000000a00 */
[----:B------:R-:W-:Y:S01]  /*28f50*/  ULDC.64 UR6, c[0x0][0x2e8] ;  /* 0x0000ba0000067ab9 */ /* 0x000fe20000000a00 */
[----:B------:R-:W-:Y:S01]  /*28f60*/  IMAD R6, R6, UR4, RZ ;  /* 0x0000000406067c24 */ /* 0x000fe2000f8e02ff */
[----:B------:R-:W1:Y:S01]  /*28f70*/  S2R R9, SR_TID.X ;  /* 0x0000000000097919 */ /* 0x000e620000002100 */
[----:B0-----:R-:W-:Y:S01]  /*28f80*/  IMAD.WIDE.U32 R2, R0, UR4, RZ ;  /* 0x0000000400027c25 */ /* 0x001fe2000f8e00ff */
[C---:B------:R-:W-:Y:S02]  /*28f90*/  LOP3.LUT P5, RZ, R16.reuse, 0x10, RZ, 0xc0, !PT ;  /* 0x0000001010ff7812 */ /* 0x040fe400078ac0ff */
[----:B------:R-:W-:Y:S01]  /*28fa0*/  LOP3.LUT P4, RZ, R16, 0x8, RZ, 0xc0, !PT ;  /* 0x0000000810ff7812 */ /* 0x000fe2000788c0ff */
        /* <DEDUP_REMOVED lines=14> */
[----:B------:R-:W-:Y:S02]  /*29090*/  LEA.HI.X R6, R2, UR7, R6, 0x1, P0 ;  /* 0x0000000702067c11 */ /* 0x000fe400080f0c06 */
[----:B-1----:R-:W-:-:S04]  /*290a0*/  LOP3.LUT R9, R9, 0x7f, RZ, 0xc0, !PT ;  /* 0x0000007f09097812 */ /* 0x002fc800078ec0ff */
[----:B------:R-:W-:Y:S01]  /*290b0*/  SHF.R.U32.HI R9, RZ, 0x3, R9 ;  /* 0x00000003ff097819 */ /* 0x000fe20000011609 */
[----:B--2---:R-:W-:Y:S02]  /*290c0*/  IMAD R5, R7, -0x40, R10 ;  /* 0xffffffc007057824 */ /* 0x004fe400078e020a */
[----:B------:R-:W-:Y:S02]  /*290d0*/  IMAD R7, R22, 0x4000, R33 ;  /* 0x0000400016077824 */ /* 0x000fe400078e0221 */
        /* <DEDUP_REMOVED lines=37> */
.L_x_2097:
        /* <DEDUP_REMOVED lines=13> */
.L_x_1938:
        /* <DEDUP_REMOVED lines=10> */
.L_x_1939:
[----:B------:R1:W-:Y:S02]  /*294a0*/  SYNCS.ARRIVE.TRANS64.A1T0 RZ, [R4+URZ+0x30830], RZ ;  /* 0x030830ff04ff79a7 */ /* 0x0003e4000810003f */
[----:B------:R-:W-:Y:S05]  /*294b0*/  WARPSYNC.ALL ;  /* 0x0000000000007948 */ /* 0x000fea0003800000 */
[----:B------:R-:W-:Y:S01]  /*294c0*/  ULDC.64 UR4, c[0x0][0xa00] ;  /* 0x0002800000047ab9 */ /* 0x000fe20000000a00 */
[----:B0-----:R-:W-:Y:S01]  /*294d0*/  VIADD R2, R17, 0x10400 ;  /* 0x0001040011027836 */ /* 0x001fe20000000000 */
[----:B------:R-:W-:Y:S01]  /*294e0*/  BAR.SYNC.DEFER_BLOCKING 0x8, 0x180 ;  /* 0x0206000000007b1d */ /* 0x000fe20000010000 */
[----:B------:R-:W-:Y:S02]  /*294f0*/  ISETP.NE.U32.AND P0, PT, RZ, UR4, PT ;  /* 0x00000004ff007c0c */ /* 0x000fe4000bf05070 */
[----:B------:R-:W-:-:S02]  /*29500*/  SHF.R.S32.HI R0, RZ, 0x1f, R27 ;  /* 0x0000001fff007819 */ /* 0x000fc4000001141b */
[----:B------:R-:W-:Y:S01]  /*29510*/  ISETP.NE.AND.EX P0, PT, RZ, UR5, PT, P0 ;  /* 0x00000005ff007c0c */ /* 0x000fe2000bf05300 */
[----:B------:R-:W-:Y:S01]  /*29520*/  ULDC.64 UR4, c[0x0][0x298] ;  /* 0x0000a60000047ab9 */ /* 0x000fe20000000a00 */
[----:B------:R-:W-:Y:S01]  /*29530*/  LOP3.LUT P1, RZ, R2, 0x3ff, RZ, 0xc0, !PT ;  /* 0x000003ff02ff7812 */ /* 0x000fe2000782c0ff */
[----:B------:R-:W-:Y:S01]  /*29540*/  BSSY B6, `(.L_x_1940) ;  /* 0x000001c000067945 */ /* 0x000fe20003800000 */
[----:B------:R-:W-:Y:S02]  /*29550*/  SEL R0, R0, RZ, !P0 ;  /* 0x000000ff00007207 */ /* 0x000fe40004000000 */
[----:B------:R-:W-:-:S03]  /*29560*/  SEL R2, R27, RZ, !P0 ;  /* 0x000000ff1b027207 */ /* 0x000fc60004000000 */
[----:B------:R0:W-:Y:S04]  /*29570*/  STL [R1+0x30], R0 ;  /* 0x0000300001007387 */ /* 0x0001e80000100800 */
[----:B------:R2:W-:Y:S01]  /*29580*/  STL [R1+0x1c], R2 ;  /* 0x00001c0201007387 */ /* 0x0005e20000100800 */
[----:B0-----:R-:W-:Y:S01]  /*29590*/  SHF.R.S32.HI R0, RZ, 0x1f, R35 ;  /* 0x0000001fff007819 */ /* 0x001fe20000011423 */
[----:B--2---:R-:W-:-:S04]  /*295a0*/  IMAD.WIDE.U32 R2, R35, UR4, RZ ;  /* 0x0000000423027c25 */ /* 0x004fc8000f8e00ff */
[----:B------:R-:W-:Y:S01]  /*295b0*/  IMAD R0, R0, UR4, RZ ;  /* 0x0000000400007c24 */ /* 0x000fe2000f8e02ff */
[----:B------:R0:W-:Y:S03]  /*295c0*/  STL.64 [R1+0x20], R2 ;  /* 0x0000200201007387 */ /* 0x0001e60000100a00 */
[----:B------:R-:W-:-:S04]  /*295d0*/  IMAD R0, R35, UR5, R0 ;  /* 0x0000000523007c24 */ /* 0x000fc8000f8e0200 */
[----:B------:R-:W-:Y:S01]  /*295e0*/  IMAD.IADD R35, R3, 0x1, R0 ;  /* 0x0000000103237824 */ /* 0x000fe200078e0200 */
[----:B------:R-:W-:Y:S06]  /*295f0*/  @!P1 BRA `(.L_x_1941) ;  /* 0x0000000000409947 */ /* 0x000fec0003800000 */
[----:B0-----:R-:W-:Y:S01]  /*29600*/  MOV R2, 0x0 ;  /* 0x0000000000027802 */ /* 0x001fe20000000f00 */
[----:B------:R-:W-:Y:S01]  /*29610*/  ULDC.64 UR4, c[0x4][0x138] ;  /* 0x01004e0000047ab9 */ /* 0x000fe20000000a00 */
[----:B------:R-:W-:Y:S01]  /*29620*/  ULDC.64 UR6, c[0x4][0x140] ;  /* 0x0100500000067ab9 */ /* 0x000fe20000000a00 */
[----:B------:R-:W-:Y:S01]  /*29630*/  ULDC.64 UR8, c[0x4][0xb0] ;  /* 0x01002c0000087ab9 */ /* 0x000fe20000000a00 */
[----:B-1----:R-:W-:Y:S02]  /*29640*/  IMAD.U32 R4, RZ, RZ, UR4 ;  /* 0x00000004ff047e24 */ /* 0x002fe4000f8e00ff */
        /* <DEDUP_REMOVED lines=11> */
.L_x_1941:
[----:B------:R-:W-:Y:S05]  /*29700*/  BSYNC B6 ;  /* 0x0000000000067941 */ /* 0x000fea0003800000 */
.L_x_1940:
[----:B------:R-:W2:Y:S01]  /*29710*/  LDL.LU R20, [R1+0x30] ;  /* 0x0000300001147983 */ /* 0x000ea20000300800 */
[----:B------:R-:W-:Y:S01]  /*29720*/  ULDC.64 UR4, c[0x0][0x2d8] ;  /* 0x0000b60000047ab9 */ /* 0x000fe20000000a00 */
[----:B------:R-:W3:Y:S02]  /*29730*/  LDC R7, c[0x0][0x448] ;  /* 0x00011200ff077b82 */ /* 0x000ee40000000800 */
[----:B------:R-:W4:Y:S04]  /*29740*/  LDL.LU R21, [R1+0x1c] ;  /* 0x00001c0001157983 */ /* 0x000f280000300800 */
[----:B0-----:R-:W5:Y:S01]  /*29750*/  LDL.LU.64 R2, [R1+0x20] ;  /* 0x0000200001027983 */ /* 0x001f620000300a00 */
[C---:B------:R-:W-:Y:S02]  /*29760*/  LOP3.LUT R9, R36.reuse, 0x40, RZ, 0xfc, !PT ;  /* 0x0000004024097812 */ /* 0x040fe400078efcff */
[----:B------:R-:W-:-:S02]  /*29770*/  LOP3.LUT R8, R36, 0x80, RZ, 0xfc, !PT ;  /* 0x0000008024087812 */ /* 0x000fc400078efcff */
[----:B---3--:R-:W-:-:S13]  /*29780*/  ISETP.NE.AND P0, PT, R7, 0x1, PT ;  /* 0x000000010700780c */ /* 0x008fda0003f05270 */
[----:B------:R-:W0:Y:S01]  /*29790*/  @P0 LDC R6, c[0x0][0x44c] ;  /* 0x00011300ff060b82 */ /* 0x000e220000000800 */
[----:B-----5:R-:W-:Y:S02]  /*297a0*/  IMAD.MOV.U32 R3, RZ, RZ, R35 ;  /* 0x000000ffff037224 */ /* 0x020fe400078e0023 */
[----:B------:R-:W-:-:S04]  /*297b0*/  IMAD.WIDE.U32 R2, R26, UR4, R2 ;  /* 0x000000041a027c25 */ /* 0x000fc8000f8e0002 */
[----:B------:R-:W-:Y:S01]  /*297c0*/  IMAD R3, R26, UR5, R3 ;  /* 0x000000051a037c24 */ /* 0x000fe2000f8e0203 */
[----:B------:R-:W-:Y:S02]  /*297d0*/  ULDC.64 UR4, c[0x0][0x2e0] ;  /* 0x0000b80000047ab9 */ /* 0x000fe40000000a00 */
[----:B--2---:R-:W-:Y:S02]  /*297e0*/  IMAD R0, R20, UR4, RZ ;  /* 0x0000000414007c24 */ /* 0x004fe4000f8e02ff */
[----:B------:R-:W2:Y:S01]  /*297f0*/  S2R R20, SR_TID.X ;  /* 0x0000000000147919 */ /* 0x000ea20000002100 */
[----:B----4-:R-:W-:-:S04]  /*29800*/  IMAD.WIDE.U32 R2, R21, UR4, R2 ;  /* 0x0000000415027c25 */ /* 0x010fc8000f8e0002 */
[----:B------:R-:W-:Y:S01]  /*29810*/  IMAD R0, R21, UR5, R0 ;  /* 0x0000000515007c24 */ /* 0x000fe2000f8e0200 */
[----:B------:R-:W-:-:S03]  /*29820*/  ULDC.64 UR4, c[0x0][0x2d0] ;  /* 0x0000b40000047ab9 */ /* 0x000fc60000000a00 */
[----:B------:R-:W-:Y:S02]  /*29830*/  IMAD.IADD R3, R3, 0x1, R0 ;  /* 0x0000000103037824 */ /* 0x000fe400078e0200 */
[----:B------:R-:W3:Y:S01]  /*29840*/  @P0 LDC R0, c[0x0][0x450] ;  /* 0x00011400ff000b82 */ /* 0x000ee20000000800 */
[----:B--2---:R-:W-:-:S04]  /*29850*/  LOP3.LUT R20, R20, 0x7f, RZ, 0xc0, !PT ;  /* 0x0000007f14147812 */ /* 0x004fc800078ec0ff */
[----:B------:R-:W-:Y:S02]  /*29860*/  SHF.R.U32.HI R21, RZ, 0x3, R20 ;  /* 0x00000003ff157819 */ /* 0x000fe40000011614 */
[----:B------:R-:W2:Y:S02]  /*29870*/  S2R R20, SR_TID.X ;  /* 0x0000000000147919 */ /* 0x000ea40000002100 */
[----:B--2---:R-:W-:-:S05]  /*29880*/  IMAD.SHL.U32 R20, R20, 0x10, RZ ;  /* 0x0000001014147824 */ /* 0x004fca00078e00ff */
[----:B------:R-:W-:-:S05]  /*29890*/  LOP3.LUT R20, R21, 0x70, R20, 0xf8, !PT ;  /* 0x0000007015147812 */ /* 0x000fca00078ef814 */
[----:B------:R-:W-:Y:S02]  /*298a0*/  IMAD.IADD R5, R20, 0x1, R25 ;  /* 0x0000000114057824 */ /* 0x000fe400078e0219 */
[----:B------:R-:W2:Y:S02]  /*298b0*/  S2R R20, SR_TID.X ;  /* 0x0000000000147919 */ /* 0x000ea40000002100 */
[----:B0-----:R-:W-:-:S04]  /*298c0*/  @P0 IMAD.HI.U32 R6, R5, R6, RZ ;  /* 0x0000000605060227 */ /* 0x001fc800078e00ff */
[----:B-1----:R-:W-:Y:S01]  /*298d0*/  IMAD.MOV.U32 R4, RZ, RZ, R5 ;  /* 0x000000ffff047224 */ /* 0x002fe200078e0005 */
[----:B---3--:R-:W-:-:S05]  /*298e0*/  @P0 SHF.R.U32.HI R4, RZ, R0, R6 ;  /* 0x00000000ff040219 */ /* 0x008fca0000011606 */
[----:B------:R-:W-:Y:S02]  /*298f0*/  IMAD.MOV R0, RZ, RZ, -R4 ;  /* 0x000000ffff007224 */ /* 0x000fe400078e0a04 */
[----:B------:R-:W-:-:S04]  /*29900*/  IMAD.WIDE.U32 R2, R4, UR4, R2 ;  /* 0x0000000404027c25 */ /* 0x000fc8000f8e0002 */
[----:B------:R-:W-:Y:S01]  /*29910*/  IMAD R0, R7, R0, R5 ;  /* 0x0000000007007224 */ /* 0x000fe200078e0205 */
[----:B------:R-:W-:-:S05]  /*29920*/  SHF.R.S32.HI R5, RZ, 0x1f, R4 ;  /* 0x0000001fff057819 */ /* 0x000fca0000011404 */
[----:B------:R-:W-:-:S04]  /*29930*/  IMAD R5, R5, UR4, RZ ;  /* 0x0000000405057c24 */ /* 0x000fc8000f8e02ff */
[----:B------:R-:W-:Y:S01]  /*29940*/  IMAD R5, R4, UR5, R5 ;  /* 0x0000000504057c24 */ /* 0x000fe2000f8e0205 */
[----:B------:R-:W-:Y:S01]  /*29950*/  SHF.R.S32.HI R4, RZ, 0x1f, R0 ;  /* 0x0000001fff047819 */ /* 0x000fe20000011400 */
[----:B------:R-:W-:Y:S02]  /*29960*/  ULDC.64 UR4, c[0x0][0x2c8] ;  /* 0x0000b20000047ab9 */ /* 0x000fe40000000a00 */
[----:B------:R-:W-:Y:S01]  /*29970*/  IMAD.IADD R3, R3, 0x1, R5 ;  /* 0x0000000103037824 */ /* 0x000fe200078e0205 */
[----:B--2---:R-:W-:Y:S01]  /*29980*/  LOP3.LUT R20, R20, 0x7f, RZ, 0xc0, !PT ;  /* 0x0000007f14147812 */ /* 0x004fe200078ec0ff */
[----:B------:R-:W-:Y:S02]  /*29990*/  IMAD R4, R4, UR4, RZ ;  /* 0x0000000404047c24 */ /* 0x000fe4000f8e02ff */
[----:B------:R-:W-:-:S04]  /*299a0*/  IMAD.WIDE.U32 R2, R0, UR4, R2 ;  /* 0x0000000400027c25 */ /* 0x000fc8000f8e0002 */
[----:B------:R-:W-:Y:S01]  /*299b0*/  IMAD R5, R0, UR5, R4 ;  /* 0x0000000500057c24 */ /* 0x000fe2000f8e0204 */
[----:B------:R-:W-:Y:S02]  /*299c0*/  ULDC.64 UR4, c[0x0][0x280] ;  /* 0x0000a00000047ab9 */ /* 0x000fe40000000a00 */
[----:B------:R-:W-:Y:S01]  /*299d0*/  LEA R4, P0, R2, UR4, 0x1 ;  /* 0x0000000402047c11 */ /* 0x000fe2000f8008ff */
[----:B------:R-:W-:Y:S01]  /*299e0*/  IMAD.IADD R0, R3, 0x1, R5 ;  /* 0x0000000103007824 */ /* 0x000fe200078e0205 */
[----:B------:R-:W-:Y:S02]  /*299f0*/  ULDC UR4, c[0x0][0x2b8] ;  /* 0x0000ae0000047ab9 */ /* 0x000fe40000000800 */
[----:B------:R-:W-:Y:S02]  /*29a00*/  ISETP.GE.AND P4, PT, R36, UR4, PT ;  /* 0x0000000424007c0c */ /* 0x000fe4000bf86270 */
[----:B------:R-:W-:Y:S01]  /*29a10*/  LEA.HI.X R0, R2, UR5, R0, 0x1, P0 ;  /* 0x0000000502007c11 */ /* 0x000fe200080f0c00 */
[----:B------:R-:W-:Y:S01]  /*29a20*/  UMOV UR5, 0xffffffff ;  /* 0xffffffff00057882 */ /* 0x000fe20000000000 */
[----:B------:R-:W-:-:S02]  /*29a30*/  ISETP.GE.AND P3, PT, R9, UR4, PT ;  /* 0x0000000409007c0c */ /* 0x000fc4000bf66270 */
[----:B------:R-:W-:Y:S02]  /*29a40*/  ISETP.GE.AND P2, PT, R8, UR4, PT ;  /* 0x0000000408007c0c */ /* 0x000fe4000bf46270 */
[----:B------:R-:W-:Y:S02]  /*29a50*/  ISETP.GE.AND P1, PT, R37, UR4, PT ;  /* 0x0000000425007c0c */ /* 0x000fe4000bf26270 */
[----:B------:R-:W-:Y:S01]  /*29a60*/  SHF.R.U32.HI R8, RZ, 0x3, R20 ;  /* 0x00000003ff087819 */ /* 0x000fe20000011614 */
[----:B------:R-:W-:Y:S10]  /*29a70*/  BRA.DIV UR5, `(.L_x_1942) ;  /* 0x0000005605847947 */ /* 0x000ff4000b800000 */
[----:B------:R-:W0:Y:S01]  /*29a80*/  SHFL.IDX PT, R3, R4, RZ, 0x181f ;  /* 0x00181fff04037589 */ /* 0x000e2200000e0000 */
[----:B------:R-:W-:Y:S02]  /*29a90*/  IMAD R5, R31, R7, RZ ;  /* 0x000000071f057224 */ /* 0x000fe400078e02ff */
        /* <DEDUP_REMOVED lines=84> */
.L_x_2114:
[----:B0-----:R-:W-:Y:S01]  /*29fe0*/  VIADD R0, R25, 0x70 ;  /* 0x0000007019007836 */ /* 0x001fe20000000000 */
[----:B------:R-:W-:Y:S04]  /*29ff0*/  BSSY B0, `(.L_x_1943) ;  /* 0x000000c000007945 */ /* 0x000fe80003800000 */
[----:B------:R-:W-:-:S13]  /*2a000*/  ISETP.GE.AND P0, PT, R0, R5, PT ;  /* 0x000000050000720c */ /* 0x000fda0003f06270 */
[----:B------:R-:W-:Y:S05]  /*2a010*/  @P0 BRA `(.L_x_1944) ;  /* 0x0000000000240947 */ /* 0x000fea0003800000 */
[----:B------:R-:W-:-:S05]  /*2a020*/  LEA R2, P0, R36, R14, 0x1 ;  /* 0x0000000e24027211 */ /* 0x000fca00078008ff */
        /* <DEDUP_REMOVED lines=8> */
.L_x_1944:
[----:B------:R-:W-:Y:S05]  /*2a0b0*/  BSYNC B0 ;  /* 0x0000000000007941 */ /* 0x000fea0003800000 */
.L_x_1943:
[----:B------:R-:W-:Y:S01]  /*2a0c0*/  NOP ;  /* 0x0000000000007918 */ /* 0x000fe20000000000 */
[----:B------:R-:W-:-:S13]  /*2a0d0*/  PLOP3.LUT P0, PT, PT, PT, PT, 0x80, 0x0 ;  /* 0x000000000000781c */ /* 0x000fda0003f0f070 */
.L_x_1945:
        /* <DEDUP_REMOVED lines=20> */
.L_x_2115:
[----:B------:R-:W-:Y:S05]  /*2a220*/  BSYNC B0 ;  /* 0x0000000000007941 */ /* 0x000fea0003800000 */
.L_x_1946:
        /* <DEDUP_REMOVED lines=14> */
.L_x_1962:
[----:B0-----:R-:W2:Y:S01]  /*2a310*/  LDL R0, [R1+0x10] ;  /* 0x0000100001007983 */ /* 0x001ea20000100800 */
[----:B------:R-:W0:Y:S03]  /*2a320*/  LDC R12, c[0x0][0x430] ;  /* 0x00010c00ff0c7b82 */ /* 0x000e260000000800 */
[----:B------:R-:W3:Y:S01]  /*2a330*/  LDL R8, [R1+0x14] ;  /* 0x0000140001087983 */ /* 0x000ee20000100800 */
[----:B------:R-:W1:Y:S01]  /*2a340*/  S2R R2, SR_TID.X ;  /* 0x0000000000027919 */ /* 0x000e620000002100 */
[----:B------:R-:W4:Y:S01]  /*2a350*/  S2R R4, SR_TID.X ;  /* 0x0000000000047919 */ /* 0x000f220000002100 */
[----:B0-----:R-:W-:-:S13]  /*2a360*/  ISETP.NE.AND P0, PT, R12, 0x1, PT ;  /* 0x000000010c00780c */ /* 0x001fda0003f05270 */
[----:B------:R-:W0:Y:S01]  /*2a370*/  @P0 LDC R3, c[0x0][0x434] ;  /* 0x00010d00ff030b82 */ /* 0x000e220000000800 */
[----:B-1----:R-:W-:Y:S01]  /*2a380*/  LOP3.LUT R2, R2, 0x7f, RZ, 0xc0, !PT ;  /* 0x0000007f02027812 */ /* 0x002fe200078ec0ff */
[----:B----4-:R-:W-:-:S03]  /*2a390*/  IMAD.SHL.U32 R4, R4, 0x10, RZ ;  /* 0x0000001004047824 */ /* 0x010fc600078e00ff */
[----:B------:R-:W-:-:S04]  /*2a3a0*/  SHF.R.U32.HI R2, RZ, 0x3, R2 ;  /* 0x00000003ff027819 */ /* 0x000fc80000011602 */
[----:B------:R-:W-:Y:S02]  /*2a3b0*/  LOP3.LUT R4, R2, 0x70, R4, 0xf8, !PT ;  /* 0x0000007002047812 */ /* 0x000fe400078ef804 */
[----:B------:R-:W1:Y:S02]  /*2a3c0*/  @P0 LDC R2, c[0x0][0x438] ;  /* 0x00010e00ff020b82 */ /* 0x000e640000000800 */
[----:B------:R-:W-:Y:S01]  /*2a3d0*/  ISETP.GT.U32.AND P6, PT, R4, 0x3f, PT ;  /* 0x0000003f0400780c */ /* 0x000fe20003fc4070 */
[----:B--2---:R-:W-:-:S04]  /*2a3e0*/  IMAD R0, R7, 0x40, R0 ;  /* 0x0000004007007824 */ /* 0x004fc800078e0200 */
[----:B------:R-:W-:-:S08]  /*2a3f0*/  IMAD.IADD R0, R4, 0x1, R0 ;  /* 0x0000000104007824 */ /* 0x000fd000078e0200 */
[----:B------:R-:W2:Y:S01]  /*2a400*/  @!P6 LDC.64 R4, c[0x0][0x428] ;  /* 0x00010a00ff04eb82 */ /* 0x000ea20000000a00 */
        /* <DEDUP_REMOVED lines=10> */
[----:B------:R-:W-:-:S04]  /*2a4b0*/  IMAD.MOV R5, RZ, RZ, -R11 ;  /* 0x000000ffff057224 */ /* 0x000fc800078e0a0b */
[----:B------:R-:W-:Y:S02]  /*2a4c0*/  IMAD R5, R12, R5, R0 ;  /* 0x000000050c057224 */ /* 0x000fe400078e0200 */
[----:B------:R-:W-:Y:S01]  /*2a4d0*/  IMAD.MOV.U32 R0, RZ, RZ, RZ ;  /* 0x000000ffff007224 */ /* 0x000fe200078e00ff */
[----:B0-----:R-:W-:-:S04]  /*2a4e0*/  @!P6 LEA R8, P0, R2, R8, 0x2 ;  /* 0x000000080208e211 */ /* 0x001fc800078010ff */
[----:B------:R-:W-:-:S05]  /*2a4f0*/  @!P6 LEA.HI.X R9, R2, R9, R3, 0x2, P0 ;  /* 0x000000090209e211 */ /* 0x000fca00000f1403 */
[----:B------:R0:W5:Y:S01]  /*2a500*/  @!P6 LDG.E R0, desc[UR60][R8.64] ;  /* 0x0000003c0800e981 */ /* 0x000162000c1e1900 */
[----:B------:R-:W-:Y:S01]  /*2a510*/  LOP3.LUT P5, RZ, R16, 0x20, RZ, 0xc0, !PT ;  /* 0x0000002010ff7812 */ /* 0x000fe200078ac0ff */
[----:B------:R-:W-:-:S05]  /*2a520*/  VIADD R22, R6, 0x1 ;  /* 0x0000000106167836 */ /* 0x000fca0000000000 */
[C---:B------:R-:W-:Y:S01]  /*2a530*/  ISETP.NE.AND P0, PT, R22.reuse, 0x2, PT ;  /* 0x000000021600780c */ /* 0x040fe20003f05270 */
[----:B------:R-:W-:Y:S05]  /*2a540*/  YIELD ;  /* 0x0000000000007946 */ /* 0x000fea0003800000 */
[----:B------:R-:W-:Y:S01]  /*2a550*/  SEL R29, RZ, 0x1, P0 ;  /* 0x00000001ff1d7807 */ /* 0x000fe20000000000 */
[----:B------:R-:W-:Y:S01]  /*2a560*/  IMAD.MOV.U32 R23, RZ, RZ, R7 ;  /* 0x000000ffff177224 */ /* 0x000fe200078e0007 */
[----:B------:R-:W-:Y:S02]  /*2a570*/  SEL R22, R22, RZ, P0 ;  /* 0x000000ff16167207 */ /* 0x000fe40000000000 */
[----:B------:R-:W-:Y:S01]  /*2a580*/  LOP3.LUT R29, R10, R29, RZ, 0x3c, !PT ;  /* 0x0000001d0a1d7212 */ /* 0x000fe200078e3cff */
[----:B0-----:R-:W-:Y:S06]  /*2a590*/  @!P5 BRA `(.L_x_1950) ;  /* 0x000000000004d947 */ /* 0x001fec0003800000 */
[----:B------:R-:W-:Y:S01]  /*2a5a0*/  BPT.TRAP 0x1 ;  /* 0x000000040000795c */ /* 0x000fe20000300000 */
.L_x_1950:
[----:B------:R-:W-:Y:S01]  /*2a5b0*/  IMAD R7, R22, 0x8, R17 ;  /* 0x0000000816077824 */ /* 0x000fe200078e0211 */
[----:B------:R-:W-:Y:S01]  /*2a5c0*/  SHF.L.U32 R2, R29, 0x1f, RZ ;  /* 0x0000001f1d027819 */ /* 0x000fe200000006ff */
[----:B------:R-:W-:Y:S03]  /*2a5d0*/  BSSY B1, `(.L_x_1951) ;  /* 0x0000003000017945 */ /* 0x000fe60003800000 */
[----:B------:R-:W0:Y:S02]  /*2a5e0*/  SYNCS.PHASECHK.TRANS64.TRYWAIT P0, [R7+URZ+0x30840], R2 ;  /* 0x03084002070075a7 */ /* 0x000e24000800017f */
[----:B0-----:R-:W-:Y:S05]  /*2a5f0*/  @!P0 BRA `(.L_x_1952) ;  /* 0x00000054008c8947 */ /* 0x001fea0003800000 */
.L_x_2116:
[----:B------:R-:W-:Y:S05]  /*2a600*/  BSYNC B1 ;  /* 0x0000000000017941 */ /* 0x000fea0003800000 */
.L_x_1951:
[----:B------:R-:W-:Y:S01]  /*2a610*/  SHF.R.S32.HI R20, RZ, 0x1f, R5 ;  /* 0x0000001fff147819 */ /* 0x000fe20000011405 */
[----:B------:R-:W-:Y:S01]  /*2a620*/  ULDC.64 UR4, c[0x0][0x300] ;  /* 0x0000c00000047ab9 */ /* 0x000fe20000000a00 */
[----:B-----5:R-:W-:Y:S01]  /*2a630*/  SHF.R.S32.HI R25, RZ, 0x1f, R0 ;  /* 0x0000001fff197819 */ /* 0x020fe20000011400 */
[C---:B0-----:R-:W-:Y:S01]  /*2a640*/  IMAD.WIDE.U32 R2, R5.reuse, UR4, RZ ;  /* 0x0000000405027c25 */ /* 0x041fe2000f8e00ff */
        /* <DEDUP_REMOVED lines=55> */
.L_x_2126:
        /* <DEDUP_REMOVED lines=17> */
.L_x_1954:
        /* <DEDUP_REMOVED lines=10> */
.L_x_1955:
[----:B------:R2:W-:Y:S01]  /*2ab70*/  SYNCS.ARRIVE.TRANS64.A1T0 RZ, [R7+URZ+0x30830], RZ ;  /* 0x030830ff07ff79a7 */ /* 0x0005e2000810003f */
[----:B------:R-:W-:Y:S05]  /*2ab80*/  @!P6 BRA `(.L_x_1956) ;  /* 0x000000000004e947 */ /* 0x000fea0003800000 */
[----:B------:R-:W-:Y:S01]  /*2ab90*/  BPT.TRAP 0x1 ;  /* 0x000000040000795c */ /* 0x000fe20000300000 */
.L_x_1956:
[----:B-1----:R-:W-:Y:S01]  /*2aba0*/  SHF.L.U32 R2, R10, 0x1f, RZ ;  /* 0x0000001f0a027819 */ /* 0x002fe200000006ff */
[----:B--2---:R-:W-:Y:S01]  /*2abb0*/  IMAD R7, R6, 0x8, R17 ;  /* 0x0000000806077824 */ /* 0x004fe200078e0211 */
[----:B------:R-:W-:Y:S03]  /*2abc0*/  BSSY B1, `(.L_x_1957) ;  /* 0x0000003000017945 */ /* 0x000fe60003800000 */
[----:B------:R-:W1:Y:S02]  /*2abd0*/  SYNCS.PHASECHK.TRANS64.TRYWAIT P0, [R7+URZ+0x30860], R2 ;  /* 0x03086002070075a7 */ /* 0x000e64000800017f */
[----:B-1----:R-:W-:Y:S05]  /*2abe0*/  @!P0 BRA `(.L_x_1958) ;  /* 0x0000005400988947 */ /* 0x002fea0003800000 */
.L_x_2127:
[----:B------:R-:W-:Y:S05]  /*2abf0*/  BSYNC B1 ;  /* 0x0000000000017941 */ /* 0x000fea0003800000 */
.L_x_1957:
        /* <DEDUP_REMOVED lines=49> */
.L_x_2137:
[----:B-1----:R-:W-:Y:S01]  /*2af10*/  IADD3 R2, P0, R2, R4, RZ ;  /* 0x0000000402027210 */ /* 0x002fe20007f1e0ff */
        /* <DEDUP_REMOVED lines=27> */
[----:B0-----:R-:W-:-:S04]  /*2b0d0*/  LEA R18, P0, R2, UR6, 0x1 ;  /* 0x0000000602127c11 */ /* 0x001fc8000f8008ff */
[----:B------:R-:W-:Y:S02]  /*2b0e0*/  LEA.HI.X R19, R2, UR7, R3, 0x1, P0 ;  /* 0x0000000702137c11 */ /* 0x000fe400080f0c03 */
[----:B------:R-:W-:-:S13]  /*2b0f0*/  PLOP3.LUT P0, PT, PT, PT, PT, 0x80, 0x0 ;  /* 0x000000000000781c */ /* 0x000fda0003f0f070 */
.L_x_1960:
        /* <DEDUP_REMOVED lines=10> */
.L_x_1961:
[----:B------:R-:W2:Y:S01]  /*2b1a0*/  LDL R0, [R1+0xc] ;  /* 0x00000c0001007983 */ /* 0x000ea20000100800 */
[----:B------:R0:W-:Y:S01]  /*2b1b0*/  SYNCS.ARRIVE.TRANS64.A1T0 RZ, [R7+URZ+0x30850], RZ ;  /* 0x030850ff07ff79a7 */ /* 0x0001e2000810003f */
[----:B------:R-:W-:Y:S02]  /*2b1c0*/  IMAD.MOV.U32 R6, RZ, RZ, R22 ;  /* 0x000000ffff067224 */ /* 0x000fe400078e0016 */
[----:B------:R-:W-:Y:S02]  /*2b1d0*/  IMAD.MOV.U32 R10, RZ, RZ, R29 ;  /* 0x000000ffff0a7224 */ /* 0x000fe400078e001d */
[----:B------:R-:W-:Y:S02]  /*2b1e0*/  IMAD.MOV.U32 R31, RZ, RZ, R23 ;  /* 0x000000ffff1f7224 */ /* 0x000fe400078e0017 */
[C---:B0-----:R-:W-:Y:S01]  /*2b1f0*/  VIADD R7, R23.reuse, 0xffffffff ;  /* 0xffffffff17077836 */ /* 0x041fe20000000000 */
[----:B--2---:R-:W-:-:S13]  /*2b200*/  ISETP.GT.AND P0, PT, R23, R0, PT ;  /* 0x000000001700720c */ /* 0x004fda0003f04270 */
[----:B------:R-:W-:Y:S05]  /*2b210*/  @P0 BRA `(.L_x_1962) ;  /* 0xfffffff0003c0947 */ /* 0x000fea000383ffff */
.L_x_1949:
[----:B------:R-:W-:Y:S05]  /*2b220*/  BSYNC B0 ;  /* 0x0000000000007941 */ /* 0x000fea0003800000 */
.L_x_1948:
        /* <DEDUP_REMOVED lines=17> */
.L_x_1964:
[----:B------:R-:W-:Y:S05]  /*2b340*/  BSYNC B0 ;  /* 0x0000000000007941 */ /* 0x000fea0003800000 */
.L_x_1963:
[----:B------:R-:W-:-:S13]  /*2b350*/  LOP3.LUT P0, RZ, R16, 0x20, RZ, 0xc0, !PT ;  /* 0x0000002010ff7812 */ /* 0x000fda000780c0ff */
[----:B------:R-:W-:Y:S05]  /*2b360*/  @!P0 BRA `(.L_x_1965) ;  /* 0x0000000000048947 */ /* 0x000fea0003800000 */
[----:B------:R-:W-:Y:S01]  /*2b370*/  BPT.TRAP 0x1 ;  /* 0x000000040000795c */ /* 0x000fe20000300000 */
.L_x_1965:
[----:B------:R-:W2:Y:S01]  /*2b380*/  LDL.LU R0, [R1+0x8] ;  /* 0x0000080001007983 */ /* 0x000ea20000300800 */
[----:B------:R-:W-:Y:S01]  /*2b390*/  IMAD R4, R22, 0x8, R17 ;  /* 0x0000000816047824 */ /* 0x000fe200078e0211 */
[----:B------:R-:W-:Y:S01]  /*2b3a0*/  SHF.L.U32 R3, R29, 0x1f, RZ ;  /* 0x0000001f1d037819 */ /* 0x000fe200000006ff */
[----:B------:R-:W-:Y:S03]  /*2b3b0*/  BSSY B0, `(.L_x_1966) ;  /* 0x0000004000007945 */ /* 0x000fe60003800000 */
[----:B------:R-:W0:Y:S01]  /*2b3c0*/  SYNCS.PHASECHK.TRANS64.TRYWAIT P0, [R4+URZ+0x30860], R3 ;  /* 0x03086003040075a7 */ /* 0x000e22000800017f */
[----:B--2---:R-:W-:Y:S01]  /*2b3d0*/  IMAD R5, R23, -0x40, R0 ;  /* 0xffffffc017057824 */ /* 0x004fe200078e0200 */
[----:B0-----:R-:W-:Y:S06]  /*2b3e0*/  @!P0 BRA `(.L_x_1967) ;  /* 0x0000005400288947 */ /* 0x001fec0003800000 */
.L_x_2138:
[----:B------:R-:W-:Y:S05]  /*2b3f0*/  BSYNC B0 ;  /* 0x0000000000007941 */ /* 0x000fea0003800000 */
.L_x_1966:
[----:B------:R-:W2:Y:S01]  /*2b400*/  S2R R0, SR_TID.X ;  /* 0x0000000000007919 */ /* 0x000ea20000002100 */
[----:B------:R-:W-:Y:S01]  /*2b410*/  UMOV UR4, 0xffffffff ;  /* 0xffffffff00047882 */ /* 0x000fe20000000000 */
[----:B--2---:R-:W-:-:S04]  /*2b420*/  LOP3.LUT R0, R0, 0x7f, RZ, 0xc0, !PT ;  /* 0x0000007f00007812 */ /* 0x004fc800078ec0ff */
[----:B------:R-:W-:-:S05]  /*2b430*/  SHF.R.U32.HI R0, RZ, 0x3, R0 ;  /* 0x00000003ff007819 */ /* 0x000fca0000011600 */
[----:B------:R-:W-:Y:S02]  /*2b440*/  IMAD.IADD R5, R5, 0x1, -R0 ;  /* 0x0000000105057824 */ /* 0x000fe400078e0a00 */
[----:B------:R-:W-:Y:S01]  /*2b450*/  IMAD R0, R22, 0x4000, R33 ;  /* 0x0000400016007824 */ /* 0x000fe200078e0221 */
        /* <DEDUP_REMOVED lines=8> */
[----:B------:R-:W-:Y:S02]  /*2b4e0*/  ISETP.LT.OR P4, PT, R5, 0x1, P3 ;  /* 0x000000010500780c */ /* 0x000fe40001f81670 */
        /* <DEDUP_REMOVED lines=28> */
[----:B-1----:R-:W-:Y:S02]  /*2b6b0*/  IADD3 R2, P4, R14, R8, RZ ;  /* 0x000000080e027210 */ /* 0x002fe40007f9e0ff */
[----:B------:R1:W3:Y:S03]  /*2b6c0*/  SHFL.IDX PT, R14, R18, 0x3, 0x181f ;  /* 0x00781f00120e7f89 */ /* 0x0002e600000e0000 */
        /* <DEDUP_REMOVED lines=9> */
.L_x_2148:
        /* <DEDUP_REMOVED lines=15> */
.L_x_1969:
        /* <DEDUP_REMOVED lines=10> */
.L_x_1970:
[----:B------:R1:W-:Y:S01]  /*2b8f0*/  SYNCS.ARRIVE.TRANS64.A1T0 RZ, [R4+URZ+0x30850], RZ ;  /* 0x030850ff04ff79a7 */ /* 0x0003e2000810003f */
[----:B------:R-:W-:-:S05]  /*2b900*/  VIADD R22, R22, 0x1 ;  /* 0x0000000116167836 */ /* 0x000fca0000000000 */
[----:B------:R-:W-:-:S04]  /*2b910*/  ISETP.NE.AND P0, PT, R22, 0x2, PT ;  /* 0x000000021600780c */ /* 0x000fc80003f05270 */
[----:B0-----:R-:W-:Y:S02]  /*2b920*/  SEL R0, RZ, 0x1, P0 ;  /* 0x00000001ff007807 */ /* 0x001fe40000000000 */
[----:B------:R-:W-:Y:S02]  /*2b930*/  SEL R22, R22, RZ, P0 ;  /* 0x000000ff16167207 */ /* 0x000fe40000000000 */
[----:B-1----:R-:W-:-:S07]  /*2b940*/  LOP3.LUT R29, R29, R0, RZ, 0x3c, !PT ;  /* 0x000000001d1d7212 */ /* 0x002fce00078e3cff */
.L_x_1927:
[----:B------:R-:W-:Y:S05]  /*2b950*/  BSYNC B7 ;  /* 0x0000000000077941 */ /* 0x000fea0003800000 */
.L_x_1925:
[----:B------:R-:W-:-:S13]  /*2b960*/  LOP3.LUT P0, RZ, R16, 0x40, RZ, 0xc0, !PT ;  /* 0x0000004010ff7812 */ /* 0x000fda000780c0ff */
[----:B------:R-:W-:Y:S05]  /*2b970*/  @!P0 BRA `(.L_x_1971) ;  /* 0x0000000000248947 */ /* 0x000fea0003800000 */
[----:B------:R-:W-:Y:S05]  /*2b980*/  WARPSYNC.ALL ;  /* 0x0000000000007948 */ /* 0x000fea0003800000 */
[----:B------:R-:W1:Y:S08]  /*2b990*/  S2UR UR5, SR_CgaCtaId ;  /* 0x00000000000579c3 */ /* 0x000e700000008800 */
[----:B------:R-:W-:Y:S06]  /*2b9a0*/  BAR.SYNC.DEFER_BLOCKING 0x5, 0x180 ;  /* 0x0146000000007b1d */ /* 0x000fec0000010000 */
[----:B------:R-:W-:-:S02]  /*2b9b0*/  UMOV UR4, 0x400 ;  /* 0x0000040000047882 */ /* 0x000fc40000000000 */
[----:B-1----:R-:W-:-:S06]  /*2b9c0*/  ULEA UR4, UR5, UR4, 0x18 ;  /* 0x0000000405047291 */ /* 0x002fcc000f8ec03f */
[----:B------:R-:W-:-:S05]  /*2b9d0*/  IMAD.U32 R17, RZ, RZ, UR4 ;  /* 0x00000004ff117e24 */ /* 0x000fca000f8e00ff */
[----:B------:R1:W2:Y:S01]  /*2b9e0*/  LDS.128 R24, [R17+0x308d0] ;  /* 0x0308d00011187984 */ /* 0x0002a20000000c00 */
[----:B------:R-:W-:Y:S06]  /*2b9f0*/  BAR.ARV 0x4, 0x180 ;  /* 0x0106000000007b1d */ /* 0x000fec0000002000 */
[----:B------:R-:W-:Y:S05]  /*2ba00*/  BRA `(.L_x_1972) ;  /* 0x0000000c00d47947 */ /* 0x000fea0003800000 */
.L_x_1971:
[----:B------:R-:W1:Y:S01]  /*2ba10*/  S2R R10, SR_TID.X ;  /* 0x00000000000a7919 */ /* 0x000e620000002100 */
[----:B------:R-:W-:Y:S01]  /*2ba20*/  UMOV UR4, 0xffffffff ;  /* 0xffffffff00047882 */ /* 0x000fe20000000000 */
[----:B-1----:R-:W-:-:S04]  /*2ba30*/  LOP3.LUT R10, R10, 0x1f, RZ, 0xc0, !PT ;  /* 0x0000001f0a0a7812 */ /* 0x002fc800078ec0ff */
[----:B------:R-:W-:Y:S01]  /*2ba40*/  ISETP.NE.AND P0, PT, R10, 0x1f, PT ;  /* 0x0000001f0a00780c */ /* 0x000fe20003f05270 */
[----:B------:R-:W-:-:S12]  /*2ba50*/  BRA.DIV UR4, `(.L_x_1973) ;  /* 0x0000005604447947 */ /* 0x000fd8000b800000 */
[----:B------:R-:W-:Y:S01]  /*2ba60*/  IMAD.IADD R9, R27, 0x1, R10 ;  /* 0x000000011b097824 */ /* 0x000fe200078e020a */
[----:B------:R-:W-:-:S04]  /*2ba70*/  ULDC UR4, c[0x0][0xc3c] ;  /* 0x00030f0000047ab9 */ /* 0x000fc80000000800 */
        /* <DEDUP_REMOVED lines=14> */
[----:B0-----:R0:W-:Y:S02]  /*2bb60*/  SHFL.IDX PT, R6, R24, 0x1, 0x1f ;  /* 0x00201f0018067f89 */ /* 0x0011e400000e0000 */
[----:B0-----:R-:W-:-:S02]  /*2bb70*/  IMAD.MOV.U32 R24, RZ, RZ, RZ ;  /* 0x000000ffff187224 */ /* 0x001fc400078e00ff */
[----:B---3--:R-:W-:Y:S02]  /*2bb80*/  @!P1 IMAD.MOV.U32 R25, RZ, RZ, R7 ;  /* 0x000000ffff199224 */ /* 0x008fe400078e0007 */
        /* <DEDUP_REMOVED lines=19> */
.L_x_2158:
[----:B------:R-:W-:Y:S02]  /*2bcc0*/  ULDC UR4, c[0x0][0xc38] ;  /* 0x00030e0000047ab9 */ /* 0x000fe40000000800 */
[----:B------:R-:W-:-:S04]  /*2bcd0*/  IMAD.U32 R4, RZ, RZ, UR4 ;  /* 0x00000004ff047e24 */ /* 0x000fc8000f8e00ff */
[----:B-1----:R-:W-:-:S04]  /*2bce0*/  IMAD R5, R14, R4, RZ ;  /* 0x000000040e057224 */ /* 0x002fc800078e02ff */
[----:B------:R-:W-:-:S05]  /*2bcf0*/  IMAD.IADD R6, R6, 0x1, R5 ;  /* 0x0000000106067824 */ /* 0x000fca00078e0205 */
[----:B------:R-:W-:-:S13]  /*2bd00*/  ISETP.GT.AND P6, PT, R6, R0, PT ;  /* 0x000000000600720c */ /* 0x000fda0003fc4270 */
[----:B------:R-:W-:Y:S05]  /*2bd10*/  @P6 BRA `(.L_x_1974) ;  /* 0x0000000000a46947 */ /* 0x000fea0003800000 */
.L_x_1977:
[----:B------:R-:W1:Y:S01]  /*2bd20*/  LDC R2, c[0x0][0xc3c] ;  /* 0x00030f00ff027b82 */ /* 0x000e620000000800 */
[----:B------:R-:W-:-:S05]  /*2bd30*/  VIADD R27, R27, 0x1f ;  /* 0x0000001f1b1b7836 */ /* 0x000fca0000000000 */
[----:B-1----:R-:W-:-:S13]  /*2bd40*/  ISETP.GE.AND P6, PT, R27, R2, PT ;  /* 0x000000021b00720c */ /* 0x002fda0003fc6270 */
[----:B------:R-:W-:Y:S05]  /*2bd50*/  @P6 BRA `(.L_x_1975) ;  /* 0x0000000800bc6947 */ /* 0x000fea0003800000 */
[----:B0-----:R-:W0:Y:S01]  /*2bd60*/  S2R R3, SR_TID.X ;  /* 0x0000000000037919 */ /* 0x001e220000002100 */
[----:B------:R-:W-:Y:S01]  /*2bd70*/  IMAD.MOV.U32 R25, RZ, RZ, RZ ;  /* 0x000000ffff197224 */ /* 0x000fe200078e00ff */
[----:B0-----:R-:W-:-:S05]  /*2bd80*/  LOP3.LUT R3, R3, 0x1f, RZ, 0xc0, !PT ;  /* 0x0000001f03037812 */ /* 0x001fca00078ec0ff */
[----:B------:R-:W-:-:S05]  /*2bd90*/  IMAD.IADD R7, R27, 0x1, R3 ;  /* 0x000000011b077824 */ /* 0x000fca00078e0203 */
[----:B------:R-:W-:-:S13]  /*2bda0*/  ISETP.GE.OR P6, PT, R7, R2, !P0 ;  /* 0x000000020700720c */ /* 0x000fda00047c6670 */
[----:B------:R-:W0:Y:S08]  /*2bdb0*/  @!P6 LDC.64 R2, c[0x0][0xc80] ;  /* 0x00032000ff02eb82 */ /* 0x000e300000000a00 */
[----:B------:R-:W1:Y:S01]  /*2bdc0*/  @!P6 LDC.64 R4, c[0x0][0xc78] ;  /* 0x00031e00ff04eb82 */ /* 0x000e620000000a00 */
[----:B------:R-:W-:Y:S02]  /*2bdd0*/  IMAD.MOV.U32 R8, RZ, RZ, RZ ;  /* 0x000000ffff087224 */ /* 0x000fe400078e00ff */
[----:B0-----:R-:W-:-:S05]  /*2bde0*/  @!P6 IMAD.WIDE R2, R7, 0x4, R2 ;  /* 0x000000040702e825 */ /* 0x001fca00078e0202 */
[----:B------:R1:W2:Y:S02]  /*2bdf0*/  @!P6 LDG.E R25, desc[UR60][R2.64] ;  /* 0x0000003c0219e981 */ /* 0x0002a4000c1e1900 */
[----:B-1----:R-:W-:-:S05]  /*2be00*/  @!P6 IMAD.WIDE R2, R7, 0x4, R4 ;  /* 0x000000040702e825 */ /* 0x002fca00078e0204 */
        /* <DEDUP_REMOVED lines=20> */
.L_x_2166:
[----:B------:R-:W-:Y:S02]  /*2bf50*/  ULDC UR4, c[0x0][0xc38] ;  /* 0x00030e0000047ab9 */ /* 0x000fe40000000800 */
[----:B------:R-:W-:-:S04]  /*2bf60*/  IMAD.U32 R4, RZ, RZ, UR4 ;  /* 0x00000004ff047e24 */ /* 0x000fc8000f8e00ff */
[----:B-1----:R-:W-:-:S04]  /*2bf70*/  IMAD R5, R14, R4, RZ ;  /* 0x000000040e057224 */ /* 0x002fc800078e02ff */
[----:B------:R-:W-:-:S05]  /*2bf80*/  IMAD.IADD R6, R5, 0x1, R6 ;  /* 0x0000000105067824 */ /* 0x000fca00078e0206 */
[----:B------:R-:W-:-:S13]  /*2bf90*/  ISETP.GT.AND P6, PT, R6, R0, PT ;  /* 0x000000000600720c */ /* 0x000fda0003fc4270 */
[----:B------:R-:W-:Y:S05]  /*2bfa0*/  @!P6 BRA `(.L_x_1977) ;  /* 0xfffffffc005ce947 */ /* 0x000fea000383ffff */
.L_x_1974:
        /* <DEDUP_REMOVED lines=10> */
.L_x_2171:
[----:B------:R-:W-:-:S13]  /*2c050*/  ISETP.NE.AND P0, PT, R2, RZ, PT ;  /* 0x000000ff0200720c */ /* 0x000fda0003f05270 */
[----:B------:R-:W-:Y:S05]  /*2c060*/  @!P0 BRA `(.L_x_1979) ;  /* 0x0000000000108947 */ /* 0x000fea0003800000 */
[----:B------:R-:W-:Y:S01]  /*2c070*/  UMOV UR4, 0xffffffff ;  /* 0xffffffff00047882 */ /* 0x000fe20000000000 */
[----:B-1----:R-:W-:Y:S02]  /*2c080*/  VIADD R12, R12, 0xffffffff ;  /* 0xffffffff0c0c7836 */ /* 0x002fe40000000000 */
[----:B------:R-:W-:Y:S05]  /*2c090*/  BRA.DIV UR4, `(.L_x_1980) ;  /* 0x0000005a04007947 */ /* 0x000fea000b800000 */
[----:B------:R4:W1:Y:S02]  /*2c0a0*/  SHFL.IDX PT, R24, R3, R12, 0x1f ;  /* 0x00001f0c03187589 */ /* 0x00086400000e0000 */
.L_x_1979:
[----:B---3--:R-:W-:Y:S01]  /*2c0b0*/  ISETP.NE.AND P0, PT, R8, 0x1, PT ;  /* 0x000000010800780c */ /* 0x008fe20003f05270 */
[----:B-1----:R-:W-:-:S04]  /*2c0c0*/  IMAD R24, R24, R4, R5 ;  /* 0x0000000418187224 */ /* 0x002fc800078e0205 */
[----:B------:R-:W-:-:S08]  /*2c0d0*/  IMAD.IADD R0, R0, 0x1, -R24 ;  /* 0x0000000100007824 */ /* 0x000fd000078e0a18 */
[----:B------:R-:W-:Y:S05]  /*2c0e0*/  @!P0 BRA `(.L_x_1981) ;  /* 0x0000000000dc8947 */ /* 0x000fea0003800000 */
[----:B--2---:R-:W-:Y:S02]  /*2c0f0*/  IABS R4, R25 ;  /* 0x0000001900047213 */ /* 0x004fe40000000000 */
[----:B------:R-:W-:Y:S02]  /*2c100*/  IABS R5, R8 ;  /* 0x0000000800057213 */ /* 0x000fe40000000000 */
[----:B------:R-:W1:Y:S08]  /*2c110*/  I2F.RP R6, R4 ;  /* 0x0000000400067306 */ /* 0x000e700000209400 */
[----:B------:R-:W2:Y:S08]  /*2c120*/  I2F.RP R9, R5 ;  /* 0x0000000500097306 */ /* 0x000eb00000209400 */
[----:B-1----:R-:W1:Y:S08]  /*2c130*/  MUFU.RCP R6, R6 ;  /* 0x0000000600067308 */ /* 0x002e700000001000 */
[----:B--2---:R-:W-:Y:S01]  /*2c140*/  MUFU.RCP R9, R9 ;  /* 0x0000000900097308 */ /* 0x004fe20000001000 */
[----:B-1----:R-:W-:-:S07]  /*2c150*/  VIADD R2, R6, 0xffffffe ;  /* 0x0ffffffe06027836 */ /* 0x002fce0000000000 */
[----:B0---4-:R0:W1:Y:S02]  /*2c160*/  F2I.FTZ.U32.TRUNC.NTZ R3, R2 ;  /* 0x0000000200037305 */ /* 0x011064000021f000 */
[----:B0-----:R-:W-:Y:S02]  /*2c170*/  IMAD.MOV.U32 R2, RZ, RZ, RZ ;  /* 0x000000ffff027224 */ /* 0x001fe400078e00ff */
[----:B-1----:R-:W-:-:S04]  /*2c180*/  IMAD.MOV R7, RZ, RZ, -R3 ;  /* 0x000000ffff077224 */ /* 0x002fc800078e0a03 */
[----:B------:R-:W-:-:S04]  /*2c190*/  IMAD R7, R7, R4, RZ ;  /* 0x0000000407077224 */ /* 0x000fc800078e02ff */
[----:B------:R-:W-:Y:S01]  /*2c1a0*/  IMAD.HI.U32 R3, R3, R7, R2 ;  /* 0x0000000703037227 */ /* 0x000fe200078e0002 */
[----:B------:R-:W-:Y:S02]  /*2c1b0*/  IABS R7, R0 ;  /* 0x0000000000077213 */ /* 0x000fe40000000000 */
[----:B------:R-:W-:-:S03]  /*2c1c0*/  IABS R2, R25 ;  /* 0x0000001900027213 */ /* 0x000fc60000000000 */
[----:B------:R-:W-:-:S04]  /*2c1d0*/  IMAD.HI.U32 R6, R3, R7, RZ ;  /* 0x0000000703067227 */ /* 0x000fc800078e00ff */
[----:B------:R-:W-:Y:S02]  /*2c1e0*/  IMAD.MOV R2, RZ, RZ, -R2 ;  /* 0x000000ffff027224 */ /* 0x000fe400078e0a02 */
        /* <DEDUP_REMOVED lines=39> */
.L_x_1981:
        /* <DEDUP_REMOVED lines=37> */
[----:B0-----:R-:W-:-:S06]  /*2c6b0*/  VIADD R3, R8, 0xffffffe ;  /* 0x0ffffffe08037836 */ /* 0x001fcc0000000000 */
[----:B------:R-:W0:Y:S02]  /*2c6c0*/  F2I.FTZ.U32.TRUNC.NTZ R3, R3 ;  /* 0x0000000300037305 */ /* 0x000e24000021f000 */
[----:B0-----:R-:W-:-:S04]  /*2c6d0*/  IMAD.MOV R0, RZ, RZ, -R3 ;  /* 0x000000ffff007224 */ /* 0x001fc800078e0a03 */
[----:B------:R-:W-:Y:S01]  /*2c6e0*/  IMAD R9, R0, R7, RZ ;  /* 0x0000000700097224 */ /* 0x000fe200078e02ff */
[----:B------:R-:W-:-:S03]  /*2c6f0*/  IABS R0, R4 ;  /* 0x0000000400007213 */ /* 0x000fc60000000000 */
        /* <DEDUP_REMOVED lines=10> */
[----:B------:R-:W-:Y:S02]  /*2c7a0*/  LOP3.LUT R0, R5, R4, RZ, 0x3c, !PT ;  /* 0x0000000405007212 */ /* 0x000fe400078e3cff */
[----:B------:R-:W-:Y:S02]  /*2c7b0*/  IADD3 R5, R6, 0x1000000, R5 ;  /* 0x0100000006057810 */ /* 0x000fe40007ffe005 */
[----:B------:R-:W-:-:S07]  /*2c7c0*/  ISETP.GE.AND P2, PT, R0, RZ, PT ;  /* 0x000000ff0000720c */ /* 0x000fce0003f46270 */
[----:B------:R-:W-:-:S06]  /*2c7d0*/  @P0 VIADD R2, R2, 0x1 ;  /* 0x0000000102020836 */ /* 0x000fcc0000000000 */
[----:B------:R-:W-:Y:S01]  /*2c7e0*/  @!P2 IMAD.MOV R2, RZ, RZ, -R2 ;  /* 0x000000ffff02a224 */ /* 0x000fe200078e0a02 */
[----:B------:R-:W-:Y:S01]  /*2c7f0*/  @!P1 LOP3.LUT R2, RZ, R4, RZ, 0x33, !PT ;  /* 0x00000004ff029212 */ /* 0x000fe200078e33ff */
[----:B------:R-:W-:-:S04]  /*2c800*/  IMAD.MOV R4, RZ, RZ, -R4 ;  /* 0x000000ffff047224 */ /* 0x000fc800078e0a04 */
[----:B------:R-:W-:-:S07]  /*2c810*/  IMAD R26, R2, R4, R5 ;  /* 0x00000004021a7224 */ /* 0x000fce00078e0205 */
.L_x_1982:
[----:B------:R-:W-:-:S05]  /*2c820*/  LOP3.LUT R2, RZ, R2, RZ, 0x33, !PT ;  /* 0x00000002ff027212 */ /* 0x000fca00078e33ff */
[----:B------:R-:W-:Y:S01]  /*2c830*/  IMAD.IADD R25, R25, 0x1, R2 ;  /* 0x0000000119197824 */ /* 0x000fe200078e0202 */
[----:B------:R-:W-:Y:S06]  /*2c840*/  BRA `(.L_x_1983) ;  /* 0x00000000001c7947 */ /* 0x000fec0003800000 */
.L_x_1975:
[----:B------:R-:W-:Y:S01]  /*2c850*/  UMOV UR4, URZ ;  /* 0x0000003f00047c82 */ /* 0x000fe20008000000 */
[----:B------:R-:W-:Y:S01]  /*2c860*/  UMOV UR5, URZ ;  /* 0x0000003f00057c82 */ /* 0x000fe20008000000 */
[----:B------:R-:W-:Y:S01]  /*2c870*/  ULDC UR6, c[0x0][0xc3c] ;  /* 0x00030f0000067ab9 */ /* 0x000fe20000000800 */
[----:B------:R-:W-:Y:S02]  /*2c880*/  IMAD.MOV.U32 R24, RZ, RZ, R0 ;  /* 0x000000ffff187224 */ /* 0x000fe400078e0000 */
[----:B------:R-:W-:Y:S02]  /*2c890*/  IMAD.U32 R25, RZ, RZ, UR4 ;  /* 0x00000004ff197e24 */ /* 0x000fe4000f8e00ff */
[----:B------:R-:W-:Y:S02]  /*2c8a0*/  IMAD.U32 R26, RZ, RZ, UR5 ;  /* 0x00000005ff1a7e24 */ /* 0x000fe4000f8e00ff */
[----:B------:R-:W-:-:S07]  /*2c8b0*/  IMAD.U32 R27, RZ, RZ, UR6 ;  /* 0x00000006ff1b7e24 */ /* 0x000fce000f8e00ff */
.L_x_1983:
[----:B------:R-:W1:Y:S01]  /*2c8c0*/  S2R R0, SR_TID.X ;  /* 0x0000000000007919 */ /* 0x000e620000002100 */
[----:B------:R-:W-:Y:S05]  /*2c8d0*/  WARPSYNC.ALL ;  /* 0x0000000000007948 */ /* 0x000fea0003800000 */
[----:B------:R-:W-:Y:S01]  /*2c8e0*/  BAR.SYNC.DEFER_BLOCKING 0x4, 0x180 ;  /* 0x0106000000007b1d */ /* 0x000fe20000010000 */
[----:B-1----:R-:W-:-:S04]  /*2c8f0*/  LOP3.LUT R0, R0, 0x1f, RZ, 0xc0, !PT ;  /* 0x0000001f00007812 */ /* 0x002fc800078ec0ff */
[----:B------:R-:W-:-:S13]  /*2c900*/  ISETP.NE.AND P0, PT, R0, RZ, PT ;  /* 0x000000ff0000720c */ /* 0x000fda0003f05270 */
[----:B0-----:R-:W0:Y:S01]  /*2c910*/  @!P0 S2R R3, SR_CgaCtaId ;  /* 0x0000000000038919 */ /* 0x001e220000008800 */
[----:B------:R-:W-:-:S04]  /*2c920*/  @!P0 MOV R0, 0x400 ;  /* 0x0000040000008802 */ /* 0x000fc80000000f00 */
[----:B0-----:R-:W-:-:S05]  /*2c930*/  @!P0 LEA R17, R3, R0, 0x18 ;  /* 0x0000000003118211 */ /* 0x001fca00078ec0ff */
[----:B------:R3:W-:Y:S01]  /*2c940*/  @!P0 STS.128 [R17+0x308d0], R24 ;  /* 0x0308d01811008388 */ /* 0x0007e20000000c00 */
[----:B------:R-:W-:Y:S06]  /*2c950*/  BAR.ARV 0x5, 0x180 ;  /* 0x0146000000007b1d */ /* 0x000fec0000002000 */
.L_x_1972:
[----:B------:R-:W-:Y:S02]  /*2c960*/  ULDC UR4, c[0x0][0xc3c] ;  /* 0x00030f0000047ab9 */ /* 0x000fe40000000800 */
[----:B--2---:R-:W-:-:S13]  /*2c970*/  ISETP.GE.AND P0, PT, R27, UR4, PT ;  /* 0x000000041b007c0c */ /* 0x004fda000bf06270 */
[----:B------:R-:W-:Y:S05]  /*2c980*/  @!P0 BRA `(.L_x_1984) ;  /* 0xffffff8c00fc8947 */ /* 0x000fea000383ffff */
[----:B------:R-:W-:Y:S05]  /*2c990*/  BSYNC B8 ;  /* 0x0000000000087941 */ /* 0x000fea0003800000 */
.L_x_1857:
[----:B------:R-:W2:Y:S01]  /*2c9a0*/  LDL.LU R0, [R1+0x2c] ;  /* 0x00002c0001007983 */ /* 0x000ea20000300800 */
[----:B------:R-:W-:Y:S01]  /*2c9b0*/  BSSY B0, `(.L_x_1985) ;  /* 0x000000b000007945 */ /* 0x000fe20003800000 */
[----:B------:R-:W4:Y:S01]  /*2c9c0*/  S2R R5, SR_CgaCtaId ;  /* 0x0000000000057919 */ /* 0x000f220000008800 */
[----:B--2---:R-:W-:-:S05]  /*2c9d0*/  VIADD R0, R0, 0x1 ;  /* 0x0000000100007836 */ /* 0x004fca0000000000 */
        /* <DEDUP_REMOVED lines=8> */
.L_x_2174:
[----:B------:R-:W-:Y:S05]  /*2ca60*/  BSYNC B0 ;  /* 0x0000000000007941 */ /* 0x000fea0003800000 */
.L_x_1985:
[----:B------:R-:W-:-:S03]  /*2ca70*/  UMOV UR4, 0xffffffff ;  /* 0xffffffff00047882 */ /* 0x000fc60000000000 */
[----:B------:R-:W-:Y:S05]  /*2ca80*/  BRA.DIV UR4, `(.L_x_1987) ;  /* 0x0000004e04c07947 */ /* 0x000fea000b800000 */
[----:B-1----:R-:W1:Y:S02]  /*2ca90*/  S2R R0, SR_TID.X ;  /* 0x0000000000007919 */ /* 0x002e640000002100 */
[----:B-1----:R-:W-:-:S04]  /*2caa0*/  SHF.R.U32.HI R0, RZ, 0x5, R0 ;  /* 0x00000005ff007819 */ /* 0x002fc80000011600 */
[----:B------:R-:W-:-:S05]  /*2cab0*/  LOP3.LUT R0, R0, 0x3, RZ, 0xc0, !PT ;  /* 0x0000000300007812 */ /* 0x000fca00078ec0ff */
[----:B------:R1:W2:Y:S02]  /*2cac0*/  SHFL.IDX PT, R14, R0, RZ, 0x1f ;  /* 0x00001fff000e7589 */ /* 0x0002a400000e0000 */
.L_x_2177:
[----:B--2---:R-:W-:-:S13]  /*2cad0*/  ISETP.NE.AND P0, PT, R14, RZ, PT ;  /* 0x000000ff0e00720c */ /* 0x004fda0003f05270 */
[----:B------:R-:W-:Y:S05]  /*2cae0*/  @P0 BRA `(.L_x_1537) ;  /* 0x0000000000900947 */ /* 0x000fea0003800000 */
[----:B------:R-:W-:-:S03]  /*2caf0*/  UMOV UR4, 0xffffffff ;  /* 0xffffffff00047882 */ /* 0x000fc60000000000 */
[----:B------:R-:W-:Y:S05]  /*2cb00*/  BRA.DIV UR4, `(.L_x_1988) ;  /* 0x0000004e04d47947 */ /* 0x000fea000b800000 */
[----:B------:R-:W-:-:S13]  /*2cb10*/  ELECT P6, URZ, PT ;  /* 0x00000000003f782f */ /* 0x000fda00038c0000 */
.L_x_2180:
[----:B------:R-:W-:Y:S05]  /*2cb20*/  @!P6 BRA `(.L_x_1537) ;  /* 0x000000000080e947 */ /* 0x000fea0003800000 */
[----:B-1----:R-:W2:Y:S02]  /*2cb30*/  LDL R0, [R1+0xd8] ;  /* 0x0000d80001007983 */ /* 0x002ea40000100800 */
[----:B--2---:R-:W-:-:S13]  /*2cb40*/  R2UR UR4, R0 ;  /* 0x00000000000472ca */ /* 0x004fda00000e0000 */
[----:B------:R-:W-:-:S06]  /*2cb50*/  ULOP3.LUT UR4, UR4, 0x2, URZ, 0xfc, !UPT ;  /* 0x0000000204047892 */ /* 0x000fcc000f8efc3f */
[----:B------:R-:W-:-:S05]  /*2cb60*/  IMAD.U32 R0, RZ, RZ, UR4 ;  /* 0x00000004ff007e24 */ /* 0x000fca000f8e00ff */
[----:B------:R-:W-:-:S13]  /*2cb70*/  ISETP.NE.AND P0, PT, R0, 0x3, PT ;  /* 0x000000030000780c */ /* 0x000fda0003f05270 */
[----:B------:R-:W-:Y:S05]  /*2cb80*/  @!P0 BRA `(.L_x_1989) ;  /* 0x0000000000048947 */ /* 0x000fea0003800000 */
[----:B------:R-:W-:Y:S01]  /*2cb90*/  BPT.TRAP 0x1 ;  /* 0x000000040000795c */ /* 0x000fe20000300000 */
.L_x_1989:
[C---:B------:R-:W-:Y:S01]  /*2cba0*/  IMAD R3, R22.reuse, 0x8, R5 ;  /* 0x0000000816037824 */ /* 0x040fe200078e0205 */
[----:B------:R-:W-:Y:S01]  /*2cbb0*/  SHF.L.U32 R2, R29, 0x1f, RZ ;  /* 0x0000001f1d027819 */ /* 0x000fe200000006ff */
[----:B------:R-:W-:-:S03]  /*2cbc0*/  VIADD R22, R22, 0x1 ;  /* 0x0000000116167836 */ /* 0x000fc60000000000 */
[----:B------:R-:W1:Y:S02]  /*2cbd0*/  SYNCS.PHASECHK.TRANS64.TRYWAIT P1, [R3+URZ+0x30840], R2 ;  /* 0x03084002030075a7 */ /* 0x000e64000802017f */
[----:B------:R-:W-:-:S04]  /*2cbe0*/  ISETP.NE.AND P2, PT, R22, 0x2, PT ;  /* 0x000000021600780c */ /* 0x000fc80003f45270 */
[----:B------:R-:W-:Y:S01]  /*2cbf0*/  SEL R0, RZ, 0x1, P2 ;  /* 0x00000001ff007807 */ /* 0x000fe20001000000 */
[----:B-1----:R-:W-:Y:S08]  /*2cc00*/  @!P1 BRA `(.L_x_1990) ;  /* 0x0000004c00b49947 */ /* 0x002ff00003800000 */
.L_x_2181:
[----:B------:R-:W-:Y:S02]  /*2cc10*/  SEL R22, R22, RZ, P2 ;  /* 0x000000ff16167207 */ /* 0x000fe40001000000 */
[----:B------:R-:W-:Y:S01]  /*2cc20*/  LOP3.LUT R0, R29, R0, RZ, 0x3c, !PT ;  /* 0x000000001d007212 */ /* 0x000fe200078e3cff */
[----:B------:R-:W-:Y:S06]  /*2cc30*/  @!P0 BRA `(.L_x_1991) ;  /* 0x0000000000048947 */ /* 0x000fec0003800000 */
[----:B------:R-:W-:Y:S01]  /*2cc40*/  BPT.TRAP 0x1 ;  /* 0x000000040000795c */ /* 0x000fe20000300000 */
.L_x_1991:
[----:B------:R-:W-:Y:S01]  /*2cc50*/  IMAD R5, R22, 0x8, R5 ;  /* 0x0000000816057824 */ /* 0x000fe200078e0205 */
[----:B------:R-:W-:-:S04]  /*2cc60*/  SHF.L.U32 R0, R0, 0x1f, RZ ;  /* 0x0000001f00007819 */ /* 0x000fc800000006ff */
[----:B------:R-:W2:Y:S02]  /*2cc70*/  SYNCS.PHASECHK.TRANS64.TRYWAIT P1, [R5+URZ+0x30840], R0 ;  /* 0x03084000050075a7 */ /* 0x000ea4000802017f */
[----:B--2---:R-:W-:Y:S05]  /*2cc80*/  @!P1 BRA `(.L_x_1992) ;  /* 0x0000004c00a89947 */ /* 0x004fea0003800000 */
.L_x_2182:
[----:B------:R-:W-:Y:S05]  /*2cc90*/  @!P0 BRA `(.L_x_1993) ;  /* 0x0000000000048947 */ /* 0x000fea0003800000 */
[----:B------:R-:W-:Y:S01]  /*2cca0*/  BPT.TRAP 0x1 ;  /* 0x000000040000795c */ /* 0x000fe20000300000 */
.L_x_1993:
[----:B------:R-:W4:Y:S02]  /*2ccb0*/  SYNCS.PHASECHK.TRANS64.TRYWAIT P1, [R3+URZ+0x30860], R2 ;  /* 0x03086002030075a7 */ /* 0x000f24000802017f */
[----:B----4-:R-:W-:Y:S05]  /*2ccc0*/  @!P1 BRA `(.L_x_1994) ;  /* 0x0000004c00ac9947 */ /* 0x010fea0003800000 */
.L_x_2183:
[----:B------:R-:W-:Y:S05]  /*2ccd0*/  @!P0 BRA `(.L_x_1995) ;  /* 0x0000000000048947 */ /* 0x000fea0003800000 */
[----:B------:R-:W-:Y:S01]  /*2cce0*/  BPT.TRAP 0x1 ;  /* 0x000000040000795c */ /* 0x000fe20000300000 */
.L_x_1995:
[----:B------:R0:W0:Y:S02]  /*2ccf0*/  SYNCS.PHASECHK.TRANS64.TRYWAIT P0, [R5+URZ+0x30860], R0 ;  /* 0x03086000050075a7 */ /* 0x000024000800017f */
[----:B0-----:R-:W-:Y:S05]  /*2cd00*/  @!P0 NANOSLEEP.SYNCS 0x989680 ;  /* 0x009896800000895d */ /* 0x001fea0003900000 */
[----:B------:R-:W0:Y:S02]  /*2cd10*/  @!P0 SYNCS.PHASECHK.TRANS64 P0, [R5+URZ+0x30860], R0 ;  /* 0x03086000050085a7 */ /* 0x000e24000800007f */
[----:B0-----:R-:W-:Y:S05]  /*2cd20*/  @!P0 BRA `(.L_x_1995) ;  /* 0xfffffffc00f08947 */ /* 0x001fea000383ffff */
.L_x_1537:
[----:B------:R-:W-:Y:S05]  /*2cd30*/  BSYNC B9 ;  /* 0x0000000000097941 */ /* 0x000fea0003800000 */
.L_x_1534:
[----:B------:R-:W-:Y:S05]  /*2cd40*/  EXIT ;  /* 0x000000000000794d */ /* 0x000fea0003800000 */
.L_x_1565:
[----:B0-----:R0:W1:Y:S02]  /*2cd50*/  SYNCS.PHASECHK.TRANS64.TRYWAIT P6, [R88+URZ+0x30890], R100 ;  /* 0x03089064580075a7 */ /* 0x00106400080c017f */
[----:B-1----:R-:W-:Y:S05]  /*2cd60*/  @!P6 NANOSLEEP.SYNCS 0x989680 ;  /* 0x009896800000e95d */ /* 0x002fea0003900000 */
[----:B------:R-:W1:Y:S02]  /*2cd70*/  @!P6 SYNCS.PHASECHK.TRANS64 P6, [R88+URZ+0x30890], R100 ;  /* 0x030890645800e5a7 */ /* 0x000e6400080c007f */
[----:B-1----:R-:W-:Y:S05]  /*2cd80*/  @!P6 BRA `(.L_x_1565) ;  /* 0xfffffffc00f0e947 */ /* 0x002fea000383ffff */
[----:B------:R-:W-:Y:S05]  /*2cd90*/  BRA `(.L_x_1996) ;  /* 0xfffffd70000c7947 */ /* 0x000fea000383ffff */
.L_x_1566:
        /* <DEDUP_REMOVED lines=8> */
.L_x_1998:
[----:B------:R-:W-:Y:S05]  /*2ce20*/  BSYNC B1 ;  /* 0x0000000000017941 */ /* 0x000fea0003800000 */
.L_x_1997:
        /* <DEDUP_REMOVED lines=8> */
.L_x_1999:
[----:B------:R-:W-:Y:S01]  /*2ceb0*/  IMAD.MOV.U32 R11, RZ, RZ, R14 ;  /* 0x000000ffff0b7224 */ /* 0x000fe200078e000e */
[----:B------:R-:W-:Y:S06]  /*2cec0*/  BRA `(.L_x_2000) ;  /* 0xfffffd6c00d47947 */ /* 0x000fec000383ffff */
.L_x_1583:
        /* <DEDUP_REMOVED lines=8> */
.L_x_2002:
[----:B------:R-:W-:Y:S05]  /*2cf50*/  BSYNC B1 ;  /* 0x0000000000017941 */ /* 0x000fea0003800000 */
.L_x_2001:
        /* <DEDUP_REMOVED lines=8> */
.L_x_2003:
[----:B------:R-:W-:Y:S01]  /*2cfe0*/  IMAD.MOV.U32 R104, RZ, RZ, R14 ;  /* 0x000000ffff687224 */ /* 0x000fe200078e000e */
[----:B------:R-:W-:Y:S06]  /*2cff0*/  BRA `(.L_x_2004) ;  /* 0xfffffd7c00387947 */ /* 0x000fec000383ffff */
.L_x_1605:
[----:B0-----:R0:W1:Y:S02]  /*2d000*/  SYNCS.PHASECHK.TRANS64.TRYWAIT P6, [R88+URZ+0x30890], R100 ;  /* 0x03089064580075a7 */ /* 0x00106400080c017f */
[----:B-1----:R-:W-:Y:S05]  /*2d010*/  @!P6 NANOSLEEP.SYNCS 0x989680 ;  /* 0x009896800000e95d */ /* 0x002fea0003900000 */
[----:B------:R-:W1:Y:S02]  /*2d020*/  @!P6 SYNCS.PHASECHK.TRANS64 P6, [R88+URZ+0x30890], R100 ;  /* 0x030890645800e5a7 */ /* 0x000e6400080c007f */
[----:B-1----:R-:W-:Y:S05]  /*2d030*/  @!P6 BRA `(.L_x_1605) ;  /* 0xfffffffc00f0e947 */ /* 0x002fea000383ffff */
[----:B------:R-:W-:Y:S05]  /*2d040*/  BRA `(.L_x_2005) ;  /* 0xfffffd9000f07947 */ /* 0x000fea000383ffff */
.L_x_1606:
        /* <DEDUP_REMOVED lines=8> */
.L_x_2007:
[----:B------:R-:W-:Y:S05]  /*2d0d0*/  BSYNC B1 ;  /* 0x0000000000017941 */ /* 0x000fea0003800000 */
.L_x_2006:
        /* <DEDUP_REMOVED lines=8> */
.L_x_2008:
[----:B------:R-:W-:Y:S01]  /*2d160*/  IMAD.MOV.U32 R11, RZ, RZ, R14 ;  /* 0x000000ffff0b7224 */ /* 0x000fe200078e000e */
[----:B------:R-:W-:Y:S06]  /*2d170*/  BRA `(.L_x_2009) ;  /* 0xfffffd9000bc7947 */ /* 0x000fec000383ffff */
.L_x_1615:
        /* <DEDUP_REMOVED lines=8> */
.L_x_2011:
[----:B------:R-:W-:Y:S05]  /*2d200*/  BSYNC B1 ;  /* 0x0000000000017941 */ /* 0x000fea0003800000 */
.L_x_2010:
        /* <DEDUP_REMOVED lines=8> */
.L_x_2012:
[----:B------:R-:W-:Y:S01]  /*2d290*/  IMAD.MOV.U32 R104, RZ, RZ, R14 ;  /* 0x000000ffff687224 */ /* 0x000fe200078e000e */
[----:B------:R-:W-:Y:S06]  /*2d2a0*/  BRA `(.L_x_2013) ;  /* 0xfffffda0008c7947 */ /* 0x000fec000383ffff */
.L_x_1624:
[----:B0-----:R0:W1:Y:S02]  /*2d2b0*/  SYNCS.PHASECHK.TRANS64.TRYWAIT P0, [R88+URZ+0x30890], R100 ;  /* 0x03089064580075a7 */ /* 0x001064000800017f */
[----:B-1----:R-:W-:Y:S05]  /*2d2c0*/  @!P0 NANOSLEEP.SYNCS 0x989680 ;  /* 0x009896800000895d */ /* 0x002fea0003900000 */
[----:B------:R-:W1:Y:S02]  /*2d2d0*/  @!P0 SYNCS.PHASECHK.TRANS64 P0, [R88+URZ+0x30890], R100 ;  /* 0x03089064580085a7 */ /* 0x000e64000800007f */
[----:B-1----:R-:W-:Y:S05]  /*2d2e0*/  @!P0 BRA `(.L_x_1624) ;  /* 0xfffffffc00f08947 */ /* 0x002fea000383ffff */
[----:B------:R-:W-:Y:S05]  /*2d2f0*/  BRA `(.L_x_2014) ;  /* 0xfffffdb000a87947 */ /* 0x000fea000383ffff */
.L_x_1625:
        /* <DEDUP_REMOVED lines=8> */
.L_x_2016:
[----:B------:R-:W-:Y:S05]  /*2d380*/  BSYNC B1 ;  /* 0x0000000000017941 */ /* 0x000fea0003800000 */
.L_x_2015:
        /* <DEDUP_REMOVED lines=8> */
.L_x_2017:
[----:B------:R-:W-:Y:S01]  /*2d410*/  IMAD.MOV.U32 R38, RZ, RZ, R14 ;  /* 0x000000ffff267224 */ /* 0x000fe200078e000e */
[----:B------:R-:W-:Y:S06]  /*2d420*/  BRA `(.L_x_2018) ;  /* 0xfffffdb000c87947 */ /* 0x000fec000383ffff */
.L_x_1628:
        /* <DEDUP_REMOVED lines=8> */
.L_x_2020:
[----:B------:R-:W-:Y:S05]  /*2d4b0*/  BSYNC B1 ;  /* 0x0000000000017941 */ /* 0x000fea0003800000 */
.L_x_2019:
        /* <DEDUP_REMOVED lines=8> */
.L_x_2021:
[----:B------:R-:W-:Y:S01]  /*2d540*/  IMAD.MOV.U32 R38, RZ, RZ, R14 ;  /* 0x000000ffff267224 */ /* 0x000fe200078e000e */
[----:B------:R-:W-:Y:S06]  /*2d550*/  BRA `(.L_x_2022) ;  /* 0xfffffdb000f47947 */ /* 0x000fec000383ffff */
.L_x_1632:
[----:B------:R0:W0:Y:S02]  /*2d560*/  SYNCS.PHASECHK.TRANS64.TRYWAIT P4, [R88+URZ+0x308b0], R100 ;  /* 0x0308b064580075a7 */ /* 0x000024000808017f */
[----:B0-----:R-:W-:Y:S05]  /*2d570*/  @!P4 NANOSLEEP.SYNCS 0x989680 ;  /* 0x009896800000c95d */ /* 0x001fea0003900000 */
[----:B------:R-:W0:Y:S02]  /*2d580*/  @!P4 SYNCS.PHASECHK.TRANS64 P4, [R88+URZ+0x308b0], R100 ;  /* 0x0308b0645800c5a7 */ /* 0x000e24000808007f */
[----:B0-----:R-:W-:Y:S05]  /*2d590*/  @!P4 BRA `(.L_x_1632) ;  /* 0xfffffffc00f0c947 */ /* 0x001fea000383ffff */
[----:B------:R-:W-:Y:S05]  /*2d5a0*/  BRA `(.L_x_2023) ;  /* 0xfffffdb4009c7947 */ /* 0x000fea000383ffff */
.L_x_1662:
        /* <DEDUP_REMOVED lines=8> */
.L_x_2025:
[----:B------:R-:W-:Y:S05]  /*2d630*/  BSYNC B1 ;  /* 0x0000000000017941 */ /* 0x000fea0003800000 */
.L_x_2024:
        /* <DEDUP_REMOVED lines=8> */
.L_x_2026:
[----:B------:R-:W-:Y:S02]  /*2d6c0*/  IMAD.MOV.U32 R13, RZ, RZ, R33 ;  /* 0x000000ffff0d7224 */ /* 0x000fe400078e0021 */
[----:B------:R-:W-:-:S07]  /*2d6d0*/  IMAD.MOV.U32 R8, RZ, RZ, R14 ;  /* 0x000000ffff087224 */ /* 0x000fce00078e000e */
[----:B------:R-:W-:Y:S05]  /*2d6e0*/  WARPSYNC.COLLECTIVE R15, `(.L_x_2027) ;  /* 0x000000000f087348 */ /* 0x000fea0003c00000 */
[----:B------:R0:W1:Y:S02]  /*2d6f0*/  SHFL.IDX P6, R14, R13, R12, R11 ;  /* 0x0000000c0d0e7389 */ /* 0x00006400000c000b */
[----:B01----:R-:W-:Y:S01]  /*2d700*/  ENDCOLLECTIVE ;  /* 0x000000000000791b */ /* 0x003fe20003800000 */
.L_x_2027:
[----:B------:R-:W-:Y:S02]  /*2d710*/  IMAD.MOV.U32 R13, RZ, RZ, R31 ;  /* 0x000000ffff0d7224 */ /* 0x000fe400078e001f */
[----:B------:R-:W-:-:S07]  /*2d720*/  IMAD.MOV.U32 R26, RZ, RZ, R14 ;  /* 0x000000ffff1a7224 */ /* 0x000fce00078e000e */
[----:B------:R-:W-:Y:S05]  /*2d730*/  WARPSYNC.COLLECTIVE R15, `(.L_x_2028) ;  /* 0x000000000f087348 */ /* 0x000fea0003c00000 */
[----:B------:R0:W1:Y:S02]  /*2d740*/  SHFL.IDX P6, R14, R13, R12, R11 ;  /* 0x0000000c0d0e7389 */ /* 0x00006400000c000b */
[----:B01----:R-:W-:Y:S01]  /*2d750*/  ENDCOLLECTIVE ;  /* 0x000000000000791b */ /* 0x003fe20003800000 */
.L_x_2028:
[----:B------:R-:W-:Y:S01]  /*2d760*/  IMAD.MOV.U32 R5, RZ, RZ, R14 ;  /* 0x000000ffff057224 */ /* 0x000fe200078e000e */
[----:B------:R-:W-:Y:S06]  /*2d770*/  BRA `(.L_x_2029) ;  /* 0xfffffdcc00687947 */ /* 0x000fec000383ffff */
.L_x_1665:
[----:B------:R-:W-:Y:S01]  /*2d780*/  BSSY B1, `(.L_x_2030) ;  /* 0x0000008000017945 */ /* 0x000fe20003800000 */
[----:B------:R-:W-:Y:S02]  /*2d790*/  IMAD.MOV.U32 R13, RZ, RZ, R32 ;  /* 0x000000ffff0d7224 */ /* 0x000fe400078e0020 */
[----:B------:R-:W-:Y:S02]  /*2d7a0*/  IMAD.MOV.U32 R12, RZ, RZ, 0x1 ;  /* 0x00000001ff0c7424 */ /* 0x000fe400078e00ff */
[----:B------:R-:W-:Y:S02]  /*2d7b0*/  IMAD.MOV.U32 R11, RZ, RZ, 0x181f ;  /* 0x0000181fff0b7424 */ /* 0x000fe400078e00ff */
[----:B------:R-:W-:-:S07]  /*2d7c0*/  IMAD.MOV.U32 R15, RZ, RZ, -0x1 ;  /* 0xffffffffff0f7424 */ /* 0x000fce00078e00ff */
[----:B0-23--:R-:W-:Y:S05]  /*2d7d0*/  WARPSYNC.COLLECTIVE R15, `(.L_x_2031) ;  /* 0x000000000f087348 */ /* 0x00dfea0003c00000 */
[----:B------:R1:W4:Y:S02]  /*2d7e0*/  SHFL.IDX P6, R14, R13, R12, R11 ;  /* 0x0000000c0d0e7389 */ /* 0x00032400000c000b */
[----:B01234-:R-:W-:Y:S01]  /*2d7f0*/  ENDCOLLECTIVE ;  /* 0x000000000000791b */ /* 0x01ffe20003800000 */
.L_x_2031:
[----:B------:R-:W-:Y:S05]  /*2d800*/  BSYNC B1 ;  /* 0x0000000000017941 */ /* 0x000fea0003800000 */
.L_x_2030:
        /* <DEDUP_REMOVED lines=8> */
.L_x_2032:
[----:B------:R-:W-:Y:S02]  /*2d890*/  IMAD.MOV.U32 R13, RZ, RZ, R33 ;  /* 0x000000ffff0d7224 */ /* 0x000fe400078e0021 */
[----:B------:R-:W-:-:S07]  /*2d8a0*/  IMAD.MOV.U32 R8, RZ, RZ, R14 ;  /* 0x000000ffff087224 */ /* 0x000fce00078e000e */
[----:B------:R-:W-:Y:S05]  /*2d8b0*/  WARPSYNC.COLLECTIVE R15, `(.L_x_2033) ;  /* 0x000000000f087348 */ /* 0x000fea0003c00000 */
[----:B------:R0:W1:Y:S02]  /*2d8c0*/  SHFL.IDX P6, R14, R13, R12, R11 ;  /* 0x0000000c0d0e7389 */ /* 0x00006400000c000b */
[----:B01----:R-:W-:Y:S01]  /*2d8d0*/  ENDCOLLECTIVE ;  /* 0x000000000000791b */ /* 0x003fe20003800000 */
.L_x_2033:
[----:B------:R-:W-:Y:S02]  /*2d8e0*/  IMAD.MOV.U32 R13, RZ, RZ, R31 ;  /* 0x000000ffff0d7224 */ /* 0x000fe400078e001f */
[----:B------:R-:W-:-:S07]  /*2d8f0*/  IMAD.MOV.U32 R26, RZ, RZ, R14 ;  /* 0x000000ffff1a7224 */ /* 0x000fce00078e000e */
[----:B------:R-:W-:Y:S05]  /*2d900*/  WARPSYNC.COLLECTIVE R15, `(.L_x_2034) ;  /* 0x000000000f087348 */ /* 0x000fea0003c00000 */
[----:B------:R0:W1:Y:S02]  /*2d910*/  SHFL.IDX P6, R14, R13, R12, R11 ;  /* 0x0000000c0d0e7389 */ /* 0x00006400000c000b */
[----:B01----:R-:W-:Y:S01]  /*2d920*/  ENDCOLLECTIVE ;  /* 0x000000000000791b */ /* 0x003fe20003800000 */
.L_x_2034:
[----:B------:R-:W-:Y:S01]  /*2d930*/  IMAD.MOV.U32 R5, RZ, RZ, R14 ;  /* 0x000000ffff057224 */ /* 0x000fe200078e000e */
[----:B------:R-:W-:Y:S06]  /*2d940*/  BRA `(.L_x_2035) ;  /* 0xfffffdd000807947 */ /* 0x000fec000383ffff */
.L_x_1668:
[----:B------:R-:W-:Y:S01]  /*2d950*/  BSSY B1, `(.L_x_2036) ;  /* 0x0000008000017945 */ /* 0x000fe20003800000 */
[----:B------:R-:W-:Y:S02]  /*2d960*/  IMAD.MOV.U32 R13, RZ, RZ, R32 ;  /* 0x000000ffff0d7224 */ /* 0x000fe400078e0020 */
[----:B------:R-:W-:Y:S02]  /*2d970*/  IMAD.MOV.U32 R12, RZ, RZ, 0x2 ;  /* 0x00000002ff0c7424 */ /* 0x000fe400078e00ff */
[----:B------:R-:W-:Y:S02]  /*2d980*/  IMAD.MOV.U32 R11, RZ, RZ, 0x181f ;  /* 0x0000181fff0b7424 */ /* 0x000fe400078e00ff */
[----:B------:R-:W-:-:S07]  /*2d990*/  IMAD.MOV.U32 R15, RZ, RZ, -0x1 ;  /* 0xffffffffff0f7424 */ /* 0x000fce00078e00ff */
[----:B-1-34-:R-:W-:Y:S05]  /*2d9a0*/  WARPSYNC.COLLECTIVE R15, `(.L_x_2037) ;  /* 0x000000000f087348 */ /* 0x01afea0003c00000 */
[----:B------:R0:W2:Y:S02]  /*2d9b0*/  SHFL.IDX P6, R14, R13, R12, R11 ;  /* 0x0000000c0d0e7389 */ /* 0x0000a400000c000b */
[----:B01234-:R-:W-:Y:S01]  /*2d9c0*/  ENDCOLLECTIVE ;  /* 0x000000000000791b */ /* 0x01ffe20003800000 */
.L_x_2037:
[----:B------:R-:W-:Y:S05]  /*2d9d0*/  BSYNC B1 ;  /* 0x0000000000017941 */ /* 0x000fea0003800000 */
.L_x_2036:
        /* <DEDUP_REMOVED lines=8> */
.L_x_2038:
[----:B------:R-:W-:Y:S02]  /*2da60*/  IMAD.MOV.U32 R13, RZ, RZ, R33 ;  /* 0x000000ffff0d7224 */ /* 0x000fe400078e0021 */
[----:B------:R-:W-:-:S07]  /*2da70*/  IMAD.MOV.U32 R8, RZ, RZ, R14 ;  /* 0x000000ffff087224 */ /* 0x000fce00078e000e */
[----:B------:R-:W-:Y:S05]  /*2da80*/  WARPSYNC.COLLECTIVE R15, `(.L_x_2039) ;  /* 0x000000000f087348 */ /* 0x000fea0003c00000 */
[----:B------:R0:W1:Y:S02]  /*2da90*/  SHFL.IDX P6, R14, R13, R12, R11 ;  /* 0x0000000c0d0e7389 */ /* 0x00006400000c000b */
[----:B01----:R-:W-:Y:S01]  /*2daa0*/  ENDCOLLECTIVE ;  /* 0x000000000000791b */ /* 0x003fe20003800000 */
.L_x_2039:
[----:B------:R-:W-:Y:S02]  /*2dab0*/  IMAD.MOV.U32 R13, RZ, RZ, R31 ;  /* 0x000000ffff0d7224 */ /* 0x000fe400078e001f */
[----:B------:R-:W-:-:S07]  /*2dac0*/  IMAD.MOV.U32 R78, RZ, RZ, R14 ;  /* 0x000000ffff4e7224 */ /* 0x000fce00078e000e */
[----:B------:R-:W-:Y:S05]  /*2dad0*/  WARPSYNC.COLLECTIVE R15, `(.L_x_2040) ;  /* 0x000000000f087348 */ /* 0x000fea0003c00000 */
[----:B------:R0:W1:Y:S02]  /*2dae0*/  SHFL.IDX P6, R14, R13, R12, R11 ;  /* 0x0000000c0d0e7389 */ /* 0x00006400000c000b */
[----:B01----:R-:W-:Y:S01]  /*2daf0*/  ENDCOLLECTIVE ;  /* 0x000000000000791b */ /* 0x003fe20003800000 */
.L_x_2040:
[----:B------:R-:W-:Y:S01]  /*2db00*/  IMAD.MOV.U32 R5, RZ, RZ, R14 ;  /* 0x000000ffff057224 */ /* 0x000fe200078e000e */
[----:B------:R-:W-:Y:S06]  /*2db10*/  BRA `(.L_x_2041) ;  /* 0xfffffdd400787947 */ /* 0x000fec000383ffff */
.L_x_1671:
[----:B------:R-:W-:Y:S01]  /*2db20*/  BSSY B1, `(.L_x_2042) ;  /* 0x0000008000017945 */ /* 0x000fe20003800000 */
[----:B------:R-:W-:Y:S02]  /*2db30*/  IMAD.MOV.U32 R13, RZ, RZ, R32 ;  /* 0x000000ffff0d7224 */ /* 0x000fe400078e0020 */
[----:B------:R-:W-:Y:S02]  /*2db40*/  IMAD.MOV.U32 R12, RZ, RZ, 0x3 ;  /* 0x00000003ff0c7424 */ /* 0x000fe400078e00ff */
[----:B------:R-:W-:Y:S02]  /*2db50*/  IMAD.MOV.U32 R11, RZ, RZ, 0x181f ;  /* 0x0000181fff0b7424 */ /* 0x000fe400078e00ff */
[----:B------:R-:W-:-:S07]  /*2db60*/  IMAD.MOV.U32 R15, RZ, RZ, -0x1 ;  /* 0xffffffffff0f7424 */ /* 0x000fce00078e00ff */
[----:B-1--4-:R-:W-:Y:S05]  /*2db70*/  WARPSYNC.COLLECTIVE R15, `(.L_x_2043) ;  /* 0x000000000f087348 */ /* 0x012fea0003c00000 */
[----:B------:R0:W2:Y:S02]  /*2db80*/  SHFL.IDX P6, R14, R13, R12, R11 ;  /* 0x0000000c0d0e7389 */ /* 0x0000a400000c000b */
[----:B012-4-:R-:W-:Y:S01]  /*2db90*/  ENDCOLLECTIVE ;  /* 0x000000000000791b */ /* 0x017fe20003800000 */
.L_x_2043:
[----:B------:R-:W-:Y:S05]  /*2dba0*/  BSYNC B1 ;  /* 0x0000000000017941 */ /* 0x000fea0003800000 */
.L_x_2042:
        /* <DEDUP_REMOVED lines=8> */
.L_x_2044:
[----:B------:R-:W-:Y:S02]  /*2dc30*/  IMAD.MOV.U32 R13, RZ, RZ, R33 ;  /* 0x000000ffff0d7224 */ /* 0x000fe400078e0021 */
[----:B------:R-:W-:-:S07]  /*2dc40*/  IMAD.MOV.U32 R80, RZ, RZ, R14 ;  /* 0x000000ffff507224 */ /* 0x000fce00078e000e */
[----:B------:R-:W-:Y:S05]  /*2dc50*/  WARPSYNC.COLLECTIVE R15, `(.L_x_2045) ;  /* 0x000000000f087348 */ /* 0x000fea0003c00000 */
[----:B------:R0:W1:Y:S02]  /*2dc60*/  SHFL.IDX P6, R14, R13, R12, R11 ;  /* 0x0000000c0d0e7389 */ /* 0x00006400000c000b */
[----:B01----:R-:W-:Y:S01]  /*2dc70*/  ENDCOLLECTIVE ;  /* 0x000000000000791b */ /* 0x003fe20003800000 */
.L_x_2045:
[----:B------:R-:W-:Y:S02]  /*2dc80*/  IMAD.MOV.U32 R13, RZ, RZ, R31 ;  /* 0x000000ffff0d7224 */ /* 0x000fe400078e001f */
[----:B------:R-:W-:-:S07]  /*2dc90*/  IMAD.MOV.U32 R79, RZ, RZ, R14 ;  /* 0x000000ffff4f7224 */ /* 0x000fce00078e000e */
[----:B------:R-:W-:Y:S05]  /*2dca0*/  WARPSYNC.COLLECTIVE R15, `(.L_x_2046) ;  /* 0x000000000f087348 */ /* 0x000fea0003c00000 */
[----:B------:R0:W1:Y:S02]  /*2dcb0*/  SHFL.IDX P6, R14, R13, R12, R11 ;  /* 0x0000000c0d0e7389 */ /* 0x00006400000c000b */
[----:B01----:R-:W-:Y:S01]  /*2dcc0*/  ENDCOLLECTIVE ;  /* 0x000000000000791b */ /* 0x003fe20003800000 */
.L_x_2046:
[----:B------:R-:W-:Y:S01]  /*2dcd0*/  IMAD.MOV.U32 R12, RZ, RZ, R14 ;  /* 0x000000ffff0c7224 */ /* 0x000fe200078e000e */
[----:B------:R-:W-:Y:S06]  /*2dce0*/  BRA `(.L_x_2047) ;  /* 0xfffffdd800787947 */ /* 0x000fec000383ffff */
.L_x_1675:
[----:B0-----:R0:W1:Y:S02]  /*2dcf0*/  SYNCS.PHASECHK.TRANS64.TRYWAIT P0, [R17+URZ+0x30800], R0 ;  /* 0x03080000110075a7 */ /* 0x001064000800017f */
[----:B-1----:R-:W-:Y:S05]  /*2dd00*/  @!P0 NANOSLEEP.SYNCS 0x989680 ;  /* 0x009896800000895d */ /* 0x002fea0003900000 */
[----:B------:R-:W1:Y:S02]  /*2dd10*/  @!P0 SYNCS.PHASECHK.TRANS64 P0, [R17+URZ+0x30800], R0 ;  /* 0x03080000110085a7 */ /* 0x000e64000800007f */
[----:B-1----:R-:W-:Y:S05]  /*2dd20*/  @!P0 BRA `(.L_x_1675) ;  /* 0xfffffffc00f08947 */ /* 0x002fea000383ffff */
[----:B------:R-:W-:Y:S05]  /*2dd30*/  BRA `(.L_x_2048) ;  /* 0xfffffddc00807947 */ /* 0x000fea000383ffff */
.L_x_1707:
        /* <DEDUP_REMOVED lines=8> */
.L_x_2050:
[----:B------:R-:W-:Y:S05]  /*2ddc0*/  BSYNC B1 ;  /* 0x0000000000017941 */ /* 0x000fea0003800000 */
.L_x_2049:
        /* <DEDUP_REMOVED lines=8> */
.L_x_2051:
[----:B------:R-:W-:Y:S02]  /*2de50*/  IMAD.MOV.U32 R13, RZ, RZ, R72 ;  /* 0x000000ffff0d7224 */ /* 0x000fe400078e0048 */
[----:B------:R-:W-:-:S07]  /*2de60*/  IMAD.MOV.U32 R6, RZ, RZ, R14 ;  /* 0x000000ffff067224 */ /* 0x000fce00078e000e */
[----:B------:R-:W-:Y:S05]  /*2de70*/  WARPSYNC.COLLECTIVE R15, `(.L_x_2052) ;  /* 0x000000000f087348 */ /* 0x000fea0003c00000 */
[----:B------:R0:W1:Y:S02]  /*2de80*/  SHFL.IDX P6, R14, R13, R12, R11 ;  /* 0x0000000c0d0e7389 */ /* 0x00006400000c000b */
[----:B01----:R-:W-:Y:S01]  /*2de90*/  ENDCOLLECTIVE ;  /* 0x000000000000791b */ /* 0x003fe20003800000 */
.L_x_2052:
[----:B------:R-:W-:Y:S02]  /*2dea0*/  IMAD.MOV.U32 R13, RZ, RZ, R3 ;  /* 0x000000ffff0d7224 */ /* 0x000fe400078e0003 */
[----:B------:R-:W-:-:S07]  /*2deb0*/  IMAD.MOV.U32 R9, RZ, RZ, R14 ;  /* 0x000000ffff097224 */ /* 0x000fce00078e000e */
[----:B------:R-:W-:Y:S05]  /*2dec0*/  WARPSYNC.COLLECTIVE R15, `(.L_x_2053) ;  /* 0x000000000f087348 */ /* 0x000fea0003c00000 */
[----:B------:R0:W1:Y:S02]  /*2ded0*/  SHFL.IDX P6, R14, R13, R12, R11 ;  /* 0x0000000c0d0e7389 */ /* 0x00006400000c000b */
[----:B01----:R-:W-:Y:S01]  /*2dee0*/  ENDCOLLECTIVE ;  /* 0x000000000000791b */ /* 0x003fe20003800000 */
.L_x_2053:
[----:B------:R-:W-:Y:S05]  /*2def0*/  BRA `(.L_x_2054) ;  /* 0xfffffe1000f47947 */ /* 0x000fea000383ffff */
.L_x_1710:
[----:B------:R-:W-:Y:S01]  /*2df00*/  BSSY B1, `(.L_x_2055) ;  /* 0x0000008000017945 */ /* 0x000fe20003800000 */
[----:B------:R-:W-:Y:S02]  /*2df10*/  IMAD.MOV.U32 R13, RZ, RZ, R21 ;  /* 0x000000ffff0d7224 */ /* 0x000fe400078e0015 */
[----:B------:R-:W-:Y:S02]  /*2df20*/  IMAD.MOV.U32 R12, RZ, RZ, 0x1 ;  /* 0x00000001ff0c7424 */ /* 0x000fe400078e00ff */
[----:B------:R-:W-:Y:S02]  /*2df30*/  IMAD.MOV.U32 R11, RZ, RZ, 0x181f ;  /* 0x0000181fff0b7424 */ /* 0x000fe400078e00ff */
[----:B------:R-:W-:-:S07]  /*2df40*/  IMAD.MOV.U32 R15, RZ, RZ, -0x1 ;  /* 0xffffffffff0f7424 */ /* 0x000fce00078e00ff */
[----:B0--34-:R-:W-:Y:S05]  /*2df50*/  WARPSYNC.COLLECTIVE R15, `(.L_x_2056) ;  /* 0x000000000f087348 */ /* 0x019fea0003c00000 */
[----:B----4-:R1:W2:Y:S02]  /*2df60*/  SHFL.IDX P6, R14, R13, R12, R11 ;  /* 0x0000000c0d0e7389 */ /* 0x0102a400000c000b */
[----:B0123--:R-:W-:Y:S01]  /*2df70*/  ENDCOLLECTIVE ;  /* 0x000000000000791b */ /* 0x00ffe20003800000 */
.L_x_2056:
[----:B------:R-:W-:Y:S05]  /*2df80*/  BSYNC B1 ;  /* 0x0000000000017941 */ /* 0x000fea0003800000 */
.L_x_2055:
        /* <DEDUP_REMOVED lines=8> */
.L_x_2057:
[----:B------:R-:W-:Y:S02]  /*2e010*/  IMAD.MOV.U32 R13, RZ, RZ, R72 ;  /* 0x000000ffff0d7224 */ /* 0x000fe400078e0048 */
[----:B------:R-:W-:-:S07]  /*2e020*/  IMAD.MOV.U32 R6, RZ, RZ, R14 ;  /* 0x000000ffff067224 */ /* 0x000fce00078e000e */
[----:B------:R-:W-:Y:S05]  /*2e030*/  WARPSYNC.COLLECTIVE R15, `(.L_x_2058) ;  /* 0x000000000f087348 */ /* 0x000fea0003c00000 */
[----:B------:R0:W1:Y:S02]  /*2e040*/  SHFL.IDX P6, R14, R13, R12, R11 ;  /* 0x0000000c0d0e7389 */ /* 0x00006400000c000b */
[----:B01----:R-:W-:Y:S01]  /*2e050*/  ENDCOLLECTIVE ;  /* 0x000000000000791b */ /* 0x003fe20003800000 */
.L_x_2058:
[----:B------:R-:W-:Y:S02]  /*2e060*/  IMAD.MOV.U32 R13, RZ, RZ, R3 ;  /* 0x000000ffff0d7224 */ /* 0x000fe400078e0003 */
[----:B------:R-:W-:-:S07]  /*2e070*/  IMAD.MOV.U32 R9, RZ, RZ, R14 ;  /* 0x000000ffff097224 */ /* 0x000fce00078e000e */
[----:B------:R-:W-:Y:S05]  /*2e080*/  WARPSYNC.COLLECTIVE R15, `(.L_x_2059) ;  /* 0x000000000f087348 */ /* 0x000fea0003c00000 */
[----:B------:R0:W1:Y:S02]  /*2e090*/  SHFL.IDX P6, R14, R13, R12, R11 ;  /* 0x0000000c0d0e7389 */ /* 0x00006400000c000b */
[----:B01----:R-:W-:Y:S01]  /*2e0a0*/  ENDCOLLECTIVE ;  /* 0x000000000000791b */ /* 0x003fe20003800000 */
.L_x_2059:
[----:B------:R-:W-:Y:S05]  /*2e0b0*/  BRA `(.L_x_2060) ;  /* 0xfffffe1400b47947 */ /* 0x000fea000383ffff */
.L_x_1713:
[----:B------:R-:W-:Y:S01]  /*2e0c0*/  BSSY B1, `(.L_x_2061) ;  /* 0x0000008000017945 */ /* 0x000fe20003800000 */
[----:B------:R-:W-:Y:S02]  /*2e0d0*/  IMAD.MOV.U32 R13, RZ, RZ, R21 ;  /* 0x000000ffff0d7224 */ /* 0x000fe400078e0015 */
[----:B------:R-:W-:Y:S02]  /*2e0e0*/  IMAD.MOV.U32 R12, RZ, RZ, 0x2 ;  /* 0x00000002ff0c7424 */ /* 0x000fe400078e00ff */
[----:B------:R-:W-:Y:S02]  /*2e0f0*/  IMAD.MOV.U32 R11, RZ, RZ, 0x181f ;  /* 0x0000181fff0b7424 */ /* 0x000fe400078e00ff */
[----:B------:R-:W-:-:S07]  /*2e100*/  IMAD.MOV.U32 R15, RZ, RZ, -0x1 ;  /* 0xffffffffff0f7424 */ /* 0x000fce00078e00ff */
[----:B-1-34-:R-:W-:Y:S05]  /*2e110*/  WARPSYNC.COLLECTIVE R15, `(.L_x_2062) ;  /* 0x000000000f087348 */ /* 0x01afea0003c00000 */
[----:B----4-:R0:W2:Y:S02]  /*2e120*/  SHFL.IDX P6, R14, R13, R12, R11 ;  /* 0x0000000c0d0e7389 */ /* 0x0100a400000c000b */
[----:B0123--:R-:W-:Y:S01]  /*2e130*/  ENDCOLLECTIVE ;  /* 0x000000000000791b */ /* 0x00ffe20003800000 */
.L_x_2062:
[----:B------:R-:W-:Y:S05]  /*2e140*/  BSYNC B1 ;  /* 0x0000000000017941 */ /* 0x000fea0003800000 */
.L_x_2061:
        /* <DEDUP_REMOVED lines=8> */
.L_x_2063:
[----:B------:R-:W-:Y:S02]  /*2e1d0*/  IMAD.MOV.U32 R13, RZ, RZ, R72 ;  /* 0x000000ffff0d7224 */ /* 0x000fe400078e0048 */
[----:B------:R-:W-:-:S07]  /*2e1e0*/  IMAD.MOV.U32 R6, RZ, RZ, R14 ;  /* 0x000000ffff067224 */ /* 0x000fce00078e000e */
[----:B------:R-:W-:Y:S05]  /*2e1f0*/  WARPSYNC.COLLECTIVE R15, `(.L_x_2064) ;  /* 0x000000000f087348 */ /* 0x000fea0003c00000 */
[----:B------:R0:W1:Y:S02]  /*2e200*/  SHFL.IDX P6, R14, R13, R12, R11 ;  /* 0x0000000c0d0e7389 */ /* 0x00006400000c000b */
[----:B01----:R-:W-:Y:S01]  /*2e210*/  ENDCOLLECTIVE ;  /* 0x000000000000791b */ /* 0x003fe20003800000 */
.L_x_2064:
[----:B------:R-:W-:Y:S02]  /*2e220*/  IMAD.MOV.U32 R13, RZ, RZ, R3 ;  /* 0x000000ffff0d7224 */ /* 0x000fe400078e0003 */
[----:B------:R-:W-:-:S07]  /*2e230*/  IMAD.MOV.U32 R9, RZ, RZ, R14 ;  /* 0x000000ffff097224 */ /* 0x000fce00078e000e */
[----:B------:R-:W-:Y:S05]  /*2e240*/  WARPSYNC.COLLECTIVE R15, `(.L_x_2065) ;  /* 0x000000000f087348 */ /* 0x000fea0003c00000 */
[----:B------:R0:W1:Y:S02]  /*2e250*/  SHFL.IDX P6, R14, R13, R12, R11 ;  /* 0x0000000c0d0e7389 */ /* 0x00006400000c000b */
[----:B01----:R-:W-:Y:S01]  /*2e260*/  ENDCOLLECTIVE ;  /* 0x000000000000791b */ /* 0x003fe20003800000 */
.L_x_2065:
[----:B------:R-:W-:Y:S05]  /*2e270*/  BRA `(.L_x_2066) ;  /* 0xfffffe1800587947 */ /* 0x000fea000383ffff */
.L_x_1716:
        /* <DEDUP_REMOVED lines=8> */
.L_x_2068:
[----:B------:R-:W-:Y:S05]  /*2e300*/  BSYNC B1 ;  /* 0x0000000000017941 */ /* 0x000fea0003800000 */
.L_x_2067:
        /* <DEDUP_REMOVED lines=8> */
.L_x_2069:
[----:B------:R-:W-:Y:S02]  /*2e390*/  IMAD.MOV.U32 R13, RZ, RZ, R72 ;  /* 0x000000ffff0d7224 */ /* 0x000fe400078e0048 */
[----:B------:R-:W-:-:S07]  /*2e3a0*/  IMAD.MOV.U32 R20, RZ, RZ, R14 ;  /* 0x000000ffff147224 */ /* 0x000fce00078e000e */
[----:B------:R-:W-:Y:S05]  /*2e3b0*/  WARPSYNC.COLLECTIVE R15, `(.L_x_2070) ;  /* 0x000000000f087348 */ /* 0x000fea0003c00000 */
[----:B------:R0:W1:Y:S02]  /*2e3c0*/  SHFL.IDX P6, R14, R13, R12, R11 ;  /* 0x0000000c0d0e7389 */ /* 0x00006400000c000b */
[----:B01----:R-:W-:Y:S01]  /*2e3d0*/  ENDCOLLECTIVE ;  /* 0x000000000000791b */ /* 0x003fe20003800000 */
.L_x_2070:
[----:B------:R-:W-:Y:S02]  /*2e3e0*/  IMAD.MOV.U32 R13, RZ, RZ, R3 ;  /* 0x000000ffff0d7224 */ /* 0x000fe400078e0003 */
[----:B------:R-:W-:-:S07]  /*2e3f0*/  IMAD.MOV.U32 R77, RZ, RZ, R14 ;  /* 0x000000ffff4d7224 */ /* 0x000fce00078e000e */
[----:B------:R-:W-:Y:S05]  /*2e400*/  WARPSYNC.COLLECTIVE R15, `(.L_x_2071) ;  /* 0x000000000f087348 */ /* 0x000fea0003c00000 */
[----:B------:R0:W1:Y:S02]  /*2e410*/  SHFL.IDX P6, R14, R13, R12, R11 ;  /* 0x0000000c0d0e7389 */ /* 0x00006400000c000b */
[----:B01----:R-:W-:Y:S01]  /*2e420*/  ENDCOLLECTIVE ;  /* 0x000000000000791b */ /* 0x003fe20003800000 */
.L_x_2071:
[----:B------:R-:W-:Y:S01]  /*2e430*/  IMAD.MOV.U32 R3, RZ, RZ, R14 ;  /* 0x000000ffff037224 */ /* 0x000fe200078e000e */
[----:B------:R-:W-:Y:S06]  /*2e440*/  BRA `(.L_x_2072) ;  /* 0xfffffe1c00007947 */ /* 0x000fec000383ffff */
.L_x_1720:
[----:B---3--:R3:W4:Y:S02]  /*2e450*/  SYNCS.PHASECHK.TRANS64.TRYWAIT P0, [R17+URZ+0x30800], R0 ;  /* 0x03080000110075a7 */ /* 0x008724000800017f */
[----:B----4-:R-:W-:Y:S05]  /*2e460*/  @!P0 NANOSLEEP.SYNCS 0x989680 ;  /* 0x009896800000895d */ /* 0x010fea0003900000 */
[----:B------:R-:W4:Y:S02]  /*2e470*/  @!P0 SYNCS.PHASECHK.TRANS64 P0, [R17+URZ+0x30800], R0 ;  /* 0x03080000110085a7 */ /* 0x000f24000800007f */
[----:B----4-:R-:W-:Y:S05]  /*2e480*/  @!P0 BRA `(.L_x_1720) ;  /* 0xfffffffc00f08947 */ /* 0x010fea000383ffff */
[----:B------:R-:W-:Y:S05]  /*2e490*/  BRA `(.L_x_2073) ;  /* 0xfffffe1c00a87947 */ /* 0x000fea000383ffff */
.L_x_1738:
[----:B-1----:R1:W0:Y:S02]  /*2e4a0*/  SYNCS.PHASECHK.TRANS64.TRYWAIT P1, [R0+URZ+0x30830], R5 ;  /* 0x03083005000075a7 */ /* 0x002224000802017f */
[----:B0-----:R-:W-:Y:S05]  /*2e4b0*/  @!P1 NANOSLEEP.SYNCS 0x989680 ;  /* 0x009896800000995d */ /* 0x001fea0003900000 */
[----:B------:R-:W0:Y:S02]  /*2e4c0*/  @!P1 SYNCS.PHASECHK.TRANS64 P1, [R0+URZ+0x30830], R5 ;  /* 0x03083005000095a7 */ /* 0x000e24000802007f */
[----:B0-----:R-:W-:Y:S05]  /*2e4d0*/  @!P1 BRA `(.L_x_1738) ;  /* 0xfffffffc00f09947 */ /* 0x001fea000383ffff */
[----:B------:R-:W-:Y:S05]  /*2e4e0*/  BRA `(.L_x_1737) ;  /* 0xfffffe5800b87947 */ /* 0x000fea000383ffff */
.L_x_1759:
[----:B-1----:R1:W2:Y:S02]  /*2e4f0*/  SYNCS.PHASECHK.TRANS64.TRYWAIT P1, [R223+URZ+0x30830], R152 ;  /* 0x03083098df0075a7 */ /* 0x0022a4000802017f */
[----:B--2---:R-:W-:Y:S05]  /*2e500*/  @!P1 NANOSLEEP.SYNCS 0x989680 ;  /* 0x009896800000995d */ /* 0x004fea0003900000 */
[----:B------:R-:W2:Y:S02]  /*2e510*/  @!P1 SYNCS.PHASECHK.TRANS64 P1, [R223+URZ+0x30830], R152 ;  /* 0x03083098df0095a7 */ /* 0x000ea4000802007f */
[----:B--2---:R-:W-:Y:S05]  /*2e520*/  @!P1 BRA `(.L_x_1759) ;  /* 0xfffffffc00f09947 */ /* 0x004fea000383ffff */
[----:B------:R-:W-:Y:S05]  /*2e530*/  BRA `(.L_x_1758) ;  /* 0xfffffe8400407947 */ /* 0x000fea000383ffff */
.L_x_1764:
[----:B-1----:R1:W2:Y:S02]  /*2e540*/  SYNCS.PHASECHK.TRANS64.TRYWAIT P1, [R218+URZ+0x30850], R0 ;  /* 0x03085000da0075a7 */ /* 0x0022a4000802017f */
[----:B--2---:R-:W-:Y:S05]  /*2e550*/  @!P1 NANOSLEEP.SYNCS 0x989680 ;  /* 0x009896800000995d */ /* 0x004fea0003900000 */
[----:B------:R-:W2:Y:S02]  /*2e560*/  @!P1 SYNCS.PHASECHK.TRANS64 P1, [R218+URZ+0x30850], R0 ;  /* 0x03085000da0095a7 */ /* 0x000ea4000802007f */
[----:B--2---:R-:W-:Y:S05]  /*2e570*/  @!P1 BRA `(.L_x_1764) ;  /* 0xfffffffc00f09947 */ /* 0x004fea000383ffff */
[----:B------:R-:W-:Y:S05]  /*2e580*/  BRA `(.L_x_1763) ;  /* 0xfffffe9400bc7947 */ /* 0x000fea000383ffff */
.L_x_1787:
[----:B-1----:R1:W2:Y:S02]  /*2e590*/  SYNCS.PHASECHK.TRANS64.TRYWAIT P1, [R222+URZ+0x30830], R4 ;  /* 0x03083004de0075a7 */ /* 0x0022a4000802017f */
[----:B--2---:R-:W-:Y:S05]  /*2e5a0*/  @!P1 NANOSLEEP.SYNCS 0x989680 ;  /* 0x009896800000995d */ /* 0x004fea0003900000 */
[----:B------:R-:W2:Y:S02]  /*2e5b0*/  @!P1 SYNCS.PHASECHK.TRANS64 P1, [R222+URZ+0x30830], R4 ;  /* 0x03083004de0095a7 */ /* 0x000ea4000802007f */
[----:B--2---:R-:W-:Y:S05]  /*2e5c0*/  @!P1 BRA `(.L_x_1787) ;  /* 0xfffffffc00f09947 */ /* 0x004fea000383ffff */
[----:B------:R-:W-:Y:S05]  /*2e5d0*/  BRA `(.L_x_1786) ;  /* 0xfffffeb400647947 */ /* 0x000fea000383ffff */
.L_x_1792:
[----:B-1----:R1:W2:Y:S02]  /*2e5e0*/  SYNCS.PHASECHK.TRANS64.TRYWAIT P1, [R8+URZ+0x30850], R0 ;  /* 0x03085000080075a7 */ /* 0x0022a4000802017f */
[----:B--2---:R-:W-:Y:S05]  /*2e5f0*/  @!P1 NANOSLEEP.SYNCS 0x989680 ;  /* 0x009896800000995d */ /* 0x004fea0003900000 */
[----:B------:R-:W2:Y:S02]  /*2e600*/  @!P1 SYNCS.PHASECHK.TRANS64 P1, [R8+URZ+0x30850], R0 ;  /* 0x03085000080095a7 */ /* 0x000ea4000802007f */
[----:B--2---:R-:W-:Y:S05]  /*2e610*/  @!P1 BRA `(.L_x_1792) ;  /* 0xfffffffc00f09947 */ /* 0x004fea000383ffff */
[----:B------:R-:W-:Y:S05]  /*2e620*/  BRA `(.L_x_1791) ;  /* 0xfffffec400e87947 */ /* 0x000fea000383ffff */
.L_x_1802:
[----:B-1----:R1:W2:Y:S02]  /*2e630*/  SYNCS.PHASECHK.TRANS64.TRYWAIT P1, [R223+URZ+0x30830], R4 ;  /* 0x03083004df0075a7 */ /* 0x0022a4000802017f */
[----:B--2---:R-:W-:Y:S05]  /*2e640*/  @!P1 NANOSLEEP.SYNCS 0x989680 ;  /* 0x009896800000995d */ /* 0x004fea0003900000 */
[----:B------:R-:W2:Y:S02]  /*2e650*/  @!P1 SYNCS.PHASECHK.TRANS64 P1, [R223+URZ+0x30830], R4 ;  /* 0x03083004df0095a7 */ /* 0x000ea4000802007f */
[----:B--2---:R-:W-:Y:S05]  /*2e660*/  @!P1 BRA `(.L_x_1802) ;  /* 0xfffffffc00f09947 */ /* 0x004fea000383ffff */
[----:B------:R-:W-:Y:S05]  /*2e670*/  BRA `(.L_x_1801) ;  /* 0xfffffed400b87947 */ /* 0x000fea000383ffff */
.L_x_1807:
[----:B-1----:R1:W2:Y:S02]  /*2e680*/  SYNCS.PHASECHK.TRANS64.TRYWAIT P1, [R222+URZ+0x30850], R0 ;  /* 0x03085000de0075a7 */ /* 0x0022a4000802017f */
[----:B--2---:R-:W-:Y:S05]  /*2e690*/  @!P1 NANOSLEEP.SYNCS 0x989680 ;  /* 0x009896800000995d */ /* 0x004fea0003900000 */
[----:B------:R-:W2:Y:S02]  /*2e6a0*/  @!P1 SYNCS.PHASECHK.TRANS64 P1, [R222+URZ+0x30850], R0 ;  /* 0x03085000de0095a7 */ /* 0x000ea4000802007f */
[----:B--2---:R-:W-:Y:S05]  /*2e6b0*/  @!P1 BRA `(.L_x_1807) ;  /* 0xfffffffc00f09947 */ /* 0x004fea000383ffff */
[----:B------:R-:W-:Y:S05]  /*2e6c0*/  BRA `(.L_x_1806) ;  /* 0xfffffee8003c7947 */ /* 0x000fea000383ffff */
.L_x_1823:
[----:B--2---:R2:W3:Y:S02]  /*2e6d0*/  SYNCS.PHASECHK.TRANS64.TRYWAIT P1, [R3+URZ+0x30850], R0 ;  /* 0x03085000030075a7 */ /* 0x0044e4000802017f */
[----:B---3--:R-:W-:Y:S05]  /*2e6e0*/  @!P1 NANOSLEEP.SYNCS 0x989680 ;  /* 0x009896800000995d */ /* 0x008fea0003900000 */
[----:B------:R-:W3:Y:S02]  /*2e6f0*/  @!P1 SYNCS.PHASECHK.TRANS64 P1, [R3+URZ+0x30850], R0 ;  /* 0x03085000030095a7 */ /* 0x000ee4000802007f */
[----:B---3--:R-:W-:Y:S05]  /*2e700*/  @!P1 BRA `(.L_x_1823) ;  /* 0xfffffffc00f09947 */ /* 0x008fea000383ffff */
[----:B------:R-:W-:Y:S05]  /*2e710*/  BRA `(.L_x_1822) ;  /* 0xffffff0800dc7947 */ /* 0x000fea000383ffff */
.L_x_1873:
[----:B------:R-:W0:Y:S01]  /*2e720*/  S2R R12, SR_TID.X ;  /* 0x00000000000c7919 */ /* 0x000e220000002100 */
[----:B------:R-:W-:Y:S01]  /*2e730*/  BSSY B1, `(.L_x_2074) ;  /* 0x000000a000017945 */ /* 0x000fe20003800000 */
[----:B------:R-:W-:Y:S02]  /*2e740*/  IMAD.MOV.U32 R11, RZ, RZ, 0x1f ;  /* 0x0000001fff0b7424 */ /* 0x000fe400078e00ff */
[----:B------:R-:W-:Y:S01]  /*2e750*/  IMAD.MOV.U32 R15, RZ, RZ, -0x1 ;  /* 0xffffffffff0f7424 */ /* 0x000fe200078e00ff */
[----:B0-----:R-:W-:-:S04]  /*2e760*/  SHF.R.U32.HI R12, RZ, 0x5, R12 ;  /* 0x00000005ff0c7819 */ /* 0x001fc8000001160c */
[----:B------:R-:W-:-:S05]  /*2e770*/  LOP3.LUT R12, R12, 0x3, RZ, 0xc0, !PT ;  /* 0x000000030c0c7812 */ /* 0x000fca00078ec0ff */
[----:B------:R-:W-:Y:S02]  /*2e780*/  IMAD.MOV.U32 R13, RZ, RZ, R12 ;  /* 0x000000ffff0d7224 */ /* 0x000fe400078e000c */
[----:B------:R-:W-:-:S07]  /*2e790*/  IMAD.MOV.U32 R12, RZ, RZ, RZ ;  /* 0x000000ffff0c7224 */ /* 0x000fce00078e00ff */
[----:B------:R-:W-:Y:S05]  /*2e7a0*/  WARPSYNC.COLLECTIVE R15, `(.L_x_2075) ;  /* 0x000000000f087348 */ /* 0x000fea0003c00000 */
[----:B------:R0:W1:Y:S02]  /*2e7b0*/  SHFL.IDX P6, R14, R13, R12, R11 ;  /* 0x0000000c0d0e7389 */ /* 0x00006400000c000b */
[----:B01----:R-:W-:Y:S01]  /*2e7c0*/  ENDCOLLECTIVE ;  /* 0x000000000000791b */ /* 0x003fe20003800000 */
.L_x_2075:
[----:B------:R-:W-:Y:S05]  /*2e7d0*/  BSYNC B1 ;  /* 0x0000000000017941 */ /* 0x000fea0003800000 */
.L_x_2074:
[----:B------:R-:W-:Y:S05]  /*2e7e0*/  BRA `(.L_x_2076) ;  /* 0xffffff7c009c7947 */ /* 0x000fea000383ffff */
.L_x_1875:
[----:B------:R-:W-:Y:S01]  /*2e7f0*/  BSSY B1, `(.L_x_2077) ;  /* 0x0000006000017945 */ /* 0x000fe20003800000 */
[----:B------:R-:W-:-:S07]  /*2e800*/  IMAD.MOV.U32 R15, RZ, RZ, -0x1 ;  /* 0xffffffffff0f7424 */ /* 0x000fce00078e00ff */
[----:B0-----:R-:W-:Y:S05]  /*2e810*/  WARPSYNC.COLLECTIVE R15, `(.L_x_2078) ;  /* 0x000000000f0c7348 */ /* 0x001fea0003c00000 */
[----:B------:R-:W-:Y:S02]  /*2e820*/  ELECT P6, UR62, PT ;  /* 0x00000000003e782f */ /* 0x000fe400038c0000 */
[----:B------:R-:W-:Y:S01]  /*2e830*/  MOV R14, UR62 ;  /* 0x0000003e000e7c02 */ /* 0x000fe20008000f00 */
[----:B0-----:R-:W-:Y:S10]  /*2e840*/  ENDCOLLECTIVE ;  /* 0x000000000000791b */ /* 0x001ff40003800000 */
.L_x_2078:
[----:B------:R-:W-:Y:S05]  /*2e850*/  BSYNC B1 ;  /* 0x0000000000017941 */ /* 0x000fea0003800000 */
.L_x_2077:
[----:B------:R-:W-:Y:S05]  /*2e860*/  BRA `(.L_x_1874) ;  /* 0xffffff7c00947947 */ /* 0x000fea000383ffff */
.L_x_1877:
[----:B0-----:R0:W1:Y:S02]  /*2e870*/  SYNCS.PHASECHK.TRANS64.TRYWAIT P0, [R17+URZ+0x30820], R8 ;  /* 0x03082008110075a7 */ /* 0x001064000800017f */
[----:B-1----:R-:W-:Y:S05]  /*2e880*/  @!P0 NANOSLEEP.SYNCS 0x989680 ;  /* 0x009896800000895d */ /* 0x002fea0003900000 */
[----:B------:R-:W1:Y:S02]  /*2e890*/  @!P0 SYNCS.PHASECHK.TRANS64 P0, [R17+URZ+0x30820], R8 ;  /* 0x03082008110085a7 */ /* 0x000e64000800007f */
[----:B-1----:R-:W-:Y:S05]  /*2e8a0*/  @!P0 BRA `(.L_x_1877) ;  /* 0xfffffffc00f08947 */ /* 0x002fea000383ffff */
[----:B------:R-:W-:Y:S05]  /*2e8b0*/  BRA `(.L_x_2079) ;  /* 0xffffff7c00a47947 */ /* 0x000fea000383ffff */
.L_x_1881:
[----:B-1----:R1:W2:Y:S02]  /*2e8c0*/  SYNCS.PHASECHK.TRANS64.TRYWAIT P0, [R12+URZ+0x308a0], R11 ;  /* 0x0308a00b0c0075a7 */ /* 0x0022a4000800017f */
[----:B--2---:R-:W-:Y:S05]  /*2e8d0*/  @!P0 NANOSLEEP.SYNCS 0x989680 ;  /* 0x009896800000895d */ /* 0x004fea0003900000 */
[----:B------:R-:W2:Y:S02]  /*2e8e0*/  @!P0 SYNCS.PHASECHK.TRANS64 P0, [R12+URZ+0x308a0], R11 ;  /* 0x0308a00b0c0085a7 */ /* 0x000ea4000800007f */
[----:B--2---:R-:W-:Y:S05]  /*2e8f0*/  @!P0 BRA `(.L_x_1881) ;  /* 0xfffffffc00f08947 */ /* 0x004fea000383ffff */
[----:B------:R-:W-:Y:S05]  /*2e900*/  BRA `(.L_x_2080) ;  /* 0xffffff7c00bc7947 */ /* 0x000fea000383ffff */
.L_x_1889:
[----:B0-----:R0:W2:Y:S02]  /*2e910*/  SYNCS.PHASECHK.TRANS64.TRYWAIT P0, [R12+URZ+0x308c0], R11 ;  /* 0x0308c00b0c0075a7 */ /* 0x0010a4000800017f */
[----:B--2---:R-:W-:Y:S05]  /*2e920*/  @!P0 NANOSLEEP.SYNCS 0x989680 ;  /* 0x009896800000895d */ /* 0x004fea0003900000 */
[----:B------:R-:W2:Y:S02]  /*2e930*/  @!P0 SYNCS.PHASECHK.TRANS64 P0, [R12+URZ+0x308c0], R11 ;  /* 0x0308c00b0c0085a7 */ /* 0x000ea4000800007f */
[----:B--2---:R-:W-:Y:S05]  /*2e940*/  @!P0 BRA `(.L_x_1889) ;  /* 0xfffffffc00f08947 */ /* 0x004fea000383ffff */
[----:B------:R-:W-:Y:S05]  /*2e950*/  BRA `(.L_x_2081) ;  /* 0xffffff8000fc7947 */ /* 0x000fea000383ffff */
.L_x_1899:
[----:B0-----:R0:W1:Y:S02]  /*2e960*/  SYNCS.PHASECHK.TRANS64.TRYWAIT P1, [R7+URZ+0x308a0], R3 ;  /* 0x0308a003070075a7 */ /* 0x001064000802017f */
[----:B-1----:R-:W-:Y:S05]  /*2e970*/  @!P1 NANOSLEEP.SYNCS 0x989680 ;  /* 0x009896800000995d */ /* 0x002fea0003900000 */
[----:B------:R-:W1:Y:S02]  /*2e980*/  @!P1 SYNCS.PHASECHK.TRANS64 P1, [R7+URZ+0x308a0], R3 ;  /* 0x0308a003070095a7 */ /* 0x000e64000802007f */
[----:B-1----:R-:W-:Y:S05]  /*2e990*/  @!P1 BRA `(.L_x_1899) ;  /* 0xfffffffc00f09947 */ /* 0x002fea000383ffff */
[----:B------:R-:W-:Y:S05]  /*2e9a0*/  BRA `(.L_x_2082) ;  /* 0xffffff8800707947 */ /* 0x000fea000383ffff */
.L_x_1907:
[----:B-1----:R1:W2:Y:S02]  /*2e9b0*/  SYNCS.PHASECHK.TRANS64.TRYWAIT P1, [R7+URZ+0x308c0], R3 ;  /* 0x0308c003070075a7 */ /* 0x0022a4000802017f */
[----:B--2---:R-:W-:Y:S05]  /*2e9c0*/  @!P1 NANOSLEEP.SYNCS 0x989680 ;  /* 0x009896800000995d */ /* 0x004fea0003900000 */
[----:B------:R-:W2:Y:S02]  /*2e9d0*/  @!P1 SYNCS.PHASECHK.TRANS64 P1, [R7+URZ+0x308c0], R3 ;  /* 0x0308c003070095a7 */ /* 0x000ea4000802007f */
[----:B--2---:R-:W-:Y:S05]  /*2e9e0*/  @!P1 BRA `(.L_x_1907) ;  /* 0xfffffffc00f09947 */ /* 0x004fea000383ffff */
[----:B------:R-:W-:Y:S05]  /*2e9f0*/  BRA `(.L_x_2083) ;  /* 0xffffff8c00a87947 */ /* 0x000fea000383ffff */
.L_x_1933:
        /* <DEDUP_REMOVED lines=11> */
.L_x_2085:
[----:B------:R-:W-:Y:S05]  /*2eab0*/  BSYNC B0 ;  /* 0x0000000000007941 */ /* 0x000fea0003800000 */
.L_x_2084:
[----:B------:R-:W-:Y:S05]  /*2eac0*/  BRA `(.L_x_2086) ;  /* 0xffffffa000ac7947 */ /* 0x000fea000383ffff */
.L_x_1936:
[----:B0-----:R0:W1:Y:S02]  /*2ead0*/  SYNCS.PHASECHK.TRANS64.TRYWAIT P0, [R4+URZ+0x30840], R2 ;  /* 0x03084002040075a7 */ /* 0x001064000800017f */
[----:B-1----:R-:W-:Y:S05]  /*2eae0*/  @!P0 NANOSLEEP.SYNCS 0x989680 ;  /* 0x009896800000895d */ /* 0x002fea0003900000 */
[----:B------:R-:W1:Y:S02]  /*2eaf0*/  @!P0 SYNCS.PHASECHK.TRANS64 P0, [R4+URZ+0x30840], R2 ;  /* 0x03084002040085a7 */ /* 0x000e64000800007f */
[----:B-1----:R-:W-:Y:S05]  /*2eb00*/  @!P0 BRA `(.L_x_1936) ;  /* 0xfffffffc00f08947 */ /* 0x002fea000383ffff */
[----:B------:R-:W-:Y:S05]  /*2eb10*/  BRA `(.L_x_2087) ;  /* 0xffffffa400007947 */ /* 0x000fea000383ffff */
.L_x_1937:
        /* <DEDUP_REMOVED lines=8> */
.L_x_2089:
[----:B------:R-:W-:Y:S05]  /*2eba0*/  BSYNC B0 ;  /* 0x0000000000007941 */ /* 0x000fea0003800000 */
.L_x_2088:
        /* <DEDUP_REMOVED lines=9> */
.L_x_2090:
[----:B------:R-:W-:Y:S02]  /*2ec40*/  IMAD.MOV.U32 R13, RZ, RZ, R6 ;  /* 0x000000ffff0d7224 */ /* 0x000fe400078e0006 */
[----:B------:R-:W-:Y:S02]  /*2ec50*/  IMAD.MOV.U32 R12, RZ, RZ, 0x1 ;  /* 0x00000001ff0c7424 */ /* 0x000fe400078e00ff */
[----:B------:R-:W-:-:S07]  /*2ec60*/  IMAD.MOV.U32 R3, RZ, RZ, R14 ;  /* 0x000000ffff037224 */ /* 0x000fce00078e000e */
[----:B------:R-:W-:Y:S05]  /*2ec70*/  WARPSYNC.COLLECTIVE R15, `(.L_x_2091) ;  /* 0x000000000f087348 */ /* 0x000fea0003c00000 */
[----:B------:R0:W1:Y:S02]  /*2ec80*/  SHFL.IDX P6, R14, R13, R12, R11 ;  /* 0x0000000c0d0e7389 */ /* 0x00006400000c000b */
[----:B01----:R-:W-:Y:S01]  /*2ec90*/  ENDCOLLECTIVE ;  /* 0x000000000000791b */ /* 0x003fe20003800000 */
.L_x_2091:
        /* <DEDUP_REMOVED lines=10> */
.L_x_2092:
        /* <DEDUP_REMOVED lines=14> */
.L_x_2093:
        /* <DEDUP_REMOVED lines=16> */
.L_x_2094:
[----:B------:R-:W-:Y:S02]  /*2ef20*/  @P0 IMAD R9, R7, 0x2, R17 ;  /* 0x0000000207090824 */ /* 0x000fe400078e0211 */
[----:B------:R-:W-:Y:S02]  /*2ef30*/  IMAD.MOV.U32 R13, RZ, RZ, R6 ;  /* 0x000000ffff0d7224 */ /* 0x000fe400078e0006 */
[----:B------:R-:W-:Y:S02]  /*2ef40*/  IMAD.MOV.U32 R12, RZ, RZ, 0x3 ;  /* 0x00000003ff0c7424 */ /* 0x000fe400078e00ff */
[----:B------:R-:W-:-:S07]  /*2ef50*/  IMAD.MOV.U32 R2, RZ, RZ, R14 ;  /* 0x000000ffff027224 */ /* 0x000fce00078e000e */
[----:B------:R-:W-:Y:S05]  /*2ef60*/  WARPSYNC.COLLECTIVE R15, `(.L_x_2095) ;  /* 0x000000000f087348 */ /* 0x000fea0003c00000 */
[----:B------:R0:W1:Y:S02]  /*2ef70*/  SHFL.IDX P6, R14, R13, R12, R11 ;  /* 0x0000000c0d0e7389 */ /* 0x00006400000c000b */
[----:B01----:R-:W-:Y:S01]  /*2ef80*/  ENDCOLLECTIVE ;  /* 0x000000000000791b */ /* 0x003fe20003800000 */
.L_x_2095:
        /* <DEDUP_REMOVED lines=14> */
.L_x_2096:
[----:B------:R-:W-:Y:S01]  /*2f070*/  IMAD.MOV.U32 R0, RZ, RZ, R14 ;  /* 0x000000ffff007224 */ /* 0x000fe200078e000e */
[----:B------:R-:W-:Y:S06]  /*2f080*/  BRA `(.L_x_2097) ;  /* 0xffffffa000a87947 */ /* 0x000fec000383ffff */
.L_x_1942:
        /* <DEDUP_REMOVED lines=9> */
.L_x_2098:
[----:B------:R-:W-:Y:S01]  /*2f120*/  ISETP.GE.AND P0, PT, R25, R5, PT ;  /* 0x000000051900720c */ /* 0x000fe20003f06270 */
[----:B------:R-:W-:Y:S02]  /*2f130*/  IMAD.MOV.U32 R13, RZ, RZ, R4 ;  /* 0x000000ffff0d7224 */ /* 0x000fe400078e0004 */
[----:B------:R-:W-:-:S10]  /*2f140*/  IMAD.MOV.U32 R2, RZ, RZ, R14 ;  /* 0x000000ffff027224 */ /* 0x000fd400078e000e */
[----:B------:R-:W-:Y:S05]  /*2f150*/  WARPSYNC.COLLECTIVE R15, `(.L_x_2099) ;  /* 0x000000000f087348 */ /* 0x000fea0003c00000 */
[----:B------:R0:W1:Y:S02]  /*2f160*/  SHFL.IDX P6, R14, R13, R12, R11 ;  /* 0x0000000c0d0e7389 */ /* 0x00006400000c000b */
[----:B01----:R-:W-:Y:S01]  /*2f170*/  ENDCOLLECTIVE ;  /* 0x000000000000791b */ /* 0x003fe20003800000 */
.L_x_2099:
[----:B------:R-:W-:Y:S02]  /*2f180*/  IMAD.MOV.U32 R13, RZ, RZ, R0 ;  /* 0x000000ffff0d7224 */ /* 0x000fe400078e0000 */
[----:B------:R-:W-:Y:S02]  /*2f190*/  IMAD.MOV.U32 R12, RZ, RZ, 0x1 ;  /* 0x00000001ff0c7424 */ /* 0x000fe400078e00ff */
[----:B------:R-:W-:-:S07]  /*2f1a0*/  IMAD.MOV.U32 R3, RZ, RZ, R14 ;  /* 0x000000ffff037224 */ /* 0x000fce00078e000e */
[----:B------:R-:W-:Y:S05]  /*2f1b0*/  WARPSYNC.COLLECTIVE R15, `(.L_x_2100) ;  /* 0x000000000f087348 */ /* 0x000fea0003c00000 */
[----:B------:R0:W1:Y:S02]  /*2f1c0*/  SHFL.IDX P6, R14, R13, R12, R11 ;  /* 0x0000000c0d0e7389 */ /* 0x00006400000c000b */
[----:B01----:R-:W-:Y:S01]  /*2f1d0*/  ENDCOLLECTIVE ;  /* 0x000000000000791b */ /* 0x003fe20003800000 */
.L_x_2100:
[----:B------:R-:W-:-:S05]  /*2f1e0*/  @!P0 LEA R6, P5, R36, R3, 0x1 ;  /* 0x0000000324068211 */ /* 0x000fca00078a08ff */
[----:B------:R-:W-:Y:S02]  /*2f1f0*/  @!P0 IMAD.X R3, RZ, RZ, R2, P5 ;  /* 0x000000ffff038224 */ /* 0x000fe400028e0602 */
[----:B------:R-:W-:Y:S02]  /*2f200*/  @!P0 IMAD.MOV.U32 R2, RZ, RZ, R6 ;  /* 0x000000ffff028224 */ /* 0x000fe400078e0006 */
[----:B------:R-:W-:Y:S02]  /*2f210*/  VIADD R6, R25, 0x10 ;  /* 0x0000001019067836 */ /* 0x000fe40000000000 */
[----:B------:R-:W-:Y:S01]  /*2f220*/  IMAD.MOV.U32 R13, RZ, RZ, R4 ;  /* 0x000000ffff0d7224 */ /* 0x000fe200078e0004 */
[----:B------:R-:W-:Y:S01]  /*2f230*/  @!PT LDS RZ, [RZ] ;  /* 0x00000000fffff984 */ /* 0x000fe20000000800 */
[----:B------:R-:W-:Y:S01]  /*2f240*/  @!PT LDS RZ, [RZ] ;  /* 0x00000000fffff984 */ /* 0x000fe20000000800 */
[----:B------:R-:W-:Y:S01]  /*2f250*/  @!PT LDS RZ, [RZ] ;  /* 0x00000000fffff984 */ /* 0x000fe20000000800 */
[----:B------:R-:W-:Y:S04]  /*2f260*/  @!P0 LDGSTS.E.BYPASS.LTC128B.128 [R34+0x10400], desc[UR60][R2.64], !P4 ;  /* 0x1040000002228fae */ /* 0x000fe8000e101d7c */
[----:B------:R-:W-:Y:S04]  /*2f270*/  @!P0 LDGSTS.E.BYPASS.LTC128B.128 [R34+0x14400], desc[UR60][R2.64+0x80], !P3 ;  /* 0x1440008002228fae */ /* 0x000fe8000d901d7c */
[----:B------:R-:W-:Y:S04]  /*2f280*/  @!P0 LDGSTS.E.BYPASS.LTC128B.128 [R34+0x18400], desc[UR60][R2.64+0x100], !P2 ;  /* 0x1840010002228fae */ /* 0x000fe8000d101d7c */
[----:B------:R0:W-:Y:S01]  /*2f290*/  @!P0 LDGSTS.E.BYPASS.LTC128B.128 [R34+0x1c400], desc[UR60][R2.64+0x180], !P1 ;  /* 0x1c40018002228fae */ /* 0x0001e2000c901d7c */
[----:B------:R-:W-:Y:S01]  /*2f2a0*/  ISETP.GE.AND P0, PT, R6, R5, PT ;  /* 0x000000050600720c */ /* 0x000fe20003f06270 */
[----:B0-----:R-:W-:-:S12]  /*2f2b0*/  IMAD.MOV.U32 R2, RZ, RZ, R14 ;  /* 0x000000ffff027224 */ /* 0x001fd800078e000e */
[----:B------:R-:W-:Y:S05]  /*2f2c0*/  WARPSYNC.COLLECTIVE R15, `(.L_x_2101) ;  /* 0x000000000f087348 */ /* 0x000fea0003c00000 */
[----:B------:R0:W1:Y:S02]  /*2f2d0*/  SHFL.IDX P6, R14, R13, R12, R11 ;  /* 0x0000000c0d0e7389 */ /* 0x00006400000c000b */
[----:B01----:R-:W-:Y:S01]  /*2f2e0*/  ENDCOLLECTIVE ;  /* 0x000000000000791b */ /* 0x003fe20003800000 */
.L_x_2101:
[----:B------:R-:W-:Y:S02]  /*2f2f0*/  IMAD.MOV.U32 R13, RZ, RZ, R0 ;  /* 0x000000ffff0d7224 */ /* 0x000fe400078e0000 */
[----:B------:R-:W-:Y:S02]  /*2f300*/  IMAD.MOV.U32 R12, RZ, RZ, 0x2 ;  /* 0x00000002ff0c7424 */ /* 0x000fe400078e00ff */
[----:B------:R-:W-:-:S07]  /*2f310*/  IMAD.MOV.U32 R3, RZ, RZ, R14 ;  /* 0x000000ffff037224 */ /* 0x000fce00078e000e */
[----:B------:R-:W-:Y:S05]  /*2f320*/  WARPSYNC.COLLECTIVE R15, `(.L_x_2102) ;  /* 0x000000000f087348 */ /* 0x000fea0003c00000 */
[----:B------:R0:W1:Y:S02]  /*2f330*/  SHFL.IDX P6, R14, R13, R12, R11 ;  /* 0x0000000c0d0e7389 */ /* 0x00006400000c000b */
[----:B01----:R-:W-:Y:S01]  /*2f340*/  ENDCOLLECTIVE ;  /* 0x000000000000791b */ /* 0x003fe20003800000 */
.L_x_2102:
[----:B------:R-:W-:-:S05]  /*2f350*/  @!P0 LEA R6, P5, R36, R3, 0x1 ;  /* 0x0000000324068211 */ /* 0x000fca00078a08ff */
[----:B------:R-:W-:Y:S02]  /*2f360*/  @!P0 IMAD.X R7, RZ, RZ, R2, P5 ;  /* 0x000000ffff078224 */ /* 0x000fe400028e0602 */
[----:B------:R-:W-:Y:S02]  /*2f370*/  @!P0 IMAD.MOV.U32 R2, RZ, RZ, R6 ;  /* 0x000000ffff028224 */ /* 0x000fe400078e0006 */
[----:B------:R-:W-:Y:S02]  /*2f380*/  @!P0 IMAD.MOV.U32 R3, RZ, RZ, R7 ;  /* 0x000000ffff038224 */ /* 0x000fe400078e0007 */
[----:B------:R-:W-:Y:S02]  /*2f390*/  IMAD.MOV.U32 R13, RZ, RZ, R4 ;  /* 0x000000ffff0d7224 */ /* 0x000fe400078e0004 */
[----:B------:R-:W-:Y:S01]  /*2f3a0*/  VIADD R6, R25, 0x20 ;  /* 0x0000002019067836 */ /* 0x000fe20000000000 */
        /* <DEDUP_REMOVED lines=12> */
.L_x_2103:
[----:B------:R-:W-:Y:S02]  /*2f470*/  IMAD.MOV.U32 R13, RZ, RZ, R0 ;  /* 0x000000ffff0d7224 */ /* 0x000fe400078e0000 */
[----:B------:R-:W-:Y:S02]  /*2f480*/  IMAD.MOV.U32 R12, RZ, RZ, 0x3 ;  /* 0x00000003ff0c7424 */ /* 0x000fe400078e00ff */
[----:B------:R-:W-:-:S07]  /*2f490*/  IMAD.MOV.U32 R3, RZ, RZ, R14 ;  /* 0x000000ffff037224 */ /* 0x000fce00078e000e */
[----:B------:R-:W-:Y:S05]  /*2f4a0*/  WARPSYNC.COLLECTIVE R15, `(.L_x_2104) ;  /* 0x000000000f087348 */ /* 0x000fea0003c00000 */
[----:B------:R0:W1:Y:S02]  /*2f4b0*/  SHFL.IDX P6, R14, R13, R12, R11 ;  /* 0x0000000c0d0e7389 */ /* 0x00006400000c000b */
[----:B01----:R-:W-:Y:S01]  /*2f4c0*/  ENDCOLLECTIVE ;  /* 0x000000000000791b */ /* 0x003fe20003800000 */
.L_x_2104:
        /* <DEDUP_REMOVED lines=18> */
.L_x_2105:
[----:B------:R-:W-:Y:S02]  /*2f5f0*/  IMAD.MOV.U32 R13, RZ, RZ, R0 ;  /* 0x000000ffff0d7224 */ /* 0x000fe400078e0000 */
[----:B------:R-:W-:Y:S02]  /*2f600*/  IMAD.MOV.U32 R12, RZ, RZ, 0x4 ;  /* 0x00000004ff0c7424 */ /* 0x000fe400078e00ff */
[----:B------:R-:W-:-:S07]  /*2f610*/  IMAD.MOV.U32 R3, RZ, RZ, R14 ;  /* 0x000000ffff037224 */ /* 0x000fce00078e000e */
[----:B------:R-:W-:Y:S05]  /*2f620*/  WARPSYNC.COLLECTIVE R15, `(.L_x_2106) ;  /* 0x000000000f087348 */ /* 0x000fea0003c00000 */
[----:B------:R0:W1:Y:S02]  /*2f630*/  SHFL.IDX P6, R14, R13, R12, R11 ;  /* 0x0000000c0d0e7389 */ /* 0x00006400000c000b */
[----:B01----:R-:W-:Y:S01]  /*2f640*/  ENDCOLLECTIVE ;  /* 0x000000000000791b */ /* 0x003fe20003800000 */
.L_x_2106:
        /* <DEDUP_REMOVED lines=18> */
.L_x_2107:
[----:B------:R-:W-:Y:S02]  /*2f770*/  IMAD.MOV.U32 R13, RZ, RZ, R0 ;  /* 0x000000ffff0d7224 */ /* 0x000fe400078e0000 */
[----:B------:R-:W-:Y:S02]  /*2f780*/  IMAD.MOV.U32 R12, RZ, RZ, 0x5 ;  /* 0x00000005ff0c7424 */ /* 0x000fe400078e00ff */
[----:B------:R-:W-:-:S07]  /*2f790*/  IMAD.MOV.U32 R3, RZ, RZ, R14 ;  /* 0x000000ffff037224 */ /* 0x000fce00078e000e */
[----:B------:R-:W-:Y:S05]  /*2f7a0*/  WARPSYNC.COLLECTIVE R15, `(.L_x_2108) ;  /* 0x000000000f087348 */ /* 0x000fea0003c00000 */
[----:B------:R0:W1:Y:S02]  /*2f7b0*/  SHFL.IDX P6, R14, R13, R12, R11 ;  /* 0x0000000c0d0e7389 */ /* 0x00006400000c000b */
[----:B01----:R-:W-:Y:S01]  /*2f7c0*/  ENDCOLLECTIVE ;  /* 0x000000000000791b */ /* 0x003fe20003800000 */
.L_x_2108:
        /* <DEDUP_REMOVED lines=18> */
.L_x_2109:
[----:B------:R-:W-:Y:S02]  /*2f8f0*/  IMAD.MOV.U32 R13, RZ, RZ, R0 ;  /* 0x000000ffff0d7224 */ /* 0x000fe400078e0000 */
[----:B------:R-:W-:Y:S02]  /*2f900*/  IMAD.MOV.U32 R12, RZ, RZ, 0x6 ;  /* 0x00000006ff0c7424 */ /* 0x000fe400078e00ff */
[----:B------:R-:W-:-:S07]  /*2f910*/  IMAD.MOV.U32 R3, RZ, RZ, R14 ;  /* 0x000000ffff037224 */ /* 0x000fce00078e000e */
[----:B------:R-:W-:Y:S05]  /*2f920*/  WARPSYNC.COLLECTIVE R15, `(.L_x_2110) ;  /* 0x000000000f087348 */ /* 0x000fea0003c00000 */
[----:B------:R0:W1:Y:S02]  /*2f930*/  SHFL.IDX P6, R14, R13, R12, R11 ;  /* 0x0000000c0d0e7389 */ /* 0x00006400000c000b */
[----:B01----:R-:W-:Y:S01]  /*2f940*/  ENDCOLLECTIVE ;  /* 0x000000000000791b */ /* 0x003fe20003800000 */
.L_x_2110:
        /* <DEDUP_REMOVED lines=18> */
.L_x_2111:
[----:B------:R-:W-:Y:S02]  /*2fa70*/  IMAD.MOV.U32 R13, RZ, RZ, R0 ;  /* 0x000000ffff0d7224 */ /* 0x000fe400078e0000 */
[----:B------:R-:W-:Y:S02]  /*2fa80*/  IMAD.MOV.U32 R12, RZ, RZ, 0x7 ;  /* 0x00000007ff0c7424 */ /* 0x000fe400078e00ff */
[----:B------:R-:W-:-:S07]  /*2fa90*/  IMAD.MOV.U32 R3, RZ, RZ, R14 ;  /* 0x000000ffff037224 */ /* 0x000fce00078e000e */
[----:B------:R-:W-:Y:S05]  /*2faa0*/  WARPSYNC.COLLECTIVE R15, `(.L_x_2112) ;  /* 0x000000000f087348 */ /* 0x000fea0003c00000 */
[----:B------:R0:W1:Y:S02]  /*2fab0*/  SHFL.IDX P6, R14, R13, R12, R11 ;  /* 0x0000000c0d0e7389 */ /* 0x00006400000c000b */
[----:B01----:R-:W-:Y:S01]  /*2fac0*/  ENDCOLLECTIVE ;  /* 0x000000000000791b */ /* 0x003fe20003800000 */
.L_x_2112:
[----:B------:R-:W-:-:S05]  /*2fad0*/  @!P0 LEA R6, P5, R36, R3, 0x1 ;  /* 0x0000000324068211 */ /* 0x000fca00078a08ff */
[----:B------:R-:W-:Y:S02]  /*2fae0*/  @!P0 IMAD.X R7, RZ, RZ, R2, P5 ;  /* 0x000000ffff078224 */ /* 0x000fe400028e0602 */
[----:B------:R-:W-:Y:S02]  /*2faf0*/  @!P0 IMAD.MOV.U32 R2, RZ, RZ, R6 ;  /* 0x000000ffff028224 */ /* 0x000fe400078e0006 */
[----:B------:R-:W-:Y:S02]  /*2fb00*/  @!P0 IMAD.MOV.U32 R3, RZ, RZ, R7 ;  /* 0x000000ffff038224 */ /* 0x000fe400078e0007 */
[----:B------:R-:W-:-:S03]  /*2fb10*/  IMAD.MOV.U32 R13, RZ, RZ, R4 ;  /* 0x000000ffff0d7224 */ /* 0x000fc600078e0004 */
[----:B------:R-:W-:Y:S01]  /*2fb20*/  @!PT LDS RZ, [RZ] ;  /* 0x00000000fffff984 */ /* 0x000fe20000000800 */
[----:B------:R-:W-:Y:S01]  /*2fb30*/  @!PT LDS RZ, [RZ] ;  /* 0x00000000fffff984 */ /* 0x000fe20000000800 */
[----:B------:R-:W-:Y:S01]  /*2fb40*/  @!PT LDS RZ, [RZ] ;  /* 0x00000000fffff984 */ /* 0x000fe20000000800 */
[----:B------:R0:W-:Y:S04]  /*2fb50*/  @!P0 LDGSTS.E.BYPASS.LTC128B.128 [R34+0x13400], desc[UR60][R2.64], !P4 ;  /* 0x1340000002228fae */ /* 0x0001e8000e101d7c */
[----:B------:R0:W-:Y:S01]  /*2fb60*/  @!P0 LDGSTS.E.BYPASS.LTC128B.128 [R34+0x17400], desc[UR60][R2.64+0x80], !P3 ;  /* 0x1740008002228fae */ /* 0x0001e2000d901d7c */
[----:B------:R-:W-:-:S03]  /*2fb70*/  IMAD.MOV.U32 R6, RZ, RZ, R14 ;  /* 0x000000ffff067224 */ /* 0x000fc600078e000e */
[----:B------:R0:W-:Y:S04]  /*2fb80*/  @!P0 LDGSTS.E.BYPASS.LTC128B.128 [R34+0x1b400], desc[UR60][R2.64+0x100], !P2 ;  /* 0x1b40010002228fae */ /* 0x0001e8000d101d7c */
[----:B------:R0:W-:Y:S02]  /*2fb90*/  @!P0 LDGSTS.E.BYPASS.LTC128B.128 [R34+0x1f400], desc[UR60][R2.64+0x180], !P1 ;  /* 0x1f40018002228fae */ /* 0x0001e4000c901d7c */
[----:B0-----:R-:W-:Y:S05]  /*2fba0*/  WARPSYNC.COLLECTIVE R15, `(.L_x_2113) ;  /* 0x000000000f087348 */ /* 0x001fea0003c00000 */
[----:B------:R1:W2:Y:S02]  /*2fbb0*/  SHFL.IDX P6, R14, R13, R12, R11 ;  /* 0x0000000c0d0e7389 */ /* 0x0002a400000c000b */
[----:B012---:R-:W-:Y:S01]  /*2fbc0*/  ENDCOLLECTIVE ;  /* 0x000000000000791b */ /* 0x007fe20003800000 */
.L_x_2113:
[----:B------:R-:W-:Y:S05]  /*2fbd0*/  BRA `(.L_x_2114) ;  /* 0xffffffa400007947 */ /* 0x000fea000383ffff */
.L_x_1947:
[----:B0-----:R0:W2:Y:S02]  /*2fbe0*/  SYNCS.PHASECHK.TRANS64.TRYWAIT P0, [R17+URZ+0x30820], R0 ;  /* 0x03082000110075a7 */ /* 0x0010a4000800017f */
[----:B--2---:R-:W-:Y:S05]  /*2fbf0*/  @!P0 NANOSLEEP.SYNCS 0x989680 ;  /* 0x009896800000895d */ /* 0x004fea0003900000 */
[----:B------:R-:W2:Y:S02]  /*2fc00*/  @!P0 SYNCS.PHASECHK.TRANS64 P0, [R17+URZ+0x30820], R0 ;  /* 0x03082000110085a7 */ /* 0x000ea4000800007f */
[----:B--2---:R-:W-:Y:S05]  /*2fc10*/  @!P0 BRA `(.L_x_1947) ;  /* 0xfffffffc00f08947 */ /* 0x004fea000383ffff */
[----:B------:R-:W-:Y:S05]  /*2fc20*/  BRA `(.L_x_2115) ;  /* 0xffffffa4007c7947 */ /* 0x000fea000383ffff */
.L_x_1952:
[----:B0-----:R0:W1:Y:S02]  /*2fc30*/  SYNCS.PHASECHK.TRANS64.TRYWAIT P0, [R7+URZ+0x30840], R2 ;  /* 0x03084002070075a7 */ /* 0x001064000800017f */
[----:B-1----:R-:W-:Y:S05]  /*2fc40*/  @!P0 NANOSLEEP.SYNCS 0x989680 ;  /* 0x009896800000895d */ /* 0x002fea0003900000 */
[----:B------:R-:W1:Y:S02]  /*2fc50*/  @!P0 SYNCS.PHASECHK.TRANS64 P0, [R7+URZ+0x30840], R2 ;  /* 0x03084002070085a7 */ /* 0x000e64000800007f */
[----:B-1----:R-:W-:Y:S05]  /*2fc60*/  @!P0 BRA `(.L_x_1952) ;  /* 0xfffffffc00f08947 */ /* 0x002fea000383ffff */
[----:B------:R-:W-:Y:S05]  /*2fc70*/  BRA `(.L_x_2116) ;  /* 0xffffffa800607947 */ /* 0x000fea000383ffff */
.L_x_1953:
        /* <DEDUP_REMOVED lines=8> */
.L_x_2118:
[----:B------:R-:W-:Y:S05]  /*2fd00*/  BSYNC B1 ;  /* 0x0000000000017941 */ /* 0x000fea0003800000 */
.L_x_2117:
        /* <DEDUP_REMOVED lines=12> */
.L_x_2119:
        /* <DEDUP_REMOVED lines=13> */
.L_x_2120:
        /* <DEDUP_REMOVED lines=14> */
.L_x_2121:
[----:B------:R-:W-:Y:S02]  /*2ff80*/  IMAD.MOV.U32 R13, RZ, RZ, R21 ;  /* 0x000000ffff0d7224 */ /* 0x000fe400078e0015 */
[----:B------:R-:W-:Y:S02]  /*2ff90*/  IMAD.MOV.U32 R12, RZ, RZ, 0x2 ;  /* 0x00000002ff0c7424 */ /* 0x000fe400078e00ff */
[----:B------:R-:W-:-:S07]  /*2ffa0*/  IMAD.MOV.U32 R2, RZ, RZ, R14 ;  /* 0x000000ffff027224 */ /* 0x000fce00078e000e */
[----:B------:R-:W-:Y:S05]  /*2ffb0*/  WARPSYNC.COLLECTIVE R15, `(.L_x_2122) ;  /* 0x000000000f087348 */ /* 0x000fea0003c00000 */
[----:B------:R0:W1:Y:S02]  /*2ffc0*/  SHFL.IDX P6, R14, R13, R12, R11 ;  /* 0x0000000c0d0e7389 */ /* 0x00006400000c000b */
[----:B01----:R-:W-:Y:S01]  /*2ffd0*/  ENDCOLLECTIVE ;  /* 0x000000000000791b */ /* 0x003fe20003800000 */
.L_x_2122:
        /* <DEDUP_REMOVED lines=14> */
.L_x_2123:
[----:B------:R-:W-:Y:S02]  /*300c0*/  IMAD.MOV.U32 R13, RZ, RZ, R21 ;  /* 0x000000ffff0d7224 */ /* 0x000fe400078e0015 */
[----:B------:R-:W-:Y:S02]  /*300d0*/  IMAD.MOV.U32 R12, RZ, RZ, 0x3 ;  /* 0x00000003ff0c7424 */ /* 0x000fe400078e00ff */
[----:B------:R-:W-:-:S07]  /*300e0*/  IMAD.MOV.U32 R2, RZ, RZ, R14 ;  /* 0x000000ffff027224 */ /* 0x000fce00078e000e */
[----:B------:R-:W-:Y:S05]  /*300f0*/  WARPSYNC.COLLECTIVE R15, `(.L_x_2124) ;  /* 0x000000000f087348 */ /* 0x000fea0003c00000 */
[----:B------:R0:W1:Y:S02]  /*30100*/  SHFL.IDX P6, R14, R13, R12, R11 ;  /* 0x0000000c0d0e7389 */ /* 0x00006400000c000b */
[----:B01----:R-:W-:Y:S01]  /*30110*/  ENDCOLLECTIVE ;  /* 0x000000000000791b */ /* 0x003fe20003800000 */
.L_x_2124:
        /* <DEDUP_REMOVED lines=17> */
.L_x_2125:
[----:B------:R-:W-:Y:S01]  /*30230*/  IMAD.MOV.U32 R2, RZ, RZ, R14 ;  /* 0x000000ffff027224 */ /* 0x000fe200078e000e */
[----:B------:R-:W-:Y:S06]  /*30240*/  BRA `(.L_x_2126) ;  /* 0xffffffa400dc7947 */ /* 0x000fec000383ffff */
.L_x_1958:
[----:B-1----:R1:W2:Y:S02]  /*30250*/  SYNCS.PHASECHK.TRANS64.TRYWAIT P0, [R7+URZ+0x30860], R2 ;  /* 0x03086002070075a7 */ /* 0x0022a4000800017f */
[----:B--2---:R-:W-:Y:S05]  /*30260*/  @!P0 NANOSLEEP.SYNCS 0x989680 ;  /* 0x009896800000895d */ /* 0x004fea0003900000 */
[----:B------:R-:W2:Y:S02]  /*30270*/  @!P0 SYNCS.PHASECHK.TRANS64 P0, [R7+URZ+0x30860], R2 ;  /* 0x03086002070085a7 */ /* 0x000ea4000800007f */
[----:B--2---:R-:W-:Y:S05]  /*30280*/  @!P0 BRA `(.L_x_1958) ;  /* 0xfffffffc00f08947 */ /* 0x004fea000383ffff */
[----:B------:R-:W-:Y:S05]  /*30290*/  BRA `(.L_x_2127) ;  /* 0xffffffa800547947 */ /* 0x000fea000383ffff */
.L_x_1959:
        /* <DEDUP_REMOVED lines=8> */
.L_x_2129:
[----:B------:R-:W-:Y:S05]  /*30320*/  BSYNC B1 ;  /* 0x0000000000017941 */ /* 0x000fea0003800000 */
.L_x_2128:
        /* <DEDUP_REMOVED lines=9> */
.L_x_2130:
[----:B------:R-:W-:Y:S02]  /*303c0*/  IMAD.MOV.U32 R13, RZ, RZ, R19 ;  /* 0x000000ffff0d7224 */ /* 0x000fe400078e0013 */
[----:B------:R-:W-:Y:S02]  /*303d0*/  IMAD.MOV.U32 R12, RZ, RZ, 0x1 ;  /* 0x00000001ff0c7424 */ /* 0x000fe400078e00ff */
[----:B------:R-:W-:-:S07]  /*303e0*/  IMAD.MOV.U32 R2, RZ, RZ, R14 ;  /* 0x000000ffff027224 */ /* 0x000fce00078e000e */
[----:B------:R-:W-:Y:S05]  /*303f0*/  WARPSYNC.COLLECTIVE R15, `(.L_x_2131) ;  /* 0x000000000f087348 */ /* 0x000fea0003c00000 */
[----:B------:R0:W1:Y:S02]  /*30400*/  SHFL.IDX P6, R14, R13, R12, R11 ;  /* 0x0000000c0d0e7389 */ /* 0x00006400000c000b */
[----:B01----:R-:W-:Y:S01]  /*30410*/  ENDCOLLECTIVE ;  /* 0x000000000000791b */ /* 0x003fe20003800000 */
.L_x_2131:
        /* <DEDUP_REMOVED lines=18> */
.L_x_2132:
[----:B------:R-:W-:Y:S02]  /*30540*/  IMAD.MOV.U32 R13, RZ, RZ, R19 ;  /* 0x000000ffff0d7224 */ /* 0x000fe400078e0013 */
[----:B------:R-:W-:Y:S02]  /*30550*/  IMAD.MOV.U32 R12, RZ, RZ, 0x2 ;  /* 0x00000002ff0c7424 */ /* 0x000fe400078e00ff */
[----:B------:R-:W-:-:S07]  /*30560*/  IMAD.MOV.U32 R2, RZ, RZ, R14 ;  /* 0x000000ffff027224 */ /* 0x000fce00078e000e */
[----:B------:R-:W-:Y:S05]  /*30570*/  WARPSYNC.COLLECTIVE R15, `(.L_x_2133) ;  /* 0x000000000f087348 */ /* 0x000fea0003c00000 */
[----:B------:R0:W1:Y:S02]  /*30580*/  SHFL.IDX P6, R14, R13, R12, R11 ;  /* 0x0000000c0d0e7389 */ /* 0x00006400000c000b */
[----:B01----:R-:W-:Y:S01]  /*30590*/  ENDCOLLECTIVE ;  /* 0x000000000000791b */ /* 0x003fe20003800000 */
.L_x_2133:
        /* <DEDUP_REMOVED lines=18> */
.L_x_2134:
[----:B------:R-:W-:Y:S02]  /*306c0*/  IMAD.MOV.U32 R13, RZ, RZ, R19 ;  /* 0x000000ffff0d7224 */ /* 0x000fe400078e0013 */
[----:B------:R-:W-:Y:S02]  /*306d0*/  IMAD.MOV.U32 R12, RZ, RZ, 0x3 ;  /* 0x00000003ff0c7424 */ /* 0x000fe400078e00ff */
[----:B------:R-:W-:-:S07]  /*306e0*/  IMAD.MOV.U32 R2, RZ, RZ, R14 ;  /* 0x000000ffff027224 */ /* 0x000fce00078e000e */
[----:B------:R-:W-:Y:S05]  /*306f0*/  WARPSYNC.COLLECTIVE R15, `(.L_x_2135) ;  /* 0x000000000f087348 */ /* 0x000fea0003c00000 */
[----:B------:R0:W1:Y:S02]  /*30700*/  SHFL.IDX P6, R14, R13, R12, R11 ;  /* 0x0000000c0d0e7389 */ /* 0x00006400000c000b */
[----:B01----:R-:W-:Y:S01]  /*30710*/  ENDCOLLECTIVE ;  /* 0x000000000000791b */ /* 0x003fe20003800000 */
.L_x_2135:
        /* <DEDUP_REMOVED lines=13> */
.L_x_2136:
[----:B------:R-:W-:Y:S01]  /*307f0*/  @!PT LDS RZ, [RZ] ;  /* 0x00000000fffff984 */ /* 0x000fe20000000800 */
[----:B------:R-:W-:Y:S01]  /*30800*/  @!PT LDS RZ, [RZ] ;  /* 0x00000000fffff984 */ /* 0x000fe20000000800 */
[----:B------:R-:W-:Y:S01]  /*30810*/  @!PT LDS RZ, [RZ] ;  /* 0x00000000fffff984 */ /* 0x000fe20000000800 */
[----:B------:R-:W-:Y:S01]  /*30820*/  LDGSTS.E.BYPASS.LTC128B.128 [R6+0x3400], desc[UR60][R2.64+0x80], !P0 ;  /* 0x0340008002067fae */ /* 0x000fe2000c101d7c */
[----:B------:R-:W-:-:S13]  /*30830*/  ISETP.LT.OR P0, PT, R8, 0x21, P2 ;  /* 0x000000210800780c */ /* 0x000fda0001701670 */
[----:B------:R-:W-:Y:S01]  /*30840*/  LDGSTS.E.BYPASS.LTC128B.128 [R6+0x5400], desc[UR60][R2.64+0x100], !P0 ;  /* 0x0540010002067fae */ /* 0x000fe2000c101d7c */
[----:B------:R-:W-:-:S13]  /*30850*/  ISETP.LT.OR P0, PT, R8, 0x21, P1 ;  /* 0x000000210800780c */ /* 0x000fda0000f01670 */
[----:B------:R0:W-:Y:S02]  /*30860*/  LDGSTS.E.BYPASS.LTC128B.128 [R6+0x7400], desc[UR60][R2.64+0x180], !P0 ;  /* 0x0740018002067fae */ /* 0x0001e4000c101d7c */
[----:B0-----:R-:W-:Y:S01]  /*30870*/  IMAD.MOV.U32 R2, RZ, RZ, R14 ;  /* 0x000000ffff027224 */ /* 0x001fe200078e000e */
[----:B------:R-:W-:Y:S06]  /*30880*/  BRA `(.L_x_2137) ;  /* 0xffffffa400a07947 */ /* 0x000fec000383ffff */
.L_x_1967:
[----:B0-----:R0:W2:Y:S02]  /*30890*/  SYNCS.PHASECHK.TRANS64.TRYWAIT P0, [R4+URZ+0x30860], R3 ;  /* 0x03086003040075a7 */ /* 0x0010a4000800017f */
[----:B--2---:R-:W-:Y:S05]  /*308a0*/  @!P0 NANOSLEEP.SYNCS 0x989680 ;  /* 0x009896800000895d */ /* 0x004fea0003900000 */
[----:B------:R-:W2:Y:S02]  /*308b0*/  @!P0 SYNCS.PHASECHK.TRANS64 P0, [R4+URZ+0x30860], R3 ;  /* 0x03086003040085a7 */ /* 0x000ea4000800007f */
[----:B--2---:R-:W-:Y:S05]  /*308c0*/  @!P0 BRA `(.L_x_1967) ;  /* 0xfffffffc00f08947 */ /* 0x004fea000383ffff */
[----:B------:R-:W-:Y:S05]  /*308d0*/  BRA `(.L_x_2138) ;  /* 0xffffffa800c47947 */ /* 0x000fea000383ffff */
.L_x_1968:
[----:B------:R-:W-:Y:S01]  /*308e0*/  BSSY B0, `(.L_x_2139) ;  /* 0x0000008000007945 */ /* 0x000fe20003800000 */
[----:B------:R-:W-:Y:S02]  /*308f0*/  IMAD.MOV.U32 R13, RZ, RZ, R19 ;  /* 0x000000ffff0d7224 */ /* 0x000fe400078e0013 */
[----:B------:R-:W-:Y:S02]  /*30900*/  IMAD.MOV.U32 R12, RZ, RZ, RZ ;  /* 0x000000ffff0c7224 */ /* 0x000fe400078e00ff */
[----:B------:R-:W-:Y:S02]  /*30910*/  IMAD.MOV.U32 R11, RZ, RZ, 0x181f ;  /* 0x0000181fff0b7424 */ /* 0x000fe400078e00ff */
[----:B------:R-:W-:-:S07]  /*30920*/  IMAD.MOV.U32 R15, RZ, RZ, -0x1 ;  /* 0xffffffffff0f7424 */ /* 0x000fce00078e00ff */
[----:B01----:R-:W-:Y:S05]  /*30930*/  WARPSYNC.COLLECTIVE R15, `(.L_x_2140) ;  /* 0x000000000f087348 */ /* 0x003fea0003c00000 */
[----:B------:R2:W3:Y:S02]  /*30940*/  SHFL.IDX P6, R14, R13, R12, R11 ;  /* 0x0000000c0d0e7389 */ /* 0x0004e400000c000b */
[----:B0123--:R-:W-:Y:S01]  /*30950*/  ENDCOLLECTIVE ;  /* 0x000000000000791b */ /* 0x00ffe20003800000 */
.L_x_2140:
[----:B------:R-:W-:Y:S05]  /*30960*/  BSYNC B0 ;  /* 0x0000000000007941 */ /* 0x000fea0003800000 */
.L_x_2139:
        /* <DEDUP_REMOVED lines=11> */
.L_x_2141:
        /* <DEDUP_REMOVED lines=21> */
.L_x_2142:
[----:B------:R-:W-:Y:S01]  /*30b70*/  @!PT LDS RZ, [RZ] ;  /* 0x00000000fffff984 */ /* 0x000fe20000000800 */
[----:B------:R-:W-:Y:S01]  /*30b80*/  @!PT LDS RZ, [RZ] ;  /* 0x00000000fffff984 */ /* 0x000fe20000000800 */
[----:B------:R-:W-:Y:S01]  /*30b90*/  @!PT LDS RZ, [RZ] ;  /* 0x00000000fffff984 */ /* 0x000fe20000000800 */
[----:B------:R-:W-:Y:S01]  /*30ba0*/  LDGSTS.E.BYPASS.LTC128B.128 [R0+0x4400], desc[UR60][R2.64+0x100], !P4 ;  /* 0x0440010002007fae */ /* 0x000fe2000e101d7c */
[----:B------:R-:W-:Y:S01]  /*30bb0*/  ISETP.LT.OR P4, PT, R5, 0x1, P0 ;  /* 0x000000010500780c */ /* 0x000fe20000781670 */
[----:B------:R-:W-:-:S12]  /*30bc0*/  IMAD.MOV.U32 R13, RZ, RZ, R18 ;  /* 0x000000ffff0d7224 */ /* 0x000fd800078e0012 */
[----:B------:R0:W-:Y:S02]  /*30bd0*/  LDGSTS.E.BYPASS.LTC128B.128 [R0+0x6400], desc[UR60][R2.64+0x180], !P4 ;  /* 0x0640018002007fae */ /* 0x0001e4000e101d7c */
[----:B0-----:R-:W-:-:S07]  /*30be0*/  IMAD.MOV.U32 R3, RZ, RZ, R14 ;  /* 0x000000ffff037224 */ /* 0x001fce00078e000e */
[----:B------:R-:W-:Y:S05]  /*30bf0*/  WARPSYNC.COLLECTIVE R15, `(.L_x_2143) ;  /* 0x000000000f087348 */ /* 0x000fea0003c00000 */
[----:B------:R0:W1:Y:S02]  /*30c00*/  SHFL.IDX P6, R14, R13, R12, R11 ;  /* 0x0000000c0d0e7389 */ /* 0x00006400000c000b */
[----:B01----:R-:W-:Y:S01]  /*30c10*/  ENDCOLLECTIVE ;  /* 0x000000000000791b */ /* 0x003fe20003800000 */
.L_x_2143:
[----:B------:R-:W-:Y:S02]  /*30c20*/  IMAD.MOV.U32 R13, RZ, RZ, R19 ;  /* 0x000000ffff0d7224 */ /* 0x000fe400078e0013 */
[----:B------:R-:W-:Y:S01]  /*30c30*/  IMAD.MOV.U32 R12, RZ, RZ, 0x2 ;  /* 0x00000002ff0c7424 */ /* 0x000fe200078e00ff */
[----:B------:R-:W-:-:S13]  /*30c40*/  IADD3 R2, P4, R14, R8, RZ ;  /* 0x000000080e027210 */ /* 0x000fda0007f9e0ff */
[----:B------:R-:W-:Y:S05]  /*30c50*/  WARPSYNC.COLLECTIVE R15, `(.L_x_2144) ;  /* 0x000000000f087348 */ /* 0x000fea0003c00000 */
[----:B------:R0:W1:Y:S02]  /*30c60*/  SHFL.IDX P6, R14, R13, R12, R11 ;  /* 0x0000000c0d0e7389 */ /* 0x00006400000c000b */
[----:B01----:R-:W-:Y:S01]  /*30c70*/  ENDCOLLECTIVE ;  /* 0x000000000000791b */ /* 0x003fe20003800000 */
.L_x_2144:
        /* <DEDUP_REMOVED lines=12> */
.L_x_2145:
        /* <DEDUP_REMOVED lines=14> */
.L_x_2146:
        /* <DEDUP_REMOVED lines=12> */
.L_x_2147:
        /* <DEDUP_REMOVED lines=9> */
.L_x_1973:
        /* <DEDUP_REMOVED lines=8> */
.L_x_2150:
[----:B------:R-:W-:Y:S05]  /*30ff0*/  BSYNC B0 ;  /* 0x0000000000007941 */ /* 0x000fea0003800000 */
.L_x_2149:
        /* <DEDUP_REMOVED lines=9> */
.L_x_2151:
[----:B------:R-:W-:Y:S02]  /*31090*/  ULDC UR4, c[0x0][0xc3c] ;  /* 0x00030f0000047ab9 */ /* 0x000fe40000000800 */
[----:B------:R-:W-:-:S13]  /*310a0*/  ISETP.GE.OR P1, PT, R9, UR4, !P0 ;  /* 0x0000000409007c0c */ /* 0x000fda000c726670 */
[----:B------:R-:W0:Y:S08]  /*310b0*/  @!P1 LDC.64 R2, c[0x0][0xc80] ;  /* 0x00032000ff029b82 */ /* 0x000e300000000a00 */
[----:B------:R-:W1:Y:S01]  /*310c0*/  @!P1 LDC.64 R4, c[0x0][0xc78] ;  /* 0x00031e00ff049b82 */ /* 0x000e620000000a00 */
[----:B------:R-:W-:Y:S01]  /*310d0*/  CS2R R24, SRZ ;  /* 0x0000000000187805 */ /* 0x000fe2000001ff00 */
[----:B------:R-:W-:-:S02]  /*310e0*/  IMAD.MOV.U32 R8, RZ, RZ, RZ ;  /* 0x000000ffff087224 */ /* 0x000fc400078e00ff */
[----:B------:R-:W-:Y:S02]  /*310f0*/  IMAD.MOV.U32 R11, RZ, RZ, RZ ;  /* 0x000000ffff0b7224 */ /* 0x000fe400078e00ff */
[----:B------:R-:W-:Y:S02]  /*31100*/  IMAD.MOV.U32 R6, RZ, RZ, R14 ;  /* 0x000000ffff067224 */ /* 0x000fe400078e000e */
[----:B0-----:R-:W-:-:S05]  /*31110*/  @!P1 IMAD.WIDE R2, R9, 0x4, R2 ;  /* 0x0000000409029825 */ /* 0x001fca00078e0202 */
[----:B------:R1:W2:Y:S02]  /*31120*/  @!P1 LDG.E R7, desc[UR60][R2.64] ;  /* 0x0000003c02079981 */ /* 0x0002a4000c1e1900 */
[----:B-1----:R-:W-:-:S05]  /*31130*/  @!P1 IMAD.WIDE R2, R9, 0x4, R4 ;  /* 0x0000000409029825 */ /* 0x002fca00078e0204 */
[----:B------:R-:W3:Y:S01]  /*31140*/  @!P1 LDG.E R4, desc[UR60][R2.64] ;  /* 0x0000003c02049981 */ /* 0x000ee2000c1e1900 */
[C---:B------:R-:W-:Y:S02]  /*31150*/  ISETP.GE.U32.AND P2, PT, R10.reuse, 0x2, PT ;  /* 0x000000020a00780c */ /* 0x040fe40003f46070 */
[C---:B------:R-:W-:Y:S02]  /*31160*/  ISETP.GE.U32.AND P3, PT, R10.reuse, 0x4, PT ;  /* 0x000000040a00780c */ /* 0x040fe40003f66070 */
[C---:B------:R-:W-:Y:S02]  /*31170*/  ISETP.GE.U32.AND P4, PT, R10.reuse, 0x8, PT ;  /* 0x000000080a00780c */ /* 0x040fe40003f86070 */
[C---:B------:R-:W-:Y:S01]  /*31180*/  ISETP.GE.U32.AND P5, PT, R10.reuse, 0x10, PT ;  /* 0x000000100a00780c */ /* 0x040fe20003fa6070 */
[----:B--2---:R-:W-:Y:S02]  /*31190*/  @!P1 IMAD.MOV.U32 R25, RZ, RZ, R7 ;  /* 0x000000ffff199224 */ /* 0x004fe400078e0007 */
[----:B---3--:R-:W-:Y:S01]  /*311a0*/  @!P1 IMAD.MOV.U32 R8, RZ, RZ, R4 ;  /* 0x000000ffff089224 */ /* 0x008fe200078e0004 */
[----:B------:R-:W-:-:S03]  /*311b0*/  ISETP.NE.AND P1, PT, R10, RZ, PT ;  /* 0x000000ff0a00720c */ /* 0x000fc60003f25270 */
[----:B------:R-:W-:-:S10]  /*311c0*/  IMAD R13, R8, R25, RZ ;  /* 0x00000019080d7224 */ /* 0x000fd400078e02ff */
[----:B------:R-:W-:Y:S05]  /*311d0*/  WARPSYNC.COLLECTIVE R15, `(.L_x_2152) ;  /* 0x000000000f087348 */ /* 0x000fea0003c00000 */
[----:B------:R0:W1:Y:S02]  /*311e0*/  SHFL.UP P6, R14, R13, R12, R11 ;  /* 0x0400000c0d0e7389 */ /* 0x00006400000c000b */
[----:B01----:R-:W-:Y:S01]  /*311f0*/  ENDCOLLECTIVE ;  /* 0x000000000000791b */ /* 0x003fe20003800000 */
.L_x_2152:
[----:B------:R-:W-:Y:S01]  /*31200*/  IMAD.MOV.U32 R12, RZ, RZ, 0x2 ;  /* 0x00000002ff0c7424 */ /* 0x000fe200078e00ff */
[----:B------:R-:W-:-:S05]  /*31210*/  SEL R4, R14, RZ, P1 ;  /* 0x000000ff0e047207 */ /* 0x000fca0000800000 */
[----:B------:R-:W-:-:S04]  /*31220*/  IMAD.IADD R4, R13, 0x1, R4 ;  /* 0x000000010d047824 */ /* 0x000fc800078e0204 */
[----:B------:R-:W-:-:S07]  /*31230*/  IMAD.MOV.U32 R13, RZ, RZ, R4 ;  /* 0x000000ffff0d7224 */ /* 0x000fce00078e0004 */
[----:B------:R-:W-:Y:S05]  /*31240*/  WARPSYNC.COLLECTIVE R15, `(.L_x_2153) ;  /* 0x000000000f087348 */ /* 0x000fea0003c00000 */
[----:B------:R0:W1:Y:S02]  /*31250*/  SHFL.UP P6, R14, R13, R12, R11 ;  /* 0x0400000c0d0e7389 */ /* 0x00006400000c000b */
[----:B01----:R-:W-:Y:S01]  /*31260*/  ENDCOLLECTIVE ;  /* 0x000000000000791b */ /* 0x003fe20003800000 */
.L_x_2153:
[----:B------:R-:W-:Y:S01]  /*31270*/  IMAD.MOV.U32 R12, RZ, RZ, 0x4 ;  /* 0x00000004ff0c7424 */ /* 0x000fe200078e00ff */
[----:B------:R-:W-:-:S05]  /*31280*/  SEL R3, R14, RZ, P2 ;  /* 0x000000ff0e037207 */ /* 0x000fca0001000000 */
[----:B------:R-:W-:-:S04]  /*31290*/  IMAD.IADD R2, R4, 0x1, R3 ;  /* 0x0000000104027824 */ /* 0x000fc800078e0203 */
[----:B------:R-:W-:-:S07]  /*312a0*/  IMAD.MOV.U32 R13, RZ, RZ, R2 ;  /* 0x000000ffff0d7224 */ /* 0x000fce00078e0002 */
[----:B------:R-:W-:Y:S05]  /*312b0*/  WARPSYNC.COLLECTIVE R15, `(.L_x_2154) ;  /* 0x000000000f087348 */ /* 0x000fea0003c00000 */
[----:B------:R0:W1:Y:S02]  /*312c0*/  SHFL.UP P6, R14, R13, R12, R11 ;  /* 0x0400000c0d0e7389 */ /* 0x00006400000c000b */
[----:B01----:R-:W-:Y:S01]  /*312d0*/  ENDCOLLECTIVE ;  /* 0x000000000000791b */ /* 0x003fe20003800000 */
.L_x_2154:
[----:B------:R-:W-:Y:S01]  /*312e0*/  IMAD.MOV.U32 R12, RZ, RZ, 0x8 ;  /* 0x00000008ff0c7424 */ /* 0x000fe200078e00ff */
[----:B------:R-:W-:-:S05]  /*312f0*/  SEL R3, R14, RZ, P3 ;  /* 0x000000ff0e037207 */ /* 0x000fca0001800000 */
[----:B------:R-:W-:-:S04]  /*31300*/  IMAD.IADD R3, R2, 0x1, R3 ;  /* 0x0000000102037824 */ /* 0x000fc800078e0203 */
[----:B------:R-:W-:-:S07]  /*31310*/  IMAD.MOV.U32 R13, RZ, RZ, R3 ;  /* 0x000000ffff0d7224 */ /* 0x000fce00078e0003 */
[----:B------:R-:W-:Y:S05]  /*31320*/  WARPSYNC.COLLECTIVE R15, `(.L_x_2155) ;  /* 0x000000000f087348 */ /* 0x000fea0003c00000 */
[----:B------:R0:W1:Y:S02]  /*31330*/  SHFL.UP P6, R14, R13, R12, R11 ;  /* 0x0400000c0d0e7389 */ /* 0x00006400000c000b */
[----:B01----:R-:W-:Y:S01]  /*31340*/  ENDCOLLECTIVE ;  /* 0x000000000000791b */ /* 0x003fe20003800000 */
.L_x_2155:
[----:B------:R-:W-:Y:S01]  /*31350*/  IMAD.MOV.U32 R12, RZ, RZ, 0x10 ;  /* 0x00000010ff0c7424 */ /* 0x000fe200078e00ff */
[----:B------:R-:W-:-:S05]  /*31360*/  SEL R4, R14, RZ, P4 ;  /* 0x000000ff0e047207 */ /* 0x000fca0002000000 */
[----:B------:R-:W-:-:S04]  /*31370*/  IMAD.IADD R4, R3, 0x1, R4 ;  /* 0x0000000103047824 */ /* 0x000fc800078e0204 */
[----:B------:R-:W-:-:S07]  /*31380*/  IMAD.MOV.U32 R13, RZ, RZ, R4 ;  /* 0x000000ffff0d7224 */ /* 0x000fce00078e0004 */
[----:B------:R-:W-:Y:S05]  /*31390*/  WARPSYNC.COLLECTIVE R15, `(.L_x_2156) ;  /* 0x000000000f087348 */ /* 0x000fea0003c00000 */
[----:B------:R0:W1:Y:S02]  /*313a0*/  SHFL.UP P6, R14, R13, R12, R11 ;  /* 0x0400000c0d0e7389 */ /* 0x00006400000c000b */
[----:B01----:R-:W-:Y:S01]  /*313b0*/  ENDCOLLECTIVE ;  /* 0x000000000000791b */ /* 0x003fe20003800000 */
.L_x_2156:
        /* <DEDUP_REMOVED lines=8> */
.L_x_2157:
[----:B------:R-:W-:Y:S05]  /*31440*/  BRA `(.L_x_2158) ;  /* 0xffffffa8001c7947 */ /* 0x000fea000383ffff */
.L_x_1976:
[----:B------:R-:W-:Y:S01]  /*31450*/  BSSY B0, `(.L_x_2159) ;  /* 0x0000007000007945 */ /* 0x000fe20003800000 */
[----:B------:R-:W-:Y:S02]  /*31460*/  IMAD.MOV.U32 R12, RZ, RZ, 0x1 ;  /* 0x00000001ff0c7424 */ /* 0x000fe400078e00ff */
[----:B------:R-:W-:Y:S02]  /*31470*/  IMAD.MOV.U32 R11, RZ, RZ, RZ ;  /* 0x000000ffff0b7224 */ /* 0x000fe400078e00ff */
[----:B------:R-:W-:-:S07]  /*31480*/  IMAD.MOV.U32 R15, RZ, RZ, -0x1 ;  /* 0xffffffffff0f7424 */ /* 0x000fce00078e00ff */
[----:B------:R-:W-:Y:S05]  /*31490*/  WARPSYNC.COLLECTIVE R15, `(.L_x_2160) ;  /* 0x000000000f087348 */ /* 0x000fea0003c00000 */
[----:B------:R0:W1:Y:S02]  /*314a0*/  SHFL.UP P6, R14, R13, R12, R11 ;  /* 0x0400000c0d0e7389 */ /* 0x00006400000c000b */
[----:B01----:R-:W-:Y:S01]  /*314b0*/  ENDCOLLECTIVE ;  /* 0x000000000000791b */ /* 0x003fe20003800000 */
.L_x_2160:
[----:B------:R-:W-:Y:S05]  /*314c0*/  BSYNC B0 ;  /* 0x0000000000007941 */ /* 0x000fea0003800000 */
.L_x_2159:
        /* <DEDUP_REMOVED lines=8> */
.L_x_2161:
[----:B------:R-:W-:Y:S01]  /*31550*/  IMAD.MOV.U32 R12, RZ, RZ, 0x4 ;  /* 0x00000004ff0c7424 */ /* 0x000fe200078e00ff */
[----:B------:R-:W-:-:S05]  /*31560*/  SEL R2, R14, RZ, P2 ;  /* 0x000000ff0e027207 */ /* 0x000fca0001000000 */
[----:B------:R-:W-:-:S04]  /*31570*/  IMAD.IADD R2, R13, 0x1, R2 ;  /* 0x000000010d027824 */ /* 0x000fc800078e0202 */
[----:B------:R-:W-:-:S07]  /*31580*/  IMAD.MOV.U32 R13, RZ, RZ, R2 ;  /* 0x000000ffff0d7224 */ /* 0x000fce00078e0002 */
[----:B------:R-:W-:Y:S05]  /*31590*/  WARPSYNC.COLLECTIVE R15, `(.L_x_2162) ;  /* 0x000000000f087348 */ /* 0x000fea0003c00000 */
[----:B------:R0:W1:Y:S02]  /*315a0*/  SHFL.UP P6, R14, R13, R12, R11 ;  /* 0x0400000c0d0e7389 */ /* 0x00006400000c000b */
[----:B01----:R-:W-:Y:S01]  /*315b0*/  ENDCOLLECTIVE ;  /* 0x000000000000791b */ /* 0x003fe20003800000 */
.L_x_2162:
[----:B------:R-:W-:Y:S01]  /*315c0*/  IMAD.MOV.U32 R12, RZ, RZ, 0x8 ;  /* 0x00000008ff0c7424 */ /* 0x000fe200078e00ff */
[----:B------:R-:W-:-:S05]  /*315d0*/  SEL R3, R14, RZ, P3 ;  /* 0x000000ff0e037207 */ /* 0x000fca0001800000 */
[----:B------:R-:W-:-:S04]  /*315e0*/  IMAD.IADD R3, R2, 0x1, R3 ;  /* 0x0000000102037824 */ /* 0x000fc800078e0203 */
[----:B------:R-:W-:-:S07]  /*315f0*/  IMAD.MOV.U32 R13, RZ, RZ, R3 ;  /* 0x000000ffff0d7224 */ /* 0x000fce00078e0003 */
[----:B------:R-:W-:Y:S05]  /*31600*/  WARPSYNC.COLLECTIVE R15, `(.L_x_2163) ;  /* 0x000000000f087348 */ /* 0x000fea0003c00000 */
[----:B------:R0:W1:Y:S02]  /*31610*/  SHFL.UP P6, R14, R13, R12, R11 ;  /* 0x0400000c0d0e7389 */ /* 0x00006400000c000b */
[----:B01----:R-:W-:Y:S01]  /*31620*/  ENDCOLLECTIVE ;  /* 0x000000000000791b */ /* 0x003fe20003800000 */
.L_x_2163:
[----:B------:R-:W-:Y:S01]  /*31630*/  IMAD.MOV.U32 R12, RZ, RZ, 0x10 ;  /* 0x00000010ff0c7424 */ /* 0x000fe200078e00ff */
[----:B------:R-:W-:-:S05]  /*31640*/  SEL R4, R14, RZ, P4 ;  /* 0x000000ff0e047207 */ /* 0x000fca0002000000 */
[----:B------:R-:W-:-:S04]  /*31650*/  IMAD.IADD R4, R3, 0x1, R4 ;  /* 0x0000000103047824 */ /* 0x000fc800078e0204 */
[----:B------:R-:W-:-:S07]  /*31660*/  IMAD.MOV.U32 R13, RZ, RZ, R4 ;  /* 0x000000ffff0d7224 */ /* 0x000fce00078e0004 */
[----:B------:R-:W-:Y:S05]  /*31670*/  WARPSYNC.COLLECTIVE R15, `(.L_x_2164) ;  /* 0x000000000f087348 */ /* 0x000fea0003c00000 */
[----:B------:R0:W1:Y:S02]  /*31680*/  SHFL.UP P6, R14, R13, R12, R11 ;  /* 0x0400000c0d0e7389 */ /* 0x00006400000c000b */
[----:B01----:R-:W-:Y:S01]  /*31690*/  ENDCOLLECTIVE ;  /* 0x000000000000791b */ /* 0x003fe20003800000 */
.L_x_2164:
        /* <DEDUP_REMOVED lines=8> */
.L_x_2165:
[----:B------:R-:W-:Y:S05]  /*31720*/  BRA `(.L_x_2166) ;  /* 0xffffffa800087947 */ /* 0x000fea000383ffff */
.L_x_1978:
[----:B------:R-:W-:Y:S01]  /*31730*/  BSSY B0, `(.L_x_2167) ;  /* 0x0000006000007945 */ /* 0x000fe20003800000 */
[----:B------:R-:W-:Y:S01]  /*31740*/  PLOP3.LUT P6, PT, P6, PT, PT, 0x8, 0x0 ;  /* 0x000000000000781c */ /* 0x000fe200037ce170 */
[----:B------:R-:W-:-:S12]  /*31750*/  IMAD.MOV.U32 R15, RZ, RZ, -0x1 ;  /* 0xffffffffff0f7424 */ /* 0x000fd800078e00ff */
[----:B0-----:R-:W-:Y:S05]  /*31760*/  WARPSYNC.COLLECTIVE R15, `(.L_x_2168) ;  /* 0x000000000f087348 */ /* 0x001fea0003c00000 */
[----:B------:R-:W-:Y:S01]  /*31770*/  VOTE.ANY R14, PT, P6 ;  /* 0x00000000000e7806 */ /* 0x000fe200030e0100 */
[----:B0-----:R-:W-:Y:S06]  /*31780*/  ENDCOLLECTIVE ;  /* 0x000000000000791b */ /* 0x001fec0003800000 */
.L_x_2168:
[----:B------:R-:W-:Y:S05]  /*31790*/  BSYNC B0 ;  /* 0x0000000000007941 */ /* 0x000fea0003800000 */
.L_x_2167:
        /* <DEDUP_REMOVED lines=8> */
.L_x_2169:
[----:B------:R-:W-:Y:S02]  /*31820*/  IMAD.IADD R27, R12, 0x1, R27 ;  /* 0x000000010c1b7824 */ /* 0x000fe400078e021b */
[----:B------:R-:W-:Y:S02]  /*31830*/  IMAD.MOV.U32 R13, RZ, RZ, R8 ;  /* 0x000000ffff0d7224 */ /* 0x000fe400078e0008 */
[----:B------:R-:W-:-:S07]  /*31840*/  IMAD.MOV.U32 R25, RZ, RZ, R14 ;  /* 0x000000ffff197224 */ /* 0x000fce00078e000e */
[----:B------:R-:W-:Y:S05]  /*31850*/  WARPSYNC.COLLECTIVE R15, `(.L_x_2170) ;  /* 0x000000000f087348 */ /* 0x000fea0003c00000 */
[----:B------:R0:W1:Y:S02]  /*31860*/  SHFL.IDX P6, R14, R13, R12, R11 ;  /* 0x0000000c0d0e7389 */ /* 0x00006400000c000b */
[----:B01----:R-:W-:Y:S01]  /*31870*/  ENDCOLLECTIVE ;  /* 0x000000000000791b */ /* 0x003fe20003800000 */
.L_x_2170:
[----:B------:R-:W-:Y:S01]  /*31880*/  IMAD.MOV.U32 R8, RZ, RZ, R14 ;  /* 0x000000ffff087224 */ /* 0x000fe200078e000e */
[----:B------:R-:W-:Y:S06]  /*31890*/  BRA `(.L_x_2171) ;  /* 0xffffffa400ec7947 */ /* 0x000fec000383ffff */
.L_x_1980:
[----:B------:R-:W-:Y:S01]  /*318a0*/  BSSY B0, `(.L_x_2172) ;  /* 0x0000007000007945 */ /* 0x000fe20003800000 */
[----:B------:R-:W-:Y:S02]  /*318b0*/  IMAD.MOV.U32 R13, RZ, RZ, R3 ;  /* 0x000000ffff0d7224 */ /* 0x000fe400078e0003 */
[----:B------:R-:W-:Y:S02]  /*318c0*/  IMAD.MOV.U32 R11, RZ, RZ, 0x1f ;  /* 0x0000001fff0b7424 */ /* 0x000fe400078e00ff */
[----:B------:R-:W-:-:S07]  /*318d0*/  IMAD.MOV.U32 R15, RZ, RZ, -0x1 ;  /* 0xffffffffff0f7424 */ /* 0x000fce00078e00ff */
[----:B0-23--:R-:W-:Y:S05]  /*318e0*/  WARPSYNC.COLLECTIVE R15, `(.L_x_2173) ;  /* 0x000000000f087348 */ /* 0x00dfea0003c00000 */
[----:B------:R1:W4:Y:S02]  /*318f0*/  SHFL.IDX P6, R14, R13, R12, R11 ;  /* 0x0000000c0d0e7389 */ /* 0x00032400000c000b */
[----:B01234-:R-:W-:Y:S01]  /*31900*/  ENDCOLLECTIVE ;  /* 0x000000000000791b */ /* 0x01ffe20003800000 */
.L_x_2173:
[----:B------:R-:W-:Y:S05]  /*31910*/  BSYNC B0 ;  /* 0x0000000000007941 */ /* 0x000fea0003800000 */
.L_x_2172:
[----:B------:R-:W-:Y:S01]  /*31920*/  IMAD.MOV.U32 R24, RZ, RZ, R14 ;  /* 0x000000ffff187224 */ /* 0x000fe200078e000e */
[----:B------:R-:W-:Y:S06]  /*31930*/  BRA `(.L_x_1979) ;  /* 0xffffffa400dc7947 */ /* 0x000fec000383ffff */
.L_x_1986:
[----:B-1----:R1:W2:Y:S02]  /*31940*/  SYNCS.PHASECHK.TRANS64.TRYWAIT P0, [R5+URZ+0x30820], R0 ;  /* 0x03082000050075a7 */ /* 0x0022a4000800017f */
[----:B--2---:R-:W-:Y:S05]  /*31950*/  @!P0 NANOSLEEP.SYNCS 0x989680 ;  /* 0x009896800000895d */ /* 0x004fea0003900000 */
[----:B------:R-:W2:Y:S02]  /*31960*/  @!P0 SYNCS.PHASECHK.TRANS64 P0, [R5+URZ+0x30820], R0 ;  /* 0x03082000050085a7 */ /* 0x000ea4000800007f */
[----:B--2---:R-:W-:Y:S05]  /*31970*/  @!P0 BRA `(.L_x_1986) ;  /* 0xfffffffc00f08947 */ /* 0x004fea000383ffff */
[----:B------:R-:W-:Y:S05]  /*31980*/  BRA `(.L_x_2174) ;  /* 0xffffffb000347947 */ /* 0x000fea000383ffff */
.L_x_1987:
[----:B------:R-:W2:Y:S01]  /*31990*/  S2R R2, SR_TID.X ;  /* 0x0000000000027919 */ /* 0x000ea20000002100 */
[----:B------:R-:W-:Y:S01]  /*319a0*/  BSSY B0, `(.L_x_2175) ;  /* 0x000000a000007945 */ /* 0x000fe20003800000 */
[----:B------:R-:W-:Y:S02]  /*319b0*/  IMAD.MOV.U32 R12, RZ, RZ, RZ ;  /* 0x000000ffff0c7224 */ /* 0x000fe400078e00ff */
[----:B------:R-:W-:Y:S02]  /*319c0*/  IMAD.MOV.U32 R11, RZ, RZ, 0x1f ;  /* 0x0000001fff0b7424 */ /* 0x000fe400078e00ff */
[----:B------:R-:W-:Y:S01]  /*319d0*/  IMAD.MOV.U32 R15, RZ, RZ, -0x1 ;  /* 0xffffffffff0f7424 */ /* 0x000fe200078e00ff */
[----:B--2---:R-:W-:-:S04]  /*319e0*/  SHF.R.U32.HI R2, RZ, 0x5, R2 ;  /* 0x00000005ff027819 */ /* 0x004fc80000011602 */
[----:B------:R-:W-:-:S05]  /*319f0*/  LOP3.LUT R2, R2, 0x3, RZ, 0xc0, !PT ;  /* 0x0000000302027812 */ /* 0x000fca00078ec0ff */
[----:B------:R-:W-:-:S07]  /*31a00*/  IMAD.MOV.U32 R13, RZ, RZ, R2 ;  /* 0x000000ffff0d7224 */ /* 0x000fce00078e0002 */
[----:B01-3--:R-:W-:Y:S05]  /*31a10*/  WARPSYNC.COLLECTIVE R15, `(.L_x_2176) ;  /* 0x000000000f087348 */ /* 0x00bfea0003c00000 */
[----:B------:R2:W4:Y:S02]  /*31a20*/  SHFL.IDX P6, R14, R13, R12, R11 ;  /* 0x0000000c0d0e7389 */ /* 0x00052400000c000b */
[----:B01234-:R-:W-:Y:S01]  /*31a30*/  ENDCOLLECTIVE ;  /* 0x000000000000791b */ /* 0x01ffe20003800000 */
.L_x_2176:
[----:B------:R-:W-:Y:S05]  /*31a40*/  BSYNC B0 ;  /* 0x0000000000007941 */ /* 0x000fea0003800000 */
.L_x_2175:
[----:B------:R-:W-:Y:S05]  /*31a50*/  BRA `(.L_x_2177) ;  /* 0xffffffb0001c7947 */ /* 0x000fea000383ffff */
.L_x_1988:
[----:B------:R-:W-:Y:S01]  /*31a60*/  BSSY B0, `(.L_x_2178) ;  /* 0x0000006000007945 */ /* 0x000fe20003800000 */
[----:B------:R-:W-:-:S07]  /*31a70*/  IMAD.MOV.U32 R15, RZ, RZ, -0x1 ;  /* 0xffffffffff0f7424 */ /* 0x000fce00078e00ff */
[----:B01-3--:R-:W-:Y:S05]  /*31a80*/  WARPSYNC.COLLECTIVE R15, `(.L_x_2179) ;  /* 0x000000000f0c7348 */ /* 0x00bfea0003c00000 */
[----:B------:R-:W-:Y:S02]  /*31a90*/  ELECT P6, UR62, PT ;  /* 0x00000000003e782f */ /* 0x000fe400038c0000 */
[----:B------:R-:W-:Y:S01]  /*31aa0*/  MOV R14, UR62 ;  /* 0x0000003e000e7c02 */ /* 0x000fe20008000f00 */
[----:B01-3--:R-:W-:Y:S10]  /*31ab0*/  ENDCOLLECTIVE ;  /* 0x000000000000791b */ /* 0x00bff40003800000 */
.L_x_2179:
[----:B------:R-:W-:Y:S05]  /*31ac0*/  BSYNC B0 ;  /* 0x0000000000007941 */ /* 0x000fea0003800000 */
.L_x_2178:
[----:B------:R-:W-:Y:S05]  /*31ad0*/  BRA `(.L_x_2180) ;  /* 0xffffffb000107947 */ /* 0x000fea000383ffff */
.L_x_1990:
[----:B-1----:R1:W2:Y:S02]  /*31ae0*/  SYNCS.PHASECHK.TRANS64.TRYWAIT P1, [R3+URZ+0x30840], R2 ;  /* 0x03084002030075a7 */ /* 0x0022a4000802017f */
[----:B--2---:R-:W-:Y:S05]  /*31af0*/  @!P1 NANOSLEEP.SYNCS 0x989680 ;  /* 0x009896800000995d */ /* 0x004fea0003900000 */
[----:B------:R-:W2:Y:S02]  /*31b00*/  @!P1 SYNCS.PHASECHK.TRANS64 P1, [R3+URZ+0x30840], R2 ;  /* 0x03084002030095a7 */ /* 0x000ea4000802007f */
[----:B--2---:R-:W-:Y:S05]  /*31b10*/  @!P1 BRA `(.L_x_1990) ;  /* 0xfffffffc00f09947 */ /* 0x004fea000383ffff */
[----:B------:R-:W-:Y:S05]  /*31b20*/  BRA `(.L_x_2181) ;  /* 0xffffffb000387947 */ /* 0x000fea000383ffff */
.L_x_1992:
[----:B--2---:R2:W4:Y:S02]  /*31b30*/  SYNCS.PHASECHK.TRANS64.TRYWAIT P1, [R5+URZ+0x30840], R0 ;  /* 0x03084000050075a7 */ /* 0x004524000802017f */
[----:B----4-:R-:W-:Y:S05]  /*31b40*/  @!P1 NANOSLEEP.SYNCS 0x989680 ;  /* 0x009896800000995d */ /* 0x010fea0003900000 */
[----:B------:R-:W4:Y:S02]  /*31b50*/  @!P1 SYNCS.PHASECHK.TRANS64 P1, [R5+URZ+0x30840], R0 ;  /* 0x03084000050095a7 */ /* 0x000f24000802007f */
[----:B----4-:R-:W-:Y:S05]  /*31b60*/  @!P1 BRA `(.L_x_1992) ;  /* 0xfffffffc00f09947 */ /* 0x010fea000383ffff */
[----:B------:R-:W-:Y:S05]  /*31b70*/  BRA `(.L_x_2182) ;  /* 0xffffffb000447947 */ /* 0x000fea000383ffff */
.L_x_1994:
[----:B----4-:R4:W0:Y:S02]  /*31b80*/  SYNCS.PHASECHK.TRANS64.TRYWAIT P1, [R3+URZ+0x30860], R2 ;  /* 0x03086002030075a7 */ /* 0x010824000802017f */
[----:B0-----:R-:W-:Y:S05]  /*31b90*/  @!P1 NANOSLEEP.SYNCS 0x989680 ;  /* 0x009896800000995d */ /* 0x001fea0003900000 */
[----:B------:R-:W0:Y:S02]  /*31ba0*/  @!P1 SYNCS.PHASECHK.TRANS64 P1, [R3+URZ+0x30860], R2 ;  /* 0x03086002030095a7 */ /* 0x000e24000802007f */
[----:B0-----:R-:W-:Y:S05]  /*31bb0*/  @!P1 BRA `(.L_x_1994) ;  /* 0xfffffffc00f09947 */ /* 0x001fea000383ffff */
[----:B------:R-:W-:Y:S05]  /*31bc0*/  BRA `(.L_x_2183) ;  /* 0xffffffb000407947 */ /* 0x000fea000383ffff */
.L_x_2184:
        /* <DEDUP_REMOVED lines=11> */
.L_x_15960:


//--------------------- .text._ZN7cutlass13device_kernelIN5flash11enable_sm90INS1_16FlashAttnFwdSm90INS1_25CollectiveMainloopFwdSm90ILi2EN4cute5tupleIJNS5_1CILi1EEES8_S8_EEENS6_IJNS7_ILi128EEENS7_ILi80EEENS7_ILi256EEEEEELi256ENS_10bfloat16_tEfNS_4arch4Sm90ELb1ELb0ELb0ELb0ELb1ELb0ELb0ELb1ELb1ELb1ELb1ELb0EEENS1_21CollectiveEpilogueFwdINS6_IJSA_SC_SB_EEES9_SE_SG_Li256ELb0ELb1ELb1ELb0EEENS1_19SingleTileSchedulerILb0ELb1ELb1ELi128EEEEEEEEEvNT_6ParamsE --------------------------
	.section	.text._ZN7cutlass13device_kernelIN5flash11enable_sm90INS1_16FlashAttnFwdSm90INS1_25CollectiveMainloopFwdSm90ILi2EN4cute5tupleIJNS5_1CILi1EEES8_S8_EEENS6_IJNS7_ILi128EEENS7_ILi80EEENS7_ILi256EEEEEELi256ENS_10bfloat16_tEfNS_4arch4Sm90ELb1ELb0ELb0ELb0ELb1ELb0ELb0ELb1ELb1ELb1ELb1ELb0EEENS1_21CollectiveEpilogueFwdINS6_IJSA_SC_SB_EEES9_SE_SG_Li256ELb0ELb1ELb1ELb0EEENS1_19SingleTileSchedulerILb0ELb1ELb1ELi128EEEEEEEEEvNT_6ParamsE,"ax",@progbits
	.align	128
.text._ZN7cutlass13device_kernelIN5flash11enable_sm90INS1_16FlashAttnFwdSm90INS1_25CollectiveMainloopFwdSm90ILi2EN4cute5tupleIJNS5_1CILi1EEES8_S8_EEENS6_IJNS7_ILi128EEENS7_ILi80EEENS7_ILi256EEEEEELi256ENS_10bfloat16_tEfNS_4arch4Sm90ELb1ELb0ELb0ELb0ELb1ELb0ELb0ELb1ELb1ELb1ELb1ELb0EEENS1_21CollectiveEpilogueFwdINS6_IJSA_SC_SB_EEES9_SE_SG_Li256ELb0ELb1ELb1ELb0EEENS1_19SingleTileSchedulerILb0ELb1ELb1ELi128EEEEEEEEEvNT_6ParamsE:
        .type           _ZN7cutlass13device_kernelIN5flash11enable_sm90INS1_16FlashAttnFwdSm90INS1_25CollectiveMainloopFwdSm90ILi2EN4cute5tupleIJNS5_1CILi1EEES8_S8_EEENS6_IJNS7_ILi128EEENS7_ILi80EEENS7_ILi256EEEEEELi256ENS_10bfloat16_tEfNS_4arch4Sm90ELb1ELb0ELb0ELb0ELb1ELb0ELb0ELb1ELb1ELb1ELb1ELb0EEENS1_21CollectiveEpilogueFwdINS6_IJSA_SC_SB_EEES9_SE_SG_Li256ELb0ELb1ELb1ELb0EEENS1_19SingleTileSchedulerILb0ELb1ELb1ELi128EEEEEEEEEvNT_6ParamsE,@function
        .size           _ZN7cutlass13device_kernelIN5flash11enable_sm90INS1_16FlashAttnFwdSm90INS1_25CollectiveMainloopFwdSm90ILi2EN4cute5tupleIJNS5_1CILi1EEES8_S8_EEENS6_IJNS7_ILi128EEENS7_ILi80EEENS7_ILi256EEEEEELi256ENS_10bfloat16_tEfNS_4arch4Sm90ELb1ELb0ELb0ELb0ELb1ELb0ELb0ELb1ELb1ELb1ELb1ELb0EEENS1_21CollectiveEpilogueFwdINS6_IJSA_SC_SB_EEES9_SE_SG_Li256ELb0ELb1ELb1ELb0EEENS1_19SingleTileSchedulerILb0ELb1ELb1ELi128EEEEEEEEEvNT_6ParamsE,(.L_x_15961 - _ZN7cutlass13device_kernelIN5flash11enable_sm90INS1_16FlashAttnFwdSm90INS1_25CollectiveMainloopFwdSm90ILi2EN4cute5tupleIJNS5_1CILi1EEES8_S8_EEENS6_IJNS7_ILi128EEENS7_ILi80EEENS7_ILi256EEEEEELi256ENS_10bfloat16_tEfNS_4arch4Sm90ELb1ELb0ELb0ELb0ELb1ELb0ELb0ELb1ELb1ELb1ELb1ELb0EEENS1_21CollectiveEpilogueFwdINS6_IJSA_SC_SB_EEES9_SE_SG_Li256ELb0ELb1ELb1ELb0EEENS1_19SingleTileSchedulerILb0ELb1ELb1ELi128EEEEEEEEEvNT_6ParamsE)
        .other          _ZN7cutlass13device_kernelIN5flash11enable_sm90INS1_16FlashAttnFwdSm90INS1_25CollectiveMainloopFwdSm90ILi2EN4cute5tupleIJNS5_1CILi1EEES8_S8_EEENS6_IJNS7_ILi128EEENS7_ILi80EEENS7_ILi256EEEEEELi256ENS_10bfloat16_tEfNS_4arch4Sm90ELb1ELb0ELb0ELb0ELb1ELb0ELb0ELb1ELb1ELb1ELb1ELb0EEENS1_21CollectiveEpilogueFwdINS6_IJSA_SC_SB_EEES9_SE_SG_Li256ELb0ELb1ELb1ELb0EEENS1_19SingleTileSchedulerILb0ELb1ELb1ELi128EEEEEEEEEvNT_6ParamsE,@"STO_CUDA_ENTRY STV_DEFAULT"
_ZN7cutlass13device_kernelIN5flash11enable_sm90INS1_16FlashAttnFwdSm90INS1_25CollectiveMainloopFwdSm90ILi2EN4cute5tupleIJNS5_1CILi1EEES8_S8_EEENS6_IJNS7_ILi128EEENS7_ILi80EEENS7_ILi256EEEEEELi256ENS_10bfloat16_tEfNS_4arch4Sm90ELb1ELb0ELb0ELb0ELb1ELb0ELb0ELb1ELb1ELb1ELb1ELb0EEENS1_21CollectiveEpilogueFwdINS6_IJSA_SC_SB_EEES9_SE_SG_Li256ELb0ELb1ELb1ELb0EEENS1_19SingleTileSchedulerILb0ELb1ELb1ELi128EEEEEEEEEvNT_6ParamsE:
        /* <DEDUP_REMOVED lines=45> */
.L_x_2185:
        /* <DEDUP_REMOVED lines=22> */
.L_x_2186:
        /* <DEDUP_REMOVED lines=18> */
.L_x_2187:
        /* <DEDUP_REMOVED lines=22> */
.L_x_2188:
        /* <DEDUP_REMOVED lines=23> */
.L_x_2189:
        /* <DEDUP_REMOVED lines=10> */
.L_x_2192:
        /* <DEDUP_REMOVED lines=19> */
[----:B------:R-:W1:Y:S01]  /*09f0*/  S2UR UR60, SR_CTAID.X ;  /* 0x00000000003c79c3 */ /* 0x000e620000002500 */
[----:B------:R-:W-:Y:S01]  /*0a00*/  ULDC UR4, c[0x0][0x448] ;  /* 0x0001120000047ab9 */ /* 0x000fe20000000800 */
[----:B------:R-:W-:Y:S01]  /*0a10*/  ULDC UR6, c[0x0][0x424] ;  /* 0x0001090000067ab9 */ /* 0x000fe20000000800 */
[----:B------:R-:W-:Y:S01]  /*0a20*/  UISETP.NE.AND UP1, UPT, UR4, 0x1, UPT ;  /* 0x000000010400788c */ /* 0x000fe2000bf25270 */
[----:B------:R-:W-:Y:S02]  /*0a30*/  ULDC UR7, c[0x0][0x288] ;  /* 0x0000a20000077ab9 */ /* 0x000fe40000000800 */
[----:B------:R-:W-:Y:S01]  /*0a40*/  ULDC.64 UR4, c[0x0][0x418] ;  /* 0x0001060000047ab9 */ /* 0x000fe20000000a00 */
[----:B------:R-:W-:Y:S02]  /*0a50*/  UIADD3 UR7, -UR7, 0x50, URZ ;  /* 0x0000005007077890 */ /* 0x000fe4000fffe13f */
[----:B------:R-:W-:Y:S02]  /*0a60*/  UISETP.NE.U32.AND UP0, UPT, UR4, URZ, UPT ;  /* 0x0000003f0400728c */ /* 0x000fe4000bf05070 */
[----:B------:R-:W-:-:S02]  /*0a70*/  UP2UR UR4, UPR, URZ, 0x2 ;  /* 0x000000023f047883 */ /* 0x000fc40008000000 */
[----:B------:R-:W-:Y:S01]  /*0a80*/  UISETP.NE.AND.EX UP0, UPT, UR5, URZ, UPT, UP0 ;  /* 0x0000003f0500728c */ /* 0x000fe2000bf05300 */
[----:B------:R-:W-:Y:S02]  /*0a90*/  ULDC UR8, c[0x0][0x2f0] ;  /* 0x0000bc0000087ab9 */ /* 0x000fe40000000800 */
[----:B------:R-:W-:Y:S01]  /*0aa0*/  @UP1 ULDC UR5, c[0x0][0x44c] ;  /* 0x0001130000051ab9 */ /* 0x000fe20000000800 */
[----:B------:R-:W-:Y:S01]  /*0ab0*/  IMAD.U32 R19, RZ, RZ, UR4 ;  /* 0x00000004ff137e24 */ /* 0x000fe2000f8e00ff */
[----:B------:R-:W-:Y:S01]  /*0ac0*/  USEL UR11, UR6, 0x1, UP0 ;  /* 0x00000001060b7887 */ /* 0x000fe20008000000 */
[----:B------:R-:W-:Y:S01]  /*0ad0*/  @UP1 ULDC UR10, c[0x0][0x450] ;  /* 0x00011400000a1ab9 */ /* 0x000fe20000000800 */
[----:B------:R-:W-:Y:S02]  /*0ae0*/  USHF.R.U32.HI UR12, URZ, 0x10, UR9 ;  /* 0x000000103f0c7899 */ /* 0x000fe40008011609 */
[----:B------:R-:W-:Y:S02]  /*0af0*/  UIMAD UR7, UR11, UR8, UR7 ;  /* 0x000000080b0772a4 */ /* 0x000fe4000f8e0207 */
[----:B------:R-:W-:Y:S01]  /*0b00*/  MOV R18, UR11 ;  /* 0x0000000b00127c02 */ /* 0x000fe20008000f00 */
[----:B-1----:R-:W-:-:S04]  /*0b10*/  USHF.L.U32 UR60, UR60, 0x7, URZ ;  /* 0x000000073c3c7899 */ /* 0x002fc8000800063f */
[----:B------:R-:W-:Y:S02]  /*0b20*/  @UP1 UIADD3 UR4, UR60, 0x7f, URZ ;  /* 0x0000007f3c041890 */ /* 0x000fe4000fffe03f */
[----:B------:R-:W-:Y:S02]  /*0b30*/  UIADD3 UR6, UR60, 0x7f, URZ ;  /* 0x0000007f3c067890 */ /* 0x000fe4000fffe03f */
[----:B------:R-:W-:Y:S02]  /*0b40*/  UIMAD.WIDE.U32 UR4, UR4, UR5, URZ ;  /* 0x00000005040472a5 */ /* 0x000fe4000f8e003f */
[----:B------:R-:W-:Y:S02]  /*0b50*/  UIMAD UR4, UR11, UR8, 0x4f ;  /* 0x0000004f0b0474a4 */ /* 0x000fe4000f8e0208 */
[----:B------:R-:W-:Y:S02]  /*0b60*/  @UP1 USHF.R.U32.HI UR6, URZ, UR10, UR5 ;  /* 0x0000000a3f061299 */ /* 0x000fe40008011605 */
[----:B------:R-:W-:-:S02]  /*0b70*/  UIMAD.WIDE UR4, UR4, 0x66666667, URZ ;  /* 0x66666667040478a5 */ /* 0x000fc4000f8e023f */
[----:B------:R-:W-:Y:S02]  /*0b80*/  UIADD3 UR6, UR7, UR6, URZ ;  /* 0x0000000607067290 */ /* 0x000fe4000fffe03f */
[----:B------:R-:W-:Y:S02]  /*0b90*/  USHF.R.U32.HI UR4, URZ, 0x1f, UR5 ;  /* 0x0000001f3f047899 */ /* 0x000fe40008011605 */
[----:B------:R-:W-:Y:S02]  /*0ba0*/  UIMAD.WIDE UR6, UR6, 0x66666667, URZ ;  /* 0x66666667060678a5 */ /* 0x000fe4000f8e023f */
[----:B------:R-:W-:Y:S02]  /*0bb0*/  ULEA.HI.SX32 UR4, UR5, UR4, 0x1b ;  /* 0x0000000405047291 */ /* 0x000fe4000f8fda3f */
[----:B------:R-:W-:-:S04]  /*0bc0*/  USHF.R.U32.HI UR6, URZ, 0x1f, UR7 ;  /* 0x0000001f3f067899 */ /* 0x000fc80008011607 */
[----:B------:R-:W-:Y:S02]  /*0bd0*/  ULEA.HI.SX32 UR6, UR7, UR6, 0x1b ;  /* 0x0000000607067291 */ /* 0x000fe4000f8fda3f */
[----:B------:R-:W-:Y:S02]  /*0be0*/  ULOP3.LUT UR7, UR9, 0xffff, URZ, 0xc0, !UPT ;  /* 0x0000ffff09077892 */ /* 0x000fe4000f8ec03f */
[----:B------:R-:W-:-:S04]  /*0bf0*/  UISETP.LT.AND UP0, UPT, UR4, UR6, UPT ;  /* 0x000000060400728c */ /* 0x000fc8000bf01270 */
[----:B------:R-:W-:Y:S02]  /*0c00*/  USEL UR11, UR4, UR6, UP0 ;  /* 0x00000006040b7287 */ /* 0x000fe40008000000 */
[----:B------:R-:W-:Y:S02]  /*0c10*/  UISETP.NE.AND UP0, UPT, UR12, URZ, UPT ;  /* 0x0000003f0c00728c */ /* 0x000fe4000bf05270 */
[----:B------:R-:W-:Y:S01]  /*0c20*/  UISETP.GE.AND UP1, UPT, UR11, 0x1, UPT ;  /* 0x000000010b00788c */ /* 0x000fe2000bf26270 */
[----:B------:R-:W-:-:S05]  /*0c30*/  UMOV UR4, URZ ;  /* 0x0000003f00047c82 */ /* 0x000fca0008000000 */
[----:B------:R-:W-:-:S03]  /*0c40*/  PLOP3.LUT P0, PT, PT, PT, UP1, 0x80, 0x0 ;  /* 0x000000000000781c */ /* 0x000fc60003f0f018 */
[----:B------:R-:W-:-:S10]  /*0c50*/  @!UP0 ULDC UR12, c[0x0][0x9f0] ;  /* 0x00027c00000c8ab9 */ /* 0x000fd40000000800 */
[----:B------:R-:W-:Y:S05]  /*0c60*/  @!P0 BRA `(.L_x_2194) ;  /* 0x0000000000848947 */ /* 0x000fea0003800000 */
[----:B------:R-:W-:Y:S01]  /*0c70*/  IMAD.U32 R3, RZ, RZ, UR12 ;  /* 0x0000000cff037e24 */ /* 0x000fe2000f8e00ff */
[----:B------:R-:W-:Y:S01]  /*0c80*/  UIADD3 UR6, UR12, -0x1, UR11 ;  /* 0xffffffff0c067890 */ /* 0x000fe2000fffe00b */
[----:B------:R-:W-:-:S03]  /*0c90*/  UMOV UR4, URZ ;  /* 0x0000003f00047c82 */ /* 0x000fc60008000000 */
[-C--:B------:R-:W-:Y:S02]  /*0ca0*/  IABS R0, R3.reuse ;  /* 0x0000000300007213 */ /* 0x080fe40000000000 */
[----:B------:R-:W-:Y:S01]  /*0cb0*/  IMAD.U32 R4, RZ, RZ, UR6 ;  /* 0x00000006ff047e24 */ /* 0x000fe2000f8e00ff */
[----:B------:R-:W-:Y:S01]  /*0cc0*/  IABS R5, R3 ;  /* 0x0000000300057213 */ /* 0x000fe20000000000 */
[----:B------:R-:W-:Y:S01]  /*0cd0*/  ULOP3.LUT UR6, UR6, UR12, URZ, 0x3c, !UPT ;  /* 0x0000000c06067292 */ /* 0x000fe2000f8e3c3f */
[----:B------:R-:W-:Y:S02]  /*0ce0*/  R2UR UR13, R0 ;  /* 0x00000000000d72ca */ /* 0x000fe400000e0000 */
[----:B------:R-:W-:-:S05]  /*0cf0*/  IABS R4, R4 ;  /* 0x0000000400047213 */ /* 0x000fca0000000000 */
[----:B------:R-:W-:-:S05]  /*0d00*/  IMAD.MOV.U32 R3, RZ, RZ, R4 ;  /* 0x000000ffff037224 */ /* 0x000fca00078e0004 */
[----:B------:R-:W-:Y:S01]  /*0d10*/  R2UR UR10, R3 ;  /* 0x00000000030a72ca */ /* 0x000fe200000e0000 */
[----:B------:R-:W1:Y:S08]  /*0d20*/  I2F.RP R0, UR13 ;  /* 0x0000000d00007d06 */ /* 0x000e700008209400 */
[----:B-1----:R-:W0:Y:S02]  /*0d30*/  MUFU.RCP R0, R0 ;  /* 0x0000000000007308 */ /* 0x002e240000001000 */
[----:B0-----:R-:W-:Y:S01]  /*0d40*/  VIADD R2, R0, 0xffffffe ;  /* 0x0ffffffe00027836 */ /* 0x001fe20000000000 */
[----:B------:R-:W-:-:S05]  /*0d50*/  IADD3 R0, RZ, -R5, RZ ;  /* 0x80000005ff007210 */ /* 0x000fca0007ffe0ff */
        /* <DEDUP_REMOVED lines=18> */
.L_x_2194:
[----:B------:R-:W-:Y:S01]  /*0e80*/  UIMAD UR6, UR7, UR4, URZ ;  /* 0x00000004070672a4 */ /* 0x000fe2000f8e023f */
[----:B------:R-:W-:Y:S01]  /*0e90*/  IMAD.U32 R0, RZ, RZ, UR11 ;  /* 0x0000000bff007e24 */ /* 0x000fe2000f8e00ff */
[----:B------:R-:W-:Y:S01]  /*0ea0*/  R2UR UR5, R18 ;  /* 0x00000000120572ca */ /* 0x000fe200000e0000 */
[----:B------:R-:W-:Y:S01]  /*0eb0*/  IMAD.U32 R3, RZ, RZ, UR4 ;  /* 0x00000004ff037e24 */ /* 0x000fe2000f8e00ff */
[----:B------:R-:W-:Y:S01]  /*0ec0*/  PLOP3.LUT P0, PT, PT, PT, PT, 0x80, 0x0 ;  /* 0x000000000000781c */ /* 0x000fe20003f0f070 */
[----:B------:R-:W-:Y:S01]  /*0ed0*/  VIADD R17, R25, 0xffffff80 ;  /* 0xffffff8019117836 */ /* 0x000fe20000000000 */
[----:B0-----:R-:W-:Y:S01]  /*0ee0*/  MOV R2, RZ ;  /* 0x000000ff00027202 */ /* 0x001fe20000000f00 */
[----:B------:R-:W-:Y:S01]  /*0ef0*/  IMAD.U32 R22, RZ, RZ, UR6 ;  /* 0x00000006ff167e24 */ /* 0x000fe2000f8e00ff */
[----:B------:R-:W-:Y:S02]  /*0f00*/  VIADDMNMX R0, R3, UR6, R0, PT ;  /* 0x0000000603007c46 */ /* 0x000fe4000b800100 */
[----:B------:R-:W-:-:S02]  /*0f10*/  CS2R R150, SRZ ;  /* 0x0000000000967805 */ /* 0x000fc4000001ff00 */
[----:B------:R-:W-:Y:S02]  /*0f20*/  CS2R R148, SRZ ;  /* 0x0000000000947805 */ /* 0x000fe4000001ff00 */
[----:B------:R-:W-:Y:S02]  /*0f30*/  CS2R R146, SRZ ;  /* 0x0000000000927805 */ /* 0x000fe4000001ff00 */
[----:B------:R-:W-:Y:S01]  /*0f40*/  R2UR UR61, R0 ;  /* 0x00000000003d72ca */ /* 0x000fe200000e0000 */
[----:B------:R-:W-:Y:S01]  /*0f50*/  IMAD.MOV.U32 R0, RZ, RZ, RZ ;  /* 0x000000ffff007224 */ /* 0x000fe200078e00ff */
[----:B------:R-:W-:Y:S01]  /*0f60*/  CS2R R144, SRZ ;  /* 0x0000000000907805 */ /* 0x000fe2000001ff00 */
[----:B------:R-:W-:Y:S01]  /*0f70*/  UIMAD UR4, UR5, UR8, URZ ;  /* 0x00000008050472a4 */ /* 0x000fe2000f8e023f */
[----:B------:R-:W-:Y:S02]  /*0f80*/  CS2R R142, SRZ ;  /* 0x00000000008e7805 */ /* 0x000fe4000001ff00 */
[----:B------:R-:W-:-:S02]  /*0f90*/  CS2R R140, SRZ ;  /* 0x00000000008c7805 */ /* 0x000fc4000001ff00 */
[----:B------:R-:W-:Y:S02]  /*0fa0*/  CS2R R138, SRZ ;  /* 0x00000000008a7805 */ /* 0x000fe4000001ff00 */
[----:B------:R-:W-:Y:S02]  /*0fb0*/  CS2R R136, SRZ ;  /* 0x0000000000887805 */ /* 0x000fe4000001ff00 */
[----:B------:R-:W-:Y:S01]  /*0fc0*/  CS2R R134, SRZ ;  /* 0x0000000000867805 */ /* 0x000fe2000001ff00 */
[----:B------:R-:W-:Y:S01]  /*0fd0*/  IMAD.U32 R152, RZ, RZ, UR4 ;  /* 0x00000004ff987e24 */ /* 0x000fe2000f8e00ff */
        /* <DEDUP_REMOVED lines=66> */
[----:B------:R-:W-:Y:S02]  /*1400*/  IMAD.U32 R16, RZ, RZ, UR8 ;  /* 0x00000008ff107e24 */ /* 0x000fe4000f8e00ff */
        /* <DEDUP_REMOVED lines=15> */
[----:B------:R-:W-:Y:S01]  /*1500*/  MOV R5, UR5 ;  /* 0x0000000500057c02 */ /* 0x000fe20008000f00 */
[----:B------:R-:W-:Y:S01]  /*1510*/  ULDC.64 UR4, c[0x4][0x140] ;  /* 0x0100500000047ab9 */ /* 0x000fe20000000a00 */
[----:B------:R-:W-:Y:S01]  /*1520*/  IMAD.U32 R10, RZ, RZ, UR6 ;  /* 0x00000006ff0a7e24 */ /* 0x000fe2000f8e00ff */
[----:B------:R-:W-:Y:S01]  /*1530*/  MOV R8, 0x70 ;  /* 0x0000007000087802 */ /* 0x000fe20000000f00 */
[----:B------:R-:W-:Y:S02]  /*1540*/  IMAD.U32 R6, RZ, RZ, UR4 ;  /* 0x00000004ff067e24 */ /* 0x000fe4000f8e00ff */
[----:B------:R-:W-:-:S02]  /*1550*/  IMAD.U32 R7, RZ, RZ, UR5 ;  /* 0x00000005ff077e24 */ /* 0x000fc4000f8e00ff */
[----:B------:R-:W-:Y:S02]  /*1560*/  IMAD.U32 R11, RZ, RZ, UR7 ;  /* 0x00000007ff0b7e24 */ /* 0x000fe4000f8e00ff */
[----:B------:R-:W-:Y:S02]  /*1570*/  IMAD.MOV.U32 R12, RZ, RZ, 0x1 ;  /* 0x00000001ff0c7424 */ /* 0x000fe400078e00ff */
[----:B0-----:R-:W-:-:S07]  /*1580*/  IMAD.MOV.U32 R13, RZ, RZ, RZ ;  /* 0x000000ffff0d7224 */ /* 0x001fce00078e00ff */
[----:B------:R-:W-:-:S07]  /*1590*/  LEPC R20, `(.L_x_2196) ;  /* 0x000000001014794e */ /* 0x000fce0000000000 */
[----:B-1----:R-:W-:Y:S05]  /*15a0*/  CALL.ABS.NOINC R2 ;  /* 0x0000000002007343 */ /* 0x002fea0003c00000 */
.L_x_2196:
[----:B------:R-:W-:Y:S02]  /*15b0*/  R2UR UR4, R16 ;  /* 0x00000000100472ca */ /* 0x000fe400000e0000 */
[----:B------:R-:W-:-:S11]  /*15c0*/  SHF.L.U32 R0, RZ, 0x1f, RZ ;  /* 0x0000001fff007819 */ /* 0x000fd600000006ff */
[----:B------:R-:W0:Y:S02]  /*15d0*/  SYNCS.PHASECHK.TRANS64.TRYWAIT P0, [UR4+0x38800], R0 ;  /* 0x03880000ff0075a7 */ /* 0x000e240008000144 */
[----:B0-----:R-:W-:Y:S05]  /*15e0*/  @!P0 BRA `(.L_x_2197) ;  /* 0x0000013400688947 */ /* 0x001fea0003800000 */
.L_x_2284:
[----:B------:R-:W2:Y:S02]  /*15f0*/  LDL R2, [R1+0x4] ;  /* 0x0000040001027983 */ /* 0x000ea40000100800 */
[----:B--2---:R-:W-:-:S13]  /*1600*/  R2UR UR4, R2 ;  /* 0x00000000020472ca */ /* 0x004fda00000e0000 */
[----:B------:R-:W-:-:S06]  /*1610*/  ULOP3.LUT UR4, UR4, 0x1, URZ, 0xfc, !UPT ;  /* 0x0000000104047892 */ /* 0x000fcc000f8efc3f */
[----:B------:R-:W-:-:S05]  /*1620*/  IMAD.U32 R2, RZ, RZ, UR4 ;  /* 0x00000004ff027e24 */ /* 0x000fca000f8e00ff */
[----:B------:R-:W-:-:S13]  /*1630*/  ISETP.NE.AND P0, PT, R2, 0x3, PT ;  /* 0x000000030200780c */ /* 0x000fda0003f05270 */
[----:B------:R-:W-:Y:S05]  /*1640*/  @!P0 BRA `(.L_x_2198) ;  /* 0x0000000000048947 */ /* 0x000fea0003800000 */
[----:B------:R-:W-:Y:S01]  /*1650*/  BPT.TRAP 0x1 ;  /* 0x000000040000795c */ /* 0x000fe20000300000 */
.L_x_2198:
[----:B------:R-:W-:-:S13]  /*1660*/  R2UR UR4, R16 ;  /* 0x00000000100472ca */ /* 0x000fda00000e0000 */
[----:B------:R1:W2:Y:S01]  /*1670*/  SYNCS.PHASECHK.TRANS64.TRYWAIT P1, [UR4+0x38830], R0 ;  /* 0x03883000ff0075a7 */ /* 0x0002a20008020144 */
[----:B------:R-:W-:Y:S05]  /*1680*/  @!P0 BRA `(.L_x_2199) ;  /* 0x0000000000048947 */ /* 0x000fea0003800000 */
[----:B------:R-:W-:Y:S01]  /*1690*/  BPT.TRAP 0x1 ;  /* 0x000000040000795c */ /* 0x000fe20000300000 */
.L_x_2199:
[----:B------:R-:W-:-:S05]  /*16a0*/  IMAD.U32 R4, RZ, RZ, UR36 ;  /* 0x00000024ff047e24 */ /* 0x000fca000f8e00ff */
[----:B------:R-:W-:Y:S01]  /*16b0*/  LOP3.LUT R4, R4, 0x10000, RZ, 0xfc, !PT ;  /* 0x0001000004047812 */ /* 0x000fe200078efcff */
[----:B--2---:R-:W-:Y:S06]  /*16c0*/  @P1 BRA `(.L_x_2200) ;  /* 0x00000000000c1947 */ /* 0x004fec0003800000 */
[----:B------:R-:W-:-:S13]  /*16d0*/  R2UR UR4, R16 ;  /* 0x00000000100472ca */ /* 0x000fda00000e0000 */
[----:B------:R-:W2:Y:S02]  /*16e0*/  SYNCS.PHASECHK.TRANS64.TRYWAIT P1, [UR4+0x38830], R0 ;  /* 0x03883000ff0075a7 */ /* 0x000ea40008020144 */
[----:B--2---:R-:W-:Y:S05]  /*16f0*/  @!P1 BRA `(.L_x_2201) ;  /* 0x0000013400409947 */ /* 0x004fea0003800000 */
.L_x_2200:
[----:B------:R-:W-:Y:S05]  /*1700*/  WARPSYNC.ALL ;  /* 0x0000000000007948 */ /* 0x000fea0003800000 */
[----:B------:R-:W-:Y:S02]  /*1710*/  MOV R5, 0x40000040 ;  /* 0x4000004000057802 */ /* 0x000fe40000000f00 */
        /* <DEDUP_REMOVED lines=18> */
[----:B------:R-:W-:Y:S01]  /*1840*/  R2UR UR21, R5 ;  /* 0x00000000051572ca */ /* 0x000fe200000e0000 */
[----:B------:R-:W-:Y:S01]  /*1850*/  IMAD.U32 R11, RZ, RZ, UR27 ;  /* 0x0000001bff0b7e24 */ /* 0x000fe2000f8e00ff */
[----:B------:R-:W-:Y:S01]  /*1860*/  R2UR UR4, R4 ;  /* 0x00000000040472ca */ /* 0x000fe200000e0000 */
[----:B------:R-:W-:Y:S01]  /*1870*/  ULOP3.LUT UR6, UR6, 0x3fff, URZ, 0xc0, !UPT ;  /* 0x00003fff06067892 */ /* 0x000fe2000f8ec03f */
[----:B------:R-:W-:Y:S01]  /*1880*/  UMOV UR31, 0x40000040 ;  /* 0x40000040001f7882 */ /* 0x000fe20000000000 */
[----:B------:R-:W-:-:S02]  /*1890*/  UMOV UR35, 0x40000040 ;  /* 0x4000004000237882 */ /* 0x000fc40000000000 */
[----:B------:R-:W-:Y:S01]  /*18a0*/  ULOP3.LUT UR24, UR6, 0x10000, URZ, 0xfc, !UPT ;  /* 0x0001000006187892 */ /* 0x000fe2000f8efc3f */
[----:B------:R-:W-:Y:S01]  /*18b0*/  UMOV UR39, 0x40000040 ;  /* 0x4000004000277882 */ /* 0x000fe20000000000 */
[----:B------:R-:W-:Y:S02]  /*18c0*/  UMOV UR43, 0x40000040 ;  /* 0x40000040002b7882 */ /* 0x000fe40000000000 */
[----:B------:R-:W-:Y:S02]  /*18d0*/  UIADD3 UR10, UR24, 0x80, URZ ;  /* 0x00000080180a7890 */ /* 0x000fe4000fffe03f */
[----:B------:R-:W-:Y:S02]  /*18e0*/  UIADD3 UR14, UR24, 0x100, URZ ;  /* 0x00000100180e7890 */ /* 0x000fe4000fffe03f */
[----:B------:R-:W-:Y:S01]  /*18f0*/  IMAD.U32 R15, RZ, RZ, UR24 ;  /* 0x00000018ff0f7e24 */ /* 0x000fe2000f8e00ff */
[----:B------:R-:W-:Y:S01]  /*1900*/  UMOV UR6, UR24 ;  /* 0x0000001800067c82 */ /* 0x000fe20008000000 */
[----:B------:R-:W-:Y:S01]  /*1910*/  UIADD3 UR18, UR24, 0x180, URZ ;  /* 0x0000018018127890 */ /* 0x000fe2000fffe03f */
[----:B------:R-:W-:Y:S01]  /*1920*/  HGMMA.64x16x16.F32.BF16 R56, gdesc[UR4], RZ, !UPT, gsb0 ;  /* 0x00200000043879f0 */ /* 0x000fe2000c0018ff */
[----:B------:R-:W-:Y:S01]  /*1930*/  UIADD3 UR22, UR24, 0x200, URZ ;  /* 0x0000020018167890 */ /* 0x000fe2000fffe03f */
[----:B------:R-:W-:Y:S01]  /*1940*/  R2UR UR6, R4 ;  /* 0x00000000040672ca */ /* 0x000fe200000e0000 */
[----:B------:R-:W-:Y:S01]  /*1950*/  UMOV UR5, 0x40000040 ;  /* 0x4000004000057882 */ /* 0x000fe20000000000 */
[----:B------:R-:W-:Y:S01]  /*1960*/  UIADD3 UR7, UR24, 0x204, URZ ;  /* 0x0000020418077890 */ /* 0x000fe2000fffe03f */
[----:B------:R-:W-:Y:S01]  /*1970*/  UMOV UR47, 0x40000040 ;  /* 0x40000040002f7882 */ /* 0x000fe20000000000 */
[----:B------:R-:W-:Y:S01]  /*1980*/  UMOV UR51, 0x40000040 ;  /* 0x4000004000337882 */ /* 0x000fe20000000000 */
[----:B------:R-:W-:Y:S01]  /*1990*/  UMOV UR55, 0x40000040 ;  /* 0x4000004000377882 */ /* 0x000fe20000000000 */
[----:B------:R-:W-:-:S07]  /*19a0*/  UMOV UR59, 0x40000040 ;  /* 0x40000040003b7882 */ /* 0x000fce0000000000 */
[----:B------:R-:W-:-:S07]  /*19b0*/  UIADD3 UR4, UR6, 0x2, URZ ;  /* 0x0000000206047890 */ /* 0x000fce000fffe03f */
[----:B------:R-:W-:Y:S01]  /*19c0*/  UMOV UR26, UR4 ;  /* 0x00000004001a7c82 */ /* 0x000fe20008000000 */
[----:B------:R-:W-:Y:S01]  /*19d0*/  UIADD3 UR4, UR24, 0x202, URZ ;  /* 0x0000020218047890 */ /* 0x000fe2000fffe03f */
[----:B------:R-:W-:Y:S01]  /*19e0*/  IMAD.U32 R10, RZ, RZ, UR26 ;  /* 0x0000001aff0a7e24 */ /* 0x000fe2000f8e00ff */
        /* <DEDUP_REMOVED lines=24> */
[----:B------:R-:W-:Y:S02]  /*1b70*/  UMOV UR23, 0x40000040 ;  /* 0x4000004000177882 */ /* 0x000fe40000000000 */
        /* <DEDUP_REMOVED lines=27> */
[----:B------:R-:W-:-:S06]  /*1d30*/  UMOV UR27, 0x40000040 ;  /* 0x40000040001b7882 */ /* 0x000fcc0000000000 */
        /* <DEDUP_REMOVED lines=55> */
[----:B------:R-:W-:Y:S01]  /*20b0*/  UMOV UR15, 0x40000040 ;  /* 0x40000040000f7882 */ /* 0x000fe20000000000 */
[----:B------:R-:W-:-:S04]  /*20c0*/  UMOV UR21, UR13 ;  /* 0x0000000d00157c82 */ /* 0x000fc80008000000 */
[----:B------:R-:W-:Y:S01]  /*20d0*/  UMOV UR20, UR12 ;  /* 0x0000000c00147c82 */ /* 0x000fe20008000000 */
        /* <DEDUP_REMOVED lines=14> */
[----:B------:R-:W-:Y:S02]  /*21c0*/  UMOV UR11, UR24 ;  /* 0x00000018000b7c82 */ /* 0x000fe40008000000 */
[----:B------:R-:W-:Y:S02]  /*21d0*/  UIADD3 UR14, UR11, 0x280, URZ ;  /* 0x000002800b0e7890 */ /* 0x000fe4000fffe03f */
[----:B------:R-:W-:Y:S02]  /*21e0*/  UIADD3 UR18, UR11, 0x300, URZ ;  /* 0x000003000b127890 */ /* 0x000fe4000fffe03f */
[----:B------:R-:W-:Y:S02]  /*21f0*/  UIADD3 UR22, UR11, 0x380, URZ ;  /* 0x000003800b167890 */ /* 0x000fe4000fffe03f */
        /* <DEDUP_REMOVED lines=8> */
[----:B------:R-:W-:Y:S02]  /*2280*/  UIADD3 UR54, UR11, 0x780, URZ ;  /* 0x000007800b367890 */ /* 0x000fe4000fffe03f */
[----:B------:R-:W-:Y:S02]  /*2290*/  UIADD3 UR10, UR11, 0x980, URZ ;  /* 0x000009800b0a7890 */ /* 0x000fe4000fffe03f */
        /* <DEDUP_REMOVED lines=34> */
[----:B------:R-:W-:Y:S01]  /*24c0*/  MOV R9, UR15 ;  /* 0x0000000f00097c02 */ /* 0x000fe20008000f00 */
        /* <DEDUP_REMOVED lines=345> */
.L_x_2202:
[----:B------:R-:W-:Y:S01]  /*3a60*/  LOP3.LUT R0, R65, 0xffffff80, RZ, 0xc0, !PT ;  /* 0xffffff8041007812 */ /* 0x000fe200078ec0ff */
[----:B------:R-:W-:Y:S01]  /*3a70*/  UMOV UR7, 0xffffffb0 ;  /* 0xffffffb000077882 */ /* 0x000fe20000000000 */
[----:B------:R-:W-:Y:S01]  /*3a80*/  R2UR UR6, R19 ;  /* 0x00000000130672ca */ /* 0x000fe200000e0000 */
[----:B------:R-:W-:Y:S01]  /*3a90*/  UIMAD UR7, UR61, UR7, 0x51 ;  /* 0x000000513d0774a4 */ /* 0x000fe2000f8e0207 */
[----:B------:R-:W-:Y:S01]  /*3aa0*/  LEA.HI R64, R64, R17, RZ, 0x2 ;  /* 0x0000001140407211 */ /* 0x000fe200078f10ff */
[----:B------:R-:W-:Y:S01]  /*3ab0*/  IMAD.IADD R0, R17, 0x1, -R0 ;  /* 0x0000000111007824 */ /* 0x000fe200078e0a00 */
[----:B------:R-:W-:Y:S01]  /*3ac0*/  LEA.HI R7, R66, R66, RZ, 0x1 ;  /* 0x0000004242077211 */ /* 0x000fe200078f08ff */
[----:B------:R-:W-:Y:S01]  /*3ad0*/  ULDC UR14, c[0x0][0x288] ;  /* 0x0000a200000e7ab9 */ /* 0x000fe20000000800 */
[----:B------:R-:W-:Y:S01]  /*3ae0*/  LOP3.LUT R64, R64, 0xfffffffc, RZ, 0xc0, !PT ;  /* 0xfffffffc40407812 */ /* 0x000fe200078ec0ff */
[----:B------:R-:W-:Y:S01]  /*3af0*/  UIADD3 UR18, UR61, -0x2, URZ ;  /* 0xfffffffe3d127890 */ /* 0x000fe2000fffe03f */
[----:B------:R-:W-:-:S02]  /*3b00*/  SHF.R.S32.HI R3, RZ, 0x1f, R0 ;  /* 0x0000001fff037819 */ /* 0x000fc40000011400 */
[----:B------:R-:W-:Y:S02]  /*3b10*/  CS2R R150, SRZ ;  /* 0x0000000000967805 */ /* 0x000fe4000001ff00 */
[----:B------:R-:W-:Y:S01]  /*3b20*/  LOP3.LUT R7, R7, 0x3fffffe, RZ, 0xc0, !PT ;  /* 0x03fffffe07077812 */ /* 0x000fe200078ec0ff */
[----:B------:R-:W-:Y:S01]  /*3b30*/  IMAD.IADD R64, R17, 0x1, -R64 ;  /* 0x0000000111407824 */ /* 0x000fe200078e0a40 */
[CC--:B------:R-:W-:Y:S01]  /*3b40*/  LEA.HI R2, R3.reuse, R0.reuse, RZ, 0x2 ;  /* 0x0000000003027211 */ /* 0x0c0fe200078f10ff */
[----:B------:R-:W-:Y:S01]  /*3b50*/  UISETP.NE.AND UP0, UPT, UR6, URZ, UPT ;  /* 0x0000003f0600728c */ /* 0x000fe2000bf05270 */
[----:B------:R-:W-:Y:S01]  /*3b60*/  LEA.HI R6, R3, R0, RZ, 0x5 ;  /* 0x0000000003067211 */ /* 0x000fe200078f28ff */
[----:B------:R-:W-:Y:S01]  /*3b70*/  IMAD.IADD R7, R66, 0x1, -R7 ;  /* 0x0000000142077824 */ /* 0x000fe200078e0a07 */
[--C-:B------:R-:W-:Y:S01]  /*3b80*/  SHF.R.S32.HI R3, RZ, 0x2, R2.reuse ;  /* 0x00000002ff037819 */ /* 0x100fe20000011402 */
[----:B------:R-:W-:Y:S01]  /*3b90*/  IMAD.U32 R212, RZ, RZ, UR18 ;  /* 0x00000012ffd47e24 */ /* 0x000fe2000f8e00ff */
[----:B------:R-:W-:-:S02]  /*3ba0*/  SHF.R.S32.HI R12, RZ, 0x1f, R2 ;  /* 0x0000001fff0c7819 */ /* 0x000fc40000011402 */
[----:B------:R-:W-:Y:S02]  /*3bb0*/  CS2R R148, SRZ ;  /* 0x0000000000947805 */ /* 0x000fe4000001ff00 */
[----:B------:R-:W-:Y:S02]  /*3bc0*/  SHF.R.S32.HI R6, RZ, 0x5, R6 ;  /* 0x00000005ff067819 */ /* 0x000fe40000011406 */
[----:B------:R-:W-:Y:S02]  /*3bd0*/  CS2R R146, SRZ ;  /* 0x0000000000927805 */ /* 0x000fe4000001ff00 */
[----:B------:R-:W-:Y:S02]  /*3be0*/  LEA.HI R12, R12, R3, RZ, 0x3 ;  /* 0x000000030c0c7211 */ /* 0x000fe400078f18ff */
[----:B------:R-:W-:Y:S02]  /*3bf0*/  CS2R R144, SRZ ;  /* 0x0000000000907805 */ /* 0x000fe4000001ff00 */
[----:B------:R-:W-:Y:S01]  /*3c00*/  LEA.HI R13, R64, R64, RZ, 0x1 ;  /* 0x00000040400d7211 */ /* 0x000fe200078f08ff */
[----:B------:R-:W-:Y:S01]  /*3c10*/  @UP0 ULDC UR6, c[0x0][0x44c] ;  /* 0x0001130000060ab9 */ /* 0x000fe20000000800 */
[----:B------:R-:W-:Y:S01]  /*3c20*/  LEA R6, R6, UR60, 0x4 ;  /* 0x0000003c06067c11 */ /* 0x000fe2000f8e20ff */
[----:B------:R-:W-:Y:S01]  /*3c30*/  @UP0 ULDC UR10, c[0x0][0x44c] ;  /* 0x00011300000a0ab9 */ /* 0x000fe20000000800 */
[----:B------:R-:W-:Y:S01]  /*3c40*/  LOP3.LUT R12, R12, 0xfffffff8, RZ, 0xc0, !PT ;  /* 0xfffffff80c0c7812 */ /* 0x000fe200078ec0ff */
[----:B------:R-:W-:Y:S01]  /*3c50*/  @UP0 ULDC UR15, c[0x0][0x450] ;  /* 0x00011400000f0ab9 */ /* 0x000fe20000000800 */
[----:B------:R-:W-:-:S02]  /*3c60*/  LOP3.LUT R13, R13, 0x1ffffffe, RZ, 0xc0, !PT ;  /* 0x1ffffffe0d0d7812 */ /* 0x000fc400078ec0ff */
[----:B------:R-:W-:Y:S02]  /*3c70*/  CS2R R142, SRZ ;  /* 0x00000000008e7805 */ /* 0x000fe4000001ff00 */
[----:B------:R-:W-:Y:S02]  /*3c80*/  IADD3 R6, R6, R3, -R12 ;  /* 0x0000000306067210 */ /* 0x000fe40007ffe80c */
[----:B------:R-:W-:Y:S02]  /*3c90*/  CS2R R140, SRZ ;  /* 0x00000000008c7805 */ /* 0x000fe4000001ff00 */
[----:B------:R-:W-:Y:S01]  /*3ca0*/  PLOP3.LUT P1, PT, PT, PT, UP0, 0x80, 0x0 ;  /* 0x000000000000781c */ /* 0x000fe20003f2f008 */
[----:B------:R-:W-:Y:S01]  /*3cb0*/  IMAD.IADD R13, R64, 0x1, -R13 ;  /* 0x00000001400d7824 */ /* 0x000fe200078e0a0d */
[----:B------:R-:W-:Y:S02]  /*3cc0*/  LEA R6, R7, R6, 0x6 ;  /* 0x0000000607067211 */ /* 0x000fe400078e30ff */
[----:B------:R-:W-:-:S02]  /*3cd0*/  CS2R R138, SRZ ;  /* 0x00000000008a7805 */ /* 0x000fc4000001ff00 */
[----:B------:R-:W-:Y:S02]  /*3ce0*/  PLOP3.LUT P2, PT, PT, PT, UP0, 0x80, 0x0 ;  /* 0x000000000000781c */ /* 0x000fe40003f4f008 */
[----:B------:R-:W-:Y:S02]  /*3cf0*/  CS2R R136, SRZ ;  /* 0x0000000000887805 */ /* 0x000fe4000001ff00 */
[----:B------:R-:W-:Y:S01]  /*3d00*/  R2UR UR22, R152 ;  /* 0x00000000981672ca */ /* 0x000fe200000e0000 */
[----:B------:R-:W-:Y:S01]  /*3d10*/  IMAD R14, R13, 0x8, R6 ;  /* 0x000000080d0e7824 */ /* 0x000fe200078e0206 */
[----:B------:R-:W-:Y:S01]  /*3d20*/  LOP3.LUT R17, R2, 0x7ffffffc, RZ, 0xc0, !PT ;  /* 0x7ffffffc02117812 */ /* 0x000fe200078ec0ff */
[----:B------:R-:W-:Y:S01]  /*3d30*/  IMAD.U32 R2, RZ, RZ, UR7 ;  /* 0x00000007ff027e24 */ /* 0x000fe2000f8e00ff */
[----:B------:R-:W-:Y:S01]  /*3d40*/  R2UR UR11, R16 ;  /* 0x00000000100b72ca */ /* 0x000fe200000e0000 */
[----:B------:R-:W-:Y:S01]  /*3d50*/  IMAD.MOV.U32 R3, RZ, RZ, R14 ;  /* 0x000000ffff037224 */ /* 0x000fe200078e000e */
[----:B------:R-:W-:Y:S01]  /*3d60*/  R2UR UR19, R22 ;  /* 0x00000000161372ca */ /* 0x000fe200000e0000 */
[----:B------:R-:W-:Y:S01]  /*3d70*/  @P1 IMAD.HI.U32 R6, R14, UR6, RZ ;  /* 0x000000060e061c27 */ /* 0x000fe2000f8e00ff */
[----:B------:R-:W-:Y:S01]  /*3d80*/  @UP0 ULDC UR6, c[0x0][0x450] ;  /* 0x0001140000060ab9 */ /* 0x000fe20000000800 */
[----:B------:R-:W-:-:S02]  /*3d90*/  CS2R R134, SRZ ;  /* 0x0000000000867805 */ /* 0x000fc4000001ff00 */
[----:B------:R-:W-:Y:S01]  /*3da0*/  CS2R R132, SRZ ;  /* 0x0000000000847805 */ /* 0x000fe2000001ff00 */
[----:B------:R-:W-:Y:S01]  /*3db0*/  IMAD.IADD R17, R0, 0x1, -R17 ;  /* 0x0000000100117824 */ /* 0x000fe200078e0a11 */
[----:B------:R-:W-:Y:S01]  /*3dc0*/  @P2 SHF.R.U32.HI R3, RZ, UR6, R6 ;  /* 0x00000006ff032c19 */ /* 0x000fe20008011606 */
[----:B------:R-:W-:Y:S02]  /*3dd0*/  UIMAD UR6, UR61, -0x50, UR22 ;  /* 0xffffffb03d0678a4 */ /* 0x000fe4000f8e0216 */
[----:B------:R-:W-:Y:S01]  /*3de0*/  IMAD.U32 R7, RZ, RZ, UR22 ;  /* 0x00000016ff077e24 */ /* 0x000fe2000f8e00ff */
[----:B------:R-:W-:Y:S01]  /*3df0*/  CS2R R130, SRZ ;  /* 0x0000000000827805 */ /* 0x000fe2000001ff00 */
[----:B------:R-:W-:Y:S01]  /*3e00*/  IMAD R2, R17, -0x2, R2 ;  /* 0xfffffffe11027824 */ /* 0x000fe200078e0202 */
[----:B------:R-:W0:Y:S01]  /*3e10*/  SHFL.IDX PT, R6, R3, 0x1, 0x1c1f ;  /* 0x003c1f0003067f89 */ /* 0x000e2200000e0000 */
[----:B------:R-:W-:Y:S01]  /*3e20*/  UIADD3 UR6, UR6, 0x50, URZ ;  /* 0x0000005006067890 */ /* 0x000fe2000fffe03f */
[----:B------:R-:W-:Y:S01]  /*3e30*/  CS2R R128, SRZ ;  /* 0x0000000000807805 */ /* 0x000fe2000001ff00 */
[----:B------:R-:W-:Y:S01]  /*3e40*/  UIADD3 UR7, UR11, 0x38840, URZ ;  /* 0x000388400b077890 */ /* 0x000fe2000fffe03f */
[----:B------:R-:W-:Y:S01]  /*3e50*/  IADD3 R7, R2, -UR14, R7 ;  /* 0x8000000e02077c10 */ /* 0x000fe2000fffe007 */
[----:B------:R-:W-:Y:S01]  /*3e60*/  UIMAD.WIDE.U32 UR10, UR60, UR10, URZ ;  /* 0x0000000a3c0a72a5 */ /* 0x000fe2000f8e003f */
[----:B------:R-:W-:-:S02]  /*3e70*/  CS2R R126, SRZ ;  /* 0x00000000007e7805 */ /* 0x000fc4000001ff00 */
[----:B------:R-:W-:Y:S01]  /*3e80*/  MOV R0, UR6 ;  /* 0x0000000600007c02 */ /* 0x000fe20008000f00 */
[----:B------:R-:W-:Y:S01]  /*3e90*/  ULDC UR6, c[0x0][0x988] ;  /* 0x0002620000067ab9 */ /* 0x000fe20000000800 */
[----:B------:R-:W-:Y:S01]  /*3ea0*/  @UP0 USHF.R.U32.HI UR60, URZ, UR15, UR11 ;  /* 0x0000000f3f3c0299 */ /* 0x000fe2000801160b */
[----:B------:R-:W-:Y:S01]  /*3eb0*/  CS2R R124, SRZ ;  /* 0x00000000007c7805 */ /* 0x000fe2000001ff00 */
[----:B------:R-:W-:Y:S01]  /*3ec0*/  UMOV UR61, URZ ;  /* 0x0000003f003d7c82 */ /* 0x000fe20008000000 */
[----:B------:R-:W-:Y:S01]  /*3ed0*/  IMAD R0, R17, -0x2, R0 ;  /* 0xfffffffe11007824 */ /* 0x000fe200078e0200 */
[----:B------:R-:W-:Y:S01]  /*3ee0*/  UIADD3 UR10, UR60, -UR14, UR22 ;  /* 0x8000000e3c0a7290 */ /* 0x000fe2000fffe016 */
[----:B------:R-:W1:Y:S01]  /*3ef0*/  S2UR UR22, SR_CgaCtaId ;  /* 0x00000000001679c3 */ /* 0x000e620000008800 */
[----:B------:R-:W-:Y:S02]  /*3f00*/  CS2R R122, SRZ ;  /* 0x00000000007a7805 */ /* 0x000fe4000001ff00 */
[----:B------:R-:W-:Y:S01]  /*3f10*/  CS2R R120, SRZ ;  /* 0x0000000000787805 */ /* 0x000fe2000001ff00 */
[----:B------:R-:W-:Y:S01]  /*3f20*/  UIMAD.WIDE UR10, UR10, 0x66666667, URZ ;  /* 0x666666670a0a78a5 */ /* 0x000fe2000f8e023f */
[----:B------:R-:W-:-:S02]  /*3f30*/  CS2R R118, SRZ ;  /* 0x0000000000767805 */ /* 0x000fc4000001ff00 */
[----:B------:R-:W-:Y:S02]  /*3f40*/  CS2R R116, SRZ ;  /* 0x0000000000747805 */ /* 0x000fe4000001ff00 */
[----:B------:R-:W-:Y:S01]  /*3f50*/  CS2R R114, SRZ ;  /* 0x0000000000727805 */ /* 0x000fe2000001ff00 */
[----:B------:R-:W-:Y:S01]  /*3f60*/  USHF.R.U32.HI UR10, URZ, 0x1f, UR11 ;  /* 0x0000001f3f0a7899 */ /* 0x000fe2000801160b */
[----:B------:R-:W-:Y:S02]  /*3f70*/  CS2R R112, SRZ ;  /* 0x0000000000707805 */ /* 0x000fe4000001ff00 */
[----:B------:R-:W-:Y:S02]  /*3f80*/  CS2R R110, SRZ ;  /* 0x00000000006e7805 */ /* 0x000fe4000001ff00 */
[----:B0-----:R-:W-:Y:S01]  /*3f90*/  VIADDMNMX R6, R6, R7, R0, PT ;  /* 0x0000000706067246 */ /* 0x001fe20003800100 */
[----:B------:R-:W-:Y:S01]  /*3fa0*/  ULEA.HI.SX32 UR10, UR11, UR10, 0x1b ;  /* 0x0000000a0b0a7291 */ /* 0x000fe2000f8fda3f */
[----:B------:R-:W-:-:S02]  /*3fb0*/  CS2R R108, SRZ ;  /* 0x00000000006c7805 */ /* 0x000fc4000001ff00 */
[----:B------:R-:W-:Y:S02]  /*3fc0*/  CS2R R106, SRZ ;  /* 0x00000000006a7805 */ /* 0x000fe4000001ff00 */
[C---:B------:R-:W-:Y:S01]  /*3fd0*/  ISETP.GT.AND P1, PT, R6.reuse, RZ, PT ;  /* 0x000000ff0600720c */ /* 0x040fe20003f24270 */
[----:B------:R-:W-:Y:S01]  /*3fe0*/  UISETP.LT.AND UP0, UPT, UR19, UR10, UPT ;  /* 0x0000000a1300728c */ /* 0x000fe2000bf01270 */
[C---:B------:R-:W-:Y:S02]  /*3ff0*/  ISETP.GT.AND P2, PT, R6.reuse, 0x1, PT ;  /* 0x000000010600780c */ /* 0x040fe40003f44270 */
[----:B------:R-:W-:Y:S02]  /*4000*/  CS2R R104, SRZ ;  /* 0x0000000000687805 */ /* 0x000fe4000001ff00 */
[----:B------:R-:W-:Y:S01]  /*4010*/  ISETP.GT.AND P3, PT, R6, 0x8, PT ;  /* 0x000000080600780c */ /* 0x000fe20003f64270 */
[----:B------:R-:W-:Y:S01]  /*4020*/  USEL UR11, UR19, UR10, !UP0 ;  /* 0x0000000a130b7287 */ /* 0x000fe2000c000000 */
[----:B------:R-:W-:-:S02]  /*4030*/  FSEL R58, R58, -INF , P1 ;  /* 0xff8000003a3a7808 */ /* 0x000fc40000800000 */
[----:B------:R-:W-:Y:S02]  /*4040*/  CS2R R102, SRZ ;  /* 0x0000000000667805 */ /* 0x000fe4000001ff00 */
[----:B------:R-:W-:Y:S01]  /*4050*/  FSEL R59, R59, -INF , P2 ;  /* 0xff8000003b3b7808 */ /* 0x000fe20001000000 */
[----:B------:R-:W-:Y:S01]  /*4060*/  UISETP.GE.AND UP0, UPT, UR18, UR11, UPT ;  /* 0x0000000b1200728c */ /* 0x000fe2000bf06270 */
[----:B------:R-:W-:Y:S01]  /*4070*/  ISETP.GT.AND P1, PT, R6, 0x9, PT ;  /* 0x000000090600780c */ /* 0x000fe20003f24270 */
[----:B-1----:R-:W-:Y:S01]  /*4080*/  UPRMT UR7, UR22, 0x654, UR7 ;  /* 0x0000065416077896 */ /* 0x002fe20008000007 */
[----:B------:R-:W-:Y:S02]  /*4090*/  FSEL R62, R62, -INF , P3 ;  /* 0xff8000003e3e7808 */ /* 0x000fe40001800000 */
[----:B------:R-:W-:Y:S02]  /*40a0*/  CS2R R100, SRZ ;  /* 0x0000000000647805 */ /* 0x000fe4000001ff00 */
[----:B------:R-:W-:-:S02]  /*40b0*/  FMNMX.FTZ R13, R58, R59, !PT ;  /* 0x0000003b3a0d7209 */ /* 0x000fc40007810000 */
[----:B------:R-:W-:Y:S02]  /*40c0*/  CS2R R98, SRZ ;  /* 0x0000000000627805 */ /* 0x000fe4000001ff00 */
[----:B------:R-:W-:Y:S02]  /*40d0*/  ISETP.GT.AND P2, PT, R6, 0x10, PT ;  /* 0x000000100600780c */ /* 0x000fe40003f44270 */
[----:B------:R-:W-:Y:S02]  /*40e0*/  CS2R R96, SRZ ;  /* 0x0000000000607805 */ /* 0x000fe4000001ff00 */
[----:B------:R-:W-:Y:S02]  /*40f0*/  FSEL R63, R63, -INF , P1 ;  /* 0xff8000003f3f7808 */ /* 0x000fe40000800000 */
[----:B------:R-:W-:Y:S02]  /*4100*/  CS2R R94, SRZ ;  /* 0x00000000005e7805 */ /* 0x000fe4000001ff00 */
[----:B------:R-:W-:Y:S01]  /*4110*/  FMNMX.FTZ R2, R62, R13, !PT ;  /* 0x0000000d3e027209 */ /* 0x000fe20007810000 */
[----:B------:R-:W-:Y:S01]  /*4120*/  SYNCS.ARRIVE.TRANS64.RED.A1T0 RZ, [UR7], RZ ;  /* 0x000000ffffff79a7 */ /* 0x000fe20008100407 */
[----:B------:R-:W-:Y:S01]  /*4130*/  ISETP.GT.AND P1, PT, R6, 0x11, PT ;  /* 0x000000110600780c */ /* 0x000fe20003f24270 */
[----:B------:R-:W-:Y:S01]  /*4140*/  UMOV UR7, URZ ;  /* 0x0000003f00077c82 */ /* 0x000fe20008000000 */
[----:B------:R-:W-:-:S02]  /*4150*/  FSEL R50, R50, -INF , P2 ;  /* 0xff80000032327808 */ /* 0x000fc40001000000 */
[----:B------:R-:W-:Y:S02]  /*4160*/  CS2R R92, SRZ ;  /* 0x00000000005c7805 */ /* 0x000fe4000001ff00 */
[----:B------:R-:W-:Y:S02]  /*4170*/  FMNMX.FTZ R13, R63, R2, !PT ;  /* 0x000000023f0d7209 */ /* 0x000fe40007810000 */
[----:B------:R-:W-:Y:S02]  /*4180*/  CS2R R90, SRZ ;  /* 0x00000000005a7805 */ /* 0x000fe4000001ff00 */
[----:B------:R-:W-:Y:S02]  /*4190*/  ISETP.GT.AND P2, PT, R6, 0x18, PT ;  /* 0x000000180600780c */ /* 0x000fe40003f44270 */
[----:B------:R-:W-:Y:S02]  /*41a0*/  CS2R R88, SRZ ;  /* 0x0000000000587805 */ /* 0x000fe4000001ff00 */
        /* <DEDUP_REMOVED lines=25> */
[----:B------:R-:W-:Y:S02]  /*4340*/  FMNMX.FTZ R2, R42, R13, !PT ;  /* 0x0000000d2a027209 */ /* 0x000fe40007810000 */
[----:B------:R-:W-:Y:S02]  /*4350*/  ISETP.GT.AND P1, PT, R6, 0x29, PT ;  /* 0x000000290600780c */ /* 0x000fe40003f24270 */
[----:B------:R-:W-:Y:S02]  /*4360*/  FSEL R46, R46, -INF , P2 ;  /* 0xff8000002e2e7808 */ /* 0x000fe40001000000 */
[----:B------:R-:W-:Y:S02]  /*4370*/  FMNMX.FTZ R13, R43, R2, !PT ;  /* 0x000000022b0d7209 */ /* 0x000fe40007810000 */
[----:B------:R-:W-:Y:S02]  /*4380*/  ISETP.GT.AND P2, PT, R6, 0x30, PT ;  /* 0x000000300600780c */ /* 0x000fe40003f44270 */
        /* <DEDUP_REMOVED lines=20> */
[----:B------:R-:W-:Y:S02]  /*44d0*/  FSEL R30, R30, -INF , P2 ;  /* 0xff8000001e1e7808 */ /* 0x000fe40001000000 */
[----:B------:R-:W-:Y:S02]  /*44e0*/  FMNMX.FTZ R13, R27, R2, !PT ;  /* 0x000000021b0d7209 */ /* 0x000fe40007810000 */
[----:B------:R-:W-:Y:S02]  /*44f0*/  ISETP.GT.AND P1, PT, R6, 0x49, PT ;  /* 0x000000490600780c */ /* 0x000fe40003f24270 */
[----:B------:R-:W-:Y:S02]  /*4500*/  FMNMX.FTZ R2, R30, R13, !PT ;  /* 0x0000000d1e027209 */ /* 0x000fe40007810000 */
[----:B------:R-:W-:-:S02]  /*4510*/  FSEL R31, R31, -INF , P1 ;  /* 0xff8000001f1f7808 */ /* 0x000fc40000800000 */
[----:B------:R-:W-:Y:S02]  /*4520*/  MOV R213, UR11 ;  /* 0x0000000b00d57c02 */ /* 0x000fe40008000f00 */
[----:B------:R-:W-:Y:S02]  /*4530*/  FMNMX.FTZ R6, R31, R2, !PT ;  /* 0x000000021f067209 */ /* 0x000fe40007810000 */
[----:B------:R-:W0:Y:S04]  /*4540*/  SHFL.IDX PT, R2, R3, RZ, 0x1c1f ;  /* 0x001c1fff03027589 */ /* 0x000e2800000e0000 */
[----:B------:R-:W1:Y:S01]  /*4550*/  SHFL.BFLY PT, R13, R6, 0x2, 0x1f ;  /* 0x0c401f00060d7f89 */ /* 0x000e6200000e0000 */
[----:B0-----:R-:W-:-:S04]  /*4560*/  VIADDMNMX R2, R2, R7, R0, PT ;  /* 0x0000000702027246 */ /* 0x001fc80003800100 */
[C---:B------:R-:W-:Y:S02]  /*4570*/  ISETP.GT.AND P1, PT, R2.reuse, RZ, PT ;  /* 0x000000ff0200720c */ /* 0x040fe40003f24270 */
[C---:B------:R-:W-:Y:S02]  /*4580*/  ISETP.GT.AND P2, PT, R2.reuse, 0x1, PT ;  /* 0x000000010200780c */ /* 0x040fe40003f44270 */
[----:B------:R-:W-:Y:S02]  /*4590*/  ISETP.GT.AND P3, PT, R2, 0x8, PT ;  /* 0x000000080200780c */ /* 0x000fe40003f64270 */
[----:B------:R-:W-:Y:S02]  /*45a0*/  FSEL R56, R56, -INF , P1 ;  /* 0xff80000038387808 */ /* 0x000fe40000800000 */
[----:B------:R-:W-:Y:S02]  /*45b0*/  FSEL R57, R57, -INF , P2 ;  /* 0xff80000039397808 */ /* 0x000fe40001000000 */
[----:B------:R-:W-:-:S02]  /*45c0*/  ISETP.GT.AND P1, PT, R2, 0x9, PT ;  /* 0x000000090200780c */ /* 0x000fc40003f24270 */
[----:B------:R-:W-:Y:S02]  /*45d0*/  FSEL R60, R60, -INF , P3 ;  /* 0xff8000003c3c7808 */ /* 0x000fe40001800000 */
[----:B------:R-:W-:Y:S02]  /*45e0*/  FMNMX.FTZ R3, R56, R57, !PT ;  /* 0x0000003938037209 */ /* 0x000fe40007810000 */
[----:B------:R-:W-:Y:S02]  /*45f0*/  FSEL R61, R61, -INF , P1 ;  /* 0xff8000003d3d7808 */ /* 0x000fe40000800000 */
[----:B------:R-:W-:Y:S02]  /*4600*/  ISETP.GT.AND P1, PT, R2, 0x10, PT ;  /* 0x000000100200780c */ /* 0x000fe40003f24270 */
[----:B------:R-:W-:Y:S02]  /*4610*/  FMNMX.FTZ R0, R60, R3, !PT ;  /* 0x000000033c007209 */ /* 0x000fe40007810000 */
        /* <DEDUP_REMOVED lines=45> */
[----:B-1----:R-:W-:Y:S02]  /*48f0*/  FMNMX.FTZ R13, R6, R13, !PT ;  /* 0x0000000d060d7209 */ /* 0x002fe40007810000 */
[----:B------:R-:W-:Y:S02]  /*4900*/  FSEL R29, R29, -INF , P2 ;  /* 0xff8000001d1d7808 */ /* 0x000fe40001000000 */
[----:B------:R-:W-:Y:S01]  /*4910*/  FMNMX.FTZ R0, R28, R7, !PT ;  /* 0x000000071c007209 */ /* 0x000fe20007810000 */
[----:B------:R-:W0:Y:S03]  /*4920*/  SHFL.BFLY PT, R12, R13, 0x1, 0x1f ;  /* 0x0c201f000d0c7f89 */ /* 0x000e2600000e0000 */
[----:B------:R-:W-:-:S05]  /*4930*/  FMNMX.FTZ R0, R29, R0, !PT ;  /* 0x000000001d007209 */ /* 0x000fca0007810000 */
[----:B------:R-:W1:Y:S01]  /*4940*/  SHFL.BFLY PT, R7, R0, 0x2, 0x1f ;  /* 0x0c401f0000077f89 */ /* 0x000e6200000e0000 */
[----:B0-----:R-:W-:-:S04]  /*4950*/  FMNMX.FTZ R3, R13, R12, !PT ;  /* 0x0000000c0d037209 */ /* 0x001fc80007810000 */
[C---:B------:R-:W-:Y:S01]  /*4960*/  FSETP.NEU.FTZ.AND P4, PT, R3.reuse, -INF , PT ;  /* 0xff8000000300780b */ /* 0x040fe20003f9d000 */
[----:B------:R-:W-:Y:S01]  /*4970*/  FMUL.FTZ R6, R3, UR6 ;  /* 0x0000000603067c20 */ /* 0x000fe20008410000 */
[----:B-1----:R-:W-:-:S04]  /*4980*/  FMNMX.FTZ R7, R0, R7, !PT ;  /* 0x0000000700077209 */ /* 0x002fc80007810000 */
[----:B------:R-:W-:Y:S02]  /*4990*/  FSEL R12, R6, RZ, P4 ;  /* 0x000000ff060c7208 */ /* 0x000fe40002000000 */
[----:B------:R-:W0:Y:S03]  /*49a0*/  SHFL.BFLY PT, R6, R7, 0x1, 0x1f ;  /* 0x0c201f0007067f89 */ /* 0x000e2600000e0000 */
        /* <DEDUP_REMOVED lines=22> */
[----:B0-----:R-:W-:Y:S01]  /*4b10*/  FMNMX.FTZ R6, R7, R6, !PT ;  /* 0x0000000607067209 */ /* 0x001fe20007810000 */
[----:B------:R-:W-:Y:S03]  /*4b20*/  MUFU.EX2 R62, R62 ;  /* 0x0000003e003e7308 */ /* 0x000fe60000000800 */
[C---:B------:R-:W-:Y:S01]  /*4b30*/  FSETP.NEU.FTZ.AND P1, PT, R6.reuse, -INF , PT ;  /* 0xff8000000600780b */ /* 0x040fe20003f3d000 */
[----:B------:R-:W-:-:S04]  /*4b40*/  FMUL.FTZ R0, R6, UR6 ;  /* 0x0000000606007c20 */ /* 0x000fc80008410000 */
[----:B------:R-:W0:Y:S01]  /*4b50*/  MUFU.EX2 R63, R63 ;  /* 0x0000003f003f7308 */ /* 0x000e220000000800 */
[----:B------:R-:W-:Y:S02]  /*4b60*/  FSEL R0, R0, RZ, P1 ;  /* 0x000000ff00007208 */ /* 0x000fe40000800000 */
[----:B------:R-:W-:Y:S02]  /*4b70*/  PLOP3.LUT P1, PT, PT, PT, UP0, 0x80, 0x0 ;  /* 0x000000000000781c */ /* 0x000fe40003f2f008 */
        /* <DEDUP_REMOVED lines=24> */
[----:B0-----:R-:W-:-:S07]  /*4d00*/  F2FP.BF16.F32.PACK_AB R211, R63, R62 ;  /* 0x0000003e3fd3723e */ /* 0x001fce00000010ff */
[----:B------:R-:W0:Y:S01]  /*4d10*/  MUFU.EX2 R61, R61 ;  /* 0x0000003d003d7308 */ /* 0x000e220000000800 */
[----:B-1----:R-:W-:Y:S01]  /*4d20*/  FADD.FTZ R7, R56, R57 ;  /* 0x0000003938077221 */ /* 0x002fe20000010000 */
[----:B------:R-:W-:Y:S02]  /*4d30*/  F2FP.BF16.F32.PACK_AB R208, R57, R56 ;  /* 0x0000003839d0723e */ /* 0x000fe400000010ff */
[----:B------:R-:W-:-:S04]  /*4d40*/  CS2R R56, SRZ ;  /* 0x0000000000387805 */ /* 0x000fc8000001ff00 */
[----:B------:R-:W1:Y:S01]  /*4d50*/  MUFU.EX2 R48, R48 ;  /* 0x0000003000307308 */ /* 0x000e620000000800 */
[----:B--2---:R-:W-:Y:S01]  /*4d60*/  FADD.FTZ R2, R60, R7 ;  /* 0x000000073c027221 */ /* 0x004fe20000010000 */
[----:B------:R-:W-:Y:S01]  /*4d70*/  FADD.FTZ R7, R58, R59 ;  /* 0x0000003b3a077221 */ /* 0x000fe20000010000 */
[----:B------:R-:W-:-:S05]  /*4d80*/  CS2R R58, SRZ ;  /* 0x00000000003a7805 */ /* 0x000fca000001ff00 */
[----:B------:R-:W2:Y:S01]  /*4d90*/  MUFU.EX2 R49, R49 ;  /* 0x0000003100317308 */ /* 0x000ea20000000800 */
[C---:B0-----:R-:W-:Y:S01]  /*4da0*/  FADD.FTZ R13, R61.reuse, R2 ;  /* 0x000000023d0d7221 */ /* 0x041fe20000010000 */
[----:B------:R-:W-:Y:S01]  /*4db0*/  FADD.FTZ R2, R62, R7 ;  /* 0x000000073e027221 */ /* 0x000fe20000010000 */
[----:B------:R-:W-:Y:S02]  /*4dc0*/  F2FP.BF16.F32.PACK_AB R210, R61, R60 ;  /* 0x0000003c3dd2723e */ /* 0x000fe400000010ff */
[----:B------:R-:W-:Y:S01]  /*4dd0*/  CS2R R60, SRZ ;  /* 0x00000000003c7805 */ /* 0x000fe2000001ff00 */
[----:B------:R-:W-:Y:S01]  /*4de0*/  FADD.FTZ R7, R63, R2 ;  /* 0x000000023f077221 */ /* 0x000fe20000010000 */
[----:B------:R-:W-:Y:S01]  /*4df0*/  CS2R R62, SRZ ;  /* 0x00000000003e7805 */ /* 0x000fe2000001ff00 */
[----:B------:R-:W0:Y:S01]  /*4e00*/  MUFU.EX2 R50, R50 ;  /* 0x0000003200327308 */ /* 0x000e220000000800 */
[----:B-1----:R-:W-:-:S07]  /*4e10*/  FADD.FTZ R20, R48, R13 ;  /* 0x0000000d30147221 */ /* 0x002fce0000010000 */
[----:B------:R-:W1:Y:S01]  /*4e20*/  MUFU.EX2 R52, R52 ;  /* 0x0000003400347308 */ /* 0x000e620000000800 */
[C---:B--2---:R-:W-:Y:S01]  /*4e30*/  FADD.FTZ R13, R49.reuse, R20 ;  /* 0x00000014310d7221 */ /* 0x044fe20000010000 */
[----:B------:R-:W-:Y:S02]  /*4e40*/  F2FP.BF16.F32.PACK_AB R204, R49, R48 ;  /* 0x0000003031cc723e */ /* 0x000fe400000010ff */
[----:B------:R-:W-:-:S04]  /*4e50*/  CS2R R48, SRZ ;  /* 0x0000000000307805 */ /* 0x000fc8000001ff00 */
[----:B------:R-:W2:Y:S01]  /*4e60*/  MUFU.EX2 R51, R51 ;  /* 0x0000003300337308 */ /* 0x000ea20000000800 */
[----:B0-----:R-:W-:-:S07]  /*4e70*/  FADD.FTZ R2, R50, R7 ;  /* 0x0000000732027221 */ /* 0x001fce0000010000 */
[----:B------:R-:W0:Y:S01]  /*4e80*/  MUFU.EX2 R53, R53 ;  /* 0x0000003500357308 */ /* 0x000e220000000800 */
[----:B-1----:R-:W-:-:S07]  /*4e90*/  FADD.FTZ R20, R52, R13 ;  /* 0x0000000d34147221 */ /* 0x002fce0000010000 */
[----:B------:R-:W1:Y:S01]  /*4ea0*/  MUFU.EX2 R54, R54 ;  /* 0x0000003600367308 */ /* 0x000e620000000800 */
[C---:B--2---:R-:W-:Y:S01]  /*4eb0*/  FADD.FTZ R7, R51.reuse, R2 ;  /* 0x0000000233077221 */ /* 0x044fe20000010000 */
[----:B------:R-:W-:Y:S02]  /*4ec0*/  F2FP.BF16.F32.PACK_AB R205, R51, R50 ;  /* 0x0000003233cd723e */ /* 0x000fe400000010ff */
[----:B------:R-:W-:-:S04]  /*4ed0*/  CS2R R50, SRZ ;  /* 0x0000000000327805 */ /* 0x000fc8000001ff00 */
[----:B------:R-:W2:Y:S01]  /*4ee0*/  MUFU.EX2 R40, R40 ;  /* 0x0000002800287308 */ /* 0x000ea20000000800 */
[C---:B0-----:R-:W-:Y:S01]  /*4ef0*/  FADD.FTZ R13, R53.reuse, R20 ;  /* 0x00000014350d7221 */ /* 0x041fe20000010000 */
[----:B------:R-:W-:Y:S02]  /*4f00*/  F2FP.BF16.F32.PACK_AB R206, R53, R52 ;  /* 0x0000003435ce723e */ /* 0x000fe400000010ff */
[----:B------:R-:W-:-:S04]  /*4f10*/  CS2R R52, SRZ ;  /* 0x0000000000347805 */ /* 0x000fc8000001ff00 */
[----:B------:R-:W0:Y:S01]  /*4f20*/  MUFU.EX2 R55, R55 ;  /* 0x0000003700377308 */ /* 0x000e220000000800 */
[----:B-1----:R-:W-:-:S07]  /*4f30*/  FADD.FTZ R2, R54, R7 ;  /* 0x0000000736027221 */ /* 0x002fce0000010000 */
[----:B------:R-:W1:Y:S01]  /*4f40*/  MUFU.EX2 R41, R41 ;  /* 0x0000002900297308 */ /* 0x000e620000000800 */
[----:B--2---:R-:W-:-:S07]  /*4f50*/  FADD.FTZ R20, R40, R13 ;  /* 0x0000000d28147221 */ /* 0x004fce0000010000 */
[----:B------:R-:W2:Y:S01]  /*4f60*/  MUFU.EX2 R42, R42 ;  /* 0x0000002a002a7308 */ /* 0x000ea20000000800 */
[C---:B0-----:R-:W-:Y:S01]  /*4f70*/  FADD.FTZ R7, R55.reuse, R2 ;  /* 0x0000000237077221 */ /* 0x041fe20000010000 */
[----:B------:R-:W-:Y:S02]  /*4f80*/  F2FP.BF16.F32.PACK_AB R207, R55, R54 ;  /* 0x0000003637cf723e */ /* 0x000fe400000010ff */
[----:B------:R-:W-:-:S04]  /*4f90*/  CS2R R54, SRZ ;  /* 0x0000000000367805 */ /* 0x000fc8000001ff00 */
[----:B------:R-:W0:Y:S01]  /*4fa0*/  MUFU.EX2 R44, R44 ;  /* 0x0000002c002c7308 */ /* 0x000e220000000800 */
[C---:B-1----:R-:W-:Y:S01]  /*4fb0*/  FADD.FTZ R13, R41.reuse, R20 ;  /* 0x00000014290d7221 */ /* 0x042fe20000010000 */
[----:B------:R-:W-:Y:S02]  /*4fc0*/  F2FP.BF16.F32.PACK_AB R200, R41, R40 ;  /* 0x0000002829c8723e */ /* 0x000fe400000010ff */
[----:B------:R-:W-:-:S04]  /*4fd0*/  CS2R R40, SRZ ;  /* 0x0000000000287805 */ /* 0x000fc8000001ff00 */
[----:B------:R-:W1:Y:S01]  /*4fe0*/  MUFU.EX2 R43, R43 ;  /* 0x0000002b002b7308 */ /* 0x000e620000000800 */
[----:B--2---:R-:W-:-:S07]  /*4ff0*/  FADD.FTZ R2, R42, R7 ;  /* 0x000000072a027221 */ /* 0x004fce0000010000 */
[----:B------:R-:W2:Y:S01]  /*5000*/  MUFU.EX2 R45, R45 ;  /* 0x0000002d002d7308 */ /* 0x000ea20000000800 */
[----:B0-----:R-:W-:-:S07]  /*5010*/  FADD.FTZ R20, R44, R13 ;  /* 0x0000000d2c147221 */ /* 0x001fce0000010000 */
[----:B------:R-:W0:Y:S01]  /*5020*/  MUFU.EX2 R46, R46 ;  /* 0x0000002e002e7308 */ /* 0x000e220000000800 */
[C---:B-1----:R-:W-:Y:S01]  /*5030*/  FADD.FTZ R7, R43.reuse, R2 ;  /* 0x000000022b077221 */ /* 0x042fe20000010000 */
[----:B------:R-:W-:Y:S02]  /*5040*/  F2FP.BF16.F32.PACK_AB R201, R43, R42 ;  /* 0x0000002a2bc9723e */ /* 0x000fe400000010ff */
[----:B------:R-:W-:-:S04]  /*5050*/  CS2R R42, SRZ ;  /* 0x00000000002a7805 */ /* 0x000fc8000001ff00 */
        /* <DEDUP_REMOVED lines=32> */
[----:B------:R-:W-:Y:S01]  /*5260*/  MUFU.EX2 R26, R26 ;  /* 0x0000001a001a7308 */ /* 0x000fe20000000800 */
[C---:B-1----:R-:W-:Y:S01]  /*5270*/  FADD.FTZ R13, R39.reuse, R2 ;  /* 0x00000002270d7221 */ /* 0x042fe20000010000 */
[----:B------:R-:W-:Y:S02]  /*5280*/  F2FP.BF16.F32.PACK_AB R199, R39, R38 ;  /* 0x0000002627c7723e */ /* 0x000fe400000010ff */
[----:B------:R-:W-:-:S04]  /*5290*/  CS2R R38, SRZ ;  /* 0x0000000000267805 */ /* 0x000fc8000001ff00 */
[----:B------:R-:W0:Y:S01]  /*52a0*/  MUFU.EX2 R28, R28 ;  /* 0x0000001c001c7308 */ /* 0x000e220000000800 */
[C---:B--2---:R-:W-:Y:S01]  /*52b0*/  FADD.FTZ R21, R25.reuse, R20 ;  /* 0x0000001419157221 */ /* 0x044fe20000010000 */
[----:B------:R-:W-:Y:S02]  /*52c0*/  F2FP.BF16.F32.PACK_AB R192, R25, R24 ;  /* 0x0000001819c0723e */ /* 0x000fe400000010ff */
[----:B------:R-:W-:-:S04]  /*52d0*/  CS2R R24, SRZ ;  /* 0x0000000000187805 */ /* 0x000fc8000001ff00 */
[----:B------:R-:W1:Y:S08]  /*52e0*/  MUFU.EX2 R27, R27 ;  /* 0x0000001b001b7308 */ /* 0x000e700000000800 */
[----:B------:R-:W2:Y:S01]  /*52f0*/  MUFU.EX2 R30, R30 ;  /* 0x0000001e001e7308 */ /* 0x000ea20000000800 */
[----:B0-----:R-:W-:-:S07]  /*5300*/  FADD.FTZ R2, R28, R21 ;  /* 0x000000151c027221 */ /* 0x001fce0000010000 */
[----:B------:R0:W3:Y:S01]  /*5310*/  MUFU.EX2 R7, R0 ;  /* 0x0000000000077308 */ /* 0x0000e20000000800 */
[----:B-1----:R-:W-:-:S07]  /*5320*/  F2FP.BF16.F32.PACK_AB R193, R27, R26 ;  /* 0x0000001a1bc1723e */ /* 0x002fce00000010ff */
[----:B------:R2:W1:Y:S01]  /*5330*/  MUFU.EX2 R195, R12 ;  /* 0x0000000c00c37308 */ /* 0x0004620000000800 */
[----:B0-----:R-:W-:-:S04]  /*5340*/  FADD.FTZ R0, R26, R13 ;  /* 0x0000000d1a007221 */ /* 0x001fc80000010000 */
[----:B------:R-:W-:Y:S01]  /*5350*/  FADD.FTZ R21, R27, R0 ;  /* 0x000000001b157221 */ /* 0x000fe20000010000 */
[----:B------:R-:W-:Y:S01]  /*5360*/  IMAD.MOV.U32 R0, RZ, RZ, 0x3f800000 ;  /* 0x3f800000ff007424 */ /* 0x000fe200078e00ff */
[----:B------:R-:W-:Y:S02]  /*5370*/  CS2R R26, SRZ ;  /* 0x00000000001a7805 */ /* 0x000fe4000001ff00 */
[----:B--2---:R-:W-:Y:S01]  /*5380*/  FADD.FTZ R12, R30, R21 ;  /* 0x000000151e0c7221 */ /* 0x004fe20000010000 */
[C---:B---3--:R-:W-:Y:S01]  /*5390*/  FADD.FTZ R13, R7.reuse, R2 ;  /* 0x00000002070d7221 */ /* 0x048fe20000010000 */
[----:B------:R-:W-:Y:S01]  /*53a0*/  F2FP.BF16.F32.PACK_AB R194, R7, R28 ;  /* 0x0000001c07c2723e */ /* 0x000fe200000010ff */
[----:B------:R-:W-:Y:S01]  /*53b0*/  IMAD.U32 R7, RZ, RZ, UR7 ;  /* 0x00000007ff077e24 */ /* 0x000fe2000f8e00ff */
[----:B------:R-:W-:Y:S01]  /*53c0*/  CS2R R28, SRZ ;  /* 0x00000000001c7805 */ /* 0x000fe2000001ff00 */
[----:B------:R-:W-:Y:S02]  /*53d0*/  IMAD.MOV.U32 R2, RZ, RZ, 0x3f800000 ;  /* 0x3f800000ff027424 */ /* 0x000fe400078e00ff */
[C---:B-1----:R-:W-:Y:S01]  /*53e0*/  FADD.FTZ R12, R195.reuse, R12 ;  /* 0x0000000cc30c7221 */ /* 0x042fe20000010000 */
[----:B------:R-:W-:-:S02]  /*53f0*/  F2FP.BF16.F32.PACK_AB R195, R195, R30 ;  /* 0x0000001ec3c3723e */ /* 0x000fc400000010ff */
[----:B------:R-:W-:Y:S01]  /*5400*/  CS2R R30, SRZ ;  /* 0x00000000001e7805 */ /* 0x000fe2000001ff00 */
[----:B------:R-:W-:Y:S06]  /*5410*/  @!P1 BRA `(.L_x_2203) ;  /* 0x0000004000889947 */ /* 0x000fec0003800000 */
[----:B------:R-:W-:Y:S01]  /*5420*/  R2UR UR7, R212 ;  /* 0x00000000d40772ca */ /* 0x000fe200000e0000 */
[----:B------:R-:W-:Y:S01]  /*5430*/  UMOV UR6, URZ ;  /* 0x0000003f00067c82 */ /* 0x000fe20008000000 */
[----:B------:R-:W-:Y:S01]  /*5440*/  IMAD.MOV.U32 R21, RZ, RZ, R3 ;  /* 0x000000ffff157224 */ /* 0x000fe200078e0003 */
[----:B------:R-:W-:Y:S01]  /*5450*/  MOV R2, 0x3f800000 ;  /* 0x3f80000000027802 */ /* 0x000fe20000000f00 */
[----:B------:R-:W-:Y:S02]  /*5460*/  IMAD.MOV.U32 R20, RZ, RZ, R6 ;  /* 0x000000ffff147224 */ /* 0x000fe400078e0006 */
[----:B------:R-:W-:Y:S02]  /*5470*/  IMAD.U32 R217, RZ, RZ, UR6 ;  /* 0x00000006ffd97e24 */ /* 0x000fe4000f8e00ff */
[----:B------:R-:W-:Y:S02]  /*5480*/  IMAD.MOV.U32 R151, RZ, RZ, RZ ;  /* 0x000000ffff977224 */ /* 0x000fe400078e00ff */
[----:B------:R-:W-:-:S03]  /*5490*/  IMAD.U32 R214, RZ, RZ, UR6 ;  /* 0x00000006ffd67e24 */ /* 0x000fc6000f8e00ff */
[----:B------:R-:W-:-:S07]  /*54a0*/  IMAD.U32 R212, RZ, RZ, UR7 ;  /* 0x00000007ffd47e24 */ /* 0x000fce000f8e00ff */
.L_x_2214:
[----:B------:R-:W-:Y:S02]  /*54b0*/  R2UR UR6, R214 ;  /* 0x00000000d60672ca */ /* 0x000fe400000e0000 */
[----:B------:R-:W-:-:S11]  /*54c0*/  R2UR UR7, R217 ;  /* 0x00000000d90772ca */ /* 0x000fd600000e0000 */
[----:B------:R-:W-:-:S04]  /*54d0*/  UISETP.NE.AND UP0, UPT, UR6, 0x1, UPT ;  /* 0x000000010600788c */ /* 0x000fc8000bf05270 */
[----:B------:R-:W-:-:S04]  /*54e0*/  USEL UR6, URZ, 0x1, UP0 ;  /* 0x000000013f067887 */ /* 0x000fc80008000000 */
[----:B------:R-:W-:-:S06]  /*54f0*/  ULOP3.LUT UR6, UR7, UR6, URZ, 0x3c, !UPT ;  /* 0x0000000607067292 */ /* 0x000fcc000f8e3c3f */
[----:B------:R-:W-:Y:S01]  /*5500*/  IMAD.U32 R7, RZ, RZ, UR6 ;  /* 0x00000006ff077e24 */ /* 0x000fe2000f8e00ff */
[----:B------:R-:W-:Y:S06]  /*5510*/  @!P0 BRA `(.L_x_2204) ;  /* 0x0000000000048947 */ /* 0x000fec0003800000 */
[----:B------:R-:W-:Y:S01]  /*5520*/  BPT.TRAP 0x1 ;  /* 0x000000040000795c */ /* 0x000fe20000300000 */
.L_x_2204:
[----:B------:R-:W-:Y:S02]  /*5530*/  R2UR UR10, R214 ;  /* 0x00000000d60a72ca */ /* 0x000fe400000e0000 */
[----:B------:R-:W-:Y:S02]  /*5540*/  R2UR UR6, R16 ;  /* 0x00000000100672ca */ /* 0x000fe400000e0000 */
[----:B------:R-:W-:-:S09]  /*5550*/  R2UR UR7, R7 ;  /* 0x00000000070772ca */ /* 0x000fd200000e0000 */
[----:B------:R-:W-:-:S04]  /*5560*/  UIADD3 UR61, UR10, 0x1, URZ ;  /* 0x000000010a3d7890 */ /* 0x000fc8000fffe03f */
[----:B------:R-:W-:Y:S01]  /*5570*/  UISETP.NE.AND UP0, UPT, UR61, 0x2, UPT ;  /* 0x000000023d00788c */ /* 0x000fe2000bf05270 */
[----:B------:R-:W-:-:S03]  /*5580*/  MOV R6, UR7 ;  /* 0x0000000700067c02 */ /* 0x000fc60008000f00 */
[----:B------:R-:W-:Y:S01]  /*5590*/  USEL UR61, UR61, URZ, UP0 ;  /* 0x0000003f3d3d7287 */ /* 0x000fe20008000000 */
[----:B------:R-:W-:-:S03]  /*55a0*/  SHF.L.U32 R6, R6, 0x1f, RZ ;  /* 0x0000001f06067819 */ /* 0x000fc600000006ff */
[----:B------:R-:W-:-:S06]  /*55b0*/  ULEA UR6, UR61, UR6, 0x3 ;  /* 0x000000063d067291 */ /* 0x000fcc000f8e183f */
[----:B------:R-:W-:-:S03]  /*55c0*/  IMAD.U32 R3, RZ, RZ, UR6 ;  /* 0x00000006ff037e24 */ /* 0x000fc6000f8e00ff */
[----:B------:R0:W1:Y:S01]  /*55d0*/  SYNCS.PHASECHK.TRANS64.TRYWAIT P1, [UR6+0x38830], R6 ;  /* 0x03883006ff0075a7 */ /* 0x0000620008020146 */
[----:B------:R-:W-:Y:S05]  /*55e0*/  @!P0 BRA `(.L_x_2205) ;  /* 0x0000000000048947 */ /* 0x000fea0003800000 */
[----:B------:R-:W-:Y:S01]  /*55f0*/  BPT.TRAP 0x1 ;  /* 0x000000040000795c */ /* 0x000fe20000300000 */
.L_x_2205:
[----:B-1----:R-:W-:Y:S05]  /*5600*/  @P1 BRA `(.L_x_2206) ;  /* 0x00000000000c1947 */ /* 0x002fea0003800000 */
[----:B------:R-:W-:-:S13]  /*5610*/  R2UR UR6, R3 ;  /* 0x00000000030672ca */ /* 0x000fda00000e0000 */
[----:B------:R-:W1:Y:S02]  /*5620*/  SYNCS.PHASECHK.TRANS64.TRYWAIT P1, [UR6+0x38830], R6 ;  /* 0x03883006ff0075a7 */ /* 0x000e640008020146 */
[----:B-1----:R-:W-:Y:S05]  /*5630*/  @!P1 BRA `(.L_x_2207) ;  /* 0x000000f4008c9947 */ /* 0x002fea0003800000 */
.L_x_2206:
[----:B------:R-:W-:Y:S01]  /*5640*/  R2UR UR6, R15 ;  /* 0x000000000f0672ca */ /* 0x000fe200000e0000 */
[----:B------:R-:W-:Y:S01]  /*5650*/  WARPGROUP.ARRIVE ;  /* 0x00000000000079c5 */ /* 0x000fe20000000000 */
[----:B-1----:R-:W-:Y:S01]  /*5660*/  MOV R153, UR49 ;  /* 0x0000003100997c02 */ /* 0x002fe20008000f00 */
[----:B------:R-:W-:Y:S01]  /*5670*/  UMOV UR51, 0x40000040 ;  /* 0x4000004000337882 */ /* 0x000fe20000000000 */
[----:B------:R-:W-:Y:S01]  /*5680*/  MOV R154, UR48 ;  /* 0x00000030009a7c02 */ /* 0x000fe20008000f00 */
        /* <DEDUP_REMOVED lines=8> */
[----:B------:R-:W-:Y:S01]  /*5710*/  UIMAD UR60, UR61, 0xa00, UR6 ;  /* 0x00000a003d3c78a4 */ /* 0x000fe2000f8e0206 */
[----:B0-----:R-:W-:Y:S01]  /*5720*/  MOV R6, UR45 ;  /* 0x0000002d00067c02 */ /* 0x001fe20008000f00 */
        /* <DEDUP_REMOVED lines=9> */
[----:B------:R-:W-:Y:S01]  /*57c0*/  R2UR UR48, R4 ;  /* 0x00000000043072ca */ /* 0x000fe200000e0000 */
[----:B------:R-:W-:Y:S01]  /*57d0*/  UMOV UR51, 0x40000040 ;  /* 0x4000004000337882 */ /* 0x000fe20000000000 */
[----:B------:R-:W-:Y:S01]  /*57e0*/  UMOV UR46, UR6 ;  /* 0x00000006002e7c82 */ /* 0x000fe20008000000 */
[----:B------:R-:W-:Y:S01]  /*57f0*/  R2UR UR49, R5 ;  /* 0x00000000053172ca */ /* 0x000fe200000e0000 */
[----:B------:R-:W-:Y:S01]  /*5800*/  UIADD3 UR6, UR60, 0x180, URZ ;  /* 0x000001803c067890 */ /* 0x000fe2000fffe03f */
[----:B------:R-:W-:Y:S01]  /*5810*/  MOV R216, UR52 ;  /* 0x0000003400d87c02 */ /* 0x000fe20008000f00 */
[----:B------:R-:W-:Y:S01]  /*5820*/  UIADD3 UR7, UR60, 0x182, URZ ;  /* 0x000001823c077890 */ /* 0x000fe2000fffe03f */
[----:B------:R-:W-:Y:S01]  /*5830*/  R2UR UR52, R10 ;  /* 0x000000000a3472ca */ /* 0x000fe200000e0000 */
[----:B------:R-:W-:Y:S01]  /*5840*/  UIADD3 UR14, UR60, 0x280, URZ ;  /* 0x000002803c0e7890 */ /* 0x000fe2000fffe03f */
[----:B------:R-:W-:Y:S01]  /*5850*/  R2UR UR53, R11 ;  /* 0x000000000b3572ca */ /* 0x000fe200000e0000 */
        /* <DEDUP_REMOVED lines=12> */
[----:B------:R-:W-:Y:S01]  /*5920*/  UMOV UR11, UR53 ;  /* 0x00000035000b7c82 */ /* 0x000fe20008000000 */
        /* <DEDUP_REMOVED lines=150> */
[----:B------:R-:W-:-:S03]  /*6290*/  FMUL.FTZ R151, R151, R2 ;  /* 0x0000000297977220 */ /* 0x000fc60000410000 */
[----:B------:R-:W-:Y:S01]  /*62a0*/  HGMMA.64x16x16.F32.BF16 R160, gdesc[UR48], RZ, !UPT, gsb0 ;  /* 0x0020000030a079f0 */ /* 0x000fe2000c0018ff */
[----:B------:R-:W-:Y:S01]  /*62b0*/  R2UR UR49, R153 ;  /* 0x00000000993172ca */ /* 0x000fe200000e0000 */
[----:B------:R-:W-:Y:S01]  /*62c0*/  UIADD3 UR50, UR60, 0x782, URZ ;  /* 0x000007823c327890 */ /* 0x000fe2000fffe03f */
[----:B------:R-:W-:Y:S01]  /*62d0*/  R2UR UR48, R154 ;  /* 0x000000009a3072ca */ /* 0x000fe200000e0000 */
        /* <DEDUP_REMOVED lines=15> */
[----:B------:R-:W-:Y:S01]  /*63d0*/  MOV R215, UR8 ;  /* 0x0000000800d77c02 */ /* 0x000fe20008000f00 */
        /* <DEDUP_REMOVED lines=426> */
.L_x_2208:
[----:B------:R-:W-:Y:S02]  /*7e80*/  R2UR UR10, R16 ;  /* 0x00000000100a72ca */ /* 0x000fe400000e0000 */
        /* <DEDUP_REMOVED lines=8> */
.L_x_2209:
[----:B-1----:R-:W-:Y:S05]  /*7f10*/  @P1 BRA `(.L_x_2210) ;  /* 0x0000000000081947 */ /* 0x002fea0003800000 */
[----:B------:R-:W1:Y:S02]  /*7f20*/  SYNCS.PHASECHK.TRANS64.TRYWAIT P1, [UR10+0x38850], R0 ;  /* 0x03885000ff0075a7 */ /* 0x000e64000802014a */
[----:B-1----:R-:W-:Y:S05]  /*7f30*/  @!P1 BRA `(.L_x_2211) ;  /* 0x000000cc00689947 */ /* 0x002fea0003800000 */
.L_x_2210:
[----:B------:R-:W-:Y:S01]  /*7f40*/  R2UR UR6, R16 ;  /* 0x00000000100672ca */ /* 0x000fe200000e0000 */
[----:B------:R-:W-:Y:S01]  /*7f50*/  WARPGROUP.ARRIVE ;  /* 0x00000000000079c5 */ /* 0x000fe20000000000 */
[----:B------:R-:W-:-:S11]  /*7f60*/  R2UR UR7, R214 ;  /* 0x00000000d60772ca */ /* 0x000fd600000e0000 */
[----:B------:R-:W-:-:S04]  /*7f70*/  UIADD3 UR6, UR6, 0x400, URZ ;  /* 0x0000040006067890 */ /* 0x000fc8000fffe03f */
[----:B------:R-:W-:-:S04]  /*7f80*/  USHF.R.U32.HI UR6, URZ, 0x4, UR6 ;  /* 0x000000043f067899 */ /* 0x000fc80008011606 */
[----:B------:R-:W-:-:S04]  /*7f90*/  ULOP3.LUT UR6, UR6, 0x3fff, URZ, 0xc0, !UPT ;  /* 0x00003fff06067892 */ /* 0x000fc8000f8ec03f */
[----:B------:R-:W-:-:S04]  /*7fa0*/  ULOP3.LUT UR6, UR6, 0x2800000, URZ, 0xfc, !UPT ;  /* 0x0280000006067892 */ /* 0x000fc8000f8efc3f */
[----:B------:R-:W-:-:S03]  /*7fb0*/  UIMAD UR11, UR7, 0xa00, UR6 ;  /* 0x00000a00070b78a4 */ /* 0x000fc6000f8e0206 */
        /* <DEDUP_REMOVED lines=30> */
.L_x_2212:
[----:B------:R-:W-:Y:S01]  /*81a0*/  R2UR UR6, R19 ;  /* 0x00000000130672ca */ /* 0x000fe200000e0000 */
[----:B01----:R-:W-:Y:S01]  /*81b0*/  IMAD.MOV.U32 R0, RZ, RZ, R14 ;  /* 0x000000ffff007224 */ /* 0x003fe200078e000e */
[----:B------:R-:W-:Y:S01]  /*81c0*/  R2UR UR7, R212 ;  /* 0x00000000d40772ca */ /* 0x000fe200000e0000 */
[----:B------:R-:W-:Y:S01]  /*81d0*/  ULDC UR14, c[0x0][0x2f0] ;  /* 0x0000bc00000e7ab9 */ /* 0x000fe20000000800 */
[----:B------:R-:W-:Y:S02]  /*81e0*/  R2UR UR11, R18 ;  /* 0x00000000120b72ca */ /* 0x000fe400000e0000 */
[----:B------:R-:W-:-:S07]  /*81f0*/  MOV R195, UR14 ;  /* 0x0000000e00c37c02 */ /* 0x000fce0008000f00 */
[----:B------:R-:W-:-:S06]  /*8200*/  UISETP.NE.AND UP0, UPT, UR6, URZ, UPT ;  /* 0x0000003f0600728c */ /* 0x000fcc000bf05270 */
[----:B------:R-:W-:Y:S02]  /*8210*/  PLOP3.LUT P1, PT, PT, PT, UP0, 0x80, 0x0 ;  /* 0x000000000000781c */ /* 0x000fe40003f2f008 */
[----:B------:R-:W-:-:S03]  /*8220*/  PLOP3.LUT P2, PT, PT, PT, UP0, 0x80, 0x0 ;  /* 0x000000000000781c */ /* 0x000fc60003f4f008 */
[----:B------:R-:W-:-:S08]  /*8230*/  @UP0 ULDC UR6, c[0x0][0x44c] ;  /* 0x0001130000060ab9 */ /* 0x000fd00000000800 */
[----:B------:R-:W-:Y:S01]  /*8240*/  @P1 IMAD.HI.U32 R2, R14, UR6, RZ ;  /* 0x000000060e021c27 */ /* 0x000fe2000f8e00ff */
[----:B------:R-:W-:-:S04]  /*8250*/  @UP0 ULDC UR6, c[0x0][0x450] ;  /* 0x0001140000060ab9 */ /* 0x000fc80000000800 */
[----:B------:R-:W-:Y:S01]  /*8260*/  @P2 SHF.R.U32.HI R0, RZ, UR6, R2 ;  /* 0x00000006ff002c19 */ /* 0x000fe20008011602 */
[----:B------:R-:W-:Y:S01]  /*8270*/  UMOV UR6, 0x1 ;  /* 0x0000000100067882 */ /* 0x000fe20000000000 */
[----:B------:R-:W-:Y:S01]  /*8280*/  IMAD.MOV.U32 R2, RZ, RZ, -0x2 ;  /* 0xfffffffeff027424 */ /* 0x000fe200078e00ff */
[----:B------:R-:W-:Y:S02]  /*8290*/  UIMAD UR6, UR7, -0x50, UR6 ;  /* 0xffffffb0070678a4 */ /* 0x000fe4000f8e0206 */
[----:B------:R-:W0:Y:S01]  /*82a0*/  SHFL.IDX PT, R193, R0, RZ, 0x1c1f ;  /* 0x001c1fff00c17589 */ /* 0x000e2200000e0000 */
[----:B------:R-:W-:-:S03]  /*82b0*/  ULDC UR7, c[0x0][0x288] ;  /* 0x0000a20000077ab9 */ /* 0x000fc60000000800 */
[----:B------:R-:W-:Y:S01]  /*82c0*/  IMAD R2, R17, R2, UR6 ;  /* 0x0000000611027e24 */ /* 0x000fe2000f8e0202 */
[----:B------:R-:W-:-:S03]  /*82d0*/  ULDC UR6, c[0x0][0x988] ;  /* 0x0002620000067ab9 */ /* 0x000fc60000000800 */
[----:B------:R-:W-:Y:S01]  /*82e0*/  IMAD R2, R195, UR11, R2 ;  /* 0x0000000bc3027c24 */ /* 0x000fe2000f8e0202 */
[----:B------:R-:W1:Y:S04]  /*82f0*/  S2UR UR11, SR_CgaCtaId ;  /* 0x00000000000b79c3 */ /* 0x000e680000008800 */
[----:B0-----:R-:W-:-:S04]  /*8300*/  IADD3 R6, R193, -UR7, R2 ;  /* 0x80000007c1067c10 */ /* 0x001fc8000fffe002 */
[C---:B------:R-:W-:Y:S02]  /*8310*/  ISETP.GT.AND P1, PT, R6.reuse, RZ, PT ;  /* 0x000000ff0600720c */ /* 0x040fe40003f24270 */
[----:B------:R-:W-:Y:S02]  /*8320*/  ISETP.GT.AND P2, PT, R6, 0x1, PT ;  /* 0x000000010600780c */ /* 0x000fe40003f44270 */
[----:B------:R-:W-:Y:S02]  /*8330*/  FSEL R193, R184, -INF , P1 ;  /* 0xff800000b8c17808 */ /* 0x000fe40000800000 */
[----:B------:R-:W-:Y:S02]  /*8340*/  ISETP.GT.AND P1, PT, R6, 0x8, PT ;  /* 0x000000080600780c */ /* 0x000fe40003f24270 */
[----:B------:R-:W-:Y:S02]  /*8350*/  FSEL R185, R185, -INF , P2 ;  /* 0xff800000b9b97808 */ /* 0x000fe40001000000 */
[----:B------:R-:W-:-:S02]  /*8360*/  FMNMX.FTZ R184, R193, R20, !PT ;  /* 0x00000014c1b87209 */ /* 0x000fc40007810000 */
[----:B------:R-:W-:Y:S02]  /*8370*/  ISETP.GT.AND P2, PT, R6, 0x9, PT ;  /* 0x000000090600780c */ /* 0x000fe40003f44270 */
[----:B------:R-:W-:Y:S02]  /*8380*/  FSEL R188, R188, -INF , P1 ;  /* 0xff800000bcbc7808 */ /* 0x000fe40000800000 */
[----:B------:R-:W-:Y:S02]  /*8390*/  FMNMX.FTZ R195, R185, R184, !PT ;  /* 0x000000b8b9c37209 */ /* 0x000fe40007810000 */
        /* <DEDUP_REMOVED lines=48> */
[----:B------:R-:W-:Y:S02]  /*86a0*/  FSEL R157, R157, -INF , P2 ;  /* 0xff8000009d9d7808 */ /* 0x000fe40001000000 */
[----:B------:R-:W-:Y:S02]  /*86b0*/  FMNMX.FTZ R6, R156, R195, !PT ;  /* 0x000000c39c067209 */ /* 0x000fe40007810000 */
[----:B------:R-:W0:Y:S02]  /*86c0*/  SHFL.IDX PT, R195, R0, 0x1, 0x1c1f ;  /* 0x003c1f0000c37f89 */ /* 0x000e2400000e0000 */
[----:B------:R-:W-:-:S05]  /*86d0*/  FMNMX.FTZ R184, R157, R6, !PT ;  /* 0x000000069db87209 */ /* 0x000fca0007810000 */
[----:B------:R-:W2:Y:S01]  /*86e0*/  SHFL.BFLY PT, R197, R184, 0x2, 0x1f ;  /* 0x0c401f00b8c57f89 */ /* 0x000ea200000e0000 */
[----:B0-----:R-:W-:Y:S02]  /*86f0*/  IADD3 R2, R195, -UR7, R2 ;  /* 0x80000007c3027c10 */ /* 0x001fe4000fffe002 */
[----:B------:R-:W-:Y:S02]  /*8700*/  R2UR UR7, R3 ;  /* 0x00000000030772ca */ /* 0x000fe400000e0000 */
[C---:B------:R-:W-:Y:S02]  /*8710*/  ISETP.GT.AND P1, PT, R2.reuse, RZ, PT ;  /* 0x000000ff0200720c */ /* 0x040fe40003f24270 */
[----:B------:R-:W-:Y:S02]  /*8720*/  ISETP.GT.AND P2, PT, R2, 0x1, PT ;  /* 0x000000010200780c */ /* 0x000fe40003f44270 */
[----:B--2---:R-:W-:Y:S02]  /*8730*/  FMNMX.FTZ R197, R184, R197, !PT ;  /* 0x000000c5b8c57209 */ /* 0x004fe40007810000 */
[----:B------:R-:W-:-:S02]  /*8740*/  FSEL R186, R186, -INF , P1 ;  /* 0xff800000baba7808 */ /* 0x000fc40000800000 */
[----:B------:R-:W-:Y:S01]  /*8750*/  ISETP.GT.AND P1, PT, R2, 0x8, PT ;  /* 0x000000080200780c */ /* 0x000fe20003f24270 */
[----:B------:R-:W0:Y:S01]  /*8760*/  SHFL.BFLY PT, R192, R197, 0x1, 0x1f ;  /* 0x0c201f00c5c07f89 */ /* 0x000e2200000e0000 */
[----:B------:R-:W-:Y:S01]  /*8770*/  FSEL R187, R187, -INF , P2 ;  /* 0xff800000bbbb7808 */ /* 0x000fe20001000000 */
[----:B------:R-:W-:Y:S01]  /*8780*/  UIADD3 UR7, UR7, 0x38840, URZ ;  /* 0x0003884007077890 */ /* 0x000fe2000fffe03f */
[----:B------:R-:W-:Y:S02]  /*8790*/  FMNMX.FTZ R6, R186, R21, !PT ;  /* 0x00000015ba067209 */ /* 0x000fe40007810000 */
[----:B------:R-:W-:Y:S01]  /*87a0*/  ISETP.GT.AND P2, PT, R2, 0x9, PT ;  /* 0x000000090200780c */ /* 0x000fe20003f44270 */
[----:B-1----:R-:W-:Y:S01]  /*87b0*/  UPRMT UR7, UR11, 0x654, UR7 ;  /* 0x000006540b077896 */ /* 0x002fe20008000007 */
[----:B------:R-:W-:Y:S02]  /*87c0*/  FSEL R190, R190, -INF , P1 ;  /* 0xff800000bebe7808 */ /* 0x000fe40000800000 */
[----:B------:R-:W-:-:S02]  /*87d0*/  FMNMX.FTZ R195, R187, R6, !PT ;  /* 0x00000006bbc37209 */ /* 0x000fc40007810000 */
[----:B------:R-:W-:Y:S02]  /*87e0*/  FSEL R191, R191, -INF , P2 ;  /* 0xff800000bfbf7808 */ /* 0x000fe40001000000 */
[----:B------:R-:W-:Y:S02]  /*87f0*/  ISETP.GT.AND P1, PT, R2, 0x10, PT ;  /* 0x000000100200780c */ /* 0x000fe40003f24270 */
[----:B------:R-:W-:Y:S01]  /*8800*/  FMNMX.FTZ R0, R190, R195, !PT ;  /* 0x000000c3be007209 */ /* 0x000fe20007810000 */
[----:B------:R-:W-:Y:S01]  /*8810*/  SYNCS.ARRIVE.TRANS64.RED.A1T0 RZ, [UR7], RZ ;  /* 0x000000ffffff79a7 */ /* 0x000fe20008100407 */
[----:B------:R-:W-:Y:S02]  /*8820*/  ISETP.GT.AND P2, PT, R2, 0x11, PT ;  /* 0x000000110200780c */ /* 0x000fe40003f44270 */
[----:B------:R-:W-:Y:S02]  /*8830*/  FSEL R178, R178, -INF , P1 ;  /* 0xff800000b2b27808 */ /* 0x000fe40000800000 */
[----:B------:R-:W-:-:S02]  /*8840*/  FMNMX.FTZ R3, R191, R0, !PT ;  /* 0x00000000bf037209 */ /* 0x000fc40007810000 */
[----:B------:R-:W-:Y:S02]  /*8850*/  ISETP.GT.AND P3, PT, R2, 0x18, PT ;  /* 0x000000180200780c */ /* 0x000fe40003f64270 */
[----:B0-----:R-:W-:Y:S02]  /*8860*/  FMNMX.FTZ R6, R197, R192, !PT ;  /* 0x000000c0c5067209 */ /* 0x001fe40007810000 */
[----:B------:R-:W-:Y:S02]  /*8870*/  FSEL R179, R179, -INF , P2 ;  /* 0xff800000b3b37808 */ /* 0x000fe40001000000 */
[----:B------:R-:W-:Y:S01]  /*8880*/  FMNMX.FTZ R0, R178, R3, !PT ;  /* 0x00000003b2007209 */ /* 0x000fe20007810000 */
[C---:B------:R-:W-:Y:S01]  /*8890*/  FMUL.FTZ R184, R6.reuse, UR6 ;  /* 0x0000000606b87c20 */ /* 0x040fe20008410000 */
[----:B------:R-:W-:Y:S02]  /*88a0*/  FSETP.NEU.FTZ.AND P1, PT, R6, -INF , PT ;  /* 0xff8000000600780b */ /* 0x000fe40003f3d000 */
[----:B------:R-:W-:-:S02]  /*88b0*/  ISETP.GT.AND P4, PT, R2, 0x19, PT ;  /* 0x000000190200780c */ /* 0x000fc40003f84270 */
[----:B------:R-:W-:Y:S02]  /*88c0*/  FSEL R182, R182, -INF , P3 ;  /* 0xff800000b6b67808 */ /* 0x000fe40001800000 */
[----:B------:R-:W-:Y:S02]  /*88d0*/  FMNMX.FTZ R3, R179, R0, !PT ;  /* 0x00000000b3037209 */ /* 0x000fe40007810000 */
[----:B------:R-:W-:Y:S02]  /*88e0*/  FSEL R0, R184, RZ, P1 ;  /* 0x000000ffb8007208 */ /* 0x000fe40000800000 */
[----:B------:R-:W-:Y:S02]  /*88f0*/  ISETP.GT.AND P2, PT, R2, 0x20, PT ;  /* 0x000000200200780c */ /* 0x000fe40003f44270 */
[----:B------:R-:W-:Y:S01]  /*8900*/  FSEL R183, R183, -INF , P4 ;  /* 0xff800000b7b77808 */ /* 0x000fe20002000000 */
[--C-:B------:R-:W-:Y:S01]  /*8910*/  FFMA.FTZ R210, R188, UR6, -R0.reuse ;  /* 0x00000006bcd27c23 */ /* 0x100fe20008010800 */
[----:B------:R-:W-:Y:S01]  /*8920*/  FMNMX.FTZ R184, R182, R3, !PT ;  /* 0x00000003b6b87209 */ /* 0x000fe20007810000 */
[--C-:B------:R-:W-:Y:S01]  /*8930*/  FFMA.FTZ R208, R185, UR6, -R0.reuse ;  /* 0x00000006b9d07c23 */ /* 0x100fe20008010800 */
[----:B------:R-:W-:Y:S01]  /*8940*/  ISETP.GT.AND P3, PT, R2, 0x21, PT ;  /* 0x000000210200780c */ /* 0x000fe20003f64270 */
[--C-:B------:R-:W-:Y:S01]  /*8950*/  FFMA.FTZ R204, R176, UR6, -R0.reuse ;  /* 0x00000006b0cc7c23 */ /* 0x100fe20008010800 */
        /* <DEDUP_REMOVED lines=16> */
[----:B------:R-:W-:Y:S01]  /*8a60*/  FSEL R175, R175, -INF , P3 ;  /* 0xff800000afaf7808 */ /* 0x000fe20001800000 */
[--C-:B------:R-:W-:Y:S01]  /*8a70*/  FFMA.FTZ R153, R153, UR6, -R0.reuse ;  /* 0x0000000699997c23 */ /* 0x100fe20008010800 */
[----:B------:R-:W-:Y:S01]  /*8a80*/  ISETP.GT.AND P2, PT, R2, 0x30, PT ;  /* 0x000000300200780c */ /* 0x000fe20003f44270 */
[--C-:B------:R-:W-:Y:S01]  /*8a90*/  FFMA.FTZ R194, R156, UR6, -R0.reuse ;  /* 0x000000069cc27c23 */ /* 0x100fe20008010800 */
[----:B------:R-:W-:Y:S01]  /*8aa0*/  FMNMX.FTZ R192, R174, R3, !PT ;  /* 0x00000003aec07209 */ /* 0x000fe20007810000 */
[----:B------:R-:W-:Y:S01]  /*8ab0*/  FFMA.FTZ R157, R157, UR6, -R0 ;  /* 0x000000069d9d7c23 */ /* 0x000fe20008010800 */
[----:B------:R-:W-:Y:S01]  /*8ac0*/  ISETP.GT.AND P3, PT, R2, 0x31, PT ;  /* 0x000000310200780c */ /* 0x000fe20003f64270 */
[----:B------:R-:W-:Y:S01]  /*8ad0*/  MUFU.EX2 R171, R193 ;  /* 0x000000c100ab7308 */ /* 0x000fe20000000800 */
[----:B------:R-:W-:-:S02]  /*8ae0*/  FSEL R162, R162, -INF , P2 ;  /* 0xff800000a2a27808 */ /* 0x000fc40001000000 */
[----:B------:R-:W-:Y:S01]  /*8af0*/  FMNMX.FTZ R3, R175, R192, !PT ;  /* 0x000000c0af037209 */ /* 0x000fe20007810000 */
[----:B------:R-:W-:Y:S01]  /*8b00*/  FFMA.FTZ R192, R152, UR6, -R0 ;  /* 0x0000000698c07c23 */ /* 0x000fe20008010800 */
[----:B------:R-:W-:Y:S02]  /*8b10*/  ISETP.GT.AND P2, PT, R2, 0x38, PT ;  /* 0x000000380200780c */ /* 0x000fe40003f44270 */
[----:B------:R-:W-:Y:S01]  /*8b20*/  FSEL R163, R163, -INF , P3 ;  /* 0xff800000a3a37808 */ /* 0x000fe20001800000 */
[----:B------:R-:W-:Y:S01]  /*8b30*/  MUFU.EX2 R208, R208 ;  /* 0x000000d000d07308 */ /* 0x000fe20000000800 */
[----:B------:R-:W-:Y:S02]  /*8b40*/  FMNMX.FTZ R188, R162, R3, !PT ;  /* 0x00000003a2bc7209 */ /* 0x000fe40007810000 */
[----:B------:R-:W-:Y:S02]  /*8b50*/  ISETP.GT.AND P3, PT, R2, 0x39, PT ;  /* 0x000000390200780c */ /* 0x000fe40003f64270 */
[----:B------:R-:W-:-:S02]  /*8b60*/  FSEL R166, R166, -INF , P2 ;  /* 0xff800000a6a67808 */ /* 0x000fc40001000000 */
[----:B------:R-:W-:Y:S01]  /*8b70*/  FMNMX.FTZ R3, R163, R188, !PT ;  /* 0x000000bca3037209 */ /* 0x000fe20007810000 */
[----:B------:R-:W-:Y:S01]  /*8b80*/  MUFU.EX2 R210, R210 ;  /* 0x000000d200d27308 */ /* 0x000fe20000000800 */
[----:B------:R-:W-:Y:S02]  /*8b90*/  FSEL R185, R167, -INF , P3 ;  /* 0xff800000a7b97808 */ /* 0x000fe40001800000 */
[----:B------:R-:W-:Y:S02]  /*8ba0*/  ISETP.GT.AND P2, PT, R2, 0x40, PT ;  /* 0x000000400200780c */ /* 0x000fe40003f44270 */
[----:B------:R-:W-:Y:S02]  /*8bb0*/  FMNMX.FTZ R188, R166, R3, !PT ;  /* 0x00000003a6bc7209 */ /* 0x000fe40007810000 */
[----:B------:R-:W-:Y:S01]  /*8bc0*/  ISETP.GT.AND P3, PT, R2, 0x41, PT ;  /* 0x000000410200780c */ /* 0x000fe20003f64270 */
[----:B------:R0:W-:Y:S01]  /*8bd0*/  MUFU.EX2 R167, R189 ;  /* 0x000000bd00a77308 */ /* 0x0001e20000000800 */
[----:B------:R-:W-:-:S02]  /*8be0*/  FSEL R154, R154, -INF , P2 ;  /* 0xff8000009a9a7808 */ /* 0x000fc40001000000 */
[----:B------:R-:W-:Y:S02]  /*8bf0*/  FMNMX.FTZ R3, R185, R188, !PT ;  /* 0x000000bcb9037209 */ /* 0x000fe40007810000 */
[----:B------:R-:W-:Y:S02]  /*8c00*/  ISETP.GT.AND P2, PT, R2, 0x48, PT ;  /* 0x000000480200780c */ /* 0x000fe40003f44270 */
[----:B------:R-:W-:Y:S01]  /*8c10*/  FSEL R176, R155, -INF , P3 ;  /* 0xff8000009bb07808 */ /* 0x000fe20001800000 */
[--C-:B------:R-:W-:Y:S01]  /*8c20*/  FFMA.FTZ R155, R165, UR6, -R0.reuse ;  /* 0x00000006a59b7c23 */ /* 0x100fe20008010800 */
[----:B------:R-:W-:Y:S01]  /*8c30*/  FMNMX.FTZ R3, R154, R3, !PT ;  /* 0x000000039a037209 */ /* 0x000fe20007810000 */
[--C-:B0-----:R-:W-:Y:S01]  /*8c40*/  FFMA.FTZ R189, R177, UR6, -R0.reuse ;  /* 0x00000006b1bd7c23 */ /* 0x101fe20008010800 */
[----:B------:R-:W-:Y:S01]  /*8c50*/  ISETP.GT.AND P3, PT, R2, 0x49, PT ;  /* 0x000000490200780c */ /* 0x000fe20003f64270 */
[--C-:B------:R-:W-:Y:S01]  /*8c60*/  FFMA.FTZ R177, R169, UR6, -R0.reuse ;  /* 0x00000006a9b17c23 */ /* 0x100fe20008010800 */
[----:B------:R-:W-:Y:S01]  /*8c70*/  FSEL R158, R158, -INF , P2 ;  /* 0xff8000009e9e7808 */ /* 0x000fe20001000000 */
[--C-:B------:R-:W-:Y:S01]  /*8c80*/  FFMA.FTZ R169, R173, UR6, -R0.reuse ;  /* 0x00000006ada97c23 */ /* 0x100fe20008010800 */
[----:B------:R-:W-:Y:S01]  /*8c90*/  FMNMX.FTZ R3, R176, R3, !PT ;  /* 0x00000003b0037209 */ /* 0x000fe20007810000 */
[----:B------:R-:W-:Y:S01]  /*8ca0*/  MUFU.EX2 R204, R204 ;  /* 0x000000cc00cc7308 */ /* 0x000fe20000000800 */
[----:B------:R-:W-:Y:S01]  /*8cb0*/  FSEL R188, R159, -INF , P3 ;  /* 0xff8000009fbc7808 */ /* 0x000fe20001800000 */
[----:B------:R-:W-:Y:S01]  /*8cc0*/  FFMA.FTZ R159, R161, UR6, -R0 ;  /* 0x00000006a19f7c23 */ /* 0x000fe20008010800 */
[----:B------:R-:W-:-:S02]  /*8cd0*/  FMNMX.FTZ R3, R158, R3, !PT ;  /* 0x000000039e037209 */ /* 0x000fc40007810000 */
[----:B------:R-:W-:Y:S02]  /*8ce0*/  FSEL R165, R6, RZ, P1 ;  /* 0x000000ff06a57208 */ /* 0x000fe40000800000 */
[----:B------:R-:W-:Y:S01]  /*8cf0*/  FMNMX.FTZ R3, R188, R3, !PT ;  /* 0x00000003bc037209 */ /* 0x000fe20007810000 */
[----:B------:R-:W-:Y:S02]  /*8d00*/  MUFU.EX2 R189, R189 ;  /* 0x000000bd00bd7308 */ /* 0x000fe40000000800 */
[----:B------:R-:W-:Y:S02]  /*8d10*/  FADD.FTZ R165, -R165, R20 ;  /* 0x00000014a5a57221 */ /* 0x000fe40000010100 */
[----:B------:R-:W0:Y:S02]  /*8d20*/  SHFL.BFLY PT, R2, R3, 0x2, 0x1f ;  /* 0x0c401f0003027f89 */ /* 0x000e2400000e0000 */
[----:B------:R-:W-:Y:S02]  /*8d30*/  FMUL.FTZ R165, R165, UR6 ;  /* 0x00000006a5a57c20 */ /* 0x000fe40008410000 */
        /* <DEDUP_REMOVED lines=11> */
[C---:B------:R-:W-:Y:S02]  /*8df0*/  FMUL.FTZ R161, R3.reuse, UR6 ;  /* 0x0000000603a17c20 */ /* 0x040fe40008410000 */
[----:B------:R-:W-:Y:S01]  /*8e00*/  MUFU.EX2 R159, R159 ;  /* 0x0000009f009f7308 */ /* 0x000fe20000000800 */
[----:B------:R-:W-:Y:S02]  /*8e10*/  FSEL R0, R3, RZ, P2 ;  /* 0x000000ff03007208 */ /* 0x000fe40001000000 */
[----:B------:R-:W-:-:S03]  /*8e20*/  FSEL R161, R161, RZ, P2 ;  /* 0x000000ffa1a17208 */ /* 0x000fc60001000000 */
[----:B------:R-:W-:Y:S02]  /*8e30*/  FADD.FTZ R2, -R0, R21 ;  /* 0x0000001500027221 */ /* 0x000fe40000010100 */
        /* <DEDUP_REMOVED lines=20> */
[----:B0-----:R-:W-:Y:S01]  /*8f80*/  FFMA.FTZ R13, R0, R13, R171 ;  /* 0x0000000d000d7223 */ /* 0x001fe200000100ab */
[----:B------:R-:W-:-:S03]  /*8f90*/  FFMA.FTZ R158, R158, UR6, -R161 ;  /* 0x000000069e9e7c23 */ /* 0x000fc600080108a1 */
[----:B------:R-:W-:-:S03]  /*8fa0*/  FADD.FTZ R13, R208, R13 ;  /* 0x0000000dd00d7221 */ /* 0x000fc60000010000 */
[----:B------:R-:W0:Y:S01]  /*8fb0*/  MUFU.EX2 R152, R152 ;  /* 0x0000009800987308 */ /* 0x000e220000000800 */
[----:B------:R-:W-:-:S07]  /*8fc0*/  FADD.FTZ R170, R210, R13 ;  /* 0x0000000dd2aa7221 */ /* 0x000fce0000010000 */
[----:B------:R-:W2:Y:S01]  /*8fd0*/  MUFU.EX2 R211, R211 ;  /* 0x000000d300d37308 */ /* 0x000ea20000000800 */
[----:B-1----:R-:W-:-:S07]  /*8fe0*/  FFMA.FTZ R21, R2, R12, R209 ;  /* 0x0000000c02157223 */ /* 0x002fce00000100d1 */
[----:B------:R-:W1:Y:S01]  /*8ff0*/  MUFU.EX2 R156, R156 ;  /* 0x0000009c009c7308 */ /* 0x000e620000000800 */
[----:B0-----:R-:W-:Y:S01]  /*9000*/  FADD.FTZ R12, R152, R21 ;  /* 0x00000015980c7221 */ /* 0x001fe20000010000 */
[----:B------:R-:W-:-:S04]  /*9010*/  FADD.FTZ R21, R167, R170 ;  /* 0x000000aaa7157221 */ /* 0x000fc80000010000 */
[----:B------:R-:W-:Y:S02]  /*9020*/  FADD.FTZ R166, R204, R21 ;  /* 0x00000015cca67221 */ /* 0x000fe40000010000 */
[----:B------:R-:W0:Y:S01]  /*9030*/  MUFU.EX2 R205, R205 ;  /* 0x000000cd00cd7308 */ /* 0x000e220000000800 */
[----:B--2---:R-:W-:Y:S01]  /*9040*/  FADD.FTZ R13, R211, R12 ;  /* 0x0000000cd30d7221 */ /* 0x004fe20000010000 */
[----:B------:R-:W-:Y:S01]  /*9050*/  FADD.FTZ R21, R189, R166 ;  /* 0x000000a6bd157221 */ /* 0x000fe20000010000 */
[----:B------:R-:W-:-:S03]  /*9060*/  FFMA.FTZ R166, R185, UR6, -R161 ;  /* 0x00000006b9a67c23 */ /* 0x000fc600080108a1 */
[----:B------:R-:W-:Y:S02]  /*9070*/  FADD.FTZ R170, R206, R21 ;  /* 0x00000015ceaa7221 */ /* 0x000fe40000010000 */
[----:B------:R-:W2:Y:S01]  /*9080*/  MUFU.EX2 R160, R160 ;  /* 0x000000a000a07308 */ /* 0x000ea20000000800 */
[----:B-1----:R-:W-:Y:S01]  /*9090*/  FADD.FTZ R12, R156, R13 ;  /* 0x0000000d9c0c7221 */ /* 0x002fe20000010000 */
[----:B------:R-:W-:-:S04]  /*90a0*/  FADD.FTZ R21, R181, R170 ;  /* 0x000000aab5157221 */ /* 0x000fc80000010000 */
[----:B------:R-:W-:Y:S02]  /*90b0*/  FADD.FTZ R154, R200, R21 ;  /* 0x00000015c89a7221 */ /* 0x000fe40000010000 */
[----:B------:R-:W1:Y:S01]  /*90c0*/  MUFU.EX2 R207, R207 ;  /* 0x000000cf00cf7308 */ /* 0x000e620000000800 */
[----:B0-----:R-:W-:Y:S01]  /*90d0*/  FADD.FTZ R13, R205, R12 ;  /* 0x0000000ccd0d7221 */ /* 0x001fe20000010000 */
[----:B------:R-:W-:Y:S01]  /*90e0*/  FADD.FTZ R21, R177, R154 ;  /* 0x0000009ab1157221 */ /* 0x000fe20000010000 */
[--C-:B------:R-:W-:Y:S01]  /*90f0*/  FFMA.FTZ R154, R176, UR6, -R161.reuse ;  /* 0x00000006b09a7c23 */ /* 0x100fe200080108a1 */
[----:B------:R-:W-:Y:S02]  /*9100*/  FFMA.FTZ R161, R188, UR6, -R161 ;  /* 0x00000006bca17c23 */ /* 0x000fe400080108a1 */
[----:B------:R-:W-:Y:S02]  /*9110*/  FADD.FTZ R170, R202, R21 ;  /* 0x00000015caaa7221 */ /* 0x000fe40000010000 */
[----:B------:R-:W0:Y:S01]  /*9120*/  MUFU.EX2 R164, R164 ;  /* 0x000000a400a47308 */ /* 0x000e220000000800 */
[----:B--2---:R-:W-:Y:S01]  /*9130*/  FADD.FTZ R12, R160, R13 ;  /* 0x0000000da00c7221 */ /* 0x004fe20000010000 */
[----:B------:R-:W-:-:S04]  /*9140*/  FADD.FTZ R21, R169, R170 ;  /* 0x000000aaa9157221 */ /* 0x000fc80000010000 */
[----:B------:R-:W-:Y:S02]  /*9150*/  FADD.FTZ R170, R196, R21 ;  /* 0x00000015c4aa7221 */ /* 0x000fe40000010000 */
[----:B------:R-:W2:Y:S01]  /*9160*/  MUFU.EX2 R201, R201 ;  /* 0x000000c900c97308 */ /* 0x000ea20000000800 */
[----:B-1----:R-:W-:Y:S01]  /*9170*/  FADD.FTZ R13, R207, R12 ;  /* 0x0000000ccf0d7221 */ /* 0x002fe20000010000 */
[----:B------:R-:W-:-:S06]  /*9180*/  FADD.FTZ R21, R159, R170 ;  /* 0x000000aa9f157221 */ /* 0x000fcc0000010000 */
        /* <DEDUP_REMOVED lines=33> */
[----:B--2---:R-:W-:Y:S01]  /*93a0*/  FADD.FTZ R21, R158, R13 ;  /* 0x0000000d9e157221 */ /* 0x004fe20000010000 */
[----:B-1----:R-:W-:-:S03]  /*93b0*/  FADD.FTZ R13, R157, R12 ;  /* 0x0000000c9d0d7221 */ /* 0x002fc60000010000 */
[----:B0-----:R-:W-:Y:S01]  /*93c0*/  FADD.FTZ R12, R161, R21 ;  /* 0x00000015a10c7221 */ /* 0x001fe20000010000 */
[----:B------:R-:W-:Y:S06]  /*93d0*/  @!P0 BRA `(.L_x_2213) ;  /* 0x0000000000048947 */ /* 0x000fec0003800000 */
[----:B------:R-:W-:Y:S01]  /*93e0*/  BPT.TRAP 0x1 ;  /* 0x000000040000795c */ /* 0x000fe20000300000 */
.L_x_2213:
[----:B------:R-:W0:Y:S01]  /*93f0*/  S2UR UR14, SR_CgaCtaId ;  /* 0x00000000000e79c3 */ /* 0x000e220000008800 */
[----:B------:R-:W-:Y:S01]  /*9400*/  R2UR UR11, R213 ;  /* 0x00000000d50b72ca */ /* 0x000fe200000e0000 */
[----:B------:R-:W-:Y:S01]  /*9410*/  UIADD3 UR10, UR10, 0x38860, URZ ;  /* 0x000388600a0a7890 */ /* 0x000fe2000fffe03f */
[----:B------:R-:W-:Y:S01]  /*9420*/  R2UR UR7, R212 ;  /* 0x00000000d40772ca */ /* 0x000fe200000e0000 */
[----:B------:R-:W-:Y:S01]  /*9430*/  IMAD.MOV.U32 R21, RZ, RZ, R3 ;  /* 0x000000ffff157224 */ /* 0x000fe200078e0003 */
[----:B------:R-:W-:Y:S01]  /*9440*/  F2FP.BF16.F32.PACK_AB R201, R20, R201 ;  /* 0x000000c914c9723e */ /* 0x000fe200000010ff */
[----:B------:R-:W-:Y:S01]  /*9450*/  IMAD.MOV.U32 R20, RZ, RZ, R6 ;  /* 0x000000ffff147224 */ /* 0x000fe200078e0006 */
[----:B------:R-:W-:Y:S01]  /*9460*/  F2FP.BF16.F32.PACK_AB R208, R208, R171 ;  /* 0x000000abd0d0723e */ /* 0x000fe200000010ff */
[----:B------:R-:W-:Y:S01]  /*9470*/  IMAD.U32 R214, RZ, RZ, UR61 ;  /* 0x0000003dffd67e24 */ /* 0x000fe2000f8e00ff */
[----:B------:R-:W-:Y:S02]  /*9480*/  F2FP.BF16.F32.PACK_AB R209, R152, R209 ;  /* 0x000000d198d1723e */ /* 0x000fe400000010ff */
[----:B------:R-:W-:-:S02]  /*9490*/  F2FP.BF16.F32.PACK_AB R210, R167, R210 ;  /* 0x000000d2a7d2723e */ /* 0x000fc400000010ff */
[----:B------:R-:W-:Y:S02]  /*94a0*/  F2FP.BF16.F32.PACK_AB R211, R156, R211 ;  /* 0x000000d39cd3723e */ /* 0x000fe400000010ff */
[----:B------:R-:W-:Y:S01]  /*94b0*/  F2FP.BF16.F32.PACK_AB R204, R189, R204 ;  /* 0x000000ccbdcc723e */ /* 0x000fe200000010ff */
[----:B------:R-:W-:Y:S01]  /*94c0*/  UISETP.GT.AND UP0, UPT, UR7, UR11, UPT ;  /* 0x0000000b0700728c */ /* 0x000fe2000bf04270 */
[----:B------:R-:W-:Y:S01]  /*94d0*/  F2FP.BF16.F32.PACK_AB R205, R160, R205 ;  /* 0x000000cda0cd723e */ /* 0x000fe200000010ff */
[----:B------:R-:W-:Y:S01]  /*94e0*/  UIADD3 UR7, UR7, -0x1, URZ ;  /* 0xffffffff07077890 */ /* 0x000fe2000fffe03f */
[----:B------:R-:W-:Y:S02]  /*94f0*/  F2FP.BF16.F32.PACK_AB R206, R181, R206 ;  /* 0x000000ceb5ce723e */ /* 0x000fe400000010ff */
[----:B------:R-:W-:Y:S02]  /*9500*/  F2FP.BF16.F32.PACK_AB R207, R164, R207 ;  /* 0x000000cfa4cf723e */ /* 0x000fe400000010ff */
[----:B------:R-:W-:Y:S01]  /*9510*/  PLOP3.LUT P1, PT, PT, PT, UP0, 0x80, 0x0 ;  /* 0x000000000000781c */ /* 0x000fe20003f2f008 */
[----:B0-----:R-:W-:Y:S01]  /*9520*/  UPRMT UR10, UR14, 0x654, UR10 ;  /* 0x000006540e0a7896 */ /* 0x001fe2000800000a */
[----:B------:R-:W-:-:S02]  /*9530*/  MOV R212, UR7 ;  /* 0x0000000700d47c02 */ /* 0x000fc40008000f00 */
        /* <DEDUP_REMOVED lines=12> */
[----:B------:R-:W-:Y:S02]  /*9600*/  F2FP.BF16.F32.PACK_AB R194, R157, R194 ;  /* 0x000000c29dc2723e */ /* 0x000fe400000010ff */
[----:B------:R-:W-:Y:S01]  /*9610*/  F2FP.BF16.F32.PACK_AB R195, R161, R158 ;  /* 0x0000009ea1c3723e */ /* 0x000fe200000010ff */
[----:B------:R-:W-:Y:S06]  /*9620*/  @P1 BRA `(.L_x_2214) ;  /* 0xffffffbc00a01947 */ /* 0x000fec000383ffff */
[----:B------:R-:W-:-:S07]  /*9630*/  IMAD.U32 R212, RZ, RZ, UR7 ;  /* 0x00000007ffd47e24 */ /* 0x000fce000f8e00ff */
.L_x_2203:
[----:B------:R-:W-:Y:S02]  /*9640*/  R2UR UR10, R22 ;  /* 0x00000000160a72ca */ /* 0x000fe400000e0000 */
[----:B------:R-:W-:-:S13]  /*9650*/  R2UR UR7, R212 ;  /* 0x00000000d40772ca */ /* 0x000fda00000e0000 */
[----:B------:R-:W-:-:S06]  /*9660*/  UISETP.GE.AND UP0, UPT, UR7, UR10, UPT ;  /* 0x0000000a0700728c */ /* 0x000fcc000bf06270 */
[----:B------:R-:W-:-:S13]  /*9670*/  PLOP3.LUT P1, PT, PT, PT, UP0, 0x80, 0x0 ;  /* 0x000000000000781c */ /* 0x000fda0003f2f008 */
[----:B------:R-:W-:Y:S05]  /*9680*/  @!P1 BRA `(.L_x_2215) ;  /* 0x0000003800bc9947 */ /* 0x000fea0003800000 */
[----:B------:R-:W-:Y:S01]  /*9690*/  R2UR UR6, R7 ;  /* 0x00000000070672ca */ /* 0x000fe200000e0000 */
[----:B------:R-:W-:Y:S01]  /*96a0*/  IMAD.MOV.U32 R14, RZ, RZ, R3 ;  /* 0x000000ffff0e7224 */ /* 0x000fe200078e0003 */
[----:B------:R-:W-:Y:S01]  /*96b0*/  UMOV UR7, UR61 ;  /* 0x0000003d00077c82 */ /* 0x000fe20008000000 */
[----:B------:R-:W-:-:S10]  /*96c0*/  IMAD.MOV.U32 R17, RZ, RZ, R6 ;  /* 0x000000ffff117224 */ /* 0x000fd400078e0006 */
[----:B------:R-:W-:-:S07]  /*96d0*/  IMAD.U32 R213, RZ, RZ, UR6 ;  /* 0x00000006ffd57e24 */ /* 0x000fce000f8e00ff */
.L_x_2226:
        /* <DEDUP_REMOVED lines=9> */
.L_x_2216:
        /* <DEDUP_REMOVED lines=8> */
.L_x_2217:
[----:B-1----:R-:W-:Y:S05]  /*97f0*/  @P1 BRA `(.L_x_2218) ;  /* 0x0000000000081947 */ /* 0x002fea0003800000 */
[----:B------:R-:W1:Y:S02]  /*9800*/  SYNCS.PHASECHK.TRANS64.TRYWAIT P1, [UR60+0x38830], R3 ;  /* 0x03883003ff0075a7 */ /* 0x000e64000802017c */
[----:B-1----:R-:W-:Y:S05]  /*9810*/  @!P1 BRA `(.L_x_2219) ;  /* 0x000000b400489947 */ /* 0x002fea0003800000 */
.L_x_2218:
        /* <DEDUP_REMOVED lines=35> */
[----:B------:R-:W-:Y:S01]  /*9a50*/  R2UR UR14, R10 ;  /* 0x000000000a0e72ca */ /* 0x000fe200000e0000 */
[----:B------:R-:W-:Y:S01]  /*9a60*/  UMOV UR54, UR10 ;  /* 0x0000000a00367c82 */ /* 0x000fe20008000000 */
[----:B------:R-:W-:Y:S01]  /*9a70*/  R2UR UR15, R11 ;  /* 0x000000000b0f72ca */ /* 0x000fe200000e0000 */
        /* <DEDUP_REMOVED lines=613> */
.L_x_2220:
        /* <DEDUP_REMOVED lines=8> */
.L_x_2221:
[----:B-1----:R-:W-:Y:S05]  /*c150*/  @P1 BRA `(.L_x_2222) ;  /* 0x0000000000081947 */ /* 0x002fea0003800000 */
[----:B------:R-:W1:Y:S02]  /*c160*/  SYNCS.PHASECHK.TRANS64.TRYWAIT P1, [UR10+0x38850], R0 ;  /* 0x03885000ff0075a7 */ /* 0x000e64000802014a */
[----:B-1----:R-:W-:Y:S05]  /*c170*/  @!P1 BRA `(.L_x_2223) ;  /* 0x0000008c00089947 */ /* 0x002fea0003800000 */
.L_x_2222:
[----:B------:R-:W-:Y:S01]  /*c180*/  R2UR UR6, R16 ;  /* 0x00000000100672ca */ /* 0x000fe200000e0000 */
[----:B------:R-:W-:-:S12]  /*c190*/  WARPGROUP.ARRIVE ;  /* 0x00000000000079c5 */ /* 0x000fd80000000000 */
        /* <DEDUP_REMOVED lines=35> */
.L_x_2224:
[----:B01----:R-:W-:Y:S01]  /*c3d0*/  FMNMX.FTZ R0, R184, R17, !PT ;  /* 0x00000011b8007209 */ /* 0x003fe20007810000 */
[----:B------:R-:W-:Y:S01]  /*c3e0*/  ULDC UR6, c[0x0][0x988] ;  /* 0x0002620000067ab9 */ /* 0x000fe20000000800 */
[----:B------:R-:W-:Y:S01]  /*c3f0*/  FMNMX.FTZ R2, R186, R14, !PT ;  /* 0x0000000eba027209 */ /* 0x000fe20007810000 */
[----:B------:R-:W0:Y:S01]  /*c400*/  S2UR UR7, SR_CgaCtaId ;  /* 0x00000000000779c3 */ /* 0x000e220000008800 */
[----:B------:R-:W-:Y:S01]  /*c410*/  FMNMX.FTZ R3, R185, R0, !PT ;  /* 0x00000000b9037209 */ /* 0x000fe20007810000 */
[----:B------:R-:W-:Y:S01]  /*c420*/  UIADD3 UR60, UR60, 0x38840, URZ ;  /* 0x000388403c3c7890 */ /* 0x000fe2000fffe03f */
        /* <DEDUP_REMOVED lines=10> */
[----:B------:R-:W-:Y:S01]  /*c4d0*/  FMNMX.FTZ R2, R182, R19, !PT ;  /* 0x00000013b6027209 */ /* 0x000fe20007810000 */
[----:B0-----:R-:W-:Y:S01]  /*c4e0*/  UPRMT UR60, UR7, 0x654, UR60 ;  /* 0x00000654073c7896 */ /* 0x001fe2000800003c */
[----:B------:R-:W-:Y:S02]  /*c4f0*/  FMNMX.FTZ R3, R181, R0, !PT ;  /* 0x00000000b5037209 */ /* 0x000fe40007810000 */
[----:B------:R-:W-:Y:S02]  /*c500*/  FMNMX.FTZ R19, R183, R2, !PT ;  /* 0x00000002b7137209 */ /* 0x000fe40007810000 */
[----:B------:R-:W-:Y:S02]  /*c510*/  FMNMX.FTZ R0, R168, R3, !PT ;  /* 0x00000003a8007209 */ /* 0x000fe40007810000 */
[----:B------:R-:W-:-:S02]  /*c520*/  FMNMX.FTZ R2, R170, R19, !PT ;  /* 0x00000013aa027209 */ /* 0x000fc40007810000 */
[----:B------:R-:W-:Y:S01]  /*c530*/  FMNMX.FTZ R3, R169, R0, !PT ;  /* 0x00000000a9037209 */ /* 0x000fe20007810000 */
[----:B------:R-:W-:Y:S01]  /*c540*/  SYNCS.ARRIVE.TRANS64.RED.A1T0 RZ, [UR60], RZ ;  /* 0x000000ffffff79a7 */ /* 0x000fe2000810043c */
        /* <DEDUP_REMOVED lines=20> */
[----:B------:R-:W-:-:S03]  /*c690*/  FMNMX.FTZ R2, R159, R2, !PT ;  /* 0x000000029f027209 */ /* 0x000fc60007810000 */
[----:B------:R-:W0:Y:S04]  /*c6a0*/  SHFL.BFLY PT, R3, R0, 0x2, 0x1f ;  /* 0x0c401f0000037f89 */ /* 0x000e2800000e0000 */
[----:B------:R-:W1:Y:S01]  /*c6b0*/  SHFL.BFLY PT, R19, R2, 0x2, 0x1f ;  /* 0x0c401f0002137f89 */ /* 0x000e6200000e0000 */
[----:B0-----:R-:W-:Y:S02]  /*c6c0*/  FMNMX.FTZ R18, R0, R3, !PT ;  /* 0x0000000300127209 */ /* 0x001fe40007810000 */
[----:B-1----:R-:W-:-:S03]  /*c6d0*/  FMNMX.FTZ R19, R2, R19, !PT ;  /* 0x0000001302137209 */ /* 0x002fc60007810000 */
[----:B------:R-:W0:Y:S04]  /*c6e0*/  SHFL.BFLY PT, R3, R18, 0x1, 0x1f ;  /* 0x0c201f0012037f89 */ /* 0x000e2800000e0000 */
[----:B------:R-:W1:Y:S01]  /*c6f0*/  SHFL.BFLY PT, R20, R19, 0x1, 0x1f ;  /* 0x0c201f0013147f89 */ /* 0x000e6200000e0000 */
[----:B0-----:R-:W-:Y:S02]  /*c700*/  FMNMX.FTZ R6, R18, R3, !PT ;  /* 0x0000000312067209 */ /* 0x001fe40007810000 */
[----:B-1----:R-:W-:-:S03]  /*c710*/  FMNMX.FTZ R3, R19, R20, !PT ;  /* 0x0000001413037209 */ /* 0x002fc60007810000 */
[C---:B------:R-:W-:Y:S01]  /*c720*/  FADD.FTZ R17, -R6.reuse, R17 ;  /* 0x0000001106117221 */ /* 0x040fe20000010100 */
[----:B------:R-:W-:Y:S01]  /*c730*/  FMUL.FTZ R193, R6, UR6 ;  /* 0x0000000606c17c20 */ /* 0x000fe20008410000 */
[----:B------:R-:W-:Y:S02]  /*c740*/  FADD.FTZ R14, -R3, R14 ;  /* 0x0000000e030e7221 */ /* 0x000fe40000010100 */
[----:B------:R-:W-:Y:S01]  /*c750*/  FMUL.FTZ R20, R17, UR6 ;  /* 0x0000000611147c20 */ /* 0x000fe20008410000 */
        /* <DEDUP_REMOVED lines=23> */
[----:B------:R-:W-:Y:S01]  /*c8d0*/  FFMA.FTZ R153, R153, UR6, -R193 ;  /* 0x0000000699997c23 */ /* 0x000fe200080108c1 */
        /* <DEDUP_REMOVED lines=11> */
[----:B------:R-:W2:Y:S01]  /*c990*/  MUFU.EX2 R209, R209 ;  /* 0x000000d100d17308 */ /* 0x000ea20000000800 */
[----:B-1----:R-:W-:Y:S01]  /*c9a0*/  FFMA.FTZ R13, R0, R13, R17 ;  /* 0x0000000d000d7223 */ /* 0x002fe20000010011 */
[--C-:B------:R-:W-:Y:S01]  /*c9b0*/  FFMA.FTZ R197, R162, UR6, -R14.reuse ;  /* 0x00000006a2c57c23 */ /* 0x100fe2000801080e */
[--C-:B------:R-:W-:Y:S01]  /*c9c0*/  FFMA.FTZ R162, R163, UR6, -R14.reuse ;  /* 0x00000006a3a27c23 */ /* 0x100fe2000801080e */
[--C-:B------:R-:W-:Y:S01]  /*c9d0*/  FFMA.FTZ R199, R166, UR6, -R14.reuse ;  /* 0x00000006a6c77c23 */ /* 0x100fe2000801080e */
[--C-:B------:R-:W-:Y:S01]  /*c9e0*/  FFMA.FTZ R203, R174, UR6, -R14.reuse ;  /* 0x00000006aecb7c23 */ /* 0x100fe2000801080e */
[--C-:B------:R-:W-:Y:S01]  /*c9f0*/  FFMA.FTZ R164, R175, UR6, -R14.reuse ;  /* 0x00000006afa47c23 */ /* 0x100fe2000801080e */
[----:B------:R-:W-:Y:S01]  /*ca00*/  FFMA.FTZ R157, R157, UR6, -R193 ;  /* 0x000000069d9d7c23 */ /* 0x000fe200080108c1 */
[----:B------:R-:W1:Y:S01]  /*ca10*/  MUFU.EX2 R18, R18 ;  /* 0x0000001200127308 */ /* 0x000e620000000800 */
[----:B0-----:R-:W-:Y:S01]  /*ca20*/  FADD.FTZ R13, R208, R13 ;  /* 0x0000000dd00d7221 */ /* 0x001fe20000010000 */
[--C-:B------:R-:W-:Y:S01]  /*ca30*/  FFMA.FTZ R193, R154, UR6, -R14.reuse ;  /* 0x000000069ac17c23 */ /* 0x100fe2000801080e */
[--C-:B------:R-:W-:Y:S01]  /*ca40*/  FFMA.FTZ R155, R155, UR6, -R14.reuse ;  /* 0x000000069b9b7c23 */ /* 0x100fe2000801080e */
[----:B------:R-:W-:-:S04]  /*ca50*/  FFMA.FTZ R158, R158, UR6, -R14 ;  /* 0x000000069e9e7c23 */ /* 0x000fc8000801080e */
[----:B------:R-:W0:Y:S01]  /*ca60*/  MUFU.EX2 R210, R210 ;  /* 0x000000d200d27308 */ /* 0x000e220000000800 */
[----:B--2---:R-:W-:-:S07]  /*ca70*/  FFMA.FTZ R171, R2, R12, R209 ;  /* 0x0000000c02ab7223 */ /* 0x004fce00000100d1 */
        /* <DEDUP_REMOVED lines=16> */
[--C-:B------:R-:W-:Y:S01]  /*cb80*/  FFMA.FTZ R166, R167, UR6, -R14.reuse ;  /* 0x00000006a7a67c23 */ /* 0x100fe2000801080e */
[----:B------:R-:W-:-:S05]  /*cb90*/  FFMA.FTZ R14, R159, UR6, -R14 ;  /* 0x000000069f0e7c23 */ /* 0x000fca000801080e */
        /* <DEDUP_REMOVED lines=34> */
[----:B------:R-:W-:Y:S01]  /*cdc0*/  MUFU.EX2 R165, R165 ;  /* 0x000000a500a57308 */ /* 0x000fe20000000800 */
[----:B0-----:R-:W-:-:S07]  /*cdd0*/  FADD.FTZ R154, R198, R163 ;  /* 0x000000a3c69a7221 */ /* 0x001fce0000010000 */
[----:B------:R-:W0:Y:S01]  /*cde0*/  MUFU.EX2 R166, R166 ;  /* 0x000000a600a67308 */ /* 0x000e220000000800 */
[----:B--2---:R-:W-:-:S07]  /*cdf0*/  FADD.FTZ R13, R199, R12 ;  /* 0x0000000cc70d7221 */ /* 0x004fce0000010000 */
        /* <DEDUP_REMOVED lines=20> */
.L_x_2225:
[----:B------:R-:W0:Y:S01]  /*cf40*/  S2UR UR14, SR_CgaCtaId ;  /* 0x00000000000e79c3 */ /* 0x000e220000008800 */
[----:B------:R-:W-:Y:S01]  /*cf50*/  R2UR UR11, R22 ;  /* 0x00000000160b72ca */ /* 0x000fe200000e0000 */
[----:B------:R-:W-:Y:S01]  /*cf60*/  UIADD3 UR10, UR10, 0x38860, URZ ;  /* 0x000388600a0a7890 */ /* 0x000fe2000fffe03f */
[----:B------:R-:W-:Y:S02]  /*cf70*/  R2UR UR7, R212 ;  /* 0x00000000d40772ca */ /* 0x000fe400000e0000 */
[----:B------:R-:W-:Y:S01]  /*cf80*/  F2FP.BF16.F32.PACK_AB R208, R208, R17 ;  /* 0x00000011d0d0723e */ /* 0x000fe200000010ff */
[----:B------:R-:W-:Y:S01]  /*cf90*/  IMAD.MOV.U32 R17, RZ, RZ, R6 ;  /* 0x000000ffff117224 */ /* 0x000fe200078e0006 */
[----:B------:R-:W-:Y:S01]  /*cfa0*/  F2FP.BF16.F32.PACK_AB R195, R14, R195 ;  /* 0x000000c30ec3723e */ /* 0x000fe200000010ff */
[----:B------:R-:W-:Y:S01]  /*cfb0*/  IMAD.MOV.U32 R14, RZ, RZ, R3 ;  /* 0x000000ffff0e7224 */ /* 0x000fe200078e0003 */
[----:B------:R-:W-:Y:S02]  /*cfc0*/  F2FP.BF16.F32.PACK_AB R209, R18, R209 ;  /* 0x000000d112d1723e */ /* 0x000fe400000010ff */
[----:B------:R-:W-:-:S02]  /*cfd0*/  F2FP.BF16.F32.PACK_AB R210, R19, R210 ;  /* 0x000000d213d2723e */ /* 0x000fc400000010ff */
[----:B------:R-:W-:Y:S02]  /*cfe0*/  F2FP.BF16.F32.PACK_AB R211, R20, R211 ;  /* 0x000000d314d3723e */ /* 0x000fe400000010ff */
[----:B------:R-:W-:Y:S01]  /*cff0*/  F2FP.BF16.F32.PACK_AB R204, R21, R204 ;  /* 0x000000cc15cc723e */ /* 0x000fe200000010ff */
[----:B------:R-:W-:Y:S01]  /*d000*/  UISETP.GT.AND UP0, UPT, UR7, UR11, UPT ;  /* 0x0000000b0700728c */ /* 0x000fe2000bf04270 */
[----:B------:R-:W-:Y:S02]  /*d010*/  F2FP.BF16.F32.PACK_AB R205, R152, R205 ;  /* 0x000000cd98cd723e */ /* 0x000fe400000010ff */
[----:B------:R-:W-:Y:S02]  /*d020*/  F2FP.BF16.F32.PACK_AB R206, R177, R206 ;  /* 0x000000ceb1ce723e */ /* 0x000fe400000010ff */
[----:B------:R-:W-:Y:S02]  /*d030*/  F2FP.BF16.F32.PACK_AB R207, R156, R207 ;  /* 0x000000cf9ccf723e */ /* 0x000fe400000010ff */
[----:B------:R-:W-:Y:S01]  /*d040*/  PLOP3.LUT P1, PT, PT, PT, UP0, 0x80, 0x0 ;  /* 0x000000000000781c */ /* 0x000fe20003f2f008 */
[----:B0-----:R-:W-:Y:S01]  /*d050*/  UPRMT UR10, UR14, 0x654, UR10 ;  /* 0x000006540e0a7896 */ /* 0x001fe2000800000a */
[----:B------:R-:W-:-:S02]  /*d060*/  F2FP.BF16.F32.PACK_AB R200, R169, R200 ;  /* 0x000000c8a9c8723e */ /* 0x000fc400000010ff */
[----:B------:R-:W-:Y:S02]  /*d070*/  F2FP.BF16.F32.PACK_AB R201, R160, R201 ;  /* 0x000000c9a0c9723e */ /* 0x000fe400000010ff */
[----:B------:R-:W-:Y:S02]  /*d080*/  F2FP.BF16.F32.PACK_AB R202, R173, R202 ;  /* 0x000000caadca723e */ /* 0x000fe400000010ff */
[----:B------:R-:W-:Y:S02]  /*d090*/  F2FP.BF16.F32.PACK_AB R203, R164, R203 ;  /* 0x000000cba4cb723e */ /* 0x000fe400000010ff */
[----:B------:R-:W-:Y:S01]  /*d0a0*/  SYNCS.ARRIVE.TRANS64.RED.A1T0 RZ, [UR10], RZ ;  /* 0x000000ffffff79a7 */ /* 0x000fe2000810040a */
[----:B------:R-:W-:Y:S01]  /*d0b0*/  UIADD3 UR10, UR7, -0x1, URZ ;  /* 0xffffffff070a7890 */ /* 0x000fe2000fffe03f */
[----:B------:R-:W-:Y:S02]  /*d0c0*/  R2UR UR7, R7 ;  /* 0x00000000070772ca */ /* 0x000fe400000e0000 */
[----:B------:R-:W-:-:S02]  /*d0d0*/  F2FP.BF16.F32.PACK_AB R196, R161, R196 ;  /* 0x000000c4a1c4723e */ /* 0x000fc400000010ff */
[----:B------:R-:W-:Y:S01]  /*d0e0*/  F2FP.BF16.F32.PACK_AB R197, R162, R197 ;  /* 0x000000c5a2c5723e */ /* 0x000fe200000010ff */
[----:B------:R-:W-:Y:S01]  /*d0f0*/  IMAD.U32 R212, RZ, RZ, UR10 ;  /* 0x0000000affd47e24 */ /* 0x000fe2000f8e00ff */
[----:B------:R-:W-:Y:S02]  /*d100*/  F2FP.BF16.F32.PACK_AB R198, R165, R198 ;  /* 0x000000c6a5c6723e */ /* 0x000fe400000010ff */
[----:B------:R-:W-:Y:S02]  /*d110*/  F2FP.BF16.F32.PACK_AB R199, R166, R199 ;  /* 0x000000c7a6c7723e */ /* 0x000fe400000010ff */
[----:B------:R-:W-:Y:S02]  /*d120*/  F2FP.BF16.F32.PACK_AB R192, R153, R192 ;  /* 0x000000c099c0723e */ /* 0x000fe400000010ff */
[----:B------:R-:W-:Y:S02]  /*d130*/  F2FP.BF16.F32.PACK_AB R193, R167, R193 ;  /* 0x000000c1a7c1723e */ /* 0x000fe400000010ff */
[----:B------:R-:W-:Y:S01]  /*d140*/  MOV R213, UR7 ;  /* 0x0000000700d57c02 */ /* 0x000fe20008000f00 */
[----:B------:R-:W-:Y:S01]  /*d150*/  UMOV UR7, UR61 ;  /* 0x0000003d00077c82 */ /* 0x000fe20008000000 */
[----:B------:R-:W-:Y:S01]  /*d160*/  F2FP.BF16.F32.PACK_AB R194, R157, R194 ;  /* 0x000000c29dc2723e */ /* 0x000fe200000010ff */
[----:B------:R-:W-:Y:S06]  /*d170*/  @P1 BRA `(.L_x_2226) ;  /* 0xffffffc400581947 */ /* 0x000fec000383ffff */
.L_x_2215:
        /* <DEDUP_REMOVED lines=131> */
.L_x_2227:
        /* <DEDUP_REMOVED lines=8> */
.L_x_2228:
[----:B-1----:R-:W-:Y:S05]  /*da30*/  @P1 BRA `(.L_x_2229) ;  /* 0x0000000000081947 */ /* 0x002fea0003800000 */
[----:B------:R-:W1:Y:S02]  /*da40*/  SYNCS.PHASECHK.TRANS64.TRYWAIT P1, [UR5+0x38850], R0 ;  /* 0x03885000ff0075a7 */ /* 0x000e640008020145 */
[----:B-1----:R-:W-:Y:S05]  /*da50*/  @!P1 BRA `(.L_x_2230) ;  /* 0x0000007000e89947 */ /* 0x002fea0003800000 */
.L_x_2229:
[----:B------:R-:W-:Y:S01]  /*da60*/  R2UR UR4, R16 ;  /* 0x00000000100472ca */ /* 0x000fe200000e0000 */
[----:B------:R-:W-:Y:S01]  /*da70*/  WARPGROUP.ARRIVE ;  /* 0x00000000000079c5 */ /* 0x000fe20000000000 */
[----:B------:R-:W-:Y:S01]  /*da80*/  UMOV UR11, 0x40000040 ;  /* 0x40000040000b7882 */ /* 0x000fe20000000000 */
[----:B01----:R-:W0:Y:S04]  /*da90*/  SHFL.BFLY PT, R0, R13, 0x2, 0x1f ;  /* 0x0c401f000d007f89 */ /* 0x003e2800000e0000 */
[----:B------:R-:W1:Y:S06]  /*daa0*/  SHFL.BFLY PT, R5, R12, 0x2, 0x1f ;  /* 0x0c401f000c057f89 */ /* 0x000e6c00000e0000 */
[----:B------:R-:W-:-:S04]  /*dab0*/  UIADD3 UR4, UR4, 0x400, URZ ;  /* 0x0000040004047890 */ /* 0x000fc8000fffe03f */
[----:B------:R-:W-:-:S04]  /*dac0*/  USHF.R.U32.HI UR4, URZ, 0x4, UR4 ;  /* 0x000000043f047899 */ /* 0x000fc80008011604 */
[----:B------:R-:W-:-:S04]  /*dad0*/  ULOP3.LUT UR4, UR4, 0x3fff, URZ, 0xc0, !UPT ;  /* 0x00003fff04047892 */ /* 0x000fc8000f8ec03f */
[----:B------:R-:W-:Y:S01]  /*dae0*/  ULOP3.LUT UR4, UR4, 0x2800000, URZ, 0xfc, !UPT ;  /* 0x0280000004047892 */ /* 0x000fe2000f8efc3f */
[----:B0-----:R-:W-:Y:S01]  /*daf0*/  FADD.FTZ R0, R0, R13 ;  /* 0x0000000d00007221 */ /* 0x001fe20000010000 */
[----:B------:R-:W-:Y:S02]  /*db00*/  IMAD.U32 R13, RZ, RZ, UR6 ;  /* 0x00000006ff0d7e24 */ /* 0x000fe4000f8e00ff */
[----:B------:R-:W-:Y:S01]  /*db10*/  UIMAD UR4, UR61, 0xa00, UR4 ;  /* 0x00000a003d0478a4 */ /* 0x000fe2000f8e0204 */
[----:B-1----:R-:W-:-:S03]  /*db20*/  FADD.FTZ R2, R5, R12 ;  /* 0x0000000c05027221 */ /* 0x002fc60000010000 */
        /* <DEDUP_REMOVED lines=9> */
[----:B------:R-:W-:Y:S02]  /*dbc0*/  CS2R R4, SRZ ;  /* 0x0000000000047805 */ /* 0x000fe4000001ff00 */
[----:B------:R-:W-:Y:S02]  /*dbd0*/  MOV R0, 0xff800000 ;  /* 0xff80000000007802 */ /* 0x000fe40000000f00 */
[----:B------:R-:W-:Y:S01]  /*dbe0*/  FSETP.NE.FTZ.AND P1, PT, R11, RZ, PT ;  /* 0x000000ff0b00720b */ /* 0x000fe20003f35000 */
[----:B-1----:R-:W-:Y:S01]  /*dbf0*/  FADD.FTZ R14, R2, R7 ;  /* 0x00000007020e7221 */ /* 0x002fe20000010000 */
[----:B------:R-:W-:-:S02]  /*dc00*/  IMAD.U32 R7, RZ, RZ, UR6 ;  /* 0x00000006ff077e24 */ /* 0x000fc4000f8e00ff */
[----:B------:R-:W-:Y:S02]  /*dc10*/  IMAD.MOV.U32 R2, RZ, RZ, -0x800000 ;  /* 0xff800000ff027424 */ /* 0x000fe400078e00ff */
        /* <DEDUP_REMOVED lines=37> */
.L_x_2231:
        /* <DEDUP_REMOVED lines=133> */
.L_x_2195:
[----:B------:R-:W-:Y:S05]  /*e6c0*/  @P0 BRA `(.L_x_2232) ;  /* 0x0000002000600947 */ /* 0x000fea0003800000 */
[----:B------:R-:W0:Y:S01]  /*e6d0*/  S2R R3, SR_TID.X ;  /* 0x0000000000037919 */ /* 0x000e220000002100 */
[----:B------:R-:W-:Y:S01]  /*e6e0*/  R2UR UR13, R23 ;  /* 0x00000000170d72ca */ /* 0x000fe200000e0000 */
[----:B------:R-:W1:Y:S01]  /*e6f0*/  S2UR UR12, SR_CTAID.Z ;  /* 0x00000000000c79c3 */ /* 0x000e620000002700 */
[----:B------:R-:W-:Y:S01]  /*e700*/  ULDC.64 UR8, c[0x0][0xbd0] ;  /* 0x0002f40000087ab9 */ /* 0x000fe20000000a00 */
[----:B------:R-:W-:Y:S01]  /*e710*/  ULDC.64 UR14, c[0x0][0x208] ;  /* 0x00008200000e7ab9 */ /* 0x000fe20000000a00 */
[----:B------:R-:W-:Y:S05]  /*e720*/  BSSY B0, `(.L_x_2233) ;  /* 0x000014c000007945 */ /* 0x000fea0003800000 */
[----:B------:R-:W2:Y:S04]  /*e730*/  LDC.64 R18, c[0x0][0xbd8] ;  /* 0x0002f600ff127b82 */ /* 0x000ea80000000a00 */
[----:B------:R-:W-:-:S02]  /*e740*/  USHF.R.S32.HI UR7, URZ, 0x1f, UR13 ;  /* 0x0000001f3f077899 */ /* 0x000fc4000801140d */
[----:B------:R-:W-:Y:S02]  /*e750*/  UIMAD.WIDE.U32 UR4, UR13, UR8, URZ ;  /* 0x000000080d0472a5 */ /* 0x000fe4000f8e003f */
[----:B------:R-:W-:Y:S01]  /*e760*/  UIMAD UR6, UR7, UR8, URZ ;  /* 0x00000008070672a4 */ /* 0x000fe2000f8e023f */
[----:B------:R-:W3:Y:S03]  /*e770*/  S2UR UR11, SR_CTAID.Y ;  /* 0x00000000000b79c3 */ /* 0x000ee60000002600 */
[----:B------:R-:W-:-:S03]  /*e780*/  UIMAD UR6, UR13, UR9, UR6 ;  /* 0x000000090d0672a4 */ /* 0x000fc6000f8e0206 */
[----:B------:R-:W-:Y:S01]  /*e790*/  ULDC.64 UR8, c[0x0][0xb38] ;  /* 0x0002ce0000087ab9 */ /* 0x000fe20000000a00 */
[----:B------:R-:W-:Y:S01]  /*e7a0*/  UIADD3 UR6, UR5, UR6, URZ ;  /* 0x0000000605067290 */ /* 0x000fe2000fffe03f */
[----:B------:R-:W3:Y:S01]  /*e7b0*/  LDC R153, c[0x0][0xc50] ;  /* 0x00031400ff997b82 */ /* 0x000ee20000000800 */
[----:B-1----:R-:W-:Y:S02]  /*e7c0*/  USHF.R.S32.HI UR10, URZ, 0x1f, UR12 ;  /* 0x0000001f3f0a7899 */ /* 0x002fe4000801140c */
[----:B------:R-:W-:Y:S01]  /*e7d0*/  UIMAD UR7, UR7, UR8, URZ ;  /* 0x00000008070772a4 */ /* 0x000fe2000f8e023f */
[----:B0-----:R-:W-:-:S04]  /*e7e0*/  VIADD R5, R3, 0xffffff80 ;  /* 0xffffff8003057836 */ /* 0x001fc80000000000 */
[----:B------:R-:W0:Y:S01]  /*e7f0*/  LDC.64 R20, c[0x0][0xb40] ;  /* 0x0002d000ff147b82 */ /* 0x000e220000000a00 */
[----:B------:R-:W-:-:S04]  /*e800*/  SHF.R.S32.HI R4, RZ, 0x1f, R5 ;  /* 0x0000001fff047819 */ /* 0x000fc80000011405 */
[CC--:B------:R-:W-:Y:S02]  /*e810*/  LEA.HI R6, R4.reuse, R5.reuse, RZ, 0x7 ;  /* 0x0000000504067211 */ /* 0x0c0fe400078f38ff */
[----:B------:R-:W-:Y:S02]  /*e820*/  LEA.HI R11, R4, R5, RZ, 0x2 ;  /* 0x00000005040b7211 */ /* 0x000fe400078f10ff */
[----:B------:R-:W-:Y:S02]  /*e830*/  LOP3.LUT R8, R6, 0xffffff80, RZ, 0xc0, !PT ;  /* 0xffffff8006087812 */ /* 0x000fe400078ec0ff */
[----:B------:R-:W-:-:S03]  /*e840*/  SHF.R.S32.HI R7, RZ, 0x7, R6 ;  /* 0x00000007ff077819 */ /* 0x000fc60000011406 */
[----:B------:R-:W-:Y:S01]  /*e850*/  IMAD.IADD R3, R5, 0x1, -R8 ;  /* 0x0000000105037824 */ /* 0x000fe200078e0a08 */
[----:B------:R-:W-:Y:S01]  /*e860*/  LEA.HI R4, R6, R7, RZ, 0x1 ;  /* 0x0000000706047211 */ /* 0x000fe200078f08ff */
[----:B------:R-:W1:Y:S01]  /*e870*/  LDC R8, c[0x0][0xbe8] ;  /* 0x0002fa00ff087b82 */ /* 0x000e620000000800 */
        /* <DEDUP_REMOVED lines=12> */
[----:B------:R-:W-:Y:S01]  /*e940*/  LOP3.LUT R10, R10, 0x7ffffffc, RZ, 0xc0, !PT ;  /* 0x7ffffffc0a0a7812 */ /* 0x000fe200078ec0ff */
[----:B------:R-:W-:Y:S01]  /*e950*/  BAR.SYNC.DEFER_BLOCKING 0x1, 0x100 ;  /* 0x0044000000007b1d */ /* 0x000fe20000010000 */
[----:B-1----:R-:W-:Y:S01]  /*e960*/  ISETP.NE.AND P0, PT, R8, 0x1, PT ;  /* 0x000000010800780c */ /* 0x002fe20003f05270 */
[----:B------:R-:W-:Y:S01]  /*e970*/  IMAD.IADD R4, R9, 0x1, -R14 ;  /* 0x0000000109047824 */ /* 0x000fe200078e0a0e */
[----:B------:R-:W-:Y:S02]  /*e980*/  LOP3.LUT R14, R7, 0x1ffffffe, RZ, 0xc0, !PT ;  /* 0x1ffffffe070e7812 */ /* 0x000fe400078ec0ff */
[----:B------:R-:W-:Y:S01]  /*e990*/  SHF.R.S32.HI R7, RZ, 0x5, R12 ;  /* 0x00000005ff077819 */ /* 0x000fe2000001140c */
[----:B--2---:R-:W-:Y:S01]  /*e9a0*/  IMAD R12, R18, UR10, RZ ;  /* 0x0000000a120c7c24 */ /* 0x004fe2000f8e02ff */
[----:B------:R-:W1:Y:S01]  /*e9b0*/  S2R R9, SR_CTAID.X ;  /* 0x0000000000097919 */ /* 0x000e620000002500 */
[----:B------:R-:W-:Y:S01]  /*e9c0*/  IMAD.IADD R11, R5, 0x1, -R14 ;  /* 0x00000001050b7824 */ /* 0x000fe200078e0a0e */
[----:B------:R-:W-:Y:S01]  /*e9d0*/  MOV R5, UR5 ;  /* 0x0000000500057c02 */ /* 0x000fe20008000f00 */
[----:B------:R-:W-:-:S02]  /*e9e0*/  IMAD R7, R7, 0x10, R4 ;  /* 0x0000001007077824 */ /* 0x000fc400078e0204 */
[----:B------:R-:W-:Y:S02]  /*e9f0*/  IMAD.U32 R4, RZ, RZ, UR4 ;  /* 0x00000004ff047e24 */ /* 0x000fe4000f8e00ff */
[----:B------:R-:W2:Y:S01]  /*ea00*/  @P0 LDC R14, c[0x0][0xbec] ;  /* 0x0002fb00ff0e0b82 */ /* 0x000ea20000000800 */
[----:B------:R-:W-:Y:S01]  /*ea10*/  IMAD R16, R6, 0x40, R7 ;  /* 0x0000004006107824 */ /* 0x000fe200078e0207 */
[----:B------:R-:W-:Y:S01]  /*ea20*/  UIMAD.WIDE.U32 UR4, UR13, UR8, URZ ;  /* 0x000000080d0472a5 */ /* 0x000fe2000f8e003f */
        /* <DEDUP_REMOVED lines=14> */
[----:B------:R-:W-:-:S04]  /*eb10*/  ULDC.64 UR6, c[0x0][0xb48] ;  /* 0x0002d20000067ab9 */ /* 0x000fc80000000a00 */
[----:B------:R-:W3:Y:S01]  /*eb20*/  @P0 LDC R155, c[0x0][0xbf0] ;  /* 0x0002fc00ff9b0b82 */ /* 0x000ee20000000800 */
[----:B-1----:R-:W-:Y:S01]  /*eb30*/  IMAD R11, R9, 0x80, R6 ;  /* 0x00000080090b7824 */ /* 0x002fe200078e0206 */
[----:B------:R-:W-:Y:S01]  /*eb40*/  MOV R6, UR4 ;  /* 0x0000000400067c02 */ /* 0x000fe20008000f00 */
[----:B------:R-:W-:Y:S02]  /*eb50*/  ULDC.64 UR4, c[0x0][0xbe0] ;  /* 0x0002f80000047ab9 */ /* 0x000fe40000000a00 */
[----:B--2---:R-:W-:-:S04]  /*eb60*/  @P0 IMAD.HI.U32 R12, R11, R14, RZ ;  /* 0x0000000e0b0c0227 */ /* 0x004fc800078e00ff */
        /* <DEDUP_REMOVED lines=8> */
[----:B------:R-:W-:Y:S01]  /*ebf0*/  IMAD.MOV.U32 R15, RZ, RZ, R11 ;  /* 0x000000ffff0f7224 */ /* 0x000fe200078e000b */
[----:B---3--:R-:W-:Y:S01]  /*ec00*/  @P0 SHF.R.U32.HI R15, RZ, R155, R22 ;  /* 0x0000009bff0f0219 */ /* 0x008fe20000011616 */
[C---:B------:R-:W-:Y:S02]  /*ec10*/  IMAD R12, R14.reuse, UR4, RZ ;  /* 0x000000040e0c7c24 */ /* 0x040fe4000f8e02ff */
        /* <DEDUP_REMOVED lines=73> */
[----:B------:R-:W-:Y:S01]  /*f0b0*/  VIADD R22, R3, 0x50 ;  /* 0x0000005003167836 */ /* 0x000fe20000000000 */
[----:B------:R-:W-:-:S02]  /*f0c0*/  ISETP.GE.AND P0, PT, R18, UR4, PT ;  /* 0x0000000412007c0c */ /* 0x000fc4000bf06270 */
[----:B------:R-:W-:Y:S02]  /*f0d0*/  ISETP.GE.AND P1, PT, R19, UR4, PT ;  /* 0x0000000413007c0c */ /* 0x000fe4000bf26270 */
[C---:B------:R-:W-:Y:S02]  /*f0e0*/  IADD3 R20, R3.reuse, 0x40, RZ ;  /* 0x0000004003147810 */ /* 0x040fe40007ffe0ff */
        /* <DEDUP_REMOVED lines=8> */
[----:B---34-:R-:W-:Y:S01]  /*f170*/  @!P2 IMAD.WIDE R10, R3, 0x4, R4 ;  /* 0x00000004030aa825 */ /* 0x018fe200078e0204 */
[----:B------:R-:W-:-:S02]  /*f180*/  ISETP.GE.AND P6, PT, R22, UR4, PT ;  /* 0x0000000416007c0c */ /* 0x000fc4000bfc6270 */
[----:B------:R-:W-:Y:S01]  /*f190*/  @!P0 LEA.HI R18, R18, R18, RZ, 0x1 ;  /* 0x0000001212128211 */ /* 0x000fe200078f08ff */
        /* <DEDUP_REMOVED lines=13> */
[----:B------:R-:W-:Y:S02]  /*f270*/  @!P0 LOP3.LUT R11, R18, 0xfffffffe, RZ, 0xc0, !PT ;  /* 0xfffffffe120b8812 */ /* 0x000fe400078ec0ff */
[----:B------:R-:W-:Y:S01]  /*f280*/  @!P2 LEA.HI R0, R0, R0, RZ, 0x1 ;  /* 0x000000000000a211 */ /* 0x000fe200078f08ff */
[----:B-1----:R-:W-:Y:S01]  /*f290*/  VIADD R28, R3, 0x60 ;  /* 0x00000060031c7836 */ /* 0x002fe20000000000 */
[----:B------:R-:W-:Y:S01]  /*f2a0*/  @!P1 LOP3.LUT R13, R19, 0xfffffffe, RZ, 0xc0, !PT ;  /* 0xfffffffe130d9812 */ /* 0x000fe200078ec0ff */
        /* <DEDUP_REMOVED lines=147> */
.L_x_2234:
[----:B------:R-:W-:Y:S05]  /*fbe0*/  BSYNC B0 ;  /* 0x0000000000007941 */ /* 0x000fea0003800000 */
.L_x_2233:
[----:B------:R-:W-:Y:S01]  /*fbf0*/  ISETP.GE.AND P0, PT, R9, R8, PT ;  /* 0x000000080900720c */ /* 0x000fe20003f06270 */
[----:B0---4-:R1:W4:Y:S04]  /*fc00*/  SHFL.IDX PT, R5, R7, 0x1, 0x1c1f ;  /* 0x003c1f0007057f89 */ /* 0x01132800000e0000 */
[----:B---3--:R1:W3:Y:S08]  /*fc10*/  SHFL.IDX PT, R4, R6, 0x1, 0x1c1f ;  /* 0x003c1f0006047f89 */ /* 0x0082f000000e0000 */
[----:B-1----:R-:W-:Y:S05]  /*fc20*/  @P0 BRA `(.L_x_2193) ;  /* 0x0000004c00d00947 */ /* 0x002fea0003800000 */
        /* <DEDUP_REMOVED lines=17> */
[----:B---34-:R-:W-:Y:S01]  /*fd40*/  @!P0 IMAD.WIDE R6, R3, 0x4, R4 ;  /* 0x0000000403068825 */ /* 0x018fe200078e0204 */
[----:B------:R-:W-:-:S02]  /*fd50*/  ISETP.GE.AND P4, PT, R16, UR4, PT ;  /* 0x0000000410007c0c */ /* 0x000fc4000bf86270 */
        /* <DEDUP_REMOVED lines=75> */
[----:B------:R-:W-:-:S02]  /*10210*/  IADD3 R18, R3, 0x88, RZ ;  /* 0x0000008803127810 */ /* 0x000fc40007ffe0ff */
[----:B------:R-:W-:Y:S01]  /*10220*/  @!P0 LOP3.LUT R19, R19, 0xfffffffe, RZ, 0xc0, !PT ;  /* 0xfffffffe13138812 */ /* 0x000fe200078ec0ff */
        /* <DEDUP_REMOVED lines=32> */
[C---:B------:R-:W-:Y:S01]  /*10430*/  VIADD R20, R3.reuse, 0xc8 ;  /* 0x000000c803147836 */ /* 0x040fe20000000000 */
[----:B------:R-:W-:Y:S01]  /*10440*/  ISETP.GE.AND P5, PT, R18, UR4, PT ;  /* 0x0000000412007c0c */ /* 0x000fe2000bfa6270 */
[----:B------:R-:W-:Y:S01]  /*10450*/  VIADD R0, R3, 0xd0 ;  /* 0x000000d003007836 */ /* 0x000fe20000000000 */
[----:B------:R-:W-:-:S02]  /*10460*/  @!P2 LEA.HI R17, R17, R17, RZ, 0x1 ;  /* 0x000000111111a211 */ /* 0x000fc400078f08ff */
[----:B------:R-:W-:Y:S02]  /*10470*/  @!P1 LEA.HI R19, R19, R19, RZ, 0x1 ;  /* 0x0000001313139211 */ /* 0x000fe400078f08ff */
[----:B---3--:R-:W-:Y:S01]  /*10480*/  @!P4 LOP3.LUT R13, R2, 0xfffffffe, RZ, 0xc0, !PT ;  /* 0xfffffffe020dc812 */ /* 0x008fe200078ec0ff */
        /* <DEDUP_REMOVED lines=10> */
[----:B------:R-:W-:Y:S01]  /*10530*/  IADD3 R2, R3, 0xd8, RZ ;  /* 0x000000d803027810 */ /* 0x000fe20007ffe0ff */
[--C-:B------:R-:W-:Y:S01]  /*10540*/  @!P2 IMAD.WIDE R12, R17, 0x4, R4.reuse ;  /* 0x00000004110ca825 */ /* 0x100fe200078e0204 */
[----:B------:R-:W-:Y:S01]  /*10550*/  @!P5 LEA.HI R18, R18, R18, RZ, 0x1 ;  /* 0x000000121212d211 */ /* 0x000fe200078f08ff */
[----:B------:R2:W-:Y:S02]  /*10560*/  @!P3 ST.E.64 desc[UR6][R10.64], R110 ;  /* 0x0000006e0a00b985 */ /* 0x0005e4000c101b06 */
[----:B------:R-:W-:-:S02]  /*10570*/  @!P1 IMAD.WIDE R14, R19, 0x4, R4 ;  /* 0x00000004130e9825 */ /* 0x000fc400078e0204 */
[----:B------:R-:W-:Y:S01]  /*10580*/  @!P2 ST.E.64 desc[UR6][R12.64], R114 ;  /* 0x000000720c00a985 */ /* 0x000fe2000c101b06 */
[----:B------:R-:W-:Y:S01]  /*10590*/  @!P6 LEA.HI R20, R20, R20, RZ, 0x1 ;  /* 0x000000141414e211 */ /* 0x000fe200078f08ff */
[C---:B------:R-:W-:Y:S01]  /*105a0*/  VIADD R16, R3.reuse, 0xe0 ;  /* 0x000000e003107836 */ /* 0x040fe20000000000 */
[----:B0-----:R-:W-:Y:S01]  /*105b0*/  @!P5 LOP3.LUT R7, R18, 0xfffffffe, RZ, 0xc0, !PT ;  /* 0xfffffffe1207d812 */ /* 0x001fe200078ec0ff */
[C---:B------:R-:W-:Y:S01]  /*105c0*/  VIADD R17, R3.reuse, 0xe8 ;  /* 0x000000e803117836 */ /* 0x040fe20000000000 */
[----:B------:R-:W-:Y:S01]  /*105d0*/  @!P1 ST.E.64 desc[UR6][R14.64], R118 ;  /* 0x000000760e009985 */ /* 0x000fe2000c101b06 */
[----:B------:R-:W-:Y:S01]  /*105e0*/  VIADD R19, R3, 0xf0 ;  /* 0x000000f003137836 */ /* 0x000fe20000000000 */
[----:B------:R-:W-:Y:S01]  /*105f0*/  ISETP.GE.AND P1, PT, R2, UR4, PT ;  /* 0x0000000402007c0c */ /* 0x000fe2000bf26270 */
[----:B------:R-:W-:Y:S01]  /*10600*/  @!P5 IMAD.WIDE R6, R7, 0x4, R4 ;  /* 0x000000040706d825 */ /* 0x000fe200078e0204 */
[----:B------:R-:W-:Y:S02]  /*10610*/  ISETP.GE.AND P2, PT, R16, UR4, PT ;  /* 0x0000000410007c0c */ /* 0x000fe4000bf46270 */
[----:B------:R-:W-:Y:S01]  /*10620*/  ISETP.GE.AND P3, PT, R17, UR4, PT ;  /* 0x0000000411007c0c */ /* 0x000fe2000bf66270 */
[----:B------:R-:W-:Y:S01]  /*10630*/  VIADD R3, R3, 0xf8 ;  /* 0x000000f803037836 */ /* 0x000fe20000000000 */
[----:B------:R-:W-:Y:S01]  /*10640*/  ISETP.GE.AND P4, PT, R19, UR4, PT ;  /* 0x0000000413007c0c */ /* 0x000fe2000bf86270 */
[----:B------:R0:W-:Y:S01]  /*10650*/  @!P5 ST.E.64 desc[UR6][R6.64], R122 ;  /* 0x0000007a0600d985 */ /* 0x0001e2000c101b06 */
[----:B------:R-:W-:-:S02]  /*10660*/  @!P0 LEA.HI R0, R0, R0, RZ, 0x1 ;  /* 0x0000000000008211 */ /* 0x000fc400078f08ff */
[----:B-1----:R-:W-:Y:S02]  /*10670*/  @!P6 LOP3.LUT R9, R20, 0xfffffffe, RZ, 0xc0, !PT ;  /* 0xfffffffe1409e812 */ /* 0x002fe400078ec0ff */
[----:B--2---:R-:W-:Y:S02]  /*10680*/  @!P0 LOP3.LUT R11, R0, 0xfffffffe, RZ, 0xc0, !PT ;  /* 0xfffffffe000b8812 */ /* 0x004fe400078ec0ff */
[----:B------:R-:W-:Y:S01]  /*10690*/  @!P1 LEA.HI R2, R2, R2, RZ, 0x1 ;  /* 0x0000000202029211 */ /* 0x000fe200078f08ff */
[--C-:B------:R-:W-:Y:S01]  /*106a0*/  @!P6 IMAD.WIDE R8, R9, 0x4, R4.reuse ;  /* 0x000000040908e825 */ /* 0x100fe200078e0204 */
[----:B------:R-:W-:Y:S02]  /*106b0*/  @!P2 LEA.HI R16, R16, R16, RZ, 0x1 ;  /* 0x000000101010a211 */ /* 0x000fe400078f08ff */
[----:B------:R-:W-:Y:S02]  /*106c0*/  @!P3 LEA.HI R17, R17, R17, RZ, 0x1 ;  /* 0x000000111111b211 */ /* 0x000fe400078f08ff */
[----:B------:R1:W-:Y:S01]  /*106d0*/  @!P6 ST.E.64 desc[UR6][R8.64], R126 ;  /* 0x0000007e0800e985 */ /* 0x0003e2000c101b06 */
[----:B0-----:R-:W-:Y:S01]  /*106e0*/  @!P0 IMAD.WIDE R6, R11, 0x4, R4 ;  /* 0x000000040b068825 */ /* 0x001fe200078e0204 */
[----:B------:R-:W-:-:S02]  /*106f0*/  @!P4 LEA.HI R19, R19, R19, RZ, 0x1 ;  /* 0x000000131313c211 */ /* 0x000fc400078f08ff */
[----:B------:R-:W-:Y:S02]  /*10700*/  @!P1 LOP3.LUT R13, R2, 0xfffffffe, RZ, 0xc0, !PT ;  /* 0xfffffffe020d9812 */ /* 0x000fe400078ec0ff */
[----:B------:R0:W-:Y:S01]  /*10710*/  @!P0 ST.E.64 desc[UR6][R6.64], R130 ;  /* 0x0000008206008985 */ /* 0x0001e2000c101b06 */
[----:B------:R-:W-:Y:S02]  /*10720*/  @!P2 LOP3.LUT R15, R16, 0xfffffffe, RZ, 0xc0, !PT ;  /* 0xfffffffe100fa812 */ /* 0x000fe400078ec0ff */
[----:B------:R-:W-:Y:S02]  /*10730*/  ISETP.GE.AND P0, PT, R3, UR4, PT ;  /* 0x0000000403007c0c */ /* 0x000fe4000bf06270 */
        /* <DEDUP_REMOVED lines=17> */
.L_x_2232:
        /* <DEDUP_REMOVED lines=26> */
[----:B------:R-:W-:Y:S01]  /*109f0*/  MOV R3, UR5 ;  /* 0x0000000500037c02 */ /* 0x000fe20008000f00 */
[----:B------:R-:W-:Y:S01]  /*10a00*/  UIADD3 UR6, UR5, UR6, URZ ;  /* 0x0000000605067290 */ /* 0x000fe2000fffe03f */
[----:B------:R-:W-:Y:S02]  /*10a10*/  IMAD.U32 R2, RZ, RZ, UR4 ;  /* 0x00000004ff027e24 */ /* 0x000fe4000f8e00ff */
[----:B------:R-:W-:Y:S02]  /*10a20*/  ULDC.64 UR4, c[0x0][0xbe0] ;  /* 0x0002f80000047ab9 */ /* 0x000fe40000000a00 */
[----:B------:R-:W0:Y:S01]  /*10a30*/  S2UR UR10, SR_CTAID.Y ;  /* 0x00000000000a79c3 */ /* 0x000e220000002600 */
[----:B------:R-:W-:-:S02]  /*10a40*/  IMAD.U32 R3, RZ, RZ, UR6 ;  /* 0x00000006ff037e24 */ /* 0x000fc4000f8e00ff */
[C---:B-1----:R-:W-:Y:S02]  /*10a50*/  IMAD R12, R10.reuse, UR8, RZ ;  /* 0x000000080a0c7c24 */ /* 0x042fe4000f8e02ff */
[----:B------:R-:W-:-:S03]  /*10a60*/  IMAD.WIDE.U32 R2, R10, UR7, R2 ;  /* 0x000000070a027c25 */ /* 0x000fc6000f8e0002 */
[----:B------:R-:W0:Y:S01]  /*10a70*/  LDC R8, c[0x0][0xc50] ;  /* 0x00031400ff087b82 */ /* 0x000e220000000800 */
[----:B--2---:R-:W-:-:S04]  /*10a80*/  @P0 IMAD.HI.U32 R4, R0, R7, RZ ;  /* 0x0000000700040227 */ /* 0x004fc800078e00ff */
[----:B------:R-:W-:Y:S02]  /*10a90*/  IMAD R7, RZ, RZ, -UR11 ;  /* 0x8000000bff077e24 */ /* 0x000fe4000f8e02ff */
[----:B------:R-:W-:Y:S01]  /*10aa0*/  IMAD R11, R11, UR7, R12 ;  /* 0x000000070b0b7c24 */ /* 0x000fe2000f8e020c */
        /* <DEDUP_REMOVED lines=24> */
.L_x_2191:
        /* <DEDUP_REMOVED lines=18> */
.L_x_2235:
[----:B------:R-:W-:Y:S01]  /*10d50*/  ULDC UR42, c[0x0][0xc50] ;  /* 0x00031400002a7ab9 */ /* 0x000fe20000000800 */
[----:B------:R-:W-:Y:S01]  /*10d60*/  UMOV UR39, UR6 ;  /* 0x0000000600277c82 */ /* 0x000fe20008000000 */
[----:B------:R-:W-:-:S11]  /*10d70*/  UISETP.NE.AND UP0, UPT, UR42, 0x1, UPT ;  /* 0x000000012a00788c */ /* 0x000fd6000bf05270 */
[----:B------:R-:W-:Y:S01]  /*10d80*/  @UP0 ULDC UR4, c[0x0][0xc54] ;  /* 0x0003150000040ab9 */ /* 0x000fe20000000800 */
[----:B------:R-:W-:Y:S01]  /*10d90*/  @UP0 ULDC UR7, c[0x0][0xc58] ;  /* 0x0003160000070ab9 */ /* 0x000fe20000000800 */
[----:B------:R-:W-:-:S04]  /*10da0*/  UIMAD.WIDE.U32 UR4, UR6, UR4, URZ ;  /* 0x00000004060472a5 */ /* 0x000fc8000f8e003f */
[----:B------:R-:W-:-:S12]  /*10db0*/  @UP0 USHF.R.U32.HI UR39, URZ, UR7, UR5 ;  /* 0x000000073f270299 */ /* 0x000fd80008011605 */
.L_x_2236:
        /* <DEDUP_REMOVED lines=12> */
[----:B0-----:R-:W-:-:S04]  /*10e80*/  ISETP.NE.U32.AND P0, PT, R2, RZ, PT ;  /* 0x000000ff0200720c */ /* 0x001fc80003f05070 */
[----:B------:R-:W-:-:S13]  /*10e90*/  ISETP.NE.AND.EX P0, PT, R3, RZ, PT, P0 ;  /* 0x000000ff0300720c */ /* 0x000fda0003f05300 */
[----:B------:R-:W0:Y:S08]  /*10ea0*/  @P0 LDC.64 R2, c[0x0][0xa28] ;  /* 0x00028a00ff020b82 */ /* 0x000e300000000a00 */
[----:B------:R-:W1:Y:S01]  /*10eb0*/  S2UR UR46, SR_CTAID.X ;  /* 0x00000000002e79c3 */ /* 0x000e620000002500 */
[----:B0-----:R-:W-:-:S05]  /*10ec0*/  @P0 IMAD.WIDE R2, R26, 0x4, R2 ;  /* 0x000000041a020825 */ /* 0x001fca00078e0202 */
[----:B------:R0:W5:Y:S01]  /*10ed0*/  @P0 LDG.E R23, desc[UR4][R2.64] ;  /* 0x0000000402170981 */ /* 0x000162000c1e1900 */
[----:B------:R-:W-:Y:S01]  /*10ee0*/  ULDC UR4, c[0x0][0x448] ;  /* 0x0001120000047ab9 */ /* 0x000fe20000000800 */
[----:B------:R-:W-:Y:S02]  /*10ef0*/  USHF.R.U32.HI UR9, URZ, 0x10, UR42 ;  /* 0x000000103f097899 */ /* 0x000fe4000801162a */
[----:B------:R-:W-:Y:S02]  /*10f00*/  UISETP.NE.AND UP1, UPT, UR4, 0x1, UPT ;  /* 0x000000010400788c */ /* 0x000fe4000bf25270 */
[----:B-1----:R-:W-:Y:S01]  /*10f10*/  ULEA UR6, UR46, 0x7f, 0x7 ;  /* 0x0000007f2e067891 */ /* 0x002fe2000f8e383f */
[----:B------:R-:W-:Y:S01]  /*10f20*/  ULDC.64 UR4, c[0x0][0x418] ;  /* 0x0001060000047ab9 */ /* 0x000fe20000000a00 */
[----:B------:R-:W-:Y:S02]  /*10f30*/  UP2UR UR47, UPR, URZ, 0x2 ;  /* 0x000000023f2f7883 */ /* 0x000fe40008000000 */
[----:B------:R-:W-:-:S02]  /*10f40*/  UISETP.NE.U32.AND UP0, UPT, UR4, URZ, UPT ;  /* 0x0000003f0400728c */ /* 0x000fc4000bf05070 */
[----:B------:R-:W-:Y:S02]  /*10f50*/  ULOP3.LUT UR42, UR42, 0xffff, URZ, 0xc0, !UPT ;  /* 0x0000ffff2a2a7892 */ /* 0x000fe4000f8ec03f */
[----:B------:R-:W-:Y:S01]  /*10f60*/  UISETP.NE.AND.EX UP0, UPT, UR5, URZ, UPT, UP0 ;  /* 0x0000003f0500728c */ /* 0x000fe2000bf05300 */
[----:B------:R-:W-:Y:S02]  /*10f70*/  ULDC UR4, c[0x0][0x424] ;  /* 0x0001090000047ab9 */ /* 0x000fe40000000800 */
[----:B------:R-:W-:Y:S01]  /*10f80*/  @UP1 ULDC UR5, c[0x0][0x44c] ;  /* 0x0001130000051ab9 */ /* 0x000fe20000000800 */
[----:B------:R-:W-:Y:S02]  /*10f90*/  USEL UR40, UR4, 0x1, UP0 ;  /* 0x0000000104287887 */ /* 0x000fe40008000000 */
[----:B------:R-:W-:Y:S02]  /*10fa0*/  UIMAD.WIDE.U32 UR4, UR6, UR5, URZ ;  /* 0x00000005060472a5 */ /* 0x000fe4000f8e003f */
[----:B------:R-:W-:Y:S01]  /*10fb0*/  UIMAD UR40, UR40, UR7, URZ ;  /* 0x00000007282872a4 */ /* 0x000fe2000f8e023f */
[----:B------:R-:W-:-:S02]  /*10fc0*/  UMOV UR38, URZ ;  /* 0x0000003f00267c82 */ /* 0x000fc40008000000 */
[----:B------:R-:W-:Y:S01]  /*10fd0*/  @UP1 ULDC UR7, c[0x0][0x450] ;  /* 0x0001140000071ab9 */ /* 0x000fe20000000800 */
[----:B------:R-:W-:Y:S02]  /*10fe0*/  UIADD3 UR4, UR40, 0x4f, URZ ;  /* 0x0000004f28047890 */ /* 0x000fe4000fffe03f */
[----:B------:R-:W-:Y:S02]  /*10ff0*/  @UP1 USHF.R.U32.HI UR6, URZ, UR7, UR5 ;  /* 0x000000073f061299 */ /* 0x000fe40008011605 */
[----:B------:R-:W-:-:S04]  /*11000*/  UIADD3 UR5, UR40, 0x50, -UR8 ;  /* 0x0000005028057890 */ /* 0x000fc8000fffe808 */
[----:B------:R-:W-:Y:S02]  /*11010*/  UIADD3 UR6, UR5, UR6, URZ ;  /* 0x0000000605067290 */ /* 0x000fe4000fffe03f */
[----:B------:R-:W-:Y:S02]  /*11020*/  UIMAD.WIDE UR4, UR4, 0x66666667, URZ ;  /* 0x66666667040478a5 */ /* 0x000fe4000f8e023f */
[----:B------:R-:W-:Y:S02]  /*11030*/  UIMAD.WIDE UR6, UR6, 0x66666667, URZ ;  /* 0x66666667060678a5 */ /* 0x000fe4000f8e023f */
[----:B------:R-:W-:Y:S02]  /*11040*/  USHF.R.U32.HI UR41, URZ, 0x1f, UR5 ;  /* 0x0000001f3f297899 */ /* 0x000fe40008011605 */
[----:B------:R-:W-:Y:S02]  /*11050*/  USHF.R.U32.HI UR43, URZ, 0x1f, UR7 ;  /* 0x0000001f3f2b7899 */ /* 0x000fe40008011607 */
[----:B------:R-:W-:-:S02]  /*11060*/  ULEA.HI.SX32 UR41, UR5, UR41, 0x1b ;  /* 0x0000002905297291 */ /* 0x000fc4000f8fda3f */
[----:B------:R-:W-:-:S04]  /*11070*/  ULEA.HI.SX32 UR43, UR7, UR43, 0x1b ;  /* 0x0000002b072b7291 */ /* 0x000fc8000f8fda3f */
[----:B------:R-:W-:-:S04]  /*11080*/  UISETP.LT.AND UP0, UPT, UR41, UR43, UPT ;  /* 0x0000002b2900728c */ /* 0x000fc8000bf01270 */
[----:B------:R-:W-:Y:S02]  /*11090*/  USEL UR11, UR41, UR43, UP0 ;  /* 0x0000002b290b7287 */ /* 0x000fe40008000000 */
[----:B------:R-:W-:Y:S02]  /*110a0*/  UISETP.NE.AND UP0, UPT, UR9, URZ, UPT ;  /* 0x0000003f0900728c */ /* 0x000fe4000bf05270 */
[----:B------:R-:W-:-:S06]  /*110b0*/  UISETP.GE.AND UP1, UPT, UR11, 0x1, UPT ;  /* 0x000000010b00788c */ /* 0x000fcc000bf26270 */
[----:B------:R-:W-:-:S03]  /*110c0*/  PLOP3.LUT P0, PT, PT, PT, UP1, 0x80, 0x0 ;  /* 0x000000000000781c */ /* 0x000fc60003f0f018 */
[----:B------:R-:W-:-:S10]  /*110d0*/  @!UP0 ULDC UR9, c[0x0][0x9f0] ;  /* 0x00027c0000098ab9 */ /* 0x000fd40000000800 */
[----:B0-----:R-:W-:Y:S05]  /*110e0*/  @!P0 BRA `(.L_x_2238) ;  /* 0x0000000000788947 */ /* 0x001fea0003800000 */
[----:B------:R-:W-:Y:S01]  /*110f0*/  IABS R2, UR9 ;  /* 0x0000000900027c13 */ /* 0x000fe20008000000 */
[----:B------:R-:W-:Y:S02]  /*11100*/  UIADD3 UR6, UR9, -0x1, UR11 ;  /* 0xffffffff09067890 */ /* 0x000fe4000fffe00b */
[----:B------:R-:W-:Y:S01]  /*11110*/  IABS R5, UR9 ;  /* 0x0000000900057c13 */ /* 0x000fe20008000000 */
[----:B------:R-:W-:Y:S01]  /*11120*/  UMOV UR4, URZ ;  /* 0x0000003f00047c82 */ /* 0x000fe20008000000 */
        /* <DEDUP_REMOVED lines=26> */
.L_x_2238:
[----:B------:R-:W-:Y:S02]  /*112d0*/  UIMAD UR48, UR42, UR38, URZ ;  /* 0x000000262a3072a4 */ /* 0x000fe4000f8e023f */
[----:B------:R-:W-:Y:S02]  /*112e0*/  IMAD.U32 R2, RZ, RZ, UR38 ;  /* 0x00000026ff027e24 */ /* 0x000fe4000f8e00ff */
[----:B------:R-:W-:Y:S02]  /*112f0*/  IMAD.MOV.U32 R6, RZ, RZ, 0x1 ;  /* 0x00000001ff067424 */ /* 0x000fe400078e00ff */
[----:B------:R-:W-:-:S05]  /*11300*/  IMAD.U32 R19, RZ, RZ, UR48 ;  /* 0x00000030ff137e24 */ /* 0x000fca000f8e00ff */
[----:B------:R-:W-:Y:S02]  /*11310*/  VIADDMNMX R19, R19, R2, UR11, PT ;  /* 0x0000000b13137e46 */ /* 0x000fe4000b800102 */
[----:B------:R-:W-:Y:S02]  /*11320*/  MOV R2, RZ ;  /* 0x000000ff00027202 */ /* 0x000fe40000000f00 */
        /* <DEDUP_REMOVED lines=18> */
[----:B------:R-:W-:Y:S01]  /*11450*/  MOV R13, RZ ;  /* 0x000000ff000d7202 */ /* 0x000fe20000000f00 */
[----:B------:R-:W-:-:S02]  /*11460*/  IMAD.U32 R10, RZ, RZ, UR4 ;  /* 0x00000004ff0a7e24 */ /* 0x000fc4000f8e00ff */
[----:B------:R-:W-:Y:S02]  /*11470*/  IMAD.U32 R11, RZ, RZ, UR5 ;  /* 0x00000005ff0b7e24 */ /* 0x000fe4000f8e00ff */
[----:B------:R-:W-:Y:S02]  /*11480*/  IMAD.MOV.U32 R8, RZ, RZ, 0x70 ;  /* 0x00000070ff087424 */ /* 0x000fe400078e00ff */
[----:B------:R-:W-:-:S07]  /*11490*/  IMAD.MOV.U32 R12, RZ, RZ, 0x1 ;  /* 0x00000001ff0c7424 */ /* 0x000fce00078e00ff */
[----:B------:R-:W-:-:S07]  /*114a0*/  LEPC R20, `(.L_x_2239) ;  /* 0x000000001014794e */ /* 0x000fce0000000000 */
[----:B0----5:R-:W-:Y:S05]  /*114b0*/  CALL.ABS.NOINC R2 ;  /* 0x0000000002007343 */ /* 0x021fea0003c00000 */
.L_x_2239:
        /* <DEDUP_REMOVED lines=19> */
[----:B-1---5:R-:W-:Y:S05]  /*115f0*/  CALL.ABS.NOINC R2 ;  /* 0x0000000002007343 */ /* 0x022fea0003c00000 */
.L_x_2241:
[----:B------:R0:W1:Y:S01]  /*11600*/  LDC.64 R2, c[0x4][R16] ;  /* 0x0100000010027b82 */ /* 0x0000620000000a00 */
[----:B------:R-:W-:Y:S01]  /*11610*/  ULDC.64 UR4, c[0x4][0x138] ;  /* 0x01004e0000047ab9 */ /* 0x000fe20000000a00 */
[----:B------:R-:W-:Y:S01]  /*11620*/  ULDC.64 UR6, c[0x4][0x140] ;  /* 0x0100500000067ab9 */ /* 0x000fe20000000a00 */
[----:B------:R-:W-:Y:S01]  /*11630*/  MOV R4, UR4 ;  /* 0x0000000400047c02 */ /* 0x000fe20008000f00 */
        /* <DEDUP_REMOVED lines=11> */
.L_x_2240:
[----:B------:R-:W0:Y:S01]  /*116f0*/  LDC.64 R2, c[0x0][0x9f8] ;  /* 0x00027e00ff027b82 */ /* 0x000e220000000a00 */
[----:B------:R-:W-:Y:S01]  /*11700*/  IMAD.MOV.U32 R34, RZ, RZ, R26 ;  /* 0x000000ffff227224 */ /* 0x000fe200078e001a */
[----:B------:R-:W-:-:S06]  /*11710*/  ULDC.64 UR4, c[0x0][0x208] ;  /* 0x0000820000047ab9 */ /* 0x000fcc0000000a00 */
[----:B------:R-:W1:Y:S01]  /*11720*/  LDC R18, c[0x0][0x430] ;  /* 0x00010c00ff127b82 */ /* 0x000e620000000800 */
[----:B0-----:R-:W-:-:S04]  /*11730*/  ISETP.NE.U32.AND P0, PT, R2, RZ, PT ;  /* 0x000000ff0200720c */ /* 0x001fc80003f05070 */
[----:B------:R-:W-:-:S13]  /*11740*/  ISETP.NE.AND.EX P0, PT, R3, RZ, PT, P0 ;  /* 0x000000ff0300720c */ /* 0x000fda0003f05300 */
[----:B------:R-:W0:Y:S02]  /*11750*/  @P0 LDC.64 R2, c[0x0][0x9f8] ;  /* 0x00027e00ff020b82 */ /* 0x000e240000000a00 */
[----:B0-----:R-:W-:-:S05]  /*11760*/  @P0 IMAD.WIDE R2, R26, 0x4, R2 ;  /* 0x000000041a020825 */ /* 0x001fca00078e0202 */
[----:B------:R0:W2:Y:S01]  /*11770*/  @P0 LDG.E R34, desc[UR4][R2.64] ;  /* 0x0000000402220981 */ /* 0x0000a2000c1e1900 */
[----:B------:R-:W-:Y:S01]  /*11780*/  SHF.L.U32 R24, R25, 0x4, RZ ;  /* 0x0000000419187819 */ /* 0x000fe200000006ff */
[----:B------:R-:W-:Y:S01]  /*11790*/  VIADD R29, R19, 0xffffffff ;  /* 0xffffffff131d7836 */ /* 0x000fe20000000000 */
[----:B------:R-:W-:Y:S02]  /*117a0*/  LOP3.LUT R6, R25, 0x7f, RZ, 0xc0, !PT ;  /* 0x0000007f19067812 */ /* 0x000fe400078ec0ff */
[----:B------:R-:W-:Y:S02]  /*117b0*/  LOP3.LUT R24, R24, 0x70, RZ, 0xc0, !PT ;  /* 0x0000007018187812 */ /* 0x000fe400078ec0ff */
[----:B------:R-:W-:Y:S02]  /*117c0*/  SHF.R.U32.HI R0, RZ, 0x3, R6 ;  /* 0x00000003ff007819 */ /* 0x000fe40000011606 */
[----:B-1----:R-:W-:Y:S02]  /*117d0*/  ISETP.NE.AND P1, PT, R18, 0x1, PT ;  /* 0x000000011200780c */ /* 0x002fe40003f25270 */
[----:B------:R-:W-:-:S02]  /*117e0*/  LOP3.LUT R17, R24, R0, RZ, 0xfc, !PT ;  /* 0x0000000018117212 */ /* 0x000fc400078efcff */
[----:B------:R-:W-:-:S03]  /*117f0*/  LOP3.LUT R16, R16, 0xffffffbf, RZ, 0xc0, !PT ;  /* 0xffffffbf10107812 */ /* 0x000fc600078ec0ff */
[----:B------:R-:W-:-:S04]  /*11800*/  IMAD R4, R29, 0x50, R17 ;  /* 0x000000501d047824 */ /* 0x000fc800078e0211 */
[C---:B-----5:R-:W-:Y:S01]  /*11810*/  IMAD.IADD R7, R4.reuse, 0x1, R23 ;  /* 0x0000000104077824 */ /* 0x060fe200078e0217 */
[----:B------:R-:W-:Y:S01]  /*11820*/  ISETP.GE.AND P0, PT, R4, UR40, PT ;  /* 0x0000002804007c0c */ /* 0x000fe2000bf06270 */
[----:B------:R-:W1:Y:S01]  /*11830*/  @P1 LDC R0, c[0x0][0x434] ;  /* 0x00010d00ff001b82 */ /* 0x000e620000000800 */
[----:B------:R-:W-:Y:S01]  /*11840*/  @P1 LOP3.LUT R16, R16, 0x40, RZ, 0xfc, !PT ;  /* 0x0000004010101812 */ /* 0x000fe200078efcff */
[----:B------:R-:W-:Y:S01]  /*11850*/  IMAD.MOV.U32 R10, RZ, RZ, R7 ;  /* 0x000000ffff0a7224 */ /* 0x000fe200078e0007 */
[----:B------:R-:W-:-:S05]  /*11860*/  ISETP.GT.U32.OR P0, PT, R17, 0x4f, P0 ;  /* 0x0000004f1100780c */ /* 0x000fca0000704470 */
[----:B0-----:R-:W0:Y:S08]  /*11870*/  @P1 LDC R3, c[0x0][0x438] ;  /* 0x00010e00ff031b82 */ /* 0x001e300000000800 */
[----:B------:R-:W3:Y:S08]  /*11880*/  @!P0 LDC.64 R8, c[0x0][0x428] ;  /* 0x00010a00ff088b82 */ /* 0x000ef00000000a00 */
[----:B------:R-:W4:Y:S01]  /*11890*/  @!P0 LDC.64 R4, c[0x0][0x418] ;  /* 0x00010600ff048b82 */ /* 0x000f220000000a00 */
[----:B-1----:R-:W-:-:S05]  /*118a0*/  @P1 IMAD.HI.U32 R0, R7, R0, RZ ;  /* 0x0000000007001227 */ /* 0x002fca00078e00ff */
[----:B0-----:R-:W-:-:S04]  /*118b0*/  @P1 SHF.R.U32.HI R10, RZ, R3, R0 ;  /* 0x00000003ff0a1219 */ /* 0x001fc80000011600 */
[--C-:B------:R-:W-:Y:S01]  /*118c0*/  @!P0 SHF.R.S32.HI R3, RZ, 0x1f, R10.reuse ;  /* 0x0000001fff038819 */ /* 0x100fe2000001140a */
[----:B------:R-:W-:Y:S01]  /*118d0*/  @!P0 IMAD.MOV.U32 R2, RZ, RZ, R10 ;  /* 0x000000ffff028224 */ /* 0x000fe200078e000a */
[----:B------:R-:W-:Y:S02]  /*118e0*/  LOP3.LUT R16, R16, 0xffffffef, RZ, 0xc0, !PT ;  /* 0xffffffef10107812 */ /* 0x000fe400078ec0ff */
[----:B--2---:R-:W-:Y:S01]  /*118f0*/  SHF.R.S32.HI R11, RZ, 0x1f, R34 ;  /* 0x0000001fff0b7819 */ /* 0x004fe20000011422 */
[----:B---3--:R-:W-:-:S04]  /*11900*/  @!P0 IMAD.WIDE.U32 R2, R34, R8, R2 ;  /* 0x0000000822028225 */ /* 0x008fc800078e0002 */
[----:B------:R-:W-:Y:S01]  /*11910*/  @!P0 IMAD R0, R11, R8, RZ ;  /* 0x000000080b008224 */ /* 0x000fe200078e02ff */
[----:B----4-:R-:W-:Y:S01]  /*11920*/  @!P0 LEA R4, P1, R2, R4, 0x2 ;  /* 0x0000000402048211 */ /* 0x010fe200078210ff */
[----:B------:R0:W-:Y:S02]  /*11930*/  STL [R1], R11 ;  /* 0x0000000b01007387 */ /* 0x0001e40000100800 */
[----:B------:R-:W-:-:S05]  /*11940*/  @!P0 IMAD R9, R34, R9, R0 ;  /* 0x0000000922098224 */ /* 0x000fca00078e0200 */
[----:B------:R-:W-:-:S04]  /*11950*/  @!P0 IADD3 R0, R3, R9, RZ ;  /* 0x0000000903008210 */ /* 0x000fc80007ffe0ff */
[----:B------:R-:W-:Y:S01]  /*11960*/  @!P0 LEA.HI.X R5, R2, R5, R0, 0x2, P1 ;  /* 0x0000000502058211 */ /* 0x000fe200008f1400 */
[----:B------:R-:W-:-:S06]  /*11970*/  IMAD.MOV.U32 R0, RZ, RZ, RZ ;  /* 0x000000ffff007224 */ /* 0x000fcc00078e00ff */
[----:B------:R1:W5:Y:S01]  /*11980*/  @!P0 LDG.E R0, desc[UR4][R4.64] ;  /* 0x0000000404008981 */ /* 0x000362000c1e1900 */
[----:B------:R-:W-:Y:S01]  /*11990*/  ULDC UR4, c[0x0][0x2f4] ;  /* 0x0000bd0000047ab9 */ /* 0x000fe20000000800 */
[----:B------:R-:W-:Y:S01]  /*119a0*/  UMOV UR5, 0xffffffff ;  /* 0xffffffff00057882 */ /* 0x000fe20000000000 */
[----:B-1----:R-:W-:-:S05]  /*119b0*/  IMAD.SHL.U32 R4, R25, 0x8, RZ ;  /* 0x0000000819047824 */ /* 0x002fca00078e00ff */
        /* <DEDUP_REMOVED lines=15> */
[----:B0-----:R-:W-:Y:S06]  /*11ab0*/  BRA.DIV UR5, `(.L_x_2242) ;  /* 0x0000003205e87947 */ /* 0x001fec000b800000 */
.L_x_2286:
[----:B------:R-:W2:Y:S01]  /*11ac0*/  LDL R2, [R1+0x4] ;  /* 0x0000040001027983 */ /* 0x000ea20000100800 */
[----:B------:R-:W-:Y:S01]  /*11ad0*/  ISETP.GT.U32.AND P1, PT, R17, 0x4f, PT ;  /* 0x0000004f1100780c */ /* 0x000fe20003f24070 */
[----:B------:R-:W-:Y:S01]  /*11ae0*/  IMAD.MOV R8, RZ, RZ, -R10 ;  /* 0x000000ffff087224 */ /* 0x000fe200078e0a0a */
[----:B------:R-:W-:Y:S02]  /*11af0*/  LOP3.LUT R16, R16, 0xfffffffe, RZ, 0xc0, !PT ;  /* 0xfffffffe10107812 */ /* 0x000fe400078ec0ff */
[----:B------:R-:W-:Y:S01]  /*11b00*/  MOV R33, UR39 ;  /* 0x0000002700217c02 */ /* 0x000fe20008000f00 */
[----:B------:R-:W-:-:S03]  /*11b10*/  IMAD R8, R18, R8, R7 ;  /* 0x0000000812087224 */ /* 0x000fc600078e0207 */
[----:B------:R-:W-:-:S05]  /*11b20*/  SHF.R.S32.HI R33, RZ, 0x1f, R33 ;  /* 0x0000001fff217819 */ /* 0x000fca0000011421 */
[----:B------:R-:W-:-:S04]  /*11b30*/  @P1 LOP3.LUT R16, R16, 0x1, RZ, 0xfc, !PT ;  /* 0x0000000110101812 */ /* 0x000fc800078efcff */
[----:B------:R-:W-:Y:S02]  /*11b40*/  LOP3.LUT R16, R16, 0xffffffdf, RZ, 0xc0, !PT ;  /* 0xffffffdf10107812 */ /* 0x000fe400078ec0ff */
[----:B--2---:R-:W-:-:S13]  /*11b50*/  R2UR UR4, R2 ;  /* 0x00000000020472ca */ /* 0x004fda00000e0000 */
[----:B------:R-:W-:-:S06]  /*11b60*/  ULOP3.LUT UR4, UR4, 0x2, URZ, 0xfc, !UPT ;  /* 0x0000000204047892 */ /* 0x000fcc000f8efc3f */
[----:B------:R-:W-:-:S05]  /*11b70*/  IMAD.U32 R2, RZ, RZ, UR4 ;  /* 0x00000004ff027e24 */ /* 0x000fca000f8e00ff */
[----:B------:R-:W-:-:S13]  /*11b80*/  ISETP.NE.AND P0, PT, R2, 0x3, PT ;  /* 0x000000030200780c */ /* 0x000fda0003f05270 */
[----:B------:R-:W-:Y:S01]  /*11b90*/  @P0 LOP3.LUT R16, R16, 0x20, RZ, 0xfc, !PT ;  /* 0x0000002010100812 */ /* 0x000fe200078efcff */
[----:B------:R-:W-:Y:S06]  /*11ba0*/  @!P0 BRA `(.L_x_2243) ;  /* 0x0000000000048947 */ /* 0x000fec0003800000 */
[----:B------:R-:W-:Y:S01]  /*11bb0*/  BPT.TRAP 0x1 ;  /* 0x000000040000795c */ /* 0x000fe20000300000 */
.L_x_2243:
        /* <DEDUP_REMOVED lines=26> */
.L_x_2287:
        /* <DEDUP_REMOVED lines=20> */
[----:B------:R-:W-:Y:S01]  /*11ea0*/  VIADD R7, R3, UR4 ;  /* 0x0000000403077c36 */ /* 0x000fe20008000000 */
[----:B------:R-:W-:Y:S01]  /*11eb0*/  LOP3.LUT R3, R4, 0x1c0, RZ, 0xc0, !PT ;  /* 0x000001c004037812 */ /* 0x000fe200078ec0ff */
[----:B------:R-:W-:-:S03]  /*11ec0*/  UMOV UR4, 0xffffffff ;  /* 0xffffffff00047882 */ /* 0x000fc60000000000 */
[----:B------:R-:W-:Y:S02]  /*11ed0*/  LEA.HI.X R7, R2, UR7, R7, 0x1, P0 ;  /* 0x0000000702077c11 */ /* 0x000fe400080f0c07 */
[----:B------:R-:W-:Y:S02]  /*11ee0*/  MOV R2, 0xffffffb0 ;  /* 0xffffffb000027802 */ /* 0x000fe40000000f00 */
[----:B------:R-:W-:-:S03]  /*11ef0*/  LOP3.LUT R4, R3, 0x38, R4, 0xf8, !PT ;  /* 0x0000003803047812 */ /* 0x000fc600078ef804 */
[----:B------:R-:W-:Y:S01]  /*11f00*/  IMAD R6, R29, R2, UR40 ;  /* 0x000000281d067e24 */ /* 0x000fe2000f8e0202 */
[----:B------:R-:W-:-:S03]  /*11f10*/  LOP3.LUT R4, R4, 0x38, R25, 0x78, !PT ;  /* 0x0000003804047812 */ /* 0x000fc600078e7819 */
[----:B------:R-:W-:Y:S01]  /*11f20*/  IMAD.IADD R6, R6, 0x1, -R27 ;  /* 0x0000000106067824 */ /* 0x000fe200078e0a1b */
[----:B------:R-:W-:-:S04]  /*11f30*/  LOP3.LUT R31, R4, 0x200, R31, 0xf8, !PT ;  /* 0x00000200041f7812 */ /* 0x000fc800078ef81f */
        /* <DEDUP_REMOVED lines=44> */
.L_x_2299:
[----:B------:R-:W-:Y:S01]  /*12200*/  ISETP.GE.AND P0, PT, R6, 0x41, PT ;  /* 0x000000410600780c */ /* 0x000fe20003f06270 */
[----:B------:R-:W-:Y:S01]  /*12210*/  BSSY B0, `(.L_x_2246) ;  /* 0x0000012000007945 */ /* 0x000fe20003800000 */
[----:B-1----:R-:W-:Y:S02]  /*12220*/  IMAD.MOV.U32 R2, RZ, RZ, R14 ;  /* 0x000000ffff027224 */ /* 0x002fe400078e000e */
[----:B--2---:R-:W-:-:S09]  /*12230*/  IMAD.MOV.U32 R3, RZ, RZ, R4 ;  /* 0x000000ffff037224 */ /* 0x004fd200078e0004 */
        /* <DEDUP_REMOVED lines=15> */
.L_x_2247:
[----:B------:R-:W-:Y:S05]  /*12330*/  BSYNC B0 ;  /* 0x0000000000007941 */ /* 0x000fea0003800000 */
.L_x_2246:
[----:B------:R-:W-:Y:S01]  /*12340*/  NOP ;  /* 0x0000000000007918 */ /* 0x000fe20000000000 */
[----:B------:R-:W-:Y:S01]  /*12350*/  SYNCS.ARRIVE.TRANS64.RED.A0T1 RZ, [UR44+0x38830], RZ ;  /* 0x038830ffffff79a7 */ /* 0x000fe2000820042c */
[----:B------:R-:W-:Y:S01]  /*12360*/  ARRIVES.LDGSTSBAR.64.TRANSCNT [UR44+0x38830] ;  /* 0x03883000ff0079b0 */ /* 0x000fe20008000aac */
[----:B------:R-:W-:Y:S01]  /*12370*/  NOP ;  /* 0x0000000000007918 */ /* 0x000fe20000000000 */
[----:B------:R-:W-:-:S13]  /*12380*/  LOP3.LUT P0, RZ, R16, 0x20, RZ, 0xc0, !PT ;  /* 0x0000002010ff7812 */ /* 0x000fda000780c0ff */
[----:B------:R-:W-:Y:S05]  /*12390*/  @!P0 BRA `(.L_x_2248) ;  /* 0x0000000000048947 */ /* 0x000fea0003800000 */
[----:B------:R-:W-:Y:S01]  /*123a0*/  BPT.TRAP 0x1 ;  /* 0x000000040000795c */ /* 0x000fe20000300000 */
.L_x_2248:
        /* <DEDUP_REMOVED lines=18> */
[----:B------:R-:W-:Y:S01]  /*124d0*/  MOV R4, UR6 ;  /* 0x0000000600047c02 */ /* 0x000fe20008000f00 */
[----:B------:R-:W-:Y:S01]  /*124e0*/  IMAD.U32 R5, RZ, RZ, UR7 ;  /* 0x00000007ff057e24 */ /* 0x000fe2000f8e00ff */
[----:B------:R-:W0:Y:S01]  /*124f0*/  LDC.64 R2, c[0x4][R2] ;  /* 0x0100000002027b82 */ /* 0x000e220000000a00 */
[----:B------:R-:W-:Y:S01]  /*12500*/  IMAD.U32 R6, RZ, RZ, UR8 ;  /* 0x00000008ff067e24 */ /* 0x000fe2000f8e00ff */
[----:B------:R-:W-:Y:S01]  /*12510*/  MOV R11, UR5 ;  /* 0x00000005000b7c02 */ /* 0x000fe20008000f00 */
[----:B------:R-:W-:Y:S02]  /*12520*/  IMAD.U32 R7, RZ, RZ, UR9 ;  /* 0x00000009ff077e24 */ /* 0x000fe4000f8e00ff */
[----:B------:R-:W-:-:S02]  /*12530*/  IMAD.U32 R10, RZ, RZ, UR4 ;  /* 0x00000004ff0a7e24 */ /* 0x000fc4000f8e00ff */
[----:B------:R-:W-:Y:S02]  /*12540*/  IMAD.MOV.U32 R8, RZ, RZ, 0x70 ;  /* 0x00000070ff087424 */ /* 0x000fe400078e00ff */
[----:B------:R-:W-:Y:S02]  /*12550*/  IMAD.MOV.U32 R12, RZ, RZ, 0x1 ;  /* 0x00000001ff0c7424 */ /* 0x000fe400078e00ff */
[----:B------:R-:W-:-:S07]  /*12560*/  IMAD.MOV.U32 R13, RZ, RZ, RZ ;  /* 0x000000ffff0d7224 */ /* 0x000fce00078e00ff */
[----:B------:R-:W-:-:S07]  /*12570*/  LEPC R20, `(.L_x_2249) ;  /* 0x000000001014794e */ /* 0x000fce0000000000 */
[----:B0-----:R-:W-:Y:S05]  /*12580*/  CALL.ABS.NOINC R2 ;  /* 0x0000000002007343 */ /* 0x001fea0003c00000 */
.L_x_2249:
[----:B0-----:R-:W0:Y:S01]  /*12590*/  S2R R2, SR_TID.X ;  /* 0x0000000000027919 */ /* 0x001e220000002100 */
[----:B------:R-:W-:Y:S01]  /*125a0*/  UISETP.NE.AND UP0, UPT, UR47, URZ, UPT ;  /* 0x0000003f2f00728c */ /* 0x000fe2000bf05270 */
[----:B------:R-:W-:Y:S01]  /*125b0*/  IMAD.U32 R0, RZ, RZ, UR46 ;  /* 0x0000002eff007e24 */ /* 0x000fe2000f8e00ff */
[----:B------:R-:W1:Y:S01]  /*125c0*/  LDC R7, c[0x0][0x448] ;  /* 0x00011200ff077b82 */ /* 0x000e620000000800 */
[----:B------:R-:W-:Y:S02]  /*125d0*/  IMAD.U32 R4, RZ, RZ, UR36 ;  /* 0x00000024ff047e24 */ /* 0x000fe4000f8e00ff */
[----:B------:R-:W-:Y:S01]  /*125e0*/  IMAD.U32 R5, RZ, RZ, UR37 ;  /* 0x00000025ff057e24 */ /* 0x000fe2000f8e00ff */
[----:B------:R-:W-:Y:S01]  /*125f0*/  PLOP3.LUT P0, PT, PT, PT, UP0, 0x80, 0x0 ;  /* 0x000000000000781c */ /* 0x000fe20003f0f008 */
[----:B------:R-:W-:-:S04]  /*12600*/  IMAD.U32 R3, RZ, RZ, UR45 ;  /* 0x0000002dff037e24 */ /* 0x000fc8000f8e00ff */
[----:B------:R-:W-:Y:S01]  /*12610*/  @UP0 ULDC UR4, c[0x0][0x44c] ;  /* 0x0001130000040ab9 */ /* 0x000fe20000000800 */
[----:B0-----:R-:W-:-:S04]  /*12620*/  LOP3.LUT R2, R2, 0x7f, RZ, 0xc0, !PT ;  /* 0x0000007f02027812 */ /* 0x001fc800078ec0ff */
[----:B------:R-:W-:-:S04]  /*12630*/  SHF.R.U32.HI R2, RZ, 0x3, R2 ;  /* 0x00000003ff027819 */ /* 0x000fc80000011602 */
[----:B------:R-:W-:-:S04]  /*12640*/  LOP3.LUT R2, R24, R2, RZ, 0xfc, !PT ;  /* 0x0000000218027212 */ /* 0x000fc800078efcff */
[----:B------:R-:W-:-:S05]  /*12650*/  LEA R0, R0, R2, 0x7 ;  /* 0x0000000200007211 */ /* 0x000fca00078e38ff */
[----:B------:R-:W-:Y:S01]  /*12660*/  @P0 IMAD.HI.U32 R2, R0, UR4, RZ ;  /* 0x0000000400020c27 */ /* 0x000fe2000f8e00ff */
[----:B------:R-:W-:Y:S01]  /*12670*/  PLOP3.LUT P0, PT, PT, PT, UP0, 0x80, 0x0 ;  /* 0x000000000000781c */ /* 0x000fe20003f0f008 */
[----:B------:R-:W-:Y:S02]  /*12680*/  @UP0 ULDC UR4, c[0x0][0x450] ;  /* 0x0001140000040ab9 */ /* 0x000fe40000000800 */
[----:B------:R-:W-:-:S10]  /*12690*/  IMAD.MOV.U32 R9, RZ, RZ, R0 ;  /* 0x000000ffff097224 */ /* 0x000fd400078e0000 */
[----:B------:R-:W-:Y:S01]  /*126a0*/  @P0 SHF.R.U32.HI R9, RZ, UR4, R2 ;  /* 0x00000004ff090c19 */ /* 0x000fe20008011602 */
[----:B------:R-:W-:Y:S01]  /*126b0*/  ULDC.64 UR4, c[0x0][0x2e0] ;  /* 0x0000b80000047ab9 */ /* 0x000fe20000000a00 */
[----:B------:R-:W-:Y:S01]  /*126c0*/  MOV R2, R4 ;  /* 0x0000000400027202 */ /* 0x000fe20000000f00 */
[----:B------:R-:W-:Y:S02]  /*126d0*/  IMAD R25, R25, UR4, RZ ;  /* 0x0000000419197c24 */ /* 0x000fe4000f8e02ff */
[----:B------:R-:W-:Y:S02]  /*126e0*/  IMAD.MOV R5, RZ, RZ, -R9 ;  /* 0x000000ffff057224 */ /* 0x000fe400078e0a09 */
[----:B------:R-:W-:-:S04]  /*126f0*/  IMAD.WIDE.U32 R2, R26, UR4, R2 ;  /* 0x000000041a027c25 */ /* 0x000fc8000f8e0002 */
[----:B-1----:R-:W-:Y:S01]  /*12700*/  IMAD R5, R7, R5, R0 ;  /* 0x0000000507057224 */ /* 0x002fe200078e0200 */
[----:B------:R-:W-:Y:S01]  /*12710*/  SHF.R.S32.HI R0, RZ, 0x1f, R9 ;  /* 0x0000001fff007819 */ /* 0x000fe20000011409 */
[----:B------:R-:W-:Y:S01]  /*12720*/  IMAD R25, R26, UR5, R25 ;  /* 0x000000051a197c24 */ /* 0x000fe2000f8e0219 */
[----:B------:R-:W-:-:S03]  /*12730*/  ULDC.64 UR4, c[0x0][0x2d0] ;  /* 0x0000b40000047ab9 */ /* 0x000fc60000000a00 */
[----:B------:R-:W-:Y:S02]  /*12740*/  IMAD.IADD R3, R3, 0x1, R25 ;  /* 0x0000000103037824 */ /* 0x000fe400078e0219 */
        /* <DEDUP_REMOVED lines=21> */
[----:B------:R-:W-:Y:S01]  /*128a0*/  MOV R8, UR46 ;  /* 0x0000002e00087c02 */ /* 0x000fe20008000f00 */
[----:B------:R-:W-:Y:S01]  /*128b0*/  ULDC UR4, c[0x0][0x288] ;  /* 0x0000a20000047ab9 */ /* 0x000fe20000000800 */
[----:B------:R-:W-:Y:S01]  /*128c0*/  ULDC.64 UR6, c[0x0][0x208] ;  /* 0x0000820000067ab9 */ /* 0x000fe20000000a00 */
[----:B------:R-:W0:Y:S01]  /*128d0*/  SHFL.IDX PT, R2, R0, RZ, 0x181f ;  /* 0x00181fff00027589 */ /* 0x000e2200000e0000 */
[----:B------:R-:W-:Y:S02]  /*128e0*/  IMAD R7, R7, UR4, RZ ;  /* 0x0000000407077c24 */ /* 0x000fe4000f8e02ff */
[----:B------:R-:W-:Y:S01]  /*128f0*/  IMAD R8, R8, 0x80, R27 ;  /* 0x0000008008087824 */ /* 0x000fe200078e021b */
[----:B------:R-:W-:Y:S03]  /*12900*/  SHFL.IDX PT, R5, R6, 0x1, 0x181f ;  /* 0x00381f0006057f89 */ /* 0x000fe600000e0000 */
[C---:B------:R-:W-:Y:S01]  /*12910*/  VIADD R10, R8.reuse, 0x10 ;  /* 0x00000010080a7836 */ /* 0x040fe20000000000 */
[----:B------:R-:W-:Y:S01]  /*12920*/  ISETP.GE.AND P0, PT, R8, R7, PT ;  /* 0x000000070800720c */ /* 0x000fe20003f06270 */
[----:B------:R-:W1:Y:S04]  /*12930*/  SHFL.IDX PT, R4, R0, 0x1, 0x181f ;  /* 0x00381f0000047f89 */ /* 0x000e6800000e0000 */
[----:B------:R-:W-:Y:S08]  /*12940*/  SHFL.IDX PT, R14, R0, 0x7, 0x181f ;  /* 0x00f81f00000e7f89 */ /* 0x000ff000000e0000 */
        /* <DEDUP_REMOVED lines=64> */
.L_x_2316:
[----:B------:R-:W-:Y:S01]  /*12d50*/  VIADD R8, R8, 0x70 ;  /* 0x0000007008087836 */ /* 0x000fe20000000000 */
[----:B------:R-:W-:Y:S01]  /*12d60*/  BSSY B0, `(.L_x_2251) ;  /* 0x000000f000007945 */ /* 0x000fe20003800000 */
[----:B-1----:R-:W-:Y:S01]  /*12d70*/  IMAD.MOV.U32 R2, RZ, RZ, R14 ;  /* 0x000000ffff027224 */ /* 0x002fe200078e000e */
[----:B------:R-:W-:Y:S02]  /*12d80*/  MOV R3, R6 ;  /* 0x0000000600037202 */ /* 0x000fe40000000f00 */
[----:B------:R-:W-:-:S13]  /*12d90*/  ISETP.GE.AND P0, PT, R8, R7, PT ;  /* 0x000000070800720c */ /* 0x000fda0003f06270 */
        /* <DEDUP_REMOVED lines=11> */
.L_x_2252:
[----:B------:R-:W-:Y:S05]  /*12e50*/  BSYNC B0 ;  /* 0x0000000000007941 */ /* 0x000fea0003800000 */
.L_x_2251:
        /* <DEDUP_REMOVED lines=11> */
.L_x_2317:
[----:B------:R-:W-:Y:S01]  /*12f10*/  ISETP.GE.AND P0, PT, R19, UR48, PT ;  /* 0x0000003013007c0c */ /* 0x000fe2000bf06270 */
[----:B------:R-:W-:-:S12]  /*12f20*/  IMAD.MOV.U32 R21, RZ, RZ, RZ ;  /* 0x000000ffff157224 */ /* 0x000fd800078e00ff */
[----:B------:R-:W-:Y:S05]  /*12f30*/  @!P0 BRA `(.L_x_2254) ;  /* 0x0000001000888947 */ /* 0x000fea0003800000 */
[----:B0-----:R-:W0:Y:S01]  /*12f40*/  S2R R2, SR_TID.X ;  /* 0x0000000000027919 */ /* 0x001e220000002100 */
[----:B------:R-:W-:Y:S01]  /*12f50*/  UIADD3 UR4, UR42, 0x1, URZ ;  /* 0x000000012a047890 */ /* 0x000fe2000fffe03f */
[----:B------:R-:W-:Y:S01]  /*12f60*/  LOP3.LUT R0, RZ, UR41, RZ, 0x33, !PT ;  /* 0x00000029ff007c12 */ /* 0x000fe2000f8e33ff */
[----:B------:R-:W-:Y:S01]  /*12f70*/  ULOP3.LUT UR5, URZ, UR43, URZ, 0x33, !UPT ;  /* 0x0000002b3f057292 */ /* 0x000fe2000f8e333f */
[----:B------:R-:W-:Y:S01]  /*12f80*/  BSSY B0, `(.L_x_2254) ;  /* 0x000011d000007945 */ /* 0x000fe20003800000 */
[----:B------:R-:W-:Y:S01]  /*12f90*/  UIMAD UR4, UR4, UR38, URZ ;  /* 0x00000026040472a4 */ /* 0x000fe2000f8e023f */
[----:B------:R-:W-:-:S05]  /*12fa0*/  IMAD.MOV.U32 R20, RZ, RZ, RZ ;  /* 0x000000ffff147224 */ /* 0x000fca00078e00ff */
[----:B------:R-:W-:Y:S01]  /*12fb0*/  LOP3.LUT R3, RZ, UR4, RZ, 0x33, !PT ;  /* 0x00000004ff037c12 */ /* 0x000fe2000f8e33ff */
[----:B------:R-:W-:Y:S02]  /*12fc0*/  ULDC UR4, c[0x0][0x2f4] ;  /* 0x0000bd0000047ab9 */ /* 0x000fe40000000800 */
[----:B------:R-:W-:Y:S02]  /*12fd0*/  ISETP.GE.AND P4, PT, R22, UR4, PT ;  /* 0x0000000416007c0c */ /* 0x000fe4000bf86270 */
[----:B------:R-:W-:Y:S02]  /*12fe0*/  VIMNMX3 R0, R0, UR5, R3, !PT ;  /* 0x0000000500007c0f */ /* 0x000fe4000f800103 */
        /* <DEDUP_REMOVED lines=8> */
[----:B------:R-:W-:Y:S01]  /*13070*/  IMAD.SHL.U32 R2, R22, 0x2, RZ ;  /* 0x0000000216027824 */ /* 0x000fe200078e00ff */
[----:B------:R-:W-:Y:S01]  /*13080*/  IADD3 R3, R23, -0xf0, RZ ;  /* 0xffffff1017037810 */ /* 0x000fe20007ffe0ff */
[----:B------:R-:W-:Y:S02]  /*13090*/  IMAD.MOV.U32 R23, RZ, RZ, 0x1 ;  /* 0x00000001ff177424 */ /* 0x000fe400078e00ff */
[C---:B------:R-:W-:Y:S02]  /*130a0*/  IMAD R5, R0.reuse, 0x50, R5 ;  /* 0x0000005000057824 */ /* 0x040fe400078e0205 */
[----:B------:R-:W-:Y:S02]  /*130b0*/  IMAD R10, R0, -0x50, R3 ;  /* 0xffffffb0000a7824 */ /* 0x000fe400078e0203 */
[----:B------:R-:W-:-:S07]  /*130c0*/  VIADD R0, R5, 0xa0 ;  /* 0x000000a005007836 */ /* 0x000fce0000000000 */
.L_x_2267:
[----:B------:R-:W2:Y:S01]  /*130d0*/  LDL R8, [R1] ;  /* 0x0000000001087983 */ /* 0x000ea20000100800 */
[----:B------:R-:W0:Y:S01]  /*130e0*/  LDC R3, c[0x0][0x430] ;  /* 0x00010c00ff037b82 */ /* 0x000e220000000800 */
[----:B------:R-:W1:Y:S01]  /*130f0*/  S2R R2, SR_TID.X ;  /* 0x0000000000027919 */ /* 0x000e620000002100 */
[----:B------:R-:W3:Y:S01]  /*13100*/  S2R R4, SR_TID.X ;  /* 0x0000000000047919 */ /* 0x000ee20000002100 */
[----:B0-----:R-:W-:Y:S02]  /*13110*/  ISETP.NE.AND P0, PT, R3, 0x1, PT ;  /* 0x000000010300780c */ /* 0x001fe40003f05270 */
[----:B-1----:R-:W-:-:S11]  /*13120*/  SHF.L.U32 R2, R2, 0x4, RZ ;  /* 0x0000000402027819 */ /* 0x002fd600000006ff */
[----:B------:R-:W0:Y:S01]  /*13130*/  @P0 LDC R3, c[0x0][0x434] ;  /* 0x00010d00ff030b82 */ /* 0x000e220000000800 */
[----:B---3--:R-:W-:Y:S02]  /*13140*/  LOP3.LUT R4, R4, 0x7f, RZ, 0xc0, !PT ;  /* 0x0000007f04047812 */ /* 0x008fe400078ec0ff */
[----:B------:R-:W-:Y:S02]  /*13150*/  LOP3.LUT R2, R2, 0x70, RZ, 0xc0, !PT ;  /* 0x0000007002027812 */ /* 0x000fe400078ec0ff */
[----:B------:R-:W-:-:S03]  /*13160*/  SHF.R.U32.HI R4, RZ, 0x3, R4 ;  /* 0x00000003ff047819 */ /* 0x000fc60000011604 */
[----:B------:R-:W1:Y:S01]  /*13170*/  @P0 LDC R5, c[0x0][0x438] ;  /* 0x00010e00ff050b82 */ /* 0x000e620000000800 */
[----:B------:R-:W-:-:S04]  /*13180*/  LOP3.LUT R2, R2, R4, RZ, 0xfc, !PT ;  /* 0x0000000402027212 */ /* 0x000fc800078efcff */
[----:B------:R-:W-:Y:S01]  /*13190*/  ISETP.GT.U32.AND P6, PT, R2, 0x4f, PT ;  /* 0x0000004f0200780c */ /* 0x000fe20003fc4070 */
[----:B------:R-:W-:-:S12]  /*131a0*/  IMAD.MOV.U32 R9, RZ, RZ, R10 ;  /* 0x000000ffff097224 */ /* 0x000fd800078e000a */
[----:B------:R-:W2:Y:S01]  /*131b0*/  @!P6 LDC.64 R6, c[0x0][0x428] ;  /* 0x00010a00ff06eb82 */ /* 0x000ea20000000a00 */
[----:B0-----:R-:W-:-:S05]  /*131c0*/  @P0 IMAD.HI.U32 R2, R10, R3, RZ ;  /* 0x000000030a020227 */ /* 0x001fca00078e00ff */
        /* <DEDUP_REMOVED lines=21> */
.L_x_2255:
[----:B------:R-:W-:Y:S01]  /*13320*/  LEA R19, R21, UR44, 0x3 ;  /* 0x0000002c15137c11 */ /* 0x000fe2000f8e18ff */
[----:B------:R-:W-:Y:S01]  /*13330*/  BSSY B1, `(.L_x_2256) ;  /* 0x0000004000017945 */ /* 0x000fe20003800000 */
[----:B------:R-:W-:-:S04]  /*13340*/  SHF.L.U32 R2, R26, 0x1f, RZ ;  /* 0x0000001f1a027819 */ /* 0x000fc800000006ff */
[----:B------:R-:W1:Y:S02]  /*13350*/  SYNCS.PHASECHK.TRANS64.TRYWAIT P0, [R19+URZ+0x38840], R2 ;  /* 0x03884002130075a7 */ /* 0x000e64000800017f */
[----:B-1----:R-:W-:Y:S05]  /*13360*/  @!P0 BRA `(.L_x_2257) ;  /* 0x0000002c00848947 */ /* 0x002fea0003800000 */
.L_x_2318:
[----:B------:R-:W-:Y:S05]  /*13370*/  BSYNC B1 ;  /* 0x0000000000017941 */ /* 0x000fea0003800000 */
.L_x_2256:
        /* <DEDUP_REMOVED lines=26> */
[----:B------:R-:W-:-:S04]  /*13520*/  UMOV UR4, 0xffffffff ;  /* 0xffffffff00047882 */ /* 0x000fc80000000000 */
[----:B------:R-:W-:Y:S01]  /*13530*/  LEA.HI.X R27, R2, UR7, R27, 0x1, P0 ;  /* 0x00000007021b7c11 */ /* 0x000fe200080f0c1b */
[----:B------:R-:W-:Y:S06]  /*13540*/  BRA.DIV UR4, `(.L_x_2258) ;  /* 0x0000002e04207947 */ /* 0x000fec000b800000 */
[----:B------:R-:W0:Y:S01]  /*13550*/  SHFL.IDX PT, R14, R24, RZ, 0x181f ;  /* 0x00181fff180e7589 */ /* 0x000e2200000e0000 */
[----:B------:R-:W-:Y:S01]  /*13560*/  SHF.L.U32 R12, R22, 0x1, RZ ;  /* 0x00000001160c7819 */ /* 0x000fe200000006ff */
[----:B------:R-:W-:Y:S01]  /*13570*/  ULDC.64 UR4, c[0x0][0x208] ;  /* 0x0000820000047ab9 */ /* 0x000fe20000000a00 */
[----:B------:R-:W-:Y:S01]  /*13580*/  LOP3.LUT R16, R16, 0xffffff7f, RZ, 0xc0, !PT ;  /* 0xffffff7f10107812 */ /* 0x000fe200078ec0ff */
        /* <DEDUP_REMOVED lines=16> */
[----:B0-----:R-:W-:-:S05]  /*13690*/  IADD3 R4, P0, R11, R12, RZ ;  /* 0x0000000c0b047210 */ /* 0x001fca0007f1e0ff */
[----:B-1----:R-:W-:Y:S01]  /*136a0*/  IMAD.X R5, RZ, RZ, R5, P0 ;  /* 0x000000ffff057224 */ /* 0x002fe200000e0605 */
        /* <DEDUP_REMOVED lines=22> */
.L_x_2330:
[----:B0-----:R-:W-:Y:S01]  /*13810*/  SHF.L.U32 R2, R22, 0x1, RZ ;  /* 0x0000000116027819 */ /* 0x001fe200000006ff */
[----:B------:R-:W-:Y:S01]  /*13820*/  ULDC.64 UR4, c[0x0][0x208] ;  /* 0x0000820000047ab9 */ /* 0x000fe20000000a00 */
[----:B------:R-:W-:Y:S02]  /*13830*/  P2R R4, PR, RZ, 0x2 ;  /* 0x00000002ff047803 */ /* 0x000fe40000000000 */
[----:B------:R-:W-:Y:S02]  /*13840*/  IADD3 R2, P0, R14, R2, RZ ;  /* 0x000000020e027210 */ /* 0x000fe40007f1e0ff */
[C---:B------:R-:W-:Y:S02]  /*13850*/  LOP3.LUT P1, RZ, R16.reuse, 0x10, RZ, 0xc0, !PT ;  /* 0x0000001010ff7812 */ /* 0x040fe4000782c0ff */
[C---:B------:R-:W-:Y:S01]  /*13860*/  LOP3.LUT P6, RZ, R16.reuse, 0x4, RZ, 0xc0, !PT ;  /* 0x0000000410ff7812 */ /* 0x040fe200078cc0ff */
[----:B------:R-:W-:Y:S01]  /*13870*/  IMAD.X R3, RZ, RZ, R27, P0 ;  /* 0x000000ffff037224 */ /* 0x000fe200000e061b */
[----:B------:R-:W-:-:S09]  /*13880*/  LOP3.LUT P0, RZ, R16, 0x8, RZ, 0xc0, !PT ;  /* 0x0000000810ff7812 */ /* 0x000fd2000780c0ff */
[----:B------:R-:W-:Y:S01]  /*13890*/  @!PT LDS RZ, [RZ] ;  /* 0x00000000fffff984 */ /* 0x000fe20000000800 */
[----:B------:R-:W-:Y:S01]  /*138a0*/  @!PT LDS RZ, [RZ] ;  /* 0x00000000fffff984 */ /* 0x000fe20000000800 */
[----:B------:R-:W-:Y:S01]  /*138b0*/  @!PT LDS RZ, [RZ] ;  /* 0x00000000fffff984 */ /* 0x000fe20000000800 */
[----:B------:R0:W-:Y:S01]  /*138c0*/  LDGSTS.E.BYPASS.LTC128B.128 [R25+0x26400], desc[UR4][R2.64], !P1 ;  /* 0x2640000002197fae */ /* 0x0001e2000c901d44 */
[----:B------:R-:W-:-:S03]  /*138d0*/  ISETP.NE.AND P1, PT, R4, RZ, PT ;  /* 0x000000ff0400720c */ /* 0x000fc60003f25270 */
[----:B------:R0:W-:Y:S01]  /*138e0*/  LDGSTS.E.BYPASS.LTC128B.128 [R25+0x28c00], desc[UR4][R2.64+0x80], !P0 ;  /* 0x28c0008002197fae */ /* 0x0001e2000c101d44 */
[----:B------:R-:W-:-:S03]  /*138f0*/  PLOP3.LUT P0, PT, PT, PT, PT, 0x80, 0x0 ;  /* 0x000000000000781c */ /* 0x000fc60003f0f070 */
[----:B------:R0:W-:Y:S04]  /*13900*/  LDGSTS.E.BYPASS.LTC128B.128 [R25+0x2b400], desc[UR4][R2.64+0x100], !P6 ;  /* 0x2b40010002197fae */ /* 0x0001e8000f101d44 */
[----:B------:R0:W-:Y:S01]  /*13910*/  LDGSTS.E.BYPASS.LTC128B.128 [R25+0x2dc00], desc[UR4][R2.64+0x180], !P5 ;  /* 0x2dc0018002197fae */ /* 0x0001e2000e901d44 */
[----:B------:R-:W-:-:S05]  /*13920*/  NOP ;  /* 0x0000000000007918 */ /* 0x000fca0000000000 */
.L_x_2259:
        /* <DEDUP_REMOVED lines=10> */
.L_x_2260:
[----:B------:R1:W-:Y:S01]  /*139d0*/  SYNCS.ARRIVE.TRANS64.A1T0 RZ, [R19+URZ+0x38830], RZ ;  /* 0x038830ff13ff79a7 */ /* 0x0003e2000810003f */
[----:B------:R-:W-:Y:S05]  /*139e0*/  @!P6 BRA `(.L_x_2261) ;  /* 0x000000000004e947 */ /* 0x000fea0003800000 */
[----:B------:R-:W-:Y:S01]  /*139f0*/  BPT.TRAP 0x1 ;  /* 0x000000040000795c */ /* 0x000fe20000300000 */
.L_x_2261:
[----:B0-----:R-:W-:Y:S01]  /*13a00*/  SHF.L.U32 R3, R23, 0x1f, RZ ;  /* 0x0000001f17037819 */ /* 0x001fe200000006ff */
[----:B------:R-:W-:Y:S01]  /*13a10*/  BSSY B1, `(.L_x_2262) ;  /* 0x0000004000017945 */ /* 0x000fe20003800000 */
[----:B------:R-:W-:-:S04]  /*13a20*/  LEA R4, R20, UR44, 0x3 ;  /* 0x0000002c14047c11 */ /* 0x000fc8000f8e18ff */
[----:B------:R-:W0:Y:S02]  /*13a30*/  SYNCS.PHASECHK.TRANS64.TRYWAIT P0, [R4+URZ+0x38860], R3 ;  /* 0x03886003040075a7 */ /* 0x000e24000800017f */
[----:B0-----:R-:W-:Y:S05]  /*13a40*/  @!P0 BRA `(.L_x_2263) ;  /* 0x0000002c00ac8947 */ /* 0x001fea0003800000 */
.L_x_2331:
[----:B------:R-:W-:Y:S05]  /*13a50*/  BSYNC B1 ;  /* 0x0000000000017941 */ /* 0x000fea0003800000 */
.L_x_2262:
[----:B------:R-:W-:Y:S01]  /*13a60*/  UMOV UR4, 0xffffffff ;  /* 0xffffffff00047882 */ /* 0x000fe20000000000 */
[----:B------:R-:W-:Y:S02]  /*13a70*/  IMAD R5, R20, 0x5000, R31 ;  /* 0x0000500014057824 */ /* 0x000fe400078e021f */
[----:B------:R-:W-:Y:S01]  /*13a80*/  IMAD.SHL.U32 R6, R22, 0x2, RZ ;  /* 0x0000000216067824 */ /* 0x000fe200078e00ff */
        /* <DEDUP_REMOVED lines=53> */
.L_x_2343:
        /* <DEDUP_REMOVED lines=26> */
.L_x_2265:
        /* <DEDUP_REMOVED lines=10> */
.L_x_2266:
[----:B------:R-:W-:Y:S01]  /*14020*/  R2UR UR4, R33 ;  /* 0x00000000210472ca */ /* 0x000fe200000e0000 */
[----:B------:R-:W-:Y:S01]  /*14030*/  ULDC.64 UR6, c[0x0][0x330] ;  /* 0x0000cc0000067ab9 */ /* 0x000fe20000000a00 */
[----:B------:R-:W-:Y:S01]  /*14040*/  MOV R18, R2 ;  /* 0x0000000200127202 */ /* 0x000fe20000000f00 */
[----:B------:R-:W-:Y:S01]  /*14050*/  IMAD.U32 R3, RZ, RZ, UR6 ;  /* 0x00000006ff037e24 */ /* 0x000fe2000f8e00ff */
[----:B------:R0:W-:Y:S01]  /*14060*/  SYNCS.ARRIVE.TRANS64.A1T0 RZ, [R4+URZ+0x38850], RZ ;  /* 0x038850ff04ff79a7 */ /* 0x0001e2000810003f */
[----:B------:R-:W-:Y:S01]  /*14070*/  VIADD R29, R29, 0xffffffff ;  /* 0xffffffff1d1d7836 */ /* 0x000fe20000000000 */
[----:B------:R-:W-:Y:S01]  /*14080*/  IADD3 R10, R10, -0x50, RZ ;  /* 0xffffffb00a0a7810 */ /* 0x000fe20007ffe0ff */
[----:B------:R-:W-:-:S04]  /*14090*/  IMAD.WIDE.U32 R18, R3, UR39, R18 ;  /* 0x0000002703127c25 */ /* 0x000fc8000f8e0012 */
[----:B------:R-:W-:Y:S02]  /*140a0*/  VIADD R0, R0, 0x50 ;  /* 0x0000005000007836 */ /* 0x000fe40000000000 */
        /* <DEDUP_REMOVED lines=11> */
.L_x_2254:
[----:B------:R-:W-:-:S13]  /*14160*/  LOP3.LUT P0, RZ, R16, 0x20, RZ, 0xc0, !PT ;  /* 0x0000002010ff7812 */ /* 0x000fda000780c0ff */
[----:B------:R-:W-:Y:S05]  /*14170*/  @!P0 BRA `(.L_x_2268) ;  /* 0x0000000000048947 */ /* 0x000fea0003800000 */
[----:B------:R-:W-:Y:S01]  /*14180*/  BPT.TRAP 0x1 ;  /* 0x000000040000795c */ /* 0x000fe20000300000 */
.L_x_2268:
[C---:B0-----:R-:W-:Y:S01]  /*14190*/  LEA R0, R21.reuse, UR44, 0x3 ;  /* 0x0000002c15007c11 */ /* 0x041fe2000f8e18ff */
[----:B------:R-:W0:Y:S01]  /*141a0*/  S2R R6, SR_TID.X ;  /* 0x0000000000067919 */ /* 0x000e220000002100 */
[----:B------:R-:W-:Y:S01]  /*141b0*/  SHF.L.U32 R3, R26, 0x1f, RZ ;  /* 0x0000001f1a037819 */ /* 0x000fe200000006ff */
[----:B------:R-:W-:Y:S01]  /*141c0*/  IMAD.MOV.U32 R2, RZ, RZ, -0x50 ;  /* 0xffffffb0ff027424 */ /* 0x000fe200078e00ff */
[----:B------:R-:W-:Y:S01]  /*141d0*/  BSSY B0, `(.L_x_2269) ;  /* 0x0000008000007945 */ /* 0x000fe20003800000 */
[----:B------:R-:W-:Y:S01]  /*141e0*/  IMAD R4, R21, 0x5000, R31 ;  /* 0x0000500015047824 */ /* 0x000fe200078e021f */
[----:B------:R-:W1:Y:S01]  /*141f0*/  SYNCS.PHASECHK.TRANS64.TRYWAIT P0, [R0+URZ+0x38860], R3 ;  /* 0x03886003000075a7 */ /* 0x000e62000800017f */
[----:B------:R-:W-:Y:S01]  /*14200*/  IMAD R5, R29, R2, UR40 ;  /* 0x000000281d057e24 */ /* 0x000fe2000f8e0202 */
[----:B0-----:R-:W-:-:S04]  /*14210*/  LOP3.LUT R6, R6, 0x7f, RZ, 0xc0, !PT ;  /* 0x0000007f06067812 */ /* 0x001fc800078ec0ff */
[----:B------:R-:W-:-:S05]  /*14220*/  SHF.R.U32.HI R6, RZ, 0x3, R6 ;  /* 0x00000003ff067819 */ /* 0x000fca0000011606 */
[----:B------:R-:W-:Y:S01]  /*14230*/  IMAD.IADD R5, R5, 0x1, -R6 ;  /* 0x0000000105057824 */ /* 0x000fe200078e0a06 */
[----:B-1----:R-:W-:Y:S06]  /*14240*/  @!P0 BRA `(.L_x_2270) ;  /* 0x0000002c008c8947 */ /* 0x002fec0003800000 */
.L_x_2344:
[----:B------:R-:W-:Y:S05]  /*14250*/  BSYNC B0 ;  /* 0x0000000000007941 */ /* 0x000fea0003800000 */
.L_x_2269:
        /* <DEDUP_REMOVED lines=9> */
[----:B------:R-:W1:Y:S01]  /*142f0*/  SHFL.IDX PT, R14, R17, 0x1, 0x181f ;  /* 0x00381f00110e7f89 */ /* 0x000e6200000e0000 */
        /* <DEDUP_REMOVED lines=14> */
[----:B-1----:R-:W-:Y:S01]  /*143e0*/  MOV R2, R14 ;  /* 0x0000000e00027202 */ /* 0x002fe20000000f00 */
[----:B--2---:R-:W-:Y:S01]  /*143f0*/  IMAD.MOV.U32 R3, RZ, RZ, R6 ;  /* 0x000000ffff037224 */ /* 0x004fe200078e0006 */
[----:B------:R-:W0:Y:S03]  /*14400*/  SHFL.IDX PT, R14, R17, 0x2, 0x181f ;  /* 0x00581f00110e7f89 */ /* 0x000e2600000e0000 */
[----:B------:R-:W-:Y:S01]  /*14410*/  IMAD.WIDE.U32 R2, R22, 0x2, R2 ;  /* 0x0000000216027825 */ /* 0x000fe200078e0002 */
        /* <DEDUP_REMOVED lines=9> */
[----:B0-----:R-:W-:Y:S02]  /*144b0*/  IMAD.MOV.U32 R2, RZ, RZ, R14 ;  /* 0x000000ffff027224 */ /* 0x001fe400078e000e */
[----:B-1----:R-:W-:Y:S01]  /*144c0*/  IMAD.MOV.U32 R3, RZ, RZ, R6 ;  /* 0x000000ffff037224 */ /* 0x002fe200078e0006 */
[----:B------:R-:W-:Y:S01]  /*144d0*/  SHFL.IDX PT, R14, R17, 0x3, 0x181f ;  /* 0x00781f00110e7f89 */ /* 0x000fe200000e0000 */
[----:B------:R-:W-:-:S03]  /*144e0*/  IMAD.WIDE.U32 R2, R22, 0x2, R2 ;  /* 0x0000000216027825 */ /* 0x000fc600078e0002 */
[----:B------:R-:W0:Y:S04]  /*144f0*/  SHFL.IDX PT, R6, R18, 0x3, 0x181f ;  /* 0x00781f0012067f89 */ /* 0x000e2800000e0000 */
[----:B------:R-:W-:Y:S01]  /*14500*/  LDGSTS.E.BYPASS.LTC128B.128 [R4+0x1400], desc[UR6][R2.64], !P5 ;  /* 0x0140000002047fae */ /* 0x000fe2000e901d46 */
[----:B------:R-:W-:-:S03]  /*14510*/  ISETP.LT.OR P5, PT, R5, 0x21, P1 ;  /* 0x000000210500780c */ /* 0x000fc60000fa1670 */
[----:B------:R-:W-:Y:S01]  /*14520*/  LDGSTS.E.BYPASS.LTC128B.128 [R4+0x3c00], desc[UR6][R2.64+0x80], !P4 ;  /* 0x03c0008002047fae */ /* 0x000fe2000e101d46 */
[----:B------:R-:W-:-:S03]  /*14530*/  ISETP.LT.OR P4, PT, R5, 0x21, P0 ;  /* 0x000000210500780c */ /* 0x000fc60000781670 */
[----:B------:R-:W1:Y:S06]  /*14540*/  SHFL.IDX PT, R18, R18, 0x4, 0x181f ;  /* 0x00981f0012127f89 */ /* 0x000e6c00000e0000 */
[----:B------:R-:W-:Y:S01]  /*14550*/  LDGSTS.E.BYPASS.LTC128B.128 [R4+0x6400], desc[UR6][R2.64+0x100], !P5 ;  /* 0x0640010002047fae */ /* 0x000fe2000e901d46 */
[----:B------:R-:W-:-:S03]  /*14560*/  ISETP.LT.OR P5, PT, R5, 0x31, P2 ;  /* 0x000000310500780c */ /* 0x000fc600017a1670 */
[----:B------:R0:W-:Y:S01]  /*14570*/  LDGSTS.E.BYPASS.LTC128B.128 [R4+0x8c00], desc[UR6][R2.64+0x180], !P4 ;  /* 0x08c0018002047fae */ /* 0x0001e2000e101d46 */
[----:B------:R-:W-:Y:S02]  /*14580*/  ISETP.LT.OR P4, PT, R5, 0x31, P3 ;  /* 0x000000310500780c */ /* 0x000fe40001f81670 */
[----:B0-----:R-:W-:Y:S01]  /*14590*/  MOV R3, R6 ;  /* 0x0000000600037202 */ /* 0x001fe20000000f00 */
[----:B------:R-:W-:Y:S02]  /*145a0*/  IMAD.MOV.U32 R2, RZ, RZ, R14 ;  /* 0x000000ffff027224 */ /* 0x000fe400078e000e */
[----:B------:R0:W2:Y:S01]  /*145b0*/  SHFL.IDX PT, R14, R17, 0x4, 0x181f ;  /* 0x00981f00110e7f89 */ /* 0x0000a200000e0000 */
[----:B------:R-:W-:Y:S02]  /*145c0*/  IMAD.MOV.U32 R6, RZ, RZ, RZ ;  /* 0x000000ffff067224 */ /* 0x000fe400078e00ff */
[----:B------:R-:W-:-:S05]  /*145d0*/  IMAD.WIDE.U32 R2, R22, 0x2, R2 ;  /* 0x0000000216027825 */ /* 0x000fca00078e0002 */
[----:B------:R0:W-:Y:S01]  /*145e0*/  LDGSTS.E.BYPASS.LTC128B.128 [R4+0x1c00], desc[UR6][R2.64], !P5 ;  /* 0x01c0000002047fae */ /* 0x0001e2000e901d46 */
[----:B------:R-:W-:-:S03]  /*145f0*/  ISETP.LT.OR P5, PT, R5, 0x31, P1 ;  /* 0x000000310500780c */ /* 0x000fc60000fa1670 */
[----:B------:R0:W-:Y:S01]  /*14600*/  LDGSTS.E.BYPASS.LTC128B.128 [R4+0x4400], desc[UR6][R2.64+0x80], !P4 ;  /* 0x0440008002047fae */ /* 0x0001e2000e101d46 */
[----:B------:R-:W-:-:S09]  /*14610*/  ISETP.LT.OR P4, PT, R5, 0x31, P0 ;  /* 0x000000310500780c */ /* 0x000fd20000781670 */
[----:B------:R0:W-:Y:S04]  /*14620*/  LDGSTS.E.BYPASS.LTC128B.128 [R4+0x6c00], desc[UR6][R2.64+0x100], !P5 ;  /* 0x06c0010002047fae */ /* 0x0001e8000e901d46 */
[----:B-12---:R0:W-:Y:S02]  /*14630*/  LDGSTS.E.BYPASS.LTC128B.128 [R4+0x9400], desc[UR6][R2.64+0x180], !P4 ;  /* 0x0940018002047fae */ /* 0x0061e4000e101d46 */
.L_x_2356:
        /* <DEDUP_REMOVED lines=17> */
.L_x_2272:
        /* <DEDUP_REMOVED lines=10> */
.L_x_2273:
[----:B------:R-:W-:Y:S01]  /*147f0*/  VIADD R2, R21, 0x1 ;  /* 0x0000000115027836 */ /* 0x000fe20000000000 */
[----:B------:R1:W-:Y:S04]  /*14800*/  SYNCS.ARRIVE.TRANS64.A1T0 RZ, [R0+URZ+0x38850], RZ ;  /* 0x038850ff00ff79a7 */ /* 0x0003e8000810003f */
[----:B------:R-:W-:-:S04]  /*14810*/  ISETP.NE.AND P0, PT, R2, 0x2, PT ;  /* 0x000000020200780c */ /* 0x000fc80003f05270 */
[----:B------:R-:W-:Y:S02]  /*14820*/  SEL R3, RZ, 0x1, P0 ;  /* 0x00000001ff037807 */ /* 0x000fe40000000000 */
[----:B------:R-:W-:Y:S02]  /*14830*/  SEL R2, R2, RZ, P0 ;  /* 0x000000ff02027207 */ /* 0x000fe40000000000 */
[----:B-1----:R-:W-:-:S07]  /*14840*/  LOP3.LUT R0, R26, R3, RZ, 0x3c, !PT ;  /* 0x000000031a007212 */ /* 0x002fce00078e3cff */
.L_x_2237:
[----:B0-----:R-:W0:Y:S01]  /*14850*/  S2R R4, SR_CgaCtaId ;  /* 0x0000000000047919 */ /* 0x001e220000008800 */
[----:B------:R-:W-:Y:S02]  /*14860*/  MOV R3, 0x400 ;  /* 0x0000040000037802 */ /* 0x000fe40000000f00 */
[----:B------:R-:W-:Y:S02]  /*14870*/  SHF.L.U32 R6, R6, 0x1f, RZ ;  /* 0x0000001f06067819 */ /* 0x000fe400000006ff */
[----:B0-----:R-:W-:-:S04]  /*14880*/  LEA R7, R4, R3, 0x18 ;  /* 0x0000000304077211 */ /* 0x001fc800078ec0ff */
[----:B------:R-:W0:Y:S02]  /*14890*/  SYNCS.PHASECHK.TRANS64.TRYWAIT P0, [R7+URZ+0x38820], R6 ;  /* 0x03882006070075a7 */ /* 0x000e24000800017f */
[----:B0-----:R-:W-:Y:S05]  /*148a0*/  @!P0 BRA `(.L_x_2274) ;  /* 0x0000002c00f88947 */ /* 0x001fea0003800000 */
.L_x_2357:
[----:B------:R-:W-:-:S03]  /*148b0*/  UMOV UR4, 0xffffffff ;  /* 0xffffffff00047882 */ /* 0x000fc60000000000 */
[----:B------:R-:W-:Y:S05]  /*148c0*/  BRA.DIV UR4, `(.L_x_2275) ;  /* 0x0000003204047947 */ /* 0x000fea000b800000 */
[----:B------:R-:W1:Y:S02]  /*148d0*/  S2R R3, SR_TID.X ;  /* 0x0000000000037919 */ /* 0x000e640000002100 */
[----:B-1----:R-:W-:-:S04]  /*148e0*/  SHF.R.U32.HI R3, RZ, 0x5, R3 ;  /* 0x00000005ff037819 */ /* 0x002fc80000011603 */
[----:B------:R-:W-:-:S05]  /*148f0*/  LOP3.LUT R3, R3, 0x3, RZ, 0xc0, !PT ;  /* 0x0000000303037812 */ /* 0x000fca00078ec0ff */
[----:B------:R1:W2:Y:S02]  /*14900*/  SHFL.IDX PT, R14, R3, RZ, 0x1f ;  /* 0x00001fff030e7589 */ /* 0x0002a400000e0000 */
.L_x_2360:
[----:B--2---:R-:W-:-:S13]  /*14910*/  ISETP.NE.AND P0, PT, R14, RZ, PT ;  /* 0x000000ff0e00720c */ /* 0x004fda0003f05270 */
[----:B------:R-:W-:Y:S05]  /*14920*/  @P0 BRA `(.L_x_2193) ;  /* 0x0000000000900947 */ /* 0x000fea0003800000 */
[----:B------:R-:W-:-:S03]  /*14930*/  UMOV UR4, 0xffffffff ;  /* 0xffffffff00047882 */ /* 0x000fc60000000000 */
[----:B------:R-:W-:Y:S05]  /*14940*/  BRA.DIV UR4, `(.L_x_2276) ;  /* 0x0000003204187947 */ /* 0x000fea000b800000 */
[----:B------:R-:W-:-:S13]  /*14950*/  ELECT P6, URZ, PT ;  /* 0x00000000003f782f */ /* 0x000fda00038c0000 */
.L_x_2363:
        /* <DEDUP_REMOVED lines=8> */
.L_x_2277:
[----:B------:R-:W-:Y:S01]  /*149e0*/  IMAD R5, R2, 0x8, R7 ;  /* 0x0000000802057824 */ /* 0x000fe200078e0207 */
[----:B------:R-:W-:Y:S01]  /*149f0*/  SHF.L.U32 R4, R0, 0x1f, RZ ;  /* 0x0000001f00047819 */ /* 0x000fe200000006ff */
[----:B------:R-:W-:-:S03]  /*14a00*/  VIADD R2, R2, 0x1 ;  /* 0x0000000102027836 */ /* 0x000fc60000000000 */
[----:B------:R-:W1:Y:S02]  /*14a10*/  SYNCS.PHASECHK.TRANS64.TRYWAIT P1, [R5+URZ+0x38840], R4 ;  /* 0x03884004050075a7 */ /* 0x000e64000802017f */
[----:B------:R-:W-:-:S04]  /*14a20*/  ISETP.NE.AND P2, PT, R2, 0x2, PT ;  /* 0x000000020200780c */ /* 0x000fc80003f45270 */
[----:B------:R-:W-:Y:S01]  /*14a30*/  SEL R3, RZ, 0x1, P2 ;  /* 0x00000001ff037807 */ /* 0x000fe20001000000 */
[----:B-1----:R-:W-:Y:S08]  /*14a40*/  @!P1 BRA `(.L_x_2278) ;  /* 0x0000002c00f89947 */ /* 0x002ff00003800000 */
.L_x_2364:
[----:B------:R-:W-:Y:S02]  /*14a50*/  SEL R2, R2, RZ, P2 ;  /* 0x000000ff02027207 */ /* 0x000fe40001000000 */
[----:B------:R-:W-:Y:S01]  /*14a60*/  LOP3.LUT R0, R0, R3, RZ, 0x3c, !PT ;  /* 0x0000000300007212 */ /* 0x000fe200078e3cff */
[----:B------:R-:W-:Y:S06]  /*14a70*/  @!P0 BRA `(.L_x_2279) ;  /* 0x0000000000048947 */ /* 0x000fec0003800000 */
[----:B------:R-:W-:Y:S01]  /*14a80*/  BPT.TRAP 0x1 ;  /* 0x000000040000795c */ /* 0x000fe20000300000 */
.L_x_2279:
[----:B------:R-:W-:Y:S01]  /*14a90*/  IMAD R3, R2, 0x8, R7 ;  /* 0x0000000802037824 */ /* 0x000fe200078e0207 */
[----:B------:R-:W-:-:S04]  /*14aa0*/  SHF.L.U32 R0, R0, 0x1f, RZ ;  /* 0x0000001f00007819 */ /* 0x000fc800000006ff */
[----:B------:R-:W2:Y:S02]  /*14ab0*/  SYNCS.PHASECHK.TRANS64.TRYWAIT P1, [R3+URZ+0x38840], R0 ;  /* 0x03884000030075a7 */ /* 0x000ea4000802017f */
[----:B--2---:R-:W-:Y:S05]  /*14ac0*/  @!P1 BRA `(.L_x_2280) ;  /* 0x0000002c00ec9947 */ /* 0x004fea0003800000 */
.L_x_2365:
[----:B------:R-:W-:Y:S05]  /*14ad0*/  @!P0 BRA `(.L_x_2281) ;  /* 0x0000000000048947 */ /* 0x000fea0003800000 */
[----:B------:R-:W-:Y:S01]  /*14ae0*/  BPT.TRAP 0x1 ;  /* 0x000000040000795c */ /* 0x000fe20000300000 */
.L_x_2281:
[----:B------:R-:W3:Y:S02]  /*14af0*/  SYNCS.PHASECHK.TRANS64.TRYWAIT P1, [R5+URZ+0x38860], R4 ;  /* 0x03886004050075a7 */ /* 0x000ee4000802017f */
[----:B---3--:R-:W-:Y:S05]  /*14b00*/  @!P1 BRA `(.L_x_2282) ;  /* 0x0000002c00f09947 */ /* 0x008fea0003800000 */
.L_x_2366:
[----:B------:R-:W-:Y:S05]  /*14b10*/  @!P0 BRA `(.L_x_2283) ;  /* 0x0000000000048947 */ /* 0x000fea0003800000 */
[----:B------:R-:W-:Y:S01]  /*14b20*/  BPT.TRAP 0x1 ;  /* 0x000000040000795c */ /* 0x000fe20000300000 */
.L_x_2283:
[----:B----4-:R4:W0:Y:S02]  /*14b30*/  SYNCS.PHASECHK.TRANS64.TRYWAIT P0, [R3+URZ+0x38860], R0 ;  /* 0x03886000030075a7 */ /* 0x010824000800017f */
[----:B0-----:R-:W-:Y:S05]  /*14b40*/  @!P0 NANOSLEEP.SYNCS 0x989680 ;  /* 0x009896800000895d */ /* 0x001fea0003900000 */
[----:B------:R-:W0:Y:S02]  /*14b50*/  @!P0 SYNCS.PHASECHK.TRANS64 P0, [R3+URZ+0x38860], R0 ;  /* 0x03886000030085a7 */ /* 0x000e24000800007f */
[----:B0-----:R-:W-:Y:S05]  /*14b60*/  @!P0 BRA `(.L_x_2283) ;  /* 0xfffffffc00f08947 */ /* 0x001fea000383ffff */
.L_x_2193:
[----:B------:R-:W-:Y:S05]  /*14b70*/  BSYNC B6 ;  /* 0x0000000000067941 */ /* 0x000fea0003800000 */
.L_x_2190:
[----:B------:R-:W-:Y:S05]  /*14b80*/  EXIT ;  /* 0x000000000000794d */ /* 0x000fea0003800000 */
.L_x_2197:
[----:B------:R-:W-:-:S13]  /*14b90*/  R2UR UR4, R16 ;  /* 0x00000000100472ca */ /* 0x000fda00000e0000 */
[----:B0-----:R-:W-:-:S04]  /*14ba0*/  IMAD.U32 R3, RZ, RZ, UR4 ;  /* 0x00000004ff037e24 */ /* 0x001fc8000f8e00ff */
[----:B------:R0:W1:Y:S03]  /*14bb0*/  SYNCS.PHASECHK.TRANS64.TRYWAIT P0, [R3+URZ+0x38800], R0 ;  /* 0x03880000030075a7 */ /* 0x000066000800017f */
[----:B-1----:R-:W-:Y:S05]  /*14bc0*/  @!P0 NANOSLEEP.SYNCS 0x989680 ;  /* 0x009896800000895d */ /* 0x002fea0003900000 */
[----:B------:R-:W1:Y:S02]  /*14bd0*/  @!P0 SYNCS.PHASECHK.TRANS64 P0, [R3+URZ+0x38800], R0 ;  /* 0x03880000030085a7 */ /* 0x000e64000800007f */
[----:B-1----:R-:W-:Y:S05]  /*14be0*/  @!P0 BRA `(.L_x_2197) ;  /* 0xfffffffc00e88947 */ /* 0x002fea000383ffff */
[----:B------:R-:W-:Y:S05]  /*14bf0*/  BRA `(.L_x_2284) ;  /* 0xfffffec8007c7947 */ /* 0x000fea000383ffff */
.L_x_2201:
[----:B------:R-:W-:-:S13]  /*14c00*/  R2UR UR4, R16 ;  /* 0x00000000100472ca */ /* 0x000fda00000e0000 */
[----:B0-----:R-:W-:-:S04]  /*14c10*/  MOV R3, UR4 ;  /* 0x0000000400037c02 */ /* 0x001fc80008000f00 */
[----:B------:R0:W2:Y:S03]  /*14c20*/  SYNCS.PHASECHK.TRANS64.TRYWAIT P1, [R3+URZ+0x38830], R0 ;  /* 0x03883000030075a7 */ /* 0x0000a6000802017f */
[----:B--2---:R-:W-:Y:S05]  /*14c30*/  @!P1 NANOSLEEP.SYNCS 0x989680 ;  /* 0x009896800000995d */ /* 0x004fea0003900000 */
[----:B------:R-:W2:Y:S02]  /*14c40*/  @!P1 SYNCS.PHASECHK.TRANS64 P1, [R3+URZ+0x38830], R0 ;  /* 0x03883000030095a7 */ /* 0x000ea4000802007f */
[----:B--2---:R-:W-:Y:S05]  /*14c50*/  @!P1 BRA `(.L_x_2201) ;  /* 0xfffffffc00e89947 */ /* 0x004fea000383ffff */
[----:B------:R-:W-:Y:S05]  /*14c60*/  BRA `(.L_x_2200) ;  /* 0xfffffec800a47947 */ /* 0x000fea000383ffff */
.L_x_2207:
[----:B------:R-:W-:-:S13]  /*14c70*/  R2UR UR6, R3 ;  /* 0x00000000030672ca */ /* 0x000fda00000e0000 */
[----:B-1----:R-:W-:-:S04]  /*14c80*/  IMAD.U32 R153, RZ, RZ, UR6 ;  /* 0x00000006ff997e24 */ /* 0x002fc8000f8e00ff */
[----:B------:R1:W2:Y:S03]  /*14c90*/  SYNCS.PHASECHK.TRANS64.TRYWAIT P1, [R153+URZ+0x38830], R6 ;  /* 0x03883006990075a7 */ /* 0x0002a6000802017f */
[----:B--2---:R-:W-:Y:S05]  /*14ca0*/  @!P1 NANOSLEEP.SYNCS 0x989680 ;  /* 0x009896800000995d */ /* 0x004fea0003900000 */
[----:B------:R-:W2:Y:S02]  /*14cb0*/  @!P1 SYNCS.PHASECHK.TRANS64 P1, [R153+URZ+0x38830], R6 ;  /* 0x03883006990095a7 */ /* 0x000ea4000802007f */
[----:B--2---:R-:W-:Y:S05]  /*14cc0*/  @!P1 BRA `(.L_x_2207) ;  /* 0xfffffffc00e89947 */ /* 0x004fea000383ffff */
[----:B------:R-:W-:Y:S05]  /*14cd0*/  BRA `(.L_x_2206) ;  /* 0xffffff0800587947 */ /* 0x000fea000383ffff */
.L_x_2211:
[----:B-1----:R-:W-:-:S04]  /*14ce0*/  IMAD.U32 R215, RZ, RZ, UR10 ;  /* 0x0000000affd77e24 */ /* 0x002fc8000f8e00ff */
[----:B------:R1:W2:Y:S03]  /*14cf0*/  SYNCS.PHASECHK.TRANS64.TRYWAIT P1, [R215+URZ+0x38850], R0 ;  /* 0x03885000d70075a7 */ /* 0x0002a6000802017f */
[----:B--2---:R-:W-:Y:S05]  /*14d00*/  @!P1 NANOSLEEP.SYNCS 0x989680 ;  /* 0x009896800000995d */ /* 0x004fea0003900000 */
[----:B------:R-:W2:Y:S02]  /*14d10*/  @!P1 SYNCS.PHASECHK.TRANS64 P1, [R215+URZ+0x38850], R0 ;  /* 0x03885000d70095a7 */ /* 0x000ea4000802007f */
[----:B--2---:R-:W-:Y:S05]  /*14d20*/  @!P1 BRA `(.L_x_2211) ;  /* 0xfffffffc00ec9947 */ /* 0x004fea000383ffff */
[----:B------:R-:W-:Y:S05]  /*14d30*/  BRA `(.L_x_2210) ;  /* 0xffffff3000807947 */ /* 0x000fea000383ffff */
.L_x_2219:
[----:B-1----:R-:W-:-:S04]  /*14d40*/  IMAD.U32 R6, RZ, RZ, UR60 ;  /* 0x0000003cff067e24 */ /* 0x002fc8000f8e00ff */
[----:B------:R1:W2:Y:S03]  /*14d50*/  SYNCS.PHASECHK.TRANS64.TRYWAIT P1, [R6+URZ+0x38830], R3 ;  /* 0x03883003060075a7 */ /* 0x0002a6000802017f */
[----:B--2---:R-:W-:Y:S05]  /*14d60*/  @!P1 NANOSLEEP.SYNCS 0x989680 ;  /* 0x009896800000995d */ /* 0x004fea0003900000 */
[----:B------:R-:W2:Y:S02]  /*14d70*/  @!P1 SYNCS.PHASECHK.TRANS64 P1, [R6+URZ+0x38830], R3 ;  /* 0x03883003060095a7 */ /* 0x000ea4000802007f */
[----:B--2---:R-:W-:Y:S05]  /*14d80*/  @!P1 BRA `(.L_x_2219) ;  /* 0xfffffffc00ec9947 */ /* 0x004fea000383ffff */
[----:B------:R-:W-:Y:S05]  /*14d90*/  BRA `(.L_x_2218) ;  /* 0xffffff4800a07947 */ /* 0x000fea000383ffff */
.L_x_2223:
[----:B-1----:R-:W-:-:S04]  /*14da0*/  IMAD.U32 R3, RZ, RZ, UR10 ;  /* 0x0000000aff037e24 */ /* 0x002fc8000f8e00ff */
[----:B------:R1:W2:Y:S03]  /*14db0*/  SYNCS.PHASECHK.TRANS64.TRYWAIT P1, [R3+URZ+0x38850], R0 ;  /* 0x03885000030075a7 */ /* 0x0002a6000802017f */
[----:B--2---:R-:W-:Y:S05]  /*14dc0*/  @!P1 NANOSLEEP.SYNCS 0x989680 ;  /* 0x009896800000995d */ /* 0x004fea0003900000 */
[----:B------:R-:W2:Y:S02]  /*14dd0*/  @!P1 SYNCS.PHASECHK.TRANS64 P1, [R3+URZ+0x38850], R0 ;  /* 0x03885000030095a7 */ /* 0x000ea4000802007f */
[----:B--2---:R-:W-:Y:S05]  /*14de0*/  @!P1 BRA `(.L_x_2223) ;  /* 0xfffffffc00ec9947 */ /* 0x004fea000383ffff */
[----:B------:R-:W-:Y:S05]  /*14df0*/  BRA `(.L_x_2222) ;  /* 0xffffff7000e07947 */ /* 0x000fea000383ffff */
.L_x_2230:
[----:B-1----:R-:W-:-:S04]  /*14e00*/  MOV R5, UR5 ;  /* 0x0000000500057c02 */ /* 0x002fc80008000f00 */
[----:B------:R1:W2:Y:S03]  /*14e10*/  SYNCS.PHASECHK.TRANS64.TRYWAIT P1, [R5+URZ+0x38850], R0 ;  /* 0x03885000050075a7 */ /* 0x0002a6000802017f */
[----:B--2---:R-:W-:Y:S05]  /*14e20*/  @!P1 NANOSLEEP.SYNCS 0x989680 ;  /* 0x009896800000995d */ /* 0x004fea0003900000 */
[----:B------:R-:W2:Y:S02]  /*14e30*/  @!P1 SYNCS.PHASECHK.TRANS64 P1, [R5+URZ+0x38850], R0 ;  /* 0x03885000050095a7 */ /* 0x000ea4000802007f */
[----:B--2---:R-:W-:Y:S05]  /*14e40*/  @!P1 BRA `(.L_x_2230) ;  /* 0xfffffffc00ec9947 */ /* 0x004fea000383ffff */
[----:B------:R-:W-:Y:S05]  /*14e50*/  BRA `(.L_x_2229) ;  /* 0xffffff8c00007947 */ /* 0x000fea000383ffff */
.L_x_2242:
[----:B------:R-:W-:Y:S02]  /*14e60*/  IMAD.MOV.U32 R13, RZ, RZ, R27 ;  /* 0x000000ffff0d7224 */ /* 0x000fe400078e001b */
[----:B------:R-:W-:Y:S02]  /*14e70*/  IMAD.MOV.U32 R12, RZ, RZ, RZ ;  /* 0x000000ffff0c7224 */ /* 0x000fe400078e00ff */
[----:B------:R-:W-:Y:S02]  /*14e80*/  IMAD.MOV.U32 R11, RZ, RZ, 0x1f ;  /* 0x0000001fff0b7424 */ /* 0x000fe400078e00ff */
[----:B------:R-:W-:-:S07]  /*14e90*/  IMAD.MOV.U32 R15, RZ, RZ, -0x1 ;  /* 0xffffffffff0f7424 */ /* 0x000fce00078e00ff */
[----:B-----5:R-:W-:Y:S05]  /*14ea0*/  WARPSYNC.COLLECTIVE R15, `(.L_x_2285) ;  /* 0x000000000f087348 */ /* 0x020fea0003c00000 */
[----:B------:R0:W1:Y:S02]  /*14eb0*/  SHFL.IDX P6, R14, R13, R12, R11 ;  /* 0x0000000c0d0e7389 */ /* 0x00006400000c000b */
[----:B01---5:R-:W-:Y:S01]  /*14ec0*/  ENDCOLLECTIVE ;  /* 0x000000000000791b */ /* 0x023fe20003800000 */
.L_x_2285:
[----:B------:R-:W-:Y:S05]  /*14ed0*/  BRA `(.L_x_2286) ;  /* 0xffffffc800f87947 */ /* 0x000fea000383ffff */
.L_x_2244:
[----:B0-----:R-:W-:-:S04]  /*14ee0*/  MOV R3, UR44 ;  /* 0x0000002c00037c02 */ /* 0x001fc80008000f00 */
[----:B------:R0:W1:Y:S03]  /*14ef0*/  SYNCS.PHASECHK.TRANS64.TRYWAIT P0, [R3+URZ+0x38840], R2 ;  /* 0x03884002030075a7 */ /* 0x000066000800017f */
[----:B-1----:R-:W-:Y:S05]  /*14f00*/  @!P0 NANOSLEEP.SYNCS 0x989680 ;  /* 0x009896800000895d */ /* 0x002fea0003900000 */
[----:B------:R-:W1:Y:S02]  /*14f10*/  @!P0 SYNCS.PHASECHK.TRANS64 P0, [R3+URZ+0x38840], R2 ;  /* 0x03884002030085a7 */ /* 0x000e64000800007f */
[----:B-1----:R-:W-:Y:S05]  /*14f20*/  @!P0 BRA `(.L_x_2244) ;  /* 0xfffffffc00ec8947 */ /* 0x002fea000383ffff */
[----:B------:R-:W-:Y:S05]  /*14f30*/  BRA `(.L_x_2287) ;  /* 0xffffffcc00887947 */ /* 0x000fea000383ffff */
.L_x_2245:
        /* <DEDUP_REMOVED lines=8> */
.L_x_2289:
[----:B------:R-:W-:Y:S05]  /*14fc0*/  BSYNC B0 ;  /* 0x0000000000007941 */ /* 0x000fea0003800000 */
.L_x_2288:
[----:B------:R-:W-:Y:S01]  /*14fd0*/  IMAD.MOV.U32 R13, RZ, RZ, R0 ;  /* 0x000000ffff0d7224 */ /* 0x000fe200078e0000 */
[----:B------:R-:W-:Y:S01]  /*14fe0*/  MOV R5, R14 ;  /* 0x0000000e00057202 */ /* 0x000fe20000000f00 */
[----:B------:R-:W-:Y:S01]  /*14ff0*/  IMAD.MOV.U32 R12, RZ, RZ, RZ ;  /* 0x000000ffff0c7224 */ /* 0x000fe200078e00ff */
[C---:B------:R-:W-:Y:S01]  /*15000*/  LOP3.LUT P4, RZ, R16.reuse, 0x10, RZ, 0xc0, !PT ;  /* 0x0000001010ff7812 */ /* 0x040fe2000788c0ff */
[----:B------:R-:W-:Y:S01]  /*15010*/  IMAD.MOV.U32 R11, RZ, RZ, 0x181f ;  /* 0x0000181fff0b7424 */ /* 0x000fe200078e00ff */
[C---:B------:R-:W-:Y:S01]  /*15020*/  LOP3.LUT P3, RZ, R16.reuse, 0x8, RZ, 0xc0, !PT ;  /* 0x0000000810ff7812 */ /* 0x040fe2000786c0ff */
[----:B------:R-:W-:Y:S01]  /*15030*/  IMAD.MOV.U32 R15, RZ, RZ, -0x1 ;  /* 0xffffffffff0f7424 */ /* 0x000fe200078e00ff */
[C---:B------:R-:W-:Y:S02]  /*15040*/  LOP3.LUT P2, RZ, R16.reuse, 0x4, RZ, 0xc0, !PT ;  /* 0x0000000410ff7812 */ /* 0x040fe4000784c0ff */
[----:B------:R-:W-:-:S13]  /*15050*/  LOP3.LUT P1, RZ, R16, 0x2, RZ, 0xc0, !PT ;  /* 0x0000000210ff7812 */ /* 0x000fda000782c0ff */
[----:B------:R-:W-:Y:S05]  /*15060*/  WARPSYNC.COLLECTIVE R15, `(.L_x_2290) ;  /* 0x000000000f087348 */ /* 0x000fea0003c00000 */
[----:B------:R0:W1:Y:S02]  /*15070*/  SHFL.IDX P6, R14, R13, R12, R11 ;  /* 0x0000000c0d0e7389 */ /* 0x00006400000c000b */
[----:B01----:R-:W-:Y:S01]  /*15080*/  ENDCOLLECTIVE ;  /* 0x000000000000791b */ /* 0x003fe20003800000 */
.L_x_2290:
[----:B------:R-:W-:Y:S01]  /*15090*/  @P0 LEA R9, R31, UR44, 0x1 ;  /* 0x0000002c1f090c11 */ /* 0x000fe2000f8e08ff */
        /* <DEDUP_REMOVED lines=16> */
.L_x_2291:
[----:B------:R-:W-:Y:S01]  /*151a0*/  @P0 LEA R21, R31, UR44, 0x1 ;  /* 0x0000002c1f150c11 */ /* 0x000fe2000f8e08ff */
[----:B------:R-:W-:Y:S02]  /*151b0*/  IMAD.MOV.U32 R13, RZ, RZ, R0 ;  /* 0x000000ffff0d7224 */ /* 0x000fe400078e0000 */
[----:B------:R-:W-:-:S07]  /*151c0*/  IMAD.MOV.U32 R3, RZ, RZ, R14 ;  /* 0x000000ffff037224 */ /* 0x000fce00078e000e */
[----:B------:R-:W-:Y:S05]  /*151d0*/  WARPSYNC.COLLECTIVE R15, `(.L_x_2292) ;  /* 0x000000000f087348 */ /* 0x000fea0003c00000 */
[----:B------:R0:W1:Y:S02]  /*151e0*/  SHFL.IDX P6, R14, R13, R12, R11 ;  /* 0x0000000c0d0e7389 */ /* 0x00006400000c000b */
[----:B01----:R-:W-:Y:S01]  /*151f0*/  ENDCOLLECTIVE ;  /* 0x000000000000791b */ /* 0x003fe20003800000 */
.L_x_2292:
        /* <DEDUP_REMOVED lines=16> */
.L_x_2293:
[----:B------:R-:W-:Y:S01]  /*15300*/  @P0 LEA R9, R31, UR44, 0x1 ;  /* 0x0000002c1f090c11 */ /* 0x000fe2000f8e08ff */
[----:B------:R-:W-:Y:S02]  /*15310*/  IMAD.MOV.U32 R13, RZ, RZ, R0 ;  /* 0x000000ffff0d7224 */ /* 0x000fe400078e0000 */
[----:B------:R-:W-:-:S07]  /*15320*/  IMAD.MOV.U32 R5, RZ, RZ, R14 ;  /* 0x000000ffff057224 */ /* 0x000fce00078e000e */
[----:B------:R-:W-:Y:S05]  /*15330*/  WARPSYNC.COLLECTIVE R15, `(.L_x_2294) ;  /* 0x000000000f087348 */ /* 0x000fea0003c00000 */
[----:B------:R0:W1:Y:S02]  /*15340*/  SHFL.IDX P6, R14, R13, R12, R11 ;  /* 0x0000000c0d0e7389 */ /* 0x00006400000c000b */
[----:B01----:R-:W-:Y:S01]  /*15350*/  ENDCOLLECTIVE ;  /* 0x000000000000791b */ /* 0x003fe20003800000 */
.L_x_2294:
        /* <DEDUP_REMOVED lines=16> */
.L_x_2295:
[----:B------:R-:W-:Y:S01]  /*15460*/  @P0 LEA R21, R31, UR44, 0x1 ;  /* 0x0000002c1f150c11 */ /* 0x000fe2000f8e08ff */
[----:B------:R-:W-:Y:S02]  /*15470*/  IMAD.MOV.U32 R13, RZ, RZ, R0 ;  /* 0x000000ffff0d7224 */ /* 0x000fe400078e0000 */
[----:B------:R-:W-:-:S07]  /*15480*/  IMAD.MOV.U32 R3, RZ, RZ, R14 ;  /* 0x000000ffff037224 */ /* 0x000fce00078e000e */
[----:B------:R-:W-:Y:S05]  /*15490*/  WARPSYNC.COLLECTIVE R15, `(.L_x_2296) ;  /* 0x000000000f087348 */ /* 0x000fea0003c00000 */
[----:B------:R0:W1:Y:S02]  /*154a0*/  SHFL.IDX P6, R14, R13, R12, R11 ;  /* 0x0000000c0d0e7389 */ /* 0x00006400000c000b */
[----:B01----:R-:W-:Y:S01]  /*154b0*/  ENDCOLLECTIVE ;  /* 0x000000000000791b */ /* 0x003fe20003800000 */
.L_x_2296:
        /* <DEDUP_REMOVED lines=15> */
.L_x_2297:
[----:B------:R-:W-:Y:S02]  /*155b0*/  IMAD.MOV.U32 R13, RZ, RZ, R0 ;  /* 0x000000ffff0d7224 */ /* 0x000fe400078e0000 */
[----:B------:R-:W-:-:S07]  /*155c0*/  IMAD.MOV.U32 R4, RZ, RZ, R14 ;  /* 0x000000ffff047224 */ /* 0x000fce00078e000e */
[----:B------:R-:W-:Y:S05]  /*155d0*/  WARPSYNC.COLLECTIVE R15, `(.L_x_2298) ;  /* 0x000000000f087348 */ /* 0x000fea0003c00000 */
[----:B------:R0:W1:Y:S02]  /*155e0*/  SHFL.IDX P6, R14, R13, R12, R11 ;  /* 0x0000000c0d0e7389 */ /* 0x00006400000c000b */
[----:B01----:R-:W-:Y:S01]  /*155f0*/  ENDCOLLECTIVE ;  /* 0x000000000000791b */ /* 0x003fe20003800000 */
.L_x_2298:
[----:B------:R-:W-:Y:S05]  /*15600*/  BRA `(.L_x_2299) ;  /* 0xffffffc800fc7947 */ /* 0x000fea000383ffff */
.L_x_2250:
[----:B------:R-:W-:Y:S01]  /*15610*/  MOV R13, R6 ;  /* 0x00000006000d7202 */ /* 0x000fe20000000f00 */
[----:B------:R-:W-:Y:S02]  /*15620*/  IMAD.MOV.U32 R12, RZ, RZ, RZ ;  /* 0x000000ffff0c7224 */ /* 0x000fe400078e00ff */
[----:B------:R-:W-:Y:S02]  /*15630*/  IMAD.MOV.U32 R11, RZ, RZ, 0x181f ;  /* 0x0000181fff0b7424 */ /* 0x000fe400078e00ff */
[----:B------:R-:W-:Y:S02]  /*15640*/  IMAD.MOV.U32 R15, RZ, RZ, -0x1 ;  /* 0xffffffffff0f7424 */ /* 0x000fe400078e00ff */
[----:B------:R-:W-:-:S07]  /*15650*/  IMAD.U32 R8, RZ, RZ, UR46 ;  /* 0x0000002eff087e24 */ /* 0x000fce000f8e00ff */
[----:B------:R-:W-:Y:S05]  /*15660*/  WARPSYNC.COLLECTIVE R15, `(.L_x_2300) ;  /* 0x000000000f087348 */ /* 0x000fea0003c00000 */
[----:B------:R0:W1:Y:S02]  /*15670*/  SHFL.IDX P6, R14, R13, R12, R11 ;  /* 0x0000000c0d0e7389 */ /* 0x00006400000c000b */
[----:B01----:R-:W-:Y:S01]  /*15680*/  ENDCOLLECTIVE ;  /* 0x000000000000791b */ /* 0x003fe20003800000 */
.L_x_2300:
[----:B------:R-:W-:-:S04]  /*15690*/  IMAD R8, R8, 0x80, R27 ;  /* 0x0000008008087824 */ /* 0x000fc800078e021b */
[----:B------:R-:W-:Y:S01]  /*156a0*/  VIADD R4, R8, 0x10 ;  /* 0x0000001008047836 */ /* 0x000fe20000000000 */
[----:B------:R-:W-:Y:S01]  /*156b0*/  MOV R13, R0 ;  /* 0x00000000000d7202 */ /* 0x000fe20000000f00 */
[----:B------:R-:W-:-:S07]  /*156c0*/  IMAD.MOV.U32 R3, RZ, RZ, R14 ;  /* 0x000000ffff037224 */ /* 0x000fce00078e000e */
[----:B------:R-:W-:Y:S05]  /*156d0*/  WARPSYNC.COLLECTIVE R15, `(.L_x_2301) ;  /* 0x000000000f087348 */ /* 0x000fea0003c00000 */
[----:B------:R0:W1:Y:S02]  /*156e0*/  SHFL.IDX P6, R14, R13, R12, R11 ;  /* 0x0000000c0d0e7389 */ /* 0x00006400000c000b */
[----:B01----:R-:W-:Y:S01]  /*156f0*/  ENDCOLLECTIVE ;  /* 0x000000000000791b */ /* 0x003fe20003800000 */
.L_x_2301:
        /* <DEDUP_REMOVED lines=20> */
.L_x_2302:
[----:B------:R-:W-:Y:S02]  /*15840*/  IADD3 R2, R8, 0x20, RZ ;  /* 0x0000002008027810 */ /* 0x000fe40007ffe0ff */
[----:B------:R-:W-:Y:S01]  /*15850*/  @!P0 LEA R21, R31, UR44, 0x1 ;  /* 0x0000002c1f158c11 */ /* 0x000fe2000f8e08ff */
[----:B------:R-:W-:Y:S02]  /*15860*/  IMAD.MOV.U32 R13, RZ, RZ, R0 ;  /* 0x000000ffff0d7224 */ /* 0x000fe400078e0000 */
[----:B------:R-:W-:-:S07]  /*15870*/  IMAD.MOV.U32 R5, RZ, RZ, R14 ;  /* 0x000000ffff057224 */ /* 0x000fce00078e000e */
[----:B------:R-:W-:Y:S05]  /*15880*/  WARPSYNC.COLLECTIVE R15, `(.L_x_2303) ;  /* 0x000000000f087348 */ /* 0x000fea0003c00000 */
[----:B------:R0:W1:Y:S02]  /*15890*/  SHFL.IDX P6, R14, R13, R12, R11 ;  /* 0x0000000c0d0e7389 */ /* 0x00006400000c000b */
[----:B01----:R-:W-:Y:S01]  /*158a0*/  ENDCOLLECTIVE ;  /* 0x000000000000791b */ /* 0x003fe20003800000 */
.L_x_2303:
[----:B------:R-:W-:Y:S01]  /*158b0*/  ULDC.64 UR4, c[0x0][0x208] ;  /* 0x0000820000047ab9 */ /* 0x000fe20000000a00 */
[----:B------:R-:W-:Y:S02]  /*158c0*/  IMAD.MOV.U32 R13, RZ, RZ, R6 ;  /* 0x000000ffff0d7224 */ /* 0x000fe400078e0006 */
        /* <DEDUP_REMOVED lines=14> */
.L_x_2304:
[----:B------:R-:W-:Y:S01]  /*159b0*/  VIADD R4, R8, 0x30 ;  /* 0x0000003008047836 */ /* 0x000fe20000000000 */
[----:B------:R-:W-:Y:S01]  /*159c0*/  @!P0 LEA R9, R31, UR44, 0x1 ;  /* 0x0000002c1f098c11 */ /* 0x000fe2000f8e08ff */
[----:B------:R-:W-:Y:S02]  /*159d0*/  IMAD.MOV.U32 R13, RZ, RZ, R0 ;  /* 0x000000ffff0d7224 */ /* 0x000fe400078e0000 */
[----:B------:R-:W-:-:S07]  /*159e0*/  IMAD.MOV.U32 R3, RZ, RZ, R14 ;  /* 0x000000ffff037224 */ /* 0x000fce00078e000e */
[----:B------:R-:W-:Y:S05]  /*159f0*/  WARPSYNC.COLLECTIVE R15, `(.L_x_2305) ;  /* 0x000000000f087348 */ /* 0x000fea0003c00000 */
[----:B------:R0:W1:Y:S02]  /*15a00*/  SHFL.IDX P6, R14, R13, R12, R11 ;  /* 0x0000000c0d0e7389 */ /* 0x00006400000c000b */
[----:B01----:R-:W-:Y:S01]  /*15a10*/  ENDCOLLECTIVE ;  /* 0x000000000000791b */ /* 0x003fe20003800000 */
.L_x_2305:
        /* <DEDUP_REMOVED lines=16> */
.L_x_2306:
[----:B------:R-:W-:Y:S01]  /*15b20*/  VIADD R2, R8, 0x40 ;  /* 0x0000004008027836 */ /* 0x000fe20000000000 */
[----:B------:R-:W-:Y:S02]  /*15b30*/  @!P0 LEA R21, R31, UR44, 0x1 ;  /* 0x0000002c1f158c11 */ /* 0x000fe4000f8e08ff */
[----:B------:R-:W-:Y:S01]  /*15b40*/  MOV R13, R0 ;  /* 0x00000000000d7202 */ /* 0x000fe20000000f00 */
[----:B------:R-:W-:-:S07]  /*15b50*/  IMAD.MOV.U32 R5, RZ, RZ, R14 ;  /* 0x000000ffff057224 */ /* 0x000fce00078e000e */
[----:B------:R-:W-:Y:S05]  /*15b60*/  WARPSYNC.COLLECTIVE R15, `(.L_x_2307) ;  /* 0x000000000f087348 */ /* 0x000fea0003c00000 */
[----:B------:R0:W1:Y:S02]  /*15b70*/  SHFL.IDX P6, R14, R13, R12, R11 ;  /* 0x0000000c0d0e7389 */ /* 0x00006400000c000b */
[----:B01----:R-:W-:Y:S01]  /*15b80*/  ENDCOLLECTIVE ;  /* 0x000000000000791b */ /* 0x003fe20003800000 */
.L_x_2307:
        /* <DEDUP_REMOVED lines=16> */
.L_x_2308:
[----:B------:R-:W-:Y:S01]  /*15c90*/  VIADD R4, R8, 0x50 ;  /* 0x0000005008047836 */ /* 0x000fe20000000000 */
[----:B------:R-:W-:Y:S01]  /*15ca0*/  @!P0 LEA R9, R31, UR44, 0x1 ;  /* 0x0000002c1f098c11 */ /* 0x000fe2000f8e08ff */
[----:B------:R-:W-:Y:S01]  /*15cb0*/  IMAD.MOV.U32 R13, RZ, RZ, R0 ;  /* 0x000000ffff0d7224 */ /* 0x000fe200078e0000 */
[----:B------:R-:W-:-:S07]  /*15cc0*/  MOV R3, R14 ;  /* 0x0000000e00037202 */ /* 0x000fce0000000f00 */
[----:B------:R-:W-:Y:S05]  /*15cd0*/  WARPSYNC.COLLECTIVE R15, `(.L_x_2309) ;  /* 0x000000000f087348 */ /* 0x000fea0003c00000 */
[----:B------:R0:W1:Y:S02]  /*15ce0*/  SHFL.IDX P6, R14, R13, R12, R11 ;  /* 0x0000000c0d0e7389 */ /* 0x00006400000c000b */
[----:B01----:R-:W-:Y:S01]  /*15cf0*/  ENDCOLLECTIVE ;  /* 0x000000000000791b */ /* 0x003fe20003800000 */
.L_x_2309:
        /* <DEDUP_REMOVED lines=16> */
.L_x_2310:
[----:B------:R-:W-:Y:S01]  /*15e00*/  VIADD R2, R8, 0x60 ;  /* 0x0000006008027836 */ /* 0x000fe20000000000 */
[----:B------:R-:W-:Y:S01]  /*15e10*/  @!P0 LEA R21, R31, UR44, 0x1 ;  /* 0x0000002c1f158c11 */ /* 0x000fe2000f8e08ff */
[----:B------:R-:W-:Y:S02]  /*15e20*/  IMAD.MOV.U32 R13, RZ, RZ, R0 ;  /* 0x000000ffff0d7224 */ /* 0x000fe400078e0000 */
[----:B------:R-:W-:-:S07]  /*15e30*/  IMAD.MOV.U32 R5, RZ, RZ, R14 ;  /* 0x000000ffff057224 */ /* 0x000fce00078e000e */
[----:B------:R-:W-:Y:S05]  /*15e40*/  WARPSYNC.COLLECTIVE R15, `(.L_x_2311) ;  /* 0x000000000f087348 */ /* 0x000fea0003c00000 */
[----:B------:R0:W1:Y:S02]  /*15e50*/  SHFL.IDX P6, R14, R13, R12, R11 ;  /* 0x0000000c0d0e7389 */ /* 0x00006400000c000b */
[----:B01----:R-:W-:Y:S01]  /*15e60*/  ENDCOLLECTIVE ;  /* 0x000000000000791b */ /* 0x003fe20003800000 */
.L_x_2311:
        /* <DEDUP_REMOVED lines=16> */
.L_x_2312:
[----:B------:R-:W-:Y:S01]  /*15f70*/  @!P0 LEA R9, R31, UR44, 0x1 ;  /* 0x0000002c1f098c11 */ /* 0x000fe2000f8e08ff */
[----:B------:R-:W-:Y:S02]  /*15f80*/  IMAD.MOV.U32 R13, RZ, RZ, R0 ;  /* 0x000000ffff0d7224 */ /* 0x000fe400078e0000 */
[----:B------:R-:W-:-:S07]  /*15f90*/  IMAD.MOV.U32 R3, RZ, RZ, R14 ;  /* 0x000000ffff037224 */ /* 0x000fce00078e000e */
[----:B------:R-:W-:Y:S05]  /*15fa0*/  WARPSYNC.COLLECTIVE R15, `(.L_x_2313) ;  /* 0x000000000f087348 */ /* 0x000fea0003c00000 */
[----:B------:R0:W1:Y:S02]  /*15fb0*/  SHFL.IDX P6, R14, R13, R12, R11 ;  /* 0x0000000c0d0e7389 */ /* 0x00006400000c000b */
[----:B01----:R-:W-:Y:S01]  /*15fc0*/  ENDCOLLECTIVE ;  /* 0x000000000000791b */ /* 0x003fe20003800000 */
.L_x_2313:
        /* <DEDUP_REMOVED lines=15> */
.L_x_2314:
[----:B------:R-:W-:Y:S02]  /*160c0*/  IMAD.MOV.U32 R13, RZ, RZ, R0 ;  /* 0x000000ffff0d7224 */ /* 0x000fe400078e0000 */
[----:B------:R-:W-:-:S07]  /*160d0*/  IMAD.MOV.U32 R6, RZ, RZ, R14 ;  /* 0x000000ffff067224 */ /* 0x000fce00078e000e */
[----:B------:R-:W-:Y:S05]  /*160e0*/  WARPSYNC.COLLECTIVE R15, `(.L_x_2315) ;  /* 0x000000000f087348 */ /* 0x000fea0003c00000 */
[----:B------:R0:W1:Y:S02]  /*160f0*/  SHFL.IDX P6, R14, R13, R12, R11 ;  /* 0x0000000c0d0e7389 */ /* 0x00006400000c000b */
[----:B01----:R-:W-:Y:S01]  /*16100*/  ENDCOLLECTIVE ;  /* 0x000000000000791b */ /* 0x003fe20003800000 */
.L_x_2315:
[----:B------:R-:W-:Y:S05]  /*16110*/  BRA `(.L_x_2316) ;  /* 0xffffffcc000c7947 */ /* 0x000fea000383ffff */
.L_x_2253:
[----:B0-----:R-:W-:-:S04]  /*16120*/  IMAD.U32 R3, RZ, RZ, UR44 ;  /* 0x0000002cff037e24 */ /* 0x001fc8000f8e00ff */
[----:B------:R0:W1:Y:S03]  /*16130*/  SYNCS.PHASECHK.TRANS64.TRYWAIT P0, [R3+URZ+0x38820], R0 ;  /* 0x03882000030075a7 */ /* 0x000066000800017f */
[----:B-1----:R-:W-:Y:S05]  /*16140*/  @!P0 NANOSLEEP.SYNCS 0x989680 ;  /* 0x009896800000895d */ /* 0x002fea0003900000 */
[----:B------:R-:W1:Y:S02]  /*16150*/  @!P0 SYNCS.PHASECHK.TRANS64 P0, [R3+URZ+0x38820], R0 ;  /* 0x03882000030085a7 */ /* 0x000e64000800007f */
[----:B-1----:R-:W-:Y:S05]  /*16160*/  @!P0 BRA `(.L_x_2253) ;  /* 0xfffffffc00ec8947 */ /* 0x002fea000383ffff */
[----:B------:R-:W-:Y:S05]  /*16170*/  BRA `(.L_x_2317) ;  /* 0xffffffcc00647947 */ /* 0x000fea000383ffff */
.L_x_2257:
[----:B-1----:R1:W2:Y:S02]  /*16180*/  SYNCS.PHASECHK.TRANS64.TRYWAIT P0, [R19+URZ+0x38840], R2 ;  /* 0x03884002130075a7 */ /* 0x0022a4000800017f */
[----:B--2---:R-:W-:Y:S05]  /*16190*/  @!P0 NANOSLEEP.SYNCS 0x989680 ;  /* 0x009896800000895d */ /* 0x004fea0003900000 */
[----:B------:R-:W2:Y:S02]  /*161a0*/  @!P0 SYNCS.PHASECHK.TRANS64 P0, [R19+URZ+0x38840], R2 ;  /* 0x03884002130085a7 */ /* 0x000ea4000800007f */
[----:B--2---:R-:W-:Y:S05]  /*161b0*/  @!P0 BRA `(.L_x_2257) ;  /* 0xfffffffc00f08947 */ /* 0x004fea000383ffff */
[----:B------:R-:W-:Y:S05]  /*161c0*/  BRA `(.L_x_2318) ;  /* 0xffffffd000687947 */ /* 0x000fea000383ffff */
.L_x_2258:
        /* <DEDUP_REMOVED lines=8> */
.L_x_2320:
[----:B------:R-:W-:Y:S05]  /*16250*/  BSYNC B1 ;  /* 0x0000000000017941 */ /* 0x000fea0003800000 */
.L_x_2319:
[----:B------:R-:W-:Y:S01]  /*16260*/  MOV R13, R24 ;  /* 0x00000018000d7202 */ /* 0x000fe20000000f00 */
[----:B------:R-:W-:Y:S01]  /*16270*/  IMAD.MOV.U32 R12, RZ, RZ, RZ ;  /* 0x000000ffff0c7224 */ /* 0x000fe200078e00ff */
[----:B------:R-:W-:Y:S01]  /*16280*/  P2R R4, PR, RZ, 0x8 ;  /* 0x00000008ff047803 */ /* 0x000fe20000000000 */
[----:B------:R-:W-:Y:S01]  /*16290*/  IMAD.MOV.U32 R11, RZ, RZ, 0x181f ;  /* 0x0000181fff0b7424 */ /* 0x000fe200078e00ff */
[C---:B------:R-:W-:Y:S01]  /*162a0*/  LOP3.LUT P3, RZ, R16.reuse, 0x10, RZ, 0xc0, !PT ;  /* 0x0000001010ff7812 */ /* 0x040fe2000786c0ff */
[----:B------:R-:W-:Y:S01]  /*162b0*/  IMAD.MOV.U32 R15, RZ, RZ, -0x1 ;  /* 0xffffffffff0f7424 */ /* 0x000fe200078e00ff */
[----:B------:R-:W-:Y:S01]  /*162c0*/  P2R R6, PR, RZ, 0x4 ;  /* 0x00000004ff067803 */ /* 0x000fe20000000000 */
[----:B------:R-:W-:Y:S01]  /*162d0*/  IMAD.MOV.U32 R3, RZ, RZ, R14 ;  /* 0x000000ffff037224 */ /* 0x000fe200078e000e */
[----:B------:R-:W-:Y:S01]  /*162e0*/  LOP3.LUT P2, RZ, R16, 0x8, RZ, 0xc0, !PT ;  /* 0x0000000810ff7812 */ /* 0x000fe2000784c0ff */
[----:B------:R-:W-:-:S12]  /*162f0*/  IMAD.SHL.U32 R32, R22, 0x2, RZ ;  /* 0x0000000216207824 */ /* 0x000fd800078e00ff */
[----:B------:R-:W-:Y:S05]  /*16300*/  WARPSYNC.COLLECTIVE R15, `(.L_x_2321) ;  /* 0x000000000f087348 */ /* 0x000fea0003c00000 */
[----:B------:R0:W1:Y:S02]  /*16310*/  SHFL.IDX P6, R14, R13, R12, R11 ;  /* 0x0000000c0d0e7389 */ /* 0x00006400000c000b */
[----:B01----:R-:W-:Y:S01]  /*16320*/  ENDCOLLECTIVE ;  /* 0x000000000000791b */ /* 0x003fe20003800000 */
.L_x_2321:
[----:B------:R-:W-:Y:S01]  /*16330*/  P2R R7, PR, RZ, 0x2 ;  /* 0x00000002ff077803 */ /* 0x000fe20000000000 */
[----:B------:R-:W-:Y:S01]  /*16340*/  ULDC.64 UR4, c[0x0][0x208] ;  /* 0x0000820000047ab9 */ /* 0x000fe20000000a00 */
[----:B------:R-:W-:Y:S02]  /*16350*/  LOP3.LUT P1, RZ, R16, 0x4, RZ, 0xc0, !PT ;  /* 0x0000000410ff7812 */ /* 0x000fe4000782c0ff */
[----:B------:R-:W-:Y:S01]  /*16360*/  LEA R25, R25, UR44, 0x1 ;  /* 0x0000002c19197c11 */ /* 0x000fe2000f8e08ff */
[----:B------:R-:W-:Y:S02]  /*16370*/  IMAD.MOV.U32 R13, RZ, RZ, R27 ;  /* 0x000000ffff0d7224 */ /* 0x000fe400078e001b */
[----:B------:R-:W-:Y:S01]  /*16380*/  IMAD.MOV.U32 R12, RZ, RZ, 0x1 ;  /* 0x00000001ff0c7424 */ /* 0x000fe200078e00ff */
[----:B------:R-:W-:-:S04]  /*16390*/  IADD3 R2, P0, R14, R32, RZ ;  /* 0x000000200e027210 */ /* 0x000fc80007f1e0ff */
[----:B------:R-:W-:-:S05]  /*163a0*/  IADD3.X R3, RZ, R3, RZ, P0, !PT ;  /* 0x00000003ff037210 */ /* 0x000fca00007fe4ff */
        /* <DEDUP_REMOVED lines=10> */
.L_x_2322:
[----:B------:R-:W-:Y:S02]  /*16450*/  IMAD.MOV.U32 R13, RZ, RZ, R24 ;  /* 0x000000ffff0d7224 */ /* 0x000fe400078e0018 */
[----:B------:R-:W-:-:S07]  /*16460*/  IMAD.MOV.U32 R5, RZ, RZ, R14 ;  /* 0x000000ffff057224 */ /* 0x000fce00078e000e */
[----:B------:R-:W-:Y:S05]  /*16470*/  WARPSYNC.COLLECTIVE R15, `(.L_x_2323) ;  /* 0x000000000f087348 */ /* 0x000fea0003c00000 */
[----:B------:R0:W1:Y:S02]  /*16480*/  SHFL.IDX P6, R14, R13, R12, R11 ;  /* 0x0000000c0d0e7389 */ /* 0x00006400000c000b */
[----:B01----:R-:W-:Y:S01]  /*16490*/  ENDCOLLECTIVE ;  /* 0x000000000000791b */ /* 0x003fe20003800000 */
.L_x_2323:
[----:B------:R-:W-:Y:S01]  /*164a0*/  ULDC.64 UR4, c[0x0][0x208] ;  /* 0x0000820000047ab9 */ /* 0x000fe20000000a00 */
[----:B------:R-:W-:Y:S02]  /*164b0*/  IMAD.MOV.U32 R13, RZ, RZ, R27 ;  /* 0x000000ffff0d7224 */ /* 0x000fe400078e001b */
[----:B------:R-:W-:Y:S01]  /*164c0*/  IMAD.MOV.U32 R12, RZ, RZ, 0x2 ;  /* 0x00000002ff0c7424 */ /* 0x000fe200078e00ff */
[----:B------:R-:W-:-:S04]  /*164d0*/  MOV R11, R14 ;  /* 0x0000000e000b7202 */ /* 0x000fc80000000f00 */
        /* <DEDUP_REMOVED lines=13> */
.L_x_2324:
[----:B------:R-:W-:Y:S01]  /*165b0*/  IMAD.MOV.U32 R13, RZ, RZ, R24 ;  /* 0x000000ffff0d7224 */ /* 0x000fe200078e0018 */
[----:B------:R-:W-:-:S07]  /*165c0*/  MOV R5, R14 ;  /* 0x0000000e00057202 */ /* 0x000fce0000000f00 */
[----:B------:R-:W-:Y:S05]  /*165d0*/  WARPSYNC.COLLECTIVE R15, `(.L_x_2325) ;  /* 0x000000000f087348 */ /* 0x000fea0003c00000 */
[----:B------:R0:W1:Y:S02]  /*165e0*/  SHFL.IDX P6, R14, R13, R12, R11 ;  /* 0x0000000c0d0e7389 */ /* 0x00006400000c000b */
[----:B01----:R-:W-:Y:S01]  /*165f0*/  ENDCOLLECTIVE ;  /* 0x000000000000791b */ /* 0x003fe20003800000 */
.L_x_2325:
[----:B------:R-:W-:Y:S01]  /*16600*/  ULDC.64 UR4, c[0x0][0x208] ;  /* 0x0000820000047ab9 */ /* 0x000fe20000000a00 */
[----:B------:R-:W-:Y:S01]  /*16610*/  MOV R13, R27 ;  /* 0x0000001b000d7202 */ /* 0x000fe20000000f00 */
[----:B------:R-:W-:Y:S02]  /*16620*/  IMAD.MOV.U32 R12, RZ, RZ, 0x3 ;  /* 0x00000003ff0c7424 */ /* 0x000fe400078e00ff */
[----:B------:R-:W-:-:S05]  /*16630*/  IMAD.MOV.U32 R11, RZ, RZ, R14 ;  /* 0x000000ffff0b7224 */ /* 0x000fca00078e000e */
[----:B------:R-:W-:Y:S01]  /*16640*/  IADD3 R2, P0, R11, R32, RZ ;  /* 0x000000200b027210 */ /* 0x000fe20007f1e0ff */
[----:B------:R-:W-:-:S04]  /*16650*/  IMAD.MOV.U32 R11, RZ, RZ, 0x181f ;  /* 0x0000181fff0b7424 */ /* 0x000fc800078e00ff */
[----:B------:R-:W-:Y:S02]  /*16660*/  IMAD.X R3, RZ, RZ, R5, P0 ;  /* 0x000000ffff037224 */ /* 0x000fe400000e0605 */
[----:B------:R-:W-:-:S03]  /*16670*/  IMAD.SHL.U32 R5, R22, 0x2, RZ ;  /* 0x0000000216057824 */ /* 0x000fc600078e00ff */
        /* <DEDUP_REMOVED lines=10> */
.L_x_2326:
[----:B------:R-:W-:Y:S01]  /*16720*/  MOV R13, R24 ;  /* 0x00000018000d7202 */ /* 0x000fe20000000f00 */
[----:B------:R-:W-:-:S07]  /*16730*/  IMAD.MOV.U32 R32, RZ, RZ, R14 ;  /* 0x000000ffff207224 */ /* 0x000fce00078e000e */
[----:B------:R-:W-:Y:S05]  /*16740*/  WARPSYNC.COLLECTIVE R15, `(.L_x_2327) ;  /* 0x000000000f087348 */ /* 0x000fea0003c00000 */
[----:B------:R0:W1:Y:S02]  /*16750*/  SHFL.IDX P6, R14, R13, R12, R11 ;  /* 0x0000000c0d0e7389 */ /* 0x00006400000c000b */
[----:B01----:R-:W-:Y:S01]  /*16760*/  ENDCOLLECTIVE ;  /* 0x000000000000791b */ /* 0x003fe20003800000 */
.L_x_2327:
        /* <DEDUP_REMOVED lines=19> */
.L_x_2328:
[----:B------:R-:W-:Y:S02]  /*168a0*/  IMAD.MOV.U32 R13, RZ, RZ, R24 ;  /* 0x000000ffff0d7224 */ /* 0x000fe400078e0018 */
[----:B------:R-:W-:-:S07]  /*168b0*/  IMAD.MOV.U32 R27, RZ, RZ, R14 ;  /* 0x000000ffff1b7224 */ /* 0x000fce00078e000e */
[----:B------:R-:W-:Y:S05]  /*168c0*/  WARPSYNC.COLLECTIVE R15, `(.L_x_2329) ;  /* 0x000000000f087348 */ /* 0x000fea0003c00000 */
[----:B------:R0:W1:Y:S02]  /*168d0*/  SHFL.IDX P6, R14, R13, R12, R11 ;  /* 0x0000000c0d0e7389 */ /* 0x00006400000c000b */
[----:B01----:R-:W-:Y:S01]  /*168e0*/  ENDCOLLECTIVE ;  /* 0x000000000000791b */ /* 0x003fe20003800000 */
.L_x_2329:
[----:B------:R-:W-:Y:S05]  /*168f0*/  BRA `(.L_x_2330) ;  /* 0xffffffcc00c47947 */ /* 0x000fea000383ffff */
.L_x_2263:
[----:B0-----:R0:W2:Y:S02]  /*16900*/  SYNCS.PHASECHK.TRANS64.TRYWAIT P0, [R4+URZ+0x38860], R3 ;  /* 0x03886003040075a7 */ /* 0x0010a4000800017f */
[----:B--2---:R-:W-:Y:S05]  /*16910*/  @!P0 NANOSLEEP.SYNCS 0x989680 ;  /* 0x009896800000895d */ /* 0x004fea0003900000 */
[----:B------:R-:W2:Y:S02]  /*16920*/  @!P0 SYNCS.PHASECHK.TRANS64 P0, [R4+URZ+0x38860], R3 ;  /* 0x03886003040085a7 */ /* 0x000ea4000800007f */
[----:B--2---:R-:W-:Y:S05]  /*16930*/  @!P0 BRA `(.L_x_2263) ;  /* 0xfffffffc00f08947 */ /* 0x004fea000383ffff */
[----:B------:R-:W-:Y:S05]  /*16940*/  BRA `(.L_x_2331) ;  /* 0xffffffd000407947 */ /* 0x000fea000383ffff */
.L_x_2264:
[----:B------:R-:W-:Y:S01]  /*16950*/  BSSY B1, `(.L_x_2332) ;  /* 0x0000008000017945 */ /* 0x000fe20003800000 */
[----:B------:R-:W-:Y:S01]  /*16960*/  MOV R13, R18 ;  /* 0x00000012000d7202 */ /* 0x000fe20000000f00 */
[----:B------:R-:W-:Y:S02]  /*16970*/  IMAD.MOV.U32 R12, RZ, RZ, RZ ;  /* 0x000000ffff0c7224 */ /* 0x000fe400078e00ff */
[----:B------:R-:W-:Y:S02]  /*16980*/  IMAD.MOV.U32 R11, RZ, RZ, 0x181f ;  /* 0x0000181fff0b7424 */ /* 0x000fe400078e00ff */
[----:B------:R-:W-:-:S07]  /*16990*/  IMAD.MOV.U32 R15, RZ, RZ, -0x1 ;  /* 0xffffffffff0f7424 */ /* 0x000fce00078e00ff */
[----:B01----:R-:W-:Y:S05]  /*169a0*/  WARPSYNC.COLLECTIVE R15, `(.L_x_2333) ;  /* 0x000000000f087348 */ /* 0x003fea0003c00000 */
[----:B------:R2:W3:Y:S02]  /*169b0*/  SHFL.IDX P6, R14, R13, R12, R11 ;  /* 0x0000000c0d0e7389 */ /* 0x0004e400000c000b */
[----:B0123--:R-:W-:Y:S01]  /*169c0*/  ENDCOLLECTIVE ;  /* 0x000000000000791b */ /* 0x00ffe20003800000 */
.L_x_2333:
[----:B------:R-:W-:Y:S05]  /*169d0*/  BSYNC B1 ;  /* 0x0000000000017941 */ /* 0x000fea0003800000 */
.L_x_2332:
[----:B------:R-:W-:Y:S01]  /*169e0*/  IMAD.MOV.U32 R13, RZ, RZ, R17 ;  /* 0x000000ffff0d7224 */ /* 0x000fe200078e0011 */
[----:B------:R-:W-:Y:S01]  /*169f0*/  MOV R15, 0xffffffff ;  /* 0xffffffff000f7802 */ /* 0x000fe20000000f00 */
[----:B------:R-:W-:Y:S01]  /*16a00*/  IMAD.MOV.U32 R12, RZ, RZ, RZ ;  /* 0x000000ffff0c7224 */ /* 0x000fe200078e00ff */
[----:B------:R-:W-:Y:S01]  /*16a10*/  MOV R3, R14 ;  /* 0x0000000e00037202 */ /* 0x000fe20000000f00 */
[----:B------:R-:W-:Y:S01]  /*16a20*/  IMAD.MOV.U32 R11, RZ, RZ, 0x181f ;  /* 0x0000181fff0b7424 */ /* 0x000fe200078e00ff */
[----:B------:R-:W-:-:S07]  /*16a30*/  LEA R5, R5, UR44, 0x1 ;  /* 0x0000002c05057c11 */ /* 0x000fce000f8e08ff */
[----:B------:R-:W-:Y:S05]  /*16a40*/  WARPSYNC.COLLECTIVE R15, `(.L_x_2334) ;  /* 0x000000000f087348 */ /* 0x000fea0003c00000 */
[----:B------:R0:W1:Y:S02]  /*16a50*/  SHFL.IDX P6, R14, R13, R12, R11 ;  /* 0x0000000c0d0e7389 */ /* 0x00006400000c000b */
[----:B01----:R-:W-:Y:S01]  /*16a60*/  ENDCOLLECTIVE ;  /* 0x000000000000791b */ /* 0x003fe20003800000 */
.L_x_2334:
        /* <DEDUP_REMOVED lines=19> */
.L_x_2335:
[----:B------:R-:W-:Y:S01]  /*16ba0*/  IMAD.MOV.U32 R13, RZ, RZ, R17 ;  /* 0x000000ffff0d7224 */ /* 0x000fe200078e0011 */
[----:B------:R-:W-:-:S07]  /*16bb0*/  MOV R3, R14 ;  /* 0x0000000e00037202 */ /* 0x000fce0000000f00 */
[----:B------:R-:W-:Y:S05]  /*16bc0*/  WARPSYNC.COLLECTIVE R15, `(.L_x_2336) ;  /* 0x000000000f087348 */ /* 0x000fea0003c00000 */
[----:B------:R0:W1:Y:S02]  /*16bd0*/  SHFL.IDX P6, R14, R13, R12, R11 ;  /* 0x0000000c0d0e7389 */ /* 0x00006400000c000b */
[----:B01----:R-:W-:Y:S01]  /*16be0*/  ENDCOLLECTIVE ;  /* 0x000000000000791b */ /* 0x003fe20003800000 */
.L_x_2336:
        /* <DEDUP_REMOVED lines=19> */
.L_x_2337:
[----:B------:R-:W-:Y:S02]  /*16d20*/  IMAD.MOV.U32 R13, RZ, RZ, R17 ;  /* 0x000000ffff0d7224 */ /* 0x000fe400078e0011 */
[----:B------:R-:W-:-:S07]  /*16d30*/  IMAD.MOV.U32 R3, RZ, RZ, R14 ;  /* 0x000000ffff037224 */ /* 0x000fce00078e000e */
[----:B------:R-:W-:Y:S05]  /*16d40*/  WARPSYNC.COLLECTIVE R15, `(.L_x_2338) ;  /* 0x000000000f087348 */ /* 0x000fea0003c00000 */
[----:B------:R0:W1:Y:S02]  /*16d50*/  SHFL.IDX P6, R14, R13, R12, R11 ;  /* 0x0000000c0d0e7389 */ /* 0x00006400000c000b */
[----:B01----:R-:W-:Y:S01]  /*16d60*/  ENDCOLLECTIVE ;  /* 0x000000000000791b */ /* 0x003fe20003800000 */
.L_x_2338:
        /* <DEDUP_REMOVED lines=19> */
.L_x_2339:
[----:B------:R-:W-:Y:S02]  /*16ea0*/  IMAD.MOV.U32 R13, RZ, RZ, R17 ;  /* 0x000000ffff0d7224 */ /* 0x000fe400078e0011 */
[----:B------:R-:W-:-:S07]  /*16eb0*/  IMAD.MOV.U32 R3, RZ, RZ, R14 ;  /* 0x000000ffff037224 */ /* 0x000fce00078e000e */
[----:B------:R-:W-:Y:S05]  /*16ec0*/  WARPSYNC.COLLECTIVE R15, `(.L_x_2340) ;  /* 0x000000000f087348 */ /* 0x000fea0003c00000 */
[----:B------:R0:W1:Y:S02]  /*16ed0*/  SHFL.IDX P6, R14, R13, R12, R11 ;  /* 0x0000000c0d0e7389 */ /* 0x00006400000c000b */
[----:B01----:R-:W-:Y:S01]  /*16ee0*/  ENDCOLLECTIVE ;  /* 0x000000000000791b */ /* 0x003fe20003800000 */
.L_x_2340:
        /* <DEDUP_REMOVED lines=19> */
.L_x_2341:
[----:B------:R-:W-:Y:S01]  /*17020*/  MOV R13, R17 ;  /* 0x00000011000d7202 */ /* 0x000fe20000000f00 */
[----:B------:R-:W-:-:S07]  /*17030*/  IMAD.MOV.U32 R18, RZ, RZ, R14 ;  /* 0x000000ffff127224 */ /* 0x000fce00078e000e */
[----:B------:R-:W-:Y:S05]  /*17040*/  WARPSYNC.COLLECTIVE R15, `(.L_x_2342) ;  /* 0x000000000f087348 */ /* 0x000fea0003c00000 */
[----:B------:R0:W1:Y:S02]  /*17050*/  SHFL.IDX P6, R14, R13, R12, R11 ;  /* 0x0000000c0d0e7389 */ /* 0x00006400000c000b */
[----:B01----:R-:W-:Y:S01]  /*17060*/  ENDCOLLECTIVE ;  /* 0x000000000000791b */ /* 0x003fe20003800000 */
.L_x_2342:
[----:B------:R-:W-:Y:S05]  /*17070*/  BRA `(.L_x_2343) ;  /* 0xffffffcc00587947 */ /* 0x000fea000383ffff */
.L_x_2270:
[----:B0-----:R0:W1:Y:S02]  /*17080*/  SYNCS.PHASECHK.TRANS64.TRYWAIT P0, [R0+URZ+0x38860], R3 ;  /* 0x03886003000075a7 */ /* 0x001064000800017f */
[----:B-1----:R-:W-:Y:S05]  /*17090*/  @!P0 NANOSLEEP.SYNCS 0x989680 ;  /* 0x009896800000895d */ /* 0x002fea0003900000 */
[----:B------:R-:W1:Y:S02]  /*170a0*/  @!P0 SYNCS.PHASECHK.TRANS64 P0, [R0+URZ+0x38860], R3 ;  /* 0x03886003000085a7 */ /* 0x000e64000800007f */
[----:B-1----:R-:W-:Y:S05]  /*170b0*/  @!P0 BRA `(.L_x_2270) ;  /* 0xfffffffc00f08947 */ /* 0x002fea000383ffff */
[----:B------:R-:W-:Y:S05]  /*170c0*/  BRA `(.L_x_2344) ;  /* 0xffffffd000607947 */ /* 0x000fea000383ffff */
.L_x_2271:
[----:B------:R-:W-:Y:S01]  /*170d0*/  BSSY B0, `(.L_x_2345) ;  /* 0x0000008000007945 */ /* 0x000fe20003800000 */
[----:B------:R-:W-:Y:S01]  /*170e0*/  IMAD.MOV.U32 R13, RZ, RZ, R18 ;  /* 0x000000ffff0d7224 */ /* 0x000fe200078e0012 */
[----:B------:R-:W-:Y:S01]  /*170f0*/  MOV R15, 0xffffffff ;  /* 0xffffffff000f7802 */ /* 0x000fe20000000f00 */
[----:B------:R-:W-:Y:S02]  /*17100*/  IMAD.MOV.U32 R12, RZ, RZ, RZ ;  /* 0x000000ffff0c7224 */ /* 0x000fe400078e00ff */
[----:B------:R-:W-:-:S07]  /*17110*/  IMAD.MOV.U32 R11, RZ, RZ, 0x181f ;  /* 0x0000181fff0b7424 */ /* 0x000fce00078e00ff */
[----:B0-----:R-:W-:Y:S05]  /*17120*/  WARPSYNC.COLLECTIVE R15, `(.L_x_2346) ;  /* 0x000000000f087348 */ /* 0x001fea0003c00000 */
[----:B------:R1:W2:Y:S02]  /*17130*/  SHFL.IDX P6, R14, R13, R12, R11 ;  /* 0x0000000c0d0e7389 */ /* 0x0002a400000c000b */
[----:B012---:R-:W-:Y:S01]  /*17140*/  ENDCOLLECTIVE ;  /* 0x000000000000791b */ /* 0x007fe20003800000 */
.L_x_2346:
[----:B------:R-:W-:Y:S05]  /*17150*/  BSYNC B0 ;  /* 0x0000000000007941 */ /* 0x000fea0003800000 */
.L_x_2345:
        /* <DEDUP_REMOVED lines=9> */
.L_x_2347:
        /* <DEDUP_REMOVED lines=8> */
[----:B------:R-:W-:Y:S01]  /*17270*/  IMAD.MOV.U32 R13, RZ, RZ, R18 ;  /* 0x000000ffff0d7224 */ /* 0x000fe200078e0012 */
[----:B------:R-:W-:Y:S01]  /*17280*/  MOV R12, 0x1 ;  /* 0x00000001000c7802 */ /* 0x000fe20000000f00 */
        /* <DEDUP_REMOVED lines=16> */
.L_x_2348:
[----:B------:R-:W-:Y:S02]  /*17390*/  IMAD.MOV.U32 R13, RZ, RZ, R17 ;  /* 0x000000ffff0d7224 */ /* 0x000fe400078e0011 */
[----:B------:R-:W-:-:S07]  /*173a0*/  IMAD.MOV.U32 R6, RZ, RZ, R14 ;  /* 0x000000ffff067224 */ /* 0x000fce00078e000e */
[----:B------:R-:W-:Y:S05]  /*173b0*/  WARPSYNC.COLLECTIVE R15, `(.L_x_2349) ;  /* 0x000000000f087348 */ /* 0x000fea0003c00000 */
[----:B------:R0:W1:Y:S02]  /*173c0*/  SHFL.IDX P6, R14, R13, R12, R11 ;  /* 0x0000000c0d0e7389 */ /* 0x00006400000c000b */
[----:B01----:R-:W-:Y:S01]  /*173d0*/  ENDCOLLECTIVE ;  /* 0x000000000000791b */ /* 0x003fe20003800000 */
.L_x_2349:
        /* <DEDUP_REMOVED lines=20> */
.L_x_2350:
[----:B------:R-:W-:Y:S01]  /*17520*/  MOV R13, R17 ;  /* 0x00000011000d7202 */ /* 0x000fe20000000f00 */
[----:B------:R-:W-:-:S07]  /*17530*/  IMAD.MOV.U32 R6, RZ, RZ, R14 ;  /* 0x000000ffff067224 */ /* 0x000fce00078e000e */
[----:B------:R-:W-:Y:S05]  /*17540*/  WARPSYNC.COLLECTIVE R15, `(.L_x_2351) ;  /* 0x000000000f087348 */ /* 0x000fea0003c00000 */
[----:B------:R0:W1:Y:S02]  /*17550*/  SHFL.IDX P6, R14, R13, R12, R11 ;  /* 0x0000000c0d0e7389 */ /* 0x00006400000c000b */
[----:B01----:R-:W-:Y:S01]  /*17560*/  ENDCOLLECTIVE ;  /* 0x000000000000791b */ /* 0x003fe20003800000 */
.L_x_2351:
[----:B------:R-:W-:Y:S01]  /*17570*/  ULDC.64 UR4, c[0x0][0x208] ;  /* 0x0000820000047ab9 */ /* 0x000fe20000000a00 */
[----:B------:R-:W-:Y:S02]  /*17580*/  IMAD.MOV.U32 R3, RZ, RZ, R6 ;  /* 0x000000ffff037224 */ /* 0x000fe400078e0006 */
        /* <DEDUP_REMOVED lines=18> */
.L_x_2352:
[----:B------:R-:W-:Y:S02]  /*176b0*/  IMAD.MOV.U32 R13, RZ, RZ, R17 ;  /* 0x000000ffff0d7224 */ /* 0x000fe400078e0011 */
[----:B------:R-:W-:-:S07]  /*176c0*/  IMAD.MOV.U32 R6, RZ, RZ, R14 ;  /* 0x000000ffff067224 */ /* 0x000fce00078e000e */
[----:B------:R-:W-:Y:S05]  /*176d0*/  WARPSYNC.COLLECTIVE R15, `(.L_x_2353) ;  /* 0x000000000f087348 */ /* 0x000fea0003c00000 */
[----:B------:R0:W1:Y:S02]  /*176e0*/  SHFL.IDX P6, R14, R13, R12, R11 ;  /* 0x0000000c0d0e7389 */ /* 0x00006400000c000b */
[----:B01----:R-:W-:Y:S01]  /*176f0*/  ENDCOLLECTIVE ;  /* 0x000000000000791b */ /* 0x003fe20003800000 */
.L_x_2353:
        /* <DEDUP_REMOVED lines=19> */
.L_x_2354:
[----:B------:R-:W-:Y:S01]  /*17830*/  MOV R13, R17 ;  /* 0x00000011000d7202 */ /* 0x000fe20000000f00 */
[----:B------:R-:W-:-:S07]  /*17840*/  IMAD.MOV.U32 R18, RZ, RZ, R14 ;  /* 0x000000ffff127224 */ /* 0x000fce00078e000e */
[----:B------:R-:W-:Y:S05]  /*17850*/  WARPSYNC.COLLECTIVE R15, `(.L_x_2355) ;  /* 0x000000000f087348 */ /* 0x000fea0003c00000 */
[----:B------:R0:W1:Y:S02]  /*17860*/  SHFL.IDX P6, R14, R13, R12, R11 ;  /* 0x0000000c0d0e7389 */ /* 0x00006400000c000b */
[----:B01----:R-:W-:Y:S01]  /*17870*/  ENDCOLLECTIVE ;  /* 0x000000000000791b */ /* 0x003fe20003800000 */
.L_x_2355:
[----:B------:R-:W-:Y:S05]  /*17880*/  BRA `(.L_x_2356) ;  /* 0xffffffcc006c7947 */ /* 0x000fea000383ffff */
.L_x_2274:
[----:B0-----:R0:W1:Y:S02]  /*17890*/  SYNCS.PHASECHK.TRANS64.TRYWAIT P0, [R7+URZ+0x38820], R6 ;  /* 0x03882006070075a7 */ /* 0x001064000800017f */
[----:B-1----:R-:W-:Y:S05]  /*178a0*/  @!P0 NANOSLEEP.SYNCS 0x989680 ;  /* 0x009896800000895d */ /* 0x002fea0003900000 */
[----:B------:R-:W1:Y:S02]  /*178b0*/  @!P0 SYNCS.PHASECHK.TRANS64 P0, [R7+URZ+0x38820], R6 ;  /* 0x03882006070085a7 */ /* 0x000e64000800007f */
[----:B-1----:R-:W-:Y:S05]  /*178c0*/  @!P0 BRA `(.L_x_2274) ;  /* 0xfffffffc00f08947 */ /* 0x002fea000383ffff */
[----:B------:R-:W-:Y:S05]  /*178d0*/  BRA `(.L_x_2357) ;  /* 0xffffffcc00f47947 */ /* 0x000fea000383ffff */
.L_x_2275:
[----:B------:R-:W1:Y:S01]  /*178e0*/  S2R R3, SR_TID.X ;  /* 0x0000000000037919 */ /* 0x000e620000002100 */
[----:B------:R-:W-:Y:S01]  /*178f0*/  BSSY B0, `(.L_x_2358) ;  /* 0x000000a000007945 */ /* 0x000fe20003800000 */
[----:B------:R-:W-:Y:S01]  /*17900*/  IMAD.MOV.U32 R12, RZ, RZ, RZ ;  /* 0x000000ffff0c7224 */ /* 0x000fe200078e00ff */
[----:B------:R-:W-:Y:S01]  /*17910*/  MOV R11, 0x1f ;  /* 0x0000001f000b7802 */ /* 0x000fe20000000f00 */
[----:B------:R-:W-:Y:S01]  /*17920*/  IMAD.MOV.U32 R15, RZ, RZ, -0x1 ;  /* 0xffffffffff0f7424 */ /* 0x000fe200078e00ff */
[----:B-1----:R-:W-:-:S04]  /*17930*/  SHF.R.U32.HI R3, RZ, 0x5, R3 ;  /* 0x00000005ff037819 */ /* 0x002fc80000011603 */
[----:B------:R-:W-:-:S05]  /*17940*/  LOP3.LUT R3, R3, 0x3, RZ, 0xc0, !PT ;  /* 0x0000000303037812 */ /* 0x000fca00078ec0ff */
[----:B------:R-:W-:-:S07]  /*17950*/  IMAD.MOV.U32 R13, RZ, RZ, R3 ;  /* 0x000000ffff0d7224 */ /* 0x000fce00078e0003 */
[----:B0----5:R-:W-:Y:S05]  /*17960*/  WARPSYNC.COLLECTIVE R15, `(.L_x_2359) ;  /* 0x000000000f087348 */ /* 0x021fea0003c00000 */
[----:B------:R1:W2:Y:S02]  /*17970*/  SHFL.IDX P6, R14, R13, R12, R11 ;  /* 0x0000000c0d0e7389 */ /* 0x0002a400000c000b */
[----:B012--5:R-:W-:Y:S01]  /*17980*/  ENDCOLLECTIVE ;  /* 0x000000000000791b */ /* 0x027fe20003800000 */
.L_x_2359:
[----:B------:R-:W-:Y:S05]  /*17990*/  BSYNC B0 ;  /* 0x0000000000007941 */ /* 0x000fea0003800000 */
.L_x_2358:
[----:B------:R-:W-:Y:S05]  /*179a0*/  BRA `(.L_x_2360) ;  /* 0xffffffcc00d87947 */ /* 0x000fea000383ffff */
.L_x_2276:
[----:B------:R-:W-:Y:S01]  /*179b0*/  BSSY B0, `(.L_x_2361) ;  /* 0x0000006000007945 */ /* 0x000fe20003800000 */
[----:B------:R-:W-:-:S07]  /*179c0*/  IMAD.MOV.U32 R15, RZ, RZ, -0x1 ;  /* 0xffffffffff0f7424 */ /* 0x000fce00078e00ff */
[----:B01---5:R-:W-:Y:S05]  /*179d0*/  WARPSYNC.COLLECTIVE R15, `(.L_x_2362) ;  /* 0x000000000f0c7348 */ /* 0x023fea0003c00000 */
[----:B------:R-:W-:Y:S02]  /*179e0*/  ELECT P6, UR62, PT ;  /* 0x00000000003e782f */ /* 0x000fe400038c0000 */
[----:B------:R-:W-:Y:S01]  /*179f0*/  MOV R14, UR62 ;  /* 0x0000003e000e7c02 */ /* 0x000fe20008000f00 */
[----:B01---5:R-:W-:Y:S10]  /*17a00*/  ENDCOLLECTIVE ;  /* 0x000000000000791b */ /* 0x023ff40003800000 */
.L_x_2362:
[----:B------:R-:W-:Y:S05]  /*17a10*/  BSYNC B0 ;  /* 0x0000000000007941 */ /* 0x000fea0003800000 */
.L_x_2361:
[----:B------:R-:W-:Y:S05]  /*17a20*/  BRA `(.L_x_2363) ;  /* 0xffffffcc00cc7947 */ /* 0x000fea000383ffff */
.L_x_2278:
[----:B-1----:R1:W2:Y:S02]  /*17a30*/  SYNCS.PHASECHK.TRANS64.TRYWAIT P1, [R5+URZ+0x38840], R4 ;  /* 0x03884004050075a7 */ /* 0x0022a4000802017f */
[----:B--2---:R-:W-:Y:S05]  /*17a40*/  @!P1 NANOSLEEP.SYNCS 0x989680 ;  /* 0x009896800000995d */ /* 0x004fea0003900000 */
[----:B------:R-:W2:Y:S02]  /*17a50*/  @!P1 SYNCS.PHASECHK.TRANS64 P1, [R5+URZ+0x38840], R4 ;  /* 0x03884004050095a7 */ /* 0x000ea4000802007f */
[----:B--2---:R-:W-:Y:S05]  /*17a60*/  @!P1 BRA `(.L_x_2278) ;  /* 0xfffffffc00f09947 */ /* 0x004fea000383ffff */
[----:B------:R-:W-:Y:S05]  /*17a70*/  BRA `(.L_x_2364) ;  /* 0xffffffcc00f47947 */ /* 0x000fea000383ffff */
.L_x_2280:
[----:B--2---:R2:W3:Y:S02]  /*17a80*/  SYNCS.PHASECHK.TRANS64.TRYWAIT P1, [R3+URZ+0x38840], R0 ;  /* 0x03884000030075a7 */ /* 0x0044e4000802017f */
[----:B---3--:R-:W-:Y:S05]  /*17a90*/  @!P1 NANOSLEEP.SYNCS 0x989680 ;  /* 0x009896800000995d */ /* 0x008fea0003900000 */
[----:B------:R-:W3:Y:S02]  /*17aa0*/  @!P1 SYNCS.PHASECHK.TRANS64 P1, [R3+URZ+0x38840], R0 ;  /* 0x03884000030095a7 */ /* 0x000ee4000802007f */
[----:B---3--:R-:W-:Y:S05]  /*17ab0*/  @!P1 BRA `(.L_x_2280) ;  /* 0xfffffffc00f09947 */ /* 0x008fea000383ffff */
[----:B------:R-:W-:Y:S05]  /*17ac0*/  BRA `(.L_x_2365) ;  /* 0xffffffd000007947 */ /* 0x000fea000383ffff */
.L_x_2282:
[----:B---3--:R3:W4:Y:S02]  /*17ad0*/  SYNCS.PHASECHK.TRANS64.TRYWAIT P1, [R5+URZ+0x38860], R4 ;  /* 0x03886004050075a7 */ /* 0x008724000802017f */
[----:B----4-:R-:W-:Y:S05]  /*17ae0*/  @!P1 NANOSLEEP.SYNCS 0x989680 ;  /* 0x009896800000995d */ /* 0x010fea0003900000 */
[----:B------:R-:W4:Y:S02]  /*17af0*/  @!P1 SYNCS.PHASECHK.TRANS64 P1, [R5+URZ+0x38860], R4 ;  /* 0x03886004050095a7 */ /* 0x000f24000802007f */
[----:B----4-:R-:W-:Y:S05]  /*17b00*/  @!P1 BRA `(.L_x_2282) ;  /* 0xfffffffc00f09947 */ /* 0x010fea000383ffff */
[----:B------:R-:W-:Y:S05]  /*17b10*/  BRA `(.L_x_2366) ;  /* 0xffffffcc00fc7947 */ /* 0x000fea000383ffff */
.L_x_2367:
        /* <DEDUP_REMOVED lines=14> */
.L_x_15961:


//--------------------- .text._ZN7cutlass13device_kernelIN5flash11enable_sm90INS1_16FlashAttnFwdSm90INS1_25CollectiveMainloopFwdSm90ILi2EN4cute5tupleIJNS5_1CILi1EEES8_S8_EEENS6_IJNS7_ILi128EEENS7_ILi80EEENS7_ILi256EEEEEELi256ENS_10bfloat16_tEfNS_4arch4Sm90ELb1ELb0ELb0ELb1ELb1ELb0ELb0ELb1ELb1ELb1ELb1ELb0EEENS1_21CollectiveEpilogueFwdINS6_IJSA_SC_SB_EEES9_SE_SG_Li256ELb1ELb1ELb1ELb0EEENS1_36VarlenDynamicPersistentTileSchedulerILi128ELi80ELi256ELi128ELb1ELb1ELb1ELb1ELb1ELb1EEEEEEEEEvNT_6ParamsE --------------------------
	.section	.text._ZN7cutlass13device_kernelIN5flash11enable_sm90INS1_16FlashAttnFwdSm90INS1_25CollectiveMainloopFwdSm90ILi2EN4cute5tupleIJNS5_1CILi1EEES8_S8_EEENS6_IJNS7_ILi128EEENS7_ILi80EEENS7_ILi256EEEEEELi256ENS_10bfloat16_tEfNS_4arch4Sm90ELb1ELb0ELb0ELb1ELb1ELb0ELb0ELb1ELb1ELb1ELb1ELb0EEENS1_21CollectiveEpilogueFwdINS6_IJSA_SC_SB_EEES9_SE_SG_Li256ELb1ELb1ELb1ELb0EEENS1_36VarlenDynamicPersistentTileSchedulerILi128ELi80ELi256ELi128ELb1ELb1ELb1ELb1ELb1ELb1EEEEEEEEEvNT_6ParamsE,"ax",@progbits
	.align	128
.text._ZN7cutlass13device_kernelIN5flash11enable_sm90INS1_16FlashAttnFwdSm90INS1_25CollectiveMainloopFwdSm90ILi2EN4cute5tupleIJNS5_1CILi1EEES8_S8_EEENS6_IJNS7_ILi128EEENS7_ILi80EEENS7_ILi256EEEEEELi256ENS_10bfloat16_tEfNS_4arch4Sm90ELb1ELb0ELb0ELb1ELb1ELb0ELb0ELb1ELb1ELb1ELb1ELb0EEENS1_21CollectiveEpilogueFwdINS6_IJSA_SC_SB_EEES9_SE_SG_Li256ELb1ELb1ELb1ELb0EEENS1_36VarlenDynamicPersistentTileSchedulerILi128ELi80ELi256ELi128ELb1ELb1ELb1ELb1ELb1ELb1EEEEEEEEEvNT_6ParamsE:
        .type           _ZN7cutlass13device_kernelIN5flash11enable_sm90INS1_16FlashAttnFwdSm90INS1_25CollectiveMainloopFwdSm90ILi2EN4cute5tupleIJNS5_1CILi1EEES8_S8_EEENS6_IJNS7_ILi128EEENS7_ILi80EEENS7_ILi256EEEEEELi256ENS_10bfloat16_tEfNS_4arch4Sm90ELb1ELb0ELb0ELb1ELb1ELb0ELb0ELb1ELb1ELb1ELb1ELb0EEENS1_21CollectiveEpilogueFwdINS6_IJSA_SC_SB_EEES9_SE_SG_Li256ELb1ELb1ELb1ELb0EEENS1_36VarlenDynamicPersistentTileSchedulerILi128ELi80ELi256ELi128ELb1ELb1ELb1ELb1ELb1ELb1EEEEEEEEEvNT_6ParamsE,@function
        .size           _ZN7cutlass13device_kernelIN5flash11enable_sm90INS1_16FlashAttnFwdSm90INS1_25CollectiveMainloopFwdSm90ILi2EN4cute5tupleIJNS5_1CILi1EEES8_S8_EEENS6_IJNS7_ILi128EEENS7_ILi80EEENS7_ILi256EEEEEELi256ENS_10bfloat16_tEfNS_4arch4Sm90ELb1ELb0ELb0ELb1ELb1ELb0ELb0ELb1ELb1ELb1ELb1ELb0EEENS1_21CollectiveEpilogueFwdINS6_IJSA_SC_SB_EEES9_SE_SG_Li256ELb1ELb1ELb1ELb0EEENS1_36VarlenDynamicPersistentTileSchedulerILi128ELi80ELi256ELi128ELb1ELb1ELb1ELb1ELb1ELb1EEEEEEEEEvNT_6ParamsE,(.L_x_15962 - _ZN7cutlass13device_kernelIN5flash11enable_sm90INS1_16FlashAttnFwdSm90INS1_25CollectiveMainloopFwdSm90ILi2EN4cute5tupleIJNS5_1CILi1EEES8_S8_EEENS6_IJNS7_ILi128EEENS7_ILi80EEENS7_ILi256EEEEEELi256ENS_10bfloat16_tEfNS_4arch4Sm90ELb1ELb0ELb0ELb1ELb1ELb0ELb0ELb1ELb1ELb1ELb1ELb0EEENS1_21CollectiveEpilogueFwdINS6_IJSA_SC_SB_EEES9_SE_SG_Li256ELb1ELb1ELb1ELb0EEENS1_36VarlenDynamicPersistentTileSchedulerILi128ELi80ELi256ELi128ELb1ELb1ELb1ELb1ELb1ELb1EEEEEEEEEvNT_6ParamsE)
        .other          _ZN7cutlass13device_kernelIN5flash11enable_sm90INS1_16FlashAttnFwdSm90INS1_25CollectiveMainloopFwdSm90ILi2EN4cute5tupleIJNS5_1CILi1EEES8_S8_EEENS6_IJNS7_ILi128EEENS7_ILi80EEENS7_ILi256EEEEEELi256ENS_10bfloat16_tEfNS_4arch4Sm90ELb1ELb0ELb0ELb1ELb1ELb0ELb0ELb1ELb1ELb1ELb1ELb0EEENS1_21CollectiveEpilogueFwdINS6_IJSA_SC_SB_EEES9_SE_SG_Li256ELb1ELb1ELb1ELb0EEENS1_36VarlenDynamicPersistentTileSchedulerILi128ELi80ELi256ELi128ELb1ELb1ELb1ELb1ELb1ELb1EEEEEEEEEvNT_6ParamsE,@"STO_CUDA_ENTRY STV_DEFAULT"
_ZN7cutlass13device_kernelIN5flash11enable_sm90INS1_16FlashAttnFwdSm90INS1_25CollectiveMainloopFwdSm90ILi2EN4cute5tupleIJNS5_1CILi1EEES8_S8_EEENS6_IJNS7_ILi128EEENS7_ILi80EEENS7_ILi256EEEEEELi256ENS_10bfloat16_tEfNS_4arch4Sm90ELb1ELb0ELb0ELb1ELb1ELb0ELb0ELb1ELb1ELb1ELb1ELb0EEENS1_21CollectiveEpilogueFwdINS6_IJSA_SC_SB_EEES9_SE_SG_Li256ELb1ELb1ELb1ELb0EEENS1_36VarlenDynamicPersistentTileSchedulerILi128ELi80ELi256ELi128ELb1ELb1ELb1ELb1ELb1ELb1EEEEEEEEEvNT_6ParamsE:
        /* <DEDUP_REMOVED lines=45> */
.L_x_2368:
        /* <DEDUP_REMOVED lines=22> */
.L_x_2369:
        /* <DEDUP_REMOVED lines=18> */
.L_x_2370:
        /* <DEDUP_REMOVED lines=22> */
.L_x_2371:
        /* <DEDUP_REMOVED lines=23> */
.L_x_2372:
        /* <DEDUP_REMOVED lines=10> */
.L_x_2374:
        /* <DEDUP_REMOVED lines=54> */
[----:B------:R-:W-:Y:S01]  /*0c20*/  LOP3.LUT R9, R9, 0x7ffffffc, RZ, 0xc0, !PT ;  /* 0x7ffffffc09097812 */ /* 0x000fe200078ec0ff */
[----:B------:R-:W-:Y:S01]  /*0c30*/  IMAD.IADD R2, R3, 0x1, -R2 ;  /* 0x0000000103027824 */ /* 0x000fe200078e0a02 */
[----:B------:R-:W-:-:S02]  /*0c40*/  SHF.R.S32.HI R8, RZ, 0x5, R8 ;  /* 0x00000005ff087819 */ /* 0x000fc40000011408 */
[----:B------:R-:W-:Y:S01]  /*0c50*/  LOP3.LUT R3, R0, 0x1ffffffe, RZ, 0xc0, !PT ;  /* 0x1ffffffe00037812 */ /* 0x000fe200078ec0ff */
[----:B------:R-:W-:Y:S02]  /*0c60*/  IMAD R0, R7, 0x8, R6 ;  /* 0x0000000807007824 */ /* 0x000fe400078e0206 */
[----:B------:R-:W-:Y:S02]  /*0c70*/  IMAD.IADD R9, R13, 0x1, -R9 ;  /* 0x000000010d097824 */ /* 0x000fe400078e0a09 */
[----:B------:R-:W-:Y:S01]  /*0c80*/  IMAD R11, R8, 0x10, R11 ;  /* 0x00000010080b7824 */ /* 0x000fe200078e020b */
[----:B------:R0:W-:Y:S01]  /*0c90*/  STL [R1+0x40], R0 ;  /* 0x0000400001007387 */ /* 0x0001e20000100800 */
[----:B------:R-:W-:Y:S02]  /*0ca0*/  IMAD.SHL.U32 R23, R9, 0x2, RZ ;  /* 0x0000000209177824 */ /* 0x000fe400078e00ff */
[----:B------:R-:W-:Y:S02]  /*0cb0*/  IMAD.IADD R3, R12, 0x1, -R3 ;  /* 0x000000010c037824 */ /* 0x000fe400078e0a03 */
[----:B------:R-:W-:-:S02]  /*0cc0*/  VIADD R22, R23, 0x8 ;  /* 0x0000000817167836 */ /* 0x000fc40000000000 */
[C---:B------:R-:W-:Y:S02]  /*0cd0*/  VIADD R21, R23.reuse, 0x10 ;  /* 0x0000001017157836 */ /* 0x040fe40000000000 */
[C---:B------:R-:W-:Y:S01]  /*0ce0*/  VIADD R20, R23.reuse, 0x18 ;  /* 0x0000001817147836 */ /* 0x040fe20000000000 */
[----:B------:R-:W-:Y:S01]  /*0cf0*/  SHF.R.S32.HI R25, RZ, 0x1f, R22 ;  /* 0x0000001fff197819 */ /* 0x000fe20000011416 */
[----:B0-----:R-:W-:Y:S01]  /*0d00*/  IMAD R0, R2, 0x40, R11 ;  /* 0x0000004002007824 */ /* 0x001fe200078e020b */
[----:B------:R-:W-:Y:S01]  /*0d10*/  SHF.R.S32.HI R24, RZ, 0x1f, R21 ;  /* 0x0000001fff187819 */ /* 0x000fe20000011415 */
[----:B------:R-:W-:Y:S01]  /*0d20*/  IMAD.U32 R2, RZ, RZ, UR8 ;  /* 0x00000008ff027e24 */ /* 0x000fe2000f8e00ff */
[----:B------:R-:W-:Y:S01]  /*0d30*/  SHF.R.S32.HI R22, RZ, 0x1f, R20 ;  /* 0x0000001fff167819 */ /* 0x000fe20000011414 */
[C---:B------:R-:W-:Y:S01]  /*0d40*/  VIADD R19, R23.reuse, 0x20 ;  /* 0x0000002017137836 */ /* 0x040fe20000000000 */
[----:B------:R-:W-:Y:S01]  /*0d50*/  STL [R1+0x3c], R0 ;  /* 0x00003c0001007387 */ /* 0x000fe20000100800 */
[----:B------:R-:W-:-:S02]  /*0d60*/  VIADD R18, R23, 0x28 ;  /* 0x0000002817127836 */ /* 0x000fc40000000000 */
        /* <DEDUP_REMOVED lines=12> */
[----:B0-----:R-:W-:Y:S01]  /*0e30*/  IMAD.U32 R2, RZ, RZ, UR4 ;  /* 0x00000004ff027e24 */ /* 0x001fe2000f8e00ff */
        /* <DEDUP_REMOVED lines=34> */
[----:B------:R-:W-:Y:S01]  /*1060*/  SHF.R.S32.HI R2, RZ, 0x1f, R222 ;  /* 0x0000001fff027819 */ /* 0x000fe200000114de */
[----:B------:R-:W-:-:S07]  /*1070*/  IMAD.U32 R18, RZ, RZ, UR4 ;  /* 0x00000004ff127e24 */ /* 0x000fce000f8e00ff */
.L_x_2438:
[----:B------:R-:W-:Y:S01]  /*1080*/  ULDC.64 UR8, c[0x0][0xc88] ;  /* 0x0003220000087ab9 */ /* 0x000fe20000000a00 */
[----:B------:R-:W-:Y:S01]  /*1090*/  ULDC.64 UR10, c[0x0][0xa18] ;  /* 0x00028600000a7ab9 */ /* 0x000fe20000000a00 */
[----:B------:R-:W-:Y:S02]  /*10a0*/  UIMAD.WIDE UR8, UR7, 0x4, UR8 ;  /* 0x00000004070878a5 */ /* 0x000fe4000f8e0208 */
[----:B------:R-:W-:Y:S01]  /*10b0*/  UISETP.NE.U32.AND UP1, UPT, UR10, URZ, UPT ;  /* 0x0000003f0a00728c */ /* 0x000fe2000bf25070 */
[----:B------:R-:W-:-:S03]  /*10c0*/  ULDC UR7, c[0x0][0x424] ;  /* 0x0001090000077ab9 */ /* 0x000fc60000000800 */
[----:B0123--:R-:W-:Y:S02]  /*10d0*/  IMAD.U32 R2, RZ, RZ, UR8 ;  /* 0x00000008ff027e24 */ /* 0x00ffe4000f8e00ff */
[----:B------:R-:W-:Y:S01]  /*10e0*/  IMAD.U32 R3, RZ, RZ, UR9 ;  /* 0x00000009ff037e24 */ /* 0x000fe2000f8e00ff */
        /* <DEDUP_REMOVED lines=9> */
[----:B------:R-:W-:Y:S01]  /*1180*/  IMAD.U32 R220, RZ, RZ, UR4 ;  /* 0x00000004ffdc7e24 */ /* 0x000fe2000f8e00ff */
[----:B------:R-:W-:-:S04]  /*1190*/  @UP0 ULEA UR8, UP2, UR4, UR8, 0x2 ;  /* 0x0000000804080291 */ /* 0x000fc8000f84103f */
[----:B------:R-:W-:Y:S02]  /*11a0*/  @UP0 ULEA.HI.X UR9, UR4, UR9, UR12, 0x2, UP2 ;  /* 0x0000000904090291 */ /* 0x000fe400090f140c */
[----:B------:R-:W-:Y:S01]  /*11b0*/  IMAD.U32 R6, RZ, RZ, UR12 ;  /* 0x0000000cff067e24 */ /* 0x000fe2000f8e00ff */
[----:B------:R-:W-:Y:S01]  /*11c0*/  @UP1 ULEA UR10, UP0, UR4, UR10, 0x2 ;  /* 0x0000000a040a1291 */ /* 0x000fe2000f80103f */
[----:B------:R-:W-:-:S03]  /*11d0*/  IMAD.U32 R2, RZ, RZ, UR8 ;  /* 0x00000008ff027e24 */ /* 0x000fc6000f8e00ff */
[----:B------:R-:W-:Y:S01]  /*11e0*/  @UP1 ULEA.HI.X UR11, UR4, UR11, UR12, 0x2, UP0 ;  /* 0x0000000b040b1291 */ /* 0x000fe200080f140c */
[----:B------:R-:W-:Y:S01]  /*11f0*/  IMAD.U32 R3, RZ, RZ, UR9 ;  /* 0x00000009ff037e24 */ /* 0x000fe2000f8e00ff */
[----:B------:R-:W-:Y:S01]  /*1200*/  ULDC.64 UR8, c[0x0][0x418] ;  /* 0x0001060000087ab9 */ /* 0x000fe20000000a00 */
[----:B------:R-:W-:Y:S01]  /*1210*/  IMAD.U32 R4, RZ, RZ, UR10 ;  /* 0x0000000aff047e24 */ /* 0x000fe2000f8e00ff */
[----:B------:R0:W-:Y:S02]  /*1220*/  STL [R1+0x30], R6 ;  /* 0x0000300601007387 */ /* 0x0001e40000100800 */
[----:B------:R-:W-:Y:S02]  /*1230*/  IMAD.U32 R5, RZ, RZ, UR11 ;  /* 0x0000000bff057e24 */ /* 0x000fe4000f8e00ff */
[----:B------:R-:W2:Y:S01]  /*1240*/  @P0 LDG.E R2, desc[UR38][R2.64] ;  /* 0x0000002602020981 */ /* 0x000ea2000c1e1900 */
[----:B------:R-:W-:Y:S01]  /*1250*/  UISETP.NE.U32.AND UP0, UPT, UR8, URZ, UPT ;  /* 0x0000003f0800728c */ /* 0x000fe2000bf05070 */
[----:B------:R-:W-:-:S02]  /*1260*/  ULDC.64 UR10, c[0x0][0xa20] ;  /* 0x00028800000a7ab9 */ /* 0x000fc40000000a00 */
[----:B------:R-:W3:Y:S01]  /*1270*/  @P2 LDG.E R4, desc[UR38][R4.64] ;  /* 0x0000002604042981 */ /* 0x000ee2000c1e1900 */
[----:B------:R-:W-:Y:S01]  /*1280*/  UISETP.NE.AND.EX UP0, UPT, UR9, URZ, UPT, UP0 ;  /* 0x0000003f0900728c */ /* 0x000fe2000bf05300 */
[----:B------:R-:W-:Y:S01]  /*1290*/  ISETP.NE.U32.AND P1, PT, RZ, UR10, PT ;  /* 0x0000000aff007c0c */ /* 0x000fe2000bf25070 */
[----:B------:R-:W-:Y:S02]  /*12a0*/  ULOP3.LUT UR9, UR5, 0xffff, URZ, 0xc0, !UPT ;  /* 0x0000ffff05097892 */ /* 0x000fe4000f8ec03f */
[----:B------:R-:W-:Y:S01]  /*12b0*/  USEL UR7, UR7, 0x1, UP0 ;  /* 0x0000000107077887 */ /* 0x000fe20008000000 */
[----:B------:R-:W-:Y:S01]  /*12c0*/  ISETP.NE.AND.EX P1, PT, RZ, UR11, PT, P1 ;  /* 0x0000000bff007c0c */ /* 0x000fe2000bf25310 */
[----:B------:R-:W-:Y:S01]  /*12d0*/  ULDC UR8, c[0x0][0x2f0] ;  /* 0x0000bc0000087ab9 */ /* 0x000fe20000000800 */
[----:B------:R-:W-:Y:S01]  /*12e0*/  UMOV UR4, URZ ;  /* 0x0000003f00047c82 */ /* 0x000fe20008000000 */
[----:B-----5:R-:W-:Y:S01]  /*12f0*/  IMAD.U32 R0, RZ, RZ, UR9 ;  /* 0x00000009ff007e24 */ /* 0x020fe2000f8e00ff */
[----:B------:R-:W-:-:S04]  /*1300*/  UIMAD UR7, UR7, UR8, URZ ;  /* 0x00000008070772a4 */ /* 0x000fc8000f8e023f */
[----:B------:R0:W-:Y:S01]  /*1310*/  STL [R1+0x2c], R0 ;  /* 0x00002c0001007387 */ /* 0x0001e20000100800 */
[----:B--2---:R-:W-:Y:S02]  /*1320*/  @P0 R2UR UR4, R2 ;  /* 0x00000000020402ca */ /* 0x004fe400000e0000 */
[----:B---3--:R-:W-:-:S13]  /*1330*/  @P2 R2UR UR8, R4 ;  /* 0x00000000040822ca */ /* 0x008fda00000e0000 */
[----:B------:R-:W-:Y:S01]  /*1340*/  IMAD.U32 R22, RZ, RZ, UR8 ;  /* 0x00000008ff167e24 */ /* 0x000fe2000f8e00ff */
[----:B0---4-:R-:W-:Y:S06]  /*1350*/  @P2 BRA `(.L_x_2375) ;  /* 0x0000000000442947 */ /* 0x011fec0003800000 */
[----:B------:R-:W-:Y:S02]  /*1360*/  ULDC.64 UR8, c[0x0][0xa00] ;  /* 0x0002800000087ab9 */ /* 0x000fe40000000a00 */
[----:B------:R-:W-:Y:S01]  /*1370*/  ISETP.NE.U32.AND P0, PT, RZ, UR8, PT ;  /* 0x00000008ff007c0c */ /* 0x000fe2000bf05070 */
[----:B------:R-:W-:Y:S02]  /*1380*/  ULDC UR8, c[0x0][0x288] ;  /* 0x0000a20000087ab9 */ /* 0x000fe40000000800 */
[----:B------:R-:W-:Y:S01]  /*1390*/  IMAD.U32 R22, RZ, RZ, UR8 ;  /* 0x00000008ff167e24 */ /* 0x000fe2000f8e00ff */
[----:B------:R-:W-:-:S13]  /*13a0*/  ISETP.NE.AND.EX P0, PT, RZ, UR9, PT, P0 ;  /* 0x00000009ff007c0c */ /* 0x000fda000bf05300 */
[----:B------:R-:W-:Y:S05]  /*13b0*/  @!P0 BRA `(.L_x_2375) ;  /* 0x00000000002c8947 */ /* 0x000fea0003800000 */
[----:B------:R-:W-:Y:S01]  /*13c0*/  R2UR UR12, R220 ;  /* 0x00000000dc0c72ca */ /* 0x000fe200000e0000 */
[----:B------:R-:W-:-:S12]  /*13d0*/  ULDC.64 UR8, c[0x0][0xa00] ;  /* 0x0002800000087ab9 */ /* 0x000fd80000000a00 */
[----:B------:R-:W-:-:S06]  /*13e0*/  UIMAD.WIDE UR8, UR12, 0x4, UR8 ;  /* 0x000000040c0878a5 */ /* 0x000fcc000f8e0208 */
[----:B------:R-:W-:Y:S02]  /*13f0*/  IMAD.U32 R2, RZ, RZ, UR8 ;  /* 0x00000008ff027e24 */ /* 0x000fe4000f8e00ff */
[----:B------:R-:W-:-:S05]  /*1400*/  IMAD.U32 R3, RZ, RZ, UR9 ;  /* 0x00000009ff037e24 */ /* 0x000fca000f8e00ff */
[----:B------:R-:W2:Y:S04]  /*1410*/  LDG.E R4, desc[UR38][R2.64] ;  /* 0x0000002602047981 */ /* 0x000ea8000c1e1900 */
[----:B------:R-:W3:Y:S01]  /*1420*/  LDG.E R0, desc[UR38][R2.64+0x4] ;  /* 0x0000042602007981 */ /* 0x000ee2000c1e1900 */
[----:B--2---:R-:W-:Y:S02]  /*1430*/  R2UR UR8, R4 ;  /* 0x00000000040872ca */ /* 0x004fe400000e0000 */
[----:B---3--:R-:W-:-:S13]  /*1440*/  R2UR UR9, R0 ;  /* 0x00000000000972ca */ /* 0x008fda00000e0000 */
[----:B------:R-:W-:-:S06]  /*1450*/  UIADD3 UR8, -UR8, UR9, URZ ;  /* 0x0000000908087290 */ /* 0x000fcc000fffe13f */
[----:B------:R-:W-:-:S07]  /*1460*/  IMAD.U32 R22, RZ, RZ, UR8 ;  /* 0x00000008ff167e24 */ /* 0x000fce000f8e00ff */
.L_x_2375:
[----:B------:R-:W-:Y:S05]  /*1470*/  @!P1 BRA `(.L_x_2376) ;  /* 0x0000000000249947 */ /* 0x000fea0003800000 */
[----:B------:R-:W-:Y:S02]  /*1480*/  R2UR UR8, R220 ;  /* 0x00000000dc0872ca */ /* 0x000fe400000e0000 */
[----:B------:R-:W-:-:S11]  /*1490*/  R2UR UR9, R6 ;  /* 0x00000000060972ca */ /* 0x000fd600000e0000 */
[----:B------:R-:W-:-:S04]  /*14a0*/  ULEA UR7, UP0, UR8, UR10, 0x2 ;  /* 0x0000000a08077291 */ /* 0x000fc8000f80103f */
[----:B------:R-:W-:Y:S02]  /*14b0*/  ULEA.HI.X UR8, UR8, UR11, UR9, 0x2, UP0 ;  /* 0x0000000b08087291 */ /* 0x000fe400080f1409 */
[----:B------:R-:W-:-:S04]  /*14c0*/  IMAD.U32 R2, RZ, RZ, UR7 ;  /* 0x00000007ff027e24 */ /* 0x000fc8000f8e00ff */
[----:B------:R-:W-:-:S05]  /*14d0*/  IMAD.U32 R3, RZ, RZ, UR8 ;  /* 0x00000008ff037e24 */ /* 0x000fca000f8e00ff */
[----:B------:R-:W2:Y:S02]  /*14e0*/  LDG.E R2, desc[UR38][R2.64] ;  /* 0x0000002602027981 */ /* 0x000ea4000c1e1900 */
[----:B--2---:R-:W-:Y:S01]  /*14f0*/  R2UR UR7, R2 ;  /* 0x00000000020772ca */ /* 0x004fe200000e0000 */
[----:B------:R-:W-:-:S14]  /*1500*/  BRA `(.L_x_2377) ;  /* 0x0000000000387947 */ /* 0x000fdc0003800000 */
.L_x_2376:
[----:B------:R-:W-:Y:S02]  /*1510*/  ULDC.64 UR8, c[0x0][0xa08] ;  /* 0x0002820000087ab9 */ /* 0x000fe40000000a00 */
[----:B------:R-:W-:-:S04]  /*1520*/  ISETP.NE.U32.AND P0, PT, RZ, UR8, PT ;  /* 0x00000008ff007c0c */ /* 0x000fc8000bf05070 */
        /* <DEDUP_REMOVED lines=12> */
.L_x_2377:
[----:B------:R-:W-:Y:S01]  /*15f0*/  ULDC UR8, c[0x0][0x448] ;  /* 0x0001120000087ab9 */ /* 0x000fe20000000800 */
[----:B------:R-:W-:Y:S01]  /*1600*/  R2UR UR9, R22 ;  /* 0x00000000160972ca */ /* 0x000fe200000e0000 */
[----:B------:R-:W-:Y:S02]  /*1610*/  UISETP.NE.AND UP0, UPT, UR8, 0x1, UPT ;  /* 0x000000010800788c */ /* 0x000fe4000bf05270 */
[----:B------:R-:W-:Y:S02]  /*1620*/  USHF.L.U32 UR6, UR6, 0x7, URZ ;  /* 0x0000000706067899 */ /* 0x000fe4000800063f */
[----:B------:R-:W-:Y:S02]  /*1630*/  UIADD3 UR10, -UR4, UR7, URZ ;  /* 0x00000007040a7290 */ /* 0x000fe4000fffe13f */
[----:B------:R-:W-:Y:S02]  /*1640*/  UP2UR UR4, UPR, URZ, 0x1 ;  /* 0x000000013f047883 */ /* 0x000fe40008000000 */
[----:B------:R-:W-:-:S02]  /*1650*/  UIADD3 UR8, UR6, 0x7f, URZ ;  /* 0x0000007f06087890 */ /* 0x000fc4000fffe03f */
[----:B------:R-:W-:Y:S01]  /*1660*/  IMAD.U32 R215, RZ, RZ, UR6 ;  /* 0x00000006ffd77e24 */ /* 0x000fe2000f8e00ff */
[----:B------:R-:W-:Y:S01]  /*1670*/  @UP0 ULDC UR6, c[0x0][0x44c] ;  /* 0x0001130000060ab9 */ /* 0x000fe20000000800 */
[----:B------:R-:W-:Y:S01]  /*1680*/  IMAD.U32 R213, RZ, RZ, UR4 ;  /* 0x00000004ffd57e24 */ /* 0x000fe2000f8e00ff */
[----:B------:R-:W-:Y:S01]  /*1690*/  UIMAD.WIDE.U32 UR6, UR8, UR6, URZ ;  /* 0x00000006080672a5 */ /* 0x000fe2000f8e003f */
[----:B------:R-:W-:Y:S01]  /*16a0*/  IMAD.U32 R212, RZ, RZ, UR10 ;  /* 0x0000000affd47e24 */ /* 0x000fe2000f8e00ff */
[----:B------:R-:W-:Y:S02]  /*16b0*/  UIADD3 UR4, UR10, 0x50, -UR9 ;  /* 0x000000500a047890 */ /* 0x000fe4000fffe809 */
[----:B------:R-:W-:Y:S01]  /*16c0*/  UIADD3 UR6, UR10, 0x4f, URZ ;  /* 0x0000004f0a067890 */ /* 0x000fe2000fffe03f */
[----:B------:R-:W-:Y:S02]  /*16d0*/  @UP0 ULDC UR9, c[0x0][0x450] ;  /* 0x0001140000090ab9 */ /* 0x000fe40000000800 */
[----:B------:R-:W-:-:S02]  /*16e0*/  @UP0 USHF.R.U32.HI UR8, URZ, UR9, UR7 ;  /* 0x000000093f080299 */ /* 0x000fc40008011607 */
[----:B------:R-:W-:Y:S02]  /*16f0*/  UIMAD.WIDE UR6, UR6, 0x66666667, URZ ;  /* 0x66666667060678a5 */ /* 0x000fe4000f8e023f */
[----:B------:R-:W-:Y:S02]  /*1700*/  UIADD3 UR8, UR4, UR8, URZ ;  /* 0x0000000804087290 */ /* 0x000fe4000fffe03f */
[----:B------:R-:W-:Y:S02]  /*1710*/  USHF.R.U32.HI UR4, URZ, 0x1f, UR7 ;  /* 0x0000001f3f047899 */ /* 0x000fe40008011607 */
[----:B------:R-:W-:Y:S02]  /*1720*/  UIMAD.WIDE UR8, UR8, 0x66666667, URZ ;  /* 0x66666667080878a5 */ /* 0x000fe4000f8e023f */
[----:B------:R-:W-:Y:S02]  /*1730*/  ULEA.HI.SX32 UR7, UR7, UR4, 0x1b ;  /* 0x0000000407077291 */ /* 0x000fe4000f8fda3f */
[----:B------:R-:W-:-:S02]  /*1740*/  USHF.R.U32.HI UR6, URZ, 0x1f, UR9 ;  /* 0x0000001f3f067899 */ /* 0x000fc40008011609 */
[----:B------:R-:W-:Y:S02]  /*1750*/  ULOP3.LUT UR4, UR5, 0xff000000, URZ, 0xc0, !UPT ;  /* 0xff00000005047892 */ /* 0x000fe4000f8ec03f */
[----:B------:R-:W-:Y:S02]  /*1760*/  ULEA.HI.SX32 UR6, UR9, UR6, 0x1b ;  /* 0x0000000609067291 */ /* 0x000fe4000f8fda3f */
[----:B------:R-:W-:Y:S02]  /*1770*/  ULOP3.LUT UR5, UR5, 0xff0000, URZ, 0xc0, !UPT ;  /* 0x00ff000005057892 */ /* 0x000fe4000f8ec03f */
[----:B------:R-:W-:Y:S02]  /*1780*/  UISETP.LT.AND UP0, UPT, UR7, UR6, UPT ;  /* 0x000000060700728c */ /* 0x000fe4000bf01270 */
[----:B------:R-:W-:Y:S02]  /*1790*/  USHF.R.U32.HI UR4, URZ, 0x8, UR4 ;  /* 0x000000083f047899 */ /* 0x000fe40008011604 */
[----:B------:R-:W-:-:S02]  /*17a0*/  USEL UR9, UR7, UR6, UP0 ;  /* 0x0000000607097287 */ /* 0x000fc40008000000 */
[----:B------:R-:W-:Y:S02]  /*17b0*/  ULEA.HI UR5, UR5, UR4, URZ, 0x10 ;  /* 0x0000000405057291 */ /* 0x000fe4000f8f803f */
[----:B------:R-:W-:Y:S02]  /*17c0*/  UISETP.GE.AND UP0, UPT, UR9, 0x1, UPT ;  /* 0x000000010900788c */ /* 0x000fe4000bf06270 */
[----:B------:R-:W-:Y:S02]  /*17d0*/  ULOP3.LUT UR6, UR5, 0xff, URZ, 0xc0, !UPT ;  /* 0x000000ff05067892 */ /* 0x000fe4000f8ec03f */
[----:B------:R-:W-:Y:S02]  /*17e0*/  USHF.R.U32.HI UR5, URZ, 0x10, UR5 ;  /* 0x000000103f057899 */ /* 0x000fe40008011605 */
[----:B------:R-:W-:Y:S01]  /*17f0*/  PLOP3.LUT P0, PT, PT, PT, UP0, 0x80, 0x0 ;  /* 0x000000000000781c */ /* 0x000fe20003f0f008 */
[----:B------:R-:W-:Y:S01]  /*1800*/  UMOV UR4, URZ ;  /* 0x0000003f00047c82 */ /* 0x000fe20008000000 */
[----:B------:R-:W-:-:S02]  /*1810*/  IMAD.U32 R221, RZ, RZ, UR6 ;  /* 0x00000006ffdd7e24 */ /* 0x000fc4000f8e00ff */
[----:B------:R-:W-:-:S09]  /*1820*/  IMAD.U32 R217, RZ, RZ, UR5 ;  /* 0x00000005ffd97e24 */ /* 0x000fd2000f8e00ff */
[----:B------:R-:W-:Y:S05]  /*1830*/  @!P0 BRA `(.L_x_2378) ;  /* 0x0000000000948947 */ /* 0x000fea0003800000 */
        /* <DEDUP_REMOVED lines=37> */
.L_x_2378:
[----:B------:R-:W-:Y:S01]  /*1a90*/  R2UR UR5, R221 ;  /* 0x00000000dd0572ca */ /* 0x000fe200000e0000 */
[----:B------:R-:W-:Y:S01]  /*1aa0*/  IMAD.U32 R0, RZ, RZ, UR9 ;  /* 0x00000009ff007e24 */ /* 0x000fe2000f8e00ff */
[----:B------:R-:W-:Y:S01]  /*1ab0*/  PLOP3.LUT P0, PT, PT, PT, PT, 0x80, 0x0 ;  /* 0x000000000000781c */ /* 0x000fe20003f0f070 */
[----:B------:R-:W-:Y:S01]  /*1ac0*/  IMAD.U32 R3, RZ, RZ, UR4 ;  /* 0x00000004ff037e24 */ /* 0x000fe2000f8e00ff */
[----:B------:R-:W-:Y:S01]  /*1ad0*/  CS2R R150, SRZ ;  /* 0x0000000000967805 */ /* 0x000fe2000001ff00 */
[----:B------:R-:W-:Y:S01]  /*1ae0*/  IMAD.MOV.U32 R2, RZ, RZ, RZ ;  /* 0x000000ffff027224 */ /* 0x000fe200078e00ff */
        /* <DEDUP_REMOVED lines=15> */
[----:B------:R-:W-:Y:S02]  /*1be0*/  CS2R R124, SRZ ;  /* 0x00000000007c7805 */ /* 0x000fe4000001ff00 */
[----:B------:R-:W-:-:S02]  /*1bf0*/  CS2R R122, SRZ ;  /* 0x00000000007a7805 */ /* 0x000fc4000001ff00 */
[----:B------:R-:W-:Y:S01]  /*1c00*/  R2UR UR60, R0 ;  /* 0x00000000003c72ca */ /* 0x000fe200000e0000 */
[----:B------:R-:W-:Y:S01]  /*1c10*/  IMAD.MOV.U32 R0, RZ, RZ, RZ ;  /* 0x000000ffff007224 */ /* 0x000fe200078e00ff */
        /* <DEDUP_REMOVED lines=56> */
[----:B------:R-:W-:Y:S02]  /*1fa0*/  UIADD3 UR6, UR7, 0x14400, URZ ;  /* 0x0001440007067890 */ /* 0x000fe4000fffe03f */
[----:B------:R-:W-:Y:S02]  /*1fb0*/  IMAD.U32 R17, RZ, RZ, UR7 ;  /* 0x00000007ff117e24 */ /* 0x000fe4000f8e00ff */
[----:B0-----:R-:W-:Y:S01]  /*1fc0*/  VIADD R0, R0, 0xffffff80 ;  /* 0xffffff8000007836 */ /* 0x001fe20000000000 */
[----:B------:R-:W-:-:S04]  /*1fd0*/  ULOP3.LUT UP0, URZ, UR6, 0x9f, URZ, 0xc0, !UPT ;  /* 0x0000009f063f7892 */ /* 0x000fc8000f80c03f */
[----:B------:R-:W-:Y:S02]  /*1fe0*/  SHF.R.S32.HI R3, RZ, 0x1f, R0 ;  /* 0x0000001fff037819 */ /* 0x000fe40000011400 */
        /* <DEDUP_REMOVED lines=28> */
.L_x_2380:
[----:B------:R-:W2:Y:S04]  /*21b0*/  LDL R19, [R1+0x34] ;  /* 0x0000340001137983 */ /* 0x000ea80000100800 */
[----:B------:R-:W3:Y:S01]  /*21c0*/  LDL R2, [R1+0x44] ;  /* 0x0000440001027983 */ /* 0x000ee20000100800 */
[----:B------:R-:W-:Y:S02]  /*21d0*/  R2UR UR6, R17 ;  /* 0x00000000110672ca */ /* 0x000fe400000e0000 */
        /* <DEDUP_REMOVED lines=11> */
.L_x_2529:
[----:B------:R-:W-:Y:S05]  /*2290*/  @!P0 BRA `(.L_x_2382) ;  /* 0x0000000000048947 */ /* 0x000fea0003800000 */
[----:B------:R-:W-:Y:S01]  /*22a0*/  BPT.TRAP 0x1 ;  /* 0x000000040000795c */ /* 0x000fe20000300000 */
.L_x_2382:
[----:B------:R-:W-:Y:S01]  /*22b0*/  R2UR UR5, R18 ;  /* 0x00000000120572ca */ /* 0x000fe200000e0000 */
[----:B0-----:R-:W-:Y:S01]  /*22c0*/  IMAD.U32 R0, RZ, RZ, UR36 ;  /* 0x00000024ff007e24 */ /* 0x001fe2000f8e00ff */
[----:B------:R-:W-:-:S11]  /*22d0*/  R2UR UR4, R17 ;  /* 0x00000000110472ca */ /* 0x000fd600000e0000 */
[----:B------:R-:W-:Y:S02]  /*22e0*/  IMAD.U32 R3, RZ, RZ, UR5 ;  /* 0x00000005ff037e24 */ /* 0x000fe4000f8e00ff */
[----:B------:R-:W-:-:S03]  /*22f0*/  LEA R0, R0, UR4, 0x3 ;  /* 0x0000000400007c11 */ /* 0x000fc6000f8e18ff */
[----:B------:R-:W-:-:S04]  /*2300*/  SHF.L.U32 R3, R3, 0x1f, RZ ;  /* 0x0000001f03037819 */ /* 0x000fc800000006ff */
[----:B------:R0:W1:Y:S01]  /*2310*/  SYNCS.PHASECHK.TRANS64.TRYWAIT P1, [R0+URZ+0x38830], R3 ;  /* 0x03883003000075a7 */ /* 0x000062000802017f */
[----:B------:R-:W-:Y:S05]  /*2320*/  @!P0 BRA `(.L_x_2383) ;  /* 0x0000000000048947 */ /* 0x000fea0003800000 */
[----:B------:R-:W-:Y:S01]  /*2330*/  BPT.TRAP 0x1 ;  /* 0x000000040000795c */ /* 0x000fe20000300000 */
.L_x_2383:
[----:B-1----:R-:W-:Y:S05]  /*2340*/  @P1 BRA `(.L_x_2384) ;  /* 0x0000000000081947 */ /* 0x002fea0003800000 */
[----:B------:R-:W1:Y:S02]  /*2350*/  SYNCS.PHASECHK.TRANS64.TRYWAIT P1, [R0+URZ+0x38830], R3 ;  /* 0x03883003000075a7 */ /* 0x000e64000802017f */
[----:B-1----:R-:W-:Y:S05]  /*2360*/  @!P1 BRA `(.L_x_2385) ;  /* 0x00000178003c9947 */ /* 0x002fea0003800000 */
.L_x_2384:
        /* <DEDUP_REMOVED lines=23> */
[----:B01----:R-:W-:Y:S01]  /*24e0*/  MOV R3, UR38 ;  /* 0x0000002600037c02 */ /* 0x003fe20008000f00 */
[----:B------:R-:W-:Y:S01]  /*24f0*/  UMOV UR43, 0x40000040 ;  /* 0x40000040002b7882 */ /* 0x000fe20000000000 */
[----:B------:R-:W-:Y:S01]  /*2500*/  UMOV UR47, 0x40000040 ;  /* 0x40000040002f7882 */ /* 0x000fe20000000000 */
[----:B------:R-:W-:Y:S01]  /*2510*/  ULOP3.LUT UR6, UR4, 0x10000, URZ, 0xfc, !UPT ;  /* 0x0001000004067892 */ /* 0x000fe2000f8efc3f */
[----:B------:R-:W-:Y:S01]  /*2520*/  MOV R4, UR36 ;  /* 0x0000002400047c02 */ /* 0x000fe20008000f00 */
[----:B------:R-:W-:Y:S01]  /*2530*/  UMOV UR51, 0x40000040 ;  /* 0x4000004000337882 */ /* 0x000fe20000000000 */
[----:B------:R-:W-:Y:S01]  /*2540*/  UMOV UR55, 0x40000040 ;  /* 0x4000004000377882 */ /* 0x000fe20000000000 */
[----:B------:R-:W-:-:S02]  /*2550*/  UIMAD UR4, UR36, 0xa00, UR6 ;  /* 0x00000a00240478a4 */ /* 0x000fc4000f8e0206 */
[----:B------:R-:W-:Y:S01]  /*2560*/  IMAD.U32 R20, RZ, RZ, UR6 ;  /* 0x00000006ff147e24 */ /* 0x000fe2000f8e00ff */
[----:B------:R-:W-:Y:S01]  /*2570*/  UMOV UR37, 0x40000040 ;  /* 0x4000004000257882 */ /* 0x000fe20000000000 */
[----:B------:R-:W-:Y:S01]  /*2580*/  UIADD3 UR10, UR4, 0x80, URZ ;  /* 0x00000080040a7890 */ /* 0x000fe2000fffe03f */
[----:B------:R-:W-:Y:S01]  /*2590*/  IMAD.U32 R7, RZ, RZ, UR37 ;  /* 0x00000025ff077e24 */ /* 0x000fe2000f8e00ff */
[----:B------:R-:W-:Y:S02]  /*25a0*/  UIADD3 UR14, UR4, 0x100, URZ ;  /* 0x00000100040e7890 */ /* 0x000fe4000fffe03f */
[----:B------:R-:W-:Y:S01]  /*25b0*/  UMOV UR18, UR4 ;  /* 0x0000000400127c82 */ /* 0x000fe20008000000 */
[----:B------:R-:W-:Y:S01]  /*25c0*/  UIADD3 UR6, UR4, 0x200, URZ ;  /* 0x0000020004067890 */ /* 0x000fe2000fffe03f */
[----:B------:R-:W-:Y:S01]  /*25d0*/  HGMMA.64x16x16.F32.BF16 R56, gdesc[UR16], RZ, !UPT, gsb0 ;  /* 0x00200000103879f0 */ /* 0x000fe2000c0018ff */
[----:B------:R-:W-:Y:S01]  /*25e0*/  UIADD3 UR7, UR4, 0x2, URZ ;  /* 0x0000000204077890 */ /* 0x000fe2000fffe03f */
[----:B------:R-:W-:Y:S01]  /*25f0*/  UMOV UR19, 0x40000040 ;  /* 0x4000004000137882 */ /* 0x000fe20000000000 */
[----:B------:R-:W-:-:S02]  /*2600*/  UIADD3 UR22, UR4, 0x384, URZ ;  /* 0x0000038404167890 */ /* 0x000fc4000fffe03f */
[----:B------:R-:W-:-:S03]  /*2610*/  UIADD3 UR26, UR4, 0x386, URZ ;  /* 0x00000386041a7890 */ /* 0x000fc6000fffe03f */
[----:B------:R-:W-:Y:S01]  /*2620*/  UMOV UR18, UR7 ;  /* 0x0000000700127c82 */ /* 0x000fe20008000000 */
        /* <DEDUP_REMOVED lines=8> */
[----:B------:R-:W-:Y:S01]  /*26b0*/  UIADD3 UR58, UR4, 0x806, URZ ;  /* 0x00000806043a7890 */ /* 0x000fe2000fffe03f */
        /* <DEDUP_REMOVED lines=22> */
[----:B------:R-:W-:Y:S02]  /*2820*/  UMOV UR17, 0x40000040 ;  /* 0x4000004000117882 */ /* 0x000fe40000000000 */
[----:B------:R-:W-:Y:S01]  /*2830*/  UMOV UR13, UR17 ;  /* 0x00000011000d7c82 */ /* 0x000fe20008000000 */
[----:B------:R-:W-:-:S03]  /*2840*/  IMAD.U32 R13, RZ, RZ, UR17 ;  /* 0x00000011ff0d7e24 */ /* 0x000fc6000f8e00ff */
[----:B------:R-:W-:Y:S01]  /*2850*/  UMOV UR16, UR6 ;  /* 0x0000000600107c82 */ /* 0x000fe20008000000 */
[----:B------:R-:W-:Y:S01]  /*2860*/  UIADD3 UR6, UR4, 0x202, URZ ;  /* 0x0000020204067890 */ /* 0x000fe2000fffe03f */
[----:B------:R-:W-:Y:S01]  /*2870*/  IMAD.U32 R12, RZ, RZ, UR16 ;  /* 0x00000010ff0c7e24 */ /* 0x000fe2000f8e00ff */
[----:B------:R-:W-:Y:S01]  /*2880*/  UMOV UR12, UR16 ;  /* 0x00000010000c7c82 */ /* 0x000fe20008000000 */
        /* <DEDUP_REMOVED lines=180> */
[----:B------:R-:W-:Y:S02]  /*33d0*/  UMOV UR15, UR37 ;  /* 0x00000025000f7c82 */ /* 0x000fe40008000000 */
        /* <DEDUP_REMOVED lines=253> */
[----:B------:R-:W-:Y:S02]  /*43b0*/  UIADD3 UR6, UR5, 0xc06, URZ ;  /* 0x00000c0605067890 */ /* 0x000fe4000fffe03f */
[----:B------:R-:W-:-:S05]  /*43c0*/  UIADD3 UR5, UR4, 0x786, URZ ;  /* 0x0000078604057890 */ /* 0x000fca000fffe03f */
[----:B------:R-:W-:Y:S01]  /*43d0*/  UMOV UR36, UR6 ;  /* 0x0000000600247c82 */ /* 0x000fe20008000000 */
[----:B------:R-:W-:Y:S01]  /*43e0*/  UIADD3 UR6, UR4, 0x906, URZ ;  /* 0x0000090604067890 */ /* 0x000fe2000fffe03f */
[----:B------:R-:W-:Y:S01]  /*43f0*/  IMAD.U32 R6, RZ, RZ, UR36 ;  /* 0x00000024ff067e24 */ /* 0x000fe2000f8e00ff */
[----:B------:R-:W-:Y:S01]  /*4400*/  UMOV UR38, UR5 ;  /* 0x0000000500267c82 */ /* 0x000fe20008000000 */
[----:B------:R-:W-:Y:S01]  /*4410*/  UMOV UR56, UR36 ;  /* 0x0000002400387c82 */ /* 0x000fe20008000000 */
[----:B------:R-:W-:Y:S01]  /*4420*/  UIADD3 UR5, UR4, 0x886, URZ ;  /* 0x0000088604057890 */ /* 0x000fe2000fffe03f */
[----:B------:R-:W-:Y:S02]  /*4430*/  UMOV UR14, UR36 ;  /* 0x00000024000e7c82 */ /* 0x000fe40008000000 */
[----:B------:R-:W-:Y:S01]  /*4440*/  UMOV UR4, UR14 ;  /* 0x0000000e00047c82 */ /* 0x000fe20008000000 */
[----:B------:R-:W-:Y:S02]  /*4450*/  WARPGROUP.DEPBAR.LE gsb0, 0x0 ;  /* 0x00008000000079c5 */ /* 0x000fe40000010000 */
[----:B------:R-:W-:-:S06]  /*4460*/  WARPGROUP.ARRIVE ;  /* 0x00000000000079c5 */ /* 0x000fcc0000000000 */
[----:B------:R-:W-:Y:S03]  /*4470*/  HGMMA.64x16x16.F32.BF16 R24, gdesc[UR52], R24, gsb0 ;  /* 0x00200000341879f0 */ /* 0x000fe60008001818 */
[----:B------:R-:W-:Y:S02]  /*4480*/  WARPGROUP.DEPBAR.LE gsb0, 0x0 ;  /* 0x00008000000079c5 */ /* 0x000fe40000010000 */
[----:B------:R-:W-:-:S06]  /*4490*/  WARPGROUP.ARRIVE ;  /* 0x00000000000079c5 */ /* 0x000fcc0000000000 */
[----:B------:R-:W-:Y:S01]  /*44a0*/  HGMMA.64x16x16.F32.BF16 R56, gdesc[UR36], R56, gsb0 ;  /* 0x00200000243879f0 */ /* 0x000fe20008001838 */
[----:B------:R-:W-:Y:S02]  /*44b0*/  R2UR UR39, R2 ;  /* 0x00000000022772ca */ /* 0x000fe400000e0000 */
        /* <DEDUP_REMOVED lines=26> */
.L_x_2386:
[----:B------:R-:W-:Y:S02]  /*4660*/  R2UR UR4, R213 ;  /* 0x00000000d50472ca */ /* 0x000fe400000e0000 */
[----:B------:R-:W-:Y:S02]  /*4670*/  CS2R R150, SRZ ;  /* 0x0000000000967805 */ /* 0x000fe4000001ff00 */
[----:B------:R-:W-:Y:S02]  /*4680*/  R2UR UR7, R215 ;  /* 0x00000000d70772ca */ /* 0x000fe400000e0000 */
[----:B------:R-:W-:Y:S02]  /*4690*/  CS2R R148, SRZ ;  /* 0x0000000000947805 */ /* 0x000fe4000001ff00 */
[----:B------:R-:W-:Y:S02]  /*46a0*/  R2UR UR15, R212 ;  /* 0x00000000d40f72ca */ /* 0x000fe400000e0000 */
[----:B------:R-:W-:-:S02]  /*46b0*/  CS2R R146, SRZ ;  /* 0x0000000000927805 */ /* 0x000fc4000001ff00 */
[----:B------:R-:W-:Y:S02]  /*46c0*/  R2UR UR18, R22 ;  /* 0x00000000161272ca */ /* 0x000fe400000e0000 */
[----:B------:R-:W-:Y:S02]  /*46d0*/  CS2R R144, SRZ ;  /* 0x0000000000907805 */ /* 0x000fe4000001ff00 */
[----:B------:R-:W-:Y:S02]  /*46e0*/  R2UR UR14, R214 ;  /* 0x00000000d60e72ca */ /* 0x000fe400000e0000 */
[----:B------:R-:W-:Y:S02]  /*46f0*/  CS2R R142, SRZ ;  /* 0x00000000008e7805 */ /* 0x000fe4000001ff00 */
[----:B------:R-:W-:Y:S02]  /*4700*/  CS2R R140, SRZ ;  /* 0x00000000008c7805 */ /* 0x000fe4000001ff00 */
[----:B------:R-:W-:-:S02]  /*4710*/  CS2R R138, SRZ ;  /* 0x00000000008a7805 */ /* 0x000fc4000001ff00 */
[----:B------:R-:W-:Y:S01]  /*4720*/  CS2R R136, SRZ ;  /* 0x0000000000887805 */ /* 0x000fe2000001ff00 */
[----:B------:R-:W-:Y:S01]  /*4730*/  UISETP.NE.AND UP0, UPT, UR4, URZ, UPT ;  /* 0x0000003f0400728c */ /* 0x000fe2000bf05270 */
[----:B------:R-:W-:Y:S01]  /*4740*/  CS2R R134, SRZ ;  /* 0x0000000000867805 */ /* 0x000fe2000001ff00 */
[----:B------:R-:W-:Y:S01]  /*4750*/  VIADD R2, R216, UR7 ;  /* 0x00000007d8027c36 */ /* 0x000fe20008000000 */
[----:B------:R-:W-:Y:S01]  /*4760*/  UMOV UR10, UR7 ;  /* 0x00000007000a7c82 */ /* 0x000fe20008000000 */
[----:B------:R-:W-:Y:S01]  /*4770*/  UIMAD UR5, UR60, -0x50, UR15 ;  /* 0xffffffb03c0578a4 */ /* 0x000fe2000f8e020f */
[----:B------:R-:W-:Y:S02]  /*4780*/  CS2R R132, SRZ ;  /* 0x0000000000847805 */ /* 0x000fe4000001ff00 */
[----:B------:R-:W-:Y:S01]  /*4790*/  PLOP3.LUT P1, PT, PT, PT, UP0, 0x80, 0x0 ;  /* 0x000000000000781c */ /* 0x000fe20003f2f008 */
[----:B------:R-:W-:Y:S01]  /*47a0*/  IMAD.U32 R19, RZ, RZ, UR18 ;  /* 0x00000012ff137e24 */ /* 0x000fe2000f8e00ff */
[----:B------:R-:W-:-:S02]  /*47b0*/  PLOP3.LUT P2, PT, PT, PT, UP0, 0x80, 0x0 ;  /* 0x000000000000781c */ /* 0x000fc40003f4f008 */
[----:B------:R-:W-:Y:S01]  /*47c0*/  CS2R R130, SRZ ;  /* 0x0000000000827805 */ /* 0x000fe2000001ff00 */
[----:B------:R-:W-:Y:S01]  /*47d0*/  IMAD.U32 R64, RZ, RZ, UR5 ;  /* 0x00000005ff407e24 */ /* 0x000fe2000f8e00ff */
[----:B------:R-:W-:Y:S01]  /*47e0*/  @UP0 ULDC UR4, c[0x0][0x44c] ;  /* 0x0001130000040ab9 */ /* 0x000fe20000000800 */
[----:B------:R-:W-:Y:S01]  /*47f0*/  ULDC UR5, c[0x0][0x988] ;  /* 0x0002620000057ab9 */ /* 0x000fe20000000800 */
[----:B------:R-:W-:Y:S01]  /*4800*/  @UP0 ULDC UR6, c[0x0][0x44c] ;  /* 0x0001130000060ab9 */ /* 0x000fe20000000800 */
[----:B------:R-:W-:Y:S01]  /*4810*/  @UP0 ULDC UR11, c[0x0][0x450] ;  /* 0x00011400000b0ab9 */ /* 0x000fe20000000800 */
[----:B------:R-:W-:Y:S01]  /*4820*/  UIMAD.WIDE.U32 UR6, UR7, UR6, URZ ;  /* 0x00000006070672a5 */ /* 0x000fe2000f8e003f */
[----:B------:R-:W-:Y:S02]  /*4830*/  CS2R R128, SRZ ;  /* 0x0000000000807805 */ /* 0x000fe4000001ff00 */
[----:B------:R-:W-:Y:S02]  /*4840*/  CS2R R126, SRZ ;  /* 0x00000000007e7805 */ /* 0x000fe4000001ff00 */
[----:B------:R-:W-:Y:S01]  /*4850*/  CS2R R124, SRZ ;  /* 0x00000000007c7805 */ /* 0x000fe2000001ff00 */
[----:B------:R-:W-:Y:S01]  /*4860*/  @P1 IMAD.HI.U32 R3, R2, UR4, RZ ;  /* 0x0000000402031c27 */ /* 0x000fe2000f8e00ff */
[----:B------:R-:W-:Y:S01]  /*4870*/  @UP0 ULDC UR4, c[0x0][0x450] ;  /* 0x0001140000040ab9 */ /* 0x000fe20000000800 */
[----:B------:R-:W-:Y:S01]  /*4880*/  @UP0 USHF.R.U32.HI UR10, URZ, UR11, UR7 ;  /* 0x0000000b3f0a0299 */ /* 0x000fe20008011607 */
[----:B------:R-:W-:-:S02]  /*4890*/  CS2R R122, SRZ ;  /* 0x00000000007a7805 */ /* 0x000fc4000001ff00 */
[----:B------:R-:W-:Y:S02]  /*48a0*/  CS2R R120, SRZ ;  /* 0x0000000000787805 */ /* 0x000fe4000001ff00 */
[----:B------:R-:W-:Y:S01]  /*48b0*/  @P2 SHF.R.U32.HI R2, RZ, UR4, R3 ;  /* 0x00000004ff022c19 */ /* 0x000fe20008011603 */
[----:B------:R-:W-:Y:S01]  /*48c0*/  UIMAD UR4, UR60, -0x50, URZ ;  /* 0xffffffb03c0478a4 */ /* 0x000fe2000f8e023f */
[----:B------:R-:W-:Y:S01]  /*48d0*/  IADD3 R3, -R23, 0x50, R64 ;  /* 0x0000005017037810 */ /* 0x000fe20007ffe140 */
[----:B------:R-:W-:Y:S01]  /*48e0*/  UIADD3 UR6, UR10, UR15, -UR18 ;  /* 0x0000000f0a067290 */ /* 0x000fe2000fffe812 */
[----:B------:R-:W-:Y:S01]  /*48f0*/  CS2R R118, SRZ ;  /* 0x0000000000767805 */ /* 0x000fe2000001ff00 */
[----:B------:R-:W0:Y:S01]  /*4900*/  SHFL.IDX PT, R5, R2, 0x1, 0x1c1f ;  /* 0x003c1f0002057f89 */ /* 0x000e2200000e0000 */
[----:B------:R-:W-:Y:S01]  /*4910*/  UIADD3 UR60, UR60, -0x2, URZ ;  /* 0xfffffffe3c3c7890 */ /* 0x000fe2000fffe03f */
[----:B------:R-:W-:Y:S01]  /*4920*/  IMAD.U32 R4, RZ, RZ, UR4 ;  /* 0x00000004ff047e24 */ /* 0x000fe2000f8e00ff */
[----:B------:R-:W-:Y:S01]  /*4930*/  R2UR UR4, R0 ;  /* 0x00000000000472ca */ /* 0x000fe200000e0000 */
[----:B------:R-:W1:Y:S01]  /*4940*/  SHFL.IDX PT, R2, R2, RZ, 0x1c1f ;  /* 0x001c1fff02027589 */ /* 0x000e6200000e0000 */
[----:B------:R-:W-:Y:S01]  /*4950*/  UIMAD.WIDE UR6, UR6, 0x66666667, URZ ;  /* 0x66666667060678a5 */ /* 0x000fe2000f8e023f */
[----:B------:R-:W-:-:S02]  /*4960*/  CS2R R116, SRZ ;  /* 0x0000000000747805 */ /* 0x000fc4000001ff00 */
[----:B------:R-:W-:Y:S02]  /*4970*/  IADD3 R4, -R23, 0x51, R4 ;  /* 0x0000005117047810 */ /* 0x000fe40007ffe104 */
[----:B------:R-:W-:Y:S01]  /*4980*/  CS2R R114, SRZ ;  /* 0x0000000000727805 */ /* 0x000fe2000001ff00 */
[----:B------:R-:W-:Y:S01]  /*4990*/  USHF.R.U32.HI UR6, URZ, 0x1f, UR7 ;  /* 0x0000001f3f067899 */ /* 0x000fe20008011607 */
[----:B------:R-:W-:Y:S02]  /*49a0*/  CS2R R112, SRZ ;  /* 0x0000000000707805 */ /* 0x000fe4000001ff00 */
[----:B------:R-:W-:Y:S01]  /*49b0*/  IADD3 R4, -R19, UR15, R4 ;  /* 0x0000000f13047c10 */ /* 0x000fe2000fffe104 */
[----:B------:R-:W2:Y:S01]  /*49c0*/  S2UR UR15, SR_CgaCtaId ;  /* 0x00000000000f79c3 */ /* 0x000ea20000008800 */
[----:B------:R-:W-:Y:S01]  /*49d0*/  ULEA.HI.SX32 UR6, UR7, UR6, 0x1b ;  /* 0x0000000607067291 */ /* 0x000fe2000f8fda3f */
[----:B------:R-:W-:Y:S02]  /*49e0*/  CS2R R110, SRZ ;  /* 0x00000000006e7805 */ /* 0x000fe4000001ff00 */
[----:B------:R-:W-:Y:S01]  /*49f0*/  CS2R R108, SRZ ;  /* 0x00000000006c7805 */ /* 0x000fe2000001ff00 */
[----:B------:R-:W-:Y:S01]  /*4a00*/  UIADD3 UR4, UR4, 0x38840, URZ ;  /* 0x0003884004047890 */ /* 0x000fe2000fffe03f */
[----:B------:R-:W-:Y:S01]  /*4a10*/  CS2R R106, SRZ ;  /* 0x00000000006a7805 */ /* 0x000fe2000001ff00 */
[----:B------:R-:W-:Y:S01]  /*4a20*/  UISETP.LT.AND UP0, UPT, UR14, UR6, UPT ;  /* 0x000000060e00728c */ /* 0x000fe2000bf01270 */
[----:B------:R-:W-:-:S02]  /*4a30*/  CS2R R104, SRZ ;  /* 0x0000000000687805 */ /* 0x000fc4000001ff00 */
[----:B------:R-:W-:Y:S02]  /*4a40*/  CS2R R102, SRZ ;  /* 0x0000000000667805 */ /* 0x000fe4000001ff00 */
[----:B------:R-:W-:Y:S01]  /*4a50*/  CS2R R100, SRZ ;  /* 0x0000000000647805 */ /* 0x000fe2000001ff00 */
[----:B------:R-:W-:Y:S01]  /*4a60*/  USEL UR7, UR14, UR6, !UP0 ;  /* 0x000000060e077287 */ /* 0x000fe2000c000000 */
[----:B------:R-:W-:Y:S02]  /*4a70*/  CS2R R98, SRZ ;  /* 0x0000000000627805 */ /* 0x000fe4000001ff00 */
[----:B0-----:R-:W-:Y:S02]  /*4a80*/  VIADDMNMX R5, R5, R4, R3, PT ;  /* 0x0000000405057246 */ /* 0x001fe40003800103 */
[----:B------:R-:W-:Y:S01]  /*4a90*/  CS2R R96, SRZ ;  /* 0x0000000000607805 */ /* 0x000fe2000001ff00 */
[----:B------:R-:W-:Y:S01]  /*4aa0*/  UISETP.GE.AND UP0, UPT, UR60, UR7, UPT ;  /* 0x000000073c00728c */ /* 0x000fe2000bf06270 */
[----:B------:R-:W-:-:S02]  /*4ab0*/  CS2R R94, SRZ ;  /* 0x00000000005e7805 */ /* 0x000fc4000001ff00 */
[C---:B------:R-:W-:Y:S02]  /*4ac0*/  ISETP.GT.AND P1, PT, R5.reuse, RZ, PT ;  /* 0x000000ff0500720c */ /* 0x040fe40003f24270 */
[----:B------:R-:W-:Y:S02]  /*4ad0*/  CS2R R92, SRZ ;  /* 0x00000000005c7805 */ /* 0x000fe4000001ff00 */
[C---:B------:R-:W-:Y:S02]  /*4ae0*/  ISETP.GT.AND P2, PT, R5.reuse, 0x1, PT ;  /* 0x000000010500780c */ /* 0x040fe40003f44270 */
[----:B------:R-:W-:Y:S02]  /*4af0*/  CS2R R90, SRZ ;  /* 0x00000000005a7805 */ /* 0x000fe4000001ff00 */
[----:B------:R-:W-:Y:S02]  /*4b00*/  ISETP.GT.AND P3, PT, R5, 0x8, PT ;  /* 0x000000080500780c */ /* 0x000fe40003f64270 */
[----:B------:R-:W-:-:S02]  /*4b10*/  CS2R R88, SRZ ;  /* 0x0000000000587805 */ /* 0x000fc4000001ff00 */
[----:B------:R-:W-:Y:S02]  /*4b20*/  FSEL R19, R58, -INF , P1 ;  /* 0xff8000003a137808 */ /* 0x000fe40000800000 */
[----:B------:R-:W-:Y:S02]  /*4b30*/  CS2R R86, SRZ ;  /* 0x0000000000567805 */ /* 0x000fe4000001ff00 */
[----:B------:R-:W-:Y:S01]  /*4b40*/  FSEL R59, R59, -INF , P2 ;  /* 0xff8000003b3b7808 */ /* 0x000fe20001000000 */
[----:B--2---:R-:W-:Y:S01]  /*4b50*/  UPRMT UR4, UR15, 0x654, UR4 ;  /* 0x000006540f047896 */ /* 0x004fe20008000004 */
[----:B------:R-:W-:Y:S02]  /*4b60*/  ISETP.GT.AND P1, PT, R5, 0x9, PT ;  /* 0x000000090500780c */ /* 0x000fe40003f24270 */
[----:B------:R-:W-:Y:S02]  /*4b70*/  CS2R R84, SRZ ;  /* 0x0000000000547805 */ /* 0x000fe4000001ff00 */
[----:B------:R-:W-:-:S02]  /*4b80*/  FSEL R21, R62, -INF , P3 ;  /* 0xff8000003e157808 */ /* 0x000fc40001800000 */
[----:B------:R-:W-:Y:S02]  /*4b90*/  CS2R R82, SRZ ;  /* 0x0000000000527805 */ /* 0x000fe4000001ff00 */
[----:B------:R-:W-:Y:S02]  /*4ba0*/  FMNMX.FTZ R58, R19, R59, !PT ;  /* 0x0000003b133a7209 */ /* 0x000fe40007810000 */
[----:B------:R-:W-:Y:S02]  /*4bb0*/  ISETP.GT.AND P2, PT, R5, 0x10, PT ;  /* 0x000000100500780c */ /* 0x000fe40003f44270 */
[----:B------:R-:W-:Y:S01]  /*4bc0*/  FSEL R63, R63, -INF , P1 ;  /* 0xff8000003f3f7808 */ /* 0x000fe20000800000 */
[----:B------:R-:W-:Y:S01]  /*4bd0*/  SYNCS.ARRIVE.TRANS64.RED.A1T0 RZ, [UR4], RZ ;  /* 0x000000ffffff79a7 */ /* 0x000fe20008100404 */
        /* <DEDUP_REMOVED lines=47> */
[----:B------:R-:W-:Y:S02]  /*4ed0*/  FMNMX.FTZ R58, R5, R58, !PT ;  /* 0x0000003a053a7209 */ /* 0x000fe40007810000 */
[----:B-1----:R-:W-:Y:S02]  /*4ee0*/  VIADDMNMX R3, R2, R4, R3, PT ;  /* 0x0000000402037246 */ /* 0x002fe40003800103 */
[----:B------:R-:W-:-:S02]  /*4ef0*/  FMNMX.FTZ R58, R31, R58, !PT ;  /* 0x0000003a1f3a7209 */ /* 0x000fc40007810000 */
[C---:B------:R-:W-:Y:S02]  /*4f00*/  ISETP.GT.AND P1, PT, R3.reuse, RZ, PT ;  /* 0x000000ff0300720c */ /* 0x040fe40003f24270 */
[C---:B------:R-:W-:Y:S01]  /*4f10*/  ISETP.GT.AND P2, PT, R3.reuse, 0x1, PT ;  /* 0x000000010300780c */ /* 0x040fe20003f44270 */
[----:B------:R-:W0:Y:S01]  /*4f20*/  SHFL.BFLY PT, R79, R58, 0x2, 0x1f ;  /* 0x0c401f003a4f7f89 */ /* 0x000e2200000e0000 */
[----:B------:R-:W-:Y:S02]  /*4f30*/  ISETP.GT.AND P3, PT, R3, 0x8, PT ;  /* 0x000000080300780c */ /* 0x000fe40003f64270 */
[----:B------:R-:W-:Y:S02]  /*4f40*/  FSEL R56, R56, -INF , P1 ;  /* 0xff80000038387808 */ /* 0x000fe40000800000 */
[----:B------:R-:W-:Y:S02]  /*4f50*/  FSEL R57, R57, -INF , P2 ;  /* 0xff80000039397808 */ /* 0x000fe40001000000 */
[----:B------:R-:W-:-:S02]  /*4f60*/  ISETP.GT.AND P1, PT, R3, 0x9, PT ;  /* 0x000000090300780c */ /* 0x000fc40003f24270 */
[----:B------:R-:W-:Y:S02]  /*4f70*/  FSEL R60, R60, -INF , P3 ;  /* 0xff8000003c3c7808 */ /* 0x000fe40001800000 */
[----:B------:R-:W-:Y:S02]  /*4f80*/  FSEL R61, R61, -INF , P1 ;  /* 0xff8000003d3d7808 */ /* 0x000fe40000800000 */
[C---:B------:R-:W-:Y:S02]  /*4f90*/  ISETP.GT.AND P1, PT, R3.reuse, 0x10, PT ;  /* 0x000000100300780c */ /* 0x040fe40003f24270 */
[C---:B------:R-:W-:Y:S02]  /*4fa0*/  ISETP.GT.AND P2, PT, R3.reuse, 0x11, PT ;  /* 0x000000110300780c */ /* 0x040fe40003f44270 */
[----:B------:R-:W-:Y:S02]  /*4fb0*/  FSEL R48, R48, -INF , P1 ;  /* 0xff80000030307808 */ /* 0x000fe40000800000 */
[----:B------:R-:W-:-:S02]  /*4fc0*/  ISETP.GT.AND P1, PT, R3, 0x18, PT ;  /* 0x000000180300780c */ /* 0x000fc40003f24270 */
[----:B------:R-:W-:Y:S02]  /*4fd0*/  FSEL R49, R49, -INF , P2 ;  /* 0xff80000031317808 */ /* 0x000fe40001000000 */
[----:B------:R-:W-:Y:S02]  /*4fe0*/  ISETP.GT.AND P3, PT, R3, 0x19, PT ;  /* 0x000000190300780c */ /* 0x000fe40003f64270 */
[----:B0-----:R-:W-:Y:S02]  /*4ff0*/  FMNMX.FTZ R4, R58, R79, !PT ;  /* 0x0000004f3a047209 */ /* 0x001fe40007810000 */
[----:B------:R-:W-:Y:S02]  /*5000*/  FMNMX.FTZ R79, R56, R57, !PT ;  /* 0x00000039384f7209 */ /* 0x000fe40007810000 */
[----:B------:R-:W-:Y:S01]  /*5010*/  FSEL R52, R52, -INF , P1 ;  /* 0xff80000034347808 */ /* 0x000fe20000800000 */
[----:B------:R-:W0:Y:S01]  /*5020*/  SHFL.BFLY PT, R81, R4, 0x1, 0x1f ;  /* 0x0c201f0004517f89 */ /* 0x000e2200000e0000 */
[----:B------:R-:W-:-:S02]  /*5030*/  FMNMX.FTZ R2, R60, R79, !PT ;  /* 0x0000004f3c027209 */ /* 0x000fc40007810000 */
[----:B------:R-:W-:Y:S02]  /*5040*/  FSEL R53, R53, -INF , P3 ;  /* 0xff80000035357808 */ /* 0x000fe40001800000 */
[----:B------:R-:W-:Y:S02]  /*5050*/  FMNMX.FTZ R79, R61, R2, !PT ;  /* 0x000000023d4f7209 */ /* 0x000fe40007810000 */
[C---:B------:R-:W-:Y:S02]  /*5060*/  ISETP.GT.AND P1, PT, R3.reuse, 0x20, PT ;  /* 0x000000200300780c */ /* 0x040fe40003f24270 */
[----:B------:R-:W-:Y:S02]  /*5070*/  FMNMX.FTZ R2, R48, R79, !PT ;  /* 0x0000004f30027209 */ /* 0x000fe40007810000 */
[----:B------:R-:W-:Y:S02]  /*5080*/  ISETP.GT.AND P2, PT, R3, 0x21, PT ;  /* 0x000000210300780c */ /* 0x000fe40003f44270 */
[----:B------:R-:W-:-:S02]  /*5090*/  FMNMX.FTZ R79, R49, R2, !PT ;  /* 0x00000002314f7209 */ /* 0x000fc40007810000 */
[----:B------:R-:W-:Y:S02]  /*50a0*/  FSEL R40, R40, -INF , P1 ;  /* 0xff80000028287808 */ /* 0x000fe40000800000 */
[----:B------:R-:W-:Y:S02]  /*50b0*/  FMNMX.FTZ R2, R52, R79, !PT ;  /* 0x0000004f34027209 */ /* 0x000fe40007810000 */
[----:B------:R-:W-:Y:S02]  /*50c0*/  ISETP.GT.AND P3, PT, R3, 0x28, PT ;  /* 0x000000280300780c */ /* 0x000fe40003f64270 */
[----:B------:R-:W-:Y:S02]  /*50d0*/  FMNMX.FTZ R79, R53, R2, !PT ;  /* 0x00000002354f7209 */ /* 0x000fe40007810000 */
[----:B------:R-:W-:Y:S02]  /*50e0*/  FSEL R41, R41, -INF , P2 ;  /* 0xff80000029297808 */ /* 0x000fe40001000000 */
[----:B0-----:R-:W-:-:S02]  /*50f0*/  FMNMX.FTZ R4, R4, R81, !PT ;  /* 0x0000005104047209 */ /* 0x001fc40007810000 */
[----:B------:R-:W-:Y:S02]  /*5100*/  CS2R R80, SRZ ;  /* 0x0000000000507805 */ /* 0x000fe4000001ff00 */
[----:B------:R-:W-:Y:S02]  /*5110*/  FMNMX.FTZ R26, R40, R79, !PT ;  /* 0x0000004f281a7209 */ /* 0x000fe40007810000 */
[C---:B------:R-:W-:Y:S01]  /*5120*/  FSETP.NEU.FTZ.AND P4, PT, R4.reuse, -INF , PT ;  /* 0xff8000000400780b */ /* 0x040fe20003f9d000 */
[----:B------:R-:W-:Y:S01]  /*5130*/  FMUL.FTZ R2, R4, UR5 ;  /* 0x0000000504027c20 */ /* 0x000fe20008410000 */
[----:B------:R-:W-:Y:S02]  /*5140*/  ISETP.GT.AND P1, PT, R3, 0x29, PT ;  /* 0x000000290300780c */ /* 0x000fe40003f24270 */
[----:B------:R-:W-:Y:S02]  /*5150*/  FSEL R44, R44, -INF , P3 ;  /* 0xff8000002c2c7808 */ /* 0x000fe40001800000 */
[----:B------:R-:W-:-:S02]  /*5160*/  FMNMX.FTZ R79, R41, R26, !PT ;  /* 0x0000001a294f7209 */ /* 0x000fc40007810000 */
[----:B------:R-:W-:Y:S02]  /*5170*/  FSEL R2, R2, RZ, P4 ;  /* 0x000000ff02027208 */ /* 0x000fe40002000000 */
[----:B------:R-:W-:Y:S02]  /*5180*/  FSEL R45, R45, -INF , P1 ;  /* 0xff8000002d2d7808 */ /* 0x000fe40000800000 */
[----:B------:R-:W-:Y:S01]  /*5190*/  ISETP.GT.AND P1, PT, R3, 0x30, PT ;  /* 0x000000300300780c */ /* 0x000fe20003f24270 */
[--C-:B------:R-:W-:Y:S01]  /*51a0*/  FFMA.FTZ R209, R19, UR5, -R2.reuse ;  /* 0x0000000513d17c23 */ /* 0x100fe20008010802 */
[----:B------:R-:W-:Y:S01]  /*51b0*/  FMNMX.FTZ R26, R44, R79, !PT ;  /* 0x0000004f2c1a7209 */ /* 0x000fe20007810000 */
[--C-:B------:R-:W-:Y:S01]  /*51c0*/  FFMA.FTZ R211, R21, UR5, -R2.reuse ;  /* 0x0000000515d37c23 */ /* 0x100fe20008010802 */
[----:B------:R-:W-:Y:S01]  /*51d0*/  ISETP.GT.AND P2, PT, R3, 0x31, PT ;  /* 0x000000310300780c */ /* 0x000fe20003f44270 */
[--C-:B------:R-:W-:Y:S01]  /*51e0*/  FFMA.FTZ R63, R63, UR5, -R2.reuse ;  /* 0x000000053f3f7c23 */ /* 0x100fe20008010802 */
[----:B------:R-:W-:Y:S01]  /*51f0*/  FSEL R32, R32, -INF , P1 ;  /* 0xff80000020207808 */ /* 0x000fe20000800000 */
[----:B------:R-:W-:Y:S01]  /*5200*/  MUFU.EX2 R209, R209 ;  /* 0x000000d100d17308 */ /* 0x000fe20000000800 */
[----:B------:R-:W-:Y:S01]  /*5210*/  FMNMX.FTZ R19, R45, R26, !PT ;  /* 0x0000001a2d137209 */ /* 0x000fe20007810000 */
[--C-:B------:R-:W-:Y:S01]  /*5220*/  FFMA.FTZ R26, R59, UR5, -R2.reuse ;  /* 0x000000053b1a7c23 */ /* 0x100fe20008010802 */
[----:B------:R-:W-:Y:S01]  /*5230*/  ISETP.GT.AND P1, PT, R3, 0x38, PT ;  /* 0x000000380300780c */ /* 0x000fe20003f24270 */
[--C-:B------:R-:W-:Y:S01]  /*5240*/  FFMA.FTZ R65, R65, UR5, -R2.reuse ;  /* 0x0000000541417c23 */ /* 0x100fe20008010802 */
[----:B------:R-:W-:Y:S01]  /*5250*/  FSEL R33, R33, -INF , P2 ;  /* 0xff80000021217808 */ /* 0x000fe20001000000 */
[--C-:B------:R-:W-:Y:S01]  /*5260*/  FFMA.FTZ R5, R5, UR5, -R2.reuse ;  /* 0x0000000505057c23 */ /* 0x100fe20008010802 */
[----:B------:R-:W-:Y:S01]  /*5270*/  FMNMX.FTZ R30, R32, R19, !PT ;  /* 0x00000013201e7209 */ /* 0x000fe20007810000 */
[----:B------:R-:W0:Y:S01]  /*5280*/  MUFU.EX2 R26, R26 ;  /* 0x0000001a001a7308 */ /* 0x000e220000000800 */
[----:B------:R-:W-:Y:S01]  /*5290*/  ISETP.GT.AND P2, PT, R3, 0x39, PT ;  /* 0x000000390300780c */ /* 0x000fe20003f44270 */
[--C-:B------:R-:W-:Y:S01]  /*52a0*/  FFMA.FTZ R51, R51, UR5, -R2.reuse ;  /* 0x0000000533337c23 */ /* 0x100fe20008010802 */
[----:B------:R-:W-:Y:S01]  /*52b0*/  FSEL R36, R36, -INF , P1 ;  /* 0xff80000024247808 */ /* 0x000fe20000800000 */
[--C-:B------:R-:W-:Y:S01]  /*52c0*/  FFMA.FTZ R67, R67, UR5, -R2.reuse ;  /* 0x0000000543437c23 */ /* 0x100fe20008010802 */
[----:B------:R-:W-:Y:S01]  /*52d0*/  FMNMX.FTZ R19, R33, R30, !PT ;  /* 0x0000001e21137209 */ /* 0x000fe20007810000 */
[--C-:B------:R-:W-:Y:S01]  /*52e0*/  FFMA.FTZ R55, R55, UR5, -R2.reuse ;  /* 0x0000000537377c23 */ /* 0x100fe20008010802 */
[----:B------:R-:W-:Y:S01]  /*52f0*/  FSEL R37, R37, -INF , P2 ;  /* 0xff80000025257808 */ /* 0x000fe20001000000 */
[----:B------:R-:W-:Y:S01]  /*5300*/  MUFU.EX2 R211, R211 ;  /* 0x000000d300d37308 */ /* 0x000fe20000000800 */
[----:B------:R-:W-:Y:S01]  /*5310*/  ISETP.GT.AND P1, PT, R3, 0x40, PT ;  /* 0x000000400300780c */ /* 0x000fe20003f24270 */
[--C-:B------:R-:W-:Y:S01]  /*5320*/  FFMA.FTZ R69, R69, UR5, -R2.reuse ;  /* 0x0000000545457c23 */ /* 0x100fe20008010802 */
[----:B------:R-:W-:Y:S01]  /*5330*/  FMNMX.FTZ R30, R36, R19, !PT ;  /* 0x00000013241e7209 */ /* 0x000fe20007810000 */
[--C-:B------:R-:W-:Y:S01]  /*5340*/  FFMA.FTZ R43, R43, UR5, -R2.reuse ;  /* 0x000000052b2b7c23 */ /* 0x100fe20008010802 */
[----:B------:R-:W-:Y:S01]  /*5350*/  ISETP.GT.AND P2, PT, R3, 0x41, PT ;  /* 0x000000410300780c */ /* 0x000fe20003f44270 */
[----:B------:R-:W-:Y:S01]  /*5360*/  FFMA.FTZ R71, R71, UR5, -R2 ;  /* 0x0000000547477c23 */ /* 0x000fe20008010802 */
[----:B------:R-:W-:Y:S01]  /*5370*/  FSEL R24, R24, -INF , P1 ;  /* 0xff80000018187808 */ /* 0x000fe20000800000 */
[----:B------:R-:W-:Y:S01]  /*5380*/  MUFU.EX2 R34, R63 ;  /* 0x0000003f00227308 */ /* 0x000fe20000000800 */
[----:B------:R-:W-:Y:S01]  /*5390*/  FMNMX.FTZ R19, R37, R30, !PT ;  /* 0x0000001e25137209 */ /* 0x000fe20007810000 */
[----:B0-----:R-:W-:Y:S01]  /*53a0*/  FADD.FTZ R62, R209, R26 ;  /* 0x0000001ad13e7221 */ /* 0x001fe20000010000 */
[----:B------:R-:W-:Y:S01]  /*53b0*/  ISETP.GT.AND P1, PT, R3, 0x48, PT ;  /* 0x000000480300780c */ /* 0x000fe20003f24270 */
[--C-:B------:R-:W-:Y:S01]  /*53c0*/  FFMA.FTZ R47, R47, UR5, -R2.reuse ;  /* 0x000000052f2f7c23 */ /* 0x100fe20008010802 */
[----:B------:R-:W-:Y:S01]  /*53d0*/  FSEL R25, R25, -INF , P2 ;  /* 0xff80000019197808 */ /* 0x000fe20001000000 */
[--C-:B------:R-:W-:Y:S01]  /*53e0*/  FFMA.FTZ R197, R73, UR5, -R2.reuse ;  /* 0x0000000549c57c23 */ /* 0x100fe20008010802 */
[----:B------:R-:W-:Y:S01]  /*53f0*/  FMNMX.FTZ R30, R24, R19, !PT ;  /* 0x00000013181e7209 */ /* 0x000fe20007810000 */
[----:B------:R-:W-:Y:S01]  /*5400*/  MUFU.EX2 R65, R65 ;  /* 0x0000004100417308 */ /* 0x000fe20000000800 */
        /* <DEDUP_REMOVED lines=8> */
[----:B------:R-:W-:Y:S01]  /*5490*/  FMNMX.FTZ R30, R28, R3, !PT ;  /* 0x000000031c1e7209 */ /* 0x000fe20007810000 */
[--C-:B------:R-:W-:Y:S01]  /*54a0*/  FFMA.FTZ R77, R77, UR5, -R2.reuse ;  /* 0x000000054d4d7c23 */ /* 0x100fe20008010802 */
[----:B------:R-:W-:Y:S01]  /*54b0*/  F2FP.BF16.F32.PACK_AB R209, R26, R209 ;  /* 0x000000d11ad1723e */ /* 0x000fe200000010ff */
[--C-:B------:R-:W-:Y:S01]  /*54c0*/  FFMA.FTZ R27, R27, UR5, -R2.reuse ;  /* 0x000000051b1b7c23 */ /* 0x100fe20008010802 */
[----:B------:R-:W-:Y:S01]  /*54d0*/  FMNMX.FTZ R30, R29, R30, !PT ;  /* 0x0000001e1d1e7209 */ /* 0x000fe20007810000 */
[----:B------:R-:W-:Y:S01]  /*54e0*/  FFMA.FTZ R2, R31, UR5, -R2 ;  /* 0x000000051f027c23 */ /* 0x000fe20008010802 */
[----:B------:R-:W-:Y:S01]  /*54f0*/  CS2R R78, SRZ ;  /* 0x00000000004e7805 */ /* 0x000fe2000001ff00 */
[----:B------:R-:W0:Y:S01]  /*5500*/  MUFU.EX2 R38, R51 ;  /* 0x0000003300267308 */ /* 0x000e220000000800 */
[----:B------:R-:W-:Y:S01]  /*5510*/  CS2R R74, SRZ ;  /* 0x00000000004a7805 */ /* 0x000fe2000001ff00 */
[----:B------:R-:W1:Y:S01]  /*5520*/  SHFL.BFLY PT, R3, R30, 0x2, 0x1f ;  /* 0x0c401f001e037f89 */ /* 0x000e6200000e0000 */
[----:B------:R-:W-:-:S05]  /*5530*/  CS2R R72, SRZ ;  /* 0x0000000000487805 */ /* 0x000fca000001ff00 */
        /* <DEDUP_REMOVED lines=11> */
[----:B0-----:R-:W-:-:S05]  /*55f0*/  FMNMX.FTZ R3, R19, R30, !PT ;  /* 0x0000001e13037209 */ /* 0x001fca0007810000 */
[----:B------:R-:W-:Y:S01]  /*5600*/  MUFU.EX2 R197, R197 ;  /* 0x000000c500c57308 */ /* 0x000fe20000000800 */
[C---:B------:R-:W-:Y:S01]  /*5610*/  FSETP.NEU.FTZ.AND P1, PT, R3.reuse, -INF , PT ;  /* 0xff8000000300780b */ /* 0x040fe20003f3d000 */
[----:B------:R-:W-:-:S06]  /*5620*/  FMUL.FTZ R19, R3, UR5 ;  /* 0x0000000503137c20 */ /* 0x000fcc0008410000 */
[----:B------:R-:W-:Y:S01]  /*5630*/  MUFU.EX2 R54, R35 ;  /* 0x0000002300367308 */ /* 0x000fe20000000800 */
[----:B------:R-:W-:Y:S02]  /*5640*/  FSEL R19, R19, RZ, P1 ;  /* 0x000000ff13137208 */ /* 0x000fe40000800000 */
[----:B------:R-:W-:Y:S02]  /*5650*/  PLOP3.LUT P1, PT, PT, PT, UP0, 0x80, 0x0 ;  /* 0x000000000000781c */ /* 0x000fe40003f2f008 */
[----:B--2---:R-:W-:Y:S01]  /*5660*/  F2FP.BF16.F32.PACK_AB R203, R50, R71 ;  /* 0x0000004732cb723e */ /* 0x004fe200000010ff */
        /* <DEDUP_REMOVED lines=22> */
[----:B------:R-:W1:Y:S08]  /*57d0*/  MUFU.EX2 R60, R60 ;  /* 0x0000003c003c7308 */ /* 0x000e700000000800 */
[----:B------:R-:W2:Y:S01]  /*57e0*/  MUFU.EX2 R61, R61 ;  /* 0x0000003d003d7308 */ /* 0x000ea20000000800 */
[----:B0-----:R-:W-:Y:S01]  /*57f0*/  FADD.FTZ R5, R56, R57 ;  /* 0x0000003938057221 */ /* 0x001fe20000010000 */
[----:B------:R-:W-:-:S02]  /*5800*/  F2FP.BF16.F32.PACK_AB R208, R57, R56 ;  /* 0x0000003839d0723e */ /* 0x000fc400000010ff */
[----:B------:R-:W-:-:S04]  /*5810*/  CS2R R56, SRZ ;  /* 0x0000000000387805 */ /* 0x000fc8000001ff00 */
[----:B------:R-:W0:Y:S01]  /*5820*/  MUFU.EX2 R48, R48 ;  /* 0x0000003000307308 */ /* 0x000e220000000800 */
[----:B-1----:R-:W-:Y:S01]  /*5830*/  FADD.FTZ R64, R60, R5 ;  /* 0x000000053c407221 */ /* 0x002fe20000010000 */
[----:B------:R-:W-:Y:S01]  /*5840*/  FADD.FTZ R5, R211, R62 ;  /* 0x0000003ed3057221 */ /* 0x000fe20000010000 */
[----:B------:R-:W-:-:S03]  /*5850*/  F2FP.BF16.F32.PACK_AB R211, R34, R211 ;  /* 0x000000d322d3723e */ /* 0x000fc600000010ff */
[----:B------:R-:W-:Y:S01]  /*5860*/  FADD.FTZ R62, R34, R5 ;  /* 0x00000005223e7221 */ /* 0x000fe20000010000 */
[----:B------:R-:W-:Y:S01]  /*5870*/  CS2R R34, SRZ ;  /* 0x0000000000227805 */ /* 0x000fe2000001ff00 */
[----:B------:R-:W1:Y:S01]  /*5880*/  MUFU.EX2 R49, R49 ;  /* 0x0000003100317308 */ /* 0x000e620000000800 */
[----:B--2---:R-:W-:Y:S01]  /*5890*/  FADD.FTZ R21, R61, R64 ;  /* 0x000000403d157221 */ /* 0x004fe20000010000 */
[----:B------:R-:W-:Y:S01]  /*58a0*/  FADD.FTZ R5, R65, R62 ;  /* 0x0000003e41057221 */ /* 0x000fe20000010000 */
[----:B------:R-:W-:Y:S02]  /*58b0*/  F2FP.BF16.F32.PACK_AB R210, R61, R60 ;  /* 0x0000003c3dd2723e */ /* 0x000fe400000010ff */
[----:B------:R-:W-:Y:S02]  /*58c0*/  CS2R R64, SRZ ;  /* 0x0000000000407805 */ /* 0x000fe4000001ff00 */
[----:B------:R-:W-:Y:S01]  /*58d0*/  CS2R R60, SRZ ;  /* 0x00000000003c7805 */ /* 0x000fe2000001ff00 */
[----:B------:R-:W2:Y:S01]  /*58e0*/  MUFU.EX2 R52, R52 ;  /* 0x0000003400347308 */ /* 0x000ea20000000800 */
[----:B0-----:R-:W-:-:S07]  /*58f0*/  FADD.FTZ R0, R48, R21 ;  /* 0x0000001530007221 */ /* 0x001fce0000010000 */
[----:B------:R-:W0:Y:S01]  /*5900*/  MUFU.EX2 R53, R53 ;  /* 0x0000003500357308 */ /* 0x000e220000000800 */
[C---:B-1----:R-:W-:Y:S01]  /*5910*/  FADD.FTZ R21, R49.reuse, R0 ;  /* 0x0000000031157221 */ /* 0x042fe20000010000 */
[----:B------:R-:W-:Y:S01]  /*5920*/  FADD.FTZ R0, R38, R5 ;  /* 0x0000000526007221 */ /* 0x000fe20000010000 */
[----:B------:R-:W-:Y:S02]  /*5930*/  F2FP.BF16.F32.PACK_AB R204, R49, R48 ;  /* 0x0000003031cc723e */ /* 0x000fe400000010ff */
[----:B------:R-:W-:Y:S01]  /*5940*/  CS2R R48, SRZ ;  /* 0x0000000000307805 */ /* 0x000fe2000001ff00 */
[----:B------:R-:W-:Y:S01]  /*5950*/  FADD.FTZ R5, R67, R0 ;  /* 0x0000000043057221 */ /* 0x000fe20000010000 */
[----:B------:R-:W-:Y:S01]  /*5960*/  CS2R R66, SRZ ;  /* 0x0000000000427805 */ /* 0x000fe2000001ff00 */
[----:B------:R-:W1:Y:S01]  /*5970*/  MUFU.EX2 R40, R40 ;  /* 0x0000002800287308 */ /* 0x000e620000000800 */
[----:B--2---:R-:W-:Y:S01]  /*5980*/  FADD.FTZ R62, R52, R21 ;  /* 0x00000015343e7221 */ /* 0x004fe20000010000 */
[----:B------:R-:W-:Y:S01]  /*5990*/  FADD.FTZ R0, R42, R5 ;  /* 0x000000052a007221 */ /* 0x000fe20000010000 */
[----:B------:R-:W-:-:S03]  /*59a0*/  CS2R R42, SRZ ;  /* 0x00000000002a7805 */ /* 0x000fc6000001ff00 */
[----:B------:R-:W-:Y:S01]  /*59b0*/  FADD.FTZ R5, R69, R0 ;  /* 0x0000000045057221 */ /* 0x000fe20000010000 */
[----:B------:R-:W-:Y:S01]  /*59c0*/  CS2R R68, SRZ ;  /* 0x0000000000447805 */ /* 0x000fe2000001ff00 */
[----:B------:R-:W2:Y:S01]  /*59d0*/  MUFU.EX2 R41, R41 ;  /* 0x0000002900297308 */ /* 0x000ea20000000800 */
[C---:B0-----:R-:W-:Y:S01]  /*59e0*/  FADD.FTZ R21, R53.reuse, R62 ;  /* 0x0000003e35157221 */ /* 0x041fe20000010000 */
[----:B------:R-:W-:Y:S01]  /*59f0*/  FADD.FTZ R0, R46, R5 ;  /* 0x000000052e007221 */ /* 0x000fe20000010000 */
[----:B------:R-:W-:Y:S02]  /*5a00*/  F2FP.BF16.F32.PACK_AB R206, R53, R52 ;  /* 0x0000003435ce723e */ /* 0x000fe400000010ff */
[----:B------:R-:W-:Y:S02]  /*5a10*/  CS2R R52, SRZ ;  /* 0x0000000000347805 */ /* 0x000fe4000001ff00 */
[----:B------:R-:W-:Y:S01]  /*5a20*/  CS2R R46, SRZ ;  /* 0x00000000002e7805 */ /* 0x000fe2000001ff00 */
[----:B------:R-:W-:Y:S01]  /*5a30*/  FADD.FTZ R5, R71, R0 ;  /* 0x0000000047057221 */ /* 0x000fe20000010000 */
[----:B------:R-:W-:Y:S01]  /*5a40*/  CS2R R70, SRZ ;  /* 0x0000000000467805 */ /* 0x000fe2000001ff00 */
[----:B------:R-:W0:Y:S01]  /*5a50*/  MUFU.EX2 R44, R44 ;  /* 0x0000002c002c7308 */ /* 0x000e220000000800 */
[----:B-1----:R-:W-:Y:S01]  /*5a60*/  FADD.FTZ R62, R40, R21 ;  /* 0x00000015283e7221 */ /* 0x002fe20000010000 */
[----:B------:R-:W-:Y:S01]  /*5a70*/  FADD.FTZ R0, R50, R5 ;  /* 0x0000000532007221 */ /* 0x000fe20000010000 */
[----:B------:R-:W-:-:S05]  /*5a80*/  CS2R R50, SRZ ;  /* 0x0000000000327805 */ /* 0x000fca000001ff00 */
[----:B------:R-:W1:Y:S01]  /*5a90*/  MUFU.EX2 R45, R45 ;  /* 0x0000002d002d7308 */ /* 0x000e620000000800 */
[C---:B--2---:R-:W-:Y:S01]  /*5aa0*/  FADD.FTZ R21, R41.reuse, R62 ;  /* 0x0000003e29157221 */ /* 0x044fe20000010000 */
[----:B------:R-:W-:Y:S02]  /*5ab0*/  F2FP.BF16.F32.PACK_AB R200, R41, R40 ;  /* 0x0000002829c8723e */ /* 0x000fe400000010ff */
[----:B------:R-:W-:Y:S02]  /*5ac0*/  CS2R R62, SRZ ;  /* 0x00000000003e7805 */ /* 0x000fe4000001ff00 */
[----:B------:R-:W-:Y:S02]  /*5ad0*/  CS2R R40, SRZ ;  /* 0x0000000000287805 */ /* 0x000fe4000001ff00 */
[----:B------:R-:W2:Y:S01]  /*5ae0*/  MUFU.EX2 R32, R32 ;  /* 0x0000002000207308 */ /* 0x000ea20000000800 */
[----:B0-----:R-:W-:-:S07]  /*5af0*/  FADD.FTZ R26, R44, R21 ;  /* 0x000000152c1a7221 */ /* 0x001fce0000010000 */
[----:B------:R-:W0:Y:S01]  /*5b00*/  MUFU.EX2 R33, R33 ;  /* 0x0000002100217308 */ /* 0x000e220000000800 */
[C---:B-1----:R-:W-:Y:S01]  /*5b10*/  FADD.FTZ R21, R45.reuse, R26 ;  /* 0x0000001a2d157221 */ /* 0x042fe20000010000 */
[----:B------:R-:W-:Y:S02]  /*5b20*/  F2FP.BF16.F32.PACK_AB R202, R45, R44 ;  /* 0x0000002c2dca723e */ /* 0x000fe400000010ff */
[----:B------:R-:W-:-:S04]  /*5b30*/  CS2R R44, SRZ ;  /* 0x00000000002c7805 */ /* 0x000fc8000001ff00 */
[----:B------:R-:W-:Y:S01]  /*5b40*/  MUFU.EX2 R36, R36 ;  /* 0x0000002400247308 */ /* 0x000fe20000000800 */
[----:B--2---:R-:W-:Y:S01]  /*5b50*/  FADD.FTZ R26, R32, R21 ;  /* 0x00000015201a7221 */ /* 0x004fe20000010000 */
[----:B------:R-:W-:Y:S01]  /*5b60*/  FADD.FTZ R21, R197, R0 ;  /* 0x00000000c5157221 */ /* 0x000fe20000010000 */
[----:B------:R-:W-:-:S03]  /*5b70*/  F2FP.BF16.F32.PACK_AB R197, R54, R197 ;  /* 0x000000c536c5723e */ /* 0x000fc600000010ff */
[----:B------:R-:W-:Y:S01]  /*5b80*/  FADD.FTZ R0, R54, R21 ;  /* 0x0000001536007221 */ /* 0x000fe20000010000 */
[----:B------:R-:W-:Y:S01]  /*5b90*/  CS2R R54, SRZ ;  /* 0x0000000000367805 */ /* 0x000fe2000001ff00 */
[----:B------:R-:W1:Y:S01]  /*5ba0*/  MUFU.EX2 R199, R199 ;  /* 0x000000c700c77308 */ /* 0x000e620000000800 */
[----:B0-----:R-:W-:-:S07]  /*5bb0*/  F2FP.BF16.F32.PACK_AB R196, R33, R32 ;  /* 0x0000002021c4723e */ /* 0x001fce00000010ff */
[----:B------:R-:W0:Y:S08]  /*5bc0*/  MUFU.EX2 R37, R37 ;  /* 0x0000002500257308 */ /* 0x000e300000000800 */
[----:B------:R2:W3:Y:S01]  /*5bd0*/  MUFU.EX2 R58, R39 ;  /* 0x00000027003a7308 */ /* 0x0004e20000000800 */
[----:B-1----:R-:W-:-:S07]  /*5be0*/  FADD.FTZ R21, R199, R0 ;  /* 0x00000000c7157221 */ /* 0x002fce0000010000 */
[----:B------:R-:W-:Y:S01]  /*5bf0*/  MUFU.EX2 R24, R24 ;  /* 0x0000001800187308 */ /* 0x000fe20000000800 */
[----:B0-----:R-:W-:Y:S02]  /*5c00*/  F2FP.BF16.F32.PACK_AB R198, R37, R36 ;  /* 0x0000002425c6723e */ /* 0x001fe400000010ff */
[----:B--2---:R-:W-:-:S05]  /*5c10*/  CS2R R38, SRZ ;  /* 0x0000000000267805 */ /* 0x004fca000001ff00 */
[----:B------:R-:W-:Y:S01]  /*5c20*/  MUFU.EX2 R77, R77 ;  /* 0x0000004d004d7308 */ /* 0x000fe20000000800 */
[C---:B---3--:R-:W-:Y:S01]  /*5c30*/  FADD.FTZ R0, R58.reuse, R21 ;  /* 0x000000153a007221 */ /* 0x048fe20000010000 */
[----:B------:R-:W-:Y:S02]  /*5c40*/  F2FP.BF16.F32.PACK_AB R199, R58, R199 ;  /* 0x000000c73ac7723e */ /* 0x000fe400000010ff */
[----:B------:R-:W-:-:S04]  /*5c50*/  CS2R R58, SRZ ;  /* 0x00000000003a7805 */ /* 0x000fc8000001ff00 */
[----:B------:R0:W1:Y:S08]  /*5c60*/  MUFU.EX2 R30, R27 ;  /* 0x0000001b001e7308 */ /* 0x0000700000000800 */
[----:B------:R-:W2:Y:S01]  /*5c70*/  MUFU.EX2 R25, R25 ;  /* 0x0000001900197308 */ /* 0x000ea20000000800 */
[----:B0-----:R-:W-:Y:S01]  /*5c80*/  FADD.FTZ R27, R33, R26 ;  /* 0x0000001a211b7221 */ /* 0x001fe20000010000 */
[----:B------:R-:W-:-:S03]  /*5c90*/  CS2R R32, SRZ ;  /* 0x0000000000207805 */ /* 0x000fc6000001ff00 */
[----:B------:R-:W-:-:S03]  /*5ca0*/  FADD.FTZ R26, R36, R27 ;  /* 0x0000001b241a7221 */ /* 0x000fc60000010000 */
[----:B------:R-:W0:Y:S01]  /*5cb0*/  MUFU.EX2 R28, R28 ;  /* 0x0000001c001c7308 */ /* 0x000e220000000800 */
[----:B------:R-:W-:Y:S01]  /*5cc0*/  FADD.FTZ R27, R37, R26 ;  /* 0x0000001a251b7221 */ /* 0x000fe20000010000 */
[----:B-1----:R-:W-:Y:S02]  /*5cd0*/  F2FP.BF16.F32.PACK_AB R193, R30, R77 ;  /* 0x0000004d1ec1723e */ /* 0x002fe400000010ff */
[----:B------:R-:W-:Y:S01]  /*5ce0*/  CS2R R36, SRZ ;  /* 0x0000000000247805 */ /* 0x000fe2000001ff00 */
[----:B------:R-:W-:-:S03]  /*5cf0*/  FADD.FTZ R26, R24, R27 ;  /* 0x0000001b181a7221 */ /* 0x000fc60000010000 */
[----:B------:R1:W3:Y:S01]  /*5d00*/  MUFU.EX2 R5, R19 ;  /* 0x0000001300057308 */ /* 0x0002e20000000800 */
[C---:B--2---:R-:W-:Y:S01]  /*5d10*/  FADD.FTZ R21, R25.reuse, R26 ;  /* 0x0000001a19157221 */ /* 0x044fe20000010000 */
[----:B------:R-:W-:Y:S02]  /*5d20*/  F2FP.BF16.F32.PACK_AB R192, R25, R24 ;  /* 0x0000001819c0723e */ /* 0x000fe400000010ff */
[----:B------:R-:W-:-:S04]  /*5d30*/  CS2R R24, SRZ ;  /* 0x0000000000187805 */ /* 0x000fc8000001ff00 */
[----:B------:R-:W2:Y:S01]  /*5d40*/  MUFU.EX2 R2, R2 ;  /* 0x0000000200027308 */ /* 0x000ea20000000800 */
[----:B-1----:R-:W-:Y:S01]  /*5d50*/  FADD.FTZ R19, R77, R0 ;  /* 0x000000004d137221 */ /* 0x002fe20000010000 */
[----:B0-----:R-:W-:Y:S01]  /*5d60*/  FADD.FTZ R26, R28, R21 ;  /* 0x000000151c1a7221 */ /* 0x001fe20000010000 */
[----:B------:R-:W-:Y:S02]  /*5d70*/  CS2R R76, SRZ ;  /* 0x00000000004c7805 */ /* 0x000fe4000001ff00 */
[----:B------:R-:W-:Y:S01]  /*5d80*/  FADD.FTZ R0, R30, R19 ;  /* 0x000000131e007221 */ /* 0x000fe20000010000 */
[----:B------:R-:W-:-:S03]  /*5d90*/  CS2R R30, SRZ ;  /* 0x00000000001e7805 */ /* 0x000fc6000001ff00 */
[----:B------:R-:W-:Y:S01]  /*5da0*/  FADD.FTZ R21, R195, R0 ;  /* 0x00000000c3157221 */ /* 0x000fe20000010000 */
[C---:B---3--:R-:W-:Y:S01]  /*5db0*/  FADD.FTZ R19, R5.reuse, R26 ;  /* 0x0000001a05137221 */ /* 0x048fe20000010000 */
[----:B------:R-:W-:Y:S01]  /*5dc0*/  F2FP.BF16.F32.PACK_AB R194, R5, R28 ;  /* 0x0000001c05c2723e */ /* 0x000fe200000010ff */
[----:B------:R-:W-:Y:S01]  /*5dd0*/  IMAD.MOV.U32 R0, RZ, RZ, 0x3f800000 ;  /* 0x3f800000ff007424 */ /* 0x000fe200078e00ff */
[----:B------:R-:W-:Y:S02]  /*5de0*/  CS2R R28, SRZ ;  /* 0x00000000001c7805 */ /* 0x000fe4000001ff00 */
[----:B------:R-:W-:Y:S01]  /*5df0*/  CS2R R26, SRZ ;  /* 0x00000000001a7805 */ /* 0x000fe2000001ff00 */
[C---:B--2---:R-:W-:Y:S01]  /*5e00*/  FADD.FTZ R5, R2.reuse, R21 ;  /* 0x0000001502057221 */ /* 0x044fe20000010000 */
[----:B------:R-:W-:Y:S01]  /*5e10*/  IMAD.U32 R21, RZ, RZ, UR7 ;  /* 0x00000007ff157e24 */ /* 0x000fe2000f8e00ff */
[----:B------:R-:W-:Y:S01]  /*5e20*/  F2FP.BF16.F32.PACK_AB R195, R2, R195 ;  /* 0x000000c302c3723e */ /* 0x000fe200000010ff */
[----:B------:R-:W-:Y:S01]  /*5e30*/  IMAD.MOV.U32 R2, RZ, RZ, 0x3f800000 ;  /* 0x3f800000ff027424 */ /* 0x000fe200078e00ff */
[----:B------:R-:W-:Y:S06]  /*5e40*/  @!P1 BRA `(.L_x_2387) ;  /* 0x0000003c00a49947 */ /* 0x000fec0003800000 */
[----:B------:R-:W-:Y:S01]  /*5e50*/  R2UR UR4, R18 ;  /* 0x00000000120472ca */ /* 0x000fe200000e0000 */
[----:B------:R-:W-:Y:S01]  /*5e60*/  IMAD.MOV.U32 R227, RZ, RZ, R4 ;  /* 0x000000ffffe37224 */ /* 0x000fe200078e0004 */
[----:B------:R-:W-:Y:S01]  /*5e70*/  UMOV UR37, UR36 ;  /* 0x0000002400257c82 */ /* 0x000fe20008000000 */
[----:B------:R-:W-:Y:S02]  /*5e80*/  IMAD.MOV.U32 R228, RZ, RZ, R3 ;  /* 0x000000ffffe47224 */ /* 0x000fe400078e0003 */
[----:B------:R-:W-:Y:S02]  /*5e90*/  IMAD.MOV.U32 R2, RZ, RZ, 0x3f800000 ;  /* 0x3f800000ff027424 */ /* 0x000fe400078e00ff */
[----:B------:R-:W-:-:S06]  /*5ea0*/  IMAD.MOV.U32 R151, RZ, RZ, RZ ;  /* 0x000000ffff977224 */ /* 0x000fcc00078e00ff */
[----:B------:R-:W-:-:S07]  /*5eb0*/  IMAD.U32 R229, RZ, RZ, UR4 ;  /* 0x00000004ffe57e24 */ /* 0x000fce000f8e00ff */
.L_x_2398:
[----:B------:R-:W-:Y:S01]  /*5ec0*/  R2UR UR5, R229 ;  /* 0x00000000e50572ca */ /* 0x000fe200000e0000 */
[----:B------:R-:W-:-:S04]  /*5ed0*/  UISETP.NE.AND UP0, UPT, UR37, 0x1, UPT ;  /* 0x000000012500788c */ /* 0x000fc8000bf05270 */
[----:B------:R-:W-:-:S08]  /*5ee0*/  USEL UR4, URZ, 0x1, UP0 ;  /* 0x000000013f047887 */ /* 0x000fd00008000000 */
[----:B------:R-:W-:-:S06]  /*5ef0*/  ULOP3.LUT UR4, UR5, UR4, URZ, 0x3c, !UPT ;  /* 0x0000000405047292 */ /* 0x000fcc000f8e3c3f */
[----:B------:R-:W-:Y:S01]  /*5f00*/  IMAD.U32 R18, RZ, RZ, UR4 ;  /* 0x00000004ff127e24 */ /* 0x000fe2000f8e00ff */
[----:B------:R-:W-:Y:S06]  /*5f10*/  @!P0 BRA `(.L_x_2388) ;  /* 0x0000000000048947 */ /* 0x000fec0003800000 */
[----:B------:R-:W-:Y:S01]  /*5f20*/  BPT.TRAP 0x1 ;  /* 0x000000040000795c */ /* 0x000fe20000300000 */
.L_x_2388:
        /* <DEDUP_REMOVED lines=11> */
.L_x_2389:
[----:B-1----:R-:W-:Y:S05]  /*5fe0*/  @P1 BRA `(.L_x_2390) ;  /* 0x0000000000081947 */ /* 0x002fea0003800000 */
[----:B------:R-:W1:Y:S02]  /*5ff0*/  SYNCS.PHASECHK.TRANS64.TRYWAIT P1, [UR61+0x38830], R3 ;  /* 0x03883003ff0075a7 */ /* 0x000e64000802017d */
[----:B-1----:R-:W-:Y:S05]  /*6000*/  @!P1 BRA `(.L_x_2391) ;  /* 0x0000013c00289947 */ /* 0x002fea0003800000 */
.L_x_2390:
[----:B------:R-:W-:Y:S01]  /*6010*/  R2UR UR4, R20 ;  /* 0x00000000140472ca */ /* 0x000fe200000e0000 */
[----:B------:R-:W-:Y:S01]  /*6020*/  WARPGROUP.ARRIVE ;  /* 0x00000000000079c5 */ /* 0x000fe20000000000 */
[----:B------:R-:W-:Y:S01]  /*6030*/  R2UR UR6, R14 ;  /* 0x000000000e0672ca */ /* 0x000fe200000e0000 */
[----:B------:R-:W-:Y:S01]  /*6040*/  UMOV UR59, 0x40000040 ;  /* 0x40000040003b7882 */ /* 0x000fe20000000000 */
        /* <DEDUP_REMOVED lines=9> */
[----:B------:R-:W-:Y:S01]  /*60e0*/  UIMAD UR4, UR36, 0xa00, UR4 ;  /* 0x00000a00240478a4 */ /* 0x000fe2000f8e0204 */
[-C--:B------:R-:W-:Y:S01]  /*60f0*/  FMUL.FTZ R24, R24, R0.reuse ;  /* 0x0000000018187220 */ /* 0x080fe20000410000 */
[----:B------:R-:W-:Y:S01]  /*6100*/  UMOV UR56, UR6 ;  /* 0x0000000600387c82 */ /* 0x000fe20008000000 */
[----:B------:R-:W-:Y:S01]  /*6110*/  UMOV UR35, 0x40000040 ;  /* 0x4000004000237882 */ /* 0x000fe20000000000 */
[----:B------:R-:W-:Y:S01]  /*6120*/  UMOV UR57, UR7 ;  /* 0x0000000700397c82 */ /* 0x000fe20008000000 */
[----:B------:R-:W-:Y:S01]  /*6130*/  UIADD3 UR18, UR4, 0x284, URZ ;  /* 0x0000028404127890 */ /* 0x000fe2000fffe03f */
[-C--:B------:R-:W-:Y:S01]  /*6140*/  FMUL.FTZ R25, R25, R0.reuse ;  /* 0x0000000019197220 */ /* 0x080fe20000410000 */
[----:B------:R-:W-:Y:S01]  /*6150*/  UMOV UR58, UR4 ;  /* 0x00000004003a7c82 */ /* 0x000fe20008000000 */
[----:B------:R-:W-:Y:S01]  /*6160*/  UIADD3 UR22, UR4, 0x286, URZ ;  /* 0x0000028604167890 */ /* 0x000fe2000fffe03f */
[----:B------:R-:W-:Y:S01]  /*6170*/  HGMMA.64x16x16.F32.BF16 R184, gdesc[UR56], RZ, !UPT, gsb0 ;  /* 0x0020000038b879f0 */ /* 0x000fe2000c0018ff */
[----:B------:R-:W-:Y:S01]  /*6180*/  UIADD3 UR58, UR4, 0x80, URZ ;  /* 0x00000080043a7890 */ /* 0x000fe2000fffe03f */
[-C--:B------:R-:W-:Y:S01]  /*6190*/  FMUL.FTZ R28, R28, R0.reuse ;  /* 0x000000001c1c7220 */ /* 0x080fe20000410000 */
[----:B------:R-:W-:Y:S01]  /*61a0*/  UMOV UR59, 0x40000040 ;  /* 0x40000040003b7882 */ /* 0x000fe20000000000 */
[----:B------:R-:W-:Y:S01]  /*61b0*/  UMOV UR56, UR6 ;  /* 0x0000000600387c82 */ /* 0x000fe20008000000 */
[----:B------:R-:W-:Y:S01]  /*61c0*/  UMOV UR57, UR7 ;  /* 0x0000000700397c82 */ /* 0x000fe20008000000 */
        /* <DEDUP_REMOVED lines=54> */
[----:B------:R-:W-:Y:S01]  /*6530*/  UIADD3 UR58, UR4, 0x100, URZ ;  /* 0x00000100043a7890 */ /* 0x000fe2000fffe03f */
[-C--:B------:R-:W-:Y:S01]  /*6540*/  FMUL.FTZ R109, R109, R0.reuse ;  /* 0x000000006d6d7220 */ /* 0x080fe20000410000 */
[----:B------:R-:W-:Y:S01]  /*6550*/  UMOV UR59, 0x40000040 ;  /* 0x40000040003b7882 */ /* 0x000fe20000000000 */
        /* <DEDUP_REMOVED lines=97> */
[----:B------:R-:W-:Y:S01]  /*6b70*/  UMOV UR59, 0x40000040 ;  /* 0x40000040003b7882 */ /* 0x000fe20000000000 */
[----:B------:R-:W-:Y:S01]  /*6b80*/  UMOV UR56, UR6 ;  /* 0x0000000600387c82 */ /* 0x000fe20008000000 */
[----:B------:R-:W-:Y:S01]  /*6b90*/  UMOV UR57, UR7 ;  /* 0x0000000700397c82 */ /* 0x000fe20008000000 */
[----:B------:R-:W-:Y:S02]  /*6ba0*/  R2UR UR6, R8 ;  /* 0x00000000080672ca */ /* 0x000fe400000e0000 */
[----:B------:R-:W-:Y:S01]  /*6bb0*/  R2UR UR7, R9 ;  /* 0x00000000090772ca */ /* 0x000fe200000e0000 */
[----:B------:R-:W-:Y:S02]  /*6bc0*/  WARPGROUP.DEPBAR.LE gsb0, 0x0 ;  /* 0x00008000000079c5 */ /* 0x000fe40000010000 */
[----:B------:R-:W-:-:S06]  /*6bd0*/  WARPGROUP.ARRIVE ;  /* 0x00000000000079c5 */ /* 0x000fcc0000000000 */
[----:B------:R-:W-:Y:S01]  /*6be0*/  HGMMA.64x16x16.F32.BF16 R152, gdesc[UR56], RZ, !UPT, gsb0 ;  /* 0x00200000389879f0 */ /* 0x000fe2000c0018ff */
[----:B------:R-:W-:Y:S01]  /*6bf0*/  UIADD3 UR58, UR4, 0x2, URZ ;  /* 0x00000002043a7890 */ /* 0x000fe2000fffe03f */
[----:B------:R-:W-:Y:S01]  /*6c00*/  UMOV UR59, 0x40000040 ;  /* 0x40000040003b7882 */ /* 0x000fe20000000000 */
[----:B------:R-:W-:Y:S01]  /*6c10*/  UMOV UR56, UR14 ;  /* 0x0000000e00387c82 */ /* 0x000fe20008000000 */
[----:B------:R-:W-:Y:S01]  /*6c20*/  UMOV UR57, UR15 ;  /* 0x0000000f00397c82 */ /* 0x000fe20008000000 */
[----:B------:R-:W-:Y:S02]  /*6c30*/  WARPGROUP.DEPBAR.LE gsb0, 0x0 ;  /* 0x00008000000079c5 */ /* 0x000fe40000010000 */
[----:B------:R-:W-:-:S06]  /*6c40*/  WARPGROUP.ARRIVE ;  /* 0x00000000000079c5 */ /* 0x000fcc0000000000 */
[----:B------:R-:W-:Y:S01]  /*6c50*/  HGMMA.64x16x16.F32.BF16 R184, gdesc[UR56], R184, gsb0 ;  /* 0x0020000038b879f0 */ /* 0x000fe200080018b8 */
        /* <DEDUP_REMOVED lines=25> */
[----:B------:R-:W-:Y:S01]  /*6df0*/  UIADD3 UR14, UR4, 0x282, URZ ;  /* 0x00000282040e7890 */ /* 0x000fe2000fffe03f */
[----:B------:R-:W-:Y:S01]  /*6e00*/  UMOV UR15, 0x40000040 ;  /* 0x40000040000f7882 */ /* 0x000fe20000000000 */
        /* <DEDUP_REMOVED lines=102> */
[----:B------:R-:W-:Y:S02]  /*7470*/  R2UR UR10, R6 ;  /* 0x00000000060a72ca */ /* 0x000fe400000e0000 */
[----:B------:R-:W-:-:S11]  /*7480*/  R2UR UR11, R7 ;  /* 0x00000000070b72ca */ /* 0x000fd600000e0000 */
[----:B------:R-:W-:Y:S02]  /*7490*/  UMOV UR56, UR10 ;  /* 0x0000000a00387c82 */ /* 0x000fe40008000000 */
[----:B------:R-:W-:Y:S01]  /*74a0*/  UMOV UR57, UR11 ;  /* 0x0000000b00397c82 */ /* 0x000fe20008000000 */
[----:B------:R-:W-:Y:S01]  /*74b0*/  UMOV UR5, UR11 ;  /* 0x0000000b00057c82 */ /* 0x000fe20008000000 */
        /* <DEDUP_REMOVED lines=259> */
[----:B------:R-:W-:Y:S05]  /*84f0*/  @!P0 BRA `(.L_x_2392) ;  /* 0x0000000000048947 */ /* 0x000fea0003800000 */
[----:B------:R-:W-:Y:S01]  /*8500*/  BPT.TRAP 0x1 ;  /* 0x000000040000795c */ /* 0x000fe20000300000 */
.L_x_2392:
        /* <DEDUP_REMOVED lines=8> */
.L_x_2393:
[----:B---3--:R-:W-:Y:S05]  /*8590*/  @P1 BRA `(.L_x_2394) ;  /* 0x0000000000081947 */ /* 0x008fea0003800000 */
[----:B------:R-:W3:Y:S02]  /*85a0*/  SYNCS.PHASECHK.TRANS64.TRYWAIT P1, [UR4+0x38850], R0 ;  /* 0x03885000ff0075a7 */ /* 0x000ee40008020144 */
[----:B---3--:R-:W-:Y:S05]  /*85b0*/  @!P1 BRA `(.L_x_2395) ;  /* 0x0000011400d49947 */ /* 0x008fea0003800000 */
.L_x_2394:
        /* <DEDUP_REMOVED lines=37> */
.L_x_2396:
[----:B------:R-:W-:Y:S01]  /*8810*/  R2UR UR6, R213 ;  /* 0x00000000d50672ca */ /* 0x000fe200000e0000 */
[----:B------:R-:W-:Y:S01]  /*8820*/  UIADD3 UR61, UR61, 0x38840, URZ ;  /* 0x000388403d3d7890 */ /* 0x000fe2000fffe03f */
[----:B------:R-:W-:Y:S02]  /*8830*/  R2UR UR5, R215 ;  /* 0x00000000d70572ca */ /* 0x000fe400000e0000 */
[----:B------:R-:W-:Y:S02]  /*8840*/  R2UR UR10, R22 ;  /* 0x00000000160a72ca */ /* 0x000fe400000e0000 */
[----:B------:R-:W-:Y:S02]  /*8850*/  R2UR UR7, R212 ;  /* 0x00000000d40772ca */ /* 0x000fe400000e0000 */
[----:B------:R-:W-:-:S04]  /*8860*/  LOP3.LUT R16, R16, 0xfffffbff, RZ, 0xc0, !PT ;  /* 0xfffffbff10107812 */ /* 0x000fc800078ec0ff */
[----:B------:R-:W-:Y:S01]  /*8870*/  @P0 LOP3.LUT R16, R16, 0x400, RZ, 0xfc, !PT ;  /* 0x0000040010100812 */ /* 0x000fe200078efcff */
[----:B------:R-:W-:Y:S02]  /*8880*/  UISETP.NE.AND UP0, UPT, UR6, URZ, UPT ;  /* 0x0000003f0600728c */ /* 0x000fe4000bf05270 */
[----:B01----:R-:W-:Y:S01]  /*8890*/  VIADD R3, R216, UR5 ;  /* 0x00000005d8037c36 */ /* 0x003fe20008000000 */
[----:B------:R-:W-:Y:S01]  /*88a0*/  UIMAD UR5, UR60, -0x50, URZ ;  /* 0xffffffb03c0578a4 */ /* 0x000fe2000f8e023f */
[----:B---3--:R-:W-:Y:S01]  /*88b0*/  IMAD.U32 R2, RZ, RZ, UR10 ;  /* 0x0000000aff027e24 */ /* 0x008fe2000f8e00ff */
[----:B------:R-:W-:Y:S02]  /*88c0*/  LOP3.LUT R16, R16, 0xfffff7ff, RZ, 0xc0, !PT ;  /* 0xfffff7ff10107812 */ /* 0x000fe400078ec0ff */
[----:B------:R-:W-:Y:S02]  /*88d0*/  PLOP3.LUT P1, PT, PT, PT, UP0, 0x80, 0x0 ;  /* 0x000000000000781c */ /* 0x000fe40003f2f008 */
[----:B------:R-:W-:-:S02]  /*88e0*/  PLOP3.LUT P2, PT, PT, PT, UP0, 0x80, 0x0 ;  /* 0x000000000000781c */ /* 0x000fc40003f4f008 */
[----:B------:R-:W-:-:S09]  /*88f0*/  @UP0 ULDC UR6, c[0x0][0x44c] ;  /* 0x0001130000060ab9 */ /* 0x000fd20000000800 */
[----:B--2---:R-:W-:Y:S01]  /*8900*/  @P1 IMAD.HI.U32 R0, R3, UR6, RZ ;  /* 0x0000000603001c27 */ /* 0x004fe2000f8e00ff */
[----:B------:R-:W-:-:S04]  /*8910*/  @UP0 ULDC UR6, c[0x0][0x450] ;  /* 0x0001140000060ab9 */ /* 0x000fc80000000800 */
[----:B------:R-:W-:Y:S01]  /*8920*/  @P2 SHF.R.U32.HI R3, RZ, UR6, R0 ;  /* 0x00000006ff032c19 */ /* 0x000fe20008011600 */
[----:B------:R-:W-:Y:S01]  /*8930*/  IMAD.U32 R0, RZ, RZ, UR5 ;  /* 0x00000005ff007e24 */ /* 0x000fe2000f8e00ff */
[----:B------:R-:W-:Y:S01]  /*8940*/  ULDC UR5, c[0x0][0x988] ;  /* 0x0002620000057ab9 */ /* 0x000fe20000000800 */
[----:B------:R-:W0:Y:S03]  /*8950*/  S2UR UR6, SR_CgaCtaId ;  /* 0x00000000000679c3 */ /* 0x000e260000008800 */
[----:B------:R-:W-:-:S04]  /*8960*/  IADD3 R0, -R23, 0x1, R0 ;  /* 0x0000000117007810 */ /* 0x000fc80007ffe100 */
[----:B------:R-:W-:Y:S02]  /*8970*/  IADD3 R0, -R2, UR7, R0 ;  /* 0x0000000702007c10 */ /* 0x000fe4000fffe100 */
[----:B------:R-:W1:Y:S04]  /*8980*/  SHFL.IDX PT, R2, R3, RZ, 0x1c1f ;  /* 0x001c1fff03027589 */ /* 0x000e6800000e0000 */
[----:B------:R-:W2:Y:S01]  /*8990*/  SHFL.IDX PT, R3, R3, 0x1, 0x1c1f ;  /* 0x003c1f0003037f89 */ /* 0x000ea200000e0000 */
[----:B0-----:R-:W-:Y:S01]  /*89a0*/  UPRMT UR61, UR6, 0x654, UR61 ;  /* 0x00000654063d7896 */ /* 0x001fe2000800003d */
[----:B-1----:R-:W-:-:S08]  /*89b0*/  IMAD.IADD R2, R0, 0x1, R2 ;  /* 0x0000000100027824 */ /* 0x002fd000078e0202 */
[----:B------:R-:W-:Y:S01]  /*89c0*/  SYNCS.ARRIVE.TRANS64.RED.A1T0 RZ, [UR61], RZ ;  /* 0x000000ffffff79a7 */ /* 0x000fe2000810043d */
[----:B--2---:R-:W-:Y:S01]  /*89d0*/  IMAD.IADD R0, R0, 0x1, R3 ;  /* 0x0000000100007824 */ /* 0x004fe200078e0203 */
[C---:B------:R-:W-:Y:S02]  /*89e0*/  ISETP.GT.AND P4, PT, R2.reuse, RZ, PT ;  /* 0x000000ff0200720c */ /* 0x040fe40003f84270 */
[----:B------:R-:W-:Y:S02]  /*89f0*/  ISETP.GT.AND P3, PT, R2, 0x1, PT ;  /* 0x000000010200780c */ /* 0x000fe40003f64270 */
[----:B------:R-:W-:Y:S02]  /*8a00*/  FSEL R184, R184, -INF , P4 ;  /* 0xff800000b8b87808 */ /* 0x000fe40002000000 */
[----:B------:R-:W-:Y:S02]  /*8a10*/  FSEL R185, R185, -INF , P3 ;  /* 0xff800000b9b97808 */ /* 0x000fe40001800000 */
[----:B------:R-:W-:-:S02]  /*8a20*/  ISETP.GT.AND P2, PT, R2, 0x8, PT ;  /* 0x000000080200780c */ /* 0x000fc40003f44270 */
[C---:B------:R-:W-:Y:S02]  /*8a30*/  ISETP.GT.AND P6, PT, R2.reuse, 0x9, PT ;  /* 0x000000090200780c */ /* 0x040fe40003fc4270 */
[C---:B------:R-:W-:Y:S02]  /*8a40*/  ISETP.GT.AND P1, PT, R2.reuse, 0x10, PT ;  /* 0x000000100200780c */ /* 0x040fe40003f24270 */
[C---:B------:R-:W-:Y:S02]  /*8a50*/  ISETP.GT.AND P5, PT, R2.reuse, 0x11, PT ;  /* 0x000000110200780c */ /* 0x040fe40003fa4270 */
[C---:B------:R-:W-:Y:S02]  /*8a60*/  ISETP.GT.AND P4, PT, R2.reuse, 0x18, PT ;  /* 0x000000180200780c */ /* 0x040fe40003f84270 */
[----:B------:R-:W-:Y:S02]  /*8a70*/  ISETP.GT.AND P3, PT, R2, 0x19, PT ;  /* 0x000000190200780c */ /* 0x000fe40003f64270 */
[----:B------:R-:W-:-:S02]  /*8a80*/  FSEL R188, R188, -INF , P2 ;  /* 0xff800000bcbc7808 */ /* 0x000fc40001000000 */
[----:B------:R-:W-:Y:S02]  /*8a90*/  FSEL R189, R189, -INF , P6 ;  /* 0xff800000bdbd7808 */ /* 0x000fe40003000000 */
[----:B------:R-:W-:Y:S02]  /*8aa0*/  FSEL R176, R176, -INF , P1 ;  /* 0xff800000b0b07808 */ /* 0x000fe40000800000 */
[----:B------:R-:W-:Y:S02]  /*8ab0*/  FSEL R177, R177, -INF , P5 ;  /* 0xff800000b1b17808 */ /* 0x000fe40002800000 */
        /* <DEDUP_REMOVED lines=20> */
[----:B------:R-:W-:-:S02]  /*8c00*/  FMNMX.FTZ R2, R184, R228, !PT ;  /* 0x000000e4b8027209 */ /* 0x000fc40007810000 */
[----:B------:R-:W-:Y:S02]  /*8c10*/  FSEL R164, R164, -INF , P2 ;  /* 0xff800000a4a47808 */ /* 0x000fe40001000000 */
[----:B------:R-:W-:Y:S02]  /*8c20*/  FMNMX.FTZ R2, R185, R2, !PT ;  /* 0x00000002b9027209 */ /* 0x000fe40007810000 */
[----:B------:R-:W-:Y:S02]  /*8c30*/  FSEL R165, R165, -INF , P6 ;  /* 0xff800000a5a57808 */ /* 0x000fe40003000000 */
[----:B------:R-:W-:Y:S02]  /*8c40*/  FMNMX.FTZ R2, R188, R2, !PT ;  /* 0x00000002bc027209 */ /* 0x000fe40007810000 */
[----:B------:R-:W-:Y:S02]  /*8c50*/  FSEL R152, R152, -INF , P1 ;  /* 0xff80000098987808 */ /* 0x000fe40000800000 */
[----:B------:R-:W-:-:S02]  /*8c60*/  FMNMX.FTZ R2, R189, R2, !PT ;  /* 0x00000002bd027209 */ /* 0x000fc40007810000 */
[----:B------:R-:W-:Y:S02]  /*8c70*/  FSEL R153, R153, -INF , P5 ;  /* 0xff80000099997808 */ /* 0x000fe40002800000 */
[----:B------:R-:W-:Y:S02]  /*8c80*/  FMNMX.FTZ R2, R176, R2, !PT ;  /* 0x00000002b0027209 */ /* 0x000fe40007810000 */
[----:B------:R-:W-:Y:S02]  /*8c90*/  FSEL R156, R156, -INF , P4 ;  /* 0xff8000009c9c7808 */ /* 0x000fe40002000000 */
[----:B------:R-:W-:Y:S02]  /*8ca0*/  FMNMX.FTZ R2, R177, R2, !PT ;  /* 0x00000002b1027209 */ /* 0x000fe40007810000 */
[----:B------:R-:W-:Y:S02]  /*8cb0*/  FSEL R157, R157, -INF , P3 ;  /* 0xff8000009d9d7808 */ /* 0x000fe40001800000 */
[----:B------:R-:W-:-:S02]  /*8cc0*/  FMNMX.FTZ R2, R180, R2, !PT ;  /* 0x00000002b4027209 */ /* 0x000fc40007810000 */
[----:B------:R-:W-:Y:S02]  /*8cd0*/  ISETP.GT.AND P2, PT, R0, RZ, PT ;  /* 0x000000ff0000720c */ /* 0x000fe40003f44270 */
[----:B------:R-:W-:Y:S02]  /*8ce0*/  FMNMX.FTZ R2, R181, R2, !PT ;  /* 0x00000002b5027209 */ /* 0x000fe40007810000 */
[----:B------:R-:W-:Y:S02]  /*8cf0*/  FSEL R186, R186, -INF , P2 ;  /* 0xff800000baba7808 */ /* 0x000fe40001000000 */
        /* <DEDUP_REMOVED lines=8> */
[----:B------:R-:W-:-:S02]  /*8d80*/  FMNMX.FTZ R2, R160, R2, !PT ;  /* 0x00000002a0027209 */ /* 0x000fc40007810000 */
[----:B------:R-:W-:Y:S02]  /*8d90*/  ISETP.GT.AND P2, PT, R0, 0x9, PT ;  /* 0x000000090000780c */ /* 0x000fe40003f44270 */
[----:B------:R-:W-:Y:S02]  /*8da0*/  FMNMX.FTZ R2, R161, R2, !PT ;  /* 0x00000002a1027209 */ /* 0x000fe40007810000 */
[----:B------:R-:W-:Y:S02]  /*8db0*/  FSEL R191, R191, -INF , P2 ;  /* 0xff800000bfbf7808 */ /* 0x000fe40001000000 */
[----:B------:R-:W-:Y:S02]  /*8dc0*/  FMNMX.FTZ R2, R164, R2, !PT ;  /* 0x00000002a4027209 */ /* 0x000fe40007810000 */
[----:B------:R-:W-:Y:S02]  /*8dd0*/  ISETP.GT.AND P2, PT, R0, 0x10, PT ;  /* 0x000000100000780c */ /* 0x000fe40003f44270 */
        /* <DEDUP_REMOVED lines=9> */
[C---:B------:R-:W-:Y:S02]  /*8e70*/  ISETP.GT.AND P1, PT, R0.reuse, 0x21, PT ;  /* 0x000000210000780c */ /* 0x040fe40003f24270 */
[----:B------:R-:W-:Y:S01]  /*8e80*/  ISETP.GT.AND P2, PT, R0, 0x18, PT ;  /* 0x000000180000780c */ /* 0x000fe20003f44270 */
[----:B------:R-:W0:Y:S01]  /*8e90*/  SHFL.BFLY PT, R3, R2, 0x2, 0x1f ;  /* 0x0c401f0002037f89 */ /* 0x000e2200000e0000 */
[----:B------:R-:W-:Y:S02]  /*8ea0*/  FSEL R171, R171, -INF , P1 ;  /* 0xff800000abab7808 */ /* 0x000fe40000800000 */
[----:B------:R-:W-:-:S02]  /*8eb0*/  FSEL R182, R182, -INF , P2 ;  /* 0xff800000b6b67808 */ /* 0x000fc40001000000 */
[C---:B------:R-:W-:Y:S02]  /*8ec0*/  ISETP.GT.AND P1, PT, R0.reuse, 0x39, PT ;  /* 0x000000390000780c */ /* 0x040fe40003f24270 */
[----:B------:R-:W-:Y:S02]  /*8ed0*/  ISETP.GT.AND P2, PT, R0, 0x19, PT ;  /* 0x000000190000780c */ /* 0x000fe40003f44270 */
[----:B------:R-:W-:Y:S02]  /*8ee0*/  @P0 LOP3.LUT R16, R16, 0x800, RZ, 0xfc, !PT ;  /* 0x0000080010100812 */ /* 0x000fe400078efcff */
[----:B------:R-:W-:Y:S02]  /*8ef0*/  FSEL R183, R183, -INF , P2 ;  /* 0xff800000b7b77808 */ /* 0x000fe40001000000 */
[----:B------:R-:W-:Y:S02]  /*8f00*/  ISETP.GT.AND P2, PT, R0, 0x20, PT ;  /* 0x000000200000780c */ /* 0x000fe40003f44270 */
[----:B------:R-:W-:-:S02]  /*8f10*/  LOP3.LUT R16, R16, 0xffffefff, RZ, 0xc0, !PT ;  /* 0xffffefff10107812 */ /* 0x000fc400078ec0ff */
[----:B------:R-:W-:Y:S02]  /*8f20*/  FSEL R170, R170, -INF , P2 ;  /* 0xff800000aaaa7808 */ /* 0x000fe40001000000 */
[----:B------:R-:W-:Y:S02]  /*8f30*/  @P1 LOP3.LUT R16, R16, 0x1000, RZ, 0xfc, !PT ;  /* 0x0000100010101812 */ /* 0x000fe400078efcff */
[C---:B------:R-:W-:Y:S02]  /*8f40*/  ISETP.GT.AND P1, PT, R0.reuse, 0x28, PT ;  /* 0x000000280000780c */ /* 0x040fe40003f24270 */
[----:B------:R-:W-:Y:S02]  /*8f50*/  ISETP.GT.AND P0, PT, R0, 0x29, PT ;  /* 0x000000290000780c */ /* 0x000fe40003f04270 */
[----:B0-----:R-:W-:Y:S02]  /*8f60*/  FMNMX.FTZ R3, R2, R3, !PT ;  /* 0x0000000302037209 */ /* 0x001fe40007810000 */
[----:B------:R-:W-:-:S02]  /*8f70*/  FSEL R174, R174, -INF , P1 ;  /* 0xff800000aeae7808 */ /* 0x000fc40000800000 */
[----:B------:R-:W-:Y:S01]  /*8f80*/  FSEL R175, R175, -INF , P0 ;  /* 0xff800000afaf7808 */ /* 0x000fe20000000000 */
[----:B------:R-:W0:Y:S01]  /*8f90*/  SHFL.BFLY PT, R2, R3, 0x1, 0x1f ;  /* 0x0c201f0003027f89 */ /* 0x000e2200000e0000 */
[----:B------:R-:W-:Y:S02]  /*8fa0*/  LOP3.LUT P0, RZ, R16, 0x800, RZ, 0xc0, !PT ;  /* 0x0000080010ff7812 */ /* 0x000fe4000780c0ff */
[C---:B------:R-:W-:Y:S02]  /*8fb0*/  ISETP.GT.AND P2, PT, R0.reuse, 0x40, PT ;  /* 0x000000400000780c */ /* 0x040fe40003f44270 */
[C---:B------:R-:W-:Y:S02]  /*8fc0*/  ISETP.GT.AND P3, PT, R0.reuse, 0x41, PT ;  /* 0x000000410000780c */ /* 0x040fe40003f64270 */
[C---:B------:R-:W-:Y:S02]  /*8fd0*/  ISETP.GT.AND P4, PT, R0.reuse, 0x48, PT ;  /* 0x000000480000780c */ /* 0x040fe40003f84270 */
[----:B------:R-:W-:-:S02]  /*8fe0*/  ISETP.GT.AND P5, PT, R0, 0x49, PT ;  /* 0x000000490000780c */ /* 0x000fc40003fa4270 */
[----:B------:R-:W-:Y:S02]  /*8ff0*/  FSEL R162, R162, -INF , P0 ;  /* 0xff800000a2a27808 */ /* 0x000fe40000000000 */
[----:B------:R-:W-:Y:S02]  /*9000*/  LOP3.LUT P1, RZ, R16, 0x1000, RZ, 0xc0, !PT ;  /* 0x0000100010ff7812 */ /* 0x000fe4000782c0ff */
[----:B------:R-:W-:Y:S02]  /*9010*/  FSEL R154, R154, -INF , P2 ;  /* 0xff8000009a9a7808 */ /* 0x000fe40001000000 */
[----:B------:R-:W-:Y:S02]  /*9020*/  FSEL R167, R167, -INF , P1 ;  /* 0xff800000a7a77808 */ /* 0x000fe40000800000 */
[----:B------:R-:W-:Y:S02]  /*9030*/  FSEL R155, R155, -INF , P3 ;  /* 0xff8000009b9b7808 */ /* 0x000fe40001800000 */
[----:B------:R-:W-:-:S02]  /*9040*/  FSEL R158, R158, -INF , P4 ;  /* 0xff8000009e9e7808 */ /* 0x000fc40002000000 */
[----:B------:R-:W-:Y:S02]  /*9050*/  FSEL R159, R159, -INF , P5 ;  /* 0xff8000009f9f7808 */ /* 0x000fe40002800000 */
[----:B0-----:R-:W-:Y:S02]  /*9060*/  FMNMX.FTZ R3, R3, R2, !PT ;  /* 0x0000000203037209 */ /* 0x001fe40007810000 */
[----:B------:R-:W-:Y:S02]  /*9070*/  LOP3.LUT P0, RZ, R16, 0x400, RZ, 0xc0, !PT ;  /* 0x0000040010ff7812 */ /* 0x000fe4000780c0ff */
[C---:B------:R-:W-:Y:S01]  /*9080*/  FSETP.NEU.FTZ.AND P6, PT, R3.reuse, -INF , PT ;  /* 0xff8000000300780b */ /* 0x040fe20003fdd000 */
[----:B------:R-:W-:-:S03]  /*9090*/  FMUL.FTZ R4, R3, UR5 ;  /* 0x0000000503047c20 */ /* 0x000fc60008410000 */
[----:B------:R-:W-:Y:S02]  /*90a0*/  FSEL R2, R3, RZ, P6 ;  /* 0x000000ff03027208 */ /* 0x000fe40003000000 */
[----:B------:R-:W-:Y:S02]  /*90b0*/  FSEL R4, R4, RZ, P6 ;  /* 0x000000ff04047208 */ /* 0x000fe40003000000 */
[----:B------:R-:W-:Y:S01]  /*90c0*/  ISETP.GT.AND P6, PT, R0, 0x31, PT ;  /* 0x000000310000780c */ /* 0x000fe20003fc4270 */
[----:B------:R-:W-:Y:S02]  /*90d0*/  FADD.FTZ R2, -R2, R228 ;  /* 0x000000e402027221 */ /* 0x000fe40000010100 */
        /* <DEDUP_REMOVED lines=20> */
[----:B------:R-:W-:Y:S01]  /*9220*/  FMNMX.FTZ R4, R186, R227, !PT ;  /* 0x000000e3ba047209 */ /* 0x000fe20007810000 */
[----:B------:R-:W-:Y:S01]  /*9230*/  FMUL.FTZ R2, R2, UR5 ;  /* 0x0000000502027c20 */ /* 0x000fe20008410000 */
[----:B------:R-:W-:Y:S01]  /*9240*/  FSEL R163, R163, -INF , P6 ;  /* 0xff800000a3a37808 */ /* 0x000fe20003000000 */
[----:B------:R-:W-:Y:S01]  /*9250*/  MUFU.EX2 R184, R184 ;  /* 0x000000b800b87308 */ /* 0x000fe20000000800 */
[----:B------:R-:W-:-:S02]  /*9260*/  FMNMX.FTZ R4, R187, R4, !PT ;  /* 0x00000004bb047209 */ /* 0x000fc40007810000 */
[----:B------:R-:W-:Y:S02]  /*9270*/  ISETP.GT.AND P6, PT, R0, 0x38, PT ;  /* 0x000000380000780c */ /* 0x000fe40003fc4270 */
[----:B------:R-:W-:Y:S02]  /*9280*/  FMNMX.FTZ R4, R190, R4, !PT ;  /* 0x00000004be047209 */ /* 0x000fe40007810000 */
[----:B------:R-:W-:Y:S01]  /*9290*/  FSEL R166, R166, -INF , P6 ;  /* 0xff800000a6a67808 */ /* 0x000fe20003000000 */
[----:B------:R-:W-:Y:S01]  /*92a0*/  MUFU.EX2 R185, R185 ;  /* 0x000000b900b97308 */ /* 0x000fe20000000800 */
[----:B------:R-:W-:-:S04]  /*92b0*/  FMNMX.FTZ R4, R191, R4, !PT ;  /* 0x00000004bf047209 */ /* 0x000fc80007810000 */
[----:B------:R-:W-:-:S03]  /*92c0*/  FMNMX.FTZ R4, R178, R4, !PT ;  /* 0x00000004b2047209 */ /* 0x000fc60007810000 */
        /* <DEDUP_REMOVED lines=22> */
[----:B------:R-:W-:-:S05]  /*9430*/  FMNMX.FTZ R4, R159, R0, !PT ;  /* 0x000000009f047209 */ /* 0x000fca0007810000 */
[----:B------:R-:W0:Y:S02]  /*9440*/  SHFL.BFLY PT, R0, R4, 0x2, 0x1f ;  /* 0x0c401f0004007f89 */ /* 0x000e2400000e0000 */
        /* <DEDUP_REMOVED lines=16> */
[----:B------:R-:W-:Y:S01]  /*9550*/  MUFU.EX2 R156, R156 ;  /* 0x0000009c009c7308 */ /* 0x000fe20000000800 */
[--C-:B------:R-:W-:Y:S01]  /*9560*/  FFMA.FTZ R186, R186, UR5, -R0.reuse ;  /* 0x00000005baba7c23 */ /* 0x100fe20008010800 */
[--C-:B------:R-:W-:Y:S01]  /*9570*/  FFMA.FTZ R187, R187, UR5, -R0.reuse ;  /* 0x00000005bbbb7c23 */ /* 0x100fe20008010800 */
[----:B------:R-:W-:Y:S01]  /*9580*/  FMUL.FTZ R192, R192, UR5 ;  /* 0x00000005c0c07c20 */ /* 0x000fe20008410000 */
        /* <DEDUP_REMOVED lines=18> */
[----:B------:R-:W-:Y:S08]  /*96b0*/  MUFU.EX2 R186, R186 ;  /* 0x000000ba00ba7308 */ /* 0x000ff00000000800 */
[----:B------:R-:W0:Y:S08]  /*96c0*/  MUFU.EX2 R0, R2 ;  /* 0x0000000200007308 */ /* 0x000e300000000800 */
[----:B------:R-:W1:Y:S08]  /*96d0*/  MUFU.EX2 R2, R192 ;  /* 0x000000c000027308 */ /* 0x000e700000000800 */
[----:B------:R-:W2:Y:S01]  /*96e0*/  MUFU.EX2 R187, R187 ;  /* 0x000000bb00bb7308 */ /* 0x000ea20000000800 */
[----:B0-----:R-:W-:-:S04]  /*96f0*/  FFMA.FTZ R19, R0, R19, R184 ;  /* 0x0000001300137223 */ /* 0x001fc800000100b8 */
[----:B------:R-:W-:-:S03]  /*9700*/  FADD.FTZ R19, R185, R19 ;  /* 0x00000013b9137221 */ /* 0x000fc60000010000 */
[----:B------:R-:W0:Y:S01]  /*9710*/  MUFU.EX2 R190, R190 ;  /* 0x000000be00be7308 */ /* 0x000e220000000800 */
[----:B-1----:R-:W-:-:S07]  /*9720*/  FFMA.FTZ R5, R2, R5, R186 ;  /* 0x0000000502057223 */ /* 0x002fce00000100ba */
        /* <DEDUP_REMOVED lines=57> */
.L_x_2397:
[----:B------:R-:W0:Y:S01]  /*9ac0*/  S2UR UR7, SR_CgaCtaId ;  /* 0x00000000000779c3 */ /* 0x000e220000008800 */
[----:B------:R-:W-:Y:S01]  /*9ad0*/  R2UR UR6, R21 ;  /* 0x00000000150672ca */ /* 0x000fe200000e0000 */
[----:B------:R-:W-:Y:S01]  /*9ae0*/  UIADD3 UR4, UR4, 0x38860, URZ ;  /* 0x0003886004047890 */ /* 0x000fe2000fffe03f */
[----:B------:R-:W-:Y:S01]  /*9af0*/  F2FP.BF16.F32.PACK_AB R208, R185, R184 ;  /* 0x000000b8b9d0723e */ /* 0x000fe200000010ff */
[----:B------:R-:W-:Y:S01]  /*9b00*/  UMOV UR37, UR36 ;  /* 0x0000002400257c82 */ /* 0x000fe20008000000 */
[----:B------:R-:W-:Y:S01]  /*9b10*/  F2FP.BF16.F32.PACK_AB R209, R187, R186 ;  /* 0x000000babbd1723e */ /* 0x000fe200000010ff */
[----:B------:R-:W-:Y:S01]  /*9b20*/  IMAD.MOV.U32 R227, RZ, RZ, R4 ;  /* 0x000000ffffe37224 */ /* 0x000fe200078e0004 */
[----:B------:R-:W-:Y:S01]  /*9b30*/  F2FP.BF16.F32.PACK_AB R210, R189, R188 ;  /* 0x000000bcbdd2723e */ /* 0x000fe200000010ff */
[----:B------:R-:W-:Y:S01]  /*9b40*/  IMAD.MOV.U32 R228, RZ, RZ, R3 ;  /* 0x000000ffffe47224 */ /* 0x000fe200078e0003 */
[----:B------:R-:W-:Y:S02]  /*9b50*/  F2FP.BF16.F32.PACK_AB R211, R191, R190 ;  /* 0x000000bebfd3723e */ /* 0x000fe400000010ff */
[----:B------:R-:W-:-:S02]  /*9b60*/  F2FP.BF16.F32.PACK_AB R204, R177, R176 ;  /* 0x000000b0b1cc723e */ /* 0x000fc400000010ff */
[----:B------:R-:W-:Y:S01]  /*9b70*/  F2FP.BF16.F32.PACK_AB R205, R179, R178 ;  /* 0x000000b2b3cd723e */ /* 0x000fe200000010ff */
[----:B------:R-:W-:Y:S01]  /*9b80*/  UISETP.GT.AND UP0, UPT, UR60, UR6, UPT ;  /* 0x000000063c00728c */ /* 0x000fe2000bf04270 */
[----:B------:R-:W-:Y:S01]  /*9b90*/  F2FP.BF16.F32.PACK_AB R206, R181, R180 ;  /* 0x000000b4b5ce723e */ /* 0x000fe200000010ff */
[----:B------:R-:W-:Y:S01]  /*9ba0*/  UIADD3 UR60, UR60, -0x1, URZ ;  /* 0xffffffff3c3c7890 */ /* 0x000fe2000fffe03f */
[----:B------:R-:W-:Y:S02]  /*9bb0*/  F2FP.BF16.F32.PACK_AB R207, R183, R182 ;  /* 0x000000b6b7cf723e */ /* 0x000fe400000010ff */
[----:B------:R-:W-:Y:S02]  /*9bc0*/  F2FP.BF16.F32.PACK_AB R200, R169, R168 ;  /* 0x000000a8a9c8723e */ /* 0x000fe400000010ff */
[----:B------:R-:W-:Y:S02]  /*9bd0*/  PLOP3.LUT P1, PT, PT, PT, UP0, 0x80, 0x0 ;  /* 0x000000000000781c */ /* 0x000fe40003f2f008 */
        /* <DEDUP_REMOVED lines=15> */
[----:B------:R-:W-:Y:S06]  /*9cd0*/  @P1 BRA `(.L_x_2398) ;  /* 0xffffffc000781947 */ /* 0x000fec000383ffff */
.L_x_2387:
[----:B------:R-:W-:-:S13]  /*9ce0*/  R2UR UR4, R214 ;  /* 0x00000000d60472ca */ /* 0x000fda00000e0000 */
[----:B------:R-:W-:-:S06]  /*9cf0*/  UISETP.GE.AND UP0, UPT, UR60, UR4, UPT ;  /* 0x000000043c00728c */ /* 0x000fcc000bf06270 */
[----:B------:R-:W-:-:S13]  /*9d00*/  PLOP3.LUT P1, PT, PT, PT, UP0, 0x80, 0x0 ;  /* 0x000000000000781c */ /* 0x000fda0003f2f008 */
[----:B------:R-:W-:Y:S05]  /*9d10*/  @!P1 BRA `(.L_x_2399) ;  /* 0x0000003400c09947 */ /* 0x000fea0003800000 */
[----:B------:R-:W-:Y:S01]  /*9d20*/  R2UR UR61, R18 ;  /* 0x00000000123d72ca */ /* 0x000fe200000e0000 */
[----:B------:R-:W-:Y:S01]  /*9d30*/  IMAD.MOV.U32 R21, RZ, RZ, R4 ;  /* 0x000000ffff157224 */ /* 0x000fe200078e0004 */
[----:B------:R-:W-:Y:S01]  /*9d40*/  UMOV UR37, UR36 ;  /* 0x0000002400257c82 */ /* 0x000fe20008000000 */
[----:B------:R-:W-:-:S12]  /*9d50*/  IMAD.MOV.U32 R22, RZ, RZ, R3 ;  /* 0x000000ffff167224 */ /* 0x000fd800078e0003 */
.L_x_2410:
        /* <DEDUP_REMOVED lines=8> */
.L_x_2400:
        /* <DEDUP_REMOVED lines=8> */
.L_x_2401:
[----:B-1----:R-:W-:Y:S05]  /*9e60*/  @P1 BRA `(.L_x_2402) ;  /* 0x0000000000081947 */ /* 0x002fea0003800000 */
[----:B------:R-:W1:Y:S02]  /*9e70*/  SYNCS.PHASECHK.TRANS64.TRYWAIT P1, [UR4+0x38830], R3 ;  /* 0x03883003ff0075a7 */ /* 0x000e640008020144 */
[----:B-1----:R-:W-:Y:S05]  /*9e80*/  @!P1 BRA `(.L_x_2403) ;  /* 0x000000fc00b89947 */ /* 0x002fea0003800000 */
.L_x_2402:
        /* <DEDUP_REMOVED lines=25> */
[----:B------:R-:W-:Y:S01]  /*a020*/  UMOV UR56, UR6 ;  /* 0x0000000600387c82 */ /* 0x000fe20008000000 */
[----:B------:R-:W-:Y:S01]  /*a030*/  UMOV UR57, UR7 ;  /* 0x0000000700397c82 */ /* 0x000fe20008000000 */
        /* <DEDUP_REMOVED lines=57> */
[----:B------:R-:W-:Y:S01]  /*a3d0*/  UMOV UR56, UR6 ;  /* 0x0000000600387c82 */ /* 0x000fe20008000000 */
[----:B------:R-:W-:Y:S01]  /*a3e0*/  UMOV UR57, UR7 ;  /* 0x0000000700397c82 */ /* 0x000fe20008000000 */
        /* <DEDUP_REMOVED lines=506> */
.L_x_2404:
[----:B------:R-:W-:Y:S01]  /*c390*/  R2UR UR4, R17 ;  /* 0x00000000110472ca */ /* 0x000fe200000e0000 */
[----:B------:R-:W-:-:S05]  /*c3a0*/  IMAD.U32 R0, RZ, RZ, UR61 ;  /* 0x0000003dff007e24 */ /* 0x000fca000f8e00ff */
[----:B------:R-:W-:-:S07]  /*c3b0*/  SHF.L.U32 R0, R0, 0x1f, RZ ;  /* 0x0000001f00007819 */ /* 0x000fce00000006ff */
[----:B------:R-:W-:-:S09]  /*c3c0*/  ULEA UR4, UR37, UR4, 0x3 ;  /* 0x0000000425047291 */ /* 0x000fd2000f8e183f */
[----:B------:R2:W3:Y:S01]  /*c3d0*/  SYNCS.PHASECHK.TRANS64.TRYWAIT P1, [UR4+0x38850], R0 ;  /* 0x03885000ff0075a7 */ /* 0x0004e20008020144 */
[----:B------:R-:W-:Y:S05]  /*c3e0*/  @!P0 BRA `(.L_x_2405) ;  /* 0x0000000000048947 */ /* 0x000fea0003800000 */
[----:B------:R-:W-:Y:S01]  /*c3f0*/  BPT.TRAP 0x1 ;  /* 0x000000040000795c */ /* 0x000fe20000300000 */
.L_x_2405:
[----:B---3--:R-:W-:Y:S05]  /*c400*/  @P1 BRA `(.L_x_2406) ;  /* 0x0000000000081947 */ /* 0x008fea0003800000 */
[----:B------:R-:W3:Y:S02]  /*c410*/  SYNCS.PHASECHK.TRANS64.TRYWAIT P1, [UR4+0x38850], R0 ;  /* 0x03885000ff0075a7 */ /* 0x000ee40008020144 */
[----:B---3--:R-:W-:Y:S05]  /*c420*/  @!P1 BRA `(.L_x_2407) ;  /* 0x000000d800689947 */ /* 0x008fea0003800000 */
.L_x_2406:
        /* <DEDUP_REMOVED lines=37> */
.L_x_2408:
[----:B--23--:R-:W-:Y:S01]  /*c680*/  FMNMX.FTZ R0, R184, R22, !PT ;  /* 0x00000016b8007209 */ /* 0x00cfe20007810000 */
[----:B------:R-:W-:Y:S01]  /*c690*/  ULDC UR5, c[0x0][0x988] ;  /* 0x0002620000057ab9 */ /* 0x000fe20000000800 */
[----:B------:R-:W2:Y:S01]  /*c6a0*/  S2UR UR7, SR_CgaCtaId ;  /* 0x00000000000779c3 */ /* 0x000ea20000008800 */
[----:B------:R-:W-:Y:S02]  /*c6b0*/  R2UR UR6, R17 ;  /* 0x00000000110672ca */ /* 0x000fe400000e0000 */
[----:B------:R-:W-:-:S04]  /*c6c0*/  FMNMX.FTZ R0, R185, R0, !PT ;  /* 0x00000000b9007209 */ /* 0x000fc80007810000 */
[----:B------:R-:W-:-:S04]  /*c6d0*/  FMNMX.FTZ R0, R188, R0, !PT ;  /* 0x00000000bc007209 */ /* 0x000fc80007810000 */
[----:B------:R-:W-:-:S03]  /*c6e0*/  FMNMX.FTZ R0, R189, R0, !PT ;  /* 0x00000000bd007209 */ /* 0x000fc60007810000 */
[----:B------:R-:W-:Y:S01]  /*c6f0*/  ULEA UR6, UR36, UR6, 0x3 ;  /* 0x0000000624067291 */ /* 0x000fe2000f8e183f */
[----:B------:R-:W-:-:S03]  /*c700*/  FMNMX.FTZ R0, R176, R0, !PT ;  /* 0x00000000b0007209 */ /* 0x000fc60007810000 */
[----:B------:R-:W-:Y:S01]  /*c710*/  UIADD3 UR6, UR6, 0x38840, URZ ;  /* 0x0003884006067890 */ /* 0x000fe2000fffe03f */
        /* <DEDUP_REMOVED lines=20> */
[----:B01----:R-:W0:Y:S01]  /*c860*/  SHFL.BFLY PT, R3, R2, 0x1, 0x1f ;  /* 0x0c201f0002037f89 */ /* 0x003e2200000e0000 */
        /* <DEDUP_REMOVED lines=154> */
.L_x_2409:
[----:B------:R-:W0:Y:S01]  /*d210*/  S2UR UR7, SR_CgaCtaId ;  /* 0x00000000000779c3 */ /* 0x000e220000008800 */
[----:B------:R-:W-:Y:S01]  /*d220*/  R2UR UR6, R214 ;  /* 0x00000000d60672ca */ /* 0x000fe200000e0000 */
[----:B------:R-:W-:Y:S01]  /*d230*/  UIADD3 UR4, UR4, 0x38860, URZ ;  /* 0x0003886004047890 */ /* 0x000fe2000fffe03f */
[----:B------:R-:W-:Y:S01]  /*d240*/  R2UR UR61, R18 ;  /* 0x00000000123d72ca */ /* 0x000fe200000e0000 */
        /* <DEDUP_REMOVED lines=21> */
[----:B------:R-:W-:Y:S02]  /*d3a0*/  F2FP.BF16.F32.PACK_AB R197, R163, R162 ;  /* 0x000000a2a3c5723e */ /* 0x000fe400000010ff */
[----:B------:R-:W-:Y:S02]  /*d3b0*/  F2FP.BF16.F32.PACK_AB R198, R165, R164 ;  /* 0x000000a4a5c6723e */ /* 0x000fe400000010ff */
[----:B------:R-:W-:-:S02]  /*d3c0*/  F2FP.BF16.F32.PACK_AB R199, R167, R166 ;  /* 0x000000a6a7c7723e */ /* 0x000fc400000010ff */
[----:B------:R-:W-:Y:S02]  /*d3d0*/  F2FP.BF16.F32.PACK_AB R192, R153, R152 ;  /* 0x0000009899c0723e */ /* 0x000fe400000010ff */
[----:B------:R-:W-:Y:S02]  /*d3e0*/  F2FP.BF16.F32.PACK_AB R193, R155, R154 ;  /* 0x0000009a9bc1723e */ /* 0x000fe400000010ff */
[----:B------:R-:W-:Y:S02]  /*d3f0*/  F2FP.BF16.F32.PACK_AB R194, R157, R156 ;  /* 0x0000009c9dc2723e */ /* 0x000fe400000010ff */
[----:B------:R-:W-:Y:S01]  /*d400*/  F2FP.BF16.F32.PACK_AB R195, R195, R158 ;  /* 0x0000009ec3c3723e */ /* 0x000fe200000010ff */
[----:B------:R-:W-:Y:S06]  /*d410*/  @P1 BRA `(.L_x_2410) ;  /* 0xffffffc800501947 */ /* 0x000fec000383ffff */
.L_x_2399:
        /* <DEDUP_REMOVED lines=131> */
.L_x_2411:
        /* <DEDUP_REMOVED lines=8> */
.L_x_2412:
[----:B-1----:R-:W-:Y:S05]  /*dcd0*/  @P1 BRA `(.L_x_2413) ;  /* 0x0000000000081947 */ /* 0x002fea0003800000 */
[----:B------:R-:W1:Y:S02]  /*dce0*/  SYNCS.PHASECHK.TRANS64.TRYWAIT P1, [UR8+0x38850], R0 ;  /* 0x03885000ff0075a7 */ /* 0x000e640008020148 */
[----:B-1----:R-:W-:Y:S05]  /*dcf0*/  @!P1 BRA `(.L_x_2414) ;  /* 0x000000c0004c9947 */ /* 0x002fea0003800000 */
.L_x_2413:
[----:B------:R-:W-:Y:S01]  /*dd00*/  R2UR UR4, R17 ;  /* 0x00000000110472ca */ /* 0x000fe200000e0000 */
[----:B------:R-:W-:Y:S01]  /*dd10*/  WARPGROUP.ARRIVE ;  /* 0x00000000000079c5 */ /* 0x000fe20000000000 */
[----:B------:R-:W-:Y:S01]  /*dd20*/  UMOV UR7, 0x40000040 ;  /* 0x4000004000077882 */ /* 0x000fe20000000000 */
[----:B01----:R-:W0:Y:S01]  /*dd30*/  SHFL.BFLY PT, R0, R19, 0x2, 0x1f ;  /* 0x0c401f0013007f89 */ /* 0x003e2200000e0000 */
[----:B------:R-:W-:Y:S02]  /*dd40*/  IMAD.MOV.U32 R6, RZ, RZ, RZ ;  /* 0x000000ffff067224 */ /* 0x000fe400078e00ff */
[----:B------:R-:W-:Y:S01]  /*dd50*/  IMAD.U32 R8, RZ, RZ, UR5 ;  /* 0x00000005ff087e24 */ /* 0x000fe2000f8e00ff */
[----:B------:R-:W1:Y:S01]  /*dd60*/  SHFL.BFLY PT, R2, R5, 0x2, 0x1f ;  /* 0x0c401f0005027f89 */ /* 0x000e6200000e0000 */
[----:B------:R-:W-:-:S05]  /*dd70*/  IMAD.U32 R12, RZ, RZ, UR5 ;  /* 0x00000005ff0c7e24 */ /* 0x000fca000f8e00ff */
[----:B------:R-:W-:-:S04]  /*dd80*/  UIADD3 UR4, UR4, 0x400, URZ ;  /* 0x0000040004047890 */ /* 0x000fc8000fffe03f */
[----:B------:R-:W-:-:S04]  /*dd90*/  USHF.R.U32.HI UR4, URZ, 0x4, UR4 ;  /* 0x000000043f047899 */ /* 0x000fc80008011604 */
[----:B------:R-:W-:-:S04]  /*dda0*/  ULOP3.LUT UR4, UR4, 0x3fff, URZ, 0xc0, !UPT ;  /* 0x00003fff04047892 */ /* 0x000fc8000f8ec03f */
[----:B------:R-:W-:Y:S01]  /*ddb0*/  ULOP3.LUT UR4, UR4, 0x2800000, URZ, 0xfc, !UPT ;  /* 0x0280000004047892 */ /* 0x000fe2000f8efc3f */
[----:B0-----:R-:W-:-:S03]  /*ddc0*/  FADD.FTZ R0, R0, R19 ;  /* 0x0000001300007221 */ /* 0x001fc60000010000 */
[----:B------:R-:W-:Y:S01]  /*ddd0*/  UIMAD UR4, UR36, 0xa00, UR4 ;  /* 0x00000a00240478a4 */ /* 0x000fe2000f8e0204 */
[----:B-1----:R-:W-:Y:S01]  /*dde0*/  FADD.FTZ R2, R2, R5 ;  /* 0x0000000502027221 */ /* 0x002fe20000010000 */
[----:B------:R-:W0:Y:S01]  /*ddf0*/  SHFL.BFLY PT, R7, R0, 0x1, 0x1f ;  /* 0x0c201f0000077f89 */ /* 0x000e2200000e0000 */
[----:B------:R-:W-:-:S04]  /*de00*/  IMAD.MOV.U32 R5, RZ, RZ, RZ ;  /* 0x000000ffff057224 */ /* 0x000fc800078e00ff */
[----:B------:R-:W-:Y:S01]  /*de10*/  UMOV UR6, UR4 ;  /* 0x0000000400067c82 */ /* 0x000fe20008000000 */
[----:B------:R-:W1:Y:S01]  /*de20*/  SHFL.BFLY PT, R9, R2, 0x1, 0x1f ;  /* 0x0c201f0002097f89 */ /* 0x000e6200000e0000 */
[----:B------:R-:W-:Y:S01]  /*de30*/  HGMMA.64x256x16.F32.BF16 R24, R208, gdesc[UR4].tnspB, R24, gsb0 ;  /* 0x43e00004d0187df0 */ /* 0x000fe20008001818 */
[----:B------:R-:W-:Y:S01]  /*de40*/  UIADD3 UR6, UR4, 0x80, URZ ;  /* 0x0000008004067890 */ /* 0x000fe2000fffe03f */
[----:B------:R-:W-:Y:S01]  /*de50*/  UMOV UR7, 0x40000040 ;  /* 0x4000004000077882 */ /* 0x000fe20000000000 */
[----:B0-----:R-:W-:Y:S01]  /*de60*/  FADD.FTZ R10, R0, R7 ;  /* 0x00000007000a7221 */ /* 0x001fe20000010000 */
[----:B------:R-:W-:Y:S02]  /*de70*/  IMAD.MOV.U32 R0, RZ, RZ, -0x800000 ;  /* 0xff800000ff007424 */ /* 0x000fe400078e00ff */
[----:B-1----:R-:W-:Y:S02]  /*de80*/  FADD.FTZ R11, R2, R9 ;  /* 0x00000009020b7221 */ /* 0x002fe40000010000 */
[----:B------:R-:W-:Y:S01]  /*de90*/  FSETP.NE.FTZ.AND P1, PT, R10, RZ, PT ;  /* 0x000000ff0a00720b */ /* 0x000fe20003f35000 */
[----:B------:R-:W-:-:S02]  /*dea0*/  IMAD.MOV.U32 R2, RZ, RZ, -0x800000 ;  /* 0xff800000ff027424 */ /* 0x000fc400078e00ff */
[----:B------:R-:W-:-:S10]  /*deb0*/  FSETP.NE.FTZ.AND P2, PT, R11, RZ, PT ;  /* 0x000000ff0b00720b */ /* 0x000fd40003f55000 */
[----:B------:R-:W0:Y:S01]  /*dec0*/  @P1 MUFU.LG2 R7, R10 ;  /* 0x0000000a00071308 */ /* 0x000e220000000c00 */
[----:B------:R-:W-:Y:S02]  /*ded0*/  @P1 FMUL.FTZ R8, R8, 0.69314718246459960938 ;  /* 0x3f31721808081820 */ /* 0x000fe40000410000 */
[----:B------:R-:W-:-:S05]  /*dee0*/  @P2 FMUL.FTZ R12, R12, 0.69314718246459960938 ;  /* 0x3f3172180c0c2820 */ /* 0x000fca0000410000 */
        /* <DEDUP_REMOVED lines=31> */
.L_x_2415:
[----:B------:R-:W2:Y:S01]  /*e0e0*/  LDL.LU R3, [R1+0x34] ;  /* 0x0000340001037983 */ /* 0x000ea20000300800 */
[----:B------:R-:W0:Y:S01]  /*e0f0*/  S2UR UR6, SR_CgaCtaId ;  /* 0x00000000000679c3 */ /* 0x000e220000008800 */
[----:B------:R-:W-:Y:S01]  /*e100*/  UIADD3 UR4, UR8, 0x38860, URZ ;  /* 0x0003886008047890 */ /* 0x000fe2000fffe03f */
[-C--:B------:R-:W-:Y:S01]  /*e110*/  FMUL.FTZ R24, R24, R6.reuse ;  /* 0x0000000618187220 */ /* 0x080fe20000410000 */
        /* <DEDUP_REMOVED lines=134> */
[----:B--2---:R-:W-:-:S13]  /*e980*/  R2UR UR5, R3 ;  /* 0x00000000030572ca */ /* 0x004fda00000e0000 */
[----:B------:R-:W-:-:S06]  /*e990*/  UIADD3 UR5, UR5, 0x1, URZ ;  /* 0x0000000105057890 */ /* 0x000fcc000fffe03f */
[----:B------:R-:W-:Y:S01]  /*e9a0*/  IMAD.U32 R3, RZ, RZ, UR5 ;  /* 0x00000005ff037e24 */ /* 0x000fe2000f8e00ff */
[----:B------:R-:W-:-:S04]  /*e9b0*/  R2UR UR5, R18 ;  /* 0x00000000120572ca */ /* 0x000fc800000e0000 */
[----:B------:R0:W-:Y:S09]  /*e9c0*/  STL [R1+0x34], R3 ;  /* 0x0000340301007387 */ /* 0x0001f20000100800 */
[----:B------:R-:W-:-:S06]  /*e9d0*/  ULOP3.LUT UR5, UR5, UR4, URZ, 0x3c, !UPT ;  /* 0x0000000405057292 */ /* 0x000fcc000f8e3c3f */
[----:B0-----:R-:W-:-:S07]  /*e9e0*/  IMAD.U32 R18, RZ, RZ, UR5 ;  /* 0x00000005ff127e24 */ /* 0x001fce000f8e00ff */
.L_x_2379:
[----:B------:R-:W0:Y:S08]  /*e9f0*/  S2UR UR4, SR_CgaCtaId ;  /* 0x00000000000479c3 */ /* 0x000e300000008800 */
[----:B------:R-:W-:Y:S06]  /*ea00*/  BAR.SYNC.DEFER_BLOCKING 0x5, 0x180 ;  /* 0x0146000000007b1d */ /* 0x000fec0000010000 */
[----:B------:R-:W-:Y:S01]  /*ea10*/  UMOV UR8, 0x400 ;  /* 0x0000040000087882 */ /* 0x000fe20000000000 */
[----:B------:R-:W-:Y:S01]  /*ea20*/  BSSY B0, `(.L_x_2416) ;  /* 0x00004c6000007945 */ /* 0x000fe20003800000 */
[----:B0-----:R-:W-:-:S09]  /*ea30*/  ULEA UR8, UR4, UR8, 0x18 ;  /* 0x0000000804087291 */ /* 0x001fd2000f8ec03f */
[----:B------:R-:W0:Y:S02]  /*ea40*/  LDS.128 R4, [UR8+0x388d0] ;  /* 0x0388d008ff047984 */ /* 0x000e240008000c00 */
[----:B0-----:R-:W-:Y:S02]  /*ea50*/  R2UR UR6, R5 ;  /* 0x00000000050672ca */ /* 0x001fe400000e0000 */
[----:B------:R-:W-:Y:S02]  /*ea60*/  R2UR UR5, R6 ;  /* 0x00000000060572ca */ /* 0x000fe400000e0000 */
[----:B------:R-:W-:Y:S01]  /*ea70*/  R2UR UR7, R7 ;  /* 0x00000000070772ca */ /* 0x000fe200000e0000 */
[----:B------:R-:W-:Y:S06]  /*ea80*/  BAR.ARV 0x4, 0x180 ;  /* 0x0106000000007b1d */ /* 0x000fec0000002000 */
[----:B------:R-:W-:Y:S08]  /*ea90*/  @P0 BRA `(.L_x_2417) ;  /* 0x0000003800e80947 */ /* 0x000ff00003800000 */
[----:B------:R-:W2:Y:S01]  /*eaa0*/  LDL.LU R8, [R1+0x30] ;  /* 0x0000300001087983 */ /* 0x000ea20000300800 */
[----:B------:R-:W0:Y:S01]  /*eab0*/  S2UR UR4, SR_SWINHI ;  /* 0x00000000000479c3 */ /* 0x000e220000002f00 */
[----:B------:R-:W-:Y:S01]  /*eac0*/  IMAD.MOV.U32 R12, RZ, RZ, 0x2 ;  /* 0x00000002ff0c7424 */ /* 0x000fe200078e00ff */
[----:B------:R-:W-:Y:S01]  /*ead0*/  F2FP.BF16.F32.PACK_AB R6, R29, R28 ;  /* 0x0000001c1d06723e */ /* 0x000fe200000010ff */
[----:B------:R-:W3:Y:S01]  /*eae0*/  LDL R3, [R1+0x40] ;  /* 0x0000400001037983 */ /* 0x000ee20000100800 */
[----:B------:R-:W-:Y:S01]  /*eaf0*/  F2FP.BF16.F32.PACK_AB R7, R31, R30 ;  /* 0x0000001e1f07723e */ /* 0x000fe200000010ff */
[----:B------:R-:W-:Y:S01]  /*eb00*/  ULDC.64 UR16, c[0x0][0xc00] ;  /* 0x0003000000107ab9 */ /* 0x000fe20000000a00 */
[----:B------:R-:W-:Y:S01]  /*eb10*/  R2UR UR9, R220 ;  /* 0x00000000dc0972ca */ /* 0x000fe200000e0000 */
[----:B------:R-:W-:Y:S01]  /*eb20*/  ULDC.64 UR12, c[0x0][0xc00] ;  /* 0x00030000000c7ab9 */ /* 0x000fe20000000a00 */
[----:B------:R-:W4:Y:S01]  /*eb30*/  LDL R172, [R1+0x2c] ;  /* 0x00002c0001ac7983 */ /* 0x000f220000100800 */
[----:B------:R-:W-:Y:S01]  /*eb40*/  ULDC.64 UR14, c[0x0][0xc08] ;  /* 0x00030200000e7ab9 */ /* 0x000fe20000000a00 */
[----:B------:R-:W-:Y:S01]  /*eb50*/  R2UR UR20, R217 ;  /* 0x00000000d91472ca */ /* 0x000fe200000e0000 */
[----:B------:R-:W-:Y:S01]  /*eb60*/  ULDC UR22, c[0x0][0xbe8] ;  /* 0x0002fa0000167ab9 */ /* 0x000fe20000000800 */
[----:B------:R-:W-:-:S02]  /*eb70*/  R2UR UR28, R215 ;  /* 0x00000000d71c72ca */ /* 0x000fc400000e0000 */
[----:B------:R-:W-:-:S05]  /*eb80*/  R2UR UR19, R221 ;  /* 0x00000000dd1372ca */ /* 0x000fca00000e0000 */
[----:B------:R-:W-:Y:S01]  /*eb90*/  UIMAD.WIDE UR12, UR9, 0x4, UR12 ;  /* 0x00000004090c78a5 */ /* 0x000fe2000f8e020c */
[----:B------:R-:W-:Y:S01]  /*eba0*/  UMOV UR10, UR8 ;  /* 0x00000008000a7c82 */ /* 0x000fe20008000000 */
[----:B0-----:R-:W-:Y:S01]  /*ebb0*/  UMOV UR11, UR4 ;  /* 0x00000004000b7c82 */ /* 0x001fe20008000000 */
[----:B------:R-:W-:Y:S01]  /*ebc0*/  UISETP.NE.U32.AND UP0, UPT, UR14, URZ, UPT ;  /* 0x0000003f0e00728c */ /* 0x000fe2000bf05070 */
[----:B------:R-:W-:-:S03]  /*ebd0*/  ULDC UR4, c[0x0][0xad4] ;  /* 0x0002b50000047ab9 */ /* 0x000fc60000000800 */
[----:B------:R-:W-:-:S11]  /*ebe0*/  UISETP.NE.AND.EX UP0, UPT, UR15, URZ, UPT, UP0 ;  /* 0x0000003f0f00728c */ /* 0x000fd6000bf05300 */
[----:B------:R-:W-:Y:S01]  /*ebf0*/  @UP0 ULEA UR14, UP1, UR9, UR14, 0x2 ;  /* 0x0000000e090e0291 */ /* 0x000fe2000f82103f */
[----:B------:R-:W-:Y:S01]  /*ec00*/  BAR.SYNC.DEFER_BLOCKING 0x1, 0x100 ;  /* 0x0044000000007b1d */ /* 0x000fe20000010000 */
[----:B--2---:R-:W-:Y:S01]  /*ec10*/  R2UR UR18, R8 ;  /* 0x00000000081272ca */ /* 0x004fe200000e0000 */
[----:B---3--:R-:W-:-:S03]  /*ec20*/  IMAD.WIDE R12, R3, R12, UR10 ;  /* 0x0000000a030c7e25 */ /* 0x008fc6000f8e020c */
[C---:B------:R-:W-:Y:S02]  /*ec30*/  IADD3 R15, P1, R12.reuse, 0x20, RZ ;  /* 0x000000200c0f7810 */ /* 0x040fe40007f3e0ff */
[----:B------:R-:W-:Y:S02]  /*ec40*/  IADD3 R159, P4, R12, 0x60, RZ ;  /* 0x000000600c9f7810 */ /* 0x000fe40007f9e0ff */
[----:B------:R-:W-:Y:S02]  /*ec50*/  LOP3.LUT R14, R15, 0x380, RZ, 0xc0, !PT ;  /* 0x000003800f0e7812 */ /* 0x000fe400078ec0ff */
[----:B------:R-:W-:Y:S02]  /*ec60*/  LOP3.LUT R158, R159, 0x380, RZ, 0xc0, !PT ;  /* 0x000003809f9e7812 */ /* 0x000fe400078ec0ff */
[----:B------:R-:W-:Y:S02]  /*ec70*/  SHF.R.U64 R14, R14, 0x3, RZ ;  /* 0x000000030e0e7819 */ /* 0x000fe400000012ff */
[----:B------:R-:W-:-:S02]  /*ec80*/  LOP3.LUT R5, R12, 0x380, RZ, 0xc0, !PT ;  /* 0x000003800c057812 */ /* 0x000fc400078ec0ff */
[----:B------:R-:W-:Y:S01]  /*ec90*/  LOP3.LUT R14, R14, R15, RZ, 0x3c, !PT ;  /* 0x0000000f0e0e7212 */ /* 0x000fe200078e3cff */
[----:B------:R-:W-:Y:S01]  /*eca0*/  IMAD.X R15, RZ, RZ, R13, P1 ;  /* 0x000000ffff0f7224 */ /* 0x000fe200008e060d */
[----:B------:R-:W-:Y:S02]  /*ecb0*/  SHF.R.U64 R158, R158, 0x3, RZ ;  /* 0x000000039e9e7819 */ /* 0x000fe400000012ff */
[----:B------:R-:W-:Y:S02]  /*ecc0*/  SHF.R.U64 R5, R5, 0x3, RZ ;  /* 0x0000000305057819 */ /* 0x000fe400000012ff */
[C---:B------:R-:W-:Y:S02]  /*ecd0*/  IADD3 R157, P0, R12.reuse, 0x40, RZ ;  /* 0x000000400c9d7810 */ /* 0x040fe40007f1e0ff */
[C---:B------:R-:W-:Y:S02]  /*ece0*/  IADD3 R161, P3, R12.reuse, 0x4000, RZ ;  /* 0x000040000ca17810 */ /* 0x040fe40007f7e0ff */
[----:B------:R-:W-:-:S02]  /*ecf0*/  IADD3 R165, P5, R12, 0x4040, RZ ;  /* 0x000040400ca57810 */ /* 0x000fc40007fbe0ff */
[C---:B------:R-:W-:Y:S02]  /*ed00*/  IADD3 R167, P2, R12.reuse, 0x4060, RZ ;  /* 0x000040600ca77810 */ /* 0x040fe40007f5e0ff */
[C---:B------:R-:W-:Y:S02]  /*ed10*/  IADD3 R169, P1, R12.reuse, 0x8000, RZ ;  /* 0x000080000ca97810 */ /* 0x040fe40007f3e0ff */
[----:B------:R-:W-:Y:S02]  /*ed20*/  IADD3 R163, P6, R12, 0x4020, RZ ;  /* 0x000040200ca37810 */ /* 0x000fe40007fde0ff */
[----:B------:R-:W-:Y:S01]  /*ed30*/  LOP3.LUT R158, R158, R159, RZ, 0x3c, !PT ;  /* 0x0000009f9e9e7212 */ /* 0x000fe200078e3cff */
[--C-:B------:R-:W-:Y:S01]  /*ed40*/  IMAD.X R159, RZ, RZ, R13.reuse, P4 ;  /* 0x000000ffff9f7224 */ /* 0x100fe200020e060d */
[----:B------:R-:W-:Y:S01]  /*ed50*/  LOP3.LUT R4, R5, R12, RZ, 0x3c, !PT ;  /* 0x0000000c05047212 */ /* 0x000fe200078e3cff */
[----:B------:R-:W-:Y:S01]  /*ed60*/  IMAD.MOV.U32 R5, RZ, RZ, R13 ;  /* 0x000000ffff057224 */ /* 0x000fe200078e000d */
[----:B------:R-:W-:-:S02]  /*ed70*/  LOP3.LUT R156, R157, 0x380, RZ, 0xc0, !PT ;  /* 0x000003809d9c7812 */ /* 0x000fc400078ec0ff */
[----:B------:R-:W-:Y:S02]  /*ed80*/  LOP3.LUT R160, R161, 0x380, RZ, 0xc0, !PT ;  /* 0x00000380a1a07812 */ /* 0x000fe400078ec0ff */
[----:B------:R-:W-:Y:S02]  /*ed90*/  LOP3.LUT R164, R165, 0x380, RZ, 0xc0, !PT ;  /* 0x00000380a5a47812 */ /* 0x000fe400078ec0ff */
[----:B------:R-:W-:Y:S02]  /*eda0*/  LOP3.LUT R166, R167, 0x380, RZ, 0xc0, !PT ;  /* 0x00000380a7a67812 */ /* 0x000fe400078ec0ff */
[----:B------:R-:W-:Y:S02]  /*edb0*/  LOP3.LUT R168, R169, 0x380, RZ, 0xc0, !PT ;  /* 0x00000380a9a87812 */ /* 0x000fe400078ec0ff */
[----:B------:R-:W-:Y:S02]  /*edc0*/  IADD3 R9, P4, R12, 0x8040, RZ ;  /* 0x000080400c097810 */ /* 0x000fe40007f9e0ff */
[----:B------:R-:W-:-:S02]  /*edd0*/  LOP3.LUT R162, R163, 0x380, RZ, 0xc0, !PT ;  /* 0x00000380a3a27812 */ /* 0x000fc400078ec0ff */
[----:B------:R-:W-:Y:S02]  /*ede0*/  SHF.R.U64 R156, R156, 0x3, RZ ;  /* 0x000000039c9c7819 */ /* 0x000fe400000012ff */
[----:B------:R-:W-:Y:S02]  /*edf0*/  SHF.R.U64 R160, R160, 0x3, RZ ;  /* 0x00000003a0a07819 */ /* 0x000fe400000012ff */
[----:B------:R-:W-:Y:S02]  /*ee00*/  SHF.R.U64 R164, R164, 0x3, RZ ;  /* 0x00000003a4a47819 */ /* 0x000fe400000012ff */
[----:B------:R-:W-:Y:S02]  /*ee10*/  SHF.R.U64 R166, R166, 0x3, RZ ;  /* 0x00000003a6a67819 */ /* 0x000fe400000012ff */
[----:B------:R-:W-:Y:S02]  /*ee20*/  SHF.R.U64 R168, R168, 0x3, RZ ;  /* 0x00000003a8a87819 */ /* 0x000fe400000012ff */
[----:B------:R-:W-:-:S02]  /*ee30*/  MOV R3, R4 ;  /* 0x0000000400037202 */ /* 0x000fc40000000f00 */
[----:B------:R-:W-:Y:S02]  /*ee40*/  LOP3.LUT R8, R9, 0x380, RZ, 0xc0, !PT ;  /* 0x0000038009087812 */ /* 0x000fe400078ec0ff */
[----:B------:R-:W-:Y:S02]  /*ee50*/  SHF.R.U64 R162, R162, 0x3, RZ ;  /* 0x00000003a2a27819 */ /* 0x000fe400000012ff */
        /* <DEDUP_REMOVED lines=14> */
[----:B------:R-:W-:Y:S01]  /*ef40*/  LOP3.LUT R162, R162, R163, RZ, 0x3c, !PT ;  /* 0x000000a3a2a27212 */ /* 0x000fe200078e3cff */
[----:B------:R-:W-:Y:S01]  /*ef50*/  IMAD.X R163, RZ, RZ, R13, P6 ;  /* 0x000000ffffa37224 */ /* 0x000fe200030e060d */
[----:B------:R-:W-:-:S02]  /*ef60*/  IADD3 R171, P0, R12, 0x8020, RZ ;  /* 0x000080200cab7810 */ /* 0x000fc40007f1e0ff */
[C---:B------:R-:W-:Y:S02]  /*ef70*/  IADD3 R11, P3, R12.reuse, 0x8060, RZ ;  /* 0x000080600c0b7810 */ /* 0x040fe40007f7e0ff */
[C---:B------:R-:W-:Y:S02]  /*ef80*/  IADD3 R152, P5, R12.reuse, 0xc020, RZ ;  /* 0x0000c0200c987810 */ /* 0x040fe40007fbe0ff */
[C---:B------:R-:W-:Y:S02]  /*ef90*/  IADD3 R155, P2, R12.reuse, 0xc040, RZ ;  /* 0x0000c0400c9b7810 */ /* 0x040fe40007f5e0ff */
[C---:B------:R-:W-:Y:S02]  /*efa0*/  IADD3 R20, P1, R12.reuse, 0xc060, RZ ;  /* 0x0000c0600c147810 */ /* 0x040fe40007f3e0ff */
[----:B------:R-:W-:Y:S02]  /*efb0*/  IADD3 R10, P6, R12, 0xc000, RZ ;  /* 0x0000c0000c0a7810 */ /* 0x000fe40007fde0ff */
[----:B------:R-:W-:Y:S01]  /*efc0*/  LOP3.LUT R170, R171, 0x380, RZ, 0xc0, !PT ;  /* 0x00000380abaa7812 */ /* 0x000fe200078ec0ff */
[--C-:B0-----:R-:W-:Y:S01]  /*efd0*/  IMAD.X R5, RZ, RZ, R13.reuse, P4 ;  /* 0x000000ffff057224 */ /* 0x101fe200020e060d */
[----:B------:R-:W-:Y:S01]  /*efe0*/  LOP3.LUT R4, R8, R9, RZ, 0x3c, !PT ;  /* 0x0000000908047212 */ /* 0x000fe200078e3cff */
[----:B------:R-:W-:Y:S01]  /*eff0*/  IMAD.X R9, RZ, RZ, R13, P3 ;  /* 0x000000ffff097224 */ /* 0x000fe200018e060d */
[----:B------:R-:W-:-:S02]  /*f000*/  LOP3.LUT R8, R11, 0x380, RZ, 0xc0, !PT ;  /* 0x000003800b087812 */ /* 0x000fc400078ec0ff */
[----:B------:R-:W-:Y:S02]  /*f010*/  LOP3.LUT R153, R152, 0x380, RZ, 0xc0, !PT ;  /* 0x0000038098997812 */ /* 0x000fe400078ec0ff */
[----:B------:R-:W-:Y:S02]  /*f020*/  LOP3.LUT R154, R155, 0x380, RZ, 0xc0, !PT ;  /* 0x000003809b9a7812 */ /* 0x000fe400078ec0ff */
[----:B------:R-:W-:Y:S02]  /*f030*/  LOP3.LUT R21, R20, 0x380, RZ, 0xc0, !PT ;  /* 0x0000038014157812 */ /* 0x000fe400078ec0ff */
[----:B------:R-:W-:Y:S02]  /*f040*/  LOP3.LUT R3, R10, 0x380, RZ, 0xc0, !PT ;  /* 0x000003800a037812 */ /* 0x000fe400078ec0ff */
[----:B------:R-:W-:Y:S02]  /*f050*/  MOV R17, R4 ;  /* 0x0000000400117202 */ /* 0x000fe40000000f00 */
[----:B------:R-:W-:-:S02]  /*f060*/  SHF.R.U64 R170, R170, 0x3, RZ ;  /* 0x00000003aaaa7819 */ /* 0x000fc400000012ff */
[----:B------:R-:W-:Y:S02]  /*f070*/  SHF.R.U64 R8, R8, 0x3, RZ ;  /* 0x0000000308087819 */ /* 0x000fe400000012ff */
[----:B------:R-:W-:Y:S02]  /*f080*/  SHF.R.U64 R153, R153, 0x3, RZ ;  /* 0x0000000399997819 */ /* 0x000fe400000012ff */
[----:B------:R-:W-:Y:S02]  /*f090*/  SHF.R.U64 R154, R154, 0x3, RZ ;  /* 0x000000039a9a7819 */ /* 0x000fe400000012ff */
[----:B------:R-:W-:Y:S02]  /*f0a0*/  SHF.R.U64 R21, R21, 0x3, RZ ;  /* 0x0000000315157819 */ /* 0x000fe400000012ff */
[----:B------:R-:W-:Y:S02]  /*f0b0*/  MOV R14, R14 ;  /* 0x0000000e000e7202 */ /* 0x000fe40000000f00 */
[----:B------:R-:W-:-:S02]  /*f0c0*/  F2FP.BF16.F32.PACK_AB R4, R33, R32 ;  /* 0x000000202104723e */ /* 0x000fc400000010ff */
[----:B------:R-:W-:Y:S02]  /*f0d0*/  F2FP.BF16.F32.PACK_AB R5, R35, R34 ;  /* 0x000000222305723e */ /* 0x000fe400000010ff */
[----:B------:R-:W-:Y:S02]  /*f0e0*/  F2FP.BF16.F32.PACK_AB R6, R37, R36 ;  /* 0x000000242506723e */ /* 0x000fe400000010ff */
[----:B------:R-:W-:Y:S02]  /*f0f0*/  F2FP.BF16.F32.PACK_AB R7, R39, R38 ;  /* 0x000000262707723e */ /* 0x000fe400000010ff */
        /* <DEDUP_REMOVED lines=12> */
[----:B------:R-:W-:-:S02]  /*f1c0*/  LOP3.LUT R10, R3, R10, RZ, 0x3c, !PT ;  /* 0x0000000a030a7212 */ /* 0x000fc400078e3cff */
[----:B------:R-:W-:Y:S02]  /*f1d0*/  MOV R156, R156 ;  /* 0x0000009c009c7202 */ /* 0x000fe40000000f00 */
[----:B------:R-:W-:Y:S02]  /*f1e0*/  F2FP.BF16.F32.PACK_AB R12, R41, R40 ;  /* 0x00000028290c723e */ /* 0x000fe400000010ff */
[----:B------:R-:W-:Y:S02]  /*f1f0*/  F2FP.BF16.F32.PACK_AB R13, R43, R42 ;  /* 0x0000002a2b0d723e */ /* 0x000fe400000010ff */
[----:B------:R-:W-:Y:S02]  /*f200*/  F2FP.BF16.F32.PACK_AB R15, R47, R46 ;  /* 0x0000002e2f0f723e */ /* 0x000fe400000010ff */
[----:B------:R-:W-:Y:S02]  /*f210*/  MOV R158, R158 ;  /* 0x0000009e009e7202 */ /* 0x000fe40000000f00 */
[----:B------:R-:W-:-:S02]  /*f220*/  MOV R161, R160 ;  /* 0x000000a000a17202 */ /* 0x000fc40000000f00 */
[----:B------:R-:W-:Y:S02]  /*f230*/  MOV R160, R8 ;  /* 0x0000000800a07202 */ /* 0x000fe40000000f00 */
[----:B0-----:R-:W-:Y:S02]  /*f240*/  F2FP.BF16.F32.PACK_AB R14, R45, R44 ;  /* 0x0000002c2d0e723e */ /* 0x001fe400000010ff */
[----:B------:R-:W-:Y:S02]  /*f250*/  F2FP.BF16.F32.PACK_AB R4, R49, R48 ;  /* 0x000000303104723e */ /* 0x000fe400000010ff */
[----:B------:R-:W-:Y:S01]  /*f260*/  F2FP.BF16.F32.PACK_AB R5, R51, R50 ;  /* 0x000000323305723e */ /* 0x000fe200000010ff */
[----:B------:R0:W-:Y:S01]  /*f270*/  STSM.16.M88.4 [R156], R12 ;  /* 0x0000000c9c007844 */ /* 0x0001e20000000200 */
[----:B------:R-:W-:Y:S02]  /*f280*/  F2FP.BF16.F32.PACK_AB R6, R53, R52 ;  /* 0x000000343506723e */ /* 0x000fe400000010ff */
[----:B------:R-:W-:-:S02]  /*f290*/  F2FP.BF16.F32.PACK_AB R7, R55, R54 ;  /* 0x000000363707723e */ /* 0x000fc400000010ff */
[----:B------:R-:W-:Y:S02]  /*f2a0*/  MOV R3, R10 ;  /* 0x0000000a00037202 */ /* 0x000fe40000000f00 */
[----:B------:R-:W-:Y:S01]  /*f2b0*/  F2FP.BF16.F32.PACK_AB R8, R57, R56 ;  /* 0x000000383908723e */ /* 0x000fe200000010ff */
[----:B------:R1:W-:Y:S01]  /*f2c0*/  STSM.16.M88.4 [R158], R4 ;  /* 0x000000049e007844 */ /* 0x0003e20000000200 */
[----:B------:R-:W-:Y:S02]  /*f2d0*/  F2FP.BF16.F32.PACK_AB R9, R59, R58 ;  /* 0x0000003a3b09723e */ /* 0x000fe400000010ff */
[----:B------:R-:W-:Y:S02]  /*f2e0*/  F2FP.BF16.F32.PACK_AB R10, R61, R60 ;  /* 0x0000003c3d0a723e */ /* 0x000fe400000010ff */
[----:B------:R-:W-:Y:S02]  /*f2f0*/  F2FP.BF16.F32.PACK_AB R11, R63, R62 ;  /* 0x0000003e3f0b723e */ /* 0x000fe400000010ff */
[----:B------:R-:W-:-:S02]  /*f300*/  MOV R162, R162 ;  /* 0x000000a200a27202 */ /* 0x000fc40000000f00 */
[----:B------:R-:W-:Y:S01]  /*f310*/  MOV R19, R152 ;  /* 0x0000009800137202 */ /* 0x000fe20000000f00 */
[----:B------:R2:W-:Y:S01]  /*f320*/  STSM.16.M88.4 [R161], R8 ;  /* 0x00000008a1007844 */ /* 0x0005e20000000200 */
[----:B------:R-:W-:Y:S02]  /*f330*/  MOV R22, R154 ;  /* 0x0000009a00167202 */ /* 0x000fe40000000f00 */
[----:B0-----:R-:W-:Y:S02]  /*f340*/  F2FP.BF16.F32.PACK_AB R12, R65, R64 ;  /* 0x00000040410c723e */ /* 0x001fe400000010ff */
[----:B------:R-:W-:Y:S02]  /*f350*/  F2FP.BF16.F32.PACK_AB R13, R67, R66 ;  /* 0x00000042430d723e */ /* 0x000fe400000010ff */
        /* <DEDUP_REMOVED lines=9> */
[----:B------:R-:W-:Y:S01]  /*f3f0*/  F2FP.BF16.F32.PACK_AB R156, R81, R80 ;  /* 0x00000050519c723e */ /* 0x000fe200000010ff */
[----:B------:R3:W-:Y:S01]  /*f400*/  STSM.16.M88.4 [R164], R152 ;  /* 0x00000098a4007844 */ /* 0x0007e20000000200 */
[----:B------:R-:W-:Y:S02]  /*f410*/  F2FP.BF16.F32.PACK_AB R157, R83, R82 ;  /* 0x00000052539d723e */ /* 0x000fe400000010ff */
[----:B-1----:R-:W-:Y:S02]  /*f420*/  F2FP.BF16.F32.PACK_AB R158, R85, R84 ;  /* 0x00000054559e723e */ /* 0x002fe400000010ff */
[----:B------:R-:W-:Y:S02]  /*f430*/  F2FP.BF16.F32.PACK_AB R159, R87, R86 ;  /* 0x00000056579f723e */ /* 0x000fe400000010ff */
[----:B------:R-:W-:Y:S02]  /*f440*/  MOV R168, R168 ;  /* 0x000000a800a87202 */ /* 0x000fe40000000f00 */
[----:B------:R-:W-:Y:S01]  /*f450*/  F2FP.BF16.F32.PACK_AB R4, R89, R88 ;  /* 0x000000585904723e */ /* 0x000fe200000010ff */
[----:B------:R1:W-:Y:S01]  /*f460*/  STSM.16.M88.4 [R166], R156 ;  /* 0x0000009ca6007844 */ /* 0x0003e20000000200 */
[----:B------:R-:W-:-:S02]  /*f470*/  F2FP.BF16.F32.PACK_AB R5, R91, R90 ;  /* 0x0000005a5b05723e */ /* 0x000fc400000010ff */
[----:B------:R-:W-:Y:S02]  /*f480*/  F2FP.BF16.F32.PACK_AB R6, R93, R92 ;  /* 0x0000005c5d06723e */ /* 0x000fe400000010ff */
[----:B------:R-:W-:Y:S02]  /*f490*/  F2FP.BF16.F32.PACK_AB R7, R95, R94 ;  /* 0x0000005e5f07723e */ /* 0x000fe400000010ff */
[----:B------:R-:W-:Y:S02]  /*f4a0*/  MOV R170, R170 ;  /* 0x000000aa00aa7202 */ /* 0x000fe40000000f00 */
[----:B--2---:R-:W-:Y:S01]  /*f4b0*/  F2FP.BF16.F32.PACK_AB R8, R97, R96 ;  /* 0x000000606108723e */ /* 0x004fe200000010ff */
[----:B------:R-:W-:Y:S01]  /*f4c0*/  STSM.16.M88.4 [R168], R4 ;  /* 0x00000004a8007844 */ /* 0x000fe20000000200 */
[----:B------:R-:W-:Y:S02]  /*f4d0*/  F2FP.BF16.F32.PACK_AB R9, R99, R98 ;  /* 0x000000626309723e */ /* 0x000fe400000010ff */
[----:B------:R-:W-:-:S02]  /*f4e0*/  F2FP.BF16.F32.PACK_AB R10, R101, R100 ;  /* 0x00000064650a723e */ /* 0x000fc400000010ff */
[----:B------:R-:W-:Y:S02]  /*f4f0*/  F2FP.BF16.F32.PACK_AB R11, R103, R102 ;  /* 0x00000066670b723e */ /* 0x000fe400000010ff */
[----:B0-----:R-:W-:Y:S02]  /*f500*/  F2FP.BF16.F32.PACK_AB R12, R105, R104 ;  /* 0x00000068690c723e */ /* 0x001fe400000010ff */
[----:B------:R-:W-:Y:S01]  /*f510*/  F2FP.BF16.F32.PACK_AB R13, R107, R106 ;  /* 0x0000006a6b0d723e */ /* 0x000fe200000010ff */
[----:B------:R-:W-:Y:S01]  /*f520*/  STSM.16.M88.4 [R170], R8 ;  /* 0x00000008aa007844 */ /* 0x000fe20000000200 */
[----:B------:R-:W-:Y:S02]  /*f530*/  F2FP.BF16.F32.PACK_AB R14, R109, R108 ;  /* 0x0000006c6d0e723e */ /* 0x000fe400000010ff */
[----:B------:R-:W-:Y:S02]  /*f540*/  F2FP.BF16.F32.PACK_AB R15, R111, R110 ;  /* 0x0000006e6f0f723e */ /* 0x000fe400000010ff */
[----:B---3--:R-:W-:-:S02]  /*f550*/  F2FP.BF16.F32.PACK_AB R152, R113, R112 ;  /* 0x000000707198723e */ /* 0x008fc400000010ff */
[----:B------:R-:W-:Y:S01]  /*f560*/  F2FP.BF16.F32.PACK_AB R153, R115, R114 ;  /* 0x000000727399723e */ /* 0x000fe200000010ff */
[----:B------:R0:W-:Y:S01]  /*f570*/  STSM.16.M88.4 [R17], R12 ;  /* 0x0000000c11007844 */ /* 0x0001e20000000200 */
[----:B------:R-:W-:Y:S02]  /*f580*/  F2FP.BF16.F32.PACK_AB R154, R117, R116 ;  /* 0x00000074759a723e */ /* 0x000fe400000010ff */
[----:B------:R-:W-:Y:S02]  /*f590*/  F2FP.BF16.F32.PACK_AB R155, R119, R118 ;  /* 0x00000076779b723e */ /* 0x000fe400000010ff */
[----:B-1----:R-:W-:Y:S02]  /*f5a0*/  F2FP.BF16.F32.PACK_AB R156, R121, R120 ;  /* 0x00000078799c723e */ /* 0x002fe400000010ff */
[----:B------:R-:W-:Y:S01]  /*f5b0*/  F2FP.BF16.F32.PACK_AB R157, R123, R122 ;  /* 0x0000007a7b9d723e */ /* 0x000fe200000010ff */
[----:B------:R1:W-:Y:S01]  /*f5c0*/  STSM.16.M88.4 [R160], R152 ;  /* 0x00000098a0007844 */ /* 0x0003e20000000200 */
[----:B------:R-:W-:-:S02]  /*f5d0*/  F2FP.BF16.F32.PACK_AB R158, R125, R124 ;  /* 0x0000007c7d9e723e */ /* 0x000fc400000010ff */
[----:B------:R-:W-:Y:S02]  /*f5e0*/  F2FP.BF16.F32.PACK_AB R159, R127, R126 ;  /* 0x0000007e7f9f723e */ /* 0x000fe400000010ff */
[----:B------:R-:W-:Y:S02]  /*f5f0*/  F2FP.BF16.F32.PACK_AB R161, R131, R130 ;  /* 0x0000008283a1723e */ /* 0x000fe400000010ff */
[----:B------:R-:W-:Y:S01]  /*f600*/  F2FP.BF16.F32.PACK_AB R162, R133, R132 ;  /* 0x0000008485a2723e */ /* 0x000fe200000010ff */
[----:B------:R-:W-:Y:S01]  /*f610*/  STSM.16.M88.4 [R3], R156 ;  /* 0x0000009c03007844 */ /* 0x000fe20000000200 */
[----:B------:R-:W-:Y:S01]  /*f620*/  F2FP.BF16.F32.PACK_AB R163, R135, R134 ;  /* 0x0000008687a3723e */ /* 0x000fe200000010ff */
[----:B0-----:R-:W-:Y:S01]  /*f630*/  IMAD.U32 R12, RZ, RZ, UR12 ;  /* 0x0000000cff0c7e24 */ /* 0x001fe2000f8e00ff */
[----:B------:R-:W-:Y:S01]  /*f640*/  F2FP.BF16.F32.PACK_AB R4, R137, R136 ;  /* 0x000000888904723e */ /* 0x000fe200000010ff */
[----:B------:R-:W-:Y:S01]  /*f650*/  IMAD.U32 R13, RZ, RZ, UR13 ;  /* 0x0000000dff0d7e24 */ /* 0x000fe2000f8e00ff */
[----:B------:R-:W-:-:S02]  /*f660*/  F2FP.BF16.F32.PACK_AB R5, R139, R138 ;  /* 0x0000008a8b05723e */ /* 0x000fc400000010ff */
[----:B------:R-:W-:Y:S02]  /*f670*/  F2FP.BF16.F32.PACK_AB R6, R141, R140 ;  /* 0x0000008c8d06723e */ /* 0x000fe400000010ff */
[----:B-1----:R-:W-:Y:S02]  /*f680*/  F2FP.BF16.F32.PACK_AB R160, R129, R128 ;  /* 0x0000008081a0723e */ /* 0x002fe400000010ff */
[----:B------:R-:W-:Y:S02]  /*f690*/  F2FP.BF16.F32.PACK_AB R7, R143, R142 ;  /* 0x0000008e8f07723e */ /* 0x000fe400000010ff */
[----:B------:R-:W-:Y:S01]  /*f6a0*/  MOV R20, R20 ;  /* 0x0000001400147202 */ /* 0x000fe20000000f00 */
[----:B------:R-:W-:Y:S01]  /*f6b0*/  STSM.16.M88.4 [R19], R160 ;  /* 0x000000a013007844 */ /* 0x000fe20000000200 */
[----:B------:R-:W-:Y:S02]  /*f6c0*/  F2FP.BF16.F32.PACK_AB R8, R145, R144 ;  /* 0x000000909108723e */ /* 0x000fe400000010ff */
[----:B------:R-:W-:Y:S01]  /*f6d0*/  F2FP.BF16.F32.PACK_AB R9, R147, R146 ;  /* 0x000000929309723e */ /* 0x000fe200000010ff */
[----:B------:R0:W-:Y:S01]  /*f6e0*/  STSM.16.M88.4 [R22], R4 ;  /* 0x0000000416007844 */ /* 0x0001e20000000200 */
[----:B------:R-:W-:-:S02]  /*f6f0*/  F2FP.BF16.F32.PACK_AB R10, R149, R148 ;  /* 0x00000094950a723e */ /* 0x000fc400000010ff */
[----:B------:R-:W-:Y:S02]  /*f700*/  F2FP.BF16.F32.PACK_AB R11, R151, R150 ;  /* 0x00000096970b723e */ /* 0x000fe400000010ff */
[----:B------:R-:W-:Y:S01]  /*f710*/  ISETP.NE.U32.AND P0, PT, RZ, UR16, PT ;  /* 0x00000010ff007c0c */ /* 0x000fe2000bf05070 */
[----:B------:R-:W-:Y:S01]  /*f720*/  UMOV UR25, 0x9b8 ;  /* 0x000009b800197882 */ /* 0x000fe20000000000 */
[----:B----4-:R-:W-:Y:S01]  /*f730*/  R2UR UR26, R172 ;  /* 0x00000000ac1a72ca */ /* 0x010fe200000e0000 */
[----:B------:R1:W-:Y:S01]  /*f740*/  STSM.16.M88.4 [R20], R8 ;  /* 0x0000000814007844 */ /* 0x0003e20000000200 */
[----:B------:R-:W-:Y:S01]  /*f750*/  BAR.SYNC.DEFER_BLOCKING 0x1, 0x100 ;  /* 0x0044000000007b1d */ /* 0x000fe20000010000 */
[----:B------:R-:W-:-:S13]  /*f760*/  ISETP.NE.AND.EX P0, PT, RZ, UR17, PT, P0 ;  /* 0x00000011ff007c0c */ /* 0x000fda000bf05300 */
[----:B------:R-:W2:Y:S01]  /*f770*/  @P0 LDG.E R12, desc[UR38][R12.64] ;  /* 0x000000260c0c0981 */ /* 0x000ea2000c1e1900 */
[----:B------:R-:W-:Y:S01]  /*f780*/  PLOP3.LUT P4, PT, PT, PT, UP0, 0x80, 0x0 ;  /* 0x000000000000781c */ /* 0x000fe20003f8f008 */
[----:B------:R-:W-:Y:S01]  /*f790*/  @UP0 ULEA.HI.X UR15, UR9, UR15, UR18, 0x2, UP1 ;  /* 0x0000000f090f0291 */ /* 0x000fe200088f1412 */
[----:B0-----:R-:W-:-:S05]  /*f7a0*/  IMAD.U32 R4, RZ, RZ, UR14 ;  /* 0x0000000eff047e24 */ /* 0x001fca000f8e00ff */
[----:B------:R-:W-:-:S06]  /*f7b0*/  IMAD.U32 R5, RZ, RZ, UR15 ;  /* 0x0000000fff057e24 */ /* 0x000fcc000f8e00ff */
[----:B------:R0:W3:Y:S01]  /*f7c0*/  @P4 LDG.E R6, desc[UR38][R4.64] ;  /* 0x0000002604064981 */ /* 0x0000e2000c1e1900 */
[----:B------:R-:W-:Y:S01]  /*f7d0*/  UISETP.NE.AND UP0, UPT, UR20, URZ, UPT ;  /* 0x0000003f1400728c */ /* 0x000fe2000bf05270 */
[----:B------:R-:W-:Y:S01]  /*f7e0*/  VIADD R3, R216, UR28 ;  /* 0x0000001cd8037c36 */ /* 0x000fe20008000000 */
[----:B------:R-:W-:Y:S02]  /*f7f0*/  UISETP.NE.AND UP1, UPT, UR22, 0x1, UPT ;  /* 0x000000011600788c */ /* 0x000fe4000bf25270 */
[----:B------:R-:W-:Y:S02]  /*f800*/  USEL UR4, UR20, UR4, UP0 ;  /* 0x0000000414047287 */ /* 0x000fe40008000000 */
[----:B------:R-:W-:Y:S02]  /*f810*/  UISETP.NE.U32.AND UP0, UPT, UR16, URZ, UPT ;  /* 0x0000003f1000728c */ /* 0x000fe4000bf05070 */
[----:B------:R-:W-:Y:S01]  /*f820*/  UISETP.GT.AND UP2, UPT, UR4, 0x1, UPT ;  /* 0x000000010400788c */ /* 0x000fe2000bf44270 */
[----:B------:R-:W-:Y:S01]  /*f830*/  PLOP3.LUT P1, PT, PT, PT, UP1, 0x80, 0x0 ;  /* 0x000000000000781c */ /* 0x000fe20003f2f018 */
[----:B------:R-:W-:Y:S01]  /*f840*/  UISETP.NE.AND.EX UP0, UPT, UR17, URZ, UPT, UP0 ;  /* 0x0000003f1100728c */ /* 0x000fe2000bf05300 */
[----:B0-----:R-:W-:Y:S01]  /*f850*/  IMAD.MOV.U32 R5, RZ, RZ, R3 ;  /* 0x000000ffff057224 */ /* 0x001fe200078e0003 */
[----:B------:R-:W-:Y:S01]  /*f860*/  USEL UR25, UR25, 0x978, UP2 ;  /* 0x0000097819197887 */ /* 0x000fe20009000000 */
[----:B------:R-:W-:Y:S01]  /*f870*/  UMOV UR4, URZ ;  /* 0x0000003f00047c82 */ /* 0x000fe20008000000 */
[----:B------:R-:W-:Y:S01]  /*f880*/  USEL UR9, UR9, URZ, !UP0 ;  /* 0x0000003f09097287 */ /* 0x000fe2000c000000 */
[----:B------:R-:W-:Y:S01]  /*f890*/  @UP1 ULDC UR27, c[0x0][0xbec] ;  /* 0x0002fb00001b1ab9 */ /* 0x000fe20000000800 */
[----:B------:R-:W-:-:S02]  /*f8a0*/  USEL UR23, UR19, URZ, UP2 ;  /* 0x0000003f13177287 */ /* 0x000fc40009000000 */
[----:B------:R-:W-:-:S04]  /*f8b0*/  USEL UR24, UR18, URZ, !UP0 ;  /* 0x0000003f12187287 */ /* 0x000fc8000c000000 */
[----:B------:R-:W-:Y:S01]  /*f8c0*/  @P1 IMAD.HI.U32 R4, R3, UR27, RZ ;  /* 0x0000001b03041c27 */ /* 0x000fe2000f8e00ff */
[----:B------:R-:W-:Y:S01]  /*f8d0*/  @UP1 ULDC UR30, c[0x0][0xbf0] ;  /* 0x0002fc00001e1ab9 */ /* 0x000fe20000000800 */
[----:B------:R-:W-:Y:S01]  /*f8e0*/  ULDC.64 UR18, c[0x0][UR25+0x220] ;  /* 0x0000880019127abb */ /* 0x000fe20008000a00 */
[----:B------:R-:W-:Y:S01]  /*f8f0*/  ULDC.64 UR16, c[0x0][UR25+0x218] ;  /* 0x0000860019107abb */ /* 0x000fe20008000a00 */
[----:B------:R-:W-:Y:S01]  /*f900*/  UIMAD UR19, UR19, UR9, URZ ;  /* 0x00000009131372a4 */ /* 0x000fe2000f8e023f */
[----:B------:R-:W-:Y:S01]  /*f910*/  @P1 SHF.R.U32.HI R5, RZ, UR30, R4 ;  /* 0x0000001eff051c19 */ /* 0x000fe20008011604 */
[----:B------:R-:W-:Y:S01]  /*f920*/  ULDC.64 UR20, c[0x0][UR25+0x228] ;  /* 0x00008a0019147abb */ /* 0x000fe20008000a00 */
[----:B------:R-:W-:Y:S02]  /*f930*/  UIMAD.WIDE.U32 UR14, UR16, UR26, URZ ;  /* 0x0000001a100e72a5 */ /* 0x000fe4000f8e003f */
[----:B------:R-:W-:Y:S01]  /*f940*/  UIMAD UR26, UR17, UR26, URZ ;  /* 0x0000001a111a72a4 */ /* 0x000fe2000f8e023f */
[----:B------:R-:W-:Y:S01]  /*f950*/  IMAD.MOV R4, RZ, RZ, -R5 ;  /* 0x000000ffff047224 */ /* 0x000fe200078e0a05 */
[----:B------:R-:W-:-:S02]  /*f960*/  UIMAD.WIDE.U32 UR28, UR20, UR23, URZ ;  /* 0x00000017141c72a5 */ /* 0x000fc4000f8e003f */
[----:B------:R-:W-:Y:S01]  /*f970*/  UIMAD.WIDE.U32 UR16, UR18, UR9, URZ ;  /* 0x00000009121072a5 */ /* 0x000fe2000f8e003f */
[----:B------:R-:W-:Y:S01]  /*f980*/  IMAD R7, R4, UR22, R3 ;  /* 0x0000001604077c24 */ /* 0x000fe2000f8e0203 */
[----:B------:R-:W-:Y:S02]  /*f990*/  UIMAD UR20, UR21, UR23, URZ ;  /* 0x00000017151472a4 */ /* 0x000fe4000f8e023f */
[----:B------:R-:W-:Y:S01]  /*f9a0*/  UIMAD UR19, UR18, UR24, UR19 ;  /* 0x00000018121372a4 */ /* 0x000fe2000f8e0213 */
[----:B-1----:R-:W-:Y:S01]  /*f9b0*/  IMAD.U32 R8, RZ, RZ, UR28 ;  /* 0x0000001cff087e24 */ /* 0x002fe2000f8e00ff */
[----:B------:R-:W-:Y:S02]  /*f9c0*/  UIADD3 UR20, UR29, UR20, URZ ;  /* 0x000000141d147290 */ /* 0x000fe4000fffe03f */
[----:B------:R-:W-:Y:S02]  /*f9d0*/  UIADD3 UR19, UR17, UR19, URZ ;  /* 0x0000001311137290 */ /* 0x000fe4000fffe03f */
[----:B------:R-:W-:-:S02]  /*f9e0*/  UIADD3 UR26, UR15, UR26, URZ ;  /* 0x0000001a0f1a7290 */ /* 0x000fc4000fffe03f */
[----:B------:R-:W-:Y:S01]  /*f9f0*/  IMAD.U32 R10, RZ, RZ, UR20 ;  /* 0x00000014ff0a7e24 */ /* 0x000fe2000f8e00ff */
[----:B--2---:R-:W-:-:S13]  /*fa00*/  @P0 R2UR UR4, R12 ;  /* 0x000000000c0402ca */ /* 0x004fda00000e0000 */
        /* <DEDUP_REMOVED lines=15> */
[----:B---3--:R-:W-:Y:S02]  /*fb00*/  @P4 R2UR UR14, R6 ;  /* 0x00000000060e42ca */ /* 0x008fe400000e0000 */
[----:B------:R-:W-:Y:S01]  /*fb10*/  IMAD.IADD R5, R5, 0x1, R9 ;  /* 0x0000000105057824 */ /* 0x000fe200078e0209 */
[----:B------:R-:W-:-:S04]  /*fb20*/  LEA R9, P2, R4, UR18, 0x2 ;  /* 0x0000001204097c11 */ /* 0x000fc8000f8410ff */
[----:B------:R-:W-:Y:S01]  /*fb30*/  LEA.HI.X R10, R4, UR19, R5, 0x2, P2 ;  /* 0x00000013040a7c11 */ /* 0x000fe200090f1405 */
[----:B------:R-:W-:Y:S08]  /*fb40*/  @P4 BRA `(.L_x_2418) ;  /* 0x0000000000284947 */ /* 0x000ff00003800000 */
        /* <DEDUP_REMOVED lines=10> */
.L_x_2418:
[----:B------:R-:W2:Y:S04]  /*fbf0*/  LDL R11, [R1+0x3c] ;  /* 0x00003c00010b7983 */ /* 0x000ea80000100800 */
[----:B------:R-:W3:Y:S01]  /*fc00*/  LDL R8, [R1+0x38] ;  /* 0x0000380001087983 */ /* 0x000ee20000100800 */
[----:B------:R-:W-:Y:S01]  /*fc10*/  R2UR UR12, R215 ;  /* 0x00000000d70c72ca */ /* 0x000fe200000e0000 */
[----:B------:R-:W-:Y:S01]  /*fc20*/  UIMAD UR16, UR14, UR22, URZ ;  /* 0x000000160e1072a4 */ /* 0x000fe2000f8e023f */
[----:B------:R-:W-:Y:S01]  /*fc30*/  PLOP3.LUT P3, PT, PT, PT, UP2, 0x80, 0x0 ;  /* 0x000000000000781c */ /* 0x000fe20003f6f028 */
        /* <DEDUP_REMOVED lines=40> */
[----:B------:R-:W-:Y:S01]  /*fec0*/  UIMAD UR12, UR17, UR14, URZ ;  /* 0x0000000e110c72a4 */ /* 0x000fe2000f8e023f */
[----:B------:R-:W-:Y:S01]  /*fed0*/  LOP3.LUT R48, R49, 0x380, RZ, 0xc0, !PT ;  /* 0x0000038031307812 */ /* 0x000fe200078ec0ff */
[----:B------:R-:W-:Y:S01]  /*fee0*/  UIMAD.WIDE.U32 UR10, UR4, UR14, URZ ;  /* 0x0000000e040a72a5 */ /* 0x000fe2000f8e003f */
        /* <DEDUP_REMOVED lines=8> */
[----:B------:R-:W-:Y:S01]  /*ff70*/  UIMAD UR12, UR4, UR15, UR12 ;  /* 0x0000000f040c72a4 */ /* 0x000fe2000f8e020c */
[C---:B------:R-:W-:Y:S01]  /*ff80*/  IADD3 R41, P4, R2.reuse, 0x7000, RZ ;  /* 0x0000700002297810 */ /* 0x040fe20007f9e0ff */
[----:B------:R-:W-:Y:S01]  /*ff90*/  @UP1 ULDC UR14, c[0x0][0xbec] ;  /* 0x0002fb00000e1ab9 */ /* 0x000fe20000000800 */
        /* <DEDUP_REMOVED lines=11> */
[----:B------:R-:W-:Y:S01]  /*10050*/  IMAD.X R49, RZ, RZ, R3, P2 ;  /* 0x000000ffff317224 */ /* 0x000fe200010e0603 */
[----:B------:R-:W-:-:S02]  /*10060*/  IADD3 R5, P2, R2, 0xf000, RZ ;  /* 0x0000f00002057810 */ /* 0x000fc40007f5e0ff */
[----:B------:R-:W-:Y:S02]  /*10070*/  SHF.R.U64 R28, R28, 0x3, RZ ;  /* 0x000000031c1c7819 */ /* 0x000fe400000012ff */
[----:B------:R-:W-:Y:S02]  /*10080*/  SHF.R.U64 R32, R32, 0x3, RZ ;  /* 0x0000000320207819 */ /* 0x000fe400000012ff */
[----:B------:R-:W-:Y:S01]  /*10090*/  SHF.R.U64 R7, R7, 0x3, RZ ;  /* 0x0000000307077819 */ /* 0x000fe200000012ff */
[----:B------:R-:W-:Y:S01]  /*100a0*/  UIADD3 UR11, UR11, UR12, URZ ;  /* 0x0000000c0b0b7290 */ /* 0x000fe2000fffe03f */
[----:B------:R-:W-:Y:S01]  /*100b0*/  SHF.R.U64 R36, R36, 0x3, RZ ;  /* 0x0000000324247819 */ /* 0x000fe200000012ff */
[----:B------:R-:W-:Y:S01]  /*100c0*/  USHF.R.S32.HI UR4, URZ, 0x1f, UR9 ;  /* 0x0000001f3f047899 */ /* 0x000fe20008011409 */
[----:B------:R-:W-:Y:S01]  /*100d0*/  SHF.R.U64 R40, R40, 0x3, RZ ;  /* 0x0000000328287819 */ /* 0x000fe200000012ff */
[----:B------:R-:W-:Y:S01]  /*100e0*/  ULDC.64 UR12, c[0x0][0xae8] ;  /* 0x0002ba00000c7ab9 */ /* 0x000fe20000000a00 */
[----:B------:R-:W-:Y:S01]  /*100f0*/  SHF.R.U64 R44, R44, 0x3, RZ ;  /* 0x000000032c2c7819 */ /* 0x000fe200000012ff */
[--C-:B------:R-:W-:Y:S01]  /*10100*/  IMAD.X R73, RZ, RZ, R3.reuse, P2 ;  /* 0x000000ffff497224 */ /* 0x100fe200010e0603 */
[----:B------:R-:W-:Y:S01]  /*10110*/  LOP3.LUT R4, R5, 0x380, RZ, 0xc0, !PT ;  /* 0x0000038005047812 */ /* 0x000fe200078ec0ff */
[----:B------:R-:W5:Y:S01]  /*10120*/  LD.E.128 R48, desc[UR38][R48.64] ;  /* 0x0000002630307980 */ /* 0x000f62000c101d00 */
        /* <DEDUP_REMOVED lines=11> */
[----:B------:R-:W-:Y:S01]  /*101e0*/  UIMAD.WIDE.U32 UR10, UR19, UR12, UR10 ;  /* 0x0000000c130a72a5 */ /* 0x000fe2000f8e000a */
[C---:B------:R-:W-:Y:S01]  /*101f0*/  IADD3 R57, P6, R2.reuse, 0xb000, RZ ;  /* 0x0000b00002397810 */ /* 0x040fe20007fde0ff */
[----:B------:R-:W5:Y:S01]  /*10200*/  LD.E.128 R28, desc[UR38][R28.64] ;  /* 0x000000261c1c7980 */ /* 0x000f62000c101d00 */
[----:B------:R-:W-:-:S02]  /*10210*/  IADD3 R61, P5, R2, 0xc000, RZ ;  /* 0x0000c000023d7810 */ /* 0x000fc40007fbe0ff */
[C---:B------:R-:W-:Y:S01]  /*10220*/  IADD3 R65, P4, R2.reuse, 0xd000, RZ ;  /* 0x0000d00002417810 */ /* 0x040fe20007f9e0ff */
[----:B------:R-:W5:Y:S01]  /*10230*/  LD.E.128 R32, desc[UR38][R32.64] ;  /* 0x0000002620207980 */ /* 0x000f62000c101d00 */
[----:B------:R-:W-:Y:S02]  /*10240*/  IADD3 R69, P3, R2, 0xe000, RZ ;  /* 0x0000e00002457810 */ /* 0x000fe40007f7e0ff */
[----:B------:R-:W-:Y:S01]  /*10250*/  SHF.R.U64 R4, R4, 0x3, RZ ;  /* 0x0000000304047819 */ /* 0x000fe200000012ff */
[----:B------:R-:W5:Y:S01]  /*10260*/  LD.E.128 R36, desc[UR38][R36.64] ;  /* 0x0000002624247980 */ /* 0x000f62000c101d00 */
[----:B------:R-:W-:Y:S02]  /*10270*/  LOP3.LUT R2, R7, R2, RZ, 0x3c, !PT ;  /* 0x0000000207027212 */ /* 0x000fe400078e3cff */
[----:B------:R-:W-:Y:S01]  /*10280*/  LOP3.LUT R72, R4, R5, RZ, 0x3c, !PT ;  /* 0x0000000504487212 */ /* 0x000fe200078e3cff */
[----:B------:R-:W-:Y:S01]  /*10290*/  UIMAD UR11, UR19, UR13, UR11 ;  /* 0x0000000d130b72a4 */ /* 0x000fe2000f8e020b */
[----:B------:R-:W-:Y:S01]  /*102a0*/  LOP3.LUT R52, R53, 0x380, RZ, 0xc0, !PT ;  /* 0x0000038035347812 */ /* 0x000fe200078ec0ff */
[----:B------:R0:W5:Y:S01]  /*102b0*/  LD.E.128 R4, desc[UR38][R2.64] ;  /* 0x0000002602047980 */ /* 0x000162000c101d00 */
[----:B------:R-:W-:Y:S01]  /*102c0*/  ULDC.64 UR12, c[0x0][0xaf0] ;  /* 0x0002bc00000c7ab9 */ /* 0x000fe20000000a00 */
[----:B------:R-:W-:Y:S01]  /*102d0*/  LOP3.LUT R56, R57, 0x380, RZ, 0xc0, !PT ;  /* 0x0000038039387812 */ /* 0x000fe200078ec0ff */
[----:B------:R-:W-:Y:S01]  /*102e0*/  UIMAD UR4, UR4, UR12, URZ ;  /* 0x0000000c040472a4 */ /* 0x000fe2000f8e023f */
[----:B------:R-:W-:Y:S01]  /*102f0*/  LOP3.LUT R60, R61, 0x380, RZ, 0xc0, !PT ;  /* 0x000003803d3c7812 */ /* 0x000fe200078ec0ff */
[----:B------:R-:W5:Y:S01]  /*10300*/  LD.E.128 R40, desc[UR38][R40.64] ;  /* 0x0000002628287980 */ /* 0x000f62000c101d00 */
[----:B------:R-:W-:-:S02]  /*10310*/  LOP3.LUT R64, R65, 0x380, RZ, 0xc0, !PT ;  /* 0x0000038041407812 */ /* 0x000fc400078ec0ff */
[----:B------:R-:W-:Y:S01]  /*10320*/  LOP3.LUT R68, R69, 0x380, RZ, 0xc0, !PT ;  /* 0x0000038045447812 */ /* 0x000fe200078ec0ff */
[----:B------:R-:W5:Y:S01]  /*10330*/  LD.E.128 R44, desc[UR38][R44.64] ;  /* 0x000000262c2c7980 */ /* 0x000f62000c101d00 */
[----:B0-----:R-:W-:Y:S01]  /*10340*/  IMAD R2, R20, 0x20, R17 ;  /* 0x0000002014027824 */ /* 0x001fe200078e0211 */
[----:B------:R-:W-:Y:S01]  /*10350*/  UIMAD UR4, UR9, UR13, UR4 ;  /* 0x0000000d090472a4 */ /* 0x000fe2000f8e0204 */
[----:B------:R-:W-:Y:S01]  /*10360*/  SHF.R.U64 R52, R52, 0x3, RZ ;  /* 0x0000000334347819 */ /* 0x000fe200000012ff */
[----:B------:R-:W5:Y:S01]  /*10370*/  LD.E.128 R72, desc[UR38][R72.64] ;  /* 0x0000002648487980 */ /* 0x000f62000c101d00 */
[----:B------:R-:W-:Y:S01]  /*10380*/  VIADD R22, R2, UR18 ;  /* 0x0000001202167c36 */ /* 0x000fe20008000000 */
[----:B------:R-:W-:Y:S01]  /*10390*/  UIMAD.WIDE.U32 UR10, UR9, UR12, UR10 ;  /* 0x0000000c090a72a5 */ /* 0x000fe2000f8e000a */
[----:B------:R-:W-:Y:S02]  /*103a0*/  SHF.R.U64 R56, R56, 0x3, RZ ;  /* 0x0000000338387819 */ /* 0x000fe400000012ff */
[----:B------:R-:W-:Y:S01]  /*103b0*/  @P1 IMAD.HI.U32 R2, R22, UR14, RZ ;  /* 0x0000000e16021c27 */ /* 0x000fe2000f8e00ff */
[----:B------:R-:W-:Y:S01]  /*103c0*/  @UP1 ULDC UR9, c[0x0][0xbf0] ;  /* 0x0002fc0000091ab9 */ /* 0x000fe20000000800 */
[----:B------:R-:W-:-:S02]  /*103d0*/  SHF.R.U64 R60, R60, 0x3, RZ ;  /* 0x000000033c3c7819 */ /* 0x000fc400000012ff */
[----:B------:R-:W-:Y:S01]  /*103e0*/  IMAD.MOV.U32 R19, RZ, RZ, R22 ;  /* 0x000000ffff137224 */ /* 0x000fe200078e0016 */
[----:B------:R-:W-:Y:S02]  /*103f0*/  SHF.R.U64 R64, R64, 0x3, RZ ;  /* 0x0000000340407819 */ /* 0x000fe400000012ff */
[----:B------:R-:W-:Y:S02]  /*10400*/  SHF.R.U64 R68, R68, 0x3, RZ ;  /* 0x0000000344447819 */ /* 0x000fe400000012ff */
[----:B------:R-:W-:Y:S01]  /*10410*/  @P1 SHF.R.U32.HI R19, RZ, UR9, R2 ;  /* 0x00000009ff131c19 */ /* 0x000fe20008011602 */
[----:B------:R-:W-:Y:S01]  /*10420*/  UIADD3 UR4, UR11, UR4, URZ ;  /* 0x000000040b047290 */ /* 0x000fe2000fffe03f */
        /* <DEDUP_REMOVED lines=10> */
[--C-:B------:R-:W-:Y:S01]  /*104d0*/  SHF.R.S32.HI R20, RZ, 0x1f, R19.reuse ;  /* 0x0000001fff147819 */ /* 0x100fe20000011413 */
[----:B------:R-:W-:Y:S01]  /*104e0*/  IMAD.MOV R21, RZ, RZ, -R19 ;  /* 0x000000ffff157224 */ /* 0x000fe200078e0a13 */
[----:B------:R-:W5:Y:S01]  /*104f0*/  LD.E.128 R52, desc[UR38][R52.64] ;  /* 0x0000002634347980 */ /* 0x000f62000c101d00 */
[----:B------:R-:W-:-:S02]  /*10500*/  IMAD.U32 R2, RZ, RZ, UR10 ;  /* 0x0000000aff027e24 */ /* 0x000fc4000f8e00ff */
[----:B------:R-:W-:Y:S01]  /*10510*/  IMAD.U32 R3, RZ, RZ, UR11 ;  /* 0x0000000bff037e24 */ /* 0x000fe2000f8e00ff */
[----:B------:R-:W-:Y:S01]  /*10520*/  ULDC.64 UR10, c[0x0][0xae0] ;  /* 0x0002b800000a7ab9 */ /* 0x000fe20000000a00 */
[----:B------:R-:W-:Y:S01]  /*10530*/  IMAD.U32 R3, RZ, RZ, UR4 ;  /* 0x00000004ff037e24 */ /* 0x000fe2000f8e00ff */
[----:B------:R-:W5:Y:S01]  /*10540*/  LD.E.128 R56, desc[UR38][R56.64] ;  /* 0x0000002638387980 */ /* 0x000f62000c101d00 */
[----:B------:R-:W-:Y:S02]  /*10550*/  IMAD R20, R20, UR10, RZ ;  /* 0x0000000a14147c24 */ /* 0x000fe4000f8e02ff */
[----:B------:R-:W-:Y:S01]  /*10560*/  IMAD R21, R21, UR22, R22 ;  /* 0x0000001615157c24 */ /* 0x000fe2000f8e0216 */
[----:B------:R-:W5:Y:S01]  /*10570*/  LD.E.128 R60, desc[UR38][R60.64] ;  /* 0x000000263c3c7980 */ /* 0x000f62000c101d00 */
[----:B------:R-:W-:-:S03]  /*10580*/  IMAD.WIDE.U32 R2, R19, UR10, R2 ;  /* 0x0000000a13027c25 */ /* 0x000fc6000f8e0002 */
[----:B------:R-:W5:Y:S01]  /*10590*/  LD.E.128 R64, desc[UR38][R64.64] ;  /* 0x0000002640407980 */ /* 0x000f62000c101d00 */
[----:B------:R-:W-:Y:S01]  /*105a0*/  IMAD R77, R19, UR11, R20 ;  /* 0x0000000b134d7c24 */ /* 0x000fe2000f8e0214 */
[----:B------:R-:W-:Y:S01]  /*105b0*/  SHF.R.S32.HI R19, RZ, 0x1f, R21 ;  /* 0x0000001fff137819 */ /* 0x000fe20000011415 */
[----:B------:R-:W-:Y:S01]  /*105c0*/  ULDC.64 UR10, c[0x0][0xad8] ;  /* 0x0002b600000a7ab9 */ /* 0x000fe20000000a00 */
[----:B------:R-:W5:Y:S01]  /*105d0*/  LD.E.128 R68, desc[UR38][R68.64] ;  /* 0x0000002644447980 */ /* 0x000f62000c101d00 */
[----:B------:R-:W-:Y:S02]  /*105e0*/  IMAD.IADD R3, R3, 0x1, R77 ;  /* 0x0000000103037824 */ /* 0x000fe400078e024d */
[----:B------:R-:W-:Y:S01]  /*105f0*/  IMAD R20, R19, UR10, RZ ;  /* 0x0000000a13147c24 */ /* 0x000fe2000f8e02ff */
[----:B------:R-:W-:Y:S01]  /*10600*/  @!PT LDS RZ, [RZ] ;  /* 0x00000000fffff984 */ /* 0x000fe20000000800 */
[----:B------:R-:W-:Y:S01]  /*10610*/  @!PT LDS RZ, [RZ] ;  /* 0x00000000fffff984 */ /* 0x000fe20000000800 */
[----:B------:R-:W-:Y:S01]  /*10620*/  @!PT LDS RZ, [RZ] ;  /* 0x00000000fffff984 */ /* 0x000fe20000000800 */
[----:B------:R-:W-:Y:S01]  /*10630*/  @!PT LDS RZ, [RZ] ;  /* 0x00000000fffff984 */ /* 0x000fe20000000800 */
[----:B------:R0:W-:Y:S06]  /*10640*/  MEMBAR.ALL.CTA ;  /* 0x0000000000007992 */ /* 0x0001ec0000008000 */
[----:B0-----:R-:W0:Y:S01]  /*10650*/  FENCE.VIEW.ASYNC.S ;  /* 0x00000000000073c6 */ /* 0x001e220000000000 */
[----:B------:R-:W-:-:S02]  /*10660*/  VIADD R22, R17, UR18 ;  /* 0x0000001211167c36 */ /* 0x000fc40008000000 */
[C---:B------:R-:W-:Y:S02]  /*10670*/  IMAD R17, R21.reuse, UR11, R20 ;  /* 0x0000000b15117c24 */ /* 0x040fe4000f8e0214 */
[----:B------:R-:W-:Y:S01]  /*10680*/  IMAD.WIDE.U32 R2, R21, UR10, R2 ;  /* 0x0000000a15027c25 */ /* 0x000fe2000f8e0002 */
[----:B------:R-:W-:-:S03]  /*10690*/  ULDC.64 UR10, c[0x0][0xa80] ;  /* 0x0002a000000a7ab9 */ /* 0x000fc60000000a00 */
[----:B------:R-:W-:Y:S02]  /*106a0*/  VIADD R19, R22, 0x20 ;  /* 0x0000002016137836 */ /* 0x000fe40000000000 */
[----:B------:R-:W-:Y:S01]  /*106b0*/  IMAD.IADD R3, R3, 0x1, R17 ;  /* 0x0000000103037824 */ /* 0x000fe200078e0211 */
[C---:B------:R-:W-:Y:S01]  /*106c0*/  LEA R17, P2, R2.reuse, UR10, 0x1 ;  /* 0x0000000a02117c11 */ /* 0x040fe2000f8408ff */
[----:B------:R-:W-:Y:S01]  /*106d0*/  UIADD3 UR8, UR8, 0x38820, URZ ;  /* 0x0003882008087890 */ /* 0x000fe2000fffe03f */
[----:B------:R-:W-:Y:S02]  /*106e0*/  ISETP.GE.AND P1, PT, R19, UR16, PT ;  /* 0x0000001013007c0c */ /* 0x000fe4000bf26270 */
[----:B------:R-:W-:Y:S02]  /*106f0*/  LEA.HI.X R19, R2, UR11, R3, 0x1, P2 ;  /* 0x0000000b02137c11 */ /* 0x000fe400090f0c03 */
[C---:B------:R-:W-:Y:S01]  /*10700*/  ISETP.GE.AND P2, PT, R22.reuse, UR16, PT ;  /* 0x0000001016007c0c */ /* 0x040fe2000bf46270 */
[----:B------:R-:W-:Y:S01]  /*10710*/  UPRMT UR8, URZ, 0x654, UR8 ;  /* 0x000006543f087896 */ /* 0x000fe20008000008 */
[----:B------:R-:W-:-:S02]  /*10720*/  VIADD R20, R22, 0x40 ;  /* 0x0000004016147836 */ /* 0x000fc40000000000 */
[C---:B------:R-:W-:Y:S02]  /*10730*/  VIADD R80, R0.reuse, 0x40 ;  /* 0x0000004000507836 */ /* 0x040fe40000000000 */
[C---:B------:R-:W-:Y:S02]  /*10740*/  VIADD R84, R0.reuse, 0x80 ;  /* 0x0000008000547836 */ /* 0x040fe40000000000 */
[----:B------:R-:W-:Y:S01]  /*10750*/  VIADD R86, R0, 0xc0 ;  /* 0x000000c000567836 */ /* 0x000fe20000000000 */
[----:B0-----:R0:W1:Y:S01]  /*10760*/  SHFL.IDX PT, R81, R17, RZ, 0x181f ;  /* 0x00181fff11517589 */ /* 0x00106200000e0000 */
[----:B------:R-:W-:Y:S01]  /*10770*/  SYNCS.ARRIVE.TRANS64.RED.A1T0 RZ, [UR8], RZ ;  /* 0x000000ffffff79a7 */ /* 0x000fe20008100408 */
[----:B------:R-:W-:Y:S02]  /*10780*/  BSSY B1, `(.L_x_2420) ;  /* 0x0000019000017945 */ /* 0x000fe40003800000 */
[----:B------:R0:W2:Y:S01]  /*10790*/  SHFL.IDX PT, R79, R19, RZ, 0x181f ;  /* 0x00181fff134f7589 */ /* 0x0000a200000e0000 */
[----:B------:R-:W-:-:S02]  /*107a0*/  ISETP.GE.AND P0, PT, R20, UR16, PT ;  /* 0x0000001014007c0c */ /* 0x000fc4000bf06270 */
[----:B------:R-:W-:Y:S02]  /*107b0*/  SHF.R.S32.HI R87, RZ, 0x1f, R0 ;  /* 0x0000001fff577819 */ /* 0x000fe40000011400 */
        /* <DEDUP_REMOVED lines=21> */
.L_x_2421:
[----:B------:R-:W-:Y:S05]  /*10910*/  BSYNC B1 ;  /* 0x0000000000017941 */ /* 0x000fea0003800000 */
.L_x_2420:
        /* <DEDUP_REMOVED lines=21> */
.L_x_2423:
[----:B------:R-:W-:Y:S05]  /*10a70*/  BSYNC B1 ;  /* 0x0000000000017941 */ /* 0x000fea0003800000 */
.L_x_2422:
        /* <DEDUP_REMOVED lines=21> */
.L_x_2425:
[----:B------:R-:W-:Y:S05]  /*10bd0*/  BSYNC B1 ;  /* 0x0000000000017941 */ /* 0x000fea0003800000 */
.L_x_2424:
[----:B0-----:R-:W-:Y:S01]  /*10be0*/  VIADD R2, R22, 0x60 ;  /* 0x0000006016027836 */ /* 0x001fe20000000000 */
[----:B---3--:R-:W0:Y:S04]  /*10bf0*/  SHFL.IDX PT, R19, R19, 0x3, 0x181f ;  /* 0x00781f0013137f89 */ /* 0x008e2800000e0000 */
[----:B------:R-:W-:Y:S01]  /*10c00*/  ISETP.GE.AND P0, PT, R2, UR16, PT ;  /* 0x0000001002007c0c */ /* 0x000fe2000bf06270 */
[----:B------:R-:W3:-:S12]  /*10c10*/  SHFL.IDX PT, R17, R17, 0x3, 0x181f ;  /* 0x00781f0011117f89 */ /* 0x000ed800000e0000 */
        /* <DEDUP_REMOVED lines=20> */
.L_x_2419:
        /* <DEDUP_REMOVED lines=25> */
[----:B------:R-:W-:Y:S01]  /*10ef0*/  VIADD R172, R23, 0x60 ;  /* 0x0000006017ac7836 */ /* 0x000fe20000000000 */
[----:B------:R-:W-:Y:S01]  /*10f00*/  ULDC.64 UR12, c[0x0][0xb48] ;  /* 0x0002d200000c7ab9 */ /* 0x000fe20000000a00 */
[----:B------:R-:W-:Y:S01]  /*10f10*/  @UP1 ULDC UR9, c[0x0][0xbec] ;  /* 0x0002fb0000091ab9 */ /* 0x000fe20000000800 */
[----:B------:R-:W-:Y:S01]  /*10f20*/  UIADD3 UR11, UR11, UR4, URZ ;  /* 0x000000040b0b7290 */ /* 0x000fe2000fffe03f */
[----:B------:R-:W-:Y:S01]  /*10f30*/  @P1 IMAD.HI.U32 R0, R3, UR9, RZ ;  /* 0x0000000903001c27 */ /* 0x000fe2000f8e00ff */
[----:B------:R-:W-:Y:S01]  /*10f40*/  UPRMT UR8, URZ, 0x654, UR8 ;  /* 0x000006543f087896 */ /* 0x000fe20008000008 */
[----:B------:R-:W-:Y:S01]  /*10f50*/  BSSY B1, `(.L_x_2427) ;  /* 0x00000df000017945 */ /* 0x000fe20003800000 */
[----:B------:R-:W-:Y:S01]  /*10f60*/  @UP1 ULDC UR4, c[0x0][0xbf0] ;  /* 0x0002fc0000041ab9 */ /* 0x000fe20000000800 */
[----:B------:R-:W-:Y:S01]  /*10f70*/  UIMAD.WIDE.U32 UR10, UR16, UR12, UR10 ;  /* 0x0000000c100a72a5 */ /* 0x000fe2000f8e000a */
[----:B------:R-:W-:Y:S01]  /*10f80*/  @P1 SHF.R.U32.HI R5, RZ, UR4, R0 ;  /* 0x00000004ff051c19 */ /* 0x000fe20008011600 */
[C---:B------:R-:W-:Y:S01]  /*10f90*/  VIADD R174, R23.reuse, 0x58 ;  /* 0x0000005817ae7836 */ /* 0x040fe20000000000 */
[----:B------:R-:W-:Y:S01]  /*10fa0*/  SHF.R.S32.HI R20, RZ, 0x1f, R222 ;  /* 0x0000001fff147819 */ /* 0x000fe200000114de */
[----:B------:R-:W-:Y:S01]  /*10fb0*/  UIMAD UR4, UR16, UR13, UR11 ;  /* 0x0000000d100472a4 */ /* 0x000fe2000f8e020b */
[--C-:B------:R-:W-:Y:S01]  /*10fc0*/  SHF.R.S32.HI R0, RZ, 0x1f, R5.reuse ;  /* 0x0000001fff007819 */ /* 0x100fe20000011405 */
[----:B------:R-:W-:Y:S01]  /*10fd0*/  IMAD.MOV R2, RZ, RZ, -R5 ;  /* 0x000000ffff027224 */ /* 0x000fe200078e0a05 */
[----:B------:R-:W-:Y:S01]  /*10fe0*/  ULDC.64 UR12, c[0x0][0xb30] ;  /* 0x0002cc00000c7ab9 */ /* 0x000fe20000000a00 */
[----:B------:R-:W-:Y:S01]  /*10ff0*/  VIADD R176, R23, 0x50 ;  /* 0x0000005017b07836 */ /* 0x000fe20000000000 */
[----:B------:R-:W-:Y:S01]  /*11000*/  SYNCS.ARRIVE.TRANS64.RED.A1T0 RZ, [UR8], RZ ;  /* 0x000000ffffff79a7 */ /* 0x000fe20008100408 */
        /* <DEDUP_REMOVED lines=32> */
[C---:B------:R-:W-:Y:S01]  /*11210*/  VIADD R184, R23.reuse, 0x30 ;  /* 0x0000003017b87836 */ /* 0x040fe20000000000 */
[----:B------:R-:W-:Y:S01]  /*11220*/  SHF.R.S32.HI R170, RZ, 0x1f, R170 ;  /* 0x0000001fffaa7819 */ /* 0x000fe200000114aa */
[C---:B------:R-:W-:Y:S01]  /*11230*/  VIADD R186, R23.reuse, 0x28 ;  /* 0x0000002817ba7836 */ /* 0x040fe20000000000 */
        /* <DEDUP_REMOVED lines=36> */
[----:B------:R-:W-:Y:S01]  /*11480*/  VIADD R193, R23, 0x8 ;  /* 0x0000000817c17836 */ /* 0x000fe20000000000 */
[----:B012---:R-:W-:Y:S06]  /*11490*/  @P2 BRA `(.L_x_2428) ;  /* 0x0000000800282947 */ /* 0x007fec0003800000 */
[----:B------:R-:W-:Y:S01]  /*114a0*/  ULDC UR4, c[0x0][0xac8] ;  /* 0x0002b20000047ab9 */ /* 0x000fe20000000800 */
[----:B------:R-:W-:Y:S01]  /*114b0*/  SHF.R.S32.HI R9, RZ, 0x1f, R219 ;  /* 0x0000001fff097819 */ /* 0x000fe200000114db */
        /* <DEDUP_REMOVED lines=14> */
[----:B0-----:R-:W-:Y:S01]  /*115a0*/  @!P3 LEA R4, P6, R191, R2, 0x2 ;  /* 0x00000002bf04b211 */ /* 0x001fe200078c10ff */
[----:B------:R-:W-:-:S03]  /*115b0*/  VIADD R25, R23, 0xe0 ;  /* 0x000000e017197836 */ /* 0x000fc60000000000 */
        /* <DEDUP_REMOVED lines=55> */
[----:B0-----:R-:W-:-:S04]  /*11930*/  @!P4 LEA R4, P6, R163, R2, 0x2 ;  /* 0x00000002a304c211 */ /* 0x001fc800078c10ff */
[----:B------:R-:W-:Y:S02]  /*11940*/  @!P4 LEA.HI.X R5, R163, R3, R164, 0x2, P6 ;  /* 0x00000003a305c211 */ /* 0x000fe400030f14a4 */
[----:B-1----:R-:W-:-:S03]  /*11950*/  @!P1 LEA R6, P5, R161, R2, 0x2 ;  /* 0x00000002a1069211 */ /* 0x002fc600078a10ff */
[----:B------:R0:W-:Y:S01]  /*11960*/  @!P4 ST.E.64 desc[UR38][R4.64], R88 ;  /* 0x000000580400c985 */ /* 0x0001e2000c101b26 */
[----:B------:R-:W-:Y:S02]  /*11970*/  ISETP.GE.AND P4, PT, R155, UR4, PT ;  /* 0x000000049b007c0c */ /* 0x000fe4000bf86270 */
[----:B------:R-:W-:Y:S02]  /*11980*/  @!P1 LEA.HI.X R7, R161, R3, R162, 0x2, P5 ;  /* 0x00000003a1079211 */ /* 0x000fe400028f14a2 */
[----:B------:R-:W-:-:S03]  /*11990*/  @!P2 LEA R10, P5, R157, R2, 0x2 ;  /* 0x000000029d0aa211 */ /* 0x000fc600078a10ff */
[----:B------:R1:W-:Y:S01]  /*119a0*/  @!P1 ST.E.64 desc[UR38][R6.64], R92 ;  /* 0x0000005c06009985 */ /* 0x0003e2000c101b26 */
[----:B------:R-:W-:Y:S02]  /*119b0*/  @!P2 LEA.HI.X R11, R157, R3, R158, 0x2, P5 ;  /* 0x000000039d0ba211 */ /* 0x000fe400028f149e */
[----:B0-----:R-:W-:-:S03]  /*119c0*/  @!P3 LEA R4, P6, R159, R2, 0x2 ;  /* 0x000000029f04b211 */ /* 0x001fc600078c10ff */
[----:B------:R-:W-:Y:S02]  /*119d0*/  @!P4 LEA R12, P1, R155, R2, 0x2 ;  /* 0x000000029b0cc211 */ /* 0x000fe400078210ff */
[-C--:B------:R-:W-:Y:S02]  /*119e0*/  @!P3 LEA.HI.X R5, R159, R3.reuse, R160, 0x2, P6 ;  /* 0x000000039f05b211 */ /* 0x080fe400030f14a0 */
[----:B------:R-:W-:Y:S02]  /*119f0*/  ISETP.GE.AND P6, PT, R226, UR4, PT ;  /* 0x00000004e2007c0c */ /* 0x000fe4000bfc6270 */
[----:B------:R-:W-:Y:S01]  /*11a00*/  @!P4 LEA.HI.X R13, R155, R3, R156, 0x2, P1 ;  /* 0x000000039b0dc211 */ /* 0x000fe200008f149c */
[----:B------:R0:W-:Y:S01]  /*11a10*/  @!P3 ST.E.64 desc[UR38][R4.64], R96 ;  /* 0x000000600400b985 */ /* 0x0001e2000c101b26 */
[----:B------:R-:W-:Y:S02]  /*11a20*/  ISETP.GE.AND P3, PT, R225, UR4, PT ;  /* 0x00000004e1007c0c */ /* 0x000fe4000bf66270 */
[----:B------:R-:W-:Y:S01]  /*11a30*/  ISETP.GE.AND P1, PT, R223, UR4, PT ;  /* 0x00000004df007c0c */ /* 0x000fe2000bf26270 */
[----:B------:R2:W-:Y:S01]  /*11a40*/  @!P2 ST.E.64 desc[UR38][R10.64], R100 ;  /* 0x000000640a00a985 */ /* 0x0005e2000c101b26 */
[----:B------:R-:W-:-:S03]  /*11a50*/  ISETP.GE.AND P2, PT, R224, UR4, PT ;  /* 0x00000004e0007c0c */ /* 0x000fc6000bf46270 */
[----:B------:R3:W-:Y:S02]  /*11a60*/  @!P4 ST.E.64 desc[UR38][R12.64], R104 ;  /* 0x000000680c00c985 */ /* 0x0007e4000c101b26 */
[----:B------:R-:W-:-:S04]  /*11a70*/  @!P6 LEA R14, P5, R226, R2, 0x2 ;  /* 0x00000002e20ee211 */ /* 0x000fc800078a10ff */
[-C--:B------:R-:W-:Y:S02]  /*11a80*/  @!P6 LEA.HI.X R15, R226, R3.reuse, R154, 0x2, P5 ;  /* 0x00000003e20fe211 */ /* 0x080fe400028f149a */
[----:B------:R-:W-:Y:S02]  /*11a90*/  ISETP.GE.AND P5, PT, R222, UR4, PT ;  /* 0x00000004de007c0c */ /* 0x000fe4000bfa6270 */
[CC--:B-1----:R-:W-:Y:S01]  /*11aa0*/  @!P2 LEA R6, P4, R224.reuse, R2.reuse, 0x2 ;  /* 0x00000002e006a211 */ /* 0x0c2fe200078810ff */
[----:B------:R1:W-:Y:S01]  /*11ab0*/  @!P6 ST.E.64 desc[UR38][R14.64], R108 ;  /* 0x0000006c0e00e985 */ /* 0x0003e2000c101b26 */
[C---:B0-----:R-:W-:Y:S02]  /*11ac0*/  @!P3 LEA R4, P6, R225.reuse, R2, 0x2 ;  /* 0x00000002e104b211 */ /* 0x041fe400078c10ff */
[-C--:B------:R-:W-:Y:S02]  /*11ad0*/  @!P2 LEA.HI.X R7, R224, R3.reuse, R152, 0x2, P4 ;  /* 0x00000003e007a211 */ /* 0x080fe400020f1498 */
[----:B------:R-:W-:-:S02]  /*11ae0*/  @!P3 LEA.HI.X R5, R225, R3, R153, 0x2, P6 ;  /* 0x00000003e105b211 */ /* 0x000fc400030f1499 */
[----:B------:R-:W-:Y:S02]  /*11af0*/  ISETP.GE.AND P4, PT, R219, UR4, PT ;  /* 0x00000004db007c0c */ /* 0x000fe4000bf86270 */
[CC--:B--2---:R-:W-:Y:S01]  /*11b00*/  @!P1 LEA R10, P6, R223.reuse, R2.reuse, 0x2 ;  /* 0x00000002df0a9211 */ /* 0x0c4fe200078c10ff */
[----:B------:R-:W-:Y:S03]  /*11b10*/  @!P3 ST.E.64 desc[UR38][R4.64], R112 ;  /* 0x000000700400b985 */ /* 0x000fe6000c101b26 */
[----:B------:R-:W-:Y:S01]  /*11b20*/  @!P1 LEA.HI.X R11, R223, R3, R22, 0x2, P6 ;  /* 0x00000003df0b9211 */ /* 0x000fe200030f1416 */
[----:B------:R0:W-:Y:S01]  /*11b30*/  @!P2 ST.E.64 desc[UR38][R6.64], R116 ;  /* 0x000000740600a985 */ /* 0x0001e2000c101b26 */
[----:B---3--:R-:W-:-:S03]  /*11b40*/  @!P5 LEA R12, P2, R222, R2, 0x2 ;  /* 0x00000002de0cd211 */ /* 0x008fc600078410ff */
[----:B------:R2:W-:Y:S01]  /*11b50*/  @!P1 ST.E.64 desc[UR38][R10.64], R120 ;  /* 0x000000780a009985 */ /* 0x0005e2000c101b26 */
[-C--:B------:R-:W-:Y:S02]  /*11b60*/  @!P5 LEA.HI.X R13, R222, R3.reuse, R20, 0x2, P2 ;  /* 0x00000003de0dd211 */ /* 0x080fe400010f1414 */
[----:B------:R-:W-:Y:S02]  /*11b70*/  ISETP.GE.AND P2, PT, R218, UR4, PT ;  /* 0x00000004da007c0c */ /* 0x000fe4000bf46270 */
[----:B-1----:R-:W-:Y:S01]  /*11b80*/  @!P4 LEA R14, P3, R219, R2, 0x2 ;  /* 0x00000002db0ec211 */ /* 0x002fe200078610ff */
[----:B------:R1:W-:Y:S01]  /*11b90*/  @!P5 ST.E.64 desc[UR38][R12.64], R124 ;  /* 0x0000007c0c00d985 */ /* 0x0003e2000c101b26 */
[----:B------:R-:W-:Y:S02]  /*11ba0*/  ISETP.GE.AND P1, PT, R25, UR4, PT ;  /* 0x0000000419007c0c */ /* 0x000fe4000bf26270 */
[----:B------:R-:W-:Y:S02]  /*11bb0*/  @!P4 LEA.HI.X R15, R219, R3, R9, 0x2, P3 ;  /* 0x00000003db0fc211 */ /* 0x000fe400018f1409 */
[----:B------:R-:W-:-:S02]  /*11bc0*/  ISETP.GE.AND P3, PT, R17, UR4, PT ;  /* 0x0000000411007c0c */ /* 0x000fc4000bf66270 */
[----:B0-----:R-:W-:Y:S01]  /*11bd0*/  SHF.R.S32.HI R7, RZ, 0x1f, R218 ;  /* 0x0000001fff077819 */ /* 0x001fe200000114da */
[----:B------:R0:W-:Y:S01]  /*11be0*/  @!P4 ST.E.64 desc[UR38][R14.64], R128 ;  /* 0x000000800e00c985 */ /* 0x0001e2000c101b26 */
[----:B------:R-:W-:Y:S02]  /*11bf0*/  ISETP.GE.AND P4, PT, R19, UR4, PT ;  /* 0x0000000413007c0c */ /* 0x000fe4000bf86270 */
[CC--:B------:R-:W-:Y:S02]  /*11c00*/  @!P2 LEA R6, P5, R218.reuse, R2.reuse, 0x2 ;  /* 0x00000002da06a211 */ /* 0x0c0fe400078a10ff */
[----:B------:R-:W-:Y:S02]  /*11c10*/  SHF.R.S32.HI R5, RZ, 0x1f, R25 ;  /* 0x0000001fff057819 */ /* 0x000fe40000011419 */
[----:B------:R-:W-:Y:S02]  /*11c20*/  @!P1 LEA R4, P6, R25, R2, 0x2 ;  /* 0x0000000219049211 */ /* 0x000fe400078c10ff */
[----:B------:R-:W-:-:S02]  /*11c30*/  @!P2 LEA.HI.X R7, R218, R3, R7, 0x2, P5 ;  /* 0x00000003da07a211 */ /* 0x000fc400028f1407 */
[----:B------:R-:W-:Y:S02]  /*11c40*/  ISETP.GE.AND P5, PT, R21, UR4, PT ;  /* 0x0000000415007c0c */ /* 0x000fe4000bfa6270 */
[-C--:B------:R-:W-:Y:S01]  /*11c50*/  @!P1 LEA.HI.X R5, R25, R3.reuse, R5, 0x2, P6 ;  /* 0x0000000319059211 */ /* 0x080fe200030f1405 */
[----:B------:R0:W-:Y:S01]  /*11c60*/  @!P2 ST.E.64 desc[UR38][R6.64], R132 ;  /* 0x000000840600a985 */ /* 0x0001e2000c101b26 */
[----:B------:R-:W-:Y:S02]  /*11c70*/  SHF.R.S32.HI R9, RZ, 0x1f, R17 ;  /* 0x0000001fff097819 */ /* 0x000fe40000011411 */
[C---:B--2---:R-:W-:Y:S01]  /*11c80*/  @!P3 LEA R10, P6, R17.reuse, R2, 0x2 ;  /* 0x00000002110ab211 */ /* 0x044fe200078c10ff */
[----:B------:R0:W-:Y:S03]  /*11c90*/  @!P1 ST.E.64 desc[UR38][R4.64], R136 ;  /* 0x0000008804009985 */ /* 0x0001e6000c101b26 */
[----:B------:R-:W-:-:S02]  /*11ca0*/  @!P3 LEA.HI.X R11, R17, R3, R9, 0x2, P6 ;  /* 0x00000003110bb211 */ /* 0x000fc400030f1409 */
[----:B------:R-:W-:Y:S02]  /*11cb0*/  SHF.R.S32.HI R9, RZ, 0x1f, R19 ;  /* 0x0000001fff097819 */ /* 0x000fe40000011413 */
[CC--:B-1----:R-:W-:Y:S01]  /*11cc0*/  @!P4 LEA R12, P6, R19.reuse, R2.reuse, 0x2 ;  /* 0x00000002130cc211 */ /* 0x0c2fe200078c10ff */
[----:B------:R0:W-:Y:S03]  /*11cd0*/  @!P3 ST.E.64 desc[UR38][R10.64], R140 ;  /* 0x0000008c0a00b985 */ /* 0x0001e6000c101b26 */
[-C--:B------:R-:W-:Y:S02]  /*11ce0*/  @!P4 LEA.HI.X R13, R19, R3.reuse, R9, 0x2, P6 ;  /* 0x00000003130dc211 */ /* 0x080fe400030f1409 */
[----:B------:R-:W-:Y:S02]  /*11cf0*/  SHF.R.S32.HI R9, RZ, 0x1f, R21 ;  /* 0x0000001fff097819 */ /* 0x000fe40000011415 */
[C---:B------:R-:W-:Y:S01]  /*11d00*/  @!P5 LEA R2, P6, R21.reuse, R2, 0x2 ;  /* 0x000000021502d211 */ /* 0x040fe200078c10ff */
[----:B------:R0:W-:Y:S03]  /*11d10*/  @!P4 ST.E.64 desc[UR38][R12.64], R144 ;  /* 0x000000900c00c985 */ /* 0x0001e6000c101b26 */
[----:B------:R-:W-:-:S05]  /*11d20*/  @!P5 LEA.HI.X R3, R21, R3, R9, 0x2, P6 ;  /* 0x000000031503d211 */ /* 0x000fca00030f1409 */
[----:B------:R0:W-:Y:S04]  /*11d30*/  @!P5 ST.E.64 desc[UR38][R2.64], R148 ;  /* 0x000000940200d985 */ /* 0x0001e8000c101b26 */
.L_x_2428:
[----:B------:R-:W-:Y:S05]  /*11d40*/  BSYNC B1 ;  /* 0x0000000000017941 */ /* 0x000fea0003800000 */
.L_x_2427:
[----:B0-----:R0:W1:Y:S04]  /*11d50*/  SHFL.IDX PT, R3, R8, 0x1, 0x1c1f ;  /* 0x003c1f0008037f89 */ /* 0x00106800000e0000 */
        /* <DEDUP_REMOVED lines=64> */
[----:B0-----:R-:W-:Y:S01]  /*12160*/  @!P3 LEA R10, P4, R167, R2, 0x2 ;  /* 0x00000002a70ab211 */ /* 0x001fe200078810ff */
[----:B------:R0:W-:Y:S01]  /*12170*/  @!P2 ST.E.64 desc[UR38][R8.64], R78 ;  /* 0x0000004e0800a985 */ /* 0x0001e2000c101b26 */
[----:B------:R-:W-:Y:S02]  /*12180*/  ISETP.GE.AND P2, PT, R159, UR4, PT ;  /* 0x000000049f007c0c */ /* 0x000fe4000bf46270 */
[----:B------:R-:W-:-:S02]  /*12190*/  @!P3 LEA.HI.X R11, R167, R3, R168, 0x2, P4 ;  /* 0x00000003a70bb211 */ /* 0x000fc400020f14a8 */
[-C--:B-1----:R-:W-:Y:S02]  /*121a0*/  @!P6 LEA R4, P4, R165, R2.reuse, 0x2 ;  /* 0x00000002a504e211 */ /* 0x082fe400078810ff */
[-C--:B---3--:R-:W-:Y:S01]  /*121b0*/  @!P0 LEA R6, P5, R163, R2.reuse, 0x2 ;  /* 0x00000002a3068211 */ /* 0x088fe200078a10ff */
        /* <DEDUP_REMOVED lines=14> */
[CC--:B-1----:R-:W-:Y:S01]  /*122a0*/  @!P3 LEA R10, P4, R157.reuse, R2.reuse, 0x2 ;  /* 0x000000029d0ab211 */ /* 0x0c2fe200078810ff */
        /* <DEDUP_REMOVED lines=23> */
[-C--:B0-----:R-:W-:Y:S01]  /*12420*/  @!P0 LEA R6, P6, R219, R2.reuse, 0x2 ;  /* 0x00000002db068211 */ /* 0x081fe200078c10ff */
[----:B------:R0:W-:Y:S01]  /*12430*/  @!P3 ST.E.64 desc[UR38][R8.64], R122 ;  /* 0x0000007a0800b985 */ /* 0x0001e2000c101b26 */
[----:B------:R-:W-:Y:S01]  /*12440*/  SHF.R.S32.HI R11, RZ, 0x1f, R218 ;  /* 0x0000001fff0b7819 */ /* 0x000fe200000114da */
[----:B--2---:R-:W-:Y:S01]  /*12450*/  VIADD R13, R23, 0xe8 ;  /* 0x000000e8170d7836 */ /* 0x004fe20000000000 */
[C---:B------:R-:W-:Y:S02]  /*12460*/  @!P1 LEA R4, P5, R222.reuse, R2, 0x2 ;  /* 0x00000002de049211 */ /* 0x040fe400078a10ff */
[-C--:B------:R-:W-:Y:S02]  /*12470*/  @!P0 LEA.HI.X R7, R219, R3.reuse, R0, 0x2, P6 ;  /* 0x00000003db078211 */ /* 0x080fe400030f1400 */
[----:B------:R-:W-:Y:S02]  /*12480*/  ISETP.GE.AND P3, PT, R13, UR4, PT ;  /* 0x000000040d007c0c */ /* 0x000fe4000bf66270 */
[----:B------:R-:W-:-:S02]  /*12490*/  @!P1 LEA.HI.X R5, R222, R3, R20, 0x2, P5 ;  /* 0x00000003de059211 */ /* 0x000fc400028f1414 */
[CC--:B------:R-:W-:Y:S02]  /*124a0*/  @!P2 LEA R10, P5, R218.reuse, R2.reuse, 0x2 ;  /* 0x00000002da0aa211 */ /* 0x0c0fe400078a10ff */
[----:B------:R-:W-:Y:S01]  /*124b0*/  ISETP.GE.AND P6, PT, R17, UR4, PT ;  /* 0x0000000411007c0c */ /* 0x000fe2000bfc6270 */
[----:B------:R1:W-:Y:S01]  /*124c0*/  @!P1 ST.E.64 desc[UR38][R4.64], R126 ;  /* 0x0000007e04009985 */ /* 0x0003e2000c101b26 */
[----:B------:R-:W-:Y:S02]  /*124d0*/  @!P2 LEA.HI.X R11, R218, R3, R11, 0x2, P5 ;  /* 0x00000003da0ba211 */ /* 0x000fe400028f140b */
[----:B------:R-:W-:Y:S01]  /*124e0*/  SHF.R.S32.HI R0, RZ, 0x1f, R19 ;  /* 0x0000001fff007819 */ /* 0x000fe20000011413 */
        /* <DEDUP_REMOVED lines=21> */
.L_x_2417:
[----:B------:R-:W2:Y:S01]  /*12640*/  LDL R8, [R1+0x30] ;  /* 0x0000300001087983 */ /* 0x000ea20000100800 */
[----:B------:R-:W-:Y:S01]  /*12650*/  R2UR UR4, R220 ;  /* 0x00000000dc0472ca */ /* 0x000fe200000e0000 */
[----:B------:R-:W-:Y:S01]  /*12660*/  ULDC.64 UR8, c[0x0][0xc00] ;  /* 0x0003000000087ab9 */ /* 0x000fe20000000a00 */
[----:B------:R-:W-:Y:S01]  /*12670*/  R2UR UR10, R217 ;  /* 0x00000000d90a72ca */ /* 0x000fe200000e0000 */
[----:B------:R-:W-:-:S04]  /*12680*/  UISETP.NE.U32.AND UP0, UPT, UR8, URZ, UPT ;  /* 0x0000003f0800728c */ /* 0x000fc8000bf05070 */
[----:B------:R-:W-:-:S03]  /*12690*/  UISETP.NE.AND.EX UP0, UPT, UR9, URZ, UPT, UP0 ;  /* 0x0000003f0900728c */ /* 0x000fc6000bf05300 */
[----:B------:R-:W-:-:S03]  /*126a0*/  ULDC.64 UR8, c[0x0][0xc00] ;  /* 0x0003000000087ab9 */ /* 0x000fc60000000a00 */
[----:B------:R-:W-:Y:S01]  /*126b0*/  UIMAD.WIDE UR8, UR4, 0x4, UR8 ;  /* 0x00000004040878a5 */ /* 0x000fe2000f8e0208 */
[----:B------:R-:W-:-:S05]  /*126c0*/  PLOP3.LUT P1, PT, PT, PT, UP0, 0x80, 0x0 ;  /* 0x000000000000781c */ /* 0x000fca0003f2f008 */
[----:B------:R-:W-:Y:S02]  /*126d0*/  IMAD.U32 R2, RZ, RZ, UR8 ;  /* 0x00000008ff027e24 */ /* 0x000fe4000f8e00ff */
[----:B------:R-:W-:Y:S01]  /*126e0*/  IMAD.U32 R3, RZ, RZ, UR9 ;  /* 0x00000009ff037e24 */ /* 0x000fe2000f8e00ff */
[----:B------:R-:W-:Y:S02]  /*126f0*/  ULDC.64 UR8, c[0x0][0xc08] ;  /* 0x0003020000087ab9 */ /* 0x000fe40000000a00 */
[----:B------:R-:W-:-:S03]  /*12700*/  UISETP.NE.U32.AND UP1, UPT, UR8, URZ, UPT ;  /* 0x0000003f0800728c */ /* 0x000fc6000bf25070 */
[----:B------:R-:W3:Y:S01]  /*12710*/  @P1 LDG.E R7, desc[UR38][R2.64] ;  /* 0x0000002602071981 */ /* 0x000ee2000c1e1900 */
[----:B------:R-:W-:-:S06]  /*12720*/  UISETP.NE.AND.EX UP1, UPT, UR9, URZ, UPT, UP1 ;  /* 0x0000003f0900728c */ /* 0x000fcc000bf25310 */
[----:B------:R-:W-:-:S05]  /*12730*/  PLOP3.LUT P2, PT, PT, PT, UP1, 0x80, 0x0 ;  /* 0x000000000000781c */ /* 0x000fca0003f4f018 */
[----:B------:R-:W-:-:S06]  /*12740*/  @UP1 ULEA UR8, UP2, UR4, UR8, 0x2 ;  /* 0x0000000804081291 */ /* 0x000fcc000f84103f */
[----:B------:R-:W-:Y:S01]  /*12750*/  IMAD.U32 R4, RZ, RZ, UR8 ;  /* 0x00000008ff047e24 */ /* 0x000fe2000f8e00ff */
[----:B--2---:R-:W-:-:S13]  /*12760*/  R2UR UR11, R8 ;  /* 0x00000000080b72ca */ /* 0x004fda00000e0000 */
[----:B------:R-:W-:-:S03]  /*12770*/  @UP1 ULEA.HI.X UR9, UR4, UR9, UR11, 0x2, UP2 ;  /* 0x0000000904091291 */ /* 0x000fc600090f140b */
[----:B------:R-:W-:Y:S02]  /*12780*/  ULDC UR4, c[0x0][0xa88] ;  /* 0x0002a20000047ab9 */ /* 0x000fe40000000800 */
[----:B------:R-:W-:Y:S02]  /*12790*/  IMAD.U32 R0, RZ, RZ, UR4 ;  /* 0x00000004ff007e24 */ /* 0x000fe4000f8e00ff */
[----:B------:R-:W-:-:S05]  /*127a0*/  IMAD.U32 R5, RZ, RZ, UR9 ;  /* 0x00000009ff057e24 */ /* 0x000fca000f8e00ff */
[----:B------:R0:W5:Y:S01]  /*127b0*/  @P2 LDG.E R0, desc[UR38][R4.64] ;  /* 0x0000002604002981 */ /* 0x000162000c1e1900 */
[----:B------:R-:W1:Y:S01]  /*127c0*/  S2R R6, SR_TID.X ;  /* 0x0000000000067919 */ /* 0x000e620000002100 */
[----:B------:R-:W-:Y:S01]  /*127d0*/  UMOV UR4, URZ ;  /* 0x0000003f00047c82 */ /* 0x000fe20008000000 */
[----:B---3--:R-:W-:Y:S01]  /*127e0*/  @P1 R2UR UR4, R7 ;  /* 0x00000000070412ca */ /* 0x008fe200000e0000 */
[----:B------:R-:W-:-:S11]  /*127f0*/  UISETP.NE.AND UP1, UPT, UR10, URZ, UPT ;  /* 0x0000003f0a00728c */ /* 0x000fd6000bf25270 */
[----:B------:R-:W-:Y:S01]  /*12800*/  @!UP1 ULDC UR10, c[0x0][0xad4] ;  /* 0x0002b500000a9ab9 */ /* 0x000fe20000000800 */
[----:B------:R-:W-:Y:S01]  /*12810*/  USHF.R.S32.HI UR21, URZ, 0x1f, UR4 ;  /* 0x0000001f3f157899 */ /* 0x000fe20008011404 */
[----:B------:R-:W-:Y:S02]  /*12820*/  IMAD.U32 R217, RZ, RZ, UR10 ;  /* 0x0000000affd97e24 */ /* 0x000fe4000f8e00ff */
[----:B-1----:R-:W-:-:S05]  /*12830*/  VIADD R6, R6, 0xffffff80 ;  /* 0xffffff8006067836 */ /* 0x002fca0000000000 */
[----:B------:R-:W-:Y:S01]  /*12840*/  ISETP.GT.AND P0, PT, R6, 0x7f, PT ;  /* 0x0000007f0600780c */ /* 0x000fe20003f04270 */
[----:B0-----:R-:W-:-:S12]  /*12850*/  @P2 BRA `(.L_x_2429) ;  /* 0x0000000000102947 */ /* 0x001fd80003800000 */
[----:B------:R-:W-:Y:S05]  /*12860*/  @!P1 BRA `(.L_x_2429) ;  /* 0x00000000000c9947 */ /* 0x000fea0003800000 */
[----:B------:R-:W2:Y:S04]  /*12870*/  LDG.E R5, desc[UR38][R2.64] ;  /* 0x0000002602057981 */ /* 0x000ea8000c1e1900 */
[----:B-----5:R-:W2:Y:S02]  /*12880*/  LDG.E R0, desc[UR38][R2.64+0x4] ;  /* 0x0000042602007981 */ /* 0x020ea4000c1e1900 */
[----:B--2---:R-:W-:-:S07]  /*12890*/  IMAD.IADD R0, R0, 0x1, -R5 ;  /* 0x0000000100007824 */ /* 0x004fce00078e0a05 */
.L_x_2429:
[----:B------:R-:W-:Y:S01]  /*128a0*/  R2UR UR9, R220 ;  /* 0x00000000dc0972ca */ /* 0x000fe200000e0000 */
[----:B------:R-:W-:Y:S01]  /*128b0*/  BSSY B1, `(.L_x_2430) ;  /* 0x000003f000017945 */ /* 0x000fe20003800000 */
[----:B------:R-:W-:-:S11]  /*128c0*/  R2UR UR8, R8 ;  /* 0x00000000080872ca */ /* 0x000fd600000e0000 */
[----:B------:R-:W-:Y:S02]  /*128d0*/  USEL UR12, UR9, URZ, !UP0 ;  /* 0x0000003f090c7287 */ /* 0x000fe4000c000000 */
[----:B------:R-:W-:Y:S01]  /*128e0*/  USEL UR13, UR8, URZ, !UP0 ;  /* 0x0000003f080d7287 */ /* 0x000fe2000c000000 */
[----:B------:R-:W-:Y:S11]  /*128f0*/  @P0 BRA `(.L_x_2431) ;  /* 0x0000000000e80947 */ /* 0x000ff60003800000 */
[----:B------:R-:W0:Y:S01]  /*12900*/  S2R R4, SR_TID.X ;  /* 0x0000000000047919 */ /* 0x000e220000002100 */
[----:B------:R-:W1:Y:S01]  /*12910*/  LDC R9, c[0x0][0xbe8] ;  /* 0x0002fa00ff097b82 */ /* 0x000e620000000800 */
[----:B------:R-:W-:-:S13]  /*12920*/  R2UR UR8, R215 ;  /* 0x00000000d70872ca */ /* 0x000fda00000e0000 */
[----:B------:R-:W-:Y:S02]  /*12930*/  IMAD.U32 R3, RZ, RZ, UR8 ;  /* 0x00000008ff037e24 */ /* 0x000fe4000f8e00ff */
[----:B-1---5:R-:W-:-:S03]  /*12940*/  IMAD R2, R0, R9, RZ ;  /* 0x0000000900027224 */ /* 0x022fc600078e02ff */
[----:B0-----:R-:W-:-:S04]  /*12950*/  IADD3 R4, R3, -0x80, R4 ;  /* 0xffffff8003047810 */ /* 0x001fc80007ffe004 */
[----:B------:R-:W-:-:S13]  /*12960*/  ISETP.GE.AND P0, PT, R4, R2, PT ;  /* 0x000000020400720c */ /* 0x000fda0003f06270 */
[----:B------:R-:W-:Y:S05]  /*12970*/  @P0 BRA `(.L_x_2431) ;  /* 0x0000000000c80947 */ /* 0x000fea0003800000 */
[----:B------:R-:W2:Y:S01]  /*12980*/  LDL R5, [R1+0x2c] ;  /* 0x00002c0001057983 */ /* 0x000ea20000100800 */
[----:B------:R-:W-:Y:S01]  /*12990*/  ISETP.NE.AND P0, PT, R9, 0x1, PT ;  /* 0x000000010900780c */ /* 0x000fe20003f05270 */
[----:B------:R-:W-:Y:S01]  /*129a0*/  UMOV UR19, 0x9b8 ;  /* 0x000009b800137882 */ /* 0x000fe20000000000 */
[----:B------:R-:W-:Y:S02]  /*129b0*/  R2UR UR9, R217 ;  /* 0x00000000d90972ca */ /* 0x000fe400000e0000 */
[----:B------:R-:W-:-:S09]  /*129c0*/  R2UR UR8, R221 ;  /* 0x00000000dd0872ca */ /* 0x000fd200000e0000 */
        /* <DEDUP_REMOVED lines=8> */
[----:B------:R-:W-:Y:S02]  /*12a50*/  UIMAD UR15, UR15, UR12, URZ ;  /* 0x0000000c0f0f72a4 */ /* 0x000fe4000f8e023f */
[----:B------:R-:W-:Y:S01]  /*12a60*/  UIMAD.WIDE.U32 UR22, UR16, UR18, URZ ;  /* 0x00000012101672a5 */ /* 0x000fe2000f8e003f */
[----:B0-----:R-:W-:Y:S01]  /*12a70*/  @P0 IMAD.HI.U32 R2, R4, R3, RZ ;  /* 0x0000000304020227 */ /* 0x001fe200078e00ff */
[----:B------:R-:W-:Y:S02]  /*12a80*/  UIMAD UR16, UR17, UR18, URZ ;  /* 0x00000012111072a4 */ /* 0x000fe4000f8e023f */
[----:B------:R-:W-:Y:S02]  /*12a90*/  UIMAD UR15, UR14, UR13, UR15 ;  /* 0x0000000d0e0f72a4 */ /* 0x000fe4000f8e020f */
[----:B------:R-:W-:-:S02]  /*12aa0*/  UIADD3 UR16, UR23, UR16, URZ ;  /* 0x0000001017107290 */ /* 0x000fc4000fffe03f */
[----:B------:R-:W-:-:S04]  /*12ab0*/  IMAD.U32 R3, RZ, RZ, UR23 ;  /* 0x00000017ff037e24 */ /* 0x000fc8000f8e00ff */
[----:B------:R-:W-:Y:S01]  /*12ac0*/  IMAD.U32 R8, RZ, RZ, UR16 ;  /* 0x00000010ff087e24 */ /* 0x000fe2000f8e00ff */
[----:B--2---:R-:W-:Y:S01]  /*12ad0*/  R2UR UR20, R5 ;  /* 0x00000000051472ca */ /* 0x004fe200000e0000 */
[----:B------:R-:W-:Y:S01]  /*12ae0*/  IMAD.MOV.U32 R5, RZ, RZ, R4 ;  /* 0x000000ffff057224 */ /* 0x000fe200078e0004 */
[----:B-1----:R-:W-:Y:S01]  /*12af0*/  @P0 SHF.R.U32.HI R5, RZ, R7, R2 ;  /* 0x00000007ff050219 */ /* 0x002fe20000011602 */
[----:B------:R-:W-:-:S04]  /*12b00*/  IMAD.U32 R2, RZ, RZ, UR22 ;  /* 0x00000016ff027e24 */ /* 0x000fc8000f8e00ff */
[----:B------:R-:W-:-:S04]  /*12b10*/  IMAD.MOV R7, RZ, RZ, -R5 ;  /* 0x000000ffff077224 */ /* 0x000fc800078e0a05 */
[----:B------:R-:W-:Y:S02]  /*12b20*/  IMAD R7, R9, R7, R4 ;  /* 0x0000000709077224 */ /* 0x000fe400078e0204 */
[----:B------:R-:W-:Y:S02]  /*12b30*/  UIMAD.WIDE.U32 UR10, UR8, UR20, URZ ;  /* 0x00000014080a72a5 */ /* 0x000fe4000f8e003f */
[----:B------:R-:W-:Y:S01]  /*12b40*/  UIMAD UR20, UR9, UR20, URZ ;  /* 0x00000014091472a4 */ /* 0x000fe2000f8e023f */
[----:B------:R-:W-:Y:S01]  /*12b50*/  SHF.R.S32.HI R4, RZ, 0x1f, R7 ;  /* 0x0000001fff047819 */ /* 0x000fe20000011407 */
[----:B------:R-:W-:Y:S02]  /*12b60*/  UIMAD.WIDE.U32 UR8, UR14, UR12, URZ ;  /* 0x0000000c0e0872a5 */ /* 0x000fe4000f8e003f */
[----:B------:R-:W-:Y:S02]  /*12b70*/  UIADD3 UR20, UR11, UR20, URZ ;  /* 0x000000140b147290 */ /* 0x000fe4000fffe03f */
[----:B------:R-:W-:-:S02]  /*12b80*/  UIADD3 UR10, UP1, UP2, UR8, UR10, UR4 ;  /* 0x0000000a080a7290 */ /* 0x000fc4000fa3e004 */
[----:B------:R-:W-:-:S03]  /*12b90*/  UIADD3 UR15, UR9, UR15, URZ ;  /* 0x0000000f090f7290 */ /* 0x000fc6000fffe03f */
[----:B------:R-:W-:Y:S01]  /*12ba0*/  ULDC.64 UR8, c[0x0][UR19+0x210] ;  /* 0x0000840013087abb */ /* 0x000fe20008000a00 */
[----:B------:R-:W-:Y:S01]  /*12bb0*/  IADD3 R2, P0, P1, R5, UR10, R2 ;  /* 0x0000000a05027c10 */ /* 0x000fe2000f91e002 */
[----:B------:R-:W-:Y:S01]  /*12bc0*/  UIADD3.X UR10, UR15, UR20, UR21, UP1, UP2 ;  /* 0x000000140f0a7290 */ /* 0x000fe20008fe4415 */
[----:B------:R-:W-:Y:S01]  /*12bd0*/  SHF.R.S32.HI R5, RZ, 0x1f, R5 ;  /* 0x0000001fff057819 */ /* 0x000fe20000011405 */
[----:B------:R-:W-:-:S04]  /*12be0*/  IMAD R9, R7, UR9, RZ ;  /* 0x0000000907097c24 */ /* 0x000fc8000f8e02ff */
[----:B------:R-:W-:Y:S01]  /*12bf0*/  IADD3.X R3, R5, UR10, R8, P0, P1 ;  /* 0x0000000a05037c10 */ /* 0x000fe200087e2408 */
[----:B------:R-:W-:Y:S01]  /*12c00*/  IMAD R9, R4, UR8, R9 ;  /* 0x0000000804097c24 */ /* 0x000fe2000f8e0209 */
[----:B------:R-:W-:Y:S01]  /*12c10*/  ULDC.64 UR10, c[0x0][0xba8] ;  /* 0x0002ea00000a7ab9 */ /* 0x000fe20000000a00 */
        /* <DEDUP_REMOVED lines=8> */
.L_x_2431:
[----:B------:R-:W-:Y:S05]  /*12ca0*/  BSYNC B1 ;  /* 0x0000000000017941 */ /* 0x000fea0003800000 */
.L_x_2430:
        /* <DEDUP_REMOVED lines=14> */
[----:B------:R-:W-:Y:S01]  /*12d90*/  ULDC.64 UR10, c[0x0][0xae8] ;  /* 0x0002ba00000a7ab9 */ /* 0x000fe20000000a00 */
[----:B-1----:R-:W-:-:S13]  /*12da0*/  ISETP.NE.AND P0, PT, R11, 0x1, PT ;  /* 0x000000010b00780c */ /* 0x002fda0003f05270 */
[----:B------:R-:W0:Y:S01]  /*12db0*/  @P0 LDC R7, c[0x0][0xbf0] ;  /* 0x0002fc00ff070b82 */ /* 0x000e220000000800 */
[----:B--2---:R-:W-:Y:S02]  /*12dc0*/  R2UR UR15, R2 ;  /* 0x00000000020f72ca */ /* 0x004fe400000e0000 */
[----:B------:R-:W-:-:S05]  /*12dd0*/  LEA.HI R2, R3, R6, RZ, 0x3 ;  /* 0x0000000603027211 */ /* 0x000fca00078f18ff */
[----:B------:R-:W1:Y:S01]  /*12de0*/  @P0 LDC R3, c[0x0][0xbec] ;  /* 0x0002fb00ff030b82 */ /* 0x000e620000000800 */
[----:B------:R-:W-:Y:S02]  /*12df0*/  LOP3.LUT R5, R2, 0xfffffff8, RZ, 0xc0, !PT ;  /* 0xfffffff802057812 */ /* 0x000fe400078ec0ff */
[----:B------:R-:W-:-:S03]  /*12e00*/  SHF.R.S32.HI R13, RZ, 0x3, R2 ;  /* 0x00000003ff0d7819 */ /* 0x000fc60000011402 */
[----:B------:R-:W-:Y:S01]  /*12e10*/  IMAD.IADD R8, R6, 0x1, -R5 ;  /* 0x0000000106087824 */ /* 0x000fe200078e0a05 */
[----:B------:R-:W-:-:S03]  /*12e20*/  UIMAD.WIDE.U32 UR8, UR15, UR10, UR8 ;  /* 0x0000000a0f0872a5 */ /* 0x000fc6000f8e0008 */
[----:B------:R-:W-:Y:S01]  /*12e30*/  IMAD R2, R8, 0x20, R13 ;  /* 0x0000002008027824 */ /* 0x000fe200078e020d */
[----:B------:R-:W-:-:S03]  /*12e40*/  UIMAD UR9, UR15, UR11, UR9 ;  /* 0x0000000b0f0972a4 */ /* 0x000fc6000f8e0209 */
[----:B------:R-:W-:Y:S01]  /*12e50*/  VIADD R6, R2, UR14 ;  /* 0x0000000e02067c36 */ /* 0x000fe20008000000 */
[----:B------:R-:W-:Y:S02]  /*12e60*/  ULDC.64 UR10, c[0x0][0xaf0] ;  /* 0x0002bc00000a7ab9 */ /* 0x000fe40000000a00 */
[----:B------:R-:W-:Y:S01]  /*12e70*/  UIMAD UR13, UR13, UR10, URZ ;  /* 0x0000000a0d0d72a4 */ /* 0x000fe2000f8e023f */
[----:B------:R-:W-:-:S03]  /*12e80*/  IMAD.MOV.U32 R5, RZ, RZ, R6 ;  /* 0x000000ffff057224 */ /* 0x000fc600078e0006 */
[----:B------:R-:W-:Y:S01]  /*12e90*/  UIMAD UR4, UR12, UR11, UR13 ;  /* 0x0000000b0c0472a4 */ /* 0x000fe2000f8e020d */
[----:B-1----:R-:W-:Y:S01]  /*12ea0*/  @P0 IMAD.HI.U32 R2, R6, R3, RZ ;  /* 0x0000000306020227 */ /* 0x002fe200078e00ff */
[----:B------:R-:W-:-:S03]  /*12eb0*/  UIMAD.WIDE.U32 UR12, UR12, UR10, UR8 ;  /* 0x0000000a0c0c72a5 */ /* 0x000fc6000f8e0008 */
[----:B------:R-:W-:Y:S01]  /*12ec0*/  ULDC.64 UR8, c[0x0][0xae0] ;  /* 0x0002b80000087ab9 */ /* 0x000fe20000000a00 */
[----:B0-----:R-:W-:Y:S01]  /*12ed0*/  @P0 SHF.R.U32.HI R5, RZ, R7, R2 ;  /* 0x00000007ff050219 */ /* 0x001fe20000011602 */
[----:B------:R-:W-:Y:S02]  /*12ee0*/  UIADD3 UR4, UR13, UR4, URZ ;  /* 0x000000040d047290 */ /* 0x000fe4000fffe03f */
[----:B------:R-:W-:Y:S01]  /*12ef0*/  IMAD.U32 R3, RZ, RZ, UR13 ;  /* 0x0000000dff037e24 */ /* 0x000fe2000f8e00ff */
[--C-:B------:R-:W-:Y:S01]  /*12f00*/  SHF.R.S32.HI R4, RZ, 0x1f, R5.reuse ;  /* 0x0000001fff047819 */ /* 0x100fe20000011405 */
[----:B------:R-:W-:Y:S02]  /*12f10*/  IMAD.MOV R7, RZ, RZ, -R5 ;  /* 0x000000ffff077224 */ /* 0x000fe400078e0a05 */
[----:B------:R-:W-:Y:S02]  /*12f20*/  IMAD.U32 R2, RZ, RZ, UR12 ;  /* 0x0000000cff027e24 */ /* 0x000fe4000f8e00ff */
[----:B------:R-:W-:-:S02]  /*12f30*/  IMAD R7, R11, R7, R6 ;  /* 0x000000070b077224 */ /* 0x000fc400078e0206 */
        /* <DEDUP_REMOVED lines=8> */
[----:B------:R-:W-:Y:S02]  /*12fc0*/  VIADD R6, R13, UR14 ;  /* 0x0000000e0d067c36 */ /* 0x000fe40008000000 */
        /* <DEDUP_REMOVED lines=40> */
.L_x_2433:
[----:B------:R-:W-:Y:S05]  /*13250*/  BSYNC B1 ;  /* 0x0000000000017941 */ /* 0x000fea0003800000 */
.L_x_2432:
        /* <DEDUP_REMOVED lines=21> */
.L_x_2435:
[----:B------:R-:W-:Y:S05]  /*133b0*/  BSYNC B1 ;  /* 0x0000000000017941 */ /* 0x000fea0003800000 */
.L_x_2434:
        /* <DEDUP_REMOVED lines=21> */
.L_x_2437:
[----:B------:R-:W-:Y:S05]  /*13510*/  BSYNC B1 ;  /* 0x0000000000017941 */ /* 0x000fea0003800000 */
.L_x_2436:
[----:B0-----:R-:W-:Y:S01]  /*13520*/  VIADD R0, R6, 0x60 ;  /* 0x0000006006007836 */ /* 0x001fe20000000000 */
[----:B--2-4-:R-:W2:Y:S04]  /*13530*/  SHFL.IDX PT, R4, R4, 0x3, 0x181f ;  /* 0x00781f0004047f89 */ /* 0x014ea800000e0000 */
[----:B------:R-:W-:Y:S01]  /*13540*/  ISETP.GE.AND P0, PT, R0, R11, PT ;  /* 0x0000000b0000720c */ /* 0x000fe20003f06270 */
[----:B-1-3--:R1:W3:-:S12]  /*13550*/  SHFL.IDX PT, R2, R5, 0x3, 0x181f ;  /* 0x00781f0005027f89 */ /* 0x00a2d800000e0000 */
[----:B-1----:R-:W-:Y:S05]  /*13560*/  @P0 BRA `(.L_x_2426) ;  /* 0x0000000000440947 */ /* 0x002fea0003800000 */
[----:B------:R-:W-:Y:S02]  /*13570*/  ULDC UR4, c[0x0][0xac8] ;  /* 0x0002b20000047ab9 */ /* 0x000fe40000000800 */
[----:B------:R-:W-:Y:S02]  /*13580*/  ISETP.GE.AND P3, PT, R7, UR4, PT ;  /* 0x0000000407007c0c */ /* 0x000fe4000bf66270 */
[----:B------:R-:W-:Y:S02]  /*13590*/  ISETP.GE.AND P2, PT, R15, UR4, PT ;  /* 0x000000040f007c0c */ /* 0x000fe4000bf46270 */
[----:B------:R-:W-:Y:S02]  /*135a0*/  ISETP.GE.AND P1, PT, R13, UR4, PT ;  /* 0x000000040d007c0c */ /* 0x000fe4000bf26270 */
[----:B------:R-:W-:-:S07]  /*135b0*/  ISETP.GE.AND P0, PT, R9, UR4, PT ;  /* 0x0000000409007c0c */ /* 0x000fce000bf06270 */
[----:B---3--:R-:W-:-:S04]  /*135c0*/  @!P3 LEA R6, P4, R7, R2, 0x1 ;  /* 0x000000020706b211 */ /* 0x008fc800078808ff */
[----:B--2---:R-:W-:Y:S02]  /*135d0*/  @!P3 LEA.HI.X R7, R7, R4, R14, 0x1, P4 ;  /* 0x000000040707b211 */ /* 0x004fe400020f0c0e */
        /* <DEDUP_REMOVED lines=10> */
.L_x_2426:
[----:B------:R-:W-:Y:S05]  /*13680*/  BSYNC B0 ;  /* 0x0000000000007941 */ /* 0x000fea0003800000 */
.L_x_2416:
[----:B------:R-:W-:Y:S02]  /*13690*/  ULDC UR4, c[0x0][0xc3c] ;  /* 0x00030f0000047ab9 */ /* 0x000fe40000000800 */
[----:B------:R-:W-:-:S06]  /*136a0*/  UISETP.GE.AND UP0, UPT, UR7, UR4, UPT ;  /* 0x000000040700728c */ /* 0x000fcc000bf06270 */
[----:B------:R-:W-:-:S13]  /*136b0*/  PLOP3.LUT P0, PT, PT, PT, UP0, 0x80, 0x0 ;  /* 0x000000000000781c */ /* 0x000fda0003f0f008 */
[----:B------:R-:W-:Y:S05]  /*136c0*/  @!P0 BRA `(.L_x_2438) ;  /* 0xfffffed8006c8947 */ /* 0x000fea000383ffff */
[----:B------:R-:W-:Y:S05]  /*136d0*/  EXIT ;  /* 0x000000000000794d */ /* 0x000fea0003800000 */
.L_x_2373:
        /* <DEDUP_REMOVED lines=16> */
.L_x_2439:
        /* <DEDUP_REMOVED lines=43> */
.L_x_2443:
        /* <DEDUP_REMOVED lines=35> */
.L_x_2441:
        /* <DEDUP_REMOVED lines=13> */
.L_x_2444:
        /* <DEDUP_REMOVED lines=62> */
.L_x_2445:
        /* <DEDUP_REMOVED lines=61> */
.L_x_2446:
[----:B------:R-:W-:-:S05]  /*14540*/  LOP3.LUT R25, RZ, R2, RZ, 0x33, !PT ;  /* 0x00000002ff197212 */ /* 0x000fca00078e33ff */
[----:B------:R-:W-:Y:S01]  /*14550*/  IMAD.IADD R25, R6, 0x1, R25 ;  /* 0x0000000106197824 */ /* 0x000fe200078e0219 */
[----:B------:R-:W-:Y:S06]  /*14560*/  BRA `(.L_x_2447) ;  /* 0x0000000000147947 */ /* 0x000fec0003800000 */
.L_x_2442:
[----:B------:R-:W-:Y:S01]  /*14570*/  ULDC UR4, c[0x0][0xc3c] ;  /* 0x00030f0000047ab9 */ /* 0x000fe20000000800 */
[----:B------:R-:W-:Y:S02]  /*14580*/  IMAD.MOV.U32 R25, RZ, RZ, RZ ;  /* 0x000000ffff197224 */ /* 0x000fe400078e00ff */
[----:B------:R-:W-:Y:S02]  /*14590*/  IMAD.U32 R24, RZ, RZ, UR6 ;  /* 0x00000006ff187e24 */ /* 0x000fe4000f8e00ff */
[----:B------:R-:W-:Y:S02]  /*145a0*/  IMAD.MOV.U32 R26, RZ, RZ, RZ ;  /* 0x000000ffff1a7224 */ /* 0x000fe400078e00ff */
[----:B------:R-:W-:-:S07]  /*145b0*/  IMAD.U32 R27, RZ, RZ, UR4 ;  /* 0x00000004ff1b7e24 */ /* 0x000fce000f8e00ff */
.L_x_2447:
[----:B------:R-:W-:-:S13]  /*145c0*/  ISETP.NE.AND P0, PT, R7, RZ, PT ;  /* 0x000000ff0700720c */ /* 0x000fda0003f05270 */
[----:B------:R-:W0:Y:S01]  /*145d0*/  @!P0 S2R R3, SR_CgaCtaId ;  /* 0x0000000000038919 */ /* 0x000e220000008800 */
[----:B------:R-:W-:-:S04]  /*145e0*/  @!P0 MOV R2, 0x400 ;  /* 0x0000040000028802 */ /* 0x000fc80000000f00 */
[----:B0-----:R-:W-:-:S05]  /*145f0*/  @!P0 LEA R2, R3, R2, 0x18 ;  /* 0x0000000203028211 */ /* 0x001fca00078ec0ff */
[----:B------:R1:W-:Y:S01]  /*14600*/  @!P0 STS.128 [R2+0x388d0], R24 ;  /* 0x0388d01802008388 */ /* 0x0003e20000000c00 */
[----:B------:R-:W-:Y:S06]  /*14610*/  BAR.ARV 0x5, 0x180 ;  /* 0x0146000000007b1d */ /* 0x000fec0000002000 */
.L_x_2440:
        /* <DEDUP_REMOVED lines=31> */
.L_x_2515:
        /* <DEDUP_REMOVED lines=49> */
.L_x_2449:
        /* <DEDUP_REMOVED lines=9> */
.L_x_2450:
        /* <DEDUP_REMOVED lines=9> */
.L_x_2451:
[----:B------:R-:W4:Y:S01]  /*14c40*/  LDL R5, [R1+0x10] ;  /* 0x0000100001057983 */ /* 0x000f220000100800 */
[----:B-123--:R-:W1:Y:S01]  /*14c50*/  LDC R2, c[0x0][0x448] ;  /* 0x00011200ff027b82 */ /* 0x00ee620000000800 */
[----:B-----5:R-:W-:Y:S01]  /*14c60*/  IMAD.IADD R0, R0, 0x1, -R6 ;  /* 0x0000000100007824 */ /* 0x020fe200078e0a06 */
[----:B------:R-:W-:Y:S01]  /*14c70*/  LOP3.LUT R16, R16, 0xfffffeff, RZ, 0xc0, !PT ;  /* 0xfffffeff10107812 */ /* 0x000fe200078ec0ff */
[----:B------:R-:W-:Y:S03]  /*14c80*/  BSSY B0, `(.L_x_2452) ;  /* 0x0000039000007945 */ /* 0x000fe60003800000 */
[----:B------:R2:W-:Y:S01]  /*14c90*/  STL [R1], R0 ;  /* 0x0000000001007387 */ /* 0x0005e20000100800 */
[----:B-1----:R-:W-:Y:S01]  /*14ca0*/  ISETP.NE.AND P0, PT, R2, 0x1, PT ;  /* 0x000000010200780c */ /* 0x002fe20003f05270 */
[----:B------:R-:W-:-:S04]  /*14cb0*/  IMAD.SHL.U32 R2, R25, 0x80, RZ ;  /* 0x0000008019027824 */ /* 0x000fc800078e00ff */
[----:B------:R-:W-:-:S08]  /*14cc0*/  VIADD R2, R2, 0x7f ;  /* 0x0000007f02027836 */ /* 0x000fd00000000000 */
[----:B------:R-:W1:Y:S01]  /*14cd0*/  @P0 LDC R3, c[0x0][0x44c] ;  /* 0x00011300ff030b82 */ /* 0x000e620000000800 */
[----:B------:R-:W-:-:S07]  /*14ce0*/  @P0 LOP3.LUT R16, R16, 0x100, RZ, 0xfc, !PT ;  /* 0x0000010010100812 */ /* 0x000fce00078efcff */
[----:B0-----:R-:W0:Y:S01]  /*14cf0*/  @P0 LDC R4, c[0x0][0x450] ;  /* 0x00011400ff040b82 */ /* 0x001e220000000800 */
[----:B-1----:R-:W-:-:S05]  /*14d00*/  @P0 IMAD.HI.U32 R3, R2, R3, RZ ;  /* 0x0000000302030227 */ /* 0x002fca00078e00ff */
[----:B0-----:R-:W-:Y:S02]  /*14d10*/  @P0 SHF.R.U32.HI R2, RZ, R4, R3 ;  /* 0x00000004ff020219 */ /* 0x001fe40000011603 */
[C---:B----4-:R-:W-:Y:S01]  /*14d20*/  IADD3 R3, R0.reuse, 0x50, -R5 ;  /* 0x0000005000037810 */ /* 0x050fe20007ffe805 */
[----:B--2---:R-:W-:-:S04]  /*14d30*/  VIADD R0, R0, 0x4f ;  /* 0x0000004f00007836 */ /* 0x004fc80000000000 */
[----:B------:R-:W-:-:S04]  /*14d40*/  IMAD.HI R0, R0, 0x66666667, RZ ;  /* 0x6666666700007827 */ /* 0x000fc800078e02ff */
[----:B------:R-:W-:Y:S01]  /*14d50*/  IMAD.IADD R2, R3, 0x1, R2 ;  /* 0x0000000103027824 */ /* 0x000fe200078e0202 */
[----:B------:R-:W-:-:S03]  /*14d60*/  SHF.R.U32.HI R3, RZ, 0x1f, R0 ;  /* 0x0000001fff037819 */ /* 0x000fc60000011600 */
[----:B------:R-:W-:Y:S01]  /*14d70*/  IMAD.HI R2, R2, 0x66666667, RZ ;  /* 0x6666666702027827 */ /* 0x000fe200078e02ff */
[----:B------:R-:W-:-:S04]  /*14d80*/  LEA.HI.SX32 R0, R0, R3, 0x1b ;  /* 0x0000000300007211 */ /* 0x000fc800078fdaff */
[----:B------:R-:W-:-:S04]  /*14d90*/  SHF.R.U32.HI R3, RZ, 0x1f, R2 ;  /* 0x0000001fff037819 */ /* 0x000fc80000011602 */
[----:B------:R-:W-:Y:S02]  /*14da0*/  LEA.HI.SX32 R3, R2, R3, 0x1b ;  /* 0x0000000302037211 */ /* 0x000fe400078fdaff */
[----:B------:R-:W-:Y:S02]  /*14db0*/  LOP3.LUT R2, R26, 0xff000000, RZ, 0xc0, !PT ;  /* 0xff0000001a027812 */ /* 0x000fe400078ec0ff */
[----:B------:R-:W-:Y:S02]  /*14dc0*/  VIMNMX R0, R0, R3, PT ;  /* 0x0000000300007248 */ /* 0x000fe40003fe0100 */
[----:B------:R-:W-:Y:S02]  /*14dd0*/  SHF.R.U32.HI R2, RZ, 0x8, R2 ;  /* 0x00000008ff027819 */ /* 0x000fe40000011602 */
[----:B------:R-:W-:Y:S02]  /*14de0*/  ISETP.GE.AND P0, PT, R0, 0x1, PT ;  /* 0x000000010000780c */ /* 0x000fe40003f06270 */
[----:B------:R-:W-:-:S04]  /*14df0*/  LOP3.LUT R3, R26, 0xff0000, RZ, 0xc0, !PT ;  /* 0x00ff00001a037812 */ /* 0x000fc800078ec0ff */
[----:B------:R-:W-:Y:S01]  /*14e00*/  LEA.HI R2, R3, R2, RZ, 0x10 ;  /* 0x0000000203027211 */ /* 0x000fe200078f80ff */
[----:B------:R-:W-:-:S03]  /*14e10*/  IMAD.MOV.U32 R3, RZ, RZ, RZ ;  /* 0x000000ffff037224 */ /* 0x000fc600078e00ff */
[----:B------:R-:W-:-:S03]  /*14e20*/  LOP3.LUT R4, R2, 0xff, RZ, 0xc0, !PT ;  /* 0x000000ff02047812 */ /* 0x000fc600078ec0ff */
[----:B------:R-:W-:Y:S05]  /*14e30*/  @!P0 BRA `(.L_x_2453) ;  /* 0x0000000000748947 */ /* 0x000fea0003800000 */
        /* <DEDUP_REMOVED lines=10> */
[----:B------:R-:W0:Y:S02]  /*14ee0*/  F2I.FTZ.U32.TRUNC.NTZ R3, R10 ;  /* 0x0000000a00037305 */ /* 0x000e24000021f000 */
[----:B0-----:R-:W-:-:S04]  /*14ef0*/  IMAD.MOV R2, RZ, RZ, -R3 ;  /* 0x000000ffff027224 */ /* 0x001fc800078e0a03 */
        /* <DEDUP_REMOVED lines=17> */
.L_x_2453:
[----:B------:R-:W-:Y:S05]  /*15010*/  BSYNC B0 ;  /* 0x0000000000007941 */ /* 0x000fea0003800000 */
.L_x_2452:
        /* <DEDUP_REMOVED lines=24> */
.L_x_2455:
        /* <DEDUP_REMOVED lines=20> */
.L_x_2458:
[----:B------:R-:W-:Y:S05]  /*152e0*/  BSYNC B6 ;  /* 0x0000000000067941 */ /* 0x000fea0003800000 */
.L_x_2457:
        /* <DEDUP_REMOVED lines=20> */
.L_x_2461:
        /* <DEDUP_REMOVED lines=15> */
.L_x_2460:
[----:B------:R-:W-:Y:S05]  /*15520*/  BSYNC B6 ;  /* 0x0000000000067941 */ /* 0x000fea0003800000 */
.L_x_2459:
[----:B------:R-:W-:Y:S01]  /*15530*/  ULDC.64 UR4, c[0x0][0x9f8] ;  /* 0x00027e0000047ab9 */ /* 0x000fe20000000a00 */
[----:B------:R-:W0:Y:S01]  /*15540*/  LDC R9, c[0x0][0x430] ;  /* 0x00010c00ff097b82 */ /* 0x000e220000000800 */
[----:B------:R-:W-:-:S04]  /*15550*/  ISETP.NE.U32.AND P0, PT, RZ, UR4, PT ;  /* 0x00000004ff007c0c */ /* 0x000fc8000bf05070 */
[----:B------:R-:W-:-:S13]  /*15560*/  ISETP.NE.AND.EX P0, PT, RZ, UR5, PT, P0 ;  /* 0x00000005ff007c0c */ /* 0x000fda000bf05300 */
[----:B------:R-:W-:Y:S01]  /*15570*/  @P0 IADD3 R18, P1, R18, UR4, RZ ;  /* 0x0000000412120c10 */ /* 0x000fe2000ff3e0ff */
[----:B------:R-:W-:-:S03]  /*15580*/  ULDC UR4, c[0x0][0x2f4] ;  /* 0x0000bd0000047ab9 */ /* 0x000fc60000000800 */
[----:B------:R-:W-:-:S05]  /*15590*/  @P0 IADD3.X R19, R19, UR5, RZ, P1, !PT ;  /* 0x0000000513130c10 */ /* 0x000fca0008ffe4ff */
[----:B------:R1:W5:Y:S01]  /*155a0*/  @P0 LDG.E R30, desc[UR38][R18.64] ;  /* 0x00000026121e0981 */ /* 0x000362000c1e1900 */
[----:B------:R-:W-:Y:S01]  /*155b0*/  ISETP.GE.AND P0, PT, R32, UR4, PT ;  /* 0x0000000420007c0c */ /* 0x000fe2000bf06270 */
[----:B------:R-:W-:Y:S01]  /*155c0*/  UMOV UR5, 0xffffffff ;  /* 0xffffffff00057882 */ /* 0x000fe20000000000 */
[----:B------:R-:W-:Y:S02]  /*155d0*/  ISETP.GE.AND P2, PT, R37, UR4, PT ;  /* 0x0000000425007c0c */ /* 0x000fe4000bf46270 */
[----:B------:R-:W-:Y:S02]  /*155e0*/  LOP3.LUT R16, R16, 0xffffffef, RZ, 0xc0, !PT ;  /* 0xffffffef10107812 */ /* 0x000fe400078ec0ff */
[----:B------:R-:W-:-:S07]  /*155f0*/  ISETP.GE.AND P1, PT, R36, UR4, PT ;  /* 0x0000000424007c0c */ /* 0x000fce000bf26270 */
        /* <DEDUP_REMOVED lines=9> */
.L_x_2532:
[----:B------:R-:W2:Y:S04]  /*15690*/  LDL R0, [R1+0x20] ;  /* 0x0000200001007983 */ /* 0x000ea80000100800 */
[----:B------:R-:W3:Y:S04]  /*156a0*/  LDL R5, [R1] ;  /* 0x0000000001057983 */ /* 0x000ee80000100800 */
[----:B------:R-:W4:Y:S01]  /*156b0*/  LDL R2, [R1+0x8] ;  /* 0x0000080001027983 */ /* 0x000f220000100800 */
[----:B------:R-:W0:Y:S01]  /*156c0*/  S2R R3, SR_TID.X ;  /* 0x0000000000037919 */ /* 0x000e220000002100 */
[----:B------:R-:W1:Y:S01]  /*156d0*/  S2R R8, SR_TID.X ;  /* 0x0000000000087919 */ /* 0x000e620000002100 */
[----:B------:R-:W-:-:S02]  /*156e0*/  ISETP.NE.AND P1, PT, R9, 0x1, PT ;  /* 0x000000010900780c */ /* 0x000fc40003f25270 */
[----:B0-----:R-:W-:-:S04]  /*156f0*/  LOP3.LUT R3, R3, 0x7f, RZ, 0xc0, !PT ;  /* 0x0000007f03037812 */ /* 0x001fc800078ec0ff */
[----:B------:R-:W-:Y:S01]  /*15700*/  SHF.R.U32.HI R3, RZ, 0x3, R3 ;  /* 0x00000003ff037819 */ /* 0x000fe20000011603 */
[----:B-1----:R-:W-:-:S05]  /*15710*/  IMAD.SHL.U32 R8, R8, 0x10, RZ ;  /* 0x0000001008087824 */ /* 0x002fca00078e00ff */
[----:B------:R-:W-:Y:S02]  /*15720*/  LOP3.LUT R8, R3, 0x70, R8, 0xf8, !PT ;  /* 0x0000007003087812 */ /* 0x000fe400078ef808 */
[----:B------:R-:W0:Y:S01]  /*15730*/  @P1 LDC R3, c[0x0][0x434] ;  /* 0x00010d00ff031b82 */ /* 0x000e220000000800 */
[----:B-----5:R-:W-:Y:S02]  /*15740*/  SHF.R.S32.HI R10, RZ, 0x1f, R30 ;  /* 0x0000001fff0a7819 */ /* 0x020fe4000001141e */
[----:B------:R-:W-:-:S04]  /*15750*/  LOP3.LUT R16, R16, 0xffffffbf, RZ, 0xc0, !PT ;  /* 0xffffffbf10107812 */ /* 0x000fc800078ec0ff */
[----:B------:R-:W-:Y:S01]  /*15760*/  @P1 LOP3.LUT R16, R16, 0x40, RZ, 0xfc, !PT ;  /* 0x0000004010101812 */ /* 0x000fe200078efcff */
[----:B------:R1:W-:Y:S03]  /*15770*/  STL [R1+0xc], R10 ;  /* 0x00000c0a01007387 */ /* 0x0003e60000100800 */
[----:B------:R-:W-:Y:S02]  /*15780*/  LOP3.LUT R16, R16, 0xffffffdf, RZ, 0xc0, !PT ;  /* 0xffffffdf10107812 */ /* 0x000fe400078ec0ff */
[----:B------:R-:W-:Y:S01]  /*15790*/  LOP3.LUT R26, R26, 0xffff, RZ, 0xc0, !PT ;  /* 0x0000ffff1a1a7812 */ /* 0x000fe200078ec0ff */
[----:B--2---:R-:W-:Y:S02]  /*157a0*/  VIADD R22, R0, 0xffffffff ;  /* 0xffffffff00167836 */ /* 0x004fe40000000000 */
[----:B------:R-:W2:Y:S02]  /*157b0*/  @P1 LDC R0, c[0x0][0x438] ;  /* 0x00010e00ff001b82 */ /* 0x000ea40000000800 */
[----:B------:R-:W-:-:S05]  /*157c0*/  IMAD R6, R22, 0x50, R8 ;  /* 0x0000005016067824 */ /* 0x000fca00078e0208 */
[C---:B---3--:R-:W-:Y:S01]  /*157d0*/  ISETP.GE.AND P0, PT, R6.reuse, R5, PT ;  /* 0x000000050600720c */ /* 0x048fe20003f06270 */
[----:B----4-:R-:W-:-:S03]  /*157e0*/  IMAD.IADD R6, R6, 0x1, R2 ;  /* 0x0000000106067824 */ /* 0x010fc600078e0202 */
[----:B------:R-:W-:Y:S01]  /*157f0*/  ISETP.GT.U32.OR P0, PT, R8, 0x4f, P0 ;  /* 0x0000004f0800780c */ /* 0x000fe20000704470 */
[----:B0-----:R-:W-:-:S04]  /*15800*/  @P1 IMAD.HI.U32 R3, R6, R3, RZ ;  /* 0x0000000306031227 */ /* 0x001fc800078e00ff */
[----:B------:R-:W-:Y:S01]  /*15810*/  IMAD.MOV.U32 R7, RZ, RZ, R6 ;  /* 0x000000ffff077224 */ /* 0x000fe200078e0006 */
[----:B--2---:R-:W-:-:S07]  /*15820*/  @P1 SHF.R.U32.HI R7, RZ, R0, R3 ;  /* 0x00000000ff071219 */ /* 0x004fce0000011603 */
        /* <DEDUP_REMOVED lines=8> */
[----:B0-----:R-:W-:-:S04]  /*158b0*/  @!P0 LEA R2, P1, R4, R2, 0x2 ;  /* 0x0000000204028211 */ /* 0x001fc800078210ff */
[----:B------:R-:W-:Y:S01]  /*158c0*/  @!P0 LEA.HI.X R3, R4, R3, R0, 0x2, P1 ;  /* 0x0000000304038211 */ /* 0x000fe200008f1400 */
[----:B------:R-:W-:-:S06]  /*158d0*/  IMAD.MOV.U32 R0, RZ, RZ, RZ ;  /* 0x000000ffff007224 */ /* 0x000fcc00078e00ff */
[----:B------:R0:W5:Y:S02]  /*158e0*/  @!P0 LDG.E R0, desc[UR38][R2.64] ;  /* 0x0000002602008981 */ /* 0x000164000c1e1900 */
[----:B0-----:R-:W-:-:S05]  /*158f0*/  IMAD.U32 R2, RZ, RZ, UR36 ;  /* 0x00000024ff027e24 */ /* 0x001fca000f8e00ff */
[----:B------:R-:W-:Y:S02]  /*15900*/  ISETP.NE.AND P2, PT, R2, 0x3, PT ;  /* 0x000000030200780c */ /* 0x000fe40003f45270 */
[----:B------:R-:W-:Y:S01]  /*15910*/  ISETP.GT.U32.AND P0, PT, R8, 0x4f, PT ;  /* 0x0000004f0800780c */ /* 0x000fe20003f04070 */
[----:B------:R-:W-:-:S10]  /*15920*/  IMAD.MOV R5, RZ, RZ, -R7 ;  /* 0x000000ffff057224 */ /* 0x000fd400078e0a07 */
[----:B------:R-:W-:-:S04]  /*15930*/  @P2 LOP3.LUT R16, R16, 0x20, RZ, 0xfc, !PT ;  /* 0x0000002010102812 */ /* 0x000fc800078efcff */
[----:B------:R-:W-:Y:S01]  /*15940*/  LOP3.LUT R16, R16, 0xfffffffe, RZ, 0xc0, !PT ;  /* 0xfffffffe10107812 */ /* 0x000fe200078ec0ff */
[----:B------:R-:W-:-:S03]  /*15950*/  IMAD R4, R9, R5, R6 ;  /* 0x0000000509047224 */ /* 0x000fc600078e0206 */
[----:B------:R-:W-:Y:S01]  /*15960*/  @P0 LOP3.LUT R16, R16, 0x1, RZ, 0xfc, !PT ;  /* 0x0000000110100812 */ /* 0x000fe200078efcff */
[----:B-1----:R-:W-:Y:S06]  /*15970*/  @!P2 BRA `(.L_x_2463) ;  /* 0x000000000004a947 */ /* 0x002fec0003800000 */
[----:B------:R-:W-:Y:S01]  /*15980*/  BPT.TRAP 0x1 ;  /* 0x000000040000795c */ /* 0x000fe20000300000 */
.L_x_2463:
        /* <DEDUP_REMOVED lines=23> */
.L_x_2533:
[----:B------:R-:W-:Y:S05]  /*15b00*/  BSYNC B0 ;  /* 0x0000000000007941 */ /* 0x000fea0003800000 */
.L_x_2464:
        /* <DEDUP_REMOVED lines=74> */
.L_x_2545:
[----:B------:R-:W-:Y:S01]  /*15fb0*/  ISETP.GE.AND P0, PT, R4, 0x41, PT ;  /* 0x000000410400780c */ /* 0x000fe20003f06270 */
[----:B------:R-:W-:-:S12]  /*15fc0*/  BSSY B0, `(.L_x_2467) ;  /* 0x0000010000007945 */ /* 0x000fd80003800000 */
[----:B------:R-:W-:Y:S05]  /*15fd0*/  @!P0 BRA `(.L_x_2468) ;  /* 0x0000000000388947 */ /* 0x000fea0003800000 */
[C---:B------:R-:W-:Y:S01]  /*15fe0*/  LOP3.LUT P4, RZ, R16.reuse, 0x10, RZ, 0xc0, !PT ;  /* 0x0000001010ff7812 */ /* 0x040fe2000788c0ff */
        /* <DEDUP_REMOVED lines=13> */
.L_x_2468:
[----:B------:R-:W-:Y:S05]  /*160c0*/  BSYNC B0 ;  /* 0x0000000000007941 */ /* 0x000fea0003800000 */
.L_x_2467:
[----:B------:R-:W-:Y:S01]  /*160d0*/  NOP ;  /* 0x0000000000007918 */ /* 0x000fe20000000000 */
[----:B------:R-:W-:-:S13]  /*160e0*/  PLOP3.LUT P0, PT, PT, PT, PT, 0x80, 0x0 ;  /* 0x000000000000781c */ /* 0x000fda0003f0f070 */
.L_x_2469:
        /* <DEDUP_REMOVED lines=10> */
.L_x_2470:
        /* <DEDUP_REMOVED lines=35> */
.L_x_2472:
[----:B------:R-:W-:Y:S05]  /*163c0*/  BSYNC B6 ;  /* 0x0000000000067941 */ /* 0x000fea0003800000 */
.L_x_2471:
[----:B------:R-:W4:Y:S01]  /*163d0*/  LDL.LU R2, [R1+0x28] ;  /* 0x0000280001027983 */ /* 0x000f220000300800 */
[----:B------:R-:W-:Y:S01]  /*163e0*/  ULDC.64 UR6, c[0x0][0x2e0] ;  /* 0x0000b80000067ab9 */ /* 0x000fe20000000a00 */
[----:B------:R-:W-:Y:S01]  /*163f0*/  IMAD.MOV.U32 R3, RZ, RZ, R35 ;  /* 0x000000ffff037224 */ /* 0x000fe200078e0023 */
[----:B------:R-:W-:Y:S01]  /*16400*/  ULDC.64 UR4, c[0x0][0x2d8] ;  /* 0x0000b60000047ab9 */ /* 0x000fe20000000a00 */
[----:B------:R-:W2:Y:S04]  /*16410*/  LDL.LU.64 R20, [R1+0x18] ;  /* 0x0000180001147983 */ /* 0x000ea80000300a00 */
[----:B------:R0:W5:Y:S01]  /*16420*/  LDL R9, [R1+0x10] ;  /* 0x0000100001097983 */ /* 0x0001620000100800 */
[----:B----4-:R-:W-:Y:S02]  /*16430*/  IMAD.MOV.U32 R0, RZ, RZ, R2 ;  /* 0x000000ffff007224 */ /* 0x010fe400078e0002 */
[----:B--2---:R-:W-:Y:S01]  /*16440*/  IMAD.MOV.U32 R2, RZ, RZ, R20 ;  /* 0x000000ffff027224 */ /* 0x004fe200078e0014 */
[----:B------:R-:W1:Y:S01]  /*16450*/  LDC R21, c[0x0][0x448] ;  /* 0x00011200ff157b82 */ /* 0x000e620000000800 */
[----:B------:R-:W2:Y:S01]  /*16460*/  S2R R20, SR_TID.X ;  /* 0x0000000000147919 */ /* 0x000ea20000002100 */
[----:B------:R-:W-:-:S02]  /*16470*/  IMAD R4, R0, UR6, RZ ;  /* 0x0000000600047c24 */ /* 0x000fc4000f8e02ff */
[----:B------:R-:W-:-:S04]  /*16480*/  IMAD.WIDE.U32 R2, R26, UR4, R2 ;  /* 0x000000041a027c25 */ /* 0x000fc8000f8e0002 */
[----:B------:R-:W-:Y:S01]  /*16490*/  IMAD R3, R26, UR5, R3 ;  /* 0x000000051a037c24 */ /* 0x000fe2000f8e0203 */
[----:B------:R-:W-:Y:S01]  /*164a0*/  ULDC.64 UR4, c[0x0][0x2d0] ;  /* 0x0000b40000047ab9 */ /* 0x000fe20000000a00 */
[C---:B------:R-:W-:Y:S02]  /*164b0*/  IMAD R4, R29.reuse, UR7, R4 ;  /* 0x000000071d047c24 */ /* 0x040fe4000f8e0204 */
[----:B------:R-:W-:Y:S01]  /*164c0*/  IMAD.WIDE.U32 R2, R29, UR6, R2 ;  /* 0x000000061d027c25 */ /* 0x000fe2000f8e0002 */
[----:B-1----:R-:W-:Y:S02]  /*164d0*/  ISETP.NE.AND P6, PT, R21, 0x1, PT ;  /* 0x000000011500780c */ /* 0x002fe40003fc5270 */
[----:B--2---:R-:W-:-:S04]  /*164e0*/  LOP3.LUT R20, R20, 0x7f, RZ, 0xc0, !PT ;  /* 0x0000007f14147812 */ /* 0x004fc800078ec0ff */
[----:B------:R-:W-:-:S07]  /*164f0*/  SHF.R.U32.HI R21, RZ, 0x3, R20 ;  /* 0x00000003ff157819 */ /* 0x000fce0000011614 */
[----:B------:R-:W1:Y:S01]  /*16500*/  @P6 LDC R7, c[0x0][0x44c] ;  /* 0x00011300ff076b82 */ /* 0x000e620000000800 */
[----:B------:R-:W2:Y:S07]  /*16510*/  S2R R20, SR_TID.X ;  /* 0x0000000000147919 */ /* 0x000eae0000002100 */
[----:B---3--:R-:W3:Y:S01]  /*16520*/  @P6 LDC R5, c[0x0][0x450] ;  /* 0x00011400ff056b82 */ /* 0x008ee20000000800 */
[----:B--2---:R-:W-:-:S05]  /*16530*/  IMAD.SHL.U32 R20, R20, 0x10, RZ ;  /* 0x0000001014147824 */ /* 0x004fca00078e00ff */
[----:B------:R-:W-:-:S05]  /*16540*/  LOP3.LUT R20, R21, 0x70, R20, 0xf8, !PT ;  /* 0x0000007015147812 */ /* 0x000fca00078ef814 */
[----:B------:R-:W-:-:S04]  /*16550*/  IMAD R6, R25, 0x80, R20 ;  /* 0x0000008019067824 */ /* 0x000fc800078e0214 */
[----:B-1----:R-:W-:-:S04]  /*16560*/  @P6 IMAD.HI.U32 R7, R6, R7, RZ ;  /* 0x0000000706076227 */ /* 0x002fc800078e00ff */
[----:B------:R-:W-:Y:S01]  /*16570*/  IMAD.MOV.U32 R0, RZ, RZ, R6 ;  /* 0x000000ffff007224 */ /* 0x000fe200078e0006 */
[----:B---3--:R-:W-:Y:S02]  /*16580*/  @P6 SHF.R.U32.HI R0, RZ, R5, R7 ;  /* 0x00000005ff006219 */ /* 0x008fe40000011607 */
[----:B------:R-:W1:Y:S01]  /*16590*/  LDC R5, c[0x0][0x448] ;  /* 0x00011200ff057b82 */ /* 0x000e620000000800 */
[----:B------:R-:W-:Y:S02]  /*165a0*/  IMAD.IADD R3, R3, 0x1, R4 ;  /* 0x0000000103037824 */ /* 0x000fe400078e0204 */
[----:B------:R-:W-:Y:S01]  /*165b0*/  IMAD.MOV R4, RZ, RZ, -R0 ;  /* 0x000000ffff047224 */ /* 0x000fe200078e0a00 */
[----:B------:R-:W2:Y:S01]  /*165c0*/  S2R R20, SR_TID.X ;  /* 0x0000000000147919 */ /* 0x000ea20000002100 */
[----:B------:R-:W-:-:S04]  /*165d0*/  IMAD.WIDE.U32 R2, R0, UR4, R2 ;  /* 0x0000000400027c25 */ /* 0x000fc8000f8e0002 */
[----:B-1----:R-:W-:Y:S01]  /*165e0*/  IMAD R4, R5, R4, R6 ;  /* 0x0000000405047224 */ /* 0x002fe200078e0206 */
[----:B------:R-:W-:-:S05]  /*165f0*/  SHF.R.S32.HI R6, RZ, 0x1f, R0 ;  /* 0x0000001fff067819 */ /* 0x000fca0000011400 */
        /* <DEDUP_REMOVED lines=11> */
[----:B------:R-:W-:Y:S01]  /*166b0*/  ULDC UR4, c[0x0][0x2b8] ;  /* 0x0000ae0000047ab9 */ /* 0x000fe20000000800 */
[----:B--2---:R-:W-:-:S03]  /*166c0*/  LOP3.LUT R20, R20, 0x7f, RZ, 0xc0, !PT ;  /* 0x0000007f14147812 */ /* 0x004fc600078ec0ff */
[----:B------:R-:W-:Y:S01]  /*166d0*/  LEA.HI.X R0, R2, UR5, R3, 0x1, P0 ;  /* 0x0000000502007c11 */ /* 0x000fe200080f0c03 */
[----:B------:R-:W-:Y:S01]  /*166e0*/  UMOV UR5, 0xffffffff ;  /* 0xffffffff00057882 */ /* 0x000fe20000000000 */
[----:B------:R-:W-:Y:S02]  /*166f0*/  ISETP.GE.AND P4, PT, R32, UR4, PT ;  /* 0x0000000420007c0c */ /* 0x000fe4000bf86270 */
[----:B------:R-:W-:Y:S02]  /*16700*/  ISETP.GE.AND P3, PT, R37, UR4, PT ;  /* 0x0000000425007c0c */ /* 0x000fe4000bf66270 */
[----:B------:R-:W-:Y:S02]  /*16710*/  ISETP.GE.AND P2, PT, R36, UR4, PT ;  /* 0x0000000424007c0c */ /* 0x000fe4000bf46270 */
[----:B------:R-:W-:Y:S02]  /*16720*/  ISETP.GE.AND P1, PT, R34, UR4, PT ;  /* 0x0000000422007c0c */ /* 0x000fe4000bf26270 */
[----:B------:R-:W-:Y:S01]  /*16730*/  SHF.R.U32.HI R8, RZ, 0x3, R20 ;  /* 0x00000003ff087819 */ /* 0x000fe20000011614 */
[----:B0-----:R-:W-:Y:S10]  /*16740*/  BRA.DIV UR5, `(.L_x_2473) ;  /* 0x0000003e05dc7947 */ /* 0x001ff4000b800000 */
[----:B------:R-:W0:Y:S01]  /*16750*/  SHFL.IDX PT, R14, R4, RZ, 0x181f ;  /* 0x00181fff040e7589 */ /* 0x000e2200000e0000 */
[----:B-----5:R-:W-:Y:S02]  /*16760*/  IMAD R5, R9, R5, RZ ;  /* 0x0000000509057224 */ /* 0x020fe400078e02ff */
[----:B------:R-:W-:Y:S01]  /*16770*/  IMAD R25, R25, 0x80, R8 ;  /* 0x0000008019197824 */ /* 0x000fe200078e0208 */
        /* <DEDUP_REMOVED lines=83> */
.L_x_2562:
        /* <DEDUP_REMOVED lines=13> */
.L_x_2475:
[----:B------:R-:W-:Y:S05]  /*16d80*/  BSYNC B0 ;  /* 0x0000000000007941 */ /* 0x000fea0003800000 */
.L_x_2474:
[----:B------:R-:W-:Y:S01]  /*16d90*/  NOP ;  /* 0x0000000000007918 */ /* 0x000fe20000000000 */
[----:B------:R-:W-:-:S13]  /*16da0*/  PLOP3.LUT P0, PT, PT, PT, PT, 0x80, 0x0 ;  /* 0x000000000000781c */ /* 0x000fda0003f0f070 */
.L_x_2476:
        /* <DEDUP_REMOVED lines=8> */
[----:B--2---:R-:W-:-:S05]  /*16e30*/  VIADD R2, R2, 0x1 ;  /* 0x0000000102027836 */ /* 0x004fca0000000000 */
        /* <DEDUP_REMOVED lines=11> */
.L_x_2563:
[----:B------:R-:W-:Y:S05]  /*16ef0*/  BSYNC B0 ;  /* 0x0000000000007941 */ /* 0x000fea0003800000 */
.L_x_2477:
        /* <DEDUP_REMOVED lines=12> */
.L_x_2493:
        /* <DEDUP_REMOVED lines=14> */
[----:B--2---:R-:W-:-:S04]  /*170a0*/  IMAD R6, R0, 0x50, R6 ;  /* 0x0000005000067824 */ /* 0x004fc800078e0206 */
[----:B------:R-:W-:-:S04]  /*170b0*/  IMAD.IADD R6, R9, 0x1, R6 ;  /* 0x0000000109067824 */ /* 0x000fc800078e0206 */
[----:B0-----:R-:W-:-:S04]  /*170c0*/  @P0 IMAD.HI.U32 R3, R6, R3, RZ ;  /* 0x0000000306030227 */ /* 0x001fc800078e00ff */
[----:B------:R-:W-:Y:S01]  /*170d0*/  IMAD.MOV.U32 R10, RZ, RZ, R6 ;  /* 0x000000ffff0a7224 */ /* 0x000fe200078e0006 */
[----:B----4-:R-:W-:Y:S01]  /*170e0*/  @P0 SHF.R.U32.HI R10, RZ, R2, R3 ;  /* 0x00000002ff0a0219 */ /* 0x010fe20000011603 */
        /* <DEDUP_REMOVED lines=24> */
.L_x_2481:
[----:B------:R-:W-:Y:S01]  /*17270*/  IMAD R6, R23, 0x8, R17 ;  /* 0x0000000817067824 */ /* 0x000fe200078e0211 */
[----:B------:R-:W-:Y:S01]  /*17280*/  SHF.L.U32 R3, R28, 0x1f, RZ ;  /* 0x0000001f1c037819 */ /* 0x000fe200000006ff */
[----:B------:R-:W-:Y:S03]  /*17290*/  BSSY B1, `(.L_x_2482) ;  /* 0x0000003000017945 */ /* 0x000fe60003800000 */
[----:B------:R-:W0:Y:S02]  /*172a0*/  SYNCS.PHASECHK.TRANS64.TRYWAIT P0, [R6+URZ+0x38840], R3 ;  /* 0x03884003060075a7 */ /* 0x000e24000800017f */
[----:B0-----:R-:W-:Y:S05]  /*172b0*/  @!P0 BRA `(.L_x_2483) ;  /* 0x0000003c00cc8947 */ /* 0x001fea0003800000 */
.L_x_2564:
[----:B------:R-:W-:Y:S05]  /*172c0*/  BSYNC B1 ;  /* 0x0000000000017941 */ /* 0x000fea0003800000 */
.L_x_2482:
        /* <DEDUP_REMOVED lines=67> */
.L_x_2576:
        /* <DEDUP_REMOVED lines=17> */
.L_x_2485:
        /* <DEDUP_REMOVED lines=10> */
.L_x_2486:
[----:B------:R3:W-:Y:S01]  /*178b0*/  SYNCS.ARRIVE.TRANS64.A1T0 RZ, [R6+URZ+0x38830], RZ ;  /* 0x038830ff06ff79a7 */ /* 0x0007e2000810003f */
[----:B------:R-:W-:Y:S05]  /*178c0*/  @!P6 BRA `(.L_x_2487) ;  /* 0x000000000004e947 */ /* 0x000fea0003800000 */
[----:B------:R-:W-:Y:S01]  /*178d0*/  BPT.TRAP 0x1 ;  /* 0x000000040000795c */ /* 0x000fe20000300000 */
.L_x_2487:
[----:B--2---:R-:W-:Y:S01]  /*178e0*/  SHF.L.U32 R2, R20, 0x1f, RZ ;  /* 0x0000001f14027819 */ /* 0x004fe200000006ff */
[----:B---3--:R-:W-:Y:S01]  /*178f0*/  IMAD R6, R7, 0x8, R17 ;  /* 0x0000000807067824 */ /* 0x008fe200078e0211 */
[----:B------:R-:W-:Y:S03]  /*17900*/  BSSY B1, `(.L_x_2488) ;  /* 0x0000003000017945 */ /* 0x000fe60003800000 */
[----:B------:R-:W2:Y:S02]  /*17910*/  SYNCS.PHASECHK.TRANS64.TRYWAIT P0, [R6+URZ+0x38860], R2 ;  /* 0x03886002060075a7 */ /* 0x000ea4000800017f */
[----:B--2---:R-:W-:Y:S05]  /*17920*/  @!P0 BRA `(.L_x_2489) ;  /* 0x0000004000088947 */ /* 0x004fea0003800000 */
.L_x_2577:
[----:B------:R-:W-:Y:S05]  /*17930*/  BSYNC B1 ;  /* 0x0000000000017941 */ /* 0x000fea0003800000 */
.L_x_2488:
[----:B0-----:R-:W3:Y:S01]  /*17940*/  LDL R8, [R1] ;  /* 0x0000000001087983 */ /* 0x001ee20000100800 */
[----:B------:R-:W0:Y:S01]  /*17950*/  S2R R3, SR_TID.X ;  /* 0x0000000000037919 */ /* 0x000e220000002100 */
[----:B------:R-:W-:Y:S01]  /*17960*/  UMOV UR4, 0xffffffff ;  /* 0xffffffff00047882 */ /* 0x000fe20000000000 */
[----:B------:R-:W-:Y:S01]  /*17970*/  IMAD R7, R7, 0x5000, R31 ;  /* 0x0000500007077824 */ /* 0x000fe200078e021f */
[----:B0-----:R-:W-:-:S04]  /*17980*/  LOP3.LUT R3, R3, 0x7f, RZ, 0xc0, !PT ;  /* 0x0000007f03037812 */ /* 0x001fc800078ec0ff */
[----:B------:R-:W-:Y:S01]  /*17990*/  SHF.R.U32.HI R3, RZ, 0x3, R3 ;  /* 0x00000003ff037819 */ /* 0x000fe20000011603 */
[----:B---3--:R-:W-:-:S04]  /*179a0*/  IMAD R8, R29, -0x50, R8 ;  /* 0xffffffb01d087824 */ /* 0x008fc800078e0208 */
[----:B------:R-:W-:Y:S01]  /*179b0*/  IMAD.IADD R8, R8, 0x1, -R3 ;  /* 0x0000000108087824 */ /* 0x000fe200078e0a03 */
[----:B------:R-:W-:Y:S06]  /*179c0*/  BRA.DIV UR4, `(.L_x_2490) ;  /* 0x0000003e04f47947 */ /* 0x000fec000b800000 */
[----:B--2---:R-:W0:Y:S01]  /*179d0*/  SHFL.IDX PT, R2, R18, RZ, 0x181f ;  /* 0x00181fff12027589 */ /* 0x004e2200000e0000 */
[----:B------:R-:W-:-:S03]  /*179e0*/  IMAD R7, R7, 0x2, R17 ;  /* 0x0000000207077824 */ /* 0x000fc600078e0211 */
[----:B------:R-:W2:Y:S04]  /*179f0*/  SHFL.IDX PT, R3, R19, RZ, 0x181f ;  /* 0x00181fff13037589 */ /* 0x000ea800000e0000 */
[----:B-1----:R-:W-:Y:S01]  /*17a00*/  SHFL.IDX PT, R14, R18, 0x4, 0x181f ;  /* 0x00981f00120e7f89 */ /* 0x002fe200000e0000 */
[----:B0-----:R-:W-:-:S05]  /*17a10*/  IADD3 R2, P0, R2, R0, RZ ;  /* 0x0000000002027210 */ /* 0x001fca0007f1e0ff */
        /* <DEDUP_REMOVED lines=46> */
.L_x_2589:
        /* <DEDUP_REMOVED lines=31> */
.L_x_2491:
        /* <DEDUP_REMOVED lines=10> */
.L_x_2492:
        /* <DEDUP_REMOVED lines=8> */
.L_x_2480:
[----:B------:R-:W-:Y:S05]  /*18010*/  BSYNC B0 ;  /* 0x0000000000007941 */ /* 0x000fea0003800000 */
.L_x_2479:
        /* <DEDUP_REMOVED lines=17> */
.L_x_2495:
[----:B------:R-:W-:Y:S05]  /*18130*/  BSYNC B0 ;  /* 0x0000000000007941 */ /* 0x000fea0003800000 */
.L_x_2494:
[----:B------:R-:W-:-:S13]  /*18140*/  LOP3.LUT P0, RZ, R16, 0x20, RZ, 0xc0, !PT ;  /* 0x0000002010ff7812 */ /* 0x000fda000780c0ff */
[----:B------:R-:W-:Y:S05]  /*18150*/  @!P0 BRA `(.L_x_2496) ;  /* 0x0000000000048947 */ /* 0x000fea0003800000 */
[----:B------:R-:W-:Y:S01]  /*18160*/  BPT.TRAP 0x1 ;  /* 0x000000040000795c */ /* 0x000fe20000300000 */
.L_x_2496:
[----:B------:R-:W2:Y:S01]  /*18170*/  LDL.LU R0, [R1] ;  /* 0x0000000001007983 */ /* 0x000ea20000300800 */
[----:B------:R-:W-:Y:S01]  /*18180*/  IMAD R4, R23, 0x8, R17 ;  /* 0x0000000817047824 */ /* 0x000fe200078e0211 */
[----:B------:R-:W-:Y:S01]  /*18190*/  SHF.L.U32 R3, R28, 0x1f, RZ ;  /* 0x0000001f1c037819 */ /* 0x000fe200000006ff */
[----:B------:R-:W-:Y:S03]  /*181a0*/  BSSY B0, `(.L_x_2497) ;  /* 0x0000004000007945 */ /* 0x000fe60003800000 */
[----:B------:R-:W0:Y:S01]  /*181b0*/  SYNCS.PHASECHK.TRANS64.TRYWAIT P0, [R4+URZ+0x38860], R3 ;  /* 0x03886003040075a7 */ /* 0x000e22000800017f */
[----:B--2---:R-:W-:Y:S01]  /*181c0*/  IMAD R5, R22, -0x50, R0 ;  /* 0xffffffb016057824 */ /* 0x004fe200078e0200 */
[----:B0-----:R-:W-:Y:S06]  /*181d0*/  @!P0 BRA `(.L_x_2498) ;  /* 0x0000003c00c88947 */ /* 0x001fec0003800000 */
.L_x_2590:
[----:B------:R-:W-:Y:S05]  /*181e0*/  BSYNC B0 ;  /* 0x0000000000007941 */ /* 0x000fea0003800000 */
.L_x_2497:
[----:B------:R-:W2:Y:S01]  /*181f0*/  S2R R0, SR_TID.X ;  /* 0x0000000000007919 */ /* 0x000ea20000002100 */
[----:B------:R-:W-:Y:S01]  /*18200*/  UMOV UR4, 0xffffffff ;  /* 0xffffffff00047882 */ /* 0x000fe20000000000 */
[----:B--2---:R-:W-:-:S04]  /*18210*/  LOP3.LUT R0, R0, 0x7f, RZ, 0xc0, !PT ;  /* 0x0000007f00007812 */ /* 0x004fc800078ec0ff */
[----:B------:R-:W-:-:S05]  /*18220*/  SHF.R.U32.HI R0, RZ, 0x3, R0 ;  /* 0x00000003ff007819 */ /* 0x000fca0000011600 */
[----:B------:R-:W-:Y:S02]  /*18230*/  IMAD.IADD R5, R5, 0x1, -R0 ;  /* 0x0000000105057824 */ /* 0x000fe400078e0a00 */
[----:B------:R-:W-:Y:S01]  /*18240*/  IMAD R0, R23, 0x5000, R31 ;  /* 0x0000500017007824 */ /* 0x000fe200078e021f */
        /* <DEDUP_REMOVED lines=58> */
.L_x_2602:
        /* <DEDUP_REMOVED lines=15> */
.L_x_2500:
        /* <DEDUP_REMOVED lines=10> */
.L_x_2501:
[----:B------:R1:W-:Y:S01]  /*18780*/  SYNCS.ARRIVE.TRANS64.A1T0 RZ, [R4+URZ+0x38850], RZ ;  /* 0x038850ff04ff79a7 */ /* 0x0003e2000810003f */
[----:B------:R-:W-:-:S05]  /*18790*/  VIADD R23, R23, 0x1 ;  /* 0x0000000117177836 */ /* 0x000fca0000000000 */
[----:B------:R-:W-:-:S04]  /*187a0*/  ISETP.NE.AND P0, PT, R23, 0x2, PT ;  /* 0x000000021700780c */ /* 0x000fc80003f05270 */
[----:B0-----:R-:W-:Y:S02]  /*187b0*/  SEL R3, RZ, 0x1, P0 ;  /* 0x00000001ff037807 */ /* 0x001fe40000000000 */
[----:B------:R-:W-:Y:S02]  /*187c0*/  SEL R23, R23, RZ, P0 ;  /* 0x000000ff17177207 */ /* 0x000fe40000000000 */
[----:B-1----:R-:W-:-:S07]  /*187d0*/  LOP3.LUT R28, R28, R3, RZ, 0x3c, !PT ;  /* 0x000000031c1c7212 */ /* 0x002fce00078e3cff */
.L_x_2456:
[----:B------:R-:W-:Y:S05]  /*187e0*/  BSYNC B7 ;  /* 0x0000000000077941 */ /* 0x000fea0003800000 */
.L_x_2454:
        /* <DEDUP_REMOVED lines=11> */
.L_x_2502:
        /* <DEDUP_REMOVED lines=43> */
.L_x_2612:
[----:B------:R-:W-:Y:S02]  /*18b50*/  ULDC UR4, c[0x0][0xc38] ;  /* 0x00030e0000047ab9 */ /* 0x000fe40000000800 */
[----:B------:R-:W-:-:S04]  /*18b60*/  IMAD.U32 R5, RZ, RZ, UR4 ;  /* 0x00000004ff057e24 */ /* 0x000fc8000f8e00ff */
[----:B-1----:R-:W-:-:S04]  /*18b70*/  IMAD R14, R14, R5, RZ ;  /* 0x000000050e0e7224 */ /* 0x002fc800078e02ff */
[----:B------:R-:W-:-:S05]  /*18b80*/  IMAD.IADD R7, R7, 0x1, R14 ;  /* 0x0000000107077824 */ /* 0x000fca00078e020e */
[----:B------:R-:W-:-:S13]  /*18b90*/  ISETP.GT.AND P6, PT, R7, R0, PT ;  /* 0x000000000700720c */ /* 0x000fda0003fc4270 */
[----:B------:R-:W-:Y:S05]  /*18ba0*/  @P6 BRA `(.L_x_2505) ;  /* 0x0000000000a46947 */ /* 0x000fea0003800000 */
.L_x_2508:
        /* <DEDUP_REMOVED lines=35> */
.L_x_2620:
[----:B------:R-:W-:Y:S02]  /*18de0*/  ULDC UR4, c[0x0][0xc38] ;  /* 0x00030e0000047ab9 */ /* 0x000fe40000000800 */
[----:B------:R-:W-:-:S04]  /*18df0*/  IMAD.U32 R5, RZ, RZ, UR4 ;  /* 0x00000004ff057e24 */ /* 0x000fc8000f8e00ff */
[----:B-1----:R-:W-:-:S04]  /*18e00*/  IMAD R14, R14, R5, RZ ;  /* 0x000000050e0e7224 */ /* 0x002fc800078e02ff */
[----:B------:R-:W-:-:S05]  /*18e10*/  IMAD.IADD R7, R14, 0x1, R7 ;  /* 0x000000010e077824 */ /* 0x000fca00078e0207 */
[----:B------:R-:W-:-:S13]  /*18e20*/  ISETP.GT.AND P6, PT, R7, R0, PT ;  /* 0x000000000700720c */ /* 0x000fda0003fc4270 */
[----:B------:R-:W-:Y:S05]  /*18e30*/  @!P6 BRA `(.L_x_2508) ;  /* 0xfffffffc005ce947 */ /* 0x000fea000383ffff */
.L_x_2505:
        /* <DEDUP_REMOVED lines=10> */
.L_x_2625:
[----:B------:R-:W-:-:S13]  /*18ee0*/  ISETP.NE.AND P0, PT, R3, RZ, PT ;  /* 0x000000ff0300720c */ /* 0x000fda0003f05270 */
[----:B------:R-:W-:Y:S05]  /*18ef0*/  @!P0 BRA `(.L_x_2510) ;  /* 0x0000000000108947 */ /* 0x000fea0003800000 */
[----:B------:R-:W-:Y:S01]  /*18f00*/  UMOV UR4, 0xffffffff ;  /* 0xffffffff00047882 */ /* 0x000fe20000000000 */
[----:B-1----:R-:W-:Y:S02]  /*18f10*/  VIADD R12, R12, 0xffffffff ;  /* 0xffffffff0c0c7836 */ /* 0x002fe40000000000 */
[----:B------:R-:W-:Y:S05]  /*18f20*/  BRA.DIV UR4, `(.L_x_2511) ;  /* 0x0000004204dc7947 */ /* 0x000fea000b800000 */
[----:B------:R4:W1:Y:S02]  /*18f30*/  SHFL.IDX PT, R6, R2, R12, 0x1f ;  /* 0x00001f0c02067589 */ /* 0x00086400000e0000 */
.L_x_2510:
        /* <DEDUP_REMOVED lines=59> */
.L_x_2512:
        /* <DEDUP_REMOVED lines=60> */
.L_x_2513:
[----:B------:R-:W-:-:S05]  /*196b0*/  LOP3.LUT R2, RZ, R2, RZ, 0x33, !PT ;  /* 0x00000002ff027212 */ /* 0x000fca00078e33ff */
[----:B------:R-:W-:Y:S01]  /*196c0*/  IMAD.IADD R25, R25, 0x1, R2 ;  /* 0x0000000119197824 */ /* 0x000fe200078e0202 */
[----:B------:R-:W-:Y:S06]  /*196d0*/  BRA `(.L_x_2514) ;  /* 0x00000000001c7947 */ /* 0x000fec0003800000 */
.L_x_2506:
[----:B------:R-:W-:Y:S01]  /*196e0*/  UMOV UR4, URZ ;  /* 0x0000003f00047c82 */ /* 0x000fe20008000000 */
[----:B------:R-:W-:Y:S01]  /*196f0*/  UMOV UR5, URZ ;  /* 0x0000003f00057c82 */ /* 0x000fe20008000000 */
[----:B------:R-:W-:Y:S01]  /*19700*/  ULDC UR6, c[0x0][0xc3c] ;  /* 0x00030f0000067ab9 */ /* 0x000fe20000000800 */
[----:B------:R-:W-:Y:S02]  /*19710*/  IMAD.MOV.U32 R24, RZ, RZ, R0 ;  /* 0x000000ffff187224 */ /* 0x000fe400078e0000 */
[----:B------:R-:W-:Y:S02]  /*19720*/  IMAD.U32 R25, RZ, RZ, UR4 ;  /* 0x00000004ff197e24 */ /* 0x000fe4000f8e00ff */
[----:B------:R-:W-:Y:S02]  /*19730*/  IMAD.U32 R26, RZ, RZ, UR5 ;  /* 0x00000005ff1a7e24 */ /* 0x000fe4000f8e00ff */
[----:B------:R-:W-:-:S07]  /*19740*/  IMAD.U32 R27, RZ, RZ, UR6 ;  /* 0x00000006ff1b7e24 */ /* 0x000fce000f8e00ff */
.L_x_2514:
        /* <DEDUP_REMOVED lines=10> */
.L_x_2503:
[----:B------:R-:W-:Y:S02]  /*197f0*/  ULDC UR4, c[0x0][0xc3c] ;  /* 0x00030f0000047ab9 */ /* 0x000fe40000000800 */
[----:B-1----:R-:W-:-:S13]  /*19800*/  ISETP.GE.AND P0, PT, R27, UR4, PT ;  /* 0x000000041b007c0c */ /* 0x002fda000bf06270 */
[----:B------:R-:W-:Y:S05]  /*19810*/  @!P0 BRA `(.L_x_2515) ;  /* 0xffffffac00fc8947 */ /* 0x000fea000383ffff */
[----:B------:R-:W-:Y:S05]  /*19820*/  BSYNC B8 ;  /* 0x0000000000087941 */ /* 0x000fea0003800000 */
.L_x_2448:
        /* <DEDUP_REMOVED lines=12> */
.L_x_2628:
[----:B------:R-:W-:Y:S05]  /*198f0*/  BSYNC B0 ;  /* 0x0000000000007941 */ /* 0x000fea0003800000 */
.L_x_2516:
[----:B------:R-:W-:-:S03]  /*19900*/  UMOV UR4, 0xffffffff ;  /* 0xffffffff00047882 */ /* 0x000fc60000000000 */
[----:B------:R-:W-:Y:S05]  /*19910*/  BRA.DIV UR4, `(.L_x_2518) ;  /* 0x0000003a049c7947 */ /* 0x000fea000b800000 */
[----:B-1----:R-:W1:Y:S02]  /*19920*/  S2R R0, SR_TID.X ;  /* 0x0000000000007919 */ /* 0x002e640000002100 */
[----:B-1----:R-:W-:-:S04]  /*19930*/  SHF.R.U32.HI R0, RZ, 0x5, R0 ;  /* 0x00000005ff007819 */ /* 0x002fc80000011600 */
[----:B------:R-:W-:-:S05]  /*19940*/  LOP3.LUT R0, R0, 0x3, RZ, 0xc0, !PT ;  /* 0x0000000300007812 */ /* 0x000fca00078ec0ff */
[----:B------:R1:W3:Y:S02]  /*19950*/  SHFL.IDX PT, R14, R0, RZ, 0x1f ;  /* 0x00001fff000e7589 */ /* 0x0002e400000e0000 */
.L_x_2631:
[----:B---3--:R-:W-:Y:S01]  /*19960*/  ISETP.NE.AND P0, PT, R14, RZ, PT ;  /* 0x000000ff0e00720c */ /* 0x008fe20003f05270 */
[----:B------:R-:W-:-:S12]  /*19970*/  BSSY B0, `(.L_x_2519) ;  /* 0x0000026000007945 */ /* 0x000fd80003800000 */
[----:B------:R-:W-:Y:S05]  /*19980*/  @P0 BRA `(.L_x_2520) ;  /* 0x0000000000900947 */ /* 0x000fea0003800000 */
[----:B------:R-:W-:-:S03]  /*19990*/  UMOV UR4, 0xffffffff ;  /* 0xffffffff00047882 */ /* 0x000fc60000000000 */
[----:B------:R-:W-:Y:S05]  /*199a0*/  BRA.DIV UR4, `(.L_x_2521) ;  /* 0x0000003a04ac7947 */ /* 0x000fea000b800000 */
[----:B------:R-:W-:-:S13]  /*199b0*/  ELECT P6, URZ, PT ;  /* 0x00000000003f782f */ /* 0x000fda00038c0000 */
.L_x_2634:
        /* <DEDUP_REMOVED lines=8> */
.L_x_2522:
[C---:B------:R-:W-:Y:S01]  /*19a40*/  IMAD R5, R23.reuse, 0x8, R4 ;  /* 0x0000000817057824 */ /* 0x040fe200078e0204 */
[----:B------:R-:W-:Y:S01]  /*19a50*/  SHF.L.U32 R0, R28, 0x1f, RZ ;  /* 0x0000001f1c007819 */ /* 0x000fe200000006ff */
[----:B------:R-:W-:-:S03]  /*19a60*/  VIADD R23, R23, 0x1 ;  /* 0x0000000117177836 */ /* 0x000fc60000000000 */
[----:B------:R-:W1:Y:S02]  /*19a70*/  SYNCS.PHASECHK.TRANS64.TRYWAIT P1, [R5+URZ+0x38840], R0 ;  /* 0x03884000050075a7 */ /* 0x000e64000802017f */
[----:B------:R-:W-:-:S04]  /*19a80*/  ISETP.NE.AND P2, PT, R23, 0x2, PT ;  /* 0x000000021700780c */ /* 0x000fc80003f45270 */
[----:B------:R-:W-:Y:S01]  /*19a90*/  SEL R3, RZ, 0x1, P2 ;  /* 0x00000001ff037807 */ /* 0x000fe20001000000 */
[----:B-1----:R-:W-:Y:S08]  /*19aa0*/  @!P1 BRA `(.L_x_2523) ;  /* 0x00000038008c9947 */ /* 0x002ff00003800000 */
.L_x_2635:
[----:B------:R-:W-:Y:S02]  /*19ab0*/  SEL R23, R23, RZ, P2 ;  /* 0x000000ff17177207 */ /* 0x000fe40001000000 */
[----:B------:R-:W-:Y:S01]  /*19ac0*/  LOP3.LUT R2, R28, R3, RZ, 0x3c, !PT ;  /* 0x000000031c027212 */ /* 0x000fe200078e3cff */
[----:B------:R-:W-:Y:S06]  /*19ad0*/  @!P0 BRA `(.L_x_2524) ;  /* 0x0000000000048947 */ /* 0x000fec0003800000 */
[----:B------:R-:W-:Y:S01]  /*19ae0*/  BPT.TRAP 0x1 ;  /* 0x000000040000795c */ /* 0x000fe20000300000 */
.L_x_2524:
[----:B------:R-:W-:Y:S01]  /*19af0*/  IMAD R23, R23, 0x8, R4 ;  /* 0x0000000817177824 */ /* 0x000fe200078e0204 */
[----:B------:R-:W-:-:S04]  /*19b00*/  SHF.L.U32 R2, R2, 0x1f, RZ ;  /* 0x0000001f02027819 */ /* 0x000fc800000006ff */
[----:B------:R-:W3:Y:S02]  /*19b10*/  SYNCS.PHASECHK.TRANS64.TRYWAIT P1, [R23+URZ+0x38840], R2 ;  /* 0x03884002170075a7 */ /* 0x000ee4000802017f */
[----:B---3--:R-:W-:Y:S05]  /*19b20*/  @!P1 BRA `(.L_x_2525) ;  /* 0x0000003800809947 */ /* 0x008fea0003800000 */
.L_x_2636:
[----:B------:R-:W-:Y:S05]  /*19b30*/  @!P0 BRA `(.L_x_2526) ;  /* 0x0000000000048947 */ /* 0x000fea0003800000 */
[----:B------:R-:W-:Y:S01]  /*19b40*/  BPT.TRAP 0x1 ;  /* 0x000000040000795c */ /* 0x000fe20000300000 */
.L_x_2526:
[----:B------:R-:W4:Y:S02]  /*19b50*/  SYNCS.PHASECHK.TRANS64.TRYWAIT P1, [R5+URZ+0x38860], R0 ;  /* 0x03886000050075a7 */ /* 0x000f24000802017f */
[----:B----4-:R-:W-:Y:S05]  /*19b60*/  @!P1 BRA `(.L_x_2527) ;  /* 0x0000003800849947 */ /* 0x010fea0003800000 */
.L_x_2637:
[----:B------:R-:W-:Y:S05]  /*19b70*/  @!P0 BRA `(.L_x_2528) ;  /* 0x0000000000048947 */ /* 0x000fea0003800000 */
[----:B------:R-:W-:Y:S01]  /*19b80*/  BPT.TRAP 0x1 ;  /* 0x000000040000795c */ /* 0x000fe20000300000 */
.L_x_2528:
[----:B------:R0:W0:Y:S02]  /*19b90*/  SYNCS.PHASECHK.TRANS64.TRYWAIT P0, [R23+URZ+0x38860], R2 ;  /* 0x03886002170075a7 */ /* 0x000024000800017f */
[----:B0-----:R-:W-:Y:S05]  /*19ba0*/  @!P0 NANOSLEEP.SYNCS 0x989680 ;  /* 0x009896800000895d */ /* 0x001fea0003900000 */
[----:B------:R-:W0:Y:S02]  /*19bb0*/  @!P0 SYNCS.PHASECHK.TRANS64 P0, [R23+URZ+0x38860], R2 ;  /* 0x03886002170085a7 */ /* 0x000e24000800007f */
[----:B0-----:R-:W-:Y:S05]  /*19bc0*/  @!P0 BRA `(.L_x_2528) ;  /* 0xfffffffc00f08947 */ /* 0x001fea000383ffff */
.L_x_2520:
[----:B------:R-:W-:Y:S05]  /*19bd0*/  BSYNC B0 ;  /* 0x0000000000007941 */ /* 0x000fea0003800000 */
.L_x_2519:
[----:B------:R-:W-:Y:S05]  /*19be0*/  EXIT ;  /* 0x000000000000794d */ /* 0x000fea0003800000 */
.L_x_2381:
[----:B------:R-:W-:-:S13]  /*19bf0*/  R2UR UR4, R17 ;  /* 0x00000000110472ca */ /* 0x000fda00000e0000 */
[----:B0-----:R-:W-:-:S04]  /*19c00*/  IMAD.U32 R3, RZ, RZ, UR4 ;  /* 0x00000004ff037e24 */ /* 0x001fc8000f8e00ff */
[----:B------:R0:W1:Y:S03]  /*19c10*/  SYNCS.PHASECHK.TRANS64.TRYWAIT P1, [R3+URZ+0x38800], R0 ;  /* 0x03880000030075a7 */ /* 0x000066000802017f */
[----:B-1----:R-:W-:Y:S05]  /*19c20*/  @!P1 NANOSLEEP.SYNCS 0x989680 ;  /* 0x009896800000995d */ /* 0x002fea0003900000 */
[----:B------:R-:W1:Y:S02]  /*19c30*/  @!P1 SYNCS.PHASECHK.TRANS64 P1, [R3+URZ+0x38800], R0 ;  /* 0x03880000030095a7 */ /* 0x000e64000802007f */
[----:B-1----:R-:W-:Y:S05]  /*19c40*/  @!P1 BRA `(.L_x_2381) ;  /* 0xfffffffc00e89947 */ /* 0x002fea000383ffff */
[----:B------:R-:W-:Y:S05]  /*19c50*/  BRA `(.L_x_2529) ;  /* 0xfffffe84008c7947 */ /* 0x000fea000383ffff */
.L_x_2385:
[----:B-1----:R1:W2:Y:S02]  /*19c60*/  SYNCS.PHASECHK.TRANS64.TRYWAIT P1, [R0+URZ+0x38830], R3 ;  /* 0x03883003000075a7 */ /* 0x0022a4000802017f */
[----:B--2---:R-:W-:Y:S05]  /*19c70*/  @!P1 NANOSLEEP.SYNCS 0x989680 ;  /* 0x009896800000995d */ /* 0x004fea0003900000 */
[----:B------:R-:W2:Y:S02]  /*19c80*/  @!P1 SYNCS.PHASECHK.TRANS64 P1, [R0+URZ+0x38830], R3 ;  /* 0x03883003000095a7 */ /* 0x000ea4000802007f */
[----:B--2---:R-:W-:Y:S05]  /*19c90*/  @!P1 BRA `(.L_x_2385) ;  /* 0xfffffffc00f09947 */ /* 0x004fea000383ffff */
[----:B------:R-:W-:Y:S05]  /*19ca0*/  BRA `(.L_x_2384) ;  /* 0xfffffe8400b07947 */ /* 0x000fea000383ffff */
.L_x_2391:
[----:B-1----:R-:W-:-:S04]  /*19cb0*/  IMAD.U32 R4, RZ, RZ, UR61 ;  /* 0x0000003dff047e24 */ /* 0x002fc8000f8e00ff */
[----:B------:R1:W2:Y:S03]  /*19cc0*/  SYNCS.PHASECHK.TRANS64.TRYWAIT P1, [R4+URZ+0x38830], R3 ;  /* 0x03883003040075a7 */ /* 0x0002a6000802017f */
[----:B--2---:R-:W-:Y:S05]  /*19cd0*/  @!P1 NANOSLEEP.SYNCS 0x989680 ;  /* 0x009896800000995d */ /* 0x004fea0003900000 */
[----:B------:R-:W2:Y:S02]  /*19ce0*/  @!P1 SYNCS.PHASECHK.TRANS64 P1, [R4+URZ+0x38830], R3 ;  /* 0x03883003040095a7 */ /* 0x000ea4000802007f */
[----:B--2---:R-:W-:Y:S05]  /*19cf0*/  @!P1 BRA `(.L_x_2391) ;  /* 0xfffffffc00ec9947 */ /* 0x004fea000383ffff */
[----:B------:R-:W-:Y:S05]  /*19d00*/  BRA `(.L_x_2390) ;  /* 0xfffffec000c07947 */ /* 0x000fea000383ffff */
.L_x_2395:
[----:B---3--:R-:W-:-:S04]  /*19d10*/  IMAD.U32 R2, RZ, RZ, UR4 ;  /* 0x00000004ff027e24 */ /* 0x008fc8000f8e00ff */
[----:B------:R3:W4:Y:S03]  /*19d20*/  SYNCS.PHASECHK.TRANS64.TRYWAIT P1, [R2+URZ+0x38850], R0 ;  /* 0x03885000020075a7 */ /* 0x000726000802017f */
[----:B----4-:R-:W-:Y:S05]  /*19d30*/  @!P1 NANOSLEEP.SYNCS 0x989680 ;  /* 0x009896800000995d */ /* 0x010fea0003900000 */
[----:B------:R-:W4:Y:S02]  /*19d40*/  @!P1 SYNCS.PHASECHK.TRANS64 P1, [R2+URZ+0x38850], R0 ;  /* 0x03885000020095a7 */ /* 0x000f24000802007f */
[----:B----4-:R-:W-:Y:S05]  /*19d50*/  @!P1 BRA `(.L_x_2395) ;  /* 0xfffffffc00ec9947 */ /* 0x010fea000383ffff */
[----:B------:R-:W-:Y:S05]  /*19d60*/  BRA `(.L_x_2394) ;  /* 0xfffffee800147947 */ /* 0x000fea000383ffff */
.L_x_2403:
[----:B-1----:R-:W-:-:S04]  /*19d70*/  IMAD.U32 R4, RZ, RZ, UR4 ;  /* 0x00000004ff047e24 */ /* 0x002fc8000f8e00ff */
[----:B------:R1:W2:Y:S03]  /*19d80*/  SYNCS.PHASECHK.TRANS64.TRYWAIT P1, [R4+URZ+0x38830], R3 ;  /* 0x03883003040075a7 */ /* 0x0002a6000802017f */
[----:B--2---:R-:W-:Y:S05]  /*19d90*/  @!P1 NANOSLEEP.SYNCS 0x989680 ;  /* 0x009896800000995d */ /* 0x004fea0003900000 */
[----:B------:R-:W2:Y:S02]  /*19da0*/  @!P1 SYNCS.PHASECHK.TRANS64 P1, [R4+URZ+0x38830], R3 ;  /* 0x03883003040095a7 */ /* 0x000ea4000802007f */
[----:B--2---:R-:W-:Y:S05]  /*19db0*/  @!P1 BRA `(.L_x_2403) ;  /* 0xfffffffc00ec9947 */ /* 0x004fea000383ffff */
[----:B------:R-:W-:Y:S05]  /*19dc0*/  BRA `(.L_x_2402) ;  /* 0xffffff0000307947 */ /* 0x000fea000383ffff */
.L_x_2407:
[----:B---3--:R-:W-:-:S04]  /*19dd0*/  IMAD.U32 R2, RZ, RZ, UR4 ;  /* 0x00000004ff027e24 */ /* 0x008fc8000f8e00ff */
[----:B------:R3:W4:Y:S03]  /*19de0*/  SYNCS.PHASECHK.TRANS64.TRYWAIT P1, [R2+URZ+0x38850], R0 ;  /* 0x03885000020075a7 */ /* 0x000726000802017f */
[----:B----4-:R-:W-:Y:S05]  /*19df0*/  @!P1 NANOSLEEP.SYNCS 0x989680 ;  /* 0x009896800000995d */ /* 0x010fea0003900000 */
[----:B------:R-:W4:Y:S02]  /*19e00*/  @!P1 SYNCS.PHASECHK.TRANS64 P1, [R2+URZ+0x38850], R0 ;  /* 0x03885000020095a7 */ /* 0x000f24000802007f */
[----:B----4-:R-:W-:Y:S05]  /*19e10*/  @!P1 BRA `(.L_x_2407) ;  /* 0xfffffffc00ec9947 */ /* 0x010fea000383ffff */
[----:B------:R-:W-:Y:S05]  /*19e20*/  BRA `(.L_x_2406) ;  /* 0xffffff2400807947 */ /* 0x000fea000383ffff */
.L_x_2414:
[----:B-1----:R-:W-:-:S04]  /*19e30*/  IMAD.U32 R7, RZ, RZ, UR8 ;  /* 0x00000008ff077e24 */ /* 0x002fc8000f8e00ff */
[----:B------:R1:W2:Y:S03]  /*19e40*/  SYNCS.PHASECHK.TRANS64.TRYWAIT P1, [R7+URZ+0x38850], R0 ;  /* 0x03885000070075a7 */ /* 0x0002a6000802017f */
[----:B--2---:R-:W-:Y:S05]  /*19e50*/  @!P1 NANOSLEEP.SYNCS 0x989680 ;  /* 0x009896800000995d */ /* 0x004fea0003900000 */
[----:B------:R-:W2:Y:S02]  /*19e60*/  @!P1 SYNCS.PHASECHK.TRANS64 P1, [R7+URZ+0x38850], R0 ;  /* 0x03885000070095a7 */ /* 0x000ea4000802007f */
[----:B--2---:R-:W-:Y:S05]  /*19e70*/  @!P1 BRA `(.L_x_2414) ;  /* 0xfffffffc00ec9947 */ /* 0x004fea000383ffff */
[----:B------:R-:W-:Y:S05]  /*19e80*/  BRA `(.L_x_2413) ;  /* 0xffffff3c009c7947 */ /* 0x000fea000383ffff */
.L_x_2462:
        /* <DEDUP_REMOVED lines=11> */
.L_x_2531:
[----:B------:R-:W-:Y:S05]  /*19f40*/  BSYNC B0 ;  /* 0x0000000000007941 */ /* 0x000fea0003800000 */
.L_x_2530:
[----:B------:R-:W-:Y:S05]  /*19f50*/  BRA `(.L_x_2532) ;  /* 0xffffffb400cc7947 */ /* 0x000fea000383ffff */
.L_x_2465:
[----:B0-----:R0:W1:Y:S02]  /*19f60*/  SYNCS.PHASECHK.TRANS64.TRYWAIT P0, [R5+URZ+0x38840], R2 ;  /* 0x03884002050075a7 */ /* 0x001064000800017f */
[----:B-1----:R-:W-:Y:S05]  /*19f70*/  @!P0 NANOSLEEP.SYNCS 0x989680 ;  /* 0x009896800000895d */ /* 0x002fea0003900000 */
[----:B------:R-:W1:Y:S02]  /*19f80*/  @!P0 SYNCS.PHASECHK.TRANS64 P0, [R5+URZ+0x38840], R2 ;  /* 0x03884002050085a7 */ /* 0x000e64000800007f */
[----:B-1----:R-:W-:Y:S05]  /*19f90*/  @!P0 BRA `(.L_x_2465) ;  /* 0xfffffffc00f08947 */ /* 0x002fea000383ffff */
[----:B------:R-:W-:Y:S05]  /*19fa0*/  BRA `(.L_x_2533) ;  /* 0xffffffb800d47947 */ /* 0x000fea000383ffff */
.L_x_2466:
        /* <DEDUP_REMOVED lines=8> */
.L_x_2535:
[----:B------:R-:W-:Y:S05]  /*1a030*/  BSYNC B0 ;  /* 0x0000000000007941 */ /* 0x000fea0003800000 */
.L_x_2534:
        /* <DEDUP_REMOVED lines=13> */
.L_x_2536:
[----:B------:R-:W-:Y:S02]  /*1a110*/  IMAD.MOV.U32 R13, RZ, RZ, R6 ;  /* 0x000000ffff0d7224 */ /* 0x000fe400078e0006 */
[----:B------:R-:W-:Y:S02]  /*1a120*/  IMAD.MOV.U32 R12, RZ, RZ, 0x1 ;  /* 0x00000001ff0c7424 */ /* 0x000fe400078e00ff */
[----:B------:R-:W-:-:S07]  /*1a130*/  IMAD.MOV.U32 R3, RZ, RZ, R14 ;  /* 0x000000ffff037224 */ /* 0x000fce00078e000e */
[----:B------:R-:W-:Y:S05]  /*1a140*/  WARPSYNC.COLLECTIVE R15, `(.L_x_2537) ;  /* 0x000000000f087348 */ /* 0x000fea0003c00000 */
[----:B------:R0:W1:Y:S02]  /*1a150*/  SHFL.IDX P6, R14, R13, R12, R11 ;  /* 0x0000000c0d0e7389 */ /* 0x00006400000c000b */
[----:B01----:R-:W-:Y:S01]  /*1a160*/  ENDCOLLECTIVE ;  /* 0x000000000000791b */ /* 0x003fe20003800000 */
.L_x_2537:
        /* <DEDUP_REMOVED lines=10> */
.L_x_2538:
        /* <DEDUP_REMOVED lines=14> */
.L_x_2539:
        /* <DEDUP_REMOVED lines=16> */
.L_x_2540:
[----:B------:R-:W-:Y:S02]  /*1a3f0*/  @P0 IMAD R9, R7, 0x2, R17 ;  /* 0x0000000207090824 */ /* 0x000fe400078e0211 */
[----:B------:R-:W-:Y:S02]  /*1a400*/  IMAD.MOV.U32 R13, RZ, RZ, R6 ;  /* 0x000000ffff0d7224 */ /* 0x000fe400078e0006 */
[----:B------:R-:W-:Y:S02]  /*1a410*/  IMAD.MOV.U32 R12, RZ, RZ, 0x3 ;  /* 0x00000003ff0c7424 */ /* 0x000fe400078e00ff */
[----:B------:R-:W-:-:S07]  /*1a420*/  IMAD.MOV.U32 R2, RZ, RZ, R14 ;  /* 0x000000ffff027224 */ /* 0x000fce00078e000e */
[----:B------:R-:W-:Y:S05]  /*1a430*/  WARPSYNC.COLLECTIVE R15, `(.L_x_2541) ;  /* 0x000000000f087348 */ /* 0x000fea0003c00000 */
[----:B------:R0:W1:Y:S02]  /*1a440*/  SHFL.IDX P6, R14, R13, R12, R11 ;  /* 0x0000000c0d0e7389 */ /* 0x00006400000c000b */
[----:B01----:R-:W-:Y:S01]  /*1a450*/  ENDCOLLECTIVE ;  /* 0x000000000000791b */ /* 0x003fe20003800000 */
.L_x_2541:
        /* <DEDUP_REMOVED lines=15> */
.L_x_2542:
[----:B------:R-:W-:Y:S02]  /*1a550*/  @P0 IMAD R21, R7, 0x2, R17 ;  /* 0x0000000207150824 */ /* 0x000fe400078e0211 */
[----:B------:R-:W-:Y:S02]  /*1a560*/  IMAD.MOV.U32 R13, RZ, RZ, R6 ;  /* 0x000000ffff0d7224 */ /* 0x000fe400078e0006 */
[----:B------:R-:W-:Y:S02]  /*1a570*/  IMAD.MOV.U32 R12, RZ, RZ, 0x4 ;  /* 0x00000004ff0c7424 */ /* 0x000fe400078e00ff */
[----:B------:R-:W-:-:S07]  /*1a580*/  IMAD.MOV.U32 R2, RZ, RZ, R14 ;  /* 0x000000ffff027224 */ /* 0x000fce00078e000e */
[----:B------:R-:W-:Y:S05]  /*1a590*/  WARPSYNC.COLLECTIVE R15, `(.L_x_2543) ;  /* 0x000000000f087348 */ /* 0x000fea0003c00000 */
[----:B------:R0:W1:Y:S02]  /*1a5a0*/  SHFL.IDX P6, R14, R13, R12, R11 ;  /* 0x0000000c0d0e7389 */ /* 0x00006400000c000b */
[----:B01----:R-:W-:Y:S01]  /*1a5b0*/  ENDCOLLECTIVE ;  /* 0x000000000000791b */ /* 0x003fe20003800000 */
.L_x_2543:
        /* <DEDUP_REMOVED lines=14> */
.L_x_2544:
[----:B------:R-:W-:Y:S01]  /*1a6a0*/  IMAD.MOV.U32 R0, RZ, RZ, R14 ;  /* 0x000000ffff007224 */ /* 0x000fe200078e000e */
[----:B------:R-:W-:Y:S06]  /*1a6b0*/  BRA `(.L_x_2545) ;  /* 0xffffffb8003c7947 */ /* 0x000fec000383ffff */
.L_x_2473:
[----:B------:R-:W-:Y:S02]  /*1a6c0*/  IMAD.MOV.U32 R13, RZ, RZ, R0 ;  /* 0x000000ffff0d7224 */ /* 0x000fe400078e0000 */
[----:B------:R-:W-:Y:S02]  /*1a6d0*/  IMAD.MOV.U32 R12, RZ, RZ, RZ ;  /* 0x000000ffff0c7224 */ /* 0x000fe400078e00ff */
[----:B------:R-:W-:Y:S02]  /*1a6e0*/  IMAD.MOV.U32 R11, RZ, RZ, 0x181f ;  /* 0x0000181fff0b7424 */ /* 0x000fe400078e00ff */
[----:B------:R-:W-:Y:S02]  /*1a6f0*/  IMAD.MOV.U32 R15, RZ, RZ, -0x1 ;  /* 0xffffffffff0f7424 */ /* 0x000fe400078e00ff */
[----:B-----5:R-:W-:Y:S02]  /*1a700*/  IMAD R5, R9, R5, RZ ;  /* 0x0000000509057224 */ /* 0x020fe400078e02ff */
[----:B------:R-:W-:-:S07]  /*1a710*/  IMAD R25, R25, 0x80, R8 ;  /* 0x0000008019197824 */ /* 0x000fce00078e0208 */
[----:B------:R-:W-:Y:S05]  /*1a720*/  WARPSYNC.COLLECTIVE R15, `(.L_x_2546) ;  /* 0x000000000f087348 */ /* 0x000fea0003c00000 */
[----:B------:R0:W1:Y:S02]  /*1a730*/  SHFL.IDX P6, R14, R13, R12, R11 ;  /* 0x0000000c0d0e7389 */ /* 0x00006400000c000b */
[----:B01----:R-:W-:Y:S01]  /*1a740*/  ENDCOLLECTIVE ;  /* 0x000000000000791b */ /* 0x003fe20003800000 */
.L_x_2546:
[C---:B------:R-:W-:Y:S01]  /*1a750*/  VIADD R6, R25.reuse, 0x10 ;  /* 0x0000001019067836 */ /* 0x040fe20000000000 */
[----:B------:R-:W-:Y:S01]  /*1a760*/  ISETP.GE.AND P0, PT, R25, R5, PT ;  /* 0x000000051900720c */ /* 0x000fe20003f06270 */
[----:B------:R-:W-:Y:S02]  /*1a770*/  IMAD.MOV.U32 R13, RZ, RZ, R4 ;  /* 0x000000ffff0d7224 */ /* 0x000fe400078e0004 */
[----:B------:R-:W-:-:S10]  /*1a780*/  IMAD.MOV.U32 R2, RZ, RZ, R14 ;  /* 0x000000ffff027224 */ /* 0x000fd400078e000e */
[----:B------:R-:W-:Y:S05]  /*1a790*/  WARPSYNC.COLLECTIVE R15, `(.L_x_2547) ;  /* 0x000000000f087348 */ /* 0x000fea0003c00000 */
[----:B------:R0:W1:Y:S02]  /*1a7a0*/  SHFL.IDX P6, R14, R13, R12, R11 ;  /* 0x0000000c0d0e7389 */ /* 0x00006400000c000b */
[----:B01----:R-:W-:Y:S01]  /*1a7b0*/  ENDCOLLECTIVE ;  /* 0x000000000000791b */ /* 0x003fe20003800000 */
.L_x_2547:
        /* <DEDUP_REMOVED lines=8> */
.L_x_2548:
        /* <DEDUP_REMOVED lines=14> */
.L_x_2549:
        /* <DEDUP_REMOVED lines=8> */
.L_x_2550:
        /* <DEDUP_REMOVED lines=15> */
.L_x_2551:
        /* <DEDUP_REMOVED lines=8> */
.L_x_2552:
        /* <DEDUP_REMOVED lines=15> */
.L_x_2553:
        /* <DEDUP_REMOVED lines=8> */
.L_x_2554:
        /* <DEDUP_REMOVED lines=15> */
.L_x_2555:
        /* <DEDUP_REMOVED lines=8> */
.L_x_2556:
        /* <DEDUP_REMOVED lines=15> */
.L_x_2557:
        /* <DEDUP_REMOVED lines=8> */
.L_x_2558:
        /* <DEDUP_REMOVED lines=14> */
.L_x_2559:
        /* <DEDUP_REMOVED lines=8> */
.L_x_2560:
        /* <DEDUP_REMOVED lines=13> */
.L_x_2561:
[----:B------:R-:W-:Y:S05]  /*1b190*/  BRA `(.L_x_2562) ;  /* 0xffffffb800c47947 */ /* 0x000fea000383ffff */
.L_x_2478:
[----:B0-----:R0:W2:Y:S02]  /*1b1a0*/  SYNCS.PHASECHK.TRANS64.TRYWAIT P0, [R17+URZ+0x38820], R2 ;  /* 0x03882002110075a7 */ /* 0x0010a4000800017f */
[----:B--2---:R-:W-:Y:S05]  /*1b1b0*/  @!P0 NANOSLEEP.SYNCS 0x989680 ;  /* 0x009896800000895d */ /* 0x004fea0003900000 */
[----:B------:R-:W2:Y:S02]  /*1b1c0*/  @!P0 SYNCS.PHASECHK.TRANS64 P0, [R17+URZ+0x38820], R2 ;  /* 0x03882002110085a7 */ /* 0x000ea4000800007f */
[----:B--2---:R-:W-:Y:S05]  /*1b1d0*/  @!P0 BRA `(.L_x_2478) ;  /* 0xfffffffc00f08947 */ /* 0x004fea000383ffff */
[----:B------:R-:W-:Y:S05]  /*1b1e0*/  BRA `(.L_x_2563) ;  /* 0xffffffbc00407947 */ /* 0x000fea000383ffff */
.L_x_2483:
[----:B0-----:R0:W2:Y:S02]  /*1b1f0*/  SYNCS.PHASECHK.TRANS64.TRYWAIT P0, [R6+URZ+0x38840], R3 ;  /* 0x03884003060075a7 */ /* 0x0010a4000800017f */
[----:B--2---:R-:W-:Y:S05]  /*1b200*/  @!P0 NANOSLEEP.SYNCS 0x989680 ;  /* 0x009896800000895d */ /* 0x004fea0003900000 */
[----:B------:R-:W2:Y:S02]  /*1b210*/  @!P0 SYNCS.PHASECHK.TRANS64 P0, [R6+URZ+0x38840], R3 ;  /* 0x03884003060085a7 */ /* 0x000ea4000800007f */
[----:B--2---:R-:W-:Y:S05]  /*1b220*/  @!P0 BRA `(.L_x_2483) ;  /* 0xfffffffc00f08947 */ /* 0x004fea000383ffff */
[----:B------:R-:W-:Y:S05]  /*1b230*/  BRA `(.L_x_2564) ;  /* 0xffffffc000207947 */ /* 0x000fea000383ffff */
.L_x_2484:
        /* <DEDUP_REMOVED lines=8> */
.L_x_2566:
[----:B------:R-:W-:Y:S05]  /*1b2c0*/  BSYNC B1 ;  /* 0x0000000000017941 */ /* 0x000fea0003800000 */
.L_x_2565:
        /* <DEDUP_REMOVED lines=12> */
.L_x_2567:
        /* <DEDUP_REMOVED lines=13> */
.L_x_2568:
        /* <DEDUP_REMOVED lines=14> */
.L_x_2569:
[----:B------:R-:W-:Y:S02]  /*1b540*/  IMAD.MOV.U32 R13, RZ, RZ, R10 ;  /* 0x000000ffff0d7224 */ /* 0x000fe400078e000a */
[----:B------:R-:W-:Y:S02]  /*1b550*/  IMAD.MOV.U32 R12, RZ, RZ, 0x2 ;  /* 0x00000002ff0c7424 */ /* 0x000fe400078e00ff */
[----:B------:R-:W-:-:S07]  /*1b560*/  IMAD.MOV.U32 R2, RZ, RZ, R14 ;  /* 0x000000ffff027224 */ /* 0x000fce00078e000e */
[----:B------:R-:W-:Y:S05]  /*1b570*/  WARPSYNC.COLLECTIVE R15, `(.L_x_2570) ;  /* 0x000000000f087348 */ /* 0x000fea0003c00000 */
[----:B------:R0:W1:Y:S02]  /*1b580*/  SHFL.IDX P6, R14, R13, R12, R11 ;  /* 0x0000000c0d0e7389 */ /* 0x00006400000c000b */
[----:B01----:R-:W-:Y:S01]  /*1b590*/  ENDCOLLECTIVE ;  /* 0x000000000000791b */ /* 0x003fe20003800000 */
.L_x_2570:
        /* <DEDUP_REMOVED lines=14> */
.L_x_2571:
[----:B------:R-:W-:Y:S02]  /*1b680*/  IMAD.MOV.U32 R13, RZ, RZ, R10 ;  /* 0x000000ffff0d7224 */ /* 0x000fe400078e000a */
[----:B------:R-:W-:Y:S02]  /*1b690*/  IMAD.MOV.U32 R12, RZ, RZ, 0x3 ;  /* 0x00000003ff0c7424 */ /* 0x000fe400078e00ff */
[----:B------:R-:W-:-:S07]  /*1b6a0*/  IMAD.MOV.U32 R2, RZ, RZ, R14 ;  /* 0x000000ffff027224 */ /* 0x000fce00078e000e */
[----:B------:R-:W-:Y:S05]  /*1b6b0*/  WARPSYNC.COLLECTIVE R15, `(.L_x_2572) ;  /* 0x000000000f087348 */ /* 0x000fea0003c00000 */
[----:B------:R0:W1:Y:S02]  /*1b6c0*/  SHFL.IDX P6, R14, R13, R12, R11 ;  /* 0x0000000c0d0e7389 */ /* 0x00006400000c000b */
[----:B01----:R-:W-:Y:S01]  /*1b6d0*/  ENDCOLLECTIVE ;  /* 0x000000000000791b */ /* 0x003fe20003800000 */
.L_x_2572:
        /* <DEDUP_REMOVED lines=14> */
.L_x_2573:
[----:B------:R-:W-:Y:S02]  /*1b7c0*/  IMAD.MOV.U32 R13, RZ, RZ, R10 ;  /* 0x000000ffff0d7224 */ /* 0x000fe400078e000a */
[----:B------:R-:W-:Y:S02]  /*1b7d0*/  IMAD.MOV.U32 R12, RZ, RZ, 0x4 ;  /* 0x00000004ff0c7424 */ /* 0x000fe400078e00ff */
[----:B------:R-:W-:-:S07]  /*1b7e0*/  IMAD.MOV.U32 R2, RZ, RZ, R14 ;  /* 0x000000ffff027224 */ /* 0x000fce00078e000e */
[----:B------:R-:W-:Y:S05]  /*1b7f0*/  WARPSYNC.COLLECTIVE R15, `(.L_x_2574) ;  /* 0x000000000f087348 */ /* 0x000fea0003c00000 */
[----:B------:R0:W1:Y:S02]  /*1b800*/  SHFL.IDX P6, R14, R13, R12, R11 ;  /* 0x0000000c0d0e7389 */ /* 0x00006400000c000b */
[----:B01----:R-:W-:Y:S01]  /*1b810*/  ENDCOLLECTIVE ;  /* 0x000000000000791b */ /* 0x003fe20003800000 */
.L_x_2574:
        /* <DEDUP_REMOVED lines=17> */
.L_x_2575:
[----:B------:R-:W-:Y:S01]  /*1b930*/  IMAD.MOV.U32 R2, RZ, RZ, R14 ;  /* 0x000000ffff027224 */ /* 0x000fe200078e000e */
[----:B------:R-:W-:Y:S06]  /*1b940*/  BRA `(.L_x_2576) ;  /* 0xffffffbc006c7947 */ /* 0x000fec000383ffff */
.L_x_2489:
[----:B--2---:R2:W3:Y:S02]  /*1b950*/  SYNCS.PHASECHK.TRANS64.TRYWAIT P0, [R6+URZ+0x38860], R2 ;  /* 0x03886002060075a7 */ /* 0x0044e4000800017f */
[----:B---3--:R-:W-:Y:S05]  /*1b960*/  @!P0 NANOSLEEP.SYNCS 0x989680 ;  /* 0x009896800000895d */ /* 0x008fea0003900000 */
[----:B------:R-:W3:Y:S02]  /*1b970*/  @!P0 SYNCS.PHASECHK.TRANS64 P0, [R6+URZ+0x38860], R2 ;  /* 0x03886002060085a7 */ /* 0x000ee4000800007f */
[----:B---3--:R-:W-:Y:S05]  /*1b980*/  @!P0 BRA `(.L_x_2489) ;  /* 0xfffffffc00f08947 */ /* 0x008fea000383ffff */
[----:B------:R-:W-:Y:S05]  /*1b990*/  BRA `(.L_x_2577) ;  /* 0xffffffbc00e47947 */ /* 0x000fea000383ffff */
.L_x_2490:
[----:B------:R-:W-:Y:S01]  /*1b9a0*/  BSSY B1, `(.L_x_2578) ;  /* 0x0000008000017945 */ /* 0x000fe20003800000 */
[----:B------:R-:W-:Y:S02]  /*1b9b0*/  IMAD.MOV.U32 R13, RZ, RZ, R19 ;  /* 0x000000ffff0d7224 */ /* 0x000fe400078e0013 */
[----:B------:R-:W-:Y:S02]  /*1b9c0*/  IMAD.MOV.U32 R12, RZ, RZ, RZ ;  /* 0x000000ffff0c7224 */ /* 0x000fe400078e00ff */
[----:B------:R-:W-:Y:S02]  /*1b9d0*/  IMAD.MOV.U32 R11, RZ, RZ, 0x181f ;  /* 0x0000181fff0b7424 */ /* 0x000fe400078e00ff */
[----:B------:R-:W-:-:S07]  /*1b9e0*/  IMAD.MOV.U32 R15, RZ, RZ, -0x1 ;  /* 0xffffffffff0f7424 */ /* 0x000fce00078e00ff */
[----:B-12---:R-:W-:Y:S05]  /*1b9f0*/  WARPSYNC.COLLECTIVE R15, `(.L_x_2579) ;  /* 0x000000000f087348 */ /* 0x006fea0003c00000 */
[----:B-1----:R0:W1:Y:S02]  /*1ba00*/  SHFL.IDX P6, R14, R13, R12, R11 ;  /* 0x0000000c0d0e7389 */ /* 0x00206400000c000b */
[----:B012---:R-:W-:Y:S01]  /*1ba10*/  ENDCOLLECTIVE ;  /* 0x000000000000791b */ /* 0x007fe20003800000 */
.L_x_2579:
[----:B------:R-:W-:Y:S05]  /*1ba20*/  BSYNC B1 ;  /* 0x0000000000017941 */ /* 0x000fea0003800000 */
.L_x_2578:
        /* <DEDUP_REMOVED lines=9> */
.L_x_2580:
[----:B------:R-:W-:Y:S02]  /*1bac0*/  IMAD.MOV.U32 R13, RZ, RZ, R19 ;  /* 0x000000ffff0d7224 */ /* 0x000fe400078e0013 */
[----:B------:R-:W-:Y:S02]  /*1bad0*/  IMAD.MOV.U32 R12, RZ, RZ, 0x1 ;  /* 0x00000001ff0c7424 */ /* 0x000fe400078e00ff */
[----:B------:R-:W-:-:S07]  /*1bae0*/  IMAD.MOV.U32 R2, RZ, RZ, R14 ;  /* 0x000000ffff027224 */ /* 0x000fce00078e000e */
[----:B------:R-:W-:Y:S05]  /*1baf0*/  WARPSYNC.COLLECTIVE R15, `(.L_x_2581) ;  /* 0x000000000f087348 */ /* 0x000fea0003c00000 */
[----:B------:R0:W1:Y:S02]  /*1bb00*/  SHFL.IDX P6, R14, R13, R12, R11 ;  /* 0x0000000c0d0e7389 */ /* 0x00006400000c000b */
[----:B01----:R-:W-:Y:S01]  /*1bb10*/  ENDCOLLECTIVE ;  /* 0x000000000000791b */ /* 0x003fe20003800000 */
.L_x_2581:
        /* <DEDUP_REMOVED lines=18> */
.L_x_2582:
[----:B------:R-:W-:Y:S02]  /*1bc40*/  IMAD.MOV.U32 R13, RZ, RZ, R19 ;  /* 0x000000ffff0d7224 */ /* 0x000fe400078e0013 */
[----:B------:R-:W-:Y:S02]  /*1bc50*/  IMAD.MOV.U32 R12, RZ, RZ, 0x2 ;  /* 0x00000002ff0c7424 */ /* 0x000fe400078e00ff */
[----:B------:R-:W-:-:S07]  /*1bc60*/  IMAD.MOV.U32 R2, RZ, RZ, R14 ;  /* 0x000000ffff027224 */ /* 0x000fce00078e000e */
[----:B------:R-:W-:Y:S05]  /*1bc70*/  WARPSYNC.COLLECTIVE R15, `(.L_x_2583) ;  /* 0x000000000f087348 */ /* 0x000fea0003c00000 */
[----:B------:R0:W1:Y:S02]  /*1bc80*/  SHFL.IDX P6, R14, R13, R12, R11 ;  /* 0x0000000c0d0e7389 */ /* 0x00006400000c000b */
[----:B01----:R-:W-:Y:S01]  /*1bc90*/  ENDCOLLECTIVE ;  /* 0x000000000000791b */ /* 0x003fe20003800000 */
.L_x_2583:
        /* <DEDUP_REMOVED lines=18> */
.L_x_2584:
[----:B------:R-:W-:Y:S02]  /*1bdc0*/  IMAD.MOV.U32 R13, RZ, RZ, R19 ;  /* 0x000000ffff0d7224 */ /* 0x000fe400078e0013 */
[----:B------:R-:W-:Y:S02]  /*1bdd0*/  IMAD.MOV.U32 R12, RZ, RZ, 0x3 ;  /* 0x00000003ff0c7424 */ /* 0x000fe400078e00ff */
[----:B------:R-:W-:-:S07]  /*1bde0*/  IMAD.MOV.U32 R2, RZ, RZ, R14 ;  /* 0x000000ffff027224 */ /* 0x000fce00078e000e */
[----:B------:R-:W-:Y:S05]  /*1bdf0*/  WARPSYNC.COLLECTIVE R15, `(.L_x_2585) ;  /* 0x000000000f087348 */ /* 0x000fea0003c00000 */
[----:B------:R0:W1:Y:S02]  /*1be00*/  SHFL.IDX P6, R14, R13, R12, R11 ;  /* 0x0000000c0d0e7389 */ /* 0x00006400000c000b */
[----:B01----:R-:W-:Y:S01]  /*1be10*/  ENDCOLLECTIVE ;  /* 0x000000000000791b */ /* 0x003fe20003800000 */
.L_x_2585:
        /* <DEDUP_REMOVED lines=18> */
.L_x_2586:
[----:B------:R-:W-:Y:S02]  /*1bf40*/  IMAD.MOV.U32 R13, RZ, RZ, R19 ;  /* 0x000000ffff0d7224 */ /* 0x000fe400078e0013 */
[----:B------:R-:W-:Y:S02]  /*1bf50*/  IMAD.MOV.U32 R12, RZ, RZ, 0x4 ;  /* 0x00000004ff0c7424 */ /* 0x000fe400078e00ff */
[----:B------:R-:W-:-:S07]  /*1bf60*/  IMAD.MOV.U32 R2, RZ, RZ, R14 ;  /* 0x000000ffff027224 */ /* 0x000fce00078e000e */
[----:B------:R-:W-:Y:S05]  /*1bf70*/  WARPSYNC.COLLECTIVE R15, `(.L_x_2587) ;  /* 0x000000000f087348 */ /* 0x000fea0003c00000 */
[----:B------:R0:W1:Y:S02]  /*1bf80*/  SHFL.IDX P6, R14, R13, R12, R11 ;  /* 0x0000000c0d0e7389 */ /* 0x00006400000c000b */
[----:B01----:R-:W-:Y:S01]  /*1bf90*/  ENDCOLLECTIVE ;  /* 0x000000000000791b */ /* 0x003fe20003800000 */
.L_x_2587:
        /* <DEDUP_REMOVED lines=13> */
.L_x_2588:
        /* <DEDUP_REMOVED lines=9> */
.L_x_2498:
[----:B0-----:R0:W2:Y:S02]  /*1c100*/  SYNCS.PHASECHK.TRANS64.TRYWAIT P0, [R4+URZ+0x38860], R3 ;  /* 0x03886003040075a7 */ /* 0x0010a4000800017f */
[----:B--2---:R-:W-:Y:S05]  /*1c110*/  @!P0 NANOSLEEP.SYNCS 0x989680 ;  /* 0x009896800000895d */ /* 0x004fea0003900000 */
[----:B------:R-:W2:Y:S02]  /*1c120*/  @!P0 SYNCS.PHASECHK.TRANS64 P0, [R4+URZ+0x38860], R3 ;  /* 0x03886003040085a7 */ /* 0x000ea4000800007f */
[----:B--2---:R-:W-:Y:S05]  /*1c130*/  @!P0 BRA `(.L_x_2498) ;  /* 0xfffffffc00f08947 */ /* 0x004fea000383ffff */
[----:B------:R-:W-:Y:S05]  /*1c140*/  BRA `(.L_x_2590) ;  /* 0xffffffc000247947 */ /* 0x000fea000383ffff */
.L_x_2499:
        /* <DEDUP_REMOVED lines=8> */
.L_x_2592:
[----:B------:R-:W-:Y:S05]  /*1c1d0*/  BSYNC B0 ;  /* 0x0000000000007941 */ /* 0x000fea0003800000 */
.L_x_2591:
        /* <DEDUP_REMOVED lines=9> */
.L_x_2593:
        /* <DEDUP_REMOVED lines=21> */
.L_x_2594:
        /* <DEDUP_REMOVED lines=11> */
.L_x_2595:
[----:B------:R-:W-:Y:S02]  /*1c470*/  IMAD.MOV.U32 R13, RZ, RZ, R19 ;  /* 0x000000ffff0d7224 */ /* 0x000fe400078e0013 */
[----:B------:R-:W-:Y:S01]  /*1c480*/  IMAD.MOV.U32 R12, RZ, RZ, 0x2 ;  /* 0x00000002ff0c7424 */ /* 0x000fe200078e00ff */
[----:B------:R-:W-:-:S13]  /*1c490*/  IADD3 R2, P4, R14, R8, RZ ;  /* 0x000000080e027210 */ /* 0x000fda0007f9e0ff */
[----:B------:R-:W-:Y:S05]  /*1c4a0*/  WARPSYNC.COLLECTIVE R15, `(.L_x_2596) ;  /* 0x000000000f087348 */ /* 0x000fea0003c00000 */
[----:B------:R0:W1:Y:S02]  /*1c4b0*/  SHFL.IDX P6, R14, R13, R12, R11 ;  /* 0x0000000c0d0e7389 */ /* 0x00006400000c000b */
[----:B01----:R-:W-:Y:S01]  /*1c4c0*/  ENDCOLLECTIVE ;  /* 0x000000000000791b */ /* 0x003fe20003800000 */
.L_x_2596:
        /* <DEDUP_REMOVED lines=12> */
.L_x_2597:
        /* <DEDUP_REMOVED lines=14> */
.L_x_2598:
        /* <DEDUP_REMOVED lines=12> */
.L_x_2599:
        /* <DEDUP_REMOVED lines=14> */
.L_x_2600:
        /* <DEDUP_REMOVED lines=12> */
.L_x_2601:
        /* <DEDUP_REMOVED lines=9> */
.L_x_2504:
        /* <DEDUP_REMOVED lines=8> */
.L_x_2604:
[----:B------:R-:W-:Y:S05]  /*1c9e0*/  BSYNC B0 ;  /* 0x0000000000007941 */ /* 0x000fea0003800000 */
.L_x_2603:
        /* <DEDUP_REMOVED lines=9> */
.L_x_2605:
        /* <DEDUP_REMOVED lines=24> */
.L_x_2606:
[----:B------:R-:W-:Y:S01]  /*1cc00*/  IMAD.MOV.U32 R12, RZ, RZ, 0x2 ;  /* 0x00000002ff0c7424 */ /* 0x000fe200078e00ff */
[----:B------:R-:W-:-:S05]  /*1cc10*/  SEL R14, R14, RZ, P1 ;  /* 0x000000ff0e0e7207 */ /* 0x000fca0000800000 */
[----:B------:R-:W-:-:S04]  /*1cc20*/  IMAD.IADD R5, R13, 0x1, R14 ;  /* 0x000000010d057824 */ /* 0x000fc800078e020e */
[----:B------:R-:W-:-:S07]  /*1cc30*/  IMAD.MOV.U32 R13, RZ, RZ, R5 ;  /* 0x000000ffff0d7224 */ /* 0x000fce00078e0005 */
[----:B------:R-:W-:Y:S05]  /*1cc40*/  WARPSYNC.COLLECTIVE R15, `(.L_x_2607) ;  /* 0x000000000f087348 */ /* 0x000fea0003c00000 */
[----:B------:R0:W1:Y:S02]  /*1cc50*/  SHFL.UP P6, R14, R13, R12, R11 ;  /* 0x0400000c0d0e7389 */ /* 0x00006400000c000b */
[----:B01----:R-:W-:Y:S01]  /*1cc60*/  ENDCOLLECTIVE ;  /* 0x000000000000791b */ /* 0x003fe20003800000 */
.L_x_2607:
[----:B------:R-:W-:Y:S01]  /*1cc70*/  IMAD.MOV.U32 R12, RZ, RZ, 0x4 ;  /* 0x00000004ff0c7424 */ /* 0x000fe200078e00ff */
[----:B------:R-:W-:-:S05]  /*1cc80*/  SEL R2, R14, RZ, P2 ;  /* 0x000000ff0e027207 */ /* 0x000fca0001000000 */
[----:B------:R-:W-:-:S04]  /*1cc90*/  IMAD.IADD R2, R5, 0x1, R2 ;  /* 0x0000000105027824 */ /* 0x000fc800078e0202 */
[----:B------:R-:W-:-:S07]  /*1cca0*/  IMAD.MOV.U32 R13, RZ, RZ, R2 ;  /* 0x000000ffff0d7224 */ /* 0x000fce00078e0002 */
[----:B------:R-:W-:Y:S05]  /*1ccb0*/  WARPSYNC.COLLECTIVE R15, `(.L_x_2608) ;  /* 0x000000000f087348 */ /* 0x000fea0003c00000 */
[----:B------:R0:W1:Y:S02]  /*1ccc0*/  SHFL.UP P6, R14, R13, R12, R11 ;  /* 0x0400000c0d0e7389 */ /* 0x00006400000c000b */
[----:B01----:R-:W-:Y:S01]  /*1ccd0*/  ENDCOLLECTIVE ;  /* 0x000000000000791b */ /* 0x003fe20003800000 */
.L_x_2608:
[----:B------:R-:W-:Y:S01]  /*1cce0*/  IMAD.MOV.U32 R12, RZ, RZ, 0x8 ;  /* 0x00000008ff0c7424 */ /* 0x000fe200078e00ff */
[----:B------:R-:W-:-:S05]  /*1ccf0*/  SEL R3, R14, RZ, P3 ;  /* 0x000000ff0e037207 */ /* 0x000fca0001800000 */
[----:B------:R-:W-:-:S04]  /*1cd00*/  IMAD.IADD R3, R2, 0x1, R3 ;  /* 0x0000000102037824 */ /* 0x000fc800078e0203 */
[----:B------:R-:W-:-:S07]  /*1cd10*/  IMAD.MOV.U32 R13, RZ, RZ, R3 ;  /* 0x000000ffff0d7224 */ /* 0x000fce00078e0003 */
[----:B------:R-:W-:Y:S05]  /*1cd20*/  WARPSYNC.COLLECTIVE R15, `(.L_x_2609) ;  /* 0x000000000f087348 */ /* 0x000fea0003c00000 */
[----:B------:R0:W1:Y:S02]  /*1cd30*/  SHFL.UP P6, R14, R13, R12, R11 ;  /* 0x0400000c0d0e7389 */ /* 0x00006400000c000b */
[----:B01----:R-:W-:Y:S01]  /*1cd40*/  ENDCOLLECTIVE ;  /* 0x000000000000791b */ /* 0x003fe20003800000 */
.L_x_2609:
[----:B------:R-:W-:Y:S01]  /*1cd50*/  IMAD.MOV.U32 R12, RZ, RZ, 0x10 ;  /* 0x00000010ff0c7424 */ /* 0x000fe200078e00ff */
[----:B------:R-:W-:-:S05]  /*1cd60*/  SEL R14, R14, RZ, P4 ;  /* 0x000000ff0e0e7207 */ /* 0x000fca0002000000 */
[----:B------:R-:W-:-:S04]  /*1cd70*/  IMAD.IADD R5, R3, 0x1, R14 ;  /* 0x0000000103057824 */ /* 0x000fc800078e020e */
[----:B------:R-:W-:-:S07]  /*1cd80*/  IMAD.MOV.U32 R13, RZ, RZ, R5 ;  /* 0x000000ffff0d7224 */ /* 0x000fce00078e0005 */
[----:B------:R-:W-:Y:S05]  /*1cd90*/  WARPSYNC.COLLECTIVE R15, `(.L_x_2610) ;  /* 0x000000000f087348 */ /* 0x000fea0003c00000 */
[----:B------:R0:W1:Y:S02]  /*1cda0*/  SHFL.UP P6, R14, R13, R12, R11 ;  /* 0x0400000c0d0e7389 */ /* 0x00006400000c000b */
[----:B01----:R-:W-:Y:S01]  /*1cdb0*/  ENDCOLLECTIVE ;  /* 0x000000000000791b */ /* 0x003fe20003800000 */
.L_x_2610:
        /* <DEDUP_REMOVED lines=8> */
.L_x_2611:
[----:B------:R-:W-:Y:S05]  /*1ce40*/  BRA `(.L_x_2612) ;  /* 0xffffffbc00407947 */ /* 0x000fea000383ffff */
.L_x_2507:
[----:B------:R-:W-:Y:S01]  /*1ce50*/  BSSY B0, `(.L_x_2613) ;  /* 0x0000007000007945 */ /* 0x000fe20003800000 */
[----:B------:R-:W-:Y:S02]  /*1ce60*/  IMAD.MOV.U32 R12, RZ, RZ, 0x1 ;  /* 0x00000001ff0c7424 */ /* 0x000fe400078e00ff */
[----:B------:R-:W-:Y:S02]  /*1ce70*/  IMAD.MOV.U32 R11, RZ, RZ, RZ ;  /* 0x000000ffff0b7224 */ /* 0x000fe400078e00ff */
[----:B------:R-:W-:-:S07]  /*1ce80*/  IMAD.MOV.U32 R15, RZ, RZ, -0x1 ;  /* 0xffffffffff0f7424 */ /* 0x000fce00078e00ff */
[----:B------:R-:W-:Y:S05]  /*1ce90*/  WARPSYNC.COLLECTIVE R15, `(.L_x_2614) ;  /* 0x000000000f087348 */ /* 0x000fea0003c00000 */
[----:B------:R0:W1:Y:S02]  /*1cea0*/  SHFL.UP P6, R14, R13, R12, R11 ;  /* 0x0400000c0d0e7389 */ /* 0x00006400000c000b */
[----:B01----:R-:W-:Y:S01]  /*1ceb0*/  ENDCOLLECTIVE ;  /* 0x000000000000791b */ /* 0x003fe20003800000 */
.L_x_2614:
[----:B------:R-:W-:Y:S05]  /*1cec0*/  BSYNC B0 ;  /* 0x0000000000007941 */ /* 0x000fea0003800000 */
.L_x_2613:
        /* <DEDUP_REMOVED lines=8> */
.L_x_2615:
[----:B------:R-:W-:Y:S01]  /*1cf50*/  IMAD.MOV.U32 R12, RZ, RZ, 0x4 ;  /* 0x00000004ff0c7424 */ /* 0x000fe200078e00ff */
[----:B------:R-:W-:-:S05]  /*1cf60*/  SEL R2, R14, RZ, P2 ;  /* 0x000000ff0e027207 */ /* 0x000fca0001000000 */
[----:B------:R-:W-:-:S04]  /*1cf70*/  IMAD.IADD R2, R13, 0x1, R2 ;  /* 0x000000010d027824 */ /* 0x000fc800078e0202 */
[----:B------:R-:W-:-:S07]  /*1cf80*/  IMAD.MOV.U32 R13, RZ, RZ, R2 ;  /* 0x000000ffff0d7224 */ /* 0x000fce00078e0002 */
[----:B------:R-:W-:Y:S05]  /*1cf90*/  WARPSYNC.COLLECTIVE R15, `(.L_x_2616) ;  /* 0x000000000f087348 */ /* 0x000fea0003c00000 */
[----:B------:R0:W1:Y:S02]  /*1cfa0*/  SHFL.UP P6, R14, R13, R12, R11 ;  /* 0x0400000c0d0e7389 */ /* 0x00006400000c000b */
[----:B01----:R-:W-:Y:S01]  /*1cfb0*/  ENDCOLLECTIVE ;  /* 0x000000000000791b */ /* 0x003fe20003800000 */
.L_x_2616:
[----:B------:R-:W-:Y:S01]  /*1cfc0*/  IMAD.MOV.U32 R12, RZ, RZ, 0x8 ;  /* 0x00000008ff0c7424 */ /* 0x000fe200078e00ff */
[----:B------:R-:W-:-:S05]  /*1cfd0*/  SEL R3, R14, RZ, P3 ;  /* 0x000000ff0e037207 */ /* 0x000fca0001800000 */
[----:B------:R-:W-:-:S04]  /*1cfe0*/  IMAD.IADD R3, R2, 0x1, R3 ;  /* 0x0000000102037824 */ /* 0x000fc800078e0203 */
[----:B------:R-:W-:-:S07]  /*1cff0*/  IMAD.MOV.U32 R13, RZ, RZ, R3 ;  /* 0x000000ffff0d7224 */ /* 0x000fce00078e0003 */
[----:B------:R-:W-:Y:S05]  /*1d000*/  WARPSYNC.COLLECTIVE R15, `(.L_x_2617) ;  /* 0x000000000f087348 */ /* 0x000fea0003c00000 */
[----:B------:R0:W1:Y:S02]  /*1d010*/  SHFL.UP P6, R14, R13, R12, R11 ;  /* 0x0400000c0d0e7389 */ /* 0x00006400000c000b */
[----:B01----:R-:W-:Y:S01]  /*1d020*/  ENDCOLLECTIVE ;  /* 0x000000000000791b */ /* 0x003fe20003800000 */
.L_x_2617:
[----:B------:R-:W-:Y:S01]  /*1d030*/  IMAD.MOV.U32 R12, RZ, RZ, 0x10 ;  /* 0x00000010ff0c7424 */ /* 0x000fe200078e00ff */
[----:B------:R-:W-:-:S05]  /*1d040*/  SEL R14, R14, RZ, P4 ;  /* 0x000000ff0e0e7207 */ /* 0x000fca0002000000 */
[----:B------:R-:W-:-:S04]  /*1d050*/  IMAD.IADD R5, R3, 0x1, R14 ;  /* 0x0000000103057824 */ /* 0x000fc800078e020e */
[----:B------:R-:W-:-:S07]  /*1d060*/  IMAD.MOV.U32 R13, RZ, RZ, R5 ;  /* 0x000000ffff0d7224 */ /* 0x000fce00078e0005 */
[----:B------:R-:W-:Y:S05]  /*1d070*/  WARPSYNC.COLLECTIVE R15, `(.L_x_2618) ;  /* 0x000000000f087348 */ /* 0x000fea0003c00000 */
[----:B------:R0:W1:Y:S02]  /*1d080*/  SHFL.UP P6, R14, R13, R12, R11 ;  /* 0x0400000c0d0e7389 */ /* 0x00006400000c000b */
[----:B01----:R-:W-:Y:S01]  /*1d090*/  ENDCOLLECTIVE ;  /* 0x000000000000791b */ /* 0x003fe20003800000 */
.L_x_2618:
        /* <DEDUP_REMOVED lines=8> */
.L_x_2619:
[----:B------:R-:W-:Y:S05]  /*1d120*/  BRA `(.L_x_2620) ;  /* 0xffffffbc002c7947 */ /* 0x000fea000383ffff */
.L_x_2509:
[----:B------:R-:W-:Y:S01]  /*1d130*/  BSSY B0, `(.L_x_2621) ;  /* 0x0000006000007945 */ /* 0x000fe20003800000 */
[----:B------:R-:W-:Y:S01]  /*1d140*/  PLOP3.LUT P6, PT, P6, PT, PT, 0x8, 0x0 ;  /* 0x000000000000781c */ /* 0x000fe200037ce170 */
[----:B------:R-:W-:-:S12]  /*1d150*/  IMAD.MOV.U32 R15, RZ, RZ, -0x1 ;  /* 0xffffffffff0f7424 */ /* 0x000fd800078e00ff */
[----:B0-----:R-:W-:Y:S05]  /*1d160*/  WARPSYNC.COLLECTIVE R15, `(.L_x_2622) ;  /* 0x000000000f087348 */ /* 0x001fea0003c00000 */
[----:B------:R-:W-:Y:S01]  /*1d170*/  VOTE.ANY R14, PT, P6 ;  /* 0x00000000000e7806 */ /* 0x000fe200030e0100 */
[----:B0-----:R-:W-:Y:S06]  /*1d180*/  ENDCOLLECTIVE ;  /* 0x000000000000791b */ /* 0x001fec0003800000 */
.L_x_2622:
[----:B------:R-:W-:Y:S05]  /*1d190*/  BSYNC B0 ;  /* 0x0000000000007941 */ /* 0x000fea0003800000 */
.L_x_2621:
        /* <DEDUP_REMOVED lines=8> */
.L_x_2623:
[----:B------:R-:W-:Y:S02]  /*1d220*/  IMAD.IADD R27, R12, 0x1, R27 ;  /* 0x000000010c1b7824 */ /* 0x000fe400078e021b */
[----:B------:R-:W-:Y:S02]  /*1d230*/  IMAD.MOV.U32 R13, RZ, RZ, R4 ;  /* 0x000000ffff0d7224 */ /* 0x000fe400078e0004 */
[----:B------:R-:W-:-:S07]  /*1d240*/  IMAD.MOV.U32 R25, RZ, RZ, R14 ;  /* 0x000000ffff197224 */ /* 0x000fce00078e000e */
[----:B------:R-:W-:Y:S05]  /*1d250*/  WARPSYNC.COLLECTIVE R15, `(.L_x_2624) ;  /* 0x000000000f087348 */ /* 0x000fea0003c00000 */
[----:B------:R0:W1:Y:S02]  /*1d260*/  SHFL.IDX P6, R14, R13, R12, R11 ;  /* 0x0000000c0d0e7389 */ /* 0x00006400000c000b */
[----:B01----:R-:W-:Y:S01]  /*1d270*/  ENDCOLLECTIVE ;  /* 0x000000000000791b */ /* 0x003fe20003800000 */
.L_x_2624:
[----:B------:R-:W-:Y:S01]  /*1d280*/  IMAD.MOV.U32 R4, RZ, RZ, R14 ;  /* 0x000000ffff047224 */ /* 0x000fe200078e000e */
[----:B------:R-:W-:Y:S06]  /*1d290*/  BRA `(.L_x_2625) ;  /* 0xffffffbc00107947 */ /* 0x000fec000383ffff */
.L_x_2511:
[----:B------:R-:W-:Y:S01]  /*1d2a0*/  BSSY B0, `(.L_x_2626) ;  /* 0x0000007000007945 */ /* 0x000fe20003800000 */
[----:B------:R-:W-:Y:S02]  /*1d2b0*/  IMAD.MOV.U32 R13, RZ, RZ, R2 ;  /* 0x000000ffff0d7224 */ /* 0x000fe400078e0002 */
[----:B------:R-:W-:Y:S02]  /*1d2c0*/  IMAD.MOV.U32 R11, RZ, RZ, 0x1f ;  /* 0x0000001fff0b7424 */ /* 0x000fe400078e00ff */
[----:B------:R-:W-:-:S07]  /*1d2d0*/  IMAD.MOV.U32 R15, RZ, RZ, -0x1 ;  /* 0xffffffffff0f7424 */ /* 0x000fce00078e00ff */
[----:B0-23--:R-:W-:Y:S05]  /*1d2e0*/  WARPSYNC.COLLECTIVE R15, `(.L_x_2627) ;  /* 0x000000000f087348 */ /* 0x00dfea0003c00000 */
[----:B------:R1:W4:Y:S02]  /*1d2f0*/  SHFL.IDX P6, R14, R13, R12, R11 ;  /* 0x0000000c0d0e7389 */ /* 0x00032400000c000b */
[----:B01234-:R-:W-:Y:S01]  /*1d300*/  ENDCOLLECTIVE ;  /* 0x000000000000791b */ /* 0x01ffe20003800000 */
.L_x_2627:
[----:B------:R-:W-:Y:S05]  /*1d310*/  BSYNC B0 ;  /* 0x0000000000007941 */ /* 0x000fea0003800000 */
.L_x_2626:
[----:B------:R-:W-:Y:S01]  /*1d320*/  IMAD.MOV.U32 R6, RZ, RZ, R14 ;  /* 0x000000ffff067224 */ /* 0x000fe200078e000e */
[----:B------:R-:W-:Y:S06]  /*1d330*/  BRA `(.L_x_2510) ;  /* 0xffffffbc00007947 */ /* 0x000fec000383ffff */
.L_x_2517:
[----:B-1----:R1:W3:Y:S02]  /*1d340*/  SYNCS.PHASECHK.TRANS64.TRYWAIT P0, [R4+URZ+0x38820], R0 ;  /* 0x03882000040075a7 */ /* 0x0022e4000800017f */
[----:B---3--:R-:W-:Y:S05]  /*1d350*/  @!P0 NANOSLEEP.SYNCS 0x989680 ;  /* 0x009896800000895d */ /* 0x008fea0003900000 */
[----:B------:R-:W3:Y:S02]  /*1d360*/  @!P0 SYNCS.PHASECHK.TRANS64 P0, [R4+URZ+0x38820], R0 ;  /* 0x03882000040085a7 */ /* 0x000ee4000800007f */
[----:B---3--:R-:W-:Y:S05]  /*1d370*/  @!P0 BRA `(.L_x_2517) ;  /* 0xfffffffc00f08947 */ /* 0x008fea000383ffff */
[----:B------:R-:W-:Y:S05]  /*1d380*/  BRA `(.L_x_2628) ;  /* 0xffffffc400587947 */ /* 0x000fea000383ffff */
.L_x_2518:
        /* <DEDUP_REMOVED lines=11> */
.L_x_2630:
[----:B------:R-:W-:Y:S05]  /*1d440*/  BSYNC B0 ;  /* 0x0000000000007941 */ /* 0x000fea0003800000 */
.L_x_2629:
[----:B------:R-:W-:Y:S05]  /*1d450*/  BRA `(.L_x_2631) ;  /* 0xffffffc400407947 */ /* 0x000fea000383ffff */
.L_x_2521:
[----:B------:R-:W-:Y:S01]  /*1d460*/  BSSY B1, `(.L_x_2632) ;  /* 0x0000006000017945 */ /* 0x000fe20003800000 */
[----:B------:R-:W-:-:S07]  /*1d470*/  IMAD.MOV.U32 R15, RZ, RZ, -0x1 ;  /* 0xffffffffff0f7424 */ /* 0x000fce00078e00ff */
[----:B012---:R-:W-:Y:S05]  /*1d480*/  WARPSYNC.COLLECTIVE R15, `(.L_x_2633) ;  /* 0x000000000f0c7348 */ /* 0x007fea0003c00000 */
[----:B------:R-:W-:Y:S02]  /*1d490*/  ELECT P6, UR62, PT ;  /* 0x00000000003e782f */ /* 0x000fe400038c0000 */
[----:B------:R-:W-:Y:S01]  /*1d4a0*/  MOV R14, UR62 ;  /* 0x0000003e000e7c02 */ /* 0x000fe20008000f00 */
[----:B012---:R-:W-:Y:S10]  /*1d4b0*/  ENDCOLLECTIVE ;  /* 0x000000000000791b */ /* 0x007ff40003800000 */
.L_x_2633:
[----:B------:R-:W-:Y:S05]  /*1d4c0*/  BSYNC B1 ;  /* 0x0000000000017941 */ /* 0x000fea0003800000 */
.L_x_2632:
[----:B------:R-:W-:Y:S05]  /*1d4d0*/  BRA `(.L_x_2634) ;  /* 0xffffffc400387947 */ /* 0x000fea000383ffff */
.L_x_2523:
[----:B-1----:R1:W3:Y:S02]  /*1d4e0*/  SYNCS.PHASECHK.TRANS64.TRYWAIT P1, [R5+URZ+0x38840], R0 ;  /* 0x03884000050075a7 */ /* 0x0022e4000802017f */
[----:B---3--:R-:W-:Y:S05]  /*1d4f0*/  @!P1 NANOSLEEP.SYNCS 0x989680 ;  /* 0x009896800000995d */ /* 0x008fea0003900000 */
[----:B------:R-:W3:Y:S02]  /*1d500*/  @!P1 SYNCS.PHASECHK.TRANS64 P1, [R5+URZ+0x38840], R0 ;  /* 0x03884000050095a7 */ /* 0x000ee4000802007f */
[----:B---3--:R-:W-:Y:S05]  /*1d510*/  @!P1 BRA `(.L_x_2523) ;  /* 0xfffffffc00f09947 */ /* 0x008fea000383ffff */
[----:B------:R-:W-:Y:S05]  /*1d520*/  BRA `(.L_x_2635) ;  /* 0xffffffc400607947 */ /* 0x000fea000383ffff */
.L_x_2525:
[----:B---3--:R3:W4:Y:S02]  /*1d530*/  SYNCS.PHASECHK.TRANS64.TRYWAIT P1, [R23+URZ+0x38840], R2 ;  /* 0x03884002170075a7 */ /* 0x008724000802017f */
[----:B----4-:R-:W-:Y:S05]  /*1d540*/  @!P1 NANOSLEEP.SYNCS 0x989680 ;  /* 0x009896800000995d */ /* 0x010fea0003900000 */
[----:B------:R-:W4:Y:S02]  /*1d550*/  @!P1 SYNCS.PHASECHK.TRANS64 P1, [R23+URZ+0x38840], R2 ;  /* 0x03884002170095a7 */ /* 0x000f24000802007f */
[----:B----4-:R-:W-:Y:S05]  /*1d560*/  @!P1 BRA `(.L_x_2525) ;  /* 0xfffffffc00f09947 */ /* 0x010fea000383ffff */
[----:B------:R-:W-:Y:S05]  /*1d570*/  BRA `(.L_x_2636) ;  /* 0xffffffc4006c7947 */ /* 0x000fea000383ffff */
.L_x_2527:
[----:B----4-:R4:W0:Y:S02]  /*1d580*/  SYNCS.PHASECHK.TRANS64.TRYWAIT P1, [R5+URZ+0x38860], R0 ;  /* 0x03886000050075a7 */ /* 0x010824000802017f */
[----:B0-----:R-:W-:Y:S05]  /*1d590*/  @!P1 NANOSLEEP.SYNCS 0x989680 ;  /* 0x009896800000995d */ /* 0x001fea0003900000 */
[----:B------:R-:W0:Y:S02]  /*1d5a0*/  @!P1 SYNCS.PHASECHK.TRANS64 P1, [R5+URZ+0x38860], R0 ;  /* 0x03886000050095a7 */ /* 0x000e24000802007f */
[----:B0-----:R-:W-:Y:S05]  /*1d5b0*/  @!P1 BRA `(.L_x_2527) ;  /* 0xfffffffc00f09947 */ /* 0x001fea000383ffff */
[----:B------:R-:W-:Y:S05]  /*1d5c0*/  BRA `(.L_x_2637) ;  /* 0xffffffc400687947 */ /* 0x000fea000383ffff */
.L_x_2638:
        /* <DEDUP_REMOVED lines=11> */
.L_x_15962:


//--------------------- .text._ZN7cutlass13device_kernelIN5flash11enable_sm90INS1_16FlashAttnFwdSm90INS1_25CollectiveMainloopFwdSm90ILi2EN4cute5tupleIJNS5_1CILi1EEES8_S8_EEENS6_IJNS7_ILi128EEENS7_ILi80EEENS7_ILi256EEEEEELi256ENS_10bfloat16_tEfNS_4arch4Sm90ELb1ELb0ELb0ELb1ELb1ELb1ELb0ELb1ELb1ELb1ELb1ELb0EEENS1_21CollectiveEpilogueFwdINS6_IJSA_SC_SB_EEES9_SE_SG_Li256ELb1ELb1ELb1ELb0EEENS1_36VarlenDynamicPersistentTileSchedulerILi128ELi80ELi256ELi128ELb1ELb1ELb1ELb1ELb1ELb1EEEEEEEEEvNT_6ParamsE --------------------------
	.section	.text._ZN7cutlass13device_kernelIN5flash11enable_sm90INS1_16FlashAttnFwdSm90INS1_25CollectiveMainloopFwdSm90ILi2EN4cute5tupleIJNS5_1CILi1EEES8_S8_EEENS6_IJNS7_ILi128EEENS7_ILi80EEENS7_ILi256EEEEEELi256ENS_10bfloat16_tEfNS_4arch4Sm90ELb1ELb0ELb0ELb1ELb1ELb1ELb0ELb1ELb1ELb1ELb1ELb0EEENS1_21CollectiveEpilogueFwdINS6_IJSA_SC_SB_EEES9_SE_SG_Li256ELb1ELb1ELb1ELb0EEENS1_36VarlenDynamicPersistentTileSchedulerILi128ELi80ELi256ELi128ELb1ELb1ELb1ELb1ELb1ELb1EEEEEEEEEvNT_6ParamsE,"ax",@progbits
	.align	128
.text._ZN7cutlass13device_kernelIN5flash11enable_sm90INS1_16FlashAttnFwdSm90INS1_25CollectiveMainloopFwdSm90ILi2EN4cute5tupleIJNS5_1CILi1EEES8_S8_EEENS6_IJNS7_ILi128EEENS7_ILi80EEENS7_ILi256EEEEEELi256ENS_10bfloat16_tEfNS_4arch4Sm90ELb1ELb0ELb0ELb1ELb1ELb1ELb0ELb1ELb1ELb1ELb1ELb0EEENS1_21CollectiveEpilogueFwdINS6_IJSA_SC_SB_EEES9_SE_SG_Li256ELb1ELb1ELb1ELb0EEENS1_36VarlenDynamicPersistentTileSchedulerILi128ELi80ELi256ELi128ELb1ELb1ELb1ELb1ELb1ELb1EEEEEEEEEvNT_6ParamsE:
        .type           _ZN7cutlass13device_kernelIN5flash11enable_sm90INS1_16FlashAttnFwdSm90INS1_25CollectiveMainloopFwdSm90ILi2EN4cute5tupleIJNS5_1CILi1EEES8_S8_EEENS6_IJNS7_ILi128EEENS7_ILi80EEENS7_ILi256EEEEEELi256ENS_10bfloat16_tEfNS_4arch4Sm90ELb1ELb0ELb0ELb1ELb1ELb1ELb0ELb1ELb1ELb1ELb1ELb0EEENS1_21CollectiveEpilogueFwdINS6_IJSA_SC_SB_EEES9_SE_SG_Li256ELb1ELb1ELb1ELb0EEENS1_36VarlenDynamicPersistentTileSchedulerILi128ELi80ELi256ELi128ELb1ELb1ELb1ELb1ELb1ELb1EEEEEEEEEvNT_6ParamsE,@function
        .size           _ZN7cutlass13device_kernelIN5flash11enable_sm90INS1_16FlashAttnFwdSm90INS1_25CollectiveMainloopFwdSm90ILi2EN4cute5tupleIJNS5_1CILi1EEES8_S8_EEENS6_IJNS7_ILi128EEENS7_ILi80EEENS7_ILi256EEEEEELi256ENS_10bfloat16_tEfNS_4arch4Sm90ELb1ELb0ELb0ELb1ELb1ELb1ELb0ELb1ELb1ELb1ELb1ELb0EEENS1_21CollectiveEpilogueFwdINS6_IJSA_SC_SB_EEES9_SE_SG_Li256ELb1ELb1ELb1ELb0EEENS1_36VarlenDynamicPersistentTileSchedulerILi128ELi80ELi256ELi128ELb1ELb1ELb1ELb1ELb1ELb1EEEEEEEEEvNT_6ParamsE,(.L_x_15963 - _ZN7cutlass13device_kernelIN5flash11enable_sm90INS1_16FlashAttnFwdSm90INS1_25CollectiveMainloopFwdSm90ILi2EN4cute5tupleIJNS5_1CILi1EEES8_S8_EEENS6_IJNS7_ILi128EEENS7_ILi80EEENS7_ILi256EEEEEELi256ENS_10bfloat16_tEfNS_4arch4Sm90ELb1ELb0ELb0ELb1ELb1ELb1ELb0ELb1ELb1ELb1ELb1ELb0EEENS1_21CollectiveEpilogueFwdINS6_IJSA_SC_SB_EEES9_SE_SG_Li256ELb1ELb1ELb1ELb0EEENS1_36VarlenDynamicPersistentTileSchedulerILi128ELi80ELi256ELi128ELb1ELb1ELb1ELb1ELb1ELb1EEEEEEEEEvNT_6ParamsE)
        .other          _ZN7cutlass13device_kernelIN5flash11enable_sm90INS1_16FlashAttnFwdSm90INS1_25CollectiveMainloopFwdSm90ILi2EN4cute5tupleIJNS5_1CILi1EEES8_S8_EEENS6_IJNS7_ILi128EEENS7_ILi80EEENS7_ILi256EEEEEELi256ENS_10bfloat16_tEfNS_4arch4Sm90ELb1ELb0ELb0ELb1ELb1ELb1ELb0ELb1ELb1ELb1ELb1ELb0EEENS1_21CollectiveEpilogueFwdINS6_IJSA_SC_SB_EEES9_SE_SG_Li256ELb1ELb1ELb1ELb0EEENS1_36VarlenDynamicPersistentTileSchedulerILi128ELi80ELi256ELi128ELb1ELb1ELb1ELb1ELb1ELb1EEEEEEEEEvNT_6ParamsE,@"STO_CUDA_ENTRY STV_DEFAULT"
_ZN7cutlass13device_kernelIN5flash11enable_sm90INS1_16FlashAttnFwdSm90INS1_25CollectiveMainloopFwdSm90ILi2EN4cute5tupleIJNS5_1CILi1EEES8_S8_EEENS6_IJNS7_ILi128EEENS7_ILi80EEENS7_ILi256EEEEEELi256ENS_10bfloat16_tEfNS_4arch4Sm90ELb1ELb0ELb0ELb1ELb1ELb1ELb0ELb1ELb1ELb1ELb1ELb0EEENS1_21CollectiveEpilogueFwdINS6_IJSA_SC_SB_EEES9_SE_SG_Li256ELb1ELb1ELb1ELb0EEENS1_36VarlenDynamicPersistentTileSchedulerILi128ELi80ELi256ELi128ELb1ELb1ELb1ELb1ELb1ELb1EEEEEEEEEvNT_6ParamsE:
        /* <DEDUP_REMOVED lines=18> */
.L_x_2640:
[----:B------:R-:W-:Y:S05]  /*0120*/  BSYNC B0 ;  /* 0x0000000000007941 */ /* 0x000fea0003800000 */
.L_x_2639:
        /* <DEDUP_REMOVED lines=41> */
.L_x_2641:
        /* <DEDUP_REMOVED lines=22> */
.L_x_2642:
        /* <DEDUP_REMOVED lines=18> */
.L_x_2643:
        /* <DEDUP_REMOVED lines=22> */
.L_x_2644:
        /* <DEDUP_REMOVED lines=22> */
.L_x_2645:
[----:B------:R-:W-:Y:S01]  /*0900*/  PLOP3.LUT P0, PT, PT, PT, UP0, 0x80, 0x0 ;  /* 0x000000000000781c */ /* 0x000fe20003f0f008 */
[----:B------:R-:W-:Y:S01]  /*0910*/  UMOV UR60, 0x1 ;  /* 0x00000001003c7882 */ /* 0x000fe20000000000 */
[----:B------:R-:W-:Y:S01]  /*0920*/  NOP ;  /* 0x0000000000007918 */ /* 0x000fe20000000000 */
[----:B------:R-:W-:Y:S01]  /*0930*/  USEL UR60, UR60, 0x2, !UP0 ;  /* 0x000000023c3c7887 */ /* 0x000fe2000c000000 */
[----:B------:R-:W-:Y:S01]  /*0940*/  BSSY B9, `(.L_x_2646) ;  /* 0x0003254000097945 */ /* 0x000fe20003800000 */
[----:B012-4-:R-:W-:Y:S08]  /*0950*/  BAR.SYNC.DEFER_BLOCKING 0x0 ;  /* 0x0000000000007b1d */ /* 0x017ff00000010000 */
[----:B------:R-:W-:Y:S05]  /*0960*/  @!P0 BRA `(.L_x_2647) ;  /* 0x000002a000508947 */ /* 0x000fea0003800000 */
.L_x_2648:
        /* <DEDUP_REMOVED lines=10> */
[----:B------:R-:W-:-:S05]  /*0a10*/  LEA R23, R228, R23, 0x18 ;  /* 0x00000017e4177211 */ /* 0x000fca00078ec0ff */
[----:B------:R-:W0:Y:S01]  /*0a20*/  LDS.128 R12, [R23+0x388d0] ;  /* 0x0388d000170c7984 */ /* 0x000e220000000c00 */
[----:B------:R-:W-:Y:S06]  /*0a30*/  BAR.ARV 0x4, 0x180 ;  /* 0x0106000000007b1d */ /* 0x000fec0000002000 */
[----:B0-----:R-:W-:-:S13]  /*0a40*/  ISETP.GE.AND P0, PT, R15, UR4, PT ;  /* 0x000000040f007c0c */ /* 0x001fda000bf06270 */
[----:B------:R-:W-:Y:S05]  /*0a50*/  @P0 BRA `(.L_x_2649) ;  /* 0x0000032400080947 */ /* 0x000fea0003800000 */
[----:B------:R-:W-:Y:S01]  /*0a60*/  VIADD R0, R0, 0xffffff80 ;  /* 0xffffff8000007836 */ /* 0x000fe20000000000 */
[----:B------:R-:W-:Y:S01]  /*0a70*/  R2UR UR4, R23 ;  /* 0x00000000170472ca */ /* 0x000fe200000e0000 */
[----:B------:R-:W-:Y:S01]  /*0a80*/  ULOP3.LUT UR5, UR60, 0x1, URZ, 0xfc, !UPT ;  /* 0x000000013c057892 */ /* 0x000fe2000f8efc3f */
[----:B------:R-:W-:Y:S01]  /*0a90*/  IMAD.MOV.U32 R213, RZ, RZ, RZ ;  /* 0x000000ffffd57224 */ /* 0x000fe200078e00ff */
[----:B------:R-:W-:Y:S02]  /*0aa0*/  CS2R R226, SRZ ;  /* 0x0000000000e27805 */ /* 0x000fe4000001ff00 */
[----:B------:R-:W-:Y:S01]  /*0ab0*/  SHF.R.S32.HI R3, RZ, 0x1f, R0 ;  /* 0x0000001fff037819 */ /* 0x000fe20000011400 */
[----:B------:R-:W-:-:S03]  /*0ac0*/  IMAD.MOV.U32 R220, RZ, RZ, RZ ;  /* 0x000000ffffdc7224 */ /* 0x000fc600078e00ff */
[CC--:B------:R-:W-:Y:S02]  /*0ad0*/  LEA.HI R2, R3.reuse, R0.reuse, RZ, 0x7 ;  /* 0x0000000003027211 */ /* 0x0c0fe400078f38ff */
[CC--:B------:R-:W-:Y:S02]  /*0ae0*/  LEA.HI R9, R3.reuse, R0.reuse, RZ, 0x2 ;  /* 0x0000000003097211 */ /* 0x0c0fe400078f10ff */
[----:B------:R-:W-:Y:S01]  /*0af0*/  LOP3.LUT R5, R2, 0xffffff80, RZ, 0xc0, !PT ;  /* 0xffffff8002057812 */ /* 0x000fe200078ec0ff */
[----:B------:R-:W-:Y:S01]  /*0b00*/  UIADD3 UR4, UR4, 0x14400, URZ ;  /* 0x0001440004047890 */ /* 0x000fe2000fffe03f */
[CC--:B------:R-:W-:Y:S02]  /*0b10*/  LEA.HI R4, R3.reuse, R0.reuse, RZ, 0x4 ;  /* 0x0000000003047211 */ /* 0x0c0fe400078f20ff */
[----:B------:R-:W-:Y:S01]  /*0b20*/  LEA.HI R225, R3, R0, RZ, 0x3 ;  /* 0x0000000003e17211 */ /* 0x000fe200078f18ff */
[----:B------:R-:W-:Y:S01]  /*0b30*/  IMAD.IADD R21, R0, 0x1, -R5 ;  /* 0x0000000100157824 */ /* 0x000fe200078e0a05 */
[----:B------:R-:W-:-:S02]  /*0b40*/  LOP3.LUT R11, R9, 0xfffffffc, RZ, 0xc0, !PT ;  /* 0xfffffffc090b7812 */ /* 0x000fc400078ec0ff */
[CC--:B------:R-:W-:Y:S02]  /*0b50*/  LEA.HI R6, R3.reuse, R0.reuse, RZ, 0x5 ;  /* 0x0000000003067211 */ /* 0x0c0fe400078f28ff */
[----:B------:R-:W-:Y:S01]  /*0b60*/  SHF.R.S32.HI R9, RZ, 0x1f, R21 ;  /* 0x0000001fff097819 */ /* 0x000fe20000011415 */
[----:B------:R-:W-:Y:S01]  /*0b70*/  IMAD.IADD R12, R0, 0x1, -R11 ;  /* 0x00000001000c7824 */ /* 0x000fe200078e0a0b */
[----:B------:R-:W-:Y:S01]  /*0b80*/  LEA.HI R8, R3, R0, RZ, 0x6 ;  /* 0x0000000003087211 */ /* 0x000fe200078f30ff */
[----:B------:R-:W-:Y:S01]  /*0b90*/  IMAD.SHL.U32 R6, R6, 0x20, RZ ;  /* 0x0000002006067824 */ /* 0x000fe200078e00ff */
[----:B------:R-:W-:Y:S01]  /*0ba0*/  LOP3.LUT R3, R4, 0x3fffff0, RZ, 0xc0, !PT ;  /* 0x03fffff004037812 */ /* 0x000fe200078ec0ff */
[----:B------:R-:W-:Y:S01]  /*0bb0*/  STL [R1+0x130], R21 ;  /* 0x0001301501007387 */ /* 0x000fe20000100800 */
[----:B------:R-:W-:Y:S01]  /*0bc0*/  LOP3.LUT R7, R225, 0xfffffff8, RZ, 0xc0, !PT ;  /* 0xfffffff8e1077812 */ /* 0x000fe200078ec0ff */
[----:B------:R-:W-:Y:S01]  /*0bd0*/  IMAD.SHL.U32 R8, R8, 0x8, RZ ;  /* 0x0000000808087824 */ /* 0x000fe200078e00ff */
[----:B------:R-:W-:Y:S01]  /*0be0*/  LEA.HI R10, R9, R21, RZ, 0x2 ;  /* 0x00000015090a7211 */ /* 0x000fe200078f10ff */
[C---:B------:R-:W-:Y:S01]  /*0bf0*/  IMAD.IADD R5, R0.reuse, 0x1, -R3 ;  /* 0x0000000100057824 */ /* 0x040fe200078e0a03 */
[----:B------:R-:W-:Y:S01]  /*0c00*/  SHF.R.S32.HI R3, RZ, 0x7, R2 ;  /* 0x00000007ff037819 */ /* 0x000fe20000011402 */
[----:B------:R-:W-:Y:S01]  /*0c10*/  IMAD.IADD R16, R0, 0x1, -R7 ;  /* 0x0000000100107824 */ /* 0x000fe200078e0a07 */
[----:B------:R-:W-:-:S02]  /*0c20*/  SHF.R.S32.HI R0, RZ, 0x2, R10 ;  /* 0x00000002ff007819 */ /* 0x000fc4000001140a */
[----:B------:R-:W-:Y:S01]  /*0c30*/  SHF.R.S32.HI R11, RZ, 0x1f, R10 ;  /* 0x0000001fff0b7819 */ /* 0x000fe2000001140a */
[----:B------:R-:W-:Y:S01]  /*0c40*/  IMAD.SHL.U32 R216, R16, 0x4, RZ ;  /* 0x0000000410d87824 */ /* 0x000fe200078e00ff */
[----:B------:R-:W-:Y:S01]  /*0c50*/  SHF.R.S32.HI R7, RZ, 0x4, R4 ;  /* 0x00000004ff077819 */ /* 0x000fe20000011404 */
[----:B------:R0:W-:Y:S01]  /*0c60*/  STL [R1+0x80], R16 ;  /* 0x0000801001007387 */ /* 0x0001e20000100800 */
[----:B------:R-:W-:Y:S01]  /*0c70*/  LEA.HI R11, R11, R0, RZ, 0x3 ;  /* 0x000000000b0b7211 */ /* 0x000fe200078f18ff */
[C---:B------:R-:W-:Y:S01]  /*0c80*/  VIADD R222, R216.reuse, 0x40 ;  /* 0x00000040d8de7836 */ /* 0x040fe20000000000 */
[----:B------:R-:W-:Y:S01]  /*0c90*/  LEA.HI R9, R9, R21, RZ, 0x5 ;  /* 0x0000001509097211 */ /* 0x000fe200078f28ff */
[C---:B------:R-:W-:Y:S01]  /*0ca0*/  VIADD R221, R216.reuse, 0x20 ;  /* 0x00000020d8dd7836 */ /* 0x040fe20000000000 */
[----:B------:R-:W-:Y:S01]  /*0cb0*/  LOP3.LUT R11, R11, 0xfffffff8, RZ, 0xc0, !PT ;  /* 0xfffffff80b0b7812 */ /* 0x000fe200078ec0ff */
[----:B------:R-:W-:Y:S01]  /*0cc0*/  IMAD.IADD R214, R216, 0x1, R222 ;  /* 0x00000001d8d67824 */ /* 0x000fe200078e02de */
[----:B------:R-:W-:Y:S01]  /*0cd0*/  LEA.HI R4, R4, R7, RZ, 0x1 ;  /* 0x0000000704047211 */ /* 0x000fe200078f08ff */
[----:B------:R-:W-:Y:S01]  /*0ce0*/  VIADD R223, R216, 0x60 ;  /* 0x00000060d8df7836 */ /* 0x000fe20000000000 */
[----:B------:R-:W-:Y:S01]  /*0cf0*/  LEA.HI R2, R2, R3, RZ, 0x1 ;  /* 0x0000000302027211 */ /* 0x000fe200078f08ff */
[----:B------:R-:W-:Y:S01]  /*0d00*/  IMAD.IADD R0, R0, 0x1, -R11 ;  /* 0x0000000100007824 */ /* 0x000fe200078e0a0b */
[----:B------:R-:W-:Y:S01]  /*0d10*/  SHF.R.S32.HI R9, RZ, 0x5, R9 ;  /* 0x00000005ff097819 */ /* 0x000fe20000011409 */
[----:B0-----:R-:W-:Y:S01]  /*0d20*/  IMAD.SHL.U32 R16, R16, 0x8, RZ ;  /* 0x0000000810107824 */ /* 0x001fe200078e00ff */
[----:B------:R-:W-:-:S02]  /*0d30*/  LOP3.LUT R6, R6, 0xfffffc00, RZ, 0xc0, !PT ;  /* 0xfffffc0006067812 */ /* 0x000fc400078ec0ff */
[----:B------:R-:W-:Y:S01]  /*0d40*/  LOP3.LUT R4, R4, 0x1ffffffe, RZ, 0xc0, !PT ;  /* 0x1ffffffe04047812 */ /* 0x000fe200078ec0ff */
[----:B------:R-:W-:Y:S01]  /*0d50*/  IMAD R9, R9, 0x10, R0 ;  /* 0x0000001009097824 */ /* 0x000fe200078e0200 */
[----:B------:R-:W-:Y:S01]  /*0d60*/  SHF.R.S32.HI R225, RZ, 0x3, R225 ;  /* 0x00000003ffe17819 */ /* 0x000fe200000114e1 */
[----:B------:R-:W-:Y:S01]  /*0d70*/  IMAD R5, R5, 0x40, R6 ;  /* 0x0000004005057824 */ /* 0x000fe200078e0206 */
[----:B------:R-:W-:Y:S01]  /*0d80*/  LOP3.LUT R2, R2, 0x3fffffe, RZ, 0xc0, !PT ;  /* 0x03fffffe02027812 */ /* 0x000fe200078ec0ff */
[----:B------:R-:W-:Y:S01]  /*0d90*/  IMAD.IADD R4, R7, 0x1, -R4 ;  /* 0x0000000107047824 */ /* 0x000fe200078e0a04 */
[----:B------:R-:W-:Y:S01]  /*0da0*/  LOP3.LUT R25, R8, 0xfffffe00, RZ, 0xc0, !PT ;  /* 0xfffffe0008197812 */ /* 0x000fe200078ec0ff */
[----:B------:R-:W-:Y:S01]  /*0db0*/  IMAD.SHL.U32 R0, R225, 0x40, RZ ;  /* 0x00000040e1007824 */ /* 0x000fe200078e00ff */
[----:B------:R-:W-:Y:S01]  /*0dc0*/  LOP3.LUT R10, R10, 0x7ffffffc, RZ, 0xc0, !PT ;  /* 0x7ffffffc0a0a7812 */ /* 0x000fe200078ec0ff */
[----:B------:R-:W-:Y:S01]  /*0dd0*/  IMAD.IADD R2, R3, 0x1, -R2 ;  /* 0x0000000103027824 */ /* 0x000fe200078e0a02 */
[----:B------:R-:W-:Y:S01]  /*0de0*/  SHF.R.S32.HI R217, RZ, 0x1f, R216 ;  /* 0x0000001fffd97819 */ /* 0x000fe200000114d8 */
[----:B------:R-:W-:Y:S01]  /*0df0*/  IMAD R3, R4, 0x8, R5 ;  /* 0x0000000804037824 */ /* 0x000fe200078e0205 */
[----:B------:R-:W-:Y:S01]  /*0e00*/  LOP3.LUT R19, R0, 0x1c0, RZ, 0xc0, !PT ;  /* 0x000001c000137812 */ /* 0x000fe200078ec0ff */
[----:B------:R-:W-:Y:S01]  /*0e10*/  VIADD R7, R225, 0x20 ;  /* 0x00000020e1077836 */ /* 0x000fe20000000000 */
[----:B------:R-:W-:Y:S01]  /*0e20*/  LEA.HI R0, R12, R12, RZ, 0x1 ;  /* 0x0000000c0c007211 */ /* 0x000fe200078f08ff */
[----:B------:R-:W-:Y:S01]  /*0e30*/  IMAD R11, R2, 0x40, R9 ;  /* 0x00000040020b7824 */ /* 0x000fe200078e0209 */
[----:B------:R-:W-:Y:S01]  /*0e40*/  SHF.R.S32.HI R5, RZ, 0x1f, R214 ;  /* 0x0000001fff057819 */ /* 0x000fe200000114d6 */
[----:B------:R0:W-:Y:S01]  /*0e50*/  STL [R1+0x1c4], R3 ;  /* 0x0001c40301007387 */ /* 0x0001e20000100800 */
[----:B------:R-:W-:Y:S01]  /*0e60*/  IMAD.SHL.U32 R4, R7, 0x40, RZ ;  /* 0x0000004007047824 */ /* 0x000fe200078e00ff */
[----:B------:R-:W-:Y:S01]  /*0e70*/  SHF.R.S32.HI R6, RZ, 0x1f, R7 ;  /* 0x0000001fff067819 */ /* 0x000fe20000011407 */
[----:B------:R-:W-:Y:S01]  /*0e80*/  VIADD R9, R225, 0x40 ;  /* 0x00000040e1097836 */ /* 0x000fe20000000000 */
[-C--:B------:R-:W-:Y:S01]  /*0e90*/  LEA.HI R212, R5, R214.reuse, RZ, 0x3 ;  /* 0x000000d605d47211 */ /* 0x080fe200078f18ff */
[----:B------:R-:W-:Y:S01]  /*0ea0*/  STL [R1+0x5c], R25 ;  /* 0x00005c1901007387 */ /* 0x000fe20000100800 */
[----:B------:R-:W-:Y:S01]  /*0eb0*/  LOP3.LUT R24, R4, 0x1c0, RZ, 0xc0, !PT ;  /* 0x000001c004187812 */ /* 0x000fe200078ec0ff */
[----:B------:R-:W-:Y:S01]  /*0ec0*/  IMAD.IADD R10, R21, 0x1, -R10 ;  /* 0x00000001150a7824 */ /* 0x000fe200078e0a0a */
[----:B------:R-:W-:Y:S01]  /*0ed0*/  SHF.R.U32.HI R26, RZ, 0x3, R19 ;  /* 0x00000003ff1a7819 */ /* 0x000fe20000011613 */
[----:B------:R-:W-:Y:S01]  /*0ee0*/  VIADD R22, R16, 0xc0 ;  /* 0x000000c010167836 */ /* 0x000fe20000000000 */
[----:B0-----:R-:W-:Y:S01]  /*0ef0*/  LOP3.LUT R3, R0, 0x1ffffffe, RZ, 0xc0, !PT ;  /* 0x1ffffffe00037812 */ /* 0x001fe200078ec0ff */
[----:B------:R-:W-:Y:S01]  /*0f00*/  IMAD.SHL.U32 R45, R10, 0x2, RZ ;  /* 0x000000020a2d7824 */ /* 0x000fe200078e00ff */
[----:B------:R-:W-:-:S02]  /*0f10*/  LEA.HI R0, R5, R214, RZ, 0x6 ;  /* 0x000000d605007211 */ /* 0x000fc400078f30ff */
[----:B------:R-:W-:Y:S01]  /*0f20*/  LEA.HI R6, R6, R7, RZ, 0x3 ;  /* 0x0000000706067211 */ /* 0x000fe200078f18ff */
[----:B------:R-:W-:Y:S01]  /*0f30*/  IMAD.IADD R3, R12, 0x1, -R3 ;  /* 0x000000010c037824 */ /* 0x000fe200078e0a03 */
[----:B------:R-:W-:Y:S01]  /*0f40*/  SHF.R.S32.HI R2, RZ, 0x1f, R9 ;  /* 0x0000001fff027819 */ /* 0x000fe20000011409 */
[----:B------:R-:W-:Y:S01]  /*0f50*/  IMAD.SHL.U32 R4, R0, 0x80, RZ ;  /* 0x0000008000047824 */ /* 0x000fe200078e00ff */
[----:B------:R-:W-:Y:S01]  /*0f60*/  LOP3.LUT R0, R19, 0x38, R212, 0xf8, !PT ;  /* 0x0000003813007812 */ /* 0x000fe200078ef8d4 */
[----:B------:R-:W-:Y:S01]  /*0f70*/  IMAD.SHL.U32 R6, R6, 0x40, RZ ;  /* 0x0000004006067824 */ /* 0x000fe200078e00ff */
[----:B------:R-:W-:Y:S01]  /*0f80*/  SHF.R.U32.HI R20, RZ, 0x3, R24 ;  /* 0x00000003ff147819 */ /* 0x000fe20000011618 */
[----:B------:R-:W-:Y:S01]  /*0f90*/  IMAD.U32 R12, RZ, RZ, UR4 ;  /* 0x00000004ff0c7e24 */ /* 0x000fe2000f8e00ff */
[----:B------:R-:W-:Y:S01]  /*0fa0*/  LOP3.LUT R5, R0, R26, RZ, 0x3c, !PT ;  /* 0x0000001a00057212 */ /* 0x000fe200078e3cff */
[----:B------:R-:W-:Y:S01]  /*0fb0*/  IMAD.U32 R0, RZ, RZ, UR5 ;  /* 0x00000005ff007e24 */ /* 0x000fe2000f8e00ff */
[----:B------:R-:W-:Y:S01]  /*0fc0*/  LOP3.LUT R7, R24, 0x38, R212, 0xf8, !PT ;  /* 0x0000003818077812 */ /* 0x000fe200078ef8d4 */
[----:B------:R-:W-:Y:S01]  /*0fd0*/  IMAD.SHL.U32 R0, R9, 0x40, RZ ;  /* 0x0000004009007824 */ /* 0x000fe200078e00ff */
[----:B------:R-:W-:Y:S01]  /*0fe0*/  LOP3.LUT R4, R4, 0xffffe000, RZ, 0xc0, !PT ;  /* 0xffffe00004047812 */ /* 0x000fe200078ec0ff */
[C---:B------:R-:W-:Y:S01]  /*0ff0*/  VIADD R44, R45.reuse, 0x8 ;  /* 0x000000082d2c7836 */ /* 0x040fe20000000000 */
[----:B------:R-:W-:Y:S01]  /*1000*/  LEA.HI R2, R2, R9, RZ, 0x3 ;  /* 0x0000000902027211 */ /* 0x000fe200078f18ff */
[----:B------:R-:W-:Y:S01]  /*1010*/  VIADD R43, R45, 0x10 ;  /* 0x000000102d2b7836 */ /* 0x000fe20000000000 */
[----:B------:R-:W-:Y:S01]  /*1020*/  LOP3.LUT R18, R6, 0xfffffe00, RZ, 0xc0, !PT ;  /* 0xfffffe0006127812 */ /* 0x000fe200078ec0ff */
[----:B------:R-:W-:Y:S01]  /*1030*/  IMAD.MOV.U32 R6, RZ, RZ, R14 ;  /* 0x000000ffff067224 */ /* 0x000fe200078e000e */
[----:B------:R-:W-:Y:S01]  /*1040*/  LOP3.LUT R9, R0, 0x1c0, RZ, 0xc0, !PT ;  /* 0x000001c000097812 */ /* 0x000fe200078ec0ff */
[----:B------:R-:W-:Y:S01]  /*1050*/  IMAD.SHL.U32 R2, R2, 0x40, RZ ;  /* 0x0000004002027824 */ /* 0x000fe200078e00ff */
[----:B------:R-:W-:Y:S01]  /*1060*/  LOP3.LUT R0, R19, 0x38, R16, 0xf8, !PT ;  /* 0x0000003813007812 */ /* 0x000fe200078ef810 */
[----:B------:R-:W-:Y:S01]  /*1070*/  STL [R1+0x58], R18 ;  /* 0x0000581201007387 */ /* 0x000fe20000100800 */
[----:B------:R-:W-:Y:S01]  /*1080*/  LOP3.LUT R7, R7, R20, RZ, 0x3c, !PT ;  /* 0x0000001407077212 */ /* 0x000fe200078e3cff */
[----:B------:R-:W-:Y:S01]  /*1090*/  VIADD R42, R45, 0x18 ;  /* 0x000000182d2a7836 */ /* 0x000fe20000000000 */
[----:B------:R-:W-:Y:S01]  /*10a0*/  IADD3 R8, R5, R4, R25 ;  /* 0x0000000405087210 */ /* 0x000fe20007ffe019 */
[----:B------:R-:W-:Y:S01]  /*10b0*/  IMAD.MOV.U32 R5, RZ, RZ, R13 ;  /* 0x000000ffff057224 */ /* 0x000fe200078e000d */
[----:B------:R-:W-:Y:S01]  /*10c0*/  LOP3.LUT R13, R25, R0, R26, 0xf6, !PT ;  /* 0x00000000190d7212 */ /* 0x000fe200078ef61a */
[----:B------:R-:W-:Y:S01]  /*10d0*/  STL [R1+0x1c0], R11 ;  /* 0x0001c00b01007387 */ /* 0x000fe20000100800 */
[----:B------:R-:W-:Y:S01]  /*10e0*/  IADD3 R4, R7, R4, R18 ;  /* 0x0000000407047210 */ /* 0x000fe20007ffe012 */
[----:B------:R-:W-:Y:S01]  /*10f0*/  IMAD.MOV.U32 R7, RZ, RZ, R15 ;  /* 0x000000ffff077224 */ /* 0x000fe200078e000f */
[----:B------:R-:W-:Y:S01]  /*1100*/  SHF.R.S32.HI R14, RZ, 0x1f, R221 ;  /* 0x0000001fff0e7819 */ /* 0x000fe200000114dd */
[----:B------:R-:W-:Y:S01]  /*1110*/  STL [R1+0x94], RZ ;  /* 0x000094ff01007387 */ /* 0x000fe20000100800 */
[----:B------:R-:W-:Y:S01]  /*1120*/  SHF.R.S32.HI R15, RZ, 0x1f, R222 ;  /* 0x0000001fff0f7819 */ /* 0x000fe200000114de */
[C---:B------:R-:W-:Y:S01]  /*1130*/  VIADD R41, R45.reuse, 0x20 ;  /* 0x000000202d297836 */ /* 0x040fe20000000000 */
[----:B------:R-:W-:Y:S01]  /*1140*/  LOP3.LUT R2, R2, 0xfffffe00, RZ, 0xc0, !PT ;  /* 0xfffffe0002027812 */ /* 0x000fe200078ec0ff */
[----:B------:R0:W-:Y:S01]  /*1150*/  STL [R1+0x11c], R12 ;  /* 0x00011c0c01007387 */ /* 0x0001e20000100800 */
[--C-:B------:R-:W-:Y:S01]  /*1160*/  LOP3.LUT R0, R24, 0x38, R16.reuse, 0xf8, !PT ;  /* 0x0000003818007812 */ /* 0x100fe200078ef810 */
[C---:B------:R-:W-:Y:S01]  /*1170*/  VIADD R40, R45.reuse, 0x28 ;  /* 0x000000282d287836 */ /* 0x040fe20000000000 */
[----:B------:R-:W-:Y:S01]  /*1180*/  SHF.R.S32.HI R17, RZ, 0x1f, R16 ;  /* 0x0000001fff117819 */ /* 0x000fe20000011410 */
[----:B------:R1:W-:Y:S01]  /*1190*/  STL [R1+0x7c], R13 ;  /* 0x00007c0d01007387 */ /* 0x0003e20000100800 */
[----:B------:R-:W-:Y:S01]  /*11a0*/  LOP3.LUT R0, R18, R0, R20, 0xf6, !PT ;  /* 0x0000000012007212 */ /* 0x000fe200078ef614 */
[C---:B------:R-:W-:Y:S01]  /*11b0*/  VIADD R39, R45.reuse, 0x30 ;  /* 0x000000302d277836 */ /* 0x040fe20000000000 */
[----:B------:R-:W-:Y:S01]  /*11c0*/  SHF.R.S32.HI R218, RZ, 0x1f, R22 ;  /* 0x0000001fffda7819 */ /* 0x000fe20000011416 */
[----:B------:R2:W-:Y:S01]  /*11d0*/  STL [R1+0x128], R14 ;  /* 0x0001280e01007387 */ /* 0x0005e20000100800 */
[C---:B------:R-:W-:Y:S01]  /*11e0*/  VIADD R38, R45.reuse, 0x38 ;  /* 0x000000382d267836 */ /* 0x040fe20000000000 */
[----:B0-----:R-:W-:Y:S01]  /*11f0*/  SHF.R.U32.HI R12, RZ, 0x3, R9 ;  /* 0x00000003ff0c7819 */ /* 0x001fe20000011609 */
[----:B------:R-:W-:Y:S01]  /*1200*/  VIADD R37, R45, 0x40 ;  /* 0x000000402d257836 */ /* 0x000fe20000000000 */
[----:B------:R-:W-:Y:S01]  /*1210*/  LOP3.LUT R9, R9, 0x38, R16, 0xf8, !PT ;  /* 0x0000003809097812 */ /* 0x000fe200078ef810 */
[----:B------:R-:W-:Y:S01]  /*1220*/  STL [R1+0x124], R15 ;  /* 0x0001240f01007387 */ /* 0x000fe20000100800 */
[----:B-1----:R-:W-:Y:S01]  /*1230*/  LEA R13, R13, UR4, 0x1 ;  /* 0x000000040d0d7c11 */ /* 0x002fe2000f8e08ff */
[C---:B------:R-:W-:Y:S01]  /*1240*/  VIADD R36, R45.reuse, 0x48 ;  /* 0x000000482d247836 */ /* 0x040fe20000000000 */
[----:B------:R-:W-:Y:S01]  /*1250*/  LOP3.LUT R9, R2, R9, R12, 0xf6, !PT ;  /* 0x0000000902097212 */ /* 0x000fe200078ef60c */
[----:B------:R0:W-:Y:S01]  /*1260*/  STL [R1+0x54], R2 ;  /* 0x0000540201007387 */ /* 0x0001e20000100800 */
[----:B--2---:R-:W-:Y:S01]  /*1270*/  SHF.R.S32.HI R14, RZ, 0x1f, R223 ;  /* 0x0000001fff0e7819 */ /* 0x004fe200000114df */
[----:B------:R-:W-:-:S02]  /*1280*/  VIADD R35, R45, 0x50 ;  /* 0x000000502d237836 */ /* 0x000fc40000000000 */
[C---:B------:R-:W-:Y:S02]  /*1290*/  VIADD R34, R45.reuse, 0x58 ;  /* 0x000000582d227836 */ /* 0x040fe40000000000 */
[----:B------:R-:W-:Y:S01]  /*12a0*/  STL [R1+0x120], R14 ;  /* 0x0001200e01007387 */ /* 0x000fe20000100800 */
[C---:B------:R-:W-:Y:S02]  /*12b0*/  VIADD R33, R45.reuse, 0x60 ;  /* 0x000000602d217836 */ /* 0x040fe40000000000 */
[C---:B------:R-:W-:Y:S01]  /*12c0*/  VIADD R32, R45.reuse, 0x68 ;  /* 0x000000682d207836 */ /* 0x040fe20000000000 */
[----:B0-----:R-:W-:Y:S01]  /*12d0*/  SHF.R.S32.HI R2, RZ, 0x3, R212 ;  /* 0x00000003ff027819 */ /* 0x001fe200000114d4 */
[----:B------:R-:W-:Y:S01]  /*12e0*/  STL [R1+0x64], R13 ;  /* 0x0000640d01007387 */ /* 0x000fe20000100800 */
[C---:B------:R-:W-:Y:S01]  /*12f0*/  VIADD R31, R45.reuse, 0x70 ;  /* 0x000000702d1f7836 */ /* 0x040fe20000000000 */
[----:B------:R-:W-:Y:S01]  /*1300*/  LOP3.LUT R212, R212, 0xfffffff8, RZ, 0xc0, !PT ;  /* 0xfffffff8d4d47812 */ /* 0x000fe200078ec0ff */
[C---:B------:R-:W-:Y:S01]  /*1310*/  VIADD R30, R45.reuse, 0x78 ;  /* 0x000000782d1e7836 */ /* 0x040fe20000000000 */
[----:B------:R-:W-:Y:S01]  /*1320*/  STL [R1+0x74], R45 ;  /* 0x0000742d01007387 */ /* 0x000fe20000100800 */
[C---:B------:R-:W-:Y:S01]  /*1330*/  VIADD R29, R45.reuse, 0x80 ;  /* 0x000000802d1d7836 */ /* 0x040fe20000000000 */
[----:B------:R-:W-:Y:S01]  /*1340*/  SHF.R.S32.HI R215, RZ, 0x1f, R212 ;  /* 0x0000001fffd77819 */ /* 0x000fe200000114d4 */
[C---:B------:R-:W-:Y:S01]  /*1350*/  VIADD R28, R45.reuse, 0x88 ;  /* 0x000000882d1c7836 */ /* 0x040fe20000000000 */
[----:B------:R0:W-:Y:S01]  /*1360*/  STL [R1+0x12c], R2 ;  /* 0x00012c0201007387 */ /* 0x0001e20000100800 */
[----:B------:R-:W-:-:S02]  /*1370*/  VIADD R27, R45, 0x90 ;  /* 0x000000902d1b7836 */ /* 0x000fc40000000000 */
[C---:B------:R-:W-:Y:S02]  /*1380*/  VIADD R26, R45.reuse, 0x98 ;  /* 0x000000982d1a7836 */ /* 0x040fe40000000000 */
[C---:B------:R-:W-:Y:S02]  /*1390*/  VIADD R25, R45.reuse, 0xa0 ;  /* 0x000000a02d197836 */ /* 0x040fe40000000000 */
[C---:B------:R-:W-:Y:S02]  /*13a0*/  VIADD R24, R45.reuse, 0xa8 ;  /* 0x000000a82d187836 */ /* 0x040fe40000000000 */
[C---:B------:R-:W-:Y:S01]  /*13b0*/  VIADD R21, R45.reuse, 0xb0 ;  /* 0x000000b02d157836 */ /* 0x040fe20000000000 */
[----:B0-----:R-:W-:Y:S01]  /*13c0*/  LEA R2, R0, UR4, 0x1 ;  /* 0x0000000400027c11 */ /* 0x001fe2000f8e08ff */
[----:B------:R-:W-:Y:S01]  /*13d0*/  VIADD R20, R45, 0xb8 ;  /* 0x000000b82d147836 */ /* 0x000fe20000000000 */
[----:B------:R-:W-:Y:S01]  /*13e0*/  LEA R0, R9, UR4, 0x1 ;  /* 0x0000000409007c11 */ /* 0x000fe2000f8e08ff */
[C---:B------:R-:W-:Y:S01]  /*13f0*/  VIADD R18, R45.reuse, 0xc0 ;  /* 0x000000c02d127836 */ /* 0x040fe20000000000 */
[----:B------:R-:W-:Y:S01]  /*1400*/  SHF.R.S32.HI R9, RZ, 0x1f, R43 ;  /* 0x0000001fff097819 */ /* 0x000fe2000001142b */
[----:B------:R0:W-:Y:S01]  /*1410*/  STL [R1+0x1b8], R2 ;  /* 0x0001b80201007387 */ /* 0x0001e20000100800 */
[----:B------:R-:W-:-:S02]  /*1420*/  VIADD R15, R45, 0xc8 ;  /* 0x000000c82d0f7836 */ /* 0x000fc40000000000 */
[C---:B------:R-:W-:Y:S01]  /*1430*/  VIADD R14, R45.reuse, 0xd0 ;  /* 0x000000d02d0e7836 */ /* 0x040fe20000000000 */
[----:B------:R1:W-:Y:S01]  /*1440*/  STL [R1+0x1b0], R0 ;  /* 0x0001b00001007387 */ /* 0x0003e20000100800 */
[C---:B------:R-:W-:Y:S02]  /*1450*/  VIADD R13, R45.reuse, 0xd8 ;  /* 0x000000d82d0d7836 */ /* 0x040fe40000000000 */
[C---:B------:R-:W-:Y:S01]  /*1460*/  VIADD R12, R45.reuse, 0xe0 ;  /* 0x000000e02d0c7836 */ /* 0x040fe20000000000 */
[----:B------:R2:W-:Y:S01]  /*1470*/  STL [R1+0x114], R44 ;  /* 0x0001142c01007387 */ /* 0x0005e20000100800 */
[C---:B------:R-:W-:Y:S02]  /*1480*/  VIADD R10, R45.reuse, 0xe8 ;  /* 0x000000e82d0a7836 */ /* 0x040fe40000000000 */
[----:B0-----:R-:W-:Y:S01]  /*1490*/  VIADD R2, R45, 0xf0 ;  /* 0x000000f02d027836 */ /* 0x001fe20000000000 */
[----:B------:R-:W-:Y:S01]  /*14a0*/  STL [R1+0x110], R43 ;  /* 0x0001102b01007387 */ /* 0x000fe20000100800 */
[----:B------:R-:W-:-:S02]  /*14b0*/  IMAD R3, R3, 0x8, R11 ;  /* 0x0000000803037824 */ /* 0x000fc400078e020b */
[----:B-1----:R-:W-:Y:S01]  /*14c0*/  VIADD R0, R45, 0xf8 ;  /* 0x000000f82d007836 */ /* 0x002fe20000000000 */
[----:B------:R0:W-:Y:S01]  /*14d0*/  STL [R1+0x10c], R42 ;  /* 0x00010c2a01007387 */ /* 0x0001e20000100800 */
[----:B------:R-:W-:Y:S01]  /*14e0*/  VIADD R19, R16, 0x80 ;  /* 0x0000008010137836 */ /* 0x000fe20000000000 */
[----:B--2---:R-:W-:Y:S02]  /*14f0*/  SHF.R.S32.HI R44, RZ, 0x1f, R44 ;  /* 0x0000001fff2c7819 */ /* 0x004fe4000001142c */
[----:B------:R1:W-:Y:S02]  /*1500*/  STL [R1+0x108], R41 ;  /* 0x0001082901007387 */ /* 0x0003e40000100800 */
[----:B------:R-:W-:Y:S02]  /*1510*/  SHF.R.S32.HI R219, RZ, 0x1f, R19 ;  /* 0x0000001fffdb7819 */ /* 0x000fe40000011413 */
[----:B------:R-:W-:Y:S01]  /*1520*/  STL [R1+0x104], R40 ;  /* 0x0001042801007387 */ /* 0x000fe20000100800 */
[----:B0-----:R-:W-:-:S03]  /*1530*/  SHF.R.S32.HI R42, RZ, 0x1f, R42 ;  /* 0x0000001fff2a7819 */ /* 0x001fc6000001142a */
[----:B------:R0:W-:Y:S01]  /*1540*/  STL [R1+0x100], R39 ;  /* 0x0001002701007387 */ /* 0x0001e20000100800 */
[----:B-1----:R-:W-:-:S03]  /*1550*/  SHF.R.S32.HI R41, RZ, 0x1f, R41 ;  /* 0x0000001fff297819 */ /* 0x002fc60000011429 */
[----:B------:R1:W-:Y:S04]  /*1560*/  STL [R1+0xfc], R38 ;  /* 0x0000fc2601007387 */ /* 0x0003e80000100800 */
        /* <DEDUP_REMOVED lines=39> */
[----:B------:R-:W-:Y:S04]  /*17e0*/  STL [R1+0x1ac], R44 ;  /* 0x0001ac2c01007387 */ /* 0x000fe80000100800 */
[----:B------:R1:W-:Y:S01]  /*17f0*/  STL [R1+0x9c], R0 ;  /* 0x00009c0001007387 */ /* 0x0003e20000100800 */
[----:B0-----:R-:W-:-:S03]  /*1800*/  SHF.R.S32.HI R2, RZ, 0x1f, R2 ;  /* 0x0000001fff027819 */ /* 0x001fc60000011402 */
[----:B------:R0:W-:Y:S04]  /*1810*/  STL [R1+0x1a8], R9 ;  /* 0x0001a80901007387 */ /* 0x0001e80000100800 */
[----:B------:R-:W-:Y:S01]  /*1820*/  STL [R1+0x1a4], R42 ;  /* 0x0001a42a01007387 */ /* 0x000fe20000100800 */
[----:B-1----:R-:W-:-:S03]  /*1830*/  SHF.R.S32.HI R0, RZ, 0x1f, R0 ;  /* 0x0000001fff007819 */ /* 0x002fc60000011400 */
[----:B------:R-:W-:Y:S01]  /*1840*/  STL [R1+0x1a0], R41 ;  /* 0x0001a02901007387 */ /* 0x000fe20000100800 */
[----:B0-----:R-:W-:-:S05]  /*1850*/  SHF.R.S32.HI R9, RZ, 0x1f, R40 ;  /* 0x0000001fff097819 */ /* 0x001fca0000011428 */
[----:B------:R0:W-:Y:S04]  /*1860*/  STL [R1+0x19c], R9 ;  /* 0x00019c0901007387 */ /* 0x0001e80000100800 */
[----:B------:R-:W-:Y:S04]  /*1870*/  STL [R1+0x198], R39 ;  /* 0x0001982701007387 */ /* 0x000fe80000100800 */
        /* <DEDUP_REMOVED lines=30> */
[----:B------:R-:W-:Y:S04]  /*1a60*/  STL [R1+0x13c], R9 ;  /* 0x00013c0901007387 */ /* 0x000fe80000100800 */
[----:B------:R0:W-:Y:S04]  /*1a70*/  STL [R1+0x138], R2 ;  /* 0x0001380201007387 */ /* 0x0001e80000100800 */
[----:B------:R1:W-:Y:S04]  /*1a80*/  STL [R1+0x134], R0 ;  /* 0x0001340001007387 */ /* 0x0003e80000100800 */
[----:B------:R2:W-:Y:S01]  /*1a90*/  STL [R1+0x78], R3 ;  /* 0x0000780301007387 */ /* 0x0005e20000100800 */
[----:B0-----:R-:W-:-:S02]  /*1aa0*/  LEA R2, R8, UR4, 0x1 ;  /* 0x0000000408027c11 */ /* 0x001fc4000f8e08ff */
[----:B-1----:R-:W-:-:S05]  /*1ab0*/  LEA R0, R4, UR4, 0x1 ;  /* 0x0000000404007c11 */ /* 0x002fca000f8e08ff */
[----:B------:R2:W-:Y:S04]  /*1ac0*/  STL [R1+0x1b4], R0 ;  /* 0x0001b40001007387 */ /* 0x0005e80000100800 */
[----:B------:R2:W-:Y:S02]  /*1ad0*/  STL [R1+0x1bc], R2 ;  /* 0x0001bc0201007387 */ /* 0x0005e40000100800 */
.L_x_2927:
[----:B0-23--:R-:W0:Y:S01]  /*1ae0*/  LDC.64 R2, c[0x0][0xc88] ;  /* 0x00032200ff027b82 */ /* 0x00de220000000a00 */
[----:B------:R-:W-:Y:S01]  /*1af0*/  ULDC.64 UR10, c[0x0][0x208] ;  /* 0x00008200000a7ab9 */ /* 0x000fe20000000a00 */
[----:B------:R-:W-:Y:S01]  /*1b00*/  ULDC.64 UR4, c[0x0][0xa28] ;  /* 0x00028a0000047ab9 */ /* 0x000fe20000000a00 */
[----:B------:R-:W-:Y:S01]  /*1b10*/  ULDC.64 UR8, c[0x0][0xa18] ;  /* 0x0002860000087ab9 */ /* 0x000fe20000000a00 */
[----:B------:R-:W-:Y:S01]  /*1b20*/  ULDC.64 UR6, c[0x0][0xa08] ;  /* 0x0002820000067ab9 */ /* 0x000fe20000000a00 */
[----:B0-----:R-:W-:-:S05]  /*1b30*/  IMAD.WIDE R2, R7, 0x4, R2 ;  /* 0x0000000407027825 */ /* 0x001fca00078e0202 */
[----:B------:R-:W2:Y:S01]  /*1b40*/  LDG.E R25, desc[UR10][R2.64] ;  /* 0x0000000a02197981 */ /* 0x000ea2000c1e1900 */
[----:B------:R-:W-:Y:S01]  /*1b50*/  ISETP.NE.U32.AND P2, PT, RZ, UR4, PT ;  /* 0x00000004ff007c0c */ /* 0x000fe2000bf45070 */
[----:B----4-:R-:W-:Y:S01]  /*1b60*/  IMAD.MOV.U32 R11, RZ, RZ, RZ ;  /* 0x000000ffff0b7224 */ /* 0x010fe200078e00ff */
[----:B------:R-:W-:Y:S01]  /*1b70*/  ISETP.NE.U32.AND P1, PT, RZ, UR8, PT ;  /* 0x00000008ff007c0c */ /* 0x000fe2000bf25070 */
[----:B------:R-:W-:Y:S01]  /*1b80*/  IMAD.MOV.U32 R115, RZ, RZ, RZ ;  /* 0x000000ffff737224 */ /* 0x000fe200078e00ff */
[----:B------:R-:W-:Y:S02]  /*1b90*/  ISETP.NE.AND.EX P2, PT, RZ, UR5, PT, P2 ;  /* 0x00000005ff007c0c */ /* 0x000fe4000bf45320 */
[----:B------:R-:W-:Y:S02]  /*1ba0*/  ISETP.NE.AND.EX P1, PT, RZ, UR9, PT, P1 ;  /* 0x00000009ff007c0c */ /* 0x000fe4000bf25310 */
[----:B------:R-:W-:-:S04]  /*1bb0*/  ISETP.NE.U32.AND P0, PT, RZ, UR6, PT ;  /* 0x00000006ff007c0c */ /* 0x000fc8000bf05070 */
[----:B------:R-:W-:Y:S02]  /*1bc0*/  ISETP.NE.AND.EX P0, PT, RZ, UR7, PT, P0 ;  /* 0x00000007ff007c0c */ /* 0x000fe4000bf05300 */
[----:B--2---:R-:W-:Y:S01]  /*1bd0*/  SHF.R.S32.HI R0, RZ, 0x1f, R25 ;  /* 0x0000001fff007819 */ /* 0x004fe20000011419 */
[C---:B------:R-:W-:Y:S02]  /*1be0*/  IMAD.SHL.U32 R28, R25.reuse, 0x4, RZ ;  /* 0x00000004191c7824 */ /* 0x040fe400078e00ff */
[C---:B------:R-:W-:Y:S01]  /*1bf0*/  @P2 LEA R8, P3, R25.reuse, UR4, 0x2 ;  /* 0x0000000419082c11 */ /* 0x040fe2000f8610ff */
[----:B------:R-:W-:Y:S01]  /*1c00*/  STL [R1+0x88], R25 ;  /* 0x0000881901007387 */ /* 0x000fe20000100800 */
[C-C-:B------:R-:W-:Y:S02]  /*1c10*/  SHF.L.U64.HI R27, R25.reuse, 0x2, R0.reuse ;  /* 0x00000002191b7819 */ /* 0x140fe40000010200 */
[----:B------:R-:W-:Y:S01]  /*1c20*/  @P2 LEA.HI.X R9, R25, UR5, R0, 0x2, P3 ;  /* 0x0000000519092c11 */ /* 0x000fe200098f1400 */
[----:B------:R-:W-:Y:S01]  /*1c30*/  ULDC UR4, c[0x0][0x288] ;  /* 0x0000a20000047ab9 */ /* 0x000fe20000000800 */
[----:B------:R0:W-:Y:S01]  /*1c40*/  STL [R1+0x118], R0 ;  /* 0x0001180001007387 */ /* 0x0001e20000100800 */
[----:B------:R-:W-:-:S03]  /*1c50*/  IADD3 R2, P4, R28, UR6, RZ ;  /* 0x000000061c027c10 */ /* 0x000fc6000ff9e0ff */
[----:B-1---5:R1:W5:Y:S01]  /*1c60*/  @P2 LDG.E R11, desc[UR10][R8.64] ;  /* 0x0000000a080b2981 */ /* 0x022362000c1e1900 */
[----:B------:R-:W-:Y:S01]  /*1c70*/  IADD3.X R3, R27, UR7, RZ, P4, !PT ;  /* 0x000000071b037c10 */ /* 0x000fe2000a7fe4ff */
[----:B------:R-:W-:Y:S01]  /*1c80*/  ULDC.64 UR6, c[0x0][0xa20] ;  /* 0x0002880000067ab9 */ /* 0x000fe20000000a00 */
[----:B------:R-:W-:Y:S01]  /*1c90*/  LOP3.LUT R4, R6, 0xff000000, RZ, 0xc0, !PT ;  /* 0xff00000006047812 */ /* 0x000fe200078ec0ff */
[----:B------:R-:W-:Y:S01]  /*1ca0*/  STL [R1+0x8c], R28 ;  /* 0x00008c1c01007387 */ /* 0x000fe20000100800 */
[----:B0-----:R-:W-:Y:S01]  /*1cb0*/  IMAD.U32 R0, RZ, RZ, UR4 ;  /* 0x00000004ff007e24 */ /* 0x001fe2000f8e00ff */
[----:B------:R-:W-:Y:S02]  /*1cc0*/  ULDC.64 UR4, c[0x0][0x418] ;  /* 0x0001060000047ab9 */ /* 0x000fe40000000a00 */
[----:B------:R-:W-:Y:S01]  /*1cd0*/  STL [R1+0x90], R27 ;  /* 0x0000901b01007387 */ /* 0x000fe20000100800 */
[----:B-1----:R-:W-:-:S03]  /*1ce0*/  @P1 IADD3 R8, P2, R28, UR8, RZ ;  /* 0x000000081c081c10 */ /* 0x002fc6000ff5e0ff */
[----:B------:R0:W5:Y:S01]  /*1cf0*/  @P0 LDG.E R115, desc[UR10][R2.64] ;  /* 0x0000000a02730981 */ /* 0x000162000c1e1900 */
[----:B------:R-:W-:-:S05]  /*1d00*/  @P1 IADD3.X R9, R27, UR9, RZ, P2, !PT ;  /* 0x000000091b091c10 */ /* 0x000fca00097fe4ff */
[----:B------:R-:W2:Y:S01]  /*1d10*/  @P1 LDG.E R0, desc[UR10][R8.64] ;  /* 0x0000000a08001981 */ /* 0x000ea2000c1e1900 */
[----:B------:R-:W-:-:S03]  /*1d20*/  UISETP.NE.U32.AND UP0, UPT, UR4, URZ, UPT ;  /* 0x0000003f0400728c */ /* 0x000fc6000bf05070 */
[----:B------:R-:W-:Y:S01]  /*1d30*/  ULDC UR4, c[0x0][0x424] ;  /* 0x0001090000047ab9 */ /* 0x000fe20000000800 */
[----:B------:R-:W-:Y:S01]  /*1d40*/  UISETP.NE.AND.EX UP0, UPT, UR5, URZ, UPT, UP0 ;  /* 0x0000003f0500728c */ /* 0x000fe2000bf05300 */
[----:B------:R-:W-:Y:S02]  /*1d50*/  ISETP.NE.U32.AND P2, PT, RZ, UR6, PT ;  /* 0x00000006ff007c0c */ /* 0x000fe4000bf45070 */
[----:B------:R-:W-:Y:S01]  /*1d60*/  ULDC UR5, c[0x0][0x2f0] ;  /* 0x0000bc0000057ab9 */ /* 0x000fe20000000800 */
[----:B------:R-:W-:Y:S01]  /*1d70*/  USEL UR4, UR4, 0x1, UP0 ;  /* 0x0000000104047887 */ /* 0x000fe20008000000 */
[----:B------:R-:W-:Y:S02]  /*1d80*/  SHF.R.U32.HI R7, RZ, 0x8, R4 ;  /* 0x00000008ff077819 */ /* 0x000fe40000011604 */
[----:B------:R-:W-:Y:S01]  /*1d90*/  ISETP.NE.AND.EX P2, PT, RZ, UR7, PT, P2 ;  /* 0x00000007ff007c0c */ /* 0x000fe2000bf45320 */
[----:B------:R-:W-:-:S03]  /*1da0*/  UIMAD UR4, UR4, UR5, URZ ;  /* 0x00000005040472a4 */ /* 0x000fc6000f8e023f */
[----:B------:R-:W-:Y:S01]  /*1db0*/  ULDC UR5, c[0x0][0x348] ;  /* 0x0000d20000057ab9 */ /* 0x000fe20000000800 */
[C---:B------:R-:W-:Y:S01]  /*1dc0*/  LOP3.LUT R224, R6.reuse, 0xffff, RZ, 0xc0, !PT ;  /* 0x0000ffff06e07812 */ /* 0x040fe200078ec0ff */
[----:B--2---:R1:W-:Y:S01]  /*1dd0*/  STL [R1+0x60], R0 ;  /* 0x0000600001007387 */ /* 0x0043e20000100800 */
[----:B------:R-:W-:Y:S01]  /*1de0*/  IMAD.MOV.U32 R10, RZ, RZ, R0 ;  /* 0x000000ffff0a7224 */ /* 0x000fe200078e0000 */
[----:B-1----:R-:W-:-:S04]  /*1df0*/  LOP3.LUT R0, R6, 0xff0000, RZ, 0xc0, !PT ;  /* 0x00ff000006007812 */ /* 0x002fc800078ec0ff */
[----:B------:R-:W-:Y:S01]  /*1e00*/  LEA.HI R8, R0, R7, RZ, 0x10 ;  /* 0x0000000700087211 */ /* 0x000fe200078f80ff */
[----:B0-----:R-:W-:Y:S06]  /*1e10*/  @P1 BRA `(.L_x_2650) ;  /* 0x00000000002c1947 */ /* 0x001fec0003800000 */
        /* <DEDUP_REMOVED lines=9> */
[----:B--2---:R-:W-:-:S05]  /*1eb0*/  IMAD.IADD R10, R9, 0x1, -R0 ;  /* 0x00000001090a7824 */ /* 0x004fca00078e0a00 */
[----:B------:R0:W-:Y:S02]  /*1ec0*/  STL [R1+0x60], R10 ;  /* 0x0000600a01007387 */ /* 0x0001e40000100800 */
.L_x_2650:
        /* <DEDUP_REMOVED lines=8> */
.L_x_2651:
[----:B------:R-:W-:Y:S05]  /*1f50*/  @!P0 BRA `(.L_x_2652) ;  /* 0x0000000000108947 */ /* 0x000fea0003800000 */
[----:B------:R-:W-:Y:S02]  /*1f60*/  ULDC.64 UR4, c[0x0][0x208] ;  /* 0x0000820000047ab9 */ /* 0x000fe40000000a00 */
[----:B------:R-:W2:Y:S04]  /*1f70*/  LDG.E R7, desc[UR4][R2.64] ;  /* 0x0000000402077981 */ /* 0x000ea8000c1e1900 */
[----:B------:R-:W2:Y:S02]  /*1f80*/  LDG.E R26, desc[UR4][R2.64+0x4] ;  /* 0x00000404021a7981 */ /* 0x000ea4000c1e1900 */
[----:B--2---:R-:W-:-:S07]  /*1f90*/  IMAD.IADD R26, R26, 0x1, -R7 ;  /* 0x000000011a1a7824 */ /* 0x004fce00078e0a07 */
.L_x_2652:
[----:B------:R-:W-:Y:S01]  /*1fa0*/  ULDC.64 UR4, c[0x0][0xa10] ;  /* 0x0002840000047ab9 */ /* 0x000fe20000000a00 */
[----:B------:R-:W-:Y:S01]  /*1fb0*/  ULDC.64 UR6, c[0x0][0x208] ;  /* 0x0000820000067ab9 */ /* 0x000fe20000000a00 */
[----:B------:R-:W-:Y:S01]  /*1fc0*/  ISETP.NE.U32.AND P0, PT, RZ, UR4, PT ;  /* 0x00000004ff007c0c */ /* 0x000fe2000bf05070 */
[----:B------:R-:W2:Y:S03]  /*1fd0*/  LDC R4, c[0x0][0x448] ;  /* 0x00011200ff047b82 */ /* 0x000ea60000000800 */
[----:B------:R-:W-:Y:S01]  /*1fe0*/  ISETP.NE.AND.EX P0, PT, RZ, UR5, PT, P0 ;  /* 0x00000005ff007c0c */ /* 0x000fe2000bf05300 */
[----:B------:R-:W-:-:S12]  /*1ff0*/  ULDC.64 UR4, c[0x0][0xa30] ;  /* 0x00028c0000047ab9 */ /* 0x000fd80000000a00 */
[----:B-1----:R-:W1:Y:S02]  /*2000*/  @P0 LDC.64 R2, c[0x0][0xa10] ;  /* 0x00028400ff020b82 */ /* 0x002e640000000a00 */
[----:B-1----:R-:W-:-:S05]  /*2010*/  @P0 IMAD.WIDE R2, R25, 0x4, R2 ;  /* 0x0000000419020825 */ /* 0x002fca00078e0202 */
[----:B------:R-:W3:Y:S04]  /*2020*/  @P0 LDG.E R0, desc[UR6][R2.64] ;  /* 0x0000000602000981 */ /* 0x000ee8000c1e1900 */
[----:B------:R1:W3:Y:S01]  /*2030*/  @P0 LDG.E R7, desc[UR6][R2.64+0x4] ;  /* 0x0000040602070981 */ /* 0x0002e2000c1e1900 */
[----:B------:R-:W-:Y:S01]  /*2040*/  ISETP.NE.U32.AND P1, PT, RZ, UR4, PT ;  /* 0x00000004ff007c0c */ /* 0x000fe2000bf25070 */
[----:B-----5:R-:W-:-:S03]  /*2050*/  IMAD.MOV.U32 R152, RZ, RZ, R26 ;  /* 0x000000ffff987224 */ /* 0x020fc600078e001a */
[----:B------:R-:W-:-:S13]  /*2060*/  ISETP.NE.AND.EX P1, PT, RZ, UR5, PT, P1 ;  /* 0x00000005ff007c0c */ /* 0x000fda000bf25310 */
[----:B-1----:R-:W-:-:S04]  /*2070*/  @P1 IADD3 R2, P2, R28, UR4, RZ ;  /* 0x000000041c021c10 */ /* 0x002fc8000ff5e0ff */
[----:B------:R-:W-:-:S05]  /*2080*/  @P1 IADD3.X R3, R27, UR5, RZ, P2, !PT ;  /* 0x000000051b031c10 */ /* 0x000fca00097fe4ff */
[----:B------:R1:W5:Y:S01]  /*2090*/  @P1 LDG.E R152, desc[UR6][R2.64] ;  /* 0x0000000602981981 */ /* 0x000362000c1e1900 */
[----:B--2---:R-:W-:Y:S01]  /*20a0*/  ISETP.NE.AND P1, PT, R4, 0x1, PT ;  /* 0x000000010400780c */ /* 0x004fe20003f25270 */
[----:B------:R-:W-:Y:S01]  /*20b0*/  IMAD.SHL.U32 R5, R5, 0x80, RZ ;  /* 0x0000008005057824 */ /* 0x000fe200078e00ff */
[----:B------:R-:W-:Y:S01]  /*20c0*/  LOP3.LUT R12, R8, 0xff, RZ, 0xc0, !PT ;  /* 0x000000ff080c7812 */ /* 0x000fe200078ec0ff */
[----:B------:R-:W-:Y:S01]  /*20d0*/  IMAD.IADD R11, R26, 0x1, -R11 ;  /* 0x000000011a0b7824 */ /* 0x000fe200078e0a0b */
[----:B------:R-:W-:Y:S01]  /*20e0*/  BSSY B0, `(.L_x_2653) ;  /* 0x0000038000007945 */ /* 0x000fe20003800000 */
[----:B------:R-:W-:Y:S01]  /*20f0*/  VIADD R4, R5, 0x7f ;  /* 0x0000007f05047836 */ /* 0x000fe20000000000 */
[----:B------:R-:W-:Y:S07]  /*2100*/  STL [R1+0x68], R5 ;  /* 0x0000680501007387 */ /* 0x000fee0000100800 */
[----:B------:R-:W2:Y:S08]  /*2110*/  @P1 LDC R9, c[0x0][0x44c] ;  /* 0x00011300ff091b82 */ /* 0x000eb00000000800 */
[----:B------:R-:W4:Y:S01]  /*2120*/  @P1 LDC R13, c[0x0][0x450] ;  /* 0x00011400ff0d1b82 */ /* 0x000f220000000800 */
[----:B---3--:R-:W-:-:S02]  /*2130*/  @P0 IMAD.IADD R24, R7, 0x1, -R0 ;  /* 0x0000000107180824 */ /* 0x008fc400078e0a00 */
[----:B--2---:R-:W-:-:S04]  /*2140*/  @P1 IMAD.HI.U32 R0, R4, R9, RZ ;  /* 0x0000000904001227 */ /* 0x004fc800078e00ff */
[----:B-1----:R-:W-:Y:S01]  /*2150*/  IMAD.IADD R2, R11, 0x1, R24 ;  /* 0x000000010b027824 */ /* 0x002fe200078e0218 */
[----:B----4-:R-:W-:-:S03]  /*2160*/  @P1 SHF.R.U32.HI R4, RZ, R13, R0 ;  /* 0x0000000dff041219 */ /* 0x010fc60000011600 */
[C---:B------:R-:W-:Y:S01]  /*2170*/  VIADD R0, R2.reuse, 0x4f ;  /* 0x0000004f02007836 */ /* 0x040fe20000000000 */
[----:B------:R-:W-:Y:S01]  /*2180*/  IADD3 R130, R2, 0x50, -R10 ;  /* 0x0000005002827810 */ /* 0x000fe20007ffe80a */
[----:B------:R1:W-:Y:S02]  /*2190*/  STL [R1+0x6c], R2 ;  /* 0x00006c0201007387 */ /* 0x0003e40000100800 */
[----:B------:R-:W-:Y:S02]  /*21a0*/  IMAD.HI R0, R0, 0x66666667, RZ ;  /* 0x6666666700007827 */ /* 0x000fe400078e02ff */
[----:B------:R2:W-:Y:S02]  /*21b0*/  STL [R1+0x98], R12 ;  /* 0x0000980c01007387 */ /* 0x0005e40000100800 */
[----:B------:R-:W-:Y:S01]  /*21c0*/  IMAD.IADD R4, R130, 0x1, R4 ;  /* 0x0000000182047824 */ /* 0x000fe200078e0204 */
[----:B------:R-:W-:-:S03]  /*21d0*/  SHF.R.U32.HI R131, RZ, 0x1f, R0 ;  /* 0x0000001fff837819 */ /* 0x000fc60000011600 */
[----:B------:R-:W-:Y:S01]  /*21e0*/  IMAD.HI R4, R4, 0x66666667, RZ ;  /* 0x6666666704047827 */ /* 0x000fe200078e02ff */
[----:B-1----:R-:W-:Y:S02]  /*21f0*/  SHF.R.U32.HI R2, RZ, 0x10, R8 ;  /* 0x00000010ff027819 */ /* 0x002fe40000011608 */
[----:B------:R-:W-:Y:S01]  /*2200*/  LEA.HI.SX32 R131, R0, R131, 0x1b ;  /* 0x0000008300837211 */ /* 0x000fe200078fdaff */
[----:B------:R-:W-:Y:S01]  /*2210*/  IMAD.MOV.U32 R0, RZ, RZ, RZ ;  /* 0x000000ffff007224 */ /* 0x000fe200078e00ff */
[----:B------:R-:W-:Y:S01]  /*2220*/  SHF.R.U32.HI R3, RZ, 0x1f, R4 ;  /* 0x0000001fff037819 */ /* 0x000fe20000011604 */
[----:B------:R2:W-:Y:S03]  /*2230*/  STL [R1+0x84], R2 ;  /* 0x0000840201007387 */ /* 0x0005e60000100800 */
[----:B------:R-:W-:-:S04]  /*2240*/  LEA.HI.SX32 R4, R4, R3, 0x1b ;  /* 0x0000000304047211 */ /* 0x000fc800078fdaff */
[----:B------:R-:W-:-:S04]  /*2250*/  VIMNMX R6, R131, R4, PT ;  /* 0x0000000483067248 */ /* 0x000fc80003fe0100 */
[----:B------:R-:W-:-:S13]  /*2260*/  ISETP.GE.AND P0, PT, R6, 0x1, PT ;  /* 0x000000010600780c */ /* 0x000fda0003f06270 */
[----:B--2---:R-:W-:Y:S05]  /*2270*/  @!P0 BRA `(.L_x_2654) ;  /* 0x0000000000788947 */ /* 0x004fea0003800000 */
[----:B------:R-:W-:Y:S01]  /*2280*/  ISETP.NE.AND P0, PT, R2, RZ, PT ;  /* 0x000000ff0200720c */ /* 0x000fe20003f05270 */
[----:B------:R-:W-:-:S03]  /*2290*/  ULDC UR4, c[0x0][0x9f0] ;  /* 0x00027c0000047ab9 */ /* 0x000fc60000000800 */
[----:B------:R-:W-:-:S04]  /*22a0*/  SEL R9, R2, UR4, P0 ;  /* 0x0000000402097c07 */ /* 0x000fc80008000000 */
[-C--:B------:R-:W-:Y:S02]  /*22b0*/  IABS R5, R9.reuse ;  /* 0x0000000900057213 */ /* 0x080fe40000000000 */
[----:B------:R-:W-:Y:S02]  /*22c0*/  IADD3 R0, R9, -0x1, R6 ;  /* 0xffffffff09007810 */ /* 0x000fe40007ffe006 */
[----:B------:R-:W1:Y:S01]  /*22d0*/  I2F.RP R4, R5 ;  /* 0x0000000500047306 */ /* 0x000e620000209400 */
[----:B0-----:R-:W-:-:S05]  /*22e0*/  IABS R10, R9 ;  /* 0x00000009000a7213 */ /* 0x001fca0000000000 */
[----:B------:R-:W-:Y:S02]  /*22f0*/  IMAD.MOV R10, RZ, RZ, -R10 ;  /* 0x000000ffff0a7224 */ /* 0x000fe400078e0a0a */
[----:B-1----:R-:W0:Y:S02]  /*2300*/  MUFU.RCP R4, R4 ;  /* 0x0000000400047308 */ /* 0x002e240000001000 */
        /* <DEDUP_REMOVED lines=21> */
.L_x_2654:
[----:B------:R-:W-:Y:S05]  /*2460*/  BSYNC B0 ;  /* 0x0000000000007941 */ /* 0x000fea0003800000 */
.L_x_2653:
[----:B------:R-:W-:-:S05]  /*2470*/  IMAD R3, R12, R0, RZ ;  /* 0x000000000c037224 */ /* 0x000fca00078e02ff */
[C---:B------:R-:W-:Y:S01]  /*2480*/  VIADDMNMX R0, R3.reuse, R0, R6, PT ;  /* 0x0000000003007246 */ /* 0x040fe20003800106 */
[----:B------:R-:W-:-:S04]  /*2490*/  IMAD R3, R3, 0x50, -R11 ;  /* 0x0000005003037824 */ /* 0x000fc800078e0a0b */
[----:B------:R-:W-:Y:S01]  /*24a0*/  IMAD R5, R0, 0x50, -R11 ;  /* 0x0000005000057824 */ /* 0x000fe200078e0a0b */
[----:B------:R-:W-:-:S04]  /*24b0*/  VIMNMX R3, RZ, R3, !PT ;  /* 0x00000003ff037248 */ /* 0x000fc80007fe0100 */
[----:B------:R-:W-:-:S04]  /*24c0*/  VIMNMX R0, R5, R24, PT ;  /* 0x0000001805007248 */ /* 0x000fc80003fe0100 */
[----:B------:R-:W-:Y:S01]  /*24d0*/  ISETP.GT.AND P0, PT, R0, R3, PT ;  /* 0x000000030000720c */ /* 0x000fe20003f04270 */
[----:B------:R-:W-:-:S05]  /*24e0*/  IMAD.WIDE.U32 R2, R3, -0x33333333, RZ ;  /* 0xcccccccd03027825 */ /* 0x000fca00078e00ff */
[----:B------:R-:W-:-:S05]  /*24f0*/  SHF.R.U32.HI R113, RZ, 0x6, R3 ;  /* 0x00000006ff717819 */ /* 0x000fca0000011603 */
[----:B------:R-:W-:Y:S02]  /*2500*/  IMAD.MOV.U32 R2, RZ, RZ, R113 ;  /* 0x000000ffff027224 */ /* 0x000fe400078e0071 */
        /* <DEDUP_REMOVED lines=16> */
[----:B------:R-:W1:Y:S01]  /*2610*/  LDC.64 R14, c[0x4][R14] ;  /* 0x010000000e0e7b82 */ /* 0x000e620000000a00 */
[----:B------:R-:W-:Y:S01]  /*2620*/  ULDC.64 UR4, c[0x4][0x140] ;  /* 0x0100500000047ab9 */ /* 0x000fe20000000a00 */
        /* <DEDUP_REMOVED lines=8> */
[----:B-1---5:R-:W-:Y:S05]  /*26b0*/  CALL.ABS.NOINC R14 ;  /* 0x000000000e007343 */ /* 0x022fea0003c00000 */
.L_x_2657:
[----:B------:R-:W-:Y:S05]  /*26c0*/  BSYNC B6 ;  /* 0x0000000000067941 */ /* 0x000fea0003800000 */
.L_x_2656:
        /* <DEDUP_REMOVED lines=20> */
.L_x_2659:
[----:B------:R-:W-:Y:S05]  /*2810*/  BSYNC B6 ;  /* 0x0000000000067941 */ /* 0x000fea0003800000 */
.L_x_2658:
[----:B------:R-:W-:Y:S01]  /*2820*/  ULDC.64 UR4, c[0x0][0x9f8] ;  /* 0x00027e0000047ab9 */ /* 0x000fe20000000a00 */
[----:B------:R-:W1:Y:S01]  /*2830*/  LDC R7, c[0x0][0x3f4] ;  /* 0x0000fd00ff077b82 */ /* 0x000e620000000800 */
[----:B------:R-:W-:Y:S01]  /*2840*/  ISETP.NE.U32.AND P0, PT, RZ, UR4, PT ;  /* 0x00000004ff007c0c */ /* 0x000fe2000bf05070 */
[----:B------:R-:W-:Y:S01]  /*2850*/  IMAD.MOV.U32 R0, RZ, RZ, R25 ;  /* 0x000000ffff007224 */ /* 0x000fe200078e0019 */
[----:B------:R-:W-:Y:S01]  /*2860*/  ULDC.64 UR6, c[0x0][0x208] ;  /* 0x0000820000067ab9 */ /* 0x000fe20000000a00 */
[----:B------:R-:W2:Y:S01]  /*2870*/  LDL R20, [R1+0x54] ;  /* 0x0000540001147983 */ /* 0x000ea20000100800 */
[----:B------:R-:W-:-:S03]  /*2880*/  ISETP.NE.AND.EX P0, PT, RZ, UR5, PT, P0 ;  /* 0x00000005ff007c0c */ /* 0x000fc6000bf05300 */
[----:B------:R-:W3:Y:S01]  /*2890*/  LDC.64 R96, c[0x0][0x3f8] ;  /* 0x0000fe00ff607b82 */ /* 0x000ee20000000a00 */
[----:B------:R-:W-:-:S07]  /*28a0*/  SHF.R.S32.HI R9, RZ, 0x1f, R225 ;  /* 0x0000001fff097819 */ /* 0x000fce00000114e1 */
[----:B------:R-:W4:Y:S02]  /*28b0*/  LDC.64 R90, c[0x0][0x408] ;  /* 0x00010200ff5a7b82 */ /* 0x000f240000000a00 */
[----:B------:R-:W-:Y:S01]  /*28c0*/  @P0 IADD3 R4, P1, R28, UR4, RZ ;  /* 0x000000041c040c10 */ /* 0x000fe2000ff3e0ff */
[----:B------:R-:W-:Y:S01]  /*28d0*/  ULDC UR4, c[0x0][0x2f4] ;  /* 0x0000bd0000047ab9 */ /* 0x000fe20000000800 */
[----:B------:R-:W2:Y:S02]  /*28e0*/  LDL R28, [R1+0x5c] ;  /* 0x00005c00011c7983 */ /* 0x000ea40000100800 */
[----:B------:R-:W-:Y:S02]  /*28f0*/  @P0 IADD3.X R5, R27, UR5, RZ, P1, !PT ;  /* 0x000000051b050c10 */ /* 0x000fe40008ffe4ff */
[----:B------:R-:W4:Y:S01]  /*2900*/  LDL R27, [R1+0x58] ;  /* 0x00005800011b7983 */ /* 0x000f220000100800 */
[----:B------:R-:W-:-:S03]  /*2910*/  ISETP.GE.AND P1, PT, R214, UR4, PT ;  /* 0x00000004d6007c0c */ /* 0x000fc6000bf26270 */
[----:B------:R0:W2:Y:S01]  /*2920*/  @P0 LDG.E R0, desc[UR6][R4.64] ;  /* 0x0000000604000981 */ /* 0x0000a2000c1e1900 */
[----:B------:R-:W-:Y:S02]  /*2930*/  SEL R6, RZ, 0xffffffff, P1 ;  /* 0xffffffffff067807 */ /* 0x000fe40000800000 */
[----:B------:R-:W-:Y:S02]  /*2940*/  ISETP.GE.AND P0, PT, R16, UR4, PT ;  /* 0x0000000410007c0c */ /* 0x000fe4000bf06270 */
[----:B------:R-:W-:Y:S01]  /*2950*/  ISETP.GE.AND P2, PT, R19, UR4, PT ;  /* 0x0000000413007c0c */ /* 0x000fe2000bf46270 */
[----:B------:R-:W-:Y:S01]  /*2960*/  IMAD.SHL.U32 R6, R6, 0x2, RZ ;  /* 0x0000000206067824 */ /* 0x000fe200078e00ff */
[----:B------:R-:W-:Y:S02]  /*2970*/  SEL R3, RZ, 0x1, P0 ;  /* 0x00000001ff037807 */ /* 0x000fe40000000000 */
[----:B0-----:R-:W-:Y:S02]  /*2980*/  SEL R4, RZ, 0x4, P2 ;  /* 0x00000004ff047807 */ /* 0x001fe40001000000 */
[----:B------:R-:W-:-:S02]  /*2990*/  LOP3.LUT R3, R6, 0x2, R3, 0xe2, !PT ;  /* 0x0000000206037812 */ /* 0x000fc400078ee203 */
[-C--:B-1----:R-:W-:Y:S01]  /*29a0*/  ISETP.GE.AND P2, PT, R16, R7.reuse, PT ;  /* 0x000000071000720c */ /* 0x082fe20003f46270 */
[----:B---3--:R-:W-:Y:S01]  /*29b0*/  IMAD R8, R9, R96, RZ ;  /* 0x0000006009087224 */ /* 0x008fe200078e02ff */
[----:B------:R-:W-:Y:S02]  /*29c0*/  LOP3.LUT R4, R3, R4, RZ, 0xfc, !PT ;  /* 0x0000000403047212 */ /* 0x000fe400078efcff */
[----:B------:R-:W-:Y:S01]  /*29d0*/  SEL R3, R7, RZ, P2 ;  /* 0x000000ff07037207 */ /* 0x000fe20001000000 */
[----:B------:R-:W-:Y:S01]  /*29e0*/  IMAD.WIDE.U32 R100, R225, R96, R216 ;  /* 0x00000060e1647225 */ /* 0x000fe200078e00d8 */
[----:B------:R-:W-:-:S03]  /*29f0*/  ISETP.GE.AND P1, PT, R214, R7, PT ;  /* 0x00000007d600720c */ /* 0x000fc60003f26270 */
[C---:B------:R-:W-:Y:S02]  /*2a00*/  IMAD R5, R225.reuse, R97, R8 ;  /* 0x00000061e1057224 */ /* 0x040fe400078e0208 */
[----:B------:R-:W-:-:S04]  /*2a10*/  IMAD.WIDE.U32 R98, R225, R96, R16 ;  /* 0x00000060e1627225 */ /* 0x000fc800078e0010 */
[----:B------:R-:W-:Y:S02]  /*2a20*/  IMAD.IADD R3, R16, 0x1, R3 ;  /* 0x0000000110037824 */ /* 0x000fe400078e0203 */
[C---:B------:R-:W-:Y:S02]  /*2a30*/  VIADD R31, R225.reuse, 0x20 ;  /* 0x00000020e11f7836 */ /* 0x040fe40000000000 */
[----:B------:R-:W-:Y:S02]  /*2a40*/  VIADD R25, R225, 0x20 ;  /* 0x00000020e1197836 */ /* 0x000fe40000000000 */
[----:B------:R-:W-:Y:S02]  /*2a50*/  IMAD.IADD R101, R101, 0x1, R5 ;  /* 0x0000000165657824 */ /* 0x000fe400078e0205 */
[----:B------:R-:W-:Y:S01]  /*2a60*/  IMAD.IADD R99, R5, 0x1, R99 ;  /* 0x0000000105637824 */ /* 0x000fe200078e0263 */
[----:B------:R-:W-:Y:S01]  /*2a70*/  SEL R5, R7, RZ, P1 ;  /* 0x000000ff07057207 */ /* 0x000fe20000800000 */
[----:B------:R-:W-:Y:S01]  /*2a80*/  IMAD.SHL.U32 R31, R31, 0x40, RZ ;  /* 0x000000401f1f7824 */ /* 0x000fe200078e00ff */
[----:B------:R-:W-:Y:S01]  /*2a90*/  SHF.R.S32.HI R10, RZ, 0x1f, R3 ;  /* 0x0000001fff0a7819 */ /* 0x000fe20000011403 */
[----:B------:R-:W-:-:S02]  /*2aa0*/  IMAD.SHL.U32 R25, R25, 0x40, RZ ;  /* 0x0000004019197824 */ /* 0x000fc400078e00ff */
[----:B------:R-:W-:Y:S01]  /*2ab0*/  IMAD.IADD R8, R214, 0x1, R5 ;  /* 0x00000001d6087824 */ /* 0x000fe200078e0205 */
[CC--:B------:R-:W-:Y:S02]  /*2ac0*/  LEA.HI R5, R10.reuse, R3.reuse, RZ, 0x6 ;  /* 0x000000030a057211 */ /* 0x0c0fe400078f30ff */
[----:B------:R-:W-:Y:S02]  /*2ad0*/  LEA.HI R10, R10, R3, RZ, 0x3 ;  /* 0x000000030a0a7211 */ /* 0x000fe400078f18ff */
[----:B------:R-:W-:Y:S02]  /*2ae0*/  LOP3.LUT R31, R31, 0x1c0, RZ, 0xc0, !PT ;  /* 0x000001c01f1f7812 */ /* 0x000fe400078ec0ff */
[----:B------:R-:W-:Y:S02]  /*2af0*/  LOP3.LUT R25, R25, 0x1c0, RZ, 0xc0, !PT ;  /* 0x000001c019197812 */ /* 0x000fe400078ec0ff */
[----:B------:R-:W-:Y:S02]  /*2b00*/  SHF.R.S32.HI R5, RZ, 0x6, R5 ;  /* 0x00000006ff057819 */ /* 0x000fe40000011405 */
[----:B------:R-:W-:-:S02]  /*2b10*/  LOP3.LUT R11, R31, 0x38, R10, 0xf8, !PT ;  /* 0x000000381f0b7812 */ /* 0x000fc400078ef80a */
[----:B------:R-:W-:-:S04]  /*2b20*/  SHF.R.U32.HI R25, RZ, 0x3, R25 ;  /* 0x00000003ff197819 */ /* 0x000fc80000011619 */
[----:B------:R-:W-:Y:S01]  /*2b30*/  LOP3.LUT R12, R11, R25, RZ, 0x3c, !PT ;  /* 0x000000190b0c7212 */ /* 0x000fe200078e3cff */
[----:B----4-:R-:W-:-:S04]  /*2b40*/  IMAD R125, R5, 0x1400, R27 ;  /* 0x00001400057d7824 */ /* 0x010fc800078e021b */
[----:B------:R-:W-:Y:S02]  /*2b50*/  IMAD.IADD R125, R125, 0x1, R12 ;  /* 0x000000017d7d7824 */ /* 0x000fe400078e020c */
[----:B------:R-:W3:Y:S01]  /*2b60*/  LDL R12, [R1+0x80] ;  /* 0x00008000010c7983 */ /* 0x000ee20000100800 */
[-C--:B------:R-:W-:Y:S02]  /*2b70*/  IMAD R6, R9, R90.reuse, RZ ;  /* 0x0000005a09067224 */ /* 0x080fe400078e02ff */
[C---:B------:R-:W-:Y:S02]  /*2b80*/  IMAD.SHL.U32 R32, R225.reuse, 0x40, RZ ;  /* 0x00000040e1207824 */ /* 0x040fe400078e00ff */
[C---:B------:R-:W-:Y:S02]  /*2b90*/  IMAD.SHL.U32 R29, R225.reuse, 0x40, RZ ;  /* 0x00000040e11d7824 */ /* 0x040fe400078e00ff */
[----:B------:R-:W-:-:S04]  /*2ba0*/  IMAD.WIDE.U32 R94, R225, R90, R216 ;  /* 0x0000005ae15e7225 */ /* 0x000fc800078e00d8 */
[C---:B------:R-:W-:Y:S02]  /*2bb0*/  IMAD R9, R225.reuse, R91, R6 ;  /* 0x0000005be1097224 */ /* 0x040fe400078e0206 */
[----:B------:R-:W-:Y:S01]  /*2bc0*/  IMAD.WIDE.U32 R92, R225, R90, R16 ;  /* 0x0000005ae15c7225 */ /* 0x000fe200078e0010 */
[----:B------:R-:W-:Y:S02]  /*2bd0*/  LOP3.LUT R32, R32, 0x1c0, RZ, 0xc0, !PT ;  /* 0x000001c020207812 */ /* 0x000fe400078ec0ff */
[----:B------:R-:W-:Y:S01]  /*2be0*/  LOP3.LUT R29, R29, 0x1c0, RZ, 0xc0, !PT ;  /* 0x000001c01d1d7812 */ /* 0x000fe200078ec0ff */
[----:B------:R-:W-:Y:S02]  /*2bf0*/  IMAD.IADD R95, R95, 0x1, R9 ;  /* 0x000000015f5f7824 */ /* 0x000fe400078e0209 */
[----:B------:R-:W-:Y:S01]  /*2c00*/  IMAD.IADD R93, R9, 0x1, R93 ;  /* 0x00000001095d7824 */ /* 0x000fe200078e025d */
[----:B------:R-:W-:Y:S01]  /*2c10*/  SHF.R.S32.HI R9, RZ, 0x1f, R8 ;  /* 0x0000001fff097819 */ /* 0x000fe20000011408 */
[----:B------:R-:W-:-:S02]  /*2c20*/  VIADD R30, R225, 0x40 ;  /* 0x00000040e11e7836 */ /* 0x000fc40000000000 */
[----:B------:R-:W-:Y:S01]  /*2c30*/  VIADD R15, R225, 0x40 ;  /* 0x00000040e10f7836 */ /* 0x000fe20000000000 */
[----:B------:R-:W0:Y:S01]  /*2c40*/  S2R R155, SR_TID.X ;  /* 0x00000000009b7919 */ /* 0x000e220000002100 */
[----:B------:R-:W-:Y:S01]  /*2c50*/  LOP3.LUT R3, R32, 0x38, R10, 0xf8, !PT ;  /* 0x0000003820037812 */ /* 0x000fe200078ef80a */
[----:B------:R-:W-:Y:S01]  /*2c60*/  IMAD.SHL.U32 R30, R30, 0x40, RZ ;  /* 0x000000401e1e7824 */ /* 0x000fe200078e00ff */
[----:B------:R-:W-:Y:S01]  /*2c70*/  SHF.R.U32.HI R29, RZ, 0x3, R29 ;  /* 0x00000003ff1d7819 */ /* 0x000fe2000001161d */
[----:B------:R-:W-:Y:S01]  /*2c80*/  IMAD.SHL.U32 R15, R15, 0x40, RZ ;  /* 0x000000400f0f7824 */ /* 0x000fe200078e00ff */
[CC--:B------:R-:W-:Y:S02]  /*2c90*/  LEA.HI R21, R9.reuse, R8.reuse, RZ, 0x3 ;  /* 0x0000000809157211 */ /* 0x0c0fe400078f18ff */
[----:B------:R-:W-:Y:S01]  /*2ca0*/  LEA.HI R8, R9, R8, RZ, 0x6 ;  /* 0x0000000809087211 */ /* 0x000fe200078f30ff */
[----:B--2---:R-:W-:Y:S01]  /*2cb0*/  IMAD R127, R5, 0x1400, R28 ;  /* 0x00001400057f7824 */ /* 0x004fe200078e021c */
[----:B------:R-:W-:Y:S01]  /*2cc0*/  LOP3.LUT R6, R3, R29, RZ, 0x3c, !PT ;  /* 0x0000001d03067212 */ /* 0x000fe200078e3cff */
[----:B------:R-:W-:Y:S01]  /*2cd0*/  IMAD R123, R5, 0x1400, R20 ;  /* 0x00001400057b7824 */ /* 0x000fe200078e0214 */
[----:B------:R-:W-:-:S02]  /*2ce0*/  LOP3.LUT R30, R30, 0x1c0, RZ, 0xc0, !PT ;  /* 0x000001c01e1e7812 */ /* 0x000fc400078ec0ff */
[----:B------:R-:W-:Y:S02]  /*2cf0*/  LOP3.LUT R15, R15, 0x1c0, RZ, 0xc0, !PT ;  /* 0x000001c00f0f7812 */ /* 0x000fe400078ec0ff */
[----:B------:R-:W-:Y:S02]  /*2d00*/  SHF.R.S32.HI R8, RZ, 0x6, R8 ;  /* 0x00000006ff087819 */ /* 0x000fe40000011408 */
[----:B------:R-:W-:Y:S01]  /*2d10*/  LOP3.LUT R5, R31, 0x38, R21, 0xf8, !PT ;  /* 0x000000381f057812 */ /* 0x000fe200078ef815 */
[----:B------:R-:W-:Y:S01]  /*2d20*/  IMAD.IADD R127, R127, 0x1, R6 ;  /* 0x000000017f7f7824 */ /* 0x000fe200078e0206 */
[----:B------:R-:W-:Y:S01]  /*2d30*/  SHF.R.U32.HI R15, RZ, 0x3, R15 ;  /* 0x00000003ff0f7819 */ /* 0x000fe2000001160f */
[----:B------:R-:W-:Y:S01]  /*2d40*/  IMAD R124, R8, 0x1400, R27 ;  /* 0x00001400087c7824 */ /* 0x000fe200078e021b */
[--C-:B------:R-:W-:Y:S02]  /*2d50*/  LOP3.LUT R3, R32, 0x38, R21.reuse, 0xf8, !PT ;  /* 0x0000003820037812 */ /* 0x100fe400078ef815 */
[----:B------:R-:W-:-:S02]  /*2d60*/  LOP3.LUT R6, R30, 0x38, R21, 0xf8, !PT ;  /* 0x000000381e067812 */ /* 0x000fc400078ef815 */
[----:B------:R-:W-:Y:S02]  /*2d70*/  LOP3.LUT R5, R5, R25, RZ, 0x3c, !PT ;  /* 0x0000001905057212 */ /* 0x000fe400078e3cff */
[----:B-----5:R-:W-:Y:S01]  /*2d80*/  SHF.R.S32.HI R11, RZ, 0x1f, R152 ;  /* 0x0000001fff0b7819 */ /* 0x020fe20000011498 */
[C---:B------:R-:W-:Y:S01]  /*2d90*/  IMAD R126, R8.reuse, 0x1400, R28 ;  /* 0x00001400087e7824 */ /* 0x040fe200078e021c */
[----:B------:R-:W-:Y:S01]  /*2da0*/  LOP3.LUT R3, R3, R29, RZ, 0x3c, !PT ;  /* 0x0000001d03037212 */ /* 0x000fe200078e3cff */
[----:B------:R-:W-:Y:S01]  /*2db0*/  IMAD R122, R8, 0x1400, R20 ;  /* 0x00001400087a7824 */ /* 0x000fe200078e0214 */
[-C--:B------:R-:W-:Y:S01]  /*2dc0*/  LOP3.LUT R9, R6, R15.reuse, RZ, 0x3c, !PT ;  /* 0x0000000f06097212 */ /* 0x080fe200078e3cff */
[----:B------:R-:W-:Y:S01]  /*2dd0*/  IMAD.IADD R124, R124, 0x1, R5 ;  /* 0x000000017c7c7824 */ /* 0x000fe200078e0205 */
[----:B------:R-:W-:Y:S01]  /*2de0*/  LOP3.LUT R13, R30, 0x38, R10, 0xf8, !PT ;  /* 0x000000381e0d7812 */ /* 0x000fe200078ef80a */
[----:B------:R-:W-:Y:S01]  /*2df0*/  IMAD R5, R11, R96, RZ ;  /* 0x000000600b057224 */ /* 0x000fe200078e02ff */
[----:B------:R-:W-:Y:S01]  /*2e00*/  ISETP.GE.AND P0, PT, R22, UR4, PT ;  /* 0x0000000416007c0c */ /* 0x000fe2000bf06270 */
[----:B------:R-:W-:Y:S01]  /*2e10*/  IMAD.IADD R126, R126, 0x1, R3 ;  /* 0x000000017e7e7824 */ /* 0x000fe200078e0203 */
[----:B------:R-:W-:Y:S01]  /*2e20*/  LOP3.LUT R14, R13, R15, RZ, 0x3c, !PT ;  /* 0x0000000f0d0e7212 */ /* 0x000fe200078e3cff */
[----:B------:R-:W-:Y:S01]  /*2e30*/  IMAD.IADD R122, R122, 0x1, R9 ;  /* 0x000000017a7a7824 */ /* 0x000fe200078e0209 */
[C-C-:B------:R-:W-:Y:S01]  /*2e40*/  SHF.L.U64.HI R3, R96.reuse, 0x5, R97.reuse ;  /* 0x0000000560037819 */ /* 0x140fe20000010261 */
[----:B------:R-:W-:Y:S01]  /*2e50*/  IMAD R9, R97, 0x50, RZ ;  /* 0x0000005061097824 */ /* 0x000fe200078e02ff */
[----:B------:R-:W-:Y:S01]  /*2e60*/  SHF.L.U64.HI R105, R96, 0x6, R97 ;  /* 0x0000000660697819 */ /* 0x000fe20000010261 */
[----:B------:R-:W-:-:S02]  /*2e70*/  IMAD R13, R152, R97, R5 ;  /* 0x00000061980d7224 */ /* 0x000fc400078e0205 */
[C---:B------:R-:W-:Y:S02]  /*2e80*/  IMAD.SHL.U32 R102, R96.reuse, 0x20, RZ ;  /* 0x0000002060667824 */ /* 0x040fe400078e00ff */
[----:B------:R-:W-:Y:S02]  /*2e90*/  IMAD.SHL.U32 R106, R96, 0x40, RZ ;  /* 0x00000040606a7824 */ /* 0x000fe400078e00ff */
[----:B------:R-:W-:Y:S01]  /*2ea0*/  IMAD.WIDE.U32 R100, R152, R96, R100 ;  /* 0x0000006098647225 */ /* 0x000fe200078e0064 */
[----:B------:R-:W-:-:S03]  /*2eb0*/  SEL R5, RZ, 0x8, P0 ;  /* 0x00000008ff057807 */ /* 0x000fc60000000000 */
[----:B------:R-:W-:-:S04]  /*2ec0*/  IMAD.WIDE.U32 R98, R152, R96, R98 ;  /* 0x0000006098627225 */ /* 0x000fc800078e0062 */
[----:B------:R-:W-:-:S04]  /*2ed0*/  IMAD.WIDE.U32 R96, R96, 0x50, RZ ;  /* 0x0000005060607825 */ /* 0x000fc800078e00ff */
[-C--:B------:R-:W-:Y:S01]  /*2ee0*/  IMAD R11, R11, R90.reuse, RZ ;  /* 0x0000005a0b0b7224 */ /* 0x080fe200078e02ff */
[C---:B------:R-:W-:Y:S01]  /*2ef0*/  SHF.L.U64.HI R103, R90.reuse, 0x5, R91 ;  /* 0x000000055a677819 */ /* 0x040fe2000001025b */
[----:B------:R-:W-:Y:S01]  /*2f00*/  IMAD.IADD R116, R97, 0x1, R9 ;  /* 0x0000000161747824 */ /* 0x000fe200078e0209 */
[----:B------:R-:W-:Y:S01]  /*2f10*/  SHF.L.U64.HI R107, R90, 0x6, R91 ;  /* 0x000000065a6b7819 */ /* 0x000fe2000001025b */
[----:B------:R-:W-:Y:S01]  /*2f20*/  IMAD R117, R91, 0x50, RZ ;  /* 0x000000505b757824 */ /* 0x000fe200078e02ff */
[----:B------:R-:W-:Y:S01]  /*2f30*/  LOP3.LUT R27, R4, R5, RZ, 0xfc, !PT ;  /* 0x00000005041b7212 */ /* 0x000fe200078efcff */
[----:B------:R-:W-:Y:S01]  /*2f40*/  IMAD R11, R152, R91, R11 ;  /* 0x0000005b980b7224 */ /* 0x000fe200078e020b */
[----:B------:R-:W-:Y:S01]  /*2f50*/  SHF.R.S32.HI R9, RZ, 0x3, R10 ;  /* 0x00000003ff097819 */ /* 0x000fe2000001140a */
[C---:B------:R-:W-:Y:S01]  /*2f60*/  IMAD.SHL.U32 R104, R90.reuse, 0x20, RZ ;  /* 0x000000205a687824 */ /* 0x040fe200078e00ff */
[----:B------:R-:W-:Y:S01]  /*2f70*/  SHF.R.S32.HI R20, RZ, 0x3, R21 ;  /* 0x00000003ff147819 */ /* 0x000fe20000011415 */
[----:B------:R-:W-:Y:S01]  /*2f80*/  IMAD.SHL.U32 R108, R90, 0x40, RZ ;  /* 0x000000405a6c7824 */ /* 0x000fe200078e00ff */
[----:B------:R-:W-:Y:S01]  /*2f90*/  LOP3.LUT R10, R10, 0xfffffff8, RZ, 0xc0, !PT ;  /* 0xfffffff80a0a7812 */ /* 0x000fe200078ec0ff */
[----:B------:R-:W-:Y:S01]  /*2fa0*/  IMAD.WIDE.U32 R94, R152, R90, R94 ;  /* 0x0000005a985e7225 */ /* 0x000fe200078e005e */
[----:B------:R-:W-:-:S03]  /*2fb0*/  LOP3.LUT R21, R21, 0xfffffff8, RZ, 0xc0, !PT ;  /* 0xfffffff815157812 */ /* 0x000fc600078ec0ff */
[----:B------:R-:W-:Y:S01]  /*2fc0*/  IMAD.WIDE.U32 R92, R152, R90, R92 ;  /* 0x0000005a985c7225 */ /* 0x000fe200078e005c */
[----:B------:R-:W-:-:S03]  /*2fd0*/  LOP3.LUT R25, R27, 0x2, RZ, 0xc0, !PT ;  /* 0x000000021b197812 */ /* 0x000fc600078ec0ff */
[----:B------:R-:W-:Y:S01]  /*2fe0*/  IMAD.WIDE.U32 R90, R90, 0x50, RZ ;  /* 0x000000505a5a7825 */ /* 0x000fe200078e00ff */
[----:B0-----:R-:W-:-:S03]  /*2ff0*/  LEA.HI R155, R155, 0x8, RZ, 0x19 ;  /* 0x000000089b9b7811 */ /* 0x001fc600078fc8ff */
[----:B------:R-:W-:Y:S01]  /*3000*/  IMAD.IADD R115, R115, 0x1, R26 ;  /* 0x0000000173737824 */ /* 0x000fe200078e021a */
[----:B------:R-:W-:Y:S01]  /*3010*/  LOP3.LUT R26, R27, 0x4, RZ, 0xc0, !PT ;  /* 0x000000041b1a7812 */ /* 0x000fe200078ec0ff */
[----:B------:R-:W-:Y:S01]  /*3020*/  IMAD.SHL.U32 R112, R7, 0x2, RZ ;  /* 0x0000000207707824 */ /* 0x000fe200078e00ff */
        /* <DEDUP_REMOVED lines=11> */
[----:B---3--:R-:W-:-:S07]  /*30e0*/  IMAD R109, R12, 0x20, R225 ;  /* 0x000000200c6d7824 */ /* 0x008fce00078e02e1 */
.L_x_2776:
[----:B--2---:R-:W2:Y:S01]  /*30f0*/  LDL R34, [R1+0x7c] ;  /* 0x00007c0001227983 */ /* 0x004ea20000100800 */
[----:B------:R-:W0:Y:S01]  /*3100*/  LDC R32, c[0x0][0x430] ;  /* 0x00010c00ff207b82 */ /* 0x000e220000000800 */
[----:B------:R-:W-:Y:S01]  /*3110*/  VIADD R2, R2, 0xffffffff ;  /* 0xffffffff02027836 */ /* 0x000fe20000000000 */
[----:B------:R-:W-:-:S03]  /*3120*/  ULDC.64 UR4, c[0x0][0x208] ;  /* 0x0000820000047ab9 */ /* 0x000fc60000000a00 */
[----:B---3--:R-:W-:-:S03]  /*3130*/  IMAD R11, R2, 0x50, R109 ;  /* 0x00000050020b7824 */ /* 0x008fc600078e026d */
        /* <DEDUP_REMOVED lines=13> */
[--C-:B------:R-:W-:Y:S01]  /*3210*/  @!P0 SHF.R.S32.HI R31, RZ, 0x1f, R11.reuse ;  /* 0x0000001fff1f8819 */ /* 0x100fe2000001140b */
[----:B------:R-:W-:Y:S02]  /*3220*/  @!P0 IMAD R33, R0, R15, R30 ;  /* 0x0000000f00218224 */ /* 0x000fe400078e021e */
[----:B------:R-:W-:-:S04]  /*3230*/  @!P0 IMAD.MOV.U32 R30, RZ, RZ, R11 ;  /* 0x000000ffff1e8224 */ /* 0x000fc800078e000b */
[----:B------:R-:W-:-:S04]  /*3240*/  @!P0 IMAD.WIDE.U32 R14, R0, R14, R30 ;  /* 0x0000000e000e8225 */ /* 0x000fc800078e001e */
[----:B------:R-:W-:Y:S01]  /*3250*/  @!P0 IMAD.IADD R15, R15, 0x1, R33 ;  /* 0x000000010f0f8824 */ /* 0x000fe200078e0221 */
[----:B---3--:R-:W-:Y:S01]  /*3260*/  @!P0 LEA R12, P3, R14, R12, 0x2 ;  /* 0x0000000c0e0c8211 */ /* 0x008fe200078610ff */
[----:B------:R-:W-:-:S03]  /*3270*/  IMAD.MOV.U32 R30, RZ, RZ, RZ ;  /* 0x000000ffff1e7224 */ /* 0x000fc600078e00ff */
[----:B------:R-:W-:-:S05]  /*3280*/  @!P0 LEA.HI.X R13, R14, R13, R15, 0x2, P3 ;  /* 0x0000000d0e0d8211 */ /* 0x000fca00018f140f */
[----:B------:R0:W5:Y:S01]  /*3290*/  @!P0 LDG.E R30, desc[UR4][R12.64] ;  /* 0x000000040c1e8981 */ /* 0x000162000c1e1900 */
[----:B------:R-:W-:Y:S01]  /*32a0*/  ISETP.GE.AND P0, PT, R111, 0x1, PT ;  /* 0x000000016f00780c */ /* 0x000fe20003f06270 */
[----:B------:R-:W-:Y:S01]  /*32b0*/  IMAD.MOV R31, RZ, RZ, -R11 ;  /* 0x000000ffff1f7224 */ /* 0x000fe200078e0a0b */
[----:B------:R-:W-:Y:S01]  /*32c0*/  ISETP.GT.AND P3, PT, R2, R113, PT ;  /* 0x000000710200720c */ /* 0x000fe20003f64270 */
[----:B------:R-:W-:Y:S05]  /*32d0*/  YIELD ;  /* 0x0000000000007946 */ /* 0x000fea0003800000 */
[----:B------:R-:W-:Y:S01]  /*32e0*/  BSSY B0, `(.L_x_2660) ;  /* 0x000084f000007945 */ /* 0x000fe20003800000 */
[----:B------:R-:W-:Y:S01]  /*32f0*/  IMAD R31, R32, R31, R35 ;  /* 0x0000001f201f7224 */ /* 0x000fe200078e0223 */
[----:B------:R-:W-:Y:S01]  /*3300*/  P2R R110, PR, RZ, 0x8 ;  /* 0x00000008ff6e7803 */ /* 0x000fe20000000000 */
        /* <DEDUP_REMOVED lines=10> */
[----:B------:R-:W-:Y:S02]  /*33b0*/  IMAD R87, R2, -0x50, R24 ;  /* 0xffffffb002577824 */ /* 0x000fe400078e0218 */
[----:B------:R-:W-:Y:S01]  /*33c0*/  IMAD R11, R31, UR5, R14 ;  /* 0x000000051f0b7c24 */ /* 0x000fe2000f8e020e */
[----:B------:R-:W-:Y:S01]  /*33d0*/  ULDC.64 UR4, c[0x0][0x310] ;  /* 0x0000c40000047ab9 */ /* 0x000fe20000000a00 */
[----:B------:R-:W-:Y:S01]  /*33e0*/  IMAD R14, R116, R2, RZ ;  /* 0x00000002740e7224 */ /* 0x000fe200078e02ff */
[----:B------:R-:W-:Y:S01]  /*33f0*/  VIMNMX R87, R87, 0x50, PT ;  /* 0x0000005057577848 */ /* 0x000fe20003fe0100 */
[----:B------:R-:W-:-:S02]  /*3400*/  IMAD R15, R86, UR4, RZ ;  /* 0x00000004560f7c24 */ /* 0x000fc4000f8e02ff */
[----:B------:R-:W-:Y:S01]  /*3410*/  IMAD.IADD R13, R13, 0x1, R11 ;  /* 0x000000010d0d7824 */ /* 0x000fe200078e020b */
[----:B------:R-:W-:Y:S01]  /*3420*/  SHF.R.S32.HI R11, RZ, 0x1f, R2 ;  /* 0x0000001fff0b7819 */ /* 0x000fe20000011402 */
[C---:B------:R-:W-:Y:S02]  /*3430*/  IMAD R15, R30.reuse, UR5, R15 ;  /* 0x000000051e0f7c24 */ /* 0x040fe4000f8e020f */
[----:B------:R-:W-:Y:S01]  /*3440*/  IMAD.WIDE.U32 R12, R30, UR4, R12 ;  /* 0x000000041e0c7c25 */ /* 0x000fe2000f8e000c */
[----:B------:R-:W-:-:S03]  /*3450*/  ULDC.64 UR4, c[0x0][0x308] ;  /* 0x0000c20000047ab9 */ /* 0x000fc60000000a00 */
[----:B------:R-:W-:Y:S02]  /*3460*/  IMAD.IADD R13, R13, 0x1, R15 ;  /* 0x000000010d0d7824 */ /* 0x000fe400078e020f */
[----:B------:R-:W-:Y:S02]  /*3470*/  IMAD R15, R117, R2, RZ ;  /* 0x00000002750f7224 */ /* 0x000fe400078e02ff */
        /* <DEDUP_REMOVED lines=26> */
[----:B------:R-:W-:Y:S02]  /*3620*/  IADD3 R33, P4, R94, R12, RZ ;  /* 0x0000000c5e217210 */ /* 0x000fe40007f9e0ff */
[----:B------:R-:W-:Y:S02]  /*3630*/  CS2R R76, SRZ ;  /* 0x00000000004c7805 */ /* 0x000fe4000001ff00 */
[-C--:B------:R-:W-:Y:S01]  /*3640*/  ISETP.GE.AND P5, PT, R216, R111.reuse, PT ;  /* 0x0000006fd800720c */ /* 0x080fe20003fa6270 */
[----:B------:R-:W-:Y:S01]  /*3650*/  IMAD.X R35, R11, 0x1, R5, P0 ;  /* 0x000000010b237824 */ /* 0x000fe200000e0605 */
[----:B------:R-:W-:Y:S01]  /*3660*/  LEA R34, P0, R32, UR4, 0x1 ;  /* 0x0000000420227c11 */ /* 0x000fe2000f8008ff */
[----:B------:R-:W-:Y:S01]  /*3670*/  IMAD.X R36, R80, 0x1, R7, P4 ;  /* 0x0000000150247824 */ /* 0x000fe200020e0607 */
[----:B------:R-:W-:Y:S01]  /*3680*/  CS2R R78, SRZ ;  /* 0x00000000004e7805 */ /* 0x000fe2000001ff00 */
[----:B------:R-:W-:Y:S01]  /*3690*/  ULDC.64 UR6, c[0x0][0x208] ;  /* 0x0000820000067ab9 */ /* 0x000fe20000000a00 */
[----:B------:R-:W-:Y:S01]  /*36a0*/  LEA.HI.X R35, R32, UR5, R35, 0x1, P0 ;  /* 0x0000000520237c11 */ /* 0x000fe200080f0c23 */
[----:B------:R-:W-:Y:S01]  /*36b0*/  ULDC.64 UR4, c[0x0][0x400] ;  /* 0x0001000000047ab9 */ /* 0x000fe20000000a00 */
[----:B------:R-:W-:-:S02]  /*36c0*/  ISETP.GE.AND P4, PT, R221, R111, PT ;  /* 0x0000006fdd00720c */ /* 0x000fc40003f86270 */
[----:B------:R-:W-:-:S03]  /*36d0*/  LEA R32, P0, R33, UR4, 0x1 ;  /* 0x0000000421207c11 */ /* 0x000fc6000f8008ff */
[----:B------:R0:W5:Y:S01]  /*36e0*/  @!P5 LDG.E.64 R76, desc[UR6][R34.64] ;  /* 0x00000006224cd981 */ /* 0x000162000c1e1b00 */
        /* <DEDUP_REMOVED lines=16> */
.L_x_2664:
[----:B------:R-:W-:Y:S05]  /*37f0*/  BSYNC B1 ;  /* 0x0000000000017941 */ /* 0x000fea0003800000 */
.L_x_2663:
[----:B0----5:R-:W-:Y:S01]  /*3800*/  IMAD.MOV.U32 R32, RZ, RZ, R64 ;  /* 0x000000ffff207224 */ /* 0x021fe200078e0040 */
[----:B------:R-:W-:Y:S01]  /*3810*/  BSSY B1, `(.L_x_2665) ;  /* 0x0000043000017945 */ /* 0x000fe20003800000 */
[----:B------:R-:W-:Y:S01]  /*3820*/  IMAD.MOV.U32 R34, RZ, RZ, R65 ;  /* 0x000000ffff227224 */ /* 0x000fe200078e0041 */
[----:B------:R-:W-:Y:S01]  /*3830*/  CS2R R52, SRZ ;  /* 0x0000000000347805 */ /* 0x000fe2000001ff00 */
[----:B------:R-:W-:Y:S01]  /*3840*/  IMAD.MOV.U32 R33, RZ, RZ, R68 ;  /* 0x000000ffff217224 */ /* 0x000fe200078e0044 */
[----:B------:R-:W-:Y:S01]  /*3850*/  CS2R R56, SRZ ;  /* 0x0000000000387805 */ /* 0x000fe2000001ff00 */
[----:B------:R-:W-:Y:S01]  /*3860*/  VIADD R35, R225, 0x20 ;  /* 0x00000020e1237836 */ /* 0x000fe20000000000 */
[----:B------:R-:W-:Y:S01]  /*3870*/  PRMT R147, R34, 0x5410, R32 ;  /* 0x0000541022937816 */ /* 0x000fe20000000020 */
[----:B------:R-:W-:Y:S01]  /*3880*/  IMAD.MOV.U32 R32, RZ, RZ, R69 ;  /* 0x000000ffff207224 */ /* 0x000fe200078e0045 */
[----:B------:R-:W-:Y:S01]  /*3890*/  CS2R R60, SRZ ;  /* 0x00000000003c7805 */ /* 0x000fe2000001ff00 */
[----:B------:R-:W-:Y:S01]  /*38a0*/  IMAD.MOV.U32 R34, RZ, RZ, R76 ;  /* 0x000000ffff227224 */ /* 0x000fe200078e004c */
[----:B------:R-:W-:-:S02]  /*38b0*/  ISETP.GE.AND P4, PT, R35, R87, PT ;  /* 0x000000572300720c */ /* 0x000fc40003f86270 */
[----:B------:R-:W-:Y:S02]  /*38c0*/  CS2R R50, SRZ ;  /* 0x0000000000327805 */ /* 0x000fe4000001ff00 */
[----:B------:R-:W-:Y:S01]  /*38d0*/  PRMT R149, R32, 0x5410, R33 ;  /* 0x0000541020957816 */ /* 0x000fe20000000021 */
[----:B------:R-:W-:Y:S01]  /*38e0*/  IMAD.MOV.U32 R33, RZ, RZ, R72 ;  /* 0x000000ffff217224 */ /* 0x000fe200078e0048 */
[----:B------:R-:W-:Y:S01]  /*38f0*/  CS2R R54, SRZ ;  /* 0x0000000000367805 */ /* 0x000fe2000001ff00 */
[----:B------:R-:W-:Y:S01]  /*3900*/  IMAD.MOV.U32 R32, RZ, RZ, R73 ;  /* 0x000000ffff207224 */ /* 0x000fe200078e0049 */
[----:B------:R-:W-:Y:S02]  /*3910*/  CS2R R58, SRZ ;  /* 0x00000000003a7805 */ /* 0x000fe4000001ff00 */
[----:B------:R-:W-:Y:S02]  /*3920*/  CS2R R62, SRZ ;  /* 0x00000000003e7805 */ /* 0x000fe4000001ff00 */
[----:B------:R-:W-:Y:S01]  /*3930*/  PRMT R150, R32, 0x5410, R33 ;  /* 0x0000541020967816 */ /* 0x000fe20000000021 */
[----:B------:R-:W-:-:S02]  /*3940*/  IMAD.MOV.U32 R33, RZ, RZ, R77 ;  /* 0x000000ffff217224 */ /* 0x000fc400078e004d */
[----:B------:R-:W-:-:S03]  /*3950*/  IMAD.MOV.U32 R32, RZ, RZ, R66 ;  /* 0x000000ffff207224 */ /* 0x000fc600078e0042 */
[----:B------:R-:W-:Y:S01]  /*3960*/  PRMT R83, R33, 0x5410, R34 ;  /* 0x0000541021537816 */ /* 0x000fe20000000022 */
[----:B------:R-:W-:Y:S02]  /*3970*/  IMAD.MOV.U32 R34, RZ, RZ, R67 ;  /* 0x000000ffff227224 */ /* 0x000fe400078e0043 */
[----:B------:R-:W-:-:S03]  /*3980*/  IMAD.MOV.U32 R33, RZ, RZ, R70 ;  /* 0x000000ffff217224 */ /* 0x000fc600078e0046 */
[----:B------:R-:W-:Y:S01]  /*3990*/  PRMT R146, R34, 0x5410, R32 ;  /* 0x0000541022927816 */ /* 0x000fe20000000020 */
[----:B------:R-:W-:Y:S02]  /*39a0*/  IMAD.MOV.U32 R32, RZ, RZ, R71 ;  /* 0x000000ffff207224 */ /* 0x000fe400078e0047 */
[----:B------:R-:W-:-:S03]  /*39b0*/  IMAD.MOV.U32 R34, RZ, RZ, R74 ;  /* 0x000000ffff227224 */ /* 0x000fc600078e004a */
[----:B------:R-:W-:Y:S01]  /*39c0*/  PRMT R148, R32, 0x5410, R33 ;  /* 0x0000541020947816 */ /* 0x000fe20000000021 */
[----:B------:R-:W-:Y:S01]  /*39d0*/  IMAD.MOV.U32 R33, RZ, RZ, R75 ;  /* 0x000000ffff217224 */ /* 0x000fe200078e004b */
[----:B------:R-:W-:Y:S01]  /*39e0*/  PRMT R151, R151, 0x5410, R34 ;  /* 0x0000541097977816 */ /* 0x000fe20000000022 */
[----:B------:R-:W-:Y:S02]  /*39f0*/  IMAD.MOV.U32 R32, RZ, RZ, R78 ;  /* 0x000000ffff207224 */ /* 0x000fe400078e004e */
[----:B------:R-:W-:Y:S01]  /*3a00*/  IMAD.MOV.U32 R34, RZ, RZ, R79 ;  /* 0x000000ffff227224 */ /* 0x000fe200078e004f */
[----:B------:R-:W-:Y:S02]  /*3a10*/  PRMT R153, R153, 0x5410, R33 ;  /* 0x0000541099997816 */ /* 0x000fe40000000021 */
[----:B------:R-:W-:Y:S02]  /*3a20*/  PRMT R128, R128, 0x5410, R32 ;  /* 0x0000541080807816 */ /* 0x000fe40000000020 */
        /* <DEDUP_REMOVED lines=11> */
[----:B------:R-:W-:Y:S02]  /*3ae0*/  LEA R34, P0, R32, UR4, 0x1 ;  /* 0x0000000420227c11 */ /* 0x000fe4000f8008ff */
[----:B------:R-:W-:Y:S02]  /*3af0*/  ISETP.GE.AND P5, PT, R216, R111, PT ;  /* 0x0000006fd800720c */ /* 0x000fe40003fa6270 */
[----:B------:R-:W-:Y:S02]  /*3b00*/  LEA.HI.X R35, R32, UR5, R35, 0x1, P0 ;  /* 0x0000000520237c11 */ /* 0x000fe400080f0c23 */
[----:B------:R-:W-:-:S04]  /*3b10*/  LEA R32, P0, R33, UR6, 0x1 ;  /* 0x0000000621207c11 */ /* 0x000fc8000f8008ff */
[----:B------:R-:W-:Y:S02]  /*3b20*/  LEA.HI.X R33, R33, UR7, R36, 0x1, P0 ;  /* 0x0000000721217c11 */ /* 0x000fe400080f0c24 */
[-C--:B------:R-:W-:Y:S02]  /*3b30*/  ISETP.GE.AND P0, PT, R221, R111.reuse, PT ;  /* 0x0000006fdd00720c */ /* 0x080fe40003f06270 */
[----:B------:R-:W-:Y:S02]  /*3b40*/  CS2R R56, SRZ ;  /* 0x0000000000387805 */ /* 0x000fe4000001ff00 */
[----:B------:R-:W-:Y:S01]  /*3b50*/  CS2R R58, SRZ ;  /* 0x00000000003a7805 */ /* 0x000fe2000001ff00 */
        /* <DEDUP_REMOVED lines=8> */
[----:B------:R-:W-:-:S02]  /*3be0*/  CS2R R54, SRZ ;  /* 0x0000000000367805 */ /* 0x000fc4000001ff00 */
[----:B------:R-:W-:Y:S01]  /*3bf0*/  CS2R R50, SRZ ;  /* 0x0000000000327805 */ /* 0x000fe2000001ff00 */
[----:B------:R0:W5:Y:S04]  /*3c00*/  @!P5 LDG.E.64 R52, desc[UR8][R34.64+0x80] ;  /* 0x000080082234d981 */ /* 0x000168000c1e1b00 */
[----:B------:R0:W5:Y:S04]  /*3c10*/  @!P5 LDG.E.64 R54, desc[UR8][R32.64+0x80] ;  /* 0x000080082036d981 */ /* 0x000168000c1e1b00 */
[----:B------:R0:W5:Y:S04]  /*3c20*/  @!P0 LDG.E.64 R48, desc[UR8][R34.64+0xc0] ;  /* 0x0000c00822308981 */ /* 0x000168000c1e1b00 */
[----:B------:R0:W5:Y:S02]  /*3c30*/  @!P0 LDG.E.64 R50, desc[UR8][R32.64+0xc0] ;  /* 0x0000c00820328981 */ /* 0x000164000c1e1b00 */
.L_x_2666:
[----:B------:R-:W-:Y:S05]  /*3c40*/  BSYNC B1 ;  /* 0x0000000000017941 */ /* 0x000fea0003800000 */
.L_x_2665:
[----:B0----5:R-:W-:Y:S01]  /*3c50*/  IMAD.MOV.U32 R33, RZ, RZ, R52 ;  /* 0x000000ffff217224 */ /* 0x021fe200078e0034 */
[----:B------:R-:W-:Y:S01]  /*3c60*/  BSSY B1, `(.L_x_2667) ;  /* 0x0000044000017945 */ /* 0x000fe20003800000 */
[----:B------:R-:W-:Y:S01]  /*3c70*/  IMAD.MOV.U32 R32, RZ, RZ, R53 ;  /* 0x000000ffff207224 */ /* 0x000fe200078e0035 */
[----:B------:R-:W-:Y:S01]  /*3c80*/  CS2R R40, SRZ ;  /* 0x0000000000287805 */ /* 0x000fe2000001ff00 */
        /* <DEDUP_REMOVED lines=65> */
.L_x_2668:
[----:B------:R-:W-:Y:S05]  /*40a0*/  BSYNC B1 ;  /* 0x0000000000017941 */ /* 0x000fea0003800000 */
.L_x_2667:
        /* <DEDUP_REMOVED lines=32> */
.L_x_2669:
[----:B------:R-:W-:Y:S01]  /*42b0*/  IMAD R88, R213, 0x8, R23 ;  /* 0x00000008d5587824 */ /* 0x000fe200078e0217 */
[----:B------:R-:W-:Y:S01]  /*42c0*/  SHF.L.U32 R89, R227, 0x1f, RZ ;  /* 0x0000001fe3597819 */ /* 0x000fe200000006ff */
[----:B------:R-:W-:Y:S03]  /*42d0*/  BSSY B1, `(.L_x_2670) ;  /* 0x0000003000017945 */ /* 0x000fe60003800000 */
[----:B------:R-:W0:Y:S02]  /*42e0*/  SYNCS.PHASECHK.TRANS64.TRYWAIT P6, [R88+URZ+0x38890], R89 ;  /* 0x03889059580075a7 */ /* 0x000e2400080c017f */
[----:B0-----:R-:W-:Y:S05]  /*42f0*/  @!P6 BRA `(.L_x_2671) ;  /* 0x000002e800e8e947 */ /* 0x001fea0003800000 */
.L_x_3062:
[----:B------:R-:W-:Y:S05]  /*4300*/  BSYNC B1 ;  /* 0x0000000000017941 */ /* 0x000fea0003800000 */
.L_x_2670:
[----:B------:R-:W-:-:S03]  /*4310*/  UMOV UR4, 0xffffffff ;  /* 0xffffffff00047882 */ /* 0x000fc60000000000 */
[----:B------:R-:W-:Y:S05]  /*4320*/  BRA.DIV UR4, `(.L_x_2672) ;  /* 0x000002ea04f07947 */ /* 0x000fea000b800000 */
[----:B------:R1:W2:Y:S04]  /*4330*/  SHFL.IDX PT, R80, R118, RZ, 0x181f ;  /* 0x00181fff76507589 */ /* 0x0002a800000e0000 */
[----:B------:R1:W3:Y:S02]  /*4340*/  SHFL.IDX PT, R11, R119, RZ, 0x181f ;  /* 0x00181fff770b7589 */ /* 0x0002e400000e0000 */
.L_x_3066:
        /* <DEDUP_REMOVED lines=9> */
[----:B------:R-:W-:Y:S02]  /*43e0*/  SHF.R.U64 R76, R76, 0x10, R77 ;  /* 0x000000104c4c7819 */ /* 0x000fe4000000124d */
[----:B------:R-:W-:Y:S02]  /*43f0*/  SHF.R.U64 R78, R78, 0x10, R79 ;  /* 0x000000104e4e7819 */ /* 0x000fe4000000124f */
[----:B------:R-:W-:Y:S02]  /*4400*/  SHF.R.U32.HI R81, RZ, 0x10, R77 ;  /* 0x00000010ff517819 */ /* 0x000fe4000001164d */
[----:B------:R-:W-:Y:S02]  /*4410*/  PRMT R77, R83, 0x5432, R76 ;  /* 0x00005432534d7816 */ /* 0x000fe4000000004c */
[----:B------:R-:W-:Y:S02]  /*4420*/  PRMT R76, R128, 0x5432, R78 ;  /* 0x00005432804c7816 */ /* 0x000fe4000000004e */
[----:B------:R-:W-:-:S02]  /*4430*/  SHF.R.U32.HI R82, RZ, 0x10, R79 ;  /* 0x00000010ff527819 */ /* 0x000fc4000001164f */
[----:B------:R-:W-:Y:S02]  /*4440*/  PRMT R79, R83, 0x5410, R81 ;  /* 0x00005410534f7816 */ /* 0x000fe40000000051 */
[----:B0-----:R-:W-:Y:S02]  /*4450*/  LOP3.LUT R83, R13, 0xffff0000, RZ, 0xc0, !PT ;  /* 0xffff00000d537812 */ /* 0x001fe400078ec0ff */
[C---:B------:R-:W-:Y:S01]  /*4460*/  LOP3.LUT R78, R76.reuse, 0xffff0000, RZ, 0xc0, !PT ;  /* 0xffff00004c4e7812 */ /* 0x040fe200078ec0ff */
[----:B------:R-:W-:Y:S01]  /*4470*/  IMAD.U32 R76, R76, 0x10000, RZ ;  /* 0x000100004c4c7824 */ /* 0x000fe200078e00ff */
[C---:B------:R-:W-:Y:S01]  /*4480*/  LOP3.LUT R128, R77.reuse, 0xffff0000, RZ, 0xc0, !PT ;  /* 0xffff00004d807812 */ /* 0x040fe200078ec0ff */
[----:B------:R-:W-:Y:S01]  /*4490*/  IMAD.U32 R77, R77, 0x10000, RZ ;  /* 0x000100004d4d7824 */ /* 0x000fe200078e00ff */
[----:B------:R-:W-:Y:S01]  /*44a0*/  PRMT R81, R129, 0x5432, R82 ;  /* 0x0000543281517816 */ /* 0x000fe20000000052 */
[----:B------:R-:W-:Y:S02]  /*44b0*/  IMAD.U32 R82, R13, 0x10000, RZ ;  /* 0x000100000d527824 */ /* 0x000fe400078e00ff */
[C---:B------:R-:W-:Y:S01]  /*44c0*/  FMUL.FTZ R13, R83.reuse, R78 ;  /* 0x0000004e530d7220 */ /* 0x040fe20000410000 */
[-C--:B------:R-:W-:Y:S01]  /*44d0*/  FMUL.FTZ R83, R83, R128.reuse ;  /* 0x0000008053537220 */ /* 0x080fe20000410000 */
[C---:B------:R-:W-:Y:S01]  /*44e0*/  IMAD.U32 R129, R79.reuse, 0x10000, RZ ;  /* 0x000100004f817824 */ /* 0x040fe200078e00ff */
[----:B------:R-:W-:Y:S01]  /*44f0*/  LOP3.LUT R79, R79, 0xffff0000, RZ, 0xc0, !PT ;  /* 0xffff00004f4f7812 */ /* 0x000fe200078ec0ff */
[C---:B------:R-:W-:Y:S01]  /*4500*/  FFMA.FTZ R13, R82.reuse, R128, -R13 ;  /* 0x00000080520d7223 */ /* 0x040fe2000001080d */
        /* <DEDUP_REMOVED lines=26> */
.L_x_2678:
[----:B------:R-:W-:Y:S05]  /*46b0*/  BSYNC B3 ;  /* 0x0000000000037941 */ /* 0x000fea0003800000 */
.L_x_2677:
[----:B---3--:R-:W-:Y:S01]  /*46c0*/  LEA R76, P3, R16, R11, 0x1 ;  /* 0x0000000b104c7211 */ /* 0x008fe200078608ff */
[----:B------:R-:W-:-:S03]  /*46d0*/  ULDC.64 UR4, c[0x0][0x208] ;  /* 0x0000820000047ab9 */ /* 0x000fc60000000a00 */
[----:B--2---:R-:W-:-:S05]  /*46e0*/  LEA.HI.X R77, R16, R80, R17, 0x1, P3 ;  /* 0x00000050104d7211 */ /* 0x004fca00018f0c11 */
[----:B0-----:R4:W-:Y:S04]  /*46f0*/  ST.E.128 desc[UR4][R76.64], R12 ;  /* 0x0000000c4c007985 */ /* 0x0019e8000c101d04 */
.L_x_2676:
[----:B------:R-:W-:Y:S05]  /*4700*/  BSYNC B2 ;  /* 0x0000000000027941 */ /* 0x000fea0003800000 */
.L_x_2675:
[----:B------:R-:W-:Y:S01]  /*4710*/  ISETP.NE.AND P3, PT, R25, RZ, PT ;  /* 0x000000ff1900720c */ /* 0x000fe20003f65270 */
[----:B------:R-:W-:-:S12]  /*4720*/  BSSY B2, `(.L_x_2679) ;  /* 0x0000039000027945 */ /* 0x000fd80003800000 */
[----:B------:R-:W-:Y:S05]  /*4730*/  @!P3 BRA `(.L_x_2680) ;  /* 0x0000000000dcb947 */ /* 0x000fea0003800000 */
[----:B----4-:R4:W0:Y:S01]  /*4740*/  LDS.128 R12, [R84+0x26c00] ;  /* 0x026c0000540c7984 */ /* 0x0108220000000c00 */
[----:B------:R-:W-:Y:S01]  /*4750*/  ISETP.GE.AND P3, PT, R221, R111, PT ;  /* 0x0000006fdd00720c */ /* 0x000fe20003f66270 */
[----:B------:R-:W-:-:S12]  /*4760*/  BSSY B3, `(.L_x_2681) ;  /* 0x0000030000037945 */ /* 0x000fd80003800000 */
[----:B----4-:R-:W-:Y:S05]  /*4770*/  @P3 BRA `(.L_x_2682) ;  /* 0x0000000000b83947 */ /* 0x010fea0003800000 */
[----:B------:R-:W-:Y:S01]  /*4780*/  SHF.R.U64 R74, R74, 0x10, R75 ;  /* 0x000000104a4a7819 */ /* 0x000fe2000000124b */
[----:B0-----:R-:W-:Y:S01]  /*4790*/  IMAD.U32 R77, R13, 0x10000, RZ ;  /* 0x000100000d4d7824 */ /* 0x001fe200078e00ff */
[--C-:B------:R-:W-:Y:S02]  /*47a0*/  SHF.R.U64 R72, R72, 0x10, R73.reuse ;  /* 0x0000001048487819 */ /* 0x100fe40000001249 */
[----:B------:R-:W-:Y:S02]  /*47b0*/  PRMT R74, R151, 0x5432, R74 ;  /* 0x00005432974a7816 */ /* 0x000fe4000000004a */
[----:B------:R-:W-:Y:S02]  /*47c0*/  SHF.R.U32.HI R73, RZ, 0x10, R73 ;  /* 0x00000010ff497819 */ /* 0x000fe40000011649 */
[----:B------:R-:W-:Y:S02]  /*47d0*/  PRMT R72, R150, 0x5432, R72 ;  /* 0x0000543296487816 */ /* 0x000fe40000000048 */
[----:B------:R-:W-:-:S02]  /*47e0*/  LOP3.LUT R79, R13, 0xffff0000, RZ, 0xc0, !PT ;  /* 0xffff00000d4f7812 */ /* 0x000fc400078ec0ff */
[C---:B------:R-:W-:Y:S01]  /*47f0*/  LOP3.LUT R78, R74.reuse, 0xffff0000, RZ, 0xc0, !PT ;  /* 0xffff00004a4e7812 */ /* 0x040fe200078ec0ff */
[----:B------:R-:W-:Y:S01]  /*4800*/  IMAD.U32 R74, R74, 0x10000, RZ ;  /* 0x000100004a4a7824 */ /* 0x000fe200078e00ff */
[----:B------:R-:W-:Y:S02]  /*4810*/  SHF.R.U32.HI R76, RZ, 0x10, R75 ;  /* 0x00000010ff4c7819 */ /* 0x000fe4000001164b */
[----:B------:R-:W-:Y:S01]  /*4820*/  PRMT R75, R150, 0x5410, R73 ;  /* 0x00005410964b7816 */ /* 0x000fe20000000049 */
[----:B------:R-:W-:Y:S01]  /*4830*/  FMUL.FTZ R73, R79, R78 ;  /* 0x0000004e4f497220 */ /* 0x000fe20000410000 */
[C---:B------:R-:W-:Y:S01]  /*4840*/  LOP3.LUT R13, R72.reuse, 0xffff0000, RZ, 0xc0, !PT ;  /* 0xffff0000480d7812 */ /* 0x040fe200078ec0ff */
[----:B------:R-:W-:Y:S01]  /*4850*/  IMAD.U32 R72, R72, 0x10000, RZ ;  /* 0x0001000048487824 */ /* 0x000fe200078e00ff */
[----:B------:R-:W-:Y:S01]  /*4860*/  PRMT R76, R153, 0x5432, R76 ;  /* 0x00005432994c7816 */ /* 0x000fe2000000004c */
[C---:B------:R-:W-:Y:S01]  /*4870*/  IMAD.U32 R81, R75.reuse, 0x10000, RZ ;  /* 0x000100004b517824 */ /* 0x040fe200078e00ff */
[----:B------:R-:W-:Y:S01]  /*4880*/  LOP3.LUT R75, R75, 0xffff0000, RZ, 0xc0, !PT ;  /* 0xffff00004b4b7812 */ /* 0x000fe200078ec0ff */
[-C--:B------:R-:W-:Y:S01]  /*4890*/  FFMA.FTZ R73, R77, R13.reuse, -R73 ;  /* 0x0000000d4d497223 */ /* 0x080fe20000010849 */
[----:B------:R-:W-:Y:S01]  /*48a0*/  FMUL.FTZ R13, R79, R13 ;  /* 0x0000000d4f0d7220 */ /* 0x000fe20000410000 */
[----:B------:R-:W-:-:S03]  /*48b0*/  LOP3.LUT R79, R14, 0xffff0000, RZ, 0xc0, !PT ;  /* 0xffff00000e4f7812 */ /* 0x000fc600078ec0ff */
[----:B------:R-:W-:Y:S01]  /*48c0*/  FFMA.FTZ R13, R77, R78, R13 ;  /* 0x0000004e4d0d7223 */ /* 0x000fe2000001000d */
[C---:B------:R-:W-:Y:S01]  /*48d0*/  IMAD.U32 R77, R76.reuse, 0x10000, RZ ;  /* 0x000100004c4d7824 */ /* 0x040fe200078e00ff */
[----:B------:R-:W-:Y:S01]  /*48e0*/  LOP3.LUT R76, R76, 0xffff0000, RZ, 0xc0, !PT ;  /* 0xffff00004c4c7812 */ /* 0x000fe200078ec0ff */
[----:B------:R-:W-:Y:S02]  /*48f0*/  IMAD.U32 R78, R14, 0x10000, RZ ;  /* 0x000100000e4e7824 */ /* 0x000fe400078e00ff */
[C---:B------:R-:W-:Y:S01]  /*4900*/  FMUL.FTZ R14, R79.reuse, R77 ;  /* 0x0000004d4f0e7220 */ /* 0x040fe20000410000 */
[----:B------:R-:W-:Y:S01]  /*4910*/  FMUL.FTZ R79, R79, R81 ;  /* 0x000000514f4f7220 */ /* 0x000fe20000410000 */
[----:B------:R-:W-:Y:S02]  /*4920*/  F2FP.BF16.F32.PACK_AB R13, R13, R73 ;  /* 0x000000490d0d723e */ /* 0x000fe400000010ff */
        /* <DEDUP_REMOVED lines=17> */
[----:B------:R-:W-:-:S04]  /*4a40*/  IMAD.MOV.U32 R15, RZ, RZ, R75 ;  /* 0x000000ffff0f7224 */ /* 0x000fc800078e004b */
[----:B------:R-:W-:-:S07]  /*4a50*/  IMAD.MOV.U32 R12, RZ, RZ, R76 ;  /* 0x000000ffff0c7224 */ /* 0x000fce00078e004c */
.L_x_2682:
[----:B------:R-:W-:Y:S05]  /*4a60*/  BSYNC B3 ;  /* 0x0000000000037941 */ /* 0x000fea0003800000 */
.L_x_2681:
[----:B---3--:R-:W-:Y:S01]  /*4a70*/  LEA R72, P3, R212, R11, 0x1 ;  /* 0x0000000bd4487211 */ /* 0x008fe200078608ff */
[----:B------:R-:W-:-:S03]  /*4a80*/  ULDC.64 UR4, c[0x0][0x208] ;  /* 0x0000820000047ab9 */ /* 0x000fc60000000a00 */
[----:B--2---:R-:W-:-:S05]  /*4a90*/  LEA.HI.X R73, R212, R80, R215, 0x1, P3 ;  /* 0x00000050d4497211 */ /* 0x004fca00018f0cd7 */
[----:B0-----:R0:W-:Y:S04]  /*4aa0*/  ST.E.128 desc[UR4][R72.64], R12 ;  /* 0x0000000c48007985 */ /* 0x0011e8000c101d04 */
.L_x_2680:
[----:B------:R-:W-:Y:S05]  /*4ab0*/  BSYNC B2 ;  /* 0x0000000000027941 */ /* 0x000fea0003800000 */
.L_x_2679:
        /* <DEDUP_REMOVED lines=54> */
.L_x_2686:
[----:B------:R-:W-:Y:S05]  /*4e20*/  BSYNC B3 ;  /* 0x0000000000037941 */ /* 0x000fea0003800000 */
.L_x_2685:
[----:B---3--:R-:W-:Y:S01]  /*4e30*/  LEA R68, P3, R19, R11, 0x1 ;  /* 0x0000000b13447211 */ /* 0x008fe200078608ff */
[----:B------:R-:W-:-:S03]  /*4e40*/  ULDC.64 UR4, c[0x0][0x208] ;  /* 0x0000820000047ab9 */ /* 0x000fc60000000a00 */
[----:B--2---:R-:W-:-:S05]  /*4e50*/  LEA.HI.X R69, R19, R80, R219, 0x1, P3 ;  /* 0x0000005013457211 */ /* 0x004fca00018f0cdb */
[----:B----4-:R0:W-:Y:S04]  /*4e60*/  ST.E.128 desc[UR4][R68.64], R12 ;  /* 0x0000000c44007985 */ /* 0x0101e8000c101d04 */
.L_x_2684:
[----:B------:R-:W-:Y:S05]  /*4e70*/  BSYNC B2 ;  /* 0x0000000000027941 */ /* 0x000fea0003800000 */
.L_x_2683:
        /* <DEDUP_REMOVED lines=53> */
.L_x_2688:
[----:B------:R-:W-:Y:S05]  /*51d0*/  BSYNC B2 ;  /* 0x0000000000027941 */ /* 0x000fea0003800000 */
.L_x_2687:
[----:B---3--:R-:W-:Y:S01]  /*51e0*/  LEA R64, P3, R22, R11, 0x1 ;  /* 0x0000000b16407211 */ /* 0x008fe200078608ff */
[----:B------:R-:W-:-:S03]  /*51f0*/  ULDC.64 UR4, c[0x0][0x208] ;  /* 0x0000820000047ab9 */ /* 0x000fc60000000a00 */
[----:B--2---:R-:W-:-:S05]  /*5200*/  LEA.HI.X R65, R22, R80, R218, 0x1, P3 ;  /* 0x0000005016417211 */ /* 0x004fca00018f0cda */
[----:B----4-:R0:W-:Y:S04]  /*5210*/  ST.E.128 desc[UR4][R64.64], R12 ;  /* 0x0000000c40007985 */ /* 0x0101e8000c101d04 */
.L_x_2674:
[----:B------:R-:W-:Y:S05]  /*5220*/  BSYNC B1 ;  /* 0x0000000000017941 */ /* 0x000fea0003800000 */
.L_x_2673:
[----:B------:R-:W-:-:S03]  /*5230*/  UMOV UR4, 0xffffffff ;  /* 0xffffffff00047882 */ /* 0x000fc60000000000 */
[----:B------:R-:W-:Y:S05]  /*5240*/  BRA.DIV UR4, `(.L_x_2689) ;  /* 0x000002de04747947 */ /* 0x000fea000b800000 */
[----:B0-----:R0:W0:Y:S04]  /*5250*/  SHFL.IDX PT, R64, R118, 0x1, 0x181f ;  /* 0x00381f0076407f89 */ /* 0x00102800000e0000 */
[----:B---3--:R3:W0:Y:S02]  /*5260*/  SHFL.IDX PT, R11, R119, 0x1, 0x181f ;  /* 0x00381f00770b7f89 */ /* 0x00862400000e0000 */
.L_x_3070:
        /* <DEDUP_REMOVED lines=56> */
.L_x_2695:
[----:B------:R-:W-:Y:S05]  /*55f0*/  BSYNC B3 ;  /* 0x0000000000037941 */ /* 0x000fea0003800000 */
.L_x_2694:
[----:B0-----:R-:W-:Y:S01]  /*5600*/  LEA R60, P3, R16, R11, 0x1 ;  /* 0x0000000b103c7211 */ /* 0x001fe200078608ff */
[----:B------:R-:W-:-:S03]  /*5610*/  ULDC.64 UR4, c[0x0][0x208] ;  /* 0x0000820000047ab9 */ /* 0x000fc60000000a00 */
[----:B------:R-:W-:-:S05]  /*5620*/  LEA.HI.X R61, R16, R64, R17, 0x1, P3 ;  /* 0x00000040103d7211 */ /* 0x000fca00018f0c11 */
[----:B------:R0:W-:Y:S04]  /*5630*/  ST.E.128 desc[UR4][R60.64], R12 ;  /* 0x0000000c3c007985 */ /* 0x0001e8000c101d04 */
.L_x_2693:
[----:B------:R-:W-:Y:S05]  /*5640*/  BSYNC B2 ;  /* 0x0000000000027941 */ /* 0x000fea0003800000 */
.L_x_2692:
        /* <DEDUP_REMOVED lines=54> */
.L_x_2699:
[----:B------:R-:W-:Y:S05]  /*59b0*/  BSYNC B3 ;  /* 0x0000000000037941 */ /* 0x000fea0003800000 */
.L_x_2698:
[----:B------:R-:W-:Y:S01]  /*59c0*/  LEA R56, P3, R212, R11, 0x1 ;  /* 0x0000000bd4387211 */ /* 0x000fe200078608ff */
[----:B------:R-:W-:-:S03]  /*59d0*/  ULDC.64 UR4, c[0x0][0x208] ;  /* 0x0000820000047ab9 */ /* 0x000fc60000000a00 */
[----:B------:R-:W-:-:S05]  /*59e0*/  LEA.HI.X R57, R212, R64, R215, 0x1, P3 ;  /* 0x00000040d4397211 */ /* 0x000fca00018f0cd7 */
[----:B----4-:R0:W-:Y:S04]  /*59f0*/  ST.E.128 desc[UR4][R56.64], R12 ;  /* 0x0000000c38007985 */ /* 0x0101e8000c101d04 */
.L_x_2697:
[----:B------:R-:W-:Y:S05]  /*5a00*/  BSYNC B2 ;  /* 0x0000000000027941 */ /* 0x000fea0003800000 */
.L_x_2696:
        /* <DEDUP_REMOVED lines=54> */
.L_x_2703:
[----:B------:R-:W-:Y:S05]  /*5d70*/  BSYNC B3 ;  /* 0x0000000000037941 */ /* 0x000fea0003800000 */
.L_x_2702:
[----:B------:R-:W-:Y:S01]  /*5d80*/  LEA R52, P3, R19, R11, 0x1 ;  /* 0x0000000b13347211 */ /* 0x000fe200078608ff */
[----:B------:R-:W-:-:S03]  /*5d90*/  ULDC.64 UR4, c[0x0][0x208] ;  /* 0x0000820000047ab9 */ /* 0x000fc60000000a00 */
[----:B------:R-:W-:-:S05]  /*5da0*/  LEA.HI.X R53, R19, R64, R219, 0x1, P3 ;  /* 0x0000004013357211 */ /* 0x000fca00018f0cdb */
[----:B----4-:R0:W-:Y:S04]  /*5db0*/  ST.E.128 desc[UR4][R52.64], R12 ;  /* 0x0000000c34007985 */ /* 0x0101e8000c101d04 */
.L_x_2701:
[----:B------:R-:W-:Y:S05]  /*5dc0*/  BSYNC B2 ;  /* 0x0000000000027941 */ /* 0x000fea0003800000 */
.L_x_2700:
[----:B------:R-:W-:-:S13]  /*5dd0*/  ISETP.NE.AND P3, PT, R27, RZ, PT ;  /* 0x000000ff1b00720c */ /* 0x000fda0003f65270 */
[----:B------:R-:W-:Y:S05]  /*5de0*/  @!P3 BRA `(.L_x_2691) ;  /* 0x0000000000e0b947 */ /* 0x000fea0003800000 */
[----:B0---4-:R0:W4:Y:S01]  /*5df0*/  LDS.128 R12, [R84+0x2cc00] ;  /* 0x02cc0000540c7984 */ /* 0x0111220000000c00 */
[----:B------:R-:W-:Y:S01]  /*5e00*/  ISETP.GE.AND P3, PT, R223, R111, PT ;  /* 0x0000006fdf00720c */ /* 0x000fe20003f66270 */
[----:B------:R-:W-:-:S12]  /*5e10*/  BSSY B2, `(.L_x_2704) ;  /* 0x0000031000027945 */ /* 0x000fd80003800000 */
[----:B0-----:R-:W-:Y:S05]  /*5e20*/  @P3 BRA `(.L_x_2705) ;  /* 0x0000000000bc3947 */ /* 0x001fea0003800000 */
[--C-:B------:R-:W-:Y:S02]  /*5e30*/  SHF.R.U64 R48, R48, 0x10, R49.reuse ;  /* 0x0000001030307819 */ /* 0x100fe40000001231 */
[----:B------:R-:W-:Y:S02]  /*5e40*/  SHF.R.U32.HI R52, RZ, 0x10, R49 ;  /* 0x00000010ff347819 */ /* 0x000fe40000011631 */
[--C-:B------:R-:W-:Y:S02]  /*5e50*/  SHF.R.U64 R49, R50, 0x10, R51.reuse ;  /* 0x0000001032317819 */ /* 0x100fe40000001233 */
[----:B------:R-:W-:Y:S02]  /*5e60*/  SHF.R.U32.HI R50, RZ, 0x10, R51 ;  /* 0x00000010ff327819 */ /* 0x000fe40000011633 */
[----:B------:R-:W-:Y:S02]  /*5e70*/  PRMT R49, R137, 0x5410, R49 ;  /* 0x0000541089317816 */ /* 0x000fe40000000031 */
[----:B------:R-:W-:-:S02]  /*5e80*/  PRMT R48, R136, 0x5410, R48 ;  /* 0x0000541088307816 */ /* 0x000fc40000000030 */
[----:B------:R-:W-:Y:S02]  /*5e90*/  PRMT R137, R137, 0x5432, R50 ;  /* 0x0000543289897816 */ /* 0x000fe40000000032 */
[C---:B----4-:R-:W-:Y:S01]  /*5ea0*/  LOP3.LUT R53, R13.reuse, 0xffff0000, RZ, 0xc0, !PT ;  /* 0xffff00000d357812 */ /* 0x050fe200078ec0ff */
[----:B------:R-:W-:Y:S01]  /*5eb0*/  IMAD.U32 R13, R13, 0x10000, RZ ;  /* 0x000100000d0d7824 */ /* 0x000fe200078e00ff */
[C---:B------:R-:W-:Y:S01]  /*5ec0*/  LOP3.LUT R51, R49.reuse, 0xffff0000, RZ, 0xc0, !PT ;  /* 0xffff000031337812 */ /* 0x040fe200078ec0ff */
[----:B------:R-:W-:Y:S01]  /*5ed0*/  IMAD.U32 R49, R49, 0x10000, RZ ;  /* 0x0001000031317824 */ /* 0x000fe200078e00ff */
[C---:B------:R-:W-:Y:S01]  /*5ee0*/  LOP3.LUT R50, R48.reuse, 0xffff0000, RZ, 0xc0, !PT ;  /* 0xffff000030327812 */ /* 0x040fe200078ec0ff */
[----:B------:R-:W-:Y:S01]  /*5ef0*/  IMAD.U32 R48, R48, 0x10000, RZ ;  /* 0x0001000030307824 */ /* 0x000fe200078e00ff */
[----:B------:R-:W-:Y:S01]  /*5f00*/  PRMT R52, R136, 0x5432, R52 ;  /* 0x0000543288347816 */ /* 0x000fe20000000034 */
[C---:B------:R-:W-:Y:S02]  /*5f10*/  FMUL.FTZ R54, R53.reuse, R51 ;  /* 0x0000003335367220 */ /* 0x040fe40000410000 */
[----:B------:R-:W-:-:S02]  /*5f20*/  FMUL.FTZ R53, R53, R50 ;  /* 0x0000003235357220 */ /* 0x000fc40000410000 */
[C---:B------:R-:W-:Y:S01]  /*5f30*/  FFMA.FTZ R50, R13.reuse, R50, -R54 ;  /* 0x000000320d327223 */ /* 0x040fe20000010836 */
[----:B------:R-:W-:Y:S02]  /*5f40*/  IMAD.U32 R54, R52, 0x10000, RZ ;  /* 0x0001000034367824 */ /* 0x000fe400078e00ff */
[----:B------:R-:W-:Y:S01]  /*5f50*/  FFMA.FTZ R13, R13, R51, R53 ;  /* 0x000000330d0d7223 */ /* 0x000fe20000010035 */
[C---:B------:R-:W-:Y:S01]  /*5f60*/  LOP3.LUT R53, R14.reuse, 0xffff0000, RZ, 0xc0, !PT ;  /* 0xffff00000e357812 */ /* 0x040fe200078ec0ff */
        /* <DEDUP_REMOVED lines=27> */
.L_x_2705:
[----:B------:R-:W-:Y:S05]  /*6120*/  BSYNC B2 ;  /* 0x0000000000027941 */ /* 0x000fea0003800000 */
.L_x_2704:
[----:B------:R-:W-:Y:S01]  /*6130*/  LEA R48, P3, R22, R11, 0x1 ;  /* 0x0000000b16307211 */ /* 0x000fe200078608ff */
[----:B------:R-:W-:-:S03]  /*6140*/  ULDC.64 UR4, c[0x0][0x208] ;  /* 0x0000820000047ab9 */ /* 0x000fc60000000a00 */
[----:B------:R-:W-:-:S05]  /*6150*/  LEA.HI.X R49, R22, R64, R218, 0x1, P3 ;  /* 0x0000004016317211 */ /* 0x000fca00018f0cda */
[----:B----4-:R0:W-:Y:S04]  /*6160*/  ST.E.128 desc[UR4][R48.64], R12 ;  /* 0x0000000c30007985 */ /* 0x0101e8000c101d04 */
.L_x_2691:
[----:B------:R-:W-:Y:S05]  /*6170*/  BSYNC B1 ;  /* 0x0000000000017941 */ /* 0x000fea0003800000 */
.L_x_2690:
[----:B------:R-:W-:-:S03]  /*6180*/  UMOV UR4, 0xffffffff ;  /* 0xffffffff00047882 */ /* 0x000fc60000000000 */
[----:B------:R-:W-:Y:S05]  /*6190*/  BRA.DIV UR4, `(.L_x_2706) ;  /* 0x000002ce04ec7947 */ /* 0x000fea000b800000 */
[----:B01----:R-:W0:Y:S04]  /*61a0*/  SHFL.IDX PT, R118, R118, 0x2, 0x181f ;  /* 0x00581f0076767f89 */ /* 0x003e2800000e0000 */
[----:B---3--:R-:W1:Y:S02]  /*61b0*/  SHFL.IDX PT, R119, R119, 0x2, 0x181f ;  /* 0x00581f0077777f89 */ /* 0x008e6400000e0000 */
.L_x_3074:
[----:B------:R-:W-:Y:S05]  /*61c0*/  @P5 BRA `(.L_x_2707) ;  /* 0x0000005400805947 */ /* 0x000fea0003800000 */
[----:B------:R-:W-:Y:S01]  /*61d0*/  ISETP.NE.AND P3, PT, R4, RZ, PT ;  /* 0x000000ff0400720c */ /* 0x000fe20003f65270 */
[----:B------:R-:W-:-:S12]  /*61e0*/  BSSY B1, `(.L_x_2708) ;  /* 0x000003a000017945 */ /* 0x000fd80003800000 */
[----:B------:R-:W-:Y:S05]  /*61f0*/  @!P3 BRA `(.L_x_2709) ;  /* 0x0000000000e0b947 */ /* 0x000fea0003800000 */
[----:B----4-:R3:W4:Y:S01]  /*6200*/  LDS.128 R12, [R84+0x26400] ;  /* 0x02640000540c7984 */ /* 0x0107220000000c00 */
[----:B------:R-:W-:Y:S01]  /*6210*/  ISETP.GE.AND P3, PT, R216, R111, PT ;  /* 0x0000006fd800720c */ /* 0x000fe20003f66270 */
[----:B------:R-:W-:-:S12]  /*6220*/  BSSY B2, `(.L_x_2710) ;  /* 0x0000031000027945 */ /* 0x000fd80003800000 */
[----:B---3--:R-:W-:Y:S05]  /*6230*/  @P3 BRA `(.L_x_2711) ;  /* 0x0000000000bc3947 */ /* 0x008fea0003800000 */
        /* <DEDUP_REMOVED lines=13> */
[C---:B------:R-:W-:Y:S01]  /*6310*/  FMUL.FTZ R48, R49.reuse, R45 ;  /* 0x0000002d31307220 */ /* 0x040fe20000410000 */
        /* <DEDUP_REMOVED lines=33> */
.L_x_2711:
[----:B------:R-:W-:Y:S05]  /*6530*/  BSYNC B2 ;  /* 0x0000000000027941 */ /* 0x000fea0003800000 */
.L_x_2710:
[----:B-1----:R-:W-:Y:S01]  /*6540*/  LEA R44, P3, R16, R119, 0x1 ;  /* 0x00000077102c7211 */ /* 0x002fe200078608ff */
[----:B------:R-:W-:-:S03]  /*6550*/  ULDC.64 UR4, c[0x0][0x208] ;  /* 0x0000820000047ab9 */ /* 0x000fc60000000a00 */
[----:B0-----:R-:W-:-:S05]  /*6560*/  LEA.HI.X R45, R16, R118, R17, 0x1, P3 ;  /* 0x00000076102d7211 */ /* 0x001fca00018f0c11 */
[----:B----4-:R3:W-:Y:S04]  /*6570*/  ST.E.128 desc[UR4][R44.64], R12 ;  /* 0x0000000c2c007985 */ /* 0x0107e8000c101d04 */
.L_x_2709:
[----:B------:R-:W-:Y:S05]  /*6580*/  BSYNC B1 ;  /* 0x0000000000017941 */ /* 0x000fea0003800000 */
.L_x_2708:
        /* <DEDUP_REMOVED lines=56> */
.L_x_2715:
[----:B------:R-:W-:Y:S05]  /*6910*/  BSYNC B2 ;  /* 0x0000000000027941 */ /* 0x000fea0003800000 */
.L_x_2714:
[----:B------:R-:W-:Y:S02]  /*6920*/  ULDC.64 UR4, c[0x0][0x208] ;  /* 0x0000820000047ab9 */ /* 0x000fe40000000a00 */
[----:B----4-:R0:W-:Y:S03]  /*6930*/  ST.E.128 desc[UR4][R44.64], R12 ;  /* 0x0000000c2c007985 */ /* 0x0101e6000c101d04 */
.L_x_2713:
[----:B------:R-:W-:Y:S05]  /*6940*/  BSYNC B1 ;  /* 0x0000000000017941 */ /* 0x000fea0003800000 */
.L_x_2712:
        /* <DEDUP_REMOVED lines=9> */
[--C-:B------:R-:W-:Y:S01]  /*69e0*/  SHF.R.U64 R11, R36, 0x10, R37.reuse ;  /* 0x00000010240b7819 */ /* 0x100fe20000001225 */
[----:B---3--:R-:W-:Y:S01]  /*69f0*/  IMAD.U32 R46, R13, 0x10000, RZ ;  /* 0x000100000d2e7824 */ /* 0x008fe200078e00ff */
[----:B------:R-:W-:Y:S02]  /*6a00*/  SHF.R.U32.HI R36, RZ, 0x10, R37 ;  /* 0x00000010ff247819 */ /* 0x000fe40000011625 */
[----:B------:R-:W-:Y:S02]  /*6a10*/  SHF.R.U64 R37, R38, 0x10, R39 ;  /* 0x0000001026257819 */ /* 0x000fe40000001227 */
[----:B------:R-:W-:Y:S02]  /*6a20*/  PRMT R11, R132, 0x5410, R11 ;  /* 0x00005410840b7816 */ /* 0x000fe4000000000b */
[----:B------:R-:W-:Y:S02]  /*6a30*/  PRMT R37, R133, 0x5410, R37 ;  /* 0x0000541085257816 */ /* 0x000fe40000000025 */
[----:B------:R-:W-:Y:S01]  /*6a40*/  SHF.R.U32.HI R42, RZ, 0x10, R39 ;  /* 0x00000010ff2a7819 */ /* 0x000fe20000011627 */
[----:B------:R-:W-:Y:S01]  /*6a50*/  IMAD.U32 R39, R14, 0x10000, RZ ;  /* 0x000100000e277824 */ /* 0x000fe200078e00ff */
[----:B------:R-:W-:-:S02]  /*6a60*/  LOP3.LUT R44, R13, 0xffff0000, RZ, 0xc0, !PT ;  /* 0xffff00000d2c7812 */ /* 0x000fc400078ec0ff */
        /* <DEDUP_REMOVED lines=9> */
[----:B------:R-:W-:Y:S02]  /*6b00*/  IMAD.U32 R13, R42, 0x10000, RZ ;  /* 0x000100002a0d7824 */ /* 0x000fe400078e00ff */
[----:B------:R-:W-:Y:S01]  /*6b10*/  FFMA.FTZ R47, R46, R45, -R47 ;  /* 0x0000002d2e2f7223 */ /* 0x000fe2000001082f */
[----:B------:R-:W-:-:S02]  /*6b20*/  IMAD.U32 R45, R36, 0x10000, RZ ;  /* 0x00010000242d7824 */ /* 0x000fc400078e00ff */
[----:B------:R-:W-:Y:S01]  /*6b30*/  FFMA.FTZ R44, R46, R43, R44 ;  /* 0x0000002b2e2c7223 */ /* 0x000fe2000001002c */
[----:B------:R-:W-:Y:S01]  /*6b40*/  FMUL.FTZ R43, R14, R13 ;  /* 0x0000000d0e2b7220 */ /* 0x000fe20000410000 */
[----:B------:R-:W-:Y:S01]  /*6b50*/  LOP3.LUT R38, R15, 0xffff0000, RZ, 0xc0, !PT ;  /* 0xffff00000f267812 */ /* 0x000fe200078ec0ff */
[----:B------:R-:W-:Y:S02]  /*6b60*/  IMAD.U32 R46, R12, 0x10000, RZ ;  /* 0x000100000c2e7824 */ /* 0x000fe400078e00ff */
[-C--:B------:R-:W-:Y:S01]  /*6b70*/  FMUL.FTZ R14, R14, R45.reuse ;  /* 0x0000002d0e0e7220 */ /* 0x080fe20000410000 */
[----:B------:R-:W-:Y:S01]  /*6b80*/  LOP3.LUT R42, R42, 0xffff0000, RZ, 0xc0, !PT ;  /* 0xffff00002a2a7812 */ /* 0x000fe200078ec0ff */
[C---:B------:R-:W-:Y:S01]  /*6b90*/  FFMA.FTZ R43, R39.reuse, R45, -R43 ;  /* 0x0000002d272b7223 */ /* 0x040fe2000001082b */
[----:B------:R-:W-:Y:S01]  /*6ba0*/  LOP3.LUT R36, R36, 0xffff0000, RZ, 0xc0, !PT ;  /* 0xffff000024247812 */ /* 0x000fe200078ec0ff */
[----:B------:R-:W-:Y:S01]  /*6bb0*/  FFMA.FTZ R14, R39, R13, R14 ;  /* 0x0000000d270e7223 */ /* 0x000fe2000001000e */
[----:B------:R-:W-:Y:S01]  /*6bc0*/  LOP3.LUT R12, R12, 0xffff0000, RZ, 0xc0, !PT ;  /* 0xffff00000c0c7812 */ /* 0x000fe200078ec0ff */
[----:B------:R-:W-:Y:S01]  /*6bd0*/  FMUL.FTZ R13, R38, R42 ;  /* 0x0000002a260d7220 */ /* 0x000fe20000410000 */
[----:B------:R-:W-:-:S02]  /*6be0*/  IMAD.U32 R15, R15, 0x10000, RZ ;  /* 0x000100000f0f7824 */ /* 0x000fc400078e00ff */
[-C--:B------:R-:W-:Y:S01]  /*6bf0*/  FMUL.FTZ R39, R38, R36.reuse ;  /* 0x0000002426277220 */ /* 0x080fe20000410000 */
[----:B------:R-:W-:Y:S01]  /*6c00*/  F2FP.BF16.F32.PACK_AB R44, R44, R47 ;  /* 0x0000002f2c2c723e */ /* 0x000fe200000010ff */
[C---:B------:R-:W-:Y:S01]  /*6c10*/  FMUL.FTZ R38, R12.reuse, R37 ;  /* 0x000000250c267220 */ /* 0x040fe20000410000 */
[-C--:B------:R-:W-:Y:S01]  /*6c20*/  FMUL.FTZ R12, R12, R11.reuse ;  /* 0x0000000b0c0c7220 */ /* 0x080fe20000410000 */
[C---:B------:R-:W-:Y:S01]  /*6c30*/  FFMA.FTZ R13, R15.reuse, R36, -R13 ;  /* 0x000000240f0d7223 */ /* 0x040fe2000001080d */
[----:B------:R-:W-:Y:S01]  /*6c40*/  FFMA.FTZ R39, R15, R42, R39 ;  /* 0x0000002a0f277223 */ /* 0x000fe20000010027 */
[C---:B------:R-:W-:Y:S01]  /*6c50*/  FFMA.FTZ R38, R46.reuse, R11, -R38 ;  /* 0x0000000b2e267223 */ /* 0x040fe20000010826 */
[----:B------:R-:W-:Y:S01]  /*6c60*/  FFMA.FTZ R12, R46, R37, R12 ;  /* 0x000000252e0c7223 */ /* 0x000fe2000001000c */
[----:B------:R-:W-:Y:S02]  /*6c70*/  F2FP.BF16.F32.PACK_AB R14, R14, R43 ;  /* 0x0000002b0e0e723e */ /* 0x000fe400000010ff */
[----:B------:R-:W-:Y:S01]  /*6c80*/  F2FP.BF16.F32.PACK_AB R15, R39, R13 ;  /* 0x0000000d270f723e */ /* 0x000fe200000010ff */
[----:B------:R-:W-:Y:S01]  /*6c90*/  IMAD.MOV.U32 R13, RZ, RZ, R44 ;  /* 0x000000ffff0d7224 */ /* 0x000fe200078e002c */
[----:B------:R-:W-:-:S07]  /*6ca0*/  F2FP.BF16.F32.PACK_AB R12, R12, R38 ;  /* 0x000000260c0c723e */ /* 0x000fce00000010ff */
.L_x_2719:
[----:B------:R-:W-:Y:S05]  /*6cb0*/  BSYNC B2 ;  /* 0x0000000000027941 */ /* 0x000fea0003800000 */
.L_x_2718:
[----:B------:R-:W-:Y:S02]  /*6cc0*/  ULDC.64 UR4, c[0x0][0x208] ;  /* 0x0000820000047ab9 */ /* 0x000fe40000000a00 */
[----:B---3--:R0:W-:Y:S03]  /*6cd0*/  ST.E.128 desc[UR4][R40.64], R12 ;  /* 0x0000000c28007985 */ /* 0x0081e6000c101d04 */
.L_x_2717:
[----:B------:R-:W-:Y:S05]  /*6ce0*/  BSYNC B1 ;  /* 0x0000000000017941 */ /* 0x000fea0003800000 */
.L_x_2716:
        /* <DEDUP_REMOVED lines=12> */
[----:B------:R-:W-:Y:S01]  /*6db0*/  SHF.R.U32.HI R38, RZ, 0x10, R35 ;  /* 0x00000010ff267819 */ /* 0x000fe20000011623 */
[----:B------:R-:W-:Y:S01]  /*6dc0*/  IMAD.U32 R35, R12, 0x10000, RZ ;  /* 0x000100000c237824 */ /* 0x000fe200078e00ff */
        /* <DEDUP_REMOVED lines=14> */
[----:B------:R-:W-:Y:S01]  /*6eb0*/  FMUL.FTZ R43, R13, R42 ;  /* 0x0000002a0d2b7220 */ /* 0x000fe20000410000 */
[----:B------:R-:W-:Y:S01]  /*6ec0*/  LOP3.LUT R121, R121, 0xffff0000, RZ, 0xc0, !PT ;  /* 0xffff000079797812 */ /* 0x000fe200078ec0ff */
[----:B------:R-:W-:Y:S01]  /*6ed0*/  FMUL.FTZ R13, R13, R41 ;  /* 0x000000290d0d7220 */ /* 0x000fe20000410000 */
[----:B------:R-:W-:Y:S01]  /*6ee0*/  LOP3.LUT R120, R120, 0xffff0000, RZ, 0xc0, !PT ;  /* 0xffff000078787812 */ /* 0x000fe200078ec0ff */
[----:B------:R-:W-:Y:S01]  /*6ef0*/  IMAD.U32 R34, R34, 0x10000, RZ ;  /* 0x0001000022227824 */ /* 0x000fe200078e00ff */
[----:B------:R-:W-:Y:S01]  /*6f00*/  LOP3.LUT R12, R12, 0xffff0000, RZ, 0xc0, !PT ;  /* 0xffff00000c0c7812 */ /* 0x000fe200078ec0ff */
[----:B------:R-:W-:-:S02]  /*6f10*/  IMAD.U32 R33, R33, 0x10000, RZ ;  /* 0x0001000021217824 */ /* 0x000fc400078e00ff */
[----:B------:R-:W-:Y:S01]  /*6f20*/  FFMA.FTZ R43, R40, R41, -R43 ;  /* 0x00000029282b7223 */ /* 0x000fe2000001082b */
[----:B------:R-:W-:Y:S01]  /*6f30*/  FFMA.FTZ R45, R32, R39, -R45 ;  /* 0x00000027202d7223 */ /* 0x000fe2000001082d */
[----:B------:R-:W-:Y:S01]  /*6f40*/  FFMA.FTZ R40, R40, R42, R13 ;  /* 0x0000002a28287223 */ /* 0x000fe2000001000d */
[----:B------:R-:W-:Y:S01]  /*6f50*/  FFMA.FTZ R32, R32, R38, R11 ;  /* 0x0000002620207223 */ /* 0x000fe2000001000b */
[C---:B------:R-:W-:Y:S01]  /*6f60*/  FMUL.FTZ R38, R14.reuse, R121 ;  /* 0x000000790e267220 */ /* 0x040fe20000410000 */
[----:B------:R-:W-:Y:S01]  /*6f70*/  FMUL.FTZ R42, R14, R120 ;  /* 0x000000780e2a7220 */ /* 0x000fe20000410000 */
[----:B------:R-:W-:Y:S02]  /*6f80*/  IMAD.U32 R15, R15, 0x10000, RZ ;  /* 0x000100000f0f7824 */ /* 0x000fe400078e00ff */
        /* <DEDUP_REMOVED lines=11> */
.L_x_2721:
[----:B------:R-:W-:Y:S05]  /*7040*/  BSYNC B1 ;  /* 0x0000000000017941 */ /* 0x000fea0003800000 */
.L_x_2720:
[----:B------:R-:W-:Y:S02]  /*7050*/  ULDC.64 UR4, c[0x0][0x208] ;  /* 0x0000820000047ab9 */ /* 0x000fe40000000a00 */
[----:B---3--:R0:W-:Y:S01]  /*7060*/  ST.E.128 desc[UR4][R36.64], R12 ;  /* 0x0000000c24007985 */ /* 0x0081e2000c101d04 */
[----:B------:R-:W-:Y:S05]  /*7070*/  BRA `(.L_x_2707) ;  /* 0x0000004400d47947 */ /* 0x000fea0003800000 */
.L_x_2662:
        /* <DEDUP_REMOVED lines=14> */
[-C--:B------:R-:W-:Y:S02]  /*7160*/  ISETP.GE.AND P4, PT, R16, R111.reuse, PT ;  /* 0x0000006f1000720c */ /* 0x080fe40003f86270 */
[----:B------:R-:W-:Y:S02]  /*7170*/  CS2R R38, SRZ ;  /* 0x0000000000267805 */ /* 0x000fe4000001ff00 */
[----:B------:R-:W-:Y:S01]  /*7180*/  LEA R40, P5, R32, UR4, 0x1 ;  /* 0x0000000420287c11 */ /* 0x000fe2000f8a08ff */
[----:B------:R-:W-:Y:S01]  /*7190*/  IMAD.X R33, R11, 0x1, R6, P0 ;  /* 0x000000010b217824 */ /* 0x000fe200000e0606 */
[----:B------:R-:W-:Y:S02]  /*71a0*/  ISETP.GE.AND P0, PT, R214, R111, PT ;  /* 0x0000006fd600720c */ /* 0x000fe40003f06270 */
[----:B------:R-:W-:-:S02]  /*71b0*/  CS2R R36, SRZ ;  /* 0x0000000000247805 */ /* 0x000fc4000001ff00 */
[----:B------:R-:W-:Y:S01]  /*71c0*/  CS2R R34, SRZ ;  /* 0x0000000000227805 */ /* 0x000fe2000001ff00 */
[----:B------:R-:W-:Y:S01]  /*71d0*/  ULDC.64 UR6, c[0x0][0x208] ;  /* 0x0000820000067ab9 */ /* 0x000fe20000000a00 */
[----:B------:R-:W-:Y:S01]  /*71e0*/  LEA.HI.X R41, R32, UR5, R33, 0x1, P5 ;  /* 0x0000000520297c11 */ /* 0x000fe2000a8f0c21 */
[----:B------:R-:W-:Y:S01]  /*71f0*/  ULDC.64 UR4, c[0x0][0x400] ;  /* 0x0001000000047ab9 */ /* 0x000fe20000000a00 */
[----:B------:R-:W-:Y:S02]  /*7200*/  IADD3 R42, P5, R92, R12, RZ ;  /* 0x0000000c5c2a7210 */ /* 0x000fe40007fbe0ff */
[----:B------:R-:W-:Y:S02]  /*7210*/  CS2R R32, SRZ ;  /* 0x0000000000207805 */ /* 0x000fe4000001ff00 */
[----:B------:R-:W-:Y:S01]  /*7220*/  CS2R R46, SRZ ;  /* 0x00000000002e7805 */ /* 0x000fe2000001ff00 */
[----:B------:R-:W5:Y:S01]  /*7230*/  @!P4 LDG.E.128 R36, desc[UR6][R40.64] ;  /* 0x000000062824c981 */ /* 0x000f62000c1e1d00 */
[----:B------:R-:W-:Y:S01]  /*7240*/  IMAD.X R43, R80, 0x1, R8, P5 ;  /* 0x00000001502b7824 */ /* 0x000fe200028e0608 */
[----:B------:R-:W-:-:S02]  /*7250*/  LEA R48, P5, R42, UR4, 0x1 ;  /* 0x000000042a307c11 */ /* 0x000fc4000f8a08ff */
[----:B------:R0:W5:Y:S01]  /*7260*/  @!P0 LDG.E.128 R32, desc[UR6][R40.64+0x80] ;  /* 0x0000800628208981 */ /* 0x000162000c1e1d00 */
[----:B------:R-:W-:Y:S02]  /*7270*/  CS2R R44, SRZ ;  /* 0x00000000002c7805 */ /* 0x000fe4000001ff00 */
[----:B------:R-:W-:Y:S02]  /*7280*/  LEA.HI.X R49, R42, UR5, R43, 0x1, P5 ;  /* 0x000000052a317c11 */ /* 0x000fe4000a8f0c2b */
[----:B------:R-:W-:-:S03]  /*7290*/  CS2R R42, SRZ ;  /* 0x00000000002a7805 */ /* 0x000fc6000001ff00 */
[----:B------:R1:W5:Y:S01]  /*72a0*/  @!P4 LDG.E.128 R44, desc[UR6][R48.64] ;  /* 0x00000006302cc981 */ /* 0x000362000c1e1d00 */
[----:B0-----:R-:W-:-:S06]  /*72b0*/  CS2R R40, SRZ ;  /* 0x0000000000287805 */ /* 0x001fcc000001ff00 */
[----:B------:R1:W5:Y:S02]  /*72c0*/  @!P0 LDG.E.128 R40, desc[UR6][R48.64+0x80] ;  /* 0x0000800630288981 */ /* 0x000364000c1e1d00 */
.L_x_2723:
[----:B------:R-:W-:Y:S05]  /*72d0*/  BSYNC B1 ;  /* 0x0000000000017941 */ /* 0x000fea0003800000 */
.L_x_2722:
[----:B-1---5:R-:W-:Y:S01]  /*72e0*/  IMAD.MOV.U32 R48, RZ, RZ, R34 ;  /* 0x000000ffff307224 */ /* 0x022fe200078e0022 */
        /* <DEDUP_REMOVED lines=21> */
[----:B------:R-:W-:-:S03]  /*7440*/  IMAD.MOV.U32 R48, RZ, RZ, R42 ;  /* 0x000000ffff307224 */ /* 0x000fc600078e002a */
[----:B------:R-:W-:Y:S01]  /*7450*/  PRMT R135, R135, 0x5410, R49 ;  /* 0x0000541087877816 */ /* 0x000fe20000000031 */
[----:B------:R-:W-:Y:S01]  /*7460*/  IMAD.MOV.U32 R49, RZ, RZ, R40 ;  /* 0x000000ffff317224 */ /* 0x000fe200078e0028 */
        /* <DEDUP_REMOVED lines=10> */
[----:B------:R-:W-:-:S02]  /*7510*/  CS2R R48, SRZ ;  /* 0x0000000000307805 */ /* 0x000fc4000001ff00 */
        /* <DEDUP_REMOVED lines=13> */
[----:B------:R-:W-:Y:S02]  /*75f0*/  LEA R64, P5, R50, UR6, 0x1 ;  /* 0x0000000632407c11 */ /* 0x000fe4000f8a08ff */
[----:B------:R-:W-:Y:S02]  /*7600*/  LEA.HI.X R57, R48, UR5, R49, 0x1, P0 ;  /* 0x0000000530397c11 */ /* 0x000fe400080f0c31 */
[----:B------:R-:W-:Y:S02]  /*7610*/  CS2R R48, SRZ ;  /* 0x0000000000307805 */ /* 0x000fe4000001ff00 */
[----:B------:R-:W-:-:S02]  /*7620*/  LEA.HI.X R65, R50, UR7, R51, 0x1, P5 ;  /* 0x0000000732417c11 */ /* 0x000fc4000a8f0c33 */
[----:B------:R-:W-:Y:S02]  /*7630*/  CS2R R50, SRZ ;  /* 0x0000000000327805 */ /* 0x000fe4000001ff00 */
[-C--:B------:R-:W-:Y:S02]  /*7640*/  ISETP.GE.AND P0, PT, R16, R111.reuse, PT ;  /* 0x0000006f1000720c */ /* 0x080fe40003f06270 */
[----:B------:R-:W-:Y:S02]  /*7650*/  ISETP.GE.AND P5, PT, R214, R111, PT ;  /* 0x0000006fd600720c */ /* 0x000fe40003fa6270 */
[----:B------:R-:W-:Y:S02]  /*7660*/  CS2R R62, SRZ ;  /* 0x00000000003e7805 */ /* 0x000fe4000001ff00 */
[----:B------:R-:W-:Y:S02]  /*7670*/  CS2R R60, SRZ ;  /* 0x00000000003c7805 */ /* 0x000fe4000001ff00 */
[----:B------:R-:W-:-:S05]  /*7680*/  CS2R R58, SRZ ;  /* 0x00000000003a7805 */ /* 0x000fca000001ff00 */
[----:B------:R-:W5:Y:S04]  /*7690*/  @!P0 LDG.E.128 R52, desc[UR8][R56.64] ;  /* 0x0000000838348981 */ /* 0x000f68000c1e1d00 */
[----:B------:R0:W5:Y:S04]  /*76a0*/  @!P5 LDG.E.128 R48, desc[UR8][R56.64+0x80] ;  /* 0x000080083830d981 */ /* 0x000168000c1e1d00 */
[----:B------:R1:W5:Y:S01]  /*76b0*/  @!P0 LDG.E.128 R60, desc[UR8][R64.64] ;  /* 0x00000008403c8981 */ /* 0x000362000c1e1d00 */
[----:B0-----:R-:W-:-:S06]  /*76c0*/  CS2R R56, SRZ ;  /* 0x0000000000387805 */ /* 0x001fcc000001ff00 */
[----:B------:R1:W5:Y:S02]  /*76d0*/  @!P5 LDG.E.128 R56, desc[UR8][R64.64+0x80] ;  /* 0x000080084038d981 */ /* 0x000364000c1e1d00 */
.L_x_2725:
[----:B------:R-:W-:Y:S05]  /*76e0*/  BSYNC B1 ;  /* 0x0000000000017941 */ /* 0x000fea0003800000 */
.L_x_2724:
[----:B-1---5:R-:W-:Y:S01]  /*76f0*/  IMAD.MOV.U32 R65, RZ, RZ, R48 ;  /* 0x000000ffff417224 */ /* 0x022fe200078e0030 */
        /* <DEDUP_REMOVED lines=56> */
.L_x_2727:
[----:B------:R-:W-:Y:S05]  /*7a80*/  BSYNC B1 ;  /* 0x0000000000017941 */ /* 0x000fea0003800000 */
.L_x_2726:
        /* <DEDUP_REMOVED lines=32> */
.L_x_2728:
[----:B------:R-:W-:Y:S01]  /*7c90*/  IMAD R88, R213, 0x8, R23 ;  /* 0x00000008d5587824 */ /* 0x000fe200078e0217 */
[----:B------:R-:W-:Y:S01]  /*7ca0*/  SHF.L.U32 R89, R227, 0x1f, RZ ;  /* 0x0000001fe3597819 */ /* 0x000fe200000006ff */
[----:B------:R-:W-:Y:S03]  /*7cb0*/  BSSY B1, `(.L_x_2729) ;  /* 0x0000003000017945 */ /* 0x000fe60003800000 */
[----:B------:R-:W0:Y:S02]  /*7cc0*/  SYNCS.PHASECHK.TRANS64.TRYWAIT P6, [R88+URZ+0x38890], R89 ;  /* 0x03889059580075a7 */ /* 0x000e2400080c017f */
[----:B0-----:R-:W-:Y:S05]  /*7cd0*/  @!P6 BRA `(.L_x_2730) ;  /* 0x000002b40068e947 */ /* 0x001fea0003800000 */
.L_x_3075:
[----:B------:R-:W-:Y:S05]  /*7ce0*/  BSYNC B1 ;  /* 0x0000000000017941 */ /* 0x000fea0003800000 */
.L_x_2729:
[----:B------:R-:W1:Y:S01]  /*7cf0*/  LDC R128, c[0x0][0x2f4] ;  /* 0x0000bd00ff807b82 */ /* 0x000e620000000800 */
[----:B------:R-:W-:Y:S01]  /*7d00*/  UMOV UR4, 0xffffffff ;  /* 0xffffffff00047882 */ /* 0x000fe20000000000 */
[----:B-1----:R-:W-:Y:S02]  /*7d10*/  IMAD.IADD R129, R128, 0x1, -R112 ;  /* 0x0000000180817824 */ /* 0x002fe400078e0a70 */
[----:B------:R-:W-:Y:S05]  /*7d20*/  BRA.DIV UR4, `(.L_x_2731) ;  /* 0x000002b604687947 */ /* 0x000fea000b800000 */
[----:B------:R1:W2:Y:S04]  /*7d30*/  SHFL.IDX PT, R121, R118, RZ, 0x181f ;  /* 0x00181fff76797589 */ /* 0x0002a800000e0000 */
[----:B------:R1:W3:Y:S02]  /*7d40*/  SHFL.IDX PT, R11, R119, RZ, 0x181f ;  /* 0x00181fff770b7589 */ /* 0x0002e400000e0000 */
.L_x_3079:
        /* <DEDUP_REMOVED lines=8> */
[C---:B------:R-:W-:Y:S01]  /*7dd0*/  IMAD.SHL.U32 R14, R225.reuse, 0x40, RZ ;  /* 0x00000040e10e7824 */ /* 0x040fe200078e00ff */
        /* <DEDUP_REMOVED lines=30> */
[--C-:B------:R-:W-:Y:S02]  /*7fc0*/  SHF.R.U64 R44, R46, 0x10, R47.reuse ;  /* 0x000000102e2c7819 */ /* 0x100fe4000000122f */
[----:B------:R-:W-:Y:S02]  /*7fd0*/  SHF.R.U32.HI R135, RZ, 0x10, R47 ;  /* 0x00000010ff877819 */ /* 0x000fe4000001162f */
[----:B------:R-:W-:Y:S02]  /*7fe0*/  PRMT R36, R133, 0x5432, R36 ;  /* 0x0000543285247816 */ /* 0x000fe40000000024 */
[----:B------:R-:W-:Y:S02]  /*7ff0*/  PRMT R47, R161, 0x5410, R45 ;  /* 0x00005410a12f7816 */ /* 0x000fe4000000002d */
[----:B------:R-:W-:Y:S02]  /*8000*/  SHF.R.U32.HI R133, RZ, 0x10, R39 ;  /* 0x00000010ff857819 */ /* 0x000fe40000011627 */
[----:B------:R-:W-:-:S02]  /*8010*/  PRMT R39, R140, 0x5410, R37 ;  /* 0x000054108c277816 */ /* 0x000fc40000000025 */
[----:B------:R-:W-:Y:S02]  /*8020*/  PRMT R37, R141, 0x5432, R38 ;  /* 0x000054328d257816 */ /* 0x000fe40000000026 */
[----:B------:R-:W-:Y:S01]  /*8030*/  PRMT R38, R140, 0x5432, R44 ;  /* 0x000054328c267816 */ /* 0x000fe2000000002c */
[----:B---3--:R-:W-:Y:S01]  /*8040*/  IMAD.U32 R140, R81, 0x10000, RZ ;  /* 0x00010000518c7824 */ /* 0x008fe200078e00ff */
[----:B------:R-:W-:Y:S01]  /*8050*/  PRMT R46, R141, 0x5410, R133 ;  /* 0x000054108d2e7816 */ /* 0x000fe20000000085 */
[C---:B------:R-:W-:Y:S01]  /*8060*/  IMAD.U32 R44, R47.reuse, 0x10000, RZ ;  /* 0x000100002f2c7824 */ /* 0x040fe200078e00ff */
[----:B------:R-:W-:Y:S01]  /*8070*/  PRMT R133, R160, 0x5410, R135 ;  /* 0x00005410a0857816 */ /* 0x000fe20000000087 */
[----:B------:R-:W-:Y:S01]  /*8080*/  IMAD.U32 R141, R134, 0x10000, RZ ;  /* 0x00010000868d7824 */ /* 0x000fe200078e00ff */
[----:B------:R-:W-:Y:S01]  /*8090*/  LOP3.LUT R47, R47, 0xffff0000, RZ, 0xc0, !PT ;  /* 0xffff00002f2f7812 */ /* 0x000fe200078ec0ff */
[----:B------:R-:W-:Y:S01]  /*80a0*/  FMUL.FTZ R45, R140, R44 ;  /* 0x0000002c8c2d7220 */ /* 0x000fe20000410000 */
[----:B----4-:R-:W-:-:S02]  /*80b0*/  IMAD.U32 R135, R13, 0x10000, RZ ;  /* 0x000100000d877824 */ /* 0x010fc400078e00ff */
[-C--:B------:R-:W-:Y:S01]  /*80c0*/  FMUL.FTZ R140, R140, R141.reuse ;  /* 0x0000008d8c8c7220 */ /* 0x080fe20000410000 */
[----:B------:R-:W-:Y:S01]  /*80d0*/  LOP3.LUT R81, R81, 0xffff0000, RZ, 0xc0, !PT ;  /* 0xffff000051517812 */ /* 0x000fe200078ec0ff */
[C---:B------:R-:W-:Y:S02]  /*80e0*/  FFMA.FTZ R45, R135.reuse, R141, -R45 ;  /* 0x0000008d872d7223 */ /* 0x040fe4000001082d */
[----:B------:R-:W-:Y:S01]  /*80f0*/  FFMA.FTZ R44, R135, R44, R140 ;  /* 0x0000002c872c7223 */ /* 0x000fe2000001008c */
[----:B------:R-:W-:Y:S01]  /*8100*/  LOP3.LUT R135, R134, 0xffff0000, RZ, 0xc0, !PT ;  /* 0xffff000086877812 */ /* 0x000fe200078ec0ff */
[----:B------:R-:W-:Y:S01]  /*8110*/  IMAD.U32 R140, R83, 0x10000, RZ ;  /* 0x00010000538c7824 */ /* 0x000fe200078e00ff */
[----:B------:R-:W-:Y:S01]  /*8120*/  LOP3.LUT R134, R13, 0xffff0000, RZ, 0xc0, !PT ;  /* 0xffff00000d867812 */ /* 0x000fe200078ec0ff */
[C---:B------:R-:W-:Y:S01]  /*8130*/  FMUL.FTZ R13, R81.reuse, R47 ;  /* 0x0000002f510d7220 */ /* 0x040fe20000410000 */
[----:B------:R-:W-:Y:S02]  /*8140*/  IMAD.U32 R141, R46, 0x10000, RZ ;  /* 0x000100002e8d7824 */ /* 0x000fe400078e00ff */
[-C--:B------:R-:W-:Y:S01]  /*8150*/  FMUL.FTZ R81, R81, R135.reuse ;  /* 0x0000008751517220 */ /* 0x080fe20000410000 */
[----:B------:R-:W-:Y:S01]  /*8160*/  LOP3.LUT R83, R83, 0xffff0000, RZ, 0xc0, !PT ;  /* 0xffff000053537812 */ /* 0x000fe200078ec0ff */
[----:B------:R-:W-:Y:S01]  /*8170*/  FFMA.FTZ R13, R134, R135, -R13 ;  /* 0x00000087860d7223 */ /* 0x000fe2000001080d */
[----:B------:R-:W-:-:S02]  /*8180*/  IMAD.U32 R135, R15, 0x10000, RZ ;  /* 0x000100000f877824 */ /* 0x000fc400078e00ff */
[----:B------:R-:W-:Y:S01]  /*8190*/  FFMA.FTZ R47, R134, R47, R81 ;  /* 0x0000002f862f7223 */ /* 0x000fe20000010051 */
[C---:B------:R-:W-:Y:S01]  /*81a0*/  IMAD.U32 R134, R133.reuse, 0x10000, RZ ;  /* 0x0001000085867824 */ /* 0x040fe200078e00ff */
[----:B------:R-:W-:Y:S02]  /*81b0*/  LOP3.LUT R133, R133, 0xffff0000, RZ, 0xc0, !PT ;  /* 0xffff000085857812 */ /* 0x000fe400078ec0ff */
[----:B------:R-:W-:Y:S01]  /*81c0*/  F2FP.BF16.F32.PACK_AB R13, R13, R45 ;  /* 0x0000002d0d0d723e */ /* 0x000fe200000010ff */
[C---:B------:R-:W-:Y:S01]  /*81d0*/  FMUL.FTZ R81, R140.reuse, R134 ;  /* 0x000000868c517220 */ /* 0x040fe20000410000 */
[-C--:B------:R-:W-:Y:S01]  /*81e0*/  FMUL.FTZ R140, R140, R141.reuse ;  /* 0x0000008d8c8c7220 */ /* 0x080fe20000410000 */
[----:B------:R-:W-:Y:S01]  /*81f0*/  F2FP.BF16.F32.PACK_AB R44, R47, R44 ;  /* 0x0000002c2f2c723e */ /* 0x000fe200000010ff */
[----:B------:R-:W-:Y:S02]  /*8200*/  IMAD.U32 R47, R12, 0x10000, RZ ;  /* 0x000100000c2f7824 */ /* 0x000fe400078e00ff */
[C---:B------:R-:W-:Y:S01]  /*8210*/  FFMA.FTZ R81, R135.reuse, R141, -R81 ;  /* 0x0000008d87517223 */ /* 0x040fe20000010851 */
[----:B------:R-:W-:Y:S01]  /*8220*/  FFMA.FTZ R134, R135, R134, R140 ;  /* 0x0000008687867223 */ /* 0x000fe2000001008c */
[----:B------:R-:W-:-:S02]  /*8230*/  LOP3.LUT R135, R46, 0xffff0000, RZ, 0xc0, !PT ;  /* 0xffff00002e877812 */ /* 0x000fc400078ec0ff */
[----:B------:R-:W-:Y:S01]  /*8240*/  LOP3.LUT R46, R15, 0xffff0000, RZ, 0xc0, !PT ;  /* 0xffff00000f2e7812 */ /* 0x000fe200078ec0ff */
[C---:B------:R-:W-:Y:S02]  /*8250*/  FMUL.FTZ R15, R83.reuse, R133 ;  /* 0x00000085530f7220 */ /* 0x040fe40000410000 */
[-C--:B------:R-:W-:Y:S02]  /*8260*/  FMUL.FTZ R83, R83, R135.reuse ;  /* 0x0000008753537220 */ /* 0x080fe40000410000 */
[C---:B------:R-:W-:Y:S02]  /*8270*/  FFMA.FTZ R15, R46.reuse, R135, -R15 ;  /* 0x000000872e0f7223 */ /* 0x040fe4000001080f */
[----:B------:R-:W-:Y:S01]  /*8280*/  FFMA.FTZ R46, R46, R133, R83 ;  /* 0x000000852e2e7223 */ /* 0x000fe20000010053 */
[C---:B------:R-:W-:Y:S01]  /*8290*/  IMAD.U32 R83, R36.reuse, 0x10000, RZ ;  /* 0x0001000024537824 */ /* 0x040fe200078e00ff */
[----:B------:R-:W-:Y:S02]  /*82a0*/  LOP3.LUT R36, R36, 0xffff0000, RZ, 0xc0, !PT ;  /* 0xffff000024247812 */ /* 0x000fe400078ec0ff */
[----:B------:R-:W-:Y:S01]  /*82b0*/  F2FP.BF16.F32.PACK_AB R15, R15, R81 ;  /* 0x000000510f0f723e */ /* 0x000fe200000010ff */
[----:B------:R-:W-:Y:S01]  /*82c0*/  IMAD.U32 R81, R80, 0x10000, RZ ;  /* 0x0001000050517824 */ /* 0x000fe200078e00ff */
[----:B------:R-:W-:Y:S01]  /*82d0*/  F2FP.BF16.F32.PACK_AB R134, R46, R134 ;  /* 0x000000862e86723e */ /* 0x000fe200000010ff */
[C---:B------:R-:W-:Y:S01]  /*82e0*/  IMAD.U32 R46, R37.reuse, 0x10000, RZ ;  /* 0x00010000252e7824 */ /* 0x040fe200078e00ff */
[----:B------:R-:W-:-:S03]  /*82f0*/  LOP3.LUT R37, R37, 0xffff0000, RZ, 0xc0, !PT ;  /* 0xffff000025257812 */ /* 0x000fc600078ec0ff */
        /* <DEDUP_REMOVED lines=35> */
.L_x_2737:
[----:B------:R-:W-:Y:S05]  /*8530*/  BSYNC B3 ;  /* 0x0000000000037941 */ /* 0x000fea0003800000 */
.L_x_2736:
[----:B------:R-:W-:Y:S01]  /*8540*/  LEA R36, P3, R10, R11, 0x1 ;  /* 0x0000000b0a247211 */ /* 0x000fe200078608ff */
[----:B------:R-:W-:-:S03]  /*8550*/  ULDC.64 UR4, c[0x0][0x208] ;  /* 0x0000820000047ab9 */ /* 0x000fc60000000a00 */
[----:B--2---:R-:W-:Y:S02]  /*8560*/  LEA.HI.X R37, R10, R121, R28, 0x1, P3 ;  /* 0x000000790a257211 */ /* 0x004fe400018f0c1c */
[----:B------:R-:W-:-:S03]  /*8570*/  ISETP.GE.AND P3, PT, R132, R128, PT ;  /* 0x000000808400720c */ /* 0x000fc60003f66270 */
[----:B----4-:R2:W-:Y:S10]  /*8580*/  ST.E.128 desc[UR4][R36.64], R12 ;  /* 0x0000000c24007985 */ /* 0x0105f4000c101d04 */
[----:B--2---:R-:W-:-:S05]  /*8590*/  @!P3 IMAD.WIDE R12, R132, 0x2, R120 ;  /* 0x00000002840cb825 */ /* 0x004fca00078e0278 */
[----:B---3--:R3:W-:Y:S02]  /*85a0*/  @!P3 ST.E.128 desc[UR4][R12.64], R80 ;  /* 0x000000500c00b985 */ /* 0x0087e4000c101d04 */
.L_x_2735:
[----:B------:R-:W-:Y:S05]  /*85b0*/  BSYNC B2 ;  /* 0x0000000000027941 */ /* 0x000fea0003800000 */
.L_x_2734:
[----:B------:R-:W-:-:S13]  /*85c0*/  ISETP.NE.AND P3, PT, R25, RZ, PT ;  /* 0x000000ff1900720c */ /* 0x000fda0003f65270 */
[----:B------:R-:W-:Y:S05]  /*85d0*/  @!P3 BRA `(.L_x_2733) ;  /* 0x000000080004b947 */ /* 0x000fea0003800000 */
[----:B------:R-:W4:Y:S01]  /*85e0*/  LDL R15, [R1+0x5c] ;  /* 0x00005c00010f7983 */ /* 0x000f220000100800 */
[----:B---3--:R-:W-:Y:S01]  /*85f0*/  SEL R12, R112, R129, !P1 ;  /* 0x00000081700c7207 */ /* 0x008fe20004800000 */
        /* <DEDUP_REMOVED lines=119> */
.L_x_2739:
[----:B------:R-:W-:Y:S05]  /*8d70*/  BSYNC B2 ;  /* 0x0000000000027941 */ /* 0x000fea0003800000 */
.L_x_2738:
[----:B------:R-:W-:Y:S01]  /*8d80*/  LEA R32, P3, R21, R11, 0x1 ;  /* 0x0000000b15207211 */ /* 0x000fe200078608ff */
[----:B------:R-:W-:-:S03]  /*8d90*/  ULDC.64 UR4, c[0x0][0x208] ;  /* 0x0000820000047ab9 */ /* 0x000fc60000000a00 */
[----:B--2---:R-:W-:Y:S02]  /*8da0*/  LEA.HI.X R33, R21, R121, R29, 0x1, P3 ;  /* 0x0000007915217211 */ /* 0x004fe400018f0c1d */
[----:B------:R-:W-:-:S03]  /*8db0*/  ISETP.GE.AND P3, PT, R44, R128, PT ;  /* 0x000000802c00720c */ /* 0x000fc60003f66270 */
[----:B----4-:R4:W-:Y:S10]  /*8dc0*/  ST.E.128 desc[UR4][R32.64], R12 ;  /* 0x0000000c20007985 */ /* 0x0109f4000c101d04 */
[----:B------:R-:W-:-:S05]  /*8dd0*/  @!P3 IMAD.WIDE R120, R44, 0x2, R120 ;  /* 0x000000022c78b825 */ /* 0x000fca00078e0278 */
[----:B---3--:R4:W-:Y:S02]  /*8de0*/  @!P3 ST.E.128 desc[UR4][R120.64], R36 ;  /* 0x000000247800b985 */ /* 0x0089e4000c101d04 */
.L_x_2733:
[----:B------:R-:W-:Y:S05]  /*8df0*/  BSYNC B1 ;  /* 0x0000000000017941 */ /* 0x000fea0003800000 */
.L_x_2732:
[----:B------:R-:W-:-:S03]  /*8e00*/  UMOV UR4, 0xffffffff ;  /* 0xffffffff00047882 */ /* 0x000fc60000000000 */
[----:B------:R-:W-:Y:S05]  /*8e10*/  BRA.DIV UR4, `(.L_x_2740) ;  /* 0x000002a604787947 */ /* 0x000fea000b800000 */
[----:B----4-:R4:W0:Y:S04]  /*8e20*/  SHFL.IDX PT, R37, R118, 0x1, 0x181f ;  /* 0x00381f0076257f89 */ /* 0x01082800000e0000 */
[----:B---3--:R4:W3:Y:S02]  /*8e30*/  SHFL.IDX PT, R11, R119, 0x1, 0x181f ;  /* 0x00381f00770b7f89 */ /* 0x0088e400000e0000 */
.L_x_3083:
        /* <DEDUP_REMOVED lines=8> */
[C---:B------:R-:W-:Y:S01]  /*8ec0*/  VIADD R14, R225.reuse, 0x20 ;  /* 0x00000020e10e7836 */ /* 0x040fe20000000000 */
        /* <DEDUP_REMOVED lines=48> */
[----:B------:R-:W-:Y:S01]  /*91d0*/  FMUL.FTZ R13, R33, R60 ;  /* 0x0000003c210d7220 */ /* 0x000fe20000410000 */
        /* <DEDUP_REMOVED lines=69> */
.L_x_2746:
[----:B------:R-:W-:Y:S05]  /*9630*/  BSYNC B3 ;  /* 0x0000000000037941 */ /* 0x000fea0003800000 */
.L_x_2745:
[----:B------:R-:W-:Y:S01]  /*9640*/  LEA R38, P3, R10, R11, 0x1 ;  /* 0x0000000b0a267211 */ /* 0x000fe200078608ff */
[----:B------:R-:W-:-:S03]  /*9650*/  ULDC.64 UR4, c[0x0][0x208] ;  /* 0x0000820000047ab9 */ /* 0x000fc60000000a00 */
[----:B0-----:R-:W-:Y:S02]  /*9660*/  LEA.HI.X R39, R10, R37, R28, 0x1, P3 ;  /* 0x000000250a277211 */ /* 0x001fe400018f0c1c */
[----:B------:R-:W-:-:S03]  /*9670*/  ISETP.GE.AND P3, PT, R40, R128, PT ;  /* 0x000000802800720c */ /* 0x000fc60003f66270 */
[----:B------:R0:W-:Y:S10]  /*9680*/  ST.E.128 desc[UR4][R38.64], R12 ;  /* 0x0000000c26007985 */ /* 0x0001f4000c101d04 */
[----:B0-----:R-:W-:-:S05]  /*9690*/  @!P3 IMAD.WIDE R12, R40, 0x2, R36 ;  /* 0x00000002280cb825 */ /* 0x001fca00078e0224 */
[----:B---3--:R3:W-:Y:S02]  /*96a0*/  @!P3 ST.E.128 desc[UR4][R12.64], R32 ;  /* 0x000000200c00b985 */ /* 0x0087e4000c101d04 */
.L_x_2744:
[----:B------:R-:W-:Y:S05]  /*96b0*/  BSYNC B2 ;  /* 0x0000000000027941 */ /* 0x000fea0003800000 */
.L_x_2743:
[----:B------:R-:W-:-:S13]  /*96c0*/  ISETP.NE.AND P3, PT, R25, RZ, PT ;  /* 0x000000ff1900720c */ /* 0x000fda0003f65270 */
[----:B------:R-:W-:Y:S05]  /*96d0*/  @!P3 BRA `(.L_x_2742) ;  /* 0x000000080004b947 */ /* 0x000fea0003800000 */
[----:B------:R-:W5:Y:S01]  /*96e0*/  LDL R15, [R1+0x58] ;  /* 0x00005800010f7983 */ /* 0x000f620000100800 */
[----:B---3--:R-:W-:Y:S01]  /*96f0*/  SEL R12, R112, R129, !P1 ;  /* 0x00000081700c7207 */ /* 0x008fe20004800000 */
        /* <DEDUP_REMOVED lines=119> */
.L_x_2748:
[----:B------:R-:W-:Y:S05]  /*9e70*/  BSYNC B2 ;  /* 0x0000000000027941 */ /* 0x000fea0003800000 */
.L_x_2747:
[----:B------:R-:W-:Y:S01]  /*9e80*/  ISETP.GE.AND P4, PT, R40, R128, PT ;  /* 0x000000802800720c */ /* 0x000fe20003f86270 */
[----:B------:R-:W-:Y:S01]  /*9e90*/  ULDC.64 UR4, c[0x0][0x208] ;  /* 0x0000820000047ab9 */ /* 0x000fe20000000a00 */
[----:B------:R-:W-:-:S04]  /*9ea0*/  LEA R38, P3, R21, R11, 0x1 ;  /* 0x0000000b15267211 */ /* 0x000fc800078608ff */
[----:B0-----:R-:W-:-:S05]  /*9eb0*/  LEA.HI.X R39, R21, R37, R29, 0x1, P3 ;  /* 0x0000002515277211 */ /* 0x001fca00018f0c1d */
[----:B------:R0:W-:Y:S02]  /*9ec0*/  ST.E.128 desc[UR4][R38.64], R12 ;  /* 0x0000000c26007985 */ /* 0x0001e4000c101d04 */
[----:B------:R-:W-:-:S05]  /*9ed0*/  @!P4 IMAD.WIDE R36, R40, 0x2, R36 ;  /* 0x000000022824c825 */ /* 0x000fca00078e0224 */
[----:B---3--:R0:W-:Y:S02]  /*9ee0*/  @!P4 ST.E.128 desc[UR4][R36.64], R32 ;  /* 0x000000202400c985 */ /* 0x0081e4000c101d04 */
.L_x_2742:
[----:B------:R-:W-:Y:S05]  /*9ef0*/  BSYNC B1 ;  /* 0x0000000000017941 */ /* 0x000fea0003800000 */
.L_x_2741:
[----:B------:R-:W-:-:S03]  /*9f00*/  UMOV UR4, 0xffffffff ;  /* 0xffffffff00047882 */ /* 0x000fc60000000000 */
[----:B------:R-:W-:Y:S05]  /*9f10*/  BRA.DIV UR4, `(.L_x_2749) ;  /* 0x0000029604847947 */ /* 0x000fea000b800000 */
[----:B-1--4-:R-:W1:Y:S04]  /*9f20*/  SHFL.IDX PT, R118, R118, 0x2, 0x181f ;  /* 0x00581f0076767f89 */ /* 0x012e6800000e0000 */
[----:B------:R-:W4:Y:S02]  /*9f30*/  SHFL.IDX PT, R119, R119, 0x2, 0x181f ;  /* 0x00581f0077777f89 */ /* 0x000f2400000e0000 */
.L_x_3087:
        /* <DEDUP_REMOVED lines=37> */
[----:B------:R-:W-:Y:S01]  /*a190*/  SHF.R.U64 R38, R68, 0x10, R69 ;  /* 0x0000001044267819 */ /* 0x000fe20000001245 */
[----:B-1----:R-:W-:Y:S01]  /*a1a0*/  IMAD.U32 R42, R13, 0x10000, RZ ;  /* 0x000100000d2a7824 */ /* 0x002fe200078e00ff */
[----:B------:R-:W-:Y:S01]  /*a1b0*/  SHF.R.U32.HI R76, RZ, 0x10, R77 ;  /* 0x00000010ff4c7819 */ /* 0x000fe2000001164d */
[----:B------:R-:W-:Y:S01]  /*a1c0*/  IMAD.U32 R48, R35, 0x10000, RZ ;  /* 0x0001000023307824 */ /* 0x000fe200078e00ff */
[----:B------:R-:W-:Y:S02]  /*a1d0*/  SHF.R.U32.HI R68, RZ, 0x10, R69 ;  /* 0x00000010ff447819 */ /* 0x000fe40000011645 */
[----:B------:R-:W-:Y:S02]  /*a1e0*/  PRMT R76, R145, 0x5432, R76 ;  /* 0x00005432914c7816 */ /* 0x000fe4000000004c */
[----:B------:R-:W-:-:S02]  /*a1f0*/  PRMT R68, R143, 0x5432, R68 ;  /* 0x000054328f447816 */ /* 0x000fc40000000044 */
[--C-:B------:R-:W-:Y:S01]  /*a200*/  SHF.R.U64 R41, R78, 0x10, R79.reuse ;  /* 0x000000104e297819 */ /* 0x100fe2000000124f */
[----:B------:R-:W-:Y:S01]  /*a210*/  IMAD.U32 R44, R76, 0x10000, RZ ;  /* 0x000100004c2c7824 */ /* 0x000fe200078e00ff */
[----:B------:R-:W-:Y:S01]  /*a220*/  SHF.R.U32.HI R78, RZ, 0x10, R79 ;  /* 0x00000010ff4e7819 */ /* 0x000fe2000001164f */
[----:B------:R-:W-:Y:S01]  /*a230*/  IMAD.U32 R43, R68, 0x10000, RZ ;  /* 0x00010000442b7824 */ /* 0x000fe200078e00ff */
[--C-:B------:R-:W-:Y:S01]  /*a240*/  SHF.R.U64 R39, R70, 0x10, R71.reuse ;  /* 0x0000001046277819 */ /* 0x100fe20000001247 */
[CC--:B------:R-:W-:Y:S01]  /*a250*/  FMUL.FTZ R46, R45.reuse, R44.reuse ;  /* 0x0000002c2d2e7220 */ /* 0x0c0fe20000410000 */
[----:B------:R-:W-:Y:S01]  /*a260*/  LOP3.LUT R68, R68, 0xffff0000, RZ, 0xc0, !PT ;  /* 0xffff000044447812 */ /* 0x000fe200078ec0ff */
[-C--:B------:R-:W-:Y:S01]  /*a270*/  FMUL.FTZ R45, R45, R43.reuse ;  /* 0x0000002b2d2d7220 */ /* 0x080fe20000410000 */
[----:B------:R-:W-:Y:S01]  /*a280*/  SHF.R.U32.HI R70, RZ, 0x10, R71 ;  /* 0x00000010ff467819 */ /* 0x000fe20000011647 */
[----:B------:R-:W-:Y:S01]  /*a290*/  FFMA.FTZ R43, R42, R43, -R46 ;  /* 0x0000002b2a2b7223 */ /* 0x000fe2000001082e */
[----:B------:R-:W-:Y:S01]  /*a2a0*/  PRMT R78, R144, 0x5432, R78 ;  /* 0x00005432904e7816 */ /* 0x000fe2000000004e */
[----:B------:R-:W-:Y:S01]  /*a2b0*/  FFMA.FTZ R42, R42, R44, R45 ;  /* 0x0000002c2a2a7223 */ /* 0x000fe2000001002d */
[----:B------:R-:W-:Y:S01]  /*a2c0*/  LOP3.LUT R44, R76, 0xffff0000, RZ, 0xc0, !PT ;  /* 0xffff00004c2c7812 */ /* 0x000fe200078ec0ff */
[----:B------:R-:W-:Y:S01]  /*a2d0*/  IMAD.U32 R46, R15, 0x10000, RZ ;  /* 0x000100000f2e7824 */ /* 0x000fe200078e00ff */
[----:B------:R-:W-:Y:S01]  /*a2e0*/  LOP3.LUT R45, R33, 0xffff0000, RZ, 0xc0, !PT ;  /* 0xffff0000212d7812 */ /* 0x000fe200078ec0ff */
[----:B------:R-:W-:Y:S01]  /*a2f0*/  IMAD.U32 R47, R78, 0x10000, RZ ;  /* 0x000100004e2f7824 */ /* 0x000fe200078e00ff */
[----:B------:R-:W-:-:S02]  /*a300*/  LOP3.LUT R13, R13, 0xffff0000, RZ, 0xc0, !PT ;  /* 0xffff00000d0d7812 */ /* 0x000fc400078ec0ff */
[----:B------:R-:W-:Y:S01]  /*a310*/  PRMT R70, R142, 0x5432, R70 ;  /* 0x000054328e467816 */ /* 0x000fe20000000046 */
[C---:B------:R-:W-:Y:S01]  /*a320*/  FMUL.FTZ R33, R45.reuse, R44 ;  /* 0x0000002c2d217220 */ /* 0x040fe20000410000 */
[-C--:B------:R-:W-:Y:S01]  /*a330*/  FMUL.FTZ R45, R45, R68.reuse ;  /* 0x000000442d2d7220 */ /* 0x080fe20000410000 */
[----:B------:R-:W-:Y:S02]  /*a340*/  LOP3.LUT R78, R78, 0xffff0000, RZ, 0xc0, !PT ;  /* 0xffff00004e4e7812 */ /* 0x000fe400078ec0ff */
[C---:B------:R-:W-:Y:S01]  /*a350*/  FFMA.FTZ R33, R13.reuse, R68, -R33 ;  /* 0x000000440d217223 */ /* 0x040fe20000010821 */
[----:B------:R-:W-:Y:S01]  /*a360*/  FFMA.FTZ R13, R13, R44, R45 ;  /* 0x0000002c0d0d7223 */ /* 0x000fe2000001002d */
[----:B------:R-:W-:Y:S02]  /*a370*/  IMAD.U32 R44, R70, 0x10000, RZ ;  /* 0x00010000462c7824 */ /* 0x000fe400078e00ff */
[----:B------:R-:W-:Y:S01]  /*a380*/  FMUL.FTZ R45, R48, R47 ;  /* 0x0000002f302d7220 */ /* 0x000fe20000410000 */
[----:B------:R-:W-:-:S02]  /*a390*/  PRMT R40, R145, 0x5410, R40 ;  /* 0x0000541091287816 */ /* 0x000fc40000000028 */
[----:B------:R-:W-:Y:S01]  /*a3a0*/  LOP3.LUT R70, R70, 0xffff0000, RZ, 0xc0, !PT ;  /* 0xffff000046467812 */ /* 0x000fe200078ec0ff */
[-C--:B------:R-:W-:Y:S01]  /*a3b0*/  FFMA.FTZ R45, R46, R44.reuse, -R45 ;  /* 0x0000002c2e2d7223 */ /* 0x080fe2000001082d */
[----:B------:R-:W-:Y:S01]  /*a3c0*/  FMUL.FTZ R44, R48, R44 ;  /* 0x0000002c302c7220 */ /* 0x000fe20000410000 */
[----:B------:R-:W-:Y:S01]  /*a3d0*/  PRMT R38, R143, 0x5410, R38 ;  /* 0x000054108f267816 */ /* 0x000fe20000000026 */
[----:B------:R-:W-:Y:S01]  /*a3e0*/  IMAD.U32 R48, R32, 0x10000, RZ ;  /* 0x0001000020307824 */ /* 0x000fe200078e00ff */
[----:B------:R-:W-:Y:S01]  /*a3f0*/  LOP3.LUT R15, R15, 0xffff0000, RZ, 0xc0, !PT ;  /* 0xffff00000f0f7812 */ /* 0x000fe200078ec0ff */
[----:B------:R-:W-:Y:S01]  /*a400*/  FFMA.FTZ R44, R46, R47, R44 ;  /* 0x0000002f2e2c7223 */ /* 0x000fe2000001002c */
[----:B------:R-:W-:Y:S01]  /*a410*/  LOP3.LUT R46, R35, 0xffff0000, RZ, 0xc0, !PT ;  /* 0xffff0000232e7812 */ /* 0x000fe200078ec0ff */
[----:B------:R-:W-:Y:S01]  /*a420*/  IMAD.U32 R47, R40, 0x10000, RZ ;  /* 0x00010000282f7824 */ /* 0x000fe200078e00ff */
[----:B------:R-:W-:Y:S01]  /*a430*/  LOP3.LUT R32, R32, 0xffff0000, RZ, 0xc0, !PT ;  /* 0xffff000020207812 */ /* 0x000fe200078ec0ff */
[----:B------:R-:W-:Y:S01]  /*a440*/  IMAD.U32 R49, R38, 0x10000, RZ ;  /* 0x0001000026317824 */ /* 0x000fe200078e00ff */
[----:B------:R-:W-:Y:S01]  /*a450*/  LOP3.LUT R40, R40, 0xffff0000, RZ, 0xc0, !PT ;  /* 0xffff000028287812 */ /* 0x000fe200078ec0ff */
[C---:B------:R-:W-:Y:S01]  /*a460*/  FMUL.FTZ R35, R46.reuse, R78 ;  /* 0x0000004e2e237220 */ /* 0x040fe20000410000 */
[-C--:B------:R-:W-:Y:S01]  /*a470*/  FMUL.FTZ R46, R46, R70.reuse ;  /* 0x000000462e2e7220 */ /* 0x080fe20000410000 */
[C---:B------:R-:W-:Y:S01]  /*a480*/  FMUL.FTZ R50, R48.reuse, R47 ;  /* 0x0000002f30327220 */ /* 0x040fe20000410000 */
[----:B------:R-:W-:Y:S01]  /*a490*/  FMUL.FTZ R48, R48, R49 ;  /* 0x0000003130307220 */ /* 0x000fe20000410000 */
[C---:B------:R-:W-:Y:S01]  /*a4a0*/  FFMA.FTZ R35, R15.reuse, R70, -R35 ;  /* 0x000000460f237223 */ /* 0x040fe20000010823 */
[----:B------:R-:W-:Y:S01]  /*a4b0*/  FFMA.FTZ R15, R15, R78, R46 ;  /* 0x0000004e0f0f7223 */ /* 0x000fe2000001002e */
[----:B------:R-:W-:Y:S01]  /*a4c0*/  IMAD.U32 R46, R12, 0x10000, RZ ;  /* 0x000100000c2e7824 */ /* 0x000fe200078e00ff */
[----:B------:R-:W-:-:S02]  /*a4d0*/  LOP3.LUT R38, R38, 0xffff0000, RZ, 0xc0, !PT ;  /* 0xffff000026267812 */ /* 0x000fc400078ec0ff */
[----:B------:R-:W-:Y:S01]  /*a4e0*/  PRMT R41, R144, 0x5410, R41 ;  /* 0x0000541090297816 */ /* 0x000fe20000000029 */
[C---:B------:R-:W-:Y:S01]  /*a4f0*/  FFMA.FTZ R50, R46.reuse, R49, -R50 ;  /* 0x000000312e327223 */ /* 0x040fe20000010832 */
[----:B------:R-:W-:Y:S01]  /*a500*/  FFMA.FTZ R48, R46, R47, R48 ;  /* 0x0000002f2e307223 */ /* 0x000fe20000010030 */
[----:B------:R-:W-:Y:S01]  /*a510*/  LOP3.LUT R46, R12, 0xffff0000, RZ, 0xc0, !PT ;  /* 0xffff00000c2e7812 */ /* 0x000fe200078ec0ff */
        /* <DEDUP_REMOVED lines=18> */
[----:B------:R-:W-:Y:S01]  /*a640*/  FMUL.FTZ R34, R34, R39 ;  /* 0x0000002722227220 */ /* 0x000fe20000410000 */
[----:B------:R-:W-:Y:S02]  /*a650*/  F2FP.BF16.F32.PACK_AB R33, R33, R43 ;  /* 0x0000002b2121723e */ /* 0x000fe400000010ff */
[C---:B------:R-:W-:Y:S01]  /*a660*/  FFMA.FTZ R38, R14.reuse, R39, -R38 ;  /* 0x000000270e267223 */ /* 0x040fe20000010826 */
[----:B------:R-:W-:Y:S01]  /*a670*/  F2FP.BF16.F32.PACK_AB R35, R35, R45 ;  /* 0x0000002d2323723e */ /* 0x000fe200000010ff */
[----:B------:R-:W-:Y:S01]  /*a680*/  FFMA.FTZ R34, R14, R41, R34 ;  /* 0x000000290e227223 */ /* 0x000fe20000010022 */
[----:B------:R-:W-:Y:S01]  /*a690*/  F2FP.BF16.F32.PACK_AB R42, R13, R42 ;  /* 0x0000002a0d2a723e */ /* 0x000fe200000010ff */
[----:B------:R-:W-:Y:S01]  /*a6a0*/  IMAD.MOV.U32 R13, RZ, RZ, R33 ;  /* 0x000000ffff0d7224 */ /* 0x000fe200078e0021 */
        /* <DEDUP_REMOVED lines=8> */
[----:B------:R-:W-:-:S07]  /*a730*/  F2FP.BF16.F32.PACK_AB R34, R34, R46 ;  /* 0x0000002e2222723e */ /* 0x000fce00000010ff */
.L_x_2753:
[----:B------:R-:W-:Y:S05]  /*a740*/  BSYNC B2 ;  /* 0x0000000000027941 */ /* 0x000fea0003800000 */
.L_x_2752:
[----:B------:R-:W-:Y:S01]  /*a750*/  ISETP.GE.AND P4, PT, R11, R128, PT ;  /* 0x000000800b00720c */ /* 0x000fe20003f86270 */
[----:B------:R-:W-:Y:S01]  /*a760*/  ULDC.64 UR4, c[0x0][0x208] ;  /* 0x0000820000047ab9 */ /* 0x000fe20000000a00 */
[----:B------:R-:W-:-:S04]  /*a770*/  LEA R38, P3, R10, R119, 0x1 ;  /* 0x000000770a267211 */ /* 0x000fc800078608ff */
[----:B------:R-:W-:-:S05]  /*a780*/  LEA.HI.X R39, R10, R118, R28, 0x1, P3 ;  /* 0x000000760a277211 */ /* 0x000fca00018f0c1c */
[----:B-1----:R1:W-:Y:S02]  /*a790*/  ST.E.128 desc[UR4][R38.64], R12 ;  /* 0x0000000c26007985 */ /* 0x0023e4000c101d04 */
[----:B-1----:R-:W-:-:S05]  /*a7a0*/  @!P4 IMAD.WIDE R12, R11, 0x2, R36 ;  /* 0x000000020b0cc825 */ /* 0x002fca00078e0224 */
[----:B0-----:R0:W-:Y:S02]  /*a7b0*/  @!P4 ST.E.128 desc[UR4][R12.64], R32 ;  /* 0x000000200c00c985 */ /* 0x0011e4000c101d04 */
.L_x_2751:
[----:B------:R-:W-:Y:S05]  /*a7c0*/  BSYNC B1 ;  /* 0x0000000000017941 */ /* 0x000fea0003800000 */
.L_x_2750:
[----:B------:R-:W-:-:S13]  /*a7d0*/  ISETP.NE.AND P3, PT, R25, RZ, PT ;  /* 0x000000ff1900720c */ /* 0x000fda0003f65270 */
[----:B------:R-:W-:Y:S05]  /*a7e0*/  @!P3 BRA `(.L_x_2707) ;  /* 0x0000000c00f8b947 */ /* 0x000fea0003800000 */
[----:B------:R-:W4:Y:S01]  /*a7f0*/  LDL R15, [R1+0x54] ;  /* 0x00005400010f7983 */ /* 0x000f220000100800 */
[----:B------:R-:W-:Y:S01]  /*a800*/  SEL R129, R112, R129, !P1 ;  /* 0x0000008170817207 */ /* 0x000fe20004800000 */
[C---:B------:R-:W-:Y:S01]  /*a810*/  VIADD R14, R225.reuse, 0x40 ;  /* 0x00000040e10e7836 */ /* 0x040fe20000000000 */
[----:B------:R-:W-:Y:S01]  /*a820*/  ISETP.GE.AND P4, PT, R214, R111, PT ;  /* 0x0000006fd600720c */ /* 0x000fe20003f86270 */
[----:B0--3--:R-:W-:Y:S01]  /*a830*/  VIADD R12, R225, 0x40 ;  /* 0x00000040e10c7836 */ /* 0x009fe20000000000 */
        /* <DEDUP_REMOVED lines=32> */
[----:B------:R-:W-:Y:S02]  /*aa40*/  PRMT R44, R137, 0x5432, R44 ;  /* 0x00005432892c7816 */ /* 0x000fe4000000002c */
        /* <DEDUP_REMOVED lines=12> */
[----:B------:R-:W-:-:S02]  /*ab10*/  LOP3.LUT R43, R33, 0xffff0000, RZ, 0xc0, !PT ;  /* 0xffff0000212b7812 */ /* 0x000fc400078ec0ff */
[----:B------:R-:W-:Y:S02]  /*ab20*/  PRMT R64, R137, 0x5410, R64 ;  /* 0x0000541089407816 */ /* 0x000fe40000000040 */
[----:B------:R-:W-:Y:S01]  /*ab30*/  SHF.R.U64 R74, R74, 0x10, R75 ;  /* 0x000000104a4a7819 */ /* 0x000fe2000000124b */
[C---:B------:R-:W-:Y:S01]  /*ab40*/  FMUL.FTZ R33, R43.reuse, R42 ;  /* 0x0000002a2b217220 */ /* 0x040fe20000410000 */
[-C--:B------:R-:W-:Y:S01]  /*ab50*/  FMUL.FTZ R43, R43, R44.reuse ;  /* 0x0000002c2b2b7220 */ /* 0x080fe20000410000 */
[----:B------:R-:W-:Y:S02]  /*ab60*/  SHF.R.U64 R66, R66, 0x10, R67 ;  /* 0x0000001042427819 */ /* 0x000fe40000001243 */
[C---:B------:R-:W-:Y:S01]  /*ab70*/  FFMA.FTZ R33, R13.reuse, R44, -R33 ;  /* 0x0000002c0d217223 */ /* 0x040fe20000010821 */
[----:B------:R-:W-:Y:S01]  /*ab80*/  FFMA.FTZ R13, R13, R42, R43 ;  /* 0x0000002a0d0d7223 */ /* 0x000fe2000001002b */
[----:B------:R-:W-:Y:S01]  /*ab90*/  SHF.R.U32.HI R43, RZ, 0x10, R75 ;  /* 0x00000010ff2b7819 */ /* 0x000fe2000001164b */
[----:B------:R-:W-:Y:S01]  /*aba0*/  IMAD.U32 R44, R15, 0x10000, RZ ;  /* 0x000100000f2c7824 */ /* 0x000fe200078e00ff */
[----:B------:R-:W-:-:S02]  /*abb0*/  SHF.R.U32.HI R42, RZ, 0x10, R67 ;  /* 0x00000010ff2a7819 */ /* 0x000fc40000011643 */
        /* <DEDUP_REMOVED lines=8> */
[----:B------:R-:W-:Y:S01]  /*ac40*/  PRMT R74, R138, 0x5410, R74 ;  /* 0x000054108a4a7816 */ /* 0x000fe2000000004a */
[-C--:B------:R-:W-:Y:S01]  /*ac50*/  FMUL.FTZ R48, R48, R46.reuse ;  /* 0x0000002e30307220 */ /* 0x080fe20000410000 */
[----:B------:R-:W-:Y:S01]  /*ac60*/  PRMT R66, R136, 0x5410, R66 ;  /* 0x0000541088427816 */ /* 0x000fe20000000042 */
[----:B------:R-:W-:Y:S01]  /*ac70*/  FFMA.FTZ R47, R44, R46, -R47 ;  /* 0x0000002e2c2f7223 */ /* 0x000fe2000001082f */
[----:B------:R-:W-:-:S02]  /*ac80*/  IMAD.U32 R46, R32, 0x10000, RZ ;  /* 0x00010000202e7824 */ /* 0x000fc400078e00ff */
[----:B------:R-:W-:Y:S01]  /*ac90*/  FFMA.FTZ R48, R44, R45, R48 ;  /* 0x0000002d2c307223 */ /* 0x000fe20000010030 */
[----:B------:R-:W-:Y:S01]  /*aca0*/  LOP3.LUT R44, R35, 0xffff0000, RZ, 0xc0, !PT ;  /* 0xffff0000232c7812 */ /* 0x000fe200078ec0ff */
[----:B------:R-:W-:Y:S01]  /*acb0*/  IMAD.U32 R49, R74, 0x10000, RZ ;  /* 0x000100004a317824 */ /* 0x000fe200078e00ff */
[----:B------:R-:W-:Y:S02]  /*acc0*/  LOP3.LUT R32, R32, 0xffff0000, RZ, 0xc0, !PT ;  /* 0xffff000020207812 */ /* 0x000fe400078ec0ff */
[----:B------:R-:W-:Y:S01]  /*acd0*/  LOP3.LUT R74, R74, 0xffff0000, RZ, 0xc0, !PT ;  /* 0xffff00004a4a7812 */ /* 0x000fe200078ec0ff */
[C---:B------:R-:W-:Y:S01]  /*ace0*/  FMUL.FTZ R35, R44.reuse, R43 ;  /* 0x0000002b2c237220 */ /* 0x040fe20000410000 */
[-C--:B------:R-:W-:Y:S01]  /*acf0*/  FMUL.FTZ R44, R44, R42.reuse ;  /* 0x0000002a2c2c7220 */ /* 0x080fe20000410000 */
[----:B------:R-:W-:Y:S02]  /*ad00*/  F2FP.BF16.F32.PACK_AB R33, R33, R41 ;  /* 0x000000292121723e */ /* 0x000fe400000010ff */
[----:B------:R-:W-:Y:S01]  /*ad10*/  FFMA.FTZ R35, R15, R42, -R35 ;  /* 0x0000002a0f237223 */ /* 0x000fe20000010823 */
[----:B------:R-:W-:-:S02]  /*ad20*/  IMAD.U32 R42, R72, 0x10000, RZ ;  /* 0x00010000482a7824 */ /* 0x000fc400078e00ff */
[----:B------:R-:W-:Y:S01]  /*ad30*/  FFMA.FTZ R44, R15, R43, R44 ;  /* 0x0000002b0f2c7223 */ /* 0x000fe2000001002c */
[----:B------:R-:W-:Y:S01]  /*ad40*/  IMAD.U32 R43, R64, 0x10000, RZ ;  /* 0x00010000402b7824 */ /* 0x000fe200078e00ff */
[----:B------:R-:W-:Y:S01]  /*ad50*/  LOP3.LUT R72, R72, 0xffff0000, RZ, 0xc0, !PT ;  /* 0xffff000048487812 */ /* 0x000fe200078ec0ff */
[----:B------:R-:W-:Y:S02]  /*ad60*/  IMAD.U32 R15, R12, 0x10000, RZ ;  /* 0x000100000c0f7824 */ /* 0x000fe400078e00ff */
[----:B------:R-:W-:Y:S01]  /*ad70*/  FMUL.FTZ R45, R46, R42 ;  /* 0x0000002a2e2d7220 */ /* 0x000fe20000410000 */
[----:B------:R-:W-:Y:S01]  /*ad80*/  LOP3.LUT R64, R64, 0xffff0000, RZ, 0xc0, !PT ;  /* 0xffff000040407812 */ /* 0x000fe200078ec0ff */
[-C--:B------:R-:W-:Y:S01]  /*ad90*/  FMUL.FTZ R46, R46, R43.reuse ;  /* 0x0000002b2e2e7220 */ /* 0x080fe20000410000 */
[----:B------:R-:W-:Y:S01]  /*ada0*/  LOP3.LUT R12, R12, 0xffff0000, RZ, 0xc0, !PT ;  /* 0xffff00000c0c7812 */ /* 0x000fe200078ec0ff */
[C---:B------:R-:W-:Y:S01]  /*adb0*/  FFMA.FTZ R45, R15.reuse, R43, -R45 ;  /* 0x0000002b0f2d7223 */ /* 0x040fe2000001082d */
[C---:B------:R-:W-:Y:S01]  /*adc0*/  FMUL.FTZ R43, R32.reuse, R72 ;  /* 0x00000048202b7220 */ /* 0x040fe20000410000 */
[----:B------:R-:W-:Y:S01]  /*add0*/  FFMA.FTZ R46, R15, R42, R46 ;  /* 0x0000002a0f2e7223 */ /* 0x000fe2000001002e */
[----:B------:R-:W-:Y:S01]  /*ade0*/  FMUL.FTZ R32, R32, R64 ;  /* 0x0000004020207220 */ /* 0x000fe20000410000 */
[----:B------:R-:W-:-:S02]  /*adf0*/  IMAD.U32 R42, R34, 0x10000, RZ ;  /* 0x00010000222a7824 */ /* 0x000fc400078e00ff */
[----:B------:R-:W-:Y:S01]  /*ae00*/  FFMA.FTZ R43, R12, R64, -R43 ;  /* 0x000000400c2b7223 */ /* 0x000fe2000001082b */
[----:B------:R-:W-:Y:S02]  /*ae10*/  IMAD.U32 R15, R14, 0x10000, RZ ;  /* 0x000100000e0f7824 */ /* 0x000fe400078e00ff */
[----:B------:R-:W-:Y:S01]  /*ae20*/  FFMA.FTZ R32, R12, R72, R32 ;  /* 0x000000480c207223 */ /* 0x000fe20000010020 */
[----:B------:R-:W-:Y:S01]  /*ae30*/  LOP3.LUT R34, R34, 0xffff0000, RZ, 0xc0, !PT ;  /* 0xffff000022227812 */ /* 0x000fe200078ec0ff */
[----:B------:R-:W-:Y:S02]  /*ae40*/  IMAD.U32 R12, R66, 0x10000, RZ ;  /* 0x00010000420c7824 */ /* 0x000fe400078e00ff */
[----:B------:R-:W-:Y:S01]  /*ae50*/  FMUL.FTZ R50, R42, R49 ;  /* 0x000000312a327220 */ /* 0x000fe20000410000 */
[----:B------:R-:W-:Y:S02]  /*ae60*/  LOP3.LUT R66, R66, 0xffff0000, RZ, 0xc0, !PT ;  /* 0xffff000042427812 */ /* 0x000fe400078ec0ff */
[----:B------:R-:W-:Y:S01]  /*ae70*/  LOP3.LUT R14, R14, 0xffff0000, RZ, 0xc0, !PT ;  /* 0xffff00000e0e7812 */ /* 0x000fe200078ec0ff */
[-C--:B------:R-:W-:Y:S01]  /*ae80*/  FMUL.FTZ R42, R42, R12.reuse ;  /* 0x0000000c2a2a7220 */ /* 0x080fe20000410000 */
[----:B------:R-:W-:Y:S01]  /*ae90*/  FFMA.FTZ R50, R15, R12, -R50 ;  /* 0x0000000c0f327223 */ /* 0x000fe20000010832 */
[C---:B------:R-:W-:Y:S01]  /*aea0*/  FMUL.FTZ R12, R34.reuse, R74 ;  /* 0x0000004a220c7220 */ /* 0x040fe20000410000 */
[-C--:B------:R-:W-:Y:S01]  /*aeb0*/  FMUL.FTZ R34, R34, R66.reuse ;  /* 0x0000004222227220 */ /* 0x080fe20000410000 */
[----:B------:R-:W-:Y:S01]  /*aec0*/  F2FP.BF16.F32.PACK_AB R35, R35, R47 ;  /* 0x0000002f2323723e */ /* 0x000fe200000010ff */
[----:B------:R-:W-:Y:S01]  /*aed0*/  FFMA.FTZ R42, R15, R49, R42 ;  /* 0x000000310f2a7223 */ /* 0x000fe2000001002a */
[C---:B------:R-:W-:Y:S01]  /*aee0*/  FFMA.FTZ R12, R14.reuse, R66, -R12 ;  /* 0x000000420e0c7223 */ /* 0x040fe2000001080c */
[----:B------:R-:W-:Y:S01]  /*aef0*/  FFMA.FTZ R34, R14, R74, R34 ;  /* 0x0000004a0e227223 */ /* 0x000fe20000010022 */
[----:B------:R-:W-:Y:S01]  /*af00*/  F2FP.BF16.F32.PACK_AB R14, R43, R45 ;  /* 0x0000002d2b0e723e */ /* 0x000fe200000010ff */
[----:B------:R-:W-:Y:S01]  /*af10*/  IMAD.MOV.U32 R15, RZ, RZ, R35 ;  /* 0x000000ffff0f7224 */ /* 0x000fe200078e0023 */
[----:B------:R-:W-:Y:S01]  /*af20*/  F2FP.BF16.F32.PACK_AB R40, R13, R40 ;  /* 0x000000280d28723e */ /* 0x000fe200000010ff */
[----:B------:R-:W-:Y:S01]  /*af30*/  IMAD.MOV.U32 R13, RZ, RZ, R33 ;  /* 0x000000ffff0d7224 */ /* 0x000fe200078e0021 */
[----:B------:R-:W-:-:S02]  /*af40*/  F2FP.BF16.F32.PACK_AB R44, R44, R48 ;  /* 0x000000302c2c723e */ /* 0x000fc400000010ff */
[----:B------:R-:W-:Y:S01]  /*af50*/  F2FP.BF16.F32.PACK_AB R50, R12, R50 ;  /* 0x000000320c32723e */ /* 0x000fe200000010ff */
[----:B------:R-:W-:Y:S01]  /*af60*/  IMAD.MOV.U32 R12, RZ, RZ, R14 ;  /* 0x000000ffff0c7224 */ /* 0x000fe200078e000e */
[----:B------:R-:W-:Y:S01]  /*af70*/  F2FP.BF16.F32.PACK_AB R32, R32, R46 ;  /* 0x0000002e2020723e */ /* 0x000fe200000010ff */
[----:B------:R-:W-:Y:S01]  /*af80*/  IMAD.MOV.U32 R33, RZ, RZ, R40 ;  /* 0x000000ffff217224 */ /* 0x000fe200078e0028 */
[----:B------:R-:W-:Y:S01]  /*af90*/  F2FP.BF16.F32.PACK_AB R34, R34, R42 ;  /* 0x0000002a2222723e */ /* 0x000fe200000010ff */
[----:B------:R-:W-:Y:S02]  /*afa0*/  IMAD.MOV.U32 R14, RZ, RZ, R50 ;  /* 0x000000ffff0e7224 */ /* 0x000fe400078e0032 */
[----:B------:R-:W-:-:S07]  /*afb0*/  IMAD.MOV.U32 R35, RZ, RZ, R44 ;  /* 0x000000ffff237224 */ /* 0x000fce00078e002c */
.L_x_2755:
[----:B------:R-:W-:Y:S05]  /*afc0*/  BSYNC B1 ;  /* 0x0000000000017941 */ /* 0x000fea0003800000 */
.L_x_2754:
        /* <DEDUP_REMOVED lines=8> */
.L_x_2661:
[----:B------:R-:W-:-:S04]  /*b050*/  ULOP3.LUT UR4, UR60, 0x1, URZ, 0xfc, !UPT ;  /* 0x000000013c047892 */ /* 0x000fc8000f8efc3f */
[----:B------:R-:W-:-:S06]  /*b060*/  UISETP.NE.AND UP0, UPT, UR4, 0x3, UPT ;  /* 0x000000030400788c */ /* 0x000fcc000bf05270 */
[----:B------:R-:W-:-:S13]  /*b070*/  PLOP3.LUT P0, PT, PT, PT, UP0, 0x80, 0x0 ;  /* 0x000000000000781c */ /* 0x000fda0003f0f008 */
[----:B------:R-:W-:Y:S05]  /*b080*/  @!P0 BRA `(.L_x_2756) ;  /* 0x0000000000048947 */ /* 0x000fea0003800000 */
[----:B------:R-:W-:Y:S01]  /*b090*/  BPT.TRAP 0x1 ;  /* 0x000000040000795c */ /* 0x000fe20000300000 */
.L_x_2756:
[----:B------:R-:W-:Y:S01]  /*b0a0*/  IMAD R88, R213, 0x8, R23 ;  /* 0x00000008d5587824 */ /* 0x000fe200078e0217 */
[----:B------:R-:W-:Y:S01]  /*b0b0*/  SHF.L.U32 R89, R227, 0x1f, RZ ;  /* 0x0000001fe3597819 */ /* 0x000fe200000006ff */
[----:B------:R-:W-:Y:S01]  /*b0c0*/  BSSY B1, `(.L_x_2757) ;  /* 0x0000004000017945 */ /* 0x000fe20003800000 */
[----:B------:R-:W-:Y:S02]  /*b0d0*/  SHF.R.S32.HI R85, RZ, 0x1f, R31 ;  /* 0x0000001fff557819 */ /* 0x000fe4000001141f */
[----:B------:R-:W0:Y:S02]  /*b0e0*/  SYNCS.PHASECHK.TRANS64.TRYWAIT P3, [R88+URZ+0x38890], R89 ;  /* 0x03889059580075a7 */ /* 0x000e24000806017f */
[----:B0-----:R-:W-:Y:S05]  /*b0f0*/  @!P3 BRA `(.L_x_2758) ;  /* 0x000002840058b947 */ /* 0x001fea0003800000 */
.L_x_3088:
[----:B------:R-:W-:Y:S05]  /*b100*/  BSYNC B1 ;  /* 0x0000000000017941 */ /* 0x000fea0003800000 */
.L_x_2757:
        /* <DEDUP_REMOVED lines=25> */
.L_x_3092:
[----:B------:R-:W-:Y:S04]  /*b2a0*/  BSSY B1, `(.L_x_2760) ;  /* 0x0000018000017945 */ /* 0x000fe80003800000 */
[----:B------:R-:W-:Y:S05]  /*b2b0*/  @!P3 BRA `(.L_x_2761) ;  /* 0x000000000058b947 */ /* 0x000fea0003800000 */
[----:B------:R-:W-:Y:S01]  /*b2c0*/  ULDC UR4, c[0x0][0x2f4] ;  /* 0x0000bd0000047ab9 */ /* 0x000fe20000000800 */
[----:B------:R-:W-:Y:S01]  /*b2d0*/  ULDC.64 UR6, c[0x0][0x208] ;  /* 0x0000820000067ab9 */ /* 0x000fe20000000a00 */
[----:B------:R-:W-:Y:S02]  /*b2e0*/  ISETP.GE.AND P4, PT, R16, UR4, PT ;  /* 0x0000000410007c0c */ /* 0x000fe4000bf86270 */
[----:B------:R-:W-:-:S11]  /*b2f0*/  ISETP.GE.AND P3, PT, R214, UR4, PT ;  /* 0x00000004d6007c0c */ /* 0x000fd6000bf66270 */
[----:B------:R-:W4:Y:S01]  /*b300*/  @!P4 LDS.128 R12, [R84+0x24400] ;  /* 0x02440000540cc984 */ /* 0x000f220000000c00 */
[----:B---3--:R-:W-:-:S04]  /*b310*/  @!P4 LEA R32, P5, R16, R11, 0x1 ;  /* 0x0000000b1020c211 */ /* 0x008fc800078a08ff */
[----:B--2---:R-:W-:-:S05]  /*b320*/  @!P4 LEA.HI.X R33, R16, R37, R17, 0x1, P5 ;  /* 0x000000251021c211 */ /* 0x004fca00028f0c11 */
[----:B----4-:R2:W-:Y:S01]  /*b330*/  @!P4 ST.E.128 desc[UR6][R32.64], R12 ;  /* 0x0000000c2000c985 */ /* 0x0105e2000c101d06 */
[----:B------:R-:W-:-:S03]  /*b340*/  ISETP.GE.AND P4, PT, R19, UR4, PT ;  /* 0x0000000413007c0c */ /* 0x000fc6000bf86270 */
[----:B------:R-:W3:Y:S01]  /*b350*/  @!P3 LDS.128 R12, [R84+0x26c00] ;  /* 0x026c0000540cb984 */ /* 0x000ee20000000c00 */
[----:B--2---:R-:W-:-:S04]  /*b360*/  @!P3 LEA R32, P5, R212, R11, 0x1 ;  /* 0x0000000bd420b211 */ /* 0x004fc800078a08ff */
[----:B------:R-:W-:-:S05]  /*b370*/  @!P3 LEA.HI.X R33, R212, R37, R215, 0x1, P5 ;  /* 0x00000025d421b211 */ /* 0x000fca00028f0cd7 */
[----:B---3--:R2:W-:Y:S01]  /*b380*/  @!P3 ST.E.128 desc[UR6][R32.64], R12 ;  /* 0x0000000c2000b985 */ /* 0x0085e2000c101d06 */
[----:B------:R-:W-:-:S03]  /*b390*/  ISETP.GE.AND P3, PT, R22, UR4, PT ;  /* 0x0000000416007c0c */ /* 0x000fc6000bf66270 */
[----:B------:R-:W3:Y:S01]  /*b3a0*/  @!P4 LDS.128 R12, [R84+0x29400] ;  /* 0x02940000540cc984 */ /* 0x000ee20000000c00 */
[----:B--2---:R-:W-:-:S04]  /*b3b0*/  @!P4 LEA R32, P5, R19, R11, 0x1 ;  /* 0x0000000b1320c211 */ /* 0x004fc800078a08ff */
[----:B------:R-:W-:-:S05]  /*b3c0*/  @!P4 LEA.HI.X R33, R19, R37, R219, 0x1, P5 ;  /* 0x000000251321c211 */ /* 0x000fca00028f0cdb */
[----:B---3--:R2:W-:Y:S04]  /*b3d0*/  @!P4 ST.E.128 desc[UR6][R32.64], R12 ;  /* 0x0000000c2000c985 */ /* 0x0085e8000c101d06 */
[----:B------:R-:W3:Y:S01]  /*b3e0*/  @!P3 LDS.128 R12, [R84+0x2bc00] ;  /* 0x02bc0000540cb984 */ /* 0x000ee20000000c00 */
[----:B--2---:R-:W-:-:S04]  /*b3f0*/  @!P3 LEA R32, P4, R22, R11, 0x1 ;  /* 0x0000000b1620b211 */ /* 0x004fc800078808ff */
[----:B------:R-:W-:-:S05]  /*b400*/  @!P3 LEA.HI.X R33, R22, R37, R218, 0x1, P4 ;  /* 0x000000251621b211 */ /* 0x000fca00020f0cda */
[----:B---3--:R4:W-:Y:S04]  /*b410*/  @!P3 ST.E.128 desc[UR6][R32.64], R12 ;  /* 0x0000000c2000b985 */ /* 0x0089e8000c101d06 */
.L_x_2761:
[----:B------:R-:W-:Y:S05]  /*b420*/  BSYNC B1 ;  /* 0x0000000000017941 */ /* 0x000fea0003800000 */
.L_x_2760:
[----:B------:R-:W-:-:S03]  /*b430*/  UMOV UR4, 0xffffffff ;  /* 0xffffffff00047882 */ /* 0x000fc60000000000 */
[----:B------:R-:W-:Y:S05]  /*b440*/  BRA.DIV UR4, `(.L_x_2762) ;  /* 0x0000028204e47947 */ /* 0x000fea000b800000 */
[----:B--2---:R2:W0:Y:S04]  /*b450*/  SHFL.IDX PT, R37, R35, 0x1, 0x181f ;  /* 0x00381f0023257f89 */ /* 0x00442800000e0000 */
[----:B---3--:R2:W3:Y:S02]  /*b460*/  SHFL.IDX PT, R11, R34, 0x1, 0x181f ;  /* 0x00381f00220b7f89 */ /* 0x0084e400000e0000 */
.L_x_3096:
[----:B------:R-:W-:Y:S01]  /*b470*/  ISETP.GE.AND P3, PT, R36, 0x21, PT ;  /* 0x000000212400780c */ /* 0x000fe20003f66270 */
[----:B------:R-:W-:-:S12]  /*b480*/  BSSY B1, `(.L_x_2763) ;  /* 0x0000018000017945 */ /* 0x000fd80003800000 */
[----:B------:R-:W-:Y:S05]  /*b490*/  @!P3 BRA `(.L_x_2764) ;  /* 0x000000000058b947 */ /* 0x000fea0003800000 */
[----:B------:R-:W-:Y:S01]  /*b4a0*/  ULDC UR4, c[0x0][0x2f4] ;  /* 0x0000bd0000047ab9 */ /* 0x000fe20000000800 */
[----:B------:R-:W-:Y:S01]  /*b4b0*/  ULDC.64 UR6, c[0x0][0x208] ;  /* 0x0000820000067ab9 */ /* 0x000fe20000000a00 */
[----:B------:R-:W-:Y:S02]  /*b4c0*/  ISETP.GE.AND P5, PT, R16, UR4, PT ;  /* 0x0000000410007c0c */ /* 0x000fe4000bfa6270 */
[----:B------:R-:W-:-:S11]  /*b4d0*/  ISETP.GE.AND P4, PT, R214, UR4, PT ;  /* 0x00000004d6007c0c */ /* 0x000fd6000bf86270 */
[----:B----4-:R-:W4:Y:S01]  /*b4e0*/  @!P5 LDS.128 R12, [R84+0x25400] ;  /* 0x02540000540cd984 */ /* 0x010f220000000c00 */
[----:B---3--:R-:W-:-:S04]  /*b4f0*/  @!P5 LEA R32, P3, R16, R11, 0x1 ;  /* 0x0000000b1020d211 */ /* 0x008fc800078608ff */
[----:B0-----:R-:W-:Y:S02]  /*b500*/  @!P5 LEA.HI.X R33, R16, R37, R17, 0x1, P3 ;  /* 0x000000251021d211 */ /* 0x001fe400018f0c11 */
[----:B------:R-:W-:-:S03]  /*b510*/  ISETP.GE.AND P3, PT, R19, UR4, PT ;  /* 0x0000000413007c0c */ /* 0x000fc6000bf66270 */
[----:B----4-:R0:W-:Y:S04]  /*b520*/  @!P5 ST.E.128 desc[UR6][R32.64], R12 ;  /* 0x0000000c2000d985 */ /* 0x0101e8000c101d06 */
[----:B------:R-:W3:Y:S01]  /*b530*/  @!P4 LDS.128 R12, [R84+0x27c00] ;  /* 0x027c0000540cc984 */ /* 0x000ee20000000c00 */
[----:B0-----:R-:W-:-:S04]  /*b540*/  @!P4 LEA R32, P5, R212, R11, 0x1 ;  /* 0x0000000bd420c211 */ /* 0x001fc800078a08ff */
[----:B------:R-:W-:-:S05]  /*b550*/  @!P4 LEA.HI.X R33, R212, R37, R215, 0x1, P5 ;  /* 0x00000025d421c211 */ /* 0x000fca00028f0cd7 */
[----:B---3--:R0:W-:Y:S01]  /*b560*/  @!P4 ST.E.128 desc[UR6][R32.64], R12 ;  /* 0x0000000c2000c985 */ /* 0x0081e2000c101d06 */
[----:B------:R-:W-:-:S03]  /*b570*/  ISETP.GE.AND P4, PT, R22, UR4, PT ;  /* 0x0000000416007c0c */ /* 0x000fc6000bf86270 */
[----:B------:R-:W3:Y:S01]  /*b580*/  @!P3 LDS.128 R12, [R84+0x2a400] ;  /* 0x02a40000540cb984 */ /* 0x000ee20000000c00 */
[----:B0-----:R-:W-:-:S04]  /*b590*/  @!P3 LEA R32, P5, R19, R11, 0x1 ;  /* 0x0000000b1320b211 */ /* 0x001fc800078a08ff */
[----:B------:R-:W-:-:S05]  /*b5a0*/  @!P3 LEA.HI.X R33, R19, R37, R219, 0x1, P5 ;  /* 0x000000251321b211 */ /* 0x000fca00028f0cdb */
[----:B---3--:R0:W-:Y:S04]  /*b5b0*/  @!P3 ST.E.128 desc[UR6][R32.64], R12 ;  /* 0x0000000c2000b985 */ /* 0x0081e8000c101d06 */
[----:B------:R-:W3:Y:S01]  /*b5c0*/  @!P4 LDS.128 R12, [R84+0x2cc00] ;  /* 0x02cc0000540cc984 */ /* 0x000ee20000000c00 */
[----:B0-----:R-:W-:-:S04]  /*b5d0*/  @!P4 LEA R32, P3, R22, R11, 0x1 ;  /* 0x0000000b1620c211 */ /* 0x001fc800078608ff */
[----:B------:R-:W-:-:S05]  /*b5e0*/  @!P4 LEA.HI.X R33, R22, R37, R218, 0x1, P3 ;  /* 0x000000251621c211 */ /* 0x000fca00018f0cda */
[----:B---3--:R0:W-:Y:S04]  /*b5f0*/  @!P4 ST.E.128 desc[UR6][R32.64], R12 ;  /* 0x0000000c2000c985 */ /* 0x0081e8000c101d06 */
.L_x_2764:
[----:B------:R-:W-:Y:S05]  /*b600*/  BSYNC B1 ;  /* 0x0000000000017941 */ /* 0x000fea0003800000 */
.L_x_2763:
[----:B------:R-:W-:-:S03]  /*b610*/  UMOV UR4, 0xffffffff ;  /* 0xffffffff00047882 */ /* 0x000fc60000000000 */
[----:B------:R-:W-:Y:S05]  /*b620*/  BRA.DIV UR4, `(.L_x_2765) ;  /* 0x0000028204b87947 */ /* 0x000fea000b800000 */
[----:B-12---:R-:W1:Y:S04]  /*b630*/  SHFL.IDX PT, R35, R35, 0x2, 0x181f ;  /* 0x00581f0023237f89 */ /* 0x006e6800000e0000 */
[----:B------:R-:W2:Y:S02]  /*b640*/  SHFL.IDX PT, R34, R34, 0x2, 0x181f ;  /* 0x00581f0022227f89 */ /* 0x000ea400000e0000 */
.L_x_3100:
[----:B------:R-:W-:-:S13]  /*b650*/  ISETP.GE.AND P3, PT, R36, 0x41, PT ;  /* 0x000000412400780c */ /* 0x000fda0003f66270 */
[----:B------:R-:W-:Y:S05]  /*b660*/  @!P3 BRA `(.L_x_2707) ;  /* 0x000000000058b947 */ /* 0x000fea0003800000 */
[----:B------:R-:W-:Y:S01]  /*b670*/  ULDC UR4, c[0x0][0x2f4] ;  /* 0x0000bd0000047ab9 */ /* 0x000fe20000000800 */
[----:B------:R-:W-:Y:S01]  /*b680*/  ULDC.64 UR6, c[0x0][0x208] ;  /* 0x0000820000067ab9 */ /* 0x000fe20000000a00 */
[----:B------:R-:W-:Y:S02]  /*b690*/  ISETP.GE.AND P5, PT, R16, UR4, PT ;  /* 0x0000000410007c0c */ /* 0x000fe4000bfa6270 */
[----:B------:R-:W-:-:S11]  /*b6a0*/  ISETP.GE.AND P4, PT, R214, UR4, PT ;  /* 0x00000004d6007c0c */ /* 0x000fd6000bf86270 */
[----:B0---4-:R-:W0:Y:S01]  /*b6b0*/  @!P5 LDS.128 R12, [R84+0x26400] ;  /* 0x02640000540cd984 */ /* 0x011e220000000c00 */
        /* <DEDUP_REMOVED lines=11> */
[----:B------:R-:W-:-:S05]  /*b770*/  @!P3 LEA.HI.X R33, R19, R35, R219, 0x1, P5 ;  /* 0x000000231321b211 */ /* 0x000fca00028f0cdb */
[----:B-1----:R0:W-:Y:S04]  /*b780*/  @!P3 ST.E.128 desc[UR6][R32.64], R12 ;  /* 0x0000000c2000b985 */ /* 0x0021e8000c101d06 */
[----:B------:R-:W1:Y:S01]  /*b790*/  @!P4 LDS.128 R12, [R84+0x2dc00] ;  /* 0x02dc0000540cc984 */ /* 0x000e620000000c00 */
[----:B0-----:R-:W-:-:S04]  /*b7a0*/  @!P4 LEA R32, P3, R22, R34, 0x1 ;  /* 0x000000221620c211 */ /* 0x001fc800078608ff */
[----:B------:R-:W-:-:S05]  /*b7b0*/  @!P4 LEA.HI.X R33, R22, R35, R218, 0x1, P3 ;  /* 0x000000231621c211 */ /* 0x000fca00018f0cda */
[----:B-1----:R0:W-:Y:S04]  /*b7c0*/  @!P4 ST.E.128 desc[UR6][R32.64], R12 ;  /* 0x0000000c2000c985 */ /* 0x0021e8000c101d06 */
.L_x_2707:
[----:B------:R-:W-:Y:S05]  /*b7d0*/  BSYNC B0 ;  /* 0x0000000000007941 */ /* 0x000fea0003800000 */
.L_x_2660:
        /* <DEDUP_REMOVED lines=17> */
.L_x_2767:
[----:B------:R-:W-:Y:S05]  /*b8f0*/  BSYNC B0 ;  /* 0x0000000000007941 */ /* 0x000fea0003800000 */
.L_x_2766:
[----:B------:R-:W5:Y:S01]  /*b900*/  SYNCS.PHASECHK.TRANS64.TRYWAIT P0, [R88+URZ+0x388b0], R89 ;  /* 0x0388b059580075a7 */ /* 0x000f62000800017f */
[----:B------:R-:W-:Y:S01]  /*b910*/  ULDC UR61, c[0x0][0x2f4] ;  /* 0x0000bd00003d7ab9 */ /* 0x000fe20000000800 */
[----:B------:R-:W-:Y:S04]  /*b920*/  BSSY B0, `(.L_x_2768) ;  /* 0x0000002000007945 */ /* 0x000fe80003800000 */
[----:B-----5:R-:W-:Y:S05]  /*b930*/  @!P0 BRA `(.L_x_2769) ;  /* 0x0000028000408947 */ /* 0x020fea0003800000 */
.L_x_3101:
[----:B------:R-:W-:Y:S05]  /*b940*/  BSYNC B0 ;  /* 0x0000000000007941 */ /* 0x000fea0003800000 */
.L_x_2768:
[----:B------:R-:W-:Y:S01]  /*b950*/  ULDC.64 UR4, c[0x0][0x328] ;  /* 0x0000ca0000047ab9 */ /* 0x000fe20000000a00 */
[----:B------:R-:W-:Y:S01]  /*b960*/  IMAD.IADD R87, R87, 0x1, -R225 ;  /* 0x0000000157577824 */ /* 0x000fe200078e0ae1 */
[----:B------:R-:W-:Y:S01]  /*b970*/  ULDC.64 UR6, c[0x0][0x318] ;  /* 0x0000c60000067ab9 */ /* 0x000fe20000000a00 */
[----:B0---4-:R-:W-:Y:S01]  /*b980*/  IMAD R14, R85, UR4, RZ ;  /* 0x00000004550e7c24 */ /* 0x011fe2000f8e02ff */
[----:B------:R-:W-:Y:S01]  /*b990*/  BSSY B0, `(.L_x_2770) ;  /* 0x0000028000007945 */ /* 0x000fe20003800000 */
[----:B------:R-:W-:Y:S01]  /*b9a0*/  IMAD.WIDE.U32 R12, R31, UR4, RZ ;  /* 0x000000041f0c7c25 */ /* 0x000fe2000f8e00ff */
[C---:B------:R-:W-:Y:S02]  /*b9b0*/  ISETP.GE.AND P4, PT, R87.reuse, 0x1, PT ;  /* 0x000000015700780c */ /* 0x040fe40003f86270 */
[----:B------:R-:W-:Y:S01]  /*b9c0*/  ISETP.GE.AND P0, PT, R87, 0x21, PT ;  /* 0x000000215700780c */ /* 0x000fe20003f06270 */
[----:B------:R-:W-:Y:S01]  /*b9d0*/  IMAD R31, R31, UR5, R14 ;  /* 0x000000051f1f7c24 */ /* 0x000fe2000f8e020e */
[----:B------:R-:W-:-:S02]  /*b9e0*/  ULDC.64 UR4, c[0x0][0x338] ;  /* 0x0000ce0000047ab9 */ /* 0x000fc40000000a00 */
[----:B---3--:R-:W-:Y:S02]  /*b9f0*/  IMAD R11, R86, UR4, RZ ;  /* 0x00000004560b7c24 */ /* 0x008fe4000f8e02ff */
        /* <DEDUP_REMOVED lines=8> */
[----:B-1----:R-:W-:Y:S01]  /*ba80*/  LEA.HI.X R32, R12, UR7, R13, 0x1, P5 ;  /* 0x000000070c207c11 */ /* 0x002fe2000a8f0c0d */
[----:B------:R0:W1:Y:S04]  /*ba90*/  SHFL.IDX PT, R35, R11, RZ, 0x181f ;  /* 0x00181fff0b237589 */ /* 0x00006800000e0000 */
[----:B------:R0:W3:Y:S01]  /*baa0*/  SHFL.IDX PT, R33, R32, RZ, 0x181f ;  /* 0x00181fff20217589 */ /* 0x0000e200000e0000 */
[----:B------:R-:W-:Y:S05]  /*bab0*/  @!P4 BRA `(.L_x_2771) ;  /* 0x000000000054c947 */ /* 0x000fea0003800000 */
[----:B------:R-:W-:Y:S01]  /*bac0*/  ISETP.GE.AND P5, PT, R16, UR61, PT ;  /* 0x0000003d10007c0c */ /* 0x000fe2000bfa6270 */
[----:B------:R-:W-:-:S12]  /*bad0*/  ULDC.64 UR4, c[0x0][0x208] ;  /* 0x0000820000047ab9 */ /* 0x000fd80000000a00 */
[----:B------:R-:W4:Y:S01]  /*bae0*/  @!P5 LDS.128 R12, [R84+0x400] ;  /* 0x00040000540cd984 */ /* 0x000f220000000c00 */
[----:B-1----:R-:W-:-:S04]  /*baf0*/  @!P5 LEA R30, P4, R16, R35, 0x1 ;  /* 0x00000023101ed211 */ /* 0x002fc800078808ff */
[----:B---3--:R-:W-:Y:S02]  /*bb00*/  @!P5 LEA.HI.X R31, R16, R33, R17, 0x1, P4 ;  /* 0x00000021101fd211 */ /* 0x008fe400020f0c11 */
[----:B------:R-:W-:-:S03]  /*bb10*/  ISETP.GE.AND P4, PT, R214, UR61, PT ;  /* 0x0000003dd6007c0c */ /* 0x000fc6000bf86270 */
[----:B----4-:R1:W-:Y:S10]  /*bb20*/  @!P5 ST.E.128 desc[UR4][R30.64], R12 ;  /* 0x0000000c1e00d985 */ /* 0x0103f4000c101d04 */
[----:B------:R-:W3:Y:S01]  /*bb30*/  @!P4 LDS.128 R12, [R84+0x2c00] ;  /* 0x002c0000540cc984 */ /* 0x000ee20000000c00 */
[----:B-1----:R-:W-:-:S04]  /*bb40*/  @!P4 LEA R30, P5, R212, R35, 0x1 ;  /* 0x00000023d41ec211 */ /* 0x002fc800078a08ff */
[----:B------:R-:W-:Y:S02]  /*bb50*/  @!P4 LEA.HI.X R31, R212, R33, R215, 0x1, P5 ;  /* 0x00000021d41fc211 */ /* 0x000fe400028f0cd7 */
[----:B------:R-:W-:-:S03]  /*bb60*/  ISETP.GE.AND P5, PT, R19, UR61, PT ;  /* 0x0000003d13007c0c */ /* 0x000fc6000bfa6270 */
[----:B---3--:R1:W-:Y:S10]  /*bb70*/  @!P4 ST.E.128 desc[UR4][R30.64], R12 ;  /* 0x0000000c1e00c985 */ /* 0x0083f4000c101d04 */
[----:B------:R-:W3:Y:S01]  /*bb80*/  @!P5 LDS.128 R12, [R84+0x5400] ;  /* 0x00540000540cd984 */ /* 0x000ee20000000c00 */
[----:B-1----:R-:W-:-:S04]  /*bb90*/  @!P5 LEA R30, P4, R19, R35, 0x1 ;  /* 0x00000023131ed211 */ /* 0x002fc800078808ff */
[----:B------:R-:W-:Y:S02]  /*bba0*/  @!P5 LEA.HI.X R31, R19, R33, R219, 0x1, P4 ;  /* 0x00000021131fd211 */ /* 0x000fe400020f0cdb */
[----:B------:R-:W-:-:S03]  /*bbb0*/  ISETP.GE.AND P4, PT, R22, UR61, PT ;  /* 0x0000003d16007c0c */ /* 0x000fc6000bf86270 */
[----:B---3--:R1:W-:Y:S10]  /*bbc0*/  @!P5 ST.E.128 desc[UR4][R30.64], R12 ;  /* 0x0000000c1e00d985 */ /* 0x0083f4000c101d04 */
[----:B------:R-:W3:Y:S01]  /*bbd0*/  @!P4 LDS.128 R12, [R84+0x7c00] ;  /* 0x007c0000540cc984 */ /* 0x000ee20000000c00 */
[----:B-1----:R-:W-:-:S04]  /*bbe0*/  @!P4 LEA R30, P5, R22, R35, 0x1 ;  /* 0x00000023161ec211 */ /* 0x002fc800078a08ff */
[----:B------:R-:W-:-:S05]  /*bbf0*/  @!P4 LEA.HI.X R31, R22, R33, R218, 0x1, P5 ;  /* 0x00000021161fc211 */ /* 0x000fca00028f0cda */
[----:B---3--:R4:W-:Y:S04]  /*bc00*/  @!P4 ST.E.128 desc[UR4][R30.64], R12 ;  /* 0x0000000c1e00c985 */ /* 0x0089e8000c101d04 */
.L_x_2771:
[----:B------:R-:W-:Y:S05]  /*bc10*/  BSYNC B0 ;  /* 0x0000000000007941 */ /* 0x000fea0003800000 */
.L_x_2770:
[----:B---3--:R3:W0:Y:S01]  /*bc20*/  SHFL.IDX PT, R33, R32, 0x1, 0x181f ;  /* 0x00381f0020217f89 */ /* 0x00862200000e0000 */
[----:B------:R-:W-:Y:S03]  /*bc30*/  BSSY B0, `(.L_x_2772) ;  /* 0x0000018000007945 */ /* 0x000fe60003800000 */
[----:B-1----:R3:W1:Y:S01]  /*bc40*/  SHFL.IDX PT, R35, R11, 0x1, 0x181f ;  /* 0x00381f000b237f89 */ /* 0x00266200000e0000 */
[----:B------:R-:W-:Y:S05]  /*bc50*/  @!P0 BRA `(.L_x_2773) ;  /* 0x0000000000548947 */ /* 0x000fea0003800000 */
[----:B------:R-:W-:Y:S01]  /*bc60*/  ISETP.GE.AND P5, PT, R16, UR61, PT ;  /* 0x0000003d10007c0c */ /* 0x000fe2000bfa6270 */
[----:B------:R-:W-:Y:S01]  /*bc70*/  ULDC.64 UR4, c[0x0][0x208] ;  /* 0x0000820000047ab9 */ /* 0x000fe20000000a00 */
[----:B------:R-:W-:-:S11]  /*bc80*/  ISETP.GE.AND P4, PT, R214, UR61, PT ;  /* 0x0000003dd6007c0c */ /* 0x000fd6000bf86270 */
[----:B----4-:R-:W4:Y:S01]  /*bc90*/  @!P5 LDS.128 R12, [R84+0x1400] ;  /* 0x00140000540cd984 */ /* 0x010f220000000c00 */
[----:B-1----:R-:W-:-:S04]  /*bca0*/  @!P5 LEA R30, P0, R16, R35, 0x1 ;  /* 0x00000023101ed211 */ /* 0x002fc800078008ff */
[----:B0-----:R-:W-:Y:S02]  /*bcb0*/  @!P5 LEA.HI.X R31, R16, R33, R17, 0x1, P0 ;  /* 0x00000021101fd211 */ /* 0x001fe400000f0c11 */
[----:B------:R-:W-:-:S03]  /*bcc0*/  ISETP.GE.AND P0, PT, R19, UR61, PT ;  /* 0x0000003d13007c0c */ /* 0x000fc6000bf06270 */
[----:B----4-:R0:W-:Y:S04]  /*bcd0*/  @!P5 ST.E.128 desc[UR4][R30.64], R12 ;  /* 0x0000000c1e00d985 */ /* 0x0101e8000c101d04 */
        /* <DEDUP_REMOVED lines=13> */
.L_x_2773:
[----:B------:R-:W-:Y:S05]  /*bdb0*/  BSYNC B0 ;  /* 0x0000000000007941 */ /* 0x000fea0003800000 */
.L_x_2772:
[----:B------:R-:W-:Y:S01]  /*bdc0*/  ISETP.GE.AND P0, PT, R87, 0x41, PT ;  /* 0x000000415700780c */ /* 0x000fe20003f06270 */
[----:B0-----:R0:W0:Y:S01]  /*bdd0*/  SHFL.IDX PT, R33, R32, 0x2, 0x181f ;  /* 0x00581f0020217f89 */ /* 0x00102200000e0000 */
[----:B------:R-:W-:Y:S03]  /*bde0*/  BSSY B0, `(.L_x_2774) ;  /* 0x0000018000007945 */ /* 0x000fe60003800000 */
[----:B---3--:R-:W3:Y:S08]  /*bdf0*/  SHFL.IDX PT, R11, R11, 0x2, 0x181f ;  /* 0x00581f000b0b7f89 */ /* 0x008ef000000e0000 */
[----:B------:R-:W-:Y:S05]  /*be00*/  @!P0 BRA `(.L_x_2775) ;  /* 0x0000000000548947 */ /* 0x000fea0003800000 */
[----:B------:R-:W-:Y:S01]  /*be10*/  ISETP.GE.AND P5, PT, R16, UR61, PT ;  /* 0x0000003d10007c0c */ /* 0x000fe2000bfa6270 */
[----:B------:R-:W-:Y:S01]  /*be20*/  ULDC.64 UR4, c[0x0][0x208] ;  /* 0x0000820000047ab9 */ /* 0x000fe20000000a00 */
        /* <DEDUP_REMOVED lines=19> */
.L_x_2775:
[----:B------:R-:W-:Y:S05]  /*bf60*/  BSYNC B0 ;  /* 0x0000000000007941 */ /* 0x000fea0003800000 */
.L_x_2774:
        /* <DEDUP_REMOVED lines=8> */
[----:B------:R-:W-:Y:S01]  /*bff0*/  ISETP.NE.AND P4, PT, R110, RZ, PT ;  /* 0x000000ff6e00720c */ /* 0x000fe20003f85270 */
[----:B------:R-:W-:-:S02]  /*c000*/  VIADD R213, R213, 0x1 ;  /* 0x00000001d5d57836 */ /* 0x000fc40000000000 */
[----:B------:R-:W-:Y:S02]  /*c010*/  @!P3 PRMT R88, RZ, 0x654, R88 ;  /* 0x00000654ff58b816 */ /* 0x000fe40000000058 */
[----:B------:R-:W-:Y:S02]  /*c020*/  PLOP3.LUT P0, PT, PT, PT, PT, 0x8, 0x0 ;  /* 0x000000000000781c */ /* 0x000fe40003f0e170 */
[----:B------:R1:W-:Y:S01]  /*c030*/  @!P3 SYNCS.ARRIVE.TRANS64.RED.A1T0 RZ, [R88+URZ], RZ ;  /* 0x000000ff58ffb9a7 */ /* 0x0003e2000810043f */
[----:B------:R-:W-:-:S04]  /*c040*/  ISETP.NE.AND P3, PT, R213, 0x2, PT ;  /* 0x00000002d500780c */ /* 0x000fc80003f65270 */
[----:B0---4-:R-:W-:Y:S02]  /*c050*/  SEL R12, RZ, 0x1, P3 ;  /* 0x00000001ff0c7807 */ /* 0x011fe40001800000 */
[----:B------:R-:W-:Y:S02]  /*c060*/  SEL R213, R213, RZ, P3 ;  /* 0x000000ffd5d57207 */ /* 0x000fe40001800000 */
[----:B------:R-:W-:Y:S01]  /*c070*/  LOP3.LUT R227, R227, R12, RZ, 0x3c, !PT ;  /* 0x0000000ce3e37212 */ /* 0x000fe200078e3cff */
[----:B-1----:R-:W-:Y:S06]  /*c080*/  @P4 BRA `(.L_x_2776) ;  /* 0xffffff7000184947 */ /* 0x002fec000383ffff */
.L_x_2655:
[----:B---3--:R-:W3:Y:S01]  /*c090*/  LDL R11, [R1+0x68] ;  /* 0x00006800010b7983 */ /* 0x008ee20000100800 */
[----:B------:R-:W1:Y:S01]  /*c0a0*/  LDC R0, c[0x0][0x448] ;  /* 0x00011200ff007b82 */ /* 0x000e620000000800 */
[----:B------:R-:W-:Y:S01]  /*c0b0*/  BSSY B0, `(.L_x_2777) ;  /* 0x0000011000007945 */ /* 0x000fe20003800000 */
[----:B------:R-:W-:Y:S01]  /*c0c0*/  IMAD.MOV.U32 R2, RZ, RZ, RZ ;  /* 0x000000ffff027224 */ /* 0x000fe200078e00ff */
[----:B-1----:R-:W-:-:S13]  /*c0d0*/  ISETP.NE.AND P1, PT, R0, 0x1, PT ;  /* 0x000000010000780c */ /* 0x002fda0003f25270 */
[----:B------:R-:W1:Y:S08]  /*c0e0*/  @P1 LDC R0, c[0x0][0x44c] ;  /* 0x00011300ff001b82 */ /* 0x000e700000000800 */
[----:B------:R-:W4:Y:S01]  /*c0f0*/  @P1 LDC R5, c[0x0][0x450] ;  /* 0x00011400ff051b82 */ /* 0x000f220000000800 */
[----:B---3--:R-:W-:-:S04]  /*c100*/  VIADD R3, R11, 0x7f ;  /* 0x0000007f0b037836 */ /* 0x008fc80000000000 */
[----:B-1----:R-:W-:-:S05]  /*c110*/  @P1 IMAD.HI.U32 R0, R3, R0, RZ ;  /* 0x0000000003001227 */ /* 0x002fca00078e00ff */
[----:B----4-:R-:W-:-:S05]  /*c120*/  @P1 SHF.R.U32.HI R3, RZ, R5, R0 ;  /* 0x00000005ff031219 */ /* 0x010fca0000011600 */
[----:B------:R-:W-:-:S04]  /*c130*/  IMAD.IADD R3, R130, 0x1, R3 ;  /* 0x0000000182037824 */ /* 0x000fc800078e0203 */
[----:B------:R-:W-:-:S05]  /*c140*/  IMAD.HI R3, R3, 0x66666667, RZ ;  /* 0x6666666703037827 */ /* 0x000fca00078e02ff */
[----:B------:R-:W-:-:S04]  /*c150*/  SHF.R.U32.HI R0, RZ, 0x1f, R3 ;  /* 0x0000001fff007819 */ /* 0x000fc80000011603 */
[----:B------:R-:W-:-:S04]  /*c160*/  LEA.HI.SX32 R0, R3, R0, 0x1b ;  /* 0x0000000003007211 */ /* 0x000fc800078fdaff */
[----:B------:R-:W-:-:S04]  /*c170*/  VIMNMX R131, R131, R0, PT ;  /* 0x0000000083837248 */ /* 0x000fc80003fe0100 */
[----:B------:R-:W-:Y:S01]  /*c180*/  ISETP.GE.AND P1, PT, R131, 0x1, PT ;  /* 0x000000018300780c */ /* 0x000fe20003f26270 */
[----:B------:R-:W-:-:S12]  /*c190*/  @P0 BRA `(.L_x_2778) ;  /* 0x0000000000080947 */ /* 0x000fd80003800000 */
[----:B------:R-:W1:Y:S02]  /*c1a0*/  FENCE.VIEW.ASYNC.G ;  /* 0x00000000000073c6 */ /* 0x000e640000000100 */
[----:B-1----:R-:W-:Y:S06]  /*c1b0*/  BAR.ARV 0xc, 0x180 ;  /* 0x0306000000007b1d */ /* 0x002fec0000002000 */
.L_x_2778:
[----:B------:R-:W-:Y:S05]  /*c1c0*/  BSYNC B0 ;  /* 0x0000000000007941 */ /* 0x000fea0003800000 */
.L_x_2777:
[----:B------:R-:W-:Y:S04]  /*c1d0*/  BSSY B0, `(.L_x_2779) ;  /* 0x0000021000007945 */ /* 0x000fe80003800000 */
        /* <DEDUP_REMOVED lines=8> */
[----:B------:R-:W-:-:S05]  /*c260*/  IABS R9, R6 ;  /* 0x0000000600097213 */ /* 0x000fca0000000000 */
[----:B------:R-:W-:Y:S02]  /*c270*/  IMAD.MOV R9, RZ, RZ, -R9 ;  /* 0x000000ffff097224 */ /* 0x000fe400078e0a09 */
[----:B-1----:R-:W1:Y:S02]  /*c280*/  MUFU.RCP R4, R4 ;  /* 0x0000000400047308 */ /* 0x002e640000001000 */
[----:B-1----:R-:W-:Y:S01]  /*c290*/  VIADD R2, R4, 0xffffffe ;  /* 0x0ffffffe04027836 */ /* 0x002fe20000000000 */
[----:B------:R-:W-:Y:S02]  /*c2a0*/  IABS R4, R0 ;  /* 0x0000000000047213 */ /* 0x000fe40000000000 */
[----:B------:R-:W-:-:S03]  /*c2b0*/  LOP3.LUT R0, R0, R6, RZ, 0x3c, !PT ;  /* 0x0000000600007212 */ /* 0x000fc600078e3cff */
[----:B------:R1:W3:Y:S01]  /*c2c0*/  F2I.FTZ.U32.TRUNC.NTZ R3, R2 ;  /* 0x0000000200037305 */ /* 0x0002e2000021f000 */
[----:B------:R-:W-:Y:S01]  /*c2d0*/  ISETP.GE.AND P2, PT, R0, RZ, PT ;  /* 0x000000ff0000720c */ /* 0x000fe20003f46270 */
[----:B-1----:R-:W-:Y:S02]  /*c2e0*/  IMAD.MOV.U32 R2, RZ, RZ, RZ ;  /* 0x000000ffff027224 */ /* 0x002fe400078e00ff */
[----:B---3--:R-:W-:-:S04]  /*c2f0*/  IMAD.MOV R8, RZ, RZ, -R3 ;  /* 0x000000ffff087224 */ /* 0x008fc800078e0a03 */
        /* <DEDUP_REMOVED lines=14> */
.L_x_2780:
[----:B------:R-:W-:Y:S05]  /*c3e0*/  BSYNC B0 ;  /* 0x0000000000007941 */ /* 0x000fea0003800000 */
.L_x_2779:
[----:B------:R-:W3:Y:S01]  /*c3f0*/  LDL R0, [R1+0x98] ;  /* 0x0000980001007983 */ /* 0x000ee20000100800 */
[----:B------:R-:W-:Y:S01]  /*c400*/  PLOP3.LUT P0, PT, PT, PT, PT, 0x80, 0x0 ;  /* 0x000000000000781c */ /* 0x000fe20003f0f070 */
[----:B------:R-:W-:Y:S01]  /*c410*/  IMAD.MOV.U32 R153, RZ, RZ, RZ ;  /* 0x000000ffff997224 */ /* 0x000fe200078e00ff */
[----:B------:R-:W-:Y:S01]  /*c420*/  CS2R R150, SRZ ;  /* 0x0000000000967805 */ /* 0x000fe2000001ff00 */
[----:B------:R-:W-:Y:S01]  /*c430*/  IMAD.MOV.U32 R154, RZ, RZ, RZ ;  /* 0x000000ffff9a7224 */ /* 0x000fe200078e00ff */
        /* <DEDUP_REMOVED lines=13> */
[----:B--2---:R-:W-:Y:S02]  /*c510*/  CS2R R120, SRZ ;  /* 0x0000000000787805 */ /* 0x004fe4000001ff00 */
        /* <DEDUP_REMOVED lines=48> */
[----:B---3--:R-:W-:-:S05]  /*c820*/  IMAD R0, R0, R2, RZ ;  /* 0x0000000200007224 */ /* 0x008fca00078e02ff */
[----:B------:R1:W-:Y:S01]  /*c830*/  STL [R1+0x70], R0 ;  /* 0x0000700001007387 */ /* 0x0003e20000100800 */
[----:B------:R-:W-:Y:S02]  /*c840*/  VIADDMNMX R2, R0, R2, R131, PT ;  /* 0x0000000200027246 */ /* 0x000fe40003800183 */
[----:B------:R-:W-:Y:S02]  /*c850*/  CS2R R130, SRZ ;  /* 0x0000000000827805 */ /* 0x000fe4000001ff00 */
[----:B------:R-:W-:-:S13]  /*c860*/  ISETP.GT.AND P1, PT, R2, R0, PT ;  /* 0x000000000200720c */ /* 0x000fda0003f24270 */
[----:B-1----:R-:W-:Y:S05]  /*c870*/  @!P1 BRA `(.L_x_2781) ;  /* 0x0000019800909947 */ /* 0x002fea0003800000 */
[----:B------:R-:W2:Y:S02]  /*c880*/  LDL R0, [R1+0x11c] ;  /* 0x00011c0001007983 */ /* 0x000ea40000100800 */
[----:B--2---:R-:W-:Y:S02]  /*c890*/  R2UR UR4, R0 ;  /* 0x00000000000472ca */ /* 0x004fe400000e0000 */
[----:B------:R-:W1:Y:S11]  /*c8a0*/  S2R R0, SR_TID.X ;  /* 0x0000000000007919 */ /* 0x000e760000002100 */
[----:B------:R-:W-:-:S06]  /*c8b0*/  ULOP3.LUT UP0, URZ, UR4, 0x9f, URZ, 0xc0, !UPT ;  /* 0x0000009f043f7892 */ /* 0x000fcc000f80c03f */
[----:B------:R-:W-:Y:S01]  /*c8c0*/  PLOP3.LUT P0, PT, PT, PT, UP0, 0x80, 0x0 ;  /* 0x000000000000781c */ /* 0x000fe20003f0f008 */
[----:B-1----:R-:W-:-:S05]  /*c8d0*/  VIADD R0, R0, 0xffffff80 ;  /* 0xffffff8000007836 */ /* 0x002fca0000000000 */
[----:B------:R-:W-:-:S04]  /*c8e0*/  SHF.R.S32.HI R3, RZ, 0x1f, R0 ;  /* 0x0000001fff037819 */ /* 0x000fc80000011400 */
[----:B------:R-:W-:-:S04]  /*c8f0*/  LEA.HI R3, R3, R0, RZ, 0x7 ;  /* 0x0000000003037211 */ /* 0x000fc800078f38ff */
[----:B------:R-:W-:-:S06]  /*c900*/  SHF.R.S32.HI R0, RZ, 0x7, R3 ;  /* 0x00000007ff007819 */ /* 0x000fcc0000011403 */
[----:B------:R-:W1:Y:S02]  /*c910*/  SHFL.IDX PT, R0, R0, RZ, 0x1f ;  /* 0x00001fff00007589 */ /* 0x000e6400000e0000 */
[----:B-1----:R-:W-:-:S04]  /*c920*/  LEA.HI R3, R0, R0, RZ, 0x1 ;  /* 0x0000000000037211 */ /* 0x002fc800078f08ff */
        /* <DEDUP_REMOVED lines=11> */
[----:B------:R-:W1:Y:S01]  /*c9e0*/  LDC.64 R14, c[0x4][R14] ;  /* 0x010000000e0e7b82 */ /* 0x000e620000000a00 */
[----:B------:R-:W-:Y:S01]  /*c9f0*/  ULDC.64 UR4, c[0x4][0xb8] ;  /* 0x01002e0000047ab9 */ /* 0x000fe20000000a00 */
[----:B------:R-:W-:Y:S02]  /*ca00*/  IMAD.U32 R6, RZ, RZ, UR6 ;  /* 0x00000006ff067e24 */ /* 0x000fe4000f8e00ff */
[----:B------:R-:W-:-:S02]  /*ca10*/  IMAD.U32 R7, RZ, RZ, UR7 ;  /* 0x00000007ff077e24 */ /* 0x000fc4000f8e00ff */
[----:B0-----:R-:W-:Y:S02]  /*ca20*/  IMAD.U32 R10, RZ, RZ, UR4 ;  /* 0x00000004ff0a7e24 */ /* 0x001fe4000f8e00ff */
[----:B------:R-:W-:Y:S02]  /*ca30*/  IMAD.U32 R11, RZ, RZ, UR5 ;  /* 0x00000005ff0b7e24 */ /* 0x000fe4000f8e00ff */
[----:B------:R-:W-:Y:S02]  /*ca40*/  IMAD.MOV.U32 R8, RZ, RZ, 0x70 ;  /* 0x00000070ff087424 */ /* 0x000fe400078e00ff */
[----:B------:R-:W-:Y:S02]  /*ca50*/  IMAD.MOV.U32 R12, RZ, RZ, 0x1 ;  /* 0x00000001ff0c7424 */ /* 0x000fe400078e00ff */
[----:B------:R-:W-:-:S07]  /*ca60*/  IMAD.MOV.U32 R13, RZ, RZ, RZ ;  /* 0x000000ffff0d7224 */ /* 0x000fce00078e00ff */
[----:B------:R-:W-:-:S07]  /*ca70*/  LEPC R20, `(.L_x_2782) ;  /* 0x000000001014794e */ /* 0x000fce0000000000 */
[----:B-1---5:R-:W-:Y:S05]  /*ca80*/  CALL.ABS.NOINC R14 ;  /* 0x000000000e007343 */ /* 0x022fea0003c00000 */
.L_x_2782:
        /* <DEDUP_REMOVED lines=8> */
[----:B------:R1:W2:Y:S03]  /*cb10*/  SYNCS.PHASECHK.TRANS64.TRYWAIT P0, [R23+URZ+0x38800], R0 ;  /* 0x03880000170075a7 */ /* 0x0002a6000800017f */
[----:B--2---:R-:W-:Y:S05]  /*cb20*/  @!P0 NANOSLEEP.SYNCS 0x989680 ;  /* 0x009896800000895d */ /* 0x004fea0003900000 */
[----:B------:R-:W2:Y:S01]  /*cb30*/  @!P0 SYNCS.PHASECHK.TRANS64 P0, [R23+URZ+0x38800], R0 ;  /* 0x03880000170085a7 */ /* 0x000ea2000800007f */
[----:B------:R-:W-:Y:S04]  /*cb40*/  BSSY B0, `(.L_x_2784) ;  /* 0x0000006000007945 */ /* 0x000fe80003800000 */
[----:B--2---:R-:W-:Y:S05]  /*cb50*/  @P0 BRA `(.L_x_2785) ;  /* 0x0000000000100947 */ /* 0x004fea0003800000 */
.L_x_2786:
[----:B--2---:R2:W3:Y:S02]  /*cb60*/  SYNCS.PHASECHK.TRANS64.TRYWAIT P0, [R23+URZ+0x38800], R0 ;  /* 0x03880000170075a7 */ /* 0x0044e4000800017f */
[----:B---3--:R-:W-:Y:S05]  /*cb70*/  @!P0 NANOSLEEP.SYNCS 0x989680 ;  /* 0x009896800000895d */ /* 0x008fea0003900000 */
[----:B------:R-:W3:Y:S02]  /*cb80*/  @!P0 SYNCS.PHASECHK.TRANS64 P0, [R23+URZ+0x38800], R0 ;  /* 0x03880000170085a7 */ /* 0x000ee4000800007f */
[----:B---3--:R-:W-:Y:S05]  /*cb90*/  @!P0 BRA `(.L_x_2786) ;  /* 0xfffffffc00f08947 */ /* 0x008fea000383ffff */
.L_x_2785:
[----:B------:R-:W-:Y:S05]  /*cba0*/  BSYNC B0 ;  /* 0x0000000000007941 */ /* 0x000fea0003800000 */
.L_x_2784:
[----:B------:R-:W-:Y:S05]  /*cbb0*/  BRA `(.L_x_2787) ;  /* 0x0000009c00bc7947 */ /* 0x000fea0003800000 */
.L_x_2783:
[----:B------:R-:W2:Y:S01]  /*cbc0*/  LDL R0, [R1+0x11c] ;  /* 0x00011c0001007983 */ /* 0x000ea20000100800 */
[----:B------:R-:W-:Y:S01]  /*cbd0*/  ULDC.64 UR6, c[0x0][0x408] ;  /* 0x0001020000067ab9 */ /* 0x000fe20000000a00 */
[----:B--2---:R-:W-:Y:S02]  /*cbe0*/  R2UR UR4, R0 ;  /* 0x00000000000472ca */ /* 0x004fe400000e0000 */
[----:B-----5:R-:W-:-:S05]  /*cbf0*/  SHF.R.S32.HI R0, RZ, 0x1f, R152 ;  /* 0x0000001fff007819 */ /* 0x020fca0000011498 */
[----:B------:R-:W-:-:S04]  /*cc00*/  IMAD R5, R0, UR6, RZ ;  /* 0x0000000600057c24 */ /* 0x000fc8000f8e02ff */
[----:B------:R-:W-:Y:S02]  /*cc10*/  IMAD R5, R152, UR7, R5 ;  /* 0x0000000798057c24 */ /* 0x000fe4000f8e0205 */
[----:B------:R-:W-:-:S03]  /*cc20*/  ULOP3.LUT UP0, URZ, UR4, 0x3ff, URZ, 0xc0, !UPT ;  /* 0x000003ff043f7892 */ /* 0x000fc6000f80c03f */
[----:B------:R-:W-:Y:S02]  /*cc30*/  ULDC.64 UR4, c[0x0][0x3f8] ;  /* 0x0000fe0000047ab9 */ /* 0x000fe40000000a00 */
[----:B------:R-:W-:Y:S01]  /*cc40*/  IMAD R3, R0, UR4, RZ ;  /* 0x0000000400037c24 */ /* 0x000fe2000f8e02ff */
[----:B------:R-:W-:Y:S01]  /*cc50*/  PLOP3.LUT P0, PT, PT, PT, UP0, 0x80, 0x0 ;  /* 0x000000000000781c */ /* 0x000fe20003f0f008 */
[----:B------:R-:W-:-:S04]  /*cc60*/  IMAD.WIDE.U32 R24, R152, UR4, RZ ;  /* 0x0000000498187c25 */ /* 0x000fc8000f8e00ff */
        /* <DEDUP_REMOVED lines=20> */
[----:B-1----:R-:W-:Y:S05]  /*cdb0*/  CALL.ABS.NOINC R14 ;  /* 0x000000000e007343 */ /* 0x002fea0003c00000 */
.L_x_2788:
[----:B------:R-:W2:Y:S01]  /*cdc0*/  LDL R21, [R1+0x68] ;  /* 0x0000680001157983 */ /* 0x000ea20000100800 */
[----:B------:R-:W-:-:S03]  /*cdd0*/  ULDC.U8 UR4, c[0x0][0x410] ;  /* 0x0001040000047ab9 */ /* 0x000fc60000000000 */
[----:B------:R-:W3:Y:S01]  /*cde0*/  LDL R20, [R1+0x80] ;  /* 0x0000800001147983 */ /* 0x000ee20000100800 */
[----:B------:R-:W-:Y:S01]  /*cdf0*/  ISETP.NE.AND P0, PT, RZ, UR4, PT ;  /* 0x00000004ff007c0c */ /* 0x000fe2000bf05270 */
[----:B------:R-:W-:Y:S01]  /*ce00*/  BSSY B0, `(.L_x_2789) ;  /* 0x00009c2000007945 */ /* 0x000fe20003800000 */
[----:B--2---:R-:W-:-:S04]  /*ce10*/  IMAD.IADD R0, R225, 0x1, R21 ;  /* 0x00000001e1007824 */ /* 0x004fc800078e0215 */
[----:B---3--:R-:W-:-:S07]  /*ce20*/  IMAD R3, R20, 0x20, R0 ;  /* 0x0000002014037824 */ /* 0x008fce00078e0200 */
[----:B------:R-:W-:Y:S05]  /*ce30*/  @!P0 BRA `(.L_x_2790) ;  /* 0x0000004c003c8947 */ /* 0x000fea0003800000 */
[----:B------:R-:W1:Y:S01]  /*ce40*/  LDC R20, c[0x0][0x448] ;  /* 0x00011200ff147b82 */ /* 0x000e620000000800 */
[----:B------:R-:W-:Y:S01]  /*ce50*/  ULDC.64 UR4, c[0x0][0x3f8] ;  /* 0x0000fe0000047ab9 */ /* 0x000fe20000000a00 */
[----:B------:R-:W-:Y:S01]  /*ce60*/  ULDC.64 UR6, c[0x0][0x408] ;  /* 0x0001020000067ab9 */ /* 0x000fe20000000a00 */
[----:B------:R-:W-:Y:S02]  /*ce70*/  IMAD.MOV.U32 R6, RZ, RZ, R24 ;  /* 0x000000ffff067224 */ /* 0x000fe400078e0018 */
[----:B------:R-:W-:Y:S01]  /*ce80*/  IMAD.MOV.U32 R7, RZ, RZ, R27 ;  /* 0x000000ffff077224 */ /* 0x000fe200078e001b */
[----:B-1----:R-:W-:-:S13]  /*ce90*/  ISETP.NE.AND P0, PT, R20, 0x1, PT ;  /* 0x000000011400780c */ /* 0x002fda0003f05270 */
[----:B------:R-:W1:Y:S08]  /*cea0*/  @P0 LDC R4, c[0x0][0x44c] ;  /* 0x00011300ff040b82 */ /* 0x000e700000000800 */
[----:B------:R-:W2:Y:S01]  /*ceb0*/  @P0 LDC R5, c[0x0][0x450] ;  /* 0x00011400ff050b82 */ /* 0x000ea20000000800 */
[----:B-1----:R-:W-:-:S05]  /*cec0*/  @P0 IMAD.HI.U32 R4, R3, R4, RZ ;  /* 0x0000000403040227 */ /* 0x002fca00078e00ff */
[----:B--2---:R-:W-:Y:S01]  /*ced0*/  @P0 SHF.R.U32.HI R3, RZ, R5, R4 ;  /* 0x00000005ff030219 */ /* 0x004fe20000011604 */
[----:B------:R-:W-:Y:S02]  /*cee0*/  IMAD.MOV.U32 R4, RZ, RZ, R152 ;  /* 0x000000ffff047224 */ /* 0x000fe400078e0098 */
[----:B------:R-:W-:Y:S01]  /*cef0*/  IMAD.MOV.U32 R5, RZ, RZ, R29 ;  /* 0x000000ffff057224 */ /* 0x000fe200078e001d */
[----:B------:R-:W-:Y:S01]  /*cf00*/  SHF.R.S32.HI R8, RZ, 0x1f, R3 ;  /* 0x0000001fff087819 */ /* 0x000fe20000011403 */
[----:B------:R-:W-:-:S04]  /*cf10*/  IMAD.WIDE.U32 R6, R3, UR4, R6 ;  /* 0x0000000403067c25 */ /* 0x000fc8000f8e0006 */
[C---:B0-----:R-:W-:Y:S02]  /*cf20*/  IMAD R10, R8.reuse, UR4, RZ ;  /* 0x00000004080a7c24 */ /* 0x041fe4000f8e02ff */
        /* <DEDUP_REMOVED lines=18> */
.L_x_3107:
[----:B------:R-:W5:Y:S01]  /*d050*/  LDL R3, [R1+0x60] ;  /* 0x0000600001037983 */ /* 0x000f620000100800 */
        /* <DEDUP_REMOVED lines=8> */
[----:B------:R-:W-:Y:S01]  /*d0e0*/  CS2R R76, SRZ ;  /* 0x00000000004c7805 */ /* 0x000fe2000001ff00 */
[----:B-----5:R-:W-:-:S05]  /*d0f0*/  IMAD R3, R3, R20, RZ ;  /* 0x0000001403037224 */ /* 0x020fca00078e02ff */
[----:B------:R-:W-:-:S13]  /*d100*/  ISETP.GE.AND P0, PT, R0, R3, PT ;  /* 0x000000030000720c */ /* 0x000fda0003f06270 */
[----:B------:R-:W-:Y:S05]  /*d110*/  @P0 BRA `(.L_x_2793) ;  /* 0x0000000000c40947 */ /* 0x000fea0003800000 */
[----:B------:R-:W3:Y:S01]  /*d120*/  LDL R11, [R1+0x128] ;  /* 0x00012800010b7983 */ /* 0x000ee20000100800 */
[----:B------:R-:W-:-:S03]  /*d130*/  ULDC UR4, c[0x0][0x3f4] ;  /* 0x0000fd0000047ab9 */ /* 0x000fc60000000800 */
[----:B------:R-:W3:Y:S04]  /*d140*/  LDL R10, [R1+0x124] ;  /* 0x00012400010a7983 */ /* 0x000ee80000100800 */
[----:B------:R-:W3:Y:S01]  /*d150*/  LDL R5, [R1+0x120] ;  /* 0x0001200001057983 */ /* 0x000ee20000100800 */
[----:B------:R-:W-:Y:S02]  /*d160*/  ISETP.GE.AND P3, PT, R216, UR4, PT ;  /* 0x00000004d8007c0c */ /* 0x000fe4000bf66270 */
[----:B------:R-:W-:Y:S02]  /*d170*/  CS2R R74, SRZ ;  /* 0x00000000004a7805 */ /* 0x000fe4000001ff00 */
[----:B------:R-:W-:Y:S02]  /*d180*/  ISETP.GE.AND P2, PT, R221, UR4, PT ;  /* 0x00000004dd007c0c */ /* 0x000fe4000bf46270 */
[----:B------:R-:W-:-:S02]  /*d190*/  CS2R R76, SRZ ;  /* 0x00000000004c7805 */ /* 0x000fc4000001ff00 */
[----:B------:R-:W-:Y:S01]  /*d1a0*/  ISETP.GE.AND P1, PT, R222, UR4, PT ;  /* 0x00000004de007c0c */ /* 0x000fe2000bf26270 */
[----:B------:R-:W-:Y:S01]  /*d1b0*/  ULDC.64 UR6, c[0x0][0x208] ;  /* 0x0000820000067ab9 */ /* 0x000fe20000000a00 */
[----:B------:R-:W-:-:S03]  /*d1c0*/  ISETP.GE.AND P0, PT, R223, UR4, PT ;  /* 0x00000004df007c0c */ /* 0x000fc6000bf06270 */
[C---:B------:R-:W-:Y:S01]  /*d1d0*/  @!P3 IMAD.SHL.U32 R21, R216.reuse, 0x2, RZ ;  /* 0x00000002d815b824 */ /* 0x040fe200078e00ff */
[----:B------:R-:W-:-:S03]  /*d1e0*/  @!P3 SHF.L.U64.HI R4, R216, 0x1, R217 ;  /* 0x00000001d804b819 */ /* 0x000fc600000102d9 */
[----:B------:R-:W-:Y:S01]  /*d1f0*/  @!P2 IMAD.SHL.U32 R13, R221, 0x2, RZ ;  /* 0x00000002dd0da824 */ /* 0x000fe200078e00ff */
[-C--:B--2---:R-:W-:Y:S02]  /*d200*/  @!P3 IADD3 R24, P5, R6, R21.reuse, RZ ;  /* 0x000000150618b210 */ /* 0x084fe40007fbe0ff */
[----:B----4-:R-:W-:Y:S02]  /*d210*/  @!P3 IADD3 R20, P4, R8, R21, RZ ;  /* 0x000000150814b210 */ /* 0x010fe40007f9e0ff */
[-C--:B------:R-:W-:Y:S01]  /*d220*/  @!P2 IADD3 R14, P6, R6, R13.reuse, RZ ;  /* 0x0000000d060ea210 */ /* 0x080fe20007fde0ff */
[--C-:B-1----:R-:W-:Y:S01]  /*d230*/  @!P3 IMAD.X R25, R7, 0x1, R4.reuse, P5 ;  /* 0x000000010719b824 */ /* 0x102fe200028e0604 */
[----:B------:R-:W-:Y:S01]  /*d240*/  @!P2 IADD3 R12, P5, R8, R13, RZ ;  /* 0x0000000d080ca210 */ /* 0x000fe20007fbe0ff */
[----:B---3--:R-:W-:Y:S01]  /*d250*/  @!P3 IMAD.X R21, R9, 0x1, R4, P4 ;  /* 0x000000010915b824 */ /* 0x008fe200020e0604 */
[----:B------:R-:W-:Y:S02]  /*d260*/  CS2R R70, SRZ ;  /* 0x0000000000467805 */ /* 0x000fe4000001ff00 */
[----:B------:R-:W-:-:S02]  /*d270*/  CS2R R72, SRZ ;  /* 0x0000000000487805 */ /* 0x000fc4000001ff00 */
[----:B------:R-:W-:Y:S02]  /*d280*/  CS2R R66, SRZ ;  /* 0x0000000000427805 */ /* 0x000fe4000001ff00 */
[----:B------:R-:W-:Y:S02]  /*d290*/  CS2R R68, SRZ ;  /* 0x0000000000447805 */ /* 0x000fe4000001ff00 */
[----:B------:R-:W-:Y:S02]  /*d2a0*/  CS2R R62, SRZ ;  /* 0x00000000003e7805 */ /* 0x000fe4000001ff00 */
[----:B------:R-:W-:Y:S01]  /*d2b0*/  CS2R R64, SRZ ;  /* 0x0000000000407805 */ /* 0x000fe2000001ff00 */
[----:B------:R1:W5:Y:S04]  /*d2c0*/  @!P3 LD.E.64 R74, desc[UR6][R24.64] ;  /* 0x00000006184ab980 */ /* 0x000368000c101b00 */
[----:B------:R1:W5:Y:S01]  /*d2d0*/  @!P3 LD.E.64 R76, desc[UR6][R20.64] ;  /* 0x00000006144cb980 */ /* 0x000362000c101b00 */
[----:B------:R-:W-:Y:S01]  /*d2e0*/  @!P2 SHF.L.U64.HI R34, R221, 0x1, R11 ;  /* 0x00000001dd22a819 */ /* 0x000fe2000001020b */
[C---:B------:R-:W-:Y:S01]  /*d2f0*/  @!P1 IMAD.SHL.U32 R11, R222.reuse, 0x2, RZ ;  /* 0x00000002de0b9824 */ /* 0x040fe200078e00ff */
[----:B------:R-:W-:-:S03]  /*d300*/  @!P1 SHF.L.U64.HI R28, R222, 0x1, R10 ;  /* 0x00000001de1c9819 */ /* 0x000fc6000001020a */
[--C-:B------:R-:W-:Y:S01]  /*d310*/  @!P2 IMAD.X R15, R7, 0x1, R34.reuse, P6 ;  /* 0x00000001070fa824 */ /* 0x100fe200030e0622 */
[-C--:B------:R-:W-:Y:S01]  /*d320*/  @!P1 IADD3 R10, P4, R6, R11.reuse, RZ ;  /* 0x0000000b060a9210 */ /* 0x080fe20007f9e0ff */
[----:B------:R-:W-:Y:S01]  /*d330*/  @!P2 IMAD.X R13, R9, 0x1, R34, P5 ;  /* 0x00000001090da824 */ /* 0x000fe200028e0622 */
[C---:B------:R-:W-:Y:S01]  /*d340*/  @!P0 SHF.L.U64.HI R26, R223.reuse, 0x1, R5 ;  /* 0x00000001df1a8819 */ /* 0x040fe20000010205 */
[----:B------:R-:W-:Y:S01]  /*d350*/  @!P0 IMAD.SHL.U32 R5, R223, 0x2, RZ ;  /* 0x00000002df058824 */ /* 0x000fe200078e00ff */
[----:B------:R-:W-:Y:S01]  /*d360*/  @!P1 IADD3 R4, P6, R8, R11, RZ ;  /* 0x0000000b08049210 */ /* 0x000fe20007fde0ff */
[--C-:B------:R-:W-:Y:S01]  /*d370*/  @!P1 IMAD.X R11, R7, 0x1, R28.reuse, P4 ;  /* 0x00000001070b9824 */ /* 0x100fe200020e061c */
[----:B------:R1:W5:Y:S02]  /*d380*/  @!P2 LD.E.64 R70, desc[UR6][R14.64] ;  /* 0x000000060e46a980 */ /* 0x000364000c101b00 */
[-C--:B------:R-:W-:Y:S02]  /*d390*/  @!P0 IADD3 R6, P5, R6, R5.reuse, RZ ;  /* 0x0000000506068210 */ /* 0x080fe40007fbe0ff */
[----:B------:R-:W-:Y:S01]  /*d3a0*/  @!P0 IADD3 R8, P4, R8, R5, RZ ;  /* 0x0000000508088210 */ /* 0x000fe20007f9e0ff */
[----:B------:R-:W-:Y:S01]  /*d3b0*/  @!P1 IMAD.X R5, R9, 0x1, R28, P6 ;  /* 0x0000000109059824 */ /* 0x000fe200030e061c */
[----:B------:R1:W5:Y:S01]  /*d3c0*/  @!P2 LD.E.64 R72, desc[UR6][R12.64] ;  /* 0x000000060c48a980 */ /* 0x000362000c101b00 */
[----:B------:R-:W-:-:S02]  /*d3d0*/  @!P0 IMAD.X R7, R7, 0x1, R26, P5 ;  /* 0x0000000107078824 */ /* 0x000fc400028e061a */
[----:B------:R-:W-:Y:S01]  /*d3e0*/  @!P0 IMAD.X R9, R9, 0x1, R26, P4 ;  /* 0x0000000109098824 */ /* 0x000fe200020e061a */
[----:B------:R1:W5:Y:S04]  /*d3f0*/  @!P1 LD.E.64 R66, desc[UR6][R10.64] ;  /* 0x000000060a429980 */ /* 0x000368000c101b00 */
[----:B------:R1:W5:Y:S04]  /*d400*/  @!P1 LD.E.64 R68, desc[UR6][R4.64] ;  /* 0x0000000604449980 */ /* 0x000368000c101b00 */
[----:B------:R1:W5:Y:S04]  /*d410*/  @!P0 LD.E.64 R62, desc[UR6][R6.64] ;  /* 0x00000006063e8980 */ /* 0x000368000c101b00 */
[----:B------:R1:W5:Y:S02]  /*d420*/  @!P0 LD.E.64 R64, desc[UR6][R8.64] ;  /* 0x0000000608408980 */ /* 0x000364000c101b00 */
.L_x_2793:
[----:B------:R-:W-:Y:S05]  /*d430*/  BSYNC B1 ;  /* 0x0000000000017941 */ /* 0x000fea0003800000 */
.L_x_2792:
[----:B-1---5:R-:W-:Y:S01]  /*d440*/  IMAD.MOV.U32 R4, RZ, RZ, R62 ;  /* 0x000000ffff047224 */ /* 0x022fe200078e003e */
[----:B------:R-:W-:Y:S01]  /*d450*/  UMOV UR4, 0xffffffff ;  /* 0xffffffff00047882 */ /* 0x000fe20000000000 */
[----:B------:R-:W-:Y:S01]  /*d460*/  IMAD.MOV.U32 R5, RZ, RZ, R63 ;  /* 0x000000ffff057224 */ /* 0x000fe200078e003f */
[----:B------:R-:W-:Y:S01]  /*d470*/  CS2R R46, SRZ ;  /* 0x00000000002e7805 */ /* 0x000fe2000001ff00 */
[----:B--2---:R-:W-:Y:S02]  /*d480*/  IMAD.MOV.U32 R6, RZ, RZ, R66 ;  /* 0x000000ffff067224 */ /* 0x004fe400078e0042 */
        /* <DEDUP_REMOVED lines=28> */
[----:B------:R1:W2:Y:S04]  /*d650*/  SHFL.IDX PT, R7, R33, 0x1, 0x181f ;  /* 0x00381f0021077f89 */ /* 0x0002a800000e0000 */
[----:B------:R1:W0:Y:S04]  /*d660*/  SHFL.IDX PT, R6, R32, 0x1, 0x181f ;  /* 0x00381f0020067f89 */ /* 0x00022800000e0000 */
[----:B---3--:R1:W3:Y:S04]  /*d670*/  SHFL.IDX PT, R9, R31, 0x1, 0x181f ;  /* 0x00381f001f097f89 */ /* 0x0082e800000e0000 */
[----:B----4-:R1:W4:Y:S02]  /*d680*/  SHFL.IDX PT, R8, R30, 0x1, 0x181f ;  /* 0x00381f001e087f89 */ /* 0x01032400000e0000 */
.L_x_3113:
        /* <DEDUP_REMOVED lines=14> */
[----:B------:R-:W3:Y:S01]  /*d770*/  LDL R10, [R1+0x120] ;  /* 0x00012000010a7983 */ /* 0x000ee20000100800 */
[----:B------:R-:W-:Y:S02]  /*d780*/  ISETP.GE.AND P3, PT, R216, UR4, PT ;  /* 0x00000004d8007c0c */ /* 0x000fe4000bf66270 */
[----:B------:R-:W-:Y:S02]  /*d790*/  ISETP.GE.AND P2, PT, R221, UR4, PT ;  /* 0x00000004dd007c0c */ /* 0x000fe4000bf46270 */
[----:B------:R-:W-:Y:S02]  /*d7a0*/  ISETP.GE.AND P1, PT, R222, UR4, PT ;  /* 0x00000004de007c0c */ /* 0x000fe4000bf26270 */
[----:B------:R-:W-:-:S07]  /*d7b0*/  ISETP.GE.AND P0, PT, R223, UR4, PT ;  /* 0x00000004df007c0c */ /* 0x000fce000bf06270 */
[C---:B------:R-:W-:Y:S01]  /*d7c0*/  @!P3 IMAD.SHL.U32 R21, R216.reuse, 0x2, RZ ;  /* 0x00000002d815b824 */ /* 0x040fe200078e00ff */
[----:B------:R-:W-:Y:S01]  /*d7d0*/  @!P3 SHF.L.U64.HI R4, R216, 0x1, R217 ;  /* 0x00000001d804b819 */ /* 0x000fe200000102d9 */
[----:B------:R-:W-:-:S03]  /*d7e0*/  @!P2 IMAD.SHL.U32 R13, R221, 0x2, RZ ;  /* 0x00000002dd0da824 */ /* 0x000fc600078e00ff */
[-C--:B0-----:R-:W-:Y:S02]  /*d7f0*/  @!P3 IADD3 R24, P5, R6, R21.reuse, RZ ;  /* 0x000000150618b210 */ /* 0x081fe40007fbe0ff */
[----:B----4-:R-:W-:Y:S02]  /*d800*/  @!P3 IADD3 R20, P4, R8, R21, RZ ;  /* 0x000000150814b210 */ /* 0x010fe40007f9e0ff */
[-C--:B------:R-:W-:Y:S01]  /*d810*/  @!P2 IADD3 R14, P6, R6, R13.reuse, RZ ;  /* 0x0000000d060ea210 */ /* 0x080fe20007fde0ff */
[--C-:B--2---:R-:W-:Y:S01]  /*d820*/  @!P3 IMAD.X R25, R7, 0x1, R4.reuse, P5 ;  /* 0x000000010719b824 */ /* 0x104fe200028e0604 */
[----:B------:R-:W-:Y:S01]  /*d830*/  @!P2 IADD3 R12, P5, R8, R13, RZ ;  /* 0x0000000d080ca210 */ /* 0x000fe20007fbe0ff */
[----:B---3--:R-:W-:Y:S02]  /*d840*/  @!P3 IMAD.X R21, R9, 0x1, R4, P4 ;  /* 0x000000010915b824 */ /* 0x008fe400020e0604 */
[----:B------:R-:W-:Y:S01]  /*d850*/  @!P0 IMAD.SHL.U32 R27, R223, 0x2, RZ ;  /* 0x00000002df1b8824 */ /* 0x000fe200078e00ff */
[----:B------:R-:W-:-:S02]  /*d860*/  CS2R R58, SRZ ;  /* 0x00000000003a7805 */ /* 0x000fc4000001ff00 */
[----:B------:R-:W-:Y:S02]  /*d870*/  CS2R R60, SRZ ;  /* 0x00000000003c7805 */ /* 0x000fe4000001ff00 */
[----:B------:R-:W-:Y:S02]  /*d880*/  CS2R R54, SRZ ;  /* 0x0000000000367805 */ /* 0x000fe4000001ff00 */
[----:B------:R-:W-:Y:S02]  /*d890*/  CS2R R56, SRZ ;  /* 0x0000000000387805 */ /* 0x000fe4000001ff00 */
[----:B------:R-:W-:Y:S02]  /*d8a0*/  CS2R R50, SRZ ;  /* 0x0000000000327805 */ /* 0x000fe4000001ff00 */
[----:B------:R-:W-:Y:S02]  /*d8b0*/  CS2R R52, SRZ ;  /* 0x0000000000347805 */ /* 0x000fe4000001ff00 */
[----:B------:R-:W-:-:S02]  /*d8c0*/  CS2R R46, SRZ ;  /* 0x00000000002e7805 */ /* 0x000fc4000001ff00 */
[----:B------:R-:W-:Y:S01]  /*d8d0*/  CS2R R48, SRZ ;  /* 0x0000000000307805 */ /* 0x000fe2000001ff00 */
[----:B------:R-:W-:Y:S02]  /*d8e0*/  ULDC.64 UR6, c[0x0][0x208] ;  /* 0x0000820000067ab9 */ /* 0x000fe40000000a00 */
[----:B------:R0:W5:Y:S04]  /*d8f0*/  @!P3 LD.E.64 R58, desc[UR6][R24.64] ;  /* 0x00000006183ab980 */ /* 0x000168000c101b00 */
[----:B------:R0:W5:Y:S01]  /*d900*/  @!P3 LD.E.64 R60, desc[UR6][R20.64] ;  /* 0x00000006143cb980 */ /* 0x000162000c101b00 */
[C---:B------:R-:W-:Y:S01]  /*d910*/  @!P1 SHF.L.U64.HI R28, R222.reuse, 0x1, R5 ;  /* 0x00000001de1c9819 */ /* 0x040fe20000010205 */
[----:B------:R-:W-:Y:S01]  /*d920*/  @!P1 IMAD.SHL.U32 R5, R222, 0x2, RZ ;  /* 0x00000002de059824 */ /* 0x000fe200078e00ff */
[----:B------:R-:W-:-:S02]  /*d930*/  @!P2 SHF.L.U64.HI R26, R221, 0x1, R11 ;  /* 0x00000001dd1aa819 */ /* 0x000fc4000001020b */
[----:B------:R-:W-:Y:S02]  /*d940*/  @!P0 SHF.L.U64.HI R34, R223, 0x1, R10 ;  /* 0x00000001df228819 */ /* 0x000fe4000001020a */
[-C--:B------:R-:W-:Y:S01]  /*d950*/  @!P1 IADD3 R10, P4, R6, R5.reuse, RZ ;  /* 0x00000005060a9210 */ /* 0x080fe20007f9e0ff */
[--C-:B------:R-:W-:Y:S01]  /*d960*/  @!P2 IMAD.X R15, R7, 0x1, R26.reuse, P6 ;  /* 0x00000001070fa824 */ /* 0x100fe200030e061a */
[----:B------:R-:W-:Y:S01]  /*d970*/  @!P1 IADD3 R4, P6, R8, R5, RZ ;  /* 0x0000000508049210 */ /* 0x000fe20007fde0ff */
[----:B------:R-:W-:Y:S01]  /*d980*/  @!P2 IMAD.X R13, R9, 0x1, R26, P5 ;  /* 0x00000001090da824 */ /* 0x000fe200028e061a */
[-C--:B------:R-:W-:Y:S01]  /*d990*/  @!P0 IADD3 R6, P5, R6, R27.reuse, RZ ;  /* 0x0000001b06068210 */ /* 0x080fe20007fbe0ff */
[--C-:B------:R-:W-:Y:S01]  /*d9a0*/  @!P1 IMAD.X R11, R7, 0x1, R28.reuse, P4 ;  /* 0x00000001070b9824 */ /* 0x100fe200020e061c */
        /* <DEDUP_REMOVED lines=8> */
[----:B------:R0:W5:Y:S04]  /*da30*/  @!P0 LD.E.64 R46, desc[UR6][R6.64] ;  /* 0x00000006062e8980 */ /* 0x000168000c101b00 */
[----:B------:R0:W5:Y:S02]  /*da40*/  @!P0 LD.E.64 R48, desc[UR6][R8.64] ;  /* 0x0000000608308980 */ /* 0x000164000c101b00 */
.L_x_2796:
[----:B------:R-:W-:Y:S05]  /*da50*/  BSYNC B1 ;  /* 0x0000000000017941 */ /* 0x000fea0003800000 */
.L_x_2795:
        /* <DEDUP_REMOVED lines=30> */
.L_x_3119:
        /* <DEDUP_REMOVED lines=23> */
[-C--:B0-----:R-:W-:Y:S01]  /*ddb0*/  @!P3 IADD3 R24, P5, R6, R21.reuse, RZ ;  /* 0x000000150618b210 */ /* 0x081fe20007fbe0ff */
[----:B------:R-:W-:Y:S01]  /*ddc0*/  @!P1 IMAD.SHL.U32 R4, R222, 0x2, RZ ;  /* 0x00000002de049824 */ /* 0x000fe200078e00ff */
[----:B----4-:R-:W-:Y:S02]  /*ddd0*/  @!P3 IADD3 R20, P4, R8, R21, RZ ;  /* 0x000000150814b210 */ /* 0x010fe40007f9e0ff */
[C---:B------:R-:W-:Y:S01]  /*dde0*/  @!P2 IADD3 R14, P6, R6.reuse, R13, RZ ;  /* 0x0000000d060ea210 */ /* 0x040fe20007fde0ff */
[--C-:B--2---:R-:W-:Y:S02]  /*ddf0*/  @!P3 IMAD.X R25, R7, 0x1, R10.reuse, P5 ;  /* 0x000000010719b824 */ /* 0x104fe400028e060a */
[----:B------:R-:W-:Y:S01]  /*de00*/  @!P3 IMAD.X R21, R9, 0x1, R10, P4 ;  /* 0x000000010915b824 */ /* 0x000fe200020e060a */
[----:B------:R-:W-:Y:S01]  /*de10*/  @!P1 IADD3 R10, P4, R6, R4, RZ ;  /* 0x00000004060a9210 */ /* 0x000fe20007f9e0ff */
[----:B------:R-:W-:Y:S01]  /*de20*/  @!P0 IMAD.SHL.U32 R27, R223, 0x2, RZ ;  /* 0x00000002df1b8824 */ /* 0x000fe200078e00ff */
[----:B------:R-:W-:-:S02]  /*de30*/  CS2R R42, SRZ ;  /* 0x00000000002a7805 */ /* 0x000fc4000001ff00 */
[----:B------:R-:W-:Y:S02]  /*de40*/  CS2R R44, SRZ ;  /* 0x00000000002c7805 */ /* 0x000fe4000001ff00 */
[----:B------:R-:W-:Y:S02]  /*de50*/  CS2R R38, SRZ ;  /* 0x0000000000267805 */ /* 0x000fe4000001ff00 */
[----:B------:R-:W-:Y:S02]  /*de60*/  CS2R R40, SRZ ;  /* 0x0000000000287805 */ /* 0x000fe4000001ff00 */
[----:B------:R-:W-:Y:S02]  /*de70*/  CS2R R34, SRZ ;  /* 0x0000000000227805 */ /* 0x000fe4000001ff00 */
[----:B------:R-:W-:Y:S02]  /*de80*/  CS2R R36, SRZ ;  /* 0x0000000000247805 */ /* 0x000fe4000001ff00 */
[----:B------:R-:W-:Y:S01]  /*de90*/  CS2R R28, SRZ ;  /* 0x00000000001c7805 */ /* 0x000fe2000001ff00 */
[----:B------:R-:W-:-:S02]  /*dea0*/  ULDC.64 UR6, c[0x0][0x208] ;  /* 0x0000820000067ab9 */ /* 0x000fc40000000a00 */
[----:B------:R0:W5:Y:S04]  /*deb0*/  @!P3 LD.E.64 R42, desc[UR6][R24.64] ;  /* 0x00000006182ab980 */ /* 0x000168000c101b00 */
[----:B------:R0:W5:Y:S01]  /*dec0*/  @!P3 LD.E.64 R44, desc[UR6][R20.64] ;  /* 0x00000006142cb980 */ /* 0x000162000c101b00 */
[----:B---3--:R-:W-:Y:S02]  /*ded0*/  @!P0 SHF.L.U64.HI R26, R223, 0x1, R12 ;  /* 0x00000001df1a8819 */ /* 0x008fe4000001020c */
[----:B------:R-:W-:Y:S02]  /*dee0*/  @!P2 IADD3 R12, P5, R8, R13, RZ ;  /* 0x0000000d080ca210 */ /* 0x000fe40007fbe0ff */
[----:B------:R-:W-:Y:S02]  /*def0*/  @!P2 SHF.L.U64.HI R11, R221, 0x1, R11 ;  /* 0x00000001dd0ba819 */ /* 0x000fe4000001020b */
[----:B------:R-:W-:-:S03]  /*df00*/  @!P1 SHF.L.U64.HI R5, R222, 0x1, R5 ;  /* 0x00000001de059819 */ /* 0x000fc60000010205 */
        /* <DEDUP_REMOVED lines=8> */
[--C-:B------:R-:W-:Y:S02]  /*df90*/  @!P0 IMAD.X R7, R7, 0x1, R26.reuse, P5 ;  /* 0x0000000107078824 */ /* 0x100fe400028e061a */
[----:B------:R-:W-:Y:S01]  /*dfa0*/  @!P0 IMAD.X R9, R9, 0x1, R26, P4 ;  /* 0x0000000109098824 */ /* 0x000fe200020e061a */
[----:B------:R-:W-:Y:S01]  /*dfb0*/  CS2R R26, SRZ ;  /* 0x00000000001a7805 */ /* 0x000fe2000001ff00 */
[----:B------:R0:W5:Y:S04]  /*dfc0*/  @!P2 LD.E.64 R40, desc[UR6][R12.64] ;  /* 0x000000060c28a980 */ /* 0x000168000c101b00 */
[----:B------:R0:W5:Y:S04]  /*dfd0*/  @!P1 LD.E.64 R34, desc[UR6][R10.64] ;  /* 0x000000060a229980 */ /* 0x000168000c101b00 */
[----:B------:R0:W5:Y:S04]  /*dfe0*/  @!P1 LD.E.64 R36, desc[UR6][R4.64] ;  /* 0x0000000604249980 */ /* 0x000168000c101b00 */
[----:B------:R0:W5:Y:S04]  /*dff0*/  @!P0 LD.E.64 R28, desc[UR6][R6.64] ;  /* 0x00000006061c8980 */ /* 0x000168000c101b00 */
[----:B------:R0:W5:Y:S02]  /*e000*/  @!P0 LD.E.64 R26, desc[UR6][R8.64] ;  /* 0x00000006081a8980 */ /* 0x000164000c101b00 */
.L_x_2799:
[----:B------:R-:W-:Y:S05]  /*e010*/  BSYNC B1 ;  /* 0x0000000000017941 */ /* 0x000fea0003800000 */
.L_x_2798:
[----:B0----5:R-:W-:Y:S01]  /*e020*/  IMAD.MOV.U32 R5, RZ, RZ, R34 ;  /* 0x000000ffff057224 */ /* 0x021fe200078e0022 */
[----:B------:R-:W-:Y:S01]  /*e030*/  UMOV UR4, 0xffffffff ;  /* 0xffffffff00047882 */ /* 0x000fe20000000000 */
[----:B------:R-:W-:Y:S02]  /*e040*/  IMAD.MOV.U32 R4, RZ, RZ, R35 ;  /* 0x000000ffff047224 */ /* 0x000fe400078e0023 */
[----:B--2---:R-:W-:Y:S02]  /*e050*/  IMAD.MOV.U32 R7, RZ, RZ, R28 ;  /* 0x000000ffff077224 */ /* 0x004fe400078e001c */
        /* <DEDUP_REMOVED lines=24> */
[----:B------:R0:W0:Y:S04]  /*e1e0*/  SHFL.IDX PT, R80, R32, 0x3, 0x181f ;  /* 0x00781f0020507f89 */ /* 0x00002800000e0000 */
[----:B------:R0:W0:Y:S04]  /*e1f0*/  SHFL.IDX PT, R79, R31, 0x3, 0x181f ;  /* 0x00781f001f4f7f89 */ /* 0x00002800000e0000 */
[----:B------:R0:W0:Y:S02]  /*e200*/  SHFL.IDX PT, R12, R30, 0x3, 0x181f ;  /* 0x00781f001e0c7f89 */ /* 0x00002400000e0000 */
.L_x_3125:
[----:B------:R-:W-:Y:S01]  /*e210*/  VIADD R0, R0, 0x60 ;  /* 0x0000006000007836 */ /* 0x000fe20000000000 */
[----:B------:R-:W-:Y:S01]  /*e220*/  BSSY B1, `(.L_x_2801) ;  /* 0x000003b000017945 */ /* 0x000fe20003800000 */
[----:B------:R-:W-:Y:S02]  /*e230*/  CS2R R6, SRZ ;  /* 0x0000000000067805 */ /* 0x000fe4000001ff00 */
[----:B------:R-:W-:Y:S02]  /*e240*/  CS2R R20, SRZ ;  /* 0x0000000000147805 */ /* 0x000fe4000001ff00 */
[----:B01-3--:R-:W-:Y:S02]  /*e250*/  CS2R R30, SRZ ;  /* 0x00000000001e7805 */ /* 0x00bfe4000001ff00 */
[----:B------:R-:W-:Y:S02]  /*e260*/  ISETP.GE.AND P0, PT, R0, R3, PT ;  /* 0x000000030000720c */ /* 0x000fe40003f06270 */
[----:B----4-:R-:W-:-:S02]  /*e270*/  CS2R R8, SRZ ;  /* 0x0000000000087805 */ /* 0x010fc4000001ff00 */
[----:B------:R-:W-:Y:S02]  /*e280*/  CS2R R10, SRZ ;  /* 0x00000000000a7805 */ /* 0x000fe4000001ff00 */
[----:B------:R-:W-:Y:S02]  /*e290*/  CS2R R24, SRZ ;  /* 0x0000000000187805 */ /* 0x000fe4000001ff00 */
[----:B------:R-:W-:-:S05]  /*e2a0*/  CS2R R32, SRZ ;  /* 0x0000000000207805 */ /* 0x000fca000001ff00 */
[----:B------:R-:W-:Y:S05]  /*e2b0*/  @P0 BRA `(.L_x_2802) ;  /* 0x0000000000c40947 */ /* 0x000fea0003800000 */
[----:B------:R-:W3:Y:S01]  /*e2c0*/  LDL R15, [R1+0x128] ;  /* 0x00012800010f7983 */ /* 0x000ee20000100800 */
[----:B------:R-:W-:-:S03]  /*e2d0*/  ULDC UR4, c[0x0][0x3f4] ;  /* 0x0000fd0000047ab9 */ /* 0x000fc60000000800 */
[----:B------:R-:W4:Y:S04]  /*e2e0*/  LDL R13, [R1+0x124] ;  /* 0x00012400010d7983 */ /* 0x000f280000100800 */
[----:B------:R-:W4:Y:S01]  /*e2f0*/  LDL R14, [R1+0x120] ;  /* 0x00012000010e7983 */ /* 0x000f220000100800 */
[----:B------:R-:W-:Y:S02]  /*e300*/  ISETP.GE.AND P2, PT, R216, UR4, PT ;  /* 0x00000004d8007c0c */ /* 0x000fe4000bf46270 */
[----:B------:R-:W-:Y:S02]  /*e310*/  CS2R R30, SRZ ;  /* 0x00000000001e7805 */ /* 0x000fe4000001ff00 */
[----:B------:R-:W-:Y:S01]  /*e320*/  ISETP.GE.AND P3, PT, R221, UR4, PT ;  /* 0x00000004dd007c0c */ /* 0x000fe2000bf66270 */
[----:B------:R-:W-:Y:S01]  /*e330*/  ULDC.64 UR6, c[0x0][0x208] ;  /* 0x0000820000067ab9 */ /* 0x000fe20000000a00 */
[----:B------:R-:W-:-:S07]  /*e340*/  CS2R R32, SRZ ;  /* 0x0000000000207805 */ /* 0x000fce000001ff00 */
[C---:B------:R-:W-:Y:S01]  /*e350*/  @!P2 IMAD.SHL.U32 R4, R216.reuse, 0x2, RZ ;  /* 0x00000002d804a824 */ /* 0x040fe200078e00ff */
[----:B------:R-:W-:-:S03]  /*e360*/  @!P2 SHF.L.U64.HI R5, R216, 0x1, R217 ;  /* 0x00000001d805a819 */ /* 0x000fc600000102d9 */
[----:B------:R-:W-:Y:S01]  /*e370*/  @!P3 IMAD.SHL.U32 R0, R221, 0x2, RZ ;  /* 0x00000002dd00b824 */ /* 0x000fe200078e00ff */
[-C--:B------:R-:W-:Y:S02]  /*e380*/  @!P2 IADD3 R6, P0, R80, R4.reuse, RZ ;  /* 0x000000045006a210 */ /* 0x080fe40007f1e0ff */
[----:B------:R-:W-:-:S03]  /*e390*/  @!P2 IADD3 R4, P1, R12, R4, RZ ;  /* 0x000000040c04a210 */ /* 0x000fc60007f3e0ff */
[--C-:B--2---:R-:W-:Y:S02]  /*e3a0*/  @!P2 IMAD.X R7, R78, 0x1, R5.reuse, P0 ;  /* 0x000000014e07a824 */ /* 0x104fe400000e0605 */
[----:B------:R-:W-:Y:S01]  /*e3b0*/  @!P2 IMAD.X R5, R79, 0x1, R5, P1 ;  /* 0x000000014f05a824 */ /* 0x000fe200008e0605 */
[----:B------:R-:W-:Y:S02]  /*e3c0*/  ISETP.GE.AND P1, PT, R222, UR4, PT ;  /* 0x00000004de007c0c */ /* 0x000fe4000bf26270 */
[----:B------:R0:W5:Y:S04]  /*e3d0*/  @!P2 LD.E.64 R30, desc[UR6][R6.64] ;  /* 0x00000006061ea980 */ /* 0x000168000c101b00 */
[----:B------:R1:W5:Y:S01]  /*e3e0*/  @!P2 LD.E.64 R32, desc[UR6][R4.64] ;  /* 0x000000060420a980 */ /* 0x000362000c101b00 */
[----:B0-----:R-:W-:-:S02]  /*e3f0*/  @!P3 IADD3 R6, P0, R80, R0, RZ ;  /* 0x000000005006b210 */ /* 0x001fc40007f1e0ff */
[----:B------:R-:W-:Y:S02]  /*e400*/  CS2R R24, SRZ ;  /* 0x0000000000187805 */ /* 0x000fe4000001ff00 */
[----:B------:R-:W-:Y:S02]  /*e410*/  CS2R R20, SRZ ;  /* 0x0000000000147805 */ /* 0x000fe4000001ff00 */
[----:B------:R-:W-:Y:S02]  /*e420*/  ISETP.GE.AND P2, PT, R223, UR4, PT ;  /* 0x00000004df007c0c */ /* 0x000fe4000bf46270 */
[----:B------:R-:W-:Y:S02]  /*e430*/  CS2R R10, SRZ ;  /* 0x00000000000a7805 */ /* 0x000fe4000001ff00 */
[----:B---3--:R-:W-:-:S05]  /*e440*/  @!P3 SHF.L.U64.HI R8, R221, 0x1, R15 ;  /* 0x00000001dd08b819 */ /* 0x008fca000001020f */
[----:B------:R-:W-:Y:S01]  /*e450*/  @!P3 IMAD.X R7, R78, 0x1, R8, P0 ;  /* 0x000000014e07b824 */ /* 0x000fe200000e0608 */
[----:B-1----:R-:W-:-:S04]  /*e460*/  @!P3 IADD3 R4, P0, R12, R0, RZ ;  /* 0x000000000c04b210 */ /* 0x002fc80007f1e0ff */
[----:B------:R0:W5:Y:S01]  /*e470*/  @!P3 LD.E.64 R20, desc[UR6][R6.64] ;  /* 0x000000060614b980 */ /* 0x000162000c101b00 */
[----:B------:R-:W-:Y:S02]  /*e480*/  @!P3 IMAD.X R5, R79, 0x1, R8, P0 ;  /* 0x000000014f05b824 */ /* 0x000fe400000e0608 */
[C---:B------:R-:W-:Y:S01]  /*e490*/  @!P1 IMAD.SHL.U32 R8, R222.reuse, 0x2, RZ ;  /* 0x00000002de089824 */ /* 0x040fe200078e00ff */
[----:B----4-:R-:W-:Y:S02]  /*e4a0*/  @!P1 SHF.L.U64.HI R0, R222, 0x1, R13 ;  /* 0x00000001de009819 */ /* 0x010fe4000001020d */
[----:B------:R1:W5:Y:S01]  /*e4b0*/  @!P3 LD.E.64 R24, desc[UR6][R4.64] ;  /* 0x000000060418b980 */ /* 0x000362000c101b00 */
[----:B0-----:R-:W-:Y:S02]  /*e4c0*/  CS2R R6, SRZ ;  /* 0x0000000000067805 */ /* 0x001fe4000001ff00 */
[----:B-1----:R-:W-:-:S05]  /*e4d0*/  @!P1 IADD3 R4, P0, R80, R8, RZ ;  /* 0x0000000850049210 */ /* 0x002fca0007f1e0ff */
[----:B------:R-:W-:Y:S02]  /*e4e0*/  @!P1 IMAD.X R5, R78, 0x1, R0, P0 ;  /* 0x000000014e059824 */ /* 0x000fe400000e0600 */
[----:B------:R-:W-:-:S03]  /*e4f0*/  @!P2 IMAD.SHL.U32 R13, R223, 0x2, RZ ;  /* 0x00000002df0da824 */ /* 0x000fc600078e00ff */
[----:B------:R0:W5:Y:S02]  /*e500*/  @!P1 LD.E.64 R6, desc[UR6][R4.64] ;  /* 0x0000000604069980 */ /* 0x000164000c101b00 */
[----:B0-----:R-:W-:-:S05]  /*e510*/  @!P1 IADD3 R4, P0, R12, R8, RZ ;  /* 0x000000080c049210 */ /* 0x001fca0007f1e0ff */
[----:B------:R-:W-:Y:S01]  /*e520*/  @!P1 IMAD.X R5, R79, 0x1, R0, P0 ;  /* 0x000000014f059824 */ /* 0x000fe200000e0600 */
[-C--:B------:R-:W-:Y:S02]  /*e530*/  @!P2 IADD3 R8, P0, R80, R13.reuse, RZ ;  /* 0x0000000d5008a210 */ /* 0x080fe40007f1e0ff */
[----:B------:R-:W-:Y:S02]  /*e540*/  @!P2 SHF.L.U64.HI R0, R223, 0x1, R14 ;  /* 0x00000001df00a819 */ /* 0x000fe4000001020e */
[----:B------:R0:W5:Y:S01]  /*e550*/  @!P1 LD.E.64 R10, desc[UR6][R4.64] ;  /* 0x00000006040a9980 */ /* 0x000162000c101b00 */
[----:B------:R-:W-:Y:S02]  /*e560*/  @!P2 IADD3 R12, P1, R12, R13, RZ ;  /* 0x0000000d0c0ca210 */ /* 0x000fe40007f3e0ff */
[--C-:B------:R-:W-:Y:S01]  /*e570*/  @!P2 IMAD.X R9, R78, 0x1, R0.reuse, P0 ;  /* 0x000000014e09a824 */ /* 0x100fe200000e0600 */
[----:B0-----:R-:W-:Y:S02]  /*e580*/  CS2R R4, SRZ ;  /* 0x0000000000047805 */ /* 0x001fe4000001ff00 */
[----:B------:R-:W-:-:S04]  /*e590*/  @!P2 IMAD.X R13, R79, 0x1, R0, P1 ;  /* 0x000000014f0da824 */ /* 0x000fc800008e0600 */
[----:B------:R0:W5:Y:S02]  /*e5a0*/  @!P2 LD.E.64 R4, desc[UR6][R8.64] ;  /* 0x000000060804a980 */ /* 0x000164000c101b00 */
[----:B0-----:R-:W-:-:S06]  /*e5b0*/  CS2R R8, SRZ ;  /* 0x0000000000087805 */ /* 0x001fcc000001ff00 */
[----:B------:R0:W5:Y:S02]  /*e5c0*/  @!P2 LD.E.64 R8, desc[UR6][R12.64] ;  /* 0x000000060c08a980 */ /* 0x000164000c101b00 */
.L_x_2802:
[----:B------:R-:W-:Y:S05]  /*e5d0*/  BSYNC B1 ;  /* 0x0000000000017941 */ /* 0x000fea0003800000 */
.L_x_2801:
[----:B0-----:R-:W3:Y:S01]  /*e5e0*/  LDL R12, [R1+0x94] ;  /* 0x00009400010c7983 */ /* 0x001ee20000100800 */
[----:B------:R-:W-:Y:S01]  /*e5f0*/  BSSY B1, `(.L_x_2803) ;  /* 0x0000007000017945 */ /* 0x000fe20003800000 */
[----:B---3--:R-:W-:-:S04]  /*e600*/  LEA.HI R0, R12, R12, RZ, 0x1 ;  /* 0x0000000c0c007211 */ /* 0x008fc800078f08ff */
[----:B------:R-:W-:-:S05]  /*e610*/  LOP3.LUT R0, R0, 0xfffffffe, RZ, 0xc0, !PT ;  /* 0xfffffffe00007812 */ /* 0x000fca00078ec0ff */
[----:B------:R-:W-:-:S05]  /*e620*/  IMAD.IADD R0, R12, 0x1, -R0 ;  /* 0x000000010c007824 */ /* 0x000fca00078e0a00 */
[----:B------:R-:W-:-:S04]  /*e630*/  SHF.L.U32 R0, R0, 0x1f, RZ ;  /* 0x0000001f00007819 */ /* 0x000fc800000006ff */
[----:B------:R-:W0:Y:S02]  /*e640*/  SYNCS.PHASECHK.TRANS64.TRYWAIT P0, [R23+URZ+0x38800], R0 ;  /* 0x03880000170075a7 */ /* 0x000e24000800017f */
[----:B0-----:R-:W-:Y:S05]  /*e650*/  @!P0 BRA `(.L_x_2804) ;  /* 0x0000025800dc8947 */ /* 0x001fea0003800000 */
.L_x_3126:
[----:B------:R-:W-:Y:S05]  /*e660*/  BSYNC B1 ;  /* 0x0000000000017941 */ /* 0x000fea0003800000 */
.L_x_2803:
[----:B------:R-:W3:Y:S01]  /*e670*/  LDL R13, [R1+0x68] ;  /* 0x00006800010d7983 */ /* 0x000ee20000100800 */
[----:B-----5:R-:W-:Y:S01]  /*e680*/  IMAD.MOV.U32 R12, RZ, RZ, R4 ;  /* 0x000000ffff0c7224 */ /* 0x020fe200078e0004 */
[----:B------:R-:W-:Y:S01]  /*e690*/  BSSY B1, `(.L_x_2805) ;  /* 0x00000e3000017945 */ /* 0x000fe20003800000 */
[----:B0-----:R-:W-:-:S05]  /*e6a0*/  IMAD.MOV.U32 R0, RZ, RZ, R5 ;  /* 0x000000ffff007224 */ /* 0x001fca00078e0005 */
[----:B--2---:R-:W-:Y:S01]  /*e6b0*/  PRMT R78, R12, 0x5410, R0 ;  /* 0x000054100c4e7816 */ /* 0x004fe20000000000 */
        /* <DEDUP_REMOVED lines=16> */
[----:B---3--:R-:W-:Y:S01]  /*e7c0*/  VIADDMNMX R0, R3, -R13, 0x80, PT ;  /* 0x0000008003007446 */ /* 0x008fe2000380090d */
        /* <DEDUP_REMOVED lines=17> */
[C---:B------:R-:W-:Y:S02]  /*e8e0*/  PRMT R76, R94.reuse, 0x5432, R76 ;  /* 0x000054325e4c7816 */ /* 0x040fe4000000004c */
[----:B------:R-:W-:-:S02]  /*e8f0*/  PRMT R75, R94, 0x5410, R75 ;  /* 0x000054105e4b7816 */ /* 0x000fc4000000004b */
[C---:B------:R-:W-:Y:S01]  /*e900*/  PRMT R3, R93.reuse, 0x5410, R3 ;  /* 0x000054105d037816 */ /* 0x040fe20000000003 */
[C---:B------:R-:W-:Y:S01]  /*e910*/  IMAD.U32 R77, R76.reuse, 0x10000, RZ ;  /* 0x000100004c4d7824 */ /* 0x040fe200078e00ff */
[----:B------:R-:W-:Y:S01]  /*e920*/  PRMT R74, R93, 0x5432, R74 ;  /* 0x000054325d4a7816 */ /* 0x000fe2000000004a */
[C---:B------:R-:W-:Y:S01]  /*e930*/  IMAD.U32 R95, R75.reuse, 0x10000, RZ ;  /* 0x000100004b5f7824 */ /* 0x040fe200078e00ff */
[----:B------:R-:W-:Y:S02]  /*e940*/  LOP3.LUT R76, R76, 0xffff0000, RZ, 0xc0, !PT ;  /* 0xffff00004c4c7812 */ /* 0x000fe400078ec0ff */
[----:B------:R-:W-:Y:S02]  /*e950*/  LOP3.LUT R75, R75, 0xffff0000, RZ, 0xc0, !PT ;  /* 0xffff00004b4b7812 */ /* 0x000fe400078ec0ff */
[C---:B0-----:R-:W-:Y:S01]  /*e960*/  LOP3.LUT R94, R14.reuse, 0xffff0000, RZ, 0xc0, !PT ;  /* 0xffff00000e5e7812 */ /* 0x041fe200078ec0ff */
[----:B------:R-:W-:-:S04]  /*e970*/  IMAD.U32 R93, R14, 0x10000, RZ ;  /* 0x000100000e5d7824 */ /* 0x000fc800078e00ff */
[C---:B------:R-:W-:Y:S01]  /*e980*/  FMUL.FTZ R14, R94.reuse, R77 ;  /* 0x0000004d5e0e7220 */ /* 0x040fe20000410000 */
[----:B------:R-:W-:-:S03]  /*e990*/  FMUL.FTZ R94, R94, R95 ;  /* 0x0000005f5e5e7220 */ /* 0x000fc60000410000 */
[C---:B------:R-:W-:Y:S01]  /*e9a0*/  FFMA.FTZ R14, R93.reuse, R95, -R14 ;  /* 0x0000005f5d0e7223 */ /* 0x040fe2000001080e */
[----:B------:R-:W-:Y:S01]  /*e9b0*/  FFMA.FTZ R77, R93, R77, R94 ;  /* 0x0000004d5d4d7223 */ /* 0x000fe2000001005e */
[C---:B------:R-:W-:Y:S01]  /*e9c0*/  IMAD.U32 R93, R15.reuse, 0x10000, RZ ;  /* 0x000100000f5d7824 */ /* 0x040fe200078e00ff */
[----:B------:R-:W-:-:S03]  /*e9d0*/  LOP3.LUT R15, R15, 0xffff0000, RZ, 0xc0, !PT ;  /* 0xffff00000f0f7812 */ /* 0x000fc600078ec0ff */
[----:B------:R-:W-:Y:S01]  /*e9e0*/  F2FP.BF16.F32.PACK_AB R14, R77, R14 ;  /* 0x0000000e4d0e723e */ /* 0x000fe200000010ff */
[----:B------:R-:W-:Y:S02]  /*e9f0*/  IMAD.U32 R77, R3, 0x10000, RZ ;  /* 0x00010000034d7824 */ /* 0x000fe400078e00ff */
[CC--:B------:R-:W-:Y:S01]  /*ea00*/  FMUL.FTZ R94, R15.reuse, R76.reuse ;  /* 0x0000004c0f5e7220 */ /* 0x0c0fe20000410000 */
[-C--:B------:R-:W-:Y:S01]  /*ea10*/  FMUL.FTZ R15, R15, R75.reuse ;  /* 0x0000004b0f0f7220 */ /* 0x080fe20000410000 */
[----:B------:R-:W-:Y:S02]  /*ea20*/  LOP3.LUT R3, R3, 0xffff0000, RZ, 0xc0, !PT ;  /* 0xffff000003037812 */ /* 0x000fe400078ec0ff */
[C---:B------:R-:W-:Y:S01]  /*ea30*/  FFMA.FTZ R94, R93.reuse, R75, -R94 ;  /* 0x0000004b5d5e7223 */ /* 0x040fe2000001085e */
[----:B------:R-:W-:Y:S01]  /*ea40*/  FFMA.FTZ R15, R93, R76, R15 ;  /* 0x0000004c5d0f7223 */ /* 0x000fe2000001000f */
[----:B------:R-:W-:Y:S01]  /*ea50*/  LOP3.LUT R75, R12, 0xffff0000, RZ, 0xc0, !PT ;  /* 0xffff00000c4b7812 */ /* 0x000fe200078ec0ff */
[----:B------:R-:W-:-:S02]  /*ea60*/  IMAD.U32 R76, R74, 0x10000, RZ ;  /* 0x000100004a4c7824 */ /* 0x000fc400078e00ff */
[----:B------:R-:W-:Y:S01]  /*ea70*/  IMAD.U32 R12, R12, 0x10000, RZ ;  /* 0x000100000c0c7824 */ /* 0x000fe200078e00ff */
[----:B------:R-:W-:Y:S01]  /*ea80*/  F2FP.BF16.F32.PACK_AB R15, R15, R94 ;  /* 0x0000005e0f0f723e */ /* 0x000fe200000010ff */
        /* <DEDUP_REMOVED lines=11> */
[----:B------:R-:W-:-:S05]  /*eb40*/  FFMA.FTZ R13, R13, R75, R74 ;  /* 0x0000004b0d0d7223 */ /* 0x000fca000001004a */
[----:B------:R-:W-:-:S05]  /*eb50*/  F2FP.BF16.F32.PACK_AB R13, R13, R76 ;  /* 0x0000004c0d0d723e */ /* 0x000fca00000010ff */
[----:B------:R0:W-:Y:S02]  /*eb60*/  STS.128 [R113], R12 ;  /* 0x0000000c71007388 */ /* 0x0001e40000000c00 */
.L_x_2808:
[----:B------:R-:W-:Y:S05]  /*eb70*/  BSYNC B2 ;  /* 0x0000000000027941 */ /* 0x000fea0003800000 */
.L_x_2807:
[----:B------:R-:W-:Y:S01]  /*eb80*/  ISETP.GE.AND P0, PT, R221, R110, PT ;  /* 0x0000006edd00720c */ /* 0x000fe20003f06270 */
[----:B------:R-:W-:-:S12]  /*eb90*/  BSSY B2, `(.L_x_2809) ;  /* 0x0000030000027945 */ /* 0x000fd80003800000 */
[----:B------:R-:W-:Y:S05]  /*eba0*/  @P0 BRA `(.L_x_2810) ;  /* 0x0000000000b80947 */ /* 0x000fea0003800000 */
[----:B0----5:R-:W0:Y:S01]  /*ebb0*/  LDS.128 R12, [R113+0x4000] ;  /* 0x00400000710c7984 */ /* 0x021e220000000c00 */
[--C-:B------:R-:W-:Y:S02]  /*ebc0*/  SHF.R.U64 R3, R70, 0x10, R71.reuse ;  /* 0x0000001046037819 */ /* 0x100fe40000001247 */
[----:B------:R-:W-:Y:S02]  /*ebd0*/  SHF.R.U32.HI R70, RZ, 0x10, R71 ;  /* 0x00000010ff467819 */ /* 0x000fe40000011647 */
[----:B------:R-:W-:Y:S02]  /*ebe0*/  SHF.R.U32.HI R71, RZ, 0x10, R73 ;  /* 0x00000010ff477819 */ /* 0x000fe40000011649 */
[C---:B------:R-:W-:Y:S02]  /*ebf0*/  PRMT R70, R112.reuse, 0x5432, R70 ;  /* 0x0000543270467816 */ /* 0x040fe40000000046 */
[----:B------:R-:W-:Y:S02]  /*ec00*/  PRMT R71, R112, 0x5410, R71 ;  /* 0x0000541070477816 */ /* 0x000fe40000000047 */
[----:B------:R-:W-:Y:S01]  /*ec10*/  SHF.R.U64 R72, R72, 0x10, R73 ;  /* 0x0000001048487819 */ /* 0x000fe20000001249 */
[C---:B------:R-:W-:Y:S01]  /*ec20*/  IMAD.U32 R75, R70.reuse, 0x10000, RZ ;  /* 0x00010000464b7824 */ /* 0x040fe200078e00ff */
[----:B------:R-:W-:Y:S01]  /*ec30*/  LOP3.LUT R70, R70, 0xffff0000, RZ, 0xc0, !PT ;  /* 0xffff000046467812 */ /* 0x000fe200078ec0ff */
[C---:B------:R-:W-:Y:S01]  /*ec40*/  IMAD.U32 R74, R71.reuse, 0x10000, RZ ;  /* 0x00010000474a7824 */ /* 0x040fe200078e00ff */
[----:B------:R-:W-:-:S02]  /*ec50*/  LOP3.LUT R71, R71, 0xffff0000, RZ, 0xc0, !PT ;  /* 0xffff000047477812 */ /* 0x000fc400078ec0ff */
[----:B------:R-:W-:Y:S02]  /*ec60*/  PRMT R3, R111, 0x5432, R3 ;  /* 0x000054326f037816 */ /* 0x000fe40000000003 */
[C---:B0-----:R-:W-:Y:S01]  /*ec70*/  LOP3.LUT R77, R14.reuse, 0xffff0000, RZ, 0xc0, !PT ;  /* 0xffff00000e4d7812 */ /* 0x041fe200078ec0ff */
[----:B------:R-:W-:Y:S01]  /*ec80*/  IMAD.U32 R14, R14, 0x10000, RZ ;  /* 0x000100000e0e7824 */ /* 0x000fe200078e00ff */
[C---:B------:R-:W-:Y:S01]  /*ec90*/  LOP3.LUT R73, R15.reuse, 0xffff0000, RZ, 0xc0, !PT ;  /* 0xffff00000f497812 */ /* 0x040fe200078ec0ff */
[----:B------:R-:W-:Y:S02]  /*eca0*/  IMAD.U32 R15, R15, 0x10000, RZ ;  /* 0x000100000f0f7824 */ /* 0x000fe400078e00ff */
[C---:B------:R-:W-:Y:S01]  /*ecb0*/  FMUL.FTZ R76, R77.reuse, R74 ;  /* 0x0000004a4d4c7220 */ /* 0x040fe20000410000 */
[----:B------:R-:W-:-:S03]  /*ecc0*/  FMUL.FTZ R77, R77, R75 ;  /* 0x0000004b4d4d7220 */ /* 0x000fc60000410000 */
[C---:B------:R-:W-:Y:S01]  /*ecd0*/  FFMA.FTZ R76, R14.reuse, R75, -R76 ;  /* 0x0000004b0e4c7223 */ /* 0x040fe2000001084c */
[----:B------:R-:W-:Y:S01]  /*ece0*/  FFMA.FTZ R14, R14, R74, R77 ;  /* 0x0000004a0e0e7223 */ /* 0x000fe2000001004d */
[CC--:B------:R-:W-:Y:S01]  /*ecf0*/  FMUL.FTZ R74, R73.reuse, R71.reuse ;  /* 0x00000047494a7220 */ /* 0x0c0fe20000410000 */
[-C--:B------:R-:W-:Y:S01]  /*ed00*/  FMUL.FTZ R73, R73, R70.reuse ;  /* 0x0000004649497220 */ /* 0x080fe20000410000 */
[C---:B------:R-:W-:Y:S01]  /*ed10*/  IMAD.U32 R75, R3.reuse, 0x10000, RZ ;  /* 0x00010000034b7824 */ /* 0x040fe200078e00ff */
[----:B------:R-:W-:Y:S01]  /*ed20*/  LOP3.LUT R3, R3, 0xffff0000, RZ, 0xc0, !PT ;  /* 0xffff000003037812 */ /* 0x000fe200078ec0ff */
[C---:B------:R-:W-:Y:S01]  /*ed30*/  FFMA.FTZ R70, R15.reuse, R70, -R74 ;  /* 0x000000460f467223 */ /* 0x040fe2000001084a */
[----:B------:R-:W-:Y:S01]  /*ed40*/  FFMA.FTZ R15, R15, R71, R73 ;  /* 0x000000470f0f7223 */ /* 0x000fe20000010049 */
[----:B------:R-:W-:Y:S01]  /*ed50*/  PRMT R71, R111, 0x5410, R72 ;  /* 0x000054106f477816 */ /* 0x000fe20000000048 */
[C---:B------:R-:W-:Y:S01]  /*ed60*/  IMAD.U32 R72, R12.reuse, 0x10000, RZ ;  /* 0x000100000c487824 */ /* 0x040fe200078e00ff */
[----:B------:R-:W-:-:S02]  /*ed70*/  LOP3.LUT R74, R12, 0xffff0000, RZ, 0xc0, !PT ;  /* 0xffff00000c4a7812 */ /* 0x000fc400078ec0ff */
[----:B------:R-:W-:Y:S01]  /*ed80*/  F2FP.BF16.F32.PACK_AB R14, R14, R76 ;  /* 0x0000004c0e0e723e */ /* 0x000fe200000010ff */
[C---:B------:R-:W-:Y:S01]  /*ed90*/  IMAD.U32 R73, R71.reuse, 0x10000, RZ ;  /* 0x0001000047497824 */ /* 0x040fe200078e00ff */
[----:B------:R-:W-:Y:S02]  /*eda0*/  LOP3.LUT R71, R71, 0xffff0000, RZ, 0xc0, !PT ;  /* 0xffff000047477812 */ /* 0x000fe400078ec0ff */
        /* <DEDUP_REMOVED lines=14> */
.L_x_2810:
[----:B------:R-:W-:Y:S05]  /*ee90*/  BSYNC B2 ;  /* 0x0000000000027941 */ /* 0x000fea0003800000 */
.L_x_2809:
[-C--:B------:R-:W-:Y:S01]  /*eea0*/  ISETP.GE.AND P0, PT, R222, R110.reuse, PT ;  /* 0x0000006ede00720c */ /* 0x080fe20003f06270 */
[----:B------:R-:W-:Y:S01]  /*eeb0*/  BSSY B2, `(.L_x_2811) ;  /* 0x0000031000027945 */ /* 0x000fe20003800000 */
[----:B------:R-:W-:-:S11]  /*eec0*/  ISETP.GE.AND P1, PT, R223, R110, PT ;  /* 0x0000006edf00720c */ /* 0x000fd60003f26270 */
[----:B------:R-:W-:Y:S05]  /*eed0*/  @P0 BRA `(.L_x_2812) ;  /* 0x0000000000b80947 */ /* 0x000fea0003800000 */
[----:B01---5:R-:W0:Y:S01]  /*eee0*/  LDS.128 R12, [R113+0x8000] ;  /* 0x00800000710c7984 */ /* 0x023e220000000c00 */
        /* <DEDUP_REMOVED lines=45> */
.L_x_2812:
[----:B------:R-:W-:Y:S05]  /*f1c0*/  BSYNC B2 ;  /* 0x0000000000027941 */ /* 0x000fea0003800000 */
.L_x_2811:
        /* <DEDUP_REMOVED lines=9> */
[----:B------:R-:W-:Y:S01]  /*f260*/  PRMT R3, R106, 0x5432, R3 ;  /* 0x000054326a037816 */ /* 0x000fe20000000003 */
[C---:B------:R-:W-:Y:S01]  /*f270*/  IMAD.U32 R66, R64.reuse, 0x10000, RZ ;  /* 0x0001000040427824 */ /* 0x040fe200078e00ff */
[----:B------:R-:W-:Y:S01]  /*f280*/  LOP3.LUT R64, R64, 0xffff0000, RZ, 0xc0, !PT ;  /* 0xffff000040407812 */ /* 0x000fe200078ec0ff */
[----:B------:R-:W-:Y:S01]  /*f290*/  IMAD.U32 R67, R62, 0x10000, RZ ;  /* 0x000100003e437824 */ /* 0x000fe200078e00ff */
[C---:B0-----:R-:W-:Y:S01]  /*f2a0*/  LOP3.LUT R68, R14.reuse, 0xffff0000, RZ, 0xc0, !PT ;  /* 0xffff00000e447812 */ /* 0x041fe200078ec0ff */
[----:B------:R-:W-:Y:S02]  /*f2b0*/  IMAD.U32 R65, R14, 0x10000, RZ ;  /* 0x000100000e417824 */ /* 0x000fe400078e00ff */
[C---:B------:R-:W-:Y:S01]  /*f2c0*/  IMAD.U32 R14, R15.reuse, 0x10000, RZ ;  /* 0x000100000f0e7824 */ /* 0x040fe200078e00ff */
[----:B------:R-:W-:Y:S01]  /*f2d0*/  LOP3.LUT R15, R15, 0xffff0000, RZ, 0xc0, !PT ;  /* 0xffff00000f0f7812 */ /* 0x000fe200078ec0ff */
[C---:B------:R-:W-:Y:S01]  /*f2e0*/  FMUL.FTZ R69, R68.reuse, R66 ;  /* 0x0000004244457220 */ /* 0x040fe20000410000 */
[----:B------:R-:W-:-:S03]  /*f2f0*/  FMUL.FTZ R68, R68, R67 ;  /* 0x0000004344447220 */ /* 0x000fc60000410000 */
[C---:B------:R-:W-:Y:S01]  /*f300*/  FFMA.FTZ R67, R65.reuse, R67, -R69 ;  /* 0x0000004341437223 */ /* 0x040fe20000010845 */
[----:B------:R-:W-:Y:S01]  /*f310*/  FFMA.FTZ R68, R65, R66, R68 ;  /* 0x0000004241447223 */ /* 0x000fe20000010044 */
[----:B------:R-:W-:Y:S01]  /*f320*/  IMAD.U32 R65, R12, 0x10000, RZ ;  /* 0x000100000c417824 */ /* 0x000fe200078e00ff */
        /* <DEDUP_REMOVED lines=11> */
[C---:B------:R-:W-:Y:S01]  /*f3e0*/  FMUL.FTZ R64, R66.reuse, R69 ;  /* 0x0000004542407220 */ /* 0x040fe20000410000 */
[----:B------:R-:W-:Y:S01]  /*f3f0*/  LOP3.LUT R63, R63, 0xffff0000, RZ, 0xc0, !PT ;  /* 0xffff00003f3f7812 */ /* 0x000fe200078ec0ff */
[----:B------:R-:W-:Y:S01]  /*f400*/  FMUL.FTZ R66, R66, R14 ;  /* 0x0000000e42427220 */ /* 0x000fe20000410000 */
[----:B------:R-:W-:Y:S01]  /*f410*/  F2FP.BF16.F32.PACK_AB R15, R15, R12 ;  /* 0x0000000c0f0f723e */ /* 0x000fe200000010ff */
[----:B------:R-:W-:Y:S01]  /*f420*/  FFMA.FTZ R64, R65, R14, -R64 ;  /* 0x0000000e41407223 */ /* 0x000fe20000010840 */
[C---:B------:R-:W-:Y:S01]  /*f430*/  FMUL.FTZ R14, R13.reuse, R3 ;  /* 0x000000030d0e7220 */ /* 0x040fe20000410000 */
[----:B------:R-:W-:Y:S01]  /*f440*/  FMUL.FTZ R13, R13, R63 ;  /* 0x0000003f0d0d7220 */ /* 0x000fe20000410000 */
[----:B------:R-:W-:-:S02]  /*f450*/  FFMA.FTZ R66, R65, R69, R66 ;  /* 0x0000004541427223 */ /* 0x000fc40000010042 */
[C---:B------:R-:W-:Y:S01]  /*f460*/  FFMA.FTZ R63, R62.reuse, R63, -R14 ;  /* 0x0000003f3e3f7223 */ /* 0x040fe2000001080e */
[----:B------:R-:W-:Y:S01]  /*f470*/  FFMA.FTZ R13, R62, R3, R13 ;  /* 0x000000033e0d7223 */ /* 0x000fe2000001000d */
[----:B------:R-:W-:Y:S02]  /*f480*/  F2FP.BF16.F32.PACK_AB R14, R68, R67 ;  /* 0x00000043440e723e */ /* 0x000fe400000010ff */
[----:B------:R-:W-:Y:S02]  /*f490*/  F2FP.BF16.F32.PACK_AB R12, R66, R64 ;  /* 0x00000040420c723e */ /* 0x000fe400000010ff */
[----:B------:R-:W-:-:S05]  /*f4a0*/  F2FP.BF16.F32.PACK_AB R13, R13, R63 ;  /* 0x0000003f0d0d723e */ /* 0x000fca00000010ff */
[----:B------:R3:W-:Y:S02]  /*f4b0*/  STS.128 [R113+0xc000], R12 ;  /* 0x00c0000c71007388 */ /* 0x0007e40000000c00 */
.L_x_2806:
[----:B------:R-:W-:Y:S05]  /*f4c0*/  BSYNC B1 ;  /* 0x0000000000017941 */ /* 0x000fea0003800000 */
.L_x_2805:
[----:B------:R-:W-:Y:S01]  /*f4d0*/  VIADD R3, R225, 0x20 ;  /* 0x00000020e1037836 */ /* 0x000fe20000000000 */
[----:B------:R-:W-:Y:S04]  /*f4e0*/  BSSY B1, `(.L_x_2813) ;  /* 0x00000cb000017945 */ /* 0x000fe80003800000 */
[----:B------:R-:W-:-:S13]  /*f4f0*/  ISETP.GE.AND P0, PT, R3, R0, PT ;  /* 0x000000000300720c */ /* 0x000fda0003f06270 */
[----:B------:R-:W-:Y:S05]  /*f500*/  @P0 BRA `(.L_x_2814) ;  /* 0x0000000c00200947 */ /* 0x000fea0003800000 */
[----:B------:R4:W5:Y:S01]  /*f510*/  LDL R67, [R1+0x64] ;  /* 0x0000640001437983 */ /* 0x0009620000100800 */
[----:B------:R-:W0:Y:S01]  /*f520*/  LDC R3, c[0x0][0x3f4] ;  /* 0x0000fd00ff037b82 */ /* 0x000e220000000800 */
[----:B------:R-:W-:Y:S01]  /*f530*/  BSSY B2, `(.L_x_2815) ;  /* 0x0000034000027945 */ /* 0x000fe20003800000 */
[-C--:B0-----:R-:W-:Y:S02]  /*f540*/  ISETP.GE.AND P0, PT, R216, R3.reuse, PT ;  /* 0x00000003d800720c */ /* 0x081fe40003f06270 */
[-C--:B------:R-:W-:Y:S02]  /*f550*/  ISETP.GE.AND P1, PT, R221, R3.reuse, PT ;  /* 0x00000003dd00720c */ /* 0x080fe40003f26270 */
[-C--:B------:R-:W-:Y:S02]  /*f560*/  ISETP.GE.AND P2, PT, R222, R3.reuse, PT ;  /* 0x00000003de00720c */ /* 0x080fe40003f46270 */
[----:B------:R-:W-:-:S07]  /*f570*/  ISETP.GE.AND P3, PT, R223, R3, PT ;  /* 0x00000003df00720c */ /* 0x000fce0003f66270 */
[----:B----4-:R-:W-:Y:S06]  /*f580*/  @P0 BRA `(.L_x_2816) ;  /* 0x0000000000b80947 */ /* 0x010fec0003800000 */
[----:B-123-5:R-:W0:Y:S01]  /*f590*/  LDS.128 R12, [R67+0x1000] ;  /* 0x00100000430c7984 */ /* 0x02ee220000000c00 */
        /* <DEDUP_REMOVED lines=45> */
.L_x_2816:
[----:B------:R-:W-:Y:S05]  /*f870*/  BSYNC B2 ;  /* 0x0000000000027941 */ /* 0x000fea0003800000 */
.L_x_2815:
[----:B------:R-:W-:Y:S04]  /*f880*/  BSSY B2, `(.L_x_2817) ;  /* 0x0000030000027945 */ /* 0x000fe80003800000 */
[----:B------:R-:W-:Y:S05]  /*f890*/  @P1 BRA `(.L_x_2818) ;  /* 0x0000000000b81947 */ /* 0x000fea0003800000 */
[----:B0123-5:R-:W0:Y:S01]  /*f8a0*/  LDS.128 R12, [R67+0x5000] ;  /* 0x00500000430c7984 */ /* 0x02fe220000000c00 */
        /* <DEDUP_REMOVED lines=45> */
.L_x_2818:
[----:B------:R-:W-:Y:S05]  /*fb80*/  BSYNC B2 ;  /* 0x0000000000027941 */ /* 0x000fea0003800000 */
.L_x_2817:
[----:B------:R-:W-:Y:S04]  /*fb90*/  BSSY B2, `(.L_x_2819) ;  /* 0x0000030000027945 */ /* 0x000fe80003800000 */
[----:B------:R-:W-:Y:S05]  /*fba0*/  @P2 BRA `(.L_x_2820) ;  /* 0x0000000000b82947 */ /* 0x000fea0003800000 */
[----:B012345:R-:W0:Y:S01]  /*fbb0*/  LDS.128 R12, [R67+0x9000] ;  /* 0x00900000430c7984 */ /* 0x03fe220000000c00 */
        /* <DEDUP_REMOVED lines=45> */
.L_x_2820:
[----:B------:R-:W-:Y:S05]  /*fe90*/  BSYNC B2 ;  /* 0x0000000000027941 */ /* 0x000fea0003800000 */
.L_x_2819:
[----:B------:R-:W-:Y:S05]  /*fea0*/  @P3 BRA `(.L_x_2814) ;  /* 0x0000000000b83947 */ /* 0x000fea0003800000 */
[----:B012345:R-:W0:Y:S01]  /*feb0*/  LDS.128 R12, [R67+0xd000] ;  /* 0x00d00000430c7984 */ /* 0x03fe220000000c00 */
[--C-:B------:R-:W-:Y:S02]  /*fec0*/  SHF.R.U64 R50, R46, 0x10, R47.reuse ;  /* 0x000000102e327819 */ /* 0x100fe4000000122f */
[----:B------:R-:W-:Y:S02]  /*fed0*/  SHF.R.U32.HI R46, RZ, 0x10, R47 ;  /* 0x00000010ff2e7819 */ /* 0x000fe4000001162f */
[--C-:B------:R-:W-:Y:S02]  /*fee0*/  SHF.R.U64 R47, R48, 0x10, R49.reuse ;  /* 0x00000010302f7819 */ /* 0x100fe40000001231 */
[----:B------:R-:W-:Y:S02]  /*fef0*/  SHF.R.U32.HI R49, RZ, 0x10, R49 ;  /* 0x00000010ff317819 */ /* 0x000fe40000011631 */
[C---:B------:R-:W-:Y:S02]  /*ff00*/  PRMT R3, R89.reuse, 0x5432, R50 ;  /* 0x0000543259037816 */ /* 0x040fe40000000032 */
[----:B------:R-:W-:-:S02]  /*ff10*/  PRMT R89, R89, 0x5410, R46 ;  /* 0x0000541059597816 */ /* 0x000fc4000000002e */
[C---:B------:R-:W-:Y:S02]  /*ff20*/  PRMT R46, R90.reuse, 0x5410, R47 ;  /* 0x000054105a2e7816 */ /* 0x040fe4000000002f */
[----:B------:R-:W-:-:S05]  /*ff30*/  PRMT R90, R90, 0x5432, R49 ;  /* 0x000054325a5a7816 */ /* 0x000fca0000000031 */
[C---:B------:R-:W-:Y:S01]  /*ff40*/  IMAD.U32 R52, R90.reuse, 0x10000, RZ ;  /* 0x000100005a347824 */ /* 0x040fe200078e00ff */
[----:B------:R-:W-:Y:S02]  /*ff50*/  LOP3.LUT R90, R90, 0xffff0000, RZ, 0xc0, !PT ;  /* 0xffff00005a5a7812 */ /* 0x000fe400078ec0ff */
[C---:B0-----:R-:W-:Y:S01]  /*ff60*/  LOP3.LUT R48, R14.reuse, 0xffff0000, RZ, 0xc0, !PT ;  /* 0xffff00000e307812 */ /* 0x041fe200078ec0ff */
[----:B------:R-:W-:Y:S01]  /*ff70*/  IMAD.U32 R47, R14, 0x10000, RZ ;  /* 0x000100000e2f7824 */ /* 0x000fe200078e00ff */
[C---:B------:R-:W-:Y:S01]  /*ff80*/  LOP3.LUT R49, R12.reuse, 0xffff0000, RZ, 0xc0, !PT ;  /* 0xffff00000c317812 */ /* 0x040fe200078ec0ff */
[C---:B------:R-:W-:Y:S01]  /*ff90*/  IMAD.U32 R14, R15.reuse, 0x10000, RZ ;  /* 0x000100000f0e7824 */ /* 0x040fe200078e00ff */
[----:B------:R-:W-:Y:S01]  /*ffa0*/  LOP3.LUT R15, R15, 0xffff0000, RZ, 0xc0, !PT ;  /* 0xffff00000f0f7812 */ /* 0x000fe200078ec0ff */
[----:B------:R-:W-:Y:S02]  /*ffb0*/  IMAD.U32 R51, R12, 0x10000, RZ ;  /* 0x000100000c337824 */ /* 0x000fe400078e00ff */
[----:B------:R-:W-:Y:S01]  /*ffc0*/  FMUL.FTZ R54, R48, R52 ;  /* 0x0000003430367220 */ /* 0x000fe20000410000 */
[C---:B------:R-:W-:Y:S01]  /*ffd0*/  IMAD.U32 R12, R89.reuse, 0x10000, RZ ;  /* 0x00010000590c7824 */ /* 0x040fe200078e00ff */
[----:B------:R-:W-:Y:S01]  /*ffe0*/  LOP3.LUT R89, R89, 0xffff0000, RZ, 0xc0, !PT ;  /* 0xffff000059597812 */ /* 0x000fe200078ec0ff */
[----:B------:R-:W-:-:S02]  /*fff0*/  IMAD.U32 R50, R13, 0x10000, RZ ;  /* 0x000100000d327824 */ /* 0x000fc400078e00ff */
[----:B------:R-:W-:Y:S01]  /*10000*/  FMUL.FTZ R55, R15, R90 ;  /* 0x0000005a0f377220 */ /* 0x000fe20000410000 */
[-C--:B------:R-:W-:Y:S01]  /*10010*/  FMUL.FTZ R53, R48, R12.reuse ;  /* 0x0000000c30357220 */ /* 0x080fe20000410000 */
[----:B------:R-:W-:Y:S01]  /*10020*/  FFMA.FTZ R54, R47, R12, -R54 ;  /* 0x0000000c2f367223 */ /* 0x000fe20000010836 */
[C---:B------:R-:W-:Y:S01]  /*10030*/  IMAD.U32 R48, R46.reuse, 0x10000, RZ ;  /* 0x000100002e307824 */ /* 0x040fe200078e00ff */
[----:B------:R-:W-:Y:S01]  /*10040*/  LOP3.LUT R13, R13, 0xffff0000, RZ, 0xc0, !PT ;  /* 0xffff00000d0d7812 */ /* 0x000fe200078ec0ff */
[-C--:B------:R-:W-:Y:S01]  /*10050*/  FMUL.FTZ R15, R15, R89.reuse ;  /* 0x000000590f0f7220 */ /* 0x080fe20000410000 */
[C---:B------:R-:W-:Y:S01]  /*10060*/  IMAD.U32 R12, R3.reuse, 0x10000, RZ ;  /* 0x00010000030c7824 */ /* 0x040fe200078e00ff */
[----:B------:R-:W-:Y:S01]  /*10070*/  LOP3.LUT R46, R46, 0xffff0000, RZ, 0xc0, !PT ;  /* 0xffff00002e2e7812 */ /* 0x000fe200078ec0ff */
[C---:B------:R-:W-:Y:S01]  /*10080*/  FFMA.FTZ R55, R14.reuse, R89, -R55 ;  /* 0x000000590e377223 */ /* 0x040fe20000010837 */
[----:B------:R-:W-:Y:S01]  /*10090*/  LOP3.LUT R3, R3, 0xffff0000, RZ, 0xc0, !PT ;  /* 0xffff000003037812 */ /* 0x000fe200078ec0ff */
[----:B------:R-:W-:Y:S01]  /*100a0*/  FFMA.FTZ R90, R14, R90, R15 ;  /* 0x0000005a0e5a7223 */ /* 0x000fe2000001000f */
[----:B------:R-:W-:Y:S01]  /*100b0*/  FMUL.FTZ R14, R49, R48 ;  /* 0x00000030310e7220 */ /* 0x000fe20000410000 */
[----:B------:R-:W-:Y:S01]  /*100c0*/  FMUL.FTZ R15, R13, R46 ;  /* 0x0000002e0d0f7220 */ /* 0x000fe20000410000 */
[----:B------:R-:W-:Y:S01]  /*100d0*/  FMUL.FTZ R49, R49, R12 ;  /* 0x0000000c31317220 */ /* 0x000fe20000410000 */
[-C--:B------:R-:W-:Y:S01]  /*100e0*/  FMUL.FTZ R13, R13, R3.reuse ;  /* 0x000000030d0d7220 */ /* 0x080fe20000410000 */
        /* <DEDUP_REMOVED lines=10> */
.L_x_2814:
[----:B------:R-:W-:Y:S05]  /*10190*/  BSYNC B1 ;  /* 0x0000000000017941 */ /* 0x000fea0003800000 */
.L_x_2813:
[----:B------:R-:W-:Y:S01]  /*101a0*/  VIADD R3, R225, 0x40 ;  /* 0x00000040e1037836 */ /* 0x000fe20000000000 */
[----:B------:R-:W-:Y:S04]  /*101b0*/  BSSY B1, `(.L_x_2821) ;  /* 0x00000cb000017945 */ /* 0x000fe80003800000 */
[----:B------:R-:W-:-:S13]  /*101c0*/  ISETP.GE.AND P0, PT, R3, R0, PT ;  /* 0x000000000300720c */ /* 0x000fda0003f06270 */
[----:B------:R-:W-:Y:S05]  /*101d0*/  @P0 BRA `(.L_x_2822) ;  /* 0x0000000c00200947 */ /* 0x000fea0003800000 */
[----:B------:R0:W5:Y:S01]  /*101e0*/  LDL R56, [R1+0x64] ;  /* 0x0000640001387983 */ /* 0x0001620000100800 */
[----:B------:R-:W1:Y:S01]  /*101f0*/  LDC R3, c[0x0][0x3f4] ;  /* 0x0000fd00ff037b82 */ /* 0x000e620000000800 */
[----:B------:R-:W-:Y:S01]  /*10200*/  BSSY B2, `(.L_x_2823) ;  /* 0x0000034000027945 */ /* 0x000fe20003800000 */
[-C--:B-1----:R-:W-:Y:S02]  /*10210*/  ISETP.GE.AND P0, PT, R216, R3.reuse, PT ;  /* 0x00000003d800720c */ /* 0x082fe40003f06270 */
[-C--:B------:R-:W-:Y:S02]  /*10220*/  ISETP.GE.AND P1, PT, R221, R3.reuse, PT ;  /* 0x00000003dd00720c */ /* 0x080fe40003f26270 */
[-C--:B------:R-:W-:Y:S02]  /*10230*/  ISETP.GE.AND P2, PT, R222, R3.reuse, PT ;  /* 0x00000003de00720c */ /* 0x080fe40003f46270 */
[----:B------:R-:W-:-:S07]  /*10240*/  ISETP.GE.AND P3, PT, R223, R3, PT ;  /* 0x00000003df00720c */ /* 0x000fce0003f66270 */
[----:B0-----:R-:W-:Y:S06]  /*10250*/  @P0 BRA `(.L_x_2824) ;  /* 0x0000000000b80947 */ /* 0x001fec0003800000 */
[----:B--2345:R-:W0:Y:S01]  /*10260*/  LDS.128 R12, [R56+0x2000] ;  /* 0x00200000380c7984 */ /* 0x03ce220000000c00 */
        /* <DEDUP_REMOVED lines=9> */
[----:B------:R-:W-:Y:S01]  /*10300*/  IMAD.U32 R51, R101, 0x10000, RZ ;  /* 0x0001000065337824 */ /* 0x000fe200078e00ff */
[C---:B------:R-:W-:Y:S01]  /*10310*/  LOP3.LUT R49, R100.reuse, 0xffff0000, RZ, 0xc0, !PT ;  /* 0xffff000064317812 */ /* 0x040fe200078ec0ff */
[----:B------:R-:W-:Y:S01]  /*10320*/  IMAD.U32 R47, R100, 0x10000, RZ ;  /* 0x00010000642f7824 */ /* 0x000fe200078e00ff */
[C---:B0-----:R-:W-:Y:S01]  /*10330*/  LOP3.LUT R46, R14.reuse, 0xffff0000, RZ, 0xc0, !PT ;  /* 0xffff00000e2e7812 */ /* 0x041fe200078ec0ff */
[----:B------:R-:W-:Y:S01]  /*10340*/  IMAD.U32 R44, R14, 0x10000, RZ ;  /* 0x000100000e2c7824 */ /* 0x000fe200078e00ff */
[C---:B------:R-:W-:Y:S01]  /*10350*/  LOP3.LUT R48, R15.reuse, 0xffff0000, RZ, 0xc0, !PT ;  /* 0xffff00000f307812 */ /* 0x040fe200078ec0ff */
[----:B------:R-:W-:-:S02]  /*10360*/  IMAD.U32 R14, R15, 0x10000, RZ ;  /* 0x000100000f0e7824 */ /* 0x000fc400078e00ff */
[C---:B------:R-:W-:Y:S01]  /*10370*/  FMUL.FTZ R53, R46.reuse, R51 ;  /* 0x000000332e357220 */ /* 0x040fe20000410000 */
[----:B------:R-:W-:Y:S01]  /*10380*/  FMUL.FTZ R50, R46, R47 ;  /* 0x0000002f2e327220 */ /* 0x000fe20000410000 */
[----:B------:R-:W-:Y:S01]  /*10390*/  FMUL.FTZ R55, R48, R45 ;  /* 0x0000002d30377220 */ /* 0x000fe20000410000 */
[C---:B------:R-:W-:Y:S01]  /*103a0*/  IMAD.U32 R43, R13.reuse, 0x10000, RZ ;  /* 0x000100000d2b7824 */ /* 0x040fe200078e00ff */
[----:B------:R-:W-:Y:S01]  /*103b0*/  LOP3.LUT R46, R13, 0xffff0000, RZ, 0xc0, !PT ;  /* 0xffff00000d2e7812 */ /* 0x000fe200078ec0ff */
[C---:B------:R-:W-:Y:S01]  /*103c0*/  FFMA.FTZ R13, R44.reuse, R47, -R53 ;  /* 0x0000002f2c0d7223 */ /* 0x040fe20000010835 */
[----:B------:R-:W-:Y:S01]  /*103d0*/  FFMA.FTZ R44, R44, R51, R50 ;  /* 0x000000332c2c7223 */ /* 0x000fe20000010032 */
[-C--:B------:R-:W-:Y:S01]  /*103e0*/  FMUL.FTZ R51, R48, R49.reuse ;  /* 0x0000003130337220 */ /* 0x080fe20000410000 */
[----:B------:R-:W-:Y:S01]  /*103f0*/  FFMA.FTZ R47, R14, R49, -R55 ;  /* 0x000000310e2f7223 */ /* 0x000fe20000010837 */
[C---:B------:R-:W-:Y:S01]  /*10400*/  IMAD.U32 R15, R12.reuse, 0x10000, RZ ;  /* 0x000100000c0f7824 */ /* 0x040fe200078e00ff */
[----:B------:R-:W-:Y:S01]  /*10410*/  LOP3.LUT R12, R12, 0xffff0000, RZ, 0xc0, !PT ;  /* 0xffff00000c0c7812 */ /* 0x000fe200078ec0ff */
[C---:B------:R-:W-:Y:S01]  /*10420*/  IMAD.U32 R49, R42.reuse, 0x10000, RZ ;  /* 0x000100002a317824 */ /* 0x040fe200078e00ff */
[----:B------:R-:W-:Y:S01]  /*10430*/  LOP3.LUT R42, R42, 0xffff0000, RZ, 0xc0, !PT ;  /* 0xffff00002a2a7812 */ /* 0x000fe200078ec0ff */
[C---:B------:R-:W-:Y:S01]  /*10440*/  IMAD.U32 R48, R3.reuse, 0x10000, RZ ;  /* 0x0001000003307824 */ /* 0x040fe200078e00ff */
[----:B------:R-:W-:Y:S01]  /*10450*/  LOP3.LUT R3, R3, 0xffff0000, RZ, 0xc0, !PT ;  /* 0xffff000003037812 */ /* 0x000fe200078ec0ff */
        /* <DEDUP_REMOVED lines=14> */
.L_x_2824:
[----:B------:R-:W-:Y:S05]  /*10540*/  BSYNC B2 ;  /* 0x0000000000027941 */ /* 0x000fea0003800000 */
.L_x_2823:
[----:B------:R-:W-:Y:S04]  /*10550*/  BSSY B2, `(.L_x_2825) ;  /* 0x0000030000027945 */ /* 0x000fe80003800000 */
[----:B------:R-:W-:Y:S05]  /*10560*/  @P1 BRA `(.L_x_2826) ;  /* 0x0000000000b81947 */ /* 0x000fea0003800000 */
[----:B0-2345:R-:W0:Y:S01]  /*10570*/  LDS.128 R12, [R56+0x6000] ;  /* 0x00600000380c7984 */ /* 0x03de220000000c00 */
        /* <DEDUP_REMOVED lines=13> */
[C---:B------:R-:W-:Y:S01]  /*10650*/  IMAD.U32 R41, R15.reuse, 0x10000, RZ ;  /* 0x000100000f297824 */ /* 0x040fe200078e00ff */
[----:B------:R-:W-:Y:S01]  /*10660*/  LOP3.LUT R15, R15, 0xffff0000, RZ, 0xc0, !PT ;  /* 0xffff00000f0f7812 */ /* 0x000fe200078ec0ff */
[----:B------:R-:W-:-:S02]  /*10670*/  IMAD.U32 R39, R14, 0x10000, RZ ;  /* 0x000100000e277824 */ /* 0x000fc400078e00ff */
[CC--:B------:R-:W-:Y:S01]  /*10680*/  FMUL.FTZ R46, R40.reuse, R45.reuse ;  /* 0x0000002d282e7220 */ /* 0x0c0fe20000410000 */
[----:B------:R-:W-:Y:S01]  /*10690*/  FMUL.FTZ R40, R40, R42 ;  /* 0x0000002a28287220 */ /* 0x000fe20000410000 */
[----:B------:R-:W-:Y:S01]  /*106a0*/  FMUL.FTZ R48, R15, R92 ;  /* 0x0000005c0f307220 */ /* 0x000fe20000410000 */
[----:B------:R-:W-:Y:S02]  /*106b0*/  IMAD.U32 R14, R12, 0x10000, RZ ;  /* 0x000100000c0e7824 */ /* 0x000fe400078e00ff */
[----:B------:R-:W-:Y:S01]  /*106c0*/  FFMA.FTZ R46, R39, R42, -R46 ;  /* 0x0000002a272e7223 */ /* 0x000fe2000001082e */
[-C--:B------:R-:W-:Y:S01]  /*106d0*/  FMUL.FTZ R42, R15, R44.reuse ;  /* 0x0000002c0f2a7220 */ /* 0x080fe20000410000 */
[----:B------:R-:W-:Y:S02]  /*106e0*/  IMAD.U32 R3, R13, 0x10000, RZ ;  /* 0x000100000d037824 */ /* 0x000fe400078e00ff */
[----:B------:R-:W-:Y:S01]  /*106f0*/  FFMA.FTZ R45, R39, R45, R40 ;  /* 0x0000002d272d7223 */ /* 0x000fe20000010028 */
[----:B------:R-:W-:Y:S01]  /*10700*/  IMAD.U32 R15, R38, 0x10000, RZ ;  /* 0x00010000260f7824 */ /* 0x000fe200078e00ff */
[----:B------:R-:W-:Y:S01]  /*10710*/  LOP3.LUT R12, R12, 0xffff0000, RZ, 0xc0, !PT ;  /* 0xffff00000c0c7812 */ /* 0x000fe200078ec0ff */
[----:B------:R-:W-:Y:S01]  /*10720*/  IMAD.U32 R39, R43, 0x10000, RZ ;  /* 0x000100002b277824 */ /* 0x000fe200078e00ff */
[----:B------:R-:W-:Y:S01]  /*10730*/  LOP3.LUT R13, R13, 0xffff0000, RZ, 0xc0, !PT ;  /* 0xffff00000d0d7812 */ /* 0x000fe200078ec0ff */
[----:B------:R-:W-:Y:S01]  /*10740*/  FFMA.FTZ R48, R41, R44, -R48 ;  /* 0x0000002c29307223 */ /* 0x000fe20000010830 */
[----:B------:R-:W-:Y:S01]  /*10750*/  LOP3.LUT R40, R43, 0xffff0000, RZ, 0xc0, !PT ;  /* 0xffff00002b287812 */ /* 0x000fe200078ec0ff */
[----:B------:R-:W-:Y:S01]  /*10760*/  FFMA.FTZ R47, R41, R92, R42 ;  /* 0x0000005c292f7223 */ /* 0x000fe2000001002a */
[----:B------:R-:W-:Y:S01]  /*10770*/  LOP3.LUT R38, R38, 0xffff0000, RZ, 0xc0, !PT ;  /* 0xffff000026267812 */ /* 0x000fe200078ec0ff */
[C---:B------:R-:W-:Y:S01]  /*10780*/  FMUL.FTZ R41, R12.reuse, R39 ;  /* 0x000000270c297220 */ /* 0x040fe20000410000 */
[----:B------:R-:W-:Y:S01]  /*10790*/  FMUL.FTZ R42, R12, R15 ;  /* 0x0000000f0c2a7220 */ /* 0x000fe20000410000 */
[----:B------:R-:W-:-:S02]  /*107a0*/  FMUL.FTZ R44, R13, R40 ;  /* 0x000000280d2c7220 */ /* 0x000fc40000410000 */
[-C--:B------:R-:W-:Y:S01]  /*107b0*/  FMUL.FTZ R43, R13, R38.reuse ;  /* 0x000000260d2b7220 */ /* 0x080fe20000410000 */
[C---:B------:R-:W-:Y:S01]  /*107c0*/  FFMA.FTZ R12, R14.reuse, R15, -R41 ;  /* 0x0000000f0e0c7223 */ /* 0x040fe20000010829 */
[----:B------:R-:W-:Y:S01]  /*107d0*/  FFMA.FTZ R39, R14, R39, R42 ;  /* 0x000000270e277223 */ /* 0x000fe2000001002a */
[C---:B------:R-:W-:Y:S01]  /*107e0*/  FFMA.FTZ R13, R3.reuse, R38, -R44 ;  /* 0x00000026030d7223 */ /* 0x040fe2000001082c */
[----:B------:R-:W-:Y:S01]  /*107f0*/  FFMA.FTZ R40, R3, R40, R43 ;  /* 0x0000002803287223 */ /* 0x000fe2000001002b */
[----:B------:R-:W-:Y:S02]  /*10800*/  F2FP.BF16.F32.PACK_AB R14, R45, R46 ;  /* 0x0000002e2d0e723e */ /* 0x000fe400000010ff */
[----:B------:R-:W-:Y:S02]  /*10810*/  F2FP.BF16.F32.PACK_AB R15, R47, R48 ;  /* 0x000000302f0f723e */ /* 0x000fe400000010ff */
[----:B------:R-:W-:Y:S02]  /*10820*/  F2FP.BF16.F32.PACK_AB R12, R39, R12 ;  /* 0x0000000c270c723e */ /* 0x000fe400000010ff */
[----:B------:R-:W-:-:S05]  /*10830*/  F2FP.BF16.F32.PACK_AB R13, R40, R13 ;  /* 0x0000000d280d723e */ /* 0x000fca00000010ff */
[----:B------:R1:W-:Y:S02]  /*10840*/  STS.128 [R56+0x6000], R12 ;  /* 0x0060000c38007388 */ /* 0x0003e40000000c00 */
.L_x_2826:
[----:B------:R-:W-:Y:S05]  /*10850*/  BSYNC B2 ;  /* 0x0000000000027941 */ /* 0x000fea0003800000 */
.L_x_2825:
[----:B------:R-:W-:Y:S04]  /*10860*/  BSSY B2, `(.L_x_2827) ;  /* 0x0000030000027945 */ /* 0x000fe80003800000 */
[----:B------:R-:W-:Y:S05]  /*10870*/  @P2 BRA `(.L_x_2828) ;  /* 0x0000000000b82947 */ /* 0x000fea0003800000 */
[----:B012345:R-:W0:Y:S01]  /*10880*/  LDS.128 R12, [R56+0xa000] ;  /* 0x00a00000380c7984 */ /* 0x03fe220000000c00 */
        /* <DEDUP_REMOVED lines=45> */
.L_x_2828:
[----:B------:R-:W-:Y:S05]  /*10b60*/  BSYNC B2 ;  /* 0x0000000000027941 */ /* 0x000fea0003800000 */
.L_x_2827:
        /* <DEDUP_REMOVED lines=47> */
.L_x_2822:
[----:B------:R-:W-:Y:S05]  /*10e60*/  BSYNC B1 ;  /* 0x0000000000017941 */ /* 0x000fea0003800000 */
.L_x_2821:
[----:B------:R-:W-:-:S05]  /*10e70*/  VIADD R3, R225, 0x60 ;  /* 0x00000060e1037836 */ /* 0x000fca0000000000 */
        /* <DEDUP_REMOVED lines=56> */
.L_x_2831:
[----:B------:R-:W-:Y:S05]  /*11200*/  BSYNC B1 ;  /* 0x0000000000017941 */ /* 0x000fea0003800000 */
.L_x_2830:
[----:B------:R-:W-:Y:S04]  /*11210*/  BSSY B1, `(.L_x_2832) ;  /* 0x0000030000017945 */ /* 0x000fe80003800000 */
[----:B------:R-:W-:Y:S05]  /*11220*/  @P1 BRA `(.L_x_2833) ;  /* 0x0000000000b81947 */ /* 0x000fea0003800000 */
[----:B0-2345:R-:W0:Y:S01]  /*11230*/  LDS.128 R12, [R35+0x7000] ;  /* 0x00700000230c7984 */ /* 0x03de220000000c00 */
        /* <DEDUP_REMOVED lines=27> */
[C---:B------:R-:W-:Y:S01]  /*113f0*/  IMAD.U32 R14, R24.reuse, 0x10000, RZ ;  /* 0x00010000180e7824 */ /* 0x040fe200078e00ff */
[----:B------:R-:W-:Y:S01]  /*11400*/  LOP3.LUT R27, R27, 0xffff0000, RZ, 0xc0, !PT ;  /* 0xffff00001b1b7812 */ /* 0x000fe200078ec0ff */
[C---:B------:R-:W-:Y:S01]  /*11410*/  FFMA.FTZ R30, R21.reuse, R26, -R30 ;  /* 0x0000001a151e7223 */ /* 0x040fe2000001081e */
        /* <DEDUP_REMOVED lines=15> */
.L_x_2833:
[----:B------:R-:W-:Y:S05]  /*11510*/  BSYNC B1 ;  /* 0x0000000000017941 */ /* 0x000fea0003800000 */
.L_x_2832:
        /* <DEDUP_REMOVED lines=48> */
.L_x_2835:
[----:B------:R-:W-:Y:S05]  /*11820*/  BSYNC B1 ;  /* 0x0000000000017941 */ /* 0x000fea0003800000 */
.L_x_2834:
        /* <DEDUP_REMOVED lines=48> */
.L_x_2790:
        /* <DEDUP_REMOVED lines=33> */
.L_x_3132:
        /* <DEDUP_REMOVED lines=13> */
[----:B------:R-:W-:Y:S01]  /*11e10*/  ULDC UR4, c[0x0][0x3f4] ;  /* 0x0000fd0000047ab9 */ /* 0x000fe20000000800 */
[----:B------:R-:W-:Y:S02]  /*11e20*/  CS2R R66, SRZ ;  /* 0x0000000000427805 */ /* 0x000fe4000001ff00 */
[----:B------:R-:W-:Y:S02]  /*11e30*/  ISETP.GE.AND P4, PT, R16, UR4, PT ;  /* 0x0000000410007c0c */ /* 0x000fe4000bf86270 */
[----:B------:R-:W-:Y:S02]  /*11e40*/  CS2R R64, SRZ ;  /* 0x0000000000407805 */ /* 0x000fe4000001ff00 */
[----:B------:R-:W-:Y:S02]  /*11e50*/  ISETP.GE.AND P5, PT, R214, UR4, PT ;  /* 0x00000004d6007c0c */ /* 0x000fe4000bfa6270 */
[----:B------:R-:W-:Y:S01]  /*11e60*/  CS2R R58, SRZ ;  /* 0x00000000003a7805 */ /* 0x000fe2000001ff00 */
[----:B------:R-:W-:-:S06]  /*11e70*/  ULDC.64 UR6, c[0x0][0x208] ;  /* 0x0000820000067ab9 */ /* 0x000fcc0000000a00 */
        /* <DEDUP_REMOVED lines=21> */
.L_x_2838:
[----:B------:R-:W-:Y:S05]  /*11fd0*/  BSYNC B1 ;  /* 0x0000000000017941 */ /* 0x000fea0003800000 */
.L_x_2837:
        /* <DEDUP_REMOVED lines=28> */
[----:B------:R-:W-:-:S04]  /*121a0*/  PRMT R96, R4, 0x5410, R5 ;  /* 0x0000541004607816 */ /* 0x000fc80000000005 */
[----:B------:R-:W-:Y:S01]  /*121b0*/  PRMT R121, R6, 0x5410, R7 ;  /* 0x0000541006797816 */ /* 0x000fe20000000007 */
[----:B------:R-:W-:Y:S06]  /*121c0*/  BRA.DIV UR4, `(.L_x_2839) ;  /* 0x0000022204847947 */ /* 0x000fec000b800000 */
[----:B------:R1:W2:Y:S04]  /*121d0*/  SHFL.IDX PT, R7, R73, 0x1, 0x181f ;  /* 0x00381f0049077f89 */ /* 0x0002a800000e0000 */
[----:B------:R1:W0:Y:S04]  /*121e0*/  SHFL.IDX PT, R6, R72, 0x1, 0x181f ;  /* 0x00381f0048067f89 */ /* 0x00022800000e0000 */
[----:B---3--:R1:W3:Y:S04]  /*121f0*/  SHFL.IDX PT, R9, R20, 0x1, 0x181f ;  /* 0x00381f0014097f89 */ /* 0x0082e800000e0000 */
[----:B----4-:R1:W4:Y:S02]  /*12200*/  SHFL.IDX PT, R14, R21, 0x1, 0x181f ;  /* 0x00381f00150e7f89 */ /* 0x01032400000e0000 */
.L_x_3138:
        /* <DEDUP_REMOVED lines=20> */
[----:B------:R-:W-:Y:S01]  /*12350*/  @!P5 IMAD.SHL.U32 R11, R212, 0x2, RZ ;  /* 0x00000002d40bd824 */ /* 0x000fe200078e00ff */
[-C--:B0-----:R-:W-:Y:S02]  /*12360*/  @!P4 IADD3 R10, P0, R6, R5.reuse, RZ ;  /* 0x00000005060ac210 */ /* 0x081fe40007f1e0ff */
[C---:B----4-:R-:W-:Y:S02]  /*12370*/  @!P4 IADD3 R4, P1, R14.reuse, R5, RZ ;  /* 0x000000050e04c210 */ /* 0x050fe40007f3e0ff */
[-C--:B------:R-:W-:Y:S02]  /*12380*/  @!P5 IADD3 R8, P3, R14, R11.reuse, RZ ;  /* 0x0000000b0e08d210 */ /* 0x080fe40007f7e0ff */
[----:B------:R-:W-:Y:S01]  /*12390*/  @!P5 IADD3 R6, P2, R6, R11, RZ ;  /* 0x0000000b0606d210 */ /* 0x000fe20007f5e0ff */
[--C-:B--2---:R-:W-:Y:S01]  /*123a0*/  @!P4 IMAD.X R11, R7, 0x1, R12.reuse, P0 ;  /* 0x00000001070bc824 */ /* 0x104fe200000e060c */
        /* <DEDUP_REMOVED lines=13> */
.L_x_2841:
[----:B------:R-:W-:Y:S05]  /*12480*/  BSYNC B1 ;  /* 0x0000000000017941 */ /* 0x000fea0003800000 */
.L_x_2840:
        /* <DEDUP_REMOVED lines=29> */
[----:B------:R3:W0:Y:S02]  /*12660*/  SHFL.IDX PT, R8, R21, 0x2, 0x181f ;  /* 0x00581f0015087f89 */ /* 0x00062400000e0000 */
.L_x_3144:
        /* <DEDUP_REMOVED lines=22> */
[----:B----4-:R-:W-:Y:S02]  /*127d0*/  @!P5 SHF.L.U64.HI R14, R212, 0x1, R215 ;  /* 0x00000001d40ed819 */ /* 0x010fe400000102d7 */
[-C--:B0-----:R-:W-:Y:S02]  /*127e0*/  @!P4 IADD3 R10, P0, R6, R11.reuse, RZ ;  /* 0x0000000b060ac210 */ /* 0x081fe40007f1e0ff */
[----:B------:R-:W-:Y:S02]  /*127f0*/  @!P4 IADD3 R4, P1, R8, R11, RZ ;  /* 0x0000000b0804c210 */ /* 0x000fe40007f3e0ff */
[-C--:B------:R-:W-:Y:S01]  /*12800*/  @!P5 IADD3 R6, P2, R6, R5.reuse, RZ ;  /* 0x000000050606d210 */ /* 0x080fe20007f5e0ff */
[--C-:B--2---:R-:W-:Y:S01]  /*12810*/  @!P4 IMAD.X R11, R7, 0x1, R12.reuse, P0 ;  /* 0x00000001070bc824 */ /* 0x104fe200000e060c */
[----:B------:R-:W-:Y:S01]  /*12820*/  @!P5 IADD3 R8, P3, R8, R5, RZ ;  /* 0x000000050808d210 */ /* 0x000fe20007f7e0ff */
        /* <DEDUP_REMOVED lines=12> */
.L_x_2844:
[----:B------:R-:W-:Y:S05]  /*128f0*/  BSYNC B1 ;  /* 0x0000000000017941 */ /* 0x000fea0003800000 */
.L_x_2843:
[----:B0-2--5:R-:W-:Y:S01]  /*12900*/  IMAD.MOV.U32 R7, RZ, RZ, R38 ;  /* 0x000000ffff077224 */ /* 0x025fe200078e0026 */
[----:B------:R-:W-:Y:S01]  /*12910*/  UMOV UR4, 0xffffffff ;  /* 0xffffffff00047882 */ /* 0x000fe20000000000 */
[----:B------:R-:W-:Y:S02]  /*12920*/  IMAD.MOV.U32 R6, RZ, RZ, R39 ;  /* 0x000000ffff067224 */ /* 0x000fe400078e0027 */
        /* <DEDUP_REMOVED lines=27> */
[----:B-1-3--:R-:W1:Y:S02]  /*12ae0*/  SHFL.IDX PT, R21, R21, 0x3, 0x181f ;  /* 0x00781f0015157f89 */ /* 0x00ae6400000e0000 */
.L_x_3150:
[----:B------:R-:W-:Y:S01]  /*12af0*/  VIADD R0, R0, 0x60 ;  /* 0x0000006000007836 */ /* 0x000fe20000000000 */
[----:B------:R-:W-:Y:S01]  /*12b00*/  BSSY B1, `(.L_x_2846) ;  /* 0x0000026000017945 */ /* 0x000fe20003800000 */
[----:B------:R-:W-:Y:S02]  /*12b10*/  CS2R R4, SRZ ;  /* 0x0000000000047805 */ /* 0x000fe4000001ff00 */
[----:B------:R-:W-:Y:S02]  /*12b20*/  CS2R R10, SRZ ;  /* 0x00000000000a7805 */ /* 0x000fe4000001ff00 */
[----:B------:R-:W-:Y:S02]  /*12b30*/  CS2R R8, SRZ ;  /* 0x0000000000087805 */ /* 0x000fe4000001ff00 */
[----:B------:R-:W-:Y:S02]  /*12b40*/  ISETP.GE.AND P0, PT, R0, R3, PT ;  /* 0x000000030000720c */ /* 0x000fe40003f06270 */
[----:B----4-:R-:W-:-:S02]  /*12b50*/  CS2R R14, SRZ ;  /* 0x00000000000e7805 */ /* 0x010fc4000001ff00 */
[----:B------:R-:W-:Y:S02]  /*12b60*/  CS2R R12, SRZ ;  /* 0x00000000000c7805 */ /* 0x000fe4000001ff00 */
[----:B------:R-:W-:Y:S02]  /*12b70*/  CS2R R74, SRZ ;  /* 0x00000000004a7805 */ /* 0x000fe4000001ff00 */
[----:B0-----:R-:W-:-:S05]  /*12b80*/  CS2R R72, SRZ ;  /* 0x0000000000487805 */ /* 0x001fca000001ff00 */
[----:B------:R-:W-:Y:S05]  /*12b90*/  @P0 BRA `(.L_x_2847) ;  /* 0x0000000000700947 */ /* 0x000fea0003800000 */
[----:B------:R-:W-:Y:S01]  /*12ba0*/  ULDC UR4, c[0x0][0x3f4] ;  /* 0x0000fd0000047ab9 */ /* 0x000fe20000000800 */
[----:B------:R-:W-:Y:S02]  /*12bb0*/  CS2R R10, SRZ ;  /* 0x00000000000a7805 */ /* 0x000fe4000001ff00 */
[----:B------:R-:W-:Y:S02]  /*12bc0*/  ISETP.GE.AND P1, PT, R16, UR4, PT ;  /* 0x0000000410007c0c */ /* 0x000fe4000bf26270 */
[----:B------:R-:W-:Y:S02]  /*12bd0*/  CS2R R8, SRZ ;  /* 0x0000000000087805 */ /* 0x000fe4000001ff00 */
[----:B------:R-:W-:Y:S01]  /*12be0*/  ISETP.GE.AND P2, PT, R214, UR4, PT ;  /* 0x00000004d6007c0c */ /* 0x000fe2000bf46270 */
[----:B------:R-:W-:-:S08]  /*12bf0*/  ULDC.64 UR6, c[0x0][0x208] ;  /* 0x0000820000067ab9 */ /* 0x000fd00000000a00 */
[C---:B------:R-:W-:Y:S01]  /*12c00*/  @!P1 IMAD.SHL.U32 R4, R16.reuse, 0x2, RZ ;  /* 0x0000000210049824 */ /* 0x040fe200078e00ff */
[----:B------:R-:W-:-:S04]  /*12c10*/  @!P1 SHF.L.U64.HI R0, R16, 0x1, R17 ;  /* 0x0000000110009819 */ /* 0x000fc80000010211 */
[----:B------:R-:W-:Y:S01]  /*12c20*/  @!P1 IADD3 R6, P0, R78, R4, RZ ;  /* 0x000000044e069210 */ /* 0x000fe20007f1e0ff */
[----:B------:R-:W-:-:S04]  /*12c30*/  @!P2 IMAD.SHL.U32 R20, R212, 0x2, RZ ;  /* 0x00000002d414a824 */ /* 0x000fc800078e00ff */
[--C-:B--2---:R-:W-:Y:S01]  /*12c40*/  @!P1 IMAD.X R7, R76, 0x1, R0.reuse, P0 ;  /* 0x000000014c079824 */ /* 0x104fe200000e0600 */
[----:B-1----:R-:W-:Y:S02]  /*12c50*/  @!P1 IADD3 R4, P0, R21, R4, RZ ;  /* 0x0000000415049210 */ /* 0x002fe40007f1e0ff */
[----:B------:R-:W-:Y:S02]  /*12c60*/  CS2R R74, SRZ ;  /* 0x00000000004a7805 */ /* 0x000fe4000001ff00 */
[----:B------:R-:W-:Y:S01]  /*12c70*/  CS2R R72, SRZ ;  /* 0x0000000000487805 */ /* 0x000fe2000001ff00 */
[----:B------:R0:W5:Y:S01]  /*12c80*/  @!P1 LD.E.128 R8, desc[UR6][R6.64] ;  /* 0x0000000606089980 */ /* 0x000162000c101d00 */
[----:B------:R-:W-:Y:S01]  /*12c90*/  @!P1 IMAD.X R5, R77, 0x1, R0, P0 ;  /* 0x000000014d059824 */ /* 0x000fe200000e0600 */
[----:B------:R-:W-:Y:S02]  /*12ca0*/  @!P2 IADD3 R12, P0, R78, R20, RZ ;  /* 0x000000144e0ca210 */ /* 0x000fe40007f1e0ff */
[----:B------:R-:W-:-:S02]  /*12cb0*/  @!P2 SHF.L.U64.HI R0, R212, 0x1, R215 ;  /* 0x00000001d400a819 */ /* 0x000fc400000102d7 */
[----:B------:R1:W5:Y:S01]  /*12cc0*/  @!P1 LD.E.128 R72, desc[UR6][R4.64] ;  /* 0x0000000604489980 */ /* 0x000362000c101d00 */
[----:B------:R-:W-:Y:S02]  /*12cd0*/  @!P2 IADD3 R20, P1, R21, R20, RZ ;  /* 0x000000141514a210 */ /* 0x000fe40007f3e0ff */
[--C-:B------:R-:W-:Y:S01]  /*12ce0*/  @!P2 IMAD.X R13, R76, 0x1, R0.reuse, P0 ;  /* 0x000000014c0da824 */ /* 0x100fe200000e0600 */
[----:B0-----:R-:W-:Y:S02]  /*12cf0*/  CS2R R6, SRZ ;  /* 0x0000000000067805 */ /* 0x001fe4000001ff00 */
[----:B-1----:R-:W-:Y:S02]  /*12d00*/  CS2R R4, SRZ ;  /* 0x0000000000047805 */ /* 0x002fe4000001ff00 */
[----:B------:R-:W-:Y:S01]  /*12d10*/  CS2R R14, SRZ ;  /* 0x00000000000e7805 */ /* 0x000fe2000001ff00 */
[----:B------:R-:W-:-:S03]  /*12d20*/  @!P2 IMAD.X R21, R77, 0x1, R0, P1 ;  /* 0x000000014d15a824 */ /* 0x000fc600008e0600 */
[----:B------:R0:W5:Y:S02]  /*12d30*/  @!P2 LD.E.128 R4, desc[UR6][R12.64] ;  /* 0x000000060c04a980 */ /* 0x000164000c101d00 */
[----:B0-----:R-:W-:-:S06]  /*12d40*/  CS2R R12, SRZ ;  /* 0x00000000000c7805 */ /* 0x001fcc000001ff00 */
[----:B------:R0:W5:Y:S02]  /*12d50*/  @!P2 LD.E.128 R12, desc[UR6][R20.64] ;  /* 0x00000006140ca980 */ /* 0x000164000c101d00 */
.L_x_2847:
[----:B------:R-:W-:Y:S05]  /*12d60*/  BSYNC B1 ;  /* 0x0000000000017941 */ /* 0x000fea0003800000 */
.L_x_2846:
        /* <DEDUP_REMOVED lines=8> */
.L_x_3151:
[----:B------:R-:W-:Y:S05]  /*12df0*/  BSYNC B1 ;  /* 0x0000000000017941 */ /* 0x000fea0003800000 */
.L_x_2848:
[----:B-1----:R-:W3:Y:S01]  /*12e00*/  LDL R21, [R1+0x68] ;  /* 0x0000680001157983 */ /* 0x002ee20000100800 */
[----:B-----5:R-:W-:Y:S01]  /*12e10*/  IMAD.MOV.U32 R20, RZ, RZ, R6 ;  /* 0x000000ffff147224 */ /* 0x020fe200078e0006 */
[----:B------:R-:W-:Y:S01]  /*12e20*/  BSSY B1, `(.L_x_2850) ;  /* 0x00000f8000017945 */ /* 0x000fe20003800000 */
[----:B0-----:R-:W-:-:S05]  /*12e30*/  IMAD.MOV.U32 R0, RZ, RZ, R7 ;  /* 0x000000ffff007224 */ /* 0x001fca00078e0007 */
        /* <DEDUP_REMOVED lines=27> */
[C---:B------:R-:W-:Y:S01]  /*12ff0*/  IMAD.SHL.U32 R123, R225.reuse, 0x40, RZ ;  /* 0x00000040e17b7824 */ /* 0x040fe200078e00ff */
[----:B------:R-:W-:Y:S01]  /*13000*/  BSSY B2, `(.L_x_2852) ;  /* 0x000006f000027945 */ /* 0x000fe20003800000 */
[----:B------:R-:W-:-:S03]  /*13010*/  IMAD.SHL.U32 R124, R225, 0x40, RZ ;  /* 0x00000040e17c7824 */ /* 0x000fc600078e00ff */
[----:B------:R-:W-:Y:S02]  /*13020*/  LOP3.LUT R123, R123, 0x1c0, RZ, 0xc0, !PT ;  /* 0x000001c07b7b7812 */ /* 0x000fe400078ec0ff */
[----:B------:R-:W-:Y:S02]  /*13030*/  LOP3.LUT R124, R124, 0x1c0, RZ, 0xc0, !PT ;  /* 0x000001c07c7c7812 */ /* 0x000fe400078ec0ff */
[----:B------:R-:W-:Y:S02]  /*13040*/  SHF.R.U32.HI R123, RZ, 0x3, R123 ;  /* 0x00000003ff7b7819 */ /* 0x000fe4000001167b */
[----:B-1----:R-:W-:-:S13]  /*13050*/  ISETP.GE.AND P0, PT, R16, R3, PT ;  /* 0x000000031000720c */ /* 0x002fda0003f06270 */
[----:B0-----:R-:W-:Y:S05]  /*13060*/  @P0 BRA `(.L_x_2853) ;  /* 0x0000000400a00947 */ /* 0x001fea0003800000 */
[----:B------:R-:W3:Y:S04]  /*13070*/  LDL R21, [R1+0x80] ;  /* 0x0000800001157983 */ /* 0x000ee80000100800 */
[----:B------:R-:W4:Y:S01]  /*13080*/  LDL R125, [R1+0x64] ;  /* 0x00006400017d7983 */ /* 0x000f220000100800 */
[----:B------:R-:W-:Y:S02]  /*13090*/  SHF.R.U64 R93, R56, 0x10, R57 ;  /* 0x00000010385d7819 */ /* 0x000fe40000001239 */
[----:B------:R-:W-:Y:S02]  /*130a0*/  SHF.R.U64 R92, R64, 0x10, R65 ;  /* 0x00000010405c7819 */ /* 0x000fe40000001241 */
[----:B------:R-:W-:Y:S02]  /*130b0*/  PRMT R93, R121, 0x5410, R93 ;  /* 0x00005410795d7816 */ /* 0x000fe4000000005d */
[----:B------:R-:W-:-:S02]  /*130c0*/  PRMT R92, R95, 0x5432, R92 ;  /* 0x000054325f5c7816 */ /* 0x000fc4000000005c */
[----:B------:R-:W-:Y:S01]  /*130d0*/  SHF.R.U32.HI R90, RZ, 0x10, R57 ;  /* 0x00000010ff5a7819 */ /* 0x000fe20000011639 */
[----:B------:R-:W-:Y:S01]  /*130e0*/  IMAD.U32 R57, R93, 0x10000, RZ ;  /* 0x000100005d397824 */ /* 0x000fe200078e00ff */
[--C-:B------:R-:W-:Y:S01]  /*130f0*/  SHF.R.U64 R89, R58, 0x10, R59.reuse ;  /* 0x000000103a597819 */ /* 0x100fe2000000123b */
[----:B------:R-:W-:Y:S01]  /*13100*/  IMAD.U32 R56, R92, 0x10000, RZ ;  /* 0x000100005c387824 */ /* 0x000fe200078e00ff */
[----:B------:R-:W-:Y:S02]  /*13110*/  SHF.R.U32.HI R58, RZ, 0x10, R59 ;  /* 0x00000010ff3a7819 */ /* 0x000fe4000001163b */
[----:B------:R-:W-:Y:S02]  /*13120*/  SHF.R.U32.HI R91, RZ, 0x10, R65 ;  /* 0x00000010ff5b7819 */ /* 0x000fe40000011641 */
[----:B------:R-:W-:Y:S02]  /*13130*/  SHF.R.U64 R66, R66, 0x10, R67 ;  /* 0x0000001042427819 */ /* 0x000fe40000001243 */
[----:B------:R-:W-:-:S02]  /*13140*/  PRMT R90, R121, 0x5432, R90 ;  /* 0x00005432795a7816 */ /* 0x000fc4000000005a */
[----:B------:R-:W-:Y:S02]  /*13150*/  PRMT R91, R95, 0x5410, R91 ;  /* 0x000054105f5b7816 */ /* 0x000fe4000000005b */
[----:B------:R-:W-:Y:S02]  /*13160*/  PRMT R66, R94, 0x5432, R66 ;  /* 0x000054325e427816 */ /* 0x000fe40000000042 */
[C---:B------:R-:W-:Y:S02]  /*13170*/  PRMT R58, R96.reuse, 0x5432, R58 ;  /* 0x00005432603a7816 */ /* 0x040fe4000000003a */
[----:B------:R-:W-:Y:S02]  /*13180*/  PRMT R89, R96, 0x5410, R89 ;  /* 0x0000541060597816 */ /* 0x000fe40000000059 */
[----:B------:R-:W-:Y:S02]  /*13190*/  LOP3.LUT R93, R93, 0xffff0000, RZ, 0xc0, !PT ;  /* 0xffff00005d5d7812 */ /* 0x000fe400078ec0ff */
[----:B------:R-:W-:-:S02]  /*131a0*/  LOP3.LUT R92, R92, 0xffff0000, RZ, 0xc0, !PT ;  /* 0xffff00005c5c7812 */ /* 0x000fc400078ec0ff */
[----:B---3--:R-:W-:-:S04]  /*131b0*/  LEA.HI R20, R3, R21, RZ, 0x1d ;  /* 0x0000001503147211 */ /* 0x008fc800078fe8ff */
[----:B------:R-:W-:Y:S01]  /*131c0*/  SHF.R.S32.HI R21, RZ, 0x1f, R20 ;  /* 0x0000001fff157819 */ /* 0x000fe20000011414 */
[----:B----4-:R-:W0:Y:S03]  /*131d0*/  LDS.128 R80, [R125] ;  /* 0x000000007d507984 */ /* 0x010e260000000c00 */
[----:B------:R-:W-:Y:S01]  /*131e0*/  LEA.HI R21, R21, R20, RZ, 0x3 ;  /* 0x0000001415157211 */ /* 0x000fe200078f18ff */
[----:B------:R-:W-:-:S04]  /*131f0*/  IMAD.SHL.U32 R20, R20, 0x8, RZ ;  /* 0x0000000814147824 */ /* 0x000fc800078e00ff */
[----:B------:R-:W-:Y:S01]  /*13200*/  IMAD.SHL.U32 R21, R21, 0x400, RZ ;  /* 0x0000040015157824 */ /* 0x000fe200078e00ff */
[----:B------:R-:W-:-:S04]  /*13210*/  LOP3.LUT R20, R124, 0x38, R20, 0xf8, !PT ;  /* 0x000000387c147812 */ /* 0x000fc800078ef814 */
[----:B------:R-:W-:Y:S02]  /*13220*/  LOP3.LUT R20, R20, R123, RZ, 0x3c, !PT ;  /* 0x0000007b14147212 */ /* 0x000fe400078e3cff */
[----:B------:R-:W-:-:S04]  /*13230*/  LOP3.LUT R21, R21, 0x7fffe000, RZ, 0xc0, !PT ;  /* 0x7fffe00015157812 */ /* 0x000fc800078ec0ff */
[----:B-----5:R-:W-:Y:S02]  /*13240*/  IADD3 R20, R20, R21, R122 ;  /* 0x0000001514147210 */ /* 0x020fe40007ffe07a */
[----:B------:R-:W-:Y:S01]  /*13250*/  SHF.R.U32.HI R21, RZ, 0x10, R67 ;  /* 0x00000010ff157819 */ /* 0x000fe20000011643 */
[----:B------:R-:W-:Y:S02]  /*13260*/  IMAD.U32 R67, R90, 0x10000, RZ ;  /* 0x000100005a437824 */ /* 0x000fe400078e00ff */
[----:B------:R-:W-:Y:S01]  /*13270*/  IMAD R20, R20, 0x2, R23 ;  /* 0x0000000214147824 */ /* 0x000fe200078e0217 */
[----:B------:R-:W-:-:S04]  /*13280*/  PRMT R21, R94, 0x5410, R21 ;  /* 0x000054105e157816 */ /* 0x000fc80000000015 */
[----:B--2---:R-:W1:Y:S01]  /*13290*/  LDS.128 R76, [R20+0x14400] ;  /* 0x01440000144c7984 */ /* 0x004e620000000c00 */
[C---:B------:R-:W-:Y:S01]  /*132a0*/  IMAD.U32 R96, R21.reuse, 0x10000, RZ ;  /* 0x0001000015607824 */ /* 0x040fe200078e00ff */
[----:B------:R-:W-:Y:S01]  /*132b0*/  LOP3.LUT R21, R21, 0xffff0000, RZ, 0xc0, !PT ;  /* 0xffff000015157812 */ /* 0x000fe200078ec0ff */
[C---:B0-----:R-:W-:Y:S01]  /*132c0*/  IMAD.U32 R64, R80.reuse, 0x10000, RZ ;  /* 0x0001000050407824 */ /* 0x041fe200078e00ff */
[----:B------:R-:W-:Y:S01]  /*132d0*/  LOP3.LUT R80, R80, 0xffff0000, RZ, 0xc0, !PT ;  /* 0xffff000050507812 */ /* 0x000fe200078ec0ff */
[----:B------:R-:W-:Y:S02]  /*132e0*/  IMAD.U32 R95, R83, 0x10000, RZ ;  /* 0x00010000535f7824 */ /* 0x000fe400078e00ff */
        /* <DEDUP_REMOVED lines=32> */
[----:B------:R-:W-:Y:S01]  /*134f0*/  LOP3.LUT R89, R89, 0xffff0000, RZ, 0xc0, !PT ;  /* 0xffff000059597812 */ /* 0x000fe200078ec0ff */
[C---:B------:R-:W-:Y:S01]  /*13500*/  FMUL.FTZ R91, R77.reuse, R92 ;  /* 0x0000005c4d5b7220 */ /* 0x040fe20000410000 */
[----:B------:R-:W-:Y:S01]  /*13510*/  F2FP.BF16.F32.PACK_AB R56, R76, R56 ;  /* 0x000000384c38723e */ /* 0x000fe200000010ff */
[----:B------:R-:W-:Y:S01]  /*13520*/  FMUL.FTZ R77, R77, R90 ;  /* 0x0000005a4d4d7220 */ /* 0x000fe20000410000 */
[----:B------:R-:W-:Y:S01]  /*13530*/  F2FP.BF16.F32.PACK_AB R64, R80, R64 ;  /* 0x000000405040723e */ /* 0x000fe200000010ff */
[----:B------:R-:W-:-:S02]  /*13540*/  FFMA.FTZ R90, R81, R90, -R91 ;  /* 0x0000005a515a7223 */ /* 0x000fc4000001085b */
[----:B------:R-:W-:Y:S01]  /*13550*/  FFMA.FTZ R91, R81, R92, R77 ;  /* 0x0000005c515b7223 */ /* 0x000fe2000001004d */
[----:B------:R-:W-:Y:S02]  /*13560*/  IMAD.U32 R92, R82, 0x10000, RZ ;  /* 0x00010000525c7824 */ /* 0x000fe400078e00ff */
[----:B------:R-:W-:Y:S01]  /*13570*/  FMUL.FTZ R81, R94, R93 ;  /* 0x0000005d5e517220 */ /* 0x000fe20000410000 */
[----:B------:R-:W-:Y:S01]  /*13580*/  IMAD.U32 R77, R66, 0x10000, RZ ;  /* 0x00010000424d7824 */ /* 0x000fe200078e00ff */
[----:B------:R-:W-:Y:S02]  /*13590*/  LOP3.LUT R82, R82, 0xffff0000, RZ, 0xc0, !PT ;  /* 0xffff000052527812 */ /* 0x000fe400078ec0ff */
[----:B------:R-:W-:Y:S01]  /*135a0*/  F2FP.BF16.F32.PACK_AB R57, R90, R57 ;  /* 0x000000395a39723e */ /* 0x000fe200000010ff */
[-C--:B------:R-:W-:Y:S01]  /*135b0*/  FFMA.FTZ R81, R92, R77.reuse, -R81 ;  /* 0x0000004d5c517223 */ /* 0x080fe20000010851 */
[----:B------:R-:W-:Y:S01]  /*135c0*/  FMUL.FTZ R77, R94, R77 ;  /* 0x0000004d5e4d7220 */ /* 0x000fe20000410000 */
[----:B------:R-:W-:-:S03]  /*135d0*/  F2FP.BF16.F32.PACK_AB R65, R91, R65 ;  /* 0x000000415b41723e */ /* 0x000fc600000010ff */
[----:B------:R-:W-:Y:S01]  /*135e0*/  FFMA.FTZ R77, R92, R93, R77 ;  /* 0x0000005d5c4d7223 */ /* 0x000fe2000001004d */
[----:B------:R-:W-:Y:S01]  /*135f0*/  LOP3.LUT R92, R66, 0xffff0000, RZ, 0xc0, !PT ;  /* 0xffff0000425c7812 */ /* 0x000fe200078ec0ff */
[----:B------:R-:W-:-:S04]  /*13600*/  FMUL.FTZ R66, R78, R89 ;  /* 0x000000594e427220 */ /* 0x000fc80000410000 */
[-C--:B------:R-:W-:Y:S01]  /*13610*/  FMUL.FTZ R78, R78, R92.reuse ;  /* 0x0000005c4e4e7220 */ /* 0x080fe20000410000 */
[----:B------:R-:W-:-:S03]  /*13620*/  FFMA.FTZ R66, R82, R92, -R66 ;  /* 0x0000005c52427223 */ /* 0x000fc60000010842 */
[----:B------:R-:W-:Y:S01]  /*13630*/  FFMA.FTZ R78, R82, R89, R78 ;  /* 0x00000059524e7223 */ /* 0x000fe2000001004e */
[----:B------:R-:W-:Y:S01]  /*13640*/  LOP3.LUT R82, R83, 0xffff0000, RZ, 0xc0, !PT ;  /* 0xffff000053527812 */ /* 0x000fe200078ec0ff */
[C---:B------:R-:W-:Y:S01]  /*13650*/  FMUL.FTZ R83, R79.reuse, R58 ;  /* 0x0000003a4f537220 */ /* 0x040fe20000410000 */
[----:B------:R-:W-:-:S03]  /*13660*/  FMUL.FTZ R89, R79, R21 ;  /* 0x000000154f597220 */ /* 0x000fc60000410000 */
[C---:B------:R-:W-:Y:S01]  /*13670*/  FFMA.FTZ R79, R82.reuse, R21, -R83 ;  /* 0x00000015524f7223 */ /* 0x040fe20000010853 */
[----:B------:R-:W-:Y:S01]  /*13680*/  FFMA.FTZ R21, R82, R58, R89 ;  /* 0x0000003a52157223 */ /* 0x000fe20000010059 */
[----:B------:R-:W-:Y:S02]  /*13690*/  F2FP.BF16.F32.PACK_AB R58, R66, R81 ;  /* 0x00000051423a723e */ /* 0x000fe400000010ff */
[----:B------:R-:W-:Y:S02]  /*136a0*/  F2FP.BF16.F32.PACK_AB R66, R78, R77 ;  /* 0x0000004d4e42723e */ /* 0x000fe400000010ff */
[----:B------:R-:W-:Y:S02]  /*136b0*/  F2FP.BF16.F32.PACK_AB R59, R79, R59 ;  /* 0x0000003b4f3b723e */ /* 0x000fe400000010ff */
[----:B------:R-:W-:-:S03]  /*136c0*/  F2FP.BF16.F32.PACK_AB R67, R21, R67 ;  /* 0x000000431543723e */ /* 0x000fc600000010ff */
[----:B------:R0:W-:Y:S04]  /*136d0*/  STS.128 [R125], R56 ;  /* 0x000000387d007388 */ /* 0x0001e80000000c00 */
[----:B------:R0:W-:Y:S02]  /*136e0*/  STS.128 [R20+0x14400], R64 ;  /* 0x0144004014007388 */ /* 0x0001e40000000c00 */
.L_x_2853:
[----:B------:R-:W-:Y:S05]  /*136f0*/  BSYNC B2 ;  /* 0x0000000000027941 */ /* 0x000fea0003800000 */
.L_x_2852:
[----:B------:R-:W-:-:S13]  /*13700*/  ISETP.GE.AND P0, PT, R214, R3, PT ;  /* 0x00000003d600720c */ /* 0x000fda0003f06270 */
[----:B------:R-:W-:Y:S05]  /*13710*/  @P0 BRA `(.L_x_2851) ;  /* 0x0000000400a00947 */ /* 0x000fea0003800000 */
[----:B0-----:R-:W3:Y:S04]  /*13720*/  LDL R20, [R1+0x12c] ;  /* 0x00012c0001147983 */ /* 0x001ee80000100800 */
[----:B------:R-:W4:Y:S01]  /*13730*/  LDL R89, [R1+0x1bc] ;  /* 0x0001bc0001597983 */ /* 0x000f220000100800 */
[----:B--2---:R-:W-:Y:S02]  /*13740*/  SHF.R.U64 R76, R60, 0x10, R61 ;  /* 0x000000103c4c7819 */ /* 0x004fe4000000123d */
[----:B------:R-:W-:Y:S02]  /*13750*/  SHF.R.U64 R77, R68, 0x10, R69 ;  /* 0x00000010444d7819 */ /* 0x000fe40000001245 */
[C---:B------:R-:W-:Y:S02]  /*13760*/  PRMT R76, R120.reuse, 0x5410, R76 ;  /* 0x00005410784c7816 */ /* 0x040fe4000000004c */
[----:B------:R-:W-:-:S02]  /*13770*/  PRMT R77, R120, 0x5432, R77 ;  /* 0x00005432784d7816 */ /* 0x000fc4000000004d */
[----:B------:R-:W-:Y:S02]  /*13780*/  SHF.R.U32.HI R79, RZ, 0x10, R69 ;  /* 0x00000010ff4f7819 */ /* 0x000fe40000011645 */
[----:B------:R-:W-:Y:S01]  /*13790*/  SHF.R.U32.HI R69, RZ, 0x10, R61 ;  /* 0x00000010ff457819 */ /* 0x000fe2000001163d */
[----:B------:R-:W-:Y:S01]  /*137a0*/  IMAD.U32 R78, R77, 0x10000, RZ ;  /* 0x000100004d4e7824 */ /* 0x000fe200078e00ff */
[C---:B------:R-:W-:Y:S02]  /*137b0*/  PRMT R79, R119.reuse, 0x5432, R79 ;  /* 0x00005432774f7816 */ /* 0x040fe4000000004f */
[----:B------:R-:W-:Y:S02]  /*137c0*/  PRMT R69, R119, 0x5410, R69 ;  /* 0x0000541077457816 */ /* 0x000fe40000000045 */
[----:B------:R-:W-:Y:S01]  /*137d0*/  SHF.R.U64 R70, R70, 0x10, R71 ;  /* 0x0000001046467819 */ /* 0x000fe20000001247 */
[----:B------:R-:W-:Y:S01]  /*137e0*/  IMAD.U32 R68, R79, 0x10000, RZ ;  /* 0x000100004f447824 */ /* 0x000fe200078e00ff */
[----:B------:R-:W-:-:S02]  /*137f0*/  LOP3.LUT R77, R77, 0xffff0000, RZ, 0xc0, !PT ;  /* 0xffff00004d4d7812 */ /* 0x000fc400078ec0ff */
[----:B------:R-:W-:Y:S02]  /*13800*/  PRMT R70, R117, 0x5432, R70 ;  /* 0x0000543275467816 */ /* 0x000fe40000000046 */
        /* <DEDUP_REMOVED lines=9> */
[----:B-----5:R-:W-:Y:S01]  /*138a0*/  IADD3 R3, R3, R20, R122 ;  /* 0x0000001403037210 */ /* 0x020fe20007ffe07a */
        /* <DEDUP_REMOVED lines=19> */
[----:B------:R-:W-:Y:S01]  /*139e0*/  SHF.R.U32.HI R80, RZ, 0x10, R71 ;  /* 0x00000010ff507819 */ /* 0x000fe20000011647 */
[----:B------:R-:W-:Y:S01]  /*139f0*/  FFMA.FTZ R61, R61, R20, R21 ;  /* 0x000000143d3d7223 */ /* 0x000fe20000010015 */
[----:B------:R-:W-:Y:S01]  /*13a00*/  SHF.R.U32.HI R71, RZ, 0x10, R63 ;  /* 0x00000010ff477819 */ /* 0x000fe2000001163f */
[----:B------:R-:W-:Y:S01]  /*13a10*/  IMAD.U32 R20, R67, 0x10000, RZ ;  /* 0x0001000043147824 */ /* 0x000fe200078e00ff */
[C---:B------:R-:W-:Y:S02]  /*13a20*/  PRMT R80, R118.reuse, 0x5432, R80 ;  /* 0x0000543276507816 */ /* 0x040fe40000000050 */
[----:B------:R-:W-:Y:S02]  /*13a30*/  PRMT R71, R118, 0x5410, R71 ;  /* 0x0000541076477816 */ /* 0x000fe40000000047 */
[----:B------:R-:W-:Y:S01]  /*13a40*/  SHF.R.U64 R63, R62, 0x10, R63 ;  /* 0x000000103e3f7819 */ /* 0x000fe2000000123f */
[C---:B------:R-:W-:Y:S01]  /*13a50*/  IMAD.U32 R21, R80.reuse, 0x10000, RZ ;  /* 0x0001000050157824 */ /* 0x040fe200078e00ff */
[----:B------:R-:W-:Y:S01]  /*13a60*/  LOP3.LUT R62, R69, 0xffff0000, RZ, 0xc0, !PT ;  /* 0xffff0000453e7812 */ /* 0x000fe200078ec0ff */
[----:B------:R-:W-:Y:S01]  /*13a70*/  IMAD.U32 R81, R71, 0x10000, RZ ;  /* 0x0001000047517824 */ /* 0x000fe200078e00ff */
[----:B------:R-:W-:-:S02]  /*13a80*/  LOP3.LUT R80, R80, 0xffff0000, RZ, 0xc0, !PT ;  /* 0xffff000050507812 */ /* 0x000fc400078ec0ff */
[----:B------:R-:W-:Y:S01]  /*13a90*/  LOP3.LUT R67, R67, 0xffff0000, RZ, 0xc0, !PT ;  /* 0xffff000043437812 */ /* 0x000fe200078ec0ff */
        /* <DEDUP_REMOVED lines=10> */
[----:B------:R-:W-:Y:S01]  /*13b40*/  LOP3.LUT R56, R57, 0xffff0000, RZ, 0xc0, !PT ;  /* 0xffff000039387812 */ /* 0x000fe200078ec0ff */
[----:B------:R-:W-:Y:S01]  /*13b50*/  IMAD.U32 R76, R58, 0x10000, RZ ;  /* 0x000100003a4c7824 */ /* 0x000fe200078e00ff */
[----:B------:R-:W-:Y:S02]  /*13b60*/  LOP3.LUT R57, R79, 0xffff0000, RZ, 0xc0, !PT ;  /* 0xffff00004f397812 */ /* 0x000fe400078ec0ff */
[----:B------:R-:W-:Y:S01]  /*13b70*/  F2FP.BF16.F32.PACK_AB R60, R81, R60 ;  /* 0x0000003c513c723e */ /* 0x000fe200000010ff */
[C---:B------:R-:W-:Y:S02]  /*13b80*/  FMUL.FTZ R69, R56.reuse, R62 ;  /* 0x0000003e38457220 */ /* 0x040fe40000410000 */
[-C--:B------:R-:W-:Y:S02]  /*13b90*/  FMUL.FTZ R56, R56, R57.reuse ;  /* 0x0000003938387220 */ /* 0x080fe40000410000 */
[----:B------:R-:W-:Y:S01]  /*13ba0*/  FFMA.FTZ R57, R65, R57, -R69 ;  /* 0x0000003941397223 */ /* 0x000fe20000010845 */
[----:B------:R-:W-:-:S02]  /*13bb0*/  IMAD.U32 R69, R70, 0x10000, RZ ;  /* 0x0001000046457824 */ /* 0x000fc400078e00ff */
[----:B------:R-:W-:Y:S01]  /*13bc0*/  FFMA.FTZ R62, R65, R62, R56 ;  /* 0x0000003e413e7223 */ /* 0x000fe20000010038 */
[----:B------:R-:W-:Y:S01]  /*13bd0*/  PRMT R56, R117, 0x5410, R63 ;  /* 0x0000541075387816 */ /* 0x000fe2000000003f */
[----:B------:R-:W-:Y:S01]  /*13be0*/  IMAD.U32 R63, R66, 0x10000, RZ ;  /* 0x00010000423f7824 */ /* 0x000fe200078e00ff */
[----:B------:R-:W-:Y:S02]  /*13bf0*/  LOP3.LUT R70, R70, 0xffff0000, RZ, 0xc0, !PT ;  /* 0xffff000046467812 */ /* 0x000fe400078ec0ff */
        /* <DEDUP_REMOVED lines=26> */
.L_x_2851:
[----:B------:R-:W-:Y:S05]  /*13da0*/  BSYNC B1 ;  /* 0x0000000000017941 */ /* 0x000fea0003800000 */
.L_x_2850:
[----:B-1----:R-:W-:Y:S01]  /*13db0*/  VIADD R3, R225, 0x20 ;  /* 0x00000020e1037836 */ /* 0x002fe20000000000 */
[----:B------:R-:W-:Y:S04]  /*13dc0*/  BSSY B1, `(.L_x_2854) ;  /* 0x00000e2000017945 */ /* 0x000fe80003800000 */
[----:B------:R-:W-:-:S13]  /*13dd0*/  ISETP.GE.AND P0, PT, R3, R0, PT ;  /* 0x000000000300720c */ /* 0x000fda0003f06270 */
[----:B------:R-:W-:Y:S05]  /*13de0*/  @P0 BRA `(.L_x_2855) ;  /* 0x0000000c007c0947 */ /* 0x000fea0003800000 */
[----:B--2---:R1:W5:Y:S01]  /*13df0*/  LDL R76, [R1+0x58] ;  /* 0x00005800014c7983 */ /* 0x0043620000100800 */
[----:B------:R-:W2:Y:S01]  /*13e00*/  LDC R3, c[0x0][0x3f4] ;  /* 0x0000fd00ff037b82 */ /* 0x000ea20000000800 */
        /* <DEDUP_REMOVED lines=11> */
[----:B0-----:R-:W2:Y:S04]  /*13ec0*/  LDL R20, [R1+0x80] ;  /* 0x0000800001147983 */ /* 0x001ea80000100800 */
[----:B------:R-:W3:Y:S01]  /*13ed0*/  LDL R79, [R1+0x1b8] ;  /* 0x0001b800014f7983 */ /* 0x000ee20000100800 */
[--C-:B------:R-:W-:Y:S02]  /*13ee0*/  SHF.R.U64 R40, R40, 0x10, R41.reuse ;  /* 0x0000001028287819 */ /* 0x100fe40000001229 */
[----:B------:R-:W-:-:S04]  /*13ef0*/  SHF.R.U32.HI R41, RZ, 0x10, R41 ;  /* 0x00000010ff297819 */ /* 0x000fc80000011629 */
[----:B------:R-:W-:Y:S02]  /*13f00*/  PRMT R41, R116, 0x5432, R41 ;  /* 0x0000543274297816 */ /* 0x000fe40000000029 */
[----:B--2---:R-:W-:-:S04]  /*13f10*/  LEA.HI R20, R3, R20, RZ, 0x1d ;  /* 0x0000001403147211 */ /* 0x004fc800078fe8ff */
[----:B------:R-:W-:Y:S01]  /*13f20*/  SHF.R.S32.HI R21, RZ, 0x1f, R20 ;  /* 0x0000001fff157819 */ /* 0x000fe20000011414 */
[----:B------:R-:W-:Y:S01]  /*13f30*/  IMAD.SHL.U32 R56, R20, 0x8, RZ ;  /* 0x0000000814387824 */ /* 0x000fe200078e00ff */
[----:B---3--:R-:W0:Y:S02]  /*13f40*/  LDS.128 R60, [R79] ;  /* 0x000000004f3c7984 */ /* 0x008e240000000c00 */
[----:B------:R-:W-:Y:S02]  /*13f50*/  LEA.HI R21, R21, R20, RZ, 0x3 ;  /* 0x0000001415157211 */ /* 0x000fe400078f18ff */
[----:B------:R-:W-:-:S03]  /*13f60*/  LOP3.LUT R56, R78, 0x38, R56, 0xf8, !PT ;  /* 0x000000384e387812 */ /* 0x000fc600078ef838 */
[----:B------:R-:W-:Y:S01]  /*13f70*/  IMAD.SHL.U32 R21, R21, 0x400, RZ ;  /* 0x0000040015157824 */ /* 0x000fe200078e00ff */
[----:B------:R-:W-:-:S04]  /*13f80*/  LOP3.LUT R56, R56, R77, RZ, 0x3c, !PT ;  /* 0x0000004d38387212 */ /* 0x000fc800078e3cff */
[----:B------:R-:W-:-:S04]  /*13f90*/  LOP3.LUT R21, R21, 0x7fffe000, RZ, 0xc0, !PT ;  /* 0x7fffe00015157812 */ /* 0x000fc800078ec0ff */
[----:B-----5:R-:W-:Y:S02]  /*13fa0*/  IADD3 R20, R56, R21, R76 ;  /* 0x0000001538147210 */ /* 0x020fe40007ffe04c */
[----:B------:R-:W-:Y:S02]  /*13fb0*/  SHF.R.U64 R21, R48, 0x10, R49 ;  /* 0x0000001030157819 */ /* 0x000fe40000001231 */
[----:B------:R-:W-:Y:S01]  /*13fc0*/  SHF.R.U64 R48, R50, 0x10, R51 ;  /* 0x0000001032307819 */ /* 0x000fe20000001233 */
[----:B------:R-:W-:Y:S01]  /*13fd0*/  IMAD R20, R20, 0x2, R23 ;  /* 0x0000000214147824 */ /* 0x000fe200078e0217 */
[----:B------:R-:W-:Y:S02]  /*13fe0*/  SHF.R.U32.HI R50, RZ, 0x10, R51 ;  /* 0x00000010ff327819 */ /* 0x000fe40000011633 */
[----:B------:R-:W-:Y:S02]  /*13ff0*/  PRMT R51, R116, 0x5410, R40 ;  /* 0x0000541074337816 */ /* 0x000fe40000000028 */
[----:B------:R-:W1:Y:S01]  /*14000*/  LDS.128 R56, [R20+0x14400] ;  /* 0x0144000014387984 */ /* 0x000e620000000c00 */
[----:B------:R-:W-:-:S02]  /*14010*/  PRMT R21, R114, 0x5410, R21 ;  /* 0x0000541072157816 */ /* 0x000fc40000000015 */
[----:B------:R-:W-:Y:S01]  /*14020*/  IMAD.U32 R64, R51, 0x10000, RZ ;  /* 0x0001000033407824 */ /* 0x000fe200078e00ff */
[----:B------:R-:W-:Y:S02]  /*14030*/  SHF.R.U32.HI R49, RZ, 0x10, R49 ;  /* 0x00000010ff317819 */ /* 0x000fe40000011631 */
[----:B------:R-:W-:Y:S01]  /*14040*/  IMAD.U32 R65, R21, 0x10000, RZ ;  /* 0x0001000015417824 */ /* 0x000fe200078e00ff */
[--C-:B------:R-:W-:Y:S02]  /*14050*/  SHF.R.U64 R40, R42, 0x10, R43.reuse ;  /* 0x000000102a287819 */ /* 0x100fe4000000122b */
[----:B------:R-:W-:Y:S02]  /*14060*/  SHF.R.U32.HI R42, RZ, 0x10, R43 ;  /* 0x00000010ff2a7819 */ /* 0x000fe4000001162b */
[----:B------:R-:W-:Y:S02]  /*14070*/  PRMT R49, R114, 0x5432, R49 ;  /* 0x0000543272317816 */ /* 0x000fe40000000031 */
[----:B------:R-:W-:Y:S01]  /*14080*/  PRMT R68, R115, 0x5432, R42 ;  /* 0x0000543273447816 */ /* 0x000fe2000000002a */
[----:B0-----:R-:W-:Y:S01]  /*14090*/  IMAD.U32 R67, R60, 0x10000, RZ ;  /* 0x000100003c437824 */ /* 0x001fe200078e00ff */
[----:B------:R-:W-:Y:S01]  /*140a0*/  PRMT R50, R113, 0x5432, R50 ;  /* 0x0000543271327816 */ /* 0x000fe20000000032 */
[----:B------:R-:W-:Y:S01]  /*140b0*/  IMAD.U32 R42, R61, 0x10000, RZ ;  /* 0x000100003d2a7824 */ /* 0x000fe200078e00ff */
[----:B------:R-:W-:-:S02]  /*140c0*/  LOP3.LUT R51, R51, 0xffff0000, RZ, 0xc0, !PT ;  /* 0xffff000033337812 */ /* 0x000fc400078ec0ff */
[----:B------:R-:W-:Y:S02]  /*140d0*/  LOP3.LUT R60, R60, 0xffff0000, RZ, 0xc0, !PT ;  /* 0xffff00003c3c7812 */ /* 0x000fe400078ec0ff */
[----:B------:R-:W-:Y:S02]  /*140e0*/  LOP3.LUT R21, R21, 0xffff0000, RZ, 0xc0, !PT ;  /* 0xffff000015157812 */ /* 0x000fe400078ec0ff */
[----:B------:R-:W-:Y:S02]  /*140f0*/  LOP3.LUT R61, R61, 0xffff0000, RZ, 0xc0, !PT ;  /* 0xffff00003d3d7812 */ /* 0x000fe400078ec0ff */
[----:B------:R-:W-:Y:S02]  /*14100*/  PRMT R40, R115, 0x5410, R40 ;  /* 0x0000541073287816 */ /* 0x000fe40000000028 */
[----:B------:R-:W-:Y:S01]  /*14110*/  PRMT R48, R113, 0x5410, R48 ;  /* 0x0000541071307816 */ /* 0x000fe20000000030 */
[C---:B-1----:R-:W-:Y:S01]  /*14120*/  IMAD.U32 R66, R56.reuse, 0x10000, RZ ;  /* 0x0001000038427824 */ /* 0x042fe200078e00ff */
[----:B------:R-:W-:Y:S01]  /*14130*/  LOP3.LUT R56, R56, 0xffff0000, RZ, 0xc0, !PT ;  /* 0xffff000038387812 */ /* 0x000fe200078ec0ff */
[C---:B------:R-:W-:Y:S01]  /*14140*/  IMAD.U32 R70, R59.reuse, 0x10000, RZ ;  /* 0x000100003b467824 */ /* 0x040fe200078e00ff */
[----:B------:R-:W-:Y:S01]  /*14150*/  LOP3.LUT R59, R59, 0xffff0000, RZ, 0xc0, !PT ;  /* 0xffff00003b3b7812 */ /* 0x000fe200078ec0ff */
        /* <DEDUP_REMOVED lines=10> */
[C---:B------:R-:W-:Y:S02]  /*14200*/  FMUL.FTZ R69, R65.reuse, R64 ;  /* 0x0000004041457220 */ /* 0x040fe40000410000 */
[----:B------:R-:W-:-:S02]  /*14210*/  FMUL.FTZ R65, R65, R67 ;  /* 0x0000004341417220 */ /* 0x000fc40000410000 */
[----:B------:R-:W-:Y:S01]  /*14220*/  FFMA.FTZ R67, R42, R67, -R69 ;  /* 0x000000432a437223 */ /* 0x000fe20000010845 */
[----:B------:R-:W-:Y:S02]  /*14230*/  IMAD.U32 R69, R68, 0x10000, RZ ;  /* 0x0001000044457824 */ /* 0x000fe400078e00ff */
[----:B------:R-:W-:Y:S01]  /*14240*/  FFMA.FTZ R42, R42, R64, R65 ;  /* 0x000000402a2a7223 */ /* 0x000fe20000010041 */
[----:B------:R-:W-:Y:S01]  /*14250*/  IMAD.U32 R65, R50, 0x10000, RZ ;  /* 0x0001000032417824 */ /* 0x000fe200078e00ff */
[----:B------:R-:W-:Y:S01]  /*14260*/  LOP3.LUT R68, R68, 0xffff0000, RZ, 0xc0, !PT ;  /* 0xffff000044447812 */ /* 0x000fe200078ec0ff */
[----:B------:R-:W-:Y:S02]  /*14270*/  IMAD.U32 R64, R63, 0x10000, RZ ;  /* 0x000100003f407824 */ /* 0x000fe400078e00ff */
[C---:B------:R-:W-:Y:S01]  /*14280*/  FMUL.FTZ R71, R70.reuse, R69 ;  /* 0x0000004546477220 */ /* 0x040fe20000410000 */
[----:B------:R-:W-:-:S03]  /*14290*/  FMUL.FTZ R70, R70, R65 ;  /* 0x0000004146467220 */ /* 0x000fc60000410000 */
[C---:B------:R-:W-:Y:S01]  /*142a0*/  FFMA.FTZ R65, R64.reuse, R65, -R71 ;  /* 0x0000004140417223 */ /* 0x040fe20000010847 */
[----:B------:R-:W-:Y:S01]  /*142b0*/  FFMA.FTZ R64, R64, R69, R70 ;  /* 0x0000004540407223 */ /* 0x000fe20000010046 */
[C---:B------:R-:W-:Y:S01]  /*142c0*/  FMUL.FTZ R69, R56.reuse, R51 ;  /* 0x0000003338457220 */ /* 0x040fe20000410000 */
[----:B------:R-:W-:-:S03]  /*142d0*/  FMUL.FTZ R56, R56, R21 ;  /* 0x0000001538387220 */ /* 0x000fc60000410000 */
[C---:B------:R-:W-:Y:S01]  /*142e0*/  FFMA.FTZ R69, R60.reuse, R21, -R69 ;  /* 0x000000153c457223 */ /* 0x040fe20000010845 */
[C---:B------:R-:W-:Y:S01]  /*142f0*/  FMUL.FTZ R21, R57.reuse, R41 ;  /* 0x0000002939157220 */ /* 0x040fe20000410000 */
[----:B------:R-:W-:Y:S01]  /*14300*/  FMUL.FTZ R57, R57, R49 ;  /* 0x0000003139397220 */ /* 0x000fe20000410000 */
[----:B------:R-:W-:Y:S01]  /*14310*/  FFMA.FTZ R56, R60, R51, R56 ;  /* 0x000000333c387223 */ /* 0x000fe20000010038 */
[----:B------:R-:W-:Y:S02]  /*14320*/  IMAD.U32 R60, R62, 0x10000, RZ ;  /* 0x000100003e3c7824 */ /* 0x000fe400078e00ff */
[C---:B------:R-:W-:Y:S01]  /*14330*/  FFMA.FTZ R21, R61.reuse, R49, -R21 ;  /* 0x000000313d157223 */ /* 0x040fe20000010815 */
[----:B------:R-:W-:Y:S01]  /*14340*/  FFMA.FTZ R49, R61, R41, R57 ;  /* 0x000000293d317223 */ /* 0x000fe20000010039 */
[----:B------:R-:W-:Y:S01]  /*14350*/  IMAD.U32 R61, R40, 0x10000, RZ ;  /* 0x00010000283d7824 */ /* 0x000fe200078e00ff */
[----:B------:R-:W-:Y:S01]  /*14360*/  LOP3.LUT R57, R62, 0xffff0000, RZ, 0xc0, !PT ;  /* 0xffff00003e397812 */ /* 0x000fe200078ec0ff */
        /* <DEDUP_REMOVED lines=9> */
[----:B------:R-:W-:Y:S01]  /*14400*/  LOP3.LUT R51, R50, 0xffff0000, RZ, 0xc0, !PT ;  /* 0xffff000032337812 */ /* 0x000fe200078ec0ff */
        /* <DEDUP_REMOVED lines=19> */
.L_x_2857:
[----:B------:R-:W-:Y:S05]  /*14540*/  BSYNC B2 ;  /* 0x0000000000027941 */ /* 0x000fea0003800000 */
.L_x_2856:
[----:B------:R-:W-:Y:S05]  /*14550*/  @P1 BRA `(.L_x_2855) ;  /* 0x0000000400a01947 */ /* 0x000fea0003800000 */
[----:B01----:R-:W2:Y:S04]  /*14560*/  LDL R20, [R1+0x12c] ;  /* 0x00012c0001147983 */ /* 0x003ea80000100800 */
[----:B------:R-:W3:Y:S01]  /*14570*/  LDL R68, [R1+0x1b4] ;  /* 0x0001b40001447983 */ /* 0x000ee20000100800 */
[----:B------:R-:W-:-:S04]  /*14580*/  SHF.R.U64 R44, R44, 0x10, R45 ;  /* 0x000000102c2c7819 */ /* 0x000fc8000000122d */
[----:B------:R-:W-:-:S05]  /*14590*/  PRMT R44, R112, 0x5410, R44 ;  /* 0x00005410702c7816 */ /* 0x000fca000000002c */
[C---:B------:R-:W-:Y:S01]  /*145a0*/  IMAD.U32 R63, R44.reuse, 0x10000, RZ ;  /* 0x000100002c3f7824 */ /* 0x040fe200078e00ff */
[----:B------:R-:W-:Y:S02]  /*145b0*/  LOP3.LUT R44, R44, 0xffff0000, RZ, 0xc0, !PT ;  /* 0xffff00002c2c7812 */ /* 0x000fe400078ec0ff */
[----:B--2---:R-:W-:-:S04]  /*145c0*/  LEA.HI R3, R3, R20, RZ, 0x1d ;  /* 0x0000001403037211 */ /* 0x004fc800078fe8ff */
[----:B------:R-:W-:Y:S01]  /*145d0*/  SHF.R.S32.HI R20, RZ, 0x1f, R3 ;  /* 0x0000001fff147819 */ /* 0x000fe20000011403 */
[----:B------:R-:W-:Y:S01]  /*145e0*/  IMAD.SHL.U32 R21, R3, 0x8, RZ ;  /* 0x0000000803157824 */ /* 0x000fe200078e00ff */
[----:B---3--:R-:W0:Y:S02]  /*145f0*/  LDS.128 R40, [R68] ;  /* 0x0000000044287984 */ /* 0x008e240000000c00 */
[----:B------:R-:W-:Y:S02]  /*14600*/  LEA.HI R20, R20, R3, RZ, 0x3 ;  /* 0x0000000314147211 */ /* 0x000fe400078f18ff */
[----:B------:R-:W-:-:S03]  /*14610*/  LOP3.LUT R21, R78, 0x38, R21, 0xf8, !PT ;  /* 0x000000384e157812 */ /* 0x000fc600078ef815 */
[----:B------:R-:W-:Y:S01]  /*14620*/  IMAD.SHL.U32 R20, R20, 0x400, RZ ;  /* 0x0000040014147824 */ /* 0x000fe200078e00ff */
[----:B------:R-:W-:Y:S02]  /*14630*/  LOP3.LUT R3, R21, R77, RZ, 0x3c, !PT ;  /* 0x0000004d15037212 */ /* 0x000fe400078e3cff */
[--C-:B------:R-:W-:Y:S02]  /*14640*/  SHF.R.U64 R21, R54, 0x10, R55.reuse ;  /* 0x0000001036157819 */ /* 0x100fe40000001237 */
[----:B------:R-:W-:Y:S02]  /*14650*/  LOP3.LUT R20, R20, 0x7fffe000, RZ, 0xc0, !PT ;  /* 0x7fffe00014147812 */ /* 0x000fe400078ec0ff */
[----:B------:R-:W-:Y:S02]  /*14660*/  SHF.R.U32.HI R54, RZ, 0x10, R55 ;  /* 0x00000010ff367819 */ /* 0x000fe40000011637 */
[----:B-----5:R-:W-:Y:S02]  /*14670*/  IADD3 R3, R3, R20, R76 ;  /* 0x0000001403037210 */ /* 0x020fe40007ffe04c */
[----:B------:R-:W-:-:S02]  /*14680*/  SHF.R.U64 R20, R52, 0x10, R53 ;  /* 0x0000001034147819 */ /* 0x000fc40000001235 */
[----:B------:R-:W-:Y:S01]  /*14690*/  SHF.R.U32.HI R52, RZ, 0x10, R53 ;  /* 0x00000010ff347819 */ /* 0x000fe20000011635 */
[----:B------:R-:W-:Y:S01]  /*146a0*/  IMAD R3, R3, 0x2, R23 ;  /* 0x0000000203037824 */ /* 0x000fe200078e0217 */
[----:B------:R-:W-:Y:S02]  /*146b0*/  PRMT R20, R110, 0x5410, R20 ;  /* 0x000054106e147816 */ /* 0x000fe40000000014 */
[----:B------:R-:W-:Y:S02]  /*146c0*/  SHF.R.U32.HI R53, RZ, 0x10, R45 ;  /* 0x00000010ff357819 */ /* 0x000fe4000001162d */
[----:B------:R-:W1:Y:S01]  /*146d0*/  LDS.128 R48, [R3+0x14400] ;  /* 0x0144000003307984 */ /* 0x000e620000000c00 */
[--C-:B------:R-:W-:Y:S01]  /*146e0*/  SHF.R.U64 R45, R46, 0x10, R47.reuse ;  /* 0x000000102e2d7819 */ /* 0x100fe2000000122f */
[----:B------:R-:W-:Y:S01]  /*146f0*/  IMAD.U32 R64, R20, 0x10000, RZ ;  /* 0x0001000014407824 */ /* 0x000fe200078e00ff */
[----:B------:R-:W-:Y:S02]  /*14700*/  SHF.R.U32.HI R46, RZ, 0x10, R47 ;  /* 0x00000010ff2e7819 */ /* 0x000fe4000001162f */
[----:B------:R-:W-:-:S02]  /*14710*/  PRMT R53, R112, 0x5432, R53 ;  /* 0x0000543270357816 */ /* 0x000fc40000000035 */
[----:B------:R-:W-:Y:S02]  /*14720*/  PRMT R52, R110, 0x5432, R52 ;  /* 0x000054326e347816 */ /* 0x000fe40000000034 */
[----:B------:R-:W-:Y:S01]  /*14730*/  PRMT R46, R111, 0x5432, R46 ;  /* 0x000054326f2e7816 */ /* 0x000fe2000000002e */
[----:B------:R-:W-:Y:S01]  /*14740*/  IMAD.U32 R65, R53, 0x10000, RZ ;  /* 0x0001000035417824 */ /* 0x000fe200078e00ff */
[----:B------:R-:W-:Y:S01]  /*14750*/  PRMT R54, R109, 0x5410, R54 ;  /* 0x000054106d367816 */ /* 0x000fe20000000036 */
[----:B------:R-:W-:Y:S01]  /*14760*/  IMAD.U32 R67, R52, 0x10000, RZ ;  /* 0x0001000034437824 */ /* 0x000fe200078e00ff */
[----:B------:R-:W-:Y:S01]  /*14770*/  LOP3.LUT R20, R20, 0xffff0000, RZ, 0xc0, !PT ;  /* 0xffff000014147812 */ /* 0x000fe200078ec0ff */
[C---:B0-----:R-:W-:Y:S01]  /*14780*/  IMAD.U32 R55, R41.reuse, 0x10000, RZ ;  /* 0x0001000029377824 */ /* 0x041fe200078e00ff */
[----:B------:R-:W-:Y:S01]  /*14790*/  LOP3.LUT R57, R41, 0xffff0000, RZ, 0xc0, !PT ;  /* 0xffff000029397812 */ /* 0x000fe200078ec0ff */
[C---:B------:R-:W-:Y:S01]  /*147a0*/  IMAD.U32 R56, R42.reuse, 0x10000, RZ ;  /* 0x000100002a387824 */ /* 0x040fe200078e00ff */
[----:B------:R-:W-:Y:S01]  /*147b0*/  LOP3.LUT R41, R42, 0xffff0000, RZ, 0xc0, !PT ;  /* 0xffff00002a297812 */ /* 0x000fe200078ec0ff */
[----:B------:R-:W-:Y:S01]  /*147c0*/  IMAD.U32 R47, R40, 0x10000, RZ ;  /* 0x00010000282f7824 */ /* 0x000fe200078e00ff */
[----:B------:R-:W-:Y:S01]  /*147d0*/  PRMT R45, R111, 0x5410, R45 ;  /* 0x000054106f2d7816 */ /* 0x000fe2000000002d */
[----:B------:R-:W-:Y:S01]  /*147e0*/  IMAD.U32 R66, R46, 0x10000, RZ ;  /* 0x000100002e427824 */ /* 0x000fe200078e00ff */
[----:B------:R-:W-:Y:S01]  /*147f0*/  LOP3.LUT R40, R40, 0xffff0000, RZ, 0xc0, !PT ;  /* 0xffff000028287812 */ /* 0x000fe200078ec0ff */
[----:B------:R-:W-:Y:S01]  /*14800*/  IMAD.U32 R58, R43, 0x10000, RZ ;  /* 0x000100002b3a7824 */ /* 0x000fe200078e00ff */
[----:B------:R-:W-:-:S02]  /*14810*/  PRMT R21, R109, 0x5432, R21 ;  /* 0x000054326d157816 */ /* 0x000fc40000000015 */
[----:B------:R-:W-:Y:S02]  /*14820*/  LOP3.LUT R53, R53, 0xffff0000, RZ, 0xc0, !PT ;  /* 0xffff000035357812 */ /* 0x000fe400078ec0ff */
        /* <DEDUP_REMOVED lines=15> */
[C---:B------:R-:W-:Y:S01]  /*14920*/  FMUL.FTZ R50, R59.reuse, R65 ;  /* 0x000000413b327220 */ /* 0x040fe20000410000 */
[----:B------:R-:W-:Y:S01]  /*14930*/  FMUL.FTZ R59, R59, R67 ;  /* 0x000000433b3b7220 */ /* 0x000fe20000410000 */
[C---:B------:R-:W-:Y:S01]  /*14940*/  FMUL.FTZ R63, R62.reuse, R66 ;  /* 0x000000423e3f7220 */ /* 0x040fe20000410000 */
[----:B------:R-:W-:Y:S01]  /*14950*/  FMUL.FTZ R62, R62, R47 ;  /* 0x0000002f3e3e7220 */ /* 0x000fe20000410000 */
[C---:B------:R-:W-:Y:S01]  /*14960*/  FFMA.FTZ R50, R55.reuse, R67, -R50 ;  /* 0x0000004337327223 */ /* 0x040fe20000010832 */
[----:B------:R-:W-:Y:S01]  /*14970*/  FFMA.FTZ R59, R55, R65, R59 ;  /* 0x00000041373b7223 */ /* 0x000fe2000001003b */
[----:B------:R-:W-:Y:S01]  /*14980*/  FFMA.FTZ R63, R58, R47, -R63 ;  /* 0x0000002f3a3f7223 */ /* 0x000fe2000001083f */
[----:B------:R-:W-:Y:S01]  /*14990*/  FMUL.FTZ R55, R42, R44 ;  /* 0x0000002c2a377220 */ /* 0x000fe20000410000 */
[----:B------:R-:W-:Y:S01]  /*149a0*/  FFMA.FTZ R47, R58, R66, R62 ;  /* 0x000000423a2f7223 */ /* 0x000fe2000001003e */
[----:B------:R-:W-:Y:S01]  /*149b0*/  FMUL.FTZ R42, R42, R20 ;  /* 0x000000142a2a7220 */ /* 0x000fe20000410000 */
[----:B------:R-:W-:-:S02]  /*149c0*/  IMAD.U32 R58, R45, 0x10000, RZ ;  /* 0x000100002d3a7824 */ /* 0x000fc400078e00ff */
[C---:B------:R-:W-:Y:S01]  /*149d0*/  FFMA.FTZ R55, R40.reuse, R20, -R55 ;  /* 0x0000001428377223 */ /* 0x040fe20000010837 */
[----:B------:R-:W-:Y:S02]  /*149e0*/  IMAD.U32 R62, R21, 0x10000, RZ ;  /* 0x00010000153e7824 */ /* 0x000fe400078e00ff */
[----:B------:R-:W-:Y:S01]  /*149f0*/  FFMA.FTZ R44, R40, R44, R42 ;  /* 0x0000002c282c7223 */ /* 0x000fe2000001002a */
[----:B------:R-:W-:Y:S01]  /*14a00*/  FMUL.FTZ R40, R49, R58 ;  /* 0x0000003a31287220 */ /* 0x000fe20000410000 */
[----:B------:R-:W-:Y:S01]  /*14a10*/  FMUL.FTZ R20, R61, R53 ;  /* 0x000000353d147220 */ /* 0x000fe20000410000 */
[-C--:B------:R-:W-:Y:S01]  /*14a20*/  FMUL.FTZ R49, R49, R62.reuse ;  /* 0x0000003e31317220 */ /* 0x080fe20000410000 */
[----:B------:R-:W-:Y:S01]  /*14a30*/  LOP3.LUT R45, R45, 0xffff0000, RZ, 0xc0, !PT ;  /* 0xffff00002d2d7812 */ /* 0x000fe200078ec0ff */
[----:B------:R-:W-:Y:S01]  /*14a40*/  FFMA.FTZ R42, R56, R62, -R40 ;  /* 0x0000003e382a7223 */ /* 0x000fe20000010828 */
        /* <DEDUP_REMOVED lines=10> */
[----:B------:R-:W-:Y:S01]  /*14af0*/  FFMA.FTZ R21, R41, R21, -R52 ;  /* 0x0000001529157223 */ /* 0x000fe20000010834 */
[----:B------:R-:W-:Y:S01]  /*14b00*/  FFMA.FTZ R49, R43, R54, -R49 ;  /* 0x000000362b317223 */ /* 0x000fe20000010831 */
        /* <DEDUP_REMOVED lines=13> */
.L_x_2855:
[----:B------:R-:W-:Y:S05]  /*14be0*/  BSYNC B1 ;  /* 0x0000000000017941 */ /* 0x000fea0003800000 */
.L_x_2854:
[----:B---3--:R-:W-:Y:S01]  /*14bf0*/  VIADD R3, R225, 0x40 ;  /* 0x00000040e1037836 */ /* 0x008fe20000000000 */
[----:B------:R-:W-:Y:S04]  /*14c00*/  BSSY B1, `(.L_x_2858) ;  /* 0x00000ec000017945 */ /* 0x000fe80003800000 */
[----:B------:R-:W-:-:S13]  /*14c10*/  ISETP.GE.AND P0, PT, R3, R0, PT ;  /* 0x000000000300720c */ /* 0x000fda0003f06270 */
[----:B------:R-:W-:Y:S05]  /*14c20*/  @P0 BRA `(.L_x_2859) ;  /* 0x0000000c00a40947 */ /* 0x000fea0003800000 */
[----:B------:R3:W5:Y:S01]  /*14c30*/  LDL R62, [R1+0x54] ;  /* 0x00005400013e7983 */ /* 0x0007620000100800 */
[----:B------:R-:W4:Y:S01]  /*14c40*/  LDC R3, c[0x0][0x3f4] ;  /* 0x0000fd00ff037b82 */ /* 0x000f220000000800 */
[C---:B------:R-:W-:Y:S01]  /*14c50*/  VIADD R63, R225.reuse, 0x40 ;  /* 0x00000040e13f7836 */ /* 0x040fe20000000000 */
[----:B------:R-:W-:Y:S01]  /*14c60*/  BSSY B2, `(.L_x_2860) ;  /* 0x0000072000027945 */ /* 0x000fe20003800000 */
[----:B0-----:R-:W-:Y:S02]  /*14c70*/  VIADD R64, R225, 0x40 ;  /* 0x00000040e1407836 */ /* 0x001fe40000000000 */
[----:B------:R-:W-:Y:S02]  /*14c80*/  IMAD.SHL.U32 R63, R63, 0x40, RZ ;  /* 0x000000403f3f7824 */ /* 0x000fe400078e00ff */
[----:B------:R-:W-:-:S03]  /*14c90*/  IMAD.SHL.U32 R64, R64, 0x40, RZ ;  /* 0x0000004040407824 */ /* 0x000fc600078e00ff */
[----:B------:R-:W-:Y:S02]  /*14ca0*/  LOP3.LUT R63, R63, 0x1c0, RZ, 0xc0, !PT ;  /* 0x000001c03f3f7812 */ /* 0x000fe400078ec0ff */
[----:B------:R-:W-:Y:S02]  /*14cb0*/  LOP3.LUT R64, R64, 0x1c0, RZ, 0xc0, !PT ;  /* 0x000001c040407812 */ /* 0x000fe400078ec0ff */
[----:B------:R-:W-:Y:S02]  /*14cc0*/  SHF.R.U32.HI R63, RZ, 0x3, R63 ;  /* 0x00000003ff3f7819 */ /* 0x000fe4000001163f */
[-C--:B----4-:R-:W-:Y:S02]  /*14cd0*/  ISETP.GE.AND P0, PT, R16, R3.reuse, PT ;  /* 0x000000031000720c */ /* 0x090fe40003f06270 */
[----:B------:R-:W-:-:S11]  /*14ce0*/  ISETP.GE.AND P1, PT, R214, R3, PT ;  /* 0x00000003d600720c */ /* 0x000fd60003f26270 */
[----:B---3--:R-:W-:Y:S05]  /*14cf0*/  @P0 BRA `(.L_x_2861) ;  /* 0x0000000400a00947 */ /* 0x008fea0003800000 */
[----:B-1----:R-:W3:Y:S04]  /*14d00*/  LDL R20, [R1+0x80] ;  /* 0x0000800001147983 */ /* 0x002ee80000100800 */
[----:B------:R-:W4:Y:S01]  /*14d10*/  LDL R65, [R1+0x1b0] ;  /* 0x0001b00001417983 */ /* 0x000f220000100800 */
[----:B------:R-:W-:-:S04]  /*14d20*/  SHF.R.U64 R24, R24, 0x10, R25 ;  /* 0x0000001018187819 */ /* 0x000fc80000001219 */
[----:B------:R-:W-:-:S05]  /*14d30*/  PRMT R24, R108, 0x5410, R24 ;  /* 0x000054106c187816 */ /* 0x000fca0000000018 */
[C---:B------:R-:W-:Y:S01]  /*14d40*/  IMAD.U32 R56, R24.reuse, 0x10000, RZ ;  /* 0x0001000018387824 */ /* 0x040fe200078e00ff */
[----:B------:R-:W-:Y:S02]  /*14d50*/  LOP3.LUT R24, R24, 0xffff0000, RZ, 0xc0, !PT ;  /* 0xffff000018187812 */ /* 0x000fe400078ec0ff */
[----:B---3--:R-:W-:-:S04]  /*14d60*/  LEA.HI R20, R3, R20, RZ, 0x1d ;  /* 0x0000001403147211 */ /* 0x008fc800078fe8ff */
[----:B------:R-:W-:Y:S01]  /*14d70*/  SHF.R.S32.HI R41, RZ, 0x1f, R20 ;  /* 0x0000001fff297819 */ /* 0x000fe20000011414 */
[----:B------:R-:W-:-:S03]  /*14d80*/  IMAD.SHL.U32 R21, R20, 0x8, RZ ;  /* 0x0000000814157824 */ /* 0x000fc600078e00ff */
[----:B------:R-:W-:Y:S02]  /*14d90*/  LEA.HI R41, R41, R20, RZ, 0x3 ;  /* 0x0000001429297211 */ /* 0x000fe400078f18ff */
[----:B------:R-:W-:Y:S02]  /*14da0*/  LOP3.LUT R20, R64, 0x38, R21, 0xf8, !PT ;  /* 0x0000003840147812 */ /* 0x000fe400078ef815 */
[----:B------:R-:W-:Y:S01]  /*14db0*/  SHF.R.U64 R21, R32, 0x10, R33 ;  /* 0x0000001020157819 */ /* 0x000fe20000001221 */
[----:B------:R-:W-:Y:S01]  /*14dc0*/  IMAD.SHL.U32 R41, R41, 0x400, RZ ;  /* 0x0000040029297824 */ /* 0x000fe200078e00ff */
[----:B------:R-:W-:Y:S02]  /*14dd0*/  LOP3.LUT R20, R20, R63, RZ, 0x3c, !PT ;  /* 0x0000003f14147212 */ /* 0x000fe400078e3cff */
[----:B------:R-:W-:Y:S02]  /*14de0*/  SHF.R.U64 R32, R34, 0x10, R35 ;  /* 0x0000001022207819 */ /* 0x000fe40000001223 */
[----:B------:R-:W-:-:S02]  /*14df0*/  LOP3.LUT R41, R41, 0x7fffe000, RZ, 0xc0, !PT ;  /* 0x7fffe00029297812 */ /* 0x000fc400078ec0ff */
[----:B------:R-:W-:Y:S02]  /*14e00*/  PRMT R21, R106, 0x5410, R21 ;  /* 0x000054106a157816 */ /* 0x000fe40000000015 */
[----:B-----5:R-:W-:Y:S02]  /*14e10*/  IADD3 R20, R20, R41, R62 ;  /* 0x0000002914147210 */ /* 0x020fe40007ffe03e */
[----:B----4-:R-:W0:Y:S01]  /*14e20*/  LDS.128 R40, [R65] ;  /* 0x0000000041287984 */ /* 0x010e220000000c00 */
[----:B------:R-:W-:Y:S01]  /*14e30*/  SHF.R.U32.HI R34, RZ, 0x10, R35 ;  /* 0x00000010ff227819 */ /* 0x000fe20000011623 */
[----:B------:R-:W-:Y:S01]  /*14e40*/  IMAD.U32 R57, R21, 0x10000, RZ ;  /* 0x0001000015397824 */ /* 0x000fe200078e00ff */
[----:B------:R-:W-:Y:S01]  /*14e50*/  SHF.R.U32.HI R35, RZ, 0x10, R25 ;  /* 0x00000010ff237819 */ /* 0x000fe20000011619 */
[----:B------:R-:W-:Y:S01]  /*14e60*/  IMAD R20, R20, 0x2, R23 ;  /* 0x0000000214147824 */ /* 0x000fe200078e0217 */
[--C-:B------:R-:W-:Y:S02]  /*14e70*/  SHF.R.U64 R25, R26, 0x10, R27.reuse ;  /* 0x000000101a197819 */ /* 0x100fe4000000121b */
[----:B------:R-:W-:-:S02]  /*14e80*/  SHF.R.U32.HI R26, RZ, 0x10, R27 ;  /* 0x00000010ff1a7819 */ /* 0x000fc4000001161b */
[----:B------:R-:W1:Y:S01]  /*14e90*/  LDS.128 R44, [R20+0x14400] ;  /* 0x01440000142c7984 */ /* 0x000e620000000c00 */
[----:B------:R-:W-:Y:S02]  /*14ea0*/  SHF.R.U32.HI R33, RZ, 0x10, R33 ;  /* 0x00000010ff217819 */ /* 0x000fe40000011621 */
[----:B------:R-:W-:Y:S02]  /*14eb0*/  PRMT R26, R107, 0x5432, R26 ;  /* 0x000054326b1a7816 */ /* 0x000fe4000000001a */
[----:B------:R-:W-:Y:S02]  /*14ec0*/  PRMT R34, R105, 0x5432, R34 ;  /* 0x0000543269227816 */ /* 0x000fe40000000022 */
[----:B------:R-:W-:Y:S01]  /*14ed0*/  PRMT R35, R108, 0x5432, R35 ;  /* 0x000054326c237816 */ /* 0x000fe20000000023 */
[----:B------:R-:W-:Y:S01]  /*14ee0*/  IMAD.U32 R59, R26, 0x10000, RZ ;  /* 0x000100001a3b7824 */ /* 0x000fe200078e00ff */
[----:B------:R-:W-:Y:S02]  /*14ef0*/  PRMT R33, R106, 0x5432, R33 ;  /* 0x000054326a217816 */ /* 0x000fe40000000021 */
[----:B------:R-:W-:Y:S01]  /*14f00*/  LOP3.LUT R61, R21, 0xffff0000, RZ, 0xc0, !PT ;  /* 0xffff0000153d7812 */ /* 0x000fe200078ec0ff */
[----:B------:R-:W-:Y:S01]  /*14f10*/  IMAD.U32 R58, R35, 0x10000, RZ ;  /* 0x00010000233a7824 */ /* 0x000fe200078e00ff */
[----:B------:R-:W-:Y:S01]  /*14f20*/  PRMT R25, R107, 0x5410, R25 ;  /* 0x000054106b197816 */ /* 0x000fe20000000019 */
[C---:B------:R-:W-:Y:S01]  /*14f30*/  IMAD.U32 R60, R33.reuse, 0x10000, RZ ;  /* 0x00010000213c7824 */ /* 0x040fe200078e00ff */
[----:B------:R-:W-:-:S02]  /*14f40*/  LOP3.LUT R21, R33, 0xffff0000, RZ, 0xc0, !PT ;  /* 0xffff000021157812 */ /* 0x000fc400078ec0ff */
[----:B------:R-:W-:Y:S02]  /*14f50*/  LOP3.LUT R33, R35, 0xffff0000, RZ, 0xc0, !PT ;  /* 0xffff000023217812 */ /* 0x000fe400078ec0ff */
[----:B------:R-:W-:Y:S02]  /*14f60*/  PRMT R32, R105, 0x5410, R32 ;  /* 0x0000541069207816 */ /* 0x000fe40000000020 */
        /* <DEDUP_REMOVED lines=20> */
[----:B------:R-:W-:Y:S01]  /*150b0*/  FFMA.FTZ R53, R27, R56, R53 ;  /* 0x000000381b357223 */ /* 0x000fe20000010035 */
[----:B------:R-:W-:Y:S02]  /*150c0*/  IMAD.U32 R27, R34, 0x10000, RZ ;  /* 0x00010000221b7824 */ /* 0x000fe400078e00ff */
        /* <DEDUP_REMOVED lines=8> */
[----:B------:R-:W-:Y:S01]  /*15150*/  FMUL.FTZ R51, R42, R24 ;  /* 0x000000182a337220 */ /* 0x000fe20000410000 */
[C---:B------:R-:W-:Y:S01]  /*15160*/  IMAD.U32 R48, R25.reuse, 0x10000, RZ ;  /* 0x0001000019307824 */ /* 0x040fe200078e00ff */
[----:B------:R-:W-:Y:S01]  /*15170*/  LOP3.LUT R25, R25, 0xffff0000, RZ, 0xc0, !PT ;  /* 0xffff000019197812 */ /* 0x000fe200078ec0ff */
[----:B------:R-:W-:-:S02]  /*15180*/  IMAD.U32 R56, R32, 0x10000, RZ ;  /* 0x0001000020387824 */ /* 0x000fc400078e00ff */
[----:B------:R-:W-:Y:S01]  /*15190*/  FFMA.FTZ R42, R40, R61, -R51 ;  /* 0x0000003d282a7223 */ /* 0x000fe20000010833 */
[C---:B------:R-:W-:Y:S01]  /*151a0*/  FMUL.FTZ R51, R54.reuse, R33 ;  /* 0x0000002136337220 */ /* 0x040fe20000410000 */
[-C--:B------:R-:W-:Y:S01]  /*151b0*/  FMUL.FTZ R54, R54, R21.reuse ;  /* 0x0000001536367220 */ /* 0x080fe20000410000 */
[----:B------:R-:W-:Y:S01]  /*151c0*/  FFMA.FTZ R40, R40, R24, R35 ;  /* 0x0000001828287223 */ /* 0x000fe20000010023 */
[C---:B------:R-:W-:Y:S01]  /*151d0*/  FMUL.FTZ R24, R45.reuse, R48 ;  /* 0x000000302d187220 */ /* 0x040fe20000410000 */
[C---:B------:R-:W-:Y:S01]  /*151e0*/  FFMA.FTZ R21, R50.reuse, R21, -R51 ;  /* 0x0000001532157223 */ /* 0x040fe20000010833 */
[----:B------:R-:W-:Y:S01]  /*151f0*/  FFMA.FTZ R33, R50, R33, R54 ;  /* 0x0000002132217223 */ /* 0x000fe20000010036 */
[-C--:B------:R-:W-:Y:S01]  /*15200*/  FMUL.FTZ R50, R45, R56.reuse ;  /* 0x000000382d327220 */ /* 0x080fe20000410000 */
[----:B------:R-:W-:Y:S01]  /*15210*/  LOP3.LUT R47, R47, 0xffff0000, RZ, 0xc0, !PT ;  /* 0xffff00002f2f7812 */ /* 0x000fe200078ec0ff */
[----:B------:R-:W-:Y:S01]  /*15220*/  FFMA.FTZ R56, R49, R56, -R24 ;  /* 0x0000003831387223 */ /* 0x000fe20000010818 */
[----:B------:R-:W-:-:S02]  /*15230*/  LOP3.LUT R32, R32, 0xffff0000, RZ, 0xc0, !PT ;  /* 0xffff000020207812 */ /* 0x000fc400078ec0ff */
        /* <DEDUP_REMOVED lines=20> */
.L_x_2861:
[----:B------:R-:W-:Y:S05]  /*15380*/  BSYNC B2 ;  /* 0x0000000000027941 */ /* 0x000fea0003800000 */
.L_x_2860:
[----:B------:R-:W-:Y:S05]  /*15390*/  @P1 BRA `(.L_x_2859) ;  /* 0x0000000400c81947 */ /* 0x000fea0003800000 */
[----:B------:R-:W3:Y:S04]  /*153a0*/  LDL R21, [R1+0x11c] ;  /* 0x00011c0001157983 */ /* 0x000ee80000100800 */
[----:B01----:R-:W4:Y:S01]  /*153b0*/  LDL R20, [R1+0x12c] ;  /* 0x00012c0001147983 */ /* 0x003f220000100800 */
[----:B------:R-:W-:Y:S02]  /*153c0*/  SHF.R.U64 R41, R36, 0x10, R37 ;  /* 0x0000001024297819 */ /* 0x000fe40000001225 */
[--C-:B------:R-:W-:Y:S02]  /*153d0*/  SHF.R.U64 R40, R38, 0x10, R39.reuse ;  /* 0x0000001026287819 */ /* 0x100fe40000001227 */
[----:B------:R-:W-:Y:S02]  /*153e0*/  SHF.R.U32.HI R38, RZ, 0x10, R39 ;  /* 0x00000010ff267819 */ /* 0x000fe40000011627 */
[----:B------:R-:W-:-:S02]  /*153f0*/  SHF.R.U64 R36, R30, 0x10, R31 ;  /* 0x000000101e247819 */ /* 0x000fc4000000121f */
[----:B------:R-:W-:Y:S02]  /*15400*/  SHF.R.U32.HI R30, RZ, 0x10, R31 ;  /* 0x00000010ff1e7819 */ /* 0x000fe4000001161f */
[----:B---3--:R-:W-:Y:S02]  /*15410*/  R2UR UR4, R21 ;  /* 0x00000000150472ca */ /* 0x008fe400000e0000 */
[----:B------:R-:W-:Y:S02]  /*15420*/  SHF.R.S32.HI R21, RZ, 0x1f, R214 ;  /* 0x0000001fff157819 */ /* 0x000fe400000114d6 */
[----:B----4-:R-:W-:Y:S02]  /*15430*/  LEA.HI R3, R3, R20, RZ, 0x1d ;  /* 0x0000001403037211 */ /* 0x010fe400078fe8ff */
[CC--:B------:R-:W-:Y:S02]  /*15440*/  LEA.HI R24, R21.reuse, R214.reuse, RZ, 0x6 ;  /* 0x000000d615187211 */ /* 0x0c0fe400078f30ff */
[----:B------:R-:W-:-:S02]  /*15450*/  LEA.HI R21, R21, R214, RZ, 0x3 ;  /* 0x000000d615157211 */ /* 0x000fc400078f18ff */
[----:B------:R-:W-:Y:S02]  /*15460*/  SHF.R.S32.HI R20, RZ, 0x1f, R3 ;  /* 0x0000001fff147819 */ /* 0x000fe40000011403 */
[----:B------:R-:W-:Y:S02]  /*15470*/  LOP3.LUT R21, R64, 0x38, R21, 0xf8, !PT ;  /* 0x0000003840157812 */ /* 0x000fe400078ef815 */
[----:B------:R-:W-:Y:S01]  /*15480*/  LEA.HI R20, R20, R3, RZ, 0x3 ;  /* 0x0000000314147211 */ /* 0x000fe200078f18ff */
[----:B------:R-:W-:Y:S01]  /*15490*/  IMAD.SHL.U32 R3, R3, 0x8, RZ ;  /* 0x0000000803037824 */ /* 0x000fe200078e00ff */
[----:B------:R-:W-:-:S03]  /*154a0*/  LOP3.LUT R25, R21, R63, RZ, 0x3c, !PT ;  /* 0x0000003f15197212 */ /* 0x000fc600078e3cff */
[----:B------:R-:W-:Y:S01]  /*154b0*/  IMAD.SHL.U32 R21, R20, 0x400, RZ ;  /* 0x0000040014157824 */ /* 0x000fe200078e00ff */
[----:B------:R-:W-:Y:S01]  /*154c0*/  LOP3.LUT R3, R64, 0x38, R3, 0xf8, !PT ;  /* 0x0000003840037812 */ /* 0x000fe200078ef803 */
[----:B------:R-:W-:-:S03]  /*154d0*/  IMAD.SHL.U32 R24, R24, 0x80, RZ ;  /* 0x0000008018187824 */ /* 0x000fc600078e00ff */
[----:B------:R-:W-:Y:S02]  /*154e0*/  LOP3.LUT R20, R3, R63, RZ, 0x3c, !PT ;  /* 0x0000003f03147212 */ /* 0x000fe400078e3cff */
[----:B------:R-:W-:Y:S02]  /*154f0*/  LOP3.LUT R21, R21, 0x7fffe000, RZ, 0xc0, !PT ;  /* 0x7fffe00015157812 */ /* 0x000fe400078ec0ff */
[----:B------:R-:W-:Y:S02]  /*15500*/  LOP3.LUT R24, R24, 0xffffe000, RZ, 0xc0, !PT ;  /* 0xffffe00018187812 */ /* 0x000fe400078ec0ff */
[--C-:B-----5:R-:W-:Y:S02]  /*15510*/  IADD3 R20, R20, R21, R62.reuse ;  /* 0x0000001514147210 */ /* 0x120fe40007ffe03e */
[----:B------:R-:W-:-:S03]  /*15520*/  IADD3 R24, R25, R24, R62 ;  /* 0x0000001819187210 */ /* 0x000fc60007ffe03e */
[----:B------:R-:W-:Y:S01]  /*15530*/  IMAD R20, R20, 0x2, R23 ;  /* 0x0000000214147824 */ /* 0x000fe200078e0217 */
[----:B------:R-:W-:-:S04]  /*15540*/  LEA R3, R24, UR4, 0x1 ;  /* 0x0000000418037c11 */ /* 0x000fc8000f8e08ff */
[----:B------:R-:W0:Y:S04]  /*15550*/  LDS.128 R32, [R20+0x14400] ;  /* 0x0144000014207984 */ /* 0x000e280000000c00 */
[----:B------:R-:W1:Y:S01]  /*15560*/  LDS.128 R24, [R3] ;  /* 0x0000000003187984 */ /* 0x000e620000000c00 */
[----:B------:R-:W-:Y:S02]  /*15570*/  SHF.R.U32.HI R21, RZ, 0x10, R37 ;  /* 0x00000010ff157819 */ /* 0x000fe40000011625 */
[----:B------:R-:W-:Y:S02]  /*15580*/  SHF.R.U64 R37, R28, 0x10, R29 ;  /* 0x000000101c257819 */ /* 0x000fe4000000121d */
[C---:B------:R-:W-:Y:S02]  /*15590*/  PRMT R28, R102.reuse, 0x5410, R41 ;  /* 0x00005410661c7816 */ /* 0x040fe40000000029 */
[----:B------:R-:W-:-:S02]  /*155a0*/  PRMT R102, R102, 0x5432, R21 ;  /* 0x0000543266667816 */ /* 0x000fc40000000015 */
[C---:B------:R-:W-:Y:S02]  /*155b0*/  PRMT R21, R101.reuse, 0x5410, R40 ;  /* 0x0000541065157816 */ /* 0x040fe40000000028 */
[----:B------:R-:W-:Y:S02]  /*155c0*/  PRMT R101, R101, 0x5432, R38 ;  /* 0x0000543265657816 */ /* 0x000fe40000000026 */
[----:B------:R-:W-:Y:S02]  /*155d0*/  PRMT R38, R104, 0x5410, R37 ;  /* 0x0000541068267816 */ /* 0x000fe40000000025 */
[----:B------:R-:W-:-:S03]  /*155e0*/  SHF.R.U32.HI R29, RZ, 0x10, R29 ;  /* 0x00000010ff1d7819 */ /* 0x000fc6000001161d */
[----:B------:R-:W-:Y:S01]  /*155f0*/  IMAD.U32 R45, R38, 0x10000, RZ ;  /* 0x00010000262d7824 */ /* 0x000fe200078e00ff */
[----:B------:R-:W-:Y:S02]  /*15600*/  PRMT R104, R104, 0x5432, R29 ;  /* 0x0000543268687816 */ /* 0x000fe4000000001d */
[C---:B------:R-:W-:Y:S02]  /*15610*/  PRMT R29, R103.reuse, 0x5410, R36 ;  /* 0x00005410671d7816 */ /* 0x040fe40000000024 */
[----:B------:R-:W-:Y:S01]  /*15620*/  PRMT R103, R103, 0x5432, R30 ;  /* 0x0000543267677816 */ /* 0x000fe2000000001e */
[----:B------:R-:W-:Y:S02]  /*15630*/  IMAD.U32 R44, R28, 0x10000, RZ ;  /* 0x000100001c2c7824 */ /* 0x000fe400078e00ff */
[----:B------:R-:W-:Y:S02]  /*15640*/  IMAD.U32 R46, R104, 0x10000, RZ ;  /* 0x00010000682e7824 */ /* 0x000fe400078e00ff */
[C---:B0-----:R-:W-:Y:S01]  /*15650*/  IMAD.U32 R40, R32.reuse, 0x10000, RZ ;  /* 0x0001000020287824 */ /* 0x041fe200078e00ff */
[----:B------:R-:W-:Y:S01]  /*15660*/  LOP3.LUT R36, R32, 0xffff0000, RZ, 0xc0, !PT ;  /* 0xffff000020247812 */ /* 0x000fe200078ec0ff */
[C---:B-1----:R-:W-:Y:S01]  /*15670*/  IMAD.U32 R37, R24.reuse, 0x10000, RZ ;  /* 0x0001000018257824 */ /* 0x042fe200078e00ff */
[----:B------:R-:W-:Y:S01]  /*15680*/  LOP3.LUT R30, R24, 0xffff0000, RZ, 0xc0, !PT ;  /* 0xffff0000181e7812 */ /* 0x000fe200078ec0ff */
[C---:B------:R-:W-:Y:S01]  /*15690*/  IMAD.U32 R41, R25.reuse, 0x10000, RZ ;  /* 0x0001000019297824 */ /* 0x040fe200078e00ff */
[----:B------:R-:W-:Y:S01]  /*156a0*/  LOP3.LUT R31, R25, 0xffff0000, RZ, 0xc0, !PT ;  /* 0xffff0000191f7812 */ /* 0x000fe200078ec0ff */
[C---:B------:R-:W-:Y:S01]  /*156b0*/  IMAD.U32 R25, R26.reuse, 0x10000, RZ ;  /* 0x000100001a197824 */ /* 0x040fe200078e00ff */
[----:B------:R-:W-:Y:S01]  /*156c0*/  LOP3.LUT R24, R26, 0xffff0000, RZ, 0xc0, !PT ;  /* 0xffff00001a187812 */ /* 0x000fe200078ec0ff */
[----:B------:R-:W-:Y:S01]  /*156d0*/  FMUL.FTZ R48, R40, R45 ;  /* 0x0000002d28307220 */ /* 0x000fe20000410000 */
[C---:B------:R-:W-:Y:S01]  /*156e0*/  IMAD.U32 R39, R27.reuse, 0x10000, RZ ;  /* 0x000100001b277824 */ /* 0x040fe200078e00ff */
[----:B------:R-:W-:Y:S01]  /*156f0*/  LOP3.LUT R26, R27, 0xffff0000, RZ, 0xc0, !PT ;  /* 0xffff00001b1a7812 */ /* 0x000fe200078ec0ff */
[C---:B------:R-:W-:Y:S01]  /*15700*/  IMAD.U32 R32, R34.reuse, 0x10000, RZ ;  /* 0x0001000022207824 */ /* 0x040fe200078e00ff */
[----:B------:R-:W-:Y:S01]  /*15710*/  LOP3.LUT R27, R34, 0xffff0000, RZ, 0xc0, !PT ;  /* 0xffff0000221b7812 */ /* 0x000fe200078ec0ff */
[C---:B------:R-:W-:Y:S01]  /*15720*/  IMAD.U32 R43, R35.reuse, 0x10000, RZ ;  /* 0x00010000232b7824 */ /* 0x040fe200078e00ff */
[----:B------:R-:W-:Y:S01]  /*15730*/  LOP3.LUT R34, R35, 0xffff0000, RZ, 0xc0, !PT ;  /* 0xffff000023227812 */ /* 0x000fe200078ec0ff */
[-C--:B------:R-:W-:Y:S01]  /*15740*/  FMUL.FTZ R50, R40, R44.reuse ;  /* 0x0000002c28327220 */ /* 0x080fe20000410000 */
[----:B------:R-:W-:Y:S01]  /*15750*/  FFMA.FTZ R35, R37, R44, -R48 ;  /* 0x0000002c25237223 */ /* 0x000fe20000010830 */
[----:B------:R-:W-:-:S02]  /*15760*/  IMAD.U32 R42, R33, 0x10000, RZ ;  /* 0x00010000212a7824 */ /* 0x000fc400078e00ff */
[----:B------:R-:W-:Y:S02]  /*15770*/  IMAD.U32 R48, R103, 0x10000, RZ ;  /* 0x0001000067307824 */ /* 0x000fe400078e00ff */
[----:B------:R-:W-:Y:S02]  /*15780*/  IMAD.U32 R44, R101, 0x10000, RZ ;  /* 0x00010000652c7824 */ /* 0x000fe400078e00ff */
[----:B------:R-:W-:Y:S02]  /*15790*/  IMAD.U32 R40, R102, 0x10000, RZ ;  /* 0x0001000066287824 */ /* 0x000fe400078e00ff */
[----:B------:R-:W-:Y:S01]  /*157a0*/  FFMA.FTZ R37, R37, R45, R50 ;  /* 0x0000002d25257223 */ /* 0x000fe20000010032 */
[C---:B------:R-:W-:Y:S01]  /*157b0*/  FMUL.FTZ R52, R42.reuse, R46 ;  /* 0x0000002e2a347220 */ /* 0x040fe20000410000 */
[C---:B------:R-:W-:Y:S01]  /*157c0*/  FMUL.FTZ R50, R43.reuse, R48 ;  /* 0x000000302b327220 */ /* 0x040fe20000410000 */
[----:B------:R-:W-:Y:S01]  /*157d0*/  FMUL.FTZ R47, R43, R44 ;  /* 0x0000002c2b2f7220 */ /* 0x000fe20000410000 */
[----:B------:R-:W-:Y:S01]  /*157e0*/  FMUL.FTZ R42, R42, R40 ;  /* 0x000000282a2a7220 */ /* 0x000fe20000410000 */
[----:B------:R-:W-:-:S02]  /*157f0*/  LOP3.LUT R45, R38, 0xffff0000, RZ, 0xc0, !PT ;  /* 0xffff0000262d7812 */ /* 0x000fc400078ec0ff */
[----:B------:R-:W-:Y:S01]  /*15800*/  LOP3.LUT R43, R28, 0xffff0000, RZ, 0xc0, !PT ;  /* 0xffff00001c2b7812 */ /* 0x000fe200078ec0ff */
[----:B------:R-:W-:Y:S01]  /*15810*/  FFMA.FTZ R40, R41, R40, -R52 ;  /* 0x0000002829287223 */ /* 0x000fe20000010834 */
[----:B------:R-:W-:Y:S01]  /*15820*/  FFMA.FTZ R38, R39, R44, -R50 ;  /* 0x0000002c27267223 */ /* 0x000fe20000010832 */
[----:B------:R-:W-:Y:S01]  /*15830*/  FFMA.FTZ R41, R41, R46, R42 ;  /* 0x0000002e29297223 */ /* 0x000fe2000001002a */
[----:B------:R-:W-:Y:S01]  /*15840*/  FFMA.FTZ R39, R39, R48, R47 ;  /* 0x0000003027277223 */ /* 0x000fe2000001002f */
[----:B------:R-:W-:Y:S01]  /*15850*/  LOP3.LUT R33, R33, 0xffff0000, RZ, 0xc0, !PT ;  /* 0xffff000021217812 */ /* 0x000fe200078ec0ff */
[----:B------:R-:W-:Y:S01]  /*15860*/  FMUL.FTZ R47, R36, R45 ;  /* 0x0000002d242f7220 */ /* 0x000fe20000410000 */
[----:B------:R-:W-:Y:S01]  /*15870*/  LOP3.LUT R102, R102, 0xffff0000, RZ, 0xc0, !PT ;  /* 0xffff000066667812 */ /* 0x000fe200078ec0ff */
[----:B------:R-:W-:Y:S01]  /*15880*/  FMUL.FTZ R49, R36, R43 ;  /* 0x0000002b24317220 */ /* 0x000fe20000410000 */
[----:B------:R-:W-:Y:S01]  /*15890*/  LOP3.LUT R104, R104, 0xffff0000, RZ, 0xc0, !PT ;  /* 0xffff000068687812 */ /* 0x000fe200078ec0ff */
[----:B------:R-:W-:-:S02]  /*158a0*/  IMAD.U32 R42, R29, 0x10000, RZ ;  /* 0x000100001d2a7824 */ /* 0x000fc400078e00ff */
[C---:B------:R-:W-:Y:S02]  /*158b0*/  IMAD.U32 R36, R21.reuse, 0x10000, RZ ;  /* 0x0001000015247824 */ /* 0x040fe400078e00ff */
[----:B------:R-:W-:Y:S01]  /*158c0*/  FFMA.FTZ R28, R30, R43, -R47 ;  /* 0x0000002b1e1c7223 */ /* 0x000fe2000001082f */
[C---:B------:R-:W-:Y:S01]  /*158d0*/  FMUL.FTZ R46, R32.reuse, R42 ;  /* 0x0000002a202e7220 */ /* 0x040fe20000410000 */
[----:B------:R-:W-:Y:S01]  /*158e0*/  LOP3.LUT R21, R21, 0xffff0000, RZ, 0xc0, !PT ;  /* 0xffff000015157812 */ /* 0x000fe200078ec0ff */
[C---:B------:R-:W-:Y:S01]  /*158f0*/  FMUL.FTZ R44, R33.reuse, R104 ;  /* 0x00000068212c7220 */ /* 0x040fe20000410000 */
[----:B------:R-:W-:Y:S01]  /*15900*/  FMUL.FTZ R43, R33, R102 ;  /* 0x00000066212b7220 */ /* 0x000fe20000410000 */
[----:B------:R-:W-:Y:S01]  /*15910*/  FMUL.FTZ R32, R32, R36 ;  /* 0x0000002420207220 */ /* 0x000fe20000410000 */
[----:B------:R-:W-:Y:S02]  /*15920*/  LOP3.LUT R29, R29, 0xffff0000, RZ, 0xc0, !PT ;  /* 0xffff00001d1d7812 */ /* 0x000fe400078ec0ff */
[----:B------:R-:W-:-:S02]  /*15930*/  LOP3.LUT R103, R103, 0xffff0000, RZ, 0xc0, !PT ;  /* 0xffff000067677812 */ /* 0x000fc400078ec0ff */
[----:B------:R-:W-:Y:S01]  /*15940*/  LOP3.LUT R101, R101, 0xffff0000, RZ, 0xc0, !PT ;  /* 0xffff000065657812 */ /* 0x000fe200078ec0ff */
[----:B------:R-:W-:Y:S01]  /*15950*/  FFMA.FTZ R46, R25, R36, -R46 ;  /* 0x00000024192e7223 */ /* 0x000fe2000001082e */
[C---:B------:R-:W-:Y:S01]  /*15960*/  FFMA.FTZ R33, R31.reuse, R102, -R44 ;  /* 0x000000661f217223 */ /* 0x040fe2000001082c */
[----:B------:R-:W-:Y:S01]  /*15970*/  FFMA.FTZ R104, R31, R104, R43 ;  /* 0x000000681f687223 */ /* 0x000fe2000001002b */
[----:B------:R-:W-:Y:S01]  /*15980*/  FFMA.FTZ R32, R25, R42, R32 ;  /* 0x0000002a19207223 */ /* 0x000fe20000010020 */
[C---:B------:R-:W-:Y:S01]  /*15990*/  FMUL.FTZ R36, R27.reuse, R21 ;  /* 0x000000151b247220 */ /* 0x040fe20000410000 */
[----:B------:R-:W-:Y:S01]  /*159a0*/  FMUL.FTZ R25, R27, R29 ;  /* 0x0000001d1b197220 */ /* 0x000fe20000410000 */
[C---:B------:R-:W-:Y:S01]  /*159b0*/  FMUL.FTZ R31, R34.reuse, R103 ;  /* 0x00000067221f7220 */ /* 0x040fe20000410000 */
[----:B------:R-:W-:Y:S01]  /*159c0*/  FMUL.FTZ R34, R34, R101 ;  /* 0x0000006522227220 */ /* 0x000fe20000410000 */
[----:B------:R-:W-:Y:S01]  /*159d0*/  FFMA.FTZ R30, R30, R45, R49 ;  /* 0x0000002d1e1e7223 */ /* 0x000fe20000010031 */
[C---:B------:R-:W-:Y:S01]  /*159e0*/  FFMA.FTZ R27, R24.reuse, R29, R36 ;  /* 0x0000001d181b7223 */ /* 0x040fe20000010024 */
[----:B------:R-:W-:Y:S01]  /*159f0*/  FFMA.FTZ R21, R24, R21, -R25 ;  /* 0x0000001518157223 */ /* 0x000fe20000010819 */
        /* <DEDUP_REMOVED lines=10> */
[----:B------:R3:W-:Y:S04]  /*15aa0*/  STS.128 [R3], R24 ;  /* 0x0000001803007388 */ /* 0x0007e80000000c00 */
[----:B------:R3:W-:Y:S02]  /*15ab0*/  STS.128 [R20+0x14400], R28 ;  /* 0x0144001c14007388 */ /* 0x0007e40000000c00 */
.L_x_2859:
[----:B------:R-:W-:Y:S05]  /*15ac0*/  BSYNC B1 ;  /* 0x0000000000017941 */ /* 0x000fea0003800000 */
.L_x_2858:
[----:B---3--:R-:W-:-:S05]  /*15ad0*/  VIADD R3, R225, 0x60 ;  /* 0x00000060e1037836 */ /* 0x008fca0000000000 */
[----:B------:R-:W-:-:S13]  /*15ae0*/  ISETP.GE.AND P0, PT, R3, R0, PT ;  /* 0x000000000300720c */ /* 0x000fda0003f06270 */
[----:B------:R-:W-:Y:S05]  /*15af0*/  @P0 BRA `(.L_x_2829) ;  /* 0x0000000c00c80947 */ /* 0x000fea0003800000 */
[----:B------:R3:W5:Y:S01]  /*15b00*/  LDL R45, [R1+0x11c] ;  /* 0x00011c00012d7983 */ /* 0x0007620000100800 */
[----:B------:R-:W4:Y:S01]  /*15b10*/  LDC R21, c[0x0][0x3f4] ;  /* 0x0000fd00ff157b82 */ /* 0x000f220000000800 */
[----:B------:R-:W-:Y:S01]  /*15b20*/  BSSY B1, `(.L_x_2862) ;  /* 0x0000076000017945 */ /* 0x000fe20003800000 */
[-C--:B----4-:R-:W-:Y:S02]  /*15b30*/  ISETP.GE.AND P0, PT, R16, R21.reuse, PT ;  /* 0x000000151000720c */ /* 0x090fe40003f06270 */
[----:B------:R-:W-:-:S11]  /*15b40*/  ISETP.GE.AND P1, PT, R214, R21, PT ;  /* 0x00000015d600720c */ /* 0x000fd60003f26270 */
[----:B---3--:R-:W-:Y:S05]  /*15b50*/  @P0 BRA `(.L_x_2863) ;  /* 0x0000000400c80947 */ /* 0x008fea0003800000 */
[----:B0-----:R-:W3:Y:S01]  /*15b60*/  LDL R24, [R1+0x80] ;  /* 0x0000800001187983 */ /* 0x001ee20000100800 */
[----:B-1----:R-:W-:Y:S02]  /*15b70*/  SHF.R.S32.HI R20, RZ, 0x1f, R3 ;  /* 0x0000001fff147819 */ /* 0x002fe40000011403 */
[----:B-----5:R-:W-:Y:S02]  /*15b80*/  R2UR UR4, R45 ;  /* 0x000000002d0472ca */ /* 0x020fe400000e0000 */
[----:B------:R-:W-:Y:S02]  /*15b90*/  LEA.HI R20, R20, R3, RZ, 0x3 ;  /* 0x0000000314147211 */ /* 0x000fe400078f18ff */
[----:B------:R-:W-:Y:S02]  /*15ba0*/  SHF.R.U64 R41, R72, 0x10, R73 ;  /* 0x0000001048297819 */ /* 0x000fe40000001249 */
[----:B------:R-:W-:Y:S01]  /*15bb0*/  SHF.R.U64 R33, R8, 0x10, R9 ;  /* 0x0000001008217819 */ /* 0x000fe20000001209 */
[----:B------:R-:W-:Y:S01]  /*15bc0*/  IMAD.SHL.U32 R20, R20, 0x40, RZ ;  /* 0x0000004014147824 */ /* 0x000fe200078e00ff */
[----:B------:R-:W-:-:S02]  /*15bd0*/  SHF.R.U64 R8, R10, 0x10, R11 ;  /* 0x000000100a087819 */ /* 0x000fc4000000120b */
[----:B------:R-:W-:Y:S02]  /*15be0*/  SHF.R.U32.HI R32, RZ, 0x10, R11 ;  /* 0x00000010ff207819 */ /* 0x000fe4000001160b */
[----:B------:R-:W-:Y:S02]  /*15bf0*/  PRMT R41, R100, 0x5410, R41 ;  /* 0x0000541064297816 */ /* 0x000fe40000000029 */
[----:B------:R-:W-:Y:S02]  /*15c00*/  PRMT R8, R97, 0x5410, R8 ;  /* 0x0000541061087816 */ /* 0x000fe40000000008 */
[----:B------:R-:W-:Y:S01]  /*15c10*/  PRMT R40, R98, 0x5410, R33 ;  /* 0x0000541062287816 */ /* 0x000fe20000000021 */
[----:B------:R-:W-:Y:S01]  /*15c20*/  IMAD.U32 R44, R41, 0x10000, RZ ;  /* 0x00010000292c7824 */ /* 0x000fe200078e00ff */
[----:B------:R-:W-:Y:S02]  /*15c30*/  PRMT R97, R97, 0x5432, R32 ;  /* 0x0000543261617816 */ /* 0x000fe40000000020 */
[----:B------:R-:W-:Y:S01]  /*15c40*/  SHF.R.U32.HI R73, RZ, 0x10, R73 ;  /* 0x00000010ff497819 */ /* 0x000fe20000011649 */
[----:B------:R-:W-:Y:S01]  /*15c50*/  IMAD.U32 R42, R40, 0x10000, RZ ;  /* 0x00010000282a7824 */ /* 0x000fe200078e00ff */
[----:B------:R-:W-:-:S02]  /*15c60*/  SHF.R.U32.HI R9, RZ, 0x10, R9 ;  /* 0x00000010ff097819 */ /* 0x000fc40000011609 */
[----:B------:R-:W-:Y:S02]  /*15c70*/  SHF.R.U64 R10, R74, 0x10, R75 ;  /* 0x000000104a0a7819 */ /* 0x000fe4000000124b */
[----:B------:R-:W-:Y:S02]  /*15c80*/  PRMT R100, R100, 0x5432, R73 ;  /* 0x0000543264647816 */ /* 0x000fe40000000049 */
[----:B------:R-:W-:Y:S02]  /*15c90*/  LOP3.LUT R41, R41, 0xffff0000, RZ, 0xc0, !PT ;  /* 0xffff000029297812 */ /* 0x000fe400078ec0ff */
[----:B------:R-:W-:Y:S02]  /*15ca0*/  SHF.R.U32.HI R74, RZ, 0x10, R75 ;  /* 0x00000010ff4a7819 */ /* 0x000fe4000001164b */
[----:B------:R-:W-:Y:S02]  /*15cb0*/  PRMT R98, R98, 0x5432, R9 ;  /* 0x0000543262627816 */ /* 0x000fe40000000009 */
[----:B------:R-:W-:-:S02]  /*15cc0*/  PRMT R11, R99, 0x5410, R10 ;  /* 0x00005410630b7816 */ /* 0x000fc4000000000a */
[----:B------:R-:W-:Y:S02]  /*15cd0*/  PRMT R99, R99, 0x5432, R74 ;  /* 0x0000543263637816 */ /* 0x000fe4000000004a */
[----:B---3--:R-:W-:Y:S01]  /*15ce0*/  LEA.HI R0, R21, R24, RZ, 0x1d ;  /* 0x0000001815007211 */ /* 0x008fe200078fe8ff */
[----:B------:R-:W-:-:S03]  /*15cf0*/  IMAD.SHL.U32 R24, R3, 0x40, RZ ;  /* 0x0000004003187824 */ /* 0x000fc600078e00ff */
[----:B------:R-:W-:Y:S02]  /*15d00*/  SHF.R.S32.HI R25, RZ, 0x1f, R0 ;  /* 0x0000001fff197819 */ /* 0x000fe40000011400 */
[----:B------:R-:W-:Y:S02]  /*15d10*/  LOP3.LUT R27, R24, 0x1c0, RZ, 0xc0, !PT ;  /* 0x000001c0181b7812 */ /* 0x000fe400078ec0ff */
[----:B------:R-:W-:Y:S01]  /*15d20*/  LEA.HI R25, R25, R0, RZ, 0x3 ;  /* 0x0000000019197211 */ /* 0x000fe200078f18ff */
[----:B------:R-:W-:Y:S01]  /*15d30*/  IMAD.SHL.U32 R0, R0, 0x8, RZ ;  /* 0x0000000800007824 */ /* 0x000fe200078e00ff */
[----:B------:R-:W-:Y:S02]  /*15d40*/  SHF.R.U32.HI R29, RZ, 0x3, R27 ;  /* 0x00000003ff1d7819 */ /* 0x000fe4000001161b */
[----:B------:R-:W-:Y:S01]  /*15d50*/  LOP3.LUT R24, R20, 0xfffffe00, RZ, 0xc0, !PT ;  /* 0xfffffe0014187812 */ /* 0x000fe200078ec0ff */
[----:B------:R-:W-:Y:S01]  /*15d60*/  IMAD.SHL.U32 R25, R25, 0x400, RZ ;  /* 0x0000040019197824 */ /* 0x000fe200078e00ff */
[----:B------:R-:W-:-:S02]  /*15d70*/  LOP3.LUT R0, R27, 0x38, R0, 0xf8, !PT ;  /* 0x000000381b007812 */ /* 0x000fc400078ef800 */
[----:B------:R-:W-:Y:S02]  /*15d80*/  LOP3.LUT R26, R27, 0x38, R16, 0xf8, !PT ;  /* 0x000000381b1a7812 */ /* 0x000fe400078ef810 */
[----:B------:R-:W-:Y:S02]  /*15d90*/  LOP3.LUT R20, R0, R29, RZ, 0x3c, !PT ;  /* 0x0000001d00147212 */ /* 0x000fe400078e3cff */
[----:B------:R-:W-:Y:S02]  /*15da0*/  LOP3.LUT R25, R25, 0x7fffe000, RZ, 0xc0, !PT ;  /* 0x7fffe00019197812 */ /* 0x000fe400078ec0ff */
[----:B------:R-:W-:Y:S02]  /*15db0*/  LOP3.LUT R26, R24, R26, R29, 0xf6, !PT ;  /* 0x0000001a181a7212 */ /* 0x000fe400078ef61d */
[----:B------:R-:W-:Y:S02]  /*15dc0*/  IADD3 R20, R20, R25, R24 ;  /* 0x0000001914147210 */ /* 0x000fe40007ffe018 */
[----:B------:R-:W-:-:S03]  /*15dd0*/  LEA R0, R26, UR4, 0x1 ;  /* 0x000000041a007c11 */ /* 0x000fc6000f8e08ff */
[----:B------:R-:W-:Y:S02]  /*15de0*/  IMAD R20, R20, 0x2, R23 ;  /* 0x0000000214147824 */ /* 0x000fe400078e0217 */
[----:B------:R-:W0:Y:S04]  /*15df0*/  LDS.128 R24, [R0] ;  /* 0x0000000000187984 */ /* 0x000e280000000c00 */
[----:B------:R-:W1:Y:S01]  /*15e00*/  LDS.128 R28, [R20+0x14400] ;  /* 0x01440000141c7984 */ /* 0x000e620000000c00 */
[C---:B0-----:R-:W-:Y:S01]  /*15e10*/  IMAD.U32 R35, R25.reuse, 0x10000, RZ ;  /* 0x0001000019237824 */ /* 0x041fe200078e00ff */
[----:B------:R-:W-:Y:S01]  /*15e20*/  LOP3.LUT R32, R25, 0xffff0000, RZ, 0xc0, !PT ;  /* 0xffff000019207812 */ /* 0x000fe200078ec0ff */
[C---:B------:R-:W-:Y:S01]  /*15e30*/  IMAD.U32 R33, R24.reuse, 0x10000, RZ ;  /* 0x0001000018217824 */ /* 0x040fe200078e00ff */
[----:B------:R-:W-:Y:S01]  /*15e40*/  LOP3.LUT R34, R24, 0xffff0000, RZ, 0xc0, !PT ;  /* 0xffff000018227812 */ /* 0x000fe200078ec0ff */
[C---:B-1----:R-:W-:Y:S01]  /*15e50*/  IMAD.U32 R25, R28.reuse, 0x10000, RZ ;  /* 0x000100001c197824 */ /* 0x042fe200078e00ff */
[----:B------:R-:W-:Y:S01]  /*15e60*/  LOP3.LUT R28, R28, 0xffff0000, RZ, 0xc0, !PT ;  /* 0xffff00001c1c7812 */ /* 0x000fe200078ec0ff */
[C---:B------:R-:W-:Y:S01]  /*15e70*/  IMAD.U32 R38, R30.reuse, 0x10000, RZ ;  /* 0x000100001e267824 */ /* 0x040fe200078e00ff */
[----:B------:R-:W-:Y:S01]  /*15e80*/  LOP3.LUT R24, R30, 0xffff0000, RZ, 0xc0, !PT ;  /* 0xffff00001e187812 */ /* 0x000fe200078ec0ff */
[----:B------:R-:W-:Y:S01]  /*15e90*/  FMUL.FTZ R46, R25, R44 ;  /* 0x0000002c192e7220 */ /* 0x000fe20000410000 */
[C---:B------:R-:W-:Y:S01]  /*15ea0*/  IMAD.U32 R39, R31.reuse, 0x10000, RZ ;  /* 0x000100001f277824 */ /* 0x040fe200078e00ff */
[----:B------:R-:W-:Y:S01]  /*15eb0*/  LOP3.LUT R30, R31, 0xffff0000, RZ, 0xc0, !PT ;  /* 0xffff00001f1e7812 */ /* 0x000fe200078ec0ff */
[-C--:B------:R-:W-:Y:S01]  /*15ec0*/  FMUL.FTZ R48, R25, R42.reuse ;  /* 0x0000002a19307220 */ /* 0x080fe20000410000 */
[----:B------:R-:W-:Y:S01]  /*15ed0*/  LOP3.LUT R31, R40, 0xffff0000, RZ, 0xc0, !PT ;  /* 0xffff0000281f7812 */ /* 0x000fe200078ec0ff */
[----:B------:R-:W-:Y:S01]  /*15ee0*/  FFMA.FTZ R25, R33, R42, -R46 ;  /* 0x0000002a21197223 */ /* 0x000fe2000001082e */
[C---:B------:R-:W-:Y:S01]  /*15ef0*/  IMAD.U32 R10, R26.reuse, 0x10000, RZ ;  /* 0x000100001a0a7824 */ /* 0x040fe200078e00ff */
[----:B------:R-:W-:Y:S01]  /*15f00*/  LOP3.LUT R9, R26, 0xffff0000, RZ, 0xc0, !PT ;  /* 0xffff00001a097812 */ /* 0x000fe200078ec0ff */
[----:B------:R-:W-:-:S02]  /*15f10*/  IMAD.U32 R37, R29, 0x10000, RZ ;  /* 0x000100001d257824 */ /* 0x000fc400078e00ff */
[----:B------:R-:W-:Y:S01]  /*15f20*/  FMUL.FTZ R43, R28, R41 ;  /* 0x000000291c2b7220 */ /* 0x000fe20000410000 */
[----:B------:R-:W-:Y:S01]  /*15f30*/  IMAD.U32 R42, R100, 0x10000, RZ ;  /* 0x00010000642a7824 */ /* 0x000fe200078e00ff */
[C---:B------:R-:W-:Y:S01]  /*15f40*/  LOP3.LUT R26, R27.reuse, 0xffff0000, RZ, 0xc0, !PT ;  /* 0xffff00001b1a7812 */ /* 0x040fe200078ec0ff */
[----:B------:R-:W-:Y:S02]  /*15f50*/  IMAD.U32 R36, R27, 0x10000, RZ ;  /* 0x000100001b247824 */ /* 0x000fe400078e00ff */
[----:B------:R-:W-:Y:S01]  /*15f60*/  FFMA.FTZ R27, R33, R44, R48 ;  /* 0x0000002c211b7223 */ /* 0x000fe20000010030 */
[----:B------:R-:W-:Y:S02]  /*15f70*/  IMAD.U32 R40, R98, 0x10000, RZ ;  /* 0x0001000062287824 */ /* 0x000fe400078e00ff */
[-C--:B------:R-:W-:Y:S01]  /*15f80*/  FMUL.FTZ R33, R28, R31.reuse ;  /* 0x0000001f1c217220 */ /* 0x080fe20000410000 */
[----:B------:R-:W-:Y:S01]  /*15f90*/  FFMA.FTZ R44, R34, R31, -R43 ;  /* 0x0000001f222c7223 */ /* 0x000fe2000001082b */
[----:B------:R-:W-:Y:S01]  /*15fa0*/  FMUL.FTZ R28, R37, R42 ;  /* 0x0000002a251c7220 */ /* 0x000fe20000410000 */
[----:B------:R-:W-:Y:S01]  /*15fb0*/  IMAD.U32 R43, R99, 0x10000, RZ ;  /* 0x00010000632b7824 */ /* 0x000fe200078e00ff */
[----:B------:R-:W-:Y:S01]  /*15fc0*/  LOP3.LUT R29, R29, 0xffff0000, RZ, 0xc0, !PT ;  /* 0xffff00001d1d7812 */ /* 0x000fe200078ec0ff */
[-C--:B------:R-:W-:Y:S01]  /*15fd0*/  FMUL.FTZ R37, R37, R40.reuse ;  /* 0x0000002825257220 */ /* 0x080fe20000410000 */
[----:B------:R-:W-:Y:S01]  /*15fe0*/  LOP3.LUT R100, R100, 0xffff0000, RZ, 0xc0, !PT ;  /* 0xffff000064647812 */ /* 0x000fe200078ec0ff */
[----:B------:R-:W-:Y:S01]  /*15ff0*/  FFMA.FTZ R40, R35, R40, -R28 ;  /* 0x0000002823287223 */ /* 0x000fe2000001081c */
[----:B------:R-:W-:Y:S01]  /*16000*/  LOP3.LUT R98, R98, 0xffff0000, RZ, 0xc0, !PT ;  /* 0xffff000062627812 */ /* 0x000fe200078ec0ff */
[----:B------:R-:W-:-:S02]  /*16010*/  IMAD.U32 R28, R97, 0x10000, RZ ;  /* 0x00010000611c7824 */ /* 0x000fc400078e00ff */
[----:B------:R-:W-:Y:S01]  /*16020*/  FMUL.FTZ R31, R39, R43 ;  /* 0x0000002b271f7220 */ /* 0x000fe20000410000 */
[----:B------:R-:W-:Y:S01]  /*16030*/  FFMA.FTZ R37, R35, R42, R37 ;  /* 0x0000002a23257223 */ /* 0x000fe20000010025 */
[----:B------:R-:W-:Y:S01]  /*16040*/  FFMA.FTZ R34, R34, R41, R33 ;  /* 0x0000002922227223 */ /* 0x000fe20000010021 */
[----:B------:R-:W-:Y:S01]  /*16050*/  FMUL.FTZ R35, R29, R100 ;  /* 0x000000641d237220 */ /* 0x000fe20000410000 */
[-C--:B------:R-:W-:Y:S01]  /*16060*/  FMUL.FTZ R39, R39, R28.reuse ;  /* 0x0000001c27277220 */ /* 0x080fe20000410000 */
[----:B------:R-:W-:Y:S01]  /*16070*/  FFMA.FTZ R41, R36, R28, -R31 ;  /* 0x0000001c24297223 */ /* 0x000fe2000001081f */
[-C--:B------:R-:W-:Y:S01]  /*16080*/  FMUL.FTZ R29, R29, R98.reuse ;  /* 0x000000621d1d7220 */ /* 0x080fe20000410000 */
[----:B------:R-:W-:Y:S02]  /*16090*/  IMAD.U32 R33, R11, 0x10000, RZ ;  /* 0x000100000b217824 */ /* 0x000fe400078e00ff */
[----:B------:R-:W-:Y:S01]  /*160a0*/  FFMA.FTZ R35, R32, R98, -R35 ;  /* 0x0000006220237223 */ /* 0x000fe20000010823 */
[----:B------:R-:W-:-:S02]  /*160b0*/  IMAD.U32 R31, R8, 0x10000, RZ ;  /* 0x00010000081f7824 */ /* 0x000fc400078e00ff */
[----:B------:R-:W-:Y:S01]  /*160c0*/  FFMA.FTZ R36, R36, R43, R39 ;  /* 0x0000002b24247223 */ /* 0x000fe20000010027 */
[----:B------:R-:W-:Y:S01]  /*160d0*/  FFMA.FTZ R32, R32, R100, R29 ;  /* 0x0000006420207223 */ /* 0x000fe2000001001d */
[C---:B------:R-:W-:Y:S01]  /*160e0*/  FMUL.FTZ R39, R38.reuse, R33 ;  /* 0x0000002126277220 */ /* 0x040fe20000410000 */
[-C--:B------:R-:W-:Y:S01]  /*160f0*/  FMUL.FTZ R29, R38, R31.reuse ;  /* 0x0000001f261d7220 */ /* 0x080fe20000410000 */
[----:B------:R-:W-:Y:S02]  /*16100*/  LOP3.LUT R11, R11, 0xffff0000, RZ, 0xc0, !PT ;  /* 0xffff00000b0b7812 */ /* 0x000fe400078ec0ff */
[----:B------:R-:W-:Y:S01]  /*16110*/  LOP3.LUT R99, R99, 0xffff0000, RZ, 0xc0, !PT ;  /* 0xffff000063637812 */ /* 0x000fe200078ec0ff */
[----:B------:R-:W-:Y:S01]  /*16120*/  FFMA.FTZ R39, R10, R31, -R39 ;  /* 0x0000001f0a277223 */ /* 0x000fe20000010827 */
[----:B------:R-:W-:Y:S01]  /*16130*/  LOP3.LUT R8, R8, 0xffff0000, RZ, 0xc0, !PT ;  /* 0xffff000008087812 */ /* 0x000fe200078ec0ff */
[----:B------:R-:W-:Y:S01]  /*16140*/  FFMA.FTZ R29, R10, R33, R29 ;  /* 0x000000210a1d7223 */ /* 0x000fe2000001001d */
[----:B------:R-:W-:Y:S01]  /*16150*/  LOP3.LUT R97, R97, 0xffff0000, RZ, 0xc0, !PT ;  /* 0xffff000061617812 */ /* 0x000fe200078ec0ff */
[----:B------:R-:W-:Y:S01]  /*16160*/  FMUL.FTZ R10, R24, R11 ;  /* 0x0000000b180a7220 */ /* 0x000fe20000410000 */
[----:B------:R-:W-:Y:S01]  /*16170*/  FMUL.FTZ R31, R30, R99 ;  /* 0x000000631e1f7220 */ /* 0x000fe20000410000 */
[----:B------:R-:W-:-:S02]  /*16180*/  FMUL.FTZ R24, R24, R8 ;  /* 0x0000000818187220 */ /* 0x000fc40000410000 */
[-C--:B------:R-:W-:Y:S01]  /*16190*/  FMUL.FTZ R38, R30, R97.reuse ;  /* 0x000000611e267220 */ /* 0x080fe20000410000 */
[C---:B------:R-:W-:Y:S01]  /*161a0*/  FFMA.FTZ R10, R9.reuse, R8, -R10 ;  /* 0x00000008090a7223 */ /* 0x040fe2000001080a */
[C---:B------:R-:W-:Y:S01]  /*161b0*/  FFMA.FTZ R30, R26.reuse, R97, -R31 ;  /* 0x000000611a1e7223 */ /* 0x040fe2000001081f */
[----:B------:R-:W-:Y:S01]  /*161c0*/  FFMA.FTZ R28, R9, R11, R24 ;  /* 0x0000000b091c7223 */ /* 0x000fe20000010018 */
[----:B------:R-:W-:Y:S01]  /*161d0*/  FFMA.FTZ R99, R26, R99, R38 ;  /* 0x000000631a637223 */ /* 0x000fe20000010026 */
[----:B------:R-:W-:Y:S02]  /*161e0*/  F2FP.BF16.F32.PACK_AB R8, R44, R25 ;  /* 0x000000192c08723e */ /* 0x000fe400000010ff */
[----:B------:R-:W-:Y:S02]  /*161f0*/  F2FP.BF16.F32.PACK_AB R24, R34, R27 ;  /* 0x0000001b2218723e */ /* 0x000fe400000010ff */
[----:B------:R-:W-:Y:S02]  /*16200*/  F2FP.BF16.F32.PACK_AB R9, R35, R40 ;  /* 0x000000282309723e */ /* 0x000fe400000010ff */
[----:B------:R-:W-:-:S02]  /*16210*/  F2FP.BF16.F32.PACK_AB R10, R10, R39 ;  /* 0x000000270a0a723e */ /* 0x000fc400000010ff */
[----:B------:R-:W-:Y:S02]  /*16220*/  F2FP.BF16.F32.PACK_AB R11, R30, R41 ;  /* 0x000000291e0b723e */ /* 0x000fe400000010ff */
[----:B------:R-:W-:Y:S02]  /*16230*/  F2FP.BF16.F32.PACK_AB R25, R32, R37 ;  /* 0x000000252019723e */ /* 0x000fe400000010ff */
[----:B------:R-:W-:Y:S01]  /*16240*/  F2FP.BF16.F32.PACK_AB R26, R28, R29 ;  /* 0x0000001d1c1a723e */ /* 0x000fe200000010ff */
[----:B------:R3:W-:Y:S01]  /*16250*/  STS.128 [R0], R8 ;  /* 0x0000000800007388 */ /* 0x0007e20000000c00 */
[----:B------:R-:W-:-:S05]  /*16260*/  F2FP.BF16.F32.PACK_AB R27, R99, R36 ;  /* 0x00000024631b723e */ /* 0x000fca00000010ff */
[----:B------:R3:W-:Y:S02]  /*16270*/  STS.128 [R20+0x14400], R24 ;  /* 0x0144001814007388 */ /* 0x0007e40000000c00 */
.L_x_2863:
[----:B------:R-:W-:Y:S05]  /*16280*/  BSYNC B1 ;  /* 0x0000000000017941 */ /* 0x000fea0003800000 */
.L_x_2862:
[----:B------:R-:W-:Y:S05]  /*16290*/  @P1 BRA `(.L_x_2829) ;  /* 0x0000000400e01947 */ /* 0x000fea0003800000 */
[----:B---3--:R-:W3:Y:S01]  /*162a0*/  LDL R9, [R1+0x12c] ;  /* 0x00012c0001097983 */ /* 0x008ee20000100800 */
[----:B------:R-:W-:Y:S01]  /*162b0*/  SHF.R.S32.HI R0, RZ, 0x1f, R3 ;  /* 0x0000001fff007819 */ /* 0x000fe20000011403 */
[----:B------:R-:W-:Y:S01]  /*162c0*/  IMAD.SHL.U32 R8, R3, 0x40, RZ ;  /* 0x0000004003087824 */ /* 0x000fe200078e00ff */
[----:B------:R-:W-:Y:S02]  /*162d0*/  SHF.R.S32.HI R11, RZ, 0x1f, R214 ;  /* 0x0000001fff0b7819 */ /* 0x000fe400000114d6 */
[----:B------:R-:W-:Y:S02]  /*162e0*/  LEA.HI R3, R0, R3, RZ, 0x3 ;  /* 0x0000000300037211 */ /* 0x000fe400078f18ff */
[CC--:B01----:R-:W-:Y:S02]  /*162f0*/  LEA.HI R20, R11.reuse, R214.reuse, RZ, 0x6 ;  /* 0x000000d60b147211 */ /* 0x0c3fe400078f30ff */
[----:B------:R-:W-:Y:S02]  /*16300*/  LEA.HI R10, R11, R214, RZ, 0x3 ;  /* 0x000000d60b0a7211 */ /* 0x000fe400078f18ff */
[----:B-----5:R-:W-:Y:S01]  /*16310*/  R2UR UR4, R45 ;  /* 0x000000002d0472ca */ /* 0x020fe200000e0000 */
[----:B------:R-:W-:Y:S01]  /*16320*/  IMAD.SHL.U32 R24, R20, 0x80, RZ ;  /* 0x0000008014187824 */ /* 0x000fe200078e00ff */
[----:B------:R-:W-:-:S02]  /*16330*/  SHF.R.U64 R29, R4, 0x10, R5 ;  /* 0x00000010041d7819 */ /* 0x000fc40000001205 */
[--C-:B------:R-:W-:Y:S02]  /*16340*/  SHF.R.U64 R4, R6, 0x10, R7.reuse ;  /* 0x0000001006047819 */ /* 0x100fe40000001207 */
[----:B------:R-:W-:Y:S02]  /*16350*/  SHF.R.U32.HI R6, RZ, 0x10, R7 ;  /* 0x00000010ff067819 */ /* 0x000fe40000011607 */
[----:B------:R-:W-:Y:S02]  /*16360*/  PRMT R28, R86, 0x5410, R29 ;  /* 0x00005410561c7816 */ /* 0x000fe4000000001d */
[--C-:B------:R-:W-:Y:S02]  /*16370*/  SHF.R.U64 R32, R14, 0x10, R15.reuse ;  /* 0x000000100e207819 */ /* 0x100fe4000000120f */
[----:B------:R-:W-:Y:S02]  /*16380*/  PRMT R29, R85, 0x5410, R4 ;  /* 0x00005410551d7816 */ /* 0x000fe40000000004 */
[----:B------:R-:W-:-:S02]  /*16390*/  SHF.R.U32.HI R14, RZ, 0x10, R15 ;  /* 0x00000010ff0e7819 */ /* 0x000fc4000001160f */
[----:B------:R-:W-:Y:S02]  /*163a0*/  PRMT R85, R85, 0x5432, R6 ;  /* 0x0000543255557816 */ /* 0x000fe40000000006 */
[C---:B------:R-:W-:Y:S02]  /*163b0*/  PRMT R32, R87.reuse, 0x5410, R32 ;  /* 0x0000541057207816 */ /* 0x040fe40000000020 */
[----:B------:R-:W-:Y:S02]  /*163c0*/  PRMT R87, R87, 0x5432, R14 ;  /* 0x0000543257577816 */ /* 0x000fe4000000000e */
[----:B---3--:R-:W-:Y:S02]  /*163d0*/  LEA.HI R21, R21, R9, RZ, 0x1d ;  /* 0x0000000915157211 */ /* 0x008fe400078fe8ff */
[----:B------:R-:W-:Y:S01]  /*163e0*/  LOP3.LUT R9, R8, 0x1c0, RZ, 0xc0, !PT ;  /* 0x000001c008097812 */ /* 0x000fe200078ec0ff */
[----:B------:R-:W-:Y:S01]  /*163f0*/  IMAD.SHL.U32 R8, R3, 0x40, RZ ;  /* 0x0000004003087824 */ /* 0x000fe200078e00ff */
[----:B------:R-:W-:-:S02]  /*16400*/  SHF.R.S32.HI R0, RZ, 0x1f, R21 ;  /* 0x0000001fff007819 */ /* 0x000fc40000011415 */
[----:B------:R-:W-:Y:S02]  /*16410*/  LOP3.LUT R10, R9, 0x38, R10, 0xf8, !PT ;  /* 0x00000038090a7812 */ /* 0x000fe400078ef80a */
[----:B------:R-:W-:Y:S01]  /*16420*/  LEA.HI R3, R0, R21, RZ, 0x3 ;  /* 0x0000001500037211 */ /* 0x000fe200078f18ff */
[----:B------:R-:W-:Y:S01]  /*16430*/  IMAD.SHL.U32 R0, R21, 0x8, RZ ;  /* 0x0000000815007824 */ /* 0x000fe200078e00ff */
[----:B------:R-:W-:Y:S02]  /*16440*/  SHF.R.U32.HI R11, RZ, 0x3, R9 ;  /* 0x00000003ff0b7819 */ /* 0x000fe40000011609 */
[----:B------:R-:W-:Y:S01]  /*16450*/  LOP3.LUT R20, R8, 0xfffffe00, RZ, 0xc0, !PT ;  /* 0xfffffe0008147812 */ /* 0x000fe200078ec0ff */
[----:B------:R-:W-:Y:S01]  /*16460*/  IMAD.SHL.U32 R8, R3, 0x400, RZ ;  /* 0x0000040003087824 */ /* 0x000fe200078e00ff */
[----:B------:R-:W-:Y:S02]  /*16470*/  LOP3.LUT R0, R9, 0x38, R0, 0xf8, !PT ;  /* 0x0000003809007812 */ /* 0x000fe400078ef800 */
[----:B------:R-:W-:-:S02]  /*16480*/  LOP3.LUT R21, R24, 0xffffe000, RZ, 0xc0, !PT ;  /* 0xffffe00018157812 */ /* 0x000fc400078ec0ff */
[-C--:B------:R-:W-:Y:S02]  /*16490*/  LOP3.LUT R10, R10, R11.reuse, RZ, 0x3c, !PT ;  /* 0x0000000b0a0a7212 */ /* 0x080fe400078e3cff */
[----:B------:R-:W-:Y:S02]  /*164a0*/  LOP3.LUT R3, R0, R11, RZ, 0x3c, !PT ;  /* 0x0000000b00037212 */ /* 0x000fe400078e3cff */
[----:B------:R-:W-:Y:S02]  /*164b0*/  LOP3.LUT R8, R8, 0x7fffe000, RZ, 0xc0, !PT ;  /* 0x7fffe00008087812 */ /* 0x000fe400078ec0ff */
[--C-:B------:R-:W-:Y:S02]  /*164c0*/  IADD3 R10, R10, R21, R20.reuse ;  /* 0x000000150a0a7210 */ /* 0x100fe40007ffe014 */
[----:B------:R-:W-:Y:S02]  /*164d0*/  IADD3 R20, R3, R8, R20 ;  /* 0x0000000803147210 */ /* 0x000fe40007ffe014 */
[----:B------:R-:W-:-:S02]  /*164e0*/  LEA R0, R10, UR4, 0x1 ;  /* 0x000000040a007c11 */ /* 0x000fc4000f8e08ff */
[----:B------:R-:W-:Y:S01]  /*164f0*/  SHF.R.U32.HI R21, RZ, 0x10, R5 ;  /* 0x00000010ff157819 */ /* 0x000fe20000011605 */
[----:B------:R-:W-:Y:S01]  /*16500*/  IMAD R3, R20, 0x2, R23 ;  /* 0x0000000214037824 */ /* 0x000fe200078e0217 */
[--C-:B------:R-:W-:Y:S01]  /*16510*/  SHF.R.U64 R5, R12, 0x10, R13.reuse ;  /* 0x000000100c057819 */ /* 0x100fe2000000120d */
[----:B------:R-:W0:Y:S01]  /*16520*/  LDS.128 R8, [R0] ;  /* 0x0000000000087984 */ /* 0x000e220000000c00 */
[----:B------:R-:W-:Y:S02]  /*16530*/  SHF.R.U32.HI R13, RZ, 0x10, R13 ;  /* 0x00000010ff0d7819 */ /* 0x000fe4000001160d */
[C---:B------:R-:W-:Y:S01]  /*16540*/  PRMT R30, R88.reuse, 0x5410, R5 ;  /* 0x00005410581e7816 */ /* 0x040fe20000000005 */
[----:B------:R-:W1:Y:S01]  /*16550*/  LDS.128 R24, [R3+0x14400] ;  /* 0x0144000003187984 */ /* 0x000e620000000c00 */
[----:B------:R-:W-:Y:S02]  /*16560*/  PRMT R88, R88, 0x5432, R13 ;  /* 0x0000543258587816 */ /* 0x000fe4000000000d */
[----:B------:R-:W-:Y:S01]  /*16570*/  PRMT R86, R86, 0x5432, R21 ;  /* 0x0000543256567816 */ /* 0x000fe20000000015 */
        /* <DEDUP_REMOVED lines=14> */
[----:B------:R-:W-:-:S02]  /*16660*/  IMAD.U32 R25, R28, 0x10000, RZ ;  /* 0x000100001c197824 */ /* 0x000fc400078e00ff */
[C---:B------:R-:W-:Y:S01]  /*16670*/  FMUL.FTZ R33, R11.reuse, R31 ;  /* 0x0000001f0b217220 */ /* 0x040fe20000410000 */
[----:B------:R-:W-:Y:S01]  /*16680*/  LOP3.LUT R28, R28, 0xffff0000, RZ, 0xc0, !PT ;  /* 0xffff00001c1c7812 */ /* 0x000fe200078ec0ff */
[----:B------:R-:W-:Y:S02]  /*16690*/  IMAD.U32 R15, R26, 0x10000, RZ ;  /* 0x000100001a0f7824 */ /* 0x000fe400078e00ff */
[-C--:B------:R-:W-:Y:S01]  /*166a0*/  FMUL.FTZ R11, R11, R25.reuse ;  /* 0x000000190b0b7220 */ /* 0x080fe20000410000 */
[----:B------:R-:W-:Y:S01]  /*166b0*/  FFMA.FTZ R33, R4, R25, -R33 ;  /* 0x0000001904217223 */ /* 0x000fe20000010821 */
[----:B------:R-:W-:Y:S01]  /*166c0*/  IMAD.U32 R25, R88, 0x10000, RZ ;  /* 0x0001000058197824 */ /* 0x000fe200078e00ff */
[----:B------:R-:W-:Y:S01]  /*166d0*/  LOP3.LUT R20, R26, 0xffff0000, RZ, 0xc0, !PT ;  /* 0xffff00001a147812 */ /* 0x000fe200078ec0ff */
[----:B------:R-:W-:Y:S01]  /*166e0*/  FFMA.FTZ R31, R4, R31, R11 ;  /* 0x0000001f041f7223 */ /* 0x000fe2000001000b */
[----:B------:R-:W-:Y:S01]  /*166f0*/  IMAD.U32 R11, R86, 0x10000, RZ ;  /* 0x00010000560b7824 */ /* 0x000fe200078e00ff */
[C---:B------:R-:W-:Y:S01]  /*16700*/  LOP3.LUT R26, R27.reuse, 0xffff0000, RZ, 0xc0, !PT ;  /* 0xffff00001b1a7812 */ /* 0x040fe200078ec0ff */
[----:B------:R-:W-:-:S02]  /*16710*/  IMAD.U32 R21, R27, 0x10000, RZ ;  /* 0x000100001b157824 */ /* 0x000fc400078e00ff */
[C---:B------:R-:W-:Y:S01]  /*16720*/  FMUL.FTZ R27, R14.reuse, R25 ;  /* 0x000000190e1b7220 */ /* 0x040fe20000410000 */
[C---:B------:R-:W-:Y:S01]  /*16730*/  FMUL.FTZ R34, R13.reuse, R30 ;  /* 0x0000001e0d227220 */ /* 0x040fe20000410000 */
[----:B------:R-:W-:Y:S01]  /*16740*/  FMUL.FTZ R4, R13, R28 ;  /* 0x0000001c0d047220 */ /* 0x000fe20000410000 */
[-C--:B------:R-:W-:Y:S01]  /*16750*/  FMUL.FTZ R14, R14, R11.reuse ;  /* 0x0000000b0e0e7220 */ /* 0x080fe20000410000 */
[----:B------:R-:W-:Y:S02]  /*16760*/  IMAD.U32 R13, R87, 0x10000, RZ ;  /* 0x00010000570d7824 */ /* 0x000fe400078e00ff */
[C---:B------:R-:W-:Y:S01]  /*16770*/  FFMA.FTZ R27, R6.reuse, R11, -R27 ;  /* 0x0000000b061b7223 */ /* 0x040fe2000001081b */
[C---:B------:R-:W-:Y:S01]  /*16780*/  FFMA.FTZ R30, R5.reuse, R30, R4 ;  /* 0x0000001e051e7223 */ /* 0x040fe20000010004 */
[----:B------:R-:W-:Y:S01]  /*16790*/  FFMA.FTZ R14, R6, R25, R14 ;  /* 0x00000019060e7223 */ /* 0x000fe2000001000e */
[----:B------:R-:W-:Y:S01]  /*167a0*/  FFMA.FTZ R34, R5, R28, -R34 ;  /* 0x0000001c05227223 */ /* 0x000fe20000010822 */
[----:B------:R-:W-:-:S02]  /*167b0*/  IMAD.U32 R4, R85, 0x10000, RZ ;  /* 0x0001000055047824 */ /* 0x000fc400078e00ff */
[C---:B------:R-:W-:Y:S01]  /*167c0*/  FMUL.FTZ R25, R21.reuse, R13 ;  /* 0x0000000d15197220 */ /* 0x040fe20000410000 */
[----:B------:R-:W-:Y:S01]  /*167d0*/  LOP3.LUT R11, R88, 0xffff0000, RZ, 0xc0, !PT ;  /* 0xffff0000580b7812 */ /* 0x000fe200078ec0ff */
[----:B------:R-:W-:Y:S01]  /*167e0*/  IMAD.U32 R6, R32, 0x10000, RZ ;  /* 0x0001000020067824 */ /* 0x000fe200078e00ff */
[----:B------:R-:W-:Y:S01]  /*167f0*/  LOP3.LUT R5, R86, 0xffff0000, RZ, 0xc0, !PT ;  /* 0xffff000056057812 */ /* 0x000fe200078ec0ff */
[-C--:B------:R-:W-:Y:S01]  /*16800*/  FMUL.FTZ R35, R21, R4.reuse ;  /* 0x0000000415237220 */ /* 0x080fe20000410000 */
[----:B------:R-:W-:Y:S01]  /*16810*/  FFMA.FTZ R25, R12, R4, -R25 ;  /* 0x000000040c197223 */ /* 0x000fe20000010819 */
[C---:B------:R-:W-:Y:S02]  /*16820*/  IMAD.U32 R4, R29.reuse, 0x10000, RZ ;  /* 0x000100001d047824 */ /* 0x040fe400078e00ff */
[C---:B------:R-:W-:Y:S01]  /*16830*/  FMUL.FTZ R21, R24.reuse, R11 ;  /* 0x0000000b18157220 */ /* 0x040fe20000410000 */
[----:B------:R-:W-:Y:S01]  /*16840*/  FMUL.FTZ R24, R24, R5 ;  /* 0x0000000518187220 */ /* 0x000fe20000410000 */
        /* <DEDUP_REMOVED lines=8> */
[-C--:B------:R-:W-:Y:S01]  /*168d0*/  FMUL.FTZ R8, R15, R4.reuse ;  /* 0x000000040f087220 */ /* 0x080fe20000410000 */
[C---:B------:R-:W-:Y:S01]  /*168e0*/  FFMA.FTZ R28, R7.reuse, R4, -R28 ;  /* 0x00000004071c7223 */ /* 0x040fe2000001081c */
        /* <DEDUP_REMOVED lines=19> */
.L_x_2829:
[----:B------:R-:W-:Y:S05]  /*16a20*/  BSYNC B0 ;  /* 0x0000000000007941 */ /* 0x000fea0003800000 */
.L_x_2789:
        /* <DEDUP_REMOVED lines=8> */
.L_x_2787:
[----:B------:R-:W-:-:S06]  /*16ab0*/  ULOP3.LUT UR4, UR60, 0x1, URZ, 0xfc, !UPT ;  /* 0x000000013c047892 */ /* 0x000fcc000f8efc3f */
[----:B-1234-:R-:W-:-:S05]  /*16ac0*/  IMAD.U32 R0, RZ, RZ, UR4 ;  /* 0x00000004ff007e24 */ /* 0x01efca000f8e00ff */
[----:B------:R-:W-:-:S13]  /*16ad0*/  ISETP.NE.AND P0, PT, R0, 0x3, PT ;  /* 0x000000030000780c */ /* 0x000fda0003f05270 */
[----:B------:R-:W-:Y:S05]  /*16ae0*/  @!P0 BRA `(.L_x_2864) ;  /* 0x0000000000048947 */ /* 0x000fea0003800000 */
[----:B------:R-:W-:Y:S01]  /*16af0*/  BPT.TRAP 0x1 ;  /* 0x000000040000795c */ /* 0x000fe20000300000 */
.L_x_2864:
[----:B------:R-:W-:Y:S01]  /*16b00*/  IMAD R0, R220, 0x8, R23 ;  /* 0x00000008dc007824 */ /* 0x000fe200078e0217 */
[----:B------:R-:W-:-:S04]  /*16b10*/  SHF.L.U32 R3, R226, 0x1f, RZ ;  /* 0x0000001fe2037819 */ /* 0x000fc800000006ff */
[----:B------:R1:W2:Y:S01]  /*16b20*/  SYNCS.PHASECHK.TRANS64.TRYWAIT P1, [R0+URZ+0x38830], R3 ;  /* 0x03883003000075a7 */ /* 0x0002a2000802017f */
[----:B------:R-:W-:Y:S05]  /*16b30*/  @!P0 BRA `(.L_x_2865) ;  /* 0x0000000000048947 */ /* 0x000fea0003800000 */
[----:B------:R-:W-:Y:S01]  /*16b40*/  BPT.TRAP 0x1 ;  /* 0x000000040000795c */ /* 0x000fe20000300000 */
.L_x_2865:
[----:B--2---:R-:W-:Y:S05]  /*16b50*/  @P1 BRA `(.L_x_2866) ;  /* 0x0000000000081947 */ /* 0x004fea0003800000 */
[----:B------:R-:W2:Y:S02]  /*16b60*/  SYNCS.PHASECHK.TRANS64.TRYWAIT P1, [R0+URZ+0x38830], R3 ;  /* 0x03883003000075a7 */ /* 0x000ea4000802017f */
[----:B--2---:R-:W-:Y:S05]  /*16b70*/  @!P1 BRA `(.L_x_2867) ;  /* 0x000001dc00849947 */ /* 0x004fea0003800000 */
.L_x_2866:
[----:B------:R-:W-:Y:S05]  /*16b80*/  WARPSYNC.ALL ;  /* 0x0000000000007948 */ /* 0x000fea0003800000 */
[----:B-12---:R-:W-:Y:S01]  /*16b90*/  VIADD R3, R23, 0x24400 ;  /* 0x0002440017037836 */ /* 0x006fe20000000000 */
[----:B------:R-:W-:Y:S01]  /*16ba0*/  R2UR UR20, R84 ;  /* 0x00000000541472ca */ /* 0x000fe200000e0000 */
[----:B0-----:R-:W-:Y:S01]  /*16bb0*/  IMAD.MOV.U32 R5, RZ, RZ, 0x40000040 ;  /* 0x40000040ff057424 */ /* 0x001fe200078e00ff */
        /* <DEDUP_REMOVED lines=9> */
[----:B------:R-:W-:Y:S01]  /*16c50*/  IMAD.MOV.U32 R7, RZ, RZ, 0x40000040 ;  /* 0x40000040ff077424 */ /* 0x000fe200078e00ff */
[----:B------:R-:W-:Y:S01]  /*16c60*/  LOP3.LUT R229, R3, 0x10000, RZ, 0xfc, !PT ;  /* 0x0001000003e57812 */ /* 0x000fe200078efcff */
[----:B------:R-:W-:Y:S01]  /*16c70*/  ULOP3.LUT UR20, UR20, 0x10000, URZ, 0xfc, !UPT ;  /* 0x0001000014147892 */ /* 0x000fe2000f8efc3f */
[----:B------:R-:W-:Y:S01]  /*16c80*/  R2UR UR15, R9 ;  /* 0x00000000090f72ca */ /* 0x000fe200000e0000 */
[----:B------:R-:W-:Y:S01]  /*16c90*/  UMOV UR9, UR17 ;  /* 0x0000001100097c82 */ /* 0x000fe20008000000 */
[C---:B------:R-:W-:Y:S01]  /*16ca0*/  R2UR UR11, R7.reuse ;  /* 0x00000000070b72ca */ /* 0x040fe200000e0000 */
[----:B------:R-:W-:Y:S01]  /*16cb0*/  IMAD R4, R220, 0xa00, R229 ;  /* 0x00000a00dc047824 */ /* 0x000fe200078e02e5 */
[----:B------:R-:W-:Y:S01]  /*16cc0*/  UMOV UR13, UR17 ;  /* 0x00000011000d7c82 */ /* 0x000fe20008000000 */
[----:B------:R-:W-:Y:S01]  /*16cd0*/  R2UR UR19, R7 ;  /* 0x00000000071372ca */ /* 0x000fe200000e0000 */
[----:B------:R-:W-:Y:S01]  /*16ce0*/  UMOV UR24, UR20 ;  /* 0x0000001400187c82 */ /* 0x000fe20008000000 */
[C---:B------:R-:W-:Y:S01]  /*16cf0*/  VIADD R8, R4.reuse, 0x80 ;  /* 0x0000008004087836 */ /* 0x040fe20000000000 */
[C---:B------:R-:W-:Y:S01]  /*16d00*/  R2UR UR26, R4.reuse ;  /* 0x00000000041a72ca */ /* 0x040fe200000e0000 */
[----:B------:R-:W-:Y:S01]  /*16d10*/  UMOV UR16, UR24 ;  /* 0x0000001800107c82 */ /* 0x000fe20008000000 */
[----:B------:R-:W-:Y:S01]  /*16d20*/  VIADD R6, R4, 0x100 ;  /* 0x0000010004067836 */ /* 0x000fe20000000000 */
[----:B------:R-:W-:Y:S01]  /*16d30*/  UMOV UR4, UR16 ;  /* 0x0000001000047c82 */ /* 0x000fe20008000000 */
[----:B------:R-:W-:Y:S01]  /*16d40*/  R2UR UR6, R8 ;  /* 0x00000000080672ca */ /* 0x000fe200000e0000 */
[----:B------:R-:W-:Y:S01]  /*16d50*/  UMOV UR8, UR16 ;  /* 0x0000001000087c82 */ /* 0x000fe20008000000 */
[----:B------:R-:W-:Y:S01]  /*16d60*/  VIADD R8, R4, 0x180 ;  /* 0x0000018004087836 */ /* 0x000fe20000000000 */
[----:B------:R-:W-:Y:S01]  /*16d70*/  R2UR UR10, R6 ;  /* 0x00000000060a72ca */ /* 0x000fe200000e0000 */
[----:B------:R-:W-:Y:S01]  /*16d80*/  UMOV UR12, UR16 ;  /* 0x00000010000c7c82 */ /* 0x000fe20008000000 */
[----:B------:R-:W-:Y:S01]  /*16d90*/  VIADD R6, R4, 0x200 ;  /* 0x0000020004067836 */ /* 0x000fe20000000000 */
[----:B------:R-:W-:Y:S01]  /*16da0*/  UIADD3 UR56, UR20, 0x804, URZ ;  /* 0x0000080414387890 */ /* 0x000fe2000fffe03f */
[----:B------:R-:W-:Y:S01]  /*16db0*/  R2UR UR14, R8 ;  /* 0x00000000080e72ca */ /* 0x000fe200000e0000 */
[----:B------:R-:W-:Y:S01]  /*16dc0*/  IMAD.MOV.U32 R7, RZ, RZ, 0x40000040 ;  /* 0x40000040ff077424 */ /* 0x000fe200078e00ff */
[----:B------:R-:W-:Y:S01]  /*16dd0*/  HGMMA.64x16x16.F32.BF16 R56, gdesc[UR24], RZ, !UPT, gsb0 ;  /* 0x00200000183879f0 */ /* 0x000fe2000c0018ff */
[----:B------:R-:W-:Y:S01]  /*16de0*/  R2UR UR18, R6 ;  /* 0x00000000061272ca */ /* 0x000fe200000e0000 */
[----:B------:R-:W-:Y:S01]  /*16df0*/  VIADD R6, R4, 0x2 ;  /* 0x0000000204067836 */ /* 0x000fe20000000000 */
[----:B------:R-:W-:Y:S01]  /*16e00*/  UMOV UR57, 0x40000040 ;  /* 0x4000004000397882 */ /* 0x000fe20000000000 */
[----:B------:R-:W-:Y:S01]  /*16e10*/  R2UR UR27, R7 ;  /* 0x00000000071b72ca */ /* 0x000fe200000e0000 */
[----:B------:R-:W-:Y:S01]  /*16e20*/  IMAD.U32 R12, RZ, RZ, UR24 ;  /* 0x00000018ff0c7e24 */ /* 0x000fe2000f8e00ff */
[----:B------:R-:W-:Y:S01]  /*16e30*/  UIADD3 UR52, UR20, 0x806, URZ ;  /* 0x0000080614347890 */ /* 0x000fe2000fffe03f */
[----:B------:R-:W-:Y:S01]  /*16e40*/  R2UR UR26, R6 ;  /* 0x00000000061a72ca */ /* 0x000fe200000e0000 */
[----:B------:R-:W-:Y:S01]  /*16e50*/  IMAD.U32 R13, RZ, RZ, UR25 ;  /* 0x00000019ff0d7e24 */ /* 0x000fe2000f8e00ff */
[----:B------:R-:W-:Y:S01]  /*16e60*/  UMOV UR25, 0x40000040 ;  /* 0x4000004000197882 */ /* 0x000fe20000000000 */
[C---:B------:R-:W-:Y:S01]  /*16e70*/  VIADD R8, R4.reuse, 0x82 ;  /* 0x0000008204087836 */ /* 0x040fe20000000000 */
[----:B------:R-:W-:Y:S01]  /*16e80*/  UMOV UR53, 0x40000040 ;  /* 0x4000004000357882 */ /* 0x000fe20000000000 */
[----:B------:R-:W-:Y:S01]  /*16e90*/  IMAD.MOV.U32 R9, RZ, RZ, 0x40000040 ;  /* 0x40000040ff097424 */ /* 0x000fe200078e00ff */
[----:B------:R0:W-:Y:S01]  /*16ea0*/  STL.64 [R1+0x48], R12 ;  /* 0x0000480c01007387 */ /* 0x0001e20000100a00 */
[C---:B------:R-:W-:Y:S01]  /*16eb0*/  VIADD R10, R4.reuse, 0x102 ;  /* 0x00000102040a7836 */ /* 0x040fe20000000000 */
[----:B------:R-:W-:Y:S01]  /*16ec0*/  UIADD3 UR48, UR20, 0xc00, URZ ;  /* 0x00000c0014307890 */ /* 0x000fe2000fffe03f */
[----:B------:R-:W-:Y:S01]  /*16ed0*/  IMAD.MOV.U32 R11, RZ, RZ, 0x40000040 ;  /* 0x40000040ff0b7424 */ /* 0x000fe200078e00ff */
[----:B------:R-:W-:Y:S01]  /*16ee0*/  UMOV UR49, 0x40000040 ;  /* 0x4000004000317882 */ /* 0x000fe20000000000 */
[----:B------:R-:W-:Y:S01]  /*16ef0*/  VIADD R6, R4, 0x182 ;  /* 0x0000018204067836 */ /* 0x000fe20000000000 */
[----:B------:R-:W-:Y:S01]  /*16f00*/  UIADD3 UR44, UR20, 0xc02, URZ ;  /* 0x00000c02142c7890 */ /* 0x000fe2000fffe03f */
[----:B------:R-:W-:Y:S01]  /*16f10*/  IMAD.MOV.U32 R7, RZ, RZ, 0x40000040 ;  /* 0x40000040ff077424 */ /* 0x000fe200078e00ff */
[----:B------:R-:W-:Y:S01]  /*16f20*/  UMOV UR45, 0x40000040 ;  /* 0x40000040002d7882 */ /* 0x000fe20000000000 */
[----:B------:R-:W-:Y:S01]  /*16f30*/  UIADD3 UR40, UR20, 0xc04, URZ ;  /* 0x00000c0414287890 */ /* 0x000fe2000fffe03f */
[----:B------:R-:W-:Y:S01]  /*16f40*/  IMAD.MOV.U32 R5, RZ, RZ, 0x40000040 ;  /* 0x40000040ff057424 */ /* 0x000fe200078e00ff */
[----:B------:R-:W-:Y:S01]  /*16f50*/  UMOV UR41, 0x40000040 ;  /* 0x4000004000297882 */ /* 0x000fe20000000000 */
[----:B0-----:R-:W-:Y:S01]  /*16f60*/  IMAD.U32 R13, RZ, RZ, UR25 ;  /* 0x00000019ff0d7e24 */ /* 0x001fe2000f8e00ff */
        /* <DEDUP_REMOVED lines=651> */
[C---:B------:R-:W-:Y:S02]  /*19820*/  VIADD R8, R4.reuse, 0x806 ;  /* 0x0000080604087836 */ /* 0x040fe40000000000 */
[----:B------:R-:W-:Y:S02]  /*19830*/  IMAD.MOV.U32 R9, RZ, RZ, 0x40000040 ;  /* 0x40000040ff097424 */ /* 0x000fe400078e00ff */
[----:B------:R-:W-:Y:S01]  /*19840*/  VIADD R4, R4, 0x986 ;  /* 0x0000098604047836 */ /* 0x000fe20000000000 */
        /* <DEDUP_REMOVED lines=49> */
.L_x_2868:
[----:B------:R-:W2:Y:S01]  /*19b60*/  LDL R3, [R1+0x78] ;  /* 0x0000780001037983 */ /* 0x000ea20000100800 */
[----:B------:R-:W0:Y:S01]  /*19b70*/  LDC R4, c[0x0][0x448] ;  /* 0x00011200ff047b82 */ /* 0x000e220000000800 */
[----:B------:R-:W-:Y:S02]  /*19b80*/  ULDC UR4, c[0x0][0x988] ;  /* 0x0002620000047ab9 */ /* 0x000fe40000000800 */
[----:B------:R-:W2:Y:S04]  /*19b90*/  LDL R69, [R1+0x68] ;  /* 0x0000680001457983 */ /* 0x000ea80000100800 */
[----:B------:R-:W3:Y:S04]  /*19ba0*/  LDL R65, [R1+0x6c] ;  /* 0x00006c0001417983 */ /* 0x000ee80000100800 */
[----:B------:R-:W4:Y:S04]  /*19bb0*/  LDL R8, [R1+0x74] ;  /* 0x0000740001087983 */ /* 0x000f280000100800 */
[----:B------:R-:W5:Y:S01]  /*19bc0*/  LDL R67, [R1+0x60] ;  /* 0x0000600001437983 */ /* 0x000f620000100800 */
[----:B------:R-:W-:Y:S01]  /*19bd0*/  LOP3.LUT R18, R18, 0xffffffef, RZ, 0xc0, !PT ;  /* 0xffffffef12127812 */ /* 0x000fe200078ec0ff */
[----:B------:R-:W-:Y:S01]  /*19be0*/  ULDC UR38, c[0x0][0x988] ;  /* 0x0002620000267ab9 */ /* 0x000fe20000000800 */
[----:B------:R-:W-:Y:S01]  /*19bf0*/  ULDC UR39, c[0x0][0x988] ;  /* 0x0002620000277ab9 */ /* 0x000fe20000000800 */
[----:B0-----:R-:W-:-:S13]  /*19c00*/  ISETP.NE.AND P5, PT, R4, 0x1, PT ;  /* 0x000000010400780c */ /* 0x001fda0003fa5270 */
[----:B------:R-:W0:Y:S08]  /*19c10*/  @P5 LDC R4, c[0x0][0x44c] ;  /* 0x00011300ff045b82 */ /* 0x000e300000000800 */
[----:B------:R-:W1:Y:S01]  /*19c20*/  @P5 LDC R5, c[0x0][0x450] ;  /* 0x00011400ff055b82 */ /* 0x000e620000000800 */
[----:B--2---:R-:W-:-:S04]  /*19c30*/  IMAD.IADD R3, R3, 0x1, R69 ;  /* 0x0000000103037824 */ /* 0x004fc800078e0245 */
[----:B0-----:R-:W-:-:S05]  /*19c40*/  @P5 IMAD.HI.U32 R4, R3, R4, RZ ;  /* 0x0000000403045227 */ /* 0x001fca00078e00ff */
[----:B-1----:R-:W-:-:S05]  /*19c50*/  @P5 SHF.R.U32.HI R3, RZ, R5, R4 ;  /* 0x00000005ff035219 */ /* 0x002fca0000011604 */
[----:B------:R-:W0:Y:S01]  /*19c60*/  SHFL.IDX PT, R7, R3, 0x1, 0x1c1f ;  /* 0x003c1f0003077f89 */ /* 0x000e2200000e0000 */
[C---:B------:R-:W-:Y:S02]  /*19c70*/  IMAD R4, R2.reuse, -0x50, RZ ;  /* 0xffffffb002047824 */ /* 0x040fe400078e02ff */
[----:B---3--:R-:W-:-:S03]  /*19c80*/  IMAD R5, R2, -0x50, R65 ;  /* 0xffffffb002057824 */ /* 0x008fc600078e0241 */
[C---:B----4-:R-:W-:Y:S02]  /*19c90*/  IADD3 R6, -R8.reuse, 0x51, R4 ;  /* 0x0000005108067810 */ /* 0x050fe40007ffe104 */
[----:B------:R-:W-:Y:S02]  /*19ca0*/  IADD3 R4, -R8, 0x50, R5 ;  /* 0x0000005008047810 */ /* 0x000fe40007ffe105 */
[----:B-----5:R-:W-:-:S04]  /*19cb0*/  IADD3 R5, -R67, R6, R65 ;  /* 0x0000000643057210 */ /* 0x020fc80007ffe141 */
        /* <DEDUP_REMOVED lines=56> */
[----:B------:R-:W-:Y:S01]  /*1a040*/  FMNMX.FTZ R9, R64, R9, !PT ;  /* 0x0000000940097209 */ /* 0x000fe20007810000 */
[----:B------:R-:W0:Y:S01]  /*1a050*/  SHFL.IDX PT, R3, R3, RZ, 0x1c1f ;  /* 0x001c1fff03037589 */ /* 0x000e2200000e0000 */
[----:B------:R-:W-:Y:S02]  /*1a060*/  FSEL R66, R31, -INF , P1 ;  /* 0xff8000001f427808 */ /* 0x000fe40000800000 */
[----:B------:R-:W-:Y:S01]  /*1a070*/  FMNMX.FTZ R9, R30, R9, !PT ;  /* 0x000000091e097209 */ /* 0x000fe20007810000 */
[----:B------:R-:W1:Y:S03]  /*1a080*/  @P5 LDC R31, c[0x0][0x450] ;  /* 0x00011400ff1f5b82 */ /* 0x000e660000000800 */
[----:B------:R-:W-:-:S05]  /*1a090*/  FMNMX.FTZ R9, R66, R9, !PT ;  /* 0x0000000942097209 */ /* 0x000fca0007810000 */
[----:B------:R-:W2:Y:S01]  /*1a0a0*/  SHFL.BFLY PT, R70, R9, 0x2, 0x1f ;  /* 0x0c401f0009467f89 */ /* 0x000ea200000e0000 */
[----:B0-----:R-:W-:-:S04]  /*1a0b0*/  VIADDMNMX R5, R3, R5, R4, PT ;  /* 0x0000000503057246 */ /* 0x001fc80003800104 */
[C---:B------:R-:W-:Y:S02]  /*1a0c0*/  ISETP.GT.AND P1, PT, R5.reuse, RZ, PT ;  /* 0x000000ff0500720c */ /* 0x040fe40003f24270 */
[C---:B------:R-:W-:Y:S02]  /*1a0d0*/  ISETP.GT.AND P2, PT, R5.reuse, 0x1, PT ;  /* 0x000000010500780c */ /* 0x040fe40003f44270 */
[----:B------:R-:W-:Y:S02]  /*1a0e0*/  ISETP.GT.AND P3, PT, R5, 0x8, PT ;  /* 0x000000080500780c */ /* 0x000fe40003f64270 */
[----:B------:R-:W-:Y:S02]  /*1a0f0*/  FSEL R56, R56, -INF , P1 ;  /* 0xff80000038387808 */ /* 0x000fe40000800000 */
[----:B------:R-:W-:Y:S02]  /*1a100*/  FSEL R57, R57, -INF , P2 ;  /* 0xff80000039397808 */ /* 0x000fe40001000000 */
[----:B--2---:R-:W-:-:S02]  /*1a110*/  FMNMX.FTZ R4, R9, R70, !PT ;  /* 0x0000004609047209 */ /* 0x004fc40007810000 */
[----:B------:R-:W-:Y:S02]  /*1a120*/  ISETP.GT.AND P1, PT, R5, 0x9, PT ;  /* 0x000000090500780c */ /* 0x000fe40003f24270 */
[----:B------:R-:W-:Y:S02]  /*1a130*/  FSEL R60, R60, -INF , P3 ;  /* 0xff8000003c3c7808 */ /* 0x000fe40001800000 */
[----:B------:R-:W-:Y:S01]  /*1a140*/  FMNMX.FTZ R3, R56, R57, !PT ;  /* 0x0000003938037209 */ /* 0x000fe20007810000 */
[----:B------:R-:W0:Y:S01]  /*1a150*/  SHFL.BFLY PT, R11, R4, 0x1, 0x1f ;  /* 0x0c201f00040b7f89 */ /* 0x000e2200000e0000 */
[----:B------:R-:W-:Y:S02]  /*1a160*/  FSEL R70, R61, -INF , P1 ;  /* 0xff8000003d467808 */ /* 0x000fe40000800000 */
[----:B------:R-:W-:Y:S02]  /*1a170*/  ISETP.GT.AND P1, PT, R5, 0x10, PT ;  /* 0x000000100500780c */ /* 0x000fe40003f24270 */
[----:B------:R-:W-:-:S02]  /*1a180*/  FMNMX.FTZ R3, R60, R3, !PT ;  /* 0x000000033c037209 */ /* 0x000fc40007810000 */
[C---:B------:R-:W-:Y:S02]  /*1a190*/  ISETP.GT.AND P2, PT, R5.reuse, 0x11, PT ;  /* 0x000000110500780c */ /* 0x040fe40003f44270 */
        /* <DEDUP_REMOVED lines=9> */
[----:B------:R-:W-:Y:S02]  /*1a230*/  ISETP.GT.AND P1, PT, R5, 0x20, PT ;  /* 0x000000200500780c */ /* 0x000fe40003f24270 */
[----:B------:R-:W-:-:S02]  /*1a240*/  FMNMX.FTZ R7, R52, R7, !PT ;  /* 0x0000000734077209 */ /* 0x000fc40007810000 */
[C---:B------:R-:W-:Y:S02]  /*1a250*/  ISETP.GT.AND P2, PT, R5.reuse, 0x21, PT ;  /* 0x000000210500780c */ /* 0x040fe40003f44270 */
[----:B------:R-:W-:Y:S02]  /*1a260*/  FSEL R40, R40, -INF , P1 ;  /* 0xff80000028287808 */ /* 0x000fe40000800000 */
[----:B------:R-:W-:Y:S01]  /*1a270*/  FMNMX.FTZ R7, R74, R7, !PT ;  /* 0x000000074a077209 */ /* 0x000fe20007810000 */
[----:B------:R-:W-:Y:S01]  /*1a280*/  IMAD.U32 R3, RZ, RZ, UR4 ;  /* 0x00000004ff037e24 */ /* 0x000fe2000f8e00ff */
[----:B0-----:R-:W-:Y:S02]  /*1a290*/  FMNMX.FTZ R4, R4, R11, !PT ;  /* 0x0000000b04047209 */ /* 0x001fe40007810000 */
[----:B------:R-:W-:Y:S02]  /*1a2a0*/  ISETP.GT.AND P3, PT, R5, 0x28, PT ;  /* 0x000000280500780c */ /* 0x000fe40003f64270 */
[----:B------:R-:W-:-:S02]  /*1a2b0*/  FSEL R76, R41, -INF , P2 ;  /* 0xff800000294c7808 */ /* 0x000fc40001000000 */
[----:B------:R-:W-:Y:S02]  /*1a2c0*/  FMNMX.FTZ R9, R40, R7, !PT ;  /* 0x0000000728097209 */ /* 0x000fe40007810000 */
[----:B------:R-:W-:Y:S01]  /*1a2d0*/  ISETP.GT.AND P1, PT, R5, 0x29, PT ;  /* 0x000000290500780c */ /* 0x000fe20003f24270 */
[----:B------:R-:W-:Y:S01]  /*1a2e0*/  FMUL.FTZ R11, R4, R3 ;  /* 0x00000003040b7220 */ /* 0x000fe20000410000 */
[----:B------:R-:W-:Y:S02]  /*1a2f0*/  FSEL R44, R44, -INF , P3 ;  /* 0xff8000002c2c7808 */ /* 0x000fe40001800000 */
[----:B------:R-:W-:Y:S02]  /*1a300*/  FMNMX.FTZ R9, R76, R9, !PT ;  /* 0x000000094c097209 */ /* 0x000fe40007810000 */
[----:B------:R-:W-:Y:S02]  /*1a310*/  FSETP.NEU.FTZ.AND P4, PT, R4, -INF , PT ;  /* 0xff8000000400780b */ /* 0x000fe40003f9d000 */
[----:B------:R-:W-:-:S02]  /*1a320*/  FSEL R78, R45, -INF , P1 ;  /* 0xff8000002d4e7808 */ /* 0x000fc40000800000 */
[----:B------:R-:W-:Y:S02]  /*1a330*/  ISETP.GT.AND P1, PT, R5, 0x30, PT ;  /* 0x000000300500780c */ /* 0x000fe40003f24270 */
[----:B------:R-:W-:Y:S02]  /*1a340*/  FMNMX.FTZ R9, R44, R9, !PT ;  /* 0x000000092c097209 */ /* 0x000fe40007810000 */
[----:B------:R-:W-:Y:S02]  /*1a350*/  FSEL R7, R11, RZ, P4 ;  /* 0x000000ff0b077208 */ /* 0x000fe40002000000 */
[C---:B------:R-:W-:Y:S02]  /*1a360*/  ISETP.GT.AND P2, PT, R5.reuse, 0x31, PT ;  /* 0x000000310500780c */ /* 0x040fe40003f44270 */
[----:B------:R-:W-:Y:S02]  /*1a370*/  FSEL R32, R32, -INF , P1 ;  /* 0xff80000020207808 */ /* 0x000fe40000800000 */
[----:B------:R-:W-:Y:S01]  /*1a380*/  FMNMX.FTZ R9, R78, R9, !PT ;  /* 0x000000094e097209 */ /* 0x000fe20007810000 */
[----:B------:R-:W-:Y:S01]  /*1a390*/  FFMA.FTZ R209, R80, R3, -R7 ;  /* 0x0000000350d17223 */ /* 0x000fe20000010807 */
[----:B------:R-:W-:-:S02]  /*1a3a0*/  ISETP.GT.AND P1, PT, R5, 0x38, PT ;  /* 0x000000380500780c */ /* 0x000fc40003f24270 */
[----:B------:R-:W-:Y:S02]  /*1a3b0*/  FSEL R80, R33, -INF , P2 ;  /* 0xff80000021507808 */ /* 0x000fe40001000000 */
[----:B------:R-:W-:Y:S01]  /*1a3c0*/  FMNMX.FTZ R9, R32, R9, !PT ;  /* 0x0000000920097209 */ /* 0x000fe20007810000 */
[----:B------:R-:W-:Y:S01]  /*1a3d0*/  FFMA.FTZ R11, R68, R3, -R7 ;  /* 0x00000003440b7223 */ /* 0x000fe20000010807 */
[----:B------:R-:W-:Y:S02]  /*1a3e0*/  ISETP.GT.AND P2, PT, R5, 0x39, PT ;  /* 0x000000390500780c */ /* 0x000fe40003f44270 */
[----:B------:R-:W-:Y:S02]  /*1a3f0*/  FSEL R68, R36, -INF , P1 ;  /* 0xff80000024447808 */ /* 0x000fe40000800000 */
[----:B------:R-:W-:Y:S02]  /*1a400*/  FMNMX.FTZ R9, R80, R9, !PT ;  /* 0x0000000950097209 */ /* 0x000fe40007810000 */
[----:B------:R-:W-:-:S02]  /*1a410*/  FSEL R82, R37, -INF , P2 ;  /* 0xff80000025527808 */ /* 0x000fc40001000000 */
[C---:B------:R-:W-:Y:S02]  /*1a420*/  ISETP.GT.AND P1, PT, R5.reuse, 0x40, PT ;  /* 0x000000400500780c */ /* 0x040fe40003f24270 */
[----:B------:R-:W-:Y:S02]  /*1a430*/  FMNMX.FTZ R9, R68, R9, !PT ;  /* 0x0000000944097209 */ /* 0x000fe40007810000 */
[C---:B------:R-:W-:Y:S02]  /*1a440*/  ISETP.GT.AND P2, PT, R5.reuse, 0x41, PT ;  /* 0x000000410500780c */ /* 0x040fe40003f44270 */
[----:B------:R-:W-:Y:S02]  /*1a450*/  FSEL R24, R24, -INF , P1 ;  /* 0xff80000018187808 */ /* 0x000fe40000800000 */
[----:B------:R-:W-:Y:S01]  /*1a460*/  FMNMX.FTZ R9, R82, R9, !PT ;  /* 0x0000000952097209 */ /* 0x000fe20007810000 */
[----:B------:R-:W-:Y:S01]  /*1a470*/  FFMA.FTZ R211, R62, R3, -R7 ;  /* 0x000000033ed37223 */ /* 0x000fe20000010807 */
[----:B------:R-:W-:-:S02]  /*1a480*/  ISETP.GT.AND P1, PT, R5, 0x48, PT ;  /* 0x000000480500780c */ /* 0x000fc40003f24270 */
[----:B------:R-:W-:Y:S02]  /*1a490*/  FSEL R62, R25, -INF , P2 ;  /* 0xff800000193e7808 */ /* 0x000fe40001000000 */
[----:B------:R-:W-:Y:S02]  /*1a4a0*/  FMNMX.FTZ R9, R24, R9, !PT ;  /* 0x0000000918097209 */ /* 0x000fe40007810000 */
[----:B------:R-:W-:Y:S02]  /*1a4b0*/  ISETP.GT.AND P2, PT, R5, 0x49, PT ;  /* 0x000000490500780c */ /* 0x000fe40003f44270 */
[----:B------:R-:W-:Y:S02]  /*1a4c0*/  FSEL R84, R28, -INF , P1 ;  /* 0xff8000001c547808 */ /* 0x000fe40000800000 */
[----:B------:R-:W-:Y:S02]  /*1a4d0*/  FMNMX.FTZ R9, R62, R9, !PT ;  /* 0x000000093e097209 */ /* 0x000fe40007810000 */
[----:B------:R-:W-:-:S02]  /*1a4e0*/  FSEL R86, R29, -INF , P2 ;  /* 0xff8000001d567808 */ /* 0x000fc40001000000 */
[----:B------:R-:W-:-:S04]  /*1a4f0*/  FMNMX.FTZ R9, R84, R9, !PT ;  /* 0x0000000954097209 */ /* 0x000fc80007810000 */
[----:B------:R-:W-:Y:S01]  /*1a500*/  FMNMX.FTZ R9, R86, R9, !PT ;  /* 0x0000000956097209 */ /* 0x000fe20007810000 */
[----:B------:R-:W-:-:S04]  /*1a510*/  FFMA.FTZ R28, R6, R3, -R7 ;  /* 0x00000003061c7223 */ /* 0x000fc80000010807 */
[----:B------:R-:W0:Y:S02]  /*1a520*/  SHFL.BFLY PT, R6, R9, 0x2, 0x1f ;  /* 0x0c401f0009067f89 */ /* 0x000e2400000e0000 */
[----:B0-----:R-:W-:-:S05]  /*1a530*/  FMNMX.FTZ R6, R9, R6, !PT ;  /* 0x0000000609067209 */ /* 0x001fca0007810000 */
[----:B------:R-:W0:Y:S02]  /*1a540*/  SHFL.BFLY PT, R5, R6, 0x1, 0x1f ;  /* 0x0c201f0006057f89 */ /* 0x000e2400000e0000 */
[----:B0-----:R-:W-:Y:S02]  /*1a550*/  FMNMX.FTZ R5, R6, R5, !PT ;  /* 0x0000000506057209 */ /* 0x001fe40007810000 */
[----:B------:R-:W0:Y:S02]  /*1a560*/  @P5 LDC R6, c[0x0][0x44c] ;  /* 0x00011300ff065b82 */ /* 0x000e240000000800 */
[C---:B------:R-:W-:Y:S01]  /*1a570*/  FSETP.NEU.FTZ.AND P1, PT, R5.reuse, -INF , PT ;  /* 0xff8000000500780b */ /* 0x040fe20003f3d000 */
[----:B------:R-:W-:-:S05]  /*1a580*/  FMUL.FTZ R13, R5, R3 ;  /* 0x00000003050d7220 */ /* 0x000fca0000410000 */
[----:B------:R-:W-:-:S05]  /*1a590*/  FSEL R13, R13, RZ, P1 ;  /* 0x000000ff0d0d7208 */ /* 0x000fca0000800000 */
[-CC-:B------:R-:W-:Y:S02]  /*1a5a0*/  FFMA.FTZ R196, R32, R3.reuse, -R13.reuse ;  /* 0x0000000320c47223 */ /* 0x180fe4000001080d */
[----:B------:R-:W2:Y:S01]  /*1a5b0*/  LDL R32, [R1+0x70] ;  /* 0x0000700001207983 */ /* 0x000ea20000100800 */
[-CC-:B------:R-:W-:Y:S01]  /*1a5c0*/  FFMA.FTZ R208, R56, R3.reuse, -R13.reuse ;  /* 0x0000000338d07223 */ /* 0x180fe2000001080d */
[-CC-:B------:R-:W-:Y:S01]  /*1a5d0*/  FFMA.FTZ R9, R57, R3.reuse, -R13.reuse ;  /* 0x0000000339097223 */ /* 0x180fe2000001080d */
[-C--:B------:R-:W-:Y:S01]  /*1a5e0*/  FFMA.FTZ R210, R60, R3.reuse, -R13 ;  /* 0x000000033cd27223 */ /* 0x080fe2000001080d */
[----:B------:R-:W-:Y:S01]  /*1a5f0*/  MUFU.EX2 R209, R209 ;  /* 0x000000d100d17308 */ /* 0x000fe20000000800 */
[-CC-:B------:R-:W-:Y:S01]  /*1a600*/  FFMA.FTZ R14, R14, R3.reuse, -R7.reuse ;  /* 0x000000030e0e7223 */ /* 0x180fe20000010807 */
[----:B------:R-:W-:-:S06]  /*1a610*/  FFMA.FTZ R205, R50, R3, -R7 ;  /* 0x0000000332cd7223 */ /* 0x000fcc0000010807 */
[----:B------:R3:W4:Y:S01]  /*1a620*/  MUFU.EX2 R36, R11 ;  /* 0x0000000b00247308 */ /* 0x0007220000000800 */
[----:B------:R-:W-:-:S07]  /*1a630*/  FFMA.FTZ R204, R48, R3, -R13 ;  /* 0x0000000330cc7223 */ /* 0x000fce000001080d */
[----:B------:R-:W-:Y:S01]  /*1a640*/  MUFU.EX2 R208, R208 ;  /* 0x000000d000d07308 */ /* 0x000fe20000000800 */
[----:B---3--:R-:W-:-:S07]  /*1a650*/  FFMA.FTZ R11, R70, R3, -R13 ;  /* 0x00000003460b7223 */ /* 0x008fce000001080d */
[----:B------:R-:W3:Y:S01]  /*1a660*/  MUFU.EX2 R9, R9 ;  /* 0x0000000900097308 */ /* 0x000ee20000000800 */
[----:B------:R-:W-:-:S07]  /*1a670*/  FFMA.FTZ R15, R72, R3, -R13 ;  /* 0x00000003480f7223 */ /* 0x000fce000001080d */
[----:B------:R-:W5:Y:S01]  /*1a680*/  MUFU.EX2 R211, R211 ;  /* 0x000000d300d37308 */ /* 0x000f620000000800 */
[----:B0-----:R-:W-:-:S07]  /*1a690*/  @P5 IMAD.HI.U32 R6, R69, R6, RZ ;  /* 0x0000000645065227 */ /* 0x001fce00078e00ff */
[----:B------:R-:W0:Y:S01]  /*1a6a0*/  MUFU.EX2 R210, R210 ;  /* 0x000000d200d27308 */ /* 0x000e220000000800 */
[-CC-:B------:R-:W-:Y:S01]  /*1a6b0*/  FFMA.FTZ R207, R54, R3.reuse, -R7.reuse ;  /* 0x0000000336cf7223 */ /* 0x180fe20000010807 */
[----:B------:R-:W-:-:S06]  /*1a6c0*/  FFMA.FTZ R193, R26, R3, -R7 ;  /* 0x000000031ac17223 */ /* 0x000fcc0000010807 */
[----:B------:R-:W0:Y:S01]  /*1a6d0*/  MUFU.EX2 R14, R14 ;  /* 0x0000000e000e7308 */ /* 0x000e220000000800 */
[----:B------:R-:W-:Y:S01]  /*1a6e0*/  FFMA.FTZ R206, R52, R3, -R13 ;  /* 0x0000000334ce7223 */ /* 0x000fe2000001080d */
[----:B------:R-:W-:-:S06]  /*1a6f0*/  IMAD.MOV.U32 R26, RZ, RZ, R69 ;  /* 0x000000ffff1a7224 */ /* 0x000fcc00078e0045 */
[----:B------:R-:W0:Y:S01]  /*1a700*/  MUFU.EX2 R11, R11 ;  /* 0x0000000b000b7308 */ /* 0x000e220000000800 */
[----:B-1----:R-:W-:Y:S01]  /*1a710*/  @P5 SHF.R.U32.HI R26, RZ, R31, R6 ;  /* 0x0000001fff1a5219 */ /* 0x002fe20000011606 */
[----:B----4-:R-:W-:-:S06]  /*1a720*/  FADD.FTZ R6, R209, R36 ;  /* 0x00000024d1067221 */ /* 0x010fcc0000010000 */
[----:B------:R-:W1:Y:S01]  /*1a730*/  MUFU.EX2 R205, R205 ;  /* 0x000000cd00cd7308 */ /* 0x000e620000000800 */
[----:B------:R-:W-:Y:S01]  /*1a740*/  FFMA.FTZ R50, R8, R3, -R7 ;  /* 0x0000000308327223 */ /* 0x000fe20000010807 */
[----:B---3--:R-:W-:-:S06]  /*1a750*/  FADD.FTZ R31, R208, R9 ;  /* 0x00000009d01f7221 */ /* 0x008fcc0000010000 */
[----:B------:R-:W3:Y:S01]  /*1a760*/  MUFU.EX2 R204, R204 ;  /* 0x000000cc00cc7308 */ /* 0x000ee20000000800 */
[----:B------:R-:W-:Y:S01]  /*1a770*/  FFMA.FTZ R21, R74, R3, -R13 ;  /* 0x000000034a157223 */ /* 0x000fe2000001080d */
[----:B------:R-:W-:Y:S02]  /*1a780*/  VIADD R29, R0, 0x38840 ;  /* 0x00038840001d7836 */ /* 0x000fe40000000000 */
[----:B-----5:R-:W-:-:S04]  /*1a790*/  FADD.FTZ R33, R211, R6 ;  /* 0x00000006d3217221 */ /* 0x020fc80000010000 */
[----:B------:R-:W4:Y:S01]  /*1a7a0*/  MUFU.EX2 R28, R28 ;  /* 0x0000001c001c7308 */ /* 0x000f220000000800 */
[----:B------:R-:W-:Y:S01]  /*1a7b0*/  FFMA.FTZ R201, R42, R3, -R7 ;  /* 0x000000032ac97223 */ /* 0x000fe20000010807 */
[----:B0-----:R-:W-:-:S06]  /*1a7c0*/  FADD.FTZ R6, R210, R31 ;  /* 0x0000001fd2067221 */ /* 0x001fcc0000010000 */
[----:B------:R-:W0:Y:S01]  /*1a7d0*/  MUFU.EX2 R15, R15 ;  /* 0x0000000f000f7308 */ /* 0x000e220000000800 */
[-C--:B------:R-:W-:Y:S01]  /*1a7e0*/  FFMA.FTZ R195, R30, R3.reuse, -R7 ;  /* 0x000000031ec37223 */ /* 0x080fe20000010807 */
[----:B------:R-:W-:Y:S01]  /*1a7f0*/  FFMA.FTZ R200, R40, R3, -R13 ;  /* 0x0000000328c87223 */ /* 0x000fe2000001080d */
[----:B------:R-:W-:-:S05]  /*1a800*/  IADD3 R30, R26, R65, -R67 ;  /* 0x000000411a1e7210 */ /* 0x000fca0007ffe843 */
[----:B------:R-:W5:Y:S01]  /*1a810*/  MUFU.EX2 R207, R207 ;  /* 0x000000cf00cf7308 */ /* 0x000f620000000800 */
[----:B------:R-:W-:Y:S01]  /*1a820*/  PRMT R0, R228, 0x654, R29 ;  /* 0x00000654e4007816 */ /* 0x000fe2000000001d */
[----:B------:R-:W-:Y:S01]  /*1a830*/  FADD.FTZ R26, R14, R33 ;  /* 0x000000210e1a7221 */ /* 0x000fe20000010000 */
[----:B------:R-:W-:-:S05]  /*1a840*/  FFMA.FTZ R10, R10, R3, -R7 ;  /* 0x000000030a0a7223 */ /* 0x000fca0000010807 */
[----:B------:R-:W5:Y:S01]  /*1a850*/  MUFU.EX2 R206, R206 ;  /* 0x000000ce00ce7308 */ /* 0x000f620000000800 */
[----:B------:R-:W-:Y:S01]  /*1a860*/  FADD.FTZ R31, R11, R6 ;  /* 0x000000060b1f7221 */ /* 0x000fe20000010000 */
[-C--:B------:R-:W-:Y:S01]  /*1a870*/  FFMA.FTZ R25, R76, R3.reuse, -R13 ;  /* 0x000000034c197223 */ /* 0x080fe2000001080d */
[----:B------:R3:W-:Y:S05]  /*1a880*/  SYNCS.ARRIVE.TRANS64.RED.A1T0 RZ, [R0+URZ], RZ ;  /* 0x000000ff00ff79a7 */ /* 0x0007ea000810043f */
[----:B------:R-:W5:Y:S01]  /*1a890*/  MUFU.EX2 R50, R50 ;  /* 0x0000003200327308 */ /* 0x000f620000000800 */
[----:B-1----:R-:W-:Y:S01]  /*1a8a0*/  FADD.FTZ R33, R205, R26 ;  /* 0x0000001acd217221 */ /* 0x002fe20000010000 */
[----:B------:R-:W-:Y:S01]  /*1a8b0*/  FFMA.FTZ R203, R46, R3, -R7 ;  /* 0x000000032ecb7223 */ /* 0x000fe20000010807 */
[----:B---3--:R-:W-:-:S05]  /*1a8c0*/  FADD.FTZ R0, R204, R31 ;  /* 0x0000001fcc007221 */ /* 0x008fca0000010000 */
[----:B------:R-:W1:Y:S01]  /*1a8d0*/  MUFU.EX2 R21, R21 ;  /* 0x0000001500157308 */ /* 0x000e620000000800 */
[----:B------:R-:W-:Y:S01]  /*1a8e0*/  FFMA.FTZ R202, R44, R3, -R13 ;  /* 0x000000032cca7223 */ /* 0x000fe2000001080d */
[----:B----4-:R-:W-:-:S06]  /*1a8f0*/  FADD.FTZ R6, R28, R33 ;  /* 0x000000211c067221 */ /* 0x010fcc0000010000 */
[----:B------:R-:W3:Y:S01]  /*1a900*/  MUFU.EX2 R201, R201 ;  /* 0x000000c900c97308 */ /* 0x000ee20000000800 */
[----:B------:R-:W-:Y:S01]  /*1a910*/  FFMA.FTZ R12, R12, R3, -R7 ;  /* 0x000000030c0c7223 */ /* 0x000fe20000010807 */
[----:B0-----:R-:W-:-:S06]  /*1a920*/  FADD.FTZ R31, R15, R0 ;  /* 0x000000000f1f7221 */ /* 0x001fcc0000010000 */
[----:B------:R-:W0:Y:S01]  /*1a930*/  MUFU.EX2 R200, R200 ;  /* 0x000000c800c87308 */ /* 0x000e220000000800 */
[----:B------:R-:W-:Y:S01]  /*1a940*/  FFMA.FTZ R27, R78, R3, -R13 ;  /* 0x000000034e1b7223 */ /* 0x000fe2000001080d */
[----:B-----5:R-:W-:-:S06]  /*1a950*/  FADD.FTZ R33, R207, R6 ;  /* 0x00000006cf217221 */ /* 0x020fcc0000010000 */
[----:B------:R-:W4:Y:S01]  /*1a960*/  MUFU.EX2 R10, R10 ;  /* 0x0000000a000a7308 */ /* 0x000f220000000800 */
[----:B------:R-:W-:Y:S01]  /*1a970*/  FFMA.FTZ R197, R34, R3, -R7 ;  /* 0x0000000322c57223 */ /* 0x000fe20000010807 */
[----:B------:R-:W-:-:S06]  /*1a980*/  FADD.FTZ R0, R206, R31 ;  /* 0x0000001fce007221 */ /* 0x000fcc0000010000 */
[----:B------:R-:W5:Y:S01]  /*1a990*/  MUFU.EX2 R25, R25 ;  /* 0x0000001900197308 */ /* 0x000f620000000800 */
[----:B------:R-:W-:Y:S01]  /*1a9a0*/  FADD.FTZ R6, R50, R33 ;  /* 0x0000002132067221 */ /* 0x000fe20000010000 */
[----:B------:R-:W-:-:S06]  /*1a9b0*/  FFMA.FTZ R20, R20, R3, -R7 ;  /* 0x0000000314147223 */ /* 0x000fcc0000010807 */
[----:B------:R-:W5:Y:S01]  /*1a9c0*/  MUFU.EX2 R203, R203 ;  /* 0x000000cb00cb7308 */ /* 0x000f620000000800 */
[----:B-1----:R-:W-:-:S07]  /*1a9d0*/  FADD.FTZ R31, R21, R0 ;  /* 0x00000000151f7221 */ /* 0x002fce0000010000 */
[----:B------:R-:W1:Y:S01]  /*1a9e0*/  MUFU.EX2 R202, R202 ;  /* 0x000000ca00ca7308 */ /* 0x000e620000000800 */
[----:B------:R-:W-:Y:S01]  /*1a9f0*/  FFMA.FTZ R80, R80, R3, -R13 ;  /* 0x0000000350507223 */ /* 0x000fe2000001080d */
[----:B---3--:R-:W-:-:S06]  /*1aa00*/  FADD.FTZ R33, R201, R6 ;  /* 0x00000006c9217221 */ /* 0x008fcc0000010000 */
[----:B------:R-:W3:Y:S01]  /*1aa10*/  MUFU.EX2 R12, R12 ;  /* 0x0000000c000c7308 */ /* 0x000ee20000000800 */
[----:B0-----:R-:W-:Y:S01]  /*1aa20*/  FADD.FTZ R0, R200, R31 ;  /* 0x0000001fc8007221 */ /* 0x001fe20000010000 */
[----:B------:R-:W-:-:S06]  /*1aa30*/  FFMA.FTZ R198, R68, R3, -R13 ;  /* 0x0000000344c67223 */ /* 0x000fcc000001080d */
[----:B------:R-:W0:Y:S01]  /*1aa40*/  MUFU.EX2 R27, R27 ;  /* 0x0000001b001b7308 */ /* 0x000e220000000800 */
[-C--:B------:R-:W-:Y:S01]  /*1aa50*/  FFMA.FTZ R199, R38, R3.reuse, -R7 ;  /* 0x0000000326c77223 */ /* 0x080fe20000010807 */
[----:B------:R-:W-:Y:S01]  /*1aa60*/  FFMA.FTZ R192, R24, R3, -R13 ;  /* 0x0000000318c07223 */ /* 0x000fe2000001080d */
[----:B----4-:R-:W-:-:S05]  /*1aa70*/  FADD.FTZ R24, R10, R33 ;  /* 0x000000210a187221 */ /* 0x010fca0000010000 */
[----:B------:R-:W4:Y:S01]  /*1aa80*/  MUFU.EX2 R197, R197 ;  /* 0x000000c500c57308 */ /* 0x000f220000000800 */
[----:B-----5:R-:W-:-:S07]  /*1aa90*/  FADD.FTZ R31, R25, R0 ;  /* 0x00000000191f7221 */ /* 0x020fce0000010000 */
[----:B------:R-:W5:Y:S01]  /*1aaa0*/  MUFU.EX2 R196, R196 ;  /* 0x000000c400c47308 */ /* 0x000f620000000800 */
[-C--:B------:R-:W-:Y:S01]  /*1aab0*/  FFMA.FTZ R34, R58, R3.reuse, -R7 ;  /* 0x000000033a227223 */ /* 0x080fe20000010807 */
[----:B------:R-:W-:Y:S01]  /*1aac0*/  FFMA.FTZ R82, R82, R3, -R13 ;  /* 0x0000000352527223 */ /* 0x000fe2000001080d */
[----:B------:R-:W-:-:S05]  /*1aad0*/  FADD.FTZ R33, R203, R24 ;  /* 0x00000018cb217221 */ /* 0x000fca0000010000 */
[----:B------:R-:W5:Y:S01]  /*1aae0*/  MUFU.EX2 R20, R20 ;  /* 0x0000001400147308 */ /* 0x000f620000000800 */
[----:B-1----:R-:W-:-:S07]  /*1aaf0*/  FADD.FTZ R0, R202, R31 ;  /* 0x0000001fca007221 */ /* 0x002fce0000010000 */
[----:B------:R-:W1:Y:S01]  /*1ab00*/  MUFU.EX2 R29, R80 ;  /* 0x00000050001d7308 */ /* 0x000e620000000800 */
[-CC-:B------:R-:W-:Y:S01]  /*1ab10*/  FFMA.FTZ R8, R64, R3.reuse, -R7.reuse ;  /* 0x0000000340087223 */ /* 0x180fe20000010807 */
[----:B------:R-:W-:Y:S01]  /*1ab20*/  FFMA.FTZ R66, R66, R3, -R7 ;  /* 0x0000000342427223 */ /* 0x000fe20000010807 */
[----:B---3--:R-:W-:-:S05]  /*1ab30*/  FADD.FTZ R24, R12, R33 ;  /* 0x000000210c187221 */ /* 0x008fca0000010000 */
[----:B------:R-:W3:Y:S01]  /*1ab40*/  MUFU.EX2 R198, R198 ;  /* 0x000000c600c67308 */ /* 0x000ee20000000800 */
[----:B0-----:R-:W-:-:S07]  /*1ab50*/  FADD.FTZ R31, R27, R0 ;  /* 0x000000001b1f7221 */ /* 0x001fce0000010000 */
[----:B------:R-:W0:Y:S01]  /*1ab60*/  MUFU.EX2 R199, R199 ;  /* 0x000000c700c77308 */ /* 0x000e220000000800 */
[----:B------:R-:W-:-:S04]  /*1ab70*/  IMAD.HI R30, R30, 0x66666667, RZ ;  /* 0x666666671e1e7827 */ /* 0x000fc800078e02ff */
[-C--:B------:R-:W-:Y:S01]  /*1ab80*/  FFMA.FTZ R62, R62, R3.reuse, -R13 ;  /* 0x000000033e3e7223 */ /* 0x080fe2000001080d */
[----:B----4-:R-:W-:Y:S02]  /*1ab90*/  FADD.FTZ R33, R197, R24 ;  /* 0x00000018c5217221 */ /* 0x010fe40000010000 */
[----:B------:R-:W4:Y:S01]  /*1aba0*/  MUFU.EX2 R7, R82 ;  /* 0x0000005200077308 */ /* 0x000f220000000800 */
[----:B-----5:R-:W-:Y:S01]  /*1abb0*/  FADD.FTZ R0, R196, R31 ;  /* 0x0000001fc4007221 */ /* 0x020fe20000010000 */
[----:B------:R-:W-:-:S06]  /*1abc0*/  FFMA.FTZ R84, R84, R3, -R13 ;  /* 0x0000000354547223 */ /* 0x000fcc000001080d */
[----:B------:R-:W5:Y:S01]  /*1abd0*/  MUFU.EX2 R34, R34 ;  /* 0x0000002200227308 */ /* 0x000f620000000800 */
[----:B------:R-:W-:Y:S01]  /*1abe0*/  FFMA.FTZ R86, R86, R3, -R13 ;  /* 0x0000000356567223 */ /* 0x000fe2000001080d */
[----:B------:R-:W-:Y:S01]  /*1abf0*/  F2FP.BF16.F32.PACK_AB R211, R14, R211 ;  /* 0x000000d30ed3723e */ /* 0x000fe200000010ff */
[----:B------:R-:W-:-:S05]  /*1ac00*/  FADD.FTZ R14, R20, R33 ;  /* 0x00000021140e7221 */ /* 0x000fca0000010000 */
[----:B------:R-:W5:Y:S01]  /*1ac10*/  MUFU.EX2 R192, R192 ;  /* 0x000000c000c07308 */ /* 0x000f620000000800 */
[----:B------:R-:W-:Y:S01]  /*1ac20*/  SHF.R.U32.HI R35, RZ, 0x1f, R30 ;  /* 0x0000001fff237819 */ /* 0x000fe2000001161e */
[----:B-1----:R-:W-:-:S06]  /*1ac30*/  FADD.FTZ R33, R29, R0 ;  /* 0x000000001d217221 */ /* 0x002fcc0000010000 */
[----:B------:R-:W1:Y:S01]  /*1ac40*/  MUFU.EX2 R193, R193 ;  /* 0x000000c100c17308 */ /* 0x000e620000000800 */
[----:B------:R-:W-:Y:S01]  /*1ac50*/  LEA.HI.SX32 R6, R30, R35, 0x1b ;  /* 0x000000231e067211 */ /* 0x000fe200078fdaff */
[----:B---3--:R-:W-:-:S06]  /*1ac60*/  FADD.FTZ R0, R198, R33 ;  /* 0x00000021c6007221 */ /* 0x008fcc0000010000 */
[----:B------:R-:W3:Y:S01]  /*1ac70*/  MUFU.EX2 R13, R62 ;  /* 0x0000003e000d7308 */ /* 0x000ee20000000800 */
[----:B0-----:R-:W-:-:S07]  /*1ac80*/  FADD.FTZ R35, R199, R14 ;  /* 0x0000000ec7237221 */ /* 0x001fce0000010000 */
[----:B------:R-:W0:Y:S01]  /*1ac90*/  MUFU.EX2 R8, R8 ;  /* 0x0000000800087308 */ /* 0x000e220000000800 */
[----:B------:R-:W-:Y:S01]  /*1aca0*/  F2FP.BF16.F32.PACK_AB R208, R9, R208 ;  /* 0x000000d009d0723e */ /* 0x000fe200000010ff */
[----:B----4-:R-:W-:Y:S01]  /*1acb0*/  FADD.FTZ R9, R7, R0 ;  /* 0x0000000007097221 */ /* 0x010fe20000010000 */
[----:B------:R-:W-:Y:S01]  /*1acc0*/  F2FP.BF16.F32.PACK_AB R201, R10, R201 ;  /* 0x000000c90ac9723e */ /* 0x000fe200000010ff */
[----:B-----5:R-:W-:Y:S02]  /*1acd0*/  FADD.FTZ R10, R34, R35 ;  /* 0x00000023220a7221 */ /* 0x020fe40000010000 */
[----:B------:R-:W-:Y:S02]  /*1ace0*/  FADD.FTZ R0, R192, R9 ;  /* 0x00000009c0007221 */ /* 0x000fe40000010000 */
[----:B-1----:R-:W-:Y:S01]  /*1acf0*/  FADD.FTZ R9, R193, R10 ;  /* 0x0000000ac1097221 */ /* 0x002fe20000010000 */
[----:B------:R-:W-:Y:S01]  /*1ad00*/  F2FP.BF16.F32.PACK_AB R210, R11, R210 ;  /* 0x000000d20bd2723e */ /* 0x000fe200000010ff */
[----:B------:R-:W-:Y:S01]  /*1ad10*/  MUFU.EX2 R195, R195 ;  /* 0x000000c300c37308 */ /* 0x000fe20000000800 */
[----:B---3--:R-:W-:Y:S01]  /*1ad20*/  FADD.FTZ R11, R13, R0 ;  /* 0x000000000d0b7221 */ /* 0x008fe20000010000 */
[----:B0-----:R-:W-:-:S06]  /*1ad30*/  FADD.FTZ R0, R8, R9 ;  /* 0x0000000908007221 */ /* 0x001fcc0000010000 */
[----:B------:R-:W0:Y:S01]  /*1ad40*/  MUFU.EX2 R84, R84 ;  /* 0x0000005400547308 */ /* 0x000e220000000800 */
[----:B------:R-:W-:Y:S01]  /*1ad50*/  VIADD R9, R2, 0xfffffffe ;  /* 0xfffffffe02097836 */ /* 0x000fe20000000000 */
[----:B--2---:R-:W-:-:S06]  /*1ad60*/  VIMNMX R32, R32, R6, !PT ;  /* 0x0000000620207248 */ /* 0x004fcc0007fe0100 */
[----:B------:R-:W1:Y:S01]  /*1ad70*/  MUFU.EX2 R31, R86 ;  /* 0x00000056001f7308 */ /* 0x000e620000000800 */
[----:B------:R-:W-:-:S07]  /*1ad80*/  ISETP.GE.AND P1, PT, R9, R32, PT ;  /* 0x000000200900720c */ /* 0x000fce0003f26270 */
[----:B------:R-:W2:Y:S01]  /*1ad90*/  MUFU.EX2 R66, R66 ;  /* 0x0000004200427308 */ /* 0x000ea20000000800 */
[----:B------:R-:W-:Y:S01]  /*1ada0*/  F2FP.BF16.F32.PACK_AB R198, R7, R198 ;  /* 0x000000c607c6723e */ /* 0x000fe200000010ff */
[----:B0-----:R-:W-:Y:S01]  /*1adb0*/  FADD.FTZ R10, R84, R11 ;  /* 0x0000000b540a7221 */ /* 0x001fe20000010000 */
[----:B------:R-:W-:Y:S01]  /*1adc0*/  FADD.FTZ R7, R195, R0 ;  /* 0x00000000c3077221 */ /* 0x000fe20000010000 */
[----:B------:R-:W-:Y:S01]  /*1add0*/  BSSY B0, `(.L_x_2869) ;  /* 0x000055c000007945 */ /* 0x000fe20003800000 */
[----:B------:R-:W-:Y:S01]  /*1ade0*/  F2FP.BF16.F32.PACK_AB R197, R20, R197 ;  /* 0x000000c514c5723e */ /* 0x000fe200000010ff */
[----:B------:R0:W-:Y:S01]  /*1adf0*/  STL [R1+0x50], R32 ;  /* 0x0000502001007387 */ /* 0x0001e20000100800 */
[----:B------:R-:W-:Y:S01]  /*1ae00*/  F2FP.BF16.F32.PACK_AB R206, R21, R206 ;  /* 0x000000ce15ce723e */ /* 0x000fe200000010ff */
[----:B------:R-:W-:Y:S01]  /*1ae10*/  IMAD.MOV.U32 R2, RZ, RZ, 0x3f800000 ;  /* 0x3f800000ff027424 */ /* 0x000fe200078e00ff */
[----:B------:R-:W-:Y:S01]  /*1ae20*/  F2FP.BF16.F32.PACK_AB R209, R36, R209 ;  /* 0x000000d124d1723e */ /* 0x000fe200000010ff */
[----:B-1----:R-:W-:Y:S01]  /*1ae30*/  FADD.FTZ R21, R31, R10 ;  /* 0x0000000a1f157221 */ /* 0x002fe20000010000 */
[----:B------:R-:W-:Y:S01]  /*1ae40*/  F2FP.BF16.F32.PACK_AB R205, R28, R205 ;  /* 0x000000cd1ccd723e */ /* 0x000fe200000010ff */
[----:B------:R-:W-:Y:S01]  /*1ae50*/  IMAD.MOV.U32 R0, RZ, RZ, 0x3f800000 ;  /* 0x3f800000ff007424 */ /* 0x000fe200078e00ff */
[----:B------:R-:W-:-:S02]  /*1ae60*/  F2FP.BF16.F32.PACK_AB R207, R50, R207 ;  /* 0x000000cf32cf723e */ /* 0x000fc400000010ff */
[----:B------:R-:W-:Y:S02]  /*1ae70*/  CS2R R150, SRZ ;  /* 0x0000000000967805 */ /* 0x000fe4000001ff00 */
[----:B------:R-:W-:Y:S02]  /*1ae80*/  F2FP.BF16.F32.PACK_AB R199, R34, R199 ;  /* 0x000000c722c7723e */ /* 0x000fe400000010ff */
[----:B------:R-:W-:Y:S02]  /*1ae90*/  CS2R R148, SRZ ;  /* 0x0000000000947805 */ /* 0x000fe4000001ff00 */
[----:B------:R-:W-:Y:S01]  /*1aea0*/  F2FP.BF16.F32.PACK_AB R200, R25, R200 ;  /* 0x000000c819c8723e */ /* 0x000fe200000010ff */
[----:B--2---:R-:W-:Y:S01]  /*1aeb0*/  FADD.FTZ R20, R66, R7 ;  /* 0x0000000742147221 */ /* 0x004fe20000010000 */
[----:B------:R-:W-:Y:S02]  /*1aec0*/  F2FP.BF16.F32.PACK_AB R202, R27, R202 ;  /* 0x000000ca1bca723e */ /* 0x000fe400000010ff */
[----:B------:R-:W-:-:S02]  /*1aed0*/  CS2R R146, SRZ ;  /* 0x0000000000927805 */ /* 0x000fc4000001ff00 */
[----:B------:R-:W-:Y:S02]  /*1aee0*/  F2FP.BF16.F32.PACK_AB R196, R29, R196 ;  /* 0x000000c41dc4723e */ /* 0x000fe400000010ff */
[----:B------:R-:W-:Y:S02]  /*1aef0*/  CS2R R144, SRZ ;  /* 0x0000000000907805 */ /* 0x000fe4000001ff00 */
[----:B------:R-:W-:Y:S02]  /*1af00*/  F2FP.BF16.F32.PACK_AB R194, R31, R84 ;  /* 0x000000541fc2723e */ /* 0x000fe400000010ff */
[----:B------:R-:W-:Y:S02]  /*1af10*/  CS2R R142, SRZ ;  /* 0x00000000008e7805 */ /* 0x000fe4000001ff00 */
[----:B------:R-:W-:Y:S02]  /*1af20*/  F2FP.BF16.F32.PACK_AB R195, R66, R195 ;  /* 0x000000c342c3723e */ /* 0x000fe400000010ff */
[----:B------:R-:W-:-:S02]  /*1af30*/  CS2R R140, SRZ ;  /* 0x00000000008c7805 */ /* 0x000fc4000001ff00 */
[----:B------:R-:W-:Y:S02]  /*1af40*/  @P5 LOP3.LUT R18, R18, 0x10, RZ, 0xfc, !PT ;  /* 0x0000001012125812 */ /* 0x000fe400078efcff */
[----:B------:R-:W-:Y:S02]  /*1af50*/  CS2R R138, SRZ ;  /* 0x00000000008a7805 */ /* 0x000fe4000001ff00 */
[----:B------:R-:W-:Y:S02]  /*1af60*/  F2FP.BF16.F32.PACK_AB R203, R12, R203 ;  /* 0x000000cb0ccb723e */ /* 0x000fe400000010ff */
[----:B------:R-:W-:Y:S02]  /*1af70*/  CS2R R136, SRZ ;  /* 0x0000000000887805 */ /* 0x000fe4000001ff00 */
[----:B------:R-:W-:Y:S02]  /*1af80*/  F2FP.BF16.F32.PACK_AB R204, R15, R204 ;  /* 0x000000cc0fcc723e */ /* 0x000fe400000010ff */
[----:B------:R-:W-:-:S02]  /*1af90*/  CS2R R134, SRZ ;  /* 0x0000000000867805 */ /* 0x000fc4000001ff00 */
[----:B------:R-:W-:Y:S02]  /*1afa0*/  F2FP.BF16.F32.PACK_AB R192, R13, R192 ;  /* 0x000000c00dc0723e */ /* 0x000fe400000010ff */
[----:B------:R-:W-:Y:S02]  /*1afb0*/  CS2R R132, SRZ ;  /* 0x0000000000847805 */ /* 0x000fe4000001ff00 */
[----:B------:R-:W-:Y:S02]  /*1afc0*/  F2FP.BF16.F32.PACK_AB R193, R8, R193 ;  /* 0x000000c108c1723e */ /* 0x000fe400000010ff */
        /* <DEDUP_REMOVED lines=49> */
[----:B0-----:R-:W-:Y:S02]  /*1b2e0*/  CS2R R32, SRZ ;  /* 0x0000000000207805 */ /* 0x001fe4000001ff00 */
[----:B------:R-:W-:-:S02]  /*1b2f0*/  CS2R R30, SRZ ;  /* 0x00000000001e7805 */ /* 0x000fc4000001ff00 */
[----:B------:R-:W-:Y:S02]  /*1b300*/  CS2R R28, SRZ ;  /* 0x00000000001c7805 */ /* 0x000fe4000001ff00 */
[----:B------:R-:W-:Y:S02]  /*1b310*/  CS2R R26, SRZ ;  /* 0x00000000001a7805 */ /* 0x000fe4000001ff00 */
[----:B------:R-:W-:Y:S01]  /*1b320*/  CS2R R24, SRZ ;  /* 0x0000000000187805 */ /* 0x000fe2000001ff00 */
[----:B------:R-:W-:Y:S06]  /*1b330*/  @!P1 BRA `(.L_x_2870) ;  /* 0x0000005000149947 */ /* 0x000fec0003800000 */
[----:B------:R-:W-:Y:S01]  /*1b340*/  BSSY B1, `(.L_x_2870) ;  /* 0x0000504000017945 */ /* 0x000fe20003800000 */
[----:B------:R-:W-:Y:S02]  /*1b350*/  IMAD.MOV.U32 R15, RZ, RZ, R4 ;  /* 0x000000ffff0f7224 */ /* 0x000fe400078e0004 */
[----:B------:R-:W-:Y:S02]  /*1b360*/  IMAD.MOV.U32 R14, RZ, RZ, R5 ;  /* 0x000000ffff0e7224 */ /* 0x000fe400078e0005 */
[----:B------:R-:W-:Y:S02]  /*1b370*/  IMAD.MOV.U32 R11, RZ, RZ, R226 ;  /* 0x000000ffff0b7224 */ /* 0x000fe400078e00e2 */
[----:B------:R-:W-:Y:S02]  /*1b380*/  IMAD.MOV.U32 R8, RZ, RZ, R220 ;  /* 0x000000ffff087224 */ /* 0x000fe400078e00dc */
[----:B------:R-:W-:Y:S02]  /*1b390*/  IMAD.MOV.U32 R2, RZ, RZ, 0x3f800000 ;  /* 0x3f800000ff027424 */ /* 0x000fe400078e00ff */
[----:B------:R-:W-:-:S07]  /*1b3a0*/  IMAD.MOV.U32 R151, RZ, RZ, RZ ;  /* 0x000000ffff977224 */ /* 0x000fce00078e00ff */
.L_x_2883:
[----:B------:R-:W-:-:S04]  /*1b3b0*/  ISETP.NE.AND P1, PT, R8, 0x1, PT ;  /* 0x000000010800780c */ /* 0x000fc80003f25270 */
[----:B------:R-:W-:-:S04]  /*1b3c0*/  SEL R226, RZ, 0x1, P1 ;  /* 0x00000001ffe27807 */ /* 0x000fc80000800000 */
[----:B------:R-:W-:Y:S01]  /*1b3d0*/  LOP3.LUT R226, R11, R226, RZ, 0x3c, !PT ;  /* 0x000000e20be27212 */ /* 0x000fe200078e3cff */
[----:B------:R-:W-:Y:S06]  /*1b3e0*/  @!P0 BRA `(.L_x_2871) ;  /* 0x0000000000048947 */ /* 0x000fec0003800000 */
[----:B------:R-:W-:Y:S01]  /*1b3f0*/  BPT.TRAP 0x1 ;  /* 0x000000040000795c */ /* 0x000fe20000300000 */
.L_x_2871:
        /* <DEDUP_REMOVED lines=8> */
.L_x_2872:
[----:B------:R-:W-:Y:S01]  /*1b480*/  IMAD R4, R220, 0xa00, R229 ;  /* 0x00000a00dc047824 */ /* 0x000fe200078e02e5 */
[----:B------:R-:W-:Y:S01]  /*1b490*/  BSSY B2, `(.L_x_2873) ;  /* 0x0000006000027945 */ /* 0x000fe20003800000 */
[----:B------:R-:W-:Y:S02]  /*1b4a0*/  IMAD.MOV.U32 R5, RZ, RZ, 0x40000040 ;  /* 0x40000040ff057424 */ /* 0x000fe400078e00ff */
[----:B------:R-:W-:Y:S01]  /*1b4b0*/  VIADD R6, R4, 0x80 ;  /* 0x0000008004067836 */ /* 0x000fe20000000000 */
[----:B-1----:R-:W-:Y:S06]  /*1b4c0*/  @P1 BRA `(.L_x_2874) ;  /* 0x0000000000081947 */ /* 0x002fec0003800000 */
[----:B------:R-:W1:Y:S02]  /*1b4d0*/  SYNCS.PHASECHK.TRANS64.TRYWAIT P1, [R10+URZ+0x38830], R3 ;  /* 0x038830030a0075a7 */ /* 0x000e64000802017f */
[----:B-1----:R-:W-:Y:S05]  /*1b4e0*/  @!P1 BRA `(.L_x_2875) ;  /* 0x00000194003c9947 */ /* 0x002fea0003800000 */
.L_x_2874:
[----:B------:R-:W-:Y:S05]  /*1b4f0*/  BSYNC B2 ;  /* 0x0000000000027941 */ /* 0x000fea0003800000 */
.L_x_2873:
[----:B------:R-:W2:Y:S04]  /*1b500*/  LDL.64 R152, [R1+0x38] ;  /* 0x0000380001987983 */ /* 0x000ea80000100a00 */
[----:B------:R-:W3:Y:S04]  /*1b510*/  LDL.64 R156, [R1+0x48] ;  /* 0x00004800019c7983 */ /* 0x000ee80000100a00 */
[----:B------:R-:W4:Y:S01]  /*1b520*/  LDL.64 R154, [R1+0x40] ;  /* 0x00004000019a7983 */ /* 0x000f220000100a00 */
[----:B------:R-:W-:Y:S02]  /*1b530*/  R2UR UR10, R4 ;  /* 0x00000000040a72ca */ /* 0x000fe400000e0000 */
[----:B------:R-:W-:Y:S01]  /*1b540*/  R2UR UR11, R5 ;  /* 0x00000000050b72ca */ /* 0x000fe200000e0000 */
[----:B------:R-:W-:Y:S01]  /*1b550*/  WARPGROUP.ARRIVE ;  /* 0x00000000000079c5 */ /* 0x000fe20000000000 */
[----:B------:R-:W-:Y:S01]  /*1b560*/  IMAD.MOV.U32 R7, RZ, RZ, 0x40000040 ;  /* 0x40000040ff077424 */ /* 0x000fe200078e00ff */
[----:B------:R-:W-:-:S04]  /*1b570*/  R2UR UR6, R6 ;  /* 0x00000000060672ca */ /* 0x000fc800000e0000 */
[----:B------:R-:W-:Y:S01]  /*1b580*/  R2UR UR7, R7 ;  /* 0x00000000070772ca */ /* 0x000fe200000e0000 */
[C---:B------:R-:W-:Y:S02]  /*1b590*/  VIADD R6, R4.reuse, 0x100 ;  /* 0x0000010004067836 */ /* 0x040fe40000000000 */
[----:B------:R-:W-:Y:S02]  /*1b5a0*/  VIADD R12, R4, 0x180 ;  /* 0x00000180040c7836 */ /* 0x000fe40000000000 */
[----:B------:R-:W-:Y:S01]  /*1b5b0*/  IMAD.MOV.U32 R13, RZ, RZ, 0x40000040 ;  /* 0x40000040ff0d7424 */ /* 0x000fe200078e00ff */
[----:B--2---:R-:W-:Y:S02]  /*1b5c0*/  R2UR UR46, R152 ;  /* 0x00000000982e72ca */ /* 0x004fe400000e0000 */
[----:B------:R-:W-:Y:S02]  /*1b5d0*/  R2UR UR47, R153 ;  /* 0x00000000992f72ca */ /* 0x000fe400000e0000 */
[----:B------:R-:W2:Y:S01]  /*1b5e0*/  LDL.64 R152, [R1+0x30] ;  /* 0x0000300001987983 */ /* 0x000ea20000100a00 */
[----:B---3--:R-:W-:-:S02]  /*1b5f0*/  R2UR UR12, R156 ;  /* 0x000000009c0c72ca */ /* 0x008fc400000e0000 */
        /* <DEDUP_REMOVED lines=76> */
[----:B------:R-:W-:Y:S01]  /*1bac0*/  VIADD R6, R4, 0x4 ;  /* 0x0000000404067836 */ /* 0x000fe20000000000 */
[----:B------:R-:W-:Y:S01]  /*1bad0*/  UMOV UR8, UR46 ;  /* 0x0000002e00087c82 */ /* 0x000fe20008000000 */
[----:B------:R-:W-:Y:S01]  /*1bae0*/  IMAD.MOV.U32 R7, RZ, RZ, 0x40000040 ;  /* 0x40000040ff077424 */ /* 0x000fe200078e00ff */
[----:B------:R-:W-:Y:S01]  /*1baf0*/  UMOV UR9, UR47 ;  /* 0x0000002f00097c82 */ /* 0x000fe20008000000 */
[----:B------:R-:W-:Y:S01]  /*1bb00*/  UMOV UR4, UR46 ;  /* 0x0000002e00047c82 */ /* 0x000fe20008000000 */
[----:B------:R-:W-:Y:S02]  /*1bb10*/  WARPGROUP.DEPBAR.LE gsb0, 0x0 ;  /* 0x00008000000079c5 */ /* 0x000fe40000010000 */
        /* <DEDUP_REMOVED lines=10> */
[----:B------:R-:W-:Y:S01]  /*1bbc0*/  VIADD R6, R4, 0x84 ;  /* 0x0000008404067836 */ /* 0x000fe20000000000 */
[----:B------:R-:W-:Y:S01]  /*1bbd0*/  UMOV UR33, UR47 ;  /* 0x0000002f00217c82 */ /* 0x000fe20008000000 */
[----:B------:R-:W2:Y:S01]  /*1bbe0*/  LDL.64 R12, [R1+0x28] ;  /* 0x00002800010c7983 */ /* 0x000ea20000100a00 */
[----:B------:R-:W-:-:S02]  /*1bbf0*/  WARPGROUP.DEPBAR.LE gsb0, 0x0 ;  /* 0x00008000000079c5 */ /* 0x000fc40000010000 */
[----:B------:R-:W-:-:S07]  /*1bc00*/  WARPGROUP.ARRIVE ;  /* 0x00000000000079c5 */ /* 0x000fce0000000000 */
        /* <DEDUP_REMOVED lines=70> */
[----:B--2---:R-:W-:Y:S02]  /*1c070*/  R2UR UR50, R12 ;  /* 0x000000000c3272ca */ /* 0x004fe400000e0000 */
[----:B------:R-:W-:Y:S02]  /*1c080*/  R2UR UR51, R13 ;  /* 0x000000000d3372ca */ /* 0x000fe400000e0000 */
[----:B------:R-:W2:Y:S01]  /*1c090*/  LDL.64 R12, [R1+0x20] ;  /* 0x00002000010c7983 */ /* 0x000ea20000100a00 */
[----:B------:R-:W-:-:S02]  /*1c0a0*/  WARPGROUP.DEPBAR.LE gsb0, 0x0 ;  /* 0x00008000000079c5 */ /* 0x000fc40000010000 */
        /* <DEDUP_REMOVED lines=92> */
[----:B--2---:R-:W-:Y:S01]  /*1c670*/  R2UR UR42, R12 ;  /* 0x000000000c2a72ca */ /* 0x004fe200000e0000 */
[----:B------:R-:W-:Y:S02]  /*1c680*/  WARPGROUP.DEPBAR.LE gsb0, 0x0 ;  /* 0x00008000000079c5 */ /* 0x000fe40000010000 */
[----:B------:R-:W-:-:S07]  /*1c690*/  WARPGROUP.ARRIVE ;  /* 0x00000000000079c5 */ /* 0x000fce0000000000 */
[----:B------:R-:W-:Y:S01]  /*1c6a0*/  HGMMA.64x16x16.F32.BF16 R152, gdesc[UR28], R152, gsb0 ;  /* 0x002000001c9879f0 */ /* 0x000fe20008001898 */
[----:B------:R-:W-:Y:S02]  /*1c6b0*/  R2UR UR43, R13 ;  /* 0x000000000d2b72ca */ /* 0x000fe400000e0000 */
[----:B------:R-:W2:Y:S01]  /*1c6c0*/  LDL.64 R12, [R1+0x10] ;  /* 0x00001000010c7983 */ /* 0x000ea20000100a00 */
[----:B------:R-:W-:Y:S02]  /*1c6d0*/  VIADD R6, R4, 0x284 ;  /* 0x0000028404067836 */ /* 0x000fe40000000000 */
[----:B------:R-:W-:-:S03]  /*1c6e0*/  IMAD.MOV.U32 R7, RZ, RZ, 0x40000040 ;  /* 0x40000040ff077424 */ /* 0x000fc600078e00ff */
[----:B------:R-:W-:Y:S02]  /*1c6f0*/  R2UR UR18, R6 ;  /* 0x00000000061272ca */ /* 0x000fe400000e0000 */
[----:B------:R-:W-:Y:S01]  /*1c700*/  R2UR UR19, R7 ;  /* 0x00000000071372ca */ /* 0x000fe200000e0000 */
[----:B------:R-:W-:Y:S02]  /*1c710*/  UMOV UR16, UR42 ;  /* 0x0000002a00107c82 */ /* 0x000fe40008000000 */
[----:B------:R-:W-:Y:S01]  /*1c720*/  UMOV UR17, UR43 ;  /* 0x0000002b00117c82 */ /* 0x000fe20008000000 */
[----:B------:R-:W-:Y:S02]  /*1c730*/  WARPGROUP.DEPBAR.LE gsb0, 0x0 ;  /* 0x00008000000079c5 */ /* 0x000fe40000010000 */
[----:B------:R-:W-:-:S07]  /*1c740*/  WARPGROUP.ARRIVE ;  /* 0x00000000000079c5 */ /* 0x000fce0000000000 */
        /* <DEDUP_REMOVED lines=37> */
[----:B--2---:R-:W-:Y:S02]  /*1c9a0*/  R2UR UR50, R12 ;  /* 0x000000000c3272ca */ /* 0x004fe400000e0000 */
        /* <DEDUP_REMOVED lines=51> */
[----:B------:R-:W2:Y:S01]  /*1cce0*/  LDL.64 R12, [R1] ;  /* 0x00000000010c7983 */ /* 0x000ea20000100a00 */
[----:B------:R-:W-:Y:S02]  /*1ccf0*/  R2UR UR10, R6 ;  /* 0x00000000060a72ca */ /* 0x000fe400000e0000 */
[----:B------:R-:W-:-:S06]  /*1cd00*/  R2UR UR11, R7 ;  /* 0x00000000070b72ca */ /* 0x000fcc00000e0000 */
        /* <DEDUP_REMOVED lines=44> */
[----:B------:R-:W-:Y:S02]  /*1cfd0*/  R2UR UR19, R7 ;  /* 0x00000000071372ca */ /* 0x000fe400000e0000 */
[----:B--2---:R-:W-:Y:S02]  /*1cfe0*/  R2UR UR42, R12 ;  /* 0x000000000c2a72ca */ /* 0x004fe400000e0000 */
[----:B------:R-:W-:-:S11]  /*1cff0*/  R2UR UR43, R13 ;  /* 0x000000000d2b72ca */ /* 0x000fd600000e0000 */
        /* <DEDUP_REMOVED lines=442> */
.L_x_2876:
[----:B------:R-:W-:Y:S01]  /*1eba0*/  SHF.L.U32 R0, R11, 0x1f, RZ ;  /* 0x0000001f0b007819 */ /* 0x000fe200000006ff */
[----:B------:R-:W-:-:S04]  /*1ebb0*/  IMAD R6, R8, 0x8, R23 ;  /* 0x0000000808067824 */ /* 0x000fc800078e0217 */
[----:B------:R2:W3:Y:S01]  /*1ebc0*/  SYNCS.PHASECHK.TRANS64.TRYWAIT P1, [R6+URZ+0x38850], R0 ;  /* 0x03885000060075a7 */ /* 0x0004e2000802017f */
[----:B------:R-:W-:Y:S05]  /*1ebd0*/  @!P0 BRA `(.L_x_2877) ;  /* 0x0000000000048947 */ /* 0x000fea0003800000 */
[----:B------:R-:W-:Y:S01]  /*1ebe0*/  BPT.TRAP 0x1 ;  /* 0x000000040000795c */ /* 0x000fe20000300000 */
.L_x_2877:
[----:B------:R-:W-:Y:S04]  /*1ebf0*/  BSSY B2, `(.L_x_2878) ;  /* 0x0000004000027945 */ /* 0x000fe80003800000 */
[----:B---3--:R-:W-:Y:S05]  /*1ec00*/  @P1 BRA `(.L_x_2879) ;  /* 0x0000000000081947 */ /* 0x008fea0003800000 */
[----:B------:R-:W3:Y:S02]  /*1ec10*/  SYNCS.PHASECHK.TRANS64.TRYWAIT P1, [R6+URZ+0x38850], R0 ;  /* 0x03885000060075a7 */ /* 0x000ee4000802017f */
[----:B---3--:R-:W-:Y:S05]  /*1ec20*/  @!P1 BRA `(.L_x_2880) ;  /* 0x0000015c00809947 */ /* 0x008fea0003800000 */
.L_x_2879:
[----:B------:R-:W-:Y:S05]  /*1ec30*/  BSYNC B2 ;  /* 0x0000000000027941 */ /* 0x000fea0003800000 */
.L_x_2878:
        /* <DEDUP_REMOVED lines=45> */
.L_x_2881:
[----:B------:R-:W2:Y:S01]  /*1ef10*/  LDL R8, [R1+0x68] ;  /* 0x0000680001087983 */ /* 0x000ea20000100800 */
[----:B------:R-:W0:Y:S03]  /*1ef20*/  LDC R2, c[0x0][0x448] ;  /* 0x00011200ff027b82 */ /* 0x000e260000000800 */
[----:B------:R-:W2:Y:S04]  /*1ef30*/  LDL R0, [R1+0x78] ;  /* 0x0000780001007983 */ /* 0x000ea80000100800 */
[----:B------:R-:W3:Y:S04]  /*1ef40*/  LDL R7, [R1+0x74] ;  /* 0x0000740001077983 */ /* 0x000ee80000100800 */
[----:B------:R-:W4:Y:S04]  /*1ef50*/  LDL R5, [R1+0x6c] ;  /* 0x00006c0001057983 */ /* 0x000f280000100800 */
[----:B------:R-:W4:Y:S01]  /*1ef60*/  LDL R4, [R1+0x60] ;  /* 0x0000600001047983 */ /* 0x000f220000100800 */
[----:B------:R-:W-:Y:S01]  /*1ef70*/  LOP3.LUT R18, R18, 0xffffff7f, RZ, 0xc0, !PT ;  /* 0xffffff7f12127812 */ /* 0x000fe200078ec0ff */
[----:B------:R-:W-:-:S03]  /*1ef80*/  VIADD R10, R10, 0x38840 ;  /* 0x000388400a0a7836 */ /* 0x000fc60000000000 */
[----:B------:R-:W-:Y:S02]  /*1ef90*/  @P0 LOP3.LUT R18, R18, 0x80, RZ, 0xfc, !PT ;  /* 0x0000008012120812 */ /* 0x000fe400078efcff */
[----:B------:R-:W-:Y:S02]  /*1efa0*/  PRMT R10, R228, 0x654, R10 ;  /* 0x00000654e40a7816 */ /* 0x000fe4000000000a */
[----:B0-----:R-:W-:Y:S02]  /*1efb0*/  ISETP.NE.AND P1, PT, R2, 0x1, PT ;  /* 0x000000010200780c */ /* 0x001fe40003f25270 */
[----:B------:R-:W-:Y:S01]  /*1efc0*/  LOP3.LUT R18, R18, 0xfffffeff, RZ, 0xc0, !PT ;  /* 0xfffffeff12127812 */ /* 0x000fe200078ec0ff */
[----:B------:R0:W-:Y:S10]  /*1efd0*/  SYNCS.ARRIVE.TRANS64.RED.A1T0 RZ, [R10+URZ], RZ ;  /* 0x000000ff0aff79a7 */ /* 0x0001f4000810043f */
[----:B------:R-:W1:Y:S08]  /*1efe0*/  @P1 LDC R3, c[0x0][0x44c] ;  /* 0x00011300ff031b82 */ /* 0x000e700000000800 */
[----:B------:R-:W5:Y:S01]  /*1eff0*/  @P1 LDC R2, c[0x0][0x450] ;  /* 0x00011400ff021b82 */ /* 0x000f620000000800 */
[----:B--2---:R-:W-:-:S04]  /*1f000*/  IMAD.IADD R0, R0, 0x1, R8 ;  /* 0x0000000100007824 */ /* 0x004fc800078e0208 */
[----:B-1----:R-:W-:-:S05]  /*1f010*/  @P1 IMAD.HI.U32 R3, R0, R3, RZ ;  /* 0x0000000300031227 */ /* 0x002fca00078e00ff */
[----:B-----5:R-:W-:Y:S01]  /*1f020*/  @P1 SHF.R.U32.HI R0, RZ, R2, R3 ;  /* 0x00000002ff001219 */ /* 0x020fe20000011603 */
[----:B------:R-:W-:-:S04]  /*1f030*/  IMAD R3, R9, -0x50, RZ ;  /* 0xffffffb009037824 */ /* 0x000fc800078e02ff */
[----:B------:R-:W1:Y:S01]  /*1f040*/  SHFL.IDX PT, R2, R0, RZ, 0x1c1f ;  /* 0x001c1fff00027589 */ /* 0x000e6200000e0000 */
[----:B---3--:R-:W-:-:S03]  /*1f050*/  IADD3 R3, -R7, 0x1, R3 ;  /* 0x0000000107037810 */ /* 0x008fc60007ffe103 */
[----:B------:R-:W2:Y:S01]  /*1f060*/  SHFL.IDX PT, R0, R0, 0x1, 0x1c1f ;  /* 0x003c1f0000007f89 */ /* 0x000ea200000e0000 */
[----:B----4-:R-:W-:-:S05]  /*1f070*/  IADD3 R3, -R4, R3, R5 ;  /* 0x0000000304037210 */ /* 0x010fca0007ffe105 */
[C---:B-1----:R-:W-:Y:S02]  /*1f080*/  IMAD.IADD R2, R3.reuse, 0x1, R2 ;  /* 0x0000000103027824 */ /* 0x042fe400078e0202 */
[----:B--2---:R-:W-:-:S03]  /*1f090*/  IMAD.IADD R0, R3, 0x1, R0 ;  /* 0x0000000103007824 */ /* 0x004fc600078e0200 */
[C---:B------:R-:W-:Y:S02]  /*1f0a0*/  ISETP.GT.AND P2, PT, R2.reuse, RZ, PT ;  /* 0x000000ff0200720c */ /* 0x040fe40003f44270 */
        /* <DEDUP_REMOVED lines=9> */
[C---:B------:R-:W-:Y:S02]  /*1f140*/  ISETP.GT.AND P2, PT, R2.reuse, 0x11, PT ;  /* 0x000000110200780c */ /* 0x040fe40003f44270 */
[----:B------:R-:W-:-:S02]  /*1f150*/  ISETP.GT.AND P1, PT, R2, 0x18, PT ;  /* 0x000000180200780c */ /* 0x000fc40003f24270 */
[C---:B------:R-:W-:Y:S02]  /*1f160*/  ISETP.GT.AND P5, PT, R2.reuse, 0x19, PT ;  /* 0x000000190200780c */ /* 0x040fe40003fa4270 */
[C---:B------:R-:W-:Y:S02]  /*1f170*/  ISETP.GT.AND P4, PT, R2.reuse, 0x20, PT ;  /* 0x000000200200780c */ /* 0x040fe40003f84270 */
[----:B------:R-:W-:Y:S02]  /*1f180*/  ISETP.GT.AND P3, PT, R2, 0x21, PT ;  /* 0x000000210200780c */ /* 0x000fe40003f64270 */
[----:B------:R-:W-:Y:S02]  /*1f190*/  FSEL R177, R177, -INF , P2 ;  /* 0xff800000b1b17808 */ /* 0x000fe40001000000 */
[----:B------:R-:W-:Y:S02]  /*1f1a0*/  FSEL R180, R180, -INF , P1 ;  /* 0xff800000b4b47808 */ /* 0x000fe40000800000 */
[----:B------:R-:W-:-:S02]  /*1f1b0*/  FSEL R181, R181, -INF , P5 ;  /* 0xff800000b5b57808 */ /* 0x000fc40002800000 */
[----:B------:R-:W-:Y:S02]  /*1f1c0*/  FSEL R168, R168, -INF , P4 ;  /* 0xff800000a8a87808 */ /* 0x000fe40002000000 */
[----:B------:R-:W-:Y:S02]  /*1f1d0*/  FSEL R169, R169, -INF , P3 ;  /* 0xff800000a9a97808 */ /* 0x000fe40001800000 */
[C---:B------:R-:W-:Y:S02]  /*1f1e0*/  ISETP.GT.AND P2, PT, R2.reuse, 0x28, PT ;  /* 0x000000280200780c */ /* 0x040fe40003f44270 */
[C---:B------:R-:W-:Y:S02]  /*1f1f0*/  ISETP.GT.AND P1, PT, R2.reuse, 0x29, PT ;  /* 0x000000290200780c */ /* 0x040fe40003f24270 */
[C---:B------:R-:W-:Y:S02]  /*1f200*/  ISETP.GT.AND P5, PT, R2.reuse, 0x30, PT ;  /* 0x000000300200780c */ /* 0x040fe40003fa4270 */
[----:B------:R-:W-:-:S02]  /*1f210*/  ISETP.GT.AND P4, PT, R2, 0x31, PT ;  /* 0x000000310200780c */ /* 0x000fc40003f84270 */
[----:B------:R-:W-:Y:S02]  /*1f220*/  ISETP.GT.AND P3, PT, R2, 0x38, PT ;  /* 0x000000380200780c */ /* 0x000fe40003f64270 */
[----:B------:R-:W-:Y:S02]  /*1f230*/  FSEL R172, R172, -INF , P2 ;  /* 0xff800000acac7808 */ /* 0x000fe40001000000 */
[----:B------:R-:W-:Y:S02]  /*1f240*/  FSEL R173, R173, -INF , P1 ;  /* 0xff800000adad7808 */ /* 0x000fe40000800000 */
[----:B------:R-:W-:Y:S02]  /*1f250*/  FSEL R160, R160, -INF , P5 ;  /* 0xff800000a0a07808 */ /* 0x000fe40002800000 */
[----:B------:R-:W-:Y:S02]  /*1f260*/  FSEL R161, R161, -INF , P4 ;  /* 0xff800000a1a17808 */ /* 0x000fe40002000000 */
[----:B------:R-:W-:-:S02]  /*1f270*/  FSEL R164, R164, -INF , P3 ;  /* 0xff800000a4a47808 */ /* 0x000fc40001800000 */
        /* <DEDUP_REMOVED lines=16> */
[----:B------:R-:W-:Y:S02]  /*1f380*/  ISETP.GT.AND P2, PT, R0, RZ, PT ;  /* 0x000000ff0000720c */ /* 0x000fe40003f44270 */
[----:B------:R-:W-:-:S02]  /*1f390*/  FMNMX.FTZ R2, R180, R2, !PT ;  /* 0x00000002b4027209 */ /* 0x000fc40007810000 */
[----:B------:R-:W-:Y:S02]  /*1f3a0*/  FSEL R186, R186, -INF , P2 ;  /* 0xff800000baba7808 */ /* 0x000fe40001000000 */
[----:B------:R-:W-:Y:S02]  /*1f3b0*/  FMNMX.FTZ R2, R181, R2, !PT ;  /* 0x00000002b5027209 */ /* 0x000fe40007810000 */
[----:B------:R-:W-:Y:S02]  /*1f3c0*/  ISETP.GT.AND P2, PT, R0, 0x10, PT ;  /* 0x000000100000780c */ /* 0x000fe40003f44270 */
        /* <DEDUP_REMOVED lines=17> */
[----:B------:R-:W-:Y:S02]  /*1f4e0*/  FSEL R190, R190, -INF , P4 ;  /* 0xff800000bebe7808 */ /* 0x000fe40002000000 */
[----:B------:R-:W-:Y:S02]  /*1f4f0*/  FMNMX.FTZ R2, R153, R2, !PT ;  /* 0x0000000299027209 */ /* 0x000fe40007810000 */
[----:B------:R-:W-:Y:S02]  /*1f500*/  ISETP.GT.AND P5, PT, R0, 0x9, PT ;  /* 0x000000090000780c */ /* 0x000fe40003fa4270 */
[----:B------:R-:W-:-:S02]  /*1f510*/  FMNMX.FTZ R2, R156, R2, !PT ;  /* 0x000000029c027209 */ /* 0x000fc40007810000 */
[C---:B------:R-:W-:Y:S02]  /*1f520*/  ISETP.GT.AND P3, PT, R0.reuse, 0x11, PT ;  /* 0x000000110000780c */ /* 0x040fe40003f64270 */
[----:B------:R-:W-:Y:S02]  /*1f530*/  FMNMX.FTZ R2, R157, R2, !PT ;  /* 0x000000029d027209 */ /* 0x000fe40007810000 */
[----:B------:R-:W-:Y:S02]  /*1f540*/  ISETP.GT.AND P4, PT, R0, 0x18, PT ;  /* 0x000000180000780c */ /* 0x000fe40003f84270 */
[----:B------:R-:W-:Y:S01]  /*1f550*/  @P0 LOP3.LUT R18, R18, 0x100, RZ, 0xfc, !PT ;  /* 0x0000010012120812 */ /* 0x000fe200078efcff */
[----:B------:R-:W1:Y:S01]  /*1f560*/  SHFL.BFLY PT, R3, R2, 0x2, 0x1f ;  /* 0x0c401f0002037f89 */ /* 0x000e6200000e0000 */
[----:B------:R-:W-:Y:S02]  /*1f570*/  FSEL R191, R191, -INF , P5 ;  /* 0xff800000bfbf7808 */ /* 0x000fe40002800000 */
[----:B------:R-:W-:-:S02]  /*1f580*/  FSEL R179, R179, -INF , P3 ;  /* 0xff800000b3b37808 */ /* 0x000fc40001800000 */
[----:B------:R-:W-:Y:S02]  /*1f590*/  FSEL R182, R182, -INF , P4 ;  /* 0xff800000b6b67808 */ /* 0x000fe40002000000 */
[C---:B------:R-:W-:Y:S02]  /*1f5a0*/  ISETP.GT.AND P5, PT, R0.reuse, 0x19, PT ;  /* 0x000000190000780c */ /* 0x040fe40003fa4270 */
[C---:B------:R-:W-:Y:S02]  /*1f5b0*/  ISETP.GT.AND P4, PT, R0.reuse, 0x20, PT ;  /* 0x000000200000780c */ /* 0x040fe40003f84270 */
[----:B------:R-:W-:Y:S02]  /*1f5c0*/  ISETP.GT.AND P3, PT, R0, 0x21, PT ;  /* 0x000000210000780c */ /* 0x000fe40003f64270 */
[----:B------:R-:W-:Y:S02]  /*1f5d0*/  LOP3.LUT R18, R18, 0xfffffdff, RZ, 0xc0, !PT ;  /* 0xfffffdff12127812 */ /* 0x000fe400078ec0ff */
[----:B------:R-:W-:-:S02]  /*1f5e0*/  FSEL R183, R183, -INF , P5 ;  /* 0xff800000b7b77808 */ /* 0x000fc40002800000 */
[----:B------:R-:W-:Y:S02]  /*1f5f0*/  FSEL R170, R170, -INF , P4 ;  /* 0xff800000aaaa7808 */ /* 0x000fe40002000000 */
[----:B------:R-:W-:Y:S02]  /*1f600*/  FSEL R171, R171, -INF , P3 ;  /* 0xff800000abab7808 */ /* 0x000fe40001800000 */
[----:B------:R-:W-:Y:S02]  /*1f610*/  @P2 LOP3.LUT R18, R18, 0x200, RZ, 0xfc, !PT ;  /* 0x0000020012122812 */ /* 0x000fe400078efcff */
[----:B------:R-:W-:Y:S02]  /*1f620*/  ISETP.GT.AND P3, PT, R0, 0x40, PT ;  /* 0x000000400000780c */ /* 0x000fe40003f64270 */
[----:B-1----:R-:W-:Y:S02]  /*1f630*/  FMNMX.FTZ R3, R2, R3, !PT ;  /* 0x0000000302037209 */ /* 0x002fe40007810000 */
[----:B------:R-:W-:-:S02]  /*1f640*/  ISETP.GT.AND P4, PT, R0, 0x41, PT ;  /* 0x000000410000780c */ /* 0x000fc40003f84270 */
[C---:B------:R-:W-:Y:S01]  /*1f650*/  ISETP.GT.AND P5, PT, R0.reuse, 0x48, PT ;  /* 0x000000480000780c */ /* 0x040fe20003fa4270 */
[----:B------:R-:W1:Y:S01]  /*1f660*/  SHFL.BFLY PT, R5, R3, 0x1, 0x1f ;  /* 0x0c201f0003057f89 */ /* 0x000e6200000e0000 */
[C---:B------:R-:W-:Y:S02]  /*1f670*/  ISETP.GT.AND P6, PT, R0.reuse, 0x49, PT ;  /* 0x000000490000780c */ /* 0x040fe40003fc4270 */
[C---:B------:R-:W-:Y:S02]  /*1f680*/  ISETP.GT.AND P2, PT, R0.reuse, 0x29, PT ;  /* 0x000000290000780c */ /* 0x040fe40003f44270 */
[----:B------:R-:W-:Y:S02]  /*1f690*/  ISETP.GT.AND P0, PT, R0, 0x30, PT ;  /* 0x000000300000780c */ /* 0x000fe40003f04270 */
[----:B------:R-:W-:Y:S02]  /*1f6a0*/  FSEL R175, R175, -INF , P2 ;  /* 0xff800000afaf7808 */ /* 0x000fe40001000000 */
[----:B------:R-:W-:-:S02]  /*1f6b0*/  FSEL R162, R162, -INF , P0 ;  /* 0xff800000a2a27808 */ /* 0x000fc40000000000 */
[C---:B------:R-:W-:Y:S02]  /*1f6c0*/  LOP3.LUT P0, RZ, R18.reuse, 0x100, RZ, 0xc0, !PT ;  /* 0x0000010012ff7812 */ /* 0x040fe4000780c0ff */
[----:B------:R-:W-:Y:S02]  /*1f6d0*/  LOP3.LUT P2, RZ, R18, 0x200, RZ, 0xc0, !PT ;  /* 0x0000020012ff7812 */ /* 0x000fe4000784c0ff */
[----:B------:R-:W-:Y:S02]  /*1f6e0*/  FSEL R163, R163, -INF , P0 ;  /* 0xff800000a3a37808 */ /* 0x000fe40000000000 */
[----:B------:R-:W-:Y:S02]  /*1f6f0*/  FSEL R167, R167, -INF , P2 ;  /* 0xff800000a7a77808 */ /* 0x000fe40001000000 */
[----:B------:R-:W-:Y:S02]  /*1f700*/  FSEL R154, R154, -INF , P3 ;  /* 0xff8000009a9a7808 */ /* 0x000fe40001800000 */
[----:B------:R-:W-:-:S02]  /*1f710*/  FSEL R155, R155, -INF , P4 ;  /* 0xff8000009b9b7808 */ /* 0x000fc40002000000 */
[----:B------:R-:W-:Y:S02]  /*1f720*/  FSEL R158, R158, -INF , P5 ;  /* 0xff8000009e9e7808 */ /* 0x000fe40002800000 */
[----:B-1----:R-:W-:Y:S01]  /*1f730*/  FMNMX.FTZ R5, R3, R5, !PT ;  /* 0x0000000503057209 */ /* 0x002fe20007810000 */
[----:B------:R-:W-:Y:S01]  /*1f740*/  IMAD.U32 R3, RZ, RZ, UR39 ;  /* 0x00000027ff037e24 */ /* 0x000fe2000f8e00ff */
[----:B------:R-:W-:Y:S02]  /*1f750*/  FSEL R159, R159, -INF , P6 ;  /* 0xff8000009f9f7808 */ /* 0x000fe40003000000 */
[C---:B------:R-:W-:Y:S01]  /*1f760*/  FSETP.NEU.FTZ.AND P1, PT, R5.reuse, -INF , PT ;  /* 0xff8000000500780b */ /* 0x040fe20003f3d000 */
[C---:B------:R-:W-:Y:S01]  /*1f770*/  FMUL.FTZ R4, R5.reuse, R3 ;  /* 0x0000000305047220 */ /* 0x040fe20000410000 */
[----:B------:R-:W-:Y:S02]  /*1f780*/  LOP3.LUT P0, RZ, R18, 0x80, RZ, 0xc0, !PT ;  /* 0x0000008012ff7812 */ /* 0x000fe4000780c0ff */
[----:B------:R-:W-:-:S02]  /*1f790*/  FSEL R2, R5, RZ, P1 ;  /* 0x000000ff05027208 */ /* 0x000fc40000800000 */
[----:B------:R-:W-:Y:S02]  /*1f7a0*/  FSEL R4, R4, RZ, P1 ;  /* 0x000000ff04047208 */ /* 0x000fe40000800000 */
[----:B------:R-:W-:Y:S01]  /*1f7b0*/  ISETP.GT.AND P1, PT, R0, 0x38, PT ;  /* 0x000000380000780c */ /* 0x000fe20003f24270 */
[----:B------:R-:W-:Y:S01]  /*1f7c0*/  FADD.FTZ R2, -R2, R14 ;  /* 0x0000000e02027221 */ /* 0x000fe20000010100 */
[----:B------:R-:W-:Y:S01]  /*1f7d0*/  FMNMX.FTZ R0, R186, R15, !PT ;  /* 0x0000000fba007209 */ /* 0x000fe20007810000 */
[-CC-:B------:R-:W-:Y:S01]  /*1f7e0*/  FFMA.FTZ R184, R184, R3.reuse, -R4.reuse ;  /* 0x00000003b8b87223 */ /* 0x180fe20000010804 */
[----:B------:R-:W-:Y:S01]  /*1f7f0*/  FSEL R166, R166, -INF , P1 ;  /* 0xff800000a6a67808 */ /* 0x000fe20000800000 */
[-CC-:B------:R-:W-:Y:S01]  /*1f800*/  FFMA.FTZ R185, R185, R3.reuse, -R4.reuse ;  /* 0x00000003b9b97223 */ /* 0x180fe20000010804 */
[----:B------:R-:W-:Y:S01]  /*1f810*/  FMNMX.FTZ R0, R187, R0, !PT ;  /* 0x00000000bb007209 */ /* 0x000fe20007810000 */
[-CC-:B------:R-:W-:Y:S01]  /*1f820*/  FFMA.FTZ R188, R188, R3.reuse, -R4.reuse ;  /* 0x00000003bcbc7223 */ /* 0x180fe20000010804 */
[-CC-:B------:R-:W-:Y:S01]  /*1f830*/  FFMA.FTZ R189, R189, R3.reuse, -R4.reuse ;  /* 0x00000003bdbd7223 */ /* 0x180fe20000010804 */
        /* <DEDUP_REMOVED lines=20> */
[-C--:B------:R-:W-:Y:S01]  /*1f980*/  FFMA.FTZ R157, R157, R3.reuse, -R4 ;  /* 0x000000039d9d7223 */ /* 0x080fe20000010804 */
[----:B------:R-:W-:Y:S01]  /*1f990*/  FMNMX.FTZ R0, R183, R0, !PT ;  /* 0x00000000b7007209 */ /* 0x000fe20007810000 */
[----:B------:R-:W-:Y:S01]  /*1f9a0*/  FMUL.FTZ R2, R2, R3 ;  /* 0x0000000302027220 */ /* 0x000fe20000410000 */
[----:B------:R-:W-:Y:S02]  /*1f9b0*/  MUFU.EX2 R184, R184 ;  /* 0x000000b800b87308 */ /* 0x000fe40000000800 */
[----:B------:R-:W-:-:S04]  /*1f9c0*/  FMNMX.FTZ R0, R170, R0, !PT ;  /* 0x00000000aa007209 */ /* 0x000fc80007810000 */
[----:B------:R-:W-:Y:S02]  /*1f9d0*/  FMNMX.FTZ R0, R171, R0, !PT ;  /* 0x00000000ab007209 */ /* 0x000fe40007810000 */
        /* <DEDUP_REMOVED lines=15> */
[----:B------:R-:W-:Y:S03]  /*1fad0*/  MUFU.EX2 R180, R180 ;  /* 0x000000b400b47308 */ /* 0x000fe60000000800 */
[----:B------:R-:W1:Y:S05]  /*1fae0*/  SHFL.BFLY PT, R0, R4, 0x2, 0x1f ;  /* 0x0c401f0004007f89 */ /* 0x000e6a00000e0000 */
        /* <DEDUP_REMOVED lines=11> */
[----:B------:R-:W-:-:S03]  /*1fba0*/  FMUL.FTZ R0, R4, R3 ;  /* 0x0000000304007220 */ /* 0x000fc60000410000 */
[----:B------:R-:W-:-:S03]  /*1fbb0*/  FSEL R7, R4, RZ, P1 ;  /* 0x000000ff04077208 */ /* 0x000fc60000800000 */
[----:B------:R-:W-:Y:S01]  /*1fbc0*/  MUFU.EX2 R164, R164 ;  /* 0x000000a400a47308 */ /* 0x000fe20000000800 */
[----:B------:R-:W-:Y:S01]  /*1fbd0*/  FSEL R0, R0, RZ, P1 ;  /* 0x000000ff00007208 */ /* 0x000fe20000800000 */
[----:B------:R-:W-:-:S04]  /*1fbe0*/  FADD.FTZ R7, -R7, R15 ;  /* 0x0000000f07077221 */ /* 0x000fc80000010100 */
        /* <DEDUP_REMOVED lines=21> */
[----:B------:R-:W-:Y:S08]  /*1fd40*/  MUFU.EX2 R186, R186 ;  /* 0x000000ba00ba7308 */ /* 0x000ff00000000800 */
[----:B------:R-:W1:Y:S08]  /*1fd50*/  MUFU.EX2 R0, R2 ;  /* 0x0000000200007308 */ /* 0x000e700000000800 */
[----:B------:R2:W3:Y:S08]  /*1fd60*/  MUFU.EX2 R2, R7 ;  /* 0x0000000700027308 */ /* 0x0004f00000000800 */
[----:B------:R-:W4:Y:S01]  /*1fd70*/  MUFU.EX2 R187, R187 ;  /* 0x000000bb00bb7308 */ /* 0x000f220000000800 */
[----:B-1----:R-:W-:-:S04]  /*1fd80*/  FFMA.FTZ R21, R0, R21, R184 ;  /* 0x0000001500157223 */ /* 0x002fc800000100b8 */
[----:B--2---:R-:W-:-:S03]  /*1fd90*/  FADD.FTZ R7, R185, R21 ;  /* 0x00000015b9077221 */ /* 0x004fc60000010000 */
[----:B------:R-:W1:Y:S01]  /*1fda0*/  MUFU.EX2 R190, R190 ;  /* 0x000000be00be7308 */ /* 0x000e620000000800 */
[----:B---3--:R-:W-:Y:S01]  /*1fdb0*/  FFMA.FTZ R20, R2, R20, R186 ;  /* 0x0000001402147223 */ /* 0x008fe200000100ba */
[----:B------:R-:W-:-:S04]  /*1fdc0*/  FADD.FTZ R7, R188, R7 ;  /* 0x00000007bc077221 */ /* 0x000fc80000010000 */
[----:B------:R-:W-:Y:S02]  /*1fdd0*/  FADD.FTZ R7, R189, R7 ;  /* 0x00000007bd077221 */ /* 0x000fe40000010000 */
[----:B------:R-:W2:Y:S01]  /*1fde0*/  MUFU.EX2 R191, R191 ;  /* 0x000000bf00bf7308 */ /* 0x000ea20000000800 */
[----:B----4-:R-:W-:Y:S01]  /*1fdf0*/  FADD.FTZ R8, R187, R20 ;  /* 0x00000014bb087221 */ /* 0x010fe20000010000 */
[----:B------:R-:W-:-:S04]  /*1fe00*/  FADD.FTZ R7, R176, R7 ;  /* 0x00000007b0077221 */ /* 0x000fc80000010000 */
[----:B------:R-:W-:Y:S02]  /*1fe10*/  FADD.FTZ R7, R177, R7 ;  /* 0x00000007b1077221 */ /* 0x000fe40000010000 */
[----:B------:R-:W3:Y:S01]  /*1fe20*/  MUFU.EX2 R178, R178 ;  /* 0x000000b200b27308 */ /* 0x000ee20000000800 */
        /* <DEDUP_REMOVED lines=17> */
[----:B------:R-:W-:-:S06]  /*1ff40*/  FADD.FTZ R7, R164, R7 ;  /* 0x00000007a4077221 */ /* 0x000fcc0000010000 */
[----:B------:R-:W2:Y:S01]  /*1ff50*/  MUFU.EX2 R171, R171 ;  /* 0x000000ab00ab7308 */ /* 0x000ea20000000800 */
[----:B---3--:R-:W-:-:S07]  /*1ff60*/  FADD.FTZ R8, R183, R8 ;  /* 0x00000008b7087221 */ /* 0x008fce0000010000 */
[----:B------:R-:W3:Y:S01]  /*1ff70*/  MUFU.EX2 R174, R174 ;  /* 0x000000ae00ae7308 */ /* 0x000ee20000000800 */
[----:B-1----:R-:W-:-:S07]  /*1ff80*/  FADD.FTZ R8, R170, R8 ;  /* 0x00000008aa087221 */ /* 0x002fce0000010000 */
[----:B------:R-:W1:Y:S01]  /*1ff90*/  MUFU.EX2 R175, R175 ;  /* 0x000000af00af7308 */ /* 0x000e620000000800 */
[----:B--2---:R-:W-:-:S07]  /*1ffa0*/  FADD.FTZ R8, R171, R8 ;  /* 0x00000008ab087221 */ /* 0x004fce0000010000 */
        /* <DEDUP_REMOVED lines=25> */
[----:B---3--:R-:W-:Y:S01]  /*20140*/  FADD.FTZ R8, R158, R8 ;  /* 0x000000089e087221 */ /* 0x008fe20000010000 */
[----:B-1----:R-:W-:-:S03]  /*20150*/  FADD.FTZ R21, R157, R7 ;  /* 0x000000079d157221 */ /* 0x002fc60000010000 */
[----:B--2---:R-:W-:Y:S01]  /*20160*/  FADD.FTZ R20, R159, R8 ;  /* 0x000000089f147221 */ /* 0x004fe20000010000 */
[----:B0-----:R-:W-:Y:S06]  /*20170*/  @!P0 BRA `(.L_x_2882) ;  /* 0x0000000000048947 */ /* 0x001fec0003800000 */
[----:B------:R-:W-:Y:S01]  /*20180*/  BPT.TRAP 0x1 ;  /* 0x000000040000795c */ /* 0x000fe20000300000 */
.L_x_2882:
        /* <DEDUP_REMOVED lines=31> */
[----:B------:R-:W-:Y:S05]  /*20380*/  BSYNC B1 ;  /* 0x0000000000017941 */ /* 0x000fea0003800000 */
.L_x_2870:
[----:B------:R-:W-:Y:S05]  /*20390*/  BSYNC B0 ;  /* 0x0000000000007941 */ /* 0x000fea0003800000 */
.L_x_2869:
        /* <DEDUP_REMOVED lines=8> */
.L_x_2898:
[----:B------:R-:W-:-:S05]  /*20420*/  VIADD R15, R8, 0x1 ;  /* 0x00000001080f7836 */ /* 0x000fca0000000000 */
[----:B------:R-:W-:-:S04]  /*20430*/  ISETP.NE.AND P1, PT, R15, 0x2, PT ;  /* 0x000000020f00780c */ /* 0x000fc80003f25270 */
[----:B------:R-:W-:Y:S02]  /*20440*/  SEL R15, R15, RZ, P1 ;  /* 0x000000ff0f0f7207 */ /* 0x000fe40000800000 */
[----:B------:R-:W-:-:S03]  /*20450*/  SEL R226, RZ, 0x1, P1 ;  /* 0x00000001ffe27807 */ /* 0x000fc60000800000 */
[----:B------:R-:W-:Y:S01]  /*20460*/  IMAD.MOV.U32 R220, RZ, RZ, R15 ;  /* 0x000000ffffdc7224 */ /* 0x000fe200078e000f */
[----:B------:R-:W-:Y:S01]  /*20470*/  LOP3.LUT R226, R10, R226, RZ, 0x3c, !PT ;  /* 0x000000e20ae27212 */ /* 0x000fe200078e3cff */
[----:B------:R-:W-:Y:S06]  /*20480*/  @!P0 BRA `(.L_x_2886) ;  /* 0x0000000000048947 */ /* 0x000fec0003800000 */
[----:B------:R-:W-:Y:S01]  /*20490*/  BPT.TRAP 0x1 ;  /* 0x000000040000795c */ /* 0x000fe20000300000 */
.L_x_2886:
[----:B------:R-:W-:Y:S01]  /*204a0*/  IMAD R3, R220, 0x8, R23 ;  /* 0x00000008dc037824 */ /* 0x000fe200078e0217 */
[----:B------:R-:W-:-:S04]  /*204b0*/  SHF.L.U32 R6, R226, 0x1f, RZ ;  /* 0x0000001fe2067819 */ /* 0x000fc800000006ff */
[----:B------:R0:W1:Y:S01]  /*204c0*/  SYNCS.PHASECHK.TRANS64.TRYWAIT P1, [R3+URZ+0x38830], R6 ;  /* 0x03883006030075a7 */ /* 0x000062000802017f */
[----:B------:R-:W-:Y:S05]  /*204d0*/  @!P0 BRA `(.L_x_2887) ;  /* 0x0000000000048947 */ /* 0x000fea0003800000 */
[----:B------:R-:W-:Y:S01]  /*204e0*/  BPT.TRAP 0x1 ;  /* 0x000000040000795c */ /* 0x000fe20000300000 */
.L_x_2887:
[----:B------:R-:W-:Y:S01]  /*204f0*/  IMAD R4, R220, 0xa00, R229 ;  /* 0x00000a00dc047824 */ /* 0x000fe200078e02e5 */
[----:B------:R-:W-:Y:S01]  /*20500*/  BSSY B1, `(.L_x_2888) ;  /* 0x0000006000017945 */ /* 0x000fe20003800000 */
[----:B------:R-:W-:Y:S02]  /*20510*/  IMAD.MOV.U32 R5, RZ, RZ, 0x40000040 ;  /* 0x40000040ff057424 */ /* 0x000fe400078e00ff */
[----:B------:R-:W-:Y:S01]  /*20520*/  VIADD R7, R4, 0x80 ;  /* 0x0000008004077836 */ /* 0x000fe20000000000 */
[----:B-1----:R-:W-:Y:S06]  /*20530*/  @P1 BRA `(.L_x_2889) ;  /* 0x0000000000081947 */ /* 0x002fec0003800000 */
[----:B------:R-:W1:Y:S02]  /*20540*/  SYNCS.PHASECHK.TRANS64.TRYWAIT P1, [R3+URZ+0x38830], R6 ;  /* 0x03883006030075a7 */ /* 0x000e64000802017f */
[----:B-1----:R-:W-:Y:S05]  /*20550*/  @!P1 BRA `(.L_x_2890) ;  /* 0x0000014400489947 */ /* 0x002fea0003800000 */
.L_x_2889:
[----:B------:R-:W-:Y:S05]  /*20560*/  BSYNC B1 ;  /* 0x0000000000017941 */ /* 0x000fea0003800000 */
.L_x_2888:
[----:B------:R-:W2:Y:S04]  /*20570*/  LDL.64 R152, [R1+0x38] ;  /* 0x0000380001987983 */ /* 0x000ea80000100a00 */
[----:B------:R-:W3:Y:S04]  /*20580*/  LDL.64 R156, [R1+0x48] ;  /* 0x00004800019c7983 */ /* 0x000ee80000100a00 */
[----:B------:R-:W4:Y:S01]  /*20590*/  LDL.64 R154, [R1+0x40] ;  /* 0x00004000019a7983 */ /* 0x000f220000100a00 */
[----:B------:R-:W-:Y:S02]  /*205a0*/  R2UR UR10, R4 ;  /* 0x00000000040a72ca */ /* 0x000fe400000e0000 */
[----:B------:R-:W-:Y:S01]  /*205b0*/  R2UR UR11, R5 ;  /* 0x00000000050b72ca */ /* 0x000fe200000e0000 */
[----:B------:R-:W-:Y:S01]  /*205c0*/  WARPGROUP.ARRIVE ;  /* 0x00000000000079c5 */ /* 0x000fe20000000000 */
[----:B01----:R-:W-:-:S02]  /*205d0*/  IMAD.MOV.U32 R6, RZ, RZ, R7 ;  /* 0x000000ffff067224 */ /* 0x003fc400078e0007 */
[----:B------:R-:W-:-:S03]  /*205e0*/  IMAD.MOV.U32 R7, RZ, RZ, 0x40000040 ;  /* 0x40000040ff077424 */ /* 0x000fc600078e00ff */
[----:B------:R-:W-:Y:S02]  /*205f0*/  R2UR UR6, R6 ;  /* 0x00000000060672ca */ /* 0x000fe400000e0000 */
[----:B------:R-:W-:Y:S01]  /*20600*/  R2UR UR7, R7 ;  /* 0x00000000070772ca */ /* 0x000fe200000e0000 */
[C---:B------:R-:W-:Y:S02]  /*20610*/  VIADD R6, R4.reuse, 0x100 ;  /* 0x0000010004067836 */ /* 0x040fe40000000000 */
        /* <DEDUP_REMOVED lines=864> */
.L_x_2891:
[----:B------:R-:W-:Y:S01]  /*23c20*/  SHF.L.U32 R0, R10, 0x1f, RZ ;  /* 0x0000001f0a007819 */ /* 0x000fe200000006ff */
[----:B------:R-:W-:-:S04]  /*23c30*/  IMAD R6, R8, 0x8, R23 ;  /* 0x0000000808067824 */ /* 0x000fc800078e0217 */
[----:B------:R0:W1:Y:S01]  /*23c40*/  SYNCS.PHASECHK.TRANS64.TRYWAIT P1, [R6+URZ+0x38850], R0 ;  /* 0x03885000060075a7 */ /* 0x000062000802017f */
[----:B------:R-:W-:Y:S05]  /*23c50*/  @!P0 BRA `(.L_x_2892) ;  /* 0x0000000000048947 */ /* 0x000fea0003800000 */
[----:B------:R-:W-:Y:S01]  /*23c60*/  BPT.TRAP 0x1 ;  /* 0x000000040000795c */ /* 0x000fe20000300000 */
.L_x_2892:
[----:B------:R-:W-:Y:S04]  /*23c70*/  BSSY B1, `(.L_x_2893) ;  /* 0x0000004000017945 */ /* 0x000fe80003800000 */
[----:B-1----:R-:W-:Y:S05]  /*23c80*/  @P1 BRA `(.L_x_2894) ;  /* 0x0000000000081947 */ /* 0x002fea0003800000 */
[----:B------:R-:W1:Y:S02]  /*23c90*/  SYNCS.PHASECHK.TRANS64.TRYWAIT P1, [R6+URZ+0x38850], R0 ;  /* 0x03885000060075a7 */ /* 0x000e64000802017f */
[----:B-1----:R-:W-:Y:S05]  /*23ca0*/  @!P1 BRA `(.L_x_2895) ;  /* 0x0000010c00889947 */ /* 0x002fea0003800000 */
.L_x_2894:
[----:B------:R-:W-:Y:S05]  /*23cb0*/  BSYNC B1 ;  /* 0x0000000000017941 */ /* 0x000fea0003800000 */
.L_x_2893:
        /* <DEDUP_REMOVED lines=45> */
.L_x_2896:
[----:B------:R-:W-:Y:S01]  /*23f90*/  FMNMX.FTZ R0, R184, R11, !PT ;  /* 0x0000000bb8007209 */ /* 0x000fe20007810000 */
[----:B------:R-:W-:Y:S02]  /*23fa0*/  IMAD R2, R15, 0x8, R23 ;  /* 0x000000080f027824 */ /* 0x000fe400078e0217 */
[----:B------:R-:W-:Y:S01]  /*23fb0*/  IMAD.U32 R3, RZ, RZ, UR38 ;  /* 0x00000026ff037e24 */ /* 0x000fe2000f8e00ff */
[----:B------:R-:W-:Y:S01]  /*23fc0*/  FMNMX.FTZ R0, R185, R0, !PT ;  /* 0x00000000b9007209 */ /* 0x000fe20007810000 */
[----:B------:R-:W-:-:S03]  /*23fd0*/  VIADD R2, R2, 0x38840 ;  /* 0x0003884002027836 */ /* 0x000fc60000000000 */
[----:B------:R-:W-:Y:S02]  /*23fe0*/  FMNMX.FTZ R0, R188, R0, !PT ;  /* 0x00000000bc007209 */ /* 0x000fe40007810000 */
[----:B------:R-:W-:Y:S02]  /*23ff0*/  PRMT R2, R228, 0x654, R2 ;  /* 0x00000654e4027816 */ /* 0x000fe40000000002 */
[----:B------:R-:W-:Y:S02]  /*24000*/  FMNMX.FTZ R0, R189, R0, !PT ;  /* 0x00000000bd007209 */ /* 0x000fe40007810000 */
[----:B------:R0:W-:Y:S02]  /*24010*/  SYNCS.ARRIVE.TRANS64.RED.A1T0 RZ, [R2+URZ], RZ ;  /* 0x000000ff02ff79a7 */ /* 0x0001e4000810043f */
        /* <DEDUP_REMOVED lines=16> */
[----:B0-----:R-:W0:Y:S02]  /*24120*/  SHFL.BFLY PT, R2, R0, 0x2, 0x1f ;  /* 0x0c401f0000027f89 */ /* 0x001e2400000e0000 */
        /* <DEDUP_REMOVED lines=63> */
[----:B------:R-:W-:Y:S01]  /*24520*/  FMUL.FTZ R10, R4, R3 ;  /* 0x00000003040a7220 */ /* 0x000fe20000410000 */
        /* <DEDUP_REMOVED lines=24> */
[----:B------:R-:W-:Y:S01]  /*246b0*/  FFMA.FTZ R195, R159, R3, -R10 ;  /* 0x000000039fc37223 */ /* 0x000fe2000001080a */
        /* <DEDUP_REMOVED lines=68> */
.L_x_2897:
        /* <DEDUP_REMOVED lines=31> */
.L_x_2885:
[----:B------:R-:W-:Y:S05]  /*24cf0*/  BSYNC B0 ;  /* 0x0000000000007941 */ /* 0x000fea0003800000 */
.L_x_2884:
        /* <DEDUP_REMOVED lines=131> */
.L_x_2899:
[----:B------:R-:W-:Y:S01]  /*25530*/  IMAD R10, R220, 0x8, R23 ;  /* 0x00000008dc0a7824 */ /* 0x000fe200078e0217 */
[----:B------:R-:W-:-:S04]  /*25540*/  SHF.L.U32 R0, R226, 0x1f, RZ ;  /* 0x0000001fe2007819 */ /* 0x000fc800000006ff */
[----:B------:R0:W1:Y:S01]  /*25550*/  SYNCS.PHASECHK.TRANS64.TRYWAIT P1, [R10+URZ+0x38850], R0 ;  /* 0x038850000a0075a7 */ /* 0x000062000802017f */
[----:B------:R-:W-:Y:S05]  /*25560*/  @!P0 BRA `(.L_x_2900) ;  /* 0x0000000000048947 */ /* 0x000fea0003800000 */
[----:B------:R-:W-:Y:S01]  /*25570*/  BPT.TRAP 0x1 ;  /* 0x000000040000795c */ /* 0x000fe20000300000 */
.L_x_2900:
[----:B------:R-:W-:Y:S04]  /*25580*/  BSSY B0, `(.L_x_2901) ;  /* 0x0000004000007945 */ /* 0x000fe80003800000 */
[----:B-1----:R-:W-:Y:S05]  /*25590*/  @P1 BRA `(.L_x_2902) ;  /* 0x0000000000081947 */ /* 0x002fea0003800000 */
[----:B------:R-:W1:Y:S02]  /*255a0*/  SYNCS.PHASECHK.TRANS64.TRYWAIT P1, [R10+URZ+0x38850], R0 ;  /* 0x038850000a0075a7 */ /* 0x000e64000802017f */
[----:B-1----:R-:W-:Y:S05]  /*255b0*/  @!P1 BRA `(.L_x_2903) ;  /* 0x000000f400589947 */ /* 0x002fea0003800000 */
.L_x_2902:
[----:B------:R-:W-:Y:S05]  /*255c0*/  BSYNC B0 ;  /* 0x0000000000007941 */ /* 0x000fea0003800000 */
.L_x_2901:
[----:B------:R-:W-:Y:S01]  /*255d0*/  VIADD R23, R23, 0x400 ;  /* 0x0000040017177836 */ /* 0x000fe20000000000 */
[----:B------:R-:W-:Y:S01]  /*255e0*/  WARPGROUP.ARRIVE ;  /* 0x00000000000079c5 */ /* 0x000fe20000000000 */
[----:B------:R-:W-:Y:S01]  /*255f0*/  IMAD.MOV.U32 R7, RZ, RZ, 0x40000040 ;  /* 0x40000040ff077424 */ /* 0x000fe200078e00ff */
[----:B01----:R-:W0:Y:S01]  /*25600*/  SHFL.BFLY PT, R0, R21, 0x2, 0x1f ;  /* 0x0c401f0015007f89 */ /* 0x003e2200000e0000 */
        /* <DEDUP_REMOVED lines=11> */
[----:B0-----:R-:W-:-:S05]  /*256c0*/  FADD.FTZ R0, R0, R21 ;  /* 0x0000001500007221 */ /* 0x001fca0000010000 */
[----:B------:R-:W0:Y:S07]  /*256d0*/  SHFL.BFLY PT, R2, R0, 0x1, 0x1f ;  /* 0x0c201f0000027f89 */ /* 0x000e2e00000e0000 */
[----:B------:R-:W-:Y:S01]  /*256e0*/  HGMMA.64x256x16.F32.BF16 R24, R208, gdesc[UR4].tnspB, R24, gsb0 ;  /* 0x43e00004d0187df0 */ /* 0x000fe20008001818 */
[----:B------:R-:W-:Y:S01]  /*256f0*/  R2UR UR6, R8 ;  /* 0x00000000080672ca */ /* 0x000fe200000e0000 */
[----:B------:R-:W-:Y:S01]  /*25700*/  VIADD R8, R6, 0x100 ;  /* 0x0000010006087836 */ /* 0x000fe20000000000 */
[----:B------:R-:W-:Y:S01]  /*25710*/  R2UR UR7, R9 ;  /* 0x00000000090772ca */ /* 0x000fe200000e0000 */
[----:B------:R-:W-:-:S02]  /*25720*/  IMAD.MOV.U32 R9, RZ, RZ, 0x40000040 ;  /* 0x40000040ff097424 */ /* 0x000fc400078e00ff */
[----:B0-----:R-:W-:-:S05]  /*25730*/  FADD.FTZ R0, R0, R2 ;  /* 0x0000000200007221 */ /* 0x001fca0000010000 */
[----:B------:R-:W-:-:S13]  /*25740*/  FSETP.NE.FTZ.AND P1, PT, R0, RZ, PT ;  /* 0x000000ff0000720b */ /* 0x000fda0003f35000 */
[----:B------:R-:W0:Y:S02]  /*25750*/  @P1 MUFU.LG2 R2, R0 ;  /* 0x0000000000021308 */ /* 0x000e240000000c00 */
[----:B0-----:R-:W-:Y:S01]  /*25760*/  @P1 FMUL.FTZ R2, R2, 0.69314718246459960938 ;  /* 0x3f31721802021820 */ /* 0x001fe20000410000 */
[----:B------:R-:W-:Y:S02]  /*25770*/  WARPGROUP.DEPBAR.LE gsb0, 0x0 ;  /* 0x00008000000079c5 */ /* 0x000fe40000010000 */
[----:B------:R-:W-:-:S06]  /*25780*/  WARPGROUP.ARRIVE ;  /* 0x00000000000079c5 */ /* 0x000fcc0000000000 */
        /* <DEDUP_REMOVED lines=18> */
[----:B------:R-:W0:Y:S02]  /*258b0*/  SHFL.BFLY PT, R6, R20, 0x2, 0x1f ;  /* 0x0c401f0014067f89 */ /* 0x000e2400000e0000 */
[----:B0-----:R-:W-:-:S05]  /*258c0*/  FADD.FTZ R6, R6, R20 ;  /* 0x0000001406067221 */ /* 0x001fca0000010000 */
[----:B------:R-:W0:Y:S02]  /*258d0*/  SHFL.BFLY PT, R7, R6, 0x1, 0x1f ;  /* 0x0c201f0006077f89 */ /* 0x000e2400000e0000 */
[----:B0-----:R-:W-:Y:S01]  /*258e0*/  FADD.FTZ R6, R6, R7 ;  /* 0x0000000706067221 */ /* 0x001fe20000010000 */
[----:B------:R-:W-:-:S04]  /*258f0*/  @P1 FMUL.FTZ R7, R3, 0.69314718246459960938 ;  /* 0x3f31721803071820 */ /* 0x000fc80000410000 */
[----:B------:R-:W-:Y:S01]  /*25900*/  FSETP.NE.FTZ.AND P2, PT, R6, RZ, PT ;  /* 0x000000ff0600720b */ /* 0x000fe20003f55000 */
[----:B------:R-:W-:Y:S01]  /*25910*/  @P1 FFMA.FTZ R154, R7, R5, R2 ;  /* 0x00000005079a1223 */ /* 0x000fe20000010002 */
[----:B------:R-:W-:-:S06]  /*25920*/  IMAD.MOV.U32 R2, RZ, RZ, RZ ;  /* 0x000000ffff027224 */ /* 0x000fcc00078e00ff */
[----:B------:R0:W-:Y:S05]  /*25930*/  @P1 MUFU.RCP R2, R0 ;  /* 0x0000000000021308 */ /* 0x0001ea0000001000 */
[----:B------:R-:W-:-:S03]  /*25940*/  @P2 FMUL.FTZ R3, R3, 0.69314718246459960938 ;  /* 0x3f31721803032820 */ /* 0x000fc60000410000 */
[----:B------:R-:W1:Y:S01]  /*25950*/  @P2 MUFU.LG2 R5, R6 ;  /* 0x0000000600052308 */ /* 0x000e620000000c00 */
[----:B0-----:R-:W-:-:S07]  /*25960*/  IMAD.MOV.U32 R0, RZ, RZ, RZ ;  /* 0x000000ffff007224 */ /* 0x001fce00078e00ff */
[----:B------:R0:W2:Y:S01]  /*25970*/  @P2 MUFU.RCP R0, R6 ;  /* 0x0000000600002308 */ /* 0x0000a20000001000 */
[----:B-1----:R-:W-:-:S04]  /*25980*/  @P2 FMUL.FTZ R5, R5, 0.69314718246459960938 ;  /* 0x3f31721805052820 */ /* 0x002fc80000410000 */
[----:B------:R-:W-:Y:S01]  /*25990*/  @P2 FFMA.FTZ R153, R3, R4, R5 ;  /* 0x0000000403992223 */ /* 0x000fe20000010005 */
[----:B------:R-:W-:Y:S02]  /*259a0*/  WARPGROUP.DEPBAR.LE gsb0, 0x0 ;  /* 0x00008000000079c5 */ /* 0x000fe40000010000 */
[----:B------:R-:W-:-:S06]  /*259b0*/  WARPGROUP.ARRIVE ;  /* 0x00000000000079c5 */ /* 0x000fcc0000000000 */
[----:B------:R-:W-:Y:S03]  /*259c0*/  HGMMA.64x256x16.F32.BF16 R24, R192, gdesc[UR4].tnspB, R24, gsb0 ;  /* 0x43e00004c0187df0 */ /* 0x000fe60008001818 */
[----:B------:R-:W-:Y:S02]  /*259d0*/  WARPGROUP.DEPBAR.LE gsb0, 0x0 ;  /* 0x00008000000079c5 */ /* 0x000fe40000010000 */
[----:B0-2---:R-:W-:Y:S05]  /*259e0*/  @!P0 BRA `(.L_x_2904) ;  /* 0x0000000000048947 */ /* 0x005fea0003800000 */
[----:B------:R-:W-:Y:S01]  /*259f0*/  BPT.TRAP 0x1 ;  /* 0x000000040000795c */ /* 0x000fe20000300000 */
.L_x_2904:
[----:B------:R-:W2:Y:S01]  /*25a00*/  LDL.LU R3, [R1+0x94] ;  /* 0x0000940001037983 */ /* 0x000ea20000300800 */
[----:B------:R-:W-:Y:S02]  /*25a10*/  VIADD R10, R10, 0x38860 ;  /* 0x000388600a0a7836 */ /* 0x000fe40000000000 */
[-C--:B------:R-:W-:Y:S01]  /*25a20*/  FMUL.FTZ R26, R26, R0.reuse ;  /* 0x000000001a1a7220 */ /* 0x080fe20000410000 */
[----:B------:R-:W-:Y:S02]  /*25a30*/  VIADD R220, R220, 0x1 ;  /* 0x00000001dcdc7836 */ /* 0x000fe40000000000 */
[-C--:B------:R-:W-:Y:S01]  /*25a40*/  FMUL.FTZ R27, R27, R0.reuse ;  /* 0x000000001b1b7220 */ /* 0x080fe20000410000 */
[-C--:B------:R-:W-:Y:S01]  /*25a50*/  FMUL.FTZ R30, R30, R0.reuse ;  /* 0x000000001e1e7220 */ /* 0x080fe20000410000 */
[----:B------:R-:W-:Y:S01]  /*25a60*/  PRMT R10, R228, 0x654, R10 ;  /* 0x00000654e40a7816 */ /* 0x000fe2000000000a */
[-C--:B------:R-:W-:Y:S01]  /*25a70*/  FMUL.FTZ R31, R31, R0.reuse ;  /* 0x000000001f1f7220 */ /* 0x080fe20000410000 */
[----:B------:R-:W-:Y:S01]  /*25a80*/  ISETP.NE.AND P1, PT, R220, 0x2, PT ;  /* 0x00000002dc00780c */ /* 0x000fe20003f25270 */
[-C--:B------:R-:W-:Y:S01]  /*25a90*/  FMUL.FTZ R34, R34, R0.reuse ;  /* 0x0000000022227220 */ /* 0x080fe20000410000 */
[----:B------:R1:W-:Y:S01]  /*25aa0*/  SYNCS.ARRIVE.TRANS64.RED.A1T0 RZ, [R10+URZ], RZ ;  /* 0x000000ff0aff79a7 */ /* 0x0003e2000810043f */
        /* <DEDUP_REMOVED lines=59> */
[----:B------:R-:W-:Y:S01]  /*25e60*/  SEL R0, RZ, 0x1, P1 ;  /* 0x00000001ff007807 */ /* 0x000fe20000800000 */
        /* <DEDUP_REMOVED lines=65> */
[----:B------:R-:W-:Y:S02]  /*26280*/  LOP3.LUT R226, R226, R0, RZ, 0x3c, !PT ;  /* 0x00000000e2e27212 */ /* 0x000fe400078e3cff */
[----:B------:R-:W-:Y:S01]  /*26290*/  SEL R220, R220, RZ, P1 ;  /* 0x000000ffdcdc7207 */ /* 0x000fe20000800000 */
[----:B--2---:R-:W-:-:S05]  /*262a0*/  VIADD R3, R3, 0x1 ;  /* 0x0000000103037836 */ /* 0x004fca0000000000 */
[----:B------:R1:W-:Y:S03]  /*262b0*/  STL [R1+0x94], R3 ;  /* 0x0000940301007387 */ /* 0x0003e60000100800 */
.L_x_2781:
[----:B------:R-:W2:Y:S08]  /*262c0*/  S2UR UR4, SR_CgaCtaId ;  /* 0x00000000000479c3 */ /* 0x000eb00000008800 */
[----:B------:R-:W-:Y:S01]  /*262d0*/  BAR.SYNC.DEFER_BLOCKING 0x5, 0x180 ;  /* 0x0146000000007b1d */ /* 0x000fe20000010000 */
[----:B------:R-:W-:-:S05]  /*262e0*/  MOV R23, 0x400 ;  /* 0x0000040000177802 */ /* 0x000fca0000000f00 */
[----:B------:R-:W-:Y:S01]  /*262f0*/  BSSY B0, `(.L_x_2905) ;  /* 0x0000477000007945 */ /* 0x000fe20003800000 */
[----:B--2---:R-:W-:-:S05]  /*26300*/  IMAD.U32 R228, RZ, RZ, UR4 ;  /* 0x00000004ffe47e24 */ /* 0x004fca000f8e00ff */
[----:B------:R-:W-:-:S05]  /*26310*/  LEA R23, R228, R23, 0x18 ;  /* 0x00000017e4177211 */ /* 0x000fca00078ec0ff */
[----:B------:R2:W3:Y:S01]  /*26320*/  LDS.128 R4, [R23+0x388d0] ;  /* 0x0388d00017047984 */ /* 0x0004e20000000c00 */
[----:B------:R-:W-:Y:S06]  /*26330*/  BAR.ARV 0x4, 0x180 ;  /* 0x0106000000007b1d */ /* 0x000fec0000002000 */
[----:B------:R-:W-:Y:S05]  /*26340*/  @P0 BRA `(.L_x_2906) ;  /* 0x0000003800200947 */ /* 0x000fea0003800000 */
[----:B------:R-:W4:Y:S01]  /*26350*/  LDL R2, [R1+0x1c4] ;  /* 0x0001c40001027983 */ /* 0x000f220000100800 */
[----:B------:R-:W2:Y:S01]  /*26360*/  S2R R0, SR_SWINHI ;  /* 0x0000000000007919 */ /* 0x000ea20000002f00 */
[----:B01----:R-:W-:Y:S01]  /*26370*/  F2FP.BF16.F32.PACK_AB R10, R29, R28 ;  /* 0x0000001c1d0a723e */ /* 0x003fe200000010ff */
[----:B------:R-:W-:Y:S01]  /*26380*/  ULDC.64 UR6, c[0x0][0xc00] ;  /* 0x0003000000067ab9 */ /* 0x000fe20000000a00 */
[----:B------:R-:W-:Y:S01]  /*26390*/  F2FP.BF16.F32.PACK_AB R11, R31, R30 ;  /* 0x0000001e1f0b723e */ /* 0x000fe200000010ff */
[----:B------:R-:W4:Y:S01]  /*263a0*/  LDL.LU R155, [R1+0x8c] ;  /* 0x00008c00019b7983 */ /* 0x000f220000300800 */
[----:B------:R-:W-:Y:S01]  /*263b0*/  F2FP.BF16.F32.PACK_AB R12, R33, R32 ;  /* 0x00000020210c723e */ /* 0x000fe200000010ff */
[----:B------:R-:W-:Y:S01]  /*263c0*/  ULDC.64 UR4, c[0x0][0xc08] ;  /* 0x0003020000047ab9 */ /* 0x000fe20000000a00 */
[----:B------:R-:W-:Y:S01]  /*263d0*/  F2FP.BF16.F32.PACK_AB R13, R35, R34 ;  /* 0x00000022230d723e */ /* 0x000fe200000010ff */
[----:B-----5:R-:W4:Y:S01]  /*263e0*/  LDL.LU R152, [R1+0x90] ;  /* 0x0000900001987983 */ /* 0x020f220000300800 */
[----:B------:R-:W-:-:S02]  /*263f0*/  F2FP.BF16.F32.PACK_AB R14, R37, R36 ;  /* 0x00000024250e723e */ /* 0x000fc400000010ff */
[----:B------:R-:W-:Y:S01]  /*26400*/  F2FP.BF16.F32.PACK_AB R15, R39, R38 ;  /* 0x00000026270f723e */ /* 0x000fe200000010ff */
[----:B---3--:R-:W3:Y:S01]  /*26410*/  LDL.LU R4, [R1+0x84] ;  /* 0x0000840001047983 */ /* 0x008ee20000300800 */
[----:B------:R-:W-:Y:S02]  /*26420*/  MOV R20, R23 ;  /* 0x0000001700147202 */ /* 0x000fe40000000f00 */
[----:B--2---:R-:W-:Y:S01]  /*26430*/  MOV R21, R0 ;  /* 0x0000000000157202 */ /* 0x004fe20000000f00 */
[----:B------:R-:W-:Y:S02]  /*26440*/  BAR.SYNC.DEFER_BLOCKING 0x1, 0x100 ;  /* 0x0044000000007b1d */ /* 0x000fe40000010000 */
[----:B----4-:R-:W-:-:S03]  /*26450*/  IMAD.WIDE R2, R2, 0x2, R20 ;  /* 0x0000000202027825 */ /* 0x010fc600078e0214 */
        /* <DEDUP_REMOVED lines=161> */
[----:B------:R-:W-:Y:S02]  /*26e70*/  IADD3 R10, P0, R155, UR6, RZ ;  /* 0x000000069b0a7c10 */ /* 0x000fe4000ff1e0ff */
[----:B------:R-:W-:Y:S02]  /*26e80*/  SHF.R.U64 R2, R2, 0x3, RZ ;  /* 0x0000000302027819 */ /* 0x000fe400000012ff */
[----:B------:R-:W-:Y:S02]  /*26e90*/  IADD3.X R11, R152, UR7, RZ, P0, !PT ;  /* 0x00000007980b7c10 */ /* 0x000fe400087fe4ff */
        /* <DEDUP_REMOVED lines=10> */
[----:B------:R-:W-:-:S04]  /*26f40*/  @P0 IADD3 R8, P2, R155, UR4, RZ ;  /* 0x000000049b080c10 */ /* 0x000fc8000ff5e0ff */
[----:B------:R-:W-:Y:S01]  /*26f50*/  @P0 IADD3.X R9, R152, UR5, RZ, P2, !PT ;  /* 0x0000000598090c10 */ /* 0x000fe200097fe4ff */
[----:B------:R-:W-:Y:S01]  /*26f60*/  ULDC UR4, c[0x0][0xa88] ;  /* 0x0002a20000047ab9 */ /* 0x000fe20000000800 */
[C---:B---3--:R-:W-:Y:S01]  /*26f70*/  ISETP.NE.AND P2, PT, R4.reuse, RZ, PT ;  /* 0x000000ff0400720c */ /* 0x048fe20003f45270 */
[----:B------:R-:W-:Y:S01]  /*26f80*/  IMAD.U32 R0, RZ, RZ, UR4 ;  /* 0x00000004ff007e24 */ /* 0x000fe2000f8e00ff */
[----:B------:R-:W-:Y:S02]  /*26f90*/  ULDC UR4, c[0x0][0xad4] ;  /* 0x0002b50000047ab9 */ /* 0x000fe40000000800 */
[----:B0-----:R-:W-:Y:S01]  /*26fa0*/  SEL R2, R4, UR4, P2 ;  /* 0x0000000404027c07 */ /* 0x001fe20009000000 */
[----:B------:R-:W-:-:S03]  /*26fb0*/  IMAD.MOV.U32 R15, RZ, RZ, 0x9b8 ;  /* 0x000009b8ff0f7424 */ /* 0x000fc600078e00ff */
[----:B------:R-:W-:Y:S01]  /*26fc0*/  ISETP.GT.AND P2, PT, R2, 0x1, PT ;  /* 0x000000010200780c */ /* 0x000fe20003f44270 */
[----:B------:R-:W-:-:S03]  /*26fd0*/  ULDC.64 UR8, c[0x0][0x208] ;  /* 0x0000820000087ab9 */ /* 0x000fc60000000a00 */
[----:B------:R-:W-:Y:S01]  /*26fe0*/  SEL R15, R15, 0x978, P2 ;  /* 0x000009780f0f7807 */ /* 0x000fe20001000000 */
[----:B------:R0:W5:Y:S03]  /*26ff0*/  @P0 LDG.E R0, desc[UR8][R8.64] ;  /* 0x0000000808000981 */ /* 0x000166000c1e1900 */
[----:B------:R1:W2:Y:S08]  /*27000*/  LDC.64 R12, c[0x0][R15+0x220] ;  /* 0x000088000f0c7b82 */ /* 0x0002b00000000a00 */
        /* <DEDUP_REMOVED lines=8> */
[----:B-----5:R-:W3:Y:S04]  /*27090*/  LDG.E R0, desc[UR4][R10.64] ;  /* 0x000000040a007981 */ /* 0x020ee8000c1e1900 */
[----:B-1----:R-:W3:Y:S02]  /*270a0*/  LDG.E R10, desc[UR4][R10.64+0x4] ;  /* 0x000004040a0a7981 */ /* 0x002ee4000c1e1900 */
[----:B---3--:R-:W-:-:S07]  /*270b0*/  IMAD.IADD R0, R10, 0x1, -R0 ;  /* 0x000000010a007824 */ /* 0x008fce00078e0a00 */
.L_x_2907:
[----:B------:R-:W3:Y:S01]  /*270c0*/  LDL.LU R2, [R1+0x88] ;  /* 0x0000880001027983 */ /* 0x000ee20000300800 */
[----:B------:R-:W4:Y:S03]  /*270d0*/  LDC R156, c[0x0][0xbe8] ;  /* 0x0002fa00ff9c7b82 */ /* 0x000f260000000800 */
[----:B------:R-:W2:Y:S04]  /*270e0*/  LDL.LU R4, [R1+0x118] ;  /* 0x0001180001047983 */ /* 0x000ea80000300800 */
[----:B------:R-:W2:Y:S04]  /*270f0*/  LDL R157, [R1+0x98] ;  /* 0x00009800019d7983 */ /* 0x000ea80000100800 */
[----:B------:R-:W2:Y:S04]  /*27100*/  LDL R155, [R1+0x78] ;  /* 0x00007800019b7983 */ /* 0x000ea80000100800 */
[----:B------:R-:W2:Y:S04]  /*27110*/  LDL R158, [R1+0x68] ;  /* 0x00006800019e7983 */ /* 0x000ea80000100800 */
[----:B------:R-:W2:Y:S04]  /*27120*/  LDL R160, [R1+0x1c0] ;  /* 0x0001c00001a07983 */ /* 0x000ea80000100800 */
[----:B------:R-:W2:Y:S01]  /*27130*/  LDL R159, [R1+0x130] ;  /* 0x00013000019f7983 */ /* 0x000ea20000100800 */
[----:B-1----:R-:W1:Y:S01]  /*27140*/  LDC.64 R10, c[0x0][R15+0x228] ;  /* 0x00008a000f0a7b82 */ /* 0x002e620000000a00 */
[----:B------:R-:W-:-:S02]  /*27150*/  ISETP.NE.U32.AND P0, PT, RZ, UR6, PT ;  /* 0x00000006ff007c0c */ /* 0x000fc4000bf05070 */
[----:B----4-:R-:W-:Y:S02]  /*27160*/  ISETP.NE.AND P1, PT, R156, 0x1, PT ;  /* 0x000000019c00780c */ /* 0x010fe40003f25270 */
[----:B------:R-:W-:Y:S01]  /*27170*/  ISETP.NE.AND.EX P0, PT, RZ, UR7, PT, P0 ;  /* 0x00000007ff007c0c */ /* 0x000fe2000bf05300 */
[-C--:B0-----:R-:W-:Y:S02]  /*27180*/  IMAD R14, R9, R224.reuse, RZ ;  /* 0x000000e0090e7224 */ /* 0x081fe400078e02ff */
[----:B------:R-:W-:-:S04]  /*27190*/  IMAD.WIDE.U32 R8, R8, R224, RZ ;  /* 0x000000e008087225 */ /* 0x000fc800078e00ff */
[----:B------:R-:W-:-:S04]  /*271a0*/  IMAD.IADD R14, R9, 0x1, R14 ;  /* 0x00000001090e7824 */ /* 0x000fc800078e020e */
[----:B------:R-:W0:Y:S01]  /*271b0*/  @P1 LDC R9, c[0x0][0xbec] ;  /* 0x0002fb00ff091b82 */ /* 0x000e220000000800 */
[----:B-----5:R-:W-:Y:S01]  /*271c0*/  IMAD R0, R0, R156, RZ ;  /* 0x0000009c00007224 */ /* 0x020fe200078e02ff */
[----:B------:R-:W-:Y:S01]  /*271d0*/  ULDC.64 UR4, c[0x0][0x208] ;  /* 0x0000820000047ab9 */ /* 0x000fe20000000a00 */
[----:B---3--:R-:W-:Y:S02]  /*271e0*/  SEL R2, R2, RZ, !P0 ;  /* 0x000000ff02027207 */ /* 0x008fe40004000000 */
[----:B--2---:R-:W-:-:S03]  /*271f0*/  SEL R4, R4, RZ, !P0 ;  /* 0x000000ff04047207 */ /* 0x004fc60004000000 */
[----:B------:R-:W-:-:S04]  /*27200*/  IMAD R13, R13, R2, RZ ;  /* 0x000000020d0d7224 */ /* 0x000fc800078e02ff */
[C---:B------:R-:W-:Y:S02]  /*27210*/  IMAD R4, R12.reuse, R4, R13 ;  /* 0x000000040c047224 */ /* 0x040fe400078e020d */
[----:B------:R-:W-:-:S03]  /*27220*/  IMAD.WIDE.U32 R12, R12, R2, RZ ;  /* 0x000000020c0c7225 */ /* 0x000fc600078e00ff */
[----:B------:R-:W-:Y:S02]  /*27230*/  IADD3 R12, P0, P3, R12, R8, R3 ;  /* 0x000000080c0c7210 */ /* 0x000fe40007b1e003 */
[----:B------:R-:W2:Y:S01]  /*27240*/  @P1 LDC R8, c[0x0][0xbf0] ;  /* 0x0002fc00ff081b82 */ /* 0x000ea20000000800 */
[----:B------:R-:W-:Y:S01]  /*27250*/  IMAD.IADD R13, R13, 0x1, R4 ;  /* 0x000000010d0d7824 */ /* 0x000fe200078e0204 */
[----:B------:R-:W-:-:S05]  /*27260*/  SEL R4, R157, RZ, P2 ;  /* 0x000000ff9d047207 */ /* 0x000fca0001000000 */
[-C--:B-1----:R-:W-:Y:S02]  /*27270*/  IMAD R152, R11, R4.reuse, RZ ;  /* 0x000000040b987224 */ /* 0x082fe400078e02ff */
[----:B------:R-:W-:Y:S01]  /*27280*/  IMAD.WIDE.U32 R10, R10, R4, RZ ;  /* 0x000000040a0a7225 */ /* 0x000fe200078e00ff */
[----:B------:R-:W-:-:S04]  /*27290*/  SHF.R.S32.HI R4, RZ, 0x1f, R3 ;  /* 0x0000001fff047819 */ /* 0x000fc80000011403 */
[----:B------:R-:W-:Y:S01]  /*272a0*/  IADD3.X R13, R13, R14, R4, P0, P3 ;  /* 0x0000000e0d0d7210 */ /* 0x000fe200007e6404 */
[----:B------:R-:W-:-:S04]  /*272b0*/  IMAD.IADD R14, R155, 0x1, R158 ;  /* 0x000000019b0e7824 */ /* 0x000fc800078e029e */
[----:B0-----:R-:W-:-:S04]  /*272c0*/  @P1 IMAD.HI.U32 R9, R14, R9, RZ ;  /* 0x000000090e091227 */ /* 0x001fc800078e00ff */
[----:B------:R-:W-:Y:S01]  /*272d0*/  IMAD.MOV.U32 R155, RZ, RZ, R14 ;  /* 0x000000ffff9b7224 */ /* 0x000fe200078e000e */
[----:B--2---:R-:W-:Y:S02]  /*272e0*/  @P1 SHF.R.U32.HI R155, RZ, R8, R9 ;  /* 0x00000008ff9b1219 */ /* 0x004fe40000011609 */
[----:B------:R0:W1:Y:S03]  /*272f0*/  LDC.64 R8, c[0x0][R15+0x210] ;  /* 0x000084000f087b82 */ /* 0x0000660000000a00 */
[----:B0-----:R-:W-:-:S04]  /*27300*/  IMAD.MOV R15, RZ, RZ, -R155 ;  /* 0x000000ffff0f7224 */ /* 0x001fc800078e0a9b */
[----:B------:R-:W-:Y:S01]  /*27310*/  IMAD R15, R156, R15, R14 ;  /* 0x0000000f9c0f7224 */ /* 0x000fe200078e020e */
[----:B------:R-:W-:Y:S01]  /*27320*/  IADD3 R10, P0, P3, R155, R12, R10 ;  /* 0x0000000c9b0a7210 */ /* 0x000fe20007b1e00a */
[----:B------:R-:W-:Y:S01]  /*27330*/  IMAD.IADD R152, R11, 0x1, R152 ;  /* 0x000000010b987824 */ /* 0x000fe200078e0298 */
[----:B------:R-:W-:Y:S02]  /*27340*/  SHF.R.S32.HI R11, RZ, 0x1f, R155 ;  /* 0x0000001fff0b7819 */ /* 0x000fe4000001149b */
[----:B------:R-:W-:Y:S02]  /*27350*/  SHF.R.S32.HI R12, RZ, 0x1f, R15 ;  /* 0x0000001fff0c7819 */ /* 0x000fe4000001140f */
[----:B------:R-:W-:Y:S01]  /*27360*/  IADD3.X R11, R11, R13, R152, P0, P3 ;  /* 0x0000000d0b0b7210 */ /* 0x000fe200007e6498 */
[----:B-1----:R-:W-:-:S04]  /*27370*/  IMAD R9, R9, R15, RZ ;  /* 0x0000000f09097224 */ /* 0x002fc800078e02ff */
[C---:B------:R-:W-:Y:S02]  /*27380*/  IMAD R9, R8.reuse, R12, R9 ;  /* 0x0000000c08097224 */ /* 0x040fe400078e0209 */
[----:B------:R-:W0:Y:S01]  /*27390*/  LDC.64 R12, c[0x0][0xba8] ;  /* 0x0002ea00ff0c7b82 */ /* 0x000e220000000a00 */
[----:B------:R-:W-:-:S07]  /*273a0*/  IMAD.WIDE.U32 R10, R8, R15, R10 ;  /* 0x0000000f080a7225 */ /* 0x000fce00078e000a */
[----:B0-----:R-:W0:Y:S08]  /*273b0*/  @!P2 LDC R12, c[0x0][0xb50] ;  /* 0x0002d400ff0cab82 */ /* 0x001e300000000800 */
[----:B------:R-:W1:Y:S01]  /*273c0*/  @!P2 LDC R13, c[0x0][0xb54] ;  /* 0x0002d500ff0dab82 */ /* 0x000e620000000800 */
[----:B------:R-:W-:Y:S01]  /*273d0*/  IMAD.IADD R9, R11, 0x1, R9 ;  /* 0x000000010b097824 */ /* 0x000fe200078e0209 */
[----:B0-----:R-:W-:-:S04]  /*273e0*/  LEA R12, P0, R10, R12, 0x2 ;  /* 0x0000000c0a0c7211 */ /* 0x001fc800078010ff */
[----:B-1----:R-:W-:Y:S01]  /*273f0*/  LEA.HI.X R13, R10, R13, R9, 0x2, P0 ;  /* 0x0000000d0a0d7211 */ /* 0x002fe200000f1409 */
[----:B------:R-:W-:Y:S04]  /*27400*/  SHFL.IDX PT, R8, R12, RZ, 0x1c1f ;  /* 0x001c1fff0c087589 */ /* 0x000fe800000e0000 */
[----:B------:R-:W0:Y:S04]  /*27410*/  SHFL.IDX PT, R9, R13, RZ, 0x1c1f ;  /* 0x001c1fff0d097589 */ /* 0x000e2800000e0000 */
[----:B------:R-:W-:Y:S04]  /*27420*/  SHFL.IDX PT, R10, R12, 0x1, 0x1c1f ;  /* 0x003c1f000c0a7f89 */ /* 0x000fe800000e0000 */
[----:B------:R1:W2:Y:S01]  /*27430*/  SHFL.IDX PT, R11, R13, 0x1, 0x1c1f ;  /* 0x003c1f000d0b7f89 */ /* 0x0002a200000e0000 */
[----:B------:R-:W-:Y:S01]  /*27440*/  LOP3.LUT P0, RZ, R159, 0x3, RZ, 0xc0, !PT ;  /* 0x000000039fff7812 */ /* 0x000fe2000780c0ff */
[----:B-1----:R-:W-:-:S04]  /*27450*/  IMAD.IADD R13, R160, 0x1, R158 ;  /* 0x00000001a00d7824 */ /* 0x002fc800078e029e */
[C---:B------:R-:W-:Y:S01]  /*27460*/  VIADD R12, R13.reuse, 0x8 ;  /* 0x000000080d0c7836 */ /* 0x040fe20000000000 */
[----:B------:R-:W-:-:S04]  /*27470*/  ISETP.GE.OR P3, PT, R13, R0, P0 ;  /* 0x000000000d00720c */ /* 0x000fc80000766670 */
[----:B------:R-:W-:-:S09]  /*27480*/  ISETP.GE.OR P0, PT, R12, R0, P0 ;  /* 0x000000000c00720c */ /* 0x000fd20000706670 */
[----:B0-----:R0:W-:Y:S04]  /*27490*/  @!P3 ST.E desc[UR4][R8.64], R154 ;  /* 0x0000009a0800b985 */ /* 0x0011e8000c101904 */
[----:B--2---:R0:W-:Y:S01]  /*274a0*/  @!P0 ST.E desc[UR4][R10.64], R153 ;  /* 0x000000990a008985 */ /* 0x0041e2000c101904 */
[----:B------:R-:W-:Y:S05]  /*274b0*/  @P2 BRA `(.L_x_2908) ;  /* 0x0000000c00e02947 */ /* 0x000fea0003800000 */
[----:B------:R-:W0:Y:S01]  /*274c0*/  LDL R159, [R1+0x80] ;  /* 0x00008000019f7983 */ /* 0x000e220000100800 */
[----:B------:R-:W1:Y:S01]  /*274d0*/  @P1 LDC R85, c[0x0][0xbec] ;  /* 0x0002fb00ff551b82 */ /* 0x000e620000000800 */
[----:B------:R-:W-:-:S07]  /*274e0*/  ULDC.64 UR4, c[0x0][0x208] ;  /* 0x0000820000047ab9 */ /* 0x000fce0000000a00 */
[----:B------:R-:W2:Y:S01]  /*274f0*/  @P1 LDC R82, c[0x0][0xbf0] ;  /* 0x0002fc00ff521b82 */ /* 0x000ea20000000800 */
[----:B------:R-:W-:Y:S01]  /*27500*/  SHF.R.S32.HI R83, RZ, 0x1f, R2 ;  /* 0x0000001fff537819 */ /* 0x000fe20000011402 */
[----:B------:R-:W-:Y:S01]  /*27510*/  BSSY B1, `(.L_x_2909) ;  /* 0x00000aa000017945 */ /* 0x000fe20003800000 */
[----:B0-----:R-:W-:-:S04]  /*27520*/  IMAD R9, R225, 0x8, R159 ;  /* 0x00000008e1097824 */ /* 0x001fc800078e029f */
        /* <DEDUP_REMOVED lines=110> */
[----:B------:R-:W-:Y:S02]  /*27c10*/  IMAD.IADD R80, R158, 0x1, R80 ;  /* 0x000000019e507824 */ /* 0x000fe400078e0250 */
[----:B------:R-:W-:-:S04]  /*27c20*/  IMAD.WIDE.U32 R20, R224, UR4, R20 ;  /* 0x00000004e0147c25 */ /* 0x000fc8000f8e0014 */
[----:B-1----:R-:W-:-:S04]  /*27c30*/  @P1 IMAD.HI.U32 R3, R80, R85, RZ ;  /* 0x0000005550031227 */ /* 0x002fc800078e00ff */
[----:B------:R-:W-:Y:S01]  /*27c40*/  IMAD R21, R224, UR5, R21 ;  /* 0x00000005e0157c24 */ /* 0x000fe2000f8e0215 */
[----:B------:R-:W-:Y:S01]  /*27c50*/  ULDC.64 UR4, c[0x0][0xaf0] ;  /* 0x0002bc0000047ab9 */ /* 0x000fe20000000a00 */
[----:B------:R-:W-:Y:S01]  /*27c60*/  IMAD.MOV.U32 R81, RZ, RZ, R80 ;  /* 0x000000ffff517224 */ /* 0x000fe200078e0050 */
[----:B--2---:R-:W-:Y:S01]  /*27c70*/  @P1 SHF.R.U32.HI R81, RZ, R82, R3 ;  /* 0x00000052ff511219 */ /* 0x004fe20000011603 */
[----:B------:R-:W-:-:S04]  /*27c80*/  IMAD R83, R83, UR4, RZ ;  /* 0x0000000453537c24 */ /* 0x000fc8000f8e02ff */
[C---:B------:R-:W-:Y:S02]  /*27c90*/  IMAD R83, R2.reuse, UR5, R83 ;  /* 0x0000000502537c24 */ /* 0x040fe4000f8e0253 */
[----:B------:R-:W-:Y:S01]  /*27ca0*/  IMAD.WIDE.U32 R2, R2, UR4, R20 ;  /* 0x0000000402027c25 */ /* 0x000fe2000f8e0014 */
[--C-:B------:R-:W-:Y:S01]  /*27cb0*/  SHF.R.S32.HI R4, RZ, 0x1f, R81.reuse ;  /* 0x0000001fff047819 */ /* 0x100fe20000011451 */
[----:B------:R-:W-:Y:S02]  /*27cc0*/  ULDC.64 UR4, c[0x0][0xae0] ;  /* 0x0002b80000047ab9 */ /* 0x000fe40000000a00 */
[----:B------:R-:W-:Y:S02]  /*27cd0*/  IMAD.MOV R21, RZ, RZ, -R81 ;  /* 0x000000ffff157224 */ /* 0x000fe400078e0a51 */
[----:B------:R-:W-:Y:S02]  /*27ce0*/  IMAD.IADD R3, R3, 0x1, R83 ;  /* 0x0000000103037824 */ /* 0x000fe400078e0253 */
[----:B------:R-:W-:-:S02]  /*27cf0*/  IMAD R21, R156, R21, R80 ;  /* 0x000000159c157224 */ /* 0x000fc400078e0250 */
[----:B------:R-:W-:Y:S02]  /*27d00*/  IMAD R4, R4, UR4, RZ ;  /* 0x0000000404047c24 */ /* 0x000fe4000f8e02ff */
[----:B------:R-:W-:Y:S01]  /*27d10*/  IMAD.WIDE.U32 R2, R81, UR4, R2 ;  /* 0x0000000451027c25 */ /* 0x000fe2000f8e0002 */
[----:B------:R-:W-:-:S03]  /*27d20*/  SHF.R.S32.HI R20, RZ, 0x1f, R21 ;  /* 0x0000001fff147819 */ /* 0x000fc60000011415 */
[----:B------:R-:W-:Y:S01]  /*27d30*/  IMAD R83, R81, UR5, R4 ;  /* 0x0000000551537c24 */ /* 0x000fe2000f8e0204 */
[----:B------:R-:W-:Y:S01]  /*27d40*/  ULDC.64 UR4, c[0x0][0xad8] ;  /* 0x0002b60000047ab9 */ /* 0x000fe20000000a00 */
[----:B------:R-:W-:Y:S02]  /*27d50*/  IMAD.IADD R4, R225, 0x1, R158 ;  /* 0x00000001e1047824 */ /* 0x000fe400078e029e */
[----:B------:R-:W-:Y:S02]  /*27d60*/  IMAD.IADD R3, R3, 0x1, R83 ;  /* 0x0000000103037824 */ /* 0x000fe400078e0253 */
[----:B------:R-:W-:Y:S02]  /*27d70*/  IMAD R20, R20, UR4, RZ ;  /* 0x0000000414147c24 */ /* 0x000fe4000f8e02ff */
[----:B------:R-:W-:Y:S01]  /*27d80*/  IMAD.WIDE.U32 R2, R21, UR4, R2 ;  /* 0x0000000415027c25 */ /* 0x000fe2000f8e0002 */
[----:B------:R-:W-:-:S03]  /*27d90*/  ISETP.GE.AND P2, PT, R4, R0, PT ;  /* 0x000000000400720c */ /* 0x000fc60003f46270 */
[----:B------:R-:W-:Y:S01]  /*27da0*/  IMAD R85, R21, UR5, R20 ;  /* 0x0000000515557c24 */ /* 0x000fe2000f8e0214 */
[----:B------:R-:W-:Y:S01]  /*27db0*/  ULDC.64 UR4, c[0x0][0xa80] ;  /* 0x0002a00000047ab9 */ /* 0x000fe20000000a00 */
[----:B------:R-:W-:Y:S01]  /*27dc0*/  VIADD R20, R23, 0x38820 ;  /* 0x0003882017147836 */ /* 0x000fe20000000000 */
[----:B------:R-:W-:Y:S01]  /*27dd0*/  LEA R84, P3, R2, UR4, 0x1 ;  /* 0x0000000402547c11 */ /* 0x000fe2000f8608ff */
[----:B------:R-:W-:-:S03]  /*27de0*/  IMAD.IADD R85, R3, 0x1, R85 ;  /* 0x0000000103557824 */ /* 0x000fc600078e0255 */
[----:B------:R-:W-:Y:S02]  /*27df0*/  PRMT R20, RZ, 0x654, R20 ;  /* 0x00000654ff147816 */ /* 0x000fe40000000014 */
[----:B------:R-:W-:Y:S01]  /*27e00*/  LEA.HI.X R85, R2, UR5, R85, 0x1, P3 ;  /* 0x0000000502557c11 */ /* 0x000fe200098f0c55 */
[C---:B------:R-:W-:Y:S01]  /*27e10*/  VIADD R81, R4.reuse, 0x20 ;  /* 0x0000002004517836 */ /* 0x040fe20000000000 */
[----:B0-----:R0:W-:Y:S01]  /*27e20*/  SYNCS.ARRIVE.TRANS64.RED.A1T0 RZ, [R20+URZ], RZ ;  /* 0x000000ff14ff79a7 */ /* 0x0011e2000810043f */
[----:B------:R-:W-:Y:S01]  /*27e30*/  VIADD R21, R4, 0x40 ;  /* 0x0000004004157836 */ /* 0x000fe20000000000 */
[----:B------:R0:W1:Y:S04]  /*27e40*/  SHFL.IDX PT, R87, R84, RZ, 0x181f ;  /* 0x00181fff54577589 */ /* 0x00006800000e0000 */
[----:B------:R0:W2:Y:S01]  /*27e50*/  SHFL.IDX PT, R83, R85, RZ, 0x181f ;  /* 0x00181fff55537589 */ /* 0x0000a200000e0000 */
[----:B------:R-:W-:-:S02]  /*27e60*/  ISETP.GE.AND P1, PT, R81, R0, PT ;  /* 0x000000005100720c */ /* 0x000fc40003f26270 */
        /* <DEDUP_REMOVED lines=20> */
.L_x_2910:
[----:B------:R-:W-:Y:S05]  /*27fb0*/  BSYNC B1 ;  /* 0x0000000000017941 */ /* 0x000fea0003800000 */
.L_x_2909:
        /* <DEDUP_REMOVED lines=22> */
.L_x_2912:
[----:B------:R-:W-:Y:S05]  /*28120*/  BSYNC B1 ;  /* 0x0000000000017941 */ /* 0x000fea0003800000 */
.L_x_2911:
        /* <DEDUP_REMOVED lines=22> */
.L_x_2914:
[----:B------:R-:W-:Y:S05]  /*28290*/  BSYNC B1 ;  /* 0x0000000000017941 */ /* 0x000fea0003800000 */
.L_x_2913:
[----:B0-----:R-:W-:Y:S01]  /*282a0*/  VIADD R3, R4, 0x60 ;  /* 0x0000006004037836 */ /* 0x001fe20000000000 */
[----:B---3--:R-:W0:Y:S04]  /*282b0*/  SHFL.IDX PT, R85, R85, 0x3, 0x181f ;  /* 0x00781f0055557f89 */ /* 0x008e2800000e0000 */
[----:B------:R-:W-:Y:S01]  /*282c0*/  ISETP.GE.AND P0, PT, R3, R0, PT ;  /* 0x000000000300720c */ /* 0x000fe20003f06270 */
[----:B------:R3:W0:-:S12]  /*282d0*/  SHFL.IDX PT, R13, R84, 0x3, 0x181f ;  /* 0x00781f00540d7f89 */ /* 0x00061800000e0000 */
[----:B---3--:R-:W-:Y:S05]  /*282e0*/  @P0 BRA `(.L_x_2915) ;  /* 0x0000002400dc0947 */ /* 0x008fea0003800000 */
        /* <DEDUP_REMOVED lines=16> */
[----:B---3--:R-:W-:Y:S01]  /*283f0*/  LEA R2, P0, R22, R13, 0x1 ;  /* 0x0000000d16027211 */ /* 0x008fe200078008ff */
[----:B------:R-:W-:-:S03]  /*28400*/  ULDC.64 UR4, c[0x0][0x208] ;  /* 0x0000820000047ab9 */ /* 0x000fc60000000a00 */
[----:B------:R-:W-:-:S05]  /*28410*/  LEA.HI.X R3, R22, R85, R218, 0x1, P0 ;  /* 0x0000005516037211 */ /* 0x000fca00000f0cda */
[----:B------:R0:W-:Y:S01]  /*28420*/  ST.E.128 desc[UR4][R2.64], R76 ;  /* 0x0000004c02007985 */ /* 0x0001e2000c101d04 */
[----:B------:R-:W-:Y:S05]  /*28430*/  BRA `(.L_x_2915) ;  /* 0x0000002400887947 */ /* 0x000fea0003800000 */
.L_x_2908:
[----:B0-----:R-:W0:Y:S01]  /*28440*/  @P1 LDC R9, c[0x0][0xbec] ;  /* 0x0002fb00ff091b82 */ /* 0x001e220000000800 */
[----:B------:R-:W-:Y:S01]  /*28450*/  ULDC.64 UR4, c[0x0][0xb08] ;  /* 0x0002c20000047ab9 */ /* 0x000fe20000000a00 */
[----:B------:R-:W-:Y:S01]  /*28460*/  IMAD.MOV.U32 R10, RZ, RZ, R14 ;  /* 0x000000ffff0a7224 */ /* 0x000fe200078e000e */
[----:B------:R1:W5:Y:S01]  /*28470*/  LDL R211, [R1+0x1a8] ;  /* 0x0001a80001d37983 */ /* 0x0003620000100800 */
[----:B------:R-:W-:-:S03]  /*28480*/  IMAD R4, R4, UR4, RZ ;  /* 0x0000000404047c24 */ /* 0x000fc6000f8e02ff */
[----:B------:R1:W5:Y:S01]  /*28490*/  LDL R210, [R1+0x110] ;  /* 0x0001100001d27983 */ /* 0x0003620000100800 */
[----:B------:R-:W2:Y:S01]  /*284a0*/  @P1 LDC R8, c[0x0][0xbf0] ;  /* 0x0002fc00ff081b82 */ /* 0x000ea20000000800 */
[----:B------:R-:W-:Y:S02]  /*284b0*/  IMAD R4, R3, UR5, R4 ;  /* 0x0000000503047c24 */ /* 0x000fe4000f8e0204 */
        /* <DEDUP_REMOVED lines=8> */
[----:B------:R-:W-:Y:S01]  /*28540*/  IMAD.WIDE.U32 R8, R3, UR4, RZ ;  /* 0x0000000403087c25 */ /* 0x000fe2000f8e00ff */
        /* <DEDUP_REMOVED lines=15> */
[--C-:B------:R-:W-:Y:S01]  /*28640*/  IMAD.MOV R2, RZ, RZ, -R10.reuse ;  /* 0x000000ffff027224 */ /* 0x100fe200078e0a0a */
[----:B------:R1:W5:Y:S01]  /*28650*/  LDL R199, [R1+0x190] ;  /* 0x0001900001c77983 */ /* 0x0003620000100800 */
[----:B------:R-:W-:Y:S01]  /*28660*/  IMAD.IADD R9, R9, 0x1, R3 ;  /* 0x0000000109097824 */ /* 0x000fe200078e0203 */
[----:B------:R-:W-:Y:S01]  /*28670*/  SHF.R.S32.HI R3, RZ, 0x1f, R10 ;  /* 0x0000001fff037819 */ /* 0x000fe2000001140a */
[----:B------:R-:W-:Y:S01]  /*28680*/  IMAD R2, R156, R2, R14 ;  /* 0x000000029c027224 */ /* 0x000fe200078e020e */
[----:B------:R1:W5:Y:S01]  /*28690*/  LDL R198, [R1+0xf8] ;  /* 0x0000f80001c67983 */ /* 0x0003620000100800 */
[----:B------:R-:W-:-:S03]  /*286a0*/  IMAD.WIDE.U32 R8, R157, UR4, R8 ;  /* 0x000000049d087c25 */ /* 0x000fc6000f8e0008 */
[----:B------:R1:W5:Y:S01]  /*286b0*/  LDL R197, [R1+0x18c] ;  /* 0x00018c0001c57983 */ /* 0x0003620000100800 */
[----:B------:R-:W-:Y:S01]  /*286c0*/  IMAD R9, R157, UR5, R9 ;  /* 0x000000059d097c24 */ /* 0x000fe2000f8e0209 */
[----:B------:R-:W-:Y:S02]  /*286d0*/  ULDC.64 UR4, c[0x0][0xb30] ;  /* 0x0002cc0000047ab9 */ /* 0x000fe40000000a00 */
[----:B------:R-:W-:Y:S01]  /*286e0*/  IMAD R3, R3, UR4, RZ ;  /* 0x0000000403037c24 */ /* 0x000fe2000f8e02ff */
[----:B------:R-:W-:Y:S01]  /*286f0*/  SHF.R.S32.HI R4, RZ, 0x1f, R2 ;  /* 0x0000001fff047819 */ /* 0x000fe20000011402 */
[C---:B------:R-:W-:Y:S01]  /*28700*/  IMAD.WIDE.U32 R8, R10.reuse, UR4, R8 ;  /* 0x000000040a087c25 */ /* 0x040fe2000f8e0008 */
[----:B------:R1:W5:Y:S03]  /*28710*/  LDL R196, [R1+0xf4] ;  /* 0x0000f40001c47983 */ /* 0x0003660000100800 */
[----:B------:R-:W-:Y:S01]  /*28720*/  IMAD R3, R10, UR5, R3 ;  /* 0x000000050a037c24 */ /* 0x000fe2000f8e0203 */
[----:B------:R-:W-:Y:S01]  /*28730*/  ULDC.64 UR4, c[0x0][0xb28] ;  /* 0x0002ca0000047ab9 */ /* 0x000fe20000000a00 */
[----:B------:R1:W5:Y:S01]  /*28740*/  LDL R195, [R1+0x188] ;  /* 0x0001880001c37983 */ /* 0x0003620000100800 */
[----:B------:R-:W-:-:S02]  /*28750*/  IMAD R4, R4, UR4, RZ ;  /* 0x0000000404047c24 */ /* 0x000fc4000f8e02ff */
[----:B------:R-:W-:Y:S01]  /*28760*/  IMAD.IADD R9, R9, 0x1, R3 ;  /* 0x0000000109097824 */ /* 0x000fe200078e0203 */
[----:B------:R1:W5:Y:S01]  /*28770*/  LDL R194, [R1+0xf0] ;  /* 0x0000f00001c27983 */ /* 0x0003620000100800 */
[C---:B------:R-:W-:Y:S02]  /*28780*/  IMAD R4, R2.reuse, UR5, R4 ;  /* 0x0000000502047c24 */ /* 0x040fe4000f8e0204 */
[----:B------:R-:W-:Y:S01]  /*28790*/  IMAD.WIDE.U32 R8, R2, UR4, R8 ;  /* 0x0000000402087c25 */ /* 0x000fe2000f8e0008 */
[----:B------:R-:W-:Y:S01]  /*287a0*/  ULDC.64 UR4, c[0x0][0xb00] ;  /* 0x0002c00000047ab9 */ /* 0x000fe20000000a00 */
[----:B------:R1:W5:Y:S02]  /*287b0*/  LDL R193, [R1+0x184] ;  /* 0x0001840001c17983 */ /* 0x0003640000100800 */
[----:B------:R-:W-:Y:S01]  /*287c0*/  IMAD.IADD R20, R9, 0x1, R4 ;  /* 0x0000000109147824 */ /* 0x000fe200078e0204 */
[C---:B------:R-:W-:Y:S01]  /*287d0*/  LEA R4, P0, R8.reuse, UR4, 0x2 ;  /* 0x0000000408047c11 */ /* 0x040fe2000f8010ff */
[----:B------:R1:W5:Y:S03]  /*287e0*/  LDL R192, [R1+0xec] ;  /* 0x0000ec0001c07983 */ /* 0x0003660000100800 */
[----:B------:R-:W-:Y:S01]  /*287f0*/  LEA.HI.X R20, R8, UR5, R20, 0x2, P0 ;  /* 0x0000000508147c11 */ /* 0x000fe200080f1414 */
[----:B------:R1:W5:Y:S01]  /*28800*/  LDL R191, [R1+0x180] ;  /* 0x0001800001bf7983 */ /* 0x0003620000100800 */
[----:B------:R-:W-:-:S03]  /*28810*/  ISETP.GE.AND P0, PT, R13, R0, PT ;  /* 0x000000000d00720c */ /* 0x000fc60003f06270 */
        /* <DEDUP_REMOVED lines=40> */
[----:B------:R-:W-:-:S05]  /*28aa0*/  VIADD R2, R23, 0x38820 ;  /* 0x0003882017027836 */ /* 0x000fca0000000000 */
[----:B------:R-:W-:Y:S01]  /*28ab0*/  PRMT R2, RZ, 0x654, R2 ;  /* 0x00000654ff027816 */ /* 0x000fe20000000002 */
[----:B------:R1:W0:Y:S01]  /*28ac0*/  SHFL.IDX PT, R3, R20, RZ, 0x1c1f ;  /* 0x001c1fff14037589 */ /* 0x00022200000e0000 */
[----:B------:R-:W-:Y:S02]  /*28ad0*/  BSSY B1, `(.L_x_2916) ;  /* 0x0000086000017945 */ /* 0x000fe40003800000 */
[----:B------:R2:W-:Y:S02]  /*28ae0*/  SYNCS.ARRIVE.TRANS64.RED.A1T0 RZ, [R2+URZ], RZ ;  /* 0x000000ff02ff79a7 */ /* 0x0005e4000810043f */
[----:B--2---:R1:W2:Y:S01]  /*28af0*/  SHFL.IDX PT, R2, R4, RZ, 0x1c1f ;  /* 0x001c1fff04027589 */ /* 0x0042a200000e0000 */
[----:B------:R-:W-:Y:S05]  /*28b00*/  @P0 BRA `(.L_x_2917) ;  /* 0x0000000800080947 */ /* 0x000fea0003800000 */
[----:B------:R-:W3:Y:S01]  /*28b10*/  LDL R11, [R1+0x74] ;  /* 0x00007400010b7983 */ /* 0x000ee20000100800 */
[----:B------:R-:W-:Y:S01]  /*28b20*/  ULDC UR4, c[0x0][0xac8] ;  /* 0x0002b20000047ab9 */ /* 0x000fe20000000800 */
[----:B------:R-:W-:Y:S01]  /*28b30*/  ULDC.64 UR6, c[0x0][0x208] ;  /* 0x0000820000067ab9 */ /* 0x000fe20000000a00 */
[----:B-----5:R-:W-:Y:S02]  /*28b40*/  ISETP.GE.AND P5, PT, R192, UR4, PT ;  /* 0x00000004c0007c0c */ /* 0x020fe4000bfa6270 */
[----:B------:R-:W-:Y:S02]  /*28b50*/  ISETP.GE.AND P4, PT, R190, UR4, PT ;  /* 0x00000004be007c0c */ /* 0x000fe4000bf86270 */
[----:B------:R-:W-:Y:S02]  /*28b60*/  ISETP.GE.AND P3, PT, R188, UR4, PT ;  /* 0x00000004bc007c0c */ /* 0x000fe4000bf66270 */
[----:B---3--:R-:W-:-:S13]  /*28b70*/  ISETP.GE.AND P0, PT, R11, UR4, PT ;  /* 0x000000040b007c0c */ /* 0x008fda000bf06270 */
        /* <DEDUP_REMOVED lines=70> */
[----:B--2---:R-:W-:-:S03]  /*28fe0*/  @!P4 LEA R10, P0, R178, R2, 0x2 ;  /* 0x00000002b20ac211 */ /* 0x004fc600078010ff */
[----:B------:R0:W-:Y:S01]  /*28ff0*/  @!P3 ST.E.64 desc[UR6][R8.64], R92 ;  /* 0x0000005c0800b985 */ /* 0x0001e2000c101b06 */
[-C--:B------:R-:W-:Y:S02]  /*29000*/  @!P4 LEA.HI.X R11, R178, R3.reuse, R179, 0x2, P0 ;  /* 0x00000003b20bc211 */ /* 0x080fe400000f14b3 */
[----:B------:R-:W-:Y:S02]  /*29010*/  ISETP.GE.AND P0, PT, R170, UR4, PT ;  /* 0x00000004aa007c0c */ /* 0x000fe4000bf06270 */
[-C--:B---3--:R-:W-:Y:S01]  /*29020*/  @!P5 LEA R14, P6, R176, R2.reuse, 0x2 ;  /* 0x00000002b00ed211 */ /* 0x088fe200078c10ff */
[----:B------:R2:W-:Y:S01]  /*29030*/  @!P4 ST.E.64 desc[UR6][R10.64], R96 ;  /* 0x000000600a00c985 */ /* 0x0005e2000c101b06 */
[----:B------:R-:W-:Y:S02]  /*29040*/  ISETP.GE.AND P4, PT, R166, UR4, PT ;  /* 0x00000004a6007c0c */ /* 0x000fe4000bf86270 */
[----:B------:R-:W-:Y:S02]  /*29050*/  @!P5 LEA.HI.X R15, R176, R3, R177, 0x2, P6 ;  /* 0x00000003b00fd211 */ /* 0x000fe400030f14b1 */
[----:B0-----:R-:W-:-:S03]  /*29060*/  @!P2 LEA R8, P6, R174, R2, 0x2 ;  /* 0x00000002ae08a211 */ /* 0x001fc600078c10ff */
[----:B------:R0:W-:Y:S01]  /*29070*/  @!P5 ST.E.64 desc[UR6][R14.64], R100 ;  /* 0x000000640e00d985 */ /* 0x0001e2000c101b06 */
[----:B------:R-:W-:Y:S02]  /*29080*/  ISETP.GE.AND P5, PT, R168, UR4, PT ;  /* 0x00000004a8007c0c */ /* 0x000fe4000bfa6270 */
[----:B------:R-:W-:Y:S02]  /*29090*/  @!P2 LEA.HI.X R9, R174, R3, R175, 0x2, P6 ;  /* 0x00000003ae09a211 */ /* 0x000fe400030f14af */
[----:B--2---:R-:W-:-:S03]  /*290a0*/  @!P1 LEA R10, P3, R172, R2, 0x2 ;  /* 0x00000002ac0a9211 */ /* 0x004fc600078610ff */
[----:B------:R2:W-:Y:S01]  /*290b0*/  @!P2 ST.E.64 desc[UR6][R8.64], R104 ;  /* 0x000000680800a985 */ /* 0x0005e2000c101b06 */
[-C--:B------:R-:W-:Y:S02]  /*290c0*/  @!P1 LEA.HI.X R11, R172, R3.reuse, R173, 0x2, P3 ;  /* 0x00000003ac0b9211 */ /* 0x080fe400018f14ad */
[----:B------:R-:W-:Y:S02]  /*290d0*/  ISETP.GE.AND P3, PT, R164, UR4, PT ;  /* 0x00000004a4007c0c */ /* 0x000fe4000bf66270 */
[CC--:B0-----:R-:W-:Y:S01]  /*290e0*/  @!P0 LEA R14, P6, R170.reuse, R2.reuse, 0x2 ;  /* 0x00000002aa0e8211 */ /* 0x0c1fe200078c10ff */
[----:B------:R0:W-:Y:S03]  /*290f0*/  @!P1 ST.E.64 desc[UR6][R10.64], R108 ;  /* 0x0000006c0a009985 */ /* 0x0001e6000c101b06 */
[----:B------:R-:W-:Y:S02]  /*29100*/  @!P0 LEA.HI.X R15, R170, R3, R171, 0x2, P6 ;  /* 0x00000003aa0f8211 */ /* 0x000fe400030f14ab */
[----:B--2---:R-:W-:-:S03]  /*29110*/  @!P5 LEA R8, P1, R168, R2, 0x2 ;  /* 0x00000002a808d211 */ /* 0x004fc600078210ff */
        /* <DEDUP_REMOVED lines=8> */
[-C--:B--2---:R-:W-:Y:S01]  /*291a0*/  @!P3 LEA R14, P6, R164, R2.reuse, 0x2 ;  /* 0x00000002a40eb211 */ /* 0x084fe200078c10ff */
[----:B------:R2:W-:Y:S01]  /*291b0*/  @!P4 ST.E.64 desc[UR6][R10.64], R120 ;  /* 0x000000780a00c985 */ /* 0x0005e2000c101b06 */
[----:B------:R-:W-:Y:S02]  /*291c0*/  ISETP.GE.AND P4, PT, R158, UR4, PT ;  /* 0x000000049e007c0c */ /* 0x000fe4000bf86270 */
[----:B------:R-:W-:Y:S02]  /*291d0*/  @!P3 LEA.HI.X R15, R164, R3, R165, 0x2, P6 ;  /* 0x00000003a40fb211 */ /* 0x000fe400030f14a5 */
[----:B0-----:R-:W-:-:S03]  /*291e0*/  @!P0 LEA R8, P5, R162, R2, 0x2 ;  /* 0x00000002a2088211 */ /* 0x001fc600078a10ff */
[----:B------:R0:W-:Y:S01]  /*291f0*/  @!P3 ST.E.64 desc[UR6][R14.64], R124 ;  /* 0x0000007c0e00b985 */ /* 0x0001e2000c101b06 */
[----:B------:R-:W-:Y:S02]  /*29200*/  ISETP.GE.AND P3, PT, R156, UR4, PT ;  /* 0x000000049c007c0c */ /* 0x000fe4000bf66270 */
[-C--:B------:R-:W-:Y:S02]  /*29210*/  @!P0 LEA.HI.X R9, R162, R3.reuse, R163, 0x2, P5 ;  /* 0x00000003a2098211 */ /* 0x080fe400028f14a3 */
[----:B------:R-:W-:Y:S02]  /*29220*/  ISETP.GE.AND P5, PT, R152, UR4, PT ;  /* 0x0000000498007c0c */ /* 0x000fe4000bfa6270 */
[C---:B--2---:R-:W-:Y:S01]  /*29230*/  @!P1 LEA R10, P6, R160.reuse, R2, 0x2 ;  /* 0x00000002a00a9211 */ /* 0x044fe200078c10ff */
[----:B------:R2:W-:Y:S03]  /*29240*/  @!P0 ST.E.64 desc[UR6][R8.64], R128 ;  /* 0x0000008008008985 */ /* 0x0005e6000c101b06 */
[----:B------:R-:W-:-:S03]  /*29250*/  @!P1 LEA.HI.X R11, R160, R3, R161, 0x2, P6 ;  /* 0x00000003a00b9211 */ /* 0x000fc600030f14a1 */
[CC--:B0-----:R-:W-:Y:S02]  /*29260*/  @!P3 LEA R14, P6, R156.reuse, R2.reuse, 0x2 ;  /* 0x000000029c0eb211 */ /* 0x0c1fe400078c10ff */
[----:B------:R0:W-:Y:S02]  /*29270*/  @!P1 ST.E.64 desc[UR6][R10.64], R132 ;  /* 0x000000840a009985 */ /* 0x0001e4000c101b06 */
[----:B------:R-:W-:Y:S02]  /*29280*/  @!P3 LEA.HI.X R15, R156, R3, R157, 0x2, P6 ;  /* 0x000000039c0fb211 */ /* 0x000fe400030f149d */
[----:B--2---:R-:W-:-:S04]  /*29290*/  @!P4 LEA R8, P0, R158, R2, 0x2 ;  /* 0x000000029e08c211 */ /* 0x004fc800078010ff */
[----:B------:R-:W-:Y:S02]  /*292a0*/  @!P4 LEA.HI.X R9, R158, R3, R159, 0x2, P0 ;  /* 0x000000039e09c211 */ /* 0x000fe400000f149f */
[----:B0-----:R-:W-:-:S03]  /*292b0*/  @!P2 LEA R10, P1, R154, R2, 0x2 ;  /* 0x000000029a0aa211 */ /* 0x001fc600078210ff */
[----:B------:R3:W-:Y:S01]  /*292c0*/  @!P4 ST.E.64 desc[UR6][R8.64], R136 ;  /* 0x000000880800c985 */ /* 0x0007e2000c101b06 */
[----:B------:R-:W-:Y:S02]  /*292d0*/  @!P5 LEA R2, P0, R152, R2, 0x2 ;  /* 0x000000029802d211 */ /* 0x000fe400078010ff */
[-C--:B------:R-:W-:Y:S01]  /*292e0*/  @!P2 LEA.HI.X R11, R154, R3.reuse, R155, 0x2, P1 ;  /* 0x000000039a0ba211 */ /* 0x080fe200008f149b */
[----:B------:R3:W-:Y:S01]  /*292f0*/  @!P3 ST.E.64 desc[UR6][R14.64], R140 ;  /* 0x0000008c0e00b985 */ /* 0x0007e2000c101b06 */
[----:B------:R-:W-:-:S03]  /*29300*/  @!P5 LEA.HI.X R3, R152, R3, R153, 0x2, P0 ;  /* 0x000000039803d211 */ /* 0x000fc600000f1499 */
[----:B------:R3:W-:Y:S04]  /*29310*/  @!P2 ST.E.64 desc[UR6][R10.64], R144 ;  /* 0x000000900a00a985 */ /* 0x0007e8000c101b06 */
[----:B------:R3:W-:Y:S02]  /*29320*/  @!P5 ST.E.64 desc[UR6][R2.64], R148 ;  /* 0x000000940200d985 */ /* 0x0007e4000c101b06 */
.L_x_2917:
[----:B------:R-:W-:Y:S05]  /*29330*/  BSYNC B1 ;  /* 0x0000000000017941 */ /* 0x000fea0003800000 */
.L_x_2916:
[----:B------:R-:W-:Y:S01]  /*29340*/  ISETP.GE.AND P0, PT, R12, R0, PT ;  /* 0x000000000c00720c */ /* 0x000fe20003f06270 */
[----:B------:R4:W0:Y:S04]  /*29350*/  SHFL.IDX PT, R21, R20, 0x1, 0x1c1f ;  /* 0x003c1f0014157f89 */ /* 0x00082800000e0000 */
[----:B-1----:R4:W1:Y:S08]  /*29360*/  SHFL.IDX PT, R20, R4, 0x1, 0x1c1f ;  /* 0x003c1f0004147f89 */ /* 0x00287000000e0000 */
[----:B----4-:R-:W-:Y:S05]  /*29370*/  @P0 BRA `(.L_x_2915) ;  /* 0x0000001400b80947 */ /* 0x010fea0003800000 */
[----:B--23--:R-:W2:Y:S01]  /*29380*/  LDL R2, [R1+0x74] ;  /* 0x0000740001027983 */ /* 0x00cea20000100800 */
[----:B------:R-:W-:Y:S01]  /*29390*/  ULDC UR4, c[0x0][0xac8] ;  /* 0x0002b20000047ab9 */ /* 0x000fe20000000800 */
[----:B------:R-:W-:Y:S01]  /*293a0*/  ULDC.64 UR6, c[0x0][0x208] ;  /* 0x0000820000067ab9 */ /* 0x000fe20000000a00 */
[----:B-----5:R-:W-:Y:S02]  /*293b0*/  ISETP.GE.AND P2, PT, R224, UR4, PT ;  /* 0x00000004e0007c0c */ /* 0x020fe4000bf46270 */
[----:B------:R-:W-:Y:S02]  /*293c0*/  ISETP.GE.AND P1, PT, R210, UR4, PT ;  /* 0x00000004d2007c0c */ /* 0x000fe4000bf26270 */
[----:B------:R-:W-:Y:S02]  /*293d0*/  ISETP.GE.AND P0, PT, R208, UR4, PT ;  /* 0x00000004d0007c0c */ /* 0x000fe4000bf06270 */
[----:B------:R-:W-:-:S09]  /*293e0*/  ISETP.GE.AND P4, PT, R204, UR4, PT ;  /* 0x00000004cc007c0c */ /* 0x000fd2000bf86270 */
[----:B-1----:R-:W-:-:S04]  /*293f0*/  @!P1 LEA R8, P5, R210, R20, 0x2 ;  /* 0x00000014d2089211 */ /* 0x002fc800078a10ff */
[----:B0-----:R-:W-:Y:S02]  /*29400*/  @!P1 LEA.HI.X R9, R210, R21, R211, 0x2, P5 ;  /* 0x00000015d2099211 */ /* 0x001fe400028f14d3 */
[----:B------:R-:W-:Y:S02]  /*29410*/  ISETP.GE.AND P5, PT, R202, UR4, PT ;  /* 0x00000004ca007c0c */ /* 0x000fe4000bfa6270 */
[----:B--2---:R-:W-:-:S13]  /*29420*/  ISETP.GE.AND P3, PT, R2, UR4, PT ;  /* 0x0000000402007c0c */ /* 0x004fda000bf66270 */
[----:B------:R-:W-:-:S05]  /*29430*/  @!P3 IMAD.WIDE R2, R2, 0x4, R20 ;  /* 0x000000040202b825 */ /* 0x000fca00078e0214 */
        /* <DEDUP_REMOVED lines=11> */
[----:B-1----:R-:W-:Y:S02]  /*294f0*/  @!P4 LEA R8, P2, R204, R20, 0x2 ;  /* 0x00000014cc08c211 */ /* 0x002fe400078410ff */
[----:B------:R-:W-:-:S02]  /*29500*/  @!P3 LEA.HI.X R3, R206, R21, R207, 0x2, P1 ;  /* 0x00000015ce03b211 */ /* 0x000fc400008f14cf */
[----:B------:R-:W-:Y:S02]  /*29510*/  ISETP.GE.AND P1, PT, R198, UR4, PT ;  /* 0x00000004c6007c0c */ /* 0x000fe4000bf26270 */
[-C--:B------:R-:W-:Y:S01]  /*29520*/  @!P4 LEA.HI.X R9, R204, R21.reuse, R205, 0x2, P2 ;  /* 0x00000015cc09c211 */ /* 0x080fe200010f14cd */
[----:B------:R0:W-:Y:S01]  /*29530*/  @!P3 ST.E.64 desc[UR6][R2.64], R42 ;  /* 0x0000002a0200b985 */ /* 0x0001e2000c101b06 */
[----:B------:R-:W-:Y:S02]  /*29540*/  ISETP.GE.AND P2, PT, R196, UR4, PT ;  /* 0x00000004c4007c0c */ /* 0x000fe4000bf46270 */
[----:B--2---:R-:W-:Y:S01]  /*29550*/  @!P5 LEA R10, P6, R202, R20, 0x2 ;  /* 0x00000014ca0ad211 */ /* 0x004fe200078c10ff */
[----:B------:R1:W-:Y:S01]  /*29560*/  @!P4 ST.E.64 desc[UR6][R8.64], R46 ;  /* 0x0000002e0800c985 */ /* 0x0003e2000c101b06 */
[----:B------:R-:W-:Y:S02]  /*29570*/  ISETP.GE.AND P3, PT, R194, UR4, PT ;  /* 0x00000004c2007c0c */ /* 0x000fe4000bf66270 */
[----:B------:R-:W-:-:S02]  /*29580*/  @!P5 LEA.HI.X R11, R202, R21, R203, 0x2, P6 ;  /* 0x00000015ca0bd211 */ /* 0x000fc400030f14cb */
        /* <DEDUP_REMOVED lines=82> */
[----:B------:R-:W-:Y:S02]  /*29ab0*/  @!P2 LEA.HI.X R11, R156, R21, R157, 0x2, P1 ;  /* 0x000000159c0ba211 */ /* 0x000fe400008f149d */
[----:B-1----:R-:W-:-:S04]  /*29ac0*/  @!P4 LEA R8, P0, R160, R20, 0x2 ;  /* 0x00000014a008c211 */ /* 0x002fc800078010ff */
[-C--:B------:R-:W-:Y:S02]  /*29ad0*/  @!P4 LEA.HI.X R9, R160, R21.reuse, R161, 0x2, P0 ;  /* 0x00000015a009c211 */ /* 0x080fe400000f14a1 */
[-C--:B------:R-:W-:Y:S02]  /*29ae0*/  @!P5 LEA R12, P0, R154, R20.reuse, 0x2 ;  /* 0x000000149a0cd211 */ /* 0x080fe400078010ff */
[----:B--2---:R-:W-:Y:S01]  /*29af0*/  @!P3 LEA R2, P6, R158, R20, 0x2 ;  /* 0x000000149e02b211 */ /* 0x004fe200078c10ff */
        /* <DEDUP_REMOVED lines=8> */
[----:B0-----:R-:W-:Y:S01]  /*29b80*/  LEA R2, P0, R152, R20, 0x2 ;  /* 0x0000001498027211 */ /* 0x001fe200078010ff */
[----:B------:R-:W-:-:S03]  /*29b90*/  ULDC.64 UR4, c[0x0][0x208] ;  /* 0x0000820000047ab9 */ /* 0x000fc60000000a00 */
[----:B------:R-:W-:-:S05]  /*29ba0*/  LEA.HI.X R3, R152, R21, R153, 0x2, P0 ;  /* 0x0000001598037211 */ /* 0x000fca00000f1499 */
[----:B------:R0:W-:Y:S01]  /*29bb0*/  ST.E.64 desc[UR4][R2.64], R150 ;  /* 0x0000009602007985 */ /* 0x0001e2000c101b04 */
[----:B------:R-:W-:Y:S05]  /*29bc0*/  BRA `(.L_x_2915) ;  /* 0x0000000c00a47947 */ /* 0x000fea0003800000 */
.L_x_2906:
[----:B---3--:R-:W3:Y:S01]  /*29bd0*/  LDL.LU R4, [R1+0x8c] ;  /* 0x00008c0001047983 */ /* 0x008ee20000300800 */
[----:B------:R-:W-:Y:S01]  /*29be0*/  ULDC.64 UR6, c[0x0][0xc08] ;  /* 0x0003020000067ab9 */ /* 0x000fe20000000a00 */
[----:B------:R-:W-:Y:S02]  /*29bf0*/  ULDC.64 UR4, c[0x0][0xc00] ;  /* 0x0003000000047ab9 */ /* 0x000fe40000000a00 */
[----:B------:R-:W4:Y:S04]  /*29c00*/  LDL.LU R0, [R1+0x90] ;  /* 0x0000900001007983 */ /* 0x000f280000300800 */
[----:B01----:R-:W2:Y:S01]  /*29c10*/  LDL R10, [R1+0x84] ;  /* 0x00008400010a7983 */ /* 0x003ea20000100800 */
[----:B------:R-:W-:Y:S01]  /*29c20*/  ISETP.NE.U32.AND P1, PT, RZ, UR6, PT ;  /* 0x00000006ff007c0c */ /* 0x000fe2000bf25070 */
[----:B------:R-:W-:Y:S01]  /*29c30*/  IMAD.MOV.U32 R25, RZ, RZ, RZ ;  /* 0x000000ffff197224 */ /* 0x000fe200078e00ff */
[----:B------:R-:W-:Y:S01]  /*29c40*/  ISETP.NE.U32.AND P0, PT, RZ, UR4, PT ;  /* 0x00000004ff007c0c */ /* 0x000fe2000bf05070 */
[----:B------:R-:W-:Y:S01]  /*29c50*/  ULDC.64 UR8, c[0x0][0x208] ;  /* 0x0000820000087ab9 */ /* 0x000fe20000000a00 */
[----:B------:R-:W-:Y:S01]  /*29c60*/  ISETP.NE.AND.EX P1, PT, RZ, UR7, PT, P1 ;  /* 0x00000007ff007c0c */ /* 0x000fe2000bf25310 */
[----:B------:R-:W0:Y:S01]  /*29c70*/  S2R R35, SR_TID.X ;  /* 0x0000000000237919 */ /* 0x000e220000002100 */
[----:B------:R-:W-:-:S02]  /*29c80*/  ISETP.NE.AND.EX P0, PT, RZ, UR5, PT, P0 ;  /* 0x00000005ff007c0c */ /* 0x000fc4000bf05300 */
[----:B---3--:R-:W-:-:S04]  /*29c90*/  IADD3 R2, P2, R4, UR4, RZ ;  /* 0x0000000404027c10 */ /* 0x008fc8000ff5e0ff */
[----:B----4-:R-:W-:-:S05]  /*29ca0*/  IADD3.X R3, R0, UR5, RZ, P2, !PT ;  /* 0x0000000500037c10 */ /* 0x010fca00097fe4ff */
[----:B------:R-:W-:Y:S01]  /*29cb0*/  @P1 IADD3 R8, P2, R4, UR6, RZ ;  /* 0x0000000604081c10 */ /* 0x000fe2000ff5e0ff */
[----:B------:R-:W-:Y:S01]  /*29cc0*/  ULDC UR4, c[0x0][0xa88] ;  /* 0x0002a20000047ab9 */ /* 0x000fe20000000800 */
[----:B------:R1:W5:Y:S02]  /*29cd0*/  @P0 LDG.E R25, desc[UR8][R2.64] ;  /* 0x0000000802190981 */ /* 0x000364000c1e1900 */
[----:B------:R-:W-:Y:S01]  /*29ce0*/  @P1 IADD3.X R9, R0, UR7, RZ, P2, !PT ;  /* 0x0000000700091c10 */ /* 0x000fe200097fe4ff */
[----:B------:R-:W-:Y:S01]  /*29cf0*/  IMAD.U32 R0, RZ, RZ, UR4 ;  /* 0x00000004ff007e24 */ /* 0x000fe2000f8e00ff */
[----:B--2---:R-:W-:Y:S01]  /*29d00*/  ISETP.NE.AND P2, PT, R10, RZ, PT ;  /* 0x000000ff0a00720c */ /* 0x004fe20003f45270 */
[----:B0-----:R-:W-:-:S04]  /*29d10*/  VIADD R4, R35, 0xffffff80 ;  /* 0xffffff8023047836 */ /* 0x001fc80000000000 */
[----:B------:R1:W5:Y:S01]  /*29d20*/  @P1 LDG.E R0, desc[UR8][R8.64] ;  /* 0x0000000808001981 */ /* 0x000362000c1e1900 */
[----:B------:R-:W-:-:S07]  /*29d30*/  ISETP.GT.AND P3, PT, R4, 0x7f, PT ;  /* 0x0000007f0400780c */ /* 0x000fce0003f64270 */
[----:B------:R-:W0:Y:S02]  /*29d40*/  @!P2 LDC R10, c[0x0][0xad4] ;  /* 0x0002b500ff0aab82 */ /* 0x000e240000000800 */
[----:B0-----:R1:W-:Y:S01]  /*29d50*/  @!P2 STL [R1+0x84], R10 ;  /* 0x0000840a0100a387 */ /* 0x0013e20000100800 */
[----:B------:R-:W-:Y:S01]  /*29d60*/  ISETP.GT.AND P2, PT, R10, 0x1, PT ;  /* 0x000000010a00780c */ /* 0x000fe20003f44270 */
[----:B------:R-:W-:-:S12]  /*29d70*/  @P1 BRA `(.L_x_2918) ;  /* 0x0000000000141947 */ /* 0x000fd80003800000 */
[----:B------:R-:W-:Y:S05]  /*29d80*/  @!P0 BRA `(.L_x_2918) ;  /* 0x0000000000108947 */ /* 0x000fea0003800000 */
[----:B------:R-:W-:Y:S02]  /*29d90*/  ULDC.64 UR4, c[0x0][0x208] ;  /* 0x0000820000047ab9 */ /* 0x000fe40000000a00 */
[----:B-1----:R-:W2:Y:S04]  /*29da0*/  LDG.E R9, desc[UR4][R2.64] ;  /* 0x0000000402097981 */ /* 0x002ea8000c1e1900 */
[----:B-----5:R-:W2:Y:S02]  /*29db0*/  LDG.E R0, desc[UR4][R2.64+0x4] ;  /* 0x0000040402007981 */ /* 0x020ea4000c1e1900 */
[----:B--2---:R-:W-:-:S07]  /*29dc0*/  IMAD.IADD R0, R0, 0x1, -R9 ;  /* 0x0000000100007824 */ /* 0x004fce00078e0a09 */
.L_x_2918:
[----:B-1----:R-:W2:Y:S04]  /*29dd0*/  LDL.LU R3, [R1+0x88] ;  /* 0x0000880001037983 */ /* 0x002ea80000300800 */
        /* <DEDUP_REMOVED lines=18> */
[----:B------:R-:W-:Y:S01]  /*29f00*/  SEL R24, R24, 0x978, P0 ;  /* 0x0000097818187807 */ /* 0x000fe20000000000 */
[----:B------:R-:W-:-:S04]  /*29f10*/  ULDC.64 UR4, c[0x0][0x208] ;  /* 0x0000820000047ab9 */ /* 0x000fc80000000a00 */
        /* <DEDUP_REMOVED lines=37> */
.L_x_2920:
[----:B------:R-:W-:Y:S05]  /*2a170*/  BSYNC B1 ;  /* 0x0000000000017941 */ /* 0x000fea0003800000 */
.L_x_2919:
[----:B------:R-:W-:Y:S05]  /*2a180*/  @P2 BRA `(.L_x_2915) ;  /* 0x0000000800342947 */ /* 0x000fea0003800000 */
[----:B------:R-:W2:Y:S01]  /*2a190*/  LDL.LU R2, [R1+0x68] ;  /* 0x0000680001027983 */ /* 0x000ea20000300800 */
[----:B------:R-:W1:Y:S01]  /*2a1a0*/  LDC R15, c[0x0][0xbe8] ;  /* 0x0002fa00ff0f7b82 */ /* 0x000e620000000800 */
[----:B------:R-:W-:Y:S01]  /*2a1b0*/  ULDC.64 UR4, c[0x0][0xaa0] ;  /* 0x0002a80000047ab9 */ /* 0x000fe20000000a00 */
[----:B------:R-:W-:Y:S01]  /*2a1c0*/  ULDC.64 UR6, c[0x0][0xaf0] ;  /* 0x0002bc0000067ab9 */ /* 0x000fe20000000a00 */
[----:B------:R-:W3:Y:S01]  /*2a1d0*/  LDL R4, [R1+0x80] ;  /* 0x0000800001047983 */ /* 0x000ee20000100800 */
[----:B------:R-:W-:Y:S01]  /*2a1e0*/  BSSY B1, `(.L_x_2921) ;  /* 0x0000042000017945 */ /* 0x000fe20003800000 */
[----:B-1----:R-:W-:Y:S01]  /*2a1f0*/  ISETP.NE.AND P0, PT, R15, 0x1, PT ;  /* 0x000000010f00780c */ /* 0x002fe20003f05270 */
[----:B------:R-:W-:-:S12]  /*2a200*/  IMAD R21, R0, R15, RZ ;  /* 0x0000000f00157224 */ /* 0x000fd800078e02ff */
[----:B------:R-:W1:Y:S08]  /*2a210*/  @P0 LDC R8, c[0x0][0xbec] ;  /* 0x0002fb00ff080b82 */ /* 0x000e700000000800 */
[----:B------:R-:W4:Y:S01]  /*2a220*/  @P0 LDC R11, c[0x0][0xbf0] ;  /* 0x0002fc00ff0b0b82 */ /* 0x000f220000000800 */
[----:B--2---:R-:W-:Y:S02]  /*2a230*/  IMAD.MOV.U32 R10, RZ, RZ, R2 ;  /* 0x000000ffff0a7224 */ /* 0x004fe400078e0002 */
[----:B------:R-:W-:-:S02]  /*2a240*/  IMAD R2, R26, UR4, RZ ;  /* 0x000000041a027c24 */ /* 0x000fc4000f8e02ff */
[----:B---3--:R-:W-:Y:S02]  /*2a250*/  IMAD R4, R4, 0x20, R225 ;  /* 0x0000002004047824 */ /* 0x008fe400078e02e1 */
[C---:B------:R-:W-:Y:S02]  /*2a260*/  IMAD R9, R25.reuse, UR5, R2 ;  /* 0x0000000519097c24 */ /* 0x040fe4000f8e0202 */
[----:B0-----:R-:W-:Y:S01]  /*2a270*/  IMAD.WIDE.U32 R2, R25, UR4, RZ ;  /* 0x0000000419027c25 */ /* 0x001fe2000f8e00ff */
[----:B------:R-:W-:-:S03]  /*2a280*/  ULDC.64 UR4, c[0x0][0xae8] ;  /* 0x0002ba0000047ab9 */ /* 0x000fc60000000a00 */
[----:B------:R-:W-:Y:S02]  /*2a290*/  IMAD.IADD R13, R10, 0x1, R4 ;  /* 0x000000010a0d7824 */ /* 0x000fe400078e0204 */
[----:B------:R-:W-:Y:S02]  /*2a2a0*/  IMAD.IADD R3, R3, 0x1, R9 ;  /* 0x0000000103037824 */ /* 0x000fe400078e0209 */
[----:B-1----:R-:W-:-:S04]  /*2a2b0*/  @P0 IMAD.HI.U32 R4, R13, R8, RZ ;  /* 0x000000080d040227 */ /* 0x002fc800078e00ff */
[----:B------:R-:W-:-:S04]  /*2a2c0*/  IMAD.WIDE.U32 R2, R224, UR4, R2 ;  /* 0x00000004e0027c25 */ /* 0x000fc8000f8e0002 */
[----:B------:R-:W-:Y:S01]  /*2a2d0*/  IMAD.MOV.U32 R9, RZ, RZ, R13 ;  /* 0x000000ffff097224 */ /* 0x000fe200078e000d */
[----:B----4-:R-:W-:Y:S01]  /*2a2e0*/  @P0 SHF.R.U32.HI R9, RZ, R11, R4 ;  /* 0x0000000bff090219 */ /* 0x010fe20000011604 */
[----:B------:R-:W-:Y:S02]  /*2a2f0*/  IMAD R8, R28, UR6, RZ ;  /* 0x000000061c087c24 */ /* 0x000fe4000f8e02ff */
[----:B------:R-:W-:Y:S01]  /*2a300*/  IMAD R3, R224, UR5, R3 ;  /* 0x00000005e0037c24 */ /* 0x000fe2000f8e0203 */
[----:B------:R-:W-:Y:S01]  /*2a310*/  SHF.R.S32.HI R4, RZ, 0x1f, R9 ;  /* 0x0000001fff047819 */ /* 0x000fe20000011409 */
[C---:B------:R-:W-:Y:S01]  /*2a320*/  IMAD R11, R33.reuse, UR7, R8 ;  /* 0x00000007210b7c24 */ /* 0x040fe2000f8e0208 */
[----:B------:R-:W-:Y:S01]  /*2a330*/  ULDC.64 UR4, c[0x0][0xae0] ;  /* 0x0002b80000047ab9 */ /* 0x000fe20000000a00 */
[----:B------:R-:W-:-:S04]  /*2a340*/  IMAD.WIDE.U32 R2, R33, UR6, R2 ;  /* 0x0000000621027c25 */ /* 0x000fc8000f8e0002 */
[----:B------:R-:W-:Y:S02]  /*2a350*/  IMAD.MOV R8, RZ, RZ, -R9 ;  /* 0x000000ffff087224 */ /* 0x000fe400078e0a09 */
[----:B------:R-:W-:Y:S02]  /*2a360*/  IMAD.IADD R3, R3, 0x1, R11 ;  /* 0x0000000103037824 */ /* 0x000fe400078e020b */
[----:B------:R-:W-:Y:S02]  /*2a370*/  IMAD R4, R4, UR4, RZ ;  /* 0x0000000404047c24 */ /* 0x000fe4000f8e02ff */
[----:B------:R-:W-:Y:S02]  /*2a380*/  IMAD R11, R15, R8, R13 ;  /* 0x000000080f0b7224 */ /* 0x000fe400078e020d */
[C---:B------:R-:W-:Y:S02]  /*2a390*/  IMAD R13, R9.reuse, UR5, R4 ;  /* 0x00000005090d7c24 */ /* 0x040fe4000f8e0204 */
[----:B------:R-:W-:Y:S01]  /*2a3a0*/  IMAD.WIDE.U32 R2, R9, UR4, R2 ;  /* 0x0000000409027c25 */ /* 0x000fe2000f8e0002 */
[----:B------:R-:W-:Y:S01]  /*2a3b0*/  SHF.R.S32.HI R4, RZ, 0x1f, R11 ;  /* 0x0000001fff047819 */ /* 0x000fe2000001140b */
[----:B------:R-:W-:-:S02]  /*2a3c0*/  ULDC.64 UR4, c[0x0][0xad8] ;  /* 0x0002b60000047ab9 */ /* 0x000fc40000000a00 */
[----:B------:R-:W-:Y:S02]  /*2a3d0*/  IMAD.IADD R3, R3, 0x1, R13 ;  /* 0x0000000103037824 */ /* 0x000fe400078e020d */
[----:B------:R-:W-:Y:S02]  /*2a3e0*/  IMAD R4, R4, UR4, RZ ;  /* 0x0000000404047c24 */ /* 0x000fe4000f8e02ff */
[----:B------:R-:W-:Y:S02]  /*2a3f0*/  IMAD.IADD R20, R225, 0x1, R10 ;  /* 0x00000001e1147824 */ /* 0x000fe400078e020a */
[C---:B------:R-:W-:Y:S02]  /*2a400*/  IMAD R9, R11.reuse, UR5, R4 ;  /* 0x000000050b097c24 */ /* 0x040fe4000f8e0204 */
[----:B------:R-:W-:Y:S01]  /*2a410*/  IMAD.WIDE.U32 R2, R11, UR4, R2 ;  /* 0x000000040b027c25 */ /* 0x000fe2000f8e0002 */
[----:B------:R-:W-:Y:S01]  /*2a420*/  ISETP.GE.AND P2, PT, R20, R21, PT ;  /* 0x000000151400720c */ /* 0x000fe20003f46270 */
[----:B------:R-:W-:-:S02]  /*2a430*/  ULDC.64 UR4, c[0x0][0xa80] ;  /* 0x0002a00000047ab9 */ /* 0x000fc40000000a00 */
[----:B------:R-:W-:Y:S01]  /*2a440*/  IMAD.IADD R3, R3, 0x1, R9 ;  /* 0x0000000103037824 */ /* 0x000fe200078e0209 */
[----:B------:R-:W-:Y:S01]  /*2a450*/  LEA R4, P3, R2, UR4, 0x1 ;  /* 0x0000000402047c11 */ /* 0x000fe2000f8608ff */
[----:B------:R-:W-:-:S03]  /*2a460*/  VIADD R0, R20, 0x20 ;  /* 0x0000002014007836 */ /* 0x000fc60000000000 */
[----:B------:R-:W-:Y:S01]  /*2a470*/  LEA.HI.X R14, R2, UR5, R3, 0x1, P3 ;  /* 0x00000005020e7c11 */ /* 0x000fe200098f0c03 */
[----:B------:R0:W1:Y:S01]  /*2a480*/  SHFL.IDX PT, R15, R4, RZ, 0x181f ;  /* 0x00181fff040f7589 */ /* 0x00006200000e0000 */
[-C--:B------:R-:W-:Y:S01]  /*2a490*/  ISETP.GE.AND P1, PT, R0, R21.reuse, PT ;  /* 0x000000150000720c */ /* 0x080fe20003f26270 */
[----:B------:R-:W-:Y:S02]  /*2a4a0*/  VIADD R0, R20, 0x40 ;  /* 0x0000004014007836 */ /* 0x000fe40000000000 */
[----:B------:R0:W2:Y:S03]  /*2a4b0*/  SHFL.IDX PT, R13, R14, RZ, 0x181f ;  /* 0x00181fff0e0d7589 */ /* 0x0000a600000e0000 */
        /* <DEDUP_REMOVED lines=20> */
.L_x_2922:
[----:B------:R-:W-:Y:S05]  /*2a600*/  BSYNC B1 ;  /* 0x0000000000017941 */ /* 0x000fea0003800000 */
.L_x_2921:
[----:B--23--:R2:W3:Y:S01]  /*2a610*/  SHFL.IDX PT, R13, R14, 0x1, 0x181f ;  /* 0x00381f000e0d7f89 */ /* 0x00c4e200000e0000 */
[----:B------:R-:W-:Y:S03]  /*2a620*/  BSSY B1, `(.L_x_2923) ;  /* 0x0000015000017945 */ /* 0x000fe60003800000 */
[----:B------:R2:W4:Y:S01]  /*2a630*/  SHFL.IDX PT, R11, R4, 0x1, 0x181f ;  /* 0x00381f00040b7f89 */ /* 0x00052200000e0000 */
[----:B------:R-:W-:Y:S05]  /*2a640*/  @P1 BRA `(.L_x_2924) ;  /* 0x0000000000481947 */ /* 0x000fea0003800000 */
[----:B------:R-:W-:Y:S01]  /*2a650*/  ULDC UR4, c[0x0][0xac8] ;  /* 0x0002b20000047ab9 */ /* 0x000fe20000000800 */
[----:B------:R-:W-:Y:S01]  /*2a660*/  ULDC.64 UR6, c[0x0][0x208] ;  /* 0x0000820000067ab9 */ /* 0x000fe20000000a00 */
        /* <DEDUP_REMOVED lines=16> */
.L_x_2924:
[----:B------:R-:W-:Y:S05]  /*2a770*/  BSYNC B1 ;  /* 0x0000000000017941 */ /* 0x000fea0003800000 */
.L_x_2923:
[----:B---3--:R3:W0:Y:S01]  /*2a780*/  SHFL.IDX PT, R13, R14, 0x2, 0x181f ;  /* 0x00581f000e0d7f89 */ /* 0x00862200000e0000 */
        /* <DEDUP_REMOVED lines=15> */
[----:B------:R0:W-:Y:S01]  /*2a880*/  @!P3 ST.E.128 desc[UR6][R2.64], RZ ;  /* 0x000000ff0200b985 */ /* 0x0001e2000c101d06 */
[----:B----4-:R-:W-:-:S02]  /*2a890*/  @!P1 LEA.HI.X R11, R19, R13, R219, 0x1, P4 ;  /* 0x0000000d130b9211 */ /* 0x010fc400020f0cdb */
[----:B------:R-:W-:Y:S01]  /*2a8a0*/  @!P0 LEA.HI.X R13, R22, R13, R218, 0x1, P6 ;  /* 0x0000000d160d8211 */ /* 0x000fe200030f0cda */
[----:B------:R0:W-:Y:S04]  /*2a8b0*/  @!P2 ST.E.128 desc[UR6][R8.64], RZ ;  /* 0x000000ff0800a985 */ /* 0x0001e8000c101d06 */
[----:B------:R0:W-:Y:S04]  /*2a8c0*/  @!P1 ST.E.128 desc[UR6][R10.64], RZ ;  /* 0x000000ff0a009985 */ /* 0x0001e8000c101d06 */
[----:B------:R0:W-:Y:S02]  /*2a8d0*/  @!P0 ST.E.128 desc[UR6][R12.64], RZ ;  /* 0x000000ff0c008985 */ /* 0x0001e4000c101d06 */
.L_x_2926:
[----:B------:R-:W-:Y:S05]  /*2a8e0*/  BSYNC B1 ;  /* 0x0000000000017941 */ /* 0x000fea0003800000 */
.L_x_2925:
        /* <DEDUP_REMOVED lines=23> */
.L_x_2915:
[----:B------:R-:W-:Y:S05]  /*2aa60*/  BSYNC B0 ;  /* 0x0000000000007941 */ /* 0x000fea0003800000 */
.L_x_2905:
[----:B------:R-:W-:Y:S02]  /*2aa70*/  ULDC UR4, c[0x0][0xc3c] ;  /* 0x00030f0000047ab9 */ /* 0x000fe40000000800 */
[----:B------:R-:W-:-:S13]  /*2aa80*/  ISETP.GE.AND P0, PT, R7, UR4, PT ;  /* 0x0000000407007c0c */ /* 0x000fda000bf06270 */
[----:B------:R-:W-:Y:S05]  /*2aa90*/  @!P0 BRA `(.L_x_2927) ;  /* 0xfffffd7000108947 */ /* 0x000fea000383ffff */
[----:B------:R-:W-:Y:S05]  /*2aaa0*/  BRA `(.L_x_2649) ;  /* 0x0000008000f47947 */ /* 0x000fea0003800000 */
.L_x_2647:
        /* <DEDUP_REMOVED lines=16> */
.L_x_2928:
        /* <DEDUP_REMOVED lines=44> */
.L_x_2932:
        /* <DEDUP_REMOVED lines=38> */
.L_x_2930:
        /* <DEDUP_REMOVED lines=13> */
.L_x_2933:
        /* <DEDUP_REMOVED lines=62> */
.L_x_2934:
[----:B------:R-:W0:Y:S01]  /*2b580*/  LDC.64 R2, c[0x0][0xc90] ;  /* 0x00032400ff027b82 */ /* 0x000e220000000a00 */
[----:B------:R-:W-:Y:S01]  /*2b590*/  ULDC.64 UR6, c[0x0][0x208] ;  /* 0x0000820000067ab9 */ /* 0x000fe20000000a00 */
        /* <DEDUP_REMOVED lines=60> */
.L_x_2935:
[----:B------:R-:W-:-:S05]  /*2b960*/  LOP3.LUT R25, RZ, R2, RZ, 0x33, !PT ;  /* 0x00000002ff197212 */ /* 0x000fca00078e33ff */
[----:B------:R-:W-:Y:S01]  /*2b970*/  IMAD.IADD R25, R6, 0x1, R25 ;  /* 0x0000000106197824 */ /* 0x000fe200078e0219 */
[----:B------:R-:W-:Y:S06]  /*2b980*/  BRA `(.L_x_2936) ;  /* 0x00000000000c7947 */ /* 0x000fec0003800000 */
.L_x_2931:
[----:B------:R-:W-:Y:S02]  /*2b990*/  IMAD.MOV.U32 R25, RZ, RZ, RZ ;  /* 0x000000ffff197224 */ /* 0x000fe400078e00ff */
[----:B------:R-:W-:Y:S02]  /*2b9a0*/  IMAD.U32 R24, RZ, RZ, UR6 ;  /* 0x00000006ff187e24 */ /* 0x000fe4000f8e00ff */
[----:B------:R-:W-:-:S07]  /*2b9b0*/  IMAD.MOV.U32 R26, RZ, RZ, RZ ;  /* 0x000000ffff1a7224 */ /* 0x000fce00078e00ff */
.L_x_2936:
[----:B------:R-:W-:-:S13]  /*2b9c0*/  ISETP.NE.AND P0, PT, R7, RZ, PT ;  /* 0x000000ff0700720c */ /* 0x000fda0003f05270 */
[----:B------:R-:W0:Y:S01]  /*2b9d0*/  @!P0 S2R R3, SR_CgaCtaId ;  /* 0x0000000000038919 */ /* 0x000e220000008800 */
[----:B------:R-:W-:-:S04]  /*2b9e0*/  @!P0 MOV R2, 0x400 ;  /* 0x0000040000028802 */ /* 0x000fc80000000f00 */
[----:B0-----:R-:W-:-:S05]  /*2b9f0*/  @!P0 LEA R2, R3, R2, 0x18 ;  /* 0x0000000203028211 */ /* 0x001fca00078ec0ff */
[----:B------:R1:W-:Y:S01]  /*2ba00*/  @!P0 STS.128 [R2+0x388d0], R24 ;  /* 0x0388d01802008388 */ /* 0x0003e20000000c00 */
[----:B------:R-:W-:Y:S06]  /*2ba10*/  BAR.ARV 0x5, 0x180 ;  /* 0x0146000000007b1d */ /* 0x000fec0000002000 */
.L_x_2929:
        /* <DEDUP_REMOVED lines=33> */
.L_x_3050:
        /* <DEDUP_REMOVED lines=8> */
[----:B-1----:R-:W-:Y:S01]  /*2bcb0*/  IMAD.MOV.U32 R12, RZ, RZ, RZ ;  /* 0x000000ffff0c7224 */ /* 0x002fe200078e00ff */
[----:B------:R-:W-:Y:S01]  /*2bcc0*/  ULDC.64 UR10, c[0x0][0x208] ;  /* 0x00008200000a7ab9 */ /* 0x000fe20000000a00 */
[----:B------:R-:W-:Y:S01]  /*2bcd0*/  ULDC.64 UR6, c[0x0][0xa10] ;  /* 0x0002840000067ab9 */ /* 0x000fe20000000a00 */
[----:B------:R-:W-:-:S02]  /*2bce0*/  ISETP.NE.AND.EX P0, PT, RZ, UR5, PT, P0 ;  /* 0x00000005ff007c0c */ /* 0x000fc4000bf05300 */
[----:B------:R-:W-:-:S04]  /*2bcf0*/  ISETP.NE.U32.AND P2, PT, RZ, UR8, PT ;  /* 0x00000008ff007c0c */ /* 0x000fc8000bf45070 */
[----:B------:R-:W-:Y:S02]  /*2bd00*/  ISETP.NE.AND.EX P2, PT, RZ, UR9, PT, P2 ;  /* 0x00000009ff007c0c */ /* 0x000fe4000bf45320 */
[----:B--2---:R-:W-:-:S05]  /*2bd10*/  SHF.R.S32.HI R0, RZ, 0x1f, R31 ;  /* 0x0000001fff007819 */ /* 0x004fca000001141f */
[C---:B------:R-:W-:Y:S01]  /*2bd20*/  @P0 LEA R2, P1, R31.reuse, UR4, 0x2 ;  /* 0x000000041f020c11 */ /* 0x040fe2000f8210ff */
[C---:B------:R-:W-:Y:S01]  /*2bd30*/  IMAD.SHL.U32 R17, R31.reuse, 0x4, RZ ;  /* 0x000000041f117824 */ /* 0x040fe200078e00ff */
[C-C-:B------:R-:W-:Y:S01]  /*2bd40*/  SHF.L.U64.HI R19, R31.reuse, 0x2, R0.reuse ;  /* 0x000000021f137819 */ /* 0x140fe20000010200 */
[----:B------:R0:W-:Y:S01]  /*2bd50*/  STL [R1+0x20], R0 ;  /* 0x0000200001007387 */ /* 0x0001e20000100800 */
[----:B------:R-:W-:Y:S01]  /*2bd60*/  @P0 LEA.HI.X R3, R31, UR5, R0, 0x2, P1 ;  /* 0x000000051f030c11 */ /* 0x000fe200088f1400 */
[----:B------:R-:W-:-:S04]  /*2bd70*/  ULDC.64 UR4, c[0x0][0xa00] ;  /* 0x0002800000047ab9 */ /* 0x000fc80000000a00 */
[----:B------:R1:W2:Y:S01]  /*2bd80*/  @P0 LDG.E R12, desc[UR10][R2.64] ;  /* 0x0000000a020c0981 */ /* 0x0002a2000c1e1900 */
[----:B------:R-:W-:Y:S01]  /*2bd90*/  ISETP.NE.U32.AND P0, PT, RZ, UR4, PT ;  /* 0x00000004ff007c0c */ /* 0x000fe2000bf05070 */
[----:B------:R-:W-:Y:S01]  /*2bda0*/  IMAD.MOV.U32 R35, RZ, RZ, RZ ;  /* 0x000000ffff237224 */ /* 0x000fe200078e00ff */
[----:B------:R-:W-:Y:S01]  /*2bdb0*/  ISETP.NE.U32.AND P1, PT, RZ, UR6, PT ;  /* 0x00000006ff007c0c */ /* 0x000fe2000bf25070 */
[----:B0-----:R-:W-:Y:S01]  /*2bdc0*/  IMAD.MOV.U32 R0, RZ, RZ, RZ ;  /* 0x000000ffff007224 */ /* 0x001fe200078e00ff */
[----:B------:R-:W-:Y:S02]  /*2bdd0*/  ISETP.NE.AND.EX P0, PT, RZ, UR5, PT, P0 ;  /* 0x00000005ff007c0c */ /* 0x000fe4000bf05300 */
[----:B------:R-:W-:Y:S02]  /*2bde0*/  ISETP.NE.AND.EX P1, PT, RZ, UR7, PT, P1 ;  /* 0x00000007ff007c0c */ /* 0x000fe4000bf25310 */
[C---:B------:R-:W-:Y:S02]  /*2bdf0*/  IADD3 R4, P4, R17.reuse, UR6, RZ ;  /* 0x0000000611047c10 */ /* 0x040fe4000ff9e0ff */
[----:B-1----:R-:W-:Y:S01]  /*2be00*/  IADD3 R2, P3, R17, UR4, RZ ;  /* 0x0000000411027c10 */ /* 0x002fe2000ff7e0ff */
[----:B------:R-:W-:Y:S01]  /*2be10*/  ULDC UR4, c[0x0][0x288] ;  /* 0x0000a20000047ab9 */ /* 0x000fe20000000800 */
[----:B------:R-:W-:-:S02]  /*2be20*/  IADD3.X R5, R19, UR7, RZ, P4, !PT ;  /* 0x0000000713057c10 */ /* 0x000fc4000a7fe4ff */
[----:B------:R-:W-:Y:S02]  /*2be30*/  IADD3.X R3, R19, UR5, RZ, P3, !PT ;  /* 0x0000000513037c10 */ /* 0x000fe40009ffe4ff */
[----:B------:R-:W-:Y:S01]  /*2be40*/  @P2 IADD3 R6, P3, R17, UR8, RZ ;  /* 0x0000000811062c10 */ /* 0x000fe2000ff7e0ff */
[----:B------:R-:W-:Y:S01]  /*2be50*/  IMAD.U32 R8, RZ, RZ, UR4 ;  /* 0x00000004ff087e24 */ /* 0x000fe2000f8e00ff */
[----:B------:R-:W-:Y:S01]  /*2be60*/  ULDC.64 UR4, c[0x0][0x418] ;  /* 0x0001060000047ab9 */ /* 0x000fe20000000a00 */
[----:B------:R-:W5:Y:S01]  /*2be70*/  @P0 LDG.E R35, desc[UR10][R2.64] ;  /* 0x0000000a02230981 */ /* 0x000f62000c1e1900 */
[----:B------:R-:W-:-:S03]  /*2be80*/  @P2 IADD3.X R7, R19, UR9, RZ, P3, !PT ;  /* 0x0000000913072c10 */ /* 0x000fc60009ffe4ff */
[----:B------:R-:W5:Y:S04]  /*2be90*/  @P1 LDG.E R0, desc[UR10][R4.64] ;  /* 0x0000000a04001981 */ /* 0x000f68000c1e1900 */
[----:B------:R0:W3:Y:S01]  /*2bea0*/  @P2 LDG.E R8, desc[UR10][R6.64] ;  /* 0x0000000a06082981 */ /* 0x0000e2000c1e1900 */
[----:B------:R-:W-:-:S03]  /*2beb0*/  UISETP.NE.U32.AND UP0, UPT, UR4, URZ, UPT ;  /* 0x0000003f0400728c */ /* 0x000fc6000bf05070 */
[----:B------:R-:W-:Y:S01]  /*2bec0*/  ULDC UR4, c[0x0][0x424] ;  /* 0x0001090000047ab9 */ /* 0x000fe20000000800 */
[----:B------:R-:W-:-:S03]  /*2bed0*/  UISETP.NE.AND.EX UP0, UPT, UR5, URZ, UPT, UP0 ;  /* 0x0000003f0500728c */ /* 0x000fc6000bf05300 */
[----:B------:R-:W-:Y:S01]  /*2bee0*/  ULDC UR5, c[0x0][0x2f0] ;  /* 0x0000bc0000057ab9 */ /* 0x000fe20000000800 */
[----:B------:R-:W-:-:S04]  /*2bef0*/  USEL UR4, UR4, 0x1, UP0 ;  /* 0x0000000104047887 */ /* 0x000fc80008000000 */
[----:B------:R-:W-:-:S03]  /*2bf00*/  UIMAD UR4, UR4, UR5, URZ ;  /* 0x00000005040472a4 */ /* 0x000fc6000f8e023f */
[----:B------:R-:W-:Y:S02]  /*2bf10*/  ULDC UR5, c[0x0][0x348] ;  /* 0x0000d20000057ab9 */ /* 0x000fe40000000800 */
[----:B0-----:R-:W-:Y:S01]  /*2bf20*/  IMAD.U32 R6, RZ, RZ, UR5 ;  /* 0x00000005ff067e24 */ /* 0x001fe2000f8e00ff */
[----:B---3--:R0:W-:Y:S01]  /*2bf30*/  STL [R1+0x1c], R8 ;  /* 0x00001c0801007387 */ /* 0x0081e20000100800 */
[----:B------:R-:W-:-:S03]  /*2bf40*/  IMAD.MOV.U32 R11, RZ, RZ, R8 ;  /* 0x000000ffff0b7224 */ /* 0x000fc600078e0008 */
[----:B--2---:R1:W-:Y:S01]  /*2bf50*/  STL [R1+0x10], R12 ;  /* 0x0000100c01007387 */ /* 0x0043e20000100800 */
[----:B0-----:R-:W-:Y:S01]  /*2bf60*/  IMAD.U32 R8, RZ, RZ, UR4 ;  /* 0x00000004ff087e24 */ /* 0x001fe2000f8e00ff */
[----:B----4-:R-:W-:Y:S06]  /*2bf70*/  @P2 BRA `(.L_x_2938) ;  /* 0x0000000000182947 */ /* 0x010fec0003800000 */
[----:B------:R-:W-:Y:S05]  /*2bf80*/  @!P0 BRA `(.L_x_2938) ;  /* 0x0000000000148947 */ /* 0x000fea0003800000 */
[----:B------:R-:W-:Y:S02]  /*2bf90*/  ULDC.64 UR4, c[0x0][0x208] ;  /* 0x0000820000047ab9 */ /* 0x000fe40000000a00 */
[----:B------:R-:W2:Y:S04]  /*2bfa0*/  LDG.E R10, desc[UR4][R2.64] ;  /* 0x00000004020a7981 */ /* 0x000ea8000c1e1900 */
[----:B------:R-:W2:Y:S02]  /*2bfb0*/  LDG.E R7, desc[UR4][R2.64+0x4] ;  /* 0x0000040402077981 */ /* 0x000ea4000c1e1900 */
[----:B--2---:R-:W-:-:S05]  /*2bfc0*/  IMAD.IADD R11, R7, 0x1, -R10 ;  /* 0x00000001070b7824 */ /* 0x004fca00078e0a0a */
[----:B------:R0:W-:Y:S02]  /*2bfd0*/  STL [R1+0x1c], R11 ;  /* 0x00001c0b01007387 */ /* 0x0001e40000100800 */
.L_x_2938:
[----:B------:R-:W-:Y:S01]  /*2bfe0*/  ULDC.64 UR4, c[0x0][0xa20] ;  /* 0x0002880000047ab9 */ /* 0x000fe20000000a00 */
[C---:B------:R-:W-:Y:S01]  /*2bff0*/  LOP3.LUT R2, R26.reuse, 0xff000000, RZ, 0xc0, !PT ;  /* 0xff0000001a027812 */ /* 0x040fe200078ec0ff */
[----:B------:R-:W-:Y:S01]  /*2c000*/  IMAD.MOV.U32 R32, RZ, RZ, R31 ;  /* 0x000000ffff207224 */ /* 0x000fe200078e001f */
[----:B------:R-:W-:Y:S02]  /*2c010*/  ISETP.NE.U32.AND P0, PT, RZ, UR4, PT ;  /* 0x00000004ff007c0c */ /* 0x000fe4000bf05070 */
[----:B------:R-:W-:Y:S02]  /*2c020*/  SHF.R.U32.HI R2, RZ, 0x8, R2 ;  /* 0x00000008ff027819 */ /* 0x000fe40000011602 */
[----:B------:R-:W-:Y:S02]  /*2c030*/  ISETP.NE.AND.EX P0, PT, RZ, UR5, PT, P0 ;  /* 0x00000005ff007c0c */ /* 0x000fe4000bf05300 */
[C---:B------:R-:W-:Y:S02]  /*2c040*/  LOP3.LUT R7, R26.reuse, 0xff0000, RZ, 0xc0, !PT ;  /* 0x00ff00001a077812 */ /* 0x040fe400078ec0ff */
        /* <DEDUP_REMOVED lines=8> */
.L_x_2939:
[----:B------:R-:W-:Y:S02]  /*2c0d0*/  ULDC.64 UR4, c[0x0][0xa08] ;  /* 0x0002820000047ab9 */ /* 0x000fe40000000a00 */
[----:B------:R-:W-:-:S04]  /*2c0e0*/  ISETP.NE.U32.AND P0, PT, RZ, UR4, PT ;  /* 0x00000004ff007c0c */ /* 0x000fc8000bf05070 */
[----:B------:R-:W-:-:S13]  /*2c0f0*/  ISETP.NE.AND.EX P0, PT, RZ, UR5, PT, P0 ;  /* 0x00000005ff007c0c */ /* 0x000fda000bf05300 */
[----:B------:R-:W-:Y:S05]  /*2c100*/  @!P0 BRA `(.L_x_2940) ;  /* 0x0000000000188947 */ /* 0x000fea0003800000 */
[----:B------:R-:W2:Y:S01]  /*2c110*/  LDC.64 R2, c[0x0][0xa08] ;  /* 0x00028200ff027b82 */ /* 0x000ea20000000a00 */
[----:B------:R-:W-:Y:S01]  /*2c120*/  ULDC.64 UR4, c[0x0][0x208] ;  /* 0x0000820000047ab9 */ /* 0x000fe20000000a00 */
[----:B--2---:R-:W-:-:S05]  /*2c130*/  IMAD.WIDE R2, R32, 0x4, R2 ;  /* 0x0000000420027825 */ /* 0x004fca00078e0202 */
[----:B------:R-:W2:Y:S04]  /*2c140*/  LDG.E R8, desc[UR4][R2.64] ;  /* 0x0000000402087981 */ /* 0x000ea8000c1e1900 */
[----:B------:R-:W2:Y:S02]  /*2c150*/  LDG.E R9, desc[UR4][R2.64+0x4] ;  /* 0x0000040402097981 */ /* 0x000ea4000c1e1900 */
[----:B--2---:R-:W-:-:S07]  /*2c160*/  IMAD.IADD R8, R9, 0x1, -R8 ;  /* 0x0000000109087824 */ /* 0x004fce00078e0a08 */
.L_x_2940:
[----:B------:R-:W-:Y:S01]  /*2c170*/  ULDC.64 UR4, c[0x0][0x208] ;  /* 0x0000820000047ab9 */ /* 0x000fe20000000a00 */
[----:B--2---:R-:W2:Y:S01]  /*2c180*/  LDC R3, c[0x0][0x448] ;  /* 0x00011200ff037b82 */ /* 0x004ea20000000800 */
[----:B------:R-:W3:Y:S04]  /*2c190*/  @P1 LDG.E R2, desc[UR4][R4.64] ;  /* 0x0000000404021981 */ /* 0x000ee8000c1e1900 */
[----:B------:R4:W3:Y:S01]  /*2c1a0*/  @P1 LDG.E R5, desc[UR4][R4.64+0x4] ;  /* 0x0000040404051981 */ /* 0x0008e2000c1e1900 */
[----:B-----5:R-:W-:Y:S01]  /*2c1b0*/  IMAD.IADD R8, R8, 0x1, -R12 ;  /* 0x0000000108087824 */ /* 0x020fe200078e0a0c */
[----:B------:R-:W-:Y:S01]  /*2c1c0*/  BSSY B0, `(.L_x_2941) ;  /* 0x0000037000007945 */ /* 0x000fe20003800000 */
[----:B------:R-:W-:Y:S02]  /*2c1d0*/  LOP3.LUT R21, R7, 0xff, RZ, 0xc0, !PT ;  /* 0x000000ff07157812 */ /* 0x000fe400078ec0ff */
[----:B--2---:R-:W-:-:S13]  /*2c1e0*/  ISETP.NE.AND P0, PT, R3, 0x1, PT ;  /* 0x000000010300780c */ /* 0x004fda0003f05270 */
[----:B----4-:R-:W2:Y:S08]  /*2c1f0*/  @P0 LDC R4, c[0x0][0x44c] ;  /* 0x00011300ff040b82 */ /* 0x010eb00000000800 */
[----:B------:R-:W4:Y:S01]  /*2c200*/  @P0 LDC R3, c[0x0][0x450] ;  /* 0x00011400ff030b82 */ /* 0x000f220000000800 */
[----:B---3--:R-:W-:Y:S02]  /*2c210*/  @P1 IMAD.IADD R6, R5, 0x1, -R2 ;  /* 0x0000000105061824 */ /* 0x008fe400078e0a02 */
[----:B------:R-:W-:-:S04]  /*2c220*/  IMAD.SHL.U32 R2, R25, 0x80, RZ ;  /* 0x0000008019027824 */ /* 0x000fc800078e00ff */
[----:B------:R-:W-:-:S04]  /*2c230*/  VIADD R2, R2, 0x7f ;  /* 0x0000007f02027836 */ /* 0x000fc80000000000 */
[----:B--2---:R-:W-:-:S05]  /*2c240*/  @P0 IMAD.HI.U32 R4, R2, R4, RZ ;  /* 0x0000000402040227 */ /* 0x004fca00078e00ff */
[----:B----4-:R-:W-:Y:S01]  /*2c250*/  @P0 SHF.R.U32.HI R2, RZ, R3, R4 ;  /* 0x00000003ff020219 */ /* 0x010fe20000011604 */
[----:B------:R-:W-:Y:S01]  /*2c260*/  IMAD.IADD R3, R8, 0x1, R6 ;  /* 0x0000000108037824 */ /* 0x000fe200078e0206 */
[----:B------:R-:W-:-:S03]  /*2c270*/  SHF.R.U32.HI R4, RZ, 0x10, R7 ;  /* 0x00000010ff047819 */ /* 0x000fc60000011607 */
[C---:B------:R-:W-:Y:S01]  /*2c280*/  VIADD R20, R3.reuse, 0x4f ;  /* 0x0000004f03147836 */ /* 0x040fe20000000000 */
[----:B------:R-:W-:Y:S01]  /*2c290*/  IADD3 R5, R3, 0x50, -R11 ;  /* 0x0000005003057810 */ /* 0x000fe20007ffe80b */
[----:B------:R2:W-:Y:S02]  /*2c2a0*/  STL [R1+0x8], R3 ;  /* 0x0000080301007387 */ /* 0x0005e40000100800 */
[----:B------:R-:W-:-:S04]  /*2c2b0*/  IMAD.HI R20, R20, 0x66666667, RZ ;  /* 0x6666666714147827 */ /* 0x000fc800078e02ff */
[----:B------:R-:W-:-:S04]  /*2c2c0*/  IMAD.IADD R2, R5, 0x1, R2 ;  /* 0x0000000105027824 */ /* 0x000fc800078e0202 */
[----:B------:R-:W-:Y:S01]  /*2c2d0*/  IMAD.HI R2, R2, 0x66666667, RZ ;  /* 0x6666666702027827 */ /* 0x000fe200078e02ff */
[----:B--2---:R-:W-:-:S04]  /*2c2e0*/  SHF.R.U32.HI R3, RZ, 0x1f, R20 ;  /* 0x0000001fff037819 */ /* 0x004fc80000011614 */
[----:B------:R-:W-:Y:S02]  /*2c2f0*/  LEA.HI.SX32 R20, R20, R3, 0x1b ;  /* 0x0000000314147211 */ /* 0x000fe400078fdaff */
[----:B------:R-:W-:-:S04]  /*2c300*/  SHF.R.U32.HI R3, RZ, 0x1f, R2 ;  /* 0x0000001fff037819 */ /* 0x000fc80000011602 */
[----:B------:R-:W-:Y:S01]  /*2c310*/  LEA.HI.SX32 R3, R2, R3, 0x1b ;  /* 0x0000000302037211 */ /* 0x000fe200078fdaff */
[----:B------:R-:W-:-:S03]  /*2c320*/  IMAD.MOV.U32 R2, RZ, RZ, RZ ;  /* 0x000000ffff027224 */ /* 0x000fc600078e00ff */
[----:B------:R-:W-:-:S04]  /*2c330*/  VIMNMX R9, R20, R3, PT ;  /* 0x0000000314097248 */ /* 0x000fc80003fe0100 */
[----:B------:R-:W-:-:S13]  /*2c340*/  ISETP.GE.AND P0, PT, R9, 0x1, PT ;  /* 0x000000010900780c */ /* 0x000fda0003f06270 */
[----:B------:R-:W-:Y:S05]  /*2c350*/  @!P0 BRA `(.L_x_2942) ;  /* 0x0000000000748947 */ /* 0x000fea0003800000 */
[----:B------:R-:W-:Y:S01]  /*2c360*/  ISETP.NE.AND P0, PT, R4, RZ, PT ;  /* 0x000000ff0400720c */ /* 0x000fe20003f05270 */
[----:B------:R-:W-:-:S03]  /*2c370*/  ULDC UR4, c[0x0][0x9f0] ;  /* 0x00027c0000047ab9 */ /* 0x000fc60000000800 */
[----:B------:R-:W-:-:S04]  /*2c380*/  SEL R7, R4, UR4, P0 ;  /* 0x0000000404077c07 */ /* 0x000fc80008000000 */
[----:B------:R-:W-:Y:S02]  /*2c390*/  IABS R10, R7 ;  /* 0x00000007000a7213 */ /* 0x000fe40000000000 */
[----:B0-----:R-:W-:Y:S02]  /*2c3a0*/  IADD3 R11, R7, -0x1, R9 ;  /* 0xffffffff070b7810 */ /* 0x001fe40007ffe009 */
[----:B------:R-:W0:Y:S08]  /*2c3b0*/  I2F.RP R2, R10 ;  /* 0x0000000a00027306 */ /* 0x000e300000209400 */
[----:B0-----:R-:W0:Y:S02]  /*2c3c0*/  MUFU.RCP R2, R2 ;  /* 0x0000000200027308 */ /* 0x001e240000001000 */
[----:B0-----:R-:W-:-:S06]  /*2c3d0*/  VIADD R2, R2, 0xffffffe ;  /* 0x0ffffffe02027836 */ /* 0x001fcc0000000000 */
[----:B------:R0:W2:Y:S02]  /*2c3e0*/  F2I.FTZ.U32.TRUNC.NTZ R3, R2 ;  /* 0x0000000200037305 */ /* 0x0000a4000021f000 */
[----:B0-----:R-:W-:-:S04]  /*2c3f0*/  LOP3.LUT R2, R11, R7, RZ, 0x3c, !PT ;  /* 0x000000070b027212 */ /* 0x001fc800078e3cff */
[----:B------:R-:W-:Y:S01]  /*2c400*/  ISETP.GE.AND P3, PT, R2, RZ, PT ;  /* 0x000000ff0200720c */ /* 0x000fe20003f66270 */
[----:B--2---:R-:W-:-:S04]  /*2c410*/  IMAD.MOV R2, RZ, RZ, -R3 ;  /* 0x000000ffff027224 */ /* 0x004fc800078e0a03 */
[----:B-1----:R-:W-:Y:S02]  /*2c420*/  IMAD R12, R2, R10, RZ ;  /* 0x0000000a020c7224 */ /* 0x002fe400078e02ff */
[----:B------:R-:W-:-:S04]  /*2c430*/  IMAD.MOV.U32 R2, RZ, RZ, RZ ;  /* 0x000000ffff027224 */ /* 0x000fc800078e00ff */
[----:B------:R-:W-:Y:S01]  /*2c440*/  IMAD.HI.U32 R12, R3, R12, R2 ;  /* 0x0000000c030c7227 */ /* 0x000fe200078e0002 */
[----:B------:R-:W-:Y:S02]  /*2c450*/  IABS R2, R7 ;  /* 0x0000000700027213 */ /* 0x000fe40000000000 */
[----:B------:R-:W-:-:S03]  /*2c460*/  IABS R3, R11 ;  /* 0x0000000b00037213 */ /* 0x000fc60000000000 */
[----:B------:R-:W-:-:S04]  /*2c470*/  IMAD.MOV R2, RZ, RZ, -R2 ;  /* 0x000000ffff027224 */ /* 0x000fc800078e0a02 */
        /* <DEDUP_REMOVED lines=11> */
.L_x_2942:
[----:B------:R-:W-:Y:S05]  /*2c530*/  BSYNC B0 ;  /* 0x0000000000007941 */ /* 0x000fea0003800000 */
.L_x_2941:
[-C--:B------:R-:W-:Y:S01]  /*2c540*/  IMAD R3, R21, R2.reuse, RZ ;  /* 0x0000000215037224 */ /* 0x080fe200078e02ff */
[----:B------:R-:W-:Y:S04]  /*2c550*/  BSSY B0, `(.L_x_2943) ;  /* 0x0000191000007945 */ /* 0x000fe80003800000 */
        /* <DEDUP_REMOVED lines=16> */
[----:B------:R-:W-:Y:S01]  /*2c660*/  UMOV UR4, 0xffffffff ;  /* 0xffffffff00047882 */ /* 0x000fe20000000000 */
[----:B------:R-:W-:Y:S02]  /*2c670*/  SEL R2, R32, RZ, !P1 ;  /* 0x000000ff20027207 */ /* 0x000fe40004800000 */
[----:B------:R-:W-:Y:S05]  /*2c680*/  BRA.DIV UR4, `(.L_x_2945) ;  /* 0x0000008604387947 */ /* 0x000fea000b800000 */
[----:B------:R-:W2:Y:S02]  /*2c690*/  S2R R7, SR_TID.X ;  /* 0x0000000000077919 */ /* 0x000ea40000002100 */
[----:B--2---:R-:W-:-:S04]  /*2c6a0*/  SHF.R.U32.HI R7, RZ, 0x5, R7 ;  /* 0x00000005ff077819 */ /* 0x004fc80000011607 */
[----:B------:R-:W-:-:S05]  /*2c6b0*/  LOP3.LUT R7, R7, 0x3, RZ, 0xc0, !PT ;  /* 0x0000000307077812 */ /* 0x000fca00078ec0ff */
[----:B------:R2:W3:Y:S02]  /*2c6c0*/  SHFL.IDX PT, R14, R7, RZ, 0x1f ;  /* 0x00001fff070e7589 */ /* 0x0004e400000e0000 */
.L_x_3154:
[----:B---3--:R-:W-:Y:S02]  /*2c6d0*/  ISETP.NE.AND P0, PT, R14, RZ, PT ;  /* 0x000000ff0e00720c */ /* 0x008fe40003f05270 */
[----:B------:R-:W-:-:S11]  /*2c6e0*/  PLOP3.LUT P6, PT, PT, PT, PT, 0x8, 0x0 ;  /* 0x000000000000781c */ /* 0x000fd60003fce170 */
[----:B------:R-:W-:Y:S05]  /*2c6f0*/  @P0 BRA `(.L_x_2946) ;  /* 0x00000000000c0947 */ /* 0x000fea0003800000 */
[----:B------:R-:W-:-:S03]  /*2c700*/  UMOV UR4, 0xffffffff ;  /* 0xffffffff00047882 */ /* 0x000fc60000000000 */
[----:B------:R-:W-:Y:S05]  /*2c710*/  BRA.DIV UR4, `(.L_x_2947) ;  /* 0x0000008604487947 */ /* 0x000fea000b800000 */
[----:B------:R-:W-:-:S13]  /*2c720*/  ELECT P6, URZ, PT ;  /* 0x00000000003f782f */ /* 0x000fda00038c0000 */
.L_x_2946:
[----:B--2---:R-:W2:Y:S01]  /*2c730*/  LDL R7, [R1+0x2c] ;  /* 0x00002c0001077983 */ /* 0x004ea20000100800 */
[----:B------:R-:W-:Y:S01]  /*2c740*/  BSSY B1, `(.L_x_2948) ;  /* 0x0000008000017945 */ /* 0x000fe20003800000 */
[----:B--2---:R-:W-:-:S05]  /*2c750*/  VIADD R7, R7, 0x1 ;  /* 0x0000000107077836 */ /* 0x004fca0000000000 */
[----:B------:R-:W-:-:S04]  /*2c760*/  LEA.HI R8, R7, R7, RZ, 0x1 ;  /* 0x0000000707087211 */ /* 0x000fc800078f08ff */
[----:B------:R-:W-:-:S05]  /*2c770*/  LOP3.LUT R8, R8, 0xfffffffe, RZ, 0xc0, !PT ;  /* 0xfffffffe08087812 */ /* 0x000fca00078ec0ff */
[----:B------:R-:W-:-:S05]  /*2c780*/  IMAD.IADD R7, R7, 0x1, -R8 ;  /* 0x0000000107077824 */ /* 0x000fca00078e0a08 */
[----:B------:R-:W-:-:S04]  /*2c790*/  SHF.L.U32 R7, R7, 0x1f, RZ ;  /* 0x0000001f07077819 */ /* 0x000fc800000006ff */
[----:B------:R-:W2:Y:S02]  /*2c7a0*/  SYNCS.PHASECHK.TRANS64.TRYWAIT P0, [R16+URZ+0x38820], R7 ;  /* 0x03882007100075a7 */ /* 0x000ea4000800017f */
[----:B--2---:R-:W-:Y:S05]  /*2c7b0*/  @!P0 BRA `(.L_x_2949) ;  /* 0x0000008400408947 */ /* 0x004fea0003800000 */
.L_x_3157:
[----:B------:R-:W-:Y:S05]  /*2c7c0*/  BSYNC B1 ;  /* 0x0000000000017941 */ /* 0x000fea0003800000 */
.L_x_2948:
[----:B------:R-:W-:Y:S04]  /*2c7d0*/  BSSY B1, `(.L_x_2950) ;  /* 0x00000ab000017945 */ /* 0x000fe80003800000 */
[----:B------:R-:W-:Y:S05]  /*2c7e0*/  @!P6 BRA `(.L_x_2951) ;  /* 0x0000000800a4e947 */ /* 0x000fea0003800000 */
[----:B0-----:R-:W-:Y:S01]  /*2c7f0*/  IMAD R11, R28, 0x8, R16 ;  /* 0x000000081c0b7824 */ /* 0x001fe200078e0210 */
[----:B------:R-:W-:Y:S01]  /*2c800*/  SHF.L.U32 R10, R30, 0x1f, RZ ;  /* 0x0000001f1e0a7819 */ /* 0x000fe200000006ff */
[----:B------:R-:W0:Y:S01]  /*2c810*/  S2R R8, SR_TID.X ;  /* 0x0000000000087919 */ /* 0x000e220000002100 */
[----:B------:R-:W-:Y:S02]  /*2c820*/  BSSY B2, `(.L_x_2952) ;  /* 0x0000005000027945 */ /* 0x000fe40003800000 */
[----:B------:R-:W3:Y:S01]  /*2c830*/  SYNCS.PHASECHK.TRANS64.TRYWAIT P0, [R11+URZ+0x388a0], R10 ;  /* 0x0388a00a0b0075a7 */ /* 0x000ee2000800017f */
[----:B0-----:R-:W-:-:S04]  /*2c840*/  LOP3.LUT R8, R8, 0x7f, RZ, 0xc0, !PT ;  /* 0x0000007f08087812 */ /* 0x001fc800078ec0ff */
[----:B------:R-:W-:Y:S01]  /*2c850*/  ISETP.NE.AND P1, PT, R8, RZ, PT ;  /* 0x000000ff0800720c */ /* 0x000fe20003f25270 */
[----:B---3--:R-:W-:-:S12]  /*2c860*/  @!P0 BRA `(.L_x_2953) ;  /* 0x0000008400288947 */ /* 0x008fd80003800000 */
.L_x_3158:
[----:B------:R-:W-:Y:S05]  /*2c870*/  BSYNC B2 ;  /* 0x0000000000027941 */ /* 0x000fea0003800000 */
.L_x_2952:
[----:B------:R-:W-:Y:S04]  /*2c880*/  BSSY B2, `(.L_x_2954) ;  /* 0x0000009000027945 */ /* 0x000fe80003800000 */
[----:B------:R-:W-:Y:S05]  /*2c890*/  @P1 BRA `(.L_x_2955) ;  /* 0x00000000001c1947 */ /* 0x000fea0003800000 */
[----:B------:R-:W3:Y:S01]  /*2c8a0*/  S2R R8, SR_TID.X ;  /* 0x0000000000087919 */ /* 0x000ee20000002100 */
[----:B--2---:R-:W-:-:S04]  /*2c8b0*/  IMAD.MOV.U32 R7, RZ, RZ, 0xa000 ;  /* 0x0000a000ff077424 */ /* 0x004fc800078e00ff */
[----:B------:R4:W-:Y:S01]  /*2c8c0*/  SYNCS.ARRIVE.TRANS64 RZ, [R11+URZ+0x38890], R7 ;  /* 0x038890070bff79a7 */ /* 0x0009e2000800003f */
[----:B---3--:R-:W-:-:S04]  /*2c8d0*/  LOP3.LUT R8, R8, 0x1f, RZ, 0xc0, !PT ;  /* 0x0000001f08087812 */ /* 0x008fc800078ec0ff */
[----:B------:R-:W-:-:S13]  /*2c8e0*/  ISETP.NE.AND P0, PT, R8, RZ, PT ;  /* 0x000000ff0800720c */ /* 0x000fda0003f05270 */
[----:B----4-:R-:W-:Y:S05]  /*2c8f0*/  @!P0 BRA `(.L_x_2955) ;  /* 0x0000000000048947 */ /* 0x010fea0003800000 */
[----:B------:R-:W-:Y:S01]  /*2c900*/  BPT.TRAP 0x1 ;  /* 0x000000040000795c */ /* 0x000fe20000300000 */
.L_x_2955:
[----:B------:R-:W-:Y:S05]  /*2c910*/  BSYNC B2 ;  /* 0x0000000000027941 */ /* 0x000fea0003800000 */
.L_x_2954:
[----:B--2---:R-:W-:Y:S01]  /*2c920*/  IMAD.MOV.U32 R7, RZ, RZ, RZ ;  /* 0x000000ffff077224 */ /* 0x004fe200078e00ff */
        /* <DEDUP_REMOVED lines=9> */
[----:B-1----:R-:W-:Y:S01]  /*2c9c0*/  VIADD R12, R9, 0x24400 ;  /* 0x00024400090c7836 */ /* 0x002fe20000000000 */
[----:B------:R-:W-:-:S09]  /*2c9d0*/  UMOV UR7, 0x12f00000 ;  /* 0x12f0000000077882 */ /* 0x000fd20000000000 */
.L_x_2956:
        /* <DEDUP_REMOVED lines=16> */
.L_x_2957:
        /* <DEDUP_REMOVED lines=16> */
.L_x_2958:
        /* <DEDUP_REMOVED lines=16> */
.L_x_2959:
        /* <DEDUP_REMOVED lines=13> */
.L_x_3159:
[----:B------:R-:W-:Y:S05]  /*2cdb0*/  BSYNC B2 ;  /* 0x0000000000027941 */ /* 0x000fea0003800000 */
.L_x_2960:
[----:B------:R-:W-:Y:S01]  /*2cdc0*/  BSSY B2, `(.L_x_2962) ;  /* 0x000000b000027945 */ /* 0x000fe20003800000 */
[----:B------:R-:W-:Y:S02]  /*2cdd0*/  IMAD.MOV.U32 R12, RZ, RZ, 0x0 ;  /* 0x00000000ff0c7424 */ /* 0x000fe400078e00ff */
[----:B------:R-:W-:Y:S01]  /*2cde0*/  IMAD.MOV.U32 R13, RZ, RZ, 0x12f00000 ;  /* 0x12f00000ff0d7424 */ /* 0x000fe200078e00ff */
[----:B------:R-:W-:Y:S06]  /*2cdf0*/  @P1 BRA `(.L_x_2963) ;  /* 0x00000000001c1947 */ /* 0x000fec0003800000 */
[----:B01----:R-:W0:Y:S01]  /*2ce00*/  S2R R10, SR_TID.X ;  /* 0x00000000000a7919 */ /* 0x003e220000002100 */
[----:B------:R-:W-:-:S04]  /*2ce10*/  IMAD.MOV.U32 R7, RZ, RZ, 0xa000 ;  /* 0x0000a000ff077424 */ /* 0x000fc800078e00ff */
[----:B------:R2:W-:Y:S01]  /*2ce20*/  SYNCS.ARRIVE.TRANS64 RZ, [R11+URZ+0x388b0], R7 ;  /* 0x0388b0070bff79a7 */ /* 0x0005e2000800003f */
[----:B0-----:R-:W-:-:S04]  /*2ce30*/  LOP3.LUT R10, R10, 0x1f, RZ, 0xc0, !PT ;  /* 0x0000001f0a0a7812 */ /* 0x001fc800078ec0ff */
[----:B------:R-:W-:-:S13]  /*2ce40*/  ISETP.NE.AND P0, PT, R10, RZ, PT ;  /* 0x000000ff0a00720c */ /* 0x000fda0003f05270 */
[----:B--2---:R-:W-:Y:S05]  /*2ce50*/  @!P0 BRA `(.L_x_2963) ;  /* 0x0000000000048947 */ /* 0x004fea0003800000 */
[----:B------:R-:W-:Y:S01]  /*2ce60*/  BPT.TRAP 0x1 ;  /* 0x000000040000795c */ /* 0x000fe20000300000 */
.L_x_2963:
[----:B------:R-:W-:Y:S05]  /*2ce70*/  BSYNC B2 ;  /* 0x0000000000027941 */ /* 0x000fea0003800000 */
.L_x_2962:
        /* <DEDUP_REMOVED lines=9> */
.L_x_2964:
        /* <DEDUP_REMOVED lines=15> */
.L_x_2965:
        /* <DEDUP_REMOVED lines=15> */
.L_x_2966:
        /* <DEDUP_REMOVED lines=15> */
.L_x_2967:
        /* <DEDUP_REMOVED lines=9> */
[----:B---3--:R-:W-:Y:S05]  /*2d270*/  @P0 BRA.U.ANY `(.L_x_2967) ;  /* 0xfffffffd00d80947 */ /* 0x008fea000393ffff */
.L_x_2951:
[----:B------:R-:W-:Y:S05]  /*2d280*/  BSYNC B1 ;  /* 0x0000000000017941 */ /* 0x000fea0003800000 */
.L_x_2950:
        /* <DEDUP_REMOVED lines=9> */
.L_x_2986:
[----:B------:R-:W-:Y:S05]  /*2d320*/  YIELD ;  /* 0x0000000000007946 */ /* 0x000fea0003800000 */
[----:B------:R-:W-:Y:S04]  /*2d330*/  BSSY B1, `(.L_x_2968) ;  /* 0x00000aa000017945 */ /* 0x000fe80003800000 */
[----:B------:R-:W-:Y:S05]  /*2d340*/  @!P6 BRA `(.L_x_2969) ;  /* 0x0000000800a0e947 */ /* 0x000fea0003800000 */
[----:B------:R-:W-:Y:S01]  /*2d350*/  IMAD R10, R28, 0x8, R16 ;  /* 0x000000081c0a7824 */ /* 0x000fe200078e0210 */
[----:B------:R-:W-:Y:S01]  /*2d360*/  SHF.L.U32 R9, R30, 0x1f, RZ ;  /* 0x0000001f1e097819 */ /* 0x000fe200000006ff */
[----:B------:R-:W0:Y:S01]  /*2d370*/  S2R R3, SR_TID.X ;  /* 0x0000000000037919 */ /* 0x000e220000002100 */
[----:B------:R-:W-:Y:S02]  /*2d380*/  BSSY B2, `(.L_x_2970) ;  /* 0x0000005000027945 */ /* 0x000fe40003800000 */
[----:B------:R-:W3:Y:S01]  /*2d390*/  SYNCS.PHASECHK.TRANS64.TRYWAIT P1, [R10+URZ+0x388a0], R9 ;  /* 0x0388a0090a0075a7 */ /* 0x000ee2000802017f */
[----:B0-----:R-:W-:-:S04]  /*2d3a0*/  LOP3.LUT R3, R3, 0x7f, RZ, 0xc0, !PT ;  /* 0x0000007f03037812 */ /* 0x001fc800078ec0ff */
[----:B------:R-:W-:Y:S01]  /*2d3b0*/  ISETP.NE.AND P2, PT, R3, RZ, PT ;  /* 0x000000ff0300720c */ /* 0x000fe20003f45270 */
[----:B---3--:R-:W-:-:S12]  /*2d3c0*/  @!P1 BRA `(.L_x_2971) ;  /* 0x0000007800789947 */ /* 0x008fd80003800000 */
.L_x_3160:
[----:B------:R-:W-:Y:S05]  /*2d3d0*/  BSYNC B2 ;  /* 0x0000000000027941 */ /* 0x000fea0003800000 */
.L_x_2970:
[----:B------:R-:W-:Y:S04]  /*2d3e0*/  BSSY B2, `(.L_x_2972) ;  /* 0x0000009000027945 */ /* 0x000fe80003800000 */
[----:B------:R-:W-:Y:S05]  /*2d3f0*/  @P2 BRA `(.L_x_2973) ;  /* 0x00000000001c2947 */ /* 0x000fea0003800000 */
[----:B--2---:R-:W2:Y:S01]  /*2d400*/  S2R R7, SR_TID.X ;  /* 0x0000000000077919 */ /* 0x004ea20000002100 */
[----:B------:R-:W-:-:S04]  /*2d410*/  IMAD.MOV.U32 R3, RZ, RZ, 0xa000 ;  /* 0x0000a000ff037424 */ /* 0x000fc800078e00ff */
[----:B------:R3:W-:Y:S01]  /*2d420*/  SYNCS.ARRIVE.TRANS64 RZ, [R10+URZ+0x38890], R3 ;  /* 0x038890030aff79a7 */ /* 0x0007e2000800003f */
[----:B--2---:R-:W-:-:S04]  /*2d430*/  LOP3.LUT R7, R7, 0x1f, RZ, 0xc0, !PT ;  /* 0x0000001f07077812 */ /* 0x004fc800078ec0ff */
[----:B------:R-:W-:-:S13]  /*2d440*/  ISETP.NE.AND P1, PT, R7, RZ, PT ;  /* 0x000000ff0700720c */ /* 0x000fda0003f25270 */
[----:B---3--:R-:W-:Y:S05]  /*2d450*/  @!P1 BRA `(.L_x_2973) ;  /* 0x0000000000049947 */ /* 0x008fea0003800000 */
[----:B------:R-:W-:Y:S01]  /*2d460*/  BPT.TRAP 0x1 ;  /* 0x000000040000795c */ /* 0x000fe20000300000 */
.L_x_2973:
[----:B------:R-:W-:Y:S05]  /*2d470*/  BSYNC B2 ;  /* 0x0000000000027941 */ /* 0x000fea0003800000 */
.L_x_2972:
[----:B------:R-:W-:Y:S01]  /*2d480*/  IMAD.MOV.U32 R14, RZ, RZ, RZ ;  /* 0x000000ffff0e7224 */ /* 0x000fe200078e00ff */
[----:B------:R-:W-:Y:S01]  /*2d490*/  UIADD3 UR4, UP0, UR38, 0x570, URZ ;  /* 0x0000057026047890 */ /* 0x000fe2000ff1e03f */
[----:B------:R-:W-:Y:S01]  /*2d4a0*/  IMAD R8, R28, 0xa000, R16 ;  /* 0x0000a0001c087824 */ /* 0x000fe200078e0210 */
[----:B------:R-:W-:Y:S01]  /*2d4b0*/  PLOP3.LUT P1, PT, PT, PT, PT, 0x80, 0x0 ;  /* 0x000000000000781c */ /* 0x000fe20003f2f070 */
[----:B--2---:R-:W-:Y:S01]  /*2d4c0*/  IMAD R7, R11, 0x50, R0 ;  /* 0x000000500b077824 */ /* 0x004fe200078e0200 */
[----:B------:R-:W-:Y:S01]  /*2d4d0*/  R2UR UR10, R14 ;  /* 0x000000000e0a72ca */ /* 0x000fe200000e0000 */
[----:B------:R-:W-:Y:S01]  /*2d4e0*/  VIADD R3, R10, 0x38890 ;  /* 0x000388900a037836 */ /* 0x000fe20000000000 */
[----:B------:R-:W-:Y:S01]  /*2d4f0*/  UIADD3.X UR5, URZ, UR39, URZ, UP0, !UPT ;  /* 0x000000273f057290 */ /* 0x000fe200087fe43f */
[----:B-1----:R-:W-:Y:S01]  /*2d500*/  VIADD R12, R8, 0x24400 ;  /* 0x00024400080c7836 */ /* 0x002fe20000000000 */
[----:B------:R-:W-:Y:S01]  /*2d510*/  UMOV UR6, 0x0 ;  /* 0x0000000000067882 */ /* 0x000fe20000000000 */
[----:B------:R-:W-:-:S10]  /*2d520*/  UMOV UR7, 0x12f00000 ;  /* 0x12f0000000077882 */ /* 0x000fd40000000000 */
.L_x_2974:
        /* <DEDUP_REMOVED lines=12> */
[----:B------:R-:W-:Y:S01]  /*2d5f0*/  UMOV UR6, 0x0 ;  /* 0x0000000000067882 */ /* 0x000fe20000000000 */
[----:B------:R-:W-:Y:S02]  /*2d600*/  UMOV UR7, 0x12f00000 ;  /* 0x12f0000000077882 */ /* 0x000fe40000000000 */
[----:B------:R-:W-:Y:S01]  /*2d610*/  R2UR UR10, R12 ;  /* 0x000000000c0a72ca */ /* 0x000fe200000e0000 */
[----:B------:R-:W-:-:S14]  /*2d620*/  VIADD R12, R8, 0x26c00 ;  /* 0x00026c00080c7836 */ /* 0x000fdc0000000000 */
.L_x_2975:
        /* <DEDUP_REMOVED lines=16> */
.L_x_2976:
        /* <DEDUP_REMOVED lines=16> */
.L_x_2977:
        /* <DEDUP_REMOVED lines=13> */
.L_x_3161:
[----:B------:R-:W-:Y:S05]  /*2d900*/  BSYNC B2 ;  /* 0x0000000000027941 */ /* 0x000fea0003800000 */
.L_x_2978:
        /* <DEDUP_REMOVED lines=11> */
.L_x_2981:
[----:B------:R-:W-:Y:S05]  /*2d9c0*/  BSYNC B2 ;  /* 0x0000000000027941 */ /* 0x000fea0003800000 */
.L_x_2980:
[----:B------:R-:W-:Y:S01]  /*2d9d0*/  R2UR UR10, R14 ;  /* 0x000000000e0a72ca */ /* 0x000fe200000e0000 */
[----:B------:R-:W-:Y:S01]  /*2d9e0*/  UIADD3 UR4, UP0, UR38, 0x670, URZ ;  /* 0x0000067026047890 */ /* 0x000fe2000ff1e03f */
[----:B------:R-:W-:Y:S01]  /*2d9f0*/  R2UR UR6, R12 ;  /* 0x000000000c0672ca */ /* 0x000fe200000e0000 */
[----:B01----:R-:W-:Y:S01]  /*2da00*/  VIADD R10, R10, 0x388b0 ;  /* 0x000388b00a0a7836 */ /* 0x003fe20000000000 */
[----:B------:R-:W-:Y:S01]  /*2da10*/  R2UR UR7, R13 ;  /* 0x000000000d0772ca */ /* 0x000fe200000e0000 */
[----:B------:R-:W-:Y:S01]  /*2da20*/  VIADD R3, R8, 0x400 ;  /* 0x0000040008037836 */ /* 0x000fe20000000000 */
[----:B------:R-:W-:Y:S01]  /*2da30*/  PLOP3.LUT P1, PT, PT, PT, PT, 0x80, 0x0 ;  /* 0x000000000000781c */ /* 0x000fe20003f2f070 */
[----:B------:R-:W-:-:S12]  /*2da40*/  UIADD3.X UR5, URZ, UR39, URZ, UP0, !UPT ;  /* 0x000000273f057290 */ /* 0x000fd800087fe43f */
.L_x_2982:
        /* <DEDUP_REMOVED lines=16> */
.L_x_2983:
        /* <DEDUP_REMOVED lines=15> */
.L_x_2984:
        /* <DEDUP_REMOVED lines=15> */
.L_x_2985:
        /* <DEDUP_REMOVED lines=10> */
.L_x_2969:
[----:B------:R-:W-:Y:S05]  /*2ddd0*/  BSYNC B1 ;  /* 0x0000000000017941 */ /* 0x000fea0003800000 */
.L_x_2968:
[C---:B------:R-:W-:Y:S01]  /*2dde0*/  ISETP.GT.AND P2, PT, R11.reuse, R6, PT ;  /* 0x000000060b00720c */ /* 0x040fe20003f44270 */
[----:B------:R-:W-:Y:S02]  /*2ddf0*/  VIADD R28, R28, 0x1 ;  /* 0x000000011c1c7836 */ /* 0x000fe40000000000 */
[----:B------:R-:W-:-:S03]  /*2de00*/  VIADD R11, R11, 0xffffffff ;  /* 0xffffffff0b0b7836 */ /* 0x000fc60000000000 */
[----:B------:R-:W-:-:S04]  /*2de10*/  ISETP.NE.AND P1, PT, R28, 0x2, PT ;  /* 0x000000021c00780c */ /* 0x000fc80003f25270 */
[----:B------:R-:W-:Y:S02]  /*2de20*/  SEL R3, RZ, 0x1, P1 ;  /* 0x00000001ff037807 */ /* 0x000fe40000800000 */
[----:B------:R-:W-:Y:S02]  /*2de30*/  SEL R28, R28, RZ, P1 ;  /* 0x000000ff1c1c7207 */ /* 0x000fe40000800000 */
[----:B------:R-:W-:Y:S01]  /*2de40*/  LOP3.LUT R30, R30, R3, RZ, 0x3c, !PT ;  /* 0x000000031e1e7212 */ /* 0x000fe200078e3cff */
[----:B------:R-:W-:Y:S06]  /*2de50*/  @P2 BRA `(.L_x_2986) ;  /* 0xfffffff400302947 */ /* 0x000fec000383ffff */
.L_x_2944:
[----:B------:R-:W-:Y:S05]  /*2de60*/  BSYNC B0 ;  /* 0x0000000000007941 */ /* 0x000fea0003800000 */
.L_x_2943:
[----:B------:R-:W3:Y:S01]  /*2de70*/  LDC R0, c[0x0][0x448] ;  /* 0x00011200ff007b82 */ /* 0x000ee20000000800 */
[----:B------:R-:W-:Y:S01]  /*2de80*/  LEA R2, R25, 0x7f, 0x7 ;  /* 0x0000007f19027811 */ /* 0x000fe200078e38ff */
[----:B------:R-:W-:Y:S06]  /*2de90*/  @!P0 WARPSYNC.ALL ;  /* 0x0000000000008948 */ /* 0x000fec0003800000 */
[----:B------:R-:W-:Y:S01]  /*2dea0*/  @!P0 BAR.SYNC.DEFER_BLOCKING 0xc, 0x180 ;  /* 0x0306000000008b1d */ /* 0x000fe20000010000 */
[----:B------:R-:W-:-:S05]  /*2deb0*/  ISETP.NE.AND P2, PT, R4, RZ, PT ;  /* 0x000000ff0400720c */ /* 0x000fca0003f45270 */
[----:B------:R-:W-:Y:S08]  /*2dec0*/  BSSY B0, `(.L_x_2987) ;  /* 0x0000029000007945 */ /* 0x000ff00003800000 */
[----:B------:R-:W4:Y:S01]  /*2ded0*/  @!P2 LDC R4, c[0x0][0x9f0] ;  /* 0x00027c00ff04ab82 */ /* 0x000f220000000800 */
[----:B---3--:R-:W-:-:S13]  /*2dee0*/  ISETP.NE.AND P1, PT, R0, 0x1, PT ;  /* 0x000000010000780c */ /* 0x008fda0003f25270 */
[----:B------:R-:W3:Y:S08]  /*2def0*/  @P1 LDC R3, c[0x0][0x44c] ;  /* 0x00011300ff031b82 */ /* 0x000ef00000000800 */
[----:B------:R-:W5:Y:S01]  /*2df00*/  @P1 LDC R0, c[0x0][0x450] ;  /* 0x00011400ff001b82 */ /* 0x000f620000000800 */
[----:B---3--:R-:W-:-:S05]  /*2df10*/  @P1 IMAD.HI.U32 R3, R2, R3, RZ ;  /* 0x0000000302031227 */ /* 0x008fca00078e00ff */
[----:B-----5:R-:W-:Y:S01]  /*2df20*/  @P1 SHF.R.U32.HI R2, RZ, R0, R3 ;  /* 0x00000000ff021219 */ /* 0x020fe20000011603 */
[----:B------:R-:W-:-:S04]  /*2df30*/  IMAD.MOV.U32 R0, RZ, RZ, RZ ;  /* 0x000000ffff007224 */ /* 0x000fc800078e00ff */
[----:B------:R-:W-:-:S04]  /*2df40*/  IMAD.IADD R2, R5, 0x1, R2 ;  /* 0x0000000105027824 */ /* 0x000fc800078e0202 */
[----:B------:R-:W-:-:S05]  /*2df50*/  IMAD.HI R2, R2, 0x66666667, RZ ;  /* 0x6666666702027827 */ /* 0x000fca00078e02ff */
[----:B------:R-:W-:-:S04]  /*2df60*/  SHF.R.U32.HI R3, RZ, 0x1f, R2 ;  /* 0x0000001fff037819 */ /* 0x000fc80000011602 */
[----:B------:R-:W-:-:S04]  /*2df70*/  LEA.HI.SX32 R3, R2, R3, 0x1b ;  /* 0x0000000302037211 */ /* 0x000fc800078fdaff */
[----:B------:R-:W-:-:S04]  /*2df80*/  VIMNMX R20, R20, R3, PT ;  /* 0x0000000314147248 */ /* 0x000fc80003fe0100 */
[----:B------:R-:W-:-:S13]  /*2df90*/  ISETP.GE.AND P1, PT, R20, 0x1, PT ;  /* 0x000000011400780c */ /* 0x000fda0003f26270 */
[----:B----4-:R-:W-:Y:S05]  /*2dfa0*/  @!P1 BRA `(.L_x_2988) ;  /* 0x0000000000689947 */ /* 0x010fea0003800000 */
[-C--:B------:R-:W-:Y:S02]  /*2dfb0*/  IABS R0, R4.reuse ;  /* 0x0000000400007213 */ /* 0x080fe40000000000 */
[----:B------:R-:W-:Y:S02]  /*2dfc0*/  IABS R6, R4 ;  /* 0x0000000400067213 */ /* 0x000fe40000000000 */
[----:B--2---:R-:W2:Y:S03]  /*2dfd0*/  I2F.RP R7, R0 ;  /* 0x0000000000077306 */ /* 0x004ea60000209400 */
[----:B------:R-:W-:-:S05]  /*2dfe0*/  IMAD.MOV R6, RZ, RZ, -R6 ;  /* 0x000000ffff067224 */ /* 0x000fca00078e0a06 */
[----:B--2---:R-:W2:Y:S02]  /*2dff0*/  MUFU.RCP R7, R7 ;  /* 0x0000000700077308 */ /* 0x004ea40000001000 */
[----:B--2---:R-:W-:-:S06]  /*2e000*/  VIADD R8, R7, 0xffffffe ;  /* 0x0ffffffe07087836 */ /* 0x004fcc0000000000 */
[----:B------:R-:W2:Y:S02]  /*2e010*/  F2I.FTZ.U32.TRUNC.NTZ R3, R8 ;  /* 0x0000000800037305 */ /* 0x000ea4000021f000 */
[----:B--2---:R-:W-:-:S04]  /*2e020*/  IMAD.MOV R2, RZ, RZ, -R3 ;  /* 0x000000ffff027224 */ /* 0x004fc800078e0a03 */
        /* <DEDUP_REMOVED lines=18> */
.L_x_2988:
[----:B------:R-:W-:Y:S05]  /*2e150*/  BSYNC B0 ;  /* 0x0000000000007941 */ /* 0x000fea0003800000 */
.L_x_2987:
[-C--:B------:R-:W-:Y:S01]  /*2e160*/  IMAD R3, R21, R0.reuse, RZ ;  /* 0x0000000015037224 */ /* 0x080fe200078e02ff */
[----:B------:R-:W-:Y:S04]  /*2e170*/  BSSY B7, `(.L_x_2989) ;  /* 0x0000392000077945 */ /* 0x000fe80003800000 */
[----:B------:R-:W-:Y:S01]  /*2e180*/  VIADDMNMX R2, R3, R0, R20, PT ;  /* 0x0000000003027246 */ /* 0x000fe20003800114 */
[----:B------:R3:W-:Y:S03]  /*2e190*/  STL [R1+0xc], R3 ;  /* 0x00000c0301007387 */ /* 0x0007e60000100800 */
[----:B------:R-:W-:Y:S01]  /*2e1a0*/  ISETP.GT.AND P0, PT, R2, R3, PT ;  /* 0x000000030200720c */ /* 0x000fe20003f04270 */
[----:B------:R3:W-:-:S12]  /*2e1b0*/  STL [R1+0x28], R2 ;  /* 0x0000280201007387 */ /* 0x0007d80000100800 */
[----:B---3--:R-:W-:Y:S05]  /*2e1c0*/  @P0 BRA `(.L_x_2990) ;  /* 0x0000000000480947 */ /* 0x008fea0003800000 */
[----:B------:R-:W3:Y:S02]  /*2e1d0*/  S2R R2, SR_TID.X ;  /* 0x0000000000027919 */ /* 0x000ee40000002100 */
[----:B---3--:R-:W-:-:S04]  /*2e1e0*/  LOP3.LUT R2, R2, 0x7f, RZ, 0xc0, !PT ;  /* 0x0000007f02027812 */ /* 0x008fc800078ec0ff */
[----:B------:R-:W-:-:S13]  /*2e1f0*/  ISETP.NE.AND P0, PT, R2, RZ, PT ;  /* 0x000000ff0200720c */ /* 0x000fda0003f05270 */
[----:B------:R-:W-:Y:S05]  /*2e200*/  @P0 BRA `(.L_x_2991) ;  /* 0x0000003800200947 */ /* 0x000fea0003800000 */
[----:B------:R-:W3:Y:S01]  /*2e210*/  S2R R5, SR_LANEID ;  /* 0x0000000000057919 */ /* 0x000ee20000000000 */
[----:B------:R-:W-:Y:S01]  /*2e220*/  VOTEU.ANY UR4, UPT, PT ;  /* 0x0000000000047886 */ /* 0x000fe200038e0100 */
[----:B------:R-:W4:Y:S01]  /*2e230*/  LDC.64 R2, c[0x0][0xc60] ;  /* 0x00031800ff027b82 */ /* 0x000f220000000a00 */
[----:B------:R-:W3:Y:S01]  /*2e240*/  FLO.U32 R0, UR4 ;  /* 0x0000000400007d00 */ /* 0x000ee200080e0000 */
[----:B------:R-:W-:Y:S01]  /*2e250*/  ULDC.64 UR6, c[0x0][0x208] ;  /* 0x0000820000067ab9 */ /* 0x000fe20000000a00 */
[----:B---3--:R-:W-:-:S06]  /*2e260*/  ISETP.EQ.U32.AND P0, PT, R0, R5, PT ;  /* 0x000000050000720c */ /* 0x008fcc0003f02070 */
[----:B------:R-:W4:Y:S07]  /*2e270*/  POPC R5, UR4 ;  /* 0x0000000400057d09 */ /* 0x000f2e0008000000 */
[----:B----4-:R-:W3:Y:S01]  /*2e280*/  @P0 ATOMG.E.ADD.STRONG.GPU PT, R3, desc[UR6][R2.64], R5 ;  /* 0x00000005020309a8 */ /* 0x010ee200081ee1c6 */
[----:B------:R-:W4:Y:S02]  /*2e290*/  S2R R4, SR_LTMASK ;  /* 0x0000000000047919 */ /* 0x000f240000003900 */
[----:B----4-:R-:W-:-:S04]  /*2e2a0*/  LOP3.LUT R4, R4, UR4, RZ, 0xc0, !PT ;  /* 0x0000000404047c12 */ /* 0x010fc8000f8ec0ff */
[----:B--2---:R-:W2:Y:S01]  /*2e2b0*/  POPC R7, R4 ;  /* 0x0000000400077309 */ /* 0x004ea20000000000 */
[----:B---3--:R-:W2:Y:S02]  /*2e2c0*/  SHFL.IDX PT, R0, R3, R0, 0x1f ;  /* 0x00001f0003007589 */ /* 0x008ea400000e0000 */
[----:B--2---:R-:W-:Y:S01]  /*2e2d0*/  IADD3 R24, R0, UR36, R7 ;  /* 0x0000002400187c10 */ /* 0x004fe2000fffe007 */
[----:B------:R-:W-:Y:S06]  /*2e2e0*/  BRA `(.L_x_2991) ;  /* 0x0000003400e87947 */ /* 0x000fec0003800000 */
.L_x_2990:
        /* <DEDUP_REMOVED lines=9> */
[----:B------:R-:W3:Y:S01]  /*2e380*/  LDC.64 R2, c[0x4][R2] ;  /* 0x0100000002027b82 */ /* 0x000ee20000000a00 */
[----:B------:R-:W-:Y:S02]  /*2e390*/  IMAD.U32 R5, RZ, RZ, UR7 ;  /* 0x00000007ff057e24 */ /* 0x000fe4000f8e00ff */
[----:B------:R-:W-:Y:S02]  /*2e3a0*/  IMAD.U32 R6, RZ, RZ, UR8 ;  /* 0x00000008ff067e24 */ /* 0x000fe4000f8e00ff */
[----:B--2---:R-:W-:-:S02]  /*2e3b0*/  IMAD.U32 R7, RZ, RZ, UR9 ;  /* 0x00000009ff077e24 */ /* 0x004fc4000f8e00ff */
[----:B------:R-:W-:Y:S02]  /*2e3c0*/  IMAD.U32 R10, RZ, RZ, UR4 ;  /* 0x00000004ff0a7e24 */ /* 0x000fe4000f8e00ff */
[----:B0-----:R-:W-:Y:S02]  /*2e3d0*/  IMAD.U32 R11, RZ, RZ, UR5 ;  /* 0x00000005ff0b7e24 */ /* 0x001fe4000f8e00ff */
[----:B------:R-:W-:Y:S02]  /*2e3e0*/  IMAD.MOV.U32 R8, RZ, RZ, 0x70 ;  /* 0x00000070ff087424 */ /* 0x000fe400078e00ff */
[----:B-1----:R-:W-:Y:S02]  /*2e3f0*/  IMAD.MOV.U32 R12, RZ, RZ, 0x1 ;  /* 0x00000001ff0c7424 */ /* 0x002fe400078e00ff */
[----:B------:R-:W-:-:S07]  /*2e400*/  IMAD.MOV.U32 R13, RZ, RZ, RZ ;  /* 0x000000ffff0d7224 */ /* 0x000fce00078e00ff */
[----:B------:R-:W-:-:S07]  /*2e410*/  LEPC R20, `(.L_x_2993) ;  /* 0x000000001014794e */ /* 0x000fce0000000000 */
[----:B---3--:R-:W-:Y:S05]  /*2e420*/  CALL.ABS.NOINC R2 ;  /* 0x0000000002007343 */ /* 0x008fea0003c00000 */
.L_x_2993:
[----:B------:R-:W-:Y:S05]  /*2e430*/  BSYNC B6 ;  /* 0x0000000000067941 */ /* 0x000fea0003800000 */
.L_x_2992:
        /* <DEDUP_REMOVED lines=8> */
[----:B------:R3:W4:Y:S01]  /*2e4c0*/  LDC.64 R2, c[0x4][R22] ;  /* 0x0100000016027b82 */ /* 0x0007220000000a00 */
[----:B------:R-:W-:Y:S02]  /*2e4d0*/  IMAD.U32 R4, RZ, RZ, UR6 ;  /* 0x00000006ff047e24 */ /* 0x000fe4000f8e00ff */
[----:B------:R-:W-:Y:S02]  /*2e4e0*/  IMAD.U32 R5, RZ, RZ, UR7 ;  /* 0x00000007ff057e24 */ /* 0x000fe4000f8e00ff */
[----:B------:R-:W-:Y:S02]  /*2e4f0*/  IMAD.U32 R6, RZ, RZ, UR8 ;  /* 0x00000008ff067e24 */ /* 0x000fe4000f8e00ff */
[----:B--2---:R-:W-:-:S02]  /*2e500*/  IMAD.U32 R7, RZ, RZ, UR9 ;  /* 0x00000009ff077e24 */ /* 0x004fc4000f8e00ff */
[----:B------:R-:W-:Y:S02]  /*2e510*/  IMAD.U32 R10, RZ, RZ, UR4 ;  /* 0x00000004ff0a7e24 */ /* 0x000fe4000f8e00ff */
[----:B0-----:R-:W-:Y:S02]  /*2e520*/  IMAD.U32 R11, RZ, RZ, UR5 ;  /* 0x00000005ff0b7e24 */ /* 0x001fe4000f8e00ff */
[----:B------:R-:W-:Y:S02]  /*2e530*/  IMAD.MOV.U32 R8, RZ, RZ, 0x70 ;  /* 0x00000070ff087424 */ /* 0x000fe400078e00ff */
[----:B-1----:R-:W-:Y:S02]  /*2e540*/  IMAD.MOV.U32 R12, RZ, RZ, 0x1 ;  /* 0x00000001ff0c7424 */ /* 0x002fe400078e00ff */
[----:B---3--:R-:W-:-:S07]  /*2e550*/  IMAD.MOV.U32 R13, RZ, RZ, RZ ;  /* 0x000000ffff0d7224 */ /* 0x008fce00078e00ff */
[----:B------:R-:W-:-:S07]  /*2e560*/  LEPC R20, `(.L_x_2996) ;  /* 0x000000001014794e */ /* 0x000fce0000000000 */
[----:B----4-:R-:W-:Y:S05]  /*2e570*/  CALL.ABS.NOINC R2 ;  /* 0x0000000002007343 */ /* 0x010fea0003c00000 */
.L_x_2996:
        /* <DEDUP_REMOVED lines=15> */
.L_x_2995:
[----:B------:R-:W-:Y:S05]  /*2e670*/  BSYNC B6 ;  /* 0x0000000000067941 */ /* 0x000fea0003800000 */
.L_x_2994:
[----:B------:R-:W3:Y:S01]  /*2e680*/  LDL R22, [R1+0x28] ;  /* 0x0000280001167983 */ /* 0x000ee20000100800 */
[----:B------:R-:W-:-:S03]  /*2e690*/  ULDC.64 UR4, c[0x0][0x9f8] ;  /* 0x00027e0000047ab9 */ /* 0x000fc60000000a00 */
[----:B--2---:R-:W2:Y:S01]  /*2e6a0*/  LDL R7, [R1+0x8] ;  /* 0x0000080001077983 */ /* 0x004ea20000100800 */
[----:B------:R-:W-:-:S03]  /*2e6b0*/  ISETP.NE.U32.AND P0, PT, RZ, UR4, PT ;  /* 0x00000004ff007c0c */ /* 0x000fc6000bf05070 */
[----:B------:R-:W4:Y:S01]  /*2e6c0*/  LDL R21, [R1+0x10] ;  /* 0x0000100001157983 */ /* 0x000f220000100800 */
[----:B------:R-:W-:Y:S01]  /*2e6d0*/  ISETP.NE.AND.EX P0, PT, RZ, UR5, PT, P0 ;  /* 0x00000005ff007c0c */ /* 0x000fe2000bf05300 */
[----:B------:R-:W-:Y:S01]  /*2e6e0*/  ULDC.64 UR6, c[0x0][0x208] ;  /* 0x0000820000067ab9 */ /* 0x000fe20000000a00 */
[----:B------:R-:W0:Y:S01]  /*2e6f0*/  LDC R0, c[0x0][0x430] ;  /* 0x00010c00ff007b82 */ /* 0x000e220000000800 */
[----:B------:R-:W1:Y:S10]  /*2e700*/  S2R R20, SR_TID.X ;  /* 0x0000000000147919 */ /* 0x000e740000002100 */
[----:B------:R-:W-:Y:S01]  /*2e710*/  @P0 IADD3 R2, P1, R17, UR4, RZ ;  /* 0x0000000411020c10 */ /* 0x000fe2000ff3e0ff */
[----:B------:R-:W-:-:S03]  /*2e720*/  ULDC UR4, c[0x0][0x2f4] ;  /* 0x0000bd0000047ab9 */ /* 0x000fc60000000800 */
[----:B------:R-:W-:-:S05]  /*2e730*/  @P0 IADD3.X R3, R19, UR5, RZ, P1, !PT ;  /* 0x0000000513030c10 */ /* 0x000fca0008ffe4ff */
[----:B------:R4:W4:Y:S01]  /*2e740*/  @P0 LDG.E R32, desc[UR6][R2.64] ;  /* 0x0000000602200981 */ /* 0x000922000c1e1900 */
[----:B-1----:R-:W-:-:S04]  /*2e750*/  LOP3.LUT R20, R20, 0x7f, RZ, 0xc0, !PT ;  /* 0x0000007f14147812 */ /* 0x002fc800078ec0ff */
[----:B------:R-:W-:Y:S02]  /*2e760*/  SHF.R.U32.HI R4, RZ, 0x3, R20 ;  /* 0x00000003ff047819 */ /* 0x000fe40000011614 */
[----:B------:R-:W1:Y:S01]  /*2e770*/  S2R R20, SR_TID.X ;  /* 0x0000000000147919 */ /* 0x000e620000002100 */
[----:B0-----:R-:W-:-:S13]  /*2e780*/  ISETP.NE.AND P1, PT, R0, 0x1, PT ;  /* 0x000000010000780c */ /* 0x001fda0003f25270 */
[----:B------:R-:W0:Y:S01]  /*2e790*/  @P1 LDC R6, c[0x0][0x438] ;  /* 0x00010e00ff061b82 */ /* 0x000e220000000800 */
[----:B-1----:R-:W-:-:S05]  /*2e7a0*/  IMAD.SHL.U32 R20, R20, 0x10, RZ ;  /* 0x0000001014147824 */ /* 0x002fca00078e00ff */
[----:B------:R-:W-:Y:S02]  /*2e7b0*/  LOP3.LUT R20, R4, 0x70, R20, 0xf8, !PT ;  /* 0x0000007004147812 */ /* 0x000fe400078ef814 */
[----:B------:R-:W1:Y:S01]  /*2e7c0*/  @P1 LDC R4, c[0x0][0x434] ;  /* 0x00010d00ff041b82 */ /* 0x000e620000000800 */
[----:B------:R-:W-:Y:S02]  /*2e7d0*/  LOP3.LUT R18, R18, 0xfffffffe, RZ, 0xc0, !PT ;  /* 0xfffffffe12127812 */ /* 0x000fe400078ec0ff */
[----:B------:R-:W-:-:S04]  /*2e7e0*/  LOP3.LUT R9, R34, 0x40, RZ, 0xfc, !PT ;  /* 0x0000004022097812 */ /* 0x000fc800078efcff */
[----:B------:R-:W-:Y:S01]  /*2e7f0*/  ISETP.GE.AND P3, PT, R9, UR4, PT ;  /* 0x0000000409007c0c */ /* 0x000fe2000bf66270 */
[----:B------:R-:W-:Y:S01]  /*2e800*/  UMOV UR5, 0xffffffff ;  /* 0xffffffff00057882 */ /* 0x000fe20000000000 */
[----:B---3--:R-:W-:-:S04]  /*2e810*/  VIADD R22, R22, 0xffffffff ;  /* 0xffffffff16167836 */ /* 0x008fc80000000000 */
[----:B------:R-:W-:-:S05]  /*2e820*/  IMAD R5, R22, 0x50, R20 ;  /* 0x0000005016057824 */ /* 0x000fca00078e0214 */
[----:B--2---:R-:W-:-:S04]  /*2e830*/  ISETP.GE.AND P0, PT, R5, R7, PT ;  /* 0x000000070500720c */ /* 0x004fc80003f06270 */
[----:B------:R-:W-:Y:S01]  /*2e840*/  ISETP.GT.U32.OR P0, PT, R20, 0x4f, P0 ;  /* 0x0000004f1400780c */ /* 0x000fe20000704470 */
[----:B----4-:R-:W-:-:S04]  /*2e850*/  IMAD.IADD R5, R5, 0x1, R21 ;  /* 0x0000000105057824 */ /* 0x010fc800078e0215 */
[----:B-1----:R-:W-:-:S08]  /*2e860*/  @P1 IMAD.HI.U32 R7, R5, R4, RZ ;  /* 0x0000000405071227 */ /* 0x002fd000078e00ff */
[----:B------:R-:W1:Y:S01]  /*2e870*/  @!P0 LDC.64 R2, c[0x0][0x428] ;  /* 0x00010a00ff028b82 */ /* 0x000e620000000a00 */
[----:B------:R-:W-:Y:S01]  /*2e880*/  IMAD.MOV.U32 R4, RZ, RZ, R5 ;  /* 0x000000ffff047224 */ /* 0x000fe200078e0005 */
[----:B0-----:R-:W-:Y:S02]  /*2e890*/  @P1 SHF.R.U32.HI R4, RZ, R6, R7 ;  /* 0x00000006ff041219 */ /* 0x001fe40000011607 */
[----:B------:R-:W-:-:S03]  /*2e8a0*/  SHF.R.S32.HI R8, RZ, 0x1f, R32 ;  /* 0x0000001fff087819 */ /* 0x000fc60000011420 */
[----:B------:R-:W-:-:S04]  /*2e8b0*/  IMAD.MOV R6, RZ, RZ, -R4 ;  /* 0x000000ffff067224 */ /* 0x000fc800078e0a04 */
[----:B------:R-:W-:Y:S01]  /*2e8c0*/  IMAD R0, R0, R6, R5 ;  /* 0x0000000600007224 */ /* 0x000fe200078e0205 */
[--C-:B------:R-:W-:Y:S01]  /*2e8d0*/  @!P0 SHF.R.S32.HI R5, RZ, 0x1f, R4.reuse ;  /* 0x0000001fff058819 */ /* 0x100fe20000011404 */
[-C--:B-1----:R-:W-:Y:S02]  /*2e8e0*/  @!P0 IMAD R6, R8, R2.reuse, RZ ;  /* 0x0000000208068224 */ /* 0x082fe400078e02ff */
        /* <DEDUP_REMOVED lines=28> */
.L_x_3164:
[----:B------:R-:W-:Y:S05]  /*2eab0*/  @!P2 BRA `(.L_x_2998) ;  /* 0x000000000004a947 */ /* 0x000fea0003800000 */
[----:B------:R-:W-:Y:S01]  /*2eac0*/  BPT.TRAP 0x1 ;  /* 0x000000040000795c */ /* 0x000fe20000300000 */
.L_x_2998:
        /* <DEDUP_REMOVED lines=23> */
.L_x_3165:
[----:B------:R-:W-:Y:S05]  /*2ec40*/  BSYNC B0 ;  /* 0x0000000000007941 */ /* 0x000fea0003800000 */
.L_x_2999:
        /* <DEDUP_REMOVED lines=75> */
.L_x_3177:
        /* <DEDUP_REMOVED lines=18> */
.L_x_3003:
[----:B------:R-:W-:Y:S05]  /*2f220*/  BSYNC B0 ;  /* 0x0000000000007941 */ /* 0x000fea0003800000 */
.L_x_3002:
[----:B------:R-:W-:Y:S01]  /*2f230*/  NOP ;  /* 0x0000000000007918 */ /* 0x000fe20000000000 */
[----:B------:R-:W-:-:S13]  /*2f240*/  PLOP3.LUT P0, PT, PT, PT, PT, 0x80, 0x0 ;  /* 0x000000000000781c */ /* 0x000fda0003f0f070 */
.L_x_3004:
        /* <DEDUP_REMOVED lines=11> */
.L_x_3005:
        /* <DEDUP_REMOVED lines=37> */
.L_x_3007:
[----:B------:R-:W-:Y:S05]  /*2f550*/  BSYNC B6 ;  /* 0x0000000000067941 */ /* 0x000fea0003800000 */
.L_x_3006:
[----:B------:R-:W3:Y:S01]  /*2f560*/  LDL.LU R20, [R1+0x30] ;  /* 0x0000300001147983 */ /* 0x000ee20000300800 */
[----:B------:R-:W-:Y:S01]  /*2f570*/  ULDC.64 UR4, c[0x0][0x2d8] ;  /* 0x0000b60000047ab9 */ /* 0x000fe20000000a00 */
[----:B------:R-:W0:Y:S02]  /*2f580*/  LDC R7, c[0x0][0x448] ;  /* 0x00011200ff077b82 */ /* 0x000e240000000800 */
[----:B------:R-:W4:Y:S04]  /*2f590*/  LDL.LU.64 R2, [R1+0x20] ;  /* 0x0000200001027983 */ /* 0x000f280000300a00 */
[----:B------:R1:W5:Y:S01]  /*2f5a0*/  LDL R9, [R1+0x1c] ;  /* 0x00001c0001097983 */ /* 0x0003620000100800 */
[----:B0-----:R-:W-:-:S13]  /*2f5b0*/  ISETP.NE.AND P0, PT, R7, 0x1, PT ;  /* 0x000000010700780c */ /* 0x001fda0003f05270 */
[----:B------:R-:W0:Y:S01]  /*2f5c0*/  @P0 LDC R6, c[0x0][0x44c] ;  /* 0x00011300ff060b82 */ /* 0x000e220000000800 */
[C---:B------:R-:W-:Y:S02]  /*2f5d0*/  LOP3.LUT R10, R34.reuse, 0x40, RZ, 0xfc, !PT ;  /* 0x00000040220a7812 */ /* 0x040fe400078efcff */
[----:B--2---:R-:W-:Y:S01]  /*2f5e0*/  LOP3.LUT R8, R34, 0x80, RZ, 0xfc, !PT ;  /* 0x0000008022087812 */ /* 0x004fe200078efcff */
[----:B----4-:R-:W-:Y:S02]  /*2f5f0*/  IMAD.MOV.U32 R3, RZ, RZ, R35 ;  /* 0x000000ffff037224 */ /* 0x010fe400078e0023 */
        /* <DEDUP_REMOVED lines=15> */
[----:B------:R-:W-:-:S04]  /*2f6f0*/  IMAD R5, R25, 0x80, R20 ;  /* 0x0000008019057824 */ /* 0x000fc800078e0214 */
        /* <DEDUP_REMOVED lines=20> */
[----:B0-----:R-:W-:-:S03]  /*2f840*/  LOP3.LUT R20, R20, 0x7f, RZ, 0xc0, !PT ;  /* 0x0000007f14147812 */ /* 0x001fc600078ec0ff */
[----:B------:R-:W-:Y:S01]  /*2f850*/  LEA.HI.X R0, R2, UR5, R0, 0x1, P0 ;  /* 0x0000000502007c11 */ /* 0x000fe200080f0c00 */
[----:B------:R-:W-:Y:S01]  /*2f860*/  UMOV UR5, 0xffffffff ;  /* 0xffffffff00057882 */ /* 0x000fe20000000000 */
[----:B------:R-:W-:Y:S02]  /*2f870*/  ISETP.GE.AND P4, PT, R34, UR4, PT ;  /* 0x0000000422007c0c */ /* 0x000fe4000bf86270 */
[----:B------:R-:W-:Y:S02]  /*2f880*/  ISETP.GE.AND P3, PT, R10, UR4, PT ;  /* 0x000000040a007c0c */ /* 0x000fe4000bf66270 */
[----:B------:R-:W-:Y:S02]  /*2f890*/  ISETP.GE.AND P2, PT, R8, UR4, PT ;  /* 0x0000000408007c0c */ /* 0x000fe4000bf46270 */
[----:B------:R-:W-:Y:S02]  /*2f8a0*/  ISETP.GE.AND P0, PT, R37, UR4, PT ;  /* 0x0000000425007c0c */ /* 0x000fe4000bf06270 */
[----:B------:R-:W-:Y:S01]  /*2f8b0*/  SHF.R.U32.HI R8, RZ, 0x3, R20 ;  /* 0x00000003ff087819 */ /* 0x000fe20000011614 */
[----:B-1----:R-:W-:Y:S10]  /*2f8c0*/  BRA.DIV UR5, `(.L_x_3008) ;  /* 0x0000005e057c7947 */ /* 0x002ff4000b800000 */
[----:B------:R-:W0:Y:S01]  /*2f8d0*/  SHFL.IDX PT, R3, R4, RZ, 0x181f ;  /* 0x00181fff04037589 */ /* 0x000e2200000e0000 */
[----:B-----5:R-:W-:Y:S01]  /*2f8e0*/  IMAD R5, R9, R7, RZ ;  /* 0x0000000709057224 */ /* 0x020fe200078e02ff */
[----:B------:R-:W-:Y:S01]  /*2f8f0*/  ULDC.64 UR4, c[0x0][0x208] ;  /* 0x0000820000047ab9 */ /* 0x000fe20000000a00 */
[----:B------:R-:W-:Y:S01]  /*2f900*/  IMAD R25, R25, 0x80, R8 ;  /* 0x0000008019197824 */ /* 0x000fe200078e0208 */
        /* <DEDUP_REMOVED lines=83> */
.L_x_3194:
        /* <DEDUP_REMOVED lines=14> */
.L_x_3010:
[----:B------:R-:W-:Y:S05]  /*2ff20*/  BSYNC B0 ;  /* 0x0000000000007941 */ /* 0x000fea0003800000 */
.L_x_3009:
[----:B------:R-:W-:Y:S01]  /*2ff30*/  NOP ;  /* 0x0000000000007918 */ /* 0x000fe20000000000 */
[----:B------:R-:W-:-:S13]  /*2ff40*/  PLOP3.LUT P0, PT, PT, PT, PT, 0x80, 0x0 ;  /* 0x000000000000781c */ /* 0x000fda0003f0f070 */
.L_x_3011:
        /* <DEDUP_REMOVED lines=20> */
.L_x_3195:
[----:B------:R-:W-:Y:S05]  /*30090*/  BSYNC B0 ;  /* 0x0000000000007941 */ /* 0x000fea0003800000 */
.L_x_3012:
[----:B------:R-:W2:Y:S01]  /*300a0*/  LDL R2, [R1+0xc] ;  /* 0x00000c0001027983 */ /* 0x000ea20000100800 */
[----:B------:R-:W-:Y:S01]  /*300b0*/  BSSY B0, `(.L_x_3014) ;  /* 0x000011a000007945 */ /* 0x000fe20003800000 */
[----:B--2---:R-:W-:-:S13]  /*300c0*/  ISETP.GE.AND P0, PT, R0, R2, PT ;  /* 0x000000020000720c */ /* 0x004fda0003f06270 */
[----:B------:R-:W-:Y:S05]  /*300d0*/  @!P0 BRA `(.L_x_3015) ;  /* 0x00000010005c8947 */ /* 0x000fea0003800000 */
[C---:B------:R-:W-:Y:S01]  /*300e0*/  LOP3.LUT R4, R34.reuse, 0x40, RZ, 0xfc, !PT ;  /* 0x0000004022047812 */ /* 0x040fe200078efcff */
[----:B------:R-:W-:Y:S01]  /*300f0*/  ULDC UR4, c[0x0][0x2f4] ;  /* 0x0000bd0000047ab9 */ /* 0x000fe20000000800 */
[C---:B------:R-:W-:Y:S01]  /*30100*/  LOP3.LUT R2, R34.reuse, 0x80, RZ, 0xfc, !PT ;  /* 0x0000008022027812 */ /* 0x040fe200078efcff */
[----:B------:R-:W-:Y:S01]  /*30110*/  IMAD.MOV.U32 R7, RZ, RZ, R23 ;  /* 0x000000ffff077224 */ /* 0x000fe200078e0017 */
[----:B------:R-:W-:Y:S01]  /*30120*/  ISETP.GE.AND P4, PT, R34, UR4, PT ;  /* 0x0000000422007c0c */ /* 0x000fe2000bf86270 */
[----:B------:R-:W-:Y:S01]  /*30130*/  IMAD.MOV.U32 R20, RZ, RZ, R29 ;  /* 0x000000ffff147224 */ /* 0x000fe200078e001d */
[----:B------:R-:W-:Y:S01]  /*30140*/  ISETP.GE.AND P3, PT, R4, UR4, PT ;  /* 0x0000000404007c0c */ /* 0x000fe2000bf66270 */
[----:B------:R-:W-:Y:S01]  /*30150*/  IMAD.MOV.U32 R31, RZ, RZ, R22 ;  /* 0x000000ffff1f7224 */ /* 0x000fe200078e0016 */
[----:B------:R-:W-:Y:S02]  /*30160*/  ISETP.GE.AND P2, PT, R2, UR4, PT ;  /* 0x0000000402007c0c */ /* 0x000fe4000bf46270 */
[----:B------:R-:W-:-:S13]  /*30170*/  ISETP.GE.AND P1, PT, R37, UR4, PT ;  /* 0x0000000425007c0c */ /* 0x000fda000bf26270 */
.L_x_3028:
[----:B------:R-:W1:Y:S01]  /*30180*/  LDL R5, [R1+0x10] ;  /* 0x0000100001057983 */ /* 0x000e620000100800 */
[----:B------:R-:W2:Y:S03]  /*30190*/  LDC R11, c[0x0][0x430] ;  /* 0x00010c00ff0b7b82 */ /* 0x000ea60000000800 */
[----:B------:R-:W3:Y:S01]  /*301a0*/  LDL R8, [R1+0x14] ;  /* 0x0000140001087983 */ /* 0x000ee20000100800 */
[----:B------:R-:W4:Y:S01]  /*301b0*/  S2R R2, SR_TID.X ;  /* 0x0000000000027919 */ /* 0x000f220000002100 */
[----:B------:R-:W4:Y:S01]  /*301c0*/  S2R R4, SR_TID.X ;  /* 0x0000000000047919 */ /* 0x000f220000002100 */
[----:B--2---:R-:W-:-:S13]  /*301d0*/  ISETP.NE.AND P0, PT, R11, 0x1, PT ;  /* 0x000000010b00780c */ /* 0x004fda0003f05270 */
[----:B0-----:R-:W0:Y:S01]  /*301e0*/  @P0 LDC R3, c[0x0][0x434] ;  /* 0x00010d00ff030b82 */ /* 0x001e220000000800 */
[----:B----4-:R-:W-:Y:S01]  /*301f0*/  LOP3.LUT R2, R2, 0x7f, RZ, 0xc0, !PT ;  /* 0x0000007f02027812 */ /* 0x010fe200078ec0ff */
[----:B------:R-:W-:-:S03]  /*30200*/  IMAD.SHL.U32 R4, R4, 0x10, RZ ;  /* 0x0000001004047824 */ /* 0x000fc600078e00ff */
[----:B------:R-:W-:-:S04]  /*30210*/  SHF.R.U32.HI R2, RZ, 0x3, R2 ;  /* 0x00000003ff027819 */ /* 0x000fc80000011602 */
[----:B------:R-:W-:Y:S02]  /*30220*/  LOP3.LUT R4, R2, 0x70, R4, 0xf8, !PT ;  /* 0x0000007002047812 */ /* 0x000fe400078ef804 */
[----:B------:R-:W2:Y:S02]  /*30230*/  @P0 LDC R2, c[0x0][0x438] ;  /* 0x00010e00ff020b82 */ /* 0x000ea40000000800 */
[----:B------:R-:W-:Y:S01]  /*30240*/  ISETP.GT.U32.AND P5, PT, R4, 0x4f, PT ;  /* 0x0000004f0400780c */ /* 0x000fe20003fa4070 */
[----:B------:R-:W-:Y:S01]  /*30250*/  IMAD.U32 R12, RZ, RZ, UR37 ;  /* 0x00000025ff0c7e24 */ /* 0x000fe2000f8e00ff */
[----:B------:R-:W-:Y:S01]  /*30260*/  ULDC.64 UR4, c[0x0][0x208] ;  /* 0x0000820000047ab9 */ /* 0x000fe20000000a00 */
[----:B------:R-:W-:Y:S02]  /*30270*/  VIADD R23, R7, 0x1 ;  /* 0x0000000107177836 */ /* 0x000fe40000000000 */
[----:B------:R-:W-:Y:S02]  /*30280*/  IMAD.MOV.U32 R22, RZ, RZ, R0 ;  /* 0x000000ffff167224 */ /* 0x000fe400078e0000 */
[----:B-1----:R-:W-:-:S04]  /*30290*/  IMAD R6, R0, 0x50, R5 ;  /* 0x0000005000067824 */ /* 0x002fc800078e0205 */
[----:B------:R-:W-:Y:S02]  /*302a0*/  IMAD.IADD R6, R4, 0x1, R6 ;  /* 0x0000000104067824 */ /* 0x000fe400078e0206 */
[----:B------:R-:W1:Y:S02]  /*302b0*/  @!P5 LDC.64 R4, c[0x0][0x428] ;  /* 0x00010a00ff04db82 */ /* 0x000e640000000a00 */
[----:B0-----:R-:W-:-:S04]  /*302c0*/  @P0 IMAD.HI.U32 R3, R6, R3, RZ ;  /* 0x0000000306030227 */ /* 0x001fc800078e00ff */
[----:B------:R-:W-:Y:S01]  /*302d0*/  IMAD.MOV.U32 R10, RZ, RZ, R6 ;  /* 0x000000ffff0a7224 */ /* 0x000fe200078e0006 */
[----:B--2---:R-:W-:-:S04]  /*302e0*/  @P0 SHF.R.U32.HI R10, RZ, R2, R3 ;  /* 0x00000002ff0a0219 */ /* 0x004fc80000011603 */
[--C-:B------:R-:W-:Y:S01]  /*302f0*/  @!P5 SHF.R.S32.HI R3, RZ, 0x1f, R10.reuse ;  /* 0x0000001fff03d819 */ /* 0x100fe2000001140a */
[----:B------:R-:W-:-:S04]  /*30300*/  @!P5 IMAD.MOV.U32 R2, RZ, RZ, R10 ;  /* 0x000000ffff02d224 */ /* 0x000fc800078e000a */
[----:B-1----:R-:W-:-:S04]  /*30310*/  @!P5 IMAD.WIDE.U32 R2, R32, R4, R2 ;  /* 0x000000042002d225 */ /* 0x002fc800078e0002 */
        /* <DEDUP_REMOVED lines=18> */
.L_x_3016:
[----:B------:R-:W-:Y:S01]  /*30440*/  IMAD R6, R23, 0x8, R16 ;  /* 0x0000000817067824 */ /* 0x000fe200078e0210 */
[----:B------:R-:W-:Y:S01]  /*30450*/  SHF.L.U32 R3, R29, 0x1f, RZ ;  /* 0x0000001f1d037819 */ /* 0x000fe200000006ff */
[----:B------:R-:W-:Y:S03]  /*30460*/  BSSY B1, `(.L_x_3017) ;  /* 0x0000003000017945 */ /* 0x000fe60003800000 */
[----:B------:R-:W0:Y:S02]  /*30470*/  SYNCS.PHASECHK.TRANS64.TRYWAIT P0, [R6+URZ+0x38840], R3 ;  /* 0x03884003060075a7 */ /* 0x000e24000800017f */
[----:B0-----:R-:W-:Y:S05]  /*30480*/  @!P0 BRA `(.L_x_3018) ;  /* 0x0000005c00908947 */ /* 0x001fea0003800000 */
.L_x_3196:
[----:B------:R-:W-:Y:S05]  /*30490*/  BSYNC B1 ;  /* 0x0000000000017941 */ /* 0x000fea0003800000 */
.L_x_3017:
        /* <DEDUP_REMOVED lines=68> */
.L_x_3208:
        /* <DEDUP_REMOVED lines=18> */
.L_x_3020:
        /* <DEDUP_REMOVED lines=11> */
.L_x_3021:
[----:B------:R1:W-:Y:S01]  /*30ab0*/  SYNCS.ARRIVE.TRANS64.A1T0 RZ, [R6+URZ+0x38830], RZ ;  /* 0x038830ff06ff79a7 */ /* 0x0003e2000810003f */
[----:B------:R-:W-:Y:S05]  /*30ac0*/  @!P6 BRA `(.L_x_3022) ;  /* 0x000000000004e947 */ /* 0x000fea0003800000 */
[----:B------:R-:W-:Y:S01]  /*30ad0*/  BPT.TRAP 0x1 ;  /* 0x000000040000795c */ /* 0x000fe20000300000 */
.L_x_3022:
[----:B------:R-:W-:Y:S01]  /*30ae0*/  SHF.L.U32 R2, R20, 0x1f, RZ ;  /* 0x0000001f14027819 */ /* 0x000fe200000006ff */
[----:B-1----:R-:W-:Y:S01]  /*30af0*/  IMAD R6, R7, 0x8, R16 ;  /* 0x0000000807067824 */ /* 0x002fe200078e0210 */
[----:B------:R-:W-:Y:S03]  /*30b00*/  BSSY B1, `(.L_x_3023) ;  /* 0x0000003000017945 */ /* 0x000fe60003800000 */
[----:B------:R-:W1:Y:S02]  /*30b10*/  SYNCS.PHASECHK.TRANS64.TRYWAIT P0, [R6+URZ+0x38860], R2 ;  /* 0x03886002060075a7 */ /* 0x000e64000800017f */
[----:B-1----:R-:W-:Y:S05]  /*30b20*/  @!P0 BRA `(.L_x_3024) ;  /* 0x0000005c00d08947 */ /* 0x002fea0003800000 */
.L_x_3209:
[----:B------:R-:W-:Y:S05]  /*30b30*/  BSYNC B1 ;  /* 0x0000000000017941 */ /* 0x000fea0003800000 */
.L_x_3023:
        /* <DEDUP_REMOVED lines=62> */
.L_x_3221:
        /* <DEDUP_REMOVED lines=32> */
.L_x_3026:
        /* <DEDUP_REMOVED lines=11> */
.L_x_3027:
        /* <DEDUP_REMOVED lines=8> */
.L_x_3015:
[----:B------:R-:W-:Y:S05]  /*31250*/  BSYNC B0 ;  /* 0x0000000000007941 */ /* 0x000fea0003800000 */
.L_x_3014:
        /* <DEDUP_REMOVED lines=15> */
[----:B------:R-:W0:Y:S01]  /*31350*/  POPC R7, R4 ;  /* 0x0000000400077309 */ /* 0x000e220000000000 */
[----:B--2---:R-:W0:Y:S02]  /*31360*/  SHFL.IDX PT, R0, R3, R0, 0x1f ;  /* 0x00001f0003007589 */ /* 0x004e2400000e0000 */
[----:B0-----:R-:W-:-:S07]  /*31370*/  IADD3 R24, R0, UR36, R7 ;  /* 0x0000002400187c10 */ /* 0x001fce000fffe007 */
.L_x_3030:
[----:B------:R-:W-:Y:S05]  /*31380*/  BSYNC B0 ;  /* 0x0000000000007941 */ /* 0x000fea0003800000 */
.L_x_3029:
[----:B------:R-:W-:-:S05]  /*31390*/  IMAD.U32 R0, RZ, RZ, UR37 ;  /* 0x00000025ff007e24 */ /* 0x000fca000f8e00ff */
[----:B------:R-:W-:-:S13]  /*313a0*/  ISETP.NE.AND P0, PT, R0, 0x3, PT ;  /* 0x000000030000780c */ /* 0x000fda0003f05270 */
[----:B------:R-:W-:Y:S05]  /*313b0*/  @!P0 BRA `(.L_x_3031) ;  /* 0x0000000000048947 */ /* 0x000fea0003800000 */
[----:B------:R-:W-:Y:S01]  /*313c0*/  BPT.TRAP 0x1 ;  /* 0x000000040000795c */ /* 0x000fe20000300000 */
.L_x_3031:
[----:B------:R-:W2:Y:S01]  /*313d0*/  LDL.LU R0, [R1+0x8] ;  /* 0x0000080001007983 */ /* 0x000ea20000300800 */
[----:B------:R-:W-:Y:S01]  /*313e0*/  IMAD R4, R23, 0x8, R16 ;  /* 0x0000000817047824 */ /* 0x000fe200078e0210 */
[----:B0-----:R-:W-:Y:S01]  /*313f0*/  SHF.L.U32 R3, R29, 0x1f, RZ ;  /* 0x0000001f1d037819 */ /* 0x001fe200000006ff */
[----:B------:R-:W-:Y:S03]  /*31400*/  BSSY B0, `(.L_x_3032) ;  /* 0x0000004000007945 */ /* 0x000fe60003800000 */
[----:B------:R-:W0:Y:S01]  /*31410*/  SYNCS.PHASECHK.TRANS64.TRYWAIT P0, [R4+URZ+0x38860], R3 ;  /* 0x03886003040075a7 */ /* 0x000e22000800017f */
[----:B--2---:R-:W-:Y:S01]  /*31420*/  IMAD R5, R22, -0x50, R0 ;  /* 0xffffffb016057824 */ /* 0x004fe200078e0200 */
[----:B0-----:R-:W-:Y:S06]  /*31430*/  @!P0 BRA `(.L_x_3033) ;  /* 0x0000005c00808947 */ /* 0x001fec0003800000 */
.L_x_3222:
[----:B------:R-:W-:Y:S05]  /*31440*/  BSYNC B0 ;  /* 0x0000000000007941 */ /* 0x000fea0003800000 */
.L_x_3032:
[----:B------:R-:W2:Y:S01]  /*31450*/  S2R R0, SR_TID.X ;  /* 0x0000000000007919 */ /* 0x000ea20000002100 */
[----:B------:R-:W-:Y:S01]  /*31460*/  UMOV UR4, 0xffffffff ;  /* 0xffffffff00047882 */ /* 0x000fe20000000000 */
[----:B------:R-:W-:Y:S01]  /*31470*/  IMAD R7, R23, 0x5000, R33 ;  /* 0x0000500017077824 */ /* 0x000fe200078e0221 */
        /* <DEDUP_REMOVED lines=64> */
.L_x_3234:
        /* <DEDUP_REMOVED lines=16> */
.L_x_3035:
        /* <DEDUP_REMOVED lines=11> */
.L_x_3036:
[----:B------:R0:W-:Y:S01]  /*31a30*/  SYNCS.ARRIVE.TRANS64.A1T0 RZ, [R4+URZ+0x38850], RZ ;  /* 0x038850ff04ff79a7 */ /* 0x0001e2000810003f */
[----:B------:R-:W-:-:S05]  /*31a40*/  VIADD R23, R23, 0x1 ;  /* 0x0000000117177836 */ /* 0x000fca0000000000 */
[----:B------:R-:W-:-:S04]  /*31a50*/  ISETP.NE.AND P0, PT, R23, 0x2, PT ;  /* 0x000000021700780c */ /* 0x000fc80003f05270 */
[----:B------:R-:W-:Y:S02]  /*31a60*/  SEL R0, RZ, 0x1, P0 ;  /* 0x00000001ff007807 */ /* 0x000fe40000000000 */
[----:B------:R-:W-:Y:S02]  /*31a70*/  SEL R23, R23, RZ, P0 ;  /* 0x000000ff17177207 */ /* 0x000fe40000000000 */
[----:B0-----:R-:W-:-:S07]  /*31a80*/  LOP3.LUT R29, R29, R0, RZ, 0x3c, !PT ;  /* 0x000000001d1d7212 */ /* 0x001fce00078e3cff */
.L_x_2991:
[----:B------:R-:W-:Y:S05]  /*31a90*/  BSYNC B7 ;  /* 0x0000000000077941 */ /* 0x000fea0003800000 */
.L_x_2989:
[----:B------:R-:W-:-:S13]  /*31aa0*/  LOP3.LUT P0, RZ, R18, 0x40, RZ, 0xc0, !PT ;  /* 0x0000004012ff7812 */ /* 0x000fda000780c0ff */
[----:B------:R-:W-:Y:S05]  /*31ab0*/  @!P0 BRA `(.L_x_3037) ;  /* 0x0000000000248947 */ /* 0x000fea0003800000 */
[----:B------:R-:W-:Y:S05]  /*31ac0*/  WARPSYNC.ALL ;  /* 0x0000000000007948 */ /* 0x000fea0003800000 */
[----:B------:R-:W3:Y:S08]  /*31ad0*/  S2UR UR5, SR_CgaCtaId ;  /* 0x00000000000579c3 */ /* 0x000ef00000008800 */
[----:B------:R-:W-:Y:S06]  /*31ae0*/  BAR.SYNC.DEFER_BLOCKING 0x5, 0x180 ;  /* 0x0146000000007b1d */ /* 0x000fec0000010000 */
[----:B------:R-:W-:-:S02]  /*31af0*/  UMOV UR4, 0x400 ;  /* 0x0000040000047882 */ /* 0x000fc40000000000 */
[----:B---3--:R-:W-:-:S06]  /*31b00*/  ULEA UR4, UR5, UR4, 0x18 ;  /* 0x0000000405047291 */ /* 0x008fcc000f8ec03f */
[----:B--2---:R-:W-:-:S05]  /*31b10*/  IMAD.U32 R16, RZ, RZ, UR4 ;  /* 0x00000004ff107e24 */ /* 0x004fca000f8e00ff */
[----:B------:R2:W3:Y:S01]  /*31b20*/  LDS.128 R24, [R16+0x388d0] ;  /* 0x0388d00010187984 */ /* 0x0004e20000000c00 */
[----:B------:R-:W-:Y:S06]  /*31b30*/  BAR.ARV 0x4, 0x180 ;  /* 0x0106000000007b1d */ /* 0x000fec0000002000 */
[----:B------:R-:W-:Y:S05]  /*31b40*/  BRA `(.L_x_3038) ;  /* 0x0000000c00e07947 */ /* 0x000fea0003800000 */
.L_x_3037:
[----:B------:R-:W3:Y:S01]  /*31b50*/  S2R R8, SR_TID.X ;  /* 0x0000000000087919 */ /* 0x000ee20000002100 */
[----:B------:R-:W-:Y:S01]  /*31b60*/  UMOV UR4, 0xffffffff ;  /* 0xffffffff00047882 */ /* 0x000fe20000000000 */
[----:B---3--:R-:W-:-:S04]  /*31b70*/  LOP3.LUT R8, R8, 0x1f, RZ, 0xc0, !PT ;  /* 0x0000001f08087812 */ /* 0x008fc800078ec0ff */
[----:B------:R-:W-:Y:S01]  /*31b80*/  ISETP.NE.AND P0, PT, R8, 0x1f, PT ;  /* 0x0000001f0800780c */ /* 0x000fe20003f05270 */
[----:B------:R-:W-:-:S12]  /*31b90*/  BRA.DIV UR4, `(.L_x_3039) ;  /* 0x0000005e04a87947 */ /* 0x000fd8000b800000 */
[----:B--2---:R-:W-:Y:S01]  /*31ba0*/  IMAD.IADD R7, R27, 0x1, R8 ;  /* 0x000000011b077824 */ /* 0x004fe200078e0208 */
[----:B------:R-:W-:Y:S01]  /*31bb0*/  ULDC UR4, c[0x0][0xc3c] ;  /* 0x00030f0000047ab9 */ /* 0x000fe20000000800 */
[----:B------:R-:W-:-:S03]  /*31bc0*/  ULDC.64 UR6, c[0x0][0x208] ;  /* 0x0000820000067ab9 */ /* 0x000fc60000000a00 */
[----:B------:R-:W-:-:S13]  /*31bd0*/  ISETP.GE.OR P1, PT, R7, UR4, !P0 ;  /* 0x0000000407007c0c */ /* 0x000fda000c726670 */
[----:B------:R-:W2:Y:S08]  /*31be0*/  @!P1 LDC.64 R2, c[0x0][0xc80] ;  /* 0x00032000ff029b82 */ /* 0x000eb00000000a00 */
[----:B------:R-:W3:Y:S01]  /*31bf0*/  @!P1 LDC.64 R4, c[0x0][0xc78] ;  /* 0x00031e00ff049b82 */ /* 0x000ee20000000a00 */
[----:B--2---:R-:W-:-:S05]  /*31c00*/  @!P1 IMAD.WIDE R2, R7, 0x4, R2 ;  /* 0x0000000407029825 */ /* 0x004fca00078e0202 */
[----:B------:R3:W2:Y:S02]  /*31c10*/  @!P1 LDG.E R6, desc[UR6][R2.64] ;  /* 0x0000000602069981 */ /* 0x0006a4000c1e1900 */
[----:B---3--:R-:W-:-:S05]  /*31c20*/  @!P1 IMAD.WIDE R2, R7, 0x4, R4 ;  /* 0x0000000407029825 */ /* 0x008fca00078e0204 */
        /* <DEDUP_REMOVED lines=14> */
[----:B------:R-:W2:Y:S02]  /*31d10*/  SHFL.UP PT, R14, R13, 0x1, RZ ;  /* 0x042000000d0e7989 */ /* 0x000ea400000e00ff */
[----:B--2---:R-:W-:-:S05]  /*31d20*/  SEL R14, R14, RZ, P1 ;  /* 0x000000ff0e0e7207 */ /* 0x004fca0000800000 */
[----:B------:R-:W-:-:S05]  /*31d30*/  IMAD.IADD R5, R13, 0x1, R14 ;  /* 0x000000010d057824 */ /* 0x000fca00078e020e */
        /* <DEDUP_REMOVED lines=12> */
[----:B------:R2:W3:Y:S02]  /*31e00*/  SHFL.IDX PT, R14, R2, 0x1f, 0x1f ;  /* 0x03e01f00020e7f89 */ /* 0x0004e400000e0000 */
.L_x_3244:
[----:B------:R-:W-:Y:S02]  /*31e10*/  ULDC UR4, c[0x0][0xc38] ;  /* 0x00030e0000047ab9 */ /* 0x000fe40000000800 */
[----:B------:R-:W-:-:S04]  /*31e20*/  IMAD.U32 R5, RZ, RZ, UR4 ;  /* 0x00000004ff057e24 */ /* 0x000fc8000f8e00ff */
[----:B---3--:R-:W-:-:S04]  /*31e30*/  IMAD R14, R14, R5, RZ ;  /* 0x000000050e0e7224 */ /* 0x008fc800078e02ff */
[----:B------:R-:W-:-:S05]  /*31e40*/  IMAD.IADD R7, R7, 0x1, R14 ;  /* 0x0000000107077824 */ /* 0x000fca00078e020e */
[----:B------:R-:W-:-:S13]  /*31e50*/  ISETP.GT.AND P6, PT, R7, R0, PT ;  /* 0x000000000700720c */ /* 0x000fda0003fc4270 */
[----:B------:R-:W-:Y:S05]  /*31e60*/  @P6 BRA `(.L_x_3040) ;  /* 0x0000000000a86947 */ /* 0x000fea0003800000 */
.L_x_3043:
[----:B--2---:R-:W2:Y:S01]  /*31e70*/  LDC R2, c[0x0][0xc3c] ;  /* 0x00030f00ff027b82 */ /* 0x004ea20000000800 */
[----:B------:R-:W-:-:S05]  /*31e80*/  VIADD R27, R27, 0x1f ;  /* 0x0000001f1b1b7836 */ /* 0x000fca0000000000 */
[----:B--2---:R-:W-:-:S13]  /*31e90*/  ISETP.GE.AND P6, PT, R27, R2, PT ;  /* 0x000000021b00720c */ /* 0x004fda0003fc6270 */
[----:B------:R-:W-:Y:S05]  /*31ea0*/  @P6 BRA `(.L_x_3041) ;  /* 0x0000000800c46947 */ /* 0x000fea0003800000 */
[----:B------:R-:W2:Y:S01]  /*31eb0*/  S2R R3, SR_TID.X ;  /* 0x0000000000037919 */ /* 0x000ea20000002100 */
[----:B------:R-:W-:Y:S01]  /*31ec0*/  IMAD.MOV.U32 R25, RZ, RZ, RZ ;  /* 0x000000ffff197224 */ /* 0x000fe200078e00ff */
[----:B------:R-:W-:Y:S01]  /*31ed0*/  ULDC.64 UR4, c[0x0][0x208] ;  /* 0x0000820000047ab9 */ /* 0x000fe20000000a00 */
[----:B--2---:R-:W-:-:S05]  /*31ee0*/  LOP3.LUT R3, R3, 0x1f, RZ, 0xc0, !PT ;  /* 0x0000001f03037812 */ /* 0x004fca00078ec0ff */
[----:B------:R-:W-:-:S05]  /*31ef0*/  IMAD.IADD R9, R27, 0x1, R3 ;  /* 0x000000011b097824 */ /* 0x000fca00078e0203 */
[----:B------:R-:W-:-:S13]  /*31f00*/  ISETP.GE.OR P6, PT, R9, R2, !P0 ;  /* 0x000000020900720c */ /* 0x000fda00047c6670 */
[----:B------:R-:W2:Y:S08]  /*31f10*/  @!P6 LDC.64 R2, c[0x0][0xc80] ;  /* 0x00032000ff02eb82 */ /* 0x000eb00000000a00 */
[----:B------:R-:W3:Y:S01]  /*31f20*/  @!P6 LDC.64 R4, c[0x0][0xc78] ;  /* 0x00031e00ff04eb82 */ /* 0x000ee20000000a00 */
[----:B--2---:R-:W-:-:S05]  /*31f30*/  @!P6 IMAD.WIDE R2, R9, 0x4, R2 ;  /* 0x000000040902e825 */ /* 0x004fca00078e0202 */
[----:B------:R3:W2:Y:S02]  /*31f40*/  @!P6 LDG.E R25, desc[UR4][R2.64] ;  /* 0x000000040219e981 */ /* 0x0006a4000c1e1900 */
[----:B---3--:R-:W-:-:S04]  /*31f50*/  @!P6 IMAD.WIDE R2, R9, 0x4, R4 ;  /* 0x000000040902e825 */ /* 0x008fc800078e0204 */
[----:B------:R-:W-:-:S06]  /*31f60*/  IMAD.MOV.U32 R4, RZ, RZ, RZ ;  /* 0x000000ffff047224 */ /* 0x000fcc00078e00ff */
[----:B------:R-:W2:Y:S01]  /*31f70*/  @!P6 LDG.E R4, desc[UR4][R2.64] ;  /* 0x000000040204e981 */ /* 0x000ea2000c1e1900 */
[----:B------:R-:W-:Y:S01]  /*31f80*/  UMOV UR4, 0xffffffff ;  /* 0xffffffff00047882 */ /* 0x000fe20000000000 */
[----:B--2---:R-:W-:Y:S02]  /*31f90*/  IMAD R13, R4, R25, RZ ;  /* 0x00000019040d7224 */ /* 0x004fe400078e02ff */
[----:B------:R-:W-:Y:S05]  /*31fa0*/  BRA.DIV UR4, `(.L_x_3042) ;  /* 0x0000005e04e47947 */ /* 0x000fea000b800000 */
        /* <DEDUP_REMOVED lines=16> */
.L_x_3252:
[----:B------:R-:W-:Y:S02]  /*320b0*/  ULDC UR4, c[0x0][0xc38] ;  /* 0x00030e0000047ab9 */ /* 0x000fe40000000800 */
[----:B------:R-:W-:-:S04]  /*320c0*/  IMAD.U32 R5, RZ, RZ, UR4 ;  /* 0x00000004ff057e24 */ /* 0x000fc8000f8e00ff */
[----:B---3--:R-:W-:-:S04]  /*320d0*/  IMAD R14, R14, R5, RZ ;  /* 0x000000050e0e7224 */ /* 0x008fc800078e02ff */
[----:B------:R-:W-:-:S05]  /*320e0*/  IMAD.IADD R7, R14, 0x1, R7 ;  /* 0x000000010e077824 */ /* 0x000fca00078e0207 */
[----:B------:R-:W-:-:S13]  /*320f0*/  ISETP.GT.AND P6, PT, R7, R0, PT ;  /* 0x000000000700720c */ /* 0x000fda0003fc4270 */
[----:B------:R-:W-:Y:S05]  /*32100*/  @!P6 BRA `(.L_x_3043) ;  /* 0xfffffffc0058e947 */ /* 0x000fea000383ffff */
.L_x_3040:
[----:B------:R-:W-:Y:S01]  /*32110*/  IMAD.IADD R7, R7, 0x1, -R14 ;  /* 0x0000000107077824 */ /* 0x000fe200078e0a0e */
[----:B------:R-:W-:-:S03]  /*32120*/  UMOV UR4, 0xffffffff ;  /* 0xffffffff00047882 */ /* 0x000fc60000000000 */
[----:B------:R-:W-:-:S05]  /*32130*/  IMAD R3, R2, R5, R7 ;  /* 0x0000000502037224 */ /* 0x000fca00078e0207 */
[----:B------:R-:W-:Y:S01]  /*32140*/  ISETP.GT.AND P6, PT, R3, R0, PT ;  /* 0x000000000300720c */ /* 0x000fe20003fc4270 */
[----:B------:R-:W-:-:S12]  /*32150*/  BRA.DIV UR4, `(.L_x_3044) ;  /* 0x0000006204307947 */ /* 0x000fd8000b800000 */
[----:B------:R-:W-:-:S04]  /*32160*/  VOTE.ANY R3, PT, !P6 ;  /* 0x0000000000037806 */ /* 0x000fc800070e0100 */
[----:B-1----:R-:W1:Y:S02]  /*32170*/  POPC R12, R3 ;  /* 0x00000003000c7309 */ /* 0x002e640000000000 */
[----:B-1----:R1:W3:Y:S01]  /*32180*/  SHFL.IDX PT, R25, R25, R12, 0x1f ;  /* 0x00001f0c19197589 */ /* 0x0022e200000e0000 */
[----:B------:R-:W-:-:S03]  /*32190*/  IMAD.IADD R27, R12, 0x1, R27 ;  /* 0x000000010c1b7824 */ /* 0x000fc600078e021b */
[----:B------:R1:W4:Y:S04]  /*321a0*/  SHFL.IDX PT, R4, R4, R12, 0x1f ;  /* 0x00001f0c04047589 */ /* 0x00032800000e0000 */
.L_x_3257:
[----:B------:R-:W-:-:S13]  /*321b0*/  ISETP.NE.AND P0, PT, R3, RZ, PT ;  /* 0x000000ff0300720c */ /* 0x000fda0003f05270 */
[----:B------:R-:W-:Y:S05]  /*321c0*/  @!P0 BRA `(.L_x_3045) ;  /* 0x0000000000108947 */ /* 0x000fea0003800000 */
[----:B------:R-:W-:Y:S01]  /*321d0*/  UMOV UR4, 0xffffffff ;  /* 0xffffffff00047882 */ /* 0x000fe20000000000 */
[----:B-1----:R-:W-:Y:S02]  /*321e0*/  VIADD R12, R12, 0xffffffff ;  /* 0xffffffff0c0c7836 */ /* 0x002fe40000000000 */
[----:B------:R-:W-:Y:S05]  /*321f0*/  BRA.DIV UR4, `(.L_x_3046) ;  /* 0x0000006204647947 */ /* 0x000fea000b800000 */
[----:B------:R1:W0:Y:S02]  /*32200*/  SHFL.IDX PT, R6, R2, R12, 0x1f ;  /* 0x00001f0c02067589 */ /* 0x00022400000e0000 */
.L_x_3045:
[----:B----4-:R-:W-:Y:S01]  /*32210*/  ISETP.NE.AND P0, PT, R4, 0x1, PT ;  /* 0x000000010400780c */ /* 0x010fe20003f05270 */
[----:B0-----:R-:W-:-:S04]  /*32220*/  IMAD R24, R6, R5, R7 ;  /* 0x0000000506187224 */ /* 0x001fc800078e0207 */
[----:B------:R-:W-:-:S08]  /*32230*/  IMAD.IADD R0, R0, 0x1, -R24 ;  /* 0x0000000100007824 */ /* 0x000fd000078e0a18 */
[----:B------:R-:W-:Y:S05]  /*32240*/  @!P0 BRA `(.L_x_3047) ;  /* 0x0000000000dc8947 */ /* 0x000fea0003800000 */
[-C--:B---3--:R-:W-:Y:S02]  /*32250*/  IABS R5, R25.reuse ;  /* 0x0000001900057213 */ /* 0x088fe40000000000 */
[----:B------:R-:W-:Y:S02]  /*32260*/  IABS R6, R4 ;  /* 0x0000000400067213 */ /* 0x000fe40000000000 */
[----:B------:R-:W0:Y:S08]  /*32270*/  I2F.RP R7, R5 ;  /* 0x0000000500077306 */ /* 0x000e300000209400 */
[----:B------:R-:W3:Y:S08]  /*32280*/  I2F.RP R8, R6 ;  /* 0x0000000600087306 */ /* 0x000ef00000209400 */
[----:B0-----:R-:W1:Y:S08]  /*32290*/  MUFU.RCP R7, R7 ;  /* 0x0000000700077308 */ /* 0x001e700000001000 */
[----:B---3--:R-:W-:Y:S01]  /*322a0*/  MUFU.RCP R8, R8 ;  /* 0x0000000800087308 */ /* 0x008fe20000001000 */
[----:B-12---:R-:W-:Y:S01]  /*322b0*/  VIADD R2, R7, 0xffffffe ;  /* 0x0ffffffe07027836 */ /* 0x006fe20000000000 */
        /* <DEDUP_REMOVED lines=9> */
[----:B------:R-:W-:Y:S02]  /*32350*/  IMAD R2, R7, R9, R2 ;  /* 0x0000000907027224 */ /* 0x000fe400078e0202 */
[----:B------:R-:W-:-:S03]  /*32360*/  VIADD R3, R8, 0xffffffe ;  /* 0x0ffffffe08037836 */ /* 0x000fc60000000000 */
[----:B------:R-:W-:-:S03]  /*32370*/  ISETP.GT.U32.AND P1, PT, R5, R2, PT ;  /* 0x000000020500720c */ /* 0x000fc60003f24070 */
[----:B------:R-:W0:Y:S10]  /*32380*/  F2I.FTZ.U32.TRUNC.NTZ R3, R3 ;  /* 0x0000000300037305 */ /* 0x000e34000021f000 */
[----:B------:R-:W-:-:S02]  /*32390*/  @!P1 IMAD.IADD R2, R2, 0x1, -R5 ;  /* 0x0000000102029824 */ /* 0x000fc400078e0a05 */
[----:B------:R-:W-:Y:S01]  /*323a0*/  @!P1 VIADD R7, R7, 0x1 ;  /* 0x0000000107079836 */ /* 0x000fe20000000000 */
[----:B------:R-:W-:Y:S02]  /*323b0*/  ISETP.NE.AND P1, PT, R25, RZ, PT ;  /* 0x000000ff1900720c */ /* 0x000fe40003f25270 */
[----:B------:R-:W-:Y:S01]  /*323c0*/  ISETP.GE.U32.AND P0, PT, R2, R5, PT ;  /* 0x000000050200720c */ /* 0x000fe20003f06070 */
[----:B0-----:R-:W-:Y:S02]  /*323d0*/  IMAD.MOV R5, RZ, RZ, -R3 ;  /* 0x000000ffff057224 */ /* 0x001fe400078e0a03 */
[----:B------:R-:W-:Y:S02]  /*323e0*/  IMAD.MOV.U32 R2, RZ, RZ, RZ ;  /* 0x000000ffff027224 */ /* 0x000fe400078e00ff */
[----:B------:R-:W-:-:S04]  /*323f0*/  IMAD R5, R5, R6, RZ ;  /* 0x0000000605057224 */ /* 0x000fc800078e02ff */
[----:B------:R-:W-:Y:S01]  /*32400*/  IMAD.HI.U32 R5, R3, R5, R2 ;  /* 0x0000000503057227 */ /* 0x000fe200078e0002 */
[----:B------:R-:W-:Y:S02]  /*32410*/  LOP3.LUT R2, R0, R25, RZ, 0x3c, !PT ;  /* 0x0000001900027212 */ /* 0x000fe400078e3cff */
[----:B------:R-:W-:Y:S01]  /*32420*/  IABS R3, R4 ;  /* 0x0000000400037213 */ /* 0x000fe20000000000 */
[----:B------:R-:W-:Y:S01]  /*32430*/  @P0 VIADD R7, R7, 0x1 ;  /* 0x0000000107070836 */ /* 0x000fe20000000000 */
[----:B------:R-:W-:-:S03]  /*32440*/  ISETP.GE.AND P2, PT, R2, RZ, PT ;  /* 0x000000ff0200720c */ /* 0x000fc60003f46270 */
[----:B------:R-:W-:-:S10]  /*32450*/  IMAD.MOV R3, RZ, RZ, -R3 ;  /* 0x000000ffff037224 */ /* 0x000fd400078e0a03 */
[----:B------:R-:W-:Y:S01]  /*32460*/  @!P2 IMAD.MOV R7, RZ, RZ, -R7 ;  /* 0x000000ffff07a224 */ /* 0x000fe200078e0a07 */
[----:B------:R-:W-:-:S04]  /*32470*/  @!P1 LOP3.LUT R7, RZ, R25, RZ, 0x33, !PT ;  /* 0x00000019ff079212 */ /* 0x000fc800078e33ff */
[----:B------:R-:W-:-:S05]  /*32480*/  IABS R2, R7 ;  /* 0x0000000700027213 */ /* 0x000fca0000000000 */
        /* <DEDUP_REMOVED lines=12> */
[--C-:B------:R-:W-:Y:S02]  /*32550*/  IMAD.MOV R2, RZ, RZ, -R5.reuse ;  /* 0x000000ffff027224 */ /* 0x100fe400078e0a05 */
[C---:B------:R-:W-:Y:S02]  /*32560*/  IMAD R5, R4.reuse, 0x1000000, R5 ;  /* 0x0100000004057824 */ /* 0x040fe400078e0205 */
[--C-:B------:R-:W-:Y:S02]  /*32570*/  IMAD R4, R4, R2, R7.reuse ;  /* 0x0000000204047224 */ /* 0x100fe400078e0207 */
[----:B------:R-:W-:Y:S02]  /*32580*/  IMAD.MOV R2, RZ, RZ, -R7 ;  /* 0x000000ffff027224 */ /* 0x000fe400078e0a07 */
[----:B------:R-:W-:Y:S02]  /*32590*/  IMAD R26, R4, 0x10000, R5 ;  /* 0x00010000041a7824 */ /* 0x000fe400078e0205 */
[----:B------:R-:W-:Y:S01]  /*325a0*/  IMAD R2, R25, R2, R0 ;  /* 0x0000000219027224 */ /* 0x000fe200078e0200 */
[----:B------:R-:W-:Y:S06]  /*325b0*/  BRA `(.L_x_3048) ;  /* 0x0000000000f47947 */ /* 0x000fec0003800000 */
.L_x_3047:
[----:B-12---:R-:W0:Y:S01]  /*325c0*/  LDC.64 R2, c[0x0][0xc90] ;  /* 0x00032400ff027b82 */ /* 0x006e220000000a00 */
[----:B------:R-:W-:Y:S01]  /*325d0*/  ULDC.64 UR4, c[0x0][0x208] ;  /* 0x0000820000047ab9 */ /* 0x000fe20000000a00 */
[----:B0-----:R-:W-:-:S05]  /*325e0*/  IMAD.WIDE R2, R27, 0x4, R2 ;  /* 0x000000041b027825 */ /* 0x001fca00078e0202 */
[----:B------:R0:W3:Y:S02]  /*325f0*/  LDG.E R6, desc[UR4][R2.64] ;  /* 0x0000000402067981 */ /* 0x0000e4000c1e1900 */
[----:B0-----:R-:W-:Y:S02]  /*32600*/  IMAD.MOV.U32 R2, RZ, RZ, RZ ;  /* 0x000000ffff027224 */ /* 0x001fe400078e00ff */
[----:B---3--:R-:W-:-:S05]  /*32610*/  IMAD R7, R25, R6, RZ ;  /* 0x0000000619077224 */ /* 0x008fca00078e02ff */
        /* <DEDUP_REMOVED lines=55> */
.L_x_3048:
[----:B------:R-:W-:-:S05]  /*32990*/  LOP3.LUT R2, RZ, R2, RZ, 0x33, !PT ;  /* 0x00000002ff027212 */ /* 0x000fca00078e33ff */
[----:B------:R-:W-:Y:S01]  /*329a0*/  IMAD.IADD R25, R25, 0x1, R2 ;  /* 0x0000000119197824 */ /* 0x000fe200078e0202 */
[----:B------:R-:W-:Y:S06]  /*329b0*/  BRA `(.L_x_3049) ;  /* 0x00000000001c7947 */ /* 0x000fec0003800000 */
.L_x_3041:
[----:B------:R-:W-:Y:S01]  /*329c0*/  UMOV UR4, URZ ;  /* 0x0000003f00047c82 */ /* 0x000fe20008000000 */
[----:B------:R-:W-:Y:S01]  /*329d0*/  UMOV UR5, URZ ;  /* 0x0000003f00057c82 */ /* 0x000fe20008000000 */
[----:B------:R-:W-:Y:S01]  /*329e0*/  ULDC UR6, c[0x0][0xc3c] ;  /* 0x00030f0000067ab9 */ /* 0x000fe20000000800 */
[----:B------:R-:W-:Y:S02]  /*329f0*/  IMAD.MOV.U32 R24, RZ, RZ, R0 ;  /* 0x000000ffff187224 */ /* 0x000fe400078e0000 */
[----:B------:R-:W-:Y:S02]  /*32a00*/  IMAD.U32 R25, RZ, RZ, UR4 ;  /* 0x00000004ff197e24 */ /* 0x000fe4000f8e00ff */
[----:B------:R-:W-:Y:S02]  /*32a10*/  IMAD.U32 R26, RZ, RZ, UR5 ;  /* 0x00000005ff1a7e24 */ /* 0x000fe4000f8e00ff */
[----:B------:R-:W-:-:S07]  /*32a20*/  IMAD.U32 R27, RZ, RZ, UR6 ;  /* 0x00000006ff1b7e24 */ /* 0x000fce000f8e00ff */
.L_x_3049:
[----:B------:R-:W2:Y:S01]  /*32a30*/  S2R R0, SR_TID.X ;  /* 0x0000000000007919 */ /* 0x000ea20000002100 */
[----:B------:R-:W-:Y:S05]  /*32a40*/  WARPSYNC.ALL ;  /* 0x0000000000007948 */ /* 0x000fea0003800000 */
[----:B------:R-:W-:Y:S01]  /*32a50*/  BAR.SYNC.DEFER_BLOCKING 0x4, 0x180 ;  /* 0x0106000000007b1d */ /* 0x000fe20000010000 */
[----:B--2---:R-:W-:-:S04]  /*32a60*/  LOP3.LUT R0, R0, 0x1f, RZ, 0xc0, !PT ;  /* 0x0000001f00007812 */ /* 0x004fc800078ec0ff */
[----:B------:R-:W-:-:S13]  /*32a70*/  ISETP.NE.AND P0, PT, R0, RZ, PT ;  /* 0x000000ff0000720c */ /* 0x000fda0003f05270 */
[----:B------:R-:W2:Y:S01]  /*32a80*/  @!P0 S2R R3, SR_CgaCtaId ;  /* 0x0000000000038919 */ /* 0x000ea20000008800 */
[----:B------:R-:W-:-:S04]  /*32a90*/  @!P0 MOV R0, 0x400 ;  /* 0x0000040000008802 */ /* 0x000fc80000000f00 */
[----:B--2---:R-:W-:-:S05]  /*32aa0*/  @!P0 LEA R16, R3, R0, 0x18 ;  /* 0x0000000003108211 */ /* 0x004fca00078ec0ff */
[----:B------:R4:W-:Y:S01]  /*32ab0*/  @!P0 STS.128 [R16+0x388d0], R24 ;  /* 0x0388d01810008388 */ /* 0x0009e20000000c00 */
[----:B------:R-:W-:Y:S06]  /*32ac0*/  BAR.ARV 0x5, 0x180 ;  /* 0x0146000000007b1d */ /* 0x000fec0000002000 */
.L_x_3038:
[----:B------:R-:W-:Y:S02]  /*32ad0*/  ULDC UR4, c[0x0][0xc3c] ;  /* 0x00030f0000047ab9 */ /* 0x000fe40000000800 */
[----:B---3--:R-:W-:-:S13]  /*32ae0*/  ISETP.GE.AND P0, PT, R27, UR4, PT ;  /* 0x000000041b007c0c */ /* 0x008fda000bf06270 */
[----:B------:R-:W-:Y:S05]  /*32af0*/  @!P0 BRA `(.L_x_3050) ;  /* 0xffffff90004c8947 */ /* 0x000fea000383ffff */
[----:B------:R-:W-:Y:S05]  /*32b00*/  BSYNC B8 ;  /* 0x0000000000087941 */ /* 0x000fea0003800000 */
.L_x_2937:
[----:B------:R-:W3:Y:S01]  /*32b10*/  LDL.LU R0, [R1+0x2c] ;  /* 0x00002c0001007983 */ /* 0x000ee20000300800 */
[----:B------:R-:W-:Y:S01]  /*32b20*/  BSSY B0, `(.L_x_3051) ;  /* 0x000000b000007945 */ /* 0x000fe20003800000 */
[----:B------:R-:W5:Y:S01]  /*32b30*/  S2R R5, SR_CgaCtaId ;  /* 0x0000000000057919 */ /* 0x000f620000008800 */
[----:B---3--:R-:W-:-:S05]  /*32b40*/  VIADD R0, R0, 0x1 ;  /* 0x0000000100007836 */ /* 0x008fca0000000000 */
[----:B-1----:R-:W-:-:S04]  /*32b50*/  LEA.HI R2, R0, R0, RZ, 0x1 ;  /* 0x0000000000027211 */ /* 0x002fc800078f08ff */
[----:B------:R-:W-:Y:S02]  /*32b60*/  LOP3.LUT R3, R2, 0xfffffffe, RZ, 0xc0, !PT ;  /* 0xfffffffe02037812 */ /* 0x000fe400078ec0ff */
[----:B------:R-:W-:-:S03]  /*32b70*/  MOV R2, 0x400 ;  /* 0x0000040000027802 */ /* 0x000fc60000000f00 */
[----:B------:R-:W-:Y:S01]  /*32b80*/  IMAD.IADD R0, R0, 0x1, -R3 ;  /* 0x0000000100007824 */ /* 0x000fe200078e0a03 */
[----:B-----5:R-:W-:-:S04]  /*32b90*/  LEA R5, R5, R2, 0x18 ;  /* 0x0000000205057211 */ /* 0x020fc800078ec0ff */
[----:B------:R-:W-:-:S04]  /*32ba0*/  SHF.L.U32 R0, R0, 0x1f, RZ ;  /* 0x0000001f00007819 */ /* 0x000fc800000006ff */
[----:B------:R-:W1:Y:S02]  /*32bb0*/  SYNCS.PHASECHK.TRANS64.TRYWAIT P0, [R5+URZ+0x38820], R0 ;  /* 0x03882000050075a7 */ /* 0x000e64000800017f */
[----:B-1----:R-:W-:Y:S05]  /*32bc0*/  @!P0 BRA `(.L_x_3052) ;  /* 0x0000005800188947 */ /* 0x002fea0003800000 */
.L_x_3260:
[----:B------:R-:W-:Y:S05]  /*32bd0*/  BSYNC B0 ;  /* 0x0000000000007941 */ /* 0x000fea0003800000 */
.L_x_3051:
[----:B------:R-:W-:-:S03]  /*32be0*/  UMOV UR4, 0xffffffff ;  /* 0xffffffff00047882 */ /* 0x000fc60000000000 */
[----:B------:R-:W-:Y:S05]  /*32bf0*/  BRA.DIV UR4, `(.L_x_3053) ;  /* 0x0000005a04207947 */ /* 0x000fea000b800000 */
[----:B-1----:R-:W1:Y:S02]  /*32c00*/  S2R R0, SR_TID.X ;  /* 0x0000000000007919 */ /* 0x002e640000002100 */
[----:B-1----:R-:W-:-:S04]  /*32c10*/  SHF.R.U32.HI R0, RZ, 0x5, R0 ;  /* 0x00000005ff007819 */ /* 0x002fc80000011600 */
[----:B------:R-:W-:-:S05]  /*32c20*/  LOP3.LUT R0, R0, 0x3, RZ, 0xc0, !PT ;  /* 0x0000000300007812 */ /* 0x000fca00078ec0ff */
[----:B------:R1:W3:Y:S02]  /*32c30*/  SHFL.IDX PT, R14, R0, RZ, 0x1f ;  /* 0x00001fff000e7589 */ /* 0x0002e400000e0000 */
.L_x_3263:
[----:B---3--:R-:W-:-:S13]  /*32c40*/  ISETP.NE.AND P0, PT, R14, RZ, PT ;  /* 0x000000ff0e00720c */ /* 0x008fda0003f05270 */
[----:B------:R-:W-:Y:S05]  /*32c50*/  @P0 BRA `(.L_x_2649) ;  /* 0x0000000000880947 */ /* 0x000fea0003800000 */
[----:B------:R-:W-:-:S03]  /*32c60*/  UMOV UR4, 0xffffffff ;  /* 0xffffffff00047882 */ /* 0x000fc60000000000 */
[----:B------:R-:W-:Y:S05]  /*32c70*/  BRA.DIV UR4, `(.L_x_3054) ;  /* 0x0000005a04347947 */ /* 0x000fea000b800000 */
[----:B------:R-:W-:-:S13]  /*32c80*/  ELECT P6, URZ, PT ;  /* 0x00000000003f782f */ /* 0x000fda00038c0000 */
.L_x_3266:
[----:B------:R-:W-:Y:S05]  /*32c90*/  @!P6 BRA `(.L_x_2649) ;  /* 0x000000000078e947 */ /* 0x000fea0003800000 */
[----:B------:R-:W-:-:S06]  /*32ca0*/  ULOP3.LUT UR4, UR60, 0x2, URZ, 0xfc, !UPT ;  /* 0x000000023c047892 */ /* 0x000fcc000f8efc3f */
[----:B-1----:R-:W-:-:S05]  /*32cb0*/  IMAD.U32 R0, RZ, RZ, UR4 ;  /* 0x00000004ff007e24 */ /* 0x002fca000f8e00ff */
[----:B------:R-:W-:-:S13]  /*32cc0*/  ISETP.NE.AND P0, PT, R0, 0x3, PT ;  /* 0x000000030000780c */ /* 0x000fda0003f05270 */
[----:B------:R-:W-:Y:S05]  /*32cd0*/  @!P0 BRA `(.L_x_3055) ;  /* 0x0000000000048947 */ /* 0x000fea0003800000 */
[----:B------:R-:W-:Y:S01]  /*32ce0*/  BPT.TRAP 0x1 ;  /* 0x000000040000795c */ /* 0x000fe20000300000 */
.L_x_3055:
[----:B------:R-:W-:Y:S01]  /*32cf0*/  IMAD R3, R23, 0x8, R5 ;  /* 0x0000000817037824 */ /* 0x000fe200078e0205 */
[----:B------:R-:W-:Y:S01]  /*32d00*/  SHF.L.U32 R2, R29, 0x1f, RZ ;  /* 0x0000001f1d027819 */ /* 0x000fe200000006ff */
[----:B------:R-:W-:-:S03]  /*32d10*/  VIADD R23, R23, 0x1 ;  /* 0x0000000117177836 */ /* 0x000fc60000000000 */
[----:B------:R-:W1:Y:S02]  /*32d20*/  SYNCS.PHASECHK.TRANS64.TRYWAIT P1, [R3+URZ+0x38840], R2 ;  /* 0x03884002030075a7 */ /* 0x000e64000802017f */
[----:B------:R-:W-:-:S04]  /*32d30*/  ISETP.NE.AND P2, PT, R23, 0x2, PT ;  /* 0x000000021700780c */ /* 0x000fc80003f45270 */
[----:B------:R-:W-:Y:S01]  /*32d40*/  SEL R0, RZ, 0x1, P2 ;  /* 0x00000001ff007807 */ /* 0x000fe20001000000 */
[----:B-1----:R-:W-:Y:S08]  /*32d50*/  @!P1 BRA `(.L_x_3056) ;  /* 0x00000058001c9947 */ /* 0x002ff00003800000 */
.L_x_3267:
[----:B------:R-:W-:Y:S02]  /*32d60*/  SEL R23, R23, RZ, P2 ;  /* 0x000000ff17177207 */ /* 0x000fe40001000000 */
[----:B------:R-:W-:Y:S01]  /*32d70*/  LOP3.LUT R0, R29, R0, RZ, 0x3c, !PT ;  /* 0x000000001d007212 */ /* 0x000fe200078e3cff */
[----:B------:R-:W-:Y:S06]  /*32d80*/  @!P0 BRA `(.L_x_3057) ;  /* 0x0000000000048947 */ /* 0x000fec0003800000 */
[----:B------:R-:W-:Y:S01]  /*32d90*/  BPT.TRAP 0x1 ;  /* 0x000000040000795c */ /* 0x000fe20000300000 */
.L_x_3057:
[----:B------:R-:W-:Y:S01]  /*32da0*/  IMAD R23, R23, 0x8, R5 ;  /* 0x0000000817177824 */ /* 0x000fe200078e0205 */
[----:B------:R-:W-:-:S04]  /*32db0*/  SHF.L.U32 R0, R0, 0x1f, RZ ;  /* 0x0000001f00007819 */ /* 0x000fc800000006ff */
[----:B------:R-:W3:Y:S02]  /*32dc0*/  SYNCS.PHASECHK.TRANS64.TRYWAIT P1, [R23+URZ+0x38840], R0 ;  /* 0x03884000170075a7 */ /* 0x000ee4000802017f */
[----:B---3--:R-:W-:Y:S05]  /*32dd0*/  @!P1 BRA `(.L_x_3058) ;  /* 0x0000005800109947 */ /* 0x008fea0003800000 */
.L_x_3268:
[----:B------:R-:W-:Y:S05]  /*32de0*/  @!P0 BRA `(.L_x_3059) ;  /* 0x0000000000048947 */ /* 0x000fea0003800000 */
[----:B------:R-:W-:Y:S01]  /*32df0*/  BPT.TRAP 0x1 ;  /* 0x000000040000795c */ /* 0x000fe20000300000 */
.L_x_3059:
[----:B------:R-:W5:Y:S02]  /*32e00*/  SYNCS.PHASECHK.TRANS64.TRYWAIT P1, [R3+URZ+0x38860], R2 ;  /* 0x03886002030075a7 */ /* 0x000f64000802017f */
[----:B-----5:R-:W-:Y:S05]  /*32e10*/  @!P1 BRA `(.L_x_3060) ;  /* 0x0000005800149947 */ /* 0x020fea0003800000 */
.L_x_3269:
[----:B------:R-:W-:Y:S05]  /*32e20*/  @!P0 BRA `(.L_x_3061) ;  /* 0x0000000000048947 */ /* 0x000fea0003800000 */
[----:B------:R-:W-:Y:S01]  /*32e30*/  BPT.TRAP 0x1 ;  /* 0x000000040000795c */ /* 0x000fe20000300000 */
.L_x_3061:
[----:B------:R0:W0:Y:S02]  /*32e40*/  SYNCS.PHASECHK.TRANS64.TRYWAIT P0, [R23+URZ+0x38860], R0 ;  /* 0x03886000170075a7 */ /* 0x000024000800017f */
[----:B0-----:R-:W-:Y:S05]  /*32e50*/  @!P0 NANOSLEEP.SYNCS 0x989680 ;  /* 0x009896800000895d */ /* 0x001fea0003900000 */
[----:B------:R-:W0:Y:S02]  /*32e60*/  @!P0 SYNCS.PHASECHK.TRANS64 P0, [R23+URZ+0x38860], R0 ;  /* 0x03886000170085a7 */ /* 0x000e24000800007f */
[----:B0-----:R-:W-:Y:S05]  /*32e70*/  @!P0 BRA `(.L_x_3061) ;  /* 0xfffffffc00f08947 */ /* 0x001fea000383ffff */
.L_x_2649:
[----:B------:R-:W-:Y:S05]  /*32e80*/  BSYNC B9 ;  /* 0x0000000000097941 */ /* 0x000fea0003800000 */
.L_x_2646:
[----:B------:R-:W-:Y:S05]  /*32e90*/  EXIT ;  /* 0x000000000000794d */ /* 0x000fea0003800000 */
.L_x_2671:
[----:B0-----:R0:W1:Y:S02]  /*32ea0*/  SYNCS.PHASECHK.TRANS64.TRYWAIT P6, [R88+URZ+0x38890], R89 ;  /* 0x03889059580075a7 */ /* 0x00106400080c017f */
[----:B-1----:R-:W-:Y:S05]  /*32eb0*/  @!P6 NANOSLEEP.SYNCS 0x989680 ;  /* 0x009896800000e95d */ /* 0x002fea0003900000 */
[----:B------:R-:W1:Y:S02]  /*32ec0*/  @!P6 SYNCS.PHASECHK.TRANS64 P6, [R88+URZ+0x38890], R89 ;  /* 0x038890595800e5a7 */ /* 0x000e6400080c007f */
[----:B-1----:R-:W-:Y:S05]  /*32ed0*/  @!P6 BRA `(.L_x_2671) ;  /* 0xfffffffc00f0e947 */ /* 0x002fea000383ffff */
[----:B------:R-:W-:Y:S05]  /*32ee0*/  BRA `(.L_x_3062) ;  /* 0xfffffd1400047947 */ /* 0x000fea000383ffff */
.L_x_2672:
        /* <DEDUP_REMOVED lines=8> */
.L_x_3064:
[----:B------:R-:W-:Y:S05]  /*32f70*/  BSYNC B1 ;  /* 0x0000000000017941 */ /* 0x000fea0003800000 */
.L_x_3063:
        /* <DEDUP_REMOVED lines=8> */
.L_x_3065:
[----:B------:R-:W-:Y:S01]  /*33000*/  IMAD.MOV.U32 R11, RZ, RZ, R14 ;  /* 0x000000ffff0b7224 */ /* 0x000fe200078e000e */
[----:B------:R-:W-:Y:S06]  /*33010*/  BRA `(.L_x_3066) ;  /* 0xfffffd1000cc7947 */ /* 0x000fec000383ffff */
.L_x_2689:
        /* <DEDUP_REMOVED lines=8> */
.L_x_3068:
[----:B------:R-:W-:Y:S05]  /*330a0*/  BSYNC B1 ;  /* 0x0000000000017941 */ /* 0x000fea0003800000 */
.L_x_3067:
        /* <DEDUP_REMOVED lines=8> */
.L_x_3069:
[----:B------:R-:W-:Y:S01]  /*33130*/  IMAD.MOV.U32 R11, RZ, RZ, R14 ;  /* 0x000000ffff0b7224 */ /* 0x000fe200078e000e */
[----:B------:R-:W-:Y:S06]  /*33140*/  BRA `(.L_x_3070) ;  /* 0xfffffd2000487947 */ /* 0x000fec000383ffff */
.L_x_2706:
        /* <DEDUP_REMOVED lines=8> */
.L_x_3072:
[----:B------:R-:W-:Y:S05]  /*331d0*/  BSYNC B1 ;  /* 0x0000000000017941 */ /* 0x000fea0003800000 */
.L_x_3071:
        /* <DEDUP_REMOVED lines=8> */
.L_x_3073:
[----:B------:R-:W-:Y:S01]  /*33260*/  IMAD.MOV.U32 R119, RZ, RZ, R14 ;  /* 0x000000ffff777224 */ /* 0x000fe200078e000e */
[----:B------:R-:W-:Y:S06]  /*33270*/  BRA `(.L_x_3074) ;  /* 0xfffffd2c00d07947 */ /* 0x000fec000383ffff */
.L_x_2730:
[----:B0-----:R0:W1:Y:S02]  /*33280*/  SYNCS.PHASECHK.TRANS64.TRYWAIT P6, [R88+URZ+0x38890], R89 ;  /* 0x03889059580075a7 */ /* 0x00106400080c017f */
[----:B-1----:R-:W-:Y:S05]  /*33290*/  @!P6 NANOSLEEP.SYNCS 0x989680 ;  /* 0x009896800000e95d */ /* 0x002fea0003900000 */
[----:B------:R-:W1:Y:S02]  /*332a0*/  @!P6 SYNCS.PHASECHK.TRANS64 P6, [R88+URZ+0x38890], R89 ;  /* 0x038890595800e5a7 */ /* 0x000e6400080c007f */
[----:B-1----:R-:W-:Y:S05]  /*332b0*/  @!P6 BRA `(.L_x_2730) ;  /* 0xfffffffc00f0e947 */ /* 0x002fea000383ffff */
[----:B------:R-:W-:Y:S05]  /*332c0*/  BRA `(.L_x_3075) ;  /* 0xfffffd4800847947 */ /* 0x000fea000383ffff */
.L_x_2731:
        /* <DEDUP_REMOVED lines=8> */
.L_x_3077:
[----:B------:R-:W-:Y:S05]  /*33350*/  BSYNC B1 ;  /* 0x0000000000017941 */ /* 0x000fea0003800000 */
.L_x_3076:
        /* <DEDUP_REMOVED lines=8> */
.L_x_3078:
[----:B------:R-:W-:Y:S01]  /*333e0*/  IMAD.MOV.U32 R11, RZ, RZ, R14 ;  /* 0x000000ffff0b7224 */ /* 0x000fe200078e000e */
[----:B------:R-:W-:Y:S06]  /*333f0*/  BRA `(.L_x_3079) ;  /* 0xfffffd4800547947 */ /* 0x000fec000383ffff */
.L_x_2740:
        /* <DEDUP_REMOVED lines=8> */
.L_x_3081:
[----:B------:R-:W-:Y:S05]  /*33480*/  BSYNC B1 ;  /* 0x0000000000017941 */ /* 0x000fea0003800000 */
.L_x_3080:
        /* <DEDUP_REMOVED lines=8> */
.L_x_3082:
[----:B------:R-:W-:Y:S01]  /*33510*/  IMAD.MOV.U32 R11, RZ, RZ, R14 ;  /* 0x000000ffff0b7224 */ /* 0x000fe200078e000e */
[----:B------:R-:W-:Y:S06]  /*33520*/  BRA `(.L_x_3083) ;  /* 0xfffffd5800447947 */ /* 0x000fec000383ffff */
.L_x_2749:
        /* <DEDUP_REMOVED lines=8> */
.L_x_3085:
[----:B------:R-:W-:Y:S05]  /*335b0*/  BSYNC B1 ;  /* 0x0000000000017941 */ /* 0x000fea0003800000 */
.L_x_3084:
        /* <DEDUP_REMOVED lines=8> */
.L_x_3086:
[----:B------:R-:W-:Y:S01]  /*33640*/  IMAD.MOV.U32 R119, RZ, RZ, R14 ;  /* 0x000000ffff777224 */ /* 0x000fe200078e000e */
[----:B------:R-:W-:Y:S06]  /*33650*/  BRA `(.L_x_3087) ;  /* 0xfffffd6800387947 */ /* 0x000fec000383ffff */
.L_x_2758:
[----:B0-----:R0:W1:Y:S02]  /*33660*/  SYNCS.PHASECHK.TRANS64.TRYWAIT P3, [R88+URZ+0x38890], R89 ;  /* 0x03889059580075a7 */ /* 0x001064000806017f */
[----:B-1----:R-:W-:Y:S05]  /*33670*/  @!P3 NANOSLEEP.SYNCS 0x989680 ;  /* 0x009896800000b95d */ /* 0x002fea0003900000 */
[----:B------:R-:W1:Y:S02]  /*33680*/  @!P3 SYNCS.PHASECHK.TRANS64 P3, [R88+URZ+0x38890], R89 ;  /* 0x038890595800b5a7 */ /* 0x000e64000806007f */
[----:B-1----:R-:W-:Y:S05]  /*33690*/  @!P3 BRA `(.L_x_2758) ;  /* 0xfffffffc00f0b947 */ /* 0x002fea000383ffff */
[----:B------:R-:W-:Y:S05]  /*336a0*/  BRA `(.L_x_3088) ;  /* 0xfffffd7800947947 */ /* 0x000fea000383ffff */
.L_x_2759:
        /* <DEDUP_REMOVED lines=8> */
.L_x_3090:
[----:B------:R-:W-:Y:S05]  /*33730*/  BSYNC B1 ;  /* 0x0000000000017941 */ /* 0x000fea0003800000 */
.L_x_3089:
        /* <DEDUP_REMOVED lines=8> */
.L_x_3091:
[----:B------:R-:W-:Y:S01]  /*337c0*/  IMAD.MOV.U32 R11, RZ, RZ, R14 ;  /* 0x000000ffff0b7224 */ /* 0x000fe200078e000e */
[----:B------:R-:W-:Y:S06]  /*337d0*/  BRA `(.L_x_3092) ;  /* 0xfffffd7800b07947 */ /* 0x000fec000383ffff */
.L_x_2762:
[----:B------:R-:W-:Y:S01]  /*337e0*/  BSSY B1, `(.L_x_3093) ;  /* 0x0000008000017945 */ /* 0x000fe20003800000 */
[----:B----4-:R-:W-:Y:S02]  /*337f0*/  IMAD.MOV.U32 R13, RZ, RZ, R35 ;  /* 0x000000ffff0d7224 */ /* 0x010fe400078e0023 */
[----:B------:R-:W-:Y:S02]  /*33800*/  IMAD.MOV.U32 R12, RZ, RZ, 0x1 ;  /* 0x00000001ff0c7424 */ /* 0x000fe400078e00ff */
[----:B---3--:R-:W-:Y:S02]  /*33810*/  IMAD.MOV.U32 R11, RZ, RZ, 0x181f ;  /* 0x0000181fff0b7424 */ /* 0x008fe400078e00ff */
[----:B------:R-:W-:-:S07]  /*33820*/  IMAD.MOV.U32 R15, RZ, RZ, -0x1 ;  /* 0xffffffffff0f7424 */ /* 0x000fce00078e00ff */
[----:B012---:R-:W-:Y:S05]  /*33830*/  WARPSYNC.COLLECTIVE R15, `(.L_x_3094) ;  /* 0x000000000f087348 */ /* 0x007fea0003c00000 */
[----:B------:R3:W4:Y:S02]  /*33840*/  SHFL.IDX P6, R14, R13, R12, R11 ;  /* 0x0000000c0d0e7389 */ /* 0x00072400000c000b */
[----:B01234-:R-:W-:Y:S01]  /*33850*/  ENDCOLLECTIVE ;  /* 0x000000000000791b */ /* 0x01ffe20003800000 */
.L_x_3094:
[----:B------:R-:W-:Y:S05]  /*33860*/  BSYNC B1 ;  /* 0x0000000000017941 */ /* 0x000fea0003800000 */
.L_x_3093:
        /* <DEDUP_REMOVED lines=8> */
.L_x_3095:
[----:B------:R-:W-:Y:S01]  /*338f0*/  IMAD.MOV.U32 R11, RZ, RZ, R14 ;  /* 0x000000ffff0b7224 */ /* 0x000fe200078e000e */
[----:B------:R-:W-:Y:S06]  /*33900*/  BRA `(.L_x_3096) ;  /* 0xfffffd7800d87947 */ /* 0x000fec000383ffff */
.L_x_2765:
        /* <DEDUP_REMOVED lines=8> */
.L_x_3098:
[----:B------:R-:W-:Y:S05]  /*33990*/  BSYNC B1 ;  /* 0x0000000000017941 */ /* 0x000fea0003800000 */
.L_x_3097:
        /* <DEDUP_REMOVED lines=8> */
.L_x_3099:
[----:B------:R-:W-:Y:S01]  /*33a20*/  IMAD.MOV.U32 R34, RZ, RZ, R14 ;  /* 0x000000ffff227224 */ /* 0x000fe200078e000e */
[----:B------:R-:W-:Y:S06]  /*33a30*/  BRA `(.L_x_3100) ;  /* 0xfffffd7c00047947 */ /* 0x000fec000383ffff */
.L_x_2769:
[----:B------:R0:W0:Y:S02]  /*33a40*/  SYNCS.PHASECHK.TRANS64.TRYWAIT P0, [R88+URZ+0x388b0], R89 ;  /* 0x0388b059580075a7 */ /* 0x000024000800017f */
[----:B0-----:R-:W-:Y:S05]  /*33a50*/  @!P0 NANOSLEEP.SYNCS 0x989680 ;  /* 0x009896800000895d */ /* 0x001fea0003900000 */
[----:B------:R-:W0:Y:S02]  /*33a60*/  @!P0 SYNCS.PHASECHK.TRANS64 P0, [R88+URZ+0x388b0], R89 ;  /* 0x0388b059580085a7 */ /* 0x000e24000800007f */
[----:B0-----:R-:W-:Y:S05]  /*33a70*/  @!P0 BRA `(.L_x_2769) ;  /* 0xfffffffc00f08947 */ /* 0x001fea000383ffff */
[----:B------:R-:W-:Y:S05]  /*33a80*/  BRA `(.L_x_3101) ;  /* 0xfffffd7c00ac7947 */ /* 0x000fea000383ffff */
.L_x_2791:
        /* <DEDUP_REMOVED lines=8> */
.L_x_3103:
[----:B------:R-:W-:Y:S05]  /*33b10*/  BSYNC B1 ;  /* 0x0000000000017941 */ /* 0x000fea0003800000 */
.L_x_3102:
        /* <DEDUP_REMOVED lines=8> */
.L_x_3104:
[----:B------:R-:W-:Y:S02]  /*33ba0*/  IMAD.MOV.U32 R13, RZ, RZ, R31 ;  /* 0x000000ffff0d7224 */ /* 0x000fe400078e001f */
[----:B------:R-:W-:-:S07]  /*33bb0*/  IMAD.MOV.U32 R6, RZ, RZ, R14 ;  /* 0x000000ffff067224 */ /* 0x000fce00078e000e */
[----:B------:R-:W-:Y:S05]  /*33bc0*/  WARPSYNC.COLLECTIVE R15, `(.L_x_3105) ;  /* 0x000000000f087348 */ /* 0x000fea0003c00000 */
[----:B------:R0:W1:Y:S02]  /*33bd0*/  SHFL.IDX P6, R14, R13, R12, R11 ;  /* 0x0000000c0d0e7389 */ /* 0x00006400000c000b */
[----:B01----:R-:W-:Y:S01]  /*33be0*/  ENDCOLLECTIVE ;  /* 0x000000000000791b */ /* 0x003fe20003800000 */
.L_x_3105:
[----:B------:R-:W-:Y:S02]  /*33bf0*/  IMAD.MOV.U32 R13, RZ, RZ, R30 ;  /* 0x000000ffff0d7224 */ /* 0x000fe400078e001e */
[----:B------:R-:W-:-:S07]  /*33c00*/  IMAD.MOV.U32 R9, RZ, RZ, R14 ;  /* 0x000000ffff097224 */ /* 0x000fce00078e000e */
[----:B------:R-:W-:Y:S05]  /*33c10*/  WARPSYNC.COLLECTIVE R15, `(.L_x_3106) ;  /* 0x000000000f087348 */ /* 0x000fea0003c00000 */
[----:B------:R0:W1:Y:S02]  /*33c20*/  SHFL.IDX P6, R14, R13, R12, R11 ;  /* 0x0000000c0d0e7389 */ /* 0x00006400000c000b */
[----:B01----:R-:W-:Y:S01]  /*33c30*/  ENDCOLLECTIVE ;  /* 0x000000000000791b */ /* 0x003fe20003800000 */
.L_x_3106:
[----:B------:R-:W-:Y:S01]  /*33c40*/  IMAD.MOV.U32 R8, RZ, RZ, R14 ;  /* 0x000000ffff087224 */ /* 0x000fe200078e000e */
[----:B------:R-:W-:Y:S06]  /*33c50*/  BRA `(.L_x_3107) ;  /* 0xfffffd9000fc7947 */ /* 0x000fec000383ffff */
.L_x_2794:
[----:B------:R-:W-:Y:S01]  /*33c60*/  BSSY B1, `(.L_x_3108) ;  /* 0x0000008000017945 */ /* 0x000fe20003800000 */
[----:B------:R-:W-:Y:S02]  /*33c70*/  IMAD.MOV.U32 R13, RZ, RZ, R33 ;  /* 0x000000ffff0d7224 */ /* 0x000fe400078e0021 */
[----:B------:R-:W-:Y:S02]  /*33c80*/  IMAD.MOV.U32 R12, RZ, RZ, 0x1 ;  /* 0x00000001ff0c7424 */ /* 0x000fe400078e00ff */
[----:B------:R-:W-:Y:S02]  /*33c90*/  IMAD.MOV.U32 R11, RZ, RZ, 0x181f ;  /* 0x0000181fff0b7424 */ /* 0x000fe400078e00ff */
[----:B------:R-:W-:-:S07]  /*33ca0*/  IMAD.MOV.U32 R15, RZ, RZ, -0x1 ;  /* 0xffffffffff0f7424 */ /* 0x000fce00078e00ff */
[----:B0--34-:R-:W-:Y:S05]  /*33cb0*/  WARPSYNC.COLLECTIVE R15, `(.L_x_3109) ;  /* 0x000000000f087348 */ /* 0x019fea0003c00000 */
[----:B------:R1:W2:Y:S02]  /*33cc0*/  SHFL.IDX P6, R14, R13, R12, R11 ;  /* 0x0000000c0d0e7389 */ /* 0x0002a400000c000b */
[----:B01234-:R-:W-:Y:S01]  /*33cd0*/  ENDCOLLECTIVE ;  /* 0x000000000000791b */ /* 0x01ffe20003800000 */
.L_x_3109:
[----:B------:R-:W-:Y:S05]  /*33ce0*/  BSYNC B1 ;  /* 0x0000000000017941 */ /* 0x000fea0003800000 */
.L_x_3108:
        /* <DEDUP_REMOVED lines=8> */
.L_x_3110:
[----:B------:R-:W-:Y:S02]  /*33d70*/  IMAD.MOV.U32 R13, RZ, RZ, R31 ;  /* 0x000000ffff0d7224 */ /* 0x000fe400078e001f */
[----:B------:R-:W-:-:S07]  /*33d80*/  IMAD.MOV.U32 R6, RZ, RZ, R14 ;  /* 0x000000ffff067224 */ /* 0x000fce00078e000e */
[----:B------:R-:W-:Y:S05]  /*33d90*/  WARPSYNC.COLLECTIVE R15, `(.L_x_3111) ;  /* 0x000000000f087348 */ /* 0x000fea0003c00000 */
[----:B------:R0:W1:Y:S02]  /*33da0*/  SHFL.IDX P6, R14, R13, R12, R11 ;  /* 0x0000000c0d0e7389 */ /* 0x00006400000c000b */
[----:B01----:R-:W-:Y:S01]  /*33db0*/  ENDCOLLECTIVE ;  /* 0x000000000000791b */ /* 0x003fe20003800000 */
.L_x_3111:
[----:B------:R-:W-:Y:S02]  /*33dc0*/  IMAD.MOV.U32 R13, RZ, RZ, R30 ;  /* 0x000000ffff0d7224 */ /* 0x000fe400078e001e */
[----:B------:R-:W-:-:S07]  /*33dd0*/  IMAD.MOV.U32 R9, RZ, RZ, R14 ;  /* 0x000000ffff097224 */ /* 0x000fce00078e000e */
[----:B------:R-:W-:Y:S05]  /*33de0*/  WARPSYNC.COLLECTIVE R15, `(.L_x_3112) ;  /* 0x000000000f087348 */ /* 0x000fea0003c00000 */
[----:B------:R0:W1:Y:S02]  /*33df0*/  SHFL.IDX P6, R14, R13, R12, R11 ;  /* 0x0000000c0d0e7389 */ /* 0x00006400000c000b */
[----:B01----:R-:W-:Y:S01]  /*33e00*/  ENDCOLLECTIVE ;  /* 0x000000000000791b */ /* 0x003fe20003800000 */
.L_x_3112:
[----:B------:R-:W-:Y:S01]  /*33e10*/  IMAD.MOV.U32 R8, RZ, RZ, R14 ;  /* 0x000000ffff087224 */ /* 0x000fe200078e000e */
[----:B------:R-:W-:Y:S06]  /*33e20*/  BRA `(.L_x_3113) ;  /* 0xfffffd9800187947 */ /* 0x000fec000383ffff */
.L_x_2797:
        /* <DEDUP_REMOVED lines=8> */
.L_x_3115:
[----:B------:R-:W-:Y:S05]  /*33eb0*/  BSYNC B1 ;  /* 0x0000000000017941 */ /* 0x000fea0003800000 */
.L_x_3114:
        /* <DEDUP_REMOVED lines=8> */
.L_x_3116:
[----:B------:R-:W-:Y:S02]  /*33f40*/  IMAD.MOV.U32 R13, RZ, RZ, R31 ;  /* 0x000000ffff0d7224 */ /* 0x000fe400078e001f */
[----:B------:R-:W-:-:S07]  /*33f50*/  IMAD.MOV.U32 R6, RZ, RZ, R14 ;  /* 0x000000ffff067224 */ /* 0x000fce00078e000e */
[----:B------:R-:W-:Y:S05]  /*33f60*/  WARPSYNC.COLLECTIVE R15, `(.L_x_3117) ;  /* 0x000000000f087348 */ /* 0x000fea0003c00000 */
[----:B------:R0:W1:Y:S02]  /*33f70*/  SHFL.IDX P6, R14, R13, R12, R11 ;  /* 0x0000000c0d0e7389 */ /* 0x00006400000c000b */
[----:B01----:R-:W-:Y:S01]  /*33f80*/  ENDCOLLECTIVE ;  /* 0x000000000000791b */ /* 0x003fe20003800000 */
.L_x_3117:
[----:B------:R-:W-:Y:S02]  /*33f90*/  IMAD.MOV.U32 R13, RZ, RZ, R30 ;  /* 0x000000ffff0d7224 */ /* 0x000fe400078e001e */
[----:B------:R-:W-:-:S07]  /*33fa0*/  IMAD.MOV.U32 R9, RZ, RZ, R14 ;  /* 0x000000ffff097224 */ /* 0x000fce00078e000e */
[----:B------:R-:W-:Y:S05]  /*33fb0*/  WARPSYNC.COLLECTIVE R15, `(.L_x_3118) ;  /* 0x000000000f087348 */ /* 0x000fea0003c00000 */
[----:B------:R0:W1:Y:S02]  /*33fc0*/  SHFL.IDX P6, R14, R13, R12, R11 ;  /* 0x0000000c0d0e7389 */ /* 0x00006400000c000b */
[----:B01----:R-:W-:Y:S01]  /*33fd0*/  ENDCOLLECTIVE ;  /* 0x000000000000791b */ /* 0x003fe20003800000 */
.L_x_3118:
[----:B------:R-:W-:Y:S01]  /*33fe0*/  IMAD.MOV.U32 R8, RZ, RZ, R14 ;  /* 0x000000ffff087224 */ /* 0x000fe200078e000e */
[----:B------:R-:W-:Y:S06]  /*33ff0*/  BRA `(.L_x_3119) ;  /* 0xfffffd9c00107947 */ /* 0x000fec000383ffff */
.L_x_2800:
        /* <DEDUP_REMOVED lines=8> */
.L_x_3121:
[----:B------:R-:W-:Y:S05]  /*34080*/  BSYNC B1 ;  /* 0x0000000000017941 */ /* 0x000fea0003800000 */
.L_x_3120:
        /* <DEDUP_REMOVED lines=8> */
.L_x_3122:
[----:B------:R-:W-:Y:S02]  /*34110*/  IMAD.MOV.U32 R13, RZ, RZ, R31 ;  /* 0x000000ffff0d7224 */ /* 0x000fe400078e001f */
[----:B------:R-:W-:-:S07]  /*34120*/  IMAD.MOV.U32 R80, RZ, RZ, R14 ;  /* 0x000000ffff507224 */ /* 0x000fce00078e000e */
[----:B------:R-:W-:Y:S05]  /*34130*/  WARPSYNC.COLLECTIVE R15, `(.L_x_3123) ;  /* 0x000000000f087348 */ /* 0x000fea0003c00000 */
[----:B------:R0:W1:Y:S02]  /*34140*/  SHFL.IDX P6, R14, R13, R12, R11 ;  /* 0x0000000c0d0e7389 */ /* 0x00006400000c000b */
[----:B01----:R-:W-:Y:S01]  /*34150*/  ENDCOLLECTIVE ;  /* 0x000000000000791b */ /* 0x003fe20003800000 */
.L_x_3123:
[----:B------:R-:W-:Y:S02]  /*34160*/  IMAD.MOV.U32 R13, RZ, RZ, R30 ;  /* 0x000000ffff0d7224 */ /* 0x000fe400078e001e */
[----:B------:R-:W-:-:S07]  /*34170*/  IMAD.MOV.U32 R79, RZ, RZ, R14 ;  /* 0x000000ffff4f7224 */ /* 0x000fce00078e000e */
[----:B------:R-:W-:Y:S05]  /*34180*/  WARPSYNC.COLLECTIVE R15, `(.L_x_3124) ;  /* 0x000000000f087348 */ /* 0x000fea0003c00000 */
[----:B------:R0:W1:Y:S02]  /*34190*/  SHFL.IDX P6, R14, R13, R12, R11 ;  /* 0x0000000c0d0e7389 */ /* 0x00006400000c000b */
[----:B01----:R-:W-:Y:S01]  /*341a0*/  ENDCOLLECTIVE ;  /* 0x000000000000791b */ /* 0x003fe20003800000 */
.L_x_3124:
[----:B------:R-:W-:Y:S01]  /*341b0*/  IMAD.MOV.U32 R12, RZ, RZ, R14 ;  /* 0x000000ffff0c7224 */ /* 0x000fe200078e000e */
[----:B------:R-:W-:Y:S06]  /*341c0*/  BRA `(.L_x_3125) ;  /* 0xfffffda000107947 */ /* 0x000fec000383ffff */
.L_x_2804:
[----:B0-----:R0:W1:Y:S02]  /*341d0*/  SYNCS.PHASECHK.TRANS64.TRYWAIT P0, [R23+URZ+0x38800], R0 ;  /* 0x03880000170075a7 */ /* 0x001064000800017f */
[----:B-1----:R-:W-:Y:S05]  /*341e0*/  @!P0 NANOSLEEP.SYNCS 0x989680 ;  /* 0x009896800000895d */ /* 0x002fea0003900000 */
[----:B------:R-:W1:Y:S02]  /*341f0*/  @!P0 SYNCS.PHASECHK.TRANS64 P0, [R23+URZ+0x38800], R0 ;  /* 0x03880000170085a7 */ /* 0x000e64000800007f */
[----:B-1----:R-:W-:Y:S05]  /*34200*/  @!P0 BRA `(.L_x_2804) ;  /* 0xfffffffc00f08947 */ /* 0x002fea000383ffff */
[----:B------:R-:W-:Y:S05]  /*34210*/  BRA `(.L_x_3126) ;  /* 0xfffffda400107947 */ /* 0x000fea000383ffff */
.L_x_2836:
        /* <DEDUP_REMOVED lines=8> */
.L_x_3128:
[----:B------:R-:W-:Y:S05]  /*342a0*/  BSYNC B1 ;  /* 0x0000000000017941 */ /* 0x000fea0003800000 */
.L_x_3127:
        /* <DEDUP_REMOVED lines=8> */
.L_x_3129:
[----:B------:R-:W-:Y:S02]  /*34330*/  IMAD.MOV.U32 R13, RZ, RZ, R20 ;  /* 0x000000ffff0d7224 */ /* 0x000fe400078e0014 */
[----:B------:R-:W-:-:S07]  /*34340*/  IMAD.MOV.U32 R6, RZ, RZ, R14 ;  /* 0x000000ffff067224 */ /* 0x000fce00078e000e */
[----:B------:R-:W-:Y:S05]  /*34350*/  WARPSYNC.COLLECTIVE R15, `(.L_x_3130) ;  /* 0x000000000f087348 */ /* 0x000fea0003c00000 */
[----:B------:R0:W1:Y:S02]  /*34360*/  SHFL.IDX P6, R14, R13, R12, R11 ;  /* 0x0000000c0d0e7389 */ /* 0x00006400000c000b */
[----:B01----:R-:W-:Y:S01]  /*34370*/  ENDCOLLECTIVE ;  /* 0x000000000000791b */ /* 0x003fe20003800000 */
.L_x_3130:
[----:B------:R-:W-:Y:S02]  /*34380*/  IMAD.MOV.U32 R13, RZ, RZ, R21 ;  /* 0x000000ffff0d7224 */ /* 0x000fe400078e0015 */
[----:B------:R-:W-:-:S07]  /*34390*/  IMAD.MOV.U32 R9, RZ, RZ, R14 ;  /* 0x000000ffff097224 */ /* 0x000fce00078e000e */
[----:B------:R-:W-:Y:S05]  /*343a0*/  WARPSYNC.COLLECTIVE R15, `(.L_x_3131) ;  /* 0x000000000f087348 */ /* 0x000fea0003c00000 */
[----:B------:R0:W1:Y:S02]  /*343b0*/  SHFL.IDX P6, R14, R13, R12, R11 ;  /* 0x0000000c0d0e7389 */ /* 0x00006400000c000b */
[----:B01----:R-:W-:Y:S01]  /*343c0*/  ENDCOLLECTIVE ;  /* 0x000000000000791b */ /* 0x003fe20003800000 */
.L_x_3131:
[----:B------:R-:W-:Y:S05]  /*343d0*/  BRA `(.L_x_3132) ;  /* 0xfffffdd800587947 */ /* 0x000fea000383ffff */
.L_x_2839:
        /* <DEDUP_REMOVED lines=8> */
.L_x_3134:
[----:B------:R-:W-:Y:S05]  /*34460*/  BSYNC B1 ;  /* 0x0000000000017941 */ /* 0x000fea0003800000 */
.L_x_3133:
        /* <DEDUP_REMOVED lines=8> */
.L_x_3135:
[----:B------:R-:W-:Y:S02]  /*344f0*/  IMAD.MOV.U32 R13, RZ, RZ, R20 ;  /* 0x000000ffff0d7224 */ /* 0x000fe400078e0014 */
[----:B------:R-:W-:-:S07]  /*34500*/  IMAD.MOV.U32 R6, RZ, RZ, R14 ;  /* 0x000000ffff067224 */ /* 0x000fce00078e000e */
[----:B------:R-:W-:Y:S05]  /*34510*/  WARPSYNC.COLLECTIVE R15, `(.L_x_3136) ;  /* 0x000000000f087348 */ /* 0x000fea0003c00000 */
[----:B------:R0:W1:Y:S02]  /*34520*/  SHFL.IDX P6, R14, R13, R12, R11 ;  /* 0x0000000c0d0e7389 */ /* 0x00006400000c000b */
[----:B01----:R-:W-:Y:S01]  /*34530*/  ENDCOLLECTIVE ;  /* 0x000000000000791b */ /* 0x003fe20003800000 */
.L_x_3136:
[----:B------:R-:W-:Y:S02]  /*34540*/  IMAD.MOV.U32 R13, RZ, RZ, R21 ;  /* 0x000000ffff0d7224 */ /* 0x000fe400078e0015 */
[----:B------:R-:W-:-:S07]  /*34550*/  IMAD.MOV.U32 R9, RZ, RZ, R14 ;  /* 0x000000ffff097224 */ /* 0x000fce00078e000e */
[----:B------:R-:W-:Y:S05]  /*34560*/  WARPSYNC.COLLECTIVE R15, `(.L_x_3137) ;  /* 0x000000000f087348 */ /* 0x000fea0003c00000 */
[----:B------:R0:W1:Y:S02]  /*34570*/  SHFL.IDX P6, R14, R13, R12, R11 ;  /* 0x0000000c0d0e7389 */ /* 0x00006400000c000b */
[----:B01----:R-:W-:Y:S01]  /*34580*/  ENDCOLLECTIVE ;  /* 0x000000000000791b */ /* 0x003fe20003800000 */
.L_x_3137:
[----:B------:R-:W-:Y:S05]  /*34590*/  BRA `(.L_x_3138) ;  /* 0xfffffddc001c7947 */ /* 0x000fea000383ffff */
.L_x_2842:
        /* <DEDUP_REMOVED lines=8> */
.L_x_3140:
[----:B------:R-:W-:Y:S05]  /*34620*/  BSYNC B1 ;  /* 0x0000000000017941 */ /* 0x000fea0003800000 */
.L_x_3139:
        /* <DEDUP_REMOVED lines=8> */
.L_x_3141:
[----:B------:R-:W-:Y:S02]  /*346b0*/  IMAD.MOV.U32 R13, RZ, RZ, R20 ;  /* 0x000000ffff0d7224 */ /* 0x000fe400078e0014 */
[----:B------:R-:W-:-:S07]  /*346c0*/  IMAD.MOV.U32 R6, RZ, RZ, R14 ;  /* 0x000000ffff067224 */ /* 0x000fce00078e000e */
[----:B------:R-:W-:Y:S05]  /*346d0*/  WARPSYNC.COLLECTIVE R15, `(.L_x_3142) ;  /* 0x000000000f087348 */ /* 0x000fea0003c00000 */
[----:B------:R0:W1:Y:S02]  /*346e0*/  SHFL.IDX P6, R14, R13, R12, R11 ;  /* 0x0000000c0d0e7389 */ /* 0x00006400000c000b */
[----:B01----:R-:W-:Y:S01]  /*346f0*/  ENDCOLLECTIVE ;  /* 0x000000000000791b */ /* 0x003fe20003800000 */
.L_x_3142:
[----:B------:R-:W-:Y:S02]  /*34700*/  IMAD.MOV.U32 R13, RZ, RZ, R21 ;  /* 0x000000ffff0d7224 */ /* 0x000fe400078e0015 */
[----:B------:R-:W-:-:S07]  /*34710*/  IMAD.MOV.U32 R9, RZ, RZ, R14 ;  /* 0x000000ffff097224 */ /* 0x000fce00078e000e */
[----:B------:R-:W-:Y:S05]  /*34720*/  WARPSYNC.COLLECTIVE R15, `(.L_x_3143) ;  /* 0x000000000f087348 */ /* 0x000fea0003c00000 */
[----:B------:R0:W1:Y:S02]  /*34730*/  SHFL.IDX P6, R14, R13, R12, R11 ;  /* 0x0000000c0d0e7389 */ /* 0x00006400000c000b */
[----:B01----:R-:W-:Y:S01]  /*34740*/  ENDCOLLECTIVE ;  /* 0x000000000000791b */ /* 0x003fe20003800000 */
.L_x_3143:
[----:B------:R-:W-:Y:S01]  /*34750*/  IMAD.MOV.U32 R8, RZ, RZ, R14 ;  /* 0x000000ffff087224 */ /* 0x000fe200078e000e */
[----:B------:R-:W-:Y:S06]  /*34760*/  BRA `(.L_x_3144) ;  /* 0xfffffddc00c07947 */ /* 0x000fec000383ffff */
.L_x_2845:
        /* <DEDUP_REMOVED lines=8> */
.L_x_3146:
[----:B------:R-:W-:Y:S05]  /*347f0*/  BSYNC B1 ;  /* 0x0000000000017941 */ /* 0x000fea0003800000 */
.L_x_3145:
        /* <DEDUP_REMOVED lines=8> */
.L_x_3147:
[----:B------:R-:W-:Y:S02]  /*34880*/  IMAD.MOV.U32 R13, RZ, RZ, R20 ;  /* 0x000000ffff0d7224 */ /* 0x000fe400078e0014 */
[----:B------:R-:W-:-:S07]  /*34890*/  IMAD.MOV.U32 R78, RZ, RZ, R14 ;  /* 0x000000ffff4e7224 */ /* 0x000fce00078e000e */
[----:B------:R-:W-:Y:S05]  /*348a0*/  WARPSYNC.COLLECTIVE R15, `(.L_x_3148) ;  /* 0x000000000f087348 */ /* 0x000fea0003c00000 */
[----:B------:R0:W1:Y:S02]  /*348b0*/  SHFL.IDX P6, R14, R13, R12, R11 ;  /* 0x0000000c0d0e7389 */ /* 0x00006400000c000b */
[----:B01----:R-:W-:Y:S01]  /*348c0*/  ENDCOLLECTIVE ;  /* 0x000000000000791b */ /* 0x003fe20003800000 */
.L_x_3148:
[----:B------:R-:W-:Y:S02]  /*348d0*/  IMAD.MOV.U32 R13, RZ, RZ, R21 ;  /* 0x000000ffff0d7224 */ /* 0x000fe400078e0015 */
[----:B------:R-:W-:-:S07]  /*348e0*/  IMAD.MOV.U32 R77, RZ, RZ, R14 ;  /* 0x000000ffff4d7224 */ /* 0x000fce00078e000e */
[----:B------:R-:W-:Y:S05]  /*348f0*/  WARPSYNC.COLLECTIVE R15, `(.L_x_3149) ;  /* 0x000000000f087348 */ /* 0x000fea0003c00000 */
[----:B------:R0:W1:Y:S02]  /*34900*/  SHFL.IDX P6, R14, R13, R12, R11 ;  /* 0x0000000c0d0e7389 */ /* 0x00006400000c000b */
[----:B01----:R-:W-:Y:S01]  /*34910*/  ENDCOLLECTIVE ;  /* 0x000000000000791b */ /* 0x003fe20003800000 */
.L_x_3149:
[----:B------:R-:W-:Y:S01]  /*34920*/  IMAD.MOV.U32 R21, RZ, RZ, R14 ;  /* 0x000000ffff157224 */ /* 0x000fe200078e000e */
[----:B------:R-:W-:Y:S06]  /*34930*/  BRA `(.L_x_3150) ;  /* 0xfffffde0006c7947 */ /* 0x000fec000383ffff */
.L_x_2849:
[----:B0-----:R0:W3:Y:S02]  /*34940*/  SYNCS.PHASECHK.TRANS64.TRYWAIT P0, [R23+URZ+0x38800], R0 ;  /* 0x03880000170075a7 */ /* 0x0010e4000800017f */
[----:B---3--:R-:W-:Y:S05]  /*34950*/  @!P0 NANOSLEEP.SYNCS 0x989680 ;  /* 0x009896800000895d */ /* 0x008fea0003900000 */
[----:B------:R-:W3:Y:S02]  /*34960*/  @!P0 SYNCS.PHASECHK.TRANS64 P0, [R23+URZ+0x38800], R0 ;  /* 0x03880000170085a7 */ /* 0x000ee4000800007f */
[----:B---3--:R-:W-:Y:S05]  /*34970*/  @!P0 BRA `(.L_x_2849) ;  /* 0xfffffffc00f08947 */ /* 0x008fea000383ffff */
[----:B------:R-:W-:Y:S05]  /*34980*/  BRA `(.L_x_3151) ;  /* 0xfffffde400187947 */ /* 0x000fea000383ffff */
.L_x_2867:
[----:B--2---:R2:W3:Y:S02]  /*34990*/  SYNCS.PHASECHK.TRANS64.TRYWAIT P1, [R0+URZ+0x38830], R3 ;  /* 0x03883003000075a7 */ /* 0x0044e4000802017f */
[----:B---3--:R-:W-:Y:S05]  /*349a0*/  @!P1 NANOSLEEP.SYNCS 0x989680 ;  /* 0x009896800000995d */ /* 0x008fea0003900000 */
[----:B------:R-:W3:Y:S02]  /*349b0*/  @!P1 SYNCS.PHASECHK.TRANS64 P1, [R0+URZ+0x38830], R3 ;  /* 0x03883003000095a7 */ /* 0x000ee4000802007f */
[----:B---3--:R-:W-:Y:S05]  /*349c0*/  @!P1 BRA `(.L_x_2867) ;  /* 0xfffffffc00f09947 */ /* 0x008fea000383ffff */
[----:B------:R-:W-:Y:S05]  /*349d0*/  BRA `(.L_x_2866) ;  /* 0xfffffe2000687947 */ /* 0x000fea000383ffff */
.L_x_2875:
[----:B-1----:R1:W2:Y:S02]  /*349e0*/  SYNCS.PHASECHK.TRANS64.TRYWAIT P1, [R10+URZ+0x38830], R3 ;  /* 0x038830030a0075a7 */ /* 0x0022a4000802017f */
[----:B--2---:R-:W-:Y:S05]  /*349f0*/  @!P1 NANOSLEEP.SYNCS 0x989680 ;  /* 0x009896800000995d */ /* 0x004fea0003900000 */
[----:B------:R-:W2:Y:S02]  /*34a00*/  @!P1 SYNCS.PHASECHK.TRANS64 P1, [R10+URZ+0x38830], R3 ;  /* 0x038830030a0095a7 */ /* 0x000ea4000802007f */
[----:B--2---:R-:W-:Y:S05]  /*34a10*/  @!P1 BRA `(.L_x_2875) ;  /* 0xfffffffc00f09947 */ /* 0x004fea000383ffff */
[----:B------:R-:W-:Y:S05]  /*34a20*/  BRA `(.L_x_2874) ;  /* 0xfffffe6800b07947 */ /* 0x000fea000383ffff */
.L_x_2880:
[----:B---3--:R3:W4:Y:S02]  /*34a30*/  SYNCS.PHASECHK.TRANS64.TRYWAIT P1, [R6+URZ+0x38850], R0 ;  /* 0x03885000060075a7 */ /* 0x008724000802017f */
[----:B----4-:R-:W-:Y:S05]  /*34a40*/  @!P1 NANOSLEEP.SYNCS 0x989680 ;  /* 0x009896800000995d */ /* 0x010fea0003900000 */
[----:B------:R-:W4:Y:S02]  /*34a50*/  @!P1 SYNCS.PHASECHK.TRANS64 P1, [R6+URZ+0x38850], R0 ;  /* 0x03885000060095a7 */ /* 0x000f24000802007f */
[----:B----4-:R-:W-:Y:S05]  /*34a60*/  @!P1 BRA `(.L_x_2880) ;  /* 0xfffffffc00f09947 */ /* 0x010fea000383ffff */
[----:B------:R-:W-:Y:S05]  /*34a70*/  BRA `(.L_x_2879) ;  /* 0xfffffea0006c7947 */ /* 0x000fea000383ffff */
.L_x_2890:
[----:B-1----:R1:W2:Y:S02]  /*34a80*/  SYNCS.PHASECHK.TRANS64.TRYWAIT P1, [R3+URZ+0x38830], R6 ;  /* 0x03883006030075a7 */ /* 0x0022a4000802017f */
[----:B--2---:R-:W-:Y:S05]  /*34a90*/  @!P1 NANOSLEEP.SYNCS 0x989680 ;  /* 0x009896800000995d */ /* 0x004fea0003900000 */
[----:B------:R-:W2:Y:S02]  /*34aa0*/  @!P1 SYNCS.PHASECHK.TRANS64 P1, [R3+URZ+0x38830], R6 ;  /* 0x03883006030095a7 */ /* 0x000ea4000802007f */
[----:B--2---:R-:W-:Y:S05]  /*34ab0*/  @!P1 BRA `(.L_x_2890) ;  /* 0xfffffffc00f09947 */ /* 0x004fea000383ffff */
[----:B------:R-:W-:Y:S05]  /*34ac0*/  BRA `(.L_x_2889) ;  /* 0xfffffeb800a47947 */ /* 0x000fea000383ffff */
.L_x_2895:
[----:B-1----:R1:W2:Y:S02]  /*34ad0*/  SYNCS.PHASECHK.TRANS64.TRYWAIT P1, [R6+URZ+0x38850], R0 ;  /* 0x03885000060075a7 */ /* 0x0022a4000802017f */
[----:B--2---:R-:W-:Y:S05]  /*34ae0*/  @!P1 NANOSLEEP.SYNCS 0x989680 ;  /* 0x009896800000995d */ /* 0x004fea0003900000 */
[----:B------:R-:W2:Y:S02]  /*34af0*/  @!P1 SYNCS.PHASECHK.TRANS64 P1, [R6+URZ+0x38850], R0 ;  /* 0x03885000060095a7 */ /* 0x000ea4000802007f */
[----:B--2---:R-:W-:Y:S05]  /*34b00*/  @!P1 BRA `(.L_x_2895) ;  /* 0xfffffffc00f09947 */ /* 0x004fea000383ffff */
[----:B------:R-:W-:Y:S05]  /*34b10*/  BRA `(.L_x_2894) ;  /* 0xfffffef000647947 */ /* 0x000fea000383ffff */
.L_x_2903:
[----:B-1----:R1:W2:Y:S02]  /*34b20*/  SYNCS.PHASECHK.TRANS64.TRYWAIT P1, [R10+URZ+0x38850], R0 ;  /* 0x038850000a0075a7 */ /* 0x0022a4000802017f */
[----:B--2---:R-:W-:Y:S05]  /*34b30*/  @!P1 NANOSLEEP.SYNCS 0x989680 ;  /* 0x009896800000995d */ /* 0x004fea0003900000 */
[----:B------:R-:W2:Y:S02]  /*34b40*/  @!P1 SYNCS.PHASECHK.TRANS64 P1, [R10+URZ+0x38850], R0 ;  /* 0x038850000a0095a7 */ /* 0x000ea4000802007f */
[----:B--2---:R-:W-:Y:S05]  /*34b50*/  @!P1 BRA `(.L_x_2903) ;  /* 0xfffffffc00f09947 */ /* 0x004fea000383ffff */
[----:B------:R-:W-:Y:S05]  /*34b60*/  BRA `(.L_x_2902) ;  /* 0xffffff0800947947 */ /* 0x000fea000383ffff */
.L_x_2945:
[----:B------:R-:W2:Y:S01]  /*34b70*/  S2R R10, SR_TID.X ;  /* 0x00000000000a7919 */ /* 0x000ea20000002100 */
[----:B------:R-:W-:Y:S01]  /*34b80*/  BSSY B1, `(.L_x_3152) ;  /* 0x000000a000017945 */ /* 0x000fe20003800000 */
[----:B-1----:R-:W-:Y:S02]  /*34b90*/  IMAD.MOV.U32 R12, RZ, RZ, RZ ;  /* 0x000000ffff0c7224 */ /* 0x002fe400078e00ff */
[----:B0-----:R-:W-:Y:S02]  /*34ba0*/  IMAD.MOV.U32 R11, RZ, RZ, 0x1f ;  /* 0x0000001fff0b7424 */ /* 0x001fe400078e00ff */
[----:B------:R-:W-:Y:S01]  /*34bb0*/  IMAD.MOV.U32 R15, RZ, RZ, -0x1 ;  /* 0xffffffffff0f7424 */ /* 0x000fe200078e00ff */
[----:B--2---:R-:W-:-:S04]  /*34bc0*/  SHF.R.U32.HI R10, RZ, 0x5, R10 ;  /* 0x00000005ff0a7819 */ /* 0x004fc8000001160a */
[----:B------:R-:W-:-:S05]  /*34bd0*/  LOP3.LUT R10, R10, 0x3, RZ, 0xc0, !PT ;  /* 0x000000030a0a7812 */ /* 0x000fca00078ec0ff */
[----:B------:R-:W-:-:S07]  /*34be0*/  IMAD.MOV.U32 R13, RZ, RZ, R10 ;  /* 0x000000ffff0d7224 */ /* 0x000fce00078e000a */
[----:B------:R-:W-:Y:S05]  /*34bf0*/  WARPSYNC.COLLECTIVE R15, `(.L_x_3153) ;  /* 0x000000000f087348 */ /* 0x000fea0003c00000 */
[----:B------:R0:W1:Y:S02]  /*34c00*/  SHFL.IDX P6, R14, R13, R12, R11 ;  /* 0x0000000c0d0e7389 */ /* 0x00006400000c000b */
[----:B01----:R-:W-:Y:S01]  /*34c10*/  ENDCOLLECTIVE ;  /* 0x000000000000791b */ /* 0x003fe20003800000 */
.L_x_3153:
[----:B------:R-:W-:Y:S05]  /*34c20*/  BSYNC B1 ;  /* 0x0000000000017941 */ /* 0x000fea0003800000 */
.L_x_3152:
[----:B------:R-:W-:Y:S05]  /*34c30*/  BRA `(.L_x_3154) ;  /* 0xffffff7800a47947 */ /* 0x000fea000383ffff */
.L_x_2947:
[----:B------:R-:W-:Y:S01]  /*34c40*/  BSSY B1, `(.L_x_3155) ;  /* 0x0000006000017945 */ /* 0x000fe20003800000 */
[----:B------:R-:W-:-:S07]  /*34c50*/  IMAD.MOV.U32 R15, RZ, RZ, -0x1 ;  /* 0xffffffffff0f7424 */ /* 0x000fce00078e00ff */
[----:B012---:R-:W-:Y:S05]  /*34c60*/  WARPSYNC.COLLECTIVE R15, `(.L_x_3156) ;  /* 0x000000000f0c7348 */ /* 0x007fea0003c00000 */
[----:B------:R-:W-:Y:S02]  /*34c70*/  ELECT P6, UR62, PT ;  /* 0x00000000003e782f */ /* 0x000fe400038c0000 */
[----:B------:R-:W-:Y:S01]  /*34c80*/  MOV R14, UR62 ;  /* 0x0000003e000e7c02 */ /* 0x000fe20008000f00 */
[----:B012---:R-:W-:Y:S10]  /*34c90*/  ENDCOLLECTIVE ;  /* 0x000000000000791b */ /* 0x007ff40003800000 */
.L_x_3156:
[----:B------:R-:W-:Y:S05]  /*34ca0*/  BSYNC B1 ;  /* 0x0000000000017941 */ /* 0x000fea0003800000 */
.L_x_3155:
[----:B------:R-:W-:Y:S05]  /*34cb0*/  BRA `(.L_x_2946) ;  /* 0xffffff78009c7947 */ /* 0x000fea000383ffff */
.L_x_2949:
[----:B--2---:R2:W3:Y:S02]  /*34cc0*/  SYNCS.PHASECHK.TRANS64.TRYWAIT P0, [R16+URZ+0x38820], R7 ;  /* 0x03882007100075a7 */ /* 0x0044e4000800017f */
[----:B---3--:R-:W-:Y:S05]  /*34cd0*/  @!P0 NANOSLEEP.SYNCS 0x989680 ;  /* 0x009896800000895d */ /* 0x008fea0003900000 */
[----:B------:R-:W3:Y:S02]  /*34ce0*/  @!P0 SYNCS.PHASECHK.TRANS64 P0, [R16+URZ+0x38820], R7 ;  /* 0x03882007100085a7 */ /* 0x000ee4000800007f */
[----:B---3--:R-:W-:Y:S05]  /*34cf0*/  @!P0 BRA `(.L_x_2949) ;  /* 0xfffffffc00f08947 */ /* 0x008fea000383ffff */
[----:B------:R-:W-:Y:S05]  /*34d00*/  BRA `(.L_x_3157) ;  /* 0xffffff7800ac7947 */ /* 0x000fea000383ffff */
.L_x_2953:
[----:B0-----:R0:W3:Y:S02]  /*34d10*/  SYNCS.PHASECHK.TRANS64.TRYWAIT P0, [R11+URZ+0x388a0], R10 ;  /* 0x0388a00a0b0075a7 */ /* 0x0010e4000800017f */
[----:B---3--:R-:W-:Y:S05]  /*34d20*/  @!P0 NANOSLEEP.SYNCS 0x989680 ;  /* 0x009896800000895d */ /* 0x008fea0003900000 */
[----:B------:R-:W3:Y:S02]  /*34d30*/  @!P0 SYNCS.PHASECHK.TRANS64 P0, [R11+URZ+0x388a0], R10 ;  /* 0x0388a00a0b0085a7 */ /* 0x000ee4000800007f */
[----:B---3--:R-:W-:Y:S05]  /*34d40*/  @!P0 BRA `(.L_x_2953) ;  /* 0xfffffffc00f08947 */ /* 0x008fea000383ffff */
[----:B------:R-:W-:Y:S05]  /*34d50*/  BRA `(.L_x_3158) ;  /* 0xffffff7800c47947 */ /* 0x000fea000383ffff */
.L_x_2961:
[----:B-1----:R1:W2:Y:S02]  /*34d60*/  SYNCS.PHASECHK.TRANS64.TRYWAIT P0, [R11+URZ+0x388c0], R10 ;  /* 0x0388c00a0b0075a7 */ /* 0x0022a4000800017f */
[----:B--2---:R-:W-:Y:S05]  /*34d70*/  @!P0 NANOSLEEP.SYNCS 0x989680 ;  /* 0x009896800000895d */ /* 0x004fea0003900000 */
[----:B------:R-:W2:Y:S02]  /*34d80*/  @!P0 SYNCS.PHASECHK.TRANS64 P0, [R11+URZ+0x388c0], R10 ;  /* 0x0388c00a0b0085a7 */ /* 0x000ea4000800007f */
[----:B--2---:R-:W-:Y:S05]  /*34d90*/  @!P0 BRA `(.L_x_2961) ;  /* 0xfffffffc00f08947 */ /* 0x004fea000383ffff */
[----:B------:R-:W-:Y:S05]  /*34da0*/  BRA `(.L_x_3159) ;  /* 0xffffff8000007947 */ /* 0x000fea000383ffff */
.L_x_2971:
[----:B0-----:R0:W3:Y:S02]  /*34db0*/  SYNCS.PHASECHK.TRANS64.TRYWAIT P1, [R10+URZ+0x388a0], R9 ;  /* 0x0388a0090a0075a7 */ /* 0x0010e4000802017f */
[----:B---3--:R-:W-:Y:S05]  /*34dc0*/  @!P1 NANOSLEEP.SYNCS 0x989680 ;  /* 0x009896800000995d */ /* 0x008fea0003900000 */
[----:B------:R-:W3:Y:S02]  /*34dd0*/  @!P1 SYNCS.PHASECHK.TRANS64 P1, [R10+URZ+0x388a0], R9 ;  /* 0x0388a0090a0095a7 */ /* 0x000ee4000802007f */
[----:B---3--:R-:W-:Y:S05]  /*34de0*/  @!P1 BRA `(.L_x_2971) ;  /* 0xfffffffc00f09947 */ /* 0x008fea000383ffff */
[----:B------:R-:W-:Y:S05]  /*34df0*/  BRA `(.L_x_3160) ;  /* 0xffffff8400747947 */ /* 0x000fea000383ffff */
.L_x_2979:
[----:B-1----:R1:W2:Y:S02]  /*34e00*/  SYNCS.PHASECHK.TRANS64.TRYWAIT P1, [R10+URZ+0x388c0], R9 ;  /* 0x0388c0090a0075a7 */ /* 0x0022a4000802017f */
[----:B--2---:R-:W-:Y:S05]  /*34e10*/  @!P1 NANOSLEEP.SYNCS 0x989680 ;  /* 0x009896800000995d */ /* 0x004fea0003900000 */
[----:B------:R-:W2:Y:S02]  /*34e20*/  @!P1 SYNCS.PHASECHK.TRANS64 P1, [R10+URZ+0x388c0], R9 ;  /* 0x0388c0090a0095a7 */ /* 0x000ea4000802007f */
[----:B--2---:R-:W-:Y:S05]  /*34e30*/  @!P1 BRA `(.L_x_2979) ;  /* 0xfffffffc00f09947 */ /* 0x004fea000383ffff */
[----:B------:R-:W-:Y:S05]  /*34e40*/  BRA `(.L_x_3161) ;  /* 0xffffff8800ac7947 */ /* 0x000fea000383ffff */
.L_x_2997:
        /* <DEDUP_REMOVED lines=11> */
.L_x_3163:
[----:B------:R-:W-:Y:S05]  /*34f00*/  BSYNC B0 ;  /* 0x0000000000007941 */ /* 0x000fea0003800000 */
.L_x_3162:
[----:B------:R-:W-:Y:S05]  /*34f10*/  BRA `(.L_x_3164) ;  /* 0xffffff9800e47947 */ /* 0x000fea000383ffff */
.L_x_3000:
[----:B0-----:R0:W1:Y:S02]  /*34f20*/  SYNCS.PHASECHK.TRANS64.TRYWAIT P0, [R5+URZ+0x38840], R2 ;  /* 0x03884002050075a7 */ /* 0x001064000800017f */
[----:B-1----:R-:W-:Y:S05]  /*34f30*/  @!P0 NANOSLEEP.SYNCS 0x989680 ;  /* 0x009896800000895d */ /* 0x002fea0003900000 */
[----:B------:R-:W1:Y:S02]  /*34f40*/  @!P0 SYNCS.PHASECHK.TRANS64 P0, [R5+URZ+0x38840], R2 ;  /* 0x03884002050085a7 */ /* 0x000e64000800007f */
[----:B-1----:R-:W-:Y:S05]  /*34f50*/  @!P0 BRA `(.L_x_3000) ;  /* 0xfffffffc00f08947 */ /* 0x002fea000383ffff */
[----:B------:R-:W-:Y:S05]  /*34f60*/  BRA `(.L_x_3165) ;  /* 0xffffff9c00347947 */ /* 0x000fea000383ffff */
.L_x_3001:
        /* <DEDUP_REMOVED lines=8> */
.L_x_3167:
[----:B------:R-:W-:Y:S05]  /*34ff0*/  BSYNC B0 ;  /* 0x0000000000007941 */ /* 0x000fea0003800000 */
.L_x_3166:
        /* <DEDUP_REMOVED lines=13> */
.L_x_3168:
        /* <DEDUP_REMOVED lines=21> */
.L_x_3169:
[----:B------:R-:W-:Y:S02]  /*35220*/  IMAD.MOV.U32 R13, RZ, RZ, R0 ;  /* 0x000000ffff0d7224 */ /* 0x000fe400078e0000 */
[----:B------:R-:W-:-:S07]  /*35230*/  IMAD.MOV.U32 R8, RZ, RZ, R14 ;  /* 0x000000ffff087224 */ /* 0x000fce00078e000e */
[----:B------:R-:W-:Y:S05]  /*35240*/  WARPSYNC.COLLECTIVE R15, `(.L_x_3170) ;  /* 0x000000000f087348 */ /* 0x000fea0003c00000 */
[----:B------:R0:W1:Y:S02]  /*35250*/  SHFL.IDX P6, R14, R13, R12, R11 ;  /* 0x0000000c0d0e7389 */ /* 0x00006400000c000b */
[----:B01----:R-:W-:Y:S01]  /*35260*/  ENDCOLLECTIVE ;  /* 0x000000000000791b */ /* 0x003fe20003800000 */
.L_x_3170:
        /* <DEDUP_REMOVED lines=17> */
.L_x_3171:
[----:B------:R-:W-:Y:S02]  /*35380*/  @P1 IMAD R9, R7, 0x2, R16 ;  /* 0x0000000207091824 */ /* 0x000fe400078e0210 */
[----:B------:R-:W-:Y:S02]  /*35390*/  IMAD.MOV.U32 R13, RZ, RZ, R0 ;  /* 0x000000ffff0d7224 */ /* 0x000fe400078e0000 */
[----:B------:R-:W-:-:S07]  /*353a0*/  IMAD.MOV.U32 R8, RZ, RZ, R14 ;  /* 0x000000ffff087224 */ /* 0x000fce00078e000e */
[----:B------:R-:W-:Y:S05]  /*353b0*/  WARPSYNC.COLLECTIVE R15, `(.L_x_3172) ;  /* 0x000000000f087348 */ /* 0x000fea0003c00000 */
[----:B------:R0:W1:Y:S02]  /*353c0*/  SHFL.IDX P6, R14, R13, R12, R11 ;  /* 0x0000000c0d0e7389 */ /* 0x00006400000c000b */
[----:B01----:R-:W-:Y:S01]  /*353d0*/  ENDCOLLECTIVE ;  /* 0x000000000000791b */ /* 0x003fe20003800000 */
.L_x_3172:
        /* <DEDUP_REMOVED lines=17> */
.L_x_3173:
[----:B------:R-:W-:Y:S02]  /*354f0*/  @P1 IMAD R21, R7, 0x2, R16 ;  /* 0x0000000207151824 */ /* 0x000fe400078e0210 */
[----:B------:R-:W-:Y:S02]  /*35500*/  IMAD.MOV.U32 R13, RZ, RZ, R0 ;  /* 0x000000ffff0d7224 */ /* 0x000fe400078e0000 */
[----:B------:R-:W-:-:S07]  /*35510*/  IMAD.MOV.U32 R8, RZ, RZ, R14 ;  /* 0x000000ffff087224 */ /* 0x000fce00078e000e */
[----:B------:R-:W-:Y:S05]  /*35520*/  WARPSYNC.COLLECTIVE R15, `(.L_x_3174) ;  /* 0x000000000f087348 */ /* 0x000fea0003c00000 */
[----:B------:R0:W1:Y:S02]  /*35530*/  SHFL.IDX P6, R14, R13, R12, R11 ;  /* 0x0000000c0d0e7389 */ /* 0x00006400000c000b */
[----:B01----:R-:W-:Y:S01]  /*35540*/  ENDCOLLECTIVE ;  /* 0x000000000000791b */ /* 0x003fe20003800000 */
.L_x_3174:
        /* <DEDUP_REMOVED lines=16> */
.L_x_3175:
[----:B------:R-:W-:Y:S02]  /*35650*/  IMAD.MOV.U32 R13, RZ, RZ, R0 ;  /* 0x000000ffff0d7224 */ /* 0x000fe400078e0000 */
[----:B------:R-:W-:-:S07]  /*35660*/  IMAD.MOV.U32 R8, RZ, RZ, R14 ;  /* 0x000000ffff087224 */ /* 0x000fce00078e000e */
[----:B------:R-:W-:Y:S05]  /*35670*/  WARPSYNC.COLLECTIVE R15, `(.L_x_3176) ;  /* 0x000000000f087348 */ /* 0x000fea0003c00000 */
[----:B------:R0:W1:Y:S02]  /*35680*/  SHFL.IDX P6, R14, R13, R12, R11 ;  /* 0x0000000c0d0e7389 */ /* 0x00006400000c000b */
[----:B01----:R-:W-:Y:S01]  /*35690*/  ENDCOLLECTIVE ;  /* 0x000000000000791b */ /* 0x003fe20003800000 */
.L_x_3176:
[----:B------:R-:W-:Y:S01]  /*356a0*/  IMAD.MOV.U32 R0, RZ, RZ, R14 ;  /* 0x000000ffff007224 */ /* 0x000fe200078e000e */
[----:B------:R-:W-:Y:S06]  /*356b0*/  BRA `(.L_x_3177) ;  /* 0xffffff9800907947 */ /* 0x000fec000383ffff */
.L_x_3008:
        /* <DEDUP_REMOVED lines=9> */
.L_x_3178:
[----:B------:R-:W-:Y:S01]  /*35750*/  ISETP.GE.AND P1, PT, R25, R5, PT ;  /* 0x000000051900720c */ /* 0x000fe20003f26270 */
[----:B------:R-:W-:Y:S02]  /*35760*/  IMAD.MOV.U32 R13, RZ, RZ, R4 ;  /* 0x000000ffff0d7224 */ /* 0x000fe400078e0004 */
[----:B------:R-:W-:-:S10]  /*35770*/  IMAD.MOV.U32 R2, RZ, RZ, R14 ;  /* 0x000000ffff027224 */ /* 0x000fd400078e000e */
[----:B------:R-:W-:Y:S05]  /*35780*/  WARPSYNC.COLLECTIVE R15, `(.L_x_3179) ;  /* 0x000000000f087348 */ /* 0x000fea0003c00000 */
[----:B------:R0:W1:Y:S02]  /*35790*/  SHFL.IDX P6, R14, R13, R12, R11 ;  /* 0x0000000c0d0e7389 */ /* 0x00006400000c000b */
[----:B01----:R-:W-:Y:S01]  /*357a0*/  ENDCOLLECTIVE ;  /* 0x000000000000791b */ /* 0x003fe20003800000 */
.L_x_3179:
        /* <DEDUP_REMOVED lines=19> */
.L_x_3180:
[----:B------:R-:W-:Y:S02]  /*358e0*/  IMAD.MOV.U32 R13, RZ, RZ, R4 ;  /* 0x000000ffff0d7224 */ /* 0x000fe400078e0004 */
[----:B------:R-:W-:-:S07]  /*358f0*/  IMAD.MOV.U32 R2, RZ, RZ, R14 ;  /* 0x000000ffff027224 */ /* 0x000fce00078e000e */
[----:B------:R-:W-:Y:S05]  /*35900*/  WARPSYNC.COLLECTIVE R15, `(.L_x_3181) ;  /* 0x000000000f087348 */ /* 0x000fea0003c00000 */
[----:B------:R0:W1:Y:S02]  /*35910*/  SHFL.IDX P6, R14, R13, R12, R11 ;  /* 0x0000000c0d0e7389 */ /* 0x00006400000c000b */
[----:B01----:R-:W-:Y:S01]  /*35920*/  ENDCOLLECTIVE ;  /* 0x000000000000791b */ /* 0x003fe20003800000 */
.L_x_3181:
        /* <DEDUP_REMOVED lines=20> */
.L_x_3182:
[----:B------:R-:W-:Y:S02]  /*35a70*/  IMAD.MOV.U32 R13, RZ, RZ, R4 ;  /* 0x000000ffff0d7224 */ /* 0x000fe400078e0004 */
[----:B------:R-:W-:-:S07]  /*35a80*/  IMAD.MOV.U32 R2, RZ, RZ, R14 ;  /* 0x000000ffff027224 */ /* 0x000fce00078e000e */
[----:B------:R-:W-:Y:S05]  /*35a90*/  WARPSYNC.COLLECTIVE R15, `(.L_x_3183) ;  /* 0x000000000f087348 */ /* 0x000fea0003c00000 */
[----:B------:R0:W1:Y:S02]  /*35aa0*/  SHFL.IDX P6, R14, R13, R12, R11 ;  /* 0x0000000c0d0e7389 */ /* 0x00006400000c000b */
[----:B01----:R-:W-:Y:S01]  /*35ab0*/  ENDCOLLECTIVE ;  /* 0x000000000000791b */ /* 0x003fe20003800000 */
.L_x_3183:
        /* <DEDUP_REMOVED lines=20> */
.L_x_3184:
[----:B------:R-:W-:Y:S02]  /*35c00*/  IMAD.MOV.U32 R13, RZ, RZ, R4 ;  /* 0x000000ffff0d7224 */ /* 0x000fe400078e0004 */
[----:B------:R-:W-:-:S07]  /*35c10*/  IMAD.MOV.U32 R2, RZ, RZ, R14 ;  /* 0x000000ffff027224 */ /* 0x000fce00078e000e */
[----:B------:R-:W-:Y:S05]  /*35c20*/  WARPSYNC.COLLECTIVE R15, `(.L_x_3185) ;  /* 0x000000000f087348 */ /* 0x000fea0003c00000 */
[----:B------:R0:W1:Y:S02]  /*35c30*/  SHFL.IDX P6, R14, R13, R12, R11 ;  /* 0x0000000c0d0e7389 */ /* 0x00006400000c000b */
[----:B01----:R-:W-:Y:S01]  /*35c40*/  ENDCOLLECTIVE ;  /* 0x000000000000791b */ /* 0x003fe20003800000 */
.L_x_3185:
        /* <DEDUP_REMOVED lines=20> */
.L_x_3186:
[----:B------:R-:W-:Y:S02]  /*35d90*/  IMAD.MOV.U32 R13, RZ, RZ, R4 ;  /* 0x000000ffff0d7224 */ /* 0x000fe400078e0004 */
[----:B------:R-:W-:-:S07]  /*35da0*/  IMAD.MOV.U32 R2, RZ, RZ, R14 ;  /* 0x000000ffff027224 */ /* 0x000fce00078e000e */
[----:B------:R-:W-:Y:S05]  /*35db0*/  WARPSYNC.COLLECTIVE R15, `(.L_x_3187) ;  /* 0x000000000f087348 */ /* 0x000fea0003c00000 */
[----:B------:R0:W1:Y:S02]  /*35dc0*/  SHFL.IDX P6, R14, R13, R12, R11 ;  /* 0x0000000c0d0e7389 */ /* 0x00006400000c000b */
[----:B01----:R-:W-:Y:S01]  /*35dd0*/  ENDCOLLECTIVE ;  /* 0x000000000000791b */ /* 0x003fe20003800000 */
.L_x_3187:
        /* <DEDUP_REMOVED lines=20> */
.L_x_3188:
[----:B------:R-:W-:Y:S02]  /*35f20*/  IMAD.MOV.U32 R13, RZ, RZ, R4 ;  /* 0x000000ffff0d7224 */ /* 0x000fe400078e0004 */
[----:B------:R-:W-:-:S07]  /*35f30*/  IMAD.MOV.U32 R2, RZ, RZ, R14 ;  /* 0x000000ffff027224 */ /* 0x000fce00078e000e */
[----:B------:R-:W-:Y:S05]  /*35f40*/  WARPSYNC.COLLECTIVE R15, `(.L_x_3189) ;  /* 0x000000000f087348 */ /* 0x000fea0003c00000 */
[----:B------:R0:W1:Y:S02]  /*35f50*/  SHFL.IDX P6, R14, R13, R12, R11 ;  /* 0x0000000c0d0e7389 */ /* 0x00006400000c000b */
[----:B01----:R-:W-:Y:S01]  /*35f60*/  ENDCOLLECTIVE ;  /* 0x000000000000791b */ /* 0x003fe20003800000 */
.L_x_3189:
        /* <DEDUP_REMOVED lines=20> */
.L_x_3190:
[----:B------:R-:W-:Y:S02]  /*360b0*/  IMAD.MOV.U32 R13, RZ, RZ, R4 ;  /* 0x000000ffff0d7224 */ /* 0x000fe400078e0004 */
[----:B------:R-:W-:-:S07]  /*360c0*/  IMAD.MOV.U32 R2, RZ, RZ, R14 ;  /* 0x000000ffff027224 */ /* 0x000fce00078e000e */
[----:B------:R-:W-:Y:S05]  /*360d0*/  WARPSYNC.COLLECTIVE R15, `(.L_x_3191) ;  /* 0x000000000f087348 */ /* 0x000fea0003c00000 */
[----:B------:R0:W1:Y:S02]  /*360e0*/  SHFL.IDX P6, R14, R13, R12, R11 ;  /* 0x0000000c0d0e7389 */ /* 0x00006400000c000b */
[----:B01----:R-:W-:Y:S01]  /*360f0*/  ENDCOLLECTIVE ;  /* 0x000000000000791b */ /* 0x003fe20003800000 */
.L_x_3191:
        /* <DEDUP_REMOVED lines=18> */
.L_x_3192:
[----:B------:R-:W-:Y:S02]  /*36220*/  IMAD.MOV.U32 R13, RZ, RZ, R4 ;  /* 0x000000ffff0d7224 */ /* 0x000fe400078e0004 */
[----:B------:R-:W-:-:S07]  /*36230*/  IMAD.MOV.U32 R6, RZ, RZ, R14 ;  /* 0x000000ffff067224 */ /* 0x000fce00078e000e */
[----:B------:R-:W-:Y:S05]  /*36240*/  WARPSYNC.COLLECTIVE R15, `(.L_x_3193) ;  /* 0x000000000f087348 */ /* 0x000fea0003c00000 */
[----:B------:R0:W1:Y:S02]  /*36250*/  SHFL.IDX P6, R14, R13, R12, R11 ;  /* 0x0000000c0d0e7389 */ /* 0x00006400000c000b */
[----:B01----:R-:W-:Y:S01]  /*36260*/  ENDCOLLECTIVE ;  /* 0x000000000000791b */ /* 0x003fe20003800000 */
.L_x_3193:
[----:B------:R-:W-:Y:S05]  /*36270*/  BRA `(.L_x_3194) ;  /* 0xffffff9800f07947 */ /* 0x000fea000383ffff */
.L_x_3013:
[----:B0-----:R0:W2:Y:S02]  /*36280*/  SYNCS.PHASECHK.TRANS64.TRYWAIT P0, [R16+URZ+0x38820], R3 ;  /* 0x03882003100075a7 */ /* 0x0010a4000800017f */
[----:B--2---:R-:W-:Y:S05]  /*36290*/  @!P0 NANOSLEEP.SYNCS 0x989680 ;  /* 0x009896800000895d */ /* 0x004fea0003900000 */
[----:B------:R-:W2:Y:S02]  /*362a0*/  @!P0 SYNCS.PHASECHK.TRANS64 P0, [R16+URZ+0x38820], R3 ;  /* 0x03882003100085a7 */ /* 0x000ea4000800007f */
[----:B--2---:R-:W-:Y:S05]  /*362b0*/  @!P0 BRA `(.L_x_3013) ;  /* 0xfffffffc00f08947 */ /* 0x004fea000383ffff */
[----:B------:R-:W-:Y:S05]  /*362c0*/  BRA `(.L_x_3195) ;  /* 0xffffff9c00707947 */ /* 0x000fea000383ffff */
.L_x_3018:
[----:B0-----:R0:W1:Y:S02]  /*362d0*/  SYNCS.PHASECHK.TRANS64.TRYWAIT P0, [R6+URZ+0x38840], R3 ;  /* 0x03884003060075a7 */ /* 0x001064000800017f */
[----:B-1----:R-:W-:Y:S05]  /*362e0*/  @!P0 NANOSLEEP.SYNCS 0x989680 ;  /* 0x009896800000895d */ /* 0x002fea0003900000 */
[----:B------:R-:W1:Y:S02]  /*362f0*/  @!P0 SYNCS.PHASECHK.TRANS64 P0, [R6+URZ+0x38840], R3 ;  /* 0x03884003060085a7 */ /* 0x000e64000800007f */
[----:B-1----:R-:W-:Y:S05]  /*36300*/  @!P0 BRA `(.L_x_3018) ;  /* 0xfffffffc00f08947 */ /* 0x002fea000383ffff */
[----:B------:R-:W-:Y:S05]  /*36310*/  BRA `(.L_x_3196) ;  /* 0xffffffa0005c7947 */ /* 0x000fea000383ffff */
.L_x_3019:
        /* <DEDUP_REMOVED lines=8> */
.L_x_3198:
[----:B------:R-:W-:Y:S05]  /*363a0*/  BSYNC B1 ;  /* 0x0000000000017941 */ /* 0x000fea0003800000 */
.L_x_3197:
        /* <DEDUP_REMOVED lines=12> */
.L_x_3199:
[----:B------:R-:W-:Y:S01]  /*36470*/  LOP3.LUT R18, R18, 0xfffffeff, RZ, 0xc0, !PT ;  /* 0xfffffeff12127812 */ /* 0x000fe200078ec0ff */
[----:B------:R-:W-:Y:S01]  /*36480*/  IMAD R9, R9, 0x2, R16 ;  /* 0x0000000209097824 */ /* 0x000fe200078e0210 */
[----:B------:R-:W-:Y:S02]  /*36490*/  ULDC.64 UR4, c[0x0][0x208] ;  /* 0x0000820000047ab9 */ /* 0x000fe40000000a00 */
[----:B------:R-:W-:-:S04]  /*364a0*/  @P2 LOP3.LUT R18, R18, 0x100, RZ, 0xfc, !PT ;  /* 0x0000010012122812 */ /* 0x000fc800078efcff */
[C---:B------:R-:W-:Y:S02]  /*364b0*/  LOP3.LUT P2, RZ, R18.reuse, 0x8, RZ, 0xc0, !PT ;  /* 0x0000000812ff7812 */ /* 0x040fe4000784c0ff */
[----:B------:R-:W-:Y:S01]  /*364c0*/  LOP3.LUT R18, R18, 0xffffff7f, RZ, 0xc0, !PT ;  /* 0xffffff7f12127812 */ /* 0x000fe200078ec0ff */
[----:B------:R-:W-:-:S03]  /*364d0*/  IMAD.MOV.U32 R13, RZ, RZ, R10 ;  /* 0x000000ffff0d7224 */ /* 0x000fc600078e000a */
[----:B------:R-:W-:Y:S01]  /*364e0*/  @P1 LOP3.LUT R18, R18, 0x80, RZ, 0xfc, !PT ;  /* 0x0000008012121812 */ /* 0x000fe200078efcff */
[----:B------:R-:W-:-:S03]  /*364f0*/  IMAD.MOV.U32 R12, RZ, RZ, 0x1 ;  /* 0x00000001ff0c7424 */ /* 0x000fc600078e00ff */
        /* <DEDUP_REMOVED lines=14> */
.L_x_3200:
[----:B------:R-:W-:Y:S02]  /*365e0*/  IMAD.MOV.U32 R13, RZ, RZ, R8 ;  /* 0x000000ffff0d7224 */ /* 0x000fe400078e0008 */
[----:B------:R-:W-:-:S07]  /*365f0*/  IMAD.MOV.U32 R35, RZ, RZ, R14 ;  /* 0x000000ffff237224 */ /* 0x000fce00078e000e */
[----:B------:R-:W-:Y:S05]  /*36600*/  WARPSYNC.COLLECTIVE R15, `(.L_x_3201) ;  /* 0x000000000f087348 */ /* 0x000fea0003c00000 */
[----:B------:R0:W1:Y:S02]  /*36610*/  SHFL.IDX P6, R14, R13, R12, R11 ;  /* 0x0000000c0d0e7389 */ /* 0x00006400000c000b */
[----:B01----:R-:W-:Y:S01]  /*36620*/  ENDCOLLECTIVE ;  /* 0x000000000000791b */ /* 0x003fe20003800000 */
.L_x_3201:
        /* <DEDUP_REMOVED lines=16> */
.L_x_3202:
[----:B------:R-:W-:Y:S02]  /*36730*/  IMAD.MOV.U32 R13, RZ, RZ, R8 ;  /* 0x000000ffff0d7224 */ /* 0x000fe400078e0008 */
[----:B------:R-:W-:-:S07]  /*36740*/  IMAD.MOV.U32 R35, RZ, RZ, R14 ;  /* 0x000000ffff237224 */ /* 0x000fce00078e000e */
[----:B------:R-:W-:Y:S05]  /*36750*/  WARPSYNC.COLLECTIVE R15, `(.L_x_3203) ;  /* 0x000000000f087348 */ /* 0x000fea0003c00000 */
[----:B------:R0:W1:Y:S02]  /*36760*/  SHFL.IDX P6, R14, R13, R12, R11 ;  /* 0x0000000c0d0e7389 */ /* 0x00006400000c000b */
[----:B01----:R-:W-:Y:S01]  /*36770*/  ENDCOLLECTIVE ;  /* 0x000000000000791b */ /* 0x003fe20003800000 */
.L_x_3203:
        /* <DEDUP_REMOVED lines=16> */
.L_x_3204:
[----:B------:R-:W-:Y:S02]  /*36880*/  IMAD.MOV.U32 R13, RZ, RZ, R8 ;  /* 0x000000ffff0d7224 */ /* 0x000fe400078e0008 */
[----:B------:R-:W-:-:S07]  /*36890*/  IMAD.MOV.U32 R35, RZ, RZ, R14 ;  /* 0x000000ffff237224 */ /* 0x000fce00078e000e */
[----:B------:R-:W-:Y:S05]  /*368a0*/  WARPSYNC.COLLECTIVE R15, `(.L_x_3205) ;  /* 0x000000000f087348 */ /* 0x000fea0003c00000 */
[----:B------:R0:W1:Y:S02]  /*368b0*/  SHFL.IDX P6, R14, R13, R12, R11 ;  /* 0x0000000c0d0e7389 */ /* 0x00006400000c000b */
[----:B01----:R-:W-:Y:S01]  /*368c0*/  ENDCOLLECTIVE ;  /* 0x000000000000791b */ /* 0x003fe20003800000 */
.L_x_3205:
        /* <DEDUP_REMOVED lines=19> */
.L_x_3206:
[----:B------:R-:W-:Y:S02]  /*36a00*/  IMAD.MOV.U32 R13, RZ, RZ, R8 ;  /* 0x000000ffff0d7224 */ /* 0x000fe400078e0008 */
[----:B------:R-:W-:-:S07]  /*36a10*/  IMAD.MOV.U32 R35, RZ, RZ, R14 ;  /* 0x000000ffff237224 */ /* 0x000fce00078e000e */
[----:B------:R-:W-:Y:S05]  /*36a20*/  WARPSYNC.COLLECTIVE R15, `(.L_x_3207) ;  /* 0x000000000f087348 */ /* 0x000fea0003c00000 */
[----:B------:R0:W1:Y:S02]  /*36a30*/  SHFL.IDX P6, R14, R13, R12, R11 ;  /* 0x0000000c0d0e7389 */ /* 0x00006400000c000b */
[----:B01----:R-:W-:Y:S01]  /*36a40*/  ENDCOLLECTIVE ;  /* 0x000000000000791b */ /* 0x003fe20003800000 */
.L_x_3207:
[----:B------:R-:W-:Y:S01]  /*36a50*/  IMAD.MOV.U32 R2, RZ, RZ, R14 ;  /* 0x000000ffff027224 */ /* 0x000fe200078e000e */
[----:B------:R-:W-:Y:S06]  /*36a60*/  BRA `(.L_x_3208) ;  /* 0xffffff9c009c7947 */ /* 0x000fec000383ffff */
.L_x_3024:
[----:B-1----:R1:W2:Y:S02]  /*36a70*/  SYNCS.PHASECHK.TRANS64.TRYWAIT P0, [R6+URZ+0x38860], R2 ;  /* 0x03886002060075a7 */ /* 0x0022a4000800017f */
[----:B--2---:R-:W-:Y:S05]  /*36a80*/  @!P0 NANOSLEEP.SYNCS 0x989680 ;  /* 0x009896800000895d */ /* 0x004fea0003900000 */
[----:B------:R-:W2:Y:S02]  /*36a90*/  @!P0 SYNCS.PHASECHK.TRANS64 P0, [R6+URZ+0x38860], R2 ;  /* 0x03886002060085a7 */ /* 0x000ea4000800007f */
[----:B--2---:R-:W-:Y:S05]  /*36aa0*/  @!P0 BRA `(.L_x_3024) ;  /* 0xfffffffc00f08947 */ /* 0x004fea000383ffff */
[----:B------:R-:W-:Y:S05]  /*36ab0*/  BRA `(.L_x_3209) ;  /* 0xffffffa0001c7947 */ /* 0x000fea000383ffff */
.L_x_3025:
        /* <DEDUP_REMOVED lines=8> */
.L_x_3211:
[----:B------:R-:W-:Y:S05]  /*36b40*/  BSYNC B1 ;  /* 0x0000000000017941 */ /* 0x000fea0003800000 */
.L_x_3210:
        /* <DEDUP_REMOVED lines=9> */
.L_x_3212:
        /* <DEDUP_REMOVED lines=20> */
.L_x_3213:
[----:B------:R-:W-:Y:S02]  /*36d20*/  IMAD.MOV.U32 R13, RZ, RZ, R17 ;  /* 0x000000ffff0d7224 */ /* 0x000fe400078e0011 */
[----:B------:R-:W-:-:S07]  /*36d30*/  IMAD.MOV.U32 R3, RZ, RZ, R14 ;  /* 0x000000ffff037224 */ /* 0x000fce00078e000e */
[----:B------:R-:W-:Y:S05]  /*36d40*/  WARPSYNC.COLLECTIVE R15, `(.L_x_3214) ;  /* 0x000000000f087348 */ /* 0x000fea0003c00000 */
[----:B------:R0:W1:Y:S02]  /*36d50*/  SHFL.IDX P6, R14, R13, R12, R11 ;  /* 0x0000000c0d0e7389 */ /* 0x00006400000c000b */
[----:B01----:R-:W-:Y:S01]  /*36d60*/  ENDCOLLECTIVE ;  /* 0x000000000000791b */ /* 0x003fe20003800000 */
.L_x_3214:
        /* <DEDUP_REMOVED lines=20> */
.L_x_3215:
[----:B------:R-:W-:Y:S02]  /*36eb0*/  IMAD.MOV.U32 R13, RZ, RZ, R17 ;  /* 0x000000ffff0d7224 */ /* 0x000fe400078e0011 */
[----:B------:R-:W-:-:S07]  /*36ec0*/  IMAD.MOV.U32 R3, RZ, RZ, R14 ;  /* 0x000000ffff037224 */ /* 0x000fce00078e000e */
[----:B------:R-:W-:Y:S05]  /*36ed0*/  WARPSYNC.COLLECTIVE R15, `(.L_x_3216) ;  /* 0x000000000f087348 */ /* 0x000fea0003c00000 */
[----:B------:R0:W1:Y:S02]  /*36ee0*/  SHFL.IDX P6, R14, R13, R12, R11 ;  /* 0x0000000c0d0e7389 */ /* 0x00006400000c000b */
[----:B01----:R-:W-:Y:S01]  /*36ef0*/  ENDCOLLECTIVE ;  /* 0x000000000000791b */ /* 0x003fe20003800000 */
.L_x_3216:
        /* <DEDUP_REMOVED lines=20> */
.L_x_3217:
[----:B------:R-:W-:Y:S02]  /*37040*/  IMAD.MOV.U32 R13, RZ, RZ, R17 ;  /* 0x000000ffff0d7224 */ /* 0x000fe400078e0011 */
[----:B------:R-:W-:-:S07]  /*37050*/  IMAD.MOV.U32 R3, RZ, RZ, R14 ;  /* 0x000000ffff037224 */ /* 0x000fce00078e000e */
[----:B------:R-:W-:Y:S05]  /*37060*/  WARPSYNC.COLLECTIVE R15, `(.L_x_3218) ;  /* 0x000000000f087348 */ /* 0x000fea0003c00000 */
[----:B------:R0:W1:Y:S02]  /*37070*/  SHFL.IDX P6, R14, R13, R12, R11 ;  /* 0x0000000c0d0e7389 */ /* 0x00006400000c000b */
[----:B01----:R-:W-:Y:S01]  /*37080*/  ENDCOLLECTIVE ;  /* 0x000000000000791b */ /* 0x003fe20003800000 */
.L_x_3218:
        /* <DEDUP_REMOVED lines=20> */
.L_x_3219:
[----:B------:R-:W-:Y:S02]  /*371d0*/  IMAD.MOV.U32 R13, RZ, RZ, R17 ;  /* 0x000000ffff0d7224 */ /* 0x000fe400078e0011 */
[----:B------:R-:W-:-:S07]  /*371e0*/  IMAD.MOV.U32 R19, RZ, RZ, R14 ;  /* 0x000000ffff137224 */ /* 0x000fce00078e000e */
[----:B------:R-:W-:Y:S05]  /*371f0*/  WARPSYNC.COLLECTIVE R15, `(.L_x_3220) ;  /* 0x000000000f087348 */ /* 0x000fea0003c00000 */
[----:B------:R0:W1:Y:S02]  /*37200*/  SHFL.IDX P6, R14, R13, R12, R11 ;  /* 0x0000000c0d0e7389 */ /* 0x00006400000c000b */
[----:B01----:R-:W-:Y:S01]  /*37210*/  ENDCOLLECTIVE ;  /* 0x000000000000791b */ /* 0x003fe20003800000 */
.L_x_3220:
[----:B------:R-:W-:Y:S01]  /*37220*/  IMAD.MOV.U32 R2, RZ, RZ, R14 ;  /* 0x000000ffff027224 */ /* 0x000fe200078e000e */
[----:B------:R-:W-:Y:S06]  /*37230*/  BRA `(.L_x_3221) ;  /* 0xffffff9c00387947 */ /* 0x000fec000383ffff */
.L_x_3033:
[----:B0-----:R0:W2:Y:S02]  /*37240*/  SYNCS.PHASECHK.TRANS64.TRYWAIT P0, [R4+URZ+0x38860], R3 ;  /* 0x03886003040075a7 */ /* 0x0010a4000800017f */
[----:B--2---:R-:W-:Y:S05]  /*37250*/  @!P0 NANOSLEEP.SYNCS 0x989680 ;  /* 0x009896800000895d */ /* 0x004fea0003900000 */
[----:B------:R-:W2:Y:S02]  /*37260*/  @!P0 SYNCS.PHASECHK.TRANS64 P0, [R4+URZ+0x38860], R3 ;  /* 0x03886003040085a7 */ /* 0x000ea4000800007f */
[----:B--2---:R-:W-:Y:S05]  /*37270*/  @!P0 BRA `(.L_x_3033) ;  /* 0xfffffffc00f08947 */ /* 0x004fea000383ffff */
[----:B------:R-:W-:Y:S05]  /*37280*/  BRA `(.L_x_3222) ;  /* 0xffffffa0006c7947 */ /* 0x000fea000383ffff */
.L_x_3034:
        /* <DEDUP_REMOVED lines=8> */
.L_x_3224:
[----:B------:R-:W-:Y:S05]  /*37310*/  BSYNC B0 ;  /* 0x0000000000007941 */ /* 0x000fea0003800000 */
.L_x_3223:
        /* <DEDUP_REMOVED lines=11> */
.L_x_3225:
        /* <DEDUP_REMOVED lines=25> */
.L_x_3226:
[----:B------:R-:W-:Y:S02]  /*37560*/  IMAD.MOV.U32 R13, RZ, RZ, R17 ;  /* 0x000000ffff0d7224 */ /* 0x000fe400078e0011 */
[----:B------:R-:W-:-:S07]  /*37570*/  IMAD.MOV.U32 R3, RZ, RZ, R14 ;  /* 0x000000ffff037224 */ /* 0x000fce00078e000e */
[----:B------:R-:W-:Y:S05]  /*37580*/  WARPSYNC.COLLECTIVE R15, `(.L_x_3227) ;  /* 0x000000000f087348 */ /* 0x000fea0003c00000 */
[----:B------:R0:W1:Y:S02]  /*37590*/  SHFL.IDX P6, R14, R13, R12, R11 ;  /* 0x0000000c0d0e7389 */ /* 0x00006400000c000b */
[----:B01----:R-:W-:Y:S01]  /*375a0*/  ENDCOLLECTIVE ;  /* 0x000000000000791b */ /* 0x003fe20003800000 */
.L_x_3227:
        /* <DEDUP_REMOVED lines=19> */
.L_x_3228:
[----:B------:R-:W-:Y:S02]  /*376e0*/  IMAD.MOV.U32 R13, RZ, RZ, R17 ;  /* 0x000000ffff0d7224 */ /* 0x000fe400078e0011 */
[----:B------:R-:W-:-:S07]  /*376f0*/  IMAD.MOV.U32 R7, RZ, RZ, R14 ;  /* 0x000000ffff077224 */ /* 0x000fce00078e000e */
[----:B------:R-:W-:Y:S05]  /*37700*/  WARPSYNC.COLLECTIVE R15, `(.L_x_3229) ;  /* 0x000000000f087348 */ /* 0x000fea0003c00000 */
[----:B------:R0:W1:Y:S02]  /*37710*/  SHFL.IDX P6, R14, R13, R12, R11 ;  /* 0x0000000c0d0e7389 */ /* 0x00006400000c000b */
[----:B01----:R-:W-:Y:S01]  /*37720*/  ENDCOLLECTIVE ;  /* 0x000000000000791b */ /* 0x003fe20003800000 */
.L_x_3229:
        /* <DEDUP_REMOVED lines=19> */
.L_x_3230:
[----:B------:R-:W-:Y:S02]  /*37860*/  IMAD.MOV.U32 R13, RZ, RZ, R17 ;  /* 0x000000ffff0d7224 */ /* 0x000fe400078e0011 */
[----:B------:R-:W-:-:S07]  /*37870*/  IMAD.MOV.U32 R3, RZ, RZ, R14 ;  /* 0x000000ffff037224 */ /* 0x000fce00078e000e */
[----:B------:R-:W-:Y:S05]  /*37880*/  WARPSYNC.COLLECTIVE R15, `(.L_x_3231) ;  /* 0x000000000f087348 */ /* 0x000fea0003c00000 */
[----:B------:R0:W1:Y:S02]  /*37890*/  SHFL.IDX P6, R14, R13, R12, R11 ;  /* 0x0000000c0d0e7389 */ /* 0x00006400000c000b */
[----:B01----:R-:W-:Y:S01]  /*378a0*/  ENDCOLLECTIVE ;  /* 0x000000000000791b */ /* 0x003fe20003800000 */
.L_x_3231:
        /* <DEDUP_REMOVED lines=19> */
.L_x_3232:
[----:B------:R-:W-:Y:S02]  /*379e0*/  IMAD.MOV.U32 R13, RZ, RZ, R17 ;  /* 0x000000ffff0d7224 */ /* 0x000fe400078e0011 */
[----:B------:R-:W-:-:S07]  /*379f0*/  IMAD.MOV.U32 R19, RZ, RZ, R14 ;  /* 0x000000ffff137224 */ /* 0x000fce00078e000e */
[----:B------:R-:W-:Y:S05]  /*37a00*/  WARPSYNC.COLLECTIVE R15, `(.L_x_3233) ;  /* 0x000000000f087348 */ /* 0x000fea0003c00000 */
[----:B------:R0:W1:Y:S02]  /*37a10*/  SHFL.IDX P6, R14, R13, R12, R11 ;  /* 0x0000000c0d0e7389 */ /* 0x00006400000c000b */
[----:B01----:R-:W-:Y:S01]  /*37a20*/  ENDCOLLECTIVE ;  /* 0x000000000000791b */ /* 0x003fe20003800000 */
.L_x_3233:
[----:B------:R-:W-:Y:S05]  /*37a30*/  BRA `(.L_x_3234) ;  /* 0xffffff9c00907947 */ /* 0x000fea000383ffff */
.L_x_3039:
[----:B------:R-:W-:Y:S01]  /*37a40*/  BSSY B0, `(.L_x_3235) ;  /* 0x0000008000007945 */ /* 0x000fe20003800000 */
[----:B------:R-:W-:Y:S02]  /*37a50*/  IMAD.MOV.U32 R13, RZ, RZ, R24 ;  /* 0x000000ffff0d7224 */ /* 0x000fe400078e0018 */
[----:B-1----:R-:W-:Y:S02]  /*37a60*/  IMAD.MOV.U32 R12, RZ, RZ, RZ ;  /* 0x000000ffff0c7224 */ /* 0x002fe400078e00ff */
[----:B0-----:R-:W-:Y:S02]  /*37a70*/  IMAD.MOV.U32 R11, RZ, RZ, 0x1f ;  /* 0x0000001fff0b7424 */ /* 0x001fe400078e00ff */
[----:B------:R-:W-:-:S07]  /*37a80*/  IMAD.MOV.U32 R15, RZ, RZ, -0x1 ;  /* 0xffffffffff0f7424 */ /* 0x000fce00078e00ff */
[----:B--2---:R-:W-:Y:S05]  /*37a90*/  WARPSYNC.COLLECTIVE R15, `(.L_x_3236) ;  /* 0x000000000f087348 */ /* 0x004fea0003c00000 */
[----:B------:R0:W1:Y:S02]  /*37aa0*/  SHFL.IDX P6, R14, R13, R12, R11 ;  /* 0x0000000c0d0e7389 */ /* 0x00006400000c000b */
[----:B012---:R-:W-:Y:S01]  /*37ab0*/  ENDCOLLECTIVE ;  /* 0x000000000000791b */ /* 0x007fe20003800000 */
.L_x_3236:
[----:B------:R-:W-:Y:S05]  /*37ac0*/  BSYNC B0 ;  /* 0x0000000000007941 */ /* 0x000fea0003800000 */
.L_x_3235:
        /* <DEDUP_REMOVED lines=9> */
.L_x_3237:
[----:B------:R-:W-:Y:S01]  /*37b60*/  ULDC UR4, c[0x0][0xc3c] ;  /* 0x00030f0000047ab9 */ /* 0x000fe20000000800 */
[----:B------:R-:W-:Y:S01]  /*37b70*/  ULDC.64 UR6, c[0x0][0x208] ;  /* 0x0000820000067ab9 */ /* 0x000fe20000000a00 */
        /* <DEDUP_REMOVED lines=23> */
.L_x_3238:
[----:B------:R-:W-:Y:S01]  /*37cf0*/  IMAD.MOV.U32 R12, RZ, RZ, 0x2 ;  /* 0x00000002ff0c7424 */ /* 0x000fe200078e00ff */
[----:B------:R-:W-:-:S05]  /*37d00*/  SEL R14, R14, RZ, P1 ;  /* 0x000000ff0e0e7207 */ /* 0x000fca0000800000 */
[----:B------:R-:W-:-:S04]  /*37d10*/  IMAD.IADD R5, R13, 0x1, R14 ;  /* 0x000000010d057824 */ /* 0x000fc800078e020e */
[----:B------:R-:W-:-:S07]  /*37d20*/  IMAD.MOV.U32 R13, RZ, RZ, R5 ;  /* 0x000000ffff0d7224 */ /* 0x000fce00078e0005 */
[----:B------:R-:W-:Y:S05]  /*37d30*/  WARPSYNC.COLLECTIVE R15, `(.L_x_3239) ;  /* 0x000000000f087348 */ /* 0x000fea0003c00000 */
[----:B------:R0:W1:Y:S02]  /*37d40*/  SHFL.UP P6, R14, R13, R12, R11 ;  /* 0x0400000c0d0e7389 */ /* 0x00006400000c000b */
[----:B01----:R-:W-:Y:S01]  /*37d50*/  ENDCOLLECTIVE ;  /* 0x000000000000791b */ /* 0x003fe20003800000 */
.L_x_3239:
[----:B------:R-:W-:Y:S01]  /*37d60*/  IMAD.MOV.U32 R12, RZ, RZ, 0x4 ;  /* 0x00000004ff0c7424 */ /* 0x000fe200078e00ff */
[----:B------:R-:W-:-:S05]  /*37d70*/  SEL R2, R14, RZ, P2 ;  /* 0x000000ff0e027207 */ /* 0x000fca0001000000 */
[----:B------:R-:W-:-:S04]  /*37d80*/  IMAD.IADD R2, R5, 0x1, R2 ;  /* 0x0000000105027824 */ /* 0x000fc800078e0202 */
[----:B------:R-:W-:-:S07]  /*37d90*/  IMAD.MOV.U32 R13, RZ, RZ, R2 ;  /* 0x000000ffff0d7224 */ /* 0x000fce00078e0002 */
[----:B------:R-:W-:Y:S05]  /*37da0*/  WARPSYNC.COLLECTIVE R15, `(.L_x_3240) ;  /* 0x000000000f087348 */ /* 0x000fea0003c00000 */
[----:B------:R0:W1:Y:S02]  /*37db0*/  SHFL.UP P6, R14, R13, R12, R11 ;  /* 0x0400000c0d0e7389 */ /* 0x00006400000c000b */
[----:B01----:R-:W-:Y:S01]  /*37dc0*/  ENDCOLLECTIVE ;  /* 0x000000000000791b */ /* 0x003fe20003800000 */
.L_x_3240:
[----:B------:R-:W-:Y:S01]  /*37dd0*/  IMAD.MOV.U32 R12, RZ, RZ, 0x8 ;  /* 0x00000008ff0c7424 */ /* 0x000fe200078e00ff */
[----:B------:R-:W-:-:S05]  /*37de0*/  SEL R3, R14, RZ, P3 ;  /* 0x000000ff0e037207 */ /* 0x000fca0001800000 */
[----:B------:R-:W-:-:S04]  /*37df0*/  IMAD.IADD R3, R2, 0x1, R3 ;  /* 0x0000000102037824 */ /* 0x000fc800078e0203 */
[----:B------:R-:W-:-:S07]  /*37e00*/  IMAD.MOV.U32 R13, RZ, RZ, R3 ;  /* 0x000000ffff0d7224 */ /* 0x000fce00078e0003 */
[----:B------:R-:W-:Y:S05]  /*37e10*/  WARPSYNC.COLLECTIVE R15, `(.L_x_3241) ;  /* 0x000000000f087348 */ /* 0x000fea0003c00000 */
[----:B------:R0:W1:Y:S02]  /*37e20*/  SHFL.UP P6, R14, R13, R12, R11 ;  /* 0x0400000c0d0e7389 */ /* 0x00006400000c000b */
[----:B01----:R-:W-:Y:S01]  /*37e30*/  ENDCOLLECTIVE ;  /* 0x000000000000791b */ /* 0x003fe20003800000 */
.L_x_3241:
[----:B------:R-:W-:Y:S01]  /*37e40*/  IMAD.MOV.U32 R12, RZ, RZ, 0x10 ;  /* 0x00000010ff0c7424 */ /* 0x000fe200078e00ff */
[----:B------:R-:W-:-:S05]  /*37e50*/  SEL R14, R14, RZ, P4 ;  /* 0x000000ff0e0e7207 */ /* 0x000fca0002000000 */
[----:B------:R-:W-:-:S04]  /*37e60*/  IMAD.IADD R5, R3, 0x1, R14 ;  /* 0x0000000103057824 */ /* 0x000fc800078e020e */
[----:B------:R-:W-:-:S07]  /*37e70*/  IMAD.MOV.U32 R13, RZ, RZ, R5 ;  /* 0x000000ffff0d7224 */ /* 0x000fce00078e0005 */
[----:B------:R-:W-:Y:S05]  /*37e80*/  WARPSYNC.COLLECTIVE R15, `(.L_x_3242) ;  /* 0x000000000f087348 */ /* 0x000fea0003c00000 */
[----:B------:R0:W1:Y:S02]  /*37e90*/  SHFL.UP P6, R14, R13, R12, R11 ;  /* 0x0400000c0d0e7389 */ /* 0x00006400000c000b */
[----:B01----:R-:W-:Y:S01]  /*37ea0*/  ENDCOLLECTIVE ;  /* 0x000000000000791b */ /* 0x003fe20003800000 */
.L_x_3242:
        /* <DEDUP_REMOVED lines=8> */
.L_x_3243:
[----:B------:R-:W-:Y:S05]  /*37f30*/  BRA `(.L_x_3244) ;  /* 0xffffff9c00b47947 */ /* 0x000fea000383ffff */
.L_x_3042:
[----:B------:R-:W-:Y:S01]  /*37f40*/  BSSY B0, `(.L_x_3245) ;  /* 0x0000007000007945 */ /* 0x000fe20003800000 */
[----:B-1----:R-:W-:Y:S02]  /*37f50*/  IMAD.MOV.U32 R12, RZ, RZ, 0x1 ;  /* 0x00000001ff0c7424 */ /* 0x002fe400078e00ff */
[----:B0-----:R-:W-:Y:S02]  /*37f60*/  IMAD.MOV.U32 R11, RZ, RZ, RZ ;  /* 0x000000ffff0b7224 */ /* 0x001fe400078e00ff */
[----:B------:R-:W-:-:S07]  /*37f70*/  IMAD.MOV.U32 R15, RZ, RZ, -0x1 ;  /* 0xffffffffff0f7424 */ /* 0x000fce00078e00ff */
[----:B------:R-:W-:Y:S05]  /*37f80*/  WARPSYNC.COLLECTIVE R15, `(.L_x_3246) ;  /* 0x000000000f087348 */ /* 0x000fea0003c00000 */
[----:B------:R0:W1:Y:S02]  /*37f90*/  SHFL.UP P6, R14, R13, R12, R11 ;  /* 0x0400000c0d0e7389 */ /* 0x00006400000c000b */
[----:B01----:R-:W-:Y:S01]  /*37fa0*/  ENDCOLLECTIVE ;  /* 0x000000000000791b */ /* 0x003fe20003800000 */
.L_x_3246:
[----:B------:R-:W-:Y:S05]  /*37fb0*/  BSYNC B0 ;  /* 0x0000000000007941 */ /* 0x000fea0003800000 */
.L_x_3245:
        /* <DEDUP_REMOVED lines=8> */
.L_x_3247:
[----:B------:R-:W-:Y:S01]  /*38040*/  IMAD.MOV.U32 R12, RZ, RZ, 0x4 ;  /* 0x00000004ff0c7424 */ /* 0x000fe200078e00ff */
[----:B------:R-:W-:-:S05]  /*38050*/  SEL R2, R14, RZ, P2 ;  /* 0x000000ff0e027207 */ /* 0x000fca0001000000 */
[----:B------:R-:W-:-:S04]  /*38060*/  IMAD.IADD R2, R13, 0x1, R2 ;  /* 0x000000010d027824 */ /* 0x000fc800078e0202 */
[----:B------:R-:W-:-:S07]  /*38070*/  IMAD.MOV.U32 R13, RZ, RZ, R2 ;  /* 0x000000ffff0d7224 */ /* 0x000fce00078e0002 */
[----:B------:R-:W-:Y:S05]  /*38080*/  WARPSYNC.COLLECTIVE R15, `(.L_x_3248) ;  /* 0x000000000f087348 */ /* 0x000fea0003c00000 */
[----:B------:R0:W1:Y:S02]  /*38090*/  SHFL.UP P6, R14, R13, R12, R11 ;  /* 0x0400000c0d0e7389 */ /* 0x00006400000c000b */
[----:B01----:R-:W-:Y:S01]  /*380a0*/  ENDCOLLECTIVE ;  /* 0x000000000000791b */ /* 0x003fe20003800000 */
.L_x_3248:
[----:B------:R-:W-:Y:S01]  /*380b0*/  IMAD.MOV.U32 R12, RZ, RZ, 0x8 ;  /* 0x00000008ff0c7424 */ /* 0x000fe200078e00ff */
[----:B------:R-:W-:-:S05]  /*380c0*/  SEL R3, R14, RZ, P3 ;  /* 0x000000ff0e037207 */ /* 0x000fca0001800000 */
[----:B------:R-:W-:-:S04]  /*380d0*/  IMAD.IADD R3, R2, 0x1, R3 ;  /* 0x0000000102037824 */ /* 0x000fc800078e0203 */
[----:B------:R-:W-:-:S07]  /*380e0*/  IMAD.MOV.U32 R13, RZ, RZ, R3 ;  /* 0x000000ffff0d7224 */ /* 0x000fce00078e0003 */
[----:B------:R-:W-:Y:S05]  /*380f0*/  WARPSYNC.COLLECTIVE R15, `(.L_x_3249) ;  /* 0x000000000f087348 */ /* 0x000fea0003c00000 */
[----:B------:R0:W1:Y:S02]  /*38100*/  SHFL.UP P6, R14, R13, R12, R11 ;  /* 0x0400000c0d0e7389 */ /* 0x00006400000c000b */
[----:B01----:R-:W-:Y:S01]  /*38110*/  ENDCOLLECTIVE ;  /* 0x000000000000791b */ /* 0x003fe20003800000 */
.L_x_3249:
[----:B------:R-:W-:Y:S01]  /*38120*/  IMAD.MOV.U32 R12, RZ, RZ, 0x10 ;  /* 0x00000010ff0c7424 */ /* 0x000fe200078e00ff */
[----:B------:R-:W-:-:S05]  /*38130*/  SEL R14, R14, RZ, P4 ;  /* 0x000000ff0e0e7207 */ /* 0x000fca0002000000 */
[----:B------:R-:W-:-:S04]  /*38140*/  IMAD.IADD R5, R3, 0x1, R14 ;  /* 0x0000000103057824 */ /* 0x000fc800078e020e */
[----:B------:R-:W-:-:S07]  /*38150*/  IMAD.MOV.U32 R13, RZ, RZ, R5 ;  /* 0x000000ffff0d7224 */ /* 0x000fce00078e0005 */
[----:B------:R-:W-:Y:S05]  /*38160*/  WARPSYNC.COLLECTIVE R15, `(.L_x_3250) ;  /* 0x000000000f087348 */ /* 0x000fea0003c00000 */
[----:B------:R0:W1:Y:S02]  /*38170*/  SHFL.UP P6, R14, R13, R12, R11 ;  /* 0x0400000c0d0e7389 */ /* 0x00006400000c000b */
[----:B01----:R-:W-:Y:S01]  /*38180*/  ENDCOLLECTIVE ;  /* 0x000000000000791b */ /* 0x003fe20003800000 */
.L_x_3250:
        /* <DEDUP_REMOVED lines=8> */
.L_x_3251:
[----:B------:R-:W-:Y:S05]  /*38210*/  BRA `(.L_x_3252) ;  /* 0xffffff9c00a47947 */ /* 0x000fea000383ffff */
.L_x_3044:
[----:B------:R-:W-:Y:S01]  /*38220*/  BSSY B0, `(.L_x_3253) ;  /* 0x0000006000007945 */ /* 0x000fe20003800000 */
[----:B------:R-:W-:Y:S01]  /*38230*/  PLOP3.LUT P6, PT, P6, PT, PT, 0x8, 0x0 ;  /* 0x000000000000781c */ /* 0x000fe200037ce170 */
[----:B------:R-:W-:-:S12]  /*38240*/  IMAD.MOV.U32 R15, RZ, RZ, -0x1 ;  /* 0xffffffffff0f7424 */ /* 0x000fd800078e00ff */
[----:B012---:R-:W-:Y:S05]  /*38250*/  WARPSYNC.COLLECTIVE R15, `(.L_x_3254) ;  /* 0x000000000f087348 */ /* 0x007fea0003c00000 */
[----:B------:R-:W-:Y:S01]  /*38260*/  VOTE.ANY R14, PT, P6 ;  /* 0x00000000000e7806 */ /* 0x000fe200030e0100 */
[----:B012---:R-:W-:Y:S06]  /*38270*/  ENDCOLLECTIVE ;  /* 0x000000000000791b */ /* 0x007fec0003800000 */
.L_x_3254:
[----:B------:R-:W-:Y:S05]  /*38280*/  BSYNC B0 ;  /* 0x0000000000007941 */ /* 0x000fea0003800000 */
.L_x_3253:
        /* <DEDUP_REMOVED lines=8> */
.L_x_3255:
[----:B------:R-:W-:Y:S02]  /*38310*/  IMAD.IADD R27, R12, 0x1, R27 ;  /* 0x000000010c1b7824 */ /* 0x000fe400078e021b */
[----:B------:R-:W-:Y:S02]  /*38320*/  IMAD.MOV.U32 R13, RZ, RZ, R4 ;  /* 0x000000ffff0d7224 */ /* 0x000fe400078e0004 */
[----:B------:R-:W-:-:S07]  /*38330*/  IMAD.MOV.U32 R25, RZ, RZ, R14 ;  /* 0x000000ffff197224 */ /* 0x000fce00078e000e */
[----:B------:R-:W-:Y:S05]  /*38340*/  WARPSYNC.COLLECTIVE R15, `(.L_x_3256) ;  /* 0x000000000f087348 */ /* 0x000fea0003c00000 */
[----:B------:R0:W1:Y:S02]  /*38350*/  SHFL.IDX P6, R14, R13, R12, R11 ;  /* 0x0000000c0d0e7389 */ /* 0x00006400000c000b */
[----:B01----:R-:W-:Y:S01]  /*38360*/  ENDCOLLECTIVE ;  /* 0x000000000000791b */ /* 0x003fe20003800000 */
.L_x_3256:
[----:B------:R-:W-:Y:S01]  /*38370*/  IMAD.MOV.U32 R4, RZ, RZ, R14 ;  /* 0x000000ffff047224 */ /* 0x000fe200078e000e */
[----:B------:R-:W-:Y:S06]  /*38380*/  BRA `(.L_x_3257) ;  /* 0xffffff9c00887947 */ /* 0x000fec000383ffff */
.L_x_3046:
[----:B------:R-:W-:Y:S01]  /*38390*/  BSSY B0, `(.L_x_3258) ;  /* 0x0000007000007945 */ /* 0x000fe20003800000 */
[----:B------:R-:W-:Y:S02]  /*383a0*/  IMAD.MOV.U32 R13, RZ, RZ, R2 ;  /* 0x000000ffff0d7224 */ /* 0x000fe400078e0002 */
[----:B0-----:R-:W-:Y:S02]  /*383b0*/  IMAD.MOV.U32 R11, RZ, RZ, 0x1f ;  /* 0x0000001fff0b7424 */ /* 0x001fe400078e00ff */
[----:B------:R-:W-:-:S07]  /*383c0*/  IMAD.MOV.U32 R15, RZ, RZ, -0x1 ;  /* 0xffffffffff0f7424 */ /* 0x000fce00078e00ff */
[----:B--234-:R-:W-:Y:S05]  /*383d0*/  WARPSYNC.COLLECTIVE R15, `(.L_x_3259) ;  /* 0x000000000f087348 */ /* 0x01cfea0003c00000 */
[----:B------:R0:W1:Y:S02]  /*383e0*/  SHFL.IDX P6, R14, R13, R12, R11 ;  /* 0x0000000c0d0e7389 */ /* 0x00006400000c000b */
[----:B01234-:R-:W-:Y:S01]  /*383f0*/  ENDCOLLECTIVE ;  /* 0x000000000000791b */ /* 0x01ffe20003800000 */
.L_x_3259:
[----:B------:R-:W-:Y:S05]  /*38400*/  BSYNC B0 ;  /* 0x0000000000007941 */ /* 0x000fea0003800000 */
.L_x_3258:
[----:B------:R-:W-:Y:S01]  /*38410*/  IMAD.MOV.U32 R6, RZ, RZ, R14 ;  /* 0x000000ffff067224 */ /* 0x000fe200078e000e */
[----:B------:R-:W-:Y:S06]  /*38420*/  BRA `(.L_x_3045) ;  /* 0xffffff9c00787947 */ /* 0x000fec000383ffff */
.L_x_3052:
[----:B-1----:R1:W3:Y:S02]  /*38430*/  SYNCS.PHASECHK.TRANS64.TRYWAIT P0, [R5+URZ+0x38820], R0 ;  /* 0x03882000050075a7 */ /* 0x0022e4000800017f */
[----:B---3--:R-:W-:Y:S05]  /*38440*/  @!P0 NANOSLEEP.SYNCS 0x989680 ;  /* 0x009896800000895d */ /* 0x008fea0003900000 */
[----:B------:R-:W3:Y:S02]  /*38450*/  @!P0 SYNCS.PHASECHK.TRANS64 P0, [R5+URZ+0x38820], R0 ;  /* 0x03882000050085a7 */ /* 0x000ee4000800007f */
[----:B---3--:R-:W-:Y:S05]  /*38460*/  @!P0 BRA `(.L_x_3052) ;  /* 0xfffffffc00f08947 */ /* 0x008fea000383ffff */
[----:B------:R-:W-:Y:S05]  /*38470*/  BRA `(.L_x_3260) ;  /* 0xffffffa400d47947 */ /* 0x000fea000383ffff */
.L_x_3053:
[----:B------:R-:W3:Y:S01]  /*38480*/  S2R R2, SR_TID.X ;  /* 0x0000000000027919 */ /* 0x000ee20000002100 */
[----:B------:R-:W-:Y:S01]  /*38490*/  BSSY B0, `(.L_x_3261) ;  /* 0x000000a000007945 */ /* 0x000fe20003800000 */
[----:B------:R-:W-:Y:S02]  /*384a0*/  IMAD.MOV.U32 R12, RZ, RZ, RZ ;  /* 0x000000ffff0c7224 */ /* 0x000fe400078e00ff */
[----:B0-----:R-:W-:Y:S02]  /*384b0*/  IMAD.MOV.U32 R11, RZ, RZ, 0x1f ;  /* 0x0000001fff0b7424 */ /* 0x001fe400078e00ff */
[----:B------:R-:W-:Y:S01]  /*384c0*/  IMAD.MOV.U32 R15, RZ, RZ, -0x1 ;  /* 0xffffffffff0f7424 */ /* 0x000fe200078e00ff */
[----:B---3--:R-:W-:-:S04]  /*384d0*/  SHF.R.U32.HI R2, RZ, 0x5, R2 ;  /* 0x00000005ff027819 */ /* 0x008fc80000011602 */
[----:B------:R-:W-:-:S05]  /*384e0*/  LOP3.LUT R2, R2, 0x3, RZ, 0xc0, !PT ;  /* 0x0000000302027812 */ /* 0x000fca00078ec0ff */
[----:B------:R-:W-:-:S07]  /*384f0*/  IMAD.MOV.U32 R13, RZ, RZ, R2 ;  /* 0x000000ffff0d7224 */ /* 0x000fce00078e0002 */
[----:B-12-4-:R-:W-:Y:S05]  /*38500*/  WARPSYNC.COLLECTIVE R15, `(.L_x_3262) ;  /* 0x000000000f087348 */ /* 0x016fea0003c00000 */
[----:B------:R0:W3:Y:S02]  /*38510*/  SHFL.IDX P6, R14, R13, R12, R11 ;  /* 0x0000000c0d0e7389 */ /* 0x0000e400000c000b */
[----:B01234-:R-:W-:Y:S01]  /*38520*/  ENDCOLLECTIVE ;  /* 0x000000000000791b */ /* 0x01ffe20003800000 */
.L_x_3262:
[----:B------:R-:W-:Y:S05]  /*38530*/  BSYNC B0 ;  /* 0x0000000000007941 */ /* 0x000fea0003800000 */
.L_x_3261:
[----:B------:R-:W-:Y:S05]  /*38540*/  BRA `(.L_x_3263) ;  /* 0xffffffa400bc7947 */ /* 0x000fea000383ffff */
.L_x_3054:
[----:B------:R-:W-:Y:S01]  /*38550*/  BSSY B0, `(.L_x_3264) ;  /* 0x0000006000007945 */ /* 0x000fe20003800000 */
[----:B------:R-:W-:-:S07]  /*38560*/  IMAD.MOV.U32 R15, RZ, RZ, -0x1 ;  /* 0xffffffffff0f7424 */ /* 0x000fce00078e00ff */
[----:B012-4-:R-:W-:Y:S05]  /*38570*/  WARPSYNC.COLLECTIVE R15, `(.L_x_3265) ;  /* 0x000000000f0c7348 */ /* 0x017fea0003c00000 */
[----:B------:R-:W-:Y:S02]  /*38580*/  ELECT P6, UR62, PT ;  /* 0x00000000003e782f */ /* 0x000fe400038c0000 */
[----:B------:R-:W-:Y:S01]  /*38590*/  MOV R14, UR62 ;  /* 0x0000003e000e7c02 */ /* 0x000fe20008000f00 */
[----:B012-4-:R-:W-:Y:S10]  /*385a0*/  ENDCOLLECTIVE ;  /* 0x000000000000791b */ /* 0x017ff40003800000 */
.L_x_3265:
[----:B------:R-:W-:Y:S05]  /*385b0*/  BSYNC B0 ;  /* 0x0000000000007941 */ /* 0x000fea0003800000 */
.L_x_3264:
[----:B------:R-:W-:Y:S05]  /*385c0*/  BRA `(.L_x_3266) ;  /* 0xffffffa400b07947 */ /* 0x000fea000383ffff */
.L_x_3056:
[----:B-1----:R1:W3:Y:S02]  /*385d0*/  SYNCS.PHASECHK.TRANS64.TRYWAIT P1, [R3+URZ+0x38840], R2 ;  /* 0x03884002030075a7 */ /* 0x0022e4000802017f */
[----:B---3--:R-:W-:Y:S05]  /*385e0*/  @!P1 NANOSLEEP.SYNCS 0x989680 ;  /* 0x009896800000995d */ /* 0x008fea0003900000 */
[----:B------:R-:W3:Y:S02]  /*385f0*/  @!P1 SYNCS.PHASECHK.TRANS64 P1, [R3+URZ+0x38840], R2 ;  /* 0x03884002030095a7 */ /* 0x000ee4000802007f */
[----:B---3--:R-:W-:Y:S05]  /*38600*/  @!P1 BRA `(.L_x_3056) ;  /* 0xfffffffc00f09947 */ /* 0x008fea000383ffff */
[----:B------:R-:W-:Y:S05]  /*38610*/  BRA `(.L_x_3267) ;  /* 0xffffffa400d07947 */ /* 0x000fea000383ffff */
.L_x_3058:
[----:B---3--:R3:W0:Y:S02]  /*38620*/  SYNCS.PHASECHK.TRANS64.TRYWAIT P1, [R23+URZ+0x38840], R0 ;  /* 0x03884000170075a7 */ /* 0x008624000802017f */
[----:B0-----:R-:W-:Y:S05]  /*38630*/  @!P1 NANOSLEEP.SYNCS 0x989680 ;  /* 0x009896800000995d */ /* 0x001fea0003900000 */
[----:B------:R-:W0:Y:S02]  /*38640*/  @!P1 SYNCS.PHASECHK.TRANS64 P1, [R23+URZ+0x38840], R0 ;  /* 0x03884000170095a7 */ /* 0x000e24000802007f */
[----:B0-----:R-:W-:Y:S05]  /*38650*/  @!P1 BRA `(.L_x_3058) ;  /* 0xfffffffc00f09947 */ /* 0x001fea000383ffff */
[----:B------:R-:W-:Y:S05]  /*38660*/  BRA `(.L_x_3268) ;  /* 0xffffffa400dc7947 */ /* 0x000fea000383ffff */
.L_x_3060:
[----:B------:R0:W0:Y:S02]  /*38670*/  SYNCS.PHASECHK.TRANS64.TRYWAIT P1, [R3+URZ+0x38860], R2 ;  /* 0x03886002030075a7 */ /* 0x000024000802017f */
[----:B0-----:R-:W-:Y:S05]  /*38680*/  @!P1 NANOSLEEP.SYNCS 0x989680 ;  /* 0x009896800000995d */ /* 0x001fea0003900000 */
[----:B------:R-:W0:Y:S02]  /*38690*/  @!P1 SYNCS.PHASECHK.TRANS64 P1, [R3+URZ+0x38860], R2 ;  /* 0x03886002030095a7 */ /* 0x000e24000802007f */
[----:B0-----:R-:W-:Y:S05]  /*386a0*/  @!P1 BRA `(.L_x_3060) ;  /* 0xfffffffc00f09947 */ /* 0x001fea000383ffff */
[----:B------:R-:W-:Y:S05]  /*386b0*/  BRA `(.L_x_3269) ;  /* 0xffffffa400d87947 */ /* 0x000fea000383ffff */
.L_x_3270:
        /* <DEDUP_REMOVED lines=12> */
.L_x_15963:


//--------------------- .text._ZN7cutlass13device_kernelIN5flash11enable_sm90INS1_16FlashAttnFwdSm90INS1_25CollectiveMainloopFwdSm90ILi2EN4cute5tupleIJNS5_1CILi1EEES8_S8_EEENS6_IJNS7_ILi128EEENS7_ILi96EEENS7_ILi192EEEEEELi192ENS_10bfloat16_tEfNS_4arch4Sm90ELb0ELb0ELb0ELb0ELb1ELb0ELb0ELb1ELb1ELb1ELb1ELb0EEENS1_21CollectiveEpilogueFwdINS6_IJSA_SC_SB_EEES9_SE_SG_Li256ELb0ELb1ELb1ELb0EEENS1_19SingleTileSchedulerILb0ELb1ELb1ELi128EEEEEEEEEvNT_6ParamsE --------------------------
	.section	.text._ZN7cutlass13device_kernelIN5flash11enable_sm90INS1_16FlashAttnFwdSm90INS1_25CollectiveMainloopFwdSm90ILi2EN4cute5tupleIJNS5_1CILi1EEES8_S8_EEENS6_IJNS7_ILi128EEENS7_ILi96EEENS7_ILi192EEEEEELi192ENS_10bfloat16_tEfNS_4arch4Sm90ELb0ELb0ELb0ELb0ELb1ELb0ELb0ELb1ELb1ELb1ELb1ELb0EEENS1_21CollectiveEpilogueFwdINS6_IJSA_SC_SB_EEES9_SE_SG_Li256ELb0ELb1ELb1ELb0EEENS1_19SingleTileSchedulerILb0ELb1ELb1ELi128EEEEEEEEEvNT_6ParamsE,"ax",@progbits
	.align	128
.text._ZN7cutlass13device_kernelIN5flash11enable_sm90INS1_16FlashAttnFwdSm90INS1_25CollectiveMainloopFwdSm90ILi2EN4cute5tupleIJNS5_1CILi1EEES8_S8_EEENS6_IJNS7_ILi128EEENS7_ILi96EEENS7_ILi192EEEEEELi192ENS_10bfloat16_tEfNS_4arch4Sm90ELb0ELb0ELb0ELb0ELb1ELb0ELb0ELb1ELb1ELb1ELb1ELb0EEENS1_21CollectiveEpilogueFwdINS6_IJSA_SC_SB_EEES9_SE_SG_Li256ELb0ELb1ELb1ELb0EEENS1_19SingleTileSchedulerILb0ELb1ELb1ELi128EEEEEEEEEvNT_6ParamsE:
        .type           _ZN7cutlass13device_kernelIN5flash11enable_sm90INS1_16FlashAttnFwdSm90INS1_25CollectiveMainloopFwdSm90ILi2EN4cute5tupleIJNS5_1CILi1EEES8_S8_EEENS6_IJNS7_ILi128EEENS7_ILi96EEENS7_ILi192EEEEEELi192ENS_10bfloat16_tEfNS_4arch4Sm90ELb0ELb0ELb0ELb0ELb1ELb0ELb0ELb1ELb1ELb1ELb1ELb0EEENS1_21CollectiveEpilogueFwdINS6_IJSA_SC_SB_EEES9_SE_SG_Li256ELb0ELb1ELb1ELb0EEENS1_19SingleTileSchedulerILb0ELb1ELb1ELi128EEEEEEEEEvNT_6ParamsE,@function
        .size           _ZN7cutlass13device_kernelIN5flash11enable_sm90INS1_16FlashAttnFwdSm90INS1_25CollectiveMainloopFwdSm90ILi2EN4cute5tupleIJNS5_1CILi1EEES8_S8_EEENS6_IJNS7_ILi128EEENS7_ILi96EEENS7_ILi192EEEEEELi192ENS_10bfloat16_tEfNS_4arch4Sm90ELb0ELb0ELb0ELb0ELb1ELb0ELb0ELb1ELb1ELb1ELb1ELb0EEENS1_21CollectiveEpilogueFwdINS6_IJSA_SC_SB_EEES9_SE_SG_Li256ELb0ELb1ELb1ELb0EEENS1_19SingleTileSchedulerILb0ELb1ELb1ELi128EEEEEEEEEvNT_6ParamsE,(.L_x_15964 - _ZN7cutlass13device_kernelIN5flash11enable_sm90INS1_16FlashAttnFwdSm90INS1_25CollectiveMainloopFwdSm90ILi2EN4cute5tupleIJNS5_1CILi1EEES8_S8_EEENS6_IJNS7_ILi128EEENS7_ILi96EEENS7_ILi192EEEEEELi192ENS_10bfloat16_tEfNS_4arch4Sm90ELb0ELb0ELb0ELb0ELb1ELb0ELb0ELb1ELb1ELb1ELb1ELb0EEENS1_21CollectiveEpilogueFwdINS6_IJSA_SC_SB_EEES9_SE_SG_Li256ELb0ELb1ELb1ELb0EEENS1_19SingleTileSchedulerILb0ELb1ELb1ELi128EEEEEEEEEvNT_6ParamsE)
        .other          _ZN7cutlass13device_kernelIN5flash11enable_sm90INS1_16FlashAttnFwdSm90INS1_25CollectiveMainloopFwdSm90ILi2EN4cute5tupleIJNS5_1CILi1EEES8_S8_EEENS6_IJNS7_ILi128EEENS7_ILi96EEENS7_ILi192EEEEEELi192ENS_10bfloat16_tEfNS_4arch4Sm90ELb0ELb0ELb0ELb0ELb1ELb0ELb0ELb1ELb1ELb1ELb1ELb0EEENS1_21CollectiveEpilogueFwdINS6_IJSA_SC_SB_EEES9_SE_SG_Li256ELb0ELb1ELb1ELb0EEENS1_19SingleTileSchedulerILb0ELb1ELb1ELi128EEEEEEEEEvNT_6ParamsE,@"STO_CUDA_ENTRY STV_DEFAULT"
_ZN7cutlass13device_kernelIN5flash11enable_sm90INS1_16FlashAttnFwdSm90INS1_25CollectiveMainloopFwdSm90ILi2EN4cute5tupleIJNS5_1CILi1EEES8_S8_EEENS6_IJNS7_ILi128EEENS7_ILi96EEENS7_ILi192EEEEEELi192ENS_10bfloat16_tEfNS_4arch4Sm90ELb0ELb0ELb0ELb0ELb1ELb0ELb0ELb1ELb1ELb1ELb1ELb0EEENS1_21CollectiveEpilogueFwdINS6_IJSA_SC_SB_EEES9_SE_SG_Li256ELb0ELb1ELb1ELb0EEENS1_19SingleTileSchedulerILb0ELb1ELb1ELi128EEEEEEEEEvNT_6ParamsE:
        /* <DEDUP_REMOVED lines=45> */
.L_x_3271:
        /* <DEDUP_REMOVED lines=22> */
.L_x_3272:
        /* <DEDUP_REMOVED lines=18> */
.L_x_3273:
        /* <DEDUP_REMOVED lines=22> */
.L_x_3274:
        /* <DEDUP_REMOVED lines=23> */
.L_x_3275:
        /* <DEDUP_REMOVED lines=11> */
.L_x_3278:
        /* <DEDUP_REMOVED lines=20> */
[----:B------:R-:W-:Y:S01]  /*0a10*/  ULDC UR43, c[0x0][0x424] ;  /* 0x00010900002b7ab9 */ /* 0x000fe20000000800 */
[----:B------:R-:W-:Y:S02]  /*0a20*/  UISETP.NE.U32.AND UP0, UPT, UR4, URZ, UPT ;  /* 0x0000003f0400728c */ /* 0x000fe4000bf05070 */
[----:B------:R-:W-:Y:S02]  /*0a30*/  ULOP3.LUT UR39, UR7, 0xffff, URZ, 0xc0, !UPT ;  /* 0x0000ffff07277892 */ /* 0x000fe4000f8ec03f */
[----:B------:R-:W-:Y:S01]  /*0a40*/  UISETP.NE.AND.EX UP0, UPT, UR5, URZ, UPT, UP0 ;  /* 0x0000003f0500728c */ /* 0x000fe2000bf05300 */
[----:B------:R-:W-:-:S03]  /*0a50*/  ULDC UR4, c[0x0][0x2f0] ;  /* 0x0000bc0000047ab9 */ /* 0x000fc60000000800 */
[----:B------:R-:W-:-:S04]  /*0a60*/  USEL UR43, UR43, 0x1, UP0 ;  /* 0x000000012b2b7887 */ /* 0x000fc80008000000 */
[----:B------:R-:W-:-:S04]  /*0a70*/  UIMAD UR43, UR43, UR4, URZ ;  /* 0x000000042b2b72a4 */ /* 0x000fc8000f8e023f */
[----:B------:R-:W-:Y:S02]  /*0a80*/  UISETP.GE.AND UP0, UPT, UR43, 0x1, UPT ;  /* 0x000000012b00788c */ /* 0x000fe4000bf06270 */
[----:B------:R-:W-:-:S04]  /*0a90*/  UIADD3 UR4, UR43, 0x5f, URZ ;  /* 0x0000005f2b047890 */ /* 0x000fc8000fffe03f */
        /* <DEDUP_REMOVED lines=10> */
[----:B------:R-:W-:Y:S01]  /*0b40*/  MOV R3, UR7 ;  /* 0x0000000700037c02 */ /* 0x000fe20008000f00 */
[----:B------:R-:W-:-:S03]  /*0b50*/  UIADD3 UR8, UR6, -0x1, UR7 ;  /* 0xffffffff06087890 */ /* 0x000fc6000fffe007 */
[-C--:B------:R-:W-:Y:S02]  /*0b60*/  IABS R0, R3.reuse ;  /* 0x0000000300007213 */ /* 0x080fe40000000000 */
[----:B------:R-:W-:Y:S01]  /*0b70*/  IABS R5, R3 ;  /* 0x0000000300057213 */ /* 0x000fe20000000000 */
[----:B------:R-:W-:Y:S01]  /*0b80*/  IMAD.U32 R4, RZ, RZ, UR8 ;  /* 0x00000008ff047e24 */ /* 0x000fe2000f8e00ff */
[----:B------:R-:W-:Y:S01]  /*0b90*/  R2UR UR11, R0 ;  /* 0x00000000000b72ca */ /* 0x000fe200000e0000 */
[----:B------:R-:W-:-:S03]  /*0ba0*/  ULOP3.LUT UR8, UR8, UR7, URZ, 0x3c, !UPT ;  /* 0x0000000708087292 */ /* 0x000fc6000f8e3c3f */
[----:B------:R-:W-:-:S05]  /*0bb0*/  IABS R4, R4 ;  /* 0x0000000400047213 */ /* 0x000fca0000000000 */
[----:B------:R-:W-:-:S04]  /*0bc0*/  IMAD.MOV.U32 R3, RZ, RZ, R4 ;  /* 0x000000ffff037224 */ /* 0x000fc800078e0004 */
[----:B------:R-:W1:Y:S01]  /*0bd0*/  I2F.RP R0, UR11 ;  /* 0x0000000b00007d06 */ /* 0x000e620008209400 */
[----:B------:R-:W-:-:S07]  /*0be0*/  R2UR UR10, R3 ;  /* 0x00000000030a72ca */ /* 0x000fce00000e0000 */
        /* <DEDUP_REMOVED lines=21> */
.L_x_3280:
[----:B------:R-:W-:Y:S01]  /*0d40*/  UIMAD UR39, UR39, UR4, URZ ;  /* 0x00000004272772a4 */ /* 0x000fe2000f8e023f */
[----:B------:R-:W-:Y:S01]  /*0d50*/  IMAD.U32 R0, RZ, RZ, UR6 ;  /* 0x00000006ff007e24 */ /* 0x000fe2000f8e00ff */
[----:B------:R-:W-:Y:S01]  /*0d60*/  PLOP3.LUT P0, PT, PT, PT, PT, 0x80, 0x0 ;  /* 0x000000000000781c */ /* 0x000fe20003f0f070 */
[----:B------:R-:W-:Y:S01]  /*0d70*/  IMAD.U32 R3, RZ, RZ, UR4 ;  /* 0x00000004ff037e24 */ /* 0x000fe2000f8e00ff */
[----:B0-----:R-:W-:Y:S01]  /*0d80*/  MOV R2, RZ ;  /* 0x000000ff00027202 */ /* 0x001fe20000000f00 */
[----:B------:R-:W-:Y:S01]  /*0d90*/  VIADD R17, R25, 0xffffff80 ;  /* 0xffffff8019117836 */ /* 0x000fe20000000000 */
[----:B------:R-:W-:Y:S01]  /*0da0*/  CS2R R118, SRZ ;  /* 0x0000000000767805 */ /* 0x000fe2000001ff00 */
[----:B------:R-:W-:Y:S01]  /*0db0*/  IMAD.MOV.U32 R5, RZ, RZ, RZ ;  /* 0x000000ffff057224 */ /* 0x000fe200078e00ff */
[----:B------:R-:W-:Y:S02]  /*0dc0*/  VIADDMNMX R0, R3, UR39, R0, PT ;  /* 0x0000002703007c46 */ /* 0x000fe4000b800100 */
[----:B------:R-:W-:-:S02]  /*0dd0*/  CS2R R116, SRZ ;  /* 0x0000000000747805 */ /* 0x000fc4000001ff00 */
[----:B------:R-:W-:Y:S02]  /*0de0*/  CS2R R114, SRZ ;  /* 0x0000000000727805 */ /* 0x000fe4000001ff00 */
[----:B------:R-:W-:Y:S02]  /*0df0*/  CS2R R112, SRZ ;  /* 0x0000000000707805 */ /* 0x000fe4000001ff00 */
[----:B------:R-:W-:Y:S02]  /*0e00*/  R2UR UR42, R0 ;  /* 0x00000000002a72ca */ /* 0x000fe400000e0000 */
        /* <DEDUP_REMOVED lines=12> */
[----:B------:R-:W-:Y:S01]  /*0ed0*/  UISETP.GT.AND UP0, UPT, UR42, UR39, UPT ;  /* 0x000000272a00728c */ /* 0x000fe2000bf04270 */
[----:B------:R-:W-:Y:S02]  /*0ee0*/  CS2R R86, SRZ ;  /* 0x0000000000567805 */ /* 0x000fe4000001ff00 */
[----:B------:R-:W-:Y:S02]  /*0ef0*/  CS2R R84, SRZ ;  /* 0x0000000000547805 */ /* 0x000fe4000001ff00 */
[----:B------:R-:W-:-:S02]  /*0f00*/  CS2R R82, SRZ ;  /* 0x0000000000527805 */ /* 0x000fc4000001ff00 */
[----:B------:R-:W-:Y:S02]  /*0f10*/  CS2R R80, SRZ ;  /* 0x0000000000507805 */ /* 0x000fe4000001ff00 */
[----:B------:R-:W-:Y:S02]  /*0f20*/  CS2R R78, SRZ ;  /* 0x00000000004e7805 */ /* 0x000fe4000001ff00 */
[----:B------:R-:W-:Y:S02]  /*0f30*/  PLOP3.LUT P1, PT, PT, PT, UP0, 0x80, 0x0 ;  /* 0x000000000000781c */ /* 0x000fe40003f2f008 */
        /* <DEDUP_REMOVED lines=35> */
[----:B------:R-:W-:-:S04]  /*1170*/  UIADD3 UR6, UR38, 0x12400, URZ ;  /* 0x0001240026067890 */ /* 0x000fc8000fffe03f */
        /* <DEDUP_REMOVED lines=26> */
.L_x_3282:
[----:B------:R-:W-:-:S04]  /*1320*/  SHF.L.U32 R0, RZ, 0x1f, RZ ;  /* 0x0000001fff007819 */ /* 0x000fc800000006ff */
[----:B------:R-:W0:Y:S02]  /*1330*/  SYNCS.PHASECHK.TRANS64.TRYWAIT P0, [UR38+0x30800], R0 ;  /* 0x03080000ff0075a7 */ /* 0x000e240008000166 */
[----:B0-----:R-:W-:Y:S05]  /*1340*/  @!P0 BRA `(.L_x_3283) ;  /* 0x000000ac00a88947 */ /* 0x001fea0003800000 */
.L_x_3356:
[----:B------:R-:W2:Y:S02]  /*1350*/  LDL R2, [R1+0x4] ;  /* 0x0000040001027983 */ /* 0x000ea40000100800 */
[----:B--2---:R-:W-:-:S13]  /*1360*/  R2UR UR4, R2 ;  /* 0x00000000020472ca */ /* 0x004fda00000e0000 */
[----:B------:R-:W-:-:S06]  /*1370*/  ULOP3.LUT UR4, UR4, 0x1, URZ, 0xfc, !UPT ;  /* 0x0000000104047892 */ /* 0x000fcc000f8efc3f */
[----:B------:R-:W-:-:S05]  /*1380*/  IMAD.U32 R2, RZ, RZ, UR4 ;  /* 0x00000004ff027e24 */ /* 0x000fca000f8e00ff */
[----:B------:R-:W-:-:S13]  /*1390*/  ISETP.NE.AND P0, PT, R2, 0x3, PT ;  /* 0x000000030200780c */ /* 0x000fda0003f05270 */
[----:B------:R-:W-:Y:S05]  /*13a0*/  @!P0 BRA `(.L_x_3284) ;  /* 0x0000000000048947 */ /* 0x000fea0003800000 */
[----:B------:R-:W-:Y:S01]  /*13b0*/  BPT.TRAP 0x1 ;  /* 0x000000040000795c */ /* 0x000fe20000300000 */
.L_x_3284:
[----:B------:R1:W2:Y:S01]  /*13c0*/  SYNCS.PHASECHK.TRANS64.TRYWAIT P1, [UR38+0x30830], R0 ;  /* 0x03083000ff0075a7 */ /* 0x0002a20008020166 */
[----:B------:R-:W-:Y:S05]  /*13d0*/  @!P0 BRA `(.L_x_3285) ;  /* 0x0000000000048947 */ /* 0x000fea0003800000 */
[----:B------:R-:W-:Y:S01]  /*13e0*/  BPT.TRAP 0x1 ;  /* 0x000000040000795c */ /* 0x000fe20000300000 */
.L_x_3285:
[----:B------:R-:W-:Y:S01]  /*13f0*/  MOV R6, UR40 ;  /* 0x0000002800067c02 */ /* 0x000fe20008000f00 */
[----:B------:R-:W-:Y:S01]  /*1400*/  IMAD.MOV.U32 R5, RZ, RZ, RZ ;  /* 0x000000ffff057224 */ /* 0x000fe200078e00ff */
[----:B--2---:R-:W-:Y:S06]  /*1410*/  @P1 BRA `(.L_x_3286) ;  /* 0x0000000000081947 */ /* 0x004fec0003800000 */
[----:B------:R-:W2:Y:S02]  /*1420*/  SYNCS.PHASECHK.TRANS64.TRYWAIT P1, [UR38+0x30830], R0 ;  /* 0x03083000ff0075a7 */ /* 0x000ea40008020166 */
[----:B--2---:R-:W-:Y:S05]  /*1430*/  @!P1 BRA `(.L_x_3287) ;  /* 0x000000ac00849947 */ /* 0x004fea0003800000 */
.L_x_3286:
[----:B------:R-:W-:Y:S05]  /*1440*/  WARPSYNC.ALL ;  /* 0x0000000000007948 */ /* 0x000fea0003800000 */
[----:B------:R-:W-:Y:S01]  /*1450*/  IMAD.MOV.U32 R119, RZ, RZ, RZ ;  /* 0x000000ffff777224 */ /* 0x000fe200078e00ff */
[----:B------:R-:W-:Y:S01]  /*1460*/  LOP3.LUT R6, R6, 0x10000, RZ, 0xfc, !PT ;  /* 0x0001000006067812 */ /* 0x000fe200078efcff */
[----:B------:R-:W-:Y:S01]  /*1470*/  IMAD.MOV.U32 R7, RZ, RZ, 0x40000040 ;  /* 0x40000040ff077424 */ /* 0x000fe200078e00ff */
[----:B------:R-:W-:Y:S02]  /*1480*/  UIADD3 UR4, UR38, 0x1e400, URZ ;  /* 0x0001e40026047890 */ /* 0x000fe4000fffe03f */
[----:B------:R-:W-:Y:S01]  /*1490*/  R2UR UR8, R6 ;  /* 0x00000000060872ca */ /* 0x000fe200000e0000 */
[----:B------:R-:W-:Y:S01]  /*14a0*/  WARPGROUP.ARRIVE ;  /* 0x00000000000079c5 */ /* 0x000fe20000000000 */
[----:B------:R-:W-:Y:S01]  /*14b0*/  R2UR UR9, R7 ;  /* 0x00000000070972ca */ /* 0x000fe200000e0000 */
[----:B------:R-:W-:Y:S01]  /*14c0*/  USHF.R.U32.HI UR4, URZ, 0x4, UR4 ;  /* 0x000000043f047899 */ /* 0x000fe20008011604 */
[----:B------:R-:W-:Y:S01]  /*14d0*/  UMOV UR11, 0x40000040 ;  /* 0x40000040000b7882 */ /* 0x000fe20000000000 */
[----:B------:R-:W-:-:S02]  /*14e0*/  UMOV UR7, 0x40000040 ;  /* 0x4000004000077882 */ /* 0x000fc40000000000 */
[----:B------:R-:W-:Y:S01]  /*14f0*/  ULOP3.LUT UR4, UR4, 0x3fff, URZ, 0xc0, !UPT ;  /* 0x00003fff04047892 */ /* 0x000fe2000f8ec03f */
[----:B------:R-:W-:Y:S01]  /*1500*/  UMOV UR13, 0x40000040 ;  /* 0x40000040000d7882 */ /* 0x000fe20000000000 */
[----:B------:R-:W-:Y:S02]  /*1510*/  UMOV UR15, 0x40000040 ;  /* 0x40000040000f7882 */ /* 0x000fe40000000000 */
[----:B------:R-:W-:Y:S01]  /*1520*/  ULOP3.LUT UR57, UR4, 0x10000, URZ, 0xfc, !UPT ;  /* 0x0001000004397892 */ /* 0x000fe2000f8efc3f */
[----:B------:R-:W-:Y:S01]  /*1530*/  UMOV UR17, 0x40000040 ;  /* 0x4000004000117882 */ /* 0x000fe20000000000 */
[----:B------:R-:W-:Y:S02]  /*1540*/  UMOV UR19, 0x40000040 ;  /* 0x4000004000137882 */ /* 0x000fe40000000000 */
[----:B------:R-:W-:Y:S02]  /*1550*/  UIADD3 UR6, UR57, 0x2, URZ ;  /* 0x0000000239067890 */ /* 0x000fe4000fffe03f */
[----:B------:R-:W-:-:S02]  /*1560*/  UIADD3 UR14, UR57, 0x4, URZ ;  /* 0x00000004390e7890 */ /* 0x000fc4000fffe03f */
[----:B------:R-:W-:Y:S01]  /*1570*/  UMOV UR10, UR57 ;  /* 0x00000039000a7c82 */ /* 0x000fe20008000000 */
[----:B------:R-:W-:Y:S01]  /*1580*/  UIADD3 UR18, UR57, 0x6, URZ ;  /* 0x0000000639127890 */ /* 0x000fe2000fffe03f */
[----:B------:R-:W-:Y:S01]  /*1590*/  HGMMA.64x96x16.F32.BF16 R24, gdesc[UR8], RZ, !UPT, gsb0 ;  /* 0x01600000081879f0 */ /* 0x000fe2000c0018ff */
[----:B------:R-:W-:Y:S01]  /*15a0*/  R2UR UR10, R6 ;  /* 0x00000000060a72ca */ /* 0x000fe200000e0000 */
[----:B------:R-:W-:Y:S01]  /*15b0*/  UMOV UR9, 0x40000040 ;  /* 0x4000004000097882 */ /* 0x000fe20000000000 */
[----:B------:R-:W-:Y:S01]  /*15c0*/  UIADD3 UR22, UR57, 0x300, URZ ;  /* 0x0000030039167890 */ /* 0x000fe2000fffe03f */
[----:B------:R-:W-:Y:S01]  /*15d0*/  UMOV UR5, UR9 ;  /* 0x0000000900057c82 */ /* 0x000fe20008000000 */
[----:B------:R-:W-:Y:S01]  /*15e0*/  UMOV UR21, 0x40000040 ;  /* 0x4000004000157882 */ /* 0x000fe20000000000 */
[----:B------:R-:W-:Y:S01]  /*15f0*/  UMOV UR23, 0x40000040 ;  /* 0x4000004000177882 */ /* 0x000fe20000000000 */
[----:B------:R-:W-:Y:S01]  /*1600*/  UIADD3 UR26, UR57, 0x302, URZ ;  /* 0x00000302391a7890 */ /* 0x000fe2000fffe03f */
[----:B------:R-:W-:Y:S01]  /*1610*/  UMOV UR25, 0x40000040 ;  /* 0x4000004000197882 */ /* 0x000fe20000000000 */
[----:B------:R-:W-:Y:S01]  /*1620*/  UMOV UR27, 0x40000040 ;  /* 0x40000040001b7882 */ /* 0x000fe20000000000 */
[----:B------:R-:W-:-:S04]  /*1630*/  UIADD3 UR30, UR57, 0x304, URZ ;  /* 0x00000304391e7890 */ /* 0x000fc8000fffe03f */
[----:B------:R-:W-:Y:S02]  /*1640*/  UIADD3 UR8, UR10, 0x2, URZ ;  /* 0x000000020a087890 */ /* 0x000fe4000fffe03f */
[----:B------:R-:W-:Y:S02]  /*1650*/  UIADD3 UR12, UR10, 0x4, URZ ;  /* 0x000000040a0c7890 */ /* 0x000fe4000fffe03f */
[----:B------:R-:W-:Y:S02]  /*1660*/  UIADD3 UR16, UR10, 0x6, URZ ;  /* 0x000000060a107890 */ /* 0x000fe4000fffe03f */
[----:B------:R-:W-:Y:S01]  /*1670*/  UIADD3 UR20, UR10, 0x400, URZ ;  /* 0x000004000a147890 */ /* 0x000fe2000fffe03f */
[----:B------:R-:W-:Y:S01]  /*1680*/  UMOV UR4, UR8 ;  /* 0x0000000800047c82 */ /* 0x000fe20008000000 */
[----:B------:R-:W-:Y:S02]  /*1690*/  UIADD3 UR24, UR10, 0x402, URZ ;  /* 0x000004020a187890 */ /* 0x000fe4000fffe03f */
[----:B------:R-:W-:Y:S01]  /*16a0*/  UIADD3 UR28, UR10, 0x404, URZ ;  /* 0x000004040a1c7890 */ /* 0x000fe2000fffe03f */
[----:B------:R-:W-:Y:S01]  /*16b0*/  UMOV UR29, 0x40000040 ;  /* 0x40000040001d7882 */ /* 0x000fe20000000000 */
[----:B------:R-:W-:Y:S01]  /*16c0*/  UMOV UR31, 0x40000040 ;  /* 0x40000040001f7882 */ /* 0x000fe20000000000 */
        /* <DEDUP_REMOVED lines=12> */
[----:B------:R-:W-:Y:S01]  /*1790*/  HGMMA.64x96x16.F32.BF16 R24, gdesc[UR4], R24, gsb0 ;  /* 0x01600000041879f0 */ /* 0x000fe20008001818 */
[----:B------:R-:W-:Y:S01]  /*17a0*/  UIADD3 UR6, UR57, 0x306, URZ ;  /* 0x0000030639067890 */ /* 0x000fe2000fffe03f */
[----:B------:R-:W-:Y:S01]  /*17b0*/  UMOV UR4, UR32 ;  /* 0x0000002000047c82 */ /* 0x000fe20008000000 */
[----:B------:R-:W-:Y:S01]  /*17c0*/  UMOV UR5, UR33 ;  /* 0x0000002100057c82 */ /* 0x000fe20008000000 */
[----:B------:R-:W-:Y:S01]  /*17d0*/  UMOV UR7, 0x40000040 ;  /* 0x4000004000077882 */ /* 0x000fe20000000000 */
[----:B------:R-:W-:Y:S02]  /*17e0*/  WARPGROUP.DEPBAR.LE gsb0, 0x0 ;  /* 0x00008000000079c5 */ /* 0x000fe40000010000 */
[----:B------:R-:W-:-:S06]  /*17f0*/  WARPGROUP.ARRIVE ;  /* 0x00000000000079c5 */ /* 0x000fcc0000000000 */
[----:B------:R-:W-:Y:S03]  /*1800*/  HGMMA.64x96x16.F32.BF16 R24, gdesc[UR12], R24, gsb0 ;  /* 0x016000000c1879f0 */ /* 0x000fe60008001818 */
        /* <DEDUP_REMOVED lines=44> */
[----:B------:R-:W-:Y:S05]  /*1ad0*/  @!P0 BRA `(.L_x_3288) ;  /* 0x0000000000048947 */ /* 0x000fea0003800000 */
[----:B------:R-:W-:Y:S01]  /*1ae0*/  BPT.TRAP 0x1 ;  /* 0x000000040000795c */ /* 0x000fe20000300000 */
.L_x_3288:
[----:B------:R-:W-:Y:S01]  /*1af0*/  LOP3.LUT R18, R18, 0xffffff80, RZ, 0xc0, !PT ;  /* 0xffffff8012127812 */ /* 0x000fe200078ec0ff */
[----:B01----:R-:W-:Y:S01]  /*1b00*/  IMAD.MOV.U32 R0, RZ, RZ, -0x2 ;  /* 0xfffffffeff007424 */ /* 0x003fe200078e00ff */
[----:B------:R-:W-:Y:S01]  /*1b10*/  ULDC UR4, c[0x0][0x988] ;  /* 0x0002620000047ab9 */ /* 0x000fe20000000800 */
[----:B------:R-:W-:Y:S01]  /*1b20*/  P2R R12, PR, RZ, 0x1 ;  /* 0x00000001ff0c7803 */ /* 0x000fe20000000000 */
[----:B------:R-:W0:Y:S01]  /*1b30*/  S2UR UR5, SR_CgaCtaId ;  /* 0x00000000000579c3 */ /* 0x000e220000008800 */
[----:B------:R-:W-:Y:S01]  /*1b40*/  IADD3 R18, R17, -R18, RZ ;  /* 0x8000001211127210 */ /* 0x000fe20007ffe0ff */
[----:B------:R-:W-:Y:S01]  /*1b50*/  UIADD3 UR60, UR42, -0x2, URZ ;  /* 0xfffffffe2a3c7890 */ /* 0x000fe2000fffe03f */
[-C--:B------:R-:W-:Y:S01]  /*1b60*/  MOV R118, R119.reuse ;  /* 0x0000007700767202 */ /* 0x080fe20000000f00 */
[----:B------:R-:W-:Y:S01]  /*1b70*/  UMOV UR56, URZ ;  /* 0x0000003f00387c82 */ /* 0x000fe20008000000 */
[----:B------:R-:W-:Y:S01]  /*1b80*/  SHF.R.S32.HI R3, RZ, 0x1f, R18 ;  /* 0x0000001fff037819 */ /* 0x000fe20000011412 */
[----:B------:R-:W-:Y:S01]  /*1b90*/  UISETP.GE.AND UP0, UPT, UR60, UR39, UPT ;  /* 0x000000273c00728c */ /* 0x000fe2000bf06270 */
[--C-:B------:R-:W-:Y:S01]  /*1ba0*/  IMAD.MOV.U32 R117, RZ, RZ, R119.reuse ;  /* 0x000000ffff757224 */ /* 0x100fe200078e0077 */
[-C--:B------:R-:W-:Y:S01]  /*1bb0*/  MOV R114, R119.reuse ;  /* 0x0000007700727202 */ /* 0x080fe20000000f00 */
        /* <DEDUP_REMOVED lines=12> */
[--C-:B------:R-:W-:Y:S01]  /*1c80*/  IMAD.MOV.U32 R109, RZ, RZ, R119.reuse ;  /* 0x000000ffff6d7224 */ /* 0x100fe200078e0077 */
[-C--:B------:R-:W-:Y:S01]  /*1c90*/  MOV R94, R119.reuse ;  /* 0x00000077005e7202 */ /* 0x080fe20000000f00 */
[----:B------:R-:W-:Y:S01]  /*1ca0*/  IMAD R3, R3, R0, 0x60 ;  /* 0x0000006003037424 */ /* 0x000fe200078e0200 */
[-C--:B------:R-:W-:Y:S01]  /*1cb0*/  MOV R90, R119.reuse ;  /* 0x00000077005a7202 */ /* 0x080fe20000000f00 */
[----:B------:R-:W-:Y:S01]  /*1cc0*/  IMAD.U32 R0, RZ, RZ, UR42 ;  /* 0x0000002aff007e24 */ /* 0x000fe2000f8e00ff */
[-C--:B------:R-:W-:Y:S01]  /*1cd0*/  MOV R86, R119.reuse ;  /* 0x0000007700567202 */ /* 0x080fe20000000f00 */
[--C-:B------:R-:W-:Y:S01]  /*1ce0*/  IMAD.MOV.U32 R108, RZ, RZ, R119.reuse ;  /* 0x000000ffff6c7224 */ /* 0x100fe200078e0077 */
[----:B------:R-:W-:Y:S01]  /*1cf0*/  IADD3 R3, R3, UR43, RZ ;  /* 0x0000002b03037c10 */ /* 0x000fe2000fffe0ff */
[--C-:B------:R-:W-:Y:S01]  /*1d00*/  IMAD.MOV.U32 R107, RZ, RZ, R119.reuse ;  /* 0x000000ffff6b7224 */ /* 0x100fe200078e0077 */
[-C--:B------:R-:W-:Y:S01]  /*1d10*/  MOV R82, R119.reuse ;  /* 0x0000007700527202 */ /* 0x080fe20000000f00 */
[----:B------:R-:W-:Y:S01]  /*1d20*/  IMAD.MOV.U32 R105, RZ, RZ, R119 ;  /* 0x000000ffff697224 */ /* 0x000fe200078e0077 */
        /* <DEDUP_REMOVED lines=22> */
[----:B------:R-:W-:Y:S01]  /*1e90*/  IMAD.MOV.U32 R72, RZ, RZ, R119 ;  /* 0x000000ffff487224 */ /* 0x000fe200078e0077 */
[----:B------:R-:W-:-:S02]  /*1ea0*/  FSEL R31, R31, -INF , P3 ;  /* 0xff8000001f1f7808 */ /* 0x000fc40001800000 */
[----:B------:R-:W-:Y:S02]  /*1eb0*/  FMNMX.FTZ R0, R13, R0, !PT ;  /* 0x000000000d007209 */ /* 0x000fe40007810000 */
        /* <DEDUP_REMOVED lines=17> */
[----:B------:R-:W-:Y:S01]  /*1fd0*/  FSEL R73, R42, -INF , P4 ;  /* 0xff8000002a497808 */ /* 0x000fe20002000000 */
[----:B------:R-:W-:Y:S01]  /*1fe0*/  IMAD.MOV.U32 R42, RZ, RZ, R119 ;  /* 0x000000ffff2a7224 */ /* 0x000fe200078e0077 */
[----:B------:R-:W-:Y:S02]  /*1ff0*/  FMNMX.FTZ R0, R39, R0, !PT ;  /* 0x0000000027007209 */ /* 0x000fe40007810000 */
[----:B------:R-:W-:Y:S02]  /*2000*/  FSEL R17, R32, -INF , P2 ;  /* 0xff80000020117808 */ /* 0x000fe40001000000 */
[----:B------:R-:W-:Y:S02]  /*2010*/  ISETP.GT.AND P2, PT, R3, 0x28, PT ;  /* 0x000000280300780c */ /* 0x000fe40003f44270 */
[----:B------:R-:W-:Y:S02]  /*2020*/  FSEL R75, R43, -INF , P3 ;  /* 0xff8000002b4b7808 */ /* 0x000fe40001800000 */
[----:B------:R-:W-:-:S02]  /*2030*/  FMNMX.FTZ R0, R73, R0, !PT ;  /* 0x0000000049007209 */ /* 0x000fc40007810000 */
[----:B------:R-:W-:Y:S02]  /*2040*/  FSEL R33, R33, -INF , P1 ;  /* 0xff80000021217808 */ /* 0x000fe40000800000 */
[----:B------:R-:W-:Y:S02]  /*2050*/  ISETP.GT.AND P1, PT, R3, 0x29, PT ;  /* 0x000000290300780c */ /* 0x000fe40003f24270 */
[----:B------:R-:W-:Y:S01]  /*2060*/  FSEL R77, R46, -INF , P2 ;  /* 0xff8000002e4d7808 */ /* 0x000fe20001000000 */
[----:B------:R-:W-:Y:S01]  /*2070*/  IMAD.MOV.U32 R46, RZ, RZ, R119 ;  /* 0x000000ffff2e7224 */ /* 0x000fe200078e0077 */
        /* <DEDUP_REMOVED lines=9> */
[----:B------:R-:W-:Y:S01]  /*2110*/  FSEL R43, R40, -INF , P4 ;  /* 0xff800000282b7808 */ /* 0x000fe20002000000 */
[----:B------:R-:W-:Y:S01]  /*2120*/  IMAD.MOV.U32 R40, RZ, RZ, R119 ;  /* 0x000000ffff287224 */ /* 0x000fe200078e0077 */
        /* <DEDUP_REMOVED lines=15> */
[--C-:B------:R-:W-:Y:S01]  /*2220*/  IMAD.MOV.U32 R58, RZ, RZ, R119.reuse ;  /* 0x000000ffff3a7224 */ /* 0x100fe200078e0077 */
[----:B------:R-:W-:Y:S02]  /*2230*/  FMNMX.FTZ R0, R87, R0, !PT ;  /* 0x0000000057007209 */ /* 0x000fe40007810000 */
[----:B------:R-:W-:Y:S01]  /*2240*/  FSEL R51, R48, -INF , P6 ;  /* 0xff80000030337808 */ /* 0x000fe20003000000 */
[----:B------:R-:W-:Y:S01]  /*2250*/  IMAD.MOV.U32 R48, RZ, RZ, R119 ;  /* 0x000000ffff307224 */ /* 0x000fe200078e0077 */
        /* <DEDUP_REMOVED lines=27> */
[----:B------:R-:W-:-:S02]  /*2410*/  FMNMX.FTZ R0, R97, R0, !PT ;  /* 0x0000000061007209 */ /* 0x000fc40007810000 */
[----:B------:R-:W-:Y:S02]  /*2420*/  FSEL R61, R61, -INF , P5 ;  /* 0xff8000003d3d7808 */ /* 0x000fe40002800000 */
[----:B------:R-:W-:Y:S02]  /*2430*/  FMNMX.FTZ R3, R71, R0, !PT ;  /* 0x0000000047037209 */ /* 0x000fe40007810000 */
[----:B------:R-:W-:Y:S02]  /*2440*/  FSEL R65, R65, -INF , P3 ;  /* 0xff80000041417808 */ /* 0x000fe40001800000 */
[----:B------:R-:W-:Y:S01]  /*2450*/  FSEL R69, R69, -INF , P1 ;  /* 0xff80000045457808 */ /* 0x000fe20000800000 */
[----:B------:R-:W1:Y:S01]  /*2460*/  SHFL.BFLY PT, R0, R3, 0x2, 0x1f ;  /* 0x0c401f0003007f89 */ /* 0x000e6200000e0000 */
[-C--:B------:R-:W-:Y:S02]  /*2470*/  MOV R62, R119.reuse ;  /* 0x00000077003e7202 */ /* 0x080fe40000000f00 */
[----:B------:R-:W-:-:S02]  /*2480*/  MOV R56, R119 ;  /* 0x0000007700387202 */ /* 0x000fc40000000f00 */
[-C--:B------:R-:W-:Y:S02]  /*2490*/  MOV R50, R119.reuse ;  /* 0x0000007700327202 */ /* 0x080fe40000000f00 */
[-C--:B------:R-:W-:Y:S02]  /*24a0*/  MOV R44, R119.reuse ;  /* 0x00000077002c7202 */ /* 0x080fe40000000f00 */
[----:B------:R-:W-:Y:S02]  /*24b0*/  MOV R38, R119 ;  /* 0x0000007700267202 */ /* 0x000fe40000000f00 */
[----:B-1----:R-:W-:Y:S01]  /*24c0*/  FMNMX.FTZ R8, R3, R0, !PT ;  /* 0x0000000003087209 */ /* 0x002fe20007810000 */
[----:B------:R-:W-:Y:S01]  /*24d0*/  IMAD.U32 R0, RZ, RZ, UR4 ;  /* 0x00000004ff007e24 */ /* 0x000fe2000f8e00ff */
[----:B------:R-:W-:-:S03]  /*24e0*/  UIADD3 UR4, UR38, 0x30840, URZ ;  /* 0x0003084026047890 */ /* 0x000fc6000fffe03f */
[----:B------:R-:W1:Y:S01]  /*24f0*/  SHFL.BFLY PT, R99, R8, 0x1, 0x1f ;  /* 0x0c201f0008637f89 */ /* 0x000e6200000e0000 */
[----:B0-----:R-:W-:-:S09]  /*2500*/  UPRMT UR4, UR5, 0x654, UR4 ;  /* 0x0000065405047896 */ /* 0x001fd20008000004 */
[----:B------:R-:W-:Y:S01]  /*2510*/  SYNCS.ARRIVE.TRANS64.RED.A1T0 RZ, [UR4], RZ ;  /* 0x000000ffffff79a7 */ /* 0x000fe20008100404 */
[----:B-1----:R-:W-:Y:S01]  /*2520*/  FMNMX.FTZ R4, R8, R99, !PT ;  /* 0x0000006308047209 */ /* 0x002fe20007810000 */
[----:B------:R-:W-:-:S03]  /*2530*/  IMAD.MOV.U32 R99, RZ, RZ, R119 ;  /* 0x000000ffff637224 */ /* 0x000fc600078e0077 */
[C---:B------:R-:W-:Y:S01]  /*2540*/  FSETP.NEU.FTZ.AND P0, PT, R4.reuse, -INF , PT ;  /* 0xff8000000400780b */ /* 0x040fe20003f1d000 */
[----:B------:R-:W-:-:S05]  /*2550*/  FMUL.FTZ R2, R4, R0 ;  /* 0x0000000004027220 */ /* 0x000fca0000410000 */
[----:B------:R-:W-:Y:S02]  /*2560*/  FSEL R10, R2, RZ, P0 ;  /* 0x000000ff020a7208 */ /* 0x000fe40000000000 */
[----:B------:R-:W-:Y:S02]  /*2570*/  FMNMX.FTZ R2, R11, R25, !PT ;  /* 0x000000190b027209 */ /* 0x000fe40007810000 */
[----:B------:R-:W-:Y:S01]  /*2580*/  ISETP.NE.AND P0, PT, R12, RZ, PT ;  /* 0x000000ff0c00720c */ /* 0x000fe20003f05270 */
[--C-:B------:R-:W-:Y:S01]  /*2590*/  FFMA.FTZ R9, R9, R0, -R10.reuse ;  /* 0x0000000009097223 */ /* 0x100fe2000001080a */
[----:B------:R-:W-:Y:S01]  /*25a0*/  FMNMX.FTZ R2, R15, R2, !PT ;  /* 0x000000020f027209 */ /* 0x000fe20007810000 */
[-CC-:B------:R-:W-:Y:S01]  /*25b0*/  FFMA.FTZ R13, R13, R0.reuse, -R10.reuse ;  /* 0x000000000d0d7223 */ /* 0x180fe2000001080a */
[--C-:B------:R-:W-:Y:S01]  /*25c0*/  FFMA.FTZ R19, R19, R0, -R10.reuse ;  /* 0x0000000013137223 */ /* 0x100fe2000001080a */
[----:B------:R0:W-:Y:S01]  /*25d0*/  MUFU.EX2 R189, R9 ;  /* 0x0000000900bd7308 */ /* 0x0001e20000000800 */
[----:B------:R-:W-:Y:S01]  /*25e0*/  FMNMX.FTZ R2, R29, R2, !PT ;  /* 0x000000021d027209 */ /* 0x000fe20007810000 */
[-CC-:B------:R-:W-:Y:S01]  /*25f0*/  FFMA.FTZ R27, R27, R0.reuse, -R10.reuse ;  /* 0x000000001b1b7223 */ /* 0x180fe2000001080a */
[-CC-:B------:R-:W-:Y:S01]  /*2600*/  FFMA.FTZ R31, R31, R0.reuse, -R10.reuse ;  /* 0x000000001f1f7223 */ /* 0x180fe2000001080a */
[--C-:B------:R-:W-:Y:S01]  /*2610*/  FFMA.FTZ R35, R35, R0, -R10.reuse ;  /* 0x0000000023237223 */ /* 0x100fe2000001080a */
[----:B------:R-:W-:Y:S01]  /*2620*/  FMNMX.FTZ R2, R17, R2, !PT ;  /* 0x0000000211027209 */ /* 0x000fe20007810000 */
[-CC-:B------:R-:W-:Y:S01]  /*2630*/  FFMA.FTZ R23, R23, R0.reuse, -R10.reuse ;  /* 0x0000000017177223 */ /* 0x180fe2000001080a */
[--C-:B------:R-:W-:Y:S01]  /*2640*/  FFMA.FTZ R39, R39, R0, -R10.reuse ;  /* 0x0000000027277223 */ /* 0x100fe2000001080a */
[----:B------:R1:W-:Y:S01]  /*2650*/  MUFU.EX2 R191, R13 ;  /* 0x0000000d00bf7308 */ /* 0x0003e20000000800 */
[----:B------:R-:W-:Y:S01]  /*2660*/  FMNMX.FTZ R2, R33, R2, !PT ;  /* 0x0000000221027209 */ /* 0x000fe20007810000 */
[-CC-:B------:R-:W-:Y:S01]  /*2670*/  FFMA.FTZ R73, R73, R0.reuse, -R10.reuse ;  /* 0x0000000049497223 */ /* 0x180fe2000001080a */
[----:B0-----:R-:W-:Y:S01]  /*2680*/  FSEL R9, R60, -INF , P6 ;  /* 0xff8000003c097808 */ /* 0x001fe20003000000 */
[--C-:B------:R-:W-:Y:S01]  /*2690*/  FFMA.FTZ R75, R75, R0, -R10.reuse ;  /* 0x000000004b4b7223 */ /* 0x100fe2000001080a */
[----:B------:R-:W-:Y:S01]  /*26a0*/  FMNMX.FTZ R2, R21, R2, !PT ;  /* 0x0000000215027209 */ /* 0x000fe20007810000 */
[-CC-:B------:R-:W-:Y:S01]  /*26b0*/  FFMA.FTZ R77, R77, R0.reuse, -R10.reuse ;  /* 0x000000004d4d7223 */ /* 0x180fe2000001080a */
[--C-:B------:R-:W-:Y:S01]  /*26c0*/  FFMA.FTZ R79, R79, R0, -R10.reuse ;  /* 0x000000004f4f7223 */ /* 0x100fe2000001080a */
[----:B------:R0:W-:Y:S01]  /*26d0*/  MUFU.EX2 R185, R19 ;  /* 0x0000001300b97308 */ /* 0x0001e20000000800 */
[----:B------:R-:W-:Y:S01]  /*26e0*/  FMNMX.FTZ R2, R37, R2, !PT ;  /* 0x0000000225027209 */ /* 0x000fe20007810000 */
[-CC-:B------:R-:W-:Y:S01]  /*26f0*/  FFMA.FTZ R81, R81, R0.reuse, -R10.reuse ;  /* 0x0000000051517223 */ /* 0x180fe2000001080a */
[----:B-1----:R-:W-:Y:S01]  /*2700*/  FSEL R13, R64, -INF , P4 ;  /* 0xff800000400d7808 */ /* 0x002fe20002000000 */
[--C-:B------:R-:W-:Y:S01]  /*2710*/  FFMA.FTZ R83, R83, R0, -R10.reuse ;  /* 0x0000000053537223 */ /* 0x100fe2000001080a */
[----:B------:R-:W-:Y:S01]  /*2720*/  FMNMX.FTZ R2, R43, R2, !PT ;  /* 0x000000022b027209 */ /* 0x000fe20007810000 */
[-CC-:B------:R-:W-:Y:S01]  /*2730*/  FFMA.FTZ R85, R85, R0.reuse, -R10.reuse ;  /* 0x0000000055557223 */ /* 0x180fe2000001080a */
[--C-:B------:R-:W-:Y:S01]  /*2740*/  FFMA.FTZ R87, R87, R0, -R10.reuse ;  /* 0x0000000057577223 */ /* 0x100fe2000001080a */
[----:B------:R-:W1:Y:S01]  /*2750*/  MUFU.EX2 R12, R27 ;  /* 0x0000001b000c7308 */ /* 0x000e620000000800 */
        /* <DEDUP_REMOVED lines=13> */
[----:B------:R-:W-:Y:S01]  /*2830*/  FFMA.FTZ R10, R71, R0, -R10 ;  /* 0x00000000470a7223 */ /* 0x000fe2000001080a */
[----:B------:R-:W-:Y:S01]  /*2840*/  MOV R71, R119 ;  /* 0x0000007700477202 */ /* 0x000fe20000000f00 */
[----:B------:R2:W-:Y:S01]  /*2850*/  MUFU.EX2 R18, R35 ;  /* 0x0000002300127308 */ /* 0x0005e20000000800 */
[----:B------:R-:W-:Y:S01]  /*2860*/  FMNMX.FTZ R2, R49, R2, !PT ;  /* 0x0000000231027209 */ /* 0x000fe20007810000 */
[----:B-1----:R-:W-:Y:S01]  /*2870*/  FADD.FTZ R34, R189, R12 ;  /* 0x0000000cbd227221 */ /* 0x002fe20000010000 */
[----:B------:R-:W-:Y:S01]  /*2880*/  F2FP.BF16.F32.PACK_AB R189, R12, R189 ;  /* 0x000000bd0cbd723e */ /* 0x000fe200000010ff */
[--C-:B------:R-:W-:Y:S01]  /*2890*/  IMAD.MOV.U32 R64, RZ, RZ, R119.reuse ;  /* 0x000000ffff407224 */ /* 0x100fe200078e0077 */
[----:B------:R-:W-:Y:S01]  /*28a0*/  FMNMX.FTZ R2, R55, R2, !PT ;  /* 0x0000000237027209 */ /* 0x000fe20007810000 */
[--C-:B------:R-:W-:Y:S01]  /*28b0*/  IMAD.MOV.U32 R60, RZ, RZ, R119.reuse ;  /* 0x000000ffff3c7224 */ /* 0x100fe200078e0077 */
[-C--:B------:R-:W-:Y:S01]  /*28c0*/  MOV R68, R119.reuse ;  /* 0x0000007700447202 */ /* 0x080fe20000000f00 */
[----:B------:R-:W-:Y:S01]  /*28d0*/  MUFU.EX2 R23, R23 ;  /* 0x0000001700177308 */ /* 0x000fe20000000800 */
[----:B------:R-:W-:Y:S01]  /*28e0*/  FMNMX.FTZ R2, R53, R2, !PT ;  /* 0x0000000235027209 */ /* 0x000fe20007810000 */
[----:B0-----:R-:W-:Y:S01]  /*28f0*/  IMAD.MOV.U32 R31, RZ, RZ, R119 ;  /* 0x000000ffff1f7224 */ /* 0x001fe200078e0077 */
[----:B--2---:R-:W-:-:S02]  /*2900*/  MOV R35, R119 ;  /* 0x0000007700237202 */ /* 0x004fc40000000f00 */
[----:B------:R-:W-:-:S03]  /*2910*/  FMNMX.FTZ R2, R59, R2, !PT ;  /* 0x000000023b027209 */ /* 0x000fc60007810000 */
[----:B------:R0:W1:Y:S01]  /*2920*/  MUFU.EX2 R20, R39 ;  /* 0x0000002700147308 */ /* 0x0000620000000800 */
[----:B------:R-:W-:-:S04]  /*2930*/  FMNMX.FTZ R2, R57, R2, !PT ;  /* 0x0000000239027209 */ /* 0x000fc80007810000 */
[----:B------:R-:W-:-:S03]  /*2940*/  FMNMX.FTZ R2, R9, R2, !PT ;  /* 0x0000000209027209 */ /* 0x000fc60007810000 */
[----:B------:R-:W-:Y:S01]  /*2950*/  MUFU.EX2 R73, R73 ;  /* 0x0000004900497308 */ /* 0x000fe20000000800 */
[----:B------:R-:W-:Y:S01]  /*2960*/  FMNMX.FTZ R2, R61, R2, !PT ;  /* 0x000000023d027209 */ /* 0x000fe20007810000 */
[----:B0-----:R-:W-:-:S03]  /*2970*/  IMAD.MOV.U32 R39, RZ, RZ, R119 ;  /* 0x000000ffff277224 */ /* 0x001fc600078e0077 */
[----:B------:R-:W-:-:S03]  /*2980*/  FMNMX.FTZ R2, R13, R2, !PT ;  /* 0x000000020d027209 */ /* 0x000fc60007810000 */
[----:B------:R0:W2:Y:S01]  /*2990*/  MUFU.EX2 R22, R75 ;  /* 0x0000004b00167308 */ /* 0x0000a20000000800 */
[----:B------:R-:W-:Y:S02]  /*29a0*/  FMNMX.FTZ R2, R65, R2, !PT ;  /* 0x0000000241027209 */ /* 0x000fe40007810000 */
[----:B-1----:R-:W-:Y:S02]  /*29b0*/  F2FP.BF16.F32.PACK_AB R187, R20, R23 ;  /* 0x0000001714bb723e */ /* 0x002fe400000010ff */
[----:B------:R-:W-:-:S03]  /*29c0*/  FMNMX.FTZ R2, R19, R2, !PT ;  /* 0x0000000213027209 */ /* 0x000fc60007810000 */
[----:B------:R-:W-:Y:S01]  /*29d0*/  MUFU.EX2 R77, R77 ;  /* 0x0000004d004d7308 */ /* 0x000fe20000000800 */
[----:B------:R-:W-:Y:S01]  /*29e0*/  FMNMX.FTZ R2, R69, R2, !PT ;  /* 0x0000000245027209 */ /* 0x000fe20007810000 */
[----:B0-----:R-:W-:-:S04]  /*29f0*/  IMAD.MOV.U32 R75, RZ, RZ, R119 ;  /* 0x000000ffff4b7224 */ /* 0x001fc800078e0077 */
[----:B------:R-:W0:Y:S02]  /*2a00*/  SHFL.BFLY PT, R3, R2, 0x2, 0x1f ;  /* 0x0c401f0002037f89 */ /* 0x000e2400000e0000 */
[----:B------:R1:W3:Y:S01]  /*2a10*/  MUFU.EX2 R24, R79 ;  /* 0x0000004f00187308 */ /* 0x0002e20000000800 */
[----:B--2---:R-:W-:-:S07]  /*2a20*/  F2FP.BF16.F32.PACK_AB R181, R22, R73 ;  /* 0x0000004916b5723e */ /* 0x004fce00000010ff */
[----:B------:R-:W-:Y:S01]  /*2a30*/  MUFU.EX2 R81, R81 ;  /* 0x0000005100517308 */ /* 0x000fe20000000800 */
[----:B-1----:R-:W-:-:S07]  /*2a40*/  IMAD.MOV.U32 R79, RZ, RZ, R119 ;  /* 0x000000ffff4f7224 */ /* 0x002fce00078e0077 */
[----:B------:R1:W2:Y:S01]  /*2a50*/  MUFU.EX2 R26, R83 ;  /* 0x00000053001a7308 */ /* 0x0002a20000000800 */
[----:B---3--:R-:W-:Y:S02]  /*2a60*/  F2FP.BF16.F32.PACK_AB R183, R24, R77 ;  /* 0x0000004d18b7723e */ /* 0x008fe400000010ff */
[----:B0-----:R-:W-:-:S05]  /*2a70*/  FMNMX.FTZ R8, R2, R3, !PT ;  /* 0x0000000302087209 */ /* 0x001fca0007810000 */
[----:B------:R-:W-:Y:S01]  /*2a80*/  MUFU.EX2 R85, R85 ;  /* 0x0000005500557308 */ /* 0x000fe20000000800 */
[----:B-1----:R-:W-:Y:S01]  /*2a90*/  IMAD.MOV.U32 R83, RZ, RZ, R119 ;  /* 0x000000ffff537224 */ /* 0x002fe200078e0077 */
[----:B------:R-:W0:Y:S06]  /*2aa0*/  SHFL.BFLY PT, R3, R8, 0x1, 0x1f ;  /* 0x0c201f0008037f89 */ /* 0x000e2c00000e0000 */
[----:B------:R1:W3:Y:S01]  /*2ab0*/  MUFU.EX2 R28, R87 ;  /* 0x00000057001c7308 */ /* 0x0002e20000000800 */
[----:B--2---:R-:W-:-:S07]  /*2ac0*/  F2FP.BF16.F32.PACK_AB R177, R26, R81 ;  /* 0x000000511ab1723e */ /* 0x004fce00000010ff */
[----:B------:R-:W-:Y:S01]  /*2ad0*/  MUFU.EX2 R89, R89 ;  /* 0x0000005900597308 */ /* 0x000fe20000000800 */
[----:B-1----:R-:W-:-:S07]  /*2ae0*/  IMAD.MOV.U32 R87, RZ, RZ, R119 ;  /* 0x000000ffff577224 */ /* 0x002fce00078e0077 */
[----:B------:R1:W2:Y:S01]  /*2af0*/  MUFU.EX2 R30, R91 ;  /* 0x0000005b001e7308 */ /* 0x0002a20000000800 */
[----:B---3--:R-:W-:Y:S02]  /*2b00*/  F2FP.BF16.F32.PACK_AB R179, R28, R85 ;  /* 0x000000551cb3723e */ /* 0x008fe400000010ff */
[----:B0-----:R-:W-:-:S04]  /*2b10*/  FMNMX.FTZ R3, R8, R3, !PT ;  /* 0x0000000308037209 */ /* 0x001fc80007810000 */
[C---:B------:R-:W-:Y:S01]  /*2b20*/  FSETP.NEU.FTZ.AND P1, PT, R3.reuse, -INF , PT ;  /* 0xff8000000300780b */ /* 0x040fe20003f3d000 */
[----:B------:R-:W-:Y:S01]  /*2b30*/  FMUL.FTZ R2, R3, R0 ;  /* 0x0000000003027220 */ /* 0x000fe20000410000 */
[----:B------:R-:W-:Y:S01]  /*2b40*/  MUFU.EX2 R93, R93 ;  /* 0x0000005d005d7308 */ /* 0x000fe20000000800 */
[----:B-1----:R-:W-:-:S03]  /*2b50*/  IMAD.MOV.U32 R91, RZ, RZ, R119 ;  /* 0x000000ffff5b7224 */ /* 0x002fc600078e0077 */
[----:B------:R-:W-:Y:S02]  /*2b60*/  FSEL R2, R2, RZ, P1 ;  /* 0x000000ff02027208 */ /* 0x000fe40000800000 */
[----:B------:R-:W-:Y:S02]  /*2b70*/  PLOP3.LUT P1, PT, PT, PT, UP0, 0x80, 0x0 ;  /* 0x000000000000781c */ /* 0x000fe40003f2f008 */
        /* <DEDUP_REMOVED lines=16> */
[----:B------:R0:W1:Y:S01]  /*2c80*/  MUFU.EX2 R188, R25 ;  /* 0x0000001900bc7308 */ /* 0x0000620000000800 */
[-CC-:B------:R-:W-:Y:S01]  /*2c90*/  FFMA.FTZ R55, R55, R0.reuse, -R2.reuse ;  /* 0x0000000037377223 */ /* 0x180fe20000010802 */
[-CC-:B------:R-:W-:Y:S01]  /*2ca0*/  FFMA.FTZ R53, R53, R0.reuse, -R2.reuse ;  /* 0x0000000035357223 */ /* 0x180fe20000010802 */
[-CC-:B------:R-:W-:Y:S01]  /*2cb0*/  FFMA.FTZ R59, R59, R0.reuse, -R2.reuse ;  /* 0x000000003b3b7223 */ /* 0x180fe20000010802 */
[-CC-:B------:R-:W-:Y:S01]  /*2cc0*/  FFMA.FTZ R57, R57, R0.reuse, -R2.reuse ;  /* 0x0000000039397223 */ /* 0x180fe20000010802 */
[-CC-:B------:R-:W-:Y:S01]  /*2cd0*/  FFMA.FTZ R9, R9, R0.reuse, -R2.reuse ;  /* 0x0000000009097223 */ /* 0x180fe20000010802 */
[-CC-:B------:R-:W-:Y:S01]  /*2ce0*/  FFMA.FTZ R61, R61, R0.reuse, -R2.reuse ;  /* 0x000000003d3d7223 */ /* 0x180fe20000010802 */
[-C--:B------:R-:W-:Y:S01]  /*2cf0*/  FFMA.FTZ R13, R13, R0.reuse, -R2 ;  /* 0x000000000d0d7223 */ /* 0x080fe20000010802 */
[----:B------:R-:W3:Y:S01]  /*2d00*/  MUFU.EX2 R15, R15 ;  /* 0x0000000f000f7308 */ /* 0x000ee20000000800 */
[----:B0-----:R-:W-:Y:S01]  /*2d10*/  FADD.FTZ R25, R191, R34 ;  /* 0x00000022bf197221 */ /* 0x001fe20000010000 */
[C---:B------:R-:W-:Y:S01]  /*2d20*/  F2FP.BF16.F32.PACK_AB R191, R14.reuse, R191 ;  /* 0x000000bf0ebf723e */ /* 0x040fe200000010ff */
[-CC-:B------:R-:W-:Y:S01]  /*2d30*/  FFMA.FTZ R65, R65, R0.reuse, -R2.reuse ;  /* 0x0000000041417223 */ /* 0x180fe20000010802 */
[-CC-:B------:R-:W-:Y:S01]  /*2d40*/  FFMA.FTZ R19, R19, R0.reuse, -R2.reuse ;  /* 0x0000000013137223 */ /* 0x180fe20000010802 */
[----:B------:R-:W-:Y:S01]  /*2d50*/  FADD.FTZ R34, R14, R25 ;  /* 0x000000190e227221 */ /* 0x000fe20000010000 */
[----:B------:R-:W-:Y:S01]  /*2d60*/  FFMA.FTZ R2, R69, R0, -R2 ;  /* 0x0000000045027223 */ /* 0x000fe20000010802 */
[----:B--2---:R-:W-:Y:S01]  /*2d70*/  F2FP.BF16.F32.PACK_AB R173, R30, R89 ;  /* 0x000000591ead723e */ /* 0x004fe200000010ff */
[----:B------:R0:W2:Y:S01]  /*2d80*/  MUFU.EX2 R190, R29 ;  /* 0x0000001d00be7308 */ /* 0x0000a20000000800 */
[----:B------:R-:W-:Y:S01]  /*2d90*/  FADD.FTZ R25, R185, R34 ;  /* 0x00000022b9197221 */ /* 0x000fe20000010000 */
[----:B-1----:R-:W-:Y:S01]  /*2da0*/  FADD.FTZ R34, R11, R188 ;  /* 0x000000bc0b227221 */ /* 0x002fe20000010000 */
[----:B------:R-:W-:Y:S01]  /*2db0*/  F2FP.BF16.F32.PACK_AB R188, R188, R11 ;  /* 0x0000000bbcbc723e */ /* 0x000fe200000010ff */
[----:B------:R-:W-:-:S02]  /*2dc0*/  IMAD.MOV.U32 R69, RZ, RZ, R119 ;  /* 0x000000ffff457224 */ /* 0x000fc400078e0077 */
[----:B------:R-:W-:Y:S01]  /*2dd0*/  FADD.FTZ R36, R18, R25 ;  /* 0x0000001912247221 */ /* 0x000fe20000010000 */
[----:B------:R-:W-:Y:S01]  /*2de0*/  F2FP.BF16.F32.PACK_AB R175, R32, R93 ;  /* 0x0000005d20af723e */ /* 0x000fe200000010ff */
[----:B------:R-:W-:Y:S01]  /*2df0*/  IMAD.MOV.U32 R63, RZ, RZ, R119 ;  /* 0x000000ffff3f7224 */ /* 0x000fe200078e0077 */
[----:B------:R-:W1:Y:S01]  /*2e00*/  MUFU.EX2 R17, R17 ;  /* 0x0000001100117308 */ /* 0x000e620000000800 */
[----:B------:R-:W-:Y:S01]  /*2e10*/  FADD.FTZ R27, R23, R36 ;  /* 0x00000024171b7221 */ /* 0x000fe20000010000 */
[----:B---3--:R-:W-:Y:S01]  /*2e20*/  FADD.FTZ R25, R15, R34 ;  /* 0x000000220f197221 */ /* 0x008fe20000010000 */
[----:B------:R-:W-:Y:S02]  /*2e30*/  F2FP.BF16.F32.PACK_AB R185, R18, R185 ;  /* 0x000000b912b9723e */ /* 0x000fe400000010ff */
[----:B------:R-:W-:Y:S01]  /*2e40*/  FADD.FTZ R36, R20, R27 ;  /* 0x0000001b14247221 */ /* 0x000fe20000010000 */
[----:B0-----:R-:W-:Y:S02]  /*2e50*/  MOV R29, R119 ;  /* 0x00000077001d7202 */ /* 0x001fe40000000f00 */
[----:B------:R0:W3:Y:S01]  /*2e60*/  MUFU.EX2 R184, R33 ;  /* 0x0000002100b87308 */ /* 0x0000e20000000800 */
[C---:B--2---:R-:W-:Y:S01]  /*2e70*/  FADD.FTZ R34, R190.reuse, R25 ;  /* 0x00000019be227221 */ /* 0x044fe20000010000 */
[----:B------:R-:W-:Y:S01]  /*2e80*/  FADD.FTZ R27, R73, R36 ;  /* 0x00000024491b7221 */ /* 0x000fe20000010000 */
[----:B------:R-:W-:Y:S01]  /*2e90*/  F2FP.BF16.F32.PACK_AB R190, R190, R15 ;  /* 0x0000000fbebe723e */ /* 0x000fe200000010ff */
[----:B------:R-:W-:-:S02]  /*2ea0*/  IMAD.MOV.U32 R73, RZ, RZ, R119 ;  /* 0x000000ffff497224 */ /* 0x000fc400078e0077 */
[----:B------:R-:W-:Y:S02]  /*2eb0*/  FADD.FTZ R36, R22, R27 ;  /* 0x0000001b16247221 */ /* 0x000fe40000010000 */
[----:B------:R-:W2:Y:S01]  /*2ec0*/  MUFU.EX2 R21, R21 ;  /* 0x0000001500157308 */ /* 0x000ea20000000800 */
[----:B-1----:R-:W-:Y:S01]  /*2ed0*/  FADD.FTZ R25, R17, R34 ;  /* 0x0000002211197221 */ /* 0x002fe20000010000 */
[----:B------:R-:W-:Y:S01]  /*2ee0*/  FADD.FTZ R27, R77, R36 ;  /* 0x000000244d1b7221 */ /* 0x000fe20000010000 */
[--C-:B------:R-:W-:Y:S02]  /*2ef0*/  IMAD.MOV.U32 R77, RZ, RZ, R119.reuse ;  /* 0x000000ffff4d7224 */ /* 0x100fe400078e0077 */
[----:B0-----:R-:W-:Y:S02]  /*2f00*/  IMAD.MOV.U32 R33, RZ, RZ, R119 ;  /* 0x000000ffff217224 */ /* 0x001fe400078e0077 */
[----:B------:R-:W-:Y:S01]  /*2f10*/  FADD.FTZ R36, R24, R27 ;  /* 0x0000001b18247221 */ /* 0x000fe20000010000 */
[----:B------:R-:W-:Y:S01]  /*2f20*/  IMAD.MOV.U32 R24, RZ, RZ, R119 ;  /* 0x000000ffff187224 */ /* 0x000fe200078e0077 */
[----:B------:R0:W1:Y:S01]  /*2f30*/  MUFU.EX2 R186, R37 ;  /* 0x0000002500ba7308 */ /* 0x0000620000000800 */
[C---:B---3--:R-:W-:Y:S01]  /*2f40*/  FADD.FTZ R34, R184.reuse, R25 ;  /* 0x00000019b8227221 */ /* 0x048fe20000010000 */
[----:B------:R-:W-:Y:S01]  /*2f50*/  FADD.FTZ R27, R81, R36 ;  /* 0x00000024511b7221 */ /* 0x000fe20000010000 */
[----:B------:R-:W-:Y:S01]  /*2f60*/  F2FP.BF16.F32.PACK_AB R184, R184, R17 ;  /* 0x00000011b8b8723e */ /* 0x000fe200000010ff */
[----:B------:R-:W-:-:S02]  /*2f70*/  IMAD.MOV.U32 R81, RZ, RZ, R119 ;  /* 0x000000ffff517224 */ /* 0x000fc400078e0077 */
[----:B------:R-:W-:Y:S01]  /*2f80*/  FADD.FTZ R36, R26, R27 ;  /* 0x0000001b1a247221 */ /* 0x000fe20000010000 */
[----:B------:R-:W-:Y:S01]  /*2f90*/  MOV R26, R119 ;  /* 0x00000077001a7202 */ /* 0x000fe20000000f00 */
[----:B------:R-:W3:Y:S01]  /*2fa0*/  MUFU.EX2 R43, R43 ;  /* 0x0000002b002b7308 */ /* 0x000ee20000000800 */
[----:B--2---:R-:W-:Y:S01]  /*2fb0*/  FADD.FTZ R25, R21, R34 ;  /* 0x0000002215197221 */ /* 0x004fe20000010000 */
[----:B------:R-:W-:Y:S01]  /*2fc0*/  FADD.FTZ R27, R85, R36 ;  /* 0x00000024551b7221 */ /* 0x000fe20000010000 */
[--C-:B------:R-:W-:Y:S02]  /*2fd0*/  IMAD.MOV.U32 R85, RZ, RZ, R119.reuse ;  /* 0x000000ffff557224 */ /* 0x100fe400078e0077 */
[----:B0-----:R-:W-:Y:S02]  /*2fe0*/  IMAD.MOV.U32 R37, RZ, RZ, R119 ;  /* 0x000000ffff257224 */ /* 0x001fe400078e0077 */
[----:B------:R-:W-:Y:S01]  /*2ff0*/  FADD.FTZ R36, R28, R27 ;  /* 0x0000001b1c247221 */ /* 0x000fe20000010000 */
[----:B------:R-:W-:Y:S01]  /*3000*/  IMAD.MOV.U32 R28, RZ, RZ, R119 ;  /* 0x000000ffff1c7224 */ /* 0x000fe200078e0077 */
[----:B------:R0:W2:Y:S01]  /*3010*/  MUFU.EX2 R180, R41 ;  /* 0x0000002900b47308 */ /* 0x0000a20000000800 */
[C---:B-1----:R-:W-:Y:S01]  /*3020*/  FADD.FTZ R34, R186.reuse, R25 ;  /* 0x00000019ba227221 */ /* 0x042fe20000010000 */
[----:B------:R-:W-:Y:S01]  /*3030*/  FADD.FTZ R27, R89, R36 ;  /* 0x00000024591b7221 */ /* 0x000fe20000010000 */
[----:B------:R-:W-:Y:S01]  /*3040*/  F2FP.BF16.F32.PACK_AB R186, R186, R21 ;  /* 0x00000015baba723e */ /* 0x000fe200000010ff */
[----:B------:R-:W-:-:S02]  /*3050*/  IMAD.MOV.U32 R89, RZ, RZ, R119 ;  /* 0x000000ffff597224 */ /* 0x000fc400078e0077 */
[----:B------:R-:W-:Y:S01]  /*3060*/  FADD.FTZ R14, R30, R27 ;  /* 0x0000001b1e0e7221 */ /* 0x000fe20000010000 */
[--C-:B------:R-:W-:Y:S01]  /*3070*/  IMAD.MOV.U32 R36, RZ, RZ, R119.reuse ;  /* 0x000000ffff247224 */ /* 0x100fe200078e0077 */
[----:B------:R-:W1:Y:S01]  /*3080*/  MUFU.EX2 R47, R47 ;  /* 0x0000002f002f7308 */ /* 0x000e620000000800 */
[----:B---3--:R-:W-:Y:S01]  /*3090*/  FADD.FTZ R25, R43, R34 ;  /* 0x000000222b197221 */ /* 0x008fe20000010000 */
[----:B0-----:R-:W-:Y:S01]  /*30a0*/  MOV R41, R119 ;  /* 0x0000007700297202 */ /* 0x001fe20000000f00 */
[--C-:B------:R-:W-:Y:S02]  /*30b0*/  IMAD.MOV.U32 R30, RZ, RZ, R119.reuse ;  /* 0x000000ffff1e7224 */ /* 0x100fe400078e0077 */
[----:B------:R-:W-:-:S03]  /*30c0*/  IMAD.MOV.U32 R27, RZ, RZ, R119 ;  /* 0x000000ffff1b7224 */ /* 0x000fc600078e0077 */
[----:B------:R0:W3:Y:S01]  /*30d0*/  MUFU.EX2 R182, R45 ;  /* 0x0000002d00b67308 */ /* 0x0000e20000000800 */
[C---:B--2---:R-:W-:Y:S01]  /*30e0*/  FADD.FTZ R34, R180.reuse, R25 ;  /* 0x00000019b4227221 */ /* 0x044fe20000010000 */
[----:B------:R-:W-:Y:S01]  /*30f0*/  F2FP.BF16.F32.PACK_AB R180, R180, R43 ;  /* 0x0000002bb4b4723e */ /* 0x000fe200000010ff */
[----:B------:R-:W-:-:S05]  /*3100*/  IMAD.MOV.U32 R43, RZ, RZ, R119 ;  /* 0x000000ffff2b7224 */ /* 0x000fca00078e0077 */
[----:B------:R-:W2:Y:S01]  /*3110*/  MUFU.EX2 R51, R51 ;  /* 0x0000003300337308 */ /* 0x000ea20000000800 */
[----:B-1----:R-:W-:Y:S01]  /*3120*/  FADD.FTZ R25, R47, R34 ;  /* 0x000000222f197221 */ /* 0x002fe20000010000 */
[----:B0-----:R-:W-:-:S06]  /*3130*/  IMAD.MOV.U32 R45, RZ, RZ, R119 ;  /* 0x000000ffff2d7224 */ /* 0x001fcc00078e0077 */
[----:B------:R0:W1:Y:S01]  /*3140*/  MUFU.EX2 R176, R49 ;  /* 0x0000003100b07308 */ /* 0x0000620000000800 */
[C---:B---3--:R-:W-:Y:S01]  /*3150*/  FADD.FTZ R34, R182.reuse, R25 ;  /* 0x00000019b6227221 */ /* 0x048fe20000010000 */
[----:B------:R-:W-:Y:S02]  /*3160*/  F2FP.BF16.F32.PACK_AB R182, R182, R47 ;  /* 0x0000002fb6b6723e */ /* 0x000fe400000010ff */
[----:B------:R-:W-:-:S04]  /*3170*/  MOV R47, R119 ;  /* 0x00000077002f7202 */ /* 0x000fc80000000f00 */
[----:B------:R-:W3:Y:S01]  /*3180*/  MUFU.EX2 R55, R55 ;  /* 0x0000003700377308 */ /* 0x000ee20000000800 */
[----:B--2---:R-:W-:Y:S01]  /*3190*/  FADD.FTZ R25, R51, R34 ;  /* 0x0000002233197221 */ /* 0x004fe20000010000 */
[--C-:B0-----:R-:W-:Y:S02]  /*31a0*/  IMAD.MOV.U32 R49, RZ, RZ, R119.reuse ;  /* 0x000000ffff317224 */ /* 0x101fe400078e0077 */
[----:B------:R-:W-:-:S04]  /*31b0*/  IMAD.MOV.U32 R34, RZ, RZ, R119 ;  /* 0x000000ffff227224 */ /* 0x000fc800078e0077 */
[----:B------:R0:W2:Y:S01]  /*31c0*/  MUFU.EX2 R178, R53 ;  /* 0x0000003500b27308 */ /* 0x0000a20000000800 */
[C---:B-1----:R-:W-:Y:S01]  /*31d0*/  FADD.FTZ R12, R176.reuse, R25 ;  /* 0x00000019b00c7221 */ /* 0x042fe20000010000 */
[----:B------:R-:W-:Y:S01]  /*31e0*/  FADD.FTZ R25, R93, R14 ;  /* 0x0000000e5d197221 */ /* 0x000fe20000010000 */
[----:B------:R-:W-:Y:S01]  /*31f0*/  F2FP.BF16.F32.PACK_AB R176, R176, R51 ;  /* 0x00000033b0b0723e */ /* 0x000fe200000010ff */
[----:B------:R-:W-:Y:S02]  /*3200*/  IMAD.MOV.U32 R93, RZ, RZ, R119 ;  /* 0x000000ffff5d7224 */ /* 0x000fe400078e0077 */
[----:B------:R-:W-:Y:S01]  /*3210*/  FADD.FTZ R14, R32, R25 ;  /* 0x00000019200e7221 */ /* 0x000fe20000010000 */
[----:B------:R-:W-:Y:S01]  /*3220*/  IMAD.MOV.U32 R51, RZ, RZ, R119 ;  /* 0x000000ffff337224 */ /* 0x000fe200078e0077 */
[----:B------:R-:W1:Y:S01]  /*3230*/  MUFU.EX2 R95, R95 ;  /* 0x0000005f005f7308 */ /* 0x000e620000000800 */
[----:B---3--:R-:W-:Y:S01]  /*3240*/  FADD.FTZ R23, R55, R12 ;  /* 0x0000000c37177221 */ /* 0x008fe20000010000 */
[----:B0-----:R-:W-:-:S02]  /*3250*/  MOV R53, R119 ;  /* 0x0000007700357202 */ /* 0x001fc40000000f00 */
[----:B------:R-:W-:-:S04]  /*3260*/  MOV R32, R119 ;  /* 0x0000007700207202 */ /* 0x000fc80000000f00 */
[----:B------:R-:W0:Y:S01]  /*3270*/  MUFU.EX2 R59, R59 ;  /* 0x0000003b003b7308 */ /* 0x000e220000000800 */
[C---:B--2---:R-:W-:Y:S01]  /*3280*/  FADD.FTZ R12, R178.reuse, R23 ;  /* 0x00000017b20c7221 */ /* 0x044fe20000010000 */
[----:B------:R-:W-:Y:S01]  /*3290*/  F2FP.BF16.F32.PACK_AB R178, R178, R55 ;  /* 0x00000037b2b2723e */ /* 0x000fe200000010ff */
[----:B------:R-:W-:-:S05]  /*32a0*/  IMAD.MOV.U32 R55, RZ, RZ, R119 ;  /* 0x000000ffff377224 */ /* 0x000fca00078e0077 */
[----:B------:R2:W3:Y:S01]  /*32b0*/  MUFU.EX2 R8, R67 ;  /* 0x0000004300087308 */ /* 0x0004e20000000800 */
[----:B-1----:R-:W-:-:S07]  /*32c0*/  FADD.FTZ R25, R95, R14 ;  /* 0x0000000e5f197221 */ /* 0x002fce0000010000 */
[----:B------:R1:W4:Y:S01]  /*32d0*/  MUFU.EX2 R172, R57 ;  /* 0x0000003900ac7308 */ /* 0x0003220000000800 */
[----:B0-----:R-:W-:Y:S01]  /*32e0*/  FADD.FTZ R23, R59, R12 ;  /* 0x0000000c3b177221 */ /* 0x001fe20000010000 */
[----:B--2---:R-:W-:-:S06]  /*32f0*/  IMAD.MOV.U32 R67, RZ, RZ, R119 ;  /* 0x000000ffff437224 */ /* 0x004fcc00078e0077 */
[----:B------:R-:W0:Y:S01]  /*3300*/  MUFU.EX2 R97, R97 ;  /* 0x0000006100617308 */ /* 0x000e220000000800 */
[C---:B---3--:R-:W-:Y:S01]  /*3310*/  FADD.FTZ R14, R8.reuse, R25 ;  /* 0x00000019080e7221 */ /* 0x048fe20000010000 */
[----:B------:R-:W-:Y:S01]  /*3320*/  F2FP.BF16.F32.PACK_AB R169, R8, R95 ;  /* 0x0000005f08a9723e */ /* 0x000fe200000010ff */
[--C-:B------:R-:W-:Y:S02]  /*3330*/  IMAD.MOV.U32 R95, RZ, RZ, R119.reuse ;  /* 0x000000ffff5f7224 */ /* 0x100fe400078e0077 */
[----:B-1----:R-:W-:-:S03]  /*3340*/  IMAD.MOV.U32 R57, RZ, RZ, R119 ;  /* 0x000000ffff397224 */ /* 0x002fc600078e0077 */
[----:B------:R-:W1:Y:S01]  /*3350*/  MUFU.EX2 R9, R9 ;  /* 0x0000000900097308 */ /* 0x000e620000000800 */
[C---:B----4-:R-:W-:Y:S01]  /*3360*/  FADD.FTZ R12, R172.reuse, R23 ;  /* 0x00000017ac0c7221 */ /* 0x050fe20000010000 */
[----:B------:R-:W-:Y:S02]  /*3370*/  F2FP.BF16.F32.PACK_AB R172, R172, R59 ;  /* 0x0000003bacac723e */ /* 0x000fe400000010ff */
[----:B------:R-:W-:-:S04]  /*3380*/  MOV R59, R119 ;  /* 0x00000077003b7202 */ /* 0x000fc80000000f00 */
[----:B------:R-:W2:Y:S01]  /*3390*/  MUFU.EX2 R10, R10 ;  /* 0x0000000a000a7308 */ /* 0x000ea20000000800 */
[----:B0-----:R-:W-:-:S07]  /*33a0*/  FADD.FTZ R25, R97, R14 ;  /* 0x0000000e61197221 */ /* 0x001fce0000010000 */
[----:B------:R0:W3:Y:S01]  /*33b0*/  MUFU.EX2 R174, R61 ;  /* 0x0000003d00ae7308 */ /* 0x0000e20000000800 */
[----:B-1----:R-:W-:-:S07]  /*33c0*/  FADD.FTZ R23, R9, R12 ;  /* 0x0000000c09177221 */ /* 0x002fce0000010000 */
[----:B------:R-:W1:Y:S01]  /*33d0*/  MUFU.EX2 R13, R13 ;  /* 0x0000000d000d7308 */ /* 0x000e620000000800 */
[C---:B--2---:R-:W-:Y:S01]  /*33e0*/  FADD.FTZ R8, R10.reuse, R25 ;  /* 0x000000190a087221 */ /* 0x044fe20000010000 */
[----:B------:R-:W-:Y:S01]  /*33f0*/  F2FP.BF16.F32.PACK_AB R171, R10, R97 ;  /* 0x000000610aab723e */ /* 0x000fe200000010ff */
[--C-:B------:R-:W-:Y:S02]  /*3400*/  IMAD.MOV.U32 R97, RZ, RZ, R119.reuse ;  /* 0x000000ffff617224 */ /* 0x100fe400078e0077 */
[--C-:B0-----:R-:W-:Y:S02]  /*3410*/  IMAD.MOV.U32 R61, RZ, RZ, R119.reuse ;  /* 0x000000ffff3d7224 */ /* 0x101fe400078e0077 */
[----:B------:R-:W-:Y:S01]  /*3420*/  IMAD.MOV.U32 R25, RZ, RZ, R119 ;  /* 0x000000ffff197224 */ /* 0x000fe200078e0077 */
[----:B------:R0:W2:Y:S01]  /*3430*/  MUFU.EX2 R168, R65 ;  /* 0x0000004100a87308 */ /* 0x0000a20000000800 */
[C---:B---3--:R-:W-:Y:S01]  /*3440*/  FADD.FTZ R10, R174.reuse, R23 ;  /* 0x00000017ae0a7221 */ /* 0x048fe20000010000 */
[----:B------:R-:W-:-:S06]  /*3450*/  F2FP.BF16.F32.PACK_AB R174, R174, R9 ;  /* 0x00000009aeae723e */ /* 0x000fcc00000010ff */
[----:B------:R-:W3:Y:S01]  /*3460*/  MUFU.EX2 R19, R19 ;  /* 0x0000001300137308 */ /* 0x000ee20000000800 */
[----:B-1----:R-:W-:Y:S01]  /*3470*/  FADD.FTZ R11, R13, R10 ;  /* 0x0000000a0d0b7221 */ /* 0x002fe20000010000 */
[----:B0-----:R-:W-:-:S06]  /*3480*/  MOV R65, R119 ;  /* 0x0000007700417202 */ /* 0x001fcc0000000f00 */
[----:B------:R-:W0:Y:S01]  /*3490*/  MUFU.EX2 R2, R2 ;  /* 0x0000000200027308 */ /* 0x000e220000000800 */
[C---:B--2---:R-:W-:Y:S01]  /*34a0*/  FADD.FTZ R10, R168.reuse, R11 ;  /* 0x0000000ba80a7221 */ /* 0x044fe20000010000 */
[----:B------:R-:W-:-:S03]  /*34b0*/  F2FP.BF16.F32.PACK_AB R168, R168, R13 ;  /* 0x0000000da8a8723e */ /* 0x000fc600000010ff */
[----:B---3--:R-:W-:Y:S01]  /*34c0*/  FADD.FTZ R11, R19, R10 ;  /* 0x0000000a130b7221 */ /* 0x008fe20000010000 */
[----:B------:R-:W-:-:S03]  /*34d0*/  IMAD.MOV.U32 R10, RZ, RZ, 0x3f800000 ;  /* 0x3f800000ff0a7424 */ /* 0x000fc600078e00ff */
[C---:B0-----:R-:W-:Y:S01]  /*34e0*/  FADD.FTZ R9, R2.reuse, R11 ;  /* 0x0000000b02097221 */ /* 0x041fe20000010000 */
[----:B------:R-:W-:Y:S01]  /*34f0*/  F2FP.BF16.F32.PACK_AB R170, R2, R19 ;  /* 0x0000001302aa723e */ /* 0x000fe200000010ff */
[----:B------:R-:W-:Y:S01]  /*3500*/  IMAD.MOV.U32 R2, RZ, RZ, 0x3f800000 ;  /* 0x3f800000ff027424 */ /* 0x000fe200078e00ff */
[----:B------:R-:W-:Y:S06]  /*3510*/  @!P1 BRA `(.L_x_3289) ;  /* 0x0000002000409947 */ /* 0x000fec0003800000 */
[----:B------:R-:W-:Y:S01]  /*3520*/  MOV R13, R4 ;  /* 0x00000004000d7202 */ /* 0x000fe20000000f00 */
[----:B------:R-:W-:Y:S01]  /*3530*/  IMAD.MOV.U32 R11, RZ, RZ, R3 ;  /* 0x000000ffff0b7224 */ /* 0x000fe200078e0003 */
[----:B------:R-:W-:Y:S01]  /*3540*/  CS2R R118, SRZ ;  /* 0x0000000000767805 */ /* 0x000fe2000001ff00 */
[----:B------:R-:W-:Y:S01]  /*3550*/  IMAD.MOV.U32 R2, RZ, RZ, 0x3f800000 ;  /* 0x3f800000ff027424 */ /* 0x000fe200078e00ff */
        /* <DEDUP_REMOVED lines=47> */
[----:B------:R-:W-:Y:S01]  /*3850*/  UMOV UR58, URZ ;  /* 0x0000003f003a7c82 */ /* 0x000fe20008000000 */
[----:B------:R-:W-:-:S05]  /*3860*/  UMOV UR59, URZ ;  /* 0x0000003f003b7c82 */ /* 0x000fca0008000000 */
.L_x_3300:
[----:B------:R-:W-:-:S04]  /*3870*/  UISETP.NE.AND UP0, UPT, UR59, 0x1, UPT ;  /* 0x000000013b00788c */ /* 0x000fc8000bf05270 */
[----:B------:R-:W-:-:S04]  /*3880*/  USEL UR56, URZ, 0x1, UP0 ;  /* 0x000000013f387887 */ /* 0x000fc80008000000 */
[----:B------:R-:W-:Y:S01]  /*3890*/  ULOP3.LUT UR56, UR58, UR56, URZ, 0x3c, !UPT ;  /* 0x000000383a387292 */ /* 0x000fe2000f8e3c3f */
[----:B------:R-:W-:Y:S11]  /*38a0*/  @!P0 BRA `(.L_x_3290) ;  /* 0x0000000000048947 */ /* 0x000ff60003800000 */
[----:B------:R-:W-:Y:S01]  /*38b0*/  BPT.TRAP 0x1 ;  /* 0x000000040000795c */ /* 0x000fe20000300000 */
.L_x_3290:
[----:B------:R-:W-:Y:S01]  /*38c0*/  UIADD3 UR4, UR59, 0x1, URZ ;  /* 0x000000013b047890 */ /* 0x000fe2000fffe03f */
[----:B------:R-:W-:-:S03]  /*38d0*/  MOV R0, UR56 ;  /* 0x0000003800007c02 */ /* 0x000fc60008000f00 */
[----:B------:R-:W-:Y:S01]  /*38e0*/  UISETP.NE.AND UP0, UPT, UR4, 0x2, UPT ;  /* 0x000000020400788c */ /* 0x000fe2000bf05270 */
[----:B------:R-:W-:-:S03]  /*38f0*/  SHF.L.U32 R0, R0, 0x1f, RZ ;  /* 0x0000001f00007819 */ /* 0x000fc600000006ff */
[----:B------:R-:W-:-:S04]  /*3900*/  USEL UR4, UR4, URZ, UP0 ;  /* 0x0000003f04047287 */ /* 0x000fc80008000000 */
[----:B------:R-:W-:Y:S02]  /*3910*/  ULEA UR61, UR4, UR38, 0x3 ;  /* 0x00000026043d7291 */ /* 0x000fe4000f8e183f */
[----:B------:R-:W-:-:S07]  /*3920*/  IMAD.U32 R5, RZ, RZ, UR4 ;  /* 0x00000004ff057e24 */ /* 0x000fce000f8e00ff */
[----:B------:R0:W1:Y:S01]  /*3930*/  SYNCS.PHASECHK.TRANS64.TRYWAIT P1, [UR61+0x30830], R0 ;  /* 0x03083000ff0075a7 */ /* 0x000062000802017d */
[----:B------:R-:W-:Y:S05]  /*3940*/  @!P0 BRA `(.L_x_3291) ;  /* 0x0000000000048947 */ /* 0x000fea0003800000 */
[----:B------:R-:W-:Y:S01]  /*3950*/  BPT.TRAP 0x1 ;  /* 0x000000040000795c */ /* 0x000fe20000300000 */
.L_x_3291:
[----:B-1----:R-:W-:Y:S05]  /*3960*/  @P1 BRA `(.L_x_3292) ;  /* 0x0000000000081947 */ /* 0x002fea0003800000 */
[----:B------:R-:W1:Y:S02]  /*3970*/  SYNCS.PHASECHK.TRANS64.TRYWAIT P1, [UR61+0x30830], R0 ;  /* 0x03083000ff0075a7 */ /* 0x000e64000802017d */
[----:B-1----:R-:W-:Y:S05]  /*3980*/  @!P1 BRA `(.L_x_3293) ;  /* 0x0000008800489947 */ /* 0x002fea0003800000 */
.L_x_3292:
        /* <DEDUP_REMOVED lines=13> */
[----:B------:R-:W-:Y:S01]  /*3a60*/  UIMAD UR6, UR6, 0x900, UR57 ;  /* 0x00000900060678a4 */ /* 0x000fe2000f8e0239 */
[-C--:B------:R-:W-:Y:S01]  /*3a70*/  FMUL.FTZ R24, R24, R10.reuse ;  /* 0x0000000a18187220 */ /* 0x080fe20000410000 */
[----:B------:R-:W-:Y:S01]  /*3a80*/  UMOV UR47, 0x40000040 ;  /* 0x40000040002f7882 */ /* 0x000fe20000000000 */
[----:B------:R-:W-:Y:S01]  /*3a90*/  UMOV UR51, 0x40000040 ;  /* 0x4000004000337882 */ /* 0x000fe20000000000 */
[----:B------:R-:W-:Y:S01]  /*3aa0*/  UIADD3 UR10, UR6, 0x2, URZ ;  /* 0x00000002060a7890 */ /* 0x000fe2000fffe03f */
[-C--:B------:R-:W-:Y:S01]  /*3ab0*/  FMUL.FTZ R25, R25, R10.reuse ;  /* 0x0000000a19197220 */ /* 0x080fe20000410000 */
[----:B------:R-:W-:Y:S01]  /*3ac0*/  UIADD3 UR14, UR6, 0x4, URZ ;  /* 0x00000004060e7890 */ /* 0x000fe2000fffe03f */
[----:B------:R-:W-:Y:S01]  /*3ad0*/  FMUL.FTZ R28, R28, R10 ;  /* 0x0000000a1c1c7220 */ /* 0x000fe20000410000 */
[----:B------:R-:W-:-:S02]  /*3ae0*/  UIADD3 UR18, UR6, 0x6, URZ ;  /* 0x0000000606127890 */ /* 0x000fc4000fffe03f */
[----:B------:R-:W-:Y:S01]  /*3af0*/  HGMMA.64x96x16.F32.BF16 R120, gdesc[UR4], RZ, !UPT, gsb0 ;  /* 0x01600000047879f0 */ /* 0x000fe2000c0018ff */
        /* <DEDUP_REMOVED lines=103> */
[----:B------:R-:W-:-:S05]  /*4170*/  FMUL.FTZ R119, R119, R2 ;  /* 0x0000000277777220 */ /* 0x000fca0000410000 */
        /* <DEDUP_REMOVED lines=32> */
[----:B------:R-:W-:Y:S05]  /*4380*/  @!P0 BRA `(.L_x_3294) ;  /* 0x0000000000048947 */ /* 0x000fea0003800000 */
[----:B------:R-:W-:Y:S01]  /*4390*/  BPT.TRAP 0x1 ;  /* 0x000000040000795c */ /* 0x000fe20000300000 */
.L_x_3294:
[----:B------:R-:W-:Y:S01]  /*43a0*/  ULEA UR4, UR59, UR38, 0x3 ;  /* 0x000000263b047291 */ /* 0x000fe2000f8e183f */
[----:B01----:R-:W-:-:S05]  /*43b0*/  IMAD.U32 R0, RZ, RZ, UR58 ;  /* 0x0000003aff007e24 */ /* 0x003fca000f8e00ff */
[----:B------:R-:W-:-:S04]  /*43c0*/  SHF.L.U32 R0, R0, 0x1f, RZ ;  /* 0x0000001f00007819 */ /* 0x000fc800000006ff */
[----:B------:R0:W1:Y:S01]  /*43d0*/  SYNCS.PHASECHK.TRANS64.TRYWAIT P1, [UR4+0x30850], R0 ;  /* 0x03085000ff0075a7 */ /* 0x0000620008020144 */
[----:B------:R-:W-:Y:S05]  /*43e0*/  @!P0 BRA `(.L_x_3295) ;  /* 0x0000000000048947 */ /* 0x000fea0003800000 */
[----:B------:R-:W-:Y:S01]  /*43f0*/  BPT.TRAP 0x1 ;  /* 0x000000040000795c */ /* 0x000fe20000300000 */
.L_x_3295:
[----:B-1----:R-:W-:Y:S05]  /*4400*/  @P1 BRA `(.L_x_3296) ;  /* 0x0000000000081947 */ /* 0x002fea0003800000 */
[----:B------:R-:W1:Y:S02]  /*4410*/  SYNCS.PHASECHK.TRANS64.TRYWAIT P1, [UR4+0x30850], R0 ;  /* 0x03085000ff0075a7 */ /* 0x000e640008020144 */
[----:B-1----:R-:W-:Y:S05]  /*4420*/  @!P1 BRA `(.L_x_3297) ;  /* 0x0000007c00b89947 */ /* 0x002fea0003800000 */
.L_x_3296:
[----:B------:R-:W-:Y:S01]  /*4430*/  UIADD3 UR5, UR38, 0x400, URZ ;  /* 0x0000040026057890 */ /* 0x000fe2000fffe03f */
[----:B------:R-:W-:Y:S01]  /*4440*/  WARPGROUP.ARRIVE ;  /* 0x00000000000079c5 */ /* 0x000fe20000000000 */
[----:B------:R-:W-:Y:S01]  /*4450*/  UMOV UR7, 0x40000040 ;  /* 0x4000004000077882 */ /* 0x000fe20000000000 */
[----:B------:R-:W-:Y:S01]  /*4460*/  UMOV UR11, 0x40000040 ;  /* 0x40000040000b7882 */ /* 0x000fe20000000000 */
[----:B------:R-:W-:-:S04]  /*4470*/  USHF.R.U32.HI UR5, URZ, 0x4, UR5 ;  /* 0x000000043f057899 */ /* 0x000fc80008011605 */
[----:B------:R-:W-:-:S04]  /*4480*/  ULOP3.LUT UR5, UR5, 0x3fff, URZ, 0xc0, !UPT ;  /* 0x00003fff05057892 */ /* 0x000fc8000f8ec03f */
[----:B------:R-:W-:-:S04]  /*4490*/  ULOP3.LUT UR5, UR5, 0x3000000, URZ, 0xfc, !UPT ;  /* 0x0300000005057892 */ /* 0x000fc8000f8efc3f */
[----:B------:R-:W-:-:S04]  /*44a0*/  UIMAD UR6, UR59, 0x900, UR5 ;  /* 0x000009003b0678a4 */ /* 0x000fc8000f8e0205 */
[----:B------:R-:W-:-:S05]  /*44b0*/  UIADD3 UR10, UR6, 0x80, URZ ;  /* 0x00000080060a7890 */ /* 0x000fca000fffe03f */
[----:B------:R-:W-:Y:S01]  /*44c0*/  HGMMA.64x192x16.F32.BF16 R24, R188, gdesc[UR4].tnspB, R24, gsb0 ;  /* 0x42e00004bc187df0 */ /* 0x000fe20008001818 */
[----:B------:R-:W-:Y:S02]  /*44d0*/  UMOV UR7, 0x40000040 ;  /* 0x4000004000077882 */ /* 0x000fe40000000000 */
[----:B------:R-:W-:Y:S02]  /*44e0*/  WARPGROUP.DEPBAR.LE gsb0, 0x0 ;  /* 0x00008000000079c5 */ /* 0x000fe40000010000 */
[----:B------:R-:W-:-:S15]  /*44f0*/  WARPGROUP.ARRIVE ;  /* 0x00000000000079c5 */ /* 0x000fde0000000000 */
[----:B------:R-:W-:Y:S01]  /*4500*/  HGMMA.64x192x16.F32.BF16 R24, R184, gdesc[UR8].tnspB, R24, gsb0 ;  /* 0x42e00008b8187df0 */ /* 0x000fe20008001818 */
[----:B------:R-:W-:Y:S01]  /*4510*/  UIADD3 UR10, UR6, 0x100, URZ ;  /* 0x00000100060a7890 */ /* 0x000fe2000fffe03f */
[----:B------:R-:W-:Y:S01]  /*4520*/  UMOV UR11, 0x40000040 ;  /* 0x40000040000b7882 */ /* 0x000fe20000000000 */
        /* <DEDUP_REMOVED lines=10> */
[----:B------:R-:W-:Y:S01]  /*45d0*/  UIADD3 UR6, UR6, 0x280, URZ ;  /* 0x0000028006067890 */ /* 0x000fe2000fffe03f */
[----:B------:R-:W-:Y:S02]  /*45e0*/  WARPGROUP.DEPBAR.LE gsb0, 0x0 ;  /* 0x00008000000079c5 */ /* 0x000fe40000010000 */
[----:B------:R-:W-:-:S14]  /*45f0*/  WARPGROUP.ARRIVE ;  /* 0x00000000000079c5 */ /* 0x000fdc0000000000 */
[----:B------:R-:W-:Y:S03]  /*4600*/  HGMMA.64x192x16.F32.BF16 R24, R172, gdesc[UR8].tnspB, R24, gsb0 ;  /* 0x42e00008ac187df0 */ /* 0x000fe60008001818 */
[----:B------:R-:W-:Y:S02]  /*4610*/  WARPGROUP.DEPBAR.LE gsb0, 0x0 ;  /* 0x00008000000079c5 */ /* 0x000fe40000010000 */
[----:B------:R-:W-:-:S15]  /*4620*/  WARPGROUP.ARRIVE ;  /* 0x00000000000079c5 */ /* 0x000fde0000000000 */
[----:B------:R-:W-:Y:S03]  /*4630*/  HGMMA.64x192x16.F32.BF16 R24, R168, gdesc[UR4].tnspB, R24, gsb0 ;  /* 0x42e00004a8187df0 */ /* 0x000fe60008001818 */
[----:B------:R-:W-:Y:S02]  /*4640*/  WARPGROUP.DEPBAR.LE gsb0, 0x0 ;  /* 0x00008000000079c5 */ /* 0x000fe40000010000 */
[----:B------:R-:W-:Y:S05]  /*4650*/  @!P0 BRA `(.L_x_3298) ;  /* 0x0000000000048947 */ /* 0x000fea0003800000 */
[----:B------:R-:W-:Y:S01]  /*4660*/  BPT.TRAP 0x1 ;  /* 0x000000040000795c */ /* 0x000fe20000300000 */
.L_x_3298:
[----:B01----:R-:W-:Y:S01]  /*4670*/  FMNMX.FTZ R0, R120, R11, !PT ;  /* 0x0000000b78007209 */ /* 0x003fe20007810000 */
[----:B------:R-:W0:Y:S01]  /*4680*/  S2UR UR5, SR_CgaCtaId ;  /* 0x00000000000579c3 */ /* 0x000e220000008800 */
[----:B------:R-:W-:Y:S01]  /*4690*/  FMNMX.FTZ R2, R122, R13, !PT ;  /* 0x0000000d7a027209 */ /* 0x000fe20007810000 */
[----:B------:R-:W-:Y:S01]  /*46a0*/  UIADD3 UR61, UR61, 0x30840, URZ ;  /* 0x000308403d3d7890 */ /* 0x000fe2000fffe03f */
        /* <DEDUP_REMOVED lines=10> */
[----:B------:R-:W-:Y:S01]  /*4750*/  FMNMX.FTZ R0, R132, R3, !PT ;  /* 0x0000000384007209 */ /* 0x000fe20007810000 */
[----:B0-----:R-:W-:Y:S01]  /*4760*/  UPRMT UR61, UR5, 0x654, UR61 ;  /* 0x00000654053d7896 */ /* 0x001fe2000800003d */
[----:B------:R-:W-:Y:S02]  /*4770*/  FMNMX.FTZ R2, R134, R15, !PT ;  /* 0x0000000f86027209 */ /* 0x000fe40007810000 */
[----:B------:R-:W-:Y:S02]  /*4780*/  FMNMX.FTZ R3, R133, R0, !PT ;  /* 0x0000000085037209 */ /* 0x000fe40007810000 */
[----:B------:R-:W-:Y:S02]  /*4790*/  FMNMX.FTZ R15, R135, R2, !PT ;  /* 0x00000002870f7209 */ /* 0x000fe40007810000 */
[----:B------:R-:W-:Y:S02]  /*47a0*/  FMNMX.FTZ R0, R136, R3, !PT ;  /* 0x0000000388007209 */ /* 0x000fe40007810000 */
[----:B------:R-:W-:Y:S01]  /*47b0*/  FMNMX.FTZ R2, R138, R15, !PT ;  /* 0x0000000f8a027209 */ /* 0x000fe20007810000 */
[----:B------:R-:W-:Y:S01]  /*47c0*/  SYNCS.ARRIVE.TRANS64.RED.A1T0 RZ, [UR61], RZ ;  /* 0x000000ffffff79a7 */ /* 0x000fe2000810043d */
        /* <DEDUP_REMOVED lines=29> */
[----:B------:R-:W-:Y:S01]  /*49a0*/  FMNMX.FTZ R2, R167, R2, !PT ;  /* 0x00000002a7027209 */ /* 0x000fe20007810000 */
[----:B------:R-:W0:Y:S02]  /*49b0*/  LDC R0, c[0x0][0x988] ;  /* 0x00026200ff007b82 */ /* 0x000e240000000800 */
[----:B------:R-:W1:Y:S04]  /*49c0*/  SHFL.BFLY PT, R3, R10, 0x2, 0x1f ;  /* 0x0c401f000a037f89 */ /* 0x000e6800000e0000 */
[----:B------:R-:W2:Y:S01]  /*49d0*/  SHFL.BFLY PT, R15, R2, 0x2, 0x1f ;  /* 0x0c401f00020f7f89 */ /* 0x000ea200000e0000 */
[----:B-1----:R-:W-:-:S02]  /*49e0*/  FMNMX.FTZ R12, R10, R3, !PT ;  /* 0x000000030a0c7209 */ /* 0x002fc40007810000 */
[----:B--2---:R-:W-:-:S03]  /*49f0*/  FMNMX.FTZ R15, R2, R15, !PT ;  /* 0x0000000f020f7209 */ /* 0x004fc60007810000 */
[----:B------:R-:W1:Y:S04]  /*4a00*/  SHFL.BFLY PT, R3, R12, 0x1, 0x1f ;  /* 0x0c201f000c037f89 */ /* 0x000e6800000e0000 */
[----:B------:R-:W2:Y:S01]  /*4a10*/  SHFL.BFLY PT, R4, R15, 0x1, 0x1f ;  /* 0x0c201f000f047f89 */ /* 0x000ea200000e0000 */
[----:B-1----:R-:W-:Y:S02]  /*4a20*/  FMNMX.FTZ R3, R12, R3, !PT ;  /* 0x000000030c037209 */ /* 0x002fe40007810000 */
[----:B--2---:R-:W-:-:S03]  /*4a30*/  FMNMX.FTZ R4, R15, R4, !PT ;  /* 0x000000040f047209 */ /* 0x004fc60007810000 */
[C---:B------:R-:W-:Y:S01]  /*4a40*/  FADD.FTZ R11, -R3.reuse, R11 ;  /* 0x0000000b030b7221 */ /* 0x040fe20000010100 */
[----:B0-----:R-:W-:-:S03]  /*4a50*/  FMUL.FTZ R169, R3, R0 ;  /* 0x0000000003a97220 */ /* 0x001fc60000410000 */
[-C--:B------:R-:W-:Y:S01]  /*4a60*/  FMUL.FTZ R14, R11, R0.reuse ;  /* 0x000000000b0e7220 */ /* 0x080fe20000410000 */
[C---:B------:R-:W-:Y:S01]  /*4a70*/  FADD.FTZ R11, -R4.reuse, R13 ;  /* 0x0000000d040b7221 */ /* 0x040fe20000010100 */
[-CC-:B------:R-:W-:Y:S01]  /*4a80*/  FFMA.FTZ R21, R141, R0.reuse, -R169.reuse ;  /* 0x000000008d157223 */ /* 0x180fe200000108a9 */
[-C--:B------:R-:W-:Y:S01]  /*4a90*/  FMUL.FTZ R141, R4, R0.reuse ;  /* 0x00000000048d7220 */ /* 0x080fe20000410000 */
[-CC-:B------:R-:W-:Y:S01]  /*4aa0*/  FFMA.FTZ R188, R121, R0.reuse, -R169.reuse ;  /* 0x0000000079bc7223 */ /* 0x180fe200000108a9 */
[-C--:B------:R-:W-:Y:S01]  /*4ab0*/  FMUL.FTZ R2, R11, R0.reuse ;  /* 0x000000000b027220 */ /* 0x080fe20000410000 */
[-C--:B------:R-:W-:Y:S01]  /*4ac0*/  FFMA.FTZ R11, R120, R0.reuse, -R169 ;  /* 0x00000000780b7223 */ /* 0x080fe200000108a9 */
[-CC-:B------:R-:W-:Y:S01]  /*4ad0*/  FFMA.FTZ R189, R122, R0.reuse, -R141.reuse ;  /* 0x000000007abd7223 */ /* 0x180fe2000001088d */
[-C--:B------:R-:W-:Y:S01]  /*4ae0*/  FFMA.FTZ R12, R123, R0.reuse, -R141 ;  /* 0x000000007b0c7223 */ /* 0x080fe2000001088d */
[----:B------:R0:W-:Y:S01]  /*4af0*/  MUFU.EX2 R10, R14 ;  /* 0x0000000e000a7308 */ /* 0x0001e20000000800 */
[-C--:B------:R-:W-:Y:S01]  /*4b00*/  FFMA.FTZ R190, R124, R0.reuse, -R169 ;  /* 0x000000007cbe7223 */ /* 0x080fe200000108a9 */
[-C--:B------:R-:W-:Y:S01]  /*4b10*/  FFMA.FTZ R191, R126, R0.reuse, -R141 ;  /* 0x000000007ebf7223 */ /* 0x080fe2000001088d */
[-CC-:B------:R-:W-:Y:S01]  /*4b20*/  FFMA.FTZ R13, R125, R0.reuse, -R169.reuse ;  /* 0x000000007d0d7223 */ /* 0x180fe200000108a9 */
[-C--:B------:R-:W-:Y:S01]  /*4b30*/  FFMA.FTZ R184, R128, R0.reuse, -R169 ;  /* 0x0000000080b87223 */ /* 0x080fe200000108a9 */
[-C--:B------:R-:W-:Y:S01]  /*4b40*/  FFMA.FTZ R185, R130, R0.reuse, -R141 ;  /* 0x0000000082b97223 */ /* 0x080fe2000001088d */
[-C--:B------:R-:W-:Y:S01]  /*4b50*/  FFMA.FTZ R15, R129, R0.reuse, -R169 ;  /* 0x00000000810f7223 */ /* 0x080fe200000108a9 */
[-CC-:B------:R-:W-:Y:S01]  /*4b60*/  FFMA.FTZ R18, R131, R0.reuse, -R141.reuse ;  /* 0x0000000083127223 */ /* 0x180fe2000001088d */
[----:B------:R-:W1:Y:S01]  /*4b70*/  MUFU.EX2 R11, R11 ;  /* 0x0000000b000b7308 */ /* 0x000e620000000800 */
[-C--:B0-----:R-:W-:Y:S01]  /*4b80*/  FFMA.FTZ R14, R127, R0.reuse, -R141 ;  /* 0x000000007f0e7223 */ /* 0x081fe2000001088d */
[-C--:B------:R-:W-:Y:S01]  /*4b90*/  FFMA.FTZ R186, R132, R0.reuse, -R169 ;  /* 0x0000000084ba7223 */ /* 0x080fe200000108a9 */
[-C--:B------:R-:W-:Y:S01]  /*4ba0*/  FFMA.FTZ R187, R134, R0.reuse, -R141 ;  /* 0x0000000086bb7223 */ /* 0x080fe2000001088d */
[-C--:B------:R-:W-:Y:S01]  /*4bb0*/  FFMA.FTZ R17, R133, R0.reuse, -R169 ;  /* 0x0000000085117223 */ /* 0x080fe200000108a9 */
[-C--:B------:R-:W-:Y:S01]  /*4bc0*/  FFMA.FTZ R20, R135, R0.reuse, -R141 ;  /* 0x0000000087147223 */ /* 0x080fe2000001088d */
[-C--:B------:R-:W-:Y:S01]  /*4bd0*/  FFMA.FTZ R180, R136, R0.reuse, -R169 ;  /* 0x0000000088b47223 */ /* 0x080fe200000108a9 */
[-C--:B------:R-:W-:Y:S01]  /*4be0*/  FFMA.FTZ R181, R138, R0.reuse, -R141 ;  /* 0x000000008ab57223 */ /* 0x080fe2000001088d */
[----:B------:R-:W-:Y:S01]  /*4bf0*/  MUFU.EX2 R2, R2 ;  /* 0x0000000200027308 */ /* 0x000fe20000000800 */
[-C--:B------:R-:W-:Y:S01]  /*4c00*/  FFMA.FTZ R19, R137, R0.reuse, -R169 ;  /* 0x0000000089137223 */ /* 0x080fe200000108a9 */
[-C--:B------:R-:W-:Y:S01]  /*4c10*/  FFMA.FTZ R22, R139, R0.reuse, -R141 ;  /* 0x000000008b167223 */ /* 0x080fe2000001088d */
[-C--:B------:R-:W-:Y:S01]  /*4c20*/  FFMA.FTZ R182, R140, R0.reuse, -R169 ;  /* 0x000000008cb67223 */ /* 0x080fe200000108a9 */
[-CC-:B------:R-:W-:Y:S01]  /*4c30*/  FFMA.FTZ R183, R142, R0.reuse, -R141.reuse ;  /* 0x000000008eb77223 */ /* 0x180fe2000001088d */
[-C--:B------:R-:W-:Y:S01]  /*4c40*/  FFMA.FTZ R120, R143, R0.reuse, -R141 ;  /* 0x000000008f787223 */ /* 0x080fe2000001088d */
[-C--:B------:R-:W-:Y:S01]  /*4c50*/  FFMA.FTZ R176, R144, R0.reuse, -R169 ;  /* 0x0000000090b07223 */ /* 0x080fe200000108a9 */
[-C--:B------:R-:W-:Y:S01]  /*4c60*/  FFMA.FTZ R177, R146, R0.reuse, -R141 ;  /* 0x0000000092b17223 */ /* 0x080fe2000001088d */
[----:B------:R-:W0:Y:S01]  /*4c70*/  MUFU.EX2 R189, R189 ;  /* 0x000000bd00bd7308 */ /* 0x000e220000000800 */
[----:B-1----:R-:W-:Y:S01]  /*4c80*/  FFMA.FTZ R9, R10, R9, R11 ;  /* 0x000000090a097223 */ /* 0x002fe2000001000b */
[-C--:B------:R-:W-:Y:S01]  /*4c90*/  FFMA.FTZ R23, R145, R0.reuse, -R169 ;  /* 0x0000000091177223 */ /* 0x080fe200000108a9 */
[-C--:B------:R-:W-:Y:S01]  /*4ca0*/  FFMA.FTZ R122, R147, R0.reuse, -R141 ;  /* 0x00000000937a7223 */ /* 0x080fe2000001088d */
[-C--:B------:R-:W-:Y:S01]  /*4cb0*/  FFMA.FTZ R178, R148, R0.reuse, -R169 ;  /* 0x0000000094b27223 */ /* 0x080fe200000108a9 */
[-C--:B------:R-:W-:Y:S01]  /*4cc0*/  FFMA.FTZ R179, R150, R0.reuse, -R141 ;  /* 0x0000000096b37223 */ /* 0x080fe2000001088d */
[-C--:B------:R-:W-:Y:S01]  /*4cd0*/  FFMA.FTZ R121, R149, R0.reuse, -R169 ;  /* 0x0000000095797223 */ /* 0x080fe200000108a9 */
[-C--:B------:R-:W-:Y:S01]  /*4ce0*/  FFMA.FTZ R124, R151, R0.reuse, -R141 ;  /* 0x00000000977c7223 */ /* 0x080fe2000001088d */
[----:B------:R-:W1:Y:S01]  /*4cf0*/  MUFU.EX2 R188, R188 ;  /* 0x000000bc00bc7308 */ /* 0x000e620000000800 */
[-C--:B------:R-:W-:Y:S01]  /*4d00*/  FFMA.FTZ R172, R152, R0.reuse, -R169 ;  /* 0x0000000098ac7223 */ /* 0x080fe200000108a9 */
[-C--:B------:R-:W-:Y:S01]  /*4d10*/  FFMA.FTZ R154, R154, R0.reuse, -R141 ;  /* 0x000000009a9a7223 */ /* 0x080fe2000001088d */
[-C--:B------:R-:W-:Y:S01]  /*4d20*/  FFMA.FTZ R125, R153, R0.reuse, -R169 ;  /* 0x00000000997d7223 */ /* 0x080fe200000108a9 */
[-C--:B------:R-:W-:Y:S01]  /*4d30*/  FFMA.FTZ R155, R155, R0.reuse, -R141 ;  /* 0x000000009b9b7223 */ /* 0x080fe2000001088d */
[-C--:B------:R-:W-:Y:S01]  /*4d40*/  FFMA.FTZ R174, R156, R0.reuse, -R169 ;  /* 0x000000009cae7223 */ /* 0x080fe200000108a9 */
[-C--:B------:R-:W-:Y:S01]  /*4d50*/  FFMA.FTZ R158, R158, R0.reuse, -R141 ;  /* 0x000000009e9e7223 */ /* 0x080fe2000001088d */
[----:B------:R-:W-:Y:S01]  /*4d60*/  FFMA.FTZ R129, R157, R0, -R169 ;  /* 0x000000009d817223 */ /* 0x000fe200000108a9 */
[----:B------:R-:W2:Y:S01]  /*4d70*/  MUFU.EX2 R12, R12 ;  /* 0x0000000c000c7308 */ /* 0x000ea20000000800 */
[----:B0-----:R-:W-:Y:S01]  /*4d80*/  FFMA.FTZ R123, R2, R8, R189 ;  /* 0x00000008027b7223 */ /* 0x001fe200000100bd */
[-C--:B------:R-:W-:Y:S01]  /*4d90*/  FFMA.FTZ R159, R159, R0.reuse, -R141 ;  /* 0x000000009f9f7223 */ /* 0x080fe2000001088d */
[-C--:B------:R-:W-:Y:S01]  /*4da0*/  FFMA.FTZ R168, R160, R0.reuse, -R169 ;  /* 0x00000000a0a87223 */ /* 0x080fe200000108a9 */
[-C--:B------:R-:W-:Y:S01]  /*4db0*/  FFMA.FTZ R162, R162, R0.reuse, -R141 ;  /* 0x00000000a2a27223 */ /* 0x080fe2000001088d */
[-C--:B------:R-:W-:Y:S01]  /*4dc0*/  FFMA.FTZ R133, R161, R0.reuse, -R169 ;  /* 0x00000000a1857223 */ /* 0x080fe200000108a9 */
[-C--:B------:R-:W-:Y:S01]  /*4dd0*/  FFMA.FTZ R163, R163, R0.reuse, -R141 ;  /* 0x00000000a3a37223 */ /* 0x080fe2000001088d */
[-C--:B------:R-:W-:Y:S01]  /*4de0*/  FFMA.FTZ R170, R164, R0.reuse, -R169 ;  /* 0x00000000a4aa7223 */ /* 0x080fe200000108a9 */
[----:B------:R-:W0:Y:S01]  /*4df0*/  MUFU.EX2 R190, R190 ;  /* 0x000000be00be7308 */ /* 0x000e220000000800 */
[----:B-1----:R-:W-:Y:S01]  /*4e00*/  FADD.FTZ R9, R188, R9 ;  /* 0x00000009bc097221 */ /* 0x002fe20000010000 */
[-C--:B------:R-:W-:Y:S01]  /*4e10*/  FFMA.FTZ R166, R166, R0.reuse, -R141 ;  /* 0x00000000a6a67223 */ /* 0x080fe2000001088d */
[-C--:B------:R-:W-:Y:S01]  /*4e20*/  FFMA.FTZ R137, R165, R0.reuse, -R169 ;  /* 0x00000000a5897223 */ /* 0x080fe200000108a9 */
[----:B------:R-:W-:-:S04]  /*4e30*/  FFMA.FTZ R141, R167, R0, -R141 ;  /* 0x00000000a78d7223 */ /* 0x000fc8000001088d */
        /* <DEDUP_REMOVED lines=90> */
.L_x_3299:
[----:B------:R-:W0:Y:S01]  /*53e0*/  S2UR UR5, SR_CgaCtaId ;  /* 0x00000000000579c3 */ /* 0x000e220000008800 */
[----:B------:R-:W-:Y:S01]  /*53f0*/  UISETP.GT.AND UP0, UPT, UR60, UR39, UPT ;  /* 0x000000273c00728c */ /* 0x000fe2000bf04270 */
[----:B------:R-:W-:Y:S01]  /*5400*/  R2UR UR59, R5 ;  /* 0x00000000053b72ca */ /* 0x000fe200000e0000 */
[----:B------:R-:W-:Y:S01]  /*5410*/  UIADD3 UR4, UR4, 0x30860, URZ ;  /* 0x0003086004047890 */ /* 0x000fe2000fffe03f */
[----:B------:R-:W-:Y:S01]  /*5420*/  F2FP.BF16.F32.PACK_AB R188, R188, R11 ;  /* 0x0000000bbcbc723e */ /* 0x000fe200000010ff */
[----:B------:R-:W-:Y:S01]  /*5430*/  UIADD3 UR60, UR60, -0x1, URZ ;  /* 0xffffffff3c3c7890 */ /* 0x000fe2000fffe03f */
[----:B------:R-:W-:Y:S01]  /*5440*/  F2FP.BF16.F32.PACK_AB R190, R13, R190 ;  /* 0x000000be0dbe723e */ /* 0x000fe200000010ff */
[----:B------:R-:W-:Y:S01]  /*5450*/  UMOV UR58, UR56 ;  /* 0x00000038003a7c82 */ /* 0x000fe20008000000 */
[----:B------:R-:W-:Y:S01]  /*5460*/  PLOP3.LUT P1, PT, PT, PT, UP0, 0x80, 0x0 ;  /* 0x000000000000781c */ /* 0x000fe20003f2f008 */
        /* <DEDUP_REMOVED lines=25> */
[----:B------:R-:W-:Y:S01]  /*5600*/  MOV R13, R4 ;  /* 0x00000004000d7202 */ /* 0x000fe20000000f00 */
[----:B------:R-:W-:Y:S06]  /*5610*/  @P1 BRA `(.L_x_3300) ;  /* 0xffffffe000941947 */ /* 0x000fec000383ffff */
.L_x_3289:
        /* <DEDUP_REMOVED lines=99> */
.L_x_3301:
[----:B------:R-:W-:Y:S01]  /*5c50*/  R2UR UR5, R5 ;  /* 0x00000000050572ca */ /* 0x000fe200000e0000 */
[----:B------:R-:W-:-:S05]  /*5c60*/  IMAD.U32 R2, RZ, RZ, UR56 ;  /* 0x00000038ff027e24 */ /* 0x000fca000f8e00ff */
[----:B------:R-:W-:-:S07]  /*5c70*/  SHF.L.U32 R2, R2, 0x1f, RZ ;  /* 0x0000001f02027819 */ /* 0x000fce00000006ff */
[----:B------:R-:W-:-:S09]  /*5c80*/  ULEA UR5, UR5, UR38, 0x3 ;  /* 0x0000002605057291 */ /* 0x000fd2000f8e183f */
[----:B------:R0:W1:Y:S01]  /*5c90*/  SYNCS.PHASECHK.TRANS64.TRYWAIT P1, [UR5+0x30850], R2 ;  /* 0x03085002ff0075a7 */ /* 0x0000620008020145 */
[----:B------:R-:W-:Y:S05]  /*5ca0*/  @!P0 BRA `(.L_x_3302) ;  /* 0x0000000000048947 */ /* 0x000fea0003800000 */
[----:B------:R-:W-:Y:S01]  /*5cb0*/  BPT.TRAP 0x1 ;  /* 0x000000040000795c */ /* 0x000fe20000300000 */
.L_x_3302:
[----:B-1----:R-:W-:Y:S05]  /*5cc0*/  @P1 BRA `(.L_x_3303) ;  /* 0x0000000000081947 */ /* 0x002fea0003800000 */
[----:B------:R-:W1:Y:S02]  /*5cd0*/  SYNCS.PHASECHK.TRANS64.TRYWAIT P1, [UR5+0x30850], R2 ;  /* 0x03085002ff0075a7 */ /* 0x000e640008020145 */
[----:B-1----:R-:W-:Y:S05]  /*5ce0*/  @!P1 BRA `(.L_x_3304) ;  /* 0x0000006400a09947 */ /* 0x002fea0003800000 */
.L_x_3303:
[----:B------:R-:W-:Y:S01]  /*5cf0*/  UIADD3 UR38, UR38, 0x400, URZ ;  /* 0x0000040026267890 */ /* 0x000fe2000fffe03f */
[----:B------:R-:W-:Y:S01]  /*5d00*/  R2UR UR6, R5 ;  /* 0x00000000050672ca */ /* 0x000fe200000e0000 */
[----:B------:R-:W-:Y:S01]  /*5d10*/  WARPGROUP.ARRIVE ;  /* 0x00000000000079c5 */ /* 0x000fe20000000000 */
[----:B------:R-:W-:Y:S01]  /*5d20*/  UMOV UR7, 0x40000040 ;  /* 0x4000004000077882 */ /* 0x000fe20000000000 */
[----:B------:R-:W-:Y:S01]  /*5d30*/  USHF.R.U32.HI UR38, URZ, 0x4, UR38 ;  /* 0x000000043f267899 */ /* 0x000fe20008011626 */
[----:B01----:R-:W0:Y:S03]  /*5d40*/  SHFL.BFLY PT, R2, R9, 0x2, 0x1f ;  /* 0x0c401f0009027f89 */ /* 0x003e2600000e0000 */
[----:B------:R-:W-:Y:S01]  /*5d50*/  ULOP3.LUT UR38, UR38, 0x3fff, URZ, 0xc0, !UPT ;  /* 0x00003fff26267892 */ /* 0x000fe2000f8ec03f */
[----:B------:R-:W1:Y:S03]  /*5d60*/  SHFL.BFLY PT, R5, R8, 0x2, 0x1f ;  /* 0x0c401f0008057f89 */ /* 0x000e6600000e0000 */
[----:B------:R-:W-:-:S04]  /*5d70*/  ULOP3.LUT UR4, UR38, 0x3000000, URZ, 0xfc, !UPT ;  /* 0x0300000026047892 */ /* 0x000fc8000f8efc3f */
[----:B------:R-:W-:-:S07]  /*5d80*/  UIMAD UR4, UR6, 0x900, UR4 ;  /* 0x00000900060478a4 */ /* 0x000fce000f8e0204 */
[----:B------:R-:W-:Y:S02]  /*5d90*/  UMOV UR6, UR4 ;  /* 0x0000000400067c82 */ /* 0x000fe40008000000 */
[----:B------:R-:W-:Y:S01]  /*5da0*/  HGMMA.64x192x16.F32.BF16 R24, R188, gdesc[UR4].tnspB, R24, gsb0 ;  /* 0x42e00004bc187df0 */ /* 0x000fe20008001818 */
[----:B------:R-:W-:Y:S01]  /*5db0*/  UIADD3 UR6, UR4, 0x80, URZ ;  /* 0x0000008004067890 */ /* 0x000fe2000fffe03f */
[----:B------:R-:W-:Y:S01]  /*5dc0*/  UMOV UR7, 0x40000040 ;  /* 0x4000004000077882 */ /* 0x000fe20000000000 */
[----:B0-----:R-:W-:Y:S01]  /*5dd0*/  FADD.FTZ R2, R2, R9 ;  /* 0x0000000902027221 */ /* 0x001fe20000010000 */
[----:B-1----:R-:W-:Y:S01]  /*5de0*/  FADD.FTZ R6, R5, R8 ;  /* 0x0000000805067221 */ /* 0x002fe20000010000 */
[----:B------:R-:W-:-:S03]  /*5df0*/  IMAD.MOV.U32 R8, RZ, RZ, RZ ;  /* 0x000000ffff087224 */ /* 0x000fc600078e00ff */
[----:B------:R-:W0:Y:S04]  /*5e00*/  SHFL.BFLY PT, R5, R2, 0x1, 0x1f ;  /* 0x0c201f0002057f89 */ /* 0x000e2800000e0000 */
[----:B------:R-:W1:Y:S01]  /*5e10*/  SHFL.BFLY PT, R7, R6, 0x1, 0x1f ;  /* 0x0c201f0006077f89 */ /* 0x000e6200000e0000 */
[----:B0-----:R-:W-:Y:S01]  /*5e20*/  FADD.FTZ R12, R2, R5 ;  /* 0x00000005020c7221 */ /* 0x001fe20000010000 */
[----:B------:R-:W-:Y:S01]  /*5e30*/  IMAD.MOV.U32 R5, RZ, RZ, -0x800000 ;  /* 0xff800000ff057424 */ /* 0x000fe200078e00ff */
[----:B------:R-:W-:Y:S01]  /*5e40*/  MOV R2, 0xff800000 ;  /* 0xff80000000027802 */ /* 0x000fe20000000f00 */
[----:B-1----:R-:W-:Y:S02]  /*5e50*/  FADD.FTZ R13, R6, R7 ;  /* 0x00000007060d7221 */ /* 0x002fe40000010000 */
[----:B------:R-:W-:-:S02]  /*5e60*/  FSETP.NE.FTZ.AND P1, PT, R12, RZ, PT ;  /* 0x000000ff0c00720b */ /* 0x000fc40003f35000 */
[----:B------:R-:W-:Y:S02]  /*5e70*/  MOV R7, RZ ;  /* 0x000000ff00077202 */ /* 0x000fe40000000f00 */
        /* <DEDUP_REMOVED lines=29> */
[----:B------:R-:W-:Y:S01]  /*6050*/  HGMMA.64x192x16.F32.BF16 R24, R172, gdesc[UR4].tnspB, R24, gsb0 ;  /* 0x42e00004ac187df0 */ /* 0x000fe20008001818 */
[----:B------:R-:W-:Y:S01]  /*6060*/  UMOV UR6, UR4 ;  /* 0x0000000400067c82 */ /* 0x000fe20008000000 */
[----:B------:R-:W-:Y:S01]  /*6070*/  UMOV UR7, 0x40000040 ;  /* 0x4000004000077882 */ /* 0x000fe20000000000 */
[----:B------:R-:W-:Y:S02]  /*6080*/  WARPGROUP.DEPBAR.LE gsb0, 0x0 ;  /* 0x00008000000079c5 */ /* 0x000fe40000010000 */
[----:B------:R-:W-:-:S15]  /*6090*/  WARPGROUP.ARRIVE ;  /* 0x00000000000079c5 */ /* 0x000fde0000000000 */
[----:B------:R-:W-:Y:S03]  /*60a0*/  HGMMA.64x192x16.F32.BF16 R24, R168, gdesc[UR4].tnspB, R24, gsb0 ;  /* 0x42e00004a8187df0 */ /* 0x000fe60008001818 */
[----:B------:R-:W-:Y:S02]  /*60b0*/  WARPGROUP.DEPBAR.LE gsb0, 0x0 ;  /* 0x00008000000079c5 */ /* 0x000fe40000010000 */
[----:B0-23--:R-:W-:Y:S05]  /*60c0*/  @!P0 BRA `(.L_x_3305) ;  /* 0x0000000000048947 */ /* 0x00dfea0003800000 */
[----:B------:R-:W-:Y:S01]  /*60d0*/  BPT.TRAP 0x1 ;  /* 0x000000040000795c */ /* 0x000fe20000300000 */
.L_x_3305:
        /* <DEDUP_REMOVED lines=101> */
.L_x_3281:
[----:B------:R-:W-:Y:S05]  /*6730*/  @P0 BRA `(.L_x_3306) ;  /* 0x0000001800d00947 */ /* 0x000fea0003800000 */
[----:B------:R-:W0:Y:S01]  /*6740*/  S2R R0, SR_TID.X ;  /* 0x0000000000007919 */ /* 0x000e220000002100 */
[----:B------:R-:W1:Y:S01]  /*6750*/  LDC R14, c[0x0][0xbe8] ;  /* 0x0002fa00ff0e7b82 */ /* 0x000e620000000800 */
[----:B------:R-:W-:Y:S01]  /*6760*/  R2UR UR13, R16 ;  /* 0x00000000100d72ca */ /* 0x000fe200000e0000 */
[----:B------:R-:W-:Y:S01]  /*6770*/  ULDC.64 UR8, c[0x0][0xbd0] ;  /* 0x0002f40000087ab9 */ /* 0x000fe20000000a00 */
[----:B------:R-:W2:Y:S01]  /*6780*/  S2R R15, SR_CTAID.X ;  /* 0x00000000000f7919 */ /* 0x000ea20000002500 */
[----:B------:R-:W-:Y:S04]  /*6790*/  BSSY B0, `(.L_x_3307) ;  /* 0x000011a000007945 */ /* 0x000fe80003800000 */
[----:B------:R-:W3:Y:S06]  /*67a0*/  S2UR UR12, SR_CTAID.Z ;  /* 0x00000000000c79c3 */ /* 0x000eec0000002700 */
[----:B------:R-:W-:-:S02]  /*67b0*/  USHF.R.S32.HI UR7, URZ, 0x1f, UR13 ;  /* 0x0000001f3f077899 */ /* 0x000fc4000801140d */
[----:B------:R-:W4:Y:S01]  /*67c0*/  LDC.64 R12, c[0x0][0xbd8] ;  /* 0x0002f600ff0c7b82 */ /* 0x000f220000000a00 */
        /* <DEDUP_REMOVED lines=9> */
[----:B---3--:R-:W-:Y:S02]  /*6860*/  USHF.R.S32.HI UR10, URZ, 0x1f, UR12 ;  /* 0x0000001f3f0a7899 */ /* 0x008fe4000801140c */
[----:B------:R-:W1:Y:S02]  /*6870*/  LDC R21, c[0x0][0xc50] ;  /* 0x00031400ff157b82 */ /* 0x000e640000000800 */
[----:B------:R-:W-:-:S04]  /*6880*/  SHF.R.S32.HI R6, RZ, 0x1f, R7 ;  /* 0x0000001fff067819 */ /* 0x000fc80000011407 */
[CC--:B------:R-:W-:Y:S02]  /*6890*/  LEA.HI R0, R6.reuse, R7.reuse, RZ, 0x7 ;  /* 0x0000000706007211 */ /* 0x0c0fe400078f38ff */
[----:B------:R-:W0:Y:S01]  /*68a0*/  @P0 LDC R10, c[0x0][0xbec] ;  /* 0x0002fb00ff0a0b82 */ /* 0x000e220000000800 */
[----:B------:R-:W-:Y:S02]  /*68b0*/  LEA.HI R6, R6, R7, RZ, 0x2 ;  /* 0x0000000706067211 */ /* 0x000fe400078f10ff */
[----:B------:R-:W-:Y:S02]  /*68c0*/  LOP3.LUT R4, R0, 0xffffff80, RZ, 0xc0, !PT ;  /* 0xffffff8000047812 */ /* 0x000fe400078ec0ff */
[----:B------:R-:W-:Y:S02]  /*68d0*/  SHF.R.S32.HI R9, RZ, 0x7, R0 ;  /* 0x00000007ff097819 */ /* 0x000fe40000011400 */
[----:B------:R-:W-:Y:S01]  /*68e0*/  LOP3.LUT R6, R6, 0xfffffffc, RZ, 0xc0, !PT ;  /* 0xfffffffc06067812 */ /* 0x000fe200078ec0ff */
[C---:B------:R-:W-:Y:S01]  /*68f0*/  IMAD.IADD R20, R7.reuse, 0x1, -R4 ;  /* 0x0000000107147824 */ /* 0x040fe200078e0a04 */
[----:B------:R-:W-:Y:S01]  /*6900*/  LEA.HI R0, R0, R9, RZ, 0x1 ;  /* 0x0000000900007211 */ /* 0x000fe200078f08ff */
[----:B------:R-:W3:Y:S01]  /*6910*/  LDC.64 R18, c[0x0][0xb40] ;  /* 0x0002d000ff127b82 */ /* 0x000ee20000000a00 */
[----:B------:R-:W-:-:S02]  /*6920*/  IADD3 R6, R7, -R6, RZ ;  /* 0x8000000607067210 */ /* 0x000fc40007ffe0ff */
[----:B------:R-:W-:Y:S02]  /*6930*/  SHF.R.S32.HI R11, RZ, 0x1f, R20 ;  /* 0x0000001fff0b7819 */ /* 0x000fe40000011414 */
[----:B------:R-:W-:Y:S02]  /*6940*/  LOP3.LUT R0, R0, 0x3fffffe, RZ, 0xc0, !PT ;  /* 0x03fffffe00007812 */ /* 0x000fe400078ec0ff */
[----:B------:R-:W-:Y:S01]  /*6950*/  LEA.HI R22, R11, R20, RZ, 0x2 ;  /* 0x000000140b167211 */ /* 0x000fe200078f10ff */
[----:B------:R-:W5:Y:S01]  /*6960*/  @P0 LDC R120, c[0x0][0xbec] ;  /* 0x0002fb00ff780b82 */ /* 0x000f620000000800 */
[----:B------:R-:W-:Y:S01]  /*6970*/  LEA.HI R7, R6, R6, RZ, 0x1 ;  /* 0x0000000606077211 */ /* 0x000fe200078f08ff */
[----:B------:R-:W-:Y:S01]  /*6980*/  IMAD.IADD R0, R9, 0x1, -R0 ;  /* 0x0000000109007824 */ /* 0x000fe200078e0a00 */
[--C-:B------:R-:W-:Y:S02]  /*6990*/  SHF.R.S32.HI R3, RZ, 0x2, R22.reuse ;  /* 0x00000002ff037819 */ /* 0x100fe40000011416 */
[----:B------:R-:W-:-:S02]  /*69a0*/  SHF.R.S32.HI R4, RZ, 0x1f, R22 ;  /* 0x0000001fff047819 */ /* 0x000fc40000011416 */
[----:B------:R-:W-:Y:S01]  /*69b0*/  LOP3.LUT R7, R7, 0x1ffffffe, RZ, 0xc0, !PT ;  /* 0x1ffffffe07077812 */ /* 0x000fe200078ec0ff */
[----:B------:R-:W5:Y:S01]  /*69c0*/  @P0 LDC R17, c[0x0][0xbf0] ;  /* 0x0002fc00ff110b82 */ /* 0x000f620000000800 */
[----:B------:R-:W-:Y:S02]  /*69d0*/  LEA.HI R4, R4, R3, RZ, 0x3 ;  /* 0x0000000304047211 */ /* 0x000fe400078f18ff */
[----:B------:R-:W-:Y:S01]  /*69e0*/  IADD3 R9, R6, -R7, RZ ;  /* 0x8000000706097210 */ /* 0x000fe20007ffe0ff */
[----:B------:R-:W-:Y:S01]  /*69f0*/  IMAD.U32 R6, RZ, RZ, UR4 ;  /* 0x00000004ff067e24 */ /* 0x000fe2000f8e00ff */
[----:B------:R-:W-:Y:S02]  /*6a00*/  LOP3.LUT R4, R4, 0xfffffff8, RZ, 0xc0, !PT ;  /* 0xfffffff804047812 */ /* 0x000fe400078ec0ff */
[----:B------:R-:W-:Y:S01]  /*6a10*/  MOV R7, UR5 ;  /* 0x0000000500077c02 */ /* 0x000fe20008000f00 */
[----:B------:R-:W5:Y:S01]  /*6a20*/  @P0 LDC R23, c[0x0][0xbf0] ;  /* 0x0002fc00ff170b82 */ /* 0x000f620000000800 */
[----:B------:R-:W-:Y:S01]  /*6a30*/  IMAD.U32 R7, RZ, RZ, UR6 ;  /* 0x00000006ff077e24 */ /* 0x000fe2000f8e00ff */
[----:B------:R-:W-:Y:S01]  /*6a40*/  UIMAD.WIDE.U32 UR4, UR13, UR8, URZ ;  /* 0x000000080d0472a5 */ /* 0x000fe2000f8e003f */
[----:B------:R-:W-:Y:S01]  /*6a50*/  IMAD.IADD R4, R3, 0x1, -R4 ;  /* 0x0000000103047824 */ /* 0x000fe200078e0a04 */
[----:B------:R-:W-:Y:S01]  /*6a60*/  LEA.HI R3, R11, R20, RZ, 0x5 ;  /* 0x000000140b037211 */ /* 0x000fe200078f28ff */
[----:B------:R-:W-:Y:S01]  /*6a70*/  UIMAD UR6, UR13, UR9, UR7 ;  /* 0x000000090d0672a4 */ /* 0x000fe2000f8e0207 */
[----:B----4-:R-:W-:-:S02]  /*6a80*/  IMAD.WIDE.U32 R6, R12, UR12, R6 ;  /* 0x0000000c0c067c25 */ /* 0x010fc4000f8e0006 */
[----:B------:R-:W-:Y:S01]  /*6a90*/  SHF.R.S32.HI R3, RZ, 0x5, R3 ;  /* 0x00000005ff037819 */ /* 0x000fe20000011403 */
[----:B------:R-:W-:Y:S01]  /*6aa0*/  UIADD3 UR6, UR5, UR6, URZ ;  /* 0x0000000605067290 */ /* 0x000fe2000fffe03f */
[----:B------:R-:W-:Y:S01]  /*6ab0*/  IMAD.U32 R8, RZ, RZ, UR4 ;  /* 0x00000004ff087e24 */ /* 0x000fe2000f8e00ff */
[----:B------:R-:W-:Y:S02]  /*6ac0*/  ULDC.64 UR8, c[0x0][0xb28] ;  /* 0x0002ca0000087ab9 */ /* 0x000fe40000000a00 */
[----:B------:R-:W-:Y:S02]  /*6ad0*/  IMAD R3, R3, 0x10, R4 ;  /* 0x0000001003037824 */ /* 0x000fe400078e0204 */
[----:B------:R-:W-:Y:S02]  /*6ae0*/  IMAD R4, R12, UR10, RZ ;  /* 0x0000000a0c047c24 */ /* 0x000fe4000f8e02ff */
[----:B------:R-:W-:Y:S02]  /*6af0*/  IMAD R0, R0, 0x40, R3 ;  /* 0x0000004000007824 */ /* 0x000fe400078e0203 */
[----:B------:R-:W-:-:S02]  /*6b00*/  IMAD R12, RZ, RZ, -UR13 ;  /* 0x8000000dff0c7e24 */ /* 0x000fc4000f8e02ff */
[----:B------:R-:W-:Y:S01]  /*6b10*/  IMAD R13, R13, UR12, R4 ;  /* 0x0000000c0d0d7c24 */ /* 0x000fe2000f8e0204 */
[----:B------:R-:W-:Y:S01]  /*6b20*/  LEA R9, R9, R0, 0x3 ;  /* 0x0000000009097211 */ /* 0x000fe200078e18ff */
[----:B-1----:R-:W-:Y:S02]  /*6b30*/  IMAD R21, R21, R12, UR11 ;  /* 0x0000000b15157e24 */ /* 0x002fe4000f8e020c */
[----:B------:R-:W-:Y:S02]  /*6b40*/  IMAD.IADD R7, R7, 0x1, R13 ;  /* 0x0000000107077824 */ /* 0x000fe400078e020d */
[----:B--2---:R-:W-:Y:S01]  /*6b50*/  IMAD R3, R15, 0x80, R9 ;  /* 0x000000800f037824 */ /* 0x004fe200078e0209 */
[----:B------:R-:W-:Y:S01]  /*6b60*/  MOV R9, UR5 ;  /* 0x0000000500097c02 */ /* 0x000fe20008000f00 */
[----:B------:R-:W-:Y:S01]  /*6b70*/  IMAD.U32 R9, RZ, RZ, UR6 ;  /* 0x00000006ff097e24 */ /* 0x000fe2000f8e00ff */
[----:B------:R-:W-:Y:S01]  /*6b80*/  SHF.R.S32.HI R12, RZ, 0x1f, R21 ;  /* 0x0000001fff0c7819 */ /* 0x000fe20000011415 */
[C---:B0-----:R-:W-:Y:S01]  /*6b90*/  @P0 IMAD.HI.U32 R4, R3.reuse, R10, RZ ;  /* 0x0000000a03040227 */ /* 0x041fe200078e00ff */
[----:B------:R-:W-:Y:S01]  /*6ba0*/  MOV R11, R3 ;  /* 0x00000003000b7202 */ /* 0x000fe20000000f00 */
[----:B------:R-:W-:Y:S01]  /*6bb0*/  ULDC.64 UR4, c[0x0][0xbe0] ;  /* 0x0002f80000047ab9 */ /* 0x000fe20000000a00 */
[----:B------:R-:W-:Y:S01]  /*6bc0*/  ULDC.64 UR6, c[0x0][0xb48] ;  /* 0x0002d20000067ab9 */ /* 0x000fe20000000a00 */
[----:B---3--:R-:W-:Y:S01]  /*6bd0*/  IMAD R10, R18, UR10, RZ ;  /* 0x0000000a120a7c24 */ /* 0x008fe2000f8e02ff */
[----:B-----5:R-:W-:Y:S01]  /*6be0*/  @P0 SHF.R.U32.HI R11, RZ, R17, R4 ;  /* 0x00000011ff0b0219 */ /* 0x020fe20000011604 */
[----:B------:R-:W-:-:S04]  /*6bf0*/  @P0 IMAD.HI.U32 R120, R3, R120, RZ ;  /* 0x0000007803780227 */ /* 0x000fc800078e00ff */
[----:B------:R-:W-:Y:S02]  /*6c00*/  IMAD R17, R19, UR12, R10 ;  /* 0x0000000c13117c24 */ /* 0x000fe4000f8e020a */
[----:B------:R-:W-:-:S04]  /*6c10*/  IMAD.WIDE.U32 R8, R18, UR12, R8 ;  /* 0x0000000c12087c25 */ /* 0x000fc8000f8e0008 */
[----:B------:R-:W-:Y:S01]  /*6c20*/  IMAD.MOV.U32 R13, RZ, RZ, R3 ;  /* 0x000000ffff0d7224 */ /* 0x000fe200078e0003 */
[----:B------:R-:W-:Y:S01]  /*6c30*/  @P0 SHF.R.U32.HI R13, RZ, R23, R120 ;  /* 0x00000017ff0d0219 */ /* 0x000fe20000011678 */
[----:B------:R-:W-:Y:S01]  /*6c40*/  IMAD R4, R12, UR4, RZ ;  /* 0x000000040c047c24 */ /* 0x000fe2000f8e02ff */
[----:B------:R-:W-:Y:S01]  /*6c50*/  IADD3 R9, R9, R17, RZ ;  /* 0x0000001109097210 */ /* 0x000fe20007ffe0ff */
[----:B------:R-:W-:Y:S01]  /*6c60*/  IMAD.WIDE.U32 R6, R21, UR4, R6 ;  /* 0x0000000415067c25 */ /* 0x000fe2000f8e0006 */
[----:B------:R-:W-:-:S03]  /*6c70*/  SHF.R.S32.HI R17, RZ, 0x1f, R11 ;  /* 0x0000001fff117819 */ /* 0x000fc6000001140b */
[----:B------:R-:W-:Y:S01]  /*6c80*/  IMAD R12, R12, UR6, RZ ;  /* 0x000000060c0c7c24 */ /* 0x000fe2000f8e02ff */
[----:B------:R-:W-:Y:S01]  /*6c90*/  BAR.SYNC.DEFER_BLOCKING 0x1, 0x100 ;  /* 0x0044000000007b1d */ /* 0x000fe20000010000 */
[----:B------:R-:W-:Y:S01]  /*6ca0*/  IMAD R10, R21, UR5, R4 ;  /* 0x00000005150a7c24 */ /* 0x000fe2000f8e0204 */
[----:B------:R-:W-:Y:S01]  /*6cb0*/  IADD3 R6, P0, R11, R6, RZ ;  /* 0x000000060b067210 */ /* 0x000fe20007f1e0ff */
[----:B------:R-:W-:Y:S01]  /*6cc0*/  IMAD.MOV R11, RZ, RZ, -R11 ;  /* 0x000000ffff0b7224 */ /* 0x000fe200078e0a0b */
[----:B------:R-:W-:Y:S01]  /*6cd0*/  SHF.R.S32.HI R4, RZ, 0x1f, R13 ;  /* 0x0000001fff047819 */ /* 0x000fe2000001140d */
[C---:B------:R-:W-:Y:S01]  /*6ce0*/  IMAD R19, R21.reuse, UR7, R12 ;  /* 0x0000000715137c24 */ /* 0x040fe2000f8e020c */
[----:B------:R-:W-:Y:S01]  /*6cf0*/  ULDC.64 UR4, c[0x0][0xb30] ;  /* 0x0002cc0000047ab9 */ /* 0x000fe20000000a00 */
[----:B------:R-:W-:Y:S01]  /*6d00*/  IMAD.WIDE.U32 R8, R21, UR6, R8 ;  /* 0x0000000615087c25 */ /* 0x000fe2000f8e0008 */
[----:B------:R-:W-:Y:S01]  /*6d10*/  IADD3.X R7, R17, R7, R10, P0, !PT ;  /* 0x0000000711077210 */ /* 0x000fe200007fe40a */
[----:B------:R-:W-:-:S02]  /*6d20*/  ULDC.64 UR6, c[0x0][0xbc8] ;  /* 0x0002f20000067ab9 */ /* 0x000fc40000000a00 */
[----:B------:R-:W-:Y:S01]  /*6d30*/  IMAD.MOV R12, RZ, RZ, -R13 ;  /* 0x000000ffff0c7224 */ /* 0x000fe200078e0a0d */
[----:B------:R-:W-:Y:S01]  /*6d40*/  IADD3 R9, R9, R19, RZ ;  /* 0x0000001309097210 */ /* 0x000fe20007ffe0ff */
[----:B------:R-:W-:Y:S02]  /*6d50*/  IMAD R4, R4, UR4, RZ ;  /* 0x0000000404047c24 */ /* 0x000fe4000f8e02ff */
        /* <DEDUP_REMOVED lines=20> */
[----:B------:R-:W-:Y:S01]  /*6ea0*/  IADD3 R7, R9, R17, RZ ;  /* 0x0000001109077210 */ /* 0x000fe20007ffe0ff */
[----:B------:R-:W-:Y:S01]  /*6eb0*/  SHFL.IDX PT, R10, R18, RZ, 0x1c1f ;  /* 0x001c1fff120a7589 */ /* 0x000fe200000e0000 */
[----:B------:R-:W-:Y:S01]  /*6ec0*/  IMAD R15, R15, 0x80, R0 ;  /* 0x000000800f0f7824 */ /* 0x000fe200078e0200 */
[----:B------:R-:W-:Y:S01]  /*6ed0*/  LEA R3, P1, R8, UR8, 0x2 ;  /* 0x0000000808037c11 */ /* 0x000fe2000f8210ff */
[----:B0-----:R-:W-:Y:S01]  /*6ee0*/  ULEA UR4, UR5, UR4, 0x18 ;  /* 0x0000000405047291 */ /* 0x001fe2000f8ec03f */
[----:B------:R-:W-:Y:S01]  /*6ef0*/  LEA.HI.X R17, R6, UR7, R11, 0x2, P0 ;  /* 0x0000000706117c11 */ /* 0x000fe200080f140b */
[----:B------:R-:W-:Y:S01]  /*6f00*/  SHFL.IDX PT, R12, R18, 0x1, 0x1c1f ;  /* 0x003c1f00120c7f89 */ /* 0x000fe200000e0000 */
[----:B------:R-:W-:Y:S01]  /*6f10*/  IMAD R4, R14, UR6, RZ ;  /* 0x000000060e047c24 */ /* 0x000fe2000f8e02ff */
[----:B------:R-:W-:Y:S01]  /*6f20*/  LOP3.LUT P0, RZ, R20, 0x3, RZ, 0xc0, !PT ;  /* 0x0000000314ff7812 */ /* 0x000fe2000780c0ff */
[C---:B------:R-:W-:Y:S01]  /*6f30*/  VIADD R9, R15.reuse, 0x8 ;  /* 0x000000080f097836 */ /* 0x040fe20000000000 */
[----:B------:R-:W0:Y:S01]  /*6f40*/  SHFL.IDX PT, R11, R17, RZ, 0x1c1f ;  /* 0x001c1fff110b7589 */ /* 0x000e2200000e0000 */
[----:B------:R-:W-:Y:S01]  /*6f50*/  LEA.HI.X R8, R8, UR9, R7, 0x2, P1 ;  /* 0x0000000908087c11 */ /* 0x000fe200088f1407 */
[----:B------:R-:W-:Y:S01]  /*6f60*/  UIADD3 UR4, UR4, 0x30820, URZ ;  /* 0x0003082004047890 */ /* 0x000fe2000fffe03f */
[-C--:B------:R-:W-:Y:S01]  /*6f70*/  ISETP.GE.OR P1, PT, R15, R4.reuse, P0 ;  /* 0x000000040f00720c */ /* 0x080fe20000726670 */
[----:B------:R1:W2:Y:S01]  /*6f80*/  SHFL.IDX PT, R13, R17, 0x1, 0x1c1f ;  /* 0x003c1f00110d7f89 */ /* 0x0002a200000e0000 */
[-C--:B------:R-:W-:Y:S01]  /*6f90*/  ISETP.GE.OR P0, PT, R9, R4.reuse, P0 ;  /* 0x000000040900720c */ /* 0x080fe20000706670 */
[----:B------:R-:W-:Y:S01]  /*6fa0*/  UPRMT UR4, URZ, 0x654, UR4 ;  /* 0x000006543f047896 */ /* 0x000fe20008000004 */
[----:B------:R-:W-:Y:S01]  /*6fb0*/  ISETP.GE.AND P2, PT, R15, R4, PT ;  /* 0x000000040f00720c */ /* 0x000fe20003f46270 */
[----:B------:R3:W4:Y:S01]  /*6fc0*/  SHFL.IDX PT, R6, R3, RZ, 0x1c1f ;  /* 0x001c1fff03067589 */ /* 0x00072200000e0000 */
[----:B-1----:R-:W-:-:S03]  /*6fd0*/  LOP3.LUT R17, R22, 0x7ffffffc, RZ, 0xc0, !PT ;  /* 0x7ffffffc16117812 */ /* 0x002fc600078ec0ff */
[----:B------:R3:W1:Y:S03]  /*6fe0*/  SHFL.IDX PT, R7, R8, RZ, 0x1c1f ;  /* 0x001c1fff08077589 */ /* 0x00066600000e0000 */
[----:B------:R-:W-:Y:S01]  /*6ff0*/  SYNCS.ARRIVE.TRANS64.RED.A1T0 RZ, [UR4], RZ ;  /* 0x000000ffffff79a7 */ /* 0x000fe20008100404 */
[----:B------:R-:W-:-:S05]  /*7000*/  IADD3 R0, R20, -R17, RZ ;  /* 0x8000001114007210 */ /* 0x000fca0007ffe0ff */
[----:B------:R-:W-:Y:S01]  /*7010*/  IMAD.SHL.U32 R0, R0, 0x2, RZ ;  /* 0x0000000200007824 */ /* 0x000fe200078e00ff */
[----:B0-----:R3:W-:Y:S04]  /*7020*/  @!P1 ST.E desc[UR36][R10.64], R5 ;  /* 0x000000050a009985 */ /* 0x0017e8000c101924 */
[----:B--2---:R3:W-:Y:S01]  /*7030*/  @!P0 ST.E desc[UR36][R12.64], R2 ;  /* 0x000000020c008985 */ /* 0x0047e2000c101924 */
[----:B------:R-:W-:Y:S05]  /*7040*/  @P2 BRA `(.L_x_3308) ;  /* 0x0000000800382947 */ /* 0x000fea0003800000 */
[C---:B---3--:R-:W-:Y:S01]  /*7050*/  VIADD R2, R0.reuse, 0x8 ;  /* 0x0000000800027836 */ /* 0x048fe20000000000 */
[C---:B------:R-:W-:Y:S01]  /*7060*/  IADD3 R5, R0.reuse, 0x10, RZ ;  /* 0x0000001000057810 */ /* 0x040fe20007ffe0ff */
[----:B------:R-:W-:Y:S01]  /*7070*/  ULDC UR4, c[0x0][0xac8] ;  /* 0x0002b20000047ab9 */ /* 0x000fe20000000800 */
[C---:B------:R-:W-:Y:S01]  /*7080*/  VIADD R17, R0.reuse, 0x18 ;  /* 0x0000001800117836 */ /* 0x040fe20000000000 */
[C---:B------:R-:W-:Y:S01]  /*7090*/  ISETP.GE.AND P0, PT, R0.reuse, UR4, PT ;  /* 0x0000000400007c0c */ /* 0x040fe2000bf06270 */
[C---:B------:R-:W-:Y:S01]  /*70a0*/  VIADD R18, R0.reuse, 0x20 ;  /* 0x0000002000127836 */ /* 0x040fe20000000000 */
[----:B------:R-:W-:Y:S01]  /*70b0*/  ISETP.GE.AND P2, PT, R5, UR4, PT ;  /* 0x0000000405007c0c */ /* 0x000fe2000bf46270 */
[----:B------:R-:W-:Y:S01]  /*70c0*/  VIADD R19, R0, 0x38 ;  /* 0x0000003800137836 */ /* 0x000fe20000000000 */
[----:B------:R-:W-:Y:S01]  /*70d0*/  ISETP.GE.AND P1, PT, R2, UR4, PT ;  /* 0x0000000402007c0c */ /* 0x000fe2000bf26270 */
[C---:B------:R-:W-:Y:S01]  /*70e0*/  VIADD R21, R0.reuse, 0x48 ;  /* 0x0000004800157836 */ /* 0x040fe20000000000 */
[----:B------:R-:W-:Y:S01]  /*70f0*/  ISETP.GE.AND P5, PT, R17, UR4, PT ;  /* 0x0000000411007c0c */ /* 0x000fe2000bfa6270 */
[----:B------:R-:W-:Y:S01]  /*7100*/  VIADD R22, R0, 0x50 ;  /* 0x0000005000167836 */ /* 0x000fe20000000000 */
[----:B------:R-:W-:-:S02]  /*7110*/  ISETP.GE.AND P6, PT, R18, UR4, PT ;  /* 0x0000000412007c0c */ /* 0x000fc4000bfc6270 */
[C---:B------:R-:W-:Y:S02]  /*7120*/  IADD3 R20, R0.reuse, 0x40, RZ ;  /* 0x0000004000147810 */ /* 0x040fe40007ffe0ff */
[----:B------:R-:W-:Y:S01]  /*7130*/  ISETP.GE.AND P3, PT, R19, UR4, PT ;  /* 0x0000000413007c0c */ /* 0x000fe2000bf66270 */
[C---:B-1--4-:R-:W-:Y:S01]  /*7140*/  @!P0 IMAD.WIDE R10, R0.reuse, 0x4, R6 ;  /* 0x00000004000a8825 */ /* 0x052fe200078e0206 */
[----:B------:R-:W-:Y:S02]  /*7150*/  IADD3 R23, R0, 0x58, RZ ;  /* 0x0000005800177810 */ /* 0x000fe40007ffe0ff */
[----:B------:R-:W-:Y:S02]  /*7160*/  @!P2 LEA.HI R5, R5, R5, RZ, 0x1 ;  /* 0x000000050505a211 */ /* 0x000fe400078f08ff */
[----:B------:R-:W-:Y:S01]  /*7170*/  @!P1 LEA.HI R2, R2, R2, RZ, 0x1 ;  /* 0x0000000202029211 */ /* 0x000fe200078f08ff */
[----:B------:R0:W-:Y:S01]  /*7180*/  @!P0 ST.E.64 desc[UR36][R10.64], R24 ;  /* 0x000000180a008985 */ /* 0x0001e2000c101b24 */
[----:B------:R-:W-:-:S02]  /*7190*/  @!P2 LOP3.LUT R5, R5, 0xfffffffe, RZ, 0xc0, !PT ;  /* 0xfffffffe0505a812 */ /* 0x000fc400078ec0ff */
[----:B------:R-:W-:Y:S02]  /*71a0*/  @!P1 LOP3.LUT R13, R2, 0xfffffffe, RZ, 0xc0, !PT ;  /* 0xfffffffe020d9812 */ /* 0x000fe400078ec0ff */
[----:B------:R-:W-:Y:S01]  /*71b0*/  IADD3 R2, R0, 0x28, RZ ;  /* 0x0000002800027810 */ /* 0x000fe20007ffe0ff */
[--C-:B------:R-:W-:Y:S01]  /*71c0*/  @!P2 IMAD.WIDE R14, R5, 0x4, R6.reuse ;  /* 0x00000004050ea825 */ /* 0x100fe200078e0206 */
[----:B------:R-:W-:Y:S02]  /*71d0*/  @!P5 LEA.HI R17, R17, R17, RZ, 0x1 ;  /* 0x000000111111d211 */ /* 0x000fe400078f08ff */
[----:B------:R-:W-:Y:S01]  /*71e0*/  ISETP.GE.AND P0, PT, R2, UR4, PT ;  /* 0x0000000402007c0c */ /* 0x000fe2000bf06270 */
[--C-:B------:R-:W-:Y:S01]  /*71f0*/  @!P1 IMAD.WIDE R12, R13, 0x4, R6.reuse ;  /* 0x000000040d0c9825 */ /* 0x100fe200078e0206 */
[----:B------:R-:W-:Y:S02]  /*7200*/  @!P6 LEA.HI R18, R18, R18, RZ, 0x1 ;  /* 0x000000121212e211 */ /* 0x000fe400078f08ff */
[----:B------:R-:W-:Y:S01]  /*7210*/  @!P3 LEA.HI R19, R19, R19, RZ, 0x1 ;  /* 0x000000131313b211 */ /* 0x000fe200078f08ff */
[C---:B------:R-:W-:Y:S01]  /*7220*/  VIADD R5, R0.reuse, 0x30 ;  /* 0x0000003000057836 */ /* 0x040fe20000000000 */
[----:B------:R1:W-:Y:S01]  /*7230*/  @!P1 ST.E.64 desc[UR36][R12.64], R28 ;  /* 0x0000001c0c009985 */ /* 0x0003e2000c101b24 */
[----:B------:R-:W-:Y:S01]  /*7240*/  ISETP.GE.AND P1, PT, R21, UR4, PT ;  /* 0x0000000415007c0c */ /* 0x000fe2000bf26270 */
[C---:B0-----:R-:W-:Y:S01]  /*7250*/  VIADD R24, R0.reuse, 0x78 ;  /* 0x0000007800187836 */ /* 0x041fe20000000000 */
[----:B------:R-:W-:Y:S01]  /*7260*/  @!P5 LOP3.LUT R11, R17, 0xfffffffe, RZ, 0xc0, !PT ;  /* 0xfffffffe110bd812 */ /* 0x000fe200078ec0ff */
[----:B------:R0:W-:Y:S01]  /*7270*/  @!P2 ST.E.64 desc[UR36][R14.64], R32 ;  /* 0x000000200e00a985 */ /* 0x0001e2000c101b24 */
[----:B------:R-:W-:Y:S01]  /*7280*/  ISETP.GE.AND P4, PT, R5, UR4, PT ;  /* 0x0000000405007c0c */ /* 0x000fe2000bf86270 */
[----:B------:R-:W-:Y:S01]  /*7290*/  VIADD R25, R0, 0x80 ;  /* 0x0000008000197836 */ /* 0x000fe20000000000 */
[----:B------:R-:W-:Y:S01]  /*72a0*/  ISETP.GE.AND P2, PT, R20, UR4, PT ;  /* 0x0000000414007c0c */ /* 0x000fe2000bf46270 */
[----:B------:R-:W-:Y:S01]  /*72b0*/  @!P5 IMAD.WIDE R10, R11, 0x4, R6 ;  /* 0x000000040b0ad825 */ /* 0x000fe200078e0206 */
[----:B------:R-:W-:-:S02]  /*72c0*/  @!P0 LEA.HI R2, R2, R2, RZ, 0x1 ;  /* 0x0000000202028211 */ /* 0x000fc400078f08ff */
[----:B------:R-:W-:Y:S02]  /*72d0*/  @!P3 LOP3.LUT R19, R19, 0xfffffffe, RZ, 0xc0, !PT ;  /* 0xfffffffe1313b812 */ /* 0x000fe400078ec0ff */
[----:B------:R2:W-:Y:S01]  /*72e0*/  @!P5 ST.E.64 desc[UR36][R10.64], R36 ;  /* 0x000000240a00d985 */ /* 0x0005e2000c101b24 */
[----:B-1----:R-:W-:Y:S02]  /*72f0*/  @!P6 LOP3.LUT R13, R18, 0xfffffffe, RZ, 0xc0, !PT ;  /* 0xfffffffe120de812 */ /* 0x002fe400078ec0ff */
[----:B------:R-:W-:Y:S02]  /*7300*/  @!P1 LEA.HI R21, R21, R21, RZ, 0x1 ;  /* 0x0000001515159211 */ /* 0x000fe400078f08ff */
[----:B0-----:R-:W-:Y:S01]  /*7310*/  @!P4 LEA.HI R14, R5, R5, RZ, 0x1 ;  /* 0x00000005050ec211 */ /* 0x001fe200078f08ff */
[--C-:B------:R-:W-:Y:S01]  /*7320*/  @!P6 IMAD.WIDE R12, R13, 0x4, R6.reuse ;  /* 0x000000040d0ce825 */ /* 0x100fe200078e0206 */
[----:B------:R-:W-:Y:S02]  /*7330*/  @!P2 LEA.HI R20, R20, R20, RZ, 0x1 ;  /* 0x000000141414a211 */ /* 0x000fe400078f08ff */
[----:B------:R-:W-:Y:S01]  /*7340*/  @!P0 LOP3.LUT R5, R2, 0xfffffffe, RZ, 0xc0, !PT ;  /* 0xfffffffe02058812 */ /* 0x000fe200078ec0ff */
[----:B------:R-:W-:Y:S01]  /*7350*/  VIADD R2, R0, 0x60 ;  /* 0x0000006000027836 */ /* 0x000fe20000000000 */
[----:B------:R-:W-:Y:S01]  /*7360*/  @!P4 LOP3.LUT R15, R14, 0xfffffffe, RZ, 0xc0, !PT ;  /* 0xfffffffe0e0fc812 */ /* 0x000fe200078ec0ff */
[----:B------:R0:W-:Y:S01]  /*7370*/  @!P6 ST.E.64 desc[UR36][R12.64], R40 ;  /* 0x000000280c00e985 */ /* 0x0001e2000c101b24 */
[----:B------:R-:W-:Y:S01]  /*7380*/  @!P2 LOP3.LUT R17, R20, 0xfffffffe, RZ, 0xc0, !PT ;  /* 0xfffffffe1411a812 */ /* 0x000fe200078ec0ff */
[----:B--2---:R-:W-:Y:S01]  /*7390*/  @!P0 IMAD.WIDE R10, R5, 0x4, R6 ;  /* 0x00000004050a8825 */ /* 0x004fe200078e0206 */
[----:B------:R-:W-:-:S02]  /*73a0*/  @!P1 LOP3.LUT R21, R21, 0xfffffffe, RZ, 0xc0, !PT ;  /* 0xfffffffe15159812 */ /* 0x000fc400078ec0ff */
[----:B------:R-:W-:Y:S01]  /*73b0*/  ISETP.GE.AND P5, PT, R22, UR4, PT ;  /* 0x0000000416007c0c */ /* 0x000fe2000bfa6270 */
[----:B------:R-:W-:Y:S01]  /*73c0*/  VIADD R5, R0, 0x68 ;  /* 0x0000006800057836 */ /* 0x000fe20000000000 */
[----:B------:R1:W-:Y:S01]  /*73d0*/  @!P0 ST.E.64 desc[UR36][R10.64], R44 ;  /* 0x0000002c0a008985 */ /* 0x0003e2000c101b24 */
[--C-:B------:R-:W-:Y:S01]  /*73e0*/  @!P1 IMAD.WIDE R20, R21, 0x4, R6.reuse ;  /* 0x0000000415149825 */ /* 0x100fe200078e0206 */
[----:B------:R-:W-:Y:S02]  /*73f0*/  ISETP.GE.AND P6, PT, R23, UR4, PT ;  /* 0x0000000417007c0c */ /* 0x000fe4000bfc6270 */
[----:B------:R-:W-:Y:S01]  /*7400*/  ISETP.GE.AND P0, PT, R2, UR4, PT ;  /* 0x0000000402007c0c */ /* 0x000fe2000bf06270 */
[----:B0-----:R-:W-:-:S04]  /*7410*/  @!P4 IMAD.WIDE R12, R15, 0x4, R6 ;  /* 0x000000040f0cc825 */ /* 0x001fc800078e0206 */
[--C-:B------:R-:W-:Y:S01]  /*7420*/  @!P3 IMAD.WIDE R14, R19, 0x4, R6.reuse ;  /* 0x00000004130eb825 */ /* 0x100fe200078e0206 */
[----:B------:R0:W-:Y:S01]  /*7430*/  @!P4 ST.E.64 desc[UR36][R12.64], R48 ;  /* 0x000000300c00c985 */ /* 0x0001e2000c101b24 */
[----:B------:R-:W-:Y:S02]  /*7440*/  ISETP.GE.AND P4, PT, R25, UR4, PT ;  /* 0x0000000419007c0c */ /* 0x000fe4000bf86270 */
[----:B------:R-:W-:Y:S01]  /*7450*/  @!P2 IMAD.WIDE R18, R17, 0x4, R6 ;  /* 0x000000041112a825 */ /* 0x000fe200078e0206 */
[----:B------:R2:W-:Y:S01]  /*7460*/  @!P3 ST.E.64 desc[UR36][R14.64], R52 ;  /* 0x000000340e00b985 */ /* 0x0005e2000c101b24 */
[----:B------:R-:W-:Y:S02]  /*7470*/  IADD3 R17, R0, 0x70, RZ ;  /* 0x0000007000117810 */ /* 0x000fe40007ffe0ff */
[----:B------:R-:W-:Y:S01]  /*7480*/  ISETP.GE.AND P3, PT, R24, UR4, PT ;  /* 0x0000000418007c0c */ /* 0x000fe2000bf66270 */
[----:B------:R3:W-:Y:S01]  /*7490*/  @!P2 ST.E.64 desc[UR36][R18.64], R56 ;  /* 0x000000381200a985 */ /* 0x0007e2000c101b24 */
[----:B------:R-:W-:-:S02]  /*74a0*/  ISETP.GE.AND P2, PT, R17, UR4, PT ;  /* 0x0000000411007c0c */ /* 0x000fc4000bf46270 */
[----:B------:R-:W-:Y:S01]  /*74b0*/  @!P5 LEA.HI R22, R22, R22, RZ, 0x1 ;  /* 0x000000161616d211 */ /* 0x000fe200078f08ff */
[----:B------:R4:W-:Y:S01]  /*74c0*/  @!P1 ST.E.64 desc[UR36][R20.64], R60 ;  /* 0x0000003c14009985 */ /* 0x0009e2000c101b24 */
[----:B------:R-:W-:Y:S02]  /*74d0*/  ISETP.GE.AND P1, PT, R5, UR4, PT ;  /* 0x0000000405007c0c */ /* 0x000fe4000bf26270 */
[----:B------:R-:W-:Y:S02]  /*74e0*/  @!P6 LEA.HI R23, R23, R23, RZ, 0x1 ;  /* 0x000000171717e211 */ /* 0x000fe400078f08ff */
[----:B-1----:R-:W-:Y:S02]  /*74f0*/  @!P5 LOP3.LUT R11, R22, 0xfffffffe, RZ, 0xc0, !PT ;  /* 0xfffffffe160bd812 */ /* 0x002fe400078ec0ff */
[----:B------:R-:W-:Y:S02]  /*7500*/  @!P0 LEA.HI R2, R2, R2, RZ, 0x1 ;  /* 0x0000000202028211 */ /* 0x000fe400078f08ff */
[----:B0-----:R-:W-:Y:S01]  /*7510*/  @!P6 LOP3.LUT R13, R23, 0xfffffffe, RZ, 0xc0, !PT ;  /* 0xfffffffe170de812 */ /* 0x001fe200078ec0ff */
[----:B------:R-:W-:Y:S01]  /*7520*/  @!P5 IMAD.WIDE R10, R11, 0x4, R6 ;  /* 0x000000040b0ad825 */ /* 0x000fe200078e0206 */
[----:B------:R-:W-:-:S02]  /*7530*/  @!P2 LEA.HI R17, R17, R17, RZ, 0x1 ;  /* 0x000000111111a211 */ /* 0x000fc400078f08ff */
[----:B--2---:R-:W-:Y:S01]  /*7540*/  @!P0 LOP3.LUT R15, R2, 0xfffffffe, RZ, 0xc0, !PT ;  /* 0xfffffffe020f8812 */ /* 0x004fe200078ec0ff */
[--C-:B------:R-:W-:Y:S01]  /*7550*/  @!P6 IMAD.WIDE R12, R13, 0x4, R6.reuse ;  /* 0x000000040d0ce825 */ /* 0x100fe200078e0206 */
[----:B------:R-:W-:Y:S01]  /*7560*/  @!P1 LEA.HI R5, R5, R5, RZ, 0x1 ;  /* 0x0000000505059211 */ /* 0x000fe200078f08ff */
[----:B------:R0:W-:Y:S01]  /*7570*/  @!P5 ST.E.64 desc[UR36][R10.64], R64 ;  /* 0x000000400a00d985 */ /* 0x0001e2000c101b24 */
[----:B------:R-:W-:Y:S01]  /*7580*/  @!P3 LEA.HI R24, R24, R24, RZ, 0x1 ;  /* 0x000000181818b211 */ /* 0x000fe200078f08ff */
[----:B------:R-:W-:Y:S01]  /*7590*/  @!P0 IMAD.WIDE R14, R15, 0x4, R6 ;  /* 0x000000040f0e8825 */ /* 0x000fe200078e0206 */
[----:B------:R-:W-:Y:S01]  /*75a0*/  @!P1 LOP3.LUT R5, R5, 0xfffffffe, RZ, 0xc0, !PT ;  /* 0xfffffffe05059812 */ /* 0x000fe200078ec0ff */
[----:B------:R1:W-:Y:S01]  /*75b0*/  @!P6 ST.E.64 desc[UR36][R12.64], R68 ;  /* 0x000000440c00e985 */ /* 0x0003e2000c101b24 */
[----:B------:R-:W-:Y:S02]  /*75c0*/  @!P4 LEA.HI R25, R25, R25, RZ, 0x1 ;  /* 0x000000191919c211 */ /* 0x000fe400078f08ff */
[----:B------:R-:W-:Y:S01]  /*75d0*/  @!P2 LOP3.LUT R17, R17, 0xfffffffe, RZ, 0xc0, !PT ;  /* 0xfffffffe1111a812 */ /* 0x000fe200078ec0ff */
[----:B------:R-:W-:Y:S01]  /*75e0*/  @!P0 ST.E.64 desc[UR36][R14.64], R72 ;  /* 0x000000480e008985 */ /* 0x000fe2000c101b24 */
[----:B---3--:R-:W-:-:S02]  /*75f0*/  @!P3 LOP3.LUT R19, R24, 0xfffffffe, RZ, 0xc0, !PT ;  /* 0xfffffffe1813b812 */ /* 0x008fc400078ec0ff */
[----:B----4-:R-:W-:Y:S02]  /*7600*/  @!P4 LOP3.LUT R21, R25, 0xfffffffe, RZ, 0xc0, !PT ;  /* 0xfffffffe1915c812 */ /* 0x010fe400078ec0ff */
[C---:B------:R-:W-:Y:S01]  /*7610*/  IADD3 R2, R0.reuse, 0x88, RZ ;  /* 0x0000008800027810 */ /* 0x040fe20007ffe0ff */
[--C-:B0-----:R-:W-:Y:S01]  /*7620*/  @!P1 IMAD.WIDE R10, R5, 0x4, R6.reuse ;  /* 0x00000004050a9825 */ /* 0x101fe200078e0206 */
[----:B------:R-:W-:Y:S02]  /*7630*/  IADD3 R22, R0, 0xa0, RZ ;  /* 0x000000a000167810 */ /* 0x000fe40007ffe0ff */
[----:B------:R-:W-:Y:S01]  /*7640*/  ISETP.GE.AND P0, PT, R2, UR4, PT ;  /* 0x0000000402007c0c */ /* 0x000fe2000bf06270 */
[--C-:B-1----:R-:W-:Y:S01]  /*7650*/  @!P2 IMAD.WIDE R12, R17, 0x4, R6.reuse ;  /* 0x00000004110ca825 */ /* 0x102fe200078e0206 */
[----:B------:R0:W-:Y:S03]  /*7660*/  @!P1 ST.E.64 desc[UR36][R10.64], R76 ;  /* 0x0000004c0a009985 */ /* 0x0001e6000c101b24 */
[----:B------:R-:W-:Y:S01]  /*7670*/  VIADD R5, R0, 0x90 ;  /* 0x0000009000057836 */ /* 0x000fe20000000000 */
[----:B------:R1:W-:Y:S01]  /*7680*/  @!P2 ST.E.64 desc[UR36][R12.64], R80 ;  /* 0x000000500c00a985 */ /* 0x0003e2000c101b24 */
[----:B------:R-:W-:-:S03]  /*7690*/  @!P3 IMAD.WIDE R18, R19, 0x4, R6 ;  /* 0x000000041312b825 */ /* 0x000fc600078e0206 */
[----:B------:R-:W-:Y:S01]  /*76a0*/  ISETP.GE.AND P1, PT, R5, UR4, PT ;  /* 0x0000000405007c0c */ /* 0x000fe2000bf26270 */
[----:B------:R-:W-:Y:S01]  /*76b0*/  VIADD R17, R0, 0x98 ;  /* 0x0000009800117836 */ /* 0x000fe20000000000 */
[----:B------:R2:W-:Y:S01]  /*76c0*/  @!P3 ST.E.64 desc[UR36][R18.64], R84 ;  /* 0x000000541200b985 */ /* 0x0005e2000c101b24 */
[----:B------:R-:W-:Y:S01]  /*76d0*/  @!P4 IMAD.WIDE R20, R21, 0x4, R6 ;  /* 0x000000041514c825 */ /* 0x000fe200078e0206 */
[----:B------:R-:W-:Y:S02]  /*76e0*/  ISETP.GE.AND P3, PT, R22, UR4, PT ;  /* 0x0000000416007c0c */ /* 0x000fe4000bf66270 */
[C---:B0-----:R-:W-:Y:S01]  /*76f0*/  IADD3 R11, R0.reuse, 0xb8, RZ ;  /* 0x000000b8000b7810 */ /* 0x041fe20007ffe0ff */
[C---:B------:R-:W-:Y:S01]  /*7700*/  VIADD R14, R0.reuse, 0xa8 ;  /* 0x000000a8000e7836 */ /* 0x040fe20000000000 */
[----:B------:R-:W-:Y:S01]  /*7710*/  ISETP.GE.AND P2, PT, R17, UR4, PT ;  /* 0x0000000411007c0c */ /* 0x000fe2000bf46270 */
[----:B------:R-:W-:Y:S01]  /*7720*/  VIADD R15, R0, 0xb0 ;  /* 0x000000b0000f7836 */ /* 0x000fe20000000000 */
[----:B------:R0:W-:Y:S01]  /*7730*/  @!P4 ST.E.64 desc[UR36][R20.64], R88 ;  /* 0x000000581400c985 */ /* 0x0001e2000c101b24 */
[----:B------:R-:W-:-:S02]  /*7740*/  ISETP.GE.AND P6, PT, R11, UR4, PT ;  /* 0x000000040b007c0c */ /* 0x000fc4000bfc6270 */
[----:B------:R-:W-:Y:S02]  /*7750*/  ISETP.GE.AND P4, PT, R14, UR4, PT ;  /* 0x000000040e007c0c */ /* 0x000fe4000bf86270 */
[----:B------:R-:W-:Y:S02]  /*7760*/  ISETP.GE.AND P5, PT, R15, UR4, PT ;  /* 0x000000040f007c0c */ /* 0x000fe4000bfa6270 */
[----:B------:R-:W-:Y:S02]  /*7770*/  @!P0 LEA.HI R2, R2, R2, RZ, 0x1 ;  /* 0x0000000202028211 */ /* 0x000fe400078f08ff */
[----:B------:R-:W-:Y:S02]  /*7780*/  @!P1 LEA.HI R5, R5, R5, RZ, 0x1 ;  /* 0x0000000505059211 */ /* 0x000fe400078f08ff */
[----:B------:R-:W-:Y:S02]  /*7790*/  @!P2 LEA.HI R17, R17, R17, RZ, 0x1 ;  /* 0x000000111111a211 */ /* 0x000fe400078f08ff */
[----:B------:R-:W-:-:S02]  /*77a0*/  @!P3 LEA.HI R22, R22, R22, RZ, 0x1 ;  /* 0x000000161616b211 */ /* 0x000fc400078f08ff */
[----:B-1----:R-:W-:Y:S02]  /*77b0*/  @!P6 LEA.HI R12, R11, R11, RZ, 0x1 ;  /* 0x0000000b0b0ce211 */ /* 0x002fe400078f08ff */
[----:B------:R-:W-:Y:S02]  /*77c0*/  @!P4 LEA.HI R14, R14, R14, RZ, 0x1 ;  /* 0x0000000e0e0ec211 */ /* 0x000fe400078f08ff */
[----:B------:R-:W-:Y:S02]  /*77d0*/  @!P5 LEA.HI R10, R15, R15, RZ, 0x1 ;  /* 0x0000000f0f0ad211 */ /* 0x000fe400078f08ff */
[----:B------:R-:W-:Y:S02]  /*77e0*/  @!P0 LOP3.LUT R11, R2, 0xfffffffe, RZ, 0xc0, !PT ;  /* 0xfffffffe020b8812 */ /* 0x000fe400078ec0ff */
[----:B------:R-:W-:Y:S02]  /*77f0*/  @!P1 LOP3.LUT R5, R5, 0xfffffffe, RZ, 0xc0, !PT ;  /* 0xfffffffe05059812 */ /* 0x000fe400078ec0ff */
[----:B------:R-:W-:-:S02]  /*7800*/  @!P2 LOP3.LUT R15, R17, 0xfffffffe, RZ, 0xc0, !PT ;  /* 0xfffffffe110fa812 */ /* 0x000fc400078ec0ff */
[----:B--2---:R-:W-:Y:S02]  /*7810*/  @!P3 LOP3.LUT R19, R22, 0xfffffffe, RZ, 0xc0, !PT ;  /* 0xfffffffe1613b812 */ /* 0x004fe400078ec0ff */
        /* <DEDUP_REMOVED lines=17> */
.L_x_3308:
[----:B------:R-:W-:Y:S05]  /*7930*/  BSYNC B0 ;  /* 0x0000000000007941 */ /* 0x000fea0003800000 */
.L_x_3307:
[----:B------:R-:W-:Y:S01]  /*7940*/  ISETP.GE.AND P0, PT, R9, R4, PT ;  /* 0x000000040900720c */ /* 0x000fe20003f06270 */
[----:B01----:R0:W1:Y:S04]  /*7950*/  SHFL.IDX PT, R7, R8, 0x1, 0x1c1f ;  /* 0x003c1f0008077f89 */ /* 0x00306800000e0000 */
[----:B----4-:R0:W4:Y:S08]  /*7960*/  SHFL.IDX PT, R6, R3, 0x1, 0x1c1f ;  /* 0x003c1f0003067f89 */ /* 0x01013000000e0000 */
[----:B0-----:R-:W-:Y:S05]  /*7970*/  @P0 BRA `(.L_x_3279) ;  /* 0x0000004800140947 */ /* 0x001fea0003800000 */
[C---:B---3--:R-:W-:Y:S01]  /*7980*/  VIADD R2, R0.reuse, 0x8 ;  /* 0x0000000800027836 */ /* 0x048fe20000000000 */
[----:B------:R-:W-:Y:S01]  /*7990*/  ULDC UR4, c[0x0][0xac8] ;  /* 0x0002b20000047ab9 */ /* 0x000fe20000000800 */
[C---:B------:R-:W-:Y:S01]  /*79a0*/  VIADD R8, R0.reuse, 0x10 ;  /* 0x0000001000087836 */ /* 0x040fe20000000000 */
[C---:B------:R-:W-:Y:S01]  /*79b0*/  ISETP.GE.AND P2, PT, R0.reuse, UR4, PT ;  /* 0x0000000400007c0c */ /* 0x040fe2000bf46270 */
[----:B------:R-:W-:Y:S01]  /*79c0*/  VIADD R10, R0, 0x20 ;  /* 0x00000020000a7836 */ /* 0x000fe20000000000 */
[----:B------:R-:W-:Y:S01]  /*79d0*/  ISETP.GE.AND P3, PT, R2, UR4, PT ;  /* 0x0000000402007c0c */ /* 0x000fe2000bf66270 */
[C---:B------:R-:W-:Y:S01]  /*79e0*/  VIADD R11, R0.reuse, 0x28 ;  /* 0x00000028000b7836 */ /* 0x040fe20000000000 */
[C---:B------:R-:W-:Y:S01]  /*79f0*/  IADD3 R9, R0.reuse, 0x18, RZ ;  /* 0x0000001800097810 */ /* 0x040fe20007ffe0ff */
[----:B------:R-:W-:Y:S01]  /*7a00*/  VIADD R13, R0, 0x38 ;  /* 0x00000038000d7836 */ /* 0x000fe20000000000 */
[----:B------:R-:W-:Y:S01]  /*7a10*/  ISETP.GE.AND P0, PT, R8, UR4, PT ;  /* 0x0000000408007c0c */ /* 0x000fe2000bf06270 */
[C---:B------:R-:W-:Y:S01]  /*7a20*/  VIADD R14, R0.reuse, 0x40 ;  /* 0x00000040000e7836 */ /* 0x040fe20000000000 */
[----:B------:R-:W-:Y:S01]  /*7a30*/  ISETP.GE.AND P1, PT, R9, UR4, PT ;  /* 0x0000000409007c0c */ /* 0x000fe2000bf26270 */
[C---:B------:R-:W-:Y:S01]  /*7a40*/  VIADD R19, R0.reuse, 0x50 ;  /* 0x0000005000137836 */ /* 0x040fe20000000000 */
[C---:B------:R-:W-:Y:S01]  /*7a50*/  IADD3 R12, R0.reuse, 0x30, RZ ;  /* 0x00000030000c7810 */ /* 0x040fe20007ffe0ff */
[----:B------:R-:W-:Y:S01]  /*7a60*/  VIADD R20, R0, 0x70 ;  /* 0x0000007000147836 */ /* 0x000fe20000000000 */
[----:B------:R-:W-:-:S02]  /*7a70*/  ISETP.GE.AND P5, PT, R13, UR4, PT ;  /* 0x000000040d007c0c */ /* 0x000fc4000bfa6270 */
[----:B------:R-:W-:Y:S02]  /*7a80*/  ISETP.GE.AND P4, PT, R12, UR4, PT ;  /* 0x000000040c007c0c */ /* 0x000fe4000bf86270 */
[----:B------:R-:W-:Y:S02]  /*7a90*/  @!P3 LEA.HI R2, R2, R2, RZ, 0x1 ;  /* 0x000000020202b211 */ /* 0x000fe400078f08ff */
[----:B------:R-:W-:Y:S02]  /*7aa0*/  ISETP.GE.AND P6, PT, R14, UR4, PT ;  /* 0x000000040e007c0c */ /* 0x000fe4000bfc6270 */
[----:B------:R-:W-:Y:S01]  /*7ab0*/  @!P3 LOP3.LUT R5, R2, 0xfffffffe, RZ, 0xc0, !PT ;  /* 0xfffffffe0205b812 */ /* 0x000fe200078ec0ff */
[--C-:B-1--4-:R-:W-:Y:S01]  /*7ac0*/  @!P2 IMAD.WIDE R2, R0, 0x4, R6.reuse ;  /* 0x000000040002a825 */ /* 0x112fe200078e0206 */
[----:B------:R-:W-:Y:S02]  /*7ad0*/  @!P0 LEA.HI R8, R8, R8, RZ, 0x1 ;  /* 0x0000000808088211 */ /* 0x000fe400078f08ff */
[----:B------:R-:W-:Y:S01]  /*7ae0*/  @!P1 LEA.HI R9, R9, R9, RZ, 0x1 ;  /* 0x0000000909099211 */ /* 0x000fe200078f08ff */
[----:B------:R-:W-:Y:S01]  /*7af0*/  @!P3 IMAD.WIDE R4, R5, 0x4, R6 ;  /* 0x000000040504b825 */ /* 0x000fe200078e0206 */
[----:B------:R0:W-:Y:S01]  /*7b00*/  @!P2 ST.E.64 desc[UR36][R2.64], R26 ;  /* 0x0000001a0200a985 */ /* 0x0001e2000c101b24 */
[----:B------:R-:W-:-:S02]  /*7b10*/  ISETP.GE.AND P2, PT, R10, UR4, PT ;  /* 0x000000040a007c0c */ /* 0x000fc4000bf46270 */
[----:B------:R-:W-:Y:S01]  /*7b20*/  @!P4 LEA.HI R12, R12, R12, RZ, 0x1 ;  /* 0x0000000c0c0cc211 */ /* 0x000fe200078f08ff */
[----:B------:R1:W-:Y:S01]  /*7b30*/  @!P3 ST.E.64 desc[UR36][R4.64], R30 ;  /* 0x0000001e0400b985 */ /* 0x0003e2000c101b24 */
[----:B------:R-:W-:Y:S02]  /*7b40*/  ISETP.GE.AND P3, PT, R11, UR4, PT ;  /* 0x000000040b007c0c */ /* 0x000fe4000bf66270 */
[----:B------:R-:W-:Y:S02]  /*7b50*/  @!P6 LEA.HI R14, R14, R14, RZ, 0x1 ;  /* 0x0000000e0e0ee211 */ /* 0x000fe400078f08ff */
[----:B------:R-:W-:Y:S02]  /*7b60*/  IADD3 R18, R0, 0x48, RZ ;  /* 0x0000004800127810 */ /* 0x000fe40007ffe0ff */
[----:B------:R-:W-:Y:S01]  /*7b70*/  @!P6 LOP3.LUT R17, R14, 0xfffffffe, RZ, 0xc0, !PT ;  /* 0xfffffffe0e11e812 */ /* 0x000fe200078ec0ff */
[C---:B------:R-:W-:Y:S01]  /*7b80*/  VIADD R14, R0.reuse, 0x58 ;  /* 0x00000058000e7836 */ /* 0x040fe20000000000 */
[----:B------:R-:W-:-:S02]  /*7b90*/  IADD3 R21, R0, 0x78, RZ ;  /* 0x0000007800157810 */ /* 0x000fc40007ffe0ff */
[----:B0-----:R-:W-:Y:S02]  /*7ba0*/  @!P0 LOP3.LUT R3, R8, 0xfffffffe, RZ, 0xc0, !PT ;  /* 0xfffffffe08038812 */ /* 0x001fe400078ec0ff */
[----:B------:R-:W-:Y:S02]  /*7bb0*/  @!P2 LEA.HI R10, R10, R10, RZ, 0x1 ;  /* 0x0000000a0a0aa211 */ /* 0x000fe400078f08ff */
[----:B-1----:R-:W-:Y:S01]  /*7bc0*/  @!P1 LOP3.LUT R5, R9, 0xfffffffe, RZ, 0xc0, !PT ;  /* 0xfffffffe09059812 */ /* 0x002fe200078ec0ff */
[--C-:B------:R-:W-:Y:S01]  /*7bd0*/  @!P0 IMAD.WIDE R2, R3, 0x4, R6.reuse ;  /* 0x0000000403028825 */ /* 0x100fe200078e0206 */
[----:B------:R-:W-:Y:S02]  /*7be0*/  @!P3 LEA.HI R11, R11, R11, RZ, 0x1 ;  /* 0x0000000b0b0bb211 */ /* 0x000fe400078f08ff */
[----:B------:R-:W-:Y:S01]  /*7bf0*/  @!P5 LEA.HI R8, R13, R13, RZ, 0x1 ;  /* 0x0000000d0d08d211 */ /* 0x000fe200078f08ff */
[----:B------:R-:W-:Y:S01]  /*7c00*/  @!P1 IMAD.WIDE R4, R5, 0x4, R6 ;  /* 0x0000000405049825 */ /* 0x000fe200078e0206 */
[----:B------:R-:W-:Y:S01]  /*7c10*/  @!P2 LOP3.LUT R9, R10, 0xfffffffe, RZ, 0xc0, !PT ;  /* 0xfffffffe0a09a812 */ /* 0x000fe200078ec0ff */
[----:B------:R0:W-:Y:S01]  /*7c20*/  @!P0 ST.E.64 desc[UR36][R2.64], R34 ;  /* 0x0000002202008985 */ /* 0x0001e2000c101b24 */
[----:B------:R-:W-:-:S02]  /*7c30*/  @!P3 LOP3.LUT R11, R11, 0xfffffffe, RZ, 0xc0, !PT ;  /* 0xfffffffe0b0bb812 */ /* 0x000fc400078ec0ff */
[----:B------:R-:W-:Y:S01]  /*7c40*/  @!P4 LOP3.LUT R13, R12, 0xfffffffe, RZ, 0xc0, !PT ;  /* 0xfffffffe0c0dc812 */ /* 0x000fe200078ec0ff */
[----:B------:R1:W-:Y:S01]  /*7c50*/  @!P1 ST.E.64 desc[UR36][R4.64], R38 ;  /* 0x0000002604009985 */ /* 0x0003e2000c101b24 */
[----:B------:R-:W-:Y:S02]  /*7c60*/  @!P5 LOP3.LUT R15, R8, 0xfffffffe, RZ, 0xc0, !PT ;  /* 0xfffffffe080fd812 */ /* 0x000fe400078ec0ff */
[----:B------:R-:W-:Y:S02]  /*7c70*/  ISETP.GE.AND P1, PT, R18, UR4, PT ;  /* 0x0000000412007c0c */ /* 0x000fe4000bf26270 */
[----:B------:R-:W-:Y:S01]  /*7c80*/  ISETP.GE.AND P0, PT, R19, UR4, PT ;  /* 0x0000000413007c0c */ /* 0x000fe2000bf06270 */
[----:B0-----:R-:W-:-:S04]  /*7c90*/  @!P2 IMAD.WIDE R2, R9, 0x4, R6 ;  /* 0x000000040902a825 */ /* 0x001fc800078e0206 */
[--C-:B-1----:R-:W-:Y:S01]  /*7ca0*/  @!P3 IMAD.WIDE R4, R11, 0x4, R6.reuse ;  /* 0x000000040b04b825 */ /* 0x102fe200078e0206 */
[----:B------:R0:W-:Y:S01]  /*7cb0*/  @!P2 ST.E.64 desc[UR36][R2.64], R42 ;  /* 0x0000002a0200a985 */ /* 0x0001e2000c101b24 */
[----:B------:R-:W-:Y:S02]  /*7cc0*/  ISETP.GE.AND P2, PT, R14, UR4, PT ;  /* 0x000000040e007c0c */ /* 0x000fe4000bf46270 */
[--C-:B------:R-:W-:Y:S01]  /*7cd0*/  @!P4 IMAD.WIDE R8, R13, 0x4, R6.reuse ;  /* 0x000000040d08c825 */ /* 0x100fe200078e0206 */
[----:B------:R1:W-:Y:S01]  /*7ce0*/  @!P3 ST.E.64 desc[UR36][R4.64], R46 ;  /* 0x0000002e0400b985 */ /* 0x0003e2000c101b24 */
[----:B------:R-:W-:Y:S02]  /*7cf0*/  ISETP.GE.AND P3, PT, R21, UR4, PT ;  /* 0x0000000415007c0c */ /* 0x000fe4000bf66270 */
[--C-:B------:R-:W-:Y:S01]  /*7d00*/  @!P5 IMAD.WIDE R10, R15, 0x4, R6.reuse ;  /* 0x000000040f0ad825 */ /* 0x100fe200078e0206 */
[----:B------:R-:W-:Y:S01]  /*7d10*/  IADD3 R15, R0, 0x60, RZ ;  /* 0x00000060000f7810 */ /* 0x000fe20007ffe0ff */
[----:B------:R2:W-:Y:S01]  /*7d20*/  @!P4 ST.E.64 desc[UR36][R8.64], R50 ;  /* 0x000000320800c985 */ /* 0x0005e2000c101b24 */
[----:B------:R-:W-:Y:S01]  /*7d30*/  ISETP.GE.AND P4, PT, R20, UR4, PT ;  /* 0x0000000414007c0c */ /* 0x000fe2000bf86270 */
[--C-:B------:R-:W-:Y:S01]  /*7d40*/  @!P6 IMAD.WIDE R12, R17, 0x4, R6.reuse ;  /* 0x00000004110ce825 */ /* 0x100fe200078e0206 */
[----:B------:R-:W-:Y:S01]  /*7d50*/  @!P1 LEA.HI R18, R18, R18, RZ, 0x1 ;  /* 0x0000001212129211 */ /* 0x000fe200078f08ff */
[----:B------:R3:W-:Y:S01]  /*7d60*/  @!P5 ST.E.64 desc[UR36][R10.64], R54 ;  /* 0x000000360a00d985 */ /* 0x0007e2000c101b24 */
[----:B------:R-:W-:Y:S01]  /*7d70*/  @!P0 LEA.HI R19, R19, R19, RZ, 0x1 ;  /* 0x0000001313138211 */ /* 0x000fe200078f08ff */
[----:B------:R-:W-:Y:S01]  /*7d80*/  VIADD R17, R0, 0x68 ;  /* 0x0000006800117836 */ /* 0x000fe20000000000 */
[----:B0-----:R-:W-:Y:S01]  /*7d90*/  @!P1 LOP3.LUT R3, R18, 0xfffffffe, RZ, 0xc0, !PT ;  /* 0xfffffffe12039812 */ /* 0x001fe200078ec0ff */
[----:B------:R0:W-:Y:S01]  /*7da0*/  @!P6 ST.E.64 desc[UR36][R12.64], R58 ;  /* 0x0000003a0c00e985 */ /* 0x0001e2000c101b24 */
[----:B------:R-:W-:Y:S01]  /*7db0*/  ISETP.GE.AND P6, PT, R15, UR4, PT ;  /* 0x000000040f007c0c */ /* 0x000fe2000bfc6270 */
[----:B------:R-:W-:Y:S01]  /*7dc0*/  VIADD R18, R0, 0x80 ;  /* 0x0000008000127836 */ /* 0x000fe20000000000 */
[----:B------:R-:W-:Y:S01]  /*7dd0*/  ISETP.GE.AND P5, PT, R17, UR4, PT ;  /* 0x0000000411007c0c */ /* 0x000fe2000bfa6270 */
[----:B------:R-:W-:Y:S01]  /*7de0*/  @!P1 IMAD.WIDE R2, R3, 0x4, R6 ;  /* 0x0000000403029825 */ /* 0x000fe200078e0206 */
[----:B-1----:R-:W-:-:S02]  /*7df0*/  @!P0 LOP3.LUT R5, R19, 0xfffffffe, RZ, 0xc0, !PT ;  /* 0xfffffffe13058812 */ /* 0x002fc400078ec0ff */
[----:B------:R-:W-:Y:S01]  /*7e00*/  @!P2 LEA.HI R14, R14, R14, RZ, 0x1 ;  /* 0x0000000e0e0ea211 */ /* 0x000fe200078f08ff */
[----:B------:R-:W-:Y:S01]  /*7e10*/  VIADD R19, R0, 0x88 ;  /* 0x0000008800137836 */ /* 0x000fe20000000000 */
[----:B------:R-:W-:Y:S01]  /*7e20*/  @!P4 LEA.HI R20, R20, R20, RZ, 0x1 ;  /* 0x000000141414c211 */ /* 0x000fe200078f08ff */
[----:B------:R-:W-:Y:S01]  /*7e30*/  @!P0 IMAD.WIDE R4, R5, 0x4, R6 ;  /* 0x0000000405048825 */ /* 0x000fe200078e0206 */
[----:B------:R-:W-:Y:S01]  /*7e40*/  @!P3 LEA.HI R21, R21, R21, RZ, 0x1 ;  /* 0x000000151515b211 */ /* 0x000fe200078f08ff */
[----:B------:R1:W-:Y:S01]  /*7e50*/  @!P1 ST.E.64 desc[UR36][R2.64], R62 ;  /* 0x0000003e02009985 */ /* 0x0003e2000c101b24 */
[----:B--2---:R-:W-:Y:S02]  /*7e60*/  @!P2 LOP3.LUT R9, R14, 0xfffffffe, RZ, 0xc0, !PT ;  /* 0xfffffffe0e09a812 */ /* 0x004fe400078ec0ff */
[----:B------:R-:W-:Y:S01]  /*7e70*/  @!P6 LEA.HI R15, R15, R15, RZ, 0x1 ;  /* 0x0000000f0f0fe211 */ /* 0x000fe200078f08ff */
[----:B------:R2:W-:Y:S01]  /*7e80*/  @!P0 ST.E.64 desc[UR36][R4.64], R66 ;  /* 0x0000004204008985 */ /* 0x0005e2000c101b24 */
[----:B------:R-:W-:-:S02]  /*7e90*/  @!P5 LEA.HI R17, R17, R17, RZ, 0x1 ;  /* 0x000000111111d211 */ /* 0x000fc400078f08ff */
[----:B------:R-:W-:Y:S02]  /*7ea0*/  @!P6 LOP3.LUT R15, R15, 0xfffffffe, RZ, 0xc0, !PT ;  /* 0xfffffffe0f0fe812 */ /* 0x000fe400078ec0ff */
[----:B------:R-:W-:Y:S02]  /*7eb0*/  @!P5 LOP3.LUT R17, R17, 0xfffffffe, RZ, 0xc0, !PT ;  /* 0xfffffffe1111d812 */ /* 0x000fe400078ec0ff */
[----:B---3--:R-:W-:Y:S02]  /*7ec0*/  @!P4 LOP3.LUT R11, R20, 0xfffffffe, RZ, 0xc0, !PT ;  /* 0xfffffffe140bc812 */ /* 0x008fe400078ec0ff */
[----:B0-----:R-:W-:Y:S01]  /*7ed0*/  @!P3 LOP3.LUT R13, R21, 0xfffffffe, RZ, 0xc0, !PT ;  /* 0xfffffffe150db812 */ /* 0x001fe200078ec0ff */
[--C-:B-1----:R-:W-:Y:S01]  /*7ee0*/  @!P2 IMAD.WIDE R2, R9, 0x4, R6.reuse ;  /* 0x000000040902a825 */ /* 0x102fe200078e0206 */
[----:B------:R-:W-:Y:S02]  /*7ef0*/  ISETP.GE.AND P0, PT, R18, UR4, PT ;  /* 0x0000000412007c0c */ /* 0x000fe4000bf06270 */
[----:B------:R-:W-:Y:S01]  /*7f00*/  ISETP.GE.AND P1, PT, R19, UR4, PT ;  /* 0x0000000413007c0c */ /* 0x000fe2000bf26270 */
[----:B--2---:R-:W-:Y:S01]  /*7f10*/  @!P6 IMAD.WIDE R4, R15, 0x4, R6 ;  /* 0x000000040f04e825 */ /* 0x004fe200078e0206 */
[----:B------:R0:W-:Y:S01]  /*7f20*/  @!P2 ST.E.64 desc[UR36][R2.64], R70 ;  /* 0x000000460200a985 */ /* 0x0001e2000c101b24 */
[----:B------:R-:W-:-:S02]  /*7f30*/  IADD3 R14, R0, 0x90, RZ ;  /* 0x00000090000e7810 */ /* 0x000fc40007ffe0ff */
[--C-:B------:R-:W-:Y:S01]  /*7f40*/  @!P5 IMAD.WIDE R8, R17, 0x4, R6.reuse ;  /* 0x000000041108d825 */ /* 0x100fe200078e0206 */
[----:B------:R1:W-:Y:S01]  /*7f50*/  @!P6 ST.E.64 desc[UR36][R4.64], R74 ;  /* 0x0000004a0400e985 */ /* 0x0003e2000c101b24 */
[----:B------:R-:W-:Y:S02]  /*7f60*/  IADD3 R20, R0, 0xa8, RZ ;  /* 0x000000a800147810 */ /* 0x000fe40007ffe0ff */
[--C-:B------:R-:W-:Y:S01]  /*7f70*/  @!P4 IMAD.WIDE R10, R11, 0x4, R6.reuse ;  /* 0x000000040b0ac825 */ /* 0x100fe200078e0206 */
[----:B------:R2:W-:Y:S01]  /*7f80*/  @!P5 ST.E.64 desc[UR36][R8.64], R78 ;  /* 0x0000004e0800d985 */ /* 0x0005e2000c101b24 */
[----:B------:R-:W-:Y:S02]  /*7f90*/  ISETP.GE.AND P2, PT, R14, UR4, PT ;  /* 0x000000040e007c0c */ /* 0x000fe4000bf46270 */
[----:B------:R-:W-:Y:S01]  /*7fa0*/  @!P3 IMAD.WIDE R12, R13, 0x4, R6 ;  /* 0x000000040d0cb825 */ /* 0x000fe200078e0206 */
[----:B------:R3:W-:Y:S01]  /*7fb0*/  @!P4 ST.E.64 desc[UR36][R10.64], R82 ;  /* 0x000000520a00c985 */ /* 0x0007e2000c101b24 */
[----:B------:R-:W-:-:S02]  /*7fc0*/  ISETP.GE.AND P5, PT, R20, UR4, PT ;  /* 0x0000000414007c0c */ /* 0x000fc4000bfa6270 */
[C---:B------:R-:W-:Y:S01]  /*7fd0*/  VIADD R15, R0.reuse, 0x98 ;  /* 0x00000098000f7836 */ /* 0x040fe20000000000 */
[----:B------:R4:W-:Y:S01]  /*7fe0*/  @!P3 ST.E.64 desc[UR36][R12.64], R86 ;  /* 0x000000560c00b985 */ /* 0x0009e2000c101b24 */
[----:B------:R-:W-:Y:S01]  /*7ff0*/  VIADD R17, R0, 0xa0 ;  /* 0x000000a000117836 */ /* 0x000fe20000000000 */
[----:B------:R-:W-:Y:S01]  /*8000*/  @!P0 LEA.HI R18, R18, R18, RZ, 0x1 ;  /* 0x0000001212128211 */ /* 0x000fe200078f08ff */
[C---:B------:R-:W-:Y:S01]  /*8010*/  VIADD R21, R0.reuse, 0xb0 ;  /* 0x000000b000157836 */ /* 0x040fe20000000000 */
[----:B------:R-:W-:Y:S01]  /*8020*/  ISETP.GE.AND P3, PT, R15, UR4, PT ;  /* 0x000000040f007c0c */ /* 0x000fe2000bf66270 */
[----:B------:R-:W-:Y:S01]  /*8030*/  VIADD R0, R0, 0xb8 ;  /* 0x000000b800007836 */ /* 0x000fe20000000000 */
[----:B------:R-:W-:Y:S02]  /*8040*/  ISETP.GE.AND P4, PT, R17, UR4, PT ;  /* 0x0000000411007c0c */ /* 0x000fe4000bf86270 */
[----:B------:R-:W-:Y:S02]  /*8050*/  ISETP.GE.AND P6, PT, R21, UR4, PT ;  /* 0x0000000415007c0c */ /* 0x000fe4000bfc6270 */
[----:B------:R-:W-:-:S02]  /*8060*/  @!P1 LEA.HI R19, R19, R19, RZ, 0x1 ;  /* 0x0000001313139211 */ /* 0x000fc400078f08ff */
        /* <DEDUP_REMOVED lines=12> */
[----:B------:R-:W-:Y:S02]  /*8130*/  @!P3 LOP3.LUT R15, R15, 0xfffffffe, RZ, 0xc0, !PT ;  /* 0xfffffffe0f0fb812 */ /* 0x000fe400078ec0ff */
[----:B------:R-:W-:Y:S02]  /*8140*/  @!P4 LOP3.LUT R17, R17, 0xfffffffe, RZ, 0xc0, !PT ;  /* 0xfffffffe1111c812 */ /* 0x000fe400078ec0ff */
[----:B---3--:R-:W-:Y:S02]  /*8150*/  @!P5 LOP3.LUT R11, R20, 0xfffffffe, RZ, 0xc0, !PT ;  /* 0xfffffffe140bd812 */ /* 0x008fe400078ec0ff */
[----:B----4-:R-:W-:Y:S02]  /*8160*/  @!P6 LOP3.LUT R13, R21, 0xfffffffe, RZ, 0xc0, !PT ;  /* 0xfffffffe150de812 */ /* 0x010fe400078ec0ff */
[----:B------:R-:W-:Y:S01]  /*8170*/  ISETP.GE.AND P0, PT, R0, UR4, PT ;  /* 0x0000000400007c0c */ /* 0x000fe2000bf06270 */
[----:B0-----:R-:W-:-:S04]  /*8180*/  @!P2 IMAD.WIDE R2, R9, 0x4, R6 ;  /* 0x000000040902a825 */ /* 0x001fc800078e0206 */
[--C-:B-1----:R-:W-:Y:S01]  /*8190*/  @!P3 IMAD.WIDE R4, R15, 0x4, R6.reuse ;  /* 0x000000040f04b825 */ /* 0x102fe200078e0206 */
[----:B------:R0:W-:Y:S03]  /*81a0*/  @!P2 ST.E.64 desc[UR36][R2.64], R98 ;  /* 0x000000620200a985 */ /* 0x0001e6000c101b24 */
        /* <DEDUP_REMOVED lines=9> */
[----:B0-----:R-:W-:-:S05]  /*8240*/  LOP3.LUT R3, R0, 0xfffffffe, RZ, 0xc0, !PT ;  /* 0xfffffffe00037812 */ /* 0x001fca00078ec0ff */
[----:B------:R-:W-:-:S05]  /*8250*/  IMAD.WIDE R6, R3, 0x4, R6 ;  /* 0x0000000403067825 */ /* 0x000fca00078e0206 */
[----:B------:R0:W-:Y:S01]  /*8260*/  ST.E.64 desc[UR36][R6.64], R118 ;  /* 0x0000007606007985 */ /* 0x0001e2000c101b24 */
[----:B------:R-:W-:Y:S05]  /*8270*/  BRA `(.L_x_3279) ;  /* 0x0000003c00d47947 */ /* 0x000fea0003800000 */
.L_x_3306:
        /* <DEDUP_REMOVED lines=16> */
[----:B------:R-:W-:-:S05]  /*8380*/  MOV R5, R0 ;  /* 0x0000000000057202 */ /* 0x000fca0000000f00 */
        /* <DEDUP_REMOVED lines=20> */
[----:B---3--:R-:W-:-:S04]  /*84d0*/  @P0 SHF.R.U32.HI R5, RZ, R9, R4 ;  /* 0x00000009ff050219 */ /* 0x008fc80000011604 */
[----:B------:R-:W-:Y:S01]  /*84e0*/  IADD3 R3, R11, R3, RZ ;  /* 0x000000030b037210 */ /* 0x000fe20007ffe0ff */
        /* <DEDUP_REMOVED lines=15> */
[----:B------:R-:W-:-:S03]  /*85e0*/  ULDC.64 UR4, c[0x0][0xba8] ;  /* 0x0002ea0000047ab9 */ /* 0x000fc60000000a00 */
[----:B------:R-:W-:Y:S01]  /*85f0*/  IMAD.IADD R3, R3, 0x1, R5 ;  /* 0x0000000103037824 */ /* 0x000fe200078e0205 */
[----:B------:R-:W-:-:S04]  /*8600*/  LEA R4, P0, R2, UR4, 0x2 ;  /* 0x0000000402047c11 */ /* 0x000fc8000f8010ff */
[----:B------:R-:W-:Y:S01]  /*8610*/  LEA.HI.X R5, R2, UR5, R3, 0x2, P0 ;  /* 0x0000000502057c11 */ /* 0x000fe200080f1403 */
[----:B------:R-:W-:-:S05]  /*8620*/  IMAD.MOV.U32 R3, RZ, RZ, -0x800000 ;  /* 0xff800000ff037424 */ /* 0x000fca00078e00ff */
[----:B------:R0:W-:Y:S01]  /*8630*/  STG.E desc[UR36][R4.64], R3 ;  /* 0x0000000304007986 */ /* 0x0001e2000c101924 */
[----:B------:R-:W-:Y:S05]  /*8640*/  BRA `(.L_x_3279) ;  /* 0x0000003800e07947 */ /* 0x000fea0003800000 */
.L_x_3277:
        /* <DEDUP_REMOVED lines=18> */
.L_x_3309:
[----:B------:R-:W-:Y:S01]  /*8770*/  ULDC UR7, c[0x0][0xc50] ;  /* 0x0003140000077ab9 */ /* 0x000fe20000000800 */
[----:B------:R-:W-:Y:S01]  /*8780*/  UMOV UR41, UR6 ;  /* 0x0000000600297c82 */ /* 0x000fe20008000000 */
[----:B------:R-:W-:-:S11]  /*8790*/  UISETP.NE.AND UP0, UPT, UR7, 0x1, UPT ;  /* 0x000000010700788c */ /* 0x000fd6000bf05270 */
[----:B------:R-:W-:Y:S01]  /*87a0*/  @UP0 ULDC UR4, c[0x0][0xc54] ;  /* 0x0003150000040ab9 */ /* 0x000fe20000000800 */
[----:B------:R-:W-:Y:S01]  /*87b0*/  @UP0 ULDC UR8, c[0x0][0xc58] ;  /* 0x0003160000080ab9 */ /* 0x000fe20000000800 */
[----:B------:R-:W-:-:S04]  /*87c0*/  UIMAD.WIDE.U32 UR4, UR6, UR4, URZ ;  /* 0x00000004060472a5 */ /* 0x000fc8000f8e003f */
[----:B------:R-:W-:-:S12]  /*87d0*/  @UP0 USHF.R.U32.HI UR41, URZ, UR8, UR5 ;  /* 0x000000083f290299 */ /* 0x000fd80008011605 */
.L_x_3310:
[----:B------:R-:W-:Y:S01]  /*87e0*/  ISETP.GE.AND P0, PT, R26, RZ, PT ;  /* 0x000000ff1a00720c */ /* 0x000fe20003f06270 */
[----:B------:R-:W-:Y:S01]  /*87f0*/  UIADD3 UR4, -UR41, URZ, URZ ;  /* 0x0000003f29047290 */ /* 0x000fe2000fffe13f */
[----:B------:R-:W-:Y:S01]  /*8800*/  MOV R28, 0x1 ;  /* 0x00000001001c7802 */ /* 0x000fe20000000f00 */
[----:B------:R-:W-:Y:S02]  /*8810*/  IMAD.MOV.U32 R0, RZ, RZ, RZ ;  /* 0x000000ffff007224 */ /* 0x000fe400078e00ff */
[----:B------:R-:W-:Y:S01]  /*8820*/  UIMAD UR6, UR7, UR4, UR6 ;  /* 0x00000004070672a4 */ /* 0x000fe2000f8e0206 */
[----:B------:R-:W-:-:S07]  /*8830*/  IMAD.MOV.U32 R6, RZ, RZ, 0x1 ;  /* 0x00000001ff067424 */ /* 0x000fce00078e00ff */
[----:B------:R-:W-:Y:S05]  /*8840*/  @!P0 BRA `(.L_x_3311) ;  /* 0x0000003400988947 */ /* 0x000fea0003800000 */
[----:B------:R-:W0:Y:S01]  /*8850*/  LDC.64 R2, c[0x0][0xa28] ;  /* 0x00028a00ff027b82 */ /* 0x000e220000000a00 */
[----:B------:R-:W-:Y:S01]  /*8860*/  ULDC.64 UR4, c[0x0][0x418] ;  /* 0x0001060000047ab9 */ /* 0x000fe20000000a00 */
[----:B------:R-:W-:Y:S01]  /*8870*/  ULDC UR42, c[0x0][0x2f0] ;  /* 0x0000bc00002a7ab9 */ /* 0x000fe20000000800 */
[----:B------:R-:W-:Y:S02]  /*8880*/  MOV R19, RZ ;  /* 0x000000ff00137202 */ /* 0x000fe40000000f00 */
[----:B0-----:R-:W-:-:S04]  /*8890*/  ISETP.NE.U32.AND P0, PT, R2, RZ, PT ;  /* 0x000000ff0200720c */ /* 0x001fc80003f05070 */
[----:B------:R-:W-:Y:S01]  /*88a0*/  ISETP.NE.AND.EX P0, PT, R3, RZ, PT, P0 ;  /* 0x000000ff0300720c */ /* 0x000fe20003f05300 */
[----:B------:R-:W-:-:S03]  /*88b0*/  UISETP.NE.U32.AND UP0, UPT, UR4, URZ, UPT ;  /* 0x0000003f0400728c */ /* 0x000fc6000bf05070 */
[----:B------:R-:W-:-:S09]  /*88c0*/  ULDC UR4, c[0x0][0x424] ;  /* 0x0001090000047ab9 */ /* 0x000fd20000000800 */
[----:B------:R-:W0:Y:S01]  /*88d0*/  @P0 LDC.64 R2, c[0x0][0xa28] ;  /* 0x00028a00ff020b82 */ /* 0x000e220000000a00 */
[----:B------:R-:W-:-:S04]  /*88e0*/  UISETP.NE.AND.EX UP0, UPT, UR5, URZ, UPT, UP0 ;  /* 0x0000003f0500728c */ /* 0x000fc8000bf05300 */
[----:B------:R-:W-:-:S04]  /*88f0*/  USEL UR4, UR4, 0x1, UP0 ;  /* 0x0000000104047887 */ /* 0x000fc80008000000 */
[----:B------:R-:W-:Y:S01]  /*8900*/  UIMAD UR42, UR4, UR42, URZ ;  /* 0x0000002a042a72a4 */ /* 0x000fe2000f8e023f */
[----:B------:R-:W1:Y:S03]  /*8910*/  S2R R22, SR_CTAID.X ;  /* 0x0000000000167919 */ /* 0x000e660000002500 */
[----:B------:R-:W-:Y:S02]  /*8920*/  UISETP.GE.AND UP0, UPT, UR42, 0x1, UPT ;  /* 0x000000012a00788c */ /* 0x000fe4000bf06270 */
[----:B------:R-:W-:Y:S01]  /*8930*/  UIADD3 UR4, UR42, 0x5f, URZ ;  /* 0x0000005f2a047890 */ /* 0x000fe2000fffe03f */
[----:B0-----:R-:W-:-:S05]  /*8940*/  @P0 IMAD.WIDE R2, R26, 0x4, R2 ;  /* 0x000000041a020825 */ /* 0x001fca00078e0202 */
[----:B------:R0:W5:Y:S01]  /*8950*/  @P0 LDG.E R19, desc[UR36][R2.64] ;  /* 0x0000002402130981 */ /* 0x000162000c1e1900 */
[----:B------:R-:W-:Y:S01]  /*8960*/  PLOP3.LUT P0, PT, PT, PT, UP0, 0x80, 0x0 ;  /* 0x000000000000781c */ /* 0x000fe20003f0f008 */
[----:B------:R-:W-:Y:S02]  /*8970*/  UIMAD.WIDE UR4, UR4, 0x2aaaaaab, URZ ;  /* 0x2aaaaaab040478a5 */ /* 0x000fe4000f8e023f */
[----:B------:R-:W-:Y:S02]  /*8980*/  ULOP3.LUT UR46, UR6, 0xffff, URZ, 0xc0, !UPT ;  /* 0x0000ffff062e7892 */ /* 0x000fe4000f8ec03f */
[----:B------:R-:W-:Y:S01]  /*8990*/  USHF.R.U32.HI UR43, URZ, 0x1f, UR5 ;  /* 0x0000001f3f2b7899 */ /* 0x000fe20008011605 */
[----:B------:R-:W-:-:S03]  /*89a0*/  UMOV UR40, URZ ;  /* 0x0000003f00287c82 */ /* 0x000fc60008000000 */
        /* <DEDUP_REMOVED lines=35> */
.L_x_3312:
[----:B------:R-:W-:Y:S02]  /*8be0*/  UIMAD UR47, UR46, UR40, URZ ;  /* 0x000000282e2f72a4 */ /* 0x000fe4000f8e023f */
[----:B------:R-:W-:Y:S02]  /*8bf0*/  MOV R3, UR40 ;  /* 0x0000002800037c02 */ /* 0x000fe40008000f00 */
[----:B------:R-:W-:Y:S02]  /*8c00*/  MOV R6, 0x1 ;  /* 0x0000000100067802 */ /* 0x000fe40000000f00 */
        /* <DEDUP_REMOVED lines=23> */
[----:B------:R-:W-:Y:S01]  /*8d80*/  MOV R11, UR5 ;  /* 0x00000005000b7c02 */ /* 0x000fe20008000f00 */
[----:B------:R-:W-:Y:S01]  /*8d90*/  IMAD.U32 R10, RZ, RZ, UR4 ;  /* 0x00000004ff0a7e24 */ /* 0x000fe2000f8e00ff */
[----:B------:R-:W-:Y:S01]  /*8da0*/  MOV R13, RZ ;  /* 0x000000ff000d7202 */ /* 0x000fe20000000f00 */
[----:B------:R-:W-:-:S02]  /*8db0*/  IMAD.MOV.U32 R8, RZ, RZ, 0x70 ;  /* 0x00000070ff087424 */ /* 0x000fc400078e00ff */
[----:B------:R-:W-:-:S07]  /*8dc0*/  IMAD.MOV.U32 R12, RZ, RZ, 0x1 ;  /* 0x00000001ff0c7424 */ /* 0x000fce00078e00ff */
[----:B------:R-:W-:-:S07]  /*8dd0*/  LEPC R20, `(.L_x_3313) ;  /* 0x000000001014794e */ /* 0x000fce0000000000 */
[----:B0----5:R-:W-:Y:S05]  /*8de0*/  CALL.ABS.NOINC R2 ;  /* 0x0000000002007343 */ /* 0x021fea0003c00000 */
.L_x_3313:
        /* <DEDUP_REMOVED lines=11> */
[----:B------:R-:W-:Y:S01]  /*8ea0*/  MOV R6, UR6 ;  /* 0x0000000600067c02 */ /* 0x000fe20008000f00 */
[----:B------:R-:W-:Y:S01]  /*8eb0*/  IMAD.U32 R7, RZ, RZ, UR7 ;  /* 0x00000007ff077e24 */ /* 0x000fe2000f8e00ff */
[----:B------:R-:W-:Y:S01]  /*8ec0*/  MOV R11, UR5 ;  /* 0x00000005000b7c02 */ /* 0x000fe20008000f00 */
[----:B------:R-:W-:Y:S01]  /*8ed0*/  IMAD.U32 R10, RZ, RZ, UR4 ;  /* 0x00000004ff0a7e24 */ /* 0x000fe2000f8e00ff */
[----:B------:R-:W-:Y:S01]  /*8ee0*/  MOV R13, RZ ;  /* 0x000000ff000d7202 */ /* 0x000fe20000000f00 */
[----:B------:R-:W-:-:S02]  /*8ef0*/  IMAD.MOV.U32 R8, RZ, RZ, 0x70 ;  /* 0x00000070ff087424 */ /* 0x000fc400078e00ff */
[----:B0-----:R-:W-:-:S07]  /*8f00*/  IMAD.MOV.U32 R12, RZ, RZ, 0x1 ;  /* 0x00000001ff0c7424 */ /* 0x001fce00078e00ff */
[----:B------:R-:W-:-:S07]  /*8f10*/  LEPC R20, `(.L_x_3315) ;  /* 0x000000001014794e */ /* 0x000fce0000000000 */
[----:B-1---5:R-:W-:Y:S05]  /*8f20*/  CALL.ABS.NOINC R2 ;  /* 0x0000000002007343 */ /* 0x022fea0003c00000 */
.L_x_3315:
        /* <DEDUP_REMOVED lines=8> */
[----:B------:R-:W-:Y:S01]  /*8fb0*/  MOV R11, UR5 ;  /* 0x00000005000b7c02 */ /* 0x000fe20008000f00 */
[----:B------:R-:W-:Y:S01]  /*8fc0*/  IMAD.U32 R10, RZ, RZ, UR4 ;  /* 0x00000004ff0a7e24 */ /* 0x000fe2000f8e00ff */
[----:B------:R-:W-:Y:S01]  /*8fd0*/  MOV R13, RZ ;  /* 0x000000ff000d7202 */ /* 0x000fe20000000f00 */
[----:B------:R-:W-:-:S02]  /*8fe0*/  IMAD.MOV.U32 R8, RZ, RZ, 0x70 ;  /* 0x00000070ff087424 */ /* 0x000fc400078e00ff */
[----:B0-----:R-:W-:-:S07]  /*8ff0*/  IMAD.MOV.U32 R12, RZ, RZ, 0x1 ;  /* 0x00000001ff0c7424 */ /* 0x001fce00078e00ff */
[----:B------:R-:W-:-:S07]  /*9000*/  LEPC R20, `(.L_x_3314) ;  /* 0x000000001014794e */ /* 0x000fce0000000000 */
[----:B-1----:R-:W-:Y:S05]  /*9010*/  CALL.ABS.NOINC R2 ;  /* 0x0000000002007343 */ /* 0x002fea0003c00000 */
.L_x_3314:
[----:B------:R-:W0:Y:S01]  /*9020*/  LDC.64 R2, c[0x0][0x9f8] ;  /* 0x00027e00ff027b82 */ /* 0x000e220000000a00 */
[----:B------:R-:W-:Y:S01]  /*9030*/  IMAD.SHL.U32 R6, R25, 0x8, RZ ;  /* 0x0000000819067824 */ /* 0x000fe200078e00ff */
[----:B------:R-:W-:Y:S01]  /*9040*/  ULDC UR4, c[0x0][0x2f4] ;  /* 0x0000bd0000047ab9 */ /* 0x000fe20000000800 */
[----:B------:R-:W-:-:S05]  /*9050*/  IMAD.MOV.U32 R36, RZ, RZ, R26 ;  /* 0x000000ffff247224 */ /* 0x000fca00078e001a */
[----:B------:R-:W1:Y:S01]  /*9060*/  LDC R17, c[0x0][0x430] ;  /* 0x00010c00ff117b82 */ /* 0x000e620000000800 */
[----:B0-----:R-:W-:-:S04]  /*9070*/  ISETP.NE.U32.AND P0, PT, R2, RZ, PT ;  /* 0x000000ff0200720c */ /* 0x001fc80003f05070 */
[----:B------:R-:W-:Y:S02]  /*9080*/  ISETP.NE.AND.EX P0, PT, R3, RZ, PT, P0 ;  /* 0x000000ff0300720c */ /* 0x000fe40003f05300 */
[----:B------:R-:W-:-:S11]  /*9090*/  LOP3.LUT R23, R6, 0x38, RZ, 0xc0, !PT ;  /* 0x0000003806177812 */ /* 0x000fd600078ec0ff */
[----:B------:R-:W0:Y:S01]  /*90a0*/  @P0 LDC.64 R2, c[0x0][0x9f8] ;  /* 0x00027e00ff020b82 */ /* 0x000e220000000a00 */
[C---:B------:R-:W-:Y:S02]  /*90b0*/  ISETP.GE.AND P2, PT, R23.reuse, UR4, PT ;  /* 0x0000000417007c0c */ /* 0x040fe4000bf46270 */
[C---:B------:R-:W-:Y:S02]  /*90c0*/  LOP3.LUT R34, R23.reuse, 0x40, RZ, 0xfc, !PT ;  /* 0x0000004017227812 */ /* 0x040fe400078efcff */
[----:B------:R-:W-:Y:S02]  /*90d0*/  LOP3.LUT R16, R16, 0xfffffffb, RZ, 0xc0, !PT ;  /* 0xfffffffb10107812 */ /* 0x000fe400078ec0ff */
[----:B------:R-:W-:Y:S02]  /*90e0*/  LOP3.LUT R33, R23, 0x80, RZ, 0xfc, !PT ;  /* 0x0000008017217812 */ /* 0x000fe400078efcff */
[----:B------:R-:W-:-:S05]  /*90f0*/  ISETP.GE.AND P1, PT, R34, UR4, PT ;  /* 0x0000000422007c0c */ /* 0x000fca000bf26270 */
[----:B------:R-:W-:Y:S01]  /*9100*/  @P2 LOP3.LUT R16, R16, 0x4, RZ, 0xfc, !PT ;  /* 0x0000000410102812 */ /* 0x000fe200078efcff */
[----:B0-----:R-:W-:-:S03]  /*9110*/  @P0 IMAD.WIDE R2, R26, 0x4, R2 ;  /* 0x000000041a020825 */ /* 0x001fc600078e0202 */
[----:B------:R-:W-:Y:S02]  /*9120*/  LOP3.LUT R16, R16, 0xfffffffe, RZ, 0xc0, !PT ;  /* 0xfffffffe10107812 */ /* 0x000fe400078ec0ff */
[----:B------:R0:W5:Y:S01]  /*9130*/  @P0 LDG.E R36, desc[UR36][R2.64] ;  /* 0x0000002402240981 */ /* 0x000162000c1e1900 */
[----:B------:R-:W-:Y:S01]  /*9140*/  ISETP.GE.AND P0, PT, R33, UR4, PT ;  /* 0x0000000421007c0c */ /* 0x000fe2000bf06270 */
[----:B------:R-:W-:Y:S01]  /*9150*/  UMOV UR5, 0xffffffff ;  /* 0xffffffff00057882 */ /* 0x000fe20000000000 */
[----:B------:R-:W-:Y:S02]  /*9160*/  LOP3.LUT R16, R16, 0xfffffffd, RZ, 0xc0, !PT ;  /* 0xfffffffd10107812 */ /* 0x000fe400078ec0ff */
[C---:B------:R-:W-:Y:S02]  /*9170*/  SHF.L.U32 R24, R25.reuse, 0x4, RZ ;  /* 0x0000000419187819 */ /* 0x040fe400000006ff */
[----:B------:R-:W-:Y:S02]  /*9180*/  @P1 LOP3.LUT R16, R16, 0x2, RZ, 0xfc, !PT ;  /* 0x0000000210101812 */ /* 0x000fe400078efcff */
[----:B------:R-:W-:-:S02]  /*9190*/  LOP3.LUT R10, R25, 0x7f, RZ, 0xc0, !PT ;  /* 0x0000007f190a7812 */ /* 0x000fc400078ec0ff */
[----:B------:R-:W-:-:S03]  /*91a0*/  LOP3.LUT R24, R24, 0x70, RZ, 0xc0, !PT ;  /* 0x0000007018187812 */ /* 0x000fc600078ec0ff */
[----:B------:R-:W-:Y:S01]  /*91b0*/  @P0 LOP3.LUT R16, R16, 0x1, RZ, 0xfc, !PT ;  /* 0x0000000110100812 */ /* 0x000fe200078efcff */
[----:B01----:R-:W-:Y:S06]  /*91c0*/  BRA.DIV UR5, `(.L_x_3316) ;  /* 0x0000003205807947 */ /* 0x003fec000b800000 */
.L_x_3358:
[----:B------:R-:W2:Y:S01]  /*91d0*/  LDL R0, [R1+0x4] ;  /* 0x0000040001007983 */ /* 0x000ea20000100800 */
[----:B------:R-:W-:Y:S01]  /*91e0*/  UIADD3 UR4, UR48, -0x1, URZ ;  /* 0xffffffff30047890 */ /* 0x000fe2000fffe03f */
[----:B------:R-:W-:Y:S02]  /*91f0*/  ISETP.NE.AND P1, PT, R17, 0x1, PT ;  /* 0x000000011100780c */ /* 0x000fe40003f25270 */
[----:B-----5:R-:W-:Y:S02]  /*9200*/  SHF.R.S32.HI R12, RZ, 0x1f, R36 ;  /* 0x0000001fff0c7819 */ /* 0x020fe40000011424 */
[----:B------:R-:W-:Y:S01]  /*9210*/  LOP3.LUT R16, R16, 0xffffffdf, RZ, 0xc0, !PT ;  /* 0xffffffdf10107812 */ /* 0x000fe200078ec0ff */
[----:B------:R-:W-:Y:S02]  /*9220*/  IMAD.U32 R2, RZ, RZ, UR4 ;  /* 0x00000004ff027e24 */ /* 0x000fe4000f8e00ff */
[----:B------:R0:W-:Y:S06]  /*9230*/  STL [R1], R12 ;  /* 0x0000000c01007387 */ /* 0x0001ec0000100800 */
[----:B------:R-:W1:Y:S01]  /*9240*/  @P1 LDC R3, c[0x0][0x438] ;  /* 0x00010e00ff031b82 */ /* 0x000e620000000800 */
[----:B------:R-:W-:-:S04]  /*9250*/  @P1 LOP3.LUT R16, R16, 0x20, RZ, 0xfc, !PT ;  /* 0x0000002010101812 */ /* 0x000fc800078efcff */
[----:B------:R-:W-:-:S04]  /*9260*/  LOP3.LUT R16, R16, 0xffffffef, RZ, 0xc0, !PT ;  /* 0xffffffef10107812 */ /* 0x000fc800078ec0ff */
[----:B------:R-:W-:Y:S01]  /*9270*/  LOP3.LUT R16, R16, 0xfffffff7, RZ, 0xc0, !PT ;  /* 0xfffffff710107812 */ /* 0x000fe200078ec0ff */
[----:B------:R-:W-:Y:S01]  /*9280*/  IMAD.U32 R32, RZ, RZ, UR4 ;  /* 0x00000004ff207e24 */ /* 0x000fe2000f8e00ff */
[----:B------:R-:W-:-:S04]  /*9290*/  MOV R35, UR41 ;  /* 0x0000002900237c02 */ /* 0x000fc80008000f00 */
[----:B------:R-:W-:Y:S02]  /*92a0*/  SHF.R.S32.HI R35, RZ, 0x1f, R35 ;  /* 0x0000001fff237819 */ /* 0x000fe40000011423 */
[----:B--2---:R-:W-:Y:S02]  /*92b0*/  R2UR UR5, R0 ;  /* 0x00000000000572ca */ /* 0x004fe400000e0000 */
[----:B------:R-:W-:-:S04]  /*92c0*/  SHF.R.U32.HI R0, RZ, 0x3, R10 ;  /* 0x00000003ff007819 */ /* 0x000fc8000001160a */
[----:B------:R-:W-:Y:S02]  /*92d0*/  LOP3.LUT R37, R24, R0, RZ, 0xfc, !PT ;  /* 0x0000000018257212 */ /* 0x000fe400078efcff */
[----:B------:R-:W2:Y:S03]  /*92e0*/  @P1 LDC R0, c[0x0][0x434] ;  /* 0x00010d00ff001b82 */ /* 0x000ea60000000800 */
[----:B------:R-:W-:-:S04]  /*92f0*/  IMAD R2, R2, 0x60, R37 ;  /* 0x0000006002027824 */ /* 0x000fc800078e0225 */
[C---:B------:R-:W-:Y:S01]  /*9300*/  IMAD.IADD R7, R2.reuse, 0x1, R19 ;  /* 0x0000000102077824 */ /* 0x040fe200078e0213 */
[----:B------:R-:W-:-:S04]  /*9310*/  ISETP.GE.AND P0, PT, R2, UR42, PT ;  /* 0x0000002a02007c0c */ /* 0x000fc8000bf06270 */
[----:B------:R-:W-:Y:S02]  /*9320*/  ISETP.GT.U32.OR P0, PT, R37, 0x5f, P0 ;  /* 0x0000005f2500780c */ /* 0x000fe40000704470 */
[----:B------:R-:W-:Y:S01]  /*9330*/  MOV R11, R7 ;  /* 0x00000007000b7202 */ /* 0x000fe20000000f00 */
[----:B--2---:R-:W-:-:S10]  /*9340*/  @P1 IMAD.HI.U32 R0, R7, R0, RZ ;  /* 0x0000000007001227 */ /* 0x004fd400078e00ff */
[----:B------:R-:W2:Y:S01]  /*9350*/  @!P0 LDC.64 R8, c[0x0][0x428] ;  /* 0x00010a00ff088b82 */ /* 0x000ea20000000a00 */
[----:B-1----:R-:W-:-:S07]  /*9360*/  @P1 SHF.R.U32.HI R11, RZ, R3, R0 ;  /* 0x00000003ff0b1219 */ /* 0x002fce0000011600 */
[----:B------:R-:W1:Y:S01]  /*9370*/  @!P0 LDC.64 R4, c[0x0][0x418] ;  /* 0x00010600ff048b82 */ /* 0x000e620000000a00 */
[--C-:B------:R-:W-:Y:S01]  /*9380*/  @!P0 SHF.R.S32.HI R3, RZ, 0x1f, R11.reuse ;  /* 0x0000001fff038819 */ /* 0x100fe2000001140b */
[----:B------:R-:W-:Y:S01]  /*9390*/  @!P0 IMAD.MOV.U32 R2, RZ, RZ, R11 ;  /* 0x000000ffff028224 */ /* 0x000fe200078e000b */
[----:B------:R-:W-:Y:S01]  /*93a0*/  ULOP3.LUT UR5, UR5, 0x2, URZ, 0xfc, !UPT ;  /* 0x0000000205057892 */ /* 0x000fe2000f8efc3f */
[-C--:B--2---:R-:W-:Y:S02]  /*93b0*/  @!P0 IMAD R0, R12, R8.reuse, RZ ;  /* 0x000000080c008224 */ /* 0x084fe400078e02ff */
[----:B------:R-:W-:-:S04]  /*93c0*/  @!P0 IMAD.WIDE.U32 R2, R36, R8, R2 ;  /* 0x0000000824028225 */ /* 0x000fc800078e0002 */
[----:B------:R-:W-:Y:S01]  /*93d0*/  @!P0 IMAD R9, R36, R9, R0 ;  /* 0x0000000924098224 */ /* 0x000fe200078e0200 */
[----:B-1----:R-:W-:-:S03]  /*93e0*/  @!P0 LEA R4, P1, R2, R4, 0x2 ;  /* 0x0000000402048211 */ /* 0x002fc600078210ff */
[----:B------:R-:W-:-:S05]  /*93f0*/  @!P0 IMAD.IADD R0, R3, 0x1, R9 ;  /* 0x0000000103008824 */ /* 0x000fca00078e0209 */
[----:B------:R-:W-:Y:S02]  /*9400*/  @!P0 LEA.HI.X R5, R2, R5, R0, 0x2, P1 ;  /* 0x0000000502058211 */ /* 0x000fe400008f1400 */
[----:B------:R-:W-:Y:S01]  /*9410*/  MOV R0, RZ ;  /* 0x000000ff00007202 */ /* 0x000fe20000000f00 */
[----:B------:R-:W-:-:S05]  /*9420*/  IMAD.U32 R2, RZ, RZ, UR5 ;  /* 0x00000005ff027e24 */ /* 0x000fca000f8e00ff */
[----:B------:R0:W5:Y:S01]  /*9430*/  @!P0 LDG.E R0, desc[UR36][R4.64] ;  /* 0x0000002404008981 */ /* 0x000162000c1e1900 */
[----:B------:R-:W-:Y:S02]  /*9440*/  ISETP.GT.U32.AND P0, PT, R37, 0x5f, PT ;  /* 0x0000005f2500780c */ /* 0x000fe40003f04070 */
[----:B------:R-:W-:Y:S01]  /*9450*/  ISETP.NE.AND P2, PT, R2, 0x3, PT ;  /* 0x000000030200780c */ /* 0x000fe20003f45270 */
[----:B------:R-:W-:-:S04]  /*9460*/  IMAD.MOV R2, RZ, RZ, -R11 ;  /* 0x000000ffff027224 */ /* 0x000fc800078e0a0b */
[----:B------:R-:W-:-:S06]  /*9470*/  IMAD R7, R17, R2, R7 ;  /* 0x0000000211077224 */ /* 0x000fcc00078e0207 */
[----:B------:R-:W-:-:S04]  /*9480*/  @P0 LOP3.LUT R16, R16, 0x8, RZ, 0xfc, !PT ;  /* 0x0000000810100812 */ /* 0x000fc800078efcff */
[----:B------:R-:W-:Y:S01]  /*9490*/  @P2 LOP3.LUT R16, R16, 0x10, RZ, 0xfc, !PT ;  /* 0x0000001010102812 */ /* 0x000fe200078efcff */
[----:B0-----:R-:W-:Y:S06]  /*94a0*/  @!P2 BRA `(.L_x_3317) ;  /* 0x000000000004a947 */ /* 0x001fec0003800000 */
[----:B------:R-:W-:Y:S01]  /*94b0*/  BPT.TRAP 0x1 ;  /* 0x000000040000795c */ /* 0x000fe20000300000 */
.L_x_3317:
[----:B------:R-:W-:Y:S01]  /*94c0*/  SHF.R.S32.HI R5, RZ, 0x1f, R7 ;  /* 0x0000001fff057819 */ /* 0x000fe20000011407 */
[----:B------:R-:W-:Y:S01]  /*94d0*/  ULDC.64 UR4, c[0x0][0x328] ;  /* 0x0000ca0000047ab9 */ /* 0x000fe20000000a00 */
[----:B-----5:R-:W-:Y:S02]  /*94e0*/  SHF.R.S32.HI R4, RZ, 0x1f, R0 ;  /* 0x0000001fff047819 */ /* 0x020fe40000011400 */
[----:B------:R-:W-:Y:S01]  /*94f0*/  R2UR UR6, R35 ;  /* 0x00000000230672ca */ /* 0x000fe200000e0000 */
        /* <DEDUP_REMOVED lines=22> */
.L_x_3359:
        /* <DEDUP_REMOVED lines=11> */
[----:B------:R-:W-:Y:S02]  /*9710*/  IMAD.IADD R3, R3, 0x1, R5 ;  /* 0x0000000103037824 */ /* 0x000fe400078e0205 */
[----:B------:R-:W-:Y:S02]  /*9720*/  IMAD R5, R4, UR4, RZ ;  /* 0x0000000404057c24 */ /* 0x000fe4000f8e02ff */
[----:B------:R-:W-:-:S04]  /*9730*/  IMAD.WIDE.U32 R2, R0, UR4, R2 ;  /* 0x0000000400027c25 */ /* 0x000fc8000f8e0002 */
[----:B------:R-:W-:Y:S01]  /*9740*/  IMAD R5, R0, UR5, R5 ;  /* 0x0000000500057c24 */ /* 0x000fe2000f8e0205 */
[----:B------:R-:W-:-:S03]  /*9750*/  ULDC.64 UR4, c[0x0][0x308] ;  /* 0x0000c20000047ab9 */ /* 0x000fc60000000a00 */
[----:B------:R-:W-:Y:S01]  /*9760*/  IMAD.IADD R3, R3, 0x1, R5 ;  /* 0x0000000103037824 */ /* 0x000fe200078e0205 */
[----:B------:R-:W-:Y:S01]  /*9770*/  MOV R5, UR4 ;  /* 0x0000000400057c02 */ /* 0x000fe20008000f00 */
[----:B------:R-:W-:-:S03]  /*9780*/  UIMAD UR4, UR6, UR4, URZ ;  /* 0x00000004060472a4 */ /* 0x000fc6000f8e023f */
[----:B------:R-:W-:Y:S01]  /*9790*/  ULDC.64 UR6, c[0x0][0x2e8] ;  /* 0x0000ba0000067ab9 */ /* 0x000fe20000000a00 */
[----:B------:R-:W-:Y:S02]  /*97a0*/  UIMAD UR4, UR41, UR5, UR4 ;  /* 0x00000005290472a4 */ /* 0x000fe4000f8e0204 */
[----:B------:R-:W-:-:S04]  /*97b0*/  IMAD.WIDE.U32 R2, R5, UR41, R2 ;  /* 0x0000002905027c25 */ /* 0x000fc8000f8e0002 */
[----:B------:R-:W-:Y:S01]  /*97c0*/  VIADD R7, R3, UR4 ;  /* 0x0000000403077c36 */ /* 0x000fe20008000000 */
[C---:B------:R-:W-:Y:S01]  /*97d0*/  LEA R0, P0, R2.reuse, UR6, 0x1 ;  /* 0x0000000602007c11 */ /* 0x040fe2000f8008ff */
[----:B------:R-:W-:Y:S01]  /*97e0*/  IMAD.MOV.U32 R3, RZ, RZ, -0x60 ;  /* 0xffffffa0ff037424 */ /* 0x000fe200078e00ff */
[----:B------:R-:W-:Y:S02]  /*97f0*/  UMOV UR4, 0xffffffff ;  /* 0xffffffff00047882 */ /* 0x000fe40000000000 */
[----:B------:R-:W-:Y:S01]  /*9800*/  LEA.HI.X R7, R2, UR7, R7, 0x1, P0 ;  /* 0x0000000702077c11 */ /* 0x000fe200080f0c07 */
[----:B------:R-:W-:Y:S01]  /*9810*/  IMAD R4, R32, R3, UR42 ;  /* 0x0000002a20047e24 */ /* 0x000fe2000f8e0203 */
[----:B------:R-:W-:-:S04]  /*9820*/  LOP3.LUT R3, R6, 0x1c0, RZ, 0xc0, !PT ;  /* 0x000001c006037812 */ /* 0x000fc800078ec0ff */
[----:B------:R-:W-:Y:S02]  /*9830*/  LOP3.LUT R2, R3, 0x38, R6, 0xf8, !PT ;  /* 0x0000003803027812 */ /* 0x000fe400078ef806 */
[----:B------:R-:W-:Y:S02]  /*9840*/  IADD3 R6, -R27, R4, RZ ;  /* 0x000000041b067210 */ /* 0x000fe40007ffe1ff */
[----:B------:R-:W-:Y:S02]  /*9850*/  LOP3.LUT R25, R2, 0x38, R25, 0x78, !PT ;  /* 0x0000003802197812 */ /* 0x000fe400078e7819 */
[----:B------:R-:W-:Y:S02]  /*9860*/  ISETP.GE.AND P0, PT, R6, 0x1, PT ;  /* 0x000000010600780c */ /* 0x000fe40003f06270 */
[----:B------:R-:W-:Y:S01]  /*9870*/  LOP3.LUT R30, R25, 0x200, R30, 0xf8, !PT ;  /* 0x00000200191e7812 */ /* 0x000fe200078ef81e */
[----:B------:R-:W-:Y:S10]  /*9880*/  BRA.DIV UR4, `(.L_x_3319) ;  /* 0x0000002e04087947 */ /* 0x000ff4000b800000 */
[----:B------:R-:W-:Y:S01]  /*9890*/  SHFL.IDX PT, R3, R7, RZ, 0x181f ;  /* 0x00181fff07037589 */ /* 0x000fe200000e0000 */
[----:B------:R-:W-:-:S03]  /*98a0*/  @P0 LEA R9, R30, UR44, 0x1 ;  /* 0x0000002c1e090c11 */ /* 0x000fc6000f8e08ff */
[----:B------:R-:W0:Y:S04]  /*98b0*/  SHFL.IDX PT, R2, R0, RZ, 0x181f ;  /* 0x00181fff00027589 */ /* 0x000e2800000e0000 */
[----:B------:R-:W-:Y:S04]  /*98c0*/  SHFL.IDX PT, R5, R7, 0x1, 0x181f ;  /* 0x00381f0007057f89 */ /* 0x000fe800000e0000 */
[----:B------:R-:W-:Y:S04]  /*98d0*/  SHFL.IDX PT, R4, R0, 0x1, 0x181f ;  /* 0x00381f0000047f89 */ /* 0x000fe800000e0000 */
[----:B------:R-:W1:Y:S04]  /*98e0*/  SHFL.IDX PT, R8, R7, 0x2, 0x181f ;  /* 0x00581f0007087f89 */ /* 0x000e6800000e0000 */
[----:B------:R-:W2:Y:S04]  /*98f0*/  SHFL.IDX PT, R14, R0, 0x2, 0x181f ;  /* 0x00581f00000e7f89 */ /* 0x000ea800000e0000 */
[----:B------:R-:W3:Y:S01]  /*9900*/  SHFL.IDX PT, R10, R0, 0x3, 0x181f ;  /* 0x00781f00000a7f89 */ /* 0x000ee200000e0000 */
[----:B0-----:R-:W-:-:S05]  /*9910*/  @P0 IMAD.WIDE.U32 R2, R23, 0x2, R2 ;  /* 0x0000000217020825 */ /* 0x001fca00078e0002 */
[----:B------:R-:W-:Y:S04]  /*9920*/  @P0 LDGSTS.E.BYPASS.LTC128B.128 [R9+0x1e400], desc[UR36][R2.64], !P3 ;  /* 0x1e40000002090fae */ /* 0x000fe8000d901d64 */
[----:B------:R-:W-:Y:S04]  /*9930*/  @P0 LDGSTS.E.BYPASS.LTC128B.128 [R9+0x21400], desc[UR36][R2.64+0x80], !P2 ;  /* 0x2140008002090fae */ /* 0x000fe8000d101d64 */
[----:B------:R0:W-:Y:S01]  /*9940*/  @P0 LDGSTS.E.BYPASS.LTC128B.128 [R9+0x24400], desc[UR36][R2.64+0x100], !P1 ;  /* 0x2440010002090fae */ /* 0x0001e2000c901d64 */
[----:B------:R-:W-:-:S03]  /*9950*/  ISETP.GE.AND P0, PT, R6, 0x11, PT ;  /* 0x000000110600780c */ /* 0x000fc60003f06270 */
[----:B0-----:R-:W0:Y:S01]  /*9960*/  SHFL.IDX PT, R9, R7, 0x3, 0x181f ;  /* 0x00781f0007097f89 */ /* 0x001e2200000e0000 */
[----:B-1----:R-:W-:-:S09]  /*9970*/  MOV R3, R8 ;  /* 0x0000000800037202 */ /* 0x002fd20000000f00 */
[----:B------:R-:W-:Y:S01]  /*9980*/  @P0 IMAD.WIDE.U32 R4, R23, 0x2, R4 ;  /* 0x0000000217040825 */ /* 0x000fe200078e0004 */
[----:B------:R-:W-:Y:S01]  /*9990*/  @P0 LEA R21, R30, UR44, 0x1 ;  /* 0x0000002c1e150c11 */ /* 0x000fe2000f8e08ff */
[----:B------:R-:W-:Y:S02]  /*99a0*/  SHFL.IDX PT, R8, R7, 0x4, 0x181f ;  /* 0x00981f0007087f89 */ /* 0x000fe400000e0000 */
[----:B--2---:R-:W-:Y:S02]  /*99b0*/  IMAD.MOV.U32 R2, RZ, RZ, R14 ;  /* 0x000000ffff027224 */ /* 0x004fe400078e000e */
[----:B------:R-:W-:Y:S04]  /*99c0*/  @P0 LDGSTS.E.BYPASS.LTC128B.128 [R21+0x1ec00], desc[UR36][R4.64], !P3 ;  /* 0x1ec0000004150fae */ /* 0x000fe8000d901d64 */
[----:B------:R-:W-:Y:S04]  /*99d0*/  @P0 LDGSTS.E.BYPASS.LTC128B.128 [R21+0x21c00], desc[UR36][R4.64+0x80], !P2 ;  /* 0x21c0008004150fae */ /* 0x000fe8000d101d64 */
[----:B------:R3:W-:Y:S01]  /*99e0*/  @P0 LDGSTS.E.BYPASS.LTC128B.128 [R21+0x24c00], desc[UR36][R4.64+0x100], !P1 ;  /* 0x24c0010004150fae */ /* 0x0007e2000c901d64 */
[----:B------:R-:W-:-:S03]  /*99f0*/  ISETP.GE.AND P0, PT, R6, 0x21, PT ;  /* 0x000000210600780c */ /* 0x000fc60003f06270 */
[----:B------:R-:W1:Y:S04]  /*9a00*/  SHFL.IDX PT, R14, R0, 0x4, 0x181f ;  /* 0x00981f00000e7f89 */ /* 0x000e6800000e0000 */
[----:B------:R-:W2:Y:S01]  /*9a10*/  SHFL.IDX PT, R7, R7, 0x5, 0x181f ;  /* 0x00b81f0007077f89 */ /* 0x000ea200000e0000 */
[----:B---3--:R-:W-:-:S05]  /*9a20*/  IMAD.MOV.U32 R4, RZ, RZ, R10 ;  /* 0x000000ffff047224 */ /* 0x008fca00078e000a */
[----:B------:R-:W-:Y:S01]  /*9a30*/  @P0 IMAD.WIDE.U32 R2, R23, 0x2, R2 ;  /* 0x0000000217020825 */ /* 0x000fe200078e0002 */
[----:B------:R-:W-:-:S03]  /*9a40*/  @P0 LEA R25, R30, UR44, 0x1 ;  /* 0x0000002c1e190c11 */ /* 0x000fc6000f8e08ff */
[----:B0-----:R-:W-:Y:S02]  /*9a50*/  IMAD.MOV.U32 R5, RZ, RZ, R9 ;  /* 0x000000ffff057224 */ /* 0x001fe400078e0009 */
[----:B------:R-:W-:Y:S04]  /*9a60*/  @P0 LDGSTS.E.BYPASS.LTC128B.128 [R25+0x1f400], desc[UR36][R2.64], !P3 ;  /* 0x1f40000002190fae */ /* 0x000fe8000d901d64 */
[----:B------:R-:W-:Y:S04]  /*9a70*/  @P0 LDGSTS.E.BYPASS.LTC128B.128 [R25+0x22400], desc[UR36][R2.64+0x80], !P2 ;  /* 0x2240008002190fae */ /* 0x000fe8000d101d64 */
[----:B------:R1:W-:Y:S01]  /*9a80*/  @P0 LDGSTS.E.BYPASS.LTC128B.128 [R25+0x25400], desc[UR36][R2.64+0x100], !P1 ;  /* 0x2540010002190fae */ /* 0x0003e2000c901d64 */
[----:B------:R-:W-:-:S02]  /*9a90*/  ISETP.GE.AND P0, PT, R6, 0x31, PT ;  /* 0x000000310600780c */ /* 0x000fc40003f06270 */
[----:B-1----:R-:W-:Y:S01]  /*9aa0*/  MOV R2, R14 ;  /* 0x0000000e00027202 */ /* 0x002fe20000000f00 */
[----:B------:R-:W-:-:S10]  /*9ab0*/  IMAD.MOV.U32 R3, RZ, RZ, R8 ;  /* 0x000000ffff037224 */ /* 0x000fd400078e0008 */
[----:B------:R-:W-:Y:S01]  /*9ac0*/  @P0 LEA R9, R30, UR44, 0x1 ;  /* 0x0000002c1e090c11 */ /* 0x000fe2000f8e08ff */
[----:B------:R-:W-:Y:S01]  /*9ad0*/  @P0 IMAD.WIDE.U32 R4, R23, 0x2, R4 ;  /* 0x0000000217040825 */ /* 0x000fe200078e0004 */
[----:B------:R0:W1:Y:S04]  /*9ae0*/  SHFL.IDX PT, R14, R0, 0x5, 0x181f ;  /* 0x00b81f00000e7f89 */ /* 0x00006800000e0000 */
[----:B------:R0:W-:Y:S04]  /*9af0*/  @P0 LDGSTS.E.BYPASS.LTC128B.128 [R9+0x1fc00], desc[UR36][R4.64], !P3 ;  /* 0x1fc0000004090fae */ /* 0x0001e8000d901d64 */
[----:B------:R0:W-:Y:S04]  /*9b00*/  @P0 LDGSTS.E.BYPASS.LTC128B.128 [R9+0x22c00], desc[UR36][R4.64+0x80], !P2 ;  /* 0x22c0008004090fae */ /* 0x0001e8000d101d64 */
[----:B------:R0:W-:Y:S01]  /*9b10*/  @P0 LDGSTS.E.BYPASS.LTC128B.128 [R9+0x25c00], desc[UR36][R4.64+0x100], !P1 ;  /* 0x25c0010004090fae */ /* 0x0001e2000c901d64 */
[----:B------:R-:W-:-:S13]  /*9b20*/  ISETP.GE.AND P0, PT, R6, 0x41, PT ;  /* 0x000000410600780c */ /* 0x000fda0003f06270 */
[----:B------:R-:W-:Y:S01]  /*9b30*/  @P0 IMAD.WIDE.U32 R2, R23, 0x2, R2 ;  /* 0x0000000217020825 */ /* 0x000fe200078e0002 */
[----:B------:R-:W-:-:S05]  /*9b40*/  @P0 LEA R21, R30, UR44, 0x1 ;  /* 0x0000002c1e150c11 */ /* 0x000fca000f8e08ff */
[----:B------:R0:W-:Y:S04]  /*9b50*/  @P0 LDGSTS.E.BYPASS.LTC128B.128 [R21+0x20400], desc[UR36][R2.64], !P3 ;  /* 0x2040000002150fae */ /* 0x0001e8000d901d64 */
[----:B------:R0:W-:Y:S04]  /*9b60*/  @P0 LDGSTS.E.BYPASS.LTC128B.128 [R21+0x23400], desc[UR36][R2.64+0x80], !P2 ;  /* 0x2340008002150fae */ /* 0x0001e8000d101d64 */
[----:B-12---:R0:W-:Y:S02]  /*9b70*/  @P0 LDGSTS.E.BYPASS.LTC128B.128 [R21+0x26400], desc[UR36][R2.64+0x100], !P1 ;  /* 0x2640010002150fae */ /* 0x0061e4000c901d64 */
.L_x_3373:
[----:B------:R-:W-:Y:S01]  /*9b80*/  ISETP.GE.AND P0, PT, R6, 0x51, PT ;  /* 0x000000510600780c */ /* 0x000fe20003f06270 */
[----:B0-----:R-:W-:Y:S01]  /*9b90*/  IMAD.MOV.U32 R2, RZ, RZ, R14 ;  /* 0x000000ffff027224 */ /* 0x001fe200078e000e */
[----:B------:R-:W-:-:S11]  /*9ba0*/  MOV R3, R7 ;  /* 0x0000000700037202 */ /* 0x000fd60000000f00 */
[----:B------:R-:W-:Y:S01]  /*9bb0*/  @P0 IMAD.WIDE.U32 R2, R23, 0x2, R2 ;  /* 0x0000000217020825 */ /* 0x000fe200078e0002 */
[----:B------:R-:W-:-:S05]  /*9bc0*/  @P0 LEA R5, R30, UR44, 0x1 ;  /* 0x0000002c1e050c11 */ /* 0x000fca000f8e08ff */
[----:B------:R-:W-:Y:S01]  /*9bd0*/  @!PT LDS RZ, [RZ] ;  /* 0x00000000fffff984 */ /* 0x000fe20000000800 */
[----:B------:R-:W-:Y:S01]  /*9be0*/  @!PT LDS RZ, [RZ] ;  /* 0x00000000fffff984 */ /* 0x000fe20000000800 */
[----:B------:R-:W-:Y:S01]  /*9bf0*/  @!PT LDS RZ, [RZ] ;  /* 0x00000000fffff984 */ /* 0x000fe20000000800 */
        /* <DEDUP_REMOVED lines=10> */
.L_x_3320:
        /* <DEDUP_REMOVED lines=29> */
[----:B0-----:R-:W-:Y:S05]  /*9e70*/  CALL.ABS.NOINC R2 ;  /* 0x0000000002007343 */ /* 0x001fea0003c00000 */
.L_x_3321:
[----:B------:R-:W0:Y:S01]  /*9e80*/  LDC R6, c[0x0][0x448] ;  /* 0x00011200ff067b82 */ /* 0x000e220000000800 */
[----:B------:R-:W-:Y:S01]  /*9e90*/  IMAD R7, R22, 0x80, R37 ;  /* 0x0000008016077824 */ /* 0x000fe200078e0225 */
[----:B------:R-:W-:Y:S01]  /*9ea0*/  MOV R4, UR38 ;  /* 0x0000002600047c02 */ /* 0x000fe20008000f00 */
[----:B------:R-:W-:Y:S01]  /*9eb0*/  IMAD.U32 R5, RZ, RZ, UR39 ;  /* 0x00000027ff057e24 */ /* 0x000fe2000f8e00ff */
[----:B------:R-:W-:Y:S01]  /*9ec0*/  ULDC.64 UR4, c[0x0][0x2e0] ;  /* 0x0000b80000047ab9 */ /* 0x000fe20000000a00 */
[----:B------:R-:W-:Y:S01]  /*9ed0*/  IMAD.U32 R3, RZ, RZ, UR45 ;  /* 0x0000002dff037e24 */ /* 0x000fe2000f8e00ff */
[----:B------:R-:W-:Y:S01]  /*9ee0*/  MOV R5, R7 ;  /* 0x0000000700057202 */ /* 0x000fe20000000f00 */
[----:B------:R-:W-:Y:S02]  /*9ef0*/  IMAD R25, R25, UR4, RZ ;  /* 0x0000000419197c24 */ /* 0x000fe4000f8e02ff */
[----:B------:R-:W-:Y:S02]  /*9f00*/  IMAD.MOV.U32 R2, RZ, RZ, R4 ;  /* 0x000000ffff027224 */ /* 0x000fe400078e0004 */
[----:B------:R-:W-:-:S02]  /*9f10*/  IMAD R25, R26, UR5, R25 ;  /* 0x000000051a197c24 */ /* 0x000fc4000f8e0219 */
[----:B------:R-:W-:Y:S01]  /*9f20*/  IMAD.WIDE.U32 R2, R26, UR4, R2 ;  /* 0x000000041a027c25 */ /* 0x000fe2000f8e0002 */
[----:B------:R-:W-:-:S03]  /*9f30*/  ULDC.64 UR4, c[0x0][0x2d0] ;  /* 0x0000b40000047ab9 */ /* 0x000fc60000000a00 */
[----:B------:R-:W-:Y:S01]  /*9f40*/  IMAD.IADD R3, R3, 0x1, R25 ;  /* 0x0000000103037824 */ /* 0x000fe200078e0219 */
[----:B0-----:R-:W-:-:S13]  /*9f50*/  ISETP.NE.AND P0, PT, R6, 0x1, PT ;  /* 0x000000010600780c */ /* 0x001fda0003f05270 */
[----:B------:R-:W0:Y:S08]  /*9f60*/  @P0 LDC R0, c[0x0][0x44c] ;  /* 0x00011300ff000b82 */ /* 0x000e300000000800 */
[----:B------:R-:W1:Y:S01]  /*9f70*/  @P0 LDC R9, c[0x0][0x450] ;  /* 0x00011400ff090b82 */ /* 0x000e620000000800 */
[----:B0-----:R-:W-:-:S05]  /*9f80*/  @P0 IMAD.HI.U32 R0, R7, R0, RZ ;  /* 0x0000000007000227 */ /* 0x001fca00078e00ff */
[----:B-1----:R-:W-:-:S05]  /*9f90*/  @P0 SHF.R.U32.HI R5, RZ, R9, R0 ;  /* 0x00000009ff050219 */ /* 0x002fca0000011600 */
[----:B------:R-:W-:Y:S02]  /*9fa0*/  IMAD.MOV R0, RZ, RZ, -R5 ;  /* 0x000000ffff007224 */ /* 0x000fe400078e0a05 */
[----:B------:R-:W-:-:S04]  /*9fb0*/  IMAD.WIDE.U32 R2, R5, UR4, R2 ;  /* 0x0000000405027c25 */ /* 0x000fc8000f8e0002 */
[----:B------:R-:W-:Y:S01]  /*9fc0*/  IMAD R7, R6, R0, R7 ;  /* 0x0000000006077224 */ /* 0x000fe200078e0207 */
        /* <DEDUP_REMOVED lines=17> */
[----:B------:R-:W-:Y:S01]  /*a0e0*/  ISETP.GE.AND P0, PT, R33, UR4, PT ;  /* 0x0000000421007c0c */ /* 0x000fe2000bf06270 */
[----:B------:R-:W-:-:S12]  /*a0f0*/  BRA.DIV UR5, `(.L_x_3322) ;  /* 0x0000002a05d07947 */ /* 0x000fd8000b800000 */
[----:B------:R-:W-:Y:S01]  /*a100*/  SHFL.IDX PT, R3, R8, RZ, 0x181f ;  /* 0x00181fff08037589 */ /* 0x000fe200000e0000 */
[----:B------:R-:W-:Y:S01]  /*a110*/  ULDC UR4, c[0x0][0x288] ;  /* 0x0000a20000047ab9 */ /* 0x000fe20000000800 */
[----:B------:R-:W-:Y:S02]  /*a120*/  IMAD R7, R22, 0x80, R27 ;  /* 0x0000008016077824 */ /* 0x000fe400078e021b */
[----:B------:R-:W0:Y:S01]  /*a130*/  SHFL.IDX PT, R2, R0, RZ, 0x181f ;  /* 0x00181fff00027589 */ /* 0x000e2200000e0000 */
[----:B------:R-:W-:Y:S02]  /*a140*/  IMAD R6, R6, UR4, RZ ;  /* 0x0000000406067c24 */ /* 0x000fe4000f8e02ff */
[C---:B------:R-:W-:Y:S01]  /*a150*/  IADD3 R11, R7.reuse, 0x10, RZ ;  /* 0x00000010070b7810 */ /* 0x040fe20007ffe0ff */
        /* <DEDUP_REMOVED lines=8> */
[----:B------:R0:W-:Y:S01]  /*a1e0*/  @!P1 LDGSTS.E.BYPASS.LTC128B.128 [R9+0x1a400], desc[UR36][R2.64+0x100], !P0 ;  /* 0x1a40010002099fae */ /* 0x0001e2000c101d64 */
[----:B------:R-:W-:Y:S01]  /*a1f0*/  ISETP.GE.AND P1, PT, R11, R6, PT ;  /* 0x000000060b00720c */ /* 0x000fe20003f26270 */
[----:B------:R-:W-:-:S02]  /*a200*/  VIADD R11, R7, 0x30 ;  /* 0x00000030070b7836 */ /* 0x000fc40000000000 */
[----:B0-----:R-:W-:Y:S01]  /*a210*/  SHFL.IDX PT, R3, R8, 0x2, 0x181f ;  /* 0x00581f0008037f89 */ /* 0x001fe200000e0000 */
[----:B------:R-:W-:-:S09]  /*a220*/  VIADD R9, R7, 0x20 ;  /* 0x0000002007097836 */ /* 0x000fd20000000000 */
[----:B------:R-:W-:Y:S01]  /*a230*/  @!P1 LEA R21, R30, UR44, 0x1 ;  /* 0x0000002c1e159c11 */ /* 0x000fe2000f8e08ff */
[----:B-1----:R-:W-:Y:S01]  /*a240*/  @!P1 IMAD.WIDE.U32 R4, R23, 0x2, R4 ;  /* 0x0000000217049825 */ /* 0x002fe200078e0004 */
[----:B------:R-:W0:Y:S04]  /*a250*/  SHFL.IDX PT, R2, R0, 0x2, 0x181f ;  /* 0x00581f0000027f89 */ /* 0x000e2800000e0000 */
        /* <DEDUP_REMOVED lines=10> */
[----:B------:R1:W-:Y:S01]  /*a300*/  @!P1 LDGSTS.E.BYPASS.LTC128B.128 [R9+0x1b400], desc[UR36][R2.64+0x100], !P0 ;  /* 0x1b40010002099fae */ /* 0x0003e2000c101d64 */
[----:B------:R-:W-:Y:S01]  /*a310*/  ISETP.GE.AND P1, PT, R11, R6, PT ;  /* 0x000000060b00720c */ /* 0x000fe20003f26270 */
[----:B------:R-:W-:-:S02]  /*a320*/  VIADD R11, R7, 0x50 ;  /* 0x00000050070b7836 */ /* 0x000fc40000000000 */
[----:B-1----:R-:W-:Y:S01]  /*a330*/  SHFL.IDX PT, R3, R8, 0x4, 0x181f ;  /* 0x00981f0008037f89 */ /* 0x002fe200000e0000 */
[----:B------:R-:W-:-:S09]  /*a340*/  IADD3 R9, R7, 0x40, RZ ;  /* 0x0000004007097810 */ /* 0x000fd20007ffe0ff */
[----:B0-----:R-:W-:Y:S01]  /*a350*/  @!P1 IMAD.WIDE.U32 R4, R23, 0x2, R4 ;  /* 0x0000000217049825 */ /* 0x001fe200078e0004 */
[----:B------:R-:W-:Y:S01]  /*a360*/  @!P1 LEA R21, R30, UR44, 0x1 ;  /* 0x0000002c1e159c11 */ /* 0x000fe2000f8e08ff */
        /* <DEDUP_REMOVED lines=18> */
[----:B------:R-:W-:Y:S04]  /*a490*/  @!P1 LDGSTS.E.BYPASS.LTC128B.128 [R21+0x14c00], desc[UR36][R4.64], !P3 ;  /* 0x14c0000004159fae */ /* 0x000fe8000d901d64 */
[----:B------:R-:W-:Y:S04]  /*a4a0*/  @!P1 LDGSTS.E.BYPASS.LTC128B.128 [R21+0x18c00], desc[UR36][R4.64+0x80], !P2 ;  /* 0x18c0008004159fae */ /* 0x000fe8000d101d64 */
[----:B------:R1:W-:Y:S01]  /*a4b0*/  @!P1 LDGSTS.E.BYPASS.LTC128B.128 [R21+0x1cc00], desc[UR36][R4.64+0x100], !P0 ;  /* 0x1cc0010004159fae */ /* 0x0003e2000c101d64 */
[----:B------:R-:W-:-:S03]  /*a4c0*/  ISETP.GE.AND P1, PT, R9, R6, PT ;  /* 0x000000060900720c */ /* 0x000fc60003f26270 */
[----:B-1----:R1:W2:Y:S10]  /*a4d0*/  SHFL.IDX PT, R4, R8, 0x7, 0x181f ;  /* 0x00f81f0008047f89 */ /* 0x0022b400000e0000 */
[----:B0-----:R-:W-:Y:S01]  /*a4e0*/  @!P1 IMAD.WIDE.U32 R2, R23, 0x2, R2 ;  /* 0x0000000217029825 */ /* 0x001fe200078e0002 */
[----:B------:R-:W-:-:S05]  /*a4f0*/  @!P1 LEA R9, R30, UR44, 0x1 ;  /* 0x0000002c1e099c11 */ /* 0x000fca000f8e08ff */
[----:B------:R1:W-:Y:S04]  /*a500*/  @!P1 LDGSTS.E.BYPASS.LTC128B.128 [R9+0x15400], desc[UR36][R2.64], !P3 ;  /* 0x1540000002099fae */ /* 0x0003e8000d901d64 */
[----:B------:R1:W-:Y:S04]  /*a510*/  @!P1 LDGSTS.E.BYPASS.LTC128B.128 [R9+0x19400], desc[UR36][R2.64+0x80], !P2 ;  /* 0x1940008002099fae */ /* 0x0003e8000d101d64 */
[----:B------:R1:W-:Y:S02]  /*a520*/  @!P1 LDGSTS.E.BYPASS.LTC128B.128 [R9+0x1d400], desc[UR36][R2.64+0x100], !P0 ;  /* 0x1d40010002099fae */ /* 0x0003e4000c101d64 */
.L_x_3390:
[----:B------:R-:W-:Y:S01]  /*a530*/  IADD3 R7, R7, 0x70, RZ ;  /* 0x0000007007077810 */ /* 0x000fe20007ffe0ff */
[----:B------:R-:W-:Y:S01]  /*a540*/  BSSY B0, `(.L_x_3323) ;  /* 0x000000d000007945 */ /* 0x000fe20003800000 */
[----:B-1----:R-:W-:Y:S02]  /*a550*/  IMAD.MOV.U32 R2, RZ, RZ, R14 ;  /* 0x000000ffff027224 */ /* 0x002fe400078e000e */
[----:B------:R-:W-:Y:S01]  /*a560*/  ISETP.GE.AND P1, PT, R7, R6, PT ;  /* 0x000000060700720c */ /* 0x000fe20003f26270 */
[----:B--2---:R-:W-:-:S12]  /*a570*/  IMAD.MOV.U32 R3, RZ, RZ, R4 ;  /* 0x000000ffff037224 */ /* 0x004fd800078e0004 */
        /* <DEDUP_REMOVED lines=8> */
[----:B------:R0:W-:Y:S02]  /*a600*/  LDGSTS.E.BYPASS.LTC128B.128 [R5+0x1dc00], desc[UR36][R2.64+0x100], !P0 ;  /* 0x1dc0010002057fae */ /* 0x0001e4000c101d64 */
.L_x_3324:
[----:B------:R-:W-:Y:S05]  /*a610*/  BSYNC B0 ;  /* 0x0000000000007941 */ /* 0x000fea0003800000 */
.L_x_3323:
[----:B------:R-:W-:Y:S01]  /*a620*/  NOP ;  /* 0x0000000000007918 */ /* 0x000fe20000000000 */
[----:B------:R-:W-:Y:S01]  /*a630*/  SYNCS.ARRIVE.TRANS64.RED.A0T1 RZ, [UR44+0x30800], RZ ;  /* 0x030800ffffff79a7 */ /* 0x000fe2000820042c */
[----:B------:R-:W-:Y:S01]  /*a640*/  MOV R0, 0x1 ;  /* 0x0000000100007802 */ /* 0x000fe20000000f00 */
[----:B------:R-:W-:Y:S03]  /*a650*/  ARRIVES.LDGSTSBAR.64.TRANSCNT [UR44+0x30800] ;  /* 0x03080000ff0079b0 */ /* 0x000fe60008000aac */
[----:B------:R-:W-:Y:S01]  /*a660*/  SHF.L.U32 R0, R0, 0x1f, RZ ;  /* 0x0000001f00007819 */ /* 0x000fe200000006ff */
[----:B------:R-:W-:Y:S01]  /*a670*/  NOP ;  /* 0x0000000000007918 */ /* 0x000fe20000000000 */
[----:B------:R-:W-:Y:S02]  /*a680*/  SYNCS.ARRIVE.TRANS64.A1T0 RZ, [UR44+0x30800], RZ ;  /* 0x030800ffffff79a7 */ /* 0x000fe4000810002c */
[----:B------:R-:W1:Y:S02]  /*a690*/  SYNCS.PHASECHK.TRANS64.TRYWAIT P0, [UR44+0x30820], R0 ;  /* 0x03082000ff0075a7 */ /* 0x000e64000800016c */
[----:B-1----:R-:W-:Y:S05]  /*a6a0*/  @!P0 BRA `(.L_x_3325) ;  /* 0x0000002c00ec8947 */ /* 0x002fea0003800000 */
.L_x_3391:
[----:B------:R-:W-:Y:S01]  /*a6b0*/  UIADD3 UR4, UR48, -0x2, URZ ;  /* 0xfffffffe30047890 */ /* 0x000fe2000fffe03f */
[----:B------:R-:W-:Y:S02]  /*a6c0*/  IMAD.MOV.U32 R28, RZ, RZ, 0x1 ;  /* 0x00000001ff1c7424 */ /* 0x000fe400078e00ff */
[----:B------:R-:W-:Y:S01]  /*a6d0*/  IMAD.MOV.U32 R26, RZ, RZ, RZ ;  /* 0x000000ffff1a7224 */ /* 0x000fe200078e00ff */
[----:B------:R-:W-:-:S06]  /*a6e0*/  UISETP.GE.AND UP0, UPT, UR4, UR47, UPT ;  /* 0x0000002f0400728c */ /* 0x000fcc000bf06270 */
[----:B------:R-:W-:-:S13]  /*a6f0*/  PLOP3.LUT P0, PT, PT, PT, UP0, 0x80, 0x0 ;  /* 0x000000000000781c */ /* 0x000fda0003f0f008 */
[----:B------:R-:W-:Y:S05]  /*a700*/  @!P0 BRA `(.L_x_3326) ;  /* 0x0000001000348947 */ /* 0x000fea0003800000 */
[----:B0-----:R-:W0:Y:S01]  /*a710*/  S2R R2, SR_TID.X ;  /* 0x0000000000027919 */ /* 0x001e220000002100 */
[----:B------:R-:W-:Y:S01]  /*a720*/  UIADD3 UR4, UR46, 0x1, URZ ;  /* 0x000000012e047890 */ /* 0x000fe2000fffe03f */
[----:B------:R-:W-:Y:S01]  /*a730*/  LOP3.LUT R3, RZ, UR43, RZ, 0x33, !PT ;  /* 0x0000002bff037c12 */ /* 0x000fe2000f8e33ff */
[----:B------:R-:W-:Y:S01]  /*a740*/  BSSY B0, `(.L_x_3326) ;  /* 0x0000109000007945 */ /* 0x000fe20003800000 */
[----:B------:R-:W-:Y:S01]  /*a750*/  IMAD.MOV.U32 R27, RZ, RZ, 0x1 ;  /* 0x00000001ff1b7424 */ /* 0x000fe200078e00ff */
[----:B------:R-:W-:Y:S01]  /*a760*/  UIMAD UR4, UR4, UR40, URZ ;  /* 0x00000028040472a4 */ /* 0x000fe2000f8e023f */
[----:B------:R-:W-:-:S05]  /*a770*/  MOV R25, RZ ;  /* 0x000000ff00197202 */ /* 0x000fca0000000f00 */
[----:B------:R-:W-:Y:S01]  /*a780*/  LOP3.LUT R0, RZ, UR4, RZ, 0x33, !PT ;  /* 0x00000004ff007c12 */ /* 0x000fe2000f8e33ff */
[----:B------:R-:W-:Y:S02]  /*a790*/  ULDC UR4, c[0x0][0x2f4] ;  /* 0x0000bd0000047ab9 */ /* 0x000fe40000000800 */
[----:B------:R-:W-:Y:S02]  /*a7a0*/  ISETP.GE.AND P3, PT, R23, UR4, PT ;  /* 0x0000000417007c0c */ /* 0x000fe4000bf66270 */
[----:B------:R-:W-:Y:S02]  /*a7b0*/  VIMNMX R0, R0, R3, !PT ;  /* 0x0000000300007248 */ /* 0x000fe40007fe0100 */
[----:B------:R-:W-:Y:S02]  /*a7c0*/  ISETP.GE.AND P2, PT, R34, UR4, PT ;  /* 0x0000000422007c0c */ /* 0x000fe4000bf46270 */
[----:B------:R-:W-:Y:S02]  /*a7d0*/  IADD3 R32, -R0, -0x2, RZ ;  /* 0xfffffffe00207810 */ /* 0x000fe40007ffe1ff */
[----:B------:R-:W-:-:S02]  /*a7e0*/  ISETP.GE.AND P1, PT, R33, UR4, PT ;  /* 0x0000000421007c0c */ /* 0x000fc4000bf26270 */
[----:B0-----:R-:W-:-:S04]  /*a7f0*/  LOP3.LUT R2, R2, 0x7f, RZ, 0xc0, !PT ;  /* 0x0000007f02027812 */ /* 0x001fc800078ec0ff */
[----:B------:R-:W-:-:S04]  /*a800*/  SHF.R.U32.HI R2, RZ, 0x3, R2 ;  /* 0x00000003ff027819 */ /* 0x000fc80000011602 */
[----:B------:R-:W-:Y:S02]  /*a810*/  IADD3 R19, R24, R19, R2 ;  /* 0x0000001318137210 */ /* 0x000fe40007ffe002 */
[----:B------:R-:W-:Y:S02]  /*a820*/  IADD3 R5, -R2, UR42, RZ ;  /* 0x0000002a02057c10 */ /* 0x000fe4000fffe1ff */
[----:B------:R-:W-:Y:S01]  /*a830*/  SHF.L.U32 R2, R23, 0x1, RZ ;  /* 0x0000000117027819 */ /* 0x000fe200000006ff */
[----:B------:R-:W-:Y:S02]  /*a840*/  VIADD R19, R19, 0xfffffee0 ;  /* 0xfffffee013137836 */ /* 0x000fe40000000000 */
[C---:B------:R-:W-:Y:S02]  /*a850*/  IMAD R5, R0.reuse, 0x60, R5 ;  /* 0x0000006000057824 */ /* 0x040fe400078e0205 */
[----:B------:R-:W-:Y:S02]  /*a860*/  IMAD R20, R0, -0x60, R19 ;  /* 0xffffffa000147824 */ /* 0x000fe400078e0213 */
[----:B------:R-:W-:-:S07]  /*a870*/  VIADD R0, R5, 0xc0 ;  /* 0x000000c005007836 */ /* 0x000fce0000000000 */
.L_x_3339:
[----:B------:R-:W2:Y:S01]  /*a880*/  LDL R8, [R1] ;  /* 0x0000000001087983 */ /* 0x000ea20000100800 */
[----:B------:R-:W0:Y:S01]  /*a890*/  LDC R2, c[0x0][0x430] ;  /* 0x00010c00ff027b82 */ /* 0x000e220000000800 */
[----:B------:R-:W-:-:S13]  /*a8a0*/  ISETP.GT.U32.AND P5, PT, R37, 0x5f, PT ;  /* 0x0000005f2500780c */ /* 0x000fda0003fa4070 */
[----:B------:R-:W2:Y:S01]  /*a8b0*/  @!P5 LDC.64 R4, c[0x0][0x428] ;  /* 0x00010a00ff04db82 */ /* 0x000ea20000000a00 */
[----:B0-----:R-:W-:-:S13]  /*a8c0*/  ISETP.NE.AND P0, PT, R2, 0x1, PT ;  /* 0x000000010200780c */ /* 0x001fda0003f05270 */
[----:B------:R-:W0:Y:S08]  /*a8d0*/  @P0 LDC R3, c[0x0][0x434] ;  /* 0x00010d00ff030b82 */ /* 0x000e300000000800 */
[----:B------:R-:W1:Y:S01]  /*a8e0*/  @P0 LDC R7, c[0x0][0x438] ;  /* 0x00010e00ff070b82 */ /* 0x000e620000000800 */
[----:B------:R-:W-:Y:S02]  /*a8f0*/  IMAD.MOV.U32 R9, RZ, RZ, R20 ;  /* 0x000000ffff097224 */ /* 0x000fe400078e0014 */
[----:B0-----:R-:W-:-:S05]  /*a900*/  @P0 IMAD.HI.U32 R2, R20, R3, RZ ;  /* 0x0000000314020227 */ /* 0x001fca00078e00ff */
[----:B-1----:R-:W-:Y:S02]  /*a910*/  @P0 SHF.R.U32.HI R9, RZ, R7, R2 ;  /* 0x00000007ff090219 */ /* 0x002fe40000011602 */
[----:B------:R-:W0:Y:S02]  /*a920*/  @!P5 LDC.64 R6, c[0x0][0x418] ;  /* 0x00010600ff06db82 */ /* 0x000e240000000a00 */
[----:B------:R-:W-:Y:S01]  /*a930*/  @!P5 SHF.R.S32.HI R3, RZ, 0x1f, R9 ;  /* 0x0000001fff03d819 */ /* 0x000fe20000011409 */
[----:B--2---:R-:W-:-:S04]  /*a940*/  @!P5 IMAD R2, R8, R4, RZ ;  /* 0x000000040802d224 */ /* 0x004fc800078e02ff */
[----:B------:R-:W-:Y:S01]  /*a950*/  @!P5 IMAD R5, R36, R5, R2 ;  /* 0x000000052405d224 */ /* 0x000fe200078e0202 */
[----:B------:R-:W-:-:S05]  /*a960*/  @!P5 MOV R2, R9 ;  /* 0x000000090002d202 */ /* 0x000fca0000000f00 */
[----:B------:R-:W-:-:S04]  /*a970*/  @!P5 IMAD.WIDE.U32 R2, R36, R4, R2 ;  /* 0x000000042402d225 */ /* 0x000fc800078e0002 */
[----:B------:R-:W-:Y:S01]  /*a980*/  @!P5 IMAD.IADD R3, R5, 0x1, R3 ;  /* 0x000000010503d824 */ /* 0x000fe200078e0203 */
[C---:B0-----:R-:W-:Y:S02]  /*a990*/  @!P5 LEA R6, P0, R2.reuse, R6, 0x2 ;  /* 0x000000060206d211 */ /* 0x041fe400078010ff */
[----:B------:R-:W-:Y:S02]  /*a9a0*/  MOV R4, RZ ;  /* 0x000000ff00047202 */ /* 0x000fe40000000f00 */
[----:B------:R-:W-:-:S05]  /*a9b0*/  @!P5 LEA.HI.X R7, R2, R7, R3, 0x2, P0 ;  /* 0x000000070207d211 */ /* 0x000fca00000f1403 */
[----:B------:R0:W5:Y:S01]  /*a9c0*/  @!P5 LDG.E R4, desc[UR36][R6.64] ;  /* 0x000000240604d981 */ /* 0x000162000c1e1900 */
[----:B------:R-:W-:Y:S01]  /*a9d0*/  LOP3.LUT P4, RZ, R16, 0x10, RZ, 0xc0, !PT ;  /* 0x0000001010ff7812 */ /* 0x000fe2000788c0ff */
[----:B------:R-:W-:-:S05]  /*a9e0*/  VIADD R26, R25, 0x1 ;  /* 0x00000001191a7836 */ /* 0x000fca0000000000 */
[----:B------:R-:W-:-:S04]  /*a9f0*/  ISETP.NE.AND P0, PT, R26, 0x2, PT ;  /* 0x000000021a00780c */ /* 0x000fc80003f05270 */
[----:B------:R-:W-:Y:S02]  /*aa00*/  SEL R28, RZ, 0x1, P0 ;  /* 0x00000001ff1c7807 */ /* 0x000fe40000000000 */
[----:B------:R-:W-:Y:S02]  /*aa10*/  SEL R26, R26, RZ, P0 ;  /* 0x000000ff1a1a7207 */ /* 0x000fe40000000000 */
[----:B------:R-:W-:Y:S01]  /*aa20*/  LOP3.LUT R28, R27, R28, RZ, 0x3c, !PT ;  /* 0x0000001c1b1c7212 */ /* 0x000fe200078e3cff */
[----:B0-----:R-:W-:Y:S06]  /*aa30*/  @!P4 BRA `(.L_x_3327) ;  /* 0x000000000004c947 */ /* 0x001fec0003800000 */
[----:B------:R-:W-:Y:S01]  /*aa40*/  BPT.TRAP 0x1 ;  /* 0x000000040000795c */ /* 0x000fe20000300000 */
.L_x_3327:
[----:B------:R-:W-:Y:S01]  /*aa50*/  LEA R19, R26, UR44, 0x3 ;  /* 0x0000002c1a137c11 */ /* 0x000fe2000f8e18ff */
[----:B------:R-:W-:Y:S01]  /*aa60*/  BSSY B1, `(.L_x_3328) ;  /* 0x0000004000017945 */ /* 0x000fe20003800000 */
[----:B------:R-:W-:-:S04]  /*aa70*/  SHF.L.U32 R2, R28, 0x1f, RZ ;  /* 0x0000001f1c027819 */ /* 0x000fc800000006ff */
[----:B------:R-:W0:Y:S02]  /*aa80*/  SYNCS.PHASECHK.TRANS64.TRYWAIT P0, [R19+URZ+0x30840], R2 ;  /* 0x03084002130075a7 */ /* 0x000e24000800017f */
[----:B0-----:R-:W-:Y:S05]  /*aa90*/  @!P0 BRA `(.L_x_3329) ;  /* 0x0000002c00088947 */ /* 0x001fea0003800000 */
.L_x_3392:
[----:B------:R-:W-:Y:S05]  /*aaa0*/  BSYNC B1 ;  /* 0x0000000000017941 */ /* 0x000fea0003800000 */
.L_x_3328:
[----:B------:R-:W-:Y:S01]  /*aab0*/  ULDC UR4, c[0x0][0x430] ;  /* 0x00010c0000047ab9 */ /* 0x000fe20000000800 */
[----:B-----5:R-:W-:Y:S01]  /*aac0*/  SHF.R.S32.HI R31, RZ, 0x1f, R4 ;  /* 0x0000001fff1f7819 */ /* 0x020fe20000011404 */
[----:B------:R-:W-:Y:S01]  /*aad0*/  UIADD3 UR4, -UR4, URZ, URZ ;  /* 0x0000003f04047290 */ /* 0x000fe2000fffe13f */
[----:B------:R-:W-:Y:S01]  /*aae0*/  R2UR UR6, R35 ;  /* 0x00000000230672ca */ /* 0x000fe200000e0000 */
[----:B------:R-:W-:Y:S01]  /*aaf0*/  IMAD R22, R26, 0x4800, R30 ;  /* 0x000048001a167824 */ /* 0x000fe200078e021e */
[C---:B------:R-:W-:Y:S02]  /*ab00*/  LOP3.LUT P5, RZ, R16.reuse, 0x2, RZ, 0xc0, !PT ;  /* 0x0000000210ff7812 */ /* 0x040fe400078ac0ff */
[----:B------:R-:W-:Y:S01]  /*ab10*/  LOP3.LUT P4, RZ, R16, 0x1, RZ, 0xc0, !PT ;  /* 0x0000000110ff7812 */ /* 0x000fe2000788c0ff */
        /* <DEDUP_REMOVED lines=19> */
[----:B------:R-:W-:Y:S01]  /*ac50*/  LEA R21, P0, R2, UR6, 0x1 ;  /* 0x0000000602157c11 */ /* 0x000fe2000f8008ff */
[----:B------:R-:W-:-:S03]  /*ac60*/  UMOV UR4, 0xffffffff ;  /* 0xffffffff00047882 */ /* 0x000fc60000000000 */
[----:B------:R-:W-:Y:S01]  /*ac70*/  LEA.HI.X R24, R2, UR7, R3, 0x1, P0 ;  /* 0x0000000702187c11 */ /* 0x000fe200080f0c03 */
[----:B------:R-:W-:Y:S08]  /*ac80*/  BRA.DIV UR4, `(.L_x_3330) ;  /* 0x0000002a04a07947 */ /* 0x000ff0000b800000 */
[----:B------:R-:W0:Y:S01]  /*ac90*/  SHFL.IDX PT, R14, R21, RZ, 0x181f ;  /* 0x00181fff150e7589 */ /* 0x000e2200000e0000 */
[----:B------:R-:W-:Y:S01]  /*aca0*/  IMAD.SHL.U32 R12, R23, 0x2, RZ ;  /* 0x00000002170c7824 */ /* 0x000fe200078e00ff */
[----:B------:R-:W-:Y:S02]  /*acb0*/  LOP3.LUT P6, RZ, R16, 0x4, RZ, 0xc0, !PT ;  /* 0x0000000410ff7812 */ /* 0x000fe400078cc0ff */
[----:B------:R-:W1:Y:S01]  /*acc0*/  SHFL.IDX PT, R3, R24, RZ, 0x181f ;  /* 0x00181fff18037589 */ /* 0x000e6200000e0000 */
[----:B------:R-:W-:-:S03]  /*acd0*/  LEA R22, R22, UR44, 0x1 ;  /* 0x0000002c16167c11 */ /* 0x000fc6000f8e08ff */
[----:B------:R-:W-:Y:S04]  /*ace0*/  SHFL.IDX PT, R7, R24, 0x1, 0x181f ;  /* 0x00381f0018077f89 */ /* 0x000fe800000e0000 */
[----:B------:R-:W-:Y:S01]  /*acf0*/  SHFL.IDX PT, R10, R21, 0x2, 0x181f ;  /* 0x00581f00150a7f89 */ /* 0x000fe200000e0000 */
[----:B0-----:R-:W-:-:S03]  /*ad00*/  IADD3 R2, P0, R14, R12, RZ ;  /* 0x0000000c0e027210 */ /* 0x001fc60007f1e0ff */
[----:B------:R-:W0:Y:S01]  /*ad10*/  SHFL.IDX PT, R14, R21, 0x1, 0x181f ;  /* 0x00381f00150e7f89 */ /* 0x000e2200000e0000 */
[----:B-1----:R-:W-:-:S05]  /*ad20*/  IADD3.X R3, RZ, R3, RZ, P0, !PT ;  /* 0x00000003ff037210 */ /* 0x002fca00007fe4ff */
[----:B------:R-:W-:Y:S04]  /*ad30*/  LDGSTS.E.BYPASS.LTC128B.128 [R22+0x1e400], desc[UR36][R2.64], !P6 ;  /* 0x1e40000002167fae */ /* 0x000fe8000f101d64 */
[----:B------:R-:W-:Y:S04]  /*ad40*/  LDGSTS.E.BYPASS.LTC128B.128 [R22+0x21400], desc[UR36][R2.64+0x80], !P5 ;  /* 0x2140008002167fae */ /* 0x000fe8000e901d64 */
[----:B------:R1:W-:Y:S01]  /*ad50*/  LDGSTS.E.BYPASS.LTC128B.128 [R22+0x24400], desc[UR36][R2.64+0x100], !P4 ;  /* 0x2440010002167fae */ /* 0x0003e2000e101d64 */
[----:B0-----:R-:W-:-:S03]  /*ad60*/  IADD3 R8, P0, R14, R12, RZ ;  /* 0x0000000c0e087210 */ /* 0x001fc60007f1e0ff */
[----:B------:R-:W-:Y:S02]  /*ad70*/  SHFL.IDX PT, R14, R21, 0x5, 0x181f ;  /* 0x00b81f00150e7f89 */ /* 0x000fe400000e0000 */
[----:B------:R-:W-:Y:S02]  /*ad80*/  IMAD.X R9, RZ, RZ, R7, P0 ;  /* 0x000000ffff097224 */ /* 0x000fe400000e0607 */
[----:B-1----:R-:W-:Y:S01]  /*ad90*/  SHFL.IDX PT, R2, R21, 0x3, 0x181f ;  /* 0x00781f0015027f89 */ /* 0x002fe200000e0000 */
[----:B------:R-:W-:-:S03]  /*ada0*/  IADD3 R10, P0, R10, R12, RZ ;  /* 0x0000000c0a0a7210 */ /* 0x000fc60007f1e0ff */
[----:B------:R-:W0:Y:S04]  /*adb0*/  SHFL.IDX PT, R7, R24, 0x2, 0x181f ;  /* 0x00581f0018077f89 */ /* 0x000e2800000e0000 */
[----:B------:R-:W1:Y:S04]  /*adc0*/  SHFL.IDX PT, R3, R24, 0x3, 0x181f ;  /* 0x00781f0018037f89 */ /* 0x000e6800000e0000 */
[----:B------:R2:W-:Y:S04]  /*add0*/  LDGSTS.E.BYPASS.LTC128B.128 [R22+0x1ec00], desc[UR36][R8.64], !P6 ;  /* 0x1ec0000008167fae */ /* 0x0005e8000f101d64 */
[----:B------:R2:W-:Y:S04]  /*ade0*/  LDGSTS.E.BYPASS.LTC128B.128 [R22+0x21c00], desc[UR36][R8.64+0x80], !P5 ;  /* 0x21c0008008167fae */ /* 0x0005e8000e901d64 */
[----:B------:R2:W-:Y:S01]  /*adf0*/  LDGSTS.E.BYPASS.LTC128B.128 [R22+0x24c00], desc[UR36][R8.64+0x100], !P4 ;  /* 0x24c0010008167fae */ /* 0x0005e2000e101d64 */
[----:B0-----:R-:W-:Y:S01]  /*ae00*/  IMAD.X R11, RZ, RZ, R7, P0 ;  /* 0x000000ffff0b7224 */ /* 0x001fe200000e0607 */
[----:B------:R-:W-:-:S02]  /*ae10*/  IADD3 R6, P0, R2, R12, RZ ;  /* 0x0000000c02067210 */ /* 0x000fc40007f1e0ff */
[----:B------:R-:W0:Y:S02]  /*ae20*/  SHFL.IDX PT, R2, R21, 0x4, 0x181f ;  /* 0x00981f0015027f89 */ /* 0x000e2400000e0000 */
[----:B-1----:R-:W-:Y:S02]  /*ae30*/  IADD3.X R7, RZ, R3, RZ, P0, !PT ;  /* 0x00000003ff077210 */ /* 0x002fe400007fe4ff */
[----:B------:R-:W1:Y:S04]  /*ae40*/  SHFL.IDX PT, R3, R24, 0x4, 0x181f ;  /* 0x00981f0018037f89 */ /* 0x000e6800000e0000 */
[----:B------:R2:W-:Y:S04]  /*ae50*/  LDGSTS.E.BYPASS.LTC128B.128 [R22+0x1f400], desc[UR36][R10.64], !P6 ;  /* 0x1f4000000a167fae */ /* 0x0005e8000f101d64 */
[----:B------:R2:W-:Y:S04]  /*ae60*/  LDGSTS.E.BYPASS.LTC128B.128 [R22+0x22400], desc[UR36][R10.64+0x80], !P5 ;  /* 0x224000800a167fae */ /* 0x0005e8000e901d64 */
[----:B------:R2:W-:Y:S04]  /*ae70*/  LDGSTS.E.BYPASS.LTC128B.128 [R22+0x25400], desc[UR36][R10.64+0x100], !P4 ;  /* 0x254001000a167fae */ /* 0x0005e8000e101d64 */
[----:B------:R2:W-:Y:S01]  /*ae80*/  LDGSTS.E.BYPASS.LTC128B.128 [R22+0x1fc00], desc[UR36][R6.64], !P6 ;  /* 0x1fc0000006167fae */ /* 0x0005e2000f101d64 */
[----:B0-----:R-:W-:-:S03]  /*ae90*/  IADD3 R2, P0, R2, R12, RZ ;  /* 0x0000000c02027210 */ /* 0x001fc60007f1e0ff */
[----:B------:R2:W-:Y:S02]  /*aea0*/  LDGSTS.E.BYPASS.LTC128B.128 [R22+0x22c00], desc[UR36][R6.64+0x80], !P5 ;  /* 0x22c0008006167fae */ /* 0x0005e4000e901d64 */
[----:B-1----:R-:W-:Y:S02]  /*aeb0*/  IMAD.X R3, RZ, RZ, R3, P0 ;  /* 0x000000ffff037224 */ /* 0x002fe400000e0603 */
[----:B------:R2:W-:Y:S04]  /*aec0*/  LDGSTS.E.BYPASS.LTC128B.128 [R22+0x25c00], desc[UR36][R6.64+0x100], !P4 ;  /* 0x25c0010006167fae */ /* 0x0005e8000e101d64 */
[----:B------:R2:W-:Y:S04]  /*aed0*/  LDGSTS.E.BYPASS.LTC128B.128 [R22+0x20400], desc[UR36][R2.64], !P6 ;  /* 0x2040000002167fae */ /* 0x0005e8000f101d64 */
[----:B------:R2:W-:Y:S04]  /*aee0*/  LDGSTS.E.BYPASS.LTC128B.128 [R22+0x23400], desc[UR36][R2.64+0x80], !P5 ;  /* 0x2340008002167fae */ /* 0x0005e8000e901d64 */
[----:B------:R2:W-:Y:S04]  /*aef0*/  LDGSTS.E.BYPASS.LTC128B.128 [R22+0x26400], desc[UR36][R2.64+0x100], !P4 ;  /* 0x2640010002167fae */ /* 0x0005e8000e101d64 */
[----:B------:R-:W0:Y:S02]  /*af00*/  SHFL.IDX PT, R24, R24, 0x5, 0x181f ;  /* 0x00b81f0018187f89 */ /* 0x000e2400000e0000 */
.L_x_3406:
[----:B--2---:R-:W-:Y:S01]  /*af10*/  IMAD.SHL.U32 R2, R23, 0x2, RZ ;  /* 0x0000000217027824 */ /* 0x004fe200078e00ff */
[----:B------:R-:W-:-:S04]  /*af20*/  LOP3.LUT P6, RZ, R16, 0x4, RZ, 0xc0, !PT ;  /* 0x0000000410ff7812 */ /* 0x000fc800078cc0ff */
[----:B------:R-:W-:-:S04]  /*af30*/  IADD3 R2, P0, R14, R2, RZ ;  /* 0x000000020e027210 */ /* 0x000fc80007f1e0ff */
[----:B0-----:R-:W-:Y:S02]  /*af40*/  IADD3.X R3, RZ, R24, RZ, P0, !PT ;  /* 0x00000018ff037210 */ /* 0x001fe400007fe4ff */
[----:B------:R-:W-:-:S03]  /*af50*/  PLOP3.LUT P0, PT, PT, PT, PT, 0x80, 0x0 ;  /* 0x000000000000781c */ /* 0x000fc60003f0f070 */
[----:B------:R-:W-:Y:S01]  /*af60*/  @!PT LDS RZ, [RZ] ;  /* 0x00000000fffff984 */ /* 0x000fe20000000800 */
[----:B------:R-:W-:Y:S01]  /*af70*/  @!PT LDS RZ, [RZ] ;  /* 0x00000000fffff984 */ /* 0x000fe20000000800 */
[----:B------:R-:W-:Y:S01]  /*af80*/  @!PT LDS RZ, [RZ] ;  /* 0x00000000fffff984 */ /* 0x000fe20000000800 */
[----:B------:R0:W-:Y:S04]  /*af90*/  LDGSTS.E.BYPASS.LTC128B.128 [R22+0x20c00], desc[UR36][R2.64], !P6 ;  /* 0x20c0000002167fae */ /* 0x0001e8000f101d64 */
[----:B------:R0:W-:Y:S04]  /*afa0*/  LDGSTS.E.BYPASS.LTC128B.128 [R22+0x23c00], desc[UR36][R2.64+0x80], !P5 ;  /* 0x23c0008002167fae */ /* 0x0001e8000e901d64 */
[----:B------:R0:W-:Y:S01]  /*afb0*/  LDGSTS.E.BYPASS.LTC128B.128 [R22+0x26c00], desc[UR36][R2.64+0x100], !P4 ;  /* 0x26c0010002167fae */ /* 0x0001e2000e101d64 */
[----:B------:R-:W-:Y:S01]  /*afc0*/  NOP ;  /* 0x0000000000007918 */ /* 0x000fe20000000000 */
.L_x_3331:
        /* <DEDUP_REMOVED lines=10> */
.L_x_3332:
[----:B------:R1:W-:Y:S01]  /*b070*/  SYNCS.ARRIVE.TRANS64.A1T0 RZ, [R19+URZ+0x30830], RZ ;  /* 0x030830ff13ff79a7 */ /* 0x0003e2000810003f */
[----:B------:R-:W-:Y:S05]  /*b080*/  @!P5 BRA `(.L_x_3333) ;  /* 0x000000000004d947 */ /* 0x000fea0003800000 */
[----:B------:R-:W-:Y:S01]  /*b090*/  BPT.TRAP 0x1 ;  /* 0x000000040000795c */ /* 0x000fe20000300000 */
.L_x_3333:
[----:B0-----:R-:W-:Y:S01]  /*b0a0*/  SHF.L.U32 R3, R27, 0x1f, RZ ;  /* 0x0000001f1b037819 */ /* 0x001fe200000006ff */
[----:B------:R-:W-:Y:S01]  /*b0b0*/  BSSY B1, `(.L_x_3334) ;  /* 0x0000004000017945 */ /* 0x000fe20003800000 */
[----:B------:R-:W-:-:S04]  /*b0c0*/  LEA R6, R25, UR44, 0x3 ;  /* 0x0000002c19067c11 */ /* 0x000fc8000f8e18ff */
[----:B------:R-:W0:Y:S02]  /*b0d0*/  SYNCS.PHASECHK.TRANS64.TRYWAIT P0, [R6+URZ+0x30860], R3 ;  /* 0x03086003060075a7 */ /* 0x000e24000800017f */
[----:B0-----:R-:W-:Y:S05]  /*b0e0*/  @!P0 BRA `(.L_x_3335) ;  /* 0x0000002c00588947 */ /* 0x001fea0003800000 */
.L_x_3407:
[----:B------:R-:W-:Y:S05]  /*b0f0*/  BSYNC B1 ;  /* 0x0000000000017941 */ /* 0x000fea0003800000 */
.L_x_3334:
[----:B------:R-:W-:Y:S01]  /*b100*/  UMOV UR4, 0xffffffff ;  /* 0xffffffff00047882 */ /* 0x000fe20000000000 */
[----:B------:R-:W-:Y:S02]  /*b110*/  IMAD R7, R25, 0x4800, R30 ;  /* 0x0000480019077824 */ /* 0x000fe400078e021e */
[----:B------:R-:W-:Y:S01]  /*b120*/  IMAD.SHL.U32 R9, R23, 0x2, RZ ;  /* 0x0000000217097824 */ /* 0x000fe200078e00ff */
[----:B------:R-:W-:Y:S06]  /*b130*/  BRA.DIV UR4, `(.L_x_3336) ;  /* 0x0000002e04587947 */ /* 0x000fec000b800000 */
[----:B------:R-:W2:Y:S01]  /*b140*/  SHFL.IDX PT, R14, R17, RZ, 0x181f ;  /* 0x00181fff110e7589 */ /* 0x000ea200000e0000 */
[----:B------:R-:W-:-:S03]  /*b150*/  LEA R7, R7, UR44, 0x1 ;  /* 0x0000002c07077c11 */ /* 0x000fc6000f8e08ff */
[----:B0-----:R-:W0:Y:S04]  /*b160*/  SHFL.IDX PT, R3, R18, RZ, 0x181f ;  /* 0x00181fff12037589 */ /* 0x001e2800000e0000 */
[----:B------:R-:W-:Y:S01]  /*b170*/  SHFL.IDX PT, R8, R18, 0x1, 0x181f ;  /* 0x00381f0012087f89 */ /* 0x000fe200000e0000 */
        /* <DEDUP_REMOVED lines=8> */
[----:B------:R2:W-:Y:S02]  /*b200*/  LDGSTS.E.BYPASS.LTC128B.128 [R7+0x6400], desc[UR36][R2.64+0x100], !P0 ;  /* 0x0640010002077fae */ /* 0x0005e4000c101d64 */
[----:B--2---:R-:W-:Y:S02]  /*b210*/  IADD3 R2, P0, R14, R9, RZ ;  /* 0x000000090e027210 */ /* 0x004fe40007f1e0ff */
[----:B------:R-:W0:Y:S02]  /*b220*/  SHFL.IDX PT, R14, R17, 0x2, 0x181f ;  /* 0x00581f00110e7f89 */ /* 0x000e2400000e0000 */
[----:B------:R-:W-:Y:S02]  /*b230*/  IADD3.X R3, RZ, R8, RZ, P0, !PT ;  /* 0x00000008ff037210 */ /* 0x000fe400007fe4ff */
[----:B------:R-:W-:Y:S01]  /*b240*/  ISETP.LT.OR P0, PT, R0, 0x11, P3 ;  /* 0x000000110000780c */ /* 0x000fe20001f01670 */
[----:B------:R-:W2:-:S12]  /*b250*/  SHFL.IDX PT, R8, R18, 0x2, 0x181f ;  /* 0x00581f0012087f89 */ /* 0x000e9800000e0000 */
[----:B------:R-:W-:Y:S01]  /*b260*/  LDGSTS.E.BYPASS.LTC128B.128 [R7+0xc00], desc[UR36][R2.64], !P0 ;  /* 0x00c0000002077fae */ /* 0x000fe2000c101d64 */
[----:B------:R-:W-:-:S13]  /*b270*/  ISETP.LT.OR P0, PT, R0, 0x11, P2 ;  /* 0x000000110000780c */ /* 0x000fda0001701670 */
[----:B------:R-:W-:Y:S01]  /*b280*/  LDGSTS.E.BYPASS.LTC128B.128 [R7+0x3c00], desc[UR36][R2.64+0x80], !P0 ;  /* 0x03c0008002077fae */ /* 0x000fe2000c101d64 */
[----:B------:R-:W-:-:S13]  /*b290*/  ISETP.LT.OR P0, PT, R0, 0x11, P1 ;  /* 0x000000110000780c */ /* 0x000fda0000f01670 */
[----:B------:R0:W-:Y:S02]  /*b2a0*/  LDGSTS.E.BYPASS.LTC128B.128 [R7+0x6c00], desc[UR36][R2.64+0x100], !P0 ;  /* 0x06c0010002077fae */ /* 0x0001e4000c101d64 */
[----:B0-----:R-:W-:Y:S02]  /*b2b0*/  IADD3 R2, P0, R14, R9, RZ ;  /* 0x000000090e027210 */ /* 0x001fe40007f1e0ff */
[----:B------:R-:W0:Y:S03]  /*b2c0*/  SHFL.IDX PT, R14, R17, 0x3, 0x181f ;  /* 0x00781f00110e7f89 */ /* 0x000e2600000e0000 */
[----:B--2---:R-:W-:Y:S01]  /*b2d0*/  IMAD.X R3, RZ, RZ, R8, P0 ;  /* 0x000000ffff037224 */ /* 0x004fe200000e0608 */
        /* <DEDUP_REMOVED lines=18> */
[----:B------:R0:W3:Y:S02]  /*b400*/  SHFL.IDX PT, R14, R17, 0x5, 0x181f ;  /* 0x00b81f00110e7f89 */ /* 0x0000e400000e0000 */
[----:B--2---:R-:W-:Y:S02]  /*b410*/  IADD3.X R3, RZ, R8, RZ, P0, !PT ;  /* 0x00000008ff037210 */ /* 0x004fe400007fe4ff */
[----:B------:R-:W-:Y:S01]  /*b420*/  ISETP.LT.OR P0, PT, R0, 0x41, P3 ;  /* 0x000000410000780c */ /* 0x000fe20001f01670 */
[----:B------:R0:W2:-:S12]  /*b430*/  SHFL.IDX PT, R8, R18, 0x5, 0x181f ;  /* 0x00b81f0012087f89 */ /* 0x00009800000e0000 */
[----:B------:R0:W-:Y:S01]  /*b440*/  LDGSTS.E.BYPASS.LTC128B.128 [R7+0x2400], desc[UR36][R2.64], !P0 ;  /* 0x0240000002077fae */ /* 0x0001e2000c101d64 */
[----:B------:R-:W-:-:S13]  /*b450*/  ISETP.LT.OR P0, PT, R0, 0x41, P2 ;  /* 0x000000410000780c */ /* 0x000fda0001701670 */
[----:B------:R0:W-:Y:S01]  /*b460*/  LDGSTS.E.BYPASS.LTC128B.128 [R7+0x5400], desc[UR36][R2.64+0x80], !P0 ;  /* 0x0540008002077fae */ /* 0x0001e2000c101d64 */
[----:B------:R-:W-:-:S13]  /*b470*/  ISETP.LT.OR P0, PT, R0, 0x41, P1 ;  /* 0x000000410000780c */ /* 0x000fda0000f01670 */
[----:B--23--:R0:W-:Y:S02]  /*b480*/  LDGSTS.E.BYPASS.LTC128B.128 [R7+0x8400], desc[UR36][R2.64+0x100], !P0 ;  /* 0x0840010002077fae */ /* 0x00c1e4000c101d64 */
.L_x_3421:
[----:B0-2---:R-:W-:Y:S01]  /*b490*/  IADD3 R2, P0, R14, R9, RZ ;  /* 0x000000090e027210 */ /* 0x005fe20007f1e0ff */
[----:B------:R-:W-:-:S04]  /*b4a0*/  ULDC.64 UR4, c[0x0][0x328] ;  /* 0x0000ca0000047ab9 */ /* 0x000fc80000000a00 */
[----:B------:R-:W-:Y:S01]  /*b4b0*/  IMAD.X R3, RZ, RZ, R8, P0 ;  /* 0x000000ffff037224 */ /* 0x000fe200000e0608 */
[----:B------:R-:W-:Y:S01]  /*b4c0*/  ISETP.LT.OR P0, PT, R0, 0x51, P3 ;  /* 0x000000510000780c */ /* 0x000fe20001f01670 */
[----:B------:R-:W-:-:S04]  /*b4d0*/  IMAD R8, R29, UR4, RZ ;  /* 0x000000041d087c24 */ /* 0x000fc8000f8e02ff */
[----:B------:R-:W-:-:S08]  /*b4e0*/  IMAD R9, R5, UR5, R8 ;  /* 0x0000000505097c24 */ /* 0x000fd0000f8e0208 */
[----:B------:R-:W-:Y:S01]  /*b4f0*/  @!PT LDS RZ, [RZ] ;  /* 0x00000000fffff984 */ /* 0x000fe20000000800 */
[----:B------:R-:W-:Y:S01]  /*b500*/  @!PT LDS RZ, [RZ] ;  /* 0x00000000fffff984 */ /* 0x000fe20000000800 */
[----:B------:R-:W-:Y:S01]  /*b510*/  @!PT LDS RZ, [RZ] ;  /* 0x00000000fffff984 */ /* 0x000fe20000000800 */
        /* <DEDUP_REMOVED lines=13> */
[----:B-1----:R-:W-:-:S07]  /*b5f0*/  IADD3 R19, R3, R31, RZ ;  /* 0x0000001f03137210 */ /* 0x002fce0007ffe0ff */
.L_x_3337:
        /* <DEDUP_REMOVED lines=10> */
.L_x_3338:
[----:B------:R-:W-:Y:S01]  /*b6a0*/  R2UR UR4, R35 ;  /* 0x00000000230472ca */ /* 0x000fe200000e0000 */
[----:B------:R-:W-:Y:S01]  /*b6b0*/  ULDC.64 UR6, c[0x0][0x330] ;  /* 0x0000cc0000067ab9 */ /* 0x000fe20000000a00 */
[----:B------:R-:W-:Y:S01]  /*b6c0*/  IMAD.MOV.U32 R18, RZ, RZ, R2 ;  /* 0x000000ffff127224 */ /* 0x000fe200078e0002 */
[----:B------:R0:W-:Y:S01]  /*b6d0*/  SYNCS.ARRIVE.TRANS64.A1T0 RZ, [R6+URZ+0x30850], RZ ;  /* 0x030850ff06ff79a7 */ /* 0x0001e2000810003f */
[----:B------:R-:W-:Y:S01]  /*b6e0*/  IMAD.U32 R3, RZ, RZ, UR6 ;  /* 0x00000006ff037e24 */ /* 0x000fe2000f8e00ff */
[----:B------:R-:W-:Y:S01]  /*b6f0*/  IADD3 R20, R20, -0x60, RZ ;  /* 0xffffffa014147810 */ /* 0x000fe20007ffe0ff */
        /* <DEDUP_REMOVED lines=8> */
[----:B------:R-:W-:Y:S02]  /*b780*/  LEA R17, P0, R18, UR6, 0x1 ;  /* 0x0000000612117c11 */ /* 0x000fe4000f8008ff */
[----:B------:R-:W-:-:S04]  /*b790*/  IADD3 R3, R19, UR4, RZ ;  /* 0x0000000413037c10 */ /* 0x000fc8000fffe0ff */
[----:B------:R-:W-:Y:S02]  /*b7a0*/  LEA.HI.X R18, R18, UR7, R3, 0x1, P0 ;  /* 0x0000000712127c11 */ /* 0x000fe400080f0c03 */
[----:B------:R-:W-:-:S13]  /*b7b0*/  ISETP.GT.AND P0, PT, R32, UR47, PT ;  /* 0x0000002f20007c0c */ /* 0x000fda000bf04270 */
[----:B0-----:R-:W-:Y:S05]  /*b7c0*/  @P0 BRA `(.L_x_3339) ;  /* 0xfffffff0002c0947 */ /* 0x001fea000383ffff */
[----:B------:R-:W-:Y:S05]  /*b7d0*/  BSYNC B0 ;  /* 0x0000000000007941 */ /* 0x000fea0003800000 */
.L_x_3326:
[----:B------:R-:W-:-:S13]  /*b7e0*/  LOP3.LUT P0, RZ, R16, 0x10, RZ, 0xc0, !PT ;  /* 0x0000001010ff7812 */ /* 0x000fda000780c0ff */
[----:B------:R-:W-:Y:S05]  /*b7f0*/  @!P0 BRA `(.L_x_3340) ;  /* 0x0000000000048947 */ /* 0x000fea0003800000 */
[----:B------:R-:W-:Y:S01]  /*b800*/  BPT.TRAP 0x1 ;  /* 0x000000040000795c */ /* 0x000fe20000300000 */
.L_x_3340:
[----:B0-----:R-:W-:Y:S01]  /*b810*/  LEA R0, R26, UR44, 0x3 ;  /* 0x0000002c1a007c11 */ /* 0x001fe2000f8e18ff */
        /* <DEDUP_REMOVED lines=11> */
.L_x_3422:
[----:B------:R-:W-:Y:S05]  /*b8d0*/  BSYNC B0 ;  /* 0x0000000000007941 */ /* 0x000fea0003800000 */
.L_x_3341:
        /* <DEDUP_REMOVED lines=8> */
[----:B------:R-:W1:Y:S01]  /*b960*/  SHFL.IDX PT, R6, R18, 0x1, 0x181f ;  /* 0x00381f0012067f89 */ /* 0x000e6200000e0000 */
[----:B------:R-:W-:Y:S02]  /*b970*/  ISETP.GE.AND P0, PT, R33, UR4, PT ;  /* 0x0000000421007c0c */ /* 0x000fe4000bf06270 */
[C---:B------:R-:W-:Y:S01]  /*b980*/  ISETP.LT.OR P3, PT, R5.reuse, 0x1, P2 ;  /* 0x000000010500780c */ /* 0x040fe20001761670 */
[----:B------:R-:W2:Y:S01]  /*b990*/  SHFL.IDX PT, R14, R17, 0x1, 0x181f ;  /* 0x00381f00110e7f89 */ /* 0x000ea200000e0000 */
[----:B------:R-:W-:-:S02]  /*b9a0*/  ISETP.LT.OR P4, PT, R5, 0x1, P1 ;  /* 0x000000010500780c */ /* 0x000fc40000f81670 */
[----:B------:R-:W-:Y:S01]  /*b9b0*/  ISETP.LT.OR P5, PT, R5, 0x1, P0 ;  /* 0x000000010500780c */ /* 0x000fe200007a1670 */
[----:B------:R-:W-:Y:S04]  /*b9c0*/  SHFL.IDX PT, R7, R18, 0x2, 0x181f ;  /* 0x00581f0012077f89 */ /* 0x000fe800000e0000 */
[----:B------:R-:W3:Y:S01]  /*b9d0*/  SHFL.IDX PT, R8, R17, 0x2, 0x181f ;  /* 0x00581f0011087f89 */ /* 0x000ee200000e0000 */
[----:B0-----:R-:W-:-:S05]  /*b9e0*/  IMAD.WIDE.U32 R2, R23, 0x2, R2 ;  /* 0x0000000217027825 */ /* 0x001fca00078e0002 */
[----:B------:R-:W-:Y:S01]  /*b9f0*/  LDGSTS.E.BYPASS.LTC128B.128 [R4+0x400], desc[UR36][R2.64], !P3 ;  /* 0x0040000002047fae */ /* 0x000fe2000d901d64 */
[----:B------:R-:W-:-:S03]  /*ba00*/  ISETP.LT.OR P3, PT, R5, 0x11, P2 ;  /* 0x000000110500780c */ /* 0x000fc60001761670 */
[----:B------:R-:W-:Y:S01]  /*ba10*/  LDGSTS.E.BYPASS.LTC128B.128 [R4+0x3400], desc[UR36][R2.64+0x80], !P4 ;  /* 0x0340008002047fae */ /* 0x000fe2000e101d64 */
[----:B------:R-:W-:-:S03]  /*ba20*/  ISETP.LT.OR P4, PT, R5, 0x11, P1 ;  /* 0x000000110500780c */ /* 0x000fc60000f81670 */
[----:B------:R1:W-:Y:S01]  /*ba30*/  LDGSTS.E.BYPASS.LTC128B.128 [R4+0x6400], desc[UR36][R2.64+0x100], !P5 ;  /* 0x0640010002047fae */ /* 0x0003e2000e901d64 */
[----:B------:R-:W-:Y:S02]  /*ba40*/  ISETP.LT.OR P5, PT, R5, 0x11, P0 ;  /* 0x000000110500780c */ /* 0x000fe400007a1670 */
[----:B-1----:R-:W-:Y:S01]  /*ba50*/  MOV R3, R6 ;  /* 0x0000000600037202 */ /* 0x002fe20000000f00 */
[----:B--2---:R-:W-:Y:S01]  /*ba60*/  IMAD.MOV.U32 R2, RZ, RZ, R14 ;  /* 0x000000ffff027224 */ /* 0x004fe200078e000e */
[----:B------:R-:W-:Y:S03]  /*ba70*/  SHFL.IDX PT, R6, R18, 0x3, 0x181f ;  /* 0x00781f0012067f89 */ /* 0x000fe600000e0000 */
[----:B------:R-:W-:Y:S01]  /*ba80*/  IMAD.WIDE.U32 R2, R23, 0x2, R2 ;  /* 0x0000000217027825 */ /* 0x000fe200078e0002 */
[----:B------:R-:W0:Y:S04]  /*ba90*/  SHFL.IDX PT, R14, R17, 0x3, 0x181f ;  /* 0x00781f00110e7f89 */ /* 0x000e2800000e0000 */
[----:B------:R-:W-:Y:S01]  /*baa0*/  LDGSTS.E.BYPASS.LTC128B.128 [R4+0xc00], desc[UR36][R2.64], !P3 ;  /* 0x00c0000002047fae */ /* 0x000fe2000d901d64 */
[----:B------:R-:W-:-:S03]  /*bab0*/  ISETP.LT.OR P3, PT, R5, 0x21, P2 ;  /* 0x000000210500780c */ /* 0x000fc60001761670 */
[----:B------:R-:W-:Y:S01]  /*bac0*/  LDGSTS.E.BYPASS.LTC128B.128 [R4+0x3c00], desc[UR36][R2.64+0x80], !P4 ;  /* 0x03c0008002047fae */ /* 0x000fe2000e101d64 */
[----:B------:R-:W-:-:S03]  /*bad0*/  ISETP.LT.OR P4, PT, R5, 0x21, P1 ;  /* 0x000000210500780c */ /* 0x000fc60000f81670 */
[----:B------:R3:W-:Y:S01]  /*bae0*/  LDGSTS.E.BYPASS.LTC128B.128 [R4+0x6c00], desc[UR36][R2.64+0x100], !P5 ;  /* 0x06c0010002047fae */ /* 0x0007e2000e901d64 */
[----:B------:R-:W-:Y:S01]  /*baf0*/  ISETP.LT.OR P5, PT, R5, 0x21, P0 ;  /* 0x000000210500780c */ /* 0x000fe200007a1670 */
[----:B---3--:R-:W-:Y:S02]  /*bb00*/  IMAD.MOV.U32 R2, RZ, RZ, R8 ;  /* 0x000000ffff027224 */ /* 0x008fe400078e0008 */
[----:B------:R-:W-:Y:S01]  /*bb10*/  IMAD.MOV.U32 R3, RZ, RZ, R7 ;  /* 0x000000ffff037224 */ /* 0x000fe200078e0007 */
[----:B------:R-:W-:Y:S01]  /*bb20*/  SHFL.IDX PT, R8, R17, 0x4, 0x181f ;  /* 0x00981f0011087f89 */ /* 0x000fe200000e0000 */
[----:B------:R-:W-:-:S03]  /*bb30*/  IMAD.WIDE.U32 R2, R23, 0x2, R2 ;  /* 0x0000000217027825 */ /* 0x000fc600078e0002 */
[----:B------:R-:W1:Y:S04]  /*bb40*/  SHFL.IDX PT, R7, R18, 0x4, 0x181f ;  /* 0x00981f0012077f89 */ /* 0x000e6800000e0000 */
[----:B------:R-:W-:Y:S01]  /*bb50*/  LDGSTS.E.BYPASS.LTC128B.128 [R4+0x1400], desc[UR36][R2.64], !P3 ;  /* 0x0140000002047fae */ /* 0x000fe2000d901d64 */
[----:B------:R-:W-:-:S03]  /*bb60*/  ISETP.LT.OR P3, PT, R5, 0x31, P2 ;  /* 0x000000310500780c */ /* 0x000fc60001761670 */
[----:B------:R-:W-:Y:S01]  /*bb70*/  LDGSTS.E.BYPASS.LTC128B.128 [R4+0x4400], desc[UR36][R2.64+0x80], !P4 ;  /* 0x0440008002047fae */ /* 0x000fe2000e101d64 */
[----:B------:R-:W-:-:S03]  /*bb80*/  ISETP.LT.OR P4, PT, R5, 0x31, P1 ;  /* 0x000000310500780c */ /* 0x000fc60000f81670 */
[----:B------:R0:W-:Y:S01]  /*bb90*/  LDGSTS.E.BYPASS.LTC128B.128 [R4+0x7400], desc[UR36][R2.64+0x100], !P5 ;  /* 0x0740010002047fae */ /* 0x0001e2000e901d64 */
[----:B------:R-:W-:-:S03]  /*bba0*/  ISETP.LT.OR P5, PT, R5, 0x31, P0 ;  /* 0x000000310500780c */ /* 0x000fc600007a1670 */
[----:B------:R-:W2:Y:S01]  /*bbb0*/  SHFL.IDX PT, R18, R18, 0x5, 0x181f ;  /* 0x00b81f0012127f89 */ /* 0x000ea200000e0000 */
[----:B0-----:R-:W-:Y:S01]  /*bbc0*/  MOV R2, R14 ;  /* 0x0000000e00027202 */ /* 0x001fe20000000f00 */
[----:B------:R-:W-:Y:S02]  /*bbd0*/  IMAD.MOV.U32 R3, RZ, RZ, R6 ;  /* 0x000000ffff037224 */ /* 0x000fe400078e0006 */
[----:B------:R0:W3:Y:S01]  /*bbe0*/  SHFL.IDX PT, R14, R17, 0x5, 0x181f ;  /* 0x00b81f00110e7f89 */ /* 0x0000e200000e0000 */
[----:B------:R-:W-:Y:S02]  /*bbf0*/  IMAD.MOV.U32 R6, RZ, RZ, RZ ;  /* 0x000000ffff067224 */ /* 0x000fe400078e00ff */
[----:B------:R-:W-:-:S05]  /*bc00*/  IMAD.WIDE.U32 R2, R23, 0x2, R2 ;  /* 0x0000000217027825 */ /* 0x000fca00078e0002 */
[----:B------:R-:W-:Y:S01]  /*bc10*/  LDGSTS.E.BYPASS.LTC128B.128 [R4+0x1c00], desc[UR36][R2.64], !P3 ;  /* 0x01c0000002047fae */ /* 0x000fe2000d901d64 */
[----:B------:R-:W-:-:S03]  /*bc20*/  ISETP.LT.OR P3, PT, R5, 0x41, P2 ;  /* 0x000000410500780c */ /* 0x000fc60001761670 */
[----:B------:R-:W-:Y:S01]  /*bc30*/  LDGSTS.E.BYPASS.LTC128B.128 [R4+0x4c00], desc[UR36][R2.64+0x80], !P4 ;  /* 0x04c0008002047fae */ /* 0x000fe2000e101d64 */
[----:B------:R-:W-:-:S03]  /*bc40*/  ISETP.LT.OR P4, PT, R5, 0x41, P1 ;  /* 0x000000410500780c */ /* 0x000fc60000f81670 */
[----:B------:R1:W-:Y:S01]  /*bc50*/  LDGSTS.E.BYPASS.LTC128B.128 [R4+0x7c00], desc[UR36][R2.64+0x100], !P5 ;  /* 0x07c0010002047fae */ /* 0x0003e2000e901d64 */
[----:B------:R-:W-:Y:S02]  /*bc60*/  ISETP.LT.OR P5, PT, R5, 0x41, P0 ;  /* 0x000000410500780c */ /* 0x000fe400007a1670 */
[----:B-1----:R-:W-:Y:S01]  /*bc70*/  MOV R3, R7 ;  /* 0x0000000700037202 */ /* 0x002fe20000000f00 */
[----:B------:R-:W-:-:S04]  /*bc80*/  IMAD.MOV.U32 R2, RZ, RZ, R8 ;  /* 0x000000ffff027224 */ /* 0x000fc800078e0008 */
[----:B------:R-:W-:-:S05]  /*bc90*/  IMAD.WIDE.U32 R2, R23, 0x2, R2 ;  /* 0x0000000217027825 */ /* 0x000fca00078e0002 */
[----:B------:R0:W-:Y:S04]  /*bca0*/  LDGSTS.E.BYPASS.LTC128B.128 [R4+0x2400], desc[UR36][R2.64], !P3 ;  /* 0x0240000002047fae */ /* 0x0001e8000d901d64 */
[----:B------:R0:W-:Y:S04]  /*bcb0*/  LDGSTS.E.BYPASS.LTC128B.128 [R4+0x5400], desc[UR36][R2.64+0x80], !P4 ;  /* 0x0540008002047fae */ /* 0x0001e8000e101d64 */
[----:B--23--:R0:W-:Y:S02]  /*bcc0*/  LDGSTS.E.BYPASS.LTC128B.128 [R4+0x8400], desc[UR36][R2.64+0x100], !P5 ;  /* 0x0840010002047fae */ /* 0x00c1e4000e901d64 */
.L_x_3436:
[C---:B------:R-:W-:Y:S01]  /*bcd0*/  ISETP.LT.OR P2, PT, R5.reuse, 0x51, P2 ;  /* 0x000000510500780c */ /* 0x040fe20001741670 */
[----:B0-----:R-:W-:Y:S01]  /*bce0*/  IMAD.MOV.U32 R2, RZ, RZ, R14 ;  /* 0x000000ffff027224 */ /* 0x001fe200078e000e */
[C---:B------:R-:W-:Y:S02]  /*bcf0*/  ISETP.LT.OR P1, PT, R5.reuse, 0x51, P1 ;  /* 0x000000510500780c */ /* 0x040fe40000f21670 */
[----:B------:R-:W-:Y:S02]  /*bd00*/  ISETP.LT.OR P0, PT, R5, 0x51, P0 ;  /* 0x000000510500780c */ /* 0x000fe40000701670 */
[----:B------:R-:W-:-:S03]  /*bd10*/  MOV R3, R18 ;  /* 0x0000001200037202 */ /* 0x000fc60000000f00 */
[----:B------:R-:W-:-:S05]  /*bd20*/  IMAD.WIDE.U32 R2, R23, 0x2, R2 ;  /* 0x0000000217027825 */ /* 0x000fca00078e0002 */
[----:B------:R-:W-:Y:S01]  /*bd30*/  @!PT LDS RZ, [RZ] ;  /* 0x00000000fffff984 */ /* 0x000fe20000000800 */
[----:B------:R-:W-:Y:S01]  /*bd40*/  @!PT LDS RZ, [RZ] ;  /* 0x00000000fffff984 */ /* 0x000fe20000000800 */
[----:B------:R-:W-:Y:S01]  /*bd50*/  @!PT LDS RZ, [RZ] ;  /* 0x00000000fffff984 */ /* 0x000fe20000000800 */
[----:B------:R0:W-:Y:S04]  /*bd60*/  LDGSTS.E.BYPASS.LTC128B.128 [R4+0x2c00], desc[UR36][R2.64], !P2 ;  /* 0x02c0000002047fae */ /* 0x0001e8000d101d64 */
[----:B------:R0:W-:Y:S04]  /*bd70*/  LDGSTS.E.BYPASS.LTC128B.128 [R4+0x5c00], desc[UR36][R2.64+0x80], !P1 ;  /* 0x05c0008002047fae */ /* 0x0001e8000c901d64 */
[----:B------:R0:W-:Y:S01]  /*bd80*/  LDGSTS.E.BYPASS.LTC128B.128 [R4+0x8c00], desc[UR36][R2.64+0x100], !P0 ;  /* 0x08c0010002047fae */ /* 0x0001e2000c101d64 */
[----:B------:R-:W-:Y:S01]  /*bd90*/  PLOP3.LUT P0, PT, PT, PT, PT, 0x80, 0x0 ;  /* 0x000000000000781c */ /* 0x000fe20003f0f070 */
[----:B------:R-:W-:-:S12]  /*bda0*/  NOP ;  /* 0x0000000000007918 */ /* 0x000fd80000000000 */
.L_x_3344:
        /* <DEDUP_REMOVED lines=10> */
.L_x_3345:
[----:B------:R1:W-:Y:S02]  /*be50*/  SYNCS.ARRIVE.TRANS64.A1T0 RZ, [R0+URZ+0x30850], RZ ;  /* 0x030850ff00ff79a7 */ /* 0x0003e4000810003f */
[----:B-1----:R-:W-:-:S05]  /*be60*/  VIADD R0, R26, 0x1 ;  /* 0x000000011a007836 */ /* 0x002fca0000000000 */
[----:B------:R-:W-:-:S04]  /*be70*/  ISETP.NE.AND P0, PT, R0, 0x2, PT ;  /* 0x000000020000780c */ /* 0x000fc80003f05270 */
[----:B0-----:R-:W-:Y:S02]  /*be80*/  SEL R3, RZ, 0x1, P0 ;  /* 0x00000001ff037807 */ /* 0x001fe40000000000 */
[----:B------:R-:W-:Y:S02]  /*be90*/  SEL R0, R0, RZ, P0 ;  /* 0x000000ff00007207 */ /* 0x000fe40000000000 */
[----:B------:R-:W-:-:S07]  /*bea0*/  LOP3.LUT R28, R28, R3, RZ, 0x3c, !PT ;  /* 0x000000031c1c7212 */ /* 0x000fce00078e3cff */
.L_x_3311:
[----:B------:R-:W0:Y:S01]  /*beb0*/  S2R R3, SR_CgaCtaId ;  /* 0x0000000000037919 */ /* 0x000e220000008800 */
[----:B------:R-:W-:Y:S02]  /*bec0*/  MOV R2, 0x400 ;  /* 0x0000040000027802 */ /* 0x000fe40000000f00 */
[----:B------:R-:W-:Y:S02]  /*bed0*/  SHF.L.U32 R6, R6, 0x1f, RZ ;  /* 0x0000001f06067819 */ /* 0x000fe400000006ff */
[----:B0-----:R-:W-:-:S04]  /*bee0*/  LEA R7, R3, R2, 0x18 ;  /* 0x0000000203077211 */ /* 0x001fc800078ec0ff */
[----:B------:R-:W0:Y:S02]  /*bef0*/  SYNCS.PHASECHK.TRANS64.TRYWAIT P0, [R7+URZ+0x30820], R6 ;  /* 0x03082006070075a7 */ /* 0x000e24000800017f */
[----:B0-----:R-:W-:Y:S05]  /*bf00*/  @!P0 BRA `(.L_x_3346) ;  /* 0x0000003000408947 */ /* 0x001fea0003800000 */
.L_x_3437:
[----:B------:R-:W-:-:S03]  /*bf10*/  UMOV UR4, 0xffffffff ;  /* 0xffffffff00047882 */ /* 0x000fc60000000000 */
[----:B------:R-:W-:Y:S05]  /*bf20*/  BRA.DIV UR4, `(.L_x_3347) ;  /* 0x00000032044c7947 */ /* 0x000fea000b800000 */
[----:B------:R-:W1:Y:S02]  /*bf30*/  S2R R2, SR_TID.X ;  /* 0x0000000000027919 */ /* 0x000e640000002100 */
[----:B-1----:R-:W-:-:S04]  /*bf40*/  SHF.R.U32.HI R2, RZ, 0x5, R2 ;  /* 0x00000005ff027819 */ /* 0x002fc80000011602 */
[----:B------:R-:W-:-:S05]  /*bf50*/  LOP3.LUT R2, R2, 0x3, RZ, 0xc0, !PT ;  /* 0x0000000302027812 */ /* 0x000fca00078ec0ff */
[----:B------:R1:W2:Y:S02]  /*bf60*/  SHFL.IDX PT, R14, R2, RZ, 0x1f ;  /* 0x00001fff020e7589 */ /* 0x0002a400000e0000 */
.L_x_3440:
[----:B--2---:R-:W-:-:S13]  /*bf70*/  ISETP.NE.AND P0, PT, R14, RZ, PT ;  /* 0x000000ff0e00720c */ /* 0x004fda0003f05270 */
[----:B------:R-:W-:Y:S05]  /*bf80*/  @P0 BRA `(.L_x_3279) ;  /* 0x0000000000900947 */ /* 0x000fea0003800000 */
[----:B------:R-:W-:-:S03]  /*bf90*/  UMOV UR4, 0xffffffff ;  /* 0xffffffff00047882 */ /* 0x000fc60000000000 */
[----:B------:R-:W-:Y:S05]  /*bfa0*/  BRA.DIV UR4, `(.L_x_3348) ;  /* 0x0000003204607947 */ /* 0x000fea000b800000 */
[----:B------:R-:W-:-:S13]  /*bfb0*/  ELECT P6, URZ, PT ;  /* 0x00000000003f782f */ /* 0x000fda00038c0000 */
.L_x_3443:
        /* <DEDUP_REMOVED lines=8> */
.L_x_3349:
[C---:B------:R-:W-:Y:S01]  /*c040*/  LEA R5, R0.reuse, R7, 0x3 ;  /* 0x0000000700057211 */ /* 0x040fe200078e18ff */
[----:B------:R-:W-:Y:S01]  /*c050*/  VIADD R0, R0, 0x1 ;  /* 0x0000000100007836 */ /* 0x000fe20000000000 */
[----:B------:R-:W-:-:S04]  /*c060*/  SHF.L.U32 R2, R28, 0x1f, RZ ;  /* 0x0000001f1c027819 */ /* 0x000fc800000006ff */
[----:B------:R-:W1:Y:S01]  /*c070*/  SYNCS.PHASECHK.TRANS64.TRYWAIT P1, [R5+URZ+0x30840], R2 ;  /* 0x03084002050075a7 */ /* 0x000e62000802017f */
[----:B------:R-:W-:-:S04]  /*c080*/  ISETP.NE.AND P2, PT, R0, 0x2, PT ;  /* 0x000000020000780c */ /* 0x000fc80003f45270 */
[----:B------:R-:W-:Y:S01]  /*c090*/  SEL R3, RZ, 0x1, P2 ;  /* 0x00000001ff037807 */ /* 0x000fe20001000000 */
[----:B-1----:R-:W-:Y:S08]  /*c0a0*/  @!P1 BRA `(.L_x_3350) ;  /* 0x0000003000409947 */ /* 0x002ff00003800000 */
.L_x_3444:
[----:B------:R-:W-:Y:S02]  /*c0b0*/  SEL R0, R0, RZ, P2 ;  /* 0x000000ff00007207 */ /* 0x000fe40001000000 */
[----:B------:R-:W-:Y:S01]  /*c0c0*/  LOP3.LUT R3, R28, R3, RZ, 0x3c, !PT ;  /* 0x000000031c037212 */ /* 0x000fe200078e3cff */
[----:B------:R-:W-:Y:S06]  /*c0d0*/  @!P0 BRA `(.L_x_3351) ;  /* 0x0000000000048947 */ /* 0x000fec0003800000 */
[----:B------:R-:W-:Y:S01]  /*c0e0*/  BPT.TRAP 0x1 ;  /* 0x000000040000795c */ /* 0x000fe20000300000 */
.L_x_3351:
[----:B0-----:R-:W-:Y:S01]  /*c0f0*/  IMAD R7, R0, 0x8, R7 ;  /* 0x0000000800077824 */ /* 0x001fe200078e0207 */
[----:B------:R-:W-:-:S04]  /*c100*/  SHF.L.U32 R0, R3, 0x1f, RZ ;  /* 0x0000001f03007819 */ /* 0x000fc800000006ff */
[----:B------:R-:W0:Y:S02]  /*c110*/  SYNCS.PHASECHK.TRANS64.TRYWAIT P1, [R7+URZ+0x30840], R0 ;  /* 0x03084000070075a7 */ /* 0x000e24000802017f */
[----:B0-----:R-:W-:Y:S05]  /*c120*/  @!P1 BRA `(.L_x_3352) ;  /* 0x0000003000349947 */ /* 0x001fea0003800000 */
.L_x_3445:
[----:B------:R-:W-:Y:S05]  /*c130*/  @!P0 BRA `(.L_x_3353) ;  /* 0x0000000000048947 */ /* 0x000fea0003800000 */
[----:B------:R-:W-:Y:S01]  /*c140*/  BPT.TRAP 0x1 ;  /* 0x000000040000795c */ /* 0x000fe20000300000 */
.L_x_3353:
[----:B------:R-:W2:Y:S02]  /*c150*/  SYNCS.PHASECHK.TRANS64.TRYWAIT P1, [R5+URZ+0x30860], R2 ;  /* 0x03086002050075a7 */ /* 0x000ea4000802017f */
[----:B--2---:R-:W-:Y:S05]  /*c160*/  @!P1 BRA `(.L_x_3354) ;  /* 0x0000003000389947 */ /* 0x004fea0003800000 */
.L_x_3446:
[----:B------:R-:W-:Y:S05]  /*c170*/  @!P0 BRA `(.L_x_3355) ;  /* 0x0000000000048947 */ /* 0x000fea0003800000 */
[----:B------:R-:W-:Y:S01]  /*c180*/  BPT.TRAP 0x1 ;  /* 0x000000040000795c */ /* 0x000fe20000300000 */
.L_x_3355:
[----:B---3--:R3:W4:Y:S02]  /*c190*/  SYNCS.PHASECHK.TRANS64.TRYWAIT P0, [R7+URZ+0x30860], R0 ;  /* 0x03086000070075a7 */ /* 0x008724000800017f */
[----:B----4-:R-:W-:Y:S05]  /*c1a0*/  @!P0 NANOSLEEP.SYNCS 0x989680 ;  /* 0x009896800000895d */ /* 0x010fea0003900000 */
[----:B------:R-:W4:Y:S02]  /*c1b0*/  @!P0 SYNCS.PHASECHK.TRANS64 P0, [R7+URZ+0x30860], R0 ;  /* 0x03086000070085a7 */ /* 0x000f24000800007f */
[----:B----4-:R-:W-:Y:S05]  /*c1c0*/  @!P0 BRA `(.L_x_3355) ;  /* 0xfffffffc00f08947 */ /* 0x010fea000383ffff */
.L_x_3279:
[----:B------:R-:W-:Y:S05]  /*c1d0*/  BSYNC B6 ;  /* 0x0000000000067941 */ /* 0x000fea0003800000 */
.L_x_3276:
[----:B------:R-:W-:Y:S05]  /*c1e0*/  EXIT ;  /* 0x000000000000794d */ /* 0x000fea0003800000 */
.L_x_3283:
[----:B0-----:R-:W-:-:S04]  /*c1f0*/  MOV R3, UR38 ;  /* 0x0000002600037c02 */ /* 0x001fc80008000f00 */
[----:B------:R0:W1:Y:S03]  /*c200*/  SYNCS.PHASECHK.TRANS64.TRYWAIT P0, [R3+URZ+0x30800], R0 ;  /* 0x03080000030075a7 */ /* 0x000066000800017f */
[----:B-1----:R-:W-:Y:S05]  /*c210*/  @!P0 NANOSLEEP.SYNCS 0x989680 ;  /* 0x009896800000895d */ /* 0x002fea0003900000 */
[----:B------:R-:W1:Y:S02]  /*c220*/  @!P0 SYNCS.PHASECHK.TRANS64 P0, [R3+URZ+0x30800], R0 ;  /* 0x03080000030085a7 */ /* 0x000e64000800007f */
[----:B-1----:R-:W-:Y:S05]  /*c230*/  @!P0 BRA `(.L_x_3283) ;  /* 0xfffffffc00ec8947 */ /* 0x002fea000383ffff */
[----:B------:R-:W-:Y:S05]  /*c240*/  BRA `(.L_x_3356) ;  /* 0xffffff5000407947 */ /* 0x000fea000383ffff */
.L_x_3287:
[----:B0-----:R-:W-:-:S04]  /*c250*/  IMAD.U32 R3, RZ, RZ, UR38 ;  /* 0x00000026ff037e24 */ /* 0x001fc8000f8e00ff */
[----:B------:R0:W2:Y:S03]  /*c260*/  SYNCS.PHASECHK.TRANS64.TRYWAIT P1, [R3+URZ+0x30830], R0 ;  /* 0x03083000030075a7 */ /* 0x0000a6000802017f */
[----:B--2---:R-:W-:Y:S05]  /*c270*/  @!P1 NANOSLEEP.SYNCS 0x989680 ;  /* 0x009896800000995d */ /* 0x004fea0003900000 */
[----:B------:R-:W2:Y:S02]  /*c280*/  @!P1 SYNCS.PHASECHK.TRANS64 P1, [R3+URZ+0x30830], R0 ;  /* 0x03083000030095a7 */ /* 0x000ea4000802007f */
[----:B--2---:R-:W-:Y:S05]  /*c290*/  @!P1 BRA `(.L_x_3287) ;  /* 0xfffffffc00ec9947 */ /* 0x004fea000383ffff */
[----:B------:R-:W-:Y:S05]  /*c2a0*/  BRA `(.L_x_3286) ;  /* 0xffffff5000647947 */ /* 0x000fea000383ffff */
.L_x_3293:
[----:B-1----:R-:W-:-:S04]  /*c2b0*/  IMAD.U32 R3, RZ, RZ, UR61 ;  /* 0x0000003dff037e24 */ /* 0x002fc8000f8e00ff */
[----:B------:R1:W2:Y:S03]  /*c2c0*/  SYNCS.PHASECHK.TRANS64.TRYWAIT P1, [R3+URZ+0x30830], R0 ;  /* 0x03083000030075a7 */ /* 0x0002a6000802017f */
[----:B--2---:R-:W-:Y:S05]  /*c2d0*/  @!P1 NANOSLEEP.SYNCS 0x989680 ;  /* 0x009896800000995d */ /* 0x004fea0003900000 */
[----:B------:R-:W2:Y:S02]  /*c2e0*/  @!P1 SYNCS.PHASECHK.TRANS64 P1, [R3+URZ+0x30830], R0 ;  /* 0x03083000030095a7 */ /* 0x000ea4000802007f */
[----:B--2---:R-:W-:Y:S05]  /*c2f0*/  @!P1 BRA `(.L_x_3293) ;  /* 0xfffffffc00ec9947 */ /* 0x004fea000383ffff */
[----:B------:R-:W-:Y:S05]  /*c300*/  BRA `(.L_x_3292) ;  /* 0xffffff7400a07947 */ /* 0x000fea000383ffff */
.L_x_3297:
[----:B-1----:R-:W-:-:S04]  /*c310*/  MOV R3, UR4 ;  /* 0x0000000400037c02 */ /* 0x002fc80008000f00 */
[----:B------:R1:W2:Y:S03]  /*c320*/  SYNCS.PHASECHK.TRANS64.TRYWAIT P1, [R3+URZ+0x30850], R0 ;  /* 0x03085000030075a7 */ /* 0x0002a6000802017f */
[----:B--2---:R-:W-:Y:S05]  /*c330*/  @!P1 NANOSLEEP.SYNCS 0x989680 ;  /* 0x009896800000995d */ /* 0x004fea0003900000 */
[----:B------:R-:W2:Y:S02]  /*c340*/  @!P1 SYNCS.PHASECHK.TRANS64 P1, [R3+URZ+0x30850], R0 ;  /* 0x03085000030095a7 */ /* 0x000ea4000802007f */
[----:B--2---:R-:W-:Y:S05]  /*c350*/  @!P1 BRA `(.L_x_3297) ;  /* 0xfffffffc00ec9947 */ /* 0x004fea000383ffff */
[----:B------:R-:W-:Y:S05]  /*c360*/  BRA `(.L_x_3296) ;  /* 0xffffff8000307947 */ /* 0x000fea000383ffff */
.L_x_3304:
[----:B-1----:R-:W-:-:S04]  /*c370*/  IMAD.U32 R7, RZ, RZ, UR5 ;  /* 0x00000005ff077e24 */ /* 0x002fc8000f8e00ff */
[----:B------:R1:W2:Y:S03]  /*c380*/  SYNCS.PHASECHK.TRANS64.TRYWAIT P1, [R7+URZ+0x30850], R2 ;  /* 0x03085002070075a7 */ /* 0x0002a6000802017f */
[----:B--2---:R-:W-:Y:S05]  /*c390*/  @!P1 NANOSLEEP.SYNCS 0x989680 ;  /* 0x009896800000995d */ /* 0x004fea0003900000 */
[----:B------:R-:W2:Y:S02]  /*c3a0*/  @!P1 SYNCS.PHASECHK.TRANS64 P1, [R7+URZ+0x30850], R2 ;  /* 0x03085002070095a7 */ /* 0x000ea4000802007f */
[----:B--2---:R-:W-:Y:S05]  /*c3b0*/  @!P1 BRA `(.L_x_3304) ;  /* 0xfffffffc00ec9947 */ /* 0x004fea000383ffff */
[----:B------:R-:W-:Y:S05]  /*c3c0*/  BRA `(.L_x_3303) ;  /* 0xffffff9800487947 */ /* 0x000fea000383ffff */
.L_x_3316:
[----:B------:R-:W-:Y:S01]  /*c3d0*/  IMAD.MOV.U32 R13, RZ, RZ, R18 ;  /* 0x000000ffff0d7224 */ /* 0x000fe200078e0012 */
[----:B------:R-:W-:Y:S01]  /*c3e0*/  MOV R12, RZ ;  /* 0x000000ff000c7202 */ /* 0x000fe20000000f00 */
[----:B------:R-:W-:Y:S02]  /*c3f0*/  IMAD.MOV.U32 R11, RZ, RZ, 0x1f ;  /* 0x0000001fff0b7424 */ /* 0x000fe400078e00ff */
[----:B------:R-:W-:-:S07]  /*c400*/  IMAD.MOV.U32 R15, RZ, RZ, -0x1 ;  /* 0xffffffffff0f7424 */ /* 0x000fce00078e00ff */
[----:B-----5:R-:W-:Y:S05]  /*c410*/  WARPSYNC.COLLECTIVE R15, `(.L_x_3357) ;  /* 0x000000000f087348 */ /* 0x020fea0003c00000 */
[----:B------:R0:W1:Y:S02]  /*c420*/  SHFL.IDX P6, R14, R13, R12, R11 ;  /* 0x0000000c0d0e7389 */ /* 0x00006400000c000b */
[----:B01---5:R-:W-:Y:S01]  /*c430*/  ENDCOLLECTIVE ;  /* 0x000000000000791b */ /* 0x023fe20003800000 */
.L_x_3357:
[----:B------:R-:W-:Y:S05]  /*c440*/  BRA `(.L_x_3358) ;  /* 0xffffffcc00607947 */ /* 0x000fea000383ffff */
.L_x_3318:
[----:B0-----:R-:W-:-:S04]  /*c450*/  MOV R3, UR44 ;  /* 0x0000002c00037c02 */ /* 0x001fc80008000f00 */
[----:B------:R0:W1:Y:S03]  /*c460*/  SYNCS.PHASECHK.TRANS64.TRYWAIT P0, [R3+URZ+0x30840], R2 ;  /* 0x03084002030075a7 */ /* 0x000066000800017f */
[----:B-1----:R-:W-:Y:S05]  /*c470*/  @!P0 NANOSLEEP.SYNCS 0x989680 ;  /* 0x009896800000895d */ /* 0x002fea0003900000 */
[----:B------:R-:W1:Y:S02]  /*c480*/  @!P0 SYNCS.PHASECHK.TRANS64 P0, [R3+URZ+0x30840], R2 ;  /* 0x03084002030085a7 */ /* 0x000e64000800007f */
[----:B-1----:R-:W-:Y:S05]  /*c490*/  @!P0 BRA `(.L_x_3318) ;  /* 0xfffffffc00ec8947 */ /* 0x002fea000383ffff */
[----:B------:R-:W-:Y:S05]  /*c4a0*/  BRA `(.L_x_3359) ;  /* 0xffffffd0006c7947 */ /* 0x000fea000383ffff */
.L_x_3319:
        /* <DEDUP_REMOVED lines=8> */
.L_x_3361:
[----:B------:R-:W-:Y:S05]  /*c530*/  BSYNC B0 ;  /* 0x0000000000007941 */ /* 0x000fea0003800000 */
.L_x_3360:
[----:B------:R-:W-:Y:S01]  /*c540*/  MOV R13, R0 ;  /* 0x00000000000d7202 */ /* 0x000fe20000000f00 */
[----:B------:R-:W-:Y:S01]  /*c550*/  IMAD.MOV.U32 R12, RZ, RZ, RZ ;  /* 0x000000ffff0c7224 */ /* 0x000fe200078e00ff */
[----:B------:R-:W-:Y:S01]  /*c560*/  MOV R15, 0xffffffff ;  /* 0xffffffff000f7802 */ /* 0x000fe20000000f00 */
[----:B------:R-:W-:Y:S01]  /*c570*/  IMAD.MOV.U32 R11, RZ, RZ, 0x181f ;  /* 0x0000181fff0b7424 */ /* 0x000fe200078e00ff */
[----:B------:R-:W-:Y:S01]  /*c580*/  @P0 LEA R9, R30, UR44, 0x1 ;  /* 0x0000002c1e090c11 */ /* 0x000fe2000f8e08ff */
[----:B------:R-:W-:-:S07]  /*c590*/  IMAD.MOV.U32 R3, RZ, RZ, R14 ;  /* 0x000000ffff037224 */ /* 0x000fce00078e000e */
[----:B------:R-:W-:Y:S05]  /*c5a0*/  WARPSYNC.COLLECTIVE R15, `(.L_x_3362) ;  /* 0x000000000f087348 */ /* 0x000fea0003c00000 */
[----:B------:R0:W1:Y:S02]  /*c5b0*/  SHFL.IDX P6, R14, R13, R12, R11 ;  /* 0x0000000c0d0e7389 */ /* 0x00006400000c000b */
[----:B01----:R-:W-:Y:S01]  /*c5c0*/  ENDCOLLECTIVE ;  /* 0x000000000000791b */ /* 0x003fe20003800000 */
.L_x_3362:
[----:B------:R-:W-:Y:S01]  /*c5d0*/  IMAD.MOV.U32 R13, RZ, RZ, R7 ;  /* 0x000000ffff0d7224 */ /* 0x000fe200078e0007 */
[----:B------:R-:W-:Y:S01]  /*c5e0*/  MOV R12, 0x1 ;  /* 0x00000001000c7802 */ /* 0x000fe20000000f00 */
[----:B------:R-:W-:-:S07]  /*c5f0*/  IMAD.MOV.U32 R2, RZ, RZ, R14 ;  /* 0x000000ffff027224 */ /* 0x000fce00078e000e */
[----:B------:R-:W-:Y:S05]  /*c600*/  WARPSYNC.COLLECTIVE R15, `(.L_x_3363) ;  /* 0x000000000f087348 */ /* 0x000fea0003c00000 */
[----:B------:R0:W1:Y:S02]  /*c610*/  SHFL.IDX P6, R14, R13, R12, R11 ;  /* 0x0000000c0d0e7389 */ /* 0x00006400000c000b */
[----:B01----:R-:W-:Y:S01]  /*c620*/  ENDCOLLECTIVE ;  /* 0x000000000000791b */ /* 0x003fe20003800000 */
.L_x_3363:
[----:B------:R-:W-:-:S05]  /*c630*/  @P0 IMAD.WIDE.U32 R2, R23, 0x2, R2 ;  /* 0x0000000217020825 */ /* 0x000fca00078e0002 */
[----:B------:R-:W-:Y:S01]  /*c640*/  @!PT LDS RZ, [RZ] ;  /* 0x00000000fffff984 */ /* 0x000fe20000000800 */
[----:B------:R-:W-:Y:S01]  /*c650*/  @!PT LDS RZ, [RZ] ;  /* 0x00000000fffff984 */ /* 0x000fe20000000800 */
[----:B------:R-:W-:Y:S01]  /*c660*/  @!PT LDS RZ, [RZ] ;  /* 0x00000000fffff984 */ /* 0x000fe20000000800 */
[----:B------:R0:W-:Y:S04]  /*c670*/  @P0 LDGSTS.E.BYPASS.LTC128B.128 [R9+0x1e400], desc[UR36][R2.64], !P3 ;  /* 0x1e40000002090fae */ /* 0x0001e8000d901d64 */
[----:B------:R0:W-:Y:S01]  /*c680*/  @P0 LDGSTS.E.BYPASS.LTC128B.128 [R9+0x21400], desc[UR36][R2.64+0x80], !P2 ;  /* 0x2140008002090fae */ /* 0x0001e2000d101d64 */
[----:B------:R-:W-:-:S03]  /*c690*/  IMAD.MOV.U32 R13, RZ, RZ, R0 ;  /* 0x000000ffff0d7224 */ /* 0x000fc600078e0000 */
[----:B------:R0:W-:Y:S01]  /*c6a0*/  @P0 LDGSTS.E.BYPASS.LTC128B.128 [R9+0x24400], desc[UR36][R2.64+0x100], !P1 ;  /* 0x2440010002090fae */ /* 0x0001e2000c901d64 */
[----:B------:R-:W-:Y:S01]  /*c6b0*/  ISETP.GE.AND P0, PT, R6, 0x11, PT ;  /* 0x000000110600780c */ /* 0x000fe20003f06270 */
[----:B------:R-:W-:-:S12]  /*c6c0*/  IMAD.MOV.U32 R5, RZ, RZ, R14 ;  /* 0x000000ffff057224 */ /* 0x000fd800078e000e */
[----:B0-----:R-:W-:Y:S05]  /*c6d0*/  WARPSYNC.COLLECTIVE R15, `(.L_x_3364) ;  /* 0x000000000f087348 */ /* 0x001fea0003c00000 */
[----:B------:R1:W2:Y:S02]  /*c6e0*/  SHFL.IDX P6, R14, R13, R12, R11 ;  /* 0x0000000c0d0e7389 */ /* 0x0002a400000c000b */
[----:B012---:R-:W-:Y:S01]  /*c6f0*/  ENDCOLLECTIVE ;  /* 0x000000000000791b */ /* 0x007fe20003800000 */
.L_x_3364:
[----:B------:R-:W-:Y:S01]  /*c700*/  @P0 LEA R21, R30, UR44, 0x1 ;  /* 0x0000002c1e150c11 */ /* 0x000fe2000f8e08ff */
[----:B------:R-:W-:Y:S02]  /*c710*/  IMAD.MOV.U32 R13, RZ, RZ, R7 ;  /* 0x000000ffff0d7224 */ /* 0x000fe400078e0007 */
[----:B------:R-:W-:Y:S01]  /*c720*/  IMAD.MOV.U32 R12, RZ, RZ, 0x2 ;  /* 0x00000002ff0c7424 */ /* 0x000fe200078e00ff */
[----:B------:R-:W-:-:S07]  /*c730*/  MOV R4, R14 ;  /* 0x0000000e00047202 */ /* 0x000fce0000000f00 */
[----:B------:R-:W-:Y:S05]  /*c740*/  WARPSYNC.COLLECTIVE R15, `(.L_x_3365) ;  /* 0x000000000f087348 */ /* 0x000fea0003c00000 */
[----:B------:R0:W1:Y:S02]  /*c750*/  SHFL.IDX P6, R14, R13, R12, R11 ;  /* 0x0000000c0d0e7389 */ /* 0x00006400000c000b */
[----:B01----:R-:W-:Y:S01]  /*c760*/  ENDCOLLECTIVE ;  /* 0x000000000000791b */ /* 0x003fe20003800000 */
.L_x_3365:
        /* <DEDUP_REMOVED lines=8> */
[----:B------:R-:W-:Y:S02]  /*c7f0*/  ISETP.GE.AND P0, PT, R6, 0x21, PT ;  /* 0x000000210600780c */ /* 0x000fe40003f06270 */
[----:B------:R-:W-:-:S11]  /*c800*/  MOV R8, R14 ;  /* 0x0000000e00087202 */ /* 0x000fd60000000f00 */
[----:B0-----:R-:W-:Y:S05]  /*c810*/  WARPSYNC.COLLECTIVE R15, `(.L_x_3366) ;  /* 0x000000000f087348 */ /* 0x001fea0003c00000 */
[----:B------:R1:W2:Y:S02]  /*c820*/  SHFL.IDX P6, R14, R13, R12, R11 ;  /* 0x0000000c0d0e7389 */ /* 0x0002a400000c000b */
[----:B012---:R-:W-:Y:S01]  /*c830*/  ENDCOLLECTIVE ;  /* 0x000000000000791b */ /* 0x007fe20003800000 */
.L_x_3366:
[----:B------:R-:W-:Y:S02]  /*c840*/  MOV R3, R8 ;  /* 0x0000000800037202 */ /* 0x000fe40000000f00 */
[----:B------:R-:W-:Y:S01]  /*c850*/  @P0 LEA R25, R30, UR44, 0x1 ;  /* 0x0000002c1e190c11 */ /* 0x000fe2000f8e08ff */
[----:B------:R-:W-:Y:S02]  /*c860*/  IMAD.MOV.U32 R13, RZ, RZ, R7 ;  /* 0x000000ffff0d7224 */ /* 0x000fe400078e0007 */
[----:B------:R-:W-:Y:S02]  /*c870*/  IMAD.MOV.U32 R12, RZ, RZ, 0x3 ;  /* 0x00000003ff0c7424 */ /* 0x000fe400078e00ff */
[----:B------:R-:W-:-:S07]  /*c880*/  IMAD.MOV.U32 R2, RZ, RZ, R14 ;  /* 0x000000ffff027224 */ /* 0x000fce00078e000e */
[----:B------:R-:W-:Y:S05]  /*c890*/  WARPSYNC.COLLECTIVE R15, `(.L_x_3367) ;  /* 0x000000000f087348 */ /* 0x000fea0003c00000 */
[----:B------:R0:W1:Y:S02]  /*c8a0*/  SHFL.IDX P6, R14, R13, R12, R11 ;  /* 0x0000000c0d0e7389 */ /* 0x00006400000c000b */
[----:B01----:R-:W-:Y:S01]  /*c8b0*/  ENDCOLLECTIVE ;  /* 0x000000000000791b */ /* 0x003fe20003800000 */
.L_x_3367:
        /* <DEDUP_REMOVED lines=13> */
.L_x_3368:
[----:B------:R-:W-:Y:S01]  /*c990*/  IMAD.MOV.U32 R5, RZ, RZ, R9 ;  /* 0x000000ffff057224 */ /* 0x000fe200078e0009 */
[----:B------:R-:W-:Y:S01]  /*c9a0*/  @P0 LEA R9, R30, UR44, 0x1 ;  /* 0x0000002c1e090c11 */ /* 0x000fe2000f8e08ff */
[----:B------:R-:W-:Y:S01]  /*c9b0*/  IMAD.MOV.U32 R13, RZ, RZ, R7 ;  /* 0x000000ffff0d7224 */ /* 0x000fe200078e0007 */
[----:B------:R-:W-:Y:S01]  /*c9c0*/  MOV R12, 0x4 ;  /* 0x00000004000c7802 */ /* 0x000fe20000000f00 */
[----:B------:R-:W-:-:S07]  /*c9d0*/  IMAD.MOV.U32 R10, RZ, RZ, R14 ;  /* 0x000000ffff0a7224 */ /* 0x000fce00078e000e */
[----:B------:R-:W-:Y:S05]  /*c9e0*/  WARPSYNC.COLLECTIVE R15, `(.L_x_3369) ;  /* 0x000000000f087348 */ /* 0x000fea0003c00000 */
[----:B------:R0:W1:Y:S02]  /*c9f0*/  SHFL.IDX P6, R14, R13, R12, R11 ;  /* 0x0000000c0d0e7389 */ /* 0x00006400000c000b */
[----:B01----:R-:W-:Y:S01]  /*ca00*/  ENDCOLLECTIVE ;  /* 0x000000000000791b */ /* 0x003fe20003800000 */
.L_x_3369:
[----:B------:R-:W-:-:S05]  /*ca10*/  MOV R4, R10 ;  /* 0x0000000a00047202 */ /* 0x000fca0000000f00 */
[----:B------:R-:W-:-:S05]  /*ca20*/  @P0 IMAD.WIDE.U32 R4, R23, 0x2, R4 ;  /* 0x0000000217040825 */ /* 0x000fca00078e0004 */
[----:B------:R-:W-:Y:S01]  /*ca30*/  @!PT LDS RZ, [RZ] ;  /* 0x00000000fffff984 */ /* 0x000fe20000000800 */
[----:B------:R-:W-:Y:S01]  /*ca40*/  @!PT LDS RZ, [RZ] ;  /* 0x00000000fffff984 */ /* 0x000fe20000000800 */
[----:B------:R-:W-:Y:S01]  /*ca50*/  @!PT LDS RZ, [RZ] ;  /* 0x00000000fffff984 */ /* 0x000fe20000000800 */
[----:B------:R0:W-:Y:S01]  /*ca60*/  @P0 LDGSTS.E.BYPASS.LTC128B.128 [R9+0x1fc00], desc[UR36][R4.64], !P3 ;  /* 0x1fc0000004090fae */ /* 0x0001e2000d901d64 */
[----:B------:R-:W-:-:S03]  /*ca70*/  IMAD.MOV.U32 R13, RZ, RZ, R0 ;  /* 0x000000ffff0d7224 */ /* 0x000fc600078e0000 */
[----:B------:R0:W-:Y:S04]  /*ca80*/  @P0 LDGSTS.E.BYPASS.LTC128B.128 [R9+0x22c00], desc[UR36][R4.64+0x80], !P2 ;  /* 0x22c0008004090fae */ /* 0x0001e8000d101d64 */
[----:B------:R0:W-:Y:S01]  /*ca90*/  @P0 LDGSTS.E.BYPASS.LTC128B.128 [R9+0x25c00], desc[UR36][R4.64+0x100], !P1 ;  /* 0x25c0010004090fae */ /* 0x0001e2000c901d64 */
[----:B------:R-:W-:Y:S01]  /*caa0*/  ISETP.GE.AND P0, PT, R6, 0x41, PT ;  /* 0x000000410600780c */ /* 0x000fe20003f06270 */
[----:B------:R-:W-:-:S12]  /*cab0*/  IMAD.MOV.U32 R8, RZ, RZ, R14 ;  /* 0x000000ffff087224 */ /* 0x000fd800078e000e */
[----:B0-----:R-:W-:Y:S05]  /*cac0*/  WARPSYNC.COLLECTIVE R15, `(.L_x_3370) ;  /* 0x000000000f087348 */ /* 0x001fea0003c00000 */
[----:B------:R1:W2:Y:S02]  /*cad0*/  SHFL.IDX P6, R14, R13, R12, R11 ;  /* 0x0000000c0d0e7389 */ /* 0x0002a400000c000b */
[----:B012---:R-:W-:Y:S01]  /*cae0*/  ENDCOLLECTIVE ;  /* 0x000000000000791b */ /* 0x007fe20003800000 */
.L_x_3370:
[----:B------:R-:W-:Y:S01]  /*caf0*/  IMAD.MOV.U32 R3, RZ, RZ, R8 ;  /* 0x000000ffff037224 */ /* 0x000fe200078e0008 */
[----:B------:R-:W-:Y:S01]  /*cb00*/  @P0 LEA R21, R30, UR44, 0x1 ;  /* 0x0000002c1e150c11 */ /* 0x000fe2000f8e08ff */
[----:B------:R-:W-:Y:S01]  /*cb10*/  IMAD.MOV.U32 R13, RZ, RZ, R7 ;  /* 0x000000ffff0d7224 */ /* 0x000fe200078e0007 */
[----:B------:R-:W-:Y:S02]  /*cb20*/  MOV R12, 0x5 ;  /* 0x00000005000c7802 */ /* 0x000fe40000000f00 */
[----:B------:R-:W-:-:S07]  /*cb30*/  MOV R2, R14 ;  /* 0x0000000e00027202 */ /* 0x000fce0000000f00 */
[----:B------:R-:W-:Y:S05]  /*cb40*/  WARPSYNC.COLLECTIVE R15, `(.L_x_3371) ;  /* 0x000000000f087348 */ /* 0x000fea0003c00000 */
[----:B------:R0:W1:Y:S02]  /*cb50*/  SHFL.IDX P6, R14, R13, R12, R11 ;  /* 0x0000000c0d0e7389 */ /* 0x00006400000c000b */
[----:B01----:R-:W-:Y:S01]  /*cb60*/  ENDCOLLECTIVE ;  /* 0x000000000000791b */ /* 0x003fe20003800000 */
.L_x_3371:
        /* <DEDUP_REMOVED lines=8> */
[----:B------:R-:W-:-:S07]  /*cbf0*/  IMAD.MOV.U32 R7, RZ, RZ, R14 ;  /* 0x000000ffff077224 */ /* 0x000fce00078e000e */
[----:B0-----:R-:W-:Y:S05]  /*cc00*/  WARPSYNC.COLLECTIVE R15, `(.L_x_3372) ;  /* 0x000000000f087348 */ /* 0x001fea0003c00000 */
[----:B------:R1:W2:Y:S02]  /*cc10*/  SHFL.IDX P6, R14, R13, R12, R11 ;  /* 0x0000000c0d0e7389 */ /* 0x0002a400000c000b */
[----:B012---:R-:W-:Y:S01]  /*cc20*/  ENDCOLLECTIVE ;  /* 0x000000000000791b */ /* 0x007fe20003800000 */
.L_x_3372:
[----:B------:R-:W-:Y:S05]  /*cc30*/  BRA `(.L_x_3373) ;  /* 0xffffffcc00d07947 */ /* 0x000fea000383ffff */
.L_x_3322:
[----:B------:R-:W-:Y:S01]  /*cc40*/  MOV R13, R8 ;  /* 0x00000008000d7202 */ /* 0x000fe20000000f00 */
[----:B------:R-:W-:Y:S01]  /*cc50*/  IMAD.MOV.U32 R12, RZ, RZ, RZ ;  /* 0x000000ffff0c7224 */ /* 0x000fe200078e00ff */
[----:B------:R-:W-:Y:S01]  /*cc60*/  MOV R15, 0xffffffff ;  /* 0xffffffff000f7802 */ /* 0x000fe20000000f00 */
[----:B------:R-:W-:Y:S02]  /*cc70*/  IMAD.MOV.U32 R11, RZ, RZ, 0x181f ;  /* 0x0000181fff0b7424 */ /* 0x000fe400078e00ff */
[----:B------:R-:W-:-:S07]  /*cc80*/  IMAD R7, R22, 0x80, R27 ;  /* 0x0000008016077824 */ /* 0x000fce00078e021b */
[----:B------:R-:W-:Y:S05]  /*cc90*/  WARPSYNC.COLLECTIVE R15, `(.L_x_3374) ;  /* 0x000000000f087348 */ /* 0x000fea0003c00000 */
[----:B------:R0:W1:Y:S02]  /*cca0*/  SHFL.IDX P6, R14, R13, R12, R11 ;  /* 0x0000000c0d0e7389 */ /* 0x00006400000c000b */
[----:B01----:R-:W-:Y:S01]  /*ccb0*/  ENDCOLLECTIVE ;  /* 0x000000000000791b */ /* 0x003fe20003800000 */
.L_x_3374:
[----:B------:R-:W-:Y:S02]  /*ccc0*/  VIADD R5, R7, 0x10 ;  /* 0x0000001007057836 */ /* 0x000fe40000000000 */
[----:B------:R-:W-:Y:S02]  /*ccd0*/  IMAD.MOV.U32 R13, RZ, RZ, R0 ;  /* 0x000000ffff0d7224 */ /* 0x000fe400078e0000 */
[----:B------:R-:W-:-:S07]  /*cce0*/  IMAD.MOV.U32 R3, RZ, RZ, R14 ;  /* 0x000000ffff037224 */ /* 0x000fce00078e000e */
[----:B------:R-:W-:Y:S05]  /*ccf0*/  WARPSYNC.COLLECTIVE R15, `(.L_x_3375) ;  /* 0x000000000f087348 */ /* 0x000fea0003c00000 */
[----:B------:R0:W1:Y:S02]  /*cd00*/  SHFL.IDX P6, R14, R13, R12, R11 ;  /* 0x0000000c0d0e7389 */ /* 0x00006400000c000b */
[----:B01----:R-:W-:Y:S01]  /*cd10*/  ENDCOLLECTIVE ;  /* 0x000000000000791b */ /* 0x003fe20003800000 */
.L_x_3375:
[----:B------:R-:W-:Y:S02]  /*cd20*/  ULDC UR4, c[0x0][0x288] ;  /* 0x0000a20000047ab9 */ /* 0x000fe40000000800 */
[----:B------:R-:W-:-:S05]  /*cd30*/  IMAD R6, R6, UR4, RZ ;  /* 0x0000000406067c24 */ /* 0x000fca000f8e02ff */
[----:B------:R-:W-:Y:S02]  /*cd40*/  ISETP.GE.AND P1, PT, R7, R6, PT ;  /* 0x000000060700720c */ /* 0x000fe40003f26270 */
[----:B------:R-:W-:Y:S01]  /*cd50*/  MOV R13, R8 ;  /* 0x00000008000d7202 */ /* 0x000fe20000000f00 */
[----:B------:R-:W-:-:S10]  /*cd60*/  IMAD.MOV.U32 R12, RZ, RZ, 0x1 ;  /* 0x00000001ff0c7424 */ /* 0x000fd400078e00ff */
[----:B------:R-:W-:Y:S02]  /*cd70*/  @!P1 LEA R9, R30, UR44, 0x1 ;  /* 0x0000002c1e099c11 */ /* 0x000fe4000f8e08ff */
[----:B------:R-:W-:-:S07]  /*cd80*/  MOV R2, R14 ;  /* 0x0000000e00027202 */ /* 0x000fce0000000f00 */
[----:B------:R-:W-:Y:S05]  /*cd90*/  WARPSYNC.COLLECTIVE R15, `(.L_x_3376) ;  /* 0x000000000f087348 */ /* 0x000fea0003c00000 */
[----:B------:R0:W1:Y:S02]  /*cda0*/  SHFL.IDX P6, R14, R13, R12, R11 ;  /* 0x0000000c0d0e7389 */ /* 0x00006400000c000b */
[----:B01----:R-:W-:Y:S01]  /*cdb0*/  ENDCOLLECTIVE ;  /* 0x000000000000791b */ /* 0x003fe20003800000 */
.L_x_3376:
[----:B------:R-:W-:-:S05]  /*cdc0*/  @!P1 IMAD.WIDE.U32 R2, R23, 0x2, R2 ;  /* 0x0000000217029825 */ /* 0x000fca00078e0002 */
[----:B------:R-:W-:Y:S01]  /*cdd0*/  @!PT LDS RZ, [RZ] ;  /* 0x00000000fffff984 */ /* 0x000fe20000000800 */
[----:B------:R-:W-:Y:S01]  /*cde0*/  @!PT LDS RZ, [RZ] ;  /* 0x00000000fffff984 */ /* 0x000fe20000000800 */
[----:B------:R-:W-:Y:S01]  /*cdf0*/  @!PT LDS RZ, [RZ] ;  /* 0x00000000fffff984 */ /* 0x000fe20000000800 */
[----:B------:R0:W-:Y:S04]  /*ce00*/  @!P1 LDGSTS.E.BYPASS.LTC128B.128 [R9+0x12400], desc[UR36][R2.64], !P3 ;  /* 0x1240000002099fae */ /* 0x0001e8000d901d64 */
[----:B------:R0:W-:Y:S01]  /*ce10*/  @!P1 LDGSTS.E.BYPASS.LTC128B.128 [R9+0x16400], desc[UR36][R2.64+0x80], !P2 ;  /* 0x1640008002099fae */ /* 0x0001e2000d101d64 */
[----:B------:R-:W-:-:S03]  /*ce20*/  MOV R13, R0 ;  /* 0x00000000000d7202 */ /* 0x000fc60000000f00 */
[----:B------:R0:W-:Y:S01]  /*ce30*/  @!P1 LDGSTS.E.BYPASS.LTC128B.128 [R9+0x1a400], desc[UR36][R2.64+0x100], !P0 ;  /* 0x1a40010002099fae */ /* 0x0001e2000c101d64 */
[----:B------:R-:W-:Y:S01]  /*ce40*/  ISETP.GE.AND P1, PT, R5, R6, PT ;  /* 0x000000060500720c */ /* 0x000fe20003f26270 */
[----:B------:R-:W-:-:S12]  /*ce50*/  IMAD.MOV.U32 R5, RZ, RZ, R14 ;  /* 0x000000ffff057224 */ /* 0x000fd800078e000e */
[----:B0-----:R-:W-:Y:S05]  /*ce60*/  WARPSYNC.COLLECTIVE R15, `(.L_x_3377) ;  /* 0x000000000f087348 */ /* 0x001fea0003c00000 */
[----:B------:R1:W2:Y:S02]  /*ce70*/  SHFL.IDX P6, R14, R13, R12, R11 ;  /* 0x0000000c0d0e7389 */ /* 0x0002a400000c000b */
[----:B012---:R-:W-:Y:S01]  /*ce80*/  ENDCOLLECTIVE ;  /* 0x000000000000791b */ /* 0x007fe20003800000 */
.L_x_3377:
        /* <DEDUP_REMOVED lines=8> */
.L_x_3378:
        /* <DEDUP_REMOVED lines=13> */
.L_x_3379:
        /* <DEDUP_REMOVED lines=8> */
.L_x_3380:
        /* <DEDUP_REMOVED lines=13> */
.L_x_3381:
        /* <DEDUP_REMOVED lines=8> */
.L_x_3382:
        /* <DEDUP_REMOVED lines=13> */
.L_x_3383:
        /* <DEDUP_REMOVED lines=8> */
.L_x_3384:
        /* <DEDUP_REMOVED lines=13> */
.L_x_3385:
        /* <DEDUP_REMOVED lines=8> */
.L_x_3386:
        /* <DEDUP_REMOVED lines=13> */
.L_x_3387:
[----:B------:R-:W-:Y:S01]  /*d520*/  @!P1 LEA R9, R30, UR44, 0x1 ;  /* 0x0000002c1e099c11 */ /* 0x000fe2000f8e08ff */
[----:B------:R-:W-:Y:S01]  /*d530*/  IMAD.MOV.U32 R13, RZ, RZ, R8 ;  /* 0x000000ffff0d7224 */ /* 0x000fe200078e0008 */
[----:B------:R-:W-:Y:S01]  /*d540*/  MOV R12, 0x7 ;  /* 0x00000007000c7802 */ /* 0x000fe20000000f00 */
[----:B------:R-:W-:-:S07]  /*d550*/  IMAD.MOV.U32 R2, RZ, RZ, R14 ;  /* 0x000000ffff027224 */ /* 0x000fce00078e000e */
[----:B------:R-:W-:Y:S05]  /*d560*/  WARPSYNC.COLLECTIVE R15, `(.L_x_3388) ;  /* 0x000000000f087348 */ /* 0x000fea0003c00000 */
[----:B------:R0:W1:Y:S02]  /*d570*/  SHFL.IDX P6, R14, R13, R12, R11 ;  /* 0x0000000c0d0e7389 */ /* 0x00006400000c000b */
[----:B01----:R-:W-:Y:S01]  /*d580*/  ENDCOLLECTIVE ;  /* 0x000000000000791b */ /* 0x003fe20003800000 */
.L_x_3388:
[----:B------:R-:W-:-:S05]  /*d590*/  @!P1 IMAD.WIDE.U32 R2, R23, 0x2, R2 ;  /* 0x0000000217029825 */ /* 0x000fca00078e0002 */
[----:B------:R-:W-:Y:S01]  /*d5a0*/  @!PT LDS RZ, [RZ] ;  /* 0x00000000fffff984 */ /* 0x000fe20000000800 */
[----:B------:R-:W-:Y:S01]  /*d5b0*/  @!PT LDS RZ, [RZ] ;  /* 0x00000000fffff984 */ /* 0x000fe20000000800 */
[----:B------:R-:W-:Y:S01]  /*d5c0*/  @!PT LDS RZ, [RZ] ;  /* 0x00000000fffff984 */ /* 0x000fe20000000800 */
[----:B------:R0:W-:Y:S04]  /*d5d0*/  @!P1 LDGSTS.E.BYPASS.LTC128B.128 [R9+0x15400], desc[UR36][R2.64], !P3 ;  /* 0x1540000002099fae */ /* 0x0001e8000d901d64 */
[----:B------:R0:W-:Y:S01]  /*d5e0*/  @!P1 LDGSTS.E.BYPASS.LTC128B.128 [R9+0x19400], desc[UR36][R2.64+0x80], !P2 ;  /* 0x1940008002099fae */ /* 0x0001e2000d101d64 */
[----:B------:R-:W-:-:S03]  /*d5f0*/  IMAD.MOV.U32 R13, RZ, RZ, R0 ;  /* 0x000000ffff0d7224 */ /* 0x000fc600078e0000 */
[----:B------:R0:W-:Y:S01]  /*d600*/  @!P1 LDGSTS.E.BYPASS.LTC128B.128 [R9+0x1d400], desc[UR36][R2.64+0x100], !P0 ;  /* 0x1d40010002099fae */ /* 0x0001e2000c101d64 */
[----:B------:R-:W-:-:S07]  /*d610*/  IMAD.MOV.U32 R4, RZ, RZ, R14 ;  /* 0x000000ffff047224 */ /* 0x000fce00078e000e */
[----:B0-----:R-:W-:Y:S05]  /*d620*/  WARPSYNC.COLLECTIVE R15, `(.L_x_3389) ;  /* 0x000000000f087348 */ /* 0x001fea0003c00000 */
[----:B------:R1:W2:Y:S02]  /*d630*/  SHFL.IDX P6, R14, R13, R12, R11 ;  /* 0x0000000c0d0e7389 */ /* 0x0002a400000c000b */
[----:B012---:R-:W-:Y:S01]  /*d640*/  ENDCOLLECTIVE ;  /* 0x000000000000791b */ /* 0x007fe20003800000 */
.L_x_3389:
[----:B------:R-:W-:Y:S05]  /*d650*/  BRA `(.L_x_3390) ;  /* 0xffffffcc00b47947 */ /* 0x000fea000383ffff */
.L_x_3325:
[----:B0-----:R-:W-:-:S04]  /*d660*/  MOV R3, UR44 ;  /* 0x0000002c00037c02 */ /* 0x001fc80008000f00 */
[----:B------:R0:W1:Y:S03]  /*d670*/  SYNCS.PHASECHK.TRANS64.TRYWAIT P0, [R3+URZ+0x30820], R0 ;  /* 0x03082000030075a7 */ /* 0x000066000800017f */
[----:B-1----:R-:W-:Y:S05]  /*d680*/  @!P0 NANOSLEEP.SYNCS 0x989680 ;  /* 0x009896800000895d */ /* 0x002fea0003900000 */
[----:B------:R-:W1:Y:S02]  /*d690*/  @!P0 SYNCS.PHASECHK.TRANS64 P0, [R3+URZ+0x30820], R0 ;  /* 0x03082000030085a7 */ /* 0x000e64000800007f */
[----:B-1----:R-:W-:Y:S05]  /*d6a0*/  @!P0 BRA `(.L_x_3325) ;  /* 0xfffffffc00ec8947 */ /* 0x002fea000383ffff */
[----:B------:R-:W-:Y:S05]  /*d6b0*/  BRA `(.L_x_3391) ;  /* 0xffffffcc00fc7947 */ /* 0x000fea000383ffff */
.L_x_3329:
[----:B0-----:R0:W1:Y:S02]  /*d6c0*/  SYNCS.PHASECHK.TRANS64.TRYWAIT P0, [R19+URZ+0x30840], R2 ;  /* 0x03084002130075a7 */ /* 0x001064000800017f */
[----:B-1----:R-:W-:Y:S05]  /*d6d0*/  @!P0 NANOSLEEP.SYNCS 0x989680 ;  /* 0x009896800000895d */ /* 0x002fea0003900000 */
[----:B------:R-:W1:Y:S02]  /*d6e0*/  @!P0 SYNCS.PHASECHK.TRANS64 P0, [R19+URZ+0x30840], R2 ;  /* 0x03084002130085a7 */ /* 0x000e64000800007f */
[----:B-1----:R-:W-:Y:S05]  /*d6f0*/  @!P0 BRA `(.L_x_3329) ;  /* 0xfffffffc00f08947 */ /* 0x002fea000383ffff */
[----:B------:R-:W-:Y:S05]  /*d700*/  BRA `(.L_x_3392) ;  /* 0xffffffd000e47947 */ /* 0x000fea000383ffff */
.L_x_3330:
        /* <DEDUP_REMOVED lines=8> */
.L_x_3394:
[----:B------:R-:W-:Y:S05]  /*d790*/  BSYNC B1 ;  /* 0x0000000000017941 */ /* 0x000fea0003800000 */
.L_x_3393:
[----:B------:R-:W-:Y:S01]  /*d7a0*/  MOV R13, R21 ;  /* 0x00000015000d7202 */ /* 0x000fe20000000f00 */
[----:B------:R-:W-:Y:S01]  /*d7b0*/  IMAD.MOV.U32 R12, RZ, RZ, RZ ;  /* 0x000000ffff0c7224 */ /* 0x000fe200078e00ff */
[----:B------:R-:W-:Y:S01]  /*d7c0*/  SHF.L.U32 R8, R23, 0x1, RZ ;  /* 0x0000000117087819 */ /* 0x000fe200000006ff */
[----:B------:R-:W-:Y:S01]  /*d7d0*/  IMAD.MOV.U32 R11, RZ, RZ, 0x181f ;  /* 0x0000181fff0b7424 */ /* 0x000fe200078e00ff */
[----:B------:R-:W-:Y:S01]  /*d7e0*/  P2R R6, PR, RZ, 0x2 ;  /* 0x00000002ff067803 */ /* 0x000fe20000000000 */
[----:B------:R-:W-:Y:S01]  /*d7f0*/  IMAD.MOV.U32 R15, RZ, RZ, -0x1 ;  /* 0xffffffffff0f7424 */ /* 0x000fe200078e00ff */
[----:B------:R-:W-:Y:S01]  /*d800*/  LOP3.LUT P1, RZ, R16, 0x4, RZ, 0xc0, !PT ;  /* 0x0000000410ff7812 */ /* 0x000fe2000782c0ff */
[----:B------:R-:W-:Y:S01]  /*d810*/  IMAD.MOV.U32 R3, RZ, RZ, R14 ;  /* 0x000000ffff037224 */ /* 0x000fe200078e000e */
[----:B------:R-:W-:-:S11]  /*d820*/  LEA R22, R22, UR44, 0x1 ;  /* 0x0000002c16167c11 */ /* 0x000fd6000f8e08ff */
[----:B------:R-:W-:Y:S05]  /*d830*/  WARPSYNC.COLLECTIVE R15, `(.L_x_3395) ;  /* 0x000000000f087348 */ /* 0x000fea0003c00000 */
[----:B------:R0:W1:Y:S02]  /*d840*/  SHFL.IDX P6, R14, R13, R12, R11 ;  /* 0x0000000c0d0e7389 */ /* 0x00006400000c000b */
[----:B01----:R-:W-:Y:S01]  /*d850*/  ENDCOLLECTIVE ;  /* 0x000000000000791b */ /* 0x003fe20003800000 */
.L_x_3395:
[----:B------:R-:W-:Y:S01]  /*d860*/  MOV R13, R24 ;  /* 0x00000018000d7202 */ /* 0x000fe20000000f00 */
[----:B------:R-:W-:Y:S01]  /*d870*/  IMAD.MOV.U32 R12, RZ, RZ, 0x1 ;  /* 0x00000001ff0c7424 */ /* 0x000fe200078e00ff */
[----:B------:R-:W-:-:S13]  /*d880*/  IADD3 R2, P0, R14, R8, RZ ;  /* 0x000000080e027210 */ /* 0x000fda0007f1e0ff */
[----:B------:R-:W-:Y:S05]  /*d890*/  WARPSYNC.COLLECTIVE R15, `(.L_x_3396) ;  /* 0x000000000f087348 */ /* 0x000fea0003c00000 */
[----:B------:R0:W1:Y:S02]  /*d8a0*/  SHFL.IDX P6, R14, R13, R12, R11 ;  /* 0x0000000c0d0e7389 */ /* 0x00006400000c000b */
[----:B01----:R-:W-:Y:S01]  /*d8b0*/  ENDCOLLECTIVE ;  /* 0x000000000000791b */ /* 0x003fe20003800000 */
.L_x_3396:
[----:B------:R-:W-:-:S05]  /*d8c0*/  IMAD.X R3, RZ, RZ, R3, P0 ;  /* 0x000000ffff037224 */ /* 0x000fca00000e0603 */
[----:B------:R-:W-:Y:S01]  /*d8d0*/  @!PT LDS RZ, [RZ] ;  /* 0x00000000fffff984 */ /* 0x000fe20000000800 */
[----:B------:R-:W-:Y:S01]  /*d8e0*/  @!PT LDS RZ, [RZ] ;  /* 0x00000000fffff984 */ /* 0x000fe20000000800 */
[----:B------:R-:W-:Y:S01]  /*d8f0*/  @!PT LDS RZ, [RZ] ;  /* 0x00000000fffff984 */ /* 0x000fe20000000800 */
[----:B------:R0:W-:Y:S04]  /*d900*/  LDGSTS.E.BYPASS.LTC128B.128 [R22+0x1e400], desc[UR36][R2.64], !P1 ;  /* 0x1e40000002167fae */ /* 0x0001e8000c901d64 */
[----:B------:R0:W-:Y:S01]  /*d910*/  LDGSTS.E.BYPASS.LTC128B.128 [R22+0x21400], desc[UR36][R2.64+0x80], !P5 ;  /* 0x2140008002167fae */ /* 0x0001e2000e901d64 */
[----:B------:R-:W-:-:S03]  /*d920*/  MOV R13, R21 ;  /* 0x00000015000d7202 */ /* 0x000fc60000000f00 */
[----:B------:R0:W-:Y:S01]  /*d930*/  LDGSTS.E.BYPASS.LTC128B.128 [R22+0x24400], desc[UR36][R2.64+0x100], !P4 ;  /* 0x2440010002167fae */ /* 0x0001e2000e101d64 */
[----:B------:R-:W-:-:S07]  /*d940*/  IMAD.MOV.U32 R7, RZ, RZ, R14 ;  /* 0x000000ffff077224 */ /* 0x000fce00078e000e */
[----:B0-----:R-:W-:Y:S05]  /*d950*/  WARPSYNC.COLLECTIVE R15, `(.L_x_3397) ;  /* 0x000000000f087348 */ /* 0x001fea0003c00000 */
[----:B------:R1:W2:Y:S02]  /*d960*/  SHFL.IDX P6, R14, R13, R12, R11 ;  /* 0x0000000c0d0e7389 */ /* 0x0002a400000c000b */
[----:B012---:R-:W-:Y:S01]  /*d970*/  ENDCOLLECTIVE ;  /* 0x000000000000791b */ /* 0x007fe20003800000 */
.L_x_3397:
[----:B------:R-:W-:Y:S01]  /*d980*/  IMAD.MOV.U32 R13, RZ, RZ, R24 ;  /* 0x000000ffff0d7224 */ /* 0x000fe200078e0018 */
[----:B------:R-:W-:Y:S02]  /*d990*/  MOV R12, 0x2 ;  /* 0x00000002000c7802 */ /* 0x000fe40000000f00 */
[----:B------:R-:W-:-:S13]  /*d9a0*/  IADD3 R2, P0, R14, R8, RZ ;  /* 0x000000080e027210 */ /* 0x000fda0007f1e0ff */
[----:B------:R-:W-:Y:S05]  /*d9b0*/  WARPSYNC.COLLECTIVE R15, `(.L_x_3398) ;  /* 0x000000000f087348 */ /* 0x000fea0003c00000 */
[----:B------:R0:W1:Y:S02]  /*d9c0*/  SHFL.IDX P6, R14, R13, R12, R11 ;  /* 0x0000000c0d0e7389 */ /* 0x00006400000c000b */
[----:B01----:R-:W-:Y:S01]  /*d9d0*/  ENDCOLLECTIVE ;  /* 0x000000000000791b */ /* 0x003fe20003800000 */
.L_x_3398:
[----:B------:R-:W-:-:S05]  /*d9e0*/  IMAD.X R3, RZ, RZ, R7, P0 ;  /* 0x000000ffff037224 */ /* 0x000fca00000e0607 */
[----:B------:R-:W-:Y:S01]  /*d9f0*/  @!PT LDS RZ, [RZ] ;  /* 0x00000000fffff984 */ /* 0x000fe20000000800 */
[----:B------:R-:W-:Y:S01]  /*da00*/  @!PT LDS RZ, [RZ] ;  /* 0x00000000fffff984 */ /* 0x000fe20000000800 */
[----:B------:R-:W-:Y:S01]  /*da10*/  @!PT LDS RZ, [RZ] ;  /* 0x00000000fffff984 */ /* 0x000fe20000000800 */
[----:B------:R0:W-:Y:S04]  /*da20*/  LDGSTS.E.BYPASS.LTC128B.128 [R22+0x1ec00], desc[UR36][R2.64], !P1 ;  /* 0x1ec0000002167fae */ /* 0x0001e8000c901d64 */
[----:B------:R0:W-:Y:S01]  /*da30*/  LDGSTS.E.BYPASS.LTC128B.128 [R22+0x21c00], desc[UR36][R2.64+0x80], !P5 ;  /* 0x21c0008002167fae */ /* 0x0001e2000e901d64 */
[----:B------:R-:W-:-:S03]  /*da40*/  IMAD.MOV.U32 R13, RZ, RZ, R21 ;  /* 0x000000ffff0d7224 */ /* 0x000fc600078e0015 */
[----:B------:R0:W-:Y:S01]  /*da50*/  LDGSTS.E.BYPASS.LTC128B.128 [R22+0x24c00], desc[UR36][R2.64+0x100], !P4 ;  /* 0x24c0010002167fae */ /* 0x0001e2000e101d64 */
[----:B------:R-:W-:-:S07]  /*da60*/  IMAD.MOV.U32 R7, RZ, RZ, R14 ;  /* 0x000000ffff077224 */ /* 0x000fce00078e000e */
[----:B0-----:R-:W-:Y:S05]  /*da70*/  WARPSYNC.COLLECTIVE R15, `(.L_x_3399) ;  /* 0x000000000f087348 */ /* 0x001fea0003c00000 */
[----:B------:R1:W2:Y:S02]  /*da80*/  SHFL.IDX P6, R14, R13, R12, R11 ;  /* 0x0000000c0d0e7389 */ /* 0x0002a400000c000b */
[----:B012---:R-:W-:Y:S01]  /*da90*/  ENDCOLLECTIVE ;  /* 0x000000000000791b */ /* 0x007fe20003800000 */
.L_x_3399:
[----:B------:R-:W-:Y:S01]  /*daa0*/  IMAD.MOV.U32 R13, RZ, RZ, R24 ;  /* 0x000000ffff0d7224 */ /* 0x000fe200078e0018 */
[----:B------:R-:W-:Y:S02]  /*dab0*/  MOV R12, 0x3 ;  /* 0x00000003000c7802 */ /* 0x000fe40000000f00 */
[----:B------:R-:W-:-:S07]  /*dac0*/  MOV R10, R14 ;  /* 0x0000000e000a7202 */ /* 0x000fce0000000f00 */
[----:B------:R-:W-:Y:S05]  /*dad0*/  WARPSYNC.COLLECTIVE R15, `(.L_x_3400) ;  /* 0x000000000f087348 */ /* 0x000fea0003c00000 */
[----:B------:R0:W1:Y:S02]  /*dae0*/  SHFL.IDX P6, R14, R13, R12, R11 ;  /* 0x0000000c0d0e7389 */ /* 0x00006400000c000b */
[----:B01----:R-:W-:Y:S01]  /*daf0*/  ENDCOLLECTIVE ;  /* 0x000000000000791b */ /* 0x003fe20003800000 */
.L_x_3400:
        /* <DEDUP_REMOVED lines=8> */
[----:B------:R0:W-:Y:S02]  /*db80*/  LDGSTS.E.BYPASS.LTC128B.128 [R22+0x25400], desc[UR36][R2.64+0x100], !P4 ;  /* 0x2540010002167fae */ /* 0x0001e4000e101d64 */
[----:B0-----:R-:W-:-:S07]  /*db90*/  IMAD.MOV.U32 R3, RZ, RZ, R14 ;  /* 0x000000ffff037224 */ /* 0x001fce00078e000e */
[----:B------:R-:W-:Y:S05]  /*dba0*/  WARPSYNC.COLLECTIVE R15, `(.L_x_3401) ;  /* 0x000000000f087348 */ /* 0x000fea0003c00000 */
[----:B------:R0:W1:Y:S02]  /*dbb0*/  SHFL.IDX P6, R14, R13, R12, R11 ;  /* 0x0000000c0d0e7389 */ /* 0x00006400000c000b */
[----:B01----:R-:W-:Y:S01]  /*dbc0*/  ENDCOLLECTIVE ;  /* 0x000000000000791b */ /* 0x003fe20003800000 */
.L_x_3401:
[----:B------:R-:W-:Y:S01]  /*dbd0*/  IMAD.MOV.U32 R13, RZ, RZ, R24 ;  /* 0x000000ffff0d7224 */ /* 0x000fe200078e0018 */
[----:B------:R-:W-:Y:S02]  /*dbe0*/  MOV R12, 0x4 ;  /* 0x00000004000c7802 */ /* 0x000fe40000000f00 */
[----:B------:R-:W-:-:S07]  /*dbf0*/  MOV R2, R14 ;  /* 0x0000000e00027202 */ /* 0x000fce0000000f00 */
[----:B------:R-:W-:Y:S05]  /*dc00*/  WARPSYNC.COLLECTIVE R15, `(.L_x_3402) ;  /* 0x000000000f087348 */ /* 0x000fea0003c00000 */
[----:B------:R0:W1:Y:S02]  /*dc10*/  SHFL.IDX P6, R14, R13, R12, R11 ;  /* 0x0000000c0d0e7389 */ /* 0x00006400000c000b */
[----:B01----:R-:W-:Y:S01]  /*dc20*/  ENDCOLLECTIVE ;  /* 0x000000000000791b */ /* 0x003fe20003800000 */
.L_x_3402:
        /* <DEDUP_REMOVED lines=13> */
.L_x_3403:
[----:B------:R-:W-:Y:S01]  /*dd00*/  IMAD.MOV.U32 R13, RZ, RZ, R24 ;  /* 0x000000ffff0d7224 */ /* 0x000fe200078e0018 */
[----:B------:R-:W-:Y:S02]  /*dd10*/  MOV R12, 0x5 ;  /* 0x00000005000c7802 */ /* 0x000fe40000000f00 */
[----:B------:R-:W-:-:S07]  /*dd20*/  MOV R2, R14 ;  /* 0x0000000e00027202 */ /* 0x000fce0000000f00 */
[----:B------:R-:W-:Y:S05]  /*dd30*/  WARPSYNC.COLLECTIVE R15, `(.L_x_3404) ;  /* 0x000000000f087348 */ /* 0x000fea0003c00000 */
[----:B------:R0:W1:Y:S02]  /*dd40*/  SHFL.IDX P6, R14, R13, R12, R11 ;  /* 0x0000000c0d0e7389 */ /* 0x00006400000c000b */
[----:B01----:R-:W-:Y:S01]  /*dd50*/  ENDCOLLECTIVE ;  /* 0x000000000000791b */ /* 0x003fe20003800000 */
.L_x_3404:
[----:B------:R-:W-:-:S05]  /*dd60*/  IADD3 R2, P0, R2, R8, RZ ;  /* 0x0000000802027210 */ /* 0x000fca0007f1e0ff */
[----:B------:R-:W-:-:S05]  /*dd70*/  IMAD.X R3, RZ, RZ, R3, P0 ;  /* 0x000000ffff037224 */ /* 0x000fca00000e0603 */
[----:B------:R-:W-:Y:S01]  /*dd80*/  @!PT LDS RZ, [RZ] ;  /* 0x00000000fffff984 */ /* 0x000fe20000000800 */
[----:B------:R-:W-:Y:S01]  /*dd90*/  @!PT LDS RZ, [RZ] ;  /* 0x00000000fffff984 */ /* 0x000fe20000000800 */
[----:B------:R-:W-:Y:S01]  /*dda0*/  @!PT LDS RZ, [RZ] ;  /* 0x00000000fffff984 */ /* 0x000fe20000000800 */
[----:B------:R0:W-:Y:S01]  /*ddb0*/  LDGSTS.E.BYPASS.LTC128B.128 [R22+0x20400], desc[UR36][R2.64], !P1 ;  /* 0x2040000002167fae */ /* 0x0001e2000c901d64 */
[----:B------:R-:W-:Y:S01]  /*ddc0*/  ISETP.NE.AND P1, PT, R6, RZ, PT ;  /* 0x000000ff0600720c */ /* 0x000fe20003f25270 */
[----:B------:R-:W-:Y:S02]  /*ddd0*/  IMAD.MOV.U32 R13, RZ, RZ, R21 ;  /* 0x000000ffff0d7224 */ /* 0x000fe400078e0015 */
[----:B------:R0:W-:Y:S04]  /*dde0*/  LDGSTS.E.BYPASS.LTC128B.128 [R22+0x23400], desc[UR36][R2.64+0x80], !P5 ;  /* 0x2340008002167fae */ /* 0x0001e8000e901d64 */
[----:B------:R0:W-:Y:S01]  /*ddf0*/  LDGSTS.E.BYPASS.LTC128B.128 [R22+0x26400], desc[UR36][R2.64+0x100], !P4 ;  /* 0x2640010002167fae */ /* 0x0001e2000e101d64 */
[----:B------:R-:W-:-:S07]  /*de00*/  IMAD.MOV.U32 R24, RZ, RZ, R14 ;  /* 0x000000ffff187224 */ /* 0x000fce00078e000e */
[----:B0-----:R-:W-:Y:S05]  /*de10*/  WARPSYNC.COLLECTIVE R15, `(.L_x_3405) ;  /* 0x000000000f087348 */ /* 0x001fea0003c00000 */
[----:B------:R1:W2:Y:S02]  /*de20*/  SHFL.IDX P6, R14, R13, R12, R11 ;  /* 0x0000000c0d0e7389 */ /* 0x0002a400000c000b */
[----:B012---:R-:W-:Y:S01]  /*de30*/  ENDCOLLECTIVE ;  /* 0x000000000000791b */ /* 0x007fe20003800000 */
.L_x_3405:
[----:B------:R-:W-:Y:S05]  /*de40*/  BRA `(.L_x_3406) ;  /* 0xffffffd000307947 */ /* 0x000fea000383ffff */
.L_x_3335:
[----:B0-----:R0:W2:Y:S02]  /*de50*/  SYNCS.PHASECHK.TRANS64.TRYWAIT P0, [R6+URZ+0x30860], R3 ;  /* 0x03086003060075a7 */ /* 0x0010a4000800017f */
[----:B--2---:R-:W-:Y:S05]  /*de60*/  @!P0 NANOSLEEP.SYNCS 0x989680 ;  /* 0x009896800000895d */ /* 0x004fea0003900000 */
[----:B------:R-:W2:Y:S02]  /*de70*/  @!P0 SYNCS.PHASECHK.TRANS64 P0, [R6+URZ+0x30860], R3 ;  /* 0x03086003060085a7 */ /* 0x000ea4000800007f */
[----:B--2---:R-:W-:Y:S05]  /*de80*/  @!P0 BRA `(.L_x_3335) ;  /* 0xfffffffc00f08947 */ /* 0x004fea000383ffff */
[----:B------:R-:W-:Y:S05]  /*de90*/  BRA `(.L_x_3407) ;  /* 0xffffffd000947947 */ /* 0x000fea000383ffff */
.L_x_3336:
[----:B------:R-:W-:Y:S01]  /*dea0*/  BSSY B1, `(.L_x_3408) ;  /* 0x0000008000017945 */ /* 0x000fe20003800000 */
[----:B------:R-:W-:Y:S01]  /*deb0*/  MOV R13, R18 ;  /* 0x00000012000d7202 */ /* 0x000fe20000000f00 */
[----:B------:R-:W-:Y:S01]  /*dec0*/  IMAD.MOV.U32 R12, RZ, RZ, RZ ;  /* 0x000000ffff0c7224 */ /* 0x000fe200078e00ff */
[----:B------:R-:W-:Y:S01]  /*ded0*/  MOV R15, 0xffffffff ;  /* 0xffffffff000f7802 */ /* 0x000fe20000000f00 */
[----:B------:R-:W-:-:S07]  /*dee0*/  IMAD.MOV.U32 R11, RZ, RZ, 0x181f ;  /* 0x0000181fff0b7424 */ /* 0x000fce00078e00ff */
[----:B01----:R-:W-:Y:S05]  /*def0*/  WARPSYNC.COLLECTIVE R15, `(.L_x_3409) ;  /* 0x000000000f087348 */ /* 0x003fea0003c00000 */
[----:B------:R2:W3:Y:S02]  /*df00*/  SHFL.IDX P6, R14, R13, R12, R11 ;  /* 0x0000000c0d0e7389 */ /* 0x0004e400000c000b */
[----:B0123--:R-:W-:Y:S01]  /*df10*/  ENDCOLLECTIVE ;  /* 0x000000000000791b */ /* 0x00ffe20003800000 */
.L_x_3409:
[----:B------:R-:W-:Y:S05]  /*df20*/  BSYNC B1 ;  /* 0x0000000000017941 */ /* 0x000fea0003800000 */
.L_x_3408:
        /* <DEDUP_REMOVED lines=9> */
.L_x_3410:
[----:B------:R-:W-:Y:S02]  /*dfc0*/  IMAD.MOV.U32 R13, RZ, RZ, R18 ;  /* 0x000000ffff0d7224 */ /* 0x000fe400078e0012 */
[----:B------:R-:W-:Y:S01]  /*dfd0*/  IMAD.MOV.U32 R12, RZ, RZ, 0x1 ;  /* 0x00000001ff0c7424 */ /* 0x000fe200078e00ff */
[----:B------:R-:W-:-:S13]  /*dfe0*/  IADD3 R2, P0, R14, R9, RZ ;  /* 0x000000090e027210 */ /* 0x000fda0007f1e0ff */
[----:B------:R-:W-:Y:S05]  /*dff0*/  WARPSYNC.COLLECTIVE R15, `(.L_x_3411) ;  /* 0x000000000f087348 */ /* 0x000fea0003c00000 */
[----:B------:R0:W1:Y:S02]  /*e000*/  SHFL.IDX P6, R14, R13, R12, R11 ;  /* 0x0000000c0d0e7389 */ /* 0x00006400000c000b */
[----:B01----:R-:W-:Y:S01]  /*e010*/  ENDCOLLECTIVE ;  /* 0x000000000000791b */ /* 0x003fe20003800000 */
.L_x_3411:
[----:B------:R-:W-:Y:S02]  /*e020*/  IADD3.X R3, RZ, R3, RZ, P0, !PT ;  /* 0x00000003ff037210 */ /* 0x000fe400007fe4ff */
        /* <DEDUP_REMOVED lines=11> */
.L_x_3412:
[----:B------:R-:W-:Y:S01]  /*e0e0*/  @!PT LDS RZ, [RZ] ;  /* 0x00000000fffff984 */ /* 0x000fe20000000800 */
[----:B------:R-:W-:Y:S01]  /*e0f0*/  @!PT LDS RZ, [RZ] ;  /* 0x00000000fffff984 */ /* 0x000fe20000000800 */
[----:B------:R-:W-:Y:S01]  /*e100*/  @!PT LDS RZ, [RZ] ;  /* 0x00000000fffff984 */ /* 0x000fe20000000800 */
[----:B------:R-:W-:Y:S01]  /*e110*/  LDGSTS.E.BYPASS.LTC128B.128 [R7+0x3400], desc[UR36][R2.64+0x80], !P0 ;  /* 0x0340008002077fae */ /* 0x000fe2000c101d64 */
[----:B------:R-:W-:Y:S02]  /*e120*/  ISETP.LT.OR P0, PT, R0, 0x1, P1 ;  /* 0x000000010000780c */ /* 0x000fe40000f01670 */
[----:B------:R-:W-:Y:S01]  /*e130*/  MOV R13, R18 ;  /* 0x00000012000d7202 */ /* 0x000fe20000000f00 */
[----:B------:R-:W-:-:S10]  /*e140*/  IMAD.MOV.U32 R12, RZ, RZ, 0x2 ;  /* 0x00000002ff0c7424 */ /* 0x000fd400078e00ff */
[----:B------:R0:W-:Y:S02]  /*e150*/  LDGSTS.E.BYPASS.LTC128B.128 [R7+0x6400], desc[UR36][R2.64+0x100], !P0 ;  /* 0x0640010002077fae */ /* 0x0001e4000c101d64 */
[----:B0-----:R-:W-:-:S13]  /*e160*/  IADD3 R2, P0, R14, R9, RZ ;  /* 0x000000090e027210 */ /* 0x001fda0007f1e0ff */
[----:B------:R-:W-:Y:S05]  /*e170*/  WARPSYNC.COLLECTIVE R15, `(.L_x_3413) ;  /* 0x000000000f087348 */ /* 0x000fea0003c00000 */
[----:B------:R0:W1:Y:S02]  /*e180*/  SHFL.IDX P6, R14, R13, R12, R11 ;  /* 0x0000000c0d0e7389 */ /* 0x00006400000c000b */
[----:B01----:R-:W-:Y:S01]  /*e190*/  ENDCOLLECTIVE ;  /* 0x000000000000791b */ /* 0x003fe20003800000 */
.L_x_3413:
[----:B------:R-:W-:Y:S01]  /*e1a0*/  IMAD.X R3, RZ, RZ, R8, P0 ;  /* 0x000000ffff037224 */ /* 0x000fe200000e0608 */
[----:B------:R-:W-:Y:S02]  /*e1b0*/  ISETP.LT.OR P0, PT, R0, 0x11, P3 ;  /* 0x000000110000780c */ /* 0x000fe40001f01670 */
[----:B------:R-:W-:-:S11]  /*e1c0*/  MOV R13, R17 ;  /* 0x00000011000d7202 */ /* 0x000fd60000000f00 */
        /* <DEDUP_REMOVED lines=9> */
.L_x_3414:
[----:B------:R-:W-:Y:S01]  /*e260*/  @!PT LDS RZ, [RZ] ;  /* 0x00000000fffff984 */ /* 0x000fe20000000800 */
[----:B------:R-:W-:Y:S01]  /*e270*/  @!PT LDS RZ, [RZ] ;  /* 0x00000000fffff984 */ /* 0x000fe20000000800 */
[----:B------:R-:W-:Y:S01]  /*e280*/  @!PT LDS RZ, [RZ] ;  /* 0x00000000fffff984 */ /* 0x000fe20000000800 */
[----:B------:R-:W-:Y:S01]  /*e290*/  LDGSTS.E.BYPASS.LTC128B.128 [R7+0x3c00], desc[UR36][R2.64+0x80], !P0 ;  /* 0x03c0008002077fae */ /* 0x000fe2000c101d64 */
[----:B------:R-:W-:Y:S01]  /*e2a0*/  ISETP.LT.OR P0, PT, R0, 0x11, P1 ;  /* 0x000000110000780c */ /* 0x000fe20000f01670 */
[----:B------:R-:W-:Y:S01]  /*e2b0*/  IMAD.MOV.U32 R13, RZ, RZ, R18 ;  /* 0x000000ffff0d7224 */ /* 0x000fe200078e0012 */
[----:B------:R-:W-:-:S11]  /*e2c0*/  MOV R12, 0x3 ;  /* 0x00000003000c7802 */ /* 0x000fd60000000f00 */
[----:B------:R0:W-:Y:S02]  /*e2d0*/  LDGSTS.E.BYPASS.LTC128B.128 [R7+0x6c00], desc[UR36][R2.64+0x100], !P0 ;  /* 0x06c0010002077fae */ /* 0x0001e4000c101d64 */
[----:B0-----:R-:W-:-:S13]  /*e2e0*/  IADD3 R2, P0, R14, R9, RZ ;  /* 0x000000090e027210 */ /* 0x001fda0007f1e0ff */
[----:B------:R-:W-:Y:S05]  /*e2f0*/  WARPSYNC.COLLECTIVE R15, `(.L_x_3415) ;  /* 0x000000000f087348 */ /* 0x000fea0003c00000 */
[----:B------:R0:W1:Y:S02]  /*e300*/  SHFL.IDX P6, R14, R13, R12, R11 ;  /* 0x0000000c0d0e7389 */ /* 0x00006400000c000b */
[----:B01----:R-:W-:Y:S01]  /*e310*/  ENDCOLLECTIVE ;  /* 0x000000000000791b */ /* 0x003fe20003800000 */
.L_x_3415:
        /* <DEDUP_REMOVED lines=12> */
.L_x_3416:
[----:B------:R-:W-:Y:S01]  /*e3e0*/  @!PT LDS RZ, [RZ] ;  /* 0x00000000fffff984 */ /* 0x000fe20000000800 */
[----:B------:R-:W-:Y:S01]  /*e3f0*/  @!PT LDS RZ, [RZ] ;  /* 0x00000000fffff984 */ /* 0x000fe20000000800 */
[----:B------:R-:W-:Y:S01]  /*e400*/  @!PT LDS RZ, [RZ] ;  /* 0x00000000fffff984 */ /* 0x000fe20000000800 */
[----:B------:R-:W-:Y:S01]  /*e410*/  LDGSTS.E.BYPASS.LTC128B.128 [R7+0x4400], desc[UR36][R2.64+0x80], !P0 ;  /* 0x0440008002077fae */ /* 0x000fe2000c101d64 */
[----:B------:R-:W-:Y:S01]  /*e420*/  ISETP.LT.OR P0, PT, R0, 0x21, P1 ;  /* 0x000000210000780c */ /* 0x000fe20000f01670 */
[----:B------:R-:W-:Y:S02]  /*e430*/  IMAD.MOV.U32 R13, RZ, RZ, R18 ;  /* 0x000000ffff0d7224 */ /* 0x000fe400078e0012 */
[----:B------:R-:W-:-:S10]  /*e440*/  IMAD.MOV.U32 R12, RZ, RZ, 0x4 ;  /* 0x00000004ff0c7424 */ /* 0x000fd400078e00ff */
[----:B------:R0:W-:Y:S02]  /*e450*/  LDGSTS.E.BYPASS.LTC128B.128 [R7+0x7400], desc[UR36][R2.64+0x100], !P0 ;  /* 0x0740010002077fae */ /* 0x0001e4000c101d64 */
[----:B0-----:R-:W-:-:S13]  /*e460*/  IADD3 R2, P0, R14, R9, RZ ;  /* 0x000000090e027210 */ /* 0x001fda0007f1e0ff */
[----:B------:R-:W-:Y:S05]  /*e470*/  WARPSYNC.COLLECTIVE R15, `(.L_x_3417) ;  /* 0x000000000f087348 */ /* 0x000fea0003c00000 */
[----:B------:R0:W1:Y:S02]  /*e480*/  SHFL.IDX P6, R14, R13, R12, R11 ;  /* 0x0000000c0d0e7389 */ /* 0x00006400000c000b */
[----:B01----:R-:W-:Y:S01]  /*e490*/  ENDCOLLECTIVE ;  /* 0x000000000000791b */ /* 0x003fe20003800000 */
.L_x_3417:
        /* <DEDUP_REMOVED lines=12> */
.L_x_3418:
        /* <DEDUP_REMOVED lines=12> */
.L_x_3419:
        /* <DEDUP_REMOVED lines=12> */
.L_x_3420:
[----:B------:R-:W-:Y:S01]  /*e6e0*/  @!PT LDS RZ, [RZ] ;  /* 0x00000000fffff984 */ /* 0x000fe20000000800 */
[----:B------:R-:W-:Y:S01]  /*e6f0*/  @!PT LDS RZ, [RZ] ;  /* 0x00000000fffff984 */ /* 0x000fe20000000800 */
[----:B------:R-:W-:Y:S01]  /*e700*/  @!PT LDS RZ, [RZ] ;  /* 0x00000000fffff984 */ /* 0x000fe20000000800 */
[----:B------:R2:W-:Y:S01]  /*e710*/  LDGSTS.E.BYPASS.LTC128B.128 [R7+0x5400], desc[UR36][R2.64+0x80], !P0 ;  /* 0x0540008002077fae */ /* 0x0005e2000c101d64 */
[----:B------:R-:W-:-:S13]  /*e720*/  ISETP.LT.OR P0, PT, R0, 0x41, P1 ;  /* 0x000000410000780c */ /* 0x000fda0000f01670 */
[----:B------:R2:W-:Y:S01]  /*e730*/  LDGSTS.E.BYPASS.LTC128B.128 [R7+0x8400], desc[UR36][R2.64+0x100], !P0 ;  /* 0x0840010002077fae */ /* 0x0005e2000c101d64 */
[----:B------:R-:W-:Y:S05]  /*e740*/  BRA `(.L_x_3421) ;  /* 0xffffffcc00507947 */ /* 0x000fea000383ffff */
.L_x_3342:
[----:B0-----:R0:W1:Y:S02]  /*e750*/  SYNCS.PHASECHK.TRANS64.TRYWAIT P0, [R0+URZ+0x30860], R3 ;  /* 0x03086003000075a7 */ /* 0x001064000800017f */
[----:B-1----:R-:W-:Y:S05]  /*e760*/  @!P0 NANOSLEEP.SYNCS 0x989680 ;  /* 0x009896800000895d */ /* 0x002fea0003900000 */
[----:B------:R-:W1:Y:S02]  /*e770*/  @!P0 SYNCS.PHASECHK.TRANS64 P0, [R0+URZ+0x30860], R3 ;  /* 0x03086003000085a7 */ /* 0x000e64000800007f */
[----:B-1----:R-:W-:Y:S05]  /*e780*/  @!P0 BRA `(.L_x_3342) ;  /* 0xfffffffc00f08947 */ /* 0x002fea000383ffff */
[----:B------:R-:W-:Y:S05]  /*e790*/  BRA `(.L_x_3422) ;  /* 0xffffffd0004c7947 */ /* 0x000fea000383ffff */
.L_x_3343:
[----:B------:R-:W-:Y:S01]  /*e7a0*/  BSSY B0, `(.L_x_3423) ;  /* 0x0000008000007945 */ /* 0x000fe20003800000 */
[----:B------:R-:W-:Y:S01]  /*e7b0*/  IMAD.MOV.U32 R13, RZ, RZ, R18 ;  /* 0x000000ffff0d7224 */ /* 0x000fe200078e0012 */
[----:B------:R-:W-:Y:S01]  /*e7c0*/  MOV R11, 0x181f ;  /* 0x0000181f000b7802 */ /* 0x000fe20000000f00 */
[----:B------:R-:W-:Y:S02]  /*e7d0*/  IMAD.MOV.U32 R12, RZ, RZ, RZ ;  /* 0x000000ffff0c7224 */ /* 0x000fe400078e00ff */
[----:B------:R-:W-:-:S07]  /*e7e0*/  IMAD.MOV.U32 R15, RZ, RZ, -0x1 ;  /* 0xffffffffff0f7424 */ /* 0x000fce00078e00ff */
[----:B0-----:R-:W-:Y:S05]  /*e7f0*/  WARPSYNC.COLLECTIVE R15, `(.L_x_3424) ;  /* 0x000000000f087348 */ /* 0x001fea0003c00000 */
[----:B------:R1:W2:Y:S02]  /*e800*/  SHFL.IDX P6, R14, R13, R12, R11 ;  /* 0x0000000c0d0e7389 */ /* 0x0002a400000c000b */
[----:B012---:R-:W-:Y:S01]  /*e810*/  ENDCOLLECTIVE ;  /* 0x000000000000791b */ /* 0x007fe20003800000 */
.L_x_3424:
[----:B------:R-:W-:Y:S05]  /*e820*/  BSYNC B0 ;  /* 0x0000000000007941 */ /* 0x000fea0003800000 */
.L_x_3423:
        /* <DEDUP_REMOVED lines=9> */
.L_x_3425:
[----:B------:R-:W-:Y:S02]  /*e8c0*/  ULDC UR4, c[0x0][0x2f4] ;  /* 0x0000bd0000047ab9 */ /* 0x000fe40000000800 */
[----:B------:R-:W-:Y:S02]  /*e8d0*/  ISETP.GE.AND P1, PT, R34, UR4, PT ;  /* 0x0000000422007c0c */ /* 0x000fe4000bf26270 */
[----:B------:R-:W-:Y:S02]  /*e8e0*/  ISETP.GE.AND P0, PT, R33, UR4, PT ;  /* 0x0000000421007c0c */ /* 0x000fe4000bf06270 */
[----:B------:R-:W-:Y:S02]  /*e8f0*/  ISETP.GE.AND P2, PT, R23, UR4, PT ;  /* 0x0000000417007c0c */ /* 0x000fe4000bf46270 */
[C---:B------:R-:W-:Y:S02]  /*e900*/  ISETP.LT.OR P4, PT, R5.reuse, 0x1, P1 ;  /* 0x000000010500780c */ /* 0x040fe40000f81670 */
[----:B------:R-:W-:-:S02]  /*e910*/  ISETP.LT.OR P3, PT, R5, 0x1, P2 ;  /* 0x000000010500780c */ /* 0x000fc40001761670 */
[----:B------:R-:W-:Y:S01]  /*e920*/  ISETP.LT.OR P5, PT, R5, 0x1, P0 ;  /* 0x000000010500780c */ /* 0x000fe200007a1670 */
[----:B------:R-:W-:Y:S01]  /*e930*/  IMAD.MOV.U32 R13, RZ, RZ, R18 ;  /* 0x000000ffff0d7224 */ /* 0x000fe200078e0012 */
[----:B------:R-:W-:Y:S01]  /*e940*/  MOV R12, 0x1 ;  /* 0x00000001000c7802 */ /* 0x000fe20000000f00 */
[----:B------:R-:W-:-:S10]  /*e950*/  IMAD.MOV.U32 R2, RZ, RZ, R14 ;  /* 0x000000ffff027224 */ /* 0x000fd400078e000e */
[----:B------:R-:W-:Y:S05]  /*e960*/  WARPSYNC.COLLECTIVE R15, `(.L_x_3426) ;  /* 0x000000000f087348 */ /* 0x000fea0003c00000 */
[----:B------:R0:W1:Y:S02]  /*e970*/  SHFL.IDX P6, R14, R13, R12, R11 ;  /* 0x0000000c0d0e7389 */ /* 0x00006400000c000b */
[----:B01----:R-:W-:Y:S01]  /*e980*/  ENDCOLLECTIVE ;  /* 0x000000000000791b */ /* 0x003fe20003800000 */
.L_x_3426:
[----:B------:R-:W-:-:S05]  /*e990*/  IMAD.WIDE.U32 R2, R23, 0x2, R2 ;  /* 0x0000000217027825 */ /* 0x000fca00078e0002 */
[----:B------:R-:W-:Y:S01]  /*e9a0*/  @!PT LDS RZ, [RZ] ;  /* 0x00000000fffff984 */ /* 0x000fe20000000800 */
[----:B------:R-:W-:Y:S01]  /*e9b0*/  @!PT LDS RZ, [RZ] ;  /* 0x00000000fffff984 */ /* 0x000fe20000000800 */
[----:B------:R-:W-:Y:S01]  /*e9c0*/  @!PT LDS RZ, [RZ] ;  /* 0x00000000fffff984 */ /* 0x000fe20000000800 */
[----:B------:R0:W-:Y:S01]  /*e9d0*/  LDGSTS.E.BYPASS.LTC128B.128 [R4+0x400], desc[UR36][R2.64], !P3 ;  /* 0x0040000002047fae */ /* 0x0001e2000d901d64 */
[----:B------:R-:W-:-:S03]  /*e9e0*/  ISETP.LT.OR P3, PT, R5, 0x11, P2 ;  /* 0x000000110500780c */ /* 0x000fc60001761670 */
[----:B------:R0:W-:Y:S01]  /*e9f0*/  LDGSTS.E.BYPASS.LTC128B.128 [R4+0x3400], desc[UR36][R2.64+0x80], !P4 ;  /* 0x0340008002047fae */ /* 0x0001e2000e101d64 */
[C---:B------:R-:W-:Y:S01]  /*ea00*/  ISETP.LT.OR P4, PT, R5.reuse, 0x11, P1 ;  /* 0x000000110500780c */ /* 0x040fe20000f81670 */
[----:B------:R-:W-:Y:S02]  /*ea10*/  IMAD.MOV.U32 R13, RZ, RZ, R17 ;  /* 0x000000ffff0d7224 */ /* 0x000fe400078e0011 */
[----:B------:R0:W-:Y:S01]  /*ea20*/  LDGSTS.E.BYPASS.LTC128B.128 [R4+0x6400], desc[UR36][R2.64+0x100], !P5 ;  /* 0x0640010002047fae */ /* 0x0001e2000e901d64 */
[----:B------:R-:W-:Y:S01]  /*ea30*/  ISETP.LT.OR P5, PT, R5, 0x11, P0 ;  /* 0x000000110500780c */ /* 0x000fe200007a1670 */
[----:B------:R-:W-:-:S12]  /*ea40*/  IMAD.MOV.U32 R6, RZ, RZ, R14 ;  /* 0x000000ffff067224 */ /* 0x000fd800078e000e */
[----:B0-----:R-:W-:Y:S05]  /*ea50*/  WARPSYNC.COLLECTIVE R15, `(.L_x_3427) ;  /* 0x000000000f087348 */ /* 0x001fea0003c00000 */
[----:B------:R1:W2:Y:S02]  /*ea60*/  SHFL.IDX P6, R14, R13, R12, R11 ;  /* 0x0000000c0d0e7389 */ /* 0x0002a400000c000b */
[----:B012---:R-:W-:Y:S01]  /*ea70*/  ENDCOLLECTIVE ;  /* 0x000000000000791b */ /* 0x007fe20003800000 */
.L_x_3427:
[----:B------:R-:W-:Y:S02]  /*ea80*/  IMAD.MOV.U32 R3, RZ, RZ, R6 ;  /* 0x000000ffff037224 */ /* 0x000fe400078e0006 */
[----:B------:R-:W-:Y:S01]  /*ea90*/  IMAD.MOV.U32 R13, RZ, RZ, R18 ;  /* 0x000000ffff0d7224 */ /* 0x000fe200078e0012 */
[----:B------:R-:W-:Y:S02]  /*eaa0*/  MOV R12, 0x2 ;  /* 0x00000002000c7802 */ /* 0x000fe40000000f00 */
[----:B------:R-:W-:-:S07]  /*eab0*/  MOV R2, R14 ;  /* 0x0000000e00027202 */ /* 0x000fce0000000f00 */
[----:B------:R-:W-:Y:S05]  /*eac0*/  WARPSYNC.COLLECTIVE R15, `(.L_x_3428) ;  /* 0x000000000f087348 */ /* 0x000fea0003c00000 */
[----:B------:R0:W1:Y:S02]  /*ead0*/  SHFL.IDX P6, R14, R13, R12, R11 ;  /* 0x0000000c0d0e7389 */ /* 0x00006400000c000b */
[----:B01----:R-:W-:Y:S01]  /*eae0*/  ENDCOLLECTIVE ;  /* 0x000000000000791b */ /* 0x003fe20003800000 */
.L_x_3428:
        /* <DEDUP_REMOVED lines=15> */
.L_x_3429:
[----:B------:R-:W-:Y:S01]  /*ebe0*/  IMAD.MOV.U32 R3, RZ, RZ, R7 ;  /* 0x000000ffff037224 */ /* 0x000fe200078e0007 */
[----:B------:R-:W-:Y:S01]  /*ebf0*/  MOV R13, R18 ;  /* 0x00000012000d7202 */ /* 0x000fe20000000f00 */
[----:B------:R-:W-:Y:S01]  /*ec00*/  IMAD.MOV.U32 R12, RZ, RZ, 0x3 ;  /* 0x00000003ff0c7424 */ /* 0x000fe200078e00ff */
[----:B------:R-:W-:-:S07]  /*ec10*/  MOV R8, R14 ;  /* 0x0000000e00087202 */ /* 0x000fce0000000f00 */
[----:B------:R-:W-:Y:S05]  /*ec20*/  WARPSYNC.COLLECTIVE R15, `(.L_x_3430) ;  /* 0x000000000f087348 */ /* 0x000fea0003c00000 */
[----:B------:R0:W1:Y:S02]  /*ec30*/  SHFL.IDX P6, R14, R13, R12, R11 ;  /* 0x0000000c0d0e7389 */ /* 0x00006400000c000b */
[----:B01----:R-:W-:Y:S01]  /*ec40*/  ENDCOLLECTIVE ;  /* 0x000000000000791b */ /* 0x003fe20003800000 */
.L_x_3430:
[----:B------:R-:W-:-:S04]  /*ec50*/  IMAD.MOV.U32 R2, RZ, RZ, R8 ;  /* 0x000000ffff027224 */ /* 0x000fc800078e0008 */
[----:B------:R-:W-:-:S05]  /*ec60*/  IMAD.WIDE.U32 R2, R23, 0x2, R2 ;  /* 0x0000000217027825 */ /* 0x000fca00078e0002 */
[----:B------:R-:W-:Y:S01]  /*ec70*/  @!PT LDS RZ, [RZ] ;  /* 0x00000000fffff984 */ /* 0x000fe20000000800 */
[----:B------:R-:W-:Y:S01]  /*ec80*/  @!PT LDS RZ, [RZ] ;  /* 0x00000000fffff984 */ /* 0x000fe20000000800 */
[----:B------:R-:W-:Y:S01]  /*ec90*/  @!PT LDS RZ, [RZ] ;  /* 0x00000000fffff984 */ /* 0x000fe20000000800 */
[----:B------:R0:W-:Y:S01]  /*eca0*/  LDGSTS.E.BYPASS.LTC128B.128 [R4+0x1400], desc[UR36][R2.64], !P3 ;  /* 0x0140000002047fae */ /* 0x0001e2000d901d64 */
[C---:B------:R-:W-:Y:S02]  /*ecb0*/  ISETP.LT.OR P3, PT, R5.reuse, 0x31, P2 ;  /* 0x000000310500780c */ /* 0x040fe40001761670 */
[----:B------:R-:W-:Y:S01]  /*ecc0*/  MOV R13, R17 ;  /* 0x00000011000d7202 */ /* 0x000fe20000000f00 */
[----:B------:R0:W-:Y:S01]  /*ecd0*/  LDGSTS.E.BYPASS.LTC128B.128 [R4+0x4400], desc[UR36][R2.64+0x80], !P4 ;  /* 0x0440008002047fae */ /* 0x0001e2000e101d64 */
[----:B------:R-:W-:-:S03]  /*ece0*/  ISETP.LT.OR P4, PT, R5, 0x31, P1 ;  /* 0x000000310500780c */ /* 0x000fc60000f81670 */
[----:B------:R0:W-:Y:S01]  /*ecf0*/  LDGSTS.E.BYPASS.LTC128B.128 [R4+0x7400], desc[UR36][R2.64+0x100], !P5 ;  /* 0x0740010002047fae */ /* 0x0001e2000e901d64 */
[----:B------:R-:W-:Y:S01]  /*ed00*/  ISETP.LT.OR P5, PT, R5, 0x31, P0 ;  /* 0x000000310500780c */ /* 0x000fe200007a1670 */
[----:B------:R-:W-:-:S12]  /*ed10*/  IMAD.MOV.U32 R6, RZ, RZ, R14 ;  /* 0x000000ffff067224 */ /* 0x000fd800078e000e */
[----:B0-----:R-:W-:Y:S05]  /*ed20*/  WARPSYNC.COLLECTIVE R15, `(.L_x_3431) ;  /* 0x000000000f087348 */ /* 0x001fea0003c00000 */
[----:B------:R1:W2:Y:S02]  /*ed30*/  SHFL.IDX P6, R14, R13, R12, R11 ;  /* 0x0000000c0d0e7389 */ /* 0x0002a400000c000b */
[----:B012---:R-:W-:Y:S01]  /*ed40*/  ENDCOLLECTIVE ;  /* 0x000000000000791b */ /* 0x007fe20003800000 */
.L_x_3431:
[----:B------:R-:W-:Y:S02]  /*ed50*/  IMAD.MOV.U32 R3, RZ, RZ, R6 ;  /* 0x000000ffff037224 */ /* 0x000fe400078e0006 */
[----:B------:R-:W-:Y:S01]  /*ed60*/  IMAD.MOV.U32 R6, RZ, RZ, RZ ;  /* 0x000000ffff067224 */ /* 0x000fe200078e00ff */
[----:B------:R-:W-:Y:S01]  /*ed70*/  MOV R13, R18 ;  /* 0x00000012000d7202 */ /* 0x000fe20000000f00 */
[----:B------:R-:W-:Y:S02]  /*ed80*/  IMAD.MOV.U32 R12, RZ, RZ, 0x4 ;  /* 0x00000004ff0c7424 */ /* 0x000fe400078e00ff */
[----:B------:R-:W-:-:S07]  /*ed90*/  IMAD.MOV.U32 R2, RZ, RZ, R14 ;  /* 0x000000ffff027224 */ /* 0x000fce00078e000e */
[----:B------:R-:W-:Y:S05]  /*eda0*/  WARPSYNC.COLLECTIVE R15, `(.L_x_3432) ;  /* 0x000000000f087348 */ /* 0x000fea0003c00000 */
[----:B------:R0:W1:Y:S02]  /*edb0*/  SHFL.IDX P6, R14, R13, R12, R11 ;  /* 0x0000000c0d0e7389 */ /* 0x00006400000c000b */
[----:B01----:R-:W-:Y:S01]  /*edc0*/  ENDCOLLECTIVE ;  /* 0x000000000000791b */ /* 0x003fe20003800000 */
.L_x_3432:
[----:B------:R-:W-:-:S05]  /*edd0*/  IMAD.WIDE.U32 R2, R23, 0x2, R2 ;  /* 0x0000000217027825 */ /* 0x000fca00078e0002 */
[----:B------:R-:W-:Y:S01]  /*ede0*/  @!PT LDS RZ, [RZ] ;  /* 0x00000000fffff984 */ /* 0x000fe20000000800 */
[----:B------:R-:W-:Y:S01]  /*edf0*/  @!PT LDS RZ, [RZ] ;  /* 0x00000000fffff984 */ /* 0x000fe20000000800 */
[----:B------:R-:W-:Y:S01]  /*ee00*/  @!PT LDS RZ, [RZ] ;  /* 0x00000000fffff984 */ /* 0x000fe20000000800 */
[----:B------:R0:W-:Y:S01]  /*ee10*/  LDGSTS.E.BYPASS.LTC128B.128 [R4+0x1c00], desc[UR36][R2.64], !P3 ;  /* 0x01c0000002047fae */ /* 0x0001e2000d901d64 */
[----:B------:R-:W-:-:S03]  /*ee20*/  ISETP.LT.OR P3, PT, R5, 0x41, P2 ;  /* 0x000000410500780c */ /* 0x000fc60001761670 */
[----:B------:R0:W-:Y:S01]  /*ee30*/  LDGSTS.E.BYPASS.LTC128B.128 [R4+0x4c00], desc[UR36][R2.64+0x80], !P4 ;  /* 0x04c0008002047fae */ /* 0x0001e2000e101d64 */
[C---:B------:R-:W-:Y:S02]  /*ee40*/  ISETP.LT.OR P4, PT, R5.reuse, 0x41, P1 ;  /* 0x000000410500780c */ /* 0x040fe40000f81670 */
[----:B------:R-:W-:Y:S01]  /*ee50*/  MOV R13, R17 ;  /* 0x00000011000d7202 */ /* 0x000fe20000000f00 */
[----:B------:R0:W-:Y:S01]  /*ee60*/  LDGSTS.E.BYPASS.LTC128B.128 [R4+0x7c00], desc[UR36][R2.64+0x100], !P5 ;  /* 0x07c0010002047fae */ /* 0x0001e2000e901d64 */
[----:B------:R-:W-:Y:S01]  /*ee70*/  ISETP.LT.OR P5, PT, R5, 0x41, P0 ;  /* 0x000000410500780c */ /* 0x000fe200007a1670 */
[----:B------:R-:W-:-:S12]  /*ee80*/  IMAD.MOV.U32 R7, RZ, RZ, R14 ;  /* 0x000000ffff077224 */ /* 0x000fd800078e000e */
[----:B0-----:R-:W-:Y:S05]  /*ee90*/  WARPSYNC.COLLECTIVE R15, `(.L_x_3433) ;  /* 0x000000000f087348 */ /* 0x001fea0003c00000 */
[----:B------:R1:W2:Y:S02]  /*eea0*/  SHFL.IDX P6, R14, R13, R12, R11 ;  /* 0x0000000c0d0e7389 */ /* 0x0002a400000c000b */
[----:B012---:R-:W-:Y:S01]  /*eeb0*/  ENDCOLLECTIVE ;  /* 0x000000000000791b */ /* 0x007fe20003800000 */
.L_x_3433:
[----:B------:R-:W-:Y:S01]  /*eec0*/  MOV R3, R7 ;  /* 0x0000000700037202 */ /* 0x000fe20000000f00 */
[----:B------:R-:W-:Y:S02]  /*eed0*/  IMAD.MOV.U32 R13, RZ, RZ, R18 ;  /* 0x000000ffff0d7224 */ /* 0x000fe400078e0012 */
[----:B------:R-:W-:Y:S02]  /*eee0*/  IMAD.MOV.U32 R12, RZ, RZ, 0x5 ;  /* 0x00000005ff0c7424 */ /* 0x000fe400078e00ff */
[----:B------:R-:W-:-:S07]  /*eef0*/  IMAD.MOV.U32 R8, RZ, RZ, R14 ;  /* 0x000000ffff087224 */ /* 0x000fce00078e000e */
[----:B------:R-:W-:Y:S05]  /*ef00*/  WARPSYNC.COLLECTIVE R15, `(.L_x_3434) ;  /* 0x000000000f087348 */ /* 0x000fea0003c00000 */
[----:B------:R0:W1:Y:S02]  /*ef10*/  SHFL.IDX P6, R14, R13, R12, R11 ;  /* 0x0000000c0d0e7389 */ /* 0x00006400000c000b */
[----:B01----:R-:W-:Y:S01]  /*ef20*/  ENDCOLLECTIVE ;  /* 0x000000000000791b */ /* 0x003fe20003800000 */
.L_x_3434:
[----:B------:R-:W-:-:S04]  /*ef30*/  IMAD.MOV.U32 R2, RZ, RZ, R8 ;  /* 0x000000ffff027224 */ /* 0x000fc800078e0008 */
[----:B------:R-:W-:-:S05]  /*ef40*/  IMAD.WIDE.U32 R2, R23, 0x2, R2 ;  /* 0x0000000217027825 */ /* 0x000fca00078e0002 */
[----:B------:R-:W-:Y:S01]  /*ef50*/  @!PT LDS RZ, [RZ] ;  /* 0x00000000fffff984 */ /* 0x000fe20000000800 */
[----:B------:R-:W-:Y:S01]  /*ef60*/  @!PT LDS RZ, [RZ] ;  /* 0x00000000fffff984 */ /* 0x000fe20000000800 */
[----:B------:R-:W-:Y:S01]  /*ef70*/  @!PT LDS RZ, [RZ] ;  /* 0x00000000fffff984 */ /* 0x000fe20000000800 */
[----:B------:R0:W-:Y:S01]  /*ef80*/  LDGSTS.E.BYPASS.LTC128B.128 [R4+0x2400], desc[UR36][R2.64], !P3 ;  /* 0x0240000002047fae */ /* 0x0001e2000d901d64 */
[----:B------:R-:W-:-:S03]  /*ef90*/  IMAD.MOV.U32 R13, RZ, RZ, R17 ;  /* 0x000000ffff0d7224 */ /* 0x000fc600078e0011 */
[----:B------:R0:W-:Y:S04]  /*efa0*/  LDGSTS.E.BYPASS.LTC128B.128 [R4+0x5400], desc[UR36][R2.64+0x80], !P4 ;  /* 0x0540008002047fae */ /* 0x0001e8000e101d64 */
[----:B------:R0:W-:Y:S01]  /*efb0*/  LDGSTS.E.BYPASS.LTC128B.128 [R4+0x8400], desc[UR36][R2.64+0x100], !P5 ;  /* 0x0840010002047fae */ /* 0x0001e2000e901d64 */
[----:B------:R-:W-:-:S07]  /*efc0*/  MOV R18, R14 ;  /* 0x0000000e00127202 */ /* 0x000fce0000000f00 */
[----:B0-----:R-:W-:Y:S05]  /*efd0*/  WARPSYNC.COLLECTIVE R15, `(.L_x_3435) ;  /* 0x000000000f087348 */ /* 0x001fea0003c00000 */
[----:B------:R1:W2:Y:S02]  /*efe0*/  SHFL.IDX P6, R14, R13, R12, R11 ;  /* 0x0000000c0d0e7389 */ /* 0x0002a400000c000b */
[----:B012---:R-:W-:Y:S01]  /*eff0*/  ENDCOLLECTIVE ;  /* 0x000000000000791b */ /* 0x007fe20003800000 */
.L_x_3435:
[----:B------:R-:W-:Y:S05]  /*f000*/  BRA `(.L_x_3436) ;  /* 0xffffffcc00307947 */ /* 0x000fea000383ffff */
.L_x_3346:
[----:B0-----:R0:W1:Y:S02]  /*f010*/  SYNCS.PHASECHK.TRANS64.TRYWAIT P0, [R7+URZ+0x30820], R6 ;  /* 0x03082006070075a7 */ /* 0x001064000800017f */
[----:B-1----:R-:W-:Y:S05]  /*f020*/  @!P0 NANOSLEEP.SYNCS 0x989680 ;  /* 0x009896800000895d */ /* 0x002fea0003900000 */
[----:B------:R-:W1:Y:S02]  /*f030*/  @!P0 SYNCS.PHASECHK.TRANS64 P0, [R7+URZ+0x30820], R6 ;  /* 0x03082006070085a7 */ /* 0x000e64000800007f */
[----:B-1----:R-:W-:Y:S05]  /*f040*/  @!P0 BRA `(.L_x_3346) ;  /* 0xfffffffc00f08947 */ /* 0x002fea000383ffff */
[----:B------:R-:W-:Y:S05]  /*f050*/  BRA `(.L_x_3437) ;  /* 0xffffffcc00ac7947 */ /* 0x000fea000383ffff */
.L_x_3347:
        /* <DEDUP_REMOVED lines=11> */
.L_x_3439:
[----:B------:R-:W-:Y:S05]  /*f110*/  BSYNC B0 ;  /* 0x0000000000007941 */ /* 0x000fea0003800000 */
.L_x_3438:
[----:B------:R-:W-:Y:S05]  /*f120*/  BRA `(.L_x_3440) ;  /* 0xffffffcc00907947 */ /* 0x000fea000383ffff */
.L_x_3348:
[----:B------:R-:W-:Y:S01]  /*f130*/  BSSY B0, `(.L_x_3441) ;  /* 0x0000006000007945 */ /* 0x000fe20003800000 */
[----:B------:R-:W-:-:S07]  /*f140*/  IMAD.MOV.U32 R15, RZ, RZ, -0x1 ;  /* 0xffffffffff0f7424 */ /* 0x000fce00078e00ff */
[----:B01---5:R-:W-:Y:S05]  /*f150*/  WARPSYNC.COLLECTIVE R15, `(.L_x_3442) ;  /* 0x000000000f0c7348 */ /* 0x023fea0003c00000 */
[----:B------:R-:W-:Y:S02]  /*f160*/  ELECT P6, UR62, PT ;  /* 0x00000000003e782f */ /* 0x000fe400038c0000 */
[----:B------:R-:W-:Y:S01]  /*f170*/  MOV R14, UR62 ;  /* 0x0000003e000e7c02 */ /* 0x000fe20008000f00 */
[----:B01---5:R-:W-:Y:S10]  /*f180*/  ENDCOLLECTIVE ;  /* 0x000000000000791b */ /* 0x023ff40003800000 */
.L_x_3442:
[----:B------:R-:W-:Y:S05]  /*f190*/  BSYNC B0 ;  /* 0x0000000000007941 */ /* 0x000fea0003800000 */
.L_x_3441:
[----:B------:R-:W-:Y:S05]  /*f1a0*/  BRA `(.L_x_3443) ;  /* 0xffffffcc00847947 */ /* 0x000fea000383ffff */
.L_x_3350:
[----:B-1----:R1:W2:Y:S02]  /*f1b0*/  SYNCS.PHASECHK.TRANS64.TRYWAIT P1, [R5+URZ+0x30840], R2 ;  /* 0x03084002050075a7 */ /* 0x0022a4000802017f */
[----:B--2---:R-:W-:Y:S05]  /*f1c0*/  @!P1 NANOSLEEP.SYNCS 0x989680 ;  /* 0x009896800000995d */ /* 0x004fea0003900000 */
[----:B------:R-:W2:Y:S02]  /*f1d0*/  @!P1 SYNCS.PHASECHK.TRANS64 P1, [R5+URZ+0x30840], R2 ;  /* 0x03084002050095a7 */ /* 0x000ea4000802007f */
[----:B--2---:R-:W-:Y:S05]  /*f1e0*/  @!P1 BRA `(.L_x_3350) ;  /* 0xfffffffc00f09947 */ /* 0x004fea000383ffff */
[----:B------:R-:W-:Y:S05]  /*f1f0*/  BRA `(.L_x_3444) ;  /* 0xffffffcc00ac7947 */ /* 0x000fea000383ffff */
.L_x_3352:
[----:B0-----:R0:W2:Y:S02]  /*f200*/  SYNCS.PHASECHK.TRANS64.TRYWAIT P1, [R7+URZ+0x30840], R0 ;  /* 0x03084000070075a7 */ /* 0x0010a4000802017f */
[----:B--2---:R-:W-:Y:S05]  /*f210*/  @!P1 NANOSLEEP.SYNCS 0x989680 ;  /* 0x009896800000995d */ /* 0x004fea0003900000 */
[----:B------:R-:W2:Y:S02]  /*f220*/  @!P1 SYNCS.PHASECHK.TRANS64 P1, [R7+URZ+0x30840], R0 ;  /* 0x03084000070095a7 */ /* 0x000ea4000802007f */
[----:B--2---:R-:W-:Y:S05]  /*f230*/  @!P1 BRA `(.L_x_3352) ;  /* 0xfffffffc00f09947 */ /* 0x004fea000383ffff */
[----:B------:R-:W-:Y:S05]  /*f240*/  BRA `(.L_x_3445) ;  /* 0xffffffcc00b87947 */ /* 0x000fea000383ffff */
.L_x_3354:
[----:B--2---:R2:W3:Y:S02]  /*f250*/  SYNCS.PHASECHK.TRANS64.TRYWAIT P1, [R5+URZ+0x30860], R2 ;  /* 0x03086002050075a7 */ /* 0x0044e4000802017f */
[----:B---3--:R-:W-:Y:S05]  /*f260*/  @!P1 NANOSLEEP.SYNCS 0x989680 ;  /* 0x009896800000995d */ /* 0x008fea0003900000 */
[----:B------:R-:W3:Y:S02]  /*f270*/  @!P1 SYNCS.PHASECHK.TRANS64 P1, [R5+URZ+0x30860], R2 ;  /* 0x03086002050095a7 */ /* 0x000ee4000802007f */
[----:B---3--:R-:W-:Y:S05]  /*f280*/  @!P1 BRA `(.L_x_3354) ;  /* 0xfffffffc00f09947 */ /* 0x008fea000383ffff */
[----:B------:R-:W-:Y:S05]  /*f290*/  BRA `(.L_x_3446) ;  /* 0xffffffcc00b47947 */ /* 0x000fea000383ffff */
.L_x_3447:
        /* <DEDUP_REMOVED lines=14> */
.L_x_15964:


//--------------------- .text._ZN7cutlass13device_kernelIN5flash11enable_sm90INS1_16FlashAttnFwdSm90INS1_25CollectiveMainloopFwdSm90ILi2EN4cute5tupleIJNS5_1CILi1EEES8_S8_EEENS6_IJNS7_ILi128EEENS7_ILi96EEENS7_ILi192EEEEEELi192ENS_10bfloat16_tEfNS_4arch4Sm90ELb0ELb0ELb0ELb1ELb1ELb0ELb0ELb1ELb1ELb1ELb1ELb0EEENS1_21CollectiveEpilogueFwdINS6_IJSA_SC_SB_EEES9_SE_SG_Li256ELb1ELb1ELb1ELb0EEENS1_36VarlenDynamicPersistentTileSchedulerILi128ELi96ELi256ELi128ELb1ELb1ELb1ELb0ELb1ELb1EEEEEEEEEvNT_6ParamsE --------------------------
	.section	.text._ZN7cutlass13device_kernelIN5flash11enable_sm90INS1_16FlashAttnFwdSm90INS1_25CollectiveMainloopFwdSm90ILi2EN4cute5tupleIJNS5_1CILi1EEES8_S8_EEENS6_IJNS7_ILi128EEENS7_ILi96EEENS7_ILi192EEEEEELi192ENS_10bfloat16_tEfNS_4arch4Sm90ELb0ELb0ELb0ELb1ELb1ELb0ELb0ELb1ELb1ELb1ELb1ELb0EEENS1_21CollectiveEpilogueFwdINS6_IJSA_SC_SB_EEES9_SE_SG_Li256ELb1ELb1ELb1ELb0EEENS1_36VarlenDynamicPersistentTileSchedulerILi128ELi96ELi256ELi128ELb1ELb1ELb1ELb0ELb1ELb1EEEEEEEEEvNT_6ParamsE,"ax",@progbits
	.align	128
.text._ZN7cutlass13device_kernelIN5flash11enable_sm90INS1_16FlashAttnFwdSm90INS1_25CollectiveMainloopFwdSm90ILi2EN4cute5tupleIJNS5_1CILi1EEES8_S8_EEENS6_IJNS7_ILi128EEENS7_ILi96EEENS7_ILi192EEEEEELi192ENS_10bfloat16_tEfNS_4arch4Sm90ELb0ELb0ELb0ELb1ELb1ELb0ELb0ELb1ELb1ELb1ELb1ELb0EEENS1_21CollectiveEpilogueFwdINS6_IJSA_SC_SB_EEES9_SE_SG_Li256ELb1ELb1ELb1ELb0EEENS1_36VarlenDynamicPersistentTileSchedulerILi128ELi96ELi256ELi128ELb1ELb1ELb1ELb0ELb1ELb1EEEEEEEEEvNT_6ParamsE:
        .type           _ZN7cutlass13device_kernelIN5flash11enable_sm90INS1_16FlashAttnFwdSm90INS1_25CollectiveMainloopFwdSm90ILi2EN4cute5tupleIJNS5_1CILi1EEES8_S8_EEENS6_IJNS7_ILi128EEENS7_ILi96EEENS7_ILi192EEEEEELi192ENS_10bfloat16_tEfNS_4arch4Sm90ELb0ELb0ELb0ELb1ELb1ELb0ELb0ELb1ELb1ELb1ELb1ELb0EEENS1_21CollectiveEpilogueFwdINS6_IJSA_SC_SB_EEES9_SE_SG_Li256ELb1ELb1ELb1ELb0EEENS1_36VarlenDynamicPersistentTileSchedulerILi128ELi96ELi256ELi128ELb1ELb1ELb1ELb0ELb1ELb1EEEEEEEEEvNT_6ParamsE,@function
        .size           _ZN7cutlass13device_kernelIN5flash11enable_sm90INS1_16FlashAttnFwdSm90INS1_25CollectiveMainloopFwdSm90ILi2EN4cute5tupleIJNS5_1CILi1EEES8_S8_EEENS6_IJNS7_ILi128EEENS7_ILi96EEENS7_ILi192EEEEEELi192ENS_10bfloat16_tEfNS_4arch4Sm90ELb0ELb0ELb0ELb1ELb1ELb0ELb0ELb1ELb1ELb1ELb1ELb0EEENS1_21CollectiveEpilogueFwdINS6_IJSA_SC_SB_EEES9_SE_SG_Li256ELb1ELb1ELb1ELb0EEENS1_36VarlenDynamicPersistentTileSchedulerILi128ELi96ELi256ELi128ELb1ELb1ELb1ELb0ELb1ELb1EEEEEEEEEvNT_6ParamsE,(.L_x_15965 - _ZN7cutlass13device_kernelIN5flash11enable_sm90INS1_16FlashAttnFwdSm90INS1_25CollectiveMainloopFwdSm90ILi2EN4cute5tupleIJNS5_1CILi1EEES8_S8_EEENS6_IJNS7_ILi128EEENS7_ILi96EEENS7_ILi192EEEEEELi192ENS_10bfloat16_tEfNS_4arch4Sm90ELb0ELb0ELb0ELb1ELb1ELb0ELb0ELb1ELb1ELb1ELb1ELb0EEENS1_21CollectiveEpilogueFwdINS6_IJSA_SC_SB_EEES9_SE_SG_Li256ELb1ELb1ELb1ELb0EEENS1_36VarlenDynamicPersistentTileSchedulerILi128ELi96ELi256ELi128ELb1ELb1ELb1ELb0ELb1ELb1EEEEEEEEEvNT_6ParamsE)
        .other          _ZN7cutlass13device_kernelIN5flash11enable_sm90INS1_16FlashAttnFwdSm90INS1_25CollectiveMainloopFwdSm90ILi2EN4cute5tupleIJNS5_1CILi1EEES8_S8_EEENS6_IJNS7_ILi128EEENS7_ILi96EEENS7_ILi192EEEEEELi192ENS_10bfloat16_tEfNS_4arch4Sm90ELb0ELb0ELb0ELb1ELb1ELb0ELb0ELb1ELb1ELb1ELb1ELb0EEENS1_21CollectiveEpilogueFwdINS6_IJSA_SC_SB_EEES9_SE_SG_Li256ELb1ELb1ELb1ELb0EEENS1_36VarlenDynamicPersistentTileSchedulerILi128ELi96ELi256ELi128ELb1ELb1ELb1ELb0ELb1ELb1EEEEEEEEEvNT_6ParamsE,@"STO_CUDA_ENTRY STV_DEFAULT"
_ZN7cutlass13device_kernelIN5flash11enable_sm90INS1_16FlashAttnFwdSm90INS1_25CollectiveMainloopFwdSm90ILi2EN4cute5tupleIJNS5_1CILi1EEES8_S8_EEENS6_IJNS7_ILi128EEENS7_ILi96EEENS7_ILi192EEEEEELi192ENS_10bfloat16_tEfNS_4arch4Sm90ELb0ELb0ELb0ELb1ELb1ELb0ELb0ELb1ELb1ELb1ELb1ELb0EEENS1_21CollectiveEpilogueFwdINS6_IJSA_SC_SB_EEES9_SE_SG_Li256ELb1ELb1ELb1ELb0EEENS1_36VarlenDynamicPersistentTileSchedulerILi128ELi96ELi256ELi128ELb1ELb1ELb1ELb0ELb1ELb1EEEEEEEEEvNT_6ParamsE:
        /* <DEDUP_REMOVED lines=45> */
.L_x_3448:
        /* <DEDUP_REMOVED lines=22> */
.L_x_3449:
        /* <DEDUP_REMOVED lines=18> */
.L_x_3450:
        /* <DEDUP_REMOVED lines=22> */
.L_x_3451:
        /* <DEDUP_REMOVED lines=23> */
.L_x_3452:
        /* <DEDUP_REMOVED lines=10> */
.L_x_3454:
        /* <DEDUP_REMOVED lines=20> */
[----:B------:R-:W-:Y:S02]  /*0a00*/  SHF.R.S32.HI R0, RZ, 0x1f, R12 ;  /* 0x0000001fff007819 */ /* 0x000fe4000001140c */
[----:B------:R-:W-:Y:S02]  /*0a10*/  R2UR UR5, R10 ;  /* 0x000000000a0572ca */ /* 0x000fe400000e0000 */
[----:B0-----:R-:W-:-:S02]  /*0a20*/  LEA.HI R3, R0, R12, RZ, 0x4 ;  /* 0x0000000c00037211 */ /* 0x001fc400078f20ff */
[CC--:B------:R-:W-:Y:S02]  /*0a30*/  LEA.HI R4, R0.reuse, R12.reuse, RZ, 0x5 ;  /* 0x0000000c00047211 */ /* 0x0c0fe400078f28ff */
[----:B------:R-:W-:Y:S02]  /*0a40*/  SHF.R.S32.HI R6, RZ, 0x4, R3 ;  /* 0x00000004ff067819 */ /* 0x000fe40000011403 */
[----:B------:R-:W-:Y:S01]  /*0a50*/  LEA.HI R11, R0, R12, RZ, 0x2 ;  /* 0x0000000c000b7211 */ /* 0x000fe200078f10ff */
[----:B------:R-:W-:Y:S01]  /*0a60*/  IMAD.SHL.U32 R5, R4, 0x20, RZ ;  /* 0x0000002004057824 */ /* 0x000fe200078e00ff */
[C---:B------:R-:W-:Y:S02]  /*0a70*/  LOP3.LUT R4, R3.reuse, 0x3fffff0, RZ, 0xc0, !PT ;  /* 0x03fffff003047812 */ /* 0x040fe400078ec0ff */
[----:B------:R-:W-:Y:S02]  /*0a80*/  LEA.HI R3, R3, R6, RZ, 0x1 ;  /* 0x0000000603037211 */ /* 0x000fe400078f08ff */
[----:B------:R-:W-:Y:S01]  /*0a90*/  LOP3.LUT R5, R5, 0xfffffc00, RZ, 0xc0, !PT ;  /* 0xfffffc0005057812 */ /* 0x000fe200078ec0ff */
[----:B------:R-:W-:Y:S01]  /*0aa0*/  IMAD.IADD R4, R12, 0x1, -R4 ;  /* 0x000000010c047824 */ /* 0x000fe200078e0a04 */
[----:B------:R-:W-:-:S02]  /*0ab0*/  LOP3.LUT R3, R3, 0x1ffffffe, RZ, 0xc0, !PT ;  /* 0x1ffffffe03037812 */ /* 0x000fc400078ec0ff */
[----:B------:R-:W-:Y:S01]  /*0ac0*/  LOP3.LUT R11, R11, 0xfffffffc, RZ, 0xc0, !PT ;  /* 0xfffffffc0b0b7812 */ /* 0x000fe200078ec0ff */
[----:B------:R-:W-:Y:S02]  /*0ad0*/  IMAD R4, R4, 0x40, R5 ;  /* 0x0000004004047824 */ /* 0x000fe400078e0205 */
[----:B------:R-:W-:Y:S02]  /*0ae0*/  IMAD.IADD R3, R6, 0x1, -R3 ;  /* 0x0000000106037824 */ /* 0x000fe400078e0a03 */
[----:B------:R-:W-:Y:S02]  /*0af0*/  IMAD.IADD R11, R12, 0x1, -R11 ;  /* 0x000000010c0b7824 */ /* 0x000fe400078e0a0b */
[----:B------:R-:W-:-:S03]  /*0b00*/  IMAD R3, R3, 0x8, R4 ;  /* 0x0000000803037824 */ /* 0x000fc600078e0204 */
[----:B------:R-:W-:Y:S02]  /*0b10*/  LEA.HI R5, R11, R11, RZ, 0x1 ;  /* 0x0000000b0b057211 */ /* 0x000fe400078f08ff */
[----:B------:R0:W-:Y:S02]  /*0b20*/  STL [R1+0x24], R3 ;  /* 0x0000240301007387 */ /* 0x0001e40000100800 */
[----:B------:R-:W-:-:S05]  /*0b30*/  LOP3.LUT R4, R5, 0x1ffffffe, RZ, 0xc0, !PT ;  /* 0x1ffffffe05047812 */ /* 0x000fca00078ec0ff */
[----:B------:R-:W-:Y:S01]  /*0b40*/  IMAD.IADD R4, R11, 0x1, -R4 ;  /* 0x000000010b047824 */ /* 0x000fe200078e0a04 */
[----:B--2---:R-:W-:Y:S02]  /*0b50*/  R2UR UR4, R2 ;  /* 0x00000000020472ca */ /* 0x004fe400000e0000 */
[CC--:B------:R-:W-:Y:S02]  /*0b60*/  LEA.HI R2, R0.reuse, R12.reuse, RZ, 0x7 ;  /* 0x0000000c00027211 */ /* 0x0c0fe400078f38ff */
[----:B------:R-:W-:Y:S02]  /*0b70*/  LEA.HI R0, R0, R12, RZ, 0x3 ;  /* 0x0000000c00007211 */ /* 0x000fe400078f18ff */
[----:B------:R-:W-:Y:S02]  /*0b80*/  LOP3.LUT R216, R2, 0xffffff80, RZ, 0xc0, !PT ;  /* 0xffffff8002d87812 */ /* 0x000fe400078ec0ff */
[----:B------:R-:W-:Y:S02]  /*0b90*/  SHF.R.S32.HI R13, RZ, 0x7, R2 ;  /* 0x00000007ff0d7819 */ /* 0x000fe40000011402 */
[----:B------:R-:W-:Y:S01]  /*0ba0*/  LOP3.LUT R16, R0, 0xfffffff8, RZ, 0xc0, !PT ;  /* 0xfffffff800107812 */ /* 0x000fe200078ec0ff */
[----:B------:R-:W-:Y:S01]  /*0bb0*/  IMAD.IADD R216, R12, 0x1, -R216 ;  /* 0x000000010cd87824 */ /* 0x000fe200078e0ad8 */
[----:B------:R-:W-:Y:S01]  /*0bc0*/  LEA.HI R2, R2, R13, RZ, 0x1 ;  /* 0x0000000d02027211 */ /* 0x000fe200078f08ff */
[----:B------:R-:W-:Y:S01]  /*0bd0*/  ULOP3.LUT UR4, UR4, 0x1, URZ, 0xfc, !UPT ;  /* 0x0000000104047892 */ /* 0x000fe2000f8efc3f */
[----:B------:R-:W-:Y:S01]  /*0be0*/  SHF.R.S32.HI R213, RZ, 0x3, R0 ;  /* 0x00000003ffd57819 */ /* 0x000fe20000011400 */
[----:B------:R-:W-:Y:S01]  /*0bf0*/  IMAD.IADD R16, R12, 0x1, -R16 ;  /* 0x000000010c107824 */ /* 0x000fe200078e0a10 */
[----:B------:R-:W-:-:S02]  /*0c00*/  SHF.R.S32.HI R7, RZ, 0x1f, R216 ;  /* 0x0000001fff077819 */ /* 0x000fc400000114d8 */
[----:B------:R-:W-:Y:S02]  /*0c10*/  LOP3.LUT R2, R2, 0x3fffffe, RZ, 0xc0, !PT ;  /* 0x03fffffe02027812 */ /* 0x000fe400078ec0ff */
[CC--:B------:R-:W-:Y:S02]  /*0c20*/  LEA.HI R8, R7.reuse, R216.reuse, RZ, 0x2 ;  /* 0x000000d807087211 */ /* 0x0c0fe400078f10ff */
[----:B------:R-:W-:Y:S01]  /*0c30*/  LEA.HI R7, R7, R216, RZ, 0x5 ;  /* 0x000000d807077211 */ /* 0x000fe200078f28ff */
[----:B------:R-:W-:Y:S01]  /*0c40*/  IMAD.IADD R2, R13, 0x1, -R2 ;  /* 0x000000010d027824 */ /* 0x000fe200078e0a02 */
[--C-:B------:R-:W-:Y:S02]  /*0c50*/  SHF.R.S32.HI R9, RZ, 0x2, R8.reuse ;  /* 0x00000002ff097819 */ /* 0x100fe40000011408 */
[----:B------:R-:W-:Y:S02]  /*0c60*/  SHF.R.S32.HI R10, RZ, 0x1f, R8 ;  /* 0x0000001fff0a7819 */ /* 0x000fe40000011408 */
[----:B0-----:R-:W-:-:S02]  /*0c70*/  LOP3.LUT R3, R8, 0x7ffffffc, RZ, 0xc0, !PT ;  /* 0x7ffffffc08037812 */ /* 0x001fc400078ec0ff */
[----:B------:R-:W-:Y:S02]  /*0c80*/  LEA.HI R10, R10, R9, RZ, 0x3 ;  /* 0x000000090a0a7211 */ /* 0x000fe400078f18ff */
[----:B------:R-:W-:Y:S01]  /*0c90*/  SHF.R.S32.HI R7, RZ, 0x5, R7 ;  /* 0x00000005ff077819 */ /* 0x000fe20000011407 */
[----:B------:R-:W-:Y:S01]  /*0ca0*/  IMAD.IADD R3, R216, 0x1, -R3 ;  /* 0x00000001d8037824 */ /* 0x000fe200078e0a03 */
[----:B------:R-:W-:-:S03]  /*0cb0*/  LOP3.LUT R10, R10, 0xfffffff8, RZ, 0xc0, !PT ;  /* 0xfffffff80a0a7812 */ /* 0x000fc600078ec0ff */
[----:B------:R-:W-:Y:S02]  /*0cc0*/  IMAD.SHL.U32 R17, R3, 0x2, RZ ;  /* 0x0000000203117824 */ /* 0x000fe400078e00ff */
[----:B------:R-:W-:Y:S02]  /*0cd0*/  IMAD.IADD R10, R9, 0x1, -R10 ;  /* 0x00000001090a7824 */ /* 0x000fe400078e0a0a */
[C---:B------:R-:W-:Y:S01]  /*0ce0*/  VIADD R208, R17.reuse, 0x38 ;  /* 0x0000003811d07836 */ /* 0x040fe20000000000 */
[----:B------:R-:W-:Y:S01]  /*0cf0*/  IADD3 R198, R17, 0x88, RZ ;  /* 0x0000008811c67810 */ /* 0x000fe20007ffe0ff */
[----:B------:R-:W-:Y:S02]  /*0d00*/  IMAD R7, R7, 0x10, R10 ;  /* 0x0000001007077824 */ /* 0x000fe400078e020a */
[C---:B------:R-:W-:Y:S01]  /*0d10*/  VIADD R205, R17.reuse, 0x50 ;  /* 0x0000005011cd7836 */ /* 0x040fe20000000000 */
[----:B------:R-:W-:Y:S01]  /*0d20*/  SHF.R.S32.HI R0, RZ, 0x1f, R208 ;  /* 0x0000001fff007819 */ /* 0x000fe200000114d0 */
[----:B------:R-:W-:Y:S01]  /*0d30*/  IMAD R5, R2, 0x40, R7 ;  /* 0x0000004002057824 */ /* 0x000fe200078e0207 */
[----:B------:R-:W-:Y:S01]  /*0d40*/  MOV R2, UR4 ;  /* 0x0000000400027c02 */ /* 0x000fe20008000f00 */
[C---:B------:R-:W-:Y:S01]  /*0d50*/  VIADD R210, R17.reuse, 0x8 ;  /* 0x0000000811d27836 */ /* 0x040fe20000000000 */
[----:B------:R-:W-:Y:S01]  /*0d60*/  SHF.R.S32.HI R0, RZ, 0x1f, R205 ;  /* 0x0000001fff007819 */ /* 0x000fe200000114cd */
[----:B------:R-:W-:Y:S01]  /*0d70*/  IMAD R0, R4, 0x8, R5 ;  /* 0x0000000804007824 */ /* 0x000fe200078e0205 */
[----:B------:R-:W-:Y:S01]  /*0d80*/  STL [R1+0x1c], R5 ;  /* 0x00001c0501007387 */ /* 0x000fe20000100800 */
[C---:B------:R-:W-:Y:S01]  /*0d90*/  VIADD R209, R17.reuse, 0x30 ;  /* 0x0000003011d17836 */ /* 0x040fe20000000000 */
[----:B------:R-:W-:Y:S01]  /*0da0*/  UMOV UR4, URZ ;  /* 0x0000003f00047c82 */ /* 0x000fe20008000000 */
        /* <DEDUP_REMOVED lines=11> */
[----:B0-----:R-:W-:Y:S01]  /*0e60*/  SHF.R.S32.HI R2, RZ, 0x1f, R209 ;  /* 0x0000001fff027819 */ /* 0x001fe200000114d1 */
        /* <DEDUP_REMOVED lines=16> */
[----:B------:R-:W-:Y:S01]  /*0f70*/  IMAD.U32 R215, RZ, RZ, UR4 ;  /* 0x00000004ffd77e24 */ /* 0x000fe2000f8e00ff */
[----:B------:R-:W-:Y:S01]  /*0f80*/  SHF.R.S32.HI R221, RZ, 0x1f, R196 ;  /* 0x0000001fffdd7819 */ /* 0x000fe200000114c4 */
[C---:B------:R-:W-:Y:S01]  /*0f90*/  VIADD R22, R17.reuse, 0x10 ;  /* 0x0000001011167836 */ /* 0x040fe20000000000 */
[----:B------:R-:W-:Y:S01]  /*0fa0*/  SHF.R.S32.HI R220, RZ, 0x1f, R195 ;  /* 0x0000001fffdc7819 */ /* 0x000fe200000114c3 */
[----:B------:R-:W-:Y:S01]  /*0fb0*/  VIADD R19, R17, 0x28 ;  /* 0x0000002811137836 */ /* 0x000fe20000000000 */
[----:B------:R-:W-:-:S02]  /*0fc0*/  SHF.R.S32.HI R219, RZ, 0x1f, R194 ;  /* 0x0000001fffdb7819 */ /* 0x000fc400000114c2 */
[----:B------:R-:W-:Y:S02]  /*0fd0*/  SHF.R.S32.HI R218, RZ, 0x1f, R193 ;  /* 0x0000001fffda7819 */ /* 0x000fe400000114c1 */
[----:B-1----:R-:W-:-:S07]  /*0fe0*/  SHF.R.S32.HI R217, RZ, 0x1f, R192 ;  /* 0x0000001fffd97819 */ /* 0x002fce00000114c0 */
.L_x_3504:
[----:B------:R-:W-:Y:S01]  /*0ff0*/  ULDC.64 UR8, c[0x0][0xc88] ;  /* 0x0003220000087ab9 */ /* 0x000fe20000000a00 */
[----:B------:R-:W-:Y:S01]  /*1000*/  ULDC.64 UR10, c[0x0][0xa20] ;  /* 0x00028800000a7ab9 */ /* 0x000fe20000000a00 */
[----:B------:R-:W-:Y:S02]  /*1010*/  UIMAD.WIDE UR8, UR7, 0x4, UR8 ;  /* 0x00000004070878a5 */ /* 0x000fe4000f8e0208 */
[----:B------:R-:W-:Y:S01]  /*1020*/  UISETP.NE.U32.AND UP1, UPT, UR10, URZ, UPT ;  /* 0x0000003f0a00728c */ /* 0x000fe2000bf25070 */
[----:B------:R-:W-:-:S03]  /*1030*/  ULDC UR7, c[0x0][0x2f0] ;  /* 0x0000bc0000077ab9 */ /* 0x000fc60000000800 */
[----:B0-23--:R-:W-:Y:S02]  /*1040*/  IMAD.U32 R2, RZ, RZ, UR8 ;  /* 0x00000008ff027e24 */ /* 0x00dfe4000f8e00ff */
        /* <DEDUP_REMOVED lines=18> */
[----:B-1----:R-:W-:Y:S01]  /*1170*/  IMAD.U32 R4, RZ, RZ, UR10 ;  /* 0x0000000aff047e24 */ /* 0x002fe2000f8e00ff */
[----:B------:R-:W-:Y:S02]  /*1180*/  ULDC UR4, c[0x0][0x424] ;  /* 0x0001090000047ab9 */ /* 0x000fe40000000800 */
[----:B------:R-:W-:Y:S01]  /*1190*/  IMAD.U32 R5, RZ, RZ, UR11 ;  /* 0x0000000bff057e24 */ /* 0x000fe2000f8e00ff */
[----:B------:R-:W2:Y:S04]  /*11a0*/  @P0 LDG.E R2, desc[UR36][R2.64] ;  /* 0x0000002402020981 */ /* 0x000ea8000c1e1900 */
[----:B------:R-:W3:Y:S01]  /*11b0*/  @P1 LDG.E R4, desc[UR36][R4.64] ;  /* 0x0000002404041981 */ /* 0x000ee2000c1e1900 */
[----:B------:R-:W-:Y:S01]  /*11c0*/  UISETP.NE.U32.AND UP0, UPT, UR8, URZ, UPT ;  /* 0x0000003f0800728c */ /* 0x000fe2000bf05070 */
[----:B------:R-:W-:Y:S01]  /*11d0*/  IMAD.U32 R212, RZ, RZ, UR6 ;  /* 0x00000006ffd47e24 */ /* 0x000fe2000f8e00ff */
[----:B------:R-:W-:Y:S01]  /*11e0*/  UMOV UR41, URZ ;  /* 0x0000003f00297c82 */ /* 0x000fe20008000000 */
[----:B------:R-:W-:-:S02]  /*11f0*/  ULOP3.LUT UR8, UR5, 0xff000000, URZ, 0xc0, !UPT ;  /* 0xff00000005087892 */ /* 0x000fc4000f8ec03f */
[----:B------:R-:W-:-:S04]  /*1200*/  UISETP.NE.AND.EX UP0, UPT, UR9, URZ, UPT, UP0 ;  /* 0x0000003f0900728c */ /* 0x000fc8000bf05300 */
[----:B------:R-:W-:-:S04]  /*1210*/  USEL UR4, UR4, 0x1, UP0 ;  /* 0x0000000104047887 */ /* 0x000fc80008000000 */
[----:B------:R-:W-:Y:S01]  /*1220*/  UIMAD UR4, UR4, UR7, URZ ;  /* 0x00000007040472a4 */ /* 0x000fe2000f8e023f */
[----:B--2---:R-:W-:-:S06]  /*1230*/  @P0 R2UR UR41, R2 ;  /* 0x00000000022902ca */ /* 0x004fcc00000e0000 */
[----:B---3--:R-:W-:Y:S01]  /*1240*/  @P1 R2UR UR4, R4 ;  /* 0x00000000040412ca */ /* 0x008fe200000e0000 */
[----:B----45:R-:W-:-:S14]  /*1250*/  @P1 BRA `(.L_x_3455) ;  /* 0x0000000000341947 */ /* 0x030fdc0003800000 */
[----:B------:R-:W-:Y:S02]  /*1260*/  ULDC.64 UR6, c[0x0][0xa08] ;  /* 0x0002820000067ab9 */ /* 0x000fe40000000a00 */
[----:B------:R-:W-:-:S04]  /*1270*/  ISETP.NE.U32.AND P0, PT, RZ, UR6, PT ;  /* 0x00000006ff007c0c */ /* 0x000fc8000bf05070 */
[----:B------:R-:W-:-:S13]  /*1280*/  ISETP.NE.AND.EX P0, PT, RZ, UR7, PT, P0 ;  /* 0x00000007ff007c0c */ /* 0x000fda000bf05300 */
[----:B------:R-:W-:Y:S05]  /*1290*/  @!P0 BRA `(.L_x_3455) ;  /* 0x0000000000248947 */ /* 0x000fea0003800000 */
[----:B------:R-:W-:Y:S02]  /*12a0*/  ULDC.64 UR6, c[0x0][0xa08] ;  /* 0x0002820000067ab9 */ /* 0x000fe40000000a00 */
[----:B------:R-:W-:-:S06]  /*12b0*/  UIMAD.WIDE UR6, UR61, 0x4, UR6 ;  /* 0x000000043d0678a5 */ /* 0x000fcc000f8e0206 */
[----:B------:R-:W-:Y:S01]  /*12c0*/  IMAD.U32 R2, RZ, RZ, UR6 ;  /* 0x00000006ff027e24 */ /* 0x000fe2000f8e00ff */
[----:B------:R-:W-:-:S05]  /*12d0*/  MOV R3, UR7 ;  /* 0x0000000700037c02 */ /* 0x000fca0008000f00 */
[----:B------:R-:W2:Y:S04]  /*12e0*/  LDG.E R4, desc[UR36][R2.64] ;  /* 0x0000002402047981 */ /* 0x000ea8000c1e1900 */
[----:B------:R-:W3:Y:S01]  /*12f0*/  LDG.E R0, desc[UR36][R2.64+0x4] ;  /* 0x0000042402007981 */ /* 0x000ee2000c1e1900 */
[----:B--2---:R-:W-:Y:S02]  /*1300*/  R2UR UR4, R4 ;  /* 0x00000000040472ca */ /* 0x004fe400000e0000 */
[----:B---3--:R-:W-:-:S13]  /*1310*/  R2UR UR6, R0 ;  /* 0x00000000000672ca */ /* 0x008fda00000e0000 */
[----:B------:R-:W-:-:S12]  /*1320*/  UIADD3 UR4, -UR4, UR6, URZ ;  /* 0x0000000604047290 */ /* 0x000fd8000fffe13f */
.L_x_3455:
        /* <DEDUP_REMOVED lines=55> */
.L_x_3456:
        /* <DEDUP_REMOVED lines=19> */
[----:B------:R-:W-:Y:S02]  /*17d0*/  VIADDMNMX R0, R3, UR60, R0, PT ;  /* 0x0000003c03007c46 */ /* 0x000fe4000b800100 */
[----:B------:R-:W-:Y:S02]  /*17e0*/  CS2R R120, SRZ ;  /* 0x0000000000787805 */ /* 0x000fe4000001ff00 */
[----:B------:R-:W-:-:S02]  /*17f0*/  CS2R R124, SRZ ;  /* 0x00000000007c7805 */ /* 0x000fc4000001ff00 */
[----:B------:R-:W-:Y:S02]  /*1800*/  CS2R R20, SRZ ;  /* 0x0000000000147805 */ /* 0x000fe4000001ff00 */
[----:B------:R-:W-:Y:S01]  /*1810*/  R2UR UR40, R0 ;  /* 0x00000000002872ca */ /* 0x000fe200000e0000 */
        /* <DEDUP_REMOVED lines=12> */
[----:B------:R-:W-:Y:S01]  /*18e0*/  UISETP.GT.AND UP0, UPT, UR40, UR60, UPT ;  /* 0x0000003c2800728c */ /* 0x000fe2000bf04270 */
[----:B------:R-:W-:Y:S02]  /*18f0*/  CS2R R64, SRZ ;  /* 0x0000000000407805 */ /* 0x000fe4000001ff00 */
[----:B------:R-:W-:Y:S02]  /*1900*/  CS2R R62, SRZ ;  /* 0x00000000003e7805 */ /* 0x000fe4000001ff00 */
[----:B------:R-:W-:Y:S02]  /*1910*/  CS2R R60, SRZ ;  /* 0x00000000003c7805 */ /* 0x000fe4000001ff00 */
[----:B------:R-:W-:Y:S02]  /*1920*/  CS2R R58, SRZ ;  /* 0x00000000003a7805 */ /* 0x000fe4000001ff00 */
[----:B------:R-:W-:-:S02]  /*1930*/  CS2R R56, SRZ ;  /* 0x0000000000387805 */ /* 0x000fc4000001ff00 */
[----:B------:R-:W-:Y:S02]  /*1940*/  PLOP3.LUT P1, PT, PT, PT, UP0, 0x80, 0x0 ;  /* 0x000000000000781c */ /* 0x000fe40003f2f008 */
        /* <DEDUP_REMOVED lines=27> */
[----:B------:R-:W-:-:S05]  /*1b00*/  SHF.R.S32.HI R5, RZ, 0x7, R5 ;  /* 0x00000007ff057819 */ /* 0x000fca0000011405 */
        /* <DEDUP_REMOVED lines=25> */
.L_x_3458:
[----:B------:R-:W2:Y:S01]  /*1ca0*/  LDL R2, [R1+0x28] ;  /* 0x0000280001027983 */ /* 0x000ea20000100800 */
[----:B------:R-:W-:Y:S01]  /*1cb0*/  R2UR UR7, R215 ;  /* 0x00000000d70772ca */ /* 0x000fe200000e0000 */
[----:B------:R-:W0:Y:S01]  /*1cc0*/  S2UR UR5, SR_CgaCtaId ;  /* 0x00000000000579c3 */ /* 0x000e220000008800 */
[----:B------:R-:W-:-:S11]  /*1cd0*/  MOV R4, 0x400 ;  /* 0x0000040000047802 */ /* 0x000fd60000000f00 */
[----:B------:R-:W-:-:S04]  /*1ce0*/  ULEA.HI UR4, UR7, UR7, URZ, 0x1 ;  /* 0x0000000707047291 */ /* 0x000fc8000f8f083f */
[----:B------:R-:W-:-:S04]  /*1cf0*/  ULOP3.LUT UR4, UR4, 0xfffffffe, URZ, 0xc0, !UPT ;  /* 0xfffffffe04047892 */ /* 0x000fc8000f8ec03f */
[----:B------:R-:W-:Y:S01]  /*1d00*/  UIADD3 UR4, UR7, -UR4, URZ ;  /* 0x8000000407047290 */ /* 0x000fe2000fffe03f */
[----:B0-----:R-:W-:-:S05]  /*1d10*/  IMAD.U32 R5, RZ, RZ, UR5 ;  /* 0x00000005ff057e24 */ /* 0x001fca000f8e00ff */
[----:B------:R-:W-:Y:S01]  /*1d20*/  IMAD.U32 R3, RZ, RZ, UR4 ;  /* 0x00000004ff037e24 */ /* 0x000fe2000f8e00ff */
[----:B------:R-:W-:-:S04]  /*1d30*/  LEA R4, R5, R4, 0x18 ;  /* 0x0000000405047211 */ /* 0x000fc800078ec0ff */
[----:B------:R-:W-:-:S04]  /*1d40*/  SHF.L.U32 R3, R3, 0x1f, RZ ;  /* 0x0000001f03037819 */ /* 0x000fc800000006ff */
[----:B------:R-:W0:Y:S01]  /*1d50*/  SYNCS.PHASECHK.TRANS64.TRYWAIT P1, [R4+URZ+0x30800], R3 ;  /* 0x03080003040075a7 */ /* 0x000e22000802017f */
[----:B--2---:R-:W-:-:S13]  /*1d60*/  R2UR UR6, R2 ;  /* 0x00000000020672ca */ /* 0x004fda00000e0000 */
[----:B------:R-:W-:-:S05]  /*1d70*/  IMAD.U32 R0, RZ, RZ, UR6 ;  /* 0x00000006ff007e24 */ /* 0x000fca000f8e00ff */
[----:B------:R-:W-:Y:S01]  /*1d80*/  ISETP.NE.AND P0, PT, R0, 0x3, PT ;  /* 0x000000030000780c */ /* 0x000fe20003f05270 */
[----:B0-----:R-:W-:-:S12]  /*1d90*/  @!P1 BRA `(.L_x_3459) ;  /* 0x000000ec00249947 */ /* 0x001fd80003800000 */
.L_x_3589:
[----:B------:R-:W-:Y:S05]  /*1da0*/  @!P0 BRA `(.L_x_3460) ;  /* 0x0000000000048947 */ /* 0x000fea0003800000 */
[----:B------:R-:W-:Y:S01]  /*1db0*/  BPT.TRAP 0x1 ;  /* 0x000000040000795c */ /* 0x000fe20000300000 */
.L_x_3460:
[----:B0-----:R-:W-:Y:S02]  /*1dc0*/  IMAD.U32 R3, RZ, RZ, UR38 ;  /* 0x00000026ff037e24 */ /* 0x001fe4000f8e00ff */
[----:B------:R-:W-:Y:S02]  /*1dd0*/  IMAD.U32 R2, RZ, RZ, UR39 ;  /* 0x00000027ff027e24 */ /* 0x000fe4000f8e00ff */
[----:B------:R-:W-:-:S03]  /*1de0*/  IMAD R0, R3, 0x8, R4 ;  /* 0x0000000803007824 */ /* 0x000fc600078e0204 */
[----:B------:R-:W-:-:S04]  /*1df0*/  SHF.L.U32 R3, R2, 0x1f, RZ ;  /* 0x0000001f02037819 */ /* 0x000fc800000006ff */
[----:B------:R0:W1:Y:S01]  /*1e00*/  SYNCS.PHASECHK.TRANS64.TRYWAIT P1, [R0+URZ+0x30830], R3 ;  /* 0x03083003000075a7 */ /* 0x000062000802017f */
[----:B------:R-:W-:Y:S05]  /*1e10*/  @!P0 BRA `(.L_x_3461) ;  /* 0x0000000000048947 */ /* 0x000fea0003800000 */
[----:B------:R-:W-:Y:S01]  /*1e20*/  BPT.TRAP 0x1 ;  /* 0x000000040000795c */ /* 0x000fe20000300000 */
.L_x_3461:
[----:B------:R-:W-:Y:S01]  /*1e30*/  IMAD.MOV.U32 R119, RZ, RZ, RZ ;  /* 0x000000ffff777224 */ /* 0x000fe200078e00ff */
[----:B-1----:R-:W-:Y:S06]  /*1e40*/  @P1 BRA `(.L_x_3462) ;  /* 0x0000000000081947 */ /* 0x002fec0003800000 */
[----:B------:R-:W1:Y:S02]  /*1e50*/  SYNCS.PHASECHK.TRANS64.TRYWAIT P1, [R0+URZ+0x30830], R3 ;  /* 0x03083003000075a7 */ /* 0x000e64000802017f */
[----:B-1----:R-:W-:Y:S05]  /*1e60*/  @!P1 BRA `(.L_x_3463) ;  /* 0x000000ec00049947 */ /* 0x002fea0003800000 */
.L_x_3462:
[----:B------:R-:W-:Y:S05]  /*1e70*/  WARPSYNC.ALL ;  /* 0x0000000000007948 */ /* 0x000fea0003800000 */
[----:B------:R-:W-:Y:S01]  /*1e80*/  R2UR UR4, R4 ;  /* 0x00000000040472ca */ /* 0x000fe200000e0000 */
[----:B------:R-:W-:Y:S01]  /*1e90*/  ULOP3.LUT UR5, UR42, 0x10000, URZ, 0xfc, !UPT ;  /* 0x000100002a057892 */ /* 0x000fe2000f8efc3f */
[----:B------:R-:W-:Y:S01]  /*1ea0*/  WARPGROUP.ARRIVE ;  /* 0x00000000000079c5 */ /* 0x000fe20000000000 */
[----:B------:R-:W-:Y:S01]  /*1eb0*/  UMOV UR9, 0x40000040 ;  /* 0x4000004000097882 */ /* 0x000fe20000000000 */
[----:B------:R-:W-:Y:S01]  /*1ec0*/  UMOV UR11, 0x40000040 ;  /* 0x40000040000b7882 */ /* 0x000fe20000000000 */
[----:B------:R-:W-:Y:S01]  /*1ed0*/  UIADD3 UR7, UR5, 0x2, URZ ;  /* 0x0000000205077890 */ /* 0x000fe2000fffe03f */
[----:B------:R-:W-:Y:S01]  /*1ee0*/  IMAD.U32 R9, RZ, RZ, UR9 ;  /* 0x00000009ff097e24 */ /* 0x000fe2000f8e00ff */
[----:B------:R-:W-:Y:S01]  /*1ef0*/  UMOV UR13, 0x40000040 ;  /* 0x40000040000d7882 */ /* 0x000fe20000000000 */
[----:B------:R-:W-:Y:S01]  /*1f00*/  UMOV UR8, UR5 ;  /* 0x0000000500087c82 */ /* 0x000fe20008000000 */
[----:B------:R-:W-:Y:S01]  /*1f10*/  UMOV UR15, 0x40000040 ;  /* 0x40000040000f7882 */ /* 0x000fe20000000000 */
[----:B------:R-:W-:Y:S01]  /*1f20*/  IMAD.U32 R8, RZ, RZ, UR8 ;  /* 0x00000008ff087e24 */ /* 0x000fe2000f8e00ff */
[----:B------:R-:W-:Y:S01]  /*1f30*/  UIADD3 UR56, UR5, 0x4, URZ ;  /* 0x0000000405387890 */ /* 0x000fe2000fffe03f */
[----:B------:R-:W-:Y:S01]  /*1f40*/  IMAD.U32 R7, RZ, RZ, UR13 ;  /* 0x0000000dff077e24 */ /* 0x000fe2000f8e00ff */
[----:B------:R-:W-:Y:S01]  /*1f50*/  UIADD3 UR4, UR4, 0x1e400, URZ ;  /* 0x0001e40004047890 */ /* 0x000fe2000fffe03f */
[----:B------:R-:W-:Y:S01]  /*1f60*/  UMOV UR12, UR7 ;  /* 0x00000007000c7c82 */ /* 0x000fe20008000000 */
[----:B------:R-:W-:-:S02]  /*1f70*/  UMOV UR57, 0x40000040 ;  /* 0x4000004000397882 */ /* 0x000fc40000000000 */
[----:B------:R-:W-:Y:S01]  /*1f80*/  USHF.R.U32.HI UR4, URZ, 0x4, UR4 ;  /* 0x000000043f047899 */ /* 0x000fe20008011604 */
[----:B------:R-:W-:Y:S01]  /*1f90*/  IMAD.U32 R6, RZ, RZ, UR12 ;  /* 0x0000000cff067e24 */ /* 0x000fe2000f8e00ff */
[----:B------:R-:W-:Y:S01]  /*1fa0*/  UMOV UR59, 0x40000040 ;  /* 0x40000040003b7882 */ /* 0x000fe20000000000 */
[----:B------:R-:W-:Y:S02]  /*1fb0*/  UIADD3 UR52, UR5, 0x6, URZ ;  /* 0x0000000605347890 */ /* 0x000fe4000fffe03f */
[----:B------:R-:W-:Y:S01]  /*1fc0*/  ULOP3.LUT UR4, UR4, 0x3fff, URZ, 0xc0, !UPT ;  /* 0x00003fff04047892 */ /* 0x000fe2000f8ec03f */
[----:B------:R-:W-:Y:S01]  /*1fd0*/  UMOV UR53, 0x40000040 ;  /* 0x4000004000357882 */ /* 0x000fe20000000000 */
[----:B------:R-:W-:Y:S02]  /*1fe0*/  UMOV UR55, 0x40000040 ;  /* 0x4000004000377882 */ /* 0x000fe40000000000 */
[----:B------:R-:W-:Y:S02]  /*1ff0*/  ULOP3.LUT UR4, UR4, 0x10000, URZ, 0xfc, !UPT ;  /* 0x0001000004047892 */ /* 0x000fe4000f8efc3f */
[----:B------:R-:W-:-:S02]  /*2000*/  UIADD3 UR48, UR5, 0x400, URZ ;  /* 0x0000040005307890 */ /* 0x000fc4000fffe03f */
[----:B------:R-:W-:Y:S01]  /*2010*/  UIMAD UR6, UR38, 0x900, UR4 ;  /* 0x00000900260678a4 */ /* 0x000fe2000f8e0204 */
[----:B------:R-:W-:Y:S01]  /*2020*/  UMOV UR49, 0x40000040 ;  /* 0x4000004000317882 */ /* 0x000fe20000000000 */
[----:B------:R-:W-:Y:S02]  /*2030*/  UMOV UR51, 0x40000040 ;  /* 0x4000004000337882 */ /* 0x000fe40000000000 */
[----:B------:R-:W-:Y:S02]  /*2040*/  UIADD3 UR58, UR6, 0x4, URZ ;  /* 0x00000004063a7890 */ /* 0x000fe4000fffe03f */
[----:B------:R-:W-:Y:S02]  /*2050*/  UIADD3 UR54, UR6, 0x6, URZ ;  /* 0x0000000606367890 */ /* 0x000fe4000fffe03f */
[----:B------:R-:W-:Y:S01]  /*2060*/  UMOV UR10, UR6 ;  /* 0x00000006000a7c82 */ /* 0x000fe20008000000 */
[----:B------:R-:W-:Y:S01]  /*2070*/  UIADD3 UR50, UR6, 0x300, URZ ;  /* 0x0000030006327890 */ /* 0x000fe2000fffe03f */
[----:B------:R-:W-:Y:S01]  /*2080*/  HGMMA.64x96x16.F32.BF16 R24, gdesc[UR8], RZ, !UPT, gsb0 ;  /* 0x01600000081879f0 */ /* 0x000fe2000c0018ff */
[----:B------:R-:W-:-:S02]  /*2090*/  UIADD3 UR8, UR6, 0x2, URZ ;  /* 0x0000000206087890 */ /* 0x000fc4000fffe03f */
[----:B------:R-:W-:Y:S02]  /*20a0*/  UIADD3 UR16, UR5, 0x404, URZ ;  /* 0x0000040405107890 */ /* 0x000fe4000fffe03f */
[----:B------:R-:W-:Y:S01]  /*20b0*/  UIADD3 UR18, UR6, 0x304, URZ ;  /* 0x0000030406127890 */ /* 0x000fe2000fffe03f */
[----:B------:R-:W-:Y:S02]  /*20c0*/  UMOV UR17, 0x40000040 ;  /* 0x4000004000117882 */ /* 0x000fe40000000000 */
[----:B------:R-:W-:Y:S01]  /*20d0*/  UMOV UR14, UR8 ;  /* 0x00000008000e7c82 */ /* 0x000fe20008000000 */
        /* <DEDUP_REMOVED lines=21> */
[----:B------:R-:W-:Y:S02]  /*2230*/  WARPGROUP.DEPBAR.LE gsb0, 0x0 ;  /* 0x00008000000079c5 */ /* 0x000fe40000010000 */
[----:B------:R-:W-:-:S06]  /*2240*/  WARPGROUP.ARRIVE ;  /* 0x00000000000079c5 */ /* 0x000fcc0000000000 */
[----:B------:R-:W-:Y:S01]  /*2250*/  HGMMA.64x96x16.F32.BF16 R24, gdesc[UR12], R24, gsb0 ;  /* 0x016000000c1879f0 */ /* 0x000fe20008001818 */
[----:B------:R-:W-:Y:S02]  /*2260*/  UIADD3 UR12, UR5, 0x402, URZ ;  /* 0x00000402050c7890 */ /* 0x000fe4000fffe03f */
[----:B------:R-:W-:Y:S01]  /*2270*/  UIADD3 UR14, UR6, 0x302, URZ ;  /* 0x00000302060e7890 */ /* 0x000fe2000fffe03f */
[----:B------:R-:W-:Y:S01]  /*2280*/  UMOV UR13, 0x40000040 ;  /* 0x40000040000d7882 */ /* 0x000fe20000000000 */
        /* <DEDUP_REMOVED lines=34> */
.L_x_3464:
[----:B------:R-:W-:Y:S01]  /*24b0*/  MOV R2, UR41 ;  /* 0x0000002900027c02 */ /* 0x000fe20008000f00 */
[----:B01----:R-:W-:Y:S01]  /*24c0*/  IMAD.U32 R3, RZ, RZ, UR40 ;  /* 0x00000028ff037e24 */ /* 0x003fe2000f8e00ff */
[----:B------:R-:W-:Y:S01]  /*24d0*/  ULDC UR10, c[0x0][0x988] ;  /* 0x00026200000a7ab9 */ /* 0x000fe20000000800 */
[----:B------:R-:W-:Y:S01]  /*24e0*/  P2R R11, PR, RZ, 0x1 ;  /* 0x00000001ff0b7803 */ /* 0x000fe20000000000 */
[----:B------:R-:W-:Y:S01]  /*24f0*/  VIADD R0, R0, 0x30840 ;  /* 0x0003084000007836 */ /* 0x000fe20000000000 */
[----:B------:R-:W-:Y:S01]  /*2500*/  IADD3 R2, R2, 0x60, -R17 ;  /* 0x0000006002027810 */ /* 0x000fe20007ffe811 */
[----:B------:R-:W-:Y:S01]  /*2510*/  UIADD3 UR5, UR40, -0x2, URZ ;  /* 0xfffffffe28057890 */ /* 0x000fe2000fffe03f */
[--C-:B------:R-:W-:Y:S01]  /*2520*/  IMAD.MOV.U32 R118, RZ, RZ, R119.reuse ;  /* 0x000000ffff767224 */ /* 0x100fe200078e0077 */
[----:B------:R-:W-:Y:S01]  /*2530*/  MOV R106, R119 ;  /* 0x00000077006a7202 */ /* 0x000fe20000000f00 */
[--C-:B------:R-:W-:Y:S01]  /*2540*/  IMAD.MOV.U32 R117, RZ, RZ, R119.reuse ;  /* 0x000000ffff757224 */ /* 0x100fe200078e0077 */
[----:B------:R-:W-:Y:S01]  /*2550*/  PRMT R0, R5, 0x654, R0 ;  /* 0x0000065405007816 */ /* 0x000fe20000000000 */
[----:B------:R-:W-:Y:S01]  /*2560*/  IMAD R2, R3, -0x60, R2 ;  /* 0xffffffa003027824 */ /* 0x000fe200078e0202 */
[----:B------:R-:W-:Y:S01]  /*2570*/  UISETP.GE.AND UP0, UPT, UR5, UR60, UPT ;  /* 0x0000003c0500728c */ /* 0x000fe2000bf06270 */
[--C-:B------:R-:W-:Y:S01]  /*2580*/  IMAD.MOV.U32 R116, RZ, RZ, R119.reuse ;  /* 0x000000ffff747224 */ /* 0x100fe200078e0077 */
[----:B------:R0:W-:Y:S01]  /*2590*/  SYNCS.ARRIVE.TRANS64.RED.A1T0 RZ, [R0+URZ], RZ ;  /* 0x000000ff00ff79a7 */ /* 0x0001e2000810043f */
        /* <DEDUP_REMOVED lines=80> */
[----:B------:R-:W-:Y:S01]  /*2aa0*/  IMAD.MOV.U32 R73, RZ, RZ, R119 ;  /* 0x000000ffff497224 */ /* 0x000fe200078e0077 */
[----:B------:R-:W-:-:S02]  /*2ab0*/  FSEL R45, R45, -INF , P1 ;  /* 0xff8000002d2d7808 */ /* 0x000fc40000800000 */
[----:B------:R-:W-:Y:S02]  /*2ac0*/  FMNMX.FTZ R10, R44, R3, !PT ;  /* 0x000000032c0a7209 */ /* 0x000fe40007810000 */
[----:B------:R-:W-:Y:S02]  /*2ad0*/  FSEL R39, R39, -INF , P5 ;  /* 0xff80000027277808 */ /* 0x000fe40002800000 */
[----:B------:R-:W-:Y:S02]  /*2ae0*/  ISETP.GT.AND P5, PT, R2, 0x31, PT ;  /* 0x000000310200780c */ /* 0x000fe40003fa4270 */
[----:B------:R-:W-:Y:S02]  /*2af0*/  FSEL R48, R48, -INF , P6 ;  /* 0xff80000030307808 */ /* 0x000fe40003000000 */
[----:B------:R-:W-:Y:S02]  /*2b00*/  FMNMX.FTZ R3, R45, R10, !PT ;  /* 0x0000000a2d037209 */ /* 0x000fe40007810000 */
[----:B------:R-:W-:-:S02]  /*2b10*/  FSEL R42, R42, -INF , P4 ;  /* 0xff8000002a2a7808 */ /* 0x000fc40002000000 */
[----:B------:R-:W-:Y:S02]  /*2b20*/  ISETP.GT.AND P4, PT, R2, 0x38, PT ;  /* 0x000000380200780c */ /* 0x000fe40003f84270 */
[----:B------:R-:W-:Y:S02]  /*2b30*/  FSEL R49, R49, -INF , P5 ;  /* 0xff80000031317808 */ /* 0x000fe40002800000 */
[----:B------:R-:W-:Y:S02]  /*2b40*/  FMNMX.FTZ R10, R48, R3, !PT ;  /* 0x00000003300a7209 */ /* 0x000fe40007810000 */
[----:B------:R-:W-:Y:S02]  /*2b50*/  FSEL R43, R43, -INF , P3 ;  /* 0xff8000002b2b7808 */ /* 0x000fe40001800000 */
[----:B------:R-:W-:Y:S02]  /*2b60*/  ISETP.GT.AND P3, PT, R2, 0x39, PT ;  /* 0x000000390200780c */ /* 0x000fe40003f64270 */
        /* <DEDUP_REMOVED lines=35> */
[----:B------:R-:W-:Y:S02]  /*2da0*/  FMNMX.FTZ R2, R68, R3, !PT ;  /* 0x0000000344027209 */ /* 0x000fe40007810000 */
[----:B------:R-:W-:-:S02]  /*2db0*/  FSEL R62, R62, -INF , P6 ;  /* 0xff8000003e3e7808 */ /* 0x000fc40003000000 */
[----:B------:R-:W-:Y:S02]  /*2dc0*/  FMNMX.FTZ R10, R69, R2, !PT ;  /* 0x00000002450a7209 */ /* 0x000fe40007810000 */
[----:B------:R-:W-:Y:S02]  /*2dd0*/  FSEL R63, R63, -INF , P5 ;  /* 0xff8000003f3f7808 */ /* 0x000fe40002800000 */
[----:B------:R-:W-:Y:S01]  /*2de0*/  FSEL R66, R66, -INF , P4 ;  /* 0xff80000042427808 */ /* 0x000fe20002000000 */
[----:B------:R-:W1:Y:S01]  /*2df0*/  SHFL.BFLY PT, R3, R10, 0x2, 0x1f ;  /* 0x0c401f000a037f89 */ /* 0x000e6200000e0000 */
[----:B------:R-:W-:Y:S02]  /*2e00*/  FSEL R67, R67, -INF , P3 ;  /* 0xff80000043437808 */ /* 0x000fe40001800000 */
[----:B------:R-:W-:Y:S02]  /*2e10*/  FSEL R70, R70, -INF , P2 ;  /* 0xff80000046467808 */ /* 0x000fe40001000000 */
[----:B------:R-:W-:-:S02]  /*2e20*/  FSEL R71, R71, -INF , P1 ;  /* 0xff80000047477808 */ /* 0x000fc40000800000 */
[-C--:B------:R-:W-:Y:S02]  /*2e30*/  MOV R89, R119.reuse ;  /* 0x0000007700597202 */ /* 0x080fe40000000f00 */
[----:B------:R-:W-:Y:S02]  /*2e40*/  MOV R72, R119 ;  /* 0x0000007700487202 */ /* 0x000fe40000000f00 */
[----:B-1----:R-:W-:-:S05]  /*2e50*/  FMNMX.FTZ R12, R10, R3, !PT ;  /* 0x000000030a0c7209 */ /* 0x002fca0007810000 */
[----:B------:R-:W1:Y:S02]  /*2e60*/  SHFL.BFLY PT, R3, R12, 0x1, 0x1f ;  /* 0x0c201f000c037f89 */ /* 0x000e6400000e0000 */
[----:B-1----:R-:W-:-:S04]  /*2e70*/  FMNMX.FTZ R3, R12, R3, !PT ;  /* 0x000000030c037209 */ /* 0x002fc80007810000 */
[C---:B------:R-:W-:Y:S01]  /*2e80*/  FSETP.NEU.FTZ.AND P0, PT, R3.reuse, -INF , PT ;  /* 0xff8000000300780b */ /* 0x040fe20003f1d000 */
[----:B------:R-:W-:-:S05]  /*2e90*/  FMUL.FTZ R2, R3, UR10 ;  /* 0x0000000a03027c20 */ /* 0x000fca0008410000 */
[----:B------:R-:W-:Y:S02]  /*2ea0*/  FSEL R14, R2, RZ, P0 ;  /* 0x000000ff020e7208 */ /* 0x000fe40000000000 */
[----:B------:R-:W-:Y:S02]  /*2eb0*/  ISETP.NE.AND P0, PT, R11, RZ, PT ;  /* 0x000000ff0b00720c */ /* 0x000fe40003f05270 */
[----:B------:R-:W-:Y:S01]  /*2ec0*/  FMNMX.FTZ R11, R26, R27, !PT ;  /* 0x0000001b1a0b7209 */ /* 0x000fe20007810000 */
[--C-:B------:R-:W-:Y:S01]  /*2ed0*/  FFMA.FTZ R188, R24, UR10, -R14.reuse ;  /* 0x0000000a18bc7c23 */ /* 0x100fe2000801080e */
[--C-:B------:R-:W-:Y:S01]  /*2ee0*/  FFMA.FTZ R190, R28, UR10, -R14.reuse ;  /* 0x0000000a1cbe7c23 */ /* 0x100fe2000801080e */
[--C-:B------:R-:W-:Y:S01]  /*2ef0*/  FFMA.FTZ R184, R32, UR10, -R14.reuse ;  /* 0x0000000a20b87c23 */ /* 0x100fe2000801080e */
[----:B------:R-:W-:Y:S01]  /*2f00*/  FMNMX.FTZ R2, R30, R11, !PT ;  /* 0x0000000b1e027209 */ /* 0x000fe20007810000 */
[--C-:B------:R-:W-:Y:S01]  /*2f10*/  FFMA.FTZ R186, R36, UR10, -R14.reuse ;  /* 0x0000000a24ba7c23 */ /* 0x100fe2000801080e */
[--C-:B------:R-:W-:Y:S01]  /*2f20*/  FFMA.FTZ R180, R40, UR10, -R14.reuse ;  /* 0x0000000a28b47c23 */ /* 0x100fe2000801080e */
[----:B------:R-:W-:Y:S01]  /*2f30*/  MUFU.EX2 R188, R188 ;  /* 0x000000bc00bc7308 */ /* 0x000fe20000000800 */
        /* <DEDUP_REMOVED lines=15> */
[----:B------:R-:W1:Y:S01]  /*3030*/  MUFU.EX2 R11, R11 ;  /* 0x0000000b000b7308 */ /* 0x000e620000000800 */
[----:B------:R-:W-:Y:S01]  /*3040*/  FMNMX.FTZ R13, R39, R2, !PT ;  /* 0x00000002270d7209 */ /* 0x000fe20007810000 */
[--C-:B------:R-:W-:Y:S01]  /*3050*/  FFMA.FTZ R65, R65, UR10, -R14.reuse ;  /* 0x0000000a41417c23 */ /* 0x100fe2000801080e */
[--C-:B------:R-:W-:Y:S01]  /*3060*/  FFMA.FTZ R68, R68, UR10, -R14.reuse ;  /* 0x0000000a44447c23 */ /* 0x100fe2000801080e */
[--C-:B------:R-:W-:Y:S01]  /*3070*/  IMAD.MOV.U32 R52, RZ, RZ, R119.reuse ;  /* 0x000000ffff347224 */ /* 0x100fe200078e0077 */
[----:B------:R-:W-:Y:S01]  /*3080*/  FMNMX.FTZ R2, R42, R13, !PT ;  /* 0x0000000d2a027209 */ /* 0x000fe20007810000 */
[----:B------:R-:W-:Y:S01]  /*3090*/  FFMA.FTZ R13, R29, UR10, -R14 ;  /* 0x0000000a1d0d7c23 */ /* 0x000fe2000801080e */
[--C-:B------:R-:W-:Y:S01]  /*30a0*/  IMAD.MOV.U32 R48, RZ, RZ, R119.reuse ;  /* 0x000000ffff307224 */ /* 0x100fe200078e0077 */
[----:B------:R-:W-:Y:S01]  /*30b0*/  MUFU.EX2 R184, R184 ;  /* 0x000000b800b87308 */ /* 0x000fe20000000800 */
[----:B------:R-:W-:Y:S01]  /*30c0*/  FMNMX.FTZ R15, R43, R2, !PT ;  /* 0x000000022b0f7209 */ /* 0x000fe20007810000 */
[----:B------:R-:W-:-:S02]  /*30d0*/  IMAD.MOV.U32 R44, RZ, RZ, R119 ;  /* 0x000000ffff2c7224 */ /* 0x000fc400078e0077 */
[--C-:B------:R-:W-:Y:S01]  /*30e0*/  IMAD.MOV.U32 R40, RZ, RZ, R119.reuse ;  /* 0x000000ffff287224 */ /* 0x100fe200078e0077 */
[----:B------:R-:W-:Y:S01]  /*30f0*/  FMNMX.FTZ R2, R46, R15, !PT ;  /* 0x0000000f2e027209 */ /* 0x000fe20007810000 */
[--C-:B------:R-:W-:Y:S02]  /*3100*/  IMAD.MOV.U32 R36, RZ, RZ, R119.reuse ;  /* 0x000000ffff247224 */ /* 0x100fe400078e0077 */
[----:B------:R-:W2:Y:S01]  /*3110*/  MUFU.EX2 R13, R13 ;  /* 0x0000000d000d7308 */ /* 0x000ea20000000800 */
[----:B------:R-:W-:Y:S01]  /*3120*/  FMNMX.FTZ R15, R47, R2, !PT ;  /* 0x000000022f0f7209 */ /* 0x000fe20007810000 */
[--C-:B------:R-:W-:Y:S02]  /*3130*/  IMAD.MOV.U32 R32, RZ, RZ, R119.reuse ;  /* 0x000000ffff207224 */ /* 0x100fe400078e0077 */
[--C-:B------:R-:W-:Y:S01]  /*3140*/  IMAD.MOV.U32 R28, RZ, RZ, R119.reuse ;  /* 0x000000ffff1c7224 */ /* 0x100fe200078e0077 */
[----:B------:R-:W-:Y:S01]  /*3150*/  FMNMX.FTZ R2, R50, R15, !PT ;  /* 0x0000000f32027209 */ /* 0x000fe20007810000 */
[--C-:B------:R-:W-:Y:S01]  /*3160*/  FFMA.FTZ R15, R33, UR10, -R14.reuse ;  /* 0x0000000a210f7c23 */ /* 0x100fe2000801080e */
[----:B------:R-:W-:Y:S01]  /*3170*/  FFMA.FTZ R33, R49, UR10, -R14 ;  /* 0x0000000a31217c23 */ /* 0x000fe2000801080e */
[----:B------:R-:W-:Y:S01]  /*3180*/  MUFU.EX2 R186, R186 ;  /* 0x000000ba00ba7308 */ /* 0x000fe20000000800 */
[----:B------:R-:W-:Y:S01]  /*3190*/  FMNMX.FTZ R21, R51, R2, !PT ;  /* 0x0000000233157209 */ /* 0x000fe20007810000 */
[----:B------:R-:W-:-:S02]  /*31a0*/  IMAD.MOV.U32 R49, RZ, RZ, R119 ;  /* 0x000000ffff317224 */ /* 0x000fc400078e0077 */
[----:B------:R-:W-:Y:S01]  /*31b0*/  IMAD.MOV.U32 R24, RZ, RZ, R119 ;  /* 0x000000ffff187224 */ /* 0x000fe200078e0077 */
[----:B------:R-:W-:-:S03]  /*31c0*/  FMNMX.FTZ R2, R54, R21, !PT ;  /* 0x0000001536027209 */ /* 0x000fc60007810000 */
[----:B------:R-:W3:Y:S01]  /*31d0*/  MUFU.EX2 R15, R15 ;  /* 0x0000000f000f7308 */ /* 0x000ee20000000800 */
[----:B------:R-:W-:-:S04]  /*31e0*/  FMNMX.FTZ R21, R55, R2, !PT ;  /* 0x0000000237157209 */ /* 0x000fc80007810000 */
[----:B------:R-:W-:Y:S01]  /*31f0*/  FMNMX.FTZ R2, R58, R21, !PT ;  /* 0x000000153a027209 */ /* 0x000fe20007810000 */
[----:B------:R-:W-:Y:S02]  /*3200*/  FFMA.FTZ R21, R37, UR10, -R14 ;  /* 0x0000000a25157c23 */ /* 0x000fe4000801080e */
[----:B------:R-:W-:Y:S01]  /*3210*/  MUFU.EX2 R180, R180 ;  /* 0x000000b400b47308 */ /* 0x000fe20000000800 */
[----:B------:R-:W-:-:S04]  /*3220*/  FMNMX.FTZ R25, R59, R2, !PT ;  /* 0x000000023b197209 */ /* 0x000fc80007810000 */
[----:B------:R-:W-:-:S03]  /*3230*/  FMNMX.FTZ R2, R62, R25, !PT ;  /* 0x000000193e027209 */ /* 0x000fc60007810000 */
[----:B------:R-:W4:Y:S01]  /*3240*/  MUFU.EX2 R21, R21 ;  /* 0x0000001500157308 */ /* 0x000f220000000800 */
[----:B------:R-:W-:-:S04]  /*3250*/  FMNMX.FTZ R25, R63, R2, !PT ;  /* 0x000000023f197209 */ /* 0x000fc80007810000 */
[----:B------:R-:W-:Y:S01]  /*3260*/  FMNMX.FTZ R2, R66, R25, !PT ;  /* 0x0000001942027209 */ /* 0x000fe20007810000 */
[----:B------:R-:W-:Y:S01]  /*3270*/  FFMA.FTZ R25, R41, UR10, -R14 ;  /* 0x0000000a29197c23 */ /* 0x000fe2000801080e */
[----:B-1----:R-:W-:Y:S01]  /*3280*/  FADD.FTZ R41, R188, R11 ;  /* 0x0000000bbc297221 */ /* 0x002fe20000010000 */
[----:B------:R-:W-:Y:S01]  /*3290*/  MUFU.EX2 R182, R182 ;  /* 0x000000b600b67308 */ /* 0x000fe20000000800 */
[----:B------:R-:W-:Y:S02]  /*32a0*/  FMNMX.FTZ R29, R67, R2, !PT ;  /* 0x00000002431d7209 */ /* 0x000fe40007810000 */
[----:B------:R-:W-:Y:S01]  /*32b0*/  FADD.FTZ R12, R190, R41 ;  /* 0x00000029be0c7221 */ /* 0x000fe20000010000 */
[----:B------:R-:W-:Y:S02]  /*32c0*/  F2FP.BF16.F32.PACK_AB R188, R11, R188 ;  /* 0x000000bc0bbc723e */ /* 0x000fe400000010ff */
[----:B------:R-:W-:Y:S01]  /*32d0*/  FMNMX.FTZ R2, R70, R29, !PT ;  /* 0x0000001d46027209 */ /* 0x000fe20007810000 */
[----:B--2---:R-:W-:Y:S01]  /*32e0*/  FADD.FTZ R41, R13, R12 ;  /* 0x0000000c0d297221 */ /* 0x004fe20000010000 */
[--C-:B------:R-:W-:Y:S01]  /*32f0*/  FFMA.FTZ R29, R45, UR10, -R14.reuse ;  /* 0x0000000a2d1d7c23 */ /* 0x100fe2000801080e */
[----:B------:R-:W1:Y:S01]  /*3300*/  MUFU.EX2 R25, R25 ;  /* 0x0000001900197308 */ /* 0x000e620000000800 */
[----:B------:R-:W-:Y:S01]  /*3310*/  FMNMX.FTZ R2, R71, R2, !PT ;  /* 0x0000000247027209 */ /* 0x000fe20007810000 */
[----:B------:R-:W-:Y:S01]  /*3320*/  FADD.FTZ R12, R184, R41 ;  /* 0x00000029b80c7221 */ /* 0x000fe20000010000 */
[----:B------:R-:W-:Y:S01]  /*3330*/  FFMA.FTZ R14, R69, UR10, -R14 ;  /* 0x0000000a450e7c23 */ /* 0x000fe2000801080e */
[----:B------:R-:W-:Y:S01]  /*3340*/  F2FP.BF16.F32.PACK_AB R190, R13, R190 ;  /* 0x000000be0dbe723e */ /* 0x000fe200000010ff */
[----:B------:R-:W-:Y:S01]  /*3350*/  IMAD.MOV.U32 R69, RZ, RZ, R119 ;  /* 0x000000ffff457224 */ /* 0x000fe200078e0077 */
[----:B------:R-:W2:Y:S01]  /*3360*/  SHFL.BFLY PT, R37, R2, 0x2, 0x1f ;  /* 0x0c401f0002257f89 */ /* 0x000ea200000e0000 */
[C---:B---3--:R-:W-:Y:S01]  /*3370*/  FADD.FTZ R45, R15.reuse, R12 ;  /* 0x0000000c0f2d7221 */ /* 0x048fe20000010000 */
[----:B------:R-:W3:Y:S01]  /*3380*/  MUFU.EX2 R29, R29 ;  /* 0x0000001d001d7308 */ /* 0x000ee20000000800 */
[----:B------:R-:W-:-:S07]  /*3390*/  F2FP.BF16.F32.PACK_AB R184, R15, R184 ;  /* 0x000000b80fb8723e */ /* 0x000fce00000010ff */
[----:B------:R-:W-:Y:S08]  /*33a0*/  MUFU.EX2 R176, R176 ;  /* 0x000000b000b07308 */ /* 0x000ff00000000800 */
[----:B------:R-:W-:Y:S01]  /*33b0*/  MUFU.EX2 R33, R33 ;  /* 0x0000002100217308 */ /* 0x000fe20000000800 */
[----:B--2---:R-:W-:-:S07]  /*33c0*/  FMNMX.FTZ R37, R2, R37, !PT ;  /* 0x0000002502257209 */ /* 0x004fce0007810000 */
[----:B------:R-:W-:Y:S01]  /*33d0*/  MUFU.EX2 R178, R178 ;  /* 0x000000b200b27308 */ /* 0x000fe20000000800 */
[----:B------:R-:W2:Y:S07]  /*33e0*/  SHFL.BFLY PT, R2, R37, 0x1, 0x1f ;  /* 0x0c201f0025027f89 */ /* 0x000eae00000e0000 */
[----:B------:R-:W-:Y:S08]  /*33f0*/  MUFU.EX2 R53, R53 ;  /* 0x0000003500357308 */ /* 0x000ff00000000800 */
[----:B------:R-:W-:Y:S08]  /*3400*/  MUFU.EX2 R56, R56 ;  /* 0x0000003800387308 */ /* 0x000ff00000000800 */
[----:B------:R-:W-:Y:S01]  /*3410*/  MUFU.EX2 R57, R57 ;  /* 0x0000003900397308 */ /* 0x000fe20000000800 */
[----:B--2---:R-:W-:-:S04]  /*3420*/  FMNMX.FTZ R2, R37, R2, !PT ;  /* 0x0000000225027209 */ /* 0x004fc80007810000 */
[C---:B------:R-:W-:Y:S01]  /*3430*/  FSETP.NEU.FTZ.AND P1, PT, R2.reuse, -INF , PT ;  /* 0xff8000000200780b */ /* 0x040fe20003f3d000 */
[----:B------:R-:W-:Y:S02]  /*3440*/  FMUL.FTZ R10, R2, UR10 ;  /* 0x0000000a020a7c20 */ /* 0x000fe40008410000 */
[----:B------:R2:W-:Y:S03]  /*3450*/  MUFU.EX2 R37, R14 ;  /* 0x0000000e00257308 */ /* 0x0005e60000000800 */
[----:B------:R-:W-:Y:S02]  /*3460*/  FSEL R10, R10, RZ, P1 ;  /* 0x000000ff0a0a7208 */ /* 0x000fe40000800000 */
[----:B------:R-:W-:-:S03]  /*3470*/  PLOP3.LUT P1, PT, PT, PT, UP0, 0x80, 0x0 ;  /* 0x000000000000781c */ /* 0x000fc60003f2f008 */
        /* <DEDUP_REMOVED lines=11> */
[----:B--2---:R-:W-:Y:S01]  /*3530*/  FADD.FTZ R14, R186, R45 ;  /* 0x0000002dba0e7221 */ /* 0x004fe20000010000 */
[--C-:B------:R-:W-:Y:S01]  /*3540*/  FFMA.FTZ R43, R43, UR10, -R10.reuse ;  /* 0x0000000a2b2b7c23 */ /* 0x100fe2000801080a */
[--C-:B------:R-:W-:Y:S01]  /*3550*/  FFMA.FTZ R46, R46, UR10, -R10.reuse ;  /* 0x0000000a2e2e7c23 */ /* 0x100fe2000801080a */
[----:B------:R-:W-:Y:S01]  /*3560*/  FFMA.FTZ R47, R47, UR10, -R10 ;  /* 0x0000000a2f2f7c23 */ /* 0x000fe2000801080a */
[----:B----4-:R-:W-:Y:S01]  /*3570*/  FADD.FTZ R45, R21, R14 ;  /* 0x0000000e152d7221 */ /* 0x010fe20000010000 */
[----:B------:R-:W2:Y:S01]  /*3580*/  MUFU.EX2 R27, R27 ;  /* 0x0000001b001b7308 */ /* 0x000ea20000000800 */
[--C-:B------:R-:W-:Y:S01]  /*3590*/  FFMA.FTZ R50, R50, UR10, -R10.reuse ;  /* 0x0000000a32327c23 */ /* 0x100fe2000801080a */
[--C-:B------:R-:W-:Y:S01]  /*35a0*/  FFMA.FTZ R51, R51, UR10, -R10.reuse ;  /* 0x0000000a33337c23 */ /* 0x100fe2000801080a */
[----:B------:R-:W-:Y:S01]  /*35b0*/  FADD.FTZ R14, R180, R45 ;  /* 0x0000002db40e7221 */ /* 0x000fe20000010000 */
[--C-:B------:R-:W-:Y:S01]  /*35c0*/  FFMA.FTZ R54, R54, UR10, -R10.reuse ;  /* 0x0000000a36367c23 */ /* 0x100fe2000801080a */
[--C-:B------:R-:W-:Y:S01]  /*35d0*/  FFMA.FTZ R55, R55, UR10, -R10.reuse ;  /* 0x0000000a37377c23 */ /* 0x100fe2000801080a */
[----:B------:R-:W-:Y:S01]  /*35e0*/  FFMA.FTZ R58, R58, UR10, -R10 ;  /* 0x0000000a3a3a7c23 */ /* 0x000fe2000801080a */
[----:B-1----:R-:W-:Y:S01]  /*35f0*/  FADD.FTZ R45, R25, R14 ;  /* 0x0000000e192d7221 */ /* 0x002fe20000010000 */
[----:B------:R-:W1:Y:S01]  /*3600*/  MUFU.EX2 R30, R30 ;  /* 0x0000001e001e7308 */ /* 0x000e620000000800 */
[--C-:B------:R-:W-:Y:S01]  /*3610*/  FFMA.FTZ R59, R59, UR10, -R10.reuse ;  /* 0x0000000a3b3b7c23 */ /* 0x100fe2000801080a */
[--C-:B------:R-:W-:Y:S01]  /*3620*/  FFMA.FTZ R62, R62, UR10, -R10.reuse ;  /* 0x0000000a3e3e7c23 */ /* 0x100fe2000801080a */
[----:B------:R-:W-:Y:S01]  /*3630*/  FADD.FTZ R14, R182, R45 ;  /* 0x0000002db60e7221 */ /* 0x000fe20000010000 */
[--C-:B------:R-:W-:Y:S01]  /*3640*/  FFMA.FTZ R63, R63, UR10, -R10.reuse ;  /* 0x0000000a3f3f7c23 */ /* 0x100fe2000801080a */
[--C-:B------:R-:W-:Y:S01]  /*3650*/  FFMA.FTZ R66, R66, UR10, -R10.reuse ;  /* 0x0000000a42427c23 */ /* 0x100fe2000801080a */
[----:B------:R-:W-:Y:S01]  /*3660*/  FFMA.FTZ R67, R67, UR10, -R10 ;  /* 0x0000000a43437c23 */ /* 0x000fe2000801080a */
[----:B---3--:R-:W-:Y:S01]  /*3670*/  FADD.FTZ R45, R29, R14 ;  /* 0x0000000e1d2d7221 */ /* 0x008fe20000010000 */
[----:B------:R-:W3:Y:S01]  /*3680*/  MUFU.EX2 R31, R31 ;  /* 0x0000001f001f7308 */ /* 0x000ee20000000800 */
[----:B--2---:R-:W-:Y:S01]  /*3690*/  FADD.FTZ R41, R26, R27 ;  /* 0x0000001b1a297221 */ /* 0x004fe20000010000 */
[--C-:B------:R-:W-:Y:S01]  /*36a0*/  FFMA.FTZ R70, R70, UR10, -R10.reuse ;  /* 0x0000000a46467c23 */ /* 0x100fe2000801080a */
[----:B------:R-:W-:Y:S01]  /*36b0*/  FFMA.FTZ R10, R71, UR10, -R10 ;  /* 0x0000000a470a7c23 */ /* 0x000fe2000801080a */
[----:B------:R-:W-:Y:S01]  /*36c0*/  F2FP.BF16.F32.PACK_AB R180, R25, R180 ;  /* 0x000000b419b4723e */ /* 0x000fe200000010ff */
[--C-:B------:R-:W-:Y:S01]  /*36d0*/  IMAD.MOV.U32 R71, RZ, RZ, R119.reuse ;  /* 0x000000ffff477224 */ /* 0x100fe200078e0077 */
[----:B------:R-:W-:Y:S01]  /*36e0*/  F2FP.BF16.F32.PACK_AB R182, R29, R182 ;  /* 0x000000b61db6723e */ /* 0x000fe200000010ff */
[----:B------:R-:W-:Y:S01]  /*36f0*/  IMAD.MOV.U32 R29, RZ, RZ, R119 ;  /* 0x000000ffff1d7224 */ /* 0x000fe200078e0077 */
[----:B------:R-:W2:Y:S01]  /*3700*/  MUFU.EX2 R34, R34 ;  /* 0x0000002200227308 */ /* 0x000ea20000000800 */
[----:B-1----:R-:W-:Y:S01]  /*3710*/  FADD.FTZ R12, R30, R41 ;  /* 0x000000291e0c7221 */ /* 0x002fe20000010000 */
[----:B------:R-:W-:Y:S01]  /*3720*/  F2FP.BF16.F32.PACK_AB R172, R57, R56 ;  /* 0x0000003839ac723e */ /* 0x000fe200000010ff */
[--C-:B------:R-:W-:Y:S01]  /*3730*/  IMAD.MOV.U32 R25, RZ, RZ, R119.reuse ;  /* 0x000000ffff197224 */ /* 0x100fe200078e0077 */
[----:B------:R-:W-:Y:S01]  /*3740*/  F2FP.BF16.F32.PACK_AB R189, R27, R26 ;  /* 0x0000001a1bbd723e */ /* 0x000fe200000010ff */
[--C-:B------:R-:W-:Y:S01]  /*3750*/  IMAD.MOV.U32 R27, RZ, RZ, R119.reuse ;  /* 0x000000ffff1b7224 */ /* 0x100fe200078e0077 */
[----:B------:R-:W-:Y:S01]  /*3760*/  F2FP.BF16.F32.PACK_AB R186, R21, R186 ;  /* 0x000000ba15ba723e */ /* 0x000fe200000010ff */
[--C-:B------:R-:W-:Y:S01]  /*3770*/  IMAD.MOV.U32 R26, RZ, RZ, R119.reuse ;  /* 0x000000ffff1a7224 */ /* 0x100fe200078e0077 */
[----:B------:R-:W1:Y:S01]  /*3780*/  MUFU.EX2 R35, R35 ;  /* 0x0000002300237308 */ /* 0x000e620000000800 */
[C---:B---3--:R-:W-:Y:S01]  /*3790*/  FADD.FTZ R41, R31.reuse, R12 ;  /* 0x0000000c1f297221 */ /* 0x048fe20000010000 */
[----:B------:R-:W-:Y:S01]  /*37a0*/  F2FP.BF16.F32.PACK_AB R191, R31, R30 ;  /* 0x0000001e1fbf723e */ /* 0x000fe200000010ff */
[----:B------:R-:W-:-:S02]  /*37b0*/  IMAD.MOV.U32 R31, RZ, RZ, R119 ;  /* 0x000000ffff1f7224 */ /* 0x000fc400078e0077 */
[----:B------:R-:W-:-:S03]  /*37c0*/  IMAD.MOV.U32 R30, RZ, RZ, R119 ;  /* 0x000000ffff1e7224 */ /* 0x000fc600078e0077 */
[----:B------:R-:W3:Y:S01]  /*37d0*/  MUFU.EX2 R38, R38 ;  /* 0x0000002600267308 */ /* 0x000ee20000000800 */
[----:B--2---:R-:W-:-:S07]  /*37e0*/  FADD.FTZ R12, R34, R41 ;  /* 0x00000029220c7221 */ /* 0x004fce0000010000 */
[----:B------:R-:W2:Y:S01]  /*37f0*/  MUFU.EX2 R39, R39 ;  /* 0x0000002700277308 */ /* 0x000ea20000000800 */
[C---:B-1----:R-:W-:Y:S01]  /*3800*/  FADD.FTZ R41, R35.reuse, R12 ;  /* 0x0000000c23297221 */ /* 0x042fe20000010000 */
[----:B------:R-:W-:Y:S01]  /*3810*/  F2FP.BF16.F32.PACK_AB R185, R35, R34 ;  /* 0x0000002223b9723e */ /* 0x000fe200000010ff */
[--C-:B------:R-:W-:Y:S02]  /*3820*/  IMAD.MOV.U32 R35, RZ, RZ, R119.reuse ;  /* 0x000000ffff237224 */ /* 0x100fe400078e0077 */
[----:B------:R-:W-:-:S03]  /*3830*/  IMAD.MOV.U32 R34, RZ, RZ, R119 ;  /* 0x000000ffff227224 */ /* 0x000fc600078e0077 */
[----:B------:R-:W0:Y:S01]  /*3840*/  MUFU.EX2 R42, R42 ;  /* 0x0000002a002a7308 */ /* 0x000e220000000800 */
[----:B---3--:R-:W-:-:S07]  /*3850*/  FADD.FTZ R12, R38, R41 ;  /* 0x00000029260c7221 */ /* 0x008fce0000010000 */
[----:B------:R-:W1:Y:S01]  /*3860*/  MUFU.EX2 R43, R43 ;  /* 0x0000002b002b7308 */ /* 0x000e620000000800 */
[----:B--2---:R-:W-:Y:S01]  /*3870*/  FADD.FTZ R41, R39, R12 ;  /* 0x0000000c27297221 */ /* 0x004fe20000010000 */
[----:B------:R-:W-:Y:S01]  /*3880*/  FADD.FTZ R12, R176, R45 ;  /* 0x0000002db00c7221 */ /* 0x000fe20000010000 */
[----:B------:R-:W-:Y:S02]  /*3890*/  F2FP.BF16.F32.PACK_AB R176, R33, R176 ;  /* 0x000000b021b0723e */ /* 0x000fe400000010ff */
[----:B------:R-:W-:Y:S01]  /*38a0*/  F2FP.BF16.F32.PACK_AB R187, R39, R38 ;  /* 0x0000002627bb723e */ /* 0x000fe200000010ff */
[----:B------:R-:W-:Y:S01]  /*38b0*/  FADD.FTZ R45, R33, R12 ;  /* 0x0000000c212d7221 */ /* 0x000fe20000010000 */
[----:B------:R-:W-:Y:S01]  /*38c0*/  IMAD.MOV.U32 R39, RZ, RZ, R119 ;  /* 0x000000ffff277224 */ /* 0x000fe200078e0077 */
[----:B------:R-:W2:Y:S01]  /*38d0*/  MUFU.EX2 R46, R46 ;  /* 0x0000002e002e7308 */ /* 0x000ea20000000800 */
[----:B0-----:R-:W-:Y:S01]  /*38e0*/  FADD.FTZ R0, R42, R41 ;  /* 0x000000292a007221 */ /* 0x001fe20000010000 */
[----:B------:R-:W-:Y:S01]  /*38f0*/  FADD.FTZ R12, R178, R45 ;  /* 0x0000002db20c7221 */ /* 0x000fe20000010000 */
[C---:B------:R-:W-:Y:S01]  /*3900*/  F2FP.BF16.F32.PACK_AB R178, R53.reuse, R178 ;  /* 0x000000b235b2723e */ /* 0x040fe200000010ff */
[--C-:B------:R-:W-:Y:S01]  /*3910*/  IMAD.MOV.U32 R33, RZ, RZ, R119.reuse ;  /* 0x000000ffff217224 */ /* 0x100fe200078e0077 */
[----:B------:R-:W-:Y:S01]  /*3920*/  MOV R38, R119 ;  /* 0x0000007700267202 */ /* 0x000fe20000000f00 */
[----:B------:R-:W-:Y:S01]  /*3930*/  FADD.FTZ R45, R53, R12 ;  /* 0x0000000c352d7221 */ /* 0x000fe20000010000 */
[----:B------:R-:W-:Y:S01]  /*3940*/  IMAD.MOV.U32 R53, RZ, RZ, R119 ;  /* 0x000000ffff357224 */ /* 0x000fe200078e0077 */
[----:B------:R-:W0:Y:S01]  /*3950*/  MUFU.EX2 R47, R47 ;  /* 0x0000002f002f7308 */ /* 0x000e220000000800 */
[C---:B-1----:R-:W-:Y:S01]  /*3960*/  FADD.FTZ R41, R43.reuse, R0 ;  /* 0x000000002b297221 */ /* 0x042fe20000010000 */
[----:B------:R-:W-:Y:S01]  /*3970*/  FADD.FTZ R12, R56, R45 ;  /* 0x0000002d380c7221 */ /* 0x000fe20000010000 */
        /* <DEDUP_REMOVED lines=8> */
[--C-:B------:R-:W-:Y:S02]  /*3a00*/  IMAD.MOV.U32 R43, RZ, RZ, R119.reuse ;  /* 0x000000ffff2b7224 */ /* 0x100fe400078e0077 */
[--C-:B------:R-:W-:Y:S01]  /*3a10*/  IMAD.MOV.U32 R42, RZ, RZ, R119.reuse ;  /* 0x000000ffff2a7224 */ /* 0x100fe200078e0077 */
[----:B------:R-:W2:Y:S01]  /*3a20*/  MUFU.EX2 R51, R51 ;  /* 0x0000003300337308 */ /* 0x000ea20000000800 */
[C---:B0-----:R-:W-:Y:S01]  /*3a30*/  FADD.FTZ R41, R47.reuse, R0 ;  /* 0x000000002f297221 */ /* 0x041fe20000010000 */
[----:B------:R-:W-:Y:S01]  /*3a40*/  F2FP.BF16.F32.PACK_AB R183, R47, R46 ;  /* 0x0000002e2fb7723e */ /* 0x000fe200000010ff */
[----:B------:R-:W-:-:S02]  /*3a50*/  IMAD.MOV.U32 R47, RZ, RZ, R119 ;  /* 0x000000ffff2f7224 */ /* 0x000fc400078e0077 */
[----:B------:R-:W-:-:S03]  /*3a60*/  IMAD.MOV.U32 R46, RZ, RZ, R119 ;  /* 0x000000ffff2e7224 */ /* 0x000fc600078e0077 */
        /* <DEDUP_REMOVED lines=37> */
[----:B--2---:R-:W-:Y:S01]  /*3cc0*/  FADD.FTZ R12, R68, R13 ;  /* 0x0000000d440c7221 */ /* 0x004fe20000010000 */
[C---:B------:R-:W-:Y:S01]  /*3cd0*/  F2FP.BF16.F32.PACK_AB R170, R37.reuse, R68 ;  /* 0x0000004425aa723e */ /* 0x040fe200000010ff */
[--C-:B------:R-:W-:Y:S02]  /*3ce0*/  IMAD.MOV.U32 R68, RZ, RZ, R119.reuse ;  /* 0x000000ffff447224 */ /* 0x100fe400078e0077 */
[----:B------:R-:W-:Y:S01]  /*3cf0*/  FADD.FTZ R11, R37, R12 ;  /* 0x0000000c250b7221 */ /* 0x000fe20000010000 */
[----:B------:R-:W-:Y:S02]  /*3d00*/  IMAD.MOV.U32 R12, RZ, RZ, 0x3f800000 ;  /* 0x3f800000ff0c7424 */ /* 0x000fe400078e00ff */
[----:B------:R-:W2:Y:S01]  /*3d10*/  MUFU.EX2 R67, R67 ;  /* 0x0000004300437308 */ /* 0x000ea20000000800 */
[C---:B0-----:R-:W-:Y:S01]  /*3d20*/  FADD.FTZ R13, R63.reuse, R0 ;  /* 0x000000003f0d7221 */ /* 0x041fe20000010000 */
[----:B------:R-:W-:Y:S01]  /*3d30*/  F2FP.BF16.F32.PACK_AB R175, R63, R62 ;  /* 0x0000003e3faf723e */ /* 0x000fe200000010ff */
[----:B------:R-:W-:-:S02]  /*3d40*/  IMAD.MOV.U32 R63, RZ, RZ, R119 ;  /* 0x000000ffff3f7224 */ /* 0x000fc400078e0077 */
[--C-:B------:R-:W-:Y:S02]  /*3d50*/  IMAD.MOV.U32 R62, RZ, RZ, R119.reuse ;  /* 0x000000ffff3e7224 */ /* 0x100fe400078e0077 */
[----:B------:R-:W-:Y:S01]  /*3d60*/  IMAD.MOV.U32 R37, RZ, RZ, R119 ;  /* 0x000000ffff257224 */ /* 0x000fe200078e0077 */
[----:B------:R-:W0:Y:S01]  /*3d70*/  MUFU.EX2 R70, R70 ;  /* 0x0000004600467308 */ /* 0x000e220000000800 */
[----:B-1----:R-:W-:-:S07]  /*3d80*/  FADD.FTZ R0, R66, R13 ;  /* 0x0000000d42007221 */ /* 0x002fce0000010000 */
[----:B------:R0:W1:Y:S01]  /*3d90*/  MUFU.EX2 R171, R10 ;  /* 0x0000000a00ab7308 */ /* 0x0000620000000800 */
[C---:B--2---:R-:W-:Y:S01]  /*3da0*/  FADD.FTZ R13, R67.reuse, R0 ;  /* 0x00000000430d7221 */ /* 0x044fe20000010000 */
[----:B------:R-:W-:Y:S01]  /*3db0*/  F2FP.BF16.F32.PACK_AB R169, R67, R66 ;  /* 0x0000004243a9723e */ /* 0x000fe200000010ff */
[----:B------:R-:W-:Y:S02]  /*3dc0*/  IMAD.MOV.U32 R0, RZ, RZ, 0x3f800000 ;  /* 0x3f800000ff007424 */ /* 0x000fe400078e00ff */
[--C-:B------:R-:W-:Y:S02]  /*3dd0*/  IMAD.MOV.U32 R67, RZ, RZ, R119.reuse ;  /* 0x000000ffff437224 */ /* 0x100fe400078e0077 */
[----:B------:R-:W-:Y:S02]  /*3de0*/  IMAD.MOV.U32 R66, RZ, RZ, R119 ;  /* 0x000000ffff427224 */ /* 0x000fe400078e0077 */
[----:B0-----:R-:W-:-:S04]  /*3df0*/  FADD.FTZ R10, R70, R13 ;  /* 0x0000000d460a7221 */ /* 0x001fc80000010000 */
[C---:B-1----:R-:W-:Y:S01]  /*3e00*/  FADD.FTZ R10, R171.reuse, R10 ;  /* 0x0000000aab0a7221 */ /* 0x042fe20000010000 */
[----:B------:R-:W-:Y:S01]  /*3e10*/  F2FP.BF16.F32.PACK_AB R171, R171, R70 ;  /* 0x00000046abab723e */ /* 0x000fe200000010ff */
[----:B------:R-:W-:Y:S01]  /*3e20*/  IMAD.MOV.U32 R70, RZ, RZ, R119 ;  /* 0x000000ffff467224 */ /* 0x000fe200078e0077 */
[----:B------:R-:W-:Y:S06]  /*3e30*/  @!P1 BRA `(.L_x_3465) ;  /* 0x0000002000849947 */ /* 0x000fec0003800000 */
[----:B------:R-:W-:Y:S01]  /*3e40*/  IMAD.MOV.U32 R13, RZ, RZ, R2 ;  /* 0x000000ffff0d7224 */ /* 0x000fe200078e0002 */
[----:B------:R-:W-:Y:S01]  /*3e50*/  MOV R0, 0x3f800000 ;  /* 0x3f80000000007802 */ /* 0x000fe20000000f00 */
[----:B------:R-:W-:Y:S01]  /*3e60*/  IMAD.MOV.U32 R14, RZ, RZ, R3 ;  /* 0x000000ffff0e7224 */ /* 0x000fe200078e0003 */
        /* <DEDUP_REMOVED lines=48> */
[----:B------:R-:W-:Y:S01]  /*4170*/  UMOV UR6, UR39 ;  /* 0x0000002700067c82 */ /* 0x000fe20008000000 */
[----:B------:R-:W-:Y:S01]  /*4180*/  UMOV UR7, UR38 ;  /* 0x0000002600077c82 */ /* 0x000fe20008000000 */
[----:B------:R-:W-:-:S05]  /*4190*/  ULDC UR10, c[0x0][0x988] ;  /* 0x00026200000a7ab9 */ /* 0x000fca0000000800 */
.L_x_3476:
[----:B------:R-:W-:-:S04]  /*41a0*/  UISETP.NE.AND UP0, UPT, UR7, 0x1, UPT ;  /* 0x000000010700788c */ /* 0x000fc8000bf05270 */
[----:B------:R-:W-:-:S04]  /*41b0*/  USEL UR39, URZ, 0x1, UP0 ;  /* 0x000000013f277887 */ /* 0x000fc80008000000 */
[----:B------:R-:W-:Y:S01]  /*41c0*/  ULOP3.LUT UR39, UR6, UR39, URZ, 0x3c, !UPT ;  /* 0x0000002706277292 */ /* 0x000fe2000f8e3c3f */
[----:B------:R-:W-:Y:S11]  /*41d0*/  @!P0 BRA `(.L_x_3466) ;  /* 0x0000000000048947 */ /* 0x000ff60003800000 */
[----:B------:R-:W-:Y:S01]  /*41e0*/  BPT.TRAP 0x1 ;  /* 0x000000040000795c */ /* 0x000fe20000300000 */
.L_x_3466:
[----:B------:R-:W0:Y:S01]  /*41f0*/  S2UR UR8, SR_CgaCtaId ;  /* 0x00000000000879c3 */ /* 0x000e220000008800 */
[----:B------:R-:W-:Y:S01]  /*4200*/  MOV R4, 0x400 ;  /* 0x0000040000047802 */ /* 0x000fe20000000f00 */
[----:B------:R-:W-:Y:S01]  /*4210*/  UIADD3 UR38, UR7, 0x1, URZ ;  /* 0x0000000107267890 */ /* 0x000fe2000fffe03f */
[----:B------:R-:W-:-:S03]  /*4220*/  IMAD.U32 R2, RZ, RZ, UR39 ;  /* 0x00000027ff027e24 */ /* 0x000fc6000f8e00ff */
[----:B------:R-:W-:Y:S02]  /*4230*/  UISETP.NE.AND UP0, UPT, UR38, 0x2, UPT ;  /* 0x000000022600788c */ /* 0x000fe4000bf05270 */
[----:B------:R-:W-:Y:S02]  /*4240*/  SHF.L.U32 R2, R2, 0x1f, RZ ;  /* 0x0000001f02027819 */ /* 0x000fe400000006ff */
[----:B------:R-:W-:Y:S01]  /*4250*/  USEL UR38, UR38, URZ, UP0 ;  /* 0x0000003f26267287 */ /* 0x000fe20008000000 */
[----:B0-----:R-:W-:-:S05]  /*4260*/  IMAD.U32 R5, RZ, RZ, UR8 ;  /* 0x00000008ff057e24 */ /* 0x001fca000f8e00ff */
[----:B------:R-:W-:-:S04]  /*4270*/  LEA R4, R5, R4, 0x18 ;  /* 0x0000000405047211 */ /* 0x000fc800078ec0ff */
[----:B------:R-:W-:-:S13]  /*4280*/  R2UR UR8, R4 ;  /* 0x00000000040872ca */ /* 0x000fda00000e0000 */
[----:B------:R-:W-:-:S09]  /*4290*/  ULEA UR8, UR38, UR8, 0x3 ;  /* 0x0000000826087291 */ /* 0x000fd2000f8e183f */
[----:B------:R0:W1:Y:S01]  /*42a0*/  SYNCS.PHASECHK.TRANS64.TRYWAIT P1, [UR8+0x30830], R2 ;  /* 0x03083002ff0075a7 */ /* 0x0000620008020148 */
[----:B------:R-:W-:Y:S05]  /*42b0*/  @!P0 BRA `(.L_x_3467) ;  /* 0x0000000000048947 */ /* 0x000fea0003800000 */
[----:B------:R-:W-:Y:S01]  /*42c0*/  BPT.TRAP 0x1 ;  /* 0x000000040000795c */ /* 0x000fe20000300000 */
.L_x_3467:
[----:B-1----:R-:W-:Y:S05]  /*42d0*/  @P1 BRA `(.L_x_3468) ;  /* 0x0000000000081947 */ /* 0x002fea0003800000 */
[----:B------:R-:W1:Y:S02]  /*42e0*/  SYNCS.PHASECHK.TRANS64.TRYWAIT P1, [UR8+0x30830], R2 ;  /* 0x03083002ff0075a7 */ /* 0x000e640008020148 */
[----:B-1----:R-:W-:Y:S05]  /*42f0*/  @!P1 BRA `(.L_x_3469) ;  /* 0x000000c400f49947 */ /* 0x002fea0003800000 */
.L_x_3468:
[----:B------:R-:W-:Y:S01]  /*4300*/  R2UR UR40, R8 ;  /* 0x00000000082872ca */ /* 0x000fe200000e0000 */
[----:B------:R-:W-:Y:S01]  /*4310*/  UIMAD UR9, UR38, 0x900, UR4 ;  /* 0x00000900260978a4 */ /* 0x000fe2000f8e0204 */
        /* <DEDUP_REMOVED lines=13> */
[----:B------:R-:W-:Y:S01]  /*43f0*/  HGMMA.64x96x16.F32.BF16 R120, gdesc[UR40], RZ, !UPT, gsb0 ;  /* 0x01600000287879f0 */ /* 0x000fe2000c0018ff */
        /* <DEDUP_REMOVED lines=104> */
[----:B------:R-:W-:-:S04]  /*4a80*/  FMUL.FTZ R119, R119, R0 ;  /* 0x0000000077777220 */ /* 0x000fc80000410000 */
        /* <DEDUP_REMOVED lines=50> */
.L_x_3470:
[----:B------:R-:W-:Y:S01]  /*4db0*/  R2UR UR9, R4 ;  /* 0x00000000040972ca */ /* 0x000fe200000e0000 */
[----:B------:R-:W-:-:S05]  /*4dc0*/  IMAD.U32 R0, RZ, RZ, UR6 ;  /* 0x00000006ff007e24 */ /* 0x000fca000f8e00ff */
[----:B------:R-:W-:-:S07]  /*4dd0*/  SHF.L.U32 R0, R0, 0x1f, RZ ;  /* 0x0000001f00007819 */ /* 0x000fce00000006ff */
[----:B------:R-:W-:-:S09]  /*4de0*/  ULEA UR9, UR7, UR9, 0x3 ;  /* 0x0000000907097291 */ /* 0x000fd2000f8e183f */
[----:B------:R2:W3:Y:S01]  /*4df0*/  SYNCS.PHASECHK.TRANS64.TRYWAIT P1, [UR9+0x30850], R0 ;  /* 0x03085000ff0075a7 */ /* 0x0004e20008020149 */
[----:B------:R-:W-:Y:S05]  /*4e00*/  @!P0 BRA `(.L_x_3471) ;  /* 0x0000000000048947 */ /* 0x000fea0003800000 */
[----:B------:R-:W-:Y:S01]  /*4e10*/  BPT.TRAP 0x1 ;  /* 0x000000040000795c */ /* 0x000fe20000300000 */
.L_x_3471:
[----:B---3--:R-:W-:Y:S05]  /*4e20*/  @P1 BRA `(.L_x_3472) ;  /* 0x0000000000081947 */ /* 0x008fea0003800000 */
[----:B------:R-:W3:Y:S02]  /*4e30*/  SYNCS.PHASECHK.TRANS64.TRYWAIT P1, [UR9+0x30850], R0 ;  /* 0x03085000ff0075a7 */ /* 0x000ee40008020149 */
[----:B---3--:R-:W-:Y:S05]  /*4e40*/  @!P1 BRA `(.L_x_3473) ;  /* 0x000000bc00389947 */ /* 0x008fea0003800000 */
.L_x_3472:
        /* <DEDUP_REMOVED lines=34> */
[----:B------:R-:W-:Y:S03]  /*5070*/  HGMMA.64x192x16.F32.BF16 R24, R168, gdesc[UR4].tnspB, R24, gsb0 ;  /* 0x42e00004a8187df0 */ /* 0x000fe60008001818 */
[----:B------:R-:W-:Y:S02]  /*5080*/  WARPGROUP.DEPBAR.LE gsb0, 0x0 ;  /* 0x00008000000079c5 */ /* 0x000fe40000010000 */
[----:B------:R-:W-:Y:S05]  /*5090*/  @!P0 BRA `(.L_x_3474) ;  /* 0x0000000000048947 */ /* 0x000fea0003800000 */
[----:B------:R-:W-:Y:S01]  /*50a0*/  BPT.TRAP 0x1 ;  /* 0x000000040000795c */ /* 0x000fe20000300000 */
.L_x_3474:
[----:B0-2---:R-:W-:Y:S01]  /*50b0*/  FMNMX.FTZ R0, R120, R14, !PT ;  /* 0x0000000e78007209 */ /* 0x005fe20007810000 */
[----:B------:R-:W-:Y:S01]  /*50c0*/  UIADD3 UR8, UR8, 0x30840, URZ ;  /* 0x0003084008087890 */ /* 0x000fe2000fffe03f */
[----:B-1----:R-:W-:Y:S02]  /*50d0*/  FMNMX.FTZ R2, R122, R13, !PT ;  /* 0x0000000d7a027209 */ /* 0x002fe40007810000 */
        /* <DEDUP_REMOVED lines=46> */
[----:B------:R-:W-:Y:S01]  /*53c0*/  R2UR UR6, R5 ;  /* 0x00000000050672ca */ /* 0x000fe200000e0000 */
[----:B------:R-:W0:Y:S04]  /*53d0*/  SHFL.BFLY PT, R3, R0, 0x2, 0x1f ;  /* 0x0c401f0000037f89 */ /* 0x000e2800000e0000 */
[----:B------:R-:W1:Y:S08]  /*53e0*/  SHFL.BFLY PT, R21, R12, 0x2, 0x1f ;  /* 0x0c401f000c157f89 */ /* 0x000e7000000e0000 */
[----:B------:R-:W-:-:S09]  /*53f0*/  UPRMT UR8, UR6, 0x654, UR8 ;  /* 0x0000065406087896 */ /* 0x000fd20008000008 */
[----:B------:R-:W-:Y:S01]  /*5400*/  SYNCS.ARRIVE.TRANS64.RED.A1T0 RZ, [UR8], RZ ;  /* 0x000000ffffff79a7 */ /* 0x000fe20008100408 */
[----:B0-----:R-:W-:Y:S02]  /*5410*/  FMNMX.FTZ R15, R0, R3, !PT ;  /* 0x00000003000f7209 */ /* 0x001fe40007810000 */
[----:B-1----:R-:W-:-:S03]  /*5420*/  FMNMX.FTZ R21, R12, R21, !PT ;  /* 0x000000150c157209 */ /* 0x002fc60007810000 */
[----:B------:R-:W0:Y:S04]  /*5430*/  SHFL.BFLY PT, R2, R15, 0x1, 0x1f ;  /* 0x0c201f000f027f89 */ /* 0x000e2800000e0000 */
[----:B------:R-:W1:Y:S01]  /*5440*/  SHFL.BFLY PT, R20, R21, 0x1, 0x1f ;  /* 0x0c201f0015147f89 */ /* 0x000e6200000e0000 */
[----:B0-----:R-:W-:Y:S02]  /*5450*/  FMNMX.FTZ R3, R15, R2, !PT ;  /* 0x000000020f037209 */ /* 0x001fe40007810000 */
[----:B-1----:R-:W-:-:S03]  /*5460*/  FMNMX.FTZ R2, R21, R20, !PT ;  /* 0x0000001415027209 */ /* 0x002fc60007810000 */
[C---:B------:R-:W-:Y:S02]  /*5470*/  FADD.FTZ R14, -R3.reuse, R14 ;  /* 0x0000000e030e7221 */ /* 0x040fe40000010100 */
[----:B------:R-:W-:Y:S01]  /*5480*/  FADD.FTZ R0, -R2, R13 ;  /* 0x0000000d02007221 */ /* 0x000fe20000010100 */
[----:B------:R-:W-:Y:S01]  /*5490*/  FMUL.FTZ R13, R3, UR10 ;  /* 0x0000000a030d7c20 */ /* 0x000fe20008410000 */
[----:B------:R-:W-:Y:S02]  /*54a0*/  FMUL.FTZ R14, R14, UR10 ;  /* 0x0000000a0e0e7c20 */ /* 0x000fe40008410000 */
[----:B------:R-:W-:Y:S01]  /*54b0*/  FMUL.FTZ R0, R0, UR10 ;  /* 0x0000000a00007c20 */ /* 0x000fe20008410000 */
[--C-:B------:R-:W-:Y:S01]  /*54c0*/  FFMA.FTZ R184, R128, UR10, -R13.reuse ;  /* 0x0000000a80b87c23 */ /* 0x100fe2000801080d */
[--C-:B------:R-:W-:Y:S01]  /*54d0*/  FFMA.FTZ R128, R129, UR10, -R13.reuse ;  /* 0x0000000a81807c23 */ /* 0x100fe2000801080d */
[----:B------:R-:W-:Y:S01]  /*54e0*/  FMUL.FTZ R129, R2, UR10 ;  /* 0x0000000a02817c20 */ /* 0x000fe20008410000 */
[--C-:B------:R-:W-:Y:S01]  /*54f0*/  FFMA.FTZ R188, R120, UR10, -R13.reuse ;  /* 0x0000000a78bc7c23 */ /* 0x100fe2000801080d */
[--C-:B------:R-:W-:Y:S01]  /*5500*/  FFMA.FTZ R182, R140, UR10, -R13.reuse ;  /* 0x0000000a8cb67c23 */ /* 0x100fe2000801080d */
[----:B------:R-:W-:Y:S01]  /*5510*/  FFMA.FTZ R171, R121, UR10, -R13 ;  /* 0x0000000a79ab7c23 */ /* 0x000fe2000801080d */
[--C-:B------:R-:W-:Y:S01]  /*5520*/  FFMA.FTZ R189, R122, UR10, -R129.reuse ;  /* 0x0000000a7abd7c23 */ /* 0x100fe20008010881 */
[----:B------:R-:W-:Y:S01]  /*5530*/  FFMA.FTZ R140, R123, UR10, -R129 ;  /* 0x0000000a7b8c7c23 */ /* 0x000fe20008010881 */
[----:B------:R-:W-:Y:S01]  /*5540*/  MUFU.EX2 R12, R14 ;  /* 0x0000000e000c7308 */ /* 0x000fe20000000800 */
[----:B------:R-:W-:Y:S01]  /*5550*/  FFMA.FTZ R190, R124, UR10, -R13 ;  /* 0x0000000a7cbe7c23 */ /* 0x000fe2000801080d */
[----:B------:R-:W-:Y:S01]  /*5560*/  FFMA.FTZ R191, R126, UR10, -R129 ;  /* 0x0000000a7ebf7c23 */ /* 0x000fe20008010881 */
[--C-:B------:R-:W-:Y:S01]  /*5570*/  FFMA.FTZ R124, R137, UR10, -R13.reuse ;  /* 0x0000000a897c7c23 */ /* 0x100fe2000801080d */
[----:B------:R-:W-:Y:S01]  /*5580*/  FFMA.FTZ R169, R125, UR10, -R13 ;  /* 0x0000000a7da97c23 */ /* 0x000fe2000801080d */
[--C-:B------:R-:W-:Y:S01]  /*5590*/  FFMA.FTZ R137, R127, UR10, -R129.reuse ;  /* 0x0000000a7f897c23 */ /* 0x100fe20008010881 */
[----:B------:R-:W-:Y:S01]  /*55a0*/  FFMA.FTZ R185, R130, UR10, -R129 ;  /* 0x0000000a82b97c23 */ /* 0x000fe20008010881 */
[----:B------:R-:W-:Y:S01]  /*55b0*/  FFMA.FTZ R180, R136, UR10, -R13 ;  /* 0x0000000a88b47c23 */ /* 0x000fe2000801080d */
[----:B------:R-:W0:Y:S01]  /*55c0*/  MUFU.EX2 R188, R188 ;  /* 0x000000bc00bc7308 */ /* 0x000e220000000800 */
[----:B------:R-:W-:Y:S01]  /*55d0*/  FFMA.FTZ R136, R131, UR10, -R129 ;  /* 0x0000000a83887c23 */ /* 0x000fe20008010881 */
[----:B------:R-:W-:Y:S01]  /*55e0*/  FFMA.FTZ R186, R132, UR10, -R13 ;  /* 0x0000000a84ba7c23 */ /* 0x000fe2000801080d */
[----:B------:R-:W-:Y:S01]  /*55f0*/  FFMA.FTZ R187, R134, UR10, -R129 ;  /* 0x0000000a86bb7c23 */ /* 0x000fe20008010881 */
[----:B------:R-:W-:Y:S01]  /*5600*/  FFMA.FTZ R125, R133, UR10, -R13 ;  /* 0x0000000a857d7c23 */ /* 0x000fe2000801080d */
[--C-:B------:R-:W-:Y:S01]  /*5610*/  FFMA.FTZ R135, R135, UR10, -R129.reuse ;  /* 0x0000000a87877c23 */ /* 0x100fe20008010881 */
[--C-:B------:R-:W-:Y:S01]  /*5620*/  FFMA.FTZ R181, R138, UR10, -R129.reuse ;  /* 0x0000000a8ab57c23 */ /* 0x100fe20008010881 */
[--C-:B------:R-:W-:Y:S01]  /*5630*/  FFMA.FTZ R134, R139, UR10, -R129.reuse ;  /* 0x0000000a8b867c23 */ /* 0x100fe20008010881 */
[----:B------:R-:W-:Y:S01]  /*5640*/  MUFU.EX2 R0, R0 ;  /* 0x0000000000007308 */ /* 0x000fe20000000800 */
[----:B------:R-:W-:Y:S01]  /*5650*/  FFMA.FTZ R183, R142, UR10, -R129 ;  /* 0x0000000a8eb77c23 */ /* 0x000fe20008010881 */
[----:B------:R-:W-:Y:S01]  /*5660*/  FFMA.FTZ R121, R141, UR10, -R13 ;  /* 0x0000000a8d797c23 */ /* 0x000fe2000801080d */
[----:B------:R-:W-:Y:S01]  /*5670*/  FFMA.FTZ R133, R143, UR10, -R129 ;  /* 0x0000000a8f857c23 */ /* 0x000fe20008010881 */
[----:B------:R-:W-:Y:S01]  /*5680*/  FFMA.FTZ R176, R144, UR10, -R13 ;  /* 0x0000000a90b07c23 */ /* 0x000fe2000801080d */
[----:B------:R-:W-:Y:S01]  /*5690*/  FFMA.FTZ R177, R146, UR10, -R129 ;  /* 0x0000000a92b17c23 */ /* 0x000fe20008010881 */
[----:B------:R-:W-:Y:S01]  /*56a0*/  FFMA.FTZ R120, R145, UR10, -R13 ;  /* 0x0000000a91787c23 */ /* 0x000fe2000801080d */
[----:B------:R-:W-:Y:S01]  /*56b0*/  FFMA.FTZ R132, R147, UR10, -R129 ;  /* 0x0000000a93847c23 */ /* 0x000fe20008010881 */
[----:B------:R-:W1:Y:S01]  /*56c0*/  MUFU.EX2 R189, R189 ;  /* 0x000000bd00bd7308 */ /* 0x000e620000000800 */
[----:B0-----:R-:W-:Y:S01]  /*56d0*/  FFMA.FTZ R122, R12, R11, R188 ;  /* 0x0000000b0c7a7223 */ /* 0x001fe200000100bc */
[----:B------:R-:W-:Y:S01]  /*56e0*/  FFMA.FTZ R178, R148, UR10, -R13 ;  /* 0x0000000a94b27c23 */ /* 0x000fe2000801080d */
[----:B------:R-:W-:Y:S01]  /*56f0*/  FFMA.FTZ R179, R150, UR10, -R129 ;  /* 0x0000000a96b37c23 */ /* 0x000fe20008010881 */
[----:B------:R-:W-:Y:S01]  /*5700*/  FFMA.FTZ R21, R149, UR10, -R13 ;  /* 0x0000000a95157c23 */ /* 0x000fe2000801080d */
[----:B------:R-:W-:Y:S01]  /*5710*/  FFMA.FTZ R131, R151, UR10, -R129 ;  /* 0x0000000a97837c23 */ /* 0x000fe20008010881 */
[----:B------:R-:W-:Y:S01]  /*5720*/  FFMA.FTZ R172, R152, UR10, -R13 ;  /* 0x0000000a98ac7c23 */ /* 0x000fe2000801080d */
[----:B------:R-:W-:Y:S01]  /*5730*/  FFMA.FTZ R173, R154, UR10, -R129 ;  /* 0x0000000a9aad7c23 */ /* 0x000fe20008010881 */
[----:B------:R-:W0:Y:S01]  /*5740*/  MUFU.EX2 R171, R171 ;  /* 0x000000ab00ab7308 */ /* 0x000e220000000800 */
[----:B------:R-:W-:Y:S01]  /*5750*/  FFMA.FTZ R20, R153, UR10, -R13 ;  /* 0x0000000a99147c23 */ /* 0x000fe2000801080d */
[----:B------:R-:W-:Y:S01]  /*5760*/  FFMA.FTZ R130, R155, UR10, -R129 ;  /* 0x0000000a9b827c23 */ /* 0x000fe20008010881 */
[----:B------:R-:W-:Y:S01]  /*5770*/  FFMA.FTZ R174, R156, UR10, -R13 ;  /* 0x0000000a9cae7c23 */ /* 0x000fe2000801080d */
[----:B------:R-:W-:Y:S01]  /*5780*/  FFMA.FTZ R175, R158, UR10, -R129 ;  /* 0x0000000a9eaf7c23 */ /* 0x000fe20008010881 */
[----:B------:R-:W-:Y:S01]  /*5790*/  FFMA.FTZ R15, R157, UR10, -R13 ;  /* 0x0000000a9d0f7c23 */ /* 0x000fe2000801080d */
[----:B------:R-:W-:Y:S01]  /*57a0*/  FFMA.FTZ R127, R159, UR10, -R129 ;  /* 0x0000000a9f7f7c23 */ /* 0x000fe20008010881 */
[----:B------:R-:W-:Y:S01]  /*57b0*/  FFMA.FTZ R168, R160, UR10, -R13 ;  /* 0x0000000aa0a87c23 */ /* 0x000fe2000801080d */
[----:B------:R-:W2:Y:S01]  /*57c0*/  MUFU.EX2 R140, R140 ;  /* 0x0000008c008c7308 */ /* 0x000ea20000000800 */
[----:B-1----:R-:W-:Y:S01]  /*57d0*/  FFMA.FTZ R11, R0, R10, R189 ;  /* 0x0000000a000b7223 */ /* 0x002fe200000100bd */
[----:B------:R-:W-:Y:S01]  /*57e0*/  FFMA.FTZ R14, R161, UR10, -R13 ;  /* 0x0000000aa10e7c23 */ /* 0x000fe2000801080d */
[----:B------:R-:W-:Y:S01]  /*57f0*/  FFMA.FTZ R126, R163, UR10, -R129 ;  /* 0x0000000aa37e7c23 */ /* 0x000fe20008010881 */
[--C-:B------:R-:W-:Y:S01]  /*5800*/  FFMA.FTZ R170, R164, UR10, -R13.reuse ;  /* 0x0000000aa4aa7c23 */ /* 0x100fe2000801080d */
[----:B------:R-:W-:-:S03]  /*5810*/  FFMA.FTZ R13, R165, UR10, -R13 ;  /* 0x0000000aa50d7c23 */ /* 0x000fc6000801080d */
        /* <DEDUP_REMOVED lines=41> */
[----:B-1----:R-:W-:Y:S01]  /*5ab0*/  FADD.FTZ R11, R121, R122 ;  /* 0x0000007a790b7221 */ /* 0x002fe20000010000 */
[----:B------:R-:W-:-:S06]  /*5ac0*/  FFMA.FTZ R122, R162, UR10, -R129 ;  /* 0x0000000aa27a7c23 */ /* 0x000fcc0008010881 */
        /* <DEDUP_REMOVED lines=10> */
[--C-:B------:R-:W-:Y:S01]  /*5b70*/  FFMA.FTZ R123, R166, UR10, -R129.reuse ;  /* 0x0000000aa67b7c23 */ /* 0x100fe20008010881 */
[----:B------:R-:W-:-:S05]  /*5b80*/  FFMA.FTZ R129, R167, UR10, -R129 ;  /* 0x0000000aa7817c23 */ /* 0x000fca0008010881 */
        /* <DEDUP_REMOVED lines=40> */
.L_x_3475:
[----:B------:R-:W-:Y:S01]  /*5e10*/  R2UR UR6, R5 ;  /* 0x00000000050672ca */ /* 0x000fe200000e0000 */
[----:B------:R-:W-:Y:S01]  /*5e20*/  UISETP.GT.AND UP0, UPT, UR5, UR60, UPT ;  /* 0x0000003c0500728c */ /* 0x000fe2000bf04270 */
[----:B------:R-:W-:Y:S01]  /*5e30*/  F2FP.BF16.F32.PACK_AB R188, R171, R188 ;  /* 0x000000bcabbc723e */ /* 0x000fe200000010ff */
[----:B------:R-:W-:Y:S01]  /*5e40*/  UIADD3 UR9, UR9, 0x30860, URZ ;  /* 0x0003086009097890 */ /* 0x000fe2000fffe03f */
[----:B------:R-:W-:Y:S01]  /*5e50*/  F2FP.BF16.F32.PACK_AB R190, R169, R190 ;  /* 0x000000bea9be723e */ /* 0x000fe200000010ff */
[----:B------:R-:W-:Y:S01]  /*5e60*/  UIADD3 UR5, UR5, -0x1, URZ ;  /* 0xffffffff05057890 */ /* 0x000fe2000fffe03f */
[----:B------:R-:W-:Y:S01]  /*5e70*/  F2FP.BF16.F32.PACK_AB R168, R14, R168 ;  /* 0x000000a80ea8723e */ /* 0x000fe200000010ff */
[----:B------:R-:W-:Y:S01]  /*5e80*/  UMOV UR7, UR38 ;  /* 0x0000002600077c82 */ /* 0x000fe20008000000 */
[----:B------:R-:W-:Y:S01]  /*5e90*/  PLOP3.LUT P1, PT, PT, PT, UP0, 0x80, 0x0 ;  /* 0x000000000000781c */ /* 0x000fe20003f2f008 */
[----:B------:R-:W-:Y:S01]  /*5ea0*/  IMAD.MOV.U32 R14, RZ, RZ, R3 ;  /* 0x000000ffff0e7224 */ /* 0x000fe200078e0003 */
[----:B------:R-:W-:Y:S01]  /*5eb0*/  F2FP.BF16.F32.PACK_AB R170, R13, R170 ;  /* 0x000000aa0daa723e */ /* 0x000fe200000010ff */
[----:B------:R-:W-:Y:S01]  /*5ec0*/  IMAD.MOV.U32 R13, RZ, RZ, R2 ;  /* 0x000000ffff0d7224 */ /* 0x000fe200078e0002 */
[----:B------:R-:W-:Y:S01]  /*5ed0*/  F2FP.BF16.F32.PACK_AB R189, R140, R189 ;  /* 0x000000bd8cbd723e */ /* 0x000fe200000010ff */
[----:B------:R-:W-:Y:S01]  /*5ee0*/  UPRMT UR9, UR6, 0x654, UR9 ;  /* 0x0000065406097896 */ /* 0x000fe20008000009 */
[----:B------:R-:W-:-:S02]  /*5ef0*/  F2FP.BF16.F32.PACK_AB R191, R137, R191 ;  /* 0x000000bf89bf723e */ /* 0x000fc400000010ff */
[----:B------:R-:W-:Y:S01]  /*5f00*/  UMOV UR6, UR39 ;  /* 0x0000002700067c82 */ /* 0x000fe20008000000 */
[----:B------:R-:W-:Y:S02]  /*5f10*/  F2FP.BF16.F32.PACK_AB R184, R128, R184 ;  /* 0x000000b880b8723e */ /* 0x000fe400000010ff */
[----:B------:R-:W-:Y:S02]  /*5f20*/  F2FP.BF16.F32.PACK_AB R185, R136, R185 ;  /* 0x000000b988b9723e */ /* 0x000fe400000010ff */
[----:B------:R-:W-:Y:S01]  /*5f30*/  F2FP.BF16.F32.PACK_AB R186, R125, R186 ;  /* 0x000000ba7dba723e */ /* 0x000fe200000010ff */
        /* <DEDUP_REMOVED lines=15> */
[----:B------:R-:W-:Y:S01]  /*6030*/  F2FP.BF16.F32.PACK_AB R171, R129, R123 ;  /* 0x0000007b81ab723e */ /* 0x000fe200000010ff */
[----:B------:R-:W-:Y:S06]  /*6040*/  @P1 BRA `(.L_x_3476) ;  /* 0xffffffe000541947 */ /* 0x000fec000383ffff */
.L_x_3465:
        /* <DEDUP_REMOVED lines=99> */
.L_x_3477:
[----:B------:R-:W-:Y:S02]  /*6680*/  IMAD.U32 R0, RZ, RZ, UR39 ;  /* 0x00000027ff007e24 */ /* 0x000fe4000f8e00ff */
[----:B------:R-:W-:-:S03]  /*6690*/  IMAD.U32 R13, RZ, RZ, UR38 ;  /* 0x00000026ff0d7e24 */ /* 0x000fc6000f8e00ff */
[----:B------:R-:W-:Y:S01]  /*66a0*/  SHF.L.U32 R0, R0, 0x1f, RZ ;  /* 0x0000001f00007819 */ /* 0x000fe200000006ff */
[----:B------:R-:W-:-:S04]  /*66b0*/  IMAD R13, R13, 0x8, R4 ;  /* 0x000000080d0d7824 */ /* 0x000fc800078e0204 */
[----:B------:R0:W1:Y:S01]  /*66c0*/  SYNCS.PHASECHK.TRANS64.TRYWAIT P1, [R13+URZ+0x30850], R0 ;  /* 0x030850000d0075a7 */ /* 0x000062000802017f */
[----:B------:R-:W-:Y:S05]  /*66d0*/  @!P0 BRA `(.L_x_3478) ;  /* 0x0000000000048947 */ /* 0x000fea0003800000 */
[----:B------:R-:W-:Y:S01]  /*66e0*/  BPT.TRAP 0x1 ;  /* 0x000000040000795c */ /* 0x000fe20000300000 */
.L_x_3478:
[----:B------:R-:W-:Y:S02]  /*66f0*/  VIADD R4, R4, 0x400 ;  /* 0x0000040004047836 */ /* 0x000fe40000000000 */
[----:B------:R-:W-:-:S03]  /*6700*/  IMAD.U32 R7, RZ, RZ, UR38 ;  /* 0x00000026ff077e24 */ /* 0x000fc6000f8e00ff */
[----:B------:R-:W-:-:S04]  /*6710*/  SHF.R.U32.HI R4, RZ, 0x4, R4 ;  /* 0x00000004ff047819 */ /* 0x000fc80000011604 */
[----:B------:R-:W-:-:S04]  /*6720*/  LOP3.LUT R4, R4, 0x3fff, RZ, 0xc0, !PT ;  /* 0x00003fff04047812 */ /* 0x000fc800078ec0ff */
[----:B------:R-:W-:Y:S01]  /*6730*/  LOP3.LUT R4, R4, 0x3000000, RZ, 0xfc, !PT ;  /* 0x0300000004047812 */ /* 0x000fe200078efcff */
[----:B-1----:R-:W-:Y:S06]  /*6740*/  @P1 BRA `(.L_x_3479) ;  /* 0x0000000000081947 */ /* 0x002fec0003800000 */
[----:B------:R-:W1:Y:S02]  /*6750*/  SYNCS.PHASECHK.TRANS64.TRYWAIT P1, [R13+URZ+0x30850], R0 ;  /* 0x030850000d0075a7 */ /* 0x000e64000802017f */
[----:B-1----:R-:W-:Y:S05]  /*6760*/  @!P1 BRA `(.L_x_3480) ;  /* 0x000000a400089947 */ /* 0x002fea0003800000 */
.L_x_3479:
[----:B------:R-:W-:Y:S01]  /*6770*/  IMAD R6, R7, 0x900, R4 ;  /* 0x0000090007067824 */ /* 0x000fe200078e0204 */
[----:B------:R-:W-:Y:S05]  /*6780*/  WARPSYNC.ALL ;  /* 0x0000000000007948 */ /* 0x000fea0003800000 */
[----:B------:R-:W-:Y:S01]  /*6790*/  IMAD.MOV.U32 R7, RZ, RZ, 0x40000040 ;  /* 0x40000040ff077424 */ /* 0x000fe200078e00ff */
[C---:B------:R-:W-:Y:S01]  /*67a0*/  R2UR UR6, R6.reuse ;  /* 0x00000000060672ca */ /* 0x040fe200000e0000 */
[----:B------:R-:W-:Y:S01]  /*67b0*/  WARPGROUP.ARRIVE ;  /* 0x00000000000079c5 */ /* 0x000fe20000000000 */
[----:B------:R-:W-:Y:S01]  /*67c0*/  VIADD R8, R6, 0x80 ;  /* 0x0000008006087836 */ /* 0x000fe20000000000 */
[----:B01----:R-:W0:Y:S01]  /*67d0*/  SHFL.BFLY PT, R0, R11, 0x2, 0x1f ;  /* 0x0c401f000b007f89 */ /* 0x003e2200000e0000 */
[----:B------:R-:W-:Y:S01]  /*67e0*/  R2UR UR7, R7 ;  /* 0x00000000070772ca */ /* 0x000fe200000e0000 */
[----:B------:R-:W-:-:S02]  /*67f0*/  IMAD.MOV.U32 R9, RZ, RZ, 0x40000040 ;  /* 0x40000040ff097424 */ /* 0x000fc400078e00ff */
[----:B------:R-:W-:-:S10]  /*6800*/  IMAD.MOV.U32 R7, RZ, RZ, 0x40000040 ;  /* 0x40000040ff077424 */ /* 0x000fd400078e00ff */
[----:B------:R-:W-:Y:S01]  /*6810*/  HGMMA.64x192x16.F32.BF16 R24, R188, gdesc[UR4].tnspB, R24, gsb0 ;  /* 0x42e00004bc187df0 */ /* 0x000fe20008001818 */
[----:B------:R-:W-:Y:S01]  /*6820*/  R2UR UR6, R8 ;  /* 0x00000000080672ca */ /* 0x000fe200000e0000 */
[----:B------:R-:W-:Y:S01]  /*6830*/  VIADD R8, R6, 0x100 ;  /* 0x0000010006087836 */ /* 0x000fe20000000000 */
[----:B------:R-:W-:Y:S01]  /*6840*/  R2UR UR7, R9 ;  /* 0x00000000090772ca */ /* 0x000fe200000e0000 */
[----:B------:R-:W-:Y:S02]  /*6850*/  IMAD.MOV.U32 R9, RZ, RZ, 0x40000040 ;  /* 0x40000040ff097424 */ /* 0x000fe400078e00ff */
[----:B0-----:R-:W-:Y:S01]  /*6860*/  FADD.FTZ R0, R0, R11 ;  /* 0x0000000b00007221 */ /* 0x001fe20000010000 */
[----:B------:R-:W-:Y:S02]  /*6870*/  WARPGROUP.DEPBAR.LE gsb0, 0x0 ;  /* 0x00008000000079c5 */ /* 0x000fe40000010000 */
[----:B------:R-:W-:-:S11]  /*6880*/  WARPGROUP.ARRIVE ;  /* 0x00000000000079c5 */ /* 0x000fd60000000000 */
[----:B------:R-:W-:Y:S01]  /*6890*/  HGMMA.64x192x16.F32.BF16 R24, R184, gdesc[UR4].tnspB, R24, gsb0 ;  /* 0x42e00004b8187df0 */ /* 0x000fe20008001818 */
[----:B------:R-:W-:Y:S01]  /*68a0*/  R2UR UR6, R8 ;  /* 0x00000000080672ca */ /* 0x000fe200000e0000 */
[----:B------:R-:W-:Y:S01]  /*68b0*/  VIADD R8, R6, 0x180 ;  /* 0x0000018006087836 */ /* 0x000fe20000000000 */
[----:B------:R-:W-:Y:S02]  /*68c0*/  R2UR UR7, R9 ;  /* 0x00000000090772ca */ /* 0x000fe400000e0000 */
[----:B------:R-:W-:Y:S01]  /*68d0*/  MOV R9, 0x40000040 ;  /* 0x4000004000097802 */ /* 0x000fe20000000f00 */
[----:B------:R-:W-:Y:S02]  /*68e0*/  WARPGROUP.DEPBAR.LE gsb0, 0x0 ;  /* 0x00008000000079c5 */ /* 0x000fe40000010000 */
[----:B------:R-:W-:-:S12]  /*68f0*/  WARPGROUP.ARRIVE ;  /* 0x00000000000079c5 */ /* 0x000fd80000000000 */
[----:B------:R-:W-:Y:S01]  /*6900*/  HGMMA.64x192x16.F32.BF16 R24, R180, gdesc[UR4].tnspB, R24, gsb0 ;  /* 0x42e00004b4187df0 */ /* 0x000fe20008001818 */
[----:B------:R-:W-:Y:S01]  /*6910*/  R2UR UR6, R8 ;  /* 0x00000000080672ca */ /* 0x000fe200000e0000 */
[C---:B------:R-:W-:Y:S01]  /*6920*/  VIADD R8, R6.reuse, 0x200 ;  /* 0x0000020006087836 */ /* 0x040fe20000000000 */
[----:B------:R-:W-:Y:S01]  /*6930*/  R2UR UR7, R9 ;  /* 0x00000000090772ca */ /* 0x000fe200000e0000 */
[----:B------:R-:W-:Y:S02]  /*6940*/  IMAD.MOV.U32 R9, RZ, RZ, 0x40000040 ;  /* 0x40000040ff097424 */ /* 0x000fe400078e00ff */
[----:B------:R-:W-:Y:S01]  /*6950*/  VIADD R6, R6, 0x280 ;  /* 0x0000028006067836 */ /* 0x000fe20000000000 */
[----:B------:R-:W-:Y:S02]  /*6960*/  WARPGROUP.DEPBAR.LE gsb0, 0x0 ;  /* 0x00008000000079c5 */ /* 0x000fe40000010000 */
[----:B------:R-:W-:-:S11]  /*6970*/  WARPGROUP.ARRIVE ;  /* 0x00000000000079c5 */ /* 0x000fd60000000000 */
[----:B------:R-:W-:Y:S01]  /*6980*/  HGMMA.64x192x16.F32.BF16 R24, R176, gdesc[UR4].tnspB, R24, gsb0 ;  /* 0x42e00004b0187df0 */ /* 0x000fe20008001818 */
[----:B------:R-:W-:Y:S01]  /*6990*/  R2UR UR6, R8 ;  /* 0x00000000080672ca */ /* 0x000fe200000e0000 */
[----:B------:R-:W-:Y:S01]  /*69a0*/  IMAD.U32 R8, RZ, RZ, UR10 ;  /* 0x0000000aff087e24 */ /* 0x000fe2000f8e00ff */
[----:B------:R-:W-:Y:S01]  /*69b0*/  R2UR UR7, R9 ;  /* 0x00000000090772ca */ /* 0x000fe200000e0000 */
[----:B------:R-:W-:Y:S02]  /*69c0*/  WARPGROUP.DEPBAR.LE gsb0, 0x0 ;  /* 0x00008000000079c5 */ /* 0x000fe40000010000 */
[----:B------:R-:W-:-:S14]  /*69d0*/  WARPGROUP.ARRIVE ;  /* 0x00000000000079c5 */ /* 0x000fdc0000000000 */
[----:B------:R-:W-:Y:S01]  /*69e0*/  HGMMA.64x192x16.F32.BF16 R24, R172, gdesc[UR4].tnspB, R24, gsb0 ;  /* 0x42e00004ac187df0 */ /* 0x000fe20008001818 */
[----:B------:R-:W-:Y:S02]  /*69f0*/  R2UR UR6, R6 ;  /* 0x00000000060672ca */ /* 0x000fe400000e0000 */
[----:B------:R-:W-:Y:S02]  /*6a00*/  R2UR UR7, R7 ;  /* 0x00000000070772ca */ /* 0x000fe400000e0000 */
[----:B------:R-:W0:Y:S02]  /*6a10*/  SHFL.BFLY PT, R7, R10, 0x2, 0x1f ;  /* 0x0c401f000a077f89 */ /* 0x000e2400000e0000 */
[----:B0-----:R-:W-:Y:S01]  /*6a20*/  FADD.FTZ R4, R7, R10 ;  /* 0x0000000a07047221 */ /* 0x001fe20000010000 */
[----:B------:R-:W-:Y:S01]  /*6a30*/  IMAD.U32 R10, RZ, RZ, UR10 ;  /* 0x0000000aff0a7e24 */ /* 0x000fe2000f8e00ff */
[----:B------:R-:W0:Y:S04]  /*6a40*/  SHFL.BFLY PT, R7, R0, 0x1, 0x1f ;  /* 0x0c201f0000077f89 */ /* 0x000e2800000e0000 */
[----:B------:R-:W1:Y:S01]  /*6a50*/  SHFL.BFLY PT, R9, R4, 0x1, 0x1f ;  /* 0x0c201f0004097f89 */ /* 0x000e6200000e0000 */
[----:B0-----:R-:W-:Y:S01]  /*6a60*/  FADD.FTZ R12, R0, R7 ;  /* 0x00000007000c7221 */ /* 0x001fe20000010000 */
[----:B------:R-:W-:Y:S01]  /*6a70*/  CS2R R6, SRZ ;  /* 0x0000000000067805 */ /* 0x000fe2000001ff00 */
[----:B------:R-:W-:-:S02]  /*6a80*/  IMAD.MOV.U32 R0, RZ, RZ, -0x800000 ;  /* 0xff800000ff007424 */ /* 0x000fc400078e00ff */
        /* <DEDUP_REMOVED lines=16> */
[----:B------:R-:W-:Y:S03]  /*6b90*/  HGMMA.64x192x16.F32.BF16 R24, R168, gdesc[UR4].tnspB, R24, gsb0 ;  /* 0x42e00004a8187df0 */ /* 0x000fe60008001818 */
[----:B------:R-:W-:Y:S02]  /*6ba0*/  WARPGROUP.DEPBAR.LE gsb0, 0x0 ;  /* 0x00008000000079c5 */ /* 0x000fe40000010000 */
[----:B--23--:R-:W-:Y:S05]  /*6bb0*/  @!P0 BRA `(.L_x_3481) ;  /* 0x0000000000048947 */ /* 0x00cfea0003800000 */
[----:B------:R-:W-:Y:S01]  /*6bc0*/  BPT.TRAP 0x1 ;  /* 0x000000040000795c */ /* 0x000fe20000300000 */
.L_x_3481:
[----:B------:R-:W-:Y:S01]  /*6bd0*/  R2UR UR4, R215 ;  /* 0x00000000d70472ca */ /* 0x000fe200000e0000 */
[----:B------:R-:W-:Y:S01]  /*6be0*/  VIADD R2, R13, 0x30860 ;  /* 0x000308600d027836 */ /* 0x000fe20000000000 */
[----:B------:R-:W-:Y:S01]  /*6bf0*/  UIADD3 UR38, UR38, 0x1, URZ ;  /* 0x0000000126267890 */ /* 0x000fe2000fffe03f */
[-C--:B------:R-:W-:Y:S01]  /*6c00*/  FMUL.FTZ R24, R24, R7.reuse ;  /* 0x0000000718187220 */ /* 0x080fe20000410000 */
[-C--:B------:R-:W-:Y:S01]  /*6c10*/  FMUL.FTZ R25, R25, R7.reuse ;  /* 0x0000000719197220 */ /* 0x080fe20000410000 */
[-C--:B------:R-:W-:Y:S01]  /*6c20*/  FMUL.FTZ R28, R28, R7.reuse ;  /* 0x000000071c1c7220 */ /* 0x080fe20000410000 */
[----:B------:R-:W-:Y:S01]  /*6c30*/  PRMT R2, R5, 0x654, R2 ;  /* 0x0000065405027816 */ /* 0x000fe20000000002 */
[----:B------:R-:W-:Y:S01]  /*6c40*/  UISETP.NE.AND UP0, UPT, UR38, 0x2, UPT ;  /* 0x000000022600788c */ /* 0x000fe2000bf05270 */
[-C--:B------:R-:W-:Y:S01]  /*6c50*/  FMUL.FTZ R29, R29, R7.reuse ;  /* 0x000000071d1d7220 */ /* 0x080fe20000410000 */
[-C--:B------:R-:W-:Y:S01]  /*6c60*/  FMUL.FTZ R32, R32, R7.reuse ;  /* 0x0000000720207220 */ /* 0x080fe20000410000 */
[----:B------:R1:W-:Y:S01]  /*6c70*/  SYNCS.ARRIVE.TRANS64.RED.A1T0 RZ, [R2+URZ], RZ ;  /* 0x000000ff02ff79a7 */ /* 0x0003e2000810043f */
[-C--:B------:R-:W-:Y:S01]  /*6c80*/  FMUL.FTZ R33, R33, R7.reuse ;  /* 0x0000000721217220 */ /* 0x080fe20000410000 */
[-C--:B------:R-:W-:Y:S01]  /*6c90*/  FMUL.FTZ R36, R36, R7.reuse ;  /* 0x0000000724247220 */ /* 0x080fe20000410000 */
[----:B------:R-:W-:Y:S01]  /*6ca0*/  UIADD3 UR4, UR4, 0x1, URZ ;  /* 0x0000000104047890 */ /* 0x000fe2000fffe03f */
[-C--:B------:R-:W-:Y:S01]  /*6cb0*/  FMUL.FTZ R37, R37, R7.reuse ;  /* 0x0000000725257220 */ /* 0x080fe20000410000 */
[-C--:B------:R-:W-:Y:S01]  /*6cc0*/  FMUL.FTZ R40, R40, R7.reuse ;  /* 0x0000000728287220 */ /* 0x080fe20000410000 */
[-C--:B------:R-:W-:Y:S01]  /*6cd0*/  FMUL.FTZ R41, R41, R7.reuse ;  /* 0x0000000729297220 */ /* 0x080fe20000410000 */
[-C--:B------:R-:W-:Y:S01]  /*6ce0*/  FMUL.FTZ R44, R44, R7.reuse ;  /* 0x000000072c2c7220 */ /* 0x080fe20000410000 */
[-C--:B------:R-:W-:Y:S01]  /*6cf0*/  FMUL.FTZ R45, R45, R7.reuse ;  /* 0x000000072d2d7220 */ /* 0x080fe20000410000 */
[----:B------:R-:W-:Y:S01]  /*6d00*/  IMAD.U32 R215, RZ, RZ, UR4 ;  /* 0x00000004ffd77e24 */ /* 0x000fe2000f8e00ff */
        /* <DEDUP_REMOVED lines=19> */
[-C--:B-1----:R-:W-:Y:S01]  /*6e40*/  FMUL.FTZ R2, R84, R7.reuse ;  /* 0x0000000754027220 */ /* 0x082fe20000410000 */
        /* <DEDUP_REMOVED lines=18> */
[-C--:B0-----:R-:W-:Y:S01]  /*6f70*/  FMUL.FTZ R26, R26, R6.reuse ;  /* 0x000000061a1a7220 */ /* 0x081fe20000410000 */
        /* <DEDUP_REMOVED lines=48> */
[----:B------:R-:W-:-:S12]  /*7280*/  ULOP3.LUT UR39, UR39, UR4, URZ, 0x3c, !UPT ;  /* 0x0000000427277292 */ /* 0x000fd8000f8e3c3f */
.L_x_3457:
        /* <DEDUP_REMOVED lines=11> */
[----:B------:R-:W2:Y:S01]  /*7340*/  LDL R5, [R1+0x24] ;  /* 0x0000240001057983 */ /* 0x000ea20000100800 */
[----:B------:R-:W0:Y:S01]  /*7350*/  S2UR UR4, SR_SWINHI ;  /* 0x00000000000479c3 */ /* 0x000e220000002f00 */
[----:B------:R-:W-:Y:S01]  /*7360*/  IMAD.MOV.U32 R8, RZ, RZ, 0x2 ;  /* 0x00000002ff087424 */ /* 0x000fe200078e00ff */
[----:B------:R-:W-:Y:S01]  /*7370*/  R2UR UR20, R18 ;  /* 0x00000000121472ca */ /* 0x000fe200000e0000 */
[----:B------:R-:W-:Y:S01]  /*7380*/  ULDC.64 UR14, c[0x0][0xc00] ;  /* 0x00030000000e7ab9 */ /* 0x000fe20000000a00 */
[----:B------:R-:W-:Y:S01]  /*7390*/  R2UR UR17, R214 ;  /* 0x00000000d61172ca */ /* 0x000fe200000e0000 */
[----:B------:R-:W3:Y:S01]  /*73a0*/  LDL R140, [R1+0x20] ;  /* 0x00002000018c7983 */ /* 0x000ee20000100800 */
[----:B------:R-:W-:Y:S02]  /*73b0*/  R2UR UR19, R212 ;  /* 0x00000000d41372ca */ /* 0x000fe400000e0000 */
[----:B------:R-:W-:Y:S02]  /*73c0*/  R2UR UR18, R23 ;  /* 0x00000000171272ca */ /* 0x000fe400000e0000 */
[----:B------:R-:W-:Y:S01]  /*73d0*/  R2UR UR22, R211 ;  /* 0x00000000d31672ca */ /* 0x000fe200000e0000 */
[----:B------:R-:W-:Y:S01]  /*73e0*/  UMOV UR10, UR8 ;  /* 0x00000008000a7c82 */ /* 0x000fe20008000000 */
[----:B0-----:R-:W-:Y:S01]  /*73f0*/  UMOV UR11, UR4 ;  /* 0x00000004000b7c82 */ /* 0x001fe20008000000 */
[----:B------:R-:W-:-:S04]  /*7400*/  USHF.L.U32 UR4, UR61, 0x2, URZ ;  /* 0x000000023d047899 */ /* 0x000fc8000800063f */
[----:B------:R-:W-:Y:S02]  /*7410*/  USHF.L.U64.HI UR16, UR61, 0x2, UR17 ;  /* 0x000000023d107899 */ /* 0x000fe40008010211 */
[----:B------:R-:W-:-:S04]  /*7420*/  UIADD3 UR9, UP0, UR4, UR14, URZ ;  /* 0x0000000e04097290 */ /* 0x000fc8000ff1e03f */
[----:B------:R-:W-:Y:S01]  /*7430*/  UIADD3.X UR12, UR16, UR15, URZ, UP0, !UPT ;  /* 0x0000000f100c7290 */ /* 0x000fe200087fe43f */
[----:B------:R-:W-:Y:S01]  /*7440*/  BAR.SYNC.DEFER_BLOCKING 0x1, 0x100 ;  /* 0x0044000000007b1d */ /* 0x000fe20000010000 */
[----:B--2---:R-:W-:-:S03]  /*7450*/  IMAD.WIDE R8, R5, R8, UR10 ;  /* 0x0000000a05087e25 */ /* 0x004fc6000f8e0208 */
[C---:B------:R-:W-:Y:S02]  /*7460*/  LOP3.LUT R5, R8.reuse, 0x380, RZ, 0xc0, !PT ;  /* 0x0000038008057812 */ /* 0x040fe400078ec0ff */
[C---:B------:R-:W-:Y:S02]  /*7470*/  IADD3 R6, P2, R8.reuse, 0x20, RZ ;  /* 0x0000002008067810 */ /* 0x040fe40007f5e0ff */
[C---:B------:R-:W-:Y:S02]  /*7480*/  IADD3 R11, P1, R8.reuse, 0x40, RZ ;  /* 0x00000040080b7810 */ /* 0x040fe40007f3e0ff */
[C---:B------:R-:W-:Y:S02]  /*7490*/  IADD3 R133, P6, R8.reuse, 0x60, RZ ;  /* 0x0000006008857810 */ /* 0x040fe40007fde0ff */
[C---:B------:R-:W-:Y:S02]  /*74a0*/  IADD3 R135, P5, R8.reuse, 0x4000, RZ ;  /* 0x0000400008877810 */ /* 0x040fe40007fbe0ff */
[----:B------:R-:W-:Y:S01]  /*74b0*/  SHF.R.U64 R5, R5, 0x3, RZ ;  /* 0x0000000305057819 */ /* 0x000fe200000012ff */
[--C-:B------:R-:W-:Y:S01]  /*74c0*/  IMAD.X R13, RZ, RZ, R9.reuse, P2 ;  /* 0x000000ffff0d7224 */ /* 0x100fe200010e0609 */
[C---:B------:R-:W-:Y:S01]  /*74d0*/  IADD3 R88, P0, R8.reuse, 0x4020, RZ ;  /* 0x0000402008587810 */ /* 0x040fe20007f1e0ff */
[--C-:B------:R-:W-:Y:S01]  /*74e0*/  IMAD.X R15, RZ, RZ, R9.reuse, P1 ;  /* 0x000000ffff0f7224 */ /* 0x100fe200008e0609 */
[C---:B------:R-:W-:Y:S01]  /*74f0*/  IADD3 R137, P4, R8.reuse, 0x4040, RZ ;  /* 0x0000404008897810 */ /* 0x040fe20007f9e0ff */
[--C-:B------:R-:W-:Y:S01]  /*7500*/  IMAD.X R85, RZ, RZ, R9.reuse, P6 ;  /* 0x000000ffff557224 */ /* 0x100fe200030e0609 */
[C---:B------:R-:W-:Y:S01]  /*7510*/  IADD3 R139, P3, R8.reuse, 0x4060, RZ ;  /* 0x00004060088b7810 */ /* 0x040fe20007f7e0ff */
[----:B------:R-:W-:Y:S01]  /*7520*/  IMAD.X R87, RZ, RZ, R9, P5 ;  /* 0x000000ffff577224 */ /* 0x000fe200028e0609 */
[----:B------:R-:W-:-:S02]  /*7530*/  IADD3 R94, P2, R8, 0x8000, RZ ;  /* 0x00008000085e7810 */ /* 0x000fc40007f5e0ff */
[C---:B------:R-:W-:Y:S02]  /*7540*/  IADD3 R128, P1, R8.reuse, 0x8020, RZ ;  /* 0x0000802008807810 */ /* 0x040fe40007f3e0ff */
[C---:B------:R-:W-:Y:S02]  /*7550*/  IADD3 R141, P6, R8.reuse, 0x8040, RZ ;  /* 0x00008040088d7810 */ /* 0x040fe40007fde0ff */
[----:B------:R-:W-:Y:S02]  /*7560*/  IADD3 R143, P5, R8, 0x8060, RZ ;  /* 0x00008060088f7810 */ /* 0x000fe40007fbe0ff */
[----:B------:R-:W-:Y:S02]  /*7570*/  LOP3.LUT R8, R5, R8, RZ, 0x3c, !PT ;  /* 0x0000000805087212 */ /* 0x000fe400078e3cff */
[----:B------:R-:W-:Y:S02]  /*7580*/  LOP3.LUT R5, R6, 0x380, RZ, 0xc0, !PT ;  /* 0x0000038006057812 */ /* 0x000fe400078ec0ff */
[----:B------:R-:W-:-:S02]  /*7590*/  LOP3.LUT R10, R11, 0x380, RZ, 0xc0, !PT ;  /* 0x000003800b0a7812 */ /* 0x000fc400078ec0ff */
[----:B------:R-:W-:Y:S02]  /*75a0*/  SHF.R.U64 R5, R5, 0x3, RZ ;  /* 0x0000000305057819 */ /* 0x000fe400000012ff */
[----:B------:R-:W-:Y:S02]  /*75b0*/  SHF.R.U64 R10, R10, 0x3, RZ ;  /* 0x000000030a0a7819 */ /* 0x000fe400000012ff */
[----:B------:R-:W-:Y:S02]  /*75c0*/  LOP3.LUT R12, R5, R6, RZ, 0x3c, !PT ;  /* 0x00000006050c7212 */ /* 0x000fe400078e3cff */
[----:B------:R-:W-:Y:S02]  /*75d0*/  LOP3.LUT R6, R137, 0x380, RZ, 0xc0, !PT ;  /* 0x0000038089067812 */ /* 0x000fe400078ec0ff */
[----:B------:R-:W-:Y:S02]  /*75e0*/  LOP3.LUT R5, R88, 0x380, RZ, 0xc0, !PT ;  /* 0x0000038058057812 */ /* 0x000fe400078ec0ff */
[----:B------:R-:W-:-:S02]  /*75f0*/  LOP3.LUT R18, R133, 0x380, RZ, 0xc0, !PT ;  /* 0x0000038085127812 */ /* 0x000fc400078ec0ff */
[----:B------:R-:W-:Y:S02]  /*7600*/  LOP3.LUT R86, R135, 0x380, RZ, 0xc0, !PT ;  /* 0x0000038087567812 */ /* 0x000fe400078ec0ff */
[----:B------:R-:W-:Y:S02]  /*7610*/  SHF.R.U64 R6, R6, 0x3, RZ ;  /* 0x0000000306067819 */ /* 0x000fe400000012ff */
[----:B------:R-:W-:Y:S02]  /*7620*/  LOP3.LUT R14, R10, R11, RZ, 0x3c, !PT ;  /* 0x0000000b0a0e7212 */ /* 0x000fe400078e3cff */
[----:B------:R-:W-:Y:S02]  /*7630*/  SHF.R.U64 R5, R5, 0x3, RZ ;  /* 0x0000000305057819 */ /* 0x000fe400000012ff */
[----:B------:R-:W-:Y:S02]  /*7640*/  LOP3.LUT R10, R139, 0x380, RZ, 0xc0, !PT ;  /* 0x000003808b0a7812 */ /* 0x000fe400078ec0ff */
[----:B------:R-:W-:-:S02]  /*7650*/  LOP3.LUT R11, R94, 0x380, RZ, 0xc0, !PT ;  /* 0x000003805e0b7812 */ /* 0x000fc400078ec0ff */
[----:B------:R-:W-:Y:S02]  /*7660*/  SHF.R.U64 R18, R18, 0x3, RZ ;  /* 0x0000000312127819 */ /* 0x000fe400000012ff */
[----:B------:R-:W-:Y:S02]  /*7670*/  SHF.R.U64 R86, R86, 0x3, RZ ;  /* 0x0000000356567819 */ /* 0x000fe400000012ff */
[----:B------:R-:W-:Y:S02]  /*7680*/  LOP3.LUT R90, R6, R137, RZ, 0x3c, !PT ;  /* 0x00000089065a7212 */ /* 0x000fe400078e3cff */
[----:B------:R-:W-:Y:S02]  /*7690*/  LOP3.LUT R88, R5, R88, RZ, 0x3c, !PT ;  /* 0x0000005805587212 */ /* 0x000fe400078e3cff */
[----:B------:R-:W-:Y:S02]  /*76a0*/  LOP3.LUT R6, R141, 0x380, RZ, 0xc0, !PT ;  /* 0x000003808d067812 */ /* 0x000fe400078ec0ff */
[----:B------:R-:W-:-:S02]  /*76b0*/  SHF.R.U64 R10, R10, 0x3, RZ ;  /* 0x000000030a0a7819 */ /* 0x000fc400000012ff */
[----:B------:R-:W-:Y:S02]  /*76c0*/  SHF.R.U64 R11, R11, 0x3, RZ ;  /* 0x000000030b0b7819 */ /* 0x000fe400000012ff */
[----:B------:R-:W-:Y:S02]  /*76d0*/  LOP3.LUT R5, R128, 0x380, RZ, 0xc0, !PT ;  /* 0x0000038080057812 */ /* 0x000fe400078ec0ff */
[----:B------:R-:W-:Y:S01]  /*76e0*/  LOP3.LUT R132, R143, 0x380, RZ, 0xc0, !PT ;  /* 0x000003808f847812 */ /* 0x000fe200078ec0ff */
[--C-:B------:R-:W-:Y:S01]  /*76f0*/  IMAD.X R89, RZ, RZ, R9.reuse, P0 ;  /* 0x000000ffff597224 */ /* 0x100fe200000e0609 */
[----:B------:R-:W-:Y:S02]  /*7700*/  LOP3.LUT R84, R18, R133, RZ, 0x3c, !PT ;  /* 0x0000008512547212 */ /* 0x000fe400078e3cff */
[----:B------:R-:W-:Y:S01]  /*7710*/  LOP3.LUT R86, R86, R135, RZ, 0x3c, !PT ;  /* 0x0000008756567212 */ /* 0x000fe200078e3cff */
[--C-:B------:R-:W-:Y:S01]  /*7720*/  IMAD.X R93, RZ, RZ, R9.reuse, P3 ;  /* 0x000000ffff5d7224 */ /* 0x100fe200018e0609 */
[----:B------:R-:W-:Y:S01]  /*7730*/  SHF.R.U64 R6, R6, 0x3, RZ ;  /* 0x0000000306067819 */ /* 0x000fe200000012ff */
[--C-:B------:R-:W-:Y:S01]  /*7740*/  IMAD.X R95, RZ, RZ, R9.reuse, P2 ;  /* 0x000000ffff5f7224 */ /* 0x100fe200010e0609 */
[----:B------:R-:W-:Y:S01]  /*7750*/  IADD3.X R91, RZ, R9, RZ, P4, !PT ;  /* 0x00000009ff5b7210 */ /* 0x000fe200027fe4ff */
[--C-:B------:R-:W-:Y:S01]  /*7760*/  IMAD.X R129, RZ, RZ, R9.reuse, P1 ;  /* 0x000000ffff817224 */ /* 0x100fe200008e0609 */
[----:B------:R-:W-:Y:S01]  /*7770*/  LOP3.LUT R92, R10, R139, RZ, 0x3c, !PT ;  /* 0x0000008b0a5c7212 */ /* 0x000fe200078e3cff */
[--C-:B------:R-:W-:Y:S01]  /*7780*/  IMAD.X R131, RZ, RZ, R9.reuse, P6 ;  /* 0x000000ffff837224 */ /* 0x100fe200030e0609 */
[----:B------:R-:W-:Y:S01]  /*7790*/  LOP3.LUT R94, R11, R94, RZ, 0x3c, !PT ;  /* 0x0000005e0b5e7212 */ /* 0x000fe200078e3cff */
[----:B------:R-:W-:Y:S01]  /*77a0*/  IMAD.X R7, RZ, RZ, R9, P5 ;  /* 0x000000ffff077224 */ /* 0x000fe200028e0609 */
[----:B------:R-:W-:-:S02]  /*77b0*/  MOV R18, R8 ;  /* 0x0000000800127202 */ /* 0x000fc40000000f00 */
[----:B------:R-:W-:Y:S02]  /*77c0*/  SHF.R.U64 R5, R5, 0x3, RZ ;  /* 0x0000000305057819 */ /* 0x000fe400000012ff */
[----:B------:R-:W-:Y:S02]  /*77d0*/  SHF.R.U64 R132, R132, 0x3, RZ ;  /* 0x0000000384847819 */ /* 0x000fe400000012ff */
[----:B------:R-:W-:Y:S02]  /*77e0*/  F2FP.BF16.F32.PACK_AB R8, R25, R24 ;  /* 0x000000181908723e */ /* 0x000fe400000010ff */
[----:B------:R-:W-:Y:S02]  /*77f0*/  F2FP.BF16.F32.PACK_AB R9, R27, R26 ;  /* 0x0000001a1b09723e */ /* 0x000fe400000010ff */
[----:B------:R-:W-:Y:S02]  /*7800*/  F2FP.BF16.F32.PACK_AB R10, R29, R28 ;  /* 0x0000001c1d0a723e */ /* 0x000fe400000010ff */
[----:B------:R-:W-:-:S02]  /*7810*/  F2FP.BF16.F32.PACK_AB R11, R31, R30 ;  /* 0x0000001e1f0b723e */ /* 0x000fc400000010ff */
[----:B------:R-:W-:Y:S02]  /*7820*/  MOV R136, R84 ;  /* 0x0000005400887202 */ /* 0x000fe40000000f00 */
[----:B------:R-:W-:Y:S02]  /*7830*/  MOV R135, R86 ;  /* 0x0000005600877202 */ /* 0x000fe40000000f00 */
[----:B------:R-:W-:Y:S02]  /*7840*/  LOP3.LUT R130, R6, R141, RZ, 0x3c, !PT ;  /* 0x0000008d06827212 */ /* 0x000fe400078e3cff */
[----:B------:R-:W-:Y:S02]  /*7850*/  MOV R138, R12 ;  /* 0x0000000c008a7202 */ /* 0x000fe40000000f00 */
[----:B------:R-:W-:Y:S02]  /*7860*/  F2FP.BF16.F32.PACK_AB R84, R33, R32 ;  /* 0x000000202154723e */ /* 0x000fe400000010ff */
[----:B------:R-:W-:-:S02]  /*7870*/  F2FP.BF16.F32.PACK_AB R85, R35, R34 ;  /* 0x000000222355723e */ /* 0x000fc400000010ff */
[----:B------:R-:W-:Y:S02]  /*7880*/  F2FP.BF16.F32.PACK_AB R86, R37, R36 ;  /* 0x000000242556723e */ /* 0x000fe400000010ff */
[----:B------:R-:W-:Y:S02]  /*7890*/  F2FP.BF16.F32.PACK_AB R87, R39, R38 ;  /* 0x000000262757723e */ /* 0x000fe400000010ff */
[----:B------:R-:W-:Y:S02]  /*78a0*/  LOP3.LUT R128, R5, R128, RZ, 0x3c, !PT ;  /* 0x0000008005807212 */ /* 0x000fe400078e3cff */
[----:B------:R-:W-:Y:S02]  /*78b0*/  LOP3.LUT R6, R132, R143, RZ, 0x3c, !PT ;  /* 0x0000008f84067212 */ /* 0x000fe400078e3cff */
[----:B------:R-:W-:Y:S02]  /*78c0*/  MOV R134, R88 ;  /* 0x0000005800867202 */ /* 0x000fe40000000f00 */
[----:B------:R-:W-:Y:S01]  /*78d0*/  MOV R133, R90 ;  /* 0x0000005a00857202 */ /* 0x000fe20000000f00 */
[----:B------:R0:W-:Y:S01]  /*78e0*/  STSM.16.M88.4 [R18], R8 ;  /* 0x0000000812007844 */ /* 0x0001e20000000200 */
[----:B------:R-:W-:-:S02]  /*78f0*/  MOV R137, R14 ;  /* 0x0000000e00897202 */ /* 0x000fc40000000f00 */
[----:B------:R-:W-:Y:S02]  /*7900*/  MOV R132, R92 ;  /* 0x0000005c00847202 */ /* 0x000fe40000000f00 */
[----:B------:R-:W-:Y:S02]  /*7910*/  MOV R5, R94 ;  /* 0x0000005e00057202 */ /* 0x000fe40000000f00 */
[----:B------:R-:W-:Y:S02]  /*7920*/  F2FP.BF16.F32.PACK_AB R88, R41, R40 ;  /* 0x000000282958723e */ /* 0x000fe400000010ff */
[----:B------:R-:W-:Y:S02]  /*7930*/  F2FP.BF16.F32.PACK_AB R89, R43, R42 ;  /* 0x0000002a2b59723e */ /* 0x000fe400000010ff */
[----:B------:R-:W-:Y:S02]  /*7940*/  F2FP.BF16.F32.PACK_AB R90, R45, R44 ;  /* 0x0000002c2d5a723e */ /* 0x000fe400000010ff */
[----:B------:R-:W-:-:S02]  /*7950*/  F2FP.BF16.F32.PACK_AB R91, R47, R46 ;  /* 0x0000002e2f5b723e */ /* 0x000fc400000010ff */
[----:B------:R-:W-:Y:S02]  /*7960*/  F2FP.BF16.F32.PACK_AB R92, R49, R48 ;  /* 0x00000030315c723e */ /* 0x000fe400000010ff */
[----:B------:R-:W-:Y:S02]  /*7970*/  F2FP.BF16.F32.PACK_AB R93, R51, R50 ;  /* 0x00000032335d723e */ /* 0x000fe400000010ff */
[----:B------:R-:W-:Y:S02]  /*7980*/  F2FP.BF16.F32.PACK_AB R94, R53, R52 ;  /* 0x00000034355e723e */ /* 0x000fe400000010ff */
[----:B------:R-:W-:Y:S01]  /*7990*/  F2FP.BF16.F32.PACK_AB R95, R55, R54 ;  /* 0x00000036375f723e */ /* 0x000fe200000010ff */
[----:B------:R1:W-:Y:S01]  /*79a0*/  STSM.16.M88.4 [R138], R84 ;  /* 0x000000548a007844 */ /* 0x0003e20000000200 */
[----:B0-----:R-:W-:Y:S02]  /*79b0*/  F2FP.BF16.F32.PACK_AB R8, R57, R56 ;  /* 0x000000383908723e */ /* 0x001fe400000010ff */
[----:B------:R-:W-:-:S02]  /*79c0*/  F2FP.BF16.F32.PACK_AB R9, R59, R58 ;  /* 0x0000003a3b09723e */ /* 0x000fc400000010ff */
[----:B------:R-:W-:Y:S02]  /*79d0*/  F2FP.BF16.F32.PACK_AB R10, R61, R60 ;  /* 0x0000003c3d0a723e */ /* 0x000fe400000010ff */
[----:B------:R-:W-:Y:S02]  /*79e0*/  F2FP.BF16.F32.PACK_AB R11, R63, R62 ;  /* 0x0000003e3f0b723e */ /* 0x000fe400000010ff */
[----:B------:R-:W-:Y:S02]  /*79f0*/  F2FP.BF16.F32.PACK_AB R12, R65, R64 ;  /* 0x00000040410c723e */ /* 0x000fe400000010ff */
[----:B------:R-:W-:Y:S02]  /*7a00*/  F2FP.BF16.F32.PACK_AB R13, R67, R66 ;  /* 0x00000042430d723e */ /* 0x000fe400000010ff */
[----:B------:R-:W-:Y:S02]  /*7a10*/  F2FP.BF16.F32.PACK_AB R14, R69, R68 ;  /* 0x00000044450e723e */ /* 0x000fe400000010ff */
[----:B------:R-:W-:Y:S01]  /*7a20*/  F2FP.BF16.F32.PACK_AB R15, R71, R70 ;  /* 0x00000046470f723e */ /* 0x000fe200000010ff */
[----:B------:R0:W-:Y:S01]  /*7a30*/  STSM.16.M88.4 [R137], R88 ;  /* 0x0000005889007844 */ /* 0x0001e20000000200 */
[----:B-1----:R-:W-:-:S02]  /*7a40*/  F2FP.BF16.F32.PACK_AB R84, R73, R72 ;  /* 0x000000484954723e */ /* 0x002fc400000010ff */
[----:B------:R-:W-:Y:S02]  /*7a50*/  F2FP.BF16.F32.PACK_AB R85, R75, R74 ;  /* 0x0000004a4b55723e */ /* 0x000fe400000010ff */
[----:B------:R-:W-:Y:S02]  /*7a60*/  F2FP.BF16.F32.PACK_AB R86, R77, R76 ;  /* 0x0000004c4d56723e */ /* 0x000fe400000010ff */
[----:B------:R-:W-:Y:S01]  /*7a70*/  F2FP.BF16.F32.PACK_AB R87, R79, R78 ;  /* 0x0000004e4f57723e */ /* 0x000fe200000010ff */
[----:B------:R1:W-:Y:S01]  /*7a80*/  STSM.16.M88.4 [R136], R92 ;  /* 0x0000005c88007844 */ /* 0x0003e20000000200 */
[----:B------:R-:W-:-:S03]  /*7a90*/  MOV R128, R128 ;  /* 0x0000008000807202 */ /* 0x000fc60000000f00 */
[----:B------:R2:W-:Y:S01]  /*7aa0*/  STSM.16.M88.4 [R135], R8 ;  /* 0x0000000887007844 */ /* 0x0005e20000000200 */
[----:B------:R-:W-:Y:S02]  /*7ab0*/  MOV R130, R130 ;  /* 0x0000008200827202 */ /* 0x000fe40000000f00 */
[----:B0-----:R-:W-:Y:S02]  /*7ac0*/  F2FP.BF16.F32.PACK_AB R88, R81, R80 ;  /* 0x000000505158723e */ /* 0x001fe400000010ff */
        /* <DEDUP_REMOVED lines=9> */
[----:B--2---:R-:W-:Y:S02]  /*7b60*/  F2FP.BF16.F32.PACK_AB R8, R97, R96 ;  /* 0x000000606108723e */ /* 0x004fe400000010ff */
[----:B------:R-:W-:Y:S02]  /*7b70*/  F2FP.BF16.F32.PACK_AB R9, R99, R98 ;  /* 0x000000626309723e */ /* 0x000fe400000010ff */
[----:B------:R-:W-:-:S02]  /*7b80*/  F2FP.BF16.F32.PACK_AB R10, R101, R100 ;  /* 0x00000064650a723e */ /* 0x000fc400000010ff */
[----:B------:R-:W-:Y:S02]  /*7b90*/  F2FP.BF16.F32.PACK_AB R11, R103, R102 ;  /* 0x00000066670b723e */ /* 0x000fe400000010ff */
[----:B0-----:R-:W-:Y:S02]  /*7ba0*/  F2FP.BF16.F32.PACK_AB R12, R105, R104 ;  /* 0x00000068690c723e */ /* 0x001fe400000010ff */
[----:B------:R-:W-:Y:S02]  /*7bb0*/  F2FP.BF16.F32.PACK_AB R13, R107, R106 ;  /* 0x0000006a6b0d723e */ /* 0x000fe400000010ff */
[----:B------:R-:W-:Y:S02]  /*7bc0*/  F2FP.BF16.F32.PACK_AB R14, R109, R108 ;  /* 0x0000006c6d0e723e */ /* 0x000fe400000010ff */
[----:B------:R-:W-:Y:S01]  /*7bd0*/  F2FP.BF16.F32.PACK_AB R15, R111, R110 ;  /* 0x0000006e6f0f723e */ /* 0x000fe200000010ff */
[----:B------:R-:W-:Y:S01]  /*7be0*/  STSM.16.M88.4 [R132], R88 ;  /* 0x0000005884007844 */ /* 0x000fe20000000200 */
[----:B------:R-:W-:-:S02]  /*7bf0*/  MOV R18, R6 ;  /* 0x0000000600127202 */ /* 0x000fc40000000f00 */
[----:B-1----:R-:W-:Y:S02]  /*7c00*/  F2FP.BF16.F32.PACK_AB R84, R113, R112 ;  /* 0x000000707154723e */ /* 0x002fe400000010ff */
[----:B------:R-:W-:Y:S02]  /*7c10*/  F2FP.BF16.F32.PACK_AB R85, R115, R114 ;  /* 0x000000727355723e */ /* 0x000fe400000010ff */
[----:B------:R-:W-:Y:S02]  /*7c20*/  F2FP.BF16.F32.PACK_AB R86, R117, R116 ;  /* 0x000000747556723e */ /* 0x000fe400000010ff */
[----:B------:R-:W-:Y:S01]  /*7c30*/  F2FP.BF16.F32.PACK_AB R87, R119, R118 ;  /* 0x000000767757723e */ /* 0x000fe200000010ff */
[----:B------:R-:W-:Y:S04]  /*7c40*/  STSM.16.M88.4 [R5], R92 ;  /* 0x0000005c05007844 */ /* 0x000fe80000000200 */
[----:B------:R-:W-:Y:S04]  /*7c50*/  STSM.16.M88.4 [R128], R8 ;  /* 0x0000000880007844 */ /* 0x000fe80000000200 */
[----:B------:R-:W-:Y:S04]  /*7c60*/  STSM.16.M88.4 [R130], R12 ;  /* 0x0000000c82007844 */ /* 0x000fe80000000200 */
[----:B------:R0:W-:Y:S01]  /*7c70*/  STSM.16.M88.4 [R18], R84 ;  /* 0x0000005412007844 */ /* 0x0001e20000000200 */
[----:B------:R-:W-:Y:S01]  /*7c80*/  BAR.SYNC.DEFER_BLOCKING 0x1, 0x100 ;  /* 0x0044000000007b1d */ /* 0x000fe20000010000 */
[----:B------:R-:W-:-:S04]  /*7c90*/  ISETP.NE.U32.AND P0, PT, RZ, UR14, PT ;  /* 0x0000000eff007c0c */ /* 0x000fc8000bf05070 */
[----:B------:R-:W-:Y:S01]  /*7ca0*/  ISETP.NE.AND.EX P0, PT, RZ, UR15, PT, P0 ;  /* 0x0000000fff007c0c */ /* 0x000fe2000bf05300 */
[----:B------:R-:W-:Y:S02]  /*7cb0*/  IMAD.U32 R6, RZ, RZ, UR9 ;  /* 0x00000009ff067e24 */ /* 0x000fe4000f8e00ff */
[----:B------:R-:W-:Y:S01]  /*7cc0*/  IMAD.U32 R7, RZ, RZ, UR12 ;  /* 0x0000000cff077e24 */ /* 0x000fe2000f8e00ff */
[----:B------:R-:W-:Y:S01]  /*7cd0*/  ULDC.64 UR12, c[0x0][0xc08] ;  /* 0x00030200000c7ab9 */ /* 0x000fe20000000a00 */
[----:B0-----:R-:W0:Y:S08]  /*7ce0*/  LDC R18, c[0x0][0xbe8] ;  /* 0x0002fa00ff127b82 */ /* 0x001e300000000800 */
[----:B------:R-:W2:Y:S01]  /*7cf0*/  @P0 LDG.E R88, desc[UR36][R6.64] ;  /* 0x0000002406580981 */ /* 0x000ea2000c1e1900 */
[----:B------:R-:W-:-:S04]  /*7d00*/  UISETP.NE.U32.AND UP0, UPT, UR12, URZ, UPT ;  /* 0x0000003f0c00728c */ /* 0x000fc8000bf05070 */
[----:B------:R-:W-:Y:S01]  /*7d10*/  UISETP.NE.AND.EX UP0, UPT, UR13, URZ, UPT, UP0 ;  /* 0x0000003f0d00728c */ /* 0x000fe2000bf05300 */
[----:B0-----:R-:W-:-:S10]  /*7d20*/  ISETP.NE.AND P1, PT, R18, 0x1, PT ;  /* 0x000000011200780c */ /* 0x001fd40003f25270 */
[----:B------:R-:W-:Y:S01]  /*7d30*/  @UP0 UIADD3 UR12, UP1, UR4, UR12, URZ ;  /* 0x0000000c040c0290 */ /* 0x000fe2000ff3e03f */
[----:B------:R-:W-:Y:S02]  /*7d40*/  PLOP3.LUT P4, PT, PT, PT, UP0, 0x80, 0x0 ;  /* 0x000000000000781c */ /* 0x000fe40003f8f008 */
[----:B------:R-:W-:Y:S01]  /*7d50*/  ULDC UR4, c[0x0][0xa88] ;  /* 0x0002a20000047ab9 */ /* 0x000fe20000000800 */
[----:B------:R-:W-:Y:S01]  /*7d60*/  @UP0 UIADD3.X UR13, UR16, UR13, URZ, UP1, !UPT ;  /* 0x0000000d100d0290 */ /* 0x000fe20008ffe43f */
[----:B------:R-:W-:Y:S01]  /*7d70*/  IMAD.U32 R5, RZ, RZ, UR4 ;  /* 0x00000004ff057e24 */ /* 0x000fe2000f8e00ff */
[----:B------:R-:W-:Y:S01]  /*7d80*/  UISETP.NE.AND UP0, UPT, UR20, URZ, UPT ;  /* 0x0000003f1400728c */ /* 0x000fe2000bf05270 */
[----:B------:R-:W-:Y:S01]  /*7d90*/  ULDC UR4, c[0x0][0xad4] ;  /* 0x0002b50000047ab9 */ /* 0x000fe20000000800 */
[----:B------:R-:W0:Y:S02]  /*7da0*/  @P1 LDC R10, c[0x0][0xbec] ;  /* 0x0002fb00ff0a1b82 */ /* 0x000e240000000800 */
[----:B------:R-:W-:Y:S01]  /*7db0*/  USEL UR4, UR20, UR4, UP0 ;  /* 0x0000000414047287 */ /* 0x000fe20008000000 */
[----:B------:R-:W-:-:S03]  /*7dc0*/  UMOV UR21, 0x9b8 ;  /* 0x000009b800157882 */ /* 0x000fc60000000000 */
[----:B------:R-:W-:Y:S02]  /*7dd0*/  UISETP.GT.AND UP1, UPT, UR4, 0x1, UPT ;  /* 0x000000010400788c */ /* 0x000fe4000bf24270 */
[----:B------:R-:W1:Y:S02]  /*7de0*/  @P1 LDC R13, c[0x0][0xbf0] ;  /* 0x0002fc00ff0d1b82 */ /* 0x000e640000000800 */
[----:B------:R-:W-:Y:S02]  /*7df0*/  USEL UR21, UR21, 0x978, UP1 ;  /* 0x0000097815157887 */ /* 0x000fe40008800000 */
[----:B------:R-:W-:Y:S01]  /*7e00*/  UISETP.NE.U32.AND UP0, UPT, UR14, URZ, UPT ;  /* 0x0000003f0e00728c */ /* 0x000fe2000bf05070 */
[----:B------:R-:W-:Y:S01]  /*7e10*/  IMAD.U32 R15, RZ, RZ, UR19 ;  /* 0x00000013ff0f7e24 */ /* 0x000fe2000f8e00ff */
[----:B------:R-:W-:Y:S01]  /*7e20*/  UMOV UR4, URZ ;  /* 0x0000003f00047c82 */ /* 0x000fe20008000000 */
[----:B------:R-:W-:Y:S01]  /*7e30*/  IMAD.U32 R8, RZ, RZ, UR12 ;  /* 0x0000000cff087e24 */ /* 0x000fe2000f8e00ff */
[----:B------:R-:W-:Y:S01]  /*7e40*/  UISETP.NE.AND.EX UP0, UPT, UR15, URZ, UPT, UP0 ;  /* 0x0000003f0f00728c */ /* 0x000fe2000bf05300 */
[----:B------:R-:W-:-:S02]  /*7e50*/  IMAD.U32 R9, RZ, RZ, UR13 ;  /* 0x0000000dff097e24 */ /* 0x000fc4000f8e00ff */
[----:B---3--:R-:W-:Y:S01]  /*7e60*/  IMAD R15, R15, 0x80, R140 ;  /* 0x000000800f0f7824 */ /* 0x008fe200078e028c */
[----:B------:R-:W-:Y:S02]  /*7e70*/  USEL UR61, UR61, URZ, !UP0 ;  /* 0x0000003f3d3d7287 */ /* 0x000fe4000c000000 */
[----:B------:R-:W-:Y:S01]  /*7e80*/  USEL UR20, UR17, URZ, !UP0 ;  /* 0x0000003f11147287 */ /* 0x000fe2000c000000 */
[----:B------:R0:W5:Y:S01]  /*7e90*/  @P4 LDG.E R5, desc[UR36][R8.64] ;  /* 0x0000002408054981 */ /* 0x000162000c1e1900 */
[----:B------:R-:W-:Y:S01]  /*7ea0*/  USEL UR9, UR18, URZ, UP1 ;  /* 0x0000003f12097287 */ /* 0x000fe20008800000 */
[----:B------:R-:W-:Y:S01]  /*7eb0*/  ULDC.64 UR12, c[0x0][UR21+0x218] ;  /* 0x00008600150c7abb */ /* 0x000fe20008000a00 */
[----:B------:R-:W-:Y:S01]  /*7ec0*/  ULDC.64 UR16, c[0x0][UR21+0x220] ;  /* 0x0000880015107abb */ /* 0x000fe20008000a00 */
[----:B------:R-:W-:Y:S01]  /*7ed0*/  ULDC.64 UR18, c[0x0][UR21+0x228] ;  /* 0x00008a0015127abb */ /* 0x000fe20008000a00 */
[----:B------:R-:W-:Y:S02]  /*7ee0*/  UIMAD.WIDE.U32 UR14, UR12, UR22, URZ ;  /* 0x000000160c0e72a5 */ /* 0x000fe4000f8e003f */
[----:B------:R-:W-:Y:S01]  /*7ef0*/  UIMAD UR17, UR17, UR61, URZ ;  /* 0x0000003d111172a4 */ /* 0x000fe2000f8e023f */
[----:B0-----:R-:W-:Y:S01]  /*7f00*/  @P1 IMAD.HI.U32 R8, R15, R10, RZ ;  /* 0x0000000a0f081227 */ /* 0x001fe200078e00ff */
[----:B------:R-:W-:-:S02]  /*7f10*/  UIMAD UR22, UR13, UR22, URZ ;  /* 0x000000160d1672a4 */ /* 0x000fc4000f8e023f */
[----:B------:R-:W-:Y:S01]  /*7f20*/  UIMAD.WIDE.U32 UR12, UR16, UR61, URZ ;  /* 0x0000003d100c72a5 */ /* 0x000fe2000f8e003f */
[----:B------:R-:W-:Y:S01]  /*7f30*/  IMAD.MOV.U32 R11, RZ, RZ, R15 ;  /* 0x000000ffff0b7224 */ /* 0x000fe200078e000f */
[----:B------:R-:W-:Y:S01]  /*7f40*/  UIMAD.WIDE.U32 UR24, UR18, UR9, URZ ;  /* 0x00000009121872a5 */ /* 0x000fe2000f8e003f */
[----:B-1----:R-:W-:Y:S01]  /*7f50*/  @P1 SHF.R.U32.HI R11, RZ, R13, R8 ;  /* 0x0000000dff0b1219 */ /* 0x002fe20000011608 */
[----:B------:R-:W-:Y:S02]  /*7f60*/  UIMAD UR9, UR19, UR9, URZ ;  /* 0x00000009130972a4 */ /* 0x000fe4000f8e023f */
[----:B------:R-:W-:Y:S02]  /*7f70*/  UIMAD UR17, UR16, UR20, UR17 ;  /* 0x00000014101172a4 */ /* 0x000fe4000f8e0211 */
[----:B------:R-:W-:Y:S01]  /*7f80*/  UIADD3 UR22, UR15, UR22, URZ ;  /* 0x000000160f167290 */ /* 0x000fe2000fffe03f */
[----:B------:R-:W-:Y:S02]  /*7f90*/  IMAD.MOV R13, RZ, RZ, -R11 ;  /* 0x000000ffff0d7224 */ /* 0x000fe400078e0a0b */
[----:B------:R-:W-:-:S02]  /*7fa0*/  IMAD.U32 R8, RZ, RZ, UR24 ;  /* 0x00000018ff087e24 */ /* 0x000fc4000f8e00ff */
[----:B------:R-:W-:Y:S01]  /*7fb0*/  IMAD.U32 R9, RZ, RZ, UR25 ;  /* 0x00000019ff097e24 */ /* 0x000fe2000f8e00ff */
[----:B------:R-:W-:Y:S01]  /*7fc0*/  SHF.R.S32.HI R9, RZ, 0x1f, R11 ;  /* 0x0000001fff097819 */ /* 0x000fe2000001140b */
[----:B------:R-:W-:-:S05]  /*7fd0*/  IMAD R13, R18, R13, R15 ;  /* 0x0000000d120d7224 */ /* 0x000fca00078e020f */
[----:B------:R-:W-:Y:S02]  /*7fe0*/  SHF.R.S32.HI R10, RZ, 0x1f, R13 ;  /* 0x0000001fff0a7819 */ /* 0x000fe4000001140d */
[----:B--2---:R-:W-:-:S13]  /*7ff0*/  @P0 R2UR UR4, R88 ;  /* 0x00000000580402ca */ /* 0x004fda00000e0000 */
[----:B------:R-:W-:Y:S02]  /*8000*/  UIADD3 UR14, UP0, UP2, UR12, UR14, UR4 ;  /* 0x0000000e0c0e7290 */ /* 0x000fe4000fa1e004 */
[----:B------:R-:W-:Y:S02]  /*8010*/  UIADD3 UR12, UR25, UR9, URZ ;  /* 0x00000009190c7290 */ /* 0x000fe4000fffe03f */
[----:B------:R-:W-:Y:S02]  /*8020*/  UIADD3 UR9, UR13, UR17, URZ ;  /* 0x000000110d097290 */ /* 0x000fe4000fffe03f */
[----:B------:R-:W-:Y:S01]  /*8030*/  USHF.R.S32.HI UR15, URZ, 0x1f, UR4 ;  /* 0x0000001f3f0f7899 */ /* 0x000fe20008011404 */
[----:B------:R-:W-:Y:S01]  /*8040*/  IADD3 R8, P2, P3, R11, UR14, R8 ;  /* 0x0000000e0b087c10 */ /* 0x000fe2000fb5e008 */
[----:B------:R-:W-:Y:S01]  /*8050*/  ULDC.64 UR16, c[0x0][0xba8] ;  /* 0x0002ea0000107ab9 */ /* 0x000fe20000000a00 */
[----:B------:R-:W-:Y:S01]  /*8060*/  MOV R12, UR12 ;  /* 0x0000000c000c7c02 */ /* 0x000fe20008000f00 */
[----:B------:R-:W-:Y:S01]  /*8070*/  UIADD3.X UR9, UR9, UR22, UR15, UP0, UP2 ;  /* 0x0000001609097290 */ /* 0x000fe200087e440f */
[----:B------:R-:W-:Y:S01]  /*8080*/  ULDC.64 UR12, c[0x0][UR21+0x210] ;  /* 0x00008400150c7abb */ /* 0x000fe20008000a00 */
[----:B------:R-:W-:Y:S01]  /*8090*/  @!UP1 ULDC UR16, c[0x0][0xb50] ;  /* 0x0002d40000109ab9 */ /* 0x000fe20000000800 */
[----:B------:R-:W-:Y:S01]  /*80a0*/  IMAD R11, R13, UR13, RZ ;  /* 0x0000000d0d0b7c24 */ /* 0x000fe2000f8e02ff */
[----:B------:R-:W-:-:S02]  /*80b0*/  @!UP1 ULDC UR17, c[0x0][0xb54] ;  /* 0x0002d50000119ab9 */ /* 0x000fc40000000800 */
[----:B------:R-:W-:Y:S01]  /*80c0*/  IADD3.X R9, R9, UR9, R12, P2, P3 ;  /* 0x0000000909097c10 */ /* 0x000fe200097e640c */
[----:B------:R-:W-:Y:S02]  /*80d0*/  IMAD R11, R10, UR12, R11 ;  /* 0x0000000c0a0b7c24 */ /* 0x000fe4000f8e020b */
[----:B------:R-:W-:-:S04]  /*80e0*/  IMAD.WIDE.U32 R8, R13, UR12, R8 ;  /* 0x0000000c0d087c25 */ /* 0x000fc8000f8e0008 */
[----:B------:R-:W-:Y:S01]  /*80f0*/  IMAD.IADD R9, R9, 0x1, R11 ;  /* 0x0000000109097824 */ /* 0x000fe200078e020b */
[----:B------:R-:W-:-:S04]  /*8100*/  LEA R10, P2, R8, UR16, 0x2 ;  /* 0x00000010080a7c11 */ /* 0x000fc8000f8410ff */
[----:B------:R-:W-:Y:S01]  /*8110*/  LEA.HI.X R11, R8, UR17, R9, 0x2, P2 ;  /* 0x00000011080b7c11 */ /* 0x000fe200090f1409 */
[----:B------:R-:W-:Y:S08]  /*8120*/  @P4 BRA `(.L_x_3484) ;  /* 0x0000000000104947 */ /* 0x000ff00003800000 */
[----:B------:R-:W-:Y:S05]  /*8130*/  @!P0 BRA `(.L_x_3484) ;  /* 0x00000000000c8947 */ /* 0x000fea0003800000 */
[----:B------:R-:W2:Y:S04]  /*8140*/  LDG.E R8, desc[UR36][R6.64] ;  /* 0x0000002406087981 */ /* 0x000ea8000c1e1900 */
[----:B-----5:R-:W2:Y:S02]  /*8150*/  LDG.E R5, desc[UR36][R6.64+0x4] ;  /* 0x0000042406057981 */ /* 0x020ea4000c1e1900 */
[----:B--2---:R-:W-:-:S07]  /*8160*/  IMAD.IADD R5, R5, 0x1, -R8 ;  /* 0x0000000105057824 */ /* 0x004fce00078e0a08 */
.L_x_3484:
[----:B------:R-:W2:Y:S01]  /*8170*/  LDL R12, [R1+0x1c] ;  /* 0x00001c00010c7983 */ /* 0x000ea20000100800 */
[----:B------:R-:W-:Y:S01]  /*8180*/  R2UR UR9, R212 ;  /* 0x00000000d40972ca */ /* 0x000fe200000e0000 */
[----:B-----5:R-:W-:Y:S01]  /*8190*/  IMAD R84, R5, R18, RZ ;  /* 0x0000001205547224 */ /* 0x020fe200078e02ff */
[----:B------:R-:W-:Y:S01]  /*81a0*/  LOP3.LUT P0, RZ, R216, 0x3, RZ, 0xc0, !PT ;  /* 0x00000003d8ff7812 */ /* 0x000fe2000780c0ff */
[----:B------:R-:W-:Y:S01]  /*81b0*/  SHFL.IDX PT, R6, R10, RZ, 0x1c1f ;  /* 0x001c1fff0a067589 */ /* 0x000fe200000e0000 */
[----:B------:R-:W-:-:S03]  /*81c0*/  PLOP3.LUT P3, PT, PT, PT, UP1, 0x80, 0x0 ;  /* 0x000000000000781c */ /* 0x000fc60003f6f018 */
[----:B------:R-:W0:Y:S04]  /*81d0*/  SHFL.IDX PT, R7, R11, RZ, 0x1c1f ;  /* 0x001c1fff0b077589 */ /* 0x000e2800000e0000 */
[----:B------:R-:W-:Y:S02]  /*81e0*/  SHFL.IDX PT, R8, R10, 0x1, 0x1c1f ;  /* 0x003c1f000a087f89 */ /* 0x000fe400000e0000 */
[----:B------:R-:W-:Y:S02]  /*81f0*/  IMAD.U32 R13, RZ, RZ, UR9 ;  /* 0x00000009ff0d7e24 */ /* 0x000fe4000f8e00ff */
[----:B------:R-:W1:Y:S02]  /*8200*/  SHFL.IDX PT, R9, R11, 0x1, 0x1c1f ;  /* 0x003c1f000b097f89 */ /* 0x000e6400000e0000 */
[----:B--2---:R-:W-:-:S04]  /*8210*/  IMAD R13, R13, 0x80, R12 ;  /* 0x000000800d0d7824 */ /* 0x004fc800078e020c */
[C---:B------:R-:W-:Y:S01]  /*8220*/  VIADD R5, R13.reuse, 0x8 ;  /* 0x000000080d057836 */ /* 0x040fe20000000000 */
[----:B------:R-:W-:-:S04]  /*8230*/  ISETP.GE.OR P2, PT, R13, R84, P0 ;  /* 0x000000540d00720c */ /* 0x000fc80000746670 */
[----:B------:R-:W-:-:S09]  /*8240*/  ISETP.GE.OR P0, PT, R5, R84, P0 ;  /* 0x000000540500720c */ /* 0x000fd20000706670 */
[----:B0-----:R0:W-:Y:S01]  /*8250*/  @!P2 ST.E desc[UR36][R6.64], R0 ;  /* 0x000000000600a985 */ /* 0x0011e2000c101924 */
[----:B------:R-:W-:-:S03]  /*8260*/  ISETP.GE.AND P2, PT, R13, R84, PT ;  /* 0x000000540d00720c */ /* 0x000fc60003f46270 */
[----:B-1----:R0:W-:Y:S01]  /*8270*/  @!P0 ST.E desc[UR36][R8.64], R4 ;  /* 0x0000000408008985 */ /* 0x0021e2000c101924 */
[----:B------:R-:W-:Y:S01]  /*8280*/  ISETP.GE.AND P0, PT, R5, R84, PT ;  /* 0x000000540500720c */ /* 0x000fe20003f06270 */
[----:B------:R-:W-:-:S12]  /*8290*/  @P3 BRA `(.L_x_3485) ;  /* 0x0000000c00543947 */ /* 0x000fd80003800000 */
[----:B0-----:R-:W-:Y:S01]  /*82a0*/  IMAD.SHL.U32 R0, R16, 0x8, RZ ;  /* 0x0000000810007824 */ /* 0x001fe200078e00ff */
[----:B------:R-:W-:Y:S01]  /*82b0*/  R2UR UR16, R212 ;  /* 0x00000000d41072ca */ /* 0x000fe200000e0000 */
[----:B------:R-:W-:Y:S01]  /*82c0*/  IMAD.MOV.U32 R3, RZ, RZ, 0x2 ;  /* 0x00000002ff037424 */ /* 0x000fe200078e00ff */
[----:B------:R-:W0:Y:S01]  /*82d0*/  @P1 LDC R23, c[0x0][0xbf0] ;  /* 0x0002fc00ff171b82 */ /* 0x000e220000000800 */
[----:B------:R-:W-:Y:S01]  /*82e0*/  IMAD R2, R213, 0x40, R0 ;  /* 0x00000040d5027824 */ /* 0x000fe200078e0200 */
[----:B------:R-:W-:Y:S01]  /*82f0*/  ULDC.64 UR12, c[0x0][0xaa0] ;  /* 0x0002a800000c7ab9 */ /* 0x000fe20000000a00 */
[----:B------:R-:W-:Y:S02]  /*8300*/  R2UR UR17, R211 ;  /* 0x00000000d31172ca */ /* 0x000fe400000e0000 */
[----:B------:R-:W-:-:S03]  /*8310*/  IMAD.WIDE R2, R2, R3, UR10 ;  /* 0x0000000a02027e25 */ /* 0x000fc6000f8e0203 */
[C---:B------:R-:W-:Y:S02]  /*8320*/  IADD3 R33, P2, R2.reuse, 0x5000, RZ ;  /* 0x0000500002217810 */ /* 0x040fe40007f5e0ff */
[C---:B------:R-:W-:Y:S02]  /*8330*/  IADD3 R9, P4, R2.reuse, 0x1000, RZ ;  /* 0x0000100002097810 */ /* 0x040fe40007f9e0ff */
[C---:B------:R-:W-:Y:S02]  /*8340*/  IADD3 R13, P3, R2.reuse, 0x2000, RZ ;  /* 0x00002000020d7810 */ /* 0x040fe40007f7e0ff */
[C---:B------:R-:W-:Y:S02]  /*8350*/  IADD3 R25, P6, R2.reuse, 0x3000, RZ ;  /* 0x0000300002197810 */ /* 0x040fe40007fde0ff */
[----:B------:R-:W-:Y:S02]  /*8360*/  IADD3 R29, P5, R2, 0x4000, RZ ;  /* 0x00004000021d7810 */ /* 0x000fe40007fbe0ff */
        /* <DEDUP_REMOVED lines=20> */
[C---:B------:R-:W-:Y:S01]  /*84b0*/  IADD3 R5, P2, R2.reuse, 0xb000, RZ ;  /* 0x0000b00002057810 */ /* 0x040fe20007f5e0ff */
[----:B------:R-:W-:Y:S01]  /*84c0*/  UIMAD UR9, UR15, UR12, URZ ;  /* 0x0000000c0f0972a4 */ /* 0x000fe2000f8e023f */
[C---:B------:R-:W-:Y:S01]  /*84d0*/  IADD3 R37, P0, R2.reuse, 0x6000, RZ ;  /* 0x0000600002257810 */ /* 0x040fe20007f1e0ff */
[----:B------:R-:W-:Y:S01]  /*84e0*/  UIMAD.WIDE.U32 UR10, UR4, UR12, URZ ;  /* 0x0000000c040a72a5 */ /* 0x000fe2000f8e003f */
[C---:B------:R-:W-:Y:S01]  /*84f0*/  IADD3 R41, P4, R2.reuse, 0x7000, RZ ;  /* 0x0000700002297810 */ /* 0x040fe20007f9e0ff */
[----:B------:R-:W-:Y:S01]  /*8500*/  IMAD.X R57, RZ, RZ, R3, P2 ;  /* 0x000000ffff397224 */ /* 0x000fe200010e0603 */
[C---:B------:R-:W-:Y:S01]  /*8510*/  IADD3 R45, P3, R2.reuse, 0x8000, RZ ;  /* 0x00008000022d7810 */ /* 0x040fe20007f7e0ff */
[----:B------:R-:W-:Y:S01]  /*8520*/  IMAD.U32 R21, RZ, RZ, UR16 ;  /* 0x00000010ff157e24 */ /* 0x000fe2000f8e00ff */
[C---:B------:R-:W-:Y:S01]  /*8530*/  IADD3 R49, P6, R2.reuse, 0x9000, RZ ;  /* 0x0000900002317810 */ /* 0x040fe20007fde0ff */
[----:B------:R-:W-:Y:S01]  /*8540*/  ULDC.64 UR14, c[0x0][0xaf0] ;  /* 0x0002bc00000e7ab9 */ /* 0x000fe20000000a00 */
[C---:B------:R-:W-:Y:S01]  /*8550*/  IADD3 R53, P5, R2.reuse, 0xa000, RZ ;  /* 0x0000a00002357810 */ /* 0x040fe20007fbe0ff */
[----:B------:R-:W5:Y:S01]  /*8560*/  LD.E.128 R8, desc[UR36][R8.64] ;  /* 0x0000002408087980 */ /* 0x000f62000c101d00 */
[----:B------:R-:W-:-:S02]  /*8570*/  LOP3.LUT R7, R2, 0x380, RZ, 0xc0, !PT ;  /* 0x0000038002077812 */ /* 0x000fc400078ec0ff */
        /* <DEDUP_REMOVED lines=12> */
[----:B------:R-:W-:Y:S02]  /*8640*/  SHF.R.U64 R36, R36, 0x3, RZ ;  /* 0x0000000324247819 */ /* 0x000fe400000012ff */
[----:B------:R-:W-:Y:S02]  /*8650*/  SHF.R.U64 R40, R40, 0x3, RZ ;  /* 0x0000000328287819 */ /* 0x000fe400000012ff */
[----:B------:R-:W-:Y:S02]  /*8660*/  SHF.R.U64 R44, R44, 0x3, RZ ;  /* 0x000000032c2c7819 */ /* 0x000fe400000012ff */
[----:B------:R-:W-:-:S02]  /*8670*/  SHF.R.U64 R48, R48, 0x3, RZ ;  /* 0x0000000330307819 */ /* 0x000fc400000012ff */
[----:B------:R-:W-:Y:S02]  /*8680*/  SHF.R.U64 R52, R52, 0x3, RZ ;  /* 0x0000000334347819 */ /* 0x000fe400000012ff */
[----:B------:R-:W-:Y:S02]  /*8690*/  LOP3.LUT R2, R7, R2, RZ, 0x3c, !PT ;  /* 0x0000000207027212 */ /* 0x000fe400078e3cff */
[----:B------:R-:W-:Y:S01]  /*86a0*/  LOP3.LUT R36, R36, R37, RZ, 0x3c, !PT ;  /* 0x0000002524247212 */ /* 0x000fe200078e3cff */
[--C-:B------:R-:W-:Y:S01]  /*86b0*/  IMAD.X R37, RZ, RZ, R3.reuse, P0 ;  /* 0x000000ffff257224 */ /* 0x100fe200000e0603 */
[----:B------:R-:W-:Y:S01]  /*86c0*/  LOP3.LUT R40, R40, R41, RZ, 0x3c, !PT ;  /* 0x0000002928287212 */ /* 0x000fe200078e3cff */
[--C-:B------:R-:W-:Y:S01]  /*86d0*/  IMAD.X R41, RZ, RZ, R3.reuse, P4 ;  /* 0x000000ffff297224 */ /* 0x100fe200020e0603 */
[----:B------:R-:W-:Y:S01]  /*86e0*/  LOP3.LUT R44, R44, R45, RZ, 0x3c, !PT ;  /* 0x0000002d2c2c7212 */ /* 0x000fe200078e3cff */
[--C-:B------:R-:W-:Y:S01]  /*86f0*/  IMAD.X R45, RZ, RZ, R3.reuse, P3 ;  /* 0x000000ffff2d7224 */ /* 0x100fe200018e0603 */
[----:B------:R-:W-:Y:S01]  /*8700*/  LOP3.LUT R48, R48, R49, RZ, 0x3c, !PT ;  /* 0x0000003130307212 */ /* 0x000fe200078e3cff */
[----:B------:R-:W-:Y:S01]  /*8710*/  UIMAD UR9, UR4, UR13, UR9 ;  /* 0x0000000d040972a4 */ /* 0x000fe2000f8e0209 */
[----:B------:R-:W-:Y:S01]  /*8720*/  LOP3.LUT R52, R52, R53, RZ, 0x3c, !PT ;  /* 0x0000003534347212 */ /* 0x000fe200078e3cff */
[----:B------:R-:W-:Y:S01]  /*8730*/  IMAD.X R53, RZ, RZ, R3, P5 ;  /* 0x000000ffff357224 */ /* 0x000fe200028e0603 */
[----:B------:R-:W-:Y:S01]  /*8740*/  LOP3.LUT R56, R4, R5, RZ, 0x3c, !PT ;  /* 0x0000000504387212 */ /* 0x000fe200078e3cff */
[----:B------:R-:W-:Y:S01]  /*8750*/  ULDC.64 UR12, c[0x0][0xae8] ;  /* 0x0002ba00000c7ab9 */ /* 0x000fe20000000a00 */
[----:B------:R-:W-:Y:S01]  /*8760*/  IADD3.X R49, RZ, R3, RZ, P6, !PT ;  /* 0x00000003ff317210 */ /* 0x000fe200037fe4ff */
[----:B------:R1:W5:Y:S01]  /*8770*/  LD.E.128 R4, desc[UR36][R2.64] ;  /* 0x0000002402047980 */ /* 0x000362000c101d00 */
[----:B------:R-:W-:-:S02]  /*8780*/  UIADD3 UR11, UR11, UR9, URZ ;  /* 0x000000090b0b7290 */ /* 0x000fc4000fffe03f */
[----:B------:R-:W-:Y:S01]  /*8790*/  USHF.R.S32.HI UR4, URZ, 0x1f, UR61 ;  /* 0x0000001f3f047899 */ /* 0x000fe2000801143d */
[----:B------:R-:W5:Y:S04]  /*87a0*/  LD.E.128 R36, desc[UR36][R36.64] ;  /* 0x0000002424247980 */ /* 0x000f68000c101d00 */
[----:B------:R-:W5:Y:S01]  /*87b0*/  LD.E.128 R40, desc[UR36][R40.64] ;  /* 0x0000002428287980 */ /* 0x000f62000c101d00 */
[----:B-1----:R-:W1:Y:S01]  /*87c0*/  @P1 LDC R3, c[0x0][0xbec] ;  /* 0x0002fb00ff031b82 */ /* 0x002e620000000800 */
[----:B------:R-:W-:Y:S01]  /*87d0*/  IMAD R2, R16, 0x20, R213 ;  /* 0x0000002010027824 */ /* 0x000fe200078e02d5 */
[----:B------:R-:W-:Y:S01]  /*87e0*/  UIMAD.WIDE.U32 UR10, UR17, UR12, UR10 ;  /* 0x0000000c110a72a5 */ /* 0x000fe2000f8e000a */
[----:B------:R-:W5:Y:S02]  /*87f0*/  LD.E.128 R44, desc[UR36][R44.64] ;  /* 0x000000242c2c7980 */ /* 0x000f64000c101d00 */
[----:B------:R-:W-:Y:S01]  /*8800*/  IMAD R60, R21, 0x80, R2 ;  /* 0x00000080153c7824 */ /* 0x000fe200078e0202 */
[----:B------:R-:W-:Y:S01]  /*8810*/  UIMAD UR4, UR4, UR14, URZ ;  /* 0x0000000e040472a4 */ /* 0x000fe2000f8e023f */
[----:B------:R-:W5:Y:S01]  /*8820*/  LD.E.128 R48, desc[UR36][R48.64] ;  /* 0x0000002430307980 */ /* 0x000f62000c101d00 */
[----:B------:R-:W-:Y:S01]  /*8830*/  UIMAD UR11, UR17, UR13, UR11 ;  /* 0x0000000d110b72a4 */ /* 0x000fe2000f8e020b */
[----:B------:R-:W-:Y:S01]  /*8840*/  IMAD.MOV.U32 R21, RZ, RZ, R60 ;  /* 0x000000ffff157224 */ /* 0x000fe200078e003c */
[----:B------:R-:W-:Y:S01]  /*8850*/  UIMAD UR4, UR61, UR15, UR4 ;  /* 0x0000000f3d0472a4 */ /* 0x000fe2000f8e0204 */
[----:B------:R-:W5:Y:S01]  /*8860*/  LD.E.128 R52, desc[UR36][R52.64] ;  /* 0x0000002434347980 */ /* 0x000f62000c101d00 */
[----:B------:R-:W-:Y:S01]  /*8870*/  UIMAD.WIDE.U32 UR10, UR61, UR14, UR10 ;  /* 0x0000000e3d0a72a5 */ /* 0x000fe2000f8e000a */
[----:B------:R-:W-:-:S02]  /*8880*/  ULDC.64 UR12, c[0x0][0xae0] ;  /* 0x0002b800000c7ab9 */ /* 0x000fc40000000a00 */
[----:B------:R-:W5:Y:S01]  /*8890*/  LD.E.128 R56, desc[UR36][R56.64] ;  /* 0x0000002438387980 */ /* 0x000f62000c101d00 */
[----:B-1----:R-:W-:Y:S01]  /*88a0*/  @P1 IMAD.HI.U32 R2, R60, R3, RZ ;  /* 0x000000033c021227 */ /* 0x002fe200078e00ff */
[----:B------:R-:W-:Y:S01]  /*88b0*/  UIADD3 UR4, UR11, UR4, URZ ;  /* 0x000000040b047290 */ /* 0x000fe2000fffe03f */
[----:B------:R-:W-:Y:S01]  /*88c0*/  @!PT LDS RZ, [RZ] ;  /* 0x00000000fffff984 */ /* 0x000fe20000000800 */
[----:B------:R-:W-:Y:S01]  /*88d0*/  @!PT LDS RZ, [RZ] ;  /* 0x00000000fffff984 */ /* 0x000fe20000000800 */
[----:B------:R-:W-:Y:S01]  /*88e0*/  @!PT LDS RZ, [RZ] ;  /* 0x00000000fffff984 */ /* 0x000fe20000000800 */
[----:B------:R-:W-:Y:S01]  /*88f0*/  @!PT LDS RZ, [RZ] ;  /* 0x00000000fffff984 */ /* 0x000fe20000000800 */
[----:B------:R1:W-:Y:S06]  /*8900*/  MEMBAR.ALL.CTA ;  /* 0x0000000000007992 */ /* 0x0003ec0000008000 */
[----:B-1----:R-:W1:Y:S01]  /*8910*/  FENCE.VIEW.ASYNC.S ;  /* 0x00000000000073c6 */ /* 0x002e620000000000 */
[----:B0-----:R-:W-:-:S04]  /*8920*/  @P1 SHF.R.U32.HI R21, RZ, R23, R2 ;  /* 0x00000017ff151219 */ /* 0x001fc80000011602 */
[--C-:B------:R-:W-:Y:S01]  /*8930*/  SHF.R.S32.HI R20, RZ, 0x1f, R21.reuse ;  /* 0x0000001fff147819 */ /* 0x100fe20000011415 */
[----:B------:R-:W-:Y:S02]  /*8940*/  IMAD.MOV R23, RZ, RZ, -R21 ;  /* 0x000000ffff177224 */ /* 0x000fe400078e0a15 */
[----:B------:R-:W-:Y:S02]  /*8950*/  IMAD.U32 R3, RZ, RZ, UR11 ;  /* 0x0000000bff037e24 */ /* 0x000fe4000f8e00ff */
[----:B------:R-:W-:Y:S02]  /*8960*/  IMAD R23, R18, R23, R60 ;  /* 0x0000001712177224 */ /* 0x000fe400078e023c */
[----:B------:R-:W-:Y:S01]  /*8970*/  IMAD.U32 R2, RZ, RZ, UR10 ;  /* 0x0000000aff027e24 */ /* 0x000fe2000f8e00ff */
[----:B------:R-:W-:Y:S01]  /*8980*/  ULDC.64 UR10, c[0x0][0xad8] ;  /* 0x0002b600000a7ab9 */ /* 0x000fe20000000a00 */
[----:B------:R-:W-:Y:S02]  /*8990*/  IMAD.U32 R3, RZ, RZ, UR4 ;  /* 0x00000004ff037e24 */ /* 0x000fe4000f8e00ff */
[----:B------:R-:W-:Y:S01]  /*89a0*/  IMAD R20, R20, UR12, RZ ;  /* 0x0000000c14147c24 */ /* 0x000fe2000f8e02ff */
[----:B------:R-:W-:Y:S01]  /*89b0*/  SHF.R.S32.HI R18, RZ, 0x1f, R23 ;  /* 0x0000001fff127819 */ /* 0x000fe20000011417 */
[----:B------:R-:W-:-:S04]  /*89c0*/  IMAD.WIDE.U32 R2, R21, UR12, R2 ;  /* 0x0000000c15027c25 */ /* 0x000fc8000f8e0002 */
[----:B------:R-:W-:Y:S02]  /*89d0*/  IMAD R61, R21, UR13, R20 ;  /* 0x0000000d153d7c24 */ /* 0x000fe4000f8e0214 */
[----:B------:R-:W-:Y:S02]  /*89e0*/  IMAD.U32 R20, RZ, RZ, UR16 ;  /* 0x00000010ff147e24 */ /* 0x000fe4000f8e00ff */
[----:B------:R-:W-:Y:S02]  /*89f0*/  IMAD.IADD R3, R3, 0x1, R61 ;  /* 0x0000000103037824 */ /* 0x000fe400078e023d */
[----:B------:R-:W-:Y:S02]  /*8a00*/  IMAD R18, R18, UR10, RZ ;  /* 0x0000000a12127c24 */ /* 0x000fe4000f8e02ff */
[----:B------:R-:W-:Y:S01]  /*8a10*/  IMAD R63, R20, 0x80, R213 ;  /* 0x00000080143f7824 */ /* 0x000fe200078e02d5 */
[----:B------:R-:W-:Y:S01]  /*8a20*/  UIADD3 UR8, UR8, 0x30820, URZ ;  /* 0x0003082008087890 */ /* 0x000fe2000fffe03f */
[----:B------:R-:W-:-:S02]  /*8a30*/  IMAD R61, R23, UR11, R18 ;  /* 0x0000000b173d7c24 */ /* 0x000fc4000f8e0212 */
[----:B------:R-:W-:Y:S01]  /*8a40*/  IMAD.WIDE.U32 R2, R23, UR10, R2 ;  /* 0x0000000a17027c25 */ /* 0x000fe2000f8e0002 */
[CC--:B------:R-:W-:Y:S01]  /*8a50*/  ISETP.GE.AND P2, PT, R63.reuse, R84.reuse, PT ;  /* 0x000000543f00720c */ /* 0x0c0fe20003f46270 */
[----:B------:R-:W-:Y:S02]  /*8a60*/  ULDC.64 UR10, c[0x0][0xa80] ;  /* 0x0002a000000a7ab9 */ /* 0x000fe40000000a00 */
[----:B------:R-:W-:Y:S01]  /*8a70*/  VIADD R23, R63, 0x40 ;  /* 0x000000403f177836 */ /* 0x000fe20000000000 */
[----:B------:R-:W-:Y:S01]  /*8a80*/  UPRMT UR8, URZ, 0x654, UR8 ;  /* 0x000006543f087896 */ /* 0x000fe20008000008 */
[----:B------:R-:W-:Y:S01]  /*8a90*/  IMAD.IADD R3, R3, 0x1, R61 ;  /* 0x0000000103037824 */ /* 0x000fe200078e023d */
[C---:B------:R-:W-:Y:S01]  /*8aa0*/  LEA R18, P3, R2.reuse, UR10, 0x1 ;  /* 0x0000000a02127c11 */ /* 0x040fe2000f8608ff */
[----:B------:R-:W-:Y:S01]  /*8ab0*/  VIADD R21, R63, 0x20 ;  /* 0x000000203f157836 */ /* 0x000fe20000000000 */
[-C--:B------:R-:W-:Y:S02]  /*8ac0*/  ISETP.GE.AND P1, PT, R23, R84.reuse, PT ;  /* 0x000000541700720c */ /* 0x080fe40003f26270 */
[----:B------:R-:W-:Y:S01]  /*8ad0*/  LEA.HI.X R23, R2, UR11, R3, 0x1, P3 ;  /* 0x0000000b02177c11 */ /* 0x000fe200098f0c03 */
[C---:B------:R-:W-:Y:S01]  /*8ae0*/  VIADD R66, R0.reuse, 0x80 ;  /* 0x0000008000427836 */ /* 0x040fe20000000000 */
[----:B------:R-:W-:Y:S01]  /*8af0*/  ISETP.GE.AND P0, PT, R21, R84, PT ;  /* 0x000000541500720c */ /* 0x000fe20003f06270 */
[----:B-1----:R-:W-:Y:S01]  /*8b00*/  SYNCS.ARRIVE.TRANS64.RED.A1T0 RZ, [UR8], RZ ;  /* 0x000000ffffff79a7 */ /* 0x002fe20008100408 */
[----:B------:R-:W-:Y:S01]  /*8b10*/  IADD3 R64, R0, 0x40, RZ ;  /* 0x0000004000407810 */ /* 0x000fe20007ffe0ff */
[----:B------:R0:W1:Y:S01]  /*8b20*/  SHFL.IDX PT, R21, R18, RZ, 0x181f ;  /* 0x00181fff12157589 */ /* 0x00006200000e0000 */
[----:B------:R-:W-:Y:S03]  /*8b30*/  BSSY B1, `(.L_x_3486) ;  /* 0x0000013000017945 */ /* 0x000fe60003800000 */
[----:B------:R0:W2:Y:S01]  /*8b40*/  SHFL.IDX PT, R61, R23, RZ, 0x181f ;  /* 0x00181fff173d7589 */ /* 0x0000a200000e0000 */
[----:B------:R-:W-:-:S02]  /*8b50*/  SHF.R.S32.HI R62, RZ, 0x1f, R0 ;  /* 0x0000001fff3e7819 */ /* 0x000fc40000011400 */
[----:B------:R-:W-:Y:S02]  /*8b60*/  SHF.R.S32.HI R65, RZ, 0x1f, R64 ;  /* 0x0000001fff417819 */ /* 0x000fe40000011440 */
[----:B------:R-:W-:Y:S01]  /*8b70*/  SHF.R.S32.HI R67, RZ, 0x1f, R66 ;  /* 0x0000001fff437819 */ /* 0x000fe20000011442 */
[----:B------:R-:W-:Y:S06]  /*8b80*/  @P2 BRA `(.L_x_3487) ;  /* 0x0000000000342947 */ /* 0x000fec0003800000 */
[----:B------:R-:W-:Y:S02]  /*8b90*/  ULDC UR4, c[0x0][0xac8] ;  /* 0x0002b20000047ab9 */ /* 0x000fe40000000800 */
[----:B------:R-:W-:Y:S02]  /*8ba0*/  ISETP.GE.AND P4, PT, R0, UR4, PT ;  /* 0x0000000400007c0c */ /* 0x000fe4000bf86270 */
[----:B------:R-:W-:Y:S02]  /*8bb0*/  ISETP.GE.AND P3, PT, R64, UR4, PT ;  /* 0x0000000440007c0c */ /* 0x000fe4000bf66270 */
[----:B------:R-:W-:-:S09]  /*8bc0*/  ISETP.GE.AND P2, PT, R66, UR4, PT ;  /* 0x0000000442007c0c */ /* 0x000fd2000bf46270 */
[-C--:B-1----:R-:W-:Y:S02]  /*8bd0*/  @!P4 LEA R2, P6, R0, R21.reuse, 0x1 ;  /* 0x000000150002c211 */ /* 0x082fe400078c08ff */
[----:B------:R-:W-:Y:S02]  /*8be0*/  @!P3 LEA R20, P5, R64, R21, 0x1 ;  /* 0x000000154014b211 */ /* 0x000fe400078a08ff */
[----:B--2---:R-:W-:Y:S02]  /*8bf0*/  @!P4 LEA.HI.X R3, R0, R61, R62, 0x1, P6 ;  /* 0x0000003d0003c211 */ /* 0x004fe400030f0c3e */
[----:B------:R-:W-:Y:S02]  /*8c00*/  @!P2 LEA R60, P6, R66, R21, 0x1 ;  /* 0x00000015423ca211 */ /* 0x000fe400078c08ff */
[-C--:B------:R-:W-:Y:S01]  /*8c10*/  @!P3 LEA.HI.X R21, R64, R61.reuse, R65, 0x1, P5 ;  /* 0x0000003d4015b211 */ /* 0x080fe200028f0c41 */
[----:B-----5:R3:W-:Y:S01]  /*8c20*/  @!P4 ST.E.128 desc[UR36][R2.64], R4 ;  /* 0x000000040200c985 */ /* 0x0207e2000c101d24 */
[----:B------:R-:W-:-:S03]  /*8c30*/  @!P2 LEA.HI.X R61, R66, R61, R67, 0x1, P6 ;  /* 0x0000003d423da211 */ /* 0x000fc600030f0c43 */
[----:B------:R3:W-:Y:S04]  /*8c40*/  @!P3 ST.E.128 desc[UR36][R20.64], R28 ;  /* 0x0000001c1400b985 */ /* 0x0007e8000c101d24 */
[----:B------:R3:W-:Y:S02]  /*8c50*/  @!P2 ST.E.128 desc[UR36][R60.64], R44 ;  /* 0x0000002c3c00a985 */ /* 0x0007e4000c101d24 */
.L_x_3487:
[----:B------:R-:W-:Y:S05]  /*8c60*/  BSYNC B1 ;  /* 0x0000000000017941 */ /* 0x000fea0003800000 */
.L_x_3486:
[----:B---3-5:R3:W4:Y:S01]  /*8c70*/  SHFL.IDX PT, R7, R23, 0x1, 0x181f ;  /* 0x00381f0017077f89 */ /* 0x02872200000e0000 */
[----:B------:R-:W-:Y:S03]  /*8c80*/  BSSY B1, `(.L_x_3488) ;  /* 0x0000010000017945 */ /* 0x000fe60003800000 */
[----:B------:R3:W0:Y:S01]  /*8c90*/  SHFL.IDX PT, R3, R18, 0x1, 0x181f ;  /* 0x00381f0012037f89 */ /* 0x00062200000e0000 */
        /* <DEDUP_REMOVED lines=8> */
[-C--:B----4-:R-:W-:Y:S02]  /*8d20*/  @!P4 LEA.HI.X R3, R0, R7.reuse, R62, 0x1, P0 ;  /* 0x000000070003c211 */ /* 0x090fe400000f0c3e */
[-C--:B------:R-:W-:Y:S02]  /*8d30*/  @!P5 LEA.HI.X R5, R64, R7.reuse, R65, 0x1, P2 ;  /* 0x000000074005d211 */ /* 0x080fe400010f0c41 */
[----:B------:R-:W-:Y:S01]  /*8d40*/  @!P6 LEA.HI.X R7, R66, R7, R67, 0x1, P3 ;  /* 0x000000074207e211 */ /* 0x000fe200018f0c43 */
[----:B------:R0:W-:Y:S04]  /*8d50*/  @!P4 ST.E.128 desc[UR36][R2.64], R8 ;  /* 0x000000080200c985 */ /* 0x0001e8000c101d24 */
[----:B------:R0:W-:Y:S04]  /*8d60*/  @!P5 ST.E.128 desc[UR36][R4.64], R32 ;  /* 0x000000200400d985 */ /* 0x0001e8000c101d24 */
[----:B------:R0:W-:Y:S02]  /*8d70*/  @!P6 ST.E.128 desc[UR36][R6.64], R48 ;  /* 0x000000300600e985 */ /* 0x0001e4000c101d24 */
.L_x_3489:
[----:B------:R-:W-:Y:S05]  /*8d80*/  BSYNC B1 ;  /* 0x0000000000017941 */ /* 0x000fea0003800000 */
.L_x_3488:
[----:B0---4-:R0:W4:Y:S01]  /*8d90*/  SHFL.IDX PT, R7, R23, 0x2, 0x181f ;  /* 0x00581f0017077f89 */ /* 0x01112200000e0000 */
        /* <DEDUP_REMOVED lines=16> */
.L_x_3491:
[----:B------:R-:W-:Y:S05]  /*8ea0*/  BSYNC B1 ;  /* 0x0000000000017941 */ /* 0x000fea0003800000 */
.L_x_3490:
[----:B0-----:R-:W-:Y:S01]  /*8eb0*/  VIADD R3, R63, 0x60 ;  /* 0x000000603f037836 */ /* 0x001fe20000000000 */
[----:B---3--:R-:W0:Y:S04]  /*8ec0*/  SHFL.IDX PT, R23, R23, 0x3, 0x181f ;  /* 0x00781f0017177f89 */ /* 0x008e2800000e0000 */
[----:B------:R-:W-:Y:S01]  /*8ed0*/  ISETP.GE.AND P0, PT, R3, R84, PT ;  /* 0x000000540300720c */ /* 0x000fe20003f06270 */
[----:B----4-:R3:W4:-:S12]  /*8ee0*/  SHFL.IDX PT, R7, R18, 0x3, 0x181f ;  /* 0x00781f0012077f89 */ /* 0x01071800000e0000 */
[----:B---3--:R-:W-:Y:S05]  /*8ef0*/  @P0 BRA `(.L_x_3492) ;  /* 0x0000002000140947 */ /* 0x008fea0003800000 */
[----:B------:R-:W-:Y:S02]  /*8f00*/  ULDC UR4, c[0x0][0xac8] ;  /* 0x0002b20000047ab9 */ /* 0x000fe40000000800 */
[----:B------:R-:W-:Y:S02]  /*8f10*/  ISETP.GE.AND P2, PT, R0, UR4, PT ;  /* 0x0000000400007c0c */ /* 0x000fe4000bf46270 */
[----:B------:R-:W-:-:S11]  /*8f20*/  ISETP.GE.AND P3, PT, R64, UR4, PT ;  /* 0x0000000440007c0c */ /* 0x000fd6000bf66270 */
[-C--:B----4-:R-:W-:Y:S02]  /*8f30*/  @!P2 LEA R2, P0, R0, R7.reuse, 0x1 ;  /* 0x000000070002a211 */ /* 0x090fe400078008ff */
[----:B------:R-:W-:Y:S02]  /*8f40*/  @!P3 LEA R4, P1, R64, R7, 0x1 ;  /* 0x000000074004b211 */ /* 0x000fe400078208ff */
[-C--:B0-----:R-:W-:Y:S02]  /*8f50*/  @!P2 LEA.HI.X R3, R0, R23.reuse, R62, 0x1, P0 ;  /* 0x000000170003a211 */ /* 0x081fe400000f0c3e */
[----:B------:R-:W-:Y:S02]  /*8f60*/  @!P3 LEA.HI.X R5, R64, R23, R65, 0x1, P1 ;  /* 0x000000174005b211 */ /* 0x000fe400008f0c41 */
[----:B------:R-:W-:Y:S01]  /*8f70*/  ISETP.GE.AND P0, PT, R66, UR4, PT ;  /* 0x0000000442007c0c */ /* 0x000fe2000bf06270 */
[----:B------:R3:W-:Y:S04]  /*8f80*/  @!P2 ST.E.128 desc[UR36][R2.64], R24 ;  /* 0x000000180200a985 */ /* 0x0007e8000c101d24 */
[----:B------:R3:W-:Y:S08]  /*8f90*/  @!P3 ST.E.128 desc[UR36][R4.64], R40 ;  /* 0x000000280400b985 */ /* 0x0007f0000c101d24 */
[----:B------:R-:W-:Y:S05]  /*8fa0*/  @P0 BRA `(.L_x_3492) ;  /* 0x0000001c00e80947 */ /* 0x000fea0003800000 */
[----:B---3--:R-:W-:-:S04]  /*8fb0*/  LEA R2, P0, R66, R7, 0x1 ;  /* 0x0000000742027211 */ /* 0x008fc800078008ff */
[----:B------:R-:W-:-:S05]  /*8fc0*/  LEA.HI.X R3, R66, R23, R67, 0x1, P0 ;  /* 0x0000001742037211 */ /* 0x000fca00000f0c43 */
[----:B------:R0:W-:Y:S01]  /*8fd0*/  ST.E.128 desc[UR36][R2.64], R56 ;  /* 0x0000003802007985 */ /* 0x0001e2000c101d24 */
[----:B------:R-:W-:Y:S05]  /*8fe0*/  BRA `(.L_x_3492) ;  /* 0x0000001c00d87947 */ /* 0x000fea0003800000 */
.L_x_3485:
[----:B------:R-:W-:Y:S01]  /*8ff0*/  ULDC.64 UR12, c[0x0][0xb08] ;  /* 0x0002c200000c7ab9 */ /* 0x000fe20000000a00 */
[----:B------:R-:W-:Y:S01]  /*9000*/  R2UR UR16, R211 ;  /* 0x00000000d31072ca */ /* 0x000fe200000e0000 */
[----:B------:R-:W-:Y:S01]  /*9010*/  UIMAD UR9, UR15, UR12, URZ ;  /* 0x0000000c0f0972a4 */ /* 0x000fe2000f8e023f */
[----:B0-----:R-:W0:Y:S01]  /*9020*/  @P1 LDC R0, c[0x0][0xbec] ;  /* 0x0002fb00ff001b82 */ /* 0x001e220000000800 */
[----:B------:R-:W-:Y:S01]  /*9030*/  UIMAD.WIDE.U32 UR10, UR4, UR12, URZ ;  /* 0x0000000c040a72a5 */ /* 0x000fe2000f8e003f */
[----:B------:R-:W-:Y:S01]  /*9040*/  R2UR UR14, R23 ;  /* 0x00000000170e72ca */ /* 0x000fe200000e0000 */
[----:B------:R-:W-:Y:S01]  /*9050*/  UIMAD UR9, UR4, UR13, UR9 ;  /* 0x0000000d040972a4 */ /* 0x000fe2000f8e0209 */
[----:B------:R-:W-:Y:S01]  /*9060*/  IMAD.MOV.U32 R7, RZ, RZ, R15 ;  /* 0x000000ffff077224 */ /* 0x000fe200078e000f */
[----:B------:R-:W-:Y:S01]  /*9070*/  USHF.R.S32.HI UR4, URZ, 0x1f, UR61 ;  /* 0x0000001f3f047899 */ /* 0x000fe2000801143d */
[----:B------:R-:W-:Y:S01]  /*9080*/  BSSY B1, `(.L_x_3493) ;  /* 0x0000096000017945 */ /* 0x000fe20003800000 */
[----:B------:R-:W-:Y:S01]  /*9090*/  UIADD3 UR11, UR11, UR9, URZ ;  /* 0x000000090b0b7290 */ /* 0x000fe2000fffe03f */
[----:B------:R-:W1:Y:S01]  /*90a0*/  @P1 LDC R5, c[0x0][0xbf0] ;  /* 0x0002fc00ff051b82 */ /* 0x000e620000000800 */
[----:B------:R-:W-:Y:S01]  /*90b0*/  ULDC.64 UR12, c[0x0][0xb38] ;  /* 0x0002ce00000c7ab9 */ /* 0x000fe20000000a00 */
[----:B------:R-:W-:Y:S01]  /*90c0*/  UIADD3 UR8, UR8, 0x30820, URZ ;  /* 0x0003082008087890 */ /* 0x000fe2000fffe03f */
[----:B------:R-:W-:Y:S01]  /*90d0*/  SHF.R.S32.HI R84, RZ, 0x1f, R205 ;  /* 0x0000001fff547819 */ /* 0x000fe200000114cd */
[----:B------:R-:W-:Y:S01]  /*90e0*/  UIMAD.WIDE.U32 UR10, UR16, UR12, UR10 ;  /* 0x0000000c100a72a5 */ /* 0x000fe2000f8e000a */
[----:B------:R-:W-:Y:S01]  /*90f0*/  SHF.R.S32.HI R85, RZ, 0x1f, R206 ;  /* 0x0000001fff557819 */ /* 0x000fe200000114ce */
[----:B------:R-:W-:Y:S01]  /*9100*/  UPRMT UR8, URZ, 0x654, UR8 ;  /* 0x000006543f087896 */ /* 0x000fe20008000008 */
[----:B------:R-:W-:Y:S01]  /*9110*/  SHF.R.S32.HI R86, RZ, 0x1f, R207 ;  /* 0x0000001fff567819 */ /* 0x000fe200000114cf */
[----:B------:R-:W-:Y:S01]  /*9120*/  UIMAD UR11, UR16, UR13, UR11 ;  /* 0x0000000d100b72a4 */ /* 0x000fe2000f8e020b */
[----:B------:R-:W-:-:S02]  /*9130*/  SHF.R.S32.HI R87, RZ, 0x1f, R208 ;  /* 0x0000001fff577819 */ /* 0x000fc400000114d0 */
[----:B------:R-:W-:Y:S01]  /*9140*/  ULDC.64 UR12, c[0x0][0xb40] ;  /* 0x0002d000000c7ab9 */ /* 0x000fe20000000a00 */
[----:B------:R-:W-:Y:S01]  /*9150*/  SHF.R.S32.HI R88, RZ, 0x1f, R209 ;  /* 0x0000001fff587819 */ /* 0x000fe200000114d1 */
[----:B------:R-:W-:Y:S01]  /*9160*/  UIMAD UR4, UR4, UR12, URZ ;  /* 0x0000000c040472a4 */ /* 0x000fe2000f8e023f */
[----:B------:R-:W-:Y:S01]  /*9170*/  SHF.R.S32.HI R89, RZ, 0x1f, R210 ;  /* 0x0000001fff597819 */ /* 0x000fe200000114d2 */
[----:B------:R-:W-:Y:S01]  /*9180*/  UIMAD.WIDE.U32 UR10, UR61, UR12, UR10 ;  /* 0x0000000c3d0a72a5 */ /* 0x000fe2000f8e000a */
[----:B0-----:R-:W-:Y:S01]  /*9190*/  @P1 IMAD.HI.U32 R0, R15, R0, RZ ;  /* 0x000000000f001227 */ /* 0x001fe200078e00ff */
[----:B------:R-:W-:Y:S01]  /*91a0*/  UIMAD UR4, UR61, UR13, UR4 ;  /* 0x0000000d3d0472a4 */ /* 0x000fe2000f8e0204 */
[----:B------:R-:W-:Y:S02]  /*91b0*/  SYNCS.ARRIVE.TRANS64.RED.A1T0 RZ, [UR8], RZ ;  /* 0x000000ffffff79a7 */ /* 0x000fe40008100408 */
[----:B------:R-:W-:Y:S01]  /*91c0*/  ULDC.64 UR12, c[0x0][0xb48] ;  /* 0x0002d200000c7ab9 */ /* 0x000fe20000000a00 */
[----:B------:R-:W-:Y:S01]  /*91d0*/  UIADD3 UR11, UR11, UR4, URZ ;  /* 0x000000040b0b7290 */ /* 0x000fe2000fffe03f */
[----:B-1----:R-:W-:-:S03]  /*91e0*/  @P1 SHF.R.U32.HI R7, RZ, R5, R0 ;  /* 0x00000005ff071219 */ /* 0x002fc60000011600 */
[----:B------:R-:W-:Y:S01]  /*91f0*/  UIMAD.WIDE.U32 UR10, UR14, UR12, UR10 ;  /* 0x0000000c0e0a72a5 */ /* 0x000fe2000f8e000a */
[--C-:B------:R-:W-:Y:S01]  /*9200*/  SHF.R.S32.HI R0, RZ, 0x1f, R7.reuse ;  /* 0x0000001fff007819 */ /* 0x100fe20000011407 */
[----:B------:R-:W-:Y:S02]  /*9210*/  IMAD.MOV R9, RZ, RZ, -R7 ;  /* 0x000000ffff097224 */ /* 0x000fe400078e0a07 */
[----:B------:R-:W-:Y:S02]  /*9220*/  UIMAD UR4, UR14, UR13, UR11 ;  /* 0x0000000d0e0472a4 */ /* 0x000fe4000f8e020b */
[----:B------:R-:W-:Y:S01]  /*9230*/  IMAD.U32 R5, RZ, RZ, UR11 ;  /* 0x0000000bff057e24 */ /* 0x000fe2000f8e00ff */
[----:B------:R-:W-:Y:S01]  /*9240*/  ULDC.64 UR12, c[0x0][0xb30] ;  /* 0x0002cc00000c7ab9 */ /* 0x000fe20000000a00 */
[----:B------:R-:W-:Y:S02]  /*9250*/  IMAD R9, R18, R9, R15 ;  /* 0x0000000912097224 */ /* 0x000fe400078e020f */
[----:B------:R-:W-:-:S02]  /*9260*/  IMAD R0, R0, UR12, RZ ;  /* 0x0000000c00007c24 */ /* 0x000fc4000f8e02ff */
[----:B------:R-:W-:Y:S01]  /*9270*/  IMAD.U32 R4, RZ, RZ, UR10 ;  /* 0x0000000aff047e24 */ /* 0x000fe2000f8e00ff */
[----:B------:R-:W-:Y:S01]  /*9280*/  ULDC.64 UR10, c[0x0][0xb28] ;  /* 0x0002ca00000a7ab9 */ /* 0x000fe20000000a00 */
[----:B------:R-:W-:Y:S02]  /*9290*/  IMAD.U32 R5, RZ, RZ, UR4 ;  /* 0x00000004ff057e24 */ /* 0x000fe4000f8e00ff */
[C---:B------:R-:W-:Y:S01]  /*92a0*/  IMAD R11, R7.reuse, UR13, R0 ;  /* 0x0000000d070b7c24 */ /* 0x040fe2000f8e0200 */
[----:B------:R-:W-:Y:S01]  /*92b0*/  SHF.R.S32.HI R0, RZ, 0x1f, R9 ;  /* 0x0000001fff007819 */ /* 0x000fe20000011409 */
[----:B------:R-:W-:-:S04]  /*92c0*/  IMAD.WIDE.U32 R4, R7, UR12, R4 ;  /* 0x0000000c07047c25 */ /* 0x000fc8000f8e0004 */
[----:B------:R-:W-:Y:S02]  /*92d0*/  IMAD R0, R0, UR10, RZ ;  /* 0x0000000a00007c24 */ /* 0x000fe4000f8e02ff */
[----:B------:R-:W-:Y:S02]  /*92e0*/  IMAD.IADD R5, R5, 0x1, R11 ;  /* 0x0000000105057824 */ /* 0x000fe400078e020b */
[C---:B------:R-:W-:Y:S02]  /*92f0*/  IMAD R7, R9.reuse, UR11, R0 ;  /* 0x0000000b09077c24 */ /* 0x040fe4000f8e0200 */
[----:B------:R-:W-:Y:S01]  /*9300*/  IMAD.WIDE.U32 R4, R9, UR10, R4 ;  /* 0x0000000a09047c25 */ /* 0x000fe2000f8e0004 */
[----:B------:R-:W-:-:S03]  /*9310*/  ULDC.64 UR10, c[0x0][0xb00] ;  /* 0x0002c000000a7ab9 */ /* 0x000fc60000000a00 */
[----:B------:R-:W-:Y:S01]  /*9320*/  IMAD.IADD R5, R5, 0x1, R7 ;  /* 0x0000000105057824 */ /* 0x000fe200078e0207 */
[----:B------:R-:W-:-:S04]  /*9330*/  LEA R0, P1, R4, UR10, 0x2 ;  /* 0x0000000a04007c11 */ /* 0x000fc8000f8210ff */
[----:B------:R-:W-:Y:S02]  /*9340*/  LEA.HI.X R18, R4, UR11, R5, 0x2, P1 ;  /* 0x0000000b04127c11 */ /* 0x000fe400088f1405 */
[----:B------:R0:W1:Y:S04]  /*9350*/  SHFL.IDX PT, R4, R0, RZ, 0x1c1f ;  /* 0x001c1fff00047589 */ /* 0x00006800000e0000 */
[----:B------:R0:W2:Y:S01]  /*9360*/  SHFL.IDX PT, R5, R18, RZ, 0x1c1f ;  /* 0x001c1fff12057589 */ /* 0x0000a200000e0000 */
[----:B------:R-:W-:Y:S05]  /*9370*/  @P2 BRA `(.L_x_3494) ;  /* 0x0000000400982947 */ /* 0x000fea0003800000 */
[----:B------:R-:W-:Y:S01]  /*9380*/  ULDC UR4, c[0x0][0xac8] ;  /* 0x0002b20000047ab9 */ /* 0x000fe20000000800 */
[C---:B------:R-:W-:Y:S01]  /*9390*/  VIADD R13, R17.reuse, 0x18 ;  /* 0x00000018110d7836 */ /* 0x040fe20000000000 */
[----:B------:R-:W-:Y:S01]  /*93a0*/  ISETP.GE.AND P5, PT, R22, UR4, PT ;  /* 0x0000000416007c0c */ /* 0x000fe2000bfa6270 */
[C---:B------:R-:W-:Y:S01]  /*93b0*/  VIADD R15, R17.reuse, 0x20 ;  /* 0x00000020110f7836 */ /* 0x040fe20000000000 */
[----:B------:R-:W-:Y:S02]  /*93c0*/  ISETP.GE.AND P6, PT, R17, UR4, PT ;  /* 0x0000000411007c0c */ /* 0x000fe4000bfc6270 */
[----:B------:R-:W-:Y:S02]  /*93d0*/  ISETP.GE.AND P4, PT, R210, UR4, PT ;  /* 0x00000004d2007c0c */ /* 0x000fe4000bf86270 */
[----:B------:R-:W-:Y:S02]  /*93e0*/  ISETP.GE.AND P2, PT, R13, UR4, PT ;  /* 0x000000040d007c0c */ /* 0x000fe4000bf46270 */
[----:B------:R-:W-:-:S02]  /*93f0*/  SHF.R.S32.HI R9, RZ, 0x1f, R22 ;  /* 0x0000001fff097819 */ /* 0x000fc40000011416 */
[----:B------:R-:W-:Y:S02]  /*9400*/  ISETP.GE.AND P1, PT, R15, UR4, PT ;  /* 0x000000040f007c0c */ /* 0x000fe4000bf26270 */
[----:B------:R-:W-:Y:S02]  /*9410*/  SHF.R.S32.HI R14, RZ, 0x1f, R13 ;  /* 0x0000001fff0e7819 */ /* 0x000fe4000001140d */
[CC--:B-1----:R-:W-:Y:S01]  /*9420*/  @!P5 LEA R10, P3, R22.reuse, R4.reuse, 0x2 ;  /* 0x00000004160ad211 */ /* 0x0c2fe200078610ff */
[----:B--2---:R-:W-:Y:S01]  /*9430*/  @!P6 IMAD.WIDE R6, R17, 0x4, R4 ;  /* 0x000000041106e825 */ /* 0x004fe200078e0204 */
[----:B------:R-:W-:Y:S02]  /*9440*/  SHF.R.S32.HI R23, RZ, 0x1f, R15 ;  /* 0x0000001fff177819 */ /* 0x000fe4000001140f */
[----:B------:R-:W-:Y:S02]  /*9450*/  @!P5 LEA.HI.X R11, R22, R5, R9, 0x2, P3 ;  /* 0x00000005160bd211 */ /* 0x000fe400018f1409 */
[-C--:B------:R-:W-:Y:S01]  /*9460*/  @!P4 LEA R8, P3, R210, R4.reuse, 0x2 ;  /* 0x00000004d208c211 */ /* 0x080fe200078610ff */
[----:B------:R1:W-:Y:S01]  /*9470*/  @!P6 ST.E.64 desc[UR36][R6.64], R24 ;  /* 0x000000180600e985 */ /* 0x0003e2000c101b24 */
[----:B------:R-:W-:-:S02]  /*9480*/  @!P2 LEA R12, P6, R13, R4, 0x2 ;  /* 0x000000040d0ca211 */ /* 0x000fc400078c10ff */
[-C--:B------:R-:W-:Y:S02]  /*9490*/  @!P4 LEA.HI.X R9, R210, R5.reuse, R89, 0x2, P3 ;  /* 0x00000005d209c211 */ /* 0x080fe400018f1459 */
[----:B------:R-:W-:Y:S02]  /*94a0*/  ISETP.GE.AND P3, PT, R19, UR4, PT ;  /* 0x0000000413007c0c */ /* 0x000fe4000bf66270 */
[-C--:B------:R-:W-:Y:S01]  /*94b0*/  @!P2 LEA.HI.X R13, R13, R5.reuse, R14, 0x2, P6 ;  /* 0x000000050d0da211 */ /* 0x080fe200030f140e */
[----:B------:R2:W-:Y:S01]  /*94c0*/  @!P4 ST.E.64 desc[UR36][R8.64], R28 ;  /* 0x0000001c0800c985 */ /* 0x0005e2000c101b24 */
[----:B------:R-:W-:Y:S02]  /*94d0*/  @!P1 LEA R14, P6, R15, R4, 0x2 ;  /* 0x000000040f0e9211 */ /* 0x000fe400078c10ff */
[----:B------:R-:W-:Y:S01]  /*94e0*/  ISETP.GE.AND P4, PT, R209, UR4, PT ;  /* 0x00000004d1007c0c */ /* 0x000fe2000bf86270 */
[----:B------:R3:W-:Y:S01]  /*94f0*/  @!P5 ST.E.64 desc[UR36][R10.64], R32 ;  /* 0x000000200a00d985 */ /* 0x0007e2000c101b24 */
[----:B------:R-:W-:-:S02]  /*9500*/  @!P1 LEA.HI.X R15, R15, R5, R23, 0x2, P6 ;  /* 0x000000050f0f9211 */ /* 0x000fc400030f1417 */
[----:B-1----:R-:W-:Y:S01]  /*9510*/  SHF.R.S32.HI R7, RZ, 0x1f, R19 ;  /* 0x0000001fff077819 */ /* 0x002fe20000011413 */
[----:B------:R1:W-:Y:S01]  /*9520*/  @!P2 ST.E.64 desc[UR36][R12.64], R36 ;  /* 0x000000240c00a985 */ /* 0x0003e2000c101b24 */
[----:B------:R-:W-:Y:S02]  /*9530*/  ISETP.GE.AND P2, PT, R208, UR4, PT ;  /* 0x00000004d0007c0c */ /* 0x000fe4000bf46270 */
[-C--:B------:R-:W-:Y:S01]  /*9540*/  @!P3 LEA R6, P5, R19, R4.reuse, 0x2 ;  /* 0x000000041306b211 */ /* 0x080fe200078a10ff */
[----:B------:R-:W-:Y:S01]  /*9550*/  @!P1 ST.E.64 desc[UR36][R14.64], R40 ;  /* 0x000000280e009985 */ /* 0x000fe2000c101b24 */
[----:B------:R-:W-:Y:S02]  /*9560*/  ISETP.GE.AND P1, PT, R207, UR4, PT ;  /* 0x00000004cf007c0c */ /* 0x000fe4000bf26270 */
[----:B------:R-:W-:Y:S02]  /*9570*/  @!P3 LEA.HI.X R7, R19, R5, R7, 0x2, P5 ;  /* 0x000000051307b211 */ /* 0x000fe400028f1407 */
[----:B------:R-:W-:-:S03]  /*9580*/  @!P4 LEA R24, P5, R209, R4, 0x2 ;  /* 0x00000004d118c211 */ /* 0x000fc600078a10ff */
[----:B------:R4:W-:Y:S01]  /*9590*/  @!P3 ST.E.64 desc[UR36][R6.64], R44 ;  /* 0x0000002c0600b985 */ /* 0x0009e2000c101b24 */
[----:B------:R-:W-:Y:S02]  /*95a0*/  ISETP.GE.AND P3, PT, R206, UR4, PT ;  /* 0x00000004ce007c0c */ /* 0x000fe4000bf66270 */
[CC--:B--2---:R-:W-:Y:S02]  /*95b0*/  @!P2 LEA R8, P6, R208.reuse, R4.reuse, 0x2 ;  /* 0x00000004d008a211 */ /* 0x0c4fe400078c10ff */
[-C--:B------:R-:W-:Y:S02]  /*95c0*/  @!P4 LEA.HI.X R25, R209, R5.reuse, R88, 0x2, P5 ;  /* 0x00000005d119c211 */ /* 0x080fe400028f1458 */
[----:B------:R-:W-:Y:S02]  /*95d0*/  @!P2 LEA.HI.X R9, R208, R5, R87, 0x2, P6 ;  /* 0x00000005d009a211 */ /* 0x000fe400030f1457 */
[----:B---3--:R-:W-:Y:S01]  /*95e0*/  @!P1 LEA R10, P5, R207, R4, 0x2 ;  /* 0x00000004cf0a9211 */ /* 0x008fe200078a10ff */
[----:B------:R-:W-:Y:S01]  /*95f0*/  @!P4 ST.E.64 desc[UR36][R24.64], R48 ;  /* 0x000000301800c985 */ /* 0x000fe2000c101b24 */
[----:B------:R-:W-:-:S02]  /*9600*/  ISETP.GE.AND P4, PT, R205, UR4, PT ;  /* 0x00000004cd007c0c */ /* 0x000fc4000bf86270 */
[-C--:B------:R-:W-:Y:S01]  /*9610*/  @!P1 LEA.HI.X R11, R207, R5.reuse, R86, 0x2, P5 ;  /* 0x00000005cf0b9211 */ /* 0x080fe200028f1456 */
[----:B------:R2:W-:Y:S01]  /*9620*/  @!P2 ST.E.64 desc[UR36][R8.64], R52 ;  /* 0x000000340800a985 */ /* 0x0005e2000c101b24 */
[----:B------:R-:W-:Y:S02]  /*9630*/  ISETP.GE.AND P2, PT, R204, UR4, PT ;  /* 0x00000004cc007c0c */ /* 0x000fe4000bf46270 */
[C---:B-1----:R-:W-:Y:S01]  /*9640*/  @!P3 LEA R12, P6, R206.reuse, R4, 0x2 ;  /* 0x00000004ce0cb211 */ /* 0x042fe200078c10ff */
[----:B------:R1:W-:Y:S01]  /*9650*/  @!P1 ST.E.64 desc[UR36][R10.64], R56 ;  /* 0x000000380a009985 */ /* 0x0003e2000c101b24 */
[----:B------:R-:W-:Y:S02]  /*9660*/  ISETP.GE.AND P1, PT, R203, UR4, PT ;  /* 0x00000004cb007c0c */ /* 0x000fe4000bf26270 */
[----:B------:R-:W-:-:S03]  /*9670*/  @!P3 LEA.HI.X R13, R206, R5, R85, 0x2, P6 ;  /* 0x00000005ce0db211 */ /* 0x000fc600030f1455 */
[CC--:B----4-:R-:W-:Y:S02]  /*9680*/  @!P4 LEA R6, P5, R205.reuse, R4.reuse, 0x2 ;  /* 0x00000004cd06c211 */ /* 0x0d0fe400078a10ff */
[----:B------:R3:W-:Y:S01]  /*9690*/  @!P3 ST.E.64 desc[UR36][R12.64], R60 ;  /* 0x0000003c0c00b985 */ /* 0x0007e2000c101b24 */
[----:B------:R-:W-:Y:S02]  /*96a0*/  ISETP.GE.AND P3, PT, R202, UR4, PT ;  /* 0x00000004ca007c0c */ /* 0x000fe4000bf66270 */
[CC--:B------:R-:W-:Y:S02]  /*96b0*/  @!P2 LEA R14, P6, R204.reuse, R4.reuse, 0x2 ;  /* 0x00000004cc0ea211 */ /* 0x0c0fe400078c10ff */
[-C--:B------:R-:W-:Y:S02]  /*96c0*/  @!P4 LEA.HI.X R7, R205, R5.reuse, R84, 0x2, P5 ;  /* 0x00000005cd07c211 */ /* 0x080fe400028f1454 */
[----:B------:R-:W-:Y:S02]  /*96d0*/  @!P2 LEA.HI.X R15, R204, R5, R229, 0x2, P6 ;  /* 0x00000005cc0fa211 */ /* 0x000fe400030f14e5 */
[----:B------:R-:W-:Y:S01]  /*96e0*/  ISETP.GE.AND P5, PT, R201, UR4, PT ;  /* 0x00000004c9007c0c */ /* 0x000fe2000bfa6270 */
[----:B------:R4:W-:Y:S01]  /*96f0*/  @!P4 ST.E.64 desc[UR36][R6.64], R64 ;  /* 0x000000400600c985 */ /* 0x0009e2000c101b24 */
[----:B--2---:R-:W-:-:S03]  /*9700*/  @!P1 LEA R8, P4, R203, R4, 0x2 ;  /* 0x00000004cb089211 */ /* 0x004fc600078810ff */
[----:B------:R2:W-:Y:S01]  /*9710*/  @!P2 ST.E.64 desc[UR36][R14.64], R68 ;  /* 0x000000440e00a985 */ /* 0x0005e2000c101b24 */
[----:B------:R-:W-:Y:S02]  /*9720*/  ISETP.GE.AND P2, PT, R200, UR4, PT ;  /* 0x00000004c8007c0c */ /* 0x000fe4000bf46270 */
[----:B------:R-:W-:Y:S02]  /*9730*/  @!P1 LEA.HI.X R9, R203, R5, R228, 0x2, P4 ;  /* 0x00000005cb099211 */ /* 0x000fe400020f14e4 */
[----:B-1----:R-:W-:-:S03]  /*9740*/  @!P3 LEA R10, P6, R202, R4, 0x2 ;  /* 0x00000004ca0ab211 */ /* 0x002fc600078c10ff */
[----:B------:R1:W-:Y:S01]  /*9750*/  @!P1 ST.E.64 desc[UR36][R8.64], R72 ;  /* 0x0000004808009985 */ /* 0x0003e2000c101b24 */
[-C--:B------:R-:W-:Y:S02]  /*9760*/  @!P3 LEA.HI.X R11, R202, R5.reuse, R227, 0x2, P6 ;  /* 0x00000005ca0bb211 */ /* 0x080fe400030f14e3 */
[----:B------:R-:W-:Y:S02]  /*9770*/  ISETP.GE.AND P1, PT, R199, UR4, PT ;  /* 0x00000004c7007c0c */ /* 0x000fe4000bf26270 */
[CC--:B---3--:R-:W-:Y:S01]  /*9780*/  @!P5 LEA R12, P4, R201.reuse, R4.reuse, 0x2 ;  /* 0x00000004c90cd211 */ /* 0x0c8fe200078810ff */
[----:B------:R3:W-:Y:S01]  /*9790*/  @!P3 ST.E.64 desc[UR36][R10.64], R76 ;  /* 0x0000004c0a00b985 */ /* 0x0007e2000c101b24 */
[----:B----4-:R-:W-:Y:S02]  /*97a0*/  @!P2 LEA R6, P6, R200, R4, 0x2 ;  /* 0x00000004c806a211 */ /* 0x010fe400078c10ff */
[----:B------:R-:W-:Y:S02]  /*97b0*/  ISETP.GE.AND P3, PT, R198, UR4, PT ;  /* 0x00000004c6007c0c */ /* 0x000fe4000bf66270 */
[----:B------:R-:W-:-:S02]  /*97c0*/  @!P5 LEA.HI.X R13, R201, R5, R226, 0x2, P4 ;  /* 0x00000005c90dd211 */ /* 0x000fc400020f14e2 */
[----:B------:R-:W-:Y:S02]  /*97d0*/  ISETP.GE.AND P4, PT, R197, UR4, PT ;  /* 0x00000004c5007c0c */ /* 0x000fe4000bf86270 */
[----:B------:R-:W-:Y:S01]  /*97e0*/  @!P2 LEA.HI.X R7, R200, R5, R225, 0x2, P6 ;  /* 0x00000005c807a211 */ /* 0x000fe200030f14e1 */
[----:B------:R-:W-:Y:S01]  /*97f0*/  @!P5 ST.E.64 desc[UR36][R12.64], R80 ;  /* 0x000000500c00d985 */ /* 0x000fe2000c101b24 */
[----:B--2---:R-:W-:-:S03]  /*9800*/  @!P1 LEA R14, P5, R199, R4, 0x2 ;  /* 0x00000004c70e9211 */ /* 0x004fc600078a10ff */
[----:B------:R2:W-:Y:S01]  /*9810*/  @!P2 ST.E.64 desc[UR36][R6.64], R2 ;  /* 0x000000020600a985 */ /* 0x0005e2000c101b24 */
[----:B------:R-:W-:Y:S02]  /*9820*/  ISETP.GE.AND P2, PT, R196, UR4, PT ;  /* 0x00000004c4007c0c */ /* 0x000fe4000bf46270 */
[-C--:B------:R-:W-:Y:S02]  /*9830*/  @!P1 LEA.HI.X R15, R199, R5.reuse, R224, 0x2, P5 ;  /* 0x00000005c70f9211 */ /* 0x080fe400028f14e0 */
[CC--:B-1----:R-:W-:Y:S02]  /*9840*/  @!P3 LEA R8, P6, R198.reuse, R4.reuse, 0x2 ;  /* 0x00000004c608b211 */ /* 0x0c2fe400078c10ff */
[----:B---3--:R-:W-:Y:S01]  /*9850*/  @!P4 LEA R10, P5, R197, R4, 0x2 ;  /* 0x00000004c50ac211 */ /* 0x008fe200078a10ff */
[----:B------:R-:W-:Y:S01]  /*9860*/  @!P1 ST.E.64 desc[UR36][R14.64], R20 ;  /* 0x000000140e009985 */ /* 0x000fe2000c101b24 */
[----:B------:R-:W-:Y:S02]  /*9870*/  @!P3 LEA.HI.X R9, R198, R5, R223, 0x2, P6 ;  /* 0x00000005c609b211 */ /* 0x000fe400030f14df */
[----:B------:R-:W-:-:S02]  /*9880*/  ISETP.GE.AND P1, PT, R195, UR4, PT ;  /* 0x00000004c3007c0c */ /* 0x000fc4000bf26270 */
[-C--:B------:R-:W-:Y:S01]  /*9890*/  @!P4 LEA.HI.X R11, R197, R5.reuse, R222, 0x2, P5 ;  /* 0x00000005c50bc211 */ /* 0x080fe200028f14de */
[----:B------:R1:W-:Y:S01]  /*98a0*/  @!P3 ST.E.64 desc[UR36][R8.64], R120 ;  /* 0x000000780800b985 */ /* 0x0003e2000c101b24 */
[----:B------:R-:W-:Y:S02]  /*98b0*/  ISETP.GE.AND P5, PT, R194, UR4, PT ;  /* 0x00000004c2007c0c */ /* 0x000fe4000bfa6270 */
[----:B--2---:R-:W-:Y:S01]  /*98c0*/  @!P2 LEA R2, P6, R196, R4, 0x2 ;  /* 0x00000004c402a211 */ /* 0x004fe200078c10ff */
[----:B------:R3:W-:Y:S01]  /*98d0*/  @!P4 ST.E.64 desc[UR36][R10.64], R96 ;  /* 0x000000600a00c985 */ /* 0x0007e2000c101b24 */
[----:B------:R-:W-:Y:S02]  /*98e0*/  ISETP.GE.AND P3, PT, R193, UR4, PT ;  /* 0x00000004c1007c0c */ /* 0x000fe4000bf66270 */
[----:B------:R-:W-:Y:S02]  /*98f0*/  ISETP.GE.AND P4, PT, R192, UR4, PT ;  /* 0x00000004c0007c0c */ /* 0x000fe4000bf86270 */
[----:B------:R-:W-:-:S02]  /*9900*/  @!P2 LEA.HI.X R3, R196, R5, R221, 0x2, P6 ;  /* 0x00000005c403a211 */ /* 0x000fc400030f14dd */
[----:B------:R-:W-:-:S03]  /*9910*/  @!P1 LEA R6, P6, R195, R4, 0x2 ;  /* 0x00000004c3069211 */ /* 0x000fc600078c10ff */
[----:B------:R3:W-:Y:S01]  /*9920*/  @!P2 ST.E.64 desc[UR36][R2.64], R100 ;  /* 0x000000640200a985 */ /* 0x0007e2000c101b24 */
[CC--:B------:R-:W-:Y:S02]  /*9930*/  @!P5 LEA R12, P2, R194.reuse, R4.reuse, 0x2 ;  /* 0x00000004c20cd211 */ /* 0x0c0fe400078410ff */
[-C--:B------:R-:W-:Y:S02]  /*9940*/  @!P1 LEA.HI.X R7, R195, R5.reuse, R220, 0x2, P6 ;  /* 0x00000005c3079211 */ /* 0x080fe400030f14dc */
[CC--:B-1----:R-:W-:Y:S02]  /*9950*/  @!P3 LEA R8, P6, R193.reuse, R4.reuse, 0x2 ;  /* 0x00000004c108b211 */ /* 0x0c2fe400078c10ff */
[-C--:B------:R-:W-:Y:S01]  /*9960*/  @!P5 LEA.HI.X R13, R194, R5.reuse, R219, 0x2, P2 ;  /* 0x00000005c20dd211 */ /* 0x080fe200010f14db */
[----:B------:R3:W-:Y:S01]  /*9970*/  @!P1 ST.E.64 desc[UR36][R6.64], R104 ;  /* 0x0000006806009985 */ /* 0x0007e2000c101b24 */
[C---:B------:R-:W-:Y:S02]  /*9980*/  @!P4 LEA R4, P2, R192.reuse, R4, 0x2 ;  /* 0x00000004c004c211 */ /* 0x040fe400078410ff */
[-C--:B------:R-:W-:Y:S01]  /*9990*/  @!P3 LEA.HI.X R9, R193, R5.reuse, R218, 0x2, P6 ;  /* 0x00000005c109b211 */ /* 0x080fe200030f14da */
[----:B------:R3:W-:Y:S01]  /*99a0*/  @!P5 ST.E.64 desc[UR36][R12.64], R108 ;  /* 0x0000006c0c00d985 */ /* 0x0007e2000c101b24 */
[----:B------:R-:W-:-:S03]  /*99b0*/  @!P4 LEA.HI.X R5, R192, R5, R217, 0x2, P2 ;  /* 0x00000005c005c211 */ /* 0x000fc600010f14d9 */
[----:B------:R3:W-:Y:S04]  /*99c0*/  @!P3 ST.E.64 desc[UR36][R8.64], R112 ;  /* 0x000000700800b985 */ /* 0x0007e8000c101b24 */
[----:B------:R3:W-:Y:S02]  /*99d0*/  @!P4 ST.E.64 desc[UR36][R4.64], R116 ;  /* 0x000000740400c985 */ /* 0x0007e4000c101b24 */
.L_x_3494:
[----:B------:R-:W-:Y:S05]  /*99e0*/  BSYNC B1 ;  /* 0x0000000000017941 */ /* 0x000fea0003800000 */
.L_x_3493:
[----:B--23--:R2:W3:Y:S04]  /*99f0*/  SHFL.IDX PT, R5, R18, 0x1, 0x1c1f ;  /* 0x003c1f0012057f89 */ /* 0x00c4e800000e0000 */
[----:B-1----:R2:W1:Y:S01]  /*9a00*/  SHFL.IDX PT, R4, R0, 0x1, 0x1c1f ;  /* 0x003c1f0000047f89 */ /* 0x00246200000e0000 */
[----:B------:R-:W-:Y:S05]  /*9a10*/  @P0 BRA `(.L_x_3492) ;  /* 0x00000014004c0947 */ /* 0x000fea0003800000 */
[C---:B------:R-:W-:Y:S01]  /*9a20*/  VIADD R9, R17.reuse, 0x18 ;  /* 0x0000001811097836 */ /* 0x040fe20000000000 */
[----:B------:R-:W-:Y:S01]  /*9a30*/  ULDC UR4, c[0x0][0xac8] ;  /* 0x0002b20000047ab9 */ /* 0x000fe20000000800 */
[----:B------:R-:W-:Y:S01]  /*9a40*/  VIADD R13, R17, 0x20 ;  /* 0x00000020110d7836 */ /* 0x000fe20000000000 */
[----:B------:R-:W-:Y:S02]  /*9a50*/  ISETP.GE.AND P6, PT, R210, UR4, PT ;  /* 0x00000004d2007c0c */ /* 0x000fe4000bfc6270 */
[----:B------:R-:W-:Y:S02]  /*9a60*/  ISETP.GE.AND P5, PT, R9, UR4, PT ;  /* 0x0000000409007c0c */ /* 0x000fe4000bfa6270 */
[----:B------:R-:W-:Y:S02]  /*9a70*/  ISETP.GE.AND P4, PT, R22, UR4, PT ;  /* 0x0000000416007c0c */ /* 0x000fe4000bf86270 */
[----:B------:R-:W-:Y:S02]  /*9a80*/  ISETP.GE.AND P2, PT, R17, UR4, PT ;  /* 0x0000000411007c0c */ /* 0x000fe4000bf46270 */
[----:B------:R-:W-:-:S02]  /*9a90*/  ISETP.GE.AND P3, PT, R13, UR4, PT ;  /* 0x000000040d007c0c */ /* 0x000fc4000bf66270 */
[----:B0-2---:R-:W-:-:S03]  /*9aa0*/  SHF.R.S32.HI R0, RZ, 0x1f, R9 ;  /* 0x0000001fff007819 */ /* 0x005fc60000011409 */
[CC--:B-1----:R-:W-:Y:S02]  /*9ab0*/  @!P6 LEA R6, P0, R210.reuse, R4.reuse, 0x2 ;  /* 0x00000004d206e211 */ /* 0x0c2fe400078010ff */
[CC--:B------:R-:W-:Y:S02]  /*9ac0*/  @!P5 LEA R10, P1, R9.reuse, R4.reuse, 0x2 ;  /* 0x00000004090ad211 */ /* 0x0c0fe400078210ff */
[-C--:B---3--:R-:W-:Y:S02]  /*9ad0*/  @!P6 LEA.HI.X R7, R210, R5.reuse, R89, 0x2, P0 ;  /* 0x00000005d207e211 */ /* 0x088fe400000f1459 */
[----:B------:R-:W-:Y:S01]  /*9ae0*/  @!P5 LEA.HI.X R11, R9, R5, R0, 0x2, P1 ;  /* 0x00000005090bd211 */ /* 0x000fe200008f1400 */
[----:B------:R-:W-:Y:S01]  /*9af0*/  @!P2 IMAD.WIDE R2, R17, 0x4, R4 ;  /* 0x000000041102a825 */ /* 0x000fe200078e0204 */
[----:B------:R-:W-:Y:S02]  /*9b00*/  SHF.R.S32.HI R9, RZ, 0x1f, R22 ;  /* 0x0000001fff097819 */ /* 0x000fe40000011416 */
[----:B------:R-:W-:-:S02]  /*9b10*/  @!P4 LEA R8, P1, R22, R4, 0x2 ;  /* 0x000000041608c211 */ /* 0x000fc400078210ff */
[----:B------:R-:W-:Y:S01]  /*9b20*/  ISETP.GE.AND P0, PT, R19, UR4, PT ;  /* 0x0000000413007c0c */ /* 0x000fe2000bf06270 */
[----:B------:R0:W-:Y:S01]  /*9b30*/  @!P2 ST.E.64 desc[UR36][R2.64], R26 ;  /* 0x0000001a0200a985 */ /* 0x0001e2000c101b24 */
[----:B------:R-:W-:Y:S02]  /*9b40*/  @!P4 LEA.HI.X R9, R22, R5, R9, 0x2, P1 ;  /* 0x000000051609c211 */ /* 0x000fe400008f1409 */
[----:B------:R-:W-:Y:S01]  /*9b50*/  ISETP.GE.AND P1, PT, R209, UR4, PT ;  /* 0x00000004d1007c0c */ /* 0x000fe2000bf26270 */
[----:B------:R1:W-:Y:S01]  /*9b60*/  @!P6 ST.E.64 desc[UR36][R6.64], R30 ;  /* 0x0000001e0600e985 */ /* 0x0003e2000c101b24 */
[----:B------:R-:W-:Y:S02]  /*9b70*/  SHF.R.S32.HI R0, RZ, 0x1f, R13 ;  /* 0x0000001fff007819 */ /* 0x000fe4000001140d */
[----:B------:R-:W-:Y:S01]  /*9b80*/  @!P3 LEA R12, P6, R13, R4, 0x2 ;  /* 0x000000040d0cb211 */ /* 0x000fe200078c10ff */
[----:B------:R2:W-:Y:S01]  /*9b90*/  @!P4 ST.E.64 desc[UR36][R8.64], R34 ;  /* 0x000000220800c985 */ /* 0x0005e2000c101b24 */
[----:B------:R-:W-:-:S02]  /*9ba0*/  ISETP.GE.AND P2, PT, R208, UR4, PT ;  /* 0x00000004d0007c0c */ /* 0x000fc4000bf46270 */
[-C--:B------:R-:W-:Y:S01]  /*9bb0*/  @!P3 LEA.HI.X R13, R13, R5.reuse, R0, 0x2, P6 ;  /* 0x000000050d0db211 */ /* 0x080fe200030f1400 */
[----:B------:R3:W-:Y:S01]  /*9bc0*/  @!P5 ST.E.64 desc[UR36][R10.64], R38 ;  /* 0x000000260a00d985 */ /* 0x0007e2000c101b24 */
[----:B------:R-:W-:Y:S02]  /*9bd0*/  SHF.R.S32.HI R0, RZ, 0x1f, R19 ;  /* 0x0000001fff007819 */ /* 0x000fe40000011413 */
[-C--:B0-----:R-:W-:Y:S01]  /*9be0*/  @!P0 LEA R2, P4, R19, R4.reuse, 0x2 ;  /* 0x0000000413028211 */ /* 0x081fe200078810ff */
[----:B------:R0:W-:Y:S01]  /*9bf0*/  @!P3 ST.E.64 desc[UR36][R12.64], R42 ;  /* 0x0000002a0c00b985 */ /* 0x0001e2000c101b24 */
[----:B------:R-:W-:Y:S02]  /*9c00*/  ISETP.GE.AND P3, PT, R207, UR4, PT ;  /* 0x00000004cf007c0c */ /* 0x000fe4000bf66270 */
[----:B-1----:R-:W-:Y:S02]  /*9c10*/  @!P1 LEA R6, P5, R209, R4, 0x2 ;  /* 0x00000004d1069211 */ /* 0x002fe400078a10ff */
[----:B------:R-:W-:-:S02]  /*9c20*/  @!P0 LEA.HI.X R3, R19, R5, R0, 0x2, P4 ;  /* 0x0000000513038211 */ /* 0x000fc400020f1400 */
[----:B------:R-:W-:Y:S02]  /*9c30*/  ISETP.GE.AND P4, PT, R206, UR4, PT ;  /* 0x00000004ce007c0c */ /* 0x000fe4000bf86270 */
[CC--:B------:R-:W-:Y:S01]  /*9c40*/  @!P2 LEA R14, P6, R208.reuse, R4.reuse, 0x2 ;  /* 0x00000004d00ea211 */ /* 0x0c0fe200078c10ff */
[----:B------:R1:W-:Y:S01]  /*9c50*/  @!P0 ST.E.64 desc[UR36][R2.64], R46 ;  /* 0x0000002e02008985 */ /* 0x0003e2000c101b24 */
[-C--:B------:R-:W-:Y:S02]  /*9c60*/  @!P1 LEA.HI.X R7, R209, R5.reuse, R88, 0x2, P5 ;  /* 0x00000005d1079211 */ /* 0x080fe400028f1458 */
[----:B------:R-:W-:Y:S02]  /*9c70*/  ISETP.GE.AND P5, PT, R205, UR4, PT ;  /* 0x00000004cd007c0c */ /* 0x000fe4000bfa6270 */
[----:B------:R-:W-:Y:S01]  /*9c80*/  @!P2 LEA.HI.X R15, R208, R5, R87, 0x2, P6 ;  /* 0x00000005d00fa211 */ /* 0x000fe200030f1457 */
[----:B------:R4:W-:Y:S01]  /*9c90*/  @!P1 ST.E.64 desc[UR36][R6.64], R50 ;  /* 0x0000003206009985 */ /* 0x0009e2000c101b24 */
[----:B--2---:R-:W-:-:S02]  /*9ca0*/  @!P3 LEA R8, P6, R207, R4, 0x2 ;  /* 0x00000004cf08b211 */ /* 0x004fc400078c10ff */
[----:B------:R-:W-:Y:S01]  /*9cb0*/  ISETP.GE.AND P0, PT, R204, UR4, PT ;  /* 0x00000004cc007c0c */ /* 0x000fe2000bf06270 */
[----:B------:R2:W-:Y:S01]  /*9cc0*/  @!P2 ST.E.64 desc[UR36][R14.64], R54 ;  /* 0x000000360e00a985 */ /* 0x0005e2000c101b24 */
[----:B------:R-:W-:Y:S02]  /*9cd0*/  ISETP.GE.AND P1, PT, R203, UR4, PT ;  /* 0x00000004cb007c0c */ /* 0x000fe4000bf26270 */
[CC--:B---3--:R-:W-:Y:S02]  /*9ce0*/  @!P4 LEA R10, P2, R206.reuse, R4.reuse, 0x2 ;  /* 0x00000004ce0ac211 */ /* 0x0c8fe400078410ff */
[-C--:B------:R-:W-:Y:S02]  /*9cf0*/  @!P3 LEA.HI.X R9, R207, R5.reuse, R86, 0x2, P6 ;  /* 0x00000005cf09b211 */ /* 0x080fe400030f1456 */
[----:B0-----:R-:W-:Y:S02]  /*9d00*/  @!P5 LEA R12, P6, R205, R4, 0x2 ;  /* 0x00000004cd0cd211 */ /* 0x001fe400078c10ff */
[----:B------:R-:W-:Y:S01]  /*9d10*/  @!P4 LEA.HI.X R11, R206, R5, R85, 0x2, P2 ;  /* 0x00000005ce0bc211 */ /* 0x000fe200010f1455 */
[----:B------:R0:W-:Y:S01]  /*9d20*/  @!P3 ST.E.64 desc[UR36][R8.64], R58 ;  /* 0x0000003a0800b985 */ /* 0x0001e2000c101b24 */
[----:B------:R-:W-:-:S02]  /*9d30*/  ISETP.GE.AND P2, PT, R202, UR4, PT ;  /* 0x00000004ca007c0c */ /* 0x000fc4000bf46270 */
[-C--:B------:R-:W-:Y:S01]  /*9d40*/  @!P5 LEA.HI.X R13, R205, R5.reuse, R84, 0x2, P6 ;  /* 0x00000005cd0dd211 */ /* 0x080fe200030f1454 */
[----:B------:R3:W-:Y:S01]  /*9d50*/  @!P4 ST.E.64 desc[UR36][R10.64], R62 ;  /* 0x0000003e0a00c985 */ /* 0x0007e2000c101b24 */
[-C--:B-1----:R-:W-:Y:S02]  /*9d60*/  @!P0 LEA R2, P6, R204, R4.reuse, 0x2 ;  /* 0x00000004cc028211 */ /* 0x082fe400078c10ff */
[----:B----4-:R-:W-:Y:S01]  /*9d70*/  @!P1 LEA R6, P3, R203, R4, 0x2 ;  /* 0x00000004cb069211 */ /* 0x010fe200078610ff */
[----:B------:R1:W-:Y:S01]  /*9d80*/  @!P5 ST.E.64 desc[UR36][R12.64], R66 ;  /* 0x000000420c00d985 */ /* 0x0003e2000c101b24 */
[----:B------:R-:W-:Y:S02]  /*9d90*/  ISETP.GE.AND P5, PT, R201, UR4, PT ;  /* 0x00000004c9007c0c */ /* 0x000fe4000bfa6270 */
[----:B------:R-:W-:Y:S02]  /*9da0*/  ISETP.GE.AND P4, PT, R200, UR4, PT ;  /* 0x00000004c8007c0c */ /* 0x000fe4000bf86270 */
[----:B------:R-:W-:-:S02]  /*9db0*/  @!P0 LEA.HI.X R3, R204, R5, R229, 0x2, P6 ;  /* 0x00000005cc038211 */ /* 0x000fc400030f14e5 */
[-C--:B------:R-:W-:Y:S02]  /*9dc0*/  @!P1 LEA.HI.X R7, R203, R5.reuse, R228, 0x2, P3 ;  /* 0x00000005cb079211 */ /* 0x080fe400018f14e4 */
[CC--:B--2---:R-:W-:Y:S01]  /*9dd0*/  @!P2 LEA R14, P6, R202.reuse, R4.reuse, 0x2 ;  /* 0x00000004ca0ea211 */ /* 0x0c4fe200078c10ff */
[----:B------:R2:W-:Y:S01]  /*9de0*/  @!P0 ST.E.64 desc[UR36][R2.64], R70 ;  /* 0x0000004602008985 */ /* 0x0005e2000c101b24 */
[----:B------:R-:W-:Y:S02]  /*9df0*/  ISETP.GE.AND P3, PT, R199, UR4, PT ;  /* 0x00000004c7007c0c */ /* 0x000fe4000bf66270 */
[----:B------:R-:W-:Y:S01]  /*9e00*/  @!P2 LEA.HI.X R15, R202, R5, R227, 0x2, P6 ;  /* 0x00000005ca0fa211 */ /* 0x000fe200030f14e3 */
[----:B------:R4:W-:Y:S01]  /*9e10*/  @!P1 ST.E.64 desc[UR36][R6.64], R74 ;  /* 0x0000004a06009985 */ /* 0x0009e2000c101b24 */
[----:B------:R-:W-:Y:S02]  /*9e20*/  ISETP.GE.AND P0, PT, R198, UR4, PT ;  /* 0x00000004c6007c0c */ /* 0x000fe4000bf06270 */
[-C--:B0-----:R-:W-:Y:S01]  /*9e30*/  @!P5 LEA R8, P1, R201, R4.reuse, 0x2 ;  /* 0x00000004c908d211 */ /* 0x081fe200078210ff */
[----:B------:R-:W-:Y:S01]  /*9e40*/  @!P2 ST.E.64 desc[UR36][R14.64], R78 ;  /* 0x0000004e0e00a985 */ /* 0x000fe2000c101b24 */
[----:B---3--:R-:W-:-:S02]  /*9e50*/  @!P4 LEA R10, P2, R200, R4, 0x2 ;  /* 0x00000004c80ac211 */ /* 0x008fc400078410ff */
[-C--:B------:R-:W-:Y:S02]  /*9e60*/  @!P5 LEA.HI.X R9, R201, R5.reuse, R226, 0x2, P1 ;  /* 0x00000005c909d211 */ /* 0x080fe400008f14e2 */
[----:B------:R-:W-:Y:S02]  /*9e70*/  ISETP.GE.AND P1, PT, R197, UR4, PT ;  /* 0x00000004c5007c0c */ /* 0x000fe4000bf26270 */
[CC--:B-1----:R-:W-:Y:S01]  /*9e80*/  @!P3 LEA R12, P6, R199.reuse, R4.reuse, 0x2 ;  /* 0x00000004c70cb211 */ /* 0x0c2fe200078c10ff */
[----:B------:R0:W-:Y:S01]  /*9e90*/  @!P5 ST.E.64 desc[UR36][R8.64], R82 ;  /* 0x000000520800d985 */ /* 0x0001e2000c101b24 */
[-C--:B------:R-:W-:Y:S02]  /*9ea0*/  @!P4 LEA.HI.X R11, R200, R5.reuse, R225, 0x2, P2 ;  /* 0x00000005c80bc211 */ /* 0x080fe400010f14e1 */
[----:B------:R-:W-:Y:S02]  /*9eb0*/  @!P3 LEA.HI.X R13, R199, R5, R224, 0x2, P6 ;  /* 0x00000005c70db211 */ /* 0x000fe400030f14e0 */
[----:B--2---:R-:W-:Y:S01]  /*9ec0*/  @!P0 LEA R2, P5, R198, R4, 0x2 ;  /* 0x00000004c6028211 */ /* 0x004fe200078a10ff */
[----:B------:R1:W-:Y:S01]  /*9ed0*/  @!P4 ST.E.64 desc[UR36][R10.64], R122 ;  /* 0x0000007a0a00c985 */ /* 0x0003e2000c101b24 */
[----:B------:R-:W-:-:S02]  /*9ee0*/  ISETP.GE.AND P4, PT, R196, UR4, PT ;  /* 0x00000004c4007c0c */ /* 0x000fc4000bf86270 */
[----:B------:R-:W-:Y:S01]  /*9ef0*/  ISETP.GE.AND P2, PT, R194, UR4, PT ;  /* 0x00000004c2007c0c */ /* 0x000fe2000bf46270 */
[----:B------:R2:W-:Y:S01]  /*9f00*/  @!P3 ST.E.64 desc[UR36][R12.64], R124 ;  /* 0x0000007c0c00b985 */ /* 0x0005e2000c101b24 */
[----:B------:R-:W-:Y:S02]  /*9f10*/  ISETP.GE.AND P3, PT, R195, UR4, PT ;  /* 0x00000004c3007c0c */ /* 0x000fe4000bf66270 */
[----:B------:R-:W-:Y:S02]  /*9f20*/  @!P0 LEA.HI.X R3, R198, R5, R223, 0x2, P5 ;  /* 0x00000005c6038211 */ /* 0x000fe400028f14df */
[----:B------:R-:W-:Y:S02]  /*9f30*/  ISETP.GE.AND P5, PT, R193, UR4, PT ;  /* 0x00000004c1007c0c */ /* 0x000fe4000bfa6270 */
[-C--:B----4-:R-:W-:Y:S01]  /*9f40*/  @!P1 LEA R6, P6, R197, R4.reuse, 0x2 ;  /* 0x00000004c5069211 */ /* 0x090fe200078c10ff */
[----:B------:R3:W-:Y:S02]  /*9f50*/  @!P0 ST.E.64 desc[UR36][R2.64], R126 ;  /* 0x0000007e02008985 */ /* 0x0007e4000c101b24 */
[----:B0-----:R-:W-:-:S02]  /*9f60*/  @!P4 LEA R8, P0, R196, R4, 0x2 ;  /* 0x00000004c408c211 */ /* 0x001fc400078010ff */
[-C--:B------:R-:W-:Y:S02]  /*9f70*/  @!P1 LEA.HI.X R7, R197, R5.reuse, R222, 0x2, P6 ;  /* 0x00000005c5079211 */ /* 0x080fe400030f14de */
[-C--:B-1----:R-:W-:Y:S02]  /*9f80*/  @!P3 LEA R10, P6, R195, R4.reuse, 0x2 ;  /* 0x00000004c30ab211 */ /* 0x082fe400078c10ff */
[-C--:B------:R-:W-:Y:S01]  /*9f90*/  @!P4 LEA.HI.X R9, R196, R5.reuse, R221, 0x2, P0 ;  /* 0x00000005c409c211 */ /* 0x080fe200000f14dd */
[----:B------:R3:W-:Y:S01]  /*9fa0*/  @!P1 ST.E.64 desc[UR36][R6.64], R98 ;  /* 0x0000006206009985 */ /* 0x0007e2000c101b24 */
[-C--:B--2---:R-:W-:Y:S02]  /*9fb0*/  @!P2 LEA R12, P1, R194, R4.reuse, 0x2 ;  /* 0x00000004c20ca211 */ /* 0x084fe400078210ff */
[----:B------:R-:W-:Y:S01]  /*9fc0*/  @!P5 LEA R14, P0, R193, R4, 0x2 ;  /* 0x00000004c10ed211 */ /* 0x000fe200078010ff */
[----:B------:R3:W-:Y:S01]  /*9fd0*/  @!P4 ST.E.64 desc[UR36][R8.64], R102 ;  /* 0x000000660800c985 */ /* 0x0007e2000c101b24 */
[----:B------:R-:W-:-:S02]  /*9fe0*/  @!P3 LEA.HI.X R11, R195, R5, R220, 0x2, P6 ;  /* 0x00000005c30bb211 */ /* 0x000fc400030f14dc */
[-C--:B------:R-:W-:Y:S02]  /*9ff0*/  @!P2 LEA.HI.X R13, R194, R5.reuse, R219, 0x2, P1 ;  /* 0x00000005c20da211 */ /* 0x080fe400008f14db */
[----:B------:R-:W-:Y:S01]  /*a000*/  @!P5 LEA.HI.X R15, R193, R5, R218, 0x2, P0 ;  /* 0x00000005c10fd211 */ /* 0x000fe200000f14da */
[----:B------:R3:W-:Y:S01]  /*a010*/  @!P3 ST.E.64 desc[UR36][R10.64], R106 ;  /* 0x0000006a0a00b985 */ /* 0x0007e2000c101b24 */
[----:B------:R-:W-:-:S03]  /*a020*/  ISETP.GE.AND P0, PT, R192, UR4, PT ;  /* 0x00000004c0007c0c */ /* 0x000fc6000bf06270 */
[----:B------:R3:W-:Y:S04]  /*a030*/  @!P2 ST.E.64 desc[UR36][R12.64], R110 ;  /* 0x0000006e0c00a985 */ /* 0x0007e8000c101b24 */
[----:B------:R3:W-:Y:S06]  /*a040*/  @!P5 ST.E.64 desc[UR36][R14.64], R114 ;  /* 0x000000720e00d985 */ /* 0x0007ec000c101b24 */
[----:B------:R-:W-:Y:S05]  /*a050*/  @P0 BRA `(.L_x_3492) ;  /* 0x0000000c00bc0947 */ /* 0x000fea0003800000 */
[----:B---3--:R-:W-:-:S04]  /*a060*/  LEA R2, P0, R192, R4, 0x2 ;  /* 0x00000004c0027211 */ /* 0x008fc800078010ff */
[----:B------:R-:W-:-:S05]  /*a070*/  LEA.HI.X R3, R192, R5, R217, 0x2, P0 ;  /* 0x00000005c0037211 */ /* 0x000fca00000f14d9 */
[----:B------:R0:W-:Y:S01]  /*a080*/  ST.E.64 desc[UR36][R2.64], R118 ;  /* 0x0000007602007985 */ /* 0x0001e2000c101b24 */
[----:B------:R-:W-:Y:S05]  /*a090*/  BRA `(.L_x_3492) ;  /* 0x0000000c00ac7947 */ /* 0x000fea0003800000 */
.L_x_3483:
[----:B------:R-:W-:Y:S01]  /*a0a0*/  ULDC.64 UR8, c[0x0][0xc00] ;  /* 0x0003000000087ab9 */ /* 0x000fe20000000a00 */
[----:B------:R-:W-:Y:S01]  /*a0b0*/  R2UR UR4, R214 ;  /* 0x00000000d60472ca */ /* 0x000fe200000e0000 */
[----:B------:R-:W-:Y:S01]  /*a0c0*/  UISETP.NE.U32.AND UP0, UPT, UR8, URZ, UPT ;  /* 0x0000003f0800728c */ /* 0x000fe2000bf05070 */
[----:B------:R-:W-:-:S03]  /*a0d0*/  R2UR UR10, R18 ;  /* 0x00000000120a72ca */ /* 0x000fc600000e0000 */
[----:B------:R-:W-:-:S03]  /*a0e0*/  UISETP.NE.AND.EX UP0, UPT, UR9, URZ, UPT, UP0 ;  /* 0x0000003f0900728c */ /* 0x000fc6000bf05300 */
[----:B------:R-:W-:Y:S02]  /*a0f0*/  ULDC.64 UR8, c[0x0][0xc00] ;  /* 0x0003000000087ab9 */ /* 0x000fe40000000a00 */
[----:B------:R-:W-:Y:S01]  /*a100*/  UIMAD.WIDE UR8, UR61, 0x4, UR8 ;  /* 0x000000043d0878a5 */ /* 0x000fe2000f8e0208 */
[----:B------:R-:W-:-:S05]  /*a110*/  PLOP3.LUT P1, PT, PT, PT, UP0, 0x80, 0x0 ;  /* 0x000000000000781c */ /* 0x000fca0003f2f008 */
[----:B------:R-:W-:Y:S02]  /*a120*/  IMAD.U32 R2, RZ, RZ, UR8 ;  /* 0x00000008ff027e24 */ /* 0x000fe4000f8e00ff */
[----:B------:R-:W-:Y:S01]  /*a130*/  IMAD.U32 R3, RZ, RZ, UR9 ;  /* 0x00000009ff037e24 */ /* 0x000fe2000f8e00ff */
[----:B------:R-:W-:Y:S02]  /*a140*/  ULDC.64 UR8, c[0x0][0xc08] ;  /* 0x0003020000087ab9 */ /* 0x000fe40000000a00 */
[----:B------:R-:W-:-:S03]  /*a150*/  UISETP.NE.U32.AND UP1, UPT, UR8, URZ, UPT ;  /* 0x0000003f0800728c */ /* 0x000fc6000bf25070 */
[----:B------:R-:W2:Y:S01]  /*a160*/  @P1 LDG.E R6, desc[UR36][R2.64] ;  /* 0x0000002402061981 */ /* 0x000ea2000c1e1900 */
[----:B------:R-:W-:-:S06]  /*a170*/  UISETP.NE.AND.EX UP1, UPT, UR9, URZ, UPT, UP1 ;  /* 0x0000003f0900728c */ /* 0x000fcc000bf25310 */
[----:B------:R-:W-:-:S05]  /*a180*/  PLOP3.LUT P2, PT, PT, PT, UP1, 0x80, 0x0 ;  /* 0x000000000000781c */ /* 0x000fca0003f4f018 */
[----:B------:R-:W-:-:S04]  /*a190*/  @UP1 ULEA UR8, UP2, UR61, UR8, 0x2 ;  /* 0x000000083d081291 */ /* 0x000fc8000f84103f */
[----:B------:R-:W-:Y:S02]  /*a1a0*/  @UP1 ULEA.HI.X UR9, UR61, UR9, UR4, 0x2, UP2 ;  /* 0x000000093d091291 */ /* 0x000fe400090f1404 */
[----:B------:R-:W-:Y:S01]  /*a1b0*/  MOV R4, UR8 ;  /* 0x0000000800047c02 */ /* 0x000fe20008000f00 */
        /* <DEDUP_REMOVED lines=18> */
.L_x_3495:
[----:B------:R-:W-:Y:S01]  /*a2e0*/  R2UR UR8, R214 ;  /* 0x00000000d60872ca */ /* 0x000fe200000e0000 */
[----:B------:R-:W-:Y:S01]  /*a2f0*/  USEL UR61, UR61, URZ, !UP0 ;  /* 0x0000003f3d3d7287 */ /* 0x000fe2000c000000 */
[----:B------:R-:W-:Y:S11]  /*a300*/  BSSY B1, `(.L_x_3496) ;  /* 0x000003d000017945 */ /* 0x000ff60003800000 */
[----:B------:R-:W-:Y:S01]  /*a310*/  USEL UR12, UR8, URZ, !UP0 ;  /* 0x0000003f080c7287 */ /* 0x000fe2000c000000 */
[----:B------:R-:W-:Y:S11]  /*a320*/  @P0 BRA `(.L_x_3497) ;  /* 0x0000000000e80947 */ /* 0x000ff60003800000 */
[----:B------:R-:W0:Y:S01]  /*a330*/  S2R R2, SR_TID.X ;  /* 0x0000000000027919 */ /* 0x000e220000002100 */
[----:B------:R-:W1:Y:S01]  /*a340*/  LDC R9, c[0x0][0xbe8] ;  /* 0x0002fa00ff097b82 */ /* 0x000e620000000800 */
[----:B------:R-:W-:-:S13]  /*a350*/  R2UR UR8, R212 ;  /* 0x00000000d40872ca */ /* 0x000fda00000e0000 */
[----:B------:R-:W-:-:S04]  /*a360*/  IMAD.U32 R3, RZ, RZ, UR8 ;  /* 0x00000008ff037e24 */ /* 0x000fc8000f8e00ff */
[----:B0-----:R-:W-:Y:S02]  /*a370*/  IMAD R2, R3, 0x80, R2 ;  /* 0x0000008003027824 */ /* 0x001fe400078e0202 */
[----:B-1---5:R-:W-:Y:S02]  /*a380*/  IMAD R3, R0, R9, RZ ;  /* 0x0000000900037224 */ /* 0x022fe400078e02ff */
        /* <DEDUP_REMOVED lines=52> */
.L_x_3497:
[----:B------:R-:W-:Y:S05]  /*a6d0*/  BSYNC B1 ;  /* 0x0000000000017941 */ /* 0x000fea0003800000 */
.L_x_3496:
[----:B------:R-:W-:-:S13]  /*a6e0*/  R2UR UR8, R18 ;  /* 0x00000000120872ca */ /* 0x000fda00000e0000 */
[----:B------:R-:W-:-:S06]  /*a6f0*/  UISETP.GT.AND UP0, UPT, UR8, 0x1, UPT ;  /* 0x000000010800788c */ /* 0x000fcc000bf04270 */
[----:B------:R-:W-:-:S13]  /*a700*/  PLOP3.LUT P0, PT, PT, PT, UP0, 0x80, 0x0 ;  /* 0x000000000000781c */ /* 0x000fda0003f0f008 */
[----:B------:R-:W-:Y:S05]  /*a710*/  @P0 BRA `(.L_x_3492) ;  /* 0x00000008000c0947 */ /* 0x000fea0003800000 */
[----:B------:R-:W1:Y:S01]  /*a720*/  LDC R11, c[0x0][0xbe8] ;  /* 0x0002fa00ff0b7b82 */ /* 0x000e620000000800 */
[----:B------:R-:W-:Y:S01]  /*a730*/  R2UR UR13, R212 ;  /* 0x00000000d40d72ca */ /* 0x000fe200000e0000 */
[----:B------:R-:W-:Y:S01]  /*a740*/  ULDC.64 UR14, c[0x0][0xaa0] ;  /* 0x0002a800000e7ab9 */ /* 0x000fe20000000a00 */
[----:B------:R-:W-:Y:S01]  /*a750*/  R2UR UR16, R211 ;  /* 0x00000000d31072ca */ /* 0x000fe200000e0000 */
[----:B------:R-:W-:Y:S01]  /*a760*/  UIMAD UR10, UR20, UR14, URZ ;  /* 0x0000000e140a72a4 */ /* 0x000fe2000f8e023f */
[----:B------:R-:W-:Y:S01]  /*a770*/  IMAD R2, R16, 0x20, R213 ;  /* 0x0000002010027824 */ /* 0x000fe200078e02d5 */
[----:B------:R-:W-:Y:S01]  /*a780*/  UIMAD.WIDE.U32 UR8, UR4, UR14, URZ ;  /* 0x0000000e040872a5 */ /* 0x000fe2000f8e003f */
[----:B------:R-:W-:Y:S01]  /*a790*/  BSSY B1, `(.L_x_3498) ;  /* 0x0000045000017945 */ /* 0x000fe20003800000 */
[----:B------:R-:W-:-:S04]  /*a7a0*/  UIMAD UR10, UR4, UR15, UR10 ;  /* 0x0000000f040a72a4 */ /* 0x000fc8000f8e020a */
[----:B------:R-:W-:Y:S02]  /*a7b0*/  UIADD3 UR9, UR9, UR10, URZ ;  /* 0x0000000a09097290 */ /* 0x000fe4000fffe03f */
[----:B0-----:R-:W-:Y:S01]  /*a7c0*/  IMAD.U32 R5, RZ, RZ, UR13 ;  /* 0x0000000dff057e24 */ /* 0x001fe2000f8e00ff */
[----:B------:R-:W-:Y:S01]  /*a7d0*/  ULDC.64 UR10, c[0x0][0xae8] ;  /* 0x0002ba00000a7ab9 */ /* 0x000fe20000000a00 */
[----:B------:R-:W-:Y:S01]  /*a7e0*/  IMAD.U32 R8, RZ, RZ, UR13 ;  /* 0x0000000dff087e24 */ /* 0x000fe2000f8e00ff */
[----:B------:R-:W-:Y:S02]  /*a7f0*/  UIMAD.WIDE.U32 UR8, UR16, UR10, UR8 ;  /* 0x0000000a100872a5 */ /* 0x000fe4000f8e0008 */
[----:B------:R-:W-:Y:S01]  /*a800*/  LEA R6, R5, R2, 0x7 ;  /* 0x0000000205067211 */ /* 0x000fe200078e38ff */
[----:B------:R-:W-:Y:S01]  /*a810*/  IMAD R8, R8, 0x80, R213 ;  /* 0x0000008008087824 */ /* 0x000fe200078e02d5 */
[----:B------:R-:W-:Y:S01]  /*a820*/  UIMAD UR9, UR16, UR11, UR9 ;  /* 0x0000000b100972a4 */ /* 0x000fe2000f8e0209 */
[----:B-1----:R-:W-:-:S02]  /*a830*/  ISETP.NE.AND P0, PT, R11, 0x1, PT ;  /* 0x000000010b00780c */ /* 0x002fc40003f05270 */
[----:B------:R-:W-:Y:S01]  /*a840*/  ULDC.64 UR10, c[0x0][0xaf0] ;  /* 0x0002bc00000a7ab9 */ /* 0x000fe20000000a00 */
[----:B------:R-:W-:Y:S01]  /*a850*/  IMAD.MOV.U32 R5, RZ, RZ, R6 ;  /* 0x000000ffff057224 */ /* 0x000fe200078e0006 */
[----:B------:R-:W-:Y:S02]  /*a860*/  UIMAD UR12, UR12, UR10, URZ ;  /* 0x0000000a0c0c72a4 */ /* 0x000fe4000f8e023f */
[----:B------:R-:W-:Y:S02]  /*a870*/  UIMAD.WIDE.U32 UR8, UR61, UR10, UR8 ;  /* 0x0000000a3d0872a5 */ /* 0x000fe4000f8e0008 */
[----:B------:R-:W-:-:S03]  /*a880*/  UIMAD UR4, UR61, UR11, UR12 ;  /* 0x0000000b3d0472a4 */ /* 0x000fc6000f8e020c */
[----:B------:R-:W-:Y:S01]  /*a890*/  ULDC.64 UR10, c[0x0][0xae0] ;  /* 0x0002b800000a7ab9 */ /* 0x000fe20000000a00 */
[----:B------:R-:W-:Y:S01]  /*a8a0*/  UIADD3 UR4, UR9, UR4, URZ ;  /* 0x0000000409047290 */ /* 0x000fe2000fffe03f */
[----:B------:R-:W0:Y:S08]  /*a8b0*/  @P0 LDC R3, c[0x0][0xbec] ;  /* 0x0002fb00ff030b82 */ /* 0x000e300000000800 */
[----:B------:R-:W1:Y:S01]  /*a8c0*/  @P0 LDC R7, c[0x0][0xbf0] ;  /* 0x0002fc00ff070b82 */ /* 0x000e620000000800 */
[----:B0-----:R-:W-:-:S04]  /*a8d0*/  @P0 IMAD.HI.U32 R2, R6, R3, RZ ;  /* 0x0000000306020227 */ /* 0x001fc800078e00ff */
[----:B------:R-:W-:Y:S02]  /*a8e0*/  IMAD.U32 R3, RZ, RZ, UR9 ;  /* 0x00000009ff037e24 */ /* 0x000fe4000f8e00ff */
[----:B------:R-:W-:Y:S01]  /*a8f0*/  IMAD.U32 R3, RZ, RZ, UR4 ;  /* 0x00000004ff037e24 */ /* 0x000fe2000f8e00ff */
[----:B-1----:R-:W-:-:S04]  /*a900*/  @P0 SHF.R.U32.HI R5, RZ, R7, R2 ;  /* 0x00000007ff050219 */ /* 0x002fc80000011602 */
[--C-:B------:R-:W-:Y:S01]  /*a910*/  SHF.R.S32.HI R2, RZ, 0x1f, R5.reuse ;  /* 0x0000001fff027819 */ /* 0x100fe20000011405 */
[----:B------:R-:W-:-:S04]  /*a920*/  IMAD.MOV R7, RZ, RZ, -R5 ;  /* 0x000000ffff077224 */ /* 0x000fc800078e0a05 */
[----:B------:R-:W-:Y:S02]  /*a930*/  IMAD R4, R2, UR10, RZ ;  /* 0x0000000a02047c24 */ /* 0x000fe4000f8e02ff */
[----:B------:R-:W-:Y:S02]  /*a940*/  IMAD R7, R11, R7, R6 ;  /* 0x000000070b077224 */ /* 0x000fe400078e0206 */
[----:B------:R-:W-:Y:S01]  /*a950*/  IMAD.U32 R2, RZ, RZ, UR8 ;  /* 0x00000008ff027e24 */ /* 0x000fe2000f8e00ff */
[----:B------:R-:W-:Y:S01]  /*a960*/  ULDC.64 UR8, c[0x0][0xad8] ;  /* 0x0002b60000087ab9 */ /* 0x000fe20000000a00 */
[C---:B------:R-:W-:Y:S01]  /*a970*/  IMAD R9, R5.reuse, UR11, R4 ;  /* 0x0000000b05097c24 */ /* 0x040fe2000f8e0204 */
[----:B------:R-:W-:Y:S01]  /*a980*/  SHF.R.S32.HI R4, RZ, 0x1f, R7 ;  /* 0x0000001fff047819 */ /* 0x000fe20000011407 */
[----:B------:R-:W-:-:S04]  /*a990*/  IMAD.WIDE.U32 R2, R5, UR10, R2 ;  /* 0x0000000a05027c25 */ /* 0x000fc8000f8e0002 */
[----:B------:R-:W-:Y:S02]  /*a9a0*/  IMAD.IADD R3, R3, 0x1, R9 ;  /* 0x0000000103037824 */ /* 0x000fe400078e0209 */
[----:B------:R-:W-:Y:S02]  /*a9b0*/  IMAD R6, R4, UR8, RZ ;  /* 0x0000000804067c24 */ /* 0x000fe4000f8e02ff */
[----:B-----5:R-:W-:Y:S02]  /*a9c0*/  IMAD R11, R0, R11, RZ ;  /* 0x0000000b000b7224 */ /* 0x020fe400078e02ff */
[C---:B------:R-:W-:Y:S02]  /*a9d0*/  VIADD R4, R8.reuse, 0x40 ;  /* 0x0000004008047836 */ /* 0x040fe40000000000 */
[C---:B------:R-:W-:Y:S01]  /*a9e0*/  IMAD R5, R7.reuse, UR9, R6 ;  /* 0x0000000907057c24 */ /* 0x040fe2000f8e0206 */
[-C--:B------:R-:W-:Y:S01]  /*a9f0*/  ISETP.GE.AND P2, PT, R8, R11.reuse, PT ;  /* 0x0000000b0800720c */ /* 0x080fe20003f46270 */
[----:B------:R-:W-:Y:S01]  /*aa00*/  IMAD.WIDE.U32 R2, R7, UR8, R2 ;  /* 0x0000000807027c25 */ /* 0x000fe2000f8e0002 */
[----:B------:R-:W-:Y:S01]  /*aa10*/  ULDC.64 UR8, c[0x0][0xa80] ;  /* 0x0002a00000087ab9 */ /* 0x000fe20000000a00 */
[----:B------:R-:W-:-:S02]  /*aa20*/  ISETP.GE.AND P1, PT, R4, R11, PT ;  /* 0x0000000b0400720c */ /* 0x000fc40003f26270 */
[----:B------:R-:W-:Y:S01]  /*aa30*/  IMAD.IADD R3, R3, 0x1, R5 ;  /* 0x0000000103037824 */ /* 0x000fe200078e0205 */
[----:B------:R-:W-:Y:S01]  /*aa40*/  LEA R4, P3, R2, UR8, 0x1 ;  /* 0x0000000802047c11 */ /* 0x000fe2000f8608ff */
[----:B------:R-:W-:Y:S02]  /*aa50*/  VIADD R0, R8, 0x20 ;  /* 0x0000002008007836 */ /* 0x000fe40000000000 */
[----:B------:R-:W-:Y:S01]  /*aa60*/  IMAD.SHL.U32 R7, R16, 0x8, RZ ;  /* 0x0000000810077824 */ /* 0x000fe200078e00ff */
[----:B------:R-:W-:Y:S02]  /*aa70*/  LEA.HI.X R5, R2, UR9, R3, 0x1, P3 ;  /* 0x0000000902057c11 */ /* 0x000fe400098f0c03 */
[----:B------:R-:W-:Y:S01]  /*aa80*/  ISETP.GE.AND P0, PT, R0, R11, PT ;  /* 0x0000000b0000720c */ /* 0x000fe20003f06270 */
[C---:B------:R-:W-:Y:S01]  /*aa90*/  VIADD R9, R7.reuse, 0x80 ;  /* 0x0000008007097836 */ /* 0x040fe20000000000 */
[----:B------:R0:W1:Y:S01]  /*aaa0*/  SHFL.IDX PT, R2, R4, RZ, 0x181f ;  /* 0x00181fff04027589 */ /* 0x00006200000e0000 */
[----:B------:R-:W-:Y:S01]  /*aab0*/  VIADD R13, R7, 0x40 ;  /* 0x00000040070d7836 */ /* 0x000fe20000000000 */
[----:B------:R-:W-:-:S02]  /*aac0*/  SHF.R.S32.HI R10, RZ, 0x1f, R7 ;  /* 0x0000001fff0a7819 */ /* 0x000fc40000011407 */
[----:B------:R0:W2:Y:S01]  /*aad0*/  SHFL.IDX PT, R0, R5, RZ, 0x181f ;  /* 0x00181fff05007589 */ /* 0x0000a200000e0000 */
        /* <DEDUP_REMOVED lines=12> */
[----:B------:R3:W-:Y:S01]  /*aba0*/  @!P4 ST.E.128 desc[UR36][R14.64], RZ ;  /* 0x000000ff0e00c985 */ /* 0x0007e2000c101d24 */
[----:B------:R-:W-:-:S03]  /*abb0*/  @!P2 LEA.HI.X R3, R9, R0, R6, 0x1, P6 ;  /* 0x000000000903a211 */ /* 0x000fc600030f0c06 */
[----:B------:R3:W-:Y:S04]  /*abc0*/  @!P3 ST.E.128 desc[UR36][R20.64], RZ ;  /* 0x000000ff1400b985 */ /* 0x0007e8000c101d24 */
[----:B------:R3:W-:Y:S02]  /*abd0*/  @!P2 ST.E.128 desc[UR36][R2.64], RZ ;  /* 0x000000ff0200a985 */ /* 0x0007e4000c101d24 */
.L_x_3499:
[----:B------:R-:W-:Y:S05]  /*abe0*/  BSYNC B1 ;  /* 0x0000000000017941 */ /* 0x000fea0003800000 */
.L_x_3498:
[----:B--2---:R2:W4:Y:S01]  /*abf0*/  SHFL.IDX PT, R0, R5, 0x1, 0x181f ;  /* 0x00381f0005007f89 */ /* 0x00452200000e0000 */
[----:B------:R-:W-:Y:S03]  /*ac00*/  BSSY B1, `(.L_x_3500) ;  /* 0x0000010000017945 */ /* 0x000fe60003800000 */
[----:B-1-3--:R2:W1:Y:S01]  /*ac10*/  SHFL.IDX PT, R2, R4, 0x1, 0x181f ;  /* 0x00381f0004027f89 */ /* 0x00a46200000e0000 */
[----:B------:R-:W-:Y:S05]  /*ac20*/  @P0 BRA `(.L_x_3501) ;  /* 0x0000000000340947 */ /* 0x000fea0003800000 */
[----:B------:R-:W-:Y:S02]  /*ac30*/  ULDC UR4, c[0x0][0xac8] ;  /* 0x0002b20000047ab9 */ /* 0x000fe40000000800 */
[----:B------:R-:W-:Y:S02]  /*ac40*/  ISETP.GE.AND P4, PT, R7, UR4, PT ;  /* 0x0000000407007c0c */ /* 0x000fe4000bf86270 */
[----:B------:R-:W-:Y:S02]  /*ac50*/  ISETP.GE.AND P5, PT, R13, UR4, PT ;  /* 0x000000040d007c0c */ /* 0x000fe4000bfa6270 */
[----:B------:R-:W-:-:S09]  /*ac60*/  ISETP.GE.AND P6, PT, R9, UR4, PT ;  /* 0x0000000409007c0c */ /* 0x000fd2000bfc6270 */
[-C--:B-1----:R-:W-:Y:S02]  /*ac70*/  @!P4 LEA R14, P0, R7, R2.reuse, 0x1 ;  /* 0x00000002070ec211 */ /* 0x082fe400078008ff */
[-C--:B------:R-:W-:Y:S02]  /*ac80*/  @!P5 LEA R20, P2, R13, R2.reuse, 0x1 ;  /* 0x000000020d14d211 */ /* 0x080fe400078408ff */
[----:B------:R-:W-:Y:S02]  /*ac90*/  @!P6 LEA R2, P3, R9, R2, 0x1 ;  /* 0x000000020902e211 */ /* 0x000fe400078608ff */
[-C--:B----4-:R-:W-:Y:S02]  /*aca0*/  @!P4 LEA.HI.X R15, R7, R0.reuse, R10, 0x1, P0 ;  /* 0x00000000070fc211 */ /* 0x090fe400000f0c0a */
[-C--:B------:R-:W-:Y:S02]  /*acb0*/  @!P5 LEA.HI.X R21, R13, R0.reuse, R12, 0x1, P2 ;  /* 0x000000000d15d211 */ /* 0x080fe400010f0c0c */
[----:B------:R-:W-:Y:S01]  /*acc0*/  @!P6 LEA.HI.X R3, R9, R0, R6, 0x1, P3 ;  /* 0x000000000903e211 */ /* 0x000fe200018f0c06 */
[----:B------:R3:W-:Y:S04]  /*acd0*/  @!P4 ST.E.128 desc[UR36][R14.64], RZ ;  /* 0x000000ff0e00c985 */ /* 0x0007e8000c101d24 */
[----:B------:R3:W-:Y:S04]  /*ace0*/  @!P5 ST.E.128 desc[UR36][R20.64], RZ ;  /* 0x000000ff1400d985 */ /* 0x0007e8000c101d24 */
[----:B------:R3:W-:Y:S02]  /*acf0*/  @!P6 ST.E.128 desc[UR36][R2.64], RZ ;  /* 0x000000ff0200e985 */ /* 0x0007e4000c101d24 */
.L_x_3501:
[----:B------:R-:W-:Y:S05]  /*ad00*/  BSYNC B1 ;  /* 0x0000000000017941 */ /* 0x000fea0003800000 */
.L_x_3500:
[----:B----4-:R4:W0:Y:S01]  /*ad10*/  SHFL.IDX PT, R0, R5, 0x2, 0x181f ;  /* 0x00581f0005007f89 */ /* 0x01082200000e0000 */
        /* <DEDUP_REMOVED lines=10> */
[-C--:B0-----:R-:W-:Y:S02]  /*adc0*/  @!P3 LEA.HI.X R15, R7, R0.reuse, R10, 0x1, P0 ;  /* 0x00000000070fb211 */ /* 0x081fe400000f0c0a */
[-C--:B------:R-:W-:Y:S02]  /*add0*/  @!P4 LEA.HI.X R21, R13, R0.reuse, R12, 0x1, P1 ;  /* 0x000000000d15c211 */ /* 0x080fe400008f0c0c */
[----:B------:R-:W-:Y:S01]  /*ade0*/  @!P5 LEA.HI.X R3, R9, R0, R6, 0x1, P2 ;  /* 0x000000000903d211 */ /* 0x000fe200010f0c06 */
[----:B------:R3:W-:Y:S04]  /*adf0*/  @!P3 ST.E.128 desc[UR36][R14.64], RZ ;  /* 0x000000ff0e00b985 */ /* 0x0007e8000c101d24 */
[----:B------:R3:W-:Y:S04]  /*ae00*/  @!P4 ST.E.128 desc[UR36][R20.64], RZ ;  /* 0x000000ff1400c985 */ /* 0x0007e8000c101d24 */
[----:B------:R3:W-:Y:S02]  /*ae10*/  @!P5 ST.E.128 desc[UR36][R2.64], RZ ;  /* 0x000000ff0200d985 */ /* 0x0007e4000c101d24 */
.L_x_3503:
[----:B------:R-:W-:Y:S05]  /*ae20*/  BSYNC B1 ;  /* 0x0000000000017941 */ /* 0x000fea0003800000 */
.L_x_3502:
        /* <DEDUP_REMOVED lines=8> */
[----:B------:R-:W-:-:S09]  /*aeb0*/  ISETP.GE.AND P5, PT, R9, UR4, PT ;  /* 0x0000000409007c0c */ /* 0x000fd2000bfa6270 */
[-C--:B--2---:R-:W-:Y:S02]  /*aec0*/  @!P3 LEA R14, P0, R7, R2.reuse, 0x1 ;  /* 0x00000002070eb211 */ /* 0x084fe400078008ff */
        /* <DEDUP_REMOVED lines=8> */
.L_x_3492:
[----:B------:R-:W-:Y:S05]  /*af50*/  BSYNC B0 ;  /* 0x0000000000007941 */ /* 0x000fea0003800000 */
.L_x_3482:
[----:B------:R-:W-:Y:S02]  /*af60*/  ULDC UR4, c[0x0][0xc3c] ;  /* 0x00030f0000047ab9 */ /* 0x000fe40000000800 */
[----:B------:R-:W-:-:S06]  /*af70*/  UISETP.GE.AND UP0, UPT, UR7, UR4, UPT ;  /* 0x000000040700728c */ /* 0x000fcc000bf06270 */
[----:B------:R-:W-:-:S13]  /*af80*/  PLOP3.LUT P0, PT, PT, PT, UP0, 0x80, 0x0 ;  /* 0x000000000000781c */ /* 0x000fda0003f0f008 */
[----:B------:R-:W-:Y:S05]  /*af90*/  @!P0 BRA `(.L_x_3504) ;  /* 0xffffff6000148947 */ /* 0x000fea000383ffff */
[----:B------:R-:W-:Y:S05]  /*afa0*/  EXIT ;  /* 0x000000000000794d */ /* 0x000fea0003800000 */
.L_x_3453:
        /* <DEDUP_REMOVED lines=16> */
.L_x_3505:
[----:B------:R-:W-:Y:S01]  /*b0b0*/  LOP3.LUT R7, R0, 0x1f, RZ, 0xc0, !PT ;  /* 0x0000001f00077812 */ /* 0x000fe200078ec0ff */
[----:B------:R-:W-:Y:S01]  /*b0c0*/  ULDC UR4, c[0x0][0xc3c] ;  /* 0x00030f0000047ab9 */ /* 0x000fe20000000800 */
[----:B------:R-:W-:Y:S01]  /*b0d0*/  MOV R9, RZ ;  /* 0x000000ff00097202 */ /* 0x000fe20000000f00 */
        /* <DEDUP_REMOVED lines=40> */
.L_x_3509:
        /* <DEDUP_REMOVED lines=35> */
.L_x_3507:
[----:B------:R-:W-:Y:S01]  /*b590*/  IADD3 R11, -R3, R8, RZ ;  /* 0x00000008030b7210 */ /* 0x000fe20007ffe1ff */
[----:B------:R-:W-:-:S04]  /*b5a0*/  IMAD.MOV.U32 R16, RZ, RZ, RZ ;  /* 0x000000ffff107224 */ /* 0x000fc800078e00ff */
        /* <DEDUP_REMOVED lines=16> */
.L_x_3510:
        /* <DEDUP_REMOVED lines=27> */
[----:B------:R-:W-:Y:S01]  /*b860*/  @P0 VIADD R2, R2, 0x1 ;  /* 0x0000000102020836 */ /* 0x000fe20000000000 */
[----:B------:R-:W-:-:S03]  /*b870*/  IADD3 R10, RZ, -R10, RZ ;  /* 0x8000000aff0a7210 */ /* 0x000fc60007ffe0ff */
        /* <DEDUP_REMOVED lines=29> */
.L_x_3508:
[----:B------:R-:W-:Y:S01]  /*ba50*/  ULDC UR4, c[0x0][0xc3c] ;  /* 0x00030f0000047ab9 */ /* 0x000fe20000000800 */
[----:B------:R-:W-:Y:S02]  /*ba60*/  IMAD.MOV.U32 R17, RZ, RZ, RZ ;  /* 0x000000ffff117224 */ /* 0x000fe400078e00ff */
[----:B------:R-:W-:Y:S02]  /*ba70*/  IMAD.U32 R16, RZ, RZ, UR6 ;  /* 0x00000006ff107e24 */ /* 0x000fe4000f8e00ff */
[----:B------:R-:W-:Y:S02]  /*ba80*/  IMAD.MOV.U32 R18, RZ, RZ, RZ ;  /* 0x000000ffff127224 */ /* 0x000fe400078e00ff */
[----:B------:R-:W-:-:S07]  /*ba90*/  IMAD.U32 R19, RZ, RZ, UR4 ;  /* 0x00000004ff137e24 */ /* 0x000fce000f8e00ff */
.L_x_3511:
[----:B------:R-:W-:-:S13]  /*baa0*/  ISETP.NE.AND P0, PT, R7, RZ, PT ;  /* 0x000000ff0700720c */ /* 0x000fda0003f05270 */
[----:B------:R-:W0:Y:S01]  /*bab0*/  @!P0 S2R R3, SR_CgaCtaId ;  /* 0x0000000000038919 */ /* 0x000e220000008800 */
[----:B------:R-:W-:-:S04]  /*bac0*/  @!P0 MOV R2, 0x400 ;  /* 0x0000040000028802 */ /* 0x000fc80000000f00 */
[----:B0-----:R-:W-:-:S05]  /*bad0*/  @!P0 LEA R2, R3, R2, 0x18 ;  /* 0x0000000203028211 */ /* 0x001fca00078ec0ff */
[----:B------:R1:W-:Y:S01]  /*bae0*/  @!P0 STS.128 [R2+0x308d0], R16 ;  /* 0x0308d01002008388 */ /* 0x0003e20000000c00 */
[----:B------:R-:W-:Y:S06]  /*baf0*/  BAR.ARV 0x5, 0x180 ;  /* 0x0146000000007b1d */ /* 0x000fec0000002000 */
.L_x_3506:
[----:B------:R2:W-:Y:S01]  /*bb00*/  STL [R1+0x20], RZ ;  /* 0x000020ff01007387 */ /* 0x0005e20000100800 */
[----:B------:R-:W-:Y:S01]  /*bb10*/  ULDC UR4, c[0x0][0xc3c] ;  /* 0x00030f0000047ab9 */ /* 0x000fe20000000800 */
[----:B------:R-:W-:Y:S01]  /*bb20*/  MOV R28, 0x1 ;  /* 0x00000001001c7802 */ /* 0x000fe20000000f00 */
[----:B------:R-:W-:Y:S01]  /*bb30*/  IMAD.MOV.U32 R27, RZ, RZ, RZ ;  /* 0x000000ffff1b7224 */ /* 0x000fe200078e00ff */
[----:B0-----:R-:W-:-:S13]  /*bb40*/  ISETP.GE.AND P0, PT, R19, UR4, PT ;  /* 0x0000000413007c0c */ /* 0x001fda000bf06270 */
        /* <DEDUP_REMOVED lines=25> */
.L_x_3575:
        /* <DEDUP_REMOVED lines=30> */
[----:B0-----:R-:W3:Y:S01]  /*bec0*/  @P0 LDG.E R0, desc[UR36][R4.64] ;  /* 0x0000002404000981 */ /* 0x001ee2000c1e1900 */
[----:B------:R-:W-:-:S03]  /*bed0*/  UISETP.NE.U32.AND UP0, UPT, UR4, URZ, UPT ;  /* 0x0000003f0400728c */ /* 0x000fc6000bf05070 */
[----:B------:R-:W-:Y:S01]  /*bee0*/  ULDC UR4, c[0x0][0x424] ;  /* 0x0001090000047ab9 */ /* 0x000fe20000000800 */
[----:B------:R-:W-:-:S03]  /*bef0*/  UISETP.NE.AND.EX UP0, UPT, UR5, URZ, UPT, UP0 ;  /* 0x0000003f0500728c */ /* 0x000fc6000bf05300 */
[----:B------:R-:W-:Y:S01]  /*bf00*/  ULDC UR5, c[0x0][0x2f0] ;  /* 0x0000bc0000057ab9 */ /* 0x000fe20000000800 */
[----:B------:R-:W-:-:S04]  /*bf10*/  USEL UR4, UR4, 0x1, UP0 ;  /* 0x0000000104047887 */ /* 0x000fc80008000000 */
[----:B------:R-:W-:-:S06]  /*bf20*/  UIMAD UR4, UR4, UR5, URZ ;  /* 0x00000005040472a4 */ /* 0x000fcc000f8e023f */
[----:B------:R-:W-:Y:S01]  /*bf30*/  IMAD.U32 R37, RZ, RZ, UR4 ;  /* 0x00000004ff257e24 */ /* 0x000fe2000f8e00ff */
        /* <DEDUP_REMOVED lines=11> */
.L_x_3513:
[----:B------:R-:W-:Y:S01]  /*bff0*/  ULDC.64 UR4, c[0x0][0xa20] ;  /* 0x0002880000047ab9 */ /* 0x000fe20000000a00 */
[----:B------:R-:W-:Y:S01]  /*c000*/  IMAD.MOV.U32 R30, RZ, RZ, R29 ;  /* 0x000000ffff1e7224 */ /* 0x000fe200078e001d */
[----:B------:R-:W-:-:S04]  /*c010*/  ISETP.NE.U32.AND P0, PT, RZ, UR4, PT ;  /* 0x00000004ff007c0c */ /* 0x000fc8000bf05070 */
[----:B------:R-:W-:-:S13]  /*c020*/  ISETP.NE.AND.EX P0, PT, RZ, UR5, PT, P0 ;  /* 0x00000005ff007c0c */ /* 0x000fda000bf05300 */
[----:B------:R-:W-:Y:S05]  /*c030*/  @!P0 BRA `(.L_x_3514) ;  /* 0x0000000000108947 */ /* 0x000fea0003800000 */
[----:B-1----:R-:W-:-:S04]  /*c040*/  IADD3 R2, P0, R24, UR4, RZ ;  /* 0x0000000418027c10 */ /* 0x002fc8000ff1e0ff */
[----:B------:R-:W-:-:S05]  /*c050*/  IADD3.X R3, R25, UR5, RZ, P0, !PT ;  /* 0x0000000519037c10 */ /* 0x000fca00087fe4ff */
[----:B------:R1:W5:Y:S01]  /*c060*/  LDG.E R37, desc[UR36][R2.64] ;  /* 0x0000002402257981 */ /* 0x000362000c1e1900 */
[----:B------:R-:W-:Y:S05]  /*c070*/  BRA `(.L_x_3515) ;  /* 0x0000000000247947 */ /* 0x000fea0003800000 */
.L_x_3514:
[----:B------:R-:W-:Y:S02]  /*c080*/  ULDC.64 UR4, c[0x0][0xa08] ;  /* 0x0002820000047ab9 */ /* 0x000fe40000000a00 */
[----:B------:R-:W-:-:S04]  /*c090*/  ISETP.NE.U32.AND P0, PT, RZ, UR4, PT ;  /* 0x00000004ff007c0c */ /* 0x000fc8000bf05070 */
[----:B------:R-:W-:-:S13]  /*c0a0*/  ISETP.NE.AND.EX P0, PT, RZ, UR5, PT, P0 ;  /* 0x00000005ff007c0c */ /* 0x000fda000bf05300 */
[----:B------:R-:W-:Y:S05]  /*c0b0*/  @!P0 BRA `(.L_x_3515) ;  /* 0x0000000000148947 */ /* 0x000fea0003800000 */
[----:B-1----:R-:W1:Y:S02]  /*c0c0*/  LDC.64 R2, c[0x0][0xa08] ;  /* 0x00028200ff027b82 */ /* 0x002e640000000a00 */
[----:B-1----:R-:W-:-:S05]  /*c0d0*/  IMAD.WIDE R2, R30, 0x4, R2 ;  /* 0x000000041e027825 */ /* 0x002fca00078e0202 */
[----:B------:R-:W3:Y:S04]  /*c0e0*/  LDG.E R37, desc[UR36][R2.64] ;  /* 0x0000002402257981 */ /* 0x000ee8000c1e1900 */
[----:B0-2---:R-:W3:Y:S02]  /*c0f0*/  LDG.E R0, desc[UR36][R2.64+0x4] ;  /* 0x0000042402007981 */ /* 0x005ee4000c1e1900 */
[----:B---3--:R-:W-:-:S07]  /*c100*/  IMAD.IADD R37, R0, 0x1, -R37 ;  /* 0x0000000100257824 */ /* 0x008fce00078e0a25 */
.L_x_3515:
[----:B-----5:R-:W-:Y:S01]  /*c110*/  IMAD.IADD R37, R37, 0x1, -R6 ;  /* 0x0000000125257824 */ /* 0x020fe200078e0a06 */
[----:B012---:R-:W-:Y:S01]  /*c120*/  LOP3.LUT R0, R18, 0xff000000, RZ, 0xc0, !PT ;  /* 0xff00000012007812 */ /* 0x007fe200078ec0ff */
[----:B------:R-:W-:Y:S03]  /*c130*/  BSSY B0, `(.L_x_3516) ;  /* 0x0000029000007945 */ /* 0x000fe60003800000 */
[C---:B------:R-:W-:Y:S02]  /*c140*/  IADD3 R2, R37.reuse, 0x5f, RZ ;  /* 0x0000005f25027810 */ /* 0x040fe40007ffe0ff */
[----:B------:R-:W-:Y:S02]  /*c150*/  ISETP.GE.AND P0, PT, R37, 0x1, PT ;  /* 0x000000012500780c */ /* 0x000fe40003f06270 */
[----:B------:R-:W-:Y:S01]  /*c160*/  SHF.R.U32.HI R3, RZ, 0x8, R0 ;  /* 0x00000008ff037819 */ /* 0x000fe20000011600 */
[----:B------:R-:W-:Y:S01]  /*c170*/  IMAD.HI R2, R2, 0x2aaaaaab, RZ ;  /* 0x2aaaaaab02027827 */ /* 0x000fe200078e02ff */
[----:B------:R-:W-:-:S04]  /*c180*/  LOP3.LUT R0, R18, 0xff0000, RZ, 0xc0, !PT ;  /* 0x00ff000012007812 */ /* 0x000fc800078ec0ff */
[----:B------:R-:W-:Y:S02]  /*c190*/  LEA.HI R5, R0, R3, RZ, 0x10 ;  /* 0x0000000300057211 */ /* 0x000fe400078f80ff */
[----:B------:R-:W-:Y:S02]  /*c1a0*/  SHF.R.U32.HI R3, RZ, 0x1f, R2 ;  /* 0x0000001fff037819 */ /* 0x000fe40000011602 */
[----:B------:R-:W-:Y:S02]  /*c1b0*/  LOP3.LUT R4, R5, 0xff, RZ, 0xc0, !PT ;  /* 0x000000ff05047812 */ /* 0x000fe400078ec0ff */
[----:B------:R-:W-:Y:S01]  /*c1c0*/  LEA.HI.SX32 R0, R2, R3, 0x1c ;  /* 0x0000000302007211 */ /* 0x000fe200078fe2ff */
[----:B------:R-:W-:Y:S01]  /*c1d0*/  IMAD.MOV.U32 R3, RZ, RZ, RZ ;  /* 0x000000ffff037224 */ /* 0x000fe200078e00ff */
        /* <DEDUP_REMOVED lines=8> */
[----:B------:R-:W-:Y:S01]  /*c260*/  ISETP.GE.AND P2, PT, R2, RZ, PT ;  /* 0x000000ff0200720c */ /* 0x000fe20003f46270 */
[----:B------:R-:W-:Y:S01]  /*c270*/  IMAD.MOV.U32 R2, RZ, RZ, RZ ;  /* 0x000000ffff027224 */ /* 0x000fe200078e00ff */
[----:B0-----:R-:W0:Y:S02]  /*c280*/  MUFU.RCP R7, R7 ;  /* 0x0000000700077308 */ /* 0x001e240000001000 */
[----:B0-----:R-:W-:Y:S01]  /*c290*/  VIADD R3, R7, 0xffffffe ;  /* 0x0ffffffe07037836 */ /* 0x001fe20000000000 */
[----:B------:R-:W-:-:S05]  /*c2a0*/  IABS R7, R5 ;  /* 0x0000000500077213 */ /* 0x000fca0000000000 */
[----:B------:R-:W0:Y:S01]  /*c2b0*/  F2I.FTZ.U32.TRUNC.NTZ R3, R3 ;  /* 0x0000000300037305 */ /* 0x000e22000021f000 */
[----:B------:R-:W-:Y:S02]  /*c2c0*/  IMAD.MOV R7, RZ, RZ, -R7 ;  /* 0x000000ffff077224 */ /* 0x000fe400078e0a07 */
[----:B0-----:R-:W-:-:S04]  /*c2d0*/  IMAD.MOV R9, RZ, RZ, -R3 ;  /* 0x000000ffff097224 */ /* 0x001fc800078e0a03 */
[----:B------:R-:W-:-:S04]  /*c2e0*/  IMAD R9, R9, R6, RZ ;  /* 0x0000000609097224 */ /* 0x000fc800078e02ff */
[----:B------:R-:W-:Y:S01]  /*c2f0*/  IMAD.HI.U32 R2, R3, R9, R2 ;  /* 0x0000000903027227 */ /* 0x000fe200078e0002 */
[----:B------:R-:W-:-:S05]  /*c300*/  IABS R3, R8 ;  /* 0x0000000800037213 */ /* 0x000fca0000000000 */
        /* <DEDUP_REMOVED lines=11> */
.L_x_3517:
[----:B------:R-:W-:Y:S05]  /*c3c0*/  BSYNC B0 ;  /* 0x0000000000007941 */ /* 0x000fea0003800000 */
.L_x_3516:
[-C--:B------:R-:W-:Y:S01]  /*c3d0*/  IMAD R2, R4, R3.reuse, RZ ;  /* 0x0000000304027224 */ /* 0x080fe200078e02ff */
[----:B------:R-:W-:Y:S04]  /*c3e0*/  BSSY B7, `(.L_x_3518) ;  /* 0x0000365000077945 */ /* 0x000fe80003800000 */
[----:B------:R-:W-:Y:S01]  /*c3f0*/  VIADDMNMX R0, R2, R3, R0, PT ;  /* 0x0000000302007246 */ /* 0x000fe20003800100 */
[----:B------:R0:W-:Y:S03]  /*c400*/  STL [R1], R2 ;  /* 0x0000000201007387 */ /* 0x0001e60000100800 */
        /* <DEDUP_REMOVED lines=10> */
[----:B------:R-:W0:Y:S08]  /*c4b0*/  FLO.U32 R0, UR4 ;  /* 0x0000000400007d00 */ /* 0x000e3000080e0000 */
[----:B------:R-:W1:Y:S01]  /*c4c0*/  POPC R5, UR4 ;  /* 0x0000000400057d09 */ /* 0x000e620008000000 */
[----:B0-----:R-:W-:-:S13]  /*c4d0*/  ISETP.EQ.U32.AND P0, PT, R0, R7, PT ;  /* 0x000000070000720c */ /* 0x001fda0003f02070 */
[----:B-1----:R-:W2:Y:S01]  /*c4e0*/  @P0 ATOMG.E.ADD.STRONG.GPU PT, R3, desc[UR36][R2.64], R5 ;  /* 0x00000005020309a8 */ /* 0x002ea200081ee1e4 */
[----:B------:R-:W0:Y:S02]  /*c4f0*/  S2R R4, SR_LTMASK ;  /* 0x0000000000047919 */ /* 0x000e240000003900 */
[----:B0-----:R-:W-:-:S04]  /*c500*/  LOP3.LUT R4, R4, UR4, RZ, 0xc0, !PT ;  /* 0x0000000404047c12 */ /* 0x001fc8000f8ec0ff */
[----:B------:R-:W0:Y:S01]  /*c510*/  POPC R7, R4 ;  /* 0x0000000400077309 */ /* 0x000e220000000000 */
[----:B--2---:R-:W0:Y:S02]  /*c520*/  SHFL.IDX PT, R0, R3, R0, 0x1f ;  /* 0x00001f0003007589 */ /* 0x004e2400000e0000 */
[----:B0-----:R-:W-:Y:S01]  /*c530*/  IADD3 R16, R0, UR39, R7 ;  /* 0x0000002700107c10 */ /* 0x001fe2000fffe007 */
[----:B------:R-:W-:Y:S06]  /*c540*/  BRA `(.L_x_3520) ;  /* 0x0000003400387947 */ /* 0x000fec0003800000 */
.L_x_3519:
        /* <DEDUP_REMOVED lines=8> */
[----:B------:R-:W-:Y:S01]  /*c5d0*/  IMAD.U32 R4, RZ, RZ, UR6 ;  /* 0x00000006ff047e24 */ /* 0x000fe2000f8e00ff */
[----:B------:R-:W-:Y:S01]  /*c5e0*/  MOV R11, UR5 ;  /* 0x00000005000b7c02 */ /* 0x000fe20008000f00 */
[----:B------:R-:W0:Y:S01]  /*c5f0*/  LDC.64 R2, c[0x4][R2] ;  /* 0x0100000002027b82 */ /* 0x000e220000000a00 */
[----:B------:R-:W-:Y:S02]  /*c600*/  IMAD.U32 R5, RZ, RZ, UR7 ;  /* 0x00000007ff057e24 */ /* 0x000fe4000f8e00ff */
[----:B------:R-:W-:Y:S02]  /*c610*/  IMAD.U32 R6, RZ, RZ, UR8 ;  /* 0x00000008ff067e24 */ /* 0x000fe4000f8e00ff */
[----:B------:R-:W-:-:S02]  /*c620*/  IMAD.U32 R7, RZ, RZ, UR9 ;  /* 0x00000009ff077e24 */ /* 0x000fc4000f8e00ff */
[----:B------:R-:W-:Y:S02]  /*c630*/  IMAD.U32 R10, RZ, RZ, UR4 ;  /* 0x00000004ff0a7e24 */ /* 0x000fe4000f8e00ff */
[----:B------:R-:W-:Y:S02]  /*c640*/  IMAD.MOV.U32 R8, RZ, RZ, 0x70 ;  /* 0x00000070ff087424 */ /* 0x000fe400078e00ff */
[----:B------:R-:W-:Y:S02]  /*c650*/  IMAD.MOV.U32 R12, RZ, RZ, 0x1 ;  /* 0x00000001ff0c7424 */ /* 0x000fe400078e00ff */
[----:B------:R-:W-:-:S07]  /*c660*/  IMAD.MOV.U32 R13, RZ, RZ, RZ ;  /* 0x000000ffff0d7224 */ /* 0x000fce00078e00ff */
[----:B------:R-:W-:-:S07]  /*c670*/  LEPC R20, `(.L_x_3522) ;  /* 0x000000001014794e */ /* 0x000fce0000000000 */
[----:B0-----:R-:W-:Y:S05]  /*c680*/  CALL.ABS.NOINC R2 ;  /* 0x0000000002007343 */ /* 0x001fea0003c00000 */
.L_x_3522:
[----:B------:R-:W-:Y:S05]  /*c690*/  BSYNC B6 ;  /* 0x0000000000067941 */ /* 0x000fea0003800000 */
.L_x_3521:
        /* <DEDUP_REMOVED lines=20> */
.L_x_3525:
        /* <DEDUP_REMOVED lines=15> */
.L_x_3524:
[----:B------:R-:W-:Y:S05]  /*c8d0*/  BSYNC B6 ;  /* 0x0000000000067941 */ /* 0x000fea0003800000 */
.L_x_3523:
[----:B------:R-:W2:Y:S01]  /*c8e0*/  LDL R21, [R1+0x1c] ;  /* 0x00001c0001157983 */ /* 0x000ea20000100800 */
[----:B------:R-:W-:Y:S01]  /*c8f0*/  ULDC.64 UR4, c[0x0][0x9f8] ;  /* 0x00027e0000047ab9 */ /* 0x000fe20000000a00 */
[----:B------:R-:W0:Y:S02]  /*c900*/  LDC R6, c[0x0][0x430] ;  /* 0x00010c00ff067b82 */ /* 0x000e240000000800 */
[----:B------:R-:W3:Y:S01]  /*c910*/  LDL R2, [R1+0x4] ;  /* 0x0000040001027983 */ /* 0x000ee20000100800 */
[----:B------:R-:W-:-:S04]  /*c920*/  ISETP.NE.U32.AND P0, PT, RZ, UR4, PT ;  /* 0x00000004ff007c0c */ /* 0x000fc8000bf05070 */
[----:B------:R-:W-:-:S13]  /*c930*/  ISETP.NE.AND.EX P0, PT, RZ, UR5, PT, P0 ;  /* 0x00000005ff007c0c */ /* 0x000fda000bf05300 */
[----:B------:R-:W-:Y:S01]  /*c940*/  @P0 IADD3 R24, P1, R24, UR4, RZ ;  /* 0x0000000418180c10 */ /* 0x000fe2000ff3e0ff */
[----:B------:R-:W1:Y:S01]  /*c950*/  S2R R20, SR_TID.X ;  /* 0x0000000000147919 */ /* 0x000e620000002100 */
[----:B------:R-:W-:Y:S01]  /*c960*/  LOP3.LUT R23, R23, 0xffffffdf, RZ, 0xc0, !PT ;  /* 0xffffffdf17177812 */ /* 0x000fe200078ec0ff */
[----:B------:R-:W-:Y:S01]  /*c970*/  ULDC UR4, c[0x0][0x2f4] ;  /* 0x0000bd0000047ab9 */ /* 0x000fe20000000800 */
[----:B------:R-:W-:-:S05]  /*c980*/  @P0 IADD3.X R25, R25, UR5, RZ, P1, !PT ;  /* 0x0000000519190c10 */ /* 0x000fca0008ffe4ff */
[----:B------:R2:W4:Y:S01]  /*c990*/  @P0 LDG.E R30, desc[UR36][R24.64] ;  /* 0x00000024181e0981 */ /* 0x000522000c1e1900 */
[----:B0-----:R-:W-:-:S13]  /*c9a0*/  ISETP.NE.AND P2, PT, R6, 0x1, PT ;  /* 0x000000010600780c */ /* 0x001fda0003f45270 */
[----:B------:R-:W0:Y:S01]  /*c9b0*/  @P2 LDC R3, c[0x0][0x434] ;  /* 0x00010d00ff032b82 */ /* 0x000e220000000800 */
[----:B------:R-:W-:-:S07]  /*c9c0*/  @P2 LOP3.LUT R23, R23, 0x20, RZ, 0xfc, !PT ;  /* 0x0000002017172812 */ /* 0x000fce00078efcff */
[----:B------:R-:W0:Y:S01]  /*c9d0*/  @P2 LDC R5, c[0x0][0x438] ;  /* 0x00010e00ff052b82 */ /* 0x000e220000000800 */
[----:B-1----:R-:W-:-:S04]  /*c9e0*/  LOP3.LUT R20, R20, 0x7f, RZ, 0xc0, !PT ;  /* 0x0000007f14147812 */ /* 0x002fc800078ec0ff */
[----:B------:R-:W-:Y:S02]  /*c9f0*/  SHF.R.U32.HI R26, RZ, 0x3, R20 ;  /* 0x00000003ff1a7819 */ /* 0x000fe40000011614 */
[----:B------:R-:W1:Y:S02]  /*ca00*/  S2R R20, SR_TID.X ;  /* 0x0000000000147919 */ /* 0x000e640000002100 */
[----:B-1----:R-:W-:-:S05]  /*ca10*/  IMAD.SHL.U32 R20, R20, 0x10, RZ ;  /* 0x0000001014147824 */ /* 0x002fca00078e00ff */
[----:B------:R-:W-:Y:S02]  /*ca20*/  LOP3.LUT R20, R26, 0x70, R20, 0xf8, !PT ;  /* 0x000000701a147812 */ /* 0x000fe400078ef814 */
[----:B------:R-:W-:Y:S02]  /*ca30*/  ISETP.GE.AND P3, PT, R31, UR4, PT ;  /* 0x000000041f007c0c */ /* 0x000fe4000bf66270 */
[----:B------:R-:W-:Y:S01]  /*ca40*/  LOP3.LUT R23, R23, 0xffffffef, RZ, 0xc0, !PT ;  /* 0xffffffef17177812 */ /* 0x000fe200078ec0ff */
[----:B------:R-:W-:Y:S01]  /*ca50*/  UMOV UR5, 0xffffffff ;  /* 0xffffffff00057882 */ /* 0x000fe20000000000 */
[----:B------:R-:W-:Y:S01]  /*ca60*/  LOP3.LUT R26, R18, 0xffff, RZ, 0xc0, !PT ;  /* 0x0000ffff121a7812 */ /* 0x000fe200078ec0ff */
[----:B--2---:R-:W-:-:S04]  /*ca70*/  VIADD R25, R21, 0xffffffff ;  /* 0xffffffff15197836 */ /* 0x004fc80000000000 */
[----:B------:R-:W-:-:S05]  /*ca80*/  IMAD R0, R25, 0x60, R20 ;  /* 0x0000006019007824 */ /* 0x000fca00078e0214 */
[C---:B------:R-:W-:Y:S01]  /*ca90*/  ISETP.GE.AND P0, PT, R0.reuse, R37, PT ;  /* 0x000000250000720c */ /* 0x040fe20003f06270 */
[----:B---3--:R-:W-:-:S03]  /*caa0*/  IMAD.IADD R0, R0, 0x1, R2 ;  /* 0x0000000100007824 */ /* 0x008fc600078e0202 */
[----:B------:R-:W-:Y:S01]  /*cab0*/  ISETP.GT.U32.OR P0, PT, R20, 0x5f, P0 ;  /* 0x0000005f1400780c */ /* 0x000fe20000704470 */
[----:B0-----:R-:W-:-:S04]  /*cac0*/  @P2 IMAD.HI.U32 R2, R0, R3, RZ ;  /* 0x0000000300022227 */ /* 0x001fc800078e00ff */
[----:B------:R-:W-:Y:S01]  /*cad0*/  IMAD.MOV.U32 R4, RZ, RZ, R0 ;  /* 0x000000ffff047224 */ /* 0x000fe200078e0000 */
[----:B------:R-:W-:-:S05]  /*cae0*/  @P2 SHF.R.U32.HI R4, RZ, R5, R2 ;  /* 0x00000005ff042219 */ /* 0x000fca0000011602 */
[----:B------:R-:W-:Y:S02]  /*caf0*/  IMAD.MOV R5, RZ, RZ, -R4 ;  /* 0x000000ffff057224 */ /* 0x000fe400078e0a04 */
[----:B------:R-:W0:Y:S02]  /*cb00*/  @!P0 LDC.64 R2, c[0x0][0x428] ;  /* 0x00010a00ff028b82 */ /* 0x000e240000000a00 */
[----:B------:R-:W-:Y:S01]  /*cb10*/  IMAD R0, R6, R5, R0 ;  /* 0x0000000506007224 */ /* 0x000fe200078e0200 */
[----:B------:R-:W-:Y:S02]  /*cb20*/  @!P0 SHF.R.S32.HI R5, RZ, 0x1f, R4 ;  /* 0x0000001fff058819 */ /* 0x000fe40000011404 */
[----:B----4-:R-:W-:-:S05]  /*cb30*/  SHF.R.S32.HI R6, RZ, 0x1f, R30 ;  /* 0x0000001fff067819 */ /* 0x010fca000001141e */
[----:B------:R0:W-:Y:S02]  /*cb40*/  STL [R1+0x8], R6 ;  /* 0x0000080601007387 */ /* 0x0001e40000100800 */
[-C--:B0-----:R-:W-:Y:S02]  /*cb50*/  @!P0 IMAD R6, R6, R2.reuse, RZ ;  /* 0x0000000206068224 */ /* 0x081fe400078e02ff */
[----:B------:R-:W-:-:S04]  /*cb60*/  @!P0 IMAD.WIDE.U32 R4, R30, R2, R4 ;  /* 0x000000021e048225 */ /* 0x000fc800078e0004 */
[----:B------:R-:W-:Y:S02]  /*cb70*/  @!P0 IMAD R6, R30, R3, R6 ;  /* 0x000000031e068224 */ /* 0x000fe400078e0206 */
[----:B------:R-:W0:Y:S02]  /*cb80*/  @!P0 LDC.64 R2, c[0x0][0x418] ;  /* 0x00010600ff028b82 */ /* 0x000e240000000a00 */
[----:B------:R-:W-:Y:S02]  /*cb90*/  @!P0 IMAD.IADD R6, R5, 0x1, R6 ;  /* 0x0000000105068824 */ /* 0x000fe400078e0206 */
[----:B------:R-:W-:-:S05]  /*cba0*/  IMAD.U32 R5, RZ, RZ, UR38 ;  /* 0x00000026ff057e24 */ /* 0x000fca000f8e00ff */
[----:B------:R-:W-:-:S13]  /*cbb0*/  ISETP.NE.AND P2, PT, R5, 0x3, PT ;  /* 0x000000030500780c */ /* 0x000fda0003f45270 */
[----:B------:R-:W-:Y:S02]  /*cbc0*/  @P2 LOP3.LUT R23, R23, 0x10, RZ, 0xfc, !PT ;  /* 0x0000001017172812 */ /* 0x000fe400078efcff */
[C---:B0-----:R-:W-:Y:S02]  /*cbd0*/  @!P0 LEA R2, P1, R4.reuse, R2, 0x2 ;  /* 0x0000000204028211 */ /* 0x041fe400078210ff */
[----:B------:R-:W-:Y:S02]  /*cbe0*/  LOP3.LUT R23, R23, 0xfffffffb, RZ, 0xc0, !PT ;  /* 0xfffffffb17177812 */ /* 0x000fe400078ec0ff */
[----:B------:R-:W-:Y:S01]  /*cbf0*/  @!P0 LEA.HI.X R3, R4, R3, R6, 0x2, P1 ;  /* 0x0000000304038211 */ /* 0x000fe200008f1406 */
[----:B------:R-:W-:Y:S01]  /*cc00*/  IMAD.MOV.U32 R4, RZ, RZ, RZ ;  /* 0x000000ffff047224 */ /* 0x000fe200078e00ff */
[----:B------:R-:W-:Y:S02]  /*cc10*/  ISETP.GE.AND P1, PT, R33, UR4, PT ;  /* 0x0000000421007c0c */ /* 0x000fe4000bf26270 */
[----:B------:R-:W-:-:S03]  /*cc20*/  @P3 LOP3.LUT R23, R23, 0x4, RZ, 0xfc, !PT ;  /* 0x0000000417173812 */ /* 0x000fc600078efcff */
[----:B------:R0:W5:Y:S01]  /*cc30*/  @!P0 LDG.E R4, desc[UR36][R2.64] ;  /* 0x0000002402048981 */ /* 0x000162000c1e1900 */
[----:B------:R-:W-:Y:S02]  /*cc40*/  ISETP.GE.AND P0, PT, R32, UR4, PT ;  /* 0x0000000420007c0c */ /* 0x000fe4000bf06270 */
[----:B------:R-:W-:-:S04]  /*cc50*/  LOP3.LUT R23, R23, 0xfffffffe, RZ, 0xc0, !PT ;  /* 0xfffffffe17177812 */ /* 0x000fc800078ec0ff */
[----:B------:R-:W-:-:S04]  /*cc60*/  LOP3.LUT R23, R23, 0xfffffffd, RZ, 0xc0, !PT ;  /* 0xfffffffd17177812 */ /* 0x000fc800078ec0ff */
[----:B------:R-:W-:-:S04]  /*cc70*/  @P1 LOP3.LUT R23, R23, 0x2, RZ, 0xfc, !PT ;  /* 0x0000000217171812 */ /* 0x000fc800078efcff */
[----:B------:R-:W-:Y:S01]  /*cc80*/  @P0 LOP3.LUT R23, R23, 0x1, RZ, 0xfc, !PT ;  /* 0x0000000117170812 */ /* 0x000fe200078efcff */
[----:B0-----:R-:W-:Y:S06]  /*cc90*/  BRA.DIV UR5, `(.L_x_3526) ;  /* 0x0000003e05d07947 */ /* 0x001fec000b800000 */
.L_x_3592:
[----:B------:R-:W-:Y:S02]  /*cca0*/  ISETP.GT.U32.AND P0, PT, R20, 0x5f, PT ;  /* 0x0000005f1400780c */ /* 0x000fe40003f04070 */
[----:B------:R-:W-:-:S11]  /*ccb0*/  LOP3.LUT R23, R23, 0xfffffff7, RZ, 0xc0, !PT ;  /* 0xfffffff717177812 */ /* 0x000fd600078ec0ff */
[----:B------:R-:W-:Y:S01]  /*ccc0*/  @P0 LOP3.LUT R23, R23, 0x8, RZ, 0xfc, !PT ;  /* 0x0000000817170812 */ /* 0x000fe200078efcff */
[----:B------:R-:W-:Y:S06]  /*ccd0*/  @!P2 BRA `(.L_x_3527) ;  /* 0x000000000004a947 */ /* 0x000fec0003800000 */
[----:B------:R-:W-:Y:S01]  /*cce0*/  BPT.TRAP 0x1 ;  /* 0x000000040000795c */ /* 0x000fe20000300000 */
.L_x_3527:
[----:B------:R-:W-:Y:S01]  /*ccf0*/  SHF.R.S32.HI R5, RZ, 0x1f, R0 ;  /* 0x0000001fff057819 */ /* 0x000fe20000011400 */
[----:B------:R-:W-:Y:S01]  /*cd00*/  ULDC.64 UR4, c[0x0][0x328] ;  /* 0x0000ca0000047ab9 */ /* 0x000fe20000000a00 */
[----:B------:R-:W-:Y:S01]  /*cd10*/  ULDC.64 UR6, c[0x0][0x318] ;  /* 0x0000c60000067ab9 */ /* 0x000fe20000000a00 */
[----:B------:R-:W-:Y:S02]  /*cd20*/  BSSY B0, `(.L_x_3528) ;  /* 0x0000014000007945 */ /* 0x000fe40003800000 */
        /* <DEDUP_REMOVED lines=19> */
.L_x_3593:
[----:B------:R-:W-:Y:S05]  /*ce60*/  BSYNC B0 ;  /* 0x0000000000007941 */ /* 0x000fea0003800000 */
.L_x_3528:
[----:B------:R-:W1:Y:S01]  /*ce70*/  S2R R8, SR_TID.X ;  /* 0x0000000000087919 */ /* 0x000e620000002100 */
[----:B------:R-:W-:Y:S01]  /*ce80*/  ULDC.64 UR4, c[0x0][0x300] ;  /* 0x0000c00000047ab9 */ /* 0x000fe20000000a00 */
[----:B------:R-:W-:Y:S01]  /*ce90*/  ULDC.64 UR6, c[0x0][0x2e8] ;  /* 0x0000ba0000067ab9 */ /* 0x000fe20000000a00 */
[----:B------:R-:W-:Y:S01]  /*cea0*/  IMAD R5, R5, UR4, RZ ;  /* 0x0000000405057c24 */ /* 0x000fe2000f8e02ff */
[C---:B------:R-:W-:Y:S01]  /*ceb0*/  LOP3.LUT P4, RZ, R23.reuse, 0x4, RZ, 0xc0, !PT ;  /* 0x0000000417ff7812 */ /* 0x040fe2000788c0ff */
[C---:B0-----:R-:W-:Y:S01]  /*cec0*/  IMAD.WIDE.U32 R2, R0.reuse, UR4, RZ ;  /* 0x0000000400027c25 */ /* 0x041fe2000f8e00ff */
[C---:B------:R-:W-:Y:S02]  /*ced0*/  LOP3.LUT P3, RZ, R23.reuse, 0x2, RZ, 0xc0, !PT ;  /* 0x0000000217ff7812 */ /* 0x040fe4000786c0ff */
[----:B------:R-:W-:Y:S01]  /*cee0*/  LOP3.LUT P2, RZ, R23, 0x1, RZ, 0xc0, !PT ;  /* 0x0000000117ff7812 */ /* 0x000fe2000784c0ff */
[----:B------:R-:W-:Y:S01]  /*cef0*/  IMAD R5, R0, UR5, R5 ;  /* 0x0000000500057c24 */ /* 0x000fe2000f8e0205 */
[----:B------:R-:W-:-:S02]  /*cf00*/  ULDC.64 UR4, c[0x0][0x310] ;  /* 0x0000c40000047ab9 */ /* 0x000fc40000000a00 */
[----:B------:R-:W-:Y:S02]  /*cf10*/  IMAD R6, R6, UR4, RZ ;  /* 0x0000000406067c24 */ /* 0x000fe4000f8e02ff */
[----:B------:R-:W-:Y:S01]  /*cf20*/  IADD3 R3, R3, R5, RZ ;  /* 0x0000000503037210 */ /* 0x000fe20007ffe0ff */
[----:B------:R-:W-:Y:S02]  /*cf30*/  IMAD R5, R27, 0x4800, R34 ;  /* 0x000048001b057824 */ /* 0x000fe400078e0222 */
[C---:B------:R-:W-:Y:S02]  /*cf40*/  IMAD R6, R4.reuse, UR5, R6 ;  /* 0x0000000504067c24 */ /* 0x040fe4000f8e0206 */
[----:B------:R-:W-:Y:S01]  /*cf50*/  IMAD.WIDE.U32 R2, R4, UR4, R2 ;  /* 0x0000000404027c25 */ /* 0x000fe2000f8e0002 */
[----:B------:R-:W-:-:S03]  /*cf60*/  ULDC.64 UR4, c[0x0][0x308] ;  /* 0x0000c20000047ab9 */ /* 0x000fc60000000a00 */
[----:B------:R-:W-:Y:S02]  /*cf70*/  IMAD.IADD R3, R3, 0x1, R6 ;  /* 0x0000000103037824 */ /* 0x000fe400078e0206 */
[----:B------:R-:W-:Y:S02]  /*cf80*/  IMAD R6, R25, -0x60, R37 ;  /* 0xffffffa019067824 */ /* 0x000fe400078e0225 */
[----:B------:R-:W-:Y:S01]  /*cf90*/  IMAD.WIDE.U32 R2, R26, UR4, R2 ;  /* 0x000000041a027c25 */ /* 0x000fe2000f8e0002 */
[----:B------:R-:W-:-:S03]  /*cfa0*/  UMOV UR4, 0xffffffff ;  /* 0xffffffff00047882 */ /* 0x000fc60000000000 */
[----:B------:R-:W-:Y:S01]  /*cfb0*/  IMAD R0, R26, UR5, R3 ;  /* 0x000000051a007c24 */ /* 0x000fe2000f8e0203 */
[----:B-1----:R-:W-:Y:S02]  /*cfc0*/  LOP3.LUT R8, R8, 0x7f, RZ, 0xc0, !PT ;  /* 0x0000007f08087812 */ /* 0x002fe400078ec0ff */
[C---:B------:R-:W-:Y:S02]  /*cfd0*/  LEA R4, P0, R2.reuse, UR6, 0x1 ;  /* 0x0000000602047c11 */ /* 0x040fe4000f8008ff */
[----:B------:R-:W-:Y:S02]  /*cfe0*/  SHF.R.U32.HI R8, RZ, 0x3, R8 ;  /* 0x00000003ff087819 */ /* 0x000fe40000011608 */
[----:B------:R-:W-:-:S03]  /*cff0*/  LEA.HI.X R0, R2, UR7, R0, 0x1, P0 ;  /* 0x0000000702007c11 */ /* 0x000fc600080f0c00 */
[----:B------:R-:W-:-:S05]  /*d000*/  IMAD.IADD R6, R6, 0x1, -R8 ;  /* 0x0000000106067824 */ /* 0x000fca00078e0a08 */
[----:B------:R-:W-:Y:S01]  /*d010*/  ISETP.GE.AND P0, PT, R6, 0x1, PT ;  /* 0x000000010600780c */ /* 0x000fe20003f06270 */
[----:B------:R-:W-:-:S12]  /*d020*/  BRA.DIV UR4, `(.L_x_3530) ;  /* 0x0000003e04347947 */ /* 0x000fd8000b800000 */
[----:B------:R-:W0:Y:S01]  /*d030*/  SHFL.IDX PT, R3, R4, RZ, 0x181f ;  /* 0x00181fff04037589 */ /* 0x000e2200000e0000 */
[----:B------:R-:W-:-:S03]  /*d040*/  @P0 IMAD R8, R5, 0x2, R22 ;  /* 0x0000000205080824 */ /* 0x000fc600078e0216 */
[----:B------:R-:W1:Y:S01]  /*d050*/  SHFL.IDX PT, R2, R0, RZ, 0x181f ;  /* 0x00181fff00027589 */ /* 0x000e6200000e0000 */
[----:B0-----:R-:W-:-:S05]  /*d060*/  @P0 LEA R3, P1, R31, R3, 0x1 ;  /* 0x000000031f030211 */ /* 0x001fca00078208ff */
[----:B-1----:R-:W-:Y:S01]  /*d070*/  @P0 IMAD.X R2, RZ, RZ, R2, P1 ;  /* 0x000000ffff020224 */ /* 0x002fe200008e0602 */
[----:B------:R-:W-:-:S04]  /*d080*/  ISETP.GE.AND P1, PT, R6, 0x11, PT ;  /* 0x000000110600780c */ /* 0x000fc80003f26270 */
[----:B------:R-:W-:-:S04]  /*d090*/  @P0 LOP3.LUT R3, R3, R2, RZ, 0x3c, !PT ;  /* 0x0000000203030212 */ /* 0x000fc800078e3cff */
[----:B------:R-:W-:-:S04]  /*d0a0*/  @P0 LOP3.LUT R2, R3, R2, RZ, 0x3c, !PT ;  /* 0x0000000203020212 */ /* 0x000fc800078e3cff */
[----:B------:R-:W-:-:S05]  /*d0b0*/  @P0 LOP3.LUT R3, R3, R2, RZ, 0x3c, !PT ;  /* 0x0000000203030212 */ /* 0x000fca00078e3cff */
[----:B------:R-:W-:Y:S01]  /*d0c0*/  @!PT LDS RZ, [RZ] ;  /* 0x00000000fffff984 */ /* 0x000fe20000000800 */
[----:B------:R-:W-:Y:S04]  /*d0d0*/  @P0 LDGSTS.E.BYPASS.LTC128B.128 [R8+0x1e400], desc[UR36][R2.64], !P4 ;  /* 0x1e40000002080fae */ /* 0x000fe8000e101d64 */
[----:B------:R-:W-:Y:S04]  /*d0e0*/  @P0 LDGSTS.E.BYPASS.LTC128B.128 [R8+0x21400], desc[UR36][R2.64+0x80], !P3 ;  /* 0x2140008002080fae */ /* 0x000fe8000d901d64 */
[----:B------:R0:W-:Y:S04]  /*d0f0*/  @P0 LDGSTS.E.BYPASS.LTC128B.128 [R8+0x24400], desc[UR36][R2.64+0x100], !P2 ;  /* 0x2440010002080fae */ /* 0x0001e8000d101d64 */
[----:B0-----:R-:W0:Y:S01]  /*d100*/  SHFL.IDX PT, R3, R4, 0x1, 0x181f ;  /* 0x00381f0004037f89 */ /* 0x001e2200000e0000 */
[----:B------:R-:W-:-:S03]  /*d110*/  @P1 IMAD R8, R5, 0x2, R22 ;  /* 0x0000000205081824 */ /* 0x000fc600078e0216 */
[----:B------:R-:W1:Y:S01]  /*d120*/  SHFL.IDX PT, R2, R0, 0x1, 0x181f ;  /* 0x00381f0000027f89 */ /* 0x000e6200000e0000 */
[----:B0-----:R-:W-:-:S05]  /*d130*/  @P1 LEA R3, P0, R31, R3, 0x1 ;  /* 0x000000031f031211 */ /* 0x001fca00078008ff */
[----:B-1----:R-:W-:-:S05]  /*d140*/  @P1 IMAD.X R2, RZ, RZ, R2, P0 ;  /* 0x000000ffff021224 */ /* 0x002fca00000e0602 */
[----:B------:R-:W-:-:S04]  /*d150*/  @P1 LOP3.LUT R3, R3, R2, RZ, 0x3c, !PT ;  /* 0x0000000203031212 */ /* 0x000fc800078e3cff */
[----:B------:R-:W-:-:S04]  /*d160*/  @P1 LOP3.LUT R2, R3, R2, RZ, 0x3c, !PT ;  /* 0x0000000203021212 */ /* 0x000fc800078e3cff */
[----:B------:R-:W-:-:S05]  /*d170*/  @P1 LOP3.LUT R3, R3, R2, RZ, 0x3c, !PT ;  /* 0x0000000203031212 */ /* 0x000fca00078e3cff */
        /* <DEDUP_REMOVED lines=30> */
[----:B------:R-:W1:Y:S04]  /*d360*/  SHFL.IDX PT, R2, R0, 0x4, 0x181f ;  /* 0x00981f0000027f89 */ /* 0x000e6800000e0000 */
[----:B------:R-:W2:Y:S01]  /*d370*/  SHFL.IDX PT, R0, R0, 0x5, 0x181f ;  /* 0x00b81f0000007f89 */ /* 0x000ea200000e0000 */
[----:B0-----:R-:W-:-:S05]  /*d380*/  @P1 LEA R3, P0, R31, R3, 0x1 ;  /* 0x000000031f031211 */ /* 0x001fca00078008ff */
[----:B-1----:R-:W-:-:S05]  /*d390*/  @P1 IMAD.X R2, RZ, RZ, R2, P0 ;  /* 0x000000ffff021224 */ /* 0x002fca00000e0602 */
[----:B------:R-:W-:-:S04]  /*d3a0*/  @P1 LOP3.LUT R3, R3, R2, RZ, 0x3c, !PT ;  /* 0x0000000203031212 */ /* 0x000fc800078e3cff */
[----:B------:R-:W-:-:S04]  /*d3b0*/  @P1 LOP3.LUT R2, R3, R2, RZ, 0x3c, !PT ;  /* 0x0000000203021212 */ /* 0x000fc800078e3cff */
[----:B------:R-:W-:-:S05]  /*d3c0*/  @P1 LOP3.LUT R3, R3, R2, RZ, 0x3c, !PT ;  /* 0x0000000203031212 */ /* 0x000fca00078e3cff */
[----:B------:R-:W-:Y:S04]  /*d3d0*/  @P1 LDGSTS.E.BYPASS.LTC128B.128 [R8+0x20400], desc[UR36][R2.64], !P4 ;  /* 0x2040000002081fae */ /* 0x000fe8000e101d64 */
[----:B------:R-:W-:Y:S04]  /*d3e0*/  @P1 LDGSTS.E.BYPASS.LTC128B.128 [R8+0x23400], desc[UR36][R2.64+0x80], !P3 ;  /* 0x2340008002081fae */ /* 0x000fe8000d901d64 */
[----:B------:R0:W-:Y:S04]  /*d3f0*/  @P1 LDGSTS.E.BYPASS.LTC128B.128 [R8+0x26400], desc[UR36][R2.64+0x100], !P2 ;  /* 0x2640010002081fae */ /* 0x0001e8000d101d64 */
[----:B0-2---:R0:W1:Y:S02]  /*d400*/  SHFL.IDX PT, R2, R4, 0x5, 0x181f ;  /* 0x00b81f0004027f89 */ /* 0x00506400000e0000 */
.L_x_3607:
[----:B------:R-:W-:-:S13]  /*d410*/  ISETP.GE.AND P0, PT, R6, 0x51, PT ;  /* 0x000000510600780c */ /* 0x000fda0003f06270 */
[----:B-1----:R-:W-:Y:S01]  /*d420*/  @P0 LEA R2, P1, R31, R2, 0x1 ;  /* 0x000000021f020211 */ /* 0x002fe200078208ff */
[----:B------:R-:W-:-:S04]  /*d430*/  @P0 IMAD R5, R5, 0x2, R22 ;  /* 0x0000000205050824 */ /* 0x000fc800078e0216 */
[----:B------:R-:W-:-:S05]  /*d440*/  @P0 IMAD.X R3, RZ, RZ, R0, P1 ;  /* 0x000000ffff030224 */ /* 0x000fca00008e0600 */
[----:B------:R-:W-:Y:S01]  /*d450*/  @!PT LDS RZ, [RZ] ;  /* 0x00000000fffff984 */ /* 0x000fe20000000800 */
[----:B------:R-:W-:Y:S01]  /*d460*/  @!PT LDS RZ, [RZ] ;  /* 0x00000000fffff984 */ /* 0x000fe20000000800 */
[----:B------:R-:W-:Y:S01]  /*d470*/  @!PT LDS RZ, [RZ] ;  /* 0x00000000fffff984 */ /* 0x000fe20000000800 */
[----:B------:R1:W-:Y:S04]  /*d480*/  @P0 LDGSTS.E.BYPASS.LTC128B.128 [R5+0x20c00], desc[UR36][R2.64], !P4 ;  /* 0x20c0000002050fae */ /* 0x0003e8000e101d64 */
[----:B------:R1:W-:Y:S04]  /*d490*/  @P0 LDGSTS.E.BYPASS.LTC128B.128 [R5+0x23c00], desc[UR36][R2.64+0x80], !P3 ;  /* 0x23c0008002050fae */ /* 0x0003e8000d901d64 */
[----:B------:R1:W-:Y:S01]  /*d4a0*/  @P0 LDGSTS.E.BYPASS.LTC128B.128 [R5+0x26c00], desc[UR36][R2.64+0x100], !P2 ;  /* 0x26c0010002050fae */ /* 0x0003e2000d101d64 */
[----:B------:R-:W-:Y:S01]  /*d4b0*/  PLOP3.LUT P0, PT, PT, PT, PT, 0x80, 0x0 ;  /* 0x000000000000781c */ /* 0x000fe20003f0f070 */
[----:B------:R-:W-:-:S12]  /*d4c0*/  NOP ;  /* 0x0000000000007918 */ /* 0x000fd80000000000 */
.L_x_3531:
        /* <DEDUP_REMOVED lines=10> */
.L_x_3532:
[----:B------:R2:W5:Y:S01]  /*d570*/  LDL.LU R0, [R1+0x10] ;  /* 0x0000100001007983 */ /* 0x0005620000300800 */
[----:B------:R-:W-:Y:S01]  /*d580*/  LOP3.LUT P0, RZ, R23, 0x40, RZ, 0xc0, !PT ;  /* 0x0000004017ff7812 */ /* 0x000fe2000780c0ff */
[----:B------:R2:W-:-:S12]  /*d590*/  SYNCS.ARRIVE.TRANS64.A1T0 RZ, [R7+URZ+0x30830], RZ ;  /* 0x030830ff07ff79a7 */ /* 0x0005d8000810003f */
[----:B------:R-:W-:Y:S05]  /*d5a0*/  WARPSYNC.ALL ;  /* 0x0000000000007948 */ /* 0x000fea0003800000 */
[----:B------:R-:W-:Y:S01]  /*d5b0*/  ULDC.64 UR4, c[0x0][0x298] ;  /* 0x0000a60000047ab9 */ /* 0x000fe20000000a00 */
[----:B------:R-:W-:Y:S01]  /*d5c0*/  SEL R29, R29, RZ, !P0 ;  /* 0x000000ff1d1d7207 */ /* 0x000fe20004000000 */
[----:B01----:R-:W-:Y:S01]  /*d5d0*/  IMAD.WIDE.U32 R4, R35, UR4, RZ ;  /* 0x0000000423047c25 */ /* 0x003fe2000f8e00ff */
[----:B------:R-:W-:Y:S01]  /*d5e0*/  BSSY B6, `(.L_x_3533) ;  /* 0x000001c000067945 */ /* 0x000fe20003800000 */
[----:B------:R-:W-:Y:S01]  /*d5f0*/  BAR.SYNC.DEFER_BLOCKING 0x8, 0x180 ;  /* 0x0206000000007b1d */ /* 0x000fe20000010000 */
[----:B-----5:R-:W-:-:S02]  /*d600*/  SEL R2, R0, RZ, !P0 ;  /* 0x000000ff00027207 */ /* 0x020fc40004000000 */
        /* <DEDUP_REMOVED lines=13> */
[----:B------:R-:W-:Y:S01]  /*d6e0*/  MOV R4, UR6 ;  /* 0x0000000600047c02 */ /* 0x000fe20008000f00 */
[----:B------:R-:W-:Y:S01]  /*d6f0*/  IMAD.U32 R5, RZ, RZ, UR7 ;  /* 0x00000007ff057e24 */ /* 0x000fe2000f8e00ff */
[----:B------:R-:W0:Y:S01]  /*d700*/  LDC.64 R2, c[0x4][R2] ;  /* 0x0100000002027b82 */ /* 0x000e220000000a00 */
[----:B------:R-:W-:Y:S02]  /*d710*/  IMAD.U32 R6, RZ, RZ, UR8 ;  /* 0x00000008ff067e24 */ /* 0x000fe4000f8e00ff */
[----:B--2---:R-:W-:Y:S02]  /*d720*/  IMAD.U32 R7, RZ, RZ, UR9 ;  /* 0x00000009ff077e24 */ /* 0x004fe4000f8e00ff */
[----:B------:R-:W-:-:S02]  /*d730*/  IMAD.U32 R10, RZ, RZ, UR4 ;  /* 0x00000004ff0a7e24 */ /* 0x000fc4000f8e00ff */
[----:B------:R-:W-:Y:S02]  /*d740*/  IMAD.U32 R11, RZ, RZ, UR5 ;  /* 0x00000005ff0b7e24 */ /* 0x000fe4000f8e00ff */
[----:B------:R-:W-:Y:S02]  /*d750*/  IMAD.MOV.U32 R8, RZ, RZ, 0x70 ;  /* 0x00000070ff087424 */ /* 0x000fe400078e00ff */
[----:B------:R-:W-:Y:S02]  /*d760*/  IMAD.MOV.U32 R12, RZ, RZ, 0x1 ;  /* 0x00000001ff0c7424 */ /* 0x000fe400078e00ff */
[----:B------:R-:W-:-:S07]  /*d770*/  IMAD.MOV.U32 R13, RZ, RZ, RZ ;  /* 0x000000ffff0d7224 */ /* 0x000fce00078e00ff */
[----:B------:R-:W-:-:S07]  /*d780*/  LEPC R20, `(.L_x_3534) ;  /* 0x000000001014794e */ /* 0x000fce0000000000 */
[----:B0-----:R-:W-:Y:S05]  /*d790*/  CALL.ABS.NOINC R2 ;  /* 0x0000000002007343 */ /* 0x001fea0003c00000 */
.L_x_3534:
[----:B------:R-:W-:Y:S05]  /*d7a0*/  BSYNC B6 ;  /* 0x0000000000067941 */ /* 0x000fea0003800000 */
.L_x_3533:
[----:B------:R-:W3:Y:S01]  /*d7b0*/  LDL.LU.64 R2, [R1+0x10] ;  /* 0x0000100001027983 */ /* 0x000ee20000300a00 */
[----:B------:R-:W-:Y:S01]  /*d7c0*/  ULDC.64 UR6, c[0x0][0x2e0] ;  /* 0x0000b80000067ab9 */ /* 0x000fe20000000a00 */
[----:B------:R-:W0:Y:S01]  /*d7d0*/  LDC R6, c[0x0][0x448] ;  /* 0x00011200ff067b82 */ /* 0x000e220000000800 */
[----:B------:R-:W-:Y:S01]  /*d7e0*/  ULDC.64 UR4, c[0x0][0x2d8] ;  /* 0x0000b60000047ab9 */ /* 0x000fe20000000a00 */
[----:B------:R-:W4:Y:S01]  /*d7f0*/  LDL.LU R20, [R1+0x24] ;  /* 0x0000240001147983 */ /* 0x000f220000300800 */
[----:B------:R-:W-:-:S03]  /*d800*/  IMAD.SHL.U32 R4, R17, 0x80, RZ ;  /* 0x0000008011047824 */ /* 0x000fc600078e00ff */
[----:B------:R1:W5:Y:S01]  /*d810*/  LDL R17, [R1+0x18] ;  /* 0x0000180001117983 */ /* 0x0003620000100800 */
[----:B0-----:R-:W-:-:S13]  /*d820*/  ISETP.NE.AND P0, PT, R6, 0x1, PT ;  /* 0x000000010600780c */ /* 0x001fda0003f05270 */
[----:B------:R-:W0:Y:S08]  /*d830*/  @P0 LDC R0, c[0x0][0x44c] ;  /* 0x00011300ff000b82 */ /* 0x000e300000000800 */
[----:B------:R-:W1:Y:S01]  /*d840*/  @P0 LDC R8, c[0x0][0x450] ;  /* 0x00011400ff080b82 */ /* 0x000e620000000800 */
[----:B---3--:R-:W-:Y:S02]  /*d850*/  IMAD.MOV.U32 R3, RZ, RZ, R35 ;  /* 0x000000ffff037224 */ /* 0x008fe400078e0023 */
[----:B----4-:R-:W-:-:S02]  /*d860*/  IMAD R5, R20, UR6, RZ ;  /* 0x0000000614057c24 */ /* 0x010fc4000f8e02ff */
[----:B------:R-:W3:Y:S01]  /*d870*/  S2R R20, SR_TID.X ;  /* 0x0000000000147919 */ /* 0x000ee20000002100 */
[----:B------:R-:W-:-:S04]  /*d880*/  IMAD.WIDE.U32 R2, R26, UR4, R2 ;  /* 0x000000041a027c25 */ /* 0x000fc8000f8e0002 */
[----:B------:R-:W-:Y:S01]  /*d890*/  IMAD R3, R26, UR5, R3 ;  /* 0x000000051a037c24 */ /* 0x000fe2000f8e0203 */
[----:B------:R-:W-:Y:S01]  /*d8a0*/  ULDC.64 UR4, c[0x0][0x2d0] ;  /* 0x0000b40000047ab9 */ /* 0x000fe20000000a00 */
[C---:B------:R-:W-:Y:S02]  /*d8b0*/  IMAD R5, R29.reuse, UR7, R5 ;  /* 0x000000071d057c24 */ /* 0x040fe4000f8e0205 */
[----:B------:R-:W-:Y:S01]  /*d8c0*/  IMAD.WIDE.U32 R2, R29, UR6, R2 ;  /* 0x000000061d027c25 */ /* 0x000fe2000f8e0002 */
[----:B---3--:R-:W-:-:S04]  /*d8d0*/  LOP3.LUT R20, R20, 0x7f, RZ, 0xc0, !PT ;  /* 0x0000007f14147812 */ /* 0x008fc800078ec0ff */
[----:B------:R-:W-:Y:S02]  /*d8e0*/  SHF.R.U32.HI R21, RZ, 0x3, R20 ;  /* 0x00000003ff157819 */ /* 0x000fe40000011614 */
[----:B------:R-:W3:Y:S01]  /*d8f0*/  S2R R20, SR_TID.X ;  /* 0x0000000000147919 */ /* 0x000ee20000002100 */
[----:B------:R-:W-:Y:S02]  /*d900*/  IMAD.IADD R3, R3, 0x1, R5 ;  /* 0x0000000103037824 */ /* 0x000fe400078e0205 */
[----:B---3--:R-:W-:-:S05]  /*d910*/  IMAD.SHL.U32 R20, R20, 0x10, RZ ;  /* 0x0000001014147824 */ /* 0x008fca00078e00ff */
[----:B------:R-:W-:-:S04]  /*d920*/  LOP3.LUT R20, R21, 0x70, R20, 0xf8, !PT ;  /* 0x0000007015147812 */ /* 0x000fc800078ef814 */
[----:B--2---:R-:W-:-:S05]  /*d930*/  LOP3.LUT R7, R20, R4, RZ, 0xfc, !PT ;  /* 0x0000000414077212 */ /* 0x004fca00078efcff */
[----:B0-----:R-:W-:-:S04]  /*d940*/  @P0 IMAD.HI.U32 R9, R7, R0, RZ ;  /* 0x0000000007090227 */ /* 0x001fc800078e00ff */
[----:B------:R-:W-:Y:S01]  /*d950*/  IMAD.MOV.U32 R0, RZ, RZ, R7 ;  /* 0x000000ffff007224 */ /* 0x000fe200078e0007 */
[----:B-1----:R-:W-:Y:S01]  /*d960*/  @P0 SHF.R.U32.HI R0, RZ, R8, R9 ;  /* 0x00000008ff000219 */ /* 0x002fe20000011609 */
        /* <DEDUP_REMOVED lines=23> */
[----:B------:R-:W-:Y:S01]  /*dae0*/  SHF.R.U32.HI R10, RZ, 0x3, R20 ;  /* 0x00000003ff0a7819 */ /* 0x000fe20000011614 */
[----:B------:R-:W-:Y:S10]  /*daf0*/  BRA.DIV UR5, `(.L_x_3535) ;  /* 0x0000003a05a87947 */ /* 0x000ff4000b800000 */
[----:B------:R-:W0:Y:S01]  /*db00*/  SHFL.IDX PT, R14, R0, RZ, 0x181f ;  /* 0x00181fff000e7589 */ /* 0x000e2200000e0000 */
[----:B-----5:R-:W-:Y:S01]  /*db10*/  IMAD R6, R17, R6, RZ ;  /* 0x0000000611067224 */ /* 0x020fe200078e02ff */
[----:B------:R-:W-:Y:S02]  /*db20*/  IADD3 R4, R10, R4, RZ ;  /* 0x000000040a047210 */ /* 0x000fe40007ffe0ff */
[----:B------:R-:W1:Y:S02]  /*db30*/  SHFL.IDX PT, R2, R5, RZ, 0x181f ;  /* 0x00181fff05027589 */ /* 0x000e6400000e0000 */
[C---:B------:R-:W-:Y:S01]  /*db40*/  ISETP.GE.AND P1, PT, R4.reuse, R6, PT ;  /* 0x000000060400720c */ /* 0x040fe20003f26270 */
[----:B------:R-:W-:-:S12]  /*db50*/  VIADD R7, R4, 0x10 ;  /* 0x0000001004077836 */ /* 0x000fd80000000000 */
[----:B0-----:R-:W-:-:S05]  /*db60*/  @!P1 LEA R14, P4, R31, R14, 0x1 ;  /* 0x0000000e1f0e9211 */ /* 0x001fca00078808ff */
[----:B-1----:R-:W-:Y:S02]  /*db70*/  @!P1 IMAD.X R3, RZ, RZ, R2, P4 ;  /* 0x000000ffff039224 */ /* 0x002fe400020e0602 */
[----:B------:R-:W-:Y:S02]  /*db80*/  @!P1 IMAD.MOV.U32 R2, RZ, RZ, R14 ;  /* 0x000000ffff029224 */ /* 0x000fe400078e000e */
[----:B------:R-:W0:Y:S04]  /*db90*/  SHFL.IDX PT, R14, R0, 0x1, 0x181f ;  /* 0x00381f00000e7f89 */ /* 0x000e2800000e0000 */
        /* <DEDUP_REMOVED lines=39> */
[----:B-1----:R-:W-:Y:S01]  /*de10*/  @!P1 IMAD.X R7, RZ, RZ, R2, P4 ;  /* 0x000000ffff079224 */ /* 0x002fe200020e0602 */
[----:B------:R-:W-:Y:S02]  /*de20*/  @!P1 MOV R2, R14 ;  /* 0x0000000e00029202 */ /* 0x000fe40000000f00 */
[----:B------:R-:W0:Y:S01]  /*de30*/  SHFL.IDX PT, R14, R0, 0x5, 0x181f ;  /* 0x00b81f00000e7f89 */ /* 0x000e2200000e0000 */
[----:B------:R-:W-:Y:S02]  /*de40*/  @!P1 IMAD.MOV.U32 R3, RZ, RZ, R7 ;  /* 0x000000ffff039224 */ /* 0x000fe400078e0007 */
        /* <DEDUP_REMOVED lines=17> */
[----:B0-----:R-:W-:Y:S01]  /*df60*/  @!P1 LEA R14, P4, R31, R14, 0x1 ;  /* 0x0000000e1f0e9211 */ /* 0x001fe200078808ff */
[----:B------:R-:W0:Y:S04]  /*df70*/  SHFL.IDX PT, R5, R5, 0x7, 0x181f ;  /* 0x00f81f0005057f89 */ /* 0x000e2800000e0000 */
[----:B-1----:R-:W-:-:S02]  /*df80*/  @!P1 IMAD.X R7, RZ, RZ, R2, P4 ;  /* 0x000000ffff079224 */ /* 0x002fc400020e0602 */
[----:B------:R-:W-:Y:S02]  /*df90*/  @!P1 IMAD.MOV.U32 R2, RZ, RZ, R14 ;  /* 0x000000ffff029224 */ /* 0x000fe400078e000e */
[----:B------:R-:W-:Y:S01]  /*dfa0*/  @!P1 IMAD.MOV.U32 R3, RZ, RZ, R7 ;  /* 0x000000ffff039224 */ /* 0x000fe200078e0007 */
[----:B------:R1:W2:Y:S04]  /*dfb0*/  SHFL.IDX PT, R14, R0, 0x7, 0x181f ;  /* 0x00f81f00000e7f89 */ /* 0x0002a800000e0000 */
[----:B------:R1:W-:Y:S04]  /*dfc0*/  @!P1 LDGSTS.E.BYPASS.LTC128B.128 [R36+0x15400], desc[UR36][R2.64], !P3 ;  /* 0x1540000002249fae */ /* 0x0003e8000d901d64 */
[----:B------:R1:W-:Y:S04]  /*dfd0*/  @!P1 LDGSTS.E.BYPASS.LTC128B.128 [R36+0x19400], desc[UR36][R2.64+0x80], !P2 ;  /* 0x1940008002249fae */ /* 0x0003e8000d101d64 */
[----:B0-----:R1:W-:Y:S02]  /*dfe0*/  @!P1 LDGSTS.E.BYPASS.LTC128B.128 [R36+0x1d400], desc[UR36][R2.64+0x100], !P0 ;  /* 0x1d40010002249fae */ /* 0x0013e4000c101d64 */
.L_x_3624:
[----:B-1----:R-:W-:Y:S01]  /*dff0*/  VIADD R3, R4, 0x70 ;  /* 0x0000007004037836 */ /* 0x002fe20000000000 */
[----:B------:R-:W-:Y:S04]  /*e000*/  BSSY B0, `(.L_x_3536) ;  /* 0x000000b000007945 */ /* 0x000fe80003800000 */
[----:B------:R-:W-:-:S13]  /*e010*/  ISETP.GE.AND P1, PT, R3, R6, PT ;  /* 0x000000060300720c */ /* 0x000fda0003f26270 */
[----:B------:R-:W-:Y:S05]  /*e020*/  @P1 BRA `(.L_x_3537) ;  /* 0x0000000000201947 */ /* 0x000fea0003800000 */
[----:B--2---:R-:W-:-:S05]  /*e030*/  LEA R2, P1, R31, R14, 0x1 ;  /* 0x0000000e1f027211 */ /* 0x004fca00078208ff */
[----:B------:R-:W-:-:S05]  /*e040*/  IMAD.X R3, RZ, RZ, R5, P1 ;  /* 0x000000ffff037224 */ /* 0x000fca00008e0605 */
[----:B------:R-:W-:Y:S01]  /*e050*/  @!PT LDS RZ, [RZ] ;  /* 0x00000000fffff984 */ /* 0x000fe20000000800 */
[----:B------:R-:W-:Y:S01]  /*e060*/  @!PT LDS RZ, [RZ] ;  /* 0x00000000fffff984 */ /* 0x000fe20000000800 */
[----:B------:R-:W-:Y:S01]  /*e070*/  @!PT LDS RZ, [RZ] ;  /* 0x00000000fffff984 */ /* 0x000fe20000000800 */
[----:B------:R0:W-:Y:S04]  /*e080*/  LDGSTS.E.BYPASS.LTC128B.128 [R36+0x15c00], desc[UR36][R2.64], !P3 ;  /* 0x15c0000002247fae */ /* 0x0001e8000d901d64 */
[----:B------:R0:W-:Y:S04]  /*e090*/  LDGSTS.E.BYPASS.LTC128B.128 [R36+0x19c00], desc[UR36][R2.64+0x80], !P2 ;  /* 0x19c0008002247fae */ /* 0x0001e8000d101d64 */
[----:B------:R0:W-:Y:S02]  /*e0a0*/  LDGSTS.E.BYPASS.LTC128B.128 [R36+0x1dc00], desc[UR36][R2.64+0x100], !P0 ;  /* 0x1dc0010002247fae */ /* 0x0001e4000c101d64 */
.L_x_3537:
[----:B------:R-:W-:Y:S05]  /*e0b0*/  BSYNC B0 ;  /* 0x0000000000007941 */ /* 0x000fea0003800000 */
.L_x_3536:
[----:B------:R-:W-:Y:S01]  /*e0c0*/  NOP ;  /* 0x0000000000007918 */ /* 0x000fe20000000000 */
[----:B------:R-:W-:-:S13]  /*e0d0*/  PLOP3.LUT P0, PT, PT, PT, PT, 0x80, 0x0 ;  /* 0x000000000000781c */ /* 0x000fda0003f0f070 */
.L_x_3538:
        /* <DEDUP_REMOVED lines=8> */
[----:B---3--:R-:W-:Y:S02]  /*e160*/  VIADD R3, R3, 0x1 ;  /* 0x0000000103037836 */ /* 0x008fe40000000000 */
[----:B----4-:R-:W-:-:S03]  /*e170*/  VIADD R8, R2, 0xfffffffe ;  /* 0xfffffffe02087836 */ /* 0x010fc60000000000 */
[----:B------:R-:W-:Y:S01]  /*e180*/  LEA.HI R0, R3, R3, RZ, 0x1 ;  /* 0x0000000303007211 */ /* 0x000fe200078f08ff */
[----:B------:R0:W-:Y:S03]  /*e190*/  STL [R1+0x20], R3 ;  /* 0x0000200301007387 */ /* 0x0001e60000100800 */
[----:B------:R-:W-:-:S05]  /*e1a0*/  LOP3.LUT R0, R0, 0xfffffffe, RZ, 0xc0, !PT ;  /* 0xfffffffe00007812 */ /* 0x000fca00078ec0ff */
[----:B------:R-:W-:-:S05]  /*e1b0*/  IMAD.IADD R0, R3, 0x1, -R0 ;  /* 0x0000000103007824 */ /* 0x000fca00078e0a00 */
[----:B0-----:R-:W-:Y:S01]  /*e1c0*/  SHF.L.U32 R3, R0, 0x1f, RZ ;  /* 0x0000001f00037819 */ /* 0x001fe200000006ff */
[----:B------:R-:W-:Y:S01]  /*e1d0*/  NOP ;  /* 0x0000000000007918 */ /* 0x000fe20000000000 */
[----:B------:R0:W-:Y:S01]  /*e1e0*/  SYNCS.ARRIVE.TRANS64.A1T0 RZ, [R22+URZ+0x30800], RZ ;  /* 0x030800ff16ff79a7 */ /* 0x0001e2000810003f */
[----:B------:R-:W-:Y:S01]  /*e1f0*/  BSSY B0, `(.L_x_3539) ;  /* 0x0000003000007945 */ /* 0x000fe20003800000 */
[----:B------:R-:W1:Y:S03]  /*e200*/  SYNCS.PHASECHK.TRANS64.TRYWAIT P0, [R22+URZ+0x30820], R3 ;  /* 0x03082003160075a7 */ /* 0x000e66000800017f */
[----:B01----:R-:W-:Y:S05]  /*e210*/  @!P0 BRA `(.L_x_3540) ;  /* 0x0000003c007c8947 */ /* 0x003fea0003800000 */
.L_x_3625:
[----:B------:R-:W-:Y:S05]  /*e220*/  BSYNC B0 ;  /* 0x0000000000007941 */ /* 0x000fea0003800000 */
.L_x_3539:
[----:B------:R-:W3:Y:S01]  /*e230*/  LDL R0, [R1] ;  /* 0x0000000001007983 */ /* 0x000ee20000100800 */
[----:B------:R-:W-:Y:S01]  /*e240*/  BSSY B0, `(.L_x_3541) ;  /* 0x0000104000007945 */ /* 0x000fe20003800000 */
[----:B---3--:R-:W-:-:S13]  /*e250*/  ISETP.GE.AND P0, PT, R8, R0, PT ;  /* 0x000000000800720c */ /* 0x008fda0003f06270 */
[----:B------:R-:W-:Y:S05]  /*e260*/  @!P0 BRA `(.L_x_3542) ;  /* 0x0000001000048947 */ /* 0x000fea0003800000 */
[----:B------:R-:W-:Y:S01]  /*e270*/  ULDC UR4, c[0x0][0x2f4] ;  /* 0x0000bd0000047ab9 */ /* 0x000fe20000000800 */
[----:B------:R-:W-:Y:S01]  /*e280*/  IMAD.MOV.U32 R10, RZ, RZ, R27 ;  /* 0x000000ffff0a7224 */ /* 0x000fe200078e001b */
[----:B------:R-:W-:Y:S01]  /*e290*/  MOV R29, R25 ;  /* 0x00000019001d7202 */ /* 0x000fe20000000f00 */
[----:B------:R-:W-:Y:S01]  /*e2a0*/  IMAD.MOV.U32 R17, RZ, RZ, R28 ;  /* 0x000000ffff117224 */ /* 0x000fe200078e001c */
[----:B------:R-:W-:Y:S02]  /*e2b0*/  ISETP.GE.AND P3, PT, R31, UR4, PT ;  /* 0x000000041f007c0c */ /* 0x000fe4000bf66270 */
[----:B------:R-:W-:Y:S02]  /*e2c0*/  ISETP.GE.AND P2, PT, R33, UR4, PT ;  /* 0x0000000421007c0c */ /* 0x000fe4000bf46270 */
[----:B------:R-:W-:-:S13]  /*e2d0*/  ISETP.GE.AND P1, PT, R32, UR4, PT ;  /* 0x0000000420007c0c */ /* 0x000fda000bf26270 */
.L_x_3555:
[----:B------:R-:W3:Y:S04]  /*e2e0*/  LDL R5, [R1+0x4] ;  /* 0x0000040001057983 */ /* 0x000ee80000100800 */
[----:B------:R-:W4:Y:S01]  /*e2f0*/  LDL R12, [R1+0x8] ;  /* 0x00000800010c7983 */ /* 0x000f220000100800 */
[----:B------:R-:W1:Y:S01]  /*e300*/  S2R R0, SR_TID.X ;  /* 0x0000000000007919 */ /* 0x000e620000002100 */
[----:B------:R-:W2:Y:S01]  /*e310*/  S2R R4, SR_TID.X ;  /* 0x0000000000047919 */ /* 0x000ea20000002100 */
[----:B-1----:R-:W-:-:S04]  /*e320*/  LOP3.LUT R0, R0, 0x7f, RZ, 0xc0, !PT ;  /* 0x0000007f00007812 */ /* 0x002fc800078ec0ff */
[----:B0-----:R-:W-:Y:S02]  /*e330*/  SHF.R.U32.HI R3, RZ, 0x3, R0 ;  /* 0x00000003ff037819 */ /* 0x001fe40000011600 */
[----:B------:R-:W0:Y:S01]  /*e340*/  LDC R0, c[0x0][0x430] ;  /* 0x00010c00ff007b82 */ /* 0x000e220000000800 */
[----:B--2---:R-:W-:-:S05]  /*e350*/  IMAD.SHL.U32 R4, R4, 0x10, RZ ;  /* 0x0000001004047824 */ /* 0x004fca00078e00ff */
[----:B------:R-:W-:-:S04]  /*e360*/  LOP3.LUT R4, R3, 0x70, R4, 0xf8, !PT ;  /* 0x0000007003047812 */ /* 0x000fc800078ef804 */
[----:B------:R-:W-:-:S13]  /*e370*/  ISETP.GT.U32.AND P5, PT, R4, 0x5f, PT ;  /* 0x0000005f0400780c */ /* 0x000fda0003fa4070 */
[----:B------:R-:W4:Y:S01]  /*e380*/  @!P5 LDC.64 R6, c[0x0][0x428] ;  /* 0x00010a00ff06db82 */ /* 0x000f220000000a00 */
[----:B0-----:R-:W-:-:S13]  /*e390*/  ISETP.NE.AND P0, PT, R0, 0x1, PT ;  /* 0x000000010000780c */ /* 0x001fda0003f05270 */
[----:B------:R-:W0:Y:S08]  /*e3a0*/  @P0 LDC R0, c[0x0][0x434] ;  /* 0x00010d00ff000b82 */ /* 0x000e300000000800 */
[----:B------:R-:W1:Y:S01]  /*e3b0*/  @P0 LDC R3, c[0x0][0x438] ;  /* 0x00010e00ff030b82 */ /* 0x000e620000000800 */
[----:B---3--:R-:W-:-:S04]  /*e3c0*/  IMAD R9, R8, 0x60, R5 ;  /* 0x0000006008097824 */ /* 0x008fc800078e0205 */
[----:B------:R-:W-:-:S03]  /*e3d0*/  IMAD.IADD R9, R4, 0x1, R9 ;  /* 0x0000000104097824 */ /* 0x000fc600078e0209 */
[----:B------:R-:W2:Y:S01]  /*e3e0*/  @!P5 LDC.64 R4, c[0x0][0x418] ;  /* 0x00010600ff04db82 */ /* 0x000ea20000000a00 */
[----:B0-----:R-:W-:-:S04]  /*e3f0*/  @P0 IMAD.HI.U32 R0, R9, R0, RZ ;  /* 0x0000000009000227 */ /* 0x001fc800078e00ff */
[----:B------:R-:W-:Y:S01]  /*e400*/  IMAD.MOV.U32 R11, RZ, RZ, R9 ;  /* 0x000000ffff0b7224 */ /* 0x000fe200078e0009 */
[----:B-1----:R-:W-:Y:S01]  /*e410*/  @P0 SHF.R.U32.HI R11, RZ, R3, R0 ;  /* 0x00000003ff0b0219 */ /* 0x002fe20000011600 */
[----:B----4-:R-:W-:-:S03]  /*e420*/  @!P5 IMAD R0, R12, R6, RZ ;  /* 0x000000060c00d224 */ /* 0x010fc600078e02ff */
[--C-:B------:R-:W-:Y:S01]  /*e430*/  @!P5 SHF.R.S32.HI R3, RZ, 0x1f, R11.reuse ;  /* 0x0000001fff03d819 */ /* 0x100fe2000001140b */
[----:B------:R-:W-:Y:S02]  /*e440*/  @!P5 IMAD.MOV.U32 R2, RZ, RZ, R11 ;  /* 0x000000ffff02d224 */ /* 0x000fe400078e000b */
[C---:B------:R-:W-:Y:S02]  /*e450*/  @!P5 IMAD R7, R30.reuse, R7, R0 ;  /* 0x000000071e07d224 */ /* 0x040fe400078e0200 */
[----:B------:R-:W-:-:S04]  /*e460*/  @!P5 IMAD.WIDE.U32 R2, R30, R6, R2 ;  /* 0x000000061e02d225 */ /* 0x000fc800078e0002 */
[----:B------:R-:W-:Y:S01]  /*e470*/  @!P5 IMAD.IADD R7, R7, 0x1, R3 ;  /* 0x000000010707d824 */ /* 0x000fe200078e0203 */
[----:B--2---:R-:W-:Y:S01]  /*e480*/  @!P5 LEA R4, P0, R2, R4, 0x2 ;  /* 0x000000040204d211 */ /* 0x004fe200078010ff */
[----:B------:R-:W-:-:S03]  /*e490*/  IMAD.MOV.U32 R0, RZ, RZ, RZ ;  /* 0x000000ffff007224 */ /* 0x000fc600078e00ff */
        /* <DEDUP_REMOVED lines=15> */
.L_x_3543:
[----:B------:R-:W-:Y:S01]  /*e590*/  IMAD R6, R27, 0x8, R22 ;  /* 0x000000081b067824 */ /* 0x000fe200078e0216 */
[----:B------:R-:W-:Y:S01]  /*e5a0*/  SHF.L.U32 R3, R28, 0x1f, RZ ;  /* 0x0000001f1c037819 */ /* 0x000fe200000006ff */
[----:B------:R-:W-:Y:S03]  /*e5b0*/  BSSY B1, `(.L_x_3544) ;  /* 0x0000003000017945 */ /* 0x000fe60003800000 */
[----:B------:R-:W0:Y:S02]  /*e5c0*/  SYNCS.PHASECHK.TRANS64.TRYWAIT P0, [R6+URZ+0x30840], R3 ;  /* 0x03084003060075a7 */ /* 0x000e24000800017f */
[----:B0-----:R-:W-:Y:S05]  /*e5d0*/  @!P0 BRA `(.L_x_3545) ;  /* 0x0000003800a08947 */ /* 0x001fea0003800000 */
.L_x_3626:
[----:B------:R-:W-:Y:S05]  /*e5e0*/  BSYNC B1 ;  /* 0x0000000000017941 */ /* 0x000fea0003800000 */
.L_x_3544:
[----:B------:R-:W-:Y:S01]  /*e5f0*/  SHF.R.S32.HI R20, RZ, 0x1f, R9 ;  /* 0x0000001fff147819 */ /* 0x000fe20000011409 */
[----:B------:R-:W-:Y:S01]  /*e600*/  ULDC.64 UR4, c[0x0][0x300] ;  /* 0x0000c00000047ab9 */ /* 0x000fe20000000a00 */
[----:B-----5:R-:W-:Y:S01]  /*e610*/  SHF.R.S32.HI R21, RZ, 0x1f, R0 ;  /* 0x0000001fff157819 */ /* 0x020fe20000011400 */
[----:B0-----:R-:W-:Y:S01]  /*e620*/  IMAD.WIDE.U32 R2, R9, UR4, RZ ;  /* 0x0000000409027c25 */ /* 0x001fe2000f8e00ff */
[----:B------:R-:W-:Y:S01]  /*e630*/  ULDC.64 UR6, c[0x0][0x2e8] ;  /* 0x0000ba0000067ab9 */ /* 0x000fe20000000a00 */
[C---:B------:R-:W-:Y:S02]  /*e640*/  LOP3.LUT P5, RZ, R23.reuse, 0x2, RZ, 0xc0, !PT ;  /* 0x0000000217ff7812 */ /* 0x040fe400078ac0ff */
[----:B------:R-:W-:Y:S01]  /*e650*/  IMAD R4, R20, UR4, RZ ;  /* 0x0000000414047c24 */ /* 0x000fe2000f8e02ff */
[----:B------:R-:W-:Y:S01]  /*e660*/  LOP3.LUT P4, RZ, R23, 0x1, RZ, 0xc0, !PT ;  /* 0x0000000117ff7812 */ /* 0x000fe2000788c0ff */
        /* <DEDUP_REMOVED lines=16> */
[----:B------:R-:W-:Y:S01]  /*e770*/  IMAD.SHL.U32 R4, R31, 0x2, RZ ;  /* 0x000000021f047824 */ /* 0x000fe200078e00ff */
[----:B------:R-:W-:Y:S01]  /*e780*/  LOP3.LUT P6, RZ, R23, 0x4, RZ, 0xc0, !PT ;  /* 0x0000000417ff7812 */ /* 0x000fe200078cc0ff */
[----:B------:R-:W-:Y:S01]  /*e790*/  IMAD R5, R5, 0x2, R22 ;  /* 0x0000000205057824 */ /* 0x000fe200078e0216 */
[----:B------:R-:W1:Y:S04]  /*e7a0*/  SHFL.IDX PT, R3, R8, RZ, 0x181f ;  /* 0x00181fff08037589 */ /* 0x000e6800000e0000 */
[----:B------:R-:W-:Y:S01]  /*e7b0*/  SHFL.IDX PT, R35, R8, 0x2, 0x181f ;  /* 0x00581f0008237f89 */ /* 0x000fe200000e0000 */
[----:B0-----:R-:W-:-:S05]  /*e7c0*/  IADD3 R2, P0, R2, R4, RZ ;  /* 0x0000000402027210 */ /* 0x001fca0007f1e0ff */
[----:B-1----:R-:W-:-:S05]  /*e7d0*/  IMAD.X R3, RZ, RZ, R3, P0 ;  /* 0x000000ffff037224 */ /* 0x002fca00000e0603 */
[----:B------:R-:W-:Y:S04]  /*e7e0*/  LDGSTS.E.BYPASS.LTC128B.128 [R5+0x1e400], desc[UR36][R2.64], !P6 ;  /* 0x1e40000002057fae */ /* 0x000fe8000f101d64 */
[----:B------:R-:W-:Y:S04]  /*e7f0*/  LDGSTS.E.BYPASS.LTC128B.128 [R5+0x21400], desc[UR36][R2.64+0x80], !P5 ;  /* 0x2140008002057fae */ /* 0x000fe8000e901d64 */
[----:B------:R0:W-:Y:S04]  /*e800*/  LDGSTS.E.BYPASS.LTC128B.128 [R5+0x24400], desc[UR36][R2.64+0x100], !P4 ;  /* 0x2440010002057fae */ /* 0x0001e8000e101d64 */
[----:B0-----:R-:W0:Y:S04]  /*e810*/  SHFL.IDX PT, R2, R7, 0x1, 0x181f ;  /* 0x00381f0007027f89 */ /* 0x001e2800000e0000 */
[----:B------:R-:W1:Y:S01]  /*e820*/  SHFL.IDX PT, R3, R8, 0x1, 0x181f ;  /* 0x00381f0008037f89 */ /* 0x000e6200000e0000 */
[----:B0-----:R-:W-:-:S05]  /*e830*/  IADD3 R2, P0, R2, R4, RZ ;  /* 0x0000000402027210 */ /* 0x001fca0007f1e0ff */
[----:B-1----:R-:W-:-:S05]  /*e840*/  IMAD.X R3, RZ, RZ, R3, P0 ;  /* 0x000000ffff037224 */ /* 0x002fca00000e0603 */
[----:B------:R-:W-:Y:S04]  /*e850*/  LDGSTS.E.BYPASS.LTC128B.128 [R5+0x1ec00], desc[UR36][R2.64], !P6 ;  /* 0x1ec0000002057fae */ /* 0x000fe8000f101d64 */
[----:B------:R-:W-:Y:S04]  /*e860*/  LDGSTS.E.BYPASS.LTC128B.128 [R5+0x21c00], desc[UR36][R2.64+0x80], !P5 ;  /* 0x21c0008002057fae */ /* 0x000fe8000e901d64 */
[----:B------:R0:W-:Y:S04]  /*e870*/  LDGSTS.E.BYPASS.LTC128B.128 [R5+0x24c00], desc[UR36][R2.64+0x100], !P4 ;  /* 0x24c0010002057fae */ /* 0x0001e8000e101d64 */
[----:B0-----:R-:W0:Y:S02]  /*e880*/  SHFL.IDX PT, R2, R7, 0x2, 0x181f ;  /* 0x00581f0007027f89 */ /* 0x001e2400000e0000 */
[----:B0-----:R-:W-:-:S04]  /*e890*/  IADD3 R2, P0, R2, R4, RZ ;  /* 0x0000000402027210 */ /* 0x001fc80007f1e0ff */
[----:B------:R-:W-:Y:S02]  /*e8a0*/  IADD3.X R3, RZ, R35, RZ, P0, !PT ;  /* 0x00000023ff037210 */ /* 0x000fe400007fe4ff */
[----:B------:R-:W-:Y:S04]  /*e8b0*/  SHFL.IDX PT, R35, R8, 0x3, 0x181f ;  /* 0x00781f0008237f89 */ /* 0x000fe800000e0000 */
        /* <DEDUP_REMOVED lines=9> */
[----:B------:R0:W-:Y:S04]  /*e950*/  LDGSTS.E.BYPASS.LTC128B.128 [R5+0x25c00], desc[UR36][R2.64+0x100], !P4 ;  /* 0x25c0010002057fae */ /* 0x0001e8000e101d64 */
[----:B0-----:R-:W0:Y:S02]  /*e960*/  SHFL.IDX PT, R2, R7, 0x4, 0x181f ;  /* 0x00981f0007027f89 */ /* 0x001e2400000e0000 */
[----:B0-----:R-:W-:-:S05]  /*e970*/  IADD3 R2, P0, R2, R4, RZ ;  /* 0x0000000402027210 */ /* 0x001fca0007f1e0ff */
[----:B------:R-:W-:Y:S02]  /*e980*/  IMAD.X R3, RZ, RZ, R35, P0 ;  /* 0x000000ffff037224 */ /* 0x000fe400000e0623 */
[----:B------:R0:W1:Y:S04]  /*e990*/  SHFL.IDX PT, R35, R8, 0x5, 0x181f ;  /* 0x00b81f0008237f89 */ /* 0x00006800000e0000 */
[----:B------:R-:W-:Y:S04]  /*e9a0*/  LDGSTS.E.BYPASS.LTC128B.128 [R5+0x20400], desc[UR36][R2.64], !P6 ;  /* 0x2040000002057fae */ /* 0x000fe8000f101d64 */
[----:B------:R-:W-:Y:S04]  /*e9b0*/  LDGSTS.E.BYPASS.LTC128B.128 [R5+0x23400], desc[UR36][R2.64+0x80], !P5 ;  /* 0x2340008002057fae */ /* 0x000fe8000e901d64 */
[----:B------:R2:W-:Y:S04]  /*e9c0*/  LDGSTS.E.BYPASS.LTC128B.128 [R5+0x26400], desc[UR36][R2.64+0x100], !P4 ;  /* 0x2640010002057fae */ /* 0x0005e8000e101d64 */
[----:B-12---:R0:W2:Y:S02]  /*e9d0*/  SHFL.IDX PT, R2, R7, 0x5, 0x181f ;  /* 0x00b81f0007027f89 */ /* 0x0060a400000e0000 */
.L_x_3640:
[----:B------:R-:W-:Y:S02]  /*e9e0*/  LOP3.LUT P6, RZ, R23, 0x4, RZ, 0xc0, !PT ;  /* 0x0000000417ff7812 */ /* 0x000fe400078cc0ff */
[----:B--2---:R-:W-:-:S05]  /*e9f0*/  IADD3 R2, P0, R2, R4, RZ ;  /* 0x0000000402027210 */ /* 0x004fca0007f1e0ff */
[----:B------:R-:W-:Y:S01]  /*ea00*/  IMAD.X R3, RZ, RZ, R35, P0 ;  /* 0x000000ffff037224 */ /* 0x000fe200000e0623 */
[----:B------:R-:W-:-:S05]  /*ea10*/  PLOP3.LUT P0, PT, PT, PT, PT, 0x80, 0x0 ;  /* 0x000000000000781c */ /* 0x000fca0003f0f070 */
[----:B------:R-:W-:Y:S01]  /*ea20*/  @!PT LDS RZ, [RZ] ;  /* 0x00000000fffff984 */ /* 0x000fe20000000800 */
[----:B------:R-:W-:Y:S01]  /*ea30*/  @!PT LDS RZ, [RZ] ;  /* 0x00000000fffff984 */ /* 0x000fe20000000800 */
[----:B------:R-:W-:Y:S01]  /*ea40*/  @!PT LDS RZ, [RZ] ;  /* 0x00000000fffff984 */ /* 0x000fe20000000800 */
[----:B------:R1:W-:Y:S04]  /*ea50*/  LDGSTS.E.BYPASS.LTC128B.128 [R5+0x20c00], desc[UR36][R2.64], !P6 ;  /* 0x20c0000002057fae */ /* 0x0003e8000f101d64 */
[----:B------:R1:W-:Y:S04]  /*ea60*/  LDGSTS.E.BYPASS.LTC128B.128 [R5+0x23c00], desc[UR36][R2.64+0x80], !P5 ;  /* 0x23c0008002057fae */ /* 0x0003e8000e901d64 */
[----:B------:R1:W-:Y:S01]  /*ea70*/  LDGSTS.E.BYPASS.LTC128B.128 [R5+0x26c00], desc[UR36][R2.64+0x100], !P4 ;  /* 0x26c0010002057fae */ /* 0x0003e2000e101d64 */
[----:B------:R-:W-:Y:S01]  /*ea80*/  NOP ;  /* 0x0000000000007918 */ /* 0x000fe20000000000 */
.L_x_3547:
        /* <DEDUP_REMOVED lines=10> */
.L_x_3548:
[----:B------:R2:W-:Y:S01]  /*eb30*/  SYNCS.ARRIVE.TRANS64.A1T0 RZ, [R6+URZ+0x30830], RZ ;  /* 0x030830ff06ff79a7 */ /* 0x0005e2000810003f */
[----:B------:R-:W-:Y:S05]  /*eb40*/  @!P5 BRA `(.L_x_3549) ;  /* 0x000000000004d947 */ /* 0x000fea0003800000 */
[----:B------:R-:W-:Y:S01]  /*eb50*/  BPT.TRAP 0x1 ;  /* 0x000000040000795c */ /* 0x000fe20000300000 */
.L_x_3549:
[----:B-1----:R-:W-:Y:S01]  /*eb60*/  SHF.L.U32 R2, R17, 0x1f, RZ ;  /* 0x0000001f11027819 */ /* 0x002fe200000006ff */
[----:B--2---:R-:W-:Y:S01]  /*eb70*/  IMAD R6, R10, 0x8, R22 ;  /* 0x000000080a067824 */ /* 0x004fe200078e0216 */
[----:B------:R-:W-:Y:S01]  /*eb80*/  BSSY B1, `(.L_x_3550) ;  /* 0x0000004000017945 */ /* 0x000fe20003800000 */
[----:B0-----:R-:W-:Y:S02]  /*eb90*/  IMAD R7, R29, -0x60, R37 ;  /* 0xffffffa01d077824 */ /* 0x001fe400078e0225 */
[----:B------:R-:W0:Y:S02]  /*eba0*/  SYNCS.PHASECHK.TRANS64.TRYWAIT P0, [R6+URZ+0x30860], R2 ;  /* 0x03086002060075a7 */ /* 0x000e24000800017f */
[----:B0-----:R-:W-:Y:S05]  /*ebb0*/  @!P0 BRA `(.L_x_3551) ;  /* 0x0000003c001c8947 */ /* 0x001fea0003800000 */
.L_x_3641:
[----:B------:R-:W-:Y:S05]  /*ebc0*/  BSYNC B1 ;  /* 0x0000000000017941 */ /* 0x000fea0003800000 */
.L_x_3550:
[----:B------:R-:W1:Y:S01]  /*ebd0*/  S2R R3, SR_TID.X ;  /* 0x0000000000037919 */ /* 0x000e620000002100 */
[----:B------:R-:W-:Y:S01]  /*ebe0*/  UMOV UR4, 0xffffffff ;  /* 0xffffffff00047882 */ /* 0x000fe20000000000 */
[----:B------:R-:W-:Y:S01]  /*ebf0*/  IMAD R5, R10, 0x4800, R34 ;  /* 0x000048000a057824 */ /* 0x000fe200078e0222 */
[----:B-1----:R-:W-:-:S04]  /*ec00*/  LOP3.LUT R3, R3, 0x7f, RZ, 0xc0, !PT ;  /* 0x0000007f03037812 */ /* 0x002fc800078ec0ff */
[----:B------:R-:W-:-:S05]  /*ec10*/  SHF.R.U32.HI R3, RZ, 0x3, R3 ;  /* 0x00000003ff037819 */ /* 0x000fca0000011603 */
[----:B------:R-:W-:Y:S01]  /*ec20*/  IMAD.IADD R7, R7, 0x1, -R3 ;  /* 0x0000000107077824 */ /* 0x000fe200078e0a03 */
[----:B------:R-:W-:Y:S06]  /*ec30*/  BRA.DIV UR4, `(.L_x_3552) ;  /* 0x0000003e04107947 */ /* 0x000fec000b800000 */
[----:B0-----:R-:W0:Y:S01]  /*ec40*/  SHFL.IDX PT, R2, R18, RZ, 0x181f ;  /* 0x00181fff12027589 */ /* 0x001e2200000e0000 */
        /* <DEDUP_REMOVED lines=51> */
[----:B--2---:R1:W-:Y:S02]  /*ef80*/  LDGSTS.E.BYPASS.LTC128B.128 [R5+0x8400], desc[UR36][R2.64+0x100], !P0 ;  /* 0x0840010002057fae */ /* 0x0043e4000c101d64 */
.L_x_3655:
[----:B01----:R-:W-:Y:S01]  /*ef90*/  IADD3 R2, P0, R14, R4, RZ ;  /* 0x000000040e027210 */ /* 0x003fe20007f1e0ff */
[----:B------:R-:W-:Y:S01]  /*efa0*/  ULDC.64 UR4, c[0x0][0x328] ;  /* 0x0000ca0000047ab9 */ /* 0x000fe20000000a00 */
[----:B------:R-:W-:Y:S01]  /*efb0*/  ULDC.64 UR6, c[0x0][0x318] ;  /* 0x0000c60000067ab9 */ /* 0x000fe20000000a00 */
[----:B------:R-:W-:Y:S02]  /*efc0*/  IMAD R20, R20, UR4, RZ ;  /* 0x0000000414147c24 */ /* 0x000fe4000f8e02ff */
        /* <DEDUP_REMOVED lines=8> */
[----:B------:R-:W-:Y:S01]  /*f050*/  ISETP.LT.OR P0, PT, R7, 0x51, P1 ;  /* 0x000000510700780c */ /* 0x000fe20000f01670 */
[----:B------:R-:W-:-:S12]  /*f060*/  IMAD R7, R9, UR5, R20 ;  /* 0x0000000509077c24 */ /* 0x000fd8000f8e0214 */
[----:B------:R0:W-:Y:S02]  /*f070*/  LDGSTS.E.BYPASS.LTC128B.128 [R5+0x8c00], desc[UR36][R2.64+0x100], !P0 ;  /* 0x08c0010002057fae */ /* 0x0001e4000c101d64 */
[----:B0-----:R-:W-:Y:S01]  /*f080*/  IMAD.WIDE.U32 R2, R9, UR4, RZ ;  /* 0x0000000409027c25 */ /* 0x001fe2000f8e00ff */
        /* <DEDUP_REMOVED lines=13> */
.L_x_3553:
        /* <DEDUP_REMOVED lines=10> */
.L_x_3554:
[----:B------:R-:W2:Y:S01]  /*f200*/  LDL R0, [R1] ;  /* 0x0000000001007983 */ /* 0x000ea20000100800 */
[----:B------:R1:W-:Y:S01]  /*f210*/  SYNCS.ARRIVE.TRANS64.A1T0 RZ, [R6+URZ+0x30850], RZ ;  /* 0x030850ff06ff79a7 */ /* 0x0003e2000810003f */
[C---:B------:R-:W-:Y:S01]  /*f220*/  VIADD R8, R25.reuse, 0xffffffff ;  /* 0xffffffff19087836 */ /* 0x040fe20000000000 */
[----:B------:R-:W-:Y:S01]  /*f230*/  MOV R17, R28 ;  /* 0x0000001c00117202 */ /* 0x000fe20000000f00 */
[----:B------:R-:W-:Y:S02]  /*f240*/  IMAD.MOV.U32 R10, RZ, RZ, R27 ;  /* 0x000000ffff0a7224 */ /* 0x000fe400078e001b */
[----:B------:R-:W-:Y:S01]  /*f250*/  IMAD.MOV.U32 R29, RZ, RZ, R25 ;  /* 0x000000ffff1d7224 */ /* 0x000fe200078e0019 */
[----:B--2---:R-:W-:-:S13]  /*f260*/  ISETP.GT.AND P0, PT, R25, R0, PT ;  /* 0x000000001900720c */ /* 0x004fda0003f04270 */
[----:B-1----:R-:W-:Y:S05]  /*f270*/  @P0 BRA `(.L_x_3555) ;  /* 0xfffffff000180947 */ /* 0x002fea000383ffff */
.L_x_3542:
[----:B------:R-:W-:Y:S05]  /*f280*/  BSYNC B0 ;  /* 0x0000000000007941 */ /* 0x000fea0003800000 */
.L_x_3541:
[----:B------:R-:W1:Y:S01]  /*f290*/  S2R R0, SR_TID.X ;  /* 0x0000000000007919 */ /* 0x000e620000002100 */
[----:B------:R-:W-:Y:S01]  /*f2a0*/  BSSY B0, `(.L_x_3556) ;  /* 0x0000010000007945 */ /* 0x000fe20003800000 */
[----:B-1----:R-:W-:-:S04]  /*f2b0*/  LOP3.LUT R0, R0, 0x7f, RZ, 0xc0, !PT ;  /* 0x0000007f00007812 */ /* 0x002fc800078ec0ff */
[----:B------:R-:W-:-:S13]  /*f2c0*/  ISETP.NE.AND P0, PT, R0, RZ, PT ;  /* 0x000000ff0000720c */ /* 0x000fda0003f05270 */
[----:B------:R-:W-:Y:S05]  /*f2d0*/  @P0 BRA `(.L_x_3557) ;  /* 0x0000000000300947 */ /* 0x000fea0003800000 */
[----:B------:R-:W1:Y:S01]  /*f2e0*/  S2R R5, SR_LANEID ;  /* 0x0000000000057919 */ /* 0x000e620000000000 */
[----:B------:R-:W-:Y:S01]  /*f2f0*/  VOTEU.ANY UR4, UPT, PT ;  /* 0x0000000000047886 */ /* 0x000fe200038e0100 */
[----:B0-----:R-:W0:Y:S01]  /*f300*/  LDC.64 R2, c[0x0][0xc60] ;  /* 0x00031800ff027b82 */ /* 0x001e220000000a00 */
[----:B------:R-:W1:Y:S02]  /*f310*/  FLO.U32 R0, UR4 ;  /* 0x0000000400007d00 */ /* 0x000e6400080e0000 */
[----:B-1----:R-:W-:-:S06]  /*f320*/  ISETP.EQ.U32.AND P0, PT, R0, R5, PT ;  /* 0x000000050000720c */ /* 0x002fcc0003f02070 */
[----:B------:R-:W0:Y:S07]  /*f330*/  POPC R5, UR4 ;  /* 0x0000000400057d09 */ /* 0x000e2e0008000000 */
[----:B0-----:R-:W3:Y:S01]  /*f340*/  @P0 ATOMG.E.ADD.STRONG.GPU PT, R3, desc[UR36][R2.64], R5 ;  /* 0x00000005020309a8 */ /* 0x001ee200081ee1e4 */
[----:B------:R-:W0:Y:S02]  /*f350*/  S2R R4, SR_LTMASK ;  /* 0x0000000000047919 */ /* 0x000e240000003900 */
[----:B0-----:R-:W-:-:S04]  /*f360*/  LOP3.LUT R4, R4, UR4, RZ, 0xc0, !PT ;  /* 0x0000000404047c12 */ /* 0x001fc8000f8ec0ff */
[----:B------:R-:W0:Y:S01]  /*f370*/  POPC R7, R4 ;  /* 0x0000000400077309 */ /* 0x000e220000000000 */
[----:B---3--:R-:W0:Y:S02]  /*f380*/  SHFL.IDX PT, R0, R3, R0, 0x1f ;  /* 0x00001f0003007589 */ /* 0x008e2400000e0000 */
[----:B0-----:R-:W-:-:S07]  /*f390*/  IADD3 R16, R0, UR39, R7 ;  /* 0x0000002700107c10 */ /* 0x001fce000fffe007 */
.L_x_3557:
[----:B------:R-:W-:Y:S05]  /*f3a0*/  BSYNC B0 ;  /* 0x0000000000007941 */ /* 0x000fea0003800000 */
.L_x_3556:
[----:B------:R-:W-:-:S13]  /*f3b0*/  LOP3.LUT P0, RZ, R23, 0x10, RZ, 0xc0, !PT ;  /* 0x0000001017ff7812 */ /* 0x000fda000780c0ff */
[----:B------:R-:W-:Y:S05]  /*f3c0*/  @!P0 BRA `(.L_x_3558) ;  /* 0x0000000000048947 */ /* 0x000fea0003800000 */
[----:B------:R-:W-:Y:S01]  /*f3d0*/  BPT.TRAP 0x1 ;  /* 0x000000040000795c */ /* 0x000fe20000300000 */
.L_x_3558:
[----:B------:R-:W-:Y:S01]  /*f3e0*/  IMAD R0, R27, 0x8, R22 ;  /* 0x000000081b007824 */ /* 0x000fe200078e0216 */
[----:B0-----:R-:W-:Y:S01]  /*f3f0*/  SHF.L.U32 R3, R28, 0x1f, RZ ;  /* 0x0000001f1c037819 */ /* 0x001fe200000006ff */
[----:B------:R-:W-:Y:S01]  /*f400*/  BSSY B0, `(.L_x_3559) ;  /* 0x0000004000007945 */ /* 0x000fe20003800000 */
[----:B------:R-:W-:Y:S02]  /*f410*/  IMAD R6, R25, -0x60, R37 ;  /* 0xffffffa019067824 */ /* 0x000fe400078e0225 */
[----:B------:R-:W0:Y:S02]  /*f420*/  SYNCS.PHASECHK.TRANS64.TRYWAIT P0, [R0+URZ+0x30860], R3 ;  /* 0x03086003000075a7 */ /* 0x000e24000800017f */
[----:B0-----:R-:W-:Y:S05]  /*f430*/  @!P0 BRA `(.L_x_3560) ;  /* 0x0000003c00208947 */ /* 0x001fea0003800000 */
.L_x_3656:
[----:B------:R-:W-:Y:S05]  /*f440*/  BSYNC B0 ;  /* 0x0000000000007941 */ /* 0x000fea0003800000 */
.L_x_3559:
[----:B------:R-:W1:Y:S01]  /*f450*/  S2R R2, SR_TID.X ;  /* 0x0000000000027919 */ /* 0x000e620000002100 */
[----:B------:R-:W-:Y:S01]  /*f460*/  UMOV UR4, 0xffffffff ;  /* 0xffffffff00047882 */ /* 0x000fe20000000000 */
[----:B------:R-:W-:Y:S01]  /*f470*/  IMAD R7, R27, 0x4800, R34 ;  /* 0x000048001b077824 */ /* 0x000fe200078e0222 */
[----:B-1----:R-:W-:-:S04]  /*f480*/  LOP3.LUT R2, R2, 0x7f, RZ, 0xc0, !PT ;  /* 0x0000007f02027812 */ /* 0x002fc800078ec0ff */
[----:B------:R-:W-:-:S05]  /*f490*/  SHF.R.U32.HI R2, RZ, 0x3, R2 ;  /* 0x00000003ff027819 */ /* 0x000fca0000011602 */
[----:B------:R-:W-:Y:S01]  /*f4a0*/  IMAD.IADD R6, R6, 0x1, -R2 ;  /* 0x0000000106067824 */ /* 0x000fe200078e0a02 */
[----:B------:R-:W-:Y:S06]  /*f4b0*/  BRA.DIV UR4, `(.L_x_3561) ;  /* 0x0000003e04147947 */ /* 0x000fec000b800000 */
[----:B--2---:R-:W1:Y:S01]  /*f4c0*/  SHFL.IDX PT, R14, R18, RZ, 0x181f ;  /* 0x00181fff120e7589 */ /* 0x004e6200000e0000 */
[----:B------:R-:W-:Y:S01]  /*f4d0*/  ULDC UR4, c[0x0][0x2f4] ;  /* 0x0000bd0000047ab9 */ /* 0x000fe20000000800 */
[C---:B------:R-:W-:Y:S01]  /*f4e0*/  IMAD.SHL.U32 R5, R31.reuse, 0x2, RZ ;  /* 0x000000021f057824 */ /* 0x040fe200078e00ff */
[----:B------:R-:W-:Y:S01]  /*f4f0*/  ISETP.GE.AND P2, PT, R31, UR4, PT ;  /* 0x000000041f007c0c */ /* 0x000fe2000bf46270 */
[----:B0-----:R-:W0:Y:S01]  /*f500*/  SHFL.IDX PT, R3, R24, RZ, 0x181f ;  /* 0x00181fff18037589 */ /* 0x001e2200000e0000 */
[----:B------:R-:W-:Y:S01]  /*f510*/  IMAD R4, R7, 0x2, R22 ;  /* 0x0000000207047824 */ /* 0x000fe200078e0216 */
[----:B------:R-:W-:Y:S02]  /*f520*/  ISETP.GE.AND P1, PT, R33, UR4, PT ;  /* 0x0000000421007c0c */ /* 0x000fe4000bf26270 */
[C---:B------:R-:W-:Y:S01]  /*f530*/  ISETP.LT.OR P4, PT, R6.reuse, 0x1, P2 ;  /* 0x000000010600780c */ /* 0x040fe20001781670 */
[----:B------:R-:W-:Y:S01]  /*f540*/  SHFL.IDX PT, R7, R24, 0x1, 0x181f ;  /* 0x00381f0018077f89 */ /* 0x000fe200000e0000 */
[----:B------:R-:W-:-:S02]  /*f550*/  ISETP.LT.OR P3, PT, R6, 0x1, P1 ;  /* 0x000000010600780c */ /* 0x000fc40000f61670 */
[----:B-1----:R-:W-:Y:S02]  /*f560*/  IADD3 R2, P0, R14, R5, RZ ;  /* 0x000000050e027210 */ /* 0x002fe40007f1e0ff */
[----:B------:R-:W1:Y:S03]  /*f570*/  SHFL.IDX PT, R14, R18, 0x1, 0x181f ;  /* 0x00381f00120e7f89 */ /* 0x000e6600000e0000 */
[----:B0-----:R-:W-:Y:S01]  /*f580*/  IMAD.X R3, RZ, RZ, R3, P0 ;  /* 0x000000ffff037224 */ /* 0x001fe200000e0603 */
[----:B------:R-:W-:-:S04]  /*f590*/  ISETP.GE.AND P0, PT, R32, UR4, PT ;  /* 0x0000000420007c0c */ /* 0x000fc8000bf06270 */
[----:B------:R-:W-:Y:S01]  /*f5a0*/  LDGSTS.E.BYPASS.LTC128B.128 [R4+0x400], desc[UR36][R2.64], !P4 ;  /* 0x0040000002047fae */ /* 0x000fe2000e101d64 */
[----:B------:R-:W-:-:S03]  /*f5b0*/  ISETP.LT.OR P4, PT, R6, 0x1, P0 ;  /* 0x000000010600780c */ /* 0x000fc60000781670 */
[----:B------:R-:W-:Y:S10]  /*f5c0*/  LDGSTS.E.BYPASS.LTC128B.128 [R4+0x3400], desc[UR36][R2.64+0x80], !P3 ;  /* 0x0340008002047fae */ /* 0x000ff4000d901d64 */
[----:B------:R1:W-:Y:S01]  /*f5d0*/  LDGSTS.E.BYPASS.LTC128B.128 [R4+0x6400], desc[UR36][R2.64+0x100], !P4 ;  /* 0x0640010002047fae */ /* 0x0003e2000e101d64 */
[----:B------:R-:W-:-:S02]  /*f5e0*/  ISETP.LT.OR P4, PT, R6, 0x11, P2 ;  /* 0x000000110600780c */ /* 0x000fc40001781670 */
[----:B-1----:R-:W-:Y:S02]  /*f5f0*/  IADD3 R2, P3, R14, R5, RZ ;  /* 0x000000050e027210 */ /* 0x002fe40007f7e0ff */
[----:B------:R-:W0:Y:S03]  /*f600*/  SHFL.IDX PT, R14, R18, 0x2, 0x181f ;  /* 0x00581f00120e7f89 */ /* 0x000e2600000e0000 */
[----:B------:R-:W-:Y:S01]  /*f610*/  IMAD.X R3, RZ, RZ, R7, P3 ;  /* 0x000000ffff037224 */ /* 0x000fe200018e0607 */
[C---:B------:R-:W-:Y:S01]  /*f620*/  ISETP.LT.OR P3, PT, R6.reuse, 0x11, P1 ;  /* 0x000000110600780c */ /* 0x040fe20000f61670 */
[----:B------:R-:W1:Y:S04]  /*f630*/  SHFL.IDX PT, R7, R24, 0x2, 0x181f ;  /* 0x00581f0018077f89 */ /* 0x000e6800000e0000 */
[----:B------:R-:W-:Y:S01]  /*f640*/  LDGSTS.E.BYPASS.LTC128B.128 [R4+0xc00], desc[UR36][R2.64], !P4 ;  /* 0x00c0000002047fae */ /* 0x000fe2000e101d64 */
[----:B------:R-:W-:-:S07]  /*f650*/  ISETP.LT.OR P4, PT, R6, 0x11, P0 ;  /* 0x000000110600780c */ /* 0x000fce0000781670 */
[----:B------:R-:W-:Y:S06]  /*f660*/  LDGSTS.E.BYPASS.LTC128B.128 [R4+0x3c00], desc[UR36][R2.64+0x80], !P3 ;  /* 0x03c0008002047fae */ /* 0x000fec000d901d64 */
[----:B------:R0:W-:Y:S01]  /*f670*/  LDGSTS.E.BYPASS.LTC128B.128 [R4+0x6c00], desc[UR36][R2.64+0x100], !P4 ;  /* 0x06c0010002047fae */ /* 0x0001e2000e101d64 */
[----:B------:R-:W-:Y:S02]  /*f680*/  ISETP.LT.OR P4, PT, R6, 0x21, P2 ;  /* 0x000000210600780c */ /* 0x000fe40001781670 */
[----:B0-----:R-:W-:Y:S02]  /*f690*/  IADD3 R2, P3, R14, R5, RZ ;  /* 0x000000050e027210 */ /* 0x001fe40007f7e0ff */
[----:B------:R-:W0:Y:S03]  /*f6a0*/  SHFL.IDX PT, R14, R18, 0x3, 0x181f ;  /* 0x00781f00120e7f89 */ /* 0x000e2600000e0000 */
[----:B-1----:R-:W-:Y:S01]  /*f6b0*/  IMAD.X R3, RZ, RZ, R7, P3 ;  /* 0x000000ffff037224 */ /* 0x002fe200018e0607 */
        /* <DEDUP_REMOVED lines=13> */
[----:B------:R-:W-:-:S03]  /*f790*/  ISETP.LT.OR P4, PT, R6, 0x31, P0 ;  /* 0x000000310600780c */ /* 0x000fc60000781670 */
[----:B------:R-:W2:Y:S04]  /*f7a0*/  SHFL.IDX PT, R24, R24, 0x5, 0x181f ;  /* 0x00b81f0018187f89 */ /* 0x000ea800000e0000 */
[----:B------:R-:W-:Y:S06]  /*f7b0*/  LDGSTS.E.BYPASS.LTC128B.128 [R4+0x4c00], desc[UR36][R2.64+0x80], !P3 ;  /* 0x04c0008002047fae */ /* 0x000fec000d901d64 */
[----:B------:R0:W-:Y:S01]  /*f7c0*/  LDGSTS.E.BYPASS.LTC128B.128 [R4+0x7c00], desc[UR36][R2.64+0x100], !P4 ;  /* 0x07c0010002047fae */ /* 0x0001e2000e101d64 */
[----:B------:R-:W-:-:S02]  /*f7d0*/  ISETP.LT.OR P4, PT, R6, 0x41, P2 ;  /* 0x000000410600780c */ /* 0x000fc40001781670 */
[----:B0-----:R-:W-:Y:S02]  /*f7e0*/  IADD3 R2, P3, R14, R5, RZ ;  /* 0x000000050e027210 */ /* 0x001fe40007f7e0ff */
[----:B------:R0:W3:Y:S03]  /*f7f0*/  SHFL.IDX PT, R14, R18, 0x5, 0x181f ;  /* 0x00b81f00120e7f89 */ /* 0x0000e600000e0000 */
[----:B-1----:R-:W-:Y:S01]  /*f800*/  IMAD.X R3, RZ, RZ, R7, P3 ;  /* 0x000000ffff037224 */ /* 0x002fe200018e0607 */
[----:B------:R-:W-:-:S05]  /*f810*/  ISETP.LT.OR P3, PT, R6, 0x41, P1 ;  /* 0x000000410600780c */ /* 0x000fca0000f61670 */
[----:B------:R0:W-:Y:S01]  /*f820*/  LDGSTS.E.BYPASS.LTC128B.128 [R4+0x2400], desc[UR36][R2.64], !P4 ;  /* 0x0240000002047fae */ /* 0x0001e2000e101d64 */
[----:B------:R-:W-:-:S07]  /*f830*/  ISETP.LT.OR P4, PT, R6, 0x41, P0 ;  /* 0x000000410600780c */ /* 0x000fce0000781670 */
[----:B------:R0:W-:Y:S06]  /*f840*/  LDGSTS.E.BYPASS.LTC128B.128 [R4+0x5400], desc[UR36][R2.64+0x80], !P3 ;  /* 0x0540008002047fae */ /* 0x0001ec000d901d64 */
[----:B--2---:R0:W-:Y:S02]  /*f850*/  LDGSTS.E.BYPASS.LTC128B.128 [R4+0x8400], desc[UR36][R2.64+0x100], !P4 ;  /* 0x0840010002047fae */ /* 0x0041e4000e101d64 */
.L_x_3670:
[C---:B------:R-:W-:Y:S02]  /*f860*/  ISETP.LT.OR P2, PT, R6.reuse, 0x51, P2 ;  /* 0x000000510600780c */ /* 0x040fe40001741670 */
[C---:B------:R-:W-:Y:S02]  /*f870*/  ISETP.LT.OR P1, PT, R6.reuse, 0x51, P1 ;  /* 0x000000510600780c */ /* 0x040fe40000f21670 */
[----:B------:R-:W-:Y:S02]  /*f880*/  ISETP.LT.OR P0, PT, R6, 0x51, P0 ;  /* 0x000000510600780c */ /* 0x000fe40000701670 */
[----:B0--3--:R-:W-:-:S05]  /*f890*/  IADD3 R2, P3, R14, R5, RZ ;  /* 0x000000050e027210 */ /* 0x009fca0007f7e0ff */
[----:B------:R-:W-:-:S05]  /*f8a0*/  IMAD.X R3, RZ, RZ, R24, P3 ;  /* 0x000000ffff037224 */ /* 0x000fca00018e0618 */
        /* <DEDUP_REMOVED lines=8> */
.L_x_3562:
        /* <DEDUP_REMOVED lines=10> */
.L_x_3563:
[----:B------:R1:W-:Y:S01]  /*f9d0*/  SYNCS.ARRIVE.TRANS64.A1T0 RZ, [R0+URZ+0x30850], RZ ;  /* 0x030850ff00ff79a7 */ /* 0x0003e2000810003f */
[----:B------:R-:W-:-:S05]  /*f9e0*/  VIADD R27, R27, 0x1 ;  /* 0x000000011b1b7836 */ /* 0x000fca0000000000 */
[----:B------:R-:W-:-:S04]  /*f9f0*/  ISETP.NE.AND P0, PT, R27, 0x2, PT ;  /* 0x000000021b00780c */ /* 0x000fc80003f05270 */
[----:B0-----:R-:W-:Y:S02]  /*fa00*/  SEL R3, RZ, 0x1, P0 ;  /* 0x00000001ff037807 */ /* 0x001fe40000000000 */
[----:B------:R-:W-:Y:S02]  /*fa10*/  SEL R27, R27, RZ, P0 ;  /* 0x000000ff1b1b7207 */ /* 0x000fe40000000000 */
[----:B-1----:R-:W-:-:S07]  /*fa20*/  LOP3.LUT R28, R28, R3, RZ, 0x3c, !PT ;  /* 0x000000031c1c7212 */ /* 0x002fce00078e3cff */
.L_x_3520:
[----:B------:R-:W-:Y:S05]  /*fa30*/  BSYNC B7 ;  /* 0x0000000000077941 */ /* 0x000fea0003800000 */
.L_x_3518:
        /* <DEDUP_REMOVED lines=11> */
.L_x_3564:
        /* <DEDUP_REMOVED lines=10> */
[----:B0-----:R-:W-:-:S06]  /*fb90*/  @!P1 IMAD.WIDE R4, R7, 0x4, R4 ;  /* 0x0000000407049825 */ /* 0x001fcc00078e0204 */
[----:B------:R-:W2:Y:S01]  /*fba0*/  @!P1 LDG.E R4, desc[UR36][R4.64] ;  /* 0x0000002404049981 */ /* 0x000ea2000c1e1900 */
[----:B-1----:R-:W-:-:S06]  /*fbb0*/  @!P1 IMAD.WIDE R2, R7, 0x4, R2 ;  /* 0x0000000407029825 */ /* 0x002fcc00078e0202 */
[----:B------:R-:W3:Y:S01]  /*fbc0*/  @!P1 LDG.E R2, desc[UR36][R2.64] ;  /* 0x0000002402029981 */ /* 0x000ee2000c1e1900 */
[----:B------:R-:W-:Y:S02]  /*fbd0*/  IMAD.MOV.U32 R7, RZ, RZ, RZ ;  /* 0x000000ffff077224 */ /* 0x000fe400078e00ff */
[----:B------:R-:W-:Y:S01]  /*fbe0*/  IMAD.MOV.U32 R10, RZ, RZ, RZ ;  /* 0x000000ffff0a7224 */ /* 0x000fe200078e00ff */
[C---:B------:R-:W-:Y:S02]  /*fbf0*/  ISETP.GE.U32.AND P2, PT, R9.reuse, 0x2, PT ;  /* 0x000000020900780c */ /* 0x040fe40003f46070 */
[C---:B------:R-:W-:Y:S02]  /*fc00*/  ISETP.GE.U32.AND P3, PT, R9.reuse, 0x4, PT ;  /* 0x000000040900780c */ /* 0x040fe40003f66070 */
[C---:B------:R-:W-:Y:S02]  /*fc10*/  ISETP.GE.U32.AND P4, PT, R9.reuse, 0x8, PT ;  /* 0x000000080900780c */ /* 0x040fe40003f86070 */
[----:B------:R-:W-:Y:S01]  /*fc20*/  ISETP.GE.U32.AND P5, PT, R9, 0x10, PT ;  /* 0x000000100900780c */ /* 0x000fe20003fa6070 */
[----:B------:R-:W-:Y:S04]  /*fc30*/  SHFL.IDX PT, R0, R16, RZ, 0x1f ;  /* 0x00001fff10007589 */ /* 0x000fe800000e0000 */
[----:B------:R-:W-:Y:S01]  /*fc40*/  SHFL.IDX PT, R8, R16, 0x1, 0x1f ;  /* 0x00201f0010087f89 */ /* 0x000fe200000e0000 */
[----:B--2---:R-:W-:Y:S01]  /*fc50*/  @!P1 MOV R7, R4 ;  /* 0x0000000400079202 */ /* 0x004fe20000000f00 */
[----:B---3--:R-:W-:-:S04]  /*fc60*/  @!P1 IMAD.MOV.U32 R10, RZ, RZ, R2 ;  /* 0x000000ffff0a9224 */ /* 0x008fc800078e0002 */
[----:B------:R-:W-:-:S05]  /*fc70*/  IMAD R13, R10, R7, RZ ;  /* 0x000000070a0d7224 */ /* 0x000fca00078e02ff */
[----:B------:R-:W0:Y:S01]  /*fc80*/  SHFL.UP PT, R14, R13, 0x1, RZ ;  /* 0x042000000d0e7989 */ /* 0x000e2200000e00ff */
[----:B------:R-:W-:-:S04]  /*fc90*/  ISETP.NE.AND P1, PT, R9, RZ, PT ;  /* 0x000000ff0900720c */ /* 0x000fc80003f25270 */
        /* <DEDUP_REMOVED lines=14> */
[----:B------:R0:W1:Y:S01]  /*fd80*/  SHFL.IDX PT, R14, R2, 0x1f, 0x1f ;  /* 0x03e01f00020e7f89 */ /* 0x00006200000e0000 */
[----:B------:R-:W-:-:S07]  /*fd90*/  IMAD.MOV.U32 R6, RZ, RZ, RZ ;  /* 0x000000ffff067224 */ /* 0x000fce00078e00ff */
.L_x_3680:
[----:B------:R-:W-:Y:S02]  /*fda0*/  ULDC UR4, c[0x0][0xc38] ;  /* 0x00030e0000047ab9 */ /* 0x000fe40000000800 */
[----:B------:R-:W-:-:S04]  /*fdb0*/  IMAD.U32 R5, RZ, RZ, UR4 ;  /* 0x00000004ff057e24 */ /* 0x000fc8000f8e00ff */
[----:B-1----:R-:W-:-:S04]  /*fdc0*/  IMAD R14, R14, R5, RZ ;  /* 0x000000050e0e7224 */ /* 0x002fc800078e02ff */
[----:B------:R-:W-:-:S05]  /*fdd0*/  IMAD.IADD R9, R8, 0x1, R14 ;  /* 0x0000000108097824 */ /* 0x000fca00078e020e */
[----:B------:R-:W-:-:S13]  /*fde0*/  ISETP.GT.AND P6, PT, R9, R0, PT ;  /* 0x000000000900720c */ /* 0x000fda0003fc4270 */
[----:B------:R-:W-:Y:S05]  /*fdf0*/  @P6 BRA `(.L_x_3567) ;  /* 0x0000000000a46947 */ /* 0x000fea0003800000 */
.L_x_3570:
        /* <DEDUP_REMOVED lines=29> */
[----:B0-----:R-:W-:-:S04]  /*ffd0*/  SEL R4, R14, RZ, P4 ;  /* 0x000000ff0e047207 */ /* 0x001fc80002000000 */
[----:B------:R-:W-:-:S05]  /*ffe0*/  IADD3 R4, R3, R4, RZ ;  /* 0x0000000403047210 */ /* 0x000fca0007ffe0ff */
[----:B------:R-:W0:Y:S02]  /*fff0*/  SHFL.UP PT, R14, R4, 0x10, RZ ;  /* 0x06000000040e7989 */ /* 0x000e2400000e00ff */
[----:B0-----:R-:W-:-:S05]  /*10000*/  SEL R5, R14, RZ, P5 ;  /* 0x000000ff0e057207 */ /* 0x001fca0002800000 */
[----:B------:R-:W-:-:S05]  /*10010*/  IMAD.IADD R2, R4, 0x1, R5 ;  /* 0x0000000104027824 */ /* 0x000fca00078e0205 */
[----:B------:R0:W1:Y:S02]  /*10020*/  SHFL.IDX PT, R14, R2, 0x1f, 0x1f ;  /* 0x03e01f00020e7f89 */ /* 0x00006400000e0000 */
.L_x_3688:
[----:B------:R-:W-:Y:S02]  /*10030*/  ULDC UR4, c[0x0][0xc38] ;  /* 0x00030e0000047ab9 */ /* 0x000fe40000000800 */
[----:B------:R-:W-:-:S04]  /*10040*/  IMAD.U32 R5, RZ, RZ, UR4 ;  /* 0x00000004ff057e24 */ /* 0x000fc8000f8e00ff */
[----:B-1----:R-:W-:-:S04]  /*10050*/  IMAD R14, R14, R5, RZ ;  /* 0x000000050e0e7224 */ /* 0x002fc800078e02ff */
[----:B------:R-:W-:-:S05]  /*10060*/  IMAD.IADD R9, R14, 0x1, R9 ;  /* 0x000000010e097824 */ /* 0x000fca00078e0209 */
[----:B------:R-:W-:-:S13]  /*10070*/  ISETP.GT.AND P6, PT, R9, R0, PT ;  /* 0x000000000900720c */ /* 0x000fda0003fc4270 */
[----:B------:R-:W-:Y:S05]  /*10080*/  @!P6 BRA `(.L_x_3570) ;  /* 0xfffffffc005ce947 */ /* 0x000fea000383ffff */
.L_x_3567:
        /* <DEDUP_REMOVED lines=9> */
.L_x_3693:
[----:B------:R-:W-:-:S13]  /*10120*/  ISETP.NE.AND P0, PT, R3, RZ, PT ;  /* 0x000000ff0300720c */ /* 0x000fda0003f05270 */
[----:B------:R-:W-:Y:S05]  /*10130*/  @!P0 BRA `(.L_x_3572) ;  /* 0x0000000000108947 */ /* 0x000fea0003800000 */
[----:B------:R-:W-:Y:S01]  /*10140*/  UMOV UR4, 0xffffffff ;  /* 0xffffffff00047882 */ /* 0x000fe20000000000 */
[----:B------:R-:W-:Y:S02]  /*10150*/  VIADD R12, R4, 0xffffffff ;  /* 0xffffffff040c7836 */ /* 0x000fe40000000000 */
[----:B------:R-:W-:Y:S05]  /*10160*/  BRA.DIV UR4, `(.L_x_3573) ;  /* 0x0000004204387947 */ /* 0x000fea000b800000 */
[----:B------:R4:W0:Y:S02]  /*10170*/  SHFL.IDX PT, R6, R2, R12, 0x1f ;  /* 0x00001f0c02067589 */ /* 0x00082400000e0000 */
.L_x_3572:
        /* <DEDUP_REMOVED lines=36> */
[----:B------:R-:W-:Y:S02]  /*103c0*/  @!P2 IADD3 R6, -R6, RZ, RZ ;  /* 0x000000ff0606a210 */ /* 0x000fe40007ffe1ff */
        /* <DEDUP_REMOVED lines=16> */
[----:B------:R-:W-:-:S04]  /*104d0*/  IMAD.MOV R3, RZ, RZ, -R8 ;  /* 0x000000ffff037224 */ /* 0x000fc800078e0a08 */
[C---:B------:R-:W-:Y:S02]  /*104e0*/  IMAD R18, R10.reuse, R3, R6 ;  /* 0x000000030a127224 */ /* 0x040fe400078e0206 */
[----:B------:R-:W-:-:S04]  /*104f0*/  IMAD R3, R10, 0x1000000, R8 ;  /* 0x010000000a037824 */ /* 0x000fc800078e0208 */
[----:B------:R-:W-:Y:S01]  /*10500*/  IMAD R18, R18, 0x10000, R3 ;  /* 0x0001000012127824 */ /* 0x000fe200078e0203 */
[----:B------:R-:W-:Y:S06]  /*10510*/  BRA `(.L_x_3574) ;  /* 0x00000000001c7947 */ /* 0x000fec0003800000 */
.L_x_3568:
[----:B------:R-:W-:Y:S01]  /*10520*/  UMOV UR4, URZ ;  /* 0x0000003f00047c82 */ /* 0x000fe20008000000 */
[----:B------:R-:W-:Y:S01]  /*10530*/  UMOV UR5, URZ ;  /* 0x0000003f00057c82 */ /* 0x000fe20008000000 */
[----:B------:R-:W-:Y:S01]  /*10540*/  ULDC UR6, c[0x0][0xc3c] ;  /* 0x00030f0000067ab9 */ /* 0x000fe20000000800 */
[----:B------:R-:W-:Y:S02]  /*10550*/  IMAD.MOV.U32 R16, RZ, RZ, R0 ;  /* 0x000000ffff107224 */ /* 0x000fe400078e0000 */
[----:B------:R-:W-:Y:S02]  /*10560*/  IMAD.U32 R17, RZ, RZ, UR4 ;  /* 0x00000004ff117e24 */ /* 0x000fe4000f8e00ff */
[----:B------:R-:W-:Y:S02]  /*10570*/  IMAD.U32 R18, RZ, RZ, UR5 ;  /* 0x00000005ff127e24 */ /* 0x000fe4000f8e00ff */
[----:B------:R-:W-:-:S07]  /*10580*/  IMAD.U32 R19, RZ, RZ, UR6 ;  /* 0x00000006ff137e24 */ /* 0x000fce000f8e00ff */
.L_x_3574:
        /* <DEDUP_REMOVED lines=10> */
.L_x_3565:
[----:B------:R-:W-:Y:S02]  /*10630*/  ULDC UR4, c[0x0][0xc3c] ;  /* 0x00030f0000047ab9 */ /* 0x000fe40000000800 */
[----:B-1----:R-:W-:-:S13]  /*10640*/  ISETP.GE.AND P0, PT, R19, UR4, PT ;  /* 0x0000000413007c0c */ /* 0x002fda000bf06270 */
[----:B------:R-:W-:Y:S05]  /*10650*/  @!P0 BRA `(.L_x_3575) ;  /* 0xffffffb400a08947 */ /* 0x000fea000383ffff */
[----:B------:R-:W-:Y:S05]  /*10660*/  BSYNC B8 ;  /* 0x0000000000087941 */ /* 0x000fea0003800000 */
.L_x_3512:
        /* <DEDUP_REMOVED lines=12> */
.L_x_3696:
[----:B------:R-:W-:Y:S05]  /*10730*/  BSYNC B0 ;  /* 0x0000000000007941 */ /* 0x000fea0003800000 */
.L_x_3576:
[----:B------:R-:W-:-:S03]  /*10740*/  UMOV UR4, 0xffffffff ;  /* 0xffffffff00047882 */ /* 0x000fc60000000000 */
[----:B------:R-:W-:Y:S05]  /*10750*/  BRA.DIV UR4, `(.L_x_3578) ;  /* 0x0000003a04f87947 */ /* 0x000fea000b800000 */
[----:B-1----:R-:W1:Y:S02]  /*10760*/  S2R R0, SR_TID.X ;  /* 0x0000000000007919 */ /* 0x002e640000002100 */
[----:B-1----:R-:W-:-:S04]  /*10770*/  SHF.R.U32.HI R0, RZ, 0x5, R0 ;  /* 0x00000005ff007819 */ /* 0x002fc80000011600 */
[----:B------:R-:W-:-:S05]  /*10780*/  LOP3.LUT R0, R0, 0x3, RZ, 0xc0, !PT ;  /* 0x0000000300007812 */ /* 0x000fca00078ec0ff */
[----:B------:R1:W3:Y:S02]  /*10790*/  SHFL.IDX PT, R14, R0, RZ, 0x1f ;  /* 0x00001fff000e7589 */ /* 0x0002e400000e0000 */
.L_x_3699:
[----:B---3--:R-:W-:Y:S01]  /*107a0*/  ISETP.NE.AND P0, PT, R14, RZ, PT ;  /* 0x000000ff0e00720c */ /* 0x008fe20003f05270 */
[----:B------:R-:W-:-:S12]  /*107b0*/  BSSY B0, `(.L_x_3579) ;  /* 0x0000026000007945 */ /* 0x000fd80003800000 */
[----:B------:R-:W-:Y:S05]  /*107c0*/  @P0 BRA `(.L_x_3580) ;  /* 0x0000000000900947 */ /* 0x000fea0003800000 */
[----:B------:R-:W-:-:S03]  /*107d0*/  UMOV UR4, 0xffffffff ;  /* 0xffffffff00047882 */ /* 0x000fc60000000000 */
[----:B------:R-:W-:Y:S05]  /*107e0*/  BRA.DIV UR4, `(.L_x_3581) ;  /* 0x0000003e04087947 */ /* 0x000fea000b800000 */
[----:B------:R-:W-:-:S13]  /*107f0*/  ELECT P6, URZ, PT ;  /* 0x00000000003f782f */ /* 0x000fda00038c0000 */
.L_x_3702:
[----:B------:R-:W-:Y:S05]  /*10800*/  @!P6 BRA `(.L_x_3580) ;  /* 0x000000000080e947 */ /* 0x000fea0003800000 */
[----:B-1----:R-:W3:Y:S02]  /*10810*/  LDL R0, [R1+0x2c] ;  /* 0x00002c0001007983 */ /* 0x002ee40000100800 */
[----:B---3--:R-:W-:-:S13]  /*10820*/  R2UR UR4, R0 ;  /* 0x00000000000472ca */ /* 0x008fda00000e0000 */
[----:B------:R-:W-:-:S06]  /*10830*/  ULOP3.LUT UR4, UR4, 0x2, URZ, 0xfc, !UPT ;  /* 0x0000000204047892 */ /* 0x000fcc000f8efc3f */
[----:B------:R-:W-:-:S04]  /*10840*/  MOV R0, UR4 ;  /* 0x0000000400007c02 */ /* 0x000fc80008000f00 */
[----:B------:R-:W-:-:S13]  /*10850*/  ISETP.NE.AND P0, PT, R0, 0x3, PT ;  /* 0x000000030000780c */ /* 0x000fda0003f05270 */
[----:B------:R-:W-:Y:S05]  /*10860*/  @!P0 BRA `(.L_x_3582) ;  /* 0x0000000000048947 */ /* 0x000fea0003800000 */
[----:B------:R-:W-:Y:S01]  /*10870*/  BPT.TRAP 0x1 ;  /* 0x000000040000795c */ /* 0x000fe20000300000 */
.L_x_3582:
[C---:B------:R-:W-:Y:S01]  /*10880*/  IMAD R5, R27.reuse, 0x8, R4 ;  /* 0x000000081b057824 */ /* 0x040fe200078e0204 */
[----:B------:R-:W-:Y:S01]  /*10890*/  SHF.L.U32 R0, R28, 0x1f, RZ ;  /* 0x0000001f1c007819 */ /* 0x000fe200000006ff */
[----:B------:R-:W-:-:S03]  /*108a0*/  VIADD R27, R27, 0x1 ;  /* 0x000000011b1b7836 */ /* 0x000fc60000000000 */
[----:B------:R-:W1:Y:S02]  /*108b0*/  SYNCS.PHASECHK.TRANS64.TRYWAIT P1, [R5+URZ+0x30840], R0 ;  /* 0x03084000050075a7 */ /* 0x000e64000802017f */
[----:B------:R-:W-:-:S04]  /*108c0*/  ISETP.NE.AND P2, PT, R27, 0x2, PT ;  /* 0x000000021b00780c */ /* 0x000fc80003f45270 */
[----:B------:R-:W-:Y:S01]  /*108d0*/  SEL R3, RZ, 0x1, P2 ;  /* 0x00000001ff037807 */ /* 0x000fe20001000000 */
[----:B-1----:R-:W-:Y:S08]  /*108e0*/  @!P1 BRA `(.L_x_3583) ;  /* 0x0000003800e89947 */ /* 0x002ff00003800000 */
.L_x_3703:
[----:B------:R-:W-:Y:S02]  /*108f0*/  SEL R27, R27, RZ, P2 ;  /* 0x000000ff1b1b7207 */ /* 0x000fe40001000000 */
[----:B------:R-:W-:Y:S01]  /*10900*/  LOP3.LUT R2, R28, R3, RZ, 0x3c, !PT ;  /* 0x000000031c027212 */ /* 0x000fe200078e3cff */
[----:B------:R-:W-:Y:S06]  /*10910*/  @!P0 BRA `(.L_x_3584) ;  /* 0x0000000000048947 */ /* 0x000fec0003800000 */
[----:B------:R-:W-:Y:S01]  /*10920*/  BPT.TRAP 0x1 ;  /* 0x000000040000795c */ /* 0x000fe20000300000 */
.L_x_3584:
[----:B------:R-:W-:Y:S01]  /*10930*/  IMAD R27, R27, 0x8, R4 ;  /* 0x000000081b1b7824 */ /* 0x000fe200078e0204 */
[----:B------:R-:W-:-:S04]  /*10940*/  SHF.L.U32 R2, R2, 0x1f, RZ ;  /* 0x0000001f02027819 */ /* 0x000fc800000006ff */
[----:B------:R-:W3:Y:S02]  /*10950*/  SYNCS.PHASECHK.TRANS64.TRYWAIT P1, [R27+URZ+0x30840], R2 ;  /* 0x030840021b0075a7 */ /* 0x000ee4000802017f */
[----:B---3--:R-:W-:Y:S05]  /*10960*/  @!P1 BRA `(.L_x_3585) ;  /* 0x0000003800dc9947 */ /* 0x008fea0003800000 */
.L_x_3704:
[----:B------:R-:W-:Y:S05]  /*10970*/  @!P0 BRA `(.L_x_3586) ;  /* 0x0000000000048947 */ /* 0x000fea0003800000 */
[----:B------:R-:W-:Y:S01]  /*10980*/  BPT.TRAP 0x1 ;  /* 0x000000040000795c */ /* 0x000fe20000300000 */
.L_x_3586:
[----:B------:R-:W4:Y:S02]  /*10990*/  SYNCS.PHASECHK.TRANS64.TRYWAIT P1, [R5+URZ+0x30860], R0 ;  /* 0x03086000050075a7 */ /* 0x000f24000802017f */
[----:B----4-:R-:W-:Y:S05]  /*109a0*/  @!P1 BRA `(.L_x_3587) ;  /* 0x0000003800e09947 */ /* 0x010fea0003800000 */
.L_x_3705:
[----:B------:R-:W-:Y:S05]  /*109b0*/  @!P0 BRA `(.L_x_3588) ;  /* 0x0000000000048947 */ /* 0x000fea0003800000 */
[----:B------:R-:W-:Y:S01]  /*109c0*/  BPT.TRAP 0x1 ;  /* 0x000000040000795c */ /* 0x000fe20000300000 */
.L_x_3588:
[----:B------:R0:W0:Y:S02]  /*109d0*/  SYNCS.PHASECHK.TRANS64.TRYWAIT P0, [R27+URZ+0x30860], R2 ;  /* 0x030860021b0075a7 */ /* 0x000024000800017f */
[----:B0-----:R-:W-:Y:S05]  /*109e0*/  @!P0 NANOSLEEP.SYNCS 0x989680 ;  /* 0x009896800000895d */ /* 0x001fea0003900000 */
[----:B------:R-:W0:Y:S02]  /*109f0*/  @!P0 SYNCS.PHASECHK.TRANS64 P0, [R27+URZ+0x30860], R2 ;  /* 0x030860021b0085a7 */ /* 0x000e24000800007f */
[----:B0-----:R-:W-:Y:S05]  /*10a00*/  @!P0 BRA `(.L_x_3588) ;  /* 0xfffffffc00f08947 */ /* 0x001fea000383ffff */
.L_x_3580:
[----:B------:R-:W-:Y:S05]  /*10a10*/  BSYNC B0 ;  /* 0x0000000000007941 */ /* 0x000fea0003800000 */
.L_x_3579:
[----:B------:R-:W-:Y:S05]  /*10a20*/  EXIT ;  /* 0x000000000000794d */ /* 0x000fea0003800000 */
.L_x_3459:
[----:B0-----:R0:W1:Y:S02]  /*10a30*/  SYNCS.PHASECHK.TRANS64.TRYWAIT P1, [R4+URZ+0x30800], R3 ;  /* 0x03080003040075a7 */ /* 0x001064000802017f */
[----:B-1----:R-:W-:Y:S05]  /*10a40*/  @!P1 NANOSLEEP.SYNCS 0x989680 ;  /* 0x009896800000995d */ /* 0x002fea0003900000 */
[----:B------:R-:W1:Y:S02]  /*10a50*/  @!P1 SYNCS.PHASECHK.TRANS64 P1, [R4+URZ+0x30800], R3 ;  /* 0x03080003040095a7 */ /* 0x000e64000802007f */
[----:B-1----:R-:W-:Y:S05]  /*10a60*/  @!P1 BRA `(.L_x_3459) ;  /* 0xfffffffc00f09947 */ /* 0x002fea000383ffff */
[----:B------:R-:W-:Y:S05]  /*10a70*/  BRA `(.L_x_3589) ;  /* 0xffffff1000c87947 */ /* 0x000fea000383ffff */
.L_x_3463:
[----:B-1----:R1:W2:Y:S02]  /*10a80*/  SYNCS.PHASECHK.TRANS64.TRYWAIT P1, [R0+URZ+0x30830], R3 ;  /* 0x03083003000075a7 */ /* 0x0022a4000802017f */
[----:B--2---:R-:W-:Y:S05]  /*10a90*/  @!P1 NANOSLEEP.SYNCS 0x989680 ;  /* 0x009896800000995d */ /* 0x004fea0003900000 */
[----:B------:R-:W2:Y:S02]  /*10aa0*/  @!P1 SYNCS.PHASECHK.TRANS64 P1, [R0+URZ+0x30830], R3 ;  /* 0x03083003000095a7 */ /* 0x000ea4000802007f */
[----:B--2---:R-:W-:Y:S05]  /*10ab0*/  @!P1 BRA `(.L_x_3463) ;  /* 0xfffffffc00f09947 */ /* 0x004fea000383ffff */
[----:B------:R-:W-:Y:S05]  /*10ac0*/  BRA `(.L_x_3462) ;  /* 0xffffff1000e87947 */ /* 0x000fea000383ffff */
.L_x_3469:
[----:B-1----:R-:W-:-:S04]  /*10ad0*/  IMAD.U32 R3, RZ, RZ, UR8 ;  /* 0x00000008ff037e24 */ /* 0x002fc8000f8e00ff */
[----:B------:R1:W2:Y:S03]  /*10ae0*/  SYNCS.PHASECHK.TRANS64.TRYWAIT P1, [R3+URZ+0x30830], R2 ;  /* 0x03083002030075a7 */ /* 0x0002a6000802017f */
[----:B--2---:R-:W-:Y:S05]  /*10af0*/  @!P1 NANOSLEEP.SYNCS 0x989680 ;  /* 0x009896800000995d */ /* 0x004fea0003900000 */
[----:B------:R-:W2:Y:S02]  /*10b00*/  @!P1 SYNCS.PHASECHK.TRANS64 P1, [R3+URZ+0x30830], R2 ;  /* 0x03083002030095a7 */ /* 0x000ea4000802007f */
[----:B--2---:R-:W-:Y:S05]  /*10b10*/  @!P1 BRA `(.L_x_3469) ;  /* 0xfffffffc00ec9947 */ /* 0x004fea000383ffff */
[----:B------:R-:W-:Y:S05]  /*10b20*/  BRA `(.L_x_3468) ;  /* 0xffffff3400f47947 */ /* 0x000fea000383ffff */
.L_x_3473:
[----:B01----:R-:W-:-:S04]  /*10b30*/  IMAD.U32 R2, RZ, RZ, UR9 ;  /* 0x00000009ff027e24 */ /* 0x003fc8000f8e00ff */
[----:B------:R0:W1:Y:S03]  /*10b40*/  SYNCS.PHASECHK.TRANS64.TRYWAIT P1, [R2+URZ+0x30850], R0 ;  /* 0x03085000020075a7 */ /* 0x000066000802017f */
[----:B-1----:R-:W-:Y:S05]  /*10b50*/  @!P1 NANOSLEEP.SYNCS 0x989680 ;  /* 0x009896800000995d */ /* 0x002fea0003900000 */
[----:B------:R-:W1:Y:S02]  /*10b60*/  @!P1 SYNCS.PHASECHK.TRANS64 P1, [R2+URZ+0x30850], R0 ;  /* 0x03085000020095a7 */ /* 0x000e64000802007f */
[----:B-1----:R-:W-:Y:S05]  /*10b70*/  @!P1 BRA `(.L_x_3473) ;  /* 0xfffffffc00ec9947 */ /* 0x002fea000383ffff */
[----:B------:R-:W-:Y:S05]  /*10b80*/  BRA `(.L_x_3472) ;  /* 0xffffff4000b07947 */ /* 0x000fea000383ffff */
.L_x_3480:
[----:B-1----:R1:W2:Y:S02]  /*10b90*/  SYNCS.PHASECHK.TRANS64.TRYWAIT P1, [R13+URZ+0x30850], R0 ;  /* 0x030850000d0075a7 */ /* 0x0022a4000802017f */
[----:B--2---:R-:W-:Y:S05]  /*10ba0*/  @!P1 NANOSLEEP.SYNCS 0x989680 ;  /* 0x009896800000995d */ /* 0x004fea0003900000 */
[----:B------:R-:W2:Y:S02]  /*10bb0*/  @!P1 SYNCS.PHASECHK.TRANS64 P1, [R13+URZ+0x30850], R0 ;  /* 0x030850000d0095a7 */ /* 0x000ea4000802007f */
[----:B--2---:R-:W-:Y:S05]  /*10bc0*/  @!P1 BRA `(.L_x_3480) ;  /* 0xfffffffc00f09947 */ /* 0x004fea000383ffff */
[----:B------:R-:W-:Y:S05]  /*10bd0*/  BRA `(.L_x_3479) ;  /* 0xffffff5800e47947 */ /* 0x000fea000383ffff */
.L_x_3526:
        /* <DEDUP_REMOVED lines=11> */
.L_x_3591:
[----:B------:R-:W-:Y:S05]  /*10c90*/  BSYNC B0 ;  /* 0x0000000000007941 */ /* 0x000fea0003800000 */
.L_x_3590:
[----:B------:R-:W-:Y:S05]  /*10ca0*/  BRA `(.L_x_3592) ;  /* 0xffffffbc00fc7947 */ /* 0x000fea000383ffff */
.L_x_3529:
[----:B0-----:R0:W1:Y:S02]  /*10cb0*/  SYNCS.PHASECHK.TRANS64.TRYWAIT P0, [R7+URZ+0x30840], R2 ;  /* 0x03084002070075a7 */ /* 0x001064000800017f */
[----:B-1----:R-:W-:Y:S05]  /*10cc0*/  @!P0 NANOSLEEP.SYNCS 0x989680 ;  /* 0x009896800000895d */ /* 0x002fea0003900000 */
[----:B------:R-:W1:Y:S02]  /*10cd0*/  @!P0 SYNCS.PHASECHK.TRANS64 P0, [R7+URZ+0x30840], R2 ;  /* 0x03084002070085a7 */ /* 0x000e64000800007f */
[----:B-1----:R-:W-:Y:S05]  /*10ce0*/  @!P0 BRA `(.L_x_3529) ;  /* 0xfffffffc00f08947 */ /* 0x002fea000383ffff */
[----:B------:R-:W-:Y:S05]  /*10cf0*/  BRA `(.L_x_3593) ;  /* 0xffffffc000587947 */ /* 0x000fea000383ffff */
.L_x_3530:
        /* <DEDUP_REMOVED lines=8> */
.L_x_3595:
[----:B------:R-:W-:Y:S05]  /*10d80*/  BSYNC B0 ;  /* 0x0000000000007941 */ /* 0x000fea0003800000 */
.L_x_3594:
[----:B------:R-:W-:Y:S01]  /*10d90*/  IMAD.MOV.U32 R13, RZ, RZ, R4 ;  /* 0x000000ffff0d7224 */ /* 0x000fe200078e0004 */
[----:B------:R-:W-:Y:S01]  /*10da0*/  MOV R11, 0x181f ;  /* 0x0000181f000b7802 */ /* 0x000fe20000000f00 */
[----:B------:R-:W-:Y:S02]  /*10db0*/  IMAD.MOV.U32 R12, RZ, RZ, RZ ;  /* 0x000000ffff0c7224 */ /* 0x000fe400078e00ff */
[----:B------:R-:W-:Y:S02]  /*10dc0*/  IMAD.MOV.U32 R15, RZ, RZ, -0x1 ;  /* 0xffffffffff0f7424 */ /* 0x000fe400078e00ff */
[----:B------:R-:W-:Y:S02]  /*10dd0*/  IMAD.MOV.U32 R2, RZ, RZ, R14 ;  /* 0x000000ffff027224 */ /* 0x000fe400078e000e */
[----:B------:R-:W-:-:S07]  /*10de0*/  @P0 IMAD R8, R5, 0x2, R22 ;  /* 0x0000000205080824 */ /* 0x000fce00078e0216 */
[----:B------:R-:W-:Y:S05]  /*10df0*/  WARPSYNC.COLLECTIVE R15, `(.L_x_3596) ;  /* 0x000000000f087348 */ /* 0x000fea0003c00000 */
[----:B------:R0:W1:Y:S02]  /*10e00*/  SHFL.IDX P6, R14, R13, R12, R11 ;  /* 0x0000000c0d0e7389 */ /* 0x00006400000c000b */
[----:B01----:R-:W-:Y:S01]  /*10e10*/  ENDCOLLECTIVE ;  /* 0x000000000000791b */ /* 0x003fe20003800000 */
.L_x_3596:
[----:B------:R-:W-:Y:S02]  /*10e20*/  IMAD.MOV.U32 R13, RZ, RZ, R0 ;  /* 0x000000ffff0d7224 */ /* 0x000fe400078e0000 */
[----:B------:R-:W-:Y:S02]  /*10e30*/  IMAD.MOV.U32 R12, RZ, RZ, 0x1 ;  /* 0x00000001ff0c7424 */ /* 0x000fe400078e00ff */
[----:B------:R-:W-:-:S07]  /*10e40*/  IMAD.MOV.U32 R3, RZ, RZ, R14 ;  /* 0x000000ffff037224 */ /* 0x000fce00078e000e */
[----:B------:R-:W-:Y:S05]  /*10e50*/  WARPSYNC.COLLECTIVE R15, `(.L_x_3597) ;  /* 0x000000000f087348 */ /* 0x000fea0003c00000 */
[----:B------:R0:W1:Y:S02]  /*10e60*/  SHFL.IDX P6, R14, R13, R12, R11 ;  /* 0x0000000c0d0e7389 */ /* 0x00006400000c000b */
[----:B01----:R-:W-:Y:S01]  /*10e70*/  ENDCOLLECTIVE ;  /* 0x000000000000791b */ /* 0x003fe20003800000 */
.L_x_3597:
[----:B------:R-:W-:-:S05]  /*10e80*/  @P0 LEA R3, P1, R31, R3, 0x1 ;  /* 0x000000031f030211 */ /* 0x000fca00078208ff */
[----:B------:R-:W-:Y:S01]  /*10e90*/  @P0 IMAD.X R2, RZ, RZ, R2, P1 ;  /* 0x000000ffff020224 */ /* 0x000fe200008e0602 */
[----:B------:R-:W-:-:S04]  /*10ea0*/  ISETP.GE.AND P1, PT, R6, 0x11, PT ;  /* 0x000000110600780c */ /* 0x000fc80003f26270 */
[----:B------:R-:W-:Y:S01]  /*10eb0*/  @P0 LOP3.LUT R3, R3, R2, RZ, 0x3c, !PT ;  /* 0x0000000203030212 */ /* 0x000fe200078e3cff */
[----:B------:R-:W-:-:S03]  /*10ec0*/  IMAD.MOV.U32 R13, RZ, RZ, R4 ;  /* 0x000000ffff0d7224 */ /* 0x000fc600078e0004 */
[----:B------:R-:W-:-:S04]  /*10ed0*/  @P0 LOP3.LUT R2, R3, R2, RZ, 0x3c, !PT ;  /* 0x0000000203020212 */ /* 0x000fc800078e3cff */
[----:B------:R-:W-:-:S05]  /*10ee0*/  @P0 LOP3.LUT R3, R3, R2, RZ, 0x3c, !PT ;  /* 0x0000000203030212 */ /* 0x000fca00078e3cff */
[----:B------:R-:W-:Y:S01]  /*10ef0*/  @!PT LDS RZ, [RZ] ;  /* 0x00000000fffff984 */ /* 0x000fe20000000800 */
[----:B------:R-:W-:Y:S01]  /*10f00*/  @!PT LDS RZ, [RZ] ;  /* 0x00000000fffff984 */ /* 0x000fe20000000800 */
[----:B------:R-:W-:Y:S01]  /*10f10*/  @!PT LDS RZ, [RZ] ;  /* 0x00000000fffff984 */ /* 0x000fe20000000800 */
[----:B------:R-:W-:Y:S04]  /*10f20*/  @P0 LDGSTS.E.BYPASS.LTC128B.128 [R8+0x1e400], desc[UR36][R2.64], !P4 ;  /* 0x1e40000002080fae */ /* 0x000fe8000e101d64 */
[----:B------:R-:W-:Y:S04]  /*10f30*/  @P0 LDGSTS.E.BYPASS.LTC128B.128 [R8+0x21400], desc[UR36][R2.64+0x80], !P3 ;  /* 0x2140008002080fae */ /* 0x000fe8000d901d64 */
[----:B------:R0:W-:Y:S02]  /*10f40*/  @P0 LDGSTS.E.BYPASS.LTC128B.128 [R8+0x24400], desc[UR36][R2.64+0x100], !P2 ;  /* 0x2440010002080fae */ /* 0x0001e4000d101d64 */
[----:B0-----:R-:W-:-:S07]  /*10f50*/  IMAD.MOV.U32 R2, RZ, RZ, R14 ;  /* 0x000000ffff027224 */ /* 0x001fce00078e000e */
[----:B------:R-:W-:Y:S05]  /*10f60*/  WARPSYNC.COLLECTIVE R15, `(.L_x_3598) ;  /* 0x000000000f087348 */ /* 0x000fea0003c00000 */
[----:B------:R0:W1:Y:S02]  /*10f70*/  SHFL.IDX P6, R14, R13, R12, R11 ;  /* 0x0000000c0d0e7389 */ /* 0x00006400000c000b */
[----:B01----:R-:W-:Y:S01]  /*10f80*/  ENDCOLLECTIVE ;  /* 0x000000000000791b */ /* 0x003fe20003800000 */
.L_x_3598:
[----:B------:R-:W-:Y:S02]  /*10f90*/  @P1 IMAD R8, R5, 0x2, R22 ;  /* 0x0000000205081824 */ /* 0x000fe400078e0216 */
[----:B------:R-:W-:Y:S02]  /*10fa0*/  IMAD.MOV.U32 R13, RZ, RZ, R0 ;  /* 0x000000ffff0d7224 */ /* 0x000fe400078e0000 */
[----:B------:R-:W-:Y:S02]  /*10fb0*/  IMAD.MOV.U32 R12, RZ, RZ, 0x2 ;  /* 0x00000002ff0c7424 */ /* 0x000fe400078e00ff */
[----:B------:R-:W-:-:S07]  /*10fc0*/  IMAD.MOV.U32 R3, RZ, RZ, R14 ;  /* 0x000000ffff037224 */ /* 0x000fce00078e000e */
[----:B------:R-:W-:Y:S05]  /*10fd0*/  WARPSYNC.COLLECTIVE R15, `(.L_x_3599) ;  /* 0x000000000f087348 */ /* 0x000fea0003c00000 */
[----:B------:R0:W1:Y:S02]  /*10fe0*/  SHFL.IDX P6, R14, R13, R12, R11 ;  /* 0x0000000c0d0e7389 */ /* 0x00006400000c000b */
[----:B01----:R-:W-:Y:S01]  /*10ff0*/  ENDCOLLECTIVE ;  /* 0x000000000000791b */ /* 0x003fe20003800000 */
.L_x_3599:
[----:B------:R-:W-:-:S05]  /*11000*/  @P1 LEA R3, P0, R31, R3, 0x1 ;  /* 0x000000031f031211 */ /* 0x000fca00078008ff */
[----:B------:R-:W-:-:S05]  /*11010*/  @P1 IMAD.X R2, RZ, RZ, R2, P0 ;  /* 0x000000ffff021224 */ /* 0x000fca00000e0602 */
        /* <DEDUP_REMOVED lines=9> */
[----:B------:R0:W-:Y:S01]  /*110b0*/  @P1 LDGSTS.E.BYPASS.LTC128B.128 [R8+0x24c00], desc[UR36][R2.64+0x100], !P2 ;  /* 0x24c0010002081fae */ /* 0x0001e2000d101d64 */
[----:B------:R-:W-:Y:S01]  /*110c0*/  ISETP.GE.AND P1, PT, R6, 0x21, PT ;  /* 0x000000210600780c */ /* 0x000fe20003f26270 */
[----:B0-----:R-:W-:-:S12]  /*110d0*/  IMAD.MOV.U32 R2, RZ, RZ, R14 ;  /* 0x000000ffff027224 */ /* 0x001fd800078e000e */
[----:B------:R-:W-:Y:S05]  /*110e0*/  WARPSYNC.COLLECTIVE R15, `(.L_x_3600) ;  /* 0x000000000f087348 */ /* 0x000fea0003c00000 */
[----:B------:R0:W1:Y:S02]  /*110f0*/  SHFL.IDX P6, R14, R13, R12, R11 ;  /* 0x0000000c0d0e7389 */ /* 0x00006400000c000b */
[----:B01----:R-:W-:Y:S01]  /*11100*/  ENDCOLLECTIVE ;  /* 0x000000000000791b */ /* 0x003fe20003800000 */
.L_x_3600:
[----:B------:R-:W-:Y:S02]  /*11110*/  @P1 IMAD R8, R5, 0x2, R22 ;  /* 0x0000000205081824 */ /* 0x000fe400078e0216 */
[----:B------:R-:W-:Y:S02]  /*11120*/  IMAD.MOV.U32 R13, RZ, RZ, R0 ;  /* 0x000000ffff0d7224 */ /* 0x000fe400078e0000 */
[----:B------:R-:W-:Y:S02]  /*11130*/  IMAD.MOV.U32 R12, RZ, RZ, 0x3 ;  /* 0x00000003ff0c7424 */ /* 0x000fe400078e00ff */
[----:B------:R-:W-:-:S07]  /*11140*/  IMAD.MOV.U32 R3, RZ, RZ, R14 ;  /* 0x000000ffff037224 */ /* 0x000fce00078e000e */
[----:B------:R-:W-:Y:S05]  /*11150*/  WARPSYNC.COLLECTIVE R15, `(.L_x_3601) ;  /* 0x000000000f087348 */ /* 0x000fea0003c00000 */
[----:B------:R0:W1:Y:S02]  /*11160*/  SHFL.IDX P6, R14, R13, R12, R11 ;  /* 0x0000000c0d0e7389 */ /* 0x00006400000c000b */
[----:B01----:R-:W-:Y:S01]  /*11170*/  ENDCOLLECTIVE ;  /* 0x000000000000791b */ /* 0x003fe20003800000 */
.L_x_3601:
[----:B------:R-:W-:-:S04]  /*11180*/  @P1 LEA R3, P0, R31, R3, 0x1 ;  /* 0x000000031f031211 */ /* 0x000fc800078008ff */
[----:B------:R-:W-:-:S04]  /*11190*/  @P1 IADD3.X R2, RZ, R2, RZ, P0, !PT ;  /* 0x00000002ff021210 */ /* 0x000fc800007fe4ff */
        /* <DEDUP_REMOVED lines=15> */
.L_x_3602:
[----:B------:R-:W-:Y:S02]  /*11290*/  @P1 IMAD R8, R5, 0x2, R22 ;  /* 0x0000000205081824 */ /* 0x000fe400078e0216 */
[----:B------:R-:W-:Y:S02]  /*112a0*/  IMAD.MOV.U32 R13, RZ, RZ, R0 ;  /* 0x000000ffff0d7224 */ /* 0x000fe400078e0000 */
[----:B------:R-:W-:Y:S02]  /*112b0*/  IMAD.MOV.U32 R12, RZ, RZ, 0x4 ;  /* 0x00000004ff0c7424 */ /* 0x000fe400078e00ff */
[----:B------:R-:W-:-:S07]  /*112c0*/  IMAD.MOV.U32 R3, RZ, RZ, R14 ;  /* 0x000000ffff037224 */ /* 0x000fce00078e000e */
[----:B------:R-:W-:Y:S05]  /*112d0*/  WARPSYNC.COLLECTIVE R15, `(.L_x_3603) ;  /* 0x000000000f087348 */ /* 0x000fea0003c00000 */
[----:B------:R0:W1:Y:S02]  /*112e0*/  SHFL.IDX P6, R14, R13, R12, R11 ;  /* 0x0000000c0d0e7389 */ /* 0x00006400000c000b */
[----:B01----:R-:W-:Y:S01]  /*112f0*/  ENDCOLLECTIVE ;  /* 0x000000000000791b */ /* 0x003fe20003800000 */
.L_x_3603:
        /* <DEDUP_REMOVED lines=17> */
.L_x_3604:
[----:B------:R-:W-:Y:S02]  /*11410*/  @P1 IMAD R8, R5, 0x2, R22 ;  /* 0x0000000205081824 */ /* 0x000fe400078e0216 */
[----:B------:R-:W-:Y:S01]  /*11420*/  IMAD.MOV.U32 R13, RZ, RZ, R0 ;  /* 0x000000ffff0d7224 */ /* 0x000fe200078e0000 */
[----:B------:R-:W-:Y:S01]  /*11430*/  MOV R12, 0x5 ;  /* 0x00000005000c7802 */ /* 0x000fe20000000f00 */
[----:B------:R-:W-:-:S07]  /*11440*/  IMAD.MOV.U32 R3, RZ, RZ, R14 ;  /* 0x000000ffff037224 */ /* 0x000fce00078e000e */
[----:B------:R-:W-:Y:S05]  /*11450*/  WARPSYNC.COLLECTIVE R15, `(.L_x_3605) ;  /* 0x000000000f087348 */ /* 0x000fea0003c00000 */
[----:B------:R0:W1:Y:S02]  /*11460*/  SHFL.IDX P6, R14, R13, R12, R11 ;  /* 0x0000000c0d0e7389 */ /* 0x00006400000c000b */
[----:B01----:R-:W-:Y:S01]  /*11470*/  ENDCOLLECTIVE ;  /* 0x000000000000791b */ /* 0x003fe20003800000 */
.L_x_3605:
        /* <DEDUP_REMOVED lines=10> */
.L_x_3606:
[----:B------:R-:W-:Y:S01]  /*11520*/  @!PT LDS RZ, [RZ] ;  /* 0x00000000fffff984 */ /* 0x000fe20000000800 */
[----:B------:R-:W-:Y:S01]  /*11530*/  @!PT LDS RZ, [RZ] ;  /* 0x00000000fffff984 */ /* 0x000fe20000000800 */
[----:B------:R-:W-:Y:S01]  /*11540*/  @!PT LDS RZ, [RZ] ;  /* 0x00000000fffff984 */ /* 0x000fe20000000800 */
[----:B------:R-:W-:Y:S04]  /*11550*/  @P1 LDGSTS.E.BYPASS.LTC128B.128 [R8+0x20400], desc[UR36][R2.64], !P4 ;  /* 0x2040000002081fae */ /* 0x000fe8000e101d64 */
[----:B------:R-:W-:Y:S04]  /*11560*/  @P1 LDGSTS.E.BYPASS.LTC128B.128 [R8+0x23400], desc[UR36][R2.64+0x80], !P3 ;  /* 0x2340008002081fae */ /* 0x000fe8000d901d64 */
[----:B------:R0:W-:Y:S02]  /*11570*/  @P1 LDGSTS.E.BYPASS.LTC128B.128 [R8+0x26400], desc[UR36][R2.64+0x100], !P2 ;  /* 0x2640010002081fae */ /* 0x0001e4000d101d64 */
[----:B0-----:R-:W-:Y:S01]  /*11580*/  IMAD.MOV.U32 R2, RZ, RZ, R14 ;  /* 0x000000ffff027224 */ /* 0x001fe200078e000e */
[----:B------:R-:W-:Y:S06]  /*11590*/  BRA `(.L_x_3607) ;  /* 0xffffffbc009c7947 */ /* 0x000fec000383ffff */
.L_x_3535:
        /* <DEDUP_REMOVED lines=9> */
.L_x_3608:
[C---:B------:R-:W-:Y:S01]  /*11630*/  VIADD R7, R4.reuse, 0x10 ;  /* 0x0000001004077836 */ /* 0x040fe20000000000 */
[----:B------:R-:W-:Y:S01]  /*11640*/  ISETP.GE.AND P1, PT, R4, R6, PT ;  /* 0x000000060400720c */ /* 0x000fe20003f26270 */
[----:B------:R-:W-:Y:S02]  /*11650*/  IMAD.MOV.U32 R13, RZ, RZ, R0 ;  /* 0x000000ffff0d7224 */ /* 0x000fe400078e0000 */
[----:B------:R-:W-:-:S10]  /*11660*/  IMAD.MOV.U32 R2, RZ, RZ, R14 ;  /* 0x000000ffff027224 */ /* 0x000fd400078e000e */
[----:B------:R-:W-:Y:S05]  /*11670*/  WARPSYNC.COLLECTIVE R15, `(.L_x_3609) ;  /* 0x000000000f087348 */ /* 0x000fea0003c00000 */
[----:B------:R0:W1:Y:S02]  /*11680*/  SHFL.IDX P6, R14, R13, R12, R11 ;  /* 0x0000000c0d0e7389 */ /* 0x00006400000c000b */
[----:B01----:R-:W-:Y:S01]  /*11690*/  ENDCOLLECTIVE ;  /* 0x000000000000791b */ /* 0x003fe20003800000 */
.L_x_3609:
        /* <DEDUP_REMOVED lines=8> */
.L_x_3610:
[----:B------:R-:W-:Y:S01]  /*11720*/  @!PT LDS RZ, [RZ] ;  /* 0x00000000fffff984 */ /* 0x000fe20000000800 */
[----:B------:R-:W-:Y:S01]  /*11730*/  @!PT LDS RZ, [RZ] ;  /* 0x00000000fffff984 */ /* 0x000fe20000000800 */
[----:B------:R-:W-:Y:S01]  /*11740*/  @!PT LDS RZ, [RZ] ;  /* 0x00000000fffff984 */ /* 0x000fe20000000800 */
[----:B------:R-:W-:Y:S04]  /*11750*/  @!P1 LDGSTS.E.BYPASS.LTC128B.128 [R36+0x12400], desc[UR36][R2.64], !P3 ;  /* 0x1240000002249fae */ /* 0x000fe8000d901d64 */
[----:B------:R-:W-:Y:S04]  /*11760*/  @!P1 LDGSTS.E.BYPASS.LTC128B.128 [R36+0x16400], desc[UR36][R2.64+0x80], !P2 ;  /* 0x1640008002249fae */ /* 0x000fe8000d101d64 */
[----:B------:R0:W-:Y:S01]  /*11770*/  @!P1 LDGSTS.E.BYPASS.LTC128B.128 [R36+0x1a400], desc[UR36][R2.64+0x100], !P0 ;  /* 0x1a40010002249fae */ /* 0x0001e2000c101d64 */
[----:B------:R-:W-:Y:S02]  /*11780*/  ISETP.GE.AND P1, PT, R7, R6, PT ;  /* 0x000000060700720c */ /* 0x000fe40003f26270 */
[----:B------:R-:W-:Y:S01]  /*11790*/  MOV R13, R0 ;  /* 0x00000000000d7202 */ /* 0x000fe20000000f00 */
[----:B0-----:R-:W-:-:S10]  /*117a0*/  IMAD.MOV.U32 R2, RZ, RZ, R14 ;  /* 0x000000ffff027224 */ /* 0x001fd400078e000e */
[----:B------:R-:W-:Y:S05]  /*117b0*/  WARPSYNC.COLLECTIVE R15, `(.L_x_3611) ;  /* 0x000000000f087348 */ /* 0x000fea0003c00000 */
[----:B------:R0:W1:Y:S02]  /*117c0*/  SHFL.IDX P6, R14, R13, R12, R11 ;  /* 0x0000000c0d0e7389 */ /* 0x00006400000c000b */
[----:B01----:R-:W-:Y:S01]  /*117d0*/  ENDCOLLECTIVE ;  /* 0x000000000000791b */ /* 0x003fe20003800000 */
.L_x_3611:
        /* <DEDUP_REMOVED lines=8> */
.L_x_3612:
        /* <DEDUP_REMOVED lines=14> */
.L_x_3613:
        /* <DEDUP_REMOVED lines=8> */
.L_x_3614:
        /* <DEDUP_REMOVED lines=14> */
.L_x_3615:
        /* <DEDUP_REMOVED lines=8> */
.L_x_3616:
        /* <DEDUP_REMOVED lines=14> */
.L_x_3617:
        /* <DEDUP_REMOVED lines=8> */
.L_x_3618:
        /* <DEDUP_REMOVED lines=14> */
.L_x_3619:
[----:B------:R-:W-:Y:S02]  /*11d60*/  IMAD.MOV.U32 R13, RZ, RZ, R5 ;  /* 0x000000ffff0d7224 */ /* 0x000fe400078e0005 */
[----:B------:R-:W-:Y:S01]  /*11d70*/  IMAD.MOV.U32 R12, RZ, RZ, 0x6 ;  /* 0x00000006ff0c7424 */ /* 0x000fe200078e00ff */
[----:B------:R-:W-:-:S05]  /*11d80*/  @!P1 LEA R14, P4, R31, R14, 0x1 ;  /* 0x0000000e1f0e9211 */ /* 0x000fca00078808ff */
[----:B------:R-:W-:Y:S01]  /*11d90*/  @!P1 IMAD.X R7, RZ, RZ, R2, P4 ;  /* 0x000000ffff079224 */ /* 0x000fe200020e0602 */
[----:B------:R-:W-:-:S07]  /*11da0*/  @!P1 MOV R2, R14 ;  /* 0x0000000e00029202 */ /* 0x000fce0000000f00 */
[----:B------:R-:W-:Y:S05]  /*11db0*/  WARPSYNC.COLLECTIVE R15, `(.L_x_3620) ;  /* 0x000000000f087348 */ /* 0x000fea0003c00000 */
[----:B------:R0:W1:Y:S02]  /*11dc0*/  SHFL.IDX P6, R14, R13, R12, R11 ;  /* 0x0000000c0d0e7389 */ /* 0x00006400000c000b */
[----:B01----:R-:W-:Y:S01]  /*11dd0*/  ENDCOLLECTIVE ;  /* 0x000000000000791b */ /* 0x003fe20003800000 */
.L_x_3620:
        /* <DEDUP_REMOVED lines=14> */
.L_x_3621:
        /* <DEDUP_REMOVED lines=8> */
.L_x_3622:
[----:B------:R-:W-:-:S05]  /*11f40*/  @!P1 IMAD.MOV.U32 R3, RZ, RZ, R7 ;  /* 0x000000ffff039224 */ /* 0x000fca00078e0007 */
        /* <DEDUP_REMOVED lines=11> */
.L_x_3623:
[----:B------:R-:W-:Y:S05]  /*12000*/  BRA `(.L_x_3624) ;  /* 0xffffffbc00f87947 */ /* 0x000fea000383ffff */
.L_x_3540:
[----:B0-----:R0:W1:Y:S02]  /*12010*/  SYNCS.PHASECHK.TRANS64.TRYWAIT P0, [R22+URZ+0x30820], R3 ;  /* 0x03082003160075a7 */ /* 0x001064000800017f */
[----:B-1----:R-:W-:Y:S05]  /*12020*/  @!P0 NANOSLEEP.SYNCS 0x989680 ;  /* 0x009896800000895d */ /* 0x002fea0003900000 */
[----:B------:R-:W1:Y:S02]  /*12030*/  @!P0 SYNCS.PHASECHK.TRANS64 P0, [R22+URZ+0x30820], R3 ;  /* 0x03082003160085a7 */ /* 0x000e64000800007f */
[----:B-1----:R-:W-:Y:S05]  /*12040*/  @!P0 BRA `(.L_x_3540) ;  /* 0xfffffffc00f08947 */ /* 0x002fea000383ffff */
[----:B------:R-:W-:Y:S05]  /*12050*/  BRA `(.L_x_3625) ;  /* 0xffffffc000707947 */ /* 0x000fea000383ffff */
.L_x_3545:
[----:B0-----:R0:W1:Y:S02]  /*12060*/  SYNCS.PHASECHK.TRANS64.TRYWAIT P0, [R6+URZ+0x30840], R3 ;  /* 0x03084003060075a7 */ /* 0x001064000800017f */
[----:B-1----:R-:W-:Y:S05]  /*12070*/  @!P0 NANOSLEEP.SYNCS 0x989680 ;  /* 0x009896800000895d */ /* 0x002fea0003900000 */
[----:B------:R-:W1:Y:S02]  /*12080*/  @!P0 SYNCS.PHASECHK.TRANS64 P0, [R6+URZ+0x30840], R3 ;  /* 0x03084003060085a7 */ /* 0x000e64000800007f */
[----:B-1----:R-:W-:Y:S05]  /*12090*/  @!P0 BRA `(.L_x_3545) ;  /* 0xfffffffc00f08947 */ /* 0x002fea000383ffff */
[----:B------:R-:W-:Y:S05]  /*120a0*/  BRA `(.L_x_3626) ;  /* 0xffffffc4004c7947 */ /* 0x000fea000383ffff */
.L_x_3546:
[----:B------:R-:W-:Y:S01]  /*120b0*/  BSSY B1, `(.L_x_3627) ;  /* 0x0000008000017945 */ /* 0x000fe20003800000 */
[----:B------:R-:W-:Y:S01]  /*120c0*/  IMAD.MOV.U32 R13, RZ, RZ, R8 ;  /* 0x000000ffff0d7224 */ /* 0x000fe200078e0008 */
[----:B------:R-:W-:Y:S01]  /*120d0*/  MOV R15, 0xffffffff ;  /* 0xffffffff000f7802 */ /* 0x000fe20000000f00 */
[----:B------:R-:W-:Y:S02]  /*120e0*/  IMAD.MOV.U32 R12, RZ, RZ, RZ ;  /* 0x000000ffff0c7224 */ /* 0x000fe400078e00ff */
[----:B------:R-:W-:-:S07]  /*120f0*/  IMAD.MOV.U32 R11, RZ, RZ, 0x181f ;  /* 0x0000181fff0b7424 */ /* 0x000fce00078e00ff */
[----:B------:R-:W-:Y:S05]  /*12100*/  WARPSYNC.COLLECTIVE R15, `(.L_x_3628) ;  /* 0x000000000f087348 */ /* 0x000fea0003c00000 */
[----:B------:R0:W1:Y:S02]  /*12110*/  SHFL.IDX P6, R14, R13, R12, R11 ;  /* 0x0000000c0d0e7389 */ /* 0x00006400000c000b */
[----:B01----:R-:W-:Y:S01]  /*12120*/  ENDCOLLECTIVE ;  /* 0x000000000000791b */ /* 0x003fe20003800000 */
.L_x_3628:
[----:B------:R-:W-:Y:S05]  /*12130*/  BSYNC B1 ;  /* 0x0000000000017941 */ /* 0x000fea0003800000 */
.L_x_3627:
        /* <DEDUP_REMOVED lines=12> */
.L_x_3629:
[----:B------:R-:W-:Y:S02]  /*12200*/  IMAD R5, R5, 0x2, R22 ;  /* 0x0000000205057824 */ /* 0x000fe400078e0216 */
[----:B------:R-:W-:Y:S02]  /*12210*/  IMAD.MOV.U32 R13, RZ, RZ, R8 ;  /* 0x000000ffff0d7224 */ /* 0x000fe400078e0008 */
[----:B------:R-:W-:Y:S02]  /*12220*/  IMAD.MOV.U32 R12, RZ, RZ, 0x1 ;  /* 0x00000001ff0c7424 */ /* 0x000fe400078e00ff */
[----:B------:R-:W-:-:S07]  /*12230*/  IMAD.MOV.U32 R2, RZ, RZ, R14 ;  /* 0x000000ffff027224 */ /* 0x000fce00078e000e */
[----:B------:R-:W-:Y:S05]  /*12240*/  WARPSYNC.COLLECTIVE R15, `(.L_x_3630) ;  /* 0x000000000f087348 */ /* 0x000fea0003c00000 */
[----:B------:R0:W1:Y:S02]  /*12250*/  SHFL.IDX P6, R14, R13, R12, R11 ;  /* 0x0000000c0d0e7389 */ /* 0x00006400000c000b */
[----:B01----:R-:W-:Y:S01]  /*12260*/  ENDCOLLECTIVE ;  /* 0x000000000000791b */ /* 0x003fe20003800000 */
.L_x_3630:
        /* <DEDUP_REMOVED lines=13> */
.L_x_3631:
[----:B------:R-:W-:Y:S01]  /*12340*/  IMAD.MOV.U32 R13, RZ, RZ, R8 ;  /* 0x000000ffff0d7224 */ /* 0x000fe200078e0008 */
[----:B------:R-:W-:Y:S01]  /*12350*/  MOV R12, 0x2 ;  /* 0x00000002000c7802 */ /* 0x000fe20000000f00 */
[----:B------:R-:W-:-:S07]  /*12360*/  IMAD.MOV.U32 R2, RZ, RZ, R14 ;  /* 0x000000ffff027224 */ /* 0x000fce00078e000e */
[----:B------:R-:W-:Y:S05]  /*12370*/  WARPSYNC.COLLECTIVE R15, `(.L_x_3632) ;  /* 0x000000000f087348 */ /* 0x000fea0003c00000 */
[----:B------:R0:W1:Y:S02]  /*12380*/  SHFL.IDX P6, R14, R13, R12, R11 ;  /* 0x0000000c0d0e7389 */ /* 0x00006400000c000b */
[----:B01----:R-:W-:Y:S01]  /*12390*/  ENDCOLLECTIVE ;  /* 0x000000000000791b */ /* 0x003fe20003800000 */
.L_x_3632:
        /* <DEDUP_REMOVED lines=9> */
[----:B------:R-:W-:-:S07]  /*12430*/  IMAD.MOV.U32 R35, RZ, RZ, R14 ;  /* 0x000000ffff237224 */ /* 0x000fce00078e000e */
[----:B0-----:R-:W-:Y:S05]  /*12440*/  WARPSYNC.COLLECTIVE R15, `(.L_x_3633) ;  /* 0x000000000f087348 */ /* 0x001fea0003c00000 */
[----:B------:R1:W2:Y:S02]  /*12450*/  SHFL.IDX P6, R14, R13, R12, R11 ;  /* 0x0000000c0d0e7389 */ /* 0x0002a400000c000b */
[----:B012---:R-:W-:Y:S01]  /*12460*/  ENDCOLLECTIVE ;  /* 0x000000000000791b */ /* 0x007fe20003800000 */
.L_x_3633:
[----:B------:R-:W-:Y:S02]  /*12470*/  IMAD.MOV.U32 R13, RZ, RZ, R8 ;  /* 0x000000ffff0d7224 */ /* 0x000fe400078e0008 */
[----:B------:R-:W-:Y:S02]  /*12480*/  IMAD.MOV.U32 R12, RZ, RZ, 0x3 ;  /* 0x00000003ff0c7424 */ /* 0x000fe400078e00ff */
[----:B------:R-:W-:-:S07]  /*12490*/  IMAD.MOV.U32 R2, RZ, RZ, R14 ;  /* 0x000000ffff027224 */ /* 0x000fce00078e000e */
[----:B------:R-:W-:Y:S05]  /*124a0*/  WARPSYNC.COLLECTIVE R15, `(.L_x_3634) ;  /* 0x000000000f087348 */ /* 0x000fea0003c00000 */
[----:B------:R0:W1:Y:S02]  /*124b0*/  SHFL.IDX P6, R14, R13, R12, R11 ;  /* 0x0000000c0d0e7389 */ /* 0x00006400000c000b */
[----:B01----:R-:W-:Y:S01]  /*124c0*/  ENDCOLLECTIVE ;  /* 0x000000000000791b */ /* 0x003fe20003800000 */
.L_x_3634:
        /* <DEDUP_REMOVED lines=13> */
.L_x_3635:
[----:B------:R-:W-:Y:S02]  /*125a0*/  IMAD.MOV.U32 R13, RZ, RZ, R8 ;  /* 0x000000ffff0d7224 */ /* 0x000fe400078e0008 */
[----:B------:R-:W-:Y:S02]  /*125b0*/  IMAD.MOV.U32 R12, RZ, RZ, 0x4 ;  /* 0x00000004ff0c7424 */ /* 0x000fe400078e00ff */
[----:B------:R-:W-:-:S07]  /*125c0*/  IMAD.MOV.U32 R2, RZ, RZ, R14 ;  /* 0x000000ffff027224 */ /* 0x000fce00078e000e */
[----:B------:R-:W-:Y:S05]  /*125d0*/  WARPSYNC.COLLECTIVE R15, `(.L_x_3636) ;  /* 0x000000000f087348 */ /* 0x000fea0003c00000 */
[----:B------:R0:W1:Y:S02]  /*125e0*/  SHFL.IDX P6, R14, R13, R12, R11 ;  /* 0x0000000c0d0e7389 */ /* 0x00006400000c000b */
[----:B01----:R-:W-:Y:S01]  /*125f0*/  ENDCOLLECTIVE ;  /* 0x000000000000791b */ /* 0x003fe20003800000 */
.L_x_3636:
        /* <DEDUP_REMOVED lines=13> */
.L_x_3637:
[----:B------:R-:W-:Y:S01]  /*126d0*/  MOV R13, R8 ;  /* 0x00000008000d7202 */ /* 0x000fe20000000f00 */
[----:B------:R-:W-:Y:S02]  /*126e0*/  IMAD.MOV.U32 R12, RZ, RZ, 0x5 ;  /* 0x00000005ff0c7424 */ /* 0x000fe400078e00ff */
[----:B------:R-:W-:-:S07]  /*126f0*/  IMAD.MOV.U32 R2, RZ, RZ, R14 ;  /* 0x000000ffff027224 */ /* 0x000fce00078e000e */
[----:B------:R-:W-:Y:S05]  /*12700*/  WARPSYNC.COLLECTIVE R15, `(.L_x_3638) ;  /* 0x000000000f087348 */ /* 0x000fea0003c00000 */
[----:B------:R0:W1:Y:S02]  /*12710*/  SHFL.IDX P6, R14, R13, R12, R11 ;  /* 0x0000000c0d0e7389 */ /* 0x00006400000c000b */
[----:B01----:R-:W-:Y:S01]  /*12720*/  ENDCOLLECTIVE ;  /* 0x000000000000791b */ /* 0x003fe20003800000 */
.L_x_3638:
[----:B------:R-:W-:-:S05]  /*12730*/  IADD3 R2, P0, R2, R4, RZ ;  /* 0x0000000402027210 */ /* 0x000fca0007f1e0ff */
[----:B------:R-:W-:-:S05]  /*12740*/  IMAD.X R3, RZ, RZ, R35, P0 ;  /* 0x000000ffff037224 */ /* 0x000fca00000e0623 */
[----:B------:R-:W-:Y:S01]  /*12750*/  @!PT LDS RZ, [RZ] ;  /* 0x00000000fffff984 */ /* 0x000fe20000000800 */
[----:B------:R-:W-:Y:S01]  /*12760*/  @!PT LDS RZ, [RZ] ;  /* 0x00000000fffff984 */ /* 0x000fe20000000800 */
[----:B------:R-:W-:Y:S01]  /*12770*/  @!PT LDS RZ, [RZ] ;  /* 0x00000000fffff984 */ /* 0x000fe20000000800 */
[----:B------:R0:W-:Y:S01]  /*12780*/  LDGSTS.E.BYPASS.LTC128B.128 [R5+0x20400], desc[UR36][R2.64], !P1 ;  /* 0x2040000002057fae */ /* 0x0001e2000c901d64 */
[----:B------:R-:W-:Y:S01]  /*12790*/  IMAD.MOV.U32 R13, RZ, RZ, R7 ;  /* 0x000000ffff0d7224 */ /* 0x000fe200078e0007 */
[----:B------:R-:W-:Y:S02]  /*127a0*/  LOP3.LUT P1, RZ, R23, 0x100, RZ, 0xc0, !PT ;  /* 0x0000010017ff7812 */ /* 0x000fe4000782c0ff */
[----:B------:R0:W-:Y:S04]  /*127b0*/  LDGSTS.E.BYPASS.LTC128B.128 [R5+0x23400], desc[UR36][R2.64+0x80], !P5 ;  /* 0x2340008002057fae */ /* 0x0001e8000e901d64 */
[----:B------:R0:W-:Y:S01]  /*127c0*/  LDGSTS.E.BYPASS.LTC128B.128 [R5+0x26400], desc[UR36][R2.64+0x100], !P4 ;  /* 0x2640010002057fae */ /* 0x0001e2000e101d64 */
[----:B------:R-:W-:-:S07]  /*127d0*/  IMAD.MOV.U32 R35, RZ, RZ, R14 ;  /* 0x000000ffff237224 */ /* 0x000fce00078e000e */
[----:B0-----:R-:W-:Y:S05]  /*127e0*/  WARPSYNC.COLLECTIVE R15, `(.L_x_3639) ;  /* 0x000000000f087348 */ /* 0x001fea0003c00000 */
[----:B------:R1:W2:Y:S02]  /*127f0*/  SHFL.IDX P6, R14, R13, R12, R11 ;  /* 0x0000000c0d0e7389 */ /* 0x0002a400000c000b */
[----:B012---:R-:W-:Y:S01]  /*12800*/  ENDCOLLECTIVE ;  /* 0x000000000000791b */ /* 0x007fe20003800000 */
.L_x_3639:
[----:B------:R-:W-:Y:S01]  /*12810*/  IMAD.MOV.U32 R2, RZ, RZ, R14 ;  /* 0x000000ffff027224 */ /* 0x000fe200078e000e */
[----:B------:R-:W-:Y:S06]  /*12820*/  BRA `(.L_x_3640) ;  /* 0xffffffc0006c7947 */ /* 0x000fec000383ffff */
.L_x_3551:
[----:B0-----:R0:W1:Y:S02]  /*12830*/  SYNCS.PHASECHK.TRANS64.TRYWAIT P0, [R6+URZ+0x30860], R2 ;  /* 0x03086002060075a7 */ /* 0x001064000800017f */
[----:B-1----:R-:W-:Y:S05]  /*12840*/  @!P0 NANOSLEEP.SYNCS 0x989680 ;  /* 0x009896800000895d */ /* 0x002fea0003900000 */
[----:B------:R-:W1:Y:S02]  /*12850*/  @!P0 SYNCS.PHASECHK.TRANS64 P0, [R6+URZ+0x30860], R2 ;  /* 0x03086002060085a7 */ /* 0x000e64000800007f */
[----:B-1----:R-:W-:Y:S05]  /*12860*/  @!P0 BRA `(.L_x_3551) ;  /* 0xfffffffc00f08947 */ /* 0x002fea000383ffff */
[----:B------:R-:W-:Y:S05]  /*12870*/  BRA `(.L_x_3641) ;  /* 0xffffffc000d07947 */ /* 0x000fea000383ffff */
.L_x_3552:
        /* <DEDUP_REMOVED lines=8> */
.L_x_3643:
[----:B------:R-:W-:Y:S05]  /*12900*/  BSYNC B1 ;  /* 0x0000000000017941 */ /* 0x000fea0003800000 */
.L_x_3642:
        /* <DEDUP_REMOVED lines=9> */
.L_x_3644:
[----:B------:R-:W-:Y:S01]  /*129a0*/  MOV R13, R24 ;  /* 0x00000018000d7202 */ /* 0x000fe20000000f00 */
[----:B------:R-:W-:Y:S02]  /*129b0*/  IMAD.MOV.U32 R12, RZ, RZ, 0x1 ;  /* 0x00000001ff0c7424 */ /* 0x000fe400078e00ff */
[----:B------:R-:W-:-:S07]  /*129c0*/  IMAD.MOV.U32 R2, RZ, RZ, R14 ;  /* 0x000000ffff027224 */ /* 0x000fce00078e000e */
[----:B------:R-:W-:Y:S05]  /*129d0*/  WARPSYNC.COLLECTIVE R15, `(.L_x_3645) ;  /* 0x000000000f087348 */ /* 0x000fea0003c00000 */
[----:B------:R0:W1:Y:S02]  /*129e0*/  SHFL.IDX P6, R14, R13, R12, R11 ;  /* 0x0000000c0d0e7389 */ /* 0x00006400000c000b */
[----:B01----:R-:W-:Y:S01]  /*129f0*/  ENDCOLLECTIVE ;  /* 0x000000000000791b */ /* 0x003fe20003800000 */
.L_x_3645:
        /* <DEDUP_REMOVED lines=16> */
.L_x_3646:
[----:B------:R-:W-:Y:S02]  /*12b00*/  IMAD.MOV.U32 R13, RZ, RZ, R24 ;  /* 0x000000ffff0d7224 */ /* 0x000fe400078e0018 */
[----:B------:R-:W-:Y:S02]  /*12b10*/  IMAD.MOV.U32 R12, RZ, RZ, 0x2 ;  /* 0x00000002ff0c7424 */ /* 0x000fe400078e00ff */
[----:B------:R-:W-:-:S07]  /*12b20*/  IMAD.MOV.U32 R2, RZ, RZ, R14 ;  /* 0x000000ffff027224 */ /* 0x000fce00078e000e */
[----:B------:R-:W-:Y:S05]  /*12b30*/  WARPSYNC.COLLECTIVE R15, `(.L_x_3647) ;  /* 0x000000000f087348 */ /* 0x000fea0003c00000 */
[----:B------:R0:W1:Y:S02]  /*12b40*/  SHFL.IDX P6, R14, R13, R12, R11 ;  /* 0x0000000c0d0e7389 */ /* 0x00006400000c000b */
[----:B01----:R-:W-:Y:S01]  /*12b50*/  ENDCOLLECTIVE ;  /* 0x000000000000791b */ /* 0x003fe20003800000 */
.L_x_3647:
        /* <DEDUP_REMOVED lines=16> */
.L_x_3648:
[----:B------:R-:W-:Y:S02]  /*12c60*/  IMAD.MOV.U32 R13, RZ, RZ, R24 ;  /* 0x000000ffff0d7224 */ /* 0x000fe400078e0018 */
[----:B------:R-:W-:Y:S02]  /*12c70*/  IMAD.MOV.U32 R12, RZ, RZ, 0x3 ;  /* 0x00000003ff0c7424 */ /* 0x000fe400078e00ff */
[----:B------:R-:W-:-:S07]  /*12c80*/  IMAD.MOV.U32 R2, RZ, RZ, R14 ;  /* 0x000000ffff027224 */ /* 0x000fce00078e000e */
[----:B------:R-:W-:Y:S05]  /*12c90*/  WARPSYNC.COLLECTIVE R15, `(.L_x_3649) ;  /* 0x000000000f087348 */ /* 0x000fea0003c00000 */
[----:B------:R0:W1:Y:S02]  /*12ca0*/  SHFL.IDX P6, R14, R13, R12, R11 ;  /* 0x0000000c0d0e7389 */ /* 0x00006400000c000b */
[----:B01----:R-:W-:Y:S01]  /*12cb0*/  ENDCOLLECTIVE ;  /* 0x000000000000791b */ /* 0x003fe20003800000 */
.L_x_3649:
        /* <DEDUP_REMOVED lines=16> */
.L_x_3650:
[----:B------:R-:W-:Y:S02]  /*12dc0*/  IMAD.MOV.U32 R13, RZ, RZ, R24 ;  /* 0x000000ffff0d7224 */ /* 0x000fe400078e0018 */
[----:B------:R-:W-:Y:S02]  /*12dd0*/  IMAD.MOV.U32 R12, RZ, RZ, 0x4 ;  /* 0x00000004ff0c7424 */ /* 0x000fe400078e00ff */
[----:B------:R-:W-:-:S07]  /*12de0*/  IMAD.MOV.U32 R2, RZ, RZ, R14 ;  /* 0x000000ffff027224 */ /* 0x000fce00078e000e */
[----:B------:R-:W-:Y:S05]  /*12df0*/  WARPSYNC.COLLECTIVE R15, `(.L_x_3651) ;  /* 0x000000000f087348 */ /* 0x000fea0003c00000 */
[----:B------:R0:W1:Y:S02]  /*12e00*/  SHFL.IDX P6, R14, R13, R12, R11 ;  /* 0x0000000c0d0e7389 */ /* 0x00006400000c000b */
[----:B01----:R-:W-:Y:S01]  /*12e10*/  ENDCOLLECTIVE ;  /* 0x000000000000791b */ /* 0x003fe20003800000 */
.L_x_3651:
[----:B------:R-:W-:-:S04]  /*12e20*/  IADD3 R2, P0, R2, R4, RZ ;  /* 0x0000000402027210 */ /* 0x000fc80007f1e0ff */
[----:B------:R-:W-:Y:S02]  /*12e30*/  IADD3.X R3, RZ, R3, RZ, P0, !PT ;  /* 0x00000003ff037210 */ /* 0x000fe400007fe4ff */
        /* <DEDUP_REMOVED lines=14> */
.L_x_3652:
[----:B------:R-:W-:Y:S02]  /*12f20*/  IMAD.MOV.U32 R13, RZ, RZ, R24 ;  /* 0x000000ffff0d7224 */ /* 0x000fe400078e0018 */
[----:B------:R-:W-:Y:S02]  /*12f30*/  IMAD.MOV.U32 R12, RZ, RZ, 0x5 ;  /* 0x00000005ff0c7424 */ /* 0x000fe400078e00ff */
[----:B------:R-:W-:-:S07]  /*12f40*/  IMAD.MOV.U32 R2, RZ, RZ, R14 ;  /* 0x000000ffff027224 */ /* 0x000fce00078e000e */
[----:B------:R-:W-:Y:S05]  /*12f50*/  WARPSYNC.COLLECTIVE R15, `(.L_x_3653) ;  /* 0x000000000f087348 */ /* 0x000fea0003c00000 */
[----:B------:R0:W1:Y:S02]  /*12f60*/  SHFL.IDX P6, R14, R13, R12, R11 ;  /* 0x0000000c0d0e7389 */ /* 0x00006400000c000b */
[----:B01----:R-:W-:Y:S01]  /*12f70*/  ENDCOLLECTIVE ;  /* 0x000000000000791b */ /* 0x003fe20003800000 */
.L_x_3653:
        /* <DEDUP_REMOVED lines=13> */
.L_x_3654:
[----:B------:R-:W-:Y:S01]  /*13050*/  @!PT LDS RZ, [RZ] ;  /* 0x00000000fffff984 */ /* 0x000fe20000000800 */
[----:B------:R-:W-:Y:S01]  /*13060*/  @!PT LDS RZ, [RZ] ;  /* 0x00000000fffff984 */ /* 0x000fe20000000800 */
[----:B------:R-:W-:Y:S01]  /*13070*/  @!PT LDS RZ, [RZ] ;  /* 0x00000000fffff984 */ /* 0x000fe20000000800 */
[----:B------:R0:W-:Y:S01]  /*13080*/  LDGSTS.E.BYPASS.LTC128B.128 [R5+0x5400], desc[UR36][R2.64+0x80], !P0 ;  /* 0x0540008002057fae */ /* 0x0001e2000c101d64 */
[----:B------:R-:W-:-:S13]  /*13090*/  ISETP.LT.OR P0, PT, R7, 0x41, P1 ;  /* 0x000000410700780c */ /* 0x000fda0000f01670 */
[----:B------:R0:W-:Y:S01]  /*130a0*/  LDGSTS.E.BYPASS.LTC128B.128 [R5+0x8400], desc[UR36][R2.64+0x100], !P0 ;  /* 0x0840010002057fae */ /* 0x0001e2000c101d64 */
[----:B------:R-:W-:Y:S05]  /*130b0*/  BRA `(.L_x_3655) ;  /* 0xffffffbc00b47947 */ /* 0x000fea000383ffff */
.L_x_3560:
[----:B0-----:R0:W1:Y:S02]  /*130c0*/  SYNCS.PHASECHK.TRANS64.TRYWAIT P0, [R0+URZ+0x30860], R3 ;  /* 0x03086003000075a7 */ /* 0x001064000800017f */
[----:B-1----:R-:W-:Y:S05]  /*130d0*/  @!P0 NANOSLEEP.SYNCS 0x989680 ;  /* 0x009896800000895d */ /* 0x002fea0003900000 */
[----:B------:R-:W1:Y:S02]  /*130e0*/  @!P0 SYNCS.PHASECHK.TRANS64 P0, [R0+URZ+0x30860], R3 ;  /* 0x03086003000085a7 */ /* 0x000e64000800007f */
[----:B-1----:R-:W-:Y:S05]  /*130f0*/  @!P0 BRA `(.L_x_3560) ;  /* 0xfffffffc00f08947 */ /* 0x002fea000383ffff */
[----:B------:R-:W-:Y:S05]  /*13100*/  BRA `(.L_x_3656) ;  /* 0xffffffc000cc7947 */ /* 0x000fea000383ffff */
.L_x_3561:
[----:B------:R-:W-:Y:S01]  /*13110*/  BSSY B0, `(.L_x_3657) ;  /* 0x0000008000007945 */ /* 0x000fe20003800000 */
[----:B------:R-:W-:Y:S02]  /*13120*/  IMAD.MOV.U32 R13, RZ, RZ, R24 ;  /* 0x000000ffff0d7224 */ /* 0x000fe400078e0018 */
[----:B------:R-:W-:Y:S02]  /*13130*/  IMAD.MOV.U32 R12, RZ, RZ, RZ ;  /* 0x000000ffff0c7224 */ /* 0x000fe400078e00ff */
[----:B------:R-:W-:Y:S02]  /*13140*/  IMAD.MOV.U32 R11, RZ, RZ, 0x181f ;  /* 0x0000181fff0b7424 */ /* 0x000fe400078e00ff */
[----:B------:R-:W-:-:S07]  /*13150*/  IMAD.MOV.U32 R15, RZ, RZ, -0x1 ;  /* 0xffffffffff0f7424 */ /* 0x000fce00078e00ff */
[----:B0-2---:R-:W-:Y:S05]  /*13160*/  WARPSYNC.COLLECTIVE R15, `(.L_x_3658) ;  /* 0x000000000f087348 */ /* 0x005fea0003c00000 */
[----:B--2---:R1:W2:Y:S02]  /*13170*/  SHFL.IDX P6, R14, R13, R12, R11 ;  /* 0x0000000c0d0e7389 */ /* 0x0042a400000c000b */
[----:B012---:R-:W-:Y:S01]  /*13180*/  ENDCOLLECTIVE ;  /* 0x000000000000791b */ /* 0x007fe20003800000 */
.L_x_3658:
[----:B------:R-:W-:Y:S05]  /*13190*/  BSYNC B0 ;  /* 0x0000000000007941 */ /* 0x000fea0003800000 */
.L_x_3657:
[----:B------:R-:W-:Y:S01]  /*131a0*/  IMAD.MOV.U32 R13, RZ, RZ, R18 ;  /* 0x000000ffff0d7224 */ /* 0x000fe200078e0012 */
[----:B------:R-:W-:Y:S01]  /*131b0*/  MOV R12, RZ ;  /* 0x000000ff000c7202 */ /* 0x000fe20000000f00 */
[----:B------:R-:W-:Y:S02]  /*131c0*/  IMAD.MOV.U32 R11, RZ, RZ, 0x181f ;  /* 0x0000181fff0b7424 */ /* 0x000fe400078e00ff */
[----:B------:R-:W-:Y:S02]  /*131d0*/  IMAD.MOV.U32 R15, RZ, RZ, -0x1 ;  /* 0xffffffffff0f7424 */ /* 0x000fe400078e00ff */
[----:B------:R-:W-:Y:S02]  /*131e0*/  IMAD.MOV.U32 R3, RZ, RZ, R14 ;  /* 0x000000ffff037224 */ /* 0x000fe400078e000e */
[----:B------:R-:W-:-:S07]  /*131f0*/  IMAD.SHL.U32 R5, R31, 0x2, RZ ;  /* 0x000000021f057824 */ /* 0x000fce00078e00ff */
[----:B------:R-:W-:Y:S05]  /*13200*/  WARPSYNC.COLLECTIVE R15, `(.L_x_3659) ;  /* 0x000000000f087348 */ /* 0x000fea0003c00000 */
[----:B------:R0:W1:Y:S02]  /*13210*/  SHFL.IDX P6, R14, R13, R12, R11 ;  /* 0x0000000c0d0e7389 */ /* 0x00006400000c000b */
[----:B01----:R-:W-:Y:S01]  /*13220*/  ENDCOLLECTIVE ;  /* 0x000000000000791b */ /* 0x003fe20003800000 */
.L_x_3659:
[----:B------:R-:W-:Y:S01]  /*13230*/  ULDC UR4, c[0x0][0x2f4] ;  /* 0x0000bd0000047ab9 */ /* 0x000fe20000000800 */
[----:B------:R-:W-:Y:S01]  /*13240*/  IMAD R4, R7, 0x2, R22 ;  /* 0x0000000207047824 */ /* 0x000fe200078e0216 */
[----:B------:R-:W-:Y:S02]  /*13250*/  ISETP.GE.AND P2, PT, R31, UR4, PT ;  /* 0x000000041f007c0c */ /* 0x000fe4000bf46270 */
[----:B------:R-:W-:Y:S02]  /*13260*/  ISETP.GE.AND P1, PT, R33, UR4, PT ;  /* 0x0000000421007c0c */ /* 0x000fe4000bf26270 */
[C---:B------:R-:W-:Y:S02]  /*13270*/  ISETP.LT.OR P3, PT, R6.reuse, 0x1, P2 ;  /* 0x000000010600780c */ /* 0x040fe40001761670 */
[----:B------:R-:W-:Y:S01]  /*13280*/  ISETP.LT.OR P4, PT, R6, 0x1, P1 ;  /* 0x000000010600780c */ /* 0x000fe20000f81670 */
[----:B------:R-:W-:Y:S02]  /*13290*/  IMAD.MOV.U32 R13, RZ, RZ, R24 ;  /* 0x000000ffff0d7224 */ /* 0x000fe400078e0018 */
[----:B------:R-:W-:Y:S01]  /*132a0*/  IMAD.MOV.U32 R12, RZ, RZ, 0x1 ;  /* 0x00000001ff0c7424 */ /* 0x000fe200078e00ff */
[----:B------:R-:W-:-:S05]  /*132b0*/  IADD3 R2, P0, R14, R5, RZ ;  /* 0x000000050e027210 */ /* 0x000fca0007f1e0ff */
[----:B------:R-:W-:Y:S01]  /*132c0*/  IMAD.X R3, RZ, RZ, R3, P0 ;  /* 0x000000ffff037224 */ /* 0x000fe200000e0603 */
[----:B------:R-:W-:-:S13]  /*132d0*/  ISETP.GE.AND P0, PT, R32, UR4, PT ;  /* 0x0000000420007c0c */ /* 0x000fda000bf06270 */
[----:B------:R-:W-:Y:S05]  /*132e0*/  WARPSYNC.COLLECTIVE R15, `(.L_x_3660) ;  /* 0x000000000f087348 */ /* 0x000fea0003c00000 */
[----:B------:R0:W1:Y:S02]  /*132f0*/  SHFL.IDX P6, R14, R13, R12, R11 ;  /* 0x0000000c0d0e7389 */ /* 0x00006400000c000b */
[----:B01----:R-:W-:Y:S01]  /*13300*/  ENDCOLLECTIVE ;  /* 0x000000000000791b */ /* 0x003fe20003800000 */
.L_x_3660:
[----:B------:R-:W-:Y:S01]  /*13310*/  @!PT LDS RZ, [RZ] ;  /* 0x00000000fffff984 */ /* 0x000fe20000000800 */
[----:B------:R-:W-:Y:S01]  /*13320*/  @!PT LDS RZ, [RZ] ;  /* 0x00000000fffff984 */ /* 0x000fe20000000800 */
[----:B------:R-:W-:Y:S01]  /*13330*/  @!PT LDS RZ, [RZ] ;  /* 0x00000000fffff984 */ /* 0x000fe20000000800 */
[----:B------:R0:W-:Y:S01]  /*13340*/  LDGSTS.E.BYPASS.LTC128B.128 [R4+0x400], desc[UR36][R2.64], !P3 ;  /* 0x0040000002047fae */ /* 0x0001e2000d901d64 */
[----:B------:R-:W-:-:S03]  /*13350*/  ISETP.LT.OR P3, PT, R6, 0x1, P0 ;  /* 0x000000010600780c */ /* 0x000fc60000761670 */
[----:B------:R0:W-:Y:S01]  /*13360*/  LDGSTS.E.BYPASS.LTC128B.128 [R4+0x3400], desc[UR36][R2.64+0x80], !P4 ;  /* 0x0340008002047fae */ /* 0x0001e2000e101d64 */
[----:B------:R-:W-:-:S09]  /*13370*/  IMAD.MOV.U32 R13, RZ, RZ, R18 ;  /* 0x000000ffff0d7224 */ /* 0x000fd200078e0012 */
[----:B------:R0:W-:Y:S01]  /*13380*/  LDGSTS.E.BYPASS.LTC128B.128 [R4+0x6400], desc[UR36][R2.64+0x100], !P3 ;  /* 0x0640010002047fae */ /* 0x0001e2000d901d64 */
[----:B------:R-:W-:Y:S01]  /*13390*/  ISETP.LT.OR P3, PT, R6, 0x11, P2 ;  /* 0x000000110600780c */ /* 0x000fe20001761670 */
[----:B------:R-:W-:-:S12]  /*133a0*/  IMAD.MOV.U32 R7, RZ, RZ, R14 ;  /* 0x000000ffff077224 */ /* 0x000fd800078e000e */
[----:B0-----:R-:W-:Y:S05]  /*133b0*/  WARPSYNC.COLLECTIVE R15, `(.L_x_3661) ;  /* 0x000000000f087348 */ /* 0x001fea0003c00000 */
[----:B------:R1:W2:Y:S02]  /*133c0*/  SHFL.IDX P6, R14, R13, R12, R11 ;  /* 0x0000000c0d0e7389 */ /* 0x0002a400000c000b */
[----:B012---:R-:W-:Y:S01]  /*133d0*/  ENDCOLLECTIVE ;  /* 0x000000000000791b */ /* 0x007fe20003800000 */
.L_x_3661:
[----:B------:R-:W-:Y:S02]  /*133e0*/  IMAD.MOV.U32 R13, RZ, RZ, R24 ;  /* 0x000000ffff0d7224 */ /* 0x000fe400078e0018 */
[----:B------:R-:W-:Y:S01]  /*133f0*/  IMAD.MOV.U32 R12, RZ, RZ, 0x2 ;  /* 0x00000002ff0c7424 */ /* 0x000fe200078e00ff */
[----:B------:R-:W-:-:S13]  /*13400*/  IADD3 R2, P4, R14, R5, RZ ;  /* 0x000000050e027210 */ /* 0x000fda0007f9e0ff */
[----:B------:R-:W-:Y:S05]  /*13410*/  WARPSYNC.COLLECTIVE R15, `(.L_x_3662) ;  /* 0x000000000f087348 */ /* 0x000fea0003c00000 */
[----:B------:R0:W1:Y:S02]  /*13420*/  SHFL.IDX P6, R14, R13, R12, R11 ;  /* 0x0000000c0d0e7389 */ /* 0x00006400000c000b */
[----:B01----:R-:W-:Y:S01]  /*13430*/  ENDCOLLECTIVE ;  /* 0x000000000000791b */ /* 0x003fe20003800000 */
.L_x_3662:
[----:B------:R-:W-:Y:S01]  /*13440*/  IMAD.X R3, RZ, RZ, R7, P4 ;  /* 0x000000ffff037224 */ /* 0x000fe200020e0607 */
[----:B------:R-:W-:-:S04]  /*13450*/  ISETP.LT.OR P4, PT, R6, 0x11, P1 ;  /* 0x000000110600780c */ /* 0x000fc80000f81670 */
[----:B------:R-:W-:Y:S01]  /*13460*/  @!PT LDS RZ, [RZ] ;  /* 0x00000000fffff984 */ /* 0x000fe20000000800 */
[----:B------:R-:W-:Y:S01]  /*13470*/  @!PT LDS RZ, [RZ] ;  /* 0x00000000fffff984 */ /* 0x000fe20000000800 */
[----:B------:R-:W-:Y:S01]  /*13480*/  @!PT LDS RZ, [RZ] ;  /* 0x00000000fffff984 */ /* 0x000fe20000000800 */
[----:B------:R0:W-:Y:S01]  /*13490*/  LDGSTS.E.BYPASS.LTC128B.128 [R4+0xc00], desc[UR36][R2.64], !P3 ;  /* 0x00c0000002047fae */ /* 0x0001e2000d901d64 */
[----:B------:R-:W-:Y:S01]  /*134a0*/  ISETP.LT.OR P3, PT, R6, 0x11, P0 ;  /* 0x000000110600780c */ /* 0x000fe20000761670 */
[----:B------:R-:W-:-:S07]  /*134b0*/  IMAD.MOV.U32 R13, RZ, RZ, R18 ;  /* 0x000000ffff0d7224 */ /* 0x000fce00078e0012 */
[----:B------:R0:W-:Y:S05]  /*134c0*/  LDGSTS.E.BYPASS.LTC128B.128 [R4+0x3c00], desc[UR36][R2.64+0x80], !P4 ;  /* 0x03c0008002047fae */ /* 0x0001ea000e101d64 */
[----:B------:R0:W-:Y:S01]  /*134d0*/  LDGSTS.E.BYPASS.LTC128B.128 [R4+0x6c00], desc[UR36][R2.64+0x100], !P3 ;  /* 0x06c0010002047fae */ /* 0x0001e2000d901d64 */
[----:B------:R-:W-:Y:S01]  /*134e0*/  ISETP.LT.OR P3, PT, R6, 0x21, P2 ;  /* 0x000000210600780c */ /* 0x000fe20001761670 */
[----:B------:R-:W-:-:S12]  /*134f0*/  IMAD.MOV.U32 R7, RZ, RZ, R14 ;  /* 0x000000ffff077224 */ /* 0x000fd800078e000e */
[----:B0-----:R-:W-:Y:S05]  /*13500*/  WARPSYNC.COLLECTIVE R15, `(.L_x_3663) ;  /* 0x000000000f087348 */ /* 0x001fea0003c00000 */
[----:B------:R1:W2:Y:S02]  /*13510*/  SHFL.IDX P6, R14, R13, R12, R11 ;  /* 0x0000000c0d0e7389 */ /* 0x0002a400000c000b */
[----:B012---:R-:W-:Y:S01]  /*13520*/  ENDCOLLECTIVE ;  /* 0x000000000000791b */ /* 0x007fe20003800000 */
.L_x_3663:
[----:B------:R-:W-:Y:S01]  /*13530*/  IMAD.MOV.U32 R13, RZ, RZ, R24 ;  /* 0x000000ffff0d7224 */ /* 0x000fe200078e0018 */
[----:B------:R-:W-:Y:S02]  /*13540*/  MOV R12, 0x3 ;  /* 0x00000003000c7802 */ /* 0x000fe40000000f00 */
[----:B------:R-:W-:-:S13]  /*13550*/  IADD3 R2, P4, R14, R5, RZ ;  /* 0x000000050e027210 */ /* 0x000fda0007f9e0ff */
[----:B------:R-:W-:Y:S05]  /*13560*/  WARPSYNC.COLLECTIVE R15, `(.L_x_3664) ;  /* 0x000000000f087348 */ /* 0x000fea0003c00000 */
[----:B------:R0:W1:Y:S02]  /*13570*/  SHFL.IDX P6, R14, R13, R12, R11 ;  /* 0x0000000c0d0e7389 */ /* 0x00006400000c000b */
[----:B01----:R-:W-:Y:S01]  /*13580*/  ENDCOLLECTIVE ;  /* 0x000000000000791b */ /* 0x003fe20003800000 */
.L_x_3664:
        /* <DEDUP_REMOVED lines=15> */
.L_x_3665:
[----:B------:R-:W-:Y:S02]  /*13680*/  IMAD.MOV.U32 R13, RZ, RZ, R24 ;  /* 0x000000ffff0d7224 */ /* 0x000fe400078e0018 */
[----:B------:R-:W-:Y:S01]  /*13690*/  IMAD.MOV.U32 R12, RZ, RZ, 0x4 ;  /* 0x00000004ff0c7424 */ /* 0x000fe200078e00ff */
[----:B------:R-:W-:-:S13]  /*136a0*/  IADD3 R2, P4, R14, R5, RZ ;  /* 0x000000050e027210 */ /* 0x000fda0007f9e0ff */
[----:B------:R-:W-:Y:S05]  /*136b0*/  WARPSYNC.COLLECTIVE R15, `(.L_x_3666) ;  /* 0x000000000f087348 */ /* 0x000fea0003c00000 */
[----:B------:R0:W1:Y:S02]  /*136c0*/  SHFL.IDX P6, R14, R13, R12, R11 ;  /* 0x0000000c0d0e7389 */ /* 0x00006400000c000b */
[----:B01----:R-:W-:Y:S01]  /*136d0*/  ENDCOLLECTIVE ;  /* 0x000000000000791b */ /* 0x003fe20003800000 */
.L_x_3666:
        /* <DEDUP_REMOVED lines=15> */
.L_x_3667:
[----:B------:R-:W-:Y:S02]  /*137d0*/  IMAD.MOV.U32 R13, RZ, RZ, R24 ;  /* 0x000000ffff0d7224 */ /* 0x000fe400078e0018 */
[----:B------:R-:W-:Y:S01]  /*137e0*/  IMAD.MOV.U32 R12, RZ, RZ, 0x5 ;  /* 0x00000005ff0c7424 */ /* 0x000fe200078e00ff */
[----:B------:R-:W-:-:S13]  /*137f0*/  IADD3 R2, P4, R14, R5, RZ ;  /* 0x000000050e027210 */ /* 0x000fda0007f9e0ff */
[----:B------:R-:W-:Y:S05]  /*13800*/  WARPSYNC.COLLECTIVE R15, `(.L_x_3668) ;  /* 0x000000000f087348 */ /* 0x000fea0003c00000 */
[----:B------:R0:W1:Y:S02]  /*13810*/  SHFL.IDX P6, R14, R13, R12, R11 ;  /* 0x0000000c0d0e7389 */ /* 0x00006400000c000b */
[----:B01----:R-:W-:Y:S01]  /*13820*/  ENDCOLLECTIVE ;  /* 0x000000000000791b */ /* 0x003fe20003800000 */
.L_x_3668:
        /* <DEDUP_REMOVED lines=10> */
[----:B------:R-:W-:-:S07]  /*138d0*/  IMAD.MOV.U32 R24, RZ, RZ, R14 ;  /* 0x000000ffff187224 */ /* 0x000fce00078e000e */
[----:B0-----:R-:W-:Y:S05]  /*138e0*/  WARPSYNC.COLLECTIVE R15, `(.L_x_3669) ;  /* 0x000000000f087348 */ /* 0x001fea0003c00000 */
[----:B------:R1:W2:Y:S02]  /*138f0*/  SHFL.IDX P6, R14, R13, R12, R11 ;  /* 0x0000000c0d0e7389 */ /* 0x0002a400000c000b */
[----:B012---:R-:W-:Y:S01]  /*13900*/  ENDCOLLECTIVE ;  /* 0x000000000000791b */ /* 0x007fe20003800000 */
.L_x_3669:
[----:B------:R-:W-:Y:S05]  /*13910*/  BRA `(.L_x_3670) ;  /* 0xffffffbc00d07947 */ /* 0x000fea000383ffff */
.L_x_3566:
        /* <DEDUP_REMOVED lines=8> */
.L_x_3672:
[----:B------:R-:W-:Y:S05]  /*139a0*/  BSYNC B0 ;  /* 0x0000000000007941 */ /* 0x000fea0003800000 */
.L_x_3671:
[----:B------:R-:W-:Y:S01]  /*139b0*/  IMAD.MOV.U32 R13, RZ, RZ, R16 ;  /* 0x000000ffff0d7224 */ /* 0x000fe200078e0010 */
[----:B------:R-:W-:Y:S01]  /*139c0*/  MOV R0, R14 ;  /* 0x0000000e00007202 */ /* 0x000fe20000000f00 */
[----:B------:R-:W-:Y:S02]  /*139d0*/  IMAD.MOV.U32 R12, RZ, RZ, 0x1 ;  /* 0x00000001ff0c7424 */ /* 0x000fe400078e00ff */
[----:B------:R-:W-:Y:S02]  /*139e0*/  IMAD.MOV.U32 R11, RZ, RZ, 0x1f ;  /* 0x0000001fff0b7424 */ /* 0x000fe400078e00ff */
[----:B------:R-:W-:Y:S02]  /*139f0*/  IMAD.MOV.U32 R15, RZ, RZ, -0x1 ;  /* 0xffffffffff0f7424 */ /* 0x000fe400078e00ff */
[----:B------:R-:W-:-:S07]  /*13a00*/  IMAD.IADD R7, R19, 0x1, R9 ;  /* 0x0000000113077824 */ /* 0x000fce00078e0209 */
[----:B------:R-:W-:Y:S05]  /*13a10*/  WARPSYNC.COLLECTIVE R15, `(.L_x_3673) ;  /* 0x000000000f087348 */ /* 0x000fea0003c00000 */
[----:B------:R0:W1:Y:S02]  /*13a20*/  SHFL.IDX P6, R14, R13, R12, R11 ;  /* 0x0000000c0d0e7389 */ /* 0x00006400000c000b */
[----:B01----:R-:W-:Y:S01]  /*13a30*/  ENDCOLLECTIVE ;  /* 0x000000000000791b */ /* 0x003fe20003800000 */
.L_x_3673:
[----:B------:R-:W-:Y:S02]  /*13a40*/  ULDC UR4, c[0x0][0xc3c] ;  /* 0x00030f0000047ab9 */ /* 0x000fe40000000800 */
[----:B------:R-:W-:-:S13]  /*13a50*/  ISETP.GE.OR P1, PT, R7, UR4, !P0 ;  /* 0x0000000407007c0c */ /* 0x000fda000c726670 */
[----:B------:R-:W0:Y:S08]  /*13a60*/  @!P1 LDC.64 R4, c[0x0][0xc80] ;  /* 0x00032000ff049b82 */ /* 0x000e300000000a00 */
[----:B------:R-:W1:Y:S01]  /*13a70*/  @!P1 LDC.64 R2, c[0x0][0xc78] ;  /* 0x00031e00ff029b82 */ /* 0x000e620000000a00 */
[----:B------:R-:W-:Y:S01]  /*13a80*/  CS2R R10, SRZ ;  /* 0x00000000000a7805 */ /* 0x000fe2000001ff00 */
[----:B------:R-:W-:-:S02]  /*13a90*/  IMAD.MOV.U32 R8, RZ, RZ, R14 ;  /* 0x000000ffff087224 */ /* 0x000fc400078e000e */
[----:B0-----:R-:W-:-:S06]  /*13aa0*/  @!P1 IMAD.WIDE R4, R7, 0x4, R4 ;  /* 0x0000000407049825 */ /* 0x001fcc00078e0204 */
[----:B------:R-:W2:Y:S01]  /*13ab0*/  @!P1 LDG.E R4, desc[UR36][R4.64] ;  /* 0x0000002404049981 */ /* 0x000ea2000c1e1900 */
[----:B-1----:R-:W-:-:S06]  /*13ac0*/  @!P1 IMAD.WIDE R2, R7, 0x4, R2 ;  /* 0x0000000407029825 */ /* 0x002fcc00078e0202 */
[----:B------:R-:W3:Y:S01]  /*13ad0*/  @!P1 LDG.E R2, desc[UR36][R2.64] ;  /* 0x0000002402029981 */ /* 0x000ee2000c1e1900 */
[----:B------:R-:W-:Y:S01]  /*13ae0*/  IMAD.MOV.U32 R7, RZ, RZ, RZ ;  /* 0x000000ffff077224 */ /* 0x000fe200078e00ff */
        /* <DEDUP_REMOVED lines=11> */
.L_x_3674:
[----:B------:R-:W-:Y:S01]  /*13ba0*/  IMAD.MOV.U32 R12, RZ, RZ, 0x2 ;  /* 0x00000002ff0c7424 */ /* 0x000fe200078e00ff */
[----:B------:R-:W-:-:S05]  /*13bb0*/  SEL R6, R14, RZ, P1 ;  /* 0x000000ff0e067207 */ /* 0x000fca0000800000 */
[----:B------:R-:W-:-:S04]  /*13bc0*/  IMAD.IADD R6, R13, 0x1, R6 ;  /* 0x000000010d067824 */ /* 0x000fc800078e0206 */
[----:B------:R-:W-:-:S07]  /*13bd0*/  IMAD.MOV.U32 R13, RZ, RZ, R6 ;  /* 0x000000ffff0d7224 */ /* 0x000fce00078e0006 */
[----:B------:R-:W-:Y:S05]  /*13be0*/  WARPSYNC.COLLECTIVE R15, `(.L_x_3675) ;  /* 0x000000000f087348 */ /* 0x000fea0003c00000 */
[----:B------:R0:W1:Y:S02]  /*13bf0*/  SHFL.UP P6, R14, R13, R12, R11 ;  /* 0x0400000c0d0e7389 */ /* 0x00006400000c000b */
[----:B01----:R-:W-:Y:S01]  /*13c00*/  ENDCOLLECTIVE ;  /* 0x000000000000791b */ /* 0x003fe20003800000 */
.L_x_3675:
[----:B------:R-:W-:Y:S01]  /*13c10*/  IMAD.MOV.U32 R12, RZ, RZ, 0x4 ;  /* 0x00000004ff0c7424 */ /* 0x000fe200078e00ff */
[----:B------:R-:W-:-:S05]  /*13c20*/  SEL R3, R14, RZ, P2 ;  /* 0x000000ff0e037207 */ /* 0x000fca0001000000 */
[----:B------:R-:W-:Y:S02]  /*13c30*/  IMAD.IADD R2, R6, 0x1, R3 ;  /* 0x0000000106027824 */ /* 0x000fe400078e0203 */
[----:B------:R-:W-:Y:S02]  /*13c40*/  IMAD.MOV.U32 R6, RZ, RZ, RZ ;  /* 0x000000ffff067224 */ /* 0x000fe400078e00ff */
[----:B------:R-:W-:-:S07]  /*13c50*/  IMAD.MOV.U32 R13, RZ, RZ, R2 ;  /* 0x000000ffff0d7224 */ /* 0x000fce00078e0002 */
[----:B------:R-:W-:Y:S05]  /*13c60*/  WARPSYNC.COLLECTIVE R15, `(.L_x_3676) ;  /* 0x000000000f087348 */ /* 0x000fea0003c00000 */
[----:B------:R0:W1:Y:S02]  /*13c70*/  SHFL.UP P6, R14, R13, R12, R11 ;  /* 0x0400000c0d0e7389 */ /* 0x00006400000c000b */
[----:B01----:R-:W-:Y:S01]  /*13c80*/  ENDCOLLECTIVE ;  /* 0x000000000000791b */ /* 0x003fe20003800000 */
.L_x_3676:
[----:B------:R-:W-:Y:S01]  /*13c90*/  IMAD.MOV.U32 R12, RZ, RZ, 0x8 ;  /* 0x00000008ff0c7424 */ /* 0x000fe200078e00ff */
[----:B------:R-:W-:-:S05]  /*13ca0*/  SEL R3, R14, RZ, P3 ;  /* 0x000000ff0e037207 */ /* 0x000fca0001800000 */
[----:B------:R-:W-:-:S05]  /*13cb0*/  IMAD.IADD R3, R2, 0x1, R3 ;  /* 0x0000000102037824 */ /* 0x000fca00078e0203 */
[----:B------:R-:W-:-:S07]  /*13cc0*/  MOV R13, R3 ;  /* 0x00000003000d7202 */ /* 0x000fce0000000f00 */
[----:B------:R-:W-:Y:S05]  /*13cd0*/  WARPSYNC.COLLECTIVE R15, `(.L_x_3677) ;  /* 0x000000000f087348 */ /* 0x000fea0003c00000 */
[----:B------:R0:W1:Y:S02]  /*13ce0*/  SHFL.UP P6, R14, R13, R12, R11 ;  /* 0x0400000c0d0e7389 */ /* 0x00006400000c000b */
[----:B01----:R-:W-:Y:S01]  /*13cf0*/  ENDCOLLECTIVE ;  /* 0x000000000000791b */ /* 0x003fe20003800000 */
.L_x_3677:
[----:B------:R-:W-:Y:S01]  /*13d00*/  IMAD.MOV.U32 R12, RZ, RZ, 0x10 ;  /* 0x00000010ff0c7424 */ /* 0x000fe200078e00ff */
[----:B------:R-:W-:-:S05]  /*13d10*/  SEL R4, R14, RZ, P4 ;  /* 0x000000ff0e047207 */ /* 0x000fca0002000000 */
[----:B------:R-:W-:-:S04]  /*13d20*/  IMAD.IADD R4, R3, 0x1, R4 ;  /* 0x0000000103047824 */ /* 0x000fc800078e0204 */
[----:B------:R-:W-:-:S07]  /*13d30*/  IMAD.MOV.U32 R13, RZ, RZ, R4 ;  /* 0x000000ffff0d7224 */ /* 0x000fce00078e0004 */
[----:B------:R-:W-:Y:S05]  /*13d40*/  WARPSYNC.COLLECTIVE R15, `(.L_x_3678) ;  /* 0x000000000f087348 */ /* 0x000fea0003c00000 */
[----:B------:R0:W1:Y:S02]  /*13d50*/  SHFL.UP P6, R14, R13, R12, R11 ;  /* 0x0400000c0d0e7389 */ /* 0x00006400000c000b */
[----:B01----:R-:W-:Y:S01]  /*13d60*/  ENDCOLLECTIVE ;  /* 0x000000000000791b */ /* 0x003fe20003800000 */
.L_x_3678:
        /* <DEDUP_REMOVED lines=8> */
.L_x_3679:
[----:B------:R-:W-:Y:S05]  /*13df0*/  BRA `(.L_x_3680) ;  /* 0xffffffbc00e87947 */ /* 0x000fea000383ffff */
.L_x_3569:
[----:B------:R-:W-:Y:S01]  /*13e00*/  BSSY B0, `(.L_x_3681) ;  /* 0x0000007000007945 */ /* 0x000fe20003800000 */
[----:B------:R-:W-:Y:S02]  /*13e10*/  IMAD.MOV.U32 R12, RZ, RZ, 0x1 ;  /* 0x00000001ff0c7424 */ /* 0x000fe400078e00ff */
[----:B------:R-:W-:Y:S02]  /*13e20*/  IMAD.MOV.U32 R11, RZ, RZ, RZ ;  /* 0x000000ffff0b7224 */ /* 0x000fe400078e00ff */
[----:B------:R-:W-:-:S07]  /*13e30*/  IMAD.MOV.U32 R15, RZ, RZ, -0x1 ;  /* 0xffffffffff0f7424 */ /* 0x000fce00078e00ff */
[----:B------:R-:W-:Y:S05]  /*13e40*/  WARPSYNC.COLLECTIVE R15, `(.L_x_3682) ;  /* 0x000000000f087348 */ /* 0x000fea0003c00000 */
[----:B------:R0:W1:Y:S02]  /*13e50*/  SHFL.UP P6, R14, R13, R12, R11 ;  /* 0x0400000c0d0e7389 */ /* 0x00006400000c000b */
[----:B01----:R-:W-:Y:S01]  /*13e60*/  ENDCOLLECTIVE ;  /* 0x000000000000791b */ /* 0x003fe20003800000 */
.L_x_3682:
[----:B------:R-:W-:Y:S05]  /*13e70*/  BSYNC B0 ;  /* 0x0000000000007941 */ /* 0x000fea0003800000 */
.L_x_3681:
        /* <DEDUP_REMOVED lines=8> */
.L_x_3683:
[----:B------:R-:W-:Y:S01]  /*13f00*/  IMAD.MOV.U32 R12, RZ, RZ, 0x4 ;  /* 0x00000004ff0c7424 */ /* 0x000fe200078e00ff */
[----:B------:R-:W-:-:S04]  /*13f10*/  SEL R2, R14, RZ, P2 ;  /* 0x000000ff0e027207 */ /* 0x000fc80001000000 */
[----:B------:R-:W-:-:S05]  /*13f20*/  IADD3 R2, R13, R2, RZ ;  /* 0x000000020d027210 */ /* 0x000fca0007ffe0ff */
[----:B------:R-:W-:-:S07]  /*13f30*/  IMAD.MOV.U32 R13, RZ, RZ, R2 ;  /* 0x000000ffff0d7224 */ /* 0x000fce00078e0002 */
[----:B------:R-:W-:Y:S05]  /*13f40*/  WARPSYNC.COLLECTIVE R15, `(.L_x_3684) ;  /* 0x000000000f087348 */ /* 0x000fea0003c00000 */
[----:B------:R0:W1:Y:S02]  /*13f50*/  SHFL.UP P6, R14, R13, R12, R11 ;  /* 0x0400000c0d0e7389 */ /* 0x00006400000c000b */
[----:B01----:R-:W-:Y:S01]  /*13f60*/  ENDCOLLECTIVE ;  /* 0x000000000000791b */ /* 0x003fe20003800000 */
.L_x_3684:
[----:B------:R-:W-:Y:S01]  /*13f70*/  IMAD.MOV.U32 R12, RZ, RZ, 0x8 ;  /* 0x00000008ff0c7424 */ /* 0x000fe200078e00ff */
[----:B------:R-:W-:-:S05]  /*13f80*/  SEL R3, R14, RZ, P3 ;  /* 0x000000ff0e037207 */ /* 0x000fca0001800000 */
[----:B------:R-:W-:-:S04]  /*13f90*/  IMAD.IADD R3, R2, 0x1, R3 ;  /* 0x0000000102037824 */ /* 0x000fc800078e0203 */
[----:B------:R-:W-:-:S07]  /*13fa0*/  IMAD.MOV.U32 R13, RZ, RZ, R3 ;  /* 0x000000ffff0d7224 */ /* 0x000fce00078e0003 */
[----:B------:R-:W-:Y:S05]  /*13fb0*/  WARPSYNC.COLLECTIVE R15, `(.L_x_3685) ;  /* 0x000000000f087348 */ /* 0x000fea0003c00000 */
[----:B------:R0:W1:Y:S02]  /*13fc0*/  SHFL.UP P6, R14, R13, R12, R11 ;  /* 0x0400000c0d0e7389 */ /* 0x00006400000c000b */
[----:B01----:R-:W-:Y:S01]  /*13fd0*/  ENDCOLLECTIVE ;  /* 0x000000000000791b */ /* 0x003fe20003800000 */
.L_x_3685:
[----:B------:R-:W-:Y:S01]  /*13fe0*/  IMAD.MOV.U32 R12, RZ, RZ, 0x10 ;  /* 0x00000010ff0c7424 */ /* 0x000fe200078e00ff */
[----:B------:R-:W-:-:S05]  /*13ff0*/  SEL R4, R14, RZ, P4 ;  /* 0x000000ff0e047207 */ /* 0x000fca0002000000 */
[----:B------:R-:W-:-:S04]  /*14000*/  IMAD.IADD R4, R3, 0x1, R4 ;  /* 0x0000000103047824 */ /* 0x000fc800078e0204 */
[----:B------:R-:W-:-:S07]  /*14010*/  IMAD.MOV.U32 R13, RZ, RZ, R4 ;  /* 0x000000ffff0d7224 */ /* 0x000fce00078e0004 */
[----:B------:R-:W-:Y:S05]  /*14020*/  WARPSYNC.COLLECTIVE R15, `(.L_x_3686) ;  /* 0x000000000f087348 */ /* 0x000fea0003c00000 */
[----:B------:R0:W1:Y:S02]  /*14030*/  SHFL.UP P6, R14, R13, R12, R11 ;  /* 0x0400000c0d0e7389 */ /* 0x00006400000c000b */
[----:B01----:R-:W-:Y:S01]  /*14040*/  ENDCOLLECTIVE ;  /* 0x000000000000791b */ /* 0x003fe20003800000 */
.L_x_3686:
        /* <DEDUP_REMOVED lines=8> */
.L_x_3687:
[----:B------:R-:W-:Y:S05]  /*140d0*/  BRA `(.L_x_3688) ;  /* 0xffffffbc00d47947 */ /* 0x000fea000383ffff */
.L_x_3571:
[----:B------:R-:W-:Y:S01]  /*140e0*/  BSSY B0, `(.L_x_3689) ;  /* 0x0000006000007945 */ /* 0x000fe20003800000 */
[----:B------:R-:W-:Y:S01]  /*140f0*/  PLOP3.LUT P6, PT, P6, PT, PT, 0x8, 0x0 ;  /* 0x000000000000781c */ /* 0x000fe200037ce170 */
[----:B------:R-:W-:-:S12]  /*14100*/  IMAD.MOV.U32 R15, RZ, RZ, -0x1 ;  /* 0xffffffffff0f7424 */ /* 0x000fd800078e00ff */
[----:B0-----:R-:W-:Y:S05]  /*14110*/  WARPSYNC.COLLECTIVE R15, `(.L_x_3690) ;  /* 0x000000000f087348 */ /* 0x001fea0003c00000 */
[----:B------:R-:W-:Y:S01]  /*14120*/  VOTE.ANY R14, PT, P6 ;  /* 0x00000000000e7806 */ /* 0x000fe200030e0100 */
[----:B0-----:R-:W-:Y:S06]  /*14130*/  ENDCOLLECTIVE ;  /* 0x000000000000791b */ /* 0x001fec0003800000 */
.L_x_3690:
[----:B------:R-:W-:Y:S05]  /*14140*/  BSYNC B0 ;  /* 0x0000000000007941 */ /* 0x000fea0003800000 */
.L_x_3689:
[----:B------:R-:W-:Y:S02]  /*14150*/  IMAD.MOV.U32 R3, RZ, RZ, R14 ;  /* 0x000000ffff037224 */ /* 0x000fe400078e000e */
[----:B------:R-:W-:Y:S02]  /*14160*/  IMAD.MOV.U32 R13, RZ, RZ, R7 ;  /* 0x000000ffff0d7224 */ /* 0x000fe400078e0007 */
[----:B------:R-:W0:Y:S01]  /*14170*/  POPC R4, R3 ;  /* 0x0000000300047309 */ /* 0x000e220000000000 */
[----:B------:R-:W-:Y:S02]  /*14180*/  IMAD.MOV.U32 R11, RZ, RZ, 0x1f ;  /* 0x0000001fff0b7424 */ /* 0x000fe400078e00ff */
[----:B------:R-:W-:Y:S01]  /*14190*/  IMAD.MOV.U32 R15, RZ, RZ, -0x1 ;  /* 0xffffffffff0f7424 */ /* 0x000fe200078e00ff */
[----:B0-----:R-:W-:-:S07]  /*141a0*/  MOV R12, R4 ;  /* 0x00000004000c7202 */ /* 0x001fce0000000f00 */
[----:B------:R-:W-:Y:S05]  /*141b0*/  WARPSYNC.COLLECTIVE R15, `(.L_x_3691) ;  /* 0x000000000f087348 */ /* 0x000fea0003c00000 */
[----:B------:R0:W1:Y:S02]  /*141c0*/  SHFL.IDX P6, R14, R13, R12, R11 ;  /* 0x0000000c0d0e7389 */ /* 0x00006400000c000b */
[----:B01----:R-:W-:Y:S01]  /*141d0*/  ENDCOLLECTIVE ;  /* 0x000000000000791b */ /* 0x003fe20003800000 */
.L_x_3691:
[----:B------:R-:W-:Y:S02]  /*141e0*/  IMAD.MOV.U32 R13, RZ, RZ, R10 ;  /* 0x000000ffff0d7224 */ /* 0x000fe400078e000a */
[----:B------:R-:W-:-:S07]  /*141f0*/  IMAD.MOV.U32 R7, RZ, RZ, R14 ;  /* 0x000000ffff077224 */ /* 0x000fce00078e000e */
[----:B------:R-:W-:Y:S05]  /*14200*/  WARPSYNC.COLLECTIVE R15, `(.L_x_3692) ;  /* 0x000000000f087348 */ /* 0x000fea0003c00000 */
[----:B------:R0:W1:Y:S02]  /*14210*/  SHFL.IDX P6, R14, R13, R12, R11 ;  /* 0x0000000c0d0e7389 */ /* 0x00006400000c000b */
[----:B01----:R-:W-:Y:S01]  /*14220*/  ENDCOLLECTIVE ;  /* 0x000000000000791b */ /* 0x003fe20003800000 */
.L_x_3692:
[----:B------:R-:W-:Y:S01]  /*14230*/  IMAD.MOV.U32 R10, RZ, RZ, R14 ;  /* 0x000000ffff0a7224 */ /* 0x000fe200078e000e */
[----:B------:R-:W-:Y:S06]  /*14240*/  BRA `(.L_x_3693) ;  /* 0xffffffbc00b47947 */ /* 0x000fec000383ffff */
.L_x_3573:
[----:B------:R-:W-:Y:S01]  /*14250*/  BSSY B0, `(.L_x_3694) ;  /* 0x0000007000007945 */ /* 0x000fe20003800000 */
[----:B------:R-:W-:Y:S02]  /*14260*/  IMAD.MOV.U32 R13, RZ, RZ, R2 ;  /* 0x000000ffff0d7224 */ /* 0x000fe400078e0002 */
[----:B------:R-:W-:Y:S02]  /*14270*/  IMAD.MOV.U32 R11, RZ, RZ, 0x1f ;  /* 0x0000001fff0b7424 */ /* 0x000fe400078e00ff */
[----:B------:R-:W-:-:S07]  /*14280*/  IMAD.MOV.U32 R15, RZ, RZ, -0x1 ;  /* 0xffffffffff0f7424 */ /* 0x000fce00078e00ff */
[----:B0123--:R-:W-:Y:S05]  /*14290*/  WARPSYNC.COLLECTIVE R15, `(.L_x_3695) ;  /* 0x000000000f087348 */ /* 0x00ffea0003c00000 */
[----:B------:R4:W0:Y:S02]  /*142a0*/  SHFL.IDX P6, R14, R13, R12, R11 ;  /* 0x0000000c0d0e7389 */ /* 0x00082400000c000b */
[----:B01234-:R-:W-:Y:S01]  /*142b0*/  ENDCOLLECTIVE ;  /* 0x000000000000791b */ /* 0x01ffe20003800000 */
.L_x_3695:
[----:B------:R-:W-:Y:S05]  /*142c0*/  BSYNC B0 ;  /* 0x0000000000007941 */ /* 0x000fea0003800000 */
.L_x_3694:
[----:B------:R-:W-:Y:S01]  /*142d0*/  IMAD.MOV.U32 R6, RZ, RZ, R14 ;  /* 0x000000ffff067224 */ /* 0x000fe200078e000e */
[----:B------:R-:W-:Y:S06]  /*142e0*/  BRA `(.L_x_3572) ;  /* 0xffffffbc00a47947 */ /* 0x000fec000383ffff */
.L_x_3577:
[----:B-1----:R1:W3:Y:S02]  /*142f0*/  SYNCS.PHASECHK.TRANS64.TRYWAIT P0, [R4+URZ+0x30820], R0 ;  /* 0x03082000040075a7 */ /* 0x0022e4000800017f */
[----:B---3--:R-:W-:Y:S05]  /*14300*/  @!P0 NANOSLEEP.SYNCS 0x989680 ;  /* 0x009896800000895d */ /* 0x008fea0003900000 */
[----:B------:R-:W3:Y:S02]  /*14310*/  @!P0 SYNCS.PHASECHK.TRANS64 P0, [R4+URZ+0x30820], R0 ;  /* 0x03082000040085a7 */ /* 0x000ee4000800007f */
[----:B---3--:R-:W-:Y:S05]  /*14320*/  @!P0 BRA `(.L_x_3577) ;  /* 0xfffffffc00f08947 */ /* 0x008fea000383ffff */
[----:B------:R-:W-:Y:S05]  /*14330*/  BRA `(.L_x_3696) ;  /* 0xffffffc000fc7947 */ /* 0x000fea000383ffff */
.L_x_3578:
        /* <DEDUP_REMOVED lines=11> */
.L_x_3698:
[----:B------:R-:W-:Y:S05]  /*143f0*/  BSYNC B0 ;  /* 0x0000000000007941 */ /* 0x000fea0003800000 */
.L_x_3697:
[----:B------:R-:W-:Y:S05]  /*14400*/  BRA `(.L_x_3699) ;  /* 0xffffffc000e47947 */ /* 0x000fea000383ffff */
.L_x_3581:
[----:B------:R-:W-:Y:S01]  /*14410*/  BSSY B1, `(.L_x_3700) ;  /* 0x0000006000017945 */ /* 0x000fe20003800000 */
[----:B------:R-:W-:-:S07]  /*14420*/  IMAD.MOV.U32 R15, RZ, RZ, -0x1 ;  /* 0xffffffffff0f7424 */ /* 0x000fce00078e00ff */
[----:B012---:R-:W-:Y:S05]  /*14430*/  WARPSYNC.COLLECTIVE R15, `(.L_x_3701) ;  /* 0x000000000f0c7348 */ /* 0x007fea0003c00000 */
[----:B------:R-:W-:Y:S02]  /*14440*/  ELECT P6, UR62, PT ;  /* 0x00000000003e782f */ /* 0x000fe400038c0000 */
[----:B------:R-:W-:Y:S01]  /*14450*/  MOV R14, UR62 ;  /* 0x0000003e000e7c02 */ /* 0x000fe20008000f00 */
[----:B012---:R-:W-:Y:S10]  /*14460*/  ENDCOLLECTIVE ;  /* 0x000000000000791b */ /* 0x007ff40003800000 */
.L_x_3701:
[----:B------:R-:W-:Y:S05]  /*14470*/  BSYNC B1 ;  /* 0x0000000000017941 */ /* 0x000fea0003800000 */
.L_x_3700:
[----:B------:R-:W-:Y:S05]  /*14480*/  BRA `(.L_x_3702) ;  /* 0xffffffc000dc7947 */ /* 0x000fea000383ffff */
.L_x_3583:
[----:B-1----:R1:W3:Y:S02]  /*14490*/  SYNCS.PHASECHK.TRANS64.TRYWAIT P1, [R5+URZ+0x30840], R0 ;  /* 0x03084000050075a7 */ /* 0x0022e4000802017f */
[----:B---3--:R-:W-:Y:S05]  /*144a0*/  @!P1 NANOSLEEP.SYNCS 0x989680 ;  /* 0x009896800000995d */ /* 0x008fea0003900000 */
[----:B------:R-:W3:Y:S02]  /*144b0*/  @!P1 SYNCS.PHASECHK.TRANS64 P1, [R5+URZ+0x30840], R0 ;  /* 0x03084000050095a7 */ /* 0x000ee4000802007f */
[----:B---3--:R-:W-:Y:S05]  /*144c0*/  @!P1 BRA `(.L_x_3583) ;  /* 0xfffffffc00f09947 */ /* 0x008fea000383ffff */
[----:B------:R-:W-:Y:S05]  /*144d0*/  BRA `(.L_x_3703) ;  /* 0xffffffc400047947 */ /* 0x000fea000383ffff */
.L_x_3585:
[----:B---3--:R3:W4:Y:S02]  /*144e0*/  SYNCS.PHASECHK.TRANS64.TRYWAIT P1, [R27+URZ+0x30840], R2 ;  /* 0x030840021b0075a7 */ /* 0x008724000802017f */
[----:B----4-:R-:W-:Y:S05]  /*144f0*/  @!P1 NANOSLEEP.SYNCS 0x989680 ;  /* 0x009896800000995d */ /* 0x010fea0003900000 */
[----:B------:R-:W4:Y:S02]  /*14500*/  @!P1 SYNCS.PHASECHK.TRANS64 P1, [R27+URZ+0x30840], R2 ;  /* 0x030840021b0095a7 */ /* 0x000f24000802007f */
[----:B----4-:R-:W-:Y:S05]  /*14510*/  @!P1 BRA `(.L_x_3585) ;  /* 0xfffffffc00f09947 */ /* 0x010fea000383ffff */
[----:B------:R-:W-:Y:S05]  /*14520*/  BRA `(.L_x_3704) ;  /* 0xffffffc400107947 */ /* 0x000fea000383ffff */
.L_x_3587:
[----:B----4-:R4:W0:Y:S02]  /*14530*/  SYNCS.PHASECHK.TRANS64.TRYWAIT P1, [R5+URZ+0x30860], R0 ;  /* 0x03086000050075a7 */ /* 0x010824000802017f */
[----:B0-----:R-:W-:Y:S05]  /*14540*/  @!P1 NANOSLEEP.SYNCS 0x989680 ;  /* 0x009896800000995d */ /* 0x001fea0003900000 */
[----:B------:R-:W0:Y:S02]  /*14550*/  @!P1 SYNCS.PHASECHK.TRANS64 P1, [R5+URZ+0x30860], R0 ;  /* 0x03086000050095a7 */ /* 0x000e24000802007f */
[----:B0-----:R-:W-:Y:S05]  /*14560*/  @!P1 BRA `(.L_x_3587) ;  /* 0xfffffffc00f09947 */ /* 0x001fea000383ffff */
[----:B------:R-:W-:Y:S05]  /*14570*/  BRA `(.L_x_3705) ;  /* 0xffffffc4000c7947 */ /* 0x000fea000383ffff */
.L_x_3706:
        /* <DEDUP_REMOVED lines=16> */
.L_x_15965:


//--------------------- .text._ZN7cutlass13device_kernelIN5flash11enable_sm90INS1_16FlashAttnFwdSm90INS1_25CollectiveMainloopFwdSm90ILi2EN4cute5tupleIJNS5_1CILi1EEES8_S8_EEENS6_IJNS7_ILi128EEENS7_ILi96EEENS7_ILi192EEEEEELi192ENS_10bfloat16_tEfNS_4arch4Sm90ELb0ELb0ELb0ELb1ELb1ELb1ELb0ELb1ELb1ELb1ELb1ELb0EEENS1_21CollectiveEpilogueFwdINS6_IJSA_SC_SB_EEES9_SE_SG_Li256ELb1ELb1ELb1ELb0EEENS1_36VarlenDynamicPersistentTileSchedulerILi128ELi96ELi256ELi128ELb1ELb1ELb1ELb0ELb1ELb1EEEEEEEEEvNT_6ParamsE --------------------------
	.section	.text._ZN7cutlass13device_kernelIN5flash11enable_sm90INS1_16FlashAttnFwdSm90INS1_25CollectiveMainloopFwdSm90ILi2EN4cute5tupleIJNS5_1CILi1EEES8_S8_EEENS6_IJNS7_ILi128EEENS7_ILi96EEENS7_ILi192EEEEEELi192ENS_10bfloat16_tEfNS_4arch4Sm90ELb0ELb0ELb0ELb1ELb1ELb1ELb0ELb1ELb1ELb1ELb1ELb0EEENS1_21CollectiveEpilogueFwdINS6_IJSA_SC_SB_EEES9_SE_SG_Li256ELb1ELb1ELb1ELb0EEENS1_36VarlenDynamicPersistentTileSchedulerILi128ELi96ELi256ELi128ELb1ELb1ELb1ELb0ELb1ELb1EEEEEEEEEvNT_6ParamsE,"ax",@progbits
	.align	128
.text._ZN7cutlass13device_kernelIN5flash11enable_sm90INS1_16FlashAttnFwdSm90INS1_25CollectiveMainloopFwdSm90ILi2EN4cute5tupleIJNS5_1CILi1EEES8_S8_EEENS6_IJNS7_ILi128EEENS7_ILi96EEENS7_ILi192EEEEEELi192ENS_10bfloat16_tEfNS_4arch4Sm90ELb0ELb0ELb0ELb1ELb1ELb1ELb0ELb1ELb1ELb1ELb1ELb0EEENS1_21CollectiveEpilogueFwdINS6_IJSA_SC_SB_EEES9_SE_SG_Li256ELb1ELb1ELb1ELb0EEENS1_36VarlenDynamicPersistentTileSchedulerILi128ELi96ELi256ELi128ELb1ELb1ELb1ELb0ELb1ELb1EEEEEEEEEvNT_6ParamsE:
        .type           _ZN7cutlass13device_kernelIN5flash11enable_sm90INS1_16FlashAttnFwdSm90INS1_25CollectiveMainloopFwdSm90ILi2EN4cute5tupleIJNS5_1CILi1EEES8_S8_EEENS6_IJNS7_ILi128EEENS7_ILi96EEENS7_ILi192EEEEEELi192ENS_10bfloat16_tEfNS_4arch4Sm90ELb0ELb0ELb0ELb1ELb1ELb1ELb0ELb1ELb1ELb1ELb1ELb0EEENS1_21CollectiveEpilogueFwdINS6_IJSA_SC_SB_EEES9_SE_SG_Li256ELb1ELb1ELb1ELb0EEENS1_36VarlenDynamicPersistentTileSchedulerILi128ELi96ELi256ELi128ELb1ELb1ELb1ELb0ELb1ELb1EEEEEEEEEvNT_6ParamsE,@function
        .size           _ZN7cutlass13device_kernelIN5flash11enable_sm90INS1_16FlashAttnFwdSm90INS1_25CollectiveMainloopFwdSm90ILi2EN4cute5tupleIJNS5_1CILi1EEES8_S8_EEENS6_IJNS7_ILi128EEENS7_ILi96EEENS7_ILi192EEEEEELi192ENS_10bfloat16_tEfNS_4arch4Sm90ELb0ELb0ELb0ELb1ELb1ELb1ELb0ELb1ELb1ELb1ELb1ELb0EEENS1_21CollectiveEpilogueFwdINS6_IJSA_SC_SB_EEES9_SE_SG_Li256ELb1ELb1ELb1ELb0EEENS1_36VarlenDynamicPersistentTileSchedulerILi128ELi96ELi256ELi128ELb1ELb1ELb1ELb0ELb1ELb1EEEEEEEEEvNT_6ParamsE,(.L_x_15966 - _ZN7cutlass13device_kernelIN5flash11enable_sm90INS1_16FlashAttnFwdSm90INS1_25CollectiveMainloopFwdSm90ILi2EN4cute5tupleIJNS5_1CILi1EEES8_S8_EEENS6_IJNS7_ILi128EEENS7_ILi96EEENS7_ILi192EEEEEELi192ENS_10bfloat16_tEfNS_4arch4Sm90ELb0ELb0ELb0ELb1ELb1ELb1ELb0ELb1ELb1ELb1ELb1ELb0EEENS1_21CollectiveEpilogueFwdINS6_IJSA_SC_SB_EEES9_SE_SG_Li256ELb1ELb1ELb1ELb0EEENS1_36VarlenDynamicPersistentTileSchedulerILi128ELi96ELi256ELi128ELb1ELb1ELb1ELb0ELb1ELb1EEEEEEEEEvNT_6ParamsE)
        .other          _ZN7cutlass13device_kernelIN5flash11enable_sm90INS1_16FlashAttnFwdSm90INS1_25CollectiveMainloopFwdSm90ILi2EN4cute5tupleIJNS5_1CILi1EEES8_S8_EEENS6_IJNS7_ILi128EEENS7_ILi96EEENS7_ILi192EEEEEELi192ENS_10bfloat16_tEfNS_4arch4Sm90ELb0ELb0ELb0ELb1ELb1ELb1ELb0ELb1ELb1ELb1ELb1ELb0EEENS1_21CollectiveEpilogueFwdINS6_IJSA_SC_SB_EEES9_SE_SG_Li256ELb1ELb1ELb1ELb0EEENS1_36VarlenDynamicPersistentTileSchedulerILi128ELi96ELi256ELi128ELb1ELb1ELb1ELb0ELb1ELb1EEEEEEEEEvNT_6ParamsE,@"STO_CUDA_ENTRY STV_DEFAULT"
_ZN7cutlass13device_kernelIN5flash11enable_sm90INS1_16FlashAttnFwdSm90INS1_25CollectiveMainloopFwdSm90ILi2EN4cute5tupleIJNS5_1CILi1EEES8_S8_EEENS6_IJNS7_ILi128EEENS7_ILi96EEENS7_ILi192EEEEEELi192ENS_10bfloat16_tEfNS_4arch4Sm90ELb0ELb0ELb0ELb1ELb1ELb1ELb0ELb1ELb1ELb1ELb1ELb0EEENS1_21CollectiveEpilogueFwdINS6_IJSA_SC_SB_EEES9_SE_SG_Li256ELb1ELb1ELb1ELb0EEENS1_36VarlenDynamicPersistentTileSchedulerILi128ELi96ELi256ELi128ELb1ELb1ELb1ELb0ELb1ELb1EEEEEEEEEvNT_6ParamsE:
[----:B------:R-:W0:Y:S02]  /*0000*/  LDC R1, c[0x0][0x28] ;  /* 0x00000a00ff017b82 */ /* 0x000e240000000800 */
[----:B0-----:R-:W-:Y:S01]  /*0010*/  VIADD R1, R1, 0xfffffee0 ;  /* 0xfffffee001017836 */ /* 0x001fe20000000000 */
[----:B------:R-:W0:Y:S01]  /*0020*/  S2R R0, SR_TID.X ;  /* 0x0000000000007919 */ /* 0x000e220000002100 */
[----:B------:R-:W-:Y:S01]  /*0030*/  ELECT P0, URZ, PT ;  /* 0x00000000003f782f */ /* 0x000fe20003800000 */
[----:B------:R-:W-:Y:S01]  /*0040*/  BSSY B0, `(.L_x_3707) ;  /* 0x000000d000007945 */ /* 0x000fe20003800000 */
[----:B0-----:R-:W-:-:S05]  /*0050*/  SHF.R.U32.HI R2, RZ, 0x5, R0 ;  /* 0x00000005ff027819 */ /* 0x001fca0000011600 */
[----:B------:R-:W0:Y:S02]  /*0060*/  SHFL.IDX PT, R3, R2, RZ, 0x1f ;  /* 0x00001fff02037589 */ /* 0x000e2400000e0000 */
[----:B0-----:R-:W-:-:S13]  /*0070*/  ISETP.EQ.AND P0, PT, R3, RZ, P0 ;  /* 0x000000ff0300720c */ /* 0x001fda0000702270 */
        /* <DEDUP_REMOVED lines=9> */
.L_x_3708:
[----:B------:R-:W-:Y:S05]  /*0110*/  BSYNC B0 ;  /* 0x0000000000007941 */ /* 0x000fea0003800000 */
.L_x_3707:
[----:B------:R-:W-:Y:S01]  /*0120*/  VOTEU.ANY UP0, P0 ;  /* 0x00000000003f7886 */ /* 0x000fe20000000100 */
[----:B------:R-:W0:Y:S01]  /*0130*/  SHFL.IDX PT, R3, R2, RZ, 0x1f ;  /* 0x00001fff02037589 */ /* 0x000e2200000e0000 */
[----:B------:R-:W-:Y:S01]  /*0140*/  UMOV UR4, 0x80 ;  /* 0x0000008000047882 */ /* 0x000fe20000000000 */
[----:B------:R-:W-:Y:S01]  /*0150*/  UMOV UR7, 0x100 ;  /* 0x0000010000077882 */ /* 0x000fe20000000000 */
[----:B------:R-:W-:Y:S01]  /*0160*/  VOTEU.ANY UP1, P0 ;  /* 0x00000000003f7886 */ /* 0x000fe20000020100 */
[----:B------:R-:W1:Y:S01]  /*0170*/  @UP0 S2UR UR8, SR_CgaCtaId ;  /* 0x00000000000809c3 */ /* 0x000e620000008800 */
[----:B------:R-:W-:Y:S01]  /*0180*/  @UP0 UMOV UR6, 0x400 ;  /* 0x0000040000060882 */ /* 0x000fe20000000000 */
[----:B------:R-:W-:-:S04]  /*0190*/  @UP0 UIADD3 UR4, -UR4, 0x100000, URZ ;  /* 0x0010000004040890 */ /* 0x000fc8000fffe13f */
[----:B------:R-:W-:Y:S02]  /*01a0*/  @UP0 USHF.L.U32 UR5, UR4, 0xb, URZ ;  /* 0x0000000b04050899 */ /* 0x000fe4000800063f */
[----:B------:R-:W-:Y:S01]  /*01b0*/  @UP0 USHF.L.U32 UR4, UR4, 0x1, URZ ;  /* 0x0000000104040899 */ /* 0x000fe2000800063f */
[----:B0-----:R-:W-:Y:S02]  /*01c0*/  ISETP.NE.AND P1, PT, R3, RZ, PT ;  /* 0x000000ff0300720c */ /* 0x001fe40003f25270 */
[----:B------:R-:W-:Y:S01]  /*01d0*/  SHF.R.U32.HI R3, RZ, 0x7, R0 ;  /* 0x00000007ff037819 */ /* 0x000fe20000011600 */
[----:B-1----:R-:W-:Y:S02]  /*01e0*/  @UP0 ULEA UR8, UR8, UR6, 0x18 ;  /* 0x0000000608080291 */ /* 0x002fe4000f8ec03f */
[----:B------:R-:W-:-:S04]  /*01f0*/  @UP0 UIADD3 UR6, -UR7, 0x100000, URZ ;  /* 0x0010000007060890 */ /* 0x000fc8000fffe13f */
[----:B------:R-:W-:Y:S02]  /*0200*/  @UP0 USHF.L.U32 UR7, UR6, 0xb, URZ ;  /* 0x0000000b06070899 */ /* 0x000fe4000800063f */
[----:B------:R-:W-:Y:S01]  /*0210*/  @UP0 USHF.L.U32 UR6, UR6, 0x1, URZ ;  /* 0x0000000106060899 */ /* 0x000fe2000800063f */
[----:B------:R-:W-:Y:S01]  /*0220*/  VOTEU.ANY UP0, P0 ;  /* 0x00000000003f7886 */ /* 0x000fe20000000100 */
[----:B------:R-:W0:Y:S04]  /*0230*/  SHFL.IDX PT, R3, R3, RZ, 0x1f ;  /* 0x00001fff03037589 */ /* 0x000e2800000e0000 */
[----:B------:R-:W1:Y:S02]  /*0240*/  FENCE.VIEW.ASYNC.S ;  /* 0x00000000000073c6 */ /* 0x000e640000000000 */
[----:B-1----:R1:W2:Y:S04]  /*0250*/  @UP0 SYNCS.EXCH.64 URZ, [UR8+0x30800], UR4 ;  /* 0x03080004083f05b2 */ /* 0x0022a80008000100 */
[----:B------:R1:W3:Y:S01]  /*0260*/  @UP1 SYNCS.EXCH.64 URZ, [UR8+0x30820], UR6 ;  /* 0x03082006083f15b2 */ /* 0x0002e20008000100 */
[----:B------:R-:W-:Y:S05]  /*0270*/  @P1 BRA `(.L_x_3709) ;  /* 0x0000000000481947 */ /* 0x000fea0003800000 */
[----:B-1----:R-:W1:Y:S01]  /*0280*/  S2UR UR5, SR_CgaCtaId ;  /* 0x00000000000579c3 */ /* 0x002e620000008800 */
[----:B------:R-:W-:Y:S01]  /*0290*/  UMOV UR4, 0x400 ;  /* 0x0000040000047882 */ /* 0x000fe20000000000 */
[----:B------:R-:W-:Y:S01]  /*02a0*/  UMOV UR6, 0x80 ;  /* 0x0000008000067882 */ /* 0x000fe20000000000 */
[----:B------:R-:W-:Y:S01]  /*02b0*/  UMOV UR7, 0x100 ;  /* 0x0000010000077882 */ /* 0x000fe20000000000 */
[----:B------:R-:W-:Y:S01]  /*02c0*/  ELECT P0, URZ, PT ;  /* 0x00000000003f782f */ /* 0x000fe20003800000 */
[----:B-1----:R-:W-:Y:S02]  /*02d0*/  ULEA UR8, UR5, UR4, 0x18 ;  /* 0x0000000405087291 */ /* 0x002fe4000f8ec03f */
[----:B------:R-:W-:-:S04]  /*02e0*/  UIADD3 UR4, -UR6, 0x100000, URZ ;  /* 0x0010000006047890 */ /* 0x000fc8000fffe13f */
[----:B------:R-:W-:Y:S02]  /*02f0*/  USHF.L.U32 UR5, UR4, 0xb, URZ ;  /* 0x0000000b04057899 */ /* 0x000fe4000800063f */
[----:B------:R-:W-:Y:S02]  /*0300*/  USHF.L.U32 UR4, UR4, 0x1, URZ ;  /* 0x0000000104047899 */ /* 0x000fe4000800063f */
[----:B------:R-:W-:-:S04]  /*0310*/  UIADD3 UR6, -UR7, 0x100000, URZ ;  /* 0x0010000007067890 */ /* 0x000fc8000fffe13f */
[----:B------:R-:W-:Y:S02]  /*0320*/  USHF.L.U32 UR7, UR6, 0xb, URZ ;  /* 0x0000000b06077899 */ /* 0x000fe4000800063f */
[----:B------:R-:W-:Y:S01]  /*0330*/  USHF.L.U32 UR6, UR6, 0x1, URZ ;  /* 0x0000000106067899 */ /* 0x000fe2000800063f */
[----:B------:R-:W1:Y:S03]  /*0340*/  FENCE.VIEW.ASYNC.S ;  /* 0x00000000000073c6 */ /* 0x000e660000000000 */
[----:B-1----:R4:W1:Y:S08]  /*0350*/  SYNCS.EXCH.64 URZ, [UR8+0x30830], UR4 ;  /* 0x03083004083f75b2 */ /* 0x0028700008000100 */
[----:B------:R4:W0:Y:S01]  /*0360*/  SYNCS.EXCH.64 URZ, [UR8+0x30840], UR6 ;  /* 0x03084006083f75b2 */ /* 0x0008220008000100 */
[----:B------:R4:W0:Y:S01]  /*0370*/  SYNCS.EXCH.64 URZ, [UR8+0x30838], UR4 ;  /* 0x03083804083f75b2 */ /* 0x0008220008000100 */
[----:B------:R4:W0:Y:S02]  /*0380*/  SYNCS.EXCH.64 URZ, [UR8+0x30848], UR6 ;  /* 0x03084806083f75b2 */ /* 0x0008240008000100 */
[----:B----4-:R-:W-:Y:S01]  /*0390*/  NOP ;  /* 0x0000000000007918 */ /* 0x010fe20000000000 */
.L_x_3709:
[----:B------:R-:W4:Y:S01]  /*03a0*/  SHFL.IDX PT, R4, R2, RZ, 0x1f ;  /* 0x00001fff02047589 */ /* 0x000f2200000e0000 */
[----:B------:R-:W-:Y:S01]  /*03b0*/  NOP ;  /* 0x0000000000007918 */ /* 0x000fe20000000000 */
[----:B----4-:R-:W-:-:S13]  /*03c0*/  ISETP.NE.AND P0, PT, R4, RZ, PT ;  /* 0x000000ff0400720c */ /* 0x010fda0003f05270 */
        /* <DEDUP_REMOVED lines=19> */
.L_x_3710:
[----:B------:R-:W4:Y:S01]  /*0500*/  SHFL.IDX PT, R4, R2, RZ, 0x1f ;  /* 0x00001fff02047589 */ /* 0x000f2200000e0000 */
[----:B------:R-:W-:Y:S01]  /*0510*/  NOP ;  /* 0x0000000000007918 */ /* 0x000fe20000000000 */
[----:B----4-:R-:W-:-:S13]  /*0520*/  ISETP.NE.AND P0, PT, R4, RZ, PT ;  /* 0x000000ff0400720c */ /* 0x010fda0003f05270 */
[----:B------:R-:W-:Y:S05]  /*0530*/  @P0 BRA `(.L_x_3711) ;  /* 0x0000000000380947 */ /* 0x000fea0003800000 */
[----:B-1----:R-:W1:Y:S01]  /*0540*/  S2UR UR5, SR_CgaCtaId ;  /* 0x00000000000579c3 */ /* 0x002e620000008800 */
[----:B------:R-:W-:Y:S01]  /*0550*/  UMOV UR4, 0x400 ;  /* 0x0000040000047882 */ /* 0x000fe20000000000 */
[----:B------:R-:W-:Y:S01]  /*0560*/  UMOV UR7, 0x80 ;  /* 0x0000008000077882 */ /* 0x000fe20000000000 */
[----:B------:R-:W-:Y:S01]  /*0570*/  ELECT P0, URZ, PT ;  /* 0x00000000003f782f */ /* 0x000fe20003800000 */
[----:B-1----:R-:W-:Y:S02]  /*0580*/  ULEA UR6, UR5, UR4, 0x18 ;  /* 0x0000000405067291 */ /* 0x002fe4000f8ec03f */
[----:B------:R-:W-:-:S04]  /*0590*/  UIADD3 UR4, -UR7, 0x100000, URZ ;  /* 0x0010000007047890 */ /* 0x000fc8000fffe13f */
[----:B------:R-:W-:Y:S02]  /*05a0*/  USHF.L.U32 UR5, UR4, 0xb, URZ ;  /* 0x0000000b04057899 */ /* 0x000fe4000800063f */
[----:B------:R-:W-:Y:S01]  /*05b0*/  USHF.L.U32 UR4, UR4, 0x1, URZ ;  /* 0x0000000104047899 */ /* 0x000fe2000800063f */
[----:B------:R-:W1:Y:S11]  /*05c0*/  FENCE.VIEW.ASYNC.S ;  /* 0x00000000000073c6 */ /* 0x000e760000000000 */
[----:B-1----:R4:W1:Y:S01]  /*05d0*/  SYNCS.EXCH.64 URZ, [UR6+0x30870], UR4 ;  /* 0x03087004063f75b2 */ /* 0x0028620008000100 */
[----:B------:R4:W0:Y:S01]  /*05e0*/  SYNCS.EXCH.64 URZ, [UR6+0x30880], UR4 ;  /* 0x03088004063f75b2 */ /* 0x0008220008000100 */
[----:B------:R4:W0:Y:S01]  /*05f0*/  SYNCS.EXCH.64 URZ, [UR6+0x30878], UR4 ;  /* 0x03087804063f75b2 */ /* 0x0008220008000100 */
[----:B------:R4:W0:Y:S02]  /*0600*/  SYNCS.EXCH.64 URZ, [UR6+0x30888], UR4 ;  /* 0x03088804063f75b2 */ /* 0x0008240008000100 */
[----:B----4-:R-:W-:Y:S01]  /*0610*/  NOP ;  /* 0x0000000000007918 */ /* 0x010fe20000000000 */
.L_x_3711:
        /* <DEDUP_REMOVED lines=22> */
.L_x_3712:
        /* <DEDUP_REMOVED lines=22> */
.L_x_3713:
[----:B0-----:R-:W-:Y:S01]  /*08e0*/  ISETP.NE.AND P0, PT, R3, RZ, PT ;  /* 0x000000ff0300720c */ /* 0x001fe20003f05270 */
[----:B------:R-:W-:Y:S01]  /*08f0*/  IMAD.MOV.U32 R3, RZ, RZ, 0x1 ;  /* 0x00000001ff037424 */ /* 0x000fe200078e00ff */
[----:B------:R-:W-:Y:S01]  /*0900*/  NOP ;  /* 0x0000000000007918 */ /* 0x000fe20000000000 */
[----:B------:R-:W-:Y:S01]  /*0910*/  ULDC.64 UR48, c[0x0][0x208] ;  /* 0x0000820000307ab9 */ /* 0x000fe20000000a00 */
[----:B------:R-:W-:Y:S02]  /*0920*/  BSSY B9, `(.L_x_3714) ;  /* 0x00021ce000097945 */ /* 0x000fe40003800000 */
[----:B------:R-:W-:-:S05]  /*0930*/  SEL R3, R3, 0x2, !P0 ;  /* 0x0000000203037807 */ /* 0x000fca0004000000 */
[----:B------:R0:W-:Y:S01]  /*0940*/  STL [R1+0x18], R3 ;  /* 0x0000180301007387 */ /* 0x0001e20000100800 */
[----:B-123--:R-:W-:Y:S06]  /*0950*/  BAR.SYNC.DEFER_BLOCKING 0x0 ;  /* 0x0000000000007b1d */ /* 0x00efec0000010000 */
[----:B------:R-:W-:Y:S05]  /*0960*/  @!P0 BRA `(.L_x_3715) ;  /* 0x000001a800408947 */ /* 0x000fea0003800000 */
.L_x_3716:
        /* <DEDUP_REMOVED lines=10> */
[----:B------:R-:W-:-:S05]  /*0a10*/  LEA R18, R223, R18, 0x18 ;  /* 0x00000012df127211 */ /* 0x000fca00078ec0ff */
[----:B------:R-:W1:Y:S01]  /*0a20*/  LDS.128 R136, [R18+0x308d0] ;  /* 0x0308d00012887984 */ /* 0x000e620000000c00 */
[----:B------:R-:W-:Y:S06]  /*0a30*/  BAR.ARV 0x4, 0x180 ;  /* 0x0106000000007b1d */ /* 0x000fec0000002000 */
[----:B-1----:R-:W-:-:S13]  /*0a40*/  ISETP.GE.AND P0, PT, R139, UR4, PT ;  /* 0x000000048b007c0c */ /* 0x002fda000bf06270 */
[----:B------:R-:W-:Y:S05]  /*0a50*/  @P0 BRA `(.L_x_3717) ;  /* 0x0000021800e80947 */ /* 0x000fea0003800000 */
[----:B------:R-:W2:Y:S01]  /*0a60*/  LDL.LU R15, [R1+0x18] ;  /* 0x00001800010f7983 */ /* 0x000ea20000300800 */
[----:B------:R-:W-:Y:S02]  /*0a70*/  VIADD R0, R0, 0xffffff80 ;  /* 0xffffff8000007836 */ /* 0x000fe40000000000 */
[----:B------:R-:W-:Y:S02]  /*0a80*/  VIADD R229, R18, 0x12400 ;  /* 0x0001240012e57836 */ /* 0x000fe40000000000 */
[----:B------:R-:W-:Y:S01]  /*0a90*/  IMAD.MOV.U32 R228, RZ, RZ, RZ ;  /* 0x000000ffffe47224 */ /* 0x000fe200078e00ff */
[----:B0-----:R-:W-:Y:S01]  /*0aa0*/  SHF.R.S32.HI R3, RZ, 0x1f, R0 ;  /* 0x0000001fff037819 */ /* 0x001fe20000011400 */
[----:B------:R-:W-:Y:S02]  /*0ab0*/  IMAD.MOV.U32 R19, RZ, RZ, RZ ;  /* 0x000000ffff137224 */ /* 0x000fe400078e00ff */
[----:B------:R-:W-:Y:S01]  /*0ac0*/  IMAD.MOV.U32 R204, RZ, RZ, RZ ;  /* 0x000000ffffcc7224 */ /* 0x000fe200078e00ff */
[CC--:B------:R-:W-:Y:S01]  /*0ad0*/  LEA.HI R2, R3.reuse, R0.reuse, RZ, 0x7 ;  /* 0x0000000003027211 */ /* 0x0c0fe200078f38ff */
[----:B------:R-:W-:Y:S01]  /*0ae0*/  IMAD.MOV.U32 R220, RZ, RZ, RZ ;  /* 0x000000ffffdc7224 */ /* 0x000fe200078e00ff */
[----:B------:R-:W-:Y:S01]  /*0af0*/  LEA.HI R4, R3, R0, RZ, 0x4 ;  /* 0x0000000003047211 */ /* 0x000fe200078f20ff */
[----:B------:R-:W-:Y:S01]  /*0b00*/  IMAD.MOV.U32 R211, RZ, RZ, RZ ;  /* 0x000000ffffd37224 */ /* 0x000fe200078e00ff */
[----:B------:R-:W-:-:S02]  /*0b10*/  LOP3.LUT R5, R2, 0xffffff80, RZ, 0xc0, !PT ;  /* 0xffffff8002057812 */ /* 0x000fc400078ec0ff */
[----:B------:R-:W-:-:S03]  /*0b20*/  SHF.R.S32.HI R7, RZ, 0x4, R4 ;  /* 0x00000004ff077819 */ /* 0x000fc60000011404 */
[----:B------:R-:W-:Y:S01]  /*0b30*/  IMAD.IADD R14, R0, 0x1, -R5 ;  /* 0x00000001000e7824 */ /* 0x000fe200078e0a05 */
[----:B------:R-:W-:-:S04]  /*0b40*/  LEA.HI R5, R4, R7, RZ, 0x1 ;  /* 0x0000000704057211 */ /* 0x000fc800078f08ff */
[----:B------:R-:W-:Y:S01]  /*0b50*/  SHF.R.S32.HI R9, RZ, 0x1f, R14 ;  /* 0x0000001fff097819 */ /* 0x000fe2000001140e */
[----:B------:R-:W-:Y:S01]  /*0b60*/  STL [R1+0xa8], R14 ;  /* 0x0000a80e01007387 */ /* 0x000fe20000100800 */
[----:B------:R-:W-:Y:S02]  /*0b70*/  LOP3.LUT R6, R5, 0x1ffffffe, RZ, 0xc0, !PT ;  /* 0x1ffffffe05067812 */ /* 0x000fe400078ec0ff */
[----:B------:R-:W-:Y:S02]  /*0b80*/  LEA.HI R10, R9, R14, RZ, 0x2 ;  /* 0x0000000e090a7211 */ /* 0x000fe400078f10ff */
[----:B------:R-:W-:Y:S01]  /*0b90*/  SHF.R.S32.HI R5, RZ, 0x7, R2 ;  /* 0x00000007ff057819 */ /* 0x000fe20000011402 */
[----:B------:R-:W-:Y:S01]  /*0ba0*/  IMAD.IADD R7, R7, 0x1, -R6 ;  /* 0x0000000107077824 */ /* 0x000fe200078e0a06 */
[--C-:B------:R-:W-:Y:S02]  /*0bb0*/  SHF.R.S32.HI R8, RZ, 0x2, R10.reuse ;  /* 0x00000002ff087819 */ /* 0x100fe4000001140a */
[----:B------:R-:W-:-:S02]  /*0bc0*/  SHF.R.S32.HI R11, RZ, 0x1f, R10 ;  /* 0x0000001fff0b7819 */ /* 0x000fc4000001140a */
[----:B------:R-:W-:Y:S02]  /*0bd0*/  LEA.HI R6, R3, R0, RZ, 0x5 ;  /* 0x0000000003067211 */ /* 0x000fe400078f28ff */
[----:B------:R-:W-:Y:S02]  /*0be0*/  LEA.HI R11, R11, R8, RZ, 0x3 ;  /* 0x000000080b0b7211 */ /* 0x000fe400078f18ff */
[----:B------:R-:W-:Y:S02]  /*0bf0*/  LEA.HI R9, R9, R14, RZ, 0x5 ;  /* 0x0000000e09097211 */ /* 0x000fe400078f28ff */
[----:B------:R-:W-:Y:S02]  /*0c00*/  LOP3.LUT R11, R11, 0xfffffff8, RZ, 0xc0, !PT ;  /* 0xfffffff80b0b7812 */ /* 0x000fe400078ec0ff */
[----:B------:R-:W-:Y:S02]  /*0c10*/  SHF.R.S32.HI R6, RZ, 0x5, R6 ;  /* 0x00000005ff067819 */ /* 0x000fe40000011406 */
[----:B------:R-:W-:Y:S01]  /*0c20*/  LOP3.LUT R10, R10, 0x7ffffffc, RZ, 0xc0, !PT ;  /* 0x7ffffffc0a0a7812 */ /* 0x000fe200078ec0ff */
[----:B------:R-:W-:Y:S01]  /*0c30*/  IMAD.IADD R12, R8, 0x1, -R11 ;  /* 0x00000001080c7824 */ /* 0x000fe200078e0a0b */
[----:B------:R-:W-:Y:S01]  /*0c40*/  LEA.HI R8, R2, R5, RZ, 0x1 ;  /* 0x0000000502087211 */ /* 0x000fe200078f08ff */
[----:B------:R-:W-:Y:S01]  /*0c50*/  IMAD.SHL.U32 R218, R6, 0x200, RZ ;  /* 0x0000020006da7824 */ /* 0x000fe200078e00ff */
[----:B------:R-:W-:Y:S01]  /*0c60*/  LEA.HI R2, R3, R0, RZ, 0x2 ;  /* 0x0000000003027211 */ /* 0x000fe200078f10ff */
[----:B------:R-:W-:Y:S01]  /*0c70*/  IMAD.IADD R10, R14, 0x1, -R10 ;  /* 0x000000010e0a7824 */ /* 0x000fe200078e0a0a */
[----:B------:R-:W-:-:S02]  /*0c80*/  LOP3.LUT R3, R4, 0x3fffff0, RZ, 0xc0, !PT ;  /* 0x03fffff004037812 */ /* 0x000fc400078ec0ff */
[----:B------:R-:W-:Y:S01]  /*0c90*/  LOP3.LUT R8, R8, 0x3fffffe, RZ, 0xc0, !PT ;  /* 0x03fffffe08087812 */ /* 0x000fe200078ec0ff */
[----:B------:R-:W-:Y:S01]  /*0ca0*/  IMAD.SHL.U32 R35, R10, 0x2, RZ ;  /* 0x000000020a237824 */ /* 0x000fe200078e00ff */
[----:B------:R-:W-:Y:S01]  /*0cb0*/  SHF.R.S32.HI R9, RZ, 0x5, R9 ;  /* 0x00000005ff097819 */ /* 0x000fe20000011409 */
[----:B------:R-:W-:Y:S01]  /*0cc0*/  IMAD.IADD R3, R0, 0x1, -R3 ;  /* 0x0000000100037824 */ /* 0x000fe200078e0a03 */
[----:B------:R-:W-:Y:S01]  /*0cd0*/  SHF.R.S32.HI R203, RZ, 0x2, R2 ;  /* 0x00000002ffcb7819 */ /* 0x000fe20000011402 */
[----:B------:R-:W-:Y:S01]  /*0ce0*/  IMAD.IADD R8, R5, 0x1, -R8 ;  /* 0x0000000105087824 */ /* 0x000fe200078e0a08 */
[----:B------:R-:W-:Y:S01]  /*0cf0*/  LOP3.LUT R5, R2, 0xfffffffc, RZ, 0xc0, !PT ;  /* 0xfffffffc02057812 */ /* 0x000fe200078ec0ff */
[----:B------:R-:W-:Y:S01]  /*0d00*/  IMAD R4, R6, 0x10, R3 ;  /* 0x0000001006047824 */ /* 0x000fe200078e0203 */
[----:B------:R-:W-:Y:S01]  /*0d10*/  SHF.R.S32.HI R2, RZ, 0x1f, R2 ;  /* 0x0000001fff027819 */ /* 0x000fe20000011402 */
[----:B------:R-:W-:Y:S01]  /*0d20*/  IMAD R9, R9, 0x10, R12 ;  /* 0x0000001009097824 */ /* 0x000fe200078e020c */
[----:B------:R-:W-:Y:S01]  /*0d30*/  IADD3 R12, R35, 0x80, RZ ;  /* 0x00000080230c7810 */ /* 0x000fe20007ffe0ff */
[----:B------:R-:W-:Y:S01]  /*0d40*/  IMAD.IADD R5, R0, 0x1, -R5 ;  /* 0x0000000100057824 */ /* 0x000fe200078e0a05 */
[----:B------:R-:W-:Y:S01]  /*0d50*/  LEA.HI R2, R2, R203, RZ, 0x3 ;  /* 0x000000cb02027211 */ /* 0x000fe200078f18ff */
[----:B------:R-:W-:-:S02]  /*0d60*/  IMAD R4, R4, 0x8, R7 ;  /* 0x0000000804047824 */ /* 0x000fc400078e0207 */
[----:B------:R-:W-:Y:S01]  /*0d70*/  IMAD R13, R8, 0x40, R9 ;  /* 0x00000040080d7824 */ /* 0x000fe200078e0209 */
[C---:B------:R-:W-:Y:S01]  /*0d80*/  LEA.HI R0, R5.reuse, R5, RZ, 0x1 ;  /* 0x0000000505007211 */ /* 0x040fe200078f08ff */
[----:B------:R-:W-:Y:S01]  /*0d90*/  IMAD.SHL.U32 R196, R5, 0x4, RZ ;  /* 0x0000000405c47824 */ /* 0x000fe200078e00ff */
[----:B------:R-:W-:Y:S01]  /*0da0*/  LOP3.LUT R2, R2, 0xfffffff8, RZ, 0xc0, !PT ;  /* 0xfffffff802027812 */ /* 0x000fe200078ec0ff */
[----:B------:R-:W-:Y:S01]  /*0db0*/  VIADD R7, R203, 0x40 ;  /* 0x00000040cb077836 */ /* 0x000fe20000000000 */
[----:B------:R-:W-:Y:S01]  /*0dc0*/  STL [R1+0x108], R13 ;  /* 0x0001080d01007387 */ /* 0x000fe20000100800 */
[----:B------:R-:W-:Y:S01]  /*0dd0*/  IMAD.SHL.U32 R4, R4, 0x8, RZ ;  /* 0x0000000804047824 */ /* 0x000fe200078e00ff */
[----:B------:R-:W-:Y:S01]  /*0de0*/  IADD3 R206, R196, 0x40, RZ ;  /* 0x00000040c4ce7810 */ /* 0x000fe20007ffe0ff */
[C---:B------:R-:W-:Y:S01]  /*0df0*/  VIADD R34, R35.reuse, 0x8 ;  /* 0x0000000823227836 */ /* 0x040fe20000000000 */
[----:B------:R-:W-:Y:S01]  /*0e00*/  SHF.R.S32.HI R3, RZ, 0x1f, R7 ;  /* 0x0000001fff037819 */ /* 0x000fe20000011407 */
[C---:B------:R-:W-:Y:S01]  /*0e10*/  VIADD R33, R35.reuse, 0x10 ;  /* 0x0000001023217836 */ /* 0x040fe20000000000 */
[----:B------:R0:W-:Y:S01]  /*0e20*/  STL [R1+0x110], R4 ;  /* 0x0001100401007387 */ /* 0x0001e20000100800 */
[----:B------:R-:W-:Y:S01]  /*0e30*/  VIADD R32, R35, 0x18 ;  /* 0x0000001823207836 */ /* 0x000fe20000000000 */
[----:B------:R-:W-:Y:S01]  /*0e40*/  LEA.HI R3, R3, R7, RZ, 0x3 ;  /* 0x0000000703037211 */ /* 0x000fe200078f18ff */
[----:B------:R-:W-:Y:S01]  /*0e50*/  VIADD R31, R35, 0x20 ;  /* 0x00000020231f7836 */ /* 0x000fe20000000000 */
[----:B------:R-:W-:Y:S01]  /*0e60*/  STL [R1+0x44], R35 ;  /* 0x0000442301007387 */ /* 0x000fe20000100800 */
[----:B------:R-:W-:Y:S01]  /*0e70*/  IMAD.SHL.U32 R205, R7, 0x40, RZ ;  /* 0x0000004007cd7824 */ /* 0x000fe200078e00ff */
[----:B------:R-:W-:Y:S01]  /*0e80*/  LOP3.LUT R0, R0, 0x1ffffffe, RZ, 0xc0, !PT ;  /* 0x1ffffffe00007812 */ /* 0x000fe200078ec0ff */
[----:B------:R-:W-:Y:S01]  /*0e90*/  VIADD R30, R35, 0x28 ;  /* 0x00000028231e7836 */ /* 0x000fe20000000000 */
[----:B------:R-:W-:Y:S01]  /*0ea0*/  STL [R1+0xa0], R34 ;  /* 0x0000a02201007387 */ /* 0x000fe20000100800 */
[C---:B------:R-:W-:Y:S01]  /*0eb0*/  VIADD R207, R196.reuse, 0x20 ;  /* 0x00000020c4cf7836 */ /* 0x040fe20000000000 */
[----:B------:R-:W-:Y:S01]  /*0ec0*/  LOP3.LUT R205, R205, 0x1c0, RZ, 0xc0, !PT ;  /* 0x000001c0cdcd7812 */ /* 0x000fe200078ec0ff */
[C---:B------:R-:W-:Y:S01]  /*0ed0*/  VIADD R29, R35.reuse, 0x30 ;  /* 0x00000030231d7836 */ /* 0x040fe20000000000 */
[----:B------:R-:W-:Y:S01]  /*0ee0*/  STL [R1+0x9c], R33 ;  /* 0x00009c2101007387 */ /* 0x000fe20000100800 */
[C---:B------:R-:W-:Y:S01]  /*0ef0*/  VIADD R28, R35.reuse, 0x38 ;  /* 0x00000038231c7836 */ /* 0x040fe20000000000 */
[----:B------:R-:W-:Y:S01]  /*0f00*/  SHF.R.S32.HI R10, RZ, 0x1f, R30 ;  /* 0x0000001fff0a7819 */ /* 0x000fe2000001141e */
[----:B------:R-:W-:Y:S01]  /*0f10*/  IMAD.IADD R193, R196, 0x1, R206 ;  /* 0x00000001c4c17824 */ /* 0x000fe200078e02ce */
[----:B------:R-:W-:Y:S01]  /*0f20*/  STL [R1+0x98], R32 ;  /* 0x0000982001007387 */ /* 0x000fe20000100800 */
[----:B------:R-:W-:-:S02]  /*0f30*/  VIADD R27, R35, 0x40 ;  /* 0x00000040231b7836 */ /* 0x000fc40000000000 */
[C---:B------:R-:W-:Y:S01]  /*0f40*/  VIADD R26, R35.reuse, 0x48 ;  /* 0x00000048231a7836 */ /* 0x040fe20000000000 */
[----:B------:R-:W-:Y:S01]  /*0f50*/  STL [R1+0x94], R31 ;  /* 0x0000941f01007387 */ /* 0x000fe20000100800 */
[----:B------:R-:W-:Y:S01]  /*0f60*/  IMAD.IADD R194, R196, 0x1, R207 ;  /* 0x00000001c4c27824 */ /* 0x000fe200078e02cf */
[----:B0-----:R-:W-:Y:S01]  /*0f70*/  SHF.R.S32.HI R4, RZ, 0x1f, R193 ;  /* 0x0000001fff047819 */ /* 0x001fe200000114c1 */
[C---:B------:R-:W-:Y:S01]  /*0f80*/  VIADD R25, R35.reuse, 0x50 ;  /* 0x0000005023197836 */ /* 0x040fe20000000000 */
[----:B------:R-:W-:Y:S01]  /*0f90*/  STL [R1+0x90], R30 ;  /* 0x0000901e01007387 */ /* 0x000fe20000100800 */
[C---:B------:R-:W-:Y:S01]  /*0fa0*/  VIADD R24, R35.reuse, 0x58 ;  /* 0x0000005823187836 */ /* 0x040fe20000000000 */
[----:B------:R-:W-:Y:S01]  /*0fb0*/  LEA.HI R4, R4, R193, RZ, 0x3 ;  /* 0x000000c104047211 */ /* 0x000fe200078f18ff */
[----:B------:R-:W-:Y:S01]  /*0fc0*/  VIADD R21, R35, 0x60 ;  /* 0x0000006023157836 */ /* 0x000fe20000000000 */
[----:B------:R-:W-:Y:S01]  /*0fd0*/  STL [R1+0x8c], R29 ;  /* 0x00008c1d01007387 */ /* 0x000fe20000100800 */
[----:B------:R-:W-:Y:S01]  /*0fe0*/  IMAD.SHL.U32 R219, R3, 0x40, RZ ;  /* 0x0000004003db7824 */ /* 0x000fe200078e00ff */
[----:B------:R-:W-:Y:S01]  /*0ff0*/  SHF.R.U32.HI R3, RZ, 0x3, R205 ;  /* 0x00000003ff037819 */ /* 0x000fe200000116cd */
[C---:B------:R-:W-:Y:S01]  /*1000*/  VIADD R20, R35.reuse, 0x68 ;  /* 0x0000006823147836 */ /* 0x040fe20000000000 */
[----:B------:R-:W-:Y:S01]  /*1010*/  STL [R1+0x88], R28 ;  /* 0x0000881c01007387 */ /* 0x000fe20000100800 */
[----:B------:R-:W-:Y:S01]  /*1020*/  SHF.R.S32.HI R3, RZ, 0x1f, R194 ;  /* 0x0000001fff037819 */ /* 0x000fe200000114c2 */
[C---:B------:R-:W-:Y:S01]  /*1030*/  VIADD R14, R35.reuse, 0x78 ;  /* 0x00000078230e7836 */ /* 0x040fe20000000000 */
[----:B------:R-:W-:Y:S01]  /*1040*/  SHF.R.S32.HI R199, RZ, 0x3, R4 ;  /* 0x00000003ffc77819 */ /* 0x000fe20000011404 */
[----:B------:R-:W-:Y:S01]  /*1050*/  STL [R1+0x84], R27 ;  /* 0x0000841b01007387 */ /* 0x000fe20000100800 */
[----:B------:R-:W-:Y:S01]  /*1060*/  VIADD R11, R35, 0x88 ;  /* 0x00000088230b7836 */ /* 0x000fe20000000000 */
[----:B------:R-:W-:Y:S01]  /*1070*/  LEA.HI R3, R3, R194, RZ, 0x3 ;  /* 0x000000c203037211 */ /* 0x000fe200078f18ff */
[----:B------:R-:W-:Y:S01]  /*1080*/  IMAD.IADD R2, R203, 0x1, -R2 ;  /* 0x00000001cb027824 */ /* 0x000fe200078e0a02 */
[----:B------:R-:W-:Y:S01]  /*1090*/  STL [R1+0x80], R26 ;  /* 0x0000801a01007387 */ /* 0x000fe20000100800 */
[C---:B------:R-:W-:Y:S01]  /*10a0*/  VIADD R9, R35.reuse, 0x90 ;  /* 0x0000009023097836 */ /* 0x040fe20000000000 */
[----:B------:R-:W-:Y:S01]  /*10b0*/  SHF.R.S32.HI R4, RZ, 0x1f, R34 ;  /* 0x0000001fff047819 */ /* 0x000fe20000011422 */
[C---:B------:R-:W-:Y:S01]  /*10c0*/  VIADD R8, R35.reuse, 0x98 ;  /* 0x0000009823087836 */ /* 0x040fe20000000000 */
[----:B------:R-:W-:Y:S01]  /*10d0*/  STL [R1+0x7c], R25 ;  /* 0x00007c1901007387 */ /* 0x000fe20000100800 */
[C---:B------:R-:W-:Y:S01]  /*10e0*/  VIADD R7, R35.reuse, 0xa0 ;  /* 0x000000a023077836 */ /* 0x040fe20000000000 */
[----:B------:R-:W-:Y:S01]  /*10f0*/  SHF.R.S32.HI R198, RZ, 0x3, R3 ;  /* 0x00000003ffc67819 */ /* 0x000fe20000011403 */
[----:B------:R-:W-:Y:S01]  /*1100*/  VIADD R6, R35, 0xa8 ;  /* 0x000000a823067836 */ /* 0x000fe20000000000 */
[----:B------:R-:W-:Y:S01]  /*1110*/  STL [R1+0x78], R24 ;  /* 0x0000781801007387 */ /* 0x000fe20000100800 */
[C---:B------:R-:W-:Y:S01]  /*1120*/  IMAD.SHL.U32 R16, R5.reuse, 0x8, RZ ;  /* 0x0000000805107824 */ /* 0x040fe200078e00ff */
[----:B------:R-:W-:Y:S01]  /*1130*/  SHF.R.S32.HI R3, RZ, 0x1f, R33 ;  /* 0x0000001fff037819 */ /* 0x000fe20000011421 */
[----:B------:R-:W-:Y:S01]  /*1140*/  IMAD.IADD R0, R5, 0x1, -R0 ;  /* 0x0000000105007824 */ /* 0x000fe200078e0a00 */
[----:B------:R-:W-:Y:S01]  /*1150*/  STL [R1+0x74], R21 ;  /* 0x0000741501007387 */ /* 0x000fe20000100800 */
[----:B------:R-:W-:Y:S01]  /*1160*/  IMAD.SHL.U32 R2, R2, 0x40, RZ ;  /* 0x0000004002027824 */ /* 0x000fe200078e00ff */
[----:B------:R-:W-:Y:S01]  /*1170*/  SHF.R.S32.HI R17, RZ, 0x1f, R16 ;  /* 0x0000001fff117819 */ /* 0x000fe20000011410 */
[C---:B------:R-:W-:Y:S01]  /*1180*/  VIADD R5, R35.reuse, 0xb0 ;  /* 0x000000b023057836 */ /* 0x040fe20000000000 */
[----:B------:R-:W-:Y:S01]  /*1190*/  STL [R1+0x70], R20 ;  /* 0x0000701401007387 */ /* 0x000fe20000100800 */
[----:B------:R-:W-:Y:S01]  /*11a0*/  IMAD R0, R0, 0x8, R13 ;  /* 0x0000000800007824 */ /* 0x000fe200078e020d */
[----:B------:R-:W-:Y:S01]  /*11b0*/  LOP3.LUT R216, R2, 0x1c0, RZ, 0xc0, !PT ;  /* 0x000001c002d87812 */ /* 0x000fe200078ec0ff */
[----:B------:R-:W-:Y:S01]  /*11c0*/  VIADD R2, R35, 0xb8 ;  /* 0x000000b823027836 */ /* 0x000fe20000000000 */
[----:B------:R-:W-:Y:S01]  /*11d0*/  LOP3.LUT R219, R219, 0xfffffe00, RZ, 0xc0, !PT ;  /* 0xfffffe00dbdb7812 */ /* 0x000fe200078ec0ff */
[C---:B------:R-:W-:Y:S01]  /*11e0*/  VIADD R23, R16.reuse, 0x60 ;  /* 0x0000006010177836 */ /* 0x040fe20000000000 */
[----:B------:R-:W-:Y:S01]  /*11f0*/  SHF.R.U32.HI R217, RZ, 0x3, R216 ;  /* 0x00000003ffd97819 */ /* 0x000fe200000116d8 */
[----:B------:R-:W-:-:S02]  /*1200*/  VIADD R22, R16, 0x80 ;  /* 0x0000008010167836 */ /* 0x000fc40000000000 */
[----:B------:R-:W-:Y:S01]  /*1210*/  VIADD R192, R16, 0xa0 ;  /* 0x000000a010c07836 */ /* 0x000fe20000000000 */
[----:B------:R-:W-:Y:S01]  /*1220*/  SHF.R.S32.HI R202, RZ, 0x1f, R23 ;  /* 0x0000001fffca7819 */ /* 0x000fe20000011417 */
[C---:B------:R-:W-:Y:S01]  /*1230*/  VIADD R209, R196.reuse, 0x10 ;  /* 0x00000010c4d17836 */ /* 0x040fe20000000000 */
[----:B------:R-:W-:Y:S01]  /*1240*/  SHF.R.S32.HI R201, RZ, 0x1f, R22 ;  /* 0x0000001fffc97819 */ /* 0x000fe20000011416 */
[C---:B------:R-:W-:Y:S01]  /*1250*/  VIADD R208, R196.reuse, 0x30 ;  /* 0x00000030c4d07836 */ /* 0x040fe20000000000 */
[----:B------:R-:W-:Y:S01]  /*1260*/  SHF.R.S32.HI R200, RZ, 0x1f, R192 ;  /* 0x0000001fffc87819 */ /* 0x000fe200000114c0 */
[----:B------:R-:W-:Y:S01]  /*1270*/  VIADD R210, R196, 0x50 ;  /* 0x00000050c4d27836 */ /* 0x000fe20000000000 */
[----:B--2---:R-:W-:Y:S01]  /*1280*/  LOP3.LUT R214, R15, 0x1, RZ, 0xfc, !PT ;  /* 0x000000010fd67812 */ /* 0x004fe200078efcff */
[----:B------:R-:W-:-:S05]  /*1290*/  VIADD R15, R35, 0x70 ;  /* 0x00000070230f7836 */ /* 0x000fca0000000000 */
[----:B------:R-:W-:Y:S04]  /*12a0*/  STL [R1+0x6c], R15 ;  /* 0x00006c0f01007387 */ /* 0x000fe80000100800 */
[----:B------:R-:W-:Y:S04]  /*12b0*/  STL [R1+0x68], R14 ;  /* 0x0000680e01007387 */ /* 0x000fe80000100800 */
[----:B------:R-:W-:Y:S04]  /*12c0*/  STL [R1+0x64], R12 ;  /* 0x0000640c01007387 */ /* 0x000fe80000100800 */
[----:B------:R-:W-:Y:S04]  /*12d0*/  STL [R1+0x60], R11 ;  /* 0x0000600b01007387 */ /* 0x000fe80000100800 */
[----:B------:R-:W-:Y:S04]  /*12e0*/  STL [R1+0x5c], R9 ;  /* 0x00005c0901007387 */ /* 0x000fe80000100800 */
[----:B------:R-:W-:Y:S04]  /*12f0*/  STL [R1+0x58], R8 ;  /* 0x0000580801007387 */ /* 0x000fe80000100800 */
[----:B------:R0:W-:Y:S04]  /*1300*/  STL [R1+0x54], R7 ;  /* 0x0000540701007387 */ /* 0x0001e80000100800 */
[----:B------:R-:W-:Y:S04]  /*1310*/  STL [R1+0x50], R6 ;  /* 0x0000500601007387 */ /* 0x000fe80000100800 */
[----:B------:R1:W-:Y:S01]  /*1320*/  STL [R1+0x104], R4 ;  /* 0x0001040401007387 */ /* 0x0003e20000100800 */
[----:B0-----:R-:W-:-:S03]  /*1330*/  SHF.R.S32.HI R7, RZ, 0x1f, R7 ;  /* 0x0000001fff077819 */ /* 0x001fc60000011407 */
[----:B------:R-:W-:Y:S04]  /*1340*/  STL [R1+0x4c], R5 ;  /* 0x00004c0501007387 */ /* 0x000fe80000100800 */
[----:B------:R0:W-:Y:S01]  /*1350*/  STL [R1+0x100], R3 ;  /* 0x0001000301007387 */ /* 0x0001e20000100800 */
[----:B-1----:R-:W-:-:S03]  /*1360*/  SHF.R.S32.HI R4, RZ, 0x1f, R32 ;  /* 0x0000001fff047819 */ /* 0x002fc60000011420 */
[----:B------:R1:W-:Y:S04]  /*1370*/  STL [R1+0x48], R2 ;  /* 0x0000480201007387 */ /* 0x0003e80000100800 */
[----:B------:R2:W-:Y:S01]  /*1380*/  STL [R1+0xfc], R4 ;  /* 0x0000fc0401007387 */ /* 0x0005e20000100800 */
[----:B0-----:R-:W-:Y:S02]  /*1390*/  SHF.R.S32.HI R3, RZ, 0x1f, R31 ;  /* 0x0000001fff037819 */ /* 0x001fe4000001141f */
[----:B-1----:R-:W-:-:S03]  /*13a0*/  SHF.R.S32.HI R2, RZ, 0x1f, R2 ;  /* 0x0000001fff027819 */ /* 0x002fc60000011402 */
[----:B------:R0:W-:Y:S01]  /*13b0*/  STL [R1+0xf8], R3 ;  /* 0x0000f80301007387 */ /* 0x0001e20000100800 */
[----:B--2---:R-:W-:-:S03]  /*13c0*/  SHF.R.S32.HI R4, RZ, 0x1f, R29 ;  /* 0x0000001fff047819 */ /* 0x004fc6000001141d */
        /* <DEDUP_REMOVED lines=24> */
[----:B------:R-:W-:Y:S04]  /*1550*/  STL [R1+0xc4], R10 ;  /* 0x0000c40a01007387 */ /* 0x000fe80000100800 */
[----:B------:R1:W-:Y:S01]  /*1560*/  STL [R1+0xc0], R4 ;  /* 0x0000c00401007387 */ /* 0x0003e20000100800 */
[----:B0-----:R-:W-:-:S05]  /*1570*/  SHF.R.S32.HI R3, RZ, 0x1f, R8 ;  /* 0x0000001fff037819 */ /* 0x001fca0000011408 */
[----:B------:R0:W-:Y:S01]  /*1580*/  STL [R1+0xbc], R3 ;  /* 0x0000bc0301007387 */ /* 0x0001e20000100800 */
[----:B-1----:R-:W-:-:S03]  /*1590*/  SHF.R.S32.HI R4, RZ, 0x1f, R6 ;  /* 0x0000001fff047819 */ /* 0x002fc60000011406 */
[----:B------:R1:W-:Y:S04]  /*15a0*/  STL [R1+0xb8], R7 ;  /* 0x0000b80701007387 */ /* 0x0003e80000100800 */
[----:B------:R1:W-:Y:S01]  /*15b0*/  STL [R1+0xb4], R4 ;  /* 0x0000b40401007387 */ /* 0x0003e20000100800 */
[----:B0-----:R-:W-:-:S05]  /*15c0*/  SHF.R.S32.HI R3, RZ, 0x1f, R5 ;  /* 0x0000001fff037819 */ /* 0x001fca0000011405 */
[----:B------:R1:W-:Y:S04]  /*15d0*/  STL [R1+0xb0], R3 ;  /* 0x0000b00301007387 */ /* 0x0003e80000100800 */
[----:B------:R1:W-:Y:S04]  /*15e0*/  STL [R1+0x10c], R0 ;  /* 0x00010c0001007387 */ /* 0x0003e80000100800 */
[----:B------:R1:W-:Y:S02]  /*15f0*/  STL [R1+0xac], R2 ;  /* 0x0000ac0201007387 */ /* 0x0003e40000100800 */
.L_x_3939:
[----:B0123--:R-:W0:Y:S01]  /*1600*/  LDC.64 R2, c[0x0][0xc88] ;  /* 0x00032200ff027b82 */ /* 0x00fe220000000a00 */
[----:B------:R-:W-:Y:S01]  /*1610*/  ULDC.64 UR4, c[0x0][0xa28] ;  /* 0x00028a0000047ab9 */ /* 0x000fe20000000a00 */
[----:B------:R-:W-:Y:S01]  /*1620*/  ULDC.64 UR8, c[0x0][0xa18] ;  /* 0x0002860000087ab9 */ /* 0x000fe20000000a00 */
[----:B------:R-:W-:Y:S01]  /*1630*/  ULDC.64 UR6, c[0x0][0xa08] ;  /* 0x0002820000067ab9 */ /* 0x000fe20000000a00 */
[----:B0-----:R-:W-:-:S05]  /*1640*/  IMAD.WIDE R2, R139, 0x4, R2 ;  /* 0x000000048b027825 */ /* 0x001fca00078e0202 */
[----:B------:R-:W2:Y:S01]  /*1650*/  LDG.E R225, desc[UR48][R2.64] ;  /* 0x0000003002e17981 */ /* 0x000ea2000c1e1900 */
[----:B------:R-:W-:Y:S01]  /*1660*/  ISETP.NE.U32.AND P2, PT, RZ, UR4, PT ;  /* 0x00000004ff007c0c */ /* 0x000fe2000bf45070 */
[----:B------:R-:W-:Y:S01]  /*1670*/  IMAD.MOV.U32 R8, RZ, RZ, RZ ;  /* 0x000000ffff087224 */ /* 0x000fe200078e00ff */
[----:B------:R-:W-:Y:S01]  /*1680*/  ISETP.NE.U32.AND P1, PT, RZ, UR8, PT ;  /* 0x00000008ff007c0c */ /* 0x000fe2000bf25070 */
[----:B-----5:R-:W-:Y:S01]  /*1690*/  IMAD.MOV.U32 R122, RZ, RZ, RZ ;  /* 0x000000ffff7a7224 */ /* 0x020fe200078e00ff */
[----:B------:R-:W-:Y:S02]  /*16a0*/  ISETP.NE.AND.EX P2, PT, RZ, UR5, PT, P2 ;  /* 0x00000005ff007c0c */ /* 0x000fe4000bf45320 */
[----:B------:R-:W-:Y:S02]  /*16b0*/  ISETP.NE.AND.EX P1, PT, RZ, UR9, PT, P1 ;  /* 0x00000009ff007c0c */ /* 0x000fe4000bf25310 */
[----:B------:R-:W-:-:S04]  /*16c0*/  ISETP.NE.U32.AND P0, PT, RZ, UR6, PT ;  /* 0x00000006ff007c0c */ /* 0x000fc8000bf05070 */
[----:B------:R-:W-:Y:S02]  /*16d0*/  ISETP.NE.AND.EX P0, PT, RZ, UR7, PT, P0 ;  /* 0x00000007ff007c0c */ /* 0x000fe4000bf05300 */
[----:B--2---:R-:W-:Y:S01]  /*16e0*/  SHF.R.S32.HI R0, RZ, 0x1f, R225 ;  /* 0x0000001fff007819 */ /* 0x004fe200000114e1 */
[C---:B------:R-:W-:Y:S02]  /*16f0*/  IMAD.SHL.U32 R226, R225.reuse, 0x4, RZ ;  /* 0x00000004e1e27824 */ /* 0x040fe400078e00ff */
[C---:B------:R-:W-:Y:S02]  /*1700*/  @P2 LEA R4, P3, R225.reuse, UR4, 0x2 ;  /* 0x00000004e1042c11 */ /* 0x040fe4000f8610ff */
[C-C-:B------:R-:W-:Y:S01]  /*1710*/  SHF.L.U64.HI R227, R225.reuse, 0x2, R0.reuse ;  /* 0x00000002e1e37819 */ /* 0x140fe20000010200 */
[----:B------:R0:W-:Y:S01]  /*1720*/  STL [R1+0xa4], R0 ;  /* 0x0000a40001007387 */ /* 0x0001e20000100800 */
[----:B----4-:R-:W-:Y:S01]  /*1730*/  @P2 LEA.HI.X R5, R225, UR5, R0, 0x2, P3 ;  /* 0x00000005e1052c11 */ /* 0x010fe200098f1400 */
[----:B------:R-:W-:Y:S01]  /*1740*/  ULDC UR4, c[0x0][0x288] ;  /* 0x0000a20000047ab9 */ /* 0x000fe20000000800 */
[----:B------:R-:W-:-:S03]  /*1750*/  IADD3 R2, P4, R226, UR6, RZ ;  /* 0x00000006e2027c10 */ /* 0x000fc6000ff9e0ff */
[----:B------:R1:W5:Y:S01]  /*1760*/  @P2 LDG.E R8, desc[UR48][R4.64] ;  /* 0x0000003004082981 */ /* 0x000362000c1e1900 */
[----:B------:R-:W-:Y:S01]  /*1770*/  @P1 IADD3 R6, P2, R226, UR8, RZ ;  /* 0x00000008e2061c10 */ /* 0x000fe2000ff5e0ff */
[----:B------:R-:W-:Y:S01]  /*1780*/  IMAD.U32 R136, RZ, RZ, UR4 ;  /* 0x00000004ff887e24 */ /* 0x000fe2000f8e00ff */
[C---:B------:R-:W-:Y:S01]  /*1790*/  IADD3.X R3, R227.reuse, UR7, RZ, P4, !PT ;  /* 0x00000007e3037c10 */ /* 0x040fe2000a7fe4ff */
[----:B------:R2:W-:Y:S01]  /*17a0*/  STL [R1+0x4], R137 ;  /* 0x0000048901007387 */ /* 0x0005e20000100800 */
[----:B------:R-:W-:Y:S01]  /*17b0*/  @P1 IADD3.X R7, R227, UR9, RZ, P2, !PT ;  /* 0x00000009e3071c10 */ /* 0x000fe200097fe4ff */
[----:B------:R-:W-:Y:S01]  /*17c0*/  ULDC.64 UR4, c[0x0][0x418] ;  /* 0x0001060000047ab9 */ /* 0x000fe20000000a00 */
[----:B------:R-:W-:Y:S01]  /*17d0*/  ULDC.64 UR8, c[0x0][0xa20] ;  /* 0x0002880000087ab9 */ /* 0x000fe20000000a00 */
[----:B------:R2:W5:Y:S04]  /*17e0*/  @P0 LDG.E R122, desc[UR48][R2.64] ;  /* 0x00000030027a0981 */ /* 0x000568000c1e1900 */
[----:B------:R2:W5:Y:S01]  /*17f0*/  @P1 LDG.E R136, desc[UR48][R6.64] ;  /* 0x0000003006881981 */ /* 0x000562000c1e1900 */
[----:B------:R-:W-:Y:S01]  /*1800*/  UISETP.NE.U32.AND UP0, UPT, UR4, URZ, UPT ;  /* 0x0000003f0400728c */ /* 0x000fe2000bf05070 */
[----:B-1----:R-:W-:-:S02]  /*1810*/  LOP3.LUT R4, R138, 0xff000000, RZ, 0xc0, !PT ;  /* 0xff0000008a047812 */ /* 0x002fc400078ec0ff */
[----:B------:R-:W-:Y:S01]  /*1820*/  ULDC UR4, c[0x0][0x424] ;  /* 0x0001090000047ab9 */ /* 0x000fe20000000800 */
[----:B------:R-:W-:Y:S01]  /*1830*/  UISETP.NE.AND.EX UP0, UPT, UR5, URZ, UPT, UP0 ;  /* 0x0000003f0500728c */ /* 0x000fe2000bf05300 */
[----:B------:R-:W-:Y:S02]  /*1840*/  ISETP.NE.U32.AND P2, PT, RZ, UR8, PT ;  /* 0x00000008ff007c0c */ /* 0x000fe4000bf45070 */
[----:B------:R-:W-:Y:S01]  /*1850*/  ULDC UR5, c[0x0][0x2f0] ;  /* 0x0000bc0000057ab9 */ /* 0x000fe20000000800 */
[----:B------:R-:W-:Y:S01]  /*1860*/  USEL UR4, UR4, 0x1, UP0 ;  /* 0x0000000104047887 */ /* 0x000fe20008000000 */
[----:B0-----:R-:W-:Y:S02]  /*1870*/  LOP3.LUT R0, R138, 0xff0000, RZ, 0xc0, !PT ;  /* 0x00ff00008a007812 */ /* 0x001fe400078ec0ff */
[----:B------:R-:W-:Y:S01]  /*1880*/  SHF.R.U32.HI R5, RZ, 0x8, R4 ;  /* 0x00000008ff057819 */ /* 0x000fe20000011604 */
[----:B------:R-:W-:Y:S01]  /*1890*/  UIMAD UR4, UR4, UR5, URZ ;  /* 0x00000005040472a4 */ /* 0x000fe2000f8e023f */
[----:B------:R-:W-:-:S02]  /*18a0*/  ISETP.NE.AND.EX P2, PT, RZ, UR9, PT, P2 ;  /* 0x00000009ff007c0c */ /* 0x000fc4000bf45320 */
[----:B------:R-:W-:Y:S01]  /*18b0*/  ULDC UR5, c[0x0][0x348] ;  /* 0x0000d20000057ab9 */ /* 0x000fe20000000800 */
[----:B------:R-:W-:Y:S02]  /*18c0*/  LEA.HI R224, R0, R5, RZ, 0x10 ;  /* 0x0000000500e07211 */ /* 0x000fe400078f80ff */
[----:B------:R-:W-:Y:S01]  /*18d0*/  LOP3.LUT R195, R138, 0xffff, RZ, 0xc0, !PT ;  /* 0x0000ffff8ac37812 */ /* 0x000fe200078ec0ff */
[----:B--2---:R-:W-:Y:S07]  /*18e0*/  @P1 BRA `(.L_x_3718) ;  /* 0x0000000000241947 */ /* 0x004fee0003800000 */
        /* <DEDUP_REMOVED lines=9> */
.L_x_3718:
[----:B------:R-:W-:Y:S02]  /*1980*/  IMAD.U32 R24, RZ, RZ, UR5 ;  /* 0x00000005ff187e24 */ /* 0x000fe4000f8e00ff */
[----:B------:R-:W-:Y:S01]  /*1990*/  IMAD.U32 R25, RZ, RZ, UR4 ;  /* 0x00000004ff197e24 */ /* 0x000fe2000f8e00ff */
[----:B------:R-:W-:Y:S06]  /*19a0*/  @!P2 BRA `(.L_x_3719) ;  /* 0x000000000010a947 */ /* 0x000fec0003800000 */
[----:B------:R-:W-:-:S04]  /*19b0*/  IADD3 R2, P0, R226, UR8, RZ ;  /* 0x00000008e2027c10 */ /* 0x000fc8000ff1e0ff */
[----:B------:R-:W-:-:S05]  /*19c0*/  IADD3.X R3, R227, UR9, RZ, P0, !PT ;  /* 0x00000009e3037c10 */ /* 0x000fca00087fe4ff */
[----:B------:R0:W5:Y:S01]  /*19d0*/  LDG.E R25, desc[UR48][R2.64] ;  /* 0x0000003002197981 */ /* 0x000162000c1e1900 */
[----:B------:R-:W-:Y:S05]  /*19e0*/  BRA `(.L_x_3720) ;  /* 0x0000000000107947 */ /* 0x000fea0003800000 */
.L_x_3719:
[----:B------:R-:W-:Y:S05]  /*19f0*/  @!P0 BRA `(.L_x_3720) ;  /* 0x00000000000c8947 */ /* 0x000fea0003800000 */
[----:B------:R-:W2:Y:S04]  /*1a00*/  LDG.E R0, desc[UR48][R2.64] ;  /* 0x0000003002007981 */ /* 0x000ea8000c1e1900 */
[----:B------:R-:W2:Y:S02]  /*1a10*/  LDG.E R25, desc[UR48][R2.64+0x4] ;  /* 0x0000043002197981 */ /* 0x000ea4000c1e1900 */
[----:B--2---:R-:W-:-:S07]  /*1a20*/  IMAD.IADD R25, R25, 0x1, -R0 ;  /* 0x0000000119197824 */ /* 0x004fce00078e0a00 */
.L_x_3720:
[----:B------:R-:W-:Y:S01]  /*1a30*/  ULDC.64 UR4, c[0x0][0xa10] ;  /* 0x0002840000047ab9 */ /* 0x000fe20000000a00 */
[----:B------:R-:W2:Y:S01]  /*1a40*/  LDL.LU R26, [R1] ;  /* 0x00000000011a7983 */ /* 0x000ea20000300800 */
[----:B------:R-:W-:-:S04]  /*1a50*/  ISETP.NE.U32.AND P0, PT, RZ, UR4, PT ;  /* 0x00000004ff007c0c */ /* 0x000fc8000bf05070 */
[----:B------:R-:W-:Y:S01]  /*1a60*/  ISETP.NE.AND.EX P0, PT, RZ, UR5, PT, P0 ;  /* 0x00000005ff007c0c */ /* 0x000fe2000bf05300 */
[----:B------:R-:W-:-:S12]  /*1a70*/  ULDC.64 UR4, c[0x0][0xa30] ;  /* 0x00028c0000047ab9 */ /* 0x000fd80000000a00 */
[----:B0-----:R-:W0:Y:S02]  /*1a80*/  @P0 LDC.64 R2, c[0x0][0xa10] ;  /* 0x00028400ff020b82 */ /* 0x001e240000000a00 */
[----:B0-----:R-:W-:-:S05]  /*1a90*/  @P0 IMAD.WIDE R2, R225, 0x4, R2 ;  /* 0x00000004e1020825 */ /* 0x001fca00078e0202 */
[----:B------:R-:W3:Y:S04]  /*1aa0*/  @P0 LDG.E R0, desc[UR48][R2.64] ;  /* 0x0000003002000981 */ /* 0x000ee8000c1e1900 */
[----:B------:R-:W3:Y:S01]  /*1ab0*/  @P0 LDG.E R7, desc[UR48][R2.64+0x4] ;  /* 0x0000043002070981 */ /* 0x000ee2000c1e1900 */
[----:B------:R-:W-:Y:S01]  /*1ac0*/  ISETP.NE.U32.AND P1, PT, RZ, UR4, PT ;  /* 0x00000004ff007c0c */ /* 0x000fe2000bf25070 */
[----:B-----5:R-:W-:-:S03]  /*1ad0*/  IMAD.MOV.U32 R134, RZ, RZ, R25 ;  /* 0x000000ffff867224 */ /* 0x020fc600078e0019 */
[----:B------:R-:W-:-:S13]  /*1ae0*/  ISETP.NE.AND.EX P1, PT, RZ, UR5, PT, P1 ;  /* 0x00000005ff007c0c */ /* 0x000fda000bf25310 */
[----:B------:R-:W-:-:S04]  /*1af0*/  @P1 IADD3 R4, P2, R226, UR4, RZ ;  /* 0x00000004e2041c10 */ /* 0x000fc8000ff5e0ff */
[----:B------:R-:W-:-:S05]  /*1b00*/  @P1 IADD3.X R5, R227, UR5, RZ, P2, !PT ;  /* 0x00000005e3051c10 */ /* 0x000fca00097fe4ff */
[----:B------:R0:W5:Y:S01]  /*1b10*/  @P1 LDG.E R134, desc[UR48][R4.64] ;  /* 0x0000003004861981 */ /* 0x000162000c1e1900 */
[----:B------:R-:W-:Y:S01]  /*1b20*/  IMAD.IADD R9, R25, 0x1, -R8 ;  /* 0x0000000119097824 */ /* 0x000fe200078e0a08 */
[----:B------:R-:W-:Y:S01]  /*1b30*/  LOP3.LUT R11, R224, 0xff, RZ, 0xc0, !PT ;  /* 0x000000ffe00b7812 */ /* 0x000fe200078ec0ff */
[----:B------:R-:W-:Y:S01]  /*1b40*/  BSSY B0, `(.L_x_3721) ;  /* 0x000002d000007945 */ /* 0x000fe20003800000 */
[----:B------:R-:W-:-:S03]  /*1b50*/  SHF.R.U32.HI R224, RZ, 0x10, R224 ;  /* 0x00000010ffe07819 */ /* 0x000fc600000116e0 */
[----:B------:R0:W-:Y:S01]  /*1b60*/  STL [R1+0x40], R11 ;  /* 0x0000400b01007387 */ /* 0x0001e20000100800 */
[----:B--2---:R-:W-:Y:S01]  /*1b70*/  LOP3.LUT R26, R26, 0xfffffff7, RZ, 0xc0, !PT ;  /* 0xfffffff71a1a7812 */ /* 0x004fe200078ec0ff */
[----:B---3--:R-:W-:-:S04]  /*1b80*/  @P0 IMAD.IADD R24, R7, 0x1, -R0 ;  /* 0x0000000107180824 */ /* 0x008fc800078e0a00 */
[----:B------:R-:W-:-:S04]  /*1b90*/  IMAD.IADD R138, R9, 0x1, R24 ;  /* 0x00000001098a7824 */ /* 0x000fc800078e0218 */
[C---:B------:R-:W-:Y:S01]  /*1ba0*/  VIADD R0, R138.reuse, 0x5f ;  /* 0x0000005f8a007836 */ /* 0x040fe20000000000 */
[----:B------:R-:W-:-:S03]  /*1bb0*/  ISETP.GE.AND P3, PT, R138, 0x1, PT ;  /* 0x000000018a00780c */ /* 0x000fc60003f66270 */
[----:B------:R-:W-:-:S05]  /*1bc0*/  IMAD.HI R0, R0, 0x2aaaaaab, RZ ;  /* 0x2aaaaaab00007827 */ /* 0x000fca00078e02ff */
[----:B------:R-:W-:-:S04]  /*1bd0*/  SHF.R.U32.HI R135, RZ, 0x1f, R0 ;  /* 0x0000001fff877819 */ /* 0x000fc80000011600 */
[----:B------:R-:W-:Y:S01]  /*1be0*/  LEA.HI.SX32 R135, R0, R135, 0x1c ;  /* 0x0000008700877211 */ /* 0x000fe200078fe2ff */
[----:B------:R-:W-:Y:S01]  /*1bf0*/  IMAD.MOV.U32 R0, RZ, RZ, RZ ;  /* 0x000000ffff007224 */ /* 0x000fe200078e00ff */
[----:B------:R-:W-:-:S05]  /*1c00*/  @P3 LOP3.LUT R26, R26, 0x8, RZ, 0xfc, !PT ;  /* 0x000000081a1a3812 */ /* 0x000fca00078efcff */
[----:B------:R0:W-:Y:S01]  /*1c10*/  STL [R1], R26 ;  /* 0x0000001a01007387 */ /* 0x0001e20000100800 */
[----:B------:R-:W-:Y:S05]  /*1c20*/  @!P3 BRA `(.L_x_3722) ;  /* 0x000000000078b947 */ /* 0x000fea0003800000 */
[----:B------:R-:W-:Y:S01]  /*1c30*/  ISETP.NE.AND P0, PT, R224, RZ, PT ;  /* 0x000000ffe000720c */ /* 0x000fe20003f05270 */
[----:B------:R-:W-:-:S03]  /*1c40*/  ULDC UR4, c[0x0][0x9f0] ;  /* 0x00027c0000047ab9 */ /* 0x000fc60000000800 */
[----:B------:R-:W-:-:S04]  /*1c50*/  SEL R6, R224, UR4, P0 ;  /* 0x00000004e0067c07 */ /* 0x000fc80008000000 */
[-C--:B0-----:R-:W-:Y:S02]  /*1c60*/  IABS R5, R6.reuse ;  /* 0x0000000600057213 */ /* 0x081fe40000000000 */
        /* <DEDUP_REMOVED lines=18> */
[----:B------:R-:W-:Y:S01]  /*1d90*/  @!P1 IMAD.IADD R2, R2, 0x1, -R5 ;  /* 0x0000000102029824 */ /* 0x000fe200078e0a05 */
[----:B------:R-:W-:Y:S02]  /*1da0*/  @!P1 IADD3 R3, R3, 0x1, RZ ;  /* 0x0000000103039810 */ /* 0x000fe40007ffe0ff */
[----:B------:R-:W-:Y:S02]  /*1db0*/  ISETP.NE.AND P1, PT, R6, RZ, PT ;  /* 0x000000ff0600720c */ /* 0x000fe40003f25270 */
[----:B------:R-:W-:-:S13]  /*1dc0*/  ISETP.GE.U32.AND P0, PT, R2, R5, PT ;  /* 0x000000050200720c */ /* 0x000fda0003f06070 */
[----:B------:R-:W-:-:S04]  /*1dd0*/  @P0 VIADD R3, R3, 0x1 ;  /* 0x0000000103030836 */ /* 0x000fc80000000000 */
[----:B------:R-:W-:-:S04]  /*1de0*/  IMAD.MOV.U32 R0, RZ, RZ, R3 ;  /* 0x000000ffff007224 */ /* 0x000fc800078e0003 */
[----:B------:R-:W-:Y:S01]  /*1df0*/  @!P2 IMAD.MOV R0, RZ, RZ, -R0 ;  /* 0x000000ffff00a224 */ /* 0x000fe200078e0a00 */
[----:B------:R-:W-:-:S07]  /*1e00*/  @!P1 LOP3.LUT R0, RZ, R6, RZ, 0x33, !PT ;  /* 0x00000006ff009212 */ /* 0x000fce00078e33ff */
.L_x_3722:
[----:B------:R-:W-:Y:S05]  /*1e10*/  BSYNC B0 ;  /* 0x0000000000007941 */ /* 0x000fea0003800000 */
.L_x_3721:
[----:B------:R-:W-:Y:S01]  /*1e20*/  IMAD R2, R11, R0, RZ ;  /* 0x000000000b027224 */ /* 0x000fe200078e02ff */
[----:B------:R-:W-:-:S04]  /*1e30*/  PLOP3.LUT P2, PT, PT, PT, PT, 0x80, 0x0 ;  /* 0x000000000000781c */ /* 0x000fc80003f4f070 */
[C---:B------:R-:W-:Y:S01]  /*1e40*/  VIADDMNMX R0, R2.reuse, R0, R135, PT ;  /* 0x0000000002007246 */ /* 0x040fe20003800187 */
[----:B------:R-:W-:-:S04]  /*1e50*/  IMAD R2, R2, 0x60, -R9 ;  /* 0x0000006002027824 */ /* 0x000fc800078e0a09 */
[----:B------:R-:W-:Y:S01]  /*1e60*/  IMAD R3, R0, 0x60, -R9 ;  /* 0x0000006000037824 */ /* 0x000fe200078e0a09 */
[----:B------:R-:W-:-:S04]  /*1e70*/  VIMNMX R2, RZ, R2, !PT ;  /* 0x00000002ff027248 */ /* 0x000fc80007fe0100 */
[----:B0-----:R-:W-:-:S04]  /*1e80*/  VIMNMX R5, R3, R24, PT ;  /* 0x0000001803057248 */ /* 0x001fc80003fe0100 */
[----:B------:R-:W-:Y:S01]  /*1e90*/  ISETP.GT.AND P0, PT, R5, R2, PT ;  /* 0x000000020500720c */ /* 0x000fe20003f04270 */
[----:B------:R-:W-:-:S05]  /*1ea0*/  IMAD.WIDE.U32 R2, R2, -0x55555555, RZ ;  /* 0xaaaaaaab02027825 */ /* 0x000fca00078e00ff */
[----:B------:R-:W-:-:S05]  /*1eb0*/  SHF.R.U32.HI R119, RZ, 0x6, R3 ;  /* 0x00000006ff777819 */ /* 0x000fca0000011603 */
[----:B------:R-:W-:Y:S02]  /*1ec0*/  IMAD.MOV.U32 R2, RZ, RZ, R119 ;  /* 0x000000ffff027224 */ /* 0x000fe400078e0077 */
[----:B------:R-:W-:-:S04]  /*1ed0*/  @P0 VIADD R0, R5, 0x5f ;  /* 0x0000005f05000836 */ /* 0x000fc80000000000 */
[----:B------:R-:W-:-:S05]  /*1ee0*/  @P0 IMAD.HI R0, R0, 0x2aaaaaab, RZ ;  /* 0x2aaaaaab00000827 */ /* 0x000fca00078e02ff */
[----:B------:R-:W-:-:S04]  /*1ef0*/  @P0 SHF.R.U32.HI R3, RZ, 0x1f, R0 ;  /* 0x0000001fff030819 */ /* 0x000fc80000011600 */
[----:B------:R-:W-:-:S04]  /*1f00*/  @P0 LEA.HI.SX32 R2, R0, R3, 0x1c ;  /* 0x0000000300020211 */ /* 0x000fc800078fe2ff */
        /* <DEDUP_REMOVED lines=22> */
.L_x_3725:
[----:B------:R-:W-:Y:S05]  /*2070*/  BSYNC B6 ;  /* 0x0000000000067941 */ /* 0x000fea0003800000 */
.L_x_3724:
        /* <DEDUP_REMOVED lines=20> */
.L_x_3727:
[----:B------:R-:W-:Y:S05]  /*21c0*/  BSYNC B6 ;  /* 0x0000000000067941 */ /* 0x000fea0003800000 */
.L_x_3726:
[----:B------:R-:W-:Y:S01]  /*21d0*/  ULDC.64 UR4, c[0x0][0x9f8] ;  /* 0x00027e0000047ab9 */ /* 0x000fe20000000a00 */
[----:B------:R-:W-:Y:S01]  /*21e0*/  IMAD.MOV.U32 R0, RZ, RZ, R225 ;  /* 0x000000ffff007224 */ /* 0x000fe200078e00e1 */
[----:B------:R-:W-:Y:S01]  /*21f0*/  ISETP.NE.U32.AND P0, PT, RZ, UR4, PT ;  /* 0x00000004ff007c0c */ /* 0x000fe2000bf05070 */
[----:B------:R-:W0:Y:S01]  /*2200*/  S2R R7, SR_TID.X ;  /* 0x0000000000077919 */ /* 0x000e220000002100 */
[----:B------:R-:W1:Y:S01]  /*2210*/  LDC.64 R92, c[0x0][0x3f8] ;  /* 0x0000fe00ff5c7b82 */ /* 0x000e620000000a00 */
[----:B------:R-:W-:Y:S01]  /*2220*/  IMAD.MOV.U32 R20, RZ, RZ, R26 ;  /* 0x000000ffff147224 */ /* 0x000fe200078e001a */
[----:B------:R-:W-:-:S06]  /*2230*/  ISETP.NE.AND.EX P0, PT, RZ, UR5, PT, P0 ;  /* 0x00000005ff007c0c */ /* 0x000fcc000bf05300 */
[----:B------:R-:W2:Y:S07]  /*2240*/  LDC.64 R86, c[0x0][0x408] ;  /* 0x00010200ff567b82 */ /* 0x000eae0000000a00 */
[----:B------:R-:W-:Y:S01]  /*2250*/  @P0 IADD3 R4, P1, R226, UR4, RZ ;  /* 0x00000004e2040c10 */ /* 0x000fe2000ff3e0ff */
[----:B------:R-:W-:-:S03]  /*2260*/  ULDC UR4, c[0x0][0x2f4] ;  /* 0x0000bd0000047ab9 */ /* 0x000fc60000000800 */
[----:B------:R-:W-:-:S05]  /*2270*/  @P0 IADD3.X R5, R227, UR5, RZ, P1, !PT ;  /* 0x00000005e3050c10 */ /* 0x000fca0008ffe4ff */
[----:B------:R3:W4:Y:S01]  /*2280*/  @P0 LDG.E R0, desc[UR48][R4.64] ;  /* 0x0000003004000981 */ /* 0x000722000c1e1900 */
[----:B------:R-:W-:Y:S01]  /*2290*/  ISETP.GE.AND P1, PT, R194, UR4, PT ;  /* 0x00000004c2007c0c */ /* 0x000fe2000bf26270 */
[--C-:B-1----:R-:W-:Y:S01]  /*22a0*/  IMAD.WIDE.U32 R94, R203, R92, R16.reuse ;  /* 0x0000005ccb5e7225 */ /* 0x102fe200078e0010 */
[----:B------:R-:W-:Y:S01]  /*22b0*/  ISETP.GE.AND P0, PT, R16, UR4, PT ;  /* 0x0000000410007c0c */ /* 0x000fe2000bf06270 */
[----:B------:R-:W1:Y:S01]  /*22c0*/  S2R R161, SR_TID.X ;  /* 0x0000000000a17919 */ /* 0x000e620000002100 */
[----:B------:R-:W-:Y:S01]  /*22d0*/  SEL R6, RZ, 0xffffffff, P1 ;  /* 0xffffffffff067807 */ /* 0x000fe20000800000 */
[----:B------:R-:W-:Y:S01]  /*22e0*/  IMAD R123, R93, 0x60, RZ ;  /* 0x000000605d7b7824 */ /* 0x000fe200078e02ff */
[----:B------:R-:W-:Y:S01]  /*22f0*/  SEL R3, RZ, 0x1, P0 ;  /* 0x00000001ff037807 */ /* 0x000fe20000000000 */
[----:B0-----:R-:W-:Y:S01]  /*2300*/  VIADD R8, R7, 0xffffff80 ;  /* 0xffffff8007087836 */ /* 0x001fe20000000000 */
[----:B------:R-:W-:Y:S01]  /*2310*/  ISETP.GE.AND P0, PT, R193, UR4, PT ;  /* 0x00000004c1007c0c */ /* 0x000fe2000bf06270 */
[----:B------:R-:W-:Y:S01]  /*2320*/  IMAD.SHL.U32 R6, R6, 0x2, RZ ;  /* 0x0000000206067824 */ /* 0x000fe200078e00ff */
[----:B------:R-:W-:Y:S01]  /*2330*/  ISETP.GE.AND P1, PT, R23, UR4, PT ;  /* 0x0000000417007c0c */ /* 0x000fe2000bf26270 */
[----:B--2---:R-:W-:Y:S01]  /*2340*/  IMAD.WIDE.U32 R88, R203, R86, R16 ;  /* 0x00000056cb587225 */ /* 0x004fe200078e0010 */
[----:B------:R-:W-:-:S02]  /*2350*/  SHF.R.S32.HI R9, RZ, 0x1f, R8 ;  /* 0x0000001fff097819 */ /* 0x000fc40000011408 */
[----:B------:R-:W-:Y:S01]  /*2360*/  LOP3.LUT R6, R6, 0x2, R3, 0xe2, !PT ;  /* 0x0000000206067812 */ /* 0x000fe200078ee203 */
[----:B------:R-:W-:Y:S01]  /*2370*/  IMAD.SHL.U32 R104, R86, 0x40, RZ ;  /* 0x0000004056687824 */ /* 0x000fe200078e00ff */
[----:B------:R-:W-:Y:S01]  /*2380*/  LEA.HI R10, R9, R8, RZ, 0x2 ;  /* 0x00000008090a7211 */ /* 0x000fe200078f10ff */
[----:B------:R-:W0:Y:S01]  /*2390*/  LDC R3, c[0x0][0x3f4] ;  /* 0x0000fd00ff037b82 */ /* 0x000e220000000800 */
[----:B---3--:R-:W-:Y:S01]  /*23a0*/  SEL R5, RZ, 0x4, P0 ;  /* 0x00000004ff057807 */ /* 0x008fe20000000000 */
[----:B------:R-:W-:Y:S01]  /*23b0*/  IMAD.SHL.U32 R102, R92, 0x40, RZ ;  /* 0x000000405c667824 */ /* 0x000fe200078e00ff */
[----:B------:R-:W-:Y:S02]  /*23c0*/  SHF.R.S32.HI R12, RZ, 0x1f, R10 ;  /* 0x0000001fff0c7819 */ /* 0x000fe4000001140a */
[----:B------:R-:W-:Y:S02]  /*23d0*/  SEL R4, RZ, 0x8, P1 ;  /* 0x00000008ff047807 */ /* 0x000fe40000800000 */
[----:B------:R-:W-:-:S02]  /*23e0*/  LEA.HI R12, R12, R203, RZ, 0x3 ;  /* 0x000000cb0c0c7211 */ /* 0x000fc400078f18ff */
[----:B------:R-:W-:Y:S02]  /*23f0*/  ISETP.GE.AND P0, PT, R22, UR4, PT ;  /* 0x0000000416007c0c */ /* 0x000fe4000bf06270 */
[----:B------:R-:W-:Y:S02]  /*2400*/  LOP3.LUT R12, R12, 0xfffffff8, RZ, 0xc0, !PT ;  /* 0xfffffff80c0c7812 */ /* 0x000fe400078ec0ff */
[----:B------:R-:W-:Y:S02]  /*2410*/  LOP3.LUT R6, R4, R6, R5, 0xfe, !PT ;  /* 0x0000000604067212 */ /* 0x000fe400078efe05 */
[----:B------:R-:W-:Y:S01]  /*2420*/  SEL R5, RZ, 0x10, P0 ;  /* 0x00000010ff057807 */ /* 0x000fe20000000000 */
[----:B------:R-:W-:Y:S01]  /*2430*/  IMAD.IADD R120, R203, 0x1, -R12 ;  /* 0x00000001cb787824 */ /* 0x000fe200078e0a0c */
[----:B------:R-:W-:Y:S02]  /*2440*/  SHF.R.S32.HI R7, RZ, 0x1f, R203 ;  /* 0x0000001fff077819 */ /* 0x000fe400000114cb */
[----:B------:R-:W-:-:S02]  /*2450*/  LOP3.LUT R20, R20, 0xfffffffb, RZ, 0xc0, !PT ;  /* 0xfffffffb14147812 */ /* 0x000fc400078ec0ff */
[----:B------:R-:W-:Y:S01]  /*2460*/  LOP3.LUT P0, RZ, R120, 0x4, RZ, 0xc0, !PT ;  /* 0x0000000478ff7812 */ /* 0x000fe2000780c0ff */
[-C--:B------:R-:W-:Y:S01]  /*2470*/  IMAD R4, R7, R92.reuse, RZ ;  /* 0x0000005c07047224 */ /* 0x080fe200078e02ff */
[----:B------:R-:W-:Y:S01]  /*2480*/  SHF.R.S32.HI R197, RZ, 0x1f, R196 ;  /* 0x0000001fffc57819 */ /* 0x000fe200000114c4 */
[----:B0-----:R-:W-:Y:S01]  /*2490*/  IMAD.SHL.U32 R118, R3, 0x2, RZ ;  /* 0x0000000203767824 */ /* 0x001fe200078e00ff */
[----:B------:R-:W-:Y:S01]  /*24a0*/  LOP3.LUT R6, R6, R5, RZ, 0xfc, !PT ;  /* 0x0000000506067212 */ /* 0x000fe200078efcff */
[----:B------:R-:W-:Y:S01]  /*24b0*/  IMAD R9, R203, R93, R4 ;  /* 0x0000005dcb097224 */ /* 0x000fe200078e0204 */
[-C--:B------:R-:W-:Y:S01]  /*24c0*/  ISETP.GE.AND P2, PT, R193, R3.reuse, PT ;  /* 0x00000003c100720c */ /* 0x080fe20003f46270 */
[----:B------:R-:W-:Y:S01]  /*24d0*/  IMAD.WIDE.U32 R96, R203, R92, R196 ;  /* 0x0000005ccb607225 */ /* 0x000fe200078e00c4 */
[-C--:B------:R-:W-:Y:S02]  /*24e0*/  ISETP.GE.AND P1, PT, R194, R3.reuse, PT ;  /* 0x00000003c200720c */ /* 0x080fe40003f26270 */
[----:B------:R-:W-:Y:S01]  /*24f0*/  LOP3.LUT R11, R10, 0xfffffffc, RZ, 0xc0, !PT ;  /* 0xfffffffc0a0b7812 */ /* 0x000fe200078ec0ff */
[-C--:B------:R-:W-:Y:S01]  /*2500*/  IMAD R4, R7, R86.reuse, RZ ;  /* 0x0000005607047224 */ /* 0x080fe200078e02ff */
[----:B------:R-:W-:Y:S01]  /*2510*/  SEL R7, R3, RZ, P1 ;  /* 0x000000ff03077207 */ /* 0x000fe20000800000 */
[----:B------:R-:W-:Y:S01]  /*2520*/  IMAD.IADD R97, R97, 0x1, R9 ;  /* 0x0000000161617824 */ /* 0x000fe200078e0209 */
[----:B------:R-:W-:Y:S01]  /*2530*/  @P0 LOP3.LUT R20, R20, 0x4, RZ, 0xfc, !PT ;  /* 0x0000000414140812 */ /* 0x000fe200078efcff */
[----:B------:R-:W-:Y:S01]  /*2540*/  IMAD.IADD R95, R9, 0x1, R95 ;  /* 0x00000001095f7824 */ /* 0x000fe200078e025f */
[----:B------:R-:W-:Y:S01]  /*2550*/  ISETP.GE.AND P0, PT, R16, R3, PT ;  /* 0x000000031000720c */ /* 0x000fe20003f06270 */
[----:B------:R-:W-:Y:S01]  /*2560*/  IMAD R9, R203, R87, R4 ;  /* 0x00000057cb097224 */ /* 0x000fe200078e0204 */
[C---:B------:R-:W-:Y:S01]  /*2570*/  SEL R4, R3.reuse, RZ, P2 ;  /* 0x000000ff03047207 */ /* 0x040fe20001000000 */
[----:B------:R-:W-:Y:S01]  /*2580*/  IMAD.IADD R108, R8, 0x1, -R11 ;  /* 0x00000001086c7824 */ /* 0x000fe200078e0a0b */
[----:B------:R-:W-:Y:S01]  /*2590*/  SEL R5, R3, RZ, P0 ;  /* 0x000000ff03057207 */ /* 0x000fe20000000000 */
[----:B------:R-:W-:Y:S01]  /*25a0*/  IMAD.IADD R7, R194, 0x1, R7 ;  /* 0x00000001c2077824 */ /* 0x000fe200078e0207 */
[----:B------:R-:W-:Y:S01]  /*25b0*/  LOP3.LUT R20, R20, 0xfffffffe, RZ, 0xc0, !PT ;  /* 0xfffffffe14147812 */ /* 0x000fe200078ec0ff */
[----:B------:R-:W-:Y:S01]  /*25c0*/  IMAD.IADD R11, R193, 0x1, R4 ;  /* 0x00000001c10b7824 */ /* 0x000fe200078e0204 */
[----:B-----5:R-:W-:Y:S01]  /*25d0*/  SHF.R.S32.HI R15, RZ, 0x1f, R134 ;  /* 0x0000001fff0f7819 */ /* 0x020fe20000011486 */
[----:B------:R-:W-:Y:S01]  /*25e0*/  IMAD.IADD R5, R16, 0x1, R5 ;  /* 0x0000000110057824 */ /* 0x000fe200078e0205 */
[----:B------:R-:W-:Y:S01]  /*25f0*/  @P2 LOP3.LUT R20, R20, 0x1, RZ, 0xfc, !PT ;  /* 0x0000000114142812 */ /* 0x000fe200078efcff */
[----:B------:R-:W-:Y:S01]  /*2600*/  IMAD.WIDE.U32 R90, R203, R86, R196 ;  /* 0x00000056cb5a7225 */ /* 0x000fe200078e00c4 */
[----:B------:R-:W-:-:S02]  /*2610*/  SHF.R.S32.HI R10, RZ, 0x1f, R7 ;  /* 0x0000001fff0a7819 */ /* 0x000fc40000011407 */
[----:B------:R-:W-:Y:S01]  /*2620*/  SHF.R.S32.HI R4, RZ, 0x1f, R5 ;  /* 0x0000001fff047819 */ /* 0x000fe20000011405 */
[----:B------:R-:W-:Y:S01]  /*2630*/  IMAD.IADD R91, R91, 0x1, R9 ;  /* 0x000000015b5b7824 */ /* 0x000fe200078e0209 */
[----:B------:R0:W-:Y:S01]  /*2640*/  STL [R1], R20 ;  /* 0x0000001401007387 */ /* 0x0001e20000100800 */
[----:B------:R-:W-:Y:S01]  /*2650*/  IMAD.IADD R89, R9, 0x1, R89 ;  /* 0x0000000109597824 */ /* 0x000fe200078e0259 */
[-C--:B------:R-:W-:Y:S01]  /*2660*/  LEA.HI R8, R4, R5.reuse, RZ, 0x3 ;  /* 0x0000000504087211 */ /* 0x080fe200078f18ff */
[-C--:B------:R-:W-:Y:S01]  /*2670*/  IMAD.WIDE.U32 R90, R134, R86.reuse, R90 ;  /* 0x00000056865a7225 */ /* 0x080fe200078e005a */
[----:B------:R-:W-:Y:S02]  /*2680*/  LEA.HI R4, R4, R5, RZ, 0x6 ;  /* 0x0000000504047211 */ /* 0x000fe400078f30ff */
[----:B------:R-:W-:Y:S01]  /*2690*/  LEA.HI R9, R10, R7, RZ, 0x6 ;  /* 0x000000070a097211 */ /* 0x000fe200078f30ff */
[----:B------:R-:W-:Y:S01]  /*26a0*/  IMAD.WIDE.U32 R88, R134, R86, R88 ;  /* 0x0000005686587225 */ /* 0x000fe200078e0058 */
[----:B------:R-:W-:-:S02]  /*26b0*/  SHF.R.S32.HI R5, RZ, 0x6, R4 ;  /* 0x00000006ff057819 */ /* 0x000fc40000011404 */
[----:B------:R-:W-:Y:S01]  /*26c0*/  LEA.HI R10, R10, R7, RZ, 0x3 ;  /* 0x000000070a0a7211 */ /* 0x000fe200078f18ff */
[-C--:B------:R-:W-:Y:S01]  /*26d0*/  IMAD.WIDE.U32 R96, R134, R92.reuse, R96 ;  /* 0x0000005c86607225 */ /* 0x080fe200078e0060 */
[--C-:B------:R-:W-:Y:S02]  /*26e0*/  LOP3.LUT R4, R216, 0x38, R8.reuse, 0xf8, !PT ;  /* 0x00000038d8047812 */ /* 0x100fe400078ef808 */
[----:B------:R-:W-:Y:S01]  /*26f0*/  LOP3.LUT R7, R205, 0x38, R8, 0xf8, !PT ;  /* 0x00000038cd077812 */ /* 0x000fe200078ef808 */
[C---:B------:R-:W-:Y:S01]  /*2700*/  IMAD R132, R5.reuse, 0x1800, R218 ;  /* 0x0000180005847824 */ /* 0x040fe200078e02da */
[----:B0-----:R-:W-:Y:S01]  /*2710*/  SHF.R.U32.HI R20, RZ, 0x3, R205 ;  /* 0x00000003ff147819 */ /* 0x001fe200000116cd */
[----:B------:R-:W-:Y:S01]  /*2720*/  IMAD R129, R5, 0x1800, R219 ;  /* 0x0000180005817824 */ /* 0x000fe200078e02db */
[----:B------:R-:W-:Y:S01]  /*2730*/  SHF.R.S32.HI R14, RZ, 0x1f, R11 ;  /* 0x0000001fff0e7819 */ /* 0x000fe2000001140b */
[----:B------:R-:W-:Y:S01]  /*2740*/  IMAD.WIDE.U32 R94, R134, R92, R94 ;  /* 0x0000005c865e7225 */ /* 0x000fe200078e005e */
[----:B------:R-:W-:-:S02]  /*2750*/  SHF.R.S32.HI R9, RZ, 0x6, R9 ;  /* 0x00000006ff097819 */ /* 0x000fc40000011409 */
[----:B------:R-:W-:Y:S01]  /*2760*/  LOP3.LUT R12, R216, 0x38, R10, 0xf8, !PT ;  /* 0x00000038d80c7812 */ /* 0x000fe200078ef80a */
[----:B------:R-:W-:Y:S01]  /*2770*/  IMAD R108, R108, 0x40, R203 ;  /* 0x000000406c6c7824 */ /* 0x000fe200078e02cb */
[----:B------:R-:W-:Y:S01]  /*2780*/  LOP3.LUT R5, R4, R217, RZ, 0x3c, !PT ;  /* 0x000000d904057212 */ /* 0x000fe200078e3cff */
[----:B------:R-:W-:Y:S01]  /*2790*/  IMAD R131, R9, 0x1800, R218 ;  /* 0x0000180009837824 */ /* 0x000fe200078e02da */
[----:B------:R-:W-:Y:S01]  /*27a0*/  LOP3.LUT R4, R7, R20, RZ, 0x3c, !PT ;  /* 0x0000001407047212 */ /* 0x000fe200078e3cff */
[----:B------:R-:W-:Y:S01]  /*27b0*/  IMAD R127, R9, 0x1800, R219 ;  /* 0x00001800097f7824 */ /* 0x000fe200078e02db */
[-C--:B------:R-:W-:Y:S01]  /*27c0*/  LEA.HI R13, R14, R11.reuse, RZ, 0x3 ;  /* 0x0000000b0e0d7211 */ /* 0x080fe200078f18ff */
[----:B------:R-:W-:Y:S01]  /*27d0*/  IMAD.IADD R132, R132, 0x1, R5 ;  /* 0x0000000184847824 */ /* 0x000fe200078e0205 */
[----:B------:R-:W-:Y:S01]  /*27e0*/  LEA.HI R11, R14, R11, RZ, 0x6 ;  /* 0x0000000b0e0b7211 */ /* 0x000fe200078f30ff */
[----:B------:R-:W-:Y:S01]  /*27f0*/  IMAD.IADD R129, R129, 0x1, R4 ;  /* 0x0000000181817824 */ /* 0x000fe200078e0204 */
[----:B------:R-:W-:-:S02]  /*2800*/  LOP3.LUT R12, R12, R217, RZ, 0x3c, !PT ;  /* 0x000000d90c0c7212 */ /* 0x000fc400078e3cff */
[----:B------:R-:W-:Y:S02]  /*2810*/  LOP3.LUT R5, R205, 0x38, R10, 0xf8, !PT ;  /* 0x00000038cd057812 */ /* 0x000fe400078ef80a */
[----:B------:R-:W-:Y:S01]  /*2820*/  SHF.R.S32.HI R11, RZ, 0x6, R11 ;  /* 0x00000006ff0b7819 */ /* 0x000fe2000001140b */
[----:B------:R-:W-:Y:S01]  /*2830*/  IMAD.IADD R131, R131, 0x1, R12 ;  /* 0x0000000183837824 */ /* 0x000fe200078e020c */
[--C-:B------:R-:W-:Y:S02]  /*2840*/  LOP3.LUT R4, R216, 0x38, R13.reuse, 0xf8, !PT ;  /* 0x00000038d8047812 */ /* 0x100fe400078ef80d */
[----:B------:R-:W-:Y:S01]  /*2850*/  LOP3.LUT R7, R205, 0x38, R13, 0xf8, !PT ;  /* 0x00000038cd077812 */ /* 0x000fe200078ef80d */
[----:B------:R-:W-:Y:S01]  /*2860*/  IMAD R128, R11, 0x1800, R218 ;  /* 0x000018000b807824 */ /* 0x000fe200078e02da */
[----:B------:R-:W-:Y:S01]  /*2870*/  LOP3.LUT R12, R5, R20, RZ, 0x3c, !PT ;  /* 0x00000014050c7212 */ /* 0x000fe200078e3cff */
[----:B------:R-:W-:Y:S01]  /*2880*/  IMAD R126, R11, 0x1800, R219 ;  /* 0x000018000b7e7824 */ /* 0x000fe200078e02db */
[----:B------:R-:W-:Y:S01]  /*2890*/  LOP3.LUT R5, R4, R217, RZ, 0x3c, !PT ;  /* 0x000000d904057212 */ /* 0x000fe200078e3cff */
[----:B------:R-:W-:Y:S01]  /*28a0*/  IMAD R4, R15, R92, RZ ;  /* 0x0000005c0f047224 */ /* 0x000fe200078e02ff */
[----:B------:R-:W-:Y:S01]  /*28b0*/  LOP3.LUT R7, R7, R20, RZ, 0x3c, !PT ;  /* 0x0000001407077212 */ /* 0x000fe200078e3cff */
[----:B------:R-:W-:Y:S01]  /*28c0*/  IMAD R15, R15, R86, RZ ;  /* 0x000000560f0f7224 */ /* 0x000fe200078e02ff */
[----:B------:R-:W-:Y:S01]  /*28d0*/  ISETP.GE.AND P2, PT, R192, UR4, PT ;  /* 0x00000004c0007c0c */ /* 0x000fe2000bf46270 */
[----:B------:R-:W-:Y:S01]  /*28e0*/  IMAD.IADD R128, R128, 0x1, R5 ;  /* 0x0000000180807824 */ /* 0x000fe200078e0205 */
[----:B------:R-:W-:Y:S01]  /*28f0*/  SHF.L.U64.HI R103, R86, 0x6, R87 ;  /* 0x0000000656677819 */ /* 0x000fe20000010257 */
[----:B------:R-:W-:Y:S01]  /*2900*/  IMAD.IADD R126, R126, 0x1, R7 ;  /* 0x000000017e7e7824 */ /* 0x000fe200078e0207 */
[----:B------:R-:W-:Y:S01]  /*2910*/  SEL R7, RZ, 0x20, P2 ;  /* 0x00000020ff077807 */ /* 0x000fe20001000000 */
[----:B------:R-:W-:Y:S01]  /*2920*/  IMAD R9, R134, R93, R4 ;  /* 0x0000005d86097224 */ /* 0x000fe200078e0204 */
[----:B------:R-:W-:Y:S01]  /*2930*/  LOP3.LUT R4, R216, 0x18, R16, 0xf8, !PT ;  /* 0x00000018d8047812 */ /* 0x000fe200078ef810 */
[----:B------:R-:W-:Y:S01]  /*2940*/  IMAD R5, R87, 0x60, RZ ;  /* 0x0000006057057824 */ /* 0x000fe200078e02ff */
[----:B------:R-:W-:Y:S01]  /*2950*/  SHF.L.U64.HI R101, R92, 0x6, R93 ;  /* 0x000000065c657819 */ /* 0x000fe2000001025d */
[----:B------:R-:W-:Y:S01]  /*2960*/  IMAD R15, R134, R87, R15 ;  /* 0x00000057860f7224 */ /* 0x000fe200078e020f */
[----:B------:R-:W-:Y:S01]  /*2970*/  LOP3.LUT R125, R4, R217, RZ, 0x3c, !PT ;  /* 0x000000d9047d7212 */ /* 0x000fe200078e3cff */
[----:B------:R-:W-:Y:S01]  /*2980*/  IMAD.WIDE.U32 R86, R86, 0x60, RZ ;  /* 0x0000006056567825 */ /* 0x000fe200078e00ff */
[----:B------:R-:W-:-:S02]  /*2990*/  LOP3.LUT R20, R6, R7, RZ, 0xfc, !PT ;  /* 0x0000000706147212 */ /* 0x000fc400078efcff */
[----:B------:R-:W-:Y:S01]  /*29a0*/  LOP3.LUT R3, R8, 0xfffffff8, RZ, 0xc0, !PT ;  /* 0xfffffff808037812 */ /* 0x000fe200078ec0ff */
[----:B------:R-:W-:Y:S01]  /*29b0*/  IMAD.IADD R124, R87, 0x1, R5 ;  /* 0x00000001577c7824 */ /* 0x000fe200078e0205 */
[----:B------:R-:W-:Y:S01]  /*29c0*/  LOP3.LUT R4, R10, 0xfffffff8, RZ, 0xc0, !PT ;  /* 0xfffffff80a047812 */ /* 0x000fe200078ec0ff */
[----:B------:R-:W-:Y:S01]  /*29d0*/  IMAD.WIDE.U32 R92, R92, 0x60, RZ ;  /* 0x000000605c5c7825 */ /* 0x000fe200078e00ff */
[----:B------:R-:W-:Y:S02]  /*29e0*/  LOP3.LUT R5, R13, 0xfffffff8, RZ, 0xc0, !PT ;  /* 0xfffffff80d057812 */ /* 0x000fe400078ec0ff */
[----:B------:R-:W-:Y:S01]  /*29f0*/  SHF.R.S32.HI R111, RZ, 0x3, R8 ;  /* 0x00000003ff6f7819 */ /* 0x000fe20000011408 */
[----:B------:R-:W-:Y:S01]  /*2a00*/  IMAD.IADD R100, R97, 0x1, R9 ;  /* 0x0000000161647824 */ /* 0x000fe200078e0209 */
[----:B------:R-:W-:Y:S01]  /*2a10*/  SHF.R.S32.HI R110, RZ, 0x3, R10 ;  /* 0x00000003ff6e7819 */ /* 0x000fe2000001140a */
[----:B------:R-:W-:Y:S01]  /*2a20*/  IMAD.IADD R98, R9, 0x1, R95 ;  /* 0x0000000109627824 */ /* 0x000fe200078e025f */
[C---:B------:R-:W-:Y:S01]  /*2a30*/  LOP3.LUT R7, R20.reuse, 0x2, RZ, 0xc0, !PT ;  /* 0x0000000214077812 */ /* 0x040fe200078ec0ff */
[----:B------:R-:W-:Y:S01]  /*2a40*/  IMAD.IADD R127, R127, 0x1, R12 ;  /* 0x000000017f7f7824 */ /* 0x000fe200078e020c */
[----:B------:R-:W-:Y:S01]  /*2a50*/  LOP3.LUT R8, R20, 0x4, RZ, 0xc0, !PT ;  /* 0x0000000414087812 */ /* 0x000fe200078ec0ff */
[----:B------:R-:W-:Y:S01]  /*2a60*/  IMAD.IADD R125, R218, 0x1, R125 ;  /* 0x00000001da7d7824 */ /* 0x000fe200078e027d */
[C---:B------:R-:W-:Y:S01]  /*2a70*/  LOP3.LUT R9, R20.reuse, 0x8, RZ, 0xc0, !PT ;  /* 0x0000000814097812 */ /* 0x040fe200078ec0ff */
[----:B------:R-:W-:Y:S01]  /*2a80*/  IMAD.IADD R123, R93, 0x1, R123 ;  /* 0x000000015d7b7824 */ /* 0x000fe200078e027b */
[----:B------:R-:W-:Y:S01]  /*2a90*/  LOP3.LUT R10, R20, 0x10, RZ, 0xc0, !PT ;  /* 0x00000010140a7812 */ /* 0x000fe200078ec0ff */
[----:B------:R-:W-:Y:S01]  /*2aa0*/  IMAD.IADD R99, R91, 0x1, R15 ;  /* 0x000000015b637824 */ /* 0x000fe200078e020f */
[----:B------:R-:W-:Y:S01]  /*2ab0*/  IADD3 R122, R122, R25, RZ ;  /* 0x000000197a7a7210 */ /* 0x000fe20007ffe0ff */
[----:B------:R-:W-:Y:S01]  /*2ac0*/  IMAD.IADD R85, R15, 0x1, R89 ;  /* 0x000000010f557824 */ /* 0x000fe200078e0259 */
[----:B-1----:R-:W-:-:S02]  /*2ad0*/  LEA.HI R161, R161, 0x8, RZ, 0x19 ;  /* 0x00000008a1a17811 */ /* 0x002fc400078fc8ff */
[----:B------:R-:W-:Y:S02]  /*2ae0*/  SHF.R.S32.HI R109, RZ, 0x3, R13 ;  /* 0x00000003ff6d7819 */ /* 0x000fe4000001140d */
[----:B------:R-:W-:Y:S02]  /*2af0*/  LOP3.LUT R6, R6, 0x1, RZ, 0xc0, !PT ;  /* 0x0000000106067812 */ /* 0x000fe400078ec0ff */
[----:B------:R-:W-:Y:S02]  /*2b00*/  SHF.R.S32.HI R107, RZ, 0x1f, R3 ;  /* 0x0000001fff6b7819 */ /* 0x000fe40000011403 */
[----:B------:R-:W-:Y:S02]  /*2b10*/  SHF.R.S32.HI R106, RZ, 0x1f, R4 ;  /* 0x0000001fff6a7819 */ /* 0x000fe40000011404 */
[----:B------:R-:W-:Y:S02]  /*2b20*/  SHF.R.S32.HI R105, RZ, 0x1f, R5 ;  /* 0x0000001fff697819 */ /* 0x000fe40000011405 */
[----:B------:R-:W-:-:S02]  /*2b30*/  LOP3.LUT R20, R20, 0x20, RZ, 0xc0, !PT ;  /* 0x0000002014147812 */ /* 0x000fc400078ec0ff */
[----:B----4-:R-:W-:-:S07]  /*2b40*/  SHF.R.S32.HI R121, RZ, 0x1f, R0 ;  /* 0x0000001fff797819 */ /* 0x010fce0000011400 */
.L_x_3833:
[----:B--2---:R-:W2:Y:S01]  /*2b50*/  LDL.LU R29, [R1] ;  /* 0x00000000011d7983 */ /* 0x004ea20000300800 */
[----:B0-----:R-:W0:Y:S01]  /*2b60*/  LDC R25, c[0x0][0x430] ;  /* 0x00010c00ff197b82 */ /* 0x001e220000000800 */
[----:B------:R-:W-:Y:S02]  /*2b70*/  VIADD R2, R2, 0xffffffff ;  /* 0xffffffff02027836 */ /* 0x000fe40000000000 */
[----:B------:R-:W-:Y:S02]  /*2b80*/  IMAD.MOV.U32 R21, RZ, RZ, RZ ;  /* 0x000000ffff157224 */ /* 0x000fe400078e00ff */
[----:B------:R-:W-:-:S03]  /*2b90*/  IMAD R13, R2, 0x60, R108 ;  /* 0x00000060020d7824 */ /* 0x000fc600078e026c */
[----:B-1----:R-:W1:Y:S02]  /*2ba0*/  LDC R117, c[0x0][0x3f4] ;  /* 0x0000fd00ff757b82 */ /* 0x002e640000000800 */
[----:B------:R-:W-:Y:S02]  /*2bb0*/  ISETP.GE.AND P2, PT, R13, R24, PT ;  /* 0x000000180d00720c */ /* 0x000fe40003f46270 */
[----:B------:R-:W-:Y:S02]  /*2bc0*/  IADD3 R30, R122, R13, RZ ;  /* 0x0000000d7a1e7210 */ /* 0x000fe40007ffe0ff */
[----:B------:R-:W-:-:S03]  /*2bd0*/  ISETP.GT.OR P2, PT, R108, 0x5f, P2 ;  /* 0x0000005f6c00780c */ /* 0x000fc60001744670 */
[----:B------:R-:W-:Y:S01]  /*2be0*/  IMAD.MOV.U32 R26, RZ, RZ, R30 ;  /* 0x000000ffff1a7224 */ /* 0x000fe200078e001e */
[----:B0-----:R-:W-:-:S09]  /*2bf0*/  ISETP.NE.AND P3, PT, R25, 0x1, PT ;  /* 0x000000011900780c */ /* 0x001fd20003f65270 */
        /* <DEDUP_REMOVED lines=12> */
[----:B------:R-:W-:-:S05]  /*2cc0*/  @!P2 LEA.HI.X R13, R14, R13, R11, 0x2, P3 ;  /* 0x0000000d0e0da211 */ /* 0x000fca00018f140b */
[----:B------:R0:W5:Y:S01]  /*2cd0*/  @!P2 LDG.E R21, desc[UR48][R12.64] ;  /* 0x000000300c15a981 */ /* 0x000162000c1e1900 */
[----:B------:R-:W-:Y:S01]  /*2ce0*/  ISETP.GT.AND P2, PT, R2, R119, PT ;  /* 0x000000770200720c */ /* 0x000fe20003f44270 */
[----:B------:R-:W-:Y:S01]  /*2cf0*/  IMAD R11, R19, 0x4800, R125 ;  /* 0x00004800130b7824 */ /* 0x000fe200078e027d */
[----:B------:R-:W-:Y:S01]  /*2d00*/  LOP3.LUT P4, RZ, R120, 0x4, RZ, 0xc0, !PT ;  /* 0x0000000478ff7812 */ /* 0x000fe2000788c0ff */
[----:B------:R-:W-:Y:S01]  /*2d10*/  IMAD.MOV R14, RZ, RZ, -R26 ;  /* 0x000000ffff0e7224 */ /* 0x000fe200078e0a1a */
[----:B------:R-:W-:Y:S05]  /*2d20*/  YIELD ;  /* 0x0000000000007946 */ /* 0x000fea0003800000 */
[----:B------:R-:W-:Y:S01]  /*2d30*/  VIADD R27, R11, 0x20 ;  /* 0x000000200b1b7836 */ /* 0x000fe20000000000 */
[----:B------:R-:W-:Y:S01]  /*2d40*/  BSSY B0, `(.L_x_3728) ;  /* 0x00007ee000007945 */ /* 0x000fe20003800000 */
[----:B------:R-:W-:-:S02]  /*2d50*/  IMAD R25, R25, R14, R30 ;  /* 0x0000000e19197224 */ /* 0x000fc400078e021e */
[C---:B------:R-:W-:Y:S02]  /*2d60*/  IMAD R26, R11.reuse, 0x2, R112 ;  /* 0x000000020b1a7824 */ /* 0x040fe400078e0270 */
[----:B------:R-:W-:-:S04]  /*2d70*/  @P4 VIADD R27, R11, 0xffffffe0 ;  /* 0xffffffe00b1b4836 */ /* 0x000fc80000000000 */
[----:B------:R-:W-:Y:S01]  /*2d80*/  IMAD R27, R27, 0x2, R112 ;  /* 0x000000021b1b7824 */ /* 0x000fe200078e0270 */
[----:B--2---:R-:W-:-:S04]  /*2d90*/  LOP3.LUT R29, R29, 0xfffffffd, RZ, 0xc0, !PT ;  /* 0xfffffffd1d1d7812 */ /* 0x004fc800078ec0ff */
[----:B------:R-:W-:Y:S02]  /*2da0*/  @P2 LOP3.LUT R29, R29, 0x2, RZ, 0xfc, !PT ;  /* 0x000000021d1d2812 */ /* 0x000fe400078efcff */
[----:B------:R-:W-:-:S03]  /*2db0*/  ISETP.GE.AND P2, PT, R117, 0x1, PT ;  /* 0x000000017500780c */ /* 0x000fc60003f46270 */
[----:B------:R0:W-:Y:S10]  /*2dc0*/  STL [R1], R29 ;  /* 0x0000001d01007387 */ /* 0x0001f40000100800 */
[----:B0-----:R-:W-:Y:S05]  /*2dd0*/  @!P2 BRA `(.L_x_3729) ;  /* 0x0000007400c8a947 */ /* 0x001fea0003800000 */
[----:B------:R-:W-:Y:S01]  /*2de0*/  SHF.R.S32.HI R80, RZ, 0x1f, R25 ;  /* 0x0000001fff507819 */ /* 0x000fe20000011419 */
[----:B------:R-:W-:Y:S01]  /*2df0*/  ULDC.64 UR4, c[0x0][0x300] ;  /* 0x0000c00000047ab9 */ /* 0x000fe20000000a00 */
[----:B-----5:R-:W-:Y:S01]  /*2e00*/  SHF.R.S32.HI R81, RZ, 0x1f, R21 ;  /* 0x0000001fff517819 */ /* 0x020fe20000011415 */
[----:B------:R-:W-:-:S04]  /*2e10*/  IMAD.WIDE.U32 R12, R25, UR4, RZ ;  /* 0x00000004190c7c25 */ /* 0x000fc8000f8e00ff */
[----:B------:R-:W-:Y:S02]  /*2e20*/  IMAD R14, R80, UR4, RZ ;  /* 0x00000004500e7c24 */ /* 0x000fe4000f8e02ff */
[----:B------:R-:W-:Y:S02]  /*2e30*/  IMAD R82, R2, -0x60, R24 ;  /* 0xffffffa002527824 */ /* 0x000fe400078e0218 */
[----:B------:R-:W-:Y:S01]  /*2e40*/  IMAD R11, R25, UR5, R14 ;  /* 0x00000005190b7c24 */ /* 0x000fe2000f8e020e */
[----:B------:R-:W-:Y:S02]  /*2e50*/  ULDC.64 UR4, c[0x0][0x310] ;  /* 0x0000c40000047ab9 */ /* 0x000fe40000000a00 */
[----:B------:R-:W-:Y:S01]  /*2e60*/  IMAD R14, R81, UR4, RZ ;  /* 0x00000004510e7c24 */ /* 0x000fe2000f8e02ff */
[----:B------:R-:W-:Y:S01]  /*2e70*/  VIMNMX R82, R82, 0x60, PT ;  /* 0x0000006052527848 */ /* 0x000fe20003fe0100 */
[----:B------:R-:W-:Y:S02]  /*2e80*/  IMAD.IADD R13, R13, 0x1, R11 ;  /* 0x000000010d0d7824 */ /* 0x000fe400078e020b */
[----:B------:R-:W-:-:S02]  /*2e90*/  IMAD R11, R21, UR5, R14 ;  /* 0x00000005150b7c24 */ /* 0x000fc4000f8e020e */
        /* <DEDUP_REMOVED lines=8> */
[----:B------:R-:W-:Y:S01]  /*2f20*/  IMAD R13, R124, R2, RZ ;  /* 0x000000027c0d7224 */ /* 0x000fe200078e02ff */
[C---:B------:R-:W-:Y:S01]  /*2f30*/  LEA R116, P2, R12.reuse, UR4, 0x1 ;  /* 0x000000040c747c11 */ /* 0x040fe2000f8408ff */
[----:B------:R-:W-:Y:S01]  /*2f40*/  ULDC.U8 UR4, c[0x0][0x410] ;  /* 0x0001040000047ab9 */ /* 0x000fe20000000000 */
[C---:B------:R-:W-:Y:S02]  /*2f50*/  IMAD R29, R11.reuse, R92, R14 ;  /* 0x0000005c0b1d7224 */ /* 0x040fe400078e020e */
[----:B------:R-:W-:Y:S01]  /*2f60*/  LEA.HI.X R113, R12, UR5, R113, 0x1, P2 ;  /* 0x000000050c717c11 */ /* 0x000fe200090f0c71 */
[----:B------:R-:W-:Y:S01]  /*2f70*/  IMAD R31, R11, R86, R13 ;  /* 0x000000560b1f7224 */ /* 0x000fe200078e020d */
[----:B------:R-:W-:Y:S01]  /*2f80*/  ISETP.NE.AND P2, PT, RZ, UR4, PT ;  /* 0x00000004ff007c0c */ /* 0x000fe2000bf45270 */
[----:B------:R-:W-:-:S04]  /*2f90*/  IMAD.WIDE.U32 R14, R92, R2, RZ ;  /* 0x000000025c0e7225 */ /* 0x000fc800078e00ff */
[----:B------:R-:W-:-:S04]  /*2fa0*/  IMAD.WIDE.U32 R12, R86, R2, RZ ;  /* 0x00000002560c7225 */ /* 0x000fc800078e00ff */
[----:B------:R-:W-:Y:S02]  /*2fb0*/  IMAD.IADD R11, R15, 0x1, R29 ;  /* 0x000000010f0b7824 */ /* 0x000fe400078e021d */
[----:B------:R-:W-:Y:S02]  /*2fc0*/  IMAD.IADD R78, R13, 0x1, R31 ;  /* 0x000000010d4e7824 */ /* 0x000fe400078e021f */
[----:B------:R-:W-:Y:S05]  /*2fd0*/  @!P2 BRA `(.L_x_3730) ;  /* 0x000000380058a947 */ /* 0x000fea0003800000 */
        /* <DEDUP_REMOVED lines=26> */
[----:B------:R-:W-:Y:S06]  /*3180*/  @P3 BRA `(.L_x_3732) ;  /* 0x0000000000a03947 */ /* 0x000fec0003800000 */
[----:B------:R-:W-:Y:S01]  /*3190*/  IADD3 R55, P2, R96, R14, RZ ;  /* 0x0000000e60377210 */ /* 0x000fe20007f5e0ff */
[----:B------:R-:W-:Y:S01]  /*31a0*/  ULDC.64 UR4, c[0x0][0x3e8] ;  /* 0x0000fa0000047ab9 */ /* 0x000fe20000000a00 */
[----:B------:R-:W-:Y:S02]  /*31b0*/  CS2R R72, SRZ ;  /* 0x0000000000487805 */ /* 0x000fe4000001ff00 */
[----:B------:R-:W-:Y:S01]  /*31c0*/  CS2R R74, SRZ ;  /* 0x00000000004a7805 */ /* 0x000fe2000001ff00 */
[----:B------:R-:W-:Y:S01]  /*31d0*/  IMAD.X R56, R11, 0x1, R100, P2 ;  /* 0x000000010b387824 */ /* 0x000fe200010e0664 */
[----:B------:R-:W-:-:S05]  /*31e0*/  IADD3 R52, P2, R90, R12, RZ ;  /* 0x0000000c5a347210 */ /* 0x000fca0007f5e0ff */
[----:B------:R-:W-:Y:S01]  /*31f0*/  IMAD.X R53, R78, 0x1, R99, P2 ;  /* 0x000000014e357824 */ /* 0x000fe200010e0663 */
        /* <DEDUP_REMOVED lines=8> */
[----:B------:R-:W5:Y:S04]  /*3280*/  @!P2 LDG.E.64 R72, desc[UR48][R54.64] ;  /* 0x000000303648a981 */ /* 0x000f68000c1e1b00 */
[----:B------:R-:W5:Y:S01]  /*3290*/  @!P2 LDG.E.64 R74, desc[UR48][R76.64] ;  /* 0x000000304c4aa981 */ /* 0x000f62000c1e1b00 */
        /* <DEDUP_REMOVED lines=16> */
[----:B------:R-:W-:-:S11]  /*33a0*/  CS2R R52, SRZ ;  /* 0x0000000000347805 */ /* 0x000fd6000001ff00 */
[----:B------:R-:W5:Y:S04]  /*33b0*/  @!P2 LDG.E.64 R56, desc[UR48][R54.64+0x80] ;  /* 0x000080303638a981 */ /* 0x000f68000c1e1b00 */
[----:B------:R-:W5:Y:S01]  /*33c0*/  @!P2 LDG.E.64 R58, desc[UR48][R76.64+0x80] ;  /* 0x000080304c3aa981 */ /* 0x000f62000c1e1b00 */
[----:B------:R-:W-:-:S13]  /*33d0*/  ISETP.GE.AND P2, PT, R210, R117, PT ;  /* 0x00000075d200720c */ /* 0x000fda0003f46270 */
[----:B------:R0:W5:Y:S02]  /*33e0*/  @!P2 LDG.E.64 R52, desc[UR48][R54.64+0xa0] ;  /* 0x0000a0303634a981 */ /* 0x000164000c1e1b00 */
[----:B0-----:R-:W-:-:S06]  /*33f0*/  CS2R R54, SRZ ;  /* 0x0000000000367805 */ /* 0x001fcc000001ff00 */
[----:B------:R0:W5:Y:S02]  /*3400*/  @!P2 LDG.E.64 R54, desc[UR48][R76.64+0xa0] ;  /* 0x0000a0304c36a981 */ /* 0x000164000c1e1b00 */
.L_x_3732:
[----:B------:R-:W-:Y:S05]  /*3410*/  BSYNC B1 ;  /* 0x0000000000017941 */ /* 0x000fea0003800000 */
.L_x_3731:
[----:B0-----:R-:W-:Y:S01]  /*3420*/  VIADD R77, R203, 0x40 ;  /* 0x00000040cb4d7836 */ /* 0x001fe20000000000 */
[----:B------:R-:W-:Y:S01]  /*3430*/  BSSY B1, `(.L_x_3733) ;  /* 0x000002c000017945 */ /* 0x000fe20003800000 */
[----:B-----5:R-:W-:-:S03]  /*3440*/  IMAD.MOV.U32 R76, RZ, RZ, R52 ;  /* 0x000000ffff4c7224 */ /* 0x020fc600078e0034 */
[----:B------:R-:W-:-:S13]  /*3450*/  ISETP.GE.AND P4, PT, R77, R82, PT ;  /* 0x000000524d00720c */ /* 0x000fda0003f86270 */
[----:B------:R-:W-:Y:S05]  /*3460*/  @P4 BRA `(.L_x_3734) ;  /* 0x0000000000a04947 */ /* 0x000fea0003800000 */
[----:B------:R-:W-:Y:S01]  /*3470*/  IADD3 R15, P2, P5, R96, R14, R102 ;  /* 0x0000000e600f7210 */ /* 0x000fe20007d5e066 */
[----:B------:R-:W-:Y:S01]  /*3480*/  ULDC.64 UR4, c[0x0][0x3e8] ;  /* 0x0000fa0000047ab9 */ /* 0x000fe20000000a00 */
[----:B------:R-:W-:Y:S02]  /*3490*/  CS2R R48, SRZ ;  /* 0x0000000000307805 */ /* 0x000fe4000001ff00 */
[----:B------:R-:W-:Y:S02]  /*34a0*/  CS2R R50, SRZ ;  /* 0x0000000000327805 */ /* 0x000fe4000001ff00 */
        /* <DEDUP_REMOVED lines=36> */
.L_x_3734:
[----:B------:R-:W-:Y:S05]  /*36f0*/  BSYNC B1 ;  /* 0x0000000000017941 */ /* 0x000fea0003800000 */
.L_x_3733:
[----:B0-----:R-:W-:Y:S01]  /*3700*/  IMAD.MOV.U32 R12, RZ, RZ, R56 ;  /* 0x000000ffff0c7224 */ /* 0x001fe200078e0038 */
[----:B------:R-:W-:Y:S01]  /*3710*/  ISETP.NE.AND P2, PT, R214, 0x3, PT ;  /* 0x00000003d600780c */ /* 0x000fe20003f45270 */
        /* <DEDUP_REMOVED lines=18> */
[----:B------:R-:W-:-:S02]  /*3840*/  MOV R11, R55 ;  /* 0x00000037000b7202 */ /* 0x000fc40000000f00 */
[----:B------:R-:W-:Y:S01]  /*3850*/  PRMT R153, R13, 0x7610, R153 ;  /* 0x000076100d997816 */ /* 0x000fe20000000099 */
[----:B------:R-:W-:Y:S01]  /*3860*/  IMAD.MOV.U32 R13, RZ, RZ, R72 ;  /* 0x000000ffff0d7224 */ /* 0x000fe200078e0048 */
[----:B------:R-:W-:Y:S01]  /*3870*/  PRMT R150, R12, 0x5410, R11 ;  /* 0x000054100c967816 */ /* 0x000fe2000000000b */
[----:B------:R-:W-:Y:S02]  /*3880*/  IMAD.MOV.U32 R12, RZ, RZ, R58 ;  /* 0x000000ffff0c7224 */ /* 0x000fe400078e003a */
[----:B------:R-:W-:Y:S01]  /*3890*/  IMAD.MOV.U32 R11, RZ, RZ, R59 ;  /* 0x000000ffff0b7224 */ /* 0x000fe200078e003b */
[----:B------:R-:W-:Y:S02]  /*38a0*/  PRMT R139, R14, 0x5410, R13 ;  /* 0x000054100e8b7816 */ /* 0x000fe4000000000d */
        /* <DEDUP_REMOVED lines=17> */
[----:B-----5:R-:W-:Y:S02]  /*39c0*/  IMAD.MOV.U32 R12, RZ, RZ, R28 ;  /* 0x000000ffff0c7224 */ /* 0x020fe400078e001c */
        /* <DEDUP_REMOVED lines=25> */
[----:B------:R-:W-:Y:S02]  /*3b60*/  PRMT R130, R12, 0x5410, R11 ;  /* 0x000054100c827816 */ /* 0x000fe4000000000b */
[----:B------:R-:W-:-:S04]  /*3b70*/  MOV R11, R42 ;  /* 0x0000002a000b7202 */ /* 0x000fc80000000f00 */
        /* <DEDUP_REMOVED lines=13> */
.L_x_3735:
[----:B------:R-:W-:Y:S01]  /*3c50*/  IMAD R83, R19, 0x8, R18 ;  /* 0x0000000813537824 */ /* 0x000fe200078e0212 */
[----:B------:R-:W-:Y:S01]  /*3c60*/  SHF.L.U32 R84, R204, 0x1f, RZ ;  /* 0x0000001fcc547819 */ /* 0x000fe200000006ff */
[----:B------:R-:W-:Y:S03]  /*3c70*/  BSSY B1, `(.L_x_3736) ;  /* 0x0000003000017945 */ /* 0x000fe60003800000 */
[----:B------:R-:W0:Y:S02]  /*3c80*/  SYNCS.PHASECHK.TRANS64.TRYWAIT P5, [R83+URZ+0x30890], R84 ;  /* 0x03089054530075a7 */ /* 0x000e2400080a017f */
[----:B0-----:R-:W-:Y:S05]  /*3c90*/  @!P5 BRA `(.L_x_3737) ;  /* 0x000001e80060d947 */ /* 0x001fea0003800000 */
.L_x_4064:
[----:B------:R-:W-:Y:S05]  /*3ca0*/  BSYNC B1 ;  /* 0x0000000000017941 */ /* 0x000fea0003800000 */
.L_x_3736:
[----:B------:R-:W-:-:S03]  /*3cb0*/  UMOV UR4, 0xffffffff ;  /* 0xffffffff00047882 */ /* 0x000fc60000000000 */
[----:B------:R-:W-:Y:S05]  /*3cc0*/  BRA.DIV UR4, `(.L_x_3738) ;  /* 0x000001ea04687947 */ /* 0x000fea000b800000 */
[----:B------:R1:W2:Y:S04]  /*3cd0*/  SHFL.IDX PT, R76, R113, RZ, 0x1c1f ;  /* 0x001c1fff714c7589 */ /* 0x0002a800000e0000 */
[----:B------:R1:W3:Y:S02]  /*3ce0*/  SHFL.IDX PT, R11, R116, RZ, 0x1c1f ;  /* 0x001c1fff740b7589 */ /* 0x0002e400000e0000 */
.L_x_4068:
        /* <DEDUP_REMOVED lines=13> */
[C---:B------:R-:W-:Y:S02]  /*3dc0*/  PRMT R75, R140.reuse, 0x5410, R73 ;  /* 0x000054108c4b7816 */ /* 0x040fe40000000049 */
[----:B------:R-:W-:-:S02]  /*3dd0*/  PRMT R73, R140, 0x5432, R74 ;  /* 0x000054328c497816 */ /* 0x000fc4000000004a */
[----:B------:R-:W-:Y:S02]  /*3de0*/  PRMT R72, R139, 0x5432, R72 ;  /* 0x000054328b487816 */ /* 0x000fe40000000048 */
[----:B0-----:R-:W-:Y:S02]  /*3df0*/  LOP3.LUT R141, R13, 0xffff0000, RZ, 0xc0, !PT ;  /* 0xffff00000d8d7812 */ /* 0x001fe400078ec0ff */
[C---:B------:R-:W-:Y:S01]  /*3e00*/  LOP3.LUT R140, R75.reuse, 0xffff0000, RZ, 0xc0, !PT ;  /* 0xffff00004b8c7812 */ /* 0x040fe200078ec0ff */
[----:B------:R-:W-:Y:S01]  /*3e10*/  IMAD.U32 R75, R75, 0x10000, RZ ;  /* 0x000100004b4b7824 */ /* 0x000fe200078e00ff */
[----:B------:R-:W-:Y:S01]  /*3e20*/  PRMT R133, R139, 0x5410, R133 ;  /* 0x000054108b857816 */ /* 0x000fe20000000085 */
[----:B------:R-:W-:Y:S01]  /*3e30*/  IMAD.U32 R139, R13, 0x10000, RZ ;  /* 0x000100000d8b7824 */ /* 0x000fe200078e00ff */
[C---:B------:R-:W-:Y:S01]  /*3e40*/  LOP3.LUT R13, R72.reuse, 0xffff0000, RZ, 0xc0, !PT ;  /* 0xffff0000480d7812 */ /* 0x040fe200078ec0ff */
[----:B------:R-:W-:Y:S01]  /*3e50*/  FMUL.FTZ R74, R141, R140 ;  /* 0x0000008c8d4a7220 */ /* 0x000fe20000410000 */
[----:B------:R-:W-:-:S03]  /*3e60*/  IMAD.U32 R72, R72, 0x10000, RZ ;  /* 0x0001000048487824 */ /* 0x000fc600078e00ff */
[-C--:B------:R-:W-:Y:S01]  /*3e70*/  FFMA.FTZ R74, R139, R13.reuse, -R74 ;  /* 0x0000000d8b4a7223 */ /* 0x080fe2000001084a */
[----:B------:R-:W-:Y:S01]  /*3e80*/  FMUL.FTZ R13, R141, R13 ;  /* 0x0000000d8d0d7220 */ /* 0x000fe20000410000 */
[C---:B------:R-:W-:Y:S01]  /*3e90*/  IMAD.U32 R141, R133.reuse, 0x10000, RZ ;  /* 0x00010000858d7824 */ /* 0x040fe200078e00ff */
[----:B------:R-:W-:Y:S02]  /*3ea0*/  LOP3.LUT R133, R133, 0xffff0000, RZ, 0xc0, !PT ;  /* 0xffff000085857812 */ /* 0x000fe400078ec0ff */
        /* <DEDUP_REMOVED lines=28> */
.L_x_3744:
[----:B------:R-:W-:Y:S05]  /*4070*/  BSYNC B3 ;  /* 0x0000000000037941 */ /* 0x000fea0003800000 */
.L_x_3743:
[----:B---3--:R-:W-:-:S04]  /*4080*/  LEA R72, P3, R16, R11, 0x1 ;  /* 0x0000000b10487211 */ /* 0x008fc800078608ff */
[----:B--2---:R-:W-:-:S05]  /*4090*/  LEA.HI.X R73, R16, R76, R17, 0x1, P3 ;  /* 0x0000004c10497211 */ /* 0x004fca00018f0c11 */
[----:B0-----:R4:W-:Y:S04]  /*40a0*/  ST.E.128 desc[UR48][R72.64], R12 ;  /* 0x0000000c48007985 */ /* 0x0019e8000c101d30 */
.L_x_3742:
[----:B------:R-:W-:Y:S05]  /*40b0*/  BSYNC B2 ;  /* 0x0000000000027941 */ /* 0x000fea0003800000 */
.L_x_3741:
        /* <DEDUP_REMOVED lines=18> */
[----:B------:R-:W-:Y:S01]  /*41e0*/  LOP3.LUT R13, R68, 0xffff0000, RZ, 0xc0, !PT ;  /* 0xffff0000440d7812 */ /* 0x000fe200078ec0ff */
        /* <DEDUP_REMOVED lines=35> */
.L_x_3748:
[----:B------:R-:W-:Y:S05]  /*4420*/  BSYNC B3 ;  /* 0x0000000000037941 */ /* 0x000fea0003800000 */
.L_x_3747:
[----:B------:R-:W-:Y:S01]  /*4430*/  SHF.L.U32 R70, R198, 0x3, RZ ;  /* 0x00000003c6467819 */ /* 0x000fe200000006ff */
[----:B---3--:R-:W-:Y:S02]  /*4440*/  IMAD.MOV.U32 R68, RZ, RZ, R11 ;  /* 0x000000ffff447224 */ /* 0x008fe400078e000b */
[----:B--2---:R-:W-:Y:S02]  /*4450*/  IMAD.MOV.U32 R69, RZ, RZ, R76 ;  /* 0x000000ffff457224 */ /* 0x004fe400078e004c */
[----:B------:R-:W-:-:S05]  /*4460*/  IMAD.WIDE R68, R70, 0x2, R68 ;  /* 0x0000000246447825 */ /* 0x000fca00078e0244 */
[----:B0-----:R0:W-:Y:S02]  /*4470*/  ST.E.128 desc[UR48][R68.64], R12 ;  /* 0x0000000c44007985 */ /* 0x0011e4000c101d30 */
.L_x_3746:
[----:B------:R-:W-:Y:S05]  /*4480*/  BSYNC B2 ;  /* 0x0000000000027941 */ /* 0x000fea0003800000 */
.L_x_3745:
        /* <DEDUP_REMOVED lines=54> */
.L_x_3752:
[----:B------:R-:W-:Y:S05]  /*47f0*/  BSYNC B3 ;  /* 0x0000000000037941 */ /* 0x000fea0003800000 */
.L_x_3751:
[----:B------:R-:W-:Y:S02]  /*4800*/  IMAD.SHL.U32 R66, R199, 0x8, RZ ;  /* 0x00000008c7427824 */ /* 0x000fe400078e00ff */
[----:B---3--:R-:W-:Y:S02]  /*4810*/  IMAD.MOV.U32 R64, RZ, RZ, R11 ;  /* 0x000000ffff407224 */ /* 0x008fe400078e000b */
[----:B--2---:R-:W-:Y:S02]  /*4820*/  IMAD.MOV.U32 R65, RZ, RZ, R76 ;  /* 0x000000ffff417224 */ /* 0x004fe400078e004c */
[----:B------:R-:W-:-:S05]  /*4830*/  IMAD.WIDE R64, R66, 0x2, R64 ;  /* 0x0000000242407825 */ /* 0x000fca00078e0240 */
[----:B----4-:R0:W-:Y:S02]  /*4840*/  ST.E.128 desc[UR48][R64.64], R12 ;  /* 0x0000000c40007985 */ /* 0x0101e4000c101d30 */
.L_x_3750:
[----:B------:R-:W-:Y:S05]  /*4850*/  BSYNC B2 ;  /* 0x0000000000027941 */ /* 0x000fea0003800000 */
.L_x_3749:
        /* <DEDUP_REMOVED lines=54> */
.L_x_3756:
[----:B------:R-:W-:Y:S05]  /*4bc0*/  BSYNC B3 ;  /* 0x0000000000037941 */ /* 0x000fea0003800000 */
.L_x_3755:
[----:B---3--:R-:W-:-:S04]  /*4bd0*/  LEA R60, P3, R23, R11, 0x1 ;  /* 0x0000000b173c7211 */ /* 0x008fc800078608ff */
[----:B--2---:R-:W-:-:S05]  /*4be0*/  LEA.HI.X R61, R23, R76, R202, 0x1, P3 ;  /* 0x0000004c173d7211 */ /* 0x004fca00018f0cca */
[----:B----4-:R0:W-:Y:S04]  /*4bf0*/  ST.E.128 desc[UR48][R60.64], R12 ;  /* 0x0000000c3c007985 */ /* 0x0101e8000c101d30 */
.L_x_3754:
[----:B------:R-:W-:Y:S05]  /*4c00*/  BSYNC B2 ;  /* 0x0000000000027941 */ /* 0x000fea0003800000 */
.L_x_3753:
        /* <DEDUP_REMOVED lines=8> */
[--C-:B------:R-:W-:Y:S02]  /*4c90*/  SHF.R.U64 R60, R58, 0x10, R59.reuse ;  /* 0x000000103a3c7819 */ /* 0x100fe4000000123b */
[C---:B------:R-:W-:Y:S02]  /*4ca0*/  PRMT R56, R152.reuse, 0x5432, R56 ;  /* 0x0000543298387816 */ /* 0x040fe40000000038 */
[----:B------:R-:W-:Y:S02]  /*4cb0*/  PRMT R152, R152, 0x5410, R60 ;  /* 0x0000541098987816 */ /* 0x000fe4000000003c */
[----:B------:R-:W-:Y:S02]  /*4cc0*/  SHF.R.U32.HI R58, RZ, 0x10, R59 ;  /* 0x00000010ff3a7819 */ /* 0x000fe4000001163b */
[C---:B----4-:R-:W-:Y:S01]  /*4cd0*/  LOP3.LUT R62, R13.reuse, 0xffff0000, RZ, 0xc0, !PT ;  /* 0xffff00000d3e7812 */ /* 0x050fe200078ec0ff */
[----:B------:R-:W-:Y:S01]  /*4ce0*/  IMAD.U32 R13, R13, 0x10000, RZ ;  /* 0x000100000d0d7824 */ /* 0x000fe200078e00ff */
[C---:B------:R-:W-:Y:S01]  /*4cf0*/  LOP3.LUT R59, R152.reuse, 0xffff0000, RZ, 0xc0, !PT ;  /* 0xffff0000983b7812 */ /* 0x040fe200078ec0ff */
[----:B------:R-:W-:Y:S01]  /*4d00*/  IMAD.U32 R152, R152, 0x10000, RZ ;  /* 0x0001000098987824 */ /* 0x000fe200078e00ff */
[C---:B------:R-:W-:Y:S01]  /*4d10*/  LOP3.LUT R60, R56.reuse, 0xffff0000, RZ, 0xc0, !PT ;  /* 0xffff0000383c7812 */ /* 0x040fe200078ec0ff */
[----:B------:R-:W-:Y:S01]  /*4d20*/  IMAD.U32 R56, R56, 0x10000, RZ ;  /* 0x0001000038387824 */ /* 0x000fe200078e00ff */
[----:B------:R-:W-:Y:S01]  /*4d30*/  SHF.R.U32.HI R57, RZ, 0x10, R57 ;  /* 0x00000010ff397819 */ /* 0x000fe20000011639 */
[CC--:B------:R-:W-:Y:S01]  /*4d40*/  FMUL.FTZ R61, R62.reuse, R59.reuse ;  /* 0x0000003b3e3d7220 */ /* 0x0c0fe20000410000 */
[C---:B------:R-:W-:Y:S01]  /*4d50*/  PRMT R58, R151.reuse, 0x5432, R58 ;  /* 0x00005432973a7816 */ /* 0x040fe2000000003a */
[-C--:B------:R-:W-:Y:S01]  /*4d60*/  FMUL.FTZ R62, R62, R60.reuse ;  /* 0x0000003c3e3e7220 */ /* 0x080fe20000410000 */
[----:B------:R-:W-:Y:S01]  /*4d70*/  PRMT R57, R151, 0x5410, R57 ;  /* 0x0000541097397816 */ /* 0x000fe20000000039 */
[C---:B------:R-:W-:Y:S01]  /*4d80*/  FFMA.FTZ R61, R13.reuse, R60, -R61 ;  /* 0x0000003c0d3d7223 */ /* 0x040fe2000001083d */
[----:B------:R-:W-:Y:S01]  /*4d90*/  LOP3.LUT R63, R14, 0xffff0000, RZ, 0xc0, !PT ;  /* 0xffff00000e3f7812 */ /* 0x000fe200078ec0ff */
[----:B------:R-:W-:Y:S01]  /*4da0*/  FFMA.FTZ R62, R13, R59, R62 ;  /* 0x0000003b0d3e7223 */ /* 0x000fe2000001003e */
[C---:B------:R-:W-:Y:S01]  /*4db0*/  SHF.L.U32 R59, R58.reuse, 0x10, RZ ;  /* 0x000000103a3b7819 */ /* 0x040fe200000006ff */
        /* <DEDUP_REMOVED lines=27> */
.L_x_3760:
[----:B------:R-:W-:Y:S05]  /*4f70*/  BSYNC B3 ;  /* 0x0000000000037941 */ /* 0x000fea0003800000 */
.L_x_3759:
[----:B---3--:R-:W-:-:S04]  /*4f80*/  LEA R56, P3, R22, R11, 0x1 ;  /* 0x0000000b16387211 */ /* 0x008fc800078608ff */
[----:B--2---:R-:W-:-:S05]  /*4f90*/  LEA.HI.X R57, R22, R76, R201, 0x1, P3 ;  /* 0x0000004c16397211 */ /* 0x004fca00018f0cc9 */
[----:B----4-:R0:W-:Y:S04]  /*4fa0*/  ST.E.128 desc[UR48][R56.64], R12 ;  /* 0x0000000c38007985 */ /* 0x0101e8000c101d30 */
.L_x_3758:
[----:B------:R-:W-:Y:S05]  /*4fb0*/  BSYNC B2 ;  /* 0x0000000000027941 */ /* 0x000fea0003800000 */
.L_x_3757:
[----:B------:R-:W-:-:S13]  /*4fc0*/  ISETP.NE.AND P3, PT, R20, RZ, PT ;  /* 0x000000ff1400720c */ /* 0x000fda0003f65270 */
[----:B------:R-:W-:Y:S05]  /*4fd0*/  @!P3 BRA `(.L_x_3740) ;  /* 0x0000000000dcb947 */ /* 0x000fea0003800000 */
[----:B0---4-:R0:W4:Y:S01]  /*4fe0*/  LDS.128 R12, [R27+0x24000] ;  /* 0x024000001b0c7984 */ /* 0x0111220000000c00 */
[C---:B---3--:R-:W-:Y:S01]  /*4ff0*/  LEA R56, P3, R192.reuse, R11, 0x1 ;  /* 0x0000000bc0387211 */ /* 0x048fe200078608ff */
[----:B------:R-:W-:Y:S03]  /*5000*/  BSSY B2, `(.L_x_3761) ;  /* 0x0000033000027945 */ /* 0x000fe60003800000 */
[----:B--2---:R-:W-:Y:S02]  /*5010*/  LEA.HI.X R57, R192, R76, R200, 0x1, P3 ;  /* 0x0000004cc0397211 */ /* 0x004fe400018f0cc8 */
        /* <DEDUP_REMOVED lines=49> */
.L_x_3762:
[----:B------:R-:W-:Y:S05]  /*5330*/  BSYNC B2 ;  /* 0x0000000000027941 */ /* 0x000fea0003800000 */
.L_x_3761:
[----:B----4-:R0:W-:Y:S02]  /*5340*/  ST.E.128 desc[UR48][R56.64], R12 ;  /* 0x0000000c38007985 */ /* 0x0101e4000c101d30 */
.L_x_3740:
[----:B------:R-:W-:Y:S05]  /*5350*/  BSYNC B1 ;  /* 0x0000000000017941 */ /* 0x000fea0003800000 */
.L_x_3739:
[----:B------:R-:W-:-:S03]  /*5360*/  UMOV UR4, 0xffffffff ;  /* 0xffffffff00047882 */ /* 0x000fc60000000000 */
[----:B------:R-:W-:Y:S05]  /*5370*/  BRA.DIV UR4, `(.L_x_3763) ;  /* 0x000001d604087947 */ /* 0x000fea000b800000 */
[----:B-1----:R-:W1:Y:S04]  /*5380*/  SHFL.IDX PT, R113, R113, 0x1, 0x1c1f ;  /* 0x003c1f0071717f89 */ /* 0x002e6800000e0000 */
[----:B------:R-:W0:Y:S02]  /*5390*/  SHFL.IDX PT, R116, R116, 0x1, 0x1c1f ;  /* 0x003c1f0074747f89 */ /* 0x000e2400000e0000 */
.L_x_4072:
[----:B------:R-:W-:Y:S05]  /*53a0*/  @P4 BRA `(.L_x_3764) ;  /* 0x00000058001c4947 */ /* 0x000fea0003800000 */
[----:B------:R-:W-:Y:S01]  /*53b0*/  ISETP.NE.AND P3, PT, R6, RZ, PT ;  /* 0x000000ff0600720c */ /* 0x000fe20003f65270 */
[----:B------:R-:W-:-:S12]  /*53c0*/  BSSY B1, `(.L_x_3765) ;  /* 0x0000038000017945 */ /* 0x000fd80003800000 */
[----:B------:R-:W-:Y:S05]  /*53d0*/  @!P3 BRA `(.L_x_3766) ;  /* 0x0000000000d8b947 */ /* 0x000fea0003800000 */
[----:B0---4-:R0:W4:Y:S01]  /*53e0*/  LDS.128 R12, [R26+0x20000] ;  /* 0x020000001a0c7984 */ /* 0x0111220000000c00 */
[C---:B------:R-:W-:Y:S01]  /*53f0*/  LEA R52, P3, R16.reuse, R116, 0x1 ;  /* 0x0000007410347211 */ /* 0x040fe200078608ff */
[----:B------:R-:W-:Y:S03]  /*5400*/  BSSY B2, `(.L_x_3767) ;  /* 0x0000032000027945 */ /* 0x000fe60003800000 */
[----:B-1----:R-:W-:Y:S02]  /*5410*/  LEA.HI.X R53, R16, R113, R17, 0x1, P3 ;  /* 0x0000007110357211 */ /* 0x002fe400018f0c11 */
[----:B------:R-:W-:-:S13]  /*5420*/  ISETP.GE.AND P3, PT, R196, R117, PT ;  /* 0x00000075c400720c */ /* 0x000fda0003f66270 */
[----:B0-----:R-:W-:Y:S05]  /*5430*/  @P3 BRA `(.L_x_3768) ;  /* 0x0000000000b83947 */ /* 0x001fea0003800000 */
[----:B------:R-:W-:Y:S01]  /*5440*/  SHF.R.U64 R50, R50, 0x10, R51 ;  /* 0x0000001032327819 */ /* 0x000fe20000001233 */
[----:B----4-:R-:W-:Y:S01]  /*5450*/  IMAD.U32 R56, R13, 0x10000, RZ ;  /* 0x000100000d387824 */ /* 0x010fe200078e00ff */
[--C-:B---3--:R-:W-:Y:S02]  /*5460*/  SHF.R.U64 R11, R48, 0x10, R49.reuse ;  /* 0x00000010300b7819 */ /* 0x108fe40000001231 */
[----:B------:R-:W-:Y:S02]  /*5470*/  SHF.R.U32.HI R48, RZ, 0x10, R49 ;  /* 0x00000010ff307819 */ /* 0x000fe40000011631 */
[----:B------:R-:W-:Y:S02]  /*5480*/  PRMT R49, R148, 0x5410, R50 ;  /* 0x0000541094317816 */ /* 0x000fe40000000032 */
[----:B------:R-:W-:Y:S02]  /*5490*/  PRMT R11, R147, 0x5410, R11 ;  /* 0x00005410930b7816 */ /* 0x000fe4000000000b */
[----:B------:R-:W-:-:S02]  /*54a0*/  LOP3.LUT R55, R13, 0xffff0000, RZ, 0xc0, !PT ;  /* 0xffff00000d377812 */ /* 0x000fc400078ec0ff */
[----:B------:R-:W-:Y:S02]  /*54b0*/  LOP3.LUT R50, R49, 0xffff0000, RZ, 0xc0, !PT ;  /* 0xffff000031327812 */ /* 0x000fe400078ec0ff */
[C---:B------:R-:W-:Y:S01]  /*54c0*/  LOP3.LUT R54, R11.reuse, 0xffff0000, RZ, 0xc0, !PT ;  /* 0xffff00000b367812 */ /* 0x040fe200078ec0ff */
[----:B------:R-:W-:Y:S01]  /*54d0*/  IMAD.U32 R11, R11, 0x10000, RZ ;  /* 0x000100000b0b7824 */ /* 0x000fe200078e00ff */
[----:B------:R-:W-:Y:S01]  /*54e0*/  SHF.R.U32.HI R51, RZ, 0x10, R51 ;  /* 0x00000010ff337819 */ /* 0x000fe20000011633 */
[----:B------:R-:W-:Y:S01]  /*54f0*/  FMUL.FTZ R13, R55, R50 ;  /* 0x00000032370d7220 */ /* 0x000fe20000410000 */
[----:B------:R-:W-:Y:S01]  /*5500*/  PRMT R48, R147, 0x5432, R48 ;  /* 0x0000543293307816 */ /* 0x000fe20000000030 */
[-C--:B------:R-:W-:Y:S01]  /*5510*/  FMUL.FTZ R55, R55, R54.reuse ;  /* 0x0000003637377220 */ /* 0x080fe20000410000 */
[----:B------:R-:W-:Y:S01]  /*5520*/  PRMT R51, R148, 0x5432, R51 ;  /* 0x0000543294337816 */ /* 0x000fe20000000033 */
[----:B------:R-:W-:Y:S01]  /*5530*/  FFMA.FTZ R13, R56, R54, -R13 ;  /* 0x00000036380d7223 */ /* 0x000fe2000001080d */
        /* <DEDUP_REMOVED lines=17> */
[----:B------:R-:W-:Y:S02]  /*5650*/  IMAD.U32 R15, R15, 0x10000, RZ ;  /* 0x000100000f0f7824 */ /* 0x000fe400078e00ff */
[C---:B------:R-:W-:Y:S01]  /*5660*/  FMUL.FTZ R49, R14.reuse, R51 ;  /* 0x000000330e317220 */ /* 0x040fe20000410000 */
[----:B------:R-:W-:-:S03]  /*5670*/  FMUL.FTZ R14, R14, R48 ;  /* 0x000000300e0e7220 */ /* 0x000fc60000410000 */
[C---:B------:R-:W-:Y:S01]  /*5680*/  FFMA.FTZ R49, R15.reuse, R48, -R49 ;  /* 0x000000300f317223 */ /* 0x040fe20000010831 */
[CC--:B------:R-:W-:Y:S01]  /*5690*/  FMUL.FTZ R48, R12.reuse, R54.reuse ;  /* 0x000000360c307220 */ /* 0x0c0fe20000410000 */
[----:B------:R-:W-:Y:S01]  /*56a0*/  FFMA.FTZ R14, R15, R51, R14 ;  /* 0x000000330f0e7223 */ /* 0x000fe2000001000e */
[-C--:B------:R-:W-:Y:S02]  /*56b0*/  FMUL.FTZ R12, R12, R11.reuse ;  /* 0x0000000b0c0c7220 */ /* 0x080fe40000410000 */
[C---:B------:R-:W-:Y:S02]  /*56c0*/  FFMA.FTZ R48, R50.reuse, R11, -R48 ;  /* 0x0000000b32307223 */ /* 0x040fe40000010830 */
[----:B------:R-:W-:Y:S01]  /*56d0*/  FFMA.FTZ R12, R50, R54, R12 ;  /* 0x00000036320c7223 */ /* 0x000fe2000001000c */
[----:B------:R-:W-:-:S04]  /*56e0*/  F2FP.BF16.F32.PACK_AB R14, R14, R49 ;  /* 0x000000310e0e723e */ /* 0x000fc800000010ff */
[----:B------:R-:W-:Y:S01]  /*56f0*/  MOV R15, R14 ;  /* 0x0000000e000f7202 */ /* 0x000fe20000000f00 */
[----:B------:R-:W-:Y:S01]  /*5700*/  IMAD.MOV.U32 R14, RZ, RZ, R56 ;  /* 0x000000ffff0e7224 */ /* 0x000fe200078e0038 */
[----:B------:R-:W-:-:S07]  /*5710*/  F2FP.BF16.F32.PACK_AB R12, R12, R48 ;  /* 0x000000300c0c723e */ /* 0x000fce00000010ff */
.L_x_3768:
[----:B------:R-:W-:Y:S05]  /*5720*/  BSYNC B2 ;  /* 0x0000000000027941 */ /* 0x000fea0003800000 */
.L_x_3767:
[----:B----4-:R0:W-:Y:S02]  /*5730*/  ST.E.128 desc[UR48][R52.64], R12 ;  /* 0x0000000c34007985 */ /* 0x0101e4000c101d30 */
.L_x_3766:
[----:B------:R-:W-:Y:S05]  /*5740*/  BSYNC B1 ;  /* 0x0000000000017941 */ /* 0x000fea0003800000 */
.L_x_3765:
[----:B------:R-:W-:Y:S01]  /*5750*/  ISETP.NE.AND P3, PT, R7, RZ, PT ;  /* 0x000000ff0700720c */ /* 0x000fe20003f65270 */
[----:B------:R-:W-:-:S12]  /*5760*/  BSSY B1, `(.L_x_3769) ;  /* 0x0000039000017945 */ /* 0x000fd80003800000 */
[----:B------:R-:W-:Y:S05]  /*5770*/  @!P3 BRA `(.L_x_3770) ;  /* 0x0000000000dcb947 */ /* 0x000fea0003800000 */
[----:B0---4-:R0:W4:Y:S01]  /*5780*/  LDS.128 R12, [R27+0x20000] ;  /* 0x020000001b0c7984 */ /* 0x0111220000000c00 */
[----:B------:R-:W-:Y:S01]  /*5790*/  ISETP.GE.AND P3, PT, R209, R117, PT ;  /* 0x00000075d100720c */ /* 0x000fe20003f66270 */
[----:B---3--:R-:W-:Y:S01]  /*57a0*/  IMAD.SHL.U32 R11, R198, 0x8, RZ ;  /* 0x00000008c60b7824 */ /* 0x008fe200078e00ff */
[----:B------:R-:W-:Y:S01]  /*57b0*/  BSSY B2, `(.L_x_3771) ;  /* 0x0000032000027945 */ /* 0x000fe20003800000 */
[----:B------:R-:W-:Y:S02]  /*57c0*/  IMAD.MOV.U32 R48, RZ, RZ, R116 ;  /* 0x000000ffff307224 */ /* 0x000fe400078e0074 */
[----:B-1----:R-:W-:Y:S02]  /*57d0*/  IMAD.MOV.U32 R49, RZ, RZ, R113 ;  /* 0x000000ffff317224 */ /* 0x002fe400078e0071 */
[----:B------:R-:W-:-:S06]  /*57e0*/  IMAD.WIDE R48, R11, 0x2, R48 ;  /* 0x000000020b307825 */ /* 0x000fcc00078e0230 */
[----:B0-----:R-:W-:Y:S05]  /*57f0*/  @P3 BRA `(.L_x_3772) ;  /* 0x0000000000b43947 */ /* 0x001fea0003800000 */
        /* <DEDUP_REMOVED lines=45> */
.L_x_3772:
[----:B------:R-:W-:Y:S05]  /*5ad0*/  BSYNC B2 ;  /* 0x0000000000027941 */ /* 0x000fea0003800000 */
.L_x_3771:
[----:B----4-:R0:W-:Y:S02]  /*5ae0*/  ST.E.128 desc[UR48][R48.64], R12 ;  /* 0x0000000c30007985 */ /* 0x0101e4000c101d30 */
.L_x_3770:
[----:B------:R-:W-:Y:S05]  /*5af0*/  BSYNC B1 ;  /* 0x0000000000017941 */ /* 0x000fea0003800000 */
.L_x_3769:
        /* <DEDUP_REMOVED lines=11> */
[----:B------:R-:W-:Y:S02]  /*5bb0*/  SHF.R.U64 R47, R42, 0x10, R43 ;  /* 0x000000102a2f7819 */ /* 0x000fe4000000122b */
[----:B------:R-:W-:Y:S01]  /*5bc0*/  SHF.R.U64 R48, R40, 0x10, R41 ;  /* 0x0000001028307819 */ /* 0x000fe20000001229 */
[----:B----4-:R-:W-:Y:S01]  /*5bd0*/  IMAD.U32 R40, R14, 0x10000, RZ ;  /* 0x000100000e287824 */ /* 0x010fe200078e00ff */
[----:B------:R-:W-:Y:S02]  /*5be0*/  SHF.R.U32.HI R43, RZ, 0x10, R43 ;  /* 0x00000010ff2b7819 */ /* 0x000fe4000001162b */
[----:B------:R-:W-:Y:S02]  /*5bf0*/  SHF.R.U32.HI R46, RZ, 0x10, R41 ;  /* 0x00000010ff2e7819 */ /* 0x000fe40000011629 */
[C---:B------:R-:W-:Y:S02]  /*5c00*/  PRMT R42, R144.reuse, 0x5410, R47 ;  /* 0x00005410902a7816 */ /* 0x040fe4000000002f */
[----:B------:R-:W-:Y:S01]  /*5c10*/  PRMT R41, R143, 0x5410, R48 ;  /* 0x000054108f297816 */ /* 0x000fe20000000030 */
[----:B------:R-:W-:Y:S01]  /*5c20*/  IMAD.U32 R48, R13, 0x10000, RZ ;  /* 0x000100000d307824 */ /* 0x000fe200078e00ff */
[----:B------:R-:W-:-:S02]  /*5c30*/  PRMT R144, R144, 0x5432, R43 ;  /* 0x0000543290907816 */ /* 0x000fc4000000002b */
        /* <DEDUP_REMOVED lines=8> */
[----:B------:R-:W-:Y:S01]  /*5cc0*/  IMAD.U32 R13, R12, 0x10000, RZ ;  /* 0x000100000c0d7824 */ /* 0x000fe200078e00ff */
[----:B------:R-:W-:Y:S01]  /*5cd0*/  LOP3.LUT R14, R15, 0xffff0000, RZ, 0xc0, !PT ;  /* 0xffff00000f0e7812 */ /* 0x000fe200078ec0ff */
[----:B------:R-:W-:Y:S01]  /*5ce0*/  FMUL.FTZ R51, R47, R50 ;  /* 0x000000322f337220 */ /* 0x000fe20000410000 */
[----:B------:R-:W-:Y:S01]  /*5cf0*/  FMUL.FTZ R11, R11, R46 ;  /* 0x0000002e0b0b7220 */ /* 0x000fe20000410000 */
[-C--:B------:R-:W-:Y:S01]  /*5d00*/  FMUL.FTZ R47, R47, R49.reuse ;  /* 0x000000312f2f7220 */ /* 0x080fe20000410000 */
[----:B------:R-:W-:Y:S01]  /*5d10*/  LOP3.LUT R144, R144, 0xffff0000, RZ, 0xc0, !PT ;  /* 0xffff000090907812 */ /* 0x000fe200078ec0ff */
[----:B------:R-:W-:Y:S01]  /*5d20*/  IMAD.U32 R42, R42, 0x10000, RZ ;  /* 0x000100002a2a7824 */ /* 0x000fe200078e00ff */
[----:B------:R-:W-:Y:S01]  /*5d30*/  LOP3.LUT R143, R143, 0xffff0000, RZ, 0xc0, !PT ;  /* 0xffff00008f8f7812 */ /* 0x000fe200078ec0ff */
[----:B------:R-:W-:Y:S01]  /*5d40*/  IMAD.U32 R41, R41, 0x10000, RZ ;  /* 0x0001000029297824 */ /* 0x000fe200078e00ff */
[----:B------:R-:W-:Y:S01]  /*5d50*/  LOP3.LUT R12, R12, 0xffff0000, RZ, 0xc0, !PT ;  /* 0xffff00000c0c7812 */ /* 0x000fe200078ec0ff */
[C---:B------:R-:W-:Y:S01]  /*5d60*/  FFMA.FTZ R49, R48.reuse, R49, -R51 ;  /* 0x0000003130317223 */ /* 0x040fe20000010833 */
[----:B------:R-:W-:Y:S01]  /*5d70*/  FFMA.FTZ R48, R48, R50, R47 ;  /* 0x0000003230307223 */ /* 0x000fe2000001002f */
[C---:B------:R-:W-:Y:S01]  /*5d80*/  FFMA.FTZ R46, R40.reuse, R46, -R53 ;  /* 0x0000002e282e7223 */ /* 0x040fe20000010835 */
[----:B------:R-:W-:Y:S01]  /*5d90*/  FFMA.FTZ R43, R40, R43, R11 ;  /* 0x0000002b282b7223 */ /* 0x000fe2000001000b */
[C---:B------:R-:W-:Y:S01]  /*5da0*/  FMUL.FTZ R40, R14.reuse, R144 ;  /* 0x000000900e287220 */ /* 0x040fe20000410000 */
[----:B------:R-:W-:Y:S01]  /*5db0*/  FMUL.FTZ R47, R14, R143 ;  /* 0x0000008f0e2f7220 */ /* 0x000fe20000410000 */
[C---:B------:R-:W-:Y:S01]  /*5dc0*/  FMUL.FTZ R14, R12.reuse, R42 ;  /* 0x0000002a0c0e7220 */ /* 0x040fe20000410000 */
[-C--:B------:R-:W-:Y:S01]  /*5dd0*/  FMUL.FTZ R11, R12, R41.reuse ;  /* 0x000000290c0b7220 */ /* 0x080fe20000410000 */
[----:B------:R-:W-:Y:S01]  /*5de0*/  IMAD.U32 R15, R15, 0x10000, RZ ;  /* 0x000100000f0f7824 */ /* 0x000fe200078e00ff */
[----:B------:R-:W-:Y:S01]  /*5df0*/  F2FP.BF16.F32.PACK_AB R46, R43, R46 ;  /* 0x0000002e2b2e723e */ /* 0x000fe200000010ff */
[C---:B------:R-:W-:Y:S01]  /*5e00*/  FFMA.FTZ R14, R13.reuse, R41, -R14 ;  /* 0x000000290d0e7223 */ /* 0x040fe2000001080e */
[----:B------:R-:W-:Y:S01]  /*5e10*/  FFMA.FTZ R11, R13, R42, R11 ;  /* 0x0000002a0d0b7223 */ /* 0x000fe2000001000b */
[C---:B------:R-:W-:Y:S01]  /*5e20*/  FFMA.FTZ R40, R15.reuse, R143, -R40 ;  /* 0x0000008f0f287223 */ /* 0x040fe20000010828 */
[----:B------:R-:W-:Y:S01]  /*5e30*/  FFMA.FTZ R47, R15, R144, R47 ;  /* 0x000000900f2f7223 */ /* 0x000fe2000001002f */
[----:B------:R-:W-:-:S02]  /*5e40*/  F2FP.BF16.F32.PACK_AB R13, R48, R49 ;  /* 0x00000031300d723e */ /* 0x000fc400000010ff */
[----:B------:R-:W-:Y:S01]  /*5e50*/  F2FP.BF16.F32.PACK_AB R12, R11, R14 ;  /* 0x0000000e0b0c723e */ /* 0x000fe200000010ff */
[----:B------:R-:W-:Y:S01]  /*5e60*/  IMAD.MOV.U32 R14, RZ, RZ, R46 ;  /* 0x000000ffff0e7224 */ /* 0x000fe200078e002e */
[----:B------:R-:W-:-:S07]  /*5e70*/  F2FP.BF16.F32.PACK_AB R15, R47, R40 ;  /* 0x000000282f0f723e */ /* 0x000fce00000010ff */
.L_x_3776:
[----:B------:R-:W-:Y:S05]  /*5e80*/  BSYNC B2 ;  /* 0x0000000000027941 */ /* 0x000fea0003800000 */
.L_x_3775:
[----:B----4-:R0:W-:Y:S02]  /*5e90*/  ST.E.128 desc[UR48][R44.64], R12 ;  /* 0x0000000c2c007985 */ /* 0x0101e4000c101d30 */
.L_x_3774:
[----:B------:R-:W-:Y:S05]  /*5ea0*/  BSYNC B1 ;  /* 0x0000000000017941 */ /* 0x000fea0003800000 */
.L_x_3773:
        /* <DEDUP_REMOVED lines=9> */
[--C-:B------:R-:W-:Y:S01]  /*5f40*/  SHF.R.U64 R44, R36, 0x10, R37.reuse ;  /* 0x00000010242c7819 */ /* 0x100fe20000001225 */
[----:B----4-:R-:W-:Y:S01]  /*5f50*/  IMAD.U32 R36, R14, 0x10000, RZ ;  /* 0x000100000e247824 */ /* 0x010fe200078e00ff */
[----:B------:R-:W-:Y:S02]  /*5f60*/  SHF.R.U32.HI R42, RZ, 0x10, R37 ;  /* 0x00000010ff2a7819 */ /* 0x000fe40000011625 */
[----:B------:R-:W-:Y:S02]  /*5f70*/  SHF.R.U64 R43, R38, 0x10, R39 ;  /* 0x00000010262b7819 */ /* 0x000fe40000001227 */
[----:B------:R-:W-:Y:S01]  /*5f80*/  LOP3.LUT R37, R14, 0xffff0000, RZ, 0xc0, !PT ;  /* 0xffff00000e257812 */ /* 0x000fe200078ec0ff */
[C---:B------:R-:W-:Y:S01]  /*5f90*/  IMAD.U32 R14, R15.reuse, 0x10000, RZ ;  /* 0x000100000f0e7824 */ /* 0x040fe200078e00ff */
[----:B---3--:R-:W-:Y:S02]  /*5fa0*/  LOP3.LUT R11, R15, 0xffff0000, RZ, 0xc0, !PT ;  /* 0xffff00000f0b7812 */ /* 0x008fe400078ec0ff */
[----:B------:R-:W-:-:S02]  /*5fb0*/  PRMT R15, R115, 0x5410, R44 ;  /* 0x00005410730f7816 */ /* 0x000fc4000000002c */
[----:B------:R-:W-:Y:S02]  /*5fc0*/  SHF.R.U32.HI R39, RZ, 0x10, R39 ;  /* 0x00000010ff277819 */ /* 0x000fe40000011627 */
[----:B------:R-:W-:Y:S02]  /*5fd0*/  PRMT R115, R115, 0x5432, R42 ;  /* 0x0000543273737816 */ /* 0x000fe4000000002a */
[C---:B------:R-:W-:Y:S01]  /*5fe0*/  PRMT R42, R130.reuse, 0x5410, R43 ;  /* 0x00005410822a7816 */ /* 0x040fe2000000002b */
[----:B------:R-:W-:Y:S01]  /*5ff0*/  IMAD.U32 R43, R13, 0x10000, RZ ;  /* 0x000100000d2b7824 */ /* 0x000fe200078e00ff */
[----:B------:R-:W-:Y:S01]  /*6000*/  PRMT R130, R130, 0x5432, R39 ;  /* 0x0000543282827816 */ /* 0x000fe20000000027 */
[----:B------:R-:W-:Y:S01]  /*6010*/  IMAD.U32 R45, R115, 0x10000, RZ ;  /* 0x00010000732d7824 */ /* 0x000fe200078e00ff */
[----:B------:R-:W-:Y:S02]  /*6020*/  LOP3.LUT R39, R13, 0xffff0000, RZ, 0xc0, !PT ;  /* 0xffff00000d277812 */ /* 0x000fe400078ec0ff */
[----:B------:R-:W-:Y:S01]  /*6030*/  LOP3.LUT R46, R42, 0xffff0000, RZ, 0xc0, !PT ;  /* 0xffff00002a2e7812 */ /* 0x000fe200078ec0ff */
[----:B------:R-:W-:Y:S01]  /*6040*/  IMAD.U32 R38, R130, 0x10000, RZ ;  /* 0x0001000082267824 */ /* 0x000fe200078e00ff */
[----:B------:R-:W-:-:S02]  /*6050*/  LOP3.LUT R44, R15, 0xffff0000, RZ, 0xc0, !PT ;  /* 0xffff00000f2c7812 */ /* 0x000fc400078ec0ff */
[----:B------:R-:W-:Y:S01]  /*6060*/  SHF.L.U32 R13, R12, 0x10, RZ ;  /* 0x000000100c0d7819 */ /* 0x000fe200000006ff */
[C---:B------:R-:W-:Y:S01]  /*6070*/  FMUL.FTZ R48, R39.reuse, R46 ;  /* 0x0000002e27307220 */ /* 0x040fe20000410000 */
[----:B------:R-:W-:Y:S01]  /*6080*/  LOP3.LUT R130, R130, 0xffff0000, RZ, 0xc0, !PT ;  /* 0xffff000082827812 */ /* 0x000fe200078ec0ff */
[-C--:B------:R-:W-:Y:S01]  /*6090*/  FMUL.FTZ R47, R39, R44.reuse ;  /* 0x0000002c272f7220 */ /* 0x080fe20000410000 */
[----:B------:R-:W-:Y:S01]  /*60a0*/  LOP3.LUT R39, R12, 0xffff0000, RZ, 0xc0, !PT ;  /* 0xffff00000c277812 */ /* 0x000fe200078ec0ff */
[----:B------:R-:W-:Y:S01]  /*60b0*/  FFMA.FTZ R12, R43, R44, -R48 ;  /* 0x0000002c2b0c7223 */ /* 0x000fe20000010830 */
[----:B------:R-:W-:Y:S01]  /*60c0*/  FMUL.FTZ R49, R37, R38 ;  /* 0x0000002625317220 */ /* 0x000fe20000410000 */
[----:B------:R-:W-:Y:S01]  /*60d0*/  FFMA.FTZ R43, R43, R46, R47 ;  /* 0x0000002e2b2b7223 */ /* 0x000fe2000001002f */
[----:B------:R-:W-:Y:S01]  /*60e0*/  FMUL.FTZ R47, R37, R45 ;  /* 0x0000002d252f7220 */ /* 0x000fe20000410000 */
[----:B------:R-:W-:Y:S01]  /*60f0*/  LOP3.LUT R115, R115, 0xffff0000, RZ, 0xc0, !PT ;  /* 0xffff000073737812 */ /* 0x000fe200078ec0ff */
[----:B------:R-:W-:-:S02]  /*6100*/  IMAD.U32 R44, R42, 0x10000, RZ ;  /* 0x000100002a2c7824 */ /* 0x000fc400078e00ff */
[C---:B------:R-:W-:Y:S01]  /*6110*/  FFMA.FTZ R37, R36.reuse, R45, -R49 ;  /* 0x0000002d24257223 */ /* 0x040fe20000010831 */
[----:B------:R-:W-:Y:S02]  /*6120*/  IMAD.U32 R42, R15, 0x10000, RZ ;  /* 0x000100000f2a7824 */ /* 0x000fe400078e00ff */
        /* <DEDUP_REMOVED lines=12> */
[----:B------:R-:W-:-:S07]  /*61f0*/  F2FP.BF16.F32.PACK_AB R12, R39, R36 ;  /* 0x00000024270c723e */ /* 0x000fce00000010ff */
.L_x_3780:
[----:B------:R-:W-:Y:S05]  /*6200*/  BSYNC B2 ;  /* 0x0000000000027941 */ /* 0x000fea0003800000 */
.L_x_3779:
[----:B----4-:R0:W-:Y:S02]  /*6210*/  ST.E.128 desc[UR48][R40.64], R12 ;  /* 0x0000000c28007985 */ /* 0x0101e4000c101d30 */
.L_x_3778:
[----:B------:R-:W-:Y:S05]  /*6220*/  BSYNC B1 ;  /* 0x0000000000017941 */ /* 0x000fea0003800000 */
.L_x_3777:
        /* <DEDUP_REMOVED lines=11> */
[----:B------:R-:W-:Y:S02]  /*62e0*/  SHF.R.U64 R39, R34, 0x10, R35 ;  /* 0x0000001022277819 */ /* 0x000fe40000001223 */
        /* <DEDUP_REMOVED lines=8> */
[C---:B------:R-:W-:Y:S01]  /*6370*/  LOP3.LUT R42, R40.reuse, 0xffff0000, RZ, 0xc0, !PT ;  /* 0xffff0000282a7812 */ /* 0x040fe200078ec0ff */
[----:B------:R-:W-:Y:S01]  /*6380*/  IMAD.U32 R39, R79, 0x10000, RZ ;  /* 0x000100004f277824 */ /* 0x000fe200078e00ff */
[----:B------:R-:W-:Y:S01]  /*6390*/  LOP3.LUT R38, R35, 0xffff0000, RZ, 0xc0, !PT ;  /* 0xffff000023267812 */ /* 0x000fe200078ec0ff */
[----:B------:R-:W-:Y:S01]  /*63a0*/  IMAD.U32 R40, R40, 0x10000, RZ ;  /* 0x0001000028287824 */ /* 0x000fe200078e00ff */
[----:B------:R-:W-:Y:S01]  /*63b0*/  LOP3.LUT R34, R14, 0xffff0000, RZ, 0xc0, !PT ;  /* 0xffff00000e227812 */ /* 0x000fe200078ec0ff */
[C---:B------:R-:W-:Y:S01]  /*63c0*/  IMAD.U32 R14, R15.reuse, 0x10000, RZ ;  /* 0x000100000f0e7824 */ /* 0x040fe200078e00ff */
[----:B---3--:R-:W-:Y:S01]  /*63d0*/  LOP3.LUT R11, R15, 0xffff0000, RZ, 0xc0, !PT ;  /* 0xffff00000f0b7812 */ /* 0x008fe200078ec0ff */
[----:B------:R-:W-:Y:S01]  /*63e0*/  FMUL.FTZ R44, R33, R42 ;  /* 0x0000002a212c7220 */ /* 0x000fe20000410000 */
[----:B------:R-:W-:-:S02]  /*63f0*/  IMAD.U32 R15, R13, 0x10000, RZ ;  /* 0x000100000d0f7824 */ /* 0x000fc400078e00ff */
[-C--:B------:R-:W-:Y:S01]  /*6400*/  FMUL.FTZ R33, R33, R38.reuse ;  /* 0x0000002621217220 */ /* 0x080fe20000410000 */
[----:B------:R-:W-:Y:S01]  /*6410*/  LOP3.LUT R114, R114, 0xffff0000, RZ, 0xc0, !PT ;  /* 0xffff000072727812 */ /* 0x000fe200078ec0ff */
[----:B------:R-:W-:Y:S02]  /*6420*/  IMAD.U32 R13, R12, 0x10000, RZ ;  /* 0x000100000c0d7824 */ /* 0x000fe400078e00ff */
[C---:B------:R-:W-:Y:S01]  /*6430*/  FFMA.FTZ R44, R15.reuse, R38, -R44 ;  /* 0x000000260f2c7223 */ /* 0x040fe2000001082c */
[----:B------:R-:W-:Y:S01]  /*6440*/  FFMA.FTZ R33, R15, R42, R33 ;  /* 0x0000002a0f217223 */ /* 0x000fe20000010021 */
[C---:B------:R-:W-:Y:S01]  /*6450*/  FMUL.FTZ R15, R34.reuse, R39 ;  /* 0x00000027220f7220 */ /* 0x040fe20000410000 */
[-C--:B------:R-:W-:Y:S01]  /*6460*/  FMUL.FTZ R43, R34, R41.reuse ;  /* 0x00000029222b7220 */ /* 0x080fe20000410000 */
[----:B------:R-:W-:Y:S01]  /*6470*/  LOP3.LUT R79, R79, 0xffff0000, RZ, 0xc0, !PT ;  /* 0xffff00004f4f7812 */ /* 0x000fe200078ec0ff */
[----:B------:R-:W-:Y:S01]  /*6480*/  IMAD.U32 R35, R35, 0x10000, RZ ;  /* 0x0001000023237824 */ /* 0x000fe200078e00ff */
[----:B------:R-:W-:Y:S01]  /*6490*/  LOP3.LUT R12, R12, 0xffff0000, RZ, 0xc0, !PT ;  /* 0xffff00000c0c7812 */ /* 0x000fe200078ec0ff */
[C---:B------:R-:W-:Y:S01]  /*64a0*/  FFMA.FTZ R34, R32.reuse, R41, R15 ;  /* 0x0000002920227223 */ /* 0x040fe2000001000f */
        /* <DEDUP_REMOVED lines=13> */
.L_x_3784:
[----:B------:R-:W-:Y:S05]  /*6580*/  BSYNC B2 ;  /* 0x0000000000027941 */ /* 0x000fea0003800000 */
.L_x_3783:
[----:B----4-:R0:W-:Y:S02]  /*6590*/  ST.E.128 desc[UR48][R36.64], R12 ;  /* 0x0000000c24007985 */ /* 0x0101e4000c101d30 */
.L_x_3782:
[----:B------:R-:W-:Y:S05]  /*65a0*/  BSYNC B1 ;  /* 0x0000000000017941 */ /* 0x000fea0003800000 */
.L_x_3781:
[----:B------:R-:W-:-:S13]  /*65b0*/  ISETP.NE.AND P3, PT, R20, RZ, PT ;  /* 0x000000ff1400720c */ /* 0x000fda0003f65270 */
        /* <DEDUP_REMOVED lines=9> */
[--C-:B------:R-:W-:Y:S02]  /*6650*/  SHF.R.U64 R36, R30, 0x10, R31.reuse ;  /* 0x000000101e247819 */ /* 0x100fe4000000121f */
[----:B------:R-:W-:Y:S02]  /*6660*/  SHF.R.U32.HI R34, RZ, 0x10, R31 ;  /* 0x00000010ff227819 */ /* 0x000fe4000001161f */
[----:B---3--:R-:W-:Y:S02]  /*6670*/  SHF.R.U32.HI R11, RZ, 0x10, R29 ;  /* 0x00000010ff0b7819 */ /* 0x008fe4000001161d */
[----:B------:R-:W-:Y:S02]  /*6680*/  PRMT R31, R78, 0x5432, R35 ;  /* 0x000054324e1f7816 */ /* 0x000fe40000000023 */
[----:B------:R-:W-:-:S02]  /*6690*/  PRMT R36, R77, 0x5432, R36 ;  /* 0x000054324d247816 */ /* 0x000fc40000000024 */
[----:B------:R-:W-:Y:S02]  /*66a0*/  PRMT R77, R77, 0x5410, R34 ;  /* 0x000054104d4d7816 */ /* 0x000fe40000000022 */
[----:B------:R-:W-:Y:S01]  /*66b0*/  LOP3.LUT R29, R14, 0xffff0000, RZ, 0xc0, !PT ;  /* 0xffff00000e1d7812 */ /* 0x000fe200078ec0ff */
[----:B------:R-:W-:Y:S01]  /*66c0*/  IMAD.U32 R14, R13, 0x10000, RZ ;  /* 0x000100000d0e7824 */ /* 0x000fe200078e00ff */
[----:B------:R-:W-:Y:S01]  /*66d0*/  PRMT R78, R78, 0x5410, R11 ;  /* 0x000054104e4e7816 */ /* 0x000fe2000000000b */
[----:B------:R-:W-:Y:S01]  /*66e0*/  IMAD.U32 R38, R77, 0x10000, RZ ;  /* 0x000100004d267824 */ /* 0x000fe200078e00ff */
[----:B------:R-:W-:Y:S01]  /*66f0*/  LOP3.LUT R13, R13, 0xffff0000, RZ, 0xc0, !PT ;  /* 0xffff00000d0d7812 */ /* 0x000fe200078ec0ff */
        /* <DEDUP_REMOVED lines=9> */
[----:B------:R-:W-:Y:S01]  /*6790*/  FMUL.FTZ R13, R29, R38 ;  /* 0x000000261d0d7220 */ /* 0x000fe20000410000 */
[----:B------:R-:W-:Y:S01]  /*67a0*/  LOP3.LUT R77, R77, 0xffff0000, RZ, 0xc0, !PT ;  /* 0xffff00004d4d7812 */ /* 0x000fe200078ec0ff */
[----:B------:R-:W-:Y:S01]  /*67b0*/  FMUL.FTZ R29, R29, R35 ;  /* 0x000000231d1d7220 */ /* 0x000fe20000410000 */
[----:B------:R-:W-:Y:S01]  /*67c0*/  LOP3.LUT R78, R78, 0xffff0000, RZ, 0xc0, !PT ;  /* 0xffff00004e4e7812 */ /* 0x000fe200078ec0ff */
[----:B------:R-:W-:-:S02]  /*67d0*/  IMAD.U32 R31, R31, 0x10000, RZ ;  /* 0x000100001f1f7824 */ /* 0x000fc400078e00ff */
[C---:B------:R-:W-:Y:S01]  /*67e0*/  FFMA.FTZ R39, R14.reuse, R34, -R39 ;  /* 0x000000220e277223 */ /* 0x040fe20000010827 */
[----:B------:R-:W-:Y:S01]  /*67f0*/  FFMA.FTZ R40, R14, R37, R40 ;  /* 0x000000250e287223 */ /* 0x000fe20000010028 */
[C---:B------:R-:W-:Y:S01]  /*6800*/  FFMA.FTZ R35, R28.reuse, R35, -R13 ;  /* 0x000000231c237223 */ /* 0x040fe2000001080d */
[----:B------:R-:W-:Y:S02]  /*6810*/  IMAD.U32 R15, R15, 0x10000, RZ ;  /* 0x000100000f0f7824 */ /* 0x000fe400078e00ff */
[----:B------:R-:W-:Y:S01]  /*6820*/  FFMA.FTZ R28, R28, R38, R29 ;  /* 0x000000261c1c7223 */ /* 0x000fe2000001001d */
[----:B------:R-:W-:Y:S01]  /*6830*/  FMUL.FTZ R34, R30, R77 ;  /* 0x0000004d1e227220 */ /* 0x000fe20000410000 */
[C---:B------:R-:W-:Y:S01]  /*6840*/  FMUL.FTZ R14, R12.reuse, R36 ;  /* 0x000000240c0e7220 */ /* 0x040fe20000410000 */
[-C--:B------:R-:W-:Y:S01]  /*6850*/  FMUL.FTZ R13, R12, R31.reuse ;  /* 0x0000001f0c0d7220 */ /* 0x080fe20000410000 */
[-C--:B------:R-:W-:Y:S01]  /*6860*/  FMUL.FTZ R30, R30, R78.reuse ;  /* 0x0000004e1e1e7220 */ /* 0x080fe20000410000 */
[----:B------:R-:W-:Y:S01]  /*6870*/  FFMA.FTZ R34, R15, R78, -R34 ;  /* 0x0000004e0f227223 */ /* 0x000fe20000010822 */
[C---:B------:R-:W-:Y:S01]  /*6880*/  FFMA.FTZ R14, R11.reuse, R31, -R14 ;  /* 0x0000001f0b0e7223 */ /* 0x040fe2000001080e */
[----:B------:R-:W-:Y:S01]  /*6890*/  FFMA.FTZ R13, R11, R36, R13 ;  /* 0x000000240b0d7223 */ /* 0x000fe2000001000d */
[----:B------:R-:W-:Y:S01]  /*68a0*/  FFMA.FTZ R15, R15, R77, R30 ;  /* 0x0000004d0f0f7223 */ /* 0x000fe2000001001e */
[----:B------:R-:W-:-:S02]  /*68b0*/  F2FP.BF16.F32.PACK_AB R39, R40, R39 ;  /* 0x000000272827723e */ /* 0x000fc400000010ff */
[----:B------:R-:W-:Y:S02]  /*68c0*/  F2FP.BF16.F32.PACK_AB R28, R28, R35 ;  /* 0x000000231c1c723e */ /* 0x000fe400000010ff */
[----:B------:R-:W-:Y:S01]  /*68d0*/  F2FP.BF16.F32.PACK_AB R12, R13, R14 ;  /* 0x0000000e0d0c723e */ /* 0x000fe200000010ff */
[----:B------:R-:W-:Y:S01]  /*68e0*/  IMAD.MOV.U32 R13, RZ, RZ, R39 ;  /* 0x000000ffff0d7224 */ /* 0x000fe200078e0027 */
[----:B------:R-:W-:Y:S01]  /*68f0*/  F2FP.BF16.F32.PACK_AB R15, R15, R34 ;  /* 0x000000220f0f723e */ /* 0x000fe200000010ff */
[----:B------:R-:W-:-:S07]  /*6900*/  IMAD.MOV.U32 R14, RZ, RZ, R28 ;  /* 0x000000ffff0e7224 */ /* 0x000fce00078e001c */
.L_x_3786:
[----:B------:R-:W-:Y:S05]  /*6910*/  BSYNC B1 ;  /* 0x0000000000017941 */ /* 0x000fea0003800000 */
.L_x_3785:
[----:B----4-:R0:W-:Y:S01]  /*6920*/  ST.E.128 desc[UR48][R32.64], R12 ;  /* 0x0000000c20007985 */ /* 0x0101e2000c101d30 */
[----:B------:R-:W-:Y:S05]  /*6930*/  BRA `(.L_x_3764) ;  /* 0x0000004000b87947 */ /* 0x000fea0003800000 */
.L_x_3730:
        /* <DEDUP_REMOVED lines=21> */
[----:B------:R-:W-:Y:S06]  /*6a90*/  @P3 BRA `(.L_x_3788) ;  /* 0x00000000007c3947 */ /* 0x000fec0003800000 */
[----:B------:R-:W-:Y:S01]  /*6aa0*/  IADD3 R30, P2, R94, R14, RZ ;  /* 0x0000000e5e1e7210 */ /* 0x000fe20007f5e0ff */
[----:B------:R-:W-:Y:S01]  /*6ab0*/  ULDC.64 UR4, c[0x0][0x3e8] ;  /* 0x0000fa0000047ab9 */ /* 0x000fe20000000a00 */
[----:B------:R-:W-:Y:S02]  /*6ac0*/  CS2R R38, SRZ ;  /* 0x0000000000267805 */ /* 0x000fe4000001ff00 */
[----:B------:R-:W-:Y:S02]  /*6ad0*/  CS2R R36, SRZ ;  /* 0x0000000000247805 */ /* 0x000fe4000001ff00 */
[----:B------:R-:W-:Y:S01]  /*6ae0*/  CS2R R62, SRZ ;  /* 0x00000000003e7805 */ /* 0x000fe2000001ff00 */
[----:B------:R-:W-:Y:S01]  /*6af0*/  IMAD.X R31, R11, 0x1, R98, P2 ;  /* 0x000000010b1f7824 */ /* 0x000fe200010e0662 */
[----:B------:R-:W-:Y:S02]  /*6b00*/  IADD3 R28, P2, R88, R12, RZ ;  /* 0x0000000c581c7210 */ /* 0x000fe40007f5e0ff */
[----:B------:R-:W-:-:S03]  /*6b10*/  CS2R R60, SRZ ;  /* 0x00000000003c7805 */ /* 0x000fc6000001ff00 */
        /* <DEDUP_REMOVED lines=13> */
[----:B------:R-:W-:Y:S02]  /*6bf0*/  ISETP.GE.AND P2, PT, R194, R117, PT ;  /* 0x00000075c200720c */ /* 0x000fe40003f46270 */
[----:B------:R-:W-:Y:S02]  /*6c00*/  CS2R R30, SRZ ;  /* 0x00000000001e7805 */ /* 0x000fe4000001ff00 */
[----:B------:R-:W-:Y:S02]  /*6c10*/  CS2R R28, SRZ ;  /* 0x00000000001c7805 */ /* 0x000fe4000001ff00 */
[----:B------:R-:W-:-:S02]  /*6c20*/  CS2R R42, SRZ ;  /* 0x00000000002a7805 */ /* 0x000fc4000001ff00 */
[----:B------:R-:W-:-:S05]  /*6c30*/  CS2R R40, SRZ ;  /* 0x0000000000287805 */ /* 0x000fca000001ff00 */
[----:B------:R0:W5:Y:S04]  /*6c40*/  @!P2 LDG.E.128 R32, desc[UR48][R64.64+0x40] ;  /* 0x000040304020a981 */ /* 0x000168000c1e1d00 */
[----:B------:R0:W5:Y:S01]  /*6c50*/  @!P2 LDG.E.128 R44, desc[UR48][R68.64+0x40] ;  /* 0x00004030442ca981 */ /* 0x000162000c1e1d00 */
[----:B------:R-:W-:-:S13]  /*6c60*/  ISETP.GE.AND P2, PT, R193, R117, PT ;  /* 0x00000075c100720c */ /* 0x000fda0003f46270 */
[----:B------:R0:W5:Y:S04]  /*6c70*/  @!P2 LDG.E.128 R28, desc[UR48][R64.64+0x80] ;  /* 0x00008030401ca981 */ /* 0x000168000c1e1d00 */
[----:B------:R0:W5:Y:S02]  /*6c80*/  @!P2 LDG.E.128 R40, desc[UR48][R68.64+0x80] ;  /* 0x000080304428a981 */ /* 0x000164000c1e1d00 */
.L_x_3788:
[----:B------:R-:W-:Y:S05]  /*6c90*/  BSYNC B1 ;  /* 0x0000000000017941 */ /* 0x000fea0003800000 */
.L_x_3787:
[----:B------:R-:W-:Y:S01]  /*6ca0*/  VIADD R77, R203, 0x40 ;  /* 0x00000040cb4d7836 */ /* 0x000fe20000000000 */
[----:B------:R-:W-:Y:S01]  /*6cb0*/  BSSY B1, `(.L_x_3789) ;  /* 0x0000028000017945 */ /* 0x000fe20003800000 */
[----:B0-----:R-:W-:Y:S02]  /*6cc0*/  CS2R R64, SRZ ;  /* 0x0000000000407805 */ /* 0x001fe4000001ff00 */
[----:B------:R-:W-:Y:S02]  /*6cd0*/  CS2R R70, SRZ ;  /* 0x0000000000467805 */ /* 0x000fe4000001ff00 */
[----:B------:R-:W-:Y:S02]  /*6ce0*/  CS2R R68, SRZ ;  /* 0x0000000000447805 */ /* 0x000fe4000001ff00 */
[----:B------:R-:W-:Y:S02]  /*6cf0*/  ISETP.GE.AND P4, PT, R77, R82, PT ;  /* 0x000000524d00720c */ /* 0x000fe40003f86270 */
[----:B------:R-:W-:-:S02]  /*6d00*/  CS2R R74, SRZ ;  /* 0x00000000004a7805 */ /* 0x000fc4000001ff00 */
[----:B------:R-:W-:Y:S01]  /*6d10*/  CS2R R72, SRZ ;  /* 0x0000000000487805 */ /* 0x000fe2000001ff00 */
[----:B-----5:R-:W-:-:S08]  /*6d20*/  IMAD.MOV.U32 R76, RZ, RZ, R30 ;  /* 0x000000ffff4c7224 */ /* 0x020fd000078e001e */
[----:B------:R-:W-:Y:S05]  /*6d30*/  @P4 BRA `(.L_x_3790) ;  /* 0x00000000007c4947 */ /* 0x000fea0003800000 */
[----:B------:R-:W-:Y:S01]  /*6d40*/  IADD3 R15, P2, P5, R94, R14, R102 ;  /* 0x0000000e5e0f7210 */ /* 0x000fe20007d5e066 */
[----:B------:R-:W-:Y:S01]  /*6d50*/  ULDC.64 UR4, c[0x0][0x3e8] ;  /* 0x0000fa0000047ab9 */ /* 0x000fe20000000a00 */
[----:B------:R-:W-:Y:S02]  /*6d60*/  CS2R R58, SRZ ;  /* 0x00000000003a7805 */ /* 0x000fe4000001ff00 */
[----:B------:R-:W-:Y:S02]  /*6d70*/  CS2R R56, SRZ ;  /* 0x0000000000387805 */ /* 0x000fe4000001ff00 */
[----:B------:R-:W-:Y:S02]  /*6d80*/  IADD3.X R48, R98, R11, R101, P2, P5 ;  /* 0x0000000b62307210 */ /* 0x000fe400017ea465 */
[----:B------:R-:W-:Y:S02]  /*6d90*/  CS2R R74, SRZ ;  /* 0x00000000004a7805 */ /* 0x000fe4000001ff00 */
[----:B------:R-:W-:-:S02]  /*6da0*/  IADD3 R13, P2, P5, R88, R12, R104 ;  /* 0x0000000c580d7210 */ /* 0x000fc40007d5e068 */
[----:B------:R-:W-:Y:S02]  /*6db0*/  CS2R R72, SRZ ;  /* 0x0000000000487805 */ /* 0x000fe4000001ff00 */
        /* <DEDUP_REMOVED lines=23> */
.L_x_3790:
[----:B------:R-:W-:Y:S05]  /*6f30*/  BSYNC B1 ;  /* 0x0000000000017941 */ /* 0x000fea0003800000 */
.L_x_3789:
[----:B0-----:R-:W-:Y:S01]  /*6f40*/  IMAD.MOV.U32 R12, RZ, RZ, R28 ;  /* 0x000000ffff0c7224 */ /* 0x001fe200078e001c */
[----:B------:R-:W-:Y:S01]  /*6f50*/  MOV R11, R29 ;  /* 0x0000001d000b7202 */ /* 0x000fe20000000f00 */
[----:B------:R-:W-:Y:S01]  /*6f60*/  IMAD.MOV.U32 R13, RZ, RZ, R31 ;  /* 0x000000ffff0d7224 */ /* 0x000fe200078e001f */
[----:B------:R-:W-:Y:S01]  /*6f70*/  ISETP.NE.AND P2, PT, R214, 0x3, PT ;  /* 0x00000003d600780c */ /* 0x000fe20003f45270 */
[----:B------:R-:W-:Y:S01]  /*6f80*/  IMAD.MOV.U32 R14, RZ, RZ, R34 ;  /* 0x000000ffff0e7224 */ /* 0x000fe200078e0022 */
        /* <DEDUP_REMOVED lines=33> */
[----:B-----5:R-:W-:Y:S01]  /*71a0*/  IMAD.MOV.U32 R11, RZ, RZ, R51 ;  /* 0x000000ffff0b7224 */ /* 0x020fe200078e0033 */
        /* <DEDUP_REMOVED lines=13> */
[----:B------:R-:W-:-:S04]  /*7280*/  MOV R12, R58 ;  /* 0x0000003a000c7202 */ /* 0x000fc80000000f00 */
        /* <DEDUP_REMOVED lines=27> */
.L_x_3791:
[----:B------:R-:W-:Y:S01]  /*7440*/  IMAD R83, R19, 0x8, R18 ;  /* 0x0000000813537824 */ /* 0x000fe200078e0212 */
[----:B------:R-:W-:Y:S01]  /*7450*/  SHF.L.U32 R84, R204, 0x1f, RZ ;  /* 0x0000001fcc547819 */ /* 0x000fe200000006ff */
[----:B------:R-:W-:Y:S03]  /*7460*/  BSSY B1, `(.L_x_3792) ;  /* 0x0000003000017945 */ /* 0x000fe60003800000 */
[----:B------:R-:W0:Y:S02]  /*7470*/  SYNCS.PHASECHK.TRANS64.TRYWAIT P5, [R83+URZ+0x30890], R84 ;  /* 0x03089054530075a7 */ /* 0x000e2400080a017f */
[----:B0-----:R-:W-:Y:S05]  /*7480*/  @!P5 BRA `(.L_x_3793) ;  /* 0x000001b40010d947 */ /* 0x001fea0003800000 */
.L_x_4073:
[----:B------:R-:W-:Y:S05]  /*7490*/  BSYNC B1 ;  /* 0x0000000000017941 */ /* 0x000fea0003800000 */
.L_x_3792:
[----:B------:R-:W1:Y:S01]  /*74a0*/  LDC R130, c[0x0][0x2f4] ;  /* 0x0000bd00ff827b82 */ /* 0x000e620000000800 */
[----:B------:R-:W-:Y:S01]  /*74b0*/  UMOV UR4, 0xffffffff ;  /* 0xffffffff00047882 */ /* 0x000fe20000000000 */
[----:B-1----:R-:W-:Y:S02]  /*74c0*/  IMAD.IADD R133, R130, 0x1, -R118 ;  /* 0x0000000182857824 */ /* 0x002fe400078e0a76 */
[----:B------:R-:W-:Y:S05]  /*74d0*/  BRA.DIV UR4, `(.L_x_3794) ;  /* 0x000001b604107947 */ /* 0x000fea000b800000 */
[----:B------:R1:W2:Y:S04]  /*74e0*/  SHFL.IDX PT, R115, R113, RZ, 0x1c1f ;  /* 0x001c1fff71737589 */ /* 0x0002a800000e0000 */
[----:B------:R1:W3:Y:S02]  /*74f0*/  SHFL.IDX PT, R11, R116, RZ, 0x1c1f ;  /* 0x001c1fff740b7589 */ /* 0x0002e400000e0000 */
.L_x_4077:
[----:B------:R-:W-:Y:S04]  /*7500*/  BSSY B1, `(.L_x_3795) ;  /* 0x000017d000017945 */ /* 0x000fe80003800000 */
[----:B------:R-:W-:Y:S05]  /*7510*/  @P3 BRA `(.L_x_3796) ;  /* 0x0000001400ec3947 */ /* 0x000fea0003800000 */
[----:B------:R-:W-:Y:S01]  /*7520*/  ISETP.NE.AND P3, PT, R6, RZ, PT ;  /* 0x000000ff0600720c */ /* 0x000fe20003f65270 */
[----:B------:R-:W-:Y:S01]  /*7530*/  BSSY B2, `(.L_x_3797) ;  /* 0x000007d000027945 */ /* 0x000fe20003800000 */
[----:B---3--:R-:W-:-:S11]  /*7540*/  IMAD.MOV.U32 R114, RZ, RZ, R11 ;  /* 0x000000ffff727224 */ /* 0x008fd600078e000b */
[----:B------:R-:W-:Y:S05]  /*7550*/  @!P3 BRA `(.L_x_3798) ;  /* 0x0000000400e8b947 */ /* 0x000fea0003800000 */
[----:B------:R-:W-:Y:S01]  /*7560*/  SEL R12, R118, R133, !P0 ;  /* 0x00000085760c7207 */ /* 0x000fe20004000000 */
[----:B------:R-:W-:Y:S01]  /*7570*/  BSSY B3, `(.L_x_3799) ;  /* 0x0000072000037945 */ /* 0x000fe20003800000 */
[----:B------:R-:W-:Y:S02]  /*7580*/  ISETP.GE.AND P3, PT, R16, R117, PT ;  /* 0x000000751000720c */ /* 0x000fe40003f66270 */
[----:B------:R-:W-:-:S04]  /*7590*/  SHF.R.S32.HI R13, RZ, 0x1f, R12 ;  /* 0x0000001fff0d7819 */ /* 0x000fc8000001140c */
[----:B------:R-:W-:-:S04]  /*75a0*/  LEA.HI R13, R13, R12, RZ, 0x4 ;  /* 0x0000000c0d0d7211 */ /* 0x000fc800078f20ff */
[----:B------:R-:W-:-:S04]  /*75b0*/  LEA.HI.SX32 R139, R13, R111, 0x1c ;  /* 0x0000006f0d8b7211 */ /* 0x000fc800078fe2ff */
[----:B------:R-:W-:-:S04]  /*75c0*/  SHF.R.S32.HI R13, RZ, 0x1f, R139 ;  /* 0x0000001fff0d7819 */ /* 0x000fc8000001148b */
[----:B------:R-:W-:Y:S01]  /*75d0*/  LEA.HI R13, R13, R139, RZ, 0x3 ;  /* 0x0000008b0d0d7211 */ /* 0x000fe200078f18ff */
[----:B------:R-:W-:-:S03]  /*75e0*/  IMAD.SHL.U32 R139, R139, 0x8, RZ ;  /* 0x000000088b8b7824 */ /* 0x000fc600078e00ff */
[----:B------:R-:W-:Y:S02]  /*75f0*/  SHF.R.S32.HI R13, RZ, 0x3, R13 ;  /* 0x00000003ff0d7819 */ /* 0x000fe4000001140d */
[----:B------:R-:W-:-:S03]  /*7600*/  LOP3.LUT R12, R216, 0x38, R139, 0xf8, !PT ;  /* 0x00000038d80c7812 */ /* 0x000fc600078ef88b */
[----:B------:R-:W-:Y:S01]  /*7610*/  IMAD R13, R13, 0x1800, R218 ;  /* 0x000018000d0d7824 */ /* 0x000fe200078e02da */
[----:B------:R-:W-:-:S05]  /*7620*/  LOP3.LUT R12, R12, R217, RZ, 0x3c, !PT ;  /* 0x000000d90c0c7212 */ /* 0x000fca00078e3cff */
        /* <DEDUP_REMOVED lines=10> */
[----:B------:R-:W-:Y:S02]  /*76d0*/  SHF.R.U32.HI R145, RZ, 0x10, R61 ;  /* 0x00000010ff917819 */ /* 0x000fe4000001163d */
[C---:B------:R-:W-:Y:S02]  /*76e0*/  PRMT R36, R144.reuse, 0x5432, R36 ;  /* 0x0000543290247816 */ /* 0x040fe40000000024 */
[----:B------:R-:W-:Y:S02]  /*76f0*/  PRMT R37, R144, 0x5410, R37 ;  /* 0x0000541090257816 */ /* 0x000fe40000000025 */
[----:B------:R-:W-:-:S02]  /*7700*/  SHF.R.U64 R38, R38, 0x10, R39 ;  /* 0x0000001026267819 */ /* 0x000fc40000001227 */
[----:B------:R-:W-:Y:S02]  /*7710*/  SHF.R.U32.HI R144, RZ, 0x10, R39 ;  /* 0x00000010ff907819 */ /* 0x000fe40000011627 */
[----:B------:R-:W-:Y:S02]  /*7720*/  SHF.R.U64 R39, R60, 0x10, R61 ;  /* 0x000000103c277819 */ /* 0x000fe4000000123d */
[----:B------:R-:W-:Y:S02]  /*7730*/  SHF.R.U64 R60, R62, 0x10, R63 ;  /* 0x000000103e3c7819 */ /* 0x000fe4000000123f */
[C---:B------:R-:W-:Y:S02]  /*7740*/  PRMT R145, R151.reuse, 0x5410, R145 ;  /* 0x0000541097917816 */ /* 0x040fe40000000091 */
[----:B------:R-:W-:Y:S02]  /*7750*/  PRMT R61, R150, 0x5432, R38 ;  /* 0x00005432963d7816 */ /* 0x000fe40000000026 */
[----:B------:R-:W-:Y:S01]  /*7760*/  PRMT R38, R151, 0x5432, R144 ;  /* 0x0000543297267816 */ /* 0x000fe20000000090 */
[----:B------:R-:W-:Y:S01]  /*7770*/  IMAD.U32 R151, R145, 0x10000, RZ ;  /* 0x0001000091977824 */ /* 0x000fe200078e00ff */
[----:B------:R-:W-:Y:S01]  /*7780*/  PRMT R60, R152, 0x5432, R60 ;  /* 0x00005432983c7816 */ /* 0x000fe2000000003c */
[----:B---3--:R-:W-:Y:S01]  /*7790*/  IMAD.U32 R152, R77, 0x10000, RZ ;  /* 0x000100004d987824 */ /* 0x008fe200078e00ff */
[----:B------:R-:W-:Y:S01]  /*77a0*/  SHF.R.U32.HI R62, RZ, 0x10, R63 ;  /* 0x00000010ff3e7819 */ /* 0x000fe2000001163f */
[----:B------:R-:W-:Y:S01]  /*77b0*/  IMAD.U32 R63, R37, 0x10000, RZ ;  /* 0x00010000253f7824 */ /* 0x000fe200078e00ff */
[----:B------:R-:W-:Y:S01]  /*77c0*/  PRMT R39, R150, 0x5410, R39 ;  /* 0x0000541096277816 */ /* 0x000fe20000000027 */
[----:B----4-:R-:W-:-:S02]  /*77d0*/  IMAD.U32 R150, R13, 0x10000, RZ ;  /* 0x000100000d967824 */ /* 0x010fc400078e00ff */
[----:B------:R-:W-:Y:S01]  /*77e0*/  FMUL.FTZ R144, R152, R151 ;  /* 0x0000009798907220 */ /* 0x000fe20000410000 */
[----:B------:R-:W-:Y:S02]  /*77f0*/  LOP3.LUT R145, R145, 0xffff0000, RZ, 0xc0, !PT ;  /* 0xffff000091917812 */ /* 0x000fe400078ec0ff */
        /* <DEDUP_REMOVED lines=14> */
[----:B------:R-:W-:-:S03]  /*78e0*/  FMUL.FTZ R77, R152, R151 ;  /* 0x00000097984d7220 */ /* 0x000fc60000410000 */
[----:B------:R-:W-:Y:S01]  /*78f0*/  FFMA.FTZ R37, R150, R145, R37 ;  /* 0x0000009196257223 */ /* 0x000fe20000010025 */
[C---:B------:R-:W-:Y:S01]  /*7900*/  SHF.L.U32 R150, R15.reuse, 0x10, RZ ;  /* 0x000000100f967819 */ /* 0x040fe200000006ff */
[C---:B------:R-:W-:Y:S01]  /*7910*/  IMAD.U32 R145, R38.reuse, 0x10000, RZ ;  /* 0x0001000026917824 */ /* 0x040fe200078e00ff */
        /* <DEDUP_REMOVED lines=8> */
[----:B------:R-:W-:-:S04]  /*79a0*/  FMUL.FTZ R150, R79, R62 ;  /* 0x0000003e4f967220 */ /* 0x000fc80000410000 */
[-C--:B------:R-:W-:Y:S01]  /*79b0*/  FFMA.FTZ R150, R15, R38.reuse, -R150 ;  /* 0x000000260f967223 */ /* 0x080fe20000010896 */
[----:B------:R-:W-:-:S04]  /*79c0*/  FMUL.FTZ R38, R79, R38 ;  /* 0x000000264f267220 */ /* 0x000fc80000410000 */
[----:B------:R-:W-:Y:S01]  /*79d0*/  FFMA.FTZ R38, R15, R62, R38 ;  /* 0x0000003e0f267223 */ /* 0x000fe20000010026 */
[----:B------:R-:W-:Y:S01]  /*79e0*/  F2FP.BF16.F32.PACK_AB R150, R150, R77 ;  /* 0x0000004d9696723e */ /* 0x000fe200000010ff */
        /* <DEDUP_REMOVED lines=37> */
[----:B------:R-:W-:Y:S01]  /*7c40*/  F2FP.BF16.F32.PACK_AB R36, R36, R77 ;  /* 0x0000004d2424723e */ /* 0x000fe200000010ff */
[----:B------:R-:W-:Y:S02]  /*7c50*/  IMAD.MOV.U32 R77, RZ, RZ, R37 ;  /* 0x000000ffff4d7224 */ /* 0x000fe400078e0025 */
[----:B------:R-:W-:Y:S02]  /*7c60*/  IMAD.MOV.U32 R14, RZ, RZ, R39 ;  /* 0x000000ffff0e7224 */ /* 0x000fe400078e0027 */
[----:B------:R-:W-:Y:S02]  /*7c70*/  IMAD.MOV.U32 R15, RZ, RZ, R150 ;  /* 0x000000ffff0f7224 */ /* 0x000fe400078e0096 */
[----:B------:R-:W-:-:S07]  /*7c80*/  IMAD.MOV.U32 R78, RZ, RZ, R36 ;  /* 0x000000ffff4e7224 */ /* 0x000fce00078e0024 */
.L_x_3800:
[----:B------:R-:W-:Y:S05]  /*7c90*/  BSYNC B3 ;  /* 0x0000000000037941 */ /* 0x000fea0003800000 */
.L_x_3799:
[----:B------:R-:W-:-:S04]  /*7ca0*/  LEA R36, P3, R3, R11, 0x1 ;  /* 0x0000000b03247211 */ /* 0x000fc800078608ff */
[----:B--2---:R-:W-:Y:S02]  /*7cb0*/  LEA.HI.X R37, R3, R115, R107, 0x1, P3 ;  /* 0x0000007303257211 */ /* 0x004fe400018f0c6b */
[----:B------:R-:W-:-:S03]  /*7cc0*/  ISETP.GE.AND P3, PT, R139, R130, PT ;  /* 0x000000828b00720c */ /* 0x000fc60003f66270 */
[----:B----4-:R2:W-:Y:S10]  /*7cd0*/  ST.E.128 desc[UR48][R36.64], R12 ;  /* 0x0000000c24007985 */ /* 0x0105f4000c101d30 */
[----:B--2---:R-:W-:-:S05]  /*7ce0*/  @!P3 IMAD.WIDE R12, R139, 0x2, R114 ;  /* 0x000000028b0cb825 */ /* 0x004fca00078e0272 */
[----:B---3--:R3:W-:Y:S02]  /*7cf0*/  @!P3 ST.E.128 desc[UR48][R12.64], R76 ;  /* 0x0000004c0c00b985 */ /* 0x0087e4000c101d30 */
.L_x_3798:
[----:B------:R-:W-:Y:S05]  /*7d00*/  BSYNC B2 ;  /* 0x0000000000027941 */ /* 0x000fea0003800000 */
.L_x_3797:
[----:B------:R-:W-:Y:S01]  /*7d10*/  ISETP.NE.AND P3, PT, R7, RZ, PT ;  /* 0x000000ff0700720c */ /* 0x000fe20003f65270 */
[----:B------:R-:W-:-:S12]  /*7d20*/  BSSY B2, `(.L_x_3801) ;  /* 0x000007c000027945 */ /* 0x000fd80003800000 */
[----:B------:R-:W-:Y:S05]  /*7d30*/  @!P3 BRA `(.L_x_3802) ;  /* 0x0000000400e8b947 */ /* 0x000fea0003800000 */
[----:B---3--:R-:W-:Y:S01]  /*7d40*/  SEL R12, R118, R133, !P1 ;  /* 0x00000085760c7207 */ /* 0x008fe20004800000 */
        /* <DEDUP_REMOVED lines=72> */
[C---:B------:R-:W-:Y:S01]  /*81d0*/  SHF.L.U32 R37, R35.reuse, 0x10, RZ ;  /* 0x0000001023257819 */ /* 0x040fe200000006ff */
[----:B------:R-:W-:Y:S01]  /*81e0*/  IMAD.U32 R46, R32, 0x10000, RZ ;  /* 0x00010000202e7824 */ /* 0x000fe200078e00ff */
[----:B------:R-:W-:Y:S01]  /*81f0*/  LOP3.LUT R35, R35, 0xffff0000, RZ, 0xc0, !PT ;  /* 0xffff000023237812 */ /* 0x000fe200078ec0ff */
[----:B------:R-:W-:Y:S01]  /*8200*/  IMAD.U32 R15, R12, 0x10000, RZ ;  /* 0x000100000c0f7824 */ /* 0x000fe200078e00ff */
[----:B------:R-:W-:Y:S01]  /*8210*/  LOP3.LUT R32, R32, 0xffff0000, RZ, 0xc0, !PT ;  /* 0xffff000020207812 */ /* 0x000fe200078ec0ff */
[CC--:B------:R-:W-:Y:S01]  /*8220*/  FMUL.FTZ R47, R39.reuse, R37.reuse ;  /* 0x00000025272f7220 */ /* 0x0c0fe20000410000 */
[----:B------:R-:W-:Y:S01]  /*8230*/  FMUL.FTZ R39, R39, R46 ;  /* 0x0000002e27277220 */ /* 0x000fe20000410000 */
[----:B------:R-:W-:Y:S02]  /*8240*/  F2FP.BF16.F32.PACK_AB R34, R34, R62 ;  /* 0x0000003e2222723e */ /* 0x000fe400000010ff */
        /* <DEDUP_REMOVED lines=34> */
.L_x_3804:
[----:B------:R-:W-:Y:S05]  /*8470*/  BSYNC B3 ;  /* 0x0000000000037941 */ /* 0x000fea0003800000 */
.L_x_3803:
[----:B------:R-:W-:-:S04]  /*8480*/  LEA R32, P3, R4, R11, 0x1 ;  /* 0x0000000b04207211 */ /* 0x000fc800078608ff */
[----:B--2---:R-:W-:Y:S02]  /*8490*/  LEA.HI.X R33, R4, R115, R106, 0x1, P3 ;  /* 0x0000007304217211 */ /* 0x004fe400018f0c6a */
[----:B------:R-:W-:-:S03]  /*84a0*/  ISETP.GE.AND P3, PT, R60, R130, PT ;  /* 0x000000823c00720c */ /* 0x000fc60003f66270 */
[----:B----4-:R2:W-:Y:S10]  /*84b0*/  ST.E.128 desc[UR48][R32.64], R12 ;  /* 0x0000000c20007985 */ /* 0x0105f4000c101d30 */
[----:B--2---:R-:W-:-:S05]  /*84c0*/  @!P3 IMAD.WIDE R12, R60, 0x2, R114 ;  /* 0x000000023c0cb825 */ /* 0x004fca00078e0272 */
[----:B---3--:R4:W-:Y:S02]  /*84d0*/  @!P3 ST.E.128 desc[UR48][R12.64], R36 ;  /* 0x000000240c00b985 */ /* 0x0089e4000c101d30 */
.L_x_3802:
[----:B------:R-:W-:Y:S05]  /*84e0*/  BSYNC B2 ;  /* 0x0000000000027941 */ /* 0x000fea0003800000 */
.L_x_3801:
[----:B------:R-:W-:-:S13]  /*84f0*/  ISETP.NE.AND P3, PT, R8, RZ, PT ;  /* 0x000000ff0800720c */ /* 0x000fda0003f65270 */
[----:B------:R-:W-:Y:S05]  /*8500*/  @!P3 BRA `(.L_x_3796) ;  /* 0x0000000400f0b947 */ /* 0x000fea0003800000 */
[----:B---34-:R-:W3:Y:S01]  /*8510*/  LDL R12, [R1] ;  /* 0x00000000010c7983 */ /* 0x018ee20000100800 */
[----:B------:R-:W-:Y:S01]  /*8520*/  ISETP.GE.AND P3, PT, R193, R117, PT ;  /* 0x00000075c100720c */ /* 0x000fe20003f66270 */
[----:B------:R-:W-:Y:S01]  /*8530*/  BSSY B2, `(.L_x_3805) ;  /* 0x0000073000027945 */ /* 0x000fe20003800000 */
[----:B---3--:R-:W-:-:S04]  /*8540*/  LOP3.LUT P5, RZ, R12, 0x1, RZ, 0xc0, !PT ;  /* 0x000000010cff7812 */ /* 0x008fc800078ac0ff */
[----:B------:R-:W-:-:S04]  /*8550*/  SEL R12, R118, R133, !P5 ;  /* 0x00000085760c7207 */ /* 0x000fc80006800000 */
        /* <DEDUP_REMOVED lines=18> */
[--C-:B------:R-:W-:Y:S01]  /*8680*/  SHF.R.U64 R30, R30, 0x10, R31.reuse ;  /* 0x000000101e1e7819 */ /* 0x100fe2000000121f */
[----:B---3--:R-:W-:Y:S01]  /*8690*/  IMAD.U32 R44, R33, 0x10000, RZ ;  /* 0x00010000212c7824 */ /* 0x008fe200078e00ff */
[----:B------:R-:W-:Y:S02]  /*86a0*/  SHF.R.U32.HI R37, RZ, 0x10, R31 ;  /* 0x00000010ff257819 */ /* 0x000fe4000001161f */
[--C-:B------:R-:W-:Y:S02]  /*86b0*/  SHF.R.U64 R31, R40, 0x10, R41.reuse ;  /* 0x00000010281f7819 */ /* 0x100fe40000001229 */
[----:B------:R-:W-:Y:S01]  /*86c0*/  SHF.R.U32.HI R40, RZ, 0x10, R41 ;  /* 0x00000010ff287819 */ /* 0x000fe20000011629 */
[----:B----4-:R-:W-:Y:S01]  /*86d0*/  IMAD.U32 R41, R13, 0x10000, RZ ;  /* 0x000100000d297824 */ /* 0x010fe200078e00ff */
[----:B------:R-:W-:Y:S02]  /*86e0*/  SHF.R.U64 R28, R28, 0x10, R29 ;  /* 0x000000101c1c7819 */ /* 0x000fe4000000121d */
[----:B------:R-:W-:-:S02]  /*86f0*/  PRMT R31, R160, 0x5410, R31 ;  /* 0x00005410a01f7816 */ /* 0x000fc4000000001f */
[----:B------:R-:W-:Y:S02]  /*8700*/  SHF.R.U32.HI R29, RZ, 0x10, R29 ;  /* 0x00000010ff1d7819 */ /* 0x000fe4000001161d */
[----:B------:R-:W-:Y:S02]  /*8710*/  PRMT R160, R160, 0x5432, R40 ;  /* 0x00005432a0a07816 */ /* 0x000fe40000000028 */
[----:B------:R-:W-:Y:S02]  /*8720*/  SHF.R.U64 R38, R42, 0x10, R43 ;  /* 0x000000102a267819 */ /* 0x000fe4000000122b */
[----:B------:R-:W-:Y:S02]  /*8730*/  PRMT R29, R158, 0x5432, R29 ;  /* 0x000054329e1d7816 */ /* 0x000fe4000000001d */
[----:B------:R-:W-:Y:S01]  /*8740*/  SHF.R.U32.HI R42, RZ, 0x10, R43 ;  /* 0x00000010ff2a7819 */ /* 0x000fe2000001162b */
[C---:B------:R-:W-:Y:S01]  /*8750*/  IMAD.U32 R43, R160.reuse, 0x10000, RZ ;  /* 0x00010000a02b7824 */ /* 0x040fe200078e00ff */
[----:B------:R-:W-:Y:S01]  /*8760*/  LOP3.LUT R160, R160, 0xffff0000, RZ, 0xc0, !PT ;  /* 0xffff0000a0a07812 */ /* 0x000fe200078ec0ff */
[----:B------:R-:W-:Y:S01]  /*8770*/  IMAD.U32 R39, R29, 0x10000, RZ ;  /* 0x000100001d277824 */ /* 0x000fe200078e00ff */
[----:B------:R-:W-:Y:S01]  /*8780*/  LOP3.LUT R33, R33, 0xffff0000, RZ, 0xc0, !PT ;  /* 0xffff000021217812 */ /* 0x000fe200078ec0ff */
[----:B------:R-:W-:Y:S01]  /*8790*/  FMUL.FTZ R40, R44, R43 ;  /* 0x0000002b2c287220 */ /* 0x000fe20000410000 */
[----:B------:R-:W-:-:S02]  /*87a0*/  LOP3.LUT R29, R29, 0xffff0000, RZ, 0xc0, !PT ;  /* 0xffff00001d1d7812 */ /* 0x000fc400078ec0ff */
[----:B------:R-:W-:Y:S01]  /*87b0*/  PRMT R42, R159, 0x5432, R42 ;  /* 0x000054329f2a7816 */ /* 0x000fe2000000002a */
[-C--:B------:R-:W-:Y:S01]  /*87c0*/  FFMA.FTZ R40, R41, R39.reuse, -R40 ;  /* 0x0000002729287223 */ /* 0x080fe20000010828 */
[----:B------:R-:W-:Y:S01]  /*87d0*/  FMUL.FTZ R39, R44, R39 ;  /* 0x000000272c277220 */ /* 0x000fe20000410000 */
[----:B------:R-:W-:Y:S01]  /*87e0*/  PRMT R37, R157, 0x5432, R37 ;  /* 0x000054329d257816 */ /* 0x000fe20000000025 */
[----:B------:R-:W-:Y:S01]  /*87f0*/  IMAD.U32 R44, R35, 0x10000, RZ ;  /* 0x00010000232c7824 */ /* 0x000fe200078e00ff */
[----:B------:R-:W-:Y:S01]  /*8800*/  PRMT R28, R158, 0x5410, R28 ;  /* 0x000054109e1c7816 */ /* 0x000fe2000000001c */
[----:B------:R-:W-:Y:S01]  /*8810*/  FFMA.FTZ R39, R41, R43, R39 ;  /* 0x0000002b29277223 */ /* 0x000fe20000010027 */
[----:B------:R-:W-:Y:S01]  /*8820*/  LOP3.LUT R41, R13, 0xffff0000, RZ, 0xc0, !PT ;  /* 0xffff00000d297812 */ /* 0x000fe200078ec0ff */
[----:B------:R-:W-:Y:S01]  /*8830*/  FMUL.FTZ R13, R33, R160 ;  /* 0x000000a0210d7220 */ /* 0x000fe20000410000 */
[C---:B------:R-:W-:Y:S01]  /*8840*/  IMAD.U32 R43, R42.reuse, 0x10000, RZ ;  /* 0x000100002a2b7824 */ /* 0x040fe200078e00ff */
[----:B------:R-:W-:-:S02]  /*8850*/  LOP3.LUT R42, R42, 0xffff0000, RZ, 0xc0, !PT ;  /* 0xffff00002a2a7812 */ /* 0x000fc400078ec0ff */
[-C--:B------:R-:W-:Y:S01]  /*8860*/  FFMA.FTZ R13, R41, R29.reuse, -R13 ;  /* 0x0000001d290d7223 */ /* 0x080fe2000001080d */
[----:B------:R-:W-:Y:S01]  /*8870*/  FMUL.FTZ R29, R33, R29 ;  /* 0x0000001d211d7220 */ /* 0x000fe20000410000 */
[C---:B------:R-:W-:Y:S02]  /*8880*/  IMAD.U32 R33, R37.reuse, 0x10000, RZ ;  /* 0x0001000025217824 */ /* 0x040fe400078e00ff */
[C---:B------:R-:W-:Y:S01]  /*8890*/  FMUL.FTZ R45, R44.reuse, R43 ;  /* 0x0000002b2c2d7220 */ /* 0x040fe20000410000 */
[----:B------:R-:W-:Y:S01]  /*88a0*/  LOP3.LUT R37, R37, 0xffff0000, RZ, 0xc0, !PT ;  /* 0xffff000025257812 */ /* 0x000fe200078ec0ff */
[----:B------:R-:W-:Y:S01]  /*88b0*/  FFMA.FTZ R29, R41, R160, R29 ;  /* 0x000000a0291d7223 */ /* 0x000fe2000001001d */
[C---:B------:R-:W-:Y:S01]  /*88c0*/  IMAD.U32 R41, R15.reuse, 0x10000, RZ ;  /* 0x000100000f297824 */ /* 0x040fe200078e00ff */
[----:B------:R-:W-:Y:S02]  /*88d0*/  LOP3.LUT R15, R15, 0xffff0000, RZ, 0xc0, !PT ;  /* 0xffff00000f0f7812 */ /* 0x000fe400078ec0ff */
[----:B------:R-:W-:Y:S01]  /*88e0*/  F2FP.BF16.F32.PACK_AB R13, R13, R40 ;  /* 0x000000280d0d723e */ /* 0x000fe200000010ff */
[-C--:B------:R-:W-:Y:S01]  /*88f0*/  FFMA.FTZ R45, R41, R33.reuse, -R45 ;  /* 0x00000021292d7223 */ /* 0x080fe2000001082d */
[----:B------:R-:W-:Y:S01]  /*8900*/  FMUL.FTZ R33, R44, R33 ;  /* 0x000000212c217220 */ /* 0x000fe20000410000 */
[----:B------:R-:W-:Y:S01]  /*8910*/  F2FP.BF16.F32.PACK_AB R29, R29, R39 ;  /* 0x000000271d1d723e */ /* 0x000fe200000010ff */
[C---:B------:R-:W-:Y:S01]  /*8920*/  IMAD.U32 R39, R28.reuse, 0x10000, RZ ;  /* 0x000100001c277824 */ /* 0x040fe200078e00ff */
[----:B------:R-:W-:Y:S01]  /*8930*/  LOP3.LUT R28, R28, 0xffff0000, RZ, 0xc0, !PT ;  /* 0xffff00001c1c7812 */ /* 0x000fe200078ec0ff */
[----:B------:R-:W-:Y:S01]  /*8940*/  FFMA.FTZ R41, R41, R43, R33 ;  /* 0x0000002b29297223 */ /* 0x000fe20000010021 */
[----:B------:R-:W-:-:S02]  /*8950*/  LOP3.LUT R33, R35, 0xffff0000, RZ, 0xc0, !PT ;  /* 0xffff000023217812 */ /* 0x000fc400078ec0ff */
[----:B------:R-:W-:Y:S02]  /*8960*/  PRMT R38, R159, 0x5410, R38 ;  /* 0x000054109f267816 */ /* 0x000fe40000000026 */
[----:B------:R-:W-:Y:S01]  /*8970*/  PRMT R30, R157, 0x5410, R30 ;  /* 0x000054109d1e7816 */ /* 0x000fe2000000001e */
[C---:B------:R-:W-:Y:S01]  /*8980*/  FMUL.FTZ R35, R33.reuse, R42 ;  /* 0x0000002a21237220 */ /* 0x040fe20000410000 */
[----:B------:R-:W-:-:S03]  /*8990*/  FMUL.FTZ R33, R33, R37 ;  /* 0x0000002521217220 */ /* 0x000fc60000410000 */
[C---:B------:R-:W-:Y:S01]  /*89a0*/  FFMA.FTZ R35, R15.reuse, R37, -R35 ;  /* 0x000000250f237223 */ /* 0x040fe20000010823 */
[----:B------:R-:W-:Y:S01]  /*89b0*/  FFMA.FTZ R33, R15, R42, R33 ;  /* 0x0000002a0f217223 */ /* 0x000fe20000010021 */
[----:B------:R-:W-:Y:S02]  /*89c0*/  IMAD.U32 R37, R32, 0x10000, RZ ;  /* 0x0001000020257824 */ /* 0x000fe400078e00ff */
[----:B------:R-:W-:Y:S01]  /*89d0*/  IMAD.U32 R15, R12, 0x10000, RZ ;  /* 0x000100000c0f7824 */ /* 0x000fe200078e00ff */
[----:B------:R-:W-:Y:S02]  /*89e0*/  F2FP.BF16.F32.PACK_AB R35, R35, R45 ;  /* 0x0000002d2323723e */ /* 0x000fe400000010ff */
[----:B------:R-:W-:Y:S01]  /*89f0*/  F2FP.BF16.F32.PACK_AB R41, R33, R41 ;  /* 0x000000292129723e */ /* 0x000fe200000010ff */
[C---:B------:R-:W-:Y:S01]  /*8a00*/  IMAD.U32 R33, R31.reuse, 0x10000, RZ ;  /* 0x000100001f217824 */ /* 0x040fe200078e00ff */
[----:B------:R-:W-:-:S03]  /*8a10*/  LOP3.LUT R31, R31, 0xffff0000, RZ, 0xc0, !PT ;  /* 0xffff00001f1f7812 */ /* 0x000fc600078ec0ff */
[C---:B------:R-:W-:Y:S01]  /*8a20*/  FMUL.FTZ R40, R37.reuse, R33 ;  /* 0x0000002125287220 */ /* 0x040fe20000410000 */
[----:B------:R-:W-:-:S03]  /*8a30*/  FMUL.FTZ R37, R37, R39 ;  /* 0x0000002725257220 */ /* 0x000fc60000410000 */
[C---:B------:R-:W-:Y:S01]  /*8a40*/  FFMA.FTZ R40, R15.reuse, R39, -R40 ;  /* 0x000000270f287223 */ /* 0x040fe20000010828 */
[----:B------:R-:W-:Y:S01]  /*8a50*/  FFMA.FTZ R37, R15, R33, R37 ;  /* 0x000000210f257223 */ /* 0x000fe20000010025 */
[----:B------:R-:W-:Y:S02]  /*8a60*/  LOP3.LUT R15, R32, 0xffff0000, RZ, 0xc0, !PT ;  /* 0xffff0000200f7812 */ /* 0x000fe400078ec0ff */
[----:B------:R-:W-:Y:S02]  /*8a70*/  LOP3.LUT R32, R12, 0xffff0000, RZ, 0xc0, !PT ;  /* 0xffff00000c207812 */ /* 0x000fe400078ec0ff */
[----:B------:R-:W-:Y:S01]  /*8a80*/  SHF.L.U32 R39, R34, 0x10, RZ ;  /* 0x0000001022277819 */ /* 0x000fe200000006ff */
        /* <DEDUP_REMOVED lines=19> */
[----:B------:R-:W-:Y:S02]  /*8bc0*/  IMAD.MOV.U32 R32, RZ, RZ, R15 ;  /* 0x000000ffff207224 */ /* 0x000fe400078e000f */
[C---:B------:R-:W-:Y:S01]  /*8bd0*/  FFMA.FTZ R31, R14.reuse, R30, -R31 ;  /* 0x0000001e0e1f7223 */ /* 0x040fe2000001081f */
[----:B------:R-:W-:Y:S01]  /*8be0*/  FFMA.FTZ R28, R14, R38, R28 ;  /* 0x000000260e1c7223 */ /* 0x000fe2000001001c */
[----:B------:R-:W-:-:S02]  /*8bf0*/  IMAD.MOV.U32 R15, RZ, RZ, R35 ;  /* 0x000000ffff0f7224 */ /* 0x000fc400078e0023 */
[----:B------:R-:W-:Y:S01]  /*8c00*/  IMAD.MOV.U32 R35, RZ, RZ, R41 ;  /* 0x000000ffff237224 */ /* 0x000fe200078e0029 */
[----:B------:R-:W-:Y:S01]  /*8c10*/  F2FP.BF16.F32.PACK_AB R31, R31, R33 ;  /* 0x000000211f1f723e */ /* 0x000fe200000010ff */
[----:B------:R-:W-:Y:S01]  /*8c20*/  IMAD.MOV.U32 R33, RZ, RZ, R29 ;  /* 0x000000ffff217224 */ /* 0x000fe200078e001d */
[----:B------:R-:W-:-:S03]  /*8c30*/  F2FP.BF16.F32.PACK_AB R28, R28, R39 ;  /* 0x000000271c1c723e */ /* 0x000fc600000010ff */
[----:B------:R-:W-:Y:S02]  /*8c40*/  IMAD.MOV.U32 R14, RZ, RZ, R31 ;  /* 0x000000ffff0e7224 */ /* 0x000fe400078e001f */
[----:B------:R-:W-:-:S07]  /*8c50*/  IMAD.MOV.U32 R34, RZ, RZ, R28 ;  /* 0x000000ffff227224 */ /* 0x000fce00078e001c */
.L_x_3806:
[----:B------:R-:W-:Y:S05]  /*8c60*/  BSYNC B2 ;  /* 0x0000000000027941 */ /* 0x000fea0003800000 */
.L_x_3805:
[----:B------:R-:W-:-:S04]  /*8c70*/  LEA R28, P3, R5, R11, 0x1 ;  /* 0x0000000b051c7211 */ /* 0x000fc800078608ff */
[----:B--2---:R-:W-:Y:S02]  /*8c80*/  LEA.HI.X R29, R5, R115, R105, 0x1, P3 ;  /* 0x00000073051d7211 */ /* 0x004fe400018f0c69 */
[----:B------:R-:W-:-:S03]  /*8c90*/  ISETP.GE.AND P3, PT, R36, R130, PT ;  /* 0x000000822400720c */ /* 0x000fc60003f66270 */
[----:B----4-:R2:W-:Y:S10]  /*8ca0*/  ST.E.128 desc[UR48][R28.64], R12 ;  /* 0x0000000c1c007985 */ /* 0x0105f4000c101d30 */
[----:B------:R-:W-:-:S05]  /*8cb0*/  @!P3 IMAD.WIDE R114, R36, 0x2, R114 ;  /* 0x000000022472b825 */ /* 0x000fca00078e0272 */
[----:B---3--:R2:W-:Y:S02]  /*8cc0*/  @!P3 ST.E.128 desc[UR48][R114.64], R32 ;  /* 0x000000207200b985 */ /* 0x0085e4000c101d30 */
.L_x_3796:
[----:B------:R-:W-:Y:S05]  /*8cd0*/  BSYNC B1 ;  /* 0x0000000000017941 */ /* 0x000fea0003800000 */
.L_x_3795:
[----:B------:R-:W-:-:S03]  /*8ce0*/  UMOV UR4, 0xffffffff ;  /* 0xffffffff00047882 */ /* 0x000fc60000000000 */
[----:B------:R-:W-:Y:S05]  /*8cf0*/  BRA.DIV UR4, `(.L_x_3807) ;  /* 0x0000019e04547947 */ /* 0x000fea000b800000 */
[----:B-1----:R-:W1:Y:S04]  /*8d00*/  SHFL.IDX PT, R113, R113, 0x1, 0x1c1f ;  /* 0x003c1f0071717f89 */ /* 0x002e6800000e0000 */
[----:B------:R-:W0:Y:S02]  /*8d10*/  SHFL.IDX PT, R116, R116, 0x1, 0x1c1f ;  /* 0x003c1f0074747f89 */ /* 0x000e2400000e0000 */
.L_x_4081:
[----:B------:R-:W-:Y:S05]  /*8d20*/  @P4 BRA `(.L_x_3764) ;  /* 0x0000001c00bc4947 */ /* 0x000fea0003800000 */
[----:B------:R-:W-:Y:S01]  /*8d30*/  ISETP.NE.AND P3, PT, R6, RZ, PT ;  /* 0x000000ff0600720c */ /* 0x000fe20003f65270 */
[----:B------:R-:W-:Y:S01]  /*8d40*/  BSSY B1, `(.L_x_3808) ;  /* 0x000007e000017945 */ /* 0x000fe20003800000 */
[----:B0-2---:R-:W-:Y:S02]  /*8d50*/  IMAD.MOV.U32 R32, RZ, RZ, R116 ;  /* 0x000000ffff207224 */ /* 0x005fe400078e0074 */
[----:B-1----:R-:W-:-:S09]  /*8d60*/  IMAD.MOV.U32 R33, RZ, RZ, R113 ;  /* 0x000000ffff217224 */ /* 0x002fd200078e0071 */
[----:B------:R-:W-:Y:S05]  /*8d70*/  @!P3 BRA `(.L_x_3809) ;  /* 0x0000000400e8b947 */ /* 0x000fea0003800000 */
[----:B---3--:R-:W-:Y:S01]  /*8d80*/  SEL R11, R118, R133, !P0 ;  /* 0x00000085760b7207 */ /* 0x008fe20004000000 */
[----:B------:R-:W-:Y:S01]  /*8d90*/  BSSY B2, `(.L_x_3810) ;  /* 0x0000074000027945 */ /* 0x000fe20003800000 */
[----:B----4-:R-:W-:Y:S02]  /*8da0*/  SHF.R.U32.HI R13, RZ, 0x3, R205 ;  /* 0x00000003ff0d7819 */ /* 0x010fe400000116cd */
[----:B------:R-:W-:Y:S02]  /*8db0*/  SHF.R.S32.HI R12, RZ, 0x1f, R11 ;  /* 0x0000001fff0c7819 */ /* 0x000fe4000001140b */
[C---:B------:R-:W-:Y:S02]  /*8dc0*/  LEA R34, P3, R3.reuse, R116, 0x1 ;  /* 0x0000007403227211 */ /* 0x040fe400078608ff */
[----:B------:R-:W-:Y:S02]  /*8dd0*/  LEA.HI R12, R12, R11, RZ, 0x4 ;  /* 0x0000000b0c0c7211 */ /* 0x000fe400078f20ff */
[----:B------:R-:W-:-:S02]  /*8de0*/  LEA.HI.X R35, R3, R113, R107, 0x1, P3 ;  /* 0x0000007103237211 */ /* 0x000fc400018f0c6b */
[----:B------:R-:W-:Y:S02]  /*8df0*/  LEA.HI.SX32 R36, R12, R111, 0x1c ;  /* 0x0000006f0c247211 */ /* 0x000fe400078fe2ff */
[----:B------:R-:W-:Y:S02]  /*8e00*/  ISETP.GE.AND P3, PT, R16, R117, PT ;  /* 0x000000751000720c */ /* 0x000fe40003f66270 */
[----:B------:R-:W-:-:S04]  /*8e10*/  SHF.R.S32.HI R12, RZ, 0x1f, R36 ;  /* 0x0000001fff0c7819 */ /* 0x000fc80000011424 */
[----:B------:R-:W-:Y:S01]  /*8e20*/  LEA.HI R12, R12, R36, RZ, 0x3 ;  /* 0x000000240c0c7211 */ /* 0x000fe200078f18ff */
[----:B------:R-:W-:-:S03]  /*8e30*/  IMAD.SHL.U32 R36, R36, 0x8, RZ ;  /* 0x0000000824247824 */ /* 0x000fc600078e00ff */
[----:B------:R-:W-:Y:S02]  /*8e40*/  SHF.R.S32.HI R12, RZ, 0x3, R12 ;  /* 0x00000003ff0c7819 */ /* 0x000fe4000001140c */
[----:B------:R-:W-:-:S03]  /*8e50*/  LOP3.LUT R11, R205, 0x38, R36, 0xf8, !PT ;  /* 0x00000038cd0b7812 */ /* 0x000fc600078ef824 */
[----:B------:R-:W-:Y:S01]  /*8e60*/  IMAD R12, R12, 0x1800, R219 ;  /* 0x000018000c0c7824 */ /* 0x000fe200078e02db */
[----:B------:R-:W-:-:S05]  /*8e70*/  LOP3.LUT R11, R11, R13, RZ, 0x3c, !PT ;  /* 0x0000000d0b0b7212 */ /* 0x000fca00078e3cff */
        /* <DEDUP_REMOVED lines=21> */
[CC--:B------:R-:W-:Y:S01]  /*8fd0*/  FMUL.FTZ R42, R41.reuse, R11.reuse ;  /* 0x0000000b292a7220 */ /* 0x0c0fe20000410000 */
        /* <DEDUP_REMOVED lines=13> */
[----:B------:R-:W-:Y:S01]  /*90b0*/  IMAD.U32 R40, R15, 0x10000, RZ ;  /* 0x000100000f287824 */ /* 0x000fe200078e00ff */
        /* <DEDUP_REMOVED lines=33> */
[----:B------:R-:W-:Y:S01]  /*92d0*/  FMUL.FTZ R15, R28, R72 ;  /* 0x000000481c0f7220 */ /* 0x000fe20000410000 */
[----:B------:R-:W-:Y:S01]  /*92e0*/  SHF.L.U32 R29, R74, 0x10, RZ ;  /* 0x000000104a1d7819 */ /* 0x000fe200000006ff */
[-C--:B------:R-:W-:Y:S01]  /*92f0*/  FMUL.FTZ R28, R28, R56.reuse ;  /* 0x000000381c1c7220 */ /* 0x080fe20000410000 */
[----:B------:R-:W-:Y:S02]  /*9300*/  IMAD.U32 R39, R58, 0x10000, RZ ;  /* 0x000100003a277824 */ /* 0x000fe400078e00ff */
[----:B------:R-:W-:Y:S01]  /*9310*/  FFMA.FTZ R15, R12, R56, -R15 ;  /* 0x000000380c0f7223 */ /* 0x000fe2000001080f */
[----:B------:R-:W-:Y:S01]  /*9320*/  LOP3.LUT R30, R30, 0xffff0000, RZ, 0xc0, !PT ;  /* 0xffff00001e1e7812 */ /* 0x000fe200078ec0ff */
[----:B------:R-:W-:Y:S01]  /*9330*/  FFMA.FTZ R28, R12, R72, R28 ;  /* 0x000000480c1c7223 */ /* 0x000fe2000001001c */
[----:B------:R-:W-:Y:S01]  /*9340*/  FMUL.FTZ R45, R46, R29 ;  /* 0x0000001d2e2d7220 */ /* 0x000fe20000410000 */
[----:B------:R-:W-:-:S02]  /*9350*/  IMAD.U32 R12, R14, 0x10000, RZ ;  /* 0x000100000e0c7824 */ /* 0x000fc400078e00ff */
[-C--:B------:R-:W-:Y:S01]  /*9360*/  FMUL.FTZ R46, R46, R39.reuse ;  /* 0x000000272e2e7220 */ /* 0x080fe20000410000 */
[----:B------:R-:W-:Y:S01]  /*9370*/  LOP3.LUT R74, R74, 0xffff0000, RZ, 0xc0, !PT ;  /* 0xffff00004a4a7812 */ /* 0x000fe200078ec0ff */
[C---:B------:R-:W-:Y:S02]  /*9380*/  FFMA.FTZ R45, R12.reuse, R39, -R45 ;  /* 0x000000270c2d7223 */ /* 0x040fe4000001082d */
[----:B------:R-:W-:Y:S01]  /*9390*/  FFMA.FTZ R46, R12, R29, R46 ;  /* 0x0000001d0c2e7223 */ /* 0x000fe2000001002e */
[----:B------:R-:W-:Y:S01]  /*93a0*/  LOP3.LUT R58, R58, 0xffff0000, RZ, 0xc0, !PT ;  /* 0xffff00003a3a7812 */ /* 0x000fe200078ec0ff */
[----:B------:R-:W-:Y:S01]  /*93b0*/  FMUL.FTZ R12, R30, R74 ;  /* 0x0000004a1e0c7220 */ /* 0x000fe20000410000 */
[----:B------:R-:W-:Y:S02]  /*93c0*/  LOP3.LUT R14, R14, 0xffff0000, RZ, 0xc0, !PT ;  /* 0xffff00000e0e7812 */ /* 0x000fe400078ec0ff */
        /* <DEDUP_REMOVED lines=16> */
.L_x_3811:
[----:B------:R-:W-:Y:S05]  /*94d0*/  BSYNC B2 ;  /* 0x0000000000027941 */ /* 0x000fea0003800000 */
.L_x_3810:
[----:B------:R-:W-:Y:S01]  /*94e0*/  ISETP.GE.AND P3, PT, R36, R130, PT ;  /* 0x000000822400720c */ /* 0x000fe20003f66270 */
[----:B0-----:R0:W-:-:S12]  /*94f0*/  ST.E.128 desc[UR48][R34.64], R12 ;  /* 0x0000000c22007985 */ /* 0x0011d8000c101d30 */
[----:B------:R-:W-:-:S05]  /*9500*/  @!P3 IMAD.WIDE R36, R36, 0x2, R32 ;  /* 0x000000022424b825 */ /* 0x000fca00078e0220 */
[----:B-1----:R0:W-:Y:S02]  /*9510*/  @!P3 ST.E.128 desc[UR48][R36.64], R28 ;  /* 0x0000001c2400b985 */ /* 0x0021e4000c101d30 */
.L_x_3809:
[----:B------:R-:W-:Y:S05]  /*9520*/  BSYNC B1 ;  /* 0x0000000000017941 */ /* 0x000fea0003800000 */
.L_x_3808:
[----:B------:R-:W-:Y:S01]  /*9530*/  ISETP.NE.AND P3, PT, R7, RZ, PT ;  /* 0x000000ff0700720c */ /* 0x000fe20003f65270 */
[----:B------:R-:W-:-:S12]  /*9540*/  BSSY B1, `(.L_x_3812) ;  /* 0x000007b000017945 */ /* 0x000fd80003800000 */
[----:B------:R-:W-:Y:S05]  /*9550*/  @!P3 BRA `(.L_x_3813) ;  /* 0x0000000400e4b947 */ /* 0x000fea0003800000 */
[----:B---3--:R-:W-:Y:S01]  /*9560*/  SEL R11, R118, R133, !P1 ;  /* 0x00000085760b7207 */ /* 0x008fe20004800000 */
[----:B------:R-:W-:Y:S01]  /*9570*/  BSSY B2, `(.L_x_3814) ;  /* 0x0000073000027945 */ /* 0x000fe20003800000 */
[----:B0---4-:R-:W-:Y:S02]  /*9580*/  SHF.R.U32.HI R13, RZ, 0x3, R205 ;  /* 0x00000003ff0d7819 */ /* 0x011fe400000116cd */
[----:B------:R-:W-:Y:S02]  /*9590*/  SHF.R.S32.HI R12, RZ, 0x1f, R11 ;  /* 0x0000001fff0c7819 */ /* 0x000fe4000001140b */
[----:B------:R-:W-:Y:S02]  /*95a0*/  LEA R34, P3, R4, R116, 0x1 ;  /* 0x0000007404227211 */ /* 0x000fe400078608ff */
[----:B------:R-:W-:Y:S02]  /*95b0*/  LEA.HI R11, R12, R11, RZ, 0x4 ;  /* 0x0000000b0c0b7211 */ /* 0x000fe400078f20ff */
[----:B------:R-:W-:-:S02]  /*95c0*/  LEA.HI.X R35, R4, R113, R106, 0x1, P3 ;  /* 0x0000007104237211 */ /* 0x000fc400018f0c6a */
[----:B------:R-:W-:Y:S02]  /*95d0*/  LEA.HI.SX32 R11, R11, R110, 0x1c ;  /* 0x0000006e0b0b7211 */ /* 0x000fe400078fe2ff */
[----:B------:R-:W-:Y:S02]  /*95e0*/  ISETP.GE.AND P3, PT, R194, R117, PT ;  /* 0x00000075c200720c */ /* 0x000fe40003f66270 */
[----:B------:R-:W-:Y:S01]  /*95f0*/  SHF.R.S32.HI R12, RZ, 0x1f, R11 ;  /* 0x0000001fff0c7819 */ /* 0x000fe2000001140b */
[----:B------:R-:W-:-:S03]  /*9600*/  IMAD.SHL.U32 R36, R11, 0x8, RZ ;  /* 0x000000080b247824 */ /* 0x000fc600078e00ff */
[----:B------:R-:W-:Y:S02]  /*9610*/  LEA.HI R12, R12, R11, RZ, 0x3 ;  /* 0x0000000b0c0c7211 */ /* 0x000fe400078f18ff */
[----:B------:R-:W-:Y:S02]  /*9620*/  LOP3.LUT R11, R205, 0x38, R36, 0xf8, !PT ;  /* 0x00000038cd0b7812 */ /* 0x000fe400078ef824 */
[----:B------:R-:W-:Y:S02]  /*9630*/  SHF.R.S32.HI R12, RZ, 0x3, R12 ;  /* 0x00000003ff0c7819 */ /* 0x000fe4000001140c */
[----:B------:R-:W-:-:S03]  /*9640*/  LOP3.LUT R11, R11, R13, RZ, 0x3c, !PT ;  /* 0x0000000d0b0b7212 */ /* 0x000fc600078e3cff */
[----:B------:R-:W-:-:S04]  /*9650*/  IMAD R12, R12, 0x1800, R219 ;  /* 0x000018000c0c7824 */ /* 0x000fc800078e02db */
[----:B------:R-:W-:Y:S02]  /*9660*/  IMAD.IADD R12, R12, 0x1, R11 ;  /* 0x000000010c0c7824 */ /* 0x000fe400078e020b */
[C---:B------:R-:W-:Y:S02]  /*9670*/  IMAD R11, R19.reuse, 0x4800, R127 ;  /* 0x00004800130b7824 */ /* 0x040fe400078e027f */
[----:B------:R-:W-:Y:S02]  /*9680*/  IMAD R13, R19, 0x4800, R12 ;  /* 0x00004800130d7824 */ /* 0x000fe400078e020c */
[--C-:B------:R-:W-:Y:S02]  /*9690*/  IMAD R11, R11, 0x2, R18.reuse ;  /* 0x000000020b0b7824 */ /* 0x100fe400078e0212 */
[----:B------:R-:W-:-:S03]  /*96a0*/  IMAD R28, R13, 0x2, R18 ;  /* 0x000000020d1c7824 */ /* 0x000fc600078e0212 */
[----:B------:R0:W1:Y:S04]  /*96b0*/  LDS.128 R12, [R11+0x1e400] ;  /* 0x01e400000b0c7984 */ /* 0x0000680000000c00 */
[----:B------:R-:W2:Y:S01]  /*96c0*/  LDS.128 R28, [R28+0x1e400] ;  /* 0x01e400001c1c7984 */ /* 0x000ea20000000c00 */
[----:B------:R-:W-:Y:S05]  /*96d0*/  @P3 BRA `(.L_x_3815) ;  /* 0x0000000400703947 */ /* 0x000fea0003800000 */
[----:B------:R-:W-:Y:S01]  /*96e0*/  SHF.R.U32.HI R40, RZ, 0x10, R69 ;  /* 0x00000010ff287819 */ /* 0x000fe20000011645 */
[----:B--2---:R-:W-:Y:S01]  /*96f0*/  IMAD.U32 R45, R29, 0x10000, RZ ;  /* 0x000100001d2d7824 */ /* 0x004fe200078e00ff */
[----:B------:R-:W-:Y:S01]  /*9700*/  SHF.R.U32.HI R39, RZ, 0x10, R53 ;  /* 0x00000010ff277819 */ /* 0x000fe20000011635 */
[----:B-1----:R-:W-:Y:S01]  /*9710*/  IMAD.U32 R42, R13, 0x10000, RZ ;  /* 0x000100000d2a7824 */ /* 0x002fe200078e00ff */
[----:B------:R-:W-:Y:S01]  /*9720*/  PRMT R40, R149, 0x5432, R40 ;  /* 0x0000543295287816 */ /* 0x000fe20000000028 */
[----:B------:R-:W-:Y:S01]  /*9730*/  IMAD.U32 R41, R12, 0x10000, RZ ;  /* 0x000100000c297824 */ /* 0x000fe200078e00ff */
[----:B------:R-:W-:Y:S02]  /*9740*/  PRMT R39, R147, 0x5432, R39 ;  /* 0x0000543293277816 */ /* 0x000fe40000000027 */
[----:B------:R-:W-:Y:S01]  /*9750*/  LOP3.LUT R29, R29, 0xffff0000, RZ, 0xc0, !PT ;  /* 0xffff00001d1d7812 */ /* 0x000fe200078ec0ff */
[C---:B------:R-:W-:Y:S01]  /*9760*/  IMAD.U32 R43, R40.reuse, 0x10000, RZ ;  /* 0x00010000282b7824 */ /* 0x040fe200078e00ff */
[----:B------:R-:W-:Y:S01]  /*9770*/  LOP3.LUT R40, R40, 0xffff0000, RZ, 0xc0, !PT ;  /* 0xffff000028287812 */ /* 0x000fe200078ec0ff */
[----:B------:R-:W-:Y:S01]  /*9780*/  IMAD.U32 R44, R39, 0x10000, RZ ;  /* 0x00010000272c7824 */ /* 0x000fe200078e00ff */
[----:B------:R-:W-:Y:S01]  /*9790*/  SHF.R.U64 R38, R70, 0x10, R71 ;  /* 0x0000001046267819 */ /* 0x000fe20000001247 */
[-C--:B------:R-:W-:Y:S01]  /*97a0*/  FMUL.FTZ R46, R45, R43.reuse ;  /* 0x0000002b2d2e7220 */ /* 0x080fe20000410000 */
[----:B------:R-:W-:Y:S01]  /*97b0*/  LOP3.LUT R39, R39, 0xffff0000, RZ, 0xc0, !PT ;  /* 0xffff000027277812 */ /* 0x000fe200078ec0ff */
[-C--:B------:R-:W-:Y:S01]  /*97c0*/  FMUL.FTZ R47, R45, R44.reuse ;  /* 0x0000002c2d2f7220 */ /* 0x080fe20000410000 */
[----:B------:R-:W-:Y:S01]  /*97d0*/  SHF.R.U64 R37, R54, 0x10, R55 ;  /* 0x0000001036257819 */ /* 0x000fe20000001237 */
[C---:B------:R-:W-:Y:S01]  /*97e0*/  FFMA.FTZ R46, R42.reuse, R44, -R46 ;  /* 0x0000002c2a2e7223 */ /* 0x040fe2000001082e */
[----:B------:R-:W-:Y:S01]  /*97f0*/  SHF.R.U32.HI R70, RZ, 0x10, R71 ;  /* 0x00000010ff467819 */ /* 0x000fe20000011647 */
[----:B------:R-:W-:Y:S01]  /*9800*/  IMAD.U32 R44, R31, 0x10000, RZ ;  /* 0x000100001f2c7824 */ /* 0x000fe200078e00ff */
[----:B------:R-:W-:Y:S01]  /*9810*/  SHF.R.U32.HI R54, RZ, 0x10, R55 ;  /* 0x00000010ff367819 */ /* 0x000fe20000011637 */
[----:B------:R-:W-:Y:S01]  /*9820*/  FFMA.FTZ R47, R42, R43, R47 ;  /* 0x0000002b2a2f7223 */ /* 0x000fe2000001002f */
[----:B0-----:R-:W-:Y:S01]  /*9830*/  SHF.R.U64 R11, R52, 0x10, R53 ;  /* 0x00000010340b7819 */ /* 0x001fe20000001235 */
[-C--:B------:R-:W-:Y:S01]  /*9840*/  FMUL.FTZ R53, R29, R40.reuse ;  /* 0x000000281d357220 */ /* 0x080fe20000410000 */
[----:B------:R-:W-:Y:S01]  /*9850*/  LOP3.LUT R13, R13, 0xffff0000, RZ, 0xc0, !PT ;  /* 0xffff00000d0d7812 */ /* 0x000fe200078ec0ff */
[-C--:B------:R-:W-:Y:S01]  /*9860*/  FMUL.FTZ R29, R29, R39.reuse ;  /* 0x000000271d1d7220 */ /* 0x080fe20000410000 */
[----:B------:R-:W-:Y:S01]  /*9870*/  PRMT R70, R148, 0x5432, R70 ;  /* 0x0000543294467816 */ /* 0x000fe20000000046 */
[----:B------:R-:W-:Y:S01]  /*9880*/  IMAD.U32 R43, R15, 0x10000, RZ ;  /* 0x000100000f2b7824 */ /* 0x000fe200078e00ff */
[----:B------:R-:W-:Y:S01]  /*9890*/  PRMT R54, R146, 0x5432, R54 ;  /* 0x0000543292367816 */ /* 0x000fe20000000036 */
[C---:B------:R-:W-:Y:S01]  /*98a0*/  FFMA.FTZ R53, R13.reuse, R39, -R53 ;  /* 0x000000270d357223 */ /* 0x040fe20000010835 */
[----:B------:R-:W-:Y:S01]  /*98b0*/  FFMA.FTZ R29, R13, R40, R29 ;  /* 0x000000280d1d7223 */ /* 0x000fe2000001001d */
[----:B------:R-:W-:Y:S01]  /*98c0*/  IMAD.U32 R13, R70, 0x10000, RZ ;  /* 0x00010000460d7824 */ /* 0x000fe200078e00ff */
[----:B------:R-:W-:Y:S01]  /*98d0*/  SHF.R.U64 R68, R68, 0x10, R69 ;  /* 0x0000001044447819 */ /* 0x000fe20000001245 */
[----:B------:R-:W-:Y:S01]  /*98e0*/  IMAD.U32 R39, R54, 0x10000, RZ ;  /* 0x0001000036277824 */ /* 0x000fe200078e00ff */
[----:B------:R-:W-:Y:S01]  /*98f0*/  LOP3.LUT R31, R31, 0xffff0000, RZ, 0xc0, !PT ;  /* 0xffff00001f1f7812 */ /* 0x000fe200078ec0ff */
[----:B------:R-:W-:Y:S01]  /*9900*/  FMUL.FTZ R40, R44, R13 ;  /* 0x0000000d2c287220 */ /* 0x000fe20000410000 */
[----:B------:R-:W-:Y:S01]  /*9910*/  LOP3.LUT R70, R70, 0xffff0000, RZ, 0xc0, !PT ;  /* 0xffff000046467812 */ /* 0x000fe200078ec0ff */
[-C--:B------:R-:W-:Y:S01]  /*9920*/  FMUL.FTZ R44, R44, R39.reuse ;  /* 0x000000272c2c7220 */ /* 0x080fe20000410000 */
[----:B------:R-:W-:Y:S01]  /*9930*/  PRMT R68, R149, 0x5410, R68 ;  /* 0x0000541095447816 */ /* 0x000fe20000000044 */
[----:B------:R-:W-:Y:S01]  /*9940*/  FFMA.FTZ R40, R43, R39, -R40 ;  /* 0x000000272b287223 */ /* 0x000fe20000010828 */
[----:B------:R-:W-:Y:S01]  /*9950*/  PRMT R11, R147, 0x5410, R11 ;  /* 0x00005410930b7816 */ /* 0x000fe2000000000b */
[----:B------:R-:W-:Y:S01]  /*9960*/  FFMA.FTZ R44, R43, R13, R44 ;  /* 0x0000000d2b2c7223 */ /* 0x000fe2000001002c */
[----:B------:R-:W-:Y:S01]  /*9970*/  LOP3.LUT R54, R54, 0xffff0000, RZ, 0xc0, !PT ;  /* 0xffff000036367812 */ /* 0x000fe200078ec0ff */
[----:B------:R-:W-:Y:S01]  /*9980*/  FMUL.FTZ R43, R31, R70 ;  /* 0x000000461f2b7220 */ /* 0x000fe20000410000 */
[----:B------:R-:W-:Y:S01]  /*9990*/  LOP3.LUT R15, R15, 0xffff0000, RZ, 0xc0, !PT ;  /* 0xffff00000f0f7812 */ /* 0x000fe200078ec0ff */
[C---:B------:R-:W-:Y:S01]  /*99a0*/  IMAD.U32 R45, R28.reuse, 0x10000, RZ ;  /* 0x000100001c2d7824 */ /* 0x040fe200078e00ff */
[----:B------:R-:W-:Y:S01]  /*99b0*/  LOP3.LUT R28, R28, 0xffff0000, RZ, 0xc0, !PT ;  /* 0xffff00001c1c7812 */ /* 0x000fe200078ec0ff */
[----:B------:R-:W-:-:S02]  /*99c0*/  IMAD.U32 R39, R68, 0x10000, RZ ;  /* 0x0001000044277824 */ /* 0x000fc400078e00ff */
[-C--:B------:R-:W-:Y:S01]  /*99d0*/  FMUL.FTZ R31, R31, R54.reuse ;  /* 0x000000361f1f7220 */ /* 0x080fe20000410000 */
[----:B------:R-:W-:Y:S01]  /*99e0*/  IMAD.U32 R13, R11, 0x10000, RZ ;  /* 0x000100000b0d7824 */ /* 0x000fe200078e00ff */
[----:B------:R-:W-:Y:S01]  /*99f0*/  LOP3.LUT R68, R68, 0xffff0000, RZ, 0xc0, !PT ;  /* 0xffff000044447812 */ /* 0x000fe200078ec0ff */
[----:B------:R-:W-:Y:S01]  /*9a00*/  FFMA.FTZ R43, R15, R54, -R43 ;  /* 0x000000360f2b7223 */ /* 0x000fe2000001082b */
[----:B------:R-:W-:Y:S01]  /*9a10*/  LOP3.LUT R54, R11, 0xffff0000, RZ, 0xc0, !PT ;  /* 0xffff00000b367812 */ /* 0x000fe200078ec0ff */
[C---:B------:R-:W-:Y:S01]  /*9a20*/  FMUL.FTZ R11, R45.reuse, R39 ;  /* 0x000000272d0b7220 */ /* 0x040fe20000410000 */
[----:B------:R-:W-:Y:S01]  /*9a30*/  LOP3.LUT R12, R12, 0xffff0000, RZ, 0xc0, !PT ;  /* 0xffff00000c0c7812 */ /* 0x000fe200078ec0ff */
[-C--:B------:R-:W-:Y:S01]  /*9a40*/  FMUL.FTZ R45, R45, R13.reuse ;  /* 0x0000000d2d2d7220 */ /* 0x080fe20000410000 */
[----:B------:R-:W-:Y:S01]  /*9a50*/  PRMT R37, R146, 0x5410, R37 ;  /* 0x0000541092257816 */ /* 0x000fe20000000025 */
[----:B------:R-:W-:Y:S01]  /*9a60*/  FFMA.FTZ R31, R15, R70, R31 ;  /* 0x000000460f1f7223 */ /* 0x000fe2000001001f */
[----:B------:R-:W-:Y:S01]  /*9a70*/  PRMT R38, R148, 0x5410, R38 ;  /* 0x0000541094267816 */ /* 0x000fe20000000026 */
[----:B------:R-:W-:Y:S01]  /*9a80*/  FMUL.FTZ R15, R28, R68 ;  /* 0x000000441c0f7220 */ /* 0x000fe20000410000 */
[----:B------:R-:W-:Y:S01]  /*9a90*/  FFMA.FTZ R11, R41, R13, -R11 ;  /* 0x0000000d290b7223 */ /* 0x000fe2000001080b */
[----:B------:R-:W-:-:S02]  /*9aa0*/  IMAD.U32 R52, R30, 0x10000, RZ ;  /* 0x000100001e347824 */ /* 0x000fc400078e00ff */
[----:B------:R-:W-:Y:S01]  /*9ab0*/  FFMA.FTZ R45, R41, R39, R45 ;  /* 0x00000027292d7223 */ /* 0x000fe2000001002d */
[-C--:B------:R-:W-:Y:S01]  /*9ac0*/  FMUL.FTZ R13, R28, R54.reuse ;  /* 0x000000361c0d7220 */ /* 0x080fe20000410000 */
[----:B------:R-:W-:Y:S01]  /*9ad0*/  LOP3.LUT R30, R30, 0xffff0000, RZ, 0xc0, !PT ;  /* 0xffff00001e1e7812 */ /* 0x000fe200078ec0ff */
[----:B------:R-:W-:Y:S01]  /*9ae0*/  FFMA.FTZ R54, R12, R54, -R15 ;  /* 0x000000360c367223 */ /* 0x000fe2000001080f */
[C---:B------:R-:W-:Y:S01]  /*9af0*/  IMAD.U32 R39, R37.reuse, 0x10000, RZ ;  /* 0x0001000025277824 */ /* 0x040fe200078e00ff */
[C---:B------:R-:W-:Y:S01]  /*9b00*/  LOP3.LUT R41, R38.reuse, 0xffff0000, RZ, 0xc0, !PT ;  /* 0xffff000026297812 */ /* 0x040fe200078ec0ff */
[----:B------:R-:W-:Y:S01]  /*9b10*/  IMAD.U32 R15, R38, 0x10000, RZ ;  /* 0x00010000260f7824 */ /* 0x000fe200078e00ff */
[----:B------:R-:W-:Y:S01]  /*9b20*/  LOP3.LUT R37, R37, 0xffff0000, RZ, 0xc0, !PT ;  /* 0xffff000025257812 */ /* 0x000fe200078ec0ff */
[----:B------:R-:W-:Y:S02]  /*9b30*/  IMAD.U32 R42, R14, 0x10000, RZ ;  /* 0x000100000e2a7824 */ /* 0x000fe400078e00ff */
[----:B------:R-:W-:Y:S01]  /*9b40*/  FFMA.FTZ R12, R12, R68, R13 ;  /* 0x000000440c0c7223 */ /* 0x000fe2000001000d */
[----:B------:R-:W-:Y:S01]  /*9b50*/  LOP3.LUT R14, R14, 0xffff0000, RZ, 0xc0, !PT ;  /* 0xffff00000e0e7812 */ /* 0x000fe200078ec0ff */
        /* <DEDUP_REMOVED lines=17> */
[----:B------:R-:W-:-:S02]  /*9c70*/  F2FP.BF16.F32.PACK_AB R29, R29, R47 ;  /* 0x0000002f1d1d723e */ /* 0x000fc400000010ff */
[----:B------:R-:W-:Y:S02]  /*9c80*/  F2FP.BF16.F32.PACK_AB R31, R31, R44 ;  /* 0x0000002c1f1f723e */ /* 0x000fe400000010ff */
[----:B------:R-:W-:-:S07]  /*9c90*/  MOV R13, R46 ;  /* 0x0000002e000d7202 */ /* 0x000fce0000000f00 */
.L_x_3815:
[----:B------:R-:W-:Y:S05]  /*9ca0*/  BSYNC B2 ;  /* 0x0000000000027941 */ /* 0x000fea0003800000 */
.L_x_3814:
[----:B------:R-:W-:Y:S01]  /*9cb0*/  ISETP.GE.AND P3, PT, R36, R130, PT ;  /* 0x000000822400720c */ /* 0x000fe20003f66270 */
[----:B-1----:R1:W-:-:S12]  /*9cc0*/  ST.E.128 desc[UR48][R34.64], R12 ;  /* 0x0000000c22007985 */ /* 0x0023d8000c101d30 */
[----:B------:R-:W-:-:S05]  /*9cd0*/  @!P3 IMAD.WIDE R36, R36, 0x2, R32 ;  /* 0x000000022424b825 */ /* 0x000fca00078e0220 */
[----:B--2---:R1:W-:Y:S02]  /*9ce0*/  @!P3 ST.E.128 desc[UR48][R36.64], R28 ;  /* 0x0000001c2400b985 */ /* 0x0043e4000c101d30 */
.L_x_3813:
[----:B------:R-:W-:Y:S05]  /*9cf0*/  BSYNC B1 ;  /* 0x0000000000017941 */ /* 0x000fea0003800000 */
.L_x_3812:
[----:B------:R-:W-:-:S13]  /*9d00*/  ISETP.NE.AND P3, PT, R8, RZ, PT ;  /* 0x000000ff0800720c */ /* 0x000fda0003f65270 */
[----:B------:R-:W-:Y:S05]  /*9d10*/  @!P3 BRA `(.L_x_3764) ;  /* 0x0000000c00c0b947 */ /* 0x000fea0003800000 */
[----:B0--3--:R-:W2:Y:S01]  /*9d20*/  LDL R11, [R1] ;  /* 0x00000000010b7983 */ /* 0x009ea20000100800 */
[----:B-1----:R-:W-:Y:S01]  /*9d30*/  SHF.R.U32.HI R15, RZ, 0x3, R205 ;  /* 0x00000003ff0f7819 */ /* 0x002fe200000116cd */
[----:B------:R-:W-:Y:S01]  /*9d40*/  BSSY B1, `(.L_x_3816) ;  /* 0x0000075000017945 */ /* 0x000fe20003800000 */
[----:B------:R-:W-:-:S04]  /*9d50*/  LEA R34, P3, R5, R116, 0x1 ;  /* 0x0000007405227211 */ /* 0x000fc800078608ff */
[----:B------:R-:W-:Y:S02]  /*9d60*/  LEA.HI.X R35, R5, R113, R105, 0x1, P3 ;  /* 0x0000007105237211 */ /* 0x000fe400018f0c69 */
[----:B------:R-:W-:Y:S02]  /*9d70*/  ISETP.GE.AND P3, PT, R193, R117, PT ;  /* 0x00000075c100720c */ /* 0x000fe40003f66270 */
[----:B--2---:R-:W-:-:S04]  /*9d80*/  LOP3.LUT P4, RZ, R11, 0x1, RZ, 0xc0, !PT ;  /* 0x000000010bff7812 */ /* 0x004fc8000788c0ff */
[----:B------:R-:W-:-:S04]  /*9d90*/  SEL R133, R118, R133, !P4 ;  /* 0x0000008576857207 */ /* 0x000fc80006000000 */
[----:B----4-:R-:W-:-:S04]  /*9da0*/  SHF.R.S32.HI R12, RZ, 0x1f, R133 ;  /* 0x0000001fff0c7819 */ /* 0x010fc80000011485 */
        /* <DEDUP_REMOVED lines=27> */
[----:B------:R-:W-:-:S02]  /*9f60*/  PRMT R37, R142, 0x5432, R37 ;  /* 0x000054328e257816 */ /* 0x000fc40000000025 */
[----:B------:R-:W-:Y:S02]  /*9f70*/  SHF.R.U64 R36, R50, 0x10, R51 ;  /* 0x0000001032247819 */ /* 0x000fe40000001233 */
[----:B------:R-:W-:Y:S02]  /*9f80*/  PRMT R142, R142, 0x5410, R49 ;  /* 0x000054108e8e7816 */ /* 0x000fe40000000031 */
[----:B------:R-:W-:Y:S01]  /*9f90*/  SHF.R.U32.HI R50, RZ, 0x10, R51 ;  /* 0x00000010ff327819 */ /* 0x000fe20000011633 */
[----:B------:R-:W-:Y:S01]  /*9fa0*/  IMAD.U32 R51, R65, 0x10000, RZ ;  /* 0x0001000041337824 */ /* 0x000fe200078e00ff */
[--C-:B------:R-:W-:Y:S01]  /*9fb0*/  SHF.R.U64 R38, R66, 0x10, R67.reuse ;  /* 0x0000001042267819 */ /* 0x100fe20000001243 */
[----:B------:R-:W-:Y:S01]  /*9fc0*/  IMAD.U32 R49, R142, 0x10000, RZ ;  /* 0x000100008e317824 */ /* 0x000fe200078e00ff */
[----:B------:R-:W-:Y:S01]  /*9fd0*/  SHF.R.U32.HI R66, RZ, 0x10, R67 ;  /* 0x00000010ff427819 */ /* 0x000fe20000011643 */
[C---:B------:R-:W-:Y:S01]  /*9fe0*/  FMUL.FTZ R53, R46.reuse, R51 ;  /* 0x000000332e357220 */ /* 0x040fe20000410000 */
[----:B------:R-:W-:Y:S01]  /*9ff0*/  PRMT R38, R141, 0x5432, R38 ;  /* 0x000054328d267816 */ /* 0x000fe20000000026 */
[-C--:B------:R-:W-:Y:S01]  /*a000*/  FMUL.FTZ R55, R46, R49.reuse ;  /* 0x000000312e377220 */ /* 0x080fe20000410000 */
[----:B------:R-:W-:Y:S01]  /*a010*/  PRMT R36, R143, 0x5432, R36 ;  /* 0x000054328f247816 */ /* 0x000fe20000000024 */
[C---:B------:R-:W-:Y:S01]  /*a020*/  FFMA.FTZ R46, R40.reuse, R49, -R53 ;  /* 0x00000031282e7223 */ /* 0x040fe20000010835 */
[----:B------:R-:W-:Y:S01]  /*a030*/  PRMT R141, R141, 0x5410, R66 ;  /* 0x000054108d8d7816 */ /* 0x000fe20000000042 */
[----:B------:R-:W-:Y:S01]  /*a040*/  FFMA.FTZ R40, R40, R51, R55 ;  /* 0x0000003328287223 */ /* 0x000fe20000010037 */
[----:B------:R-:W-:-:S02]  /*a050*/  PRMT R143, R143, 0x5410, R50 ;  /* 0x000054108f8f7816 */ /* 0x000fc40000000032 */
[----:B------:R-:W-:Y:S01]  /*a060*/  LOP3.LUT R42, R29, 0xffff0000, RZ, 0xc0, !PT ;  /* 0xffff00001d2a7812 */ /* 0x000fe200078ec0ff */
[----:B------:R-:W-:Y:S01]  /*a070*/  IMAD.U32 R52, R141, 0x10000, RZ ;  /* 0x000100008d347824 */ /* 0x000fe200078e00ff */
[----:B------:R-:W-:Y:S01]  /*a080*/  LOP3.LUT R65, R65, 0xffff0000, RZ, 0xc0, !PT ;  /* 0xffff000041417812 */ /* 0x000fe200078ec0ff */
[----:B------:R-:W-:Y:S01]  /*a090*/  IMAD.U32 R48, R143, 0x10000, RZ ;  /* 0x000100008f307824 */ /* 0x000fe200078e00ff */
[----:B------:R-:W-:Y:S01]  /*a0a0*/  LOP3.LUT R49, R142, 0xffff0000, RZ, 0xc0, !PT ;  /* 0xffff00008e317812 */ /* 0x000fe200078ec0ff */
[----:B------:R-:W-:Y:S01]  /*a0b0*/  FMUL.FTZ R51, R47, R52 ;  /* 0x000000342f337220 */ /* 0x000fe20000410000 */
[----:B------:R-:W-:Y:S01]  /*a0c0*/  LOP3.LUT R41, R13, 0xffff0000, RZ, 0xc0, !PT ;  /* 0xffff00000d297812 */ /* 0x000fe200078ec0ff */
[C---:B------:R-:W-:Y:S01]  /*a0d0*/  FMUL.FTZ R50, R42.reuse, R65 ;  /* 0x000000412a327220 */ /* 0x040fe20000410000 */
[----:B------:R-:W-:Y:S01]  /*a0e0*/  LOP3.LUT R31, R31, 0xffff0000, RZ, 0xc0, !PT ;  /* 0xffff00001f1f7812 */ /* 0x000fe200078ec0ff */
[-C--:B------:R-:W-:Y:S01]  /*a0f0*/  FMUL.FTZ R42, R42, R49.reuse ;  /* 0x000000312a2a7220 */ /* 0x080fe20000410000 */
[----:B------:R-:W-:Y:S01]  /*a100*/  LOP3.LUT R54, R141, 0xffff0000, RZ, 0xc0, !PT ;  /* 0xffff00008d367812 */ /* 0x000fe200078ec0ff */
[-C--:B------:R-:W-:Y:S01]  /*a110*/  FMUL.FTZ R47, R47, R48.reuse ;  /* 0x000000302f2f7220 */ /* 0x080fe20000410000 */
[----:B------:R-:W-:Y:S01]  /*a120*/  PRMT R39, R140, 0x5432, R39 ;  /* 0x000054328c277816 */ /* 0x000fe20000000027 */
[C---:B------:R-:W-:Y:S01]  /*a130*/  FFMA.FTZ R49, R41.reuse, R49, -R50 ;  /* 0x0000003129317223 */ /* 0x040fe20000010832 */
[----:B------:R-:W-:Y:S01]  /*a140*/  FFMA.FTZ R41, R41, R65, R42 ;  /* 0x0000004129297223 */ /* 0x000fe2000001002a */
[----:B------:R-:W-:Y:S01]  /*a150*/  LOP3.LUT R50, R143, 0xffff0000, RZ, 0xc0, !PT ;  /* 0xffff00008f327812 */ /* 0x000fe200078ec0ff */
[C---:B------:R-:W-:Y:S01]  /*a160*/  FFMA.FTZ R42, R44.reuse, R48, -R51 ;  /* 0x000000302c2a7223 */ /* 0x040fe20000010833 */
[----:B------:R-:W-:Y:S01]  /*a170*/  LOP3.LUT R15, R15, 0xffff0000, RZ, 0xc0, !PT ;  /* 0xffff00000f0f7812 */ /* 0x000fe200078ec0ff */
[----:B------:R-:W-:Y:S01]  /*a180*/  FFMA.FTZ R44, R44, R52, R47 ;  /* 0x000000342c2c7223 */ /* 0x000fe2000001002f */
[----:B------:R-:W-:Y:S01]  /*a190*/  FMUL.FTZ R56, R31, R54 ;  /* 0x000000361f387220 */ /* 0x000fe20000410000 */
[----:B------:R-:W-:-:S02]  /*a1a0*/  IMAD.U32 R29, R28, 0x10000, RZ ;  /* 0x000100001c1d7824 */ /* 0x000fc400078e00ff */
[-C--:B------:R-:W-:Y:S01]  /*a1b0*/  FMUL.FTZ R58, R31, R50.reuse ;  /* 0x000000321f3a7220 */ /* 0x080fe20000410000 */
[----:B------:R-:W-:Y:S01]  /*a1c0*/  IMAD.U32 R52, R39, 0x10000, RZ ;  /* 0x0001000027347824 */ /* 0x000fe200078e00ff */
[----:B------:R-:W-:Y:S01]  /*a1d0*/  LOP3.LUT R28, R28, 0xffff0000, RZ, 0xc0, !PT ;  /* 0xffff00001c1c7812 */ /* 0x000fe200078ec0ff */
[----:B------:R-:W-:Y:S02]  /*a1e0*/  IMAD.U32 R48, R37, 0x10000, RZ ;  /* 0x0001000025307824 */ /* 0x000fe400078e00ff */
[----:B------:R-:W-:Y:S01]  /*a1f0*/  FFMA.FTZ R31, R15, R50, -R56 ;  /* 0x000000320f1f7223 */ /* 0x000fe20000010838 */
[----:B------:R-:W-:Y:S01]  /*a200*/  LOP3.LUT R39, R39, 0xffff0000, RZ, 0xc0, !PT ;  /* 0xffff000027277812 */ /* 0x000fe200078ec0ff */
[----:B------:R-:W-:Y:S01]  /*a210*/  FMUL.FTZ R50, R29, R52 ;  /* 0x000000341d327220 */ /* 0x000fe20000410000 */
[----:B------:R-:W-:Y:S01]  /*a220*/  LOP3.LUT R37, R37, 0xffff0000, RZ, 0xc0, !PT ;  /* 0xffff000025257812 */ /* 0x000fe200078ec0ff */
[C---:B------:R-:W-:Y:S02]  /*a230*/  IMAD.U32 R13, R12.reuse, 0x10000, RZ ;  /* 0x000100000c0d7824 */ /* 0x040fe400078e00ff */
[----:B------:R-:W-:Y:S01]  /*a240*/  FMUL.FTZ R29, R29, R48 ;  /* 0x000000301d1d7220 */ /* 0x000fe20000410000 */
[----:B------:R-:W-:Y:S01]  /*a250*/  LOP3.LUT R12, R12, 0xffff0000, RZ, 0xc0, !PT ;  /* 0xffff00000c0c7812 */ /* 0x000fe200078ec0ff */
[----:B------:R-:W-:Y:S01]  /*a260*/  FMUL.FTZ R47, R28, R39 ;  /* 0x000000271c2f7220 */ /* 0x000fe20000410000 */
[----:B------:R-:W-:Y:S01]  /*a270*/  LOP3.LUT R45, R14, 0xffff0000, RZ, 0xc0, !PT ;  /* 0xffff00000e2d7812 */ /* 0x000fe200078ec0ff */
[----:B------:R-:W-:Y:S01]  /*a280*/  FMUL.FTZ R51, R28, R37 ;  /* 0x000000251c337220 */ /* 0x000fe20000410000 */
[----:B------:R-:W-:-:S02]  /*a290*/  IMAD.U32 R14, R30, 0x10000, RZ ;  /* 0x000100001e0e7824 */ /* 0x000fc400078e00ff */
[C---:B------:R-:W-:Y:S01]  /*a2a0*/  FFMA.FTZ R50, R13.reuse, R48, -R50 ;  /* 0x000000300d327223 */ /* 0x040fe20000010832 */
[----:B------:R-:W-:Y:S01]  /*a2b0*/  FFMA.FTZ R29, R13, R52, R29 ;  /* 0x000000340d1d7223 */ /* 0x000fe2000001001d */
[----:B------:R-:W-:Y:S01]  /*a2c0*/  IMAD.U32 R28, R38, 0x10000, RZ ;  /* 0x00010000261c7824 */ /* 0x000fe200078e00ff */
[----:B------:R-:W-:Y:S01]  /*a2d0*/  LOP3.LUT R30, R30, 0xffff0000, RZ, 0xc0, !PT ;  /* 0xffff00001e1e7812 */ /* 0x000fe200078ec0ff */
[----:B------:R-:W-:Y:S01]  /*a2e0*/  IMAD.U32 R13, R36, 0x10000, RZ ;  /* 0x00010000240d7824 */ /* 0x000fe200078e00ff */
[----:B------:R-:W-:Y:S01]  /*a2f0*/  LOP3.LUT R38, R38, 0xffff0000, RZ, 0xc0, !PT ;  /* 0xffff000026267812 */ /* 0x000fe200078ec0ff */
[----:B------:R-:W-:Y:S01]  /*a300*/  FFMA.FTZ R47, R12, R37, -R47 ;  /* 0x000000250c2f7223 */ /* 0x000fe2000001082f */
[----:B------:R-:W-:Y:S01]  /*a310*/  LOP3.LUT R36, R36, 0xffff0000, RZ, 0xc0, !PT ;  /* 0xffff000024247812 */ /* 0x000fe200078ec0ff */
[C---:B------:R-:W-:Y:S01]  /*a320*/  FMUL.FTZ R48, R14.reuse, R28 ;  /* 0x0000001c0e307220 */ /* 0x040fe20000410000 */
[----:B------:R-:W-:Y:S01]  /*a330*/  FMUL.FTZ R37, R14, R13 ;  /* 0x0000000d0e257220 */ /* 0x000fe20000410000 */
[----:B------:R-:W-:Y:S01]  /*a340*/  FFMA.FTZ R15, R15, R54, R58 ;  /* 0x000000360f0f7223 */ /* 0x000fe2000001003a */
[----:B------:R-:W-:Y:S01]  /*a350*/  FFMA.FTZ R12, R12, R39, R51 ;  /* 0x000000270c0c7223 */ /* 0x000fe20000010033 */
[C---:B------:R-:W-:Y:S01]  /*a360*/  FMUL.FTZ R14, R30.reuse, R38 ;  /* 0x000000261e0e7220 */ /* 0x040fe20000410000 */
[----:B------:R-:W-:Y:S01]  /*a370*/  FMUL.FTZ R39, R30, R36 ;  /* 0x000000241e277220 */ /* 0x000fe20000410000 */
[----:B------:R-:W-:Y:S01]  /*a380*/  FFMA.FTZ R48, R43, R13, -R48 ;  /* 0x0000000d2b307223 */ /* 0x000fe20000010830 */
[----:B------:R-:W-:Y:S01]  /*a390*/  F2FP.BF16.F32.PACK_AB R31, R31, R42 ;  /* 0x0000002a1f1f723e */ /* 0x000fe200000010ff */
[----:B------:R-:W-:Y:S01]  /*a3a0*/  FFMA.FTZ R13, R45, R36, -R14 ;  /* 0x000000242d0d7223 */ /* 0x000fe2000001080e */
[----:B------:R-:W-:Y:S01]  /*a3b0*/  FFMA.FTZ R37, R43, R28, R37 ;  /* 0x0000001c2b257223 */ /* 0x000fe20000010025 */
[----:B------:R-:W-:Y:S01]  /*a3c0*/  FFMA.FTZ R38, R45, R38, R39 ;  /* 0x000000262d267223 */ /* 0x000fe20000010027 */
[----:B------:R-:W-:-:S02]  /*a3d0*/  F2FP.BF16.F32.PACK_AB R46, R49, R46 ;  /* 0x0000002e312e723e */ /* 0x000fc400000010ff */
[----:B------:R-:W-:Y:S02]  /*a3e0*/  F2FP.BF16.F32.PACK_AB R40, R41, R40 ;  /* 0x000000282928723e */ /* 0x000fe400000010ff */
[----:B------:R-:W-:Y:S01]  /*a3f0*/  F2FP.BF16.F32.PACK_AB R44, R15, R44 ;  /* 0x0000002c0f2c723e */ /* 0x000fe200000010ff */
[----:B------:R-:W-:Y:S01]  /*a400*/  IMAD.MOV.U32 R15, RZ, RZ, R31 ;  /* 0x000000ffff0f7224 */ /* 0x000fe200078e001f */
[----:B------:R-:W-:Y:S02]  /*a410*/  F2FP.BF16.F32.PACK_AB R47, R47, R50 ;  /* 0x000000322f2f723e */ /* 0x000fe400000010ff */
[----:B------:R-:W-:Y:S01]  /*a420*/  F2FP.BF16.F32.PACK_AB R28, R12, R29 ;  /* 0x0000001d0c1c723e */ /* 0x000fe200000010ff */
[----:B------:R-:W-:Y:S01]  /*a430*/  IMAD.MOV.U32 R29, RZ, RZ, R40 ;  /* 0x000000ffff1d7224 */ /* 0x000fe200078e0028 */
[----:B------:R-:W-:Y:S01]  /*a440*/  F2FP.BF16.F32.PACK_AB R14, R13, R48 ;  /* 0x000000300d0e723e */ /* 0x000fe200000010ff */
[----:B------:R-:W-:Y:S01]  /*a450*/  IMAD.MOV.U32 R12, RZ, RZ, R47 ;  /* 0x000000ffff0c7224 */ /* 0x000fe200078e002f */
[----:B------:R-:W-:Y:S01]  /*a460*/  F2FP.BF16.F32.PACK_AB R30, R38, R37 ;  /* 0x00000025261e723e */ /* 0x000fe200000010ff */
[----:B------:R-:W-:-:S02]  /*a470*/  IMAD.MOV.U32 R13, RZ, RZ, R46 ;  /* 0x000000ffff0d7224 */ /* 0x000fc400078e002e */
[----:B------:R-:W-:-:S07]  /*a480*/  IMAD.MOV.U32 R31, RZ, RZ, R44 ;  /* 0x000000ffff1f7224 */ /* 0x000fce00078e002c */
.L_x_3817:
[----:B------:R-:W-:Y:S05]  /*a490*/  BSYNC B1 ;  /* 0x0000000000017941 */ /* 0x000fea0003800000 */
.L_x_3816:
[----:B0-----:R0:W-:Y:S01]  /*a4a0*/  ST.E.128 desc[UR48][R34.64], R12 ;  /* 0x0000000c22007985 */ /* 0x0011e2000c101d30 */
[----:B------:R-:W-:-:S13]  /*a4b0*/  ISETP.GE.AND P3, PT, R11, R130, PT ;  /* 0x000000820b00720c */ /* 0x000fda0003f66270 */
[----:B------:R-:W-:Y:S05]  /*a4c0*/  @P3 BRA `(.L_x_3764) ;  /* 0x0000000400d43947 */ /* 0x000fea0003800000 */
[----:B------:R-:W-:-:S05]  /*a4d0*/  IMAD.WIDE R32, R11, 0x2, R32 ;  /* 0x000000020b207825 */ /* 0x000fca00078e0220 */
[----:B-1----:R1:W-:Y:S01]  /*a4e0*/  ST.E.128 desc[UR48][R32.64], R28 ;  /* 0x0000001c20007985 */ /* 0x0023e2000c101d30 */
[----:B------:R-:W-:Y:S05]  /*a4f0*/  BRA `(.L_x_3764) ;  /* 0x0000000400c87947 */ /* 0x000fea0003800000 */
.L_x_3729:
[----:B------:R-:W-:-:S13]  /*a500*/  ISETP.NE.AND P2, PT, R214, 0x3, PT ;  /* 0x00000003d600780c */ /* 0x000fda0003f45270 */
[----:B------:R-:W-:Y:S05]  /*a510*/  @!P2 BRA `(.L_x_3818) ;  /* 0x000000000004a947 */ /* 0x000fea0003800000 */
[----:B------:R-:W-:Y:S01]  /*a520*/  BPT.TRAP 0x1 ;  /* 0x000000040000795c */ /* 0x000fe20000300000 */
.L_x_3818:
[----:B------:R-:W-:Y:S01]  /*a530*/  IMAD R83, R19, 0x8, R18 ;  /* 0x0000000813537824 */ /* 0x000fe200078e0212 */
[----:B------:R-:W-:Y:S01]  /*a540*/  SHF.L.U32 R84, R204, 0x1f, RZ ;  /* 0x0000001fcc547819 */ /* 0x000fe200000006ff */
[----:B------:R-:W-:Y:S01]  /*a550*/  BSSY B1, `(.L_x_3819) ;  /* 0x0000004000017945 */ /* 0x000fe20003800000 */
[----:B------:R-:W-:Y:S02]  /*a560*/  SHF.R.S32.HI R80, RZ, 0x1f, R25 ;  /* 0x0000001fff507819 */ /* 0x000fe40000011419 */
[----:B------:R-:W0:Y:S02]  /*a570*/  SYNCS.PHASECHK.TRANS64.TRYWAIT P3, [R83+URZ+0x30890], R84 ;  /* 0x03089054530075a7 */ /* 0x000e24000806017f */
[----:B0-----:R-:W-:Y:S05]  /*a580*/  @!P3 BRA `(.L_x_3820) ;  /* 0x00000184007cb947 */ /* 0x001fea0003800000 */
.L_x_4082:
[----:B------:R-:W-:Y:S05]  /*a590*/  BSYNC B1 ;  /* 0x0000000000017941 */ /* 0x000fea0003800000 */
.L_x_3819:
        /* <DEDUP_REMOVED lines=8> */
[----:B------:R-:W-:Y:S01]  /*a620*/  IMAD R14, R81, UR4, RZ ;  /* 0x00000004510e7c24 */ /* 0x000fe2000f8e02ff */
[----:B------:R-:W-:Y:S02]  /*a630*/  IADD3 R13, R13, R11, RZ ;  /* 0x0000000b0d0d7210 */ /* 0x000fe40007ffe0ff */
        /* <DEDUP_REMOVED lines=15> */
.L_x_4086:
[----:B------:R-:W-:Y:S04]  /*a730*/  BSSY B1, `(.L_x_3822) ;  /* 0x0000025000017945 */ /* 0x000fe80003800000 */
[----:B------:R-:W-:Y:S05]  /*a740*/  @!P3 BRA `(.L_x_3823) ;  /* 0x00000000008cb947 */ /* 0x000fea0003800000 */
[----:B------:R-:W-:Y:S02]  /*a750*/  ULDC UR4, c[0x0][0x2f4] ;  /* 0x0000bd0000047ab9 */ /* 0x000fe40000000800 */
[----:B------:R-:W-:Y:S02]  /*a760*/  ISETP.GE.AND P5, PT, R16, UR4, PT ;  /* 0x0000000410007c0c */ /* 0x000fe4000bfa6270 */
[----:B------:R-:W-:-:S11]  /*a770*/  ISETP.GE.AND P4, PT, R23, UR4, PT ;  /* 0x0000000417007c0c */ /* 0x000fd6000bf86270 */
[----:B------:R-:W4:Y:S01]  /*a780*/  @!P5 LDS.128 R12, [R26+0x1e000] ;  /* 0x01e000001a0cd984 */ /* 0x000f220000000c00 */
[----:B---3--:R-:W-:-:S04]  /*a790*/  @!P5 LEA R32, P3, R16, R38, 0x1 ;  /* 0x000000261020d211 */ /* 0x008fc800078608ff */
[----:B--2---:R-:W-:Y:S02]  /*a7a0*/  @!P5 LEA.HI.X R33, R16, R37, R17, 0x1, P3 ;  /* 0x000000251021d211 */ /* 0x004fe400018f0c11 */
[----:B------:R-:W-:-:S04]  /*a7b0*/  @!P4 LEA R30, P3, R23, R38, 0x1 ;  /* 0x00000026171ec211 */ /* 0x000fc800078608ff */
[----:B------:R-:W-:Y:S02]  /*a7c0*/  @!P4 LEA.HI.X R31, R23, R37, R202, 0x1, P3 ;  /* 0x00000025171fc211 */ /* 0x000fe400018f0cca */
[----:B------:R-:W-:-:S13]  /*a7d0*/  ISETP.GE.AND P3, PT, R22, UR4, PT ;  /* 0x0000000416007c0c */ /* 0x000fda000bf66270 */
[----:B------:R-:W-:-:S04]  /*a7e0*/  @!P3 LEA R28, P6, R22, R38, 0x1 ;  /* 0x00000026161cb211 */ /* 0x000fc800078c08ff */
[----:B------:R-:W-:Y:S01]  /*a7f0*/  @!P3 LEA.HI.X R29, R22, R37, R201, 0x1, P6 ;  /* 0x00000025161db211 */ /* 0x000fe200030f0cc9 */
[----:B----4-:R2:W-:Y:S01]  /*a800*/  @!P5 ST.E.128 desc[UR48][R32.64], R12 ;  /* 0x0000000c2000d985 */ /* 0x0105e2000c101d30 */
[----:B------:R-:W-:-:S13]  /*a810*/  ISETP.GE.AND P5, PT, R194, UR4, PT ;  /* 0x00000004c2007c0c */ /* 0x000fda000bfa6270 */
[----:B------:R-:W3:Y:S01]  /*a820*/  @!P5 LDS.128 R12, [R27+0x1e000] ;  /* 0x01e000001b0cd984 */ /* 0x000ee20000000c00 */
[----:B------:R-:W-:Y:S02]  /*a830*/  @!P5 IMAD.SHL.U32 R11, R198, 0x8, RZ ;  /* 0x00000008c60bd824 */ /* 0x000fe400078e00ff */
[----:B--2---:R-:W-:Y:S02]  /*a840*/  @!P5 IMAD.MOV.U32 R32, RZ, RZ, R38 ;  /* 0x000000ffff20d224 */ /* 0x004fe400078e0026 */
[----:B------:R-:W-:Y:S02]  /*a850*/  @!P5 IMAD.MOV.U32 R33, RZ, RZ, R37 ;  /* 0x000000ffff21d224 */ /* 0x000fe400078e0025 */
[----:B------:R-:W-:-:S05]  /*a860*/  @!P5 IMAD.WIDE R32, R11, 0x2, R32 ;  /* 0x000000020b20d825 */ /* 0x000fca00078e0220 */
[----:B---3--:R2:W-:Y:S01]  /*a870*/  @!P5 ST.E.128 desc[UR48][R32.64], R12 ;  /* 0x0000000c2000d985 */ /* 0x0085e2000c101d30 */
[----:B------:R-:W-:-:S13]  /*a880*/  ISETP.GE.AND P5, PT, R193, UR4, PT ;  /* 0x00000004c1007c0c */ /* 0x000fda000bfa6270 */
[----:B------:R-:W3:Y:S01]  /*a890*/  @!P5 LDS.128 R12, [R26+0x21000] ;  /* 0x021000001a0cd984 */ /* 0x000ee20000000c00 */
[----:B------:R-:W-:Y:S02]  /*a8a0*/  @!P5 IMAD.SHL.U32 R11, R199, 0x8, RZ ;  /* 0x00000008c70bd824 */ /* 0x000fe400078e00ff */
[----:B--2---:R-:W-:Y:S02]  /*a8b0*/  @!P5 IMAD.MOV.U32 R32, RZ, RZ, R38 ;  /* 0x000000ffff20d224 */ /* 0x004fe400078e0026 */
[----:B------:R-:W-:Y:S02]  /*a8c0*/  @!P5 IMAD.MOV.U32 R33, RZ, RZ, R37 ;  /* 0x000000ffff21d224 */ /* 0x000fe400078e0025 */
[----:B------:R-:W-:-:S05]  /*a8d0*/  @!P5 IMAD.WIDE R32, R11, 0x2, R32 ;  /* 0x000000020b20d825 */ /* 0x000fca00078e0220 */
[----:B---3--:R2:W-:Y:S01]  /*a8e0*/  @!P5 ST.E.128 desc[UR48][R32.64], R12 ;  /* 0x0000000c2000d985 */ /* 0x0085e2000c101d30 */
[----:B------:R-:W-:-:S03]  /*a8f0*/  ISETP.GE.AND P5, PT, R192, UR4, PT ;  /* 0x00000004c0007c0c */ /* 0x000fc6000bfa6270 */
[----:B------:R-:W3:Y:S10]  /*a900*/  @!P4 LDS.128 R12, [R27+0x21000] ;  /* 0x021000001b0cc984 */ /* 0x000ef40000000c00 */
[----:B--2---:R-:W-:-:S04]  /*a910*/  @!P5 LEA R32, P6, R192, R38, 0x1 ;  /* 0x00000026c020d211 */ /* 0x004fc800078c08ff */
[----:B------:R-:W-:Y:S01]  /*a920*/  @!P5 LEA.HI.X R33, R192, R37, R200, 0x1, P6 ;  /* 0x00000025c021d211 */ /* 0x000fe200030f0cc8 */
[----:B---3--:R-:W-:Y:S04]  /*a930*/  @!P4 ST.E.128 desc[UR48][R30.64], R12 ;  /* 0x0000000c1e00c985 */ /* 0x008fe8000c101d30 */
[----:B------:R-:W2:Y:S04]  /*a940*/  @!P3 LDS.128 R12, [R26+0x24000] ;  /* 0x024000001a0cb984 */ /* 0x000ea80000000c00 */
[----:B--2---:R-:W-:Y:S04]  /*a950*/  @!P3 ST.E.128 desc[UR48][R28.64], R12 ;  /* 0x0000000c1c00b985 */ /* 0x004fe8000c101d30 */
[----:B------:R-:W2:Y:S04]  /*a960*/  @!P5 LDS.128 R12, [R27+0x24000] ;  /* 0x024000001b0cd984 */ /* 0x000ea80000000c00 */
[----:B--2---:R4:W-:Y:S02]  /*a970*/  @!P5 ST.E.128 desc[UR48][R32.64], R12 ;  /* 0x0000000c2000d985 */ /* 0x0049e4000c101d30 */
.L_x_3823:
[----:B------:R-:W-:Y:S05]  /*a980*/  BSYNC B1 ;  /* 0x0000000000017941 */ /* 0x000fea0003800000 */
.L_x_3822:
[----:B------:R-:W-:-:S03]  /*a990*/  UMOV UR4, 0xffffffff ;  /* 0xffffffff00047882 */ /* 0x000fc60000000000 */
[----:B------:R-:W-:Y:S05]  /*a9a0*/  BRA.DIV UR4, `(.L_x_3824) ;  /* 0x0000018204d47947 */ /* 0x000fea000b800000 */
[----:B-1----:R-:W1:Y:S04]  /*a9b0*/  SHFL.IDX PT, R35, R35, 0x1, 0x1c1f ;  /* 0x003c1f0023237f89 */ /* 0x002e6800000e0000 */
[----:B------:R-:W0:Y:S02]  /*a9c0*/  SHFL.IDX PT, R34, R34, 0x1, 0x1c1f ;  /* 0x003c1f0022227f89 */ /* 0x000e2400000e0000 */
.L_x_4090:
[----:B------:R-:W-:-:S13]  /*a9d0*/  ISETP.GE.AND P3, PT, R36, 0x41, PT ;  /* 0x000000412400780c */ /* 0x000fda0003f66270 */
[----:B------:R-:W-:Y:S05]  /*a9e0*/  @!P3 BRA `(.L_x_3764) ;  /* 0x00000000008cb947 */ /* 0x000fea0003800000 */
[----:B------:R-:W-:Y:S02]  /*a9f0*/  ULDC UR4, c[0x0][0x2f4] ;  /* 0x0000bd0000047ab9 */ /* 0x000fe40000000800 */
[----:B------:R-:W-:Y:S02]  /*aa00*/  ISETP.GE.AND P5, PT, R16, UR4, PT ;  /* 0x0000000410007c0c */ /* 0x000fe4000bfa6270 */
[----:B------:R-:W-:-:S11]  /*aa10*/  ISETP.GE.AND P4, PT, R23, UR4, PT ;  /* 0x0000000417007c0c */ /* 0x000fd6000bf86270 */
[----:B----4-:R-:W4:Y:S01]  /*aa20*/  @!P5 LDS.128 R12, [R26+0x20000] ;  /* 0x020000001a0cd984 */ /* 0x010f220000000c00 */
[----:B0-----:R-:W-:-:S04]  /*aa30*/  @!P5 LEA R32, P3, R16, R34, 0x1 ;  /* 0x000000221020d211 */ /* 0x001fc800078608ff */
[----:B-1----:R-:W-:Y:S02]  /*aa40*/  @!P5 LEA.HI.X R33, R16, R35, R17, 0x1, P3 ;  /* 0x000000231021d211 */ /* 0x002fe400018f0c11 */
[----:B------:R-:W-:-:S04]  /*aa50*/  @!P4 LEA R30, P3, R23, R34, 0x1 ;  /* 0x00000022171ec211 */ /* 0x000fc800078608ff */
[----:B------:R-:W-:Y:S02]  /*aa60*/  @!P4 LEA.HI.X R31, R23, R35, R202, 0x1, P3 ;  /* 0x00000023171fc211 */ /* 0x000fe400018f0cca */
[----:B------:R-:W-:-:S13]  /*aa70*/  ISETP.GE.AND P3, PT, R22, UR4, PT ;  /* 0x0000000416007c0c */ /* 0x000fda000bf66270 */
[----:B------:R-:W-:-:S04]  /*aa80*/  @!P3 LEA R28, P6, R22, R34, 0x1 ;  /* 0x00000022161cb211 */ /* 0x000fc800078c08ff */
[----:B------:R-:W-:Y:S01]  /*aa90*/  @!P3 LEA.HI.X R29, R22, R35, R201, 0x1, P6 ;  /* 0x00000023161db211 */ /* 0x000fe200030f0cc9 */
[----:B----4-:R0:W-:Y:S01]  /*aaa0*/  @!P5 ST.E.128 desc[UR48][R32.64], R12 ;  /* 0x0000000c2000d985 */ /* 0x0101e2000c101d30 */
[----:B------:R-:W-:-:S13]  /*aab0*/  ISETP.GE.AND P5, PT, R194, UR4, PT ;  /* 0x00000004c2007c0c */ /* 0x000fda000bfa6270 */
[----:B------:R-:W1:Y:S01]  /*aac0*/  @!P5 LDS.128 R12, [R27+0x20000] ;  /* 0x020000001b0cd984 */ /* 0x000e620000000c00 */
[----:B------:R-:W-:Y:S02]  /*aad0*/  @!P5 IMAD.SHL.U32 R11, R198, 0x8, RZ ;  /* 0x00000008c60bd824 */ /* 0x000fe400078e00ff */
[----:B0-----:R-:W-:Y:S02]  /*aae0*/  @!P5 IMAD.MOV.U32 R32, RZ, RZ, R34 ;  /* 0x000000ffff20d224 */ /* 0x001fe400078e0022 */
[----:B------:R-:W-:Y:S02]  /*aaf0*/  @!P5 IMAD.MOV.U32 R33, RZ, RZ, R35 ;  /* 0x000000ffff21d224 */ /* 0x000fe400078e0023 */
[----:B------:R-:W-:-:S05]  /*ab00*/  @!P5 IMAD.WIDE R32, R11, 0x2, R32 ;  /* 0x000000020b20d825 */ /* 0x000fca00078e0220 */
[----:B-1----:R0:W-:Y:S01]  /*ab10*/  @!P5 ST.E.128 desc[UR48][R32.64], R12 ;  /* 0x0000000c2000d985 */ /* 0x0021e2000c101d30 */
[----:B------:R-:W-:-:S13]  /*ab20*/  ISETP.GE.AND P5, PT, R193, UR4, PT ;  /* 0x00000004c1007c0c */ /* 0x000fda000bfa6270 */
[----:B------:R-:W1:Y:S01]  /*ab30*/  @!P5 LDS.128 R12, [R26+0x23000] ;  /* 0x023000001a0cd984 */ /* 0x000e620000000c00 */
[----:B------:R-:W-:Y:S02]  /*ab40*/  @!P5 IMAD.SHL.U32 R11, R199, 0x8, RZ ;  /* 0x00000008c70bd824 */ /* 0x000fe400078e00ff */
[----:B0-----:R-:W-:Y:S02]  /*ab50*/  @!P5 IMAD.MOV.U32 R32, RZ, RZ, R34 ;  /* 0x000000ffff20d224 */ /* 0x001fe400078e0022 */
[----:B------:R-:W-:Y:S02]  /*ab60*/  @!P5 IMAD.MOV.U32 R33, RZ, RZ, R35 ;  /* 0x000000ffff21d224 */ /* 0x000fe400078e0023 */
[----:B------:R-:W-:-:S05]  /*ab70*/  @!P5 IMAD.WIDE R32, R11, 0x2, R32 ;  /* 0x000000020b20d825 */ /* 0x000fca00078e0220 */
[----:B-1----:R0:W-:Y:S01]  /*ab80*/  @!P5 ST.E.128 desc[UR48][R32.64], R12 ;  /* 0x0000000c2000d985 */ /* 0x0021e2000c101d30 */
[----:B------:R-:W-:-:S03]  /*ab90*/  ISETP.GE.AND P5, PT, R192, UR4, PT ;  /* 0x00000004c0007c0c */ /* 0x000fc6000bfa6270 */
[----:B------:R-:W1:Y:S10]  /*aba0*/  @!P4 LDS.128 R12, [R27+0x23000] ;  /* 0x023000001b0cc984 */ /* 0x000e740000000c00 */
[----:B0-----:R-:W-:-:S04]  /*abb0*/  @!P5 LEA R32, P6, R192, R34, 0x1 ;  /* 0x00000022c020d211 */ /* 0x001fc800078c08ff */
[----:B------:R-:W-:Y:S01]  /*abc0*/  @!P5 LEA.HI.X R33, R192, R35, R200, 0x1, P6 ;  /* 0x00000023c021d211 */ /* 0x000fe200030f0cc8 */
[----:B-1----:R-:W-:Y:S04]  /*abd0*/  @!P4 ST.E.128 desc[UR48][R30.64], R12 ;  /* 0x0000000c1e00c985 */ /* 0x002fe8000c101d30 */
[----:B------:R-:W0:Y:S04]  /*abe0*/  @!P3 LDS.128 R12, [R26+0x26000] ;  /* 0x026000001a0cb984 */ /* 0x000e280000000c00 */
[----:B0-----:R-:W-:Y:S04]  /*abf0*/  @!P3 ST.E.128 desc[UR48][R28.64], R12 ;  /* 0x0000000c1c00b985 */ /* 0x001fe8000c101d30 */
[----:B------:R-:W0:Y:S04]  /*ac00*/  @!P5 LDS.128 R12, [R27+0x26000] ;  /* 0x026000001b0cd984 */ /* 0x000e280000000c00 */
[----:B0-----:R0:W-:Y:S02]  /*ac10*/  @!P5 ST.E.128 desc[UR48][R32.64], R12 ;  /* 0x0000000c2000d985 */ /* 0x0011e4000c101d30 */
.L_x_3764:
[----:B------:R-:W-:Y:S05]  /*ac20*/  BSYNC B0 ;  /* 0x0000000000007941 */ /* 0x000fea0003800000 */
.L_x_3728:
[----:B0--3--:R-:W0:Y:S01]  /*ac30*/  S2R R11, SR_TID.X ;  /* 0x00000000000b7919 */ /* 0x009e220000002100 */
[----:B------:R-:W-:Y:S01]  /*ac40*/  @!PT LDS RZ, [RZ] ;  /* 0x00000000fffff984 */ /* 0x000fe20000000800 */
[----:B------:R-:W-:Y:S01]  /*ac50*/  @!PT LDS RZ, [RZ] ;  /* 0x00000000fffff984 */ /* 0x000fe20000000800 */
[----:B------:R-:W-:Y:S01]  /*ac60*/  @!PT LDS RZ, [RZ] ;  /* 0x00000000fffff984 */ /* 0x000fe20000000800 */
[----:B------:R-:W-:Y:S01]  /*ac70*/  @!PT LDS RZ, [RZ] ;  /* 0x00000000fffff984 */ /* 0x000fe20000000800 */
[----:B------:R3:W-:Y:S06]  /*ac80*/  MEMBAR.ALL.CTA ;  /* 0x0000000000007992 */ /* 0x0007ec0000008000 */
[----:B---3--:R-:W3:Y:S01]  /*ac90*/  FENCE.VIEW.ASYNC.S ;  /* 0x00000000000073c6 */ /* 0x008ee20000000000 */
[----:B------:R-:W-:Y:S05]  /*aca0*/  WARPSYNC.ALL ;  /* 0x0000000000007948 */ /* 0x000fea0003800000 */
[----:B------:R-:W-:Y:S01]  /*acb0*/  BSSY B0, `(.L_x_3825) ;  /* 0x0000009000007945 */ /* 0x000fe20003800000 */
[----:B0-----:R-:W-:Y:S01]  /*acc0*/  LOP3.LUT R11, R11, 0x7f, RZ, 0xc0, !PT ;  /* 0x0000007f0b0b7812 */ /* 0x001fe200078ec0ff */
[----:B---3--:R0:W-:Y:S03]  /*acd0*/  BAR.SYNC.DEFER_BLOCKING R161, 0x80 ;  /* 0x000200a10000751d */ /* 0x0081e60000010000 */
[----:B------:R-:W-:-:S13]  /*ace0*/  ISETP.NE.AND P3, PT, R11, RZ, PT ;  /* 0x000000ff0b00720c */ /* 0x000fda0003f65270 */
[----:B------:R-:W-:-:S05]  /*acf0*/  @!P3 VIADD R11, R83, 0x308a0 ;  /* 0x000308a0530bb836 */ /* 0x000fca0000000000 */
[----:B------:R-:W-:-:S04]  /*ad00*/  @!P3 PRMT R11, RZ, 0x654, R11 ;  /* 0x00000654ff0bb816 */ /* 0x000fc8000000000b */
[----:B------:R0:W-:Y:S01]  /*ad10*/  @!P3 SYNCS.ARRIVE.TRANS64.RED.A1T0 RZ, [R11+URZ], RZ ;  /* 0x000000ff0bffb9a7 */ /* 0x0001e2000810043f */
[----:B------:R-:W-:Y:S05]  /*ad20*/  @!P2 BRA `(.L_x_3826) ;  /* 0x000000000004a947 */ /* 0x000fea0003800000 */
[----:B------:R-:W-:Y:S01]  /*ad30*/  BPT.TRAP 0x1 ;  /* 0x000000040000795c */ /* 0x000fe20000300000 */
.L_x_3826:
[----:B------:R-:W-:Y:S05]  /*ad40*/  BSYNC B0 ;  /* 0x0000000000007941 */ /* 0x000fea0003800000 */
.L_x_3825:
[----:B------:R-:W3:Y:S01]  /*ad50*/  SYNCS.PHASECHK.TRANS64.TRYWAIT P2, [R83+URZ+0x308b0], R84 ;  /* 0x0308b054530075a7 */ /* 0x000ee2000804017f */
[----:B------:R-:W-:Y:S01]  /*ad60*/  ULDC UR50, c[0x0][0x2f4] ;  /* 0x0000bd0000327ab9 */ /* 0x000fe20000000800 */
[----:B------:R-:W-:Y:S04]  /*ad70*/  BSSY B0, `(.L_x_3827) ;  /* 0x0000002000007945 */ /* 0x000fe80003800000 */
[----:B---3--:R-:W-:Y:S05]  /*ad80*/  @!P2 BRA `(.L_x_3828) ;  /* 0x000001800028a947 */ /* 0x008fea0003800000 */
.L_x_4091:
[----:B------:R-:W-:Y:S05]  /*ad90*/  BSYNC B0 ;  /* 0x0000000000007941 */ /* 0x000fea0003800000 */
.L_x_3827:
[----:B------:R-:W-:Y:S01]  /*ada0*/  ULDC.64 UR4, c[0x0][0x328] ;  /* 0x0000ca0000047ab9 */ /* 0x000fe20000000a00 */
[----:B------:R-:W-:Y:S01]  /*adb0*/  ULDC.64 UR6, c[0x0][0x318] ;  /* 0x0000c60000067ab9 */ /* 0x000fe20000000a00 */
[----:B------:R-:W-:Y:S01]  /*adc0*/  IMAD R80, R80, UR4, RZ ;  /* 0x0000000450507c24 */ /* 0x000fe2000f8e02ff */
[----:B------:R-:W-:Y:S01]  /*add0*/  BSSY B0, `(.L_x_3829) ;  /* 0x0000033000007945 */ /* 0x000fe20003800000 */
[----:B-12-4-:R-:W-:-:S04]  /*ade0*/  IMAD.WIDE.U32 R12, R25, UR4, RZ ;  /* 0x00000004190c7c25 */ /* 0x016fc8000f8e00ff */
[----:B------:R-:W-:Y:S01]  /*adf0*/  IMAD R25, R25, UR5, R80 ;  /* 0x0000000519197c24 */ /* 0x000fe2000f8e0250 */
[----:B------:R-:W-:Y:S01]  /*ae00*/  ULDC.64 UR4, c[0x0][0x338] ;  /* 0x0000ce0000047ab9 */ /* 0x000fe20000000a00 */
[----:B------:R-:W-:Y:S02]  /*ae10*/  IMAD.IADD R82, R82, 0x1, -R203 ;  /* 0x0000000152527824 */ /* 0x000fe400078e0acb */
[----:B------:R-:W-:Y:S02]  /*ae20*/  IMAD R14, R81, UR4, RZ ;  /* 0x00000004510e7c24 */ /* 0x000fe4000f8e02ff */
[----:B------:R-:W-:Y:S02]  /*ae30*/  IMAD.IADD R13, R13, 0x1, R25 ;  /* 0x000000010d0d7824 */ /* 0x000fe400078e0219 */
[C---:B0-----:R-:W-:Y:S02]  /*ae40*/  IMAD R11, R21.reuse, UR5, R14 ;  /* 0x00000005150b7c24 */ /* 0x041fe4000f8e020e */
[----:B------:R-:W-:Y:S01]  /*ae50*/  IMAD.WIDE.U32 R12, R21, UR4, R12 ;  /* 0x00000004150c7c25 */ /* 0x000fe2000f8e000c */
[----:B------:R-:W-:-:S03]  /*ae60*/  ULDC.64 UR4, c[0x0][0x330] ;  /* 0x0000cc0000047ab9 */ /* 0x000fc60000000a00 */
[----:B------:R-:W-:Y:S02]  /*ae70*/  IMAD.IADD R13, R13, 0x1, R11 ;  /* 0x000000010d0d7824 */ /* 0x000fe400078e020b */
[----:B------:R-:W-:-:S04]  /*ae80*/  IMAD.WIDE.U32 R12, R195, UR4, R12 ;  /* 0x00000004c30c7c25 */ /* 0x000fc8000f8e000c */
[----:B------:R-:W-:Y:S01]  /*ae90*/  IMAD R11, R195, UR5, R13 ;  /* 0x00000005c30b7c24 */ /* 0x000fe2000f8e020d */
[----:B------:R-:W-:-:S04]  /*aea0*/  LEA R21, P2, R12, UR6, 0x1 ;  /* 0x000000060c157c11 */ /* 0x000fc8000f8408ff */
[----:B------:R-:W-:Y:S01]  /*aeb0*/  LEA.HI.X R11, R12, UR7, R11, 0x1, P2 ;  /* 0x000000070c0b7c11 */ /* 0x000fe200090f0c0b */
[----:B------:R0:W1:Y:S01]  /*aec0*/  SHFL.IDX PT, R32, R21, RZ, 0x1c1f ;  /* 0x001c1fff15207589 */ /* 0x00006200000e0000 */
[----:B------:R-:W-:-:S03]  /*aed0*/  ISETP.GE.AND P2, PT, R82, 0x1, PT ;  /* 0x000000015200780c */ /* 0x000fc60003f46270 */
[----:B------:R0:W2:Y:S10]  /*aee0*/  SHFL.IDX PT, R33, R11, RZ, 0x1c1f ;  /* 0x001c1fff0b217589 */ /* 0x0000b400000e0000 */
[----:B0-----:R-:W-:Y:S05]  /*aef0*/  @!P2 BRA `(.L_x_3830) ;  /* 0x000000000080a947 */ /* 0x001fea0003800000 */
[----:B------:R-:W-:Y:S02]  /*af00*/  ISETP.GE.AND P5, PT, R16, UR50, PT ;  /* 0x0000003210007c0c */ /* 0x000fe4000bfa6270 */
[----:B------:R-:W-:-:S11]  /*af10*/  ISETP.GE.AND P4, PT, R23, UR50, PT ;  /* 0x0000003217007c0c */ /* 0x000fd6000bf86270 */
[----:B------:R-:W0:Y:S01]  /*af20*/  @!P5 LDS.128 R12, [R26] ;  /* 0x000000001a0cd984 */ /* 0x000e220000000c00 */
[----:B-1----:R-:W-:-:S04]  /*af30*/  @!P5 LEA R34, P2, R16, R32, 0x1 ;  /* 0x000000201022d211 */ /* 0x002fc800078408ff */
[----:B--2---:R-:W-:Y:S02]  /*af40*/  @!P5 LEA.HI.X R35, R16, R33, R17, 0x1, P2 ;  /* 0x000000211023d211 */ /* 0x004fe400010f0c11 */
[----:B------:R-:W-:-:S04]  /*af50*/  @!P4 LEA R30, P2, R23, R32, 0x1 ;  /* 0x00000020171ec211 */ /* 0x000fc800078408ff */
[----:B------:R-:W-:Y:S02]  /*af60*/  @!P4 LEA.HI.X R31, R23, R33, R202, 0x1, P2 ;  /* 0x00000021171fc211 */ /* 0x000fe400010f0cca */
[----:B------:R-:W-:-:S13]  /*af70*/  ISETP.GE.AND P2, PT, R22, UR50, PT ;  /* 0x0000003216007c0c */ /* 0x000fda000bf46270 */
[----:B------:R-:W-:-:S04]  /*af80*/  @!P2 LEA R28, P6, R22, R32, 0x1 ;  /* 0x00000020161ca211 */ /* 0x000fc800078c08ff */
[----:B------:R-:W-:Y:S01]  /*af90*/  @!P2 LEA.HI.X R29, R22, R33, R201, 0x1, P6 ;  /* 0x00000021161da211 */ /* 0x000fe200030f0cc9 */
[----:B0-----:R0:W-:Y:S01]  /*afa0*/  @!P5 ST.E.128 desc[UR48][R34.64], R12 ;  /* 0x0000000c2200d985 */ /* 0x0011e2000c101d30 */
[----:B------:R-:W-:-:S13]  /*afb0*/  ISETP.GE.AND P5, PT, R194, UR50, PT ;  /* 0x00000032c2007c0c */ /* 0x000fda000bfa6270 */
[----:B------:R-:W1:Y:S01]  /*afc0*/  @!P5 LDS.128 R12, [R27] ;  /* 0x000000001b0cd984 */ /* 0x000e620000000c00 */
[----:B------:R-:W-:-:S04]  /*afd0*/  @!P5 IMAD.SHL.U32 R25, R198, 0x8, RZ ;  /* 0x00000008c619d824 */ /* 0x000fc800078e00ff */
[----:B0-----:R-:W-:-:S05]  /*afe0*/  @!P5 IMAD.WIDE R34, R25, 0x2, R32 ;  /* 0x000000021922d825 */ /* 0x001fca00078e0220 */
[----:B-1----:R0:W-:Y:S01]  /*aff0*/  @!P5 ST.E.128 desc[UR48][R34.64], R12 ;  /* 0x0000000c2200d985 */ /* 0x0021e2000c101d30 */
[----:B------:R-:W-:-:S13]  /*b000*/  ISETP.GE.AND P5, PT, R193, UR50, PT ;  /* 0x00000032c1007c0c */ /* 0x000fda000bfa6270 */
[----:B------:R-:W1:Y:S01]  /*b010*/  @!P5 LDS.128 R12, [R26+0x3000] ;  /* 0x003000001a0cd984 */ /* 0x000e620000000c00 */
[----:B------:R-:W-:Y:S02]  /*b020*/  @!P5 IMAD.SHL.U32 R25, R199, 0x8, RZ ;  /* 0x00000008c719d824 */ /* 0x000fe400078e00ff */
[----:B0-----:R-:W-:Y:S02]  /*b030*/  @!P5 IMAD.MOV.U32 R34, RZ, RZ, R32 ;  /* 0x000000ffff22d224 */ /* 0x001fe400078e0020 */
[----:B------:R-:W-:Y:S02]  /*b040*/  @!P5 IMAD.MOV.U32 R35, RZ, RZ, R33 ;  /* 0x000000ffff23d224 */ /* 0x000fe400078e0021 */
[----:B------:R-:W-:-:S05]  /*b050*/  @!P5 IMAD.WIDE R34, R25, 0x2, R34 ;  /* 0x000000021922d825 */ /* 0x000fca00078e0222 */
[----:B-1----:R-:W-:Y:S01]  /*b060*/  @!P5 ST.E.128 desc[UR48][R34.64], R12 ;  /* 0x0000000c2200d985 */ /* 0x002fe2000c101d30 */
[----:B------:R-:W-:-:S03]  /*b070*/  ISETP.GE.AND P5, PT, R192, UR50, PT ;  /* 0x00000032c0007c0c */ /* 0x000fc6000bfa6270 */
[----:B------:R-:W0:Y:S10]  /*b080*/  @!P4 LDS.128 R12, [R27+0x3000] ;  /* 0x003000001b0cc984 */ /* 0x000e340000000c00 */
[----:B------:R-:W-:-:S04]  /*b090*/  @!P5 LEA R32, P6, R192, R32, 0x1 ;  /* 0x00000020c020d211 */ /* 0x000fc800078c08ff */
[----:B------:R-:W-:Y:S01]  /*b0a0*/  @!P5 LEA.HI.X R33, R192, R33, R200, 0x1, P6 ;  /* 0x00000021c021d211 */ /* 0x000fe200030f0cc8 */
[----:B0-----:R-:W-:Y:S04]  /*b0b0*/  @!P4 ST.E.128 desc[UR48][R30.64], R12 ;  /* 0x0000000c1e00c985 */ /* 0x001fe8000c101d30 */
[----:B------:R-:W0:Y:S04]  /*b0c0*/  @!P2 LDS.128 R12, [R26+0x6000] ;  /* 0x006000001a0ca984 */ /* 0x000e280000000c00 */
[----:B0-----:R-:W-:Y:S04]  /*b0d0*/  @!P2 ST.E.128 desc[UR48][R28.64], R12 ;  /* 0x0000000c1c00a985 */ /* 0x001fe8000c101d30 */
[----:B------:R-:W0:Y:S04]  /*b0e0*/  @!P5 LDS.128 R12, [R27+0x6000] ;  /* 0x006000001b0cd984 */ /* 0x000e280000000c00 */
[----:B0-----:R0:W-:Y:S02]  /*b0f0*/  @!P5 ST.E.128 desc[UR48][R32.64], R12 ;  /* 0x0000000c2000d985 */ /* 0x0011e4000c101d30 */
.L_x_3830:
[----:B------:R-:W-:Y:S05]  /*b100*/  BSYNC B0 ;  /* 0x0000000000007941 */ /* 0x000fea0003800000 */
.L_x_3829:
[----:B------:R-:W-:Y:S01]  /*b110*/  ISETP.GE.AND P2, PT, R82, 0x41, PT ;  /* 0x000000415200780c */ /* 0x000fe20003f46270 */
[----:B0-2---:R0:W2:Y:S01]  /*b120*/  SHFL.IDX PT, R33, R11, 0x1, 0x1c1f ;  /* 0x003c1f000b217f89 */ /* 0x0050a200000e0000 */
[----:B------:R-:W-:Y:S03]  /*b130*/  BSSY B0, `(.L_x_3831) ;  /* 0x0000023000007945 */ /* 0x000fe60003800000 */
[----:B-1----:R0:W1:Y:S08]  /*b140*/  SHFL.IDX PT, R32, R21, 0x1, 0x1c1f ;  /* 0x003c1f0015207f89 */ /* 0x00207000000e0000 */
[----:B0-----:R-:W-:Y:S05]  /*b150*/  @!P2 BRA `(.L_x_3832) ;  /* 0x000000000080a947 */ /* 0x001fea0003800000 */
[----:B------:R-:W-:Y:S02]  /*b160*/  ISETP.GE.AND P5, PT, R16, UR50, PT ;  /* 0x0000003210007c0c */ /* 0x000fe4000bfa6270 */
[----:B------:R-:W-:-:S11]  /*b170*/  ISETP.GE.AND P4, PT, R23, UR50, PT ;  /* 0x0000003217007c0c */ /* 0x000fd6000bf86270 */
[----:B------:R-:W0:Y:S01]  /*b180*/  @!P5 LDS.128 R12, [R26+0x2000] ;  /* 0x002000001a0cd984 */ /* 0x000e220000000c00 */
        /* <DEDUP_REMOVED lines=9> */
[----:B------:R-:W1:Y:S01]  /*b220*/  @!P5 LDS.128 R12, [R27+0x2000] ;  /* 0x002000001b0cd984 */ /* 0x000e620000000c00 */
        /* <DEDUP_REMOVED lines=19> */
.L_x_3832:
[----:B------:R-:W-:Y:S05]  /*b360*/  BSYNC B0 ;  /* 0x0000000000007941 */ /* 0x000fea0003800000 */
.L_x_3831:
[----:B------:R-:W4:Y:S01]  /*b370*/  LDL R11, [R1] ;  /* 0x00000000010b7983 */ /* 0x000f220000100800 */
[----:B------:R-:W-:Y:S02]  /*b380*/  VIADD R19, R19, 0x1 ;  /* 0x0000000113137836 */ /* 0x000fe40000000000 */
[----:B---3--:R-:W-:Y:S01]  /*b390*/  @!P3 VIADD R83, R83, 0x308c0 ;  /* 0x000308c05353b836 */ /* 0x008fe20000000000 */
[----:B------:R-:W-:Y:S01]  /*b3a0*/  @!PT LDS RZ, [RZ] ;  /* 0x00000000fffff984 */ /* 0x000fe20000000800 */
[----:B------:R-:W-:Y:S01]  /*b3b0*/  @!PT LDS RZ, [RZ] ;  /* 0x00000000fffff984 */ /* 0x000fe20000000800 */
[----:B------:R-:W-:Y:S01]  /*b3c0*/  @!PT LDS RZ, [RZ] ;  /* 0x00000000fffff984 */ /* 0x000fe20000000800 */
[----:B------:R-:W-:Y:S01]  /*b3d0*/  @!PT LDS RZ, [RZ] ;  /* 0x00000000fffff984 */ /* 0x000fe20000000800 */
[----:B------:R3:W-:Y:S06]  /*b3e0*/  MEMBAR.ALL.CTA ;  /* 0x0000000000007992 */ /* 0x0007ec0000008000 */
[----:B---3--:R-:W3:Y:S02]  /*b3f0*/  FENCE.VIEW.ASYNC.S ;  /* 0x00000000000073c6 */ /* 0x008ee40000000000 */
[----:B---3--:R3:W-:Y:S01]  /*b400*/  BAR.SYNC.DEFER_BLOCKING R161, 0x80 ;  /* 0x000200a10000751d */ /* 0x0087e20000010000 */
[----:B------:R-:W-:-:S02]  /*b410*/  ISETP.NE.AND P2, PT, R19, 0x2, PT ;  /* 0x000000021300780c */ /* 0x000fc40003f45270 */
[----:B------:R-:W-:Y:S02]  /*b420*/  @!P3 PRMT R83, RZ, 0x654, R83 ;  /* 0x00000654ff53b816 */ /* 0x000fe40000000053 */
[----:B------:R-:W-:Y:S02]  /*b430*/  SEL R19, R19, RZ, P2 ;  /* 0x000000ff13137207 */ /* 0x000fe40001000000 */
[----:B------:R3:W-:Y:S01]  /*b440*/  @!P3 SYNCS.ARRIVE.TRANS64.RED.A1T0 RZ, [R83+URZ], RZ ;  /* 0x000000ff53ffb9a7 */ /* 0x0007e2000810043f */
[----:B----4-:R-:W-:Y:S02]  /*b450*/  LOP3.LUT P4, RZ, R11, 0x2, RZ, 0xc0, !PT ;  /* 0x000000020bff7812 */ /* 0x010fe4000788c0ff */
[----:B------:R-:W-:Y:S02]  /*b460*/  SEL R11, RZ, 0x1, P2 ;  /* 0x00000001ff0b7807 */ /* 0x000fe40001000000 */
[----:B------:R-:W-:Y:S02]  /*b470*/  PLOP3.LUT P2, PT, PT, PT, PT, 0x8, 0x0 ;  /* 0x000000000000781c */ /* 0x000fe40003f4e170 */
[----:B------:R-:W-:-:S07]  /*b480*/  LOP3.LUT R204, R204, R11, RZ, 0x3c, !PT ;  /* 0x0000000bcccc7212 */ /* 0x000fce00078e3cff */
[----:B---3--:R-:W-:Y:S05]  /*b490*/  @P4 BRA `(.L_x_3833) ;  /* 0xffffff7400ac4947 */ /* 0x008fea000383ffff */
.L_x_3723:
[----:B------:R-:W-:Y:S01]  /*b4a0*/  BSSY B0, `(.L_x_3834) ;  /* 0x0000005000007945 */ /* 0x000fe20003800000 */
[----:B------:R-:W-:-:S03]  /*b4b0*/  MOV R2, RZ ;  /* 0x000000ff00027202 */ /* 0x000fc60000000f00 */
[----:B------:R-:W-:Y:S05]  /*b4c0*/  @P2 BRA `(.L_x_3835) ;  /* 0x0000000000082947 */ /* 0x000fea0003800000 */
[----:B------:R-:W3:Y:S02]  /*b4d0*/  FENCE.VIEW.ASYNC.G ;  /* 0x00000000000073c6 */ /* 0x000ee40000000100 */
[----:B---3--:R-:W-:Y:S06]  /*b4e0*/  BAR.ARV 0xc, 0x180 ;  /* 0x0306000000007b1d */ /* 0x008fec0000002000 */
.L_x_3835:
[----:B------:R-:W-:Y:S05]  /*b4f0*/  BSYNC B0 ;  /* 0x0000000000007941 */ /* 0x000fea0003800000 */
.L_x_3834:
[----:B------:R-:W3:Y:S01]  /*b500*/  LDL R0, [R1] ;  /* 0x0000000001007983 */ /* 0x000ee20000100800 */
[----:B------:R-:W-:Y:S01]  /*b510*/  BSSY B0, `(.L_x_3836) ;  /* 0x0000021000007945 */ /* 0x000fe20003800000 */
[----:B---3--:R-:W-:-:S13]  /*b520*/  LOP3.LUT P0, RZ, R0, 0x8, RZ, 0xc0, !PT ;  /* 0x0000000800ff7812 */ /* 0x008fda000780c0ff */
[----:B------:R-:W-:Y:S05]  /*b530*/  @!P0 BRA `(.L_x_3837) ;  /* 0x0000000000788947 */ /* 0x000fea0003800000 */
[----:B------:R-:W-:Y:S01]  /*b540*/  ISETP.NE.AND P0, PT, R224, RZ, PT ;  /* 0x000000ffe000720c */ /* 0x000fe20003f05270 */
[----:B------:R-:W-:-:S03]  /*b550*/  ULDC UR4, c[0x0][0x9f0] ;  /* 0x00027c0000047ab9 */ /* 0x000fc60000000800 */
[----:B------:R-:W-:-:S04]  /*b560*/  SEL R6, R224, UR4, P0 ;  /* 0x00000004e0067c07 */ /* 0x000fc80008000000 */
[-C--:B------:R-:W-:Y:S02]  /*b570*/  IABS R5, R6.reuse ;  /* 0x0000000600057213 */ /* 0x080fe40000000000 */
[----:B------:R-:W-:Y:S02]  /*b580*/  IADD3 R0, R135, -0x1, R6 ;  /* 0xffffffff87007810 */ /* 0x000fe40007ffe006 */
[----:B------:R-:W3:Y:S01]  /*b590*/  I2F.RP R4, R5 ;  /* 0x0000000500047306 */ /* 0x000ee20000209400 */
[----:B------:R-:W-:-:S05]  /*b5a0*/  IABS R9, R6 ;  /* 0x0000000600097213 */ /* 0x000fca0000000000 */
[----:B------:R-:W-:Y:S02]  /*b5b0*/  IMAD.MOV R9, RZ, RZ, -R9 ;  /* 0x000000ffff097224 */ /* 0x000fe400078e0a09 */
[----:B---3--:R-:W3:Y:S02]  /*b5c0*/  MUFU.RCP R4, R4 ;  /* 0x0000000400047308 */ /* 0x008ee40000001000 */
[----:B---3--:R-:W-:Y:S01]  /*b5d0*/  VIADD R2, R4, 0xffffffe ;  /* 0x0ffffffe04027836 */ /* 0x008fe20000000000 */
[----:B------:R-:W-:Y:S02]  /*b5e0*/  IABS R4, R0 ;  /* 0x0000000000047213 */ /* 0x000fe40000000000 */
[----:B------:R-:W-:-:S03]  /*b5f0*/  LOP3.LUT R0, R0, R6, RZ, 0x3c, !PT ;  /* 0x0000000600007212 */ /* 0x000fc600078e3cff */
[----:B------:R3:W4:Y:S01]  /*b600*/  F2I.FTZ.U32.TRUNC.NTZ R3, R2 ;  /* 0x0000000200037305 */ /* 0x000722000021f000 */
[----:B------:R-:W-:Y:S01]  /*b610*/  ISETP.GE.AND P2, PT, R0, RZ, PT ;  /* 0x000000ff0000720c */ /* 0x000fe20003f46270 */
[----:B---3--:R-:W-:Y:S02]  /*b620*/  IMAD.MOV.U32 R2, RZ, RZ, RZ ;  /* 0x000000ffff027224 */ /* 0x008fe400078e00ff */
[----:B----4-:R-:W-:-:S04]  /*b630*/  IMAD.MOV R8, RZ, RZ, -R3 ;  /* 0x000000ffff087224 */ /* 0x010fc800078e0a03 */
        /* <DEDUP_REMOVED lines=14> */
.L_x_3837:
[----:B------:R-:W-:Y:S05]  /*b720*/  BSYNC B0 ;  /* 0x0000000000007941 */ /* 0x000fea0003800000 */
.L_x_3836:
        /* <DEDUP_REMOVED lines=32> */
[----:B012---:R-:W-:Y:S02]  /*b930*/  CS2R R32, SRZ ;  /* 0x0000000000207805 */ /* 0x007fe4000001ff00 */
        /* <DEDUP_REMOVED lines=18> */
[----:B---3--:R-:W-:-:S05]  /*ba60*/  IMAD R221, R0, R2, RZ ;  /* 0x0000000200dd7224 */ /* 0x008fca00078e02ff */
[----:B------:R-:W-:-:S04]  /*ba70*/  VIADDMNMX R2, R221, R2, R135, PT ;  /* 0x00000002dd027246 */ /* 0x000fc80003800187 */
[----:B------:R-:W-:-:S13]  /*ba80*/  ISETP.GT.AND P1, PT, R2, R221, PT ;  /* 0x000000dd0200720c */ /* 0x000fda0003f24270 */
[----:B------:R-:W-:Y:S05]  /*ba90*/  @!P1 BRA `(.L_x_3838) ;  /* 0x000000b800d49947 */ /* 0x000fea0003800000 */
[----:B------:R-:W0:Y:S01]  /*baa0*/  S2R R37, SR_TID.X ;  /* 0x0000000000257919 */ /* 0x000e220000002100 */
[----:B------:R-:W-:Y:S01]  /*bab0*/  LOP3.LUT P0, RZ, R229, 0x1bf, RZ, 0xc0, !PT ;  /* 0x000001bfe5ff7812 */ /* 0x000fe2000780c0ff */
[----:B0-----:R-:W-:-:S05]  /*bac0*/  VIADD R37, R37, 0xffffff80 ;  /* 0xffffff8025257836 */ /* 0x001fca0000000000 */
[----:B------:R-:W-:-:S04]  /*bad0*/  SHF.R.S32.HI R42, RZ, 0x1f, R37 ;  /* 0x0000001fff2a7819 */ /* 0x000fc80000011425 */
[----:B------:R-:W-:-:S04]  /*bae0*/  LEA.HI R0, R42, R37, RZ, 0x7 ;  /* 0x000000252a007211 */ /* 0x000fc800078f38ff */
[----:B------:R-:W-:-:S05]  /*baf0*/  SHF.R.S32.HI R4, RZ, 0x7, R0 ;  /* 0x00000007ff047819 */ /* 0x000fca0000011400 */
[----:B------:R-:W0:Y:S02]  /*bb00*/  SHFL.IDX PT, R0, R4, RZ, 0x1f ;  /* 0x00001fff04007589 */ /* 0x000e2400000e0000 */
[----:B0-----:R-:W-:-:S04]  /*bb10*/  LEA.HI R3, R0, R0, RZ, 0x1 ;  /* 0x0000000000037211 */ /* 0x001fc800078f08ff */
[----:B------:R-:W-:-:S05]  /*bb20*/  LOP3.LUT R3, R3, 0x1e, RZ, 0xc0, !PT ;  /* 0x0000001e03037812 */ /* 0x000fca00078ec0ff */
[----:B------:R-:W-:-:S04]  /*bb30*/  IMAD.IADD R0, R0, 0x1, -R3 ;  /* 0x0000000100007824 */ /* 0x000fc800078e0a03 */
[----:B------:R-:W-:-:S05]  /*bb40*/  IMAD R0, R0, 0x2000, R229 ;  /* 0x0000200000007824 */ /* 0x000fca00078e02e5 */
        /* <DEDUP_REMOVED lines=19> */
.L_x_3839:
[----:B------:R-:W-:Y:S02]  /*bc80*/  ULDC UR4, c[0x0][0x3f4] ;  /* 0x0000fd0000047ab9 */ /* 0x000fe40000000800 */
[----:B------:R-:W-:-:S13]  /*bc90*/  ISETP.LT.AND P0, PT, RZ, UR4, PT ;  /* 0x00000004ff007c0c */ /* 0x000fda000bf01270 */
[----:B------:R-:W-:Y:S05]  /*bca0*/  @P0 BRA `(.L_x_3840) ;  /* 0x00000000003c0947 */ /* 0x000fea0003800000 */
[----:B------:R-:W-:-:S04]  /*bcb0*/  LEA.HI R0, R228, R228, RZ, 0x1 ;  /* 0x000000e4e4007211 */ /* 0x000fc800078f08ff */
        /* <DEDUP_REMOVED lines=8> */
.L_x_3843:
[----:B-1----:R1:W2:Y:S02]  /*bd40*/  SYNCS.PHASECHK.TRANS64.TRYWAIT P0, [R18+URZ+0x30800], R3 ;  /* 0x03080003120075a7 */ /* 0x0022a4000800017f */
[----:B--2---:R-:W-:Y:S05]  /*bd50*/  @!P0 NANOSLEEP.SYNCS 0x989680 ;  /* 0x009896800000895d */ /* 0x004fea0003900000 */
[----:B------:R-:W2:Y:S02]  /*bd60*/  @!P0 SYNCS.PHASECHK.TRANS64 P0, [R18+URZ+0x30800], R3 ;  /* 0x03080003120085a7 */ /* 0x000ea4000800007f */
[----:B--2---:R-:W-:Y:S05]  /*bd70*/  @!P0 BRA `(.L_x_3843) ;  /* 0xfffffffc00f08947 */ /* 0x004fea000383ffff */
.L_x_3842:
[----:B------:R-:W-:Y:S05]  /*bd80*/  BSYNC B0 ;  /* 0x0000000000007941 */ /* 0x000fea0003800000 */
.L_x_3841:
[----:B------:R-:W-:Y:S05]  /*bd90*/  BRA `(.L_x_3844) ;  /* 0x0000005c00447947 */ /* 0x000fea0003800000 */
.L_x_3840:
[----:B-----5:R-:W-:Y:S01]  /*bda0*/  SHF.R.S32.HI R0, RZ, 0x1f, R134 ;  /* 0x0000001fff007819 */ /* 0x020fe20000011486 */
[----:B------:R-:W-:Y:S01]  /*bdb0*/  ULDC.64 UR4, c[0x0][0x3f8] ;  /* 0x0000fe0000047ab9 */ /* 0x000fe20000000a00 */
[----:B------:R-:W-:Y:S01]  /*bdc0*/  ULDC.64 UR6, c[0x0][0x408] ;  /* 0x0001020000067ab9 */ /* 0x000fe20000000a00 */
[----:B------:R-:W-:Y:S01]  /*bdd0*/  LOP3.LUT P0, RZ, R229, 0x3ff, RZ, 0xc0, !PT ;  /* 0x000003ffe5ff7812 */ /* 0x000fe2000780c0ff */
[----:B------:R-:W-:-:S04]  /*bde0*/  IMAD.WIDE.U32 R4, R134, UR4, RZ ;  /* 0x0000000486047c25 */ /* 0x000fc8000f8e00ff */
[C---:B------:R-:W-:Y:S02]  /*bdf0*/  IMAD R3, R0.reuse, UR4, RZ ;  /* 0x0000000400037c24 */ /* 0x040fe4000f8e02ff */
[----:B------:R-:W-:Y:S02]  /*be00*/  IMAD R7, R0, UR6, RZ ;  /* 0x0000000600077c24 */ /* 0x000fe4000f8e02ff */
[C---:B------:R-:W-:Y:S01]  /*be10*/  IMAD R3, R134.reuse, UR5, R3 ;  /* 0x0000000586037c24 */ /* 0x040fe2000f8e0203 */
[----:B------:R-:W-:Y:S01]  /*be20*/  ULDC.64 UR4, c[0x0][0x3e8] ;  /* 0x0000fa0000047ab9 */ /* 0x000fe20000000a00 */
[----:B------:R-:W-:Y:S01]  /*be30*/  IMAD R7, R134, UR7, R7 ;  /* 0x0000000786077c24 */ /* 0x000fe2000f8e0207 */
[----:B------:R-:W-:Y:S01]  /*be40*/  LEA R24, P1, R4, UR4, 0x1 ;  /* 0x0000000404187c11 */ /* 0x000fe2000f8208ff */
[----:B------:R-:W-:Y:S01]  /*be50*/  IMAD.WIDE.U32 R134, R134, UR6, RZ ;  /* 0x0000000686867c25 */ /* 0x000fe2000f8e00ff */
[----:B------:R-:W-:-:S03]  /*be60*/  ULDC.64 UR6, c[0x0][0x400] ;  /* 0x0001000000067ab9 */ /* 0x000fc60000000a00 */
[----:B------:R-:W-:Y:S01]  /*be70*/  IMAD.IADD R25, R3, 0x1, R5 ;  /* 0x0000000103197824 */ /* 0x000fe200078e0205 */
[----:B------:R-:W-:Y:S01]  /*be80*/  LEA R40, P2, R134, UR6, 0x1 ;  /* 0x0000000686287c11 */ /* 0x000fe2000f8408ff */
[----:B------:R-:W-:-:S03]  /*be90*/  IMAD.IADD R35, R7, 0x1, R135 ;  /* 0x0000000107237824 */ /* 0x000fc600078e0287 */
[----:B------:R-:W-:Y:S02]  /*bea0*/  LEA.HI.X R25, R4, UR5, R25, 0x1, P1 ;  /* 0x0000000504197c11 */ /* 0x000fe400088f0c19 */
[----:B------:R-:W-:Y:S01]  /*beb0*/  LEA.HI.X R35, R134, UR7, R35, 0x1, P2 ;  /* 0x0000000786237c11 */ /* 0x000fe200090f0c23 */
[----:B------:R-:W-:Y:S06]  /*bec0*/  @!P0 BRA `(.L_x_3845) ;  /* 0x0000000000408947 */ /* 0x000fec0003800000 */
        /* <DEDUP_REMOVED lines=16> */
.L_x_3845:
        /* <DEDUP_REMOVED lines=10> */
[----:B------:R0:W4:Y:S02]  /*c070*/  SHFL.IDX PT, R44, R40, RZ, 0x1c1f ;  /* 0x001c1fff282c7589 */ /* 0x00012400000e0000 */
.L_x_4097:
[----:B------:R-:W-:Y:S01]  /*c080*/  ULDC UR4, c[0x0][0x448] ;  /* 0x0001120000047ab9 */ /* 0x000fe20000000800 */
[----:B------:R-:W-:Y:S01]  /*c090*/  LEA.HI R42, R42, R37, RZ, 0x2 ;  /* 0x000000252a2a7211 */ /* 0x000fe200078f10ff */
[----:B------:R-:W-:Y:S01]  /*c0a0*/  IMAD R136, R136, UR4, RZ ;  /* 0x0000000488887c24 */ /* 0x000fe2000f8e02ff */
[----:B------:R-:W-:Y:S01]  /*c0b0*/  BSSY B1, `(.L_x_3849) ;  /* 0x000005c000017945 */ /* 0x000fe20003800000 */
[----:B------:R-:W-:Y:S02]  /*c0c0*/  CS2R R38, SRZ ;  /* 0x0000000000267805 */ /* 0x000fe4000001ff00 */
[----:B------:R-:W-:Y:S01]  /*c0d0*/  SHF.R.S32.HI R42, RZ, 0x1f, R42 ;  /* 0x0000001fff2a7819 */ /* 0x000fe2000001142a */
[----:B------:R-:W-:Y:S01]  /*c0e0*/  IMAD R37, R137, -0x80, R136 ;  /* 0xffffff8089257824 */ /* 0x000fe200078e0288 */
[----:B------:R-:W-:Y:S02]  /*c0f0*/  ISETP.GE.AND P0, PT, R6, R136, PT ;  /* 0x000000880600720c */ /* 0x000fe40003f06270 */
[----:B------:R-:W-:-:S02]  /*c100*/  CS2R R8, SRZ ;  /* 0x0000000000087805 */ /* 0x000fc4000001ff00 */
[----:B------:R-:W-:Y:S02]  /*c110*/  LEA.HI R42, R42, R203, RZ, 0x3 ;  /* 0x000000cb2a2a7211 */ /* 0x000fe400078f18ff */
[----:B------:R-:W-:Y:S02]  /*c120*/  CS2R R10, SRZ ;  /* 0x00000000000a7805 */ /* 0x000fe4000001ff00 */
[----:B------:R-:W-:Y:S02]  /*c130*/  CS2R R14, SRZ ;  /* 0x00000000000e7805 */ /* 0x000fe4000001ff00 */
[----:B0-----:R-:W-:Y:S02]  /*c140*/  CS2R R24, SRZ ;  /* 0x0000000000187805 */ /* 0x001fe4000001ff00 */
[----:B------:R-:W-:Y:S02]  /*c150*/  LOP3.LUT R42, R42, 0xfffffff8, RZ, 0xc0, !PT ;  /* 0xfffffff82a2a7812 */ /* 0x000fe400078ec0ff */
[----:B------:R-:W-:-:S02]  /*c160*/  CS2R R28, SRZ ;  /* 0x00000000001c7805 */ /* 0x000fc4000001ff00 */
[----:B------:R-:W-:Y:S02]  /*c170*/  CS2R R40, SRZ ;  /* 0x0000000000287805 */ /* 0x000fe4000001ff00 */
[----:B------:R-:W-:Y:S02]  /*c180*/  CS2R R4, SRZ ;  /* 0x0000000000047805 */ /* 0x000fe4000001ff00 */
[----:B------:R-:W-:Y:S02]  /*c190*/  CS2R R6, SRZ ;  /* 0x0000000000067805 */ /* 0x000fe4000001ff00 */
[----:B------:R-:W-:Y:S02]  /*c1a0*/  CS2R R12, SRZ ;  /* 0x00000000000c7805 */ /* 0x000fe4000001ff00 */
[----:B------:R-:W-:Y:S01]  /*c1b0*/  CS2R R20, SRZ ;  /* 0x0000000000147805 */ /* 0x000fe2000001ff00 */
[----:B------:R-:W-:Y:S01]  /*c1c0*/  IMAD.IADD R43, R203, 0x1, -R42 ;  /* 0x00000001cb2b7824 */ /* 0x000fe200078e0a2a */
[----:B------:R-:W-:Y:S01]  /*c1d0*/  CS2R R26, SRZ ;  /* 0x00000000001a7805 */ /* 0x000fe2000001ff00 */
[----:B------:R-:W-:Y:S06]  /*c1e0*/  @P0 BRA `(.L_x_3850) ;  /* 0x0000000400200947 */ /* 0x000fec0003800000 */
[----:B------:R-:W-:Y:S01]  /*c1f0*/  ULDC UR4, c[0x0][0x3f4] ;  /* 0x0000fd0000047ab9 */ /* 0x000fe20000000800 */
[C---:B------:R-:W-:Y:S01]  /*c200*/  IMAD.SHL.U32 R12, R209.reuse, 0x2, RZ ;  /* 0x00000002d10c7824 */ /* 0x040fe200078e00ff */
[----:B------:R-:W-:Y:S01]  /*c210*/  ISETP.GE.AND P3, PT, R209, UR4, PT ;  /* 0x00000004d1007c0c */ /* 0x000fe2000bf66270 */
[C---:B------:R-:W-:Y:S01]  /*c220*/  IMAD.SHL.U32 R8, R207.reuse, 0x2, RZ ;  /* 0x00000002cf087824 */ /* 0x040fe200078e00ff */
[----:B------:R-:W-:Y:S01]  /*c230*/  ISETP.GE.AND P2, PT, R207, UR4, PT ;  /* 0x00000004cf007c0c */ /* 0x000fe2000bf46270 */
[C---:B------:R-:W-:Y:S01]  /*c240*/  IMAD.SHL.U32 R24, R208.reuse, 0x2, RZ ;  /* 0x00000002d0187824 */ /* 0x040fe200078e00ff */
[----:B------:R-:W-:Y:S01]  /*c250*/  ISETP.GE.AND P1, PT, R208, UR4, PT ;  /* 0x00000004d0007c0c */ /* 0x000fe2000bf26270 */
[----:B------:R-:W-:Y:S01]  /*c260*/  IMAD.SHL.U32 R30, R206, 0x2, RZ ;  /* 0x00000002ce1e7824 */ /* 0x000fe200078e00ff */
[----:B------:R-:W-:Y:S02]  /*c270*/  SHF.R.S32.HI R4, RZ, 0x1f, R209 ;  /* 0x0000001fff047819 */ /* 0x000fe400000114d1 */
[----:B------:R-:W-:-:S02]  /*c280*/  CS2R R28, SRZ ;  /* 0x00000000001c7805 */ /* 0x000fc4000001ff00 */
[----:B------:R-:W-:Y:S01]  /*c290*/  SHF.R.S32.HI R6, RZ, 0x1f, R207 ;  /* 0x0000001fff067819 */ /* 0x000fe200000114cf */
[----:B------:R-:W-:Y:S01]  /*c2a0*/  IMAD.SHL.U32 R34, R210, 0x2, RZ ;  /* 0x00000002d2227824 */ /* 0x000fe200078e00ff */
[----:B------:R-:W-:Y:S02]  /*c2b0*/  SHF.L.U64.HI R4, R209, 0x1, R4 ;  /* 0x00000001d1047819 */ /* 0x000fe40000010204 */
[----:B------:R-:W-:Y:S02]  /*c2c0*/  CS2R R26, SRZ ;  /* 0x00000000001a7805 */ /* 0x000fe4000001ff00 */
[----:B------:R-:W-:Y:S02]  /*c2d0*/  SHF.R.S32.HI R7, RZ, 0x1f, R208 ;  /* 0x0000001fff077819 */ /* 0x000fe400000114d0 */
[-C--:B--2---:R-:W-:Y:S02]  /*c2e0*/  @!P3 IADD3 R14, P4, R3, R12.reuse, RZ ;  /* 0x0000000c030eb210 */ /* 0x084fe40007f9e0ff */
[----:B----4-:R-:W-:-:S02]  /*c2f0*/  @!P3 IADD3 R12, P5, R44, R12, RZ ;  /* 0x0000000c2c0cb210 */ /* 0x010fc40007fbe0ff */
[----:B------:R-:W-:Y:S01]  /*c300*/  ISETP.GE.AND P0, PT, R206, UR4, PT ;  /* 0x00000004ce007c0c */ /* 0x000fe2000bf06270 */
[----:B-1----:R-:W-:Y:S01]  /*c310*/  @!P3 IMAD.X R15, R0, 0x1, R4, P4 ;  /* 0x00000001000fb824 */ /* 0x002fe200020e0604 */
[----:B------:R-:W-:Y:S01]  /*c320*/  SHF.L.U64.HI R5, R207, 0x1, R6 ;  /* 0x00000001cf057819 */ /* 0x000fe20000010206 */
[----:B---3--:R-:W-:Y:S01]  /*c330*/  @!P3 IMAD.X R13, R35, 0x1, R4, P5 ;  /* 0x00000001230db824 */ /* 0x008fe200028e0604 */
[-C--:B------:R-:W-:Y:S02]  /*c340*/  @!P2 IADD3 R10, P6, R3, R8.reuse, RZ ;  /* 0x00000008030aa210 */ /* 0x080fe40007fde0ff */
[----:B------:R-:W-:Y:S02]  /*c350*/  @!P2 IADD3 R6, P4, R44, R8, RZ ;  /* 0x000000082c06a210 */ /* 0x000fe40007f9e0ff */
[----:B------:R-:W-:Y:S01]  /*c360*/  SHF.R.S32.HI R9, RZ, 0x1f, R206 ;  /* 0x0000001fff097819 */ /* 0x000fe200000114ce */
[----:B------:R-:W-:Y:S01]  /*c370*/  @!P2 IMAD.X R11, R0, 0x1, R5, P6 ;  /* 0x00000001000ba824 */ /* 0x000fe200030e0605 */
[----:B------:R-:W-:Y:S01]  /*c380*/  SHF.L.U64.HI R20, R208, 0x1, R7 ;  /* 0x00000001d0147819 */ /* 0x000fe20000010207 */
[----:B------:R-:W-:Y:S01]  /*c390*/  @!P2 IMAD.X R7, R35, 0x1, R5, P4 ;  /* 0x000000012307a824 */ /* 0x000fe200020e0605 */
[----:B------:R-:W-:-:S02]  /*c3a0*/  @!P1 IADD3 R8, P5, R3, R24, RZ ;  /* 0x0000001803089210 */ /* 0x000fc40007fbe0ff */
[----:B------:R-:W-:Y:S02]  /*c3b0*/  @!P1 IADD3 R4, P6, R44, R24, RZ ;  /* 0x000000182c049210 */ /* 0x000fe40007fde0ff */
[----:B------:R-:W-:Y:S01]  /*c3c0*/  SHF.L.U64.HI R21, R206, 0x1, R9 ;  /* 0x00000001ce157819 */ /* 0x000fe20000010209 */
[--C-:B------:R-:W-:Y:S01]  /*c3d0*/  @!P1 IMAD.X R9, R0, 0x1, R20.reuse, P5 ;  /* 0x0000000100099824 */ /* 0x100fe200028e0614 */
[----:B------:R-:W-:Y:S01]  /*c3e0*/  ISETP.GE.AND P5, PT, R196, UR4, PT ;  /* 0x00000004c4007c0c */ /* 0x000fe2000bfa6270 */
[----:B------:R-:W-:Y:S01]  /*c3f0*/  @!P1 IMAD.X R5, R35, 0x1, R20, P6 ;  /* 0x0000000123059824 */ /* 0x000fe200030e0614 */
[-C--:B------:R-:W-:Y:S02]  /*c400*/  @!P0 IADD3 R38, P6, R3, R30.reuse, RZ ;  /* 0x0000001e03268210 */ /* 0x080fe40007fde0ff */
[----:B------:R-:W-:Y:S02]  /*c410*/  SHF.R.S32.HI R25, RZ, 0x1f, R210 ;  /* 0x0000001fff197819 */ /* 0x000fe400000114d2 */
[----:B------:R-:W-:Y:S01]  /*c420*/  ISETP.GE.AND P4, PT, R210, UR4, PT ;  /* 0x00000004d2007c0c */ /* 0x000fe2000bf86270 */
[----:B------:R-:W-:Y:S01]  /*c430*/  @!P0 IMAD.X R39, R0, 0x1, R21, P6 ;  /* 0x0000000100278824 */ /* 0x000fe200030e0615 */
[----:B------:R-:W-:-:S02]  /*c440*/  @!P0 IADD3 R30, P6, R44, R30, RZ ;  /* 0x0000001e2c1e8210 */ /* 0x000fc40007fde0ff */
[----:B------:R-:W-:-:S03]  /*c450*/  SHF.L.U64.HI R42, R210, 0x1, R25 ;  /* 0x00000001d22a7819 */ /* 0x000fc60000010219 */
[----:B------:R-:W-:Y:S02]  /*c460*/  @!P5 IMAD.MOV.U32 R24, RZ, RZ, R44 ;  /* 0x000000ffff18d224 */ /* 0x000fe400078e002c */
[----:B------:R-:W-:Y:S02]  /*c470*/  @!P5 IMAD.MOV.U32 R25, RZ, RZ, R35 ;  /* 0x000000ffff19d224 */ /* 0x000fe400078e0023 */
[----:B------:R-:W-:Y:S02]  /*c480*/  @!P0 IMAD.X R31, R35, 0x1, R21, P6 ;  /* 0x00000001231f8824 */ /* 0x000fe400030e0615 */
[----:B------:R-:W-:Y:S01]  /*c490*/  @!P5 IMAD.MOV.U32 R20, RZ, RZ, R3 ;  /* 0x000000ffff14d224 */ /* 0x000fe200078e0003 */
[----:B------:R-:W-:Y:S01]  /*c4a0*/  @!P4 IADD3 R32, P6, R3, R34, RZ ;  /* 0x000000220320c210 */ /* 0x000fe20007fde0ff */
[----:B------:R-:W-:Y:S02]  /*c4b0*/  @!P5 IMAD.MOV.U32 R21, RZ, RZ, R0 ;  /* 0x000000ffff15d224 */ /* 0x000fe400078e0000 */
[----:B------:R-:W-:Y:S01]  /*c4c0*/  @!P5 IMAD.WIDE R40, R196, 0x2, R24 ;  /* 0x00000002c428d825 */ /* 0x000fe200078e0218 */
[----:B------:R-:W-:-:S03]  /*c4d0*/  CS2R R24, SRZ ;  /* 0x0000000000187805 */ /* 0x000fc6000001ff00 */
[----:B------:R-:W-:Y:S01]  /*c4e0*/  @!P5 IMAD.WIDE R20, R196, 0x2, R20 ;  /* 0x00000002c414d825 */ /* 0x000fe200078e0214 */
[----:B------:R0:W5:Y:S03]  /*c4f0*/  @!P5 LD.E.64 R26, desc[UR48][R40.64] ;  /* 0x00000030281ad980 */ /* 0x000166000c101b00 */
[----:B------:R-:W-:Y:S01]  /*c500*/  @!P4 IMAD.X R33, R0, 0x1, R42, P6 ;  /* 0x000000010021c824 */ /* 0x000fe200030e062a */
[----:B------:R1:W5:Y:S01]  /*c510*/  @!P5 LD.E.64 R28, desc[UR48][R20.64] ;  /* 0x00000030141cd980 */ /* 0x000362000c101b00 */
[----:B------:R-:W-:-:S03]  /*c520*/  @!P4 IADD3 R34, P6, R44, R34, RZ ;  /* 0x000000222c22c210 */ /* 0x000fc60007fde0ff */
[----:B------:R2:W5:Y:S01]  /*c530*/  @!P3 LD.E.64 R24, desc[UR48][R14.64] ;  /* 0x000000300e18b980 */ /* 0x000562000c101b00 */
[----:B0-----:R-:W-:Y:S01]  /*c540*/  CS2R R40, SRZ ;  /* 0x0000000000287805 */ /* 0x001fe2000001ff00 */
[----:B------:R-:W-:Y:S01]  /*c550*/  @!P4 IMAD.X R35, R35, 0x1, R42, P6 ;  /* 0x000000012323c824 */ /* 0x000fe200030e062a */
[----:B-1----:R-:W-:-:S04]  /*c560*/  CS2R R20, SRZ ;  /* 0x0000000000147805 */ /* 0x002fc8000001ff00 */
[----:B------:R-:W5:Y:S01]  /*c570*/  @!P4 LD.E.64 R40, desc[UR48][R34.64] ;  /* 0x000000302228c980 */ /* 0x000f62000c101b00 */
[----:B--2---:R-:W-:-:S03]  /*c580*/  CS2R R14, SRZ ;  /* 0x00000000000e7805 */ /* 0x004fc6000001ff00 */
[----:B------:R0:W5:Y:S04]  /*c590*/  @!P3 LD.E.64 R20, desc[UR48][R12.64] ;  /* 0x000000300c14b980 */ /* 0x000168000c101b00 */
[----:B------:R1:W5:Y:S01]  /*c5a0*/  @!P2 LD.E.64 R14, desc[UR48][R10.64] ;  /* 0x000000300a0ea980 */ /* 0x000362000c101b00 */
[----:B0-----:R-:W-:Y:S02]  /*c5b0*/  CS2R R12, SRZ ;  /* 0x00000000000c7805 */ /* 0x001fe4000001ff00 */
[----:B-1----:R-:W-:-:S04]  /*c5c0*/  CS2R R10, SRZ ;  /* 0x00000000000a7805 */ /* 0x002fc8000001ff00 */
        /* <DEDUP_REMOVED lines=9> */
[----:B------:R0:W5:Y:S02]  /*c660*/  @!P4 LD.E.64 R38, desc[UR48][R32.64] ;  /* 0x000000302026c980 */ /* 0x000164000c101b00 */
.L_x_3850:
[----:B------:R-:W-:Y:S05]  /*c670*/  BSYNC B1 ;  /* 0x0000000000017941 */ /* 0x000fea0003800000 */
.L_x_3849:
[----:B-1----:R-:W-:Y:S01]  /*c680*/  LEA.HI R0, R228, R228, RZ, 0x1 ;  /* 0x000000e4e4007211 */ /* 0x002fe200078f08ff */
[----:B0----5:R-:W-:Y:S01]  /*c690*/  IMAD.MOV.U32 R33, RZ, RZ, R21 ;  /* 0x000000ffff217224 */ /* 0x021fe200078e0015 */
[----:B------:R-:W-:Y:S01]  /*c6a0*/  MOV R30, R24 ;  /* 0x00000018001e7202 */ /* 0x000fe20000000f00 */
[----:B------:R-:W-:Y:S01]  /*c6b0*/  IMAD.MOV.U32 R34, RZ, RZ, R28 ;  /* 0x000000ffff227224 */ /* 0x000fe200078e001c */
[----:B--2---:R-:W-:Y:S01]  /*c6c0*/  LOP3.LUT R3, R0, 0xfffffffe, RZ, 0xc0, !PT ;  /* 0xfffffffe00037812 */ /* 0x004fe200078ec0ff */
[--C-:B------:R-:W-:Y:S01]  /*c6d0*/  IMAD.MOV.U32 R31, RZ, RZ, R25.reuse ;  /* 0x000000ffff1f7224 */ /* 0x100fe200078e0019 */
[----:B------:R-:W-:Y:S01]  /*c6e0*/  SHF.R.U64 R65, R24, 0x10, R25 ;  /* 0x0000001018417819 */ /* 0x000fe20000001219 */
[--C-:B------:R-:W-:Y:S01]  /*c6f0*/  IMAD.MOV.U32 R24, RZ, RZ, R11.reuse ;  /* 0x000000ffff187224 */ /* 0x100fe200078e000b */
[----:B------:R-:W-:Y:S01]  /*c700*/  SHF.R.U64 R62, R10, 0x10, R11 ;  /* 0x000000100a3e7819 */ /* 0x000fe2000000120b */
[----:B------:R-:W-:Y:S01]  /*c710*/  IMAD.IADD R3, R228, 0x1, -R3 ;  /* 0x00000001e4037824 */ /* 0x000fe200078e0a03 */
[----:B------:R-:W-:Y:S01]  /*c720*/  SHF.R.U32.HI R61, RZ, 0x10, R11 ;  /* 0x00000010ff3d7819 */ /* 0x000fe2000001160b */
[----:B---3--:R-:W-:Y:S01]  /*c730*/  IMAD.MOV.U32 R35, RZ, RZ, R29 ;  /* 0x000000ffff237224 */ /* 0x008fe200078e001d */
[----:B------:R-:W-:Y:S01]  /*c740*/  LOP3.LUT R0, R216, 0x18, R16, 0xf8, !PT ;  /* 0x00000018d8007812 */ /* 0x000fe200078ef810 */
[----:B------:R-:W-:Y:S01]  /*c750*/  IMAD.MOV.U32 R45, RZ, RZ, R27 ;  /* 0x000000ffff2d7224 */ /* 0x000fe200078e001b */
[----:B------:R-:W-:Y:S01]  /*c760*/  SHF.L.U32 R11, R3, 0x1f, RZ ;  /* 0x0000001f030b7819 */ /* 0x000fe200000006ff */
[----:B------:R-:W-:Y:S01]  /*c770*/  IMAD.MOV.U32 R32, RZ, RZ, R20 ;  /* 0x000000ffff207224 */ /* 0x000fe200078e0014 */
[----:B------:R-:W-:Y:S01]  /*c780*/  SHF.R.U64 R51, R20, 0x10, R21 ;  /* 0x0000001014337819 */ /* 0x000fe20000001215 */
[----:B----4-:R-:W-:Y:S01]  /*c790*/  IMAD.MOV.U32 R44, RZ, RZ, R13 ;  /* 0x000000ffff2c7224 */ /* 0x010fe200078e000d */
[----:B------:R-:W0:Y:S01]  /*c7a0*/  SYNCS.PHASECHK.TRANS64.TRYWAIT P0, [R18+URZ+0x30800], R11 ;  /* 0x0308000b120075a7 */ /* 0x000e22000800017f */
[----:B------:R-:W-:Y:S01]  /*c7b0*/  SHF.R.U32.HI R56, RZ, 0x10, R21 ;  /* 0x00000010ff387819 */ /* 0x000fe20000011615 */
[----:B------:R-:W-:Y:S01]  /*c7c0*/  IMAD.MOV.U32 R42, RZ, RZ, R6 ;  /* 0x000000ffff2a7224 */ /* 0x000fe200078e0006 */
[----:B------:R-:W-:Y:S01]  /*c7d0*/  LOP3.LUT R21, R0, R217, RZ, 0x3c, !PT ;  /* 0x000000d900157212 */ /* 0x000fe200078e3cff */
[----:B------:R-:W-:Y:S01]  /*c7e0*/  BSSY B1, `(.L_x_3851) ;  /* 0x000003f000017945 */ /* 0x000fe20003800000 */
[----:B------:R-:W-:Y:S01]  /*c7f0*/  LOP3.LUT P1, RZ, R43, 0x4, RZ, 0xc0, !PT ;  /* 0x000000042bff7812 */ /* 0x000fe2000782c0ff */
[----:B------:R-:W-:Y:S01]  /*c800*/  IMAD.MOV.U32 R43, RZ, RZ, R7 ;  /* 0x000000ffff2b7224 */ /* 0x000fe200078e0007 */
[----:B------:R-:W-:Y:S01]  /*c810*/  SHF.R.U64 R67, R28, 0x10, R29 ;  /* 0x000000101c437819 */ /* 0x000fe2000000121d */
[----:B------:R-:W-:Y:S01]  /*c820*/  IMAD.IADD R3, R218, 0x1, R21 ;  /* 0x00000001da037824 */ /* 0x000fe200078e0215 */
[----:B------:R-:W-:Y:S01]  /*c830*/  SHF.R.U32.HI R66, RZ, 0x10, R25 ;  /* 0x00000010ff427819 */ /* 0x000fe20000011619 */
[--C-:B------:R-:W-:Y:S01]  /*c840*/  IMAD.MOV.U32 R28, RZ, RZ, R15.reuse ;  /* 0x000000ffff1c7224 */ /* 0x100fe200078e000f */
[--C-:B------:R-:W-:Y:S01]  /*c850*/  SHF.R.U64 R64, R14, 0x10, R15.reuse ;  /* 0x000000100e407819 */ /* 0x100fe2000000120f */
[----:B------:R-:W-:Y:S01]  /*c860*/  IMAD.MOV.U32 R25, RZ, RZ, R14 ;  /* 0x000000ffff197224 */ /* 0x000fe200078e000e */
[----:B------:R-:W-:Y:S01]  /*c870*/  SHF.R.U32.HI R63, RZ, 0x10, R15 ;  /* 0x00000010ff3f7819 */ /* 0x000fe2000001160f */
[----:B------:R-:W-:Y:S01]  /*c880*/  IMAD.MOV.U32 R15, RZ, RZ, R10 ;  /* 0x000000ffff0f7224 */ /* 0x000fe200078e000a */
[--C-:B------:R-:W-:Y:S01]  /*c890*/  SHF.R.U64 R59, R8, 0x10, R9.reuse ;  /* 0x00000010083b7819 */ /* 0x100fe20000001209 */
[----:B------:R-:W-:Y:S01]  /*c8a0*/  IMAD R3, R3, 0x2, R18 ;  /* 0x0000000203037824 */ /* 0x000fe200078e0212 */
[----:B------:R-:W-:Y:S01]  /*c8b0*/  SHF.R.U32.HI R57, RZ, 0x10, R9 ;  /* 0x00000010ff397819 */ /* 0x000fe20000011609 */
[----:B------:R-:W-:Y:S01]  /*c8c0*/  IMAD.MOV.U32 R10, RZ, RZ, R8 ;  /* 0x000000ffff0a7224 */ /* 0x000fe200078e0008 */
[----:B------:R-:W-:Y:S01]  /*c8d0*/  SHF.R.U32.HI R68, RZ, 0x10, R29 ;  /* 0x00000010ff447819 */ /* 0x000fe2000001161d */
[----:B------:R-:W-:Y:S01]  /*c8e0*/  IMAD.MOV.U32 R14, RZ, RZ, R9 ;  /* 0x000000ffff0e7224 */ /* 0x000fe200078e0009 */
[--C-:B------:R-:W-:Y:S01]  /*c8f0*/  SHF.R.U64 R55, R38, 0x10, R39.reuse ;  /* 0x0000001026377819 */ /* 0x100fe20000001227 */
[----:B------:R-:W-:Y:S01]  /*c900*/  IMAD.MOV.U32 R8, RZ, RZ, R38 ;  /* 0x000000ffff087224 */ /* 0x000fe200078e0026 */
[--C-:B------:R-:W-:Y:S01]  /*c910*/  SHF.R.U32.HI R60, RZ, 0x10, R39.reuse ;  /* 0x00000010ff3c7819 */ /* 0x100fe20000011627 */
[----:B------:R-:W-:Y:S01]  /*c920*/  IMAD.MOV.U32 R9, RZ, RZ, R39 ;  /* 0x000000ffff097224 */ /* 0x000fe200078e0027 */
[--C-:B------:R-:W-:Y:S01]  /*c930*/  SHF.R.U64 R47, R6, 0x10, R7.reuse ;  /* 0x00000010062f7819 */ /* 0x100fe20000001207 */
[----:B------:R-:W-:Y:S01]  /*c940*/  IMAD.MOV.U32 R38, RZ, RZ, R26 ;  /* 0x000000ffff267224 */ /* 0x000fe200078e001a */
[----:B------:R-:W-:Y:S01]  /*c950*/  SHF.R.U32.HI R52, RZ, 0x10, R7 ;  /* 0x00000010ff347819 */ /* 0x000fe20000011607 */
[----:B------:R-:W-:Y:S01]  /*c960*/  IMAD.MOV.U32 R29, RZ, RZ, R12 ;  /* 0x000000ffff1d7224 */ /* 0x000fe200078e000c */
[--C-:B------:R-:W-:Y:S01]  /*c970*/  SHF.R.U64 R50, R4, 0x10, R5.reuse ;  /* 0x0000001004327819 */ /* 0x100fe20000001205 */
[----:B------:R-:W-:Y:S01]  /*c980*/  IMAD.MOV.U32 R7, RZ, RZ, R4 ;  /* 0x000000ffff077224 */ /* 0x000fe200078e0004 */
[--C-:B------:R-:W-:Y:S01]  /*c990*/  SHF.R.U32.HI R48, RZ, 0x10, R5.reuse ;  /* 0x00000010ff307819 */ /* 0x100fe20000011605 */
[----:B------:R-:W-:Y:S01]  /*c9a0*/  IMAD.MOV.U32 R39, RZ, RZ, R5 ;  /* 0x000000ffff277224 */ /* 0x000fe200078e0005 */
[----:B------:R-:W-:Y:S01]  /*c9b0*/  SHF.R.U64 R53, R26, 0x10, R27 ;  /* 0x000000101a357819 */ /* 0x000fe2000000121b */
[C---:B------:R-:W-:Y:S01]  /*c9c0*/  VIADD R4, R3.reuse, 0x12400 ;  /* 0x0001240003047836 */ /* 0x040fe20000000000 */
[----:B------:R-:W-:Y:S01]  /*c9d0*/  SHF.R.U64 R54, R12, 0x10, R13 ;  /* 0x000000100c367819 */ /* 0x000fe2000000120d */
[----:B------:R-:W-:Y:S01]  /*c9e0*/  IMAD.MOV.U32 R5, RZ, RZ, R40 ;  /* 0x000000ffff057224 */ /* 0x000fe200078e0028 */
[----:B------:R-:W-:Y:S01]  /*c9f0*/  SHF.R.U64 R46, R40, 0x10, R41 ;  /* 0x00000010282e7819 */ /* 0x000fe20000001229 */
[----:B------:R-:W-:Y:S01]  /*ca00*/  VIADD R0, R3, 0x12440 ;  /* 0x0001244003007836 */ /* 0x000fe20000000000 */
[----:B------:R-:W-:Y:S01]  /*ca10*/  SHF.R.U32.HI R58, RZ, 0x10, R27 ;  /* 0x00000010ff3a7819 */ /* 0x000fe2000001161b */
[----:B------:R-:W-:Y:S01]  /*ca20*/  IMAD.MOV.U32 R6, RZ, RZ, R41 ;  /* 0x000000ffff067224 */ /* 0x000fe200078e0029 */
[----:B------:R-:W-:Y:S01]  /*ca30*/  SHF.R.U32.HI R49, RZ, 0x10, R13 ;  /* 0x00000010ff317819 */ /* 0x000fe2000001160d */
[----:B------:R-:W-:Y:S01]  /*ca40*/  @P1 VIADD R0, R4, 0xffffffc0 ;  /* 0xffffffc004001836 */ /* 0x000fe20000000000 */
[----:B------:R-:W-:-:S02]  /*ca50*/  VIMNMX R40, R37, 0x80, PT ;  /* 0x0000008025287848 */ /* 0x000fc40003fe0100 */
[----:B------:R-:W-:Y:S02]  /*ca60*/  PRMT R27, R28, 0x5410, R63 ;  /* 0x000054101c1b7816 */ /* 0x000fe4000000003f */
[----:B------:R-:W-:Y:S02]  /*ca70*/  PRMT R26, R25, 0x5410, R64 ;  /* 0x00005410191a7816 */ /* 0x000fe40000000040 */
[----:B------:R-:W-:Y:S02]  /*ca80*/  PRMT R21, R24, 0x5410, R61 ;  /* 0x0000541018157816 */ /* 0x000fe4000000003d */
[----:B------:R-:W-:Y:S02]  /*ca90*/  PRMT R37, R38, 0x5410, R53 ;  /* 0x0000541026257816 */ /* 0x000fe40000000035 */
[----:B------:R-:W-:Y:S02]  /*caa0*/  PRMT R28, R29, 0x5410, R54 ;  /* 0x000054101d1c7816 */ /* 0x000fe40000000036 */
[----:B------:R-:W-:-:S02]  /*cab0*/  SHF.R.U32.HI R41, RZ, 0x10, R41 ;  /* 0x00000010ff297819 */ /* 0x000fc40000011629 */
[----:B------:R-:W-:Y:S02]  /*cac0*/  PRMT R34, R34, 0x5410, R67 ;  /* 0x0000541022227816 */ /* 0x000fe40000000043 */
[----:B------:R-:W-:Y:S02]  /*cad0*/  PRMT R35, R35, 0x5410, R68 ;  /* 0x0000541023237816 */ /* 0x000fe40000000044 */
[----:B------:R-:W-:Y:S02]  /*cae0*/  PRMT R30, R30, 0x5410, R65 ;  /* 0x000054101e1e7816 */ /* 0x000fe40000000041 */
[----:B------:R-:W-:Y:S02]  /*caf0*/  PRMT R31, R31, 0x5410, R66 ;  /* 0x000054101f1f7816 */ /* 0x000fe40000000042 */
[----:B------:R-:W-:Y:S02]  /*cb00*/  PRMT R20, R15, 0x5410, R62 ;  /* 0x000054100f147816 */ /* 0x000fe4000000003e */
[----:B------:R-:W-:-:S02]  /*cb10*/  PRMT R12, R10, 0x5410, R59 ;  /* 0x000054100a0c7816 */ /* 0x000fc4000000003b */
[----:B------:R-:W-:Y:S02]  /*cb20*/  PRMT R13, R14, 0x5410, R57 ;  /* 0x000054100e0d7816 */ /* 0x000fe40000000039 */
[----:B------:R-:W-:Y:S02]  /*cb30*/  PRMT R8, R8, 0x5410, R55 ;  /* 0x0000541008087816 */ /* 0x000fe40000000037 */
[----:B------:R-:W-:Y:S02]  /*cb40*/  PRMT R9, R9, 0x5410, R60 ;  /* 0x0000541009097816 */ /* 0x000fe4000000003c */
[----:B------:R-:W-:Y:S02]  /*cb50*/  ISETP.GE.AND P1, PT, R203, R40, PT ;  /* 0x00000028cb00720c */ /* 0x000fe40003f26270 */
[----:B------:R-:W-:Y:S02]  /*cb60*/  PRMT R38, R45, 0x5410, R58 ;  /* 0x000054102d267816 */ /* 0x000fe4000000003a */
[----:B------:R-:W-:-:S02]  /*cb70*/  PRMT R32, R32, 0x5410, R51 ;  /* 0x0000541020207816 */ /* 0x000fc40000000033 */
[----:B------:R-:W-:Y:S02]  /*cb80*/  PRMT R33, R33, 0x5410, R56 ;  /* 0x0000541021217816 */ /* 0x000fe40000000038 */
[----:B------:R-:W-:Y:S02]  /*cb90*/  PRMT R29, R44, 0x5410, R49 ;  /* 0x000054102c1d7816 */ /* 0x000fe40000000031 */
[----:B------:R-:W-:Y:S02]  /*cba0*/  PRMT R24, R42, 0x5410, R47 ;  /* 0x000054102a187816 */ /* 0x000fe4000000002f */
[----:B------:R-:W-:Y:S01]  /*cbb0*/  PRMT R25, R43, 0x5410, R52 ;  /* 0x000054102b197816 */ /* 0x000fe20000000034 */
[----:B0-----:R-:W-:Y:S06]  /*cbc0*/  @!P0 BRA `(.L_x_3852) ;  /* 0x0000016400208947 */ /* 0x001fec0003800000 */
.L_x_4098:
[----:B------:R-:W-:Y:S05]  /*cbd0*/  BSYNC B1 ;  /* 0x0000000000017941 */ /* 0x000fea0003800000 */
.L_x_3851:
[----:B------:R-:W-:Y:S01]  /*cbe0*/  BSSY B1, `(.L_x_3853) ;  /* 0x0000101000017945 */ /* 0x000fe20003800000 */
[----:B------:R-:W-:Y:S02]  /*cbf0*/  PRMT R14, R7, 0x5410, R50 ;  /* 0x00005410070e7816 */ /* 0x000fe40000000032 */
[----:B------:R-:W-:Y:S02]  /*cc00*/  PRMT R15, R39, 0x5410, R48 ;  /* 0x00005410270f7816 */ /* 0x000fe40000000030 */
[----:B------:R-:W-:Y:S02]  /*cc10*/  PRMT R10, R5, 0x5410, R46 ;  /* 0x00005410050a7816 */ /* 0x000fe4000000002e */
[----:B0-----:R-:W-:Y:S01]  /*cc20*/  PRMT R11, R6, 0x5410, R41 ;  /* 0x00005410060b7816 */ /* 0x001fe20000000029 */
[----:B------:R-:W-:Y:S06]  /*cc30*/  @P1 BRA `(.L_x_3854) ;  /* 0x0000000c00ec1947 */ /* 0x000fec0003800000 */
[----:B------:R-:W0:Y:S01]  /*cc40*/  LDC R5, c[0x0][0x3f4] ;  /* 0x0000fd00ff057b82 */ /* 0x000e220000000800 */
[----:B------:R-:W-:Y:S01]  /*cc50*/  BSSY B2, `(.L_x_3855) ;  /* 0x000002e000027945 */ /* 0x000fe20003800000 */
[-C--:B0-----:R-:W-:Y:S02]  /*cc60*/  ISETP.GE.AND P0, PT, R196, R5.reuse, PT ;  /* 0x00000005c400720c */ /* 0x081fe40003f06270 */
[-C--:B------:R-:W-:Y:S02]  /*cc70*/  ISETP.GE.AND P1, PT, R209, R5.reuse, PT ;  /* 0x00000005d100720c */ /* 0x080fe40003f26270 */
[-C--:B------:R-:W-:Y:S02]  /*cc80*/  ISETP.GE.AND P2, PT, R207, R5.reuse, PT ;  /* 0x00000005cf00720c */ /* 0x080fe40003f46270 */
[-C--:B------:R-:W-:Y:S02]  /*cc90*/  ISETP.GE.AND P3, PT, R208, R5.reuse, PT ;  /* 0x00000005d000720c */ /* 0x080fe40003f66270 */
[----:B------:R-:W-:-:S02]  /*cca0*/  ISETP.GE.AND P4, PT, R206, R5, PT ;  /* 0x00000005ce00720c */ /* 0x000fc40003f86270 */
[----:B------:R-:W-:-:S03]  /*ccb0*/  ISETP.GE.AND P5, PT, R210, R5, PT ;  /* 0x00000005d200720c */ /* 0x000fc60003fa6270 */
[----:B------:R-:W-:Y:S10]  /*ccc0*/  @P0 BRA `(.L_x_3856) ;  /* 0x0000000000980947 */ /* 0x000ff40003800000 */
[----:B------:R-:W0:Y:S01]  /*ccd0*/  LDS.128 R4, [R3+0x12400] ;  /* 0x0124000003047984 */ /* 0x000e220000000c00 */
[C---:B------:R-:W-:Y:S01]  /*cce0*/  IMAD.U32 R45, R37.reuse, 0x10000, RZ ;  /* 0x00010000252d7824 */ /* 0x040fe200078e00ff */
[----:B------:R-:W-:Y:S01]  /*ccf0*/  LOP3.LUT R48, R37, 0xffff0000, RZ, 0xc0, !PT ;  /* 0xffff000025307812 */ /* 0x000fe200078ec0ff */
[C---:B------:R-:W-:Y:S01]  /*cd00*/  IMAD.U32 R44, R34.reuse, 0x10000, RZ ;  /* 0x00010000222c7824 */ /* 0x040fe200078e00ff */
[----:B------:R-:W-:Y:S01]  /*cd10*/  LOP3.LUT R46, R34, 0xffff0000, RZ, 0xc0, !PT ;  /* 0xffff0000222e7812 */ /* 0x000fe200078ec0ff */
[C---:B0-----:R-:W-:Y:S01]  /*cd20*/  IMAD.U32 R39, R4.reuse, 0x10000, RZ ;  /* 0x0001000004277824 */ /* 0x041fe200078e00ff */
[----:B------:R-:W-:Y:S01]  /*cd30*/  LOP3.LUT R4, R4, 0xffff0000, RZ, 0xc0, !PT ;  /* 0xffff000004047812 */ /* 0x000fe200078ec0ff */
[----:B------:R-:W-:Y:S01]  /*cd40*/  IMAD.U32 R42, R6, 0x10000, RZ ;  /* 0x00010000062a7824 */ /* 0x000fe200078e00ff */
[----:B------:R-:W-:Y:S01]  /*cd50*/  SHF.L.U32 R41, R5, 0x10, RZ ;  /* 0x0000001005297819 */ /* 0x000fe200000006ff */
[----:B------:R-:W-:Y:S01]  /*cd60*/  IMAD.U32 R43, R7, 0x10000, RZ ;  /* 0x00010000072b7824 */ /* 0x000fe200078e00ff */
[----:B------:R-:W-:Y:S01]  /*cd70*/  LOP3.LUT R5, R5, 0xffff0000, RZ, 0xc0, !PT ;  /* 0xffff000005057812 */ /* 0x000fe200078ec0ff */
[C---:B------:R-:W-:Y:S01]  /*cd80*/  FMUL.FTZ R50, R4.reuse, R45 ;  /* 0x0000002d04327220 */ /* 0x040fe20000410000 */
[----:B------:R-:W-:Y:S01]  /*cd90*/  FMUL.FTZ R4, R4, R44 ;  /* 0x0000002c04047220 */ /* 0x000fe20000410000 */
[----:B------:R-:W-:-:S02]  /*cda0*/  LOP3.LUT R6, R6, 0xffff0000, RZ, 0xc0, !PT ;  /* 0xffff000006067812 */ /* 0x000fc400078ec0ff */
[----:B------:R-:W-:Y:S01]  /*cdb0*/  FMUL.FTZ R52, R5, R48 ;  /* 0x0000003005347220 */ /* 0x000fe20000410000 */
[C---:B------:R-:W-:Y:S01]  /*cdc0*/  FFMA.FTZ R50, R39.reuse, R44, -R50 ;  /* 0x0000002c27327223 */ /* 0x040fe20000010832 */
[----:B------:R-:W-:Y:S01]  /*cdd0*/  FFMA.FTZ R45, R39, R45, R4 ;  /* 0x0000002d272d7223 */ /* 0x000fe20000010004 */
[----:B------:R-:W-:Y:S01]  /*cde0*/  LOP3.LUT R7, R7, 0xffff0000, RZ, 0xc0, !PT ;  /* 0xffff000007077812 */ /* 0x000fe200078ec0ff */
[-C--:B------:R-:W-:Y:S01]  /*cdf0*/  FMUL.FTZ R54, R5, R46.reuse ;  /* 0x0000002e05367220 */ /* 0x080fe20000410000 */
        /* <DEDUP_REMOVED lines=9> */
[-C--:B------:R-:W-:Y:S01]  /*ce90*/  FMUL.FTZ R49, R7, R4.reuse ;  /* 0x0000000407317220 */ /* 0x080fe20000410000 */
        /* <DEDUP_REMOVED lines=9> */
.L_x_3856:
[----:B------:R-:W-:Y:S05]  /*cf30*/  BSYNC B2 ;  /* 0x0000000000027941 */ /* 0x000fea0003800000 */
.L_x_3855:
[----:B------:R-:W-:Y:S04]  /*cf40*/  BSSY B2, `(.L_x_3857) ;  /* 0x0000028000027945 */ /* 0x000fe80003800000 */
[----:B------:R-:W-:Y:S05]  /*cf50*/  @P1 BRA `(.L_x_3858) ;  /* 0x0000000000981947 */ /* 0x000fea0003800000 */
[----:B0-----:R-:W0:Y:S01]  /*cf60*/  LDS.128 R4, [R0] ;  /* 0x0000000000047984 */ /* 0x001e220000000c00 */
        /* <DEDUP_REMOVED lines=37> */
.L_x_3858:
[----:B------:R-:W-:Y:S05]  /*d1c0*/  BSYNC B2 ;  /* 0x0000000000027941 */ /* 0x000fea0003800000 */
.L_x_3857:
[----:B------:R-:W-:Y:S04]  /*d1d0*/  BSSY B2, `(.L_x_3859) ;  /* 0x0000028000027945 */ /* 0x000fe80003800000 */
[----:B------:R-:W-:Y:S05]  /*d1e0*/  @P2 BRA `(.L_x_3860) ;  /* 0x0000000000982947 */ /* 0x000fea0003800000 */
[----:B01----:R-:W0:Y:S01]  /*d1f0*/  LDS.128 R4, [R3+0x16400] ;  /* 0x0164000003047984 */ /* 0x003e220000000c00 */
        /* <DEDUP_REMOVED lines=37> */
.L_x_3860:
[----:B------:R-:W-:Y:S05]  /*d450*/  BSYNC B2 ;  /* 0x0000000000027941 */ /* 0x000fea0003800000 */
.L_x_3859:
[----:B------:R-:W-:Y:S04]  /*d460*/  BSSY B2, `(.L_x_3861) ;  /* 0x0000028000027945 */ /* 0x000fe80003800000 */
[----:B------:R-:W-:Y:S05]  /*d470*/  @P3 BRA `(.L_x_3862) ;  /* 0x0000000000983947 */ /* 0x000fea0003800000 */
[----:B012---:R-:W0:Y:S01]  /*d480*/  LDS.128 R4, [R0+0x4000] ;  /* 0x0040000000047984 */ /* 0x007e220000000c00 */
        /* <DEDUP_REMOVED lines=18> */
[----:B------:R-:W-:Y:S01]  /*d5b0*/  SHF.L.U32 R39, R25, 0x10, RZ ;  /* 0x0000001019277819 */ /* 0x000fe200000006ff */
[----:B------:R-:W-:Y:S01]  /*d5c0*/  IMAD.U32 R5, R21, 0x10000, RZ ;  /* 0x0001000015057824 */ /* 0x000fe200078e00ff */
[----:B------:R-:W-:Y:S01]  /*d5d0*/  LOP3.LUT R44, R25, 0xffff0000, RZ, 0xc0, !PT ;  /* 0xffff0000192c7812 */ /* 0x000fe200078ec0ff */
[----:B------:R-:W-:Y:S01]  /*d5e0*/  FFMA.FTZ R52, R41, R46, -R52 ;  /* 0x0000002e29347223 */ /* 0x000fe20000010834 */
[----:B------:R-:W-:Y:S01]  /*d5f0*/  LOP3.LUT R4, R21, 0xffff0000, RZ, 0xc0, !PT ;  /* 0xffff000015047812 */ /* 0x000fe200078ec0ff */
        /* <DEDUP_REMOVED lines=14> */
.L_x_3862:
[----:B------:R-:W-:Y:S05]  /*d6e0*/  BSYNC B2 ;  /* 0x0000000000027941 */ /* 0x000fea0003800000 */
.L_x_3861:
[----:B------:R-:W-:Y:S04]  /*d6f0*/  BSSY B2, `(.L_x_3863) ;  /* 0x0000028000027945 */ /* 0x000fe80003800000 */
[----:B------:R-:W-:Y:S05]  /*d700*/  @P4 BRA `(.L_x_3864) ;  /* 0x0000000000984947 */ /* 0x000fea0003800000 */
[----:B0123--:R-:W0:Y:S01]  /*d710*/  LDS.128 R4, [R3+0x1a400] ;  /* 0x01a4000003047984 */ /* 0x00fe220000000c00 */
        /* <DEDUP_REMOVED lines=37> */
.L_x_3864:
[----:B------:R-:W-:Y:S05]  /*d970*/  BSYNC B2 ;  /* 0x0000000000027941 */ /* 0x000fea0003800000 */
.L_x_3863:
[----:B------:R-:W-:Y:S05]  /*d980*/  @P5 BRA `(.L_x_3854) ;  /* 0x0000000000985947 */ /* 0x000fea0003800000 */
[----:B01234-:R-:W0:Y:S01]  /*d990*/  LDS.128 R4, [R0+0x8000] ;  /* 0x0080000000047984 */ /* 0x01fe220000000c00 */
        /* <DEDUP_REMOVED lines=37> */
.L_x_3854:
[----:B------:R-:W-:Y:S05]  /*dbf0*/  BSYNC B1 ;  /* 0x0000000000017941 */ /* 0x000fea0003800000 */
.L_x_3853:
[----:B01234-:R-:W-:-:S05]  /*dc00*/  VIADD R4, R203, 0x40 ;  /* 0x00000040cb047836 */ /* 0x01ffca0000000000 */
[----:B------:R-:W-:-:S13]  /*dc10*/  ISETP.GE.AND P0, PT, R4, R40, PT ;  /* 0x000000280400720c */ /* 0x000fda0003f06270 */
[----:B------:R-:W-:Y:S05]  /*dc20*/  @P0 BRA `(.L_x_3865) ;  /* 0x0000003c007c0947 */ /* 0x000fea0003800000 */
        /* <DEDUP_REMOVED lines=30> */
[C---:B------:R-:W-:Y:S01]  /*de10*/  LOP3.LUT R45, R35.reuse, 0xffff0000, RZ, 0xc0, !PT ;  /* 0xffff0000232d7812 */ /* 0x040fe200078ec0ff */
[----:B------:R-:W-:Y:S02]  /*de20*/  IMAD.U32 R46, R38, 0x10000, RZ ;  /* 0x00010000262e7824 */ /* 0x000fe400078e00ff */
[----:B------:R-:W-:Y:S01]  /*de30*/  FFMA.FTZ R40, R48, R40, R43 ;  /* 0x0000002830287223 */ /* 0x000fe2000001002b */
[----:B------:R-:W-:Y:S02]  /*de40*/  IMAD.U32 R44, R35, 0x10000, RZ ;  /* 0x00010000232c7824 */ /* 0x000fe400078e00ff */
        /* <DEDUP_REMOVED lines=13> */
.L_x_3867:
[----:B------:R-:W-:Y:S05]  /*df20*/  BSYNC B1 ;  /* 0x0000000000017941 */ /* 0x000fea0003800000 */
.L_x_3866:
[----:B------:R-:W-:Y:S04]  /*df30*/  BSSY B1, `(.L_x_3868) ;  /* 0x0000028000017945 */ /* 0x000fe80003800000 */
[----:B------:R-:W-:Y:S05]  /*df40*/  @P1 BRA `(.L_x_3869) ;  /* 0x0000000000981947 */ /* 0x000fea0003800000 */
[----:B0-----:R-:W0:Y:S01]  /*df50*/  LDS.128 R4, [R0+0x2000] ;  /* 0x0020000000047984 */ /* 0x001e220000000c00 */
[----:B------:R-:W-:Y:S01]  /*df60*/  SHF.L.U32 R40, R30, 0x10, RZ ;  /* 0x000000101e287819 */ /* 0x000fe200000006ff */
[C---:B------:R-:W-:Y:S01]  /*df70*/  IMAD.U32 R42, R32.reuse, 0x10000, RZ ;  /* 0x00010000202a7824 */ /* 0x040fe200078e00ff */
        /* <DEDUP_REMOVED lines=35> */
.L_x_3869:
[----:B------:R-:W-:Y:S05]  /*e1b0*/  BSYNC B1 ;  /* 0x0000000000017941 */ /* 0x000fea0003800000 */
.L_x_3868:
[----:B------:R-:W-:Y:S04]  /*e1c0*/  BSSY B1, `(.L_x_3870) ;  /* 0x0000028000017945 */ /* 0x000fe80003800000 */
[----:B------:R-:W-:Y:S05]  /*e1d0*/  @P2 BRA `(.L_x_3871) ;  /* 0x0000000000982947 */ /* 0x000fea0003800000 */
[----:B01----:R-:W0:Y:S01]  /*e1e0*/  LDS.128 R4, [R3+0x18400] ;  /* 0x0184000003047984 */ /* 0x003e220000000c00 */
[----:B------:R-:W-:Y:S01]  /*e1f0*/  IMAD.U32 R34, R26, 0x10000, RZ ;  /* 0x000100001a227824 */ /* 0x000fe200078e00ff */
[C---:B------:R-:W-:Y:S01]  /*e200*/  LOP3.LUT R39, R28.reuse, 0xffff0000, RZ, 0xc0, !PT ;  /* 0xffff00001c277812 */ /* 0x040fe200078ec0ff */
[----:B------:R-:W-:Y:S01]  /*e210*/  IMAD.U32 R38, R28, 0x10000, RZ ;  /* 0x000100001c267824 */ /* 0x000fe200078e00ff */
        /* <DEDUP_REMOVED lines=34> */
.L_x_3871:
[----:B------:R-:W-:Y:S05]  /*e440*/  BSYNC B1 ;  /* 0x0000000000017941 */ /* 0x000fea0003800000 */
.L_x_3870:
[----:B------:R-:W-:Y:S04]  /*e450*/  BSSY B1, `(.L_x_3872) ;  /* 0x0000028000017945 */ /* 0x000fe80003800000 */
[----:B------:R-:W-:Y:S05]  /*e460*/  @P3 BRA `(.L_x_3873) ;  /* 0x0000000000983947 */ /* 0x000fea0003800000 */
[----:B012---:R-:W0:Y:S01]  /*e470*/  LDS.128 R4, [R0+0x6000] ;  /* 0x0060000000047984 */ /* 0x007e220000000c00 */
        /* <DEDUP_REMOVED lines=37> */
.L_x_3873:
[----:B------:R-:W-:Y:S05]  /*e6d0*/  BSYNC B1 ;  /* 0x0000000000017941 */ /* 0x000fea0003800000 */
.L_x_3872:
[----:B------:R-:W-:Y:S04]  /*e6e0*/  BSSY B1, `(.L_x_3874) ;  /* 0x0000028000017945 */ /* 0x000fe80003800000 */
[----:B------:R-:W-:Y:S05]  /*e6f0*/  @P4 BRA `(.L_x_3875) ;  /* 0x0000000000984947 */ /* 0x000fea0003800000 */
[----:B0123--:R-:W0:Y:S01]  /*e700*/  LDS.128 R4, [R3+0x1c400] ;  /* 0x01c4000003047984 */ /* 0x00fe220000000c00 */
        /* <DEDUP_REMOVED lines=18> */
[-C--:B------:R-:W-:Y:S01]  /*e830*/  FFMA.FTZ R5, R29, R21.reuse, -R24 ;  /* 0x000000151d057223 */ /* 0x080fe20000010818 */
[----:B------:R-:W-:Y:S01]  /*e840*/  LOP3.LUT R6, R6, 0xffff0000, RZ, 0xc0, !PT ;  /* 0xffff000006067812 */ /* 0x000fe200078ec0ff */
[----:B------:R-:W-:Y:S01]  /*e850*/  IMAD.U32 R28, R15, 0x10000, RZ ;  /* 0x000100000f1c7824 */ /* 0x000fe200078e00ff */
[----:B------:R-:W-:Y:S01]  /*e860*/  SHF.L.U32 R24, R13, 0x10, RZ ;  /* 0x000000100d187819 */ /* 0x000fe200000006ff */
[----:B------:R-:W-:Y:S01]  /*e870*/  FFMA.FTZ R20, R31, R21, R20 ;  /* 0x000000151f147223 */ /* 0x000fe20000010014 */
[----:B------:R-:W-:Y:S01]  /*e880*/  LOP3.LUT R26, R13, 0xffff0000, RZ, 0xc0, !PT ;  /* 0xffff00000d1a7812 */ /* 0x000fe200078ec0ff */
[-C--:B------:R-:W-:Y:S01]  /*e890*/  FMUL.FTZ R21, R30, R7.reuse ;  /* 0x000000071e157220 */ /* 0x080fe20000410000 */
[-C--:B------:R-:W-:Y:S01]  /*e8a0*/  FMUL.FTZ R13, R28, R6.reuse ;  /* 0x000000061c0d7220 */ /* 0x080fe20000410000 */
[----:B------:R-:W-:Y:S01]  /*e8b0*/  FMUL.FTZ R15, R24, R6 ;  /* 0x00000006180f7220 */ /* 0x000fe20000410000 */
[----:B------:R-:W-:Y:S01]  /*e8c0*/  F2FP.BF16.F32.PACK_AB R4, R27, R4 ;  /* 0x000000041b04723e */ /* 0x000fe200000010ff */
[C---:B------:R-:W-:Y:S01]  /*e8d0*/  FMUL.FTZ R25, R26.reuse, R7 ;  /* 0x000000071a197220 */ /* 0x040fe20000410000 */
[----:B------:R-:W-:Y:S01]  /*e8e0*/  FFMA.FTZ R7, R26, R14, -R21 ;  /* 0x0000000e1a077223 */ /* 0x000fe20000010815 */
[-C--:B------:R-:W-:Y:S01]  /*e8f0*/  FFMA.FTZ R6, R24, R12.reuse, -R13 ;  /* 0x0000000c18067223 */ /* 0x080fe2000001080d */
[----:B------:R-:W-:Y:S01]  /*e900*/  FFMA.FTZ R15, R28, R12, R15 ;  /* 0x0000000c1c0f7223 */ /* 0x000fe2000001000f */
[----:B------:R-:W-:Y:S01]  /*e910*/  FFMA.FTZ R14, R30, R14, R25 ;  /* 0x0000000e1e0e7223 */ /* 0x000fe20000010019 */
[----:B------:R-:W-:-:S03]  /*e920*/  F2FP.BF16.F32.PACK_AB R5, R20, R5 ;  /* 0x000000051405723e */ /* 0x000fc600000010ff */
[----:B------:R-:W-:Y:S02]  /*e930*/  F2FP.BF16.F32.PACK_AB R6, R15, R6 ;  /* 0x000000060f06723e */ /* 0x000fe400000010ff */
[----:B------:R-:W-:-:S05]  /*e940*/  F2FP.BF16.F32.PACK_AB R7, R14, R7 ;  /* 0x000000070e07723e */ /* 0x000fca00000010ff */
[----:B------:R4:W-:Y:S02]  /*e950*/  STS.128 [R3+0x1c400], R4 ;  /* 0x01c4000403007388 */ /* 0x0009e40000000c00 */
.L_x_3875:
[----:B------:R-:W-:Y:S05]  /*e960*/  BSYNC B1 ;  /* 0x0000000000017941 */ /* 0x000fea0003800000 */
.L_x_3874:
[----:B------:R-:W-:Y:S05]  /*e970*/  @P5 BRA `(.L_x_3865) ;  /* 0x0000003000285947 */ /* 0x000fea0003800000 */
[----:B01234-:R-:W0:Y:S01]  /*e980*/  LDS.128 R4, [R0+0xa000] ;  /* 0x00a0000000047984 */ /* 0x01fe220000000c00 */
        /* <DEDUP_REMOVED lines=38> */
.L_x_3847:
[----:B------:R-:W-:-:S03]  /*ebf0*/  UMOV UR4, 0xffffffff ;  /* 0xffffffff00047882 */ /* 0x000fc60000000000 */
[----:B------:R-:W-:Y:S05]  /*ec00*/  BRA.DIV UR4, `(.L_x_3876) ;  /* 0x0000014604247947 */ /* 0x000fea000b800000 */
[----:B------:R0:W1:Y:S04]  /*ec10*/  SHFL.IDX PT, R3, R25, RZ, 0x1c1f ;  /* 0x001c1fff19037589 */ /* 0x00006800000e0000 */
[----:B------:R0:W2:Y:S04]  /*ec20*/  SHFL.IDX PT, R0, R24, RZ, 0x1c1f ;  /* 0x001c1fff18007589 */ /* 0x0000a800000e0000 */
[----:B------:R0:W3:Y:S04]  /*ec30*/  SHFL.IDX PT, R39, R35, RZ, 0x1c1f ;  /* 0x001c1fff23277589 */ /* 0x0000e800000e0000 */
[----:B------:R-:W4:Y:S02]  /*ec40*/  SHFL.IDX PT, R40, R40, RZ, 0x1c1f ;  /* 0x001c1fff28287589 */ /* 0x000f2400000e0000 */
.L_x_4104:
[----:B------:R-:W-:Y:S01]  /*ec50*/  ULDC UR4, c[0x0][0x448] ;  /* 0x0001120000047ab9 */ /* 0x000fe20000000800 */
[----:B------:R-:W-:Y:S01]  /*ec60*/  BSSY B1, `(.L_x_3877) ;  /* 0x0000037000017945 */ /* 0x000fe20003800000 */
[----:B------:R-:W-:Y:S01]  /*ec70*/  IMAD R44, R136, UR4, RZ ;  /* 0x00000004882c7c24 */ /* 0x000fe2000f8e02ff */
[----:B------:R-:W-:Y:S02]  /*ec80*/  CS2R R4, SRZ ;  /* 0x0000000000047805 */ /* 0x000fe4000001ff00 */
[----:B------:R-:W-:Y:S02]  /*ec90*/  CS2R R8, SRZ ;  /* 0x0000000000087805 */ /* 0x000fe4000001ff00 */
[----:B------:R-:W-:Y:S02]  /*eca0*/  CS2R R10, SRZ ;  /* 0x00000000000a7805 */ /* 0x000fe4000001ff00 */
[----:B------:R-:W-:Y:S02]  /*ecb0*/  CS2R R12, SRZ ;  /* 0x00000000000c7805 */ /* 0x000fe4000001ff00 */
[----:B------:R-:W-:Y:S01]  /*ecc0*/  ISETP.GE.AND P0, PT, R6, R44, PT ;  /* 0x0000002c0600720c */ /* 0x000fe20003f06270 */
[----:B------:R-:W-:Y:S01]  /*ecd0*/  IMAD R44, R137, -0x80, R44 ;  /* 0xffffff80892c7824 */ /* 0x000fe200078e022c */
[----:B------:R-:W-:-:S02]  /*ece0*/  CS2R R6, SRZ ;  /* 0x0000000000067805 */ /* 0x000fc4000001ff00 */
[----:B------:R-:W-:Y:S02]  /*ecf0*/  CS2R R14, SRZ ;  /* 0x00000000000e7805 */ /* 0x000fe4000001ff00 */
[----:B0-----:R-:W-:Y:S02]  /*ed00*/  CS2R R24, SRZ ;  /* 0x0000000000187805 */ /* 0x001fe4000001ff00 */
[----:B------:R-:W-:Y:S02]  /*ed10*/  CS2R R26, SRZ ;  /* 0x00000000001a7805 */ /* 0x000fe4000001ff00 */
[----:B------:R-:W-:Y:S02]  /*ed20*/  CS2R R28, SRZ ;  /* 0x00000000001c7805 */ /* 0x000fe4000001ff00 */
[----:B------:R-:W-:Y:S02]  /*ed30*/  CS2R R30, SRZ ;  /* 0x00000000001e7805 */ /* 0x000fe4000001ff00 */
[----:B------:R-:W-:-:S02]  /*ed40*/  CS2R R32, SRZ ;  /* 0x0000000000207805 */ /* 0x000fc4000001ff00 */
[----:B------:R-:W-:Y:S01]  /*ed50*/  CS2R R34, SRZ ;  /* 0x0000000000227805 */ /* 0x000fe2000001ff00 */
[----:B------:R-:W-:Y:S06]  /*ed60*/  @P0 BRA `(.L_x_3878) ;  /* 0x0000000000980947 */ /* 0x000fec0003800000 */
[----:B------:R-:W-:Y:S01]  /*ed70*/  ULDC UR4, c[0x0][0x3f4] ;  /* 0x0000fd0000047ab9 */ /* 0x000fe20000000800 */
[----:B--2---:R-:W-:Y:S01]  /*ed80*/  IMAD.MOV.U32 R6, RZ, RZ, R0 ;  /* 0x000000ffff067224 */ /* 0x004fe200078e0000 */
[----:B------:R-:W-:Y:S01]  /*ed90*/  ISETP.GE.AND P2, PT, R16, UR4, PT ;  /* 0x0000000410007c0c */ /* 0x000fe2000bf46270 */
[----:B-1----:R-:W-:Y:S01]  /*eda0*/  IMAD.MOV.U32 R7, RZ, RZ, R3 ;  /* 0x000000ffff077224 */ /* 0x002fe200078e0003 */
[----:B------:R-:W-:Y:S01]  /*edb0*/  ISETP.GE.AND P3, PT, R194, UR4, PT ;  /* 0x00000004c2007c0c */ /* 0x000fe2000bf66270 */
[----:B----4-:R-:W-:Y:S01]  /*edc0*/  IMAD.MOV.U32 R8, RZ, RZ, R40 ;  /* 0x000000ffff087224 */ /* 0x010fe200078e0028 */
[----:B------:R-:W-:Y:S01]  /*edd0*/  ISETP.GE.AND P4, PT, R193, UR4, PT ;  /* 0x00000004c1007c0c */ /* 0x000fe2000bf86270 */
[----:B---3--:R-:W-:Y:S01]  /*ede0*/  IMAD.MOV.U32 R9, RZ, RZ, R39 ;  /* 0x000000ffff097224 */ /* 0x008fe200078e0027 */
[----:B------:R-:W-:Y:S02]  /*edf0*/  CS2R R28, SRZ ;  /* 0x00000000001c7805 */ /* 0x000fe4000001ff00 */
[----:B------:R-:W-:-:S02]  /*ee00*/  CS2R R30, SRZ ;  /* 0x00000000001e7805 */ /* 0x000fc4000001ff00 */
[----:B------:R-:W-:Y:S02]  /*ee10*/  CS2R R10, SRZ ;  /* 0x00000000000a7805 */ /* 0x000fe4000001ff00 */
[----:B------:R-:W-:Y:S02]  /*ee20*/  CS2R R32, SRZ ;  /* 0x0000000000207805 */ /* 0x000fe4000001ff00 */
[----:B------:R-:W-:Y:S01]  /*ee30*/  CS2R R34, SRZ ;  /* 0x0000000000227805 */ /* 0x000fe2000001ff00 */
[----:B------:R-:W-:Y:S02]  /*ee40*/  @!P2 IMAD.SHL.U32 R5, R16, 0x2, RZ ;  /* 0x000000021005a824 */ /* 0x000fe400078e00ff */
[----:B------:R-:W-:Y:S02]  /*ee50*/  @!P3 IMAD.SHL.U32 R13, R198, 0x8, RZ ;  /* 0x00000008c60db824 */ /* 0x000fe400078e00ff */
[----:B------:R-:W-:Y:S01]  /*ee60*/  @!P4 IMAD.SHL.U32 R41, R199, 0x8, RZ ;  /* 0x00000008c729c824 */ /* 0x000fe200078e00ff */
[----:B------:R-:W-:-:S02]  /*ee70*/  @!P2 IADD3 R20, P0, R0, R5, RZ ;  /* 0x000000050014a210 */ /* 0x000fc40007f1e0ff */
[----:B------:R-:W-:Y:S01]  /*ee80*/  @!P2 IADD3 R38, P1, R40, R5, RZ ;  /* 0x000000052826a210 */ /* 0x000fe20007f3e0ff */
[----:B------:R-:W-:Y:S01]  /*ee90*/  @!P3 IMAD.WIDE R4, R13, 0x2, R6 ;  /* 0x000000020d04b825 */ /* 0x000fe200078e0206 */
[----:B------:R-:W-:-:S03]  /*eea0*/  @!P2 SHF.L.U64.HI R0, R16, 0x1, R17 ;  /* 0x000000011000a819 */ /* 0x000fc60000010211 */
[----:B------:R-:W-:Y:S01]  /*eeb0*/  @!P4 IMAD.WIDE R6, R41, 0x2, R6 ;  /* 0x000000022906c825 */ /* 0x000fe200078e0206 */
[----:B------:R0:W5:Y:S03]  /*eec0*/  @!P3 LD.E.128 R28, desc[UR48][R4.64] ;  /* 0x00000030041cb980 */ /* 0x000166000c101d00 */
[--C-:B------:R-:W-:Y:S01]  /*eed0*/  @!P3 IMAD.WIDE R12, R13, 0x2, R8.reuse ;  /* 0x000000020d0cb825 */ /* 0x100fe200078e0208 */
[----:B------:R1:W5:Y:S03]  /*eee0*/  @!P4 LD.E.128 R32, desc[UR48][R6.64] ;  /* 0x000000300620c980 */ /* 0x000366000c101d00 */
[----:B------:R-:W-:Y:S01]  /*eef0*/  @!P4 IMAD.WIDE R40, R41, 0x2, R8 ;  /* 0x000000022928c825 */ /* 0x000fe200078e0208 */
[----:B------:R-:W-:Y:S02]  /*ef00*/  CS2R R8, SRZ ;  /* 0x0000000000087805 */ /* 0x000fe4000001ff00 */
[----:B------:R-:W-:-:S02]  /*ef10*/  CS2R R14, SRZ ;  /* 0x00000000000e7805 */ /* 0x000fc4000001ff00 */
[----:B------:R-:W-:Y:S02]  /*ef20*/  CS2R R24, SRZ ;  /* 0x0000000000187805 */ /* 0x000fe4000001ff00 */
[----:B------:R-:W-:Y:S02]  /*ef30*/  CS2R R26, SRZ ;  /* 0x00000000001a7805 */ /* 0x000fe4000001ff00 */
[----:B0-----:R-:W-:Y:S01]  /*ef40*/  CS2R R4, SRZ ;  /* 0x0000000000047805 */ /* 0x001fe2000001ff00 */
[--C-:B------:R-:W-:Y:S01]  /*ef50*/  @!P2 IMAD.X R21, R3, 0x1, R0.reuse, P0 ;  /* 0x000000010315a824 */ /* 0x100fe200000e0600 */
[----:B------:R0:W5:Y:S01]  /*ef60*/  @!P3 LD.E.128 R8, desc[UR48][R12.64] ;  /* 0x000000300c08b980 */ /* 0x000162000c101d00 */
[----:B-1----:R-:W-:Y:S01]  /*ef70*/  CS2R R6, SRZ ;  /* 0x0000000000067805 */ /* 0x002fe2000001ff00 */
[----:B------:R-:W-:Y:S02]  /*ef80*/  @!P2 IMAD.X R39, R39, 0x1, R0, P1 ;  /* 0x000000012727a824 */ /* 0x000fe400008e0600 */
[----:B------:R1:W5:Y:S04]  /*ef90*/  @!P2 LD.E.128 R24, desc[UR48][R20.64] ;  /* 0x000000301418a980 */ /* 0x000368000c101d00 */
[----:B------:R1:W5:Y:S01]  /*efa0*/  @!P2 LD.E.128 R4, desc[UR48][R38.64] ;  /* 0x000000302604a980 */ /* 0x000362000c101d00 */
[----:B0-----:R-:W-:-:S06]  /*efb0*/  CS2R R12, SRZ ;  /* 0x00000000000c7805 */ /* 0x001fcc000001ff00 */
[----:B------:R1:W5:Y:S02]  /*efc0*/  @!P4 LD.E.128 R12, desc[UR48][R40.64] ;  /* 0x00000030280cc980 */ /* 0x000364000c101d00 */
.L_x_3878:
[----:B------:R-:W-:Y:S05]  /*efd0*/  BSYNC B1 ;  /* 0x0000000000017941 */ /* 0x000fea0003800000 */
.L_x_3877:
[----:B-1----:R-:W-:Y:S01]  /*efe0*/  LEA.HI R20, R228, R228, RZ, 0x1 ;  /* 0x000000e4e4147211 */ /* 0x002fe200078f08ff */
[--C-:B---3-5:R-:W-:Y:S01]  /*eff0*/  IMAD.MOV.U32 R39, RZ, RZ, R5.reuse ;  /* 0x000000ffff277224 */ /* 0x128fe200078e0005 */
[----:B------:R-:W-:Y:S01]  /*f000*/  SHF.R.U64 R57, R4, 0x10, R5 ;  /* 0x0000001004397819 */ /* 0x000fe20000001205 */
[----:B--2---:R-:W-:Y:S01]  /*f010*/  IMAD.MOV.U32 R0, RZ, RZ, R24 ;  /* 0x000000ffff007224 */ /* 0x004fe200078e0018 */
[----:B------:R-:W-:Y:S01]  /*f020*/  LOP3.LUT R21, R20, 0xfffffffe, RZ, 0xc0, !PT ;  /* 0xfffffffe14157812 */ /* 0x000fe200078ec0ff */
[----:B------:R-:W-:Y:S01]  /*f030*/  IMAD.MOV.U32 R3, RZ, RZ, R25 ;  /* 0x000000ffff037224 */ /* 0x000fe200078e0019 */
[----:B------:R-:W-:Y:S01]  /*f040*/  SHF.R.U32.HI R54, RZ, 0x10, R5 ;  /* 0x00000010ff367819 */ /* 0x000fe20000011605 */
[----:B------:R-:W-:Y:S01]  /*f050*/  IMAD.MOV.U32 R43, RZ, RZ, R30 ;  /* 0x000000ffff2b7224 */ /* 0x000fe200078e001e */
[----:B------:R-:W-:Y:S01]  /*f060*/  SHF.R.U64 R67, R24, 0x10, R25 ;  /* 0x0000001018437819 */ /* 0x000fe20000001219 */
[----:B------:R-:W-:Y:S01]  /*f070*/  IMAD.IADD R21, R228, 0x1, -R21 ;  /* 0x00000001e4157824 */ /* 0x000fe200078e0a15 */
[----:B------:R-:W-:Y:S01]  /*f080*/  SHF.R.U32.HI R68, RZ, 0x10, R25 ;  /* 0x00000010ff447819 */ /* 0x000fe20000011619 */
[----:B------:R-:W-:Y:S01]  /*f090*/  IMAD.MOV.U32 R24, RZ, RZ, R26 ;  /* 0x000000ffff187224 */ /* 0x000fe200078e001a */
[--C-:B------:R-:W-:Y:S01]  /*f0a0*/  SHF.R.U64 R65, R26, 0x10, R27.reuse ;  /* 0x000000101a417819 */ /* 0x100fe2000000121b */
[--C-:B------:R-:W-:Y:S01]  /*f0b0*/  IMAD.MOV.U32 R25, RZ, RZ, R27.reuse ;  /* 0x000000ffff197224 */ /* 0x100fe200078e001b */
[----:B------:R-:W-:Y:S01]  /*f0c0*/  SHF.L.U32 R5, R21, 0x1f, RZ ;  /* 0x0000001f15057819 */ /* 0x000fe200000006ff */
[----:B------:R-:W-:Y:S01]  /*f0d0*/  IMAD.MOV.U32 R26, RZ, RZ, R28 ;  /* 0x000000ffff1a7224 */ /* 0x000fe200078e001c */
[----:B------:R-:W-:Y:S01]  /*f0e0*/  SHF.R.U32.HI R66, RZ, 0x10, R27 ;  /* 0x00000010ff427819 */ /* 0x000fe2000001161b */
[--C-:B------:R-:W-:Y:S01]  /*f0f0*/  IMAD.MOV.U32 R27, RZ, RZ, R29.reuse ;  /* 0x000000ffff1b7224 */ /* 0x100fe200078e001d */
[----:B------:R-:W0:Y:S01]  /*f100*/  SYNCS.PHASECHK.TRANS64.TRYWAIT P0, [R18+URZ+0x30800], R5 ;  /* 0x03080005120075a7 */ /* 0x000e22000800017f */
[----:B------:R-:W-:Y:S01]  /*f110*/  SHF.R.U64 R63, R28, 0x10, R29 ;  /* 0x000000101c3f7819 */ /* 0x000fe2000000121d */
[----:B------:R-:W-:Y:S01]  /*f120*/  IMAD.MOV.U32 R45, RZ, RZ, R31 ;  /* 0x000000ffff2d7224 */ /* 0x000fe200078e001f */
[----:B------:R-:W-:Y:S01]  /*f130*/  SHF.R.U32.HI R64, RZ, 0x10, R29 ;  /* 0x00000010ff407819 */ /* 0x000fe2000001161d */
[----:B------:R-:W-:Y:S01]  /*f140*/  IMAD.MOV.U32 R46, RZ, RZ, R32 ;  /* 0x000000ffff2e7224 */ /* 0x000fe200078e0020 */
[----:B------:R-:W-:Y:S01]  /*f150*/  SHF.R.U64 R62, R30, 0x10, R31 ;  /* 0x000000101e3e7819 */ /* 0x000fe2000000121f */
[----:B------:R-:W-:Y:S01]  /*f160*/  IMAD.MOV.U32 R47, RZ, RZ, R33 ;  /* 0x000000ffff2f7224 */ /* 0x000fe200078e0021 */
[----:B------:R-:W-:Y:S01]  /*f170*/  SHF.R.U32.HI R60, RZ, 0x10, R31 ;  /* 0x00000010ff3c7819 */ /* 0x000fe2000001161f */
[----:B------:R-:W-:Y:S01]  /*f180*/  IMAD.MOV.U32 R48, RZ, RZ, R34 ;  /* 0x000000ffff307224 */ /* 0x000fe200078e0022 */
[----:B------:R-:W-:Y:S01]  /*f190*/  SHF.R.U64 R51, R10, 0x10, R11 ;  /* 0x000000100a337819 */ /* 0x000fe2000000120b */
[----:B------:R-:W-:Y:S01]  /*f1a0*/  IMAD.MOV.U32 R38, RZ, RZ, R4 ;  /* 0x000000ffff267224 */ /* 0x000fe200078e0004 */
[--C-:B------:R-:W-:Y:S01]  /*f1b0*/  SHF.R.U64 R61, R32, 0x10, R33.reuse ;  /* 0x00000010203d7819 */ /* 0x100fe20000001221 */
[----:B----4-:R-:W-:Y:S01]  /*f1c0*/  IMAD.MOV.U32 R40, RZ, RZ, R6 ;  /* 0x000000ffff287224 */ /* 0x010fe200078e0006 */
[----:B------:R-:W-:Y:S01]  /*f1d0*/  SHF.R.U32.HI R58, RZ, 0x10, R33 ;  /* 0x00000010ff3a7819 */ /* 0x000fe20000011621 */
[----:B------:R-:W-:Y:S01]  /*f1e0*/  IMAD.MOV.U32 R41, RZ, RZ, R7 ;  /* 0x000000ffff297224 */ /* 0x000fe200078e0007 */
[----:B------:R-:W-:Y:S01]  /*f1f0*/  SHF.R.U64 R59, R34, 0x10, R35 ;  /* 0x00000010223b7819 */ /* 0x000fe20000001223 */
[----:B------:R-:W-:Y:S01]  /*f200*/  IMAD.MOV.U32 R28, RZ, RZ, R8 ;  /* 0x000000ffff1c7224 */ /* 0x000fe200078e0008 */
[----:B------:R-:W-:Y:S01]  /*f210*/  MOV R49, R35 ;  /* 0x0000002300317202 */ /* 0x000fe20000000f00 */
[----:B------:R-:W-:Y:S01]  /*f220*/  IMAD.MOV.U32 R29, RZ, RZ, R9 ;  /* 0x000000ffff1d7224 */ /* 0x000fe200078e0009 */
[----:B------:R-:W-:Y:S01]  /*f230*/  SHF.R.U32.HI R56, RZ, 0x10, R35 ;  /* 0x00000010ff387819 */ /* 0x000fe20000011623 */
[----:B------:R-:W-:Y:S01]  /*f240*/  IMAD.MOV.U32 R30, RZ, RZ, R10 ;  /* 0x000000ffff1e7224 */ /* 0x000fe200078e000a */
[----:B------:R-:W-:Y:S01]  /*f250*/  SHF.R.U64 R55, R6, 0x10, R7 ;  /* 0x0000001006377819 */ /* 0x000fe20000001207 */
[----:B------:R-:W-:Y:S01]  /*f260*/  IMAD.MOV.U32 R31, RZ, RZ, R11 ;  /* 0x000000ffff1f7224 */ /* 0x000fe200078e000b */
[----:B------:R-:W-:Y:S01]  /*f270*/  SHF.R.U32.HI R52, RZ, 0x10, R7 ;  /* 0x00000010ff347819 */ /* 0x000fe20000011607 */
[----:B------:R-:W-:Y:S01]  /*f280*/  BSSY B1, `(.L_x_3879) ;  /* 0x0000023000017945 */ /* 0x000fe20003800000 */
[--C-:B------:R-:W-:Y:S01]  /*f290*/  SHF.R.U64 R53, R8, 0x10, R9.reuse ;  /* 0x0000001008357819 */ /* 0x100fe20000001209 */
[----:B------:R-:W-:Y:S01]  /*f2a0*/  IMAD.MOV.U32 R4, RZ, RZ, R12 ;  /* 0x000000ffff047224 */ /* 0x000fe200078e000c */
[----:B------:R-:W-:Y:S01]  /*f2b0*/  SHF.R.U32.HI R50, RZ, 0x10, R9 ;  /* 0x00000010ff327819 */ /* 0x000fe20000011609 */
[----:B------:R-:W-:Y:S01]  /*f2c0*/  IMAD.MOV.U32 R6, RZ, RZ, R13 ;  /* 0x000000ffff067224 */ /* 0x000fe200078e000d */
[----:B------:R-:W-:Y:S01]  /*f2d0*/  SHF.R.U32.HI R10, RZ, 0x10, R11 ;  /* 0x00000010ff0a7819 */ /* 0x000fe2000001160b */
[----:B------:R-:W-:Y:S01]  /*f2e0*/  IMAD.MOV.U32 R20, RZ, RZ, R14 ;  /* 0x000000ffff147224 */ /* 0x000fe200078e000e */
[----:B------:R-:W-:Y:S01]  /*f2f0*/  VIMNMX R44, R44, 0x80, PT ;  /* 0x000000802c2c7848 */ /* 0x000fe20003fe0100 */
[----:B------:R-:W-:Y:S01]  /*f300*/  IMAD.MOV.U32 R21, RZ, RZ, R15 ;  /* 0x000000ffff157224 */ /* 0x000fe200078e000f */
[----:B------:R-:W-:-:S02]  /*f310*/  PRMT R34, R24, 0x5410, R65 ;  /* 0x0000541018227816 */ /* 0x000fc40000000041 */
[----:B------:R-:W-:Y:S02]  /*f320*/  PRMT R35, R25, 0x5410, R66 ;  /* 0x0000541019237816 */ /* 0x000fe40000000042 */
[--C-:B------:R-:W-:Y:S02]  /*f330*/  SHF.R.U64 R11, R12, 0x10, R13.reuse ;  /* 0x000000100c0b7819 */ /* 0x100fe4000000120d */
[----:B------:R-:W-:Y:S02]  /*f340*/  SHF.R.U32.HI R9, RZ, 0x10, R13 ;  /* 0x00000010ff097819 */ /* 0x000fe4000001160d */
[----:B------:R-:W-:Y:S02]  /*f350*/  PRMT R32, R0, 0x5410, R67 ;  /* 0x0000541000207816 */ /* 0x000fe40000000043 */
[----:B------:R-:W-:Y:S02]  /*f360*/  PRMT R33, R3, 0x5410, R68 ;  /* 0x0000541003217816 */ /* 0x000fe40000000044 */
        /* <DEDUP_REMOVED lines=8> */
[----:B------:R-:W-:Y:S02]  /*f3f0*/  PRMT R12, R48, 0x5410, R59 ;  /* 0x00005410300c7816 */ /* 0x000fe4000000003b */
[----:B------:R-:W-:Y:S02]  /*f400*/  PRMT R13, R49, 0x5410, R56 ;  /* 0x00005410310d7816 */ /* 0x000fe40000000038 */
[----:B------:R-:W-:Y:S02]  /*f410*/  PRMT R38, R38, 0x5410, R57 ;  /* 0x0000541026267816 */ /* 0x000fe40000000039 */
[----:B------:R-:W-:Y:S02]  /*f420*/  ISETP.GE.AND P1, PT, R203, R44, PT ;  /* 0x0000002ccb00720c */ /* 0x000fe40003f26270 */
[----:B------:R-:W-:-:S02]  /*f430*/  PRMT R39, R39, 0x5410, R54 ;  /* 0x0000541027277816 */ /* 0x000fc40000000036 */
[----:B------:R-:W-:Y:S02]  /*f440*/  PRMT R40, R40, 0x5410, R55 ;  /* 0x0000541028287816 */ /* 0x000fe40000000037 */
[----:B------:R-:W-:Y:S02]  /*f450*/  PRMT R41, R41, 0x5410, R52 ;  /* 0x0000541029297816 */ /* 0x000fe40000000034 */
[----:B------:R-:W-:Y:S02]  /*f460*/  PRMT R28, R28, 0x5410, R53 ;  /* 0x000054101c1c7816 */ /* 0x000fe40000000035 */
[----:B------:R-:W-:Y:S02]  /*f470*/  PRMT R29, R29, 0x5410, R50 ;  /* 0x000054101d1d7816 */ /* 0x000fe40000000032 */
[----:B------:R-:W-:Y:S02]  /*f480*/  PRMT R30, R30, 0x5410, R51 ;  /* 0x000054101e1e7816 */ /* 0x000fe40000000033 */
[----:B------:R-:W-:Y:S01]  /*f490*/  PRMT R31, R31, 0x5410, R10 ;  /* 0x000054101f1f7816 */ /* 0x000fe2000000000a */
[----:B0-----:R-:W-:Y:S06]  /*f4a0*/  @!P0 BRA `(.L_x_3880) ;  /* 0x0000013c00708947 */ /* 0x001fec0003800000 */
.L_x_4105:
[----:B------:R-:W-:Y:S05]  /*f4b0*/  BSYNC B1 ;  /* 0x0000000000017941 */ /* 0x000fea0003800000 */
.L_x_3879:
[----:B------:R-:W-:Y:S01]  /*f4c0*/  BSSY B1, `(.L_x_3881) ;  /* 0x000012c000017945 */ /* 0x000fe20003800000 */
[----:B------:R-:W-:Y:S02]  /*f4d0*/  PRMT R14, R4, 0x5410, R11 ;  /* 0x00005410040e7816 */ /* 0x000fe4000000000b */
[----:B------:R-:W-:Y:S02]  /*f4e0*/  PRMT R15, R6, 0x5410, R9 ;  /* 0x00005410060f7816 */ /* 0x000fe40000000009 */
[----:B------:R-:W-:Y:S02]  /*f4f0*/  PRMT R20, R20, 0x5410, R7 ;  /* 0x0000541014147816 */ /* 0x000fe40000000007 */
[----:B------:R-:W-:Y:S01]  /*f500*/  PRMT R21, R21, 0x5410, R8 ;  /* 0x0000541015157816 */ /* 0x000fe20000000008 */
[----:B------:R-:W-:Y:S06]  /*f510*/  @P1 BRA `(.L_x_3882) ;  /* 0x0000001000981947 */ /* 0x000fec0003800000 */
[----:B------:R-:W1:Y:S01]  /*f520*/  LDC R43, c[0x0][0x3f4] ;  /* 0x0000fd00ff2b7b82 */ /* 0x000e620000000800 */
[----:B------:R-:W-:Y:S01]  /*f530*/  BSSY B2, `(.L_x_3883) ;  /* 0x0000062000027945 */ /* 0x000fe20003800000 */
[-C--:B-1----:R-:W-:Y:S02]  /*f540*/  ISETP.GE.AND P0, PT, R16, R43.reuse, PT ;  /* 0x0000002b1000720c */ /* 0x082fe40003f06270 */
[-C--:B------:R-:W-:Y:S02]  /*f550*/  ISETP.GE.AND P1, PT, R194, R43.reuse, PT ;  /* 0x0000002bc200720c */ /* 0x080fe40003f26270 */
[----:B------:R-:W-:-:S09]  /*f560*/  ISETP.GE.AND P2, PT, R193, R43, PT ;  /* 0x0000002bc100720c */ /* 0x000fd20003f46270 */
[----:B------:R-:W-:Y:S05]  /*f570*/  @P0 BRA `(.L_x_3884) ;  /* 0x0000000400740947 */ /* 0x000fea0003800000 */
[----:B------:R-:W-:Y:S01]  /*f580*/  LEA.HI R4, R42, R37, RZ, 0x2 ;  /* 0x000000252a047211 */ /* 0x000fe200078f10ff */
[C---:B------:R-:W-:Y:S01]  /*f590*/  IMAD.U32 R57, R38.reuse, 0x10000, RZ ;  /* 0x0001000026397824 */ /* 0x040fe200078e00ff */
[----:B------:R-:W-:Y:S01]  /*f5a0*/  LOP3.LUT R59, R38, 0xffff0000, RZ, 0xc0, !PT ;  /* 0xffff0000263b7812 */ /* 0x000fe200078ec0ff */
[----:B------:R-:W-:Y:S01]  /*f5b0*/  IMAD.U32 R55, R32, 0x10000, RZ ;  /* 0x0001000020377824 */ /* 0x000fe200078e00ff */
[----:B------:R-:W-:-:S05]  /*f5c0*/  LOP3.LUT R4, R4, 0xfffffffc, RZ, 0xc0, !PT ;  /* 0xfffffffc04047812 */ /* 0x000fca00078ec0ff */
[----:B------:R-:W-:-:S05]  /*f5d0*/  IMAD.IADD R4, R37, 0x1, -R4 ;  /* 0x0000000125047824 */ /* 0x000fca00078e0a04 */
[----:B------:R-:W-:Y:S02]  /*f5e0*/  LEA.HI R6, R43, R4, RZ, 0x1d ;  /* 0x000000042b067211 */ /* 0x000fe400078fe8ff */
[----:B------:R-:W-:Y:S02]  /*f5f0*/  LOP3.LUT R4, R216, 0x38, R16, 0xf8, !PT ;  /* 0x00000038d8047812 */ /* 0x000fe400078ef810 */
[----:B------:R-:W-:Y:S01]  /*f600*/  SHF.R.S32.HI R9, RZ, 0x1f, R6 ;  /* 0x0000001fff097819 */ /* 0x000fe20000011406 */
[----:B------:R-:W-:Y:S01]  /*f610*/  IMAD.SHL.U32 R7, R6, 0x8, RZ ;  /* 0x0000000806077824 */ /* 0x000fe200078e00ff */
[----:B0-----:R-:W-:Y:S02]  /*f620*/  LOP3.LUT R5, R4, R217, RZ, 0x3c, !PT ;  /* 0x000000d904057212 */ /* 0x001fe400078e3cff */
[----:B------:R-:W-:Y:S02]  /*f630*/  LEA.HI R9, R9, R6, RZ, 0x3 ;  /* 0x0000000609097211 */ /* 0x000fe400078f18ff */
[----:B------:R-:W-:Y:S01]  /*f640*/  LOP3.LUT R4, R216, 0x38, R7, 0xf8, !PT ;  /* 0x00000038d8047812 */ /* 0x000fe200078ef807 */
[----:B------:R-:W-:-:S02]  /*f650*/  IMAD.IADD R5, R218, 0x1, R5 ;  /* 0x00000001da057824 */ /* 0x000fc400078e0205 */
[----:B------:R-:W-:Y:S01]  /*f660*/  IMAD.SHL.U32 R9, R9, 0x400, RZ ;  /* 0x0000040009097824 */ /* 0x000fe200078e00ff */
[----:B------:R-:W-:Y:S01]  /*f670*/  LOP3.LUT R4, R4, R217, RZ, 0x3c, !PT ;  /* 0x000000d904047212 */ /* 0x000fe200078e3cff */
[----:B------:R-:W-:-:S03]  /*f680*/  IMAD R45, R5, 0x2, R18 ;  /* 0x00000002052d7824 */ /* 0x000fc600078e0212 */
[----:B------:R-:W-:-:S04]  /*f690*/  LOP3.LUT R9, R9, 0x7fffe000, RZ, 0xc0, !PT ;  /* 0x7fffe00009097812 */ /* 0x000fc800078ec0ff */
[----:B------:R-:W-:Y:S02]  /*f6a0*/  IADD3 R9, R4, R9, R218 ;  /* 0x0000000904097210 */ /* 0x000fe40007ffe0da */
[----:B------:R-:W0:Y:S03]  /*f6b0*/  LDS.128 R4, [R45+0x12400] ;  /* 0x012400002d047984 */ /* 0x000e260000000c00 */
        /* <DEDUP_REMOVED lines=14> */
[C---:B------:R-:W-:Y:S01]  /*f7a0*/  FMUL.FTZ R61, R50.reuse, R57 ;  /* 0x00000039323d7220 */ /* 0x040fe20000410000 */
[----:B------:R-:W-:Y:S01]  /*f7b0*/  FMUL.FTZ R63, R50, R55 ;  /* 0x00000037323f7220 */ /* 0x000fe20000410000 */
[----:B------:R-:W-:Y:S01]  /*f7c0*/  FMUL.FTZ R65, R8, R59 ;  /* 0x0000003b08417220 */ /* 0x000fe20000410000 */
[----:B------:R-:W-:-:S02]  /*f7d0*/  IMAD.U32 R50, R39, 0x10000, RZ ;  /* 0x0001000027327824 */ /* 0x000fc400078e00ff */
[----:B------:R-:W-:Y:S01]  /*f7e0*/  FFMA.FTZ R61, R46, R55, -R61 ;  /* 0x000000372e3d7223 */ /* 0x000fe2000001083d */
[----:B------:R-:W-:Y:S01]  /*f7f0*/  LOP3.LUT R55, R32, 0xffff0000, RZ, 0xc0, !PT ;  /* 0xffff000020377812 */ /* 0x000fe200078ec0ff */
[----:B------:R-:W-:Y:S01]  /*f800*/  FFMA.FTZ R63, R46, R57, R63 ;  /* 0x000000392e3f7223 */ /* 0x000fe2000001003f */
[----:B------:R-:W-:Y:S01]  /*f810*/  IMAD.U32 R46, R33, 0x10000, RZ ;  /* 0x00010000212e7824 */ /* 0x000fe200078e00ff */
[----:B------:R-:W-:Y:S01]  /*f820*/  LOP3.LUT R9, R9, 0xffff0000, RZ, 0xc0, !PT ;  /* 0xffff000009097812 */ /* 0x000fe200078ec0ff */
[----:B------:R-:W-:Y:S02]  /*f830*/  IMAD.U32 R52, R10, 0x10000, RZ ;  /* 0x000100000a347824 */ /* 0x000fe400078e00ff */
[-C--:B------:R-:W-:Y:S01]  /*f840*/  FMUL.FTZ R57, R8, R55.reuse ;  /* 0x0000003708397220 */ /* 0x080fe20000410000 */
[----:B------:R-:W-:Y:S01]  /*f850*/  FFMA.FTZ R54, R4, R55, -R65 ;  /* 0x0000003704367223 */ /* 0x000fe20000010841 */
[----:B------:R-:W-:Y:S01]  /*f860*/  FMUL.FTZ R8, R51, R50 ;  /* 0x0000003233087220 */ /* 0x000fe20000410000 */
[----:B------:R-:W-:-:S02]  /*f870*/  IMAD.U32 R55, R40, 0x10000, RZ ;  /* 0x0001000028377824 */ /* 0x000fc400078e00ff */
[-C--:B------:R-:W-:Y:S01]  /*f880*/  FMUL.FTZ R65, R51, R46.reuse ;  /* 0x0000002e33417220 */ /* 0x080fe20000410000 */
[----:B------:R-:W-:Y:S01]  /*f890*/  FFMA.FTZ R56, R4, R59, R57 ;  /* 0x0000003b04387223 */ /* 0x000fe20000010039 */
        /* <DEDUP_REMOVED lines=13> */
[----:B------:R-:W-:Y:S01]  /*f970*/  FMUL.FTZ R8, R53, R46 ;  /* 0x0000002e35087220 */ /* 0x000fe20000410000 */
[----:B------:R-:W-:Y:S01]  /*f980*/  FFMA.FTZ R67, R48, R55, R67 ;  /* 0x0000003730437223 */ /* 0x000fe20000010043 */
[C---:B------:R-:W-:Y:S01]  /*f990*/  FFMA.FTZ R48, R6.reuse, R47, -R51 ;  /* 0x0000002f06307223 */ /* 0x040fe20000010833 */
[----:B------:R-:W-:Y:S01]  /*f9a0*/  FFMA.FTZ R50, R6, R57, R10 ;  /* 0x0000003906327223 */ /* 0x000fe2000001000a */
[-C--:B------:R-:W-:Y:S01]  /*f9b0*/  FFMA.FTZ R51, R49, R4.reuse, -R8 ;  /* 0x0000000431337223 */ /* 0x080fe20000010808 */
[----:B------:R-:W-:Y:S01]  /*f9c0*/  LOP3.LUT R11, R11, 0xffff0000, RZ, 0xc0, !PT ;  /* 0xffff00000b0b7812 */ /* 0x000fe200078ec0ff */
[----:B------:R-:W-:Y:S01]  /*f9d0*/  FMUL.FTZ R52, R53, R4 ;  /* 0x0000000435347220 */ /* 0x000fe20000410000 */
[----:B------:R-:W-:Y:S02]  /*f9e0*/  LOP3.LUT R8, R39, 0xffff0000, RZ, 0xc0, !PT ;  /* 0xffff000027087812 */ /* 0x000fe400078ec0ff */
[----:B------:R-:W-:Y:S01]  /*f9f0*/  LOP3.LUT R10, R41, 0xffff0000, RZ, 0xc0, !PT ;  /* 0xffff0000290a7812 */ /* 0x000fe200078ec0ff */
[----:B------:R-:W-:Y:S01]  /*fa00*/  FFMA.FTZ R52, R49, R46, R52 ;  /* 0x0000002e31347223 */ /* 0x000fe20000010034 */
[----:B------:R-:W-:Y:S01]  /*fa10*/  LOP3.LUT R4, R33, 0xffff0000, RZ, 0xc0, !PT ;  /* 0xffff000021047812 */ /* 0x000fe200078ec0ff */
[----:B------:R-:W-:Y:S01]  /*fa20*/  FMUL.FTZ R46, R9, R8 ;  /* 0x00000008092e7220 */ /* 0x000fe20000410000 */
[----:B------:R-:W-:Y:S01]  /*fa30*/  LOP3.LUT R6, R35, 0xffff0000, RZ, 0xc0, !PT ;  /* 0xffff000023067812 */ /* 0x000fe200078ec0ff */
[----:B------:R-:W-:-:S02]  /*fa40*/  FMUL.FTZ R60, R11, R10 ;  /* 0x0000000a0b3c7220 */ /* 0x000fc40000410000 */
[-C--:B------:R-:W-:Y:S01]  /*fa50*/  FMUL.FTZ R47, R9, R4.reuse ;  /* 0x00000004092f7220 */ /* 0x080fe20000410000 */
[----:B------:R-:W-:Y:S01]  /*fa60*/  FFMA.FTZ R9, R5, R4, -R46 ;  /* 0x0000000405097223 */ /* 0x000fe2000001082e */
[-C--:B------:R-:W-:Y:S01]  /*fa70*/  FMUL.FTZ R11, R11, R6.reuse ;  /* 0x000000060b0b7220 */ /* 0x080fe20000410000 */
[----:B------:R-:W-:Y:S01]  /*fa80*/  FFMA.FTZ R60, R7, R6, -R60 ;  /* 0x00000006073c7223 */ /* 0x000fe2000001083c */
[----:B------:R-:W-:Y:S01]  /*fa90*/  FFMA.FTZ R46, R5, R8, R47 ;  /* 0x00000008052e7223 */ /* 0x000fe2000001002f */
[----:B------:R-:W-:Y:S01]  /*faa0*/  F2FP.BF16.F32.PACK_AB R6, R48, R59 ;  /* 0x0000003b3006723e */ /* 0x000fe200000010ff */
[----:B------:R-:W-:Y:S01]  /*fab0*/  FFMA.FTZ R11, R7, R10, R11 ;  /* 0x0000000a070b7223 */ /* 0x000fe2000001000b */
[----:B------:R-:W-:Y:S02]  /*fac0*/  F2FP.BF16.F32.PACK_AB R4, R54, R61 ;  /* 0x0000003d3604723e */ /* 0x000fe400000010ff */
[----:B------:R-:W-:Y:S02]  /*fad0*/  F2FP.BF16.F32.PACK_AB R5, R9, R58 ;  /* 0x0000003a0905723e */ /* 0x000fe400000010ff */
[----:B------:R-:W-:-:S02]  /*fae0*/  F2FP.BF16.F32.PACK_AB R7, R60, R51 ;  /* 0x000000333c07723e */ /* 0x000fc400000010ff */
[----:B------:R-:W-:Y:S02]  /*faf0*/  F2FP.BF16.F32.PACK_AB R10, R50, R67 ;  /* 0x00000043320a723e */ /* 0x000fe400000010ff */
[----:B------:R-:W-:Y:S01]  /*fb00*/  F2FP.BF16.F32.PACK_AB R8, R56, R63 ;  /* 0x0000003f3808723e */ /* 0x000fe200000010ff */
[----:B------:R1:W-:Y:S01]  /*fb10*/  STS.128 [R45+0x12400], R4 ;  /* 0x012400042d007388 */ /* 0x0003e20000000c00 */
[----:B------:R-:W-:Y:S02]  /*fb20*/  F2FP.BF16.F32.PACK_AB R9, R46, R65 ;  /* 0x000000412e09723e */ /* 0x000fe400000010ff */
[----:B------:R-:W-:-:S05]  /*fb30*/  F2FP.BF16.F32.PACK_AB R11, R11, R52 ;  /* 0x000000340b0b723e */ /* 0x000fca00000010ff */
[----:B------:R1:W-:Y:S02]  /*fb40*/  STS.128 [R62+0x12400], R8 ;  /* 0x012400083e007388 */ /* 0x0003e40000000c00 */
.L_x_3884:
[----:B------:R-:W-:Y:S05]  /*fb50*/  BSYNC B2 ;  /* 0x0000000000027941 */ /* 0x000fea0003800000 */
.L_x_3883:
[----:B------:R-:W-:Y:S04]  /*fb60*/  BSSY B2, `(.L_x_3885) ;  /* 0x0000061000027945 */ /* 0x000fe80003800000 */
[----:B------:R-:W-:Y:S05]  /*fb70*/  @P1 BRA `(.L_x_3886) ;  /* 0x00000004007c1947 */ /* 0x000fea0003800000 */
[----:B01----:R-:W-:Y:S01]  /*fb80*/  SHF.R.S32.HI R5, RZ, 0x1f, R194 ;  /* 0x0000001fff057819 */ /* 0x003fe200000114c2 */
[----:B------:R-:W-:Y:S01]  /*fb90*/  IMAD.U32 R57, R28, 0x10000, RZ ;  /* 0x000100001c397824 */ /* 0x000fe200078e00ff */
[----:B------:R-:W-:Y:S01]  /*fba0*/  LEA.HI R4, R43, R198, RZ, 0x1d ;  /* 0x000000c62b047211 */ /* 0x000fe200078fe8ff */
[----:B------:R-:W-:Y:S01]  /*fbb0*/  IMAD.U32 R55, R24, 0x10000, RZ ;  /* 0x0001000018377824 */ /* 0x000fe200078e00ff */
[CC--:B------:R-:W-:Y:S02]  /*fbc0*/  LEA.HI R6, R5.reuse, R194.reuse, RZ, 0x6 ;  /* 0x000000c205067211 */ /* 0x0c0fe400078f30ff */
[----:B------:R-:W-:Y:S02]  /*fbd0*/  LEA.HI R7, R5, R194, RZ, 0x3 ;  /* 0x000000c205077211 */ /* 0x000fe400078f18ff */
[----:B------:R-:W-:Y:S01]  /*fbe0*/  SHF.R.S32.HI R5, RZ, 0x1f, R4 ;  /* 0x0000001fff057819 */ /* 0x000fe20000011404 */
[----:B------:R-:W-:Y:S01]  /*fbf0*/  IMAD.SHL.U32 R9, R6, 0x80, RZ ;  /* 0x0000008006097824 */ /* 0x000fe200078e00ff */
[----:B------:R-:W-:-:S02]  /*fc00*/  LOP3.LUT R8, R216, 0x38, R7, 0xf8, !PT ;  /* 0x00000038d8087812 */ /* 0x000fc400078ef807 */
[----:B------:R-:W-:Y:S01]  /*fc10*/  LEA.HI R6, R5, R4, RZ, 0x3 ;  /* 0x0000000405067211 */ /* 0x000fe200078f18ff */
[----:B------:R-:W-:Y:S01]  /*fc20*/  IMAD.SHL.U32 R5, R4, 0x8, RZ ;  /* 0x0000000804057824 */ /* 0x000fe200078e00ff */
[----:B------:R-:W-:Y:S02]  /*fc30*/  LOP3.LUT R9, R9, 0xffffe000, RZ, 0xc0, !PT ;  /* 0xffffe00009097812 */ /* 0x000fe400078ec0ff */
[----:B------:R-:W-:Y:S01]  /*fc40*/  LOP3.LUT R8, R8, R217, RZ, 0x3c, !PT ;  /* 0x000000d908087212 */ /* 0x000fe200078e3cff */
[----:B------:R-:W-:Y:S01]  /*fc50*/  IMAD.SHL.U32 R6, R6, 0x400, RZ ;  /* 0x0000040006067824 */ /* 0x000fe200078e00ff */
[----:B------:R-:W-:Y:S02]  /*fc60*/  LOP3.LUT R4, R216, 0x38, R5, 0xf8, !PT ;  /* 0x00000038d8047812 */ /* 0x000fe400078ef805 */
[----:B------:R-:W-:Y:S02]  /*fc70*/  IADD3 R8, R8, R9, R218 ;  /* 0x0000000908087210 */ /* 0x000fe40007ffe0da */
[----:B------:R-:W-:-:S02]  /*fc80*/  LOP3.LUT R4, R4, R217, RZ, 0x3c, !PT ;  /* 0x000000d904047212 */ /* 0x000fc400078e3cff */
[----:B------:R-:W-:Y:S01]  /*fc90*/  LOP3.LUT R5, R6, 0x7fffe000, RZ, 0xc0, !PT ;  /* 0x7fffe00006057812 */ /* 0x000fe200078ec0ff */
[----:B------:R-:W-:Y:S01]  /*fca0*/  IMAD R62, R8, 0x2, R229 ;  /* 0x00000002083e7824 */ /* 0x000fe200078e02e5 */
[----:B------:R-:W-:Y:S02]  /*fcb0*/  LOP3.LUT R59, R28, 0xffff0000, RZ, 0xc0, !PT ;  /* 0xffff00001c3b7812 */ /* 0x000fe400078ec0ff */
        /* <DEDUP_REMOVED lines=20> */
[----:B------:R-:W-:Y:S01]  /*fe00*/  FFMA.FTZ R61, R46, R55, -R61 ;  /* 0x000000372e3d7223 */ /* 0x000fe2000001083d */
[----:B------:R-:W-:Y:S01]  /*fe10*/  LOP3.LUT R55, R24, 0xffff0000, RZ, 0xc0, !PT ;  /* 0xffff000018377812 */ /* 0x000fe200078ec0ff */
[----:B------:R-:W-:Y:S01]  /*fe20*/  FFMA.FTZ R63, R46, R57, R63 ;  /* 0x000000392e3f7223 */ /* 0x000fe2000001003f */
[----:B------:R-:W-:Y:S02]  /*fe30*/  IMAD.U32 R46, R25, 0x10000, RZ ;  /* 0x00010000192e7824 */ /* 0x000fe400078e00ff */
        /* <DEDUP_REMOVED lines=15> */
[----:B------:R-:W-:-:S02]  /*ff30*/  IMAD.U32 R46, R31, 0x10000, RZ ;  /* 0x000100001f2e7824 */ /* 0x000fc400078e00ff */
[-C--:B------:R-:W-:Y:S01]  /*ff40*/  FMUL.FTZ R67, R52, R51.reuse ;  /* 0x0000003334437220 */ /* 0x080fe20000410000 */
[----:B------:R-:W-:Y:S01]  /*ff50*/  FFMA.FTZ R59, R48, R51, -R59 ;  /* 0x00000033303b7223 */ /* 0x000fe2000001083b */
[C---:B------:R-:W-:Y:S01]  /*ff60*/  FMUL.FTZ R51, R10.reuse, R57 ;  /* 0x000000390a337220 */ /* 0x040fe20000410000 */
[----:B------:R-:W-:Y:S02]  /*ff70*/  IMAD.U32 R4, R27, 0x10000, RZ ;  /* 0x000100001b047824 */ /* 0x000fe400078e00ff */
        /* <DEDUP_REMOVED lines=14> */
[----:B------:R-:W-:Y:S02]  /*10060*/  FMUL.FTZ R60, R11, R10 ;  /* 0x0000000a0b3c7220 */ /* 0x000fe40000410000 */
[-C--:B------:R-:W-:Y:S01]  /*10070*/  FMUL.FTZ R47, R9, R4.reuse ;  /* 0x00000004092f7220 */ /* 0x080fe20000410000 */
[----:B------:R-:W-:Y:S01]  /*10080*/  FFMA.FTZ R9, R5, R4, -R46 ;  /* 0x0000000405097223 */ /* 0x000fe2000001082e */
[-C--:B------:R-:W-:Y:S01]  /*10090*/  FMUL.FTZ R11, R11, R6.reuse ;  /* 0x000000060b0b7220 */ /* 0x080fe20000410000 */
        /* <DEDUP_REMOVED lines=13> */
.L_x_3886:
[----:B------:R-:W-:Y:S05]  /*10170*/  BSYNC B2 ;  /* 0x0000000000027941 */ /* 0x000fea0003800000 */
.L_x_3885:
[----:B------:R-:W-:Y:S05]  /*10180*/  @P2 BRA `(.L_x_3882) ;  /* 0x00000004007c2947 */ /* 0x000fea0003800000 */
[----:B-12---:R-:W-:Y:S01]  /*10190*/  SHF.R.S32.HI R4, RZ, 0x1f, R193 ;  /* 0x0000001fff047819 */ /* 0x006fe200000114c1 */
[----:B------:R-:W-:Y:S01]  /*101a0*/  IMAD.U32 R56, R14, 0x10000, RZ ;  /* 0x000100000e387824 */ /* 0x000fe200078e00ff */
[----:B------:R-:W-:Y:S01]  /*101b0*/  LEA.HI R43, R43, R199, RZ, 0x1d ;  /* 0x000000c72b2b7211 */ /* 0x000fe200078fe8ff */
[----:B------:R-:W-:Y:S01]  /*101c0*/  IMAD.U32 R54, R3, 0x10000, RZ ;  /* 0x0001000003367824 */ /* 0x000fe200078e00ff */
[CC--:B------:R-:W-:Y:S01]  /*101d0*/  LEA.HI R6, R4.reuse, R193.reuse, RZ, 0x6 ;  /* 0x000000c104067211 */ /* 0x0c0fe200078f30ff */
[----:B------:R-:W-:Y:S01]  /*101e0*/  IMAD.U32 R55, R15, 0x10000, RZ ;  /* 0x000100000f377824 */ /* 0x000fe200078e00ff */
[----:B0-----:R-:W-:Y:S02]  /*101f0*/  LEA.HI R5, R4, R193, RZ, 0x3 ;  /* 0x000000c104057211 */ /* 0x001fe400078f18ff */
[----:B------:R-:W-:Y:S01]  /*10200*/  SHF.R.S32.HI R4, RZ, 0x1f, R43 ;  /* 0x0000001fff047819 */ /* 0x000fe2000001142b */
[----:B------:R-:W-:Y:S01]  /*10210*/  IMAD.SHL.U32 R7, R6, 0x80, RZ ;  /* 0x0000008006077824 */ /* 0x000fe200078e00ff */
[----:B------:R-:W-:-:S02]  /*10220*/  LOP3.LUT R6, R216, 0x38, R5, 0xf8, !PT ;  /* 0x00000038d8067812 */ /* 0x000fc400078ef805 */
[----:B------:R-:W-:Y:S02]  /*10230*/  LEA.HI R5, R4, R43, RZ, 0x3 ;  /* 0x0000002b04057211 */ /* 0x000fe400078f18ff */
[----:B------:R-:W-:Y:S02]  /*10240*/  SHF.L.U32 R43, R43, 0x3, RZ ;  /* 0x000000032b2b7819 */ /* 0x000fe400000006ff */
[----:B------:R-:W-:Y:S01]  /*10250*/  LOP3.LUT R7, R7, 0xffffe000, RZ, 0xc0, !PT ;  /* 0xffffe00007077812 */ /* 0x000fe200078ec0ff */
[----:B------:R-:W-:Y:S01]  /*10260*/  IMAD.SHL.U32 R5, R5, 0x400, RZ ;  /* 0x0000040005057824 */ /* 0x000fe200078e00ff */
[----:B------:R-:W-:Y:S02]  /*10270*/  LOP3.LUT R4, R216, 0x38, R43, 0xf8, !PT ;  /* 0x00000038d8047812 */ /* 0x000fe400078ef82b */
[-C--:B------:R-:W-:Y:S02]  /*10280*/  LOP3.LUT R6, R6, R217.reuse, RZ, 0x3c, !PT ;  /* 0x000000d906067212 */ /* 0x080fe400078e3cff */
[----:B------:R-:W-:-:S02]  /*10290*/  LOP3.LUT R4, R4, R217, RZ, 0x3c, !PT ;  /* 0x000000d904047212 */ /* 0x000fc400078e3cff */
[----:B------:R-:W-:Y:S02]  /*102a0*/  LOP3.LUT R5, R5, 0x7fffe000, RZ, 0xc0, !PT ;  /* 0x7fffe00005057812 */ /* 0x000fe400078ec0ff */
[--C-:B------:R-:W-:Y:S02]  /*102b0*/  IADD3 R6, R6, R7, R218.reuse ;  /* 0x0000000706067210 */ /* 0x100fe40007ffe0da */
[----:B------:R-:W-:Y:S02]  /*102c0*/  IADD3 R9, R4, R5, R218 ;  /* 0x0000000504097210 */ /* 0x000fe40007ffe0da */
[----:B------:R-:W-:Y:S01]  /*102d0*/  LOP3.LUT R53, R14, 0xffff0000, RZ, 0xc0, !PT ;  /* 0xffff00000e357812 */ /* 0x000fe200078ec0ff */
[----:B------:R-:W-:Y:S02]  /*102e0*/  IMAD R63, R6, 0x2, R229 ;  /* 0x00000002063f7824 */ /* 0x000fe400078e02e5 */
[----:B------:R-:W-:-:S03]  /*102f0*/  IMAD R43, R9, 0x2, R18 ;  /* 0x00000002092b7824 */ /* 0x000fc600078e0212 */
        /* <DEDUP_REMOVED lines=14> */
[C---:B------:R-:W-:Y:S01]  /*103e0*/  FFMA.FTZ R58, R45.reuse, R54, -R58 ;  /* 0x000000362d3a7223 */ /* 0x040fe2000001083a */
[----:B------:R-:W-:Y:S01]  /*103f0*/  FFMA.FTZ R60, R45, R56, R60 ;  /* 0x000000382d3c7223 */ /* 0x000fe2000001003c */
[----:B------:R-:W-:-:S02]  /*10400*/  IMAD.U32 R45, R0, 0x10000, RZ ;  /* 0x00010000002d7824 */ /* 0x000fc400078e00ff */
[-C--:B------:R-:W-:Y:S01]  /*10410*/  FMUL.FTZ R59, R8, R49.reuse ;  /* 0x00000031083b7220 */ /* 0x080fe20000410000 */
[----:B------:R-:W-:Y:S01]  /*10420*/  FFMA.FTZ R57, R4, R49, -R57 ;  /* 0x0000003104397223 */ /* 0x000fe20000010839 */
[----:B------:R-:W-:Y:S01]  /*10430*/  FMUL.FTZ R49, R50, R55 ;  /* 0x0000003732317220 */ /* 0x000fe20000410000 */
[----:B------:R-:W-:Y:S02]  /*10440*/  IMAD.U32 R51, R10, 0x10000, RZ ;  /* 0x000100000a337824 */ /* 0x000fe400078e00ff */
[----:B------:R-:W-:Y:S01]  /*10450*/  FMUL.FTZ R54, R50, R45 ;  /* 0x0000002d32367220 */ /* 0x000fe20000410000 */
[----:B------:R-:W-:Y:S01]  /*10460*/  FFMA.FTZ R59, R4, R53, R59 ;  /* 0x00000035043b7223 */ /* 0x000fe2000001003b */
[----:B------:R-:W-:Y:S01]  /*10470*/  LOP3.LUT R10, R10, 0xffff0000, RZ, 0xc0, !PT ;  /* 0xffff00000a0a7812 */ /* 0x000fe200078ec0ff */
[----:B------:R-:W-:Y:S01]  /*10480*/  FFMA.FTZ R50, R46, R45, -R49 ;  /* 0x0000002d2e327223 */ /* 0x000fe20000010831 */
[C---:B------:R-:W-:Y:S01]  /*10490*/  LOP3.LUT R53, R20.reuse, 0xffff0000, RZ, 0xc0, !PT ;  /* 0xffff000014357812 */ /* 0x040fe200078ec0ff */
[----:B------:R-:W-:Y:S01]  /*104a0*/  IMAD.U32 R8, R20, 0x10000, RZ ;  /* 0x0001000014087824 */ /* 0x000fe200078e00ff */
[C---:B------:R-:W-:Y:S01]  /*104b0*/  LOP3.LUT R45, R12.reuse, 0xffff0000, RZ, 0xc0, !PT ;  /* 0xffff00000c2d7812 */ /* 0x040fe200078ec0ff */
[----:B------:R-:W-:-:S02]  /*104c0*/  IMAD.U32 R4, R12, 0x10000, RZ ;  /* 0x000100000c047824 */ /* 0x000fc400078e00ff */
[----:B------:R-:W-:Y:S01]  /*104d0*/  FFMA.FTZ R54, R46, R55, R54 ;  /* 0x000000372e367223 */ /* 0x000fe20000010036 */
[C---:B------:R-:W-:Y:S01]  /*104e0*/  IMAD.U32 R47, R6.reuse, 0x10000, RZ ;  /* 0x00010000062f7824 */ /* 0x040fe200078e00ff */
[----:B------:R-:W-:Y:S01]  /*104f0*/  LOP3.LUT R6, R6, 0xffff0000, RZ, 0xc0, !PT ;  /* 0xffff000006067812 */ /* 0x000fe200078ec0ff */
[C---:B------:R-:W-:Y:S01]  /*10500*/  FMUL.FTZ R61, R10.reuse, R53 ;  /* 0x000000350a3d7220 */ /* 0x040fe20000410000 */
[C---:B------:R-:W-:Y:S01]  /*10510*/  FMUL.FTZ R46, R51.reuse, R8 ;  /* 0x00000008332e7220 */ /* 0x040fe20000410000 */
[-C--:B------:R-:W-:Y:S01]  /*10520*/  FMUL.FTZ R56, R51, R4.reuse ;  /* 0x0000000433387220 */ /* 0x080fe20000410000 */
[----:B------:R-:W-:Y:S01]  /*10530*/  FMUL.FTZ R10, R10, R45 ;  /* 0x0000002d0a0a7220 */ /* 0x000fe20000410000 */
[----:B------:R-:W-:Y:S02]  /*10540*/  IMAD.U32 R52, R11, 0x10000, RZ ;  /* 0x000100000b347824 */ /* 0x000fe400078e00ff */
[----:B------:R-:W-:Y:S01]  /*10550*/  FFMA.FTZ R55, R47, R4, -R46 ;  /* 0x000000042f377223 */ /* 0x000fe2000001082e */
[----:B------:R-:W-:-:S02]  /*10560*/  IMAD.U32 R51, R21, 0x10000, RZ ;  /* 0x0001000015337824 */ /* 0x000fc400078e00ff */
[----:B------:R-:W-:Y:S01]  /*10570*/  FFMA.FTZ R56, R47, R8, R56 ;  /* 0x000000082f387223 */ /* 0x000fe20000010038 */
[----:B------:R-:W-:Y:S02]  /*10580*/  IMAD.U32 R49, R13, 0x10000, RZ ;  /* 0x000100000d317824 */ /* 0x000fe400078e00ff */
[----:B------:R-:W-:Y:S01]  /*10590*/  FFMA.FTZ R53, R6, R53, R10 ;  /* 0x0000003506357223 */ /* 0x000fe2000001000a */
[----:B------:R-:W-:Y:S01]  /*105a0*/  IMAD.U32 R48, R7, 0x10000, RZ ;  /* 0x0001000007307824 */ /* 0x000fe200078e00ff */
[----:B------:R-:W-:Y:S01]  /*105b0*/  LOP3.LUT R11, R11, 0xffff0000, RZ, 0xc0, !PT ;  /* 0xffff00000b0b7812 */ /* 0x000fe200078ec0ff */
[----:B------:R-:W-:Y:S01]  /*105c0*/  FMUL.FTZ R47, R52, R51 ;  /* 0x00000033342f7220 */ /* 0x000fe20000410000 */
[----:B------:R-:W-:Y:S01]  /*105d0*/  FFMA.FTZ R62, R6, R45, -R61 ;  /* 0x0000002d063e7223 */ /* 0x000fe2000001083d */
[----:B------:R-:W-:Y:S01]  /*105e0*/  LOP3.LUT R8, R15, 0xffff0000, RZ, 0xc0, !PT ;  /* 0xffff00000f087812 */ /* 0x000fe200078ec0ff */
[-C--:B------:R-:W-:Y:S01]  /*105f0*/  FMUL.FTZ R45, R52, R49.reuse ;  /* 0x00000031342d7220 */ /* 0x080fe20000410000 */
[----:B------:R-:W-:Y:S01]  /*10600*/  LOP3.LUT R10, R21, 0xffff0000, RZ, 0xc0, !PT ;  /* 0xffff0000150a7812 */ /* 0x000fe200078ec0ff */
[----:B------:R-:W-:Y:S01]  /*10610*/  FFMA.FTZ R47, R48, R49, -R47 ;  /* 0x00000031302f7223 */ /* 0x000fe2000001082f */
[----:B------:R-:W-:Y:S01]  /*10620*/  LOP3.LUT R4, R0, 0xffff0000, RZ, 0xc0, !PT ;  /* 0xffff000000047812 */ /* 0x000fe200078ec0ff */
[----:B------:R-:W-:Y:S01]  /*10630*/  FFMA.FTZ R48, R48, R51, R45 ;  /* 0x0000003330307223 */ /* 0x000fe2000001002d */
[----:B------:R-:W-:Y:S01]  /*10640*/  LOP3.LUT R6, R13, 0xffff0000, RZ, 0xc0, !PT ;  /* 0xffff00000d067812 */ /* 0x000fe200078ec0ff */
[----:B------:R-:W-:Y:S01]  /*10650*/  FMUL.FTZ R46, R9, R8 ;  /* 0x00000008092e7220 */ /* 0x000fe20000410000 */
[----:B------:R-:W-:Y:S01]  /*10660*/  LOP3.LUT R7, R7, 0xffff0000, RZ, 0xc0, !PT ;  /* 0xffff000007077812 */ /* 0x000fe200078ec0ff */
        /* <DEDUP_REMOVED lines=17> */
.L_x_3882:
[----:B------:R-:W-:Y:S05]  /*10780*/  BSYNC B1 ;  /* 0x0000000000017941 */ /* 0x000fea0003800000 */
.L_x_3881:
[----:B-123--:R-:W-:-:S05]  /*10790*/  VIADD R4, R203, 0x40 ;  /* 0x00000040cb047836 */ /* 0x00efca0000000000 */
[----:B------:R-:W-:-:S13]  /*107a0*/  ISETP.GE.AND P0, PT, R4, R44, PT ;  /* 0x0000002c0400720c */ /* 0x000fda0003f06270 */
[----:B------:R-:W-:Y:S05]  /*107b0*/  @P0 BRA `(.L_x_3865) ;  /* 0x0000001000980947 */ /* 0x000fea0003800000 */
[----:B------:R-:W1:Y:S01]  /*107c0*/  LDC R43, c[0x0][0x3f4] ;  /* 0x0000fd00ff2b7b82 */ /* 0x000e620000000800 */
[----:B------:R-:W-:Y:S01]  /*107d0*/  BSSY B1, `(.L_x_3887) ;  /* 0x0000062000017945 */ /* 0x000fe20003800000 */
[----:B------:R-:W-:Y:S02]  /*107e0*/  SHF.R.U32.HI R60, RZ, 0x3, R205 ;  /* 0x00000003ff3c7819 */ /* 0x000fe400000116cd */
[-C--:B-1----:R-:W-:Y:S02]  /*107f0*/  ISETP.GE.AND P0, PT, R16, R43.reuse, PT ;  /* 0x0000002b1000720c */ /* 0x082fe40003f06270 */
[-C--:B------:R-:W-:Y:S02]  /*10800*/  ISETP.GE.AND P1, PT, R194, R43.reuse, PT ;  /* 0x0000002bc200720c */ /* 0x080fe40003f26270 */
[----:B------:R-:W-:-:S09]  /*10810*/  ISETP.GE.AND P2, PT, R193, R43, PT ;  /* 0x0000002bc100720c */ /* 0x000fd20003f46270 */
[----:B------:R-:W-:Y:S05]  /*10820*/  @P0 BRA `(.L_x_3888) ;  /* 0x0000000400700947 */ /* 0x000fea0003800000 */
[----:B------:R-:W-:Y:S01]  /*10830*/  LEA.HI R42, R42, R37, RZ, 0x2 ;  /* 0x000000252a2a7211 */ /* 0x000fe200078f10ff */
[----:B------:R-:W-:Y:S01]  /*10840*/  IMAD.U32 R54, R38, 0x10000, RZ ;  /* 0x0001000026367824 */ /* 0x000fe200078e00ff */
[----:B------:R-:W-:Y:S01]  /*10850*/  LOP3.LUT R8, R205, 0x38, R16, 0xf8, !PT ;  /* 0x00000038cd087812 */ /* 0x000fe200078ef810 */
[----:B------:R-:W-:Y:S01]  /*10860*/  IMAD.U32 R52, R32, 0x10000, RZ ;  /* 0x0001000020347824 */ /* 0x000fe200078e00ff */
[----:B------:R-:W-:Y:S01]  /*10870*/  LOP3.LUT R42, R42, 0xfffffffc, RZ, 0xc0, !PT ;  /* 0xfffffffc2a2a7812 */ /* 0x000fe200078ec0ff */
[----:B------:R-:W-:Y:S01]  /*10880*/  IMAD.U32 R59, R40, 0x10000, RZ ;  /* 0x00010000283b7824 */ /* 0x000fe200078e00ff */
[----:B------:R-:W-:Y:S02]  /*10890*/  LOP3.LUT R8, R219, R8, R60, 0xf6, !PT ;  /* 0x00000008db087212 */ /* 0x000fe400078ef63c */
[----:B------:R-:W-:Y:S01]  /*108a0*/  LOP3.LUT R56, R38, 0xffff0000, RZ, 0xc0, !PT ;  /* 0xffff000026387812 */ /* 0x000fe200078ec0ff */
[----:B------:R-:W-:Y:S01]  /*108b0*/  IMAD.IADD R4, R37, 0x1, -R42 ;  /* 0x0000000125047824 */ /* 0x000fe200078e0a2a */
[----:B------:R-:W-:Y:S01]  /*108c0*/  LOP3.LUT R32, R32, 0xffff0000, RZ, 0xc0, !PT ;  /* 0xffff000020207812 */ /* 0x000fe200078ec0ff */
[----:B------:R-:W-:-:S02]  /*108d0*/  IMAD R58, R8, 0x2, R229 ;  /* 0x00000002083a7824 */ /* 0x000fc400078e02e5 */
[----:B------:R-:W-:Y:S01]  /*108e0*/  IMAD.U32 R38, R33, 0x10000, RZ ;  /* 0x0001000021267824 */ /* 0x000fe200078e00ff */
[----:B------:R-:W-:Y:S02]  /*108f0*/  LEA.HI R4, R43, R4, RZ, 0x1d ;  /* 0x000000042b047211 */ /* 0x000fe400078fe8ff */
[----:B------:R-:W-:Y:S02]  /*10900*/  LOP3.LUT R33, R33, 0xffff0000, RZ, 0xc0, !PT ;  /* 0xffff000021217812 */ /* 0x000fe400078ec0ff */
[----:B0-----:R-:W-:Y:S01]  /*10910*/  SHF.R.S32.HI R5, RZ, 0x1f, R4 ;  /* 0x0000001fff057819 */ /* 0x001fe20000011404 */
[----:B------:R-:W-:-:S03]  /*10920*/  IMAD.SHL.U32 R6, R4, 0x8, RZ ;  /* 0x0000000804067824 */ /* 0x000fc600078e00ff */
[----:B------:R-:W-:Y:S02]  /*10930*/  LEA.HI R5, R5, R4, RZ, 0x3 ;  /* 0x0000000405057211 */ /* 0x000fe400078f18ff */
[----:B------:R-:W-:-:S03]  /*10940*/  LOP3.LUT R4, R205, 0x38, R6, 0xf8, !PT ;  /* 0x00000038cd047812 */ /* 0x000fc600078ef806 */
[----:B------:R-:W-:Y:S01]  /*10950*/  IMAD.SHL.U32 R5, R5, 0x400, RZ ;  /* 0x0000040005057824 */ /* 0x000fe200078e00ff */
[----:B------:R-:W-:-:S04]  /*10960*/  LOP3.LUT R4, R4, R60, RZ, 0x3c, !PT ;  /* 0x0000003c04047212 */ /* 0x000fc800078e3cff */
[----:B------:R-:W-:-:S04]  /*10970*/  LOP3.LUT R5, R5, 0x7fffe000, RZ, 0xc0, !PT ;  /* 0x7fffe00005057812 */ /* 0x000fc800078ec0ff */
[----:B------:R-:W-:Y:S02]  /*10980*/  IADD3 R9, R4, R5, R219 ;  /* 0x0000000504097210 */ /* 0x000fe40007ffe0db */
[----:B------:R-:W0:Y:S03]  /*10990*/  LDS.128 R4, [R58] ;  /* 0x000000003a047984 */ /* 0x000e260000000c00 */
[----:B------:R-:W-:-:S05]  /*109a0*/  IMAD R37, R9, 0x2, R18 ;  /* 0x0000000209257824 */ /* 0x000fca00078e0212 */
[----:B------:R-:W1:Y:S01]  /*109b0*/  LDS.128 R8, [R37+0x12400] ;  /* 0x0124000025087984 */ /* 0x000e620000000c00 */
[C---:B0-----:R-:W-:Y:S01]  /*109c0*/  IMAD.U32 R42, R4.reuse, 0x10000, RZ ;  /* 0x00010000042a7824 */ /* 0x041fe200078e00ff */
[----:B------:R-:W-:Y:S01]  /*109d0*/  LOP3.LUT R4, R4, 0xffff0000, RZ, 0xc0, !PT ;  /* 0xffff000004047812 */ /* 0x000fe200078ec0ff */
[----:B------:R-:W-:Y:S01]  /*109e0*/  IMAD.U32 R44, R5, 0x10000, RZ ;  /* 0x00010000052c7824 */ /* 0x000fe200078e00ff */
[----:B------:R-:W-:Y:S01]  /*109f0*/  SHF.L.U32 R46, R7, 0x10, RZ ;  /* 0x00000010072e7819 */ /* 0x000fe200000006ff */
[C---:B------:R-:W-:Y:S01]  /*10a00*/  IMAD.U32 R45, R6.reuse, 0x10000, RZ ;  /* 0x00010000062d7824 */ /* 0x040fe200078e00ff */
[----:B------:R-:W-:Y:S02]  /*10a10*/  LOP3.LUT R6, R6, 0xffff0000, RZ, 0xc0, !PT ;  /* 0xffff000006067812 */ /* 0x000fe400078ec0ff */
[----:B------:R-:W-:Y:S01]  /*10a20*/  LOP3.LUT R5, R5, 0xffff0000, RZ, 0xc0, !PT ;  /* 0xffff000005057812 */ /* 0x000fe200078ec0ff */
[C---:B-1----:R-:W-:Y:S01]  /*10a30*/  IMAD.U32 R47, R8.reuse, 0x10000, RZ ;  /* 0x00010000082f7824 */ /* 0x042fe200078e00ff */
[----:B------:R-:W-:Y:S01]  /*10a40*/  LOP3.LUT R8, R8, 0xffff0000, RZ, 0xc0, !PT ;  /* 0xffff000008087812 */ /* 0x000fe200078ec0ff */
[C---:B------:R-:W-:Y:S01]  /*10a50*/  IMAD.U32 R48, R9.reuse, 0x10000, RZ ;  /* 0x0001000009307824 */ /* 0x040fe200078e00ff */
[----:B------:R-:W-:Y:S01]  /*10a60*/  LOP3.LUT R9, R9, 0xffff0000, RZ, 0xc0, !PT ;  /* 0xffff000009097812 */ /* 0x000fe200078ec0ff */
[-C--:B------:R-:W-:Y:S01]  /*10a70*/  FMUL.FTZ R51, R54, R47.reuse ;  /* 0x0000002f36337220 */ /* 0x080fe20000410000 */
[----:B------:R-:W-:Y:S01]  /*10a80*/  FMUL.FTZ R47, R52, R47 ;  /* 0x0000002f342f7220 */ /* 0x000fe20000410000 */
[-C--:B------:R-:W-:Y:S01]  /*10a90*/  FMUL.FTZ R53, R56, R8.reuse ;  /* 0x0000000838357220 */ /* 0x080fe20000410000 */
[----:B------:R-:W-:Y:S01]  /*10aa0*/  FMUL.FTZ R55, R32, R8 ;  /* 0x0000000820377220 */ /* 0x000fe20000410000 */
[----:B------:R-:W-:Y:S01]  /*10ab0*/  FFMA.FTZ R51, R52, R42, -R51 ;  /* 0x0000002a34337223 */ /* 0x000fe20000010833 */
[----:B------:R-:W-:-:S02]  /*10ac0*/  IMAD.U32 R52, R39, 0x10000, RZ ;  /* 0x0001000027347824 */ /* 0x000fc400078e00ff */
[-C--:B------:R-:W-:Y:S01]  /*10ad0*/  FFMA.FTZ R8, R32, R4.reuse, -R53 ;  /* 0x0000000420087223 */ /* 0x080fe20000010835 */
[----:B------:R-:W-:Y:S02]  /*10ae0*/  IMAD.U32 R49, R10, 0x10000, RZ ;  /* 0x000100000a317824 */ /* 0x000fe400078e00ff */
[----:B------:R-:W-:Y:S01]  /*10af0*/  FFMA.FTZ R32, R56, R4, R55 ;  /* 0x0000000438207223 */ /* 0x000fe20000010037 */
[-C--:B------:R-:W-:Y:S01]  /*10b00*/  FMUL.FTZ R53, R52, R48.reuse ;  /* 0x0000003034357220 */ /* 0x080fe20000410000 */
[----:B------:R-:W-:Y:S01]  /*10b10*/  FMUL.FTZ R57, R38, R48 ;  /* 0x0000003026397220 */ /* 0x000fe20000410000 */
[----:B------:R-:W-:Y:S02]  /*10b20*/  IMAD.U32 R55, R34, 0x10000, RZ ;  /* 0x0001000022377824 */ /* 0x000fe400078e00ff */
[----:B------:R-:W-:Y:S01]  /*10b30*/  FFMA.FTZ R47, R54, R42, R47 ;  /* 0x0000002a362f7223 */ /* 0x000fe2000001002f */
[-C--:B------:R-:W-:Y:S01]  /*10b40*/  FFMA.FTZ R53, R38, R44.reuse, -R53 ;  /* 0x0000002c26357223 */ /* 0x080fe20000010835 */
[-C--:B------:R-:W-:Y:S01]  /*10b50*/  FMUL.FTZ R4, R59, R49.reuse ;  /* 0x000000313b047220 */ /* 0x080fe20000410000 */
[----:B------:R-:W-:Y:S01]  /*10b60*/  LOP3.LUT R10, R10, 0xffff0000, RZ, 0xc0, !PT ;  /* 0xffff00000a0a7812 */ /* 0x000fe200078ec0ff */
[----:B------:R-:W-:Y:S01]  /*10b70*/  FFMA.FTZ R57, R52, R44, R57 ;  /* 0x0000002c34397223 */ /* 0x000fe20000010039 */
[----:B------:R-:W-:Y:S01]  /*10b80*/  LOP3.LUT R38, R34, 0xffff0000, RZ, 0xc0, !PT ;  /* 0xffff000022267812 */ /* 0x000fe200078ec0ff */
[----:B------:R-:W-:Y:S01]  /*10b90*/  FMUL.FTZ R34, R55, R49 ;  /* 0x0000003137227220 */ /* 0x000fe20000410000 */
[----:B------:R-:W-:Y:S01]  /*10ba0*/  LOP3.LUT R42, R40, 0xffff0000, RZ, 0xc0, !PT ;  /* 0xffff0000282a7812 */ /* 0x000fe200078ec0ff */
[----:B------:R-:W-:-:S02]  /*10bb0*/  IMAD.U32 R50, R11, 0x10000, RZ ;  /* 0x000100000b327824 */ /* 0x000fc400078e00ff */
[-C--:B------:R-:W-:Y:S01]  /*10bc0*/  FFMA.FTZ R40, R55, R45.reuse, -R4 ;  /* 0x0000002d37287223 */ /* 0x080fe20000010804 */
[----:B------:R-:W-:Y:S02]  /*10bd0*/  IMAD.U32 R44, R41, 0x10000, RZ ;  /* 0x00010000292c7824 */ /* 0x000fe400078e00ff */
[-C--:B------:R-:W-:Y:S01]  /*10be0*/  FMUL.FTZ R55, R38, R10.reuse ;  /* 0x0000000a26377220 */ /* 0x080fe20000410000 */
[----:B------:R-:W-:Y:S02]  /*10bf0*/  IMAD.U32 R4, R35, 0x10000, RZ ;  /* 0x0001000023047824 */ /* 0x000fe400078e00ff */
[----:B------:R-:W-:Y:S01]  /*10c00*/  FMUL.FTZ R49, R42, R10 ;  /* 0x0000000a2a317220 */ /* 0x000fe20000410000 */
[----:B------:R-:W-:Y:S01]  /*10c10*/  FFMA.FTZ R10, R59, R45, R34 ;  /* 0x0000002d3b0a7223 */ /* 0x000fe20000010022 */
[----:B------:R-:W-:Y:S01]  /*10c20*/  LOP3.LUT R11, R11, 0xffff0000, RZ, 0xc0, !PT ;  /* 0xffff00000b0b7812 */ /* 0x000fe200078ec0ff */
[-C--:B------:R-:W-:Y:S01]  /*10c30*/  FMUL.FTZ R45, R44, R50.reuse ;  /* 0x000000322c2d7220 */ /* 0x080fe20000410000 */
[----:B------:R-:W-:Y:S01]  /*10c40*/  LOP3.LUT R39, R39, 0xffff0000, RZ, 0xc0, !PT ;  /* 0xffff000027277812 */ /* 0x000fe200078ec0ff */
[----:B------:R-:W-:Y:S01]  /*10c50*/  FMUL.FTZ R59, R4, R50 ;  /* 0x00000032043b7220 */ /* 0x000fe20000410000 */
[----:B------:R-:W-:Y:S01]  /*10c60*/  LOP3.LUT R41, R41, 0xffff0000, RZ, 0xc0, !PT ;  /* 0xffff000029297812 */ /* 0x000fe200078ec0ff */
[----:B------:R-:W-:Y:S01]  /*10c70*/  FFMA.FTZ R55, R42, R6, R55 ;  /* 0x000000062a377223 */ /* 0x000fe20000010037 */
[----:B------:R-:W-:Y:S01]  /*10c80*/  LOP3.LUT R35, R35, 0xffff0000, RZ, 0xc0, !PT ;  /* 0xffff000023237812 */ /* 0x000fe200078ec0ff */
[----:B------:R-:W-:Y:S01]  /*10c90*/  FFMA.FTZ R45, R4, R46, -R45 ;  /* 0x0000002e042d7223 */ /* 0x000fe2000001082d */
[----:B------:R-:W-:Y:S01]  /*10ca0*/  LOP3.LUT R7, R7, 0xffff0000, RZ, 0xc0, !PT ;  /* 0xffff000007077812 */ /* 0x000fe200078ec0ff */
[----:B------:R-:W-:Y:S01]  /*10cb0*/  FFMA.FTZ R49, R38, R6, -R49 ;  /* 0x0000000626317223 */ /* 0x000fe20000010831 */
        /* <DEDUP_REMOVED lines=19> */
.L_x_3888:
[----:B------:R-:W-:Y:S05]  /*10df0*/  BSYNC B1 ;  /* 0x0000000000017941 */ /* 0x000fea0003800000 */
.L_x_3887:
[----:B------:R-:W-:Y:S04]  /*10e00*/  BSSY B1, `(.L_x_3889) ;  /* 0x0000061000017945 */ /* 0x000fe80003800000 */
[----:B------:R-:W-:Y:S05]  /*10e10*/  @P1 BRA `(.L_x_3890) ;  /* 0x00000004007c1947 */ /* 0x000fea0003800000 */
[----:B01----:R-:W-:Y:S01]  /*10e20*/  SHF.R.S32.HI R5, RZ, 0x1f, R194 ;  /* 0x0000001fff057819 */ /* 0x003fe200000114c2 */
[----:B------:R-:W-:Y:S01]  /*10e30*/  IMAD.U32 R47, R28, 0x10000, RZ ;  /* 0x000100001c2f7824 */ /* 0x000fe200078e00ff */
[----:B------:R-:W-:Y:S01]  /*10e40*/  LEA.HI R4, R43, R198, RZ, 0x1d ;  /* 0x000000c62b047211 */ /* 0x000fe200078fe8ff */
[----:B------:R-:W-:Y:S01]  /*10e50*/  IMAD.U32 R45, R24, 0x10000, RZ ;  /* 0x00010000182d7824 */ /* 0x000fe200078e00ff */
[CC--:B------:R-:W-:Y:S01]  /*10e60*/  LEA.HI R7, R5.reuse, R194.reuse, RZ, 0x6 ;  /* 0x000000c205077211 */ /* 0x0c0fe200078f30ff */
[----:B------:R-:W-:Y:S01]  /*10e70*/  IMAD.U32 R55, R30, 0x10000, RZ ;  /* 0x000100001e377824 */ /* 0x000fe200078e00ff */
[----:B------:R-:W-:Y:S01]  /*10e80*/  LEA.HI R6, R5, R194, RZ, 0x3 ;  /* 0x000000c205067211 */ /* 0x000fe200078f18ff */
[----:B------:R-:W-:Y:S01]  /*10e90*/  IMAD.U32 R49, R26, 0x10000, RZ ;  /* 0x000100001a317824 */ /* 0x000fe200078e00ff */
[----:B------:R-:W-:Y:S01]  /*10ea0*/  SHF.R.S32.HI R5, RZ, 0x1f, R4 ;  /* 0x0000001fff057819 */ /* 0x000fe20000011404 */
[----:B------:R-:W-:Y:S01]  /*10eb0*/  IMAD.SHL.U32 R7, R7, 0x80, RZ ;  /* 0x0000008007077824 */ /* 0x000fe200078e00ff */
[----:B------:R-:W-:Y:S01]  /*10ec0*/  LOP3.LUT R8, R205, 0x38, R6, 0xf8, !PT ;  /* 0x00000038cd087812 */ /* 0x000fe200078ef806 */
[----:B------:R-:W-:Y:S01]  /*10ed0*/  IMAD.U32 R46, R29, 0x10000, RZ ;  /* 0x000100001d2e7824 */ /* 0x000fe200078e00ff */
[----:B------:R-:W-:Y:S01]  /*10ee0*/  LEA.HI R5, R5, R4, RZ, 0x3 ;  /* 0x0000000405057211 */ /* 0x000fe200078f18ff */
[----:B------:R-:W-:Y:S01]  /*10ef0*/  IMAD.SHL.U32 R4, R4, 0x8, RZ ;  /* 0x0000000804047824 */ /* 0x000fe200078e00ff */
[----:B------:R-:W-:Y:S01]  /*10f00*/  LOP3.LUT R6, R7, 0xffffe000, RZ, 0xc0, !PT ;  /* 0xffffe00007067812 */ /* 0x000fe200078ec0ff */
[----:B------:R-:W-:Y:S01]  /*10f10*/  IMAD.U32 R57, R31, 0x10000, RZ ;  /* 0x000100001f397824 */ /* 0x000fe200078e00ff */
[----:B------:R-:W-:Y:S01]  /*10f20*/  LOP3.LUT R8, R8, R60, RZ, 0x3c, !PT ;  /* 0x0000003c08087212 */ /* 0x000fe200078e3cff */
[----:B------:R-:W-:Y:S01]  /*10f30*/  IMAD.SHL.U32 R5, R5, 0x400, RZ ;  /* 0x0000040005057824 */ /* 0x000fe200078e00ff */
[----:B------:R-:W-:Y:S01]  /*10f40*/  LOP3.LUT R4, R205, 0x38, R4, 0xf8, !PT ;  /* 0x00000038cd047812 */ /* 0x000fe200078ef804 */
[----:B------:R-:W-:Y:S01]  /*10f50*/  IMAD.U32 R53, R27, 0x10000, RZ ;  /* 0x000100001b357824 */ /* 0x000fe200078e00ff */
[----:B------:R-:W-:-:S02]  /*10f60*/  IADD3 R6, R8, R6, R219 ;  /* 0x0000000608067210 */ /* 0x000fc40007ffe0db */
[----:B------:R-:W-:Y:S02]  /*10f70*/  LOP3.LUT R4, R4, R60, RZ, 0x3c, !PT ;  /* 0x0000003c04047212 */ /* 0x000fe400078e3cff */
[----:B------:R-:W-:Y:S01]  /*10f80*/  LOP3.LUT R5, R5, 0x7fffe000, RZ, 0xc0, !PT ;  /* 0x7fffe00005057812 */ /* 0x000fe200078ec0ff */
[----:B------:R-:W-:Y:S01]  /*10f90*/  IMAD R48, R6, 0x2, R229 ;  /* 0x0000000206307824 */ /* 0x000fe200078e02e5 */
        /* <DEDUP_REMOVED lines=8> */
[----:B------:R-:W-:Y:S02]  /*11020*/  SHF.L.U32 R28, R25, 0x10, RZ ;  /* 0x00000010191c7819 */ /* 0x000fe400000006ff */
[----:B------:R-:W-:Y:S02]  /*11030*/  LOP3.LUT R29, R29, 0xffff0000, RZ, 0xc0, !PT ;  /* 0xffff00001d1d7812 */ /* 0x000fe400078ec0ff */
        /* <DEDUP_REMOVED lines=17> */
[C---:B------:R-:W-:Y:S01]  /*11150*/  IMAD.U32 R39, R9.reuse, 0x10000, RZ ;  /* 0x0001000009277824 */ /* 0x040fe200078e00ff */
[----:B------:R-:W-:Y:S01]  /*11160*/  LOP3.LUT R9, R9, 0xffff0000, RZ, 0xc0, !PT ;  /* 0xffff000009097812 */ /* 0x000fe200078ec0ff */
[-C--:B------:R-:W-:Y:S01]  /*11170*/  FFMA.FTZ R42, R45, R33.reuse, -R42 ;  /* 0x000000212d2a7223 */ /* 0x080fe2000001082a */
[----:B------:R-:W-:Y:S01]  /*11180*/  FFMA.FTZ R38, R47, R33, R38 ;  /* 0x000000212f267223 */ /* 0x000fe20000010026 */
[-C--:B------:R-:W-:Y:S01]  /*11190*/  FMUL.FTZ R45, R44, R8.reuse ;  /* 0x000000082c2d7220 */ /* 0x080fe20000410000 */
[----:B------:R-:W-:Y:S01]  /*111a0*/  FMUL.FTZ R33, R24, R8 ;  /* 0x0000000818217220 */ /* 0x000fe20000410000 */
[----:B------:R-:W-:-:S02]  /*111b0*/  IMAD.U32 R41, R11, 0x10000, RZ ;  /* 0x000100000b297824 */ /* 0x000fc400078e00ff */
[----:B------:R-:W-:Y:S01]  /*111c0*/  FMUL.FTZ R51, R26, R10 ;  /* 0x0000000a1a337220 */ /* 0x000fe20000410000 */
[-C--:B------:R-:W-:Y:S01]  /*111d0*/  FFMA.FTZ R45, R24, R4.reuse, -R45 ;  /* 0x00000004182d7223 */ /* 0x080fe2000001082d */
[----:B------:R-:W-:Y:S01]  /*111e0*/  FFMA.FTZ R33, R44, R4, R33 ;  /* 0x000000042c217223 */ /* 0x000fe20000010021 */
[-C--:B------:R-:W-:Y:S01]  /*111f0*/  FMUL.FTZ R4, R55, R40.reuse ;  /* 0x0000002837047220 */ /* 0x080fe20000410000 */
[----:B------:R-:W-:Y:S01]  /*11200*/  FMUL.FTZ R40, R49, R40 ;  /* 0x0000002831287220 */ /* 0x000fe20000410000 */
[----:B------:R-:W-:Y:S01]  /*11210*/  FMUL.FTZ R47, R46, R39 ;  /* 0x000000272e2f7220 */ /* 0x000fe20000410000 */
[----:B------:R-:W-:Y:S01]  /*11220*/  LOP3.LUT R11, R11, 0xffff0000, RZ, 0xc0, !PT ;  /* 0xffff00000b0b7812 */ /* 0x000fe200078ec0ff */
[----:B------:R-:W-:Y:S01]  /*11230*/  FFMA.FTZ R8, R49, R35, -R4 ;  /* 0x0000002331087223 */ /* 0x000fe20000010804 */
[C---:B------:R-:W-:Y:S01]  /*11240*/  FMUL.FTZ R49, R30.reuse, R10 ;  /* 0x0000000a1e317220 */ /* 0x040fe20000410000 */
[----:B------:R-:W-:Y:S01]  /*11250*/  FMUL.FTZ R4, R57, R41 ;  /* 0x0000002939047220 */ /* 0x000fe20000410000 */
[-C--:B------:R-:W-:Y:S01]  /*11260*/  FFMA.FTZ R51, R30, R6.reuse, R51 ;  /* 0x000000061e337223 */ /* 0x080fe20000010033 */
[----:B------:R-:W-:Y:S01]  /*11270*/  FMUL.FTZ R39, R28, R39 ;  /* 0x000000271c277220 */ /* 0x000fe20000410000 */
[----:B------:R-:W-:Y:S01]  /*11280*/  FFMA.FTZ R49, R26, R6, -R49 ;  /* 0x000000061a317223 */ /* 0x000fe20000010831 */
[C---:B------:R-:W-:Y:S01]  /*11290*/  FMUL.FTZ R6, R53.reuse, R41 ;  /* 0x0000002935067220 */ /* 0x040fe20000410000 */
[-C--:B------:R-:W-:Y:S01]  /*112a0*/  FFMA.FTZ R47, R28, R34.reuse, -R47 ;  /* 0x000000221c2f7223 */ /* 0x080fe2000001082f */
[-C--:B------:R-:W-:Y:S01]  /*112b0*/  FFMA.FTZ R28, R53, R37.reuse, -R4 ;  /* 0x00000025351c7223 */ /* 0x080fe20000010804 */
[----:B------:R-:W-:Y:S01]  /*112c0*/  FFMA.FTZ R39, R46, R34, R39 ;  /* 0x000000222e277223 */ /* 0x000fe20000010027 */
        /* <DEDUP_REMOVED lines=20> */
.L_x_3890:
[----:B------:R-:W-:Y:S05]  /*11410*/  BSYNC B1 ;  /* 0x0000000000017941 */ /* 0x000fea0003800000 */
.L_x_3889:
[----:B------:R-:W-:Y:S05]  /*11420*/  @P2 BRA `(.L_x_3865) ;  /* 0x00000004007c2947 */ /* 0x000fea0003800000 */
[----:B-12---:R-:W-:Y:S01]  /*11430*/  SHF.R.S32.HI R4, RZ, 0x1f, R193 ;  /* 0x0000001fff047819 */ /* 0x006fe200000114c1 */
[----:B------:R-:W-:Y:S01]  /*11440*/  IMAD.U32 R35, R14, 0x10000, RZ ;  /* 0x000100000e237824 */ /* 0x000fe200078e00ff */
[----:B------:R-:W-:Y:S01]  /*11450*/  LEA.HI R43, R43, R199, RZ, 0x1d ;  /* 0x000000c72b2b7211 */ /* 0x000fe200078fe8ff */
[----:B------:R-:W-:Y:S01]  /*11460*/  IMAD.U32 R33, R3, 0x10000, RZ ;  /* 0x0001000003217824 */ /* 0x000fe200078e00ff */
[CC--:B0-----:R-:W-:Y:S01]  /*11470*/  LEA.HI R5, R4.reuse, R193.reuse, RZ, 0x6 ;  /* 0x000000c104057211 */ /* 0x0c1fe200078f30ff */
        /* <DEDUP_REMOVED lines=9> */
[----:B------:R-:W-:-:S02]  /*11510*/  LOP3.LUT R6, R7, 0xffffe000, RZ, 0xc0, !PT ;  /* 0xffffe00007067812 */ /* 0x000fc400078ec0ff */
[----:B------:R-:W-:Y:S01]  /*11520*/  LOP3.LUT R8, R8, R60, RZ, 0x3c, !PT ;  /* 0x0000003c08087212 */ /* 0x000fe200078e3cff */
[----:B------:R-:W-:Y:S01]  /*11530*/  IMAD.SHL.U32 R5, R5, 0x400, RZ ;  /* 0x0000040005057824 */ /* 0x000fe200078e00ff */
[----:B------:R-:W-:Y:S02]  /*11540*/  LOP3.LUT R4, R205, 0x38, R4, 0xf8, !PT ;  /* 0x00000038cd047812 */ /* 0x000fe400078ef804 */
[----:B------:R-:W-:Y:S02]  /*11550*/  IADD3 R6, R8, R6, R219 ;  /* 0x0000000608067210 */ /* 0x000fe40007ffe0db */
[----:B------:R-:W-:Y:S02]  /*11560*/  LOP3.LUT R4, R4, R60, RZ, 0x3c, !PT ;  /* 0x0000003c04047212 */ /* 0x000fe400078e3cff */
[----:B------:R-:W-:Y:S01]  /*11570*/  LOP3.LUT R5, R5, 0x7fffe000, RZ, 0xc0, !PT ;  /* 0x7fffe00005057812 */ /* 0x000fe200078ec0ff */
[----:B------:R-:W-:Y:S01]  /*11580*/  IMAD R41, R6, 0x2, R229 ;  /* 0x0000000206297824 */ /* 0x000fe200078e02e5 */
[----:B------:R-:W-:-:S02]  /*11590*/  LOP3.LUT R42, R14, 0xffff0000, RZ, 0xc0, !PT ;  /* 0xffff00000e2a7812 */ /* 0x000fc400078ec0ff */
[----:B------:R-:W-:Y:S02]  /*115a0*/  IADD3 R9, R4, R5, R219 ;  /* 0x0000000504097210 */ /* 0x000fe40007ffe0db */
[----:B------:R-:W0:Y:S01]  /*115b0*/  LDS.128 R4, [R41] ;  /* 0x0000000029047984 */ /* 0x000e220000000c00 */
[----:B------:R-:W-:Y:S02]  /*115c0*/  LOP3.LUT R38, R3, 0xffff0000, RZ, 0xc0, !PT ;  /* 0xffff000003267812 */ /* 0x000fe400078ec0ff */
[----:B------:R-:W-:Y:S01]  /*115d0*/  IMAD R24, R9, 0x2, R18 ;  /* 0x0000000209187824 */ /* 0x000fe200078e0212 */
[----:B------:R-:W-:Y:S02]  /*115e0*/  LOP3.LUT R20, R20, 0xffff0000, RZ, 0xc0, !PT ;  /* 0xffff000014147812 */ /* 0x000fe400078ec0ff */
[----:B------:R-:W-:Y:S02]  /*115f0*/  LOP3.LUT R39, R15, 0xffff0000, RZ, 0xc0, !PT ;  /* 0xffff00000f277812 */ /* 0x000fe400078ec0ff */
[----:B------:R-:W1:Y:S01]  /*11600*/  LDS.128 R8, [R24+0x12400] ;  /* 0x0124000018087984 */ /* 0x000e620000000c00 */
        /* <DEDUP_REMOVED lines=14> */
[C---:B------:R-:W-:Y:S01]  /*116f0*/  FMUL.FTZ R14, R33.reuse, R29 ;  /* 0x0000001d210e7220 */ /* 0x040fe20000410000 */
[----:B------:R-:W-:Y:S01]  /*11700*/  FMUL.FTZ R3, R42, R8 ;  /* 0x000000082a037220 */ /* 0x000fe20000410000 */
[----:B------:R-:W-:Y:S01]  /*11710*/  FMUL.FTZ R29, R44, R30 ;  /* 0x0000001e2c1d7220 */ /* 0x000fe20000410000 */
[-C--:B------:R-:W-:Y:S01]  /*11720*/  FFMA.FTZ R34, R33, R25.reuse, -R34 ;  /* 0x0000001921227223 */ /* 0x080fe20000010822 */
[----:B------:R-:W-:Y:S01]  /*11730*/  FFMA.FTZ R14, R35, R25, R14 ;  /* 0x00000019230e7223 */ /* 0x000fe2000001000e */
[----:B------:R-:W-:Y:S01]  /*11740*/  FMUL.FTZ R25, R38, R8 ;  /* 0x0000000826197220 */ /* 0x000fe20000410000 */
[----:B------:R-:W-:Y:S01]  /*11750*/  FMUL.FTZ R33, R40, R30 ;  /* 0x0000001e28217220 */ /* 0x000fe20000410000 */
[----:B------:R-:W-:-:S02]  /*11760*/  IMAD.U32 R31, R10, 0x10000, RZ ;  /* 0x000100000a1f7824 */ /* 0x000fc400078e00ff */
[-C--:B------:R-:W-:Y:S01]  /*11770*/  FFMA.FTZ R3, R38, R4.reuse, -R3 ;  /* 0x0000000426037223 */ /* 0x080fe20000010803 */
[----:B------:R-:W-:Y:S02]  /*11780*/  IMAD.U32 R35, R12, 0x10000, RZ ;  /* 0x000100000c237824 */ /* 0x000fe400078e00ff */
[----:B------:R-:W-:Y:S01]  /*11790*/  FFMA.FTZ R25, R42, R4, R25 ;  /* 0x000000042a197223 */ /* 0x000fe20000010019 */
[-C--:B------:R-:W-:Y:S01]  /*117a0*/  FFMA.FTZ R29, R40, R26.reuse, -R29 ;  /* 0x0000001a281d7223 */ /* 0x080fe2000001081d */
[----:B------:R-:W-:Y:S01]  /*117b0*/  FFMA.FTZ R33, R44, R26, R33 ;  /* 0x0000001a2c217223 */ /* 0x000fe20000010021 */
[----:B------:R-:W-:Y:S01]  /*117c0*/  LOP3.LUT R10, R10, 0xffff0000, RZ, 0xc0, !PT ;  /* 0xffff00000a0a7812 */ /* 0x000fe200078ec0ff */
[-C--:B------:R-:W-:Y:S01]  /*117d0*/  FMUL.FTZ R4, R37, R31.reuse ;  /* 0x0000001f25047220 */ /* 0x080fe20000410000 */
[----:B------:R-:W-:Y:S01]  /*117e0*/  LOP3.LUT R26, R12, 0xffff0000, RZ, 0xc0, !PT ;  /* 0xffff00000c1a7812 */ /* 0x000fe200078ec0ff */
[----:B------:R-:W-:Y:S01]  /*117f0*/  FMUL.FTZ R12, R35, R31 ;  /* 0x0000001f230c7220 */ /* 0x000fe20000410000 */
[----:B------:R-:W-:-:S02]  /*11800*/  IMAD.U32 R32, R11, 0x10000, RZ ;  /* 0x000100000b207824 */ /* 0x000fc400078e00ff */
[-C--:B------:R-:W-:Y:S01]  /*11810*/  FFMA.FTZ R8, R35, R27.reuse, -R4 ;  /* 0x0000001b23087223 */ /* 0x080fe20000010804 */
[----:B------:R-:W-:Y:S02]  /*11820*/  IMAD.U32 R30, R21, 0x10000, RZ ;  /* 0x00010000151e7824 */ /* 0x000fe400078e00ff */
[-C--:B------:R-:W-:Y:S01]  /*11830*/  FMUL.FTZ R31, R20, R10.reuse ;  /* 0x0000000a141f7220 */ /* 0x080fe20000410000 */
[----:B------:R-:W-:Y:S01]  /*11840*/  FMUL.FTZ R35, R26, R10 ;  /* 0x0000000a1a237220 */ /* 0x000fe20000410000 */
[----:B------:R-:W-:Y:S01]  /*11850*/  LOP3.LUT R11, R11, 0xffff0000, RZ, 0xc0, !PT ;  /* 0xffff00000b0b7812 */ /* 0x000fe200078ec0ff */
[----:B------:R-:W-:Y:S02]  /*11860*/  IMAD.U32 R4, R13, 0x10000, RZ ;  /* 0x000100000d047824 */ /* 0x000fe400078e00ff */
[----:B------:R-:W-:Y:S01]  /*11870*/  FFMA.FTZ R10, R37, R27, R12 ;  /* 0x0000001b250a7223 */ /* 0x000fe2000001000c */
[----:B------:R-:W-:Y:S01]  /*11880*/  LOP3.LUT R21, R21, 0xffff0000, RZ, 0xc0, !PT ;  /* 0xffff000015157812 */ /* 0x000fe200078ec0ff */
[----:B------:R-:W-:Y:S01]  /*11890*/  FMUL.FTZ R27, R30, R32 ;  /* 0x000000201e1b7220 */ /* 0x000fe20000410000 */
[----:B------:R-:W-:Y:S01]  /*118a0*/  LOP3.LUT R13, R13, 0xffff0000, RZ, 0xc0, !PT ;  /* 0xffff00000d0d7812 */ /* 0x000fe200078ec0ff */
[-C--:B------:R-:W-:Y:S01]  /*118b0*/  FFMA.FTZ R31, R26, R6.reuse, -R31 ;  /* 0x000000061a1f7223 */ /* 0x080fe2000001081f */
[----:B------:R-:W-:Y:S01]  /*118c0*/  FFMA.FTZ R35, R20, R6, R35 ;  /* 0x0000000614237223 */ /* 0x000fe20000010023 */
[C---:B------:R-:W-:Y:S01]  /*118d0*/  FMUL.FTZ R37, R4.reuse, R32 ;  /* 0x0000002004257220 */ /* 0x040fe20000410000 */
[-C--:B------:R-:W-:Y:S01]  /*118e0*/  FFMA.FTZ R27, R4, R28.reuse, -R27 ;  /* 0x0000001c041b7223 */ /* 0x080fe2000001081b */
        /* <DEDUP_REMOVED lines=19> */
.L_x_3865:
[----:B------:R-:W-:Y:S05]  /*11a20*/  BSYNC B0 ;  /* 0x0000000000007941 */ /* 0x000fea0003800000 */
.L_x_3846:
[----:B------:R-:W-:Y:S01]  /*11a30*/  @!PT LDS RZ, [RZ] ;  /* 0x00000000fffff984 */ /* 0x000fe20000000800 */
[----:B------:R-:W-:Y:S01]  /*11a40*/  @!PT LDS RZ, [RZ] ;  /* 0x00000000fffff984 */ /* 0x000fe20000000800 */
[----:B------:R-:W-:Y:S01]  /*11a50*/  @!PT LDS RZ, [RZ] ;  /* 0x00000000fffff984 */ /* 0x000fe20000000800 */
[----:B------:R-:W-:Y:S01]  /*11a60*/  @!PT LDS RZ, [RZ] ;  /* 0x00000000fffff984 */ /* 0x000fe20000000800 */
[----:B------:R5:W-:Y:S06]  /*11a70*/  MEMBAR.ALL.CTA ;  /* 0x0000000000007992 */ /* 0x000bec0000008000 */
[----:B-----5:R-:W5:Y:S01]  /*11a80*/  FENCE.VIEW.ASYNC.S ;  /* 0x00000000000073c6 */ /* 0x020f620000000000 */
[----:B------:R-:W-:Y:S05]  /*11a90*/  WARPSYNC.ALL ;  /* 0x0000000000007948 */ /* 0x000fea0003800000 */
[----:B-----5:R-:W-:Y:S06]  /*11aa0*/  BAR.SYNC.DEFER_BLOCKING 0xd, 0x100 ;  /* 0x0344000000007b1d */ /* 0x020fec0000010000 */
.L_x_3844:
[----:B------:R-:W-:-:S13]  /*11ab0*/  ISETP.NE.AND P0, PT, R214, 0x3, PT ;  /* 0x00000003d600780c */ /* 0x000fda0003f05270 */
[----:B------:R-:W-:Y:S05]  /*11ac0*/  @!P0 BRA `(.L_x_3891) ;  /* 0x0000000000048947 */ /* 0x000fea0003800000 */
[----:B------:R-:W-:Y:S01]  /*11ad0*/  BPT.TRAP 0x1 ;  /* 0x000000040000795c */ /* 0x000fe20000300000 */
.L_x_3891:
[----:B012-4-:R-:W-:Y:S01]  /*11ae0*/  IMAD R3, R211, 0x8, R18 ;  /* 0x00000008d3037824 */ /* 0x017fe200078e0212 */
[----:B---3--:R-:W-:-:S04]  /*11af0*/  SHF.L.U32 R0, R220, 0x1f, RZ ;  /* 0x0000001fdc007819 */ /* 0x008fc800000006ff */
[----:B------:R0:W1:Y:S01]  /*11b00*/  SYNCS.PHASECHK.TRANS64.TRYWAIT P1, [R3+URZ+0x30830], R0 ;  /* 0x03083000030075a7 */ /* 0x000062000802017f */
[----:B------:R-:W-:Y:S05]  /*11b10*/  @!P0 BRA `(.L_x_3892) ;  /* 0x0000000000048947 */ /* 0x000fea0003800000 */
[----:B------:R-:W-:Y:S01]  /*11b20*/  BPT.TRAP 0x1 ;  /* 0x000000040000795c */ /* 0x000fe20000300000 */
.L_x_3892:
[----:B------:R-:W-:Y:S01]  /*11b30*/  IMAD.MOV.U32 R119, RZ, RZ, RZ ;  /* 0x000000ffff777224 */ /* 0x000fe200078e00ff */
[----:B-1----:R-:W-:Y:S06]  /*11b40*/  @P1 BRA `(.L_x_3893) ;  /* 0x0000000000081947 */ /* 0x002fec0003800000 */
[----:B------:R-:W1:Y:S02]  /*11b50*/  SYNCS.PHASECHK.TRANS64.TRYWAIT P1, [R3+URZ+0x30830], R0 ;  /* 0x03083000030075a7 */ /* 0x000e64000802017f */
[----:B-1----:R-:W-:Y:S05]  /*11b60*/  @!P1 BRA `(.L_x_3894) ;  /* 0x0000011400d49947 */ /* 0x002fea0003800000 */
.L_x_3893:
[----:B------:R-:W-:Y:S05]  /*11b70*/  WARPSYNC.ALL ;  /* 0x0000000000007948 */ /* 0x000fea0003800000 */
[----:B01----:R-:W-:Y:S01]  /*11b80*/  VIADD R0, R18, 0x1e400 ;  /* 0x0001e40012007836 */ /* 0x003fe20000000000 */
[----:B------:R-:W-:Y:S01]  /*11b90*/  R2UR UR4, R36 ;  /* 0x00000000240472ca */ /* 0x000fe200000e0000 */
[----:B------:R-:W-:Y:S01]  /*11ba0*/  UMOV UR9, 0x40000040 ;  /* 0x4000004000097882 */ /* 0x000fe20000000000 */
[----:B------:R-:W-:Y:S01]  /*11bb0*/  MOV R5, 0x40000040 ;  /* 0x4000004000057802 */ /* 0x000fe20000000f00 */
[----:B------:R-:W-:Y:S01]  /*11bc0*/  WARPGROUP.ARRIVE ;  /* 0x00000000000079c5 */ /* 0x000fe20000000000 */
[----:B------:R-:W-:Y:S01]  /*11bd0*/  SHF.R.U32.HI R0, RZ, 0x4, R0 ;  /* 0x00000004ff007819 */ /* 0x000fe20000011600 */
[----:B------:R-:W-:Y:S01]  /*11be0*/  IMAD.MOV.U32 R7, RZ, RZ, 0x40000040 ;  /* 0x40000040ff077424 */ /* 0x000fe200078e00ff */
[----:B------:R-:W-:Y:S01]  /*11bf0*/  R2UR UR11, R5 ;  /* 0x00000000050b72ca */ /* 0x000fe200000e0000 */
[----:B------:R-:W-:Y:S01]  /*11c00*/  IMAD.U32 R9, RZ, RZ, UR9 ;  /* 0x00000009ff097e24 */ /* 0x000fe2000f8e00ff */
[----:B------:R-:W-:Y:S01]  /*11c10*/  LOP3.LUT R0, R0, 0x3fff, RZ, 0xc0, !PT ;  /* 0x00003fff00007812 */ /* 0x000fe200078ec0ff */
[----:B------:R-:W-:Y:S01]  /*11c20*/  UMOV UR57, 0x40000040 ;  /* 0x4000004000397882 */ /* 0x000fe20000000000 */
[----:B------:R-:W-:Y:S01]  /*11c30*/  UMOV UR53, 0x40000040 ;  /* 0x4000004000357882 */ /* 0x000fe20000000000 */
[----:B------:R-:W-:Y:S01]  /*11c40*/  UMOV UR45, 0x40000040 ;  /* 0x40000040002d7882 */ /* 0x000fe20000000000 */
[----:B------:R-:W-:Y:S01]  /*11c50*/  LOP3.LUT R222, R0, 0x10000, RZ, 0xfc, !PT ;  /* 0x0001000000de7812 */ /* 0x000fe200078efcff */
[----:B------:R-:W-:Y:S01]  /*11c60*/  ULOP3.LUT UR4, UR4, 0x10000, URZ, 0xfc, !UPT ;  /* 0x0001000004047892 */ /* 0x000fe2000f8efc3f */
[----:B------:R-:W-:Y:S01]  /*11c70*/  IMAD.MOV.U32 R5, RZ, RZ, 0x40000040 ;  /* 0x40000040ff057424 */ /* 0x000fe200078e00ff */
[----:B------:R-:W-:Y:S01]  /*11c80*/  UMOV UR41, 0x40000040 ;  /* 0x4000004000297882 */ /* 0x000fe20000000000 */
[----:B------:R-:W-:Y:S01]  /*11c90*/  UMOV UR37, 0x40000040 ;  /* 0x4000004000257882 */ /* 0x000fe20000000000 */
[----:B------:R-:W-:Y:S01]  /*11ca0*/  IMAD R4, R211, 0x900, R222 ;  /* 0x00000900d3047824 */ /* 0x000fe200078e02de */
[----:B------:R-:W-:Y:S01]  /*11cb0*/  UIADD3 UR5, UR4, 0x2, URZ ;  /* 0x0000000204057890 */ /* 0x000fe2000fffe03f */
[----:B------:R-:W-:Y:S01]  /*11cc0*/  R2UR UR39, R5 ;  /* 0x00000000052772ca */ /* 0x000fe200000e0000 */
[----:B------:R-:W-:Y:S01]  /*11cd0*/  UMOV UR8, UR4 ;  /* 0x0000000400087c82 */ /* 0x000fe20008000000 */
[C---:B------:R-:W-:Y:S01]  /*11ce0*/  VIADD R6, R4.reuse, 0x2 ;  /* 0x0000000204067836 */ /* 0x040fe20000000000 */
[----:B------:R-:W-:Y:S01]  /*11cf0*/  R2UR UR10, R4 ;  /* 0x00000000040a72ca */ /* 0x000fe200000e0000 */
[----:B------:R-:W-:Y:S01]  /*11d00*/  IMAD.U32 R8, RZ, RZ, UR8 ;  /* 0x00000008ff087e24 */ /* 0x000fe2000f8e00ff */
[----:B------:R-:W-:-:S02]  /*11d10*/  UIADD3 UR56, UR4, 0x406, URZ ;  /* 0x0000040604387890 */ /* 0x000fc4000fffe03f */
[----:B------:R-:W-:Y:S02]  /*11d20*/  UIADD3 UR52, UR4, 0x800, URZ ;  /* 0x0000080004347890 */ /* 0x000fe4000fffe03f */
[----:B------:R0:W-:Y:S01]  /*11d30*/  STL.64 [R1+0x38], R8 ;  /* 0x0000380801007387 */ /* 0x0001e20000100a00 */
[----:B------:R-:W-:Y:S02]  /*11d40*/  UIADD3 UR44, UR4, 0x802, URZ ;  /* 0x00000802042c7890 */ /* 0x000fe4000fffe03f */
[----:B------:R-:W-:Y:S02]  /*11d50*/  UIADD3 UR40, UR4, 0x804, URZ ;  /* 0x0000080404287890 */ /* 0x000fe4000fffe03f */
[----:B------:R-:W-:Y:S02]  /*11d60*/  UIADD3 UR36, UR4, 0x806, URZ ;  /* 0x0000080604247890 */ /* 0x000fe4000fffe03f */
[----:B------:R-:W-:Y:S01]  /*11d70*/  HGMMA.64x96x16.F32.BF16 R24, gdesc[UR8], RZ, !UPT, gsb0 ;  /* 0x01600000081879f0 */ /* 0x000fe2000c0018ff */
[----:B------:R-:W-:Y:S01]  /*11d80*/  R2UR UR10, R6 ;  /* 0x00000000060a72ca */ /* 0x000fe200000e0000 */
[----:B------:R-:W-:Y:S01]  /*11d90*/  UMOV UR8, UR5 ;  /* 0x0000000500087c82 */ /* 0x000fe20008000000 */
[----:B------:R-:W-:Y:S01]  /*11da0*/  R2UR UR11, R7 ;  /* 0x00000000070b72ca */ /* 0x000fe200000e0000 */
[----:B------:R-:W-:Y:S01]  /*11db0*/  UMOV UR9, 0x40000040 ;  /* 0x4000004000097882 */ /* 0x000fe20000000000 */
[----:B------:R-:W-:Y:S01]  /*11dc0*/  VIADD R6, R4, 0x4 ;  /* 0x0000000404067836 */ /* 0x000fe20000000000 */
[----:B------:R-:W-:Y:S01]  /*11dd0*/  UIADD3 UR5, UR4, 0x4, URZ ;  /* 0x0000000404057890 */ /* 0x000fe2000fffe03f */
[----:B------:R-:W-:-:S02]  /*11de0*/  IMAD.MOV.U32 R7, RZ, RZ, 0x40000040 ;  /* 0x40000040ff077424 */ /* 0x000fc400078e00ff */
[----:B0-----:R-:W-:Y:S02]  /*11df0*/  IMAD.U32 R8, RZ, RZ, UR8 ;  /* 0x00000008ff087e24 */ /* 0x001fe4000f8e00ff */
[----:B------:R-:W-:-:S05]  /*11e00*/  IMAD.U32 R9, RZ, RZ, UR9 ;  /* 0x00000009ff097e24 */ /* 0x000fca000f8e00ff */
[----:B------:R0:W-:Y:S01]  /*11e10*/  STL.64 [R1+0x30], R8 ;  /* 0x0000300801007387 */ /* 0x0001e20000100a00 */
[----:B------:R-:W-:Y:S02]  /*11e20*/  WARPGROUP.DEPBAR.LE gsb0, 0x0 ;  /* 0x00008000000079c5 */ /* 0x000fe40000010000 */
[----:B------:R-:W-:-:S06]  /*11e30*/  WARPGROUP.ARRIVE ;  /* 0x00000000000079c5 */ /* 0x000fcc0000000000 */
[----:B------:R-:W-:Y:S01]  /*11e40*/  HGMMA.64x96x16.F32.BF16 R24, gdesc[UR8], R24, gsb0 ;  /* 0x01600000081879f0 */ /* 0x000fe20008001818 */
[----:B------:R-:W-:Y:S01]  /*11e50*/  R2UR UR10, R6 ;  /* 0x00000000060a72ca */ /* 0x000fe200000e0000 */
[----:B------:R-:W-:Y:S01]  /*11e60*/  UMOV UR8, UR5 ;  /* 0x0000000500087c82 */ /* 0x000fe20008000000 */
[----:B------:R-:W-:Y:S01]  /*11e70*/  R2UR UR11, R7 ;  /* 0x00000000070b72ca */ /* 0x000fe200000e0000 */
[----:B------:R-:W-:Y:S01]  /*11e80*/  UMOV UR9, 0x40000040 ;  /* 0x4000004000097882 */ /* 0x000fe20000000000 */
[----:B------:R-:W-:Y:S01]  /*11e90*/  VIADD R6, R4, 0x6 ;  /* 0x0000000604067836 */ /* 0x000fe20000000000 */
[----:B------:R-:W-:Y:S01]  /*11ea0*/  UIADD3 UR5, UR4, 0x6, URZ ;  /* 0x0000000604057890 */ /* 0x000fe2000fffe03f */
[----:B------:R-:W-:Y:S02]  /*11eb0*/  IMAD.MOV.U32 R7, RZ, RZ, 0x40000040 ;  /* 0x40000040ff077424 */ /* 0x000fe400078e00ff */
        /* <DEDUP_REMOVED lines=49> */
[----:B------:R-:W-:Y:S02]  /*121d0*/  VIADD R6, R4, 0x306 ;  /* 0x0000030604067836 */ /* 0x000fe40000000000 */
[----:B------:R-:W-:Y:S02]  /*121e0*/  IMAD.MOV.U32 R7, RZ, RZ, 0x40000040 ;  /* 0x40000040ff077424 */ /* 0x000fe400078e00ff */
[----:B0-----:R-:W-:Y:S01]  /*121f0*/  IMAD.U32 R8, RZ, RZ, UR8 ;  /* 0x00000008ff087e24 */ /* 0x001fe2000f8e00ff */
[----:B------:R-:W-:Y:S01]  /*12200*/  R2UR UR58, R6 ;  /* 0x00000000063a72ca */ /* 0x000fe200000e0000 */
[----:B------:R-:W-:Y:S01]  /*12210*/  IMAD.U32 R9, RZ, RZ, UR9 ;  /* 0x00000009ff097e24 */ /* 0x000fe2000f8e00ff */
[----:B------:R-:W-:Y:S01]  /*12220*/  R2UR UR59, R7 ;  /* 0x00000000073b72ca */ /* 0x000fe200000e0000 */
[----:B------:R-:W-:Y:S01]  /*12230*/  IMAD.MOV.U32 R7, RZ, RZ, 0x40000040 ;  /* 0x40000040ff077424 */ /* 0x000fe200078e00ff */
[----:B------:R-:W-:-:S02]  /*12240*/  IADD3 R6, R4, 0x600, RZ ;  /* 0x0000060004067810 */ /* 0x000fc40007ffe0ff */
[----:B------:R0:W-:Y:S02]  /*12250*/  STL.64 [R1+0x8], R8 ;  /* 0x0000080801007387 */ /* 0x0001e40000100a00 */
[----:B------:R-:W-:Y:S01]  /*12260*/  R2UR UR54, R6 ;  /* 0x00000000063672ca */ /* 0x000fe200000e0000 */
[----:B------:R-:W-:Y:S01]  /*12270*/  VIADD R6, R4, 0x602 ;  /* 0x0000060204067836 */ /* 0x000fe20000000000 */
[----:B------:R-:W-:Y:S01]  /*12280*/  R2UR UR55, R7 ;  /* 0x00000000073772ca */ /* 0x000fe200000e0000 */
[----:B------:R-:W-:-:S03]  /*12290*/  IMAD.MOV.U32 R7, RZ, RZ, 0x40000040 ;  /* 0x40000040ff077424 */ /* 0x000fc600078e00ff */
[----:B------:R-:W-:Y:S01]  /*122a0*/  R2UR UR46, R6 ;  /* 0x00000000062e72ca */ /* 0x000fe200000e0000 */
[C---:B------:R-:W-:Y:S01]  /*122b0*/  VIADD R6, R4.reuse, 0x604 ;  /* 0x0000060404067836 */ /* 0x040fe20000000000 */
[----:B------:R-:W-:Y:S01]  /*122c0*/  R2UR UR47, R7 ;  /* 0x00000000072f72ca */ /* 0x000fe200000e0000 */
[----:B------:R-:W-:Y:S02]  /*122d0*/  IMAD.MOV.U32 R7, RZ, RZ, 0x40000040 ;  /* 0x40000040ff077424 */ /* 0x000fe400078e00ff */
[----:B------:R-:W-:Y:S01]  /*122e0*/  VIADD R4, R4, 0x606 ;  /* 0x0000060604047836 */ /* 0x000fe20000000000 */
[----:B------:R-:W-:Y:S02]  /*122f0*/  R2UR UR42, R6 ;  /* 0x00000000062a72ca */ /* 0x000fe400000e0000 */
[----:B------:R-:W-:Y:S02]  /*12300*/  R2UR UR43, R7 ;  /* 0x00000000072b72ca */ /* 0x000fe400000e0000 */
[----:B------:R-:W-:Y:S01]  /*12310*/  R2UR UR38, R4 ;  /* 0x00000000042672ca */ /* 0x000fe200000e0000 */
[----:B------:R-:W-:-:S02]  /*12320*/  WARPGROUP.DEPBAR.LE gsb0, 0x0 ;  /* 0x00008000000079c5 */ /* 0x000fc40000010000 */
        /* <DEDUP_REMOVED lines=18> */
[----:B0-----:R-:W-:Y:S05]  /*12450*/  @!P0 BRA `(.L_x_3895) ;  /* 0x0000000000048947 */ /* 0x001fea0003800000 */
[----:B------:R-:W-:Y:S01]  /*12460*/  BPT.TRAP 0x1 ;  /* 0x000000040000795c */ /* 0x000fe20000300000 */
.L_x_3895:
[----:B------:R-:W2:Y:S01]  /*12470*/  LDL R0, [R1+0x44] ;  /* 0x0000440001007983 */ /* 0x000ea20000100800 */
[----:B------:R-:W-:Y:S01]  /*12480*/  ULDC UR4, c[0x0][0x988] ;  /* 0x0002620000047ab9 */ /* 0x000fe20000000800 */
[----:B------:R-:W-:Y:S01]  /*12490*/  P2R R4, PR, RZ, 0x1 ;  /* 0x00000001ff047803 */ /* 0x000fe20000000000 */
[----:B------:R-:W-:Y:S01]  /*124a0*/  ULDC UR38, c[0x0][0x988] ;  /* 0x0002620000267ab9 */ /* 0x000fe20000000800 */
[----:B------:R-:W-:Y:S01]  /*124b0*/  BSSY B0, `(.L_x_3896) ;  /* 0x00003f4000007945 */ /* 0x000fe20003800000 */
[--C-:B------:R-:W-:Y:S01]  /*124c0*/  IMAD.MOV.U32 R118, RZ, RZ, R119.reuse ;  /* 0x000000ffff767224 */ /* 0x100fe200078e0077 */
[----:B------:R-:W-:Y:S01]  /*124d0*/  MOV R102, R119 ;  /* 0x0000007700667202 */ /* 0x000fe20000000f00 */
        /* <DEDUP_REMOVED lines=28> */
[----:B------:R-:W-:Y:S01]  /*126a0*/  IMAD.MOV.U32 R72, RZ, RZ, R119 ;  /* 0x000000ffff487224 */ /* 0x000fe200078e0077 */
[----:B--2---:R-:W-:-:S05]  /*126b0*/  IADD3 R5, R138, 0x60, -R0 ;  /* 0x000000608a057810 */ /* 0x004fca0007ffe800 */
[----:B------:R-:W-:-:S05]  /*126c0*/  IMAD R5, R2, -0x60, R5 ;  /* 0xffffffa002057824 */ /* 0x000fca00078e0205 */
        /* <DEDUP_REMOVED lines=66> */
[--C-:B------:R-:W-:Y:S01]  /*12af0*/  IMAD.MOV.U32 R56, RZ, RZ, R119.reuse ;  /* 0x000000ffff387224 */ /* 0x100fe200078e0077 */
[----:B------:R-:W-:Y:S02]  /*12b00*/  FMNMX.FTZ R0, R93, R0, !PT ;  /* 0x000000005d007209 */ /* 0x000fe40007810000 */
[----:B------:R-:W-:Y:S01]  /*12b10*/  FSEL R25, R50, -INF , P6 ;  /* 0xff80000032197808 */ /* 0x000fe20003000000 */
[----:B------:R-:W-:Y:S01]  /*12b20*/  IMAD.MOV.U32 R50, RZ, RZ, R119 ;  /* 0x000000ffff327224 */ /* 0x000fe200078e0077 */
        /* <DEDUP_REMOVED lines=29> */
[----:B------:R-:W-:Y:S02]  /*12d00*/  FMNMX.FTZ R0, R103, R0, !PT ;  /* 0x0000000067007209 */ /* 0x000fe40007810000 */
[----:B------:R-:W-:Y:S02]  /*12d10*/  FSEL R67, R67, -INF , P3 ;  /* 0xff80000043437808 */ /* 0x000fe40001800000 */
[----:B------:R-:W-:Y:S01]  /*12d20*/  FMNMX.FTZ R8, R69, R0, !PT ;  /* 0x0000000045087209 */ /* 0x000fe20007810000 */
[----:B------:R-:W-:Y:S01]  /*12d30*/  IMAD.U32 R0, RZ, RZ, UR4 ;  /* 0x00000004ff007e24 */ /* 0x000fe2000f8e00ff */
[----:B------:R-:W-:-:S02]  /*12d40*/  FSEL R71, R71, -INF , P1 ;  /* 0xff80000047477808 */ /* 0x000fc40000800000 */
[----:B------:R-:W-:Y:S01]  /*12d50*/  MOV R44, R119 ;  /* 0x00000077002c7202 */ /* 0x000fe20000000f00 */
[----:B------:R-:W0:Y:S02]  /*12d60*/  SHFL.BFLY PT, R5, R8, 0x2, 0x1f ;  /* 0x0c401f0008057f89 */ /* 0x000e2400000e0000 */
[----:B0-----:R-:W-:-:S05]  /*12d70*/  FMNMX.FTZ R10, R8, R5, !PT ;  /* 0x00000005080a7209 */ /* 0x001fca0007810000 */
[----:B------:R-:W0:Y:S02]  /*12d80*/  SHFL.BFLY PT, R5, R10, 0x1, 0x1f ;  /* 0x0c201f000a057f89 */ /* 0x000e2400000e0000 */
[----:B0-----:R-:W-:-:S04]  /*12d90*/  FMNMX.FTZ R5, R10, R5, !PT ;  /* 0x000000050a057209 */ /* 0x001fc80007810000 */
[C---:B------:R-:W-:Y:S01]  /*12da0*/  FSETP.NEU.FTZ.AND P0, PT, R5.reuse, -INF , PT ;  /* 0xff8000000500780b */ /* 0x040fe20003f1d000 */
[----:B------:R-:W-:-:S05]  /*12db0*/  FMUL.FTZ R6, R5, R0 ;  /* 0x0000000005067220 */ /* 0x000fca0000410000 */
[----:B------:R-:W-:Y:S02]  /*12dc0*/  FSEL R6, R6, RZ, P0 ;  /* 0x000000ff06067208 */ /* 0x000fe40000000000 */
[----:B------:R-:W-:Y:S02]  /*12dd0*/  ISETP.NE.AND P0, PT, R4, RZ, PT ;  /* 0x000000ff0400720c */ /* 0x000fe40003f05270 */
[----:B------:R-:W-:Y:S01]  /*12de0*/  FMNMX.FTZ R4, R7, R27, !PT ;  /* 0x0000001b07047209 */ /* 0x000fe20007810000 */
[-CC-:B------:R-:W-:Y:S01]  /*12df0*/  FFMA.FTZ R184, R73, R0.reuse, -R6.reuse ;  /* 0x0000000049b87223 */ /* 0x180fe20000010806 */
[-CC-:B------:R-:W-:Y:S01]  /*12e00*/  FFMA.FTZ R73, R75, R0.reuse, -R6.reuse ;  /* 0x000000004b497223 */ /* 0x180fe20000010806 */
[----:B------:R-:W-:Y:S01]  /*12e10*/  FSEL R75, R62, -INF , P6 ;  /* 0xff8000003e4b7808 */ /* 0x000fe20003000000 */
[--C-:B------:R-:W-:Y:S01]  /*12e20*/  FFMA.FTZ R61, R77, R0, -R6.reuse ;  /* 0x000000004d3d7223 */ /* 0x100fe20000010806 */
[----:B------:R-:W-:Y:S01]  /*12e30*/  FMNMX.FTZ R4, R9, R4, !PT ;  /* 0x0000000409047209 */ /* 0x000fe20007810000 */
        /* <DEDUP_REMOVED lines=13> */
[----:B------:R-:W-:Y:S01]  /*12f10*/  MUFU.EX2 R190, R190 ;  /* 0x000000be00be7308 */ /* 0x000fe20000000800 */
[--C-:B------:R-:W-:Y:S01]  /*12f20*/  FFMA.FTZ R41, R41, R0, -R6.reuse ;  /* 0x0000000029297223 */ /* 0x100fe20000010806 */
[----:B------:R-:W-:Y:S01]  /*12f30*/  FMNMX.FTZ R4, R13, R4, !PT ;  /* 0x000000040d047209 */ /* 0x000fe20007810000 */
[-CC-:B------:R-:W-:Y:S01]  /*12f40*/  FFMA.FTZ R45, R45, R0.reuse, -R6.reuse ;  /* 0x000000002d2d7223 */ /* 0x180fe20000010806 */
[-CC-:B------:R-:W-:Y:S01]  /*12f50*/  FFMA.FTZ R176, R87, R0.reuse, -R6.reuse ;  /* 0x0000000057b07223 */ /* 0x180fe20000010806 */
        /* <DEDUP_REMOVED lines=11> */
[----:B------:R-:W0:Y:S01]  /*13010*/  MUFU.EX2 R53, R53 ;  /* 0x0000003500357308 */ /* 0x000e220000000800 */
[--C-:B------:R-:W-:Y:S01]  /*13020*/  FFMA.FTZ R170, R103, R0, -R6.reuse ;  /* 0x0000000067aa7223 */ /* 0x100fe20000010806 */
[----:B------:R-:W-:Y:S01]  /*13030*/  FMNMX.FTZ R4, R21, R4, !PT ;  /* 0x0000000415047209 */ /* 0x000fe20007810000 */
[----:B------:R-:W-:Y:S01]  /*13040*/  FFMA.FTZ R69, R69, R0, -R6 ;  /* 0x0000000045457223 */ /* 0x000fe20000010806 */
[----:B------:R-:W-:-:S02]  /*13050*/  IMAD.MOV.U32 R103, RZ, RZ, R119 ;  /* 0x000000ffff677224 */ /* 0x000fc400078e0077 */
[----:B------:R-:W-:Y:S01]  /*13060*/  FMNMX.FTZ R4, R47, R4, !PT ;  /* 0x000000042f047209 */ /* 0x000fe20007810000 */
[--C-:B------:R-:W-:Y:S01]  /*13070*/  IMAD.MOV.U32 R101, RZ, RZ, R119.reuse ;  /* 0x000000ffff657224 */ /* 0x100fe200078e0077 */
[----:B------:R1:W-:Y:S01]  /*13080*/  MUFU.EX2 R63, R81 ;  /* 0x00000051003f7308 */ /* 0x0003e20000000800 */
[--C-:B------:R-:W-:Y:S01]  /*13090*/  IMAD.MOV.U32 R97, RZ, RZ, R119.reuse ;  /* 0x000000ffff617224 */ /* 0x100fe200078e0077 */
[----:B------:R-:W-:Y:S01]  /*130a0*/  FMNMX.FTZ R4, R25, R4, !PT ;  /* 0x0000000419047209 */ /* 0x000fe20007810000 */
[--C-:B------:R-:W-:Y:S02]  /*130b0*/  IMAD.MOV.U32 R95, RZ, RZ, R119.reuse ;  /* 0x000000ffff5f7224 */ /* 0x100fe400078e0077 */
[--C-:B------:R-:W-:Y:S01]  /*130c0*/  IMAD.MOV.U32 R91, RZ, RZ, R119.reuse ;  /* 0x000000ffff5b7224 */ /* 0x100fe200078e0077 */
[----:B------:R-:W-:Y:S01]  /*130d0*/  FMNMX.FTZ R4, R51, R4, !PT ;  /* 0x0000000433047209 */ /* 0x000fe20007810000 */
[--C-:B------:R-:W-:Y:S01]  /*130e0*/  IMAD.MOV.U32 R89, RZ, RZ, R119.reuse ;  /* 0x000000ffff597224 */ /* 0x100fe200078e0077 */
[----:B------:R-:W2:Y:S01]  /*130f0*/  MUFU.EX2 R61, R61 ;  /* 0x0000003d003d7308 */ /* 0x000ea20000000800 */
[----:B-1----:R-:W-:Y:S01]  /*13100*/  FFMA.FTZ R81, R93, R0, -R6 ;  /* 0x000000005d517223 */ /* 0x002fe20000010806 */
[----:B------:R-:W-:Y:S01]  /*13110*/  FMNMX.FTZ R4, R29, R4, !PT ;  /* 0x000000041d047209 */ /* 0x000fe20007810000 */
[----:B------:R-:W-:-:S02]  /*13120*/  IMAD.MOV.U32 R93, RZ, RZ, R119 ;  /* 0x000000ffff5d7224 */ /* 0x000fc400078e0077 */
[--C-:B------:R-:W-:Y:S01]  /*13130*/  IMAD.MOV.U32 R87, RZ, RZ, R119.reuse ;  /* 0x000000ffff577224 */ /* 0x100fe200078e0077 */
[----:B------:R-:W-:Y:S01]  /*13140*/  FMNMX.FTZ R4, R55, R4, !PT ;  /* 0x0000000437047209 */ /* 0x000fe20007810000 */
[--C-:B------:R-:W-:Y:S01]  /*13150*/  IMAD.MOV.U32 R70, RZ, RZ, R119.reuse ;  /* 0x000000ffff467224 */ /* 0x100fe200078e0077 */
[----:B------:R-:W1:Y:S01]  /*13160*/  MUFU.EX2 R184, R184 ;  /* 0x000000b800b87308 */ /* 0x000e620000000800 */
[--C-:B------:R-:W-:Y:S01]  /*13170*/  IMAD.MOV.U32 R66, RZ, RZ, R119.reuse ;  /* 0x000000ffff427224 */ /* 0x100fe200078e0077 */
[----:B------:R-:W-:Y:S01]  /*13180*/  FMNMX.FTZ R4, R33, R4, !PT ;  /* 0x0000000421047209 */ /* 0x000fe20007810000 */
[----:B------:R-:W-:-:S03]  /*13190*/  IMAD.MOV.U32 R62, RZ, RZ, R119 ;  /* 0x000000ffff3e7224 */ /* 0x000fc600078e0077 */
[----:B------:R-:W-:Y:S02]  /*131a0*/  FMNMX.FTZ R4, R59, R4, !PT ;  /* 0x000000043b047209 */ /* 0x000fe40007810000 */
[----:B------:R-:W3:Y:S02]  /*131b0*/  MUFU.EX2 R73, R73 ;  /* 0x0000004900497308 */ /* 0x000ee40000000800 */
[----:B------:R-:W-:-:S04]  /*131c0*/  FMNMX.FTZ R4, R75, R4, !PT ;  /* 0x000000044b047209 */ /* 0x000fc80007810000 */
[----:B------:R-:W-:Y:S02]  /*131d0*/  FMNMX.FTZ R4, R77, R4, !PT ;  /* 0x000000044d047209 */ /* 0x000fe40007810000 */
[----:B------:R-:W4:Y:S02]  /*131e0*/  MUFU.EX2 R186, R186 ;  /* 0x000000ba00ba7308 */ /* 0x000f240000000800 */
[----:B------:R-:W-:-:S04]  /*131f0*/  FMNMX.FTZ R4, R79, R4, !PT ;  /* 0x000000044f047209 */ /* 0x000fc80007810000 */
[----:B------:R-:W-:Y:S02]  /*13200*/  FMNMX.FTZ R4, R67, R4, !PT ;  /* 0x0000000443047209 */ /* 0x000fe40007810000 */
[----:B------:R-:W-:Y:S02]  /*13210*/  MUFU.EX2 R180, R180 ;  /* 0x000000b400b47308 */ /* 0x000fe40000000800 */
[----:B------:R-:W-:-:S04]  /*13220*/  FMNMX.FTZ R4, R37, R4, !PT ;  /* 0x0000000425047209 */ /* 0x000fc80007810000 */
[----:B------:R-:W-:Y:S02]  /*13230*/  FMNMX.FTZ R4, R71, R4, !PT ;  /* 0x0000000447047209 */ /* 0x000fe40007810000 */
[----:B------:R-:W-:Y:S03]  /*13240*/  MUFU.EX2 R41, R41 ;  /* 0x0000002900297308 */ /* 0x000fe60000000800 */
[----:B------:R-:W0:Y:S05]  /*13250*/  SHFL.BFLY PT, R83, R4, 0x2, 0x1f ;  /* 0x0c401f0004537f89 */ /* 0x000e2a00000e0000 */
[----:B------:R-:W-:Y:S08]  /*13260*/  MUFU.EX2 R182, R182 ;  /* 0x000000b600b67308 */ /* 0x000ff00000000800 */
[----:B------:R-:W-:Y:S08]  /*13270*/  MUFU.EX2 R45, R45 ;  /* 0x0000002d002d7308 */ /* 0x000ff00000000800 */
[----:B------:R-:W-:Y:S01]  /*13280*/  MUFU.EX2 R176, R176 ;  /* 0x000000b000b07308 */ /* 0x000fe20000000800 */
[----:B0-----:R-:W-:Y:S01]  /*13290*/  FMNMX.FTZ R8, R4, R83, !PT ;  /* 0x0000005304087209 */ /* 0x001fe20007810000 */
[----:B------:R-:W-:Y:S01]  /*132a0*/  FFMA.FTZ R83, R99, R0, -R6 ;  /* 0x0000000063537223 */ /* 0x000fe20000010806 */
[----:B------:R-:W-:-:S03]  /*132b0*/  IMAD.MOV.U32 R99, RZ, RZ, R119 ;  /* 0x000000ffff637224 */ /* 0x000fc600078e0077 */
[----:B------:R-:W0:Y:S02]  /*132c0*/  SHFL.BFLY PT, R85, R8, 0x1, 0x1f ;  /* 0x0c201f0008557f89 */ /* 0x000e2400000e0000 */
[----:B------:R-:W-:Y:S08]  /*132d0*/  MUFU.EX2 R49, R49 ;  /* 0x0000003100317308 */ /* 0x000ff00000000800 */
[----:B------:R-:W-:Y:S08]  /*132e0*/  MUFU.EX2 R178, R178 ;  /* 0x000000b200b27308 */ /* 0x000ff00000000800 */
[----:B------:R-:W-:Y:S01]  /*132f0*/  MUFU.EX2 R81, R81 ;  /* 0x0000005100517308 */ /* 0x000fe20000000800 */
[----:B0-----:R-:W-:-:S07]  /*13300*/  FMNMX.FTZ R4, R8, R85, !PT ;  /* 0x0000005508047209 */ /* 0x001fce0007810000 */
[----:B------:R-:W-:Y:S01]  /*13310*/  MUFU.EX2 R172, R172 ;  /* 0x000000ac00ac7308 */ /* 0x000fe20000000800 */
[----:B------:R-:W-:Y:S01]  /*13320*/  IMAD.MOV.U32 R85, RZ, RZ, R119 ;  /* 0x000000ffff557224 */ /* 0x000fe200078e0077 */
[C---:B------:R-:W-:Y:S01]  /*13330*/  FSETP.NEU.FTZ.AND P1, PT, R4.reuse, -INF , PT ;  /* 0xff8000000400780b */ /* 0x040fe20003f3d000 */
[----:B------:R-:W-:-:S05]  /*13340*/  FMUL.FTZ R20, R4, R0 ;  /* 0x0000000004147220 */ /* 0x000fca0000410000 */
[----:B------:R-:W-:Y:S01]  /*13350*/  MUFU.EX2 R57, R57 ;  /* 0x0000003900397308 */ /* 0x000fe20000000800 */
[----:B------:R-:W-:-:S05]  /*13360*/  FSEL R20, R20, RZ, P1 ;  /* 0x000000ff14147208 */ /* 0x000fca0000800000 */
        /* <DEDUP_REMOVED lines=8> */
[----:B------:R-:W-:Y:S01]  /*133f0*/  FADD.FTZ R28, R190, R7 ;  /* 0x00000007be1c7221 */ /* 0x000fe20000010000 */
[-CC-:B------:R-:W-:Y:S01]  /*13400*/  FFMA.FTZ R187, R13, R0.reuse, -R20.reuse ;  /* 0x000000000dbb7223 */ /* 0x180fe20000010814 */
[-CC-:B------:R-:W-:Y:S01]  /*13410*/  FFMA.FTZ R12, R39, R0.reuse, -R20.reuse ;  /* 0x00000000270c7223 */ /* 0x180fe20000010814 */
[-C--:B------:R-:W-:Y:S01]  /*13420*/  FFMA.FTZ R181, R15, R0.reuse, -R20 ;  /* 0x000000000fb57223 */ /* 0x080fe20000010814 */
[----:B--2---:R-:W-:Y:S01]  /*13430*/  FADD.FTZ R7, R61, R28 ;  /* 0x0000001c3d077221 */ /* 0x004fe20000010000 */
[-CC-:B------:R-:W-:Y:S01]  /*13440*/  FFMA.FTZ R14, R43, R0.reuse, -R20.reuse ;  /* 0x000000002b0e7223 */ /* 0x180fe20000010814 */
[----:B------:R-:W0:Y:S01]  /*13450*/  MUFU.EX2 R6, R6 ;  /* 0x0000000600067308 */ /* 0x000e220000000800 */
[-CC-:B------:R-:W-:Y:S01]  /*13460*/  FFMA.FTZ R183, R21, R0.reuse, -R20.reuse ;  /* 0x0000000015b77223 */ /* 0x180fe20000010814 */
[----:B-1----:R-:W-:Y:S01]  /*13470*/  FADD.FTZ R28, R184, R7 ;  /* 0x00000007b81c7221 */ /* 0x002fe20000010000 */
[-CC-:B------:R-:W-:Y:S01]  /*13480*/  FFMA.FTZ R24, R47, R0.reuse, -R20.reuse ;  /* 0x000000002f187223 */ /* 0x180fe20000010814 */
[-CC-:B------:R-:W-:Y:S01]  /*13490*/  FFMA.FTZ R177, R25, R0.reuse, -R20.reuse ;  /* 0x0000000019b17223 */ /* 0x180fe20000010814 */
[-C--:B------:R-:W-:Y:S01]  /*134a0*/  FFMA.FTZ R26, R51, R0.reuse, -R20 ;  /* 0x00000000331a7223 */ /* 0x080fe20000010814 */
[----:B---3--:R-:W-:Y:S01]  /*134b0*/  FADD.FTZ R9, R73, R28 ;  /* 0x0000001c49097221 */ /* 0x008fe20000010000 */
[-CC-:B------:R-:W-:Y:S01]  /*134c0*/  FFMA.FTZ R179, R29, R0.reuse, -R20.reuse ;  /* 0x000000001db37223 */ /* 0x180fe20000010814 */
[----:B------:R-:W1:Y:S01]  /*134d0*/  MUFU.EX2 R191, R191 ;  /* 0x000000bf00bf7308 */ /* 0x000e620000000800 */
[-CC-:B------:R-:W-:Y:S01]  /*134e0*/  FFMA.FTZ R28, R55, R0.reuse, -R20.reuse ;  /* 0x00000000371c7223 */ /* 0x180fe20000010814 */
[----:B----4-:R-:W-:Y:S01]  /*134f0*/  FADD.FTZ R32, R186, R9 ;  /* 0x00000009ba207221 */ /* 0x010fe20000010000 */
[-CC-:B------:R-:W-:Y:S01]  /*13500*/  FFMA.FTZ R173, R33, R0.reuse, -R20.reuse ;  /* 0x0000000021ad7223 */ /* 0x180fe20000010814 */
[-CC-:B------:R-:W-:Y:S01]  /*13510*/  FFMA.FTZ R59, R59, R0.reuse, -R20.reuse ;  /* 0x000000003b3b7223 */ /* 0x180fe20000010814 */
[-C--:B------:R-:W-:Y:S01]  /*13520*/  FFMA.FTZ R75, R75, R0.reuse, -R20 ;  /* 0x000000004b4b7223 */ /* 0x080fe20000010814 */
[----:B------:R-:W-:Y:S01]  /*13530*/  FADD.FTZ R9, R63, R32 ;  /* 0x000000203f097221 */ /* 0x000fe20000010000 */
[-C--:B------:R-:W-:Y:S01]  /*13540*/  FFMA.FTZ R77, R77, R0.reuse, -R20 ;  /* 0x000000004d4d7223 */ /* 0x080fe20000010814 */
[----:B------:R-:W2:Y:S01]  /*13550*/  MUFU.EX2 R8, R8 ;  /* 0x0000000800087308 */ /* 0x000ea20000000800 */
[----:B0-----:R-:W-:Y:S01]  /*13560*/  FADD.FTZ R30, R189, R6 ;  /* 0x00000006bd1e7221 */ /* 0x001fe20000010000 */
[-CC-:B------:R-:W-:Y:S01]  /*13570*/  FFMA.FTZ R79, R79, R0.reuse, -R20.reuse ;  /* 0x000000004f4f7223 */ /* 0x180fe20000010814 */
[-CC-:B------:R-:W-:Y:S01]  /*13580*/  FFMA.FTZ R67, R67, R0.reuse, -R20.reuse ;  /* 0x0000000043437223 */ /* 0x180fe20000010814 */
[-CC-:B------:R-:W-:Y:S01]  /*13590*/  FFMA.FTZ R37, R37, R0.reuse, -R20.reuse ;  /* 0x0000000025257223 */ /* 0x180fe20000010814 */
[----:B------:R-:W-:Y:S01]  /*135a0*/  FFMA.FTZ R71, R71, R0, -R20 ;  /* 0x0000000047477223 */ /* 0x000fe20000010814 */
[----:B------:R-:W-:Y:S01]  /*135b0*/  F2FP.BF16.F32.PACK_AB R189, R6, R189 ;  /* 0x000000bd06bd723e */ /* 0x000fe200000010ff */
[--C-:B------:R-:W-:Y:S01]  /*135c0*/  IMAD.MOV.U32 R55, RZ, RZ, R119.reuse ;  /* 0x000000ffff377224 */ /* 0x100fe200078e0077 */
[----:B------:R-:W0:Y:S01]  /*135d0*/  MUFU.EX2 R185, R185 ;  /* 0x000000b900b97308 */ /* 0x000e220000000800 */
[----:B-1----:R-:W-:Y:S01]  /*135e0*/  FADD.FTZ R7, R191, R30 ;  /* 0x0000001ebf077221 */ /* 0x002fe20000010000 */
[----:B------:R-:W-:Y:S01]  /*135f0*/  F2FP.BF16.F32.PACK_AB R188, R53, R188 ;  /* 0x000000bc35bc723e */ /* 0x000fe200000010ff */
[--C-:B------:R-:W-:Y:S01]  /*13600*/  IMAD.MOV.U32 R53, RZ, RZ, R119.reuse ;  /* 0x000000ffff357224 */ /* 0x100fe200078e0077 */
[----:B------:R-:W-:Y:S01]  /*13610*/  F2FP.BF16.F32.PACK_AB R190, R61, R190 ;  /* 0x000000be3dbe723e */ /* 0x000fe200000010ff */
[--C-:B------:R-:W-:Y:S01]  /*13620*/  IMAD.MOV.U32 R61, RZ, RZ, R119.reuse ;  /* 0x000000ffff3d7224 */ /* 0x100fe200078e0077 */
[----:B------:R-:W-:Y:S01]  /*13630*/  F2FP.BF16.F32.PACK_AB R184, R73, R184 ;  /* 0x000000b849b8723e */ /* 0x000fe200000010ff */
[----:B------:R-:W-:Y:S01]  /*13640*/  IMAD.MOV.U32 R51, RZ, RZ, R119 ;  /* 0x000000ffff337224 */ /* 0x000fe200078e0077 */
[----:B------:R-:W1:Y:S01]  /*13650*/  MUFU.EX2 R10, R10 ;  /* 0x0000000a000a7308 */ /* 0x000e620000000800 */
[C---:B--2---:R-:W-:Y:S01]  /*13660*/  FADD.FTZ R30, R8.reuse, R7 ;  /* 0x00000007081e7221 */ /* 0x044fe20000010000 */
[----:B------:R-:W-:Y:S01]  /*13670*/  F2FP.BF16.F32.PACK_AB R186, R63, R186 ;  /* 0x000000ba3fba723e */ /* 0x000fe200000010ff */
[--C-:B------:R-:W-:Y:S01]  /*13680*/  IMAD.MOV.U32 R63, RZ, RZ, R119.reuse ;  /* 0x000000ffff3f7224 */ /* 0x100fe200078e0077 */
[----:B------:R-:W-:Y:S01]  /*13690*/  F2FP.BF16.F32.PACK_AB R191, R8, R191 ;  /* 0x000000bf08bf723e */ /* 0x000fe200000010ff */
[--C-:B------:R-:W-:Y:S01]  /*136a0*/  IMAD.MOV.U32 R47, RZ, RZ, R119.reuse ;  /* 0x000000ffff2f7224 */ /* 0x100fe200078e0077 */
[----:B------:R-:W-:Y:S01]  /*136b0*/  MOV R73, R119 ;  /* 0x0000007700497202 */ /* 0x000fe20000000f00 */
[----:B------:R-:W-:Y:S01]  /*136c0*/  IMAD.MOV.U32 R43, RZ, RZ, R119 ;  /* 0x000000ffff2b7224 */ /* 0x000fe200078e0077 */
[----:B------:R-:W2:Y:S01]  /*136d0*/  MUFU.EX2 R187, R187 ;  /* 0x000000bb00bb7308 */ /* 0x000ea20000000800 */
[----:B0-----:R-:W-:Y:S01]  /*136e0*/  FADD.FTZ R7, R185, R30 ;  /* 0x0000001eb9077221 */ /* 0x001fe20000010000 */
[----:B------:R-:W-:Y:S01]  /*136f0*/  FADD.FTZ R30, R180, R9 ;  /* 0x00000009b41e7221 */ /* 0x000fe20000010000 */
[----:B------:R-:W-:Y:S01]  /*13700*/  F2FP.BF16.F32.PACK_AB R180, R41, R180 ;  /* 0x000000b429b4723e */ /* 0x000fe200000010ff */
[----:B------:R-:W-:-:S02]  /*13710*/  IMAD.MOV.U32 R39, RZ, RZ, R119 ;  /* 0x000000ffff277224 */ /* 0x000fc400078e0077 */
[----:B------:R-:W-:Y:S01]  /*13720*/  FADD.FTZ R9, R41, R30 ;  /* 0x0000001e29097221 */ /* 0x000fe20000010000 */
[----:B------:R-:W-:Y:S01]  /*13730*/  VIADD R30, R3, 0x30840 ;  /* 0x00030840031e7836 */ /* 0x000fe20000000000 */
[----:B------:R-:W0:Y:S01]  /*13740*/  MUFU.EX2 R12, R12 ;  /* 0x0000000c000c7308 */ /* 0x000e220000000800 */
[----:B-1----:R-:W-:Y:S01]  /*13750*/  FADD.FTZ R32, R10, R7 ;  /* 0x000000070a207221 */ /* 0x002fe20000010000 */
[----:B------:R-:W-:Y:S01]  /*13760*/  FADD.FTZ R34, R182, R9 ;  /* 0x00000009b6227221 */ /* 0x000fe20000010000 */
[----:B------:R-:W-:Y:S01]  /*13770*/  VIADD R9, R2, 0xfffffffe ;  /* 0xfffffffe02097836 */ /* 0x000fe20000000000 */
[----:B------:R-:W-:Y:S01]  /*13780*/  PRMT R3, R223, 0x654, R30 ;  /* 0x00000654df037816 */ /* 0x000fe2000000001e */
[----:B------:R-:W-:Y:S01]  /*13790*/  IMAD.MOV.U32 R2, RZ, RZ, 0x3f800000 ;  /* 0x3f800000ff027424 */ /* 0x000fe200078e00ff */
[----:B------:R-:W-:Y:S01]  /*137a0*/  F2FP.BF16.F32.PACK_AB R182, R45, R182 ;  /* 0x000000b62db6723e */ /* 0x000fe200000010ff */
[--C-:B------:R-:W-:Y:S01]  /*137b0*/  IMAD.MOV.U32 R41, RZ, RZ, R119.reuse ;  /* 0x000000ffff297224 */ /* 0x100fe200078e0077 */
[----:B------:R-:W1:Y:S01]  /*137c0*/  MUFU.EX2 R181, R181 ;  /* 0x000000b500b57308 */ /* 0x000e620000000800 */
[----:B--2---:R-:W-:Y:S01]  /*137d0*/  FADD.FTZ R7, R187, R32 ;  /* 0x00000020bb077221 */ /* 0x004fe20000010000 */
[----:B------:R1:W-:Y:S01]  /*137e0*/  SYNCS.ARRIVE.TRANS64.RED.A1T0 RZ, [R3+URZ], RZ ;  /* 0x000000ff03ff79a7 */ /* 0x0003e2000810043f */
[----:B------:R-:W-:Y:S01]  /*137f0*/  ISETP.GE.AND P1, PT, R9, R221, PT ;  /* 0x000000dd0900720c */ /* 0x000fe20003f26270 */
[--C-:B------:R-:W-:Y:S01]  /*13800*/  IMAD.MOV.U32 R35, RZ, RZ, R119.reuse ;  /* 0x000000ffff237224 */ /* 0x100fe200078e0077 */
[----:B------:R-:W-:Y:S01]  /*13810*/  F2FP.BF16.F32.PACK_AB R185, R10, R185 ;  /* 0x000000b90ab9723e */ /* 0x000fe200000010ff */
[----:B------:R-:W-:-:S02]  /*13820*/  IMAD.MOV.U32 R33, RZ, RZ, R119 ;  /* 0x000000ffff217224 */ /* 0x000fc400078e0077 */
[----:B------:R-:W2:Y:S01]  /*13830*/  MUFU.EX2 R14, R14 ;  /* 0x0000000e000e7308 */ /* 0x000ea20000000800 */
[C---:B0-----:R-:W-:Y:S01]  /*13840*/  FADD.FTZ R32, R12.reuse, R7 ;  /* 0x000000070c207221 */ /* 0x041fe20000010000 */
[----:B------:R-:W-:Y:S01]  /*13850*/  FADD.FTZ R7, R45, R34 ;  /* 0x000000222d077221 */ /* 0x000fe20000010000 */
[----:B------:R-:W-:Y:S01]  /*13860*/  F2FP.BF16.F32.PACK_AB R187, R12, R187 ;  /* 0x000000bb0cbb723e */ /* 0x000fe200000010ff */
[----:B------:R-:W-:Y:S02]  /*13870*/  IMAD.MOV.U32 R45, RZ, RZ, R119 ;  /* 0x000000ffff2d7224 */ /* 0x000fe400078e0077 */
[----:B------:R-:W-:Y:S01]  /*13880*/  FADD.FTZ R34, R176, R7 ;  /* 0x00000007b0227221 */ /* 0x000fe20000010000 */
[----:B------:R-:W-:Y:S01]  /*13890*/  F2FP.BF16.F32.PACK_AB R176, R49, R176 ;  /* 0x000000b031b0723e */ /* 0x000fe200000010ff */
[----:B------:R-:W0:Y:S01]  /*138a0*/  MUFU.EX2 R183, R183 ;  /* 0x000000b700b77308 */ /* 0x000e220000000800 */
[----:B-1----:R-:W-:Y:S01]  /*138b0*/  FADD.FTZ R3, R181, R32 ;  /* 0x00000020b5037221 */ /* 0x002fe20000010000 */
[----:B------:R-:W-:Y:S01]  /*138c0*/  FADD.FTZ R7, R49, R34 ;  /* 0x0000002231077221 */ /* 0x000fe20000010000 */
[----:B------:R-:W-:-:S02]  /*138d0*/  IMAD.MOV.U32 R49, RZ, RZ, R119 ;  /* 0x000000ffff317224 */ /* 0x000fc400078e0077 */
[----:B------:R-:W-:Y:S02]  /*138e0*/  IMAD.MOV.U32 R31, RZ, RZ, R119 ;  /* 0x000000ffff1f7224 */ /* 0x000fe400078e0077 */
[----:B------:R-:W-:Y:S01]  /*138f0*/  FADD.FTZ R36, R178, R7 ;  /* 0x00000007b2247221 */ /* 0x000fe20000010000 */
[C---:B------:R-:W-:Y:S01]  /*13900*/  F2FP.BF16.F32.PACK_AB R178, R81.reuse, R178 ;  /* 0x000000b251b2723e */ /* 0x040fe200000010ff */
[----:B------:R-:W1:Y:S01]  /*13910*/  MUFU.EX2 R24, R24 ;  /* 0x0000001800187308 */ /* 0x000e620000000800 */
[C---:B--2---:R-:W-:Y:S01]  /*13920*/  FADD.FTZ R32, R14.reuse, R3 ;  /* 0x000000030e207221 */ /* 0x044fe20000010000 */
[----:B------:R-:W-:Y:S01]  /*13930*/  FADD.FTZ R7, R81, R36 ;  /* 0x0000002451077221 */ /* 0x000fe20000010000 */
[----:B------:R-:W-:Y:S01]  /*13940*/  F2FP.BF16.F32.PACK_AB R181, R14, R181 ;  /* 0x000000b50eb5723e */ /* 0x000fe200000010ff */
[--C-:B------:R-:W-:Y:S02]  /*13950*/  IMAD.MOV.U32 R81, RZ, RZ, R119.reuse ;  /* 0x000000ffff517224 */ /* 0x100fe400078e0077 */
[----:B------:R-:W-:-:S02]  /*13960*/  IMAD.MOV.U32 R29, RZ, RZ, R119 ;  /* 0x000000ffff1d7224 */ /* 0x000fc400078e0077 */
[----:B------:R-:W2:Y:S01]  /*13970*/  MUFU.EX2 R177, R177 ;  /* 0x000000b100b17308 */ /* 0x000ea20000000800 */
[----:B0-----:R-:W-:Y:S01]  /*13980*/  FADD.FTZ R3, R183, R32 ;  /* 0x00000020b7037221 */ /* 0x001fe20000010000 */
[--C-:B------:R-:W-:Y:S02]  /*13990*/  IMAD.MOV.U32 R27, RZ, RZ, R119.reuse ;  /* 0x000000ffff1b7224 */ /* 0x100fe400078e0077 */
[----:B------:R-:W-:-:S04]  /*139a0*/  IMAD.MOV.U32 R25, RZ, RZ, R119 ;  /* 0x000000ffff197224 */ /* 0x000fc800078e0077 */
[----:B------:R-:W0:Y:S01]  /*139b0*/  MUFU.EX2 R26, R26 ;  /* 0x0000001a001a7308 */ /* 0x000e220000000800 */
[C---:B-1----:R-:W-:Y:S01]  /*139c0*/  FADD.FTZ R34, R24.reuse, R3 ;  /* 0x0000000318227221 */ /* 0x042fe20000010000 */
[----:B------:R-:W-:Y:S01]  /*139d0*/  F2FP.BF16.F32.PACK_AB R183, R24, R183 ;  /* 0x000000b718b7723e */ /* 0x000fe200000010ff */
[----:B------:R-:W-:-:S05]  /*139e0*/  IMAD.MOV.U32 R24, RZ, RZ, R119 ;  /* 0x000000ffff187224 */ /* 0x000fca00078e0077 */
[----:B------:R-:W1:Y:S01]  /*139f0*/  MUFU.EX2 R179, R179 ;  /* 0x000000b300b37308 */ /* 0x000e620000000800 */
[----:B--2---:R-:W-:Y:S01]  /*13a00*/  FADD.FTZ R3, R177, R34 ;  /* 0x00000022b1037221 */ /* 0x004fe20000010000 */
[----:B------:R-:W-:Y:S01]  /*13a10*/  FADD.FTZ R34, R172, R7 ;  /* 0x00000007ac227221 */ /* 0x000fe20000010000 */
[----:B------:R-:W-:-:S03]  /*13a20*/  F2FP.BF16.F32.PACK_AB R172, R57, R172 ;  /* 0x000000ac39ac723e */ /* 0x000fc600000010ff */
[----:B------:R-:W-:Y:S01]  /*13a30*/  FADD.FTZ R7, R57, R34 ;  /* 0x0000002239077221 */ /* 0x000fe20000010000 */
[----:B------:R-:W-:Y:S01]  /*13a40*/  IMAD.MOV.U32 R57, RZ, RZ, R119 ;  /* 0x000000ffff397224 */ /* 0x000fe200078e0077 */
[----:B------:R-:W2:Y:S01]  /*13a50*/  MUFU.EX2 R28, R28 ;  /* 0x0000001c001c7308 */ /* 0x000ea20000000800 */
[C---:B0-----:R-:W-:Y:S01]  /*13a60*/  FADD.FTZ R20, R26.reuse, R3 ;  /* 0x000000031a147221 */ /* 0x041fe20000010000 */
[----:B------:R-:W-:Y:S01]  /*13a70*/  F2FP.BF16.F32.PACK_AB R177, R26, R177 ;  /* 0x000000b11ab1723e */ /* 0x000fe200000010ff */
[----:B------:R-:W-:-:S05]  /*13a80*/  IMAD.MOV.U32 R26, RZ, RZ, R119 ;  /* 0x000000ffff1a7224 */ /* 0x000fca00078e0077 */
[----:B------:R-:W0:Y:S01]  /*13a90*/  MUFU.EX2 R174, R174 ;  /* 0x000000ae00ae7308 */ /* 0x000e220000000800 */
[----:B-1----:R-:W-:-:S07]  /*13aa0*/  FADD.FTZ R3, R179, R20 ;  /* 0x00000014b3037221 */ /* 0x002fce0000010000 */
[----:B------:R-:W1:Y:S01]  /*13ab0*/  MUFU.EX2 R173, R173 ;  /* 0x000000ad00ad7308 */ /* 0x000e620000000800 */
[C---:B--2---:R-:W-:Y:S01]  /*13ac0*/  FADD.FTZ R34, R28.reuse, R3 ;  /* 0x000000031c227221 */ /* 0x044fe20000010000 */
[----:B------:R-:W-:Y:S01]  /*13ad0*/  F2FP.BF16.F32.PACK_AB R179, R28, R179 ;  /* 0x000000b31cb3723e */ /* 0x000fe200000010ff */
[----:B------:R-:W-:-:S05]  /*13ae0*/  IMAD.MOV.U32 R28, RZ, RZ, R119 ;  /* 0x000000ffff1c7224 */ /* 0x000fca00078e0077 */
        /* <DEDUP_REMOVED lines=8> */
[----:B0-----:R-:W-:-:S03]  /*13b70*/  IMAD.MOV.U32 R59, RZ, RZ, R119 ;  /* 0x000000ffff3b7224 */ /* 0x001fc600078e0077 */
[----:B------:R-:W0:Y:S01]  /*13b80*/  MUFU.EX2 R75, R75 ;  /* 0x0000004b004b7308 */ /* 0x000e220000000800 */
[C---:B---3--:R-:W-:Y:S01]  /*13b90*/  FADD.FTZ R34, R30.reuse, R3 ;  /* 0x000000031e227221 */ /* 0x048fe20000010000 */
[----:B------:R-:W-:Y:S01]  /*13ba0*/  F2FP.BF16.F32.PACK_AB R173, R30, R173 ;  /* 0x000000ad1ead723e */ /* 0x000fe200000010ff */
[----:B------:R-:W-:-:S05]  /*13bb0*/  IMAD.MOV.U32 R30, RZ, RZ, R119 ;  /* 0x000000ffff1e7224 */ /* 0x000fca00078e0077 */
[----:B------:R-:W2:Y:S01]  /*13bc0*/  MUFU.EX2 R65, R65 ;  /* 0x0000004100417308 */ /* 0x000ea20000000800 */
[----:B-1----:R-:W-:-:S07]  /*13bd0*/  FADD.FTZ R36, R168, R7 ;  /* 0x00000007a8247221 */ /* 0x002fce0000010000 */
[----:B------:R1:W3:Y:S01]  /*13be0*/  MUFU.EX2 R32, R77 ;  /* 0x0000004d00207308 */ /* 0x0002e20000000800 */
[----:B0-----:R-:W-:-:S07]  /*13bf0*/  FADD.FTZ R3, R75, R34 ;  /* 0x000000224b037221 */ /* 0x001fce0000010000 */
[----:B------:R-:W0:Y:S01]  /*13c00*/  MUFU.EX2 R79, R79 ;  /* 0x0000004f004f7308 */ /* 0x000e220000000800 */
[C---:B--2---:R-:W-:Y:S01]  /*13c10*/  FADD.FTZ R7, R65.reuse, R36 ;  /* 0x0000002441077221 */ /* 0x044fe20000010000 */
[----:B------:R-:W-:Y:S01]  /*13c20*/  F2FP.BF16.F32.PACK_AB R168, R65, R168 ;  /* 0x000000a841a8723e */ /* 0x000fe200000010ff */
[--C-:B-1----:R-:W-:Y:S02]  /*13c30*/  IMAD.MOV.U32 R77, RZ, RZ, R119.reuse ;  /* 0x000000ffff4d7224 */ /* 0x102fe400078e0077 */
[----:B------:R-:W-:-:S03]  /*13c40*/  IMAD.MOV.U32 R65, RZ, RZ, R119 ;  /* 0x000000ffff417224 */ /* 0x000fc600078e0077 */
[----:B------:R1:W2:Y:S01]  /*13c50*/  MUFU.EX2 R20, R67 ;  /* 0x0000004300147308 */ /* 0x0002a20000000800 */
[C---:B---3--:R-:W-:Y:S01]  /*13c60*/  FADD.FTZ R36, R32.reuse, R3 ;  /* 0x0000000320247221 */ /* 0x048fe20000010000 */
[----:B------:R-:W-:Y:S01]  /*13c70*/  F2FP.BF16.F32.PACK_AB R175, R32, R75 ;  /* 0x0000004b20af723e */ /* 0x000fe200000010ff */
[--C-:B------:R-:W-:Y:S02]  /*13c80*/  IMAD.MOV.U32 R75, RZ, RZ, R119.reuse ;  /* 0x000000ffff4b7224 */ /* 0x100fe400078e0077 */
[----:B------:R-:W-:-:S03]  /*13c90*/  IMAD.MOV.U32 R32, RZ, RZ, R119 ;  /* 0x000000ffff207224 */ /* 0x000fc600078e0077 */
[----:B------:R-:W3:Y:S01]  /*13ca0*/  MUFU.EX2 R170, R170 ;  /* 0x000000aa00aa7308 */ /* 0x000ee20000000800 */
[----:B0-----:R-:W-:Y:S01]  /*13cb0*/  FADD.FTZ R3, R79, R36 ;  /* 0x000000244f037221 */ /* 0x001fe20000010000 */
[--C-:B-1----:R-:W-:Y:S02]  /*13cc0*/  IMAD.MOV.U32 R67, RZ, RZ, R119.reuse ;  /* 0x000000ffff437224 */ /* 0x102fe400078e0077 */
[----:B------:R-:W-:-:S04]  /*13cd0*/  IMAD.MOV.U32 R36, RZ, RZ, R119 ;  /* 0x000000ffff247224 */ /* 0x000fc800078e0077 */
[----:B------:R-:W0:Y:S01]  /*13ce0*/  MUFU.EX2 R37, R37 ;  /* 0x0000002500257308 */ /* 0x000e220000000800 */
[C---:B--2---:R-:W-:Y:S01]  /*13cf0*/  FADD.FTZ R6, R20.reuse, R3 ;  /* 0x0000000314067221 */ /* 0x044fe20000010000 */
[----:B------:R-:W-:Y:S01]  /*13d00*/  F2FP.BF16.F32.PACK_AB R169, R20, R79 ;  /* 0x0000004f14a9723e */ /* 0x000fe200000010ff */
[----:B------:R-:W-:-:S05]  /*13d10*/  IMAD.MOV.U32 R79, RZ, RZ, R119 ;  /* 0x000000ffff4f7224 */ /* 0x000fca00078e0077 */
[----:B------:R-:W1:Y:S01]  /*13d20*/  MUFU.EX2 R69, R69 ;  /* 0x0000004500457308 */ /* 0x000e620000000800 */
[----:B---3--:R-:W-:-:S07]  /*13d30*/  FADD.FTZ R38, R170, R7 ;  /* 0x00000007aa267221 */ /* 0x008fce0000010000 */
[----:B------:R2:W3:Y:S01]  /*13d40*/  MUFU.EX2 R34, R71 ;  /* 0x0000004700227308 */ /* 0x0004e20000000800 */
[----:B0-----:R-:W-:Y:S01]  /*13d50*/  FADD.FTZ R3, R37, R6 ;  /* 0x0000000625037221 */ /* 0x001fe20000010000 */
[C---:B-1----:R-:W-:Y:S01]  /*13d60*/  FADD.FTZ R215, R69.reuse, R38 ;  /* 0x0000002645d77221 */ /* 0x042fe20000010000 */
[----:B------:R-:W-:Y:S01]  /*13d70*/  F2FP.BF16.F32.PACK_AB R170, R69, R170 ;  /* 0x000000aa45aa723e */ /* 0x000fe200000010ff */
[--C-:B--2---:R-:W-:Y:S02]  /*13d80*/  IMAD.MOV.U32 R71, RZ, RZ, R119.reuse ;  /* 0x000000ffff477224 */ /* 0x104fe400078e0077 */
[--C-:B------:R-:W-:Y:S02]  /*13d90*/  IMAD.MOV.U32 R69, RZ, RZ, R119.reuse ;  /* 0x000000ffff457224 */ /* 0x100fe400078e0077 */
[----:B------:R-:W-:Y:S02]  /*13da0*/  IMAD.MOV.U32 R38, RZ, RZ, R119 ;  /* 0x000000ffff267224 */ /* 0x000fe400078e0077 */
[C---:B---3--:R-:W-:Y:S01]  /*13db0*/  FADD.FTZ R6, R34.reuse, R3 ;  /* 0x0000000322067221 */ /* 0x048fe20000010000 */
[----:B------:R-:W-:Y:S01]  /*13dc0*/  F2FP.BF16.F32.PACK_AB R171, R34, R37 ;  /* 0x0000002522ab723e */ /* 0x000fe200000010ff */
[----:B------:R-:W-:-:S02]  /*13dd0*/  IMAD.MOV.U32 R3, RZ, RZ, 0x3f800000 ;  /* 0x3f800000ff037424 */ /* 0x000fc400078e00ff */
        /* <DEDUP_REMOVED lines=55> */
[----:B------:R-:W-:-:S07]  /*14150*/  CS2R R24, SRZ ;  /* 0x0000000000187805 */ /* 0x000fce000001ff00 */
.L_x_3910:
[----:B------:R-:W-:-:S04]  /*14160*/  ISETP.NE.AND P1, PT, R11, 0x1, PT ;  /* 0x000000010b00780c */ /* 0x000fc80003f25270 */
[----:B------:R-:W-:-:S04]  /*14170*/  SEL R220, RZ, 0x1, P1 ;  /* 0x00000001ffdc7807 */ /* 0x000fc80000800000 */
[----:B------:R-:W-:Y:S01]  /*14180*/  LOP3.LUT R220, R10, R220, RZ, 0x3c, !PT ;  /* 0x000000dc0adc7212 */ /* 0x000fe200078e3cff */
[----:B------:R-:W-:Y:S06]  /*14190*/  @!P0 BRA `(.L_x_3898) ;  /* 0x0000000000048947 */ /* 0x000fec0003800000 */
[----:B------:R-:W-:Y:S01]  /*141a0*/  BPT.TRAP 0x1 ;  /* 0x000000040000795c */ /* 0x000fe20000300000 */
.L_x_3898:
        /* <DEDUP_REMOVED lines=8> */
.L_x_3899:
[----:B------:R-:W-:Y:S01]  /*14230*/  IMAD R126, R211, 0x900, R222 ;  /* 0x00000900d37e7824 */ /* 0x000fe200078e02de */
[----:B------:R-:W-:Y:S03]  /*14240*/  BSSY B1, `(.L_x_3900) ;  /* 0x0000006000017945 */ /* 0x000fe60003800000 */
[C---:B------:R-:W-:Y:S01]  /*14250*/  VIADD R124, R126.reuse, 0x2 ;  /* 0x000000027e7c7836 */ /* 0x040fe20000000000 */
[----:B------:R-:W-:Y:S01]  /*14260*/  IADD3 R123, R126, 0x4, RZ ;  /* 0x000000047e7b7810 */ /* 0x000fe20007ffe0ff */
[----:B-1----:R-:W-:Y:S06]  /*14270*/  @P1 BRA `(.L_x_3901) ;  /* 0x0000000000081947 */ /* 0x002fec0003800000 */
[----:B------:R-:W1:Y:S02]  /*14280*/  SYNCS.PHASECHK.TRANS64.TRYWAIT P1, [R0+URZ+0x30830], R4 ;  /* 0x03083004000075a7 */ /* 0x000e64000802017f */
[----:B-1----:R-:W-:Y:S05]  /*14290*/  @!P1 BRA `(.L_x_3902) ;  /* 0x000000f0001c9947 */ /* 0x002fea0003800000 */
.L_x_3901:
[----:B------:R-:W-:Y:S05]  /*142a0*/  BSYNC B1 ;  /* 0x0000000000017941 */ /* 0x000fea0003800000 */
.L_x_3900:
[----:B------:R-:W2:Y:S04]  /*142b0*/  LDL.64 R128, [R1+0x38] ;  /* 0x0000380001807983 */ /* 0x000ea80000100a00 */
[----:B------:R3:W-:Y:S04]  /*142c0*/  STL.64 [R1+0x118], R6 ;  /* 0x0001180601007387 */ /* 0x0007e80000100a00 */
[----:B---3--:R-:W3:Y:S01]  /*142d0*/  LDL.64 R6, [R1+0x30] ;  /* 0x0000300001067983 */ /* 0x008ee20000100a00 */
        /* <DEDUP_REMOVED lines=96> */
[----:B------:R-:W-:Y:S01]  /*148e0*/  IMAD.MOV.U32 R120, RZ, RZ, R126 ;  /* 0x000000ffff787224 */ /* 0x000fe200078e007e */
[----:B------:R-:W4:Y:S01]  /*148f0*/  LDL.64 R2, [R1+0x28] ;  /* 0x0000280001027983 */ /* 0x000f220000100a00 */
[----:B------:R-:W-:Y:S01]  /*14900*/  VIADD R122, R126, 0x6 ;  /* 0x000000067e7a7836 */ /* 0x000fe20000000000 */
[----:B------:R-:W-:Y:S01]  /*14910*/  MOV R14, UR38 ;  /* 0x00000026000e7c02 */ /* 0x000fe20008000f00 */
[----:B------:R-:W-:Y:S01]  /*14920*/  IMAD.MOV.U32 R121, RZ, RZ, 0x40000040 ;  /* 0x40000040ff797424 */ /* 0x000fe200078e00ff */
[----:B------:R-:W-:Y:S01]  /*14930*/  R2UR UR46, R120 ;  /* 0x00000000782e72ca */ /* 0x000fe200000e0000 */
[----:B------:R-:W-:Y:S01]  /*14940*/  IMAD.MOV.U32 R120, RZ, RZ, R124 ;  /* 0x000000ffff787224 */ /* 0x000fe200078e007c */
[----:B------:R-:W-:Y:S01]  /*14950*/  MOV R5, UR50 ;  /* 0x0000003200057c02 */ /* 0x000fe20008000f00 */
[----:B------:R-:W-:Y:S01]  /*14960*/  VIADD R124, R126, 0x304 ;  /* 0x000003047e7c7836 */ /* 0x000fe20000000000 */
[----:B------:R-:W-:Y:S01]  /*14970*/  R2UR UR50, R122 ;  /* 0x000000007a3272ca */ /* 0x000fe200000e0000 */
[----:B------:R-:W-:Y:S01]  /*14980*/  VIADD R122, R126, 0x302 ;  /* 0x000003027e7a7836 */ /* 0x000fe20000000000 */
[----:B------:R-:W-:Y:S01]  /*14990*/  R2UR UR42, R120 ;  /* 0x00000000782a72ca */ /* 0x000fe200000e0000 */
[----:B------:R-:W-:Y:S01]  /*149a0*/  IMAD.MOV.U32 R120, RZ, RZ, R123 ;  /* 0x000000ffff787224 */ /* 0x000fe200078e007b */
[----:B------:R-:W-:Y:S01]  /*149b0*/  MOV R213, UR45 ;  /* 0x0000002d00d57c02 */ /* 0x000fe20008000f00 */
[----:B------:R-:W-:Y:S01]  /*149c0*/  IMAD.MOV.U32 R123, RZ, RZ, 0x40000040 ;  /* 0x40000040ff7b7424 */ /* 0x000fe200078e00ff */
[----:B------:R-:W-:Y:S01]  /*149d0*/  R2UR UR30, R122 ;  /* 0x000000007a1e72ca */ /* 0x000fe200000e0000 */
[----:B------:R-:W-:Y:S01]  /*149e0*/  VIADD R122, R126, 0x600 ;  /* 0x000006007e7a7836 */ /* 0x000fe20000000000 */
[----:B------:R-:W-:Y:S01]  /*149f0*/  R2UR UR38, R120 ;  /* 0x00000000782672ca */ /* 0x000fe200000e0000 */
[----:B------:R-:W-:Y:S01]  /*14a00*/  VIADD R120, R126, 0x300 ;  /* 0x000003007e787836 */ /* 0x000fe20000000000 */
[----:B01----:R-:W-:Y:S01]  /*14a10*/  MOV R4, UR44 ;  /* 0x0000002c00047c02 */ /* 0x003fe20008000f00 */
[----:B------:R-:W-:Y:S01]  /*14a20*/  IMAD.MOV.U32 R125, RZ, RZ, 0x40000040 ;  /* 0x40000040ff7d7424 */ /* 0x000fe200078e00ff */
[----:B------:R-:W-:-:S02]  /*14a30*/  R2UR UR47, R121 ;  /* 0x00000000792f72ca */ /* 0x000fc400000e0000 */
        /* <DEDUP_REMOVED lines=8> */
[C---:B------:R-:W-:Y:S02]  /*14ac0*/  R2UR UR43, R121.reuse ;  /* 0x00000000792b72ca */ /* 0x040fe400000e0000 */
[----:B------:R-:W-:-:S02]  /*14ad0*/  R2UR UR39, R121 ;  /* 0x00000000792772ca */ /* 0x000fc400000e0000 */
[----:B------:R-:W-:Y:S02]  /*14ae0*/  R2UR UR51, R123 ;  /* 0x000000007b3372ca */ /* 0x000fe400000e0000 */
[----:B------:R-:W-:Y:S02]  /*14af0*/  R2UR UR35, R121 ;  /* 0x00000000792372ca */ /* 0x000fe400000e0000 */
[----:B------:R-:W-:Y:S02]  /*14b00*/  R2UR UR31, R123 ;  /* 0x000000007b1f72ca */ /* 0x000fe400000e0000 */
[----:B------:R-:W-:Y:S02]  /*14b10*/  R2UR UR27, R125 ;  /* 0x000000007d1b72ca */ /* 0x000fe400000e0000 */
[----:B------:R-:W-:Y:S02]  /*14b20*/  R2UR UR23, R121 ;  /* 0x00000000791772ca */ /* 0x000fe400000e0000 */
[----:B------:R-:W-:-:S02]  /*14b30*/  R2UR UR19, R123 ;  /* 0x000000007b1372ca */ /* 0x000fc400000e0000 */
[----:B------:R-:W-:Y:S02]  /*14b40*/  R2UR UR14, R124 ;  /* 0x000000007c0e72ca */ /* 0x000fe400000e0000 */
[----:B------:R-:W-:Y:S02]  /*14b50*/  R2UR UR15, R125 ;  /* 0x000000007d0f72ca */ /* 0x000fe400000e0000 */
[----:B------:R-:W-:Y:S02]  /*14b60*/  R2UR UR6, R120 ;  /* 0x00000000780672ca */ /* 0x000fe400000e0000 */
[----:B------:R-:W-:Y:S02]  /*14b70*/  R2UR UR7, R121 ;  /* 0x00000000790772ca */ /* 0x000fe400000e0000 */
[----:B------:R-:W-:Y:S02]  /*14b80*/  R2UR UR10, R122 ;  /* 0x000000007a0a72ca */ /* 0x000fe400000e0000 */
[----:B------:R-:W-:-:S02]  /*14b90*/  R2UR UR11, R123 ;  /* 0x000000007b0b72ca */ /* 0x000fc400000e0000 */
[----:B------:R-:W-:Y:S02]  /*14ba0*/  MOV R21, UR41 ;  /* 0x0000002900157c02 */ /* 0x000fe40008000f00 */
[----:B------:R-:W-:Y:S02]  /*14bb0*/  MOV R212, UR40 ;  /* 0x0000002800d47c02 */ /* 0x000fe40008000f00 */
[----:B------:R-:W-:Y:S02]  /*14bc0*/  MOV R15, UR37 ;  /* 0x00000025000f7c02 */ /* 0x000fe40008000f00 */
[----:B------:R-:W-:Y:S02]  /*14bd0*/  MOV R20, UR36 ;  /* 0x0000002400147c02 */ /* 0x000fe40008000f00 */
[----:B------:R-:W-:Y:S02]  /*14be0*/  MOV R12, UR49 ;  /* 0x00000031000c7c02 */ /* 0x000fe40008000f00 */
[----:B------:R-:W-:-:S02]  /*14bf0*/  MOV R13, UR48 ;  /* 0x00000030000d7c02 */ /* 0x000fc40008000f00 */
[----:B--2---:R-:W-:Y:S02]  /*14c00*/  R2UR UR44, R128 ;  /* 0x00000000802c72ca */ /* 0x004fe400000e0000 */
[----:B------:R-:W-:Y:S02]  /*14c10*/  R2UR UR45, R129 ;  /* 0x00000000812d72ca */ /* 0x000fe400000e0000 */
[----:B-----5:R-:W-:-:S11]  /*14c20*/  WARPGROUP.ARRIVE ;  /* 0x00000000000079c5 */ /* 0x020fd60000000000 */
[----:B------:R-:W-:Y:S01]  /*14c30*/  HGMMA.64x96x16.F32.BF16 R120, gdesc[UR44], RZ, !UPT, gsb0 ;  /* 0x016000002c7879f0 */ /* 0x000fe2000c0018ff */
[----:B---3--:R-:W-:Y:S02]  /*14c40*/  R2UR UR40, R6 ;  /* 0x00000000062872ca */ /* 0x008fe400000e0000 */
[----:B------:R-:W-:Y:S02]  /*14c50*/  R2UR UR41, R7 ;  /* 0x00000000072972ca */ /* 0x000fe400000e0000 */
[----:B------:R0:W5:Y:S01]  /*14c60*/  LDL.LU.64 R6, [R1+0x118] ;  /* 0x0001180001067983 */ /* 0x0001620000300a00 */
[----:B------:R-:W-:Y:S02]  /*14c70*/  WARPGROUP.DEPBAR.LE gsb0, 0x0 ;  /* 0x00008000000079c5 */ /* 0x000fe40000010000 */
[----:B------:R-:W-:-:S08]  /*14c80*/  WARPGROUP.ARRIVE ;  /* 0x00000000000079c5 */ /* 0x000fd00000000000 */
[----:B------:R-:W-:Y:S01]  /*14c90*/  HGMMA.64x96x16.F32.BF16 R120, gdesc[UR40], R120, gsb0 ;  /* 0x01600000287879f0 */ /* 0x000fe20008001878 */
[----:B----4-:R-:W-:Y:S02]  /*14ca0*/  R2UR UR36, R2 ;  /* 0x00000000022472ca */ /* 0x010fe400000e0000 */
[----:B------:R-:W-:Y:S02]  /*14cb0*/  R2UR UR37, R3 ;  /* 0x00000000032572ca */ /* 0x000fe400000e0000 */
[----:B------:R-:W-:Y:S01]  /*14cc0*/  R2UR UR41, R21 ;  /* 0x00000000152972ca */ /* 0x000fe200000e0000 */
[----:B------:R-:W2:Y:S01]  /*14cd0*/  LDL.64 R2, [R1+0x8] ;  /* 0x0000080001027983 */ /* 0x000ea20000100a00 */
[----:B------:R-:W-:Y:S02]  /*14ce0*/  WARPGROUP.DEPBAR.LE gsb0, 0x0 ;  /* 0x00008000000079c5 */ /* 0x000fe40000010000 */
[----:B------:R-:W-:-:S07]  /*14cf0*/  WARPGROUP.ARRIVE ;  /* 0x00000000000079c5 */ /* 0x000fce0000000000 */
[----:B------:R-:W-:Y:S01]  /*14d00*/  HGMMA.64x96x16.F32.BF16 R120, gdesc[UR36], R120, gsb0 ;  /* 0x01600000247879f0 */ /* 0x000fe20008001878 */
[----:B------:R-:W-:Y:S02]  /*14d10*/  R2UR UR36, R20 ;  /* 0x00000000142472ca */ /* 0x000fe400000e0000 */
[----:B------:R-:W3:Y:S01]  /*14d20*/  LDL.64 R20, [R1+0x20] ;  /* 0x0000200001147983 */ /* 0x000ee20000100a00 */
[----:B------:R-:W-:Y:S02]  /*14d30*/  R2UR UR38, R14 ;  /* 0x000000000e2672ca */ /* 0x000fe400000e0000 */
[----:B------:R-:W-:Y:S02]  /*14d40*/  R2UR UR37, R15 ;  /* 0x000000000f2572ca */ /* 0x000fe400000e0000 */
[----:B------:R-:W4:Y:S01]  /*14d50*/  LDL.64 R14, [R1+0x18] ;  /* 0x00001800010e7983 */ /* 0x000f220000100a00 */
[----:B------:R-:W-:Y:S02]  /*14d60*/  R2UR UR45, R213 ;  /* 0x00000000d52d72ca */ /* 0x000fe400000e0000 */
[----:B------:R-:W-:-:S02]  /*14d70*/  R2UR UR40, R212 ;  /* 0x00000000d42872ca */ /* 0x000fc400000e0000 */
[----:B------:R-:W2:Y:S01]  /*14d80*/  LDL.64 R212, [R1+0x10] ;  /* 0x0000100001d47983 */ /* 0x000ea20000100a00 */
[----:B------:R-:W-:Y:S02]  /*14d90*/  WARPGROUP.DEPBAR.LE gsb0, 0x0 ;  /* 0x00008000000079c5 */ /* 0x000fe40000010000 */
[----:B------:R-:W-:Y:S01]  /*14da0*/  WARPGROUP.ARRIVE ;  /* 0x00000000000079c5 */ /* 0x000fe20000000000 */
[----:B---3--:R-:W-:Y:S02]  /*14db0*/  R2UR UR48, R20 ;  /* 0x00000000143072ca */ /* 0x008fe400000e0000 */
[----:B------:R-:W-:-:S13]  /*14dc0*/  R2UR UR49, R21 ;  /* 0x00000000153172ca */ /* 0x000fda00000e0000 */
[----:B------:R-:W-:Y:S01]  /*14dd0*/  HGMMA.64x96x16.F32.BF16 R120, gdesc[UR48], R120, gsb0 ;  /* 0x01600000307879f0 */ /* 0x000fe20008001878 */
[----:B----4-:R-:W-:Y:S02]  /*14de0*/  R2UR UR32, R14 ;  /* 0x000000000e2072ca */ /* 0x010fe400000e0000 */
[----:B------:R-:W-:Y:S02]  /*14df0*/  R2UR UR33, R15 ;  /* 0x000000000f2172ca */ /* 0x000fe400000e0000 */
[----:B--2---:R-:W-:Y:S02]  /*14e00*/  R2UR UR28, R212 ;  /* 0x00000000d41c72ca */ /* 0x004fe400000e0000 */
[----:B------:R-:W-:Y:S01]  /*14e10*/  R2UR UR29, R213 ;  /* 0x00000000d51d72ca */ /* 0x000fe200000e0000 */
[----:B------:R-:W-:Y:S02]  /*14e20*/  WARPGROUP.DEPBAR.LE gsb0, 0x0 ;  /* 0x00008000000079c5 */ /* 0x000fe40000010000 */
[----:B------:R-:W-:-:S06]  /*14e30*/  WARPGROUP.ARRIVE ;  /* 0x00000000000079c5 */ /* 0x000fcc0000000000 */
[----:B------:R-:W-:Y:S01]  /*14e40*/  HGMMA.64x96x16.F32.BF16 R120, gdesc[UR32], R120, gsb0 ;  /* 0x01600000207879f0 */ /* 0x000fe20008001878 */
[----:B------:R-:W-:Y:S02]  /*14e50*/  R2UR UR24, R2 ;  /* 0x00000000021872ca */ /* 0x000fe400000e0000 */
[----:B------:R-:W-:Y:S01]  /*14e60*/  R2UR UR25, R3 ;  /* 0x00000000031972ca */ /* 0x000fe200000e0000 */
[----:B------:R-:W-:Y:S02]  /*14e70*/  WARPGROUP.DEPBAR.LE gsb0, 0x0 ;  /* 0x00008000000079c5 */ /* 0x000fe40000010000 */
[----:B------:R-:W-:-:S06]  /*14e80*/  WARPGROUP.ARRIVE ;  /* 0x00000000000079c5 */ /* 0x000fcc0000000000 */
[----:B------:R-:W-:Y:S03]  /*14e90*/  HGMMA.64x96x16.F32.BF16 R120, gdesc[UR28], R120, gsb0 ;  /* 0x016000001c7879f0 */ /* 0x000fe60008001878 */
[----:B------:R-:W-:Y:S02]  /*14ea0*/  WARPGROUP.DEPBAR.LE gsb0, 0x0 ;  /* 0x00008000000079c5 */ /* 0x000fe40000010000 */
[----:B------:R-:W-:-:S06]  /*14eb0*/  WARPGROUP.ARRIVE ;  /* 0x00000000000079c5 */ /* 0x000fcc0000000000 */
[----:B------:R-:W-:Y:S01]  /*14ec0*/  HGMMA.64x96x16.F32.BF16 R120, gdesc[UR24], R120, gsb0 ;  /* 0x01600000187879f0 */ /* 0x000fe20008001878 */
[----:B------:R-:W-:Y:S01]  /*14ed0*/  UMOV UR20, UR56 ;  /* 0x0000003800147c82 */ /* 0x000fe20008000000 */
[----:B------:R-:W-:Y:S01]  /*14ee0*/  UMOV UR21, UR57 ;  /* 0x0000003900157c82 */ /* 0x000fe20008000000 */
[----:B------:R-:W-:Y:S02]  /*14ef0*/  WARPGROUP.DEPBAR.LE gsb0, 0x0 ;  /* 0x00008000000079c5 */ /* 0x000fe40000010000 */
[----:B------:R-:W-:-:S06]  /*14f00*/  WARPGROUP.ARRIVE ;  /* 0x00000000000079c5 */ /* 0x000fcc0000000000 */
[----:B------:R-:W-:Y:S01]  /*14f10*/  HGMMA.64x96x16.F32.BF16 R120, gdesc[UR20], R120, gsb0 ;  /* 0x01600000147879f0 */ /* 0x000fe20008001878 */
[----:B------:R-:W-:Y:S01]  /*14f20*/  UMOV UR16, UR52 ;  /* 0x0000003400107c82 */ /* 0x000fe20008000000 */
[----:B------:R-:W-:Y:S01]  /*14f30*/  UMOV UR17, UR53 ;  /* 0x0000003500117c82 */ /* 0x000fe20008000000 */
[----:B------:R-:W-:Y:S01]  /*14f40*/  R2UR UR44, R4 ;  /* 0x00000000042c72ca */ /* 0x000fe200000e0000 */
[----:B------:R-:W-:Y:S02]  /*14f50*/  WARPGROUP.DEPBAR.LE gsb0, 0x0 ;  /* 0x00008000000079c5 */ /* 0x000fe40000010000 */
[----:B------:R-:W-:-:S06]  /*14f60*/  WARPGROUP.ARRIVE ;  /* 0x00000000000079c5 */ /* 0x000fcc0000000000 */
[----:B------:R-:W-:Y:S04]  /*14f70*/  HGMMA.64x96x16.F32.BF16 R120, gdesc[UR16], R120, gsb0 ;  /* 0x01600000107879f0 */ /* 0x000fe80008001878 */
[----:B------:R-:W-:Y:S01]  /*14f80*/  UMOV UR12, UR44 ;  /* 0x0000002c000c7c82 */ /* 0x000fe20008000000 */
[----:B------:R-:W-:Y:S01]  /*14f90*/  UMOV UR13, UR45 ;  /* 0x0000002d000d7c82 */ /* 0x000fe20008000000 */
        /* <DEDUP_REMOVED lines=13> */
[----:B------:R-:W-:Y:S01]  /*15070*/  HGMMA.64x96x16.F32.BF16 R120, gdesc[UR8], R120, gsb0 ;  /* 0x01600000087879f0 */ /* 0x000fe20008001878 */
[----:B------:R-:W-:Y:S02]  /*15080*/  R2UR UR49, R12 ;  /* 0x000000000c3172ca */ /* 0x000fe400000e0000 */
[----:B------:R-:W-:Y:S01]  /*15090*/  R2UR UR48, R13 ;  /* 0x000000000d3072ca */ /* 0x000fe200000e0000 */
[----:B------:R-:W-:Y:S02]  /*150a0*/  WARPGROUP.DEPBAR.LE gsb0, 0x0 ;  /* 0x00008000000079c5 */ /* 0x000fe40000010000 */
[----:B0-----:R-:W-:-:S12]  /*150b0*/  @!P0 BRA `(.L_x_3903) ;  /* 0x0000000000048947 */ /* 0x001fd80003800000 */
[----:B------:R-:W-:Y:S01]  /*150c0*/  BPT.TRAP 0x1 ;  /* 0x000000040000795c */ /* 0x000fe20000300000 */
.L_x_3903:
[----:B------:R-:W-:Y:S01]  /*150d0*/  SHF.L.U32 R2, R10, 0x1f, RZ ;  /* 0x0000001f0a027819 */ /* 0x000fe200000006ff */
[----:B------:R-:W-:-:S04]  /*150e0*/  IMAD R10, R11, 0x8, R18 ;  /* 0x000000080b0a7824 */ /* 0x000fc800078e0212 */
[----:B------:R0:W1:Y:S01]  /*150f0*/  SYNCS.PHASECHK.TRANS64.TRYWAIT P1, [R10+URZ+0x30850], R2 ;  /* 0x030850020a0075a7 */ /* 0x000062000802017f */
[----:B------:R-:W-:Y:S05]  /*15100*/  @!P0 BRA `(.L_x_3904) ;  /* 0x0000000000048947 */ /* 0x000fea0003800000 */
[----:B------:R-:W-:Y:S01]  /*15110*/  BPT.TRAP 0x1 ;  /* 0x000000040000795c */ /* 0x000fe20000300000 */
.L_x_3904:
[----:B------:R-:W-:Y:S04]  /*15120*/  BSSY B1, `(.L_x_3905) ;  /* 0x0000004000017945 */ /* 0x000fe80003800000 */
[----:B-1----:R-:W-:Y:S05]  /*15130*/  @P1 BRA `(.L_x_3906) ;  /* 0x0000000000081947 */ /* 0x002fea0003800000 */
[----:B------:R-:W1:Y:S02]  /*15140*/  SYNCS.PHASECHK.TRANS64.TRYWAIT P1, [R10+URZ+0x30850], R2 ;  /* 0x030850020a0075a7 */ /* 0x000e64000802017f */
[----:B-1----:R-:W-:Y:S05]  /*15150*/  @!P1 BRA `(.L_x_3907) ;  /* 0x000000e000809947 */ /* 0x002fea0003800000 */
.L_x_3906:
[----:B------:R-:W-:Y:S05]  /*15160*/  BSYNC B1 ;  /* 0x0000000000017941 */ /* 0x000fea0003800000 */
.L_x_3905:
        /* <DEDUP_REMOVED lines=12> */
[----:B------:R-:W-:Y:S01]  /*15230*/  HGMMA.64x192x16.F32.BF16 R24, R188, gdesc[UR4].tnspB, R24, gsb0 ;  /* 0x42e00004bc187df0 */ /* 0x000fe20008001818 */
[----:B------:R-:W-:Y:S01]  /*15240*/  R2UR UR6, R4 ;  /* 0x00000000040672ca */ /* 0x000fe200000e0000 */
[----:B------:R-:W-:Y:S01]  /*15250*/  VIADD R4, R2, 0x100 ;  /* 0x0000010002047836 */ /* 0x000fe20000000000 */
[----:B------:R-:W-:Y:S01]  /*15260*/  R2UR UR7, R5 ;  /* 0x00000000050772ca */ /* 0x000fe200000e0000 */
[----:B------:R-:W-:Y:S01]  /*15270*/  IMAD.MOV.U32 R5, RZ, RZ, 0x40000040 ;  /* 0x40000040ff057424 */ /* 0x000fe200078e00ff */
[----:B------:R-:W-:Y:S02]  /*15280*/  WARPGROUP.DEPBAR.LE gsb0, 0x0 ;  /* 0x00008000000079c5 */ /* 0x000fe40000010000 */
[----:B------:R-:W-:-:S13]  /*15290*/  WARPGROUP.ARRIVE ;  /* 0x00000000000079c5 */ /* 0x000fda0000000000 */
        /* <DEDUP_REMOVED lines=16> */
[----:B------:R-:W-:Y:S02]  /*153a0*/  R2UR UR6, R4 ;  /* 0x00000000040672ca */ /* 0x000fe400000e0000 */
[----:B------:R-:W-:Y:S01]  /*153b0*/  R2UR UR7, R5 ;  /* 0x00000000050772ca */ /* 0x000fe200000e0000 */
[----:B------:R-:W-:Y:S02]  /*153c0*/  WARPGROUP.DEPBAR.LE gsb0, 0x0 ;  /* 0x00008000000079c5 */ /* 0x000fe40000010000 */
[----:B------:R-:W-:-:S14]  /*153d0*/  WARPGROUP.ARRIVE ;  /* 0x00000000000079c5 */ /* 0x000fdc0000000000 */
[----:B------:R-:W-:Y:S01]  /*153e0*/  HGMMA.64x192x16.F32.BF16 R24, R172, gdesc[UR4].tnspB, R24, gsb0 ;  /* 0x42e00004ac187df0 */ /* 0x000fe20008001818 */
[----:B------:R-:W-:Y:S02]  /*153f0*/  R2UR UR6, R2 ;  /* 0x00000000020672ca */ /* 0x000fe400000e0000 */
[----:B------:R-:W-:Y:S01]  /*15400*/  R2UR UR7, R3 ;  /* 0x00000000030772ca */ /* 0x000fe200000e0000 */
[----:B------:R-:W-:Y:S02]  /*15410*/  WARPGROUP.DEPBAR.LE gsb0, 0x0 ;  /* 0x00008000000079c5 */ /* 0x000fe40000010000 */
[----:B------:R-:W-:-:S14]  /*15420*/  WARPGROUP.ARRIVE ;  /* 0x00000000000079c5 */ /* 0x000fdc0000000000 */
[----:B------:R-:W-:Y:S03]  /*15430*/  HGMMA.64x192x16.F32.BF16 R24, R168, gdesc[UR4].tnspB, R24, gsb0 ;  /* 0x42e00004a8187df0 */ /* 0x000fe60008001818 */
[----:B------:R-:W-:Y:S02]  /*15440*/  WARPGROUP.DEPBAR.LE gsb0, 0x0 ;  /* 0x00008000000079c5 */ /* 0x000fe40000010000 */
[----:B------:R-:W-:Y:S05]  /*15450*/  @!P0 BRA `(.L_x_3908) ;  /* 0x0000000000048947 */ /* 0x000fea0003800000 */
[----:B------:R-:W-:Y:S01]  /*15460*/  BPT.TRAP 0x1 ;  /* 0x000000040000795c */ /* 0x000fe20000300000 */
.L_x_3908:
[----:B------:R-:W-:-:S04]  /*15470*/  IADD3 R0, R0, 0x30840, RZ ;  /* 0x0003084000007810 */ /* 0x000fc80007ffe0ff */
[----:B------:R-:W-:-:S04]  /*15480*/  PRMT R0, R223, 0x654, R0 ;  /* 0x00000654df007816 */ /* 0x000fc80000000000 */
[----:B------:R0:W-:Y:S02]  /*15490*/  SYNCS.ARRIVE.TRANS64.RED.A1T0 RZ, [R0+URZ], RZ ;  /* 0x000000ff00ff79a7 */ /* 0x0001e4000810043f */
[----:B0----5:R-:W-:-:S04]  /*154a0*/  FMNMX.FTZ R0, R120, R7, !PT ;  /* 0x0000000778007209 */ /* 0x021fc80007810000 */
        /* <DEDUP_REMOVED lines=53> */
[----:B0-----:R-:W-:Y:S01]  /*15800*/  FMNMX.FTZ R2, R0, R2, !PT ;  /* 0x0000000200027209 */ /* 0x001fe20007810000 */
[----:B------:R-:W-:-:S04]  /*15810*/  IMAD.U32 R0, RZ, RZ, UR38 ;  /* 0x00000026ff007e24 */ /* 0x000fc8000f8e00ff */
[----:B------:R-:W0:Y:S01]  /*15820*/  SHFL.BFLY PT, R4, R2, 0x1, 0x1f ;  /* 0x0c201f0002047f89 */ /* 0x000e2200000e0000 */
[-C--:B------:R-:W-:Y:S01]  /*15830*/  FMUL.FTZ R11, R5, R0.reuse ;  /* 0x00000000050b7220 */ /* 0x080fe20000410000 */
[----:B------:R-:W-:-:S03]  /*15840*/  FMUL.FTZ R3, R3, R0 ;  /* 0x0000000003037220 */ /* 0x000fc60000410000 */
        /* <DEDUP_REMOVED lines=11> */
[----:B------:R-:W1:Y:S01]  /*15900*/  MUFU.EX2 R120, R120 ;  /* 0x0000007800787308 */ /* 0x000e620000000800 */
[-CC-:B------:R-:W-:Y:S01]  /*15910*/  FFMA.FTZ R140, R140, R0.reuse, -R11.reuse ;  /* 0x000000008c8c7223 */ /* 0x180fe2000001080b */
[-CC-:B------:R-:W-:Y:S01]  /*15920*/  FFMA.FTZ R141, R141, R0.reuse, -R11.reuse ;  /* 0x000000008d8d7223 */ /* 0x180fe2000001080b */
[-CC-:B------:R-:W-:Y:S01]  /*15930*/  FFMA.FTZ R144, R144, R0.reuse, -R11.reuse ;  /* 0x0000000090907223 */ /* 0x180fe2000001080b */
[-CC-:B------:R-:W-:Y:S01]  /*15940*/  FFMA.FTZ R145, R145, R0.reuse, -R11.reuse ;  /* 0x0000000091917223 */ /* 0x180fe2000001080b */
[-CC-:B------:R-:W-:Y:S01]  /*15950*/  FFMA.FTZ R148, R148, R0.reuse, -R11.reuse ;  /* 0x0000000094947223 */ /* 0x180fe2000001080b */
[-CC-:B------:R-:W-:Y:S01]  /*15960*/  FFMA.FTZ R149, R149, R0.reuse, -R11.reuse ;  /* 0x0000000095957223 */ /* 0x180fe2000001080b */
[--C-:B------:R-:W-:Y:S01]  /*15970*/  FFMA.FTZ R152, R152, R0, -R11.reuse ;  /* 0x0000000098987223 */ /* 0x100fe2000001080b */
[----:B0-----:R-:W-:Y:S01]  /*15980*/  FMNMX.FTZ R4, R2, R4, !PT ;  /* 0x0000000402047209 */ /* 0x001fe20007810000 */
[----:B------:R-:W0:Y:S01]  /*15990*/  MUFU.EX2 R121, R121 ;  /* 0x0000007900797308 */ /* 0x000e220000000800 */
[-CC-:B------:R-:W-:Y:S01]  /*159a0*/  FFMA.FTZ R153, R153, R0.reuse, -R11.reuse ;  /* 0x0000000099997223 */ /* 0x180fe2000001080b */
[-CC-:B------:R-:W-:Y:S01]  /*159b0*/  FFMA.FTZ R156, R156, R0.reuse, -R11.reuse ;  /* 0x000000009c9c7223 */ /* 0x180fe2000001080b */
[-CC-:B------:R-:W-:Y:S01]  /*159c0*/  FFMA.FTZ R157, R157, R0.reuse, -R11.reuse ;  /* 0x000000009d9d7223 */ /* 0x180fe2000001080b */
[C---:B------:R-:W-:Y:S01]  /*159d0*/  FADD.FTZ R2, -R4.reuse, R8 ;  /* 0x0000000804027221 */ /* 0x040fe20000010100 */
[-C--:B------:R-:W-:Y:S01]  /*159e0*/  FMUL.FTZ R7, R4, R0.reuse ;  /* 0x0000000004077220 */ /* 0x080fe20000410000 */
[-CC-:B------:R-:W-:Y:S01]  /*159f0*/  FFMA.FTZ R160, R160, R0.reuse, -R11.reuse ;  /* 0x00000000a0a07223 */ /* 0x180fe2000001080b */
[-C--:B------:R-:W-:Y:S01]  /*15a00*/  FFMA.FTZ R161, R161, R0.reuse, -R11 ;  /* 0x00000000a1a17223 */ /* 0x080fe2000001080b */
[-C--:B------:R-:W-:Y:S01]  /*15a10*/  FMUL.FTZ R2, R2, R0.reuse ;  /* 0x0000000002027220 */ /* 0x080fe20000410000 */
[-CC-:B------:R-:W-:Y:S01]  /*15a20*/  FFMA.FTZ R122, R122, R0.reuse, -R7.reuse ;  /* 0x000000007a7a7223 */ /* 0x180fe20000010807 */
[-CC-:B------:R-:W-:Y:S01]  /*15a30*/  FFMA.FTZ R123, R123, R0.reuse, -R7.reuse ;  /* 0x000000007b7b7223 */ /* 0x180fe20000010807 */
[-CC-:B------:R-:W-:Y:S01]  /*15a40*/  FFMA.FTZ R126, R126, R0.reuse, -R7.reuse ;  /* 0x000000007e7e7223 */ /* 0x180fe20000010807 */
[-CC-:B------:R-:W-:Y:S01]  /*15a50*/  FFMA.FTZ R127, R127, R0.reuse, -R7.reuse ;  /* 0x000000007f7f7223 */ /* 0x180fe20000010807 */
[----:B------:R-:W-:Y:S01]  /*15a60*/  MUFU.EX2 R124, R124 ;  /* 0x0000007c007c7308 */ /* 0x000fe20000000800 */
[-CC-:B------:R-:W-:Y:S01]  /*15a70*/  FFMA.FTZ R130, R130, R0.reuse, -R7.reuse ;  /* 0x0000000082827223 */ /* 0x180fe20000010807 */
[-CC-:B------:R-:W-:Y:S01]  /*15a80*/  FFMA.FTZ R131, R131, R0.reuse, -R7.reuse ;  /* 0x0000000083837223 */ /* 0x180fe20000010807 */
[----:B-1----:R-:W-:Y:S01]  /*15a90*/  FFMA.FTZ R215, R3, R215, R120 ;  /* 0x000000d703d77223 */ /* 0x002fe20000010078 */
        /* <DEDUP_REMOVED lines=19> */
[-C--:B------:R-:W-:Y:S01]  /*15bd0*/  FFMA.FTZ R171, R167, R0.reuse, -R7 ;  /* 0x00000000a7ab7223 */ /* 0x080fe20000010807 */
[----:B------:R-:W2:Y:S01]  /*15be0*/  MUFU.EX2 R123, R123 ;  /* 0x0000007b007b7308 */ /* 0x000ea20000000800 */
[----:B0-----:R-:W-:Y:S01]  /*15bf0*/  FADD.FTZ R215, R121, R215 ;  /* 0x000000d779d77221 */ /* 0x001fe20000010000 */
[-CC-:B------:R-:W-:Y:S01]  /*15c00*/  FFMA.FTZ R164, R164, R0.reuse, -R11.reuse ;  /* 0x00000000a4a47223 */ /* 0x180fe2000001080b */
[----:B------:R-:W-:-:S05]  /*15c10*/  FFMA.FTZ R11, R165, R0, -R11 ;  /* 0x00000000a50b7223 */ /* 0x000fca000001080b */
[----:B------:R-:W0:Y:S01]  /*15c20*/  MUFU.EX2 R126, R126 ;  /* 0x0000007e007e7308 */ /* 0x000e220000000800 */
[----:B-1----:R-:W-:-:S07]  /*15c30*/  FFMA.FTZ R6, R2, R6, R122 ;  /* 0x0000000602067223 */ /* 0x002fce000001007a */
[----:B------:R-:W1:Y:S01]  /*15c40*/  MUFU.EX2 R125, R125 ;  /* 0x0000007d007d7308 */ /* 0x000e620000000800 */
[----:B--2---:R-:W-:Y:S01]  /*15c50*/  FADD.FTZ R7, R123, R6 ;  /* 0x000000067b077221 */ /* 0x004fe20000010000 */
[----:B------:R-:W-:-:S06]  /*15c60*/  FADD.FTZ R6, R124, R215 ;  /* 0x000000d77c067221 */ /* 0x000fcc0000010000 */
        /* <DEDUP_REMOVED lines=86> */
.L_x_3909:
[----:B------:R-:W-:Y:S01]  /*161d0*/  ISETP.GT.AND P1, PT, R9, R221, PT ;  /* 0x000000dd0900720c */ /* 0x000fe20003f24270 */
[----:B------:R-:W-:Y:S01]  /*161e0*/  VIADD R10, R10, 0x30860 ;  /* 0x000308600a0a7836 */ /* 0x000fe20000000000 */
[----:B------:R-:W-:Y:S01]  /*161f0*/  F2FP.BF16.F32.PACK_AB R170, R11, R164 ;  /* 0x000000a40baa723e */ /* 0x000fe200000010ff */
[----:B------:R-:W-:Y:S01]  /*16200*/  VIADD R9, R9, 0xffffffff ;  /* 0xffffffff09097836 */ /* 0x000fe20000000000 */
        /* <DEDUP_REMOVED lines=28> */
[----:B------:R-:W-:Y:S01]  /*163d0*/  F2FP.BF16.F32.PACK_AB R171, R171, R166 ;  /* 0x000000a6abab723e */ /* 0x000fe200000010ff */
[----:B------:R-:W-:Y:S06]  /*163e0*/  @P1 BRA `(.L_x_3910) ;  /* 0xffffffdc005c1947 */ /* 0x000fec000383ffff */
.L_x_3897:
[----:B------:R-:W-:Y:S05]  /*163f0*/  BSYNC B0 ;  /* 0x0000000000007941 */ /* 0x000fea0003800000 */
.L_x_3896:
        /* <DEDUP_REMOVED lines=99> */
.L_x_3911:
[----:B------:R-:W-:Y:S01]  /*16a30*/  IMAD R7, R211, 0x8, R18 ;  /* 0x00000008d3077824 */ /* 0x000fe200078e0212 */
[----:B------:R-:W-:-:S04]  /*16a40*/  SHF.L.U32 R2, R220, 0x1f, RZ ;  /* 0x0000001fdc027819 */ /* 0x000fc800000006ff */
[----:B------:R0:W1:Y:S01]  /*16a50*/  SYNCS.PHASECHK.TRANS64.TRYWAIT P1, [R7+URZ+0x30850], R2 ;  /* 0x03085002070075a7 */ /* 0x000062000802017f */
[----:B------:R-:W-:Y:S05]  /*16a60*/  @!P0 BRA `(.L_x_3912) ;  /* 0x0000000000048947 */ /* 0x000fea0003800000 */
[----:B------:R-:W-:Y:S01]  /*16a70*/  BPT.TRAP 0x1 ;  /* 0x000000040000795c */ /* 0x000fe20000300000 */
.L_x_3912:
[----:B------:R-:W-:Y:S01]  /*16a80*/  VIADD R18, R18, 0x400 ;  /* 0x0000040012127836 */ /* 0x000fe20000000000 */
[----:B------:R-:W-:Y:S04]  /*16a90*/  BSSY B0, `(.L_x_3913) ;  /* 0x0000008000007945 */ /* 0x000fe80003800000 */
[----:B------:R-:W-:-:S04]  /*16aa0*/  SHF.R.U32.HI R18, RZ, 0x4, R18 ;  /* 0x00000004ff127819 */ /* 0x000fc80000011612 */
[----:B------:R-:W-:-:S04]  /*16ab0*/  LOP3.LUT R18, R18, 0x3fff, RZ, 0xc0, !PT ;  /* 0x00003fff12127812 */ /* 0x000fc800078ec0ff */
[----:B------:R-:W-:-:S05]  /*16ac0*/  LOP3.LUT R8, R18, 0x3000000, RZ, 0xfc, !PT ;  /* 0x0300000012087812 */ /* 0x000fca00078efcff */
[----:B------:R-:W-:Y:S01]  /*16ad0*/  IMAD R8, R211, 0x900, R8 ;  /* 0x00000900d3087824 */ /* 0x000fe200078e0208 */
[----:B-1----:R-:W-:Y:S06]  /*16ae0*/  @P1 BRA `(.L_x_3914) ;  /* 0x0000000000081947 */ /* 0x002fec0003800000 */
[----:B------:R-:W1:Y:S02]  /*16af0*/  SYNCS.PHASECHK.TRANS64.TRYWAIT P1, [R7+URZ+0x30850], R2 ;  /* 0x03085002070075a7 */ /* 0x000e64000802017f */
[----:B-1----:R-:W-:Y:S05]  /*16b00*/  @!P1 BRA `(.L_x_3915) ;  /* 0x000000c800289947 */ /* 0x002fea0003800000 */
.L_x_3914:
[----:B------:R-:W-:Y:S05]  /*16b10*/  BSYNC B0 ;  /* 0x0000000000007941 */ /* 0x000fea0003800000 */
.L_x_3913:
[----:B01----:R-:W-:Y:S01]  /*16b20*/  IMAD.MOV.U32 R2, RZ, RZ, R8 ;  /* 0x000000ffff027224 */ /* 0x003fe200078e0008 */
[----:B------:R-:W-:Y:S01]  /*16b30*/  WARPGROUP.ARRIVE ;  /* 0x00000000000079c5 */ /* 0x000fe20000000000 */
[----:B------:R-:W-:Y:S02]  /*16b40*/  IMAD.MOV.U32 R3, RZ, RZ, 0x40000040 ;  /* 0x40000040ff037424 */ /* 0x000fe400078e00ff */
[----:B------:R-:W-:Y:S01]  /*16b50*/  IMAD.MOV.U32 R120, RZ, RZ, -0x800000 ;  /* 0xff800000ff787424 */ /* 0x000fe200078e00ff */
[----:B------:R-:W-:Y:S01]  /*16b60*/  R2UR UR6, R2 ;  /* 0x00000000020672ca */ /* 0x000fe200000e0000 */
[----:B------:R-:W-:Y:S01]  /*16b70*/  VIADD R2, R8, 0x80 ;  /* 0x0000008008027836 */ /* 0x000fe20000000000 */
[----:B------:R-:W-:Y:S01]  /*16b80*/  R2UR UR7, R3 ;  /* 0x00000000030772ca */ /* 0x000fe200000e0000 */
[----:B------:R-:W-:Y:S02]  /*16b90*/  IMAD.MOV.U32 R3, RZ, RZ, 0x40000040 ;  /* 0x40000040ff037424 */ /* 0x000fe400078e00ff */
[----:B------:R-:W-:-:S10]  /*16ba0*/  IMAD.MOV.U32 R121, RZ, RZ, -0x800000 ;  /* 0xff800000ff797424 */ /* 0x000fd400078e00ff */
        /* <DEDUP_REMOVED lines=29> */
[----:B------:R-:W-:Y:S02]  /*16d80*/  R2UR UR6, R2 ;  /* 0x00000000020672ca */ /* 0x000fe400000e0000 */
[----:B------:R-:W-:Y:S01]  /*16d90*/  R2UR UR7, R3 ;  /* 0x00000000030772ca */ /* 0x000fe200000e0000 */
[----:B------:R-:W0:Y:S04]  /*16da0*/  SHFL.BFLY PT, R2, R215, 0x2, 0x1f ;  /* 0x0c401f00d7027f89 */ /* 0x000e2800000e0000 */
[----:B------:R-:W1:Y:S01]  /*16db0*/  SHFL.BFLY PT, R3, R6, 0x2, 0x1f ;  /* 0x0c401f0006037f89 */ /* 0x000e6200000e0000 */
[----:B0-----:R-:W-:Y:S01]  /*16dc0*/  FADD.FTZ R8, R2, R215 ;  /* 0x000000d702087221 */ /* 0x001fe20000010000 */
[----:B-1----:R-:W-:-:S04]  /*16dd0*/  FADD.FTZ R9, R3, R6 ;  /* 0x0000000603097221 */ /* 0x002fc80000010000 */
[----:B------:R-:W0:Y:S04]  /*16de0*/  SHFL.BFLY PT, R3, R8, 0x1, 0x1f ;  /* 0x0c201f0008037f89 */ /* 0x000e2800000e0000 */
[----:B------:R-:W1:Y:S01]  /*16df0*/  SHFL.BFLY PT, R2, R9, 0x1, 0x1f ;  /* 0x0c201f0009027f89 */ /* 0x000e6200000e0000 */
[----:B0-----:R-:W-:Y:S01]  /*16e00*/  FADD.FTZ R12, R8, R3 ;  /* 0x00000003080c7221 */ /* 0x001fe20000010000 */
[----:B-1----:R-:W-:-:S04]  /*16e10*/  FADD.FTZ R13, R9, R2 ;  /* 0x00000002090d7221 */ /* 0x002fc80000010000 */
[----:B------:R-:W-:Y:S02]  /*16e20*/  FSETP.NE.FTZ.AND P1, PT, R12, RZ, PT ;  /* 0x000000ff0c00720b */ /* 0x000fe40003f35000 */
[----:B------:R-:W-:Y:S02]  /*16e30*/  CS2R R2, SRZ ;  /* 0x0000000000027805 */ /* 0x000fe4000001ff00 */
        /* <DEDUP_REMOVED lines=17> */
.L_x_3916:
[----:B------:R-:W-:Y:S02]  /*16f50*/  VIADD R0, R7, 0x30860 ;  /* 0x0003086007007836 */ /* 0x000fe40000000000 */
[-C--:B------:R-:W-:Y:S01]  /*16f60*/  FMUL.FTZ R4, R24, R3.reuse ;  /* 0x0000000318047220 */ /* 0x080fe20000410000 */
[----:B------:R-:W-:Y:S02]  /*16f70*/  VIADD R211, R211, 0x1 ;  /* 0x00000001d3d37836 */ /* 0x000fe40000000000 */
[-C--:B------:R-:W-:Y:S01]  /*16f80*/  FMUL.FTZ R5, R25, R3.reuse ;  /* 0x0000000319057220 */ /* 0x080fe20000410000 */
[-C--:B------:R-:W-:Y:S01]  /*16f90*/  FMUL.FTZ R12, R40, R3.reuse ;  /* 0x00000003280c7220 */ /* 0x080fe20000410000 */
[----:B------:R-:W-:Y:S01]  /*16fa0*/  PRMT R0, R223, 0x654, R0 ;  /* 0x00000654df007816 */ /* 0x000fe20000000000 */
[-C--:B------:R-:W-:Y:S01]  /*16fb0*/  FMUL.FTZ R13, R41, R3.reuse ;  /* 0x00000003290d7220 */ /* 0x080fe20000410000 */
[-C--:B------:R-:W-:Y:S01]  /*16fc0*/  FMUL.FTZ R14, R44, R3.reuse ;  /* 0x000000032c0e7220 */ /* 0x080fe20000410000 */
        /* <DEDUP_REMOVED lines=46> */
[-C--:B0-----:R-:W-:Y:S01]  /*172b0*/  FMUL.FTZ R26, R26, R2.reuse ;  /* 0x000000021a1a7220 */ /* 0x081fe20000410000 */
        /* <DEDUP_REMOVED lines=48> */
[----:B------:R-:W-:Y:S01]  /*175c0*/  LOP3.LUT R220, R220, R3, RZ, 0x3c, !PT ;  /* 0x00000003dcdc7212 */ /* 0x000fe200078e3cff */
[----:B------:R-:W-:Y:S01]  /*175d0*/  VIADD R228, R228, 0x1 ;  /* 0x00000001e4e47836 */ /* 0x000fe20000000000 */
[----:B-1----:R-:W-:-:S07]  /*175e0*/  SEL R211, R211, RZ, P1 ;  /* 0x000000ffd3d37207 */ /* 0x002fce0000800000 */
.L_x_3838:
[----:B------:R-:W0:Y:S08]  /*175f0*/  S2UR UR4, SR_CgaCtaId ;  /* 0x00000000000479c3 */ /* 0x000e300000008800 */
[----:B------:R-:W-:Y:S01]  /*17600*/  BAR.SYNC.DEFER_BLOCKING 0x5, 0x180 ;  /* 0x0146000000007b1d */ /* 0x000fe20000010000 */
[----:B------:R-:W-:-:S05]  /*17610*/  MOV R18, 0x400 ;  /* 0x0000040000127802 */ /* 0x000fca0000000f00 */
[----:B------:R-:W-:Y:S01]  /*17620*/  BSSY B0, `(.L_x_3917) ;  /* 0x00003c0000007945 */ /* 0x000fe20003800000 */
[----:B0-----:R-:W-:-:S05]  /*17630*/  IMAD.U32 R223, RZ, RZ, UR4 ;  /* 0x00000004ffdf7e24 */ /* 0x001fca000f8e00ff */
[----:B------:R-:W-:-:S05]  /*17640*/  LEA R18, R223, R18, 0x18 ;  /* 0x00000012df127211 */ /* 0x000fca00078ec0ff */
[----:B------:R0:W1:Y:S01]  /*17650*/  LDS.128 R136, [R18+0x308d0] ;  /* 0x0308d00012887984 */ /* 0x0000620000000c00 */
[----:B------:R-:W-:Y:S06]  /*17660*/  BAR.ARV 0x4, 0x180 ;  /* 0x0106000000007b1d */ /* 0x000fec0000002000 */
[----:B------:R-:W-:Y:S05]  /*17670*/  @P0 BRA `(.L_x_3918) ;  /* 0x0000002c00840947 */ /* 0x000fea0003800000 */
[----:B------:R-:W2:Y:S01]  /*17680*/  LDL R0, [R1+0x110] ;  /* 0x0001100001007983 */ /* 0x000ea20000100800 */
[----:B------:R-:W3:Y:S01]  /*17690*/  S2R R57, SR_SWINHI ;  /* 0x0000000000397919 */ /* 0x000ee20000002f00 */
[----:B------:R-:W-:Y:S01]  /*176a0*/  F2FP.BF16.F32.PACK_AB R58, R7, R6 ;  /* 0x00000006073a723e */ /* 0x000fe200000010ff */
[----:B------:R-:W-:Y:S01]  /*176b0*/  ULDC.64 UR6, c[0x0][0xc00] ;  /* 0x0003000000067ab9 */ /* 0x000fe20000000a00 */
[----:B------:R-:W-:Y:S01]  /*176c0*/  F2FP.BF16.F32.PACK_AB R59, R31, R30 ;  /* 0x0000001e1f3b723e */ /* 0x000fe200000010ff */
[----:B------:R-:W4:Y:S01]  /*176d0*/  LDL.LU R131, [R1+0xa4] ;  /* 0x0000a40001837983 */ /* 0x000f220000300800 */
[----:B------:R-:W-:Y:S01]  /*176e0*/  F2FP.BF16.F32.PACK_AB R62, R11, R10 ;  /* 0x0000000a0b3e723e */ /* 0x000fe200000010ff */
[----:B------:R-:W-:Y:S01]  /*176f0*/  ULDC.64 UR4, c[0x0][0xc08] ;  /* 0x0003020000047ab9 */ /* 0x000fe20000000a00 */
[----:B------:R-:W-:Y:S01]  /*17700*/  F2FP.BF16.F32.PACK_AB R63, R39, R38 ;  /* 0x00000026273f723e */ /* 0x000fe200000010ff */
[----:B------:R-:W4:Y:S04]  /*17710*/  LDL R130, [R1+0x10c] ;  /* 0x00010c0001827983 */ /* 0x000f280000100800 */
[----:B------:R-:W4:Y:S04]  /*17720*/  LDL R129, [R1+0x4] ;  /* 0x0000040001817983 */ /* 0x000f280000100800 */
[----:B------:R-:W4:Y:S01]  /*17730*/  LDL R128, [R1+0x40] ;  /* 0x0000400001807983 */ /* 0x000f220000100800 */
[----:B------:R-:W-:-:S02]  /*17740*/  MOV R2, R18 ;  /* 0x0000001200027202 */ /* 0x000fc40000000f00 */
[----:B---3--:R-:W-:Y:S01]  /*17750*/  MOV R3, R57 ;  /* 0x0000003900037202 */ /* 0x008fe20000000f00 */
[----:B------:R-:W-:Y:S02]  /*17760*/  BAR.SYNC.DEFER_BLOCKING 0x1, 0x100 ;  /* 0x0044000000007b1d */ /* 0x000fe40000010000 */
[----:B--2---:R-:W-:-:S03]  /*17770*/  IMAD.WIDE R64, R0, 0x2, R2 ;  /* 0x0000000200407825 */ /* 0x004fc600078e0202 */
[C---:B------:R-:W-:Y:S02]  /*17780*/  LOP3.LUT R57, R64.reuse, 0x380, RZ, 0xc0, !PT ;  /* 0x0000038040397812 */ /* 0x040fe400078ec0ff */
[C---:B------:R-:W-:Y:S02]  /*17790*/  IADD3 R61, P0, R64.reuse, 0x20, RZ ;  /* 0x00000020403d7810 */ /* 0x040fe40007f1e0ff */
[----:B------:R-:W-:Y:S02]  /*177a0*/  IADD3 R116, P1, R64, 0x40, RZ ;  /* 0x0000004040747810 */ /* 0x000fe40007f3e0ff */
[----:B------:R-:W-:Y:S02]  /*177b0*/  SHF.R.U64 R57, R57, 0x3, RZ ;  /* 0x0000000339397819 */ /* 0x000fe400000012ff */
[----:B------:R-:W-:Y:S02]  /*177c0*/  LOP3.LUT R60, R61, 0x380, RZ, 0xc0, !PT ;  /* 0x000003803d3c7812 */ /* 0x000fe400078ec0ff */
[----:B------:R-:W-:-:S02]  /*177d0*/  LOP3.LUT R117, R116, 0x380, RZ, 0xc0, !PT ;  /* 0x0000038074757812 */ /* 0x000fc400078ec0ff */
[----:B------:R-:W-:Y:S02]  /*177e0*/  LOP3.LUT R56, R57, R64, RZ, 0x3c, !PT ;  /* 0x0000004039387212 */ /* 0x000fe400078e3cff */
[----:B------:R-:W-:Y:S02]  /*177f0*/  SHF.R.U64 R60, R60, 0x3, RZ ;  /* 0x000000033c3c7819 */ /* 0x000fe400000012ff */
[----:B------:R-:W-:Y:S02]  /*17800*/  MOV R57, R65 ;  /* 0x0000004100397202 */ /* 0x000fe40000000f00 */
[----:B------:R-:W-:Y:S02]  /*17810*/  SHF.R.U64 R117, R117, 0x3, RZ ;  /* 0x0000000375757819 */ /* 0x000fe400000012ff */
[----:B------:R-:W-:Y:S01]  /*17820*/  LOP3.LUT R60, R60, R61, RZ, 0x3c, !PT ;  /* 0x0000003d3c3c7212 */ /* 0x000fe200078e3cff */
[----:B------:R-:W-:Y:S01]  /*17830*/  IMAD.X R61, RZ, RZ, R65, P0 ;  /* 0x000000ffff3d7224 */ /* 0x000fe200000e0641 */
[----:B------:R-:W-:-:S02]  /*17840*/  MOV R123, R56 ;  /* 0x00000038007b7202 */ /* 0x000fc40000000f00 */
[----:B------:R-:W-:Y:S02]  /*17850*/  F2FP.BF16.F32.PACK_AB R56, R5, R4 ;  /* 0x000000040538723e */ /* 0x000fe400000010ff */
[----:B------:R-:W-:Y:S02]  /*17860*/  F2FP.BF16.F32.PACK_AB R57, R27, R26 ;  /* 0x0000001a1b39723e */ /* 0x000fe400000010ff */
[----:B------:R-:W-:Y:S01]  /*17870*/  LOP3.LUT R116, R117, R116, RZ, 0x3c, !PT ;  /* 0x0000007475747212 */ /* 0x000fe200078e3cff */
[----:B------:R-:W-:Y:S01]  /*17880*/  IMAD.X R117, RZ, RZ, R65, P1 ;  /* 0x000000ffff757224 */ /* 0x000fe200008e0641 */
[C---:B------:R-:W-:Y:S02]  /*17890*/  IADD3 R66, P0, R64.reuse, 0x60, RZ ;  /* 0x0000006040427810 */ /* 0x040fe40007f1e0ff */
[----:B------:R-:W-:Y:S01]  /*178a0*/  IADD3 R0, P1, R64, 0x4000, RZ ;  /* 0x0000400040007810 */ /* 0x000fe20007f3e0ff */
[----:B------:R2:W-:Y:S01]  /*178b0*/  STSM.16.M88.4 [R123], R56 ;  /* 0x000000387b007844 */ /* 0x0005e20000000200 */
[----:B------:R-:W-:-:S04]  /*178c0*/  LOP3.LUT R67, R66, 0x380, RZ, 0xc0, !PT ;  /* 0x0000038042437812 */ /* 0x000fc800078ec0ff */
[----:B------:R-:W-:Y:S02]  /*178d0*/  SHF.R.U64 R67, R67, 0x3, RZ ;  /* 0x0000000343437819 */ /* 0x000fe400000012ff */
[----:B------:R-:W-:Y:S02]  /*178e0*/  MOV R117, R116 ;  /* 0x0000007400757202 */ /* 0x000fe40000000f00 */
[----:B------:R-:W-:Y:S02]  /*178f0*/  LOP3.LUT R66, R67, R66, RZ, 0x3c, !PT ;  /* 0x0000004243427212 */ /* 0x000fe400078e3cff */
[----:B--2---:R-:W-:-:S04]  /*17900*/  LOP3.LUT R123, R0, 0x380, RZ, 0xc0, !PT ;  /* 0x00000380007b7812 */ /* 0x004fc800078ec0ff */
[----:B------:R-:W-:Y:S01]  /*17910*/  SHF.R.U64 R123, R123, 0x3, RZ ;  /* 0x000000037b7b7819 */ /* 0x000fe200000012ff */
[----:B------:R-:W-:-:S03]  /*17920*/  IMAD.X R67, RZ, RZ, R65, P0 ;  /* 0x000000ffff437224 */ /* 0x000fc600000e0641 */
[----:B------:R-:W-:Y:S02]  /*17930*/  LOP3.LUT R116, R123, R0, RZ, 0x3c, !PT ;  /* 0x000000007b747212 */ /* 0x000fe400078e3cff */
[----:B------:R-:W-:Y:S02]  /*17940*/  IADD3 R0, P0, R64, 0x4020, RZ ;  /* 0x0000402040007810 */ /* 0x000fe40007f1e0ff */
[----:B------:R-:W-:Y:S02]  /*17950*/  MOV R122, R60 ;  /* 0x0000003c007a7202 */ /* 0x000fe40000000f00 */
[----:B------:R-:W-:Y:S02]  /*17960*/  F2FP.BF16.F32.PACK_AB R60, R9, R8 ;  /* 0x00000008093c723e */ /* 0x000fe400000010ff */
[----:B------:R-:W-:Y:S02]  /*17970*/  F2FP.BF16.F32.PACK_AB R61, R35, R34 ;  /* 0x00000022233d723e */ /* 0x000fe400000010ff */
[----:B------:R-:W-:-:S02]  /*17980*/  F2FP.BF16.F32.PACK_AB R56, R13, R12 ;  /* 0x0000000c0d38723e */ /* 0x000fc400000010ff */
[----:B------:R-:W-:Y:S02]  /*17990*/  F2FP.BF16.F32.PACK_AB R57, R43, R42 ;  /* 0x0000002a2b39723e */ /* 0x000fe400000010ff */
[----:B------:R-:W-:Y:S02]  /*179a0*/  F2FP.BF16.F32.PACK_AB R58, R15, R14 ;  /* 0x0000000e0f3a723e */ /* 0x000fe400000010ff */
[----:B------:R-:W-:Y:S02]  /*179b0*/  F2FP.BF16.F32.PACK_AB R59, R47, R46 ;  /* 0x0000002e2f3b723e */ /* 0x000fe400000010ff */
[----:B------:R-:W-:Y:S01]  /*179c0*/  LOP3.LUT R123, R0, 0x380, RZ, 0xc0, !PT ;  /* 0x00000380007b7812 */ /* 0x000fe200078ec0ff */
[----:B------:R-:W-:Y:S03]  /*179d0*/  STSM.16.M88.4 [R122], R60 ;  /* 0x0000003c7a007844 */ /* 0x000fe60000000200 */
[----:B------:R-:W-:Y:S01]  /*179e0*/  SHF.R.U64 R123, R123, 0x3, RZ ;  /* 0x000000037b7b7819 */ /* 0x000fe200000012ff */
[----:B------:R2:W-:Y:S01]  /*179f0*/  STSM.16.M88.4 [R117], R56 ;  /* 0x0000003875007844 */ /* 0x0005e20000000200 */
[----:B------:R-:W-:-:S02]  /*17a00*/  MOV R67, R66 ;  /* 0x0000004200437202 */ /* 0x000fc40000000f00 */
[----:B------:R-:W-:Y:S02]  /*17a10*/  LOP3.LUT R66, R123, R0, RZ, 0x3c, !PT ;  /* 0x000000007b427212 */ /* 0x000fe400078e3cff */
[----:B------:R-:W-:-:S04]  /*17a20*/  IADD3 R0, P6, R64, 0x4040, RZ ;  /* 0x0000404040007810 */ /* 0x000fc80007fde0ff */
[----:B------:R-:W-:Y:S01]  /*17a30*/  LOP3.LUT R123, R0, 0x380, RZ, 0xc0, !PT ;  /* 0x00000380007b7812 */ /* 0x000fe200078ec0ff */
[----:B--2---:R-:W-:Y:S01]  /*17a40*/  IMAD.X R117, RZ, RZ, R65, P1 ;  /* 0x000000ffff757224 */ /* 0x004fe200008e0641 */
[----:B------:R-:W-:-:S04]  /*17a50*/  F2FP.BF16.F32.PACK_AB R60, R21, R20 ;  /* 0x00000014153c723e */ /* 0x000fc800000010ff */
[----:B------:R-:W-:Y:S02]  /*17a60*/  MOV R116, R116 ;  /* 0x0000007400747202 */ /* 0x000fe40000000f00 */
[----:B------:R-:W-:Y:S02]  /*17a70*/  IADD3 R117, P5, R64, 0x4060, RZ ;  /* 0x0000406040757810 */ /* 0x000fe40007fbe0ff */
[----:B------:R-:W-:Y:S02]  /*17a80*/  F2FP.BF16.F32.PACK_AB R61, R51, R50 ;  /* 0x00000032333d723e */ /* 0x000fe400000010ff */
[----:B------:R-:W-:Y:S02]  /*17a90*/  F2FP.BF16.F32.PACK_AB R62, R25, R24 ;  /* 0x00000018193e723e */ /* 0x000fe400000010ff */
[----:B------:R-:W-:Y:S02]  /*17aa0*/  F2FP.BF16.F32.PACK_AB R63, R55, R54 ;  /* 0x00000036373f723e */ /* 0x000fe400000010ff */
[----:B------:R-:W-:-:S02]  /*17ab0*/  F2FP.BF16.F32.PACK_AB R56, R29, R28 ;  /* 0x0000001c1d38723e */ /* 0x000fc400000010ff */
[----:B------:R-:W-:Y:S02]  /*17ac0*/  F2FP.BF16.F32.PACK_AB R57, R105, R104 ;  /* 0x000000686939723e */ /* 0x000fe400000010ff */
[----:B------:R-:W-:Y:S02]  /*17ad0*/  F2FP.BF16.F32.PACK_AB R58, R33, R32 ;  /* 0x00000020213a723e */ /* 0x000fe400000010ff */
[----:B------:R-:W-:Y:S02]  /*17ae0*/  F2FP.BF16.F32.PACK_AB R59, R109, R108 ;  /* 0x0000006c6d3b723e */ /* 0x000fe400000010ff */
[----:B------:R-:W-:Y:S02]  /*17af0*/  LOP3.LUT R122, R117, 0x380, RZ, 0xc0, !PT ;  /* 0x00000380757a7812 */ /* 0x000fe400078ec0ff */
[----:B------:R-:W-:Y:S01]  /*17b00*/  SHF.R.U64 R123, R123, 0x3, RZ ;  /* 0x000000037b7b7819 */ /* 0x000fe200000012ff */
[----:B------:R2:W-:Y:S01]  /*17b10*/  STSM.16.M88.4 [R67], R60 ;  /* 0x0000003c43007844 */ /* 0x0005e20000000200 */
[----:B------:R-:W-:-:S02]  /*17b20*/  IADD3 R126, P4, R64, 0x8000, RZ ;  /* 0x00008000407e7810 */ /* 0x000fc40007f9e0ff */
[----:B------:R-:W-:Y:S01]  /*17b30*/  IADD3 R124, P2, R64, 0x8040, RZ ;  /* 0x00008040407c7810 */ /* 0x000fe20007f5e0ff */
[----:B------:R3:W-:Y:S03]  /*17b40*/  STSM.16.M88.4 [R116], R56 ;  /* 0x0000003874007844 */ /* 0x0007e60000000200 */
[----:B------:R-:W-:Y:S02]  /*17b50*/  LOP3.LUT R125, R124, 0x380, RZ, 0xc0, !PT ;  /* 0x000003807c7d7812 */ /* 0x000fe400078ec0ff */
[----:B--2---:R-:W-:Y:S02]  /*17b60*/  SHF.R.U64 R60, R122, 0x3, RZ ;  /* 0x000000037a3c7819 */ /* 0x004fe400000012ff */
[----:B------:R-:W-:Y:S02]  /*17b70*/  LOP3.LUT R62, R123, R0, RZ, 0x3c, !PT ;  /* 0x000000007b3e7212 */ /* 0x000fe400078e3cff */
[----:B------:R-:W-:-:S02]  /*17b80*/  IADD3 R122, P3, R64, 0x8020, RZ ;  /* 0x00008020407a7810 */ /* 0x000fc40007f7e0ff */
[----:B---3--:R-:W-:Y:S01]  /*17b90*/  IADD3 R116, P1, R64, 0x8060, RZ ;  /* 0x0000806040747810 */ /* 0x008fe20007f3e0ff */
[--C-:B------:R-:W-:Y:S01]  /*17ba0*/  IMAD.X R67, RZ, RZ, R65.reuse, P0 ;  /* 0x000000ffff437224 */ /* 0x100fe200000e0641 */
[----:B------:R-:W-:Y:S01]  /*17bb0*/  LOP3.LUT R0, R126, 0x380, RZ, 0xc0, !PT ;  /* 0x000003807e007812 */ /* 0x000fe200078ec0ff */
[--C-:B------:R-:W-:Y:S01]  /*17bc0*/  IMAD.X R63, RZ, RZ, R65.reuse, P6 ;  /* 0x000000ffff3f7224 */ /* 0x100fe200030e0641 */
[----:B------:R-:W-:Y:S01]  /*17bd0*/  LOP3.LUT R60, R60, R117, RZ, 0x3c, !PT ;  /* 0x000000753c3c7212 */ /* 0x000fe200078e3cff */
[----:B------:R-:W-:Y:S01]  /*17be0*/  IMAD.X R61, RZ, RZ, R65, P5 ;  /* 0x000000ffff3d7224 */ /* 0x000fe200028e0641 */
[----:B------:R-:W-:Y:S02]  /*17bf0*/  LOP3.LUT R123, R122, 0x380, RZ, 0xc0, !PT ;  /* 0x000003807a7b7812 */ /* 0x000fe400078ec0ff */
[----:B------:R-:W-:Y:S02]  /*17c00*/  LOP3.LUT R117, R116, 0x380, RZ, 0xc0, !PT ;  /* 0x0000038074757812 */ /* 0x000fe400078ec0ff */
[----:B------:R-:W-:-:S02]  /*17c10*/  SHF.R.U64 R127, R0, 0x3, RZ ;  /* 0x00000003007f7819 */ /* 0x000fc400000012ff */
[----:B------:R-:W-:Y:S02]  /*17c20*/  MOV R66, R66 ;  /* 0x0000004200427202 */ /* 0x000fe40000000f00 */
[----:B------:R-:W-:Y:S02]  /*17c30*/  MOV R64, R62 ;  /* 0x0000003e00407202 */ /* 0x000fe40000000f00 */
[----:B------:R-:W-:Y:S02]  /*17c40*/  F2FP.BF16.F32.PACK_AB R56, R37, R36 ;  /* 0x000000242538723e */ /* 0x000fe400000010ff */
[----:B------:R-:W-:Y:S02]  /*17c50*/  F2FP.BF16.F32.PACK_AB R57, R113, R112 ;  /* 0x000000707139723e */ /* 0x000fe400000010ff */
[----:B------:R-:W-:Y:S02]  /*17c60*/  F2FP.BF16.F32.PACK_AB R58, R41, R40 ;  /* 0x00000028293a723e */ /* 0x000fe400000010ff */
[----:B------:R-:W-:-:S02]  /*17c70*/  F2FP.BF16.F32.PACK_AB R59, R71, R70 ;  /* 0x00000046473b723e */ /* 0x000fc400000010ff */
[----:B------:R-:W-:Y:S02]  /*17c80*/  MOV R0, R60 ;  /* 0x0000003c00007202 */ /* 0x000fe40000000f00 */
[----:B------:R-:W-:Y:S02]  /*17c90*/  SHF.R.U64 R123, R123, 0x3, RZ ;  /* 0x000000037b7b7819 */ /* 0x000fe400000012ff */
[----:B------:R-:W-:Y:S02]  /*17ca0*/  SHF.R.U64 R125, R125, 0x3, RZ ;  /* 0x000000037d7d7819 */ /* 0x000fe400000012ff */
[----:B------:R-:W-:Y:S02]  /*17cb0*/  SHF.R.U64 R117, R117, 0x3, RZ ;  /* 0x0000000375757819 */ /* 0x000fe400000012ff */
[----:B------:R-:W-:Y:S02]  /*17cc0*/  F2FP.BF16.F32.PACK_AB R60, R45, R44 ;  /* 0x0000002c2d3c723e */ /* 0x000fe400000010ff */
[----:B------:R-:W-:-:S02]  /*17cd0*/  F2FP.BF16.F32.PACK_AB R61, R75, R74 ;  /* 0x0000004a4b3d723e */ /* 0x000fc400000010ff */
[----:B------:R-:W-:Y:S02]  /*17ce0*/  F2FP.BF16.F32.PACK_AB R62, R49, R48 ;  /* 0x00000030313e723e */ /* 0x000fe400000010ff */
[----:B------:R-:W-:Y:S02]  /*17cf0*/  F2FP.BF16.F32.PACK_AB R63, R79, R78 ;  /* 0x0000004e4f3f723e */ /* 0x000fe400000010ff */
[----:B------:R-:W-:Y:S01]  /*17d00*/  LOP3.LUT R126, R127, R126, RZ, 0x3c, !PT ;  /* 0x0000007e7f7e7212 */ /* 0x000fe200078e3cff */
[--C-:B------:R-:W-:Y:S01]  /*17d10*/  IMAD.X R127, RZ, RZ, R65.reuse, P4 ;  /* 0x000000ffff7f7224 */ /* 0x100fe200020e0641 */
[----:B------:R-:W-:Y:S01]  /*17d20*/  LOP3.LUT R122, R123, R122, RZ, 0x3c, !PT ;  /* 0x0000007a7b7a7212 */ /* 0x000fe200078e3cff */
[----:B------:R2:W-:Y:S01]  /*17d30*/  STSM.16.M88.4 [R66], R56 ;  /* 0x0000003842007844 */ /* 0x0005e20000000200 */
[----:B------:R-:W-:Y:S01]  /*17d40*/  LOP3.LUT R124, R125, R124, RZ, 0x3c, !PT ;  /* 0x0000007c7d7c7212 */ /* 0x000fe200078e3cff */
[--C-:B------:R-:W-:Y:S01]  /*17d50*/  IMAD.X R123, RZ, RZ, R65.reuse, P3 ;  /* 0x000000ffff7b7224 */ /* 0x100fe200018e0641 */
[----:B------:R-:W-:Y:S01]  /*17d60*/  LOP3.LUT R116, R117, R116, RZ, 0x3c, !PT ;  /* 0x0000007475747212 */ /* 0x000fe200078e3cff */
[--C-:B------:R-:W-:Y:S01]  /*17d70*/  IMAD.X R125, RZ, RZ, R65.reuse, P2 ;  /* 0x000000ffff7d7224 */ /* 0x100fe200010e0641 */
[----:B------:R3:W-:Y:S01]  /*17d80*/  STSM.16.M88.4 [R64], R60 ;  /* 0x0000003c40007844 */ /* 0x0007e20000000200 */
[----:B------:R-:W-:Y:S01]  /*17d90*/  IMAD.X R117, RZ, RZ, R65, P1 ;  /* 0x000000ffff757224 */ /* 0x000fe200008e0641 */
[----:B------:R-:W-:-:S02]  /*17da0*/  F2FP.BF16.F32.PACK_AB R65, R83, R82 ;  /* 0x000000525341723e */ /* 0x000fc400000010ff */
[----:B------:R-:W-:Y:S02]  /*17db0*/  F2FP.BF16.F32.PACK_AB R67, R87, R86 ;  /* 0x000000565743723e */ /* 0x000fe400000010ff */
[----:B------:R-:W-:Y:S02]  /*17dc0*/  MOV R126, R126 ;  /* 0x0000007e007e7202 */ /* 0x000fe40000000f00 */
[----:B--2---:R-:W-:Y:S02]  /*17dd0*/  F2FP.BF16.F32.PACK_AB R66, R69, R68 ;  /* 0x000000444542723e */ /* 0x004fe400000010ff */
[----:B------:R-:W-:Y:S02]  /*17de0*/  F2FP.BF16.F32.PACK_AB R56, R73, R72 ;  /* 0x000000484938723e */ /* 0x000fe400000010ff */
[----:B------:R-:W-:Y:S02]  /*17df0*/  F2FP.BF16.F32.PACK_AB R57, R91, R90 ;  /* 0x0000005a5b39723e */ /* 0x000fe400000010ff */
[----:B---3--:R-:W-:-:S02]  /*17e00*/  F2FP.BF16.F32.PACK_AB R64, R53, R52 ;  /* 0x000000343540723e */ /* 0x008fc400000010ff */
[----:B------:R-:W-:Y:S02]  /*17e10*/  F2FP.BF16.F32.PACK_AB R58, R77, R76 ;  /* 0x0000004c4d3a723e */ /* 0x000fe400000010ff */
[----:B------:R-:W-:Y:S01]  /*17e20*/  F2FP.BF16.F32.PACK_AB R59, R95, R94 ;  /* 0x0000005e5f3b723e */ /* 0x000fe200000010ff */
[----:B------:R2:W-:Y:S01]  /*17e30*/  STSM.16.M88.4 [R0], R64 ;  /* 0x0000004000007844 */ /* 0x0005e20000000200 */
[----:B------:R-:W-:Y:S02]  /*17e40*/  MOV R122, R122 ;  /* 0x0000007a007a7202 */ /* 0x000fe40000000f00 */
[----:B------:R-:W-:Y:S01]  /*17e50*/  F2FP.BF16.F32.PACK_AB R60, R81, R80 ;  /* 0x00000050513c723e */ /* 0x000fe200000010ff */
[----:B------:R3:W-:Y:S01]  /*17e60*/  STSM.16.M88.4 [R126], R56 ;  /* 0x000000387e007844 */ /* 0x0007e20000000200 */
[----:B------:R-:W-:Y:S02]  /*17e70*/  F2FP.BF16.F32.PACK_AB R61, R99, R98 ;  /* 0x00000062633d723e */ /* 0x000fe400000010ff */
[----:B------:R-:W-:-:S02]  /*17e80*/  F2FP.BF16.F32.PACK_AB R62, R85, R84 ;  /* 0x00000054553e723e */ /* 0x000fc400000010ff */
[----:B------:R-:W-:Y:S02]  /*17e90*/  F2FP.BF16.F32.PACK_AB R63, R103, R102 ;  /* 0x00000066673f723e */ /* 0x000fe400000010ff */
[----:B------:R-:W-:Y:S02]  /*17ea0*/  MOV R124, R124 ;  /* 0x0000007c007c7202 */ /* 0x000fe40000000f00 */
[----:B------:R-:W-:Y:S02]  /*17eb0*/  MOV R116, R116 ;  /* 0x0000007400747202 */ /* 0x000fe40000000f00 */
[----:B--2---:R-:W-:Y:S02]  /*17ec0*/  F2FP.BF16.F32.PACK_AB R64, R89, R88 ;  /* 0x000000585940723e */ /* 0x004fe400000010ff */
[----:B------:R-:W-:Y:S02]  /*17ed0*/  F2FP.BF16.F32.PACK_AB R65, R107, R106 ;  /* 0x0000006a6b41723e */ /* 0x000fe400000010ff */
[----:B------:R-:W-:-:S02]  /*17ee0*/  F2FP.BF16.F32.PACK_AB R66, R93, R92 ;  /* 0x0000005c5d42723e */ /* 0x000fc400000010ff */
[----:B------:R-:W-:Y:S02]  /*17ef0*/  F2FP.BF16.F32.PACK_AB R67, R111, R110 ;  /* 0x0000006e6f43723e */ /* 0x000fe400000010ff */
[----:B---3--:R-:W-:Y:S02]  /*17f00*/  F2FP.BF16.F32.PACK_AB R56, R97, R96 ;  /* 0x000000606138723e */ /* 0x008fe400000010ff */
[----:B------:R-:W-:Y:S02]  /*17f10*/  F2FP.BF16.F32.PACK_AB R57, R115, R114 ;  /* 0x000000727339723e */ /* 0x000fe400000010ff */
[----:B------:R-:W-:Y:S02]  /*17f20*/  F2FP.BF16.F32.PACK_AB R58, R101, R100 ;  /* 0x00000064653a723e */ /* 0x000fe400000010ff */
[----:B------:R-:W-:Y:S01]  /*17f30*/  F2FP.BF16.F32.PACK_AB R59, R119, R118 ;  /* 0x00000076773b723e */ /* 0x000fe200000010ff */
[----:B------:R2:W-:Y:S01]  /*17f40*/  STSM.16.M88.4 [R122], R60 ;  /* 0x0000003c7a007844 */ /* 0x0005e20000000200 */
[----:B------:R-:W-:Y:S01]  /*17f50*/  ISETP.NE.U32.AND P0, PT, RZ, UR6, PT ;  /* 0x00000006ff007c0c */ /* 0x000fe2000bf05070 */
[----:B------:R-:W-:Y:S01]  /*17f60*/  IMAD.MOV.U32 R0, RZ, RZ, RZ ;  /* 0x000000ffff007224 */ /* 0x000fe200078e00ff */
[----:B------:R-:W3:Y:S01]  /*17f70*/  LDC R117, c[0x0][0xbe8] ;  /* 0x0002fa00ff757b82 */ /* 0x000ee20000000800 */
[----:B------:R-:W-:Y:S04]  /*17f80*/  STSM.16.M88.4 [R124], R64 ;  /* 0x000000407c007844 */ /* 0x000fe80000000200 */
[----:B------:R0:W-:Y:S03]  /*17f90*/  STSM.16.M88.4 [R116], R56 ;  /* 0x0000003874007844 */ /* 0x0001e60000000200 */
[----:B------:R-:W-:Y:S01]  /*17fa0*/  BAR.SYNC.DEFER_BLOCKING 0x1, 0x100 ;  /* 0x0044000000007b1d */ /* 0x000fe20000010000 */
[----:B------:R-:W-:-:S02]  /*17fb0*/  ISETP.NE.AND.EX P0, PT, RZ, UR7, PT, P0 ;  /* 0x00000007ff007c0c */ /* 0x000fc4000bf05300 */
[----:B--2---:R-:W-:-:S04]  /*17fc0*/  IADD3 R60, P1, R226, UR6, RZ ;  /* 0x00000006e23c7c10 */ /* 0x004fc8000ff3e0ff */
[----:B------:R-:W-:Y:S02]  /*17fd0*/  IADD3.X R61, R227, UR7, RZ, P1, !PT ;  /* 0x00000007e33d7c10 */ /* 0x000fe40008ffe4ff */
[----:B------:R-:W-:-:S04]  /*17fe0*/  ISETP.NE.U32.AND P1, PT, RZ, UR4, PT ;  /* 0x00000004ff007c0c */ /* 0x000fc8000bf25070 */
[----:B------:R-:W-:Y:S01]  /*17ff0*/  ISETP.NE.AND.EX P1, PT, RZ, UR5, PT, P1 ;  /* 0x00000005ff007c0c */ /* 0x000fe2000bf25310 */
[----:B------:R-:W2:-:S12]  /*18000*/  @P0 LDG.E R0, desc[UR48][R60.64] ;  /* 0x000000303c000981 */ /* 0x000e98000c1e1900 */
[----:B------:R-:W-:Y:S01]  /*18010*/  @P1 IADD3 R226, P2, R226, UR4, RZ ;  /* 0x00000004e2e21c10 */ /* 0x000fe2000ff5e0ff */
[----:B------:R-:W-:Y:S02]  /*18020*/  ULDC UR4, c[0x0][0xa88] ;  /* 0x0002a20000047ab9 */ /* 0x000fe40000000800 */
[----:B0-----:R-:W-:Y:S01]  /*18030*/  IMAD.U32 R116, RZ, RZ, UR4 ;  /* 0x00000004ff747e24 */ /* 0x001fe2000f8e00ff */
[----:B------:R-:W-:Y:S01]  /*18040*/  @P1 IADD3.X R227, R227, UR5, RZ, P2, !PT ;  /* 0x00000005e3e31c10 */ /* 0x000fe200097fe4ff */
[----:B------:R-:W-:-:S04]  /*18050*/  ULDC UR4, c[0x0][0xad4] ;  /* 0x0002b50000047ab9 */ /* 0x000fc80000000800 */
[----:B------:R0:W5:Y:S01]  /*18060*/  @P1 LDG.E R116, desc[UR48][R226.64] ;  /* 0x00000030e2741981 */ /* 0x000162000c1e1900 */
[----:B------:R-:W-:Y:S01]  /*18070*/  ISETP.NE.AND P2, PT, R224, RZ, PT ;  /* 0x000000ffe000720c */ /* 0x000fe20003f45270 */
[----:B------:R-:W-:-:S03]  /*18080*/  IMAD.MOV.U32 R126, RZ, RZ, 0x9b8 ;  /* 0x000009b8ff7e7424 */ /* 0x000fc600078e00ff */
[----:B------:R-:W-:-:S04]  /*18090*/  SEL R224, R224, UR4, P2 ;  /* 0x00000004e0e07c07 */ /* 0x000fc80009000000 */
[----:B------:R-:W-:-:S04]  /*180a0*/  ISETP.GT.AND P3, PT, R224, 0x1, PT ;  /* 0x00000001e000780c */ /* 0x000fc80003f64270 */
[----:B------:R-:W-:-:S04]  /*180b0*/  SEL R126, R126, 0x978, P3 ;  /* 0x000009787e7e7807 */ /* 0x000fc80001800000 */
[----:B------:R-:W1:Y:S08]  /*180c0*/  LDC.64 R62, c[0x0][R126+0x220] ;  /* 0x000088007e3e7b82 */ /* 0x000e700000000a00 */
[----:B------:R-:W0:Y:S01]  /*180d0*/  LDC.64 R56, c[0x0][R126+0x218] ;  /* 0x000086007e387b82 */ /* 0x000e220000000a00 */
[----:B---3--:R-:W-:Y:S02]  /*180e0*/  ISETP.NE.AND P4, PT, R117, 0x1, PT ;  /* 0x000000017500780c */ /* 0x008fe40003f85270 */
[----:B------:R-:W-:-:S05]  /*180f0*/  ISETP.NE.U32.AND P2, PT, RZ, UR6, PT ;  /* 0x00000006ff007c0c */ /* 0x000fca000bf45070 */
[----:B------:R-:W3:Y:S01]  /*18100*/  LDC.64 R58, c[0x0][R126+0x228] ;  /* 0x00008a007e3a7b82 */ /* 0x000ee20000000a00 */
[----:B------:R-:W-:-:S04]  /*18110*/  ISETP.NE.AND.EX P2, PT, RZ, UR7, PT, P2 ;  /* 0x00000007ff007c0c */ /* 0x000fc8000bf45320 */
[----:B------:R-:W-:-:S03]  /*18120*/  SEL R225, R225, RZ, !P2 ;  /* 0x000000ffe1e17207 */ /* 0x000fc60005000000 */
[----:B------:R-:W2:Y:S01]  /*18130*/  LDC.64 R64, c[0x0][R126+0x210] ;  /* 0x000084007e407b82 */ /* 0x000ea20000000a00 */
[----:B----4-:R-:W-:-:S07]  /*18140*/  SEL R67, R131, RZ, !P2 ;  /* 0x000000ff83437207 */ /* 0x010fce0005000000 */
[----:B------:R-:W4:Y:S08]  /*18150*/  @P4 LDC R122, c[0x0][0xbec] ;  /* 0x0002fb00ff7a4b82 */ /* 0x000f300000000800 */
[----:B------:R-:W3:Y:S01]  /*18160*/  @P4 LDC R123, c[0x0][0xbf0] ;  /* 0x0002fc00ff7b4b82 */ /* 0x000ee20000000800 */
[----:B-1----:R-:W-:-:S04]  /*18170*/  IMAD R124, R63, R225, RZ ;  /* 0x000000e13f7c7224 */ /* 0x002fc800078e02ff */
[----:B------:R-:W-:-:S03]  /*18180*/  IMAD R124, R62, R67, R124 ;  /* 0x000000433e7c7224 */ /* 0x000fc600078e027c */
[----:B------:R-:W1:Y:S01]  /*18190*/  LDC.64 R66, c[0x0][0xba8] ;  /* 0x0002ea00ff427b82 */ /* 0x000e620000000a00 */
[----:B------:R-:W-:-:S04]  /*181a0*/  IMAD.WIDE.U32 R62, R62, R225, RZ ;  /* 0x000000e13e3e7225 */ /* 0x000fc800078e00ff */
[----:B------:R-:W-:Y:S02]  /*181b0*/  IMAD.IADD R124, R63, 0x1, R124 ;  /* 0x000000013f7c7824 */ /* 0x000fe400078e027c */
[----:B------:R-:W-:Y:S02]  /*181c0*/  IMAD R63, R129, 0x80, R130 ;  /* 0x00000080813f7824 */ /* 0x000fe400078e0282 */
[-C--:B0-----:R-:W-:Y:S02]  /*181d0*/  IMAD R125, R57, R195.reuse, RZ ;  /* 0x000000c3397d7224 */ /* 0x081fe400078e02ff */
[----:B------:R-:W-:Y:S01]  /*181e0*/  IMAD.WIDE.U32 R56, R56, R195, RZ ;  /* 0x000000c338387225 */ /* 0x000fe200078e00ff */
[----:B------:R-:W-:-:S03]  /*181f0*/  SEL R127, R128, RZ, P3 ;  /* 0x000000ff807f7207 */ /* 0x000fc60001800000 */
[----:B----4-:R-:W-:-:S04]  /*18200*/  @P4 IMAD.HI.U32 R122, R63, R122, RZ ;  /* 0x0000007a3f7a4227 */ /* 0x010fc800078e00ff */
[----:B------:R-:W-:Y:S02]  /*18210*/  IMAD.IADD R125, R57, 0x1, R125 ;  /* 0x00000001397d7824 */ /* 0x000fe400078e027d */
[----:B------:R-:W-:Y:S01]  /*18220*/  IMAD.MOV.U32 R57, RZ, RZ, R63 ;  /* 0x000000ffff397224 */ /* 0x000fe200078e003f */
[----:B---3--:R-:W-:Y:S01]  /*18230*/  @P4 SHF.R.U32.HI R57, RZ, R123, R122 ;  /* 0x0000007bff394219 */ /* 0x008fe2000001167a */
[----:B-1----:R-:W0:Y:S01]  /*18240*/  @!P3 LDC R66, c[0x0][0xb50] ;  /* 0x0002d400ff42bb82 */ /* 0x002e220000000800 */
[-C--:B------:R-:W-:Y:S02]  /*18250*/  IMAD R122, R59, R127.reuse, RZ ;  /* 0x0000007f3b7a7224 */ /* 0x080fe400078e02ff */
[----:B------:R-:W-:-:S04]  /*18260*/  IMAD.WIDE.U32 R58, R58, R127, RZ ;  /* 0x0000007f3a3a7225 */ /* 0x000fc800078e00ff */
[----:B------:R-:W-:Y:S01]  /*18270*/  IMAD.MOV R123, RZ, RZ, -R57 ;  /* 0x000000ffff7b7224 */ /* 0x000fe200078e0a39 */
[----:B------:R-:W1:Y:S01]  /*18280*/  @!P3 LDC R67, c[0x0][0xb54] ;  /* 0x0002d500ff43bb82 */ /* 0x000e620000000800 */
[----:B------:R-:W-:Y:S02]  /*18290*/  IMAD.IADD R122, R59, 0x1, R122 ;  /* 0x000000013b7a7824 */ /* 0x000fe400078e027a */
[----:B------:R-:W-:Y:S01]  /*182a0*/  IMAD R123, R117, R123, R63 ;  /* 0x0000007b757b7224 */ /* 0x000fe200078e023f */
[--C-:B--2---:R-:W-:Y:S02]  /*182b0*/  IADD3 R56, P2, P5, R62, R56, R0.reuse ;  /* 0x000000383e387210 */ /* 0x104fe40007d5e000 */
[----:B------:R-:W-:-:S04]  /*182c0*/  SHF.R.S32.HI R62, RZ, 0x1f, R0 ;  /* 0x0000001fff3e7819 */ /* 0x000fc80000011400 */
[----:B------:R-:W-:Y:S02]  /*182d0*/  IADD3.X R124, R124, R125, R62, P2, P5 ;  /* 0x0000007d7c7c7210 */ /* 0x000fe400017ea43e */
[----:B------:R-:W-:Y:S02]  /*182e0*/  IADD3 R58, P2, P5, R57, R56, R58 ;  /* 0x00000038393a7210 */ /* 0x000fe40007d5e03a */
[----:B------:R-:W-:Y:S01]  /*182f0*/  SHF.R.S32.HI R57, RZ, 0x1f, R57 ;  /* 0x0000001fff397819 */ /* 0x000fe20000011439 */
[----:B------:R-:W-:-:S03]  /*18300*/  IMAD R56, R65, R123, RZ ;  /* 0x0000007b41387224 */ /* 0x000fc600078e02ff */
[----:B------:R-:W-:Y:S02]  /*18310*/  IADD3.X R59, R57, R124, R122, P2, P5 ;  /* 0x0000007c393b7210 */ /* 0x000fe400017ea47a */
[----:B------:R-:W-:Y:S01]  /*18320*/  SHF.R.S32.HI R57, RZ, 0x1f, R123 ;  /* 0x0000001fff397819 */ /* 0x000fe2000001147b */
[----:B------:R-:W-:-:S04]  /*18330*/  IMAD.WIDE.U32 R58, R64, R123, R58 ;  /* 0x0000007b403a7225 */ /* 0x000fc800078e003a */
[----:B------:R-:W-:Y:S01]  /*18340*/  IMAD R57, R64, R57, R56 ;  /* 0x0000003940397224 */ /* 0x000fe200078e0238 */
[----:B0-----:R-:W-:-:S03]  /*18350*/  LEA R66, P2, R58, R66, 0x2 ;  /* 0x000000423a427211 */ /* 0x001fc600078410ff */
[----:B------:R-:W-:-:S05]  /*18360*/  IMAD.IADD R56, R59, 0x1, R57 ;  /* 0x000000013b387824 */ /* 0x000fca00078e0239 */
[----:B-1----:R-:W-:Y:S01]  /*18370*/  LEA.HI.X R67, R58, R67, R56, 0x2, P2 ;  /* 0x000000433a437211 */ /* 0x002fe200010f1438 */
[----:B------:R-:W-:Y:S06]  /*18380*/  @P1 BRA `(.L_x_3919) ;  /* 0x0000000000101947 */ /* 0x000fec0003800000 */
[----:B------:R-:W-:Y:S05]  /*18390*/  @!P0 BRA `(.L_x_3919) ;  /* 0x00000000000c8947 */ /* 0x000fea0003800000 */
[----:B------:R-:W2:Y:S04]  /*183a0*/  LDG.E R57, desc[UR48][R60.64] ;  /* 0x000000303c397981 */ /* 0x000ea8000c1e1900 */
[----:B-----5:R-:W2:Y:S02]  /*183b0*/  LDG.E R116, desc[UR48][R60.64+0x4] ;  /* 0x000004303c747981 */ /* 0x020ea4000c1e1900 */
[----:B--2---:R-:W-:-:S07]  /*183c0*/  IMAD.IADD R116, R116, 0x1, -R57 ;  /* 0x0000000174747824 */ /* 0x004fce00078e0a39 */
.L_x_3919:
[----:B------:R-:W2:Y:S04]  /*183d0*/  LDL R60, [R1+0x108] ;  /* 0x00010800013c7983 */ /* 0x000ea80000100800 */
[----:B------:R-:W3:Y:S04]  /*183e0*/  LDL R61, [R1+0xa8] ;  /* 0x0000a800013d7983 */ /* 0x000ee80000100800 */
[----:B------:R-:W-:Y:S04]  /*183f0*/  SHFL.IDX PT, R56, R66, RZ, 0x1c1f ;  /* 0x001c1fff42387589 */ /* 0x000fe800000e0000 */
[----:B------:R-:W0:Y:S04]  /*18400*/  SHFL.IDX PT, R57, R67, RZ, 0x1c1f ;  /* 0x001c1fff43397589 */ /* 0x000e2800000e0000 */
[----:B------:R-:W-:Y:S04]  /*18410*/  SHFL.IDX PT, R58, R66, 0x1, 0x1c1f ;  /* 0x003c1f00423a7f89 */ /* 0x000fe800000e0000 */
[----:B------:R-:W1:Y:S01]  /*18420*/  SHFL.IDX PT, R59, R67, 0x1, 0x1c1f ;  /* 0x003c1f00433b7f89 */ /* 0x000e6200000e0000 */
[----:B--2---:R-:W-:-:S02]  /*18430*/  IMAD R64, R129, 0x80, R60 ;  /* 0x0000008081407824 */ /* 0x004fc400078e023c */
[----:B-----5:R-:W-:Y:S01]  /*18440*/  IMAD R60, R116, R117, RZ ;  /* 0x00000075743c7224 */ /* 0x020fe200078e02ff */
[----:B---3--:R-:W-:Y:S01]  /*18450*/  LOP3.LUT P0, RZ, R61, 0x3, RZ, 0xc0, !PT ;  /* 0x000000033dff7812 */ /* 0x008fe2000780c0ff */
[----:B------:R-:W-:-:S03]  /*18460*/  VIADD R61, R64, 0x8 ;  /* 0x00000008403d7836 */ /* 0x000fc60000000000 */
[-C--:B------:R-:W-:Y:S02]  /*18470*/  ISETP.GE.OR P1, PT, R64, R60.reuse, P0 ;  /* 0x0000003c4000720c */ /* 0x080fe40000726670 */
[----:B------:R-:W-:-:S11]  /*18480*/  ISETP.GE.OR P0, PT, R61, R60, P0 ;  /* 0x0000003c3d00720c */ /* 0x000fd60000706670 */
[----:B0-----:R0:W-:Y:S04]  /*18490*/  @!P1 ST.E desc[UR48][R56.64], R120 ;  /* 0x0000007838009985 */ /* 0x0011e8000c101930 */
[----:B-1----:R0:W-:Y:S01]  /*184a0*/  @!P0 ST.E desc[UR48][R58.64], R121 ;  /* 0x000000793a008985 */ /* 0x0021e2000c101930 */
        /* <DEDUP_REMOVED lines=8> */
[----:B------:R-:W-:Y:S02]  /*18530*/  LOP3.LUT R21, R5, 0xfffffff8, RZ, 0xc0, !PT ;  /* 0xfffffff805157812 */ /* 0x000fe400078ec0ff */
[----:B------:R-:W-:-:S03]  /*18540*/  SHF.R.S32.HI R20, RZ, 0x3, R5 ;  /* 0x00000003ff147819 */ /* 0x000fc60000011405 */
[----:B------:R-:W-:-:S04]  /*18550*/  IMAD.IADD R21, R4, 0x1, -R21 ;  /* 0x0000000104157824 */ /* 0x000fc800078e0a15 */
[----:B------:R-:W-:-:S05]  /*18560*/  IMAD.SHL.U32 R61, R21, 0x8, RZ ;  /* 0x00000008153d7824 */ /* 0x000fca00078e00ff */
[----:B------:R-:W-:-:S05]  /*18570*/  LEA R5, R20, R61, 0x6 ;  /* 0x0000003d14057211 */ /* 0x000fca00078e30ff */
[----:B------:R-:W-:-:S03]  /*18580*/  IMAD.WIDE R2, R5, 0x2, R2 ;  /* 0x0000000205027825 */ /* 0x000fc600078e0202 */
[C---:B------:R-:W-:Y:S02]  /*18590*/  IADD3 R9, P3, R2.reuse, 0x1000, RZ ;  /* 0x0000100002097810 */ /* 0x040fe40007f7e0ff */
[C---:B------:R-:W-:Y:S02]  /*185a0*/  IADD3 R13, P2, R2.reuse, 0x2000, RZ ;  /* 0x00002000020d7810 */ /* 0x040fe40007f5e0ff */
[C---:B------:R-:W-:Y:S02]  /*185b0*/  IADD3 R25, P6, R2.reuse, 0x3000, RZ ;  /* 0x0000300002197810 */ /* 0x040fe40007fde0ff */
[----:B------:R-:W-:Y:S02]  /*185c0*/  IADD3 R29, P5, R2, 0x4000, RZ ;  /* 0x00004000021d7810 */ /* 0x000fe40007fbe0ff */
[----:B------:R-:W-:Y:S02]  /*185d0*/  LOP3.LUT R8, R9, 0x380, RZ, 0xc0, !PT ;  /* 0x0000038009087812 */ /* 0x000fe400078ec0ff */
[----:B------:R-:W-:-:S02]  /*185e0*/  LOP3.LUT R12, R13, 0x380, RZ, 0xc0, !PT ;  /* 0x000003800d0c7812 */ /* 0x000fc400078ec0ff */
[----:B------:R-:W-:Y:S02]  /*185f0*/  IADD3 R33, P1, R2, 0x5000, RZ ;  /* 0x0000500002217810 */ /* 0x000fe40007f3e0ff */
[----:B------:R-:W-:Y:S02]  /*18600*/  LOP3.LUT R24, R25, 0x380, RZ, 0xc0, !PT ;  /* 0x0000038019187812 */ /* 0x000fe400078ec0ff */
[----:B------:R-:W-:Y:S02]  /*18610*/  LOP3.LUT R28, R29, 0x380, RZ, 0xc0, !PT ;  /* 0x000003801d1c7812 */ /* 0x000fe400078ec0ff */
[----:B------:R-:W-:Y:S02]  /*18620*/  SHF.R.U64 R8, R8, 0x3, RZ ;  /* 0x0000000308087819 */ /* 0x000fe400000012ff */
[----:B------:R-:W-:Y:S02]  /*18630*/  SHF.R.U64 R12, R12, 0x3, RZ ;  /* 0x000000030c0c7819 */ /* 0x000fe400000012ff */
[----:B------:R-:W-:-:S02]  /*18640*/  LOP3.LUT R32, R33, 0x380, RZ, 0xc0, !PT ;  /* 0x0000038021207812 */ /* 0x000fc400078ec0ff */
[----:B------:R-:W-:Y:S02]  /*18650*/  SHF.R.U64 R24, R24, 0x3, RZ ;  /* 0x0000000318187819 */ /* 0x000fe400000012ff */
[----:B------:R-:W-:Y:S02]  /*18660*/  SHF.R.U64 R28, R28, 0x3, RZ ;  /* 0x000000031c1c7819 */ /* 0x000fe400000012ff */
[----:B------:R-:W-:Y:S01]  /*18670*/  LOP3.LUT R8, R8, R9, RZ, 0x3c, !PT ;  /* 0x0000000908087212 */ /* 0x000fe200078e3cff */
[--C-:B------:R-:W-:Y:S01]  /*18680*/  IMAD.X R9, RZ, RZ, R3.reuse, P3 ;  /* 0x000000ffff097224 */ /* 0x100fe200018e0603 */
[----:B------:R-:W-:Y:S01]  /*18690*/  LOP3.LUT R12, R12, R13, RZ, 0x3c, !PT ;  /* 0x0000000d0c0c7212 */ /* 0x000fe200078e3cff */
[--C-:B------:R-:W-:Y:S01]  /*186a0*/  IMAD.X R13, RZ, RZ, R3.reuse, P2 ;  /* 0x000000ffff0d7224 */ /* 0x100fe200010e0603 */
[----:B------:R-:W-:Y:S02]  /*186b0*/  SHF.R.U64 R32, R32, 0x3, RZ ;  /* 0x0000000320207819 */ /* 0x000fe400000012ff */
[----:B------:R-:W-:Y:S01]  /*186c0*/  LOP3.LUT R24, R24, R25, RZ, 0x3c, !PT ;  /* 0x0000001918187212 */ /* 0x000fe200078e3cff */
[--C-:B------:R-:W-:Y:S01]  /*186d0*/  IMAD.X R25, RZ, RZ, R3.reuse, P6 ;  /* 0x000000ffff197224 */ /* 0x100fe200030e0603 */
[----:B------:R-:W-:Y:S01]  /*186e0*/  LOP3.LUT R28, R28, R29, RZ, 0x3c, !PT ;  /* 0x0000001d1c1c7212 */ /* 0x000fe200078e3cff */
[----:B------:R-:W-:Y:S01]  /*186f0*/  IMAD.X R29, RZ, RZ, R3, P5 ;  /* 0x000000ffff1d7224 */ /* 0x000fe200028e0603 */
[C---:B------:R-:W-:Y:S01]  /*18700*/  IADD3 R37, P0, R2.reuse, 0x6000, RZ ;  /* 0x0000600002257810 */ /* 0x040fe20007f1e0ff */
[----:B------:R-:W-:Y:S01]  /*18710*/  IMAD R21, R21, 0x20, R20 ;  /* 0x0000002015157824 */ /* 0x000fe200078e0214 */
[C---:B------:R-:W-:Y:S01]  /*18720*/  IADD3 R41, P3, R2.reuse, 0x7000, RZ ;  /* 0x0000700002297810 */ /* 0x040fe20007f7e0ff */
[----:B------:R-:W5:Y:S01]  /*18730*/  LD.E.128 R12, desc[UR48][R12.64] ;  /* 0x000000300c0c7980 */ /* 0x000f62000c101d00 */
[----:B------:R-:W-:-:S02]  /*18740*/  IADD3 R45, P2, R2, 0x8000, RZ ;  /* 0x00008000022d7810 */ /* 0x000fc40007f5e0ff */
[C---:B------:R-:W-:Y:S01]  /*18750*/  IADD3 R49, P6, R2.reuse, 0x9000, RZ ;  /* 0x0000900002317810 */ /* 0x040fe20007fde0ff */
[----:B------:R-:W5:Y:S01]  /*18760*/  LD.E.128 R24, desc[UR48][R24.64] ;  /* 0x0000003018187980 */ /* 0x000f62000c101d00 */
[----:B------:R-:W-:Y:S02]  /*18770*/  IADD3 R53, P5, R2, 0xa000, RZ ;  /* 0x0000a00002357810 */ /* 0x000fe40007fbe0ff */
[----:B------:R-:W-:Y:S01]  /*18780*/  LOP3.LUT R32, R32, R33, RZ, 0x3c, !PT ;  /* 0x0000002120207212 */ /* 0x000fe200078e3cff */
[----:B------:R-:W-:Y:S01]  /*18790*/  IMAD.X R33, RZ, RZ, R3, P1 ;  /* 0x000000ffff217224 */ /* 0x000fe200008e0603 */
[----:B------:R-:W-:Y:S01]  /*187a0*/  LOP3.LUT R11, R2, 0x380, RZ, 0xc0, !PT ;  /* 0x00000380020b7812 */ /* 0x000fe200078ec0ff */
[----:B------:R-:W5:Y:S01]  /*187b0*/  LD.E.128 R28, desc[UR48][R28.64] ;  /* 0x000000301c1c7980 */ /* 0x000f62000c101d00 */
[----:B------:R-:W-:Y:S02]  /*187c0*/  LOP3.LUT R36, R37, 0x380, RZ, 0xc0, !PT ;  /* 0x0000038025247812 */ /* 0x000fe400078ec0ff */
[----:B------:R-:W-:Y:S01]  /*187d0*/  LOP3.LUT R40, R41, 0x380, RZ, 0xc0, !PT ;  /* 0x0000038029287812 */ /* 0x000fe200078ec0ff */
[----:B------:R-:W-:Y:S01]  /*187e0*/  IMAD R64, R129, 0x80, R21 ;  /* 0x0000008081407824 */ /* 0x000fe200078e0215 */
[----:B------:R-:W-:Y:S01]  /*187f0*/  LOP3.LUT R44, R45, 0x380, RZ, 0xc0, !PT ;  /* 0x000003802d2c7812 */ /* 0x000fe200078ec0ff */
[----:B------:R-:W5:Y:S01]  /*18800*/  LD.E.128 R32, desc[UR48][R32.64] ;  /* 0x0000003020207980 */ /* 0x000f62000c101d00 */
[----:B------:R-:W-:-:S02]  /*18810*/  LOP3.LUT R48, R49, 0x380, RZ, 0xc0, !PT ;  /* 0x0000038031307812 */ /* 0x000fc400078ec0ff */
[----:B------:R-:W-:Y:S02]  /*18820*/  LOP3.LUT R52, R53, 0x380, RZ, 0xc0, !PT ;  /* 0x0000038035347812 */ /* 0x000fe400078ec0ff */
[----:B------:R-:W-:Y:S02]  /*18830*/  IADD3 R7, P1, R2, 0xb000, RZ ;  /* 0x0000b00002077810 */ /* 0x000fe40007f3e0ff */
[----:B------:R-:W-:Y:S02]  /*18840*/  SHF.R.U64 R11, R11, 0x3, RZ ;  /* 0x000000030b0b7819 */ /* 0x000fe400000012ff */
[----:B------:R-:W-:Y:S01]  /*18850*/  SHF.R.U64 R36, R36, 0x3, RZ ;  /* 0x0000000324247819 */ /* 0x000fe200000012ff */
[----:B0-----:R-:W-:Y:S01]  /*18860*/  IMAD.X R57, RZ, RZ, R3, P1 ;  /* 0x000000ffff397224 */ /* 0x001fe200008e0603 */
[----:B------:R-:W-:Y:S02]  /*18870*/  SHF.R.U64 R40, R40, 0x3, RZ ;  /* 0x0000000328287819 */ /* 0x000fe400000012ff */
[----:B------:R-:W-:-:S02]  /*18880*/  SHF.R.U64 R44, R44, 0x3, RZ ;  /* 0x000000032c2c7819 */ /* 0x000fc400000012ff */
[----:B------:R-:W-:Y:S02]  /*18890*/  SHF.R.U64 R48, R48, 0x3, RZ ;  /* 0x0000000330307819 */ /* 0x000fe400000012ff */
[----:B------:R-:W-:Y:S02]  /*188a0*/  SHF.R.U64 R52, R52, 0x3, RZ ;  /* 0x0000000334347819 */ /* 0x000fe400000012ff */
[----:B------:R-:W-:Y:S02]  /*188b0*/  LOP3.LUT R5, R7, 0x380, RZ, 0xc0, !PT ;  /* 0x0000038007057812 */ /* 0x000fe400078ec0ff */
        /* <DEDUP_REMOVED lines=12> */
[----:B------:R-:W-:Y:S01]  /*18980*/  IMAD.MOV.U32 R5, RZ, RZ, R3 ;  /* 0x000000ffff057224 */ /* 0x000fe200078e0003 */
[----:B------:R-:W5:Y:S01]  /*18990*/  LD.E.128 R8, desc[UR48][R8.64] ;  /* 0x0000003008087980 */ /* 0x000f62000c101d00 */
[----:B------:R-:W-:Y:S01]  /*189a0*/  IMAD R3, R62, UR4, RZ ;  /* 0x000000043e037c24 */ /* 0x000fe2000f8e02ff */
[----:B------:R-:W-:Y:S01]  /*189b0*/  LOP3.LUT R56, R2, R7, RZ, 0x3c, !PT ;  /* 0x0000000702387212 */ /* 0x000fe200078e3cff */
[----:B------:R-:W-:Y:S01]  /*189c0*/  IMAD.MOV.U32 R21, RZ, RZ, R64 ;  /* 0x000000ffff157224 */ /* 0x000fe200078e0040 */
[----:B------:R-:W5:Y:S01]  /*189d0*/  LD.E.128 R36, desc[UR48][R36.64] ;  /* 0x0000003024247980 */ /* 0x000f62000c101d00 */
[----:B------:R-:W-:-:S02]  /*189e0*/  IMAD R63, R0, UR5, R3 ;  /* 0x00000005003f7c24 */ /* 0x000fc4000f8e0203 */
[----:B------:R-:W-:Y:S01]  /*189f0*/  IMAD.WIDE.U32 R2, R0, UR4, RZ ;  /* 0x0000000400027c25 */ /* 0x000fe2000f8e00ff */
[----:B------:R-:W-:Y:S01]  /*18a00*/  ULDC.64 UR4, c[0x0][0xae8] ;  /* 0x0002ba0000047ab9 */ /* 0x000fe20000000a00 */
[----:B------:R-:W-:Y:S01]  /*18a10*/  SHF.R.S32.HI R62, RZ, 0x1f, R225 ;  /* 0x0000001fff3e7819 */ /* 0x000fe200000114e1 */
[----:B------:R-:W5:Y:S01]  /*18a20*/  LD.E.128 R4, desc[UR48][R4.64] ;  /* 0x0000003004047980 */ /* 0x000f62000c101d00 */
[----:B------:R-:W-:Y:S02]  /*18a30*/  IMAD.IADD R3, R3, 0x1, R63 ;  /* 0x0000000103037824 */ /* 0x000fe400078e023f */
[----:B--2---:R-:W-:Y:S01]  /*18a40*/  @P4 IMAD.HI.U32 R0, R64, R65, RZ ;  /* 0x0000004140004227 */ /* 0x004fe200078e00ff */
[----:B------:R-:W5:Y:S03]  /*18a50*/  LD.E.128 R40, desc[UR48][R40.64] ;  /* 0x0000003028287980 */ /* 0x000f66000c101d00 */
[C---:B------:R-:W-:Y:S01]  /*18a60*/  IMAD.WIDE.U32 R2, R195.reuse, UR4, R2 ;  /* 0x00000004c3027c25 */ /* 0x040fe2000f8e0002 */
[----:B---3--:R-:W-:Y:S01]  /*18a70*/  @P4 SHF.R.U32.HI R21, RZ, R67, R0 ;  /* 0x00000043ff154219 */ /* 0x008fe20000011600 */
[----:B------:R-:W5:Y:S02]  /*18a80*/  LD.E.128 R44, desc[UR48][R44.64] ;  /* 0x000000302c2c7980 */ /* 0x000f64000c101d00 */
[----:B------:R-:W-:Y:S01]  /*18a90*/  IMAD R3, R195, UR5, R3 ;  /* 0x00000005c3037c24 */ /* 0x000fe2000f8e0203 */
[----:B------:R-:W-:Y:S01]  /*18aa0*/  ULDC.64 UR4, c[0x0][0xaf0] ;  /* 0x0002bc0000047ab9 */ /* 0x000fe20000000a00 */
[----:B------:R-:W5:Y:S01]  /*18ab0*/  LD.E.128 R48, desc[UR48][R48.64] ;  /* 0x0000003030307980 */ /* 0x000f62000c101d00 */
[----:B------:R-:W-:Y:S01]  /*18ac0*/  IMAD R62, R62, UR4, RZ ;  /* 0x000000043e3e7c24 */ /* 0x000fe2000f8e02ff */
[----:B------:R-:W-:Y:S01]  /*18ad0*/  SHF.R.S32.HI R0, RZ, 0x1f, R21 ;  /* 0x0000001fff007819 */ /* 0x000fe20000011415 */
[C---:B------:R-:W-:Y:S01]  /*18ae0*/  IMAD.WIDE.U32 R2, R225.reuse, UR4, R2 ;  /* 0x00000004e1027c25 */ /* 0x040fe2000f8e0002 */
[----:B------:R-:W5:Y:S03]  /*18af0*/  LD.E.128 R52, desc[UR48][R52.64] ;  /* 0x0000003034347980 */ /* 0x000f66000c101d00 */
[----:B------:R-:W-:Y:S01]  /*18b00*/  IMAD R63, R225, UR5, R62 ;  /* 0x00000005e13f7c24 */ /* 0x000fe2000f8e023e */
[----:B------:R-:W-:Y:S01]  /*18b10*/  ULDC.64 UR4, c[0x0][0xae0] ;  /* 0x0002b80000047ab9 */ /* 0x000fe20000000a00 */
[----:B------:R-:W-:Y:S01]  /*18b20*/  IMAD.MOV R62, RZ, RZ, -R21 ;  /* 0x000000ffff3e7224 */ /* 0x000fe200078e0a15 */
[----:B------:R-:W5:Y:S01]  /*18b30*/  LD.E.128 R56, desc[UR48][R56.64] ;  /* 0x0000003038387980 */ /* 0x000f62000c101d00 */
[----:B------:R-:W-:-:S02]  /*18b40*/  IMAD.IADD R3, R3, 0x1, R63 ;  /* 0x0000000103037824 */ /* 0x000fc400078e023f */
[----:B------:R-:W-:Y:S01]  /*18b50*/  IMAD R0, R0, UR4, RZ ;  /* 0x0000000400007c24 */ /* 0x000fe2000f8e02ff */
[----:B------:R-:W-:Y:S01]  /*18b60*/  @!PT LDS RZ, [RZ] ;  /* 0x00000000fffff984 */ /* 0x000fe20000000800 */
[----:B------:R-:W-:Y:S01]  /*18b70*/  @!PT LDS RZ, [RZ] ;  /* 0x00000000fffff984 */ /* 0x000fe20000000800 */
[----:B------:R-:W-:Y:S01]  /*18b80*/  @!PT LDS RZ, [RZ] ;  /* 0x00000000fffff984 */ /* 0x000fe20000000800 */
[----:B------:R-:W-:Y:S01]  /*18b90*/  @!PT LDS RZ, [RZ] ;  /* 0x00000000fffff984 */ /* 0x000fe20000000800 */
[----:B------:R0:W-:Y:S06]  /*18ba0*/  MEMBAR.ALL.CTA ;  /* 0x0000000000007992 */ /* 0x0001ec0000008000 */
[----:B0-----:R-:W0:Y:S01]  /*18bb0*/  FENCE.VIEW.ASYNC.S ;  /* 0x00000000000073c6 */ /* 0x001e220000000000 */
        /* <DEDUP_REMOVED lines=21> */
[----:B------:R1:W2:Y:S01]  /*18d10*/  SHFL.IDX PT, R62, R64, RZ, 0x181f ;  /* 0x00181fff403e7589 */ /* 0x0002a200000e0000 */
[----:B------:R-:W-:Y:S01]  /*18d20*/  BSSY B1, `(.L_x_3921) ;  /* 0x0000016000017945 */ /* 0x000fe20003800000 */
[----:B------:R-:W-:Y:S01]  /*18d30*/  VIADD R69, R61, 0x80 ;  /* 0x000000803d457836 */ /* 0x000fe20000000000 */
[----:B------:R-:W-:Y:S01]  /*18d40*/  ISETP.GE.AND P0, PT, R21, R60, PT ;  /* 0x0000003c1500720c */ /* 0x000fe20003f06270 */
[----:B------:R-:W-:Y:S01]  /*18d50*/  VIADD R71, R61, 0x40 ;  /* 0x000000403d477836 */ /* 0x000fe20000000000 */
[----:B0-----:R1:W0:Y:S01]  /*18d60*/  SHFL.IDX PT, R0, R65, RZ, 0x181f ;  /* 0x00181fff41007589 */ /* 0x00122200000e0000 */
[----:B------:R-:W-:Y:S10]  /*18d70*/  @P2 BRA `(.L_x_3922) ;  /* 0x0000000000402947 */ /* 0x000ff40003800000 */
[----:B------:R-:W-:Y:S01]  /*18d80*/  ULDC UR4, c[0x0][0xac8] ;  /* 0x0002b20000047ab9 */ /* 0x000fe20000000800 */
[----:B------:R-:W-:Y:S02]  /*18d90*/  SHF.R.S32.HI R3, RZ, 0x1f, R61 ;  /* 0x0000001fff037819 */ /* 0x000fe4000001143d */
[----:B------:R-:W-:Y:S02]  /*18da0*/  ISETP.GE.AND P4, PT, R61, UR4, PT ;  /* 0x000000043d007c0c */ /* 0x000fe4000bf86270 */
[----:B------:R-:W-:Y:S02]  /*18db0*/  ISETP.GE.AND P3, PT, R71, UR4, PT ;  /* 0x0000000447007c0c */ /* 0x000fe4000bf66270 */
[----:B------:R-:W-:Y:S02]  /*18dc0*/  ISETP.GE.AND P2, PT, R69, UR4, PT ;  /* 0x0000000445007c0c */ /* 0x000fe4000bf46270 */
[----:B------:R-:W-:Y:S02]  /*18dd0*/  SHF.R.S32.HI R21, RZ, 0x1f, R71 ;  /* 0x0000001fff157819 */ /* 0x000fe40000011447 */
[----:B------:R-:W-:-:S05]  /*18de0*/  SHF.R.S32.HI R63, RZ, 0x1f, R69 ;  /* 0x0000001fff3f7819 */ /* 0x000fca0000011445 */
[-C--:B--2---:R-:W-:Y:S02]  /*18df0*/  @!P4 LEA R2, P6, R61, R62.reuse, 0x1 ;  /* 0x0000003e3d02c211 */ /* 0x084fe400078c08ff */
[----:B------:R-:W-:Y:S02]  /*18e00*/  @!P3 LEA R20, P5, R71, R62, 0x1 ;  /* 0x0000003e4714b211 */ /* 0x000fe400078a08ff */
[----:B0-----:R-:W-:Y:S02]  /*18e10*/  @!P4 LEA.HI.X R3, R61, R0, R3, 0x1, P6 ;  /* 0x000000003d03c211 */ /* 0x001fe400030f0c03 */
[----:B------:R-:W-:Y:S02]  /*18e20*/  @!P2 LEA R62, P6, R69, R62, 0x1 ;  /* 0x0000003e453ea211 */ /* 0x000fe400078c08ff */
[-C--:B------:R-:W-:Y:S01]  /*18e30*/  @!P3 LEA.HI.X R21, R71, R0.reuse, R21, 0x1, P5 ;  /* 0x000000004715b211 */ /* 0x080fe200028f0c15 */
[----:B-----5:R3:W-:Y:S01]  /*18e40*/  @!P4 ST.E.128 desc[UR48][R2.64], R4 ;  /* 0x000000040200c985 */ /* 0x0207e2000c101d30 */
[----:B------:R-:W-:-:S03]  /*18e50*/  @!P2 LEA.HI.X R63, R69, R0, R63, 0x1, P6 ;  /* 0x00000000453fa211 */ /* 0x000fc600030f0c3f */
[----:B------:R3:W-:Y:S04]  /*18e60*/  @!P3 ST.E.128 desc[UR48][R20.64], R28 ;  /* 0x0000001c1400b985 */ /* 0x0007e8000c101d30 */
[----:B------:R3:W-:Y:S02]  /*18e70*/  @!P2 ST.E.128 desc[UR48][R62.64], R44 ;  /* 0x0000002c3e00a985 */ /* 0x0007e4000c101d30 */
.L_x_3922:
[----:B------:R-:W-:Y:S05]  /*18e80*/  BSYNC B1 ;  /* 0x0000000000017941 */ /* 0x000fea0003800000 */
.L_x_3921:
[----:B0-----:R0:W4:Y:S01]  /*18e90*/  SHFL.IDX PT, R0, R65, 0x1, 0x181f ;  /* 0x00381f0041007f89 */ /* 0x00112200000e0000 */
[----:B------:R-:W-:Y:S01]  /*18ea0*/  BSSY B1, `(.L_x_3923) ;  /* 0x0000013000017945 */ /* 0x000fe20003800000 */
[----:B---3--:R-:W-:Y:S02]  /*18eb0*/  SHF.R.S32.HI R20, RZ, 0x1f, R61 ;  /* 0x0000001fff147819 */ /* 0x008fe4000001143d */
[----:B-----5:R0:W3:Y:S01]  /*18ec0*/  SHFL.IDX PT, R6, R64, 0x1, 0x181f ;  /* 0x00381f0040067f89 */ /* 0x0200e200000e0000 */
[----:B------:R-:W-:Y:S02]  /*18ed0*/  SHF.R.S32.HI R21, RZ, 0x1f, R69 ;  /* 0x0000001fff157819 */ /* 0x000fe40000011445 */
[----:B------:R-:W-:Y:S01]  /*18ee0*/  SHF.R.S32.HI R28, RZ, 0x1f, R71 ;  /* 0x0000001fff1c7819 */ /* 0x000fe20000011447 */
[----:B------:R-:W-:Y:S06]  /*18ef0*/  @P1 BRA `(.L_x_3924) ;  /* 0x0000000000341947 */ /* 0x000fec0003800000 */
[----:B------:R-:W-:Y:S02]  /*18f00*/  ULDC UR4, c[0x0][0xac8] ;  /* 0x0002b20000047ab9 */ /* 0x000fe40000000800 */
[----:B------:R-:W-:Y:S02]  /*18f10*/  ISETP.GE.AND P4, PT, R61, UR4, PT ;  /* 0x000000043d007c0c */ /* 0x000fe4000bf86270 */
[----:B------:R-:W-:Y:S02]  /*18f20*/  ISETP.GE.AND P5, PT, R71, UR4, PT ;  /* 0x0000000447007c0c */ /* 0x000fe4000bfa6270 */
[----:B------:R-:W-:-:S09]  /*18f30*/  ISETP.GE.AND P6, PT, R69, UR4, PT ;  /* 0x0000000445007c0c */ /* 0x000fd2000bfc6270 */
[-C--:B---3--:R-:W-:Y:S02]  /*18f40*/  @!P4 LEA R2, P1, R61, R6.reuse, 0x1 ;  /* 0x000000063d02c211 */ /* 0x088fe400078208ff */
        /* <DEDUP_REMOVED lines=8> */
.L_x_3924:
[----:B------:R-:W-:Y:S05]  /*18fd0*/  BSYNC B1 ;  /* 0x0000000000017941 */ /* 0x000fea0003800000 */
.L_x_3923:
[----:B----4-:R4:W0:Y:S01]  /*18fe0*/  SHFL.IDX PT, R0, R65, 0x2, 0x181f ;  /* 0x00581f0041007f89 */ /* 0x01082200000e0000 */
[----:B------:R-:W-:Y:S03]  /*18ff0*/  BSSY B1, `(.L_x_3925) ;  /* 0x0000010000017945 */ /* 0x000fe60003800000 */
[----:B---3--:R4:W3:Y:S01]  /*19000*/  SHFL.IDX PT, R6, R64, 0x2, 0x181f ;  /* 0x00581f0040067f89 */ /* 0x0088e200000e0000 */
        /* <DEDUP_REMOVED lines=10> */
[----:B------:R-:W-:Y:S01]  /*190b0*/  @!P5 LEA.HI.X R7, R69, R0, R21, 0x1, P2 ;  /* 0x000000004507d211 */ /* 0x000fe200010f0c15 */
[----:B------:R0:W-:Y:S04]  /*190c0*/  @!P3 ST.E.128 desc[UR48][R2.64], R12 ;  /* 0x0000000c0200b985 */ /* 0x0001e8000c101d30 */
[----:B------:R0:W-:Y:S04]  /*190d0*/  @!P4 ST.E.128 desc[UR48][R4.64], R36 ;  /* 0x000000240400c985 */ /* 0x0001e8000c101d30 */
[----:B------:R0:W-:Y:S02]  /*190e0*/  @!P5 ST.E.128 desc[UR48][R6.64], R52 ;  /* 0x000000340600d985 */ /* 0x0001e4000c101d30 */
.L_x_3926:
[----:B------:R-:W-:Y:S05]  /*190f0*/  BSYNC B1 ;  /* 0x0000000000017941 */ /* 0x000fea0003800000 */
.L_x_3925:
[----:B0-----:R-:W-:Y:S01]  /*19100*/  VIADD R3, R67, 0x60 ;  /* 0x0000006043037836 */ /* 0x001fe20000000000 */
[----:B------:R0:W0:Y:S04]  /*19110*/  SHFL.IDX PT, R0, R65, 0x3, 0x181f ;  /* 0x00781f0041007f89 */ /* 0x00002800000e0000 */
[----:B------:R-:W-:Y:S01]  /*19120*/  ISETP.GE.AND P0, PT, R3, R60, PT ;  /* 0x0000003c0300720c */ /* 0x000fe20003f06270 */
[----:B-1--4-:R-:W1:-:S12]  /*19130*/  SHFL.IDX PT, R64, R64, 0x3, 0x181f ;  /* 0x00781f0040407f89 */ /* 0x012e5800000e0000 */
[----:B------:R-:W-:Y:S05]  /*19140*/  @P0 BRA `(.L_x_3927) ;  /* 0x0000002000340947 */ /* 0x000fea0003800000 */
[----:B------:R-:W-:Y:S02]  /*19150*/  ULDC UR4, c[0x0][0xac8] ;  /* 0x0002b20000047ab9 */ /* 0x000fe40000000800 */
[----:B------:R-:W-:Y:S02]  /*19160*/  ISETP.GE.AND P2, PT, R61, UR4, PT ;  /* 0x000000043d007c0c */ /* 0x000fe4000bf46270 */
[----:B------:R-:W-:-:S11]  /*19170*/  ISETP.GE.AND P3, PT, R71, UR4, PT ;  /* 0x0000000447007c0c */ /* 0x000fd6000bf66270 */
[-C--:B-1----:R-:W-:Y:S02]  /*19180*/  @!P2 LEA R2, P0, R61, R64.reuse, 0x1 ;  /* 0x000000403d02a211 */ /* 0x082fe400078008ff */
[----:B------:R-:W-:Y:S02]  /*19190*/  @!P3 LEA R4, P1, R71, R64, 0x1 ;  /* 0x000000404704b211 */ /* 0x000fe400078208ff */
[-C--:B0-----:R-:W-:Y:S02]  /*191a0*/  @!P2 LEA.HI.X R3, R61, R0.reuse, R20, 0x1, P0 ;  /* 0x000000003d03a211 */ /* 0x081fe400000f0c14 */
[----:B------:R-:W-:Y:S02]  /*191b0*/  @!P3 LEA.HI.X R5, R71, R0, R28, 0x1, P1 ;  /* 0x000000004705b211 */ /* 0x000fe400008f0c1c */
[----:B------:R-:W-:Y:S01]  /*191c0*/  ISETP.GE.AND P0, PT, R69, UR4, PT ;  /* 0x0000000445007c0c */ /* 0x000fe2000bf06270 */
[----:B------:R0:W-:Y:S04]  /*191d0*/  @!P2 ST.E.128 desc[UR48][R2.64], R24 ;  /* 0x000000180200a985 */ /* 0x0001e8000c101d30 */
[----:B------:R0:W-:Y:S08]  /*191e0*/  @!P3 ST.E.128 desc[UR48][R4.64], R40 ;  /* 0x000000280400b985 */ /* 0x0001f0000c101d30 */
[----:B------:R-:W-:Y:S05]  /*191f0*/  @P0 BRA `(.L_x_3927) ;  /* 0x0000002000080947 */ /* 0x000fea0003800000 */
[----:B0-----:R-:W-:-:S04]  /*19200*/  LEA R2, P0, R69, R64, 0x1 ;  /* 0x0000004045027211 */ /* 0x001fc800078008ff */
[----:B------:R-:W-:-:S05]  /*19210*/  LEA.HI.X R3, R69, R0, R21, 0x1, P0 ;  /* 0x0000000045037211 */ /* 0x000fca00000f0c15 */
[----:B------:R0:W-:Y:S01]  /*19220*/  ST.E.128 desc[UR48][R2.64], R56 ;  /* 0x0000003802007985 */ /* 0x0001e2000c101d30 */
[----:B------:R-:W-:Y:S05]  /*19230*/  BRA `(.L_x_3927) ;  /* 0x0000001c00f87947 */ /* 0x000fea0003800000 */
.L_x_3920:
[----:B------:R-:W-:Y:S01]  /*19240*/  ULDC.64 UR4, c[0x0][0xb08] ;  /* 0x0002c20000047ab9 */ /* 0x000fe20000000a00 */
[----:B------:R1:W5:Y:S01]  /*19250*/  LDL R166, [R1+0x44] ;  /* 0x0000440001a67983 */ /* 0x0003620000100800 */
[----:B0-----:R-:W-:Y:S01]  /*19260*/  IMAD R57, R62, UR4, RZ ;  /* 0x000000043e397c24 */ /* 0x001fe2000f8e02ff */
[----:B------:R-:W0:Y:S01]  /*19270*/  @P4 LDC R56, c[0x0][0xbec] ;  /* 0x0002fb00ff384b82 */ /* 0x000e220000000800 */
[C---:B------:R-:W-:Y:S01]  /*19280*/  IMAD.WIDE.U32 R2, R0.reuse, UR4, RZ ;  /* 0x0000000400027c25 */ /* 0x040fe2000f8e00ff */
[----:B------:R1:W5:Y:S01]  /*19290*/  LDL R165, [R1+0x104] ;  /* 0x0001040001a57983 */ /* 0x0003620000100800 */
[----:B------:R-:W-:Y:S02]  /*192a0*/  ULDC.64 UR6, c[0x0][0xb30] ;  /* 0x0002cc0000067ab9 */ /* 0x000fe40000000a00 */
[----:B------:R-:W-:Y:S01]  /*192b0*/  IMAD R57, R0, UR5, R57 ;  /* 0x0000000500397c24 */ /* 0x000fe2000f8e0239 */
[----:B------:R-:W-:Y:S01]  /*192c0*/  ULDC.64 UR4, c[0x0][0xb38] ;  /* 0x0002ce0000047ab9 */ /* 0x000fe20000000a00 */
[----:B------:R-:W-:Y:S01]  /*192d0*/  SHF.R.S32.HI R0, RZ, 0x1f, R225 ;  /* 0x0000001fff007819 */ /* 0x000fe200000114e1 */
[----:B------:R1:W5:Y:S01]  /*192e0*/  LDL R164, [R1+0xa0] ;  /* 0x0000a00001a47983 */ /* 0x0003620000100800 */
[----:B------:R-:W2:Y:S01]  /*192f0*/  @P4 LDC R65, c[0x0][0xbf0] ;  /* 0x0002fc00ff414b82 */ /* 0x000ea20000000800 */
[----:B------:R-:W-:Y:S01]  /*19300*/  IADD3 R3, R3, R57, RZ ;  /* 0x0000003903037210 */ /* 0x000fe20007ffe0ff */
[----:B------:R-:W-:Y:S01]  /*19310*/  IMAD.MOV.U32 R57, RZ, RZ, R63 ;  /* 0x000000ffff397224 */ /* 0x000fe200078e003f */
[----:B------:R1:W5:Y:S01]  /*19320*/  LDL R163, [R1+0x100] ;  /* 0x0001000001a37983 */ /* 0x0003620000100800 */
[----:B------:R-:W-:-:S03]  /*19330*/  IMAD.WIDE.U32 R2, R195, UR4, R2 ;  /* 0x00000004c3027c25 */ /* 0x000fc6000f8e0002 */
[----:B------:R1:W5:Y:S01]  /*19340*/  LDL R162, [R1+0x9c] ;  /* 0x00009c0001a27983 */ /* 0x0003620000100800 */
[----:B------:R-:W-:Y:S01]  /*19350*/  IMAD R3, R195, UR5, R3 ;  /* 0x00000005c3037c24 */ /* 0x000fe2000f8e0203 */
[----:B------:R-:W-:Y:S02]  /*19360*/  ULDC.64 UR4, c[0x0][0xb40] ;  /* 0x0002d00000047ab9 */ /* 0x000fe40000000a00 */
[----:B------:R1:W5:Y:S01]  /*19370*/  LDL R161, [R1+0xfc] ;  /* 0x0000fc0001a17983 */ /* 0x0003620000100800 */
[----:B------:R-:W-:Y:S02]  /*19380*/  IMAD R0, R0, UR4, RZ ;  /* 0x0000000400007c24 */ /* 0x000fe4000f8e02ff */
[C---:B------:R-:W-:Y:S01]  /*19390*/  IMAD.WIDE.U32 R2, R225.reuse, UR4, R2 ;  /* 0x00000004e1027c25 */ /* 0x040fe2000f8e0002 */
[----:B------:R1:W5:Y:S03]  /*193a0*/  LDL R160, [R1+0x98] ;  /* 0x0000980001a07983 */ /* 0x0003660000100800 */
[----:B------:R-:W-:Y:S01]  /*193b0*/  IMAD R59, R225, UR5, R0 ;  /* 0x00000005e13b7c24 */ /* 0x000fe2000f8e0200 */
[----:B------:R-:W-:Y:S01]  /*193c0*/  ULDC.64 UR4, c[0x0][0xb48] ;  /* 0x0002d20000047ab9 */ /* 0x000fe20000000a00 */
[----:B------:R1:W5:Y:S01]  /*193d0*/  LDL R159, [R1+0xf8] ;  /* 0x0000f800019f7983 */ /* 0x0003620000100800 */
[----:B0-----:R-:W-:-:S03]  /*193e0*/  @P4 IMAD.HI.U32 R56, R63, R56, RZ ;  /* 0x000000383f384227 */ /* 0x001fc600078e00ff */
[----:B------:R1:W5:Y:S01]  /*193f0*/  LDL R158, [R1+0x94] ;  /* 0x00009400019e7983 */ /* 0x0003620000100800 */
[----:B------:R-:W-:Y:S01]  /*19400*/  IMAD.IADD R3, R3, 0x1, R59 ;  /* 0x0000000103037824 */ /* 0x000fe200078e023b */
[----:B--2---:R-:W-:Y:S02]  /*19410*/  @P4 SHF.R.U32.HI R57, RZ, R65, R56 ;  /* 0x00000041ff394219 */ /* 0x004fe40000011638 */
[----:B------:R1:W5:Y:S01]  /*19420*/  LDL R157, [R1+0xf4] ;  /* 0x0000f400019d7983 */ /* 0x0003620000100800 */
[C---:B------:R-:W-:Y:S01]  /*19430*/  IMAD.WIDE.U32 R2, R128.reuse, UR4, R2 ;  /* 0x0000000480027c25 */ /* 0x040fe2000f8e0002 */
[----:B------:R-:W-:Y:S02]  /*19440*/  SHF.R.S32.HI R0, RZ, 0x1f, R57 ;  /* 0x0000001fff007819 */ /* 0x000fe40000011439 */
[----:B------:R1:W5:Y:S01]  /*19450*/  LDL R156, [R1+0x90] ;  /* 0x00009000019c7983 */ /* 0x0003620000100800 */
[----:B------:R-:W-:Y:S01]  /*19460*/  IMAD R3, R128, UR5, R3 ;  /* 0x0000000580037c24 */ /* 0x000fe2000f8e0203 */
[----:B------:R-:W-:Y:S01]  /*19470*/  ULDC.64 UR4, c[0x0][0xb28] ;  /* 0x0002ca0000047ab9 */ /* 0x000fe20000000a00 */
[----:B------:R-:W-:Y:S01]  /*19480*/  IMAD.MOV R56, RZ, RZ, -R57 ;  /* 0x000000ffff387224 */ /* 0x000fe200078e0a39 */
[----:B------:R1:W5:Y:S01]  /*19490*/  LDL R155, [R1+0xf0] ;  /* 0x0000f000019b7983 */ /* 0x0003620000100800 */
[----:B------:R-:W-:-:S02]  /*194a0*/  IMAD R0, R0, UR6, RZ ;  /* 0x0000000600007c24 */ /* 0x000fc4000f8e02ff */
[----:B------:R-:W-:Y:S01]  /*194b0*/  IMAD R117, R117, R56, R63 ;  /* 0x0000003875757224 */ /* 0x000fe200078e023f */
        /* <DEDUP_REMOVED lines=35> */
[C---:B------:R-:W-:Y:S01]  /*196f0*/  IMAD R59, R57.reuse, UR7, R0 ;  /* 0x00000007393b7c24 */ /* 0x040fe2000f8e0200 */
[----:B------:R-:W-:Y:S01]  /*19700*/  SHF.R.S32.HI R0, RZ, 0x1f, R117 ;  /* 0x0000001fff007819 */ /* 0x000fe20000011475 */
[----:B------:R-:W-:-:S04]  /*19710*/  IMAD.WIDE.U32 R2, R57, UR6, R2 ;  /* 0x0000000639027c25 */ /* 0x000fc8000f8e0002 */
        /* <DEDUP_REMOVED lines=11> */
[----:B------:R1:W0:Y:S01]  /*197d0*/  SHFL.IDX PT, R2, R0, RZ, 0x1c1f ;  /* 0x001c1fff00027589 */ /* 0x00022200000e0000 */
[----:B------:R-:W-:Y:S02]  /*197e0*/  BSSY B1, `(.L_x_3928) ;  /* 0x0000064000017945 */ /* 0x000fe40003800000 */
[----:B------:R1:W-:Y:S01]  /*197f0*/  SYNCS.ARRIVE.TRANS64.RED.A1T0 RZ, [R56+URZ], RZ ;  /* 0x000000ff38ff79a7 */ /* 0x0003e2000810043f */
[----:B------:R1:W2:Y:S01]  /*19800*/  SHFL.IDX PT, R3, R64, RZ, 0x1c1f ;  /* 0x001c1fff40037589 */ /* 0x0002a200000e0000 */
[----:B------:R-:W-:Y:S05]  /*19810*/  @P0 BRA `(.L_x_3929) ;  /* 0x0000000400800947 */ /* 0x000fea0003800000 */
[----:B------:R-:W-:Y:S02]  /*19820*/  ULDC UR4, c[0x0][0xac8] ;  /* 0x0002b20000047ab9 */ /* 0x000fe40000000800 */
[----:B-----5:R-:W-:Y:S02]  /*19830*/  ISETP.GE.AND P1, PT, R164, UR4, PT ;  /* 0x00000004a4007c0c */ /* 0x020fe4000bf26270 */
[----:B------:R-:W-:Y:S02]  /*19840*/  ISETP.GE.AND P0, PT, R162, UR4, PT ;  /* 0x00000004a2007c0c */ /* 0x000fe4000bf06270 */
[----:B------:R-:W-:Y:S02]  /*19850*/  ISETP.GE.AND P2, PT, R166, UR4, PT ;  /* 0x00000004a6007c0c */ /* 0x000fe4000bf46270 */
[----:B------:R-:W-:Y:S02]  /*19860*/  ISETP.GE.AND P3, PT, R160, UR4, PT ;  /* 0x00000004a0007c0c */ /* 0x000fe4000bf66270 */
[----:B------:R-:W-:-:S05]  /*19870*/  ISETP.GE.AND P4, PT, R158, UR4, PT ;  /* 0x000000049e007c0c */ /* 0x000fca000bf86270 */
[-C--:B01----:R-:W-:Y:S02]  /*19880*/  @!P1 LEA R56, P5, R164, R2.reuse, 0x2 ;  /* 0x00000002a4389211 */ /* 0x083fe400078a10ff */
[----:B------:R-:W-:Y:S02]  /*19890*/  @!P0 LEA R58, P6, R162, R2, 0x2 ;  /* 0x00000002a23a8211 */ /* 0x000fe400078c10ff */
[----:B--2---:R-:W-:Y:S01]  /*198a0*/  @!P2 IMAD.WIDE R62, R166, 0x4, R2 ;  /* 0x00000004a63ea825 */ /* 0x004fe200078e0202 */
[-C--:B------:R-:W-:Y:S02]  /*198b0*/  @!P1 LEA.HI.X R57, R164, R3.reuse, R165, 0x2, P5 ;  /* 0x00000003a4399211 */ /* 0x080fe400028f14a5 */
[----:B------:R-:W-:Y:S02]  /*198c0*/  @!P0 LEA.HI.X R59, R162, R3, R163, 0x2, P6 ;  /* 0x00000003a23b8211 */ /* 0x000fe400030f14a3 */
[----:B------:R-:W-:Y:S01]  /*198d0*/  ISETP.GE.AND P5, PT, R156, UR4, PT ;  /* 0x000000049c007c0c */ /* 0x000fe2000bfa6270 */
[----:B------:R0:W-:Y:S04]  /*198e0*/  @!P2 ST.E.64 desc[UR48][R62.64], R4 ;  /* 0x000000043e00a985 */ /* 0x0001e8000c101b30 */
[----:B------:R1:W-:Y:S01]  /*198f0*/  @!P1 ST.E.64 desc[UR48][R56.64], R6 ;  /* 0x0000000638009985 */ /* 0x0003e2000c101b30 */
[----:B------:R-:W-:-:S03]  /*19900*/  ISETP.GE.AND P1, PT, R152, UR4, PT ;  /* 0x0000000498007c0c */ /* 0x000fc6000bf26270 */
[----:B------:R2:W-:Y:S01]  /*19910*/  @!P0 ST.E.64 desc[UR48][R58.64], R8 ;  /* 0x000000083a008985 */ /* 0x0005e2000c101b30 */
[----:B------:R-:W-:Y:S02]  /*19920*/  ISETP.GE.AND P0, PT, R154, UR4, PT ;  /* 0x000000049a007c0c */ /* 0x000fe4000bf06270 */
        /* <DEDUP_REMOVED lines=9> */
[----:B------:R-:W-:-:S05]  /*199c0*/  @!P5 LEA.HI.X R9, R156, R3, R157, 0x2, P6 ;  /* 0x000000039c09d211 */ /* 0x000fca00030f149d */
[----:B------:R2:W-:Y:S01]  /*199d0*/  @!P5 ST.E.64 desc[UR48][R8.64], R14 ;  /* 0x0000000e0800d985 */ /* 0x0005e2000c101b30 */
        /* <DEDUP_REMOVED lines=17> */
[-C--:B------:R-:W-:Y:S02]  /*19af0*/  @!P4 LEA.HI.X R7, R146, R3.reuse, R147, 0x2, P0 ;  /* 0x000000039207c211 */ /* 0x080fe400000f1493 */
[----:B------:R-:W-:Y:S02]  /*19b00*/  ISETP.GE.AND P0, PT, R135, UR4, PT ;  /* 0x0000000487007c0c */ /* 0x000fe4000bf06270 */
[CC--:B--2---:R-:W-:Y:S01]  /*19b10*/  @!P5 LEA R8, P6, R144.reuse, R2.reuse, 0x2 ;  /* 0x000000029008d211 */ /* 0x0c4fe200078c10ff */
[----:B------:R1:W-:Y:S01]  /*19b20*/  @!P4 ST.E.64 desc[UR48][R6.64], R36 ;  /* 0x000000240600c985 */ /* 0x0003e2000c101b30 */
[----:B------:R-:W-:Y:S02]  /*19b30*/  ISETP.GE.AND P4, PT, R131, UR4, PT ;  /* 0x0000000483007c0c */ /* 0x000fe4000bf86270 */
[----:B------:R-:W-:Y:S02]  /*19b40*/  @!P5 LEA.HI.X R9, R144, R3, R145, 0x2, P6 ;  /* 0x000000039009d211 */ /* 0x000fe400030f1491 */
[----:B0-----:R-:W-:-:S03]  /*19b50*/  @!P2 LEA R4, P6, R142, R2, 0x2 ;  /* 0x000000028e04a211 */ /* 0x001fc600078c10ff */
[----:B------:R0:W-:Y:S01]  /*19b60*/  @!P5 ST.E.64 desc[UR48][R8.64], R40 ;  /* 0x000000280800d985 */ /* 0x0001e2000c101b30 */
[----:B------:R-:W-:Y:S02]  /*19b70*/  ISETP.GE.AND P5, PT, R133, UR4, PT ;  /* 0x0000000485007c0c */ /* 0x000fe4000bfa6270 */
        /* <DEDUP_REMOVED lines=26> */
[C---:B-1----:R-:W-:Y:S01]  /*19d20*/  @!P1 LEA R6, P6, R125.reuse, R2, 0x2 ;  /* 0x000000027d069211 */ /* 0x042fe200078c10ff */
[----:B------:R1:W-:Y:S03]  /*19d30*/  @!P0 ST.E.64 desc[UR48][R4.64], R80 ;  /* 0x0000005004008985 */ /* 0x0003e6000c101b30 */
[----:B------:R-:W-:-:S03]  /*19d40*/  @!P1 LEA.HI.X R7, R125, R3, R126, 0x2, P6 ;  /* 0x000000037d079211 */ /* 0x000fc600030f147e */
[CC--:B0-----:R-:W-:Y:S02]  /*19d50*/  @!P3 LEA R8, P6, R121.reuse, R2.reuse, 0x2 ;  /* 0x000000027908b211 */ /* 0x0c1fe400078c10ff */
[----:B------:R0:W-:Y:S02]  /*19d60*/  @!P1 ST.E.64 desc[UR48][R6.64], R84 ;  /* 0x0000005406009985 */ /* 0x0001e4000c101b30 */
[----:B------:R-:W-:Y:S02]  /*19d70*/  @!P3 LEA.HI.X R9, R121, R3, R122, 0x2, P6 ;  /* 0x000000037909b211 */ /* 0x000fe400030f147a */
[----:B-1----:R-:W-:-:S04]  /*19d80*/  @!P4 LEA R4, P0, R123, R2, 0x2 ;  /* 0x000000027b04c211 */ /* 0x002fc800078010ff */
        /* <DEDUP_REMOVED lines=9> */
.L_x_3929:
[----:B------:R-:W-:Y:S05]  /*19e20*/  BSYNC B1 ;  /* 0x0000000000017941 */ /* 0x000fea0003800000 */
.L_x_3928:
[----:B------:R-:W-:Y:S01]  /*19e30*/  ISETP.GE.AND P0, PT, R61, R60, PT ;  /* 0x0000003c3d00720c */ /* 0x000fe20003f06270 */
[----:B------:R4:W0:Y:S04]  /*19e40*/  SHFL.IDX PT, R65, R64, 0x1, 0x1c1f ;  /* 0x003c1f0040417f89 */ /* 0x00082800000e0000 */
[----:B-1----:R4:W1:Y:S08]  /*19e50*/  SHFL.IDX PT, R64, R0, 0x1, 0x1c1f ;  /* 0x003c1f0000407f89 */ /* 0x00287000000e0000 */
[----:B----4-:R-:W-:Y:S05]  /*19e60*/  @P0 BRA `(.L_x_3927) ;  /* 0x0000001000ec0947 */ /* 0x010fea0003800000 */
[----:B------:R-:W-:Y:S02]  /*19e70*/  ULDC UR4, c[0x0][0xac8] ;  /* 0x0002b20000047ab9 */ /* 0x000fe40000000800 */
[----:B-----5:R-:W-:Y:S02]  /*19e80*/  ISETP.GE.AND P2, PT, R164, UR4, PT ;  /* 0x00000004a4007c0c */ /* 0x020fe4000bf46270 */
[----:B------:R-:W-:Y:S02]  /*19e90*/  ISETP.GE.AND P1, PT, R166, UR4, PT ;  /* 0x00000004a6007c0c */ /* 0x000fe4000bf26270 */
[----:B------:R-:W-:Y:S02]  /*19ea0*/  ISETP.GE.AND P5, PT, R162, UR4, PT ;  /* 0x00000004a2007c0c */ /* 0x000fe4000bfa6270 */
[----:B------:R-:W-:Y:S02]  /*19eb0*/  ISETP.GE.AND P4, PT, R160, UR4, PT ;  /* 0x00000004a0007c0c */ /* 0x000fe4000bf86270 */
[----:B------:R-:W-:-:S05]  /*19ec0*/  ISETP.GE.AND P3, PT, R158, UR4, PT ;  /* 0x000000049e007c0c */ /* 0x000fca000bf66270 */
[----:B01-3--:R-:W-:Y:S02]  /*19ed0*/  @!P2 LEA R2, P0, R164, R64, 0x2 ;  /* 0x00000040a402a211 */ /* 0x00bfe400078010ff */
[----:B------:R-:W-:Y:S02]  /*19ee0*/  @!P1 IMAD.WIDE R4, R166, 0x4, R64 ;  /* 0x00000004a6049825 */ /* 0x000fe400078e0240 */
[----:B--2---:R-:W-:Y:S02]  /*19ef0*/  @!P2 LEA.HI.X R3, R164, R65, R165, 0x2, P0 ;  /* 0x00000041a403a211 */ /* 0x004fe400000f14a5 */
[----:B------:R-:W-:Y:S01]  /*19f00*/  ISETP.GE.AND P0, PT, R156, UR4, PT ;  /* 0x000000049c007c0c */ /* 0x000fe2000bf06270 */
[----:B------:R0:W-:Y:S01]  /*19f10*/  @!P1 ST.E.64 desc[UR48][R4.64], R26 ;  /* 0x0000001a04009985 */ /* 0x0001e2000c101b30 */
[----:B------:R-:W-:-:S03]  /*19f20*/  ISETP.GE.AND P1, PT, R154, UR4, PT ;  /* 0x000000049a007c0c */ /* 0x000fc6000bf26270 */
[----:B------:R1:W-:Y:S01]  /*19f30*/  @!P2 ST.E.64 desc[UR48][R2.64], R30 ;  /* 0x0000001e0200a985 */ /* 0x0003e2000c101b30 */
[-C--:B0-----:R-:W-:Y:S02]  /*19f40*/  @!P4 LEA R4, P2, R160, R64.reuse, 0x2 ;  /* 0x00000040a004c211 */ /* 0x081fe400078410ff */
[-C--:B-1----:R-:W-:Y:S02]  /*19f50*/  @!P5 LEA R2, P6, R162, R64.reuse, 0x2 ;  /* 0x00000040a202d211 */ /* 0x082fe400078c10ff */
[-C--:B------:R-:W-:Y:S02]  /*19f60*/  @!P4 LEA.HI.X R5, R160, R65.reuse, R161, 0x2, P2 ;  /* 0x00000041a005c211 */ /* 0x080fe400010f14a1 */
[-C--:B------:R-:W-:Y:S02]  /*19f70*/  @!P5 LEA.HI.X R3, R162, R65.reuse, R163, 0x2, P6 ;  /* 0x00000041a203d211 */ /* 0x080fe400030f14a3 */
[----:B------:R-:W-:Y:S02]  /*19f80*/  ISETP.GE.AND P2, PT, R152, UR4, PT ;  /* 0x0000000498007c0c */ /* 0x000fe4000bf46270 */
[C---:B------:R-:W-:Y:S01]  /*19f90*/  @!P3 LEA R6, P6, R158.reuse, R64, 0x2 ;  /* 0x000000409e06b211 */ /* 0x040fe200078c10ff */
[----:B------:R0:W-:Y:S03]  /*19fa0*/  @!P5 ST.E.64 desc[UR48][R2.64], R34 ;  /* 0x000000220200d985 */ /* 0x0001e6000c101b30 */
[----:B------:R-:W-:Y:S01]  /*19fb0*/  @!P3 LEA.HI.X R7, R158, R65, R159, 0x2, P6 ;  /* 0x000000419e07b211 */ /* 0x000fe200030f149f */
[----:B------:R1:W-:Y:S04]  /*19fc0*/  @!P4 ST.E.64 desc[UR48][R4.64], R38 ;  /* 0x000000260400c985 */ /* 0x0003e8000c101b30 */
[----:B------:R2:W-:Y:S01]  /*19fd0*/  @!P3 ST.E.64 desc[UR48][R6.64], R42 ;  /* 0x0000002a0600b985 */ /* 0x0005e2000c101b30 */
[----:B------:R-:W-:-:S02]  /*19fe0*/  ISETP.GE.AND P3, PT, R150, UR4, PT ;  /* 0x0000000496007c0c */ /* 0x000fc4000bf66270 */
        /* <DEDUP_REMOVED lines=16> */
[----:B------:R-:W-:Y:S01]  /*1a0f0*/  @!P3 ST.E.64 desc[UR48][R2.64], R104 ;  /* 0x000000680200b985 */ /* 0x000fe2000c101b30 */
[-C--:B------:R-:W-:Y:S02]  /*1a100*/  @!P1 LEA R10, P3, R142, R64.reuse, 0x2 ;  /* 0x000000408e0a9211 */ /* 0x080fe400078610ff */
[-C--:B------:R-:W-:Y:S02]  /*1a110*/  @!P4 LEA.HI.X R5, R148, R65.reuse, R149, 0x2, P0 ;  /* 0x000000419405c211 */ /* 0x080fe400000f1495 */
[----:B------:R-:W-:Y:S02]  /*1a120*/  ISETP.GE.AND P0, PT, R140, UR4, PT ;  /* 0x000000048c007c0c */ /* 0x000fe4000bf06270 */
[C---:B--2---:R-:W-:Y:S01]  /*1a130*/  @!P5 LEA R6, P6, R146.reuse, R64, 0x2 ;  /* 0x000000409206d211 */ /* 0x044fe200078c10ff */
[----:B------:R0:W-:Y:S01]  /*1a140*/  @!P4 ST.E.64 desc[UR48][R4.64], R108 ;  /* 0x0000006c0400c985 */ /* 0x0001e2000c101b30 */
[----:B------:R-:W-:Y:S02]  /*1a150*/  ISETP.GE.AND P4, PT, R133, UR4, PT ;  /* 0x0000000485007c0c */ /* 0x000fe4000bf86270 */
[----:B------:R-:W-:-:S02]  /*1a160*/  @!P5 LEA.HI.X R7, R146, R65, R147, 0x2, P6 ;  /* 0x000000419207d211 */ /* 0x000fc400030f1493 */
[-C--:B------:R-:W-:Y:S02]  /*1a170*/  @!P2 LEA R8, P6, R144, R64.reuse, 0x2 ;  /* 0x000000409008a211 */ /* 0x080fe400078c10ff */
[-C--:B------:R-:W-:Y:S01]  /*1a180*/  @!P1 LEA.HI.X R11, R142, R65.reuse, R143, 0x2, P3 ;  /* 0x000000418e0b9211 */ /* 0x080fe200018f148f */
[----:B------:R1:W-:Y:S01]  /*1a190*/  @!P5 ST.E.64 desc[UR48][R6.64], R112 ;  /* 0x000000700600d985 */ /* 0x0003e2000c101b30 */
[----:B------:R-:W-:Y:S02]  /*1a1a0*/  ISETP.GE.AND P5, PT, R135, UR4, PT ;  /* 0x0000000487007c0c */ /* 0x000fe4000bfa6270 */
[-C--:B------:R-:W-:Y:S02]  /*1a1b0*/  @!P2 LEA.HI.X R9, R144, R65.reuse, R145, 0x2, P6 ;  /* 0x000000419009a211 */ /* 0x080fe400030f1491 */
[C---:B------:R-:W-:Y:S02]  /*1a1c0*/  @!P0 LEA R12, P6, R140.reuse, R64, 0x2 ;  /* 0x000000408c0c8211 */ /* 0x040fe400078c10ff */
[----:B------:R-:W-:Y:S01]  /*1a1d0*/  ISETP.GE.AND P3, PT, R131, UR4, PT ;  /* 0x0000000483007c0c */ /* 0x000fe2000bf66270 */
[----:B------:R2:W-:Y:S01]  /*1a1e0*/  @!P2 ST.E.64 desc[UR48][R8.64], R70 ;  /* 0x000000460800a985 */ /* 0x0005e2000c101b30 */
[----:B------:R-:W-:-:S02]  /*1a1f0*/  @!P0 LEA.HI.X R13, R140, R65, R141, 0x2, P6 ;  /* 0x000000418c0d8211 */ /* 0x000fc400030f148d */
[-C--:B0-----:R-:W-:Y:S01]  /*1a200*/  @!P4 LEA R4, P2, R133, R64.reuse, 0x2 ;  /* 0x000000408504c211 */ /* 0x081fe200078410ff */
[----:B------:R0:W-:Y:S02]  /*1a210*/  @!P1 ST.E.64 desc[UR48][R10.64], R74 ;  /* 0x0000004a0a009985 */ /* 0x0001e4000c101b30 */
[-C--:B------:R-:W-:Y:S02]  /*1a220*/  @!P5 LEA R2, P1, R135, R64.reuse, 0x2 ;  /* 0x000000408702d211 */ /* 0x080fe400078210ff */
[----:B------:R-:W-:Y:S01]  /*1a230*/  @!P0 ST.E.64 desc[UR48][R12.64], R78 ;  /* 0x0000004e0c008985 */ /* 0x000fe2000c101b30 */
[----:B------:R-:W-:Y:S02]  /*1a240*/  ISETP.GE.AND P0, PT, R129, UR4, PT ;  /* 0x0000000481007c0c */ /* 0x000fe4000bf06270 */
[----:B------:R-:W-:Y:S02]  /*1a250*/  @!P5 LEA.HI.X R3, R135, R65, R136, 0x2, P1 ;  /* 0x000000418703d211 */ /* 0x000fe400008f1488 */
[----:B-1----:R-:W-:-:S02]  /*1a260*/  @!P3 LEA R6, P6, R131, R64, 0x2 ;  /* 0x000000408306b211 */ /* 0x002fc400078c10ff */
[----:B------:R-:W-:Y:S01]  /*1a270*/  ISETP.GE.AND P1, PT, R127, UR4, PT ;  /* 0x000000047f007c0c */ /* 0x000fe2000bf26270 */
[----:B------:R1:W-:Y:S01]  /*1a280*/  @!P5 ST.E.64 desc[UR48][R2.64], R82 ;  /* 0x000000520200d985 */ /* 0x0003e2000c101b30 */
[-C--:B------:R-:W-:Y:S02]  /*1a290*/  @!P4 LEA.HI.X R5, R133, R65.reuse, R134, 0x2, P2 ;  /* 0x000000418505c211 */ /* 0x080fe400010f1486 */
[----:B------:R-:W-:Y:S02]  /*1a2a0*/  @!P3 LEA.HI.X R7, R131, R65, R132, 0x2, P6 ;  /* 0x000000418307b211 */ /* 0x000fe400030f1484 */
[----:B------:R-:W-:Y:S01]  /*1a2b0*/  ISETP.GE.AND P2, PT, R121, UR4, PT ;  /* 0x0000000479007c0c */ /* 0x000fe2000bf46270 */
[----:B------:R3:W-:Y:S01]  /*1a2c0*/  @!P4 ST.E.64 desc[UR48][R4.64], R86 ;  /* 0x000000560400c985 */ /* 0x0007e2000c101b30 */
[----:B------:R-:W-:Y:S02]  /*1a2d0*/  ISETP.GE.AND P4, PT, R125, UR4, PT ;  /* 0x000000047d007c0c */ /* 0x000fe4000bf86270 */
[----:B--2---:R-:W-:Y:S01]  /*1a2e0*/  @!P0 LEA R8, P5, R129, R64, 0x2 ;  /* 0x0000004081088211 */ /* 0x004fe200078a10ff */
[----:B------:R2:W-:Y:S01]  /*1a2f0*/  @!P3 ST.E.64 desc[UR48][R6.64], R90 ;  /* 0x0000005a0600b985 */ /* 0x0005e2000c101b30 */
[----:B------:R-:W-:-:S02]  /*1a300*/  ISETP.GE.AND P3, PT, R123, UR4, PT ;  /* 0x000000047b007c0c */ /* 0x000fc4000bf66270 */
[-C--:B------:R-:W-:Y:S02]  /*1a310*/  @!P0 LEA.HI.X R9, R129, R65.reuse, R130, 0x2, P5 ;  /* 0x0000004181098211 */ /* 0x080fe400028f1482 */
[----:B------:R-:W-:Y:S02]  /*1a320*/  ISETP.GE.AND P5, PT, R116, UR4, PT ;  /* 0x0000000474007c0c */ /* 0x000fe4000bfa6270 */
[-C--:B0-----:R-:W-:Y:S01]  /*1a330*/  @!P1 LEA R10, P6, R127, R64.reuse, 0x2 ;  /* 0x000000407f0a9211 */ /* 0x081fe200078c10ff */
[----:B------:R0:W-:Y:S02]  /*1a340*/  @!P0 ST.E.64 desc[UR48][R8.64], R94 ;  /* 0x0000005e08008985 */ /* 0x0001e4000c101b30 */
[-C--:B-1----:R-:W-:Y:S02]  /*1a350*/  @!P4 LEA R2, P0, R125, R64.reuse, 0x2 ;  /* 0x000000407d02c211 */ /* 0x082fe400078010ff */
[----:B------:R-:W-:Y:S02]  /*1a360*/  @!P1 LEA.HI.X R11, R127, R65, R128, 0x2, P6 ;  /* 0x000000417f0b9211 */ /* 0x000fe400030f1480 */
[----:B---3--:R-:W-:-:S02]  /*1a370*/  @!P3 LEA R4, P6, R123, R64, 0x2 ;  /* 0x000000407b04b211 */ /* 0x008fc400078c10ff */
[-C--:B------:R-:W-:Y:S01]  /*1a380*/  @!P4 LEA.HI.X R3, R125, R65.reuse, R126, 0x2, P0 ;  /* 0x000000417d03c211 */ /* 0x080fe200000f147e */
[----:B------:R0:W-:Y:S01]  /*1a390*/  @!P1 ST.E.64 desc[UR48][R10.64], R98 ;  /* 0x000000620a009985 */ /* 0x0001e2000c101b30 */
[-C--:B--2---:R-:W-:Y:S02]  /*1a3a0*/  @!P2 LEA R6, P1, R121, R64.reuse, 0x2 ;  /* 0x000000407906a211 */ /* 0x084fe400078210ff */
[C---:B------:R-:W-:Y:S01]  /*1a3b0*/  @!P5 LEA R12, P0, R116.reuse, R64, 0x2 ;  /* 0x00000040740cd211 */ /* 0x040fe200078010ff */
[----:B------:R0:W-:Y:S01]  /*1a3c0*/  @!P4 ST.E.64 desc[UR48][R2.64], R102 ;  /* 0x000000660200c985 */ /* 0x0001e2000c101b30 */
[-C--:B------:R-:W-:Y:S02]  /*1a3d0*/  @!P3 LEA.HI.X R5, R123, R65.reuse, R124, 0x2, P6 ;  /* 0x000000417b05b211 */ /* 0x080fe400030f147c */
[-C--:B------:R-:W-:Y:S02]  /*1a3e0*/  @!P2 LEA.HI.X R7, R121, R65.reuse, R122, 0x2, P1 ;  /* 0x000000417907a211 */ /* 0x080fe400008f147a */
[----:B------:R-:W-:Y:S01]  /*1a3f0*/  @!P5 LEA.HI.X R13, R116, R65, R120, 0x2, P0 ;  /* 0x00000041740dd211 */ /* 0x000fe200000f1478 */
[----:B------:R0:W-:Y:S01]  /*1a400*/  @!P3 ST.E.64 desc[UR48][R4.64], R106 ;  /* 0x0000006a0400b985 */ /* 0x0001e2000c101b30 */
[----:B------:R-:W-:-:S03]  /*1a410*/  ISETP.GE.AND P0, PT, R66, UR4, PT ;  /* 0x0000000442007c0c */ /* 0x000fc6000bf06270 */
[----:B------:R0:W-:Y:S04]  /*1a420*/  @!P2 ST.E.64 desc[UR48][R6.64], R110 ;  /* 0x0000006e0600a985 */ /* 0x0001e8000c101b30 */
[----:B------:R0:W-:Y:S06]  /*1a430*/  @!P5 ST.E.64 desc[UR48][R12.64], R114 ;  /* 0x000000720c00d985 */ /* 0x0001ec000c101b30 */
[----:B------:R-:W-:Y:S05]  /*1a440*/  @P0 BRA `(.L_x_3927) ;  /* 0x0000000c00740947 */ /* 0x000fea0003800000 */
[----:B0-----:R-:W-:-:S04]  /*1a450*/  LEA R2, P0, R66, R64, 0x2 ;  /* 0x0000004042027211 */ /* 0x001fc800078010ff */
[----:B------:R-:W-:-:S05]  /*1a460*/  LEA.HI.X R3, R66, R65, R67, 0x2, P0 ;  /* 0x0000004142037211 */ /* 0x000fca00000f1443 */
[----:B------:R0:W-:Y:S01]  /*1a470*/  ST.E.64 desc[UR48][R2.64], R118 ;  /* 0x0000007602007985 */ /* 0x0001e2000c101b30 */
[----:B------:R-:W-:Y:S05]  /*1a480*/  BRA `(.L_x_3927) ;  /* 0x0000000c00647947 */ /* 0x000fea0003800000 */
.L_x_3918:
[----:B------:R-:W-:Y:S01]  /*1a490*/  ULDC.64 UR6, c[0x0][0xc08] ;  /* 0x0003020000067ab9 */ /* 0x000fe20000000a00 */
[----:B------:R-:W-:Y:S01]  /*1a4a0*/  ULDC.64 UR4, c[0x0][0xc00] ;  /* 0x0003000000047ab9 */ /* 0x000fe20000000a00 */
[----:B------:R-:W-:Y:S01]  /*1a4b0*/  ISETP.NE.U32.AND P1, PT, RZ, UR6, PT ;  /* 0x00000006ff007c0c */ /* 0x000fe2000bf25070 */
[----:B------:R-:W-:Y:S01]  /*1a4c0*/  IMAD.MOV.U32 R15, RZ, RZ, RZ ;  /* 0x000000ffff0f7224 */ /* 0x000fe200078e00ff */
[----:B------:R-:W-:Y:S02]  /*1a4d0*/  ISETP.NE.U32.AND P0, PT, RZ, UR4, PT ;  /* 0x00000004ff007c0c */ /* 0x000fe4000bf05070 */
[----:B------:R-:W-:Y:S02]  /*1a4e0*/  ISETP.NE.AND.EX P1, PT, RZ, UR7, PT, P1 ;  /* 0x00000007ff007c0c */ /* 0x000fe4000bf25310 */
[----:B------:R-:W-:Y:S02]  /*1a4f0*/  IADD3 R2, P2, R226, UR4, RZ ;  /* 0x00000004e2027c10 */ /* 0x000fe4000ff5e0ff */
[----:B------:R-:W-:-:S02]  /*1a500*/  ISETP.NE.AND.EX P0, PT, RZ, UR5, PT, P0 ;  /* 0x00000005ff007c0c */ /* 0x000fc4000bf05300 */
[----:B------:R-:W-:Y:S01]  /*1a510*/  IADD3.X R3, R227, UR5, RZ, P2, !PT ;  /* 0x00000005e3037c10 */ /* 0x000fe200097fe4ff */
[----:B------:R-:W-:Y:S02]  /*1a520*/  ULDC UR4, c[0x0][0xa88] ;  /* 0x0002a20000047ab9 */ /* 0x000fe40000000800 */
[----:B------:R-:W-:-:S04]  /*1a530*/  IMAD.U32 R0, RZ, RZ, UR4 ;  /* 0x00000004ff007e24 */ /* 0x000fc8000f8e00ff */
[----:B------:R-:W-:-:S04]  /*1a540*/  @P1 IADD3 R226, P2, R226, UR6, RZ ;  /* 0x00000006e2e21c10 */ /* 0x000fc8000ff5e0ff */
[----:B------:R-:W-:Y:S01]  /*1a550*/  @P1 IADD3.X R227, R227, UR7, RZ, P2, !PT ;  /* 0x00000007e3e31c10 */ /* 0x000fe200097fe4ff */
[----:B------:R2:W5:Y:S04]  /*1a560*/  @P0 LDG.E R15, desc[UR48][R2.64] ;  /* 0x00000030020f0981 */ /* 0x000568000c1e1900 */
[----:B------:R2:W5:Y:S01]  /*1a570*/  @P1 LDG.E R0, desc[UR48][R226.64] ;  /* 0x00000030e2001981 */ /* 0x000562000c1e1900 */
[----:B------:R-:W-:Y:S01]  /*1a580*/  ISETP.NE.AND P2, PT, R224, RZ, PT ;  /* 0x000000ffe000720c */ /* 0x000fe20003f45270 */
[----:B------:R-:W3:-:S12]  /*1a590*/  S2R R4, SR_TID.X ;  /* 0x0000000000047919 */ /* 0x000ed80000002100 */
[----:B------:R-:W4:Y:S01]  /*1a5a0*/  @!P2 LDC R224, c[0x0][0xad4] ;  /* 0x0002b500ffe0ab82 */ /* 0x000f220000000800 */
[----:B---3--:R-:W-:Y:S01]  /*1a5b0*/  VIADD R5, R4, 0xffffff80 ;  /* 0xffffff8004057836 */ /* 0x008fe20000000000 */
[----:B----4-:R-:W-:-:S04]  /*1a5c0*/  ISETP.GT.AND P2, PT, R224, 0x1, PT ;  /* 0x00000001e000780c */ /* 0x010fc80003f44270 */
[----:B------:R-:W-:Y:S01]  /*1a5d0*/  ISETP.GT.AND P3, PT, R5, 0x7f, PT ;  /* 0x0000007f0500780c */ /* 0x000fe20003f64270 */
[----:B--2---:R-:W-:-:S12]  /*1a5e0*/  @P1 BRA `(.L_x_3930) ;  /* 0x0000000000101947 */ /* 0x004fd80003800000 */
[----:B------:R-:W-:Y:S05]  /*1a5f0*/  @!P0 BRA `(.L_x_3930) ;  /* 0x00000000000c8947 */ /* 0x000fea0003800000 */
[----:B------:R-:W2:Y:S04]  /*1a600*/  LDG.E R5, desc[UR48][R2.64] ;  /* 0x0000003002057981 */ /* 0x000ea8000c1e1900 */
[----:B-----5:R-:W2:Y:S02]  /*1a610*/  LDG.E R0, desc[UR48][R2.64+0x4] ;  /* 0x0000043002007981 */ /* 0x020ea4000c1e1900 */
[----:B--2---:R-:W-:-:S07]  /*1a620*/  IMAD.IADD R0, R0, 0x1, -R5 ;  /* 0x0000000100007824 */ /* 0x004fce00078e0a05 */
.L_x_3930:
[----:B------:R-:W2:Y:S01]  /*1a630*/  LDL.LU R2, [R1+0xa4] ;  /* 0x0000a40001027983 */ /* 0x000ea20000300800 */
[----:B------:R-:W-:Y:S01]  /*1a640*/  BSSY B1, `(.L_x_3931) ;  /* 0x0000038000017945 */ /* 0x000fe20003800000 */
[----:B------:R-:W-:Y:S02]  /*1a650*/  SEL R225, R225, RZ, !P0 ;  /* 0x000000ffe1e17207 */ /* 0x000fe40004000000 */
[----:B-----5:R-:W-:Y:S02]  /*1a660*/  SHF.R.S32.HI R24, RZ, 0x1f, R15 ;  /* 0x0000001fff187819 */ /* 0x020fe4000001140f */
[----:B--2---:R-:W-:Y:S01]  /*1a670*/  SEL R26, R2, RZ, !P0 ;  /* 0x000000ff021a7207 */ /* 0x004fe20004000000 */
[----:B------:R-:W-:Y:S06]  /*1a680*/  @P3 BRA `(.L_x_3932) ;  /* 0x0000000000cc3947 */ /* 0x000fec0003800000 */
[----:B------:R-:W2:Y:S01]  /*1a690*/  LDL R2, [R1+0x4] ;  /* 0x0000040001027983 */ /* 0x000ea20000100800 */
[----:B------:R-:W3:Y:S02]  /*1a6a0*/  LDC R29, c[0x0][0xbe8] ;  /* 0x0002fa00ff1d7b82 */ /* 0x000ee40000000800 */
[----:B---3--:R-:W-:Y:S02]  /*1a6b0*/  IMAD R3, R0, R29, RZ ;  /* 0x0000001d00037224 */ /* 0x008fe400078e02ff */
[----:B--2---:R-:W-:-:S04]  /*1a6c0*/  IMAD R2, R2, 0x80, R4 ;  /* 0x0000008002027824 */ /* 0x004fc800078e0204 */
[----:B------:R-:W-:-:S05]  /*1a6d0*/  VIADD R28, R2, 0xffffff80 ;  /* 0xffffff80021c7836 */ /* 0x000fca0000000000 */
[----:B------:R-:W-:-:S13]  /*1a6e0*/  ISETP.GE.AND P0, PT, R28, R3, PT ;  /* 0x000000031c00720c */ /* 0x000fda0003f06270 */
[----:B------:R-:W-:Y:S05]  /*1a6f0*/  @P0 BRA `(.L_x_3932) ;  /* 0x0000000000b00947 */ /* 0x000fea0003800000 */
[----:B------:R-:W2:Y:S01]  /*1a700*/  LDL.LU R30, [R1+0x40] ;  /* 0x00004000011e7983 */ /* 0x000ea20000300800 */
[----:B------:R-:W-:Y:S01]  /*1a710*/  IMAD.MOV.U32 R20, RZ, RZ, 0x9b8 ;  /* 0x000009b8ff147424 */ /* 0x000fe200078e00ff */
[----:B------:R-:W-:Y:S01]  /*1a720*/  ISETP.GT.AND P0, PT, R224, 0x1, PT ;  /* 0x00000001e000780c */ /* 0x000fe20003f04270 */
[----:B------:R-:W3:Y:S01]  /*1a730*/  LDC.64 R2, c[0x0][0xba8] ;  /* 0x0002ea00ff027b82 */ /* 0x000ee20000000a00 */
[----:B------:R-:W-:Y:S01]  /*1a740*/  ISETP.NE.AND P1, PT, R29, 0x1, PT ;  /* 0x000000011d00780c */ /* 0x000fe20003f25270 */
[----:B------:R-:W-:Y:S01]  /*1a750*/  IMAD.MOV.U32 R21, RZ, RZ, R28 ;  /* 0x000000ffff157224 */ /* 0x000fe200078e001c */
[----:B------:R-:W-:-:S05]  /*1a760*/  SEL R20, R20, 0x978, P0 ;  /* 0x0000097814147807 */ /* 0x000fca0000000000 */
[----:B------:R-:W4:Y:S08]  /*1a770*/  LDC.64 R10, c[0x0][R20+0x220] ;  /* 0x00008800140a7b82 */ /* 0x000f300000000a00 */
[----:B------:R-:W5:Y:S08]  /*1a780*/  LDC.64 R12, c[0x0][R20+0x218] ;  /* 0x00008600140c7b82 */ /* 0x000f700000000a00 */
[----:B------:R-:W0:Y:S08]  /*1a790*/  LDC.64 R6, c[0x0][R20+0x228] ;  /* 0x00008a0014067b82 */ /* 0x000e300000000a00 */
[----:B------:R-:W1:Y:S08]  /*1a7a0*/  LDC.64 R4, c[0x0][R20+0x210] ;  /* 0x0000840014047b82 */ /* 0x000e700000000a00 */
[----:B------:R-:W5:Y:S08]  /*1a7b0*/  @P1 LDC R9, c[0x0][0xbec] ;  /* 0x0002fb00ff091b82 */ /* 0x000f700000000800 */
[----:B------:R-:W0:Y:S01]  /*1a7c0*/  @P1 LDC R27, c[0x0][0xbf0] ;  /* 0x0002fc00ff1b1b82 */ /* 0x000e220000000800 */
[----:B----4-:R-:W-:-:S07]  /*1a7d0*/  IMAD R11, R11, R225, RZ ;  /* 0x000000e10b0b7224 */ /* 0x010fce00078e02ff */
[----:B---3--:R-:W3:Y:S01]  /*1a7e0*/  @!P0 LDC R2, c[0x0][0xb50] ;  /* 0x0002d400ff028b82 */ /* 0x008ee20000000800 */
[----:B-----5:R-:W-:-:S07]  /*1a7f0*/  @P1 IMAD.HI.U32 R14, R28, R9, RZ ;  /* 0x000000091c0e1227 */ /* 0x020fce00078e00ff */
[----:B------:R-:W4:Y:S01]  /*1a800*/  @!P0 LDC R3, c[0x0][0xb54] ;  /* 0x0002d500ff038b82 */ /* 0x000f220000000800 */
[-C--:B------:R-:W-:Y:S02]  /*1a810*/  IMAD R25, R13, R195.reuse, RZ ;  /* 0x000000c30d197224 */ /* 0x080fe400078e02ff */
[----:B------:R-:W-:Y:S01]  /*1a820*/  IMAD.WIDE.U32 R12, R12, R195, RZ ;  /* 0x000000c30c0c7225 */ /* 0x000fe200078e00ff */
[----:B0-----:R-:W-:-:S03]  /*1a830*/  @P1 SHF.R.U32.HI R21, RZ, R27, R14 ;  /* 0x0000001bff151219 */ /* 0x001fc6000001160e */
[----:B------:R-:W-:-:S04]  /*1a840*/  IMAD.WIDE.U32 R8, R10, R225, RZ ;  /* 0x000000e10a087225 */ /* 0x000fc800078e00ff */
[----:B------:R-:W-:Y:S01]  /*1a850*/  IMAD R27, R10, R26, R11 ;  /* 0x0000001a0a1b7224 */ /* 0x000fe200078e020b */
[----:B------:R-:W-:Y:S01]  /*1a860*/  IADD3 R12, P1, P3, R8, R12, R15 ;  /* 0x0000000c080c7210 */ /* 0x000fe20007b3e00f */
[----:B------:R-:W-:Y:S02]  /*1a870*/  IMAD.IADD R25, R13, 0x1, R25 ;  /* 0x000000010d197824 */ /* 0x000fe400078e0219 */
[----:B------:R-:W-:Y:S02]  /*1a880*/  IMAD.MOV R8, RZ, RZ, -R21 ;  /* 0x000000ffff087224 */ /* 0x000fe400078e0a15 */
[----:B------:R-:W-:Y:S02]  /*1a890*/  IMAD.IADD R27, R9, 0x1, R27 ;  /* 0x00000001091b7824 */ /* 0x000fe400078e021b */
[----:B------:R-:W-:-:S03]  /*1a8a0*/  IMAD R9, R29, R8, R28 ;  /* 0x000000081d097224 */ /* 0x000fc600078e021c */
[----:B------:R-:W-:Y:S01]  /*1a8b0*/  IADD3.X R8, R27, R25, R24, P1, P3 ;  /* 0x000000191b087210 */ /* 0x000fe20000fe6418 */
[----:B-1----:R-:W-:Y:S01]  /*1a8c0*/  IMAD R5, R5, R9, RZ ;  /* 0x0000000905057224 */ /* 0x002fe200078e02ff */
[----:B--2---:R-:W-:-:S05]  /*1a8d0*/  SEL R11, R30, RZ, P0 ;  /* 0x000000ff1e0b7207 */ /* 0x004fca0000000000 */
[-C--:B------:R-:W-:Y:S02]  /*1a8e0*/  IMAD R13, R7, R11.reuse, RZ ;  /* 0x0000000b070d7224 */ /* 0x080fe400078e02ff */
[----:B------:R-:W-:Y:S01]  /*1a8f0*/  IMAD.WIDE.U32 R6, R6, R11, RZ ;  /* 0x0000000b06067225 */ /* 0x000fe200078e00ff */
[----:B------:R-:W-:-:S03]  /*1a900*/  SHF.R.S32.HI R11, RZ, 0x1f, R9 ;  /* 0x0000001fff0b7819 */ /* 0x000fc60000011409 */
[----:B------:R-:W-:Y:S01]  /*1a910*/  IMAD.IADD R13, R7, 0x1, R13 ;  /* 0x00000001070d7824 */ /* 0x000fe200078e020d */
[----:B------:R-:W-:Y:S01]  /*1a920*/  IADD3 R6, P0, P1, R21, R12, R6 ;  /* 0x0000000c15067210 */ /* 0x000fe2000791e006 */
[----:B------:R-:W-:Y:S01]  /*1a930*/  IMAD R11, R4, R11, R5 ;  /* 0x0000000b040b7224 */ /* 0x000fe200078e0205 */
[----:B------:R-:W-:-:S04]  /*1a940*/  SHF.R.S32.HI R21, RZ, 0x1f, R21 ;  /* 0x0000001fff157819 */ /* 0x000fc80000011415 */
[----:B------:R-:W-:-:S03]  /*1a950*/  IADD3.X R7, R21, R8, R13, P0, P1 ;  /* 0x0000000815077210 */ /* 0x000fc600007e240d */
[----:B------:R-:W-:-:S04]  /*1a960*/  IMAD.WIDE.U32 R4, R4, R9, R6 ;  /* 0x0000000904047225 */ /* 0x000fc800078e0006 */
[----:B------:R-:W-:Y:S01]  /*1a970*/  IMAD.IADD R5, R5, 0x1, R11 ;  /* 0x0000000105057824 */ /* 0x000fe200078e020b */
[----:B---3--:R-:W-:-:S04]  /*1a980*/  LEA R2, P0, R4, R2, 0x2 ;  /* 0x0000000204027211 */ /* 0x008fc800078010ff */
[----:B----4-:R-:W-:Y:S01]  /*1a990*/  LEA.HI.X R3, R4, R3, R5, 0x2, P0 ;  /* 0x0000000304037211 */ /* 0x010fe200000f1405 */
[----:B------:R-:W-:-:S05]  /*1a9a0*/  IMAD.MOV.U32 R5, RZ, RZ, -0x800000 ;  /* 0xff800000ff057424 */ /* 0x000fca00078e00ff */
[----:B------:R2:W-:Y:S03]  /*1a9b0*/  STG.E desc[UR48][R2.64], R5 ;  /* 0x0000000502007986 */ /* 0x0005e6000c101930 */
.L_x_3932:
[----:B------:R-:W-:Y:S05]  /*1a9c0*/  BSYNC B1 ;  /* 0x0000000000017941 */ /* 0x000fea0003800000 */
.L_x_3931:
[----:B------:R-:W-:Y:S05]  /*1a9d0*/  @P2 BRA `(.L_x_3927) ;  /* 0x0000000800102947 */ /* 0x000fea0003800000 */
[----:B------:R-:W3:Y:S01]  /*1a9e0*/  LDL.LU R12, [R1+0x4] ;  /* 0x00000400010c7983 */ /* 0x000ee20000300800 */
[----:B------:R-:W4:Y:S01]  /*1a9f0*/  LDC R9, c[0x0][0xbe8] ;  /* 0x0002fa00ff097b82 */ /* 0x000f220000000800 */
[----:B------:R-:W-:Y:S01]  /*1aa00*/  ULDC.64 UR4, c[0x0][0xaa0] ;  /* 0x0002a80000047ab9 */ /* 0x000fe20000000a00 */
[----:B------:R-:W-:Y:S01]  /*1aa10*/  BSSY B1, `(.L_x_3933) ;  /* 0x000004a000017945 */ /* 0x000fe20003800000 */
[----:B--2---:R-:W2:Y:S01]  /*1aa20*/  S2R R2, SR_TID.X ;  /* 0x0000000000027919 */ /* 0x004ea20000002100 */
[----:B----4-:R-:W-:Y:S01]  /*1aa30*/  ISETP.NE.AND P0, PT, R9, 0x1, PT ;  /* 0x000000010900780c */ /* 0x010fe20003f05270 */
[----:B--2---:R-:W-:-:S12]  /*1aa40*/  VIADD R4, R2, 0xffffff80 ;  /* 0xffffff8002047836 */ /* 0x004fd80000000000 */
[----:B------:R-:W2:Y:S01]  /*1aa50*/  @P0 LDC R7, c[0x0][0xbec] ;  /* 0x0002fb00ff070b82 */ /* 0x000ea20000000800 */
[----:B------:R-:W-:Y:S01]  /*1aa60*/  IMAD R2, R24, UR4, RZ ;  /* 0x0000000418027c24 */ /* 0x000fe2000f8e02ff */
[----:B------:R-:W-:-:S03]  /*1aa70*/  SHF.R.S32.HI R3, RZ, 0x1f, R4 ;  /* 0x0000001fff037819 */ /* 0x000fc60000011404 */
[----:B------:R-:W-:Y:S01]  /*1aa80*/  IMAD R5, R15, UR5, R2 ;  /* 0x000000050f057c24 */ /* 0x000fe2000f8e0202 */
[----:B------:R-:W-:Y:S02]  /*1aa90*/  LEA.HI R6, R3, R4, RZ, 0x3 ;  /* 0x0000000403067211 */ /* 0x000fe400078f18ff */
[----:B------:R-:W4:Y:S01]  /*1aaa0*/  @P0 LDC R11, c[0x0][0xbf0] ;  /* 0x0002fc00ff0b0b82 */ /* 0x000f220000000800 */
[----:B------:R-:W-:Y:S01]  /*1aab0*/  IMAD.WIDE.U32 R2, R15, UR4, RZ ;  /* 0x000000040f027c25 */ /* 0x000fe2000f8e00ff */
[----:B------:R-:W-:Y:S01]  /*1aac0*/  ULDC.64 UR4, c[0x0][0xae8] ;  /* 0x0002ba0000047ab9 */ /* 0x000fe20000000a00 */
[----:B------:R-:W-:Y:S02]  /*1aad0*/  LOP3.LUT R13, R6, 0xfffffff8, RZ, 0xc0, !PT ;  /* 0xfffffff8060d7812 */ /* 0x000fe400078ec0ff */
[----:B------:R-:W-:Y:S01]  /*1aae0*/  SHF.R.S32.HI R10, RZ, 0x3, R6 ;  /* 0x00000003ff0a7819 */ /* 0x000fe20000011406 */
[----:B------:R-:W-:Y:S02]  /*1aaf0*/  IMAD.IADD R3, R3, 0x1, R5 ;  /* 0x0000000103037824 */ /* 0x000fe400078e0205 */
[----:B------:R-:W-:-:S02]  /*1ab00*/  IMAD.IADD R13, R4, 0x1, -R13 ;  /* 0x00000001040d7824 */ /* 0x000fc400078e0a0d */
[----:B------:R-:W-:-:S04]  /*1ab10*/  IMAD.WIDE.U32 R2, R195, UR4, R2 ;  /* 0x00000004c3027c25 */ /* 0x000fc8000f8e0002 */
[----:B------:R-:W-:Y:S02]  /*1ab20*/  IMAD R4, R13, 0x20, R10 ;  /* 0x000000200d047824 */ /* 0x000fe400078e020a */
[----:B------:R-:W-:Y:S01]  /*1ab30*/  IMAD R3, R195, UR5, R3 ;  /* 0x00000005c3037c24 */ /* 0x000fe2000f8e0203 */
[----:B------:R-:W-:Y:S01]  /*1ab40*/  ULDC.64 UR4, c[0x0][0xaf0] ;  /* 0x0002bc0000047ab9 */ /* 0x000fe20000000a00 */
[----:B------:R-:W-:Y:S02]  /*1ab50*/  IMAD.SHL.U32 R13, R13, 0x8, RZ ;  /* 0x000000080d0d7824 */ /* 0x000fe400078e00ff */
[----:B------:R-:W-:Y:S02]  /*1ab60*/  IMAD R6, R26, UR4, RZ ;  /* 0x000000041a067c24 */ /* 0x000fe4000f8e02ff */
[----:B------:R-:W-:-:S04]  /*1ab70*/  IMAD.WIDE.U32 R2, R225, UR4, R2 ;  /* 0x00000004e1027c25 */ /* 0x000fc8000f8e0002 */
[----:B---3--:R-:W-:-:S04]  /*1ab80*/  IMAD R8, R12, 0x80, R4 ;  /* 0x000000800c087824 */ /* 0x008fc800078e0204 */
[----:B--2---:R-:W-:-:S04]  /*1ab90*/  @P0 IMAD.HI.U32 R4, R8, R7, RZ ;  /* 0x0000000708040227 */ /* 0x004fc800078e00ff */
[----:B------:R-:W-:Y:S01]  /*1aba0*/  IMAD.MOV.U32 R5, RZ, RZ, R8 ;  /* 0x000000ffff057224 */ /* 0x000fe200078e0008 */
[----:B----4-:R-:W-:Y:S01]  /*1abb0*/  @P0 SHF.R.U32.HI R5, RZ, R11, R4 ;  /* 0x0000000bff050219 */ /* 0x010fe20000011604 */
[----:B------:R-:W-:Y:S01]  /*1abc0*/  IMAD R7, R225, UR5, R6 ;  /* 0x00000005e1077c24 */ /* 0x000fe2000f8e0206 */
[----:B------:R-:W-:Y:S01]  /*1abd0*/  ULDC.64 UR4, c[0x0][0xae0] ;  /* 0x0002b80000047ab9 */ /* 0x000fe20000000a00 */
[----:B------:R-:W-:Y:S01]  /*1abe0*/  VIADD R11, R13, 0x80 ;  /* 0x000000800d0b7836 */ /* 0x000fe20000000000 */
[----:B------:R-:W-:Y:S01]  /*1abf0*/  SHF.R.S32.HI R4, RZ, 0x1f, R5 ;  /* 0x0000001fff047819 */ /* 0x000fe20000011405 */
[----:B------:R-:W-:Y:S01]  /*1ac00*/  IMAD.IADD R3, R3, 0x1, R7 ;  /* 0x0000000103037824 */ /* 0x000fe200078e0207 */
[----:B------:R-:W-:-:S03]  /*1ac10*/  IADD3 R7, -R5, RZ, RZ ;  /* 0x000000ff05077210 */ /* 0x000fc60007ffe1ff */
[----:B------:R-:W-:Y:S02]  /*1ac20*/  IMAD R4, R4, UR4, RZ ;  /* 0x0000000404047c24 */ /* 0x000fe4000f8e02ff */
[----:B------:R-:W-:Y:S02]  /*1ac30*/  IMAD R7, R9, R7, R8 ;  /* 0x0000000709077224 */ /* 0x000fe400078e0208 */
[----:B------:R-:W-:-:S04]  /*1ac40*/  IMAD.WIDE.U32 R2, R5, UR4, R2 ;  /* 0x0000000405027c25 */ /* 0x000fc8000f8e0002 */
[----:B------:R-:W-:Y:S01]  /*1ac50*/  IMAD R5, R5, UR5, R4 ;  /* 0x0000000505057c24 */ /* 0x000fe2000f8e0204 */
[----:B------:R-:W-:Y:S01]  /*1ac60*/  SHF.R.S32.HI R4, RZ, 0x1f, R7 ;  /* 0x0000001fff047819 */ /* 0x000fe20000011407 */
[----:B------:R-:W-:Y:S01]  /*1ac70*/  ULDC.64 UR4, c[0x0][0xad8] ;  /* 0x0002b60000047ab9 */ /* 0x000fe20000000a00 */
[----:B------:R-:W-:Y:S01]  /*1ac80*/  IMAD R8, R12, 0x80, R10 ;  /* 0x000000800c087824 */ /* 0x000fe200078e020a */
[----:B------:R-:W-:Y:S01]  /*1ac90*/  SHF.R.S32.HI R12, RZ, 0x1f, R13 ;  /* 0x0000001fff0c7819 */ /* 0x000fe2000001140d */
[----:B------:R-:W-:Y:S02]  /*1aca0*/  IMAD.IADD R3, R3, 0x1, R5 ;  /* 0x0000000103037824 */ /* 0x000fe400078e0205 */
[----:B------:R-:W-:Y:S02]  /*1acb0*/  IMAD R6, R4, UR4, RZ ;  /* 0x0000000404067c24 */ /* 0x000fe4000f8e02ff */
[----:B------:R-:W-:Y:S02]  /*1acc0*/  IMAD R9, R0, R9, RZ ;  /* 0x0000000900097224 */ /* 0x000fe400078e02ff */
[----:B------:R-:W-:-:S02]  /*1acd0*/  VIADD R4, R8, 0x40 ;  /* 0x0000004008047836 */ /* 0x000fc40000000000 */
[C---:B------:R-:W-:Y:S01]  /*1ace0*/  IMAD R5, R7.reuse, UR5, R6 ;  /* 0x0000000507057c24 */ /* 0x040fe2000f8e0206 */
[-C--:B------:R-:W-:Y:S01]  /*1acf0*/  ISETP.GE.AND P2, PT, R8, R9.reuse, PT ;  /* 0x000000090800720c */ /* 0x080fe20003f46270 */
[----:B------:R-:W-:Y:S01]  /*1ad00*/  IMAD.WIDE.U32 R2, R7, UR4, R2 ;  /* 0x0000000407027c25 */ /* 0x000fe2000f8e0002 */
[----:B------:R-:W-:Y:S01]  /*1ad10*/  ULDC.64 UR4, c[0x0][0xa80] ;  /* 0x0002a00000047ab9 */ /* 0x000fe20000000a00 */
[----:B------:R-:W-:Y:S02]  /*1ad20*/  ISETP.GE.AND P1, PT, R4, R9, PT ;  /* 0x000000090400720c */ /* 0x000fe40003f26270 */
[----:B------:R-:W-:Y:S01]  /*1ad30*/  IMAD.IADD R3, R3, 0x1, R5 ;  /* 0x0000000103037824 */ /* 0x000fe200078e0205 */
[----:B------:R-:W-:Y:S01]  /*1ad40*/  LEA R4, P3, R2, UR4, 0x1 ;  /* 0x0000000402047c11 */ /* 0x000fe2000f8608ff */
[----:B------:R-:W-:Y:S01]  /*1ad50*/  VIADD R0, R8, 0x20 ;  /* 0x0000002008007836 */ /* 0x000fe20000000000 */
[----:B------:R-:W-:Y:S01]  /*1ad60*/  SHF.R.S32.HI R6, RZ, 0x1f, R11 ;  /* 0x0000001fff067819 */ /* 0x000fe2000001140b */
[----:B------:R-:W-:Y:S01]  /*1ad70*/  VIADD R7, R13, 0x40 ;  /* 0x000000400d077836 */ /* 0x000fe20000000000 */
[----:B------:R-:W-:-:S02]  /*1ad80*/  LEA.HI.X R5, R2, UR5, R3, 0x1, P3 ;  /* 0x0000000502057c11 */ /* 0x000fc400098f0c03 */
[----:B------:R-:W-:Y:S01]  /*1ad90*/  ISETP.GE.AND P0, PT, R0, R9, PT ;  /* 0x000000090000720c */ /* 0x000fe20003f06270 */
[----:B------:R2:W3:Y:S01]  /*1ada0*/  SHFL.IDX PT, R2, R4, RZ, 0x181f ;  /* 0x00181fff04027589 */ /* 0x0004e200000e0000 */
[----:B------:R-:W-:-:S03]  /*1adb0*/  SHF.R.S32.HI R10, RZ, 0x1f, R7 ;  /* 0x0000001fff0a7819 */ /* 0x000fc60000011407 */
[----:B------:R2:W4:Y:S01]  /*1adc0*/  SHFL.IDX PT, R0, R5, RZ, 0x181f ;  /* 0x00181fff05007589 */ /* 0x00052200000e0000 */
[----:B------:R-:W-:Y:S07]  /*1add0*/  @P2 BRA `(.L_x_3934) ;  /* 0x0000000000342947 */ /* 0x000fee0003800000 */
[----:B------:R-:W-:Y:S02]  /*1ade0*/  ULDC UR4, c[0x0][0xac8] ;  /* 0x0002b20000047ab9 */ /* 0x000fe40000000800 */
[----:B------:R-:W-:Y:S02]  /*1adf0*/  ISETP.GE.AND P4, PT, R13, UR4, PT ;  /* 0x000000040d007c0c */ /* 0x000fe4000bf86270 */
[----:B------:R-:W-:Y:S02]  /*1ae00*/  ISETP.GE.AND P3, PT, R7, UR4, PT ;  /* 0x0000000407007c0c */ /* 0x000fe4000bf66270 */
[----:B------:R-:W-:-:S09]  /*1ae10*/  ISETP.GE.AND P2, PT, R11, UR4, PT ;  /* 0x000000040b007c0c */ /* 0x000fd2000bf46270 */
[-C--:B---3--:R-:W-:Y:S02]  /*1ae20*/  @!P4 LEA R14, P6, R13, R2.reuse, 0x1 ;  /* 0x000000020d0ec211 */ /* 0x088fe400078c08ff */
[----:B------:R-:W-:Y:S02]  /*1ae30*/  @!P3 LEA R20, P5, R7, R2, 0x1 ;  /* 0x000000020714b211 */ /* 0x000fe400078a08ff */
[----:B----4-:R-:W-:Y:S02]  /*1ae40*/  @!P4 LEA.HI.X R15, R13, R0, R12, 0x1, P6 ;  /* 0x000000000d0fc211 */ /* 0x010fe400030f0c0c */
[----:B------:R-:W-:Y:S02]  /*1ae50*/  @!P2 LEA R2, P6, R11, R2, 0x1 ;  /* 0x000000020b02a211 */ /* 0x000fe400078c08ff */
[-C--:B------:R-:W-:Y:S01]  /*1ae60*/  @!P3 LEA.HI.X R21, R7, R0.reuse, R10, 0x1, P5 ;  /* 0x000000000715b211 */ /* 0x080fe200028f0c0a */
[----:B------:R3:W-:Y:S01]  /*1ae70*/  @!P4 ST.E.128 desc[UR48][R14.64], RZ ;  /* 0x000000ff0e00c985 */ /* 0x0007e2000c101d30 */
[----:B------:R-:W-:-:S03]  /*1ae80*/  @!P2 LEA.HI.X R3, R11, R0, R6, 0x1, P6 ;  /* 0x000000000b03a211 */ /* 0x000fc600030f0c06 */
[----:B------:R3:W-:Y:S04]  /*1ae90*/  @!P3 ST.E.128 desc[UR48][R20.64], RZ ;  /* 0x000000ff1400b985 */ /* 0x0007e8000c101d30 */
[----:B------:R3:W-:Y:S02]  /*1aea0*/  @!P2 ST.E.128 desc[UR48][R2.64], RZ ;  /* 0x000000ff0200a985 */ /* 0x0007e4000c101d30 */
.L_x_3934:
[----:B------:R-:W-:Y:S05]  /*1aeb0*/  BSYNC B1 ;  /* 0x0000000000017941 */ /* 0x000fea0003800000 */
.L_x_3933:
        /* <DEDUP_REMOVED lines=17> */
.L_x_3936:
[----:B------:R-:W-:Y:S05]  /*1afd0*/  BSYNC B1 ;  /* 0x0000000000017941 */ /* 0x000fea0003800000 */
.L_x_3935:
[----:B0-----:R0:W0:Y:S01]  /*1afe0*/  SHFL.IDX PT, R0, R5, 0x2, 0x181f ;  /* 0x00581f0005007f89 */ /* 0x00102200000e0000 */
[----:B------:R-:W-:Y:S03]  /*1aff0*/  BSSY B1, `(.L_x_3937) ;  /* 0x0000010000017945 */ /* 0x000fe60003800000 */
[----:B---3--:R3:W0:Y:S01]  /*1b000*/  SHFL.IDX PT, R2, R4, 0x2, 0x181f ;  /* 0x00581f0004027f89 */ /* 0x00862200000e0000 */
        /* <DEDUP_REMOVED lines=11> */
[----:B------:R0:W-:Y:S04]  /*1b0c0*/  @!P3 ST.E.128 desc[UR48][R14.64], RZ ;  /* 0x000000ff0e00b985 */ /* 0x0001e8000c101d30 */
[----:B------:R0:W-:Y:S04]  /*1b0d0*/  @!P4 ST.E.128 desc[UR48][R20.64], RZ ;  /* 0x000000ff1400c985 */ /* 0x0001e8000c101d30 */
[----:B------:R0:W-:Y:S02]  /*1b0e0*/  @!P5 ST.E.128 desc[UR48][R2.64], RZ ;  /* 0x000000ff0200d985 */ /* 0x0001e4000c101d30 */
.L_x_3938:
[----:B------:R-:W-:Y:S05]  /*1b0f0*/  BSYNC B1 ;  /* 0x0000000000017941 */ /* 0x000fea0003800000 */
.L_x_3937:
[----:B0-----:R-:W-:Y:S01]  /*1b100*/  VIADD R0, R8, 0x60 ;  /* 0x0000006008007836 */ /* 0x001fe20000000000 */
[----:B--2-4-:R-:W4:Y:S04]  /*1b110*/  SHFL.IDX PT, R5, R5, 0x3, 0x181f ;  /* 0x00781f0005057f89 */ /* 0x014f2800000e0000 */
[----:B------:R-:W-:Y:S01]  /*1b120*/  ISETP.GE.AND P0, PT, R0, R9, PT ;  /* 0x000000090000720c */ /* 0x000fe20003f06270 */
[----:B------:R0:W2:-:S12]  /*1b130*/  SHFL.IDX PT, R2, R4, 0x3, 0x181f ;  /* 0x00781f0004027f89 */ /* 0x00009800000e0000 */
[----:B0-----:R-:W-:Y:S05]  /*1b140*/  @P0 BRA `(.L_x_3927) ;  /* 0x0000000000340947 */ /* 0x001fea0003800000 */
[----:B------:R-:W-:Y:S02]  /*1b150*/  ULDC UR4, c[0x0][0xac8] ;  /* 0x0002b20000047ab9 */ /* 0x000fe40000000800 */
[----:B------:R-:W-:Y:S02]  /*1b160*/  ISETP.GE.AND P3, PT, R13, UR4, PT ;  /* 0x000000040d007c0c */ /* 0x000fe4000bf66270 */
[----:B------:R-:W-:Y:S02]  /*1b170*/  ISETP.GE.AND P4, PT, R7, UR4, PT ;  /* 0x0000000407007c0c */ /* 0x000fe4000bf86270 */
[----:B------:R-:W-:-:S09]  /*1b180*/  ISETP.GE.AND P5, PT, R11, UR4, PT ;  /* 0x000000040b007c0c */ /* 0x000fd2000bfa6270 */
[-C--:B--2---:R-:W-:Y:S02]  /*1b190*/  @!P3 LEA R8, P0, R13, R2.reuse, 0x1 ;  /* 0x000000020d08b211 */ /* 0x084fe400078008ff */
        /* <DEDUP_REMOVED lines=8> */
.L_x_3927:
[----:B------:R-:W-:Y:S05]  /*1b220*/  BSYNC B0 ;  /* 0x0000000000007941 */ /* 0x000fea0003800000 */
.L_x_3917:
[----:B------:R-:W-:Y:S02]  /*1b230*/  ULDC UR4, c[0x0][0xc3c] ;  /* 0x00030f0000047ab9 */ /* 0x000fe40000000800 */
[----:B-1----:R-:W-:-:S13]  /*1b240*/  ISETP.GE.AND P0, PT, R139, UR4, PT ;  /* 0x000000048b007c0c */ /* 0x002fda000bf06270 */
[----:B------:R-:W-:Y:S05]  /*1b250*/  @!P0 BRA `(.L_x_3939) ;  /* 0xfffffe6000e88947 */ /* 0x000fea000383ffff */
[----:B------:R-:W-:Y:S05]  /*1b260*/  BRA `(.L_x_3717) ;  /* 0x0000007000e47947 */ /* 0x000fea0003800000 */
.L_x_3715:
[----:B------:R-:W-:-:S08]  /*1b270*/  NOP ;  /* 0x0000000000007918 */ /* 0x000fd00000000000 */
[----:B0-----:R-:W0:-:S00]  /*1b280*/  USETMAXREG.DEALLOC.CTAPOOL 0x28 ;  /* 0x00000028000079c8 */ /* 0x001e0000080e0500 */
[----:B0-----:R-:W2:Y:S01]  /*1b290*/  LDL.LU R3, [R1] ;  /* 0x0000000001037983 */ /* 0x001ea20000300800 */
[----:B------:R-:W-:Y:S01]  /*1b2a0*/  LOP3.LUT R2, R2, 0x3, RZ, 0xc0, !PT ;  /* 0x0000000302027812 */ /* 0x000fe200078ec0ff */
[----:B------:R-:W-:-:S05]  /*1b2b0*/  IMAD.MOV.U32 R6, RZ, RZ, RZ ;  /* 0x000000ffff067224 */ /* 0x000fca00078e00ff */
[----:B------:R-:W0:Y:S02]  /*1b2c0*/  SHFL.IDX PT, R2, R2, RZ, 0x1f ;  /* 0x00001fff02027589 */ /* 0x000e2400000e0000 */
[----:B0-----:R-:W-:Y:S02]  /*1b2d0*/  ISETP.NE.AND P0, PT, R2, RZ, PT ;  /* 0x000000ff0200720c */ /* 0x001fe40003f05270 */
[----:B--2---:R-:W-:-:S11]  /*1b2e0*/  LOP3.LUT R3, R3, 0xffffffdf, RZ, 0xc0, !PT ;  /* 0xffffffdf03037812 */ /* 0x004fd600078ec0ff */
[----:B------:R-:W-:-:S05]  /*1b2f0*/  @P0 LOP3.LUT R3, R3, 0x20, RZ, 0xfc, !PT ;  /* 0x0000002003030812 */ /* 0x000fca00078efcff */
[----:B------:R0:W-:Y:S01]  /*1b300*/  STL [R1], R3 ;  /* 0x0000000301007387 */ /* 0x0001e20000100800 */
[----:B------:R-:W-:Y:S05]  /*1b310*/  @!P0 BRA `(.L_x_3940) ;  /* 0x00000000001c8947 */ /* 0x000fea0003800000 */
[----:B------:R-:W1:Y:S08]  /*1b320*/  S2UR UR5, SR_CgaCtaId ;  /* 0x00000000000579c3 */ /* 0x000e700000008800 */
[----:B------:R-:W-:Y:S06]  /*1b330*/  BAR.SYNC.DEFER_BLOCKING 0x5, 0x180 ;  /* 0x0146000000007b1d */ /* 0x000fec0000010000 */
[----:B------:R-:W-:-:S02]  /*1b340*/  UMOV UR4, 0x400 ;  /* 0x0000040000047882 */ /* 0x000fc40000000000 */
[----:B-1----:R-:W-:-:S09]  /*1b350*/  ULEA UR4, UR5, UR4, 0x18 ;  /* 0x0000000405047291 */ /* 0x002fd2000f8ec03f */
[----:B------:R-:W1:Y:S01]  /*1b360*/  LDS.128 R16, [UR4+0x308d0] ;  /* 0x0308d004ff107984 */ /* 0x000e620008000c00 */
[----:B------:R-:W-:Y:S06]  /*1b370*/  BAR.ARV 0x4, 0x180 ;  /* 0x0106000000007b1d */ /* 0x000fec0000002000 */
[----:B------:R-:W-:Y:S05]  /*1b380*/  BRA `(.L_x_3941) ;  /* 0x0000000800947947 */ /* 0x000fea0003800000 */
.L_x_3940:
[----:B------:R-:W-:Y:S01]  /*1b390*/  LOP3.LUT R7, R0, 0x1f, RZ, 0xc0, !PT ;  /* 0x0000001f00077812 */ /* 0x000fe200078ec0ff */
[----:B------:R-:W-:Y:S01]  /*1b3a0*/  ULDC UR4, c[0x0][0xc3c] ;  /* 0x00030f0000047ab9 */ /* 0x000fe20000000800 */
[----:B------:R-:W-:Y:S01]  /*1b3b0*/  IMAD.MOV.U32 R9, RZ, RZ, RZ ;  /* 0x000000ffff097224 */ /* 0x000fe200078e00ff */
[----:B------:R-:W1:Y:S01]  /*1b3c0*/  S2UR UR6, SR_CTAID.X ;  /* 0x00000000000679c3 */ /* 0x000e620000002500 */
[----:B------:R-:W-:Y:S01]  /*1b3d0*/  ISETP.NE.AND P0, PT, R7, 0x1f, PT ;  /* 0x0000001f0700780c */ /* 0x000fe20003f05270 */
[----:B------:R-:W-:-:S03]  /*1b3e0*/  ULDC UR5, c[0x0][0xc38] ;  /* 0x00030e0000057ab9 */ /* 0x000fc60000000800 */
[----:B------:R-:W-:-:S13]  /*1b3f0*/  ISETP.GE.OR P1, PT, R7, UR4, !P0 ;  /* 0x0000000407007c0c */ /* 0x000fda000c726670 */
[----:B------:R-:W2:Y:S08]  /*1b400*/  @!P1 LDC.64 R4, c[0x0][0xc80] ;  /* 0x00032000ff049b82 */ /* 0x000eb00000000a00 */
[----:B0-----:R-:W0:Y:S01]  /*1b410*/  @!P1 LDC.64 R2, c[0x0][0xc78] ;  /* 0x00031e00ff029b82 */ /* 0x001e220000000a00 */
[----:B--2---:R-:W-:-:S05]  /*1b420*/  @!P1 IMAD.WIDE.U32 R4, R7, 0x4, R4 ;  /* 0x0000000407049825 */ /* 0x004fca00078e0004 */
[----:B------:R-:W2:Y:S01]  /*1b430*/  @!P1 LDG.E R6, desc[UR48][R4.64] ;  /* 0x0000003004069981 */ /* 0x000ea2000c1e1900 */
[----:B0-----:R-:W-:-:S05]  /*1b440*/  @!P1 IMAD.WIDE.U32 R2, R7, 0x4, R2 ;  /* 0x0000000407029825 */ /* 0x001fca00078e0002 */
[----:B------:R-:W2:Y:S01]  /*1b450*/  @!P1 LDG.E R9, desc[UR48][R2.64] ;  /* 0x0000003002099981 */ /* 0x000ea2000c1e1900 */
[C---:B------:R-:W-:Y:S02]  /*1b460*/  ISETP.NE.AND P1, PT, R7.reuse, RZ, PT ;  /* 0x000000ff0700720c */ /* 0x040fe40003f25270 */
[C---:B------:R-:W-:Y:S02]  /*1b470*/  ISETP.GE.U32.AND P2, PT, R7.reuse, 0x2, PT ;  /* 0x000000020700780c */ /* 0x040fe40003f46070 */
[C---:B------:R-:W-:Y:S02]  /*1b480*/  ISETP.GE.U32.AND P3, PT, R7.reuse, 0x4, PT ;  /* 0x000000040700780c */ /* 0x040fe40003f66070 */
[C---:B------:R-:W-:Y:S02]  /*1b490*/  ISETP.GE.U32.AND P4, PT, R7.reuse, 0x8, PT ;  /* 0x000000080700780c */ /* 0x040fe40003f86070 */
[----:B------:R-:W-:Y:S01]  /*1b4a0*/  ISETP.GE.U32.AND P5, PT, R7, 0x10, PT ;  /* 0x000000100700780c */ /* 0x000fe20003fa6070 */
[----:B------:R-:W-:Y:S01]  /*1b4b0*/  UMOV UR4, URZ ;  /* 0x0000003f00047c82 */ /* 0x000fe20008000000 */
        /* <DEDUP_REMOVED lines=17> */
[----:B0-----:R-:W-:-:S05]  /*1b5d0*/  IMAD R8, R8, UR5, RZ ;  /* 0x0000000508087c24 */ /* 0x001fca000f8e02ff */
[----:B-1----:R-:W-:Y:S01]  /*1b5e0*/  ISETP.GT.AND P6, PT, R8, UR6, PT ;  /* 0x0000000608007c0c */ /* 0x002fe2000bfc4270 */
[----:B------:R-:W-:-:S12]  /*1b5f0*/  IMAD.MOV.U32 R3, RZ, RZ, R8 ;  /* 0x000000ffff037224 */ /* 0x000fd800078e0008 */
[----:B------:R-:W-:Y:S05]  /*1b600*/  @P6 BRA `(.L_x_3942) ;  /* 0x0000000000a06947 */ /* 0x000fea0003800000 */
[----:B------:R-:W-:Y:S01]  /*1b610*/  IMAD.MOV.U32 R8, RZ, RZ, R3 ;  /* 0x000000ffff087224 */ /* 0x000fe200078e0003 */
[----:B------:R-:W-:Y:S01]  /*1b620*/  UMOV UR4, URZ ;  /* 0x0000003f00047c82 */ /* 0x000fe20008000000 */
[----:B------:R-:W-:-:S05]  /*1b630*/  ULDC UR5, c[0x0][0xc38] ;  /* 0x00030e0000057ab9 */ /* 0x000fca0000000800 */
.L_x_3944:
[----:B------:R-:W0:Y:S01]  /*1b640*/  LDC R2, c[0x0][0xc3c] ;  /* 0x00030f00ff027b82 */ /* 0x000e220000000800 */
[----:B------:R-:W-:Y:S01]  /*1b650*/  UIADD3 UR4, UR4, 0x1f, URZ ;  /* 0x0000001f04047890 */ /* 0x000fe2000fffe03f */
[----:B------:R-:W-:Y:S02]  /*1b660*/  ULDC UR7, c[0x0][0xc3c] ;  /* 0x00030f0000077ab9 */ /* 0x000fe40000000800 */
[----:B------:R-:W-:-:S03]  /*1b670*/  IMAD.U32 R19, RZ, RZ, UR7 ;  /* 0x00000007ff137e24 */ /* 0x000fc6000f8e00ff */
        /* <DEDUP_REMOVED lines=30> */
[----:B------:R-:W-:-:S04]  /*1b860*/  IADD3 R8, R3, R8, RZ ;  /* 0x0000000803087210 */ /* 0x000fc80007ffe0ff */
[----:B------:R-:W-:-:S13]  /*1b870*/  ISETP.GT.AND P6, PT, R8, UR6, PT ;  /* 0x0000000608007c0c */ /* 0x000fda000bfc4270 */
[----:B------:R-:W-:Y:S05]  /*1b880*/  @!P6 BRA `(.L_x_3944) ;  /* 0xfffffffc006ce947 */ /* 0x000fea000383ffff */
.L_x_3942:
        /* <DEDUP_REMOVED lines=18> */
.L_x_3945:
        /* <DEDUP_REMOVED lines=43> */
[----:B------:R-:W-:Y:S02]  /*1bc60*/  ISETP.GT.U32.AND P1, PT, R5, R4, PT ;  /* 0x000000040500720c */ /* 0x000fe40003f24070 */
[----:B------:R-:W-:Y:S02]  /*1bc70*/  ISETP.GE.AND P2, PT, R3, RZ, PT ;  /* 0x000000ff0300720c */ /* 0x000fe40003f46270 */
[----:B------:R-:W-:-:S09]  /*1bc80*/  IADD3 R17, R17, -R6, RZ ;  /* 0x8000000611117210 */ /* 0x000fd20007ffe0ff */
        /* <DEDUP_REMOVED lines=12> */
.L_x_3943:
[----:B------:R-:W-:Y:S02]  /*1bd50*/  IMAD.MOV.U32 R17, RZ, RZ, RZ ;  /* 0x000000ffff117224 */ /* 0x000fe400078e00ff */
[----:B------:R-:W-:Y:S02]  /*1bd60*/  IMAD.U32 R16, RZ, RZ, UR6 ;  /* 0x00000006ff107e24 */ /* 0x000fe4000f8e00ff */
[----:B------:R-:W-:-:S07]  /*1bd70*/  IMAD.MOV.U32 R18, RZ, RZ, RZ ;  /* 0x000000ffff127224 */ /* 0x000fce00078e00ff */
.L_x_3946:
[----:B------:R-:W-:-:S13]  /*1bd80*/  ISETP.NE.AND P0, PT, R7, RZ, PT ;  /* 0x000000ff0700720c */ /* 0x000fda0003f05270 */
[----:B------:R-:W0:Y:S01]  /*1bd90*/  @!P0 S2R R3, SR_CgaCtaId ;  /* 0x0000000000038919 */ /* 0x000e220000008800 */
[----:B------:R-:W-:-:S04]  /*1bda0*/  @!P0 MOV R2, 0x400 ;  /* 0x0000040000028802 */ /* 0x000fc80000000f00 */
[----:B0-----:R-:W-:-:S05]  /*1bdb0*/  @!P0 LEA R2, R3, R2, 0x18 ;  /* 0x0000000203028211 */ /* 0x001fca00078ec0ff */
[----:B------:R0:W-:Y:S01]  /*1bdc0*/  @!P0 STS.128 [R2+0x308d0], R16 ;  /* 0x0308d01002008388 */ /* 0x0001e20000000c00 */
[----:B------:R-:W-:Y:S06]  /*1bdd0*/  BAR.ARV 0x5, 0x180 ;  /* 0x0146000000007b1d */ /* 0x000fec0000002000 */
.L_x_3941:
[----:B------:R2:W-:Y:S01]  /*1bde0*/  STL [R1+0x2c], RZ ;  /* 0x00002cff01007387 */ /* 0x0005e20000100800 */
[----:B------:R-:W-:Y:S01]  /*1bdf0*/  ULDC UR4, c[0x0][0xc3c] ;  /* 0x00030f0000047ab9 */ /* 0x000fe20000000800 */
[----:B------:R-:W-:Y:S01]  /*1be00*/  IMAD.MOV.U32 R28, RZ, RZ, 0x1 ;  /* 0x00000001ff1c7424 */ /* 0x000fe200078e00ff */
[----:B-1----:R-:W-:Y:S01]  /*1be10*/  ISETP.GE.AND P0, PT, R19, UR4, PT ;  /* 0x0000000413007c0c */ /* 0x002fe2000bf06270 */
[----:B------:R-:W-:-:S12]  /*1be20*/  IMAD.MOV.U32 R26, RZ, RZ, RZ ;  /* 0x000000ffff1a7224 */ /* 0x000fd800078e00ff */
[----:B--2---:R-:W-:Y:S05]  /*1be30*/  @P0 BRA `(.L_x_3947) ;  /* 0x0000006400140947 */ /* 0x004fea0003800000 */
[----:B------:R-:W2:Y:S01]  /*1be40*/  LDL R4, [R1+0x18] ;  /* 0x0000180001047983 */ /* 0x000ea20000100800 */
[C---:B------:R-:W-:Y:S01]  /*1be50*/  IMAD.SHL.U32 R32, R0.reuse, 0x8, RZ ;  /* 0x0000000800207824 */ /* 0x040fe200078e00ff */
[----:B0-----:R-:W-:Y:S01]  /*1be60*/  LOP3.LUT R2, R0, 0x7f, RZ, 0xc0, !PT ;  /* 0x0000007f00027812 */ /* 0x001fe200078ec0ff */
[----:B------:R-:W0:Y:S01]  /*1be70*/  S2UR UR5, SR_CgaCtaId ;  /* 0x00000000000579c3 */ /* 0x000e220000008800 */
[----:B------:R-:W-:Y:S01]  /*1be80*/  UMOV UR4, 0x400 ;  /* 0x0000040000047882 */ /* 0x000fe20000000000 */
[----:B------:R-:W-:Y:S01]  /*1be90*/  BSSY B8, `(.L_x_3947) ;  /* 0x000063f000087945 */ /* 0x000fe20003800000 */
[----:B------:R-:W-:Y:S01]  /*1bea0*/  LOP3.LUT R3, R32, 0x1f8, RZ, 0xc0, !PT ;  /* 0x000001f820037812 */ /* 0x000fe200078ec0ff */
[----:B------:R-:W-:Y:S01]  /*1beb0*/  IMAD.SHL.U32 R36, R2, 0x8, RZ ;  /* 0x0000000802247824 */ /* 0x000fe200078e00ff */
[----:B------:R-:W-:Y:S01]  /*1bec0*/  SHF.R.U32.HI R2, RZ, 0x3, R2 ;  /* 0x00000003ff027819 */ /* 0x000fe20000011602 */
[----:B------:R-:W-:Y:S01]  /*1bed0*/  IMAD.MOV.U32 R29, RZ, RZ, 0x1 ;  /* 0x00000001ff1d7424 */ /* 0x000fe200078e00ff */
[----:B------:R-:W-:Y:S01]  /*1bee0*/  LOP3.LUT R3, R3, 0x38, R0, 0x78, !PT ;  /* 0x0000003803037812 */ /* 0x000fe200078e7800 */
[----:B------:R-:W-:Y:S01]  /*1bef0*/  IMAD.SHL.U32 R0, R0, 0x10, RZ ;  /* 0x0000001000007824 */ /* 0x000fe200078e00ff */
[----:B------:R-:W-:-:S02]  /*1bf00*/  LOP3.LUT R32, R32, 0x38, RZ, 0xc0, !PT ;  /* 0x0000003820207812 */ /* 0x000fc400078ec0ff */
[----:B------:R-:W-:Y:S02]  /*1bf10*/  CS2R R26, SRZ ;  /* 0x00000000001a7805 */ /* 0x000fe4000001ff00 */
[----:B------:R-:W-:Y:S01]  /*1bf20*/  LOP3.LUT R36, R3, 0x200, R36, 0xf8, !PT ;  /* 0x0000020003247812 */ /* 0x000fe200078ef824 */
[----:B------:R-:W-:Y:S01]  /*1bf30*/  IMAD.MOV.U32 R28, RZ, RZ, 0x1 ;  /* 0x00000001ff1c7424 */ /* 0x000fe200078e00ff */
[----:B------:R-:W-:Y:S01]  /*1bf40*/  LOP3.LUT R0, R2, 0x70, R0, 0xf8, !PT ;  /* 0x0000007002007812 */ /* 0x000fe200078ef800 */
[----:B------:R-:W-:Y:S01]  /*1bf50*/  ULDC.64 UR36, c[0x0][0x198] ;  /* 0x0000660000247ab9 */ /* 0x000fe20000000a00 */
[C---:B------:R-:W-:Y:S01]  /*1bf60*/  LOP3.LUT R35, R32.reuse, 0x40, RZ, 0xfc, !PT ;  /* 0x0000004020237812 */ /* 0x040fe200078efcff */
[----:B------:R-:W-:Y:S01]  /*1bf70*/  ULDC UR38, c[0x0][0xc] ;  /* 0x0000030000267ab9 */ /* 0x000fe20000000800 */
[----:B------:R-:W-:Y:S01]  /*1bf80*/  LOP3.LUT R33, R32, 0x80, RZ, 0xfc, !PT ;  /* 0x0000008020217812 */ /* 0x000fe200078efcff */
[----:B0-----:R-:W-:-:S06]  /*1bf90*/  ULEA UR4, UR5, UR4, 0x18 ;  /* 0x0000000405047291 */ /* 0x001fcc000f8ec03f */
[----:B------:R-:W-:-:S04]  /*1bfa0*/  IMAD.U32 R22, RZ, RZ, UR4 ;  /* 0x00000004ff167e24 */ /* 0x000fc8000f8e00ff */
[----:B------:R-:W-:Y:S01]  /*1bfb0*/  IMAD R37, R36, 0x2, R22 ;  /* 0x0000000224257824 */ /* 0x000fe200078e0216 */
[----:B--2---:R-:W-:-:S05]  /*1bfc0*/  LOP3.LUT R3, R4, 0x2, RZ, 0xfc, !PT ;  /* 0x0000000204037812 */ /* 0x004fca00078efcff */
[----:B------:R0:W-:Y:S04]  /*1bfd0*/  STL [R1+0x3c], R3 ;  /* 0x00003c0301007387 */ /* 0x0001e80000100800 */
[----:B------:R0:W-:Y:S02]  /*1bfe0*/  STL [R1+0x2c], RZ ;  /* 0x00002cff01007387 */ /* 0x0001e40000100800 */
.L_x_4052:
[----:B------:R-:W1:Y:S02]  /*1bff0*/  LDC.64 R30, c[0x0][0xc88] ;  /* 0x00032200ff1e7b82 */ /* 0x000e640000000a00 */
[----:B-1----:R-:W-:-:S06]  /*1c000*/  IMAD.WIDE R30, R19, 0x4, R30 ;  /* 0x00000004131e7825 */ /* 0x002fcc00078e021e */
[----:B--2---:R-:W2:Y:S01]  /*1c010*/  LDG.E R30, desc[UR48][R30.64] ;  /* 0x000000301e1e7981 */ /* 0x004ea2000c1e1900 */
[----:B------:R-:W-:Y:S05]  /*1c020*/  YIELD ;  /* 0x0000000000007946 */ /* 0x000fea0003800000 */
[----:B------:R-:W-:Y:S01]  /*1c030*/  ULDC.64 UR4, c[0x0][0xa28] ;  /* 0x00028a0000047ab9 */ /* 0x000fe20000000a00 */
[----:B------:R-:W-:Y:S01]  /*1c040*/  ULDC.64 UR8, c[0x0][0xa18] ;  /* 0x0002860000087ab9 */ /* 0x000fe20000000a00 */
[----:B------:R-:W-:Y:S01]  /*1c050*/  ISETP.NE.U32.AND P0, PT, RZ, UR4, PT ;  /* 0x00000004ff007c0c */ /* 0x000fe2000bf05070 */
[----:B------:R-:W-:Y:S01]  /*1c060*/  IMAD.MOV.U32 R10, RZ, RZ, RZ ;  /* 0x000000ffff0a7224 */ /* 0x000fe200078e00ff */
[----:B------:R-:W-:-:S02]  /*1c070*/  ULDC.64 UR6, c[0x0][0xa10] ;  /* 0x0002840000067ab9 */ /* 0x000fc40000000a00 */
[----:B------:R-:W-:Y:S02]  /*1c080*/  ISETP.NE.AND.EX P0, PT, RZ, UR5, PT, P0 ;  /* 0x00000005ff007c0c */ /* 0x000fe4000bf05300 */
[----:B------:R-:W-:-:S04]  /*1c090*/  ISETP.NE.U32.AND P2, PT, RZ, UR6, PT ;  /* 0x00000006ff007c0c */ /* 0x000fc8000bf45070 */
[----:B------:R-:W-:Y:S01]  /*1c0a0*/  ISETP.NE.AND.EX P2, PT, RZ, UR7, PT, P2 ;  /* 0x00000007ff007c0c */ /* 0x000fe2000bf45320 */
[----:B------:R-:W-:Y:S01]  /*1c0b0*/  IMAD.MOV.U32 R34, RZ, RZ, RZ ;  /* 0x000000ffff227224 */ /* 0x000fe200078e00ff */
[----:B--2---:R-:W-:-:S05]  /*1c0c0*/  SHF.R.S32.HI R0, RZ, 0x1f, R30 ;  /* 0x0000001fff007819 */ /* 0x004fca000001141e */
[C---:B------:R-:W-:Y:S01]  /*1c0d0*/  @P0 LEA R2, P1, R30.reuse, UR4, 0x2 ;  /* 0x000000041e020c11 */ /* 0x040fe2000f8210ff */
[C---:B------:R-:W-:Y:S01]  /*1c0e0*/  IMAD.SHL.U32 R23, R30.reuse, 0x4, RZ ;  /* 0x000000041e177824 */ /* 0x040fe200078e00ff */
[C-C-:B------:R-:W-:Y:S01]  /*1c0f0*/  SHF.L.U64.HI R24, R30.reuse, 0x2, R0.reuse ;  /* 0x000000021e187819 */ /* 0x140fe20000010200 */
[----:B------:R1:W-:Y:S01]  /*1c100*/  STL [R1+0x20], R0 ;  /* 0x0000200001007387 */ /* 0x0003e20000100800 */
[----:B0-----:R-:W-:Y:S01]  /*1c110*/  @P0 LEA.HI.X R3, R30, UR5, R0, 0x2, P1 ;  /* 0x000000051e030c11 */ /* 0x001fe200088f1400 */
[----:B------:R-:W-:Y:S01]  /*1c120*/  ULDC.64 UR4, c[0x0][0xa00] ;  /* 0x0002800000047ab9 */ /* 0x000fe20000000a00 */
[----:B------:R-:W-:-:S03]  /*1c130*/  ISETP.NE.U32.AND P1, PT, RZ, UR8, PT ;  /* 0x00000008ff007c0c */ /* 0x000fc6000bf25070 */
[----:B------:R0:W2:Y:S01]  /*1c140*/  @P0 LDG.E R10, desc[UR48][R2.64] ;  /* 0x00000030020a0981 */ /* 0x0000a2000c1e1900 */
[----:B------:R-:W-:Y:S02]  /*1c150*/  ISETP.NE.AND.EX P1, PT, RZ, UR9, PT, P1 ;  /* 0x00000009ff007c0c */ /* 0x000fe4000bf25310 */
[----:B------:R-:W-:Y:S01]  /*1c160*/  ISETP.NE.U32.AND P0, PT, RZ, UR4, PT ;  /* 0x00000004ff007c0c */ /* 0x000fe2000bf05070 */
[----:B-1----:R-:W-:Y:S01]  /*1c170*/  IMAD.MOV.U32 R0, RZ, RZ, RZ ;  /* 0x000000ffff007224 */ /* 0x002fe200078e00ff */
[C---:B------:R-:W-:Y:S02]  /*1c180*/  IADD3 R4, P4, R23.reuse, UR6, RZ ;  /* 0x0000000617047c10 */ /* 0x040fe4000ff9e0ff */
[----:B------:R-:W-:Y:S02]  /*1c190*/  ISETP.NE.AND.EX P0, PT, RZ, UR5, PT, P0 ;  /* 0x00000005ff007c0c */ /* 0x000fe4000bf05300 */
[----:B------:R-:W-:Y:S02]  /*1c1a0*/  IADD3.X R5, R24, UR7, RZ, P4, !PT ;  /* 0x0000000718057c10 */ /* 0x000fe4000a7fe4ff */
[----:B0-----:R-:W-:Y:S01]  /*1c1b0*/  IADD3 R2, P3, R23, UR4, RZ ;  /* 0x0000000417027c10 */ /* 0x001fe2000ff7e0ff */
[----:B------:R-:W-:-:S02]  /*1c1c0*/  ULDC UR4, c[0x0][0x288] ;  /* 0x0000a20000047ab9 */ /* 0x000fc40000000800 */
[----:B------:R-:W5:Y:S01]  /*1c1d0*/  @P2 LDG.E R0, desc[UR48][R4.64] ;  /* 0x0000003004002981 */ /* 0x000f62000c1e1900 */
[C---:B------:R-:W-:Y:S02]  /*1c1e0*/  IADD3.X R3, R24.reuse, UR5, RZ, P3, !PT ;  /* 0x0000000518037c10 */ /* 0x040fe40009ffe4ff */
[----:B------:R-:W-:Y:S01]  /*1c1f0*/  @P1 IADD3 R6, P3, R23, UR8, RZ ;  /* 0x0000000817061c10 */ /* 0x000fe2000ff7e0ff */
[----:B------:R-:W-:Y:S01]  /*1c200*/  IMAD.U32 R8, RZ, RZ, UR4 ;  /* 0x00000004ff087e24 */ /* 0x000fe2000f8e00ff */
[----:B------:R-:W-:Y:S01]  /*1c210*/  ULDC.64 UR4, c[0x0][0x418] ;  /* 0x0001060000047ab9 */ /* 0x000fe20000000a00 */
[----:B------:R-:W5:Y:S01]  /*1c220*/  @P0 LDG.E R34, desc[UR48][R2.64] ;  /* 0x0000003002220981 */ /* 0x000f62000c1e1900 */
[----:B------:R-:W-:-:S05]  /*1c230*/  @P1 IADD3.X R7, R24, UR9, RZ, P3, !PT ;  /* 0x0000000918071c10 */ /* 0x000fca0009ffe4ff */
        /* <DEDUP_REMOVED lines=14> */
[----:B------:R-:W2:Y:S04]  /*1c320*/  LDG.E R7, desc[UR48][R2.64] ;  /* 0x0000003002077981 */ /* 0x000ea8000c1e1900 */
[----:B0-----:R-:W2:Y:S02]  /*1c330*/  LDG.E R8, desc[UR48][R2.64+0x4] ;  /* 0x0000043002087981 */ /* 0x001ea4000c1e1900 */
[----:B--2---:R-:W-:-:S05]  /*1c340*/  IMAD.IADD R2, R8, 0x1, -R7 ;  /* 0x0000000108027824 */ /* 0x004fca00078e0a07 */
[----:B------:R1:W-:Y:S02]  /*1c350*/  STL [R1+0x28], R2 ;  /* 0x0000280201007387 */ /* 0x0003e40000100800 */
.L_x_3948:
        /* <DEDUP_REMOVED lines=10> */
[----:B------:R-:W-:-:S04]  /*1c400*/  IADD3 R2, P0, R23, UR4, RZ ;  /* 0x0000000417027c10 */ /* 0x000fc8000ff1e0ff */
[----:B------:R-:W-:-:S05]  /*1c410*/  IADD3.X R3, R24, UR5, RZ, P0, !PT ;  /* 0x0000000518037c10 */ /* 0x000fca00087fe4ff */
[----:B------:R0:W5:Y:S01]  /*1c420*/  LDG.E R9, desc[UR48][R2.64] ;  /* 0x0000003002097981 */ /* 0x000162000c1e1900 */
[----:B------:R-:W-:Y:S05]  /*1c430*/  BRA `(.L_x_3950) ;  /* 0x0000000000247947 */ /* 0x000fea0003800000 */
.L_x_3949:
[----:B------:R-:W-:Y:S02]  /*1c440*/  ULDC.64 UR4, c[0x0][0xa08] ;  /* 0x0002820000047ab9 */ /* 0x000fe40000000a00 */
[----:B------:R-:W-:-:S04]  /*1c450*/  ISETP.NE.U32.AND P0, PT, RZ, UR4, PT ;  /* 0x00000004ff007c0c */ /* 0x000fc8000bf05070 */
[----:B------:R-:W-:-:S13]  /*1c460*/  ISETP.NE.AND.EX P0, PT, RZ, UR5, PT, P0 ;  /* 0x00000005ff007c0c */ /* 0x000fda000bf05300 */
[----:B------:R-:W-:Y:S05]  /*1c470*/  @!P0 BRA `(.L_x_3950) ;  /* 0x0000000000148947 */ /* 0x000fea0003800000 */
[----:B------:R-:W0:Y:S02]  /*1c480*/  LDC.64 R2, c[0x0][0xa08] ;  /* 0x00028200ff027b82 */ /* 0x000e240000000a00 */
[----:B0-----:R-:W-:-:S05]  /*1c490*/  IMAD.WIDE R2, R31, 0x4, R2 ;  /* 0x000000041f027825 */ /* 0x001fca00078e0202 */
[----:B------:R-:W2:Y:S04]  /*1c4a0*/  LDG.E R9, desc[UR48][R2.64] ;  /* 0x0000003002097981 */ /* 0x000ea8000c1e1900 */
[----:B------:R-:W2:Y:S02]  /*1c4b0*/  LDG.E R2, desc[UR48][R2.64+0x4] ;  /* 0x0000043002027981 */ /* 0x000ea4000c1e1900 */
[----:B--2---:R-:W-:-:S07]  /*1c4c0*/  IMAD.IADD R9, R2, 0x1, -R9 ;  /* 0x0000000102097824 */ /* 0x004fce00078e0a09 */
.L_x_3950:
[----:B0-----:R-:W2:Y:S04]  /*1c4d0*/  @P2 LDG.E R2, desc[UR48][R4.64] ;  /* 0x0000003004022981 */ /* 0x001ea8000c1e1900 */
[----:B------:R0:W2:Y:S01]  /*1c4e0*/  @P2 LDG.E R3, desc[UR48][R4.64+0x4] ;  /* 0x0000043004032981 */ /* 0x0000a2000c1e1900 */
[----:B-----5:R-:W-:Y:S01]  /*1c4f0*/  IMAD.IADD R9, R9, 0x1, -R10 ;  /* 0x0000000109097824 */ /* 0x020fe200078e0a0a */
[----:B------:R-:W-:Y:S01]  /*1c500*/  BSSY B0, `(.L_x_3951) ;  /* 0x000002a000007945 */ /* 0x000fe20003800000 */
[----:B------:R-:W-:Y:S02]  /*1c510*/  LOP3.LUT R7, R8, 0xff, RZ, 0xc0, !PT ;  /* 0x000000ff08077812 */ /* 0x000fe400078ec0ff */
[----:B0-----:R-:W-:Y:S01]  /*1c520*/  SHF.R.U32.HI R5, RZ, 0x10, R8 ;  /* 0x00000010ff057819 */ /* 0x001fe20000011608 */
[----:B--2---:R-:W-:-:S04]  /*1c530*/  @P2 IMAD.IADD R6, R3, 0x1, -R2 ;  /* 0x0000000103062824 */ /* 0x004fc800078e0a02 */
[----:B------:R-:W-:-:S05]  /*1c540*/  IMAD.IADD R3, R9, 0x1, R6 ;  /* 0x0000000109037824 */ /* 0x000fca00078e0206 */
[C---:B------:R-:W-:Y:S01]  /*1c550*/  ISETP.GE.AND P1, PT, R3.reuse, 0x1, PT ;  /* 0x000000010300780c */ /* 0x040fe20003f26270 */
[----:B------:R0:W-:Y:S01]  /*1c560*/  STL [R1+0x4], R3 ;  /* 0x0000040301007387 */ /* 0x0001e20000100800 */
[----:B------:R-:W-:-:S05]  /*1c570*/  IADD3 R2, R3, 0x5f, RZ ;  /* 0x0000005f03027810 */ /* 0x000fca0007ffe0ff */
[----:B------:R-:W-:-:S04]  /*1c580*/  IMAD.HI R4, R2, 0x2aaaaaab, RZ ;  /* 0x2aaaaaab02047827 */ /* 0x000fc800078e02ff */
[----:B0-----:R-:W-:Y:S01]  /*1c590*/  IMAD.MOV.U32 R3, RZ, RZ, RZ ;  /* 0x000000ffff037224 */ /* 0x001fe200078e00ff */
[----:B------:R-:W-:-:S04]  /*1c5a0*/  SHF.R.U32.HI R2, RZ, 0x1f, R4 ;  /* 0x0000001fff027819 */ /* 0x000fc80000011604 */
[----:B------:R-:W-:Y:S01]  /*1c5b0*/  LEA.HI.SX32 R4, R4, R2, 0x1c ;  /* 0x0000000204047211 */ /* 0x000fe200078fe2ff */
        /* <DEDUP_REMOVED lines=30> */
.L_x_3952:
[----:B------:R-:W-:Y:S05]  /*1c7a0*/  BSYNC B0 ;  /* 0x0000000000007941 */ /* 0x000fea0003800000 */
.L_x_3951:
        /* <DEDUP_REMOVED lines=12> */
[----:B------:R-:W-:Y:S01]  /*1c870*/  @P0 SHF.R.U32.HI R2, RZ, 0x1f, R8 ;  /* 0x0000001fff020819 */ /* 0x000fe20000011608 */
[----:B------:R-:W-:-:S03]  /*1c880*/  IMAD.MOV.U32 R3, RZ, RZ, R6 ;  /* 0x000000ffff037224 */ /* 0x000fc600078e0006 */
        /* <DEDUP_REMOVED lines=11> */
.L_x_4108:
[----:B-1----:R-:W-:Y:S02]  /*1c940*/  ISETP.NE.AND P0, PT, R14, RZ, PT ;  /* 0x000000ff0e00720c */ /* 0x002fe40003f05270 */
[----:B------:R-:W-:-:S11]  /*1c950*/  PLOP3.LUT P6, PT, PT, PT, PT, 0x8, 0x0 ;  /* 0x000000000000781c */ /* 0x000fd60003fce170 */
[----:B------:R-:W-:Y:S05]  /*1c960*/  @P0 BRA `(.L_x_3956) ;  /* 0x00000000000c0947 */ /* 0x000fea0003800000 */
[----:B------:R-:W-:-:S03]  /*1c970*/  UMOV UR4, 0xffffffff ;  /* 0xffffffff00047882 */ /* 0x000fc60000000000 */
[----:B------:R-:W-:Y:S05]  /*1c980*/  BRA.DIV UR4, `(.L_x_3957) ;  /* 0x0000006a04d07947 */ /* 0x000fea000b800000 */
[----:B------:R-:W-:-:S13]  /*1c990*/  ELECT P6, URZ, PT ;  /* 0x00000000003f782f */ /* 0x000fda00038c0000 */
.L_x_3956:
        /* <DEDUP_REMOVED lines=9> */
.L_x_4111:
[----:B------:R-:W-:Y:S05]  /*1ca30*/  BSYNC B1 ;  /* 0x0000000000017941 */ /* 0x000fea0003800000 */
.L_x_3958:
        /* <DEDUP_REMOVED lines=10> */
.L_x_4112:
[----:B------:R-:W-:Y:S05]  /*1cae0*/  BSYNC B2 ;  /* 0x0000000000027941 */ /* 0x000fea0003800000 */
.L_x_3962:
        /* <DEDUP_REMOVED lines=9> */
.L_x_3965:
[----:B------:R-:W-:Y:S05]  /*1cb80*/  BSYNC B2 ;  /* 0x0000000000027941 */ /* 0x000fea0003800000 */
.L_x_3964:
        /* <DEDUP_REMOVED lines=8> */
[----:B0-----:R-:W-:Y:S01]  /*1cc10*/  VIADD R8, R12, 0x30890 ;  /* 0x000308900c087836 */ /* 0x001fe20000000000 */
[----:B------:R-:W-:Y:S01]  /*1cc20*/  UMOV UR6, 0x0 ;  /* 0x0000000000067882 */ /* 0x000fe20000000000 */
[----:B------:R-:W-:Y:S01]  /*1cc30*/  VIADD R13, R10, 0x1e400 ;  /* 0x0001e4000a0d7836 */ /* 0x000fe20000000000 */
[----:B------:R-:W-:-:S09]  /*1cc40*/  UMOV UR7, 0x12f00000 ;  /* 0x12f0000000077882 */ /* 0x000fd20000000000 */
.L_x_3966:
        /* <DEDUP_REMOVED lines=16> */
.L_x_3967:
        /* <DEDUP_REMOVED lines=16> */
.L_x_3968:
        /* <DEDUP_REMOVED lines=13> */
.L_x_4113:
[----:B------:R-:W-:Y:S05]  /*1cf20*/  BSYNC B2 ;  /* 0x0000000000027941 */ /* 0x000fea0003800000 */
.L_x_3969:
[----:B------:R-:W-:Y:S01]  /*1cf30*/  BSSY B2, `(.L_x_3971) ;  /* 0x000000b000027945 */ /* 0x000fe20003800000 */
[----:B------:R-:W-:Y:S02]  /*1cf40*/  IMAD.MOV.U32 R14, RZ, RZ, 0x0 ;  /* 0x00000000ff0e7424 */ /* 0x000fe400078e00ff */
[----:B------:R-:W-:Y:S01]  /*1cf50*/  IMAD.MOV.U32 R15, RZ, RZ, 0x12f00000 ;  /* 0x12f00000ff0f7424 */ /* 0x000fe200078e00ff */
[----:B------:R-:W-:Y:S06]  /*1cf60*/  @P2 BRA `(.L_x_3972) ;  /* 0x00000000001c2947 */ /* 0x000fec0003800000 */
[----:B------:R-:W2:Y:S01]  /*1cf70*/  S2R R8, SR_TID.X ;  /* 0x0000000000087919 */ /* 0x000ea20000002100 */
[----:B01----:R-:W-:-:S04]  /*1cf80*/  IMAD.MOV.U32 R11, RZ, RZ, 0x9000 ;  /* 0x00009000ff0b7424 */ /* 0x003fc800078e00ff */
[----:B------:R3:W-:Y:S01]  /*1cf90*/  SYNCS.ARRIVE.TRANS64 RZ, [R12+URZ+0x308b0], R11 ;  /* 0x0308b00b0cff79a7 */ /* 0x0007e2000800003f */
[----:B--2---:R-:W-:-:S04]  /*1cfa0*/  LOP3.LUT R8, R8, 0x1f, RZ, 0xc0, !PT ;  /* 0x0000001f08087812 */ /* 0x004fc800078ec0ff */
[----:B------:R-:W-:-:S13]  /*1cfb0*/  ISETP.NE.AND P0, PT, R8, RZ, PT ;  /* 0x000000ff0800720c */ /* 0x000fda0003f05270 */
[----:B---3--:R-:W-:Y:S05]  /*1cfc0*/  @!P0 BRA `(.L_x_3972) ;  /* 0x0000000000048947 */ /* 0x008fea0003800000 */
[----:B------:R-:W-:Y:S01]  /*1cfd0*/  BPT.TRAP 0x1 ;  /* 0x000000040000795c */ /* 0x000fe20000300000 */
.L_x_3972:
[----:B------:R-:W-:Y:S05]  /*1cfe0*/  BSYNC B2 ;  /* 0x0000000000027941 */ /* 0x000fea0003800000 */
.L_x_3971:
        /* <DEDUP_REMOVED lines=8> */
.L_x_3973:
        /* <DEDUP_REMOVED lines=15> */
.L_x_3974:
        /* <DEDUP_REMOVED lines=15> */
.L_x_3975:
        /* <DEDUP_REMOVED lines=10> */
.L_x_3961:
[----:B------:R-:W-:Y:S05]  /*1d2f0*/  BSYNC B1 ;  /* 0x0000000000017941 */ /* 0x000fea0003800000 */
.L_x_3960:
        /* <DEDUP_REMOVED lines=9> */
.L_x_3992:
        /* <DEDUP_REMOVED lines=11> */
.L_x_4114:
[----:B------:R-:W-:Y:S05]  /*1d440*/  BSYNC B2 ;  /* 0x0000000000027941 */ /* 0x000fea0003800000 */
.L_x_3978:
        /* <DEDUP_REMOVED lines=9> */
.L_x_3981:
[----:B------:R-:W-:Y:S05]  /*1d4e0*/  BSYNC B2 ;  /* 0x0000000000027941 */ /* 0x000fea0003800000 */
.L_x_3980:
        /* <DEDUP_REMOVED lines=11> */
.L_x_3982:
        /* <DEDUP_REMOVED lines=16> */
.L_x_3983:
        /* <DEDUP_REMOVED lines=16> */
.L_x_3984:
        /* <DEDUP_REMOVED lines=13> */
.L_x_4115:
[----:B------:R-:W-:Y:S05]  /*1d870*/  BSYNC B2 ;  /* 0x0000000000027941 */ /* 0x000fea0003800000 */
.L_x_3985:
        /* <DEDUP_REMOVED lines=11> */
.L_x_3988:
[----:B------:R-:W-:Y:S05]  /*1d930*/  BSYNC B2 ;  /* 0x0000000000027941 */ /* 0x000fea0003800000 */
.L_x_3987:
        /* <DEDUP_REMOVED lines=8> */
.L_x_3989:
        /* <DEDUP_REMOVED lines=15> */
.L_x_3990:
        /* <DEDUP_REMOVED lines=15> */
.L_x_3991:
        /* <DEDUP_REMOVED lines=10> */
.L_x_3977:
[----:B------:R-:W-:Y:S05]  /*1dc40*/  BSYNC B1 ;  /* 0x0000000000017941 */ /* 0x000fea0003800000 */
.L_x_3976:
        /* <DEDUP_REMOVED lines=8> */
.L_x_3954:
[----:B------:R-:W-:Y:S05]  /*1dcd0*/  BSYNC B0 ;  /* 0x0000000000007941 */ /* 0x000fea0003800000 */
.L_x_3953:
        /* <DEDUP_REMOVED lines=9> */
[----:B------:R-:W0:Y:S02]  /*1dd70*/  I2F.RP R9, R0 ;  /* 0x0000000000097306 */ /* 0x000e240000209400 */
[----:B------:R-:W-:-:S06]  /*1dd80*/  IADD3 R8, RZ, -R8, RZ ;  /* 0x80000008ff087210 */ /* 0x000fcc0007ffe0ff */
        /* <DEDUP_REMOVED lines=22> */
.L_x_3994:
[----:B------:R-:W-:Y:S05]  /*1def0*/  BSYNC B0 ;  /* 0x0000000000007941 */ /* 0x000fea0003800000 */
.L_x_3993:
        /* <DEDUP_REMOVED lines=24> */
.L_x_3996:
        /* <DEDUP_REMOVED lines=20> */
.L_x_3999:
[----:B------:R-:W-:Y:S05]  /*1e1c0*/  BSYNC B6 ;  /* 0x0000000000067941 */ /* 0x000fea0003800000 */
.L_x_3998:
        /* <DEDUP_REMOVED lines=20> */
.L_x_4002:
        /* <DEDUP_REMOVED lines=15> */
.L_x_4001:
[----:B------:R-:W-:Y:S05]  /*1e400*/  BSYNC B6 ;  /* 0x0000000000067941 */ /* 0x000fea0003800000 */
.L_x_4000:
[----:B------:R-:W2:Y:S01]  /*1e410*/  LDL R25, [R1+0x1c] ;  /* 0x00001c0001197983 */ /* 0x000ea20000100800 */
[----:B------:R-:W-:Y:S01]  /*1e420*/  ULDC.64 UR4, c[0x0][0x9f8] ;  /* 0x00027e0000047ab9 */ /* 0x000fe20000000a00 */
[----:B------:R-:W1:Y:S02]  /*1e430*/  LDC R6, c[0x0][0x430] ;  /* 0x00010c00ff067b82 */ /* 0x000e640000000800 */
[----:B0-----:R-:W3:Y:S01]  /*1e440*/  LDL R8, [R1+0x4] ;  /* 0x0000040001087983 */ /* 0x001ee20000100800 */
[----:B------:R-:W-:-:S03]  /*1e450*/  ISETP.NE.U32.AND P0, PT, RZ, UR4, PT ;  /* 0x00000004ff007c0c */ /* 0x000fc6000bf05070 */
[----:B------:R-:W4:Y:S01]  /*1e460*/  LDL R4, [R1+0xc] ;  /* 0x00000c0001047983 */ /* 0x000f220000100800 */
[----:B------:R-:W-:-:S03]  /*1e470*/  ISETP.NE.AND.EX P0, PT, RZ, UR5, PT, P0 ;  /* 0x00000005ff007c0c */ /* 0x000fc6000bf05300 */
[----:B------:R-:W4:Y:S04]  /*1e480*/  LDL R21, [R1+0x3c] ;  /* 0x00003c0001157983 */ /* 0x000f280000100800 */
[----:B------:R-:W4:Y:S01]  /*1e490*/  LDL.LU R20, [R1] ;  /* 0x0000000001147983 */ /* 0x000f220000300800 */
[----:B------:R-:W0:Y:S05]  /*1e4a0*/  S2R R0, SR_TID.X ;  /* 0x0000000000007919 */ /* 0x000e2a0000002100 */
[----:B------:R-:W-:Y:S01]  /*1e4b0*/  @P0 IADD3 R2, P1, R23, UR4, RZ ;  /* 0x0000000417020c10 */ /* 0x000fe2000ff3e0ff */
[----:B------:R-:W-:-:S03]  /*1e4c0*/  ULDC UR4, c[0x0][0x2f4] ;  /* 0x0000bd0000047ab9 */ /* 0x000fc60000000800 */
[----:B------:R-:W-:-:S05]  /*1e4d0*/  @P0 IADD3.X R3, R24, UR5, RZ, P1, !PT ;  /* 0x0000000518030c10 */ /* 0x000fca0008ffe4ff */
[----:B------:R0:W4:Y:S01]  /*1e4e0*/  @P0 LDG.E R31, desc[UR48][R2.64] ;  /* 0x00000030021f0981 */ /* 0x000122000c1e1900 */
[----:B------:R-:W0:Y:S01]  /*1e4f0*/  S2R R7, SR_TID.X ;  /* 0x0000000000077919 */ /* 0x000e220000002100 */
[----:B-1----:R-:W-:-:S13]  /*1e500*/  ISETP.NE.AND P1, PT, R6, 0x1, PT ;  /* 0x000000010600780c */ /* 0x002fda0003f25270 */
[----:B------:R-:W1:Y:S01]  /*1e510*/  @P1 LDC R5, c[0x0][0x434] ;  /* 0x00010d00ff051b82 */ /* 0x000e620000000800 */
[----:B0-----:R-:W-:-:S04]  /*1e520*/  LOP3.LUT R0, R0, 0x7f, RZ, 0xc0, !PT ;  /* 0x0000007f00007812 */ /* 0x001fc800078ec0ff */
[----:B------:R-:W-:-:S03]  /*1e530*/  SHF.R.U32.HI R0, RZ, 0x3, R0 ;  /* 0x00000003ff007819 */ /* 0x000fc60000011600 */
[----:B------:R-:W0:Y:S01]  /*1e540*/  @P1 LDC R2, c[0x0][0x438] ;  /* 0x00010e00ff021b82 */ /* 0x000e220000000800 */
[----:B------:R-:W-:-:S05]  /*1e550*/  IMAD.SHL.U32 R7, R7, 0x10, RZ ;  /* 0x0000001007077824 */ /* 0x000fca00078e00ff */
[----:B------:R-:W-:Y:S02]  /*1e560*/  LOP3.LUT R7, R0, 0x70, R7, 0xf8, !PT ;  /* 0x0000007000077812 */ /* 0x000fe400078ef807 */
[----:B------:R-:W-:Y:S01]  /*1e570*/  ISETP.GE.AND P2, PT, R35, UR4, PT ;  /* 0x0000000423007c0c */ /* 0x000fe2000bf46270 */
[----:B------:R-:W-:Y:S01]  /*1e580*/  UMOV UR5, 0xffffffff ;  /* 0xffffffff00057882 */ /* 0x000fe20000000000 */
[----:B--2---:R-:W-:-:S04]  /*1e590*/  VIADD R25, R25, 0xffffffff ;  /* 0xffffffff19197836 */ /* 0x004fc80000000000 */
[----:B------:R-:W-:-:S05]  /*1e5a0*/  IMAD R0, R25, 0x60, R7 ;  /* 0x0000006019007824 */ /* 0x000fca00078e0207 */
[C---:B---3--:R-:W-:Y:S01]  /*1e5b0*/  ISETP.GE.AND P0, PT, R0.reuse, R8, PT ;  /* 0x000000080000720c */ /* 0x048fe20003f06270 */
[----:B----4-:R-:W-:-:S03]  /*1e5c0*/  IMAD.IADD R0, R0, 0x1, R4 ;  /* 0x0000000100007824 */ /* 0x010fc600078e0204 */
[----:B------:R-:W-:Y:S01]  /*1e5d0*/  ISETP.GT.U32.OR P0, PT, R7, 0x5f, P0 ;  /* 0x0000005f0700780c */ /* 0x000fe20000704470 */
[----:B-1----:R-:W-:-:S04]  /*1e5e0*/  @P1 IMAD.HI.U32 R3, R0, R5, RZ ;  /* 0x0000000500031227 */ /* 0x002fc800078e00ff */
[----:B------:R-:W-:Y:S01]  /*1e5f0*/  IMAD.MOV.U32 R4, RZ, RZ, R0 ;  /* 0x000000ffff047224 */ /* 0x000fe200078e0000 */
[----:B0-----:R-:W-:-:S07]  /*1e600*/  @P1 SHF.R.U32.HI R4, RZ, R2, R3 ;  /* 0x00000002ff041219 */ /* 0x001fce0000011603 */
[----:B------:R-:W0:Y:S01]  /*1e610*/  @!P0 LDC.64 R2, c[0x0][0x428] ;  /* 0x00010a00ff028b82 */ /* 0x000e220000000a00 */
[----:B------:R-:W-:Y:S01]  /*1e620*/  IMAD.MOV R5, RZ, RZ, -R4 ;  /* 0x000000ffff057224 */ /* 0x000fe200078e0a04 */
[----:B------:R-:W-:-:S03]  /*1e630*/  SHF.R.S32.HI R8, RZ, 0x1f, R31 ;  /* 0x0000001fff087819 */ /* 0x000fc6000001141f */
[----:B------:R-:W-:Y:S01]  /*1e640*/  IMAD R0, R6, R5, R0 ;  /* 0x0000000506007224 */ /* 0x000fe200078e0200 */
[--C-:B------:R-:W-:Y:S01]  /*1e650*/  @!P0 SHF.R.S32.HI R5, RZ, 0x1f, R4.reuse ;  /* 0x0000001fff058819 */ /* 0x100fe20000011404 */
        /* <DEDUP_REMOVED lines=8> */
[----:B------:R-:W-:Y:S01]  /*1e6e0*/  IMAD.MOV.U32 R4, RZ, RZ, RZ ;  /* 0x000000ffff047224 */ /* 0x000fe200078e00ff */
[----:B------:R-:W-:-:S05]  /*1e6f0*/  ISETP.GT.U32.AND P1, PT, R7, 0x5f, PT ;  /* 0x0000005f0700780c */ /* 0x000fca0003f24070 */
[----:B------:R0:W5:Y:S01]  /*1e700*/  @!P0 LDG.E R4, desc[UR48][R2.64] ;  /* 0x0000003002048981 */ /* 0x000162000c1e1900 */
[----:B------:R-:W-:-:S07]  /*1e710*/  ISETP.NE.AND P0, PT, R21, 0x3, PT ;  /* 0x000000031500780c */ /* 0x000fce0003f05270 */
        /* <DEDUP_REMOVED lines=8> */
[----:B------:R-:W-:-:S04]  /*1e7a0*/  LOP3.LUT R20, R20, 0xfffffffd, RZ, 0xc0, !PT ;  /* 0xfffffffd14147812 */ /* 0x000fc800078ec0ff */
[----:B------:R-:W-:-:S04]  /*1e7b0*/  @P2 LOP3.LUT R20, R20, 0x2, RZ, 0xfc, !PT ;  /* 0x0000000214142812 */ /* 0x000fc800078efcff */
[----:B------:R-:W-:Y:S01]  /*1e7c0*/  @P1 LOP3.LUT R20, R20, 0x1, RZ, 0xfc, !PT ;  /* 0x0000000114141812 */ /* 0x000fe200078efcff */
[----:B------:R0:W-:Y:S04]  /*1e7d0*/  STL [R1+0x10], R8 ;  /* 0x0000100801007387 */ /* 0x0001e80000100800 */
[----:B------:R0:W-:Y:S01]  /*1e7e0*/  STL [R1], R20 ;  /* 0x0000001401007387 */ /* 0x0001e20000100800 */
[----:B------:R-:W-:Y:S05]  /*1e7f0*/  BRA.DIV UR5, `(.L_x_4003) ;  /* 0x0000004e05b87947 */ /* 0x000fea000b800000 */
.L_x_4118:
[----:B------:R-:W-:Y:S05]  /*1e800*/  @!P0 BRA `(.L_x_4004) ;  /* 0x0000000000048947 */ /* 0x000fea0003800000 */
[----:B------:R-:W-:Y:S01]  /*1e810*/  BPT.TRAP 0x1 ;  /* 0x000000040000795c */ /* 0x000fe20000300000 */
.L_x_4004:
[----:B------:R-:W-:Y:S01]  /*1e820*/  SHF.R.S32.HI R5, RZ, 0x1f, R0 ;  /* 0x0000001fff057819 */ /* 0x000fe20000011400 */
[----:B------:R-:W-:Y:S01]  /*1e830*/  ULDC.64 UR4, c[0x0][0x328] ;  /* 0x0000ca0000047ab9 */ /* 0x000fe20000000a00 */
[----:B------:R-:W-:Y:S01]  /*1e840*/  ULDC.64 UR6, c[0x0][0x318] ;  /* 0x0000c60000067ab9 */ /* 0x000fe20000000a00 */
[----:B0-----:R-:W-:Y:S01]  /*1e850*/  IMAD.WIDE.U32 R2, R0, UR4, RZ ;  /* 0x0000000400027c25 */ /* 0x001fe2000f8e00ff */
[----:B------:R-:W-:Y:S03]  /*1e860*/  BSSY B0, `(.L_x_4005) ;  /* 0x0000013000007945 */ /* 0x000fe60003800000 */
[----:B------:R-:W-:-:S04]  /*1e870*/  IMAD R6, R5, UR4, RZ ;  /* 0x0000000405067c24 */ /* 0x000fc8000f8e02ff */
[----:B------:R-:W-:Y:S01]  /*1e880*/  IMAD R6, R0, UR5, R6 ;  /* 0x0000000500067c24 */ /* 0x000fe2000f8e0206 */
        /* <DEDUP_REMOVED lines=16> */
.L_x_4119:
[----:B------:R-:W-:Y:S05]  /*1e990*/  BSYNC B0 ;  /* 0x0000000000007941 */ /* 0x000fea0003800000 */
.L_x_4005:
[----:B------:R-:W2:Y:S01]  /*1e9a0*/  LDL R3, [R1] ;  /* 0x0000000001037983 */ /* 0x000ea20000100800 */
[----:B------:R-:W-:Y:S01]  /*1e9b0*/  ULDC.64 UR4, c[0x0][0x300] ;  /* 0x0000c00000047ab9 */ /* 0x000fe20000000a00 */
[----:B------:R-:W-:Y:S02]  /*1e9c0*/  ULDC.64 UR6, c[0x0][0x2e8] ;  /* 0x0000ba0000067ab9 */ /* 0x000fe40000000a00 */
[----:B------:R-:W3:Y:S01]  /*1e9d0*/  LDL R9, [R1+0x4] ;  /* 0x0000040001097983 */ /* 0x000ee20000100800 */
[----:B------:R-:W-:Y:S01]  /*1e9e0*/  IMAD R5, R5, UR4, RZ ;  /* 0x0000000405057c24 */ /* 0x000fe2000f8e02ff */
[----:B------:R-:W1:Y:S03]  /*1e9f0*/  S2R R8, SR_TID.X ;  /* 0x0000000000087919 */ /* 0x000e660000002100 */
[----:B------:R-:W-:Y:S01]  /*1ea00*/  IMAD R5, R0, UR5, R5 ;  /* 0x0000000500057c24 */ /* 0x000fe2000f8e0205 */
[----:B-1----:R-:W-:-:S04]  /*1ea10*/  LOP3.LUT R8, R8, 0x7f, RZ, 0xc0, !PT ;  /* 0x0000007f08087812 */ /* 0x002fc800078ec0ff */
[----:B------:R-:W-:Y:S02]  /*1ea20*/  SHF.R.U32.HI R8, RZ, 0x3, R8 ;  /* 0x00000003ff087819 */ /* 0x000fe40000011608 */
[C---:B--2---:R-:W-:Y:S02]  /*1ea30*/  LOP3.LUT P4, RZ, R3.reuse, 0x4, RZ, 0xc0, !PT ;  /* 0x0000000403ff7812 */ /* 0x044fe4000788c0ff */
[C---:B------:R-:W-:Y:S02]  /*1ea40*/  LOP3.LUT P3, RZ, R3.reuse, 0x2, RZ, 0xc0, !PT ;  /* 0x0000000203ff7812 */ /* 0x040fe4000786c0ff */
[----:B------:R-:W-:Y:S01]  /*1ea50*/  LOP3.LUT P2, RZ, R3, 0x1, RZ, 0xc0, !PT ;  /* 0x0000000103ff7812 */ /* 0x000fe2000784c0ff */
[----:B0-----:R-:W-:Y:S01]  /*1ea60*/  IMAD.WIDE.U32 R2, R0, UR4, RZ ;  /* 0x0000000400027c25 */ /* 0x001fe2000f8e00ff */
[----:B------:R-:W-:-:S03]  /*1ea70*/  ULDC.64 UR4, c[0x0][0x310] ;  /* 0x0000c40000047ab9 */ /* 0x000fc60000000a00 */
[----:B------:R-:W-:Y:S02]  /*1ea80*/  IMAD.IADD R3, R3, 0x1, R5 ;  /* 0x0000000103037824 */ /* 0x000fe400078e0205 */
[----:B------:R-:W-:Y:S02]  /*1ea90*/  IMAD R6, R6, UR4, RZ ;  /* 0x0000000406067c24 */ /* 0x000fe4000f8e02ff */
[----:B------:R-:W-:-:S04]  /*1eaa0*/  IMAD.WIDE.U32 R2, R4, UR4, R2 ;  /* 0x0000000404027c25 */ /* 0x000fc8000f8e0002 */
[----:B------:R-:W-:Y:S01]  /*1eab0*/  IMAD R6, R4, UR5, R6 ;  /* 0x0000000504067c24 */ /* 0x000fe2000f8e0206 */
[----:B------:R-:W-:Y:S01]  /*1eac0*/  ULDC.64 UR4, c[0x0][0x308] ;  /* 0x0000c20000047ab9 */ /* 0x000fe20000000a00 */
[----:B------:R-:W-:Y:S02]  /*1ead0*/  IMAD R5, R26, 0x4800, R36 ;  /* 0x000048001a057824 */ /* 0x000fe400078e0224 */
[----:B------:R-:W-:Y:S02]  /*1eae0*/  IMAD.IADD R3, R3, 0x1, R6 ;  /* 0x0000000103037824 */ /* 0x000fe400078e0206 */
[----:B---3--:R-:W-:Y:S02]  /*1eaf0*/  IMAD R6, R25, -0x60, R9 ;  /* 0xffffffa019067824 */ /* 0x008fe400078e0209 */
[----:B------:R-:W-:Y:S01]  /*1eb00*/  IMAD.WIDE.U32 R2, R18, UR4, R2 ;  /* 0x0000000412027c25 */ /* 0x000fe2000f8e0002 */
[----:B------:R-:W-:-:S03]  /*1eb10*/  UMOV UR4, 0xffffffff ;  /* 0xffffffff00047882 */ /* 0x000fc60000000000 */
[----:B------:R-:W-:Y:S01]  /*1eb20*/  IMAD R0, R18, UR5, R3 ;  /* 0x0000000512007c24 */ /* 0x000fe2000f8e0203 */
[----:B------:R-:W-:Y:S01]  /*1eb30*/  LEA R4, P0, R2, UR6, 0x1 ;  /* 0x0000000602047c11 */ /* 0x000fe2000f8008ff */
[----:B------:R-:W-:-:S03]  /*1eb40*/  IMAD.IADD R6, R6, 0x1, -R8 ;  /* 0x0000000106067824 */ /* 0x000fc600078e0a08 */
[----:B------:R-:W-:Y:S02]  /*1eb50*/  LEA.HI.X R0, R2, UR7, R0, 0x1, P0 ;  /* 0x0000000702007c11 */ /* 0x000fe400080f0c00 */
        /* <DEDUP_REMOVED lines=55> */
[----:B0-----:R-:W-:-:S04]  /*1eed0*/  @P1 LEA R3, P0, R32, R3, 0x1 ;  /* 0x0000000320031211 */ /* 0x001fc800078008ff */
[----:B-1----:R-:W-:-:S04]  /*1eee0*/  @P1 IADD3.X R2, RZ, R2, RZ, P0, !PT ;  /* 0x00000002ff021210 */ /* 0x002fc800007fe4ff */
[----:B------:R-:W-:-:S04]  /*1eef0*/  @P1 LOP3.LUT R3, R3, R2, RZ, 0x3c, !PT ;  /* 0x0000000203031212 */ /* 0x000fc800078e3cff */
[----:B------:R-:W-:-:S04]  /*1ef00*/  @P1 LOP3.LUT R2, R3, R2, RZ, 0x3c, !PT ;  /* 0x0000000203021212 */ /* 0x000fc800078e3cff */
[----:B------:R-:W-:-:S05]  /*1ef10*/  @P1 LOP3.LUT R3, R3, R2, RZ, 0x3c, !PT ;  /* 0x0000000203031212 */ /* 0x000fca00078e3cff */
[----:B------:R-:W-:Y:S04]  /*1ef20*/  @P1 LDGSTS.E.BYPASS.LTC128B.128 [R8+0x20400], desc[UR48][R2.64], !P4 ;  /* 0x2040000002081fae */ /* 0x000fe8000e101d70 */
[----:B------:R-:W-:Y:S04]  /*1ef30*/  @P1 LDGSTS.E.BYPASS.LTC128B.128 [R8+0x23400], desc[UR48][R2.64+0x80], !P3 ;  /* 0x2340008002081fae */ /* 0x000fe8000d901d70 */
[----:B------:R0:W-:Y:S04]  /*1ef40*/  @P1 LDGSTS.E.BYPASS.LTC128B.128 [R8+0x26400], desc[UR48][R2.64+0x100], !P2 ;  /* 0x2640010002081fae */ /* 0x0001e8000d101d70 */
[----:B0-2---:R0:W1:Y:S02]  /*1ef50*/  SHFL.IDX PT, R2, R4, 0x5, 0x181f ;  /* 0x00b81f0004027f89 */ /* 0x00506400000e0000 */
.L_x_4133:
        /* <DEDUP_REMOVED lines=12> */
.L_x_4008:
[----:B------:R-:W-:Y:S02]  /*1f020*/  PLOP3.LUT P1, PT, P1, P0, PT, 0xa2, 0x0 ;  /* 0x000000000000781c */ /* 0x000fe40000f21472 */
[----:B------:R-:W-:-:S08]  /*1f030*/  @P0 R2UR P1, UR4, R7 ;  /* 0x00000000070402ca */ /* 0x000fd00000020000 */
[----:B------:R-:W-:-:S05]  /*1f040*/  @P0 PLOP3.LUT P0, PT, P1, PT, PT, 0x80, 0x0 ;  /* 0x000000000000081c */ /* 0x000fca0000f0f070 */
[----:B------:R-:W-:Y:S01]  /*1f050*/  @!P1 SYNCS.ARRIVE.TRANS64.RED.A0T1 RZ, [UR4+0x30830], RZ ;  /* 0x030830ffffff99a7 */ /* 0x000fe20008200404 */
[----:B------:R-:W-:Y:S07]  /*1f060*/  @!P1 ARRIVES.LDGSTSBAR.64.TRANSCNT [UR4+0x30830] ;  /* 0x03083000ff0099b0 */ /* 0x000fee0008000a84 */
[----:B------:R-:W-:Y:S05]  /*1f070*/  @P0 BRA.U.ANY `(.L_x_4008) ;  /* 0xfffffffd00e80947 */ /* 0x000fea000393ffff */
[----:B------:R-:W-:Y:S01]  /*1f080*/  NOP ;  /* 0x0000000000007918 */ /* 0x000fe20000000000 */
[----:B------:R-:W2:Y:S02]  /*1f090*/  LDL R0, [R1+0x3c] ;  /* 0x00003c0001007983 */ /* 0x000ea40000100800 */
[----:B--2---:R-:W-:-:S13]  /*1f0a0*/  ISETP.NE.AND P2, PT, R0, 0x3, PT ;  /* 0x000000030000780c */ /* 0x004fda0003f45270 */
[----:B------:R-:W-:Y:S05]  /*1f0b0*/  @!P2 BRA `(.L_x_4009) ;  /* 0x000000000004a947 */ /* 0x000fea0003800000 */
[----:B------:R-:W-:Y:S01]  /*1f0c0*/  BPT.TRAP 0x1 ;  /* 0x000000040000795c */ /* 0x000fe20000300000 */
.L_x_4009:
[----:B-1----:R1:W5:Y:S01]  /*1f0d0*/  LDL.LU R3, [R1+0x20] ;  /* 0x0000200001037983 */ /* 0x0023620000300800 */
[----:B------:R1:W-:Y:S02]  /*1f0e0*/  SYNCS.ARRIVE.TRANS64.A1T0 RZ, [R7+URZ+0x30830], RZ ;  /* 0x030830ff07ff79a7 */ /* 0x0003e4000810003f */
[----:B------:R-:W-:Y:S05]  /*1f0f0*/  WARPSYNC.ALL ;  /* 0x0000000000007948 */ /* 0x000fea0003800000 */
[----:B------:R-:W-:Y:S01]  /*1f100*/  ULDC.64 UR6, c[0x0][0xa00] ;  /* 0x0002800000067ab9 */ /* 0x000fe20000000a00 */
[----:B------:R-:W-:Y:S01]  /*1f110*/  ULDC.64 UR4, c[0x0][0x298] ;  /* 0x0000a60000047ab9 */ /* 0x000fe20000000a00 */
[----:B------:R-:W-:Y:S01]  /*1f120*/  BAR.SYNC.DEFER_BLOCKING 0x8, 0x180 ;  /* 0x0206000000007b1d */ /* 0x000fe20000010000 */
[----:B------:R-:W-:Y:S01]  /*1f130*/  ISETP.NE.U32.AND P0, PT, RZ, UR6, PT ;  /* 0x00000006ff007c0c */ /* 0x000fe2000bf05070 */
[----:B0-----:R-:W-:Y:S01]  /*1f140*/  IMAD.WIDE.U32 R4, R34, UR4, RZ ;  /* 0x0000000422047c25 */ /* 0x001fe2000f8e00ff */
[----:B------:R-:W-:-:S02]  /*1f150*/  SHF.R.S32.HI R0, RZ, 0x1f, R34 ;  /* 0x0000001fff007819 */ /* 0x000fc40000011422 */
[----:B------:R-:W-:Y:S01]  /*1f160*/  ISETP.NE.AND.EX P0, PT, RZ, UR7, PT, P0 ;  /* 0x00000007ff007c0c */ /* 0x000fe2000bf05300 */
[----:B------:R-:W-:Y:S01]  /*1f170*/  VIADD R2, R22, 0x12400 ;  /* 0x0001240016027836 */ /* 0x000fe20000000000 */
[----:B------:R-:W-:Y:S01]  /*1f180*/  BSSY B6, `(.L_x_4010) ;  /* 0x000001a000067945 */ /* 0x000fe20003800000 */
[----:B------:R-:W-:Y:S01]  /*1f190*/  IMAD R0, R0, UR4, RZ ;  /* 0x0000000400007c24 */ /* 0x000fe2000f8e02ff */
[----:B------:R-:W-:-:S03]  /*1f1a0*/  SEL R30, R30, RZ, !P0 ;  /* 0x000000ff1e1e7207 */ /* 0x000fc60004000000 */
[----:B------:R-:W-:-:S04]  /*1f1b0*/  IMAD R0, R34, UR5, R0 ;  /* 0x0000000522007c24 */ /* 0x000fc8000f8e0200 */
[----:B------:R-:W-:Y:S01]  /*1f1c0*/  IMAD.IADD R34, R5, 0x1, R0 ;  /* 0x0000000105227824 */ /* 0x000fe200078e0200 */
[----:B-----5:R-:W-:Y:S02]  /*1f1d0*/  SEL R3, R3, RZ, !P0 ;  /* 0x000000ff03037207 */ /* 0x020fe40004000000 */
[----:B------:R-:W-:-:S03]  /*1f1e0*/  LOP3.LUT P0, RZ, R2, 0x3ff, RZ, 0xc0, !PT ;  /* 0x000003ff02ff7812 */ /* 0x000fc6000780c0ff */
[----:B------:R0:W-:Y:S04]  /*1f1f0*/  STL [R1+0x30], R3 ;  /* 0x0000300301007387 */ /* 0x0001e80000100800 */
[----:B------:R0:W-:Y:S06]  /*1f200*/  STL.64 [R1+0x20], R4 ;  /* 0x0000200401007387 */ /* 0x0001ec0000100a00 */
[----:B------:R-:W-:Y:S05]  /*1f210*/  @!P0 BRA `(.L_x_4011) ;  /* 0x0000000000408947 */ /* 0x000fea0003800000 */
[----:B------:R-:W-:Y:S01]  /*1f220*/  MOV R2, 0x0 ;  /* 0x0000000000027802 */ /* 0x000fe20000000f00 */
[----:B------:R-:W-:Y:S01]  /*1f230*/  ULDC.64 UR4, c[0x4][0x138] ;  /* 0x01004e0000047ab9 */ /* 0x000fe20000000a00 */
[----:B------:R-:W-:Y:S01]  /*1f240*/  ULDC.64 UR6, c[0x4][0x140] ;  /* 0x0100500000067ab9 */ /* 0x000fe20000000a00 */
[----:B------:R-:W-:Y:S01]  /*1f250*/  ULDC.64 UR8, c[0x4][0x88] ;  /* 0x0100220000087ab9 */ /* 0x000fe20000000a00 */
[----:B0-----:R-:W-:Y:S02]  /*1f260*/  IMAD.U32 R4, RZ, RZ, UR4 ;  /* 0x00000004ff047e24 */ /* 0x001fe4000f8e00ff */
[----:B------:R-:W0:Y:S01]  /*1f270*/  LDC.64 R2, c[0x4][R2] ;  /* 0x0100000002027b82 */ /* 0x000e220000000a00 */
[----:B------:R-:W-:Y:S02]  /*1f280*/  IMAD.U32 R5, RZ, RZ, UR5 ;  /* 0x00000005ff057e24 */ /* 0x000fe4000f8e00ff */
[----:B------:R-:W-:Y:S02]  /*1f290*/  IMAD.U32 R6, RZ, RZ, UR6 ;  /* 0x00000006ff067e24 */ /* 0x000fe4000f8e00ff */
[----:B-1----:R-:W-:-:S02]  /*1f2a0*/  IMAD.U32 R7, RZ, RZ, UR7 ;  /* 0x00000007ff077e24 */ /* 0x002fc4000f8e00ff */
[----:B------:R-:W-:Y:S02]  /*1f2b0*/  IMAD.U32 R10, RZ, RZ, UR8 ;  /* 0x00000008ff0a7e24 */ /* 0x000fe4000f8e00ff */
[----:B------:R-:W-:Y:S02]  /*1f2c0*/  IMAD.U32 R11, RZ, RZ, UR9 ;  /* 0x00000009ff0b7e24 */ /* 0x000fe4000f8e00ff */
[----:B------:R-:W-:Y:S02]  /*1f2d0*/  IMAD.MOV.U32 R8, RZ, RZ, 0x70 ;  /* 0x00000070ff087424 */ /* 0x000fe400078e00ff */
[----:B------:R-:W-:Y:S02]  /*1f2e0*/  IMAD.MOV.U32 R12, RZ, RZ, 0x1 ;  /* 0x00000001ff0c7424 */ /* 0x000fe400078e00ff */
[----:B------:R-:W-:-:S07]  /*1f2f0*/  IMAD.MOV.U32 R13, RZ, RZ, RZ ;  /* 0x000000ffff0d7224 */ /* 0x000fce00078e00ff */
[----:B------:R-:W-:-:S07]  /*1f300*/  LEPC R20, `(.L_x_4011) ;  /* 0x000000001014794e */ /* 0x000fce0000000000 */
[----:B0-----:R-:W-:Y:S05]  /*1f310*/  CALL.ABS.NOINC R2 ;  /* 0x0000000002007343 */ /* 0x001fea0003c00000 */
.L_x_4011:
[----:B------:R-:W-:Y:S05]  /*1f320*/  BSYNC B6 ;  /* 0x0000000000067941 */ /* 0x000fea0003800000 */
.L_x_4010:
[----:B------:R-:W2:Y:S01]  /*1f330*/  LDL.LU R20, [R1+0x30] ;  /* 0x0000300001147983 */ /* 0x000ea20000300800 */
[----:B------:R-:W-:Y:S01]  /*1f340*/  ULDC.64 UR4, c[0x0][0x2d8] ;  /* 0x0000b60000047ab9 */ /* 0x000fe20000000a00 */
[----:B------:R-:W3:Y:S02]  /*1f350*/  LDC R8, c[0x0][0x448] ;  /* 0x00011200ff087b82 */ /* 0x000ee40000000800 */
[----:B0-----:R-:W4:Y:S04]  /*1f360*/  LDL.LU.64 R2, [R1+0x20] ;  /* 0x0000200001027983 */ /* 0x001f280000300a00 */
[----:B------:R0:W5:Y:S01]  /*1f370*/  LDL R10, [R1+0x28] ;  /* 0x00002800010a7983 */ /* 0x0001620000100800 */
[----:B---3--:R-:W-:Y:S01]  /*1f380*/  ISETP.NE.AND P0, PT, R8, 0x1, PT ;  /* 0x000000010800780c */ /* 0x008fe20003f05270 */
[----:B------:R-:W-:-:S02]  /*1f390*/  IMAD.SHL.U32 R4, R17, 0x80, RZ ;  /* 0x0000008011047824 */ /* 0x000fc400078e00ff */
[----:B----4-:R-:W-:Y:S02]  /*1f3a0*/  IMAD.MOV.U32 R3, RZ, RZ, R34 ;  /* 0x000000ffff037224 */ /* 0x010fe400078e0022 */
[----:B------:R-:W-:-:S04]  /*1f3b0*/  IMAD.WIDE.U32 R2, R18, UR4, R2 ;  /* 0x0000000412027c25 */ /* 0x000fc8000f8e0002 */
[----:B------:R-:W-:Y:S01]  /*1f3c0*/  IMAD R3, R18, UR5, R3 ;  /* 0x0000000512037c24 */ /* 0x000fe2000f8e0203 */
[----:B------:R-:W-:Y:S02]  /*1f3d0*/  ULDC.64 UR4, c[0x0][0x2e0] ;  /* 0x0000b80000047ab9 */ /* 0x000fe40000000a00 */
[----:B--2---:R-:W-:Y:S02]  /*1f3e0*/  IMAD R5, R20, UR4, RZ ;  /* 0x0000000414057c24 */ /* 0x004fe4000f8e02ff */
[----:B------:R-:W2:Y:S01]  /*1f3f0*/  S2R R20, SR_TID.X ;  /* 0x0000000000147919 */ /* 0x000ea20000002100 */
[----:B------:R-:W-:-:S04]  /*1f400*/  IMAD.WIDE.U32 R2, R30, UR4, R2 ;  /* 0x000000041e027c25 */ /* 0x000fc8000f8e0002 */
[----:B------:R-:W-:Y:S01]  /*1f410*/  IMAD R0, R30, UR5, R5 ;  /* 0x000000051e007c24 */ /* 0x000fe2000f8e0205 */
[----:B------:R-:W-:Y:S01]  /*1f420*/  ULDC.64 UR4, c[0x0][0x2d0] ;  /* 0x0000b40000047ab9 */ /* 0x000fe20000000a00 */
[----:B------:R-:W1:Y:S01]  /*1f430*/  @P0 LDC R5, c[0x0][0x44c] ;  /* 0x00011300ff050b82 */ /* 0x000e620000000800 */
[----:B--2---:R-:W-:-:S04]  /*1f440*/  LOP3.LUT R20, R20, 0x7f, RZ, 0xc0, !PT ;  /* 0x0000007f14147812 */ /* 0x004fc800078ec0ff */
[----:B------:R-:W-:Y:S02]  /*1f450*/  SHF.R.U32.HI R21, RZ, 0x3, R20 ;  /* 0x00000003ff157819 */ /* 0x000fe40000011614 */
[----:B------:R-:W2:Y:S01]  /*1f460*/  S2R R20, SR_TID.X ;  /* 0x0000000000147919 */ /* 0x000ea20000002100 */
[----:B------:R-:W-:Y:S02]  /*1f470*/  IMAD.IADD R3, R3, 0x1, R0 ;  /* 0x0000000103037824 */ /* 0x000fe400078e0200 */
[----:B------:R-:W3:Y:S01]  /*1f480*/  @P0 LDC R0, c[0x0][0x450] ;  /* 0x00011400ff000b82 */ /* 0x000ee20000000800 */
[----:B--2---:R-:W-:-:S05]  /*1f490*/  IMAD.SHL.U32 R20, R20, 0x10, RZ ;  /* 0x0000001014147824 */ /* 0x004fca00078e00ff */
[----:B------:R-:W-:-:S04]  /*1f4a0*/  LOP3.LUT R20, R21, 0x70, R20, 0xf8, !PT ;  /* 0x0000007015147812 */ /* 0x000fc800078ef814 */
[----:B------:R-:W-:-:S05]  /*1f4b0*/  LOP3.LUT R6, R20, R4, RZ, 0xfc, !PT ;  /* 0x0000000414067212 */ /* 0x000fca00078efcff */
[----:B-1----:R-:W-:-:S04]  /*1f4c0*/  @P0 IMAD.HI.U32 R7, R6, R5, RZ ;  /* 0x0000000506070227 */ /* 0x002fc800078e00ff */
[----:B------:R-:W-:Y:S01]  /*1f4d0*/  IMAD.MOV.U32 R5, RZ, RZ, R6 ;  /* 0x000000ffff057224 */ /* 0x000fe200078e0006 */
[----:B---3--:R-:W-:Y:S01]  /*1f4e0*/  @P0 SHF.R.U32.HI R5, RZ, R0, R7 ;  /* 0x00000000ff050219 */ /* 0x008fe20000011607 */
[----:B------:R-:W1:Y:S04]  /*1f4f0*/  S2R R20, SR_TID.X ;  /* 0x0000000000147919 */ /* 0x000e680000002100 */
        /* <DEDUP_REMOVED lines=16> */
[----:B-1----:R-:W-:-:S03]  /*1f600*/  LOP3.LUT R20, R20, 0x7f, RZ, 0xc0, !PT ;  /* 0x0000007f14147812 */ /* 0x002fc600078ec0ff */
[----:B------:R-:W-:Y:S01]  /*1f610*/  LEA.HI.X R5, R2, UR5, R5, 0x1, P0 ;  /* 0x0000000502057c11 */ /* 0x000fe200080f0c05 */
[----:B------:R-:W-:Y:S01]  /*1f620*/  UMOV UR5, 0xffffffff ;  /* 0xffffffff00057882 */ /* 0x000fe20000000000 */
[----:B------:R-:W-:Y:S02]  /*1f630*/  ISETP.GE.AND P3, PT, R32, UR4, PT ;  /* 0x0000000420007c0c */ /* 0x000fe4000bf66270 */
[----:B------:R-:W-:Y:S02]  /*1f640*/  ISETP.GE.AND P2, PT, R35, UR4, PT ;  /* 0x0000000423007c0c */ /* 0x000fe4000bf46270 */
[----:B------:R-:W-:Y:S02]  /*1f650*/  ISETP.GE.AND P0, PT, R33, UR4, PT ;  /* 0x0000000421007c0c */ /* 0x000fe4000bf06270 */
[----:B------:R-:W-:Y:S01]  /*1f660*/  SHF.R.U32.HI R9, RZ, 0x3, R20 ;  /* 0x00000003ff097819 */ /* 0x000fe20000011614 */
[----:B0-----:R-:W-:Y:S10]  /*1f670*/  BRA.DIV UR5, `(.L_x_4012) ;  /* 0x0000004a05887947 */ /* 0x001ff4000b800000 */
[----:B------:R-:W0:Y:S01]  /*1f680*/  SHFL.IDX PT, R3, R0, RZ, 0x181f ;  /* 0x00181fff00037589 */ /* 0x000e2200000e0000 */
[----:B-----5:R-:W-:Y:S02]  /*1f690*/  IMAD R6, R10, R8, RZ ;  /* 0x000000080a067224 */ /* 0x020fe400078e02ff */
        /* <DEDUP_REMOVED lines=10> */
[----:B------:R0:W-:Y:S01]  /*1f740*/  @!P1 LDGSTS.E.BYPASS.LTC128B.128 [R37+0x1a400], desc[UR48][R2.64+0x100], !P0 ;  /* 0x1a40010002259fae */ /* 0x0001e2000c101d70 */
[----:B------:R-:W-:-:S03]  /*1f750*/  ISETP.GE.AND P1, PT, R7, R6, PT ;  /* 0x000000060700720c */ /* 0x000fc60003f26270 */
[----:B0-----:R-:W0:Y:S04]  /*1f760*/  SHFL.IDX PT, R3, R0, 0x1, 0x181f ;  /* 0x00381f0000037f89 */ /* 0x001e2800000e0000 */
[----:B------:R-:W1:Y:S06]  /*1f770*/  SHFL.IDX PT, R2, R5, 0x1, 0x181f ;  /* 0x00381f0005027f89 */ /* 0x000e6c00000e0000 */
[----:B0-----:R-:W-:-:S05]  /*1f780*/  @!P1 LEA R7, P4, R32, R3, 0x1 ;  /* 0x0000000320079211 */ /* 0x001fca00078808ff */
[----:B-1----:R-:W-:Y:S01]  /*1f790*/  @!P1 IMAD.X R8, RZ, RZ, R2, P4 ;  /* 0x000000ffff089224 */ /* 0x002fe200020e0602 */
[----:B------:R-:W-:Y:S01]  /*1f7a0*/  @!P1 MOV R2, R7 ;  /* 0x0000000700029202 */ /* 0x000fe20000000f00 */
[----:B------:R-:W-:Y:S02]  /*1f7b0*/  VIADD R7, R4, 0x20 ;  /* 0x0000002004077836 */ /* 0x000fe40000000000 */
[----:B------:R-:W-:-:S05]  /*1f7c0*/  @!P1 IMAD.MOV.U32 R3, RZ, RZ, R8 ;  /* 0x000000ffff039224 */ /* 0x000fca00078e0008 */
        /* <DEDUP_REMOVED lines=49> */
[----:B------:R-:W1:Y:S04]  /*1fae0*/  SHFL.IDX PT, R2, R5, 0x6, 0x181f ;  /* 0x00d81f0005027f89 */ /* 0x000e6800000e0000 */
[----:B------:R-:W2:Y:S02]  /*1faf0*/  SHFL.IDX PT, R5, R5, 0x7, 0x181f ;  /* 0x00f81f0005057f89 */ /* 0x000ea400000e0000 */
[----:B0-----:R-:W-:-:S05]  /*1fb00*/  @!P1 LEA R7, P4, R32, R3, 0x1 ;  /* 0x0000000320079211 */ /* 0x001fca00078808ff */
[----:B-1----:R-:W-:Y:S02]  /*1fb10*/  @!P1 IMAD.X R8, RZ, RZ, R2, P4 ;  /* 0x000000ffff089224 */ /* 0x002fe400020e0602 */
[----:B------:R-:W-:Y:S02]  /*1fb20*/  @!P1 IMAD.MOV.U32 R2, RZ, RZ, R7 ;  /* 0x000000ffff029224 */ /* 0x000fe400078e0007 */
[----:B------:R-:W-:-:S05]  /*1fb30*/  @!P1 IMAD.MOV.U32 R3, RZ, RZ, R8 ;  /* 0x000000ffff039224 */ /* 0x000fca00078e0008 */
[----:B------:R0:W-:Y:S04]  /*1fb40*/  @!P1 LDGSTS.E.BYPASS.LTC128B.128 [R37+0x15400], desc[UR48][R2.64], !P3 ;  /* 0x1540000002259fae */ /* 0x0001e8000d901d70 */
[----:B------:R0:W-:Y:S04]  /*1fb50*/  @!P1 LDGSTS.E.BYPASS.LTC128B.128 [R37+0x19400], desc[UR48][R2.64+0x80], !P2 ;  /* 0x1940008002259fae */ /* 0x0001e8000d101d70 */
[----:B--2---:R0:W-:Y:S02]  /*1fb60*/  @!P1 LDGSTS.E.BYPASS.LTC128B.128 [R37+0x1d400], desc[UR48][R2.64+0x100], !P0 ;  /* 0x1d40010002259fae */ /* 0x0041e4000c101d70 */
.L_x_4150:
[----:B0-----:R-:W-:Y:S01]  /*1fb70*/  VIADD R3, R4, 0x70 ;  /* 0x0000007004037836 */ /* 0x001fe20000000000 */
[----:B------:R-:W-:Y:S04]  /*1fb80*/  BSSY B0, `(.L_x_4013) ;  /* 0x000000b000007945 */ /* 0x000fe80003800000 */
[----:B------:R-:W-:-:S13]  /*1fb90*/  ISETP.GE.AND P1, PT, R3, R6, PT ;  /* 0x000000060300720c */ /* 0x000fda0003f26270 */
[----:B------:R-:W-:Y:S05]  /*1fba0*/  @P1 BRA `(.L_x_4014) ;  /* 0x0000000000201947 */ /* 0x000fea0003800000 */
[----:B------:R-:W-:-:S05]  /*1fbb0*/  LEA R2, P1, R32, R14, 0x1 ;  /* 0x0000000e20027211 */ /* 0x000fca00078208ff */
[----:B------:R-:W-:-:S05]  /*1fbc0*/  IMAD.X R3, RZ, RZ, R5, P1 ;  /* 0x000000ffff037224 */ /* 0x000fca00008e0605 */
[----:B------:R-:W-:Y:S01]  /*1fbd0*/  @!PT LDS RZ, [RZ] ;  /* 0x00000000fffff984 */ /* 0x000fe20000000800 */
[----:B------:R-:W-:Y:S01]  /*1fbe0*/  @!PT LDS RZ, [RZ] ;  /* 0x00000000fffff984 */ /* 0x000fe20000000800 */
[----:B------:R-:W-:Y:S01]  /*1fbf0*/  @!PT LDS RZ, [RZ] ;  /* 0x00000000fffff984 */ /* 0x000fe20000000800 */
[----:B------:R0:W-:Y:S04]  /*1fc00*/  LDGSTS.E.BYPASS.LTC128B.128 [R37+0x15c00], desc[UR48][R2.64], !P3 ;  /* 0x15c0000002257fae */ /* 0x0001e8000d901d70 */
[----:B------:R0:W-:Y:S04]  /*1fc10*/  LDGSTS.E.BYPASS.LTC128B.128 [R37+0x19c00], desc[UR48][R2.64+0x80], !P2 ;  /* 0x19c0008002257fae */ /* 0x0001e8000d101d70 */
[----:B------:R0:W-:Y:S02]  /*1fc20*/  LDGSTS.E.BYPASS.LTC128B.128 [R37+0x1dc00], desc[UR48][R2.64+0x100], !P0 ;  /* 0x1dc0010002257fae */ /* 0x0001e4000c101d70 */
.L_x_4014:
[----:B------:R-:W-:Y:S05]  /*1fc30*/  BSYNC B0 ;  /* 0x0000000000007941 */ /* 0x000fea0003800000 */
.L_x_4013:
[----:B------:R-:W-:Y:S01]  /*1fc40*/  NOP ;  /* 0x0000000000007918 */ /* 0x000fe20000000000 */
[----:B------:R-:W-:-:S13]  /*1fc50*/  PLOP3.LUT P0, PT, PT, PT, PT, 0x80, 0x0 ;  /* 0x000000000000781c */ /* 0x000fda0003f0f070 */
.L_x_4015:
[----:B------:R-:W-:Y:S02]  /*1fc60*/  PLOP3.LUT P1, PT, P1, P0, PT, 0xa2, 0x0 ;  /* 0x000000000000781c */ /* 0x000fe40000f21472 */
[----:B------:R-:W-:-:S08]  /*1fc70*/  @P0 R2UR P1, UR4, R22 ;  /* 0x00000000160402ca */ /* 0x000fd00000020000 */
[----:B------:R-:W-:-:S05]  /*1fc80*/  @P0 PLOP3.LUT P0, PT, P1, PT, PT, 0x80, 0x0 ;  /* 0x000000000000081c */ /* 0x000fca0000f0f070 */
[----:B------:R-:W-:Y:S01]  /*1fc90*/  @!P1 SYNCS.ARRIVE.TRANS64.RED.A0T1 RZ, [UR4+0x30800], RZ ;  /* 0x030800ffffff99a7 */ /* 0x000fe20008200404 */
[----:B------:R-:W-:Y:S07]  /*1fca0*/  @!P1 ARRIVES.LDGSTSBAR.64.TRANSCNT [UR4+0x30800] ;  /* 0x03080000ff0099b0 */ /* 0x000fee0008000a84 */
[----:B------:R-:W-:Y:S05]  /*1fcb0*/  @P0 BRA.U.ANY `(.L_x_4015) ;  /* 0xfffffffd00e80947 */ /* 0x000fea000393ffff */
[----:B0-----:R-:W2:Y:S02]  /*1fcc0*/  LDL.LU R2, [R1+0x2c] ;  /* 0x00002c0001027983 */ /* 0x001ea40000300800 */
[----:B--2---:R-:W-:-:S05]  /*1fcd0*/  VIADD R2, R2, 0x1 ;  /* 0x0000000102027836 */ /* 0x004fca0000000000 */
[----:B------:R0:W-:Y:S01]  /*1fce0*/  STL [R1+0x2c], R2 ;  /* 0x00002c0201007387 */ /* 0x0001e20000100800 */
[----:B------:R-:W-:-:S04]  /*1fcf0*/  LEA.HI R0, R2, R2, RZ, 0x1 ;  /* 0x0000000202007211 */ /* 0x000fc800078f08ff */
[----:B------:R-:W-:-:S05]  /*1fd00*/  LOP3.LUT R0, R0, 0xfffffffe, RZ, 0xc0, !PT ;  /* 0xfffffffe00007812 */ /* 0x000fca00078ec0ff */
[----:B------:R-:W-:-:S05]  /*1fd10*/  IMAD.IADD R0, R2, 0x1, -R0 ;  /* 0x0000000102007824 */ /* 0x000fca00078e0a00 */
[----:B------:R-:W-:Y:S01]  /*1fd20*/  SHF.L.U32 R3, R0, 0x1f, RZ ;  /* 0x0000001f00037819 */ /* 0x000fe200000006ff */
[----:B------:R-:W-:Y:S01]  /*1fd30*/  NOP ;  /* 0x0000000000007918 */ /* 0x000fe20000000000 */
[----:B0-----:R-:W2:Y:S01]  /*1fd40*/  LDL.LU R2, [R1+0x1c] ;  /* 0x00001c0001027983 */ /* 0x001ea20000300800 */
[----:B------:R0:W-:Y:S01]  /*1fd50*/  SYNCS.ARRIVE.TRANS64.A1T0 RZ, [R22+URZ+0x30800], RZ ;  /* 0x030800ff16ff79a7 */ /* 0x0001e2000810003f */
[----:B------:R-:W-:Y:S01]  /*1fd60*/  BSSY B0, `(.L_x_4016) ;  /* 0x0000004000007945 */ /* 0x000fe20003800000 */
[----:B------:R-:W1:Y:S01]  /*1fd70*/  SYNCS.PHASECHK.TRANS64.TRYWAIT P0, [R22+URZ+0x30820], R3 ;  /* 0x03082003160075a7 */ /* 0x000e62000800017f */
[----:B--2---:R-:W-:Y:S02]  /*1fd80*/  VIADD R6, R2, 0xfffffffe ;  /* 0xfffffffe02067836 */ /* 0x004fe40000000000 */
[----:B01----:R-:W-:Y:S05]  /*1fd90*/  @!P0 BRA `(.L_x_4017) ;  /* 0x0000004c00788947 */ /* 0x003fea0003800000 */
.L_x_4151:
[----:B------:R-:W-:Y:S05]  /*1fda0*/  BSYNC B0 ;  /* 0x0000000000007941 */ /* 0x000fea0003800000 */
.L_x_4016:
[----:B------:R-:W2:Y:S01]  /*1fdb0*/  LDL R0, [R1+0x8] ;  /* 0x0000080001007983 */ /* 0x000ea20000100800 */
[----:B------:R-:W-:Y:S01]  /*1fdc0*/  BSSY B0, `(.L_x_4018) ;  /* 0x000010a000007945 */ /* 0x000fe20003800000 */
[----:B--2---:R-:W-:-:S13]  /*1fdd0*/  ISETP.GE.AND P0, PT, R6, R0, PT ;  /* 0x000000000600720c */ /* 0x004fda0003f06270 */
        /* <DEDUP_REMOVED lines=8> */
.L_x_4032:
[----:B------:R-:W2:Y:S01]  /*1fe60*/  LDL R2, [R1+0xc] ;  /* 0x00000c0001027983 */ /* 0x000ea20000100800 */
[----:B------:R-:W1:Y:S03]  /*1fe70*/  LDC R9, c[0x0][0x430] ;  /* 0x00010c00ff097b82 */ /* 0x000e660000000800 */
[----:B------:R-:W3:Y:S04]  /*1fe80*/  LDL R7, [R1+0x10] ;  /* 0x0000100001077983 */ /* 0x000ee80000100800 */
[----:B------:R-:W4:Y:S01]  /*1fe90*/  LDL R8, [R1+0x3c] ;  /* 0x00003c0001087983 */ /* 0x000f220000100800 */
[----:B------:R-:W0:Y:S01]  /*1fea0*/  S2R R0, SR_TID.X ;  /* 0x0000000000007919 */ /* 0x000e220000002100 */
[----:B------:R-:W0:Y:S01]  /*1feb0*/  S2R R5, SR_TID.X ;  /* 0x0000000000057919 */ /* 0x000e220000002100 */
[----:B-1----:R-:W-:-:S13]  /*1fec0*/  ISETP.NE.AND P0, PT, R9, 0x1, PT ;  /* 0x000000010900780c */ /* 0x002fda0003f05270 */
[----:B0-----:R-:W0:Y:S01]  /*1fed0*/  @P0 LDC R3, c[0x0][0x434] ;  /* 0x00010d00ff030b82 */ /* 0x001e220000000800 */
[----:B------:R-:W-:-:S04]  /*1fee0*/  LOP3.LUT R0, R0, 0x7f, RZ, 0xc0, !PT ;  /* 0x0000007f00007812 */ /* 0x000fc800078ec0ff */
[----:B------:R-:W-:Y:S01]  /*1fef0*/  SHF.R.U32.HI R0, RZ, 0x3, R0 ;  /* 0x00000003ff007819 */ /* 0x000fe20000011600 */
[----:B------:R-:W-:-:S05]  /*1ff00*/  IMAD.SHL.U32 R5, R5, 0x10, RZ ;  /* 0x0000001005057824 */ /* 0x000fca00078e00ff */
[----:B------:R-:W-:Y:S02]  /*1ff10*/  LOP3.LUT R5, R0, 0x70, R5, 0xf8, !PT ;  /* 0x0000007000057812 */ /* 0x000fe400078ef805 */
[----:B------:R-:W1:Y:S02]  /*1ff20*/  @P0 LDC R0, c[0x0][0x438] ;  /* 0x00010e00ff000b82 */ /* 0x000e640000000800 */
[----:B------:R-:W-:Y:S01]  /*1ff30*/  ISETP.GT.U32.AND P4, PT, R5, 0x5f, PT ;  /* 0x0000005f0500780c */ /* 0x000fe20003f84070 */
[----:B------:R-:W-:Y:S01]  /*1ff40*/  VIADD R26, R10, 0x1 ;  /* 0x000000010a1a7836 */ /* 0x000fe20000000000 */
[----:B------:R-:W-:Y:S05]  /*1ff50*/  YIELD ;  /* 0x0000000000007946 */ /* 0x000fea0003800000 */
[----:B------:R-:W-:-:S02]  /*1ff60*/  IMAD.MOV.U32 R25, RZ, RZ, R6 ;  /* 0x000000ffff197224 */ /* 0x000fc400078e0006 */
[----:B--2---:R-:W-:-:S04]  /*1ff70*/  IMAD R4, R6, 0x60, R2 ;  /* 0x0000006006047824 */ /* 0x004fc800078e0202 */
[----:B------:R-:W-:-:S04]  /*1ff80*/  IMAD.IADD R4, R5, 0x1, R4 ;  /* 0x0000000105047824 */ /* 0x000fc800078e0204 */
[----:B0-----:R-:W-:-:S04]  /*1ff90*/  @P0 IMAD.HI.U32 R3, R4, R3, RZ ;  /* 0x0000000304030227 */ /* 0x001fc800078e00ff */
[----:B------:R-:W-:Y:S01]  /*1ffa0*/  IMAD.MOV.U32 R2, RZ, RZ, R4 ;  /* 0x000000ffff027224 */ /* 0x000fe200078e0004 */
[----:B-1----:R-:W-:-:S05]  /*1ffb0*/  @P0 SHF.R.U32.HI R2, RZ, R0, R3 ;  /* 0x00000000ff020219 */ /* 0x002fca0000011603 */
[----:B------:R-:W-:-:S04]  /*1ffc0*/  IMAD.MOV R0, RZ, RZ, -R2 ;  /* 0x000000ffff007224 */ /* 0x000fc800078e0a02 */
[----:B------:R-:W-:Y:S02]  /*1ffd0*/  IMAD R9, R9, R0, R4 ;  /* 0x0000000009097224 */ /* 0x000fe400078e0204 */
[----:B------:R-:W0:Y:S01]  /*1ffe0*/  @!P4 LDC.64 R4, c[0x0][0x428] ;  /* 0x00010a00ff04cb82 */ /* 0x000e220000000a00 */
[----:B------:R-:W-:-:S03]  /*1fff0*/  @!P4 SHF.R.S32.HI R3, RZ, 0x1f, R2 ;  /* 0x0000001fff03c819 */ /* 0x000fc60000011402 */
[----:B0-----:R-:W-:-:S04]  /*20000*/  @!P4 IMAD.WIDE.U32 R2, R31, R4, R2 ;  /* 0x000000041f02c225 */ /* 0x001fc800078e0002 */
[----:B---3--:R-:W-:-:S04]  /*20010*/  @!P4 IMAD R4, R7, R4, RZ ;  /* 0x000000040704c224 */ /* 0x008fc800078e02ff */
[----:B------:R-:W-:Y:S02]  /*20020*/  @!P4 IMAD R7, R31, R5, R4 ;  /* 0x000000051f07c224 */ /* 0x000fe400078e0204 */
[----:B------:R-:W0:Y:S02]  /*20030*/  @!P4 LDC.64 R4, c[0x0][0x418] ;  /* 0x00010600ff04cb82 */ /* 0x000e240000000a00 */
[----:B------:R-:W-:Y:S01]  /*20040*/  @!P4 IMAD.IADD R0, R7, 0x1, R3 ;  /* 0x000000010700c824 */ /* 0x000fe200078e0203 */
[----:B0-----:R-:W-:-:S04]  /*20050*/  @!P4 LEA R4, P0, R2, R4, 0x2 ;  /* 0x000000040204c211 */ /* 0x001fc800078010ff */
[----:B------:R-:W-:Y:S01]  /*20060*/  @!P4 LEA.HI.X R5, R2, R5, R0, 0x2, P0 ;  /* 0x000000050205c211 */ /* 0x000fe200000f1400 */
[----:B------:R-:W-:-:S06]  /*20070*/  IMAD.MOV.U32 R0, RZ, RZ, RZ ;  /* 0x000000ffff007224 */ /* 0x000fcc00078e00ff */
[----:B------:R0:W5:Y:S01]  /*20080*/  @!P4 LDG.E R0, desc[UR48][R4.64] ;  /* 0x000000300400c981 */ /* 0x000162000c1e1900 */
[----:B----4-:R-:W-:Y:S02]  /*20090*/  ISETP.NE.AND P4, PT, R8, 0x3, PT ;  /* 0x000000030800780c */ /* 0x010fe40003f85270 */
[----:B------:R-:W-:-:S04]  /*200a0*/  ISETP.NE.AND P0, PT, R26, 0x2, PT ;  /* 0x000000021a00780c */ /* 0x000fc80003f05270 */
[----:B------:R-:W-:Y:S02]  /*200b0*/  SEL R28, RZ, 0x1, P0 ;  /* 0x00000001ff1c7807 */ /* 0x000fe40000000000 */
[----:B------:R-:W-:Y:S02]  /*200c0*/  SEL R26, R26, RZ, P0 ;  /* 0x000000ff1a1a7207 */ /* 0x000fe40000000000 */
[----:B------:R-:W-:-:S03]  /*200d0*/  LOP3.LUT R28, R17, R28, RZ, 0x3c, !PT ;  /* 0x0000001c111c7212 */ /* 0x000fc600078e3cff */
[----:B0-----:R-:W-:Y:S05]  /*200e0*/  @!P4 BRA `(.L_x_4020) ;  /* 0x000000000004c947 */ /* 0x001fea0003800000 */
[----:B------:R-:W-:Y:S01]  /*200f0*/  BPT.TRAP 0x1 ;  /* 0x000000040000795c */ /* 0x000fe20000300000 */
.L_x_4020:
[----:B------:R-:W-:Y:S01]  /*20100*/  IMAD R7, R26, 0x8, R22 ;  /* 0x000000081a077824 */ /* 0x000fe200078e0216 */
[----:B------:R-:W-:Y:S01]  /*20110*/  SHF.L.U32 R2, R28, 0x1f, RZ ;  /* 0x0000001f1c027819 */ /* 0x000fe200000006ff */
[----:B------:R-:W-:Y:S03]  /*20120*/  BSSY B1, `(.L_x_4021) ;  /* 0x0000003000017945 */ /* 0x000fe60003800000 */
[----:B------:R-:W0:Y:S02]  /*20130*/  SYNCS.PHASECHK.TRANS64.TRYWAIT P0, [R7+URZ+0x30840], R2 ;  /* 0x03084002070075a7 */ /* 0x000e24000800017f */
[----:B0-----:R-:W-:Y:S05]  /*20140*/  @!P0 BRA `(.L_x_4022) ;  /* 0x0000004800a08947 */ /* 0x001fea0003800000 */
.L_x_4152:
[----:B------:R-:W-:Y:S05]  /*20150*/  BSYNC B1 ;  /* 0x0000000000017941 */ /* 0x000fea0003800000 */
.L_x_4021:
[----:B------:R-:W2:Y:S01]  /*20160*/  LDL R3, [R1] ;  /* 0x0000000001037983 */ /* 0x000ea20000100800 */
[----:B------:R-:W-:Y:S01]  /*20170*/  SHF.R.S32.HI R20, RZ, 0x1f, R9 ;  /* 0x0000001fff147819 */ /* 0x000fe20000011409 */
[----:B------:R-:W-:Y:S01]  /*20180*/  ULDC.64 UR4, c[0x0][0x300] ;  /* 0x0000c00000047ab9 */ /* 0x000fe20000000a00 */
[----:B-----5:R-:W-:Y:S01]  /*20190*/  SHF.R.S32.HI R21, RZ, 0x1f, R0 ;  /* 0x0000001fff157819 */ /* 0x020fe20000011400 */
[----:B------:R-:W-:Y:S01]  /*201a0*/  ULDC.64 UR6, c[0x0][0x2e8] ;  /* 0x0000ba0000067ab9 */ /* 0x000fe20000000a00 */
[----:B------:R-:W-:Y:S02]  /*201b0*/  IMAD R5, R26, 0x4800, R36 ;  /* 0x000048001a057824 */ /* 0x000fe400078e0224 */
[----:B------:R-:W-:-:S04]  /*201c0*/  IMAD R4, R20, UR4, RZ ;  /* 0x0000000414047c24 */ /* 0x000fc8000f8e02ff */
[----:B------:R-:W-:Y:S01]  /*201d0*/  IMAD R4, R9, UR5, R4 ;  /* 0x0000000509047c24 */ /* 0x000fe2000f8e0204 */
[C---:B--2---:R-:W-:Y:S02]  /*201e0*/  LOP3.LUT P5, RZ, R3.reuse, 0x2, RZ, 0xc0, !PT ;  /* 0x0000000203ff7812 */ /* 0x044fe400078ac0ff */
[----:B------:R-:W-:Y:S01]  /*201f0*/  LOP3.LUT P4, RZ, R3, 0x1, RZ, 0xc0, !PT ;  /* 0x0000000103ff7812 */ /* 0x000fe2000788c0ff */
        /* <DEDUP_REMOVED lines=14> */
[----:B------:R-:W2:Y:S01]  /*202e0*/  LDL R3, [R1] ;  /* 0x0000000001037983 */ /* 0x000ea20000100800 */
[----:B------:R-:W-:Y:S02]  /*202f0*/  IMAD.SHL.U32 R4, R32, 0x2, RZ ;  /* 0x0000000220047824 */ /* 0x000fe400078e00ff */
[----:B------:R-:W-:Y:S01]  /*20300*/  IMAD R5, R5, 0x2, R22 ;  /* 0x0000000205057824 */ /* 0x000fe200078e0216 */
[----:B------:R-:W0:Y:S04]  /*20310*/  SHFL.IDX PT, R2, R8, RZ, 0x181f ;  /* 0x00181fff08027589 */ /* 0x000e2800000e0000 */
[----:B------:R-:W-:Y:S01]  /*20320*/  SHFL.IDX PT, R34, R6, 0x2, 0x181f ;  /* 0x00581f0006227f89 */ /* 0x000fe200000e0000 */
[----:B0-----:R-:W-:Y:S02]  /*20330*/  IADD3 R2, P0, R2, R4, RZ ;  /* 0x0000000402027210 */ /* 0x001fe40007f1e0ff */
[----:B--2---:R-:W-:-:S02]  /*20340*/  LOP3.LUT P6, RZ, R3, 0x4, RZ, 0xc0, !PT ;  /* 0x0000000403ff7812 */ /* 0x004fc400078cc0ff */
[----:B------:R-:W0:Y:S02]  /*20350*/  SHFL.IDX PT, R3, R6, RZ, 0x181f ;  /* 0x00181fff06037589 */ /* 0x000e2400000e0000 */
[----:B0-----:R-:W-:-:S09]  /*20360*/  IMAD.X R3, RZ, RZ, R3, P0 ;  /* 0x000000ffff037224 */ /* 0x001fd200000e0603 */
        /* <DEDUP_REMOVED lines=32> */
.L_x_4166:
[----:B------:R-:W3:Y:S01]  /*20570*/  LDL R3, [R1] ;  /* 0x0000000001037983 */ /* 0x000ee20000100800 */
[----:B--2---:R-:W-:Y:S02]  /*20580*/  IADD3 R2, P0, R2, R4, RZ ;  /* 0x0000000402027210 */ /* 0x004fe40007f1e0ff */
[----:B---3--:R-:W-:-:S03]  /*20590*/  LOP3.LUT P6, RZ, R3, 0x4, RZ, 0xc0, !PT ;  /* 0x0000000403ff7812 */ /* 0x008fc600078cc0ff */
[----:B------:R-:W-:Y:S01]  /*205a0*/  IMAD.X R3, RZ, RZ, R34, P0 ;  /* 0x000000ffff037224 */ /* 0x000fe200000e0622 */
[----:B------:R-:W-:-:S09]  /*205b0*/  PLOP3.LUT P0, PT, PT, PT, PT, 0x80, 0x0 ;  /* 0x000000000000781c */ /* 0x000fd20003f0f070 */
[----:B------:R-:W-:Y:S01]  /*205c0*/  @!PT LDS RZ, [RZ] ;  /* 0x00000000fffff984 */ /* 0x000fe20000000800 */
[----:B------:R-:W-:Y:S01]  /*205d0*/  @!PT LDS RZ, [RZ] ;  /* 0x00000000fffff984 */ /* 0x000fe20000000800 */
[----:B------:R-:W-:Y:S01]  /*205e0*/  @!PT LDS RZ, [RZ] ;  /* 0x00000000fffff984 */ /* 0x000fe20000000800 */
[----:B------:R1:W-:Y:S04]  /*205f0*/  LDGSTS.E.BYPASS.LTC128B.128 [R5+0x20c00], desc[UR48][R2.64], !P6 ;  /* 0x20c0000002057fae */ /* 0x0003e8000f101d70 */
[----:B------:R1:W-:Y:S04]  /*20600*/  LDGSTS.E.BYPASS.LTC128B.128 [R5+0x23c00], desc[UR48][R2.64+0x80], !P5 ;  /* 0x23c0008002057fae */ /* 0x0003e8000e901d70 */
[----:B------:R1:W-:Y:S01]  /*20610*/  LDGSTS.E.BYPASS.LTC128B.128 [R5+0x26c00], desc[UR48][R2.64+0x100], !P4 ;  /* 0x26c0010002057fae */ /* 0x0003e2000e101d70 */
[----:B------:R-:W-:Y:S01]  /*20620*/  NOP ;  /* 0x0000000000007918 */ /* 0x000fe20000000000 */
.L_x_4024:
[----:B------:R-:W-:Y:S02]  /*20630*/  PLOP3.LUT P4, PT, P4, P0, PT, 0xa2, 0x0 ;  /* 0x000000000000781c */ /* 0x000fe40002781472 */
[----:B------:R-:W-:-:S08]  /*20640*/  @P0 R2UR P4, UR4, R7 ;  /* 0x00000000070402ca */ /* 0x000fd00000080000 */
[----:B------:R-:W-:-:S05]  /*20650*/  @P0 PLOP3.LUT P0, PT, P4, PT, PT, 0x80, 0x0 ;  /* 0x000000000000081c */ /* 0x000fca000270f070 */
[----:B------:R-:W-:Y:S01]  /*20660*/  @!P4 SYNCS.ARRIVE.TRANS64.RED.A0T1 RZ, [UR4+0x30830], RZ ;  /* 0x030830ffffffc9a7 */ /* 0x000fe20008200404 */
[----:B------:R-:W-:Y:S07]  /*20670*/  @!P4 ARRIVES.LDGSTSBAR.64.TRANSCNT [UR4+0x30830] ;  /* 0x03083000ff00c9b0 */ /* 0x000fee0008000a84 */
[----:B------:R-:W-:Y:S05]  /*20680*/  @P0 BRA.U.ANY `(.L_x_4024) ;  /* 0xfffffffd00e80947 */ /* 0x000fea000393ffff */
[----:B------:R-:W-:Y:S01]  /*20690*/  NOP ;  /* 0x0000000000007918 */ /* 0x000fe20000000000 */
[----:B-1----:R-:W2:Y:S02]  /*206a0*/  LDL R2, [R1+0x3c] ;  /* 0x00003c0001027983 */ /* 0x002ea40000100800 */
[----:B--2---:R-:W-:-:S13]  /*206b0*/  ISETP.NE.AND P5, PT, R2, 0x3, PT ;  /* 0x000000030200780c */ /* 0x004fda0003fa5270 */
[----:B------:R-:W-:Y:S05]  /*206c0*/  @!P5 BRA `(.L_x_4025) ;  /* 0x000000000004d947 */ /* 0x000fea0003800000 */
[----:B------:R-:W-:Y:S01]  /*206d0*/  BPT.TRAP 0x1 ;  /* 0x000000040000795c */ /* 0x000fe20000300000 */
.L_x_4025:
[----:B------:R1:W-:Y:S01]  /*206e0*/  SYNCS.ARRIVE.TRANS64.A1T0 RZ, [R7+URZ+0x30830], RZ ;  /* 0x030830ff07ff79a7 */ /* 0x0003e2000810003f */
[----:B------:R-:W-:Y:S05]  /*206f0*/  @!P5 BRA `(.L_x_4026) ;  /* 0x000000000004d947 */ /* 0x000fea0003800000 */
[----:B------:R-:W-:Y:S01]  /*20700*/  BPT.TRAP 0x1 ;  /* 0x000000040000795c */ /* 0x000fe20000300000 */
.L_x_4026:
[----:B------:R-:W-:Y:S01]  /*20710*/  SHF.L.U32 R2, R17, 0x1f, RZ ;  /* 0x0000001f11027819 */ /* 0x000fe200000006ff */
[----:B0-----:R-:W-:Y:S01]  /*20720*/  IMAD R6, R10, 0x8, R22 ;  /* 0x000000080a067824 */ /* 0x001fe200078e0216 */
[----:B------:R-:W-:Y:S03]  /*20730*/  BSSY B1, `(.L_x_4027) ;  /* 0x0000003000017945 */ /* 0x000fe60003800000 */
[----:B------:R-:W0:Y:S02]  /*20740*/  SYNCS.PHASECHK.TRANS64.TRYWAIT P0, [R6+URZ+0x30860], R2 ;  /* 0x03086002060075a7 */ /* 0x000e24000800017f */
[----:B0-----:R-:W-:Y:S05]  /*20750*/  @!P0 BRA `(.L_x_4028) ;  /* 0x0000004c002c8947 */ /* 0x001fea0003800000 */
.L_x_4167:
[----:B------:R-:W-:Y:S05]  /*20760*/  BSYNC B1 ;  /* 0x0000000000017941 */ /* 0x000fea0003800000 */
.L_x_4027:
[----:B------:R-:W1:Y:S01]  /*20770*/  LDL R5, [R1+0x4] ;  /* 0x0000040001057983 */ /* 0x000e620000100800 */
[----:B------:R-:W2:Y:S01]  /*20780*/  S2R R3, SR_TID.X ;  /* 0x0000000000037919 */ /* 0x000ea20000002100 */
[----:B------:R-:W-:Y:S01]  /*20790*/  UMOV UR4, 0xffffffff ;  /* 0xffffffff00047882 */ /* 0x000fe20000000000 */
[----:B--2---:R-:W-:-:S04]  /*207a0*/  LOP3.LUT R3, R3, 0x7f, RZ, 0xc0, !PT ;  /* 0x0000007f03037812 */ /* 0x004fc800078ec0ff */
[----:B------:R-:W-:Y:S01]  /*207b0*/  SHF.R.U32.HI R3, RZ, 0x3, R3 ;  /* 0x00000003ff037819 */ /* 0x000fe20000011603 */
[----:B-1----:R-:W-:Y:S02]  /*207c0*/  IMAD R7, R30, -0x60, R5 ;  /* 0xffffffa01e077824 */ /* 0x002fe400078e0205 */
[----:B------:R-:W-:Y:S02]  /*207d0*/  IMAD R5, R10, 0x4800, R36 ;  /* 0x000048000a057824 */ /* 0x000fe400078e0224 */
[----:B------:R-:W-:Y:S01]  /*207e0*/  IMAD.IADD R7, R7, 0x1, -R3 ;  /* 0x0000000107077824 */ /* 0x000fe200078e0a03 */
[----:B------:R-:W-:Y:S06]  /*207f0*/  BRA.DIV UR4, `(.L_x_4029) ;  /* 0x0000004e04187947 */ /* 0x000fec000b800000 */
[----:B0-----:R-:W0:Y:S01]  /*20800*/  SHFL.IDX PT, R2, R23, RZ, 0x181f ;  /* 0x00181fff17027589 */ /* 0x001e2200000e0000 */
        /* <DEDUP_REMOVED lines=47> */
[----:B------:R-:W-:Y:S01]  /*20b00*/  LDGSTS.E.BYPASS.LTC128B.128 [R5+0x2400], desc[UR48][R2.64], !P0 ;  /* 0x0240000002057fae */ /* 0x000fe2000c101d70 */
[----:B------:R-:W-:-:S13]  /*20b10*/  ISETP.LT.OR P0, PT, R7, 0x41, P2 ;  /* 0x000000410700780c */ /* 0x000fda0001701670 */
[----:B------:R-:W-:Y:S01]  /*20b20*/  LDGSTS.E.BYPASS.LTC128B.128 [R5+0x5400], desc[UR48][R2.64+0x80], !P0 ;  /* 0x0540008002057fae */ /* 0x000fe2000c101d70 */
[----:B------:R-:W-:-:S13]  /*20b30*/  ISETP.LT.OR P0, PT, R7, 0x41, P1 ;  /* 0x000000410700780c */ /* 0x000fda0000f01670 */
[----:B------:R0:W-:Y:S04]  /*20b40*/  LDGSTS.E.BYPASS.LTC128B.128 [R5+0x8400], desc[UR48][R2.64+0x100], !P0 ;  /* 0x0840010002057fae */ /* 0x0001e8000c101d70 */
[----:B0-2---:R0:W1:Y:S02]  /*20b50*/  SHFL.IDX PT, R2, R23, 0x5, 0x181f ;  /* 0x00b81f0017027f89 */ /* 0x00506400000e0000 */
.L_x_4181:
[----:B-1----:R-:W-:Y:S01]  /*20b60*/  IADD3 R2, P0, R2, R4, RZ ;  /* 0x0000000402027210 */ /* 0x002fe20007f1e0ff */
        /* <DEDUP_REMOVED lines=28> */
.L_x_4030:
        /* <DEDUP_REMOVED lines=11> */
.L_x_4031:
        /* <DEDUP_REMOVED lines=8> */
.L_x_4019:
[----:B------:R-:W-:Y:S05]  /*20e60*/  BSYNC B0 ;  /* 0x0000000000007941 */ /* 0x000fea0003800000 */
.L_x_4018:
        /* <DEDUP_REMOVED lines=11> */
[----:B0-----:R-:W2:Y:S01]  /*20f20*/  @P0 ATOMG.E.ADD.STRONG.GPU PT, R3, desc[UR48][R2.64], R5 ;  /* 0x00000005020309a8 */ /* 0x001ea200081ee1f0 */
[----:B------:R-:W0:Y:S02]  /*20f30*/  S2R R4, SR_LTMASK ;  /* 0x0000000000047919 */ /* 0x000e240000003900 */
[----:B0-----:R-:W-:-:S04]  /*20f40*/  LOP3.LUT R4, R4, UR4, RZ, 0xc0, !PT ;  /* 0x0000000404047c12 */ /* 0x001fc8000f8ec0ff */
[----:B------:R-:W0:Y:S01]  /*20f50*/  POPC R7, R4 ;  /* 0x0000000400077309 */ /* 0x000e220000000000 */
[----:B--2---:R-:W0:Y:S02]  /*20f60*/  SHFL.IDX PT, R0, R3, R0, 0x1f ;  /* 0x00001f0003007589 */ /* 0x004e2400000e0000 */
[----:B0-----:R-:W-:-:S07]  /*20f70*/  IADD3 R16, R0, UR38, R7 ;  /* 0x0000002600107c10 */ /* 0x001fce000fffe007 */
.L_x_4034:
[----:B------:R-:W-:Y:S05]  /*20f80*/  BSYNC B0 ;  /* 0x0000000000007941 */ /* 0x000fea0003800000 */
.L_x_4033:
[----:B------:R-:W2:Y:S02]  /*20f90*/  LDL R0, [R1+0x3c] ;  /* 0x00003c0001007983 */ /* 0x000ea40000100800 */
[----:B--2---:R-:W-:-:S13]  /*20fa0*/  ISETP.NE.AND P0, PT, R0, 0x3, PT ;  /* 0x000000030000780c */ /* 0x004fda0003f05270 */
[----:B------:R-:W-:Y:S05]  /*20fb0*/  @!P0 BRA `(.L_x_4035) ;  /* 0x0000000000048947 */ /* 0x000fea0003800000 */
[----:B------:R-:W-:Y:S01]  /*20fc0*/  BPT.TRAP 0x1 ;  /* 0x000000040000795c */ /* 0x000fe20000300000 */
.L_x_4035:
[----:B------:R-:W2:Y:S01]  /*20fd0*/  LDL.LU R2, [R1+0x4] ;  /* 0x0000040001027983 */ /* 0x000ea20000300800 */
[----:B------:R-:W-:Y:S01]  /*20fe0*/  IMAD R0, R26, 0x8, R22 ;  /* 0x000000081a007824 */ /* 0x000fe200078e0216 */
[----:B0-----:R-:W-:Y:S01]  /*20ff0*/  SHF.L.U32 R3, R28, 0x1f, RZ ;  /* 0x0000001f1c037819 */ /* 0x001fe200000006ff */
[----:B------:R-:W-:Y:S03]  /*21000*/  BSSY B0, `(.L_x_4036) ;  /* 0x0000004000007945 */ /* 0x000fe60003800000 */
[----:B------:R-:W0:Y:S01]  /*21010*/  SYNCS.PHASECHK.TRANS64.TRYWAIT P0, [R0+URZ+0x30860], R3 ;  /* 0x03086003000075a7 */ /* 0x000e22000800017f */
[----:B--2---:R-:W-:Y:S01]  /*21020*/  IMAD R6, R25, -0x60, R2 ;  /* 0xffffffa019067824 */ /* 0x004fe200078e0202 */
[----:B0-----:R-:W-:Y:S06]  /*21030*/  @!P0 BRA `(.L_x_4037) ;  /* 0x0000004c001c8947 */ /* 0x001fec0003800000 */
.L_x_4182:
[----:B------:R-:W-:Y:S05]  /*21040*/  BSYNC B0 ;  /* 0x0000000000007941 */ /* 0x000fea0003800000 */
.L_x_4036:
[----:B------:R-:W1:Y:S01]  /*21050*/  S2R R2, SR_TID.X ;  /* 0x0000000000027919 */ /* 0x000e620000002100 */
[----:B------:R-:W-:Y:S01]  /*21060*/  UMOV UR4, 0xffffffff ;  /* 0xffffffff00047882 */ /* 0x000fe20000000000 */
[----:B------:R-:W-:Y:S01]  /*21070*/  IMAD R7, R26, 0x4800, R36 ;  /* 0x000048001a077824 */ /* 0x000fe200078e0224 */
[----:B-1----:R-:W-:-:S04]  /*21080*/  LOP3.LUT R2, R2, 0x7f, RZ, 0xc0, !PT ;  /* 0x0000007f02027812 */ /* 0x002fc800078ec0ff */
[----:B------:R-:W-:-:S05]  /*21090*/  SHF.R.U32.HI R2, RZ, 0x3, R2 ;  /* 0x00000003ff027819 */ /* 0x000fca0000011602 */
[----:B------:R-:W-:Y:S01]  /*210a0*/  IMAD.IADD R6, R6, 0x1, -R2 ;  /* 0x0000000106067824 */ /* 0x000fe200078e0a02 */
[----:B------:R-:W-:Y:S06]  /*210b0*/  BRA.DIV UR4, `(.L_x_4038) ;  /* 0x0000004e04107947 */ /* 0x000fec000b800000 */
[----:B------:R-:W1:Y:S01]  /*210c0*/  SHFL.IDX PT, R14, R23, RZ, 0x181f ;  /* 0x00181fff170e7589 */ /* 0x000e6200000e0000 */
        /* <DEDUP_REMOVED lines=57> */
.L_x_4196:
        /* <DEDUP_REMOVED lines=13> */
.L_x_4039:
[----:B------:R-:W-:Y:S02]  /*21530*/  PLOP3.LUT P1, PT, P1, P0, PT, 0xa2, 0x0 ;  /* 0x000000000000781c */ /* 0x000fe40000f21472 */
[----:B------:R-:W-:-:S08]  /*21540*/  @P0 R2UR P1, UR4, R0 ;  /* 0x00000000000402ca */ /* 0x000fd00000020000 */
[----:B------:R-:W-:-:S05]  /*21550*/  @P0 PLOP3.LUT P0, PT, P1, PT, PT, 0x80, 0x0 ;  /* 0x000000000000081c */ /* 0x000fca0000f0f070 */
[----:B------:R-:W-:Y:S01]  /*21560*/  @!P1 SYNCS.ARRIVE.TRANS64.RED.A0T1 RZ, [UR4+0x30850], RZ ;  /* 0x030850ffffff99a7 */ /* 0x000fe20008200404 */
[----:B------:R-:W-:Y:S07]  /*21570*/  @!P1 ARRIVES.LDGSTSBAR.64.TRANSCNT [UR4+0x30850] ;  /* 0x03085000ff0099b0 */ /* 0x000fee0008000a84 */
[----:B------:R-:W-:Y:S05]  /*21580*/  @P0 BRA.U.ANY `(.L_x_4039) ;  /* 0xfffffffd00e80947 */ /* 0x000fea000393ffff */
[----:B------:R-:W-:Y:S01]  /*21590*/  NOP ;  /* 0x0000000000007918 */ /* 0x000fe20000000000 */
[----:B0-----:R-:W2:Y:S02]  /*215a0*/  LDL R2, [R1+0x3c] ;  /* 0x00003c0001027983 */ /* 0x001ea40000100800 */
[----:B--2---:R-:W-:-:S13]  /*215b0*/  ISETP.NE.AND P2, PT, R2, 0x3, PT ;  /* 0x000000030200780c */ /* 0x004fda0003f45270 */
[----:B------:R-:W-:Y:S05]  /*215c0*/  @!P2 BRA `(.L_x_4040) ;  /* 0x000000000004a947 */ /* 0x000fea0003800000 */
[----:B------:R-:W-:Y:S01]  /*215d0*/  BPT.TRAP 0x1 ;  /* 0x000000040000795c */ /* 0x000fe20000300000 */
.L_x_4040:
[----:B------:R1:W-:Y:S01]  /*215e0*/  SYNCS.ARRIVE.TRANS64.A1T0 RZ, [R0+URZ+0x30850], RZ ;  /* 0x030850ff00ff79a7 */ /* 0x0003e2000810003f */
[----:B------:R-:W-:-:S05]  /*215f0*/  VIADD R26, R26, 0x1 ;  /* 0x000000011a1a7836 */ /* 0x000fca0000000000 */
[----:B------:R-:W-:-:S04]  /*21600*/  ISETP.NE.AND P0, PT, R26, 0x2, PT ;  /* 0x000000021a00780c */ /* 0x000fc80003f05270 */
[----:B------:R-:W-:Y:S02]  /*21610*/  SEL R3, RZ, 0x1, P0 ;  /* 0x00000001ff037807 */ /* 0x000fe40000000000 */
[----:B------:R-:W-:Y:S02]  /*21620*/  SEL R26, R26, RZ, P0 ;  /* 0x000000ff1a1a7207 */ /* 0x000fe40000000000 */
[----:B-1----:R-:W-:-:S07]  /*21630*/  LOP3.LUT R28, R28, R3, RZ, 0x3c, !PT ;  /* 0x000000031c1c7212 */ /* 0x002fce00078e3cff */
.L_x_3997:
[----:B------:R-:W-:Y:S05]  /*21640*/  BSYNC B7 ;  /* 0x0000000000077941 */ /* 0x000fea0003800000 */
.L_x_3995:
[----:B------:R-:W2:Y:S02]  /*21650*/  LDL R0, [R1] ;  /* 0x0000000001007983 */ /* 0x000ea40000100800 */
[----:B--2---:R-:W-:-:S13]  /*21660*/  LOP3.LUT P0, RZ, R0, 0x20, RZ, 0xc0, !PT ;  /* 0x0000002000ff7812 */ /* 0x004fda000780c0ff */
        /* <DEDUP_REMOVED lines=10> */
.L_x_4041:
        /* <DEDUP_REMOVED lines=43> */
.L_x_4206:
[----:B------:R-:W-:Y:S02]  /*219c0*/  ULDC UR4, c[0x0][0xc38] ;  /* 0x00030e0000047ab9 */ /* 0x000fe40000000800 */
[----:B------:R-:W-:-:S04]  /*219d0*/  IMAD.U32 R5, RZ, RZ, UR4 ;  /* 0x00000004ff057e24 */ /* 0x000fc8000f8e00ff */
[----:B-1----:R-:W-:-:S04]  /*219e0*/  IMAD R14, R14, R5, RZ ;  /* 0x000000050e0e7224 */ /* 0x002fc800078e02ff */
[----:B------:R-:W-:-:S05]  /*219f0*/  IMAD.IADD R9, R8, 0x1, R14 ;  /* 0x0000000108097824 */ /* 0x000fca00078e020e */
[----:B------:R-:W-:-:S13]  /*21a00*/  ISETP.GT.AND P6, PT, R9, R0, PT ;  /* 0x000000000900720c */ /* 0x000fda0003fc4270 */
[----:B------:R-:W-:Y:S05]  /*21a10*/  @P6 BRA `(.L_x_4044) ;  /* 0x0000000000a46947 */ /* 0x000fea0003800000 */
.L_x_4047:
        /* <DEDUP_REMOVED lines=35> */
.L_x_4214:
[----:B------:R-:W-:Y:S02]  /*21c50*/  ULDC UR4, c[0x0][0xc38] ;  /* 0x00030e0000047ab9 */ /* 0x000fe40000000800 */
[----:B------:R-:W-:-:S04]  /*21c60*/  IMAD.U32 R5, RZ, RZ, UR4 ;  /* 0x00000004ff057e24 */ /* 0x000fc8000f8e00ff */
[----:B-1----:R-:W-:-:S04]  /*21c70*/  IMAD R14, R14, R5, RZ ;  /* 0x000000050e0e7224 */ /* 0x002fc800078e02ff */
[----:B------:R-:W-:-:S05]  /*21c80*/  IMAD.IADD R9, R14, 0x1, R9 ;  /* 0x000000010e097824 */ /* 0x000fca00078e0209 */
[----:B------:R-:W-:-:S13]  /*21c90*/  ISETP.GT.AND P6, PT, R9, R0, PT ;  /* 0x000000000900720c */ /* 0x000fda0003fc4270 */
[----:B------:R-:W-:Y:S05]  /*21ca0*/  @!P6 BRA `(.L_x_4047) ;  /* 0xfffffffc005ce947 */ /* 0x000fea000383ffff */
.L_x_4044:
        /* <DEDUP_REMOVED lines=9> */
.L_x_4219:
[----:B------:R-:W-:-:S13]  /*21d40*/  ISETP.NE.AND P0, PT, R3, RZ, PT ;  /* 0x000000ff0300720c */ /* 0x000fda0003f05270 */
[----:B------:R-:W-:Y:S05]  /*21d50*/  @!P0 BRA `(.L_x_4049) ;  /* 0x0000000000108947 */ /* 0x000fea0003800000 */
[----:B------:R-:W-:Y:S01]  /*21d60*/  UMOV UR4, 0xffffffff ;  /* 0xffffffff00047882 */ /* 0x000fe20000000000 */
[----:B------:R-:W-:Y:S02]  /*21d70*/  VIADD R12, R4, 0xffffffff ;  /* 0xffffffff040c7836 */ /* 0x000fe40000000000 */
[----:B------:R-:W-:Y:S05]  /*21d80*/  BRA.DIV UR4, `(.L_x_4050) ;  /* 0x00000052042c7947 */ /* 0x000fea000b800000 */
[----:B------:R4:W0:Y:S02]  /*21d90*/  SHFL.IDX PT, R6, R2, R12, 0x1f ;  /* 0x00001f0c02067589 */ /* 0x00082400000e0000 */
.L_x_4049:
        /* <DEDUP_REMOVED lines=32> */
[----:B------:R-:W-:Y:S02]  /*21fa0*/  ISETP.GE.AND P2, PT, R2, RZ, PT ;  /* 0x000000ff0200720c */ /* 0x000fe40003f46270 */
[----:B------:R-:W-:Y:S02]  /*21fb0*/  @P0 IADD3 R6, R6, 0x1, RZ ;  /* 0x0000000106060810 */ /* 0x000fe40007ffe0ff */
[----:B------:R-:W-:-:S05]  /*21fc0*/  IABS R2, R10 ;  /* 0x0000000a00027213 */ /* 0x000fca0000000000 */
[----:B------:R-:W-:-:S04]  /*21fd0*/  IMAD.MOV R2, RZ, RZ, -R2 ;  /* 0x000000ffff027224 */ /* 0x000fc800078e0a02 */
        /* <DEDUP_REMOVED lines=22> */
.L_x_4045:
[----:B------:R-:W-:Y:S01]  /*22140*/  UMOV UR4, URZ ;  /* 0x0000003f00047c82 */ /* 0x000fe20008000000 */
[----:B------:R-:W-:Y:S01]  /*22150*/  UMOV UR5, URZ ;  /* 0x0000003f00057c82 */ /* 0x000fe20008000000 */
[----:B------:R-:W-:Y:S01]  /*22160*/  ULDC UR6, c[0x0][0xc3c] ;  /* 0x00030f0000067ab9 */ /* 0x000fe20000000800 */
[----:B------:R-:W-:Y:S02]  /*22170*/  IMAD.MOV.U32 R16, RZ, RZ, R0 ;  /* 0x000000ffff107224 */ /* 0x000fe400078e0000 */
[----:B------:R-:W-:Y:S02]  /*22180*/  IMAD.U32 R17, RZ, RZ, UR4 ;  /* 0x00000004ff117e24 */ /* 0x000fe4000f8e00ff */
[----:B------:R-:W-:Y:S02]  /*22190*/  IMAD.U32 R18, RZ, RZ, UR5 ;  /* 0x00000005ff127e24 */ /* 0x000fe4000f8e00ff */
[----:B------:R-:W-:-:S07]  /*221a0*/  IMAD.U32 R19, RZ, RZ, UR6 ;  /* 0x00000006ff137e24 */ /* 0x000fce000f8e00ff */
.L_x_4051:
        /* <DEDUP_REMOVED lines=10> */
.L_x_4042:
[----:B------:R-:W-:Y:S02]  /*22250*/  ULDC UR4, c[0x0][0xc3c] ;  /* 0x00030f0000047ab9 */ /* 0x000fe40000000800 */
[----:B-1----:R-:W-:-:S13]  /*22260*/  ISETP.GE.AND P0, PT, R19, UR4, PT ;  /* 0x0000000413007c0c */ /* 0x002fda000bf06270 */
[----:B------:R-:W-:Y:S05]  /*22270*/  @!P0 BRA `(.L_x_4052) ;  /* 0xffffff9c005c8947 */ /* 0x000fea000383ffff */
[----:B------:R-:W-:Y:S05]  /*22280*/  BSYNC B8 ;  /* 0x0000000000087941 */ /* 0x000fea0003800000 */
.L_x_3947:
        /* <DEDUP_REMOVED lines=12> */
.L_x_4222:
[----:B------:R-:W-:Y:S05]  /*22350*/  BSYNC B0 ;  /* 0x0000000000007941 */ /* 0x000fea0003800000 */
.L_x_4053:
[----:B------:R-:W-:-:S03]  /*22360*/  UMOV UR4, 0xffffffff ;  /* 0xffffffff00047882 */ /* 0x000fc60000000000 */
[----:B------:R-:W-:Y:S05]  /*22370*/  BRA.DIV UR4, `(.L_x_4055) ;  /* 0x0000004a04ec7947 */ /* 0x000fea000b800000 */
[----:B0-----:R-:W0:Y:S02]  /*22380*/  S2R R0, SR_TID.X ;  /* 0x0000000000007919 */ /* 0x001e240000002100 */
[----:B0-----:R-:W-:-:S04]  /*22390*/  SHF.R.U32.HI R0, RZ, 0x5, R0 ;  /* 0x00000005ff007819 */ /* 0x001fc80000011600 */
[----:B------:R-:W-:-:S05]  /*223a0*/  LOP3.LUT R0, R0, 0x3, RZ, 0xc0, !PT ;  /* 0x0000000300007812 */ /* 0x000fca00078ec0ff */
[----:B------:R0:W1:Y:S02]  /*223b0*/  SHFL.IDX PT, R14, R0, RZ, 0x1f ;  /* 0x00001fff000e7589 */ /* 0x00006400000e0000 */
.L_x_4225:
[----:B-1----:R-:W-:-:S13]  /*223c0*/  ISETP.NE.AND P0, PT, R14, RZ, PT ;  /* 0x000000ff0e00720c */ /* 0x002fda0003f05270 */
[----:B------:R-:W-:Y:S05]  /*223d0*/  @P0 BRA `(.L_x_3717) ;  /* 0x0000000000880947 */ /* 0x000fea0003800000 */
[----:B------:R-:W-:-:S03]  /*223e0*/  UMOV UR4, 0xffffffff ;  /* 0xffffffff00047882 */ /* 0x000fc60000000000 */
[----:B------:R-:W-:Y:S05]  /*223f0*/  BRA.DIV UR4, `(.L_x_4056) ;  /* 0x0000004e04007947 */ /* 0x000fea000b800000 */
[----:B------:R-:W-:-:S13]  /*22400*/  ELECT P6, URZ, PT ;  /* 0x00000000003f782f */ /* 0x000fda00038c0000 */
.L_x_4228:
[----:B------:R-:W-:Y:S05]  /*22410*/  @!P6 BRA `(.L_x_3717) ;  /* 0x000000000078e947 */ /* 0x000fea0003800000 */
[----:B0-----:R-:W3:Y:S02]  /*22420*/  LDL.LU R0, [R1+0x18] ;  /* 0x0000180001007983 */ /* 0x001ee40000300800 */
[----:B---3--:R-:W-:-:S04]  /*22430*/  LOP3.LUT R0, R0, 0x2, RZ, 0xfc, !PT ;  /* 0x0000000200007812 */ /* 0x008fc800078efcff */
[----:B------:R-:W-:-:S13]  /*22440*/  ISETP.NE.AND P0, PT, R0, 0x3, PT ;  /* 0x000000030000780c */ /* 0x000fda0003f05270 */
[----:B------:R-:W-:Y:S05]  /*22450*/  @!P0 BRA `(.L_x_4057) ;  /* 0x0000000000048947 */ /* 0x000fea0003800000 */
[----:B------:R-:W-:Y:S01]  /*22460*/  BPT.TRAP 0x1 ;  /* 0x000000040000795c */ /* 0x000fe20000300000 */
.L_x_4057:
[----:B------:R-:W-:Y:S01]  /*22470*/  IMAD R5, R26, 0x8, R7 ;  /* 0x000000081a057824 */ /* 0x000fe200078e0207 */
[----:B------:R-:W-:Y:S01]  /*22480*/  SHF.L.U32 R0, R28, 0x1f, RZ ;  /* 0x0000001f1c007819 */ /* 0x000fe200000006ff */
[----:B------:R-:W-:-:S03]  /*22490*/  VIADD R26, R26, 0x1 ;  /* 0x000000011a1a7836 */ /* 0x000fc60000000000 */
[----:B------:R-:W0:Y:S02]  /*224a0*/  SYNCS.PHASECHK.TRANS64.TRYWAIT P1, [R5+URZ+0x30840], R0 ;  /* 0x03084000050075a7 */ /* 0x000e24000802017f */
[----:B------:R-:W-:-:S04]  /*224b0*/  ISETP.NE.AND P2, PT, R26, 0x2, PT ;  /* 0x000000021a00780c */ /* 0x000fc80003f45270 */
[----:B------:R-:W-:Y:S01]  /*224c0*/  SEL R3, RZ, 0x1, P2 ;  /* 0x00000001ff037807 */ /* 0x000fe20001000000 */
[----:B0-----:R-:W-:Y:S08]  /*224d0*/  @!P1 BRA `(.L_x_4058) ;  /* 0x0000004800e89947 */ /* 0x001ff00003800000 */
.L_x_4229:
[----:B------:R-:W-:Y:S02]  /*224e0*/  SEL R26, R26, RZ, P2 ;  /* 0x000000ff1a1a7207 */ /* 0x000fe40001000000 */
[----:B------:R-:W-:Y:S01]  /*224f0*/  LOP3.LUT R2, R28, R3, RZ, 0x3c, !PT ;  /* 0x000000031c027212 */ /* 0x000fe200078e3cff */
[----:B------:R-:W-:Y:S06]  /*22500*/  @!P0 BRA `(.L_x_4059) ;  /* 0x0000000000048947 */ /* 0x000fec0003800000 */
[----:B------:R-:W-:Y:S01]  /*22510*/  BPT.TRAP 0x1 ;  /* 0x000000040000795c */ /* 0x000fe20000300000 */
.L_x_4059:
[----:B------:R-:W-:Y:S01]  /*22520*/  IMAD R3, R26, 0x8, R7 ;  /* 0x000000081a037824 */ /* 0x000fe200078e0207 */
[----:B------:R-:W-:-:S04]  /*22530*/  SHF.L.U32 R2, R2, 0x1f, RZ ;  /* 0x0000001f02027819 */ /* 0x000fc800000006ff */
[----:B------:R-:W1:Y:S02]  /*22540*/  SYNCS.PHASECHK.TRANS64.TRYWAIT P1, [R3+URZ+0x30840], R2 ;  /* 0x03084002030075a7 */ /* 0x000e64000802017f */
[----:B-1----:R-:W-:Y:S05]  /*22550*/  @!P1 BRA `(.L_x_4060) ;  /* 0x0000004800dc9947 */ /* 0x002fea0003800000 */
.L_x_4230:
[----:B------:R-:W-:Y:S05]  /*22560*/  @!P0 BRA `(.L_x_4061) ;  /* 0x0000000000048947 */ /* 0x000fea0003800000 */
[----:B------:R-:W-:Y:S01]  /*22570*/  BPT.TRAP 0x1 ;  /* 0x000000040000795c */ /* 0x000fe20000300000 */
.L_x_4061:
[----:B------:R-:W3:Y:S02]  /*22580*/  SYNCS.PHASECHK.TRANS64.TRYWAIT P1, [R5+URZ+0x30860], R0 ;  /* 0x03086000050075a7 */ /* 0x000ee4000802017f */
[----:B---3--:R-:W-:Y:S05]  /*22590*/  @!P1 BRA `(.L_x_4062) ;  /* 0x0000004800e09947 */ /* 0x008fea0003800000 */
.L_x_4231:
[----:B------:R-:W-:Y:S05]  /*225a0*/  @!P0 BRA `(.L_x_4063) ;  /* 0x0000000000048947 */ /* 0x000fea0003800000 */
[----:B------:R-:W-:Y:S01]  /*225b0*/  BPT.TRAP 0x1 ;  /* 0x000000040000795c */ /* 0x000fe20000300000 */
.L_x_4063:
[----:B----4-:R4:W0:Y:S02]  /*225c0*/  SYNCS.PHASECHK.TRANS64.TRYWAIT P0, [R3+URZ+0x30860], R2 ;  /* 0x03086002030075a7 */ /* 0x010824000800017f */
[----:B0-----:R-:W-:Y:S05]  /*225d0*/  @!P0 NANOSLEEP.SYNCS 0x989680 ;  /* 0x009896800000895d */ /* 0x001fea0003900000 */
[----:B------:R-:W0:Y:S02]  /*225e0*/  @!P0 SYNCS.PHASECHK.TRANS64 P0, [R3+URZ+0x30860], R2 ;  /* 0x03086002030085a7 */ /* 0x000e24000800007f */
[----:B0-----:R-:W-:Y:S05]  /*225f0*/  @!P0 BRA `(.L_x_4063) ;  /* 0xfffffffc00f08947 */ /* 0x001fea000383ffff */
.L_x_3717:
[----:B------:R-:W-:Y:S05]  /*22600*/  BSYNC B9 ;  /* 0x0000000000097941 */ /* 0x000fea0003800000 */
.L_x_3714:
[----:B------:R-:W-:Y:S05]  /*22610*/  EXIT ;  /* 0x000000000000794d */ /* 0x000fea0003800000 */
.L_x_3737:
[----:B0-----:R0:W1:Y:S02]  /*22620*/  SYNCS.PHASECHK.TRANS64.TRYWAIT P5, [R83+URZ+0x30890], R84 ;  /* 0x03089054530075a7 */ /* 0x00106400080a017f */
[----:B-1----:R-:W-:Y:S05]  /*22630*/  @!P5 NANOSLEEP.SYNCS 0x989680 ;  /* 0x009896800000d95d */ /* 0x002fea0003900000 */
[----:B------:R-:W1:Y:S02]  /*22640*/  @!P5 SYNCS.PHASECHK.TRANS64 P5, [R83+URZ+0x30890], R84 ;  /* 0x030890545300d5a7 */ /* 0x000e6400080a007f */
[----:B-1----:R-:W-:Y:S05]  /*22650*/  @!P5 BRA `(.L_x_3737) ;  /* 0xfffffffc00f0d947 */ /* 0x002fea000383ffff */
[----:B------:R-:W-:Y:S05]  /*22660*/  BRA `(.L_x_4064) ;  /* 0xfffffe14008c7947 */ /* 0x000fea000383ffff */
.L_x_3738:
        /* <DEDUP_REMOVED lines=8> */
.L_x_4066:
[----:B------:R-:W-:Y:S05]  /*226f0*/  BSYNC B1 ;  /* 0x0000000000017941 */ /* 0x000fea0003800000 */
.L_x_4065:
        /* <DEDUP_REMOVED lines=8> */
.L_x_4067:
[----:B------:R-:W-:Y:S01]  /*22780*/  IMAD.MOV.U32 R11, RZ, RZ, R14 ;  /* 0x000000ffff0b7224 */ /* 0x000fe200078e000e */
[----:B------:R-:W-:Y:S06]  /*22790*/  BRA `(.L_x_4068) ;  /* 0xfffffe1400547947 */ /* 0x000fec000383ffff */
.L_x_3763:
        /* <DEDUP_REMOVED lines=8> */
.L_x_4070:
[----:B------:R-:W-:Y:S05]  /*22820*/  BSYNC B1 ;  /* 0x0000000000017941 */ /* 0x000fea0003800000 */
.L_x_4069:
        /* <DEDUP_REMOVED lines=8> */
.L_x_4071:
[----:B------:R-:W-:Y:S01]  /*228b0*/  IMAD.MOV.U32 R116, RZ, RZ, R14 ;  /* 0x000000ffff747224 */ /* 0x000fe200078e000e */
[----:B------:R-:W-:Y:S06]  /*228c0*/  BRA `(.L_x_4072) ;  /* 0xfffffe2800b47947 */ /* 0x000fec000383ffff */
.L_x_3793:
[----:B0-----:R0:W1:Y:S02]  /*228d0*/  SYNCS.PHASECHK.TRANS64.TRYWAIT P5, [R83+URZ+0x30890], R84 ;  /* 0x03089054530075a7 */ /* 0x00106400080a017f */
[----:B-1----:R-:W-:Y:S05]  /*228e0*/  @!P5 NANOSLEEP.SYNCS 0x989680 ;  /* 0x009896800000d95d */ /* 0x002fea0003900000 */
[----:B------:R-:W1:Y:S02]  /*228f0*/  @!P5 SYNCS.PHASECHK.TRANS64 P5, [R83+URZ+0x30890], R84 ;  /* 0x030890545300d5a7 */ /* 0x000e6400080a007f */
[----:B-1----:R-:W-:Y:S05]  /*22900*/  @!P5 BRA `(.L_x_3793) ;  /* 0xfffffffc00f0d947 */ /* 0x002fea000383ffff */
[----:B------:R-:W-:Y:S05]  /*22910*/  BRA `(.L_x_4073) ;  /* 0xfffffe4800dc7947 */ /* 0x000fea000383ffff */
.L_x_3794:
        /* <DEDUP_REMOVED lines=8> */
.L_x_4075:
[----:B------:R-:W-:Y:S05]  /*229a0*/  BSYNC B1 ;  /* 0x0000000000017941 */ /* 0x000fea0003800000 */
.L_x_4074:
        /* <DEDUP_REMOVED lines=8> */
.L_x_4076:
[----:B------:R-:W-:Y:S01]  /*22a30*/  IMAD.MOV.U32 R11, RZ, RZ, R14 ;  /* 0x000000ffff0b7224 */ /* 0x000fe200078e000e */
[----:B------:R-:W-:Y:S06]  /*22a40*/  BRA `(.L_x_4077) ;  /* 0xfffffe4800ac7947 */ /* 0x000fec000383ffff */
.L_x_3807:
[----:B------:R-:W-:Y:S01]  /*22a50*/  BSSY B1, `(.L_x_4078) ;  /* 0x0000008000017945 */ /* 0x000fe20003800000 */
[----:B--234-:R-:W-:Y:S02]  /*22a60*/  IMAD.MOV.U32 R13, RZ, RZ, R113 ;  /* 0x000000ffff0d7224 */ /* 0x01cfe400078e0071 */
[----:B------:R-:W-:Y:S02]  /*22a70*/  IMAD.MOV.U32 R12, RZ, RZ, 0x1 ;  /* 0x00000001ff0c7424 */ /* 0x000fe400078e00ff */
[----:B------:R-:W-:Y:S02]  /*22a80*/  IMAD.MOV.U32 R11, RZ, RZ, 0x1c1f ;  /* 0x00001c1fff0b7424 */ /* 0x000fe400078e00ff */
[----:B------:R-:W-:-:S07]  /*22a90*/  IMAD.MOV.U32 R15, RZ, RZ, -0x1 ;  /* 0xffffffffff0f7424 */ /* 0x000fce00078e00ff */
[----:B01----:R-:W-:Y:S05]  /*22aa0*/  WARPSYNC.COLLECTIVE R15, `(.L_x_4079) ;  /* 0x000000000f087348 */ /* 0x003fea0003c00000 */
[----:B------:R2:W3:Y:S02]  /*22ab0*/  SHFL.IDX P6, R14, R13, R12, R11 ;  /* 0x0000000c0d0e7389 */ /* 0x0004e400000c000b */
[----:B0123--:R-:W-:Y:S01]  /*22ac0*/  ENDCOLLECTIVE ;  /* 0x000000000000791b */ /* 0x00ffe20003800000 */
.L_x_4079:
[----:B------:R-:W-:Y:S05]  /*22ad0*/  BSYNC B1 ;  /* 0x0000000000017941 */ /* 0x000fea0003800000 */
.L_x_4078:
[----:B------:R-:W-:Y:S01]  /*22ae0*/  MOV R13, R116 ;  /* 0x00000074000d7202 */ /* 0x000fe20000000f00 */
[----:B------:R-:W-:Y:S02]  /*22af0*/  IMAD.MOV.U32 R12, RZ, RZ, 0x1 ;  /* 0x00000001ff0c7424 */ /* 0x000fe400078e00ff */
[----:B------:R-:W-:Y:S02]  /*22b00*/  IMAD.MOV.U32 R11, RZ, RZ, 0x1c1f ;  /* 0x00001c1fff0b7424 */ /* 0x000fe400078e00ff */
[----:B------:R-:W-:Y:S02]  /*22b10*/  IMAD.MOV.U32 R15, RZ, RZ, -0x1 ;  /* 0xffffffffff0f7424 */ /* 0x000fe400078e00ff */
[----:B------:R-:W-:-:S07]  /*22b20*/  IMAD.MOV.U32 R113, RZ, RZ, R14 ;  /* 0x000000ffff717224 */ /* 0x000fce00078e000e */
[----:B------:R-:W-:Y:S05]  /*22b30*/  WARPSYNC.COLLECTIVE R15, `(.L_x_4080) ;  /* 0x000000000f087348 */ /* 0x000fea0003c00000 */
[----:B------:R0:W1:Y:S02]  /*22b40*/  SHFL.IDX P6, R14, R13, R12, R11 ;  /* 0x0000000c0d0e7389 */ /* 0x00006400000c000b */
[----:B01----:R-:W-:Y:S01]  /*22b50*/  ENDCOLLECTIVE ;  /* 0x000000000000791b */ /* 0x003fe20003800000 */
.L_x_4080:
[----:B------:R-:W-:Y:S01]  /*22b60*/  IMAD.MOV.U32 R116, RZ, RZ, R14 ;  /* 0x000000ffff747224 */ /* 0x000fe200078e000e */
[----:B------:R-:W-:Y:S06]  /*22b70*/  BRA `(.L_x_4081) ;  /* 0xfffffe6000687947 */ /* 0x000fec000383ffff */
.L_x_3820:
[----:B0-----:R0:W1:Y:S02]  /*22b80*/  SYNCS.PHASECHK.TRANS64.TRYWAIT P3, [R83+URZ+0x30890], R84 ;  /* 0x03089054530075a7 */ /* 0x001064000806017f */
[----:B-1----:R-:W-:Y:S05]  /*22b90*/  @!P3 NANOSLEEP.SYNCS 0x989680 ;  /* 0x009896800000b95d */ /* 0x002fea0003900000 */
[----:B------:R-:W1:Y:S02]  /*22ba0*/  @!P3 SYNCS.PHASECHK.TRANS64 P3, [R83+URZ+0x30890], R84 ;  /* 0x030890545300b5a7 */ /* 0x000e64000806007f */
[----:B-1----:R-:W-:Y:S05]  /*22bb0*/  @!P3 BRA `(.L_x_3820) ;  /* 0xfffffffc00f0b947 */ /* 0x002fea000383ffff */
[----:B------:R-:W-:Y:S05]  /*22bc0*/  BRA `(.L_x_4082) ;  /* 0xfffffe7800707947 */ /* 0x000fea000383ffff */
.L_x_3821:
        /* <DEDUP_REMOVED lines=8> */
.L_x_4084:
[----:B------:R-:W-:Y:S05]  /*22c50*/  BSYNC B1 ;  /* 0x0000000000017941 */ /* 0x000fea0003800000 */
.L_x_4083:
        /* <DEDUP_REMOVED lines=8> */
.L_x_4085:
[----:B------:R-:W-:Y:S01]  /*22ce0*/  IMAD.MOV.U32 R38, RZ, RZ, R14 ;  /* 0x000000ffff267224 */ /* 0x000fe200078e000e */
[----:B------:R-:W-:Y:S06]  /*22cf0*/  BRA `(.L_x_4086) ;  /* 0xfffffe78008c7947 */ /* 0x000fec000383ffff */
.L_x_3824:
        /* <DEDUP_REMOVED lines=8> */
.L_x_4088:
[----:B------:R-:W-:Y:S05]  /*22d80*/  BSYNC B1 ;  /* 0x0000000000017941 */ /* 0x000fea0003800000 */
.L_x_4087:
        /* <DEDUP_REMOVED lines=8> */
.L_x_4089:
[----:B------:R-:W-:Y:S01]  /*22e10*/  IMAD.MOV.U32 R34, RZ, RZ, R14 ;  /* 0x000000ffff227224 */ /* 0x000fe200078e000e */
[----:B------:R-:W-:Y:S06]  /*22e20*/  BRA `(.L_x_4090) ;  /* 0xfffffe7800e87947 */ /* 0x000fec000383ffff */
.L_x_3828:
[----:B---3--:R3:W0:Y:S02]  /*22e30*/  SYNCS.PHASECHK.TRANS64.TRYWAIT P2, [R83+URZ+0x308b0], R84 ;  /* 0x0308b054530075a7 */ /* 0x008624000804017f */
[----:B0-----:R-:W-:Y:S05]  /*22e40*/  @!P2 NANOSLEEP.SYNCS 0x989680 ;  /* 0x009896800000a95d */ /* 0x001fea0003900000 */
[----:B------:R-:W0:Y:S02]  /*22e50*/  @!P2 SYNCS.PHASECHK.TRANS64 P2, [R83+URZ+0x308b0], R84 ;  /* 0x0308b0545300a5a7 */ /* 0x000e24000804007f */
[----:B0-----:R-:W-:Y:S05]  /*22e60*/  @!P2 BRA `(.L_x_3828) ;  /* 0xfffffffc00f0a947 */ /* 0x001fea000383ffff */
[----:B------:R-:W-:Y:S05]  /*22e70*/  BRA `(.L_x_4091) ;  /* 0xfffffe7c00c47947 */ /* 0x000fea000383ffff */
.L_x_3848:
        /* <DEDUP_REMOVED lines=8> */
.L_x_4093:
[----:B------:R-:W-:Y:S05]  /*22f00*/  BSYNC B1 ;  /* 0x0000000000017941 */ /* 0x000fea0003800000 */
.L_x_4092:
        /* <DEDUP_REMOVED lines=8> */
.L_x_4094:
[----:B------:R-:W-:Y:S02]  /*22f90*/  IMAD.MOV.U32 R13, RZ, RZ, R35 ;  /* 0x000000ffff0d7224 */ /* 0x000fe400078e0023 */
[----:B------:R-:W-:-:S07]  /*22fa0*/  IMAD.MOV.U32 R3, RZ, RZ, R14 ;  /* 0x000000ffff037224 */ /* 0x000fce00078e000e */
[----:B------:R-:W-:Y:S05]  /*22fb0*/  WARPSYNC.COLLECTIVE R15, `(.L_x_4095) ;  /* 0x000000000f087348 */ /* 0x000fea0003c00000 */
[----:B------:R0:W1:Y:S02]  /*22fc0*/  SHFL.IDX P6, R14, R13, R12, R11 ;  /* 0x0000000c0d0e7389 */ /* 0x00006400000c000b */
[----:B01----:R-:W-:Y:S01]  /*22fd0*/  ENDCOLLECTIVE ;  /* 0x000000000000791b */ /* 0x003fe20003800000 */
.L_x_4095:
[----:B------:R-:W-:Y:S02]  /*22fe0*/  IMAD.MOV.U32 R13, RZ, RZ, R40 ;  /* 0x000000ffff0d7224 */ /* 0x000fe400078e0028 */
[----:B------:R-:W-:-:S07]  /*22ff0*/  IMAD.MOV.U32 R35, RZ, RZ, R14 ;  /* 0x000000ffff237224 */ /* 0x000fce00078e000e */
[----:B------:R-:W-:Y:S05]  /*23000*/  WARPSYNC.COLLECTIVE R15, `(.L_x_4096) ;  /* 0x000000000f087348 */ /* 0x000fea0003c00000 */
[----:B------:R0:W1:Y:S02]  /*23010*/  SHFL.IDX P6, R14, R13, R12, R11 ;  /* 0x0000000c0d0e7389 */ /* 0x00006400000c000b */
[----:B01----:R-:W-:Y:S01]  /*23020*/  ENDCOLLECTIVE ;  /* 0x000000000000791b */ /* 0x003fe20003800000 */
.L_x_4096:
[----:B------:R-:W-:Y:S01]  /*23030*/  IMAD.MOV.U32 R44, RZ, RZ, R14 ;  /* 0x000000ffff2c7224 */ /* 0x000fe200078e000e */
[----:B------:R-:W-:Y:S06]  /*23040*/  BRA `(.L_x_4097) ;  /* 0xfffffe90000c7947 */ /* 0x000fec000383ffff */
.L_x_3852:
[----:B0-----:R0:W1:Y:S02]  /*23050*/  SYNCS.PHASECHK.TRANS64.TRYWAIT P0, [R18+URZ+0x30800], R11 ;  /* 0x0308000b120075a7 */ /* 0x001064000800017f */
[----:B-1----:R-:W-:Y:S05]  /*23060*/  @!P0 NANOSLEEP.SYNCS 0x989680 ;  /* 0x009896800000895d */ /* 0x002fea0003900000 */
[----:B------:R-:W1:Y:S02]  /*23070*/  @!P0 SYNCS.PHASECHK.TRANS64 P0, [R18+URZ+0x30800], R11 ;  /* 0x0308000b120085a7 */ /* 0x000e64000800007f */
[----:B-1----:R-:W-:Y:S05]  /*23080*/  @!P0 BRA `(.L_x_3852) ;  /* 0xfffffffc00f08947 */ /* 0x002fea000383ffff */
[----:B------:R-:W-:Y:S05]  /*23090*/  BRA `(.L_x_4098) ;  /* 0xfffffe9800cc7947 */ /* 0x000fea000383ffff */
.L_x_3876:
        /* <DEDUP_REMOVED lines=8> */
.L_x_4100:
[----:B------:R-:W-:Y:S05]  /*23120*/  BSYNC B1 ;  /* 0x0000000000017941 */ /* 0x000fea0003800000 */
.L_x_4099:
        /* <DEDUP_REMOVED lines=8> */
.L_x_4101:
[----:B------:R-:W-:Y:S02]  /*231b0*/  IMAD.MOV.U32 R13, RZ, RZ, R35 ;  /* 0x000000ffff0d7224 */ /* 0x000fe400078e0023 */
[----:B------:R-:W-:-:S07]  /*231c0*/  IMAD.MOV.U32 R0, RZ, RZ, R14 ;  /* 0x000000ffff007224 */ /* 0x000fce00078e000e */
[----:B------:R-:W-:Y:S05]  /*231d0*/  WARPSYNC.COLLECTIVE R15, `(.L_x_4102) ;  /* 0x000000000f087348 */ /* 0x000fea0003c00000 */
[----:B------:R0:W1:Y:S02]  /*231e0*/  SHFL.IDX P6, R14, R13, R12, R11 ;  /* 0x0000000c0d0e7389 */ /* 0x00006400000c000b */
[----:B01----:R-:W-:Y:S01]  /*231f0*/  ENDCOLLECTIVE ;  /* 0x000000000000791b */ /* 0x003fe20003800000 */
.L_x_4102:
[----:B------:R-:W-:Y:S02]  /*23200*/  IMAD.MOV.U32 R13, RZ, RZ, R40 ;  /* 0x000000ffff0d7224 */ /* 0x000fe400078e0028 */
[----:B------:R-:W-:-:S07]  /*23210*/  IMAD.MOV.U32 R39, RZ, RZ, R14 ;  /* 0x000000ffff277224 */ /* 0x000fce00078e000e */
[----:B------:R-:W-:Y:S05]  /*23220*/  WARPSYNC.COLLECTIVE R15, `(.L_x_4103) ;  /* 0x000000000f087348 */ /* 0x000fea0003c00000 */
[----:B------:R0:W1:Y:S02]  /*23230*/  SHFL.IDX P6, R14, R13, R12, R11 ;  /* 0x0000000c0d0e7389 */ /* 0x00006400000c000b */
[----:B01----:R-:W-:Y:S01]  /*23240*/  ENDCOLLECTIVE ;  /* 0x000000000000791b */ /* 0x003fe20003800000 */
.L_x_4103:
[----:B------:R-:W-:Y:S01]  /*23250*/  IMAD.MOV.U32 R40, RZ, RZ, R14 ;  /* 0x000000ffff287224 */ /* 0x000fe200078e000e */
[----:B------:R-:W-:Y:S06]  /*23260*/  BRA `(.L_x_4104) ;  /* 0xfffffeb800787947 */ /* 0x000fec000383ffff */
.L_x_3880:
[----:B0-----:R0:W1:Y:S02]  /*23270*/  SYNCS.PHASECHK.TRANS64.TRYWAIT P0, [R18+URZ+0x30800], R5 ;  /* 0x03080005120075a7 */ /* 0x001064000800017f */
[----:B-1----:R-:W-:Y:S05]  /*23280*/  @!P0 NANOSLEEP.SYNCS 0x989680 ;  /* 0x009896800000895d */ /* 0x002fea0003900000 */
[----:B------:R-:W1:Y:S02]  /*23290*/  @!P0 SYNCS.PHASECHK.TRANS64 P0, [R18+URZ+0x30800], R5 ;  /* 0x03080005120085a7 */ /* 0x000e64000800007f */
[----:B-1----:R-:W-:Y:S05]  /*232a0*/  @!P0 BRA `(.L_x_3880) ;  /* 0xfffffffc00f08947 */ /* 0x002fea000383ffff */
[----:B------:R-:W-:Y:S05]  /*232b0*/  BRA `(.L_x_4105) ;  /* 0xfffffec0007c7947 */ /* 0x000fea000383ffff */
.L_x_3894:
[----:B-1----:R1:W2:Y:S02]  /*232c0*/  SYNCS.PHASECHK.TRANS64.TRYWAIT P1, [R3+URZ+0x30830], R0 ;  /* 0x03083000030075a7 */ /* 0x0022a4000802017f */
[----:B--2---:R-:W-:Y:S05]  /*232d0*/  @!P1 NANOSLEEP.SYNCS 0x989680 ;  /* 0x009896800000995d */ /* 0x004fea0003900000 */
[----:B------:R-:W2:Y:S02]  /*232e0*/  @!P1 SYNCS.PHASECHK.TRANS64 P1, [R3+URZ+0x30830], R0 ;  /* 0x03083000030095a7 */ /* 0x000ea4000802007f */
[----:B--2---:R-:W-:Y:S05]  /*232f0*/  @!P1 BRA `(.L_x_3894) ;  /* 0xfffffffc00f09947 */ /* 0x004fea000383ffff */
[----:B------:R-:W-:Y:S05]  /*23300*/  BRA `(.L_x_3893) ;  /* 0xfffffee800187947 */ /* 0x000fea000383ffff */
.L_x_3902:
[----:B-1----:R1:W2:Y:S02]  /*23310*/  SYNCS.PHASECHK.TRANS64.TRYWAIT P1, [R0+URZ+0x30830], R4 ;  /* 0x03083004000075a7 */ /* 0x0022a4000802017f */
[----:B--2---:R-:W-:Y:S05]  /*23320*/  @!P1 NANOSLEEP.SYNCS 0x989680 ;  /* 0x009896800000995d */ /* 0x004fea0003900000 */
[----:B------:R-:W2:Y:S02]  /*23330*/  @!P1 SYNCS.PHASECHK.TRANS64 P1, [R0+URZ+0x30830], R4 ;  /* 0x03083004000095a7 */ /* 0x000ea4000802007f */
[----:B--2---:R-:W-:Y:S05]  /*23340*/  @!P1 BRA `(.L_x_3902) ;  /* 0xfffffffc00f09947 */ /* 0x004fea000383ffff */
[----:B------:R-:W-:Y:S05]  /*23350*/  BRA `(.L_x_3901) ;  /* 0xffffff0c00d07947 */ /* 0x000fea000383ffff */
.L_x_3907:
[----:B-1----:R1:W2:Y:S02]  /*23360*/  SYNCS.PHASECHK.TRANS64.TRYWAIT P1, [R10+URZ+0x30850], R2 ;  /* 0x030850020a0075a7 */ /* 0x0022a4000802017f */
[----:B--2---:R-:W-:Y:S05]  /*23370*/  @!P1 NANOSLEEP.SYNCS 0x989680 ;  /* 0x009896800000995d */ /* 0x004fea0003900000 */
[----:B------:R-:W2:Y:S02]  /*23380*/  @!P1 SYNCS.PHASECHK.TRANS64 P1, [R10+URZ+0x30850], R2 ;  /* 0x030850020a0095a7 */ /* 0x000ea4000802007f */
[----:B--2---:R-:W-:Y:S05]  /*23390*/  @!P1 BRA `(.L_x_3907) ;  /* 0xfffffffc00f09947 */ /* 0x004fea000383ffff */
[----:B------:R-:W-:Y:S05]  /*233a0*/  BRA `(.L_x_3906) ;  /* 0xffffff1c006c7947 */ /* 0x000fea000383ffff */
.L_x_3915:
[----:B-1----:R1:W2:Y:S02]  /*233b0*/  SYNCS.PHASECHK.TRANS64.TRYWAIT P1, [R7+URZ+0x30850], R2 ;  /* 0x03085002070075a7 */ /* 0x0022a4000802017f */
[----:B--2---:R-:W-:Y:S05]  /*233c0*/  @!P1 NANOSLEEP.SYNCS 0x989680 ;  /* 0x009896800000995d */ /* 0x004fea0003900000 */
[----:B------:R-:W2:Y:S02]  /*233d0*/  @!P1 SYNCS.PHASECHK.TRANS64 P1, [R7+URZ+0x30850], R2 ;  /* 0x03085002070095a7 */ /* 0x000ea4000802007f */
[----:B--2---:R-:W-:Y:S05]  /*233e0*/  @!P1 BRA `(.L_x_3915) ;  /* 0xfffffffc00f09947 */ /* 0x004fea000383ffff */
[----:B------:R-:W-:Y:S05]  /*233f0*/  BRA `(.L_x_3914) ;  /* 0xffffff3400c47947 */ /* 0x000fea000383ffff */
.L_x_3955:
[----:B------:R-:W0:Y:S01]  /*23400*/  S2R R10, SR_TID.X ;  /* 0x00000000000a7919 */ /* 0x000e220000002100 */
[----:B------:R-:W-:Y:S01]  /*23410*/  BSSY B1, `(.L_x_4106) ;  /* 0x000000a000017945 */ /* 0x000fe20003800000 */
[----:B------:R-:W-:Y:S01]  /*23420*/  IMAD.MOV.U32 R12, RZ, RZ, RZ ;  /* 0x000000ffff0c7224 */ /* 0x000fe200078e00ff */
[----:B------:R-:W-:Y:S01]  /*23430*/  MOV R15, 0xffffffff ;  /* 0xffffffff000f7802 */ /* 0x000fe20000000f00 */
[----:B------:R-:W-:Y:S01]  /*23440*/  IMAD.MOV.U32 R11, RZ, RZ, 0x1f ;  /* 0x0000001fff0b7424 */ /* 0x000fe200078e00ff */
[----:B0-----:R-:W-:-:S04]  /*23450*/  SHF.R.U32.HI R10, RZ, 0x5, R10 ;  /* 0x00000005ff0a7819 */ /* 0x001fc8000001160a */
[----:B------:R-:W-:-:S05]  /*23460*/  LOP3.LUT R10, R10, 0x3, RZ, 0xc0, !PT ;  /* 0x000000030a0a7812 */ /* 0x000fca00078ec0ff */
[----:B------:R-:W-:-:S07]  /*23470*/  IMAD.MOV.U32 R13, RZ, RZ, R10 ;  /* 0x000000ffff0d7224 */ /* 0x000fce00078e000a */
[----:B------:R-:W-:Y:S05]  /*23480*/  WARPSYNC.COLLECTIVE R15, `(.L_x_4107) ;  /* 0x000000000f087348 */ /* 0x000fea0003c00000 */
[----:B------:R0:W1:Y:S02]  /*23490*/  SHFL.IDX P6, R14, R13, R12, R11 ;  /* 0x0000000c0d0e7389 */ /* 0x00006400000c000b */
[----:B01----:R-:W-:Y:S01]  /*234a0*/  ENDCOLLECTIVE ;  /* 0x000000000000791b */ /* 0x003fe20003800000 */
.L_x_4107:
[----:B------:R-:W-:Y:S05]  /*234b0*/  BSYNC B1 ;  /* 0x0000000000017941 */ /* 0x000fea0003800000 */
.L_x_4106:
[----:B------:R-:W-:Y:S05]  /*234c0*/  BRA `(.L_x_4108) ;  /* 0xffffff94001c7947 */ /* 0x000fea000383ffff */
.L_x_3957:
[----:B------:R-:W-:Y:S01]  /*234d0*/  BSSY B1, `(.L_x_4109) ;  /* 0x0000006000017945 */ /* 0x000fe20003800000 */
[----:B------:R-:W-:-:S07]  /*234e0*/  IMAD.MOV.U32 R15, RZ, RZ, -0x1 ;  /* 0xffffffffff0f7424 */ /* 0x000fce00078e00ff */
[----:B0-----:R-:W-:Y:S05]  /*234f0*/  WARPSYNC.COLLECTIVE R15, `(.L_x_4110) ;  /* 0x000000000f0c7348 */ /* 0x001fea0003c00000 */
[----:B------:R-:W-:Y:S02]  /*23500*/  ELECT P6, UR62, PT ;  /* 0x00000000003e782f */ /* 0x000fe400038c0000 */
[----:B------:R-:W-:Y:S01]  /*23510*/  MOV R14, UR62 ;  /* 0x0000003e000e7c02 */ /* 0x000fe20008000f00 */
[----:B0-----:R-:W-:Y:S10]  /*23520*/  ENDCOLLECTIVE ;  /* 0x000000000000791b */ /* 0x001ff40003800000 */
.L_x_4110:
[----:B------:R-:W-:Y:S05]  /*23530*/  BSYNC B1 ;  /* 0x0000000000017941 */ /* 0x000fea0003800000 */
.L_x_4109:
[----:B------:R-:W-:Y:S05]  /*23540*/  BRA `(.L_x_3956) ;  /* 0xffffff9400147947 */ /* 0x000fea000383ffff */
.L_x_3959:
[----:B0-----:R0:W1:Y:S02]  /*23550*/  SYNCS.PHASECHK.TRANS64.TRYWAIT P0, [R22+URZ+0x30820], R8 ;  /* 0x03082008160075a7 */ /* 0x001064000800017f */
[----:B-1----:R-:W-:Y:S05]  /*23560*/  @!P0 NANOSLEEP.SYNCS 0x989680 ;  /* 0x009896800000895d */ /* 0x002fea0003900000 */
[----:B------:R-:W1:Y:S02]  /*23570*/  @!P0 SYNCS.PHASECHK.TRANS64 P0, [R22+URZ+0x30820], R8 ;  /* 0x03082008160085a7 */ /* 0x000e64000800007f */
[----:B-1----:R-:W-:Y:S05]  /*23580*/  @!P0 BRA `(.L_x_3959) ;  /* 0xfffffffc00f08947 */ /* 0x002fea000383ffff */
[----:B------:R-:W-:Y:S05]  /*23590*/  BRA `(.L_x_4111) ;  /* 0xffffff9400247947 */ /* 0x000fea000383ffff */
.L_x_3963:
[----:B-1----:R1:W2:Y:S02]  /*235a0*/  SYNCS.PHASECHK.TRANS64.TRYWAIT P0, [R12+URZ+0x308a0], R11 ;  /* 0x0308a00b0c0075a7 */ /* 0x0022a4000800017f */
[----:B--2---:R-:W-:Y:S05]  /*235b0*/  @!P0 NANOSLEEP.SYNCS 0x989680 ;  /* 0x009896800000895d */ /* 0x004fea0003900000 */
[----:B------:R-:W2:Y:S02]  /*235c0*/  @!P0 SYNCS.PHASECHK.TRANS64 P0, [R12+URZ+0x308a0], R11 ;  /* 0x0308a00b0c0085a7 */ /* 0x000ea4000800007f */
[----:B--2---:R-:W-:Y:S05]  /*235d0*/  @!P0 BRA `(.L_x_3963) ;  /* 0xfffffffc00f08947 */ /* 0x004fea000383ffff */
[----:B------:R-:W-:Y:S05]  /*235e0*/  BRA `(.L_x_4112) ;  /* 0xffffff94003c7947 */ /* 0x000fea000383ffff */
.L_x_3970:
[----:B0-----:R0:W2:Y:S02]  /*235f0*/  SYNCS.PHASECHK.TRANS64.TRYWAIT P0, [R12+URZ+0x308c0], R11 ;  /* 0x0308c00b0c0075a7 */ /* 0x0010a4000800017f */
[----:B--2---:R-:W-:Y:S05]  /*23600*/  @!P0 NANOSLEEP.SYNCS 0x989680 ;  /* 0x009896800000895d */ /* 0x004fea0003900000 */
[----:B------:R-:W2:Y:S02]  /*23610*/  @!P0 SYNCS.PHASECHK.TRANS64 P0, [R12+URZ+0x308c0], R11 ;  /* 0x0308c00b0c0085a7 */ /* 0x000ea4000800007f */
[----:B--2---:R-:W-:Y:S05]  /*23620*/  @!P0 BRA `(.L_x_3970) ;  /* 0xfffffffc00f08947 */ /* 0x004fea000383ffff */
[----:B------:R-:W-:Y:S05]  /*23630*/  BRA `(.L_x_4113) ;  /* 0xffffff9800387947 */ /* 0x000fea000383ffff */
.L_x_3979:
[----:B-1----:R1:W2:Y:S02]  /*23640*/  SYNCS.PHASECHK.TRANS64.TRYWAIT P2, [R11+URZ+0x308a0], R10 ;  /* 0x0308a00a0b0075a7 */ /* 0x0022a4000804017f */
[----:B--2---:R-:W-:Y:S05]  /*23650*/  @!P2 NANOSLEEP.SYNCS 0x989680 ;  /* 0x009896800000a95d */ /* 0x004fea0003900000 */
[----:B------:R-:W2:Y:S02]  /*23660*/  @!P2 SYNCS.PHASECHK.TRANS64 P2, [R11+URZ+0x308a0], R10 ;  /* 0x0308a00a0b00a5a7 */ /* 0x000ea4000804007f */
[----:B--2---:R-:W-:Y:S05]  /*23670*/  @!P2 BRA `(.L_x_3979) ;  /* 0xfffffffc00f0a947 */ /* 0x004fea000383ffff */
[----:B------:R-:W-:Y:S05]  /*23680*/  BRA `(.L_x_4114) ;  /* 0xffffff9c006c7947 */ /* 0x000fea000383ffff */
.L_x_3986:
[----:B0-----:R0:W2:Y:S02]  /*23690*/  SYNCS.PHASECHK.TRANS64.TRYWAIT P2, [R11+URZ+0x308c0], R10 ;  /* 0x0308c00a0b0075a7 */ /* 0x0010a4000804017f */
[----:B--2---:R-:W-:Y:S05]  /*236a0*/  @!P2 NANOSLEEP.SYNCS 0x989680 ;  /* 0x009896800000a95d */ /* 0x004fea0003900000 */
[----:B------:R-:W2:Y:S02]  /*236b0*/  @!P2 SYNCS.PHASECHK.TRANS64 P2, [R11+URZ+0x308c0], R10 ;  /* 0x0308c00a0b00a5a7 */ /* 0x000ea4000804007f */
[----:B--2---:R-:W-:Y:S05]  /*236c0*/  @!P2 BRA `(.L_x_3986) ;  /* 0xfffffffc00f0a947 */ /* 0x004fea000383ffff */
[----:B------:R-:W-:Y:S05]  /*236d0*/  BRA `(.L_x_4115) ;  /* 0xffffffa000647947 */ /* 0x000fea000383ffff */
.L_x_4003:
        /* <DEDUP_REMOVED lines=8> */
[----:B0----5:R-:W-:Y:S05]  /*23760*/  WARPSYNC.COLLECTIVE R15, `(.L_x_4117) ;  /* 0x000000000f087348 */ /* 0x021fea0003c00000 */
[----:B------:R1:W2:Y:S02]  /*23770*/  SHFL.IDX P6, R14, R13, R12, R11 ;  /* 0x0000000c0d0e7389 */ /* 0x0002a400000c000b */
[----:B012--5:R-:W-:Y:S01]  /*23780*/  ENDCOLLECTIVE ;  /* 0x000000000000791b */ /* 0x027fe20003800000 */
.L_x_4117:
[----:B------:R-:W-:Y:S05]  /*23790*/  BSYNC B0 ;  /* 0x0000000000007941 */ /* 0x000fea0003800000 */
.L_x_4116:
[----:B------:R-:W-:Y:S05]  /*237a0*/  BRA `(.L_x_4118) ;  /* 0xffffffb000147947 */ /* 0x000fea000383ffff */
.L_x_4006:
[----:B0-----:R0:W1:Y:S02]  /*237b0*/  SYNCS.PHASECHK.TRANS64.TRYWAIT P0, [R7+URZ+0x30840], R2 ;  /* 0x03084002070075a7 */ /* 0x001064000800017f */
[----:B-1----:R-:W-:Y:S05]  /*237c0*/  @!P0 NANOSLEEP.SYNCS 0x989680 ;  /* 0x009896800000895d */ /* 0x002fea0003900000 */
[----:B------:R-:W1:Y:S02]  /*237d0*/  @!P0 SYNCS.PHASECHK.TRANS64 P0, [R7+URZ+0x30840], R2 ;  /* 0x03084002070085a7 */ /* 0x000e64000800007f */
[----:B-1----:R-:W-:Y:S05]  /*237e0*/  @!P0 BRA `(.L_x_4006) ;  /* 0xfffffffc00f08947 */ /* 0x002fea000383ffff */
[----:B------:R-:W-:Y:S05]  /*237f0*/  BRA `(.L_x_4119) ;  /* 0xffffffb000647947 */ /* 0x000fea000383ffff */
.L_x_4007:
        /* <DEDUP_REMOVED lines=8> */
.L_x_4121:
[----:B------:R-:W-:Y:S05]  /*23880*/  BSYNC B0 ;  /* 0x0000000000007941 */ /* 0x000fea0003800000 */
.L_x_4120:
        /* <DEDUP_REMOVED lines=9> */
.L_x_4122:
[----:B------:R-:W-:Y:S02]  /*23920*/  IMAD.MOV.U32 R13, RZ, RZ, R0 ;  /* 0x000000ffff0d7224 */ /* 0x000fe400078e0000 */
[----:B------:R-:W-:Y:S02]  /*23930*/  IMAD.MOV.U32 R12, RZ, RZ, 0x1 ;  /* 0x00000001ff0c7424 */ /* 0x000fe400078e00ff */
[----:B------:R-:W-:-:S07]  /*23940*/  IMAD.MOV.U32 R3, RZ, RZ, R14 ;  /* 0x000000ffff037224 */ /* 0x000fce00078e000e */
[----:B------:R-:W-:Y:S05]  /*23950*/  WARPSYNC.COLLECTIVE R15, `(.L_x_4123) ;  /* 0x000000000f087348 */ /* 0x000fea0003c00000 */
[----:B------:R0:W1:Y:S02]  /*23960*/  SHFL.IDX P6, R14, R13, R12, R11 ;  /* 0x0000000c0d0e7389 */ /* 0x00006400000c000b */
[----:B01----:R-:W-:Y:S01]  /*23970*/  ENDCOLLECTIVE ;  /* 0x000000000000791b */ /* 0x003fe20003800000 */
.L_x_4123:
        /* <DEDUP_REMOVED lines=17> */
.L_x_4124:
[----:B------:R-:W-:Y:S02]  /*23a90*/  @P1 IMAD R8, R5, 0x2, R22 ;  /* 0x0000000205081824 */ /* 0x000fe400078e0216 */
[----:B------:R-:W-:Y:S02]  /*23aa0*/  IMAD.MOV.U32 R13, RZ, RZ, R0 ;  /* 0x000000ffff0d7224 */ /* 0x000fe400078e0000 */
[----:B------:R-:W-:Y:S02]  /*23ab0*/  IMAD.MOV.U32 R12, RZ, RZ, 0x2 ;  /* 0x00000002ff0c7424 */ /* 0x000fe400078e00ff */
[----:B------:R-:W-:-:S07]  /*23ac0*/  IMAD.MOV.U32 R3, RZ, RZ, R14 ;  /* 0x000000ffff037224 */ /* 0x000fce00078e000e */
[----:B------:R-:W-:Y:S05]  /*23ad0*/  WARPSYNC.COLLECTIVE R15, `(.L_x_4125) ;  /* 0x000000000f087348 */ /* 0x000fea0003c00000 */
[----:B------:R0:W1:Y:S02]  /*23ae0*/  SHFL.IDX P6, R14, R13, R12, R11 ;  /* 0x0000000c0d0e7389 */ /* 0x00006400000c000b */
[----:B01----:R-:W-:Y:S01]  /*23af0*/  ENDCOLLECTIVE ;  /* 0x000000000000791b */ /* 0x003fe20003800000 */
.L_x_4125:
[----:B------:R-:W-:-:S05]  /*23b00*/  @P1 LEA R3, P0, R32, R3, 0x1 ;  /* 0x0000000320031211 */ /* 0x000fca00078008ff */
[----:B------:R-:W-:-:S05]  /*23b10*/  @P1 IMAD.X R2, RZ, RZ, R2, P0 ;  /* 0x000000ffff021224 */ /* 0x000fca00000e0602 */
[----:B------:R-:W-:Y:S02]  /*23b20*/  @P1 LOP3.LUT R3, R3, R2, RZ, 0x3c, !PT ;  /* 0x0000000203031212 */ /* 0x000fe400078e3cff */
[----:B------:R-:W-:Y:S02]  /*23b30*/  MOV R13, R4 ;  /* 0x00000004000d7202 */ /* 0x000fe40000000f00 */
        /* <DEDUP_REMOVED lines=13> */
.L_x_4126:
[----:B------:R-:W-:Y:S02]  /*23c10*/  @P1 IMAD R8, R5, 0x2, R22 ;  /* 0x0000000205081824 */ /* 0x000fe400078e0216 */
[----:B------:R-:W-:Y:S02]  /*23c20*/  IMAD.MOV.U32 R13, RZ, RZ, R0 ;  /* 0x000000ffff0d7224 */ /* 0x000fe400078e0000 */
[----:B------:R-:W-:Y:S02]  /*23c30*/  IMAD.MOV.U32 R12, RZ, RZ, 0x3 ;  /* 0x00000003ff0c7424 */ /* 0x000fe400078e00ff */
[----:B------:R-:W-:-:S07]  /*23c40*/  IMAD.MOV.U32 R3, RZ, RZ, R14 ;  /* 0x000000ffff037224 */ /* 0x000fce00078e000e */
[----:B------:R-:W-:Y:S05]  /*23c50*/  WARPSYNC.COLLECTIVE R15, `(.L_x_4127) ;  /* 0x000000000f087348 */ /* 0x000fea0003c00000 */
[----:B------:R0:W1:Y:S02]  /*23c60*/  SHFL.IDX P6, R14, R13, R12, R11 ;  /* 0x0000000c0d0e7389 */ /* 0x00006400000c000b */
[----:B01----:R-:W-:Y:S01]  /*23c70*/  ENDCOLLECTIVE ;  /* 0x000000000000791b */ /* 0x003fe20003800000 */
.L_x_4127:
        /* <DEDUP_REMOVED lines=17> */
.L_x_4128:
[----:B------:R-:W-:Y:S02]  /*23d90*/  @P1 IMAD R8, R5, 0x2, R22 ;  /* 0x0000000205081824 */ /* 0x000fe400078e0216 */
[----:B------:R-:W-:Y:S02]  /*23da0*/  IMAD.MOV.U32 R13, RZ, RZ, R0 ;  /* 0x000000ffff0d7224 */ /* 0x000fe400078e0000 */
[----:B------:R-:W-:Y:S02]  /*23db0*/  IMAD.MOV.U32 R12, RZ, RZ, 0x4 ;  /* 0x00000004ff0c7424 */ /* 0x000fe400078e00ff */
[----:B------:R-:W-:-:S07]  /*23dc0*/  IMAD.MOV.U32 R3, RZ, RZ, R14 ;  /* 0x000000ffff037224 */ /* 0x000fce00078e000e */
[----:B------:R-:W-:Y:S05]  /*23dd0*/  WARPSYNC.COLLECTIVE R15, `(.L_x_4129) ;  /* 0x000000000f087348 */ /* 0x000fea0003c00000 */
[----:B------:R0:W1:Y:S02]  /*23de0*/  SHFL.IDX P6, R14, R13, R12, R11 ;  /* 0x0000000c0d0e7389 */ /* 0x00006400000c000b */
[----:B01----:R-:W-:Y:S01]  /*23df0*/  ENDCOLLECTIVE ;  /* 0x000000000000791b */ /* 0x003fe20003800000 */
.L_x_4129:
        /* <DEDUP_REMOVED lines=17> */
.L_x_4130:
[----:B------:R-:W-:Y:S02]  /*23f10*/  @P1 IMAD R8, R5, 0x2, R22 ;  /* 0x0000000205081824 */ /* 0x000fe400078e0216 */
[----:B------:R-:W-:Y:S02]  /*23f20*/  IMAD.MOV.U32 R13, RZ, RZ, R0 ;  /* 0x000000ffff0d7224 */ /* 0x000fe400078e0000 */
[----:B------:R-:W-:Y:S02]  /*23f30*/  IMAD.MOV.U32 R12, RZ, RZ, 0x5 ;  /* 0x00000005ff0c7424 */ /* 0x000fe400078e00ff */
[----:B------:R-:W-:-:S07]  /*23f40*/  IMAD.MOV.U32 R3, RZ, RZ, R14 ;  /* 0x000000ffff037224 */ /* 0x000fce00078e000e */
[----:B------:R-:W-:Y:S05]  /*23f50*/  WARPSYNC.COLLECTIVE R15, `(.L_x_4131) ;  /* 0x000000000f087348 */ /* 0x000fea0003c00000 */
[----:B------:R0:W1:Y:S02]  /*23f60*/  SHFL.IDX P6, R14, R13, R12, R11 ;  /* 0x0000000c0d0e7389 */ /* 0x00006400000c000b */
[----:B01----:R-:W-:Y:S01]  /*23f70*/  ENDCOLLECTIVE ;  /* 0x000000000000791b */ /* 0x003fe20003800000 */
.L_x_4131:
        /* <DEDUP_REMOVED lines=10> */
.L_x_4132:
        /* <DEDUP_REMOVED lines=8> */
.L_x_4012:
        /* <DEDUP_REMOVED lines=9> */
.L_x_4134:
[----:B------:R-:W-:Y:S02]  /*24130*/  ISETP.GE.AND P1, PT, R4, R6, PT ;  /* 0x000000060400720c */ /* 0x000fe40003f26270 */
[----:B------:R-:W-:Y:S01]  /*24140*/  MOV R13, R0 ;  /* 0x00000000000d7202 */ /* 0x000fe20000000f00 */
[----:B------:R-:W-:-:S10]  /*24150*/  IMAD.MOV.U32 R2, RZ, RZ, R14 ;  /* 0x000000ffff027224 */ /* 0x000fd400078e000e */
[----:B------:R-:W-:Y:S05]  /*24160*/  WARPSYNC.COLLECTIVE R15, `(.L_x_4135) ;  /* 0x000000000f087348 */ /* 0x000fea0003c00000 */
[----:B------:R0:W1:Y:S02]  /*24170*/  SHFL.IDX P6, R14, R13, R12, R11 ;  /* 0x0000000c0d0e7389 */ /* 0x00006400000c000b */
[----:B01----:R-:W-:Y:S01]  /*24180*/  ENDCOLLECTIVE ;  /* 0x000000000000791b */ /* 0x003fe20003800000 */
.L_x_4135:
[----:B------:R-:W-:Y:S02]  /*24190*/  IMAD.MOV.U32 R13, RZ, RZ, R5 ;  /* 0x000000ffff0d7224 */ /* 0x000fe400078e0005 */
[----:B------:R-:W-:Y:S02]  /*241a0*/  IMAD.MOV.U32 R12, RZ, RZ, 0x1 ;  /* 0x00000001ff0c7424 */ /* 0x000fe400078e00ff */
[----:B------:R-:W-:-:S07]  /*241b0*/  IMAD.MOV.U32 R3, RZ, RZ, R14 ;  /* 0x000000ffff037224 */ /* 0x000fce00078e000e */
[----:B------:R-:W-:Y:S05]  /*241c0*/  WARPSYNC.COLLECTIVE R15, `(.L_x_4136) ;  /* 0x000000000f087348 */ /* 0x000fea0003c00000 */
[----:B------:R0:W1:Y:S02]  /*241d0*/  SHFL.IDX P6, R14, R13, R12, R11 ;  /* 0x0000000c0d0e7389 */ /* 0x00006400000c000b */
[----:B01----:R-:W-:Y:S01]  /*241e0*/  ENDCOLLECTIVE ;  /* 0x000000000000791b */ /* 0x003fe20003800000 */
.L_x_4136:
        /* <DEDUP_REMOVED lines=16> */
.L_x_4137:
[----:B------:R-:W-:Y:S02]  /*242f0*/  IMAD.MOV.U32 R13, RZ, RZ, R5 ;  /* 0x000000ffff0d7224 */ /* 0x000fe400078e0005 */
[----:B------:R-:W-:Y:S02]  /*24300*/  IMAD.MOV.U32 R12, RZ, RZ, 0x2 ;  /* 0x00000002ff0c7424 */ /* 0x000fe400078e00ff */
[----:B------:R-:W-:-:S07]  /*24310*/  IMAD.MOV.U32 R3, RZ, RZ, R14 ;  /* 0x000000ffff037224 */ /* 0x000fce00078e000e */
[----:B------:R-:W-:Y:S05]  /*24320*/  WARPSYNC.COLLECTIVE R15, `(.L_x_4138) ;  /* 0x000000000f087348 */ /* 0x000fea0003c00000 */
[----:B------:R0:W1:Y:S02]  /*24330*/  SHFL.IDX P6, R14, R13, R12, R11 ;  /* 0x0000000c0d0e7389 */ /* 0x00006400000c000b */
[----:B01----:R-:W-:Y:S01]  /*24340*/  ENDCOLLECTIVE ;  /* 0x000000000000791b */ /* 0x003fe20003800000 */
.L_x_4138:
        /* <DEDUP_REMOVED lines=17> */
.L_x_4139:
[----:B------:R-:W-:Y:S02]  /*24460*/  IMAD.MOV.U32 R13, RZ, RZ, R5 ;  /* 0x000000ffff0d7224 */ /* 0x000fe400078e0005 */
[----:B------:R-:W-:Y:S02]  /*24470*/  IMAD.MOV.U32 R12, RZ, RZ, 0x3 ;  /* 0x00000003ff0c7424 */ /* 0x000fe400078e00ff */
[----:B------:R-:W-:-:S07]  /*24480*/  IMAD.MOV.U32 R3, RZ, RZ, R14 ;  /* 0x000000ffff037224 */ /* 0x000fce00078e000e */
[----:B------:R-:W-:Y:S05]  /*24490*/  WARPSYNC.COLLECTIVE R15, `(.L_x_4140) ;  /* 0x000000000f087348 */ /* 0x000fea0003c00000 */
[----:B------:R0:W1:Y:S02]  /*244a0*/  SHFL.IDX P6, R14, R13, R12, R11 ;  /* 0x0000000c0d0e7389 */ /* 0x00006400000c000b */
[----:B01----:R-:W-:Y:S01]  /*244b0*/  ENDCOLLECTIVE ;  /* 0x000000000000791b */ /* 0x003fe20003800000 */
.L_x_4140:
        /* <DEDUP_REMOVED lines=17> */
.L_x_4141:
[----:B------:R-:W-:Y:S02]  /*245d0*/  IMAD.MOV.U32 R13, RZ, RZ, R5 ;  /* 0x000000ffff0d7224 */ /* 0x000fe400078e0005 */
[----:B------:R-:W-:Y:S01]  /*245e0*/  IMAD.MOV.U32 R12, RZ, RZ, 0x4 ;  /* 0x00000004ff0c7424 */ /* 0x000fe200078e00ff */
[----:B------:R-:W-:-:S07]  /*245f0*/  MOV R3, R14 ;  /* 0x0000000e00037202 */ /* 0x000fce0000000f00 */
[----:B------:R-:W-:Y:S05]  /*24600*/  WARPSYNC.COLLECTIVE R15, `(.L_x_4142) ;  /* 0x000000000f087348 */ /* 0x000fea0003c00000 */
[----:B------:R0:W1:Y:S02]  /*24610*/  SHFL.IDX P6, R14, R13, R12, R11 ;  /* 0x0000000c0d0e7389 */ /* 0x00006400000c000b */
[----:B01----:R-:W-:Y:S01]  /*24620*/  ENDCOLLECTIVE ;  /* 0x000000000000791b */ /* 0x003fe20003800000 */
.L_x_4142:
[----:B------:R-:W-:-:S05]  /*24630*/  @!P1 LEA R7, P4, R32, R3, 0x1 ;  /* 0x0000000320079211 */ /* 0x000fca00078808ff */
[----:B------:R-:W-:Y:S02]  /*24640*/  @!P1 IMAD.X R8, RZ, RZ, R2, P4 ;  /* 0x000000ffff089224 */ /* 0x000fe400020e0602 */
[----:B------:R-:W-:Y:S02]  /*24650*/  @!P1 IMAD.MOV.U32 R2, RZ, RZ, R7 ;  /* 0x000000ffff029224 */ /* 0x000fe400078e0007 */
        /* <DEDUP_REMOVED lines=14> */
.L_x_4143:
[----:B------:R-:W-:Y:S02]  /*24740*/  IMAD.MOV.U32 R13, RZ, RZ, R5 ;  /* 0x000000ffff0d7224 */ /* 0x000fe400078e0005 */
[----:B------:R-:W-:Y:S02]  /*24750*/  IMAD.MOV.U32 R12, RZ, RZ, 0x5 ;  /* 0x00000005ff0c7424 */ /* 0x000fe400078e00ff */
[----:B------:R-:W-:-:S07]  /*24760*/  IMAD.MOV.U32 R3, RZ, RZ, R14 ;  /* 0x000000ffff037224 */ /* 0x000fce00078e000e */
[----:B------:R-:W-:Y:S05]  /*24770*/  WARPSYNC.COLLECTIVE R15, `(.L_x_4144) ;  /* 0x000000000f087348 */ /* 0x000fea0003c00000 */
[----:B------:R0:W1:Y:S02]  /*24780*/  SHFL.IDX P6, R14, R13, R12, R11 ;  /* 0x0000000c0d0e7389 */ /* 0x00006400000c000b */
[----:B01----:R-:W-:Y:S01]  /*24790*/  ENDCOLLECTIVE ;  /* 0x000000000000791b */ /* 0x003fe20003800000 */
.L_x_4144:
        /* <DEDUP_REMOVED lines=17> */
.L_x_4145:
[----:B------:R-:W-:Y:S02]  /*248b0*/  IMAD.MOV.U32 R13, RZ, RZ, R5 ;  /* 0x000000ffff0d7224 */ /* 0x000fe400078e0005 */
[----:B------:R-:W-:Y:S02]  /*248c0*/  IMAD.MOV.U32 R12, RZ, RZ, 0x6 ;  /* 0x00000006ff0c7424 */ /* 0x000fe400078e00ff */
[----:B------:R-:W-:-:S07]  /*248d0*/  IMAD.MOV.U32 R3, RZ, RZ, R14 ;  /* 0x000000ffff037224 */ /* 0x000fce00078e000e */
[----:B------:R-:W-:Y:S05]  /*248e0*/  WARPSYNC.COLLECTIVE R15, `(.L_x_4146) ;  /* 0x000000000f087348 */ /* 0x000fea0003c00000 */
[----:B------:R0:W1:Y:S02]  /*248f0*/  SHFL.IDX P6, R14, R13, R12, R11 ;  /* 0x0000000c0d0e7389 */ /* 0x00006400000c000b */
[----:B01----:R-:W-:Y:S01]  /*24900*/  ENDCOLLECTIVE ;  /* 0x000000000000791b */ /* 0x003fe20003800000 */
.L_x_4146:
        /* <DEDUP_REMOVED lines=17> */
.L_x_4147:
[----:B------:R-:W-:Y:S02]  /*24a20*/  IMAD.MOV.U32 R13, RZ, RZ, R5 ;  /* 0x000000ffff0d7224 */ /* 0x000fe400078e0005 */
[----:B------:R-:W-:Y:S02]  /*24a30*/  IMAD.MOV.U32 R12, RZ, RZ, 0x7 ;  /* 0x00000007ff0c7424 */ /* 0x000fe400078e00ff */
[----:B------:R-:W-:-:S07]  /*24a40*/  IMAD.MOV.U32 R3, RZ, RZ, R14 ;  /* 0x000000ffff037224 */ /* 0x000fce00078e000e */
[----:B------:R-:W-:Y:S05]  /*24a50*/  WARPSYNC.COLLECTIVE R15, `(.L_x_4148) ;  /* 0x000000000f087348 */ /* 0x000fea0003c00000 */
[----:B------:R0:W1:Y:S02]  /*24a60*/  SHFL.IDX P6, R14, R13, R12, R11 ;  /* 0x0000000c0d0e7389 */ /* 0x00006400000c000b */
[----:B01----:R-:W-:Y:S01]  /*24a70*/  ENDCOLLECTIVE ;  /* 0x000000000000791b */ /* 0x003fe20003800000 */
.L_x_4148:
[----:B------:R-:W-:-:S04]  /*24a80*/  @!P1 LEA R7, P4, R32, R3, 0x1 ;  /* 0x0000000320079211 */ /* 0x000fc800078808ff */
[----:B------:R-:W-:Y:S01]  /*24a90*/  @!P1 IADD3.X R8, RZ, R2, RZ, P4, !PT ;  /* 0x00000002ff089210 */ /* 0x000fe200027fe4ff */
[----:B------:R-:W-:-:S04]  /*24aa0*/  @!P1 IMAD.MOV.U32 R2, RZ, RZ, R7 ;  /* 0x000000ffff029224 */ /* 0x000fc800078e0007 */
        /* <DEDUP_REMOVED lines=9> */
[----:B0-----:R-:W-:Y:S05]  /*24b40*/  WARPSYNC.COLLECTIVE R15, `(.L_x_4149) ;  /* 0x000000000f087348 */ /* 0x001fea0003c00000 */
[----:B------:R1:W2:Y:S02]  /*24b50*/  SHFL.IDX P6, R14, R13, R12, R11 ;  /* 0x0000000c0d0e7389 */ /* 0x0002a400000c000b */
[----:B012---:R-:W-:Y:S01]  /*24b60*/  ENDCOLLECTIVE ;  /* 0x000000000000791b */ /* 0x007fe20003800000 */
.L_x_4149:
[----:B------:R-:W-:Y:S05]  /*24b70*/  BRA `(.L_x_4150) ;  /* 0xffffffac00fc7947 */ /* 0x000fea000383ffff */
.L_x_4017:
[----:B0-----:R0:W1:Y:S02]  /*24b80*/  SYNCS.PHASECHK.TRANS64.TRYWAIT P0, [R22+URZ+0x30820], R3 ;  /* 0x03082003160075a7 */ /* 0x001064000800017f */
[----:B-1----:R-:W-:Y:S05]  /*24b90*/  @!P0 NANOSLEEP.SYNCS 0x989680 ;  /* 0x009896800000895d */ /* 0x002fea0003900000 */
[----:B------:R-:W1:Y:S02]  /*24ba0*/  @!P0 SYNCS.PHASECHK.TRANS64 P0, [R22+URZ+0x30820], R3 ;  /* 0x03082003160085a7 */ /* 0x000e64000800007f */
[----:B-1----:R-:W-:Y:S05]  /*24bb0*/  @!P0 BRA `(.L_x_4017) ;  /* 0xfffffffc00f08947 */ /* 0x002fea000383ffff */
[----:B------:R-:W-:Y:S05]  /*24bc0*/  BRA `(.L_x_4151) ;  /* 0xffffffb000747947 */ /* 0x000fea000383ffff */
.L_x_4022:
[----:B0-----:R0:W1:Y:S02]  /*24bd0*/  SYNCS.PHASECHK.TRANS64.TRYWAIT P0, [R7+URZ+0x30840], R2 ;  /* 0x03084002070075a7 */ /* 0x001064000800017f */
[----:B-1----:R-:W-:Y:S05]  /*24be0*/  @!P0 NANOSLEEP.SYNCS 0x989680 ;  /* 0x009896800000895d */ /* 0x002fea0003900000 */
[----:B------:R-:W1:Y:S02]  /*24bf0*/  @!P0 SYNCS.PHASECHK.TRANS64 P0, [R7+URZ+0x30840], R2 ;  /* 0x03084002070085a7 */ /* 0x000e64000800007f */
[----:B-1----:R-:W-:Y:S05]  /*24c00*/  @!P0 BRA `(.L_x_4022) ;  /* 0xfffffffc00f08947 */ /* 0x002fea000383ffff */
[----:B------:R-:W-:Y:S05]  /*24c10*/  BRA `(.L_x_4152) ;  /* 0xffffffb4004c7947 */ /* 0x000fea000383ffff */
.L_x_4023:
        /* <DEDUP_REMOVED lines=8> */
.L_x_4154:
[----:B------:R-:W-:Y:S05]  /*24ca0*/  BSYNC B1 ;  /* 0x0000000000017941 */ /* 0x000fea0003800000 */
.L_x_4153:
[----:B------:R0:W-:Y:S04]  /*24cb0*/  STL [R1+0x118], R0 ;  /* 0x0001180001007387 */ /* 0x0001e80000100800 */
[----:B0-----:R0:W5:Y:S01]  /*24cc0*/  LDL.LU R0, [R1] ;  /* 0x0000000001007983 */ /* 0x0011620000300800 */
[----:B------:R-:W-:Y:S02]  /*24cd0*/  IMAD.MOV.U32 R13, RZ, RZ, R8 ;  /* 0x000000ffff0d7224 */ /* 0x000fe400078e0008 */
[----:B------:R-:W-:Y:S02]  /*24ce0*/  IMAD.MOV.U32 R12, RZ, RZ, RZ ;  /* 0x000000ffff0c7224 */ /* 0x000fe400078e00ff */
[----:B------:R-:W-:Y:S02]  /*24cf0*/  IMAD.MOV.U32 R11, RZ, RZ, 0x181f ;  /* 0x0000181fff0b7424 */ /* 0x000fe400078e00ff */
[----:B------:R-:W-:-:S02]  /*24d00*/  IMAD.MOV.U32 R15, RZ, RZ, -0x1 ;  /* 0xffffffffff0f7424 */ /* 0x000fc400078e00ff */
[----:B------:R-:W-:Y:S02]  /*24d10*/  IMAD.MOV.U32 R3, RZ, RZ, R14 ;  /* 0x000000ffff037224 */ /* 0x000fe400078e000e */
[----:B0-----:R-:W-:-:S07]  /*24d20*/  IMAD.SHL.U32 R4, R32, 0x2, RZ ;  /* 0x0000000220047824 */ /* 0x001fce00078e00ff */
[----:B-----5:R-:W-:Y:S05]  /*24d30*/  WARPSYNC.COLLECTIVE R15, `(.L_x_4155) ;  /* 0x000000000f087348 */ /* 0x020fea0003c00000 */
[----:B------:R0:W1:Y:S02]  /*24d40*/  SHFL.IDX P6, R14, R13, R12, R11 ;  /* 0x0000000c0d0e7389 */ /* 0x00006400000c000b */
[----:B01---5:R-:W-:Y:S01]  /*24d50*/  ENDCOLLECTIVE ;  /* 0x000000000000791b */ /* 0x023fe20003800000 */
.L_x_4155:
[----:B------:R-:W-:Y:S02]  /*24d60*/  IMAD R5, R5, 0x2, R22 ;  /* 0x0000000205057824 */ /* 0x000fe400078e0216 */
[----:B------:R-:W-:Y:S02]  /*24d70*/  IMAD.MOV.U32 R13, RZ, RZ, R6 ;  /* 0x000000ffff0d7224 */ /* 0x000fe400078e0006 */
[----:B------:R-:W-:Y:S02]  /*24d80*/  IMAD.MOV.U32 R12, RZ, RZ, 0x1 ;  /* 0x00000001ff0c7424 */ /* 0x000fe400078e00ff */
[----:B------:R-:W-:-:S07]  /*24d90*/  IMAD.MOV.U32 R2, RZ, RZ, R14 ;  /* 0x000000ffff027224 */ /* 0x000fce00078e000e */
[----:B------:R-:W-:Y:S05]  /*24da0*/  WARPSYNC.COLLECTIVE R15, `(.L_x_4156) ;  /* 0x000000000f087348 */ /* 0x000fea0003c00000 */
[----:B------:R0:W1:Y:S02]  /*24db0*/  SHFL.IDX P6, R14, R13, R12, R11 ;  /* 0x0000000c0d0e7389 */ /* 0x00006400000c000b */
[----:B01----:R-:W-:Y:S01]  /*24dc0*/  ENDCOLLECTIVE ;  /* 0x000000000000791b */ /* 0x003fe20003800000 */
.L_x_4156:
[----:B------:R-:W-:-:S05]  /*24dd0*/  IADD3 R2, P0, R2, R4, RZ ;  /* 0x0000000402027210 */ /* 0x000fca0007f1e0ff */
[----:B------:R-:W-:Y:S02]  /*24de0*/  IMAD.X R3, RZ, RZ, R3, P0 ;  /* 0x000000ffff037224 */ /* 0x000fe400000e0603 */
[----:B------:R-:W-:Y:S01]  /*24df0*/  IMAD.MOV.U32 R13, RZ, RZ, R8 ;  /* 0x000000ffff0d7224 */ /* 0x000fe200078e0008 */
[----:B------:R-:W-:-:S04]  /*24e00*/  LOP3.LUT R0, R0, 0xffffffbf, RZ, 0xc0, !PT ;  /* 0xffffffbf00007812 */ /* 0x000fc800078ec0ff */
[----:B------:R-:W-:-:S04]  /*24e10*/  @P1 LOP3.LUT R0, R0, 0x40, RZ, 0xfc, !PT ;  /* 0x0000004000001812 */ /* 0x000fc800078efcff */
[----:B------:R-:W-:Y:S01]  /*24e20*/  LOP3.LUT P1, RZ, R0, 0x4, RZ, 0xc0, !PT ;  /* 0x0000000400ff7812 */ /* 0x000fe2000782c0ff */
[----:B------:R0:W-:-:S12]  /*24e30*/  STL [R1], R0 ;  /* 0x0000000001007387 */ /* 0x0001d80000100800 */
[----:B------:R-:W-:Y:S01]  /*24e40*/  @!PT LDS RZ, [RZ] ;  /* 0x00000000fffff984 */ /* 0x000fe20000000800 */
[----:B------:R-:W-:Y:S01]  /*24e50*/  @!PT LDS RZ, [RZ] ;  /* 0x00000000fffff984 */ /* 0x000fe20000000800 */
[----:B------:R-:W-:Y:S01]  /*24e60*/  @!PT LDS RZ, [RZ] ;  /* 0x00000000fffff984 */ /* 0x000fe20000000800 */
[----:B------:R-:W-:Y:S04]  /*24e70*/  LDGSTS.E.BYPASS.LTC128B.128 [R5+0x1e400], desc[UR48][R2.64], !P1 ;  /* 0x1e40000002057fae */ /* 0x000fe8000c901d70 */
[----:B------:R-:W-:Y:S04]  /*24e80*/  LDGSTS.E.BYPASS.LTC128B.128 [R5+0x21400], desc[UR48][R2.64+0x80], !P5 ;  /* 0x2140008002057fae */ /* 0x000fe8000e901d70 */
[----:B------:R1:W-:Y:S02]  /*24e90*/  LDGSTS.E.BYPASS.LTC128B.128 [R5+0x24400], desc[UR48][R2.64+0x100], !P4 ;  /* 0x2440010002057fae */ /* 0x0003e4000e101d70 */
[----:B01----:R-:W-:-:S07]  /*24ea0*/  IMAD.MOV.U32 R3, RZ, RZ, R14 ;  /* 0x000000ffff037224 */ /* 0x003fce00078e000e */
[----:B------:R-:W-:Y:S05]  /*24eb0*/  WARPSYNC.COLLECTIVE R15, `(.L_x_4157) ;  /* 0x000000000f087348 */ /* 0x000fea0003c00000 */
[----:B------:R0:W1:Y:S02]  /*24ec0*/  SHFL.IDX P6, R14, R13, R12, R11 ;  /* 0x0000000c0d0e7389 */ /* 0x00006400000c000b */
[----:B01----:R-:W-:Y:S01]  /*24ed0*/  ENDCOLLECTIVE ;  /* 0x000000000000791b */ /* 0x003fe20003800000 */
.L_x_4157:
[----:B------:R-:W-:Y:S02]  /*24ee0*/  IMAD.MOV.U32 R13, RZ, RZ, R6 ;  /* 0x000000ffff0d7224 */ /* 0x000fe400078e0006 */
[----:B------:R-:W-:Y:S02]  /*24ef0*/  IMAD.MOV.U32 R12, RZ, RZ, 0x2 ;  /* 0x00000002ff0c7424 */ /* 0x000fe400078e00ff */
[----:B------:R-:W-:-:S07]  /*24f00*/  IMAD.MOV.U32 R2, RZ, RZ, R14 ;  /* 0x000000ffff027224 */ /* 0x000fce00078e000e */
[----:B------:R-:W-:Y:S05]  /*24f10*/  WARPSYNC.COLLECTIVE R15, `(.L_x_4158) ;  /* 0x000000000f087348 */ /* 0x000fea0003c00000 */
[----:B------:R0:W1:Y:S02]  /*24f20*/  SHFL.IDX P6, R14, R13, R12, R11 ;  /* 0x0000000c0d0e7389 */ /* 0x00006400000c000b */
[----:B01----:R-:W-:Y:S01]  /*24f30*/  ENDCOLLECTIVE ;  /* 0x000000000000791b */ /* 0x003fe20003800000 */
.L_x_4158:
        /* <DEDUP_REMOVED lines=13> */
.L_x_4159:
[----:B------:R-:W-:Y:S02]  /*25010*/  IMAD.MOV.U32 R13, RZ, RZ, R6 ;  /* 0x000000ffff0d7224 */ /* 0x000fe400078e0006 */
[----:B------:R-:W-:Y:S02]  /*25020*/  IMAD.MOV.U32 R12, RZ, RZ, 0x3 ;  /* 0x00000003ff0c7424 */ /* 0x000fe400078e00ff */
[----:B------:R-:W-:-:S07]  /*25030*/  IMAD.MOV.U32 R2, RZ, RZ, R14 ;  /* 0x000000ffff027224 */ /* 0x000fce00078e000e */
[----:B------:R-:W-:Y:S05]  /*25040*/  WARPSYNC.COLLECTIVE R15, `(.L_x_4160) ;  /* 0x000000000f087348 */ /* 0x000fea0003c00000 */
[----:B------:R0:W1:Y:S02]  /*25050*/  SHFL.IDX P6, R14, R13, R12, R11 ;  /* 0x0000000c0d0e7389 */ /* 0x00006400000c000b */
[----:B01----:R-:W-:Y:S01]  /*25060*/  ENDCOLLECTIVE ;  /* 0x000000000000791b */ /* 0x003fe20003800000 */
.L_x_4160:
        /* <DEDUP_REMOVED lines=13> */
.L_x_4161:
[----:B------:R-:W-:Y:S02]  /*25140*/  IMAD.MOV.U32 R13, RZ, RZ, R6 ;  /* 0x000000ffff0d7224 */ /* 0x000fe400078e0006 */
[----:B------:R-:W-:Y:S02]  /*25150*/  IMAD.MOV.U32 R12, RZ, RZ, 0x4 ;  /* 0x00000004ff0c7424 */ /* 0x000fe400078e00ff */
[----:B------:R-:W-:-:S07]  /*25160*/  IMAD.MOV.U32 R2, RZ, RZ, R14 ;  /* 0x000000ffff027224 */ /* 0x000fce00078e000e */
[----:B------:R-:W-:Y:S05]  /*25170*/  WARPSYNC.COLLECTIVE R15, `(.L_x_4162) ;  /* 0x000000000f087348 */ /* 0x000fea0003c00000 */
[----:B------:R0:W1:Y:S02]  /*25180*/  SHFL.IDX P6, R14, R13, R12, R11 ;  /* 0x0000000c0d0e7389 */ /* 0x00006400000c000b */
[----:B01----:R-:W-:Y:S01]  /*25190*/  ENDCOLLECTIVE ;  /* 0x000000000000791b */ /* 0x003fe20003800000 */
.L_x_4162:
        /* <DEDUP_REMOVED lines=13> */
.L_x_4163:
        /* <DEDUP_REMOVED lines=8> */
[----:B------:R0:W5:Y:S01]  /*252f0*/  LDL.LU R0, [R1+0x118] ;  /* 0x0001180001007983 */ /* 0x0001620000300800 */
[----:B------:R-:W-:Y:S02]  /*25300*/  IMAD.MOV.U32 R13, RZ, RZ, R6 ;  /* 0x000000ffff0d7224 */ /* 0x000fe400078e0006 */
[----:B------:R-:W-:Y:S01]  /*25310*/  IMAD.MOV.U32 R12, RZ, RZ, 0x5 ;  /* 0x00000005ff0c7424 */ /* 0x000fe200078e00ff */
[----:B------:R0:W-:Y:S06]  /*25320*/  LDGSTS.E.BYPASS.LTC128B.128 [R5+0x23400], desc[UR48][R2.64+0x80], !P5 ;  /* 0x2340008002057fae */ /* 0x0001ec000e901d70 */
[----:B0----5:R-:W-:Y:S05]  /*25330*/  WARPSYNC.COLLECTIVE R15, `(.L_x_4164) ;  /* 0x000000000f087348 */ /* 0x021fea0003c00000 */
[----:B------:R1:W2:Y:S02]  /*25340*/  SHFL.IDX P6, R14, R13, R12, R11 ;  /* 0x0000000c0d0e7389 */ /* 0x0002a400000c000b */
[----:B012--5:R-:W-:Y:S01]  /*25350*/  ENDCOLLECTIVE ;  /* 0x000000000000791b */ /* 0x027fe20003800000 */
.L_x_4164:
[----:B------:R-:W-:Y:S01]  /*25360*/  @!PT LDS RZ, [RZ] ;  /* 0x00000000fffff984 */ /* 0x000fe20000000800 */
[----:B------:R-:W-:Y:S01]  /*25370*/  @!PT LDS RZ, [RZ] ;  /* 0x00000000fffff984 */ /* 0x000fe20000000800 */
[----:B------:R-:W-:Y:S01]  /*25380*/  @!PT LDS RZ, [RZ] ;  /* 0x00000000fffff984 */ /* 0x000fe20000000800 */
[----:B------:R0:W-:Y:S01]  /*25390*/  LDGSTS.E.BYPASS.LTC128B.128 [R5+0x26400], desc[UR48][R2.64+0x100], !P4 ;  /* 0x2640010002057fae */ /* 0x0001e2000e101d70 */
[----:B------:R-:W-:Y:S02]  /*253a0*/  IMAD.MOV.U32 R13, RZ, RZ, R8 ;  /* 0x000000ffff0d7224 */ /* 0x000fe400078e0008 */
[----:B------:R-:W-:-:S07]  /*253b0*/  IMAD.MOV.U32 R34, RZ, RZ, R14 ;  /* 0x000000ffff227224 */ /* 0x000fce00078e000e */
[----:B0-----:R-:W-:Y:S05]  /*253c0*/  WARPSYNC.COLLECTIVE R15, `(.L_x_4165) ;  /* 0x000000000f087348 */ /* 0x001fea0003c00000 */
[----:B------:R1:W2:Y:S02]  /*253d0*/  SHFL.IDX P6, R14, R13, R12, R11 ;  /* 0x0000000c0d0e7389 */ /* 0x0002a400000c000b */
[----:B012---:R-:W-:Y:S01]  /*253e0*/  ENDCOLLECTIVE ;  /* 0x000000000000791b */ /* 0x007fe20003800000 */
.L_x_4165:
[----:B------:R-:W-:Y:S01]  /*253f0*/  IMAD.MOV.U32 R2, RZ, RZ, R14 ;  /* 0x000000ffff027224 */ /* 0x000fe200078e000e */
[----:B------:R-:W-:Y:S06]  /*25400*/  BRA `(.L_x_4166) ;  /* 0xffffffb000587947 */ /* 0x000fec000383ffff */
.L_x_4028:
[----:B0-----:R0:W2:Y:S02]  /*25410*/  SYNCS.PHASECHK.TRANS64.TRYWAIT P0, [R6+URZ+0x30860], R2 ;  /* 0x03086002060075a7 */ /* 0x0010a4000800017f */
[----:B--2---:R-:W-:Y:S05]  /*25420*/  @!P0 NANOSLEEP.SYNCS 0x989680 ;  /* 0x009896800000895d */ /* 0x004fea0003900000 */
[----:B------:R-:W2:Y:S02]  /*25430*/  @!P0 SYNCS.PHASECHK.TRANS64 P0, [R6+URZ+0x30860], R2 ;  /* 0x03086002060085a7 */ /* 0x000ea4000800007f */
[----:B--2---:R-:W-:Y:S05]  /*25440*/  @!P0 BRA `(.L_x_4028) ;  /* 0xfffffffc00f08947 */ /* 0x004fea000383ffff */
[----:B------:R-:W-:Y:S05]  /*25450*/  BRA `(.L_x_4167) ;  /* 0xffffffb000c07947 */ /* 0x000fea000383ffff */
.L_x_4029:
        /* <DEDUP_REMOVED lines=8> */
.L_x_4169:
[----:B------:R-:W-:Y:S05]  /*254e0*/  BSYNC B1 ;  /* 0x0000000000017941 */ /* 0x000fea0003800000 */
.L_x_4168:
[----:B------:R-:W-:Y:S01]  /*254f0*/  IMAD.MOV.U32 R13, RZ, RZ, R23 ;  /* 0x000000ffff0d7224 */ /* 0x000fe200078e0017 */
[----:B------:R-:W-:Y:S01]  /*25500*/  MOV R11, 0x181f ;  /* 0x0000181f000b7802 */ /* 0x000fe20000000f00 */
[----:B------:R-:W-:Y:S02]  /*25510*/  IMAD.MOV.U32 R12, RZ, RZ, RZ ;  /* 0x000000ffff0c7224 */ /* 0x000fe400078e00ff */
[----:B------:R-:W-:Y:S02]  /*25520*/  IMAD.MOV.U32 R15, RZ, RZ, -0x1 ;  /* 0xffffffffff0f7424 */ /* 0x000fe400078e00ff */
[----:B------:R-:W-:Y:S02]  /*25530*/  IMAD.MOV.U32 R3, RZ, RZ, R14 ;  /* 0x000000ffff037224 */ /* 0x000fe400078e000e */
[----:B------:R-:W-:-:S07]  /*25540*/  IMAD R5, R5, 0x2, R22 ;  /* 0x0000000205057824 */ /* 0x000fce00078e0216 */
[----:B------:R-:W-:Y:S05]  /*25550*/  WARPSYNC.COLLECTIVE R15, `(.L_x_4170) ;  /* 0x000000000f087348 */ /* 0x000fea0003c00000 */
[----:B------:R0:W1:Y:S02]  /*25560*/  SHFL.IDX P6, R14, R13, R12, R11 ;  /* 0x0000000c0d0e7389 */ /* 0x00006400000c000b */
[----:B01----:R-:W-:Y:S01]  /*25570*/  ENDCOLLECTIVE ;  /* 0x000000000000791b */ /* 0x003fe20003800000 */
.L_x_4170:
[----:B------:R-:W-:Y:S02]  /*25580*/  IMAD.MOV.U32 R13, RZ, RZ, R24 ;  /* 0x000000ffff0d7224 */ /* 0x000fe400078e0018 */
[----:B------:R-:W-:Y:S02]  /*25590*/  IMAD.MOV.U32 R12, RZ, RZ, 0x1 ;  /* 0x00000001ff0c7424 */ /* 0x000fe400078e00ff */
[----:B------:R-:W-:-:S07]  /*255a0*/  IMAD.MOV.U32 R2, RZ, RZ, R14 ;  /* 0x000000ffff027224 */ /* 0x000fce00078e000e */
[----:B------:R-:W-:Y:S05]  /*255b0*/  WARPSYNC.COLLECTIVE R15, `(.L_x_4171) ;  /* 0x000000000f087348 */ /* 0x000fea0003c00000 */
[----:B------:R0:W1:Y:S02]  /*255c0*/  SHFL.IDX P6, R14, R13, R12, R11 ;  /* 0x0000000c0d0e7389 */ /* 0x00006400000c000b */
[----:B01----:R-:W-:Y:S01]  /*255d0*/  ENDCOLLECTIVE ;  /* 0x000000000000791b */ /* 0x003fe20003800000 */
.L_x_4171:
        /* <DEDUP_REMOVED lines=16> */
.L_x_4172:
[----:B------:R-:W-:Y:S02]  /*256e0*/  IMAD.MOV.U32 R13, RZ, RZ, R24 ;  /* 0x000000ffff0d7224 */ /* 0x000fe400078e0018 */
[----:B------:R-:W-:Y:S02]  /*256f0*/  IMAD.MOV.U32 R12, RZ, RZ, 0x2 ;  /* 0x00000002ff0c7424 */ /* 0x000fe400078e00ff */
[----:B------:R-:W-:-:S07]  /*25700*/  IMAD.MOV.U32 R2, RZ, RZ, R14 ;  /* 0x000000ffff027224 */ /* 0x000fce00078e000e */
[----:B------:R-:W-:Y:S05]  /*25710*/  WARPSYNC.COLLECTIVE R15, `(.L_x_4173) ;  /* 0x000000000f087348 */ /* 0x000fea0003c00000 */
[----:B------:R0:W1:Y:S02]  /*25720*/  SHFL.IDX P6, R14, R13, R12, R11 ;  /* 0x0000000c0d0e7389 */ /* 0x00006400000c000b */
[----:B01----:R-:W-:Y:S01]  /*25730*/  ENDCOLLECTIVE ;  /* 0x000000000000791b */ /* 0x003fe20003800000 */
.L_x_4173:
        /* <DEDUP_REMOVED lines=16> */
.L_x_4174:
[----:B------:R-:W-:Y:S02]  /*25840*/  IMAD.MOV.U32 R13, RZ, RZ, R24 ;  /* 0x000000ffff0d7224 */ /* 0x000fe400078e0018 */
[----:B------:R-:W-:Y:S02]  /*25850*/  IMAD.MOV.U32 R12, RZ, RZ, 0x3 ;  /* 0x00000003ff0c7424 */ /* 0x000fe400078e00ff */
[----:B------:R-:W-:-:S07]  /*25860*/  IMAD.MOV.U32 R2, RZ, RZ, R14 ;  /* 0x000000ffff027224 */ /* 0x000fce00078e000e */
[----:B------:R-:W-:Y:S05]  /*25870*/  WARPSYNC.COLLECTIVE R15, `(.L_x_4175) ;  /* 0x000000000f087348 */ /* 0x000fea0003c00000 */
[----:B------:R0:W1:Y:S02]  /*25880*/  SHFL.IDX P6, R14, R13, R12, R11 ;  /* 0x0000000c0d0e7389 */ /* 0x00006400000c000b */
[----:B01----:R-:W-:Y:S01]  /*25890*/  ENDCOLLECTIVE ;  /* 0x000000000000791b */ /* 0x003fe20003800000 */
.L_x_4175:
        /* <DEDUP_REMOVED lines=16> */
.L_x_4176:
[----:B------:R-:W-:Y:S02]  /*259a0*/  IMAD.MOV.U32 R13, RZ, RZ, R24 ;  /* 0x000000ffff0d7224 */ /* 0x000fe400078e0018 */
[----:B------:R-:W-:Y:S02]  /*259b0*/  IMAD.MOV.U32 R12, RZ, RZ, 0x4 ;  /* 0x00000004ff0c7424 */ /* 0x000fe400078e00ff */
[----:B------:R-:W-:-:S07]  /*259c0*/  IMAD.MOV.U32 R2, RZ, RZ, R14 ;  /* 0x000000ffff027224 */ /* 0x000fce00078e000e */
[----:B------:R-:W-:Y:S05]  /*259d0*/  WARPSYNC.COLLECTIVE R15, `(.L_x_4177) ;  /* 0x000000000f087348 */ /* 0x000fea0003c00000 */
[----:B------:R0:W1:Y:S02]  /*259e0*/  SHFL.IDX P6, R14, R13, R12, R11 ;  /* 0x0000000c0d0e7389 */ /* 0x00006400000c000b */
[----:B01----:R-:W-:Y:S01]  /*259f0*/  ENDCOLLECTIVE ;  /* 0x000000000000791b */ /* 0x003fe20003800000 */
.L_x_4177:
        /* <DEDUP_REMOVED lines=16> */
.L_x_4178:
[----:B------:R-:W-:Y:S02]  /*25b00*/  IMAD.MOV.U32 R13, RZ, RZ, R24 ;  /* 0x000000ffff0d7224 */ /* 0x000fe400078e0018 */
[----:B------:R-:W-:Y:S02]  /*25b10*/  IMAD.MOV.U32 R12, RZ, RZ, 0x5 ;  /* 0x00000005ff0c7424 */ /* 0x000fe400078e00ff */
[----:B------:R-:W-:-:S07]  /*25b20*/  IMAD.MOV.U32 R2, RZ, RZ, R14 ;  /* 0x000000ffff027224 */ /* 0x000fce00078e000e */
[----:B------:R-:W-:Y:S05]  /*25b30*/  WARPSYNC.COLLECTIVE R15, `(.L_x_4179) ;  /* 0x000000000f087348 */ /* 0x000fea0003c00000 */
[----:B------:R0:W1:Y:S02]  /*25b40*/  SHFL.IDX P6, R14, R13, R12, R11 ;  /* 0x0000000c0d0e7389 */ /* 0x00006400000c000b */
[----:B01----:R-:W-:Y:S01]  /*25b50*/  ENDCOLLECTIVE ;  /* 0x000000000000791b */ /* 0x003fe20003800000 */
.L_x_4179:
[----:B------:R-:W-:-:S04]  /*25b60*/  IADD3 R2, P0, R2, R4, RZ ;  /* 0x0000000402027210 */ /* 0x000fc80007f1e0ff */
[----:B------:R-:W-:Y:S02]  /*25b70*/  IADD3.X R3, RZ, R3, RZ, P0, !PT ;  /* 0x00000003ff037210 */ /* 0x000fe400007fe4ff */
        /* <DEDUP_REMOVED lines=11> */
.L_x_4180:
[----:B------:R-:W-:Y:S01]  /*25c30*/  @!PT LDS RZ, [RZ] ;  /* 0x00000000fffff984 */ /* 0x000fe20000000800 */
[----:B------:R-:W-:Y:S01]  /*25c40*/  @!PT LDS RZ, [RZ] ;  /* 0x00000000fffff984 */ /* 0x000fe20000000800 */
[----:B------:R-:W-:Y:S01]  /*25c50*/  @!PT LDS RZ, [RZ] ;  /* 0x00000000fffff984 */ /* 0x000fe20000000800 */
[----:B------:R-:W-:Y:S01]  /*25c60*/  LDGSTS.E.BYPASS.LTC128B.128 [R5+0x5400], desc[UR48][R2.64+0x80], !P0 ;  /* 0x0540008002057fae */ /* 0x000fe2000c101d70 */
[----:B------:R-:W-:-:S13]  /*25c70*/  ISETP.LT.OR P0, PT, R7, 0x41, P1 ;  /* 0x000000410700780c */ /* 0x000fda0000f01670 */
[----:B------:R0:W-:Y:S02]  /*25c80*/  LDGSTS.E.BYPASS.LTC128B.128 [R5+0x8400], desc[UR48][R2.64+0x100], !P0 ;  /* 0x0840010002057fae */ /* 0x0001e4000c101d70 */
[----:B0-----:R-:W-:Y:S01]  /*25c90*/  IMAD.MOV.U32 R2, RZ, RZ, R14 ;  /* 0x000000ffff027224 */ /* 0x001fe200078e000e */
[----:B------:R-:W-:Y:S06]  /*25ca0*/  BRA `(.L_x_4181) ;  /* 0xffffffac00ac7947 */ /* 0x000fec000383ffff */
.L_x_4037:
[----:B0-----:R0:W1:Y:S02]  /*25cb0*/  SYNCS.PHASECHK.TRANS64.TRYWAIT P0, [R0+URZ+0x30860], R3 ;  /* 0x03086003000075a7 */ /* 0x001064000800017f */
[----:B-1----:R-:W-:Y:S05]  /*25cc0*/  @!P0 NANOSLEEP.SYNCS 0x989680 ;  /* 0x009896800000895d */ /* 0x002fea0003900000 */
[----:B------:R-:W1:Y:S02]  /*25cd0*/  @!P0 SYNCS.PHASECHK.TRANS64 P0, [R0+URZ+0x30860], R3 ;  /* 0x03086003000085a7 */ /* 0x000e64000800007f */
[----:B-1----:R-:W-:Y:S05]  /*25ce0*/  @!P0 BRA `(.L_x_4037) ;  /* 0xfffffffc00f08947 */ /* 0x002fea000383ffff */
[----:B------:R-:W-:Y:S05]  /*25cf0*/  BRA `(.L_x_4182) ;  /* 0xffffffb000d07947 */ /* 0x000fea000383ffff */
.L_x_4038:
        /* <DEDUP_REMOVED lines=8> */
.L_x_4184:
[----:B------:R-:W-:Y:S05]  /*25d80*/  BSYNC B0 ;  /* 0x0000000000007941 */ /* 0x000fea0003800000 */
.L_x_4183:
        /* <DEDUP_REMOVED lines=9> */
.L_x_4185:
        /* <DEDUP_REMOVED lines=14> */
.L_x_4186:
        /* <DEDUP_REMOVED lines=13> */
.L_x_4187:
[----:B------:R-:W-:Y:S02]  /*25fd0*/  IMAD.MOV.U32 R13, RZ, RZ, R24 ;  /* 0x000000ffff0d7224 */ /* 0x000fe400078e0018 */
[----:B------:R-:W-:Y:S01]  /*25fe0*/  IMAD.MOV.U32 R12, RZ, RZ, 0x2 ;  /* 0x00000002ff0c7424 */ /* 0x000fe200078e00ff */
[----:B------:R-:W-:-:S13]  /*25ff0*/  IADD3 R2, P4, R14, R5, RZ ;  /* 0x000000050e027210 */ /* 0x000fda0007f9e0ff */
[----:B------:R-:W-:Y:S05]  /*26000*/  WARPSYNC.COLLECTIVE R15, `(.L_x_4188) ;  /* 0x000000000f087348 */ /* 0x000fea0003c00000 */
[----:B------:R0:W1:Y:S02]  /*26010*/  SHFL.IDX P6, R14, R13, R12, R11 ;  /* 0x0000000c0d0e7389 */ /* 0x00006400000c000b */
[----:B01----:R-:W-:Y:S01]  /*26020*/  ENDCOLLECTIVE ;  /* 0x000000000000791b */ /* 0x003fe20003800000 */
.L_x_4188:
        /* <DEDUP_REMOVED lines=15> */
.L_x_4189:
[----:B------:R-:W-:Y:S01]  /*26120*/  MOV R13, R24 ;  /* 0x00000018000d7202 */ /* 0x000fe20000000f00 */
[----:B------:R-:W-:Y:S01]  /*26130*/  IMAD.MOV.U32 R12, RZ, RZ, 0x3 ;  /* 0x00000003ff0c7424 */ /* 0x000fe200078e00ff */
[----:B------:R-:W-:-:S13]  /*26140*/  IADD3 R2, P4, R14, R5, RZ ;  /* 0x000000050e027210 */ /* 0x000fda0007f9e0ff */
[----:B------:R-:W-:Y:S05]  /*26150*/  WARPSYNC.COLLECTIVE R15, `(.L_x_4190) ;  /* 0x000000000f087348 */ /* 0x000fea0003c00000 */
[----:B------:R0:W1:Y:S02]  /*26160*/  SHFL.IDX P6, R14, R13, R12, R11 ;  /* 0x0000000c0d0e7389 */ /* 0x00006400000c000b */
[----:B01----:R-:W-:Y:S01]  /*26170*/  ENDCOLLECTIVE ;  /* 0x000000000000791b */ /* 0x003fe20003800000 */
.L_x_4190:
        /* <DEDUP_REMOVED lines=15> */
.L_x_4191:
[----:B------:R-:W-:Y:S02]  /*26270*/  IMAD.MOV.U32 R13, RZ, RZ, R24 ;  /* 0x000000ffff0d7224 */ /* 0x000fe400078e0018 */
[----:B------:R-:W-:Y:S01]  /*26280*/  IMAD.MOV.U32 R12, RZ, RZ, 0x4 ;  /* 0x00000004ff0c7424 */ /* 0x000fe200078e00ff */
[----:B------:R-:W-:-:S13]  /*26290*/  IADD3 R2, P4, R14, R5, RZ ;  /* 0x000000050e027210 */ /* 0x000fda0007f9e0ff */
[----:B------:R-:W-:Y:S05]  /*262a0*/  WARPSYNC.COLLECTIVE R15, `(.L_x_4192) ;  /* 0x000000000f087348 */ /* 0x000fea0003c00000 */
[----:B------:R0:W1:Y:S02]  /*262b0*/  SHFL.IDX P6, R14, R13, R12, R11 ;  /* 0x0000000c0d0e7389 */ /* 0x00006400000c000b */
[----:B01----:R-:W-:Y:S01]  /*262c0*/  ENDCOLLECTIVE ;  /* 0x000000000000791b */ /* 0x003fe20003800000 */
.L_x_4192:
        /* <DEDUP_REMOVED lines=15> */
.L_x_4193:
[----:B------:R-:W-:Y:S02]  /*263c0*/  IMAD.MOV.U32 R13, RZ, RZ, R24 ;  /* 0x000000ffff0d7224 */ /* 0x000fe400078e0018 */
[----:B------:R-:W-:Y:S01]  /*263d0*/  IMAD.MOV.U32 R12, RZ, RZ, 0x5 ;  /* 0x00000005ff0c7424 */ /* 0x000fe200078e00ff */
[----:B------:R-:W-:-:S13]  /*263e0*/  IADD3 R2, P4, R14, R5, RZ ;  /* 0x000000050e027210 */ /* 0x000fda0007f9e0ff */
[----:B------:R-:W-:Y:S05]  /*263f0*/  WARPSYNC.COLLECTIVE R15, `(.L_x_4194) ;  /* 0x000000000f087348 */ /* 0x000fea0003c00000 */
[----:B------:R0:W1:Y:S02]  /*26400*/  SHFL.IDX P6, R14, R13, R12, R11 ;  /* 0x0000000c0d0e7389 */ /* 0x00006400000c000b */
[----:B01----:R-:W-:Y:S01]  /*26410*/  ENDCOLLECTIVE ;  /* 0x000000000000791b */ /* 0x003fe20003800000 */
.L_x_4194:
        /* <DEDUP_REMOVED lines=14> */
.L_x_4195:
[----:B------:R-:W-:Y:S05]  /*26500*/  BRA `(.L_x_4196) ;  /* 0xffffffac00d47947 */ /* 0x000fea000383ffff */
.L_x_4043:
        /* <DEDUP_REMOVED lines=8> */
.L_x_4198:
[----:B------:R-:W-:Y:S05]  /*26590*/  BSYNC B0 ;  /* 0x0000000000007941 */ /* 0x000fea0003800000 */
.L_x_4197:
        /* <DEDUP_REMOVED lines=9> */
.L_x_4199:
[----:B------:R-:W-:Y:S02]  /*26630*/  ULDC UR4, c[0x0][0xc3c] ;  /* 0x00030f0000047ab9 */ /* 0x000fe40000000800 */
[----:B------:R-:W-:-:S13]  /*26640*/  ISETP.GE.OR P1, PT, R7, UR4, !P0 ;  /* 0x0000000407007c0c */ /* 0x000fda000c726670 */
[----:B------:R-:W0:Y:S08]  /*26650*/  @!P1 LDC.64 R2, c[0x0][0xc80] ;  /* 0x00032000ff029b82 */ /* 0x000e300000000a00 */
[----:B------:R-:W1:Y:S01]  /*26660*/  @!P1 LDC.64 R4, c[0x0][0xc78] ;  /* 0x00031e00ff049b82 */ /* 0x000e620000000a00 */
[----:B------:R-:W-:Y:S01]  /*26670*/  CS2R R10, SRZ ;  /* 0x00000000000a7805 */ /* 0x000fe2000001ff00 */
[----:B------:R-:W-:-:S02]  /*26680*/  IMAD.MOV.U32 R8, RZ, RZ, R14 ;  /* 0x000000ffff087224 */ /* 0x000fc400078e000e */
        /* <DEDUP_REMOVED lines=17> */
.L_x_4200:
[----:B------:R-:W-:Y:S01]  /*267a0*/  IMAD.MOV.U32 R12, RZ, RZ, 0x2 ;  /* 0x00000002ff0c7424 */ /* 0x000fe200078e00ff */
[----:B------:R-:W-:-:S04]  /*267b0*/  SEL R4, R14, RZ, P1 ;  /* 0x000000ff0e047207 */ /* 0x000fc80000800000 */
[----:B------:R-:W-:-:S05]  /*267c0*/  IADD3 R4, R13, R4, RZ ;  /* 0x000000040d047210 */ /* 0x000fca0007ffe0ff */
[----:B------:R-:W-:-:S07]  /*267d0*/  IMAD.MOV.U32 R13, RZ, RZ, R4 ;  /* 0x000000ffff0d7224 */ /* 0x000fce00078e0004 */
[----:B------:R-:W-:Y:S05]  /*267e0*/  WARPSYNC.COLLECTIVE R15, `(.L_x_4201) ;  /* 0x000000000f087348 */ /* 0x000fea0003c00000 */
[----:B------:R0:W1:Y:S02]  /*267f0*/  SHFL.UP P6, R14, R13, R12, R11 ;  /* 0x0400000c0d0e7389 */ /* 0x00006400000c000b */
[----:B01----:R-:W-:Y:S01]  /*26800*/  ENDCOLLECTIVE ;  /* 0x000000000000791b */ /* 0x003fe20003800000 */
.L_x_4201:
[----:B------:R-:W-:Y:S01]  /*26810*/  IMAD.MOV.U32 R12, RZ, RZ, 0x4 ;  /* 0x00000004ff0c7424 */ /* 0x000fe200078e00ff */
[----:B------:R-:W-:-:S05]  /*26820*/  SEL R3, R14, RZ, P2 ;  /* 0x000000ff0e037207 */ /* 0x000fca0001000000 */
[----:B------:R-:W-:-:S04]  /*26830*/  IMAD.IADD R2, R4, 0x1, R3 ;  /* 0x0000000104027824 */ /* 0x000fc800078e0203 */
[----:B------:R-:W-:-:S07]  /*26840*/  IMAD.MOV.U32 R13, RZ, RZ, R2 ;  /* 0x000000ffff0d7224 */ /* 0x000fce00078e0002 */
[----:B------:R-:W-:Y:S05]  /*26850*/  WARPSYNC.COLLECTIVE R15, `(.L_x_4202) ;  /* 0x000000000f087348 */ /* 0x000fea0003c00000 */
[----:B------:R0:W1:Y:S02]  /*26860*/  SHFL.UP P6, R14, R13, R12, R11 ;  /* 0x0400000c0d0e7389 */ /* 0x00006400000c000b */
[----:B01----:R-:W-:Y:S01]  /*26870*/  ENDCOLLECTIVE ;  /* 0x000000000000791b */ /* 0x003fe20003800000 */
.L_x_4202:
[----:B------:R-:W-:Y:S01]  /*26880*/  IMAD.MOV.U32 R12, RZ, RZ, 0x8 ;  /* 0x00000008ff0c7424 */ /* 0x000fe200078e00ff */
[----:B------:R-:W-:-:S05]  /*26890*/  SEL R3, R14, RZ, P3 ;  /* 0x000000ff0e037207 */ /* 0x000fca0001800000 */
[----:B------:R-:W-:-:S04]  /*268a0*/  IMAD.IADD R3, R2, 0x1, R3 ;  /* 0x0000000102037824 */ /* 0x000fc800078e0203 */
[----:B------:R-:W-:-:S07]  /*268b0*/  IMAD.MOV.U32 R13, RZ, RZ, R3 ;  /* 0x000000ffff0d7224 */ /* 0x000fce00078e0003 */
[----:B------:R-:W-:Y:S05]  /*268c0*/  WARPSYNC.COLLECTIVE R15, `(.L_x_4203) ;  /* 0x000000000f087348 */ /* 0x000fea0003c00000 */
[----:B------:R0:W1:Y:S02]  /*268d0*/  SHFL.UP P6, R14, R13, R12, R11 ;  /* 0x0400000c0d0e7389 */ /* 0x00006400000c000b */
[----:B01----:R-:W-:Y:S01]  /*268e0*/  ENDCOLLECTIVE ;  /* 0x000000000000791b */ /* 0x003fe20003800000 */
.L_x_4203:
[----:B------:R-:W-:Y:S01]  /*268f0*/  IMAD.MOV.U32 R12, RZ, RZ, 0x10 ;  /* 0x00000010ff0c7424 */ /* 0x000fe200078e00ff */
[----:B------:R-:W-:-:S05]  /*26900*/  SEL R4, R14, RZ, P4 ;  /* 0x000000ff0e047207 */ /* 0x000fca0002000000 */
[----:B------:R-:W-:-:S04]  /*26910*/  IMAD.IADD R4, R3, 0x1, R4 ;  /* 0x0000000103047824 */ /* 0x000fc800078e0204 */
[----:B------:R-:W-:-:S07]  /*26920*/  IMAD.MOV.U32 R13, RZ, RZ, R4 ;  /* 0x000000ffff0d7224 */ /* 0x000fce00078e0004 */
[----:B------:R-:W-:Y:S05]  /*26930*/  WARPSYNC.COLLECTIVE R15, `(.L_x_4204) ;  /* 0x000000000f087348 */ /* 0x000fea0003c00000 */
[----:B------:R0:W1:Y:S02]  /*26940*/  SHFL.UP P6, R14, R13, R12, R11 ;  /* 0x0400000c0d0e7389 */ /* 0x00006400000c000b */
[----:B01----:R-:W-:Y:S01]  /*26950*/  ENDCOLLECTIVE ;  /* 0x000000000000791b */ /* 0x003fe20003800000 */
.L_x_4204:
        /* <DEDUP_REMOVED lines=8> */
.L_x_4205:
[----:B------:R-:W-:Y:S05]  /*269e0*/  BRA `(.L_x_4206) ;  /* 0xffffffac00f47947 */ /* 0x000fea000383ffff */
.L_x_4046:
[----:B------:R-:W-:Y:S01]  /*269f0*/  BSSY B0, `(.L_x_4207) ;  /* 0x0000007000007945 */ /* 0x000fe20003800000 */
[----:B------:R-:W-:Y:S02]  /*26a00*/  IMAD.MOV.U32 R12, RZ, RZ, 0x1 ;  /* 0x00000001ff0c7424 */ /* 0x000fe400078e00ff */
[----:B------:R-:W-:Y:S02]  /*26a10*/  IMAD.MOV.U32 R11, RZ, RZ, RZ ;  /* 0x000000ffff0b7224 */ /* 0x000fe400078e00ff */
[----:B------:R-:W-:-:S07]  /*26a20*/  IMAD.MOV.U32 R15, RZ, RZ, -0x1 ;  /* 0xffffffffff0f7424 */ /* 0x000fce00078e00ff */
[----:B------:R-:W-:Y:S05]  /*26a30*/  WARPSYNC.COLLECTIVE R15, `(.L_x_4208) ;  /* 0x000000000f087348 */ /* 0x000fea0003c00000 */
[----:B------:R0:W1:Y:S02]  /*26a40*/  SHFL.UP P6, R14, R13, R12, R11 ;  /* 0x0400000c0d0e7389 */ /* 0x00006400000c000b */
[----:B01----:R-:W-:Y:S01]  /*26a50*/  ENDCOLLECTIVE ;  /* 0x000000000000791b */ /* 0x003fe20003800000 */
.L_x_4208:
[----:B------:R-:W-:Y:S05]  /*26a60*/  BSYNC B0 ;  /* 0x0000000000007941 */ /* 0x000fea0003800000 */
.L_x_4207:
        /* <DEDUP_REMOVED lines=8> */
.L_x_4209:
[----:B------:R-:W-:Y:S01]  /*26af0*/  IMAD.MOV.U32 R12, RZ, RZ, 0x4 ;  /* 0x00000004ff0c7424 */ /* 0x000fe200078e00ff */
[----:B------:R-:W-:-:S05]  /*26b00*/  SEL R2, R14, RZ, P2 ;  /* 0x000000ff0e027207 */ /* 0x000fca0001000000 */
[----:B------:R-:W-:-:S04]  /*26b10*/  IMAD.IADD R2, R13, 0x1, R2 ;  /* 0x000000010d027824 */ /* 0x000fc800078e0202 */
[----:B------:R-:W-:-:S07]  /*26b20*/  IMAD.MOV.U32 R13, RZ, RZ, R2 ;  /* 0x000000ffff0d7224 */ /* 0x000fce00078e0002 */
[----:B------:R-:W-:Y:S05]  /*26b30*/  WARPSYNC.COLLECTIVE R15, `(.L_x_4210) ;  /* 0x000000000f087348 */ /* 0x000fea0003c00000 */
[----:B------:R0:W1:Y:S02]  /*26b40*/  SHFL.UP P6, R14, R13, R12, R11 ;  /* 0x0400000c0d0e7389 */ /* 0x00006400000c000b */
[----:B01----:R-:W-:Y:S01]  /*26b50*/  ENDCOLLECTIVE ;  /* 0x000000000000791b */ /* 0x003fe20003800000 */
.L_x_4210:
[----:B------:R-:W-:Y:S01]  /*26b60*/  IMAD.MOV.U32 R12, RZ, RZ, 0x8 ;  /* 0x00000008ff0c7424 */ /* 0x000fe200078e00ff */
[----:B------:R-:W-:-:S05]  /*26b70*/  SEL R3, R14, RZ, P3 ;  /* 0x000000ff0e037207 */ /* 0x000fca0001800000 */
[----:B------:R-:W-:-:S05]  /*26b80*/  IMAD.IADD R3, R2, 0x1, R3 ;  /* 0x0000000102037824 */ /* 0x000fca00078e0203 */
[----:B------:R-:W-:-:S07]  /*26b90*/  MOV R13, R3 ;  /* 0x00000003000d7202 */ /* 0x000fce0000000f00 */
[----:B------:R-:W-:Y:S05]  /*26ba0*/  WARPSYNC.COLLECTIVE R15, `(.L_x_4211) ;  /* 0x000000000f087348 */ /* 0x000fea0003c00000 */
[----:B------:R0:W1:Y:S02]  /*26bb0*/  SHFL.UP P6, R14, R13, R12, R11 ;  /* 0x0400000c0d0e7389 */ /* 0x00006400000c000b */
[----:B01----:R-:W-:Y:S01]  /*26bc0*/  ENDCOLLECTIVE ;  /* 0x000000000000791b */ /* 0x003fe20003800000 */
.L_x_4211:
[----:B------:R-:W-:Y:S01]  /*26bd0*/  IMAD.MOV.U32 R12, RZ, RZ, 0x10 ;  /* 0x00000010ff0c7424 */ /* 0x000fe200078e00ff */
[----:B------:R-:W-:-:S05]  /*26be0*/  SEL R4, R14, RZ, P4 ;  /* 0x000000ff0e047207 */ /* 0x000fca0002000000 */
[----:B------:R-:W-:-:S04]  /*26bf0*/  IMAD.IADD R4, R3, 0x1, R4 ;  /* 0x0000000103047824 */ /* 0x000fc800078e0204 */
[----:B------:R-:W-:-:S07]  /*26c00*/  IMAD.MOV.U32 R13, RZ, RZ, R4 ;  /* 0x000000ffff0d7224 */ /* 0x000fce00078e0004 */
[----:B------:R-:W-:Y:S05]  /*26c10*/  WARPSYNC.COLLECTIVE R15, `(.L_x_4212) ;  /* 0x000000000f087348 */ /* 0x000fea0003c00000 */
[----:B------:R0:W1:Y:S02]  /*26c20*/  SHFL.UP P6, R14, R13, R12, R11 ;  /* 0x0400000c0d0e7389 */ /* 0x00006400000c000b */
[----:B01----:R-:W-:Y:S01]  /*26c30*/  ENDCOLLECTIVE ;  /* 0x000000000000791b */ /* 0x003fe20003800000 */
.L_x_4212:
        /* <DEDUP_REMOVED lines=8> */
.L_x_4213:
[----:B------:R-:W-:Y:S05]  /*26cc0*/  BRA `(.L_x_4214) ;  /* 0xffffffac00e07947 */ /* 0x000fea000383ffff */
.L_x_4048:
[----:B------:R-:W-:Y:S01]  /*26cd0*/  BSSY B0, `(.L_x_4215) ;  /* 0x0000006000007945 */ /* 0x000fe20003800000 */
[----:B------:R-:W-:Y:S01]  /*26ce0*/  PLOP3.LUT P6, PT, P6, PT, PT, 0x8, 0x0 ;  /* 0x000000000000781c */ /* 0x000fe200037ce170 */
[----:B------:R-:W-:-:S12]  /*26cf0*/  IMAD.MOV.U32 R15, RZ, RZ, -0x1 ;  /* 0xffffffffff0f7424 */ /* 0x000fd800078e00ff */
[----:B0-----:R-:W-:Y:S05]  /*26d00*/  WARPSYNC.COLLECTIVE R15, `(.L_x_4216) ;  /* 0x000000000f087348 */ /* 0x001fea0003c00000 */
[----:B------:R-:W-:Y:S01]  /*26d10*/  VOTE.ANY R14, PT, P6 ;  /* 0x00000000000e7806 */ /* 0x000fe200030e0100 */
[----:B0-----:R-:W-:Y:S06]  /*26d20*/  ENDCOLLECTIVE ;  /* 0x000000000000791b */ /* 0x001fec0003800000 */
.L_x_4216:
[----:B------:R-:W-:Y:S05]  /*26d30*/  BSYNC B0 ;  /* 0x0000000000007941 */ /* 0x000fea0003800000 */
.L_x_4215:
        /* <DEDUP_REMOVED lines=9> */
.L_x_4217:
[----:B------:R-:W-:Y:S02]  /*26dd0*/  IMAD.MOV.U32 R13, RZ, RZ, R10 ;  /* 0x000000ffff0d7224 */ /* 0x000fe400078e000a */
[----:B------:R-:W-:-:S07]  /*26de0*/  IMAD.MOV.U32 R7, RZ, RZ, R14 ;  /* 0x000000ffff077224 */ /* 0x000fce00078e000e */
[----:B------:R-:W-:Y:S05]  /*26df0*/  WARPSYNC.COLLECTIVE R15, `(.L_x_4218) ;  /* 0x000000000f087348 */ /* 0x000fea0003c00000 */
[----:B------:R0:W1:Y:S02]  /*26e00*/  SHFL.IDX P6, R14, R13, R12, R11 ;  /* 0x0000000c0d0e7389 */ /* 0x00006400000c000b */
[----:B01----:R-:W-:Y:S01]  /*26e10*/  ENDCOLLECTIVE ;  /* 0x000000000000791b */ /* 0x003fe20003800000 */
.L_x_4218:
[----:B------:R-:W-:Y:S01]  /*26e20*/  IMAD.MOV.U32 R10, RZ, RZ, R14 ;  /* 0x000000ffff0a7224 */ /* 0x000fe200078e000e */
[----:B------:R-:W-:Y:S06]  /*26e30*/  BRA `(.L_x_4219) ;  /* 0xffffffac00c07947 */ /* 0x000fec000383ffff */
.L_x_4050:
[----:B------:R-:W-:Y:S01]  /*26e40*/  BSSY B0, `(.L_x_4220) ;  /* 0x0000007000007945 */ /* 0x000fe20003800000 */
[----:B------:R-:W-:Y:S02]  /*26e50*/  IMAD.MOV.U32 R13, RZ, RZ, R2 ;  /* 0x000000ffff0d7224 */ /* 0x000fe400078e0002 */
[----:B------:R-:W-:Y:S02]  /*26e60*/  IMAD.MOV.U32 R11, RZ, RZ, 0x1f ;  /* 0x0000001fff0b7424 */ /* 0x000fe400078e00ff */
[----:B------:R-:W-:-:S07]  /*26e70*/  IMAD.MOV.U32 R15, RZ, RZ, -0x1 ;  /* 0xffffffffff0f7424 */ /* 0x000fce00078e00ff */
[----:B0123--:R-:W-:Y:S05]  /*26e80*/  WARPSYNC.COLLECTIVE R15, `(.L_x_4221) ;  /* 0x000000000f087348 */ /* 0x00ffea0003c00000 */
[----:B------:R4:W0:Y:S02]  /*26e90*/  SHFL.IDX P6, R14, R13, R12, R11 ;  /* 0x0000000c0d0e7389 */ /* 0x00082400000c000b */
[----:B01234-:R-:W-:Y:S01]  /*26ea0*/  ENDCOLLECTIVE ;  /* 0x000000000000791b */ /* 0x01ffe20003800000 */
.L_x_4221:
[----:B------:R-:W-:Y:S05]  /*26eb0*/  BSYNC B0 ;  /* 0x0000000000007941 */ /* 0x000fea0003800000 */
.L_x_4220:
[----:B------:R-:W-:Y:S01]  /*26ec0*/  IMAD.MOV.U32 R6, RZ, RZ, R14 ;  /* 0x000000ffff067224 */ /* 0x000fe200078e000e */
[----:B------:R-:W-:Y:S06]  /*26ed0*/  BRA `(.L_x_4049) ;  /* 0xffffffac00b07947 */ /* 0x000fec000383ffff */
.L_x_4054:
[----:B0-----:R0:W1:Y:S02]  /*26ee0*/  SYNCS.PHASECHK.TRANS64.TRYWAIT P0, [R7+URZ+0x30820], R0 ;  /* 0x03082000070075a7 */ /* 0x001064000800017f */
[----:B-1----:R-:W-:Y:S05]  /*26ef0*/  @!P0 NANOSLEEP.SYNCS 0x989680 ;  /* 0x009896800000895d */ /* 0x002fea0003900000 */
[----:B------:R-:W1:Y:S02]  /*26f00*/  @!P0 SYNCS.PHASECHK.TRANS64 P0, [R7+URZ+0x30820], R0 ;  /* 0x03082000070085a7 */ /* 0x000e64000800007f */
[----:B-1----:R-:W-:Y:S05]  /*26f10*/  @!P0 BRA `(.L_x_4054) ;  /* 0xfffffffc00f08947 */ /* 0x002fea000383ffff */
[----:B------:R-:W-:Y:S05]  /*26f20*/  BRA `(.L_x_4222) ;  /* 0xffffffb400087947 */ /* 0x000fea000383ffff */
.L_x_4055:
        /* <DEDUP_REMOVED lines=11> */
.L_x_4224:
[----:B------:R-:W-:Y:S05]  /*26fe0*/  BSYNC B0 ;  /* 0x0000000000007941 */ /* 0x000fea0003800000 */
.L_x_4223:
[----:B------:R-:W-:Y:S05]  /*26ff0*/  BRA `(.L_x_4225) ;  /* 0xffffffb000f07947 */ /* 0x000fea000383ffff */
.L_x_4056:
[----:B------:R-:W-:Y:S01]  /*27000*/  BSSY B0, `(.L_x_4226) ;  /* 0x0000006000007945 */ /* 0x000fe20003800000 */
[----:B------:R-:W-:-:S07]  /*27010*/  IMAD.MOV.U32 R15, RZ, RZ, -0x1 ;  /* 0xffffffffff0f7424 */ /* 0x000fce00078e00ff */
[----:B0-2---:R-:W-:Y:S05]  /*27020*/  WARPSYNC.COLLECTIVE R15, `(.L_x_4227) ;  /* 0x000000000f0c7348 */ /* 0x005fea0003c00000 */
[----:B------:R-:W-:Y:S02]  /*27030*/  ELECT P6, UR62, PT ;  /* 0x00000000003e782f */ /* 0x000fe400038c0000 */
[----:B------:R-:W-:Y:S01]  /*27040*/  MOV R14, UR62 ;  /* 0x0000003e000e7c02 */ /* 0x000fe20008000f00 */
[----:B0-2---:R-:W-:Y:S10]  /*27050*/  ENDCOLLECTIVE ;  /* 0x000000000000791b */ /* 0x005ff40003800000 */
.L_x_4227:
[----:B------:R-:W-:Y:S05]  /*27060*/  BSYNC B0 ;  /* 0x0000000000007941 */ /* 0x000fea0003800000 */
.L_x_4226:
[----:B------:R-:W-:Y:S05]  /*27070*/  BRA `(.L_x_4228) ;  /* 0xffffffb000e47947 */ /* 0x000fea000383ffff */
.L_x_4058:
[----:B0-----:R0:W1:Y:S02]  /*27080*/  SYNCS.PHASECHK.TRANS64.TRYWAIT P1, [R5+URZ+0x30840], R0 ;  /* 0x03084000050075a7 */ /* 0x001064000802017f */
[----:B-1----:R-:W-:Y:S05]  /*27090*/  @!P1 NANOSLEEP.SYNCS 0x989680 ;  /* 0x009896800000995d */ /* 0x002fea0003900000 */
[----:B------:R-:W1:Y:S02]  /*270a0*/  @!P1 SYNCS.PHASECHK.TRANS64 P1, [R5+URZ+0x30840], R0 ;  /* 0x03084000050095a7 */ /* 0x000e64000802007f */
[----:B-1----:R-:W-:Y:S05]  /*270b0*/  @!P1 BRA `(.L_x_4058) ;  /* 0xfffffffc00f09947 */ /* 0x002fea000383ffff */
[----:B------:R-:W-:Y:S05]  /*270c0*/  BRA `(.L_x_4229) ;  /* 0xffffffb400047947 */ /* 0x000fea000383ffff */
.L_x_4060:
[----:B-1----:R1:W3:Y:S02]  /*270d0*/  SYNCS.PHASECHK.TRANS64.TRYWAIT P1, [R3+URZ+0x30840], R2 ;  /* 0x03084002030075a7 */ /* 0x0022e4000802017f */
[----:B---3--:R-:W-:Y:S05]  /*270e0*/  @!P1 NANOSLEEP.SYNCS 0x989680 ;  /* 0x009896800000995d */ /* 0x008fea0003900000 */
[----:B------:R-:W3:Y:S02]  /*270f0*/  @!P1 SYNCS.PHASECHK.TRANS64 P1, [R3+URZ+0x30840], R2 ;  /* 0x03084002030095a7 */ /* 0x000ee4000802007f */
[----:B---3--:R-:W-:Y:S05]  /*27100*/  @!P1 BRA `(.L_x_4060) ;  /* 0xfffffffc00f09947 */ /* 0x008fea000383ffff */
[----:B------:R-:W-:Y:S05]  /*27110*/  BRA `(.L_x_4230) ;  /* 0xffffffb400107947 */ /* 0x000fea000383ffff */
.L_x_4062:
[----:B---3--:R3:W4:Y:S02]  /*27120*/  SYNCS.PHASECHK.TRANS64.TRYWAIT P1, [R5+URZ+0x30860], R0 ;  /* 0x03086000050075a7 */ /* 0x008724000802017f */
[----:B----4-:R-:W-:Y:S05]  /*27130*/  @!P1 NANOSLEEP.SYNCS 0x989680 ;  /* 0x009896800000995d */ /* 0x010fea0003900000 */
[----:B------:R-:W4:Y:S02]  /*27140*/  @!P1 SYNCS.PHASECHK.TRANS64 P1, [R5+URZ+0x30860], R0 ;  /* 0x03086000050095a7 */ /* 0x000f24000802007f */
[----:B----4-:R-:W-:Y:S05]  /*27150*/  @!P1 BRA `(.L_x_4062) ;  /* 0xfffffffc00f09947 */ /* 0x010fea000383ffff */
[----:B------:R-:W-:Y:S05]  /*27160*/  BRA `(.L_x_4231) ;  /* 0xffffffb4000c7947 */ /* 0x000fea000383ffff */
.L_x_4232:
        /* <DEDUP_REMOVED lines=9> */
.L_x_15966:


//--------------------- .text._ZN7cutlass13device_kernelIN5flash11enable_sm90INS1_16FlashAttnFwdSm90INS1_25CollectiveMainloopFwdSm90ILi2EN4cute5tupleIJNS5_1CILi1EEES8_S8_EEENS6_IJNS7_ILi128EEENS7_ILi96EEENS7_ILi192EEEEEELi192ENS_10bfloat16_tEfNS_4arch4Sm90ELb0ELb1ELb0ELb0ELb1ELb0ELb0ELb1ELb1ELb1ELb1ELb0EEENS1_21CollectiveEpilogueFwdINS6_IJSA_SC_SB_EEES9_SE_SG_Li256ELb0ELb1ELb1ELb0EEENS1_19SingleTileSchedulerILb0ELb1ELb1ELi128EEEEEEEEEvNT_6ParamsE --------------------------
	.section	.text._ZN7cutlass13device_kernelIN5flash11enable_sm90INS1_16FlashAttnFwdSm90INS1_25CollectiveMainloopFwdSm90ILi2EN4cute5tupleIJNS5_1CILi1EEES8_S8_EEENS6_IJNS7_ILi128EEENS7_ILi96EEENS7_ILi192EEEEEELi192ENS_10bfloat16_tEfNS_4arch4Sm90ELb0ELb1ELb0ELb0ELb1ELb0ELb0ELb1ELb1ELb1ELb1ELb0EEENS1_21CollectiveEpilogueFwdINS6_IJSA_SC_SB_EEES9_SE_SG_Li256ELb0ELb1ELb1ELb0EEENS1_19SingleTileSchedulerILb0ELb1ELb1ELi128EEEEEEEEEvNT_6ParamsE,"ax",@progbits
	.align	128
.text._ZN7cutlass13device_kernelIN5flash11enable_sm90INS1_16FlashAttnFwdSm90INS1_25CollectiveMainloopFwdSm90ILi2EN4cute5tupleIJNS5_1CILi1EEES8_S8_EEENS6_IJNS7_ILi128EEENS7_ILi96EEENS7_ILi192EEEEEELi192ENS_10bfloat16_tEfNS_4arch4Sm90ELb0ELb1ELb0ELb0ELb1ELb0ELb0ELb1ELb1ELb1ELb1ELb0EEENS1_21CollectiveEpilogueFwdINS6_IJSA_SC_SB_EEES9_SE_SG_Li256ELb0ELb1ELb1ELb0EEENS1_19SingleTileSchedulerILb0ELb1ELb1ELi128EEEEEEEEEvNT_6ParamsE:
        .type           _ZN7cutlass13device_kernelIN5flash11enable_sm90INS1_16FlashAttnFwdSm90INS1_25CollectiveMainloopFwdSm90ILi2EN4cute5tupleIJNS5_1CILi1EEES8_S8_EEENS6_IJNS7_ILi128EEENS7_ILi96EEENS7_ILi192EEEEEELi192ENS_10bfloat16_tEfNS_4arch4Sm90ELb0ELb1ELb0ELb0ELb1ELb0ELb0ELb1ELb1ELb1ELb1ELb0EEENS1_21CollectiveEpilogueFwdINS6_IJSA_SC_SB_EEES9_SE_SG_Li256ELb0ELb1ELb1ELb0EEENS1_19SingleTileSchedulerILb0ELb1ELb1ELi128EEEEEEEEEvNT_6ParamsE,@function
        .size           _ZN7cutlass13device_kernelIN5flash11enable_sm90INS1_16FlashAttnFwdSm90INS1_25CollectiveMainloopFwdSm90ILi2EN4cute5tupleIJNS5_1CILi1EEES8_S8_EEENS6_IJNS7_ILi128EEENS7_ILi96EEENS7_ILi192EEEEEELi192ENS_10bfloat16_tEfNS_4arch4Sm90ELb0ELb1ELb0ELb0ELb1ELb0ELb0ELb1ELb1ELb1ELb1ELb0EEENS1_21CollectiveEpilogueFwdINS6_IJSA_SC_SB_EEES9_SE_SG_Li256ELb0ELb1ELb1ELb0EEENS1_19SingleTileSchedulerILb0ELb1ELb1ELi128EEEEEEEEEvNT_6ParamsE,(.L_x_15967 - _ZN7cutlass13device_kernelIN5flash11enable_sm90INS1_16FlashAttnFwdSm90INS1_25CollectiveMainloopFwdSm90ILi2EN4cute5tupleIJNS5_1CILi1EEES8_S8_EEENS6_IJNS7_ILi128EEENS7_ILi96EEENS7_ILi192EEEEEELi192ENS_10bfloat16_tEfNS_4arch4Sm90ELb0ELb1ELb0ELb0ELb1ELb0ELb0ELb1ELb1ELb1ELb1ELb0EEENS1_21CollectiveEpilogueFwdINS6_IJSA_SC_SB_EEES9_SE_SG_Li256ELb0ELb1ELb1ELb0EEENS1_19SingleTileSchedulerILb0ELb1ELb1ELi128EEEEEEEEEvNT_6ParamsE)
        .other          _ZN7cutlass13device_kernelIN5flash11enable_sm90INS1_16FlashAttnFwdSm90INS1_25CollectiveMainloopFwdSm90ILi2EN4cute5tupleIJNS5_1CILi1EEES8_S8_EEENS6_IJNS7_ILi128EEENS7_ILi96EEENS7_ILi192EEEEEELi192ENS_10bfloat16_tEfNS_4arch4Sm90ELb0ELb1ELb0ELb0ELb1ELb0ELb0ELb1ELb1ELb1ELb1ELb0EEENS1_21CollectiveEpilogueFwdINS6_IJSA_SC_SB_EEES9_SE_SG_Li256ELb0ELb1ELb1ELb0EEENS1_19SingleTileSchedulerILb0ELb1ELb1ELi128EEEEEEEEEvNT_6ParamsE,@"STO_CUDA_ENTRY STV_DEFAULT"
_ZN7cutlass13device_kernelIN5flash11enable_sm90INS1_16FlashAttnFwdSm90INS1_25CollectiveMainloopFwdSm90ILi2EN4cute5tupleIJNS5_1CILi1EEES8_S8_EEENS6_IJNS7_ILi128EEENS7_ILi96EEENS7_ILi192EEEEEELi192ENS_10bfloat16_tEfNS_4arch4Sm90ELb0ELb1ELb0ELb0ELb1ELb0ELb0ELb1ELb1ELb1ELb1ELb0EEENS1_21CollectiveEpilogueFwdINS6_IJSA_SC_SB_EEES9_SE_SG_Li256ELb0ELb1ELb1ELb0EEENS1_19SingleTileSchedulerILb0ELb1ELb1ELi128EEEEEEEEEvNT_6ParamsE:
        /* <DEDUP_REMOVED lines=45> */
.L_x_4233:
        /* <DEDUP_REMOVED lines=22> */
.L_x_4234:
        /* <DEDUP_REMOVED lines=18> */
.L_x_4235:
        /* <DEDUP_REMOVED lines=22> */
.L_x_4236:
        /* <DEDUP_REMOVED lines=23> */
.L_x_4237:
        /* <DEDUP_REMOVED lines=11> */
.L_x_4240:
        /* <DEDUP_REMOVED lines=22> */
[----:B------:R-:W-:Y:S01]  /*0a30*/  VIADD R121, R25, 0xffffff80 ;  /* 0xffffff8019797836 */ /* 0x000fe20000000000 */
[----:B------:R-:W-:-:S04]  /*0a40*/  UISETP.NE.AND UP0, UPT, UR4, 0x1, UPT ;  /* 0x000000010400788c */ /* 0x000fc8000bf05270 */
[----:B------:R-:W-:Y:S01]  /*0a50*/  UP2UR UR4, UPR, URZ, 0x1 ;  /* 0x000000013f047883 */ /* 0x000fe20008000000 */
[----:B------:R-:W4:Y:S05]  /*0a60*/  LDC R120, c[0x0][0x288] ;  /* 0x0000a200ff787b82 */ /* 0x000f2a0000000800 */
[----:B------:R-:W-:Y:S01]  /*0a70*/  IMAD.U32 R19, RZ, RZ, UR4 ;  /* 0x00000004ff137e24 */ /* 0x000fe2000f8e00ff */
[----:B------:R-:W-:Y:S01]  /*0a80*/  @UP0 ULDC UR9, c[0x0][0x44c] ;  /* 0x0001130000090ab9 */ /* 0x000fe20000000800 */
[----:B------:R-:W-:Y:S01]  /*0a90*/  @UP0 ULDC UR11, c[0x0][0x450] ;  /* 0x00011400000b0ab9 */ /* 0x000fe20000000800 */
[----:B------:R-:W1:Y:S01]  /*0aa0*/  LDC R17, c[0x0][0x424] ;  /* 0x00010900ff117b82 */ /* 0x000e620000000800 */
[----:B------:R-:W-:-:S07]  /*0ab0*/  ULDC.64 UR4, c[0x0][0x9e0] ;  /* 0x0002780000047ab9 */ /* 0x000fce0000000a00 */
[----:B------:R-:W2:Y:S01]  /*0ac0*/  S2UR UR39, SR_CTAID.X ;  /* 0x00000000002779c3 */ /* 0x000ea20000002500 */
[----:B0-----:R-:W-:-:S04]  /*0ad0*/  ISETP.NE.U32.AND P0, PT, R2, RZ, PT ;  /* 0x000000ff0200720c */ /* 0x001fc80003f05070 */
[----:B------:R-:W-:-:S03]  /*0ae0*/  ISETP.NE.AND.EX P0, PT, R3, RZ, PT, P0 ;  /* 0x000000ff0300720c */ /* 0x000fc60003f05300 */
[----:B------:R-:W0:Y:S01]  /*0af0*/  LDC R4, c[0x0][0x2f0] ;  /* 0x0000bc00ff047b82 */ /* 0x000e220000000800 */
[----:B----4-:R-:W-:Y:S02]  /*0b00*/  IADD3 R0, -R120, 0x1, RZ ;  /* 0x0000000178007810 */ /* 0x010fe40007ffe1ff */
[----:B-1----:R-:W-:Y:S01]  /*0b10*/  SEL R17, R17, 0x1, P0 ;  /* 0x0000000111117807 */ /* 0x002fe20000000000 */
[----:B--2---:R-:W-:-:S04]  /*0b20*/  USHF.L.U32 UR39, UR39, 0x7, URZ ;  /* 0x0000000727277899 */ /* 0x004fc8000800063f */
[----:B------:R-:W-:Y:S02]  /*0b30*/  @UP0 UIADD3 UR8, UR39, 0x7f, URZ ;  /* 0x0000007f27080890 */ /* 0x000fe4000fffe03f */
[----:B------:R-:W-:Y:S01]  /*0b40*/  UIADD3 UR7, UR39, 0x7f, URZ ;  /* 0x0000007f27077890 */ /* 0x000fe2000fffe03f */
[CC--:B0-----:R-:W-:Y:S01]  /*0b50*/  IMAD R0, R17.reuse, R4.reuse, R0 ;  /* 0x0000000411007224 */ /* 0x0c1fe200078e0200 */
[----:B------:R-:W-:Y:S01]  /*0b60*/  UIMAD.WIDE.U32 UR8, UR8, UR9, URZ ;  /* 0x00000009080872a5 */ /* 0x000fe2000f8e003f */
[----:B------:R-:W-:-:S03]  /*0b70*/  IMAD R23, R17, R4, RZ ;  /* 0x0000000411177224 */ /* 0x000fc600078e02ff */
        /* <DEDUP_REMOVED lines=20> */
.L_x_4243:
[----:B------:R-:W-:-:S11]  /*0cc0*/  UISETP.NE.AND UP0, UPT, UR5, 0x1, UPT ;  /* 0x000000010500788c */ /* 0x000fd6000bf05270 */
[----:B------:R-:W-:Y:S02]  /*0cd0*/  @UP0 ULDC.64 UR10, c[0x0][0x9e8] ;  /* 0x00027a00000a0ab9 */ /* 0x000fe40000000a00 */
[----:B------:R-:W-:-:S04]  /*0ce0*/  UIMAD.WIDE.U32 UR8, UR4, UR10, URZ ;  /* 0x0000000a040872a5 */ /* 0x000fc8000f8e003f */
[----:B------:R-:W-:-:S12]  /*0cf0*/  @UP0 USHF.R.U32.HI UR4, URZ, UR11, UR9 ;  /* 0x0000000b3f040299 */ /* 0x000fd80008011609 */
.L_x_4244:
[----:B------:R-:W-:-:S06]  /*0d00*/  UIMAD UR4, UR4, UR5, UR5 ;  /* 0x00000005040472a4 */ /* 0x000fcc000f8e0205 */
[----:B------:R-:W-:-:S07]  /*0d10*/  VIMNMX R0, R0, UR4, PT ;  /* 0x0000000400007c48 */ /* 0x000fce000bfe0100 */
.L_x_4242:
[----:B------:R-:W-:Y:S01]  /*0d20*/  R2UR UR4, R19 ;  /* 0x00000000130472ca */ /* 0x000fe200000e0000 */
[CC--:B------:R-:W-:Y:S02]  /*0d30*/  IMAD R120, R17.reuse, R4.reuse, -R120 ;  /* 0x0000000411787224 */ /* 0x0c0fe400078e0a78 */
[----:B------:R-:W-:Y:S02]  /*0d40*/  VIADD R2, R0, 0x5f ;  /* 0x0000005f00027836 */ /* 0x000fe40000000000 */
[----:B------:R-:W-:Y:S01]  /*0d50*/  IMAD R0, R17, R4, 0x5f ;  /* 0x0000005f11007424 */ /* 0x000fe200078e0204 */
[----:B------:R-:W-:Y:S01]  /*0d60*/  R2UR UR7, R120 ;  /* 0x00000000780772ca */ /* 0x000fe200000e0000 */
[----:B------:R-:W-:-:S04]  /*0d70*/  IMAD.HI R2, R2, 0x2aaaaaab, RZ ;  /* 0x2aaaaaab02027827 */ /* 0x000fc800078e02ff */
[----:B------:R-:W-:Y:S01]  /*0d80*/  IMAD.HI R0, R0, 0x2aaaaaab, RZ ;  /* 0x2aaaaaab00007827 */ /* 0x000fe200078e02ff */
[----:B------:R-:W-:Y:S01]  /*0d90*/  SHF.R.U32.HI R5, RZ, 0x1f, R2 ;  /* 0x0000001fff057819 */ /* 0x000fe20000011602 */
[----:B------:R-:W-:-:S03]  /*0da0*/  UISETP.NE.AND UP0, UPT, UR4, URZ, UPT ;  /* 0x0000003f0400728c */ /* 0x000fc6000bf05270 */
[----:B------:R-:W-:Y:S01]  /*0db0*/  UMOV UR4, UR39 ;  /* 0x0000002700047c82 */ /* 0x000fe20008000000 */
[----:B------:R-:W-:Y:S02]  /*0dc0*/  SHF.R.U32.HI R3, RZ, 0x1f, R0 ;  /* 0x0000001fff037819 */ /* 0x000fe40000011600 */
[----:B------:R-:W-:Y:S02]  /*0dd0*/  LEA.HI.SX32 R2, R2, R5, 0x1c ;  /* 0x0000000502027211 */ /* 0x000fe400078fe2ff */
[----:B------:R-:W-:-:S03]  /*0de0*/  LEA.HI.SX32 R3, R0, R3, 0x1c ;  /* 0x0000000300037211 */ /* 0x000fc600078fe2ff */
[----:B------:R-:W-:Y:S01]  /*0df0*/  @UP0 ULDC UR8, c[0x0][0x44c] ;  /* 0x0001130000080ab9 */ /* 0x000fe20000000800 */
[----:B------:R-:W-:Y:S01]  /*0e00*/  @UP0 ULDC UR10, c[0x0][0x450] ;  /* 0x00011400000a0ab9 */ /* 0x000fe20000000800 */
[----:B------:R-:W-:Y:S01]  /*0e10*/  UIMAD.WIDE.U32 UR8, UR39, UR8, URZ ;  /* 0x00000008270872a5 */ /* 0x000fe2000f8e003f */
[----:B------:R-:W-:-:S03]  /*0e20*/  VIMNMX R16, R3, R2, PT ;  /* 0x0000000203107248 */ /* 0x000fc60003fe0100 */
        /* <DEDUP_REMOVED lines=17> */
.L_x_4246:
[----:B------:R-:W-:-:S11]  /*0f40*/  UISETP.NE.AND UP0, UPT, UR5, 0x1, UPT ;  /* 0x000000010500788c */ /* 0x000fd6000bf05270 */
[----:B------:R-:W-:Y:S02]  /*0f50*/  @UP0 ULDC.64 UR10, c[0x0][0x9e8] ;  /* 0x00027a00000a0ab9 */ /* 0x000fe40000000a00 */
[----:B------:R-:W-:-:S04]  /*0f60*/  UIMAD.WIDE.U32 UR8, UR4, UR10, URZ ;  /* 0x0000000a040872a5 */ /* 0x000fc8000f8e003f */
[----:B------:R-:W-:-:S12]  /*0f70*/  @UP0 USHF.R.U32.HI UR4, URZ, UR11, UR9 ;  /* 0x0000000b3f040299 */ /* 0x000fd80008011609 */
.L_x_4247:
[----:B------:R-:W-:-:S04]  /*0f80*/  UIMAD UR4, UR4, UR5, URZ ;  /* 0x00000005040472a4 */ /* 0x000fc8000f8e023f */
[----:B------:R-:W-:-:S04]  /*0f90*/  UISETP.LT.AND UP0, UPT, UR7, UR4, UPT ;  /* 0x000000040700728c */ /* 0x000fc8000bf01270 */
[----:B------:R-:W-:-:S12]  /*0fa0*/  USEL UR7, UR7, UR4, !UP0 ;  /* 0x0000000407077287 */ /* 0x000fd8000c000000 */
.L_x_4245:
[----:B------:R-:W-:Y:S02]  /*0fb0*/  UIMAD.WIDE UR4, UR7, 0x2aaaaaab, URZ ;  /* 0x2aaaaaab070478a5 */ /* 0x000fe4000f8e023f */
[----:B------:R-:W-:Y:S02]  /*0fc0*/  USHF.R.U32.HI UR11, URZ, 0x10, UR6 ;  /* 0x000000103f0b7899 */ /* 0x000fe40008011606 */
[----:B------:R-:W-:Y:S02]  /*0fd0*/  USHF.R.U32.HI UR4, URZ, 0x1f, UR5 ;  /* 0x0000001f3f047899 */ /* 0x000fe40008011605 */
[----:B------:R-:W-:Y:S02]  /*0fe0*/  ULOP3.LUT UR7, UR6, 0xffff, URZ, 0xc0, !UPT ;  /* 0x0000ffff06077892 */ /* 0x000fe4000f8ec03f */
[----:B------:R-:W-:-:S04]  /*0ff0*/  ULEA.HI.SX32 UR4, UR5, UR4, 0x1c ;  /* 0x0000000405047291 */ /* 0x000fc8000f8fe23f */
        /* <DEDUP_REMOVED lines=13> */
[----:B------:R-:W-:-:S03]  /*10d0*/  R2UR UR6, R0 ;  /* 0x00000000000672ca */ /* 0x000fc600000e0000 */
[----:B------:R-:W-:-:S04]  /*10e0*/  IMAD.MOV R5, RZ, RZ, -R5 ;  /* 0x000000ffff057224 */ /* 0x000fc800078e0a05 */
        /* <DEDUP_REMOVED lines=27> */
.L_x_4248:
[----:B------:R-:W-:Y:S02]  /*12a0*/  UIMAD UR5, UR7, UR4, UR10 ;  /* 0x00000004070572a4 */ /* 0x000fe4000f8e020a */
[----:B------:R-:W-:Y:S01]  /*12b0*/  IMAD.U32 R3, RZ, RZ, UR4 ;  /* 0x00000004ff037e24 */ /* 0x000fe2000f8e00ff */
[----:B------:R-:W-:Y:S02]  /*12c0*/  PLOP3.LUT P0, PT, PT, PT, PT, 0x80, 0x0 ;  /* 0x000000000000781c */ /* 0x000fe40003f0f070 */
[----:B------:R-:W-:Y:S02]  /*12d0*/  CS2R R118, SRZ ;  /* 0x0000000000767805 */ /* 0x000fe4000001ff00 */
[----:B------:R-:W-:Y:S02]  /*12e0*/  CS2R R116, SRZ ;  /* 0x0000000000747805 */ /* 0x000fe4000001ff00 */
[----:B------:R-:W-:Y:S02]  /*12f0*/  CS2R R114, SRZ ;  /* 0x0000000000727805 */ /* 0x000fe4000001ff00 */
[----:B------:R-:W-:Y:S01]  /*1300*/  VIADDMNMX R16, R3, UR5, R16, PT ;  /* 0x0000000503107c46 */ /* 0x000fe2000b800110 */
[----:B------:R-:W-:Y:S01]  /*1310*/  IMAD.U32 R22, RZ, RZ, UR5 ;  /* 0x00000005ff167e24 */ /* 0x000fe2000f8e00ff */
[----:B------:R-:W-:-:S02]  /*1320*/  CS2R R2, SRZ ;  /* 0x0000000000027805 */ /* 0x000fc4000001ff00 */
[----:B------:R-:W-:Y:S02]  /*1330*/  CS2R R112, SRZ ;  /* 0x0000000000707805 */ /* 0x000fe4000001ff00 */
[----:B------:R-:W-:Y:S02]  /*1340*/  ISETP.GT.AND P1, PT, R16, UR5, PT ;  /* 0x0000000510007c0c */ /* 0x000fe4000bf24270 */
        /* <DEDUP_REMOVED lines=79> */
.L_x_4250:
[----:B------:R-:W-:-:S04]  /*1840*/  SHF.L.U32 R0, RZ, 0x1f, RZ ;  /* 0x0000001fff007819 */ /* 0x000fc800000006ff */
[----:B------:R-:W0:Y:S02]  /*1850*/  SYNCS.PHASECHK.TRANS64.TRYWAIT P0, [UR38+0x30800], R0 ;  /* 0x03080000ff0075a7 */ /* 0x000e240008000166 */
[----:B0-----:R-:W-:Y:S05]  /*1860*/  @!P0 BRA `(.L_x_4251) ;  /* 0x0000012400248947 */ /* 0x001fea0003800000 */
.L_x_4384:
[----:B------:R-:W2:Y:S02]  /*1870*/  LDL R2, [R1+0x4] ;  /* 0x0000040001027983 */ /* 0x000ea40000100800 */
[----:B--2---:R-:W-:-:S13]  /*1880*/  R2UR UR4, R2 ;  /* 0x00000000020472ca */ /* 0x004fda00000e0000 */
[----:B------:R-:W-:-:S06]  /*1890*/  ULOP3.LUT UR4, UR4, 0x1, URZ, 0xfc, !UPT ;  /* 0x0000000104047892 */ /* 0x000fcc000f8efc3f */
[----:B------:R-:W-:-:S05]  /*18a0*/  IMAD.U32 R2, RZ, RZ, UR4 ;  /* 0x00000004ff027e24 */ /* 0x000fca000f8e00ff */
[----:B------:R-:W-:-:S13]  /*18b0*/  ISETP.NE.AND P0, PT, R2, 0x3, PT ;  /* 0x000000030200780c */ /* 0x000fda0003f05270 */
[----:B------:R-:W-:Y:S05]  /*18c0*/  @!P0 BRA `(.L_x_4252) ;  /* 0x0000000000048947 */ /* 0x000fea0003800000 */
[----:B------:R-:W-:Y:S01]  /*18d0*/  BPT.TRAP 0x1 ;  /* 0x000000040000795c */ /* 0x000fe20000300000 */
.L_x_4252:
[----:B------:R1:W2:Y:S01]  /*18e0*/  SYNCS.PHASECHK.TRANS64.TRYWAIT P1, [UR38+0x30830], R0 ;  /* 0x03083000ff0075a7 */ /* 0x0002a20008020166 */
[----:B------:R-:W-:Y:S05]  /*18f0*/  @!P0 BRA `(.L_x_4253) ;  /* 0x0000000000048947 */ /* 0x000fea0003800000 */
[----:B------:R-:W-:Y:S01]  /*1900*/  BPT.TRAP 0x1 ;  /* 0x000000040000795c */ /* 0x000fe20000300000 */
.L_x_4253:
[----:B------:R-:W-:-:S05]  /*1910*/  IMAD.U32 R6, RZ, RZ, UR40 ;  /* 0x00000028ff067e24 */ /* 0x000fca000f8e00ff */
[----:B------:R-:W-:Y:S01]  /*1920*/  LOP3.LUT R6, R6, 0x10000, RZ, 0xfc, !PT ;  /* 0x0001000006067812 */ /* 0x000fe200078efcff */
[----:B--2---:R-:W-:Y:S06]  /*1930*/  @P1 BRA `(.L_x_4254) ;  /* 0x0000000000081947 */ /* 0x004fec0003800000 */
[----:B------:R-:W2:Y:S02]  /*1940*/  SYNCS.PHASECHK.TRANS64.TRYWAIT P1, [UR38+0x30830], R0 ;  /* 0x03083000ff0075a7 */ /* 0x000ea40008020166 */
[----:B--2---:R-:W-:Y:S05]  /*1950*/  @!P1 BRA `(.L_x_4255) ;  /* 0x0000012400009947 */ /* 0x004fea0003800000 */
.L_x_4254:
[----:B------:R-:W-:Y:S05]  /*1960*/  WARPSYNC.ALL ;  /* 0x0000000000007948 */ /* 0x000fea0003800000 */
[----:B------:R-:W-:Y:S01]  /*1970*/  IMAD.MOV.U32 R7, RZ, RZ, 0x40000040 ;  /* 0x40000040ff077424 */ /* 0x000fe200078e00ff */
[----:B------:R-:W-:Y:S01]  /*1980*/  UIADD3 UR4, UR38, 0x1e400, URZ ;  /* 0x0001e40026047890 */ /* 0x000fe2000fffe03f */
[----:B------:R-:W-:Y:S01]  /*1990*/  R2UR UR8, R6 ;  /* 0x00000000060872ca */ /* 0x000fe200000e0000 */
[----:B------:R-:W-:Y:S02]  /*19a0*/  WARPGROUP.ARRIVE ;  /* 0x00000000000079c5 */ /* 0x000fe40000000000 */
        /* <DEDUP_REMOVED lines=24> */
[----:B------:R-:W-:Y:S01]  /*1b30*/  UMOV UR29, 0x40000040 ;  /* 0x40000040001d7882 */ /* 0x000fe20000000000 */
[----:B------:R-:W-:-:S03]  /*1b40*/  UMOV UR33, 0x40000040 ;  /* 0x4000004000217882 */ /* 0x000fc60000000000 */
[----:B------:R-:W-:Y:S02]  /*1b50*/  UIADD3 UR8, UR10, 0x2, URZ ;  /* 0x000000020a087890 */ /* 0x000fe4000fffe03f */
[----:B------:R-:W-:Y:S02]  /*1b60*/  UIADD3 UR12, UR10, 0x4, URZ ;  /* 0x000000040a0c7890 */ /* 0x000fe4000fffe03f */
[----:B------:R-:W-:Y:S02]  /*1b70*/  UIADD3 UR16, UR10, 0x6, URZ ;  /* 0x000000060a107890 */ /* 0x000fe4000fffe03f */
[----:B------:R-:W-:Y:S01]  /*1b80*/  UIADD3 UR20, UR10, 0x400, URZ ;  /* 0x000004000a147890 */ /* 0x000fe2000fffe03f */
[----:B------:R-:W-:Y:S01]  /*1b90*/  UMOV UR4, UR8 ;  /* 0x0000000800047c82 */ /* 0x000fe20008000000 */
[----:B------:R-:W-:Y:S02]  /*1ba0*/  UIADD3 UR24, UR10, 0x402, URZ ;  /* 0x000004020a187890 */ /* 0x000fe4000fffe03f */
[----:B------:R-:W-:-:S02]  /*1bb0*/  UIADD3 UR28, UR10, 0x404, URZ ;  /* 0x000004040a1c7890 */ /* 0x000fc4000fffe03f */
        /* <DEDUP_REMOVED lines=69> */
.L_x_4256:
[----:B01----:R-:W-:Y:S01]  /*2010*/  LOP3.LUT R0, R73, 0xffffff80, RZ, 0xc0, !PT ;  /* 0xffffff8049007812 */ /* 0x003fe200078ec0ff */
[----:B------:R-:W0:Y:S01]  /*2020*/  S2UR UR6, SR_CgaCtaId ;  /* 0x00000000000679c3 */ /* 0x000e220000008800 */
[----:B------:R-:W-:Y:S01]  /*2030*/  R2UR UR5, R19 ;  /* 0x00000000130572ca */ /* 0x000fe200000e0000 */
[----:B------:R-:W-:Y:S01]  /*2040*/  ULDC UR10, c[0x0][0x288] ;  /* 0x0000a200000a7ab9 */ /* 0x000fe20000000800 */
        /* <DEDUP_REMOVED lines=21> */
[----:B------:R-:W-:Y:S02]  /*21a0*/  IADD3 R4, R4, R3, -R8 ;  /* 0x0000000304047210 */ /* 0x000fe40007ffe808 */
[----:B------:R-:W-:Y:S01]  /*21b0*/  PLOP3.LUT P1, PT, PT, PT, UP1, 0x80, 0x0 ;  /* 0x000000000000781c */ /* 0x000fe20003f2f018 */
[----:B------:R-:W-:Y:S01]  /*21c0*/  IMAD.IADD R9, R72, 0x1, -R9 ;  /* 0x0000000148097824 */ /* 0x000fe200078e0a09 */
[----:B------:R-:W-:Y:S01]  /*21d0*/  PLOP3.LUT P2, PT, PT, PT, UP1, 0x80, 0x0 ;  /* 0x000000000000781c */ /* 0x000fe20003f4f018 */
[----:B------:R-:W-:Y:S01]  /*21e0*/  IMAD R4, R5, 0x40, R4 ;  /* 0x0000004005047824 */ /* 0x000fe200078e0204 */
[----:B------:R-:W-:Y:S01]  /*21f0*/  LOP3.LUT R11, R2, 0x7ffffffc, RZ, 0xc0, !PT ;  /* 0x7ffffffc020b7812 */ /* 0x000fe200078ec0ff */
[----:B------:R-:W-:Y:S02]  /*2200*/  IMAD.MOV.U32 R5, RZ, RZ, -0x60 ;  /* 0xffffffa0ff057424 */ /* 0x000fe400078e00ff */
[----:B------:R-:W-:Y:S01]  /*2210*/  IMAD R10, R9, 0x8, R4 ;  /* 0x00000008090a7824 */ /* 0x000fe200078e0204 */
[----:B------:R-:W-:Y:S01]  /*2220*/  UISETP.NE.AND UP0, UPT, UR4, URZ, UPT ;  /* 0x0000003f0400728c */ /* 0x000fe2000bf05270 */
[----:B------:R-:W-:-:S02]  /*2230*/  IMAD.IADD R11, R0, 0x1, -R11 ;  /* 0x00000001000b7824 */ /* 0x000fc400078e0a0b */
[----:B------:R-:W-:Y:S01]  /*2240*/  @UP1 ULDC UR4, c[0x0][0x44c] ;  /* 0x0001130000041ab9 */ /* 0x000fe20000000800 */
[----:B------:R-:W-:Y:S02]  /*2250*/  IMAD.MOV.U32 R3, RZ, RZ, R10 ;  /* 0x000000ffff037224 */ /* 0x000fe400078e000a */
[----:B------:R-:W-:Y:S01]  /*2260*/  @P1 IMAD.HI.U32 R4, R10, UR4, RZ ;  /* 0x000000040a041c27 */ /* 0x000fe2000f8e00ff */
[----:B------:R-:W-:Y:S01]  /*2270*/  UIADD3 UR4, UR38, 0x30840, URZ ;  /* 0x0003084026047890 */ /* 0x000fe2000fffe03f */
[----:B------:R-:W-:Y:S02]  /*2280*/  PLOP3.LUT P1, PT, PT, PT, UP0, 0x40, 0x0 ;  /* 0x000000000000781c */ /* 0x000fe40003f2e808 */
[C---:B------:R-:W-:Y:S01]  /*2290*/  IMAD R2, R16.reuse, R5, 0x61 ;  /* 0x0000006110027424 */ /* 0x040fe200078e0205 */
[----:B------:R-:W-:Y:S01]  /*22a0*/  @P2 SHF.R.U32.HI R3, RZ, UR5, R4 ;  /* 0x00000005ff032c19 */ /* 0x000fe20008011604 */
[----:B0-----:R-:W-:Y:S01]  /*22b0*/  UPRMT UR4, UR6, 0x654, UR4 ;  /* 0x0000065406047896 */ /* 0x001fe20008000004 */
[----:B------:R-:W-:-:S02]  /*22c0*/  IMAD R0, R16, -0x60, R23 ;  /* 0xffffffa010007824 */ /* 0x000fc400078e0217 */
[C---:B------:R-:W-:Y:S01]  /*22d0*/  IMAD R4, R11.reuse, -0x2, R2 ;  /* 0xfffffffe0b047824 */ /* 0x040fe200078e0202 */
[----:B------:R-:W0:Y:S01]  /*22e0*/  SHFL.IDX PT, R72, R3, RZ, 0x1c1f ;  /* 0x001c1fff03487589 */ /* 0x000e2200000e0000 */
[----:B------:R-:W-:Y:S01]  /*22f0*/  VIADD R0, R0, 0x60 ;  /* 0x0000006000007836 */ /* 0x000fe20000000000 */
[----:B------:R-:W-:Y:S01]  /*2300*/  ULDC UR6, c[0x0][0x9e0] ;  /* 0x0002780000067ab9 */ /* 0x000fe20000000800 */
[----:B------:R-:W-:Y:S01]  /*2310*/  VIADD R14, R2, 0xffffffff ;  /* 0xffffffff020e7836 */ /* 0x000fe20000000000 */
[----:B------:R-:W-:Y:S01]  /*2320*/  IADD3 R5, R4, -UR10, R23 ;  /* 0x8000000a04057c10 */ /* 0x000fe2000fffe017 */
[----:B------:R-:W-:Y:S01]  /*2330*/  SYNCS.ARRIVE.TRANS64.RED.A1T0 RZ, [UR4], RZ ;  /* 0x000000ffffff79a7 */ /* 0x000fe20008100404 */
[----:B------:R-:W-:Y:S01]  /*2340*/  ULDC UR4, c[0x0][0x9dc] ;  /* 0x0002770000047ab9 */ /* 0x000fe20000000800 */
[----:B------:R-:W-:Y:S01]  /*2350*/  IMAD R8, R11, -0x2, R0 ;  /* 0xfffffffe0b087824 */ /* 0x000fe200078e0200 */
[----:B------:R-:W-:Y:S01]  /*2360*/  ULOP3.LUT UR5, URZ, UR4, URZ, 0x33, !UPT ;  /* 0x000000043f057292 */ /* 0x000fe2000f8e333f */
[----:B------:R-:W-:-:S02]  /*2370*/  VIADD R9, R5, UR6 ;  /* 0x0000000605097c36 */ /* 0x000fc40008000000 */
[----:B------:R-:W-:-:S03]  /*2380*/  VIADD R20, R4, 0xffffffff ;  /* 0xffffffff04147836 */ /* 0x000fc60000000000 */
[----:B------:R-:W-:Y:S02]  /*2390*/  VIADD R13, R5, UR5 ;  /* 0x00000005050d7c36 */ /* 0x000fe40008000000 */
[----:B------:R-:W-:Y:S01]  /*23a0*/  IMAD.U32 R12, RZ, RZ, UR5 ;  /* 0x00000005ff0c7e24 */ /* 0x000fe2000f8e00ff */
[----:B0-----:R-:W-:Y:S01]  /*23b0*/  VIADDMNMX R0, R72, R9, R8, PT ;  /* 0x0000000948007246 */ /* 0x001fe20003800108 */
[----:B------:R-:W-:Y:S01]  /*23c0*/  IMAD.IADD R2, R13, 0x1, R72 ;  /* 0x000000010d027824 */ /* 0x000fe200078e0248 */
[----:B------:R-:W-:Y:S06]  /*23d0*/  @P1 BRA `(.L_x_4257) ;  /* 0x00000000005c1947 */ /* 0x000fec0003800000 */
[----:B------:R-:W-:Y:S01]  /*23e0*/  IADD3 R5, R23, -UR10, R72 ;  /* 0x8000000a17057c10 */ /* 0x000fe2000fffe048 */
        /* <DEDUP_REMOVED lines=12> */
.L_x_4259:
[----:B------:R-:W-:Y:S02]  /*24b0*/  ULDC UR4, c[0x0][0x9e4] ;  /* 0x0002790000047ab9 */ /* 0x000fe40000000800 */
[----:B------:R-:W-:-:S05]  /*24c0*/  IMAD.U32 R15, RZ, RZ, UR4 ;  /* 0x00000004ff0f7e24 */ /* 0x000fca000f8e00ff */
[----:B------:R-:W-:-:S13]  /*24d0*/  ISETP.NE.AND P1, PT, R15, 0x1, PT ;  /* 0x000000010f00780c */ /* 0x000fda0003f25270 */
[----:B------:R-:W0:Y:S02]  /*24e0*/  @P1 LDC.64 R72, c[0x0][0x9e8] ;  /* 0x00027a00ff481b82 */ /* 0x000e240000000a00 */
[----:B0-----:R-:W-:-:S05]  /*24f0*/  @P1 IMAD.HI.U32 R4, R5, R72, RZ ;  /* 0x0000004805041227 */ /* 0x001fca00078e00ff */
[----:B------:R-:W-:-:S07]  /*2500*/  @P1 SHF.R.U32.HI R5, RZ, R73, R4 ;  /* 0x00000049ff051219 */ /* 0x000fce0000011604 */
.L_x_4260:
[----:B------:R-:W-:Y:S05]  /*2510*/  BSYNC B0 ;  /* 0x0000000000007941 */ /* 0x000fea0003800000 */
.L_x_4258:
[----:B------:R-:W-:-:S05]  /*2520*/  IMAD R5, R5, R15, R20 ;  /* 0x0000000f05057224 */ /* 0x000fca00078e0214 */
[----:B------:R-:W-:Y:S02]  /*2530*/  VIADDMNMX R0, R5, R15, R0, PT ;  /* 0x0000000f05007246 */ /* 0x000fe40003800100 */
[----:B------:R-:W-:-:S07]  /*2540*/  VIMNMX R2, R2, R5, !PT ;  /* 0x0000000502027248 */ /* 0x000fce0007fe0100 */
.L_x_4257:
[C---:B------:R-:W-:Y:S02]  /*2550*/  ISETP.GE.AND P2, PT, R14.reuse, 0x9, PT ;  /* 0x000000090e00780c */ /* 0x040fe40003f46270 */
[----:B------:R-:W-:Y:S02]  /*2560*/  ISETP.GE.AND P1, PT, R14, 0x2, PT ;  /* 0x000000020e00780c */ /* 0x000fe40003f26270 */
[C---:B------:R-:W-:Y:S02]  /*2570*/  ISETP.GT.AND P3, PT, R2.reuse, 0x8, !P2 ;  /* 0x000000080200780c */ /* 0x040fe40005764270 */
[----:B------:R-:W-:Y:S02]  /*2580*/  ISETP.GT.AND P4, PT, R2, 0x1, !P1 ;  /* 0x000000010200780c */ /* 0x000fe40004f84270 */
[----:B------:R-:W-:Y:S02]  /*2590*/  ISETP.LT.OR P3, PT, R0, 0x9, P3 ;  /* 0x000000090000780c */ /* 0x000fe40001f61670 */
[----:B------:R-:W-:-:S02]  /*25a0*/  ISETP.GE.AND P5, PT, R14, 0x11, PT ;  /* 0x000000110e00780c */ /* 0x000fc40003fa6270 */
[----:B------:R-:W-:Y:S02]  /*25b0*/  ISETP.LT.OR P4, PT, R0, 0x2, P4 ;  /* 0x000000020000780c */ /* 0x000fe40002781670 */
[----:B------:R-:W-:Y:S02]  /*25c0*/  FSEL R28, R28, -INF , !P3 ;  /* 0xff8000001c1c7808 */ /* 0x000fe40005800000 */
        /* <DEDUP_REMOVED lines=82> */
[----:B------:R-:W-:Y:S02]  /*2af0*/  P2R R29, PR, RZ, 0x20 ;  /* 0x00000020ff1d7803 */ /* 0x000fe40000000000 */
[----:B------:R-:W-:Y:S02]  /*2b00*/  FSEL R90, R61, -INF , !P3 ;  /* 0xff8000003d5a7808 */ /* 0x000fe40005800000 */
[----:B------:R-:W-:Y:S02]  /*2b10*/  ISETP.GE.AND P3, PT, R14, 0x51, PT ;  /* 0x000000510e00780c */ /* 0x000fe40003f66270 */
[----:B------:R-:W-:Y:S02]  /*2b20*/  P2R R21, PR, RZ, 0x40 ;  /* 0x00000040ff157803 */ /* 0x000fe40000000000 */
[----:B------:R-:W-:Y:S02]  /*2b30*/  ISETP.GT.AND P4, PT, R2, 0x50, !P3 ;  /* 0x000000500200780c */ /* 0x000fe40005f84270 */
[----:B------:R-:W-:-:S02]  /*2b40*/  R2UR UR4, R18 ;  /* 0x00000000120472ca */ /* 0x000fc400000e0000 */
        /* <DEDUP_REMOVED lines=18> */
[----:B------:R-:W-:-:S04]  /*2c70*/  ISETP.GT.AND P6, PT, R2, 0x59, !P6 ;  /* 0x000000590200780c */ /* 0x000fc800077c4270 */
[----:B------:R-:W-:Y:S02]  /*2c80*/  ISETP.LT.OR P6, PT, R0, 0x5a, P6 ;  /* 0x0000005a0000780c */ /* 0x000fe400037c1670 */
[----:B------:R-:W0:Y:S02]  /*2c90*/  SHFL.IDX PT, R0, R3, 0x1, 0x1c1f ;  /* 0x003c1f0003007f89 */ /* 0x000e2400000e0000 */
[----:B------:R-:W-:Y:S02]  /*2ca0*/  FSEL R94, R69, -INF , !P6 ;  /* 0xff800000455e7808 */ /* 0x000fe40007000000 */
[----:B------:R-:W-:Y:S02]  /*2cb0*/  PLOP3.LUT P6, PT, PT, PT, UP0, 0x40, 0x0 ;  /* 0x000000000000781c */ /* 0x000fe40003fce808 */
[----:B0-----:R-:W-:Y:S01]  /*2cc0*/  VIADDMNMX R2, R0, R9, R8, PT ;  /* 0x0000000900027246 */ /* 0x001fe20003800108 */
[----:B------:R-:W-:-:S10]  /*2cd0*/  IMAD.IADD R4, R13, 0x1, R0 ;  /* 0x000000010d047824 */ /* 0x000fd400078e0200 */
[----:B------:R-:W-:Y:S05]  /*2ce0*/  @P6 BRA `(.L_x_4261) ;  /* 0x00000000005c6947 */ /* 0x000fea0003800000 */
        /* <DEDUP_REMOVED lines=13> */
.L_x_4263:
[----:B------:R-:W-:Y:S02]  /*2dc0*/  ULDC UR4, c[0x0][0x9e4] ;  /* 0x0002790000047ab9 */ /* 0x000fe40000000800 */
[----:B------:R-:W-:-:S05]  /*2dd0*/  IMAD.U32 R5, RZ, RZ, UR4 ;  /* 0x00000004ff057e24 */ /* 0x000fca000f8e00ff */
[----:B------:R-:W-:-:S13]  /*2de0*/  ISETP.NE.AND P6, PT, R5, 0x1, PT ;  /* 0x000000010500780c */ /* 0x000fda0003fc5270 */
[----:B------:R-:W0:Y:S02]  /*2df0*/  @P6 LDC.64 R8, c[0x0][0x9e8] ;  /* 0x00027a00ff086b82 */ /* 0x000e240000000a00 */
[----:B0-----:R-:W-:-:S05]  /*2e00*/  @P6 IMAD.HI.U32 R0, R3, R8, RZ ;  /* 0x0000000803006227 */ /* 0x001fca00078e00ff */
[----:B------:R-:W-:-:S07]  /*2e10*/  @P6 SHF.R.U32.HI R3, RZ, R9, R0 ;  /* 0x00000009ff036219 */ /* 0x000fce0000011600 */
.L_x_4264:
[----:B------:R-:W-:Y:S05]  /*2e20*/  BSYNC B0 ;  /* 0x0000000000007941 */ /* 0x000fea0003800000 */
.L_x_4262:
[----:B------:R-:W-:-:S05]  /*2e30*/  IMAD R3, R3, R5, R20 ;  /* 0x0000000503037224 */ /* 0x000fca00078e0214 */
[----:B------:R-:W-:Y:S02]  /*2e40*/  VIADDMNMX R2, R3, R5, R2, PT ;  /* 0x0000000503027246 */ /* 0x000fe40003800102 */
[----:B------:R-:W-:-:S07]  /*2e50*/  VIMNMX R4, R4, R3, !PT ;  /* 0x0000000304047248 */ /* 0x000fce0007fe0100 */
.L_x_4261:
[C---:B------:R-:W-:Y:S02]  /*2e60*/  ISETP.GT.AND P1, PT, R4.reuse, 0x1, !P1 ;  /* 0x000000010400780c */ /* 0x040fe40004f24270 */
[----:B------:R-:W-:Y:S02]  /*2e70*/  ISETP.GT.AND P2, PT, R4, 0x8, !P2 ;  /* 0x000000080400780c */ /* 0x000fe40005744270 */
[C---:B------:R-:W-:Y:S02]  /*2e80*/  ISETP.LT.OR P1, PT, R2.reuse, 0x2, P1 ;  /* 0x000000020200780c */ /* 0x040fe40000f21670 */
[----:B------:R-:W-:Y:S02]  /*2e90*/  ISETP.LT.OR P2, PT, R2, 0x9, P2 ;  /* 0x000000090200780c */ /* 0x000fe40001741670 */
[----:B------:R-:W-:Y:S02]  /*2ea0*/  FSEL R27, R27, -INF , !P1 ;  /* 0xff8000001b1b7808 */ /* 0x000fe40004800000 */
[----:B------:R-:W-:-:S02]  /*2eb0*/  ISETP.NE.AND P1, PT, R21, RZ, PT ;  /* 0x000000ff1500720c */ /* 0x000fc40003f25270 */
[----:B------:R-:W-:Y:S02]  /*2ec0*/  FSEL R9, R30, -INF , !P2 ;  /* 0xff8000001e097808 */ /* 0x000fe40005000000 */
[----:B------:R-:W-:Y:S02]  /*2ed0*/  ISETP.GT.AND P1, PT, R4, 0x9, !P1 ;  /* 0x000000090400780c */ /* 0x000fe40004f24270 */
[----:B------:R-:W-:Y:S02]  /*2ee0*/  ISETP.NE.AND P2, PT, R29, RZ, PT ;  /* 0x000000ff1d00720c */ /* 0x000fe40003f45270 */
[----:B------:R-:W-:Y:S02]  /*2ef0*/  ISETP.LT.OR P1, PT, R2, 0xa, P1 ;  /* 0x0000000a0200780c */ /* 0x000fe40000f21670 */
[----:B------:R-:W-:Y:S02]  /*2f00*/  ISETP.NE.AND P6, PT, R33, RZ, PT ;  /* 0x000000ff2100720c */ /* 0x000fe40003fc5270 */
        /* <DEDUP_REMOVED lines=8> */
[----:B------:R-:W-:Y:S02]  /*2f90*/  ISETP.GT.AND P1, PT, R4, 0x11, !P2 ;  /* 0x000000110400780c */ /* 0x000fe40005724270 */
[----:B------:R-:W-:Y:S02]  /*2fa0*/  FMNMX.FTZ R0, R32, R0, !PT ;  /* 0x0000000020007209 */ /* 0x000fe40007810000 */
[----:B------:R-:W-:Y:S02]  /*2fb0*/  ISETP.LT.OR P1, PT, R2, 0x12, P1 ;  /* 0x000000120200780c */ /* 0x000fe40000f21670 */
[----:B------:R-:W-:Y:S02]  /*2fc0*/  FMNMX.FTZ R0, R76, R0, !PT ;  /* 0x000000004c007209 */ /* 0x000fe40007810000 */
[----:B------:R-:W-:-:S02]  /*2fd0*/  FSEL R35, R35, -INF , !P1 ;  /* 0xff80000023237808 */ /* 0x000fc40004800000 */
[----:B------:R-:W-:Y:S02]  /*2fe0*/  ISETP.GT.AND P1, PT, R4, 0x18, !P6 ;  /* 0x000000180400780c */ /* 0x000fe40007724270 */
[----:B------:R-:W-:Y:S02]  /*2ff0*/  ISETP.NE.AND P6, PT, R15, RZ, PT ;  /* 0x000000ff0f00720c */ /* 0x000fe40003fc5270 */
        /* <DEDUP_REMOVED lines=43> */
[----:B------:R-:W-:Y:S01]  /*32b0*/  ISETP.NE.AND P2, PT, R53, RZ, PT ;  /* 0x000000ff3500720c */ /* 0x000fe20003f45270 */
[----:B------:R-:W0:Y:S01]  /*32c0*/  SHFL.BFLY PT, R5, R8, 0x2, 0x1f ;  /* 0x0c401f0008057f89 */ /* 0x000e2200000e0000 */
[----:B------:R-:W-:Y:S02]  /*32d0*/  FSEL R29, R50, -INF , !P1 ;  /* 0xff800000321d7808 */ /* 0x000fe40004800000 */
[----:B------:R-:W-:-:S02]  /*32e0*/  ISETP.NE.AND P1, PT, R79, RZ, PT ;  /* 0x000000ff4f00720c */ /* 0x000fc40003f25270 */
[----:B------:R-:W-:Y:S02]  /*32f0*/  R2UR UR4, R18 ;  /* 0x00000000120472ca */ /* 0x000fe400000e0000 */
[C---:B------:R-:W-:Y:S02]  /*3300*/  ISETP.GT.AND P1, PT, R4.reuse, 0x31, !P1 ;  /* 0x000000310400780c */ /* 0x040fe40004f24270 */
[----:B------:R-:W-:Y:S02]  /*3310*/  ISETP.GT.AND P3, PT, R4, 0x50, !P3 ;  /* 0x000000500400780c */ /* 0x000fe40005f64270 */
[----:B------:R-:W-:Y:S02]  /*3320*/  ISETP.LT.OR P1, PT, R2, 0x32, P1 ;  /* 0x000000320200780c */ /* 0x000fe40000f21670 */
[----:B------:R-:W-:Y:S02]  /*3330*/  ISETP.GT.AND P4, PT, R4, 0x51, !P4 ;  /* 0x000000510400780c */ /* 0x000fe40006784270 */
[----:B------:R-:W-:-:S02]  /*3340*/  FSEL R51, R51, -INF , !P1 ;  /* 0xff80000033337808 */ /* 0x000fc40004800000 */
[----:B------:R-:W-:Y:S01]  /*3350*/  ISETP.NE.AND P1, PT, R49, RZ, PT ;  /* 0x000000ff3100720c */ /* 0x000fe20003f25270 */
[----:B------:R-:W-:Y:S01]  /*3360*/  UISETP.NE.AND UP0, UPT, UR4, URZ, UPT ;  /* 0x0000003f0400728c */ /* 0x000fe2000bf05270 */
[----:B------:R-:W-:Y:S02]  /*3370*/  ISETP.LT.OR P3, PT, R2, 0x51, P3 ;  /* 0x000000510200780c */ /* 0x000fe40001f61670 */
[C---:B------:R-:W-:Y:S01]  /*3380*/  ISETP.GT.AND P1, PT, R4.reuse, 0x38, !P1 ;  /* 0x000000380400780c */ /* 0x040fe20004f24270 */
[----:B------:R-:W-:Y:S01]  /*3390*/  ULDC UR4, c[0x0][0x988] ;  /* 0x0002620000047ab9 */ /* 0x000fe20000000800 */
[----:B------:R-:W-:Y:S01]  /*33a0*/  ISETP.GT.AND P5, PT, R4, 0x58, !P5 ;  /* 0x000000580400780c */ /* 0x000fe20006fa4270 */
[----:B------:R-:W-:Y:S01]  /*33b0*/  IMAD.U32 R0, RZ, RZ, UR4 ;  /* 0x00000004ff007e24 */ /* 0x000fe2000f8e00ff */
[----:B------:R-:W-:Y:S02]  /*33c0*/  ISETP.LT.OR P1, PT, R2, 0x39, P1 ;  /* 0x000000390200780c */ /* 0x000fe40000f21670 */
[----:B0-----:R-:W-:-:S02]  /*33d0*/  FMNMX.FTZ R14, R8, R5, !PT ;  /* 0x00000005080e7209 */ /* 0x001fc40007810000 */
[----:B------:R-:W-:Y:S02]  /*33e0*/  FSEL R33, R54, -INF , !P1 ;  /* 0xff80000036217808 */ /* 0x000fe40004800000 */
[----:B------:R-:W-:Y:S01]  /*33f0*/  ISETP.NE.AND P1, PT, R81, RZ, PT ;  /* 0x000000ff5100720c */ /* 0x000fe20003f25270 */
[----:B------:R-:W0:Y:S01]  /*3400*/  SHFL.BFLY PT, R5, R14, 0x1, 0x1f ;  /* 0x0c201f000e057f89 */ /* 0x000e2200000e0000 */
[----:B------:R-:W-:Y:S02]  /*3410*/  ISETP.LT.OR P4, PT, R2, 0x52, P4 ;  /* 0x000000520200780c */ /* 0x000fe40002781670 */
[----:B------:R-:W-:Y:S02]  /*3420*/  ISETP.GT.AND P1, PT, R4, 0x39, !P1 ;  /* 0x000000390400780c */ /* 0x000fe40004f24270 */
[----:B------:R-:W-:Y:S02]  /*3430*/  FSEL R45, R66, -INF , !P3 ;  /* 0xff800000422d7808 */ /* 0x000fe40005800000 */
[----:B------:R-:W-:-:S02]  /*3440*/  ISETP.LT.OR P1, PT, R2, 0x3a, P1 ;  /* 0x0000003a0200780c */ /* 0x000fc40000f21670 */
[----:B------:R-:W-:Y:S02]  /*3450*/  ISETP.LT.OR P5, PT, R2, 0x59, P5 ;  /* 0x000000590200780c */ /* 0x000fe40002fa1670 */
[----:B------:R-:W-:Y:S02]  /*3460*/  FSEL R55, R55, -INF , !P1 ;  /* 0xff80000037377808 */ /* 0x000fe40004800000 */
[----:B------:R-:W-:Y:S02]  /*3470*/  ISETP.GT.AND P1, PT, R4, 0x40, !P2 ;  /* 0x000000400400780c */ /* 0x000fe40005724270 */
[----:B------:R-:W-:Y:S02]  /*3480*/  ISETP.NE.AND P2, PT, R57, RZ, PT ;  /* 0x000000ff3900720c */ /* 0x000fe40003f45270 */
[----:B------:R-:W-:Y:S02]  /*3490*/  ISETP.LT.OR P1, PT, R2, 0x41, P1 ;  /* 0x000000410200780c */ /* 0x000fe40000f21670 */
[----:B------:R-:W-:-:S02]  /*34a0*/  ISETP.GT.AND P2, PT, R4, 0x49, !P2 ;  /* 0x000000490400780c */ /* 0x000fc40005744270 */
[----:B------:R-:W-:Y:S02]  /*34b0*/  FSEL R37, R58, -INF , !P1 ;  /* 0xff8000003a257808 */ /* 0x000fe40004800000 */
[----:B------:R-:W-:Y:S02]  /*34c0*/  ISETP.GT.AND P1, PT, R4, RZ, !P6 ;  /* 0x000000ff0400720c */ /* 0x000fe40007724270 */
[----:B0-----:R-:W-:Y:S02]  /*34d0*/  FMNMX.FTZ R5, R14, R5, !PT ;  /* 0x000000050e057209 */ /* 0x001fe40007810000 */
[----:B------:R-:W-:Y:S02]  /*34e0*/  ISETP.LT.OR P1, PT, R2, 0x1, P1 ;  /* 0x000000010200780c */ /* 0x000fe40000f21670 */
[----:B------:R-:W-:Y:S01]  /*34f0*/  ISETP.NE.AND P6, PT, R83, RZ, PT ;  /* 0x000000ff5300720c */ /* 0x000fe20003fc5270 */
[----:B------:R-:W-:Y:S01]  /*3500*/  FMUL.FTZ R20, R5, R0 ;  /* 0x0000000005147220 */ /* 0x000fe20000410000 */
[----:B------:R-:W-:-:S02]  /*3510*/  FSEL R3, R26, -INF , !P1 ;  /* 0xff8000001a037808 */ /* 0x000fc40004800000 */
[----:B------:R-:W-:Y:S02]  /*3520*/  FSETP.NEU.FTZ.AND P1, PT, R5, -INF , PT ;  /* 0xff8000000500780b */ /* 0x000fe40003f3d000 */
[----:B------:R-:W-:Y:S02]  /*3530*/  FMNMX.FTZ R8, R3, R27, !PT ;  /* 0x0000001b03087209 */ /* 0x000fe40007810000 */
[----:B------:R-:W-:Y:S02]  /*3540*/  FSEL R57, R20, RZ, P1 ;  /* 0x000000ff14397208 */ /* 0x000fe40000800000 */
[----:B------:R-:W-:Y:S02]  /*3550*/  FMNMX.FTZ R8, R9, R8, !PT ;  /* 0x0000000809087209 */ /* 0x000fe40007810000 */
[----:B------:R-:W-:Y:S01]  /*3560*/  ISETP.GT.AND P1, PT, R4, 0x41, !P6 ;  /* 0x000000410400780c */ /* 0x000fe20007724270 */
[--C-:B------:R-:W-:Y:S01]  /*3570*/  FFMA.FTZ R14, R24, R0, -R57.reuse ;  /* 0x00000000180e7223 */ /* 0x100fe20000010839 */
[----:B------:R-:W-:Y:S01]  /*3580*/  FMNMX.FTZ R8, R31, R8, !PT ;  /* 0x000000081f087209 */ /* 0x000fe20007810000 */
[-CC-:B------:R-:W-:Y:S01]  /*3590*/  FFMA.FTZ R20, R72, R0.reuse, -R57.reuse ;  /* 0x0000000048147223 */ /* 0x180fe20000010839 */
[----:B------:R-:W-:Y:S01]  /*35a0*/  ISETP.LT.OR P1, PT, R2, 0x42, P1 ;  /* 0x000000420200780c */ /* 0x000fe20000f21670 */
[--C-:B------:R-:W-:Y:S01]  /*35b0*/  FFMA.FTZ R24, R28, R0, -R57.reuse ;  /* 0x000000001c187223 */ /* 0x100fe20000010839 */
[----:B------:R-:W-:Y:S01]  /*35c0*/  FMNMX.FTZ R8, R13, R8, !PT ;  /* 0x000000080d087209 */ /* 0x000fe20007810000 */
[----:B------:R-:W-:Y:S01]  /*35d0*/  MUFU.EX2 R14, R14 ;  /* 0x0000000e000e7308 */ /* 0x000fe20000000800 */
[----:B------:R-:W-:Y:S01]  /*35e0*/  FSEL R59, R59, -INF , !P1 ;  /* 0xff8000003b3b7808 */ /* 0x000fe20004800000 */
[--C-:B------:R-:W-:Y:S01]  /*35f0*/  FFMA.FTZ R26, R74, R0, -R57.reuse ;  /* 0x000000004a1a7223 */ /* 0x100fe20000010839 */
[----:B------:R-:W-:Y:S01]  /*3600*/  FMNMX.FTZ R8, R35, R8, !PT ;  /* 0x0000000823087209 */ /* 0x000fe20007810000 */
[-CC-:B------:R-:W-:Y:S01]  /*3610*/  FFMA.FTZ R28, R32, R0.reuse, -R57.reuse ;  /* 0x00000000201c7223 */ /* 0x180fe20000010839 */
[----:B------:R-:W-:Y:S01]  /*3620*/  ISETP.NE.AND P1, PT, R85, RZ, PT ;  /* 0x000000ff5500720c */ /* 0x000fe20003f25270 */
[--C-:B------:R-:W-:Y:S01]  /*3630*/  FFMA.FTZ R34, R84, R0, -R57.reuse ;  /* 0x0000000054227223 */ /* 0x100fe20000010839 */
[----:B------:R-:W-:Y:S01]  /*3640*/  FMNMX.FTZ R8, R15, R8, !PT ;  /* 0x000000080f087209 */ /* 0x000fe20007810000 */
[----:B------:R-:W-:Y:S01]  /*3650*/  MUFU.EX2 R24, R24 ;  /* 0x0000001800187308 */ /* 0x000fe20000000800 */
[----:B------:R-:W-:Y:S01]  /*3660*/  ISETP.GT.AND P1, PT, R4, 0x48, !P1 ;  /* 0x000000480400780c */ /* 0x000fe20004f24270 */
[--C-:B------:R-:W-:Y:S01]  /*3670*/  FFMA.FTZ R42, R92, R0, -R57.reuse ;  /* 0x000000005c2a7223 */ /* 0x100fe20000010839 */
[----:B------:R-:W-:Y:S01]  /*3680*/  FMNMX.FTZ R8, R39, R8, !PT ;  /* 0x0000000827087209 */ /* 0x000fe20007810000 */
[-CC-:B------:R-:W-:Y:S01]  /*3690*/  FFMA.FTZ R30, R82, R0.reuse, -R57.reuse ;  /* 0x00000000521e7223 */ /* 0x180fe20000010839 */
[----:B------:R-:W-:Y:S01]  /*36a0*/  ISETP.LT.OR P1, PT, R2, 0x49, P1 ;  /* 0x000000490200780c */ /* 0x000fe20000f21670 */
[--C-:B------:R-:W-:Y:S01]  /*36b0*/  FFMA.FTZ R32, R48, R0, -R57.reuse ;  /* 0x0000000030207223 */ /* 0x100fe20000010839 */
[----:B------:R-:W-:Y:S01]  /*36c0*/  FMNMX.FTZ R8, R21, R8, !PT ;  /* 0x0000000815087209 */ /* 0x000fe20007810000 */
[----:B------:R0:W-:Y:S01]  /*36d0*/  MUFU.EX2 R65, R26 ;  /* 0x0000001a00417308 */ /* 0x0001e20000000800 */
[----:B------:R-:W-:Y:S01]  /*36e0*/  ISETP.LT.OR P2, PT, R2, 0x4a, P2 ;  /* 0x0000004a0200780c */ /* 0x000fe20001741670 */
[----:B------:R-:W-:Y:S01]  /*36f0*/  FFMA.FTZ R38, R86, R0, -R57 ;  /* 0x0000000056267223 */ /* 0x000fe20000010839 */
[----:B------:R-:W-:-:S02]  /*3700*/  FMNMX.FTZ R8, R43, R8, !PT ;  /* 0x000000082b087209 */ /* 0x000fc40007810000 */
[----:B------:R-:W-:Y:S02]  /*3710*/  FSEL R41, R62, -INF , !P1 ;  /* 0xff8000003e297808 */ /* 0x000fe40004800000 */
[----:B------:R-:W-:Y:S01]  /*3720*/  FMNMX.FTZ R8, R25, R8, !PT ;  /* 0x0000000819087209 */ /* 0x000fe20007810000 */
[----:B------:R-:W-:Y:S01]  /*3730*/  MUFU.EX2 R28, R28 ;  /* 0x0000001c001c7308 */ /* 0x000fe20000000800 */
[----:B------:R-:W-:Y:S01]  /*3740*/  FSEL R63, R63, -INF , !P2 ;  /* 0xff8000003f3f7808 */ /* 0x000fe20005000000 */
[--C-:B0-----:R-:W-:Y:S01]  /*3750*/  FFMA.FTZ R26, R36, R0, -R57.reuse ;  /* 0x00000000241a7223 */ /* 0x101fe20000010839 */
[----:B------:R-:W-:Y:S01]  /*3760*/  FMNMX.FTZ R8, R47, R8, !PT ;  /* 0x000000082f087209 */ /* 0x000fe20007810000 */
[--C-:B------:R-:W-:Y:S01]  /*3770*/  FFMA.FTZ R36, R52, R0, -R57.reuse ;  /* 0x0000000034247223 */ /* 0x100fe20000010839 */
[----:B------:R-:W-:Y:S02]  /*3780*/  ISETP.NE.AND P6, PT, R61, RZ, PT ;  /* 0x000000ff3d00720c */ /* 0x000fe40003fc5270 */
[----:B------:R-:W-:Y:S01]  /*3790*/  FMNMX.FTZ R8, R29, R8, !PT ;  /* 0x000000081d087209 */ /* 0x000fe20007810000 */
[----:B------:R0:W1:Y:S01]  /*37a0*/  MUFU.EX2 R61, R20 ;  /* 0x00000014003d7308 */ /* 0x0000620000000800 */
[----:B------:R-:W-:Y:S01]  /*37b0*/  ISETP.GT.AND P6, PT, R4, 0x59, !P6 ;  /* 0x000000590400780c */ /* 0x000fe200077c4270 */
[----:B------:R-:W-:Y:S01]  /*37c0*/  FFMA.FTZ R4, R78, R0, -R57 ;  /* 0x000000004e047223 */ /* 0x000fe20000010839 */
[----:B------:R-:W-:-:S02]  /*37d0*/  FMNMX.FTZ R8, R51, R8, !PT ;  /* 0x0000000833087209 */ /* 0x000fc40007810000 */
[----:B------:R-:W-:Y:S02]  /*37e0*/  FSEL R67, R67, -INF , !P4 ;  /* 0xff80000043437808 */ /* 0x000fe40006000000 */
[----:B------:R-:W-:Y:S01]  /*37f0*/  FMNMX.FTZ R8, R33, R8, !PT ;  /* 0x0000000821087209 */ /* 0x000fe20007810000 */
[----:B------:R2:W-:Y:S01]  /*3800*/  MUFU.EX2 R73, R4 ;  /* 0x0000000400497308 */ /* 0x0005e20000000800 */
[----:B------:R-:W-:Y:S01]  /*3810*/  ISETP.LT.OR P6, PT, R2, 0x5a, P6 ;  /* 0x0000005a0200780c */ /* 0x000fe200037c1670 */
[--C-:B0-----:R-:W-:Y:S01]  /*3820*/  FFMA.FTZ R20, R76, R0, -R57.reuse ;  /* 0x000000004c147223 */ /* 0x101fe20000010839 */
[----:B------:R-:W-:Y:S01]  /*3830*/  FMNMX.FTZ R8, R55, R8, !PT ;  /* 0x0000000837087209 */ /* 0x000fe20007810000 */
[-CC-:B------:R-:W-:Y:S01]  /*3840*/  FFMA.FTZ R2, R44, R0.reuse, -R57.reuse ;  /* 0x000000002c027223 */ /* 0x180fe20000010839 */
[----:B------:R-:W-:Y:S01]  /*3850*/  FSEL R49, R70, -INF , !P5 ;  /* 0xff80000046317808 */ /* 0x000fe20006800000 */
[--C-:B------:R-:W-:Y:S01]  /*3860*/  FFMA.FTZ R44, R68, R0, -R57.reuse ;  /* 0x00000000442c7223 */ /* 0x100fe20000010839 */
[----:B------:R-:W-:Y:S01]  /*3870*/  FMNMX.FTZ R8, R37, R8, !PT ;  /* 0x0000000825087209 */ /* 0x000fe20007810000 */
[----:B------:R0:W3:Y:S01]  /*3880*/  MUFU.EX2 R69, R20 ;  /* 0x0000001400457308 */ /* 0x0000e20000000800 */
[----:B------:R-:W-:Y:S01]  /*3890*/  FSEL R71, R71, -INF , !P6 ;  /* 0xff80000047477808 */ /* 0x000fe20007000000 */
[----:B--2---:R-:W-:Y:S01]  /*38a0*/  FFMA.FTZ R4, R80, R0, -R57 ;  /* 0x0000000050047223 */ /* 0x004fe20000010839 */
[----:B------:R-:W-:-:S02]  /*38b0*/  FMNMX.FTZ R8, R59, R8, !PT ;  /* 0x000000083b087209 */ /* 0x000fc40007810000 */
[----:B-1----:R-:W-:Y:S02]  /*38c0*/  F2FP.BF16.F32.PACK_AB R188, R61, R14 ;  /* 0x0000000e3dbc723e */ /* 0x002fe400000010ff */
[----:B------:R-:W-:Y:S01]  /*38d0*/  FMNMX.FTZ R8, R41, R8, !PT ;  /* 0x0000000829087209 */ /* 0x000fe20007810000 */
[----:B------:R-:W-:Y:S01]  /*38e0*/  MUFU.EX2 R75, R4 ;  /* 0x00000004004b7308 */ /* 0x000fe20000000800 */
[-CC-:B0-----:R-:W-:Y:S01]  /*38f0*/  FFMA.FTZ R20, R40, R0.reuse, -R57.reuse ;  /* 0x0000000028147223 */ /* 0x181fe20000010839 */
[----:B------:R-:W-:Y:S01]  /*3900*/  FFMA.FTZ R40, R56, R0, -R57 ;  /* 0x0000000038287223 */ /* 0x000fe20000010839 */
[----:B------:R-:W-:Y:S02]  /*3910*/  FMNMX.FTZ R8, R63, R8, !PT ;  /* 0x000000083f087209 */ /* 0x000fe40007810000 */
[----:B------:R-:W-:Y:S02]  /*3920*/  F2FP.BF16.F32.PACK_AB R190, R65, R24 ;  /* 0x0000001841be723e */ /* 0x000fe400000010ff */
[----:B------:R-:W-:Y:S01]  /*3930*/  FMNMX.FTZ R8, R45, R8, !PT ;  /* 0x000000082d087209 */ /* 0x000fe20007810000 */
[----:B------:R0:W-:Y:S01]  /*3940*/  MUFU.EX2 R79, R34 ;  /* 0x00000022004f7308 */ /* 0x0001e20000000800 */
[----:B------:R-:W-:-:S02]  /*3950*/  R2UR UR5, R19 ;  /* 0x00000000130572ca */ /* 0x000fc400000e0000 */
[----:B------:R-:W-:Y:S02]  /*3960*/  FMNMX.FTZ R8, R67, R8, !PT ;  /* 0x0000000843087209 */ /* 0x000fe40007810000 */
[----:B------:R-:W-:Y:S02]  /*3970*/  R2UR UR7, R120 ;  /* 0x00000000780772ca */ /* 0x000fe400000e0000 */
[----:B------:R-:W-:Y:S01]  /*3980*/  FMNMX.FTZ R8, R49, R8, !PT ;  /* 0x0000000831087209 */ /* 0x000fe20007810000 */
[----:B------:R-:W1:Y:S01]  /*3990*/  MUFU.EX2 R26, R26 ;  /* 0x0000001a001a7308 */ /* 0x000e620000000800 */
[----:B0-----:R-:W-:Y:S01]  /*39a0*/  FFMA.FTZ R34, R90, R0, -R57 ;  /* 0x000000005a227223 */ /* 0x001fe20000010839 */
[----:B---3--:R-:W-:Y:S02]  /*39b0*/  F2FP.BF16.F32.PACK_AB R184, R69, R28 ;  /* 0x0000001c45b8723e */ /* 0x008fe400000010ff */
[----:B------:R-:W-:Y:S02]  /*39c0*/  FMNMX.FTZ R8, R71, R8, !PT ;  /* 0x0000000847087209 */ /* 0x000fe40007810000 */
[----:B------:R-:W-:-:S02]  /*39d0*/  UISETP.NE.AND UP1, UPT, UR5, URZ, UPT ;  /* 0x0000003f0500728c */ /* 0x000fc4000bf25270 */
[----:B------:R-:W-:Y:S01]  /*39e0*/  MUFU.EX2 R85, R34 ;  /* 0x0000002200557308 */ /* 0x000fe20000000800 */
[----:B------:R-:W0:Y:S07]  /*39f0*/  SHFL.BFLY PT, R53, R8, 0x2, 0x1f ;  /* 0x0c401f0008357f89 */ /* 0x000e2e00000e0000 */
[----:B------:R-:W2:Y:S01]  /*3a00*/  MUFU.EX2 R20, R20 ;  /* 0x0000001400147308 */ /* 0x000ea20000000800 */
[----:B------:R-:W-:Y:S01]  /*3a10*/  @UP1 ULDC UR4, c[0x0][0x44c] ;  /* 0x0001130000041ab9 */ /* 0x000fe20000000800 */
[----:B------:R-:W-:Y:S01]  /*3a20*/  @UP1 ULDC UR11, c[0x0][0x450] ;  /* 0x00011400000b1ab9 */ /* 0x000fe20000000800 */
[----:B------:R-:W-:Y:S01]  /*3a30*/  UIMAD.WIDE.U32 UR4, UR39, UR4, URZ ;  /* 0x00000004270472a5 */ /* 0x000fe2000f8e003f */
[----:B-1----:R-:W-:-:S03]  /*3a40*/  F2FP.BF16.F32.PACK_AB R186, R73, R26 ;  /* 0x0000001a49ba723e */ /* 0x002fc600000010ff */
[----:B------:R-:W-:Y:S01]  /*3a50*/  @UP1 USHF.R.U32.HI UR39, URZ, UR11, UR5 ;  /* 0x0000000b3f271299 */ /* 0x000fe20008011605 */
[----:B------:R-:W-:Y:S03]  /*3a60*/  MUFU.EX2 R87, R42 ;  /* 0x0000002a00577308 */ /* 0x000fe60000000800 */
[----:B------:R-:W-:-:S04]  /*3a70*/  UIADD3 UR39, UR7, UR39, URZ ;  /* 0x0000002707277290 */ /* 0x000fc8000fffe03f */
[----:B------:R-:W-:Y:S01]  /*3a80*/  UIADD3 UR6, UR39, UR6, URZ ;  /* 0x0000000627067290 */ /* 0x000fe2000fffe03f */
[----:B------:R-:W-:Y:S01]  /*3a90*/  MUFU.EX2 R2, R2 ;  /* 0x0000000200027308 */ /* 0x000fe20000000800 */
[----:B0-----:R-:W-:Y:S01]  /*3aa0*/  FMNMX.FTZ R53, R8, R53, !PT ;  /* 0x0000003508357209 */ /* 0x001fe20007810000 */
[----:B------:R-:W-:Y:S01]  /*3ab0*/  FFMA.FTZ R8, R88, R0, -R57 ;  /* 0x0000000058087223 */ /* 0x000fe20000010839 */
[----:B--2---:R-:W-:-:S03]  /*3ac0*/  F2FP.BF16.F32.PACK_AB R180, R75, R20 ;  /* 0x000000144bb4723e */ /* 0x004fc600000010ff */
[----:B------:R-:W0:Y:S02]  /*3ad0*/  SHFL.BFLY PT, R4, R53, 0x1, 0x1f ;  /* 0x0c201f0035047f89 */ /* 0x000e2400000e0000 */
[----:B------:R-:W-:Y:S08]  /*3ae0*/  MUFU.EX2 R83, R8 ;  /* 0x0000000800537308 */ /* 0x000ff00000000800 */
[----:B------:R1:W2:Y:S08]  /*3af0*/  MUFU.EX2 R77, R30 ;  /* 0x0000001e004d7308 */ /* 0x0002b00000000800 */
[----:B------:R-:W3:Y:S01]  /*3b00*/  MUFU.EX2 R32, R32 ;  /* 0x0000002000207308 */ /* 0x000ee20000000800 */
[----:B-1----:R-:W-:Y:S01]  /*3b10*/  FFMA.FTZ R30, R60, R0, -R57 ;  /* 0x000000003c1e7223 */ /* 0x002fe20000010839 */
[----:B0-----:R-:W-:-:S06]  /*3b20*/  FMNMX.FTZ R4, R53, R4, !PT ;  /* 0x0000000435047209 */ /* 0x001fcc0007810000 */
[----:B------:R-:W-:Y:S01]  /*3b30*/  MUFU.EX2 R36, R36 ;  /* 0x0000002400247308 */ /* 0x000fe20000000800 */
[----:B--2---:R-:W-:Y:S01]  /*3b40*/  F2FP.BF16.F32.PACK_AB R182, R77, R2 ;  /* 0x000000024db6723e */ /* 0x004fe200000010ff */
[C---:B------:R-:W-:Y:S01]  /*3b50*/  FMUL.FTZ R8, R4.reuse, R0 ;  /* 0x0000000004087220 */ /* 0x040fe20000410000 */
[----:B------:R-:W-:-:S04]  /*3b60*/  FSETP.NEU.FTZ.AND P1, PT, R4, -INF , PT ;  /* 0xff8000000400780b */ /* 0x000fc80003f3d000 */
[----:B------:R-:W-:Y:S01]  /*3b70*/  FSEL R8, R8, RZ, P1 ;  /* 0x000000ff08087208 */ /* 0x000fe20000800000 */
[----:B------:R-:W-:Y:S01]  /*3b80*/  MUFU.EX2 R81, R38 ;  /* 0x0000002600517308 */ /* 0x000fe20000000800 */
[----:B------:R-:W-:Y:S02]  /*3b90*/  PLOP3.LUT P1, PT, PT, PT, UP0, 0x40, 0x0 ;  /* 0x000000000000781c */ /* 0x000fe40003f2e808 */
[----:B---3--:R-:W-:Y:S01]  /*3ba0*/  F2FP.BF16.F32.PACK_AB R176, R79, R32 ;  /* 0x000000204fb0723e */ /* 0x008fe200000010ff */
[-CC-:B------:R-:W-:Y:S01]  /*3bb0*/  FFMA.FTZ R9, R9, R0.reuse, -R8.reuse ;  /* 0x0000000009097223 */ /* 0x180fe20000010808 */
[-CC-:B------:R-:W-:Y:S01]  /*3bc0*/  FFMA.FTZ R3, R3, R0.reuse, -R8.reuse ;  /* 0x0000000003037223 */ /* 0x180fe20000010808 */
[-CC-:B------:R-:W-:Y:S01]  /*3bd0*/  FFMA.FTZ R27, R27, R0.reuse, -R8.reuse ;  /* 0x000000001b1b7223 */ /* 0x180fe20000010808 */
[-CC-:B------:R-:W-:Y:S01]  /*3be0*/  FFMA.FTZ R31, R31, R0.reuse, -R8.reuse ;  /* 0x000000001f1f7223 */ /* 0x180fe20000010808 */
[----:B------:R0:W-:Y:S01]  /*3bf0*/  MUFU.EX2 R191, R9 ;  /* 0x0000000900bf7308 */ /* 0x0001e20000000800 */
        /* <DEDUP_REMOVED lines=8> */
[----:B0-----:R-:W-:Y:S01]  /*3c80*/  FADD.FTZ R9, R14, R61 ;  /* 0x0000003d0e097221 */ /* 0x001fe20000010000 */
[-CC-:B------:R-:W-:Y:S01]  /*3c90*/  FFMA.FTZ R47, R47, R0.reuse, -R8.reuse ;  /* 0x000000002f2f7223 */ /* 0x180fe20000010808 */
[-CC-:B------:R-:W-:Y:S01]  /*3ca0*/  FFMA.FTZ R29, R29, R0.reuse, -R8.reuse ;  /* 0x000000001d1d7223 */ /* 0x180fe20000010808 */
[-CC-:B------:R-:W-:Y:S01]  /*3cb0*/  FFMA.FTZ R51, R51, R0.reuse, -R8.reuse ;  /* 0x0000000033337223 */ /* 0x180fe20000010808 */
[----:B------:R-:W-:Y:S01]  /*3cc0*/  FADD.FTZ R54, R24, R9 ;  /* 0x0000000918367221 */ /* 0x000fe20000010000 */
[-C--:B------:R-:W-:Y:S01]  /*3cd0*/  FFMA.FTZ R38, R64, R0.reuse, -R57 ;  /* 0x0000000040267223 */ /* 0x080fe20000010839 */
[-C--:B------:R-:W-:Y:S01]  /*3ce0*/  FFMA.FTZ R33, R33, R0.reuse, -R8 ;  /* 0x0000000021217223 */ /* 0x080fe20000010808 */
[----:B------:R-:W0:Y:S01]  /*3cf0*/  MUFU.EX2 R34, R27 ;  /* 0x0000001b00227308 */ /* 0x000e220000000800 */
[----:B------:R-:W-:Y:S01]  /*3d00*/  FADD.FTZ R9, R65, R54 ;  /* 0x0000003641097221 */ /* 0x000fe20000010000 */
[-CC-:B------:R-:W-:Y:S01]  /*3d10*/  FFMA.FTZ R55, R55, R0.reuse, -R8.reuse ;  /* 0x0000000037377223 */ /* 0x180fe20000010808 */
[-CC-:B------:R-:W-:Y:S01]  /*3d20*/  FFMA.FTZ R37, R37, R0.reuse, -R8.reuse ;  /* 0x0000000025257223 */ /* 0x180fe20000010808 */
[-CC-:B------:R-:W-:Y:S01]  /*3d30*/  FFMA.FTZ R59, R59, R0.reuse, -R8.reuse ;  /* 0x000000003b3b7223 */ /* 0x180fe20000010808 */
[----:B------:R-:W-:Y:S01]  /*3d40*/  FADD.FTZ R54, R28, R9 ;  /* 0x000000091c367221 */ /* 0x000fe20000010000 */
[-CC-:B------:R-:W-:Y:S01]  /*3d50*/  FFMA.FTZ R41, R41, R0.reuse, -R8.reuse ;  /* 0x0000000029297223 */ /* 0x180fe20000010808 */
[-C--:B------:R-:W-:Y:S01]  /*3d60*/  FFMA.FTZ R63, R63, R0.reuse, -R8 ;  /* 0x000000003f3f7223 */ /* 0x080fe20000010808 */
[----:B------:R-:W1:Y:S01]  /*3d70*/  MUFU.EX2 R42, R31 ;  /* 0x0000001f002a7308 */ /* 0x000e620000000800 */
[----:B------:R-:W-:Y:S01]  /*3d80*/  FADD.FTZ R9, R69, R54 ;  /* 0x0000003645097221 */ /* 0x000fe20000010000 */
[-CC-:B------:R-:W-:Y:S01]  /*3d90*/  FFMA.FTZ R45, R45, R0.reuse, -R8.reuse ;  /* 0x000000002d2d7223 */ /* 0x180fe20000010808 */
[-CC-:B------:R-:W-:Y:S01]  /*3da0*/  FFMA.FTZ R67, R67, R0.reuse, -R8.reuse ;  /* 0x0000000043437223 */ /* 0x180fe20000010808 */
[-CC-:B------:R-:W-:Y:S01]  /*3db0*/  FFMA.FTZ R49, R49, R0.reuse, -R8.reuse ;  /* 0x0000000031317223 */ /* 0x180fe20000010808 */
[----:B------:R-:W-:Y:S01]  /*3dc0*/  FADD.FTZ R56, R26, R9 ;  /* 0x000000091a387221 */ /* 0x000fe20000010000 */
[-C--:B------:R-:W-:Y:S01]  /*3dd0*/  FFMA.FTZ R71, R71, R0.reuse, -R8 ;  /* 0x0000000047477223 */ /* 0x080fe20000010808 */
[----:B------:R-:W-:Y:S01]  /*3de0*/  FFMA.FTZ R57, R94, R0, -R57 ;  /* 0x000000005e397223 */ /* 0x000fe20000010839 */
[----:B------:R-:W2:Y:S01]  /*3df0*/  MUFU.EX2 R13, R13 ;  /* 0x0000000d000d7308 */ /* 0x000ea20000000800 */
[----:B------:R-:W-:Y:S01]  /*3e00*/  FADD.FTZ R9, R73, R56 ;  /* 0x0000003849097221 */ /* 0x000fe20000010000 */
[----:B0-----:R-:W-:Y:S01]  /*3e10*/  FADD.FTZ R56, R3, R34 ;  /* 0x0000002203387221 */ /* 0x001fe20000010000 */
[----:B------:R-:W-:-:S02]  /*3e20*/  F2FP.BF16.F32.PACK_AB R189, R34, R3 ;  /* 0x0000000322bd723e */ /* 0x000fc400000010ff */
[----:B------:R-:W-:Y:S01]  /*3e30*/  FADD.FTZ R58, R20, R9 ;  /* 0x00000009143a7221 */ /* 0x000fe20000010000 */
[----:B------:R-:W-:Y:S01]  /*3e40*/  FADD.FTZ R9, R191, R56 ;  /* 0x00000038bf097221 */ /* 0x000fe20000010000 */
[----:B------:R-:W-:Y:S01]  /*3e50*/  F2FP.BF16.F32.PACK_AB R178, R81, R36 ;  /* 0x0000002451b2723e */ /* 0x000fe200000010ff */
[----:B------:R-:W0:Y:S01]  /*3e60*/  MUFU.EX2 R46, R35 ;  /* 0x00000023002e7308 */ /* 0x000e220000000800 */
[----:B------:R-:W-:Y:S01]  /*3e70*/  FADD.FTZ R27, R75, R58 ;  /* 0x0000003a4b1b7221 */ /* 0x000fe20000010000 */
[C---:B-1----:R-:W-:Y:S01]  /*3e80*/  FADD.FTZ R58, R42.reuse, R9 ;  /* 0x000000092a3a7221 */ /* 0x042fe20000010000 */
[----:B------:R-:W-:Y:S02]  /*3e90*/  F2FP.BF16.F32.PACK_AB R191, R42, R191 ;  /* 0x000000bf2abf723e */ /* 0x000fe400000010ff */
[----:B------:R-:W-:-:S03]  /*3ea0*/  FADD.FTZ R60, R2, R27 ;  /* 0x0000001b023c7221 */ /* 0x000fc60000010000 */
[----:B------:R-:W1:Y:S01]  /*3eb0*/  MUFU.EX2 R15, R15 ;  /* 0x0000000f000f7308 */ /* 0x000e620000000800 */
[----:B--2---:R-:W-:Y:S01]  /*3ec0*/  FADD.FTZ R9, R13, R58 ;  /* 0x0000003a0d097221 */ /* 0x004fe20000010000 */
[----:B------:R-:W-:-:S04]  /*3ed0*/  FADD.FTZ R27, R77, R60 ;  /* 0x0000003c4d1b7221 */ /* 0x000fc80000010000 */
[----:B------:R-:W-:Y:S02]  /*3ee0*/  FADD.FTZ R60, R32, R27 ;  /* 0x0000001b203c7221 */ /* 0x000fe40000010000 */
[----:B------:R-:W2:Y:S01]  /*3ef0*/  MUFU.EX2 R48, R39 ;  /* 0x0000002700307308 */ /* 0x000ea20000000800 */
[C---:B0-----:R-:W-:Y:S01]  /*3f00*/  FADD.FTZ R58, R46.reuse, R9 ;  /* 0x000000092e3a7221 */ /* 0x041fe20000010000 */
[----:B------:R-:W-:Y:S01]  /*3f10*/  FADD.FTZ R27, R79, R60 ;  /* 0x0000003c4f1b7221 */ /* 0x000fe20000010000 */
[----:B------:R-:W-:-:S03]  /*3f20*/  F2FP.BF16.F32.PACK_AB R185, R46, R13 ;  /* 0x0000000d2eb9723e */ /* 0x000fc600000010ff */
[----:B------:R-:W-:Y:S02]  /*3f30*/  FADD.FTZ R62, R36, R27 ;  /* 0x0000001b243e7221 */ /* 0x000fe40000010000 */
[----:B------:R-:W0:Y:S01]  /*3f40*/  MUFU.EX2 R21, R21 ;  /* 0x0000001500157308 */ /* 0x000e220000000800 */
[----:B-1----:R-:W-:Y:S01]  /*3f50*/  FADD.FTZ R9, R15, R58 ;  /* 0x0000003a0f097221 */ /* 0x002fe20000010000 */
[----:B------:R-:W-:-:S06]  /*3f60*/  FADD.FTZ R27, R81, R62 ;  /* 0x0000003e511b7221 */ /* 0x000fcc0000010000 */
[----:B------:R-:W1:Y:S01]  /*3f70*/  MUFU.EX2 R50, R43 ;  /* 0x0000002b00327308 */ /* 0x000e620000000800 */
[C---:B--2---:R-:W-:Y:S01]  /*3f80*/  FADD.FTZ R60, R48.reuse, R9 ;  /* 0x00000009303c7221 */ /* 0x044fe20000010000 */
[----:B------:R-:W-:Y:S01]  /*3f90*/  F2FP.BF16.F32.PACK_AB R187, R48, R15 ;  /* 0x0000000f30bb723e */ /* 0x000fe200000010ff */
[----:B------:R-:W-:-:S05]  /*3fa0*/  VIADD R15, R16, 0xfffffffe ;  /* 0xfffffffe100f7836 */ /* 0x000fca0000000000 */
[----:B------:R-:W2:Y:S01]  /*3fb0*/  MUFU.EX2 R40, R40 ;  /* 0x0000002800287308 */ /* 0x000ea20000000800 */
[----:B0-----:R-:W-:-:S07]  /*3fc0*/  FADD.FTZ R9, R21, R60 ;  /* 0x0000003c15097221 */ /* 0x001fce0000010000 */
[----:B------:R-:W0:Y:S01]  /*3fd0*/  MUFU.EX2 R25, R25 ;  /* 0x0000001900197308 */ /* 0x000e220000000800 */
[C---:B-1----:R-:W-:Y:S01]  /*3fe0*/  FADD.FTZ R8, R50.reuse, R9 ;  /* 0x0000000932087221 */ /* 0x042fe20000010000 */
[----:B------:R-:W-:-:S06]  /*3ff0*/  F2FP.BF16.F32.PACK_AB R181, R50, R21 ;  /* 0x0000001532b5723e */ /* 0x000fcc00000010ff */
[----:B------:R-:W1:Y:S01]  /*4000*/  MUFU.EX2 R52, R47 ;  /* 0x0000002f00347308 */ /* 0x000e620000000800 */
[----:B--2---:R-:W-:Y:S01]  /*4010*/  FADD.FTZ R14, R40, R27 ;  /* 0x0000001b280e7221 */ /* 0x004fe20000010000 */
[----:B------:R-:W-:-:S03]  /*4020*/  F2FP.BF16.F32.PACK_AB R172, R83, R40 ;  /* 0x0000002853ac723e */ /* 0x000fc600000010ff */
[----:B------:R-:W-:-:S03]  /*4030*/  FADD.FTZ R27, R83, R14 ;  /* 0x0000000e531b7221 */ /* 0x000fc60000010000 */
        /* <DEDUP_REMOVED lines=36> */
[C---:B-1----:R-:W-:Y:S01]  /*4280*/  FADD.FTZ R20, R8.reuse, R3 ;  /* 0x0000000308147221 */ /* 0x042fe20000010000 */
[----:B------:R-:W-:-:S06]  /*4290*/  F2FP.BF16.F32.PACK_AB R175, R8, R41 ;  /* 0x0000002908af723e */ /* 0x000fcc00000010ff */
[----:B------:R-:W1:Y:S01]  /*42a0*/  MUFU.EX2 R49, R49 ;  /* 0x0000003100317308 */ /* 0x000e620000000800 */
[----:B--2---:R-:W-:-:S07]  /*42b0*/  FADD.FTZ R3, R45, R20 ;  /* 0x000000142d037221 */ /* 0x004fce0000010000 */
[----:B------:R-:W2:Y:S01]  /*42c0*/  MUFU.EX2 R14, R71 ;  /* 0x00000047000e7308 */ /* 0x000ea20000000800 */
        /* <DEDUP_REMOVED lines=17> */
.L_x_4266:
[----:B------:R-:W-:Y:S02]  /*43e0*/  ULDC UR11, c[0x0][0x9e4] ;  /* 0x00027900000b7ab9 */ /* 0x000fe40000000800 */
[----:B------:R-:W-:-:S11]  /*43f0*/  UISETP.NE.AND UP0, UPT, UR11, 0x1, UPT ;  /* 0x000000010b00788c */ /* 0x000fd6000bf05270 */
[----:B------:R-:W-:Y:S02]  /*4400*/  @UP0 ULDC.64 UR14, c[0x0][0x9e8] ;  /* 0x00027a00000e0ab9 */ /* 0x000fe40000000a00 */
[----:B------:R-:W-:-:S04]  /*4410*/  UIMAD.WIDE.U32 UR4, UR7, UR14, URZ ;  /* 0x0000000e070472a5 */ /* 0x000fc8000f8e003f */
[----:B------:R-:W-:-:S12]  /*4420*/  @UP0 USHF.R.U32.HI UR7, URZ, UR15, UR5 ;  /* 0x0000000f3f070299 */ /* 0x000fd80008011605 */
.L_x_4267:
[----:B------:R-:W-:-:S04]  /*4430*/  UIMAD UR7, UR7, UR11, UR11 ;  /* 0x0000000b070772a4 */ /* 0x000fc8000f8e020b */
[----:B------:R-:W-:-:S04]  /*4440*/  UISETP.LT.AND UP0, UPT, UR6, UR7, UPT ;  /* 0x000000070600728c */ /* 0x000fc8000bf01270 */
[----:B------:R-:W-:-:S12]  /*4450*/  USEL UR6, UR6, UR7, UP0 ;  /* 0x0000000706067287 */ /* 0x000fd80008000000 */
.L_x_4265:
[----:B------:R-:W-:Y:S01]  /*4460*/  R2UR UR7, R22 ;  /* 0x00000000160772ca */ /* 0x000fe200000e0000 */
[----:B------:R-:W-:Y:S01]  /*4470*/  UIMAD.WIDE UR4, UR6, 0x2aaaaaab, URZ ;  /* 0x2aaaaaab060478a5 */ /* 0x000fe2000f8e023f */
[----:B------:R-:W-:Y:S01]  /*4480*/  IMAD.MOV.U32 R3, RZ, RZ, 0x3f800000 ;  /* 0x3f800000ff037424 */ /* 0x000fe200078e00ff */
[----:B------:R-:W-:Y:S01]  /*4490*/  CS2R R118, SRZ ;  /* 0x0000000000767805 */ /* 0x000fe2000001ff00 */
[----:B------:R-:W-:Y:S01]  /*44a0*/  UMOV UR6, URZ ;  /* 0x0000003f00067c82 */ /* 0x000fe20008000000 */
[----:B------:R-:W-:Y:S01]  /*44b0*/  USHF.R.U32.HI UR4, URZ, 0x1f, UR5 ;  /* 0x0000001f3f047899 */ /* 0x000fe20008011605 */
[----:B------:R-:W-:Y:S01]  /*44c0*/  IMAD.MOV.U32 R2, RZ, RZ, 0x3f800000 ;  /* 0x3f800000ff027424 */ /* 0x000fe200078e00ff */
[----:B------:R-:W-:Y:S02]  /*44d0*/  CS2R R116, SRZ ;  /* 0x0000000000747805 */ /* 0x000fe4000001ff00 */
[----:B------:R-:W-:Y:S01]  /*44e0*/  CS2R R114, SRZ ;  /* 0x0000000000727805 */ /* 0x000fe2000001ff00 */
[----:B------:R-:W-:Y:S01]  /*44f0*/  ULEA.HI.SX32 UR4, UR5, UR4, 0x1c ;  /* 0x0000000405047291 */ /* 0x000fe2000f8fe23f */
        /* <DEDUP_REMOVED lines=13> */
[----:B------:R-:W-:Y:S02]  /*45d0*/  ISETP.GE.AND P1, PT, R15, UR60, PT ;  /* 0x0000003c0f007c0c */ /* 0x000fe4000bf26270 */
        /* <DEDUP_REMOVED lines=35> */
[----:B------:R-:W-:Y:S06]  /*4810*/  @!P1 BRA `(.L_x_4268) ;  /* 0x0000003000709947 */ /* 0x000fec0003800000 */
[----:B------:R-:W-:Y:S01]  /*4820*/  IMAD.MOV.U32 R14, RZ, RZ, R4 ;  /* 0x000000ffff0e7224 */ /* 0x000fe200078e0004 */
[----:B------:R-:W-:Y:S01]  /*4830*/  UMOV UR5, URZ ;  /* 0x0000003f00057c82 */ /* 0x000fe20008000000 */
[----:B------:R-:W-:Y:S01]  /*4840*/  IMAD.MOV.U32 R13, RZ, RZ, R5 ;  /* 0x000000ffff0d7224 */ /* 0x000fe200078e0005 */
[----:B------:R-:W-:Y:S01]  /*4850*/  UMOV UR7, URZ ;  /* 0x0000003f00077c82 */ /* 0x000fe20008000000 */
[----:B------:R-:W-:Y:S02]  /*4860*/  IMAD.MOV.U32 R3, RZ, RZ, 0x3f800000 ;  /* 0x3f800000ff037424 */ /* 0x000fe400078e00ff */
[----:B------:R-:W-:-:S07]  /*4870*/  IMAD.MOV.U32 R119, RZ, RZ, RZ ;  /* 0x000000ffff777224 */ /* 0x000fce00078e00ff */
.L_x_4287:
[----:B------:R-:W-:-:S04]  /*4880*/  UISETP.NE.AND UP0, UPT, UR7, 0x1, UPT ;  /* 0x000000010700788c */ /* 0x000fc8000bf05270 */
[----:B------:R-:W-:-:S04]  /*4890*/  USEL UR6, URZ, 0x1, UP0 ;  /* 0x000000013f067887 */ /* 0x000fc80008000000 */
[----:B------:R-:W-:Y:S01]  /*48a0*/  ULOP3.LUT UR6, UR5, UR6, URZ, 0x3c, !UPT ;  /* 0x0000000605067292 */ /* 0x000fe2000f8e3c3f */
[----:B------:R-:W-:Y:S11]  /*48b0*/  @!P0 BRA `(.L_x_4269) ;  /* 0x0000000000048947 */ /* 0x000ff60003800000 */
[----:B------:R-:W-:Y:S01]  /*48c0*/  BPT.TRAP 0x1 ;  /* 0x000000040000795c */ /* 0x000fe20000300000 */
.L_x_4269:
        /* <DEDUP_REMOVED lines=9> */
.L_x_4270:
[----:B-1----:R-:W-:Y:S05]  /*4960*/  @P1 BRA `(.L_x_4271) ;  /* 0x0000000000081947 */ /* 0x002fea0003800000 */
[----:B------:R-:W1:Y:S02]  /*4970*/  SYNCS.PHASECHK.TRANS64.TRYWAIT P1, [UR39+0x30830], R0 ;  /* 0x03083000ff0075a7 */ /* 0x000e640008020167 */
[----:B-1----:R-:W-:Y:S05]  /*4980*/  @!P1 BRA `(.L_x_4272) ;  /* 0x000000f4000c9947 */ /* 0x002fea0003800000 */
.L_x_4271:
        /* <DEDUP_REMOVED lines=124> */
[----:B------:R-:W-:Y:S01]  /*5150*/  HGMMA.64x96x16.F32.BF16 R120, gdesc[UR8], R120, gsb0 ;  /* 0x01600000087879f0 */ /* 0x000fe20008001878 */
[-C--:B------:R-:W-:Y:S01]  /*5160*/  FMUL.FTZ R115, R115, R3.reuse ;  /* 0x0000000373737220 */ /* 0x080fe20000410000 */
[-C--:B------:R-:W-:Y:S01]  /*5170*/  FMUL.FTZ R118, R118, R3.reuse ;  /* 0x0000000376767220 */ /* 0x080fe20000410000 */
[----:B------:R-:W-:Y:S01]  /*5180*/  FMUL.FTZ R119, R119, R3 ;  /* 0x0000000377777220 */ /* 0x000fe20000410000 */
        /* <DEDUP_REMOVED lines=33> */
.L_x_4273:
[----:B------:R-:W-:Y:S01]  /*53a0*/  ULEA UR14, UR7, UR38, 0x3 ;  /* 0x00000026070e7291 */ /* 0x000fe2000f8e183f */
[----:B01----:R-:W-:-:S05]  /*53b0*/  IMAD.U32 R0, RZ, RZ, UR5 ;  /* 0x00000005ff007e24 */ /* 0x003fca000f8e00ff */
[----:B------:R-:W-:-:S04]  /*53c0*/  SHF.L.U32 R0, R0, 0x1f, RZ ;  /* 0x0000001f00007819 */ /* 0x000fc800000006ff */
[----:B------:R0:W1:Y:S01]  /*53d0*/  SYNCS.PHASECHK.TRANS64.TRYWAIT P1, [UR14+0x30850], R0 ;  /* 0x03085000ff0075a7 */ /* 0x000062000802014e */
[----:B------:R-:W-:Y:S05]  /*53e0*/  @!P0 BRA `(.L_x_4274) ;  /* 0x0000000000048947 */ /* 0x000fea0003800000 */
[----:B------:R-:W-:Y:S01]  /*53f0*/  BPT.TRAP 0x1 ;  /* 0x000000040000795c */ /* 0x000fe20000300000 */
.L_x_4274:
[----:B-1----:R-:W-:Y:S05]  /*5400*/  @P1 BRA `(.L_x_4275) ;  /* 0x0000000000081947 */ /* 0x002fea0003800000 */
[----:B------:R-:W1:Y:S02]  /*5410*/  SYNCS.PHASECHK.TRANS64.TRYWAIT P1, [UR14+0x30850], R0 ;  /* 0x03085000ff0075a7 */ /* 0x000e64000802014e */
[----:B-1----:R-:W-:Y:S05]  /*5420*/  @!P1 BRA `(.L_x_4276) ;  /* 0x000000e8007c9947 */ /* 0x002fea0003800000 */
.L_x_4275:
[----:B------:R-:W-:Y:S01]  /*5430*/  UIADD3 UR5, UR38, 0x400, URZ ;  /* 0x0000040026057890 */ /* 0x000fe2000fffe03f */
[----:B------:R-:W-:Y:S01]  /*5440*/  WARPGROUP.ARRIVE ;  /* 0x00000000000079c5 */ /* 0x000fe20000000000 */
[----:B------:R-:W-:Y:S02]  /*5450*/  UMOV UR11, 0x40000040 ;  /* 0x40000040000b7882 */ /* 0x000fe40000000000 */
[----:B------:R-:W-:-:S04]  /*5460*/  USHF.R.U32.HI UR5, URZ, 0x4, UR5 ;  /* 0x000000043f057899 */ /* 0x000fc80008011605 */
[----:B------:R-:W-:-:S04]  /*5470*/  ULOP3.LUT UR5, UR5, 0x3fff, URZ, 0xc0, !UPT ;  /* 0x00003fff05057892 */ /* 0x000fc8000f8ec03f */
[----:B------:R-:W-:-:S04]  /*5480*/  ULOP3.LUT UR5, UR5, 0x3000000, URZ, 0xfc, !UPT ;  /* 0x0300000005057892 */ /* 0x000fc8000f8efc3f */
[----:B------:R-:W-:-:S07]  /*5490*/  UIMAD UR5, UR7, 0x900, UR5 ;  /* 0x00000900070578a4 */ /* 0x000fce000f8e0205 */
        /* <DEDUP_REMOVED lines=30> */
.L_x_4277:
[----:B------:R-:W-:Y:S01]  /*5680*/  R2UR UR10, R19 ;  /* 0x00000000130a72ca */ /* 0x000fe200000e0000 */
[----:B01----:R-:W-:Y:S01]  /*5690*/  IMAD.MOV.U32 R0, RZ, RZ, R10 ;  /* 0x000000ffff007224 */ /* 0x003fe200078e000a */
[----:B------:R-:W-:Y:S01]  /*56a0*/  R2UR UR5, R18 ;  /* 0x00000000120572ca */ /* 0x000fe200000e0000 */
[----:B------:R-:W-:Y:S01]  /*56b0*/  IMAD R174, R15, -0x60, RZ ;  /* 0xffffffa00fae7824 */ /* 0x000fe200078e02ff */
[----:B------:R-:W-:Y:S01]  /*56c0*/  R2UR UR7, R12 ;  /* 0x000000000c0772ca */ /* 0x000fe200000e0000 */
[----:B------:R-:W-:Y:S01]  /*56d0*/  UIADD3 UR39, UR39, 0x30840, URZ ;  /* 0x0003084027277890 */ /* 0x000fe2000fffe03f */
[----:B------:R-:W-:-:S07]  /*56e0*/  ULDC UR11, c[0x0][0x2f0] ;  /* 0x0000bc00000b7ab9 */ /* 0x000fce0000000800 */
        /* <DEDUP_REMOVED lines=10> */
[----:B------:R-:W-:Y:S01]  /*5790*/  VIADD R2, R174, 0x1 ;  /* 0x00000001ae027836 */ /* 0x000fe20000000000 */
[----:B0-----:R-:W-:-:S03]  /*57a0*/  UPRMT UR39, UR10, 0x654, UR39 ;  /* 0x000006540a277896 */ /* 0x001fc60008000027 */
[----:B------:R-:W0:Y:S01]  /*57b0*/  SHFL.IDX PT, R20, R0, RZ, 0x1c1f ;  /* 0x001c1fff00147589 */ /* 0x000e2200000e0000 */
[----:B------:R-:W-:Y:S01]  /*57c0*/  IMAD R2, R11, -0x2, R2 ;  /* 0xfffffffe0b027824 */ /* 0x000fe200078e0202 */
[----:B------:R-:W-:-:S03]  /*57d0*/  ULDC UR10, c[0x0][0x288] ;  /* 0x0000a200000a7ab9 */ /* 0x000fc60000000800 */
[----:B------:R-:W-:Y:S01]  /*57e0*/  IMAD R3, R17, UR11, R2 ;  /* 0x0000000b11037c24 */ /* 0x000fe2000f8e0202 */
[----:B------:R-:W-:Y:S01]  /*57f0*/  ULDC UR11, c[0x0][0x9e0] ;  /* 0x00027800000b7ab9 */ /* 0x000fe20000000800 */
[----:B------:R-:W-:Y:S01]  /*5800*/  SYNCS.ARRIVE.TRANS64.RED.A1T0 RZ, [UR39], RZ ;  /* 0x000000ffffff79a7 */ /* 0x000fe20008100427 */
[----:B------:R-:W-:Y:S02]  /*5810*/  VIADD R170, R2, 0xffffffff ;  /* 0xffffffff02aa7836 */ /* 0x000fe40000000000 */
[----:B------:R-:W-:-:S04]  /*5820*/  VIADD R3, R3, -UR10 ;  /* 0x8000000a03037c36 */ /* 0x000fc80008000000 */
[C---:B------:R-:W-:Y:S02]  /*5830*/  VIADD R5, R3.reuse, UR11 ;  /* 0x0000000b03057c36 */ /* 0x040fe40008000000 */
[----:B------:R-:W-:Y:S02]  /*5840*/  VIADD R168, R3, UR7 ;  /* 0x0000000703a87c36 */ /* 0x000fe40008000000 */
[--C-:B0-----:R-:W-:Y:S02]  /*5850*/  IMAD.IADD R2, R5, 0x1, R20.reuse ;  /* 0x0000000105027824 */ /* 0x101fe400078e0214 */
[----:B------:R-:W-:Y:S01]  /*5860*/  IMAD.IADD R4, R168, 0x1, R20 ;  /* 0x00000001a8047824 */ /* 0x000fe200078e0214 */
[----:B------:R-:W-:Y:S06]  /*5870*/  @P1 BRA `(.L_x_4278) ;  /* 0x0000000000641947 */ /* 0x000fec0003800000 */
[----:B------:R-:W-:Y:S01]  /*5880*/  ULDC UR5, c[0x0][0x2f0] ;  /* 0x0000bc0000057ab9 */ /* 0x000fe20000000800 */
[----:B------:R-:W-:Y:S01]  /*5890*/  BSSY B0, `(.L_x_4279) ;  /* 0x0000014000007945 */ /* 0x000fe20003800000 */
[----:B------:R-:W-:-:S04]  /*58a0*/  IMAD R3, R17, UR5, R20 ;  /* 0x0000000511037c24 */ /* 0x000fc8000f8e0214 */
        /* <DEDUP_REMOVED lines=12> */
.L_x_4280:
[----:B------:R-:W-:Y:S02]  /*5970*/  ULDC UR5, c[0x0][0x9e4] ;  /* 0x0002790000057ab9 */ /* 0x000fe40000000800 */
[----:B------:R-:W-:-:S05]  /*5980*/  IMAD.U32 R21, RZ, RZ, UR5 ;  /* 0x00000005ff157e24 */ /* 0x000fca000f8e00ff */
[----:B------:R-:W-:-:S13]  /*5990*/  ISETP.NE.AND P1, PT, R21, 0x1, PT ;  /* 0x000000011500780c */ /* 0x000fda0003f25270 */
[----:B------:R-:W0:Y:S02]  /*59a0*/  @P1 LDC.64 R172, c[0x0][0x9e8] ;  /* 0x00027a00ffac1b82 */ /* 0x000e240000000a00 */
[----:B0-----:R-:W-:-:S05]  /*59b0*/  @P1 IMAD.HI.U32 R20, R3, R172, RZ ;  /* 0x000000ac03141227 */ /* 0x001fca00078e00ff */
[----:B------:R-:W-:-:S07]  /*59c0*/  @P1 SHF.R.U32.HI R3, RZ, R173, R20 ;  /* 0x000000adff031219 */ /* 0x000fce0000011614 */
.L_x_4281:
[----:B------:R-:W-:Y:S05]  /*59d0*/  BSYNC B0 ;  /* 0x0000000000007941 */ /* 0x000fea0003800000 */
.L_x_4279:
[----:B------:R-:W-:-:S05]  /*59e0*/  IMAD R3, R3, R21, R170 ;  /* 0x0000001503037224 */ /* 0x000fca00078e02aa */
[----:B------:R-:W-:Y:S02]  /*59f0*/  VIADDMNMX R2, R3, R21, R2, PT ;  /* 0x0000001503027246 */ /* 0x000fe40003800102 */
[----:B------:R-:W-:-:S07]  /*5a00*/  VIMNMX R4, R4, R3, !PT ;  /* 0x0000000304047248 */ /* 0x000fce0007fe0100 */
.L_x_4278:
[C---:B------:R-:W-:Y:S01]  /*5a10*/  ISETP.GE.AND P6, PT, R174.reuse, 0xa, PT ;  /* 0x0000000aae00780c */ /* 0x040fe20003fc6270 */
[----:B------:R-:W0:Y:S01]  /*5a20*/  SHFL.IDX PT, R0, R0, 0x1, 0x1c1f ;  /* 0x003c1f0000007f89 */ /* 0x000e2200000e0000 */
[C---:B------:R-:W-:Y:S02]  /*5a30*/  ISETP.GE.AND P1, PT, R174.reuse, 0x2, PT ;  /* 0x00000002ae00780c */ /* 0x040fe40003f26270 */
[C---:B------:R-:W-:Y:S02]  /*5a40*/  ISETP.GE.AND P2, PT, R174.reuse, 0x9, PT ;  /* 0x00000009ae00780c */ /* 0x040fe40003f46270 */
[----:B------:R-:W-:Y:S02]  /*5a50*/  ISETP.GE.AND P5, PT, R174, 0x11, PT ;  /* 0x00000011ae00780c */ /* 0x000fe40003fa6270 */
[----:B------:R-:W-:Y:S02]  /*5a60*/  LOP3.LUT R16, R16, 0xfffffffb, RZ, 0xc0, !PT ;  /* 0xfffffffb10107812 */ /* 0x000fe400078ec0ff */
[----:B------:R-:W-:-:S02]  /*5a70*/  ISETP.GT.AND P4, PT, R4, 0x1, !P1 ;  /* 0x000000010400780c */ /* 0x000fc40004f84270 */
[----:B------:R-:W-:Y:S02]  /*5a80*/  ISETP.GT.AND P3, PT, R4, 0x8, !P2 ;  /* 0x000000080400780c */ /* 0x000fe40005764270 */
[----:B------:R-:W-:Y:S02]  /*5a90*/  @P6 LOP3.LUT R16, R16, 0x4, RZ, 0xfc, !PT ;  /* 0x0000000410106812 */ /* 0x000fe400078efcff */
[C---:B------:R-:W-:Y:S02]  /*5aa0*/  ISETP.LT.OR P4, PT, R2.reuse, 0x2, P4 ;  /* 0x000000020200780c */ /* 0x040fe40002781670 */
[----:B------:R-:W-:Y:S02]  /*5ab0*/  ISETP.LT.OR P3, PT, R2, 0x9, P3 ;  /* 0x000000090200780c */ /* 0x000fe40001f61670 */
[----:B------:R-:W-:Y:S02]  /*5ac0*/  LOP3.LUT R16, R16, 0xfffffff7, RZ, 0xc0, !PT ;  /* 0xfffffff710107812 */ /* 0x000fe400078ec0ff */
[----:B------:R-:W-:-:S02]  /*5ad0*/  FSEL R203, R121, -INF , !P4 ;  /* 0xff80000079cb7808 */ /* 0x000fc40006000000 */
[----:B------:R-:W-:Y:S02]  /*5ae0*/  FSEL R171, R124, -INF , !P3 ;  /* 0xff8000007cab7808 */ /* 0x000fe40005800000 */
[----:B------:R-:W-:Y:S02]  /*5af0*/  ISETP.GT.AND P4, PT, R4, 0x9, !P6 ;  /* 0x000000090400780c */ /* 0x000fe40007784270 */
[----:B------:R-:W-:Y:S02]  /*5b00*/  @P5 LOP3.LUT R16, R16, 0x8, RZ, 0xfc, !PT ;  /* 0x0000000810105812 */ /* 0x000fe400078efcff */
[----:B------:R-:W-:Y:S02]  /*5b10*/  ISETP.GT.AND P3, PT, R4, 0x10, !P5 ;  /* 0x000000100400780c */ /* 0x000fe40006f64270 */
[----:B------:R-:W-:Y:S02]  /*5b20*/  ISETP.GE.AND P5, PT, R174, 0x12, PT ;  /* 0x00000012ae00780c */ /* 0x000fe40003fa6270 */
[----:B------:R-:W-:-:S02]  /*5b30*/  ISETP.LT.OR P4, PT, R2, 0xa, P4 ;  /* 0x0000000a0200780c */ /* 0x000fc40002781670 */
[----:B------:R-:W-:Y:S02]  /*5b40*/  ISETP.LT.OR P3, PT, R2, 0x11, P3 ;  /* 0x000000110200780c */ /* 0x000fe40001f61670 */
[----:B------:R-:W-:Y:S02]  /*5b50*/  FSEL R173, R125, -INF , !P4 ;  /* 0xff8000007dad7808 */ /* 0x000fe40006000000 */
[----:B------:R-:W-:Y:S02]  /*5b60*/  ISETP.GE.AND P4, PT, R174, 0x19, PT ;  /* 0x00000019ae00780c */ /* 0x000fe40003f86270 */
[----:B------:R-:W-:Y:S02]  /*5b70*/  LOP3.LUT R16, R16, 0xffffffef, RZ, 0xc0, !PT ;  /* 0xffffffef10107812 */ /* 0x000fe400078ec0ff */
[----:B------:R-:W-:Y:S02]  /*5b80*/  FSEL R175, R128, -INF , !P3 ;  /* 0xff80000080af7808 */ /* 0x000fe40005800000 */
[----:B------:R-:W-:-:S02]  /*5b90*/  ISETP.GT.AND P3, PT, R4, 0x11, !P5 ;  /* 0x000000110400780c */ /* 0x000fc40006f64270 */
[----:B------:R-:W-:Y:S02]  /*5ba0*/  @P5 LOP3.LUT R16, R16, 0x10, RZ, 0xfc, !PT ;  /* 0x0000001010105812 */ /* 0x000fe400078efcff */
[----:B------:R-:W-:Y:S02]  /*5bb0*/  ISETP.LT.OR P3, PT, R2, 0x12, P3 ;  /* 0x000000120200780c */ /* 0x000fe40001f61670 */
[----:B------:R-:W-:Y:S02]  /*5bc0*/  LOP3.LUT R16, R16, 0xfffbffff, RZ, 0xc0, !PT ;  /* 0xfffbffff10107812 */ /* 0x000fe400078ec0ff */
[----:B------:R-:W-:Y:S02]  /*5bd0*/  FSEL R177, R129, -INF , !P3 ;  /* 0xff80000081b17808 */ /* 0x000fe40005800000 */
[----:B------:R-:W-:Y:S02]  /*5be0*/  @P4 LOP3.LUT R16, R16, 0x40000, RZ, 0xfc, !PT ;  /* 0x0004000010104812 */ /* 0x000fe400078efcff */
[----:B------:R-:W-:-:S02]  /*5bf0*/  ISETP.GT.AND P3, PT, R4, 0x18, !P4 ;  /* 0x000000180400780c */ /* 0x000fc40006764270 */
[----:B------:R-:W-:Y:S02]  /*5c00*/  ISETP.GE.AND P4, PT, R174, 0x1a, PT ;  /* 0x0000001aae00780c */ /* 0x000fe40003f86270 */
[----:B------:R-:W-:Y:S02]  /*5c10*/  ISETP.LT.OR P3, PT, R2, 0x19, P3 ;  /* 0x000000190200780c */ /* 0x000fe40001f61670 */
[----:B------:R-:W-:Y:S02]  /*5c20*/  LOP3.LUT R16, R16, 0xfffdffff, RZ, 0xc0, !PT ;  /* 0xfffdffff10107812 */ /* 0x000fe400078ec0ff */
[----:B------:R-:W-:Y:S02]  /*5c30*/  FSEL R179, R132, -INF , !P3 ;  /* 0xff80000084b37808 */ /* 0x000fe40005800000 */
[----:B------:R-:W-:Y:S02]  /*5c40*/  ISETP.GT.AND P3, PT, R4, 0x19, !P4 ;  /* 0x000000190400780c */ /* 0x000fe40006764270 */
[----:B------:R-:W-:-:S02]  /*5c50*/  R2UR UR5, R18 ;  /* 0x00000000120572ca */ /* 0x000fc400000e0000 */
[----:B------:R-:W-:Y:S02]  /*5c60*/  ISETP.LT.OR P3, PT, R2, 0x1a, P3 ;  /* 0x0000001a0200780c */ /* 0x000fe40001f61670 */
[----:B------:R-:W-:Y:S02]  /*5c70*/  @P4 LOP3.LUT R16, R16, 0x20000, RZ, 0xfc, !PT ;  /* 0x0002000010104812 */ /* 0x000fe400078efcff */
[----:B------:R-:W-:Y:S02]  /*5c80*/  ISETP.GE.AND P4, PT, R174, 0x21, PT ;  /* 0x00000021ae00780c */ /* 0x000fe40003f86270 */
[----:B------:R-:W-:Y:S02]  /*5c90*/  LOP3.LUT R16, R16, 0xfffeffff, RZ, 0xc0, !PT ;  /* 0xfffeffff10107812 */ /* 0x000fe400078ec0ff */
[----:B------:R-:W-:Y:S02]  /*5ca0*/  FSEL R181, R133, -INF , !P3 ;  /* 0xff80000085b57808 */ /* 0x000fe40005800000 */
[----:B------:R-:W-:Y:S01]  /*5cb0*/  ISETP.GT.AND P3, PT, R4, 0x20, !P4 ;  /* 0x000000200400780c */ /* 0x000fe20006764270 */
[----:B------:R-:W-:-:S03]  /*5cc0*/  UISETP.NE.AND UP0, UPT, UR5, URZ, UPT ;  /* 0x0000003f0500728c */ /* 0x000fc6000bf05270 */
[----:B------:R-:W-:-:S03]  /*5cd0*/  ISETP.LT.OR P3, PT, R2, 0x21, P3 ;  /* 0x000000210200780c */ /* 0x000fc60001f61670 */
[----:B------:R-:W-:Y:S02]  /*5ce0*/  @P4 LOP3.LUT R16, R16, 0x10000, RZ, 0xfc, !PT ;  /* 0x0001000010104812 */ /* 0x000fe400078efcff */
[----:B------:R-:W-:Y:S02]  /*5cf0*/  ISETP.GE.AND P4, PT, R174, 0x22, PT ;  /* 0x00000022ae00780c */ /* 0x000fe40003f86270 */
[----:B------:R-:W-:Y:S02]  /*5d00*/  LOP3.LUT R16, R16, 0xffff7fff, RZ, 0xc0, !PT ;  /* 0xffff7fff10107812 */ /* 0x000fe400078ec0ff */
[----:B------:R-:W-:Y:S02]  /*5d10*/  FSEL R183, R136, -INF , !P3 ;  /* 0xff80000088b77808 */ /* 0x000fe40005800000 */
[----:B------:R-:W-:-:S04]  /*5d20*/  ISETP.GT.AND P3, PT, R4, 0x21, !P4 ;  /* 0x000000210400780c */ /* 0x000fc80006764270 */
        /* <DEDUP_REMOVED lines=51> */
[----:B------:R-:W-:Y:S02]  /*6060*/  FSEL R153, R153, -INF , !P3 ;  /* 0xff80000099997808 */ /* 0x000fe40005800000 */
[----:B------:R-:W-:Y:S02]  /*6070*/  LOP3.LUT R16, R16, 0xffffffbf, RZ, 0xc0, !PT ;  /* 0xffffffbf10107812 */ /* 0x000fe400078ec0ff */
[----:B------:R-:W-:-:S04]  /*6080*/  ISETP.GT.AND P3, PT, R4, 0x48, !P4 ;  /* 0x000000480400780c */ /* 0x000fc80006764270 */
[----:B------:R-:W-:-:S03]  /*6090*/  ISETP.LT.OR P3, PT, R2, 0x49, P3 ;  /* 0x000000490200780c */ /* 0x000fc60001f61670 */
[----:B------:R-:W-:Y:S02]  /*60a0*/  @P4 LOP3.LUT R16, R16, 0x40, RZ, 0xfc, !PT ;  /* 0x0000004010104812 */ /* 0x000fe400078efcff */
[----:B------:R-:W-:Y:S02]  /*60b0*/  ISETP.GE.AND P4, PT, R174, 0x4a, PT ;  /* 0x0000004aae00780c */ /* 0x000fe40003f86270 */
[----:B------:R-:W-:Y:S02]  /*60c0*/  FSEL R3, R156, -INF , !P3 ;  /* 0xff8000009c037808 */ /* 0x000fe40005800000 */
[----:B------:R-:W-:Y:S02]  /*60d0*/  ISETP.GT.AND P3, PT, R4, 0x49, !P4 ;  /* 0x000000490400780c */ /* 0x000fe40006764270 */
[----:B------:R-:W-:Y:S02]  /*60e0*/  LOP3.LUT R16, R16, 0xffffffdf, RZ, 0xc0, !PT ;  /* 0xffffffdf10107812 */ /* 0x000fe400078ec0ff */
[----:B------:R-:W-:-:S04]  /*60f0*/  ISETP.LT.OR P3, PT, R2, 0x4a, P3 ;  /* 0x0000004a0200780c */ /* 0x000fc80001f61670 */
[----:B------:R-:W-:Y:S02]  /*6100*/  FSEL R157, R157, -INF , !P3 ;  /* 0xff8000009d9d7808 */ /* 0x000fe40005800000 */
[----:B------:R-:W-:Y:S02]  /*6110*/  ISETP.GE.AND P3, PT, R174, 0x51, PT ;  /* 0x00000051ae00780c */ /* 0x000fe40003f66270 */
[----:B------:R-:W-:Y:S02]  /*6120*/  @P4 LOP3.LUT R16, R16, 0x20, RZ, 0xfc, !PT ;  /* 0x0000002010104812 */ /* 0x000fe400078efcff */
[----:B------:R-:W-:Y:S02]  /*6130*/  ISETP.GT.AND P4, PT, R4, 0x50, !P3 ;  /* 0x000000500400780c */ /* 0x000fe40005f84270 */
[----:B------:R-:W-:Y:S02]  /*6140*/  LOP3.LUT R16, R16, 0xfffffffd, RZ, 0xc0, !PT ;  /* 0xfffffffd10107812 */ /* 0x000fe400078ec0ff */
        /* <DEDUP_REMOVED lines=10> */
[----:B------:R-:W-:-:S13]  /*61f0*/  ISETP.GE.AND P6, PT, R174, 0x1, PT ;  /* 0x00000001ae00780c */ /* 0x000fda0003fc6270 */
[----:B------:R-:W-:Y:S02]  /*6200*/  @P6 LOP3.LUT R16, R16, 0x2, RZ, 0xfc, !PT ;  /* 0x0000000210106812 */ /* 0x000fe400078efcff */
[----:B------:R-:W-:Y:S02]  /*6210*/  ISETP.GT.AND P6, PT, R4, RZ, !P6 ;  /* 0x000000ff0400720c */ /* 0x000fe400077c4270 */
[----:B------:R-:W-:Y:S02]  /*6220*/  LOP3.LUT R16, R16, 0xfffffffe, RZ, 0xc0, !PT ;  /* 0xfffffffe10107812 */ /* 0x000fe400078ec0ff */
[----:B------:R-:W-:-:S04]  /*6230*/  ISETP.LT.OR P6, PT, R2, 0x1, P6 ;  /* 0x000000010200780c */ /* 0x000fc800037c1670 */
[----:B------:R-:W-:Y:S02]  /*6240*/  FSEL R205, R120, -INF , !P6 ;  /* 0xff80000078cd7808 */ /* 0x000fe40007000000 */
[----:B------:R-:W-:-:S13]  /*6250*/  ISETP.GE.AND P6, PT, R174, 0x5a, PT ;  /* 0x0000005aae00780c */ /* 0x000fda0003fc6270 */
[----:B------:R-:W-:Y:S02]  /*6260*/  @P6 LOP3.LUT R16, R16, 0x1, RZ, 0xfc, !PT ;  /* 0x0000000110106812 */ /* 0x000fe400078efcff */
[----:B------:R-:W-:Y:S01]  /*6270*/  ISETP.GT.AND P6, PT, R4, 0x59, !P6 ;  /* 0x000000590400780c */ /* 0x000fe200077c4270 */
[----:B0-----:R-:W-:-:S03]  /*6280*/  IMAD.IADD R4, R168, 0x1, R0 ;  /* 0x00000001a8047824 */ /* 0x001fc600078e0200 */
[----:B------:R-:W-:Y:S01]  /*6290*/  ISETP.LT.OR P6, PT, R2, 0x5a, P6 ;  /* 0x0000005a0200780c */ /* 0x000fe200037c1670 */
[----:B------:R-:W-:-:S03]  /*62a0*/  IMAD.IADD R2, R5, 0x1, R0 ;  /* 0x0000000105027824 */ /* 0x000fc600078e0200 */
[----:B------:R-:W-:Y:S02]  /*62b0*/  FSEL R165, R165, -INF , !P6 ;  /* 0xff800000a5a57808 */ /* 0x000fe40007000000 */
[----:B------:R-:W-:-:S13]  /*62c0*/  PLOP3.LUT P6, PT, PT, PT, UP0, 0x40, 0x0 ;  /* 0x000000000000781c */ /* 0x000fda0003fce808 */
[----:B------:R-:W-:Y:S05]  /*62d0*/  @P6 BRA `(.L_x_4282) ;  /* 0x0000000000646947 */ /* 0x000fea0003800000 */
        /* <DEDUP_REMOVED lines=15> */
.L_x_4284:
[----:B------:R-:W-:Y:S02]  /*63d0*/  ULDC UR5, c[0x0][0x9e4] ;  /* 0x0002790000057ab9 */ /* 0x000fe40000000800 */
[----:B------:R-:W-:-:S05]  /*63e0*/  IMAD.U32 R20, RZ, RZ, UR5 ;  /* 0x00000005ff147e24 */ /* 0x000fca000f8e00ff */
[----:B------:R-:W-:-:S13]  /*63f0*/  ISETP.NE.AND P6, PT, R20, 0x1, PT ;  /* 0x000000011400780c */ /* 0x000fda0003fc5270 */
[----:B------:R-:W0:Y:S02]  /*6400*/  @P6 LDC.64 R184, c[0x0][0x9e8] ;  /* 0x00027a00ffb86b82 */ /* 0x000e240000000a00 */
[----:B0-----:R-:W-:-:S05]  /*6410*/  @P6 IMAD.HI.U32 R0, R5, R184, RZ ;  /* 0x000000b805006227 */ /* 0x001fca00078e00ff */
[----:B------:R-:W-:-:S07]  /*6420*/  @P6 SHF.R.U32.HI R5, RZ, R185, R0 ;  /* 0x000000b9ff056219 */ /* 0x000fce0000011600 */
.L_x_4285:
[----:B------:R-:W-:Y:S05]  /*6430*/  BSYNC B0 ;  /* 0x0000000000007941 */ /* 0x000fea0003800000 */
.L_x_4283:
[----:B------:R-:W-:-:S05]  /*6440*/  IMAD R5, R5, R20, R170 ;  /* 0x0000001405057224 */ /* 0x000fca00078e02aa */
[----:B------:R-:W-:Y:S02]  /*6450*/  VIADDMNMX R2, R5, R20, R2, PT ;  /* 0x0000001405027246 */ /* 0x000fe40003800102 */
[----:B------:R-:W-:-:S07]  /*6460*/  VIMNMX R4, R4, R5, !PT ;  /* 0x0000000504047248 */ /* 0x000fce0007fe0100 */
.L_x_4282:
[C---:B------:R-:W-:Y:S02]  /*6470*/  ISETP.GT.AND P1, PT, R4.reuse, 0x1, !P1 ;  /* 0x000000010400780c */ /* 0x040fe40004f24270 */
[----:B------:R-:W-:Y:S02]  /*6480*/  ISETP.GT.AND P2, PT, R4, 0x8, !P2 ;  /* 0x000000080400780c */ /* 0x000fe40005744270 */
[C---:B------:R-:W-:Y:S02]  /*6490*/  ISETP.LT.OR P1, PT, R2.reuse, 0x2, P1 ;  /* 0x000000020200780c */ /* 0x040fe40000f21670 */
[----:B------:R-:W-:Y:S02]  /*64a0*/  ISETP.LT.OR P2, PT, R2, 0x9, P2 ;  /* 0x000000090200780c */ /* 0x000fe40001741670 */
[----:B------:R-:W-:Y:S02]  /*64b0*/  FSEL R185, R123, -INF , !P1 ;  /* 0xff8000007bb97808 */ /* 0x000fe40004800000 */
[----:B------:R-:W-:-:S02]  /*64c0*/  LOP3.LUT P1, RZ, R16, 0x4, RZ, 0xc0, !PT ;  /* 0x0000000410ff7812 */ /* 0x000fc4000782c0ff */
[----:B------:R-:W-:Y:S02]  /*64d0*/  FSEL R187, R126, -INF , !P2 ;  /* 0xff8000007ebb7808 */ /* 0x000fe40005000000 */
[----:B------:R-:W-:Y:S02]  /*64e0*/  ISETP.GT.AND P1, PT, R4, 0x9, !P1 ;  /* 0x000000090400780c */ /* 0x000fe40004f24270 */
[----:B------:R-:W-:Y:S02]  /*64f0*/  LOP3.LUT P2, RZ, R16, 0x40000, RZ, 0xc0, !PT ;  /* 0x0004000010ff7812 */ /* 0x000fe4000784c0ff */
[----:B------:R-:W-:Y:S02]  /*6500*/  ISETP.LT.OR P1, PT, R2, 0xa, P1 ;  /* 0x0000000a0200780c */ /* 0x000fe40000f21670 */
[----:B------:R-:W-:Y:S02]  /*6510*/  LOP3.LUT P6, RZ, R16, 0x20000, RZ, 0xc0, !PT ;  /* 0x0002000010ff7812 */ /* 0x000fe400078cc0ff */
[----:B------:R-:W-:-:S02]  /*6520*/  FSEL R189, R127, -INF , !P1 ;  /* 0xff8000007fbd7808 */ /* 0x000fc40004800000 */
[----:B------:R-:W-:Y:S02]  /*6530*/  LOP3.LUT P1, RZ, R16, 0x8, RZ, 0xc0, !PT ;  /* 0x0000000810ff7812 */ /* 0x000fe4000782c0ff */
[----:B------:R-:W-:Y:S02]  /*6540*/  FMNMX.FTZ R0, R205, R13, !PT ;  /* 0x0000000dcd007209 */ /* 0x000fe40007810000 */
[----:B------:R-:W-:Y:S02]  /*6550*/  ISETP.GT.AND P1, PT, R4, 0x10, !P1 ;  /* 0x000000100400780c */ /* 0x000fe40004f24270 */
[----:B------:R-:W-:Y:S02]  /*6560*/  FMNMX.FTZ R0, R203, R0, !PT ;  /* 0x00000000cb007209 */ /* 0x000fe40007810000 */
[----:B------:R-:W-:Y:S02]  /*6570*/  ISETP.LT.OR P1, PT, R2, 0x11, P1 ;  /* 0x000000110200780c */ /* 0x000fe40000f21670 */
[----:B------:R-:W-:-:S02]  /*6580*/  FMNMX.FTZ R0, R171, R0, !PT ;  /* 0x00000000ab007209 */ /* 0x000fc40007810000 */
[----:B------:R-:W-:Y:S02]  /*6590*/  FSEL R191, R130, -INF , !P1 ;  /* 0xff80000082bf7808 */ /* 0x000fe40004800000 */
[----:B------:R-:W-:Y:S02]  /*65a0*/  LOP3.LUT P1, RZ, R16, 0x10, RZ, 0xc0, !PT ;  /* 0x0000001010ff7812 */ /* 0x000fe4000782c0ff */
[----:B------:R-:W-:Y:S02]  /*65b0*/  FMNMX.FTZ R0, R173, R0, !PT ;  /* 0x00000000ad007209 */ /* 0x000fe40007810000 */
[----:B------:R-:W-:Y:S02]  /*65c0*/  ISETP.GT.AND P1, PT, R4, 0x11, !P1 ;  /* 0x000000110400780c */ /* 0x000fe40004f24270 */
[----:B------:R-:W-:Y:S02]  /*65d0*/  FMNMX.FTZ R0, R175, R0, !PT ;  /* 0x00000000af007209 */ /* 0x000fe40007810000 */
[----:B------:R-:W-:-:S02]  /*65e0*/  ISETP.LT.OR P1, PT, R2, 0x12, P1 ;  /* 0x000000120200780c */ /* 0x000fc40000f21670 */
[----:B------:R-:W-:Y:S02]  /*65f0*/  FMNMX.FTZ R0, R177, R0, !PT ;  /* 0x00000000b1007209 */ /* 0x000fe40007810000 */
[----:B------:R-:W-:Y:S02]  /*6600*/  FSEL R193, R131, -INF , !P1 ;  /* 0xff80000083c17808 */ /* 0x000fe40004800000 */
        /* <DEDUP_REMOVED lines=24> */
[----:B------:R-:W-:Y:S02]  /*6790*/  LOP3.LUT P1, RZ, R16, 0x4000, RZ, 0xc0, !PT ;  /* 0x0000400010ff7812 */ /* 0x000fe4000782c0ff */
[----:B------:R-:W-:Y:S02]  /*67a0*/  FMNMX.FTZ R0, R125, R0, !PT ;  /* 0x000000007d007209 */ /* 0x000fe40007810000 */
[----:B------:R-:W-:Y:S02]  /*67b0*/  ISETP.GT.AND P1, PT, R4, 0x28, !P1 ;  /* 0x000000280400780c */ /* 0x000fe40004f24270 */
[----:B------:R-:W-:-:S02]  /*67c0*/  FMNMX.FTZ R0, R153, R0, !PT ;  /* 0x0000000099007209 */ /* 0x000fc40007810000 */
[----:B------:R-:W-:Y:S02]  /*67d0*/  ISETP.LT.OR P1, PT, R2, 0x29, P1 ;  /* 0x000000290200780c */ /* 0x000fe40000f21670 */
[----:B------:R-:W-:Y:S02]  /*67e0*/  FMNMX.FTZ R0, R3, R0, !PT ;  /* 0x0000000003007209 */ /* 0x000fe40007810000 */
[----:B------:R-:W-:Y:S02]  /*67f0*/  FSEL R199, R142, -INF , !P1 ;  /* 0xff8000008ec77808 */ /* 0x000fe40004800000 */
[----:B------:R-:W-:Y:S02]  /*6800*/  LOP3.LUT P1, RZ, R16, 0x2000, RZ, 0xc0, !PT ;  /* 0x0000200010ff7812 */ /* 0x000fe4000782c0ff */
[----:B------:R-:W-:Y:S02]  /*6810*/  FMNMX.FTZ R0, R157, R0, !PT ;  /* 0x000000009d007209 */ /* 0x000fe40007810000 */
[----:B------:R-:W-:-:S02]  /*6820*/  ISETP.GT.AND P1, PT, R4, 0x29, !P1 ;  /* 0x000000290400780c */ /* 0x000fc40004f24270 */
[----:B------:R-:W-:Y:S02]  /*6830*/  FMNMX.FTZ R0, R133, R0, !PT ;  /* 0x0000000085007209 */ /* 0x000fe40007810000 */
[----:B------:R-:W-:Y:S02]  /*6840*/  ISETP.LT.OR P1, PT, R2, 0x2a, P1 ;  /* 0x0000002a0200780c */ /* 0x000fe40000f21670 */
[----:B------:R-:W-:Y:S02]  /*6850*/  FMNMX.FTZ R0, R161, R0, !PT ;  /* 0x00000000a1007209 */ /* 0x000fe40007810000 */
[----:B------:R-:W-:Y:S02]  /*6860*/  FSEL R143, R143, -INF , !P1 ;  /* 0xff8000008f8f7808 */ /* 0x000fe40004800000 */
[C---:B------:R-:W-:Y:S02]  /*6870*/  LOP3.LUT P1, RZ, R16.reuse, 0x1000, RZ, 0xc0, !PT ;  /* 0x0000100010ff7812 */ /* 0x040fe4000782c0ff */
[----:B------:R-:W-:-:S02]  /*6880*/  LOP3.LUT P2, RZ, R16, 0x80, RZ, 0xc0, !PT ;  /* 0x0000008010ff7812 */ /* 0x000fc4000784c0ff */
[----:B------:R-:W-:Y:S02]  /*6890*/  ISETP.GT.AND P1, PT, R4, 0x30, !P1 ;  /* 0x000000300400780c */ /* 0x000fe40004f24270 */
[----:B------:R-:W-:Y:S02]  /*68a0*/  FMNMX.FTZ R0, R129, R0, !PT ;  /* 0x0000000081007209 */ /* 0x000fe40007810000 */
[----:B------:R-:W-:Y:S02]  /*68b0*/  ISETP.LT.OR P1, PT, R2, 0x31, P1 ;  /* 0x000000310200780c */ /* 0x000fe40000f21670 */
[----:B------:R-:W-:Y:S02]  /*68c0*/  FMNMX.FTZ R120, R165, R0, !PT ;  /* 0x00000000a5787209 */ /* 0x000fe40007810000 */
[----:B------:R-:W-:Y:S01]  /*68d0*/  FSEL R123, R146, -INF , !P1 ;  /* 0xff800000927b7808 */ /* 0x000fe20004800000 */
[----:B------:R-:W0:Y:S01]  /*68e0*/  LDC R0, c[0x0][0x988] ;  /* 0x00026200ff007b82 */ /* 0x000e220000000800 */
[C---:B------:R-:W-:Y:S01]  /*68f0*/  LOP3.LUT P1, RZ, R16.reuse, 0x800, RZ, 0xc0, !PT ;  /* 0x0000080010ff7812 */ /* 0x040fe2000782c0ff */
[----:B------:R-:W1:Y:S01]  /*6900*/  SHFL.BFLY PT, R5, R120, 0x2, 0x1f ;  /* 0x0c401f0078057f89 */ /* 0x000e6200000e0000 */
[----:B------:R-:W-:-:S02]  /*6910*/  LOP3.LUT P6, RZ, R16, 0x40, RZ, 0xc0, !PT ;  /* 0x0000004010ff7812 */ /* 0x000fc400078cc0ff */
[C---:B------:R-:W-:Y:S02]  /*6920*/  ISETP.GT.AND P1, PT, R4.reuse, 0x31, !P1 ;  /* 0x000000310400780c */ /* 0x040fe40004f24270 */
[----:B------:R-:W-:Y:S02]  /*6930*/  ISETP.GT.AND P3, PT, R4, 0x50, !P3 ;  /* 0x000000500400780c */ /* 0x000fe40005f64270 */
[----:B------:R-:W-:Y:S02]  /*6940*/  ISETP.LT.OR P1, PT, R2, 0x32, P1 ;  /* 0x000000320200780c */ /* 0x000fe40000f21670 */
[----:B------:R-:W-:Y:S02]  /*6950*/  ISETP.GT.AND P4, PT, R4, 0x51, !P4 ;  /* 0x000000510400780c */ /* 0x000fe40006784270 */
[----:B------:R-:W-:Y:S02]  /*6960*/  FSEL R147, R147, -INF , !P1 ;  /* 0xff80000093937808 */ /* 0x000fe40004800000 */
[----:B------:R-:W-:-:S02]  /*6970*/  LOP3.LUT P1, RZ, R16, 0x400, RZ, 0xc0, !PT ;  /* 0x0000040010ff7812 */ /* 0x000fc4000782c0ff */
[----:B------:R-:W-:Y:S02]  /*6980*/  ISETP.LT.OR P3, PT, R2, 0x51, P3 ;  /* 0x000000510200780c */ /* 0x000fe40001f61670 */
[C---:B------:R-:W-:Y:S02]  /*6990*/  ISETP.GT.AND P1, PT, R4.reuse, 0x38, !P1 ;  /* 0x000000380400780c */ /* 0x040fe40004f24270 */
[----:B------:R-:W-:Y:S02]  /*69a0*/  ISETP.GT.AND P5, PT, R4, 0x58, !P5 ;  /* 0x000000580400780c */ /* 0x000fe40006fa4270 */
[C---:B------:R-:W-:Y:S02]  /*69b0*/  ISETP.LT.OR P1, PT, R2.reuse, 0x39, P1 ;  /* 0x000000390200780c */ /* 0x040fe40000f21670 */
[----:B------:R-:W-:Y:S02]  /*69c0*/  ISETP.LT.OR P4, PT, R2, 0x52, P4 ;  /* 0x000000520200780c */ /* 0x000fe40002781670 */
[----:B------:R-:W-:-:S02]  /*69d0*/  FSEL R127, R150, -INF , !P1 ;  /* 0xff800000967f7808 */ /* 0x000fc40004800000 */
[----:B------:R-:W-:Y:S02]  /*69e0*/  LOP3.LUT P1, RZ, R16, 0x200, RZ, 0xc0, !PT ;  /* 0x0000020010ff7812 */ /* 0x000fe4000782c0ff */
[----:B-1----:R-:W-:Y:S02]  /*69f0*/  FMNMX.FTZ R124, R120, R5, !PT ;  /* 0x00000005787c7209 */ /* 0x002fe40007810000 */
[----:B------:R-:W-:Y:S02]  /*6a00*/  ISETP.GT.AND P1, PT, R4, 0x39, !P1 ;  /* 0x000000390400780c */ /* 0x000fe40004f24270 */
[C---:B------:R-:W-:Y:S01]  /*6a10*/  ISETP.LT.OR P5, PT, R2.reuse, 0x59, P5 ;  /* 0x000000590200780c */ /* 0x040fe20002fa1670 */
[----:B------:R-:W1:Y:S01]  /*6a20*/  SHFL.BFLY PT, R5, R124, 0x1, 0x1f ;  /* 0x0c201f007c057f89 */ /* 0x000e6200000e0000 */
[----:B------:R-:W-:Y:S02]  /*6a30*/  ISETP.LT.OR P1, PT, R2, 0x3a, P1 ;  /* 0x0000003a0200780c */ /* 0x000fe40000f21670 */
[----:B------:R-:W-:-:S02]  /*6a40*/  FSEL R163, R163, -INF , !P4 ;  /* 0xff800000a3a37808 */ /* 0x000fc40006000000 */
[----:B------:R-:W-:Y:S02]  /*6a50*/  FSEL R151, R151, -INF , !P1 ;  /* 0xff80000097977808 */ /* 0x000fe40004800000 */
[----:B------:R-:W-:-:S04]  /*6a60*/  LOP3.LUT P1, RZ, R16, 0x100, RZ, 0xc0, !PT ;  /* 0x0000010010ff7812 */ /* 0x000fc8000782c0ff */
[----:B------:R-:W-:-:S04]  /*6a70*/  ISETP.GT.AND P1, PT, R4, 0x40, !P1 ;  /* 0x000000400400780c */ /* 0x000fc80004f24270 */
[----:B------:R-:W-:-:S04]  /*6a80*/  ISETP.LT.OR P1, PT, R2, 0x41, P1 ;  /* 0x000000410200780c */ /* 0x000fc80000f21670 */
[----:B------:R-:W-:Y:S02]  /*6a90*/  FSEL R131, R154, -INF , !P1 ;  /* 0xff8000009a837808 */ /* 0x000fe40004800000 */
[----:B------:R-:W-:Y:S02]  /*6aa0*/  ISETP.GT.AND P1, PT, R4, 0x41, !P2 ;  /* 0x000000410400780c */ /* 0x000fe40005724270 */
[----:B------:R-:W-:Y:S02]  /*6ab0*/  LOP3.LUT P2, RZ, R16, 0x20, RZ, 0xc0, !PT ;  /* 0x0000002010ff7812 */ /* 0x000fe4000784c0ff */
[----:B------:R-:W-:Y:S02]  /*6ac0*/  ISETP.LT.OR P1, PT, R2, 0x42, P1 ;  /* 0x000000420200780c */ /* 0x000fe40000f21670 */
[----:B-1----:R-:W-:Y:S02]  /*6ad0*/  FMNMX.FTZ R5, R124, R5, !PT ;  /* 0x000000057c057209 */ /* 0x002fe40007810000 */
[----:B------:R-:W-:-:S02]  /*6ae0*/  FSEL R155, R155, -INF , !P1 ;  /* 0xff8000009b9b7808 */ /* 0x000fc40004800000 */
[----:B------:R-:W-:Y:S01]  /*6af0*/  ISETP.GT.AND P1, PT, R4, 0x48, !P6 ;  /* 0x000000480400780c */ /* 0x000fe20007724270 */
[----:B0-----:R-:W-:Y:S01]  /*6b00*/  FMUL.FTZ R20, R5, R0 ;  /* 0x0000000005147220 */ /* 0x001fe20000410000 */
[----:B------:R-:W-:Y:S02]  /*6b10*/  LOP3.LUT P6, RZ, R16, 0x2, RZ, 0xc0, !PT ;  /* 0x0000000210ff7812 */ /* 0x000fe400078cc0ff */
[----:B------:R-:W-:Y:S02]  /*6b20*/  ISETP.LT.OR P1, PT, R2, 0x49, P1 ;  /* 0x000000490200780c */ /* 0x000fe40000f21670 */
[----:B------:R-:W-:Y:S02]  /*6b30*/  ISETP.GT.AND P2, PT, R4, 0x49, !P2 ;  /* 0x000000490400780c */ /* 0x000fe40005744270 */
[----:B------:R-:W-:Y:S02]  /*6b40*/  FSEL R201, R158, -INF , !P1 ;  /* 0xff8000009ec97808 */ /* 0x000fe40004800000 */
[----:B------:R-:W-:-:S02]  /*6b50*/  ISETP.GT.AND P1, PT, R4, RZ, !P6 ;  /* 0x000000ff0400720c */ /* 0x000fc40007724270 */
[C---:B------:R-:W-:Y:S02]  /*6b60*/  ISETP.LT.OR P2, PT, R2.reuse, 0x4a, P2 ;  /* 0x0000004a0200780c */ /* 0x040fe40001741670 */
[----:B------:R-:W-:Y:S02]  /*6b70*/  ISETP.LT.OR P1, PT, R2, 0x1, P1 ;  /* 0x000000010200780c */ /* 0x000fe40000f21670 */
[----:B------:R-:W-:Y:S02]  /*6b80*/  LOP3.LUT P6, RZ, R16, 0x1, RZ, 0xc0, !PT ;  /* 0x0000000110ff7812 */ /* 0x000fe400078cc0ff */
[----:B------:R-:W-:Y:S02]  /*6b90*/  FSEL R207, R122, -INF , !P1 ;  /* 0xff8000007acf7808 */ /* 0x000fe40004800000 */
[----:B------:R-:W-:Y:S02]  /*6ba0*/  FSETP.NEU.FTZ.AND P1, PT, R5, -INF , PT ;  /* 0xff8000000500780b */ /* 0x000fe40003f3d000 */
[----:B------:R-:W-:-:S02]  /*6bb0*/  FMNMX.FTZ R120, R207, R14, !PT ;  /* 0x0000000ecf787209 */ /* 0x000fc40007810000 */
[----:B------:R-:W-:Y:S02]  /*6bc0*/  FSEL R20, R20, RZ, P1 ;  /* 0x000000ff14147208 */ /* 0x000fe40000800000 */
[----:B------:R-:W-:Y:S02]  /*6bd0*/  FMNMX.FTZ R120, R185, R120, !PT ;  /* 0x00000078b9787209 */ /* 0x000fe40007810000 */
[----:B------:R-:W-:Y:S01]  /*6be0*/  ISETP.GT.AND P6, PT, R4, 0x59, !P6 ;  /* 0x000000590400780c */ /* 0x000fe200077c4270 */
[--C-:B------:R-:W-:Y:S01]  /*6bf0*/  FFMA.FTZ R190, R171, R0, -R20.reuse ;  /* 0x00000000abbe7223 */ /* 0x100fe20000010814 */
[----:B------:R-:W-:Y:S01]  /*6c00*/  FMNMX.FTZ R120, R187, R120, !PT ;  /* 0x00000078bb787209 */ /* 0x000fe20007810000 */
[-CC-:B------:R-:W-:Y:S01]  /*6c10*/  FFMA.FTZ R171, R173, R0.reuse, -R20.reuse ;  /* 0x00000000adab7223 */ /* 0x180fe20000010814 */
        /* <DEDUP_REMOVED lines=21> */
[----:B------:R-:W-:Y:S01]  /*6d70*/  FSEL R2, R5, RZ, P1 ;  /* 0x000000ff05027208 */ /* 0x000fe20000800000 */
[--C-:B------:R-:W-:Y:S01]  /*6d80*/  FFMA.FTZ R168, R133, R0, -R20.reuse ;  /* 0x0000000085a87223 */ /* 0x100fe20000010814 */
[----:B------:R-:W-:Y:S01]  /*6d90*/  FMNMX.FTZ R120, R197, R120, !PT ;  /* 0x00000078c5787209 */ /* 0x000fe20007810000 */
[-CC-:B------:R-:W-:Y:S01]  /*6da0*/  FFMA.FTZ R205, R205, R0.reuse, -R20.reuse ;  /* 0x00000000cdcd7223 */ /* 0x180fe20000010814 */
[--C-:B------:R-:W-:Y:S01]  /*6db0*/  FFMA.FTZ R188, R203, R0, -R20.reuse ;  /* 0x00000000cbbc7223 */ /* 0x100fe20000010814 */
[----:B------:R-:W-:Y:S01]  /*6dc0*/  FADD.FTZ R3, -R2, R13 ;  /* 0x0000000d02037221 */ /* 0x000fe20000010100 */
[----:B------:R-:W-:Y:S01]  /*6dd0*/  FMNMX.FTZ R120, R139, R120, !PT ;  /* 0x000000788b787209 */ /* 0x000fe20007810000 */
[-CC-:B------:R-:W-:Y:S01]  /*6de0*/  FFMA.FTZ R175, R181, R0.reuse, -R20.reuse ;  /* 0x00000000b5af7223 */ /* 0x180fe20000010814 */
[-CC-:B------:R-:W-:Y:S01]  /*6df0*/  FFMA.FTZ R180, R183, R0.reuse, -R20.reuse ;  /* 0x00000000b7b47223 */ /* 0x180fe20000010814 */
[----:B------:R-:W-:Y:S01]  /*6e00*/  FMUL.FTZ R3, R3, R0 ;  /* 0x0000000003037220 */ /* 0x000fe20000410000 */
[----:B------:R-:W-:Y:S01]  /*6e10*/  FMNMX.FTZ R120, R199, R120, !PT ;  /* 0x00000078c7787209 */ /* 0x000fe20007810000 */
[-CC-:B------:R-:W-:Y:S01]  /*6e20*/  FFMA.FTZ R121, R149, R0.reuse, -R20.reuse ;  /* 0x0000000095797223 */ /* 0x180fe20000010814 */
[-CC-:B------:R-:W-:Y:S01]  /*6e30*/  FFMA.FTZ R125, R153, R0.reuse, -R20.reuse ;  /* 0x00000000997d7223 */ /* 0x180fe20000010814 */
[--C-:B------:R-:W-:Y:S01]  /*6e40*/  FFMA.FTZ R133, R161, R0, -R20.reuse ;  /* 0x00000000a1857223 */ /* 0x100fe20000010814 */
[----:B------:R-:W-:Y:S01]  /*6e50*/  FMNMX.FTZ R120, R143, R120, !PT ;  /* 0x000000788f787209 */ /* 0x000fe20007810000 */
[-CC-:B------:R-:W-:Y:S01]  /*6e60*/  FFMA.FTZ R170, R129, R0.reuse, -R20.reuse ;  /* 0x0000000081aa7223 */ /* 0x180fe20000010814 */
[----:B------:R-:W-:Y:S01]  /*6e70*/  FFMA.FTZ R13, R165, R0, -R20 ;  /* 0x00000000a50d7223 */ /* 0x000fe20000010814 */
[----:B------:R-:W-:Y:S01]  /*6e80*/  MUFU.EX2 R2, R3 ;  /* 0x0000000300027308 */ /* 0x000fe20000000800 */
[----:B------:R-:W-:-:S04]  /*6e90*/  FMNMX.FTZ R120, R123, R120, !PT ;  /* 0x000000787b787209 */ /* 0x000fc80007810000 */
[----:B------:R-:W-:-:S03]  /*6ea0*/  FMNMX.FTZ R120, R147, R120, !PT ;  /* 0x0000007893787209 */ /* 0x000fc60007810000 */
[----:B------:R-:W0:Y:S01]  /*6eb0*/  MUFU.EX2 R205, R205 ;  /* 0x000000cd00cd7308 */ /* 0x000e220000000800 */
[----:B------:R-:W-:-:S04]  /*6ec0*/  FMNMX.FTZ R120, R127, R120, !PT ;  /* 0x000000787f787209 */ /* 0x000fc80007810000 */
[----:B------:R-:W-:-:S03]  /*6ed0*/  FMNMX.FTZ R120, R151, R120, !PT ;  /* 0x0000007897787209 */ /* 0x000fc60007810000 */
[----:B------:R-:W1:Y:S01]  /*6ee0*/  MUFU.EX2 R188, R188 ;  /* 0x000000bc00bc7308 */ /* 0x000e620000000800 */
[----:B------:R-:W-:-:S04]  /*6ef0*/  FMNMX.FTZ R120, R131, R120, !PT ;  /* 0x0000007883787209 */ /* 0x000fc80007810000 */
[----:B------:R-:W-:-:S03]  /*6f00*/  FMNMX.FTZ R120, R155, R120, !PT ;  /* 0x000000789b787209 */ /* 0x000fc60007810000 */
[----:B------:R-:W-:Y:S01]  /*6f10*/  MUFU.EX2 R190, R190 ;  /* 0x000000be00be7308 */ /* 0x000fe20000000800 */
[----:B------:R-:W-:Y:S01]  /*6f20*/  FMNMX.FTZ R120, R201, R120, !PT ;  /* 0x00000078c9787209 */ /* 0x000fe20007810000 */
[----:B0-----:R-:W-:-:S03]  /*6f30*/  FFMA.FTZ R9, R2, R9, R205 ;  /* 0x0000000902097223 */ /* 0x001fc600000100cd */
[----:B------:R-:W-:-:S03]  /*6f40*/  FMNMX.FTZ R120, R177, R120, !PT ;  /* 0x00000078b1787209 */ /* 0x000fc60007810000 */
[----:B------:R-:W-:Y:S01]  /*6f50*/  MUFU.EX2 R171, R171 ;  /* 0x000000ab00ab7308 */ /* 0x000fe20000000800 */
[----:B------:R-:W-:Y:S01]  /*6f60*/  FMNMX.FTZ R120, R179, R120, !PT ;  /* 0x00000078b3787209 */ /* 0x000fe20007810000 */
[----:B-1----:R-:W-:-:S03]  /*6f70*/  FADD.FTZ R9, R188, R9 ;  /* 0x00000009bc097221 */ /* 0x002fc60000010000 */
[----:B------:R-:W-:-:S03]  /*6f80*/  FMNMX.FTZ R120, R163, R120, !PT ;  /* 0x00000078a3787209 */ /* 0x000fc60007810000 */
[----:B------:R-:W-:Y:S01]  /*6f90*/  MUFU.EX2 R184, R184 ;  /* 0x000000b800b87308 */ /* 0x000fe20000000800 */
[----:B------:R-:W-:-:S04]  /*6fa0*/  FMNMX.FTZ R120, R169, R120, !PT ;  /* 0x00000078a9787209 */ /* 0x000fc80007810000 */
[----:B------:R-:W-:-:S03]  /*6fb0*/  FMNMX.FTZ R120, R167, R120, !PT ;  /* 0x00000078a7787209 */ /* 0x000fc60007810000 */
[----:B------:R-:W-:Y:S02]  /*6fc0*/  MUFU.EX2 R173, R173 ;  /* 0x000000ad00ad7308 */ /* 0x000fe40000000800 */
[----:B------:R-:W0:Y:S06]  /*6fd0*/  SHFL.BFLY PT, R141, R120, 0x2, 0x1f ;  /* 0x0c401f00788d7f89 */ /* 0x000e2c00000e0000 */
[----:B------:R-:W-:Y:S08]  /*6fe0*/  MUFU.EX2 R186, R186 ;  /* 0x000000ba00ba7308 */ /* 0x000ff00000000800 */
[----:B------:R-:W-:Y:S08]  /*6ff0*/  MUFU.EX2 R175, R175 ;  /* 0x000000af00af7308 */ /* 0x000ff00000000800 */
[----:B------:R-:W-:Y:S01]  /*7000*/  MUFU.EX2 R180, R180 ;  /* 0x000000b400b47308 */ /* 0x000fe20000000800 */
[----:B0-----:R-:W-:Y:S01]  /*7010*/  FMNMX.FTZ R4, R120, R141, !PT ;  /* 0x0000008d78047209 */ /* 0x001fe20007810000 */
[----:B------:R-:W-:-:S04]  /*7020*/  FFMA.FTZ R141, R157, R0, -R20 ;  /* 0x000000009d8d7223 */ /* 0x000fc80000010814 */
[----:B------:R-:W0:Y:S02]  /*7030*/  SHFL.BFLY PT, R145, R4, 0x1, 0x1f ;  /* 0x0c201f0004917f89 */ /* 0x000e2400000e0000 */
[----:B------:R-:W-:Y:S08]  /*7040*/  MUFU.EX2 R159, R159 ;  /* 0x0000009f009f7308 */ /* 0x000ff00000000800 */
[----:B------:R-:W-:Y:S08]  /*7050*/  MUFU.EX2 R182, R182 ;  /* 0x000000b600b67308 */ /* 0x000ff00000000800 */
[----:B------:R-:W-:Y:S01]  /*7060*/  MUFU.EX2 R137, R137 ;  /* 0x0000008900897308 */ /* 0x000fe20000000800 */
[----:B0-----:R-:W-:-:S07]  /*7070*/  FMNMX.FTZ R4, R4, R145, !PT ;  /* 0x0000009104047209 */ /* 0x001fce0007810000 */
        /* <DEDUP_REMOVED lines=34> */
[----:B------:R-:W-:-:S03]  /*72a0*/  FFMA.FTZ R20, R167, R0, -R20 ;  /* 0x00000000a7147223 */ /* 0x000fc60000010814 */
        /* <DEDUP_REMOVED lines=80> */
.L_x_4286:
[----:B------:R-:W0:Y:S01]  /*77b0*/  S2UR UR5, SR_CgaCtaId ;  /* 0x00000000000579c3 */ /* 0x000e220000008800 */
[----:B------:R-:W-:Y:S01]  /*77c0*/  UIADD3 UR14, UR14, 0x30860, URZ ;  /* 0x000308600e0e7890 */ /* 0x000fe2000fffe03f */
[----:B------:R-:W-:Y:S01]  /*77d0*/  ISETP.GT.AND P1, PT, R15, UR60, PT ;  /* 0x0000003c0f007c0c */ /* 0x000fe2000bf24270 */
[----:B------:R-:W-:Y:S01]  /*77e0*/  UMOV UR7, UR4 ;  /* 0x0000000400077c82 */ /* 0x000fe20008000000 */
[----:B------:R-:W-:Y:S01]  /*77f0*/  F2FP.BF16.F32.PACK_AB R190, R171, R190 ;  /* 0x000000beabbe723e */ /* 0x000fe200000010ff */
[----:B------:R-:W-:Y:S01]  /*7800*/  VIADD R15, R15, 0xffffffff ;  /* 0xffffffff0f0f7836 */ /* 0x000fe20000000000 */
[----:B------:R-:W-:Y:S02]  /*7810*/  F2FP.BF16.F32.PACK_AB R184, R173, R184 ;  /* 0x000000b8adb8723e */ /* 0x000fe400000010ff */
[----:B------:R-:W-:Y:S02]  /*7820*/  F2FP.BF16.F32.PACK_AB R186, R175, R186 ;  /* 0x000000baafba723e */ /* 0x000fe400000010ff */
        /* <DEDUP_REMOVED lines=8> */
[----:B------:R-:W-:Y:S01]  /*78b0*/  F2FP.BF16.F32.PACK_AB R187, R126, R187 ;  /* 0x000000bb7ebb723e */ /* 0x000fe200000010ff */
[----:B0-----:R-:W-:Y:S01]  /*78c0*/  UPRMT UR14, UR5, 0x654, UR14 ;  /* 0x00000654050e7896 */ /* 0x001fe2000800000e */
[----:B------:R-:W-:Y:S02]  /*78d0*/  F2FP.BF16.F32.PACK_AB R180, R159, R180 ;  /* 0x000000b49fb4723e */ /* 0x000fe400000010ff */
[----:B------:R-:W-:Y:S01]  /*78e0*/  UMOV UR5, UR6 ;  /* 0x0000000600057c82 */ /* 0x000fe20008000000 */
[----:B------:R-:W-:-:S02]  /*78f0*/  F2FP.BF16.F32.PACK_AB R181, R128, R181 ;  /* 0x000000b580b5723e */ /* 0x000fc400000010ff */
[----:B------:R-:W-:Y:S02]  /*7900*/  F2FP.BF16.F32.PACK_AB R182, R137, R182 ;  /* 0x000000b689b6723e */ /* 0x000fe400000010ff */
[----:B------:R-:W-:Y:S01]  /*7910*/  F2FP.BF16.F32.PACK_AB R176, R21, R176 ;  /* 0x000000b015b0723e */ /* 0x000fe200000010ff */
[----:B------:R-:W-:Y:S01]  /*7920*/  SYNCS.ARRIVE.TRANS64.RED.A1T0 RZ, [UR14], RZ ;  /* 0x000000ffffff79a7 */ /* 0x000fe2000810040e */
        /* <DEDUP_REMOVED lines=11> */
.L_x_4268:
[----:B------:R-:W-:Y:S01]  /*79e0*/  R2UR UR5, R18 ;  /* 0x00000000120572ca */ /* 0x000fe200000e0000 */
[----:B------:R-:W0:Y:S01]  /*79f0*/  LDC R14, c[0x0][0x2f0] ;  /* 0x0000bc00ff0e7b82 */ /* 0x000e220000000800 */
[----:B------:R-:W-:Y:S01]  /*7a00*/  R2UR UR7, R19 ;  /* 0x00000000130772ca */ /* 0x000fe200000e0000 */
[----:B------:R-:W-:-:S10]  /*7a10*/  UIADD3 UR10, -UR10, 0x1, URZ ;  /* 0x000000010a0a7890 */ /* 0x000fd4000fffe13f */
[----:B------:R-:W-:Y:S01]  /*7a20*/  UISETP.NE.AND UP0, UPT, UR5, URZ, UPT ;  /* 0x0000003f0500728c */ /* 0x000fe2000bf05270 */
[----:B------:R-:W1:Y:S01]  /*7a30*/  S2UR UR5, SR_CTAID.X ;  /* 0x00000000000579c3 */ /* 0x000e620000002500 */
[----:B------:R-:W-:-:S04]  /*7a40*/  UISETP.NE.AND UP1, UPT, UR7, URZ, UPT ;  /* 0x0000003f0700728c */ /* 0x000fc8000bf25270 */
[----:B------:R-:W-:Y:S01]  /*7a50*/  PLOP3.LUT P1, PT, PT, PT, UP0, 0x40, 0x0 ;  /* 0x000000000000781c */ /* 0x000fe20003f2e808 */
[----:B0-----:R-:W-:-:S06]  /*7a60*/  IMAD R14, R17, R14, UR10 ;  /* 0x0000000a110e7e24 */ /* 0x001fcc000f8e020e */
[----:B------:R-:W-:Y:S01]  /*7a70*/  @UP1 ULDC UR10, c[0x0][0x44c] ;  /* 0x00011300000a1ab9 */ /* 0x000fe20000000800 */
[----:B------:R-:W-:Y:S01]  /*7a80*/  @UP1 ULDC UR14, c[0x0][0x450] ;  /* 0x00011400000e1ab9 */ /* 0x000fe20000000800 */
[----:B------:R-:W-:Y:S01]  /*7a90*/  R2UR UR7, R14 ;  /* 0x000000000e0772ca */ /* 0x000fe200000e0000 */
[----:B-1----:R-:W-:-:S04]  /*7aa0*/  ULEA UR5, UR5, 0x7f, 0x7 ;  /* 0x0000007f05057891 */ /* 0x002fc8000f8e383f */
[----:B------:R-:W-:-:S04]  /*7ab0*/  UIMAD.WIDE.U32 UR10, UR5, UR10, URZ ;  /* 0x0000000a050a72a5 */ /* 0x000fc8000f8e003f */
[----:B------:R-:W-:-:S04]  /*7ac0*/  @UP1 USHF.R.U32.HI UR5, URZ, UR14, UR11 ;  /* 0x0000000e3f051299 */ /* 0x000fc8000801160b */
[----:B------:R-:W-:-:S03]  /*7ad0*/  UIADD3 UR5, UR7, UR5, URZ ;  /* 0x0000000507057290 */ /* 0x000fc6000fffe03f */
[----:B------:R-:W-:Y:S02]  /*7ae0*/  ULDC UR7, c[0x0][0x9dc] ;  /* 0x0002770000077ab9 */ /* 0x000fe40000000800 */
        /* <DEDUP_REMOVED lines=13> */
.L_x_4289:
[----:B------:R-:W-:Y:S02]  /*7bc0*/  ULDC UR14, c[0x0][0x9e4] ;  /* 0x00027900000e7ab9 */ /* 0x000fe40000000800 */
[----:B------:R-:W-:-:S11]  /*7bd0*/  UISETP.NE.AND UP0, UPT, UR14, 0x1, UPT ;  /* 0x000000010e00788c */ /* 0x000fd6000bf05270 */
[----:B------:R-:W-:Y:S02]  /*7be0*/  @UP0 ULDC.64 UR18, c[0x0][0x9e8] ;  /* 0x00027a0000120ab9 */ /* 0x000fe40000000a00 */
[----:B------:R-:W-:-:S04]  /*7bf0*/  UIMAD.WIDE.U32 UR10, UR5, UR18, URZ ;  /* 0x00000012050a72a5 */ /* 0x000fc8000f8e003f */
[----:B------:R-:W-:-:S12]  /*7c00*/  @UP0 USHF.R.U32.HI UR5, URZ, UR19, UR11 ;  /* 0x000000133f050299 */ /* 0x000fd8000801160b */
.L_x_4290:
[----:B------:R-:W-:-:S04]  /*7c10*/  UIMAD UR5, UR5, UR14, URZ ;  /* 0x0000000e050572a4 */ /* 0x000fc8000f8e023f */
[----:B------:R-:W-:-:S04]  /*7c20*/  UISETP.LT.AND UP0, UPT, UR7, UR5, UPT ;  /* 0x000000050700728c */ /* 0x000fc8000bf01270 */
[----:B------:R-:W-:-:S12]  /*7c30*/  USEL UR7, UR7, UR5, !UP0 ;  /* 0x0000000507077287 */ /* 0x000fd8000c000000 */
.L_x_4288:
[----:B------:R-:W-:Y:S01]  /*7c40*/  UIADD3 UR10, UR7, 0x5f, URZ ;  /* 0x0000005f070a7890 */ /* 0x000fe2000fffe03f */
[----:B------:R-:W-:-:S03]  /*7c50*/  R2UR UR14, R22 ;  /* 0x00000000160e72ca */ /* 0x000fc600000e0000 */
[----:B------:R-:W-:-:S04]  /*7c60*/  UIMAD.WIDE UR10, UR10, 0x2aaaaaab, URZ ;  /* 0x2aaaaaab0a0a78a5 */ /* 0x000fc8000f8e023f */
[----:B------:R-:W-:-:S04]  /*7c70*/  USHF.R.U32.HI UR5, URZ, 0x1f, UR11 ;  /* 0x0000001f3f057899 */ /* 0x000fc8000801160b */
[----:B------:R-:W-:-:S04]  /*7c80*/  ULEA.HI.SX32 UR5, UR11, UR5, 0x1c ;  /* 0x000000050b057291 */ /* 0x000fc8000f8fe23f */
        /* <DEDUP_REMOVED lines=8> */
[----:B------:R-:W-:-:S07]  /*7d10*/  IMAD.MOV.U32 R13, RZ, RZ, R15 ;  /* 0x000000ffff0d7224 */ /* 0x000fce00078e000f */
.L_x_4302:
[----:B------:R-:W-:-:S04]  /*7d20*/  UIADD3 UR4, UR7, 0x1, URZ ;  /* 0x0000000107047890 */ /* 0x000fc8000fffe03f */
[----:B------:R-:W-:-:S04]  /*7d30*/  UISETP.NE.AND UP0, UPT, UR4, 0x2, UPT ;  /* 0x000000020400788c */ /* 0x000fc8000bf05270 */
[----:B------:R-:W-:Y:S02]  /*7d40*/  USEL UR6, URZ, 0x1, UP0 ;  /* 0x000000013f067887 */ /* 0x000fe40008000000 */
[----:B------:R-:W-:Y:S02]  /*7d50*/  USEL UR4, UR4, URZ, UP0 ;  /* 0x0000003f04047287 */ /* 0x000fe40008000000 */
[----:B------:R-:W-:Y:S01]  /*7d60*/  ULOP3.LUT UR6, UR39, UR6, URZ, 0x3c, !UPT ;  /* 0x0000000627067292 */ /* 0x000fe2000f8e3c3f */
[----:B------:R-:W-:Y:S11]  /*7d70*/  @!P0 BRA `(.L_x_4292) ;  /* 0x0000000000048947 */ /* 0x000ff60003800000 */
[----:B------:R-:W-:Y:S01]  /*7d80*/  BPT.TRAP 0x1 ;  /* 0x000000040000795c */ /* 0x000fe20000300000 */
.L_x_4292:
[----:B------:R-:W-:Y:S01]  /*7d90*/  ULEA UR5, UR4, UR38, 0x3 ;  /* 0x0000002604057291 */ /* 0x000fe2000f8e183f */
[----:B------:R-:W-:-:S05]  /*7da0*/  IMAD.U32 R0, RZ, RZ, UR6 ;  /* 0x00000006ff007e24 */ /* 0x000fca000f8e00ff */
[----:B------:R-:W-:-:S04]  /*7db0*/  SHF.L.U32 R0, R0, 0x1f, RZ ;  /* 0x0000001f00007819 */ /* 0x000fc800000006ff */
[----:B------:R0:W1:Y:S01]  /*7dc0*/  SYNCS.PHASECHK.TRANS64.TRYWAIT P1, [UR5+0x30830], R0 ;  /* 0x03083000ff0075a7 */ /* 0x0000620008020145 */
[----:B------:R-:W-:Y:S05]  /*7dd0*/  @!P0 BRA `(.L_x_4293) ;  /* 0x0000000000048947 */ /* 0x000fea0003800000 */
[----:B------:R-:W-:Y:S01]  /*7de0*/  BPT.TRAP 0x1 ;  /* 0x000000040000795c */ /* 0x000fe20000300000 */
.L_x_4293:
[----:B-1----:R-:W-:Y:S05]  /*7df0*/  @P1 BRA `(.L_x_4294) ;  /* 0x0000000000081947 */ /* 0x002fea0003800000 */
[----:B------:R-:W1:Y:S02]  /*7e00*/  SYNCS.PHASECHK.TRANS64.TRYWAIT P1, [UR5+0x30830], R0 ;  /* 0x03083000ff0075a7 */ /* 0x000e640008020145 */
[----:B-1----:R-:W-:Y:S05]  /*7e10*/  @!P1 BRA `(.L_x_4295) ;  /* 0x000000c000189947 */ /* 0x002fea0003800000 */
.L_x_4294:
        /* <DEDUP_REMOVED lines=161> */
.L_x_4296:
[----:B------:R-:W-:Y:S01]  /*8830*/  ULEA UR5, UR7, UR38, 0x3 ;  /* 0x0000002607057291 */ /* 0x000fe2000f8e183f */
[----:B01----:R-:W-:-:S05]  /*8840*/  IMAD.U32 R0, RZ, RZ, UR39 ;  /* 0x00000027ff007e24 */ /* 0x003fca000f8e00ff */
[----:B------:R-:W-:-:S04]  /*8850*/  SHF.L.U32 R0, R0, 0x1f, RZ ;  /* 0x0000001f00007819 */ /* 0x000fc800000006ff */
[----:B------:R0:W1:Y:S01]  /*8860*/  SYNCS.PHASECHK.TRANS64.TRYWAIT P1, [UR5+0x30850], R0 ;  /* 0x03085000ff0075a7 */ /* 0x0000620008020145 */
[----:B------:R-:W-:Y:S05]  /*8870*/  @!P0 BRA `(.L_x_4297) ;  /* 0x0000000000048947 */ /* 0x000fea0003800000 */
[----:B------:R-:W-:Y:S01]  /*8880*/  BPT.TRAP 0x1 ;  /* 0x000000040000795c */ /* 0x000fe20000300000 */
.L_x_4297:
[----:B-1----:R-:W-:Y:S05]  /*8890*/  @P1 BRA `(.L_x_4298) ;  /* 0x0000000000081947 */ /* 0x002fea0003800000 */
[----:B------:R-:W1:Y:S02]  /*88a0*/  SYNCS.PHASECHK.TRANS64.TRYWAIT P1, [UR5+0x30850], R0 ;  /* 0x03085000ff0075a7 */ /* 0x000e640008020145 */
[----:B-1----:R-:W-:Y:S05]  /*88b0*/  @!P1 BRA `(.L_x_4299) ;  /* 0x000000b400889947 */ /* 0x002fea0003800000 */
.L_x_4298:
        /* <DEDUP_REMOVED lines=37> */
.L_x_4300:
[----:B01----:R-:W-:Y:S01]  /*8b10*/  FMNMX.FTZ R0, R120, R14, !PT ;  /* 0x0000000e78007209 */ /* 0x003fe20007810000 */
[----:B------:R-:W0:Y:S01]  /*8b20*/  S2UR UR10, SR_CgaCtaId ;  /* 0x00000000000a79c3 */ /* 0x000e220000008800 */
[----:B------:R-:W-:Y:S01]  /*8b30*/  FMNMX.FTZ R2, R122, R21, !PT ;  /* 0x000000157a027209 */ /* 0x000fe20007810000 */
[----:B------:R-:W-:Y:S01]  /*8b40*/  ULEA UR7, UR4, UR38, 0x3 ;  /* 0x0000002604077291 */ /* 0x000fe2000f8e183f */
[----:B------:R-:W-:Y:S02]  /*8b50*/  FMNMX.FTZ R3, R121, R0, !PT ;  /* 0x0000000079037209 */ /* 0x000fe40007810000 */
[----:B------:R-:W-:Y:S01]  /*8b60*/  FMNMX.FTZ R5, R123, R2, !PT ;  /* 0x000000027b057209 */ /* 0x000fe20007810000 */
[----:B------:R-:W-:Y:S01]  /*8b70*/  UIADD3 UR7, UR7, 0x30840, URZ ;  /* 0x0003084007077890 */ /* 0x000fe2000fffe03f */
        /* <DEDUP_REMOVED lines=45> */
[----:B------:R-:W-:-:S03]  /*8e50*/  FMNMX.FTZ R2, R167, R2, !PT ;  /* 0x00000002a7027209 */ /* 0x000fc60007810000 */
[----:B------:R-:W0:Y:S04]  /*8e60*/  SHFL.BFLY PT, R0, R3, 0x2, 0x1f ;  /* 0x0c401f0003007f89 */ /* 0x000e2800000e0000 */
[----:B------:R-:W1:Y:S01]  /*8e70*/  SHFL.BFLY PT, R5, R2, 0x2, 0x1f ;  /* 0x0c401f0002057f89 */ /* 0x000e6200000e0000 */
[----:B0-----:R-:W-:Y:S02]  /*8e80*/  FMNMX.FTZ R15, R3, R0, !PT ;  /* 0x00000000030f7209 */ /* 0x001fe40007810000 */
[----:B------:R-:W0:Y:S01]  /*8e90*/  LDC R0, c[0x0][0x988] ;  /* 0x00026200ff007b82 */ /* 0x000e220000000800 */
[----:B-1----:R-:W-:Y:S02]  /*8ea0*/  FMNMX.FTZ R20, R2, R5, !PT ;  /* 0x0000000502147209 */ /* 0x002fe40007810000 */
[----:B------:R-:W1:Y:S04]  /*8eb0*/  SHFL.BFLY PT, R4, R15, 0x1, 0x1f ;  /* 0x0c201f000f047f89 */ /* 0x000e6800000e0000 */
[----:B------:R-:W2:Y:S01]  /*8ec0*/  SHFL.BFLY PT, R169, R20, 0x1, 0x1f ;  /* 0x0c201f0014a97f89 */ /* 0x000ea200000e0000 */
[----:B-1----:R-:W-:-:S02]  /*8ed0*/  FMNMX.FTZ R5, R15, R4, !PT ;  /* 0x000000040f057209 */ /* 0x002fc40007810000 */
[----:B--2---:R-:W-:-:S03]  /*8ee0*/  FMNMX.FTZ R4, R20, R169, !PT ;  /* 0x000000a914047209 */ /* 0x004fc60007810000 */
[C---:B0-----:R-:W-:Y:S01]  /*8ef0*/  FMUL.FTZ R171, R5.reuse, R0 ;  /* 0x0000000005ab7220 */ /* 0x041fe20000410000 */
[----:B------:R-:W-:-:S03]  /*8f00*/  FADD.FTZ R169, -R5, R14 ;  /* 0x0000000e05a97221 */ /* 0x000fc60000010100 */
[-CC-:B------:R-:W-:Y:S01]  /*8f10*/  FFMA.FTZ R188, R121, R0.reuse, -R171.reuse ;  /* 0x0000000079bc7223 */ /* 0x180fe200000108ab */
[-CC-:B------:R-:W-:Y:S01]  /*8f20*/  FFMA.FTZ R121, R129, R0.reuse, -R171.reuse ;  /* 0x0000000081797223 */ /* 0x180fe200000108ab */
[-CC-:B------:R-:W-:Y:S01]  /*8f30*/  FFMA.FTZ R129, R137, R0.reuse, -R171.reuse ;  /* 0x0000000089817223 */ /* 0x180fe200000108ab */
[-CC-:B------:R-:W-:Y:S01]  /*8f40*/  FFMA.FTZ R137, R145, R0.reuse, -R171.reuse ;  /* 0x0000000091897223 */ /* 0x180fe200000108ab */
[-CC-:B------:R-:W-:Y:S01]  /*8f50*/  FFMA.FTZ R145, R153, R0.reuse, -R171.reuse ;  /* 0x0000000099917223 */ /* 0x180fe200000108ab */
[-C--:B------:R-:W-:Y:S01]  /*8f60*/  FFMA.FTZ R153, R161, R0.reuse, -R171 ;  /* 0x00000000a1997223 */ /* 0x080fe200000108ab */
[C---:B------:R-:W-:Y:S01]  /*8f70*/  FADD.FTZ R3, -R4.reuse, R21 ;  /* 0x0000001504037221 */ /* 0x040fe20000010100 */
[-C--:B------:R-:W-:Y:S01]  /*8f80*/  FMUL.FTZ R161, R4, R0.reuse ;  /* 0x0000000004a17220 */ /* 0x080fe20000410000 */
[-C--:B------:R-:W-:Y:S01]  /*8f90*/  FFMA.FTZ R15, R120, R0.reuse, -R171 ;  /* 0x00000000780f7223 */ /* 0x080fe200000108ab */
[-C--:B------:R-:W-:Y:S01]  /*8fa0*/  FMUL.FTZ R169, R169, R0.reuse ;  /* 0x00000000a9a97220 */ /* 0x080fe20000410000 */
[-C--:B------:R-:W-:Y:S01]  /*8fb0*/  FMUL.FTZ R3, R3, R0.reuse ;  /* 0x0000000003037220 */ /* 0x080fe20000410000 */
[-CC-:B------:R-:W-:Y:S01]  /*8fc0*/  FFMA.FTZ R14, R122, R0.reuse, -R161.reuse ;  /* 0x000000007a0e7223 */ /* 0x180fe200000108a1 */
[-C--:B------:R-:W-:Y:S01]  /*8fd0*/  FFMA.FTZ R189, R123, R0.reuse, -R161 ;  /* 0x000000007bbd7223 */ /* 0x080fe200000108a1 */
[----:B------:R-:W-:Y:S01]  /*8fe0*/  MUFU.EX2 R2, R169 ;  /* 0x000000a900027308 */ /* 0x000fe20000000800 */
[-C--:B------:R-:W-:Y:S01]  /*8ff0*/  FFMA.FTZ R190, R124, R0.reuse, -R171 ;  /* 0x000000007cbe7223 */ /* 0x080fe200000108ab */
[-C--:B------:R-:W-:Y:S01]  /*9000*/  FFMA.FTZ R191, R126, R0.reuse, -R161 ;  /* 0x000000007ebf7223 */ /* 0x080fe200000108a1 */
[-C--:B------:R-:W-:Y:S01]  /*9010*/  FFMA.FTZ R21, R125, R0.reuse, -R171 ;  /* 0x000000007d157223 */ /* 0x080fe200000108ab */
[-C--:B------:R-:W-:Y:S01]  /*9020*/  FFMA.FTZ R20, R127, R0.reuse, -R161 ;  /* 0x000000007f147223 */ /* 0x080fe200000108a1 */
[-C--:B------:R-:W-:Y:S01]  /*9030*/  FFMA.FTZ R184, R128, R0.reuse, -R171 ;  /* 0x0000000080b87223 */ /* 0x080fe200000108ab */
[-CC-:B------:R-:W-:Y:S01]  /*9040*/  FFMA.FTZ R185, R130, R0.reuse, -R161.reuse ;  /* 0x0000000082b97223 */ /* 0x180fe200000108a1 */
[-C--:B------:R-:W-:Y:S01]  /*9050*/  FFMA.FTZ R120, R131, R0.reuse, -R161 ;  /* 0x0000000083787223 */ /* 0x080fe200000108a1 */
[----:B------:R-:W0:Y:S01]  /*9060*/  MUFU.EX2 R15, R15 ;  /* 0x0000000f000f7308 */ /* 0x000e220000000800 */
[-C--:B------:R-:W-:Y:S01]  /*9070*/  FFMA.FTZ R186, R132, R0.reuse, -R171 ;  /* 0x0000000084ba7223 */ /* 0x080fe200000108ab */
[-C--:B------:R-:W-:Y:S01]  /*9080*/  FFMA.FTZ R187, R134, R0.reuse, -R161 ;  /* 0x0000000086bb7223 */ /* 0x080fe200000108a1 */
[-C--:B------:R-:W-:Y:S01]  /*9090*/  FFMA.FTZ R125, R133, R0.reuse, -R171 ;  /* 0x00000000857d7223 */ /* 0x080fe200000108ab */
[-C--:B------:R-:W-:Y:S01]  /*90a0*/  FFMA.FTZ R122, R135, R0.reuse, -R161 ;  /* 0x00000000877a7223 */ /* 0x080fe200000108a1 */
[-C--:B------:R-:W-:Y:S01]  /*90b0*/  FFMA.FTZ R180, R136, R0.reuse, -R171 ;  /* 0x0000000088b47223 */ /* 0x080fe200000108ab */
        /* <DEDUP_REMOVED lines=10> */
[----:B------:R-:W1:Y:S01]  /*9160*/  MUFU.EX2 R14, R14 ;  /* 0x0000000e000e7308 */ /* 0x000e620000000800 */
[----:B0-----:R-:W-:Y:S01]  /*9170*/  FFMA.FTZ R9, R2, R9, R15 ;  /* 0x0000000902097223 */ /* 0x001fe2000001000f */
[-C--:B------:R-:W-:Y:S01]  /*9180*/  FFMA.FTZ R178, R148, R0.reuse, -R171 ;  /* 0x0000000094b27223 */ /* 0x080fe200000108ab */
[-C--:B------:R-:W-:Y:S01]  /*9190*/  FFMA.FTZ R179, R150, R0.reuse, -R161 ;  /* 0x0000000096b37223 */ /* 0x080fe200000108a1 */
[-C--:B------:R-:W-:Y:S01]  /*91a0*/  FFMA.FTZ R141, R149, R0.reuse, -R171 ;  /* 0x00000000958d7223 */ /* 0x080fe200000108ab */
[-C--:B------:R-:W-:Y:S01]  /*91b0*/  FFMA.FTZ R130, R151, R0.reuse, -R161 ;  /* 0x0000000097827223 */ /* 0x080fe200000108a1 */
[-C--:B------:R-:W-:Y:S01]  /*91c0*/  FFMA.FTZ R172, R152, R0.reuse, -R171 ;  /* 0x0000000098ac7223 */ /* 0x080fe200000108ab */
[-CC-:B------:R-:W-:Y:S01]  /*91d0*/  FFMA.FTZ R173, R154, R0.reuse, -R161.reuse ;  /* 0x000000009aad7223 */ /* 0x180fe200000108a1 */
[----:B------:R-:W0:Y:S01]  /*91e0*/  MUFU.EX2 R188, R188 ;  /* 0x000000bc00bc7308 */ /* 0x000e220000000800 */
[-C--:B------:R-:W-:Y:S01]  /*91f0*/  FFMA.FTZ R155, R155, R0.reuse, -R161 ;  /* 0x000000009b9b7223 */ /* 0x080fe200000108a1 */
[-C--:B------:R-:W-:Y:S01]  /*9200*/  FFMA.FTZ R174, R156, R0.reuse, -R171 ;  /* 0x000000009cae7223 */ /* 0x080fe200000108ab */
[-C--:B------:R-:W-:Y:S01]  /*9210*/  FFMA.FTZ R158, R158, R0.reuse, -R161 ;  /* 0x000000009e9e7223 */ /* 0x080fe200000108a1 */
[-C--:B------:R-:W-:Y:S01]  /*9220*/  FFMA.FTZ R149, R157, R0.reuse, -R171 ;  /* 0x000000009d957223 */ /* 0x080fe200000108ab */
[-C--:B------:R-:W-:Y:S01]  /*9230*/  FFMA.FTZ R159, R159, R0.reuse, -R161 ;  /* 0x000000009f9f7223 */ /* 0x080fe200000108a1 */
[-C--:B------:R-:W-:Y:S01]  /*9240*/  FFMA.FTZ R168, R160, R0.reuse, -R171 ;  /* 0x00000000a0a87223 */ /* 0x080fe200000108ab */
[--C-:B------:R-:W-:Y:S01]  /*9250*/  FFMA.FTZ R162, R162, R0, -R161.reuse ;  /* 0x00000000a2a27223 */ /* 0x100fe200000108a1 */
[----:B------:R-:W2:Y:S01]  /*9260*/  MUFU.EX2 R189, R189 ;  /* 0x000000bd00bd7308 */ /* 0x000ea20000000800 */
[----:B-1----:R-:W-:Y:S01]  /*9270*/  FFMA.FTZ R8, R3, R8, R14 ;  /* 0x0000000803087223 */ /* 0x002fe2000001000e */
[-C--:B------:R-:W-:Y:S01]  /*9280*/  FFMA.FTZ R163, R163, R0.reuse, -R161 ;  /* 0x00000000a3a37223 */ /* 0x080fe200000108a1 */
[-C--:B------:R-:W-:Y:S01]  /*9290*/  FFMA.FTZ R170, R164, R0.reuse, -R171 ;  /* 0x00000000a4aa7223 */ /* 0x080fe200000108ab */
[-C--:B------:R-:W-:Y:S01]  /*92a0*/  FFMA.FTZ R166, R166, R0.reuse, -R161 ;  /* 0x00000000a6a67223 */ /* 0x080fe200000108a1 */
[-C--:B------:R-:W-:Y:S01]  /*92b0*/  FFMA.FTZ R157, R165, R0.reuse, -R171 ;  /* 0x00000000a59d7223 */ /* 0x080fe200000108ab */
[----:B------:R-:W-:-:S02]  /*92c0*/  FFMA.FTZ R161, R167, R0, -R161 ;  /* 0x00000000a7a17223 */ /* 0x000fc400000108a1 */
        /* <DEDUP_REMOVED lines=92> */
.L_x_4301:
        /* <DEDUP_REMOVED lines=35> */
[----:B------:R-:W-:-:S07]  /*9ac0*/  IMAD.MOV.U32 R15, RZ, RZ, R13 ;  /* 0x000000ffff0f7224 */ /* 0x000fce00078e000d */
.L_x_4291:
[----:B------:R-:W-:-:S13]  /*9ad0*/  R2UR UR5, R22 ;  /* 0x00000000160572ca */ /* 0x000fda00000e0000 */
[----:B------:R-:W-:-:S13]  /*9ae0*/  ISETP.GE.AND P1, PT, R15, UR5, PT ;  /* 0x000000050f007c0c */ /* 0x000fda000bf26270 */
[----:B------:R-:W-:Y:S05]  /*9af0*/  @!P1 BRA `(.L_x_4303) ;  /* 0x0000003000689947 */ /* 0x000fea0003800000 */
[----:B------:R-:W-:Y:S01]  /*9b00*/  IMAD.MOV.U32 R14, RZ, RZ, R4 ;  /* 0x000000ffff0e7224 */ /* 0x000fe200078e0004 */
[----:B------:R-:W-:Y:S01]  /*9b10*/  UMOV UR60, UR6 ;  /* 0x00000006003c7c82 */ /* 0x000fe20008000000 */
[----:B------:R-:W-:Y:S01]  /*9b20*/  IMAD.MOV.U32 R13, RZ, RZ, R5 ;  /* 0x000000ffff0d7224 */ /* 0x000fe200078e0005 */
[----:B------:R-:W-:-:S06]  /*9b30*/  UMOV UR7, UR4 ;  /* 0x0000000400077c82 */ /* 0x000fcc0008000000 */
.L_x_4322:
[----:B------:R-:W-:-:S04]  /*9b40*/  UIADD3 UR4, UR7, 0x1, URZ ;  /* 0x0000000107047890 */ /* 0x000fc8000fffe03f */
[----:B------:R-:W-:-:S04]  /*9b50*/  UISETP.NE.AND UP0, UPT, UR4, 0x2, UPT ;  /* 0x000000020400788c */ /* 0x000fc8000bf05270 */
[----:B------:R-:W-:Y:S02]  /*9b60*/  USEL UR6, URZ, 0x1, UP0 ;  /* 0x000000013f067887 */ /* 0x000fe40008000000 */
[----:B------:R-:W-:Y:S02]  /*9b70*/  USEL UR4, UR4, URZ, UP0 ;  /* 0x0000003f04047287 */ /* 0x000fe40008000000 */
[----:B------:R-:W-:Y:S01]  /*9b80*/  ULOP3.LUT UR6, UR60, UR6, URZ, 0x3c, !UPT ;  /* 0x000000063c067292 */ /* 0x000fe2000f8e3c3f */
[----:B------:R-:W-:Y:S11]  /*9b90*/  @!P0 BRA `(.L_x_4304) ;  /* 0x0000000000048947 */ /* 0x000ff60003800000 */
[----:B------:R-:W-:Y:S01]  /*9ba0*/  BPT.TRAP 0x1 ;  /* 0x000000040000795c */ /* 0x000fe20000300000 */
.L_x_4304:
[----:B------:R-:W-:Y:S01]  /*9bb0*/  ULEA UR39, UR4, UR38, 0x3 ;  /* 0x0000002604277291 */ /* 0x000fe2000f8e183f */
[----:B------:R-:W-:-:S05]  /*9bc0*/  IMAD.U32 R0, RZ, RZ, UR6 ;  /* 0x00000006ff007e24 */ /* 0x000fca000f8e00ff */
[----:B------:R-:W-:-:S04]  /*9bd0*/  SHF.L.U32 R0, R0, 0x1f, RZ ;  /* 0x0000001f00007819 */ /* 0x000fc800000006ff */
[----:B------:R0:W1:Y:S01]  /*9be0*/  SYNCS.PHASECHK.TRANS64.TRYWAIT P1, [UR39+0x30830], R0 ;  /* 0x03083000ff0075a7 */ /* 0x0000620008020167 */
[----:B------:R-:W-:Y:S05]  /*9bf0*/  @!P0 BRA `(.L_x_4305) ;  /* 0x0000000000048947 */ /* 0x000fea0003800000 */
[----:B------:R-:W-:Y:S01]  /*9c00*/  BPT.TRAP 0x1 ;  /* 0x000000040000795c */ /* 0x000fe20000300000 */
.L_x_4305:
[----:B-1----:R-:W-:Y:S05]  /*9c10*/  @P1 BRA `(.L_x_4306) ;  /* 0x0000000000081947 */ /* 0x002fea0003800000 */
[----:B------:R-:W1:Y:S02]  /*9c20*/  SYNCS.PHASECHK.TRANS64.TRYWAIT P1, [UR39+0x30830], R0 ;  /* 0x03083000ff0075a7 */ /* 0x000e640008020167 */
[----:B-1----:R-:W-:Y:S05]  /*9c30*/  @!P1 BRA `(.L_x_4307) ;  /* 0x000000a000c09947 */ /* 0x002fea0003800000 */
.L_x_4306:
        /* <DEDUP_REMOVED lines=161> */
.L_x_4308:
[----:B------:R-:W-:Y:S01]  /*a650*/  ULEA UR5, UR7, UR38, 0x3 ;  /* 0x0000002607057291 */ /* 0x000fe2000f8e183f */
[----:B01----:R-:W-:-:S05]  /*a660*/  IMAD.U32 R0, RZ, RZ, UR60 ;  /* 0x0000003cff007e24 */ /* 0x003fca000f8e00ff */
[----:B------:R-:W-:-:S04]  /*a670*/  SHF.L.U32 R0, R0, 0x1f, RZ ;  /* 0x0000001f00007819 */ /* 0x000fc800000006ff */
[----:B------:R0:W1:Y:S01]  /*a680*/  SYNCS.PHASECHK.TRANS64.TRYWAIT P1, [UR5+0x30850], R0 ;  /* 0x03085000ff0075a7 */ /* 0x0000620008020145 */
[----:B------:R-:W-:Y:S05]  /*a690*/  @!P0 BRA `(.L_x_4309) ;  /* 0x0000000000048947 */ /* 0x000fea0003800000 */
[----:B------:R-:W-:Y:S01]  /*a6a0*/  BPT.TRAP 0x1 ;  /* 0x000000040000795c */ /* 0x000fe20000300000 */
.L_x_4309:
[----:B-1----:R-:W-:Y:S05]  /*a6b0*/  @P1 BRA `(.L_x_4310) ;  /* 0x0000000000081947 */ /* 0x002fea0003800000 */
[----:B------:R-:W1:Y:S02]  /*a6c0*/  SYNCS.PHASECHK.TRANS64.TRYWAIT P1, [UR5+0x30850], R0 ;  /* 0x03085000ff0075a7 */ /* 0x000e640008020145 */
[----:B-1----:R-:W-:Y:S05]  /*a6d0*/  @!P1 BRA `(.L_x_4311) ;  /* 0x0000009800309947 */ /* 0x002fea0003800000 */
.L_x_4310:
        /* <DEDUP_REMOVED lines=37> */
.L_x_4312:
        /* <DEDUP_REMOVED lines=22> */
[C---:B------:R-:W-:Y:S01]  /*aa90*/  VIADD R172, R2.reuse, 0xffffffff ;  /* 0xffffffff02ac7836 */ /* 0x040fe20000000000 */
[----:B------:R-:W-:Y:S01]  /*aaa0*/  IADD3 R3, R2, -UR14, R23 ;  /* 0x8000000e02037c10 */ /* 0x000fe2000fffe017 */
[----:B------:R-:W-:Y:S04]  /*aab0*/  SYNCS.ARRIVE.TRANS64.RED.A1T0 RZ, [UR39], RZ ;  /* 0x000000ffffff79a7 */ /* 0x000fe80008100427 */
[C---:B------:R-:W-:Y:S02]  /*aac0*/  VIADD R168, R3.reuse, UR11 ;  /* 0x0000000b03a87c36 */ /* 0x040fe40008000000 */
[----:B------:R-:W-:Y:S02]  /*aad0*/  VIADD R170, R3, UR10 ;  /* 0x0000000a03aa7c36 */ /* 0x000fe40008000000 */
[----:B0-----:R-:W-:-:S02]  /*aae0*/  IMAD.IADD R2, R168, 0x1, R21 ;  /* 0x00000001a8027824 */ /* 0x001fc400078e0215 */
        /* <DEDUP_REMOVED lines=18> */
.L_x_4315:
[----:B------:R-:W-:Y:S02]  /*ac10*/  ULDC UR7, c[0x0][0x9e4] ;  /* 0x0002790000077ab9 */ /* 0x000fe40000000800 */
[----:B------:R-:W-:-:S05]  /*ac20*/  IMAD.U32 R21, RZ, RZ, UR7 ;  /* 0x00000007ff157e24 */ /* 0x000fca000f8e00ff */
[----:B------:R-:W-:-:S13]  /*ac30*/  ISETP.NE.AND P1, PT, R21, 0x1, PT ;  /* 0x000000011500780c */ /* 0x000fda0003f25270 */
[----:B------:R-:W0:Y:S02]  /*ac40*/  @P1 LDC.64 R174, c[0x0][0x9e8] ;  /* 0x00027a00ffae1b82 */ /* 0x000e240000000a00 */
[----:B0-----:R-:W-:-:S05]  /*ac50*/  @P1 IMAD.HI.U32 R20, R3, R174, RZ ;  /* 0x000000ae03141227 */ /* 0x001fca00078e00ff */
[----:B------:R-:W-:-:S07]  /*ac60*/  @P1 SHF.R.U32.HI R3, RZ, R175, R20 ;  /* 0x000000afff031219 */ /* 0x000fce0000011614 */
.L_x_4316:
[----:B------:R-:W-:Y:S05]  /*ac70*/  BSYNC B0 ;  /* 0x0000000000007941 */ /* 0x000fea0003800000 */
.L_x_4314:
[----:B------:R-:W-:-:S05]  /*ac80*/  IMAD R3, R3, R21, R172 ;  /* 0x0000001503037224 */ /* 0x000fca00078e02ac */
[----:B------:R-:W-:Y:S02]  /*ac90*/  VIADDMNMX R2, R3, R21, R2, PT ;  /* 0x0000001503027246 */ /* 0x000fe40003800102 */
[----:B------:R-:W-:-:S07]  /*aca0*/  VIMNMX R4, R4, R3, !PT ;  /* 0x0000000304047248 */ /* 0x000fce0007fe0100 */
.L_x_4313:
[C---:B------:R-:W-:Y:S02]  /*acb0*/  ISETP.GE.AND P6, PT, R5.reuse, 0xa, PT ;  /* 0x0000000a0500780c */ /* 0x040fe40003fc6270 */
        /* <DEDUP_REMOVED lines=130> */
[----:B------:R-:W-:Y:S02]  /*b4e0*/  ISETP.GE.AND P6, PT, R5, 0x5a, PT ;  /* 0x0000005a0500780c */ /* 0x000fe40003fc6270 */
[----:B------:R-:W0:Y:S11]  /*b4f0*/  SHFL.IDX PT, R5, R0, 0x1, 0x1c1f ;  /* 0x003c1f0000057f89 */ /* 0x000e3600000e0000 */
[----:B------:R-:W-:-:S02]  /*b500*/  @P6 LOP3.LUT R16, R16, 0x1, RZ, 0xfc, !PT ;  /* 0x0000000110106812 */ /* 0x000fc400078efcff */
[----:B------:R-:W-:-:S04]  /*b510*/  ISETP.GT.AND P6, PT, R4, 0x59, !P6 ;  /* 0x000000590400780c */ /* 0x000fc800077c4270 */
[----:B------:R-:W-:-:S04]  /*b520*/  ISETP.LT.OR P6, PT, R2, 0x5a, P6 ;  /* 0x0000005a0200780c */ /* 0x000fc800037c1670 */
[----:B------:R-:W-:Y:S02]  /*b530*/  FSEL R165, R165, -INF , !P6 ;  /* 0xff800000a5a57808 */ /* 0x000fe40007000000 */
[----:B------:R-:W-:Y:S01]  /*b540*/  PLOP3.LUT P6, PT, PT, PT, UP0, 0x40, 0x0 ;  /* 0x000000000000781c */ /* 0x000fe20003fce808 */
[--C-:B0-----:R-:W-:Y:S02]  /*b550*/  IMAD.IADD R2, R168, 0x1, R5.reuse ;  /* 0x00000001a8027824 */ /* 0x101fe400078e0205 */
[----:B------:R-:W-:-:S10]  /*b560*/  IMAD.IADD R4, R170, 0x1, R5 ;  /* 0x00000001aa047824 */ /* 0x000fd400078e0205 */
[----:B------:R-:W-:Y:S05]  /*b570*/  @P6 BRA `(.L_x_4317) ;  /* 0x0000000000686947 */ /* 0x000fea0003800000 */
        /* <DEDUP_REMOVED lines=16> */
.L_x_4319:
[----:B------:R-:W-:Y:S02]  /*b680*/  ULDC UR7, c[0x0][0x9e4] ;  /* 0x0002790000077ab9 */ /* 0x000fe40000000800 */
[----:B------:R-:W-:-:S05]  /*b690*/  IMAD.U32 R20, RZ, RZ, UR7 ;  /* 0x00000007ff147e24 */ /* 0x000fca000f8e00ff */
[----:B------:R-:W-:-:S13]  /*b6a0*/  ISETP.NE.AND P6, PT, R20, 0x1, PT ;  /* 0x000000011400780c */ /* 0x000fda0003fc5270 */
[----:B------:R-:W0:Y:S02]  /*b6b0*/  @P6 LDC.64 R184, c[0x0][0x9e8] ;  /* 0x00027a00ffb86b82 */ /* 0x000e240000000a00 */
[----:B0-----:R-:W-:-:S05]  /*b6c0*/  @P6 IMAD.HI.U32 R0, R5, R184, RZ ;  /* 0x000000b805006227 */ /* 0x001fca00078e00ff */
[----:B------:R-:W-:-:S07]  /*b6d0*/  @P6 SHF.R.U32.HI R5, RZ, R185, R0 ;  /* 0x000000b9ff056219 */ /* 0x000fce0000011600 */
.L_x_4320:
[----:B------:R-:W-:Y:S05]  /*b6e0*/  BSYNC B0 ;  /* 0x0000000000007941 */ /* 0x000fea0003800000 */
.L_x_4318:
[----:B------:R-:W-:-:S05]  /*b6f0*/  IMAD R5, R5, R20, R172 ;  /* 0x0000001405057224 */ /* 0x000fca00078e02ac */
[----:B------:R-:W-:Y:S02]  /*b700*/  VIADDMNMX R2, R5, R20, R2, PT ;  /* 0x0000001405027246 */ /* 0x000fe40003800102 */
[----:B------:R-:W-:-:S07]  /*b710*/  VIMNMX R4, R4, R5, !PT ;  /* 0x0000000504047248 */ /* 0x000fce0007fe0100 */
.L_x_4317:
        /* <DEDUP_REMOVED lines=308> */
.L_x_4321:
[----:B------:R-:W0:Y:S01]  /*ca60*/  S2UR UR10, SR_CgaCtaId ;  /* 0x00000000000a79c3 */ /* 0x000e220000008800 */
[----:B------:R-:W-:Y:S01]  /*ca70*/  R2UR UR7, R22 ;  /* 0x00000000160772ca */ /* 0x000fe200000e0000 */
[----:B------:R-:W-:Y:S01]  /*ca80*/  UIADD3 UR5, UR5, 0x30860, URZ ;  /* 0x0003086005057890 */ /* 0x000fe2000fffe03f */
[----:B------:R-:W-:Y:S01]  /*ca90*/  F2FP.BF16.F32.PACK_AB R190, R171, R190 ;  /* 0x000000beabbe723e */ /* 0x000fe200000010ff */
[----:B------:R-:W-:Y:S01]  /*caa0*/  UMOV UR60, UR6 ;  /* 0x00000006003c7c82 */ /* 0x000fe20008000000 */
[----:B------:R-:W-:Y:S02]  /*cab0*/  F2FP.BF16.F32.PACK_AB R184, R173, R184 ;  /* 0x000000b8adb8723e */ /* 0x000fe400000010ff */
[----:B------:R-:W-:Y:S02]  /*cac0*/  F2FP.BF16.F32.PACK_AB R186, R175, R186 ;  /* 0x000000baafba723e */ /* 0x000fe400000010ff */
[----:B------:R-:W-:Y:S01]  /*cad0*/  F2FP.BF16.F32.PACK_AB R183, R14, R183 ;  /* 0x000000b70eb7723e */ /* 0x000fe200000010ff */
[----:B------:R-:W-:Y:S01]  /*cae0*/  IMAD.MOV.U32 R14, RZ, RZ, R4 ;  /* 0x000000ffff0e7224 */ /* 0x000fe200078e0004 */
[----:B------:R-:W-:Y:S01]  /*caf0*/  F2FP.BF16.F32.PACK_AB R170, R13, R170 ;  /* 0x000000aa0daa723e */ /* 0x000fe200000010ff */
[----:B------:R-:W-:Y:S01]  /*cb00*/  IMAD.MOV.U32 R13, RZ, RZ, R5 ;  /* 0x000000ffff0d7224 */ /* 0x000fe200078e0005 */
[----:B------:R-:W-:-:S02]  /*cb10*/  F2FP.BF16.F32.PACK_AB R188, R188, R205 ;  /* 0x000000cdbcbc723e */ /* 0x000fc400000010ff */
        /* <DEDUP_REMOVED lines=24> */
.L_x_4303:
        /* <DEDUP_REMOVED lines=99> */
.L_x_4323:
[----:B------:R-:W-:Y:S01]  /*d2d0*/  ULEA UR5, UR4, UR38, 0x3 ;  /* 0x0000002604057291 */ /* 0x000fe2000f8e183f */
[----:B------:R-:W-:-:S05]  /*d2e0*/  IMAD.U32 R2, RZ, RZ, UR6 ;  /* 0x00000006ff027e24 */ /* 0x000fca000f8e00ff */
[----:B------:R-:W-:-:S04]  /*d2f0*/  SHF.L.U32 R2, R2, 0x1f, RZ ;  /* 0x0000001f02027819 */ /* 0x000fc800000006ff */
[----:B------:R0:W1:Y:S01]  /*d300*/  SYNCS.PHASECHK.TRANS64.TRYWAIT P1, [UR5+0x30850], R2 ;  /* 0x03085002ff0075a7 */ /* 0x0000620008020145 */
[----:B------:R-:W-:Y:S05]  /*d310*/  @!P0 BRA `(.L_x_4324) ;  /* 0x0000000000048947 */ /* 0x000fea0003800000 */
[----:B------:R-:W-:Y:S01]  /*d320*/  BPT.TRAP 0x1 ;  /* 0x000000040000795c */ /* 0x000fe20000300000 */
.L_x_4324:
[----:B-1----:R-:W-:Y:S05]  /*d330*/  @P1 BRA `(.L_x_4325) ;  /* 0x0000000000081947 */ /* 0x002fea0003800000 */
[----:B------:R-:W1:Y:S02]  /*d340*/  SYNCS.PHASECHK.TRANS64.TRYWAIT P1, [UR5+0x30850], R2 ;  /* 0x03085002ff0075a7 */ /* 0x000e640008020145 */
[----:B-1----:R-:W-:Y:S05]  /*d350*/  @!P1 BRA `(.L_x_4326) ;  /* 0x0000006c00289947 */ /* 0x002fea0003800000 */
.L_x_4325:
[----:B------:R-:W-:Y:S01]  /*d360*/  UIADD3 UR38, UR38, 0x400, URZ ;  /* 0x0000040026267890 */ /* 0x000fe2000fffe03f */
[----:B------:R-:W-:Y:S01]  /*d370*/  WARPGROUP.ARRIVE ;  /* 0x00000000000079c5 */ /* 0x000fe20000000000 */
[----:B------:R-:W-:Y:S01]  /*d380*/  UMOV UR7, 0x40000040 ;  /* 0x4000004000077882 */ /* 0x000fe20000000000 */
[----:B01----:R-:W0:Y:S01]  /*d390*/  SHFL.BFLY PT, R2, R9, 0x2, 0x1f ;  /* 0x0c401f0009027f89 */ /* 0x003e2200000e0000 */
[----:B------:R-:W-:-:S03]  /*d3a0*/  USHF.R.U32.HI UR38, URZ, 0x4, UR38 ;  /* 0x000000043f267899 */ /* 0x000fc60008011626 */
[----:B------:R-:W1:Y:S01]  /*d3b0*/  SHFL.BFLY PT, R3, R8, 0x2, 0x1f ;  /* 0x0c401f0008037f89 */ /* 0x000e6200000e0000 */
[----:B------:R-:W-:-:S04]  /*d3c0*/  ULOP3.LUT UR38, UR38, 0x3fff, URZ, 0xc0, !UPT ;  /* 0x00003fff26267892 */ /* 0x000fc8000f8ec03f */
[----:B------:R-:W-:-:S04]  /*d3d0*/  ULOP3.LUT UR38, UR38, 0x3000000, URZ, 0xfc, !UPT ;  /* 0x0300000026267892 */ /* 0x000fc8000f8efc3f */
[----:B------:R-:W-:-:S07]  /*d3e0*/  UIMAD UR4, UR4, 0x900, UR38 ;  /* 0x00000900040478a4 */ /* 0x000fce000f8e0226 */
[----:B------:R-:W-:Y:S02]  /*d3f0*/  UMOV UR6, UR4 ;  /* 0x0000000400067c82 */ /* 0x000fe40008000000 */
[----:B------:R-:W-:Y:S01]  /*d400*/  HGMMA.64x192x16.F32.BF16 R24, R188, gdesc[UR4].tnspB, R24, gsb0 ;  /* 0x42e00004bc187df0 */ /* 0x000fe20008001818 */
[----:B------:R-:W-:Y:S01]  /*d410*/  UIADD3 UR6, UR4, 0x80, URZ ;  /* 0x0000008004067890 */ /* 0x000fe2000fffe03f */
[----:B0-----:R-:W-:Y:S01]  /*d420*/  FADD.FTZ R2, R2, R9 ;  /* 0x0000000902027221 */ /* 0x001fe20000010000 */
[----:B------:R-:W-:Y:S01]  /*d430*/  UMOV UR7, 0x40000040 ;  /* 0x4000004000077882 */ /* 0x000fe20000000000 */
[----:B-1----:R-:W-:Y:S01]  /*d440*/  FADD.FTZ R6, R3, R8 ;  /* 0x0000000803067221 */ /* 0x002fe20000010000 */
[----:B------:R-:W-:Y:S02]  /*d450*/  IMAD.MOV.U32 R8, RZ, RZ, RZ ;  /* 0x000000ffff087224 */ /* 0x000fe400078e00ff */
[----:B------:R-:W0:Y:S04]  /*d460*/  SHFL.BFLY PT, R3, R2, 0x1, 0x1f ;  /* 0x0c201f0002037f89 */ /* 0x000e2800000e0000 */
[----:B------:R-:W1:Y:S01]  /*d470*/  SHFL.BFLY PT, R7, R6, 0x1, 0x1f ;  /* 0x0c201f0006077f89 */ /* 0x000e6200000e0000 */
[----:B0-----:R-:W-:Y:S01]  /*d480*/  FADD.FTZ R12, R2, R3 ;  /* 0x00000003020c7221 */ /* 0x001fe20000010000 */
[----:B------:R-:W-:-:S02]  /*d490*/  IMAD.MOV.U32 R3, RZ, RZ, -0x800000 ;  /* 0xff800000ff037424 */ /* 0x000fc400078e00ff */
[----:B------:R-:W-:Y:S02]  /*d4a0*/  IMAD.MOV.U32 R2, RZ, RZ, -0x800000 ;  /* 0xff800000ff027424 */ /* 0x000fe400078e00ff */
[----:B-1----:R-:W-:Y:S01]  /*d4b0*/  FADD.FTZ R13, R6, R7 ;  /* 0x00000007060d7221 */ /* 0x002fe20000010000 */
[----:B------:R-:W-:Y:S01]  /*d4c0*/  FSETP.NE.FTZ.AND P1, PT, R12, RZ, PT ;  /* 0x000000ff0c00720b */ /* 0x000fe20003f35000 */
[----:B------:R-:W-:-:S03]  /*d4d0*/  IMAD.MOV.U32 R7, RZ, RZ, RZ ;  /* 0x000000ffff077224 */ /* 0x000fc600078e00ff */
        /* <DEDUP_REMOVED lines=38> */
.L_x_4327:
        /* <DEDUP_REMOVED lines=101> */
.L_x_4249:
[----:B------:R-:W-:Y:S05]  /*dd90*/  @P0 BRA `(.L_x_4328) ;  /* 0x0000001800d40947 */ /* 0x000fea0003800000 */
[----:B------:R-:W2:Y:S01]  /*dda0*/  LDL R0, [R1] ;  /* 0x0000000001007983 */ /* 0x000ea20000100800 */
[----:B------:R-:W0:Y:S01]  /*ddb0*/  LDC R17, c[0x0][0xbe8] ;  /* 0x0002fa00ff117b82 */ /* 0x000e220000000800 */
[----:B------:R-:W-:Y:S01]  /*ddc0*/  ULDC.64 UR8, c[0x0][0xbd0] ;  /* 0x0002f40000087ab9 */ /* 0x000fe20000000a00 */
[----:B------:R-:W-:Y:S01]  /*ddd0*/  BSSY B0, `(.L_x_4329) ;  /* 0x000011d000007945 */ /* 0x000fe20003800000 */
[----:B------:R-:W1:Y:S05]  /*dde0*/  S2R R19, SR_CTAID.X ;  /* 0x0000000000137919 */ /* 0x000e6a0000002500 */
[----:B------:R-:W3:Y:S08]  /*ddf0*/  S2UR UR12, SR_CTAID.Z ;  /* 0x00000000000c79c3 */ /* 0x000ef00000002700 */
[----:B------:R-:W4:Y:S08]  /*de00*/  S2UR UR11, SR_CTAID.Y ;  /* 0x00000000000b79c3 */ /* 0x000f300000002600 */
[----:B------:R-:W-:Y:S01]  /*de10*/  BAR.SYNC.DEFER_BLOCKING 0x1, 0x100 ;  /* 0x0044000000007b1d */ /* 0x000fe20000010000 */
[----:B0-----:R-:W-:-:S07]  /*de20*/  ISETP.NE.AND P0, PT, R17, 0x1, PT ;  /* 0x000000011100780c */ /* 0x001fce0003f05270 */
[----:B------:R-:W4:Y:S01]  /*de30*/  LDC R21, c[0x0][0xc50] ;  /* 0x00031400ff157b82 */ /* 0x000f220000000800 */
[----:B---3--:R-:W-:-:S07]  /*de40*/  USHF.R.S32.HI UR10, URZ, 0x1f, UR12 ;  /* 0x0000001f3f0a7899 */ /* 0x008fce000801140c */
[----:B------:R-:W0:Y:S08]  /*de50*/  LDC.64 R14, c[0x0][0xb40] ;  /* 0x0002d000ff0e7b82 */ /* 0x000e300000000a00 */
[----:B------:R-:W3:Y:S08]  /*de60*/  @P0 LDC R13, c[0x0][0xbf0] ;  /* 0x0002fc00ff0d0b82 */ /* 0x000ef00000000800 */
[----:B------:R-:W5:Y:S08]  /*de70*/  @P0 LDC R121, c[0x0][0xbec] ;  /* 0x0002fb00ff790b82 */ /* 0x000f700000000800 */
[----:B------:R-:W5:Y:S01]  /*de80*/  @P0 LDC R22, c[0x0][0xbf0] ;  /* 0x0002fc00ff160b82 */ /* 0x000f620000000800 */
[----:B0-----:R-:W-:Y:S01]  /*de90*/  IMAD R12, R14, UR10, RZ ;  /* 0x0000000a0e0c7c24 */ /* 0x001fe2000f8e02ff */
[----:B--2---:R-:W-:-:S02]  /*dea0*/  R2UR UR13, R0 ;  /* 0x00000000000d72ca */ /* 0x004fc400000e0000 */
[----:B------:R-:W0:Y:S11]  /*deb0*/  S2R R0, SR_TID.X ;  /* 0x0000000000007919 */ /* 0x000e360000002100 */
[----:B------:R-:W-:-:S02]  /*dec0*/  USHF.R.S32.HI UR7, URZ, 0x1f, UR13 ;  /* 0x0000001f3f077899 */ /* 0x000fc4000801140d */
[----:B------:R-:W-:Y:S01]  /*ded0*/  IMAD R16, RZ, RZ, -UR13 ;  /* 0x8000000dff107e24 */ /* 0x000fe2000f8e02ff */
[----:B------:R-:W-:Y:S02]  /*dee0*/  UIMAD.WIDE.U32 UR4, UR13, UR8, URZ ;  /* 0x000000080d0472a5 */ /* 0x000fe4000f8e003f */
[----:B------:R-:W-:Y:S01]  /*def0*/  UIMAD UR6, UR7, UR8, URZ ;  /* 0x00000008070672a4 */ /* 0x000fe2000f8e023f */
[----:B----4-:R-:W-:-:S03]  /*df00*/  IMAD R21, R21, R16, UR11 ;  /* 0x0000000b15157e24 */ /* 0x010fc6000f8e0210 */
[----:B------:R-:W-:-:S03]  /*df10*/  UIMAD UR6, UR13, UR9, UR6 ;  /* 0x000000090d0672a4 */ /* 0x000fc6000f8e0206 */
[----:B------:R-:W-:Y:S01]  /*df20*/  ULDC.64 UR8, c[0x0][0xb38] ;  /* 0x0002ce0000087ab9 */ /* 0x000fe20000000a00 */
[----:B------:R-:W-:Y:S02]  /*df30*/  UIADD3 UR6, UR5, UR6, URZ ;  /* 0x0000000605067290 */ /* 0x000fe4000fffe03f */
[----:B------:R-:W-:Y:S01]  /*df40*/  UIMAD UR7, UR7, UR8, URZ ;  /* 0x00000008070772a4 */ /* 0x000fe2000f8e023f */
[----:B0-----:R-:W-:-:S05]  /*df50*/  VIADD R4, R0, 0xffffff80 ;  /* 0xffffff8000047836 */ /* 0x001fca0000000000 */
[----:B------:R-:W-:-:S04]  /*df60*/  SHF.R.S32.HI R5, RZ, 0x1f, R4 ;  /* 0x0000001fff057819 */ /* 0x000fc80000011404 */
[CC--:B------:R-:W-:Y:S02]  /*df70*/  LEA.HI R0, R5.reuse, R4.reuse, RZ, 0x7 ;  /* 0x0000000405007211 */ /* 0x0c0fe400078f38ff */
[----:B------:R-:W-:Y:S02]  /*df80*/  LEA.HI R5, R5, R4, RZ, 0x2 ;  /* 0x0000000405057211 */ /* 0x000fe400078f10ff */
[----:B------:R-:W-:Y:S02]  /*df90*/  LOP3.LUT R7, R0, 0xffffff80, RZ, 0xc0, !PT ;  /* 0xffffff8000077812 */ /* 0x000fe400078ec0ff */
[----:B------:R-:W-:-:S03]  /*dfa0*/  LOP3.LUT R5, R5, 0xfffffffc, RZ, 0xc0, !PT ;  /* 0xfffffffc05057812 */ /* 0x000fc600078ec0ff */
[C---:B------:R-:W-:Y:S01]  /*dfb0*/  IMAD.IADD R18, R4.reuse, 0x1, -R7 ;  /* 0x0000000104127824 */ /* 0x040fe200078e0a07 */
[----:B------:R-:W-:Y:S01]  /*dfc0*/  SHF.R.S32.HI R7, RZ, 0x7, R0 ;  /* 0x00000007ff077819 */ /* 0x000fe20000011400 */
[----:B------:R-:W-:-:S03]  /*dfd0*/  IMAD.IADD R5, R4, 0x1, -R5 ;  /* 0x0000000104057824 */ /* 0x000fc600078e0a05 */
[----:B------:R-:W-:Y:S02]  /*dfe0*/  SHF.R.S32.HI R9, RZ, 0x1f, R18 ;  /* 0x0000001fff097819 */ /* 0x000fe40000011412 */
[----:B------:R-:W-:Y:S02]  /*dff0*/  LEA.HI R0, R0, R7, RZ, 0x1 ;  /* 0x0000000700007211 */ /* 0x000fe400078f08ff */
[-C--:B------:R-:W-:Y:S02]  /*e000*/  LEA.HI R20, R9, R18.reuse, RZ, 0x2 ;  /* 0x0000001209147211 */ /* 0x080fe400078f10ff */
[----:B------:R-:W-:Y:S02]  /*e010*/  LOP3.LUT R0, R0, 0x3fffffe, RZ, 0xc0, !PT ;  /* 0x03fffffe00007812 */ /* 0x000fe400078ec0ff */
[--C-:B------:R-:W-:Y:S02]  /*e020*/  SHF.R.S32.HI R6, RZ, 0x2, R20.reuse ;  /* 0x00000002ff067819 */ /* 0x100fe40000011414 */
[----:B------:R-:W-:Y:S01]  /*e030*/  SHF.R.S32.HI R11, RZ, 0x1f, R20 ;  /* 0x0000001fff0b7819 */ /* 0x000fe20000011414 */
[----:B------:R-:W-:Y:S01]  /*e040*/  IMAD.IADD R0, R7, 0x1, -R0 ;  /* 0x0000000107007824 */ /* 0x000fe200078e0a00 */
[----:B------:R-:W-:-:S02]  /*e050*/  LEA.HI R9, R9, R18, RZ, 0x5 ;  /* 0x0000001209097211 */ /* 0x000fc400078f28ff */
[----:B------:R-:W-:Y:S02]  /*e060*/  LEA.HI R11, R11, R6, RZ, 0x3 ;  /* 0x000000060b0b7211 */ /* 0x000fe400078f18ff */
[----:B------:R-:W-:Y:S02]  /*e070*/  SHF.R.S32.HI R7, RZ, 0x5, R9 ;  /* 0x00000005ff077819 */ /* 0x000fe40000011409 */
[----:B------:R-:W-:Y:S01]  /*e080*/  LOP3.LUT R11, R11, 0xfffffff8, RZ, 0xc0, !PT ;  /* 0xfffffff80b0b7812 */ /* 0x000fe200078ec0ff */
[----:B------:R-:W0:Y:S04]  /*e090*/  @P0 LDC R9, c[0x0][0xbec] ;  /* 0x0002fb00ff090b82 */ /* 0x000e280000000800 */
[----:B------:R-:W-:Y:S01]  /*e0a0*/  IMAD.IADD R4, R6, 0x1, -R11 ;  /* 0x0000000106047824 */ /* 0x000fe200078e0a0b */
[----:B------:R-:W-:-:S03]  /*e0b0*/  LEA.HI R6, R5, R5, RZ, 0x1 ;  /* 0x0000000505067211 */ /* 0x000fc600078f08ff */
[----:B------:R-:W2:Y:S01]  /*e0c0*/  LDC.64 R10, c[0x0][0xbd8] ;  /* 0x0002f600ff0a7b82 */ /* 0x000ea20000000a00 */
[----:B------:R-:W-:Y:S01]  /*e0d0*/  LOP3.LUT R6, R6, 0x1ffffffe, RZ, 0xc0, !PT ;  /* 0x1ffffffe06067812 */ /* 0x000fe200078ec0ff */
[----:B------:R-:W-:Y:S02]  /*e0e0*/  IMAD R7, R7, 0x10, R4 ;  /* 0x0000001007077824 */ /* 0x000fe400078e0204 */
[----:B------:R-:W-:Y:S02]  /*e0f0*/  IMAD.U32 R4, RZ, RZ, UR4 ;  /* 0x00000004ff047e24 */ /* 0x000fe4000f8e00ff */
[----:B------:R-:W-:Y:S02]  /*e100*/  IMAD.IADD R23, R5, 0x1, -R6 ;  /* 0x0000000105177824 */ /* 0x000fe400078e0a06 */
[----:B------:R-:W-:Y:S02]  /*e110*/  IMAD R0, R0, 0x40, R7 ;  /* 0x0000004000007824 */ /* 0x000fe400078e0207 */
[----:B------:R-:W-:Y:S01]  /*e120*/  IMAD.U32 R5, RZ, RZ, UR5 ;  /* 0x00000005ff057e24 */ /* 0x000fe2000f8e00ff */
[----:B------:R-:W-:Y:S01]  /*e130*/  UIMAD.WIDE.U32 UR4, UR13, UR8, URZ ;  /* 0x000000080d0472a5 */ /* 0x000fe2000f8e003f */
[----:B------:R-:W-:Y:S01]  /*e140*/  IMAD.U32 R5, RZ, RZ, UR6 ;  /* 0x00000006ff057e24 */ /* 0x000fe2000f8e00ff */
[----:B------:R-:W-:Y:S01]  /*e150*/  UIMAD UR6, UR13, UR9, UR7 ;  /* 0x000000090d0672a4 */ /* 0x000fe2000f8e0207 */
[----:B------:R-:W-:-:S02]  /*e160*/  IMAD R6, R23, 0x8, R0 ;  /* 0x0000000817067824 */ /* 0x000fc400078e0200 */
[----:B------:R-:W-:Y:S01]  /*e170*/  ULDC.64 UR8, c[0x0][0xb28] ;  /* 0x0002ca0000087ab9 */ /* 0x000fe20000000a00 */
[----:B------:R-:W-:Y:S02]  /*e180*/  UIADD3 UR6, UR5, UR6, URZ ;  /* 0x0000000605067290 */ /* 0x000fe4000fffe03f */
[----:B------:R-:W-:Y:S02]  /*e190*/  IMAD.U32 R7, RZ, RZ, UR5 ;  /* 0x00000005ff077e24 */ /* 0x000fe4000f8e00ff */
[----:B-1----:R-:W-:Y:S02]  /*e1a0*/  IMAD R0, R19, 0x80, R0 ;  /* 0x0000008013007824 */ /* 0x002fe400078e0200 */
[----:B------:R-:W-:Y:S01]  /*e1b0*/  IMAD.U32 R7, RZ, RZ, UR6 ;  /* 0x00000006ff077e24 */ /* 0x000fe2000f8e00ff */
[----:B------:R-:W-:Y:S01]  /*e1c0*/  ULDC.64 UR6, c[0x0][0xb48] ;  /* 0x0002d20000067ab9 */ /* 0x000fe20000000a00 */
[C---:B--2---:R-:W-:Y:S02]  /*e1d0*/  IMAD R8, R10.reuse, UR10, RZ ;  /* 0x0000000a0a087c24 */ /* 0x044fe4000f8e02ff */
[----:B------:R-:W-:-:S04]  /*e1e0*/  IMAD.WIDE.U32 R4, R10, UR12, R4 ;  /* 0x0000000c0a047c25 */ /* 0x000fc8000f8e0004 */
[----:B------:R-:W-:Y:S02]  /*e1f0*/  IMAD R11, R11, UR12, R8 ;  /* 0x0000000c0b0b7c24 */ /* 0x000fe4000f8e0208 */
[----:B------:R-:W-:Y:S02]  /*e200*/  IMAD R8, R19, 0x80, R6 ;  /* 0x0000008013087824 */ /* 0x000fe400078e0206 */
[----:B------:R-:W-:Y:S01]  /*e210*/  IMAD.U32 R6, RZ, RZ, UR4 ;  /* 0x00000004ff067e24 */ /* 0x000fe2000f8e00ff */
[----:B------:R-:W-:Y:S01]  /*e220*/  ULDC.64 UR4, c[0x0][0xbe0] ;  /* 0x0002f80000047ab9 */ /* 0x000fe20000000a00 */
[----:B0-----:R-:W-:-:S04]  /*e230*/  @P0 IMAD.HI.U32 R10, R8, R9, RZ ;  /* 0x00000009080a0227 */ /* 0x001fc800078e00ff */
[----:B------:R-:W-:Y:S01]  /*e240*/  IMAD.MOV.U32 R9, RZ, RZ, R8 ;  /* 0x000000ffff097224 */ /* 0x000fe200078e0008 */
[----:B---3--:R-:W-:Y:S01]  /*e250*/  @P0 SHF.R.U32.HI R9, RZ, R13, R10 ;  /* 0x0000000dff090219 */ /* 0x008fe2000001160a */
[----:B------:R-:W-:Y:S01]  /*e260*/  IMAD R13, R15, UR12, R12 ;  /* 0x0000000c0f0d7c24 */ /* 0x000fe2000f8e020c */
[----:B------:R-:W-:Y:S01]  /*e270*/  SHF.R.S32.HI R12, RZ, 0x1f, R21 ;  /* 0x0000001fff0c7819 */ /* 0x000fe20000011415 */
[----:B------:R-:W-:-:S04]  /*e280*/  IMAD.WIDE.U32 R6, R14, UR12, R6 ;  /* 0x0000000c0e067c25 */ /* 0x000fc8000f8e0006 */
[----:B------:R-:W-:Y:S02]  /*e290*/  IMAD.IADD R5, R5, 0x1, R11 ;  /* 0x0000000105057824 */ /* 0x000fe400078e020b */
[----:B-----5:R-:W-:-:S04]  /*e2a0*/  @P0 IMAD.HI.U32 R121, R8, R121, RZ ;  /* 0x0000007908790227 */ /* 0x020fc800078e00ff */
[----:B------:R-:W-:Y:S02]  /*e2b0*/  IMAD.IADD R7, R7, 0x1, R13 ;  /* 0x0000000107077824 */ /* 0x000fe400078e020d */
[----:B------:R-:W-:Y:S02]  /*e2c0*/  IMAD R13, R12, UR6, RZ ;  /* 0x000000060c0d7c24 */ /* 0x000fe4000f8e02ff */
[----:B------:R-:W-:-:S04]  /*e2d0*/  IMAD.WIDE.U32 R4, R21, UR4, R4 ;  /* 0x0000000415047c25 */ /* 0x000fc8000f8e0004 */
[----:B------:R-:W-:Y:S01]  /*e2e0*/  IMAD.MOV.U32 R11, RZ, RZ, R8 ;  /* 0x000000ffff0b7224 */ /* 0x000fe200078e0008 */
[----:B------:R-:W-:Y:S01]  /*e2f0*/  @P0 SHF.R.U32.HI R11, RZ, R22, R121 ;  /* 0x00000016ff0b0219 */ /* 0x000fe20000011679 */
[----:B------:R-:W-:Y:S01]  /*e300*/  IMAD R10, R12, UR4, RZ ;  /* 0x000000040c0a7c24 */ /* 0x000fe2000f8e02ff */
[----:B------:R-:W-:Y:S01]  /*e310*/  IADD3 R4, P0, R9, R4, RZ ;  /* 0x0000000409047210 */ /* 0x000fe20007f1e0ff */
[C---:B------:R-:W-:Y:S01]  /*e320*/  IMAD R15, R21.reuse, UR7, R13 ;  /* 0x00000007150f7c24 */ /* 0x040fe2000f8e020d */
[--C-:B------:R-:W-:Y:S01]  /*e330*/  SHF.R.S32.HI R13, RZ, 0x1f, R9.reuse ;  /* 0x0000001fff0d7819 */ /* 0x100fe20000011409 */
[----:B------:R-:W-:Y:S02]  /*e340*/  IMAD.MOV R9, RZ, RZ, -R9 ;  /* 0x000000ffff097224 */ /* 0x000fe400078e0a09 */
[----:B------:R-:W-:Y:S01]  /*e350*/  IMAD R12, R21, UR5, R10 ;  /* 0x00000005150c7c24 */ /* 0x000fe2000f8e020a */
[--C-:B------:R-:W-:Y:S01]  /*e360*/  SHF.R.S32.HI R10, RZ, 0x1f, R11.reuse ;  /* 0x0000001fff0a7819 */ /* 0x100fe2000001140b */
[----:B------:R-:W-:Y:S01]  /*e370*/  IMAD.MOV R14, RZ, RZ, -R11 ;  /* 0x000000ffff0e7224 */ /* 0x000fe200078e0a0b */
[----:B------:R-:W-:Y:S01]  /*e380*/  ULDC.64 UR4, c[0x0][0xb30] ;  /* 0x0002cc0000047ab9 */ /* 0x000fe20000000a00 */
[----:B------:R-:W-:Y:S01]  /*e390*/  IMAD R9, R17, R9, R8 ;  /* 0x0000000911097224 */ /* 0x000fe200078e0208 */
[----:B------:R-:W-:Y:S01]  /*e3a0*/  IADD3.X R5, R13, R5, R12, P0, !PT ;  /* 0x000000050d057210 */ /* 0x000fe200007fe40c */
[----:B------:R-:W-:Y:S01]  /*e3b0*/  IMAD.WIDE.U32 R6, R21, UR6, R6 ;  /* 0x0000000615067c25 */ /* 0x000fe2000f8e0006 */
[----:B------:R-:W-:-:S03]  /*e3c0*/  ULDC.64 UR6, c[0x0][0xbc8] ;  /* 0x0002f20000067ab9 */ /* 0x000fc60000000a00 */
[----:B------:R-:W-:Y:S02]  /*e3d0*/  IMAD R10, R10, UR4, RZ ;  /* 0x000000040a0a7c24 */ /* 0x000fe4000f8e02ff */
[----:B------:R-:W-:Y:S01]  /*e3e0*/  IMAD R13, R17, R14, R8 ;  /* 0x0000000e110d7224 */ /* 0x000fe200078e0208 */
[----:B------:R-:W-:Y:S01]  /*e3f0*/  SHF.R.S32.HI R8, RZ, 0x1f, R9 ;  /* 0x0000001fff087819 */ /* 0x000fe20000011409 */
[----:B------:R-:W-:Y:S02]  /*e400*/  IMAD.IADD R7, R7, 0x1, R15 ;  /* 0x0000000107077824 */ /* 0x000fe400078e020f */
[C---:B------:R-:W-:Y:S01]  /*e410*/  IMAD R15, R11.reuse, UR5, R10 ;  /* 0x000000050b0f7c24 */ /* 0x040fe2000f8e020a */
[----:B------:R-:W-:Y:S01]  /*e420*/  SHF.R.S32.HI R10, RZ, 0x1f, R13 ;  /* 0x0000001fff0a7819 */ /* 0x000fe2000001140d */
[----:B------:R-:W-:Y:S01]  /*e430*/  IMAD.WIDE.U32 R6, R11, UR4, R6 ;  /* 0x000000040b067c25 */ /* 0x000fe2000f8e0006 */
[----:B------:R-:W0:Y:S01]  /*e440*/  S2UR UR5, SR_CgaCtaId ;  /* 0x00000000000579c3 */ /* 0x000e220000008800 */
[----:B------:R-:W-:-:S02]  /*e450*/  UMOV UR4, 0x400 ;  /* 0x0000040000047882 */ /* 0x000fc40000000000 */
[----:B------:R-:W-:Y:S02]  /*e460*/  IMAD R8, R8, UR6, RZ ;  /* 0x0000000608087c24 */ /* 0x000fe4000f8e02ff */
        /* <DEDUP_REMOVED lines=11> */
[----:B------:R-:W-:Y:S01]  /*e520*/  SHFL.IDX PT, R10, R14, RZ, 0x1c1f ;  /* 0x001c1fff0e0a7589 */ /* 0x000fe200000e0000 */
[----:B------:R-:W-:Y:S01]  /*e530*/  IMAD.IADD R9, R9, 0x1, R15 ;  /* 0x0000000109097824 */ /* 0x000fe200078e020f */
[----:B------:R-:W-:Y:S01]  /*e540*/  LEA R6, P1, R8, UR8, 0x2 ;  /* 0x0000000808067c11 */ /* 0x000fe2000f8210ff */
[----:B0-----:R-:W-:Y:S01]  /*e550*/  ULEA UR4, UR5, UR4, 0x18 ;  /* 0x0000000405047291 */ /* 0x001fe2000f8ec03f */
[----:B------:R-:W-:Y:S01]  /*e560*/  LEA.HI.X R15, R4, UR7, R5, 0x2, P0 ;  /* 0x00000007040f7c11 */ /* 0x000fe200080f1405 */
[----:B------:R-:W-:Y:S01]  /*e570*/  SHFL.IDX PT, R12, R14, 0x1, 0x1c1f ;  /* 0x003c1f000e0c7f89 */ /* 0x000fe200000e0000 */
[----:B------:R-:W-:Y:S01]  /*e580*/  LEA.HI.X R9, R8, UR9, R9, 0x2, P1 ;  /* 0x0000000908097c11 */ /* 0x000fe200088f1409 */
[----:B------:R-:W-:Y:S01]  /*e590*/  IMAD R7, R17, UR6, RZ ;  /* 0x0000000611077c24 */ /* 0x000fe2000f8e02ff */
[----:B------:R-:W-:Y:S01]  /*e5a0*/  LOP3.LUT P0, RZ, R18, 0x3, RZ, 0xc0, !PT ;  /* 0x0000000312ff7812 */ /* 0x000fe2000780c0ff */
[----:B------:R-:W0:Y:S01]  /*e5b0*/  SHFL.IDX PT, R11, R15, RZ, 0x1c1f ;  /* 0x001c1fff0f0b7589 */ /* 0x000e2200000e0000 */
[C---:B------:R-:W-:Y:S01]  /*e5c0*/  VIADD R8, R0.reuse, 0x8 ;  /* 0x0000000800087836 */ /* 0x040fe20000000000 */
[----:B------:R-:W-:Y:S01]  /*e5d0*/  UIADD3 UR4, UR4, 0x30820, URZ ;  /* 0x0003082004047890 */ /* 0x000fe2000fffe03f */
[CC--:B------:R-:W-:Y:S01]  /*e5e0*/  ISETP.GE.OR P1, PT, R0.reuse, R7.reuse, P0 ;  /* 0x000000070000720c */ /* 0x0c0fe20000726670 */
[----:B------:R1:W2:Y:S01]  /*e5f0*/  SHFL.IDX PT, R13, R15, 0x1, 0x1c1f ;  /* 0x003c1f000f0d7f89 */ /* 0x0002a200000e0000 */
[-C--:B------:R-:W-:Y:S01]  /*e600*/  ISETP.GE.AND P2, PT, R0, R7.reuse, PT ;  /* 0x000000070000720c */ /* 0x080fe20003f46270 */
[----:B------:R-:W-:Y:S01]  /*e610*/  UPRMT UR4, URZ, 0x654, UR4 ;  /* 0x000006543f047896 */ /* 0x000fe20008000004 */
[----:B------:R-:W-:Y:S01]  /*e620*/  ISETP.GE.OR P0, PT, R8, R7, P0 ;  /* 0x000000070800720c */ /* 0x000fe20000706670 */
[----:B------:R3:W4:Y:S01]  /*e630*/  SHFL.IDX PT, R4, R6, RZ, 0x1c1f ;  /* 0x001c1fff06047589 */ /* 0x00072200000e0000 */
[----:B-1----:R-:W-:-:S03]  /*e640*/  LOP3.LUT R15, R20, 0x7ffffffc, RZ, 0xc0, !PT ;  /* 0x7ffffffc140f7812 */ /* 0x002fc600078ec0ff */
[----:B------:R3:W1:Y:S03]  /*e650*/  SHFL.IDX PT, R5, R9, RZ, 0x1c1f ;  /* 0x001c1fff09057589 */ /* 0x00066600000e0000 */
[----:B------:R-:W-:Y:S01]  /*e660*/  SYNCS.ARRIVE.TRANS64.RED.A1T0 RZ, [UR4], RZ ;  /* 0x000000ffffff79a7 */ /* 0x000fe20008100404 */
[----:B------:R-:W-:-:S04]  /*e670*/  IMAD.IADD R15, R18, 0x1, -R15 ;  /* 0x00000001120f7824 */ /* 0x000fc800078e0a0f */
[----:B------:R-:W-:Y:S01]  /*e680*/  IMAD.SHL.U32 R0, R15, 0x2, RZ ;  /* 0x000000020f007824 */ /* 0x000fe200078e00ff */
[----:B0-----:R3:W-:Y:S04]  /*e690*/  @!P1 ST.E desc[UR36][R10.64], R3 ;  /* 0x000000030a009985 */ /* 0x0017e8000c101924 */
[----:B--2---:R3:W-:Y:S01]  /*e6a0*/  @!P0 ST.E desc[UR36][R12.64], R2 ;  /* 0x000000020c008985 */ /* 0x0047e2000c101924 */
[----:B------:R-:W-:Y:S05]  /*e6b0*/  @P2 BRA `(.L_x_4330) ;  /* 0x0000000800382947 */ /* 0x000fea0003800000 */
[C---:B---3--:R-:W-:Y:S01]  /*e6c0*/  VIADD R2, R0.reuse, 0x8 ;  /* 0x0000000800027836 */ /* 0x048fe20000000000 */
[----:B------:R-:W-:Y:S01]  /*e6d0*/  ULDC UR4, c[0x0][0xac8] ;  /* 0x0002b20000047ab9 */ /* 0x000fe20000000800 */
[C---:B------:R-:W-:Y:S01]  /*e6e0*/  VIADD R3, R0.reuse, 0x10 ;  /* 0x0000001000037836 */ /* 0x040fe20000000000 */
[C---:B------:R-:W-:Y:S01]  /*e6f0*/  ISETP.GE.AND P0, PT, R0.reuse, UR4, PT ;  /* 0x0000000400007c0c */ /* 0x040fe2000bf06270 */
[----:B------:R-:W-:Y:S01]  /*e700*/  VIADD R14, R0, 0x18 ;  /* 0x00000018000e7836 */ /* 0x000fe20000000000 */
[----:B------:R-:W-:Y:S01]  /*e710*/  ISETP.GE.AND P1, PT, R2, UR4, PT ;  /* 0x0000000402007c0c */ /* 0x000fe2000bf26270 */
[C---:B------:R-:W-:Y:S01]  /*e720*/  VIADD R15, R0.reuse, 0x20 ;  /* 0x00000020000f7836 */ /* 0x040fe20000000000 */
[----:B------:R-:W-:Y:S01]  /*e730*/  ISETP.GE.AND P2, PT, R3, UR4, PT ;  /* 0x0000000403007c0c */ /* 0x000fe2000bf46270 */
[----:B------:R-:W-:Y:S01]  /*e740*/  VIADD R16, R0, 0x28 ;  /* 0x0000002800107836 */ /* 0x000fe20000000000 */
[----:B------:R-:W-:Y:S01]  /*e750*/  ISETP.GE.AND P5, PT, R14, UR4, PT ;  /* 0x000000040e007c0c */ /* 0x000fe2000bfa6270 */
[C---:B------:R-:W-:Y:S01]  /*e760*/  VIADD R17, R0.reuse, 0x30 ;  /* 0x0000003000117836 */ /* 0x040fe20000000000 */
[----:B------:R-:W-:Y:S01]  /*e770*/  ISETP.GE.AND P6, PT, R15, UR4, PT ;  /* 0x000000040f007c0c */ /* 0x000fe2000bfc6270 */
[----:B------:R-:W-:-:S02]  /*e780*/  VIADD R18, R0, 0x38 ;  /* 0x0000003800127836 */ /* 0x000fc40000000000 */
[C---:B------:R-:W-:Y:S01]  /*e790*/  VIADD R19, R0.reuse, 0x40 ;  /* 0x0000004000137836 */ /* 0x040fe20000000000 */
[----:B------:R-:W-:Y:S01]  /*e7a0*/  ISETP.GE.AND P4, PT, R17, UR4, PT ;  /* 0x0000000411007c0c */ /* 0x000fe2000bf86270 */
[----:B------:R-:W-:Y:S01]  /*e7b0*/  VIADD R20, R0, 0x48 ;  /* 0x0000004800147836 */ /* 0x000fe20000000000 */
[----:B------:R-:W-:Y:S01]  /*e7c0*/  ISETP.GE.AND P3, PT, R18, UR4, PT ;  /* 0x0000000412007c0c */ /* 0x000fe2000bf66270 */
[----:B------:R-:W-:Y:S01]  /*e7d0*/  VIADD R22, R0, 0x50 ;  /* 0x0000005000167836 */ /* 0x000fe20000000000 */
[----:B------:R-:W-:Y:S01]  /*e7e0*/  @!P1 LEA.HI R2, R2, R2, RZ, 0x1 ;  /* 0x0000000202029211 */ /* 0x000fe200078f08ff */
[----:B------:R-:W-:Y:S01]  /*e7f0*/  VIADD R23, R0, 0x58 ;  /* 0x0000005800177836 */ /* 0x000fe20000000000 */
[----:B------:R-:W-:Y:S02]  /*e800*/  @!P2 LEA.HI R3, R3, R3, RZ, 0x1 ;  /* 0x000000030303a211 */ /* 0x000fe400078f08ff */
[----:B------:R-:W-:Y:S02]  /*e810*/  @!P1 LOP3.LUT R11, R2, 0xfffffffe, RZ, 0xc0, !PT ;  /* 0xfffffffe020b9812 */ /* 0x000fe400078ec0ff */
[----:B------:R-:W-:Y:S01]  /*e820*/  @!P2 LOP3.LUT R13, R3, 0xfffffffe, RZ, 0xc0, !PT ;  /* 0xfffffffe030da812 */ /* 0x000fe200078ec0ff */
[----:B-1--4-:R-:W-:Y:S01]  /*e830*/  @!P0 IMAD.WIDE R2, R0, 0x4, R4 ;  /* 0x0000000400028825 */ /* 0x012fe200078e0204 */
[----:B------:R-:W-:-:S02]  /*e840*/  @!P5 LEA.HI R14, R14, R14, RZ, 0x1 ;  /* 0x0000000e0e0ed211 */ /* 0x000fc400078f08ff */
[----:B------:R-:W-:Y:S01]  /*e850*/  @!P6 LEA.HI R15, R15, R15, RZ, 0x1 ;  /* 0x0000000f0f0fe211 */ /* 0x000fe200078f08ff */
        /* <DEDUP_REMOVED lines=8> */
[----:B------:R-:W-:-:S02]  /*e8e0*/  ISETP.GE.AND P2, PT, R19, UR4, PT ;  /* 0x0000000413007c0c */ /* 0x000fc4000bf46270 */
[----:B------:R-:W-:Y:S02]  /*e8f0*/  @!P3 LEA.HI R18, R18, R18, RZ, 0x1 ;  /* 0x000000121212b211 */ /* 0x000fe400078f08ff */
[----:B------:R-:W-:Y:S01]  /*e900*/  @!P4 LOP3.LUT R17, R17, 0xfffffffe, RZ, 0xc0, !PT ;  /* 0xfffffffe1111c812 */ /* 0x000fe200078ec0ff */
[----:B0-----:R-:W-:Y:S01]  /*e910*/  VIADD R24, R0, 0x80 ;  /* 0x0000008000187836 */ /* 0x001fe20000000000 */
[----:B------:R-:W-:Y:S02]  /*e920*/  @!P5 LOP3.LUT R3, R14, 0xfffffffe, RZ, 0xc0, !PT ;  /* 0xfffffffe0e03d812 */ /* 0x000fe400078ec0ff */
[----:B------:R-:W-:Y:S02]  /*e930*/  @!P0 LEA.HI R16, R16, R16, RZ, 0x1 ;  /* 0x0000001010108211 */ /* 0x000fe400078f08ff */
[----:B-1----:R-:W-:Y:S01]  /*e940*/  @!P6 LOP3.LUT R11, R15, 0xfffffffe, RZ, 0xc0, !PT ;  /* 0xfffffffe0f0be812 */ /* 0x002fe200078ec0ff */
[----:B------:R-:W-:Y:S01]  /*e950*/  @!P5 IMAD.WIDE R2, R3, 0x4, R4 ;  /* 0x000000040302d825 */ /* 0x000fe200078e0204 */
[----:B------:R-:W-:-:S02]  /*e960*/  @!P1 LEA.HI R20, R20, R20, RZ, 0x1 ;  /* 0x0000001414149211 */ /* 0x000fc400078f08ff */
[----:B------:R-:W-:Y:S01]  /*e970*/  @!P2 LEA.HI R19, R19, R19, RZ, 0x1 ;  /* 0x000000131313a211 */ /* 0x000fe200078f08ff */
[----:B------:R-:W-:Y:S01]  /*e980*/  @!P6 IMAD.WIDE R10, R11, 0x4, R4 ;  /* 0x000000040b0ae825 */ /* 0x000fe200078e0204 */
[----:B--2---:R-:W-:Y:S01]  /*e990*/  @!P0 LOP3.LUT R13, R16, 0xfffffffe, RZ, 0xc0, !PT ;  /* 0xfffffffe100d8812 */ /* 0x004fe200078ec0ff */
[----:B------:R0:W-:Y:S01]  /*e9a0*/  @!P5 ST.E.64 desc[UR36][R2.64], R36 ;  /* 0x000000240200d985 */ /* 0x0001e2000c101b24 */
[----:B------:R-:W-:Y:S01]  /*e9b0*/  @!P3 LOP3.LUT R15, R18, 0xfffffffe, RZ, 0xc0, !PT ;  /* 0xfffffffe120fb812 */ /* 0x000fe200078ec0ff */
[----:B------:R-:W-:Y:S01]  /*e9c0*/  VIADD R18, R0, 0x60 ;  /* 0x0000006000127836 */ /* 0x000fe20000000000 */
[----:B------:R-:W-:Y:S01]  /*e9d0*/  @!P2 LOP3.LUT R19, R19, 0xfffffffe, RZ, 0xc0, !PT ;  /* 0xfffffffe1313a812 */ /* 0x000fe200078ec0ff */
[----:B------:R1:W-:Y:S01]  /*e9e0*/  @!P6 ST.E.64 desc[UR36][R10.64], R40 ;  /* 0x000000280a00e985 */ /* 0x0003e2000c101b24 */
[----:B------:R-:W-:Y:S01]  /*e9f0*/  @!P1 LOP3.LUT R21, R20, 0xfffffffe, RZ, 0xc0, !PT ;  /* 0xfffffffe14159812 */ /* 0x000fe200078ec0ff */
[----:B------:R-:W-:Y:S01]  /*ea00*/  VIADD R20, R0, 0x70 ;  /* 0x0000007000147836 */ /* 0x000fe20000000000 */
[----:B------:R-:W-:-:S02]  /*ea10*/  ISETP.GE.AND P5, PT, R22, UR4, PT ;  /* 0x0000000416007c0c */ /* 0x000fc4000bfa6270 */
        /* <DEDUP_REMOVED lines=16> */
[----:B------:R-:W-:Y:S01]  /*eb20*/  VIADD R21, R0, 0x78 ;  /* 0x0000007800157836 */ /* 0x000fe20000000000 */
[----:B------:R-:W-:Y:S02]  /*eb30*/  @!P6 LEA.HI R23, R23, R23, RZ, 0x1 ;  /* 0x000000171717e211 */ /* 0x000fe400078f08ff */
[----:B------:R-:W-:Y:S02]  /*eb40*/  ISETP.GE.AND P1, PT, R19, UR4, PT ;  /* 0x0000000413007c0c */ /* 0x000fe4000bf26270 */
[----:B------:R-:W-:-:S02]  /*eb50*/  ISETP.GE.AND P3, PT, R21, UR4, PT ;  /* 0x0000000415007c0c */ /* 0x000fc4000bf66270 */
[----:B0-----:R-:W-:Y:S02]  /*eb60*/  @!P5 LOP3.LUT R3, R22, 0xfffffffe, RZ, 0xc0, !PT ;  /* 0xfffffffe1603d812 */ /* 0x001fe400078ec0ff */
[----:B------:R-:W-:Y:S02]  /*eb70*/  @!P0 LEA.HI R18, R18, R18, RZ, 0x1 ;  /* 0x0000001212128211 */ /* 0x000fe400078f08ff */
[----:B-1----:R-:W-:Y:S01]  /*eb80*/  @!P6 LOP3.LUT R11, R23, 0xfffffffe, RZ, 0xc0, !PT ;  /* 0xfffffffe170be812 */ /* 0x002fe200078ec0ff */
[--C-:B------:R-:W-:Y:S01]  /*eb90*/  @!P5 IMAD.WIDE R2, R3, 0x4, R4.reuse ;  /* 0x000000040302d825 */ /* 0x100fe200078e0204 */
[----:B--2---:R-:W-:Y:S02]  /*eba0*/  @!P0 LOP3.LUT R13, R18, 0xfffffffe, RZ, 0xc0, !PT ;  /* 0xfffffffe120d8812 */ /* 0x004fe400078ec0ff */
[----:B------:R-:W-:Y:S01]  /*ebb0*/  @!P2 LEA.HI R20, R20, R20, RZ, 0x1 ;  /* 0x000000141414a211 */ /* 0x000fe200078f08ff */
[--C-:B------:R-:W-:Y:S01]  /*ebc0*/  @!P6 IMAD.WIDE R10, R11, 0x4, R4.reuse ;  /* 0x000000040b0ae825 */ /* 0x100fe200078e0204 */
[----:B------:R-:W-:Y:S01]  /*ebd0*/  @!P1 LEA.HI R19, R19, R19, RZ, 0x1 ;  /* 0x0000001313139211 */ /* 0x000fe200078f08ff */
[----:B------:R0:W-:Y:S01]  /*ebe0*/  @!P5 ST.E.64 desc[UR36][R2.64], R64 ;  /* 0x000000400200d985 */ /* 0x0001e2000c101b24 */
[----:B------:R-:W-:Y:S01]  /*ebf0*/  @!P3 LEA.HI R21, R21, R21, RZ, 0x1 ;  /* 0x000000151515b211 */ /* 0x000fe200078f08ff */
[----:B------:R-:W-:Y:S01]  /*ec00*/  @!P0 IMAD.WIDE R12, R13, 0x4, R4 ;  /* 0x000000040d0c8825 */ /* 0x000fe200078e0204 */
[----:B------:R-:W-:Y:S01]  /*ec10*/  @!P1 LOP3.LUT R19, R19, 0xfffffffe, RZ, 0xc0, !PT ;  /* 0xfffffffe13139812 */ /* 0x000fe200078ec0ff */
[----:B------:R1:W-:Y:S01]  /*ec20*/  @!P6 ST.E.64 desc[UR36][R10.64], R68 ;  /* 0x000000440a00e985 */ /* 0x0003e2000c101b24 */
[----:B------:R-:W-:Y:S01]  /*ec30*/  @!P4 LEA.HI R24, R24, R24, RZ, 0x1 ;  /* 0x000000181818c211 */ /* 0x000fe200078f08ff */
[----:B------:R-:W-:Y:S01]  /*ec40*/  VIADD R18, R0, 0x88 ;  /* 0x0000008800127836 */ /* 0x000fe20000000000 */
[----:B---3--:R-:W-:Y:S01]  /*ec50*/  @!P2 LOP3.LUT R15, R20, 0xfffffffe, RZ, 0xc0, !PT ;  /* 0xfffffffe140fa812 */ /* 0x008fe200078ec0ff */
[----:B------:R-:W-:Y:S01]  /*ec60*/  @!P0 ST.E.64 desc[UR36][R12.64], R72 ;  /* 0x000000480c008985 */ /* 0x000fe2000c101b24 */
[----:B------:R-:W-:Y:S01]  /*ec70*/  @!P3 LOP3.LUT R21, R21, 0xfffffffe, RZ, 0xc0, !PT ;  /* 0xfffffffe1515b812 */ /* 0x000fe200078ec0ff */
[----:B------:R-:W-:Y:S01]  /*ec80*/  VIADD R20, R0, 0x98 ;  /* 0x0000009800147836 */ /* 0x000fe20000000000 */
[----:B----4-:R-:W-:-:S02]  /*ec90*/  @!P4 LOP3.LUT R17, R24, 0xfffffffe, RZ, 0xc0, !PT ;  /* 0xfffffffe1811c812 */ /* 0x010fc400078ec0ff */
[----:B------:R-:W-:Y:S01]  /*eca0*/  ISETP.GE.AND P0, PT, R18, UR4, PT ;  /* 0x0000000412007c0c */ /* 0x000fe2000bf06270 */
[----:B0-----:R-:W-:-:S04]  /*ecb0*/  @!P1 IMAD.WIDE R2, R19, 0x4, R4 ;  /* 0x0000000413029825 */ /* 0x001fc800078e0204 */
[--C-:B-1----:R-:W-:Y:S01]  /*ecc0*/  @!P2 IMAD.WIDE R10, R15, 0x4, R4.reuse ;  /* 0x000000040f0aa825 */ /* 0x102fe200078e0204 */
[----:B------:R0:W-:Y:S03]  /*ecd0*/  @!P1 ST.E.64 desc[UR36][R2.64], R76 ;  /* 0x0000004c02009985 */ /* 0x0001e6000c101b24 */
[----:B------:R-:W-:Y:S01]  /*ece0*/  VIADD R19, R0, 0x90 ;  /* 0x0000009000137836 */ /* 0x000fe20000000000 */
[----:B------:R1:W-:Y:S01]  /*ecf0*/  @!P2 ST.E.64 desc[UR36][R10.64], R80 ;  /* 0x000000500a00a985 */ /* 0x0003e2000c101b24 */
[--C-:B------:R-:W-:Y:S01]  /*ed00*/  @!P3 IMAD.WIDE R14, R21, 0x4, R4.reuse ;  /* 0x00000004150eb825 */ /* 0x100fe200078e0204 */
[----:B------:R-:W-:Y:S02]  /*ed10*/  ISETP.GE.AND P2, PT, R20, UR4, PT ;  /* 0x0000000414007c0c */ /* 0x000fe4000bf46270 */
[----:B------:R-:W-:Y:S01]  /*ed20*/  ISETP.GE.AND P1, PT, R19, UR4, PT ;  /* 0x0000000413007c0c */ /* 0x000fe2000bf26270 */
[----:B------:R-:W-:Y:S01]  /*ed30*/  @!P4 IMAD.WIDE R16, R17, 0x4, R4 ;  /* 0x000000041110c825 */ /* 0x000fe200078e0204 */
[----:B------:R2:W-:Y:S01]  /*ed40*/  @!P3 ST.E.64 desc[UR36][R14.64], R84 ;  /* 0x000000540e00b985 */ /* 0x0005e2000c101b24 */
[----:B------:R-:W-:-:S02]  /*ed50*/  @!P0 LEA.HI R18, R18, R18, RZ, 0x1 ;  /* 0x0000001212128211 */ /* 0x000fc400078f08ff */
[C---:B------:R-:W-:Y:S01]  /*ed60*/  VIADD R21, R0.reuse, 0xa0 ;  /* 0x000000a000157836 */ /* 0x040fe20000000000 */
[----:B------:R3:W-:Y:S01]  /*ed70*/  @!P4 ST.E.64 desc[UR36][R16.64], R88 ;  /* 0x000000581000c985 */ /* 0x0007e2000c101b24 */
[C---:B0-----:R-:W-:Y:S02]  /*ed80*/  VIADD R3, R0.reuse, 0xb8 ;  /* 0x000000b800037836 */ /* 0x041fe40000000000 */
[C---:B------:R-:W-:Y:S01]  /*ed90*/  VIADD R12, R0.reuse, 0xa8 ;  /* 0x000000a8000c7836 */ /* 0x040fe20000000000 */
[----:B------:R-:W-:Y:S01]  /*eda0*/  ISETP.GE.AND P3, PT, R21, UR4, PT ;  /* 0x0000000415007c0c */ /* 0x000fe2000bf66270 */
[----:B------:R-:W-:Y:S01]  /*edb0*/  VIADD R13, R0, 0xb0 ;  /* 0x000000b0000d7836 */ /* 0x000fe20000000000 */
[----:B------:R-:W-:Y:S02]  /*edc0*/  ISETP.GE.AND P6, PT, R3, UR4, PT ;  /* 0x0000000403007c0c */ /* 0x000fe4000bfc6270 */
[----:B------:R-:W-:Y:S02]  /*edd0*/  ISETP.GE.AND P4, PT, R12, UR4, PT ;  /* 0x000000040c007c0c */ /* 0x000fe4000bf86270 */
[----:B------:R-:W-:-:S02]  /*ede0*/  ISETP.GE.AND P5, PT, R13, UR4, PT ;  /* 0x000000040d007c0c */ /* 0x000fc4000bfa6270 */
[----:B------:R-:W-:Y:S02]  /*edf0*/  @!P1 LEA.HI R19, R19, R19, RZ, 0x1 ;  /* 0x0000001313139211 */ /* 0x000fe400078f08ff */
[----:B------:R-:W-:Y:S02]  /*ee00*/  @!P2 LEA.HI R20, R20, R20, RZ, 0x1 ;  /* 0x000000141414a211 */ /* 0x000fe400078f08ff */
[----:B-1----:R-:W-:Y:S02]  /*ee10*/  @!P1 LOP3.LUT R11, R19, 0xfffffffe, RZ, 0xc0, !PT ;  /* 0xfffffffe130b9812 */ /* 0x002fe400078ec0ff */
[----:B------:R-:W-:Y:S02]  /*ee20*/  @!P3 LEA.HI R21, R21, R21, RZ, 0x1 ;  /* 0x000000151515b211 */ /* 0x000fe400078f08ff */
[----:B------:R-:W-:Y:S02]  /*ee30*/  @!P6 LEA.HI R10, R3, R3, RZ, 0x1 ;  /* 0x00000003030ae211 */ /* 0x000fe400078f08ff */
[----:B------:R-:W-:-:S02]  /*ee40*/  @!P4 LEA.HI R12, R12, R12, RZ, 0x1 ;  /* 0x0000000c0c0cc211 */ /* 0x000fc400078f08ff */
[----:B------:R-:W-:Y:S02]  /*ee50*/  @!P5 LEA.HI R2, R13, R13, RZ, 0x1 ;  /* 0x0000000d0d02d211 */ /* 0x000fe400078f08ff */
[----:B------:R-:W-:Y:S02]  /*ee60*/  @!P0 LOP3.LUT R3, R18, 0xfffffffe, RZ, 0xc0, !PT ;  /* 0xfffffffe12038812 */ /* 0x000fe400078ec0ff */
[----:B------:R-:W-:Y:S02]  /*ee70*/  @!P2 LOP3.LUT R13, R20, 0xfffffffe, RZ, 0xc0, !PT ;  /* 0xfffffffe140da812 */ /* 0x000fe400078ec0ff */
[----:B--2---:R-:W-:Y:S02]  /*ee80*/  @!P3 LOP3.LUT R15, R21, 0xfffffffe, RZ, 0xc0, !PT ;  /* 0xfffffffe150fb812 */ /* 0x004fe400078ec0ff */
[----:B---3--:R-:W-:Y:S01]  /*ee90*/  @!P4 LOP3.LUT R17, R12, 0xfffffffe, RZ, 0xc0, !PT ;  /* 0xfffffffe0c11c812 */ /* 0x008fe200078ec0ff */
[----:B------:R-:W-:Y:S01]  /*eea0*/  @!P2 IMAD.WIDE R12, R13, 0x4, R4 ;  /* 0x000000040d0ca825 */ /* 0x000fe200078e0204 */
[----:B------:R-:W-:-:S02]  /*eeb0*/  @!P5 LOP3.LUT R19, R2, 0xfffffffe, RZ, 0xc0, !PT ;  /* 0xfffffffe0213d812 */ /* 0x000fc400078ec0ff */
        /* <DEDUP_REMOVED lines=14> */
.L_x_4330:
[----:B------:R-:W-:Y:S05]  /*efa0*/  BSYNC B0 ;  /* 0x0000000000007941 */ /* 0x000fea0003800000 */
.L_x_4329:
[----:B------:R-:W-:Y:S01]  /*efb0*/  ISETP.GE.AND P0, PT, R8, R7, PT ;  /* 0x000000070800720c */ /* 0x000fe20003f06270 */
[----:B0--3--:R0:W2:Y:S04]  /*efc0*/  SHFL.IDX PT, R3, R9, 0x1, 0x1c1f ;  /* 0x003c1f0009037f89 */ /* 0x0090a800000e0000 */
[----:B------:R0:W3:Y:S08]  /*efd0*/  SHFL.IDX PT, R2, R6, 0x1, 0x1c1f ;  /* 0x003c1f0006027f89 */ /* 0x0000f000000e0000 */
[----:B0-----:R-:W-:Y:S05]  /*efe0*/  @P0 BRA `(.L_x_4241) ;  /* 0x0000004c003c0947 */ /* 0x001fea0003800000 */
[C---:B----4-:R-:W-:Y:S01]  /*eff0*/  VIADD R4, R0.reuse, 0x8 ;  /* 0x0000000800047836 */ /* 0x050fe20000000000 */
[----:B------:R-:W-:Y:S01]  /*f000*/  ULDC UR4, c[0x0][0xac8] ;  /* 0x0002b20000047ab9 */ /* 0x000fe20000000800 */
[C---:B------:R-:W-:Y:S01]  /*f010*/  VIADD R8, R0.reuse, 0x10 ;  /* 0x0000001000087836 */ /* 0x040fe20000000000 */
[C---:B------:R-:W-:Y:S01]  /*f020*/  ISETP.GE.AND P2, PT, R0.reuse, UR4, PT ;  /* 0x0000000400007c0c */ /* 0x040fe2000bf46270 */
[----:B------:R-:W-:Y:S01]  /*f030*/  VIADD R9, R0, 0x18 ;  /* 0x0000001800097836 */ /* 0x000fe20000000000 */
[----:B------:R-:W-:Y:S01]  /*f040*/  ISETP.GE.AND P3, PT, R4, UR4, PT ;  /* 0x0000000404007c0c */ /* 0x000fe2000bf66270 */
[----:B------:R-:W-:Y:S01]  /*f050*/  VIADD R10, R0, 0x20 ;  /* 0x00000020000a7836 */ /* 0x000fe20000000000 */
[----:B------:R-:W-:Y:S01]  /*f060*/  ISETP.GE.AND P0, PT, R8, UR4, PT ;  /* 0x0000000408007c0c */ /* 0x000fe2000bf06270 */
[C---:B------:R-:W-:Y:S01]  /*f070*/  VIADD R11, R0.reuse, 0x28 ;  /* 0x00000028000b7836 */ /* 0x040fe20000000000 */
[----:B------:R-:W-:Y:S01]  /*f080*/  ISETP.GE.AND P1, PT, R9, UR4, PT ;  /* 0x0000000409007c0c */ /* 0x000fe2000bf26270 */
[----:B------:R-:W-:-:S02]  /*f090*/  VIADD R12, R0, 0x30 ;  /* 0x00000030000c7836 */ /* 0x000fc40000000000 */
[C---:B------:R-:W-:Y:S02]  /*f0a0*/  VIADD R13, R0.reuse, 0x38 ;  /* 0x00000038000d7836 */ /* 0x040fe40000000000 */
[----:B------:R-:W-:Y:S01]  /*f0b0*/  VIADD R14, R0, 0x40 ;  /* 0x00000040000e7836 */ /* 0x000fe20000000000 */
[----:B------:R-:W-:Y:S01]  /*f0c0*/  ISETP.GE.AND P4, PT, R12, UR4, PT ;  /* 0x000000040c007c0c */ /* 0x000fe2000bf86270 */
[C---:B------:R-:W-:Y:S01]  /*f0d0*/  VIADD R16, R0.reuse, 0x48 ;  /* 0x0000004800107836 */ /* 0x040fe20000000000 */
[----:B------:R-:W-:Y:S01]  /*f0e0*/  ISETP.GE.AND P5, PT, R13, UR4, PT ;  /* 0x000000040d007c0c */ /* 0x000fe2000bfa6270 */
[----:B------:R-:W-:Y:S01]  /*f0f0*/  VIADD R18, R0, 0x50 ;  /* 0x0000005000127836 */ /* 0x000fe20000000000 */
[----:B------:R-:W-:Y:S01]  /*f100*/  @!P3 LEA.HI R4, R4, R4, RZ, 0x1 ;  /* 0x000000040404b211 */ /* 0x000fe200078f08ff */
[----:B------:R-:W-:Y:S01]  /*f110*/  VIADD R19, R0, 0x70 ;  /* 0x0000007000137836 */ /* 0x000fe20000000000 */
[----:B------:R-:W-:Y:S01]  /*f120*/  ISETP.GE.AND P6, PT, R14, UR4, PT ;  /* 0x000000040e007c0c */ /* 0x000fe2000bfc6270 */
[----:B------:R-:W-:Y:S01]  /*f130*/  VIADD R20, R0, 0x78 ;  /* 0x0000007800147836 */ /* 0x000fe20000000000 */
[----:B------:R-:W-:Y:S01]  /*f140*/  @!P3 LOP3.LUT R7, R4, 0xfffffffe, RZ, 0xc0, !PT ;  /* 0xfffffffe0407b812 */ /* 0x000fe200078ec0ff */
[----:B-123--:R-:W-:Y:S01]  /*f150*/  @!P2 IMAD.WIDE R4, R0, 0x4, R2 ;  /* 0x000000040004a825 */ /* 0x00efe200078e0202 */
[----:B------:R-:W-:-:S02]  /*f160*/  @!P0 LEA.HI R8, R8, R8, RZ, 0x1 ;  /* 0x0000000808088211 */ /* 0x000fc400078f08ff */
[----:B------:R-:W-:Y:S01]  /*f170*/  @!P1 LEA.HI R9, R9, R9, RZ, 0x1 ;  /* 0x0000000909099211 */ /* 0x000fe200078f08ff */
[----:B------:R-:W-:Y:S01]  /*f180*/  @!P3 IMAD.WIDE R6, R7, 0x4, R2 ;  /* 0x000000040706b825 */ /* 0x000fe200078e0202 */
[----:B------:R0:W-:Y:S01]  /*f190*/  @!P2 ST.E.64 desc[UR36][R4.64], R26 ;  /* 0x0000001a0400a985 */ /* 0x0001e2000c101b24 */
[----:B------:R-:W-:Y:S02]  /*f1a0*/  ISETP.GE.AND P2, PT, R10, UR4, PT ;  /* 0x000000040a007c0c */ /* 0x000fe4000bf46270 */
[----:B------:R-:W-:Y:S01]  /*f1b0*/  @!P4 LEA.HI R12, R12, R12, RZ, 0x1 ;  /* 0x0000000c0c0cc211 */ /* 0x000fe200078f08ff */
[----:B------:R1:W-:Y:S01]  /*f1c0*/  @!P3 ST.E.64 desc[UR36][R6.64], R30 ;  /* 0x0000001e0600b985 */ /* 0x0003e2000c101b24 */
[----:B------:R-:W-:Y:S02]  /*f1d0*/  ISETP.GE.AND P3, PT, R11, UR4, PT ;  /* 0x000000040b007c0c */ /* 0x000fe4000bf66270 */
[----:B------:R-:W-:-:S04]  /*f1e0*/  @!P6 LEA.HI R14, R14, R14, RZ, 0x1 ;  /* 0x0000000e0e0ee211 */ /* 0x000fc800078f08ff */
[----:B------:R-:W-:Y:S01]  /*f1f0*/  @!P6 LOP3.LUT R17, R14, 0xfffffffe, RZ, 0xc0, !PT ;  /* 0xfffffffe0e11e812 */ /* 0x000fe200078ec0ff */
[----:B------:R-:W-:Y:S01]  /*f200*/  VIADD R14, R0, 0x58 ;  /* 0x00000058000e7836 */ /* 0x000fe20000000000 */
        /* <DEDUP_REMOVED lines=25> */
[----:B------:R-:W-:Y:S01]  /*f3a0*/  @!P6 IMAD.WIDE R12, R17, 0x4, R2 ;  /* 0x00000004110ce825 */ /* 0x000fe200078e0202 */
[----:B------:R3:W-:Y:S01]  /*f3b0*/  @!P5 ST.E.64 desc[UR36][R10.64], R54 ;  /* 0x000000360a00d985 */ /* 0x0007e2000c101b24 */
[----:B------:R-:W-:Y:S02]  /*f3c0*/  @!P1 LEA.HI R16, R16, R16, RZ, 0x1 ;  /* 0x0000001010109211 */ /* 0x000fe400078f08ff */
[C---:B------:R-:W-:Y:S01]  /*f3d0*/  VIADD R15, R0.reuse, 0x60 ;  /* 0x00000060000f7836 */ /* 0x040fe20000000000 */
[----:B------:R4:W-:Y:S01]  /*f3e0*/  @!P6 ST.E.64 desc[UR36][R12.64], R58 ;  /* 0x0000003a0c00e985 */ /* 0x0009e2000c101b24 */
[----:B------:R-:W-:Y:S01]  /*f3f0*/  VIADD R17, R0, 0x68 ;  /* 0x0000006800117836 */ /* 0x000fe20000000000 */
[----:B------:R-:W-:Y:S02]  /*f400*/  @!P0 LEA.HI R18, R18, R18, RZ, 0x1 ;  /* 0x0000001212128211 */ /* 0x000fe400078f08ff */
[----:B------:R-:W-:Y:S02]  /*f410*/  ISETP.GE.AND P6, PT, R15, UR4, PT ;  /* 0x000000040f007c0c */ /* 0x000fe4000bfc6270 */
[----:B------:R-:W-:-:S02]  /*f420*/  ISETP.GE.AND P5, PT, R17, UR4, PT ;  /* 0x0000000411007c0c */ /* 0x000fc4000bfa6270 */
[----:B0-----:R-:W-:Y:S01]  /*f430*/  @!P1 LOP3.LUT R5, R16, 0xfffffffe, RZ, 0xc0, !PT ;  /* 0xfffffffe10059812 */ /* 0x001fe200078ec0ff */
[----:B------:R-:W-:Y:S01]  /*f440*/  VIADD R16, R0, 0x80 ;  /* 0x0000008000107836 */ /* 0x000fe20000000000 */
[----:B-1----:R-:W-:Y:S01]  /*f450*/  @!P0 LOP3.LUT R7, R18, 0xfffffffe, RZ, 0xc0, !PT ;  /* 0xfffffffe12078812 */ /* 0x002fe200078ec0ff */
[----:B------:R-:W-:Y:S01]  /*f460*/  VIADD R18, R0, 0x88 ;  /* 0x0000008800127836 */ /* 0x000fe20000000000 */
        /* <DEDUP_REMOVED lines=10> */
[----:B------:R-:W-:Y:S01]  /*f510*/  @!P6 LOP3.LUT R15, R15, 0xfffffffe, RZ, 0xc0, !PT ;  /* 0xfffffffe0f0fe812 */ /* 0x000fe200078ec0ff */
[C---:B------:R-:W-:Y:S01]  /*f520*/  VIADD R14, R0.reuse, 0x90 ;  /* 0x00000090000e7836 */ /* 0x040fe20000000000 */
[----:B------:R-:W-:Y:S02]  /*f530*/  @!P5 LOP3.LUT R17, R17, 0xfffffffe, RZ, 0xc0, !PT ;  /* 0xfffffffe1111d812 */ /* 0x000fe400078ec0ff */
[----:B---3--:R-:W-:Y:S01]  /*f540*/  @!P4 LOP3.LUT R11, R19, 0xfffffffe, RZ, 0xc0, !PT ;  /* 0xfffffffe130bc812 */ /* 0x008fe200078ec0ff */
[----:B------:R-:W-:Y:S01]  /*f550*/  VIADD R19, R0, 0xa8 ;  /* 0x000000a800137836 */ /* 0x000fe20000000000 */
[----:B----4-:R-:W-:Y:S01]  /*f560*/  @!P3 LOP3.LUT R13, R20, 0xfffffffe, RZ, 0xc0, !PT ;  /* 0xfffffffe140db812 */ /* 0x010fe200078ec0ff */
[----:B------:R-:W-:Y:S01]  /*f570*/  VIADD R20, R0, 0xb0 ;  /* 0x000000b000147836 */ /* 0x000fe20000000000 */
[----:B------:R-:W-:Y:S01]  /*f580*/  ISETP.GE.AND P0, PT, R16, UR4, PT ;  /* 0x0000000410007c0c */ /* 0x000fe2000bf06270 */
[----:B0-----:R-:W-:Y:S01]  /*f590*/  @!P2 IMAD.WIDE R4, R9, 0x4, R2 ;  /* 0x000000040904a825 */ /* 0x001fe200078e0202 */
[----:B------:R-:W-:-:S03]  /*f5a0*/  ISETP.GE.AND P1, PT, R18, UR4, PT ;  /* 0x0000000412007c0c */ /* 0x000fc6000bf26270 */
        /* <DEDUP_REMOVED lines=15> */
[----:B------:R-:W-:Y:S01]  /*f6a0*/  @!P1 LEA.HI R18, R18, R18, RZ, 0x1 ;  /* 0x0000001212129211 */ /* 0x000fe200078f08ff */
[----:B------:R-:W-:Y:S01]  /*f6b0*/  VIADD R0, R0, 0xb8 ;  /* 0x000000b800007836 */ /* 0x000fe20000000000 */
[----:B------:R-:W-:Y:S02]  /*f6c0*/  ISETP.GE.AND P3, PT, R15, UR4, PT ;  /* 0x000000040f007c0c */ /* 0x000fe4000bf66270 */
[----:B------:R-:W-:-:S02]  /*f6d0*/  ISETP.GE.AND P4, PT, R17, UR4, PT ;  /* 0x0000000411007c0c */ /* 0x000fc4000bf86270 */
        /* <DEDUP_REMOVED lines=33> */
.L_x_4328:
        /* <DEDUP_REMOVED lines=33> */
[----:B------:R-:W-:Y:S01]  /*fb00*/  IMAD.U32 R3, RZ, RZ, UR5 ;  /* 0x00000005ff037e24 */ /* 0x000fe2000f8e00ff */
[----:B------:R-:W-:Y:S01]  /*fb10*/  SHF.R.S32.HI R4, RZ, 0x1f, R9 ;  /* 0x0000001fff047819 */ /* 0x000fe20000011409 */
[----:B------:R-:W-:Y:S01]  /*fb20*/  IMAD.U32 R2, RZ, RZ, UR4 ;  /* 0x00000004ff027e24 */ /* 0x000fe2000f8e00ff */
        /* <DEDUP_REMOVED lines=26> */
.L_x_4239:
        /* <DEDUP_REMOVED lines=18> */
.L_x_4331:
[----:B------:R-:W-:Y:S01]  /*fdf0*/  ULDC UR7, c[0x0][0xc50] ;  /* 0x0003140000077ab9 */ /* 0x000fe20000000800 */
[----:B------:R-:W-:Y:S01]  /*fe00*/  UMOV UR41, UR6 ;  /* 0x0000000600297c82 */ /* 0x000fe20008000000 */
[----:B------:R-:W-:-:S11]  /*fe10*/  UISETP.NE.AND UP0, UPT, UR7, 0x1, UPT ;  /* 0x000000010700788c */ /* 0x000fd6000bf05270 */
[----:B------:R-:W-:Y:S01]  /*fe20*/  @UP0 ULDC UR4, c[0x0][0xc54] ;  /* 0x0003150000040ab9 */ /* 0x000fe20000000800 */
[----:B------:R-:W-:Y:S01]  /*fe30*/  @UP0 ULDC UR8, c[0x0][0xc58] ;  /* 0x0003160000080ab9 */ /* 0x000fe20000000800 */
[----:B------:R-:W-:-:S04]  /*fe40*/  UIMAD.WIDE.U32 UR4, UR6, UR4, URZ ;  /* 0x00000004060472a5 */ /* 0x000fc8000f8e003f */
[----:B------:R-:W-:-:S12]  /*fe50*/  @UP0 USHF.R.U32.HI UR41, URZ, UR8, UR5 ;  /* 0x000000083f290299 */ /* 0x000fd80008011605 */
.L_x_4332:
        /* <DEDUP_REMOVED lines=8> */
[----:B------:R-:W-:Y:S01]  /*fee0*/  IMAD.MOV.U32 R22, RZ, RZ, RZ ;  /* 0x000000ffff167224 */ /* 0x000fe200078e00ff */
        /* <DEDUP_REMOVED lines=9> */
[----:B------:R-:W-:-:S03]  /*ff80*/  UISETP.NE.AND UP1, UPT, UR4, 0x1, UPT ;  /* 0x000000010400788c */ /* 0x000fc6000bf25270 */
[----:B------:R-:W-:Y:S01]  /*ff90*/  ULDC.64 UR4, c[0x0][0x418] ;  /* 0x0001060000047ab9 */ /* 0x000fe20000000a00 */
[----:B------:R-:W-:Y:S02]  /*ffa0*/  UP2UR UR50, UPR, URZ, 0x2 ;  /* 0x000000023f327883 */ /* 0x000fe40008000000 */
[----:B------:R-:W-:-:S03]  /*ffb0*/  UISETP.NE.U32.AND UP0, UPT, UR4, URZ, UPT ;  /* 0x0000003f0400728c */ /* 0x000fc6000bf05070 */
[----:B------:R-:W-:Y:S01]  /*ffc0*/  ULDC UR4, c[0x0][0x424] ;  /* 0x0001090000047ab9 */ /* 0x000fe20000000800 */
[----:B------:R-:W-:Y:S01]  /*ffd0*/  UISETP.NE.AND.EX UP0, UPT, UR5, URZ, UPT, UP0 ;  /* 0x0000003f0500728c */ /* 0x000fe2000bf05300 */
[----:B------:R-:W-:Y:S02]  /*ffe0*/  @UP1 ULDC UR9, c[0x0][0x450] ;  /* 0x0001140000091ab9 */ /* 0x000fe40000000800 */
[----:B------:R-:W-:Y:S01]  /*fff0*/  @UP1 ULDC UR5, c[0x0][0x44c] ;  /* 0x0001130000051ab9 */ /* 0x000fe20000000800 */
[----:B------:R-:W-:-:S04]  /*10000*/  USEL UR43, UR4, 0x1, UP0 ;  /* 0x00000001042b7887 */ /* 0x000fc80008000000 */
[----:B------:R-:W-:Y:S02]  /*10010*/  UIMAD UR7, UR43, UR6, 0x5f ;  /* 0x0000005f2b0774a4 */ /* 0x000fe4000f8e0206 */
[----:B------:R-:W-:Y:S02]  /*10020*/  UIMAD UR43, UR43, UR6, URZ ;  /* 0x000000062b2b72a4 */ /* 0x000fe4000f8e023f */
[----:B------:R-:W-:Y:S02]  /*10030*/  UIMAD.WIDE UR6, UR7, 0x2aaaaaab, URZ ;  /* 0x2aaaaaab070678a5 */ /* 0x000fe4000f8e023f */
[----:B-1----:R-:W-:Y:S02]  /*10040*/  USHF.L.U32 UR42, UR42, 0x7, URZ ;  /* 0x000000072a2a7899 */ /* 0x002fe4000800063f */
[----:B------:R-:W-:Y:S02]  /*10050*/  USHF.R.U32.HI UR44, URZ, 0x1f, UR7 ;  /* 0x0000001f3f2c7899 */ /* 0x000fe40008011607 */
[----:B------:R-:W-:-:S02]  /*10060*/  UIADD3 UR8, UR42, 0x7f, URZ ;  /* 0x0000007f2a087890 */ /* 0x000fc4000fffe03f */
[----:B------:R-:W-:Y:S02]  /*10070*/  ULEA.HI.SX32 UR44, UR7, UR44, 0x1c ;  /* 0x0000002c072c7291 */ /* 0x000fe4000f8fe23f */
[----:B------:R-:W-:-:S04]  /*10080*/  UIMAD.WIDE.U32 UR4, UR8, UR5, URZ ;  /* 0x00000005080472a5 */ /* 0x000fc8000f8e003f */
[----:B------:R-:W-:Y:S02]  /*10090*/  @UP1 USHF.R.U32.HI UR8, URZ, UR9, UR5 ;  /* 0x000000093f081299 */ /* 0x000fe40008011605 */
[----:B------:R-:W-:Y:S01]  /*100a0*/  UIADD3 UR9, UR43, 0x1, -UR10 ;  /* 0x000000012b097890 */ /* 0x000fe2000fffe80a */
[----:B------:R-:W-:Y:S02]  /*100b0*/  ULDC.64 UR4, c[0x0][0x9e0] ;  /* 0x0002780000047ab9 */ /* 0x000fe40000000a00 */
[----:B------:R-:W-:Y:S02]  /*100c0*/  UISETP.GE.AND UP0, UPT, UR5, 0x1, UPT ;  /* 0x000000010500788c */ /* 0x000fe4000bf06270 */
[----:B------:R-:W-:-:S04]  /*100d0*/  UIADD3 UR9, UR9, UR8, URZ ;  /* 0x0000000809097290 */ /* 0x000fc8000fffe03f */
[----:B------:R-:W-:Y:S01]  /*100e0*/  PLOP3.LUT P1, PT, PT, PT, UP0, 0x80, 0x0 ;  /* 0x000000000000781c */ /* 0x000fe20003f2f008 */
[----:B------:R-:W-:-:S12]  /*100f0*/  UIADD3 UR4, UR9, UR4, URZ ;  /* 0x0000000409047290 */ /* 0x000fd8000fffe03f */
[----:B0-----:R-:W-:Y:S05]  /*10100*/  @!P1 BRA `(.L_x_4334) ;  /* 0x0000000000449947 */ /* 0x001fea0003800000 */
        /* <DEDUP_REMOVED lines=10> */
.L_x_4335:
[----:B------:R-:W-:-:S11]  /*101b0*/  UISETP.NE.AND UP0, UPT, UR5, 0x1, UPT ;  /* 0x000000010500788c */ /* 0x000fd6000bf05270 */
[----:B------:R-:W-:Y:S02]  /*101c0*/  @UP0 ULDC.64 UR12, c[0x0][0x9e8] ;  /* 0x00027a00000c0ab9 */ /* 0x000fe40000000a00 */
[----:B------:R-:W-:-:S04]  /*101d0*/  UIMAD.WIDE.U32 UR6, UR8, UR12, URZ ;  /* 0x0000000c080672a5 */ /* 0x000fc8000f8e003f */
[----:B------:R-:W-:-:S12]  /*101e0*/  @UP0 USHF.R.U32.HI UR8, URZ, UR13, UR7 ;  /* 0x0000000d3f080299 */ /* 0x000fd80008011607 */
.L_x_4336:
[----:B------:R-:W-:-:S04]  /*101f0*/  UIMAD UR8, UR8, UR5, UR5 ;  /* 0x00000005080872a4 */ /* 0x000fc8000f8e0205 */
[----:B------:R-:W-:-:S04]  /*10200*/  UISETP.LT.AND UP0, UPT, UR4, UR8, UPT ;  /* 0x000000080400728c */ /* 0x000fc8000bf01270 */
[----:B------:R-:W-:-:S12]  /*10210*/  USEL UR4, UR4, UR8, UP0 ;  /* 0x0000000804047287 */ /* 0x000fd80008000000 */
.L_x_4334:
[----:B------:R-:W-:Y:S02]  /*10220*/  UISETP.NE.AND UP0, UPT, UR50, URZ, UPT ;  /* 0x0000003f3200728c */ /* 0x000fe4000bf05270 */
[----:B------:R-:W-:-:S03]  /*10230*/  UIADD3 UR6, UR4, 0x5f, URZ ;  /* 0x0000005f04067890 */ /* 0x000fc6000fffe03f */
[----:B------:R-:W-:Y:S01]  /*10240*/  UMOV UR4, UR42 ;  /* 0x0000002a00047c82 */ /* 0x000fe20008000000 */
[----:B------:R-:W-:-:S04]  /*10250*/  UIMAD.WIDE UR6, UR6, 0x2aaaaaab, URZ ;  /* 0x2aaaaaab060678a5 */ /* 0x000fc8000f8e023f */
[----:B------:R-:W-:Y:S01]  /*10260*/  USHF.R.U32.HI UR45, URZ, 0x1f, UR7 ;  /* 0x0000001f3f2d7899 */ /* 0x000fe20008011607 */
[----:B------:R-:W-:Y:S02]  /*10270*/  @UP0 ULDC UR8, c[0x0][0x44c] ;  /* 0x0001130000080ab9 */ /* 0x000fe40000000800 */
[----:B------:R-:W-:Y:S01]  /*10280*/  @UP0 ULDC UR6, c[0x0][0x450] ;  /* 0x0001140000060ab9 */ /* 0x000fe20000000800 */
[----:B------:R-:W-:Y:S02]  /*10290*/  UIMAD.WIDE.U32 UR8, UR42, UR8, URZ ;  /* 0x000000082a0872a5 */ /* 0x000fe4000f8e003f */
[----:B------:R-:W-:Y:S02]  /*102a0*/  ULEA.HI.SX32 UR45, UR7, UR45, 0x1c ;  /* 0x0000002d072d7291 */ /* 0x000fe4000f8fe23f */
        /* <DEDUP_REMOVED lines=17> */
.L_x_4338:
[----:B------:R-:W-:-:S11]  /*103c0*/  UISETP.NE.AND UP0, UPT, UR5, 0x1, UPT ;  /* 0x000000010500788c */ /* 0x000fd6000bf05270 */
[----:B------:R-:W-:Y:S02]  /*103d0*/  @UP0 ULDC.64 UR10, c[0x0][0x9e8] ;  /* 0x00027a00000a0ab9 */ /* 0x000fe40000000a00 */
[----:B------:R-:W-:-:S04]  /*103e0*/  UIMAD.WIDE.U32 UR6, UR4, UR10, URZ ;  /* 0x0000000a040672a5 */ /* 0x000fc8000f8e003f */
[----:B------:R-:W-:-:S12]  /*103f0*/  @UP0 USHF.R.U32.HI UR4, URZ, UR11, UR7 ;  /* 0x0000000b3f040299 */ /* 0x000fd80008011607 */
.L_x_4339:
[----:B------:R-:W-:-:S04]  /*10400*/  UIMAD UR4, UR4, UR5, URZ ;  /* 0x00000005040472a4 */ /* 0x000fc8000f8e023f */
[----:B------:R-:W-:-:S04]  /*10410*/  UISETP.LT.AND UP0, UPT, UR8, UR4, UPT ;  /* 0x000000040800728c */ /* 0x000fc8000bf01270 */
[----:B------:R-:W-:-:S12]  /*10420*/  USEL UR8, UR8, UR4, !UP0 ;  /* 0x0000000408087287 */ /* 0x000fd8000c000000 */
.L_x_4337:
[----:B------:R-:W-:Y:S02]  /*10430*/  UIMAD.WIDE UR4, UR8, 0x2aaaaaab, URZ ;  /* 0x2aaaaaab080478a5 */ /* 0x000fe4000f8e023f */
[----:B------:R-:W-:Y:S02]  /*10440*/  USHF.R.U32.HI UR9, URZ, 0x10, UR47 ;  /* 0x000000103f097899 */ /* 0x000fe4000801162f */
[----:B------:R-:W-:Y:S02]  /*10450*/  USHF.R.U32.HI UR4, URZ, 0x1f, UR5 ;  /* 0x0000001f3f047899 */ /* 0x000fe40008011605 */
[----:B------:R-:W-:Y:S02]  /*10460*/  ULOP3.LUT UR47, UR47, 0xffff, URZ, 0xc0, !UPT ;  /* 0x0000ffff2f2f7892 */ /* 0x000fe4000f8ec03f */
[----:B------:R-:W-:Y:S01]  /*10470*/  ULEA.HI.SX32 UR4, UR5, UR4, 0x1c ;  /* 0x0000000405047291 */ /* 0x000fe2000f8fe23f */
        /* <DEDUP_REMOVED lines=39> */
.L_x_4340:
[----:B------:R-:W-:Y:S02]  /*106f0*/  UIMAD UR51, UR47, UR40, UR46 ;  /* 0x000000282f3372a4 */ /* 0x000fe4000f8e022e */
[----:B------:R-:W-:Y:S02]  /*10700*/  IMAD.U32 R0, RZ, RZ, UR40 ;  /* 0x00000028ff007e24 */ /* 0x000fe4000f8e00ff */
[----:B------:R-:W-:Y:S02]  /*10710*/  IMAD.MOV.U32 R28, RZ, RZ, 0x1 ;  /* 0x00000001ff1c7424 */ /* 0x000fe400078e00ff */
[----:B------:R-:W-:Y:S02]  /*10720*/  IMAD.MOV.U32 R6, RZ, RZ, 0x1 ;  /* 0x00000001ff067424 */ /* 0x000fe400078e00ff */
[----:B------:R-:W-:-:S05]  /*10730*/  IMAD.U32 R19, RZ, RZ, UR51 ;  /* 0x00000033ff137e24 */ /* 0x000fca000f8e00ff */
[----:B------:R-:W-:Y:S01]  /*10740*/  VIADDMNMX R19, R19, R0, UR12, PT ;  /* 0x0000000c13137e46 */ /* 0x000fe2000b800100 */
[----:B------:R-:W-:-:S03]  /*10750*/  IMAD.MOV.U32 R0, RZ, RZ, RZ ;  /* 0x000000ffff007224 */ /* 0x000fc600078e00ff */
        /* <DEDUP_REMOVED lines=25> */
.L_x_4341:
        /* <DEDUP_REMOVED lines=19> */
[----:B-1---5:R-:W-:Y:S05]  /*10a20*/  CALL.ABS.NOINC R2 ;  /* 0x0000000002007343 */ /* 0x022fea0003c00000 */
.L_x_4343:
[----:B------:R0:W1:Y:S01]  /*10a30*/  LDC.64 R2, c[0x4][R16] ;  /* 0x0100000010027b82 */ /* 0x0000620000000a00 */
[----:B------:R-:W-:Y:S01]  /*10a40*/  ULDC.64 UR4, c[0x4][0x138] ;  /* 0x01004e0000047ab9 */ /* 0x000fe20000000a00 */
[----:B------:R-:W-:Y:S01]  /*10a50*/  ULDC.64 UR6, c[0x4][0x140] ;  /* 0x0100500000067ab9 */ /* 0x000fe20000000a00 */
[----:B------:R-:W-:Y:S02]  /*10a60*/  IMAD.U32 R4, RZ, RZ, UR4 ;  /* 0x00000004ff047e24 */ /* 0x000fe4000f8e00ff */
        /* <DEDUP_REMOVED lines=11> */
.L_x_4342:
[----:B------:R-:W0:Y:S01]  /*10b20*/  LDC.64 R2, c[0x0][0x9f8] ;  /* 0x00027e00ff027b82 */ /* 0x000e220000000a00 */
[----:B------:R-:W-:-:S07]  /*10b30*/  IMAD.MOV.U32 R36, RZ, RZ, R26 ;  /* 0x000000ffff247224 */ /* 0x000fce00078e001a */
        /* <DEDUP_REMOVED lines=15> */
[----:B------:R-:W-:-:S04]  /*10c30*/  IMAD R5, R31, 0x60, R37 ;  /* 0x000000601f057824 */ /* 0x000fc800078e0225 */
[C---:B-----5:R-:W-:Y:S01]  /*10c40*/  IMAD.IADD R10, R5.reuse, 0x1, R22 ;  /* 0x00000001050a7824 */ /* 0x060fe200078e0216 */
[----:B------:R-:W-:Y:S01]  /*10c50*/  ISETP.GE.AND P0, PT, R5, UR43, PT ;  /* 0x0000002b05007c0c */ /* 0x000fe2000bf06270 */
[----:B0-----:R-:W0:Y:S01]  /*10c60*/  @P1 LDC R3, c[0x0][0x434] ;  /* 0x00010d00ff031b82 */ /* 0x001e220000000800 */
[----:B------:R-:W-:Y:S01]  /*10c70*/  @P1 LOP3.LUT R16, R16, 0x20, RZ, 0xfc, !PT ;  /* 0x0000002010101812 */ /* 0x000fe200078efcff */
[----:B------:R-:W-:Y:S01]  /*10c80*/  IMAD.MOV.U32 R9, RZ, RZ, R10 ;  /* 0x000000ffff097224 */ /* 0x000fe200078e000a */
[----:B------:R-:W-:-:S05]  /*10c90*/  ISETP.GT.U32.OR P0, PT, R37, 0x5f, P0 ;  /* 0x0000005f2500780c */ /* 0x000fca0000704470 */
[----:B------:R-:W1:Y:S08]  /*10ca0*/  @P1 LDC R11, c[0x0][0x438] ;  /* 0x00010e00ff0b1b82 */ /* 0x000e700000000800 */
[----:B------:R-:W3:Y:S08]  /*10cb0*/  @!P0 LDC.64 R6, c[0x0][0x428] ;  /* 0x00010a00ff068b82 */ /* 0x000ef00000000a00 */
[----:B------:R-:W4:Y:S01]  /*10cc0*/  @!P0 LDC.64 R4, c[0x0][0x418] ;  /* 0x00010600ff048b82 */ /* 0x000f220000000a00 */
[----:B0-----:R-:W-:-:S05]  /*10cd0*/  @P1 IMAD.HI.U32 R0, R10, R3, RZ ;  /* 0x000000030a001227 */ /* 0x001fca00078e00ff */
[----:B-1----:R-:W-:-:S04]  /*10ce0*/  @P1 SHF.R.U32.HI R9, RZ, R11, R0 ;  /* 0x0000000bff091219 */ /* 0x002fc80000011600 */
[--C-:B------:R-:W-:Y:S01]  /*10cf0*/  @!P0 SHF.R.S32.HI R3, RZ, 0x1f, R9.reuse ;  /* 0x0000001fff038819 */ /* 0x100fe20000011409 */
[----:B------:R-:W-:Y:S01]  /*10d00*/  @!P0 IMAD.MOV.U32 R2, RZ, RZ, R9 ;  /* 0x000000ffff028224 */ /* 0x000fe200078e0009 */
[----:B------:R-:W-:Y:S01]  /*10d10*/  LOP3.LUT R16, R16, 0xfffffffb, RZ, 0xc0, !PT ;  /* 0xfffffffb10107812 */ /* 0x000fe200078ec0ff */
[----:B------:R-:W-:Y:S01]  /*10d20*/  UMOV UR5, 0xffffffff ;  /* 0xffffffff00057882 */ /* 0x000fe20000000000 */
[----:B--2---:R-:W-:Y:S01]  /*10d30*/  SHF.R.S32.HI R12, RZ, 0x1f, R36 ;  /* 0x0000001fff0c7819 */ /* 0x004fe20000011424 */
[----:B---3--:R-:W-:-:S04]  /*10d40*/  @!P0 IMAD.WIDE.U32 R2, R36, R6, R2 ;  /* 0x0000000624028225 */ /* 0x008fc800078e0002 */
[----:B------:R-:W-:Y:S01]  /*10d50*/  @!P0 IMAD R0, R12, R6, RZ ;  /* 0x000000060c008224 */ /* 0x000fe200078e02ff */
[----:B----4-:R-:W-:Y:S01]  /*10d60*/  @!P0 LEA R4, P1, R2, R4, 0x2 ;  /* 0x0000000402048211 */ /* 0x010fe200078210ff */
[----:B------:R0:W-:Y:S02]  /*10d70*/  STL [R1], R12 ;  /* 0x0000000c01007387 */ /* 0x0001e40000100800 */
[----:B------:R-:W-:-:S04]  /*10d80*/  @!P0 IMAD R7, R36, R7, R0 ;  /* 0x0000000724078224 */ /* 0x000fc800078e0200 */
[----:B------:R-:W-:-:S05]  /*10d90*/  @!P0 IMAD.IADD R0, R3, 0x1, R7 ;  /* 0x0000000103008824 */ /* 0x000fca00078e0207 */
[----:B------:R-:W-:Y:S01]  /*10da0*/  @!P0 LEA.HI.X R5, R2, R5, R0, 0x2, P1 ;  /* 0x0000000502058211 */ /* 0x000fe200008f1400 */
[----:B------:R-:W-:-:S06]  /*10db0*/  IMAD.MOV.U32 R0, RZ, RZ, RZ ;  /* 0x000000ffff007224 */ /* 0x000fcc00078e00ff */
[----:B------:R1:W5:Y:S02]  /*10dc0*/  @!P0 LDG.E R0, desc[UR36][R4.64] ;  /* 0x0000002404008981 */ /* 0x000364000c1e1900 */
[----:B-1----:R-:W-:-:S05]  /*10dd0*/  IMAD.SHL.U32 R4, R25, 0x8, RZ ;  /* 0x0000000819047824 */ /* 0x002fca00078e00ff */
[----:B------:R-:W-:-:S04]  /*10de0*/  LOP3.LUT R23, R4, 0x38, RZ, 0xc0, !PT ;  /* 0x0000003804177812 */ /* 0x000fc800078ec0ff */
[C---:B------:R-:W-:Y:S02]  /*10df0*/  ISETP.GE.AND P2, PT, R23.reuse, UR4, PT ;  /* 0x0000000417007c0c */ /* 0x040fe4000bf46270 */
[C---:B------:R-:W-:Y:S02]  /*10e00*/  LOP3.LUT R34, R23.reuse, 0x40, RZ, 0xfc, !PT ;  /* 0x0000004017227812 */ /* 0x040fe400078efcff */
[----:B------:R-:W-:Y:S02]  /*10e10*/  LOP3.LUT R33, R23, 0x80, RZ, 0xfc, !PT ;  /* 0x0000008017217812 */ /* 0x000fe400078efcff */
[----:B------:R-:W-:Y:S02]  /*10e20*/  ISETP.GE.AND P1, PT, R34, UR4, PT ;  /* 0x0000000422007c0c */ /* 0x000fe4000bf26270 */
[----:B------:R-:W-:-:S05]  /*10e30*/  ISETP.GE.AND P0, PT, R33, UR4, PT ;  /* 0x0000000421007c0c */ /* 0x000fca000bf06270 */
[----:B------:R-:W-:-:S04]  /*10e40*/  @P2 LOP3.LUT R16, R16, 0x4, RZ, 0xfc, !PT ;  /* 0x0000000410102812 */ /* 0x000fc800078efcff */
[----:B------:R-:W-:-:S04]  /*10e50*/  LOP3.LUT R16, R16, 0xfffffffe, RZ, 0xc0, !PT ;  /* 0xfffffffe10107812 */ /* 0x000fc800078ec0ff */
[----:B------:R-:W-:-:S04]  /*10e60*/  LOP3.LUT R16, R16, 0xfffffffd, RZ, 0xc0, !PT ;  /* 0xfffffffd10107812 */ /* 0x000fc800078ec0ff */
[----:B------:R-:W-:-:S04]  /*10e70*/  @P1 LOP3.LUT R16, R16, 0x2, RZ, 0xfc, !PT ;  /* 0x0000000210101812 */ /* 0x000fc800078efcff */
[----:B------:R-:W-:Y:S01]  /*10e80*/  @P0 LOP3.LUT R16, R16, 0x1, RZ, 0xfc, !PT ;  /* 0x0000000110100812 */ /* 0x000fe200078efcff */
[----:B0-----:R-:W-:Y:S06]  /*10e90*/  BRA.DIV UR5, `(.L_x_4344) ;  /* 0x0000003205707947 */ /* 0x001fec000b800000 */
.L_x_4386:
[----:B------:R-:W2:Y:S01]  /*10ea0*/  LDL R2, [R1+0x4] ;  /* 0x0000040001027983 */ /* 0x000ea20000100800 */
[----:B------:R-:W-:Y:S01]  /*10eb0*/  ISETP.GT.U32.AND P1, PT, R37, 0x5f, PT ;  /* 0x0000005f2500780c */ /* 0x000fe20003f24070 */
[----:B------:R-:W-:Y:S01]  /*10ec0*/  IMAD.U32 R35, RZ, RZ, UR41 ;  /* 0x00000029ff237e24 */ /* 0x000fe2000f8e00ff */
[----:B------:R-:W-:Y:S01]  /*10ed0*/  LOP3.LUT R16, R16, 0xfffffff7, RZ, 0xc0, !PT ;  /* 0xfffffff710107812 */ /* 0x000fe200078ec0ff */
[----:B------:R-:W-:-:S03]  /*10ee0*/  IMAD.MOV R3, RZ, RZ, -R9 ;  /* 0x000000ffff037224 */ /* 0x000fc600078e0a09 */
[----:B------:R-:W-:Y:S01]  /*10ef0*/  SHF.R.S32.HI R35, RZ, 0x1f, R35 ;  /* 0x0000001fff237819 */ /* 0x000fe20000011423 */
[----:B------:R-:W-:-:S06]  /*10f00*/  IMAD R10, R17, R3, R10 ;  /* 0x00000003110a7224 */ /* 0x000fcc00078e020a */
        /* <DEDUP_REMOVED lines=9> */
.L_x_4345:
        /* <DEDUP_REMOVED lines=26> */
.L_x_4387:
[----:B------:R-:W-:Y:S01]  /*11140*/  ULDC.64 UR4, c[0x0][0x300] ;  /* 0x0000c00000047ab9 */ /* 0x000fe20000000a00 */
[----:B------:R-:W-:Y:S01]  /*11150*/  R2UR UR6, R35 ;  /* 0x00000000230672ca */ /* 0x000fe200000e0000 */
[----:B0-----:R-:W-:Y:S01]  /*11160*/  IMAD R3, R6, UR4, RZ ;  /* 0x0000000406037c24 */ /* 0x001fe2000f8e02ff */
[----:B------:R-:W-:Y:S01]  /*11170*/  SHF.R.U32.HI R27, RZ, 0x3, R8 ;  /* 0x00000003ff1b7819 */ /* 0x000fe20000011608 */
[----:B------:R-:W-:Y:S01]  /*11180*/  IMAD.MOV.U32 R6, RZ, RZ, -0x60 ;  /* 0xffffffa0ff067424 */ /* 0x000fe200078e00ff */
[----:B------:R-:W-:Y:S01]  /*11190*/  LOP3.LUT P3, RZ, R16, 0x4, RZ, 0xc0, !PT ;  /* 0x0000000410ff7812 */ /* 0x000fe2000786c0ff */
[----:B------:R-:W-:Y:S01]  /*111a0*/  IMAD R7, R10, UR5, R3 ;  /* 0x000000050a077c24 */ /* 0x000fe2000f8e0203 */
[----:B------:R-:W-:Y:S01]  /*111b0*/  LOP3.LUT P2, RZ, R16, 0x2, RZ, 0xc0, !PT ;  /* 0x0000000210ff7812 */ /* 0x000fe2000784c0ff */
[----:B------:R-:W-:Y:S01]  /*111c0*/  IMAD.WIDE.U32 R2, R10, UR4, RZ ;  /* 0x000000040a027c25 */ /* 0x000fe2000f8e00ff */
[----:B------:R-:W-:Y:S01]  /*111d0*/  ULDC.64 UR4, c[0x0][0x310] ;  /* 0x0000c40000047ab9 */ /* 0x000fe20000000a00 */
[----:B------:R-:W-:-:S02]  /*111e0*/  LOP3.LUT P1, RZ, R16, 0x1, RZ, 0xc0, !PT ;  /* 0x0000000110ff7812 */ /* 0x000fc4000782c0ff */
[----:B------:R-:W-:Y:S02]  /*111f0*/  IMAD.IADD R3, R3, 0x1, R7 ;  /* 0x0000000103037824 */ /* 0x000fe400078e0207 */
[----:B------:R-:W-:Y:S02]  /*11200*/  IMAD R5, R5, UR4, RZ ;  /* 0x0000000405057c24 */ /* 0x000fe4000f8e02ff */
[----:B------:R-:W-:-:S04]  /*11210*/  IMAD.WIDE.U32 R2, R0, UR4, R2 ;  /* 0x0000000400027c25 */ /* 0x000fc8000f8e0002 */
[----:B------:R-:W-:Y:S01]  /*11220*/  IMAD R5, R0, UR5, R5 ;  /* 0x0000000500057c24 */ /* 0x000fe2000f8e0205 */
[----:B------:R-:W-:Y:S01]  /*11230*/  ULDC.64 UR4, c[0x0][0x308] ;  /* 0x0000c20000047ab9 */ /* 0x000fe20000000a00 */
[----:B------:R-:W-:Y:S02]  /*11240*/  IMAD R6, R31, R6, UR43 ;  /* 0x0000002b1f067e24 */ /* 0x000fe4000f8e0206 */
[----:B------:R-:W-:Y:S02]  /*11250*/  IMAD.IADD R3, R3, 0x1, R5 ;  /* 0x0000000103037824 */ /* 0x000fe400078e0205 */
[----:B------:R-:W-:Y:S01]  /*11260*/  IMAD.U32 R5, RZ, RZ, UR4 ;  /* 0x00000004ff057e24 */ /* 0x000fe2000f8e00ff */
[----:B------:R-:W-:Y:S01]  /*11270*/  UIMAD UR4, UR6, UR4, URZ ;  /* 0x00000004060472a4 */ /* 0x000fe2000f8e023f */
[----:B------:R-:W-:Y:S02]  /*11280*/  IMAD.IADD R6, R6, 0x1, -R27 ;  /* 0x0000000106067824 */ /* 0x000fe400078e0a1b */
[----:B------:R-:W-:Y:S01]  /*11290*/  IMAD.WIDE.U32 R2, R5, UR41, R2 ;  /* 0x0000002905027c25 */ /* 0x000fe2000f8e0002 */
[----:B------:R-:W-:Y:S01]  /*112a0*/  UIMAD UR4, UR41, UR5, UR4 ;  /* 0x00000005290472a4 */ /* 0x000fe2000f8e0204 */
[----:B------:R-:W-:-:S02]  /*112b0*/  ULDC.64 UR6, c[0x0][0x2e8] ;  /* 0x0000ba0000067ab9 */ /* 0x000fc40000000a00 */
[----:B------:R-:W-:Y:S01]  /*112c0*/  IMAD.SHL.U32 R30, R8, 0x8, RZ ;  /* 0x00000008081e7824 */ /* 0x000fe200078e00ff */
[----:B------:R-:W-:Y:S02]  /*112d0*/  LEA R0, P0, R2, UR6, 0x1 ;  /* 0x0000000602007c11 */ /* 0x000fe4000f8008ff */
[----:B------:R-:W-:Y:S01]  /*112e0*/  VIADD R7, R3, UR4 ;  /* 0x0000000403077c36 */ /* 0x000fe20008000000 */
[----:B------:R-:W-:Y:S01]  /*112f0*/  LOP3.LUT R3, R4, 0x1c0, RZ, 0xc0, !PT ;  /* 0x000001c004037812 */ /* 0x000fe200078ec0ff */
[----:B------:R-:W-:-:S03]  /*11300*/  UMOV UR4, 0xffffffff ;  /* 0xffffffff00047882 */ /* 0x000fc60000000000 */
[----:B------:R-:W-:Y:S02]  /*11310*/  LOP3.LUT R4, R3, 0x38, R4, 0xf8, !PT ;  /* 0x0000003803047812 */ /* 0x000fe400078ef804 */
[----:B------:R-:W-:Y:S02]  /*11320*/  LEA.HI.X R7, R2, UR7, R7, 0x1, P0 ;  /* 0x0000000702077c11 */ /* 0x000fe400080f0c07 */
        /* <DEDUP_REMOVED lines=9> */
[----:B------:R-:W-:Y:S04]  /*113c0*/  SHFL.IDX PT, R8, R7, 0x2, 0x181f ;  /* 0x00581f0007087f89 */ /* 0x000fe800000e0000 */
[----:B------:R-:W1:Y:S04]  /*113d0*/  SHFL.IDX PT, R14, R0, 0x2, 0x181f ;  /* 0x00581f00000e7f89 */ /* 0x000e6800000e0000 */
[----:B------:R-:W2:Y:S01]  /*113e0*/  SHFL.IDX PT, R10, R0, 0x3, 0x181f ;  /* 0x00781f00000a7f89 */ /* 0x000ea200000e0000 */
[----:B0-----:R-:W-:-:S05]  /*113f0*/  @P0 IMAD.WIDE.U32 R2, R23, 0x2, R2 ;  /* 0x0000000217020825 */ /* 0x001fca00078e0002 */
[----:B------:R-:W-:Y:S04]  /*11400*/  @P0 LDGSTS.E.BYPASS.LTC128B.128 [R9+0x1e400], desc[UR36][R2.64], !P3 ;  /* 0x1e40000002090fae */ /* 0x000fe8000d901d64 */
[----:B------:R-:W-:Y:S04]  /*11410*/  @P0 LDGSTS.E.BYPASS.LTC128B.128 [R9+0x21400], desc[UR36][R2.64+0x80], !P2 ;  /* 0x2140008002090fae */ /* 0x000fe8000d101d64 */
[----:B------:R0:W-:Y:S01]  /*11420*/  @P0 LDGSTS.E.BYPASS.LTC128B.128 [R9+0x24400], desc[UR36][R2.64+0x100], !P1 ;  /* 0x2440010002090fae */ /* 0x0001e2000c901d64 */
[----:B------:R-:W-:-:S03]  /*11430*/  ISETP.GE.AND P0, PT, R6, 0x11, PT ;  /* 0x000000110600780c */ /* 0x000fc60003f06270 */
[----:B0-----:R-:W0:Y:S01]  /*11440*/  SHFL.IDX PT, R9, R7, 0x3, 0x181f ;  /* 0x00781f0007097f89 */ /* 0x001e2200000e0000 */
[----:B-1----:R-:W-:-:S09]  /*11450*/  IMAD.MOV.U32 R2, RZ, RZ, R14 ;  /* 0x000000ffff027224 */ /* 0x002fd200078e000e */
[----:B------:R-:W-:Y:S01]  /*11460*/  @P0 LEA R21, R30, UR48, 0x1 ;  /* 0x000000301e150c11 */ /* 0x000fe2000f8e08ff */
[----:B------:R-:W-:Y:S01]  /*11470*/  @P0 IMAD.WIDE.U32 R4, R23, 0x2, R4 ;  /* 0x0000000217040825 */ /* 0x000fe200078e0004 */
[----:B------:R-:W1:Y:S03]  /*11480*/  SHFL.IDX PT, R14, R0, 0x4, 0x181f ;  /* 0x00981f00000e7f89 */ /* 0x000e6600000e0000 */
[----:B------:R-:W-:Y:S01]  /*11490*/  IMAD.MOV.U32 R3, RZ, RZ, R8 ;  /* 0x000000ffff037224 */ /* 0x000fe200078e0008 */
[----:B------:R-:W-:Y:S04]  /*114a0*/  @P0 LDGSTS.E.BYPASS.LTC128B.128 [R21+0x1ec00], desc[UR36][R4.64], !P3 ;  /* 0x1ec0000004150fae */ /* 0x000fe8000d901d64 */
[----:B------:R-:W-:Y:S04]  /*114b0*/  @P0 LDGSTS.E.BYPASS.LTC128B.128 [R21+0x21c00], desc[UR36][R4.64+0x80], !P2 ;  /* 0x21c0008004150fae */ /* 0x000fe8000d101d64 */
[----:B------:R2:W-:Y:S01]  /*114c0*/  @P0 LDGSTS.E.BYPASS.LTC128B.128 [R21+0x24c00], desc[UR36][R4.64+0x100], !P1 ;  /* 0x24c0010004150fae */ /* 0x0005e2000c901d64 */
[----:B------:R-:W-:-:S03]  /*114d0*/  ISETP.GE.AND P0, PT, R6, 0x21, PT ;  /* 0x000000210600780c */ /* 0x000fc60003f06270 */
[----:B------:R-:W3:Y:S04]  /*114e0*/  SHFL.IDX PT, R8, R7, 0x4, 0x181f ;  /* 0x00981f0007087f89 */ /* 0x000ee800000e0000 */
[----:B------:R-:W4:Y:S01]  /*114f0*/  SHFL.IDX PT, R7, R7, 0x5, 0x181f ;  /* 0x00b81f0007077f89 */ /* 0x000f2200000e0000 */
[----:B--2---:R-:W-:-:S05]  /*11500*/  IMAD.MOV.U32 R4, RZ, RZ, R10 ;  /* 0x000000ffff047224 */ /* 0x004fca00078e000a */
[----:B------:R-:W-:Y:S01]  /*11510*/  @P0 IMAD.WIDE.U32 R2, R23, 0x2, R2 ;  /* 0x0000000217020825 */ /* 0x000fe200078e0002 */
[----:B------:R-:W-:-:S03]  /*11520*/  @P0 LEA R25, R30, UR48, 0x1 ;  /* 0x000000301e190c11 */ /* 0x000fc6000f8e08ff */
[----:B0-----:R-:W-:Y:S02]  /*11530*/  IMAD.MOV.U32 R5, RZ, RZ, R9 ;  /* 0x000000ffff057224 */ /* 0x001fe400078e0009 */
[----:B------:R-:W-:Y:S04]  /*11540*/  @P0 LDGSTS.E.BYPASS.LTC128B.128 [R25+0x1f400], desc[UR36][R2.64], !P3 ;  /* 0x1f40000002190fae */ /* 0x000fe8000d901d64 */
[----:B------:R-:W-:Y:S04]  /*11550*/  @P0 LDGSTS.E.BYPASS.LTC128B.128 [R25+0x22400], desc[UR36][R2.64+0x80], !P2 ;  /* 0x2240008002190fae */ /* 0x000fe8000d101d64 */
[----:B------:R1:W-:Y:S01]  /*11560*/  @P0 LDGSTS.E.BYPASS.LTC128B.128 [R25+0x25400], desc[UR36][R2.64+0x100], !P1 ;  /* 0x2540010002190fae */ /* 0x0003e2000c901d64 */
[----:B------:R-:W-:Y:S01]  /*11570*/  ISETP.GE.AND P0, PT, R6, 0x31, PT ;  /* 0x000000310600780c */ /* 0x000fe20003f06270 */
[----:B-1----:R-:W-:-:S12]  /*11580*/  IMAD.MOV.U32 R2, RZ, RZ, R14 ;  /* 0x000000ffff027224 */ /* 0x002fd800078e000e */
[----:B------:R-:W-:Y:S01]  /*11590*/  @P0 IMAD.WIDE.U32 R4, R23, 0x2, R4 ;  /* 0x0000000217040825 */ /* 0x000fe200078e0004 */
[----:B------:R-:W-:Y:S01]  /*115a0*/  @P0 LEA R9, R30, UR48, 0x1 ;  /* 0x000000301e090c11 */ /* 0x000fe2000f8e08ff */
[----:B------:R0:W1:Y:S02]  /*115b0*/  SHFL.IDX PT, R14, R0, 0x5, 0x181f ;  /* 0x00b81f00000e7f89 */ /* 0x00006400000e0000 */
[----:B---3--:R-:W-:Y:S02]  /*115c0*/  IMAD.MOV.U32 R3, RZ, RZ, R8 ;  /* 0x000000ffff037224 */ /* 0x008fe400078e0008 */
        /* <DEDUP_REMOVED lines=8> */
[----:B-1--4-:R0:W-:Y:S02]  /*11650*/  @P0 LDGSTS.E.BYPASS.LTC128B.128 [R21+0x26400], desc[UR36][R2.64+0x100], !P1 ;  /* 0x2640010002150fae */ /* 0x0121e4000c901d64 */
.L_x_4401:
[----:B------:R-:W-:Y:S01]  /*11660*/  ISETP.GE.AND P0, PT, R6, 0x51, PT ;  /* 0x000000510600780c */ /* 0x000fe20003f06270 */
[----:B0-----:R-:W-:Y:S02]  /*11670*/  IMAD.MOV.U32 R2, RZ, RZ, R14 ;  /* 0x000000ffff027224 */ /* 0x001fe400078e000e */
[----:B------:R-:W-:-:S10]  /*11680*/  IMAD.MOV.U32 R3, RZ, RZ, R7 ;  /* 0x000000ffff037224 */ /* 0x000fd400078e0007 */
        /* <DEDUP_REMOVED lines=15> */
.L_x_4348:
        /* <DEDUP_REMOVED lines=30> */
.L_x_4349:
[----:B------:R-:W-:Y:S01]  /*11960*/  UISETP.NE.AND UP0, UPT, UR50, URZ, UPT ;  /* 0x0000003f3200728c */ /* 0x000fe2000bf05270 */
[----:B------:R-:W-:Y:S01]  /*11970*/  VIADD R7, R37, UR42 ;  /* 0x0000002a25077c36 */ /* 0x000fe20008000000 */
[----:B------:R-:W0:Y:S01]  /*11980*/  LDC R0, c[0x0][0x448] ;  /* 0x00011200ff007b82 */ /* 0x000e220000000800 */
[----:B------:R-:W-:Y:S01]  /*11990*/  IMAD.U32 R4, RZ, RZ, UR38 ;  /* 0x00000026ff047e24 */ /* 0x000fe2000f8e00ff */
[----:B------:R-:W-:Y:S01]  /*119a0*/  ULDC.64 UR4, c[0x0][0x2e0] ;  /* 0x0000b80000047ab9 */ /* 0x000fe20000000a00 */
[----:B------:R-:W-:Y:S01]  /*119b0*/  IMAD.U32 R3, RZ, RZ, UR49 ;  /* 0x00000031ff037e24 */ /* 0x000fe2000f8e00ff */
[----:B------:R-:W-:Y:S01]  /*119c0*/  PLOP3.LUT P0, PT, PT, PT, UP0, 0x80, 0x0 ;  /* 0x000000000000781c */ /* 0x000fe20003f0f008 */
[----:B------:R-:W-:Y:S02]  /*119d0*/  IMAD.MOV.U32 R2, RZ, RZ, R4 ;  /* 0x000000ffff027224 */ /* 0x000fe400078e0004 */
[----:B------:R-:W-:Y:S02]  /*119e0*/  IMAD R25, R25, UR4, RZ ;  /* 0x0000000419197c24 */ /* 0x000fe4000f8e02ff */
[----:B------:R-:W-:Y:S01]  /*119f0*/  @UP0 ULDC UR6, c[0x0][0x44c] ;  /* 0x0001130000060ab9 */ /* 0x000fe20000000800 */
[----:B------:R-:W-:Y:S01]  /*11a00*/  IMAD.WIDE.U32 R2, R26, UR4, R2 ;  /* 0x000000041a027c25 */ /* 0x000fe2000f8e0002 */
[----:B------:R-:W-:-:S03]  /*11a10*/  @UP0 ULDC UR4, c[0x0][0x450] ;  /* 0x0001140000040ab9 */ /* 0x000fc60000000800 */
[----:B------:R-:W-:Y:S02]  /*11a20*/  IMAD.U32 R5, RZ, RZ, UR39 ;  /* 0x00000027ff057e24 */ /* 0x000fe4000f8e00ff */
[----:B------:R-:W-:Y:S02]  /*11a30*/  IMAD.MOV.U32 R5, RZ, RZ, R7 ;  /* 0x000000ffff057224 */ /* 0x000fe400078e0007 */
[----:B------:R-:W-:Y:S01]  /*11a40*/  @P0 IMAD.HI.U32 R6, R7, UR6, RZ ;  /* 0x0000000607060c27 */ /* 0x000fe2000f8e00ff */
[----:B------:R-:W-:-:S03]  /*11a50*/  PLOP3.LUT P0, PT, PT, PT, UP0, 0x80, 0x0 ;  /* 0x000000000000781c */ /* 0x000fc60003f0f008 */
[----:B------:R-:W-:-:S04]  /*11a60*/  IMAD R25, R26, UR5, R25 ;  /* 0x000000051a197c24 */ /* 0x000fc8000f8e0219 */
[----:B------:R-:W-:-:S06]  /*11a70*/  IMAD.IADD R3, R3, 0x1, R25 ;  /* 0x0000000103037824 */ /* 0x000fcc00078e0219 */
[----:B------:R-:W-:Y:S01]  /*11a80*/  @P0 SHF.R.U32.HI R5, RZ, UR4, R6 ;  /* 0x00000004ff050c19 */ /* 0x000fe20008011606 */
[----:B------:R-:W-:-:S04]  /*11a90*/  ULDC.64 UR4, c[0x0][0x2d0] ;  /* 0x0000b40000047ab9 */ /* 0x000fc80000000a00 */
[----:B------:R-:W-:Y:S02]  /*11aa0*/  IMAD.MOV R4, RZ, RZ, -R5 ;  /* 0x000000ffff047224 */ /* 0x000fe400078e0a05 */
[----:B------:R-:W-:-:S04]  /*11ab0*/  IMAD.WIDE.U32 R2, R5, UR4, R2 ;  /* 0x0000000405027c25 */ /* 0x000fc8000f8e0002 */
[----:B0-----:R-:W-:Y:S01]  /*11ac0*/  IMAD R7, R0, R4, R7 ;  /* 0x0000000400077224 */ /* 0x001fe200078e0207 */
        /* <DEDUP_REMOVED lines=86> */
.L_x_4418:
[----:B------:R-:W-:Y:S01]  /*12030*/  VIADD R7, R7, 0x70 ;  /* 0x0000007007077836 */ /* 0x000fe20000000000 */
[----:B------:R-:W-:Y:S01]  /*12040*/  BSSY B0, `(.L_x_4351) ;  /* 0x000000d000007945 */ /* 0x000fe20003800000 */
[----:B-1----:R-:W-:Y:S02]  /*12050*/  IMAD.MOV.U32 R2, RZ, RZ, R14 ;  /* 0x000000ffff027224 */ /* 0x002fe400078e000e */
[----:B--2---:R-:W-:Y:S01]  /*12060*/  IMAD.MOV.U32 R3, RZ, RZ, R4 ;  /* 0x000000ffff037224 */ /* 0x004fe200078e0004 */
        /* <DEDUP_REMOVED lines=10> */
.L_x_4352:
[----:B------:R-:W-:Y:S05]  /*12110*/  BSYNC B0 ;  /* 0x0000000000007941 */ /* 0x000fea0003800000 */
.L_x_4351:
[----:B------:R-:W-:Y:S01]  /*12120*/  NOP ;  /* 0x0000000000007918 */ /* 0x000fe20000000000 */
[----:B------:R-:W-:Y:S01]  /*12130*/  SYNCS.ARRIVE.TRANS64.RED.A0T1 RZ, [UR48+0x30800], RZ ;  /* 0x030800ffffff79a7 */ /* 0x000fe20008200430 */
[----:B------:R-:W-:Y:S01]  /*12140*/  IMAD.MOV.U32 R0, RZ, RZ, 0x1 ;  /* 0x00000001ff007424 */ /* 0x000fe200078e00ff */
[----:B------:R-:W-:Y:S04]  /*12150*/  ARRIVES.LDGSTSBAR.64.TRANSCNT [UR48+0x30800] ;  /* 0x03080000ff0079b0 */ /* 0x000fe80008000ab0 */
[----:B------:R-:W-:Y:S01]  /*12160*/  SHF.L.U32 R0, R0, 0x1f, RZ ;  /* 0x0000001f00007819 */ /* 0x000fe200000006ff */
[----:B------:R-:W-:Y:S01]  /*12170*/  NOP ;  /* 0x0000000000007918 */ /* 0x000fe20000000000 */
[----:B------:R-:W-:Y:S01]  /*12180*/  SYNCS.ARRIVE.TRANS64.A1T0 RZ, [UR48+0x30800], RZ ;  /* 0x030800ffffff79a7 */ /* 0x000fe20008100030 */
[----:B------:R-:W-:Y:S01]  /*12190*/  VIADD R19, R19, 0xfffffffe ;  /* 0xfffffffe13137836 */ /* 0x000fe20000000000 */
[----:B------:R-:W1:Y:S02]  /*121a0*/  SYNCS.PHASECHK.TRANS64.TRYWAIT P0, [UR48+0x30820], R0 ;  /* 0x03082000ff0075a7 */ /* 0x000e640008000170 */
[----:B-1----:R-:W-:Y:S05]  /*121b0*/  @!P0 BRA `(.L_x_4353) ;  /* 0x00000030004c8947 */ /* 0x002fea0003800000 */
.L_x_4419:
[----:B------:R-:W-:Y:S01]  /*121c0*/  ISETP.GE.AND P0, PT, R19, UR51, PT ;  /* 0x0000003313007c0c */ /* 0x000fe2000bf06270 */
[----:B------:R-:W-:Y:S02]  /*121d0*/  IMAD.MOV.U32 R28, RZ, RZ, 0x1 ;  /* 0x00000001ff1c7424 */ /* 0x000fe400078e00ff */
[----:B------:R-:W-:-:S10]  /*121e0*/  IMAD.MOV.U32 R26, RZ, RZ, RZ ;  /* 0x000000ffff1a7224 */ /* 0x000fd400078e00ff */
[----:B------:R-:W-:Y:S05]  /*121f0*/  @!P0 BRA `(.L_x_4354) ;  /* 0x00000010003c8947 */ /* 0x000fea0003800000 */
[----:B0-----:R-:W0:Y:S01]  /*12200*/  S2R R2, SR_TID.X ;  /* 0x0000000000027919 */ /* 0x001e220000002100 */
[----:B------:R-:W-:Y:S01]  /*12210*/  UIADD3 UR4, UR47, 0x1, URZ ;  /* 0x000000012f047890 */ /* 0x000fe2000fffe03f */
[----:B------:R-:W-:Y:S01]  /*12220*/  LOP3.LUT R3, RZ, UR45, RZ, 0x33, !PT ;  /* 0x0000002dff037c12 */ /* 0x000fe2000f8e33ff */
[----:B------:R-:W-:Y:S01]  /*12230*/  BSSY B0, `(.L_x_4354) ;  /* 0x000010b000007945 */ /* 0x000fe20003800000 */
[----:B------:R-:W-:Y:S01]  /*12240*/  LOP3.LUT R5, RZ, UR44, RZ, 0x33, !PT ;  /* 0x0000002cff057c12 */ /* 0x000fe2000f8e33ff */
[----:B------:R-:W-:Y:S01]  /*12250*/  UIMAD UR4, UR4, UR40, URZ ;  /* 0x00000028040472a4 */ /* 0x000fe2000f8e023f */
[----:B------:R-:W-:Y:S02]  /*12260*/  IMAD.MOV.U32 R27, RZ, RZ, 0x1 ;  /* 0x00000001ff1b7424 */ /* 0x000fe400078e00ff */
[----:B------:R-:W-:-:S03]  /*12270*/  IMAD.MOV.U32 R25, RZ, RZ, RZ ;  /* 0x000000ffff197224 */ /* 0x000fc600078e00ff */
        /* <DEDUP_REMOVED lines=17> */
.L_x_4367:
[----:B------:R-:W2:Y:S01]  /*12390*/  LDL R8, [R1] ;  /* 0x0000000001087983 */ /* 0x000ea20000100800 */
[----:B------:R-:W0:Y:S01]  /*123a0*/  LDC R2, c[0x0][0x430] ;  /* 0x00010c00ff027b82 */ /* 0x000e220000000800 */
[----:B------:R-:W-:Y:S01]  /*123b0*/  ISETP.GT.U32.AND P5, PT, R37, 0x5f, PT ;  /* 0x0000005f2500780c */ /* 0x000fe20003fa4070 */
[----:B------:R-:W-:-:S12]  /*123c0*/  IMAD.MOV.U32 R9, RZ, RZ, R20 ;  /* 0x000000ffff097224 */ /* 0x000fd800078e0014 */
[----:B------:R-:W2:Y:S01]  /*123d0*/  @!P5 LDC.64 R4, c[0x0][0x428] ;  /* 0x00010a00ff04db82 */ /* 0x000ea20000000a00 */
[----:B0-----:R-:W-:-:S13]  /*123e0*/  ISETP.NE.AND P0, PT, R2, 0x1, PT ;  /* 0x000000010200780c */ /* 0x001fda0003f05270 */
[----:B------:R-:W0:Y:S08]  /*123f0*/  @P0 LDC R3, c[0x0][0x434] ;  /* 0x00010d00ff030b82 */ /* 0x000e300000000800 */
[----:B------:R-:W1:Y:S01]  /*12400*/  @P0 LDC R7, c[0x0][0x438] ;  /* 0x00010e00ff070b82 */ /* 0x000e620000000800 */
        /* <DEDUP_REMOVED lines=21> */
.L_x_4355:
[----:B------:R-:W-:Y:S01]  /*12560*/  LEA R19, R26, UR48, 0x3 ;  /* 0x000000301a137c11 */ /* 0x000fe2000f8e18ff */
[----:B------:R-:W-:Y:S01]  /*12570*/  BSSY B1, `(.L_x_4356) ;  /* 0x0000004000017945 */ /* 0x000fe20003800000 */
[----:B------:R-:W-:-:S04]  /*12580*/  SHF.L.U32 R2, R28, 0x1f, RZ ;  /* 0x0000001f1c027819 */ /* 0x000fc800000006ff */
[----:B------:R-:W0:Y:S02]  /*12590*/  SYNCS.PHASECHK.TRANS64.TRYWAIT P0, [R19+URZ+0x30840], R2 ;  /* 0x03084002130075a7 */ /* 0x000e24000800017f */
[----:B0-----:R-:W-:Y:S05]  /*125a0*/  @!P0 BRA `(.L_x_4357) ;  /* 0x0000002c00688947 */ /* 0x001fea0003800000 */
.L_x_4420:
[----:B------:R-:W-:Y:S05]  /*125b0*/  BSYNC B1 ;  /* 0x0000000000017941 */ /* 0x000fea0003800000 */
.L_x_4356:
        /* <DEDUP_REMOVED lines=38> */
[----:B------:R-:W0:Y:S02]  /*12820*/  SHFL.IDX PT, R14, R21, 0x1, 0x181f ;  /* 0x00381f00150e7f89 */ /* 0x000e2400000e0000 */
[----:B-1----:R-:W-:-:S05]  /*12830*/  IMAD.X R3, RZ, RZ, R3, P0 ;  /* 0x000000ffff037224 */ /* 0x002fca00000e0603 */
        /* <DEDUP_REMOVED lines=15> */
[----:B------:R-:W0:Y:S03]  /*12930*/  SHFL.IDX PT, R2, R21, 0x4, 0x181f ;  /* 0x00981f0015027f89 */ /* 0x000e2600000e0000 */
[----:B-1----:R-:W-:Y:S01]  /*12940*/  IMAD.X R7, RZ, RZ, R3, P0 ;  /* 0x000000ffff077224 */ /* 0x002fe200000e0603 */
[----:B------:R2:W-:Y:S04]  /*12950*/  LDGSTS.E.BYPASS.LTC128B.128 [R22+0x1f400], desc[UR36][R10.64], !P6 ;  /* 0x1f4000000a167fae */ /* 0x0005e8000f101d64 */
[----:B------:R-:W1:Y:S04]  /*12960*/  SHFL.IDX PT, R3, R24, 0x4, 0x181f ;  /* 0x00981f0018037f89 */ /* 0x000e6800000e0000 */
[----:B------:R2:W-:Y:S04]  /*12970*/  LDGSTS.E.BYPASS.LTC128B.128 [R22+0x22400], desc[UR36][R10.64+0x80], !P5 ;  /* 0x224000800a167fae */ /* 0x0005e8000e901d64 */
[----:B------:R2:W-:Y:S04]  /*12980*/  LDGSTS.E.BYPASS.LTC128B.128 [R22+0x25400], desc[UR36][R10.64+0x100], !P4 ;  /* 0x254001000a167fae */ /* 0x0005e8000e101d64 */
[----:B------:R2:W-:Y:S01]  /*12990*/  LDGSTS.E.BYPASS.LTC128B.128 [R22+0x1fc00], desc[UR36][R6.64], !P6 ;  /* 0x1fc0000006167fae */ /* 0x0005e2000f101d64 */
[----:B0-----:R-:W-:-:S03]  /*129a0*/  IADD3 R2, P0, R2, R12, RZ ;  /* 0x0000000c02027210 */ /* 0x001fc60007f1e0ff */
[----:B------:R2:W-:Y:S04]  /*129b0*/  LDGSTS.E.BYPASS.LTC128B.128 [R22+0x22c00], desc[UR36][R6.64+0x80], !P5 ;  /* 0x22c0008006167fae */ /* 0x0005e8000e901d64 */
[----:B------:R2:W-:Y:S01]  /*129c0*/  LDGSTS.E.BYPASS.LTC128B.128 [R22+0x25c00], desc[UR36][R6.64+0x100], !P4 ;  /* 0x25c0010006167fae */ /* 0x0005e2000e101d64 */
[----:B-1----:R-:W-:-:S03]  /*129d0*/  IMAD.X R3, RZ, RZ, R3, P0 ;  /* 0x000000ffff037224 */ /* 0x002fc600000e0603 */
[----:B------:R-:W0:Y:S04]  /*129e0*/  SHFL.IDX PT, R24, R24, 0x5, 0x181f ;  /* 0x00b81f0018187f89 */ /* 0x000e2800000e0000 */
[----:B------:R2:W-:Y:S04]  /*129f0*/  LDGSTS.E.BYPASS.LTC128B.128 [R22+0x20400], desc[UR36][R2.64], !P6 ;  /* 0x2040000002167fae */ /* 0x0005e8000f101d64 */
[----:B------:R2:W-:Y:S04]  /*12a00*/  LDGSTS.E.BYPASS.LTC128B.128 [R22+0x23400], desc[UR36][R2.64+0x80], !P5 ;  /* 0x2340008002167fae */ /* 0x0005e8000e901d64 */
[----:B------:R2:W-:Y:S02]  /*12a10*/  LDGSTS.E.BYPASS.LTC128B.128 [R22+0x26400], desc[UR36][R2.64+0x100], !P4 ;  /* 0x2640010002167fae */ /* 0x0005e4000e101d64 */
.L_x_4434:
[----:B--2---:R-:W-:Y:S01]  /*12a20*/  IMAD.SHL.U32 R2, R23, 0x2, RZ ;  /* 0x0000000217027824 */ /* 0x004fe200078e00ff */
[----:B------:R-:W-:-:S04]  /*12a30*/  LOP3.LUT P6, RZ, R16, 0x4, RZ, 0xc0, !PT ;  /* 0x0000000410ff7812 */ /* 0x000fc800078cc0ff */
[----:B------:R-:W-:-:S05]  /*12a40*/  IADD3 R2, P0, R14, R2, RZ ;  /* 0x000000020e027210 */ /* 0x000fca0007f1e0ff */
[----:B0-----:R-:W-:Y:S01]  /*12a50*/  IMAD.X R3, RZ, RZ, R24, P0 ;  /* 0x000000ffff037224 */ /* 0x001fe200000e0618 */
[----:B------:R-:W-:-:S04]  /*12a60*/  PLOP3.LUT P0, PT, PT, PT, PT, 0x80, 0x0 ;  /* 0x000000000000781c */ /* 0x000fc80003f0f070 */
[----:B------:R-:W-:Y:S01]  /*12a70*/  @!PT LDS RZ, [RZ] ;  /* 0x00000000fffff984 */ /* 0x000fe20000000800 */
[----:B------:R-:W-:Y:S01]  /*12a80*/  @!PT LDS RZ, [RZ] ;  /* 0x00000000fffff984 */ /* 0x000fe20000000800 */
[----:B------:R-:W-:Y:S01]  /*12a90*/  @!PT LDS RZ, [RZ] ;  /* 0x00000000fffff984 */ /* 0x000fe20000000800 */
[----:B------:R0:W-:Y:S04]  /*12aa0*/  LDGSTS.E.BYPASS.LTC128B.128 [R22+0x20c00], desc[UR36][R2.64], !P6 ;  /* 0x20c0000002167fae */ /* 0x0001e8000f101d64 */
[----:B------:R0:W-:Y:S04]  /*12ab0*/  LDGSTS.E.BYPASS.LTC128B.128 [R22+0x23c00], desc[UR36][R2.64+0x80], !P5 ;  /* 0x23c0008002167fae */ /* 0x0001e8000e901d64 */
[----:B------:R0:W-:Y:S01]  /*12ac0*/  LDGSTS.E.BYPASS.LTC128B.128 [R22+0x26c00], desc[UR36][R2.64+0x100], !P4 ;  /* 0x26c0010002167fae */ /* 0x0001e2000e101d64 */
[----:B------:R-:W-:Y:S01]  /*12ad0*/  NOP ;  /* 0x0000000000007918 */ /* 0x000fe20000000000 */
.L_x_4359:
        /* <DEDUP_REMOVED lines=10> */
.L_x_4360:
[----:B------:R1:W-:Y:S01]  /*12b80*/  SYNCS.ARRIVE.TRANS64.A1T0 RZ, [R19+URZ+0x30830], RZ ;  /* 0x030830ff13ff79a7 */ /* 0x0003e2000810003f */
[----:B------:R-:W-:Y:S05]  /*12b90*/  @!P5 BRA `(.L_x_4361) ;  /* 0x000000000004d947 */ /* 0x000fea0003800000 */
[----:B------:R-:W-:Y:S01]  /*12ba0*/  BPT.TRAP 0x1 ;  /* 0x000000040000795c */ /* 0x000fe20000300000 */
.L_x_4361:
[----:B0-----:R-:W-:Y:S01]  /*12bb0*/  SHF.L.U32 R3, R27, 0x1f, RZ ;  /* 0x0000001f1b037819 */ /* 0x001fe200000006ff */
[----:B------:R-:W-:Y:S01]  /*12bc0*/  BSSY B1, `(.L_x_4362) ;  /* 0x0000004000017945 */ /* 0x000fe20003800000 */
[----:B------:R-:W-:-:S04]  /*12bd0*/  LEA R6, R25, UR48, 0x3 ;  /* 0x0000003019067c11 */ /* 0x000fc8000f8e18ff */
[----:B------:R-:W0:Y:S02]  /*12be0*/  SYNCS.PHASECHK.TRANS64.TRYWAIT P0, [R6+URZ+0x30860], R3 ;  /* 0x03086003060075a7 */ /* 0x000e24000800017f */
[----:B0-----:R-:W-:Y:S05]  /*12bf0*/  @!P0 BRA `(.L_x_4363) ;  /* 0x0000002c00b88947 */ /* 0x001fea0003800000 */
.L_x_4435:
[----:B------:R-:W-:Y:S05]  /*12c00*/  BSYNC B1 ;  /* 0x0000000000017941 */ /* 0x000fea0003800000 */
.L_x_4362:
        /* <DEDUP_REMOVED lines=18> */
[----:B------:R-:W0:Y:S03]  /*12d30*/  SHFL.IDX PT, R14, R17, 0x2, 0x181f ;  /* 0x00581f00110e7f89 */ /* 0x000e2600000e0000 */
[----:B------:R-:W-:Y:S01]  /*12d40*/  IMAD.X R3, RZ, RZ, R8, P0 ;  /* 0x000000ffff037224 */ /* 0x000fe200000e0608 */
        /* <DEDUP_REMOVED lines=28> */
[----:B------:R0:W3:Y:S03]  /*12f10*/  SHFL.IDX PT, R14, R17, 0x5, 0x181f ;  /* 0x00b81f00110e7f89 */ /* 0x0000e600000e0000 */
[----:B--2---:R-:W-:Y:S01]  /*12f20*/  IMAD.X R3, RZ, RZ, R8, P0 ;  /* 0x000000ffff037224 */ /* 0x004fe200000e0608 */
[----:B------:R-:W-:Y:S01]  /*12f30*/  ISETP.LT.OR P0, PT, R0, 0x41, P3 ;  /* 0x000000410000780c */ /* 0x000fe20001f01670 */
[----:B------:R0:W2:-:S12]  /*12f40*/  SHFL.IDX PT, R8, R18, 0x5, 0x181f ;  /* 0x00b81f0012087f89 */ /* 0x00009800000e0000 */
[----:B------:R0:W-:Y:S01]  /*12f50*/  LDGSTS.E.BYPASS.LTC128B.128 [R7+0x2400], desc[UR36][R2.64], !P0 ;  /* 0x0240000002077fae */ /* 0x0001e2000c101d64 */
[----:B------:R-:W-:-:S13]  /*12f60*/  ISETP.LT.OR P0, PT, R0, 0x41, P2 ;  /* 0x000000410000780c */ /* 0x000fda0001701670 */
[----:B------:R0:W-:Y:S01]  /*12f70*/  LDGSTS.E.BYPASS.LTC128B.128 [R7+0x5400], desc[UR36][R2.64+0x80], !P0 ;  /* 0x0540008002077fae */ /* 0x0001e2000c101d64 */
[----:B------:R-:W-:-:S13]  /*12f80*/  ISETP.LT.OR P0, PT, R0, 0x41, P1 ;  /* 0x000000410000780c */ /* 0x000fda0000f01670 */
[----:B--23--:R0:W-:Y:S02]  /*12f90*/  LDGSTS.E.BYPASS.LTC128B.128 [R7+0x8400], desc[UR36][R2.64+0x100], !P0 ;  /* 0x0840010002077fae */ /* 0x00c1e4000c101d64 */
.L_x_4449:
        /* <DEDUP_REMOVED lines=21> */
[----:B------:R-:W-:-:S04]  /*130f0*/  IMAD R5, R4, UR5, R5 ;  /* 0x0000000504057c24 */ /* 0x000fc8000f8e0205 */
[----:B-1----:R-:W-:-:S07]  /*13100*/  IMAD.IADD R19, R3, 0x1, R5 ;  /* 0x0000000103137824 */ /* 0x002fce00078e0205 */
.L_x_4365:
        /* <DEDUP_REMOVED lines=10> */
.L_x_4366:
[----:B------:R-:W-:Y:S01]  /*131b0*/  R2UR UR4, R35 ;  /* 0x00000000230472ca */ /* 0x000fe200000e0000 */
[----:B------:R-:W-:Y:S01]  /*131c0*/  ULDC.64 UR6, c[0x0][0x330] ;  /* 0x0000cc0000067ab9 */ /* 0x000fe20000000a00 */
[----:B------:R-:W-:Y:S01]  /*131d0*/  IMAD.MOV.U32 R18, RZ, RZ, R2 ;  /* 0x000000ffff127224 */ /* 0x000fe200078e0002 */
[----:B------:R0:W-:Y:S01]  /*131e0*/  SYNCS.ARRIVE.TRANS64.A1T0 RZ, [R6+URZ+0x30850], RZ ;  /* 0x030850ff06ff79a7 */ /* 0x0001e2000810003f */
[----:B------:R-:W-:Y:S02]  /*131f0*/  IMAD.U32 R3, RZ, RZ, UR6 ;  /* 0x00000006ff037e24 */ /* 0x000fe4000f8e00ff */
[----:B------:R-:W-:Y:S02]  /*13200*/  VIADD R31, R31, 0xffffffff ;  /* 0xffffffff1f1f7836 */ /* 0x000fe40000000000 */
[----:B------:R-:W-:-:S04]  /*13210*/  IMAD.WIDE.U32 R18, R3, UR41, R18 ;  /* 0x0000002903127c25 */ /* 0x000fc8000f8e0012 */
[----:B------:R-:W-:Y:S01]  /*13220*/  VIADD R0, R0, 0x60 ;  /* 0x0000006000007836 */ /* 0x000fe20000000000 */
[----:B------:R-:W-:Y:S01]  /*13230*/  UIMAD UR4, UR4, UR6, URZ ;  /* 0x00000006040472a4 */ /* 0x000fe2000f8e023f */
[----:B------:R-:W-:Y:S02]  /*13240*/  VIADD R20, R20, 0xffffffa0 ;  /* 0xffffffa014147836 */ /* 0x000fe40000000000 */
[----:B------:R-:W-:Y:S01]  /*13250*/  IMAD.MOV.U32 R27, RZ, RZ, R28 ;  /* 0x000000ffff1b7224 */ /* 0x000fe200078e001c */
[----:B------:R-:W-:Y:S01]  /*13260*/  UIMAD UR4, UR41, UR7, UR4 ;  /* 0x00000007290472a4 */ /* 0x000fe2000f8e0204 */
[----:B------:R-:W-:Y:S02]  /*13270*/  IMAD.MOV.U32 R25, RZ, RZ, R26 ;  /* 0x000000ffff197224 */ /* 0x000fe400078e001a */
[----:B------:R-:W-:Y:S02]  /*13280*/  ULDC.64 UR6, c[0x0][0x318] ;  /* 0x0000c60000067ab9 */ /* 0x000fe40000000a00 */
[----:B------:R-:W-:Y:S01]  /*13290*/  LEA R17, P0, R18, UR6, 0x1 ;  /* 0x0000000612117c11 */ /* 0x000fe2000f8008ff */
[----:B------:R-:W-:-:S05]  /*132a0*/  VIADD R3, R19, UR4 ;  /* 0x0000000413037c36 */ /* 0x000fca0008000000 */
[----:B------:R-:W-:Y:S02]  /*132b0*/  LEA.HI.X R18, R18, UR7, R3, 0x1, P0 ;  /* 0x0000000712127c11 */ /* 0x000fe400080f0c03 */
[----:B------:R-:W-:-:S13]  /*132c0*/  ISETP.GT.AND P0, PT, R31, UR51, PT ;  /* 0x000000331f007c0c */ /* 0x000fda000bf04270 */
[----:B0-----:R-:W-:Y:S05]  /*132d0*/  @P0 BRA `(.L_x_4367) ;  /* 0xfffffff0002c0947 */ /* 0x001fea000383ffff */
[----:B------:R-:W-:Y:S05]  /*132e0*/  BSYNC B0 ;  /* 0x0000000000007941 */ /* 0x000fea0003800000 */
.L_x_4354:
[----:B------:R-:W-:-:S13]  /*132f0*/  LOP3.LUT P0, RZ, R16, 0x10, RZ, 0xc0, !PT ;  /* 0x0000001010ff7812 */ /* 0x000fda000780c0ff */
[----:B------:R-:W-:Y:S05]  /*13300*/  @!P0 BRA `(.L_x_4368) ;  /* 0x0000000000048947 */ /* 0x000fea0003800000 */
[----:B------:R-:W-:Y:S01]  /*13310*/  BPT.TRAP 0x1 ;  /* 0x000000040000795c */ /* 0x000fe20000300000 */
.L_x_4368:
[----:B0-----:R-:W-:Y:S01]  /*13320*/  LEA R0, R26, UR48, 0x3 ;  /* 0x000000301a007c11 */ /* 0x001fe2000f8e18ff */
        /* <DEDUP_REMOVED lines=11> */
.L_x_4450:
[----:B------:R-:W-:Y:S05]  /*133e0*/  BSYNC B0 ;  /* 0x0000000000007941 */ /* 0x000fea0003800000 */
.L_x_4369:
        /* <DEDUP_REMOVED lines=9> */
[----:B------:R-:W-:Y:S02]  /*13480*/  ISETP.GE.AND P0, PT, R33, UR4, PT ;  /* 0x0000000421007c0c */ /* 0x000fe4000bf06270 */
[C---:B------:R-:W-:Y:S01]  /*13490*/  ISETP.LT.OR P3, PT, R5.reuse, 0x1, P2 ;  /* 0x000000010500780c */ /* 0x040fe20001761670 */
[----:B------:R-:W1:Y:S01]  /*134a0*/  SHFL.IDX PT, R14, R17, 0x1, 0x181f ;  /* 0x00381f00110e7f89 */ /* 0x000e6200000e0000 */
[----:B------:R-:W-:-:S02]  /*134b0*/  ISETP.LT.OR P4, PT, R5, 0x1, P1 ;  /* 0x000000010500780c */ /* 0x000fc40000f81670 */
[----:B------:R-:W-:Y:S01]  /*134c0*/  ISETP.LT.OR P5, PT, R5, 0x1, P0 ;  /* 0x000000010500780c */ /* 0x000fe200007a1670 */
[----:B------:R-:W-:Y:S04]  /*134d0*/  SHFL.IDX PT, R7, R18, 0x2, 0x181f ;  /* 0x00581f0012077f89 */ /* 0x000fe800000e0000 */
[----:B------:R-:W2:Y:S01]  /*134e0*/  SHFL.IDX PT, R8, R17, 0x2, 0x181f ;  /* 0x00581f0011087f89 */ /* 0x000ea200000e0000 */
[----:B0-----:R-:W-:-:S05]  /*134f0*/  IMAD.WIDE.U32 R2, R23, 0x2, R2 ;  /* 0x0000000217027825 */ /* 0x001fca00078e0002 */
[----:B------:R-:W-:Y:S01]  /*13500*/  LDGSTS.E.BYPASS.LTC128B.128 [R4+0x400], desc[UR36][R2.64], !P3 ;  /* 0x0040000002047fae */ /* 0x000fe2000d901d64 */
[----:B------:R-:W-:-:S03]  /*13510*/  ISETP.LT.OR P3, PT, R5, 0x11, P2 ;  /* 0x000000110500780c */ /* 0x000fc60001761670 */
        /* <DEDUP_REMOVED lines=12> */
[----:B------:R-:W-:-:S03]  /*135e0*/  ISETP.LT.OR P4, PT, R5, 0x21, P1 ;  /* 0x000000210500780c */ /* 0x000fc60000f81670 */
[----:B------:R2:W-:Y:S01]  /*135f0*/  LDGSTS.E.BYPASS.LTC128B.128 [R4+0x6c00], desc[UR36][R2.64+0x100], !P5 ;  /* 0x06c0010002047fae */ /* 0x0005e2000e901d64 */
[----:B------:R-:W-:Y:S01]  /*13600*/  ISETP.LT.OR P5, PT, R5, 0x21, P0 ;  /* 0x000000210500780c */ /* 0x000fe200007a1670 */
[----:B--2---:R-:W-:Y:S02]  /*13610*/  IMAD.MOV.U32 R2, RZ, RZ, R8 ;  /* 0x000000ffff027224 */ /* 0x004fe400078e0008 */
[----:B------:R-:W-:Y:S01]  /*13620*/  IMAD.MOV.U32 R3, RZ, RZ, R7 ;  /* 0x000000ffff037224 */ /* 0x000fe200078e0007 */
[----:B------:R-:W2:Y:S01]  /*13630*/  SHFL.IDX PT, R8, R17, 0x4, 0x181f ;  /* 0x00981f0011087f89 */ /* 0x000ea200000e0000 */
[----:B------:R-:W-:-:S03]  /*13640*/  IMAD.WIDE.U32 R2, R23, 0x2, R2 ;  /* 0x0000000217027825 */ /* 0x000fc600078e0002 */
[----:B------:R-:W3:Y:S04]  /*13650*/  SHFL.IDX PT, R7, R18, 0x4, 0x181f ;  /* 0x00981f0012077f89 */ /* 0x000ee800000e0000 */
[----:B------:R-:W-:Y:S01]  /*13660*/  LDGSTS.E.BYPASS.LTC128B.128 [R4+0x1400], desc[UR36][R2.64], !P3 ;  /* 0x0140000002047fae */ /* 0x000fe2000d901d64 */
[----:B------:R-:W-:-:S03]  /*13670*/  ISETP.LT.OR P3, PT, R5, 0x31, P2 ;  /* 0x000000310500780c */ /* 0x000fc60001761670 */
[----:B------:R-:W-:Y:S01]  /*13680*/  LDGSTS.E.BYPASS.LTC128B.128 [R4+0x4400], desc[UR36][R2.64+0x80], !P4 ;  /* 0x0440008002047fae */ /* 0x000fe2000e101d64 */
[----:B------:R-:W-:-:S03]  /*13690*/  ISETP.LT.OR P4, PT, R5, 0x31, P1 ;  /* 0x000000310500780c */ /* 0x000fc60000f81670 */
[----:B------:R0:W-:Y:S01]  /*136a0*/  LDGSTS.E.BYPASS.LTC128B.128 [R4+0x7400], desc[UR36][R2.64+0x100], !P5 ;  /* 0x0740010002047fae */ /* 0x0001e2000e901d64 */
[----:B------:R-:W-:-:S03]  /*136b0*/  ISETP.LT.OR P5, PT, R5, 0x31, P0 ;  /* 0x000000310500780c */ /* 0x000fc600007a1670 */
[----:B------:R-:W4:Y:S01]  /*136c0*/  SHFL.IDX PT, R18, R18, 0x5, 0x181f ;  /* 0x00b81f0012127f89 */ /* 0x000f2200000e0000 */
[----:B0-----:R-:W-:Y:S02]  /*136d0*/  IMAD.MOV.U32 R2, RZ, RZ, R14 ;  /* 0x000000ffff027224 */ /* 0x001fe400078e000e */
[----:B-1----:R-:W-:Y:S01]  /*136e0*/  IMAD.MOV.U32 R3, RZ, RZ, R6 ;  /* 0x000000ffff037224 */ /* 0x002fe200078e0006 */
[----:B------:R0:W1:Y:S01]  /*136f0*/  SHFL.IDX PT, R14, R17, 0x5, 0x181f ;  /* 0x00b81f00110e7f89 */ /* 0x00006200000e0000 */
[----:B------:R-:W-:Y:S02]  /*13700*/  IMAD.MOV.U32 R6, RZ, RZ, RZ ;  /* 0x000000ffff067224 */ /* 0x000fe400078e00ff */
[----:B------:R-:W-:-:S05]  /*13710*/  IMAD.WIDE.U32 R2, R23, 0x2, R2 ;  /* 0x0000000217027825 */ /* 0x000fca00078e0002 */
[----:B------:R-:W-:Y:S01]  /*13720*/  LDGSTS.E.BYPASS.LTC128B.128 [R4+0x1c00], desc[UR36][R2.64], !P3 ;  /* 0x01c0000002047fae */ /* 0x000fe2000d901d64 */
[----:B------:R-:W-:-:S03]  /*13730*/  ISETP.LT.OR P3, PT, R5, 0x41, P2 ;  /* 0x000000410500780c */ /* 0x000fc60001761670 */
[----:B------:R-:W-:Y:S01]  /*13740*/  LDGSTS.E.BYPASS.LTC128B.128 [R4+0x4c00], desc[UR36][R2.64+0x80], !P4 ;  /* 0x04c0008002047fae */ /* 0x000fe2000e101d64 */
[----:B------:R-:W-:-:S03]  /*13750*/  ISETP.LT.OR P4, PT, R5, 0x41, P1 ;  /* 0x000000410500780c */ /* 0x000fc60000f81670 */
[----:B------:R2:W-:Y:S01]  /*13760*/  LDGSTS.E.BYPASS.LTC128B.128 [R4+0x7c00], desc[UR36][R2.64+0x100], !P5 ;  /* 0x07c0010002047fae */ /* 0x0005e2000e901d64 */
[----:B------:R-:W-:Y:S01]  /*13770*/  ISETP.LT.OR P5, PT, R5, 0x41, P0 ;  /* 0x000000410500780c */ /* 0x000fe200007a1670 */
[----:B--2---:R-:W-:Y:S02]  /*13780*/  IMAD.MOV.U32 R2, RZ, RZ, R8 ;  /* 0x000000ffff027224 */ /* 0x004fe400078e0008 */
[----:B---3--:R-:W-:Y:S02]  /*13790*/  IMAD.MOV.U32 R3, RZ, RZ, R7 ;  /* 0x000000ffff037224 */ /* 0x008fe400078e0007 */
[----:B------:R-:W-:-:S05]  /*137a0*/  IMAD.WIDE.U32 R2, R23, 0x2, R2 ;  /* 0x0000000217027825 */ /* 0x000fca00078e0002 */
[----:B------:R0:W-:Y:S04]  /*137b0*/  LDGSTS.E.BYPASS.LTC128B.128 [R4+0x2400], desc[UR36][R2.64], !P3 ;  /* 0x0240000002047fae */ /* 0x0001e8000d901d64 */
[----:B------:R0:W-:Y:S04]  /*137c0*/  LDGSTS.E.BYPASS.LTC128B.128 [R4+0x5400], desc[UR36][R2.64+0x80], !P4 ;  /* 0x0540008002047fae */ /* 0x0001e8000e101d64 */
[----:B-1--4-:R0:W-:Y:S02]  /*137d0*/  LDGSTS.E.BYPASS.LTC128B.128 [R4+0x8400], desc[UR36][R2.64+0x100], !P5 ;  /* 0x0840010002047fae */ /* 0x0121e4000e901d64 */
.L_x_4464:
[C---:B------:R-:W-:Y:S01]  /*137e0*/  ISETP.LT.OR P2, PT, R5.reuse, 0x51, P2 ;  /* 0x000000510500780c */ /* 0x040fe20001741670 */
[----:B0-----:R-:W-:Y:S01]  /*137f0*/  IMAD.MOV.U32 R2, RZ, RZ, R14 ;  /* 0x000000ffff027224 */ /* 0x001fe200078e000e */
[C---:B------:R-:W-:Y:S01]  /*13800*/  ISETP.LT.OR P1, PT, R5.reuse, 0x51, P1 ;  /* 0x000000510500780c */ /* 0x040fe20000f21670 */
[----:B------:R-:W-:Y:S01]  /*13810*/  IMAD.MOV.U32 R3, RZ, RZ, R18 ;  /* 0x000000ffff037224 */ /* 0x000fe200078e0012 */
[----:B------:R-:W-:Y:S01]  /*13820*/  ISETP.LT.OR P0, PT, R5, 0x51, P0 ;  /* 0x000000510500780c */ /* 0x000fe20000701670 */
[----:B------:R-:W-:-:S08]  /*13830*/  IMAD.WIDE.U32 R2, R23, 0x2, R2 ;  /* 0x0000000217027825 */ /* 0x000fd000078e0002 */
        /* <DEDUP_REMOVED lines=8> */
.L_x_4372:
        /* <DEDUP_REMOVED lines=10> */
.L_x_4373:
[----:B------:R1:W-:Y:S02]  /*13960*/  SYNCS.ARRIVE.TRANS64.A1T0 RZ, [R0+URZ+0x30850], RZ ;  /* 0x030850ff00ff79a7 */ /* 0x0003e4000810003f */
[----:B-1----:R-:W-:-:S05]  /*13970*/  VIADD R0, R26, 0x1 ;  /* 0x000000011a007836 */ /* 0x002fca0000000000 */
[----:B------:R-:W-:-:S04]  /*13980*/  ISETP.NE.AND P0, PT, R0, 0x2, PT ;  /* 0x000000020000780c */ /* 0x000fc80003f05270 */
[----:B0-----:R-:W-:Y:S02]  /*13990*/  SEL R3, RZ, 0x1, P0 ;  /* 0x00000001ff037807 */ /* 0x001fe40000000000 */
[----:B------:R-:W-:Y:S02]  /*139a0*/  SEL R0, R0, RZ, P0 ;  /* 0x000000ff00007207 */ /* 0x000fe40000000000 */
[----:B------:R-:W-:-:S07]  /*139b0*/  LOP3.LUT R28, R28, R3, RZ, 0x3c, !PT ;  /* 0x000000031c1c7212 */ /* 0x000fce00078e3cff */
.L_x_4333:
[----:B------:R-:W0:Y:S01]  /*139c0*/  S2R R3, SR_CgaCtaId ;  /* 0x0000000000037919 */ /* 0x000e220000008800 */
[----:B------:R-:W-:Y:S02]  /*139d0*/  MOV R2, 0x400 ;  /* 0x0000040000027802 */ /* 0x000fe40000000f00 */
[----:B------:R-:W-:Y:S02]  /*139e0*/  SHF.L.U32 R6, R6, 0x1f, RZ ;  /* 0x0000001f06067819 */ /* 0x000fe400000006ff */
[----:B0-----:R-:W-:-:S04]  /*139f0*/  LEA R7, R3, R2, 0x18 ;  /* 0x0000000203077211 */ /* 0x001fc800078ec0ff */
[----:B------:R-:W0:Y:S02]  /*13a00*/  SYNCS.PHASECHK.TRANS64.TRYWAIT P0, [R7+URZ+0x30820], R6 ;  /* 0x03082006070075a7 */ /* 0x000e24000800017f */
[----:B0-----:R-:W-:Y:S05]  /*13a10*/  @!P0 BRA `(.L_x_4374) ;  /* 0x0000003000a08947 */ /* 0x001fea0003800000 */
.L_x_4465:
[----:B------:R-:W-:-:S03]  /*13a20*/  UMOV UR4, 0xffffffff ;  /* 0xffffffff00047882 */ /* 0x000fc60000000000 */
[----:B------:R-:W-:Y:S05]  /*13a30*/  BRA.DIV UR4, `(.L_x_4375) ;  /* 0x0000003204ac7947 */ /* 0x000fea000b800000 */
[----:B------:R-:W1:Y:S02]  /*13a40*/  S2R R2, SR_TID.X ;  /* 0x0000000000027919 */ /* 0x000e640000002100 */
[----:B-1----:R-:W-:-:S04]  /*13a50*/  SHF.R.U32.HI R2, RZ, 0x5, R2 ;  /* 0x00000005ff027819 */ /* 0x002fc80000011602 */
[----:B------:R-:W-:-:S05]  /*13a60*/  LOP3.LUT R2, R2, 0x3, RZ, 0xc0, !PT ;  /* 0x0000000302027812 */ /* 0x000fca00078ec0ff */
[----:B------:R1:W2:Y:S02]  /*13a70*/  SHFL.IDX PT, R14, R2, RZ, 0x1f ;  /* 0x00001fff020e7589 */ /* 0x0002a400000e0000 */
.L_x_4468:
[----:B--2---:R-:W-:-:S13]  /*13a80*/  ISETP.NE.AND P0, PT, R14, RZ, PT ;  /* 0x000000ff0e00720c */ /* 0x004fda0003f05270 */
[----:B------:R-:W-:Y:S05]  /*13a90*/  @P0 BRA `(.L_x_4241) ;  /* 0x0000000000900947 */ /* 0x000fea0003800000 */
[----:B------:R-:W-:-:S03]  /*13aa0*/  UMOV UR4, 0xffffffff ;  /* 0xffffffff00047882 */ /* 0x000fc60000000000 */
[----:B------:R-:W-:Y:S05]  /*13ab0*/  BRA.DIV UR4, `(.L_x_4376) ;  /* 0x0000003204c07947 */ /* 0x000fea000b800000 */
[----:B------:R-:W-:-:S13]  /*13ac0*/  ELECT P6, URZ, PT ;  /* 0x00000000003f782f */ /* 0x000fda00038c0000 */
.L_x_4471:
        /* <DEDUP_REMOVED lines=8> */
.L_x_4377:
[----:B------:R-:W-:Y:S01]  /*13b50*/  IMAD R5, R0, 0x8, R7 ;  /* 0x0000000800057824 */ /* 0x000fe200078e0207 */
[----:B------:R-:W-:Y:S01]  /*13b60*/  SHF.L.U32 R2, R28, 0x1f, RZ ;  /* 0x0000001f1c027819 */ /* 0x000fe200000006ff */
[----:B------:R-:W-:-:S03]  /*13b70*/  VIADD R0, R0, 0x1 ;  /* 0x0000000100007836 */ /* 0x000fc60000000000 */
[----:B------:R-:W1:Y:S02]  /*13b80*/  SYNCS.PHASECHK.TRANS64.TRYWAIT P1, [R5+URZ+0x30840], R2 ;  /* 0x03084002050075a7 */ /* 0x000e64000802017f */
[----:B------:R-:W-:-:S04]  /*13b90*/  ISETP.NE.AND P2, PT, R0, 0x2, PT ;  /* 0x000000020000780c */ /* 0x000fc80003f45270 */
[----:B------:R-:W-:Y:S01]  /*13ba0*/  SEL R3, RZ, 0x1, P2 ;  /* 0x00000001ff037807 */ /* 0x000fe20001000000 */
[----:B-1----:R-:W-:Y:S08]  /*13bb0*/  @!P1 BRA `(.L_x_4378) ;  /* 0x0000003000a09947 */ /* 0x002ff00003800000 */
.L_x_4472:
[----:B------:R-:W-:Y:S02]  /*13bc0*/  SEL R0, R0, RZ, P2 ;  /* 0x000000ff00007207 */ /* 0x000fe40001000000 */
[----:B------:R-:W-:Y:S01]  /*13bd0*/  LOP3.LUT R3, R28, R3, RZ, 0x3c, !PT ;  /* 0x000000031c037212 */ /* 0x000fe200078e3cff */
[----:B------:R-:W-:Y:S06]  /*13be0*/  @!P0 BRA `(.L_x_4379) ;  /* 0x0000000000048947 */ /* 0x000fec0003800000 */
[----:B------:R-:W-:Y:S01]  /*13bf0*/  BPT.TRAP 0x1 ;  /* 0x000000040000795c */ /* 0x000fe20000300000 */
.L_x_4379:
[----:B0-----:R-:W-:Y:S01]  /*13c00*/  IMAD R7, R0, 0x8, R7 ;  /* 0x0000000800077824 */ /* 0x001fe200078e0207 */
[----:B------:R-:W-:-:S04]  /*13c10*/  SHF.L.U32 R0, R3, 0x1f, RZ ;  /* 0x0000001f03007819 */ /* 0x000fc800000006ff */
[----:B------:R-:W0:Y:S02]  /*13c20*/  SYNCS.PHASECHK.TRANS64.TRYWAIT P1, [R7+URZ+0x30840], R0 ;  /* 0x03084000070075a7 */ /* 0x000e24000802017f */
[----:B0-----:R-:W-:Y:S05]  /*13c30*/  @!P1 BRA `(.L_x_4380) ;  /* 0x0000003000949947 */ /* 0x001fea0003800000 */
.L_x_4473:
[----:B------:R-:W-:Y:S05]  /*13c40*/  @!P0 BRA `(.L_x_4381) ;  /* 0x0000000000048947 */ /* 0x000fea0003800000 */
[----:B------:R-:W-:Y:S01]  /*13c50*/  BPT.TRAP 0x1 ;  /* 0x000000040000795c */ /* 0x000fe20000300000 */
.L_x_4381:
[----:B------:R-:W2:Y:S02]  /*13c60*/  SYNCS.PHASECHK.TRANS64.TRYWAIT P1, [R5+URZ+0x30860], R2 ;  /* 0x03086002050075a7 */ /* 0x000ea4000802017f */
[----:B--2---:R-:W-:Y:S05]  /*13c70*/  @!P1 BRA `(.L_x_4382) ;  /* 0x0000003000989947 */ /* 0x004fea0003800000 */
.L_x_4474:
[----:B------:R-:W-:Y:S05]  /*13c80*/  @!P0 BRA `(.L_x_4383) ;  /* 0x0000000000048947 */ /* 0x000fea0003800000 */
[----:B------:R-:W-:Y:S01]  /*13c90*/  BPT.TRAP 0x1 ;  /* 0x000000040000795c */ /* 0x000fe20000300000 */
.L_x_4383:
[----:B---3--:R3:W4:Y:S02]  /*13ca0*/  SYNCS.PHASECHK.TRANS64.TRYWAIT P0, [R7+URZ+0x30860], R0 ;  /* 0x03086000070075a7 */ /* 0x008724000800017f */
[----:B----4-:R-:W-:Y:S05]  /*13cb0*/  @!P0 NANOSLEEP.SYNCS 0x989680 ;  /* 0x009896800000895d */ /* 0x010fea0003900000 */
[----:B------:R-:W4:Y:S02]  /*13cc0*/  @!P0 SYNCS.PHASECHK.TRANS64 P0, [R7+URZ+0x30860], R0 ;  /* 0x03086000070085a7 */ /* 0x000f24000800007f */
[----:B----4-:R-:W-:Y:S05]  /*13cd0*/  @!P0 BRA `(.L_x_4383) ;  /* 0xfffffffc00f08947 */ /* 0x010fea000383ffff */
.L_x_4241:
[----:B------:R-:W-:Y:S05]  /*13ce0*/  BSYNC B6 ;  /* 0x0000000000067941 */ /* 0x000fea0003800000 */
.L_x_4238:
[----:B------:R-:W-:Y:S05]  /*13cf0*/  EXIT ;  /* 0x000000000000794d */ /* 0x000fea0003800000 */
.L_x_4251:
[----:B0-----:R-:W-:-:S04]  /*13d00*/  IMAD.U32 R3, RZ, RZ, UR38 ;  /* 0x00000026ff037e24 */ /* 0x001fc8000f8e00ff */
[----:B------:R0:W1:Y:S03]  /*13d10*/  SYNCS.PHASECHK.TRANS64.TRYWAIT P0, [R3+URZ+0x30800], R0 ;  /* 0x03080000030075a7 */ /* 0x000066000800017f */
[----:B-1----:R-:W-:Y:S05]  /*13d20*/  @!P0 NANOSLEEP.SYNCS 0x989680 ;  /* 0x009896800000895d */ /* 0x002fea0003900000 */
[----:B------:R-:W1:Y:S02]  /*13d30*/  @!P0 SYNCS.PHASECHK.TRANS64 P0, [R3+URZ+0x30800], R0 ;  /* 0x03080000030085a7 */ /* 0x000e64000800007f */
[----:B-1----:R-:W-:Y:S05]  /*13d40*/  @!P0 BRA `(.L_x_4251) ;  /* 0xfffffffc00ec8947 */ /* 0x002fea000383ffff */
[----:B------:R-:W-:Y:S05]  /*13d50*/  BRA `(.L_x_4384) ;  /* 0xfffffed800c47947 */ /* 0x000fea000383ffff */
.L_x_4255:
[----:B0-----:R-:W-:-:S04]  /*13d60*/  IMAD.U32 R3, RZ, RZ, UR38 ;  /* 0x00000026ff037e24 */ /* 0x001fc8000f8e00ff */
[----:B------:R0:W2:Y:S03]  /*13d70*/  SYNCS.PHASECHK.TRANS64.TRYWAIT P1, [R3+URZ+0x30830], R0 ;  /* 0x03083000030075a7 */ /* 0x0000a6000802017f */
[----:B--2---:R-:W-:Y:S05]  /*13d80*/  @!P1 NANOSLEEP.SYNCS 0x989680 ;  /* 0x009896800000995d */ /* 0x004fea0003900000 */
[----:B------:R-:W2:Y:S02]  /*13d90*/  @!P1 SYNCS.PHASECHK.TRANS64 P1, [R3+URZ+0x30830], R0 ;  /* 0x03083000030095a7 */ /* 0x000ea4000802007f */
[----:B--2---:R-:W-:Y:S05]  /*13da0*/  @!P1 BRA `(.L_x_4255) ;  /* 0xfffffffc00ec9947 */ /* 0x004fea000383ffff */
[----:B------:R-:W-:Y:S05]  /*13db0*/  BRA `(.L_x_4254) ;  /* 0xfffffed800e87947 */ /* 0x000fea000383ffff */
.L_x_4272:
[----:B-1----:R-:W-:-:S04]  /*13dc0*/  IMAD.U32 R5, RZ, RZ, UR39 ;  /* 0x00000027ff057e24 */ /* 0x002fc8000f8e00ff */
[----:B------:R1:W2:Y:S03]  /*13dd0*/  SYNCS.PHASECHK.TRANS64.TRYWAIT P1, [R5+URZ+0x30830], R0 ;  /* 0x03083000050075a7 */ /* 0x0002a6000802017f */
[----:B--2---:R-:W-:Y:S05]  /*13de0*/  @!P1 NANOSLEEP.SYNCS 0x989680 ;  /* 0x009896800000995d */ /* 0x004fea0003900000 */
[----:B------:R-:W2:Y:S02]  /*13df0*/  @!P1 SYNCS.PHASECHK.TRANS64 P1, [R5+URZ+0x30830], R0 ;  /* 0x03083000050095a7 */ /* 0x000ea4000802007f */
[----:B--2---:R-:W-:Y:S05]  /*13e00*/  @!P1 BRA `(.L_x_4272) ;  /* 0xfffffffc00ec9947 */ /* 0x004fea000383ffff */
[----:B------:R-:W-:Y:S05]  /*13e10*/  BRA `(.L_x_4271) ;  /* 0xffffff0800dc7947 */ /* 0x000fea000383ffff */
.L_x_4276:
[----:B-1----:R-:W-:-:S04]  /*13e20*/  IMAD.U32 R3, RZ, RZ, UR14 ;  /* 0x0000000eff037e24 */ /* 0x002fc8000f8e00ff */
[----:B------:R1:W2:Y:S03]  /*13e30*/  SYNCS.PHASECHK.TRANS64.TRYWAIT P1, [R3+URZ+0x30850], R0 ;  /* 0x03085000030075a7 */ /* 0x0002a6000802017f */
[----:B--2---:R-:W-:Y:S05]  /*13e40*/  @!P1 NANOSLEEP.SYNCS 0x989680 ;  /* 0x009896800000995d */ /* 0x004fea0003900000 */
[----:B------:R-:W2:Y:S02]  /*13e50*/  @!P1 SYNCS.PHASECHK.TRANS64 P1, [R3+URZ+0x30850], R0 ;  /* 0x03085000030095a7 */ /* 0x000ea4000802007f */
[----:B--2---:R-:W-:Y:S05]  /*13e60*/  @!P1 BRA `(.L_x_4276) ;  /* 0xfffffffc00ec9947 */ /* 0x004fea000383ffff */
[----:B------:R-:W-:Y:S05]  /*13e70*/  BRA `(.L_x_4275) ;  /* 0xffffff14006c7947 */ /* 0x000fea000383ffff */
.L_x_4295:
[----:B-1----:R-:W-:-:S04]  /*13e80*/  IMAD.U32 R5, RZ, RZ, UR5 ;  /* 0x00000005ff057e24 */ /* 0x002fc8000f8e00ff */
[----:B------:R1:W2:Y:S03]  /*13e90*/  SYNCS.PHASECHK.TRANS64.TRYWAIT P1, [R5+URZ+0x30830], R0 ;  /* 0x03083000050075a7 */ /* 0x0002a6000802017f */
[----:B--2---:R-:W-:Y:S05]  /*13ea0*/  @!P1 NANOSLEEP.SYNCS 0x989680 ;  /* 0x009896800000995d */ /* 0x004fea0003900000 */
[----:B------:R-:W2:Y:S02]  /*13eb0*/  @!P1 SYNCS.PHASECHK.TRANS64 P1, [R5+URZ+0x30830], R0 ;  /* 0x03083000050095a7 */ /* 0x000ea4000802007f */
[----:B--2---:R-:W-:Y:S05]  /*13ec0*/  @!P1 BRA `(.L_x_4295) ;  /* 0xfffffffc00ec9947 */ /* 0x004fea000383ffff */
[----:B------:R-:W-:Y:S05]  /*13ed0*/  BRA `(.L_x_4294) ;  /* 0xffffff3c00d07947 */ /* 0x000fea000383ffff */
.L_x_4299:
[----:B-1----:R-:W-:-:S04]  /*13ee0*/  IMAD.U32 R3, RZ, RZ, UR5 ;  /* 0x00000005ff037e24 */ /* 0x002fc8000f8e00ff */
[----:B------:R1:W2:Y:S03]  /*13ef0*/  SYNCS.PHASECHK.TRANS64.TRYWAIT P1, [R3+URZ+0x30850], R0 ;  /* 0x03085000030075a7 */ /* 0x0002a6000802017f */
[----:B--2---:R-:W-:Y:S05]  /*13f00*/  @!P1 NANOSLEEP.SYNCS 0x989680 ;  /* 0x009896800000995d */ /* 0x004fea0003900000 */
[----:B------:R-:W2:Y:S02]  /*13f10*/  @!P1 SYNCS.PHASECHK.TRANS64 P1, [R3+URZ+0x30850], R0 ;  /* 0x03085000030095a7 */ /* 0x000ea4000802007f */
[----:B--2---:R-:W-:Y:S05]  /*13f20*/  @!P1 BRA `(.L_x_4299) ;  /* 0xfffffffc00ec9947 */ /* 0x004fea000383ffff */
[----:B------:R-:W-:Y:S05]  /*13f30*/  BRA `(.L_x_4298) ;  /* 0xffffff4800607947 */ /* 0x000fea000383ffff */
.L_x_4307:
[----:B-1----:R-:W-:-:S04]  /*13f40*/  IMAD.U32 R5, RZ, RZ, UR39 ;  /* 0x00000027ff057e24 */ /* 0x002fc8000f8e00ff */
[----:B------:R1:W2:Y:S03]  /*13f50*/  SYNCS.PHASECHK.TRANS64.TRYWAIT P1, [R5+URZ+0x30830], R0 ;  /* 0x03083000050075a7 */ /* 0x0002a6000802017f */
[----:B--2---:R-:W-:Y:S05]  /*13f60*/  @!P1 NANOSLEEP.SYNCS 0x989680 ;  /* 0x009896800000995d */ /* 0x004fea0003900000 */
[----:B------:R-:W2:Y:S02]  /*13f70*/  @!P1 SYNCS.PHASECHK.TRANS64 P1, [R5+URZ+0x30830], R0 ;  /* 0x03083000050095a7 */ /* 0x000ea4000802007f */
[----:B--2---:R-:W-:Y:S05]  /*13f80*/  @!P1 BRA `(.L_x_4307) ;  /* 0xfffffffc00ec9947 */ /* 0x004fea000383ffff */
[----:B------:R-:W-:Y:S05]  /*13f90*/  BRA `(.L_x_4306) ;  /* 0xffffff5c00287947 */ /* 0x000fea000383ffff */
.L_x_4311:
[----:B-1----:R-:W-:-:S04]  /*13fa0*/  IMAD.U32 R3, RZ, RZ, UR5 ;  /* 0x00000005ff037e24 */ /* 0x002fc8000f8e00ff */
[----:B------:R1:W2:Y:S03]  /*13fb0*/  SYNCS.PHASECHK.TRANS64.TRYWAIT P1, [R3+URZ+0x30850], R0 ;  /* 0x03085000030075a7 */ /* 0x0002a6000802017f */
[----:B--2---:R-:W-:Y:S05]  /*13fc0*/  @!P1 NANOSLEEP.SYNCS 0x989680 ;  /* 0x009896800000995d */ /* 0x004fea0003900000 */
[----:B------:R-:W2:Y:S02]  /*13fd0*/  @!P1 SYNCS.PHASECHK.TRANS64 P1, [R3+URZ+0x30850], R0 ;  /* 0x03085000030095a7 */ /* 0x000ea4000802007f */
[----:B--2---:R-:W-:Y:S05]  /*13fe0*/  @!P1 BRA `(.L_x_4311) ;  /* 0xfffffffc00ec9947 */ /* 0x004fea000383ffff */
[----:B------:R-:W-:Y:S05]  /*13ff0*/  BRA `(.L_x_4310) ;  /* 0xffffff6400b87947 */ /* 0x000fea000383ffff */
.L_x_4326:
[----:B-1----:R-:W-:-:S04]  /*14000*/  IMAD.U32 R3, RZ, RZ, UR5 ;  /* 0x00000005ff037e24 */ /* 0x002fc8000f8e00ff */
[----:B------:R1:W2:Y:S03]  /*14010*/  SYNCS.PHASECHK.TRANS64.TRYWAIT P1, [R3+URZ+0x30850], R2 ;  /* 0x03085002030075a7 */ /* 0x0002a6000802017f */
[----:B--2---:R-:W-:Y:S05]  /*14020*/  @!P1 NANOSLEEP.SYNCS 0x989680 ;  /* 0x009896800000995d */ /* 0x004fea0003900000 */
[----:B------:R-:W2:Y:S02]  /*14030*/  @!P1 SYNCS.PHASECHK.TRANS64 P1, [R3+URZ+0x30850], R2 ;  /* 0x03085002030095a7 */ /* 0x000ea4000802007f */
[----:B--2---:R-:W-:Y:S05]  /*14040*/  @!P1 BRA `(.L_x_4326) ;  /* 0xfffffffc00ec9947 */ /* 0x004fea000383ffff */
[----:B------:R-:W-:Y:S05]  /*14050*/  BRA `(.L_x_4325) ;  /* 0xffffff9000c07947 */ /* 0x000fea000383ffff */
.L_x_4344:
[----:B------:R-:W-:Y:S02]  /*14060*/  IMAD.MOV.U32 R13, RZ, RZ, R18 ;  /* 0x000000ffff0d7224 */ /* 0x000fe400078e0012 */
[----:B------:R-:W-:Y:S02]  /*14070*/  IMAD.MOV.U32 R12, RZ, RZ, RZ ;  /* 0x000000ffff0c7224 */ /* 0x000fe400078e00ff */
[----:B------:R-:W-:Y:S02]  /*14080*/  IMAD.MOV.U32 R11, RZ, RZ, 0x1f ;  /* 0x0000001fff0b7424 */ /* 0x000fe400078e00ff */
[----:B------:R-:W-:-:S07]  /*14090*/  IMAD.MOV.U32 R15, RZ, RZ, -0x1 ;  /* 0xffffffffff0f7424 */ /* 0x000fce00078e00ff */
[----:B-----5:R-:W-:Y:S05]  /*140a0*/  WARPSYNC.COLLECTIVE R15, `(.L_x_4385) ;  /* 0x000000000f087348 */ /* 0x020fea0003c00000 */
[----:B------:R0:W1:Y:S02]  /*140b0*/  SHFL.IDX P6, R14, R13, R12, R11 ;  /* 0x0000000c0d0e7389 */ /* 0x00006400000c000b */
[----:B01---5:R-:W-:Y:S01]  /*140c0*/  ENDCOLLECTIVE ;  /* 0x000000000000791b */ /* 0x023fe20003800000 */
.L_x_4385:
[----:B------:R-:W-:Y:S05]  /*140d0*/  BRA `(.L_x_4386) ;  /* 0xffffffcc00707947 */ /* 0x000fea000383ffff */
.L_x_4346:
[----:B0-----:R-:W-:-:S04]  /*140e0*/  IMAD.U32 R3, RZ, RZ, UR48 ;  /* 0x00000030ff037e24 */ /* 0x001fc8000f8e00ff */
[----:B------:R0:W1:Y:S03]  /*140f0*/  SYNCS.PHASECHK.TRANS64.TRYWAIT P0, [R3+URZ+0x30840], R2 ;  /* 0x03084002030075a7 */ /* 0x000066000800017f */
[----:B-1----:R-:W-:Y:S05]  /*14100*/  @!P0 NANOSLEEP.SYNCS 0x989680 ;  /* 0x009896800000895d */ /* 0x002fea0003900000 */
[----:B------:R-:W1:Y:S02]  /*14110*/  @!P0 SYNCS.PHASECHK.TRANS64 P0, [R3+URZ+0x30840], R2 ;  /* 0x03084002030085a7 */ /* 0x000e64000800007f */
[----:B-1----:R-:W-:Y:S05]  /*14120*/  @!P0 BRA `(.L_x_4346) ;  /* 0xfffffffc00ec8947 */ /* 0x002fea000383ffff */
[----:B------:R-:W-:Y:S05]  /*14130*/  BRA `(.L_x_4387) ;  /* 0xffffffd000007947 */ /* 0x000fea000383ffff */
.L_x_4347:
        /* <DEDUP_REMOVED lines=8> */
.L_x_4389:
[----:B------:R-:W-:Y:S05]  /*141c0*/  BSYNC B0 ;  /* 0x0000000000007941 */ /* 0x000fea0003800000 */
.L_x_4388:
[----:B------:R-:W-:Y:S01]  /*141d0*/  IMAD.MOV.U32 R13, RZ, RZ, R0 ;  /* 0x000000ffff0d7224 */ /* 0x000fe200078e0000 */
[----:B------:R-:W-:Y:S01]  /*141e0*/  @P0 LEA R9, R30, UR48, 0x1 ;  /* 0x000000301e090c11 */ /* 0x000fe2000f8e08ff */
[----:B------:R-:W-:Y:S02]  /*141f0*/  IMAD.MOV.U32 R12, RZ, RZ, RZ ;  /* 0x000000ffff0c7224 */ /* 0x000fe400078e00ff */
[----:B------:R-:W-:Y:S02]  /*14200*/  IMAD.MOV.U32 R11, RZ, RZ, 0x181f ;  /* 0x0000181fff0b7424 */ /* 0x000fe400078e00ff */
[----:B------:R-:W-:Y:S02]  /*14210*/  IMAD.MOV.U32 R15, RZ, RZ, -0x1 ;  /* 0xffffffffff0f7424 */ /* 0x000fe400078e00ff */
[----:B------:R-:W-:-:S07]  /*14220*/  IMAD.MOV.U32 R3, RZ, RZ, R14 ;  /* 0x000000ffff037224 */ /* 0x000fce00078e000e */
[----:B------:R-:W-:Y:S05]  /*14230*/  WARPSYNC.COLLECTIVE R15, `(.L_x_4390) ;  /* 0x000000000f087348 */ /* 0x000fea0003c00000 */
[----:B------:R0:W1:Y:S02]  /*14240*/  SHFL.IDX P6, R14, R13, R12, R11 ;  /* 0x0000000c0d0e7389 */ /* 0x00006400000c000b */
[----:B01----:R-:W-:Y:S01]  /*14250*/  ENDCOLLECTIVE ;  /* 0x000000000000791b */ /* 0x003fe20003800000 */
.L_x_4390:
[----:B------:R-:W-:Y:S02]  /*14260*/  IMAD.MOV.U32 R13, RZ, RZ, R7 ;  /* 0x000000ffff0d7224 */ /* 0x000fe400078e0007 */
[----:B------:R-:W-:Y:S02]  /*14270*/  IMAD.MOV.U32 R12, RZ, RZ, 0x1 ;  /* 0x00000001ff0c7424 */ /* 0x000fe400078e00ff */
[----:B------:R-:W-:-:S07]  /*14280*/  IMAD.MOV.U32 R2, RZ, RZ, R14 ;  /* 0x000000ffff027224 */ /* 0x000fce00078e000e */
[----:B------:R-:W-:Y:S05]  /*14290*/  WARPSYNC.COLLECTIVE R15, `(.L_x_4391) ;  /* 0x000000000f087348 */ /* 0x000fea0003c00000 */
[----:B------:R0:W1:Y:S02]  /*142a0*/  SHFL.IDX P6, R14, R13, R12, R11 ;  /* 0x0000000c0d0e7389 */ /* 0x00006400000c000b */
[----:B01----:R-:W-:Y:S01]  /*142b0*/  ENDCOLLECTIVE ;  /* 0x000000000000791b */ /* 0x003fe20003800000 */
.L_x_4391:
        /* <DEDUP_REMOVED lines=13> */
.L_x_4392:
[----:B------:R-:W-:Y:S01]  /*14390*/  @P0 LEA R21, R30, UR48, 0x1 ;  /* 0x000000301e150c11 */ /* 0x000fe2000f8e08ff */
[----:B------:R-:W-:Y:S02]  /*143a0*/  IMAD.MOV.U32 R13, RZ, RZ, R7 ;  /* 0x000000ffff0d7224 */ /* 0x000fe400078e0007 */
[----:B------:R-:W-:Y:S02]  /*143b0*/  IMAD.MOV.U32 R12, RZ, RZ, 0x2 ;  /* 0x00000002ff0c7424 */ /* 0x000fe400078e00ff */
[----:B------:R-:W-:-:S07]  /*143c0*/  IMAD.MOV.U32 R4, RZ, RZ, R14 ;  /* 0x000000ffff047224 */ /* 0x000fce00078e000e */
[----:B------:R-:W-:Y:S05]  /*143d0*/  WARPSYNC.COLLECTIVE R15, `(.L_x_4393) ;  /* 0x000000000f087348 */ /* 0x000fea0003c00000 */
[----:B------:R0:W1:Y:S02]  /*143e0*/  SHFL.IDX P6, R14, R13, R12, R11 ;  /* 0x0000000c0d0e7389 */ /* 0x00006400000c000b */
[----:B01----:R-:W-:Y:S01]  /*143f0*/  ENDCOLLECTIVE ;  /* 0x000000000000791b */ /* 0x003fe20003800000 */
.L_x_4393:
        /* <DEDUP_REMOVED lines=13> */
.L_x_4394:
[----:B------:R-:W-:Y:S01]  /*144d0*/  IMAD.MOV.U32 R3, RZ, RZ, R8 ;  /* 0x000000ffff037224 */ /* 0x000fe200078e0008 */
[----:B------:R-:W-:Y:S01]  /*144e0*/  @P0 LEA R25, R30, UR48, 0x1 ;  /* 0x000000301e190c11 */ /* 0x000fe2000f8e08ff */
[----:B------:R-:W-:Y:S02]  /*144f0*/  IMAD.MOV.U32 R13, RZ, RZ, R7 ;  /* 0x000000ffff0d7224 */ /* 0x000fe400078e0007 */
[----:B------:R-:W-:Y:S02]  /*14500*/  IMAD.MOV.U32 R12, RZ, RZ, 0x3 ;  /* 0x00000003ff0c7424 */ /* 0x000fe400078e00ff */
[----:B------:R-:W-:-:S07]  /*14510*/  IMAD.MOV.U32 R2, RZ, RZ, R14 ;  /* 0x000000ffff027224 */ /* 0x000fce00078e000e */
[----:B------:R-:W-:Y:S05]  /*14520*/  WARPSYNC.COLLECTIVE R15, `(.L_x_4395) ;  /* 0x000000000f087348 */ /* 0x000fea0003c00000 */
[----:B------:R0:W1:Y:S02]  /*14530*/  SHFL.IDX P6, R14, R13, R12, R11 ;  /* 0x0000000c0d0e7389 */ /* 0x00006400000c000b */
[----:B01----:R-:W-:Y:S01]  /*14540*/  ENDCOLLECTIVE ;  /* 0x000000000000791b */ /* 0x003fe20003800000 */
.L_x_4395:
        /* <DEDUP_REMOVED lines=13> */
.L_x_4396:
        /* <DEDUP_REMOVED lines=8> */
.L_x_4397:
[----:B------:R-:W-:-:S04]  /*146a0*/  IMAD.MOV.U32 R4, RZ, RZ, R10 ;  /* 0x000000ffff047224 */ /* 0x000fc800078e000a */
        /* <DEDUP_REMOVED lines=13> */
.L_x_4398:
        /* <DEDUP_REMOVED lines=8> */
.L_x_4399:
        /* <DEDUP_REMOVED lines=12> */
.L_x_4400:
[----:B------:R-:W-:Y:S05]  /*148c0*/  BRA `(.L_x_4401) ;  /* 0xffffffcc00647947 */ /* 0x000fea000383ffff */
.L_x_4350:
[----:B------:R-:W-:Y:S02]  /*148d0*/  IMAD.MOV.U32 R13, RZ, RZ, R8 ;  /* 0x000000ffff0d7224 */ /* 0x000fe400078e0008 */
[----:B------:R-:W-:Y:S02]  /*148e0*/  IMAD.MOV.U32 R12, RZ, RZ, RZ ;  /* 0x000000ffff0c7224 */ /* 0x000fe400078e00ff */
[----:B------:R-:W-:Y:S02]  /*148f0*/  IMAD.MOV.U32 R11, RZ, RZ, 0x181f ;  /* 0x0000181fff0b7424 */ /* 0x000fe400078e00ff */
[----:B------:R-:W-:Y:S02]  /*14900*/  IMAD.MOV.U32 R15, RZ, RZ, -0x1 ;  /* 0xffffffffff0f7424 */ /* 0x000fe400078e00ff */
[----:B------:R-:W-:-:S07]  /*14910*/  VIADD R7, R27, UR42 ;  /* 0x0000002a1b077c36 */ /* 0x000fce0008000000 */
[----:B------:R-:W-:Y:S05]  /*14920*/  WARPSYNC.COLLECTIVE R15, `(.L_x_4402) ;  /* 0x000000000f087348 */ /* 0x000fea0003c00000 */
[----:B------:R0:W1:Y:S02]  /*14930*/  SHFL.IDX P6, R14, R13, R12, R11 ;  /* 0x0000000c0d0e7389 */ /* 0x00006400000c000b */
[----:B01----:R-:W-:Y:S01]  /*14940*/  ENDCOLLECTIVE ;  /* 0x000000000000791b */ /* 0x003fe20003800000 */
.L_x_4402:
[----:B------:R-:W-:Y:S02]  /*14950*/  VIADD R5, R7, 0x10 ;  /* 0x0000001007057836 */ /* 0x000fe40000000000 */
[----:B------:R-:W-:Y:S02]  /*14960*/  IMAD.MOV.U32 R13, RZ, RZ, R6 ;  /* 0x000000ffff0d7224 */ /* 0x000fe400078e0006 */
[----:B------:R-:W-:-:S07]  /*14970*/  IMAD.MOV.U32 R3, RZ, RZ, R14 ;  /* 0x000000ffff037224 */ /* 0x000fce00078e000e */
[----:B------:R-:W-:Y:S05]  /*14980*/  WARPSYNC.COLLECTIVE R15, `(.L_x_4403) ;  /* 0x000000000f087348 */ /* 0x000fea0003c00000 */
[----:B------:R0:W1:Y:S02]  /*14990*/  SHFL.IDX P6, R14, R13, R12, R11 ;  /* 0x0000000c0d0e7389 */ /* 0x00006400000c000b */
[----:B01----:R-:W-:Y:S01]  /*149a0*/  ENDCOLLECTIVE ;  /* 0x000000000000791b */ /* 0x003fe20003800000 */
.L_x_4403:
        /* <DEDUP_REMOVED lines=10> */
.L_x_4404:
        /* <DEDUP_REMOVED lines=8> */
[----:B------:R-:W-:Y:S01]  /*14ad0*/  ISETP.GE.AND P1, PT, R5, R0, PT ;  /* 0x000000000500720c */ /* 0x000fe20003f26270 */
[----:B------:R-:W-:-:S12]  /*14ae0*/  IMAD.MOV.U32 R5, RZ, RZ, R14 ;  /* 0x000000ffff057224 */ /* 0x000fd800078e000e */
[----:B0-----:R-:W-:Y:S05]  /*14af0*/  WARPSYNC.COLLECTIVE R15, `(.L_x_4405) ;  /* 0x000000000f087348 */ /* 0x001fea0003c00000 */
[----:B------:R1:W2:Y:S02]  /*14b00*/  SHFL.IDX P6, R14, R13, R12, R11 ;  /* 0x0000000c0d0e7389 */ /* 0x0002a400000c000b */
[----:B012---:R-:W-:Y:S01]  /*14b10*/  ENDCOLLECTIVE ;  /* 0x000000000000791b */ /* 0x007fe20003800000 */
.L_x_4405:
        /* <DEDUP_REMOVED lines=8> */
.L_x_4406:
        /* <DEDUP_REMOVED lines=13> */
.L_x_4407:
        /* <DEDUP_REMOVED lines=8> */
.L_x_4408:
        /* <DEDUP_REMOVED lines=13> */
.L_x_4409:
        /* <DEDUP_REMOVED lines=8> */
.L_x_4410:
        /* <DEDUP_REMOVED lines=13> */
.L_x_4411:
        /* <DEDUP_REMOVED lines=8> */
.L_x_4412:
        /* <DEDUP_REMOVED lines=13> */
.L_x_4413:
        /* <DEDUP_REMOVED lines=8> */
.L_x_4414:
        /* <DEDUP_REMOVED lines=13> */
.L_x_4415:
[----:B------:R-:W-:Y:S01]  /*151b0*/  @!P1 LEA R9, R30, UR48, 0x1 ;  /* 0x000000301e099c11 */ /* 0x000fe2000f8e08ff */
[----:B------:R-:W-:Y:S02]  /*151c0*/  IMAD.MOV.U32 R13, RZ, RZ, R8 ;  /* 0x000000ffff0d7224 */ /* 0x000fe400078e0008 */
[----:B------:R-:W-:Y:S02]  /*151d0*/  IMAD.MOV.U32 R12, RZ, RZ, 0x7 ;  /* 0x00000007ff0c7424 */ /* 0x000fe400078e00ff */
[----:B------:R-:W-:-:S07]  /*151e0*/  IMAD.MOV.U32 R2, RZ, RZ, R14 ;  /* 0x000000ffff027224 */ /* 0x000fce00078e000e */
[----:B------:R-:W-:Y:S05]  /*151f0*/  WARPSYNC.COLLECTIVE R15, `(.L_x_4416) ;  /* 0x000000000f087348 */ /* 0x000fea0003c00000 */
[----:B------:R0:W1:Y:S02]  /*15200*/  SHFL.IDX P6, R14, R13, R12, R11 ;  /* 0x0000000c0d0e7389 */ /* 0x00006400000c000b */
[----:B01----:R-:W-:Y:S01]  /*15210*/  ENDCOLLECTIVE ;  /* 0x000000000000791b */ /* 0x003fe20003800000 */
.L_x_4416:
        /* <DEDUP_REMOVED lines=12> */
.L_x_4417:
[----:B------:R-:W-:Y:S05]  /*152e0*/  BRA `(.L_x_4418) ;  /* 0xffffffcc00507947 */ /* 0x000fea000383ffff */
.L_x_4353:
[----:B0-----:R-:W-:-:S04]  /*152f0*/  IMAD.U32 R3, RZ, RZ, UR48 ;  /* 0x00000030ff037e24 */ /* 0x001fc8000f8e00ff */
[----:B------:R0:W1:Y:S03]  /*15300*/  SYNCS.PHASECHK.TRANS64.TRYWAIT P0, [R3+URZ+0x30820], R0 ;  /* 0x03082000030075a7 */ /* 0x000066000800017f */
[----:B-1----:R-:W-:Y:S05]  /*15310*/  @!P0 NANOSLEEP.SYNCS 0x989680 ;  /* 0x009896800000895d */ /* 0x002fea0003900000 */
[----:B------:R-:W1:Y:S02]  /*15320*/  @!P0 SYNCS.PHASECHK.TRANS64 P0, [R3+URZ+0x30820], R0 ;  /* 0x03082000030085a7 */ /* 0x000e64000800007f */
[----:B-1----:R-:W-:Y:S05]  /*15330*/  @!P0 BRA `(.L_x_4353) ;  /* 0xfffffffc00ec8947 */ /* 0x002fea000383ffff */
[----:B------:R-:W-:Y:S05]  /*15340*/  BRA `(.L_x_4419) ;  /* 0xffffffcc009c7947 */ /* 0x000fea000383ffff */
.L_x_4357:
[----:B0-----:R0:W1:Y:S02]  /*15350*/  SYNCS.PHASECHK.TRANS64.TRYWAIT P0, [R19+URZ+0x30840], R2 ;  /* 0x03084002130075a7 */ /* 0x001064000800017f */
[----:B-1----:R-:W-:Y:S05]  /*15360*/  @!P0 NANOSLEEP.SYNCS 0x989680 ;  /* 0x009896800000895d */ /* 0x002fea0003900000 */
[----:B------:R-:W1:Y:S02]  /*15370*/  @!P0 SYNCS.PHASECHK.TRANS64 P0, [R19+URZ+0x30840], R2 ;  /* 0x03084002130085a7 */ /* 0x000e64000800007f */
[----:B-1----:R-:W-:Y:S05]  /*15380*/  @!P0 BRA `(.L_x_4357) ;  /* 0xfffffffc00f08947 */ /* 0x002fea000383ffff */
[----:B------:R-:W-:Y:S05]  /*15390*/  BRA `(.L_x_4420) ;  /* 0xffffffd000847947 */ /* 0x000fea000383ffff */
.L_x_4358:
        /* <DEDUP_REMOVED lines=8> */
.L_x_4422:
[----:B------:R-:W-:Y:S05]  /*15420*/  BSYNC B1 ;  /* 0x0000000000017941 */ /* 0x000fea0003800000 */
.L_x_4421:
[----:B------:R-:W-:Y:S01]  /*15430*/  IMAD.MOV.U32 R13, RZ, RZ, R21 ;  /* 0x000000ffff0d7224 */ /* 0x000fe200078e0015 */
[----:B------:R-:W-:Y:S01]  /*15440*/  P2R R6, PR, RZ, 0x2 ;  /* 0x00000002ff067803 */ /* 0x000fe20000000000 */
[----:B------:R-:W-:Y:S01]  /*15450*/  IMAD.MOV.U32 R12, RZ, RZ, RZ ;  /* 0x000000ffff0c7224 */ /* 0x000fe200078e00ff */
[----:B------:R-:W-:Y:S01]  /*15460*/  LOP3.LUT P1, RZ, R16, 0x4, RZ, 0xc0, !PT ;  /* 0x0000000410ff7812 */ /* 0x000fe2000782c0ff */
[----:B------:R-:W-:Y:S01]  /*15470*/  IMAD.MOV.U32 R11, RZ, RZ, 0x181f ;  /* 0x0000181fff0b7424 */ /* 0x000fe200078e00ff */
[----:B------:R-:W-:Y:S01]  /*15480*/  LEA R22, R22, UR48, 0x1 ;  /* 0x0000003016167c11 */ /* 0x000fe2000f8e08ff */
[----:B------:R-:W-:Y:S02]  /*15490*/  IMAD.MOV.U32 R15, RZ, RZ, -0x1 ;  /* 0xffffffffff0f7424 */ /* 0x000fe400078e00ff */
[----:B------:R-:W-:Y:S02]  /*154a0*/  IMAD.MOV.U32 R3, RZ, RZ, R14 ;  /* 0x000000ffff037224 */ /* 0x000fe400078e000e */
[----:B------:R-:W-:-:S07]  /*154b0*/  IMAD.SHL.U32 R8, R23, 0x2, RZ ;  /* 0x0000000217087824 */ /* 0x000fce00078e00ff */
[----:B------:R-:W-:Y:S05]  /*154c0*/  WARPSYNC.COLLECTIVE R15, `(.L_x_4423) ;  /* 0x000000000f087348 */ /* 0x000fea0003c00000 */
[----:B------:R0:W1:Y:S02]  /*154d0*/  SHFL.IDX P6, R14, R13, R12, R11 ;  /* 0x0000000c0d0e7389 */ /* 0x00006400000c000b */
[----:B01----:R-:W-:Y:S01]  /*154e0*/  ENDCOLLECTIVE ;  /* 0x000000000000791b */ /* 0x003fe20003800000 */
.L_x_4423:
[----:B------:R-:W-:Y:S02]  /*154f0*/  IMAD.MOV.U32 R13, RZ, RZ, R24 ;  /* 0x000000ffff0d7224 */ /* 0x000fe400078e0018 */
[----:B------:R-:W-:Y:S01]  /*15500*/  IMAD.MOV.U32 R12, RZ, RZ, 0x1 ;  /* 0x00000001ff0c7424 */ /* 0x000fe200078e00ff */
[----:B------:R-:W-:-:S13]  /*15510*/  IADD3 R2, P0, R14, R8, RZ ;  /* 0x000000080e027210 */ /* 0x000fda0007f1e0ff */
[----:B------:R-:W-:Y:S05]  /*15520*/  WARPSYNC.COLLECTIVE R15, `(.L_x_4424) ;  /* 0x000000000f087348 */ /* 0x000fea0003c00000 */
[----:B------:R0:W1:Y:S02]  /*15530*/  SHFL.IDX P6, R14, R13, R12, R11 ;  /* 0x0000000c0d0e7389 */ /* 0x00006400000c000b */
[----:B01----:R-:W-:Y:S01]  /*15540*/  ENDCOLLECTIVE ;  /* 0x000000000000791b */ /* 0x003fe20003800000 */
.L_x_4424:
        /* <DEDUP_REMOVED lines=12> */
.L_x_4425:
[----:B------:R-:W-:Y:S02]  /*15610*/  IMAD.MOV.U32 R13, RZ, RZ, R24 ;  /* 0x000000ffff0d7224 */ /* 0x000fe400078e0018 */
[----:B------:R-:W-:Y:S01]  /*15620*/  IMAD.MOV.U32 R12, RZ, RZ, 0x2 ;  /* 0x00000002ff0c7424 */ /* 0x000fe200078e00ff */
[----:B------:R-:W-:-:S13]  /*15630*/  IADD3 R2, P0, R14, R8, RZ ;  /* 0x000000080e027210 */ /* 0x000fda0007f1e0ff */
[----:B------:R-:W-:Y:S05]  /*15640*/  WARPSYNC.COLLECTIVE R15, `(.L_x_4426) ;  /* 0x000000000f087348 */ /* 0x000fea0003c00000 */
[----:B------:R0:W1:Y:S02]  /*15650*/  SHFL.IDX P6, R14, R13, R12, R11 ;  /* 0x0000000c0d0e7389 */ /* 0x00006400000c000b */
[----:B01----:R-:W-:Y:S01]  /*15660*/  ENDCOLLECTIVE ;  /* 0x000000000000791b */ /* 0x003fe20003800000 */
.L_x_4426:
        /* <DEDUP_REMOVED lines=12> */
.L_x_4427:
[----:B------:R-:W-:Y:S02]  /*15730*/  IMAD.MOV.U32 R13, RZ, RZ, R24 ;  /* 0x000000ffff0d7224 */ /* 0x000fe400078e0018 */
[----:B------:R-:W-:Y:S02]  /*15740*/  IMAD.MOV.U32 R12, RZ, RZ, 0x3 ;  /* 0x00000003ff0c7424 */ /* 0x000fe400078e00ff */
[----:B------:R-:W-:-:S07]  /*15750*/  IMAD.MOV.U32 R10, RZ, RZ, R14 ;  /* 0x000000ffff0a7224 */ /* 0x000fce00078e000e */
[----:B------:R-:W-:Y:S05]  /*15760*/  WARPSYNC.COLLECTIVE R15, `(.L_x_4428) ;  /* 0x000000000f087348 */ /* 0x000fea0003c00000 */
[----:B------:R0:W1:Y:S02]  /*15770*/  SHFL.IDX P6, R14, R13, R12, R11 ;  /* 0x0000000c0d0e7389 */ /* 0x00006400000c000b */
[----:B01----:R-:W-:Y:S01]  /*15780*/  ENDCOLLECTIVE ;  /* 0x000000000000791b */ /* 0x003fe20003800000 */
.L_x_4428:
        /* <DEDUP_REMOVED lines=13> */
.L_x_4429:
[----:B------:R-:W-:Y:S02]  /*15860*/  IMAD.MOV.U32 R13, RZ, RZ, R24 ;  /* 0x000000ffff0d7224 */ /* 0x000fe400078e0018 */
[----:B------:R-:W-:Y:S02]  /*15870*/  IMAD.MOV.U32 R12, RZ, RZ, 0x4 ;  /* 0x00000004ff0c7424 */ /* 0x000fe400078e00ff */
[----:B------:R-:W-:-:S07]  /*15880*/  IMAD.MOV.U32 R2, RZ, RZ, R14 ;  /* 0x000000ffff027224 */ /* 0x000fce00078e000e */
[----:B------:R-:W-:Y:S05]  /*15890*/  WARPSYNC.COLLECTIVE R15, `(.L_x_4430) ;  /* 0x000000000f087348 */ /* 0x000fea0003c00000 */
[----:B------:R0:W1:Y:S02]  /*158a0*/  SHFL.IDX P6, R14, R13, R12, R11 ;  /* 0x0000000c0d0e7389 */ /* 0x00006400000c000b */
[----:B01----:R-:W-:Y:S01]  /*158b0*/  ENDCOLLECTIVE ;  /* 0x000000000000791b */ /* 0x003fe20003800000 */
.L_x_4430:
        /* <DEDUP_REMOVED lines=13> */
.L_x_4431:
[----:B------:R-:W-:Y:S02]  /*15990*/  IMAD.MOV.U32 R13, RZ, RZ, R24 ;  /* 0x000000ffff0d7224 */ /* 0x000fe400078e0018 */
[----:B------:R-:W-:Y:S02]  /*159a0*/  IMAD.MOV.U32 R12, RZ, RZ, 0x5 ;  /* 0x00000005ff0c7424 */ /* 0x000fe400078e00ff */
[----:B------:R-:W-:-:S07]  /*159b0*/  IMAD.MOV.U32 R2, RZ, RZ, R14 ;  /* 0x000000ffff027224 */ /* 0x000fce00078e000e */
[----:B------:R-:W-:Y:S05]  /*159c0*/  WARPSYNC.COLLECTIVE R15, `(.L_x_4432) ;  /* 0x000000000f087348 */ /* 0x000fea0003c00000 */
[----:B------:R0:W1:Y:S02]  /*159d0*/  SHFL.IDX P6, R14, R13, R12, R11 ;  /* 0x0000000c0d0e7389 */ /* 0x00006400000c000b */
[----:B01----:R-:W-:Y:S01]  /*159e0*/  ENDCOLLECTIVE ;  /* 0x000000000000791b */ /* 0x003fe20003800000 */
.L_x_4432:
        /* <DEDUP_REMOVED lines=8> */
[----:B------:R0:W-:Y:S04]  /*15a70*/  LDGSTS.E.BYPASS.LTC128B.128 [R22+0x23400], desc[UR36][R2.64+0x80], !P5 ;  /* 0x2340008002167fae */ /* 0x0001e8000e901d64 */
[----:B------:R0:W-:Y:S01]  /*15a80*/  LDGSTS.E.BYPASS.LTC128B.128 [R22+0x26400], desc[UR36][R2.64+0x100], !P4 ;  /* 0x2640010002167fae */ /* 0x0001e2000e101d64 */
[----:B------:R-:W-:-:S07]  /*15a90*/  IMAD.MOV.U32 R24, RZ, RZ, R14 ;  /* 0x000000ffff187224 */ /* 0x000fce00078e000e */
[----:B0-----:R-:W-:Y:S05]  /*15aa0*/  WARPSYNC.COLLECTIVE R15, `(.L_x_4433) ;  /* 0x000000000f087348 */ /* 0x001fea0003c00000 */
[----:B------:R1:W2:Y:S02]  /*15ab0*/  SHFL.IDX P6, R14, R13, R12, R11 ;  /* 0x0000000c0d0e7389 */ /* 0x0002a400000c000b */
[----:B012---:R-:W-:Y:S01]  /*15ac0*/  ENDCOLLECTIVE ;  /* 0x000000000000791b */ /* 0x007fe20003800000 */
.L_x_4433:
[----:B------:R-:W-:Y:S05]  /*15ad0*/  BRA `(.L_x_4434) ;  /* 0xffffffcc00d07947 */ /* 0x000fea000383ffff */
.L_x_4363:
[----:B0-----:R0:W2:Y:S02]  /*15ae0*/  SYNCS.PHASECHK.TRANS64.TRYWAIT P0, [R6+URZ+0x30860], R3 ;  /* 0x03086003060075a7 */ /* 0x0010a4000800017f */
[----:B--2---:R-:W-:Y:S05]  /*15af0*/  @!P0 NANOSLEEP.SYNCS 0x989680 ;  /* 0x009896800000895d */ /* 0x004fea0003900000 */
[----:B------:R-:W2:Y:S02]  /*15b00*/  @!P0 SYNCS.PHASECHK.TRANS64 P0, [R6+URZ+0x30860], R3 ;  /* 0x03086003060085a7 */ /* 0x000ea4000800007f */
[----:B--2---:R-:W-:Y:S05]  /*15b10*/  @!P0 BRA `(.L_x_4363) ;  /* 0xfffffffc00f08947 */ /* 0x004fea000383ffff */
[----:B------:R-:W-:Y:S05]  /*15b20*/  BRA `(.L_x_4435) ;  /* 0xffffffd000347947 */ /* 0x000fea000383ffff */
.L_x_4364:
        /* <DEDUP_REMOVED lines=8> */
.L_x_4437:
[----:B------:R-:W-:Y:S05]  /*15bb0*/  BSYNC B1 ;  /* 0x0000000000017941 */ /* 0x000fea0003800000 */
.L_x_4436:
[----:B------:R-:W-:Y:S01]  /*15bc0*/  IMAD.MOV.U32 R13, RZ, RZ, R17 ;  /* 0x000000ffff0d7224 */ /* 0x000fe200078e0011 */
[----:B------:R-:W-:Y:S01]  /*15bd0*/  LEA R7, R7, UR48, 0x1 ;  /* 0x0000003007077c11 */ /* 0x000fe2000f8e08ff */
[----:B------:R-:W-:Y:S02]  /*15be0*/  IMAD.MOV.U32 R12, RZ, RZ, RZ ;  /* 0x000000ffff0c7224 */ /* 0x000fe400078e00ff */
[----:B------:R-:W-:Y:S02]  /*15bf0*/  IMAD.MOV.U32 R11, RZ, RZ, 0x181f ;  /* 0x0000181fff0b7424 */ /* 0x000fe400078e00ff */
[----:B------:R-:W-:Y:S02]  /*15c00*/  IMAD.MOV.U32 R15, RZ, RZ, -0x1 ;  /* 0xffffffffff0f7424 */ /* 0x000fe400078e00ff */
[----:B------:R-:W-:-:S07]  /*15c10*/  IMAD.MOV.U32 R3, RZ, RZ, R14 ;  /* 0x000000ffff037224 */ /* 0x000fce00078e000e */
[----:B------:R-:W-:Y:S05]  /*15c20*/  WARPSYNC.COLLECTIVE R15, `(.L_x_4438) ;  /* 0x000000000f087348 */ /* 0x000fea0003c00000 */
[----:B------:R0:W1:Y:S02]  /*15c30*/  SHFL.IDX P6, R14, R13, R12, R11 ;  /* 0x0000000c0d0e7389 */ /* 0x00006400000c000b */
[----:B01----:R-:W-:Y:S01]  /*15c40*/  ENDCOLLECTIVE ;  /* 0x000000000000791b */ /* 0x003fe20003800000 */
.L_x_4438:
[----:B------:R-:W-:Y:S02]  /*15c50*/  IMAD.MOV.U32 R13, RZ, RZ, R18 ;  /* 0x000000ffff0d7224 */ /* 0x000fe400078e0012 */
[----:B------:R-:W-:Y:S01]  /*15c60*/  IMAD.MOV.U32 R12, RZ, RZ, 0x1 ;  /* 0x00000001ff0c7424 */ /* 0x000fe200078e00ff */
[----:B------:R-:W-:-:S13]  /*15c70*/  IADD3 R2, P0, R14, R9, RZ ;  /* 0x000000090e027210 */ /* 0x000fda0007f1e0ff */
[----:B------:R-:W-:Y:S05]  /*15c80*/  WARPSYNC.COLLECTIVE R15, `(.L_x_4439) ;  /* 0x000000000f087348 */ /* 0x000fea0003c00000 */
[----:B------:R0:W1:Y:S02]  /*15c90*/  SHFL.IDX P6, R14, R13, R12, R11 ;  /* 0x0000000c0d0e7389 */ /* 0x00006400000c000b */
[----:B01----:R-:W-:Y:S01]  /*15ca0*/  ENDCOLLECTIVE ;  /* 0x000000000000791b */ /* 0x003fe20003800000 */
.L_x_4439:
        /* <DEDUP_REMOVED lines=12> */
.L_x_4440:
        /* <DEDUP_REMOVED lines=12> */
.L_x_4441:
        /* <DEDUP_REMOVED lines=12> */
.L_x_4442:
        /* <DEDUP_REMOVED lines=12> */
.L_x_4443:
        /* <DEDUP_REMOVED lines=12> */
.L_x_4444:
        /* <DEDUP_REMOVED lines=12> */
.L_x_4445:
        /* <DEDUP_REMOVED lines=12> */
.L_x_4446:
        /* <DEDUP_REMOVED lines=12> */
.L_x_4447:
        /* <DEDUP_REMOVED lines=12> */
.L_x_4448:
[----:B------:R-:W-:Y:S01]  /*16370*/  @!PT LDS RZ, [RZ] ;  /* 0x00000000fffff984 */ /* 0x000fe20000000800 */
[----:B------:R-:W-:Y:S01]  /*16380*/  @!PT LDS RZ, [RZ] ;  /* 0x00000000fffff984 */ /* 0x000fe20000000800 */
[----:B------:R-:W-:Y:S01]  /*16390*/  @!PT LDS RZ, [RZ] ;  /* 0x00000000fffff984 */ /* 0x000fe20000000800 */
[----:B------:R2:W-:Y:S01]  /*163a0*/  LDGSTS.E.BYPASS.LTC128B.128 [R7+0x5400], desc[UR36][R2.64+0x80], !P0 ;  /* 0x0540008002077fae */ /* 0x0005e2000c101d64 */
[----:B------:R-:W-:-:S13]  /*163b0*/  ISETP.LT.OR P0, PT, R0, 0x41, P1 ;  /* 0x000000410000780c */ /* 0x000fda0000f01670 */
[----:B------:R2:W-:Y:S01]  /*163c0*/  LDGSTS.E.BYPASS.LTC128B.128 [R7+0x8400], desc[UR36][R2.64+0x100], !P0 ;  /* 0x0840010002077fae */ /* 0x0005e2000c101d64 */
[----:B------:R-:W-:Y:S05]  /*163d0*/  BRA `(.L_x_4449) ;  /* 0xffffffc800f07947 */ /* 0x000fea000383ffff */
.L_x_4370:
[----:B0-----:R0:W1:Y:S02]  /*163e0*/  SYNCS.PHASECHK.TRANS64.TRYWAIT P0, [R0+URZ+0x30860], R3 ;  /* 0x03086003000075a7 */ /* 0x001064000800017f */
[----:B-1----:R-:W-:Y:S05]  /*163f0*/  @!P0 NANOSLEEP.SYNCS 0x989680 ;  /* 0x009896800000895d */ /* 0x002fea0003900000 */
[----:B------:R-:W1:Y:S02]  /*16400*/  @!P0 SYNCS.PHASECHK.TRANS64 P0, [R0+URZ+0x30860], R3 ;  /* 0x03086003000085a7 */ /* 0x000e64000800007f */
[----:B-1----:R-:W-:Y:S05]  /*16410*/  @!P0 BRA `(.L_x_4370) ;  /* 0xfffffffc00f08947 */ /* 0x002fea000383ffff */
[----:B------:R-:W-:Y:S05]  /*16420*/  BRA `(.L_x_4450) ;  /* 0xffffffcc00ec7947 */ /* 0x000fea000383ffff */
.L_x_4371:
        /* <DEDUP_REMOVED lines=8> */
.L_x_4452:
[----:B------:R-:W-:Y:S05]  /*164b0*/  BSYNC B0 ;  /* 0x0000000000007941 */ /* 0x000fea0003800000 */
.L_x_4451:
        /* <DEDUP_REMOVED lines=9> */
.L_x_4453:
[----:B------:R-:W-:Y:S02]  /*16550*/  ULDC UR4, c[0x0][0x2f4] ;  /* 0x0000bd0000047ab9 */ /* 0x000fe40000000800 */
[----:B------:R-:W-:Y:S02]  /*16560*/  ISETP.GE.AND P1, PT, R34, UR4, PT ;  /* 0x0000000422007c0c */ /* 0x000fe4000bf26270 */
[----:B------:R-:W-:Y:S02]  /*16570*/  ISETP.GE.AND P0, PT, R33, UR4, PT ;  /* 0x0000000421007c0c */ /* 0x000fe4000bf06270 */
[----:B------:R-:W-:Y:S02]  /*16580*/  ISETP.GE.AND P2, PT, R23, UR4, PT ;  /* 0x0000000417007c0c */ /* 0x000fe4000bf46270 */
[C---:B------:R-:W-:Y:S02]  /*16590*/  ISETP.LT.OR P4, PT, R5.reuse, 0x1, P1 ;  /* 0x000000010500780c */ /* 0x040fe40000f81670 */
        /* <DEDUP_REMOVED lines=8> */
.L_x_4454:
        /* <DEDUP_REMOVED lines=15> */
.L_x_4455:
[----:B------:R-:W-:Y:S02]  /*16710*/  IMAD.MOV.U32 R3, RZ, RZ, R6 ;  /* 0x000000ffff037224 */ /* 0x000fe400078e0006 */
[----:B------:R-:W-:Y:S02]  /*16720*/  IMAD.MOV.U32 R13, RZ, RZ, R18 ;  /* 0x000000ffff0d7224 */ /* 0x000fe400078e0012 */
[----:B------:R-:W-:Y:S02]  /*16730*/  IMAD.MOV.U32 R12, RZ, RZ, 0x2 ;  /* 0x00000002ff0c7424 */ /* 0x000fe400078e00ff */
[----:B------:R-:W-:-:S07]  /*16740*/  IMAD.MOV.U32 R2, RZ, RZ, R14 ;  /* 0x000000ffff027224 */ /* 0x000fce00078e000e */
[----:B------:R-:W-:Y:S05]  /*16750*/  WARPSYNC.COLLECTIVE R15, `(.L_x_4456) ;  /* 0x000000000f087348 */ /* 0x000fea0003c00000 */
[----:B------:R0:W1:Y:S02]  /*16760*/  SHFL.IDX P6, R14, R13, R12, R11 ;  /* 0x0000000c0d0e7389 */ /* 0x00006400000c000b */
[----:B01----:R-:W-:Y:S01]  /*16770*/  ENDCOLLECTIVE ;  /* 0x000000000000791b */ /* 0x003fe20003800000 */
.L_x_4456:
        /* <DEDUP_REMOVED lines=15> */
.L_x_4457:
[----:B------:R-:W-:Y:S02]  /*16870*/  IMAD.MOV.U32 R3, RZ, RZ, R7 ;  /* 0x000000ffff037224 */ /* 0x000fe400078e0007 */
[----:B------:R-:W-:Y:S02]  /*16880*/  IMAD.MOV.U32 R13, RZ, RZ, R18 ;  /* 0x000000ffff0d7224 */ /* 0x000fe400078e0012 */
[----:B------:R-:W-:Y:S02]  /*16890*/  IMAD.MOV.U32 R12, RZ, RZ, 0x3 ;  /* 0x00000003ff0c7424 */ /* 0x000fe400078e00ff */
[----:B------:R-:W-:-:S07]  /*168a0*/  IMAD.MOV.U32 R8, RZ, RZ, R14 ;  /* 0x000000ffff087224 */ /* 0x000fce00078e000e */
[----:B------:R-:W-:Y:S05]  /*168b0*/  WARPSYNC.COLLECTIVE R15, `(.L_x_4458) ;  /* 0x000000000f087348 */ /* 0x000fea0003c00000 */
[----:B------:R0:W1:Y:S02]  /*168c0*/  SHFL.IDX P6, R14, R13, R12, R11 ;  /* 0x0000000c0d0e7389 */ /* 0x00006400000c000b */
[----:B01----:R-:W-:Y:S01]  /*168d0*/  ENDCOLLECTIVE ;  /* 0x000000000000791b */ /* 0x003fe20003800000 */
.L_x_4458:
[----:B------:R-:W-:-:S04]  /*168e0*/  IMAD.MOV.U32 R2, RZ, RZ, R8 ;  /* 0x000000ffff027224 */ /* 0x000fc800078e0008 */
[----:B------:R-:W-:-:S05]  /*168f0*/  IMAD.WIDE.U32 R2, R23, 0x2, R2 ;  /* 0x0000000217027825 */ /* 0x000fca00078e0002 */
[----:B------:R-:W-:Y:S01]  /*16900*/  @!PT LDS RZ, [RZ] ;  /* 0x00000000fffff984 */ /* 0x000fe20000000800 */
[----:B------:R-:W-:Y:S01]  /*16910*/  @!PT LDS RZ, [RZ] ;  /* 0x00000000fffff984 */ /* 0x000fe20000000800 */
[----:B------:R-:W-:Y:S01]  /*16920*/  @!PT LDS RZ, [RZ] ;  /* 0x00000000fffff984 */ /* 0x000fe20000000800 */
[----:B------:R0:W-:Y:S01]  /*16930*/  LDGSTS.E.BYPASS.LTC128B.128 [R4+0x1400], desc[UR36][R2.64], !P3 ;  /* 0x0140000002047fae */ /* 0x0001e2000d901d64 */
[C---:B------:R-:W-:Y:S01]  /*16940*/  ISETP.LT.OR P3, PT, R5.reuse, 0x31, P2 ;  /* 0x000000310500780c */ /* 0x040fe20001761670 */
[----:B------:R-:W-:Y:S02]  /*16950*/  IMAD.MOV.U32 R13, RZ, RZ, R17 ;  /* 0x000000ffff0d7224 */ /* 0x000fe400078e0011 */
        /* <DEDUP_REMOVED lines=8> */
.L_x_4459:
[----:B------:R-:W-:Y:S02]  /*169e0*/  IMAD.MOV.U32 R3, RZ, RZ, R6 ;  /* 0x000000ffff037224 */ /* 0x000fe400078e0006 */
[----:B------:R-:W-:Y:S02]  /*169f0*/  IMAD.MOV.U32 R6, RZ, RZ, RZ ;  /* 0x000000ffff067224 */ /* 0x000fe400078e00ff */
[----:B------:R-:W-:Y:S02]  /*16a00*/  IMAD.MOV.U32 R13, RZ, RZ, R18 ;  /* 0x000000ffff0d7224 */ /* 0x000fe400078e0012 */
[----:B------:R-:W-:Y:S02]  /*16a10*/  IMAD.MOV.U32 R12, RZ, RZ, 0x4 ;  /* 0x00000004ff0c7424 */ /* 0x000fe400078e00ff */
[----:B------:R-:W-:-:S07]  /*16a20*/  IMAD.MOV.U32 R2, RZ, RZ, R14 ;  /* 0x000000ffff027224 */ /* 0x000fce00078e000e */
[----:B------:R-:W-:Y:S05]  /*16a30*/  WARPSYNC.COLLECTIVE R15, `(.L_x_4460) ;  /* 0x000000000f087348 */ /* 0x000fea0003c00000 */
[----:B------:R0:W1:Y:S02]  /*16a40*/  SHFL.IDX P6, R14, R13, R12, R11 ;  /* 0x0000000c0d0e7389 */ /* 0x00006400000c000b */
[----:B01----:R-:W-:Y:S01]  /*16a50*/  ENDCOLLECTIVE ;  /* 0x000000000000791b */ /* 0x003fe20003800000 */
.L_x_4460:
        /* <DEDUP_REMOVED lines=15> */
.L_x_4461:
[----:B------:R-:W-:Y:S02]  /*16b50*/  IMAD.MOV.U32 R3, RZ, RZ, R7 ;  /* 0x000000ffff037224 */ /* 0x000fe400078e0007 */
[----:B------:R-:W-:Y:S02]  /*16b60*/  IMAD.MOV.U32 R13, RZ, RZ, R18 ;  /* 0x000000ffff0d7224 */ /* 0x000fe400078e0012 */
[----:B------:R-:W-:Y:S02]  /*16b70*/  IMAD.MOV.U32 R12, RZ, RZ, 0x5 ;  /* 0x00000005ff0c7424 */ /* 0x000fe400078e00ff */
[----:B------:R-:W-:-:S07]  /*16b80*/  IMAD.MOV.U32 R8, RZ, RZ, R14 ;  /* 0x000000ffff087224 */ /* 0x000fce00078e000e */
[----:B------:R-:W-:Y:S05]  /*16b90*/  WARPSYNC.COLLECTIVE R15, `(.L_x_4462) ;  /* 0x000000000f087348 */ /* 0x000fea0003c00000 */
[----:B------:R0:W1:Y:S02]  /*16ba0*/  SHFL.IDX P6, R14, R13, R12, R11 ;  /* 0x0000000c0d0e7389 */ /* 0x00006400000c000b */
[----:B01----:R-:W-:Y:S01]  /*16bb0*/  ENDCOLLECTIVE ;  /* 0x000000000000791b */ /* 0x003fe20003800000 */
.L_x_4462:
        /* <DEDUP_REMOVED lines=13> */
.L_x_4463:
[----:B------:R-:W-:Y:S05]  /*16c90*/  BRA `(.L_x_4464) ;  /* 0xffffffc800d07947 */ /* 0x000fea000383ffff */
.L_x_4374:
[----:B0-----:R0:W1:Y:S02]  /*16ca0*/  SYNCS.PHASECHK.TRANS64.TRYWAIT P0, [R7+URZ+0x30820], R6 ;  /* 0x03082006070075a7 */ /* 0x001064000800017f */
[----:B-1----:R-:W-:Y:S05]  /*16cb0*/  @!P0 NANOSLEEP.SYNCS 0x989680 ;  /* 0x009896800000895d */ /* 0x002fea0003900000 */
[----:B------:R-:W1:Y:S02]  /*16cc0*/  @!P0 SYNCS.PHASECHK.TRANS64 P0, [R7+URZ+0x30820], R6 ;  /* 0x03082006070085a7 */ /* 0x000e64000800007f */
[----:B-1----:R-:W-:Y:S05]  /*16cd0*/  @!P0 BRA `(.L_x_4374) ;  /* 0xfffffffc00f08947 */ /* 0x002fea000383ffff */
[----:B------:R-:W-:Y:S05]  /*16ce0*/  BRA `(.L_x_4465) ;  /* 0xffffffcc004c7947 */ /* 0x000fea000383ffff */
.L_x_4375:
        /* <DEDUP_REMOVED lines=11> */
.L_x_4467:
[----:B------:R-:W-:Y:S05]  /*16da0*/  BSYNC B0 ;  /* 0x0000000000007941 */ /* 0x000fea0003800000 */
.L_x_4466:
[----:B------:R-:W-:Y:S05]  /*16db0*/  BRA `(.L_x_4468) ;  /* 0xffffffcc00307947 */ /* 0x000fea000383ffff */
.L_x_4376:
[----:B------:R-:W-:Y:S01]  /*16dc0*/  BSSY B0, `(.L_x_4469) ;  /* 0x0000006000007945 */ /* 0x000fe20003800000 */
[----:B------:R-:W-:-:S07]  /*16dd0*/  IMAD.MOV.U32 R15, RZ, RZ, -0x1 ;  /* 0xffffffffff0f7424 */ /* 0x000fce00078e00ff */
[----:B01---5:R-:W-:Y:S05]  /*16de0*/  WARPSYNC.COLLECTIVE R15, `(.L_x_4470) ;  /* 0x000000000f0c7348 */ /* 0x023fea0003c00000 */
[----:B------:R-:W-:Y:S02]  /*16df0*/  ELECT P6, UR62, PT ;  /* 0x00000000003e782f */ /* 0x000fe400038c0000 */
[----:B------:R-:W-:Y:S01]  /*16e00*/  MOV R14, UR62 ;  /* 0x0000003e000e7c02 */ /* 0x000fe20008000f00 */
[----:B01---5:R-:W-:Y:S10]  /*16e10*/  ENDCOLLECTIVE ;  /* 0x000000000000791b */ /* 0x023ff40003800000 */
.L_x_4470:
[----:B------:R-:W-:Y:S05]  /*16e20*/  BSYNC B0 ;  /* 0x0000000000007941 */ /* 0x000fea0003800000 */
.L_x_4469:
[----:B------:R-:W-:Y:S05]  /*16e30*/  BRA `(.L_x_4471) ;  /* 0xffffffcc00247947 */ /* 0x000fea000383ffff */
.L_x_4378:
[----:B-1----:R1:W2:Y:S02]  /*16e40*/  SYNCS.PHASECHK.TRANS64.TRYWAIT P1, [R5+URZ+0x30840], R2 ;  /* 0x03084002050075a7 */ /* 0x0022a4000802017f */
[----:B--2---:R-:W-:Y:S05]  /*16e50*/  @!P1 NANOSLEEP.SYNCS 0x989680 ;  /* 0x009896800000995d */ /* 0x004fea0003900000 */
[----:B------:R-:W2:Y:S02]  /*16e60*/  @!P1 SYNCS.PHASECHK.TRANS64 P1, [R5+URZ+0x30840], R2 ;  /* 0x03084002050095a7 */ /* 0x000ea4000802007f */
[----:B--2---:R-:W-:Y:S05]  /*16e70*/  @!P1 BRA `(.L_x_4378) ;  /* 0xfffffffc00f09947 */ /* 0x004fea000383ffff */
[----:B------:R-:W-:Y:S05]  /*16e80*/  BRA `(.L_x_4472) ;  /* 0xffffffcc004c7947 */ /* 0x000fea000383ffff */
.L_x_4380:
[----:B0-----:R0:W2:Y:S02]  /*16e90*/  SYNCS.PHASECHK.TRANS64.TRYWAIT P1, [R7+URZ+0x30840], R0 ;  /* 0x03084000070075a7 */ /* 0x0010a4000802017f */
[----:B--2---:R-:W-:Y:S05]  /*16ea0*/  @!P1 NANOSLEEP.SYNCS 0x989680 ;  /* 0x009896800000995d */ /* 0x004fea0003900000 */
[----:B------:R-:W2:Y:S02]  /*16eb0*/  @!P1 SYNCS.PHASECHK.TRANS64 P1, [R7+URZ+0x30840], R0 ;  /* 0x03084000070095a7 */ /* 0x000ea4000802007f */
[----:B--2---:R-:W-:Y:S05]  /*16ec0*/  @!P1 BRA `(.L_x_4380) ;  /* 0xfffffffc00f09947 */ /* 0x004fea000383ffff */
[----:B------:R-:W-:Y:S05]  /*16ed0*/  BRA `(.L_x_4473) ;  /* 0xffffffcc00587947 */ /* 0x000fea000383ffff */
.L_x_4382:
[----:B--2---:R2:W3:Y:S02]  /*16ee0*/  SYNCS.PHASECHK.TRANS64.TRYWAIT P1, [R5+URZ+0x30860], R2 ;  /* 0x03086002050075a7 */ /* 0x0044e4000802017f */
[----:B---3--:R-:W-:Y:S05]  /*16ef0*/  @!P1 NANOSLEEP.SYNCS 0x989680 ;  /* 0x009896800000995d */ /* 0x008fea0003900000 */
[----:B------:R-:W3:Y:S02]  /*16f00*/  @!P1 SYNCS.PHASECHK.TRANS64 P1, [R5+URZ+0x30860], R2 ;  /* 0x03086002050095a7 */ /* 0x000ee4000802007f */
[----:B---3--:R-:W-:Y:S05]  /*16f10*/  @!P1 BRA `(.L_x_4382) ;  /* 0xfffffffc00f09947 */ /* 0x008fea000383ffff */
[----:B------:R-:W-:Y:S05]  /*16f20*/  BRA `(.L_x_4474) ;  /* 0xffffffcc00547947 */ /* 0x000fea000383ffff */
.L_x_4475:
        /* <DEDUP_REMOVED lines=13> */
.L_x_15967:


//--------------------- .text._ZN7cutlass13device_kernelIN5flash11enable_sm90INS1_16FlashAttnFwdSm90INS1_25CollectiveMainloopFwdSm90ILi2EN4cute5tupleIJNS5_1CILi1EEES8_S8_EEENS6_IJNS7_ILi128EEENS7_ILi96EEENS7_ILi192EEEEEELi192ENS_10bfloat16_tEfNS_4arch4Sm90ELb0ELb1ELb0ELb1ELb1ELb0ELb0ELb1ELb1ELb1ELb1ELb0EEENS1_21CollectiveEpilogueFwdINS6_IJSA_SC_SB_EEES9_SE_SG_Li256ELb1ELb1ELb1ELb0EEENS1_36VarlenDynamicPersistentTileSchedulerILi128ELi96ELi256ELi128ELb1ELb1ELb1ELb1ELb0ELb1EEEEEEEEEvNT_6ParamsE --------------------------
	.section	.text._ZN7cutlass13device_kernelIN5flash11enable_sm90INS1_16FlashAttnFwdSm90INS1_25CollectiveMainloopFwdSm90ILi2EN4cute5tupleIJNS5_1CILi1EEES8_S8_EEENS6_IJNS7_ILi128EEENS7_ILi96EEENS7_ILi192EEEEEELi192ENS_10bfloat16_tEfNS_4arch4Sm90ELb0ELb1ELb0ELb1ELb1ELb0ELb0ELb1ELb1ELb1ELb1ELb0EEENS1_21CollectiveEpilogueFwdINS6_IJSA_SC_SB_EEES9_SE_SG_Li256ELb1ELb1ELb1ELb0EEENS1_36VarlenDynamicPersistentTileSchedulerILi128ELi96ELi256ELi128ELb1ELb1ELb1ELb1ELb0ELb1EEEEEEEEEvNT_6ParamsE,"ax",@progbits
	.align	128
.text._ZN7cutlass13device_kernelIN5flash11enable_sm90INS1_16FlashAttnFwdSm90INS1_25CollectiveMainloopFwdSm90ILi2EN4cute5tupleIJNS5_1CILi1EEES8_S8_EEENS6_IJNS7_ILi128EEENS7_ILi96EEENS7_ILi192EEEEEELi192ENS_10bfloat16_tEfNS_4arch4Sm90ELb0ELb1ELb0ELb1ELb1ELb0ELb0ELb1ELb1ELb1ELb1ELb0EEENS1_21CollectiveEpilogueFwdINS6_IJSA_SC_SB_EEES9_SE_SG_Li256ELb1ELb1ELb1ELb0EEENS1_36VarlenDynamicPersistentTileSchedulerILi128ELi96ELi256ELi128ELb1ELb1ELb1ELb1ELb0ELb1EEEEEEEEEvNT_6ParamsE:
        .type           _ZN7cutlass13device_kernelIN5flash11enable_sm90INS1_16FlashAttnFwdSm90INS1_25CollectiveMainloopFwdSm90ILi2EN4cute5tupleIJNS5_1CILi1EEES8_S8_EEENS6_IJNS7_ILi128EEENS7_ILi96EEENS7_ILi192EEEEEELi192ENS_10bfloat16_tEfNS_4arch4Sm90ELb0ELb1ELb0ELb1ELb1ELb0ELb0ELb1ELb1ELb1ELb1ELb0EEENS1_21CollectiveEpilogueFwdINS6_IJSA_SC_SB_EEES9_SE_SG_Li256ELb1ELb1ELb1ELb0EEENS1_36VarlenDynamicPersistentTileSchedulerILi128ELi96ELi256ELi128ELb1ELb1ELb1ELb1ELb0ELb1EEEEEEEEEvNT_6ParamsE,@function
        .size           _ZN7cutlass13device_kernelIN5flash11enable_sm90INS1_16FlashAttnFwdSm90INS1_25CollectiveMainloopFwdSm90ILi2EN4cute5tupleIJNS5_1CILi1EEES8_S8_EEENS6_IJNS7_ILi128EEENS7_ILi96EEENS7_ILi192EEEEEELi192ENS_10bfloat16_tEfNS_4arch4Sm90ELb0ELb1ELb0ELb1ELb1ELb0ELb0ELb1ELb1ELb1ELb1ELb0EEENS1_21CollectiveEpilogueFwdINS6_IJSA_SC_SB_EEES9_SE_SG_Li256ELb1ELb1ELb1ELb0EEENS1_36VarlenDynamicPersistentTileSchedulerILi128ELi96ELi256ELi128ELb1ELb1ELb1ELb1ELb0ELb1EEEEEEEEEvNT_6ParamsE,(.L_x_15968 - _ZN7cutlass13device_kernelIN5flash11enable_sm90INS1_16FlashAttnFwdSm90INS1_25CollectiveMainloopFwdSm90ILi2EN4cute5tupleIJNS5_1CILi1EEES8_S8_EEENS6_IJNS7_ILi128EEENS7_ILi96EEENS7_ILi192EEEEEELi192ENS_10bfloat16_tEfNS_4arch4Sm90ELb0ELb1ELb0ELb1ELb1ELb0ELb0ELb1ELb1ELb1ELb1ELb0EEENS1_21CollectiveEpilogueFwdINS6_IJSA_SC_SB_EEES9_SE_SG_Li256ELb1ELb1ELb1ELb0EEENS1_36VarlenDynamicPersistentTileSchedulerILi128ELi96ELi256ELi128ELb1ELb1ELb1ELb1ELb0ELb1EEEEEEEEEvNT_6ParamsE)
        .other          _ZN7cutlass13device_kernelIN5flash11enable_sm90INS1_16FlashAttnFwdSm90INS1_25CollectiveMainloopFwdSm90ILi2EN4cute5tupleIJNS5_1CILi1EEES8_S8_EEENS6_IJNS7_ILi128EEENS7_ILi96EEENS7_ILi192EEEEEELi192ENS_10bfloat16_tEfNS_4arch4Sm90ELb0ELb1ELb0ELb1ELb1ELb0ELb0ELb1ELb1ELb1ELb1ELb0EEENS1_21CollectiveEpilogueFwdINS6_IJSA_SC_SB_EEES9_SE_SG_Li256ELb1ELb1ELb1ELb0EEENS1_36VarlenDynamicPersistentTileSchedulerILi128ELi96ELi256ELi128ELb1ELb1ELb1ELb1ELb0ELb1EEEEEEEEEvNT_6ParamsE,@"STO_CUDA_ENTRY STV_DEFAULT"
_ZN7cutlass13device_kernelIN5flash11enable_sm90INS1_16FlashAttnFwdSm90INS1_25CollectiveMainloopFwdSm90ILi2EN4cute5tupleIJNS5_1CILi1EEES8_S8_EEENS6_IJNS7_ILi128EEENS7_ILi96EEENS7_ILi192EEEEEELi192ENS_10bfloat16_tEfNS_4arch4Sm90ELb0ELb1ELb0ELb1ELb1ELb0ELb0ELb1ELb1ELb1ELb1ELb0EEENS1_21CollectiveEpilogueFwdINS6_IJSA_SC_SB_EEES9_SE_SG_Li256ELb1ELb1ELb1ELb0EEENS1_36VarlenDynamicPersistentTileSchedulerILi128ELi96ELi256ELi128ELb1ELb1ELb1ELb1ELb0ELb1EEEEEEEEEvNT_6ParamsE:
        /* <DEDUP_REMOVED lines=45> */
.L_x_4476:
        /* <DEDUP_REMOVED lines=22> */
.L_x_4477:
        /* <DEDUP_REMOVED lines=18> */
.L_x_4478:
        /* <DEDUP_REMOVED lines=22> */
.L_x_4479:
        /* <DEDUP_REMOVED lines=23> */
.L_x_4480:
        /* <DEDUP_REMOVED lines=10> */
.L_x_4482:
        /* <DEDUP_REMOVED lines=66> */
[----:B------:R-:W-:Y:S02]  /*0ce0*/  VIADD R218, R19, 0x8 ;  /* 0x0000000813da7836 */ /* 0x000fe40000000000 */
[----:B------:R-:W-:Y:S02]  /*0cf0*/  IMAD R7, R7, 0x10, R10 ;  /* 0x0000001007077824 */ /* 0x000fe400078e020a */
[----:B------:R-:W-:Y:S02]  /*0d00*/  VIADD R217, R19, 0x80 ;  /* 0x0000008013d97836 */ /* 0x000fe40000000000 */
[----:B------:R-:W-:-:S02]  /*0d10*/  IMAD R5, R2, 0x40, R7 ;  /* 0x0000004002057824 */ /* 0x000fc400078e0207 */
[----:B------:R-:W-:Y:S01]  /*0d20*/  IMAD.U32 R2, RZ, RZ, UR4 ;  /* 0x00000004ff027e24 */ /* 0x000fe2000f8e00ff */
[----:B------:R-:W-:Y:S01]  /*0d30*/  UMOV UR4, URZ ;  /* 0x0000003f00047c82 */ /* 0x000fe20008000000 */
[C---:B------:R-:W-:Y:S01]  /*0d40*/  VIADD R216, R19.reuse, 0x88 ;  /* 0x0000008813d87836 */ /* 0x040fe20000000000 */
[----:B------:R-:W-:Y:S01]  /*0d50*/  STL [R1+0xc], R5 ;  /* 0x00000c0501007387 */ /* 0x000fe20000100800 */
        /* <DEDUP_REMOVED lines=13> */
[----:B0-----:R-:W-:Y:S01]  /*0e30*/  SHF.R.S32.HI R2, RZ, 0x1f, R218 ;  /* 0x0000001fff027819 */ /* 0x001fe200000114da */
        /* <DEDUP_REMOVED lines=14> */
[----:B------:R-:W-:Y:S02]  /*0f20*/  VIADD R196, R19, 0x78 ;  /* 0x0000007813c47836 */ /* 0x000fe40000000000 */
[----:B------:R-:W-:-:S07]  /*0f30*/  IMAD R192, R4, 0x8, R5 ;  /* 0x0000000804c07824 */ /* 0x000fce00078e0205 */
.L_x_4594:
[----:B------:R-:W-:Y:S01]  /*0f40*/  ULDC.64 UR8, c[0x0][0xa28] ;  /* 0x00028a0000087ab9 */ /* 0x000fe20000000a00 */
[----:B0-23--:R-:W0:Y:S01]  /*0f50*/  LDC.64 R8, c[0x0][0x418] ;  /* 0x00010600ff087b82 */ /* 0x00de220000000a00 */
[----:B------:R-:W-:Y:S01]  /*0f60*/  UISETP.NE.U32.AND UP0, UPT, UR8, URZ, UPT ;  /* 0x0000003f0800728c */ /* 0x000fe2000bf05070 */
[----:B----4-:R-:W-:-:S03]  /*0f70*/  IMAD.MOV.U32 R6, RZ, RZ, RZ ;  /* 0x000000ffff067224 */ /* 0x010fc600078e00ff */
[----:B------:R-:W-:-:S03]  /*0f80*/  UISETP.NE.AND.EX UP0, UPT, UR9, URZ, UPT, UP0 ;  /* 0x0000003f0900728c */ /* 0x000fc6000bf05300 */
[----:B------:R-:W-:Y:S01]  /*0f90*/  ULDC.64 UR8, c[0x0][0xa18] ;  /* 0x0002860000087ab9 */ /* 0x000fe20000000a00 */
[----:B-1----:R-:W1:Y:S01]  /*0fa0*/  LDC R0, c[0x0][0x424] ;  /* 0x00010900ff007b82 */ /* 0x002e620000000800 */
[----:B------:R-:W-:Y:S01]  /*0fb0*/  UISETP.NE.U32.AND UP1, UPT, UR8, URZ, UPT ;  /* 0x0000003f0800728c */ /* 0x000fe2000bf25070 */
[----:B------:R-:W-:-:S03]  /*0fc0*/  PLOP3.LUT P0, PT, PT, PT, UP0, 0x80, 0x0 ;  /* 0x000000000000781c */ /* 0x000fc60003f0f008 */
[----:B------:R-:W-:-:S03]  /*0fd0*/  UISETP.NE.AND.EX UP1, UPT, UR9, URZ, UPT, UP1 ;  /* 0x0000003f0900728c */ /* 0x000fc6000bf25310 */
[----:B------:R-:W-:Y:S01]  /*0fe0*/  @UP0 ULDC.64 UR8, c[0x0][0xa28] ;  /* 0x00028a0000080ab9 */ /* 0x000fe20000000a00 */
[----:B------:R-:W2:Y:S01]  /*0ff0*/  LDC R17, c[0x0][0x2f0] ;  /* 0x0000bc00ff117b82 */ /* 0x000ea20000000800 */
[----:B------:R-:W-:Y:S01]  /*1000*/  @UP0 UIMAD.WIDE UR8, UR7, 0x4, UR8 ;  /* 0x00000004070808a5 */ /* 0x000fe2000f8e0208 */
[----:B------:R-:W-:-:S05]  /*1010*/  PLOP3.LUT P2, PT, PT, PT, UP1, 0x80, 0x0 ;  /* 0x000000000000781c */ /* 0x000fca0003f4f018 */
[----:B------:R-:W-:Y:S01]  /*1020*/  @UP1 ULDC.64 UR10, c[0x0][0xa18] ;  /* 0x00028600000a1ab9 */ /* 0x000fe20000000a00 */
[----:B------:R-:W-:Y:S02]  /*1030*/  IMAD.U32 R2, RZ, RZ, UR8 ;  /* 0x00000008ff027e24 */ /* 0x000fe4000f8e00ff */
[----:B------:R-:W-:Y:S01]  /*1040*/  IMAD.U32 R3, RZ, RZ, UR9 ;  /* 0x00000009ff037e24 */ /* 0x000fe2000f8e00ff */
[----:B------:R-:W-:Y:S02]  /*1050*/  @UP1 UIMAD.WIDE UR8, UR7, 0x4, UR10 ;  /* 0x00000004070818a5 */ /* 0x000fe4000f8e020a */
[----:B------:R-:W-:Y:S02]  /*1060*/  ULOP3.LUT UR4, UR5, 0xffff, URZ, 0xc0, !UPT ;  /* 0x0000ffff05047892 */ /* 0x000fe4000f8ec03f */
[----:B------:R3:W5:Y:S02]  /*1070*/  @P0 LDG.E R6, desc[UR36][R2.64] ;  /* 0x0000002402060981 */ /* 0x000764000c1e1900 */
[----:B------:R-:W-:-:S02]  /*1080*/  IMAD.U32 R4, RZ, RZ, UR8 ;  /* 0x00000008ff047e24 */ /* 0x000fc4000f8e00ff */
[----:B------:R-:W-:Y:S01]  /*1090*/  IMAD.U32 R5, RZ, RZ, UR9 ;  /* 0x00000009ff057e24 */ /* 0x000fe2000f8e00ff */
[----:B------:R-:W-:-:S04]  /*10a0*/  ULDC.64 UR8, c[0x0][0xa20] ;  /* 0x0002880000087ab9 */ /* 0x000fc80000000a00 */
[----:B------:R3:W5:Y:S01]  /*10b0*/  @P2 LDG.E R18, desc[UR36][R4.64] ;  /* 0x0000002404122981 */ /* 0x000762000c1e1900 */
[----:B0-----:R-:W-:Y:S01]  /*10c0*/  ISETP.NE.U32.AND P0, PT, R8, RZ, PT ;  /* 0x000000ff0800720c */ /* 0x001fe20003f05070 */
[----:B------:R-:W-:Y:S01]  /*10d0*/  IMAD.U32 R209, RZ, RZ, UR4 ;  /* 0x00000004ffd17e24 */ /* 0x000fe2000f8e00ff */
[----:B------:R-:W-:Y:S02]  /*10e0*/  ISETP.NE.U32.AND P1, PT, RZ, UR8, PT ;  /* 0x00000008ff007c0c */ /* 0x000fe4000bf25070 */
[----:B------:R-:W-:Y:S02]  /*10f0*/  ISETP.NE.AND.EX P0, PT, R9, RZ, PT, P0 ;  /* 0x000000ff0900720c */ /* 0x000fe40003f05300 */
[----:B------:R-:W-:Y:S02]  /*1100*/  ISETP.NE.AND.EX P1, PT, RZ, UR9, PT, P1 ;  /* 0x00000009ff007c0c */ /* 0x000fe4000bf25310 */
[----:B-1----:R-:W-:Y:S01]  /*1110*/  SEL R0, R0, 0x1, P0 ;  /* 0x0000000100007807 */ /* 0x002fe20000000000 */
[----:B---3--:R-:W-:Y:S10]  /*1120*/  @P2 BRA `(.L_x_4483) ;  /* 0x0000000000302947 */ /* 0x008ff40003800000 */
[----:B------:R-:W-:Y:S01]  /*1130*/  ULDC.64 UR8, c[0x0][0xa00] ;  /* 0x0002800000087ab9 */ /* 0x000fe20000000a00 */
[----:B-----5:R-:W0:Y:S01]  /*1140*/  LDC R18, c[0x0][0x288] ;  /* 0x0000a200ff127b82 */ /* 0x020e220000000800 */
[----:B------:R-:W-:-:S04]  /*1150*/  ISETP.NE.U32.AND P0, PT, RZ, UR8, PT ;  /* 0x00000008ff007c0c */ /* 0x000fc8000bf05070 */
[----:B------:R-:W-:-:S13]  /*1160*/  ISETP.NE.AND.EX P0, PT, RZ, UR9, PT, P0 ;  /* 0x00000009ff007c0c */ /* 0x000fda000bf05300 */
[----:B------:R-:W-:Y:S05]  /*1170*/  @!P0 BRA `(.L_x_4483) ;  /* 0x00000000001c8947 */ /* 0x000fea0003800000 */
[----:B------:R-:W-:Y:S02]  /*1180*/  ULDC.64 UR8, c[0x0][0xa00] ;  /* 0x0002800000087ab9 */ /* 0x000fe40000000a00 */
[----:B------:R-:W-:-:S06]  /*1190*/  UIMAD.WIDE UR8, UR7, 0x4, UR8 ;  /* 0x00000004070878a5 */ /* 0x000fcc000f8e0208 */
[----:B------:R-:W-:Y:S02]  /*11a0*/  IMAD.U32 R2, RZ, RZ, UR8 ;  /* 0x00000008ff027e24 */ /* 0x000fe4000f8e00ff */
[----:B------:R-:W-:-:S05]  /*11b0*/  IMAD.U32 R3, RZ, RZ, UR9 ;  /* 0x00000009ff037e24 */ /* 0x000fca000f8e00ff */
[----:B0-----:R-:W3:Y:S04]  /*11c0*/  LDG.E R18, desc[UR36][R2.64] ;  /* 0x0000002402127981 */ /* 0x001ee8000c1e1900 */
[----:B------:R-:W3:Y:S02]  /*11d0*/  LDG.E R5, desc[UR36][R2.64+0x4] ;  /* 0x0000042402057981 */ /* 0x000ee4000c1e1900 */
[----:B---3--:R-:W-:-:S07]  /*11e0*/  IMAD.IADD R18, R5, 0x1, -R18 ;  /* 0x0000000105127824 */ /* 0x008fce00078e0a12 */
.L_x_4483:
[----:B--2---:R-:W-:Y:S02]  /*11f0*/  IMAD R17, R0, R17, RZ ;  /* 0x0000001100117224 */ /* 0x004fe400078e02ff */
[----:B------:R-:W-:Y:S01]  /*1200*/  IMAD.U32 R220, RZ, RZ, UR7 ;  /* 0x00000007ffdc7e24 */ /* 0x000fe2000f8e00ff */
[----:B------:R-:W-:Y:S06]  /*1210*/  @!P1 BRA `(.L_x_4484) ;  /* 0x0000000000189947 */ /* 0x000fec0003800000 */
[----:B------:R-:W-:Y:S02]  /*1220*/  ULDC.64 UR8, c[0x0][0xa20] ;  /* 0x0002880000087ab9 */ /* 0x000fe40000000a00 */
[----:B------:R-:W-:-:S06]  /*1230*/  UIMAD.WIDE UR8, UR7, 0x4, UR8 ;  /* 0x00000004070878a5 */ /* 0x000fcc000f8e0208 */
[----:B------:R-:W-:Y:S02]  /*1240*/  IMAD.U32 R2, RZ, RZ, UR8 ;  /* 0x00000008ff027e24 */ /* 0x000fe4000f8e00ff */
[----:B------:R-:W-:-:S05]  /*1250*/  IMAD.U32 R3, RZ, RZ, UR9 ;  /* 0x00000009ff037e24 */ /* 0x000fca000f8e00ff */
[----:B------:R1:W5:Y:S01]  /*1260*/  LDG.E R17, desc[UR36][R2.64] ;  /* 0x0000002402117981 */ /* 0x000362000c1e1900 */
[----:B------:R-:W-:Y:S05]  /*1270*/  BRA `(.L_x_4485) ;  /* 0x00000000002c7947 */ /* 0x000fea0003800000 */
.L_x_4484:
        /* <DEDUP_REMOVED lines=9> */
[----:B------:R-:W2:Y:S02]  /*1310*/  LDG.E R0, desc[UR36][R2.64+0x4] ;  /* 0x0000042402007981 */ /* 0x000ea4000c1e1900 */
[----:B--2---:R-:W-:-:S07]  /*1320*/  IMAD.IADD R17, R0, 0x1, -R17 ;  /* 0x0000000100117824 */ /* 0x004fce00078e0a11 */
.L_x_4485:
[----:B------:R-:W-:Y:S01]  /*1330*/  ULDC UR4, c[0x0][0x448] ;  /* 0x0001120000047ab9 */ /* 0x000fe20000000800 */
[----:B-----5:R-:W-:Y:S01]  /*1340*/  IMAD.IADD R17, R17, 0x1, -R6 ;  /* 0x0000000111117824 */ /* 0x020fe200078e0a06 */
[----:B------:R-:W-:Y:S02]  /*1350*/  UISETP.NE.AND UP0, UPT, UR4, 0x1, UPT ;  /* 0x000000010400788c */ /* 0x000fe4000bf05270 */
[----:B------:R-:W-:Y:S02]  /*1360*/  USHF.L.U32 UR6, UR6, 0x7, URZ ;  /* 0x0000000706067899 */ /* 0x000fe4000800063f */
[----:B0-----:R-:W-:Y:S01]  /*1370*/  IADD3 R0, R17, 0x1, -R18 ;  /* 0x0000000111007810 */ /* 0x001fe20007ffe812 */
[----:B------:R-:W-:Y:S02]  /*1380*/  UP2UR UR7, UPR, URZ, 0x1 ;  /* 0x000000013f077883 */ /* 0x000fe40008000000 */
[----:B------:R-:W-:Y:S01]  /*1390*/  UIADD3 UR4, UR6, 0x7f, URZ ;  /* 0x0000007f06047890 */ /* 0x000fe2000fffe03f */
[----:B------:R-:W-:Y:S01]  /*13a0*/  R2UR UR10, R0 ;  /* 0x00000000000a72ca */ /* 0x000fe200000e0000 */
[----:B------:R-:W-:-:S02]  /*13b0*/  IMAD.U32 R23, RZ, RZ, UR6 ;  /* 0x00000006ff177e24 */ /* 0x000fc4000f8e00ff */
[----:B------:R-:W-:Y:S01]  /*13c0*/  @UP0 ULDC UR8, c[0x0][0x44c] ;  /* 0x0001130000080ab9 */ /* 0x000fe20000000800 */
[----:B------:R-:W-:Y:S01]  /*13d0*/  IMAD.U32 R22, RZ, RZ, UR7 ;  /* 0x00000007ff167e24 */ /* 0x000fe2000f8e00ff */
[----:B------:R-:W-:Y:S01]  /*13e0*/  UIMAD.WIDE.U32 UR8, UR4, UR8, URZ ;  /* 0x00000008040872a5 */ /* 0x000fe2000f8e003f */
[----:B------:R-:W-:Y:S01]  /*13f0*/  @UP0 ULDC UR11, c[0x0][0x450] ;  /* 0x00011400000b0ab9 */ /* 0x000fe20000000800 */
[----:B------:R-:W-:Y:S02]  /*1400*/  ULDC.64 UR6, c[0x0][0x9e0] ;  /* 0x0002780000067ab9 */ /* 0x000fe40000000a00 */
[----:B------:R-:W-:Y:S02]  /*1410*/  @UP0 USHF.R.U32.HI UR4, URZ, UR11, UR9 ;  /* 0x0000000b3f040299 */ /* 0x000fe40008011609 */
[----:B------:R-:W-:Y:S02]  /*1420*/  UISETP.GE.AND UP0, UPT, UR7, 0x1, UPT ;  /* 0x000000010700788c */ /* 0x000fe4000bf06270 */
[----:B------:R-:W-:-:S02]  /*1430*/  UIADD3 UR8, UR10, UR4, URZ ;  /* 0x000000040a087290 */ /* 0x000fc4000fffe03f */
[----:B------:R-:W-:Y:S02]  /*1440*/  UP2UR UR61, UPR, URZ, 0x1 ;  /* 0x000000013f3d7883 */ /* 0x000fe40008000000 */
[----:B------:R-:W-:Y:S01]  /*1450*/  PLOP3.LUT P0, PT, PT, PT, UP0, 0x40, 0x0 ;  /* 0x000000000000781c */ /* 0x000fe20003f0e808 */
[----:B------:R-:W-:-:S06]  /*1460*/  UIADD3 UR6, UR8, UR6, URZ ;  /* 0x0000000608067290 */ /* 0x000fcc000fffe03f */
[----:B------:R-:W-:-:S06]  /*1470*/  IMAD.U32 R0, RZ, RZ, UR6 ;  /* 0x00000006ff007e24 */ /* 0x000fcc000f8e00ff */
        /* <DEDUP_REMOVED lines=11> */
.L_x_4487:
[----:B------:R-:W-:-:S11]  /*1530*/  UISETP.NE.AND UP0, UPT, UR7, 0x1, UPT ;  /* 0x000000010700788c */ /* 0x000fd6000bf05270 */
[----:B------:R-:W-:Y:S02]  /*1540*/  @UP0 ULDC.64 UR10, c[0x0][0x9e8] ;  /* 0x00027a00000a0ab9 */ /* 0x000fe40000000a00 */
[----:B------:R-:W-:-:S04]  /*1550*/  UIMAD.WIDE.U32 UR8, UR4, UR10, URZ ;  /* 0x0000000a040872a5 */ /* 0x000fc8000f8e003f */
[----:B------:R-:W-:-:S12]  /*1560*/  @UP0 USHF.R.U32.HI UR4, URZ, UR11, UR9 ;  /* 0x0000000b3f040299 */ /* 0x000fd80008011609 */
.L_x_4488:
[----:B------:R-:W-:-:S06]  /*1570*/  UIMAD UR4, UR4, UR7, UR7 ;  /* 0x00000007040472a4 */ /* 0x000fcc000f8e0207 */
[----:B------:R-:W-:-:S07]  /*1580*/  VIMNMX R0, R0, UR4, PT ;  /* 0x0000000400007c48 */ /* 0x000fce000bfe0100 */
.L_x_4486:
[----:B------:R-:W-:Y:S01]  /*1590*/  R2UR UR6, R22 ;  /* 0x00000000160672ca */ /* 0x000fe200000e0000 */
[----:B------:R-:W-:Y:S01]  /*15a0*/  IMAD.IADD R73, R17, 0x1, -R18 ;  /* 0x0000000111497824 */ /* 0x000fe200078e0a12 */
[----:B------:R-:W-:Y:S01]  /*15b0*/  R2UR UR4, R23 ;  /* 0x00000000170472ca */ /* 0x000fe200000e0000 */
[----:B-1----:R-:W-:Y:S02]  /*15c0*/  VIADD R2, R0, 0x5f ;  /* 0x0000005f00027836 */ /* 0x002fe40000000000 */
[----:B------:R-:W-:Y:S02]  /*15d0*/  VIADD R0, R17, 0x5f ;  /* 0x0000005f11007836 */ /* 0x000fe40000000000 */
[----:B------:R-:W-:-:S04]  /*15e0*/  IMAD.HI R2, R2, 0x2aaaaaab, RZ ;  /* 0x2aaaaaab02027827 */ /* 0x000fc800078e02ff */
[----:B------:R-:W-:Y:S01]  /*15f0*/  IMAD.HI R0, R0, 0x2aaaaaab, RZ ;  /* 0x2aaaaaab00007827 */ /* 0x000fe200078e02ff */
[----:B------:R-:W-:Y:S01]  /*1600*/  SHF.R.U32.HI R5, RZ, 0x1f, R2 ;  /* 0x0000001fff057819 */ /* 0x000fe20000011602 */
[----:B------:R-:W-:Y:S01]  /*1610*/  UISETP.NE.AND UP0, UPT, UR6, URZ, UPT ;  /* 0x0000003f0600728c */ /* 0x000fe2000bf05270 */
[----:B------:R-:W-:Y:S02]  /*1620*/  R2UR UR6, R73 ;  /* 0x00000000490672ca */ /* 0x000fe400000e0000 */
[----:B------:R-:W-:Y:S02]  /*1630*/  SHF.R.U32.HI R3, RZ, 0x1f, R0 ;  /* 0x0000001fff037819 */ /* 0x000fe40000011600 */
[----:B------:R-:W-:Y:S02]  /*1640*/  LEA.HI.SX32 R2, R2, R5, 0x1c ;  /* 0x0000000502027211 */ /* 0x000fe400078fe2ff */
[----:B------:R-:W-:-:S04]  /*1650*/  LEA.HI.SX32 R3, R0, R3, 0x1c ;  /* 0x0000000300037211 */ /* 0x000fc800078fe2ff */
        /* <DEDUP_REMOVED lines=21> */
.L_x_4490:
[----:B------:R-:W-:-:S11]  /*17b0*/  UISETP.NE.AND UP0, UPT, UR7, 0x1, UPT ;  /* 0x000000010700788c */ /* 0x000fd6000bf05270 */
[----:B------:R-:W-:Y:S02]  /*17c0*/  @UP0 ULDC.64 UR10, c[0x0][0x9e8] ;  /* 0x00027a00000a0ab9 */ /* 0x000fe40000000a00 */
[----:B------:R-:W-:-:S04]  /*17d0*/  UIMAD.WIDE.U32 UR8, UR4, UR10, URZ ;  /* 0x0000000a040872a5 */ /* 0x000fc8000f8e003f */
[----:B------:R-:W-:-:S12]  /*17e0*/  @UP0 USHF.R.U32.HI UR4, URZ, UR11, UR9 ;  /* 0x0000000b3f040299 */ /* 0x000fd80008011609 */
.L_x_4491:
[----:B------:R-:W-:-:S04]  /*17f0*/  UIMAD UR4, UR4, UR7, URZ ;  /* 0x00000007040472a4 */ /* 0x000fc8000f8e023f */
[----:B------:R-:W-:-:S04]  /*1800*/  UISETP.LT.AND UP0, UPT, UR6, UR4, UPT ;  /* 0x000000040600728c */ /* 0x000fc8000bf01270 */
[----:B------:R-:W-:-:S12]  /*1810*/  USEL UR6, UR6, UR4, !UP0 ;  /* 0x0000000406067287 */ /* 0x000fd8000c000000 */
.L_x_4489:
[----:B------:R-:W-:-:S04]  /*1820*/  UIMAD.WIDE UR6, UR6, 0x2aaaaaab, URZ ;  /* 0x2aaaaaab060678a5 */ /* 0x000fc8000f8e023f */
[----:B------:R-:W-:-:S04]  /*1830*/  USHF.R.U32.HI UR4, URZ, 0x1f, UR7 ;  /* 0x0000001f3f047899 */ /* 0x000fc80008011607 */
[----:B------:R-:W-:Y:S02]  /*1840*/  ULEA.HI.SX32 UR7, UR7, UR4, 0x1c ;  /* 0x0000000407077291 */ /* 0x000fe4000f8fe23f */
[----:B------:R-:W-:Y:S02]  /*1850*/  ULOP3.LUT UR4, UR5, 0xff000000, URZ, 0xc0, !UPT ;  /* 0xff00000005047892 */ /* 0x000fe4000f8ec03f */
[----:B------:R-:W-:Y:S02]  /*1860*/  UISETP.LT.AND UP0, UPT, URZ, UR7, UPT ;  /* 0x000000073f00728c */ /* 0x000fe4000bf01270 */
[----:B------:R-:W-:Y:S02]  /*1870*/  ULOP3.LUT UR5, UR5, 0xff0000, URZ, 0xc0, !UPT ;  /* 0x00ff000005057892 */ /* 0x000fe4000f8ec03f */
[----:B------:R-:W-:Y:S02]  /*1880*/  USEL UR9, URZ, UR7, !UP0 ;  /* 0x000000073f097287 */ /* 0x000fe4000c000000 */
[----:B------:R-:W-:-:S04]  /*1890*/  USHF.R.U32.HI UR4, URZ, 0x8, UR4 ;  /* 0x000000083f047899 */ /* 0x000fc80008011604 */
[----:B------:R-:W-:Y:S01]  /*18a0*/  ISETP.GT.AND P0, PT, R72, UR9, PT ;  /* 0x0000000948007c0c */ /* 0x000fe2000bf04270 */
[----:B------:R-:W-:-:S03]  /*18b0*/  ULEA.HI UR5, UR5, UR4, URZ, 0x10 ;  /* 0x0000000405057291 */ /* 0x000fc6000f8f803f */
[----:B------:R-:W-:Y:S01]  /*18c0*/  UMOV UR4, URZ ;  /* 0x0000003f00047c82 */ /* 0x000fe20008000000 */
[----:B------:R-:W-:Y:S02]  /*18d0*/  ULOP3.LUT UR6, UR5, 0xff, URZ, 0xc0, !UPT ;  /* 0x000000ff05067892 */ /* 0x000fe4000f8ec03f */
[----:B------:R-:W-:-:S04]  /*18e0*/  USHF.R.U32.HI UR5, URZ, 0x10, UR5 ;  /* 0x000000103f057899 */ /* 0x000fc80008011605 */
[----:B------:R-:W-:Y:S02]  /*18f0*/  IMAD.U32 R208, RZ, RZ, UR6 ;  /* 0x00000006ffd07e24 */ /* 0x000fe4000f8e00ff */
[----:B------:R-:W-:Y:S01]  /*1900*/  IMAD.U32 R195, RZ, RZ, UR5 ;  /* 0x00000005ffc37e24 */ /* 0x000fe2000f8e00ff */
[----:B------:R-:W-:Y:S06]  /*1910*/  @!P0 BRA `(.L_x_4492) ;  /* 0x00000000009c8947 */ /* 0x000fec0003800000 */
[----:B------:R-:W-:Y:S01]  /*1920*/  R2UR UR5, R195 ;  /* 0x00000000c30572ca */ /* 0x000fe200000e0000 */
[----:B------:R-:W-:-:S12]  /*1930*/  ULDC UR4, c[0x0][0x9f0] ;  /* 0x00027c0000047ab9 */ /* 0x000fd80000000800 */
[----:B------:R-:W-:-:S04]  /*1940*/  UISETP.NE.AND UP0, UPT, UR5, URZ, UPT ;  /* 0x0000003f0500728c */ /* 0x000fc8000bf05270 */
[----:B------:R-:W-:-:S03]  /*1950*/  USEL UR10, UR5, UR4, UP0 ;  /* 0x00000004050a7287 */ /* 0x000fc60008000000 */
[----:B------:R-:W-:-:S03]  /*1960*/  UMOV UR4, URZ ;  /* 0x0000003f00047c82 */ /* 0x000fc60008000000 */
[----:B------:R-:W-:-:S05]  /*1970*/  IMAD.U32 R5, RZ, RZ, UR10 ;  /* 0x0000000aff057e24 */ /* 0x000fca000f8e00ff */
        /* <DEDUP_REMOVED lines=33> */
.L_x_4492:
[----:B------:R-:W-:Y:S01]  /*1b90*/  R2UR UR5, R208 ;  /* 0x00000000d00572ca */ /* 0x000fe200000e0000 */
[----:B------:R-:W-:Y:S01]  /*1ba0*/  IMAD.U32 R3, RZ, RZ, UR4 ;  /* 0x00000004ff037e24 */ /* 0x000fe2000f8e00ff */
[----:B------:R-:W-:Y:S01]  /*1bb0*/  PLOP3.LUT P0, PT, PT, PT, PT, 0x80, 0x0 ;  /* 0x000000000000781c */ /* 0x000fe20003f0f070 */
[----:B------:R-:W-:Y:S01]  /*1bc0*/  IMAD.MOV.U32 R2, RZ, RZ, RZ ;  /* 0x000000ffff027224 */ /* 0x000fe200078e00ff */
        /* <DEDUP_REMOVED lines=9> */
[----:B------:R-:W-:Y:S01]  /*1c60*/  UIMAD UR5, UR5, UR4, UR9 ;  /* 0x00000004050572a4 */ /* 0x000fe2000f8e0209 */
        /* <DEDUP_REMOVED lines=80> */
.L_x_4494:
[----:B------:R-:W2:Y:S01]  /*2170*/  LDL R2, [R1+0x14] ;  /* 0x0000140001027983 */ /* 0x000ea20000100800 */
[----:B------:R-:W-:-:S13]  /*2180*/  R2UR UR6, R221 ;  /* 0x00000000dd0672ca */ /* 0x000fda00000e0000 */
[----:B------:R-:W-:-:S04]  /*2190*/  ULEA.HI UR4, UR6, UR6, URZ, 0x1 ;  /* 0x0000000606047291 */ /* 0x000fc8000f8f083f */
[----:B------:R-:W-:-:S04]  /*21a0*/  ULOP3.LUT UR4, UR4, 0xfffffffe, URZ, 0xc0, !UPT ;  /* 0xfffffffe04047892 */ /* 0x000fc8000f8ec03f */
[----:B------:R-:W-:-:S06]  /*21b0*/  UIADD3 UR4, UR6, -UR4, URZ ;  /* 0x8000000406047290 */ /* 0x000fcc000fffe03f */
[----:B------:R-:W-:-:S05]  /*21c0*/  IMAD.U32 R0, RZ, RZ, UR4 ;  /* 0x00000004ff007e24 */ /* 0x000fca000f8e00ff */
[----:B------:R-:W-:-:S04]  /*21d0*/  SHF.L.U32 R0, R0, 0x1f, RZ ;  /* 0x0000001f00007819 */ /* 0x000fc800000006ff */
[----:B------:R-:W0:Y:S01]  /*21e0*/  SYNCS.PHASECHK.TRANS64.TRYWAIT P1, [UR60+0x30800], R0 ;  /* 0x03080000ff0075a7 */ /* 0x000e22000802017c */
[----:B--2---:R-:W-:-:S13]  /*21f0*/  R2UR UR5, R2 ;  /* 0x00000000020572ca */ /* 0x004fda00000e0000 */
[----:B------:R-:W-:-:S05]  /*2200*/  IMAD.U32 R2, RZ, RZ, UR5 ;  /* 0x00000005ff027e24 */ /* 0x000fca000f8e00ff */
[----:B------:R-:W-:Y:S01]  /*2210*/  ISETP.NE.AND P0, PT, R2, 0x3, PT ;  /* 0x000000030200780c */ /* 0x000fe20003f05270 */
[----:B0-----:R-:W-:-:S12]  /*2220*/  @!P1 BRA `(.L_x_4495) ;  /* 0x0000016400c49947 */ /* 0x001fd80003800000 */
.L_x_4691:
[----:B------:R-:W-:Y:S05]  /*2230*/  @!P0 BRA `(.L_x_4496) ;  /* 0x0000000000048947 */ /* 0x000fea0003800000 */
[----:B------:R-:W-:Y:S01]  /*2240*/  BPT.TRAP 0x1 ;  /* 0x000000040000795c */ /* 0x000fe20000300000 */
.L_x_4496:
[----:B0-----:R-:W-:Y:S02]  /*2250*/  IMAD.U32 R3, RZ, RZ, UR39 ;  /* 0x00000027ff037e24 */ /* 0x001fe4000f8e00ff */
[----:B------:R-:W-:-:S03]  /*2260*/  IMAD.U32 R0, RZ, RZ, UR38 ;  /* 0x00000026ff007e24 */ /* 0x000fc6000f8e00ff */
[----:B------:R-:W-:Y:S02]  /*2270*/  LEA R3, R3, UR60, 0x3 ;  /* 0x0000003c03037c11 */ /* 0x000fe4000f8e18ff */
[----:B------:R-:W-:-:S04]  /*2280*/  SHF.L.U32 R0, R0, 0x1f, RZ ;  /* 0x0000001f00007819 */ /* 0x000fc800000006ff */
[----:B------:R0:W1:Y:S01]  /*2290*/  SYNCS.PHASECHK.TRANS64.TRYWAIT P1, [R3+URZ+0x30830], R0 ;  /* 0x03083000030075a7 */ /* 0x000062000802017f */
[----:B------:R-:W-:Y:S05]  /*22a0*/  @!P0 BRA `(.L_x_4497) ;  /* 0x0000000000048947 */ /* 0x000fea0003800000 */
[----:B------:R-:W-:Y:S01]  /*22b0*/  BPT.TRAP 0x1 ;  /* 0x000000040000795c */ /* 0x000fe20000300000 */
.L_x_4497:
[----:B-1----:R-:W-:Y:S05]  /*22c0*/  @P1 BRA `(.L_x_4498) ;  /* 0x0000000000081947 */ /* 0x002fea0003800000 */
[----:B------:R-:W1:Y:S02]  /*22d0*/  SYNCS.PHASECHK.TRANS64.TRYWAIT P1, [R3+URZ+0x30830], R0 ;  /* 0x03083000030075a7 */ /* 0x000e64000802017f */
[----:B-1----:R-:W-:Y:S05]  /*22e0*/  @!P1 BRA `(.L_x_4499) ;  /* 0x0000016400ac9947 */ /* 0x002fea0003800000 */
.L_x_4498:
        /* <DEDUP_REMOVED lines=13> */
[----:B------:R-:W-:Y:S01]  /*23c0*/  ULOP3.LUT UR4, UR40, 0x10000, URZ, 0xfc, !UPT ;  /* 0x0001000028047892 */ /* 0x000fe2000f8efc3f */
[----:B------:R-:W-:Y:S01]  /*23d0*/  UMOV UR13, 0x40000040 ;  /* 0x40000040000d7882 */ /* 0x000fe20000000000 */
[----:B------:R-:W-:Y:S02]  /*23e0*/  UMOV UR15, 0x40000040 ;  /* 0x40000040000f7882 */ /* 0x000fe40000000000 */
[----:B------:R-:W-:Y:S01]  /*23f0*/  IMAD.U32 R9, RZ, RZ, UR5 ;  /* 0x00000005ff097e24 */ /* 0x000fe2000f8e00ff */
[----:B------:R-:W-:Y:S02]  /*2400*/  UIMAD UR5, UR39, 0x900, UR5 ;  /* 0x00000900270578a4 */ /* 0x000fe4000f8e0205 */
[----:B------:R-:W-:Y:S01]  /*2410*/  UMOV UR8, UR4 ;  /* 0x0000000400087c82 */ /* 0x000fe20008000000 */
[----:B------:R-:W-:Y:S01]  /*2420*/  UIADD3 UR56, UR4, 0x2, URZ ;  /* 0x0000000204387890 */ /* 0x000fe2000fffe03f */
[----:B------:R-:W-:Y:S01]  /*2430*/  IMAD.U32 R6, RZ, RZ, UR8 ;  /* 0x00000008ff067e24 */ /* 0x000fe2000f8e00ff */
[----:B------:R-:W-:-:S02]  /*2440*/  UIADD3 UR58, UR5, 0x2, URZ ;  /* 0x00000002053a7890 */ /* 0x000fc4000fffe03f */
[----:B------:R-:W-:Y:S01]  /*2450*/  UMOV UR10, UR5 ;  /* 0x00000005000a7c82 */ /* 0x000fe20008000000 */
[----:B------:R-:W-:Y:S01]  /*2460*/  UIADD3 UR52, UR4, 0x4, URZ ;  /* 0x0000000404347890 */ /* 0x000fe2000fffe03f */
[----:B------:R-:W-:Y:S01]  /*2470*/  HGMMA.64x96x16.F32.BF16 R24, gdesc[UR8], RZ, !UPT, gsb0 ;  /* 0x01600000081879f0 */ /* 0x000fe2000c0018ff */
[----:B------:R-:W-:Y:S02]  /*2480*/  UIADD3 UR54, UR5, 0x4, URZ ;  /* 0x0000000405367890 */ /* 0x000fe4000fffe03f */
[----:B------:R-:W-:Y:S02]  /*2490*/  UIADD3 UR8, UR4, 0x6, URZ ;  /* 0x0000000604087890 */ /* 0x000fe4000fffe03f */
[----:B------:R-:W-:Y:S01]  /*24a0*/  UIADD3 UR10, UR5, 0x6, URZ ;  /* 0x00000006050a7890 */ /* 0x000fe2000fffe03f */
[----:B------:R-:W-:Y:S01]  /*24b0*/  UMOV UR9, 0x40000040 ;  /* 0x4000004000097882 */ /* 0x000fe20000000000 */
[----:B------:R-:W-:Y:S01]  /*24c0*/  UMOV UR11, 0x40000040 ;  /* 0x40000040000b7882 */ /* 0x000fe20000000000 */
[----:B------:R-:W-:-:S02]  /*24d0*/  UIADD3 UR12, UR4, 0x400, URZ ;  /* 0x00000400040c7890 */ /* 0x000fc4000fffe03f */
[----:B------:R-:W-:Y:S02]  /*24e0*/  UIADD3 UR14, UR5, 0x300, URZ ;  /* 0x00000300050e7890 */ /* 0x000fe4000fffe03f */
        /* <DEDUP_REMOVED lines=64> */
.L_x_4500:
[----:B------:R-:W-:Y:S01]  /*28f0*/  R2UR UR4, R22 ;  /* 0x00000000160472ca */ /* 0x000fe200000e0000 */
[----:B------:R-:W2:Y:S01]  /*2900*/  S2UR UR6, SR_CgaCtaId ;  /* 0x00000000000679c3 */ /* 0x000ea20000008800 */
[----:B------:R-:W-:Y:S01]  /*2910*/  R2UR UR5, R23 ;  /* 0x00000000170572ca */ /* 0x000fe200000e0000 */
[----:B------:R-:W-:Y:S01]  /*2920*/  UISETP.NE.AND UP0, UPT, UR61, URZ, UPT ;  /* 0x0000003f3d00728c */ /* 0x000fe2000bf05270 */
[----:B------:R-:W-:Y:S01]  /*2930*/  ULDC UR14, c[0x0][0x9dc] ;  /* 0x00027700000e7ab9 */ /* 0x000fe20000000800 */
[----:B------:R-:W-:-:S08]  /*2940*/  ULDC UR10, c[0x0][0x9e0] ;  /* 0x00027800000a7ab9 */ /* 0x000fd00000000800 */
[----:B------:R-:W-:Y:S01]  /*2950*/  UISETP.NE.AND UP1, UPT, UR4, URZ, UPT ;  /* 0x0000003f0400728c */ /* 0x000fe2000bf25270 */
[----:B------:R-:W-:Y:S01]  /*2960*/  R2UR UR4, R3 ;  /* 0x00000000030472ca */ /* 0x000fe200000e0000 */
[----:B01----:R-:W-:-:S04]  /*2970*/  VIADD R0, R192, UR5 ;  /* 0x00000005c0007c36 */ /* 0x003fc80008000000 */
[----:B------:R-:W-:Y:S01]  /*2980*/  PLOP3.LUT P1, PT, PT, PT, UP1, 0x80, 0x0 ;  /* 0x000000000000781c */ /* 0x000fe20003f2f018 */
[----:B------:R-:W-:Y:S01]  /*2990*/  IMAD.MOV.U32 R2, RZ, RZ, R0 ;  /* 0x000000ffff027224 */ /* 0x000fe200078e0000 */
[----:B------:R-:W-:-:S03]  /*29a0*/  PLOP3.LUT P2, PT, PT, PT, UP1, 0x80, 0x0 ;  /* 0x000000000000781c */ /* 0x000fc60003f4f018 */
[----:B------:R-:W-:-:S03]  /*29b0*/  @UP1 ULDC UR5, c[0x0][0x44c] ;  /* 0x0001130000051ab9 */ /* 0x000fc60000000800 */
[----:B------:R-:W-:-:S04]  /*29c0*/  UIADD3 UR4, UR4, 0x30840, URZ ;  /* 0x0003084004047890 */ /* 0x000fc8000fffe03f */
[----:B--2---:R-:W-:Y:S01]  /*29d0*/  UPRMT UR4, UR6, 0x654, UR4 ;  /* 0x0000065406047896 */ /* 0x004fe20008000004 */
[----:B------:R-:W-:Y:S01]  /*29e0*/  @P1 IMAD.HI.U32 R3, R0, UR5, RZ ;  /* 0x0000000500031c27 */ /* 0x000fe2000f8e00ff */
[----:B------:R-:W-:Y:S01]  /*29f0*/  @UP1 ULDC UR5, c[0x0][0x450] ;  /* 0x0001140000051ab9 */ /* 0x000fe20000000800 */
[----:B------:R-:W-:Y:S02]  /*2a00*/  PLOP3.LUT P1, PT, PT, PT, UP0, 0x40, 0x0 ;  /* 0x000000000000781c */ /* 0x000fe40003f2e808 */
[C---:B------:R-:W-:Y:S01]  /*2a10*/  IMAD R0, R72.reuse, -0x60, R17 ;  /* 0xffffffa048007824 */ /* 0x040fe200078e0211 */
[----:B------:R-:W-:Y:S01]  /*2a20*/  @P2 SHF.R.U32.HI R2, RZ, UR5, R3 ;  /* 0x00000005ff022c19 */ /* 0x000fe20008011603 */
[----:B------:R-:W-:Y:S02]  /*2a30*/  IMAD.MOV.U32 R3, RZ, RZ, -0x60 ;  /* 0xffffffa0ff037424 */ /* 0x000fe400078e00ff */
[----:B------:R-:W-:Y:S01]  /*2a40*/  SYNCS.ARRIVE.TRANS64.RED.A1T0 RZ, [UR4], RZ ;  /* 0x000000ffffff79a7 */ /* 0x000fe20008100404 */
[----:B------:R-:W-:Y:S01]  /*2a50*/  ULOP3.LUT UR4, URZ, UR14, URZ, 0x33, !UPT ;  /* 0x0000000e3f047292 */ /* 0x000fe2000f8e333f */
[----:B------:R-:W0:Y:S01]  /*2a60*/  SHFL.IDX PT, R5, R2, RZ, 0x1c1f ;  /* 0x001c1fff02057589 */ /* 0x000e2200000e0000 */
[----:B------:R-:W-:Y:S01]  /*2a70*/  IMAD R4, R72, R3, 0x61 ;  /* 0x0000006148047424 */ /* 0x000fe200078e0203 */
[----:B------:R-:W-:-:S03]  /*2a80*/  IADD3 R8, -R19, 0x60, R0 ;  /* 0x0000006013087810 */ /* 0x000fc60007ffe100 */
[----:B------:R-:W-:Y:S01]  /*2a90*/  VIADD R12, R4, 0xffffffff ;  /* 0xffffffff040c7836 */ /* 0x000fe20000000000 */
[----:B------:R-:W-:-:S03]  /*2aa0*/  IADD3 R3, R17, R4, -R19 ;  /* 0x0000000411037210 */ /* 0x000fc60007ffe813 */
[----:B------:R-:W-:Y:S02]  /*2ab0*/  IMAD.IADD R14, R12, 0x1, -R19 ;  /* 0x000000010c0e7824 */ /* 0x000fe400078e0a13 */
[----:B------:R-:W-:-:S04]  /*2ac0*/  IMAD.IADD R3, R3, 0x1, -R18 ;  /* 0x0000000103037824 */ /* 0x000fc800078e0a12 */
[C---:B------:R-:W-:Y:S02]  /*2ad0*/  VIADD R11, R3.reuse, UR10 ;  /* 0x0000000a030b7c36 */ /* 0x040fe40008000000 */
[----:B------:R-:W-:-:S03]  /*2ae0*/  VIADD R10, R3, UR4 ;  /* 0x00000004030a7c36 */ /* 0x000fc60008000000 */
[----:B0-----:R-:W-:Y:S01]  /*2af0*/  VIADDMNMX R0, R5, R11, R8, PT ;  /* 0x0000000b05007246 */ /* 0x001fe20003800108 */
[----:B------:R-:W-:Y:S01]  /*2b00*/  IMAD.IADD R3, R10, 0x1, R5 ;  /* 0x000000010a037824 */ /* 0x000fe200078e0205 */
[----:B------:R-:W-:Y:S06]  /*2b10*/  @P1 BRA `(.L_x_4501) ;  /* 0x00000000005c1947 */ /* 0x000fec0003800000 */
        /* <DEDUP_REMOVED lines=13> */
.L_x_4503:
[----:B------:R-:W-:Y:S02]  /*2bf0*/  ULDC UR4, c[0x0][0x9e4] ;  /* 0x0002790000047ab9 */ /* 0x000fe40000000800 */
[----:B------:R-:W-:-:S05]  /*2c00*/  IMAD.U32 R13, RZ, RZ, UR4 ;  /* 0x00000004ff0d7e24 */ /* 0x000fca000f8e00ff */
[----:B------:R-:W-:-:S13]  /*2c10*/  ISETP.NE.AND P1, PT, R13, 0x1, PT ;  /* 0x000000010d00780c */ /* 0x000fda0003f25270 */
[----:B------:R-:W0:Y:S02]  /*2c20*/  @P1 LDC.64 R20, c[0x0][0x9e8] ;  /* 0x00027a00ff141b82 */ /* 0x000e240000000a00 */
[----:B0-----:R-:W-:-:S05]  /*2c30*/  @P1 IMAD.HI.U32 R4, R5, R20, RZ ;  /* 0x0000001405041227 */ /* 0x001fca00078e00ff */
[----:B------:R-:W-:-:S07]  /*2c40*/  @P1 SHF.R.U32.HI R5, RZ, R21, R4 ;  /* 0x00000015ff051219 */ /* 0x000fce0000011604 */
.L_x_4504:
[----:B------:R-:W-:Y:S05]  /*2c50*/  BSYNC B0 ;  /* 0x0000000000007941 */ /* 0x000fea0003800000 */
.L_x_4502:
[----:B------:R-:W-:-:S05]  /*2c60*/  IMAD R5, R5, R13, R14 ;  /* 0x0000000d05057224 */ /* 0x000fca00078e020e */
[----:B------:R-:W-:Y:S02]  /*2c70*/  VIADDMNMX R0, R5, R13, R0, PT ;  /* 0x0000000d05007246 */ /* 0x000fe40003800100 */
[----:B------:R-:W-:-:S07]  /*2c80*/  VIMNMX R3, R3, R5, !PT ;  /* 0x0000000503037248 */ /* 0x000fce0007fe0100 */
.L_x_4501:
        /* <DEDUP_REMOVED lines=116> */
[----:B0-----:R-:W-:Y:S01]  /*33d0*/  VIADDMNMX R0, R5, R11, R8, PT ;  /* 0x0000000b05007246 */ /* 0x001fe20003800108 */
[----:B------:R-:W-:Y:S01]  /*33e0*/  IMAD.IADD R8, R10, 0x1, R5 ;  /* 0x000000010a087824 */ /* 0x000fe200078e0205 */
[----:B------:R-:W-:Y:S02]  /*33f0*/  FSEL R69, R69, -INF , !P6 ;  /* 0xff80000045457808 */ /* 0x000fe40007000000 */
[----:B------:R-:W-:-:S13]  /*3400*/  PLOP3.LUT P6, PT, PT, PT, UP0, 0x40, 0x0 ;  /* 0x000000000000781c */ /* 0x000fda0003fce808 */
[----:B------:R-:W-:Y:S05]  /*3410*/  @P6 BRA `(.L_x_4505) ;  /* 0x00000000005c6947 */ /* 0x000fea0003800000 */
        /* <DEDUP_REMOVED lines=13> */
.L_x_4507:
[----:B------:R-:W-:Y:S02]  /*34f0*/  ULDC UR4, c[0x0][0x9e4] ;  /* 0x0002790000047ab9 */ /* 0x000fe40000000800 */
[----:B------:R-:W-:-:S05]  /*3500*/  IMAD.U32 R4, RZ, RZ, UR4 ;  /* 0x00000004ff047e24 */ /* 0x000fca000f8e00ff */
[----:B------:R-:W-:-:S13]  /*3510*/  ISETP.NE.AND P6, PT, R4, 0x1, PT ;  /* 0x000000010400780c */ /* 0x000fda0003fc5270 */
[----:B------:R-:W0:Y:S02]  /*3520*/  @P6 LDC.64 R2, c[0x0][0x9e8] ;  /* 0x00027a00ff026b82 */ /* 0x000e240000000a00 */
[----:B0-----:R-:W-:-:S05]  /*3530*/  @P6 IMAD.HI.U32 R2, R5, R2, RZ ;  /* 0x0000000205026227 */ /* 0x001fca00078e00ff */
[----:B------:R-:W-:-:S07]  /*3540*/  @P6 SHF.R.U32.HI R5, RZ, R3, R2 ;  /* 0x00000003ff056219 */ /* 0x000fce0000011602 */
.L_x_4508:
[----:B------:R-:W-:Y:S05]  /*3550*/  BSYNC B0 ;  /* 0x0000000000007941 */ /* 0x000fea0003800000 */
.L_x_4506:
[----:B------:R-:W-:-:S05]  /*3560*/  IMAD R5, R5, R4, R14 ;  /* 0x0000000405057224 */ /* 0x000fca00078e020e */
[----:B------:R-:W-:Y:S02]  /*3570*/  VIADDMNMX R0, R5, R4, R0, PT ;  /* 0x0000000405007246 */ /* 0x000fe40003800100 */
[----:B------:R-:W-:-:S07]  /*3580*/  VIMNMX R8, R8, R5, !PT ;  /* 0x0000000508087248 */ /* 0x000fce0007fe0100 */
.L_x_4505:
[C---:B------:R-:W-:Y:S01]  /*3590*/  ISETP.GT.AND P1, PT, R8.reuse, 0x1, !P1 ;  /* 0x000000010800780c */ /* 0x040fe20004f24270 */
[----:B------:R-:W-:Y:S01]  /*35a0*/  ULDC UR6, c[0x0][0x988] ;  /* 0x0002620000067ab9 */ /* 0x000fe20000000800 */
[----:B------:R-:W-:Y:S01]  /*35b0*/  ISETP.GT.AND P2, PT, R8, 0x8, !P2 ;  /* 0x000000080800780c */ /* 0x000fe20005744270 */
[----:B------:R-:W-:Y:S01]  /*35c0*/  UISETP.NE.AND UP0, UPT, UR61, URZ, UPT ;  /* 0x0000003f3d00728c */ /* 0x000fe2000bf05270 */
        /* <DEDUP_REMOVED lines=8> */
[----:B------:R-:W-:Y:S02]  /*3650*/  FMNMX.FTZ R2, R13, R25, !PT ;  /* 0x000000190d027209 */ /* 0x000fe40007810000 */
[----:B------:R-:W-:-:S02]  /*3660*/  FSEL R31, R31, -INF , !P1 ;  /* 0xff8000001f1f7808 */ /* 0x000fc40004800000 */
[----:B------:R-:W-:Y:S02]  /*3670*/  ISETP.NE.AND P1, PT, R75, RZ, PT ;  /* 0x000000ff4b00720c */ /* 0x000fe40003f25270 */
[----:B------:R-:W-:Y:S02]  /*3680*/  ISETP.NE.AND P6, PT, R32, RZ, PT ;  /* 0x000000ff2000720c */ /* 0x000fe40003fc5270 */
        /* <DEDUP_REMOVED lines=11> */
[----:B------:R-:W-:Y:S02]  /*3740*/  FMNMX.FTZ R2, R36, R3, !PT ;  /* 0x0000000324027209 */ /* 0x000fe40007810000 */
        /* <DEDUP_REMOVED lines=41> */
[----:B------:R-:W-:Y:S01]  /*39e0*/  ISETP.NE.AND P2, PT, R85, RZ, PT ;  /* 0x000000ff5500720c */ /* 0x000fe20003f45270 */
[----:B------:R-:W0:Y:S01]  /*39f0*/  SHFL.BFLY PT, R3, R2, 0x2, 0x1f ;  /* 0x0c401f0002037f89 */ /* 0x000e2200000e0000 */
[----:B------:R-:W-:Y:S02]  /*3a00*/  ISETP.LT.OR P1, PT, R0, 0x31, P1 ;  /* 0x000000310000780c */ /* 0x000fe40000f21670 */
[----:B------:R-:W-:Y:S02]  /*3a10*/  ISETP.NE.AND P6, PT, R20, RZ, PT ;  /* 0x000000ff1400720c */ /* 0x000fe40003fc5270 */
[----:B------:R-:W-:Y:S02]  /*3a20*/  FSEL R50, R50, -INF , !P1 ;  /* 0xff80000032327808 */ /* 0x000fe40004800000 */
[----:B------:R-:W-:-:S02]  /*3a30*/  ISETP.NE.AND P1, PT, R82, RZ, PT ;  /* 0x000000ff5200720c */ /* 0x000fc40003f25270 */
[C---:B------:R-:W-:Y:S02]  /*3a40*/  ISETP.GT.AND P3, PT, R8.reuse, 0x50, !P3 ;  /* 0x000000500800780c */ /* 0x040fe40005f64270 */
[C---:B------:R-:W-:Y:S02]  /*3a50*/  ISETP.GT.AND P1, PT, R8.reuse, 0x31, !P1 ;  /* 0x000000310800780c */ /* 0x040fe40004f24270 */
[----:B------:R-:W-:Y:S02]  /*3a60*/  ISETP.GT.AND P4, PT, R8, 0x51, !P4 ;  /* 0x000000510800780c */ /* 0x000fe40006784270 */
[C---:B------:R-:W-:Y:S02]  /*3a70*/  ISETP.LT.OR P1, PT, R0.reuse, 0x32, P1 ;  /* 0x000000320000780c */ /* 0x040fe40000f21670 */
[----:B------:R-:W-:Y:S02]  /*3a80*/  ISETP.LT.OR P3, PT, R0, 0x51, P3 ;  /* 0x000000510000780c */ /* 0x000fe40001f61670 */
[----:B------:R-:W-:-:S02]  /*3a90*/  FSEL R51, R51, -INF , !P1 ;  /* 0xff80000033337808 */ /* 0x000fc40004800000 */
[----:B------:R-:W-:Y:S02]  /*3aa0*/  ISETP.NE.AND P1, PT, R83, RZ, PT ;  /* 0x000000ff5300720c */ /* 0x000fe40003f25270 */
[C---:B------:R-:W-:Y:S02]  /*3ab0*/  ISETP.GT.AND P5, PT, R8.reuse, 0x58, !P5 ;  /* 0x000000580800780c */ /* 0x040fe40006fa4270 */
[----:B------:R-:W-:Y:S02]  /*3ac0*/  ISETP.GT.AND P1, PT, R8, 0x38, !P1 ;  /* 0x000000380800780c */ /* 0x000fe40004f24270 */
[----:B0-----:R-:W-:Y:S02]  /*3ad0*/  FMNMX.FTZ R5, R2, R3, !PT ;  /* 0x0000000302057209 */ /* 0x001fe40007810000 */
[C---:B------:R-:W-:Y:S02]  /*3ae0*/  ISETP.LT.OR P1, PT, R0.reuse, 0x39, P1 ;  /* 0x000000390000780c */ /* 0x040fe40000f21670 */
[----:B------:R-:W-:Y:S01]  /*3af0*/  ISETP.LT.OR P4, PT, R0, 0x52, P4 ;  /* 0x000000520000780c */ /* 0x000fe20002781670 */
[----:B------:R-:W0:Y:S01]  /*3b00*/  SHFL.BFLY PT, R4, R5, 0x1, 0x1f ;  /* 0x0c201f0005047f89 */ /* 0x000e2200000e0000 */
[----:B------:R-:W-:-:S02]  /*3b10*/  FSEL R54, R54, -INF , !P1 ;  /* 0xff80000036367808 */ /* 0x000fc40004800000 */
[----:B------:R-:W-:Y:S02]  /*3b20*/  ISETP.NE.AND P1, PT, R84, RZ, PT ;  /* 0x000000ff5400720c */ /* 0x000fe40003f25270 */
[----:B------:R-:W-:Y:S02]  /*3b30*/  FSEL R66, R66, -INF , !P3 ;  /* 0xff80000042427808 */ /* 0x000fe40005800000 */
[----:B------:R-:W-:Y:S02]  /*3b40*/  ISETP.GT.AND P1, PT, R8, 0x39, !P1 ;  /* 0x000000390800780c */ /* 0x000fe40004f24270 */
[C---:B------:R-:W-:Y:S02]  /*3b50*/  ISETP.LT.OR P5, PT, R0.reuse, 0x59, P5 ;  /* 0x000000590000780c */ /* 0x040fe40002fa1670 */
[----:B------:R-:W-:Y:S02]  /*3b60*/  ISETP.LT.OR P1, PT, R0, 0x3a, P1 ;  /* 0x0000003a0000780c */ /* 0x000fe40000f21670 */
[----:B------:R-:W-:-:S02]  /*3b70*/  FSEL R67, R67, -INF , !P4 ;  /* 0xff80000043437808 */ /* 0x000fc40006000000 */
[----:B------:R-:W-:Y:S02]  /*3b80*/  FSEL R55, R55, -INF , !P1 ;  /* 0xff80000037377808 */ /* 0x000fe40004800000 */
[----:B------:R-:W-:Y:S02]  /*3b90*/  ISETP.GT.AND P1, PT, R8, 0x40, !P2 ;  /* 0x000000400800780c */ /* 0x000fe40005724270 */
[----:B------:R-:W-:Y:S02]  /*3ba0*/  ISETP.NE.AND P2, PT, R88, RZ, PT ;  /* 0x000000ff5800720c */ /* 0x000fe40003f45270 */
[----:B------:R-:W-:Y:S02]  /*3bb0*/  ISETP.LT.OR P1, PT, R0, 0x41, P1 ;  /* 0x000000410000780c */ /* 0x000fe40000f21670 */
[----:B------:R-:W-:Y:S02]  /*3bc0*/  ISETP.GT.AND P2, PT, R8, 0x49, !P2 ;  /* 0x000000490800780c */ /* 0x000fe40005744270 */
[----:B------:R-:W-:-:S02]  /*3bd0*/  FSEL R58, R58, -INF , !P1 ;  /* 0xff8000003a3a7808 */ /* 0x000fc40004800000 */
[----:B------:R-:W-:Y:S02]  /*3be0*/  ISETP.GT.AND P1, PT, R8, RZ, !P6 ;  /* 0x000000ff0800720c */ /* 0x000fe40007724270 */
[----:B0-----:R-:W-:Y:S02]  /*3bf0*/  FMNMX.FTZ R4, R5, R4, !PT ;  /* 0x0000000405047209 */ /* 0x001fe40007810000 */
[----:B------:R-:W-:Y:S02]  /*3c00*/  ISETP.LT.OR P1, PT, R0, 0x1, P1 ;  /* 0x000000010000780c */ /* 0x000fe40000f21670 */
[----:B------:R-:W-:Y:S01]  /*3c10*/  ISETP.NE.AND P6, PT, R86, RZ, PT ;  /* 0x000000ff5600720c */ /* 0x000fe20003fc5270 */
[----:B------:R-:W-:Y:S01]  /*3c20*/  FMUL.FTZ R3, R4, UR6 ;  /* 0x0000000604037c20 */ /* 0x000fe20008410000 */
[----:B------:R-:W-:Y:S02]  /*3c30*/  FSEL R26, R26, -INF , !P1 ;  /* 0xff8000001a1a7808 */ /* 0x000fe40004800000 */
[----:B------:R-:W-:-:S02]  /*3c40*/  FSETP.NEU.FTZ.AND P1, PT, R4, -INF , PT ;  /* 0xff8000000400780b */ /* 0x000fc40003f3d000 */
[----:B------:R-:W-:Y:S02]  /*3c50*/  ISETP.LT.OR P2, PT, R0, 0x4a, P2 ;  /* 0x0000004a0000780c */ /* 0x000fe40001741670 */
[----:B------:R-:W-:Y:S02]  /*3c60*/  FSEL R10, R3, RZ, P1 ;  /* 0x000000ff030a7208 */ /* 0x000fe40000800000 */
[----:B------:R-:W-:Y:S02]  /*3c70*/  FMNMX.FTZ R3, R26, R27, !PT ;  /* 0x0000001b1a037209 */ /* 0x000fe40007810000 */
[----:B------:R-:W-:Y:S01]  /*3c80*/  ISETP.GT.AND P1, PT, R8, 0x41, !P6 ;  /* 0x000000410800780c */ /* 0x000fe20007724270 */
[--C-:B------:R-:W-:Y:S01]  /*3c90*/  FFMA.FTZ R188, R13, UR6, -R10.reuse ;  /* 0x000000060dbc7c23 */ /* 0x100fe2000801080a */
[----:B------:R-:W-:Y:S01]  /*3ca0*/  FMNMX.FTZ R2, R30, R3, !PT ;  /* 0x000000031e027209 */ /* 0x000fe20007810000 */
[--C-:B------:R-:W-:Y:S01]  /*3cb0*/  FFMA.FTZ R5, R25, UR6, -R10.reuse ;  /* 0x0000000619057c23 */ /* 0x100fe2000801080a */
[----:B------:R-:W-:Y:S01]  /*3cc0*/  ISETP.LT.OR P1, PT, R0, 0x42, P1 ;  /* 0x000000420000780c */ /* 0x000fe20000f21670 */
[--C-:B------:R-:W-:Y:S01]  /*3cd0*/  FFMA.FTZ R190, R15, UR6, -R10.reuse ;  /* 0x000000060fbe7c23 */ /* 0x100fe2000801080a */
[----:B------:R-:W-:Y:S01]  /*3ce0*/  FMNMX.FTZ R3, R31, R2, !PT ;  /* 0x000000021f037209 */ /* 0x000fe20007810000 */
[----:B------:R-:W-:Y:S01]  /*3cf0*/  MUFU.EX2 R188, R188 ;  /* 0x000000bc00bc7308 */ /* 0x000fe20000000800 */
[----:B------:R-:W-:Y:S01]  /*3d00*/  FSEL R59, R59, -INF , !P1 ;  /* 0xff8000003b3b7808 */ /* 0x000fe20004800000 */
[--C-:B------:R-:W-:Y:S01]  /*3d10*/  FFMA.FTZ R11, R29, UR6, -R10.reuse ;  /* 0x000000061d0b7c23 */ /* 0x100fe2000801080a */
[----:B------:R-:W-:Y:S01]  /*3d20*/  FMNMX.FTZ R2, R34, R3, !PT ;  /* 0x0000000322027209 */ /* 0x000fe20007810000 */
[--C-:B------:R-:W-:Y:S01]  /*3d30*/  FFMA.FTZ R184, R21, UR6, -R10.reuse ;  /* 0x0000000615b87c23 */ /* 0x100fe2000801080a */
[----:B------:R-:W-:Y:S01]  /*3d40*/  ISETP.NE.AND P1, PT, R87, RZ, PT ;  /* 0x000000ff5700720c */ /* 0x000fe20003f25270 */
[--C-:B------:R-:W-:Y:S01]  /*3d50*/  FFMA.FTZ R13, R33, UR6, -R10.reuse ;  /* 0x00000006210d7c23 */ /* 0x100fe2000801080a */
[----:B------:R-:W-:Y:S01]  /*3d60*/  FMNMX.FTZ R3, R35, R2, !PT ;  /* 0x0000000223037209 */ /* 0x000fe20007810000 */
[----:B------:R-:W0:Y:S01]  /*3d70*/  MUFU.EX2 R5, R5 ;  /* 0x0000000500057308 */ /* 0x000e220000000800 */
        /* <DEDUP_REMOVED lines=12> */
[----:B------:R-:W-:Y:S01]  /*3e40*/  FSEL R63, R63, -INF , !P2 ;  /* 0xff8000003f3f7808 */ /* 0x000fe20005000000 */
[--C-:B------:R-:W-:Y:S01]  /*3e50*/  FFMA.FTZ R45, R45, UR6, -R10.reuse ;  /* 0x000000062d2d7c23 */ /* 0x100fe2000801080a */
[----:B------:R-:W-:Y:S01]  /*3e60*/  FMNMX.FTZ R3, R43, R2, !PT ;  /* 0x000000022b037209 */ /* 0x000fe20007810000 */
[----:B------:R-:W-:Y:S01]  /*3e70*/  MUFU.EX2 R11, R11 ;  /* 0x0000000b000b7308 */ /* 0x000fe20000000800 */
[----:B------:R-:W-:Y:S01]  /*3e80*/  ISETP.NE.AND P6, PT, R12, RZ, PT ;  /* 0x000000ff0c00720c */ /* 0x000fe20003fc5270 */
[----:B0-----:R-:W-:Y:S01]  /*3e90*/  FADD.FTZ R25, R188, R5 ;  /* 0x00000005bc197221 */ /* 0x001fe20000010000 */
[----:B------:R-:W-:Y:S01]  /*3ea0*/  FMNMX.FTZ R2, R46, R3, !PT ;  /* 0x000000032e027209 */ /* 0x000fe20007810000 */
[--C-:B------:R-:W-:Y:S01]  /*3eb0*/  FFMA.FTZ R48, R48, UR6, -R10.reuse ;  /* 0x0000000630307c23 */ /* 0x100fe2000801080a */
[----:B------:R-:W-:Y:S01]  /*3ec0*/  ISETP.GT.AND P6, PT, R8, 0x59, !P6 ;  /* 0x000000590800780c */ /* 0x000fe200077c4270 */
[--C-:B------:R-:W-:Y:S01]  /*3ed0*/  FFMA.FTZ R49, R49, UR6, -R10.reuse ;  /* 0x0000000631317c23 */ /* 0x100fe2000801080a */
[----:B------:R-:W-:Y:S01]  /*3ee0*/  FMNMX.FTZ R3, R47, R2, !PT ;  /* 0x000000022f037209 */ /* 0x000fe20007810000 */
[----:B------:R-:W-:Y:S01]  /*3ef0*/  MUFU.EX2 R184, R184 ;  /* 0x000000b800b87308 */ /* 0x000fe20000000800 */
[----:B------:R-:W-:Y:S01]  /*3f00*/  ISETP.LT.OR P6, PT, R0, 0x5a, P6 ;  /* 0x0000005a0000780c */ /* 0x000fe200037c1670 */
[--C-:B------:R-:W-:Y:S01]  /*3f10*/  FFMA.FTZ R52, R52, UR6, -R10.reuse ;  /* 0x0000000634347c23 */ /* 0x100fe2000801080a */
[----:B------:R-:W-:Y:S01]  /*3f20*/  FMNMX.FTZ R2, R50, R3, !PT ;  /* 0x0000000332027209 */ /* 0x000fe20007810000 */
[--C-:B------:R-:W-:Y:S01]  /*3f30*/  FFMA.FTZ R53, R53, UR6, -R10.reuse ;  /* 0x0000000635357c23 */ /* 0x100fe2000801080a */
[----:B------:R-:W-:Y:S01]  /*3f40*/  FSEL R70, R70, -INF , !P5 ;  /* 0xff80000046467808 */ /* 0x000fe20006800000 */
[--C-:B------:R-:W-:Y:S01]  /*3f50*/  FFMA.FTZ R56, R56, UR6, -R10.reuse ;  /* 0x0000000638387c23 */ /* 0x100fe2000801080a */
[----:B------:R-:W-:Y:S01]  /*3f60*/  FMNMX.FTZ R3, R51, R2, !PT ;  /* 0x0000000233037209 */ /* 0x000fe20007810000 */
[----:B------:R-:W-:Y:S01]  /*3f70*/  MUFU.EX2 R13, R13 ;  /* 0x0000000d000d7308 */ /* 0x000fe20000000800 */
[----:B------:R-:W-:Y:S01]  /*3f80*/  FSEL R71, R71, -INF , !P6 ;  /* 0xff80000047477808 */ /* 0x000fe20007000000 */
[--C-:B------:R-:W-:Y:S01]  /*3f90*/  FFMA.FTZ R57, R57, UR6, -R10.reuse ;  /* 0x0000000639397c23 */ /* 0x100fe2000801080a */
[----:B------:R-:W-:Y:S01]  /*3fa0*/  FMNMX.FTZ R2, R54, R3, !PT ;  /* 0x0000000336027209 */ /* 0x000fe20007810000 */
[--C-:B------:R-:W-:Y:S01]  /*3fb0*/  FFMA.FTZ R60, R60, UR6, -R10.reuse ;  /* 0x000000063c3c7c23 */ /* 0x100fe2000801080a */
[----:B------:R-:W-:Y:S01]  /*3fc0*/  F2FP.BF16.F32.PACK_AB R188, R5, R188 ;  /* 0x000000bc05bc723e */ /* 0x000fe200000010ff */
[--C-:B------:R-:W-:Y:S01]  /*3fd0*/  FFMA.FTZ R61, R61, UR6, -R10.reuse ;  /* 0x000000063d3d7c23 */ /* 0x100fe2000801080a */
[----:B------:R-:W-:Y:S01]  /*3fe0*/  FMNMX.FTZ R3, R55, R2, !PT ;  /* 0x0000000237037209 */ /* 0x000fe20007810000 */
[----:B------:R-:W-:Y:S01]  /*3ff0*/  MUFU.EX2 R186, R186 ;  /* 0x000000ba00ba7308 */ /* 0x000fe20000000800 */
[----:B------:R-:W-:Y:S01]  /*4000*/  R2UR UR4, R22 ;  /* 0x00000000160472ca */ /* 0x000fe200000e0000 */
[--C-:B------:R-:W-:Y:S01]  /*4010*/  FFMA.FTZ R64, R64, UR6, -R10.reuse ;  /* 0x0000000640407c23 */ /* 0x100fe2000801080a */
[----:B------:R-:W-:Y:S01]  /*4020*/  FMNMX.FTZ R2, R58, R3, !PT ;  /* 0x000000033a027209 */ /* 0x000fe20007810000 */
[--C-:B------:R-:W-:Y:S01]  /*4030*/  FFMA.FTZ R65, R65, UR6, -R10.reuse ;  /* 0x0000000641417c23 */ /* 0x100fe2000801080a */
[----:B------:R-:W-:Y:S01]  /*4040*/  R2UR UR7, R23 ;  /* 0x00000000170772ca */ /* 0x000fe200000e0000 */
[--C-:B------:R-:W-:Y:S01]  /*4050*/  FFMA.FTZ R68, R68, UR6, -R10.reuse ;  /* 0x0000000644447c23 */ /* 0x100fe2000801080a */
[----:B------:R-:W-:Y:S01]  /*4060*/  FMNMX.FTZ R3, R59, R2, !PT ;  /* 0x000000023b037209 */ /* 0x000fe20007810000 */
[----:B------:R-:W-:Y:S01]  /*4070*/  MUFU.EX2 R15, R15 ;  /* 0x0000000f000f7308 */ /* 0x000fe20000000800 */
[----:B------:R-:W-:Y:S01]  /*4080*/  FFMA.FTZ R10, R69, UR6, -R10 ;  /* 0x00000006450a7c23 */ /* 0x000fe2000801080a */
[----:B------:R-:W-:Y:S01]  /*4090*/  R2UR UR11, R73 ;  /* 0x00000000490b72ca */ /* 0x000fe200000e0000 */
[----:B------:R-:W-:Y:S01]  /*40a0*/  VIADD R12, R72, 0xfffffffe ;  /* 0xfffffffe480c7836 */ /* 0x000fe20000000000 */
[----:B------:R-:W-:-:S02]  /*40b0*/  FMNMX.FTZ R2, R62, R3, !PT ;  /* 0x000000033e027209 */ /* 0x000fc40007810000 */
[----:B------:R-:W-:Y:S02]  /*40c0*/  UISETP.NE.AND UP1, UPT, UR4, URZ, UPT ;  /* 0x0000003f0400728c */ /* 0x000fe4000bf25270 */
[----:B------:R-:W-:Y:S01]  /*40d0*/  FMNMX.FTZ R3, R63, R2, !PT ;  /* 0x000000023f037209 */ /* 0x000fe20007810000 */
[----:B------:R-:W-:Y:S03]  /*40e0*/  MUFU.EX2 R40, R40 ;  /* 0x0000002800287308 */ /* 0x000fe60000000800 */
[----:B------:R-:W-:-:S04]  /*40f0*/  FMNMX.FTZ R2, R66, R3, !PT ;  /* 0x0000000342027209 */ /* 0x000fc80007810000 */
[----:B------:R-:W-:Y:S01]  /*4100*/  FMNMX.FTZ R3, R67, R2, !PT ;  /* 0x0000000243037209 */ /* 0x000fe20007810000 */
[----:B------:R-:W0:Y:S01]  /*4110*/  MUFU.EX2 R41, R41 ;  /* 0x0000002900297308 */ /* 0x000e220000000800 */
[----:B------:R-:W-:Y:S01]  /*4120*/  @UP1 ULDC UR4, c[0x0][0x44c] ;  /* 0x0001130000041ab9 */ /* 0x000fe20000000800 */
[----:B------:R-:W-:Y:S01]  /*4130*/  @UP1 ULDC UR15, c[0x0][0x450] ;  /* 0x00011400000f1ab9 */ /* 0x000fe20000000800 */
[----:B------:R-:W-:Y:S01]  /*4140*/  FMNMX.FTZ R0, R70, R3, !PT ;  /* 0x0000000346007209 */ /* 0x000fe20007810000 */
[----:B------:R-:W-:-:S03]  /*4150*/  UIMAD.WIDE.U32 UR4, UR7, UR4, URZ ;  /* 0x00000004070472a5 */ /* 0x000fc6000f8e003f */
[----:B------:R-:W-:Y:S01]  /*4160*/  FMNMX.FTZ R0, R71, R0, !PT ;  /* 0x0000000047007209 */ /* 0x000fe20007810000 */
[----:B------:R-:W-:Y:S01]  /*4170*/  MUFU.EX2 R44, R44 ;  /* 0x0000002c002c7308 */ /* 0x000fe20000000800 */
[----:B------:R-:W-:-:S03]  /*4180*/  @UP1 USHF.R.U32.HI UR7, URZ, UR15, UR5 ;  /* 0x0000000f3f071299 */ /* 0x000fc60008011605 */
[----:B------:R-:W1:Y:S01]  /*4190*/  SHFL.BFLY PT, R3, R0, 0x2, 0x1f ;  /* 0x0c401f0000037f89 */ /* 0x000e6200000e0000 */
[----:B------:R-:W-:-:S03]  /*41a0*/  UIADD3 UR4, UR11, UR7, URZ ;  /* 0x000000070b047290 */ /* 0x000fc6000fffe03f */
[----:B------:R-:W2:Y:S01]  /*41b0*/  MUFU.EX2 R45, R45 ;  /* 0x0000002d002d7308 */ /* 0x000ea20000000800 */
[----:B------:R-:W-:Y:S01]  /*41c0*/  UIADD3 UR7, UR4, UR10, URZ ;  /* 0x0000000a04077290 */ /* 0x000fe2000fffe03f */
[----:B0-----:R-:W-:-:S06]  /*41d0*/  F2FP.BF16.F32.PACK_AB R180, R41, R40 ;  /* 0x0000002829b4723e */ /* 0x001fcc00000010ff */
[----:B------:R-:W-:Y:S08]  /*41e0*/  MUFU.EX2 R48, R48 ;  /* 0x0000003000307308 */ /* 0x000ff00000000800 */
[----:B------:R-:W0:Y:S01]  /*41f0*/  MUFU.EX2 R49, R49 ;  /* 0x0000003100317308 */ /* 0x000e220000000800 */
[----:B--2---:R-:W-:Y:S02]  /*4200*/  F2FP.BF16.F32.PACK_AB R182, R45, R44 ;  /* 0x0000002c2db6723e */ /* 0x004fe400000010ff */
[----:B-1----:R-:W-:-:S05]  /*4210*/  FMNMX.FTZ R2, R0, R3, !PT ;  /* 0x0000000300027209 */ /* 0x002fca0007810000 */
[----:B------:R-:W-:Y:S01]  /*4220*/  MUFU.EX2 R52, R52 ;  /* 0x0000003400347308 */ /* 0x000fe20000000800 */
[----:B------:R-:W1:Y:S07]  /*4230*/  SHFL.BFLY PT, R3, R2, 0x1, 0x1f ;  /* 0x0c201f0002037f89 */ /* 0x000e6e00000e0000 */
[----:B------:R-:W2:Y:S01]  /*4240*/  MUFU.EX2 R53, R53 ;  /* 0x0000003500357308 */ /* 0x000ea20000000800 */
[----:B0-----:R-:W-:-:S07]  /*4250*/  F2FP.BF16.F32.PACK_AB R176, R49, R48 ;  /* 0x0000003031b0723e */ /* 0x001fce00000010ff */
[----:B------:R-:W-:Y:S08]  /*4260*/  MUFU.EX2 R56, R56 ;  /* 0x0000003800387308 */ /* 0x000ff00000000800 */
[----:B------:R-:W-:Y:S01]  /*4270*/  MUFU.EX2 R57, R57 ;  /* 0x0000003900397308 */ /* 0x000fe20000000800 */
[----:B-1----:R-:W-:Y:S01]  /*4280*/  FMNMX.FTZ R3, R2, R3, !PT ;  /* 0x0000000302037209 */ /* 0x002fe20007810000 */
[----:B------:R-:W-:Y:S01]  /*4290*/  FADD.FTZ R2, R190, R25 ;  /* 0x00000019be027221 */ /* 0x000fe20000010000 */
[----:B------:R-:W-:-:S02]  /*42a0*/  F2FP.BF16.F32.PACK_AB R190, R11, R190 ;  /* 0x000000be0bbe723e */ /* 0x000fc400000010ff */
[C---:B------:R-:W-:Y:S01]  /*42b0*/  FSETP.NEU.FTZ.AND P1, PT, R3.reuse, -INF , PT ;  /* 0xff8000000300780b */ /* 0x040fe20003f3d000 */
[----:B------:R-:W-:Y:S01]  /*42c0*/  FMUL.FTZ R0, R3, UR6 ;  /* 0x0000000603007c20 */ /* 0x000fe20008410000 */
[----:B------:R-:W-:Y:S01]  /*42d0*/  FADD.FTZ R25, R11, R2 ;  /* 0x000000020b197221 */ /* 0x000fe20000010000 */
[----:B------:R-:W-:Y:S01]  /*42e0*/  MUFU.EX2 R60, R60 ;  /* 0x0000003c003c7308 */ /* 0x000fe20000000800 */
[----:B--2---:R-:W-:Y:S02]  /*42f0*/  F2FP.BF16.F32.PACK_AB R178, R53, R52 ;  /* 0x0000003435b2723e */ /* 0x004fe400000010ff */
[----:B------:R-:W-:Y:S01]  /*4300*/  FSEL R0, R0, RZ, P1 ;  /* 0x000000ff00007208 */ /* 0x000fe20000800000 */
[----:B------:R-:W-:Y:S01]  /*4310*/  FADD.FTZ R2, R184, R25 ;  /* 0x00000019b8027221 */ /* 0x000fe20000010000 */
[----:B------:R-:W-:Y:S02]  /*4320*/  PLOP3.LUT P1, PT, PT, PT, UP0, 0x40, 0x0 ;  /* 0x000000000000781c */ /* 0x000fe40003f2e808 */
[----:B------:R-:W-:Y:S01]  /*4330*/  F2FP.BF16.F32.PACK_AB R184, R13, R184 ;  /* 0x000000b80db8723e */ /* 0x000fe200000010ff */
[--C-:B------:R-:W-:Y:S01]  /*4340*/  FFMA.FTZ R26, R26, UR6, -R0.reuse ;  /* 0x000000061a1a7c23 */ /* 0x100fe20008010800 */
[--C-:B------:R-:W-:Y:S01]  /*4350*/  FFMA.FTZ R27, R27, UR6, -R0.reuse ;  /* 0x000000061b1b7c23 */ /* 0x100fe20008010800 */
[--C-:B------:R-:W-:Y:S01]  /*4360*/  FFMA.FTZ R30, R30, UR6, -R0.reuse ;  /* 0x000000061e1e7c23 */ /* 0x100fe20008010800 */
[----:B------:R-:W-:Y:S01]  /*4370*/  FFMA.FTZ R31, R31, UR6, -R0 ;  /* 0x000000061f1f7c23 */ /* 0x000fe20008010800 */
[----:B------:R-:W-:Y:S01]  /*4380*/  FADD.FTZ R25, R13, R2 ;  /* 0x000000020d197221 */ /* 0x000fe20000010000 */
[--C-:B------:R-:W-:Y:S01]  /*4390*/  FFMA.FTZ R34, R34, UR6, -R0.reuse ;  /* 0x0000000622227c23 */ /* 0x100fe20008010800 */
[----:B------:R-:W-:Y:S01]  /*43a0*/  MUFU.EX2 R26, R26 ;  /* 0x0000001a001a7308 */ /* 0x000fe20000000800 */
[--C-:B------:R-:W-:Y:S01]  /*43b0*/  FFMA.FTZ R35, R35, UR6, -R0.reuse ;  /* 0x0000000623237c23 */ /* 0x100fe20008010800 */
[----:B------:R-:W-:Y:S01]  /*43c0*/  FADD.FTZ R2, R186, R25 ;  /* 0x00000019ba027221 */ /* 0x000fe20000010000 */
[--C-:B------:R-:W-:Y:S01]  /*43d0*/  FFMA.FTZ R38, R38, UR6, -R0.reuse ;  /* 0x0000000626267c23 */ /* 0x100fe20008010800 */
[--C-:B------:R-:W-:Y:S01]  /*43e0*/  FFMA.FTZ R39, R39, UR6, -R0.reuse ;  /* 0x0000000627277c23 */ /* 0x100fe20008010800 */
[----:B------:R-:W-:Y:S01]  /*43f0*/  FFMA.FTZ R42, R42, UR6, -R0 ;  /* 0x000000062a2a7c23 */ /* 0x000fe20008010800 */
[----:B------:R-:W-:Y:S01]  /*4400*/  FADD.FTZ R25, R15, R2 ;  /* 0x000000020f197221 */ /* 0x000fe20000010000 */
[--C-:B------:R-:W-:Y:S01]  /*4410*/  FFMA.FTZ R43, R43, UR6, -R0.reuse ;  /* 0x000000062b2b7c23 */ /* 0x100fe20008010800 */
[----:B------:R-:W0:Y:S01]  /*4420*/  MUFU.EX2 R27, R27 ;  /* 0x0000001b001b7308 */ /* 0x000e220000000800 */
[--C-:B------:R-:W-:Y:S01]  /*4430*/  FFMA.FTZ R46, R46, UR6, -R0.reuse ;  /* 0x000000062e2e7c23 */ /* 0x100fe20008010800 */
[----:B------:R-:W-:Y:S01]  /*4440*/  FADD.FTZ R2, R40, R25 ;  /* 0x0000001928027221 */ /* 0x000fe20000010000 */
[--C-:B------:R-:W-:Y:S01]  /*4450*/  FFMA.FTZ R47, R47, UR6, -R0.reuse ;  /* 0x000000062f2f7c23 */ /* 0x100fe20008010800 */
[--C-:B------:R-:W-:Y:S01]  /*4460*/  FFMA.FTZ R50, R50, UR6, -R0.reuse ;  /* 0x0000000632327c23 */ /* 0x100fe20008010800 */
[----:B------:R-:W-:Y:S01]  /*4470*/  FFMA.FTZ R51, R51, UR6, -R0 ;  /* 0x0000000633337c23 */ /* 0x000fe20008010800 */
[----:B------:R-:W-:Y:S01]  /*4480*/  FADD.FTZ R29, R41, R2 ;  /* 0x00000002291d7221 */ /* 0x000fe20000010000 */
[--C-:B------:R-:W-:Y:S01]  /*4490*/  FFMA.FTZ R54, R54, UR6, -R0.reuse ;  /* 0x0000000636367c23 */ /* 0x100fe20008010800 */
[----:B------:R-:W1:Y:S01]  /*44a0*/  MUFU.EX2 R30, R30 ;  /* 0x0000001e001e7308 */ /* 0x000e620000000800 */
[--C-:B------:R-:W-:Y:S01]  /*44b0*/  FFMA.FTZ R55, R55, UR6, -R0.reuse ;  /* 0x0000000637377c23 */ /* 0x100fe20008010800 */
[----:B------:R-:W-:Y:S01]  /*44c0*/  FADD.FTZ R8, R44, R29 ;  /* 0x0000001d2c087221 */ /* 0x000fe20000010000 */
[--C-:B------:R-:W-:Y:S01]  /*44d0*/  FFMA.FTZ R58, R58, UR6, -R0.reuse ;  /* 0x000000063a3a7c23 */ /* 0x100fe20008010800 */
[--C-:B------:R-:W-:Y:S01]  /*44e0*/  FFMA.FTZ R59, R59, UR6, -R0.reuse ;  /* 0x000000063b3b7c23 */ /* 0x100fe20008010800 */
[----:B------:R-:W-:Y:S01]  /*44f0*/  FFMA.FTZ R62, R62, UR6, -R0 ;  /* 0x000000063e3e7c23 */ /* 0x000fe20008010800 */
[----:B------:R-:W-:Y:S01]  /*4500*/  FADD.FTZ R29, R45, R8 ;  /* 0x000000082d1d7221 */ /* 0x000fe20000010000 */
[--C-:B------:R-:W-:Y:S01]  /*4510*/  FFMA.FTZ R63, R63, UR6, -R0.reuse ;  /* 0x000000063f3f7c23 */ /* 0x100fe20008010800 */
[----:B------:R-:W2:Y:S01]  /*4520*/  MUFU.EX2 R31, R31 ;  /* 0x0000001f001f7308 */ /* 0x000ea20000000800 */
[----:B0-----:R-:W-:Y:S01]  /*4530*/  FADD.FTZ R25, R26, R27 ;  /* 0x0000001b1a197221 */ /* 0x001fe20000010000 */
[----:B------:R-:W-:Y:S01]  /*4540*/  FADD.FTZ R8, R48, R29 ;  /* 0x0000001d30087221 */ /* 0x000fe20000010000 */
[--C-:B------:R-:W-:Y:S01]  /*4550*/  FFMA.FTZ R66, R66, UR6, -R0.reuse ;  /* 0x0000000642427c23 */ /* 0x100fe20008010800 */
[--C-:B------:R-:W-:Y:S01]  /*4560*/  FFMA.FTZ R67, R67, UR6, -R0.reuse ;  /* 0x0000000643437c23 */ /* 0x100fe20008010800 */
[----:B------:R-:W-:Y:S01]  /*4570*/  FFMA.FTZ R70, R70, UR6, -R0 ;  /* 0x0000000646467c23 */ /* 0x000fe20008010800 */
[----:B------:R-:W-:Y:S01]  /*4580*/  FADD.FTZ R29, R49, R8 ;  /* 0x00000008311d7221 */ /* 0x000fe20000010000 */
[----:B------:R-:W-:Y:S01]  /*4590*/  FFMA.FTZ R0, R71, UR6, -R0 ;  /* 0x0000000647007c23 */ /* 0x000fe20008010800 */
[----:B------:R-:W0:Y:S01]  /*45a0*/  MUFU.EX2 R34, R34 ;  /* 0x0000002200227308 */ /* 0x000e220000000800 */
[----:B-1----:R-:W-:Y:S01]  /*45b0*/  FADD.FTZ R2, R30, R25 ;  /* 0x000000191e027221 */ /* 0x002fe20000010000 */
[----:B------:R-:W-:Y:S01]  /*45c0*/  FADD.FTZ R8, R52, R29 ;  /* 0x0000001d34087221 */ /* 0x000fe20000010000 */
[----:B------:R-:W-:-:S02]  /*45d0*/  F2FP.BF16.F32.PACK_AB R186, R15, R186 ;  /* 0x000000ba0fba723e */ /* 0x000fc400000010ff */
[----:B------:R-:W-:Y:S01]  /*45e0*/  F2FP.BF16.F32.PACK_AB R172, R57, R56 ;  /* 0x0000003839ac723e */ /* 0x000fe200000010ff */
[----:B------:R-:W-:Y:S01]  /*45f0*/  FADD.FTZ R29, R53, R8 ;  /* 0x00000008351d7221 */ /* 0x000fe20000010000 */
[----:B------:R-:W-:Y:S01]  /*4600*/  F2FP.BF16.F32.PACK_AB R189, R27, R26 ;  /* 0x0000001a1bbd723e */ /* 0x000fe200000010ff */
[----:B------:R-:W1:Y:S01]  /*4610*/  MUFU.EX2 R35, R35 ;  /* 0x0000002300237308 */ /* 0x000e620000000800 */
[C---:B--2---:R-:W-:Y:S01]  /*4620*/  FADD.FTZ R25, R31.reuse, R2 ;  /* 0x000000021f197221 */ /* 0x044fe20000010000 */
[----:B------:R-:W-:Y:S01]  /*4630*/  FADD.FTZ R8, R56, R29 ;  /* 0x0000001d38087221 */ /* 0x000fe20000010000 */
[----:B------:R-:W-:-:S03]  /*4640*/  F2FP.BF16.F32.PACK_AB R191, R31, R30 ;  /* 0x0000001e1fbf723e */ /* 0x000fc600000010ff */
[----:B------:R-:W-:Y:S02]  /*4650*/  FADD.FTZ R11, R57, R8 ;  /* 0x00000008390b7221 */ /* 0x000fe40000010000 */
[----:B------:R-:W2:Y:S01]  /*4660*/  MUFU.EX2 R38, R38 ;  /* 0x0000002600267308 */ /* 0x000ea20000000800 */
[----:B0-----:R-:W-:Y:S01]  /*4670*/  FADD.FTZ R2, R34, R25 ;  /* 0x0000001922027221 */ /* 0x001fe20000010000 */
[----:B------:R-:W-:-:S06]  /*4680*/  FADD.FTZ R8, R60, R11 ;  /* 0x0000000b3c087221 */ /* 0x000fcc0000010000 */
        /* <DEDUP_REMOVED lines=49> */
[C---:B--2---:R-:W-:Y:S01]  /*49a0*/  FADD.FTZ R11, R65.reuse, R8 ;  /* 0x00000008410b7221 */ /* 0x044fe20000010000 */
[----:B------:R-:W-:-:S06]  /*49b0*/  F2FP.BF16.F32.PACK_AB R168, R65, R64 ;  /* 0x0000004041a8723e */ /* 0x000fcc00000010ff */
[----:B------:R0:W2:Y:S08]  /*49c0*/  MUFU.EX2 R171, R0 ;  /* 0x0000000000ab7308 */ /* 0x0000b00000000800 */
[----:B------:R-:W3:Y:S01]  /*49d0*/  MUFU.EX2 R21, R10 ;  /* 0x0000000a00157308 */ /* 0x000ee20000000800 */
[----:B0-----:R-:W-:Y:S01]  /*49e0*/  FADD.FTZ R0, R70, R5 ;  /* 0x0000000546007221 */ /* 0x001fe20000010000 */
[----:B-1----:R-:W-:-:S03]  /*49f0*/  FADD.FTZ R8, R68, R11 ;  /* 0x0000000b44087221 */ /* 0x002fc60000010000 */
[C---:B--2---:R-:W-:Y:S01]  /*4a00*/  FADD.FTZ R5, R171.reuse, R0 ;  /* 0x00000000ab057221 */ /* 0x044fe20000010000 */
[----:B------:R-:W-:Y:S01]  /*4a10*/  F2FP.BF16.F32.PACK_AB R171, R171, R70 ;  /* 0x00000046abab723e */ /* 0x000fe200000010ff */
[C---:B---3--:R-:W-:Y:S01]  /*4a20*/  FADD.FTZ R8, R21.reuse, R8 ;  /* 0x0000000815087221 */ /* 0x048fe20000010000 */
        /* <DEDUP_REMOVED lines=13> */
.L_x_4510:
[----:B------:R-:W-:Y:S02]  /*4b00*/  ULDC UR15, c[0x0][0x9e4] ;  /* 0x00027900000f7ab9 */ /* 0x000fe40000000800 */
[----:B------:R-:W-:-:S11]  /*4b10*/  UISETP.NE.AND UP0, UPT, UR15, 0x1, UPT ;  /* 0x000000010f00788c */ /* 0x000fd6000bf05270 */
[----:B------:R-:W-:Y:S02]  /*4b20*/  @UP0 ULDC.64 UR4, c[0x0][0x9e8] ;  /* 0x00027a0000040ab9 */ /* 0x000fe40000000a00 */
[----:B------:R-:W-:-:S04]  /*4b30*/  UIMAD.WIDE.U32 UR10, UR18, UR4, URZ ;  /* 0x00000004120a72a5 */ /* 0x000fc8000f8e003f */
[----:B------:R-:W-:-:S12]  /*4b40*/  @UP0 USHF.R.U32.HI UR18, URZ, UR5, UR11 ;  /* 0x000000053f120299 */ /* 0x000fd8000801160b */
.L_x_4511:
[----:B------:R-:W-:-:S04]  /*4b50*/  UIMAD UR15, UR18, UR15, UR15 ;  /* 0x0000000f120f72a4 */ /* 0x000fc8000f8e020f */
[----:B------:R-:W-:-:S04]  /*4b60*/  UISETP.LT.AND UP0, UPT, UR7, UR15, UPT ;  /* 0x0000000f0700728c */ /* 0x000fc8000bf01270 */
[----:B------:R-:W-:-:S12]  /*4b70*/  USEL UR7, UR7, UR15, UP0 ;  /* 0x0000000f07077287 */ /* 0x000fd80008000000 */
.L_x_4509:
[----:B------:R-:W-:Y:S01]  /*4b80*/  R2UR UR10, R193 ;  /* 0x00000000c10a72ca */ /* 0x000fe200000e0000 */
[----:B------:R-:W-:Y:S01]  /*4b90*/  UIMAD.WIDE UR4, UR7, 0x2aaaaaab, URZ ;  /* 0x2aaaaaab070478a5 */ /* 0x000fe2000f8e023f */
[----:B------:R-:W-:Y:S01]  /*4ba0*/  IMAD.MOV.U32 R2, RZ, RZ, 0x3f800000 ;  /* 0x3f800000ff027424 */ /* 0x000fe200078e00ff */
[----:B------:R-:W-:Y:S01]  /*4bb0*/  CS2R R118, SRZ ;  /* 0x0000000000767805 */ /* 0x000fe2000001ff00 */
[----:B------:R-:W-:Y:S01]  /*4bc0*/  IMAD.MOV.U32 R0, RZ, RZ, 0x3f800000 ;  /* 0x3f800000ff007424 */ /* 0x000fe200078e00ff */
[----:B------:R-:W-:Y:S01]  /*4bd0*/  USHF.R.U32.HI UR4, URZ, 0x1f, UR5 ;  /* 0x0000001f3f047899 */ /* 0x000fe20008011605 */
[----:B------:R-:W-:Y:S02]  /*4be0*/  CS2R R116, SRZ ;  /* 0x0000000000747805 */ /* 0x000fe4000001ff00 */
        /* <DEDUP_REMOVED lines=57> */
[----:B------:R-:W-:Y:S01]  /*4f80*/  IMAD.MOV.U32 R119, RZ, RZ, RZ ;  /* 0x000000ffff777224 */ /* 0x000fe200078e00ff */
[----:B------:R-:W-:Y:S01]  /*4f90*/  ULDC UR55, c[0x0][0x9dc] ;  /* 0x0002770000377ab9 */ /* 0x000fe20000000800 */
[----:B------:R-:W-:Y:S01]  /*4fa0*/  ULDC UR54, c[0x0][0x988] ;  /* 0x0002620000367ab9 */ /* 0x000fe20000000800 */
[----:B------:R-:W-:-:S05]  /*4fb0*/  ULDC UR58, c[0x0][0x9e0] ;  /* 0x00027800003a7ab9 */ /* 0x000fca0000000800 */
.L_x_4531:
[----:B------:R-:W-:-:S04]  /*4fc0*/  UISETP.NE.AND UP0, UPT, UR4, 0x1, UPT ;  /* 0x000000010400788c */ /* 0x000fc8000bf05270 */
[----:B------:R-:W-:-:S04]  /*4fd0*/  USEL UR38, URZ, 0x1, UP0 ;  /* 0x000000013f267887 */ /* 0x000fc80008000000 */
[----:B------:R-:W-:Y:S01]  /*4fe0*/  ULOP3.LUT UR38, UR7, UR38, URZ, 0x3c, !UPT ;  /* 0x0000002607267292 */ /* 0x000fe2000f8e3c3f */
[----:B------:R-:W-:Y:S11]  /*4ff0*/  @!P0 BRA `(.L_x_4513) ;  /* 0x0000000000048947 */ /* 0x000ff60003800000 */
[----:B------:R-:W-:Y:S01]  /*5000*/  BPT.TRAP 0x1 ;  /* 0x000000040000795c */ /* 0x000fe20000300000 */
.L_x_4513:
        /* <DEDUP_REMOVED lines=9> */
.L_x_4514:
[----:B-1----:R-:W-:Y:S05]  /*50a0*/  @P1 BRA `(.L_x_4515) ;  /* 0x0000000000081947 */ /* 0x002fea0003800000 */
[----:B------:R-:W1:Y:S02]  /*50b0*/  SYNCS.PHASECHK.TRANS64.TRYWAIT P1, [UR5+0x30830], R3 ;  /* 0x03083003ff0075a7 */ /* 0x000e640008020145 */
[----:B-1----:R-:W-:Y:S05]  /*50c0*/  @!P1 BRA `(.L_x_4516) ;  /* 0x0000013800489947 */ /* 0x002fea0003800000 */
.L_x_4515:
        /* <DEDUP_REMOVED lines=15> */
[-C--:B------:R-:W-:Y:S01]  /*51c0*/  FMUL.FTZ R25, R25, R0.reuse ;  /* 0x0000000019197220 */ /* 0x080fe20000410000 */
[-C--:B------:R-:W-:Y:S01]  /*51d0*/  FMUL.FTZ R28, R28, R0.reuse ;  /* 0x000000001c1c7220 */ /* 0x080fe20000410000 */
[----:B------:R-:W-:Y:S01]  /*51e0*/  UIADD3 UR10, UR6, 0x6, URZ ;  /* 0x00000006060a7890 */ /* 0x000fe2000fffe03f */
[-C--:B------:R-:W-:Y:S01]  /*51f0*/  FMUL.FTZ R29, R29, R0.reuse ;  /* 0x000000001d1d7220 */ /* 0x080fe20000410000 */
[----:B------:R-:W-:Y:S01]  /*5200*/  UIADD3 UR14, UR6, 0x300, URZ ;  /* 0x00000300060e7890 */ /* 0x000fe2000fffe03f */
[-C--:B------:R-:W-:Y:S01]  /*5210*/  FMUL.FTZ R32, R32, R0.reuse ;  /* 0x0000000020207220 */ /* 0x080fe20000410000 */
[----:B------:R-:W-:Y:S01]  /*5220*/  UMOV UR46, UR6 ;  /* 0x00000006002e7c82 */ /* 0x000fe20008000000 */
[----:B------:R-:W-:Y:S01]  /*5230*/  UIADD3 UR18, UR6, 0x302, URZ ;  /* 0x0000030206127890 */ /* 0x000fe2000fffe03f */
[----:B------:R-:W-:Y:S01]  /*5240*/  HGMMA.64x96x16.F32.BF16 R120, gdesc[UR44], RZ, !UPT, gsb0 ;  /* 0x016000002c7879f0 */ /* 0x000fe2000c0018ff */
        /* <DEDUP_REMOVED lines=144> */
.L_x_4517:
[----:B------:R-:W-:Y:S01]  /*5b50*/  ULEA UR10, UR4, UR60, 0x3 ;  /* 0x0000003c040a7291 */ /* 0x000fe2000f8e183f */
[----:B------:R-:W-:-:S05]  /*5b60*/  IMAD.U32 R0, RZ, RZ, UR7 ;  /* 0x00000007ff007e24 */ /* 0x000fca000f8e00ff */
[----:B------:R-:W-:-:S04]  /*5b70*/  SHF.L.U32 R0, R0, 0x1f, RZ ;  /* 0x0000001f00007819 */ /* 0x000fc800000006ff */
[----:B------:R2:W3:Y:S01]  /*5b80*/  SYNCS.PHASECHK.TRANS64.TRYWAIT P1, [UR10+0x30850], R0 ;  /* 0x03085000ff0075a7 */ /* 0x0004e2000802014a */
[----:B------:R-:W-:Y:S05]  /*5b90*/  @!P0 BRA `(.L_x_4518) ;  /* 0x0000000000048947 */ /* 0x000fea0003800000 */
[----:B------:R-:W-:Y:S01]  /*5ba0*/  BPT.TRAP 0x1 ;  /* 0x000000040000795c */ /* 0x000fe20000300000 */
.L_x_4518:
[----:B---3--:R-:W-:Y:S05]  /*5bb0*/  @P1 BRA `(.L_x_4519) ;  /* 0x0000000000081947 */ /* 0x008fea0003800000 */
[----:B------:R-:W3:Y:S02]  /*5bc0*/  SYNCS.PHASECHK.TRANS64.TRYWAIT P1, [UR10+0x30850], R0 ;  /* 0x03085000ff0075a7 */ /* 0x000ee4000802014a */
[----:B---3--:R-:W-:Y:S05]  /*5bd0*/  @!P1 BRA `(.L_x_4520) ;  /* 0x0000012c009c9947 */ /* 0x008fea0003800000 */
.L_x_4519:
        /* <DEDUP_REMOVED lines=37> */
.L_x_4521:
[----:B------:R-:W-:Y:S01]  /*5e30*/  R2UR UR6, R22 ;  /* 0x00000000160672ca */ /* 0x000fe200000e0000 */
[----:B------:R-:W-:Y:S01]  /*5e40*/  UISETP.NE.AND UP0, UPT, UR61, URZ, UPT ;  /* 0x0000003f3d00728c */ /* 0x000fe2000bf05270 */
[----:B------:R-:W-:Y:S01]  /*5e50*/  R2UR UR4, R23 ;  /* 0x00000000170472ca */ /* 0x000fe200000e0000 */
[----:B------:R-:W-:Y:S01]  /*5e60*/  IMAD R20, R12, -0x60, RZ ;  /* 0xffffffa00c147824 */ /* 0x000fe200078e02ff */
[----:B------:R-:W-:Y:S01]  /*5e70*/  UIADD3 UR5, UR5, 0x30840, URZ ;  /* 0x0003084005057890 */ /* 0x000fe2000fffe03f */
[----:B------:R-:W-:-:S08]  /*5e80*/  UMOV UR14, UR55 ;  /* 0x00000037000e7c82 */ /* 0x000fd00008000000 */
[----:B------:R-:W-:Y:S01]  /*5e90*/  UISETP.NE.AND UP1, UPT, UR6, URZ, UPT ;  /* 0x0000003f0600728c */ /* 0x000fe2000bf25270 */
[----:B------:R-:W4:Y:S01]  /*5ea0*/  S2UR UR6, SR_CgaCtaId ;  /* 0x00000000000679c3 */ /* 0x000f220000008800 */
[----:B------:R-:W-:-:S04]  /*5eb0*/  VIADD R21, R192, UR4 ;  /* 0x00000004c0157c36 */ /* 0x000fc80008000000 */
[----:B------:R-:W-:Y:S02]  /*5ec0*/  PLOP3.LUT P1, PT, PT, PT, UP1, 0x80, 0x0 ;  /* 0x000000000000781c */ /* 0x000fe40003f2f018 */
[----:B------:R-:W-:-:S03]  /*5ed0*/  PLOP3.LUT P2, PT, PT, PT, UP1, 0x80, 0x0 ;  /* 0x000000000000781c */ /* 0x000fc60003f4f018 */
[----:B------:R-:W-:-:S08]  /*5ee0*/  @UP1 ULDC UR4, c[0x0][0x44c] ;  /* 0x0001130000041ab9 */ /* 0x000fd00000000800 */
[----:B--23--:R-:W-:Y:S01]  /*5ef0*/  @P1 IMAD.HI.U32 R0, R21, UR4, RZ ;  /* 0x0000000415001c27 */ /* 0x00cfe2000f8e00ff */
[----:B------:R-:W-:Y:S01]  /*5f00*/  @UP1 ULDC UR4, c[0x0][0x450] ;  /* 0x0001140000041ab9 */ /* 0x000fe20000000800 */
[----:B------:R-:W-:-:S03]  /*5f10*/  PLOP3.LUT P1, PT, PT, PT, UP0, 0x40, 0x0 ;  /* 0x000000000000781c */ /* 0x000fc60003f2e808 */
[----:B------:R-:W-:Y:S01]  /*5f20*/  @P2 SHF.R.U32.HI R21, RZ, UR4, R0 ;  /* 0x00000004ff152c19 */ /* 0x000fe20008011600 */
[----:B----4-:R-:W-:Y:S01]  /*5f30*/  UPRMT UR5, UR6, 0x654, UR5 ;  /* 0x0000065406057896 */ /* 0x010fe20008000005 */
[----:B------:R-:W-:Y:S01]  /*5f40*/  IADD3 R0, -R19, 0x1, R20 ;  /* 0x0000000113007810 */ /* 0x000fe20007ffe114 */
[----:B------:R-:W-:Y:S02]  /*5f50*/  ULOP3.LUT UR4, URZ, UR14, URZ, 0x33, !UPT ;  /* 0x0000000e3f047292 */ /* 0x000fe4000f8e333f */
[----:B------:R-:W2:Y:S01]  /*5f60*/  SHFL.IDX PT, R169, R21, RZ, 0x1c1f ;  /* 0x001c1fff15a97589 */ /* 0x000ea200000e0000 */
[----:B------:R-:W-:-:S04]  /*5f70*/  IADD3 R0, -R18, R0, R17 ;  /* 0x0000000012007210 */ /* 0x000fc80007ffe111 */
[----:B------:R-:W-:Y:S01]  /*5f80*/  SYNCS.ARRIVE.TRANS64.RED.A1T0 RZ, [UR5], RZ ;  /* 0x000000ffffff79a7 */ /* 0x000fe20008100405 */
[C---:B------:R-:W-:Y:S02]  /*5f90*/  VIADD R15, R0.reuse, UR58 ;  /* 0x0000003a000f7c36 */ /* 0x040fe40008000000 */
[----:B------:R-:W-:Y:S02]  /*5fa0*/  VIADD R14, R0, UR4 ;  /* 0x00000004000e7c36 */ /* 0x000fe40008000000 */
[----:B------:R-:W-:Y:S02]  /*5fb0*/  IMAD.IADD R0, R20, 0x1, -R19 ;  /* 0x0000000114007824 */ /* 0x000fe400078e0a13 */
[--C-:B--2---:R-:W-:Y:S02]  /*5fc0*/  IMAD.IADD R13, R15, 0x1, R169.reuse ;  /* 0x000000010f0d7824 */ /* 0x104fe400078e02a9 */
[----:B-1----:R-:W-:Y:S01]  /*5fd0*/  IMAD.IADD R4, R14, 0x1, R169 ;  /* 0x000000010e047824 */ /* 0x002fe200078e02a9 */
[----:B------:R-:W-:Y:S06]  /*5fe0*/  @P1 BRA `(.L_x_4522) ;  /* 0x0000000000541947 */ /* 0x000fec0003800000 */
[----:B------:R-:W-:Y:S01]  /*5ff0*/  IADD3 R169, -R18, R17, R169 ;  /* 0x0000001112a97210 */ /* 0x000fe20007ffe1a9 */
[----:B------:R-:W-:Y:S03]  /*6000*/  BSSY B0, `(.L_x_4523) ;  /* 0x0000010000007945 */ /* 0x000fe60003800000 */
        /* <DEDUP_REMOVED lines=10> */
.L_x_4524:
[----:B------:R-:W-:-:S05]  /*60b0*/  IMAD.U32 R168, RZ, RZ, UR51 ;  /* 0x00000033ffa87e24 */ /* 0x000fca000f8e00ff */
[----:B------:R-:W-:-:S13]  /*60c0*/  ISETP.NE.AND P1, PT, R168, 0x1, PT ;  /* 0x00000001a800780c */ /* 0x000fda0003f25270 */
[----:B0-----:R-:W0:Y:S02]  /*60d0*/  @P1 LDC.64 R2, c[0x0][0x9e8] ;  /* 0x00027a00ff021b82 */ /* 0x001e240000000a00 */
[----:B0-----:R-:W-:-:S05]  /*60e0*/  @P1 IMAD.HI.U32 R2, R169, R2, RZ ;  /* 0x00000002a9021227 */ /* 0x001fca00078e00ff */
[----:B------:R-:W-:-:S07]  /*60f0*/  @P1 SHF.R.U32.HI R169, RZ, R3, R2 ;  /* 0x00000003ffa91219 */ /* 0x000fce0000011602 */
.L_x_4525:
[----:B------:R-:W-:Y:S05]  /*6100*/  BSYNC B0 ;  /* 0x0000000000007941 */ /* 0x000fea0003800000 */
.L_x_4523:
[----:B------:R-:W-:-:S05]  /*6110*/  IMAD R169, R169, R168, R0 ;  /* 0x000000a8a9a97224 */ /* 0x000fca00078e0200 */
[----:B------:R-:W-:Y:S02]  /*6120*/  VIADDMNMX R13, R169, R168, R13, PT ;  /* 0x000000a8a90d7246 */ /* 0x000fe4000380010d */
[----:B------:R-:W-:-:S07]  /*6130*/  VIMNMX R4, R4, R169, !PT ;  /* 0x000000a904047248 */ /* 0x000fce0007fe0100 */
.L_x_4522:
[C---:B------:R-:W-:Y:S01]  /*6140*/  ISETP.GE.AND P6, PT, R20.reuse, 0xa, PT ;  /* 0x0000000a1400780c */ /* 0x040fe20003fc6270 */
[----:B------:R-:W-:Y:S01]  /*6150*/  UISETP.NE.AND UP0, UPT, UR61, URZ, UPT ;  /* 0x0000003f3d00728c */ /* 0x000fe2000bf05270 */
        /* <DEDUP_REMOVED lines=33> */
[----:B------:R-:W-:-:S04]  /*6370*/  ISETP.GT.AND P3, PT, R4, 0x19, !P4 ;  /* 0x000000190400780c */ /* 0x000fc80006764270 */
[----:B------:R-:W-:Y:S02]  /*6380*/  ISETP.LT.OR P3, PT, R13, 0x1a, P3 ;  /* 0x0000001a0d00780c */ /* 0x000fe40001f61670 */
        /* <DEDUP_REMOVED lines=95> */
[----:B------:R-:W-:-:S04]  /*6980*/  ISETP.GT.AND P6, PT, R4, 0x59, !P6 ;  /* 0x000000590400780c */ /* 0x000fc800077c4270 */
[----:B------:R-:W-:Y:S02]  /*6990*/  ISETP.LT.OR P6, PT, R13, 0x5a, P6 ;  /* 0x0000005a0d00780c */ /* 0x000fe400037c1670 */
[----:B------:R-:W1:Y:S02]  /*69a0*/  SHFL.IDX PT, R13, R21, 0x1, 0x1c1f ;  /* 0x003c1f00150d7f89 */ /* 0x000e6400000e0000 */
[----:B------:R-:W-:Y:S02]  /*69b0*/  FSEL R165, R165, -INF , !P6 ;  /* 0xff800000a5a57808 */ /* 0x000fe40007000000 */
[----:B------:R-:W-:Y:S01]  /*69c0*/  PLOP3.LUT P6, PT, PT, PT, UP0, 0x40, 0x0 ;  /* 0x000000000000781c */ /* 0x000fe20003fce808 */
[--C-:B-1----:R-:W-:Y:S02]  /*69d0*/  IMAD.IADD R15, R15, 0x1, R13.reuse ;  /* 0x000000010f0f7824 */ /* 0x102fe400078e020d */
[----:B------:R-:W-:-:S10]  /*69e0*/  IMAD.IADD R14, R14, 0x1, R13 ;  /* 0x000000010e0e7824 */ /* 0x000fd400078e020d */
[----:B------:R-:W-:Y:S05]  /*69f0*/  @P6 BRA `(.L_x_4526) ;  /* 0x0000000000546947 */ /* 0x000fea0003800000 */
        /* <DEDUP_REMOVED lines=12> */
.L_x_4528:
[----:B------:R-:W-:-:S05]  /*6ac0*/  IMAD.U32 R4, RZ, RZ, UR51 ;  /* 0x00000033ff047e24 */ /* 0x000fca000f8e00ff */
[----:B------:R-:W-:-:S13]  /*6ad0*/  ISETP.NE.AND P6, PT, R4, 0x1, PT ;  /* 0x000000010400780c */ /* 0x000fda0003fc5270 */
[----:B0-----:R-:W0:Y:S02]  /*6ae0*/  @P6 LDC.64 R2, c[0x0][0x9e8] ;  /* 0x00027a00ff026b82 */ /* 0x001e240000000a00 */
[----:B0-----:R-:W-:-:S05]  /*6af0*/  @P6 IMAD.HI.U32 R2, R13, R2, RZ ;  /* 0x000000020d026227 */ /* 0x001fca00078e00ff */
[----:B------:R-:W-:-:S07]  /*6b00*/  @P6 SHF.R.U32.HI R13, RZ, R3, R2 ;  /* 0x00000003ff0d6219 */ /* 0x000fce0000011602 */
.L_x_4529:
[----:B------:R-:W-:Y:S05]  /*6b10*/  BSYNC B0 ;  /* 0x0000000000007941 */ /* 0x000fea0003800000 */
.L_x_4527:
[----:B------:R-:W-:-:S05]  /*6b20*/  IMAD R0, R13, R4, R0 ;  /* 0x000000040d007224 */ /* 0x000fca00078e0200 */
[----:B------:R-:W-:Y:S02]  /*6b30*/  VIADDMNMX R15, R0, R4, R15, PT ;  /* 0x00000004000f7246 */ /* 0x000fe4000380010f */
[----:B------:R-:W-:-:S07]  /*6b40*/  VIMNMX R14, R14, R0, !PT ;  /* 0x000000000e0e7248 */ /* 0x000fce0007fe0100 */
.L_x_4526:
[----:B------:R-:W-:Y:S01]  /*6b50*/  ISETP.GT.AND P1, PT, R14, 0x1, !P1 ;  /* 0x000000010e00780c */ /* 0x000fe20004f24270 */
[----:B------:R-:W-:Y:S01]  /*6b60*/  UMOV UR6, UR54 ;  /* 0x0000003600067c82 */ /* 0x000fe20008000000 */
[----:B------:R-:W-:Y:S02]  /*6b70*/  LOP3.LUT P6, RZ, R16, 0x20000, RZ, 0xc0, !PT ;  /* 0x0002000010ff7812 */ /* 0x000fe400078cc0ff */
[----:B------:R-:W-:Y:S02]  /*6b80*/  ISETP.LT.OR P1, PT, R15, 0x2, P1 ;  /* 0x000000020f00780c */ /* 0x000fe40000f21670 */
[----:B------:R-:W-:Y:S02]  /*6b90*/  ISETP.GT.AND P2, PT, R14, 0x8, !P2 ;  /* 0x000000080e00780c */ /* 0x000fe40005744270 */
[----:B------:R-:W-:Y:S02]  /*6ba0*/  FSEL R123, R123, -INF , !P1 ;  /* 0xff8000007b7b7808 */ /* 0x000fe40004800000 */
[----:B------:R-:W-:-:S02]  /*6bb0*/  LOP3.LUT P1, RZ, R16, 0x4, RZ, 0xc0, !PT ;  /* 0x0000000410ff7812 */ /* 0x000fc4000782c0ff */
[C---:B------:R-:W-:Y:S02]  /*6bc0*/  ISETP.LT.OR P2, PT, R15.reuse, 0x9, P2 ;  /* 0x000000090f00780c */ /* 0x040fe40001741670 */
[----:B------:R-:W-:Y:S02]  /*6bd0*/  ISETP.GT.AND P1, PT, R14, 0x9, !P1 ;  /* 0x000000090e00780c */ /* 0x000fe40004f24270 */
[----:B------:R-:W-:Y:S02]  /*6be0*/  FSEL R126, R126, -INF , !P2 ;  /* 0xff8000007e7e7808 */ /* 0x000fe40005000000 */
[----:B------:R-:W-:Y:S02]  /*6bf0*/  ISETP.LT.OR P1, PT, R15, 0xa, P1 ;  /* 0x0000000a0f00780c */ /* 0x000fe40000f21670 */
[----:B------:R-:W-:Y:S02]  /*6c00*/  LOP3.LUT P2, RZ, R16, 0x10000, RZ, 0xc0, !PT ;  /* 0x0001000010ff7812 */ /* 0x000fe4000784c0ff */
[----:B------:R-:W-:-:S02]  /*6c10*/  FSEL R127, R127, -INF , !P1 ;  /* 0xff8000007f7f7808 */ /* 0x000fc40004800000 */
[----:B------:R-:W-:Y:S02]  /*6c20*/  LOP3.LUT P1, RZ, R16, 0x8, RZ, 0xc0, !PT ;  /* 0x0000000810ff7812 */ /* 0x000fe4000782c0ff */
[----:B------:R-:W-:Y:S02]  /*6c30*/  FMNMX.FTZ R0, R169, R10, !PT ;  /* 0x0000000aa9007209 */ /* 0x000fe40007810000 */
[----:B------:R-:W-:Y:S02]  /*6c40*/  ISETP.GT.AND P1, PT, R14, 0x10, !P1 ;  /* 0x000000100e00780c */ /* 0x000fe40004f24270 */
[----:B0-----:R-:W-:Y:S02]  /*6c50*/  FMNMX.FTZ R3, R121, R0, !PT ;  /* 0x0000000079037209 */ /* 0x001fe40007810000 */
        /* <DEDUP_REMOVED lines=48> */
[----:B------:R-:W-:Y:S02]  /*6f60*/  LOP3.LUT P1, RZ, R16, 0x1000, RZ, 0xc0, !PT ;  /* 0x0000100010ff7812 */ /* 0x000fe4000782c0ff */
[----:B------:R-:W-:-:S02]  /*6f70*/  FMNMX.FTZ R0, R164, R3, !PT ;  /* 0x00000003a4007209 */ /* 0x000fc40007810000 */
[----:B------:R-:W-:Y:S02]  /*6f80*/  ISETP.GT.AND P1, PT, R14, 0x30, !P1 ;  /* 0x000000300e00780c */ /* 0x000fe40004f24270 */
[----:B------:R-:W-:Y:S02]  /*6f90*/  FMNMX.FTZ R2, R165, R0, !PT ;  /* 0x00000000a5027209 */ /* 0x000fe40007810000 */
[----:B------:R-:W-:Y:S02]  /*6fa0*/  ISETP.LT.OR P1, PT, R15, 0x31, P1 ;  /* 0x000000310f00780c */ /* 0x000fe40000f21670 */
[----:B------:R-:W-:Y:S01]  /*6fb0*/  LOP3.LUT P6, RZ, R16, 0x80, RZ, 0xc0, !PT ;  /* 0x0000008010ff7812 */ /* 0x000fe200078cc0ff */
[----:B------:R-:W0:Y:S01]  /*6fc0*/  SHFL.BFLY PT, R3, R2, 0x2, 0x1f ;  /* 0x0c401f0002037f89 */ /* 0x000e2200000e0000 */
[----:B------:R-:W-:Y:S02]  /*6fd0*/  FSEL R146, R146, -INF , !P1 ;  /* 0xff80000092927808 */ /* 0x000fe40004800000 */
[----:B------:R-:W-:-:S02]  /*6fe0*/  LOP3.LUT P1, RZ, R16, 0x800, RZ, 0xc0, !PT ;  /* 0x0000080010ff7812 */ /* 0x000fc4000782c0ff */
[----:B------:R-:W-:Y:S02]  /*6ff0*/  LOP3.LUT P2, RZ, R16, 0x40, RZ, 0xc0, !PT ;  /* 0x0000004010ff7812 */ /* 0x000fe4000784c0ff */
[C---:B------:R-:W-:Y:S02]  /*7000*/  ISETP.GT.AND P1, PT, R14.reuse, 0x31, !P1 ;  /* 0x000000310e00780c */ /* 0x040fe40004f24270 */
[C---:B------:R-:W-:Y:S02]  /*7010*/  ISETP.GT.AND P3, PT, R14.reuse, 0x50, !P3 ;  /* 0x000000500e00780c */ /* 0x040fe40005f64270 */
[----:B------:R-:W-:Y:S02]  /*7020*/  ISETP.LT.OR P1, PT, R15, 0x32, P1 ;  /* 0x000000320f00780c */ /* 0x000fe40000f21670 */
[----:B------:R-:W-:Y:S02]  /*7030*/  ISETP.GT.AND P4, PT, R14, 0x51, !P4 ;  /* 0x000000510e00780c */ /* 0x000fe40006784270 */
[----:B------:R-:W-:-:S02]  /*7040*/  FSEL R147, R147, -INF , !P1 ;  /* 0xff80000093937808 */ /* 0x000fc40004800000 */
[----:B------:R-:W-:Y:S02]  /*7050*/  LOP3.LUT P1, RZ, R16, 0x400, RZ, 0xc0, !PT ;  /* 0x0000040010ff7812 */ /* 0x000fe4000782c0ff */
[C---:B------:R-:W-:Y:S02]  /*7060*/  ISETP.GT.AND P5, PT, R14.reuse, 0x58, !P5 ;  /* 0x000000580e00780c */ /* 0x040fe40006fa4270 */
[----:B------:R-:W-:Y:S02]  /*7070*/  ISETP.GT.AND P1, PT, R14, 0x38, !P1 ;  /* 0x000000380e00780c */ /* 0x000fe40004f24270 */
[C---:B------:R-:W-:Y:S02]  /*7080*/  ISETP.LT.OR P3, PT, R15.reuse, 0x51, P3 ;  /* 0x000000510f00780c */ /* 0x040fe40001f61670 */
[----:B------:R-:W-:Y:S02]  /*7090*/  ISETP.LT.OR P1, PT, R15, 0x39, P1 ;  /* 0x000000390f00780c */ /* 0x000fe40000f21670 */
[----:B0-----:R-:W-:-:S02]  /*70a0*/  FMNMX.FTZ R3, R2, R3, !PT ;  /* 0x0000000302037209 */ /* 0x001fc40007810000 */
[----:B------:R-:W-:Y:S02]  /*70b0*/  FSEL R150, R150, -INF , !P1 ;  /* 0xff80000096967808 */ /* 0x000fe40004800000 */
[----:B------:R-:W-:Y:S01]  /*70c0*/  LOP3.LUT P1, RZ, R16, 0x200, RZ, 0xc0, !PT ;  /* 0x0000020010ff7812 */ /* 0x000fe2000782c0ff */
[----:B------:R-:W0:Y:S01]  /*70d0*/  SHFL.BFLY PT, R4, R3, 0x1, 0x1f ;  /* 0x0c201f0003047f89 */ /* 0x000e2200000e0000 */
[C---:B------:R-:W-:Y:S02]  /*70e0*/  ISETP.LT.OR P4, PT, R15.reuse, 0x52, P4 ;  /* 0x000000520f00780c */ /* 0x040fe40002781670 */
[----:B------:R-:W-:Y:S02]  /*70f0*/  ISETP.GT.AND P1, PT, R14, 0x39, !P1 ;  /* 0x000000390e00780c */ /* 0x000fe40004f24270 */
[----:B------:R-:W-:Y:S02]  /*7100*/  FSEL R162, R162, -INF , !P3 ;  /* 0xff800000a2a27808 */ /* 0x000fe40005800000 */
[----:B------:R-:W-:-:S02]  /*7110*/  ISETP.LT.OR P1, PT, R15, 0x3a, P1 ;  /* 0x0000003a0f00780c */ /* 0x000fc40000f21670 */
[----:B------:R-:W-:Y:S02]  /*7120*/  ISETP.LT.OR P5, PT, R15, 0x59, P5 ;  /* 0x000000590f00780c */ /* 0x000fe40002fa1670 */
[----:B------:R-:W-:Y:S02]  /*7130*/  FSEL R151, R151, -INF , !P1 ;  /* 0xff80000097977808 */ /* 0x000fe40004800000 */
[----:B------:R-:W-:Y:S02]  /*7140*/  LOP3.LUT P1, RZ, R16, 0x100, RZ, 0xc0, !PT ;  /* 0x0000010010ff7812 */ /* 0x000fe4000782c0ff */
[----:B------:R-:W-:Y:S02]  /*7150*/  FSEL R163, R163, -INF , !P4 ;  /* 0xff800000a3a37808 */ /* 0x000fe40006000000 */
[----:B------:R-:W-:Y:S02]  /*7160*/  ISETP.GT.AND P1, PT, R14, 0x40, !P1 ;  /* 0x000000400e00780c */ /* 0x000fe40004f24270 */
[----:B------:R-:W-:-:S02]  /*7170*/  FSEL R166, R166, -INF , !P5 ;  /* 0xff800000a6a67808 */ /* 0x000fc40006800000 */
[----:B------:R-:W-:Y:S02]  /*7180*/  ISETP.LT.OR P1, PT, R15, 0x41, P1 ;  /* 0x000000410f00780c */ /* 0x000fe40000f21670 */
[----:B0-----:R-:W-:Y:S02]  /*7190*/  FMNMX.FTZ R4, R3, R4, !PT ;  /* 0x0000000403047209 */ /* 0x001fe40007810000 */
[----:B------:R-:W-:Y:S02]  /*71a0*/  FSEL R154, R154, -INF , !P1 ;  /* 0xff8000009a9a7808 */ /* 0x000fe40004800000 */
[----:B------:R-:W-:Y:S01]  /*71b0*/  ISETP.GT.AND P1, PT, R14, 0x41, !P6 ;  /* 0x000000410e00780c */ /* 0x000fe20007724270 */
[----:B------:R-:W-:Y:S01]  /*71c0*/  FMUL.FTZ R0, R4, UR6 ;  /* 0x0000000604007c20 */ /* 0x000fe20008410000 */
[----:B------:R-:W-:Y:S02]  /*71d0*/  LOP3.LUT P6, RZ, R16, 0x2, RZ, 0xc0, !PT ;  /* 0x0000000210ff7812 */ /* 0x000fe400078cc0ff */
[----:B------:R-:W-:-:S04]  /*71e0*/  ISETP.LT.OR P1, PT, R15, 0x42, P1 ;  /* 0x000000420f00780c */ /* 0x000fc80000f21670 */
[----:B------:R-:W-:Y:S02]  /*71f0*/  FSEL R155, R155, -INF , !P1 ;  /* 0xff8000009b9b7808 */ /* 0x000fe40004800000 */
[----:B------:R-:W-:Y:S02]  /*7200*/  ISETP.GT.AND P1, PT, R14, 0x48, !P2 ;  /* 0x000000480e00780c */ /* 0x000fe40005724270 */
[----:B------:R-:W-:Y:S02]  /*7210*/  LOP3.LUT P2, RZ, R16, 0x20, RZ, 0xc0, !PT ;  /* 0x0000002010ff7812 */ /* 0x000fe4000784c0ff */
[----:B------:R-:W-:Y:S02]  /*7220*/  ISETP.LT.OR P1, PT, R15, 0x49, P1 ;  /* 0x000000490f00780c */ /* 0x000fe40000f21670 */
[----:B------:R-:W-:Y:S02]  /*7230*/  ISETP.GT.AND P2, PT, R14, 0x49, !P2 ;  /* 0x000000490e00780c */ /* 0x000fe40005744270 */
[----:B------:R-:W-:-:S02]  /*7240*/  FSEL R158, R158, -INF , !P1 ;  /* 0xff8000009e9e7808 */ /* 0x000fc40004800000 */
[----:B------:R-:W-:Y:S02]  /*7250*/  ISETP.GT.AND P1, PT, R14, RZ, !P6 ;  /* 0x000000ff0e00720c */ /* 0x000fe40007724270 */
[----:B------:R-:W-:Y:S02]  /*7260*/  LOP3.LUT P6, RZ, R16, 0x1, RZ, 0xc0, !PT ;  /* 0x0000000110ff7812 */ /* 0x000fe400078cc0ff */
[C---:B------:R-:W-:Y:S02]  /*7270*/  ISETP.LT.OR P1, PT, R15.reuse, 0x1, P1 ;  /* 0x000000010f00780c */ /* 0x040fe40000f21670 */
[----:B------:R-:W-:Y:S02]  /*7280*/  ISETP.LT.OR P2, PT, R15, 0x4a, P2 ;  /* 0x0000004a0f00780c */ /* 0x000fe40001741670 */
[----:B------:R-:W-:Y:S02]  /*7290*/  FSEL R122, R122, -INF , !P1 ;  /* 0xff8000007a7a7808 */ /* 0x000fe40004800000 */
[----:B------:R-:W-:-:S02]  /*72a0*/  ISETP.GT.AND P6, PT, R14, 0x59, !P6 ;  /* 0x000000590e00780c */ /* 0x000fc400077c4270 */
[----:B------:R-:W-:Y:S02]  /*72b0*/  FMNMX.FTZ R2, R122, R11, !PT ;  /* 0x0000000b7a027209 */ /* 0x000fe40007810000 */
[----:B------:R-:W-:Y:S02]  /*72c0*/  FSEL R14, R159, -INF , !P2 ;  /* 0xff8000009f0e7808 */ /* 0x000fe40005000000 */
[----:B------:R-:W-:Y:S02]  /*72d0*/  FMNMX.FTZ R3, R123, R2, !PT ;  /* 0x000000027b037209 */ /* 0x000fe40007810000 */
[----:B------:R-:W-:Y:S02]  /*72e0*/  ISETP.LT.OR P6, PT, R15, 0x5a, P6 ;  /* 0x0000005a0f00780c */ /* 0x000fe400037c1670 */
[----:B------:R-:W-:Y:S02]  /*72f0*/  FMNMX.FTZ R2, R126, R3, !PT ;  /* 0x000000037e027209 */ /* 0x000fe40007810000 */
[----:B------:R-:W-:-:S02]  /*7300*/  FSEL R167, R167, -INF , !P6 ;  /* 0xff800000a7a77808 */ /* 0x000fc40007000000 */
[----:B------:R-:W-:Y:S02]  /*7310*/  FMNMX.FTZ R3, R127, R2, !PT ;  /* 0x000000027f037209 */ /* 0x000fe40007810000 */
[----:B------:R-:W-:Y:S02]  /*7320*/  FSETP.NEU.FTZ.AND P1, PT, R4, -INF , PT ;  /* 0xff8000000400780b */ /* 0x000fe40003f3d000 */
[----:B------:R-:W-:Y:S02]  /*7330*/  FMNMX.FTZ R2, R130, R3, !PT ;  /* 0x0000000382027209 */ /* 0x000fe40007810000 */
[----:B------:R-:W-:Y:S02]  /*7340*/  FSEL R0, R0, RZ, P1 ;  /* 0x000000ff00007208 */ /* 0x000fe40000800000 */
[----:B------:R-:W-:-:S03]  /*7350*/  FMNMX.FTZ R3, R131, R2, !PT ;  /* 0x0000000283037209 */ /* 0x000fc60007810000 */
[--C-:B------:R-:W-:Y:S01]  /*7360*/  FFMA.FTZ R159, R141, UR6, -R0.reuse ;  /* 0x000000068d9f7c23 */ /* 0x100fe20008010800 */
[----:B------:R-:W-:Y:S01]  /*7370*/  FMNMX.FTZ R2, R134, R3, !PT ;  /* 0x0000000386027209 */ /* 0x000fe20007810000 */
[--C-:B------:R-:W-:Y:S01]  /*7380*/  FFMA.FTZ R141, R149, UR6, -R0.reuse ;  /* 0x00000006958d7c23 */ /* 0x100fe20008010800 */
[--C-:B------:R-:W-:Y:S01]  /*7390*/  FFMA.FTZ R188, R121, UR6, -R0.reuse ;  /* 0x0000000679bc7c23 */ /* 0x100fe20008010800 */
[----:B------:R-:W-:Y:S01]  /*73a0*/  FSEL R149, R4, RZ, P1 ;  /* 0x000000ff04957208 */ /* 0x000fe20000800000 */
        /* <DEDUP_REMOVED lines=27> */
[----:B------:R-:W-:Y:S01]  /*7560*/  FFMA.FTZ R165, R165, UR6, -R0 ;  /* 0x00000006a5a57c23 */ /* 0x000fe20008010800 */
[----:B------:R-:W-:Y:S01]  /*7570*/  FADD.FTZ R0, -R149, R10 ;  /* 0x0000000a95007221 */ /* 0x000fe20000010100 */
[----:B------:R-:W-:Y:S01]  /*7580*/  FMNMX.FTZ R2, R150, R3, !PT ;  /* 0x0000000396027209 */ /* 0x000fe20007810000 */
[----:B------:R-:W-:Y:S02]  /*7590*/  MUFU.EX2 R13, R13 ;  /* 0x0000000d000d7308 */ /* 0x000fe40000000800 */
[----:B------:R-:W-:Y:S01]  /*75a0*/  FMUL.FTZ R0, R0, UR6 ;  /* 0x0000000600007c20 */ /* 0x000fe20008410000 */
[----:B------:R-:W-:-:S04]  /*75b0*/  FMNMX.FTZ R3, R151, R2, !PT ;  /* 0x0000000297037209 */ /* 0x000fc80007810000 */
[----:B------:R-:W-:Y:S01]  /*75c0*/  FMNMX.FTZ R2, R154, R3, !PT ;  /* 0x000000039a027209 */ /* 0x000fe20007810000 */
[----:B------:R-:W0:Y:S03]  /*75d0*/  MUFU.EX2 R0, R0 ;  /* 0x0000000000007308 */ /* 0x000e260000000800 */
[----:B------:R-:W-:-:S04]  /*75e0*/  FMNMX.FTZ R3, R155, R2, !PT ;  /* 0x000000029b037209 */ /* 0x000fc80007810000 */
[----:B------:R-:W-:Y:S01]  /*75f0*/  FMNMX.FTZ R3, R158, R3, !PT ;  /* 0x000000039e037209 */ /* 0x000fe20007810000 */
[----:B------:R-:W1:Y:S03]  /*7600*/  MUFU.EX2 R188, R188 ;  /* 0x000000bc00bc7308 */ /* 0x000e660000000800 */
[----:B------:R-:W-:-:S04]  /*7610*/  FMNMX.FTZ R3, R14, R3, !PT ;  /* 0x000000030e037209 */ /* 0x000fc80007810000 */
[----:B------:R-:W-:Y:S01]  /*7620*/  FMNMX.FTZ R2, R162, R3, !PT ;  /* 0x00000003a2027209 */ /* 0x000fe20007810000 */
[----:B------:R-:W2:Y:S03]  /*7630*/  MUFU.EX2 R190, R190 ;  /* 0x000000be00be7308 */ /* 0x000ea60000000800 */
[----:B------:R-:W-:-:S04]  /*7640*/  FMNMX.FTZ R3, R163, R2, !PT ;  /* 0x00000002a3037209 */ /* 0x000fc80007810000 */
[----:B------:R-:W-:Y:S01]  /*7650*/  FMNMX.FTZ R2, R166, R3, !PT ;  /* 0x00000003a6027209 */ /* 0x000fe20007810000 */
[----:B------:R-:W3:Y:S03]  /*7660*/  MUFU.EX2 R125, R125 ;  /* 0x0000007d007d7308 */ /* 0x000ee60000000800 */
[----:B------:R-:W-:-:S05]  /*7670*/  FMNMX.FTZ R2, R167, R2, !PT ;  /* 0x00000002a7027209 */ /* 0x000fca0007810000 */
[----:B------:R-:W4:Y:S01]  /*7680*/  SHFL.BFLY PT, R3, R2, 0x2, 0x1f ;  /* 0x0c401f0002037f89 */ /* 0x000f2200000e0000 */
[----:B------:R-:W5:Y:S08]  /*7690*/  MUFU.EX2 R184, R184 ;  /* 0x000000b800b87308 */ /* 0x000f700000000800 */
[----:B------:R-:W5:Y:S08]  /*76a0*/  MUFU.EX2 R121, R121 ;  /* 0x0000007900797308 */ /* 0x000f700000000800 */
[----:B------:R-:W5:Y:S01]  /*76b0*/  MUFU.EX2 R186, R186 ;  /* 0x000000ba00ba7308 */ /* 0x000f620000000800 */
[----:B----4-:R-:W-:-:S07]  /*76c0*/  FMNMX.FTZ R3, R2, R3, !PT ;  /* 0x0000000302037209 */ /* 0x010fce0007810000 */
[----:B------:R-:W-:Y:S01]  /*76d0*/  MUFU.EX2 R21, R21 ;  /* 0x0000001500157308 */ /* 0x000fe20000000800 */
[----:B------:R-:W4:Y:S07]  /*76e0*/  SHFL.BFLY PT, R2, R3, 0x1, 0x1f ;  /* 0x0c201f0003027f89 */ /* 0x000f2e00000e0000 */
[----:B------:R-:W-:Y:S08]  /*76f0*/  MUFU.EX2 R180, R180 ;  /* 0x000000b400b47308 */ /* 0x000ff00000000800 */
[----:B------:R-:W-:Y:S08]  /*7700*/  MUFU.EX2 R129, R129 ;  /* 0x0000008100817308 */ /* 0x000ff00000000800 */
[----:B------:R-:W-:Y:S01]  /*7710*/  MUFU.EX2 R182, R182 ;  /* 0x000000b600b67308 */ /* 0x000fe20000000800 */
[----:B----4-:R-:W-:-:S04]  /*7720*/  FMNMX.FTZ R3, R3, R2, !PT ;  /* 0x0000000203037209 */ /* 0x010fc80007810000 */
[C---:B------:R-:W-:Y:S01]  /*7730*/  FSETP.NEU.FTZ.AND P1, PT, R3.reuse, -INF , PT ;  /* 0xff8000000300780b */ /* 0x040fe20003f3d000 */
[C---:B------:R-:W-:Y:S02]  /*7740*/  FMUL.FTZ R153, R3.reuse, UR6 ;  /* 0x0000000603997c20 */ /* 0x040fe40008410000 */
[----:B------:R-:W-:Y:S01]  /*7750*/  MUFU.EX2 R159, R159 ;  /* 0x0000009f009f7308 */ /* 0x000fe20000000800 */
[----:B------:R-:W-:Y:S02]  /*7760*/  FSEL R2, R3, RZ, P1 ;  /* 0x000000ff03027208 */ /* 0x000fe40000800000 */
[----:B------:R-:W-:-:S03]  /*7770*/  FSEL R153, R153, RZ, P1 ;  /* 0x000000ff99997208 */ /* 0x000fc60000800000 */
[----:B------:R-:W-:Y:S01]  /*7780*/  FADD.FTZ R2, -R2, R11 ;  /* 0x0000000b02027221 */ /* 0x000fe20000010100 */
[----:B0-----:R-:W-:Y:S01]  /*7790*/  FFMA.FTZ R11, R0, R8, R13 ;  /* 0x00000008000b7223 */ /* 0x001fe2000001000d */
[--C-:B------:R-:W-:Y:S01]  /*77a0*/  FFMA.FTZ R189, R122, UR6, -R153.reuse ;  /* 0x000000067abd7c23 */ /* 0x100fe20008010899 */
[--C-:B------:R-:W-:Y:S01]  /*77b0*/  FFMA.FTZ R124, R123, UR6, -R153.reuse ;  /* 0x000000067b7c7c23 */ /* 0x100fe20008010899 */
[----:B------:R-:W-:Y:S01]  /*77c0*/  FMUL.FTZ R2, R2, UR6 ;  /* 0x0000000602027c20 */ /* 0x000fe20008410000 */
[--C-:B------:R-:W-:Y:S01]  /*77d0*/  FFMA.FTZ R191, R126, UR6, -R153.reuse ;  /* 0x000000067ebf7c23 */ /* 0x100fe20008010899 */
[--C-:B------:R-:W-:Y:S01]  /*77e0*/  FFMA.FTZ R122, R127, UR6, -R153.reuse ;  /* 0x000000067f7a7c23 */ /* 0x100fe20008010899 */
[--C-:B------:R-:W-:Y:S01]  /*77f0*/  FFMA.FTZ R185, R130, UR6, -R153.reuse ;  /* 0x0000000682b97c23 */ /* 0x100fe20008010899 */
[----:B------:R-:W-:Y:S01]  /*7800*/  MUFU.EX2 R189, R189 ;  /* 0x000000bd00bd7308 */ /* 0x000fe20000000800 */
[--C-:B------:R-:W-:Y:S01]  /*7810*/  FFMA.FTZ R120, R131, UR6, -R153.reuse ;  /* 0x0000000683787c23 */ /* 0x100fe20008010899 */
[----:B------:R-:W-:Y:S01]  /*7820*/  FFMA.FTZ R187, R134, UR6, -R153 ;  /* 0x0000000686bb7c23 */ /* 0x000fe20008010899 */
[----:B-1----:R-:W-:Y:S01]  /*7830*/  FADD.FTZ R11, R188, R11 ;  /* 0x0000000bbc0b7221 */ /* 0x002fe20000010000 */
[--C-:B------:R-:W-:Y:S01]  /*7840*/  FFMA.FTZ R20, R135, UR6, -R153.reuse ;  /* 0x0000000687147c23 */ /* 0x100fe20008010899 */
[--C-:B------:R-:W-:Y:S01]  /*7850*/  FFMA.FTZ R181, R138, UR6, -R153.reuse ;  /* 0x000000068ab57c23 */ /* 0x100fe20008010899 */
[----:B------:R-:W-:Y:S01]  /*7860*/  FFMA.FTZ R10, R139, UR6, -R153 ;  /* 0x000000068b0a7c23 */ /* 0x000fe20008010899 */
[----:B--2---:R-:W-:Y:S01]  /*7870*/  FADD.FTZ R126, R190, R11 ;  /* 0x0000000bbe7e7221 */ /* 0x004fe20000010000 */
[----:B------:R-:W0:Y:S01]  /*7880*/  MUFU.EX2 R2, R2 ;  /* 0x0000000200027308 */ /* 0x000e220000000800 */
[--C-:B------:R-:W-:Y:S01]  /*7890*/  FFMA.FTZ R183, R142, UR6, -R153.reuse ;  /* 0x000000068eb77c23 */ /* 0x100fe20008010899 */
[--C-:B------:R-:W-:Y:S01]  /*78a0*/  FFMA.FTZ R134, R143, UR6, -R153.reuse ;  /* 0x000000068f867c23 */ /* 0x100fe20008010899 */
[----:B---3--:R-:W-:Y:S01]  /*78b0*/  FADD.FTZ R11, R125, R126 ;  /* 0x0000007e7d0b7221 */ /* 0x008fe20000010000 */
[--C-:B------:R-:W-:Y:S01]  /*78c0*/  FFMA.FTZ R177, R146, UR6, -R153.reuse ;  /* 0x0000000692b17c23 */ /* 0x100fe20008010899 */
[--C-:B------:R-:W-:Y:S01]  /*78d0*/  FFMA.FTZ R132, R147, UR6, -R153.reuse ;  /* 0x0000000693847c23 */ /* 0x100fe20008010899 */
[----:B------:R-:W-:Y:S01]  /*78e0*/  FFMA.FTZ R179, R150, UR6, -R153 ;  /* 0x0000000696b37c23 */ /* 0x000fe20008010899 */
[----:B-----5:R-:W-:Y:S01]  /*78f0*/  FADD.FTZ R126, R184, R11 ;  /* 0x0000000bb87e7221 */ /* 0x020fe20000010000 */
[----:B------:R-:W1:Y:S01]  /*7900*/  MUFU.EX2 R124, R124 ;  /* 0x0000007c007c7308 */ /* 0x000e620000000800 */
[--C-:B------:R-:W-:Y:S01]  /*7910*/  FFMA.FTZ R130, R151, UR6, -R153.reuse ;  /* 0x0000000697827c23 */ /* 0x100fe20008010899 */
[--C-:B------:R-:W-:Y:S01]  /*7920*/  FFMA.FTZ R173, R154, UR6, -R153.reuse ;  /* 0x000000069aad7c23 */ /* 0x100fe20008010899 */
[----:B------:R-:W-:Y:S01]  /*7930*/  FADD.FTZ R11, R121, R126 ;  /* 0x0000007e790b7221 */ /* 0x000fe20000010000 */
[--C-:B------:R-:W-:Y:S01]  /*7940*/  FFMA.FTZ R128, R155, UR6, -R153.reuse ;  /* 0x000000069b807c23 */ /* 0x100fe20008010899 */
[--C-:B------:R-:W-:Y:S01]  /*7950*/  FFMA.FTZ R175, R158, UR6, -R153.reuse ;  /* 0x000000069eaf7c23 */ /* 0x100fe20008010899 */
[----:B------:R-:W-:Y:S01]  /*7960*/  FFMA.FTZ R169, R162, UR6, -R153 ;  /* 0x00000006a2a97c23 */ /* 0x000fe20008010899 */
[----:B------:R-:W-:Y:S01]  /*7970*/  FADD.FTZ R126, R186, R11 ;  /* 0x0000000bba7e7221 */ /* 0x000fe20000010000 */
[----:B------:R-:W2:Y:S01]  /*7980*/  MUFU.EX2 R191, R191 ;  /* 0x000000bf00bf7308 */ /* 0x000ea20000000800 */
[----:B0-----:R-:W-:Y:S01]  /*7990*/  FFMA.FTZ R5, R2, R5, R189 ;  /* 0x0000000502057223 */ /* 0x001fe200000100bd */
[----:B------:R-:W-:Y:S01]  /*79a0*/  FFMA.FTZ R171, R166, UR6, -R153 ;  /* 0x00000006a6ab7c23 */ /* 0x000fe20008010899 */
[----:B------:R-:W-:-:S04]  /*79b0*/  FADD.FTZ R11, R21, R126 ;  /* 0x0000007e150b7221 */ /* 0x000fc80000010000 */
[----:B------:R-:W-:Y:S01]  /*79c0*/  FADD.FTZ R126, R180, R11 ;  /* 0x0000000bb47e7221 */ /* 0x000fe20000010000 */
[----:B------:R-:W0:Y:S01]  /*79d0*/  MUFU.EX2 R122, R122 ;  /* 0x0000007a007a7308 */ /* 0x000e220000000800 */
[----:B-1----:R-:W-:Y:S02]  /*79e0*/  FADD.FTZ R8, R124, R5 ;  /* 0x000000057c087221 */ /* 0x002fe40000010000 */
[----:B------:R-:W-:Y:S01]  /*79f0*/  FADD.FTZ R11, R129, R126 ;  /* 0x0000007e810b7221 */ /* 0x000fe20000010000 */
[----:B------:R-:W-:-:S03]  /*7a00*/  FFMA.FTZ R126, R14, UR6, -R153 ;  /* 0x000000060e7e7c23 */ /* 0x000fc60008010899 */
[----:B------:R-:W-:Y:S01]  /*7a10*/  FADD.FTZ R14, R182, R11 ;  /* 0x0000000bb60e7221 */ /* 0x000fe20000010000 */
[----:B------:R-:W1:Y:S01]  /*7a20*/  MUFU.EX2 R185, R185 ;  /* 0x000000b900b97308 */ /* 0x000e620000000800 */
[----:B--2---:R-:W-:Y:S02]  /*7a30*/  FADD.FTZ R5, R191, R8 ;  /* 0x00000008bf057221 */ /* 0x004fe40000010000 */
[----:B------:R-:W-:-:S05]  /*7a40*/  FADD.FTZ R11, R159, R14 ;  /* 0x0000000e9f0b7221 */ /* 0x000fca0000010000 */
        /* <DEDUP_REMOVED lines=24> */
[----:B------:R-:W-:-:S06]  /*7bd0*/  FFMA.FTZ R14, R163, UR6, -R153 ;  /* 0x00000006a30e7c23 */ /* 0x000fcc0008010899 */
        /* <DEDUP_REMOVED lines=16> */
[----:B------:R-:W-:-:S06]  /*7ce0*/  FFMA.FTZ R136, R167, UR6, -R153 ;  /* 0x00000006a7887c23 */ /* 0x000fcc0008010899 */
        /* <DEDUP_REMOVED lines=23> */
[----:B--2---:R-:W-:Y:S01]  /*7e60*/  FADD.FTZ R5, R136, R5 ;  /* 0x0000000588057221 */ /* 0x004fe20000010000 */
[----:B------:R-:W-:Y:S06]  /*7e70*/  @!P0 BRA `(.L_x_4530) ;  /* 0x0000000000048947 */ /* 0x000fec0003800000 */
[----:B------:R-:W-:Y:S01]  /*7e80*/  BPT.TRAP 0x1 ;  /* 0x000000040000795c */ /* 0x000fe20000300000 */
.L_x_4530:
        /* <DEDUP_REMOVED lines=35> */
.L_x_4512:
[----:B------:R-:W-:Y:S01]  /*80c0*/  R2UR UR5, R22 ;  /* 0x00000000160572ca */ /* 0x000fe200000e0000 */
[----:B------:R-:W-:Y:S01]  /*80d0*/  UISETP.NE.AND UP0, UPT, UR61, URZ, UPT ;  /* 0x0000003f3d00728c */ /* 0x000fe2000bf05270 */
[----:B------:R-:W-:Y:S02]  /*80e0*/  R2UR UR4, R23 ;  /* 0x00000000170472ca */ /* 0x000fe400000e0000 */
[----:B------:R-:W-:-:S03]  /*80f0*/  IADD3 R10, R17, 0x1, -R18 ;  /* 0x00000001110a7810 */ /* 0x000fc60007ffe812 */
[----:B------:R-:W-:Y:S02]  /*8100*/  PLOP3.LUT P1, PT, PT, PT, UP0, 0x40, 0x0 ;  /* 0x000000000000781c */ /* 0x000fe40003f2e808 */
[----:B------:R-:W-:-:S04]  /*8110*/  R2UR UR10, R10 ;  /* 0x000000000a0a72ca */ /* 0x000fc800000e0000 */
[----:B------:R-:W-:Y:S02]  /*8120*/  UISETP.NE.AND UP1, UPT, UR5, URZ, UPT ;  /* 0x0000003f0500728c */ /* 0x000fe4000bf25270 */
[----:B------:R-:W-:-:S09]  /*8130*/  UIADD3 UR7, UR4, 0x7f, URZ ;  /* 0x0000007f04077890 */ /* 0x000fd2000fffe03f */
        /* <DEDUP_REMOVED lines=18> */
.L_x_4533:
[----:B------:R-:W-:Y:S02]  /*8260*/  ULDC UR15, c[0x0][0x9e4] ;  /* 0x00027900000f7ab9 */ /* 0x000fe40000000800 */
[----:B------:R-:W-:-:S11]  /*8270*/  UISETP.NE.AND UP0, UPT, UR15, 0x1, UPT ;  /* 0x000000010f00788c */ /* 0x000fd6000bf05270 */
[----:B------:R-:W-:Y:S02]  /*8280*/  @UP0 ULDC.64 UR4, c[0x0][0x9e8] ;  /* 0x00027a0000040ab9 */ /* 0x000fe40000000a00 */
[----:B------:R-:W-:-:S04]  /*8290*/  UIMAD.WIDE.U32 UR10, UR7, UR4, URZ ;  /* 0x00000004070a72a5 */ /* 0x000fc8000f8e003f */
[----:B------:R-:W-:-:S12]  /*82a0*/  @UP0 USHF.R.U32.HI UR7, URZ, UR5, UR11 ;  /* 0x000000053f070299 */ /* 0x000fd8000801160b */
.L_x_4534:
[----:B------:R-:W-:-:S04]  /*82b0*/  UIMAD UR7, UR7, UR15, URZ ;  /* 0x0000000f070772a4 */ /* 0x000fc8000f8e023f */
[----:B------:R-:W-:-:S04]  /*82c0*/  UISETP.LT.AND UP0, UPT, UR14, UR7, UPT ;  /* 0x000000070e00728c */ /* 0x000fc8000bf01270 */
[----:B------:R-:W-:-:S12]  /*82d0*/  USEL UR14, UR14, UR7, !UP0 ;  /* 0x000000070e0e7287 */ /* 0x000fd8000c000000 */
.L_x_4532:
        /* <DEDUP_REMOVED lines=14> */
.L_x_4546:
[----:B------:R-:W-:-:S04]  /*83c0*/  UISETP.NE.AND UP0, UPT, UR4, 0x1, UPT ;  /* 0x000000010400788c */ /* 0x000fc8000bf05270 */
[----:B------:R-:W-:-:S04]  /*83d0*/  USEL UR38, URZ, 0x1, UP0 ;  /* 0x000000013f267887 */ /* 0x000fc80008000000 */
[----:B------:R-:W-:Y:S01]  /*83e0*/  ULOP3.LUT UR38, UR7, UR38, URZ, 0x3c, !UPT ;  /* 0x0000002607267292 */ /* 0x000fe2000f8e3c3f */
[----:B------:R-:W-:Y:S11]  /*83f0*/  @!P0 BRA `(.L_x_4536) ;  /* 0x0000000000048947 */ /* 0x000ff60003800000 */
[----:B------:R-:W-:Y:S01]  /*8400*/  BPT.TRAP 0x1 ;  /* 0x000000040000795c */ /* 0x000fe20000300000 */
.L_x_4536:
        /* <DEDUP_REMOVED lines=9> */
.L_x_4537:
[----:B-1----:R-:W-:Y:S05]  /*84a0*/  @P1 BRA `(.L_x_4538) ;  /* 0x0000000000081947 */ /* 0x002fea0003800000 */
[----:B------:R-:W1:Y:S02]  /*84b0*/  SYNCS.PHASECHK.TRANS64.TRYWAIT P1, [UR5+0x30830], R3 ;  /* 0x03083003ff0075a7 */ /* 0x000e640008020145 */
[----:B-1----:R-:W-:Y:S05]  /*84c0*/  @!P1 BRA `(.L_x_4539) ;  /* 0x0000010400789947 */ /* 0x002fea0003800000 */
.L_x_4538:
        /* <DEDUP_REMOVED lines=168> */
.L_x_4540:
[----:B------:R-:W-:Y:S01]  /*8f50*/  ULEA UR10, UR4, UR60, 0x3 ;  /* 0x0000003c040a7291 */ /* 0x000fe2000f8e183f */
[----:B------:R-:W-:-:S05]  /*8f60*/  IMAD.U32 R0, RZ, RZ, UR7 ;  /* 0x00000007ff007e24 */ /* 0x000fca000f8e00ff */
[----:B------:R-:W-:-:S04]  /*8f70*/  SHF.L.U32 R0, R0, 0x1f, RZ ;  /* 0x0000001f00007819 */ /* 0x000fc800000006ff */
[----:B------:R2:W3:Y:S01]  /*8f80*/  SYNCS.PHASECHK.TRANS64.TRYWAIT P1, [UR10+0x30850], R0 ;  /* 0x03085000ff0075a7 */ /* 0x0004e2000802014a */
[----:B------:R-:W-:Y:S05]  /*8f90*/  @!P0 BRA `(.L_x_4541) ;  /* 0x0000000000048947 */ /* 0x000fea0003800000 */
[----:B------:R-:W-:Y:S01]  /*8fa0*/  BPT.TRAP 0x1 ;  /* 0x000000040000795c */ /* 0x000fe20000300000 */
.L_x_4541:
[----:B---3--:R-:W-:Y:S05]  /*8fb0*/  @P1 BRA `(.L_x_4542) ;  /* 0x0000000000081947 */ /* 0x008fea0003800000 */
[----:B------:R-:W3:Y:S02]  /*8fc0*/  SYNCS.PHASECHK.TRANS64.TRYWAIT P1, [UR10+0x30850], R0 ;  /* 0x03085000ff0075a7 */ /* 0x000ee4000802014a */
[----:B---3--:R-:W-:Y:S05]  /*8fd0*/  @!P1 BRA `(.L_x_4543) ;  /* 0x000000f800cc9947 */ /* 0x008fea0003800000 */
.L_x_4542:
        /* <DEDUP_REMOVED lines=37> */
.L_x_4544:
[----:B--23--:R-:W-:Y:S01]  /*9230*/  FMNMX.FTZ R0, R120, R10, !PT ;  /* 0x0000000a78007209 */ /* 0x00cfe20007810000 */
[----:B------:R-:W-:Y:S01]  /*9240*/  UMOV UR6, UR51 ;  /* 0x0000003300067c82 */ /* 0x000fe20008000000 */
[----:B------:R-:W-:Y:S01]  /*9250*/  FMNMX.FTZ R2, R122, R11, !PT ;  /* 0x0000000b7a027209 */ /* 0x000fe20007810000 */
[----:B------:R-:W2:Y:S01]  /*9260*/  S2UR UR4, SR_CgaCtaId ;  /* 0x00000000000479c3 */ /* 0x000ea20000008800 */
[----:B01----:R-:W-:Y:S01]  /*9270*/  FMNMX.FTZ R3, R121, R0, !PT ;  /* 0x0000000079037209 */ /* 0x003fe20007810000 */
        /* <DEDUP_REMOVED lines=12> */
[----:B--2---:R-:W-:Y:S01]  /*9340*/  UPRMT UR5, UR4, 0x654, UR5 ;  /* 0x0000065404057896 */ /* 0x004fe20008000005 */
        /* <DEDUP_REMOVED lines=43> */
[----:B------:R-:W-:-:S04]  /*9600*/  FADD.FTZ R10, -R4, R10 ;  /* 0x0000000a040a7221 */ /* 0x000fc80000010100 */
[----:B------:R-:W-:Y:S01]  /*9610*/  FMUL.FTZ R14, R10, UR6 ;  /* 0x000000060a0e7c20 */ /* 0x000fe20008410000 */
[----:B------:R-:W-:-:S03]  /*9620*/  FADD.FTZ R10, -R3, R11 ;  /* 0x0000000b030a7221 */ /* 0x000fc60000010100 */
[----:B------:R-:W-:Y:S01]  /*9630*/  MUFU.EX2 R0, R14 ;  /* 0x0000000e00007308 */ /* 0x000fe20000000800 */
[----:B------:R-:W-:Y:S01]  /*9640*/  FMUL.FTZ R2, R10, UR6 ;  /* 0x000000060a027c20 */ /* 0x000fe20008410000 */
[----:B------:R-:W-:-:S04]  /*9650*/  FMUL.FTZ R10, R4, UR6 ;  /* 0x00000006040a7c20 */ /* 0x000fc80008410000 */
[--C-:B------:R-:W-:Y:S01]  /*9660*/  FFMA.FTZ R11, R120, UR6, -R10.reuse ;  /* 0x00000006780b7c23 */ /* 0x100fe2000801080a */
[----:B------:R-:W-:Y:S01]  /*9670*/  FMUL.FTZ R120, R3, UR6 ;  /* 0x0000000603787c20 */ /* 0x000fe20008410000 */
[--C-:B------:R-:W-:Y:S01]  /*9680*/  FFMA.FTZ R188, R121, UR6, -R10.reuse ;  /* 0x0000000679bc7c23 */ /* 0x100fe2000801080a */
[----:B------:R-:W-:Y:S01]  /*9690*/  FFMA.FTZ R176, R144, UR6, -R10 ;  /* 0x0000000690b07c23 */ /* 0x000fe2000801080a */
[----:B------:R-:W-:Y:S01]  /*96a0*/  MUFU.EX2 R2, R2 ;  /* 0x0000000200027308 */ /* 0x000fe20000000800 */
[--C-:B------:R-:W-:Y:S01]  /*96b0*/  FFMA.FTZ R189, R122, UR6, -R120.reuse ;  /* 0x000000067abd7c23 */ /* 0x100fe20008010878 */
[----:B------:R-:W-:Y:S01]  /*96c0*/  FFMA.FTZ R144, R123, UR6, -R120 ;  /* 0x000000067b907c23 */ /* 0x000fe20008010878 */
[----:B------:R-:W-:Y:S01]  /*96d0*/  FFMA.FTZ R190, R124, UR6, -R10 ;  /* 0x000000067cbe7c23 */ /* 0x000fe2000801080a */
[----:B------:R-:W-:Y:S01]  /*96e0*/  FFMA.FTZ R191, R126, UR6, -R120 ;  /* 0x000000067ebf7c23 */ /* 0x000fe20008010878 */
[--C-:B------:R-:W-:Y:S01]  /*96f0*/  FFMA.FTZ R173, R125, UR6, -R10.reuse ;  /* 0x000000067dad7c23 */ /* 0x100fe2000801080a */
[----:B------:R-:W-:Y:S01]  /*9700*/  FFMA.FTZ R182, R140, UR6, -R10 ;  /* 0x000000068cb67c23 */ /* 0x000fe2000801080a */
[----:B------:R-:W-:Y:S01]  /*9710*/  FFMA.FTZ R140, R127, UR6, -R120 ;  /* 0x000000067f8c7c23 */ /* 0x000fe20008010878 */
[----:B------:R-:W0:Y:S01]  /*9720*/  MUFU.EX2 R11, R11 ;  /* 0x0000000b000b7308 */ /* 0x000e220000000800 */
[----:B------:R-:W-:Y:S01]  /*9730*/  FFMA.FTZ R184, R128, UR6, -R10 ;  /* 0x0000000680b87c23 */ /* 0x000fe2000801080a */
[----:B------:R-:W-:Y:S01]  /*9740*/  FFMA.FTZ R185, R130, UR6, -R120 ;  /* 0x0000000682b97c23 */ /* 0x000fe20008010878 */
[--C-:B------:R-:W-:Y:S01]  /*9750*/  FFMA.FTZ R171, R129, UR6, -R10.reuse ;  /* 0x0000000681ab7c23 */ /* 0x100fe2000801080a */
[----:B------:R-:W-:Y:S01]  /*9760*/  FFMA.FTZ R180, R136, UR6, -R10 ;  /* 0x0000000688b47c23 */ /* 0x000fe2000801080a */
[----:B------:R-:W-:Y:S01]  /*9770*/  FFMA.FTZ R136, R131, UR6, -R120 ;  /* 0x0000000683887c23 */ /* 0x000fe20008010878 */
[----:B------:R-:W-:Y:S01]  /*9780*/  FFMA.FTZ R186, R132, UR6, -R10 ;  /* 0x0000000684ba7c23 */ /* 0x000fe2000801080a */
[----:B------:R-:W-:Y:S01]  /*9790*/  FFMA.FTZ R187, R134, UR6, -R120 ;  /* 0x0000000686bb7c23 */ /* 0x000fe20008010878 */
[----:B------:R-:W1:Y:S01]  /*97a0*/  MUFU.EX2 R189, R189 ;  /* 0x000000bd00bd7308 */ /* 0x000e620000000800 */
[--C-:B------:R-:W-:Y:S01]  /*97b0*/  FFMA.FTZ R169, R133, UR6, -R10.reuse ;  /* 0x0000000685a97c23 */ /* 0x100fe2000801080a */
[----:B------:R-:W-:Y:S01]  /*97c0*/  FFMA.FTZ R133, R137, UR6, -R10 ;  /* 0x0000000689857c23 */ /* 0x000fe2000801080a */
[----:B------:R-:W-:Y:S01]  /*97d0*/  FFMA.FTZ R132, R135, UR6, -R120 ;  /* 0x0000000687847c23 */ /* 0x000fe20008010878 */
[--C-:B------:R-:W-:Y:S01]  /*97e0*/  FFMA.FTZ R129, R141, UR6, -R10.reuse ;  /* 0x000000068d817c23 */ /* 0x100fe2000801080a */
[--C-:B------:R-:W-:Y:S01]  /*97f0*/  FFMA.FTZ R125, R145, UR6, -R10.reuse ;  /* 0x00000006917d7c23 */ /* 0x100fe2000801080a */
[--C-:B------:R-:W-:Y:S01]  /*9800*/  FFMA.FTZ R178, R148, UR6, -R10.reuse ;  /* 0x0000000694b27c23 */ /* 0x100fe2000801080a */
[--C-:B------:R-:W-:Y:S01]  /*9810*/  FFMA.FTZ R121, R149, UR6, -R10.reuse ;  /* 0x0000000695797c23 */ /* 0x100fe2000801080a */
[----:B------:R-:W2:Y:S01]  /*9820*/  MUFU.EX2 R188, R188 ;  /* 0x000000bc00bc7308 */ /* 0x000ea20000000800 */
[----:B0-----:R-:W-:Y:S01]  /*9830*/  FFMA.FTZ R123, R0, R8, R11 ;  /* 0x00000008007b7223 */ /* 0x001fe2000001000b */
[--C-:B------:R-:W-:Y:S01]  /*9840*/  FFMA.FTZ R172, R152, UR6, -R10.reuse ;  /* 0x0000000698ac7c23 */ /* 0x100fe2000801080a */
[--C-:B------:R-:W-:Y:S01]  /*9850*/  FFMA.FTZ R21, R153, UR6, -R10.reuse ;  /* 0x0000000699157c23 */ /* 0x100fe2000801080a */
[--C-:B------:R-:W-:Y:S01]  /*9860*/  FFMA.FTZ R174, R156, UR6, -R10.reuse ;  /* 0x000000069cae7c23 */ /* 0x100fe2000801080a */
[--C-:B------:R-:W-:Y:S01]  /*9870*/  FFMA.FTZ R15, R157, UR6, -R10.reuse ;  /* 0x000000069d0f7c23 */ /* 0x100fe2000801080a */
[--C-:B------:R-:W-:Y:S01]  /*9880*/  FFMA.FTZ R168, R160, UR6, -R10.reuse ;  /* 0x00000006a0a87c23 */ /* 0x100fe2000801080a */
[--C-:B------:R-:W-:Y:S01]  /*9890*/  FFMA.FTZ R13, R161, UR6, -R10.reuse ;  /* 0x00000006a10d7c23 */ /* 0x100fe2000801080a */
[----:B------:R-:W0:Y:S01]  /*98a0*/  MUFU.EX2 R144, R144 ;  /* 0x0000009000907308 */ /* 0x000e220000000800 */
[----:B-1----:R-:W-:Y:S01]  /*98b0*/  FFMA.FTZ R5, R2, R5, R189 ;  /* 0x0000000502057223 */ /* 0x002fe200000100bd */
[--C-:B------:R-:W-:Y:S01]  /*98c0*/  FFMA.FTZ R170, R164, UR6, -R10.reuse ;  /* 0x00000006a4aa7c23 */ /* 0x100fe2000801080a */
[----:B------:R-:W-:Y:S01]  /*98d0*/  FFMA.FTZ R137, R165, UR6, -R10 ;  /* 0x00000006a5897c23 */ /* 0x000fe2000801080a */
[--C-:B------:R-:W-:Y:S01]  /*98e0*/  FFMA.FTZ R181, R138, UR6, -R120.reuse ;  /* 0x000000068ab57c23 */ /* 0x100fe20008010878 */
[--C-:B------:R-:W-:Y:S01]  /*98f0*/  FFMA.FTZ R130, R139, UR6, -R120.reuse ;  /* 0x000000068b827c23 */ /* 0x100fe20008010878 */
[--C-:B------:R-:W-:Y:S01]  /*9900*/  FFMA.FTZ R183, R142, UR6, -R120.reuse ;  /* 0x000000068eb77c23 */ /* 0x100fe20008010878 */
[--C-:B------:R-:W-:Y:S01]  /*9910*/  FFMA.FTZ R128, R143, UR6, -R120.reuse ;  /* 0x000000068f807c23 */ /* 0x100fe20008010878 */
[----:B------:R-:W1:Y:S01]  /*9920*/  MUFU.EX2 R190, R190 ;  /* 0x000000be00be7308 */ /* 0x000e620000000800 */
[----:B--2---:R-:W-:Y:S01]  /*9930*/  FADD.FTZ R123, R188, R123 ;  /* 0x0000007bbc7b7221 */ /* 0x004fe20000010000 */
[--C-:B------:R-:W-:Y:S01]  /*9940*/  FFMA.FTZ R177, R146, UR6, -R120.reuse ;  /* 0x0000000692b17c23 */ /* 0x100fe20008010878 */
[--C-:B------:R-:W-:Y:S01]  /*9950*/  FFMA.FTZ R126, R147, UR6, -R120.reuse ;  /* 0x00000006937e7c23 */ /* 0x100fe20008010878 */
[--C-:B------:R-:W-:Y:S01]  /*9960*/  FFMA.FTZ R179, R150, UR6, -R120.reuse ;  /* 0x0000000696b37c23 */ /* 0x100fe20008010878 */
[--C-:B------:R-:W-:Y:S01]  /*9970*/  FFMA.FTZ R124, R151, UR6, -R120.reuse ;  /* 0x00000006977c7c23 */ /* 0x100fe20008010878 */
[--C-:B------:R-:W-:Y:S01]  /*9980*/  FFMA.FTZ R127, R155, UR6, -R120.reuse ;  /* 0x000000069b7f7c23 */ /* 0x100fe20008010878 */
[--C-:B------:R-:W-:Y:S01]  /*9990*/  FFMA.FTZ R175, R158, UR6, -R120.reuse ;  /* 0x000000069eaf7c23 */ /* 0x100fe20008010878 */
[----:B------:R-:W2:Y:S01]  /*99a0*/  MUFU.EX2 R191, R191 ;  /* 0x000000bf00bf7308 */ /* 0x000ea20000000800 */
[----:B0-----:R-:W-:Y:S01]  /*99b0*/  FADD.FTZ R8, R144, R5 ;  /* 0x0000000590087221 */ /* 0x001fe20000010000 */
[----:B------:R-:W-:-:S06]  /*99c0*/  FFMA.FTZ R122, R159, UR6, -R120 ;  /* 0x000000069f7a7c23 */ /* 0x000fcc0008010878 */
[----:B------:R-:W0:Y:S01]  /*99d0*/  MUFU.EX2 R173, R173 ;  /* 0x000000ad00ad7308 */ /* 0x000e220000000800 */
[----:B-1----:R-:W-:-:S07]  /*99e0*/  FADD.FTZ R10, R190, R123 ;  /* 0x0000007bbe0a7221 */ /* 0x002fce0000010000 */
[----:B------:R-:W1:Y:S01]  /*99f0*/  MUFU.EX2 R140, R140 ;  /* 0x0000008c008c7308 */ /* 0x000e620000000800 */
[----:B--2---:R-:W-:-:S07]  /*9a00*/  FADD.FTZ R5, R191, R8 ;  /* 0x00000008bf057221 */ /* 0x004fce0000010000 */
        /* <DEDUP_REMOVED lines=89> */
.L_x_4545:
[----:B------:R-:W0:Y:S01]  /*9fa0*/  S2UR UR4, SR_CgaCtaId ;  /* 0x00000000000479c3 */ /* 0x000e220000008800 */
[----:B------:R-:W-:Y:S01]  /*9fb0*/  UIADD3 UR10, UR10, 0x30860, URZ ;  /* 0x000308600a0a7890 */ /* 0x000fe2000fffe03f */
[C---:B------:R-:W-:Y:S01]  /*9fc0*/  ISETP.GT.AND P1, PT, R12.reuse, UR50, PT ;  /* 0x000000320c007c0c */ /* 0x040fe2000bf24270 */
[----:B------:R-:W-:Y:S01]  /*9fd0*/  UMOV UR7, UR38 ;  /* 0x0000002600077c82 */ /* 0x000fe20008000000 */
[----:B------:R-:W-:Y:S01]  /*9fe0*/  F2FP.BF16.F32.PACK_AB R190, R173, R190 ;  /* 0x000000beadbe723e */ /* 0x000fe200000010ff */
[----:B------:R-:W-:Y:S01]  /*9ff0*/  VIADD R12, R12, 0xffffffff ;  /* 0xffffffff0c0c7836 */ /* 0x000fe20000000000 */
[----:B------:R-:W-:Y:S01]  /*a000*/  F2FP.BF16.F32.PACK_AB R188, R188, R11 ;  /* 0x0000000bbcbc723e */ /* 0x000fe200000010ff */
[----:B------:R-:W-:Y:S01]  /*a010*/  IMAD.MOV.U32 R11, RZ, RZ, R3 ;  /* 0x000000ffff0b7224 */ /* 0x000fe200078e0003 */
[----:B------:R-:W-:Y:S02]  /*a020*/  F2FP.BF16.F32.PACK_AB R184, R171, R184 ;  /* 0x000000b8abb8723e */ /* 0x000fe400000010ff */
[----:B------:R-:W-:-:S02]  /*a030*/  F2FP.BF16.F32.PACK_AB R186, R169, R186 ;  /* 0x000000baa9ba723e */ /* 0x000fc400000010ff */
[----:B------:R-:W-:Y:S01]  /*a040*/  F2FP.BF16.F32.PACK_AB R173, R127, R10 ;  /* 0x0000000a7fad723e */ /* 0x000fe200000010ff */
[----:B------:R-:W-:Y:S01]  /*a050*/  IMAD.MOV.U32 R10, RZ, RZ, R4 ;  /* 0x000000ffff0a7224 */ /* 0x000fe200078e0004 */
        /* <DEDUP_REMOVED lines=23> */
.L_x_4535:
        /* <DEDUP_REMOVED lines=8> */
[----:B------:R-:W-:Y:S01]  /*a250*/  ULDC UR51, c[0x0][0x9dc] ;  /* 0x0002770000337ab9 */ /* 0x000fe20000000800 */
[----:B------:R-:W-:Y:S01]  /*a260*/  ULDC UR54, c[0x0][0x988] ;  /* 0x0002620000367ab9 */ /* 0x000fe20000000800 */
[----:B------:R-:W-:-:S05]  /*a270*/  ULDC UR55, c[0x0][0x9e0] ;  /* 0x0002780000377ab9 */ /* 0x000fca0000000800 */
.L_x_4566:
[----:B------:R-:W-:-:S04]  /*a280*/  UISETP.NE.AND UP0, UPT, UR4, 0x1, UPT ;  /* 0x000000010400788c */ /* 0x000fc8000bf05270 */
[----:B------:R-:W-:-:S04]  /*a290*/  USEL UR38, URZ, 0x1, UP0 ;  /* 0x000000013f267887 */ /* 0x000fc80008000000 */
[----:B------:R-:W-:Y:S01]  /*a2a0*/  ULOP3.LUT UR38, UR7, UR38, URZ, 0x3c, !UPT ;  /* 0x0000002607267292 */ /* 0x000fe2000f8e3c3f */
[----:B------:R-:W-:Y:S11]  /*a2b0*/  @!P0 BRA `(.L_x_4548) ;  /* 0x0000000000048947 */ /* 0x000ff60003800000 */
[----:B------:R-:W-:Y:S01]  /*a2c0*/  BPT.TRAP 0x1 ;  /* 0x000000040000795c */ /* 0x000fe20000300000 */
.L_x_4548:
        /* <DEDUP_REMOVED lines=9> */
.L_x_4549:
[----:B-1----:R-:W-:Y:S05]  /*a360*/  @P1 BRA `(.L_x_4550) ;  /* 0x0000000000081947 */ /* 0x002fea0003800000 */
[----:B------:R-:W1:Y:S02]  /*a370*/  SYNCS.PHASECHK.TRANS64.TRYWAIT P1, [UR5+0x30830], R3 ;  /* 0x03083003ff0075a7 */ /* 0x000e640008020145 */
[----:B-1----:R-:W-:Y:S05]  /*a380*/  @!P1 BRA `(.L_x_4551) ;  /* 0x000000e400f89947 */ /* 0x002fea0003800000 */
.L_x_4550:
        /* <DEDUP_REMOVED lines=168> */
.L_x_4552:
[----:B------:R-:W-:Y:S01]  /*ae10*/  ULEA UR10, UR4, UR60, 0x3 ;  /* 0x0000003c040a7291 */ /* 0x000fe2000f8e183f */
[----:B------:R-:W-:-:S05]  /*ae20*/  IMAD.U32 R0, RZ, RZ, UR7 ;  /* 0x00000007ff007e24 */ /* 0x000fca000f8e00ff */
[----:B------:R-:W-:-:S04]  /*ae30*/  SHF.L.U32 R0, R0, 0x1f, RZ ;  /* 0x0000001f00007819 */ /* 0x000fc800000006ff */
[----:B------:R2:W3:Y:S01]  /*ae40*/  SYNCS.PHASECHK.TRANS64.TRYWAIT P1, [UR10+0x30850], R0 ;  /* 0x03085000ff0075a7 */ /* 0x0004e2000802014a */
[----:B------:R-:W-:Y:S05]  /*ae50*/  @!P0 BRA `(.L_x_4553) ;  /* 0x0000000000048947 */ /* 0x000fea0003800000 */
[----:B------:R-:W-:Y:S01]  /*ae60*/  BPT.TRAP 0x1 ;  /* 0x000000040000795c */ /* 0x000fe20000300000 */
.L_x_4553:
[----:B---3--:R-:W-:Y:S05]  /*ae70*/  @P1 BRA `(.L_x_4554) ;  /* 0x0000000000081947 */ /* 0x008fea0003800000 */
[----:B------:R-:W3:Y:S02]  /*ae80*/  SYNCS.PHASECHK.TRANS64.TRYWAIT P1, [UR10+0x30850], R0 ;  /* 0x03085000ff0075a7 */ /* 0x000ee4000802014a */
[----:B---3--:R-:W-:Y:S05]  /*ae90*/  @!P1 BRA `(.L_x_4555) ;  /* 0x000000dc004c9947 */ /* 0x008fea0003800000 */
.L_x_4554:
        /* <DEDUP_REMOVED lines=37> */
.L_x_4556:
[----:B------:R-:W-:Y:S01]  /*b0f0*/  R2UR UR6, R22 ;  /* 0x00000000160672ca */ /* 0x000fe200000e0000 */
[----:B------:R-:W-:Y:S01]  /*b100*/  UISETP.NE.AND UP0, UPT, UR61, URZ, UPT ;  /* 0x0000003f3d00728c */ /* 0x000fe2000bf05270 */
[----:B------:R-:W-:Y:S01]  /*b110*/  R2UR UR4, R23 ;  /* 0x00000000170472ca */ /* 0x000fe200000e0000 */
[----:B------:R-:W-:Y:S01]  /*b120*/  IMAD R20, R12, -0x60, RZ ;  /* 0xffffffa00c147824 */ /* 0x000fe200078e02ff */
[----:B------:R-:W-:-:S09]  /*b130*/  UIADD3 UR5, UR5, 0x30840, URZ ;  /* 0x0003084005057890 */ /* 0x000fd2000fffe03f */
        /* <DEDUP_REMOVED lines=34> */
.L_x_4559:
[----:B------:R-:W-:-:S05]  /*b360*/  IMAD.U32 R168, RZ, RZ, UR50 ;  /* 0x00000032ffa87e24 */ /* 0x000fca000f8e00ff */
[----:B------:R-:W-:-:S13]  /*b370*/  ISETP.NE.AND P1, PT, R168, 0x1, PT ;  /* 0x00000001a800780c */ /* 0x000fda0003f25270 */
[----:B0-----:R-:W0:Y:S02]  /*b380*/  @P1 LDC.64 R2, c[0x0][0x9e8] ;  /* 0x00027a00ff021b82 */ /* 0x001e240000000a00 */
[----:B0-----:R-:W-:-:S05]  /*b390*/  @P1 IMAD.HI.U32 R2, R169, R2, RZ ;  /* 0x00000002a9021227 */ /* 0x001fca00078e00ff */
[----:B------:R-:W-:-:S07]  /*b3a0*/  @P1 SHF.R.U32.HI R169, RZ, R3, R2 ;  /* 0x00000003ffa91219 */ /* 0x000fce0000011602 */
.L_x_4560:
[----:B------:R-:W-:Y:S05]  /*b3b0*/  BSYNC B0 ;  /* 0x0000000000007941 */ /* 0x000fea0003800000 */
.L_x_4558:
[----:B------:R-:W-:-:S05]  /*b3c0*/  IMAD R169, R169, R168, R0 ;  /* 0x000000a8a9a97224 */ /* 0x000fca00078e0200 */
[----:B------:R-:W-:Y:S02]  /*b3d0*/  VIADDMNMX R13, R169, R168, R13, PT ;  /* 0x000000a8a90d7246 */ /* 0x000fe4000380010d */
[----:B------:R-:W-:-:S07]  /*b3e0*/  VIMNMX R4, R4, R169, !PT ;  /* 0x000000a904047248 */ /* 0x000fce0007fe0100 */
.L_x_4557:
        /* <DEDUP_REMOVED lines=152> */
.L_x_4563:
[----:B------:R-:W-:-:S05]  /*bd70*/  IMAD.U32 R4, RZ, RZ, UR50 ;  /* 0x00000032ff047e24 */ /* 0x000fca000f8e00ff */
[----:B------:R-:W-:-:S13]  /*bd80*/  ISETP.NE.AND P6, PT, R4, 0x1, PT ;  /* 0x000000010400780c */ /* 0x000fda0003fc5270 */
[----:B0-----:R-:W0:Y:S02]  /*bd90*/  @P6 LDC.64 R2, c[0x0][0x9e8] ;  /* 0x00027a00ff026b82 */ /* 0x001e240000000a00 */
[----:B0-----:R-:W-:-:S05]  /*bda0*/  @P6 IMAD.HI.U32 R2, R13, R2, RZ ;  /* 0x000000020d026227 */ /* 0x001fca00078e00ff */
[----:B------:R-:W-:-:S07]  /*bdb0*/  @P6 SHF.R.U32.HI R13, RZ, R3, R2 ;  /* 0x00000003ff0d6219 */ /* 0x000fce0000011602 */
.L_x_4564:
[----:B------:R-:W-:Y:S05]  /*bdc0*/  BSYNC B0 ;  /* 0x0000000000007941 */ /* 0x000fea0003800000 */
.L_x_4562:
[----:B------:R-:W-:-:S05]  /*bdd0*/  IMAD R0, R13, R4, R0 ;  /* 0x000000040d007224 */ /* 0x000fca00078e0200 */
[----:B------:R-:W-:Y:S02]  /*bde0*/  VIADDMNMX R15, R0, R4, R15, PT ;  /* 0x00000004000f7246 */ /* 0x000fe4000380010f */
[----:B------:R-:W-:-:S07]  /*bdf0*/  VIMNMX R14, R14, R0, !PT ;  /* 0x000000000e0e7248 */ /* 0x000fce0007fe0100 */
.L_x_4561:
        /* <DEDUP_REMOVED lines=128> */
[----:B------:R-:W-:Y:S02]  /*c600*/  FMNMX.FTZ R3, R131, R2, !PT ;  /* 0x0000000283037209 */ /* 0x000fe40007810000 */
[----:B------:R-:W-:Y:S01]  /*c610*/  FSEL R20, R4, RZ, P1 ;  /* 0x000000ff04147208 */ /* 0x000fe20000800000 */
[--C-:B------:R-:W-:Y:S01]  /*c620*/  FFMA.FTZ R169, R125, UR6, -R0.reuse ;  /* 0x000000067da97c23 */ /* 0x100fe20008010800 */
[----:B------:R-:W-:Y:S01]  /*c630*/  FMNMX.FTZ R2, R134, R3, !PT ;  /* 0x0000000386027209 */ /* 0x000fe20007810000 */
[--C-:B------:R-:W-:Y:S01]  /*c640*/  FFMA.FTZ R188, R121, UR6, -R0.reuse ;  /* 0x0000000679bc7c23 */ /* 0x100fe20008010800 */
[--C-:B------:R-:W-:Y:S01]  /*c650*/  FFMA.FTZ R125, R129, UR6, -R0.reuse ;  /* 0x00000006817d7c23 */ /* 0x100fe20008010800 */
[----:B------:R-:W-:Y:S01]  /*c660*/  FADD.FTZ R20, -R20, R11 ;  /* 0x0000000b14147221 */ /* 0x000fe20000010100 */
        /* <DEDUP_REMOVED lines=27> */
[----:B------:R-:W-:Y:S01]  /*c820*/  FFMA.FTZ R165, R165, UR6, -R0 ;  /* 0x00000006a5a57c23 */ /* 0x000fe20008010800 */
[----:B------:R-:W-:Y:S01]  /*c830*/  FMNMX.FTZ R2, R150, R3, !PT ;  /* 0x0000000396027209 */ /* 0x000fe20007810000 */
[----:B------:R-:W-:Y:S01]  /*c840*/  FMUL.FTZ R0, R20, UR6 ;  /* 0x0000000614007c20 */ /* 0x000fe20008410000 */
[----:B------:R-:W-:Y:S02]  /*c850*/  MUFU.EX2 R13, R13 ;  /* 0x0000000d000d7308 */ /* 0x000fe40000000800 */
[----:B------:R-:W-:-:S04]  /*c860*/  FMNMX.FTZ R3, R151, R2, !PT ;  /* 0x0000000297037209 */ /* 0x000fc80007810000 */
[----:B------:R-:W-:Y:S02]  /*c870*/  FMNMX.FTZ R2, R154, R3, !PT ;  /* 0x000000039a027209 */ /* 0x000fe40007810000 */
[----:B------:R-:W0:Y:S02]  /*c880*/  MUFU.EX2 R0, R0 ;  /* 0x0000000000007308 */ /* 0x000e240000000800 */
[----:B------:R-:W-:-:S04]  /*c890*/  FMNMX.FTZ R3, R155, R2, !PT ;  /* 0x000000029b037209 */ /* 0x000fc80007810000 */
[----:B------:R-:W-:Y:S02]  /*c8a0*/  FMNMX.FTZ R3, R158, R3, !PT ;  /* 0x000000039e037209 */ /* 0x000fe40007810000 */
[----:B------:R-:W1:Y:S02]  /*c8b0*/  MUFU.EX2 R188, R188 ;  /* 0x000000bc00bc7308 */ /* 0x000e640000000800 */
[----:B------:R-:W-:-:S04]  /*c8c0*/  FMNMX.FTZ R3, R14, R3, !PT ;  /* 0x000000030e037209 */ /* 0x000fc80007810000 */
[----:B------:R-:W-:Y:S02]  /*c8d0*/  FMNMX.FTZ R2, R162, R3, !PT ;  /* 0x00000003a2027209 */ /* 0x000fe40007810000 */
[----:B------:R-:W2:Y:S02]  /*c8e0*/  MUFU.EX2 R190, R190 ;  /* 0x000000be00be7308 */ /* 0x000ea40000000800 */
[----:B------:R-:W-:-:S04]  /*c8f0*/  FMNMX.FTZ R3, R163, R2, !PT ;  /* 0x00000002a3037209 */ /* 0x000fc80007810000 */
[----:B------:R-:W-:Y:S02]  /*c900*/  FMNMX.FTZ R2, R166, R3, !PT ;  /* 0x00000003a6027209 */ /* 0x000fe40007810000 */
[----:B------:R-:W3:Y:S02]  /*c910*/  MUFU.EX2 R169, R169 ;  /* 0x000000a900a97308 */ /* 0x000ee40000000800 */
[----:B------:R-:W-:-:S05]  /*c920*/  FMNMX.FTZ R2, R167, R2, !PT ;  /* 0x00000002a7027209 */ /* 0x000fca0007810000 */
[----:B------:R-:W4:Y:S01]  /*c930*/  SHFL.BFLY PT, R3, R2, 0x2, 0x1f ;  /* 0x0c401f0002037f89 */ /* 0x000f2200000e0000 */
[----:B------:R-:W5:Y:S08]  /*c940*/  MUFU.EX2 R184, R184 ;  /* 0x000000b800b87308 */ /* 0x000f700000000800 */
[----:B------:R-:W-:Y:S08]  /*c950*/  MUFU.EX2 R125, R125 ;  /* 0x0000007d007d7308 */ /* 0x000ff00000000800 */
[----:B------:R-:W-:Y:S01]  /*c960*/  MUFU.EX2 R186, R186 ;  /* 0x000000ba00ba7308 */ /* 0x000fe20000000800 */
        /* <DEDUP_REMOVED lines=8> */
[----:B------:R-:W-:Y:S02]  /*c9f0*/  FMUL.FTZ R2, R3, UR6 ;  /* 0x0000000603027c20 */ /* 0x000fe40008410000 */
[----:B------:R-:W-:Y:S03]  /*ca00*/  MUFU.EX2 R159, R159 ;  /* 0x0000009f009f7308 */ /* 0x000fe60000000800 */
[----:B------:R-:W-:-:S05]  /*ca10*/  FSEL R20, R2, RZ, P1 ;  /* 0x000000ff02147208 */ /* 0x000fca0000800000 */
[----:B------:R-:W-:Y:S01]  /*ca20*/  MUFU.EX2 R176, R176 ;  /* 0x000000b000b07308 */ /* 0x000fe20000000800 */
[--C-:B------:R-:W-:Y:S01]  /*ca30*/  FFMA.FTZ R189, R21, UR6, -R20.reuse ;  /* 0x0000000615bd7c23 */ /* 0x100fe20008010814 */
[----:B------:R-:W-:Y:S01]  /*ca40*/  FSEL R21, R3, RZ, P1 ;  /* 0x000000ff03157208 */ /* 0x000fe20000800000 */
[--C-:B------:R-:W-:Y:S01]  /*ca50*/  FFMA.FTZ R128, R123, UR6, -R20.reuse ;  /* 0x000000067b807c23 */ /* 0x100fe20008010814 */
[--C-:B------:R-:W-:Y:S01]  /*ca60*/  FFMA.FTZ R191, R126, UR6, -R20.reuse ;  /* 0x000000067ebf7c23 */ /* 0x100fe20008010814 */
[--C-:B------:R-:W-:Y:S01]  /*ca70*/  FFMA.FTZ R126, R127, UR6, -R20.reuse ;  /* 0x000000067f7e7c23 */ /* 0x100fe20008010814 */
[----:B------:R-:W-:Y:S01]  /*ca80*/  FFMA.FTZ R185, R130, UR6, -R20 ;  /* 0x0000000682b97c23 */ /* 0x000fe20008010814 */
[----:B------:R-:W-:Y:S01]  /*ca90*/  FADD.FTZ R21, -R21, R10 ;  /* 0x0000000a15157221 */ /* 0x000fe20000010100 */
[----:B------:R-:W-:Y:S01]  /*caa0*/  MUFU.EX2 R189, R189 ;  /* 0x000000bd00bd7308 */ /* 0x000fe20000000800 */
[--C-:B------:R-:W-:Y:S01]  /*cab0*/  FFMA.FTZ R124, R131, UR6, -R20.reuse ;  /* 0x00000006837c7c23 */ /* 0x100fe20008010814 */
[----:B0-----:R-:W-:Y:S01]  /*cac0*/  FFMA.FTZ R123, R0, R8, R13 ;  /* 0x00000008007b7223 */ /* 0x001fe2000001000d */
[----:B------:R-:W-:Y:S01]  /*cad0*/  FMUL.FTZ R21, R21, UR6 ;  /* 0x0000000615157c20 */ /* 0x000fe20008410000 */
[--C-:B------:R-:W-:Y:S01]  /*cae0*/  FFMA.FTZ R187, R134, UR6, -R20.reuse ;  /* 0x0000000686bb7c23 */ /* 0x100fe20008010814 */
[--C-:B------:R-:W-:Y:S01]  /*caf0*/  FFMA.FTZ R122, R135, UR6, -R20.reuse ;  /* 0x00000006877a7c23 */ /* 0x100fe20008010814 */
[----:B-1----:R-:W-:Y:S01]  /*cb00*/  FADD.FTZ R123, R188, R123 ;  /* 0x0000007bbc7b7221 */ /* 0x002fe20000010000 */
[--C-:B------:R-:W-:Y:S01]  /*cb10*/  FFMA.FTZ R181, R138, UR6, -R20.reuse ;  /* 0x000000068ab57c23 */ /* 0x100fe20008010814 */
[----:B------:R3:W0:Y:S01]  /*cb20*/  MUFU.EX2 R2, R21 ;  /* 0x0000001500027308 */ /* 0x0006220000000800 */
[--C-:B------:R-:W-:Y:S01]  /*cb30*/  FFMA.FTZ R120, R139, UR6, -R20.reuse ;  /* 0x000000068b787c23 */ /* 0x100fe20008010814 */
[----:B--2---:R-:W-:Y:S01]  /*cb40*/  FADD.FTZ R10, R190, R123 ;  /* 0x0000007bbe0a7221 */ /* 0x004fe20000010000 */
[--C-:B------:R-:W-:Y:S01]  /*cb50*/  FFMA.FTZ R183, R142, UR6, -R20.reuse ;  /* 0x000000068eb77c23 */ /* 0x100fe20008010814 */
[--C-:B------:R-:W-:Y:S01]  /*cb60*/  FFMA.FTZ R136, R143, UR6, -R20.reuse ;  /* 0x000000068f887c23 */ /* 0x100fe20008010814 */
[--C-:B------:R-:W-:Y:S01]  /*cb70*/  FFMA.FTZ R177, R146, UR6, -R20.reuse ;  /* 0x0000000692b17c23 */ /* 0x100fe20008010814 */
[--C-:B------:R-:W-:Y:S01]  /*cb80*/  FFMA.FTZ R134, R147, UR6, -R20.reuse ;  /* 0x0000000693867c23 */ /* 0x100fe20008010814 */
[----:B------:R-:W-:Y:S01]  /*cb90*/  FFMA.FTZ R179, R150, UR6, -R20 ;  /* 0x0000000696b37c23 */ /* 0x000fe20008010814 */
[----:B------:R-:W1:Y:S01]  /*cba0*/  MUFU.EX2 R128, R128 ;  /* 0x0000008000807308 */ /* 0x000e620000000800 */
[----:B---3--:R-:W-:Y:S01]  /*cbb0*/  FADD.FTZ R21, R169, R10 ;  /* 0x0000000aa9157221 */ /* 0x008fe20000010000 */
[--C-:B------:R-:W-:Y:S01]  /*cbc0*/  FFMA.FTZ R132, R151, UR6, -R20.reuse ;  /* 0x0000000697847c23 */ /* 0x100fe20008010814 */
[--C-:B------:R-:W-:Y:S01]  /*cbd0*/  FFMA.FTZ R173, R154, UR6, -R20.reuse ;  /* 0x000000069aad7c23 */ /* 0x100fe20008010814 */
[--C-:B------:R-:W-:Y:S01]  /*cbe0*/  FFMA.FTZ R130, R155, UR6, -R20.reuse ;  /* 0x000000069b827c23 */ /* 0x100fe20008010814 */
[----:B-----5:R-:W-:Y:S01]  /*cbf0*/  FADD.FTZ R10, R184, R21 ;  /* 0x00000015b80a7221 */ /* 0x020fe20000010000 */
[--C-:B------:R-:W-:Y:S01]  /*cc00*/  FFMA.FTZ R175, R158, UR6, -R20.reuse ;  /* 0x000000069eaf7c23 */ /* 0x100fe20008010814 */
[----:B------:R-:W-:Y:S01]  /*cc10*/  FFMA.FTZ R14, R14, UR6, -R20 ;  /* 0x000000060e0e7c23 */ /* 0x000fe20008010814 */
[----:B------:R-:W2:Y:S01]  /*cc20*/  MUFU.EX2 R191, R191 ;  /* 0x000000bf00bf7308 */ /* 0x000ea20000000800 */
[----:B0-----:R-:W-:Y:S01]  /*cc30*/  FFMA.FTZ R5, R2, R5, R189 ;  /* 0x0000000502057223 */ /* 0x001fe200000100bd */
[----:B------:R-:W-:Y:S01]  /*cc40*/  FADD.FTZ R21, R125, R10 ;  /* 0x0000000a7d157221 */ /* 0x000fe20000010000 */
[----:B------:R-:W-:-:S03]  /*cc50*/  FFMA.FTZ R171, R166, UR6, -R20 ;  /* 0x00000006a6ab7c23 */ /* 0x000fc60008010814 */
        /* <DEDUP_REMOVED lines=11> */
[----:B------:R-:W-:Y:S01]  /*cd10*/  FADD.FTZ R21, R159, R10 ;  /* 0x0000000a9f157221 */ /* 0x000fe20000010000 */
[----:B------:R-:W-:-:S03]  /*cd20*/  FFMA.FTZ R10, R162, UR6, -R20 ;  /* 0x00000006a20a7c23 */ /* 0x000fc60008010814 */
[----:B------:R-:W-:Y:S01]  /*cd30*/  FADD.FTZ R138, R176, R21 ;  /* 0x00000015b08a7221 */ /* 0x000fe20000010000 */
[----:B------:R-:W-:Y:S01]  /*cd40*/  FFMA.FTZ R21, R163, UR6, -R20 ;  /* 0x00000006a3157c23 */ /* 0x000fe20008010814 */
        /* <DEDUP_REMOVED lines=63> */
.L_x_4565:
        /* <DEDUP_REMOVED lines=36> */
.L_x_4547:
        /* <DEDUP_REMOVED lines=99> */
.L_x_4567:
[----:B------:R-:W-:Y:S01]  /*d9b0*/  ULEA UR5, UR39, UR60, 0x3 ;  /* 0x0000003c27057291 */ /* 0x000fe2000f8e183f */
[----:B------:R-:W-:-:S05]  /*d9c0*/  IMAD.U32 R0, RZ, RZ, UR38 ;  /* 0x00000026ff007e24 */ /* 0x000fca000f8e00ff */
[----:B------:R-:W-:-:S04]  /*d9d0*/  SHF.L.U32 R0, R0, 0x1f, RZ ;  /* 0x0000001f00007819 */ /* 0x000fc800000006ff */
[----:B------:R0:W1:Y:S01]  /*d9e0*/  SYNCS.PHASECHK.TRANS64.TRYWAIT P1, [UR5+0x30850], R0 ;  /* 0x03085000ff0075a7 */ /* 0x0000620008020145 */
[----:B------:R-:W-:Y:S05]  /*d9f0*/  @!P0 BRA `(.L_x_4568) ;  /* 0x0000000000048947 */ /* 0x000fea0003800000 */
[----:B------:R-:W-:Y:S01]  /*da00*/  BPT.TRAP 0x1 ;  /* 0x000000040000795c */ /* 0x000fe20000300000 */
.L_x_4568:
[----:B-1----:R-:W-:Y:S05]  /*da10*/  @P1 BRA `(.L_x_4569) ;  /* 0x0000000000081947 */ /* 0x002fea0003800000 */
[----:B------:R-:W1:Y:S02]  /*da20*/  SYNCS.PHASECHK.TRANS64.TRYWAIT P1, [UR5+0x30850], R0 ;  /* 0x03085000ff0075a7 */ /* 0x000e640008020145 */
[----:B-1----:R-:W-:Y:S05]  /*da30*/  @!P1 BRA `(.L_x_4570) ;  /* 0x000000b0007c9947 */ /* 0x002fea0003800000 */
.L_x_4569:
[----:B------:R-:W-:Y:S01]  /*da40*/  UIADD3 UR60, UR60, 0x400, URZ ;  /* 0x000004003c3c7890 */ /* 0x000fe2000fffe03f */
[----:B------:R-:W-:Y:S01]  /*da50*/  WARPGROUP.ARRIVE ;  /* 0x00000000000079c5 */ /* 0x000fe20000000000 */
[----:B------:R-:W-:Y:S01]  /*da60*/  UMOV UR11, 0x40000040 ;  /* 0x40000040000b7882 */ /* 0x000fe20000000000 */
[----:B-1----:R-:W1:Y:S01]  /*da70*/  SHFL.BFLY PT, R7, R8, 0x2, 0x1f ;  /* 0x0c401f0008077f89 */ /* 0x002e6200000e0000 */
[----:B------:R-:W-:-:S03]  /*da80*/  USHF.R.U32.HI UR60, URZ, 0x4, UR60 ;  /* 0x000000043f3c7899 */ /* 0x000fc6000801163c */
[----:B0-----:R-:W0:Y:S01]  /*da90*/  SHFL.BFLY PT, R0, R5, 0x2, 0x1f ;  /* 0x0c401f0005007f89 */ /* 0x001e2200000e0000 */
[----:B------:R-:W-:-:S04]  /*daa0*/  ULOP3.LUT UR60, UR60, 0x3fff, URZ, 0xc0, !UPT ;  /* 0x00003fff3c3c7892 */ /* 0x000fc8000f8ec03f */
[----:B------:R-:W-:-:S04]  /*dab0*/  ULOP3.LUT UR4, UR60, 0x3000000, URZ, 0xfc, !UPT ;  /* 0x030000003c047892 */ /* 0x000fc8000f8efc3f */
[----:B------:R-:W-:-:S07]  /*dac0*/  UIMAD UR4, UR39, 0x900, UR4 ;  /* 0x00000900270478a4 */ /* 0x000fce000f8e0204 */
[----:B------:R-:W-:Y:S02]  /*dad0*/  UMOV UR10, UR4 ;  /* 0x00000004000a7c82 */ /* 0x000fe40008000000 */
[----:B------:R-:W-:Y:S01]  /*dae0*/  HGMMA.64x192x16.F32.BF16 R24, R188, gdesc[UR8].tnspB, R24, gsb0 ;  /* 0x42e00008bc187df0 */ /* 0x000fe20008001818 */
[----:B------:R-:W-:Y:S01]  /*daf0*/  UIADD3 UR10, UR4, 0x80, URZ ;  /* 0x00000080040a7890 */ /* 0x000fe2000fffe03f */
[----:B-1----:R-:W-:Y:S01]  /*db00*/  FADD.FTZ R7, R7, R8 ;  /* 0x0000000807077221 */ /* 0x002fe20000010000 */
[----:B------:R-:W-:Y:S01]  /*db10*/  UMOV UR11, 0x40000040 ;  /* 0x40000040000b7882 */ /* 0x000fe20000000000 */
[----:B0-----:R-:W-:Y:S01]  /*db20*/  FADD.FTZ R2, R0, R5 ;  /* 0x0000000500027221 */ /* 0x001fe20000010000 */
[----:B------:R-:W-:Y:S02]  /*db30*/  IMAD.U32 R5, RZ, RZ, UR6 ;  /* 0x00000006ff057e24 */ /* 0x000fe4000f8e00ff */
[----:B------:R-:W0:Y:S04]  /*db40*/  SHFL.BFLY PT, R0, R7, 0x1, 0x1f ;  /* 0x0c201f0007007f89 */ /* 0x000e2800000e0000 */
[----:B------:R-:W1:Y:S01]  /*db50*/  SHFL.BFLY PT, R9, R2, 0x1, 0x1f ;  /* 0x0c201f0002097f89 */ /* 0x000e6200000e0000 */
[----:B0-----:R-:W-:Y:S01]  /*db60*/  FADD.FTZ R11, R7, R0 ;  /* 0x00000000070b7221 */ /* 0x001fe20000010000 */
[----:B------:R-:W-:-:S02]  /*db70*/  IMAD.U32 R7, RZ, RZ, UR6 ;  /* 0x00000006ff077e24 */ /* 0x000fc4000f8e00ff */
[----:B------:R-:W-:Y:S02]  /*db80*/  IMAD.MOV.U32 R0, RZ, RZ, -0x800000 ;  /* 0xff800000ff007424 */ /* 0x000fe400078e00ff */
[----:B-1----:R-:W-:Y:S01]  /*db90*/  FADD.FTZ R12, R2, R9 ;  /* 0x00000009020c7221 */ /* 0x002fe20000010000 */
[----:B------:R-:W-:Y:S02]  /*dba0*/  FSETP.NE.FTZ.AND P1, PT, R11, RZ, PT ;  /* 0x000000ff0b00720b */ /* 0x000fe40003f35000 */
[----:B------:R-:W-:Y:S01]  /*dbb0*/  CS2R R8, SRZ ;  /* 0x0000000000087805 */ /* 0x000fe2000001ff00 */
        /* <DEDUP_REMOVED lines=39> */
.L_x_4571:
[----:B------:R-:W-:Y:S01]  /*de30*/  R2UR UR6, R221 ;  /* 0x00000000dd0672ca */ /* 0x000fe200000e0000 */
        /* <DEDUP_REMOVED lines=12> */
[----:B------:R-:W-:Y:S01]  /*df00*/  UIADD3 UR6, UR6, 0x1, URZ ;  /* 0x0000000106067890 */ /* 0x000fe2000fffe03f */
[-C--:B------:R-:W-:Y:S01]  /*df10*/  FMUL.FTZ R41, R41, R9.reuse ;  /* 0x0000000929297220 */ /* 0x080fe20000410000 */
[-C--:B------:R-:W-:Y:S01]  /*df20*/  FMUL.FTZ R44, R44, R9.reuse ;  /* 0x000000092c2c7220 */ /* 0x080fe20000410000 */
[-C--:B------:R-:W-:Y:S01]  /*df30*/  FMUL.FTZ R45, R45, R9.reuse ;  /* 0x000000092d2d7220 */ /* 0x080fe20000410000 */
[-C--:B------:R-:W-:Y:S01]  /*df40*/  FMUL.FTZ R48, R48, R9.reuse ;  /* 0x0000000930307220 */ /* 0x080fe20000410000 */
[----:B------:R-:W-:Y:S01]  /*df50*/  FMUL.FTZ R49, R49, R9 ;  /* 0x0000000931317220 */ /* 0x000fe20000410000 */
[----:B------:R-:W-:-:S02]  /*df60*/  IMAD.U32 R221, RZ, RZ, UR6 ;  /* 0x00000006ffdd7e24 */ /* 0x000fc4000f8e00ff */
[-C--:B------:R-:W-:Y:S01]  /*df70*/  FMUL.FTZ R52, R52, R9.reuse ;  /* 0x0000000934347220 */ /* 0x080fe20000410000 */
[-C--:B------:R-:W-:Y:S01]  /*df80*/  FMUL.FTZ R53, R53, R9.reuse ;  /* 0x0000000935357220 */ /* 0x080fe20000410000 */
[-C--:B------:R-:W-:Y:S01]  /*df90*/  FMUL.FTZ R56, R56, R9.reuse ;  /* 0x0000000938387220 */ /* 0x080fe20000410000 */
[-C--:B------:R-:W-:Y:S01]  /*dfa0*/  FMUL.FTZ R57, R57, R9.reuse ;  /* 0x0000000939397220 */ /* 0x080fe20000410000 */
[----:B------:R-:W0:Y:S01]  /*dfb0*/  S2UR UR6, SR_CgaCtaId ;  /* 0x00000000000679c3 */ /* 0x000e220000008800 */
        /* <DEDUP_REMOVED lines=84> */
.L_x_4493:
        /* <DEDUP_REMOVED lines=16> */
[----:B------:R-:W-:Y:S01]  /*e600*/  ULDC.64 UR12, c[0x0][0xc00] ;  /* 0x00030000000c7ab9 */ /* 0x000fe20000000a00 */
[----:B------:R-:W-:Y:S02]  /*e610*/  R2UR UR18, R195 ;  /* 0x00000000c31272ca */ /* 0x000fe400000e0000 */
[----:B------:R-:W-:Y:S02]  /*e620*/  R2UR UR16, R23 ;  /* 0x00000000171072ca */ /* 0x000fe400000e0000 */
[----:B------:R-:W-:-:S02]  /*e630*/  R2UR UR17, R208 ;  /* 0x00000000d01172ca */ /* 0x000fc400000e0000 */
[----:B------:R-:W-:-:S04]  /*e640*/  R2UR UR23, R209 ;  /* 0x00000000d11772ca */ /* 0x000fc800000e0000 */
[----:B------:R-:W-:Y:S01]  /*e650*/  UIMAD.WIDE UR12, UR9, 0x4, UR12 ;  /* 0x00000004090c78a5 */ /* 0x000fe2000f8e020c */
[----:B------:R-:W-:Y:S01]  /*e660*/  UMOV UR10, UR8 ;  /* 0x00000008000a7c82 */ /* 0x000fe20008000000 */
[----:B0-----:R-:W-:Y:S01]  /*e670*/  UMOV UR11, UR4 ;  /* 0x00000004000b7c82 */ /* 0x001fe20008000000 */
[----:B------:R-:W-:Y:S01]  /*e680*/  BAR.SYNC.DEFER_BLOCKING 0x1, 0x100 ;  /* 0x0044000000007b1d */ /* 0x000fe20000010000 */
[----:B--2---:R-:W-:-:S03]  /*e690*/  IMAD.WIDE R8, R3, R8, UR10 ;  /* 0x0000000a03087e25 */ /* 0x004fc6000f8e0208 */
[C---:B------:R-:W-:Y:S02]  /*e6a0*/  LOP3.LUT R3, R8.reuse, 0x380, RZ, 0xc0, !PT ;  /* 0x0000038008037812 */ /* 0x040fe400078ec0ff */
[C---:B------:R-:W-:Y:S02]  /*e6b0*/  IADD3 R10, P2, R8.reuse, 0x20, RZ ;  /* 0x00000020080a7810 */ /* 0x040fe40007f5e0ff */
[C---:B------:R-:W-:Y:S02]  /*e6c0*/  IADD3 R12, P1, R8.reuse, 0x40, RZ ;  /* 0x00000040080c7810 */ /* 0x040fe40007f3e0ff */
[C---:B------:R-:W-:Y:S01]  /*e6d0*/  IADD3 R17, P6, R8.reuse, 0x60, RZ ;  /* 0x0000006008117810 */ /* 0x040fe20007fde0ff */
[--C-:B------:R-:W-:Y:S01]  /*e6e0*/  IMAD.X R131, RZ, RZ, R9.reuse, P2 ;  /* 0x000000ffff837224 */ /* 0x100fe200010e0609 */
[C---:B------:R-:W-:Y:S01]  /*e6f0*/  IADD3 R133, P5, R8.reuse, 0x4000, RZ ;  /* 0x0000400008857810 */ /* 0x040fe20007fbe0ff */
[--C-:B------:R-:W-:Y:S01]  /*e700*/  IMAD.X R107, RZ, RZ, R9.reuse, P1 ;  /* 0x000000ffff6b7224 */ /* 0x100fe200008e0609 */
[----:B------:R-:W-:Y:S01]  /*e710*/  SHF.R.U64 R3, R3, 0x3, RZ ;  /* 0x0000000303037819 */ /* 0x000fe200000012ff */
[--C-:B------:R-:W-:Y:S01]  /*e720*/  IMAD.X R105, RZ, RZ, R9.reuse, P6 ;  /* 0x000000ffff697224 */ /* 0x100fe200030e0609 */
[C---:B------:R-:W-:Y:S01]  /*e730*/  IADD3 R22, P0, R8.reuse, 0x4020, RZ ;  /* 0x0000402008167810 */ /* 0x040fe20007f1e0ff */
[----:B------:R-:W-:Y:S01]  /*e740*/  IMAD.X R103, RZ, RZ, R9, P5 ;  /* 0x000000ffff677224 */ /* 0x000fe200028e0609 */
[----:B------:R-:W-:-:S02]  /*e750*/  IADD3 R135, P4, R8, 0x4040, RZ ;  /* 0x0000404008877810 */ /* 0x000fc40007f9e0ff */
[C---:B------:R-:W-:Y:S01]  /*e760*/  IADD3 R72, P3, R8.reuse, 0x4060, RZ ;  /* 0x0000406008487810 */ /* 0x040fe20007f7e0ff */
[--C-:B------:R-:W-:Y:S01]  /*e770*/  IMAD.X R101, RZ, RZ, R9.reuse, P0 ;  /* 0x000000ffff657224 */ /* 0x100fe200000e0609 */
[C---:B------:R-:W-:Y:S01]  /*e780*/  IADD3 R137, P2, R8.reuse, 0x8000, RZ ;  /* 0x0000800008897810 */ /* 0x040fe20007f5e0ff */
[--C-:B------:R-:W-:Y:S01]  /*e790*/  IMAD.X R99, RZ, RZ, R9.reuse, P4 ;  /* 0x000000ffff637224 */ /* 0x100fe200020e0609 */
[C---:B------:R-:W-:Y:S01]  /*e7a0*/  IADD3 R132, P1, R8.reuse, 0x8020, RZ ;  /* 0x0000802008847810 */ /* 0x040fe20007f3e0ff */
[--C-:B------:R-:W-:Y:S01]  /*e7b0*/  IMAD.X R97, RZ, RZ, R9.reuse, P3 ;  /* 0x000000ffff617224 */ /* 0x100fe200018e0609 */
[C---:B------:R-:W-:Y:S01]  /*e7c0*/  IADD3 R139, P6, R8.reuse, 0x8040, RZ ;  /* 0x00008040088b7810 */ /* 0x040fe20007fde0ff */
[--C-:B------:R-:W-:Y:S01]  /*e7d0*/  IMAD.X R75, RZ, RZ, R9.reuse, P2 ;  /* 0x000000ffff4b7224 */ /* 0x100fe200010e0609 */
[----:B------:R-:W-:Y:S01]  /*e7e0*/  IADD3 R141, P5, R8, 0x8060, RZ ;  /* 0x00008060088d7810 */ /* 0x000fe20007fbe0ff */
[--C-:B------:R-:W-:Y:S01]  /*e7f0*/  IMAD.X R73, RZ, RZ, R9.reuse, P1 ;  /* 0x000000ffff497224 */ /* 0x100fe200008e0609 */
[----:B------:R-:W-:Y:S01]  /*e800*/  LOP3.LUT R8, R3, R8, RZ, 0x3c, !PT ;  /* 0x0000000803087212 */ /* 0x000fe200078e3cff */
[--C-:B------:R-:W-:Y:S01]  /*e810*/  IMAD.X R13, RZ, RZ, R9.reuse, P6 ;  /* 0x000000ffff0d7224 */ /* 0x100fe200030e0609 */
[----:B------:R-:W-:Y:S01]  /*e820*/  LOP3.LUT R3, R10, 0x380, RZ, 0xc0, !PT ;  /* 0x000003800a037812 */ /* 0x000fe200078ec0ff */
[----:B------:R-:W-:Y:S01]  /*e830*/  IMAD.X R15, RZ, RZ, R9, P5 ;  /* 0x000000ffff0f7224 */ /* 0x000fe200028e0609 */
[----:B------:R-:W-:-:S02]  /*e840*/  LOP3.LUT R11, R12, 0x380, RZ, 0xc0, !PT ;  /* 0x000003800c0b7812 */ /* 0x000fc400078ec0ff */
[----:B------:R-:W-:Y:S02]  /*e850*/  SHF.R.U64 R3, R3, 0x3, RZ ;  /* 0x0000000303037819 */ /* 0x000fe400000012ff */
[----:B------:R-:W-:Y:S02]  /*e860*/  SHF.R.U64 R11, R11, 0x3, RZ ;  /* 0x000000030b0b7819 */ /* 0x000fe400000012ff */
[----:B------:R-:W-:Y:S02]  /*e870*/  LOP3.LUT R130, R3, R10, RZ, 0x3c, !PT ;  /* 0x0000000a03827212 */ /* 0x000fe400078e3cff */
[----:B------:R-:W-:Y:S02]  /*e880*/  LOP3.LUT R106, R11, R12, RZ, 0x3c, !PT ;  /* 0x0000000c0b6a7212 */ /* 0x000fe400078e3cff */
[----:B------:R-:W-:Y:S02]  /*e890*/  LOP3.LUT R3, R22, 0x380, RZ, 0xc0, !PT ;  /* 0x0000038016037812 */ /* 0x000fe400078ec0ff */
[----:B------:R-:W-:-:S02]  /*e8a0*/  LOP3.LUT R14, R17, 0x380, RZ, 0xc0, !PT ;  /* 0x00000380110e7812 */ /* 0x000fc400078ec0ff */
[----:B------:R-:W-:Y:S02]  /*e8b0*/  LOP3.LUT R12, R137, 0x380, RZ, 0xc0, !PT ;  /* 0x00000380890c7812 */ /* 0x000fe400078ec0ff */
[----:B------:R-:W-:Y:S02]  /*e8c0*/  SHF.R.U64 R3, R3, 0x3, RZ ;  /* 0x0000000303037819 */ /* 0x000fe400000012ff */
[----:B------:R-:W-:Y:S02]  /*e8d0*/  SHF.R.U64 R14, R14, 0x3, RZ ;  /* 0x000000030e0e7819 */ /* 0x000fe400000012ff */
[----:B------:R-:W-:Y:S02]  /*e8e0*/  SHF.R.U64 R12, R12, 0x3, RZ ;  /* 0x000000030c0c7819 */ /* 0x000fe400000012ff */
[----:B------:R-:W-:Y:S02]  /*e8f0*/  LOP3.LUT R10, R135, 0x380, RZ, 0xc0, !PT ;  /* 0x00000380870a7812 */ /* 0x000fe400078ec0ff */
[----:B------:R-:W-:-:S02]  /*e900*/  LOP3.LUT R11, R72, 0x380, RZ, 0xc0, !PT ;  /* 0x00000380480b7812 */ /* 0x000fc400078ec0ff */
[----:B------:R-:W-:Y:S02]  /*e910*/  LOP3.LUT R18, R133, 0x380, RZ, 0xc0, !PT ;  /* 0x0000038085127812 */ /* 0x000fe400078ec0ff */
[----:B------:R-:W-:Y:S02]  /*e920*/  LOP3.LUT R100, R3, R22, RZ, 0x3c, !PT ;  /* 0x0000001603647212 */ /* 0x000fe400078e3cff */
[----:B------:R-:W-:Y:S02]  /*e930*/  LOP3.LUT R104, R14, R17, RZ, 0x3c, !PT ;  /* 0x000000110e687212 */ /* 0x000fe400078e3cff */
[----:B------:R-:W-:Y:S02]  /*e940*/  LOP3.LUT R74, R12, R137, RZ, 0x3c, !PT ;  /* 0x000000890c4a7212 */ /* 0x000fe400078e3cff */
[----:B------:R-:W-:Y:S02]  /*e950*/  LOP3.LUT R3, R132, 0x380, RZ, 0xc0, !PT ;  /* 0x0000038084037812 */ /* 0x000fe400078ec0ff */
[----:B------:R-:W-:-:S02]  /*e960*/  SHF.R.U64 R10, R10, 0x3, RZ ;  /* 0x000000030a0a7819 */ /* 0x000fc400000012ff */
[----:B------:R-:W-:Y:S02]  /*e970*/  SHF.R.U64 R11, R11, 0x3, RZ ;  /* 0x000000030b0b7819 */ /* 0x000fe400000012ff */
[----:B------:R-:W-:Y:S02]  /*e980*/  LOP3.LUT R12, R139, 0x380, RZ, 0xc0, !PT ;  /* 0x000003808b0c7812 */ /* 0x000fe400078ec0ff */
[----:B------:R-:W-:Y:S02]  /*e990*/  LOP3.LUT R14, R141, 0x380, RZ, 0xc0, !PT ;  /* 0x000003808d0e7812 */ /* 0x000fe400078ec0ff */
[----:B------:R-:W-:Y:S02]  /*e9a0*/  SHF.R.U64 R18, R18, 0x3, RZ ;  /* 0x0000000312127819 */ /* 0x000fe400000012ff */
[----:B------:R-:W-:Y:S02]  /*e9b0*/  SHF.R.U64 R3, R3, 0x3, RZ ;  /* 0x0000000303037819 */ /* 0x000fe400000012ff */
[----:B------:R-:W-:-:S02]  /*e9c0*/  LOP3.LUT R98, R10, R135, RZ, 0x3c, !PT ;  /* 0x000000870a627212 */ /* 0x000fc400078e3cff */
[----:B------:R-:W-:Y:S02]  /*e9d0*/  LOP3.LUT R96, R11, R72, RZ, 0x3c, !PT ;  /* 0x000000480b607212 */ /* 0x000fe400078e3cff */
[----:B------:R-:W-:Y:S02]  /*e9e0*/  SHF.R.U64 R12, R12, 0x3, RZ ;  /* 0x000000030c0c7819 */ /* 0x000fe400000012ff */
[----:B------:R-:W-:Y:S02]  /*e9f0*/  SHF.R.U64 R14, R14, 0x3, RZ ;  /* 0x000000030e0e7819 */ /* 0x000fe400000012ff */
[----:B------:R-:W-:Y:S02]  /*ea00*/  LOP3.LUT R102, R18, R133, RZ, 0x3c, !PT ;  /* 0x0000008512667212 */ /* 0x000fe400078e3cff */
[----:B------:R-:W-:Y:S02]  /*ea10*/  MOV R17, R8 ;  /* 0x0000000800117202 */ /* 0x000fe40000000f00 */
[----:B------:R-:W-:-:S02]  /*ea20*/  F2FP.BF16.F32.PACK_AB R8, R25, R24 ;  /* 0x000000181908723e */ /* 0x000fc400000010ff */
[----:B------:R-:W-:Y:S02]  /*ea30*/  F2FP.BF16.F32.PACK_AB R9, R27, R26 ;  /* 0x0000001a1b09723e */ /* 0x000fe400000010ff */
[----:B------:R-:W-:Y:S02]  /*ea40*/  F2FP.BF16.F32.PACK_AB R10, R29, R28 ;  /* 0x0000001c1d0a723e */ /* 0x000fe400000010ff */
[----:B------:R-:W-:Y:S02]  /*ea50*/  F2FP.BF16.F32.PACK_AB R11, R31, R30 ;  /* 0x0000001e1f0b723e */ /* 0x000fe400000010ff */
[----:B------:R-:W-:Y:S02]  /*ea60*/  LOP3.LUT R72, R3, R132, RZ, 0x3c, !PT ;  /* 0x0000008403487212 */ /* 0x000fe400078e3cff */
[----:B------:R-:W-:Y:S01]  /*ea70*/  MOV R135, R130 ;  /* 0x0000008200877202 */ /* 0x000fe20000000f00 */
[----:B------:R0:W-:Y:S01]  /*ea80*/  STSM.16.M88.4 [R17], R8 ;  /* 0x0000000811007844 */ /* 0x0001e20000000200 */
[----:B------:R-:W-:-:S02]  /*ea90*/  LOP3.LUT R12, R12, R139, RZ, 0x3c, !PT ;  /* 0x0000008b0c0c7212 */ /* 0x000fc400078e3cff */
[----:B------:R-:W-:Y:S02]  /*eaa0*/  LOP3.LUT R14, R14, R141, RZ, 0x3c, !PT ;  /* 0x0000008d0e0e7212 */ /* 0x000fe400078e3cff */
[----:B------:R-:W-:Y:S02]  /*eab0*/  MOV R131, R98 ;  /* 0x0000006200837202 */ /* 0x000fe40000000f00 */
[----:B------:R-:W-:Y:S02]  /*eac0*/  MOV R3, R96 ;  /* 0x0000006000037202 */ /* 0x000fe40000000f00 */
[----:B------:R-:W-:Y:S02]  /*ead0*/  MOV R133, R102 ;  /* 0x0000006600857202 */ /* 0x000fe40000000f00 */
[----:B------:R-:W-:Y:S02]  /*eae0*/  MOV R132, R100 ;  /* 0x0000006400847202 */ /* 0x000fe40000000f00 */
[----:B------:R-:W-:-:S02]  /*eaf0*/  F2FP.BF16.F32.PACK_AB R96, R33, R32 ;  /* 0x000000202160723e */ /* 0x000fc400000010ff */
[----:B------:R-:W-:Y:S02]  /*eb00*/  F2FP.BF16.F32.PACK_AB R97, R35, R34 ;  /* 0x000000222361723e */ /* 0x000fe400000010ff */
[----:B------:R-:W-:Y:S02]  /*eb10*/  F2FP.BF16.F32.PACK_AB R98, R37, R36 ;  /* 0x000000242562723e */ /* 0x000fe400000010ff */
        /* <DEDUP_REMOVED lines=8> */
[----:B------:R-:W-:Y:S01]  /*eba0*/  MOV R18, R12 ;  /* 0x0000000c00127202 */ /* 0x000fe20000000f00 */
[----:B------:R2:W-:Y:S01]  /*ebb0*/  STSM.16.M88.4 [R106], R100 ;  /* 0x000000646a007844 */ /* 0x0005e20000000200 */
[----:B0-----:R-:W-:Y:S02]  /*ebc0*/  MOV R17, R14 ;  /* 0x0000000e00117202 */ /* 0x001fe40000000f00 */
[----:B------:R-:W-:-:S02]  /*ebd0*/  F2FP.BF16.F32.PACK_AB R8, R49, R48 ;  /* 0x000000303108723e */ /* 0x000fc400000010ff */
[----:B------:R-:W-:Y:S02]  /*ebe0*/  F2FP.BF16.F32.PACK_AB R9, R51, R50 ;  /* 0x000000323309723e */ /* 0x000fe400000010ff */
[----:B------:R-:W-:Y:S02]  /*ebf0*/  F2FP.BF16.F32.PACK_AB R10, R53, R52 ;  /* 0x00000034350a723e */ /* 0x000fe400000010ff */
[----:B------:R-:W-:Y:S02]  /*ec00*/  F2FP.BF16.F32.PACK_AB R11, R55, R54 ;  /* 0x00000036370b723e */ /* 0x000fe400000010ff */
[----:B------:R-:W-:Y:S02]  /*ec10*/  MOV R130, R74 ;  /* 0x0000004a00827202 */ /* 0x000fe40000000f00 */
[----:B------:R-:W-:Y:S01]  /*ec20*/  MOV R22, R72 ;  /* 0x0000004800167202 */ /* 0x000fe20000000f00 */
[----:B------:R0:W-:Y:S01]  /*ec30*/  STSM.16.M88.4 [R134], R8 ;  /* 0x0000000886007844 */ /* 0x0001e20000000200 */
[----:B------:R-:W-:-:S02]  /*ec40*/  F2FP.BF16.F32.PACK_AB R12, R57, R56 ;  /* 0x00000038390c723e */ /* 0x000fc400000010ff */
[----:B------:R-:W-:Y:S02]  /*ec50*/  F2FP.BF16.F32.PACK_AB R13, R59, R58 ;  /* 0x0000003a3b0d723e */ /* 0x000fe400000010ff */
[----:B------:R-:W-:Y:S02]  /*ec60*/  F2FP.BF16.F32.PACK_AB R14, R61, R60 ;  /* 0x0000003c3d0e723e */ /* 0x000fe400000010ff */
[----:B------:R-:W-:Y:S02]  /*ec70*/  F2FP.BF16.F32.PACK_AB R15, R63, R62 ;  /* 0x0000003e3f0f723e */ /* 0x000fe400000010ff */
[----:B------:R-:W-:Y:S02]  /*ec80*/  F2FP.BF16.F32.PACK_AB R72, R65, R64 ;  /* 0x000000404148723e */ /* 0x000fe400000010ff */
[----:B------:R-:W-:Y:S01]  /*ec90*/  F2FP.BF16.F32.PACK_AB R73, R67, R66 ;  /* 0x000000424349723e */ /* 0x000fe200000010ff */
[----:B------:R-:W-:Y:S01]  /*eca0*/  STSM.16.M88.4 [R133], R12 ;  /* 0x0000000c85007844 */ /* 0x000fe20000000200 */
[----:B------:R-:W-:-:S02]  /*ecb0*/  F2FP.BF16.F32.PACK_AB R74, R69, R68 ;  /* 0x00000044454a723e */ /* 0x000fc400000010ff */
[----:B------:R-:W-:Y:S02]  /*ecc0*/  F2FP.BF16.F32.PACK_AB R75, R71, R70 ;  /* 0x00000046474b723e */ /* 0x000fe400000010ff */
[----:B-1----:R-:W-:Y:S02]  /*ecd0*/  F2FP.BF16.F32.PACK_AB R96, R5, R4 ;  /* 0x000000040560723e */ /* 0x002fe400000010ff */
[----:B------:R-:W-:Y:S01]  /*ece0*/  F2FP.BF16.F32.PACK_AB R97, R123, R122 ;  /* 0x0000007a7b61723e */ /* 0x000fe200000010ff */
[----:B------:R-:W-:Y:S01]  /*ecf0*/  STSM.16.M88.4 [R132], R72 ;  /* 0x0000004884007844 */ /* 0x000fe20000000200 */
[----:B------:R-:W-:Y:S02]  /*ed00*/  F2FP.BF16.F32.PACK_AB R98, R77, R76 ;  /* 0x0000004c4d62723e */ /* 0x000fe400000010ff */
[----:B------:R-:W-:Y:S02]  /*ed10*/  F2FP.BF16.F32.PACK_AB R99, R79, R78 ;  /* 0x0000004e4f63723e */ /* 0x000fe400000010ff */
[----:B--2---:R-:W-:-:S02]  /*ed20*/  F2FP.BF16.F32.PACK_AB R100, R81, R80 ;  /* 0x000000505164723e */ /* 0x004fc400000010ff */
[----:B------:R-:W-:Y:S01]  /*ed30*/  F2FP.BF16.F32.PACK_AB R101, R83, R82 ;  /* 0x000000525365723e */ /* 0x000fe200000010ff */
[----:B------:R1:W-:Y:S01]  /*ed40*/  STSM.16.M88.4 [R131], R96 ;  /* 0x0000006083007844 */ /* 0x0003e20000000200 */
[----:B------:R-:W-:Y:S02]  /*ed50*/  F2FP.BF16.F32.PACK_AB R102, R85, R84 ;  /* 0x000000545566723e */ /* 0x000fe400000010ff */
[----:B------:R-:W-:Y:S02]  /*ed60*/  F2FP.BF16.F32.PACK_AB R103, R87, R86 ;  /* 0x000000565767723e */ /* 0x000fe400000010ff */
[----:B------:R-:W-:Y:S02]  /*ed70*/  F2FP.BF16.F32.PACK_AB R104, R89, R88 ;  /* 0x000000585968723e */ /* 0x000fe400000010ff */
[----:B------:R-:W-:Y:S01]  /*ed80*/  F2FP.BF16.F32.PACK_AB R105, R91, R90 ;  /* 0x0000005a5b69723e */ /* 0x000fe200000010ff */
[----:B------:R-:W-:Y:S01]  /*ed90*/  STSM.16.M88.4 [R3], R100 ;  /* 0x0000006403007844 */ /* 0x000fe20000000200 */
[----:B------:R-:W-:-:S02]  /*eda0*/  F2FP.BF16.F32.PACK_AB R106, R93, R92 ;  /* 0x0000005c5d6a723e */ /* 0x000fc400000010ff */
[----:B------:R-:W-:Y:S02]  /*edb0*/  F2FP.BF16.F32.PACK_AB R107, R95, R94 ;  /* 0x0000005e5f6b723e */ /* 0x000fe400000010ff */
[----:B0-----:R-:W-:Y:S02]  /*edc0*/  F2FP.BF16.F32.PACK_AB R8, R7, R6 ;  /* 0x000000060708723e */ /* 0x001fe400000010ff */
[----:B------:R-:W-:Y:S01]  /*edd0*/  F2FP.BF16.F32.PACK_AB R9, R125, R124 ;  /* 0x0000007c7d09723e */ /* 0x000fe200000010ff */
[----:B------:R-:W-:Y:S01]  /*ede0*/  STSM.16.M88.4 [R130], R104 ;  /* 0x0000006882007844 */ /* 0x000fe20000000200 */
[----:B------:R-:W-:Y:S01]  /*edf0*/  F2FP.BF16.F32.PACK_AB R10, R21, R20 ;  /* 0x00000014150a723e */ /* 0x000fe200000010ff */
[----:B-1----:R-:W-:Y:S01]  /*ee00*/  IMAD.U32 R96, RZ, RZ, UR12 ;  /* 0x0000000cff607e24 */ /* 0x002fe2000f8e00ff */
[----:B------:R-:W-:Y:S01]  /*ee10*/  F2FP.BF16.F32.PACK_AB R11, R127, R126 ;  /* 0x0000007e7f0b723e */ /* 0x000fe200000010ff */
[----:B------:R-:W-:Y:S01]  /*ee20*/  IMAD.U32 R97, RZ, RZ, UR13 ;  /* 0x0000000dff617e24 */ /* 0x000fe2000f8e00ff */
[----:B------:R-:W-:Y:S01]  /*ee30*/  F2FP.BF16.F32.PACK_AB R12, R121, R120 ;  /* 0x00000078790c723e */ /* 0x000fe200000010ff */
[----:B------:R-:W0:Y:S01]  /*ee40*/  LDC.64 R98, c[0x0][0xc08] ;  /* 0x00030200ff627b82 */ /* 0x000e220000000a00 */
[----:B------:R-:W-:Y:S01]  /*ee50*/  F2FP.BF16.F32.PACK_AB R13, R129, R128 ;  /* 0x00000080810d723e */ /* 0x000fe200000010ff */
[----:B------:R-:W-:Y:S01]  /*ee60*/  STSM.16.M88.4 [R22], R8 ;  /* 0x0000000816007844 */ /* 0x000fe20000000200 */
[----:B------:R-:W-:-:S02]  /*ee70*/  F2FP.BF16.F32.PACK_AB R14, R109, R108 ;  /* 0x0000006c6d0e723e */ /* 0x000fc400000010ff */
[----:B------:R-:W-:Y:S02]  /*ee80*/  F2FP.BF16.F32.PACK_AB R15, R111, R110 ;  /* 0x0000006e6f0f723e */ /* 0x000fe400000010ff */
[----:B------:R-:W-:Y:S02]  /*ee90*/  F2FP.BF16.F32.PACK_AB R72, R113, R112 ;  /* 0x000000707148723e */ /* 0x000fe400000010ff */
[----:B------:R-:W-:Y:S01]  /*eea0*/  F2FP.BF16.F32.PACK_AB R73, R115, R114 ;  /* 0x000000727349723e */ /* 0x000fe200000010ff */
[----:B------:R-:W-:Y:S01]  /*eeb0*/  STSM.16.M88.4 [R18], R12 ;  /* 0x0000000c12007844 */ /* 0x000fe20000000200 */
[----:B------:R-:W-:Y:S02]  /*eec0*/  F2FP.BF16.F32.PACK_AB R74, R117, R116 ;  /* 0x00000074754a723e */ /* 0x000fe400000010ff */
[----:B------:R-:W-:Y:S02]  /*eed0*/  F2FP.BF16.F32.PACK_AB R75, R119, R118 ;  /* 0x00000076774b723e */ /* 0x000fe400000010ff */
[----:B------:R-:W-:-:S03]  /*eee0*/  ISETP.NE.U32.AND P0, PT, RZ, UR14, PT ;  /* 0x0000000eff007c0c */ /* 0x000fc6000bf05070 */
[----:B------:R1:W-:Y:S01]  /*eef0*/  STSM.16.M88.4 [R17], R72 ;  /* 0x0000004811007844 */ /* 0x0003e20000000200 */
[----:B------:R-:W-:Y:S01]  /*ef00*/  BAR.SYNC.DEFER_BLOCKING 0x1, 0x100 ;  /* 0x0044000000007b1d */ /* 0x000fe20000010000 */
[----:B------:R-:W-:Y:S02]  /*ef10*/  ISETP.NE.AND.EX P0, PT, RZ, UR15, PT, P0 ;  /* 0x0000000fff007c0c */ /* 0x000fe4000bf05300 */
[----:B0-----:R-:W-:-:S05]  /*ef20*/  ISETP.NE.U32.AND P1, PT, R98, RZ, PT ;  /* 0x000000ff6200720c */ /* 0x001fca0003f25070 */
[----:B-1----:R-:W0:Y:S06]  /*ef30*/  LDC R17, c[0x0][0xbe8] ;  /* 0x0002fa00ff117b82 */ /* 0x002e2c0000000800 */
[----:B------:R-:W2:Y:S01]  /*ef40*/  @P0 LDG.E R3, desc[UR36][R96.64] ;  /* 0x0000002460030981 */ /* 0x000ea2000c1e1900 */
[----:B------:R-:W-:Y:S01]  /*ef50*/  R2UR UR4, R99 ;  /* 0x00000000630472ca */ /* 0x000fe200000e0000 */
[----:B------:R-:W-:-:S12]  /*ef60*/  VOTEU.ANY UP0, P1 ;  /* 0x00000000003f7886 */ /* 0x000fd80000800100 */
[----:B------:R-:W-:Y:S01]  /*ef70*/  UISETP.NE.AND.EX UP0, UPT, UR4, URZ, UPT, UP0 ;  /* 0x0000003f0400728c */ /* 0x000fe2000bf05300 */
[----:B0-----:R-:W-:Y:S02]  /*ef80*/  ISETP.NE.AND P1, PT, R17, 0x1, PT ;  /* 0x000000011100780c */ /* 0x001fe40003f25270 */
[----:B------:R-:W-:Y:S02]  /*ef90*/  ULDC UR4, c[0x0][0xa88] ;  /* 0x0002a20000047ab9 */ /* 0x000fe40000000800 */
[----:B------:R-:W-:Y:S01]  /*efa0*/  IMAD.U32 R12, RZ, RZ, UR4 ;  /* 0x00000004ff0c7e24 */ /* 0x000fe2000f8e00ff */
[----:B------:R-:W-:Y:S01]  /*efb0*/  PLOP3.LUT P4, PT, PT, PT, UP0, 0x80, 0x0 ;  /* 0x000000000000781c */ /* 0x000fe20003f8f008 */
[----:B------:R-:W-:-:S04]  /*efc0*/  ULDC UR4, c[0x0][0xad4] ;  /* 0x0002b50000047ab9 */ /* 0x000fc80000000800 */
[----:B------:R-:W-:Y:S02]  /*efd0*/  @UP0 ULDC.64 UR12, c[0x0][0xc08] ;  /* 0x00030200000c0ab9 */ /* 0x000fe40000000a00 */
[----:B------:R-:W-:Y:S01]  /*efe0*/  @UP0 UIMAD.WIDE UR12, UR9, 0x4, UR12 ;  /* 0x00000004090c08a5 */ /* 0x000fe2000f8e020c */
[----:B------:R-:W0:Y:S01]  /*eff0*/  @P1 LDC R10, c[0x0][0xbec] ;  /* 0x0002fb00ff0a1b82 */ /* 0x000e220000000800 */
[----:B------:R-:W-:-:S04]  /*f000*/  UISETP.NE.AND UP0, UPT, UR18, URZ, UPT ;  /* 0x0000003f1200728c */ /* 0x000fc8000bf05270 */
[----:B------:R-:W-:Y:S01]  /*f010*/  USEL UR4, UR18, UR4, UP0 ;  /* 0x0000000412047287 */ /* 0x000fe20008000000 */
[----:B------:R-:W-:Y:S02]  /*f020*/  IMAD.U32 R8, RZ, RZ, UR12 ;  /* 0x0000000cff087e24 */ /* 0x000fe4000f8e00ff */
[----:B------:R-:W1:Y:S01]  /*f030*/  @P1 LDC R11, c[0x0][0xbf0] ;  /* 0x0002fc00ff0b1b82 */ /* 0x000e620000000800 */
[----:B------:R-:W-:Y:S01]  /*f040*/  UISETP.GT.AND UP1, UPT, UR4, 0x1, UPT ;  /* 0x000000010400788c */ /* 0x000fe2000bf24270 */
[----:B------:R-:W-:Y:S01]  /*f050*/  IMAD.U32 R9, RZ, RZ, UR13 ;  /* 0x0000000dff097e24 */ /* 0x000fe2000f8e00ff */
[----:B------:R-:W-:Y:S02]  /*f060*/  UMOV UR22, 0x9b8 ;  /* 0x000009b800167882 */ /* 0x000fe40000000000 */
[----:B------:R-:W-:Y:S02]  /*f070*/  USEL UR22, UR22, 0x978, UP1 ;  /* 0x0000097816167887 */ /* 0x000fe40008800000 */
[----:B------:R-:W-:Y:S01]  /*f080*/  UISETP.NE.U32.AND UP0, UPT, UR14, URZ, UPT ;  /* 0x0000003f0e00728c */ /* 0x000fe2000bf05070 */
[----:B------:R-:W-:Y:S01]  /*f090*/  VIADD R15, R192, UR16 ;  /* 0x00000010c00f7c36 */ /* 0x000fe20008000000 */
[----:B------:R-:W-:Y:S01]  /*f0a0*/  USHF.R.S32.HI UR12, URZ, 0x1f, UR9 ;  /* 0x0000001f3f0c7899 */ /* 0x000fe20008011409 */
[----:B------:R0:W5:Y:S01]  /*f0b0*/  @P4 LDG.E R12, desc[UR36][R8.64] ;  /* 0x00000024080c4981 */ /* 0x000162000c1e1900 */
[----:B------:R-:W-:Y:S01]  /*f0c0*/  UMOV UR4, URZ ;  /* 0x0000003f00047c82 */ /* 0x000fe20008000000 */
[----:B------:R-:W-:-:S02]  /*f0d0*/  UISETP.NE.AND.EX UP0, UPT, UR15, URZ, UPT, UP0 ;  /* 0x0000003f0f00728c */ /* 0x000fc4000bf05300 */
[----:B------:R-:W-:Y:S02]  /*f0e0*/  USEL UR20, UR17, URZ, UP1 ;  /* 0x0000003f11147287 */ /* 0x000fe40008800000 */
[----:B------:R-:W-:Y:S02]  /*f0f0*/  USEL UR9, UR9, URZ, !UP0 ;  /* 0x0000003f09097287 */ /* 0x000fe4000c000000 */
[----:B------:R-:W-:Y:S01]  /*f100*/  USEL UR21, UR12, URZ, !UP0 ;  /* 0x0000003f0c157287 */ /* 0x000fe2000c000000 */
[----:B------:R-:W-:Y:S02]  /*f110*/  ULDC.64 UR16, c[0x0][UR22+0x220] ;  /* 0x0000880016107abb */ /* 0x000fe40008000a00 */
[----:B------:R-:W-:Y:S01]  /*f120*/  ULDC.64 UR12, c[0x0][UR22+0x218] ;  /* 0x00008600160c7abb */ /* 0x000fe20008000a00 */
[----:B------:R-:W-:Y:S01]  /*f130*/  ULDC.64 UR18, c[0x0][UR22+0x228] ;  /* 0x00008a0016127abb */ /* 0x000fe20008000a00 */
[----:B------:R-:W-:Y:S01]  /*f140*/  UIMAD.WIDE.U32 UR14, UR12, UR23, URZ ;  /* 0x000000170c0e72a5 */ /* 0x000fe2000f8e003f */
[----:B0-----:R-:W-:Y:S01]  /*f150*/  @P1 IMAD.HI.U32 R8, R15, R10, RZ ;  /* 0x0000000a0f081227 */ /* 0x001fe200078e00ff */
[----:B------:R-:W-:-:S02]  /*f160*/  UIMAD UR23, UR13, UR23, URZ ;  /* 0x000000170d1772a4 */ /* 0x000fc4000f8e023f */
[----:B------:R-:W-:Y:S02]  /*f170*/  UIMAD UR17, UR17, UR9, URZ ;  /* 0x00000009111172a4 */ /* 0x000fe4000f8e023f */
[----:B------:R-:W-:Y:S02]  /*f180*/  UIMAD.WIDE.U32 UR24, UR18, UR20, URZ ;  /* 0x00000014121872a5 */ /* 0x000fe4000f8e003f */
[----:B------:R-:W-:Y:S02]  /*f190*/  UIMAD.WIDE.U32 UR12, UR16, UR9, URZ ;  /* 0x00000009100c72a5 */ /* 0x000fe4000f8e003f */
[----:B------:R-:W-:Y:S02]  /*f1a0*/  UIMAD UR18, UR19, UR20, URZ ;  /* 0x00000014131272a4 */ /* 0x000fe4000f8e023f */
[----:B------:R-:W-:Y:S01]  /*f1b0*/  UIMAD UR17, UR16, UR21, UR17 ;  /* 0x00000015101172a4 */ /* 0x000fe2000f8e0211 */
[----:B------:R-:W-:Y:S01]  /*f1c0*/  IMAD.U32 R9, RZ, RZ, UR25 ;  /* 0x00000019ff097e24 */ /* 0x000fe2000f8e00ff */
[----:B------:R-:W-:-:S02]  /*f1d0*/  UIADD3 UR18, UR25, UR18, URZ ;  /* 0x0000001219127290 */ /* 0x000fc4000fffe03f */
[----:B------:R-:W-:Y:S02]  /*f1e0*/  UIADD3 UR23, UR15, UR23, URZ ;  /* 0x000000170f177290 */ /* 0x000fe4000fffe03f */
[----:B------:R-:W-:Y:S02]  /*f1f0*/  UIADD3 UR17, UR13, UR17, URZ ;  /* 0x000000110d117290 */ /* 0x000fe4000fffe03f */
[----:B------:R-:W-:Y:S01]  /*f200*/  IMAD.U32 R14, RZ, RZ, UR18 ;  /* 0x00000012ff0e7e24 */ /* 0x000fe2000f8e00ff */
[----:B--2---:R-:W-:Y:S01]  /*f210*/  @P0 R2UR UR4, R3 ;  /* 0x00000000030402ca */ /* 0x004fe200000e0000 */
[----:B------:R-:W-:Y:S01]  /*f220*/  IMAD.MOV.U32 R3, RZ, RZ, R15 ;  /* 0x000000ffff037224 */ /* 0x000fe200078e000f */
[----:B-1----:R-:W-:Y:S01]  /*f230*/  @P1 SHF.R.U32.HI R3, RZ, R11, R8 ;  /* 0x0000000bff031219 */ /* 0x002fe20000011608 */
[----:B------:R-:W-:-:S03]  /*f240*/  IMAD.U32 R8, RZ, RZ, UR24 ;  /* 0x00000018ff087e24 */ /* 0x000fc6000f8e00ff */
[--C-:B------:R-:W-:Y:S01]  /*f250*/  SHF.R.S32.HI R9, RZ, 0x1f, R3.reuse ;  /* 0x0000001fff097819 */ /* 0x100fe20000011403 */
[----:B------:R-:W-:-:S04]  /*f260*/  IMAD.MOV R10, RZ, RZ, -R3 ;  /* 0x000000ffff0a7224 */ /* 0x000fc800078e0a03 */
[----:B------:R-:W-:Y:S02]  /*f270*/  IMAD R11, R17, R10, R15 ;  /* 0x0000000a110b7224 */ /* 0x000fe400078e020f */
[----:B------:R-:W-:Y:S02]  /*f280*/  UIADD3 UR14, UP0, UP2, UR12, UR14, UR4 ;  /* 0x0000000e0c0e7290 */ /* 0x000fe4000fa1e004 */
[----:B------:R-:W-:Y:S01]  /*f290*/  USHF.R.S32.HI UR16, URZ, 0x1f, UR4 ;  /* 0x0000001f3f107899 */ /* 0x000fe20008011404 */
[----:B------:R-:W-:-:S03]  /*f2a0*/  ULDC.64 UR12, c[0x0][UR22+0x210] ;  /* 0x00008400160c7abb */ /* 0x000fc60008000a00 */
        /* <DEDUP_REMOVED lines=18> */
.L_x_4574:
[----:B------:R-:W2:Y:S01]  /*f3d0*/  LDL R3, [R1+0xc] ;  /* 0x00000c0001037983 */ /* 0x000ea20000100800 */
[----:B------:R-:W-:Y:S02]  /*f3e0*/  R2UR UR12, R23 ;  /* 0x00000000170c72ca */ /* 0x000fe400000e0000 */
[----:B------:R-:W-:Y:S01]  /*f3f0*/  LOP3.LUT P0, RZ, R222, 0x3, RZ, 0xc0, !PT ;  /* 0x00000003deff7812 */ /* 0x000fe2000780c0ff */
[----:B------:R-:W-:Y:S01]  /*f400*/  SHFL.IDX PT, R8, R13, RZ, 0x1c1f ;  /* 0x001c1fff0d087589 */ /* 0x000fe200000e0000 */
[----:B------:R-:W-:-:S03]  /*f410*/  PLOP3.LUT P3, PT, PT, PT, UP1, 0x80, 0x0 ;  /* 0x000000000000781c */ /* 0x000fc60003f6f018 */
[----:B------:R-:W0:Y:S04]  /*f420*/  SHFL.IDX PT, R9, R14, RZ, 0x1c1f ;  /* 0x001c1fff0e097589 */ /* 0x000e2800000e0000 */
[----:B------:R-:W-:Y:S04]  /*f430*/  SHFL.IDX PT, R10, R13, 0x1, 0x1c1f ;  /* 0x003c1f000d0a7f89 */ /* 0x000fe800000e0000 */
[----:B------:R-:W1:Y:S01]  /*f440*/  SHFL.IDX PT, R11, R14, 0x1, 0x1c1f ;  /* 0x003c1f000e0b7f89 */ /* 0x000e6200000e0000 */
[----:B--2---:R-:W-:Y:S02]  /*f450*/  VIADD R18, R3, UR12 ;  /* 0x0000000c03127c36 */ /* 0x004fe40008000000 */
[----:B-----5:R-:W-:-:S02]  /*f460*/  IMAD R3, R12, R17, RZ ;  /* 0x000000110c037224 */ /* 0x020fc400078e02ff */
[----:B------:R-:W-:-:S03]  /*f470*/  VIADD R12, R18, 0x8 ;  /* 0x00000008120c7836 */ /* 0x000fc60000000000 */
[-C--:B------:R-:W-:Y:S02]  /*f480*/  ISETP.GE.OR P2, PT, R18, R3.reuse, P0 ;  /* 0x000000031200720c */ /* 0x080fe40000746670 */
[----:B------:R-:W-:-:S11]  /*f490*/  ISETP.GE.OR P0, PT, R12, R3, P0 ;  /* 0x000000030c00720c */ /* 0x000fd60000706670 */
[----:B0-----:R0:W-:Y:S01]  /*f4a0*/  @!P2 ST.E desc[UR36][R8.64], R0 ;  /* 0x000000000800a985 */ /* 0x0011e2000c101924 */
[----:B------:R-:W-:-:S03]  /*f4b0*/  ISETP.GE.AND P2, PT, R18, R3, PT ;  /* 0x000000031200720c */ /* 0x000fc60003f46270 */
[----:B-1----:R0:W-:Y:S01]  /*f4c0*/  @!P0 ST.E desc[UR36][R10.64], R2 ;  /* 0x000000020a008985 */ /* 0x0021e2000c101924 */
[----:B------:R-:W-:Y:S01]  /*f4d0*/  ISETP.GE.AND P0, PT, R12, R3, PT ;  /* 0x000000030c00720c */ /* 0x000fe20003f06270 */
[----:B------:R-:W-:-:S12]  /*f4e0*/  @P3 BRA `(.L_x_4575) ;  /* 0x0000000c004c3947 */ /* 0x000fd80003800000 */
[----:B------:R-:W-:Y:S01]  /*f4f0*/  IMAD.SHL.U32 R63, R194, 0x8, RZ ;  /* 0x00000008c23f7824 */ /* 0x000fe200078e00ff */
[----:B------:R-:W1:Y:S01]  /*f500*/  @P1 LDC R57, c[0x0][0xbec] ;  /* 0x0002fb00ff391b82 */ /* 0x000e620000000800 */
[----:B------:R-:W-:Y:S01]  /*f510*/  IMAD.MOV.U32 R5, RZ, RZ, 0x2 ;  /* 0x00000002ff057424 */ /* 0x000fe200078e00ff */
[----:B------:R-:W-:Y:S01]  /*f520*/  ULDC.64 UR14, c[0x0][0xaa0] ;  /* 0x0002a800000e7ab9 */ /* 0x000fe20000000a00 */
[----:B------:R-:W-:Y:S01]  /*f530*/  IMAD R4, R219, 0x40, R63 ;  /* 0x00000040db047824 */ /* 0x000fe200078e023f */
[----:B------:R-:W-:Y:S02]  /*f540*/  R2UR UR17, R23 ;  /* 0x00000000171172ca */ /* 0x000fe400000e0000 */
[----:B------:R-:W-:Y:S01]  /*f550*/  R2UR UR18, R209 ;  /* 0x00000000d11272ca */ /* 0x000fe200000e0000 */
[----:B------:R-:W-:Y:S01]  /*f560*/  IMAD.WIDE R4, R4, R5, UR10 ;  /* 0x0000000a04047e25 */ /* 0x000fe2000f8e0205 */
[----:B------:R-:W2:Y:S02]  /*f570*/  @P1 LDC R61, c[0x0][0xbf0] ;  /* 0x0002fc00ff3d1b82 */ /* 0x000ea40000000800 */
[C---:B------:R-:W-:Y:S01]  /*f580*/  IADD3 R29, P2, R4.reuse, 0x5000, RZ ;  /* 0x00005000041d7810 */ /* 0x040fe20007f5e0ff */
[----:B------:R-:W-:Y:S01]  /*f590*/  UIMAD UR12, UR16, UR14, URZ ;  /* 0x0000000e100c72a4 */ /* 0x000fe2000f8e023f */
[----:B0-----:R-:W-:-:S02]  /*f5a0*/  IADD3 R9, P4, R4, 0x1000, RZ ;  /* 0x0000100004097810 */ /* 0x001fc40007f9e0ff */
[----:B------:R-:W-:Y:S02]  /*f5b0*/  LOP3.LUT R28, R29, 0x380, RZ, 0xc0, !PT ;  /* 0x000003801d1c7812 */ /* 0x000fe400078ec0ff */
[----:B------:R-:W-:Y:S02]  /*f5c0*/  IADD3 R13, P3, R4, 0x2000, RZ ;  /* 0x00002000040d7810 */ /* 0x000fe40007f7e0ff */
[----:B------:R-:W-:Y:S02]  /*f5d0*/  SHF.R.U64 R28, R28, 0x3, RZ ;  /* 0x000000031c1c7819 */ /* 0x000fe400000012ff */
[----:B------:R-:W-:Y:S02]  /*f5e0*/  IADD3 R21, P6, R4, 0x3000, RZ ;  /* 0x0000300004157810 */ /* 0x000fe40007fde0ff */
[----:B------:R-:W-:Y:S01]  /*f5f0*/  LOP3.LUT R28, R28, R29, RZ, 0x3c, !PT ;  /* 0x0000001d1c1c7212 */ /* 0x000fe200078e3cff */
[----:B------:R-:W-:Y:S01]  /*f600*/  IMAD.X R29, RZ, RZ, R5, P2 ;  /* 0x000000ffff1d7224 */ /* 0x000fe200010e0605 */
[----:B------:R-:W-:-:S02]  /*f610*/  IADD3 R7, P2, R4, 0xb000, RZ ;  /* 0x0000b00004077810 */ /* 0x000fc40007f5e0ff */
[----:B------:R-:W-:Y:S02]  /*f620*/  IADD3 R25, P5, R4, 0x4000, RZ ;  /* 0x0000400004197810 */ /* 0x000fe40007fbe0ff */
[----:B------:R-:W-:Y:S01]  /*f630*/  LOP3.LUT R0, R7, 0x380, RZ, 0xc0, !PT ;  /* 0x0000038007007812 */ /* 0x000fe200078ec0ff */
[----:B------:R-:W-:Y:S01]  /*f640*/  UIMAD UR12, UR4, UR15, UR12 ;  /* 0x0000000f040c72a4 */ /* 0x000fe2000f8e020c */
[----:B------:R-:W-:Y:S01]  /*f650*/  LOP3.LUT R8, R9, 0x380, RZ, 0xc0, !PT ;  /* 0x0000038009087812 */ /* 0x000fe200078ec0ff */
[----:B------:R-:W-:Y:S01]  /*f660*/  UIMAD.WIDE.U32 UR10, UR4, UR14, URZ ;  /* 0x0000000e040a72a5 */ /* 0x000fe2000f8e003f */
[----:B------:R-:W-:Y:S01]  /*f670*/  SHF.R.U64 R0, R0, 0x3, RZ ;  /* 0x0000000300007819 */ /* 0x000fe200000012ff */
[----:B------:R-:W-:Y:S01]  /*f680*/  IMAD.X R53, RZ, RZ, R5, P2 ;  /* 0x000000ffff357224 */ /* 0x000fe200010e0605 */
[----:B------:R-:W-:Y:S01]  /*f690*/  LOP3.LUT R12, R13, 0x380, RZ, 0xc0, !PT ;  /* 0x000003800d0c7812 */ /* 0x000fe200078ec0ff */
[----:B------:R-:W5:Y:S01]  /*f6a0*/  LD.E.128 R28, desc[UR36][R28.64] ;  /* 0x000000241c1c7980 */ /* 0x000f62000c101d00 */
[----:B------:R-:W-:-:S02]  /*f6b0*/  LOP3.LUT R20, R21, 0x380, RZ, 0xc0, !PT ;  /* 0x0000038015147812 */ /* 0x000fc400078ec0ff */
[----:B------:R-:W-:Y:S02]  /*f6c0*/  LOP3.LUT R24, R25, 0x380, RZ, 0xc0, !PT ;  /* 0x0000038019187812 */ /* 0x000fe400078ec0ff */
[----:B------:R-:W-:Y:S01]  /*f6d0*/  LOP3.LUT R52, R0, R7, RZ, 0x3c, !PT ;  /* 0x0000000700347212 */ /* 0x000fe200078e3cff */
[----:B------:R-:W-:Y:S01]  /*f6e0*/  IMAD R0, R194, 0x20, R219 ;  /* 0x00000020c2007824 */ /* 0x000fe200078e02db */
[----:B------:R-:W-:Y:S01]  /*f6f0*/  UIADD3 UR11, UR11, UR12, URZ ;  /* 0x0000000c0b0b7290 */ /* 0x000fe2000fffe03f */
[----:B------:R-:W-:Y:S02]  /*f700*/  SHF.R.U64 R8, R8, 0x3, RZ ;  /* 0x0000000308087819 */ /* 0x000fe400000012ff */
[----:B------:R-:W-:Y:S01]  /*f710*/  SHF.R.U64 R12, R12, 0x3, RZ ;  /* 0x000000030c0c7819 */ /* 0x000fe200000012ff */
[----:B------:R-:W-:Y:S01]  /*f720*/  ULDC.64 UR12, c[0x0][0xae8] ;  /* 0x0002ba00000c7ab9 */ /* 0x000fe20000000a00 */
[----:B------:R-:W-:Y:S02]  /*f730*/  SHF.R.U64 R20, R20, 0x3, RZ ;  /* 0x0000000314147819 */ /* 0x000fe400000012ff */
[----:B------:R-:W-:Y:S01]  /*f740*/  SHF.R.U64 R24, R24, 0x3, RZ ;  /* 0x0000000318187819 */ /* 0x000fe200000012ff */
[----:B------:R-:W-:Y:S01]  /*f750*/  VIADD R18, R0, UR17 ;  /* 0x0000001100127c36 */ /* 0x000fe20008000000 */
[----:B------:R-:W-:Y:S01]  /*f760*/  UIMAD.WIDE.U32 UR10, UR18, UR12, UR10 ;  /* 0x0000000c120a72a5 */ /* 0x000fe2000f8e000a */
        /* <DEDUP_REMOVED lines=9> */
[----:B------:R-:W-:Y:S01]  /*f800*/  USHF.R.S32.HI UR4, URZ, 0x1f, UR9 ;  /* 0x0000001f3f047899 */ /* 0x000fe20008011409 */
[----:B------:R-:W-:Y:S01]  /*f810*/  IADD3 R37, P4, R4, 0x7000, RZ ;  /* 0x0000700004257810 */ /* 0x000fe20007f9e0ff */
[----:B-1----:R-:W-:Y:S01]  /*f820*/  @P1 IMAD.HI.U32 R0, R18, R57, RZ ;  /* 0x0000003912001227 */ /* 0x002fe200078e00ff */
[C---:B------:R-:W-:Y:S01]  /*f830*/  IADD3 R41, P3, R4.reuse, 0x8000, RZ ;  /* 0x0000800004297810 */ /* 0x040fe20007f7e0ff */
[----:B------:R-:W-:Y:S01]  /*f840*/  UIMAD UR11, UR18, UR13, UR11 ;  /* 0x0000000d120b72a4 */ /* 0x000fe2000f8e020b */
[C---:B------:R-:W-:Y:S01]  /*f850*/  IADD3 R45, P6, R4.reuse, 0x9000, RZ ;  /* 0x00009000042d7810 */ /* 0x040fe20007fde0ff */
[----:B------:R-:W-:Y:S01]  /*f860*/  IMAD.MOV.U32 R59, RZ, RZ, R18 ;  /* 0x000000ffff3b7224 */ /* 0x000fe200078e0012 */
[----:B------:R-:W-:Y:S01]  /*f870*/  IADD3 R49, P5, R4, 0xa000, RZ ;  /* 0x0000a00004317810 */ /* 0x000fe20007fbe0ff */
        /* <DEDUP_REMOVED lines=8> */
[----:B------:R-:W-:Y:S02]  /*f900*/  LOP3.LUT R48, R49, 0x380, RZ, 0xc0, !PT ;  /* 0x0000038031307812 */ /* 0x000fe400078ec0ff */
[----:B------:R-:W-:Y:S01]  /*f910*/  LOP3.LUT R11, R4, 0x380, RZ, 0xc0, !PT ;  /* 0x00000380040b7812 */ /* 0x000fe200078ec0ff */
[----:B------:R-:W5:Y:S01]  /*f920*/  LD.E.128 R24, desc[UR36][R24.64] ;  /* 0x0000002418187980 */ /* 0x000f62000c101d00 */
[----:B--2---:R-:W-:Y:S01]  /*f930*/  @P1 SHF.R.U32.HI R59, RZ, R61, R0 ;  /* 0x0000003dff3b1219 */ /* 0x004fe20000011600 */
[----:B------:R-:W-:Y:S01]  /*f940*/  UIMAD UR4, UR9, UR13, UR4 ;  /* 0x0000000d090472a4 */ /* 0x000fe2000f8e0204 */
[----:B------:R-:W-:Y:S01]  /*f950*/  SHF.R.U64 R32, R32, 0x3, RZ ;  /* 0x0000000320207819 */ /* 0x000fe200000012ff */
[----:B------:R-:W-:Y:S01]  /*f960*/  UIMAD.WIDE.U32 UR10, UR9, UR12, UR10 ;  /* 0x0000000c090a72a5 */ /* 0x000fe2000f8e000a */
[----:B------:R-:W-:Y:S01]  /*f970*/  SHF.R.U64 R36, R36, 0x3, RZ ;  /* 0x0000000324247819 */ /* 0x000fe200000012ff */
[----:B------:R-:W5:Y:S01]  /*f980*/  LD.E.128 R52, desc[UR36][R52.64] ;  /* 0x0000002434347980 */ /* 0x000f62000c101d00 */
[----:B------:R-:W-:-:S02]  /*f990*/  SHF.R.U64 R40, R40, 0x3, RZ ;  /* 0x0000000328287819 */ /* 0x000fc400000012ff */
[----:B------:R-:W-:Y:S02]  /*f9a0*/  SHF.R.U64 R44, R44, 0x3, RZ ;  /* 0x000000032c2c7819 */ /* 0x000fe400000012ff */
[----:B------:R-:W-:Y:S01]  /*f9b0*/  SHF.R.U64 R48, R48, 0x3, RZ ;  /* 0x0000000330307819 */ /* 0x000fe200000012ff */
[--C-:B------:R-:W-:Y:S01]  /*f9c0*/  IMAD.MOV R2, RZ, RZ, -R59.reuse ;  /* 0x000000ffff027224 */ /* 0x100fe200078e0a3b */
[----:B------:R-:W-:Y:S02]  /*f9d0*/  SHF.R.U64 R11, R11, 0x3, RZ ;  /* 0x000000030b0b7819 */ /* 0x000fe400000012ff */
[----:B------:R-:W-:Y:S01]  /*f9e0*/  SHF.R.S32.HI R0, RZ, 0x1f, R59 ;  /* 0x0000001fff007819 */ /* 0x000fe2000001143b */
[----:B------:R-:W-:Y:S01]  /*f9f0*/  UIADD3 UR4, UR11, UR4, URZ ;  /* 0x000000040b047290 */ /* 0x000fe2000fffe03f */
[----:B------:R-:W-:Y:S01]  /*fa00*/  LOP3.LUT R32, R32, R33, RZ, 0x3c, !PT ;  /* 0x0000002120207212 */ /* 0x000fe200078e3cff */
[----:B------:R-:W-:Y:S01]  /*fa10*/  ULDC.64 UR12, c[0x0][0xae0] ;  /* 0x0002b800000c7ab9 */ /* 0x000fe20000000a00 */
        /* <DEDUP_REMOVED lines=12> */
[----:B------:R-:W-:Y:S01]  /*fae0*/  IMAD R17, R17, R2, R18 ;  /* 0x0000000211117224 */ /* 0x000fe200078e0212 */
[----:B------:R-:W5:Y:S01]  /*faf0*/  LD.E.128 R4, desc[UR36][R4.64] ;  /* 0x0000002404047980 */ /* 0x000f62000c101d00 */
[----:B------:R-:W-:Y:S02]  /*fb00*/  IMAD.U32 R57, RZ, RZ, UR11 ;  /* 0x0000000bff397e24 */ /* 0x000fe4000f8e00ff */
[----:B------:R-:W-:Y:S01]  /*fb10*/  IMAD.U32 R56, RZ, RZ, UR10 ;  /* 0x0000000aff387e24 */ /* 0x000fe2000f8e00ff */
[----:B------:R-:W5:Y:S01]  /*fb20*/  LD.E.128 R32, desc[UR36][R32.64] ;  /* 0x0000002420207980 */ /* 0x000f62000c101d00 */
[----:B------:R-:W-:Y:S01]  /*fb30*/  IMAD.U32 R57, RZ, RZ, UR4 ;  /* 0x00000004ff397e24 */ /* 0x000fe2000f8e00ff */
[----:B------:R-:W-:Y:S01]  /*fb40*/  ULDC.64 UR10, c[0x0][0xad8] ;  /* 0x0002b600000a7ab9 */ /* 0x000fe20000000a00 */
[----:B------:R-:W-:Y:S01]  /*fb50*/  IMAD R61, R59, UR13, R0 ;  /* 0x0000000d3b3d7c24 */ /* 0x000fe2000f8e0200 */
[----:B------:R-:W5:Y:S01]  /*fb60*/  LD.E.128 R36, desc[UR36][R36.64] ;  /* 0x0000002424247980 */ /* 0x000f62000c101d00 */
[----:B------:R-:W-:-:S03]  /*fb70*/  SHF.R.S32.HI R0, RZ, 0x1f, R17 ;  /* 0x0000001fff007819 */ /* 0x000fc60000011411 */
[----:B------:R-:W5:Y:S01]  /*fb80*/  LD.E.128 R40, desc[UR36][R40.64] ;  /* 0x0000002428287980 */ /* 0x000f62000c101d00 */
[----:B------:R-:W-:-:S03]  /*fb90*/  IMAD.WIDE.U32 R56, R59, UR12, R56 ;  /* 0x0000000c3b387c25 */ /* 0x000fc6000f8e0038 */
        /* <DEDUP_REMOVED lines=8> */
[----:B------:R-:W-:-:S02]  /*fc20*/  IMAD R2, R0, UR10, RZ ;  /* 0x0000000a00027c24 */ /* 0x000fc4000f8e02ff */
[----:B------:R-:W-:Y:S02]  /*fc30*/  VIADD R18, R219, UR17 ;  /* 0x00000011db127c36 */ /* 0x000fe40008000000 */
[----:B------:R-:W-:Y:S02]  /*fc40*/  IMAD.IADD R57, R57, 0x1, R61 ;  /* 0x0000000139397824 */ /* 0x000fe400078e023d */
[C---:B------:R-:W-:Y:S02]  /*fc50*/  IMAD R59, R17.reuse, UR11, R2 ;  /* 0x0000000b113b7c24 */ /* 0x040fe4000f8e0202 */
[C---:B------:R-:W-:Y:S01]  /*fc60*/  VIADD R2, R18.reuse, 0x40 ;  /* 0x0000004012027836 */ /* 0x040fe20000000000 */
[----:B------:R-:W-:Y:S01]  /*fc70*/  UIADD3 UR8, UR8, 0x30820, URZ ;  /* 0x0003082008087890 */ /* 0x000fe2000fffe03f */
[----:B------:R-:W-:Y:S01]  /*fc80*/  IMAD.WIDE.U32 R56, R17, UR10, R56 ;  /* 0x0000000a11387c25 */ /* 0x000fe2000f8e0038 */
[-C--:B------:R-:W-:Y:S01]  /*fc90*/  ISETP.GE.AND P2, PT, R18, R3.reuse, PT ;  /* 0x000000031200720c */ /* 0x080fe20003f46270 */
[----:B------:R-:W-:Y:S01]  /*fca0*/  ULDC.64 UR10, c[0x0][0xa80] ;  /* 0x0002a000000a7ab9 */ /* 0x000fe20000000a00 */
[----:B------:R-:W-:Y:S01]  /*fcb0*/  ISETP.GE.AND P1, PT, R2, R3, PT ;  /* 0x000000030200720c */ /* 0x000fe20003f26270 */
[----:B------:R-:W-:Y:S01]  /*fcc0*/  IMAD.IADD R17, R57, 0x1, R59 ;  /* 0x0000000139117824 */ /* 0x000fe200078e023b */
[----:B------:R-:W-:Y:S01]  /*fcd0*/  UPRMT UR8, URZ, 0x654, UR8 ;  /* 0x000006543f087896 */ /* 0x000fe20008000008 */
[----:B------:R-:W-:Y:S01]  /*fce0*/  LEA R2, P3, R56, UR10, 0x1 ;  /* 0x0000000a38027c11 */ /* 0x000fe2000f8608ff */
[----:B------:R-:W-:-:S03]  /*fcf0*/  VIADD R0, R18, 0x20 ;  /* 0x0000002012007836 */ /* 0x000fc60000000000 */
[----:B------:R-:W-:Y:S01]  /*fd00*/  LEA.HI.X R17, R56, UR11, R17, 0x1, P3 ;  /* 0x0000000b38117c11 */ /* 0x000fe200098f0c11 */
[C---:B------:R-:W-:Y:S01]  /*fd10*/  VIADD R65, R63.reuse, 0x40 ;  /* 0x000000403f417836 */ /* 0x040fe20000000000 */
[----:B------:R-:W-:Y:S01]  /*fd20*/  ISETP.GE.AND P0, PT, R0, R3, PT ;  /* 0x000000030000720c */ /* 0x000fe20003f06270 */
[----:B------:R-:W-:Y:S01]  /*fd30*/  VIADD R67, R63, 0x80 ;  /* 0x000000803f437836 */ /* 0x000fe20000000000 */
[----:B0-----:R-:W-:Y:S01]  /*fd40*/  SYNCS.ARRIVE.TRANS64.RED.A1T0 RZ, [UR8], RZ ;  /* 0x000000ffffff79a7 */ /* 0x001fe20008100408 */
        /* <DEDUP_REMOVED lines=20> */
.L_x_4577:
[----:B------:R-:W-:Y:S05]  /*fe90*/  BSYNC B1 ;  /* 0x0000000000017941 */ /* 0x000fea0003800000 */
.L_x_4576:
[----:B--2---:R2:W4:Y:S01]  /*fea0*/  SHFL.IDX PT, R0, R17, 0x1, 0x181f ;  /* 0x00381f0011007f89 */ /* 0x00452200000e0000 */
[----:B------:R-:W-:Y:S03]  /*feb0*/  BSSY B1, `(.L_x_4578) ;  /* 0x0000010000017945 */ /* 0x000fe60003800000 */
[----:B---3-5:R2:W3:Y:S01]  /*fec0*/  SHFL.IDX PT, R24, R2, 0x1, 0x181f ;  /* 0x00381f0002187f89 */ /* 0x0284e200000e0000 */
        /* <DEDUP_REMOVED lines=14> */
.L_x_4579:
[----:B------:R-:W-:Y:S05]  /*ffb0*/  BSYNC B1 ;  /* 0x0000000000017941 */ /* 0x000fea0003800000 */
.L_x_4578:
        /* <DEDUP_REMOVED lines=17> */
.L_x_4581:
[----:B------:R-:W-:Y:S05]  /*100d0*/  BSYNC B1 ;  /* 0x0000000000017941 */ /* 0x000fea0003800000 */
.L_x_4580:
[----:B0-----:R-:W-:Y:S01]  /*100e0*/  VIADD R0, R18, 0x60 ;  /* 0x0000006012007836 */ /* 0x001fe20000000000 */
[----:B--2-4-:R-:W0:Y:S04]  /*100f0*/  SHFL.IDX PT, R17, R17, 0x3, 0x181f ;  /* 0x00781f0011117f89 */ /* 0x014e2800000e0000 */
[----:B------:R-:W-:Y:S01]  /*10100*/  ISETP.GE.AND P0, PT, R0, R3, PT ;  /* 0x000000030000720c */ /* 0x000fe20003f06270 */
[----:B------:R2:W4:-:S12]  /*10110*/  SHFL.IDX PT, R6, R2, 0x3, 0x181f ;  /* 0x00781f0002067f89 */ /* 0x00051800000e0000 */
[----:B--2---:R-:W-:Y:S05]  /*10120*/  @P0 BRA `(.L_x_4582) ;  /* 0x00000020006c0947 */ /* 0x004fea0003800000 */
        /* <DEDUP_REMOVED lines=15> */
.L_x_4575:
        /* <DEDUP_REMOVED lines=12> */
[----:B------:R-:W-:Y:S01]  /*102e0*/  UIADD3 UR8, UR8, 0x30820, URZ ;  /* 0x0003082008087890 */ /* 0x000fe2000fffe03f */
[----:B------:R-:W-:Y:S01]  /*102f0*/  SHF.R.S32.HI R73, RZ, 0x1f, R217 ;  /* 0x0000001fff497819 */ /* 0x000fe200000114d9 */
[----:B------:R-:W-:Y:S01]  /*10300*/  ULDC.64 UR12, c[0x0][0xb38] ;  /* 0x0002ce00000c7ab9 */ /* 0x000fe20000000a00 */
[----:B------:R-:W-:Y:S01]  /*10310*/  SHF.R.S32.HI R74, RZ, 0x1f, R218 ;  /* 0x0000001fff4a7819 */ /* 0x000fe200000114da */
[----:B------:R-:W-:-:S02]  /*10320*/  UIMAD.WIDE.U32 UR10, UR18, UR12, UR10 ;  /* 0x0000000c120a72a5 */ /* 0x000fc4000f8e000a */
[----:B------:R-:W-:Y:S02]  /*10330*/  UPRMT UR8, URZ, 0x654, UR8 ;  /* 0x000006543f087896 */ /* 0x000fe40008000008 */
[----:B------:R-:W-:-:S03]  /*10340*/  UIMAD UR11, UR18, UR13, UR11 ;  /* 0x0000000d120b72a4 */ /* 0x000fc6000f8e020b */
[----:B------:R-:W-:Y:S02]  /*10350*/  ULDC.64 UR12, c[0x0][0xb40] ;  /* 0x0002d000000c7ab9 */ /* 0x000fe40000000a00 */
[----:B------:R-:W-:Y:S02]  /*10360*/  UIMAD UR4, UR4, UR12, URZ ;  /* 0x0000000c040472a4 */ /* 0x000fe4000f8e023f */
        /* <DEDUP_REMOVED lines=40> */
[----:B------:R-:W-:Y:S02]  /*105f0*/  SHF.R.S32.HI R13, RZ, 0x1f, R207 ;  /* 0x0000001fff0d7819 */ /* 0x000fe400000114cf */
[----:B------:R-:W-:Y:S02]  /*10600*/  SHF.R.S32.HI R72, RZ, 0x1f, R23 ;  /* 0x0000001fff487819 */ /* 0x000fe40000011417 */
[----:B-1----:R-:W-:Y:S01]  /*10610*/  @!P4 LEA R10, P5, R218, R2, 0x2 ;  /* 0x00000002da0ac211 */ /* 0x002fe200078a10ff */
[----:B--2---:R-:W-:-:S03]  /*10620*/  @!P1 IMAD.WIDE R8, R19, 0x4, R2 ;  /* 0x0000000413089825 */ /* 0x004fc600078e0202 */
[-C--:B------:R-:W-:Y:S02]  /*10630*/  @!P4 LEA.HI.X R11, R218, R3.reuse, R74, 0x2, P5 ;  /* 0x00000003da0bc211 */ /* 0x080fe400028f144a */
[----:B------:R-:W-:Y:S01]  /*10640*/  ISETP.GE.AND P5, PT, R23, UR4, PT ;  /* 0x0000000417007c0c */ /* 0x000fe2000bfa6270 */
[----:B------:R1:W-:Y:S01]  /*10650*/  @!P1 ST.E.64 desc[UR36][R8.64], R24 ;  /* 0x0000001808009985 */ /* 0x0003e2000c101b24 */
[-C--:B------:R-:W-:Y:S02]  /*10660*/  @!P2 LEA R14, P1, R15, R2.reuse, 0x2 ;  /* 0x000000020f0ea211 */ /* 0x080fe400078210ff */
[----:B------:R-:W-:Y:S01]  /*10670*/  @!P3 LEA R12, P6, R207, R2, 0x2 ;  /* 0x00000002cf0cb211 */ /* 0x000fe200078c10ff */
[----:B------:R2:W-:Y:S01]  /*10680*/  @!P4 ST.E.64 desc[UR36][R10.64], R28 ;  /* 0x0000001c0a00c985 */ /* 0x0005e2000c101b24 */
[----:B------:R-:W-:Y:S02]  /*10690*/  ISETP.GE.AND P4, PT, R206, UR4, PT ;  /* 0x00000004ce007c0c */ /* 0x000fe4000bf86270 */
[----:B------:R-:W-:-:S02]  /*106a0*/  @!P2 LEA.HI.X R15, R15, R3, R18, 0x2, P1 ;  /* 0x000000030f0fa211 */ /* 0x000fc400008f1412 */
[----:B------:R-:W-:Y:S02]  /*106b0*/  ISETP.GE.AND P1, PT, R205, UR4, PT ;  /* 0x00000004cd007c0c */ /* 0x000fe4000bf26270 */
[-C--:B------:R-:W-:Y:S02]  /*106c0*/  @!P3 LEA.HI.X R13, R207, R3.reuse, R13, 0x2, P6 ;  /* 0x00000003cf0db211 */ /* 0x080fe400030f140d */
[CC--:B------:R-:W-:Y:S02]  /*106d0*/  @!P5 LEA R22, P6, R23.reuse, R2.reuse, 0x2 ;  /* 0x000000021716d211 */ /* 0x0c0fe400078c10ff */
[----:B-1----:R-:W-:Y:S01]  /*106e0*/  SHF.R.S32.HI R9, RZ, 0x1f, R206 ;  /* 0x0000001fff097819 */ /* 0x002fe200000114ce */
[----:B------:R1:W-:Y:S01]  /*106f0*/  @!P3 ST.E.64 desc[UR36][R12.64], R32 ;  /* 0x000000200c00b985 */ /* 0x0003e2000c101b24 */
[----:B------:R-:W-:Y:S02]  /*10700*/  @!P5 LEA.HI.X R23, R23, R3, R72, 0x2, P6 ;  /* 0x000000031717d211 */ /* 0x000fe400030f1448 */
[----:B------:R-:W-:Y:S01]  /*10710*/  @!P4 LEA R8, P6, R206, R2, 0x2 ;  /* 0x00000002ce08c211 */ /* 0x000fe200078c10ff */
[----:B------:R3:W-:Y:S01]  /*10720*/  @!P2 ST.E.64 desc[UR36][R14.64], R36 ;  /* 0x000000240e00a985 */ /* 0x0007e2000c101b24 */
[----:B------:R-:W-:-:S02]  /*10730*/  ISETP.GE.AND P3, PT, R204, UR4, PT ;  /* 0x00000004cc007c0c */ /* 0x000fc4000bf66270 */
[----:B------:R-:W-:Y:S01]  /*10740*/  ISETP.GE.AND P2, PT, R203, UR4, PT ;  /* 0x00000004cb007c0c */ /* 0x000fe2000bf46270 */
[----:B------:R4:W-:Y:S01]  /*10750*/  @!P5 ST.E.64 desc[UR36][R22.64], R40 ;  /* 0x000000281600d985 */ /* 0x0009e2000c101b24 */
[-C--:B------:R-:W-:Y:S02]  /*10760*/  @!P4 LEA.HI.X R9, R206, R3.reuse, R9, 0x2, P6 ;  /* 0x00000003ce09c211 */ /* 0x080fe400030f1409 */
[----:B--2---:R-:W-:Y:S02]  /*10770*/  SHF.R.S32.HI R11, RZ, 0x1f, R205 ;  /* 0x0000001fff0b7819 */ /* 0x004fe400000114cd */
[C---:B------:R-:W-:Y:S01]  /*10780*/  @!P1 LEA R10, P5, R205.reuse, R2, 0x2 ;  /* 0x00000002cd0a9211 */ /* 0x040fe200078a10ff */
[----:B------:R2:W-:Y:S01]  /*10790*/  @!P4 ST.E.64 desc[UR36][R8.64], R44 ;  /* 0x0000002c0800c985 */ /* 0x0005e2000c101b24 */
[----:B------:R-:W-:Y:S02]  /*107a0*/  ISETP.GE.AND P4, PT, R202, UR4, PT ;  /* 0x00000004ca007c0c */ /* 0x000fe4000bf86270 */
[----:B------:R-:W-:-:S02]  /*107b0*/  @!P1 LEA.HI.X R11, R205, R3, R11, 0x2, P5 ;  /* 0x00000003cd0b9211 */ /* 0x000fc400028f140b */
[----:B------:R-:W-:Y:S02]  /*107c0*/  ISETP.GE.AND P5, PT, R201, UR4, PT ;  /* 0x00000004c9007c0c */ /* 0x000fe4000bfa6270 */
[----:B------:R-:W-:Y:S01]  /*107d0*/  SHF.R.S32.HI R25, RZ, 0x1f, R204 ;  /* 0x0000001fff197819 */ /* 0x000fe200000114cc */
[----:B------:R5:W-:Y:S01]  /*107e0*/  @!P1 ST.E.64 desc[UR36][R10.64], R48 ;  /* 0x000000300a009985 */ /* 0x000be2000c101b24 */
[CC--:B-1----:R-:W-:Y:S02]  /*107f0*/  @!P3 LEA R12, P6, R204.reuse, R2.reuse, 0x2 ;  /* 0x00000002cc0cb211 */ /* 0x0c2fe400078c10ff */
[----:B---3--:R-:W-:Y:S02]  /*10800*/  SHF.R.S32.HI R15, RZ, 0x1f, R203 ;  /* 0x0000001fff0f7819 */ /* 0x008fe400000114cb */
[----:B------:R-:W-:Y:S02]  /*10810*/  @!P2 LEA R14, P1, R203, R2, 0x2 ;  /* 0x00000002cb0ea211 */ /* 0x000fe400078210ff */
[----:B------:R-:W-:-:S02]  /*10820*/  @!P3 LEA.HI.X R13, R204, R3, R25, 0x2, P6 ;  /* 0x00000003cc0db211 */ /* 0x000fc400030f1419 */
[----:B------:R-:W-:Y:S02]  /*10830*/  @!P2 LEA.HI.X R15, R203, R3, R15, 0x2, P1 ;  /* 0x00000003cb0fa211 */ /* 0x000fe400008f140f */
[----:B----4-:R-:W-:Y:S01]  /*10840*/  SHF.R.S32.HI R23, RZ, 0x1f, R202 ;  /* 0x0000001fff177819 */ /* 0x010fe200000114ca */
[----:B------:R1:W-:Y:S01]  /*10850*/  @!P3 ST.E.64 desc[UR36][R12.64], R52 ;  /* 0x000000340c00b985 */ /* 0x0003e2000c101b24 */
[-C--:B--2---:R-:W-:Y:S02]  /*10860*/  @!P4 LEA R8, P6, R202, R2.reuse, 0x2 ;  /* 0x00000002ca08c211 */ /* 0x084fe400078c10ff */
[----:B------:R-:W-:Y:S01]  /*10870*/  SHF.R.S32.HI R18, RZ, 0x1f, R201 ;  /* 0x0000001fff127819 */ /* 0x000fe200000114c9 */
[----:B------:R2:W-:Y:S01]  /*10880*/  @!P2 ST.E.64 desc[UR36][R14.64], R56 ;  /* 0x000000380e00a985 */ /* 0x0005e2000c101b24 */
[----:B------:R-:W-:Y:S02]  /*10890*/  ISETP.GE.AND P1, PT, R200, UR4, PT ;  /* 0x00000004c8007c0c */ /* 0x000fe4000bf26270 */
[----:B------:R-:W-:-:S02]  /*108a0*/  @!P5 LEA R22, P3, R201, R2, 0x2 ;  /* 0x00000002c916d211 */ /* 0x000fc400078610ff */
[----:B------:R-:W-:Y:S02]  /*108b0*/  ISETP.GE.AND P2, PT, R199, UR4, PT ;  /* 0x00000004c7007c0c */ /* 0x000fe4000bf46270 */
[-C--:B------:R-:W-:Y:S02]  /*108c0*/  @!P4 LEA.HI.X R9, R202, R3.reuse, R23, 0x2, P6 ;  /* 0x00000003ca09c211 */ /* 0x080fe400030f1417 */
[----:B------:R-:W-:Y:S02]  /*108d0*/  @!P5 LEA.HI.X R23, R201, R3, R18, 0x2, P3 ;  /* 0x00000003c917d211 */ /* 0x000fe400018f1412 */
[----:B------:R-:W-:Y:S01]  /*108e0*/  ISETP.GE.AND P3, PT, R198, UR4, PT ;  /* 0x00000004c6007c0c */ /* 0x000fe2000bf66270 */
[----:B------:R3:W-:Y:S01]  /*108f0*/  @!P4 ST.E.64 desc[UR36][R8.64], R60 ;  /* 0x0000003c0800c985 */ /* 0x0007e2000c101b24 */
[----:B-----5:R-:W-:Y:S02]  /*10900*/  SHF.R.S32.HI R11, RZ, 0x1f, R200 ;  /* 0x0000001fff0b7819 */ /* 0x020fe400000114c8 */
[----:B------:R-:W-:Y:S01]  /*10910*/  @!P1 LEA R10, P6, R200, R2, 0x2 ;  /* 0x00000002c80a9211 */ /* 0x000fe200078c10ff */
[----:B------:R4:W-:Y:S01]  /*10920*/  @!P5 ST.E.64 desc[UR36][R22.64], R64 ;  /* 0x000000401600d985 */ /* 0x0009e2000c101b24 */
[----:B-1----:R-:W-:-:S02]  /*10930*/  SHF.R.S32.HI R13, RZ, 0x1f, R199 ;  /* 0x0000001fff0d7819 */ /* 0x002fc400000114c7 */
[-C--:B------:R-:W-:Y:S02]  /*10940*/  @!P2 LEA R12, P5, R199, R2.reuse, 0x2 ;  /* 0x00000002c70ca211 */ /* 0x080fe400078a10ff */
[----:B------:R-:W-:Y:S02]  /*10950*/  ISETP.GE.AND P4, PT, R197, UR4, PT ;  /* 0x00000004c5007c0c */ /* 0x000fe4000bf86270 */
[-C--:B------:R-:W-:Y:S02]  /*10960*/  @!P1 LEA.HI.X R11, R200, R3.reuse, R11, 0x2, P6 ;  /* 0x00000003c80b9211 */ /* 0x080fe400030f140b */
[----:B------:R-:W-:Y:S02]  /*10970*/  SHF.R.S32.HI R25, RZ, 0x1f, R198 ;  /* 0x0000001fff197819 */ /* 0x000fe400000114c6 */
[----:B--2---:R-:W-:Y:S01]  /*10980*/  @!P3 LEA R14, P6, R198, R2, 0x2 ;  /* 0x00000002c60eb211 */ /* 0x004fe200078c10ff */
[----:B------:R-:W-:Y:S01]  /*10990*/  @!P1 ST.E.64 desc[UR36][R10.64], R68 ;  /* 0x000000440a009985 */ /* 0x000fe2000c101b24 */
[----:B------:R-:W-:-:S02]  /*109a0*/  @!P2 LEA.HI.X R13, R199, R3, R13, 0x2, P5 ;  /* 0x00000003c70da211 */ /* 0x000fc400028f140d */
[----:B------:R-:W-:Y:S02]  /*109b0*/  ISETP.GE.AND P5, PT, R196, UR4, PT ;  /* 0x00000004c4007c0c */ /* 0x000fe4000bfa6270 */
[----:B------:R-:W-:Y:S01]  /*109c0*/  @!P3 LEA.HI.X R15, R198, R3, R25, 0x2, P6 ;  /* 0x00000003c60fb211 */ /* 0x000fe200030f1419 */
[----:B------:R1:W-:Y:S01]  /*109d0*/  @!P2 ST.E.64 desc[UR36][R12.64], R4 ;  /* 0x000000040c00a985 */ /* 0x0003e2000c101b24 */
[----:B---3--:R-:W-:Y:S02]  /*109e0*/  SHF.R.S32.HI R9, RZ, 0x1f, R197 ;  /* 0x0000001fff097819 */ /* 0x008fe400000114c5 */
[----:B------:R-:W-:Y:S01]  /*109f0*/  @!P4 LEA R8, P1, R197, R2, 0x2 ;  /* 0x00000002c508c211 */ /* 0x000fe200078210ff */
[----:B------:R-:W-:Y:S01]  /*10a00*/  @!P3 ST.E.64 desc[UR36][R14.64], R76 ;  /* 0x0000004c0e00b985 */ /* 0x000fe2000c101b24 */
[----:B------:R-:W-:Y:S02]  /*10a10*/  ISETP.GE.AND P3, PT, R217, UR4, PT ;  /* 0x00000004d9007c0c */ /* 0x000fe4000bf66270 */
[----:B----4-:R-:W-:-:S02]  /*10a20*/  SHF.R.S32.HI R23, RZ, 0x1f, R196 ;  /* 0x0000001fff177819 */ /* 0x010fc400000114c4 */
[----:B------:R-:W-:Y:S02]  /*10a30*/  ISETP.GE.AND P2, PT, R216, UR4, PT ;  /* 0x00000004d8007c0c */ /* 0x000fe4000bf46270 */
[CC--:B------:R-:W-:Y:S02]  /*10a40*/  @!P5 LEA R22, P6, R196.reuse, R2.reuse, 0x2 ;  /* 0x00000002c416d211 */ /* 0x0c0fe400078c10ff */
[-C--:B------:R-:W-:Y:S02]  /*10a50*/  @!P4 LEA.HI.X R9, R197, R3.reuse, R9, 0x2, P1 ;  /* 0x00000003c509c211 */ /* 0x080fe400008f1409 */
[----:B------:R-:W-:Y:S02]  /*10a60*/  ISETP.GE.AND P1, PT, R215, UR4, PT ;  /* 0x00000004d7007c0c */ /* 0x000fe4000bf26270 */
[----:B------:R-:W-:Y:S01]  /*10a70*/  @!P5 LEA.HI.X R23, R196, R3, R23, 0x2, P6 ;  /* 0x00000003c417d211 */ /* 0x000fe200030f1417 */
[----:B------:R2:W-:Y:S01]  /*10a80*/  @!P4 ST.E.64 desc[UR36][R8.64], R80 ;  /* 0x000000500800c985 */ /* 0x0005e2000c101b24 */
[----:B-1----:R-:W-:-:S03]  /*10a90*/  @!P3 LEA R4, P4, R217, R2, 0x2 ;  /* 0x00000002d904b211 */ /* 0x002fc600078810ff */
[----:B------:R-:W-:Y:S01]  /*10aa0*/  @!P5 ST.E.64 desc[UR36][R22.64], R84 ;  /* 0x000000541600d985 */ /* 0x000fe2000c101b24 */
[----:B------:R-:W-:Y:S02]  /*10ab0*/  ISETP.GE.AND P5, PT, R214, UR4, PT ;  /* 0x00000004d6007c0c */ /* 0x000fe4000bfa6270 */
[-C--:B------:R-:W-:Y:S02]  /*10ac0*/  @!P3 LEA.HI.X R5, R217, R3.reuse, R73, 0x2, P4 ;  /* 0x00000003d905b211 */ /* 0x080fe400020f1449 */
[CC--:B------:R-:W-:Y:S02]  /*10ad0*/  @!P2 LEA R10, P6, R216.reuse, R2.reuse, 0x2 ;  /* 0x00000002d80aa211 */ /* 0x0c0fe400078c10ff */
[----:B------:R-:W-:Y:S01]  /*10ae0*/  @!P1 LEA R12, P4, R215, R2, 0x2 ;  /* 0x00000002d70c9211 */ /* 0x000fe200078810ff */
[----:B------:R1:W-:Y:S01]  /*10af0*/  @!P3 ST.E.64 desc[UR36][R4.64], R88 ;  /* 0x000000580400b985 */ /* 0x0003e2000c101b24 */
        /* <DEDUP_REMOVED lines=12> */
[CC--:B-1----:R-:W-:Y:S02]  /*10bc0*/  @!P4 LEA R4, P5, R212.reuse, R2.reuse, 0x2 ;  /* 0x00000002d404c211 */ /* 0x0c2fe400078a10ff */
[-C--:B------:R-:W-:Y:S02]  /*10bd0*/  @!P3 LEA.HI.X R15, R213, R3.reuse, R226, 0x2, P6 ;  /* 0x00000003d50fb211 */ /* 0x080fe400030f14e2 */
[CC--:B---3--:R-:W-:Y:S02]  /*10be0*/  @!P2 LEA R10, P6, R211.reuse, R2.reuse, 0x2 ;  /* 0x00000002d30aa211 */ /* 0x0c8fe400078c10ff */
        /* <DEDUP_REMOVED lines=8> */
.L_x_4584:
[----:B------:R-:W-:Y:S05]  /*10c70*/  BSYNC B1 ;  /* 0x0000000000017941 */ /* 0x000fea0003800000 */
.L_x_4583:
[----:B----4-:R3:W4:Y:S04]  /*10c80*/  SHFL.IDX PT, R5, R17, 0x1, 0x1c1f ;  /* 0x003c1f0011057f89 */ /* 0x01072800000e0000 */
[----:B------:R3:W0:Y:S01]  /*10c90*/  SHFL.IDX PT, R4, R0, 0x1, 0x1c1f ;  /* 0x003c1f0000047f89 */ /* 0x00062200000e0000 */
[----:B------:R-:W-:Y:S05]  /*10ca0*/  @P0 BRA `(.L_x_4582) ;  /* 0x00000014008c0947 */ /* 0x000fea0003800000 */
[----:B------:R-:W-:Y:S01]  /*10cb0*/  ULDC UR4, c[0x0][0xac8] ;  /* 0x0002b20000047ab9 */ /* 0x000fe20000000800 */
[C---:B------:R-:W-:Y:S01]  /*10cc0*/  VIADD R9, R19.reuse, 0x18 ;  /* 0x0000001813097836 */ /* 0x040fe20000000000 */
[C---:B------:R-:W-:Y:S01]  /*10cd0*/  ISETP.GE.AND P3, PT, R19.reuse, UR4, PT ;  /* 0x0000000413007c0c */ /* 0x040fe2000bf66270 */
[----:B------:R-:W-:Y:S01]  /*10ce0*/  VIADD R13, R19, 0x20 ;  /* 0x00000020130d7836 */ /* 0x000fe20000000000 */
[----:B------:R-:W-:Y:S02]  /*10cf0*/  ISETP.GE.AND P4, PT, R218, UR4, PT ;  /* 0x00000004da007c0c */ /* 0x000fe4000bf86270 */
[----:B------:R-:W-:Y:S02]  /*10d00*/  ISETP.GE.AND P0, PT, R9, UR4, PT ;  /* 0x0000000409007c0c */ /* 0x000fe4000bf06270 */
[----:B------:R-:W-:Y:S02]  /*10d10*/  ISETP.GE.AND P1, PT, R207, UR4, PT ;  /* 0x00000004cf007c0c */ /* 0x000fe4000bf26270 */
[----:B------:R-:W-:-:S02]  /*10d20*/  ISETP.GE.AND P2, PT, R13, UR4, PT ;  /* 0x000000040d007c0c */ /* 0x000fc4000bf46270 */
[----:B0--3--:R-:W-:Y:S02]  /*10d30*/  SHF.R.S32.HI R0, RZ, 0x1f, R9 ;  /* 0x0000001fff007819 */ /* 0x009fe40000011409 */
[----:B------:R-:W-:Y:S01]  /*10d40*/  SHF.R.S32.HI R14, RZ, 0x1f, R13 ;  /* 0x0000001fff0e7819 */ /* 0x000fe2000001140d */
[----:B-12-4-:R-:W-:Y:S01]  /*10d50*/  @!P3 IMAD.WIDE R2, R19, 0x4, R4 ;  /* 0x000000041302b825 */ /* 0x016fe200078e0204 */
[----:B------:R-:W-:Y:S02]  /*10d60*/  SHF.R.S32.HI R15, RZ, 0x1f, R206 ;  /* 0x0000001fff0f7819 */ /* 0x000fe400000114ce */
[-C--:B------:R-:W-:Y:S02]  /*10d70*/  @!P4 LEA R6, P6, R218, R4.reuse, 0x2 ;  /* 0x00000004da06c211 */ /* 0x080fe400078c10ff */
[----:B------:R-:W-:Y:S01]  /*10d80*/  @!P0 LEA R10, P5, R9, R4, 0x2 ;  /* 0x00000004090a8211 */ /* 0x000fe200078a10ff */
[----:B------:R0:W-:Y:S01]  /*10d90*/  @!P3 ST.E.64 desc[UR36][R2.64], R26 ;  /* 0x0000001a0200b985 */ /* 0x0001e2000c101b24 */
[----:B------:R-:W-:-:S02]  /*10da0*/  ISETP.GE.AND P3, PT, R206, UR4, PT ;  /* 0x00000004ce007c0c */ /* 0x000fc4000bf66270 */
[-C--:B------:R-:W-:Y:S02]  /*10db0*/  @!P4 LEA.HI.X R7, R218, R5.reuse, R74, 0x2, P6 ;  /* 0x00000005da07c211 */ /* 0x080fe400030f144a */
[-C--:B------:R-:W-:Y:S02]  /*10dc0*/  @!P0 LEA.HI.X R11, R9, R5.reuse, R0, 0x2, P5 ;  /* 0x00000005090b8211 */ /* 0x080fe400028f1400 */
[----:B------:R-:W-:Y:S01]  /*10dd0*/  SHF.R.S32.HI R0, RZ, 0x1f, R207 ;  /* 0x0000001fff007819 */ /* 0x000fe200000114cf */
[----:B------:R1:W-:Y:S01]  /*10de0*/  @!P4 ST.E.64 desc[UR36][R6.64], R30 ;  /* 0x0000001e0600c985 */ /* 0x0003e2000c101b24 */
[-C--:B------:R-:W-:Y:S02]  /*10df0*/  @!P1 LEA R8, P5, R207, R4.reuse, 0x2 ;  /* 0x00000004cf089211 */ /* 0x080fe400078a10ff */
[----:B------:R-:W-:Y:S02]  /*10e00*/  @!P2 LEA R12, P6, R13, R4, 0x2 ;  /* 0x000000040d0ca211 */ /* 0x000fe400078c10ff */
[----:B------:R-:W-:-:S02]  /*10e10*/  @!P1 LEA.HI.X R9, R207, R5, R0, 0x2, P5 ;  /* 0x00000005cf099211 */ /* 0x000fc400028f1400 */
[----:B------:R-:W-:Y:S02]  /*10e20*/  ISETP.GE.AND P4, PT, R205, UR4, PT ;  /* 0x00000004cd007c0c */ /* 0x000fe4000bf86270 */
[-C--:B------:R-:W-:Y:S01]  /*10e30*/  @!P2 LEA.HI.X R13, R13, R5.reuse, R14, 0x2, P6 ;  /* 0x000000050d0da211 */ /* 0x080fe200030f140e */
[----:B------:R2:W-:Y:S01]  /*10e40*/  @!P1 ST.E.64 desc[UR36][R8.64], R34 ;  /* 0x0000002208009985 */ /* 0x0005e2000c101b24 */
[----:B------:R-:W-:Y:S02]  /*10e50*/  ISETP.GE.AND P5, PT, R204, UR4, PT ;  /* 0x00000004cc007c0c */ /* 0x000fe4000bfa6270 */
[C---:B0-----:R-:W-:Y:S01]  /*10e60*/  @!P3 LEA R2, P1, R206.reuse, R4, 0x2 ;  /* 0x00000004ce02b211 */ /* 0x041fe200078210ff */
[----:B------:R0:W-:Y:S01]  /*10e70*/  @!P0 ST.E.64 desc[UR36][R10.64], R38 ;  /* 0x000000260a008985 */ /* 0x0001e2000c101b24 */
[----:B------:R-:W-:Y:S02]  /*10e80*/  SHF.R.S32.HI R0, RZ, 0x1f, R205 ;  /* 0x0000001fff007819 */ /* 0x000fe400000114cd */
[----:B------:R-:W-:Y:S01]  /*10e90*/  @!P3 LEA.HI.X R3, R206, R5, R15, 0x2, P1 ;  /* 0x00000005ce03b211 */ /* 0x000fe200008f140f */
[----:B------:R3:W-:Y:S01]  /*10ea0*/  @!P2 ST.E.64 desc[UR36][R12.64], R42 ;  /* 0x0000002a0c00a985 */ /* 0x0007e2000c101b24 */
[----:B------:R-:W-:-:S02]  /*10eb0*/  ISETP.GE.AND P2, PT, R203, UR4, PT ;  /* 0x00000004cb007c0c */ /* 0x000fc4000bf46270 */
[----:B------:R-:W-:Y:S01]  /*10ec0*/  ISETP.GE.AND P1, PT, R202, UR4, PT ;  /* 0x00000004ca007c0c */ /* 0x000fe2000bf26270 */
[----:B------:R4:W-:Y:S01]  /*10ed0*/  @!P3 ST.E.64 desc[UR36][R2.64], R46 ;  /* 0x0000002e0200b985 */ /* 0x0009e2000c101b24 */
[CC--:B-1----:R-:W-:Y:S02]  /*10ee0*/  @!P4 LEA R6, P0, R205.reuse, R4.reuse, 0x2 ;  /* 0x00000004cd06c211 */ /* 0x0c2fe400078010ff */
[----:B------:R-:W-:Y:S02]  /*10ef0*/  SHF.R.S32.HI R17, RZ, 0x1f, R204 ;  /* 0x0000001fff117819 */ /* 0x000fe400000114cc */
[----:B------:R-:W-:Y:S02]  /*10f00*/  @!P5 LEA R14, P6, R204, R4, 0x2 ;  /* 0x00000004cc0ed211 */ /* 0x000fe400078c10ff */
[----:B------:R-:W-:Y:S02]  /*10f10*/  @!P4 LEA.HI.X R7, R205, R5, R0, 0x2, P0 ;  /* 0x00000005cd07c211 */ /* 0x000fe400000f1400 */
[----:B------:R-:W-:-:S02]  /*10f20*/  ISETP.GE.AND P0, PT, R201, UR4, PT ;  /* 0x00000004c9007c0c */ /* 0x000fc4000bf06270 */
[----:B------:R-:W-:Y:S01]  /*10f30*/  @!P5 LEA.HI.X R15, R204, R5, R17, 0x2, P6 ;  /* 0x00000005cc0fd211 */ /* 0x000fe200030f1411 */
[----:B------:R1:W-:Y:S01]  /*10f40*/  @!P4 ST.E.64 desc[UR36][R6.64], R50 ;  /* 0x000000320600c985 */ /* 0x0003e2000c101b24 */
[----:B------:R-:W-:Y:S02]  /*10f50*/  SHF.R.S32.HI R0, RZ, 0x1f, R203 ;  /* 0x0000001fff007819 */ /* 0x000fe400000114cb */
[-C--:B--2---:R-:W-:Y:S01]  /*10f60*/  @!P2 LEA R8, P4, R203, R4.reuse, 0x2 ;  /* 0x00000004cb08a211 */ /* 0x084fe200078810ff */
[----:B------:R2:W-:Y:S01]  /*10f70*/  @!P5 ST.E.64 desc[UR36][R14.64], R54 ;  /* 0x000000360e00d985 */ /* 0x0005e2000c101b24 */
[----:B0-----:R-:W-:Y:S02]  /*10f80*/  SHF.R.S32.HI R11, RZ, 0x1f, R202 ;  /* 0x0000001fff0b7819 */ /* 0x001fe400000114ca */
[----:B------:R-:W-:Y:S02]  /*10f90*/  @!P1 LEA R10, P3, R202, R4, 0x2 ;  /* 0x00000004ca0a9211 */ /* 0x000fe400078610ff */
[----:B------:R-:W-:-:S02]  /*10fa0*/  ISETP.GE.AND P5, PT, R200, UR4, PT ;  /* 0x00000004c8007c0c */ /* 0x000fc4000bfa6270 */
[-C--:B------:R-:W-:Y:S02]  /*10fb0*/  @!P2 LEA.HI.X R9, R203, R5.reuse, R0, 0x2, P4 ;  /* 0x00000005cb09a211 */ /* 0x080fe400020f1400 */
[----:B------:R-:W-:Y:S02]  /*10fc0*/  ISETP.GE.AND P4, PT, R199, UR4, PT ;  /* 0x00000004c7007c0c */ /* 0x000fe4000bf86270 */
[----:B------:R-:W-:Y:S01]  /*10fd0*/  @!P1 LEA.HI.X R11, R202, R5, R11, 0x2, P3 ;  /* 0x00000005ca0b9211 */ /* 0x000fe200018f140b */
[----:B------:R0:W-:Y:S01]  /*10fe0*/  @!P2 ST.E.64 desc[UR36][R8.64], R58 ;  /* 0x0000003a0800a985 */ /* 0x0001e2000c101b24 */
[----:B------:R-:W-:Y:S02]  /*10ff0*/  ISETP.GE.AND P3, PT, R198, UR4, PT ;  /* 0x00000004c6007c0c */ /* 0x000fe4000bf66270 */
[----:B---3--:R-:W-:Y:S01]  /*11000*/  SHF.R.S32.HI R13, RZ, 0x1f, R201 ;  /* 0x0000001fff0d7819 */ /* 0x008fe200000114c9 */
[----:B------:R3:W-:Y:S01]  /*11010*/  @!P1 ST.E.64 desc[UR36][R10.64], R62 ;  /* 0x0000003e0a009985 */ /* 0x0007e2000c101b24 */
[----:B------:R-:W-:-:S02]  /*11020*/  @!P0 LEA R12, P6, R201, R4, 0x2 ;  /* 0x00000004c90c8211 */ /* 0x000fc400078c10ff */
[----:B----4-:R-:W-:Y:S02]  /*11030*/  SHF.R.S32.HI R3, RZ, 0x1f, R200 ;  /* 0x0000001fff037819 */ /* 0x010fe400000114c8 */
[----:B------:R-:W-:Y:S02]  /*11040*/  @!P0 LEA.HI.X R13, R201, R5, R13, 0x2, P6 ;  /* 0x00000005c90d8211 */ /* 0x000fe400030f140d */
[-C--:B------:R-:W-:Y:S02]  /*11050*/  @!P5 LEA R2, P1, R200, R4.reuse, 0x2 ;  /* 0x00000004c802d211 */ /* 0x080fe400078210ff */
[----:B------:R-:W-:Y:S01]  /*11060*/  SHF.R.S32.HI R0, RZ, 0x1f, R199 ;  /* 0x0000001fff007819 */ /* 0x000fe200000114c7 */
[----:B------:R4:W-:Y:S01]  /*11070*/  @!P0 ST.E.64 desc[UR36][R12.64], R66 ;  /* 0x000000420c008985 */ /* 0x0009e2000c101b24 */
[----:B------:R-:W-:Y:S02]  /*11080*/  ISETP.GE.AND P2, PT, R197, UR4, PT ;  /* 0x00000004c5007c0c */ /* 0x000fe4000bf46270 */
[----:B-1----:R-:W-:-:S02]  /*11090*/  @!P4 LEA R6, P0, R199, R4, 0x2 ;  /* 0x00000004c706c211 */ /* 0x002fc400078010ff */
[----:B--2---:R-:W-:Y:S02]  /*110a0*/  SHF.R.S32.HI R15, RZ, 0x1f, R198 ;  /* 0x0000001fff0f7819 */ /* 0x004fe400000114c6 */
[----:B------:R-:W-:Y:S02]  /*110b0*/  @!P3 LEA R14, P6, R198, R4, 0x2 ;  /* 0x00000004c60eb211 */ /* 0x000fe400078c10ff */
[-C--:B------:R-:W-:Y:S02]  /*110c0*/  @!P5 LEA.HI.X R3, R200, R5.reuse, R3, 0x2, P1 ;  /* 0x00000005c803d211 */ /* 0x080fe400008f1403 */
[----:B------:R-:W-:Y:S02]  /*110d0*/  ISETP.GE.AND P1, PT, R196, UR4, PT ;  /* 0x00000004c4007c0c */ /* 0x000fe4000bf26270 */
[----:B------:R-:W-:Y:S01]  /*110e0*/  @!P4 LEA.HI.X R7, R199, R5, R0, 0x2, P0 ;  /* 0x00000005c707c211 */ /* 0x000fe200000f1400 */
[----:B------:R1:W-:Y:S01]  /*110f0*/  @!P5 ST.E.64 desc[UR36][R2.64], R70 ;  /* 0x000000460200d985 */ /* 0x0003e2000c101b24 */
[----:B------:R-:W-:-:S02]  /*11100*/  ISETP.GE.AND P0, PT, R217, UR4, PT ;  /* 0x00000004d9007c0c */ /* 0x000fc4000bf06270 */
[----:B------:R-:W-:Y:S01]  /*11110*/  @!P3 LEA.HI.X R15, R198, R5, R15, 0x2, P6 ;  /* 0x00000005c60fb211 */ /* 0x000fe200030f140f */
[----:B------:R2:W-:Y:S01]  /*11120*/  @!P4 ST.E.64 desc[UR36][R6.64], R122 ;  /* 0x0000007a0600c985 */ /* 0x0005e2000c101b24 */
[----:B------:R-:W-:Y:S02]  /*11130*/  SHF.R.S32.HI R0, RZ, 0x1f, R197 ;  /* 0x0000001fff007819 */ /* 0x000fe400000114c5 */
[-C--:B0-----:R-:W-:Y:S01]  /*11140*/  @!P2 LEA R8, P4, R197, R4.reuse, 0x2 ;  /* 0x00000004c508a211 */ /* 0x081fe200078810ff */
[----:B------:R-:W-:Y:S01]  /*11150*/  @!P3 ST.E.64 desc[UR36][R14.64], R78 ;  /* 0x0000004e0e00b985 */ /* 0x000fe2000c101b24 */
[----:B------:R-:W-:Y:S02]  /*11160*/  ISETP.GE.AND P3, PT, R216, UR4, PT ;  /* 0x00000004d8007c0c */ /* 0x000fe4000bf66270 */
[----:B---3--:R-:W-:Y:S02]  /*11170*/  SHF.R.S32.HI R11, RZ, 0x1f, R196 ;  /* 0x0000001fff0b7819 */ /* 0x008fe400000114c4 */
[----:B------:R-:W-:-:S02]  /*11180*/  @!P1 LEA R10, P5, R196, R4, 0x2 ;  /* 0x00000004c40a9211 */ /* 0x000fc400078a10ff */
[-C--:B------:R-:W-:Y:S02]  /*11190*/  @!P2 LEA.HI.X R9, R197, R5.reuse, R0, 0x2, P4 ;  /* 0x00000005c509a211 */ /* 0x080fe400020f1400 */
[-C--:B----4-:R-:W-:Y:S02]  /*111a0*/  @!P0 LEA R12, P6, R217, R4.reuse, 0x2 ;  /* 0x00000004d90c8211 */ /* 0x090fe400078c10ff */
[----:B------:R-:W-:Y:S01]  /*111b0*/  ISETP.GE.AND P4, PT, R215, UR4, PT ;  /* 0x00000004d7007c0c */ /* 0x000fe2000bf86270 */
[----:B------:R0:W-:Y:S01]  /*111c0*/  @!P2 ST.E.64 desc[UR36][R8.64], R82 ;  /* 0x000000520800a985 */ /* 0x0001e2000c101b24 */
[-C--:B------:R-:W-:Y:S02]  /*111d0*/  @!P1 LEA.HI.X R11, R196, R5.reuse, R11, 0x2, P5 ;  /* 0x00000005c40b9211 */ /* 0x080fe400028f140b */
[----:B------:R-:W-:Y:S02]  /*111e0*/  @!P0 LEA.HI.X R13, R217, R5, R73, 0x2, P6 ;  /* 0x00000005d90d8211 */ /* 0x000fe400030f1449 */
[----:B------:R-:W-:Y:S01]  /*111f0*/  ISETP.GE.AND P2, PT, R214, UR4, PT ;  /* 0x00000004d6007c0c */ /* 0x000fe2000bf46270 */
[----:B------:R3:W-:Y:S01]  /*11200*/  @!P1 ST.E.64 desc[UR36][R10.64], R86 ;  /* 0x000000560a009985 */ /* 0x0007e2000c101b24 */
[----:B-1----:R-:W-:-:S02]  /*11210*/  @!P3 LEA R2, P5, R216, R4, 0x2 ;  /* 0x00000004d802b211 */ /* 0x002fc400078a10ff */
[----:B------:R-:W-:Y:S01]  /*11220*/  ISETP.GE.AND P1, PT, R213, UR4, PT ;  /* 0x00000004d5007c0c */ /* 0x000fe2000bf26270 */
[----:B------:R1:W-:Y:S01]  /*11230*/  @!P0 ST.E.64 desc[UR36][R12.64], R90 ;  /* 0x0000005a0c008985 */ /* 0x0003e2000c101b24 */
[----:B------:R-:W-:Y:S02]  /*11240*/  ISETP.GE.AND P0, PT, R212, UR4, PT ;  /* 0x00000004d4007c0c */ /* 0x000fe4000bf06270 */
[----:B------:R-:W-:Y:S02]  /*11250*/  @!P3 LEA.HI.X R3, R216, R5, R229, 0x2, P5 ;  /* 0x00000005d803b211 */ /* 0x000fe400028f14e5 */
[----:B------:R-:W-:Y:S02]  /*11260*/  ISETP.GE.AND P5, PT, R211, UR4, PT ;  /* 0x00000004d3007c0c */ /* 0x000fe4000bfa6270 */
[-C--:B--2---:R-:W-:Y:S01]  /*11270*/  @!P4 LEA R6, P6, R215, R4.reuse, 0x2 ;  /* 0x00000004d706c211 */ /* 0x084fe200078c10ff */
[----:B------:R2:W-:Y:S01]  /*11280*/  @!P3 ST.E.64 desc[UR36][R2.64], R94 ;  /* 0x0000005e0200b985 */ /* 0x0005e2000c101b24 */
[----:B0-----:R-:W-:-:S02]  /*11290*/  @!P2 LEA R8, P3, R214, R4, 0x2 ;  /* 0x00000004d608a211 */ /* 0x001fc400078610ff */
[-C--:B------:R-:W-:Y:S02]  /*112a0*/  @!P4 LEA.HI.X R7, R215, R5.reuse, R228, 0x2, P6 ;  /* 0x00000005d707c211 */ /* 0x080fe400030f14e4 */
[-C--:B---3--:R-:W-:Y:S02]  /*112b0*/  @!P1 LEA R10, P6, R213, R4.reuse, 0x2 ;  /* 0x00000004d50a9211 */ /* 0x088fe400078c10ff */
[-C--:B------:R-:W-:Y:S01]  /*112c0*/  @!P2 LEA.HI.X R9, R214, R5.reuse, R227, 0x2, P3 ;  /* 0x00000005d609a211 */ /* 0x080fe200018f14e3 */
[----:B------:R2:W-:Y:S01]  /*112d0*/  @!P4 ST.E.64 desc[UR36][R6.64], R124 ;  /* 0x0000007c0600c985 */ /* 0x0005e2000c101b24 */
[-C--:B-1----:R-:W-:Y:S02]  /*112e0*/  @!P0 LEA R12, P4, R212, R4.reuse, 0x2 ;  /* 0x00000004d40c8211 */ /* 0x082fe400078810ff */
[----:B------:R-:W-:Y:S01]  /*112f0*/  @!P5 LEA R14, P3, R211, R4, 0x2 ;  /* 0x00000004d30ed211 */ /* 0x000fe200078610ff */
[----:B------:R2:W-:Y:S01]  /*11300*/  @!P2 ST.E.64 desc[UR36][R8.64], R126 ;  /* 0x0000007e0800a985 */ /* 0x0005e2000c101b24 */
[----:B------:R-:W-:-:S02]  /*11310*/  @!P1 LEA.HI.X R11, R213, R5, R226, 0x2, P6 ;  /* 0x00000005d50b9211 */ /* 0x000fc400030f14e2 */
[-C--:B------:R-:W-:Y:S02]  /*11320*/  @!P0 LEA.HI.X R13, R212, R5.reuse, R225, 0x2, P4 ;  /* 0x00000005d40d8211 */ /* 0x080fe400020f14e1 */
[----:B------:R-:W-:Y:S01]  /*11330*/  @!P5 LEA.HI.X R15, R211, R5, R224, 0x2, P3 ;  /* 0x00000005d30fd211 */ /* 0x000fe200018f14e0 */
[----:B------:R2:W-:Y:S04]  /*11340*/  @!P1 ST.E.64 desc[UR36][R10.64], R128 ;  /* 0x000000800a009985 */ /* 0x0005e8000c101b24 */
[----:B------:R2:W-:Y:S01]  /*11350*/  @!P0 ST.E.64 desc[UR36][R12.64], R110 ;  /* 0x0000006e0c008985 */ /* 0x0005e2000c101b24 */
[----:B------:R-:W-:-:S03]  /*11360*/  ISETP.GE.AND P0, PT, R210, UR4, PT ;  /* 0x00000004d2007c0c */ /* 0x000fc6000bf06270 */
[----:B------:R2:W-:Y:S10]  /*11370*/  @!P5 ST.E.64 desc[UR36][R14.64], R114 ;  /* 0x000000720e00d985 */ /* 0x0005f4000c101b24 */
[----:B------:R-:W-:Y:S05]  /*11380*/  @P0 BRA `(.L_x_4582) ;  /* 0x0000000c00d40947 */ /* 0x000fea0003800000 */
[----:B--2---:R-:W-:-:S04]  /*11390*/  LEA R2, P0, R210, R4, 0x2 ;  /* 0x00000004d2027211 */ /* 0x004fc800078010ff */
[----:B------:R-:W-:-:S05]  /*113a0*/  LEA.HI.X R3, R210, R5, R223, 0x2, P0 ;  /* 0x00000005d2037211 */ /* 0x000fca00000f14df */
[----:B------:R0:W-:Y:S01]  /*113b0*/  ST.E.64 desc[UR36][R2.64], R118 ;  /* 0x0000007602007985 */ /* 0x0001e2000c101b24 */
[----:B------:R-:W-:Y:S05]  /*113c0*/  BRA `(.L_x_4582) ;  /* 0x0000000c00c47947 */ /* 0x000fea0003800000 */
.L_x_4573:
[----:B------:R-:W0:Y:S01]  /*113d0*/  LDC.64 R2, c[0x0][0xc00] ;  /* 0x00030000ff027b82 */ /* 0x000e220000000a00 */
[----:B------:R-:W-:Y:S01]  /*113e0*/  R2UR UR11, R220 ;  /* 0x00000000dc0b72ca */ /* 0x000fe200000e0000 */
[----:B------:R-:W-:Y:S01]  /*113f0*/  ULDC.64 UR8, c[0x0][0xc00] ;  /* 0x0003000000087ab9 */ /* 0x000fe20000000a00 */
[----:B------:R-:W-:Y:S01]  /*11400*/  IMAD.MOV.U32 R7, RZ, RZ, RZ ;  /* 0x000000ffff077224 */ /* 0x000fe200078e00ff */
[----:B------:R-:W-:-:S04]  /*11410*/  R2UR UR10, R195 ;  /* 0x00000000c30a72ca */ /* 0x000fc800000e0000 */
[----:B------:R-:W1:Y:S06]  /*11420*/  LDC.64 R4, c[0x0][0xc08] ;  /* 0x00030200ff047b82 */ /* 0x000e6c0000000a00 */
[----:B------:R-:W-:Y:S01]  /*11430*/  UIMAD.WIDE UR8, UR11, 0x4, UR8 ;  /* 0x000000040b0878a5 */ /* 0x000fe2000f8e0208 */
[----:B0-----:R-:W-:-:S05]  /*11440*/  ISETP.NE.U32.AND P0, PT, R2, RZ, PT ;  /* 0x000000ff0200720c */ /* 0x001fca0003f05070 */
[----:B------:R-:W-:Y:S01]  /*11450*/  IMAD.U32 R2, RZ, RZ, UR8 ;  /* 0x00000008ff027e24 */ /* 0x000fe2000f8e00ff */
[----:B------:R-:W-:Y:S01]  /*11460*/  R2UR UR4, R3 ;  /* 0x00000000030472ca */ /* 0x000fe200000e0000 */
[----:B------:R-:W-:Y:S01]  /*11470*/  IMAD.U32 R3, RZ, RZ, UR9 ;  /* 0x00000009ff037e24 */ /* 0x000fe2000f8e00ff */
[----:B-1----:R-:W-:-:S05]  /*11480*/  ISETP.NE.U32.AND P1, PT, R4, RZ, PT ;  /* 0x000000ff0400720c */ /* 0x002fca0003f25070 */
[----:B------:R-:W-:-:S06]  /*11490*/  VOTEU.ANY UP0, P0 ;  /* 0x00000000003f7886 */ /* 0x000fcc0000000100 */
[----:B------:R-:W-:Y:S01]  /*114a0*/  UISETP.NE.AND.EX UP0, UPT, UR4, URZ, UPT, UP0 ;  /* 0x0000003f0400728c */ /* 0x000fe2000bf05300 */
[----:B------:R-:W-:Y:S01]  /*114b0*/  R2UR UR4, R5 ;  /* 0x00000000050472ca */ /* 0x000fe200000e0000 */
[----:B------:R-:W-:-:S04]  /*114c0*/  VOTEU.ANY UP1, P1 ;  /* 0x00000000003f7886 */ /* 0x000fc80000820100 */
[----:B------:R-:W-:-:S08]  /*114d0*/  PLOP3.LUT P0, PT, PT, PT, UP0, 0x80, 0x0 ;  /* 0x000000000000781c */ /* 0x000fd00003f0f008 */
[----:B------:R-:W-:-:S06]  /*114e0*/  UISETP.NE.AND.EX UP1, UPT, UR4, URZ, UPT, UP1 ;  /* 0x0000003f0400728c */ /* 0x000fcc000bf25310 */
[----:B------:R-:W-:Y:S01]  /*114f0*/  PLOP3.LUT P1, PT, PT, PT, UP1, 0x80, 0x0 ;  /* 0x000000000000781c */ /* 0x000fe20003f2f018 */
[----:B------:R0:W5:Y:S01]  /*11500*/  @P0 LDG.E R7, desc[UR36][R2.64] ;  /* 0x0000002402070981 */ /* 0x000162000c1e1900 */
[----:B------:R-:W-:Y:S02]  /*11510*/  ULDC UR4, c[0x0][0xa88] ;  /* 0x0002a20000047ab9 */ /* 0x000fe40000000800 */
[----:B------:R-:W-:Y:S01]  /*11520*/  IMAD.U32 R0, RZ, RZ, UR4 ;  /* 0x00000004ff007e24 */ /* 0x000fe2000f8e00ff */
[----:B------:R-:W-:Y:S02]  /*11530*/  @UP1 ULDC.64 UR8, c[0x0][0xc08] ;  /* 0x0003020000081ab9 */ /* 0x000fe40000000a00 */
[----:B------:R-:W-:-:S06]  /*11540*/  @UP1 UIMAD.WIDE UR8, UR11, 0x4, UR8 ;  /* 0x000000040b0818a5 */ /* 0x000fcc000f8e0208 */
[----:B------:R-:W-:Y:S02]  /*11550*/  IMAD.U32 R4, RZ, RZ, UR8 ;  /* 0x00000008ff047e24 */ /* 0x000fe4000f8e00ff */
[----:B------:R-:W-:-:S05]  /*11560*/  IMAD.U32 R5, RZ, RZ, UR9 ;  /* 0x00000009ff057e24 */ /* 0x000fca000f8e00ff */
[----:B------:R0:W5:Y:S01]  /*11570*/  @P1 LDG.E R0, desc[UR36][R4.64] ;  /* 0x0000002404001981 */ /* 0x000162000c1e1900 */
[----:B------:R-:W-:-:S11]  /*11580*/  UISETP.NE.AND UP1, UPT, UR10, URZ, UPT ;  /* 0x0000003f0a00728c */ /* 0x000fd6000bf25270 */
[----:B------:R-:W-:Y:S02]  /*11590*/  @!UP1 ULDC UR10, c[0x0][0xad4] ;  /* 0x0002b500000a9ab9 */ /* 0x000fe40000000800 */
[----:B------:R-:W-:Y:S01]  /*115a0*/  IMAD.U32 R195, RZ, RZ, UR10 ;  /* 0x0000000affc37e24 */ /* 0x000fe2000f8e00ff */
[----:B0-----:R-:W-:Y:S06]  /*115b0*/  @P1 BRA `(.L_x_4585) ;  /* 0x0000000000101947 */ /* 0x001fec0003800000 */
[----:B------:R-:W-:Y:S05]  /*115c0*/  @!P0 BRA `(.L_x_4585) ;  /* 0x00000000000c8947 */ /* 0x000fea0003800000 */
[----:B------:R-:W2:Y:S04]  /*115d0*/  LDG.E R5, desc[UR36][R2.64] ;  /* 0x0000002402057981 */ /* 0x000ea8000c1e1900 */
[----:B-----5:R-:W2:Y:S02]  /*115e0*/  LDG.E R0, desc[UR36][R2.64+0x4] ;  /* 0x0000042402007981 */ /* 0x020ea4000c1e1900 */
[----:B--2---:R-:W-:-:S07]  /*115f0*/  IMAD.IADD R0, R0, 0x1, -R5 ;  /* 0x0000000100007824 */ /* 0x004fce00078e0a05 */
.L_x_4585:
[----:B------:R-:W0:Y:S01]  /*11600*/  S2R R2, SR_TID.X ;  /* 0x0000000000027919 */ /* 0x000e220000002100 */
[----:B------:R-:W-:Y:S01]  /*11610*/  R2UR UR4, R220 ;  /* 0x00000000dc0472ca */ /* 0x000fe200000e0000 */
[----:B------:R-:W-:Y:S01]  /*11620*/  BSSY B1, `(.L_x_4586) ;  /* 0x0000043000017945 */ /* 0x000fe20003800000 */
[----:B-----5:R-:W-:-:S11]  /*11630*/  R2UR UR20, R7 ;  /* 0x00000000071472ca */ /* 0x020fd600000e0000 */
[----:B------:R-:W-:Y:S02]  /*11640*/  USHF.R.S32.HI UR8, URZ, 0x1f, UR4 ;  /* 0x0000001f3f087899 */ /* 0x000fe40008011404 */
[----:B------:R-:W-:Y:S02]  /*11650*/  USEL UR4, UR4, URZ, !UP0 ;  /* 0x0000003f04047287 */ /* 0x000fe4000c000000 */
[----:B------:R-:W-:Y:S02]  /*11660*/  USEL UR8, UR8, URZ, !UP0 ;  /* 0x0000003f08087287 */ /* 0x000fe4000c000000 */
[----:B------:R-:W-:Y:S01]  /*11670*/  USHF.R.S32.HI UR20, URZ, 0x1f, UR20 ;  /* 0x0000001f3f147899 */ /* 0x000fe20008011414 */
[----:B0-----:R-:W-:-:S05]  /*11680*/  VIADD R2, R2, 0xffffff80 ;  /* 0xffffff8002027836 */ /* 0x001fca0000000000 */
[----:B------:R-:W-:-:S13]  /*11690*/  ISETP.GT.AND P0, PT, R2, 0x7f, PT ;  /* 0x0000007f0200780c */ /* 0x000fda0003f04270 */
[----:B------:R-:W-:Y:S05]  /*116a0*/  @P0 BRA `(.L_x_4587) ;  /* 0x0000000000e80947 */ /* 0x000fea0003800000 */
[----:B------:R-:W0:Y:S01]  /*116b0*/  S2R R6, SR_TID.X ;  /* 0x0000000000067919 */ /* 0x000e220000002100 */
[----:B------:R-:W1:Y:S01]  /*116c0*/  LDC R9, c[0x0][0xbe8] ;  /* 0x0002fa00ff097b82 */ /* 0x000e620000000800 */
[----:B------:R-:W-:-:S13]  /*116d0*/  R2UR UR9, R23 ;  /* 0x00000000170972ca */ /* 0x000fda00000e0000 */
[----:B------:R-:W-:Y:S02]  /*116e0*/  IMAD.U32 R3, RZ, RZ, UR9 ;  /* 0x00000009ff037e24 */ /* 0x000fe4000f8e00ff */
[----:B-1----:R-:W-:-:S03]  /*116f0*/  IMAD R2, R0, R9, RZ ;  /* 0x0000000900027224 */ /* 0x002fc600078e02ff */
[----:B0-----:R-:W-:-:S04]  /*11700*/  IADD3 R6, R3, -0x80, R6 ;  /* 0xffffff8003067810 */ /* 0x001fc80007ffe006 */
        /* <DEDUP_REMOVED lines=15> */
[----:B------:R-:W-:Y:S02]  /*11800*/  UIMAD.WIDE.U32 UR16, UR10, UR19, URZ ;  /* 0x000000130a1072a5 */ /* 0x000fe4000f8e003f */
[----:B------:R-:W-:Y:S01]  /*11810*/  UIMAD UR19, UR11, UR19, URZ ;  /* 0x000000130b1372a4 */ /* 0x000fe2000f8e023f */
[----:B0-----:R-:W-:Y:S01]  /*11820*/  @P0 IMAD.HI.U32 R5, R6, R5, RZ ;  /* 0x0000000506050227 */ /* 0x001fe200078e00ff */
[----:B------:R-:W-:Y:S02]  /*11830*/  UIMAD UR13, UR13, UR4, URZ ;  /* 0x000000040d0d72a4 */ /* 0x000fe4000f8e023f */
[----:B------:R-:W-:Y:S01]  /*11840*/  UIMAD.WIDE.U32 UR10, UR12, UR4, URZ ;  /* 0x000000040c0a72a5 */ /* 0x000fe2000f8e003f */
[----:B------:R-:W-:Y:S01]  /*11850*/  IMAD.U32 R2, RZ, RZ, UR16 ;  /* 0x00000010ff027e24 */ /* 0x000fe2000f8e00ff */
[----:B------:R-:W-:-:S02]  /*11860*/  UIADD3 UR19, UR17, UR19, URZ ;  /* 0x0000001311137290 */ /* 0x000fc4000fffe03f */
[----:B------:R-:W-:Y:S01]  /*11870*/  IMAD.U32 R3, RZ, RZ, UR17 ;  /* 0x00000011ff037e24 */ /* 0x000fe2000f8e00ff */
[----:B------:R-:W-:Y:S01]  /*11880*/  UIMAD UR13, UR12, UR8, UR13 ;  /* 0x000000080c0d72a4 */ /* 0x000fe2000f8e020d */
[----:B-1----:R-:W-:Y:S01]  /*11890*/  @P0 SHF.R.U32.HI R4, RZ, R8, R5 ;  /* 0x00000008ff040219 */ /* 0x002fe20000011605 */
[----:B------:R-:W-:Y:S01]  /*118a0*/  ULDC.64 UR14, c[0x0][UR18+0x228] ;  /* 0x00008a00120e7abb */ /* 0x000fe20008000a00 */
[----:B------:R-:W-:Y:S01]  /*118b0*/  IADD3 R3, P0, P1, R2, UR10, R7 ;  /* 0x0000000a02037c10 */ /* 0x000fe2000f91e007 */
[----:B------:R-:W-:Y:S01]  /*118c0*/  UIADD3 UR13, UR11, UR13, URZ ;  /* 0x0000000d0b0d7290 */ /* 0x000fe2000fffe03f */
[----:B------:R-:W-:Y:S01]  /*118d0*/  IMAD.U32 R2, RZ, RZ, UR20 ;  /* 0x00000014ff027e24 */ /* 0x000fe2000f8e00ff */
[----:B------:R-:W-:Y:S01]  /*118e0*/  UIMAD.WIDE.U32 UR16, UR14, UR9, URZ ;  /* 0x000000090e1072a5 */ /* 0x000fe2000f8e003f */
[----:B------:R-:W-:Y:S01]  /*118f0*/  IMAD.MOV R5, RZ, RZ, -R4 ;  /* 0x000000ffff057224 */ /* 0x000fe200078e0a04 */
[----:B------:R-:W-:Y:S01]  /*11900*/  UIMAD UR9, UR15, UR9, URZ ;  /* 0x000000090f0972a4 */ /* 0x000fe2000f8e023f */
[----:B------:R-:W-:Y:S01]  /*11910*/  IMAD.U32 R11, RZ, RZ, UR19 ;  /* 0x00000013ff0b7e24 */ /* 0x000fe2000f8e00ff */
[----:B------:R-:W-:Y:S01]  /*11920*/  ULDC.64 UR10, c[0x0][UR18+0x210] ;  /* 0x00008400120a7abb */ /* 0x000fe20008000a00 */
[----:B------:R-:W-:Y:S01]  /*11930*/  IMAD R5, R9, R5, R6 ;  /* 0x0000000509057224 */ /* 0x000fe200078e0206 */
[----:B------:R-:W-:-:S02]  /*11940*/  UIADD3 UR9, UR17, UR9, URZ ;  /* 0x0000000911097290 */ /* 0x000fc4000fffe03f */
[----:B------:R-:W-:Y:S01]  /*11950*/  IADD3.X R6, R11, UR13, R2, P0, P1 ;  /* 0x0000000d0b067c10 */ /* 0x000fe200087e2402 */
[----:B------:R-:W-:Y:S01]  /*11960*/  IMAD R9, R5, UR11, RZ ;  /* 0x0000000b05097c24 */ /* 0x000fe2000f8e02ff */
[----:B------:R-:W-:Y:S01]  /*11970*/  IADD3 R2, P0, P1, R4, UR16, R3 ;  /* 0x0000001004027c10 */ /* 0x000fe2000f91e003 */
[----:B------:R-:W-:Y:S01]  /*11980*/  ULDC.64 UR12, c[0x0][0xba8] ;  /* 0x0002ea00000c7ab9 */ /* 0x000fe20000000a00 */
[----:B------:R-:W-:Y:S01]  /*11990*/  SHF.R.S32.HI R3, RZ, 0x1f, R4 ;  /* 0x0000001fff037819 */ /* 0x000fe20000011404 */
[----:B------:R-:W-:Y:S01]  /*119a0*/  @!UP0 ULDC UR12, c[0x0][0xb50] ;  /* 0x0002d400000c8ab9 */ /* 0x000fe20000000800 */
[----:B------:R-:W-:Y:S01]  /*119b0*/  SHF.R.S32.HI R4, RZ, 0x1f, R5 ;  /* 0x0000001fff047819 */ /* 0x000fe20000011405 */
[----:B------:R-:W-:Y:S01]  /*119c0*/  @!UP0 ULDC UR13, c[0x0][0xb54] ;  /* 0x0002d500000d8ab9 */ /* 0x000fe20000000800 */
[----:B------:R-:W-:-:S03]  /*119d0*/  IADD3.X R3, R3, UR9, R6, P0, P1 ;  /* 0x0000000903037c10 */ /* 0x000fc600087e2406 */
[----:B------:R-:W-:Y:S02]  /*119e0*/  IMAD R9, R4, UR10, R9 ;  /* 0x0000000a04097c24 */ /* 0x000fe4000f8e0209 */
[----:B------:R-:W-:-:S04]  /*119f0*/  IMAD.WIDE.U32 R2, R5, UR10, R2 ;  /* 0x0000000a05027c25 */ /* 0x000fc8000f8e0002 */
[----:B------:R-:W-:Y:S01]  /*11a00*/  IMAD.IADD R3, R3, 0x1, R9 ;  /* 0x0000000103037824 */ /* 0x000fe200078e0209 */
[----:B------:R-:W-:-:S04]  /*11a10*/  LEA R4, P0, R2, UR12, 0x2 ;  /* 0x0000000c02047c11 */ /* 0x000fc8000f8010ff */
[----:B------:R-:W-:Y:S01]  /*11a20*/  LEA.HI.X R5, R2, UR13, R3, 0x2, P0 ;  /* 0x0000000d02057c11 */ /* 0x000fe200080f1403 */
[----:B------:R-:W-:-:S05]  /*11a30*/  IMAD.MOV.U32 R3, RZ, RZ, -0x800000 ;  /* 0xff800000ff037424 */ /* 0x000fca00078e00ff */
[----:B------:R0:W-:Y:S03]  /*11a40*/  STG.E desc[UR36][R4.64], R3 ;  /* 0x0000000304007986 */ /* 0x0001e6000c101924 */
.L_x_4587:
[----:B------:R-:W-:Y:S05]  /*11a50*/  BSYNC B1 ;  /* 0x0000000000017941 */ /* 0x000fea0003800000 */
.L_x_4586:
[----:B------:R-:W-:-:S13]  /*11a60*/  R2UR UR9, R195 ;  /* 0x00000000c30972ca */ /* 0x000fda00000e0000 */
[----:B------:R-:W-:-:S06]  /*11a70*/  UISETP.GT.AND UP0, UPT, UR9, 0x1, UPT ;  /* 0x000000010900788c */ /* 0x000fcc000bf04270 */
[----:B------:R-:W-:-:S13]  /*11a80*/  PLOP3.LUT P0, PT, PT, PT, UP0, 0x80, 0x0 ;  /* 0x000000000000781c */ /* 0x000fda0003f0f008 */
[----:B------:R-:W-:Y:S05]  /*11a90*/  @P0 BRA `(.L_x_4582) ;  /* 0x0000000800100947 */ /* 0x000fea0003800000 */
[----:B------:R-:W1:Y:S01]  /*11aa0*/  LDC R11, c[0x0][0xbe8] ;  /* 0x0002fa00ff0b7b82 */ /* 0x000e620000000800 */
[C---:B------:R-:W-:Y:S01]  /*11ab0*/  R2UR UR10, R7.reuse ;  /* 0x00000000070a72ca */ /* 0x040fe200000e0000 */
[----:B------:R-:W-:Y:S01]  /*11ac0*/  ULDC.64 UR12, c[0x0][0xaa0] ;  /* 0x0002a800000c7ab9 */ /* 0x000fe20000000a00 */
[----:B------:R-:W-:Y:S01]  /*11ad0*/  R2UR UR14, R7 ;  /* 0x00000000070e72ca */ /* 0x000fe200000e0000 */
[----:B------:R-:W-:Y:S01]  /*11ae0*/  UIMAD UR9, UR20, UR12, URZ ;  /* 0x0000000c140972a4 */ /* 0x000fe2000f8e023f */
[----:B------:R-:W-:Y:S01]  /*11af0*/  R2UR UR16, R209 ;  /* 0x00000000d11072ca */ /* 0x000fe200000e0000 */
[----:B------:R-:W-:Y:S01]  /*11b00*/  IMAD R2, R194, 0x20, R219 ;  /* 0x00000020c2027824 */ /* 0x000fe200078e02db */
[----:B------:R-:W-:Y:S01]  /*11b10*/  R2UR UR15, R23 ;  /* 0x00000000170f72ca */ /* 0x000fe200000e0000 */
[----:B------:R-:W-:Y:S06]  /*11b20*/  BSSY B1, `(.L_x_4588) ;  /* 0x0000045000017945 */ /* 0x000fec0003800000 */
[----:B------:R-:W-:-:S02]  /*11b30*/  UIMAD.WIDE.U32 UR10, UR10, UR12, URZ ;  /* 0x0000000c0a0a72a5 */ /* 0x000fc4000f8e003f */
[----:B------:R-:W-:-:S03]  /*11b40*/  UIMAD UR9, UR14, UR13, UR9 ;  /* 0x0000000d0e0972a4 */ /* 0x000fc6000f8e0209 */
[----:B------:R-:W-:Y:S01]  /*11b50*/  ULDC.64 UR12, c[0x0][0xae8] ;  /* 0x0002ba00000c7ab9 */ /* 0x000fe20000000a00 */
[----:B------:R-:W-:Y:S01]  /*11b60*/  UIADD3 UR11, UR11, UR9, URZ ;  /* 0x000000090b0b7290 */ /* 0x000fe2000fffe03f */
[----:B------:R-:W-:Y:S02]  /*11b70*/  VIADD R6, R2, UR15 ;  /* 0x0000000f02067c36 */ /* 0x000fe40008000000 */
[----:B------:R-:W-:Y:S01]  /*11b80*/  VIADD R8, R219, UR15 ;  /* 0x0000000fdb087c36 */ /* 0x000fe20008000000 */
[----:B-1----:R-:W-:Y:S01]  /*11b90*/  ISETP.NE.AND P0, PT, R11, 0x1, PT ;  /* 0x000000010b00780c */ /* 0x002fe20003f05270 */
[----:B------:R-:W-:Y:S01]  /*11ba0*/  UIMAD.WIDE.U32 UR10, UR16, UR12, UR10 ;  /* 0x0000000c100a72a5 */ /* 0x000fe2000f8e000a */
[----:B0-----:R-:W-:-:S03]  /*11bb0*/  IMAD.MOV.U32 R5, RZ, RZ, R6 ;  /* 0x000000ffff057224 */ /* 0x001fc600078e0006 */
[----:B------:R-:W-:-:S03]  /*11bc0*/  UIMAD UR9, UR16, UR13, UR11 ;  /* 0x0000000d100972a4 */ /* 0x000fc6000f8e020b */
[----:B------:R-:W-:Y:S02]  /*11bd0*/  ULDC.64 UR12, c[0x0][0xaf0] ;  /* 0x0002bc00000c7ab9 */ /* 0x000fe40000000a00 */
[----:B------:R-:W-:-:S03]  /*11be0*/  UIMAD UR8, UR8, UR12, URZ ;  /* 0x0000000c080872a4 */ /* 0x000fc6000f8e023f */
[----:B------:R-:W0:Y:S01]  /*11bf0*/  @P0 LDC R3, c[0x0][0xbec] ;  /* 0x0002fb00ff030b82 */ /* 0x000e220000000800 */
[----:B------:R-:W-:-:S03]  /*11c00*/  UIMAD UR11, UR4, UR13, UR8 ;  /* 0x0000000d040b72a4 */ /* 0x000fc6000f8e0208 */
[----:B------:R-:W-:Y:S02]  /*11c10*/  UMOV UR8, UR10 ;  /* 0x0000000a00087c82 */ /* 0x000fe40008000000 */
[----:B------:R-:W-:Y:S02]  /*11c20*/  UIMAD.WIDE.U32 UR8, UR4, UR12, UR8 ;  /* 0x0000000c040872a5 */ /* 0x000fe4000f8e0008 */
[----:B------:R-:W1:Y:S02]  /*11c30*/  @P0 LDC R7, c[0x0][0xbf0] ;  /* 0x0002fc00ff070b82 */ /* 0x000e640000000800 */
[----:B------:R-:W-:-:S03]  /*11c40*/  UIADD3 UR4, UR9, UR11, URZ ;  /* 0x0000000b09047290 */ /* 0x000fc6000fffe03f */
[----:B------:R-:W-:Y:S01]  /*11c50*/  ULDC.64 UR10, c[0x0][0xae0] ;  /* 0x0002b800000a7ab9 */ /* 0x000fe20000000a00 */
        /* <DEDUP_REMOVED lines=15> */
[----:B------:R-:W-:Y:S02]  /*11d50*/  IMAD R11, R0, R11, RZ ;  /* 0x0000000b000b7224 */ /* 0x000fe400078e02ff */
        /* <DEDUP_REMOVED lines=33> */
.L_x_4589:
[----:B------:R-:W-:Y:S05]  /*11f70*/  BSYNC B1 ;  /* 0x0000000000017941 */ /* 0x000fea0003800000 */
.L_x_4588:
        /* <DEDUP_REMOVED lines=17> */
.L_x_4591:
[----:B------:R-:W-:Y:S05]  /*12090*/  BSYNC B1 ;  /* 0x0000000000017941 */ /* 0x000fea0003800000 */
.L_x_4590:
        /* <DEDUP_REMOVED lines=17> */
.L_x_4593:
[----:B------:R-:W-:Y:S05]  /*121b0*/  BSYNC B1 ;  /* 0x0000000000017941 */ /* 0x000fea0003800000 */
.L_x_4592:
        /* <DEDUP_REMOVED lines=18> */
.L_x_4582:
[----:B------:R-:W-:Y:S05]  /*122e0*/  BSYNC B0 ;  /* 0x0000000000007941 */ /* 0x000fea0003800000 */
.L_x_4572:
[----:B------:R-:W-:Y:S02]  /*122f0*/  ULDC UR4, c[0x0][0xc3c] ;  /* 0x00030f0000047ab9 */ /* 0x000fe40000000800 */
[----:B------:R-:W-:-:S06]  /*12300*/  UISETP.GE.AND UP0, UPT, UR7, UR4, UPT ;  /* 0x000000040700728c */ /* 0x000fcc000bf06270 */
[----:B------:R-:W-:-:S13]  /*12310*/  PLOP3.LUT P0, PT, PT, PT, UP0, 0x80, 0x0 ;  /* 0x000000000000781c */ /* 0x000fda0003f0f008 */
[----:B------:R-:W-:Y:S05]  /*12320*/  @!P0 BRA `(.L_x_4594) ;  /* 0xfffffeec00048947 */ /* 0x000fea000383ffff */
[----:B------:R-:W-:Y:S05]  /*12330*/  EXIT ;  /* 0x000000000000794d */ /* 0x000fea0003800000 */
.L_x_4481:
        /* <DEDUP_REMOVED lines=16> */
.L_x_4595:
        /* <DEDUP_REMOVED lines=43> */
.L_x_4599:
        /* <DEDUP_REMOVED lines=35> */
.L_x_4597:
        /* <DEDUP_REMOVED lines=13> */
.L_x_4600:
        /* <DEDUP_REMOVED lines=62> */
.L_x_4601:
        /* <DEDUP_REMOVED lines=61> */
.L_x_4602:
[----:B------:R-:W-:-:S05]  /*131a0*/  LOP3.LUT R25, RZ, R2, RZ, 0x33, !PT ;  /* 0x00000002ff197212 */ /* 0x000fca00078e33ff */
[----:B------:R-:W-:Y:S01]  /*131b0*/  IMAD.IADD R25, R6, 0x1, R25 ;  /* 0x0000000106197824 */ /* 0x000fe200078e0219 */
[----:B------:R-:W-:Y:S06]  /*131c0*/  BRA `(.L_x_4603) ;  /* 0x0000000000147947 */ /* 0x000fec0003800000 */
.L_x_4598:
[----:B------:R-:W-:Y:S01]  /*131d0*/  ULDC UR4, c[0x0][0xc3c] ;  /* 0x00030f0000047ab9 */ /* 0x000fe20000000800 */
[----:B------:R-:W-:Y:S02]  /*131e0*/  IMAD.MOV.U32 R25, RZ, RZ, RZ ;  /* 0x000000ffff197224 */ /* 0x000fe400078e00ff */
[----:B------:R-:W-:Y:S02]  /*131f0*/  IMAD.U32 R24, RZ, RZ, UR6 ;  /* 0x00000006ff187e24 */ /* 0x000fe4000f8e00ff */
[----:B------:R-:W-:Y:S02]  /*13200*/  IMAD.MOV.U32 R26, RZ, RZ, RZ ;  /* 0x000000ffff1a7224 */ /* 0x000fe400078e00ff */
[----:B------:R-:W-:-:S07]  /*13210*/  IMAD.U32 R27, RZ, RZ, UR4 ;  /* 0x00000004ff1b7e24 */ /* 0x000fce000f8e00ff */
.L_x_4603:
[----:B------:R-:W-:-:S13]  /*13220*/  ISETP.NE.AND P0, PT, R7, RZ, PT ;  /* 0x000000ff0700720c */ /* 0x000fda0003f05270 */
[----:B------:R-:W0:Y:S01]  /*13230*/  @!P0 S2R R3, SR_CgaCtaId ;  /* 0x0000000000038919 */ /* 0x000e220000008800 */
[----:B------:R-:W-:-:S04]  /*13240*/  @!P0 MOV R2, 0x400 ;  /* 0x0000040000028802 */ /* 0x000fc80000000f00 */
[----:B0-----:R-:W-:-:S05]  /*13250*/  @!P0 LEA R2, R3, R2, 0x18 ;  /* 0x0000000203028211 */ /* 0x001fca00078ec0ff */
[----:B------:R0:W-:Y:S01]  /*13260*/  @!P0 STS.128 [R2+0x308d0], R24 ;  /* 0x0308d01802008388 */ /* 0x0001e20000000c00 */
[----:B------:R-:W-:Y:S06]  /*13270*/  BAR.ARV 0x5, 0x180 ;  /* 0x0146000000007b1d */ /* 0x000fec0000002000 */
.L_x_4596:
        /* <DEDUP_REMOVED lines=30> */
.L_x_4677:
        /* <DEDUP_REMOVED lines=36> */
[----:B------:R-:W2:Y:S04]  /*136a0*/  LDG.E R0, desc[UR36][R2.64] ;  /* 0x0000002402007981 */ /* 0x000ea8000c1e1900 */
[----:B------:R-:W2:Y:S02]  /*136b0*/  LDG.E R29, desc[UR36][R2.64+0x4] ;  /* 0x00000424021d7981 */ /* 0x000ea4000c1e1900 */
[----:B--2---:R-:W-:-:S07]  /*136c0*/  IMAD.IADD R29, R29, 0x1, -R0 ;  /* 0x000000011d1d7824 */ /* 0x004fce00078e0a00 */
.L_x_4605:
        /* <DEDUP_REMOVED lines=8> */
.L_x_4606:
        /* <DEDUP_REMOVED lines=9> */
.L_x_4607:
[----:B------:R-:W1:Y:S01]  /*137e0*/  LDC R0, c[0x0][0x448] ;  /* 0x00011200ff007b82 */ /* 0x000e620000000800 */
[----:B------:R-:W-:Y:S01]  /*137f0*/  IMAD.SHL.U32 R25, R25, 0x80, RZ ;  /* 0x0000008019197824 */ /* 0x000fe200078e00ff */
[----:B------:R-:W-:Y:S01]  /*13800*/  LOP3.LUT R16, R16, 0xffffffbf, RZ, 0xc0, !PT ;  /* 0xffffffbf10107812 */ /* 0x000fe200078ec0ff */
[----:B-----5:R-:W-:-:S05]  /*13810*/  IMAD.IADD R37, R37, 0x1, -R19 ;  /* 0x0000000125257824 */ /* 0x020fca00078e0a13 */
[----:B0-----:R-:W0:Y:S01]  /*13820*/  LDC.64 R2, c[0x0][0x9e0] ;  /* 0x00027800ff027b82 */ /* 0x001e220000000a00 */
[----:B-1----:R-:W-:Y:S01]  /*13830*/  ISETP.NE.AND P2, PT, R0, 0x1, PT ;  /* 0x000000010000780c */ /* 0x002fe20003f45270 */
[----:B------:R-:W-:Y:S01]  /*13840*/  VIADD R0, R25, 0x7f ;  /* 0x0000007f19007836 */ /* 0x000fe20000000000 */
[----:B0-----:R-:W-:-:S11]  /*13850*/  ISETP.GE.AND P1, PT, R3, 0x1, PT ;  /* 0x000000010300780c */ /* 0x001fd60003f26270 */
[----:B------:R-:W0:Y:S01]  /*13860*/  @P2 LDC R5, c[0x0][0x44c] ;  /* 0x00011300ff052b82 */ /* 0x000e220000000800 */
[----:B------:R-:W-:-:S07]  /*13870*/  @P2 LOP3.LUT R16, R16, 0x40, RZ, 0xfc, !PT ;  /* 0x0000004010102812 */ /* 0x000fce00078efcff */
[----:B------:R-:W1:Y:S01]  /*13880*/  @P2 LDC R7, c[0x0][0x450] ;  /* 0x00011400ff072b82 */ /* 0x000e620000000800 */
[----:B0-----:R-:W-:Y:S01]  /*13890*/  @P2 IMAD.HI.U32 R4, R0, R5, RZ ;  /* 0x0000000500042227 */ /* 0x001fe200078e00ff */
[----:B------:R-:W-:-:S04]  /*138a0*/  IADD3 R5, R37, 0x1, -R29 ;  /* 0x0000000125057810 */ /* 0x000fc80007ffe81d */
[----:B-1----:R-:W-:-:S05]  /*138b0*/  @P2 SHF.R.U32.HI R0, RZ, R7, R4 ;  /* 0x00000007ff002219 */ /* 0x002fca0000011604 */
[----:B------:R-:W-:-:S04]  /*138c0*/  IMAD.IADD R7, R5, 0x1, R0 ;  /* 0x0000000105077824 */ /* 0x000fc800078e0200 */
        /* <DEDUP_REMOVED lines=13> */
.L_x_4610:
[----:B------:R-:W-:-:S13]  /*139a0*/  ISETP.NE.AND P0, PT, R3, 0x1, PT ;  /* 0x000000010300780c */ /* 0x000fda0003f05270 */
[----:B------:R-:W0:Y:S02]  /*139b0*/  @P0 LDC.64 R4, c[0x0][0x9e8] ;  /* 0x00027a00ff040b82 */ /* 0x000e240000000a00 */
[----:B0-----:R-:W-:-:S05]  /*139c0*/  @P0 IMAD.HI.U32 R4, R0, R4, RZ ;  /* 0x0000000400040227 */ /* 0x001fca00078e00ff */
[----:B------:R-:W-:-:S07]  /*139d0*/  @P0 SHF.R.U32.HI R0, RZ, R5, R4 ;  /* 0x00000005ff000219 */ /* 0x000fce0000011604 */
.L_x_4611:
[----:B------:R-:W-:Y:S05]  /*139e0*/  BSYNC B0 ;  /* 0x0000000000007941 */ /* 0x000fea0003800000 */
.L_x_4609:
[----:B------:R-:W-:-:S05]  /*139f0*/  IMAD R5, R0, R3, R3 ;  /* 0x0000000300057224 */ /* 0x000fca00078e0203 */
[----:B------:R-:W-:-:S07]  /*13a00*/  VIMNMX R2, R2, R5, PT ;  /* 0x0000000502027248 */ /* 0x000fce0003fe0100 */
.L_x_4608:
[----:B------:R-:W0:Y:S01]  /*13a10*/  @P2 LDC R0, c[0x0][0x44c] ;  /* 0x00011300ff002b82 */ /* 0x000e220000000800 */
[----:B------:R-:W-:Y:S01]  /*13a20*/  VIADD R2, R2, 0x5f ;  /* 0x0000005f02027836 */ /* 0x000fe20000000000 */
[----:B------:R-:W-:Y:S01]  /*13a30*/  ULDC UR4, c[0x0][0x9dc] ;  /* 0x0002770000047ab9 */ /* 0x000fe20000000800 */
[----:B------:R-:W-:Y:S02]  /*13a40*/  IMAD.MOV.U32 R4, RZ, RZ, R25 ;  /* 0x000000ffff047224 */ /* 0x000fe400078e0019 */
[----:B------:R-:W-:-:S03]  /*13a50*/  IMAD.HI R2, R2, 0x2aaaaaab, RZ ;  /* 0x2aaaaaab02027827 */ /* 0x000fc600078e02ff */
[----:B------:R-:W1:Y:S01]  /*13a60*/  @P2 LDC R5, c[0x0][0x450] ;  /* 0x00011400ff052b82 */ /* 0x000e620000000800 */
[----:B0-----:R-:W-:-:S05]  /*13a70*/  @P2 IMAD.HI.U32 R0, R25, R0, RZ ;  /* 0x0000000019002227 */ /* 0x001fca00078e00ff */
[----:B-1----:R-:W-:Y:S01]  /*13a80*/  @P2 SHF.R.U32.HI R4, RZ, R5, R0 ;  /* 0x00000005ff042219 */ /* 0x002fe20000011600 */
[----:B------:R-:W-:Y:S01]  /*13a90*/  VIADD R0, R37, 0x5f ;  /* 0x0000005f25007836 */ /* 0x000fe20000000000 */
[----:B------:R-:W-:Y:S02]  /*13aa0*/  SHF.R.U32.HI R5, RZ, 0x1f, R2 ;  /* 0x0000001fff057819 */ /* 0x000fe40000011602 */
[----:B------:R-:W-:Y:S01]  /*13ab0*/  IADD3 R4, R4, R37, -R29 ;  /* 0x0000002504047210 */ /* 0x000fe20007ffe81d */
[----:B------:R-:W-:Y:S01]  /*13ac0*/  IMAD.HI R0, R0, 0x2aaaaaab, RZ ;  /* 0x2aaaaaab00007827 */ /* 0x000fe200078e02ff */
[----:B------:R-:W-:-:S03]  /*13ad0*/  LEA.HI.SX32 R7, R2, R5, 0x1c ;  /* 0x0000000502077211 */ /* 0x000fc600078fe2ff */
[----:B------:R-:W-:Y:S01]  /*13ae0*/  VIADD R2, R4, -UR4 ;  /* 0x8000000404027c36 */ /* 0x000fe20008000000 */
[----:B------:R-:W-:-:S04]  /*13af0*/  SHF.R.U32.HI R5, RZ, 0x1f, R0 ;  /* 0x0000001fff057819 */ /* 0x000fc80000011600 */
[----:B------:R-:W-:-:S04]  /*13b00*/  LEA.HI.SX32 R0, R0, R5, 0x1c ;  /* 0x0000000500007211 */ /* 0x000fc800078fe2ff */
        /* <DEDUP_REMOVED lines=13> */
.L_x_4614:
[----:B------:R-:W-:-:S13]  /*13be0*/  ISETP.NE.AND P0, PT, R3, 0x1, PT ;  /* 0x000000010300780c */ /* 0x000fda0003f05270 */
[----:B------:R-:W0:Y:S02]  /*13bf0*/  @P0 LDC.64 R4, c[0x0][0x9e8] ;  /* 0x00027a00ff040b82 */ /* 0x000e240000000a00 */
[----:B0-----:R-:W-:-:S05]  /*13c00*/  @P0 IMAD.HI.U32 R4, R6, R4, RZ ;  /* 0x0000000406040227 */ /* 0x001fca00078e00ff */
[----:B------:R-:W-:-:S07]  /*13c10*/  @P0 SHF.R.U32.HI R6, RZ, R5, R4 ;  /* 0x00000005ff060219 */ /* 0x000fce0000011604 */
.L_x_4615:
[----:B------:R-:W-:Y:S05]  /*13c20*/  BSYNC B0 ;  /* 0x0000000000007941 */ /* 0x000fea0003800000 */
.L_x_4613:
[----:B------:R-:W-:-:S05]  /*13c30*/  IMAD R3, R6, R3, RZ ;  /* 0x0000000306037224 */ /* 0x000fca00078e02ff */
[----:B------:R-:W-:-:S07]  /*13c40*/  VIMNMX R2, R2, R3, !PT ;  /* 0x0000000302027248 */ /* 0x000fce0007fe0100 */
.L_x_4612:
[----:B------:R-:W-:Y:S01]  /*13c50*/  IMAD.HI R2, R2, 0x2aaaaaab, RZ ;  /* 0x2aaaaaab02027827 */ /* 0x000fe200078e02ff */
[----:B------:R-:W-:Y:S04]  /*13c60*/  BSSY B0, `(.L_x_4616) ;  /* 0x0000029000007945 */ /* 0x000fe80003800000 */
[----:B------:R-:W-:-:S04]  /*13c70*/  SHF.R.U32.HI R3, RZ, 0x1f, R2 ;  /* 0x0000001fff037819 */ /* 0x000fc80000011602 */
[----:B------:R-:W-:Y:S02]  /*13c80*/  LEA.HI.SX32 R3, R2, R3, 0x1c ;  /* 0x0000000302037211 */ /* 0x000fe400078fe2ff */
[----:B------:R-:W-:Y:S02]  /*13c90*/  LOP3.LUT R2, R26, 0xff000000, RZ, 0xc0, !PT ;  /* 0xff0000001a027812 */ /* 0x000fe400078ec0ff */
        /* <DEDUP_REMOVED lines=12> */
[-C--:B0-----:R-:W-:Y:S02]  /*13d60*/  IABS R6, R7.reuse ;  /* 0x0000000700067213 */ /* 0x081fe40000000000 */
        /* <DEDUP_REMOVED lines=24> */
.L_x_4617:
[----:B------:R-:W-:Y:S05]  /*13ef0*/  BSYNC B0 ;  /* 0x0000000000007941 */ /* 0x000fea0003800000 */
.L_x_4616:
[-C--:B------:R-:W-:Y:S01]  /*13f00*/  IMAD R2, R4, R3.reuse, R5 ;  /* 0x0000000304027224 */ /* 0x080fe200078e0205 */
        /* <DEDUP_REMOVED lines=23> */
.L_x_4619:
        /* <DEDUP_REMOVED lines=20> */
.L_x_4622:
[----:B------:R-:W-:Y:S05]  /*141c0*/  BSYNC B6 ;  /* 0x0000000000067941 */ /* 0x000fea0003800000 */
.L_x_4621:
        /* <DEDUP_REMOVED lines=20> */
.L_x_4625:
        /* <DEDUP_REMOVED lines=15> */
.L_x_4624:
[----:B------:R-:W-:Y:S05]  /*14400*/  BSYNC B6 ;  /* 0x0000000000067941 */ /* 0x000fea0003800000 */
.L_x_4623:
[----:B------:R-:W-:Y:S01]  /*14410*/  ULDC.64 UR4, c[0x0][0x9f8] ;  /* 0x00027e0000047ab9 */ /* 0x000fe20000000a00 */
[----:B------:R-:W-:Y:S01]  /*14420*/  IMAD.MOV.U32 R30, RZ, RZ, R27 ;  /* 0x000000ffff1e7224 */ /* 0x000fe200078e001b */
[----:B------:R-:W-:Y:S01]  /*14430*/  ISETP.NE.U32.AND P0, PT, RZ, UR4, PT ;  /* 0x00000004ff007c0c */ /* 0x000fe2000bf05070 */
[----:B------:R-:W0:Y:S01]  /*14440*/  S2R R18, SR_TID.X ;  /* 0x0000000000127919 */ /* 0x000e220000002100 */
[----:B------:R-:W1:Y:S01]  /*14450*/  LDC R8, c[0x0][0x430] ;  /* 0x00010c00ff087b82 */ /* 0x000e620000000800 */
[----:B------:R-:W-:Y:S01]  /*14460*/  VIADD R22, R22, 0xffffffff ;  /* 0xffffffff16167836 */ /* 0x000fe20000000000 */
[----:B------:R-:W-:Y:S01]  /*14470*/  ISETP.NE.AND.EX P0, PT, RZ, UR5, PT, P0 ;  /* 0x00000005ff007c0c */ /* 0x000fe2000bf05300 */
[----:B------:R-:W-:-:S12]  /*14480*/  ULDC UR4, c[0x0][0x2f4] ;  /* 0x0000bd0000047ab9 */ /* 0x000fd80000000800 */
[----:B------:R-:W2:Y:S02]  /*14490*/  @P0 LDC.64 R2, c[0x0][0x9f8] ;  /* 0x00027e00ff020b82 */ /* 0x000ea40000000a00 */
[----:B--2---:R-:W-:-:S05]  /*144a0*/  @P0 IMAD.WIDE R2, R27, 0x4, R2 ;  /* 0x000000041b020825 */ /* 0x004fca00078e0202 */
[----:B------:R2:W3:Y:S01]  /*144b0*/  @P0 LDG.E R30, desc[UR36][R2.64] ;  /* 0x00000024021e0981 */ /* 0x0004e2000c1e1900 */
[----:B0-----:R-:W-:Y:S02]  /*144c0*/  LOP3.LUT R18, R18, 0x7f, RZ, 0xc0, !PT ;  /* 0x0000007f12127812 */ /* 0x001fe400078ec0ff */
[----:B-1----:R-:W-:Y:S02]  /*144d0*/  ISETP.NE.AND P1, PT, R8, 0x1, PT ;  /* 0x000000010800780c */ /* 0x002fe40003f25270 */
[----:B------:R-:W-:Y:S02]  /*144e0*/  SHF.R.U32.HI R20, RZ, 0x3, R18 ;  /* 0x00000003ff147819 */ /* 0x000fe40000011612 */
[----:B------:R-:W0:Y:S01]  /*144f0*/  S2R R18, SR_TID.X ;  /* 0x0000000000127919 */ /* 0x000e220000002100 */
[----:B------:R-:W-:-:S08]  /*14500*/  LOP3.LUT R16, R16, 0xffffffdf, RZ, 0xc0, !PT ;  /* 0xffffffdf10107812 */ /* 0x000fd000078ec0ff */
[----:B------:R-:W1:Y:S01]  /*14510*/  @P1 LDC R0, c[0x0][0x434] ;  /* 0x00010d00ff001b82 */ /* 0x000e620000000800 */
[----:B------:R-:W-:Y:S02]  /*14520*/  ISETP.GE.AND P2, PT, R31, UR4, PT ;  /* 0x000000041f007c0c */ /* 0x000fe4000bf46270 */
[----:B------:R-:W-:-:S05]  /*14530*/  @P1 LOP3.LUT R16, R16, 0x20, RZ, 0xfc, !PT ;  /* 0x0000002010101812 */ /* 0x000fca00078efcff */
[----:B------:R-:W4:Y:S01]  /*14540*/  @P1 LDC R5, c[0x0][0x438] ;  /* 0x00010e00ff051b82 */ /* 0x000f220000000800 */
[----:B0-----:R-:W-:-:S05]  /*14550*/  IMAD.SHL.U32 R18, R18, 0x10, RZ ;  /* 0x0000001012127824 */ /* 0x001fca00078e00ff */
[----:B------:R-:W-:-:S05]  /*14560*/  LOP3.LUT R18, R20, 0x70, R18, 0xf8, !PT ;  /* 0x0000007014127812 */ /* 0x000fca00078ef812 */
[----:B------:R-:W-:-:S04]  /*14570*/  IMAD R4, R22, 0x60, R18 ;  /* 0x0000006016047824 */ /* 0x000fc800078e0212 */
[C---:B------:R-:W-:Y:S01]  /*14580*/  IMAD.IADD R7, R4.reuse, 0x1, R19 ;  /* 0x0000000104077824 */ /* 0x040fe200078e0213 */
[----:B------:R-:W-:-:S03]  /*14590*/  ISETP.GE.AND P0, PT, R4, R37, PT ;  /* 0x000000250400720c */ /* 0x000fc60003f06270 */
[----:B-1----:R-:W-:Y:S01]  /*145a0*/  @P1 IMAD.HI.U32 R0, R7, R0, RZ ;  /* 0x0000000007001227 */ /* 0x002fe200078e00ff */
[----:B------:R-:W-:-:S03]  /*145b0*/  ISETP.GT.U32.OR P0, PT, R18, 0x5f, P0 ;  /* 0x0000005f1200780c */ /* 0x000fc60000704470 */
[----:B------:R-:W-:Y:S01]  /*145c0*/  IMAD.MOV.U32 R6, RZ, RZ, R7 ;  /* 0x000000ffff067224 */ /* 0x000fe200078e0007 */
[----:B----4-:R-:W-:-:S05]  /*145d0*/  @P1 SHF.R.U32.HI R6, RZ, R5, R0 ;  /* 0x00000005ff061219 */ /* 0x010fca0000011600 */
[----:B------:R-:W-:-:S04]  /*145e0*/  IMAD.MOV R0, RZ, RZ, -R6 ;  /* 0x000000ffff007224 */ /* 0x000fc800078e0a06 */
[----:B--2---:R-:W0:Y:S01]  /*145f0*/  @!P0 LDC.64 R2, c[0x0][0x428] ;  /* 0x00010a00ff028b82 */ /* 0x004e220000000a00 */
[----:B------:R-:W-:Y:S01]  /*14600*/  IMAD R0, R8, R0, R7 ;  /* 0x0000000008007224 */ /* 0x000fe200078e0207 */
[----:B------:R-:W-:-:S06]  /*14610*/  @!P0 SHF.R.S32.HI R7, RZ, 0x1f, R6 ;  /* 0x0000001fff078819 */ /* 0x000fcc0000011406 */
[----:B------:R-:W1:Y:S01]  /*14620*/  @!P0 LDC.64 R4, c[0x0][0x418] ;  /* 0x00010600ff048b82 */ /* 0x000e620000000a00 */
[----:B------:R-:W-:-:S04]  /*14630*/  LOP3.LUT R16, R16, 0xfffffffb, RZ, 0xc0, !PT ;  /* 0xfffffffb10107812 */ /* 0x000fc800078ec0ff */
[----:B------:R-:W-:-:S04]  /*14640*/  @P2 LOP3.LUT R16, R16, 0x4, RZ, 0xfc, !PT ;  /* 0x0000000410102812 */ /* 0x000fc800078efcff */
[----:B------:R-:W-:Y:S01]  /*14650*/  LOP3.LUT R16, R16, 0xfffffffd, RZ, 0xc0, !PT ;  /* 0xfffffffd10107812 */ /* 0x000fe200078ec0ff */
[----:B------:R-:W-:Y:S01]  /*14660*/  UMOV UR5, 0xffffffff ;  /* 0xffffffff00057882 */ /* 0x000fe20000000000 */
[----:B------:R-:W-:Y:S02]  /*14670*/  LOP3.LUT R26, R26, 0xffff, RZ, 0xc0, !PT ;  /* 0x0000ffff1a1a7812 */ /* 0x000fe400078ec0ff */
[----:B---3--:R-:W-:Y:S01]  /*14680*/  SHF.R.S32.HI R8, RZ, 0x1f, R30 ;  /* 0x0000001fff087819 */ /* 0x008fe2000001141e */
[----:B0-----:R-:W-:-:S04]  /*14690*/  @!P0 IMAD.WIDE.U32 R6, R30, R2, R6 ;  /* 0x000000021e068225 */ /* 0x001fc800078e0006 */
[----:B------:R-:W-:Y:S01]  /*146a0*/  @!P0 IMAD R2, R8, R2, RZ ;  /* 0x0000000208028224 */ /* 0x000fe200078e02ff */
[----:B------:R0:W-:Y:S03]  /*146b0*/  STL [R1+0x8], R8 ;  /* 0x0000080801007387 */ /* 0x0001e60000100800 */
[----:B------:R-:W-:Y:S01]  /*146c0*/  @!P0 IMAD R3, R30, R3, R2 ;  /* 0x000000031e038224 */ /* 0x000fe200078e0202 */
[----:B-1----:R-:W-:Y:S01]  /*146d0*/  @!P0 LEA R2, P1, R6, R4, 0x2 ;  /* 0x0000000406028211 */ /* 0x002fe200078210ff */
[----:B------:R-:W-:Y:S02]  /*146e0*/  IMAD.MOV.U32 R4, RZ, RZ, RZ ;  /* 0x000000ffff047224 */ /* 0x000fe400078e00ff */
[----:B------:R-:W-:-:S05]  /*146f0*/  @!P0 IMAD.IADD R3, R7, 0x1, R3 ;  /* 0x0000000107038824 */ /* 0x000fca00078e0203 */
[----:B------:R-:W-:Y:S02]  /*14700*/  @!P0 LEA.HI.X R3, R6, R5, R3, 0x2, P1 ;  /* 0x0000000506038211 */ /* 0x000fe400008f1403 */
[----:B------:R-:W-:-:S03]  /*14710*/  ISETP.GE.AND P1, PT, R33, UR4, PT ;  /* 0x0000000421007c0c */ /* 0x000fc6000bf26270 */
[----:B------:R1:W5:Y:S01]  /*14720*/  @!P0 LDG.E R4, desc[UR36][R2.64] ;  /* 0x0000002402048981 */ /* 0x000362000c1e1900 */
[----:B------:R-:W-:-:S09]  /*14730*/  ISETP.GE.AND P0, PT, R32, UR4, PT ;  /* 0x0000000420007c0c */ /* 0x000fd2000bf06270 */
[----:B------:R-:W-:Y:S01]  /*14740*/  @P1 LOP3.LUT R16, R16, 0x2, RZ, 0xfc, !PT ;  /* 0x0000000210101812 */ /* 0x000fe200078efcff */
[----:B-1----:R-:W-:-:S03]  /*14750*/  IMAD.U32 R2, RZ, RZ, UR38 ;  /* 0x00000026ff027e24 */ /* 0x002fc6000f8e00ff */
[----:B------:R-:W-:-:S04]  /*14760*/  LOP3.LUT R16, R16, 0xfffffffe, RZ, 0xc0, !PT ;  /* 0xfffffffe10107812 */ /* 0x000fc800078ec0ff */
[----:B------:R-:W-:Y:S01]  /*14770*/  @P0 LOP3.LUT R16, R16, 0x1, RZ, 0xfc, !PT ;  /* 0x0000000110100812 */ /* 0x000fe200078efcff */
[----:B0-----:R-:W-:Y:S06]  /*14780*/  BRA.DIV UR5, `(.L_x_4626) ;  /* 0x0000004605407947 */ /* 0x001fec000b800000 */
.L_x_4694:
        /* <DEDUP_REMOVED lines=8> */
.L_x_4627:
        /* <DEDUP_REMOVED lines=23> */
.L_x_4695:
[----:B------:R-:W-:Y:S05]  /*14980*/  BSYNC B0 ;  /* 0x0000000000007941 */ /* 0x000fea0003800000 */
.L_x_4628:
[----:B------:R-:W1:Y:S01]  /*14990*/  S2R R8, SR_TID.X ;  /* 0x0000000000087919 */ /* 0x000e620000002100 */
[----:B------:R-:W-:Y:S01]  /*149a0*/  ULDC.64 UR4, c[0x0][0x300] ;  /* 0x0000c00000047ab9 */ /* 0x000fe20000000a00 */
[----:B------:R-:W-:Y:S01]  /*149b0*/  ULDC.64 UR6, c[0x0][0x2e8] ;  /* 0x0000ba0000067ab9 */ /* 0x000fe20000000a00 */
[----:B------:R-:W-:Y:S01]  /*149c0*/  IMAD R5, R5, UR4, RZ ;  /* 0x0000000405057c24 */ /* 0x000fe2000f8e02ff */
[----:B------:R-:W-:Y:S01]  /*149d0*/  LOP3.LUT P4, RZ, R16, 0x4, RZ, 0xc0, !PT ;  /* 0x0000000410ff7812 */ /* 0x000fe2000788c0ff */
[----:B0-----:R-:W-:Y:S01]  /*149e0*/  IMAD.WIDE.U32 R2, R0, UR4, RZ ;  /* 0x0000000400027c25 */ /* 0x001fe2000f8e00ff */
[C---:B------:R-:W-:Y:S02]  /*149f0*/  LOP3.LUT P3, RZ, R16.reuse, 0x2, RZ, 0xc0, !PT ;  /* 0x0000000210ff7812 */ /* 0x040fe4000786c0ff */
[----:B------:R-:W-:Y:S01]  /*14a00*/  LOP3.LUT P2, RZ, R16, 0x1, RZ, 0xc0, !PT ;  /* 0x0000000110ff7812 */ /* 0x000fe2000784c0ff */
[----:B------:R-:W-:Y:S01]  /*14a10*/  IMAD R5, R0, UR5, R5 ;  /* 0x0000000500057c24 */ /* 0x000fe2000f8e0205 */
[----:B------:R-:W-:-:S02]  /*14a20*/  ULDC.64 UR4, c[0x0][0x310] ;  /* 0x0000c40000047ab9 */ /* 0x000fc40000000a00 */
[----:B------:R-:W-:Y:S02]  /*14a30*/  IMAD R0, R6, UR4, RZ ;  /* 0x0000000406007c24 */ /* 0x000fe4000f8e02ff */
[----:B------:R-:W-:Y:S02]  /*14a40*/  IMAD.IADD R3, R3, 0x1, R5 ;  /* 0x0000000103037824 */ /* 0x000fe400078e0205 */
        /* <DEDUP_REMOVED lines=8> */
[----:B------:R-:W-:Y:S01]  /*14ad0*/  LEA R4, P0, R2, UR6, 0x1 ;  /* 0x0000000602047c11 */ /* 0x000fe2000f8008ff */
[----:B------:R-:W-:Y:S01]  /*14ae0*/  IMAD R5, R23, 0x4800, R34 ;  /* 0x0000480017057824 */ /* 0x000fe200078e0222 */
[----:B-1----:R-:W-:Y:S02]  /*14af0*/  LOP3.LUT R8, R8, 0x7f, RZ, 0xc0, !PT ;  /* 0x0000007f08087812 */ /* 0x002fe400078ec0ff */
[----:B------:R-:W-:Y:S02]  /*14b00*/  LEA.HI.X R0, R2, UR7, R0, 0x1, P0 ;  /* 0x0000000702007c11 */ /* 0x000fe400080f0c00 */
[----:B------:R-:W-:-:S05]  /*14b10*/  SHF.R.U32.HI R8, RZ, 0x3, R8 ;  /* 0x00000003ff087819 */ /* 0x000fca0000011608 */
        /* <DEDUP_REMOVED lines=65> */
.L_x_4709:
        /* <DEDUP_REMOVED lines=12> */
.L_x_4631:
        /* <DEDUP_REMOVED lines=10> */
.L_x_4632:
[----:B------:R2:W-:Y:S02]  /*15090*/  SYNCS.ARRIVE.TRANS64.A1T0 RZ, [R7+URZ+0x30830], RZ ;  /* 0x030830ff07ff79a7 */ /* 0x0005e4000810003f */
[----:B------:R-:W-:Y:S05]  /*150a0*/  WARPSYNC.ALL ;  /* 0x0000000000007948 */ /* 0x000fea0003800000 */
[----:B------:R-:W-:Y:S01]  /*150b0*/  ULDC.64 UR4, c[0x0][0x298] ;  /* 0x0000a60000047ab9 */ /* 0x000fe20000000a00 */
[----:B-1----:R-:W-:Y:S01]  /*150c0*/  VIADD R2, R17, 0x12400 ;  /* 0x0001240011027836 */ /* 0x002fe20000000000 */
[----:B------:R-:W-:Y:S01]  /*150d0*/  SHF.R.S32.HI R0, RZ, 0x1f, R35 ;  /* 0x0000001fff007819 */ /* 0x000fe20000011423 */
[----:B0-----:R-:W-:Y:S01]  /*150e0*/  IMAD.WIDE.U32 R4, R35, UR4, RZ ;  /* 0x0000000423047c25 */ /* 0x001fe2000f8e00ff */
        /* <DEDUP_REMOVED lines=16> */
[----:B--2---:R-:W-:-:S02]  /*151f0*/  IMAD.U32 R7, RZ, RZ, UR9 ;  /* 0x00000009ff077e24 */ /* 0x004fc4000f8e00ff */
[----:B------:R-:W-:Y:S02]  /*15200*/  IMAD.U32 R10, RZ, RZ, UR4 ;  /* 0x00000004ff0a7e24 */ /* 0x000fe4000f8e00ff */
[----:B------:R-:W-:Y:S02]  /*15210*/  IMAD.U32 R11, RZ, RZ, UR5 ;  /* 0x00000005ff0b7e24 */ /* 0x000fe4000f8e00ff */
[----:B------:R-:W-:Y:S02]  /*15220*/  IMAD.MOV.U32 R8, RZ, RZ, 0x70 ;  /* 0x00000070ff087424 */ /* 0x000fe400078e00ff */
[----:B------:R-:W-:Y:S02]  /*15230*/  IMAD.MOV.U32 R12, RZ, RZ, 0x1 ;  /* 0x00000001ff0c7424 */ /* 0x000fe400078e00ff */
[----:B------:R-:W-:-:S07]  /*15240*/  IMAD.MOV.U32 R13, RZ, RZ, RZ ;  /* 0x000000ffff0d7224 */ /* 0x000fce00078e00ff */
[----:B------:R-:W-:-:S07]  /*15250*/  LEPC R20, `(.L_x_4634) ;  /* 0x000000001014794e */ /* 0x000fce0000000000 */
[----:B0-----:R-:W-:Y:S05]  /*15260*/  CALL.ABS.NOINC R2 ;  /* 0x0000000002007343 */ /* 0x001fea0003c00000 */
.L_x_4634:
[----:B------:R-:W-:Y:S05]  /*15270*/  BSYNC B6 ;  /* 0x0000000000067941 */ /* 0x000fea0003800000 */
.L_x_4633:
[----:B------:R-:W3:Y:S01]  /*15280*/  LDL.LU.64 R20, [R1+0x10] ;  /* 0x0000100001147983 */ /* 0x000ee20000300a00 */
[----:B------:R-:W1:Y:S01]  /*15290*/  LDC R0, c[0x0][0x448] ;  /* 0x00011200ff007b82 */ /* 0x000e620000000800 */
[----:B------:R-:W-:Y:S01]  /*152a0*/  LOP3.LUT P6, RZ, R16, 0x80, RZ, 0xc0, !PT ;  /* 0x0000008010ff7812 */ /* 0x000fe200078cc0ff */
[----:B------:R-:W-:Y:S01]  /*152b0*/  ULDC.64 UR4, c[0x0][0x2d8] ;  /* 0x0000b60000047ab9 */ /* 0x000fe20000000a00 */
[----:B------:R-:W4:Y:S01]  /*152c0*/  S2R R2, SR_TID.X ;  /* 0x0000000000027919 */ /* 0x000f220000002100 */
[----:B0-----:R-:W-:-:S04]  /*152d0*/  SHF.R.S32.HI R5, RZ, 0x1f, R27 ;  /* 0x0000001fff057819 */ /* 0x001fc8000001141b */
[----:B------:R-:W-:Y:S02]  /*152e0*/  SEL R6, R5, RZ, !P6 ;  /* 0x000000ff05067207 */ /* 0x000fe40007000000 */
[----:B------:R-:W-:Y:S02]  /*152f0*/  SEL R5, R27, RZ, !P6 ;  /* 0x000000ff1b057207 */ /* 0x000fe40007000000 */
[----:B-1----:R-:W-:Y:S02]  /*15300*/  ISETP.NE.AND P5, PT, R0, 0x1, PT ;  /* 0x000000010000780c */ /* 0x002fe40003fa5270 */
[----:B------:R-:W0:Y:S01]  /*15310*/  S2R R0, SR_TID.X ;  /* 0x0000000000007919 */ /* 0x000e220000002100 */
[----:B----4-:R-:W-:-:S10]  /*15320*/  LOP3.LUT R2, R2, 0x7f, RZ, 0xc0, !PT ;  /* 0x0000007f02027812 */ /* 0x010fd400078ec0ff */
[----:B------:R-:W1:Y:S01]  /*15330*/  @P5 LDC R3, c[0x0][0x44c] ;  /* 0x00011300ff035b82 */ /* 0x000e620000000800 */
[----:B------:R-:W-:Y:S01]  /*15340*/  SHF.R.U32.HI R2, RZ, 0x3, R2 ;  /* 0x00000003ff027819 */ /* 0x000fe20000011602 */
[----:B0-----:R-:W-:-:S05]  /*15350*/  IMAD.SHL.U32 R0, R0, 0x10, RZ ;  /* 0x0000001000007824 */ /* 0x001fca00078e00ff */
[----:B------:R-:W-:Y:S02]  /*15360*/  LOP3.LUT R0, R2, 0x70, R0, 0xf8, !PT ;  /* 0x0000007002007812 */ /* 0x000fe400078ef800 */
[----:B------:R-:W0:Y:S03]  /*15370*/  @P5 LDC R2, c[0x0][0x450] ;  /* 0x00011400ff025b82 */ /* 0x000e260000000800 */
[----:B------:R-:W-:-:S04]  /*15380*/  IMAD.IADD R0, R0, 0x1, R25 ;  /* 0x0000000100007824 */ /* 0x000fc800078e0219 */
[----:B-1----:R-:W-:-:S04]  /*15390*/  @P5 IMAD.HI.U32 R3, R0, R3, RZ ;  /* 0x0000000300035227 */ /* 0x002fc800078e00ff */
[----:B------:R-:W-:Y:S01]  /*153a0*/  IMAD.MOV.U32 R4, RZ, RZ, R0 ;  /* 0x000000ffff047224 */ /* 0x000fe200078e0000 */
[----:B0-----:R-:W-:Y:S01]  /*153b0*/  @P5 SHF.R.U32.HI R4, RZ, R2, R3 ;  /* 0x00000002ff045219 */ /* 0x001fe20000011603 */
[----:B------:R-:W-:Y:S02]  /*153c0*/  IMAD.MOV.U32 R3, RZ, RZ, R35 ;  /* 0x000000ffff037224 */ /* 0x000fe400078e0023 */
[----:B---3--:R-:W-:Y:S02]  /*153d0*/  IMAD.MOV.U32 R2, RZ, RZ, R20 ;  /* 0x000000ffff027224 */ /* 0x008fe400078e0014 */
[----:B------:R-:W0:Y:S02]  /*153e0*/  S2R R20, SR_TID.X ;  /* 0x0000000000147919 */ /* 0x000e240000002100 */
[----:B------:R-:W-:-:S04]  /*153f0*/  IMAD.WIDE.U32 R2, R26, UR4, R2 ;  /* 0x000000041a027c25 */ /* 0x000fc8000f8e0002 */
[----:B------:R-:W-:Y:S01]  /*15400*/  IMAD R3, R26, UR5, R3 ;  /* 0x000000051a037c24 */ /* 0x000fe2000f8e0203 */
[----:B------:R-:W-:Y:S02]  /*15410*/  ULDC.64 UR4, c[0x0][0x2e0] ;  /* 0x0000b80000047ab9 */ /* 0x000fe40000000a00 */
[----:B------:R-:W-:Y:S02]  /*15420*/  IMAD R6, R6, UR4, RZ ;  /* 0x0000000406067c24 */ /* 0x000fe4000f8e02ff */
[----:B------:R-:W-:-:S04]  /*15430*/  IMAD.WIDE.U32 R2, R5, UR4, R2 ;  /* 0x0000000405027c25 */ /* 0x000fc8000f8e0002 */
[----:B------:R-:W-:Y:S01]  /*15440*/  IMAD R5, R5, UR5, R6 ;  /* 0x0000000505057c24 */ /* 0x000fe2000f8e0206 */
[----:B------:R-:W-:Y:S01]  /*15450*/  ULDC.64 UR4, c[0x0][0x2d0] ;  /* 0x0000b40000047ab9 */ /* 0x000fe20000000a00 */
[----:B------:R-:W-:Y:S02]  /*15460*/  IMAD.MOV R6, RZ, RZ, -R4 ;  /* 0x000000ffff067224 */ /* 0x000fe400078e0a04 */
[----:B------:R-:W-:Y:S02]  /*15470*/  IMAD.IADD R3, R3, 0x1, R5 ;  /* 0x0000000103037824 */ /* 0x000fe400078e0205 */
[----:B------:R-:W1:Y:S01]  /*15480*/  LDC R5, c[0x0][0x448] ;  /* 0x00011200ff057b82 */ /* 0x000e620000000800 */
[----:B------:R-:W-:Y:S01]  /*15490*/  IMAD.WIDE.U32 R2, R4, UR4, R2 ;  /* 0x0000000404027c25 */ /* 0x000fe2000f8e0002 */
[----:B0-----:R-:W-:-:S04]  /*154a0*/  LOP3.LUT R20, R20, 0x7f, RZ, 0xc0, !PT ;  /* 0x0000007f14147812 */ /* 0x001fc800078ec0ff */
[----:B------:R-:W-:Y:S01]  /*154b0*/  SHF.R.U32.HI R8, RZ, 0x3, R20 ;  /* 0x00000003ff087819 */ /* 0x000fe20000011614 */
[----:B-1----:R-:W-:Y:S01]  /*154c0*/  IMAD R0, R5, R6, R0 ;  /* 0x0000000605007224 */ /* 0x002fe200078e0200 */
[----:B------:R-:W-:-:S05]  /*154d0*/  SHF.R.S32.HI R6, RZ, 0x1f, R4 ;  /* 0x0000001fff067819 */ /* 0x000fca0000011404 */
[----:B--2---:R-:W-:-:S04]  /*154e0*/  IMAD R7, R6, UR4, RZ ;  /* 0x0000000406077c24 */ /* 0x004fc8000f8e02ff */
        /* <DEDUP_REMOVED lines=96> */
.L_x_4726:
        /* <DEDUP_REMOVED lines=12> */
.L_x_4637:
[----:B------:R-:W-:Y:S05]  /*15bb0*/  BSYNC B0 ;  /* 0x0000000000007941 */ /* 0x000fea0003800000 */
.L_x_4636:
[----:B------:R-:W-:Y:S01]  /*15bc0*/  NOP ;  /* 0x0000000000007918 */ /* 0x000fe20000000000 */
[----:B------:R-:W-:-:S13]  /*15bd0*/  PLOP3.LUT P0, PT, PT, PT, PT, 0x80, 0x0 ;  /* 0x000000000000781c */ /* 0x000fda0003f0f070 */
.L_x_4638:
        /* <DEDUP_REMOVED lines=18> */
[----:B------:R-:W1:Y:S03]  /*15d00*/  SYNCS.PHASECHK.TRANS64.TRYWAIT P0, [R17+URZ+0x30820], R0 ;  /* 0x03082000110075a7 */ /* 0x000e66000800017f */
[----:B01----:R-:W-:Y:S05]  /*15d10*/  @!P0 BRA `(.L_x_4640) ;  /* 0x0000004000e88947 */ /* 0x003fea0003800000 */
.L_x_4727:
[----:B------:R-:W-:Y:S05]  /*15d20*/  BSYNC B0 ;  /* 0x0000000000007941 */ /* 0x000fea0003800000 */
.L_x_4639:
[----:B------:R-:W3:Y:S01]  /*15d30*/  LDL R2, [R1] ;  /* 0x0000000001027983 */ /* 0x000ee20000100800 */
[----:B------:R-:W-:Y:S01]  /*15d40*/  BSSY B0, `(.L_x_4641) ;  /* 0x0000104000007945 */ /* 0x000fe20003800000 */
[----:B---3--:R-:W-:-:S13]  /*15d50*/  ISETP.GE.AND P0, PT, R8, R2, PT ;  /* 0x000000020800720c */ /* 0x008fda0003f06270 */
[----:B------:R-:W-:Y:S05]  /*15d60*/  @!P0 BRA `(.L_x_4642) ;  /* 0x0000001000048947 */ /* 0x000fea0003800000 */
[----:B------:R-:W-:Y:S01]  /*15d70*/  ULDC UR4, c[0x0][0x2f4] ;  /* 0x0000bd0000047ab9 */ /* 0x000fe20000000800 */
[----:B------:R-:W-:Y:S01]  /*15d80*/  IMAD.MOV.U32 R10, RZ, RZ, R23 ;  /* 0x000000ffff0a7224 */ /* 0x000fe200078e0017 */
[----:B------:R-:W-:Y:S01]  /*15d90*/  ISETP.GE.AND P3, PT, R31, UR4, PT ;  /* 0x000000041f007c0c */ /* 0x000fe2000bf66270 */
[----:B------:R-:W-:Y:S01]  /*15da0*/  IMAD.MOV.U32 R20, RZ, RZ, R28 ;  /* 0x000000ffff147224 */ /* 0x000fe200078e001c */
[----:B------:R-:W-:Y:S01]  /*15db0*/  ISETP.GE.AND P2, PT, R33, UR4, PT ;  /* 0x0000000421007c0c */ /* 0x000fe2000bf46270 */
[----:B------:R-:W-:Y:S01]  /*15dc0*/  IMAD.MOV.U32 R29, RZ, RZ, R22 ;  /* 0x000000ffff1d7224 */ /* 0x000fe200078e0016 */
[----:B------:R-:W-:-:S13]  /*15dd0*/  ISETP.GE.AND P1, PT, R32, UR4, PT ;  /* 0x0000000420007c0c */ /* 0x000fda000bf26270 */
.L_x_4655:
[----:B------:R-:W3:Y:S04]  /*15de0*/  LDL R5, [R1+0x4] ;  /* 0x0000040001057983 */ /* 0x000ee80000100800 */
[----:B------:R-:W4:Y:S01]  /*15df0*/  LDL R12, [R1+0x8] ;  /* 0x00000800010c7983 */ /* 0x000f220000100800 */
[----:B0-----:R-:W0:Y:S01]  /*15e00*/  S2R R0, SR_TID.X ;  /* 0x0000000000007919 */ /* 0x001e220000002100 */
[----:B------:R-:W1:Y:S01]  /*15e10*/  S2R R4, SR_TID.X ;  /* 0x0000000000047919 */ /* 0x000e620000002100 */
[----:B0-----:R-:W-:-:S04]  /*15e20*/  LOP3.LUT R0, R0, 0x7f, RZ, 0xc0, !PT ;  /* 0x0000007f00007812 */ /* 0x001fc800078ec0ff */
[----:B------:R-:W-:Y:S02]  /*15e30*/  SHF.R.U32.HI R3, RZ, 0x3, R0 ;  /* 0x00000003ff037819 */ /* 0x000fe40000011600 */
[----:B------:R-:W0:Y:S01]  /*15e40*/  LDC R0, c[0x0][0x430] ;  /* 0x00010c00ff007b82 */ /* 0x000e220000000800 */
[----:B-1----:R-:W-:-:S05]  /*15e50*/  IMAD.SHL.U32 R4, R4, 0x10, RZ ;  /* 0x0000001004047824 */ /* 0x002fca00078e00ff */
        /* <DEDUP_REMOVED lines=8> */
[----:B------:R-:W3:Y:S01]  /*15ee0*/  @!P5 LDC.64 R4, c[0x0][0x418] ;  /* 0x00010600ff04db82 */ /* 0x000ee20000000a00 */
        /* <DEDUP_REMOVED lines=9> */
[----:B---3--:R-:W-:Y:S01]  /*15f80*/  @!P5 LEA R4, P0, R2, R4, 0x2 ;  /* 0x000000040204d211 */ /* 0x008fe200078010ff */
        /* <DEDUP_REMOVED lines=16> */
.L_x_4643:
[----:B------:R-:W-:Y:S01]  /*16090*/  IMAD R6, R23, 0x8, R17 ;  /* 0x0000000817067824 */ /* 0x000fe200078e0211 */
[----:B------:R-:W-:Y:S01]  /*160a0*/  SHF.L.U32 R3, R28, 0x1f, RZ ;  /* 0x0000001f1c037819 */ /* 0x000fe200000006ff */
[----:B------:R-:W-:Y:S03]  /*160b0*/  BSSY B1, `(.L_x_4644) ;  /* 0x0000003000017945 */ /* 0x000fe60003800000 */
[----:B------:R-:W0:Y:S02]  /*160c0*/  SYNCS.PHASECHK.TRANS64.TRYWAIT P0, [R6+URZ+0x30840], R3 ;  /* 0x03084003060075a7 */ /* 0x000e24000800017f */
[----:B0-----:R-:W-:Y:S05]  /*160d0*/  @!P0 BRA `(.L_x_4645) ;  /* 0x00000040000c8947 */ /* 0x001fea0003800000 */
.L_x_4728:
[----:B------:R-:W-:Y:S05]  /*160e0*/  BSYNC B1 ;  /* 0x0000000000017941 */ /* 0x000fea0003800000 */
.L_x_4644:
        /* <DEDUP_REMOVED lines=62> */
[----:B-1-3--:R0:W3:Y:S02]  /*164d0*/  SHFL.IDX PT, R2, R7, 0x5, 0x181f ;  /* 0x00b81f0007027f89 */ /* 0x00a0e400000e0000 */
.L_x_4742:
[----:B------:R-:W-:Y:S02]  /*164e0*/  LOP3.LUT P6, RZ, R16, 0x4, RZ, 0xc0, !PT ;  /* 0x0000000410ff7812 */ /* 0x000fe400078cc0ff */
[----:B---3--:R-:W-:-:S05]  /*164f0*/  IADD3 R2, P0, R2, R4, RZ ;  /* 0x0000000402027210 */ /* 0x008fca0007f1e0ff */
        /* <DEDUP_REMOVED lines=9> */
.L_x_4647:
        /* <DEDUP_REMOVED lines=10> */
.L_x_4648:
[----:B------:R3:W-:Y:S01]  /*16630*/  SYNCS.ARRIVE.TRANS64.A1T0 RZ, [R6+URZ+0x30830], RZ ;  /* 0x030830ff06ff79a7 */ /* 0x0007e2000810003f */
[----:B------:R-:W-:Y:S05]  /*16640*/  @!P5 BRA `(.L_x_4649) ;  /* 0x000000000004d947 */ /* 0x000fea0003800000 */
[----:B------:R-:W-:Y:S01]  /*16650*/  BPT.TRAP 0x1 ;  /* 0x000000040000795c */ /* 0x000fe20000300000 */
.L_x_4649:
[----:B-1----:R-:W-:Y:S01]  /*16660*/  SHF.L.U32 R2, R20, 0x1f, RZ ;  /* 0x0000001f14027819 */ /* 0x002fe200000006ff */
[----:B---3--:R-:W-:Y:S01]  /*16670*/  IMAD R6, R10, 0x8, R17 ;  /* 0x000000080a067824 */ /* 0x008fe200078e0211 */
[----:B------:R-:W-:Y:S01]  /*16680*/  BSSY B1, `(.L_x_4650) ;  /* 0x0000004000017945 */ /* 0x000fe20003800000 */
[----:B0-----:R-:W-:Y:S02]  /*16690*/  IMAD R7, R29, -0x60, R37 ;  /* 0xffffffa01d077824 */ /* 0x001fe400078e0225 */
[----:B------:R-:W0:Y:S02]  /*166a0*/  SYNCS.PHASECHK.TRANS64.TRYWAIT P0, [R6+URZ+0x30860], R2 ;  /* 0x03086002060075a7 */ /* 0x000e24000800017f */
[----:B0-----:R-:W-:Y:S05]  /*166b0*/  @!P0 BRA `(.L_x_4651) ;  /* 0x0000004000888947 */ /* 0x001fea0003800000 */
.L_x_4743:
[----:B------:R-:W-:Y:S05]  /*166c0*/  BSYNC B1 ;  /* 0x0000000000017941 */ /* 0x000fea0003800000 */
.L_x_4650:
        /* <DEDUP_REMOVED lines=10> */
[----:B--2---:R-:W-:Y:S01]  /*16770*/  SHFL.IDX PT, R14, R18, 0x5, 0x181f ;  /* 0x00b81f00120e7f89 */ /* 0x004fe200000e0000 */
        /* <DEDUP_REMOVED lines=49> */
.L_x_4757:
        /* <DEDUP_REMOVED lines=29> */
.L_x_4653:
        /* <DEDUP_REMOVED lines=10> */
.L_x_4654:
[----:B------:R-:W2:Y:S01]  /*16d00*/  LDL R0, [R1] ;  /* 0x0000000001007983 */ /* 0x000ea20000100800 */
[----:B------:R1:W-:Y:S01]  /*16d10*/  SYNCS.ARRIVE.TRANS64.A1T0 RZ, [R6+URZ+0x30850], RZ ;  /* 0x030850ff06ff79a7 */ /* 0x0003e2000810003f */
[C---:B------:R-:W-:Y:S02]  /*16d20*/  VIADD R8, R22.reuse, 0xffffffff ;  /* 0xffffffff16087836 */ /* 0x040fe40000000000 */
[----:B------:R-:W-:Y:S02]  /*16d30*/  IMAD.MOV.U32 R10, RZ, RZ, R23 ;  /* 0x000000ffff0a7224 */ /* 0x000fe400078e0017 */
[----:B------:R-:W-:Y:S02]  /*16d40*/  IMAD.MOV.U32 R20, RZ, RZ, R28 ;  /* 0x000000ffff147224 */ /* 0x000fe400078e001c */
[----:B------:R-:W-:Y:S01]  /*16d50*/  IMAD.MOV.U32 R29, RZ, RZ, R22 ;  /* 0x000000ffff1d7224 */ /* 0x000fe200078e0016 */
[----:B--2---:R-:W-:-:S13]  /*16d60*/  ISETP.GT.AND P0, PT, R22, R0, PT ;  /* 0x000000001600720c */ /* 0x004fda0003f04270 */
[----:B-1----:R-:W-:Y:S05]  /*16d70*/  @P0 BRA `(.L_x_4655) ;  /* 0xfffffff000180947 */ /* 0x002fea000383ffff */
.L_x_4642:
[----:B------:R-:W-:Y:S05]  /*16d80*/  BSYNC B0 ;  /* 0x0000000000007941 */ /* 0x000fea0003800000 */
.L_x_4641:
[----:B0-----:R-:W0:Y:S01]  /*16d90*/  S2R R0, SR_TID.X ;  /* 0x0000000000007919 */ /* 0x001e220000002100 */
[----:B------:R-:W-:Y:S01]  /*16da0*/  BSSY B0, `(.L_x_4656) ;  /* 0x0000010000007945 */ /* 0x000fe20003800000 */
        /* <DEDUP_REMOVED lines=9> */
[----:B-1----:R-:W3:Y:S01]  /*16e40*/  @P0 ATOMG.E.ADD.STRONG.GPU PT, R3, desc[UR36][R2.64], R5 ;  /* 0x00000005020309a8 */ /* 0x002ee200081ee1e4 */
[----:B------:R-:W0:Y:S02]  /*16e50*/  S2R R4, SR_LTMASK ;  /* 0x0000000000047919 */ /* 0x000e240000003900 */
[----:B0-----:R-:W-:-:S04]  /*16e60*/  LOP3.LUT R4, R4, UR4, RZ, 0xc0, !PT ;  /* 0x0000000404047c12 */ /* 0x001fc8000f8ec0ff */
[----:B------:R-:W0:Y:S01]  /*16e70*/  POPC R7, R4 ;  /* 0x0000000400077309 */ /* 0x000e220000000000 */
[----:B---3--:R-:W0:Y:S02]  /*16e80*/  SHFL.IDX PT, R0, R3, R0, 0x1f ;  /* 0x00001f0003007589 */ /* 0x008e2400000e0000 */
[----:B0-----:R-:W-:-:S07]  /*16e90*/  IADD3 R24, R0, UR39, R7 ;  /* 0x0000002700187c10 */ /* 0x001fce000fffe007 */
.L_x_4657:
[----:B------:R-:W-:Y:S05]  /*16ea0*/  BSYNC B0 ;  /* 0x0000000000007941 */ /* 0x000fea0003800000 */
.L_x_4656:
[----:B------:R-:W-:-:S13]  /*16eb0*/  LOP3.LUT P0, RZ, R16, 0x10, RZ, 0xc0, !PT ;  /* 0x0000001010ff7812 */ /* 0x000fda000780c0ff */
[----:B------:R-:W-:Y:S05]  /*16ec0*/  @!P0 BRA `(.L_x_4658) ;  /* 0x0000000000048947 */ /* 0x000fea0003800000 */
[----:B------:R-:W-:Y:S01]  /*16ed0*/  BPT.TRAP 0x1 ;  /* 0x000000040000795c */ /* 0x000fe20000300000 */
.L_x_4658:
[----:B------:R-:W-:Y:S01]  /*16ee0*/  IMAD R0, R23, 0x8, R17 ;  /* 0x0000000817007824 */ /* 0x000fe200078e0211 */
[----:B------:R-:W-:Y:S01]  /*16ef0*/  SHF.L.U32 R3, R28, 0x1f, RZ ;  /* 0x0000001f1c037819 */ /* 0x000fe200000006ff */
[----:B------:R-:W-:Y:S01]  /*16f00*/  BSSY B0, `(.L_x_4659) ;  /* 0x0000004000007945 */ /* 0x000fe20003800000 */
[----:B------:R-:W-:Y:S02]  /*16f10*/  IMAD R6, R22, -0x60, R37 ;  /* 0xffffffa016067824 */ /* 0x000fe400078e0225 */
[----:B------:R-:W0:Y:S02]  /*16f20*/  SYNCS.PHASECHK.TRANS64.TRYWAIT P0, [R0+URZ+0x30860], R3 ;  /* 0x03086003000075a7 */ /* 0x000e24000800017f */
[----:B0-----:R-:W-:Y:S05]  /*16f30*/  @!P0 BRA `(.L_x_4660) ;  /* 0x00000040008c8947 */ /* 0x001fea0003800000 */
.L_x_4758:
[----:B------:R-:W-:Y:S05]  /*16f40*/  BSYNC B0 ;  /* 0x0000000000007941 */ /* 0x000fea0003800000 */
.L_x_4659:
        /* <DEDUP_REMOVED lines=65> */
.L_x_4772:
        /* <DEDUP_REMOVED lines=13> */
.L_x_4662:
        /* <DEDUP_REMOVED lines=10> */
.L_x_4663:
[----:B------:R1:W-:Y:S01]  /*174d0*/  SYNCS.ARRIVE.TRANS64.A1T0 RZ, [R0+URZ+0x30850], RZ ;  /* 0x030850ff00ff79a7 */ /* 0x0003e2000810003f */
[----:B------:R-:W-:-:S05]  /*174e0*/  VIADD R23, R23, 0x1 ;  /* 0x0000000117177836 */ /* 0x000fca0000000000 */
[----:B------:R-:W-:-:S04]  /*174f0*/  ISETP.NE.AND P0, PT, R23, 0x2, PT ;  /* 0x000000021700780c */ /* 0x000fc80003f05270 */
[----:B0-----:R-:W-:Y:S02]  /*17500*/  SEL R3, RZ, 0x1, P0 ;  /* 0x00000001ff037807 */ /* 0x001fe40000000000 */
[----:B------:R-:W-:Y:S02]  /*17510*/  SEL R23, R23, RZ, P0 ;  /* 0x000000ff17177207 */ /* 0x000fe40000000000 */
[----:B-1----:R-:W-:-:S07]  /*17520*/  LOP3.LUT R28, R28, R3, RZ, 0x3c, !PT ;  /* 0x000000031c1c7212 */ /* 0x002fce00078e3cff */
.L_x_4620:
[----:B------:R-:W-:Y:S05]  /*17530*/  BSYNC B7 ;  /* 0x0000000000077941 */ /* 0x000fea0003800000 */
.L_x_4618:
        /* <DEDUP_REMOVED lines=11> */
.L_x_4664:
        /* <DEDUP_REMOVED lines=22> */
[----:B--2---:R-:W-:-:S02]  /*17750*/  @!P1 IMAD.MOV.U32 R25, RZ, RZ, R4 ;  /* 0x000000ffff199224 */ /* 0x004fc400078e0004 */
        /* <DEDUP_REMOVED lines=20> */
.L_x_4782:
[----:B------:R-:W-:Y:S02]  /*178a0*/  ULDC UR4, c[0x0][0xc38] ;  /* 0x00030e0000047ab9 */ /* 0x000fe40000000800 */
[----:B------:R-:W-:-:S04]  /*178b0*/  IMAD.U32 R5, RZ, RZ, UR4 ;  /* 0x00000004ff057e24 */ /* 0x000fc8000f8e00ff */
[----:B-1----:R-:W-:-:S04]  /*178c0*/  IMAD R14, R14, R5, RZ ;  /* 0x000000050e0e7224 */ /* 0x002fc800078e02ff */
[----:B------:R-:W-:-:S05]  /*178d0*/  IMAD.IADD R7, R7, 0x1, R14 ;  /* 0x0000000107077824 */ /* 0x000fca00078e020e */
[----:B------:R-:W-:-:S13]  /*178e0*/  ISETP.GT.AND P6, PT, R7, R0, PT ;  /* 0x000000000700720c */ /* 0x000fda0003fc4270 */
[----:B------:R-:W-:Y:S05]  /*178f0*/  @P6 BRA `(.L_x_4667) ;  /* 0x0000000000a46947 */ /* 0x000fea0003800000 */
.L_x_4670:
        /* <DEDUP_REMOVED lines=35> */
.L_x_4790:
[----:B------:R-:W-:Y:S02]  /*17b30*/  ULDC UR4, c[0x0][0xc38] ;  /* 0x00030e0000047ab9 */ /* 0x000fe40000000800 */
[----:B------:R-:W-:-:S04]  /*17b40*/  IMAD.U32 R5, RZ, RZ, UR4 ;  /* 0x00000004ff057e24 */ /* 0x000fc8000f8e00ff */
[----:B-1----:R-:W-:-:S04]  /*17b50*/  IMAD R14, R14, R5, RZ ;  /* 0x000000050e0e7224 */ /* 0x002fc800078e02ff */
[----:B------:R-:W-:-:S05]  /*17b60*/  IMAD.IADD R7, R14, 0x1, R7 ;  /* 0x000000010e077824 */ /* 0x000fca00078e0207 */
[----:B------:R-:W-:-:S13]  /*17b70*/  ISETP.GT.AND P6, PT, R7, R0, PT ;  /* 0x000000000700720c */ /* 0x000fda0003fc4270 */
[----:B------:R-:W-:Y:S05]  /*17b80*/  @!P6 BRA `(.L_x_4670) ;  /* 0xfffffffc005ce947 */ /* 0x000fea000383ffff */
.L_x_4667:
        /* <DEDUP_REMOVED lines=10> */
.L_x_4795:
[----:B------:R-:W-:-:S13]  /*17c30*/  ISETP.NE.AND P0, PT, R3, RZ, PT ;  /* 0x000000ff0300720c */ /* 0x000fda0003f05270 */
[----:B------:R-:W-:Y:S05]  /*17c40*/  @!P0 BRA `(.L_x_4672) ;  /* 0x0000000000108947 */ /* 0x000fea0003800000 */
[----:B------:R-:W-:Y:S01]  /*17c50*/  UMOV UR4, 0xffffffff ;  /* 0xffffffff00047882 */ /* 0x000fe20000000000 */
[----:B-1----:R-:W-:Y:S02]  /*17c60*/  VIADD R12, R12, 0xffffffff ;  /* 0xffffffff0c0c7836 */ /* 0x002fe40000000000 */
[----:B------:R-:W-:Y:S05]  /*17c70*/  BRA.DIV UR4, `(.L_x_4673) ;  /* 0x0000004604a47947 */ /* 0x000fea000b800000 */
[----:B------:R4:W1:Y:S02]  /*17c80*/  SHFL.IDX PT, R6, R2, R12, 0x1f ;  /* 0x00001f0c02067589 */ /* 0x00086400000e0000 */
.L_x_4672:
        /* <DEDUP_REMOVED lines=44> */
[----:B------:R-:W-:Y:S01]  /*17f50*/  ISETP.GE.AND P2, PT, R2, RZ, PT ;  /* 0x000000ff0200720c */ /* 0x000fe20003f46270 */
[----:B------:R-:W-:-:S04]  /*17f60*/  IMAD.MOV R2, RZ, RZ, -R6 ;  /* 0x000000ffff027224 */ /* 0x000fc800078e0a06 */
[----:B------:R-:W-:-:S06]  /*17f70*/  IMAD R2, R25, R2, R0 ;  /* 0x0000000219027224 */ /* 0x000fcc00078e0200 */
        /* <DEDUP_REMOVED lines=9> */
[----:B------:R-:W-:-:S04]  /*18010*/  IMAD R8, R8, R3, R6 ;  /* 0x0000000308087224 */ /* 0x000fc800078e0206 */
[----:B------:R-:W-:Y:S01]  /*18020*/  IMAD R26, R8, 0x10000, R5 ;  /* 0x00010000081a7824 */ /* 0x000fe200078e0205 */
[----:B------:R-:W-:Y:S06]  /*18030*/  BRA `(.L_x_4675) ;  /* 0x0000000000f07947 */ /* 0x000fec0003800000 */
.L_x_4674:
        /* <DEDUP_REMOVED lines=60> */
.L_x_4675:
[----:B------:R-:W-:-:S05]  /*18400*/  LOP3.LUT R2, RZ, R2, RZ, 0x33, !PT ;  /* 0x00000002ff027212 */ /* 0x000fca00078e33ff */
[----:B------:R-:W-:Y:S01]  /*18410*/  IMAD.IADD R25, R25, 0x1, R2 ;  /* 0x0000000119197824 */ /* 0x000fe200078e0202 */
[----:B------:R-:W-:Y:S06]  /*18420*/  BRA `(.L_x_4676) ;  /* 0x00000000001c7947 */ /* 0x000fec0003800000 */
.L_x_4668:
[----:B------:R-:W-:Y:S01]  /*18430*/  UMOV UR4, URZ ;  /* 0x0000003f00047c82 */ /* 0x000fe20008000000 */
[----:B------:R-:W-:Y:S01]  /*18440*/  UMOV UR5, URZ ;  /* 0x0000003f00057c82 */ /* 0x000fe20008000000 */
[----:B------:R-:W-:Y:S01]  /*18450*/  ULDC UR6, c[0x0][0xc3c] ;  /* 0x00030f0000067ab9 */ /* 0x000fe20000000800 */
[----:B------:R-:W-:Y:S02]  /*18460*/  IMAD.MOV.U32 R24, RZ, RZ, R0 ;  /* 0x000000ffff187224 */ /* 0x000fe400078e0000 */
[----:B------:R-:W-:Y:S02]  /*18470*/  IMAD.U32 R25, RZ, RZ, UR4 ;  /* 0x00000004ff197e24 */ /* 0x000fe4000f8e00ff */
[----:B------:R-:W-:Y:S02]  /*18480*/  IMAD.U32 R26, RZ, RZ, UR5 ;  /* 0x00000005ff1a7e24 */ /* 0x000fe4000f8e00ff */
[----:B------:R-:W-:-:S07]  /*18490*/  IMAD.U32 R27, RZ, RZ, UR6 ;  /* 0x00000006ff1b7e24 */ /* 0x000fce000f8e00ff */
.L_x_4676:
        /* <DEDUP_REMOVED lines=10> */
.L_x_4665:
[----:B------:R-:W-:Y:S02]  /*18540*/  ULDC UR4, c[0x0][0xc3c] ;  /* 0x00030f0000047ab9 */ /* 0x000fe40000000800 */
[----:B-1----:R-:W-:-:S13]  /*18550*/  ISETP.GE.AND P0, PT, R27, UR4, PT ;  /* 0x000000041b007c0c */ /* 0x002fda000bf06270 */
[----:B------:R-:W-:Y:S05]  /*18560*/  @!P0 BRA `(.L_x_4677) ;  /* 0xffffffac00bc8947 */ /* 0x000fea000383ffff */
[----:B------:R-:W-:Y:S05]  /*18570*/  BSYNC B8 ;  /* 0x0000000000087941 */ /* 0x000fea0003800000 */
.L_x_4604:
        /* <DEDUP_REMOVED lines=12> */
.L_x_4798:
[----:B------:R-:W-:Y:S05]  /*18640*/  BSYNC B0 ;  /* 0x0000000000007941 */ /* 0x000fea0003800000 */
.L_x_4678:
[----:B------:R-:W-:-:S03]  /*18650*/  UMOV UR4, 0xffffffff ;  /* 0xffffffff00047882 */ /* 0x000fc60000000000 */
[----:B------:R-:W-:Y:S05]  /*18660*/  BRA.DIV UR4, `(.L_x_4680) ;  /* 0x0000003e04647947 */ /* 0x000fea000b800000 */
[----:B0-----:R-:W0:Y:S02]  /*18670*/  S2R R0, SR_TID.X ;  /* 0x0000000000007919 */ /* 0x001e240000002100 */
[----:B0-----:R-:W-:-:S04]  /*18680*/  SHF.R.U32.HI R0, RZ, 0x5, R0 ;  /* 0x00000005ff007819 */ /* 0x001fc80000011600 */
[----:B------:R-:W-:-:S05]  /*18690*/  LOP3.LUT R0, R0, 0x3, RZ, 0xc0, !PT ;  /* 0x0000000300007812 */ /* 0x000fca00078ec0ff */
[----:B------:R0:W1:Y:S02]  /*186a0*/  SHFL.IDX PT, R14, R0, RZ, 0x1f ;  /* 0x00001fff000e7589 */ /* 0x00006400000e0000 */
.L_x_4801:
[----:B-1----:R-:W-:Y:S01]  /*186b0*/  ISETP.NE.AND P0, PT, R14, RZ, PT ;  /* 0x000000ff0e00720c */ /* 0x002fe20003f05270 */
[----:B------:R-:W-:-:S12]  /*186c0*/  BSSY B0, `(.L_x_4681) ;  /* 0x0000026000007945 */ /* 0x000fd80003800000 */
[----:B------:R-:W-:Y:S05]  /*186d0*/  @P0 BRA `(.L_x_4682) ;  /* 0x0000000000900947 */ /* 0x000fea0003800000 */
[----:B------:R-:W-:-:S03]  /*186e0*/  UMOV UR4, 0xffffffff ;  /* 0xffffffff00047882 */ /* 0x000fc60000000000 */
[----:B------:R-:W-:Y:S05]  /*186f0*/  BRA.DIV UR4, `(.L_x_4683) ;  /* 0x0000003e04747947 */ /* 0x000fea000b800000 */
[----:B------:R-:W-:-:S13]  /*18700*/  ELECT P6, URZ, PT ;  /* 0x00000000003f782f */ /* 0x000fda00038c0000 */
.L_x_4804:
        /* <DEDUP_REMOVED lines=8> */
.L_x_4684:
[C---:B------:R-:W-:Y:S01]  /*18790*/  IMAD R5, R23.reuse, 0x8, R4 ;  /* 0x0000000817057824 */ /* 0x040fe200078e0204 */
[----:B------:R-:W-:Y:S01]  /*187a0*/  SHF.L.U32 R0, R28, 0x1f, RZ ;  /* 0x0000001f1c007819 */ /* 0x000fe200000006ff */
[----:B------:R-:W-:-:S03]  /*187b0*/  VIADD R23, R23, 0x1 ;  /* 0x0000000117177836 */ /* 0x000fc60000000000 */
[----:B------:R-:W0:Y:S02]  /*187c0*/  SYNCS.PHASECHK.TRANS64.TRYWAIT P1, [R5+URZ+0x30840], R0 ;  /* 0x03084000050075a7 */ /* 0x000e24000802017f */
[----:B------:R-:W-:-:S04]  /*187d0*/  ISETP.NE.AND P2, PT, R23, 0x2, PT ;  /* 0x000000021700780c */ /* 0x000fc80003f45270 */
[----:B------:R-:W-:Y:S01]  /*187e0*/  SEL R3, RZ, 0x1, P2 ;  /* 0x00000001ff037807 */ /* 0x000fe20001000000 */
[----:B0-----:R-:W-:Y:S08]  /*187f0*/  @!P1 BRA `(.L_x_4685) ;  /* 0x0000003c00549947 */ /* 0x001ff00003800000 */
.L_x_4805:
[----:B------:R-:W-:Y:S02]  /*18800*/  SEL R23, R23, RZ, P2 ;  /* 0x000000ff17177207 */ /* 0x000fe40001000000 */
[----:B------:R-:W-:Y:S01]  /*18810*/  LOP3.LUT R2, R28, R3, RZ, 0x3c, !PT ;  /* 0x000000031c027212 */ /* 0x000fe200078e3cff */
[----:B------:R-:W-:Y:S06]  /*18820*/  @!P0 BRA `(.L_x_4686) ;  /* 0x0000000000048947 */ /* 0x000fec0003800000 */
[----:B------:R-:W-:Y:S01]  /*18830*/  BPT.TRAP 0x1 ;  /* 0x000000040000795c */ /* 0x000fe20000300000 */
.L_x_4686:
[----:B------:R-:W-:Y:S01]  /*18840*/  IMAD R23, R23, 0x8, R4 ;  /* 0x0000000817177824 */ /* 0x000fe200078e0204 */
[----:B------:R-:W-:-:S04]  /*18850*/  SHF.L.U32 R2, R2, 0x1f, RZ ;  /* 0x0000001f02027819 */ /* 0x000fc800000006ff */
[----:B------:R-:W1:Y:S02]  /*18860*/  SYNCS.PHASECHK.TRANS64.TRYWAIT P1, [R23+URZ+0x30840], R2 ;  /* 0x03084002170075a7 */ /* 0x000e64000802017f */
[----:B-1----:R-:W-:Y:S05]  /*18870*/  @!P1 BRA `(.L_x_4687) ;  /* 0x0000003c00489947 */ /* 0x002fea0003800000 */
.L_x_4806:
[----:B------:R-:W-:Y:S05]  /*18880*/  @!P0 BRA `(.L_x_4688) ;  /* 0x0000000000048947 */ /* 0x000fea0003800000 */
[----:B------:R-:W-:Y:S01]  /*18890*/  BPT.TRAP 0x1 ;  /* 0x000000040000795c */ /* 0x000fe20000300000 */
.L_x_4688:
[----:B------:R-:W3:Y:S02]  /*188a0*/  SYNCS.PHASECHK.TRANS64.TRYWAIT P1, [R5+URZ+0x30860], R0 ;  /* 0x03086000050075a7 */ /* 0x000ee4000802017f */
[----:B---3--:R-:W-:Y:S05]  /*188b0*/  @!P1 BRA `(.L_x_4689) ;  /* 0x0000003c004c9947 */ /* 0x008fea0003800000 */
.L_x_4807:
[----:B------:R-:W-:Y:S05]  /*188c0*/  @!P0 BRA `(.L_x_4690) ;  /* 0x0000000000048947 */ /* 0x000fea0003800000 */
[----:B------:R-:W-:Y:S01]  /*188d0*/  BPT.TRAP 0x1 ;  /* 0x000000040000795c */ /* 0x000fe20000300000 */
.L_x_4690:
[----:B----4-:R4:W0:Y:S02]  /*188e0*/  SYNCS.PHASECHK.TRANS64.TRYWAIT P0, [R23+URZ+0x30860], R2 ;  /* 0x03086002170075a7 */ /* 0x010824000800017f */
[----:B0-----:R-:W-:Y:S05]  /*188f0*/  @!P0 NANOSLEEP.SYNCS 0x989680 ;  /* 0x009896800000895d */ /* 0x001fea0003900000 */
[----:B------:R-:W0:Y:S02]  /*18900*/  @!P0 SYNCS.PHASECHK.TRANS64 P0, [R23+URZ+0x30860], R2 ;  /* 0x03086002170085a7 */ /* 0x000e24000800007f */
[----:B0-----:R-:W-:Y:S05]  /*18910*/  @!P0 BRA `(.L_x_4690) ;  /* 0xfffffffc00f08947 */ /* 0x001fea000383ffff */
.L_x_4682:
[----:B------:R-:W-:Y:S05]  /*18920*/  BSYNC B0 ;  /* 0x0000000000007941 */ /* 0x000fea0003800000 */
.L_x_4681:
[----:B------:R-:W-:Y:S05]  /*18930*/  EXIT ;  /* 0x000000000000794d */ /* 0x000fea0003800000 */
.L_x_4495:
[----:B0-----:R-:W-:-:S04]  /*18940*/  IMAD.U32 R3, RZ, RZ, UR60 ;  /* 0x0000003cff037e24 */ /* 0x001fc8000f8e00ff */
[----:B------:R0:W1:Y:S03]  /*18950*/  SYNCS.PHASECHK.TRANS64.TRYWAIT P1, [R3+URZ+0x30800], R0 ;  /* 0x03080000030075a7 */ /* 0x000066000802017f */
[----:B-1----:R-:W-:Y:S05]  /*18960*/  @!P1 NANOSLEEP.SYNCS 0x989680 ;  /* 0x009896800000995d */ /* 0x002fea0003900000 */
[----:B------:R-:W1:Y:S02]  /*18970*/  @!P1 SYNCS.PHASECHK.TRANS64 P1, [R3+URZ+0x30800], R0 ;  /* 0x03080000030095a7 */ /* 0x000e64000802007f */
[----:B-1----:R-:W-:Y:S05]  /*18980*/  @!P1 BRA `(.L_x_4495) ;  /* 0xfffffffc00ec9947 */ /* 0x002fea000383ffff */
[----:B------:R-:W-:Y:S05]  /*18990*/  BRA `(.L_x_4691) ;  /* 0xfffffe9800247947 */ /* 0x000fea000383ffff */
.L_x_4499:
[----:B-1----:R1:W2:Y:S02]  /*189a0*/  SYNCS.PHASECHK.TRANS64.TRYWAIT P1, [R3+URZ+0x30830], R0 ;  /* 0x03083000030075a7 */ /* 0x0022a4000802017f */
[----:B--2---:R-:W-:Y:S05]  /*189b0*/  @!P1 NANOSLEEP.SYNCS 0x989680 ;  /* 0x009896800000995d */ /* 0x004fea0003900000 */
[----:B------:R-:W2:Y:S02]  /*189c0*/  @!P1 SYNCS.PHASECHK.TRANS64 P1, [R3+URZ+0x30830], R0 ;  /* 0x03083000030095a7 */ /* 0x000ea4000802007f */
[----:B--2---:R-:W-:Y:S05]  /*189d0*/  @!P1 BRA `(.L_x_4499) ;  /* 0xfffffffc00f09947 */ /* 0x004fea000383ffff */
[----:B------:R-:W-:Y:S05]  /*189e0*/  BRA `(.L_x_4498) ;  /* 0xfffffe9800407947 */ /* 0x000fea000383ffff */
.L_x_4516:
[----:B-1----:R-:W-:-:S04]  /*189f0*/  IMAD.U32 R4, RZ, RZ, UR5 ;  /* 0x00000005ff047e24 */ /* 0x002fc8000f8e00ff */
[----:B------:R1:W2:Y:S03]  /*18a00*/  SYNCS.PHASECHK.TRANS64.TRYWAIT P1, [R4+URZ+0x30830], R3 ;  /* 0x03083003040075a7 */ /* 0x0002a6000802017f */
[----:B--2---:R-:W-:Y:S05]  /*18a10*/  @!P1 NANOSLEEP.SYNCS 0x989680 ;  /* 0x009896800000995d */ /* 0x004fea0003900000 */
[----:B------:R-:W2:Y:S02]  /*18a20*/  @!P1 SYNCS.PHASECHK.TRANS64 P1, [R4+URZ+0x30830], R3 ;  /* 0x03083003040095a7 */ /* 0x000ea4000802007f */
[----:B--2---:R-:W-:Y:S05]  /*18a30*/  @!P1 BRA `(.L_x_4516) ;  /* 0xfffffffc00ec9947 */ /* 0x004fea000383ffff */
[----:B------:R-:W-:Y:S05]  /*18a40*/  BRA `(.L_x_4515) ;  /* 0xfffffec400a07947 */ /* 0x000fea000383ffff */
.L_x_4520:
[----:B---3--:R-:W-:-:S04]  /*18a50*/  IMAD.U32 R2, RZ, RZ, UR10 ;  /* 0x0000000aff027e24 */ /* 0x008fc8000f8e00ff */
[----:B------:R3:W4:Y:S03]  /*18a60*/  SYNCS.PHASECHK.TRANS64.TRYWAIT P1, [R2+URZ+0x30850], R0 ;  /* 0x03085000020075a7 */ /* 0x000726000802017f */
[----:B----4-:R-:W-:Y:S05]  /*18a70*/  @!P1 NANOSLEEP.SYNCS 0x989680 ;  /* 0x009896800000995d */ /* 0x010fea0003900000 */
[----:B------:R-:W4:Y:S02]  /*18a80*/  @!P1 SYNCS.PHASECHK.TRANS64 P1, [R2+URZ+0x30850], R0 ;  /* 0x03085000020095a7 */ /* 0x000f24000802007f */
[----:B----4-:R-:W-:Y:S05]  /*18a90*/  @!P1 BRA `(.L_x_4520) ;  /* 0xfffffffc00ec9947 */ /* 0x010fea000383ffff */
[----:B------:R-:W-:Y:S05]  /*18aa0*/  BRA `(.L_x_4519) ;  /* 0xfffffed0004c7947 */ /* 0x000fea000383ffff */
.L_x_4539:
[----:B-1----:R-:W-:-:S04]  /*18ab0*/  IMAD.U32 R4, RZ, RZ, UR5 ;  /* 0x00000005ff047e24 */ /* 0x002fc8000f8e00ff */
[----:B------:R1:W2:Y:S03]  /*18ac0*/  SYNCS.PHASECHK.TRANS64.TRYWAIT P1, [R4+URZ+0x30830], R3 ;  /* 0x03083003040075a7 */ /* 0x0002a6000802017f */
[----:B--2---:R-:W-:Y:S05]  /*18ad0*/  @!P1 NANOSLEEP.SYNCS 0x989680 ;  /* 0x009896800000995d */ /* 0x004fea0003900000 */
[----:B------:R-:W2:Y:S02]  /*18ae0*/  @!P1 SYNCS.PHASECHK.TRANS64 P1, [R4+URZ+0x30830], R3 ;  /* 0x03083003040095a7 */ /* 0x000ea4000802007f */
[----:B--2---:R-:W-:Y:S05]  /*18af0*/  @!P1 BRA `(.L_x_4539) ;  /* 0xfffffffc00ec9947 */ /* 0x004fea000383ffff */
[----:B------:R-:W-:Y:S05]  /*18b00*/  BRA `(.L_x_4538) ;  /* 0xfffffef800707947 */ /* 0x000fea000383ffff */
.L_x_4543:
[----:B---3--:R-:W-:-:S04]  /*18b10*/  IMAD.U32 R2, RZ, RZ, UR10 ;  /* 0x0000000aff027e24 */ /* 0x008fc8000f8e00ff */
[----:B------:R3:W4:Y:S03]  /*18b20*/  SYNCS.PHASECHK.TRANS64.TRYWAIT P1, [R2+URZ+0x30850], R0 ;  /* 0x03085000020075a7 */ /* 0x000726000802017f */
[----:B----4-:R-:W-:Y:S05]  /*18b30*/  @!P1 NANOSLEEP.SYNCS 0x989680 ;  /* 0x009896800000995d */ /* 0x010fea0003900000 */
[----:B------:R-:W4:Y:S02]  /*18b40*/  @!P1 SYNCS.PHASECHK.TRANS64 P1, [R2+URZ+0x30850], R0 ;  /* 0x03085000020095a7 */ /* 0x000f24000802007f */
[----:B----4-:R-:W-:Y:S05]  /*18b50*/  @!P1 BRA `(.L_x_4543) ;  /* 0xfffffffc00ec9947 */ /* 0x010fea000383ffff */
[----:B------:R-:W-:Y:S05]  /*18b60*/  BRA `(.L_x_4542) ;  /* 0xffffff04001c7947 */ /* 0x000fea000383ffff */
.L_x_4551:
[----:B-1----:R-:W-:-:S04]  /*18b70*/  IMAD.U32 R4, RZ, RZ, UR5 ;  /* 0x00000005ff047e24 */ /* 0x002fc8000f8e00ff */
[----:B------:R1:W2:Y:S03]  /*18b80*/  SYNCS.PHASECHK.TRANS64.TRYWAIT P1, [R4+URZ+0x30830], R3 ;  /* 0x03083003040075a7 */ /* 0x0002a6000802017f */
[----:B--2---:R-:W-:Y:S05]  /*18b90*/  @!P1 NANOSLEEP.SYNCS 0x989680 ;  /* 0x009896800000995d */ /* 0x004fea0003900000 */
[----:B------:R-:W2:Y:S02]  /*18ba0*/  @!P1 SYNCS.PHASECHK.TRANS64 P1, [R4+URZ+0x30830], R3 ;  /* 0x03083003040095a7 */ /* 0x000ea4000802007f */
[----:B--2---:R-:W-:Y:S05]  /*18bb0*/  @!P1 BRA `(.L_x_4551) ;  /* 0xfffffffc00ec9947 */ /* 0x004fea000383ffff */
[----:B------:R-:W-:Y:S05]  /*18bc0*/  BRA `(.L_x_4550) ;  /* 0xffffff1400f07947 */ /* 0x000fea000383ffff */
.L_x_4555:
[----:B---3--:R-:W-:-:S04]  /*18bd0*/  IMAD.U32 R2, RZ, RZ, UR10 ;  /* 0x0000000aff027e24 */ /* 0x008fc8000f8e00ff */
[----:B------:R3:W4:Y:S03]  /*18be0*/  SYNCS.PHASECHK.TRANS64.TRYWAIT P1, [R2+URZ+0x30850], R0 ;  /* 0x03085000020075a7 */ /* 0x000726000802017f */
[----:B----4-:R-:W-:Y:S05]  /*18bf0*/  @!P1 NANOSLEEP.SYNCS 0x989680 ;  /* 0x009896800000995d */ /* 0x010fea0003900000 */
[----:B------:R-:W4:Y:S02]  /*18c00*/  @!P1 SYNCS.PHASECHK.TRANS64 P1, [R2+URZ+0x30850], R0 ;  /* 0x03085000020095a7 */ /* 0x000f24000802007f */
[----:B----4-:R-:W-:Y:S05]  /*18c10*/  @!P1 BRA `(.L_x_4555) ;  /* 0xfffffffc00ec9947 */ /* 0x010fea000383ffff */
[----:B------:R-:W-:Y:S05]  /*18c20*/  BRA `(.L_x_4554) ;  /* 0xffffff20009c7947 */ /* 0x000fea000383ffff */
.L_x_4570:
[----:B-1----:R-:W-:-:S04]  /*18c30*/  IMAD.U32 R7, RZ, RZ, UR5 ;  /* 0x00000005ff077e24 */ /* 0x002fc8000f8e00ff */
[----:B------:R1:W2:Y:S03]  /*18c40*/  SYNCS.PHASECHK.TRANS64.TRYWAIT P1, [R7+URZ+0x30850], R0 ;  /* 0x03085000070075a7 */ /* 0x0002a6000802017f */
[----:B--2---:R-:W-:Y:S05]  /*18c50*/  @!P1 NANOSLEEP.SYNCS 0x989680 ;  /* 0x009896800000995d */ /* 0x004fea0003900000 */
[----:B------:R-:W2:Y:S02]  /*18c60*/  @!P1 SYNCS.PHASECHK.TRANS64 P1, [R7+URZ+0x30850], R0 ;  /* 0x03085000070095a7 */ /* 0x000ea4000802007f */
[----:B--2---:R-:W-:Y:S05]  /*18c70*/  @!P1 BRA `(.L_x_4570) ;  /* 0xfffffffc00ec9947 */ /* 0x004fea000383ffff */
[----:B------:R-:W-:Y:S05]  /*18c80*/  BRA `(.L_x_4569) ;  /* 0xffffff4c006c7947 */ /* 0x000fea000383ffff */
.L_x_4626:
        /* <DEDUP_REMOVED lines=11> */
.L_x_4693:
[----:B------:R-:W-:Y:S05]  /*18d40*/  BSYNC B0 ;  /* 0x0000000000007941 */ /* 0x000fea0003800000 */
.L_x_4692:
[----:B------:R-:W-:Y:S05]  /*18d50*/  BRA `(.L_x_4694) ;  /* 0xffffffb8008c7947 */ /* 0x000fea000383ffff */
.L_x_4629:
[----:B0-----:R0:W1:Y:S02]  /*18d60*/  SYNCS.PHASECHK.TRANS64.TRYWAIT P0, [R7+URZ+0x30840], R2 ;  /* 0x03084002070075a7 */ /* 0x001064000800017f */
[----:B-1----:R-:W-:Y:S05]  /*18d70*/  @!P0 NANOSLEEP.SYNCS 0x989680 ;  /* 0x009896800000895d */ /* 0x002fea0003900000 */
[----:B------:R-:W1:Y:S02]  /*18d80*/  @!P0 SYNCS.PHASECHK.TRANS64 P0, [R7+URZ+0x30840], R2 ;  /* 0x03084002070085a7 */ /* 0x000e64000800007f */
[----:B-1----:R-:W-:Y:S05]  /*18d90*/  @!P0 BRA `(.L_x_4629) ;  /* 0xfffffffc00f08947 */ /* 0x002fea000383ffff */
[----:B------:R-:W-:Y:S05]  /*18da0*/  BRA `(.L_x_4695) ;  /* 0xffffffb800f47947 */ /* 0x000fea000383ffff */
.L_x_4630:
        /* <DEDUP_REMOVED lines=8> */
.L_x_4697:
[----:B------:R-:W-:Y:S05]  /*18e30*/  BSYNC B0 ;  /* 0x0000000000007941 */ /* 0x000fea0003800000 */
.L_x_4696:
        /* <DEDUP_REMOVED lines=9> */
.L_x_4698:
[----:B------:R-:W-:Y:S02]  /*18ed0*/  IMAD.MOV.U32 R13, RZ, RZ, R0 ;  /* 0x000000ffff0d7224 */ /* 0x000fe400078e0000 */
[----:B------:R-:W-:Y:S02]  /*18ee0*/  IMAD.MOV.U32 R12, RZ, RZ, 0x1 ;  /* 0x00000001ff0c7424 */ /* 0x000fe400078e00ff */
[----:B------:R-:W-:-:S07]  /*18ef0*/  IMAD.MOV.U32 R3, RZ, RZ, R14 ;  /* 0x000000ffff037224 */ /* 0x000fce00078e000e */
[----:B------:R-:W-:Y:S05]  /*18f00*/  WARPSYNC.COLLECTIVE R15, `(.L_x_4699) ;  /* 0x000000000f087348 */ /* 0x000fea0003c00000 */
[----:B------:R0:W1:Y:S02]  /*18f10*/  SHFL.IDX P6, R14, R13, R12, R11 ;  /* 0x0000000c0d0e7389 */ /* 0x00006400000c000b */
[----:B01----:R-:W-:Y:S01]  /*18f20*/  ENDCOLLECTIVE ;  /* 0x000000000000791b */ /* 0x003fe20003800000 */
.L_x_4699:
        /* <DEDUP_REMOVED lines=17> */
.L_x_4700:
[----:B------:R-:W-:Y:S02]  /*19040*/  @P1 IMAD R8, R5, 0x2, R17 ;  /* 0x0000000205081824 */ /* 0x000fe400078e0211 */
[----:B------:R-:W-:Y:S02]  /*19050*/  IMAD.MOV.U32 R13, RZ, RZ, R0 ;  /* 0x000000ffff0d7224 */ /* 0x000fe400078e0000 */
[----:B------:R-:W-:Y:S02]  /*19060*/  IMAD.MOV.U32 R12, RZ, RZ, 0x2 ;  /* 0x00000002ff0c7424 */ /* 0x000fe400078e00ff */
[----:B------:R-:W-:-:S07]  /*19070*/  IMAD.MOV.U32 R3, RZ, RZ, R14 ;  /* 0x000000ffff037224 */ /* 0x000fce00078e000e */
[----:B------:R-:W-:Y:S05]  /*19080*/  WARPSYNC.COLLECTIVE R15, `(.L_x_4701) ;  /* 0x000000000f087348 */ /* 0x000fea0003c00000 */
[----:B------:R0:W1:Y:S02]  /*19090*/  SHFL.IDX P6, R14, R13, R12, R11 ;  /* 0x0000000c0d0e7389 */ /* 0x00006400000c000b */
[----:B01----:R-:W-:Y:S01]  /*190a0*/  ENDCOLLECTIVE ;  /* 0x000000000000791b */ /* 0x003fe20003800000 */
.L_x_4701:
        /* <DEDUP_REMOVED lines=17> */
.L_x_4702:
[----:B------:R-:W-:Y:S02]  /*191c0*/  @P1 IMAD R8, R5, 0x2, R17 ;  /* 0x0000000205081824 */ /* 0x000fe400078e0211 */
[----:B------:R-:W-:Y:S02]  /*191d0*/  IMAD.MOV.U32 R13, RZ, RZ, R0 ;  /* 0x000000ffff0d7224 */ /* 0x000fe400078e0000 */
[----:B------:R-:W-:Y:S02]  /*191e0*/  IMAD.MOV.U32 R12, RZ, RZ, 0x3 ;  /* 0x00000003ff0c7424 */ /* 0x000fe400078e00ff */
[----:B------:R-:W-:-:S07]  /*191f0*/  IMAD.MOV.U32 R3, RZ, RZ, R14 ;  /* 0x000000ffff037224 */ /* 0x000fce00078e000e */
[----:B------:R-:W-:Y:S05]  /*19200*/  WARPSYNC.COLLECTIVE R15, `(.L_x_4703) ;  /* 0x000000000f087348 */ /* 0x000fea0003c00000 */
[----:B------:R0:W1:Y:S02]  /*19210*/  SHFL.IDX P6, R14, R13, R12, R11 ;  /* 0x0000000c0d0e7389 */ /* 0x00006400000c000b */
[----:B01----:R-:W-:Y:S01]  /*19220*/  ENDCOLLECTIVE ;  /* 0x000000000000791b */ /* 0x003fe20003800000 */
.L_x_4703:
        /* <DEDUP_REMOVED lines=17> */
.L_x_4704:
[----:B------:R-:W-:Y:S02]  /*19340*/  @P1 IMAD R8, R5, 0x2, R17 ;  /* 0x0000000205081824 */ /* 0x000fe400078e0211 */
[----:B------:R-:W-:Y:S02]  /*19350*/  IMAD.MOV.U32 R13, RZ, RZ, R0 ;  /* 0x000000ffff0d7224 */ /* 0x000fe400078e0000 */
[----:B------:R-:W-:Y:S02]  /*19360*/  IMAD.MOV.U32 R12, RZ, RZ, 0x4 ;  /* 0x00000004ff0c7424 */ /* 0x000fe400078e00ff */
[----:B------:R-:W-:-:S07]  /*19370*/  IMAD.MOV.U32 R3, RZ, RZ, R14 ;  /* 0x000000ffff037224 */ /* 0x000fce00078e000e */
[----:B------:R-:W-:Y:S05]  /*19380*/  WARPSYNC.COLLECTIVE R15, `(.L_x_4705) ;  /* 0x000000000f087348 */ /* 0x000fea0003c00000 */
[----:B------:R0:W1:Y:S02]  /*19390*/  SHFL.IDX P6, R14, R13, R12, R11 ;  /* 0x0000000c0d0e7389 */ /* 0x00006400000c000b */
[----:B01----:R-:W-:Y:S01]  /*193a0*/  ENDCOLLECTIVE ;  /* 0x000000000000791b */ /* 0x003fe20003800000 */
.L_x_4705:
        /* <DEDUP_REMOVED lines=17> */
.L_x_4706:
[----:B------:R-:W-:Y:S02]  /*194c0*/  @P1 IMAD R8, R5, 0x2, R17 ;  /* 0x0000000205081824 */ /* 0x000fe400078e0211 */
[----:B------:R-:W-:Y:S02]  /*194d0*/  IMAD.MOV.U32 R13, RZ, RZ, R0 ;  /* 0x000000ffff0d7224 */ /* 0x000fe400078e0000 */
[----:B------:R-:W-:Y:S02]  /*194e0*/  IMAD.MOV.U32 R12, RZ, RZ, 0x5 ;  /* 0x00000005ff0c7424 */ /* 0x000fe400078e00ff */
[----:B------:R-:W-:-:S07]  /*194f0*/  IMAD.MOV.U32 R3, RZ, RZ, R14 ;  /* 0x000000ffff037224 */ /* 0x000fce00078e000e */
[----:B------:R-:W-:Y:S05]  /*19500*/  WARPSYNC.COLLECTIVE R15, `(.L_x_4707) ;  /* 0x000000000f087348 */ /* 0x000fea0003c00000 */
[----:B------:R0:W1:Y:S02]  /*19510*/  SHFL.IDX P6, R14, R13, R12, R11 ;  /* 0x0000000c0d0e7389 */ /* 0x00006400000c000b */
[----:B01----:R-:W-:Y:S01]  /*19520*/  ENDCOLLECTIVE ;  /* 0x000000000000791b */ /* 0x003fe20003800000 */
.L_x_4707:
        /* <DEDUP_REMOVED lines=10> */
.L_x_4708:
        /* <DEDUP_REMOVED lines=8> */
.L_x_4635:
        /* <DEDUP_REMOVED lines=9> */
.L_x_4710:
[C---:B------:R-:W-:Y:S01]  /*196e0*/  VIADD R6, R25.reuse, 0x10 ;  /* 0x0000001019067836 */ /* 0x040fe20000000000 */
[----:B------:R-:W-:Y:S01]  /*196f0*/  ISETP.GE.AND P1, PT, R25, R29, PT ;  /* 0x0000001d1900720c */ /* 0x000fe20003f26270 */
[----:B------:R-:W-:Y:S02]  /*19700*/  IMAD.MOV.U32 R13, RZ, RZ, R0 ;  /* 0x000000ffff0d7224 */ /* 0x000fe400078e0000 */
[----:B------:R-:W-:-:S10]  /*19710*/  IMAD.MOV.U32 R2, RZ, RZ, R14 ;  /* 0x000000ffff027224 */ /* 0x000fd400078e000e */
[----:B------:R-:W-:Y:S05]  /*19720*/  WARPSYNC.COLLECTIVE R15, `(.L_x_4711) ;  /* 0x000000000f087348 */ /* 0x000fea0003c00000 */
[----:B------:R0:W1:Y:S02]  /*19730*/  SHFL.IDX P6, R14, R13, R12, R11 ;  /* 0x0000000c0d0e7389 */ /* 0x00006400000c000b */
[----:B01----:R-:W-:Y:S01]  /*19740*/  ENDCOLLECTIVE ;  /* 0x000000000000791b */ /* 0x003fe20003800000 */
.L_x_4711:
        /* <DEDUP_REMOVED lines=8> */
.L_x_4712:
[----:B------:R-:W-:Y:S01]  /*197d0*/  @!PT LDS RZ, [RZ] ;  /* 0x00000000fffff984 */ /* 0x000fe20000000800 */
[----:B------:R-:W-:Y:S01]  /*197e0*/  @!PT LDS RZ, [RZ] ;  /* 0x00000000fffff984 */ /* 0x000fe20000000800 */
[----:B------:R-:W-:Y:S01]  /*197f0*/  @!PT LDS RZ, [RZ] ;  /* 0x00000000fffff984 */ /* 0x000fe20000000800 */
[----:B------:R-:W-:Y:S04]  /*19800*/  @!P1 LDGSTS.E.BYPASS.LTC128B.128 [R36+0x12400], desc[UR36][R2.64], !P3 ;  /* 0x1240000002249fae */ /* 0x000fe8000d901d64 */
[----:B------:R-:W-:Y:S04]  /*19810*/  @!P1 LDGSTS.E.BYPASS.LTC128B.128 [R36+0x16400], desc[UR36][R2.64+0x80], !P2 ;  /* 0x1640008002249fae */ /* 0x000fe8000d101d64 */
[----:B------:R0:W-:Y:S01]  /*19820*/  @!P1 LDGSTS.E.BYPASS.LTC128B.128 [R36+0x1a400], desc[UR36][R2.64+0x100], !P0 ;  /* 0x1a40010002249fae */ /* 0x0001e2000c101d64 */
[----:B------:R-:W-:Y:S01]  /*19830*/  ISETP.GE.AND P1, PT, R6, R29, PT ;  /* 0x0000001d0600720c */ /* 0x000fe20003f26270 */
[----:B------:R-:W-:-:S02]  /*19840*/  IMAD.MOV.U32 R13, RZ, RZ, R0 ;  /* 0x000000ffff0d7224 */ /* 0x000fc400078e0000 */
[----:B------:R-:W-:Y:S02]  /*19850*/  VIADD R6, R25, 0x20 ;  /* 0x0000002019067836 */ /* 0x000fe40000000000 */
[----:B0-----:R-:W-:-:S08]  /*19860*/  IMAD.MOV.U32 R2, RZ, RZ, R14 ;  /* 0x000000ffff027224 */ /* 0x001fd000078e000e */
[----:B------:R-:W-:Y:S05]  /*19870*/  WARPSYNC.COLLECTIVE R15, `(.L_x_4713) ;  /* 0x000000000f087348 */ /* 0x000fea0003c00000 */
[----:B------:R0:W1:Y:S02]  /*19880*/  SHFL.IDX P6, R14, R13, R12, R11 ;  /* 0x0000000c0d0e7389 */ /* 0x00006400000c000b */
[----:B01----:R-:W-:Y:S01]  /*19890*/  ENDCOLLECTIVE ;  /* 0x000000000000791b */ /* 0x003fe20003800000 */
.L_x_4713:
        /* <DEDUP_REMOVED lines=8> */
.L_x_4714:
[----:B------:R-:W-:-:S05]  /*19920*/  @!P1 IMAD.MOV.U32 R3, RZ, RZ, R5 ;  /* 0x000000ffff039224 */ /* 0x000fca00078e0005 */
        /* <DEDUP_REMOVED lines=13> */
.L_x_4715:
        /* <DEDUP_REMOVED lines=8> */
.L_x_4716:
        /* <DEDUP_REMOVED lines=14> */
.L_x_4717:
        /* <DEDUP_REMOVED lines=8> */
.L_x_4718:
        /* <DEDUP_REMOVED lines=14> */
.L_x_4719:
        /* <DEDUP_REMOVED lines=8> */
.L_x_4720:
        /* <DEDUP_REMOVED lines=14> */
.L_x_4721:
        /* <DEDUP_REMOVED lines=8> */
.L_x_4722:
        /* <DEDUP_REMOVED lines=13> */
.L_x_4723:
        /* <DEDUP_REMOVED lines=8> */
.L_x_4724:
        /* <DEDUP_REMOVED lines=12> */
.L_x_4725:
[----:B------:R-:W-:Y:S05]  /*1a0b0*/  BRA `(.L_x_4726) ;  /* 0xffffffb8008c7947 */ /* 0x000fea000383ffff */
.L_x_4640:
[----:B0-----:R0:W1:Y:S02]  /*1a0c0*/  SYNCS.PHASECHK.TRANS64.TRYWAIT P0, [R17+URZ+0x30820], R0 ;  /* 0x03082000110075a7 */ /* 0x001064000800017f */
[----:B-1----:R-:W-:Y:S05]  /*1a0d0*/  @!P0 NANOSLEEP.SYNCS 0x989680 ;  /* 0x009896800000895d */ /* 0x002fea0003900000 */
[----:B------:R-:W1:Y:S02]  /*1a0e0*/  @!P0 SYNCS.PHASECHK.TRANS64 P0, [R17+URZ+0x30820], R0 ;  /* 0x03082000110085a7 */ /* 0x000e64000800007f */
[----:B-1----:R-:W-:Y:S05]  /*1a0f0*/  @!P0 BRA `(.L_x_4640) ;  /* 0xfffffffc00f08947 */ /* 0x002fea000383ffff */
[----:B------:R-:W-:Y:S05]  /*1a100*/  BRA `(.L_x_4727) ;  /* 0xffffffbc00047947 */ /* 0x000fea000383ffff */
.L_x_4645:
[----:B0-----:R0:W1:Y:S02]  /*1a110*/  SYNCS.PHASECHK.TRANS64.TRYWAIT P0, [R6+URZ+0x30840], R3 ;  /* 0x03084003060075a7 */ /* 0x001064000800017f */
[----:B-1----:R-:W-:Y:S05]  /*1a120*/  @!P0 NANOSLEEP.SYNCS 0x989680 ;  /* 0x009896800000895d */ /* 0x002fea0003900000 */
[----:B------:R-:W1:Y:S02]  /*1a130*/  @!P0 SYNCS.PHASECHK.TRANS64 P0, [R6+URZ+0x30840], R3 ;  /* 0x03084003060085a7 */ /* 0x000e64000800007f */
[----:B-1----:R-:W-:Y:S05]  /*1a140*/  @!P0 BRA `(.L_x_4645) ;  /* 0xfffffffc00f08947 */ /* 0x002fea000383ffff */
[----:B------:R-:W-:Y:S05]  /*1a150*/  BRA `(.L_x_4728) ;  /* 0xffffffbc00e07947 */ /* 0x000fea000383ffff */
.L_x_4646:
[----:B------:R-:W-:Y:S01]  /*1a160*/  BSSY B1, `(.L_x_4729) ;  /* 0x0000008000017945 */ /* 0x000fe20003800000 */
[----:B------:R-:W-:Y:S02]  /*1a170*/  IMAD.MOV.U32 R13, RZ, RZ, R8 ;  /* 0x000000ffff0d7224 */ /* 0x000fe400078e0008 */
[----:B------:R-:W-:Y:S02]  /*1a180*/  IMAD.MOV.U32 R12, RZ, RZ, RZ ;  /* 0x000000ffff0c7224 */ /* 0x000fe400078e00ff */
[----:B------:R-:W-:Y:S02]  /*1a190*/  IMAD.MOV.U32 R11, RZ, RZ, 0x181f ;  /* 0x0000181fff0b7424 */ /* 0x000fe400078e00ff */
[----:B------:R-:W-:-:S07]  /*1a1a0*/  IMAD.MOV.U32 R15, RZ, RZ, -0x1 ;  /* 0xffffffffff0f7424 */ /* 0x000fce00078e00ff */
[----:B--2---:R-:W-:Y:S05]  /*1a1b0*/  WARPSYNC.COLLECTIVE R15, `(.L_x_4730) ;  /* 0x000000000f087348 */ /* 0x004fea0003c00000 */
[----:B--2---:R0:W1:Y:S02]  /*1a1c0*/  SHFL.IDX P6, R14, R13, R12, R11 ;  /* 0x0000000c0d0e7389 */ /* 0x00406400000c000b */
[----:B01----:R-:W-:Y:S01]  /*1a1d0*/  ENDCOLLECTIVE ;  /* 0x000000000000791b */ /* 0x003fe20003800000 */
.L_x_4730:
[----:B------:R-:W-:Y:S05]  /*1a1e0*/  BSYNC B1 ;  /* 0x0000000000017941 */ /* 0x000fea0003800000 */
.L_x_4729:
        /* <DEDUP_REMOVED lines=12> */
.L_x_4731:
[----:B------:R-:W-:Y:S02]  /*1a2b0*/  IMAD R5, R5, 0x2, R17 ;  /* 0x0000000205057824 */ /* 0x000fe400078e0211 */
[----:B------:R-:W-:Y:S02]  /*1a2c0*/  IMAD.MOV.U32 R13, RZ, RZ, R8 ;  /* 0x000000ffff0d7224 */ /* 0x000fe400078e0008 */
[----:B------:R-:W-:Y:S02]  /*1a2d0*/  IMAD.MOV.U32 R12, RZ, RZ, 0x1 ;  /* 0x00000001ff0c7424 */ /* 0x000fe400078e00ff */
[----:B------:R-:W-:-:S07]  /*1a2e0*/  IMAD.MOV.U32 R2, RZ, RZ, R14 ;  /* 0x000000ffff027224 */ /* 0x000fce00078e000e */
[----:B------:R-:W-:Y:S05]  /*1a2f0*/  WARPSYNC.COLLECTIVE R15, `(.L_x_4732) ;  /* 0x000000000f087348 */ /* 0x000fea0003c00000 */
[----:B------:R0:W1:Y:S02]  /*1a300*/  SHFL.IDX P6, R14, R13, R12, R11 ;  /* 0x0000000c0d0e7389 */ /* 0x00006400000c000b */
[----:B01----:R-:W-:Y:S01]  /*1a310*/  ENDCOLLECTIVE ;  /* 0x000000000000791b */ /* 0x003fe20003800000 */
.L_x_4732:
        /* <DEDUP_REMOVED lines=13> */
.L_x_4733:
[----:B------:R-:W-:Y:S02]  /*1a3f0*/  IMAD.MOV.U32 R13, RZ, RZ, R8 ;  /* 0x000000ffff0d7224 */ /* 0x000fe400078e0008 */
[----:B------:R-:W-:Y:S02]  /*1a400*/  IMAD.MOV.U32 R12, RZ, RZ, 0x2 ;  /* 0x00000002ff0c7424 */ /* 0x000fe400078e00ff */
[----:B------:R-:W-:-:S07]  /*1a410*/  IMAD.MOV.U32 R2, RZ, RZ, R14 ;  /* 0x000000ffff027224 */ /* 0x000fce00078e000e */
[----:B------:R-:W-:Y:S05]  /*1a420*/  WARPSYNC.COLLECTIVE R15, `(.L_x_4734) ;  /* 0x000000000f087348 */ /* 0x000fea0003c00000 */
[----:B------:R0:W1:Y:S02]  /*1a430*/  SHFL.IDX P6, R14, R13, R12, R11 ;  /* 0x0000000c0d0e7389 */ /* 0x00006400000c000b */
[----:B01----:R-:W-:Y:S01]  /*1a440*/  ENDCOLLECTIVE ;  /* 0x000000000000791b */ /* 0x003fe20003800000 */
.L_x_4734:
        /* <DEDUP_REMOVED lines=13> */
.L_x_4735:
[----:B------:R-:W-:Y:S02]  /*1a520*/  IMAD.MOV.U32 R13, RZ, RZ, R8 ;  /* 0x000000ffff0d7224 */ /* 0x000fe400078e0008 */
[----:B------:R-:W-:Y:S02]  /*1a530*/  IMAD.MOV.U32 R12, RZ, RZ, 0x3 ;  /* 0x00000003ff0c7424 */ /* 0x000fe400078e00ff */
[----:B------:R-:W-:-:S07]  /*1a540*/  IMAD.MOV.U32 R2, RZ, RZ, R14 ;  /* 0x000000ffff027224 */ /* 0x000fce00078e000e */
[----:B------:R-:W-:Y:S05]  /*1a550*/  WARPSYNC.COLLECTIVE R15, `(.L_x_4736) ;  /* 0x000000000f087348 */ /* 0x000fea0003c00000 */
[----:B------:R0:W1:Y:S02]  /*1a560*/  SHFL.IDX P6, R14, R13, R12, R11 ;  /* 0x0000000c0d0e7389 */ /* 0x00006400000c000b */
[----:B01----:R-:W-:Y:S01]  /*1a570*/  ENDCOLLECTIVE ;  /* 0x000000000000791b */ /* 0x003fe20003800000 */
.L_x_4736:
        /* <DEDUP_REMOVED lines=13> */
.L_x_4737:
[----:B------:R-:W-:Y:S02]  /*1a650*/  IMAD.MOV.U32 R13, RZ, RZ, R8 ;  /* 0x000000ffff0d7224 */ /* 0x000fe400078e0008 */
[----:B------:R-:W-:Y:S02]  /*1a660*/  IMAD.MOV.U32 R12, RZ, RZ, 0x4 ;  /* 0x00000004ff0c7424 */ /* 0x000fe400078e00ff */
[----:B------:R-:W-:-:S07]  /*1a670*/  IMAD.MOV.U32 R2, RZ, RZ, R14 ;  /* 0x000000ffff027224 */ /* 0x000fce00078e000e */
[----:B------:R-:W-:Y:S05]  /*1a680*/  WARPSYNC.COLLECTIVE R15, `(.L_x_4738) ;  /* 0x000000000f087348 */ /* 0x000fea0003c00000 */
[----:B------:R0:W1:Y:S02]  /*1a690*/  SHFL.IDX P6, R14, R13, R12, R11 ;  /* 0x0000000c0d0e7389 */ /* 0x00006400000c000b */
[----:B01----:R-:W-:Y:S01]  /*1a6a0*/  ENDCOLLECTIVE ;  /* 0x000000000000791b */ /* 0x003fe20003800000 */
.L_x_4738:
        /* <DEDUP_REMOVED lines=13> */
.L_x_4739:
[----:B------:R-:W-:Y:S02]  /*1a780*/  IMAD.MOV.U32 R13, RZ, RZ, R8 ;  /* 0x000000ffff0d7224 */ /* 0x000fe400078e0008 */
[----:B------:R-:W-:Y:S02]  /*1a790*/  IMAD.MOV.U32 R12, RZ, RZ, 0x5 ;  /* 0x00000005ff0c7424 */ /* 0x000fe400078e00ff */
[----:B------:R-:W-:-:S07]  /*1a7a0*/  IMAD.MOV.U32 R2, RZ, RZ, R14 ;  /* 0x000000ffff027224 */ /* 0x000fce00078e000e */
[----:B------:R-:W-:Y:S05]  /*1a7b0*/  WARPSYNC.COLLECTIVE R15, `(.L_x_4740) ;  /* 0x000000000f087348 */ /* 0x000fea0003c00000 */
[----:B------:R0:W1:Y:S02]  /*1a7c0*/  SHFL.IDX P6, R14, R13, R12, R11 ;  /* 0x0000000c0d0e7389 */ /* 0x00006400000c000b */
[----:B01----:R-:W-:Y:S01]  /*1a7d0*/  ENDCOLLECTIVE ;  /* 0x000000000000791b */ /* 0x003fe20003800000 */
.L_x_4740:
        /* <DEDUP_REMOVED lines=14> */
.L_x_4741:
[----:B------:R-:W-:Y:S01]  /*1a8c0*/  IMAD.MOV.U32 R2, RZ, RZ, R14 ;  /* 0x000000ffff027224 */ /* 0x000fe200078e000e */
[----:B------:R-:W-:Y:S06]  /*1a8d0*/  BRA `(.L_x_4742) ;  /* 0xffffffbc00007947 */ /* 0x000fec000383ffff */
.L_x_4651:
[----:B0-----:R0:W1:Y:S02]  /*1a8e0*/  SYNCS.PHASECHK.TRANS64.TRYWAIT P0, [R6+URZ+0x30860], R2 ;  /* 0x03086002060075a7 */ /* 0x001064000800017f */
[----:B-1----:R-:W-:Y:S05]  /*1a8f0*/  @!P0 NANOSLEEP.SYNCS 0x989680 ;  /* 0x009896800000895d */ /* 0x002fea0003900000 */
[----:B------:R-:W1:Y:S02]  /*1a900*/  @!P0 SYNCS.PHASECHK.TRANS64 P0, [R6+URZ+0x30860], R2 ;  /* 0x03086002060085a7 */ /* 0x000e64000800007f */
[----:B-1----:R-:W-:Y:S05]  /*1a910*/  @!P0 BRA `(.L_x_4651) ;  /* 0xfffffffc00f08947 */ /* 0x002fea000383ffff */
[----:B------:R-:W-:Y:S05]  /*1a920*/  BRA `(.L_x_4743) ;  /* 0xffffffbc00647947 */ /* 0x000fea000383ffff */
.L_x_4652:
        /* <DEDUP_REMOVED lines=8> */
.L_x_4745:
[----:B------:R-:W-:Y:S05]  /*1a9b0*/  BSYNC B1 ;  /* 0x0000000000017941 */ /* 0x000fea0003800000 */
.L_x_4744:
        /* <DEDUP_REMOVED lines=9> */
.L_x_4746:
[----:B------:R-:W-:Y:S02]  /*1aa50*/  IMAD.MOV.U32 R13, RZ, RZ, R19 ;  /* 0x000000ffff0d7224 */ /* 0x000fe400078e0013 */
[----:B------:R-:W-:Y:S02]  /*1aa60*/  IMAD.MOV.U32 R12, RZ, RZ, 0x1 ;  /* 0x00000001ff0c7424 */ /* 0x000fe400078e00ff */
[----:B------:R-:W-:-:S07]  /*1aa70*/  IMAD.MOV.U32 R2, RZ, RZ, R14 ;  /* 0x000000ffff027224 */ /* 0x000fce00078e000e */
[----:B------:R-:W-:Y:S05]  /*1aa80*/  WARPSYNC.COLLECTIVE R15, `(.L_x_4747) ;  /* 0x000000000f087348 */ /* 0x000fea0003c00000 */
[----:B------:R0:W1:Y:S02]  /*1aa90*/  SHFL.IDX P6, R14, R13, R12, R11 ;  /* 0x0000000c0d0e7389 */ /* 0x00006400000c000b */
[----:B01----:R-:W-:Y:S01]  /*1aaa0*/  ENDCOLLECTIVE ;  /* 0x000000000000791b */ /* 0x003fe20003800000 */
.L_x_4747:
        /* <DEDUP_REMOVED lines=16> */
.L_x_4748:
[----:B------:R-:W-:Y:S02]  /*1abb0*/  IMAD.MOV.U32 R13, RZ, RZ, R19 ;  /* 0x000000ffff0d7224 */ /* 0x000fe400078e0013 */
[----:B------:R-:W-:Y:S02]  /*1abc0*/  IMAD.MOV.U32 R12, RZ, RZ, 0x2 ;  /* 0x00000002ff0c7424 */ /* 0x000fe400078e00ff */
[----:B------:R-:W-:-:S07]  /*1abd0*/  IMAD.MOV.U32 R2, RZ, RZ, R14 ;  /* 0x000000ffff027224 */ /* 0x000fce00078e000e */
[----:B------:R-:W-:Y:S05]  /*1abe0*/  WARPSYNC.COLLECTIVE R15, `(.L_x_4749) ;  /* 0x000000000f087348 */ /* 0x000fea0003c00000 */
[----:B------:R0:W1:Y:S02]  /*1abf0*/  SHFL.IDX P6, R14, R13, R12, R11 ;  /* 0x0000000c0d0e7389 */ /* 0x00006400000c000b */
[----:B01----:R-:W-:Y:S01]  /*1ac00*/  ENDCOLLECTIVE ;  /* 0x000000000000791b */ /* 0x003fe20003800000 */
.L_x_4749:
        /* <DEDUP_REMOVED lines=16> */
.L_x_4750:
[----:B------:R-:W-:Y:S02]  /*1ad10*/  IMAD.MOV.U32 R13, RZ, RZ, R19 ;  /* 0x000000ffff0d7224 */ /* 0x000fe400078e0013 */
[----:B------:R-:W-:Y:S02]  /*1ad20*/  IMAD.MOV.U32 R12, RZ, RZ, 0x3 ;  /* 0x00000003ff0c7424 */ /* 0x000fe400078e00ff */
[----:B------:R-:W-:-:S07]  /*1ad30*/  IMAD.MOV.U32 R2, RZ, RZ, R14 ;  /* 0x000000ffff027224 */ /* 0x000fce00078e000e */
[----:B------:R-:W-:Y:S05]  /*1ad40*/  WARPSYNC.COLLECTIVE R15, `(.L_x_4751) ;  /* 0x000000000f087348 */ /* 0x000fea0003c00000 */
[----:B------:R0:W1:Y:S02]  /*1ad50*/  SHFL.IDX P6, R14, R13, R12, R11 ;  /* 0x0000000c0d0e7389 */ /* 0x00006400000c000b */
[----:B01----:R-:W-:Y:S01]  /*1ad60*/  ENDCOLLECTIVE ;  /* 0x000000000000791b */ /* 0x003fe20003800000 */
.L_x_4751:
        /* <DEDUP_REMOVED lines=16> */
.L_x_4752:
[----:B------:R-:W-:Y:S02]  /*1ae70*/  IMAD.MOV.U32 R13, RZ, RZ, R19 ;  /* 0x000000ffff0d7224 */ /* 0x000fe400078e0013 */
[----:B------:R-:W-:Y:S02]  /*1ae80*/  IMAD.MOV.U32 R12, RZ, RZ, 0x4 ;  /* 0x00000004ff0c7424 */ /* 0x000fe400078e00ff */
[----:B------:R-:W-:-:S07]  /*1ae90*/  IMAD.MOV.U32 R2, RZ, RZ, R14 ;  /* 0x000000ffff027224 */ /* 0x000fce00078e000e */
[----:B------:R-:W-:Y:S05]  /*1aea0*/  WARPSYNC.COLLECTIVE R15, `(.L_x_4753) ;  /* 0x000000000f087348 */ /* 0x000fea0003c00000 */
[----:B------:R0:W1:Y:S02]  /*1aeb0*/  SHFL.IDX P6, R14, R13, R12, R11 ;  /* 0x0000000c0d0e7389 */ /* 0x00006400000c000b */
[----:B01----:R-:W-:Y:S01]  /*1aec0*/  ENDCOLLECTIVE ;  /* 0x000000000000791b */ /* 0x003fe20003800000 */
.L_x_4753:
        /* <DEDUP_REMOVED lines=16> */
.L_x_4754:
[----:B------:R-:W-:Y:S02]  /*1afd0*/  IMAD.MOV.U32 R13, RZ, RZ, R19 ;  /* 0x000000ffff0d7224 */ /* 0x000fe400078e0013 */
[----:B------:R-:W-:Y:S02]  /*1afe0*/  IMAD.MOV.U32 R12, RZ, RZ, 0x5 ;  /* 0x00000005ff0c7424 */ /* 0x000fe400078e00ff */
[----:B------:R-:W-:-:S07]  /*1aff0*/  IMAD.MOV.U32 R2, RZ, RZ, R14 ;  /* 0x000000ffff027224 */ /* 0x000fce00078e000e */
[----:B------:R-:W-:Y:S05]  /*1b000*/  WARPSYNC.COLLECTIVE R15, `(.L_x_4755) ;  /* 0x000000000f087348 */ /* 0x000fea0003c00000 */
[----:B------:R0:W1:Y:S02]  /*1b010*/  SHFL.IDX P6, R14, R13, R12, R11 ;  /* 0x0000000c0d0e7389 */ /* 0x00006400000c000b */
[----:B01----:R-:W-:Y:S01]  /*1b020*/  ENDCOLLECTIVE ;  /* 0x000000000000791b */ /* 0x003fe20003800000 */
.L_x_4755:
        /* <DEDUP_REMOVED lines=13> */
.L_x_4756:
[----:B------:R-:W-:Y:S01]  /*1b100*/  @!PT LDS RZ, [RZ] ;  /* 0x00000000fffff984 */ /* 0x000fe20000000800 */
[----:B------:R-:W-:Y:S01]  /*1b110*/  @!PT LDS RZ, [RZ] ;  /* 0x00000000fffff984 */ /* 0x000fe20000000800 */
[----:B------:R-:W-:Y:S01]  /*1b120*/  @!PT LDS RZ, [RZ] ;  /* 0x00000000fffff984 */ /* 0x000fe20000000800 */
[----:B------:R1:W-:Y:S01]  /*1b130*/  LDGSTS.E.BYPASS.LTC128B.128 [R5+0x5400], desc[UR36][R2.64+0x80], !P0 ;  /* 0x0540008002057fae */ /* 0x0003e2000c101d64 */
[----:B------:R-:W-:-:S13]  /*1b140*/  ISETP.LT.OR P0, PT, R7, 0x41, P1 ;  /* 0x000000410700780c */ /* 0x000fda0000f01670 */
[----:B------:R1:W-:Y:S01]  /*1b150*/  LDGSTS.E.BYPASS.LTC128B.128 [R5+0x8400], desc[UR36][R2.64+0x100], !P0 ;  /* 0x0840010002057fae */ /* 0x0003e2000c101d64 */
[----:B------:R-:W-:Y:S05]  /*1b160*/  BRA `(.L_x_4757) ;  /* 0xffffffb800487947 */ /* 0x000fea000383ffff */
.L_x_4660:
[----:B0-----:R0:W1:Y:S02]  /*1b170*/  SYNCS.PHASECHK.TRANS64.TRYWAIT P0, [R0+URZ+0x30860], R3 ;  /* 0x03086003000075a7 */ /* 0x001064000800017f */
[----:B-1----:R-:W-:Y:S05]  /*1b180*/  @!P0 NANOSLEEP.SYNCS 0x989680 ;  /* 0x009896800000895d */ /* 0x002fea0003900000 */
[----:B------:R-:W1:Y:S02]  /*1b190*/  @!P0 SYNCS.PHASECHK.TRANS64 P0, [R0+URZ+0x30860], R3 ;  /* 0x03086003000085a7 */ /* 0x000e64000800007f */
[----:B-1----:R-:W-:Y:S05]  /*1b1a0*/  @!P0 BRA `(.L_x_4660) ;  /* 0xfffffffc00f08947 */ /* 0x002fea000383ffff */
[----:B------:R-:W-:Y:S05]  /*1b1b0*/  BRA `(.L_x_4758) ;  /* 0xffffffbc00607947 */ /* 0x000fea000383ffff */
.L_x_4661:
        /* <DEDUP_REMOVED lines=8> */
.L_x_4760:
[----:B------:R-:W-:Y:S05]  /*1b240*/  BSYNC B0 ;  /* 0x0000000000007941 */ /* 0x000fea0003800000 */
.L_x_4759:
        /* <DEDUP_REMOVED lines=9> */
.L_x_4761:
        /* <DEDUP_REMOVED lines=14> */
.L_x_4762:
        /* <DEDUP_REMOVED lines=13> */
.L_x_4763:
[----:B------:R-:W-:Y:S02]  /*1b490*/  IMAD.MOV.U32 R13, RZ, RZ, R19 ;  /* 0x000000ffff0d7224 */ /* 0x000fe400078e0013 */
[----:B------:R-:W-:Y:S01]  /*1b4a0*/  IMAD.MOV.U32 R12, RZ, RZ, 0x2 ;  /* 0x00000002ff0c7424 */ /* 0x000fe200078e00ff */
[----:B------:R-:W-:-:S13]  /*1b4b0*/  IADD3 R2, P4, R14, R5, RZ ;  /* 0x000000050e027210 */ /* 0x000fda0007f9e0ff */
[----:B------:R-:W-:Y:S05]  /*1b4c0*/  WARPSYNC.COLLECTIVE R15, `(.L_x_4764) ;  /* 0x000000000f087348 */ /* 0x000fea0003c00000 */
[----:B------:R0:W1:Y:S02]  /*1b4d0*/  SHFL.IDX P6, R14, R13, R12, R11 ;  /* 0x0000000c0d0e7389 */ /* 0x00006400000c000b */
[----:B01----:R-:W-:Y:S01]  /*1b4e0*/  ENDCOLLECTIVE ;  /* 0x000000000000791b */ /* 0x003fe20003800000 */
.L_x_4764:
        /* <DEDUP_REMOVED lines=15> */
.L_x_4765:
[----:B------:R-:W-:Y:S02]  /*1b5e0*/  IMAD.MOV.U32 R13, RZ, RZ, R19 ;  /* 0x000000ffff0d7224 */ /* 0x000fe400078e0013 */
[----:B------:R-:W-:Y:S01]  /*1b5f0*/  IMAD.MOV.U32 R12, RZ, RZ, 0x3 ;  /* 0x00000003ff0c7424 */ /* 0x000fe200078e00ff */
[----:B------:R-:W-:-:S13]  /*1b600*/  IADD3 R2, P4, R14, R5, RZ ;  /* 0x000000050e027210 */ /* 0x000fda0007f9e0ff */
[----:B------:R-:W-:Y:S05]  /*1b610*/  WARPSYNC.COLLECTIVE R15, `(.L_x_4766) ;  /* 0x000000000f087348 */ /* 0x000fea0003c00000 */
[----:B------:R0:W1:Y:S02]  /*1b620*/  SHFL.IDX P6, R14, R13, R12, R11 ;  /* 0x0000000c0d0e7389 */ /* 0x00006400000c000b */
[----:B01----:R-:W-:Y:S01]  /*1b630*/  ENDCOLLECTIVE ;  /* 0x000000000000791b */ /* 0x003fe20003800000 */
.L_x_4766:
        /* <DEDUP_REMOVED lines=15> */
.L_x_4767:
[----:B------:R-:W-:Y:S02]  /*1b730*/  IMAD.MOV.U32 R13, RZ, RZ, R19 ;  /* 0x000000ffff0d7224 */ /* 0x000fe400078e0013 */
[----:B------:R-:W-:Y:S01]  /*1b740*/  IMAD.MOV.U32 R12, RZ, RZ, 0x4 ;  /* 0x00000004ff0c7424 */ /* 0x000fe200078e00ff */
[----:B------:R-:W-:-:S13]  /*1b750*/  IADD3 R2, P4, R14, R5, RZ ;  /* 0x000000050e027210 */ /* 0x000fda0007f9e0ff */
[----:B------:R-:W-:Y:S05]  /*1b760*/  WARPSYNC.COLLECTIVE R15, `(.L_x_4768) ;  /* 0x000000000f087348 */ /* 0x000fea0003c00000 */
[----:B------:R0:W1:Y:S02]  /*1b770*/  SHFL.IDX P6, R14, R13, R12, R11 ;  /* 0x0000000c0d0e7389 */ /* 0x00006400000c000b */
[----:B01----:R-:W-:Y:S01]  /*1b780*/  ENDCOLLECTIVE ;  /* 0x000000000000791b */ /* 0x003fe20003800000 */
.L_x_4768:
        /* <DEDUP_REMOVED lines=15> */
.L_x_4769:
[----:B------:R-:W-:Y:S02]  /*1b880*/  IMAD.MOV.U32 R13, RZ, RZ, R19 ;  /* 0x000000ffff0d7224 */ /* 0x000fe400078e0013 */
[----:B------:R-:W-:Y:S01]  /*1b890*/  IMAD.MOV.U32 R12, RZ, RZ, 0x5 ;  /* 0x00000005ff0c7424 */ /* 0x000fe200078e00ff */
[----:B------:R-:W-:-:S13]  /*1b8a0*/  IADD3 R2, P4, R14, R5, RZ ;  /* 0x000000050e027210 */ /* 0x000fda0007f9e0ff */
[----:B------:R-:W-:Y:S05]  /*1b8b0*/  WARPSYNC.COLLECTIVE R15, `(.L_x_4770) ;  /* 0x000000000f087348 */ /* 0x000fea0003c00000 */
[----:B------:R0:W1:Y:S02]  /*1b8c0*/  SHFL.IDX P6, R14, R13, R12, R11 ;  /* 0x0000000c0d0e7389 */ /* 0x00006400000c000b */
[----:B01----:R-:W-:Y:S01]  /*1b8d0*/  ENDCOLLECTIVE ;  /* 0x000000000000791b */ /* 0x003fe20003800000 */
.L_x_4770:
        /* <DEDUP_REMOVED lines=14> */
.L_x_4771:
[----:B------:R-:W-:Y:S05]  /*1b9c0*/  BRA `(.L_x_4772) ;  /* 0xffffffb800647947 */ /* 0x000fea000383ffff */
.L_x_4666:
        /* <DEDUP_REMOVED lines=8> */
.L_x_4774:
[----:B------:R-:W-:Y:S05]  /*1ba50*/  BSYNC B0 ;  /* 0x0000000000007941 */ /* 0x000fea0003800000 */
.L_x_4773:
        /* <DEDUP_REMOVED lines=9> */
.L_x_4775:
[----:B------:R-:W-:Y:S02]  /*1baf0*/  ULDC UR4, c[0x0][0xc3c] ;  /* 0x00030f0000047ab9 */ /* 0x000fe40000000800 */
[----:B------:R-:W-:-:S13]  /*1bb00*/  ISETP.GE.OR P1, PT, R9, UR4, !P0 ;  /* 0x0000000409007c0c */ /* 0x000fda000c726670 */
[----:B------:R-:W0:Y:S08]  /*1bb10*/  @!P1 LDC.64 R4, c[0x0][0xc80] ;  /* 0x00032000ff049b82 */ /* 0x000e300000000a00 */
[----:B------:R-:W1:Y:S01]  /*1bb20*/  @!P1 LDC.64 R2, c[0x0][0xc78] ;  /* 0x00031e00ff029b82 */ /* 0x000e620000000a00 */
[----:B------:R-:W-:Y:S02]  /*1bb30*/  IMAD.MOV.U32 R25, RZ, RZ, RZ ;  /* 0x000000ffff197224 */ /* 0x000fe400078e00ff */
[----:B------:R-:W-:-:S02]  /*1bb40*/  IMAD.MOV.U32 R8, RZ, RZ, RZ ;  /* 0x000000ffff087224 */ /* 0x000fc400078e00ff */
[----:B------:R-:W-:Y:S02]  /*1bb50*/  IMAD.MOV.U32 R11, RZ, RZ, RZ ;  /* 0x000000ffff0b7224 */ /* 0x000fe400078e00ff */
[----:B------:R-:W-:Y:S02]  /*1bb60*/  IMAD.MOV.U32 R7, RZ, RZ, R14 ;  /* 0x000000ffff077224 */ /* 0x000fe400078e000e */
[----:B0-----:R-:W-:-:S06]  /*1bb70*/  @!P1 IMAD.WIDE R4, R9, 0x4, R4 ;  /* 0x0000000409049825 */ /* 0x001fcc00078e0204 */
[----:B------:R-:W2:Y:S01]  /*1bb80*/  @!P1 LDG.E R4, desc[UR36][R4.64] ;  /* 0x0000002404049981 */ /* 0x000ea2000c1e1900 */
[----:B-1----:R-:W-:-:S06]  /*1bb90*/  @!P1 IMAD.WIDE R2, R9, 0x4, R2 ;  /* 0x0000000409029825 */ /* 0x002fcc00078e0202 */
        /* <DEDUP_REMOVED lines=12> */
.L_x_4776:
[----:B------:R-:W-:Y:S01]  /*1bc60*/  IMAD.MOV.U32 R12, RZ, RZ, 0x2 ;  /* 0x00000002ff0c7424 */ /* 0x000fe200078e00ff */
[----:B------:R-:W-:-:S05]  /*1bc70*/  SEL R6, R14, RZ, P1 ;  /* 0x000000ff0e067207 */ /* 0x000fca0000800000 */
[----:B------:R-:W-:-:S04]  /*1bc80*/  IMAD.IADD R6, R13, 0x1, R6 ;  /* 0x000000010d067824 */ /* 0x000fc800078e0206 */
[----:B------:R-:W-:-:S07]  /*1bc90*/  IMAD.MOV.U32 R13, RZ, RZ, R6 ;  /* 0x000000ffff0d7224 */ /* 0x000fce00078e0006 */
[----:B------:R-:W-:Y:S05]  /*1bca0*/  WARPSYNC.COLLECTIVE R15, `(.L_x_4777) ;  /* 0x000000000f087348 */ /* 0x000fea0003c00000 */
[----:B------:R0:W1:Y:S02]  /*1bcb0*/  SHFL.UP P6, R14, R13, R12, R11 ;  /* 0x0400000c0d0e7389 */ /* 0x00006400000c000b */
[----:B01----:R-:W-:Y:S01]  /*1bcc0*/  ENDCOLLECTIVE ;  /* 0x000000000000791b */ /* 0x003fe20003800000 */
.L_x_4777:
        /* <DEDUP_REMOVED lines=8> */
.L_x_4778:
[----:B------:R-:W-:Y:S01]  /*1bd50*/  IMAD.MOV.U32 R12, RZ, RZ, 0x8 ;  /* 0x00000008ff0c7424 */ /* 0x000fe200078e00ff */
[----:B------:R-:W-:-:S05]  /*1bd60*/  SEL R3, R14, RZ, P3 ;  /* 0x000000ff0e037207 */ /* 0x000fca0001800000 */
[----:B------:R-:W-:-:S04]  /*1bd70*/  IMAD.IADD R3, R2, 0x1, R3 ;  /* 0x0000000102037824 */ /* 0x000fc800078e0203 */
[----:B------:R-:W-:-:S07]  /*1bd80*/  IMAD.MOV.U32 R13, RZ, RZ, R3 ;  /* 0x000000ffff0d7224 */ /* 0x000fce00078e0003 */
[----:B------:R-:W-:Y:S05]  /*1bd90*/  WARPSYNC.COLLECTIVE R15, `(.L_x_4779) ;  /* 0x000000000f087348 */ /* 0x000fea0003c00000 */
[----:B------:R0:W1:Y:S02]  /*1bda0*/  SHFL.UP P6, R14, R13, R12, R11 ;  /* 0x0400000c0d0e7389 */ /* 0x00006400000c000b */
[----:B01----:R-:W-:Y:S01]  /*1bdb0*/  ENDCOLLECTIVE ;  /* 0x000000000000791b */ /* 0x003fe20003800000 */
.L_x_4779:
[----:B------:R-:W-:Y:S01]  /*1bdc0*/  IMAD.MOV.U32 R12, RZ, RZ, 0x10 ;  /* 0x00000010ff0c7424 */ /* 0x000fe200078e00ff */
[----:B------:R-:W-:-:S05]  /*1bdd0*/  SEL R4, R14, RZ, P4 ;  /* 0x000000ff0e047207 */ /* 0x000fca0002000000 */
[----:B------:R-:W-:-:S04]  /*1bde0*/  IMAD.IADD R4, R3, 0x1, R4 ;  /* 0x0000000103047824 */ /* 0x000fc800078e0204 */
[----:B------:R-:W-:-:S07]  /*1bdf0*/  IMAD.MOV.U32 R13, RZ, RZ, R4 ;  /* 0x000000ffff0d7224 */ /* 0x000fce00078e0004 */
[----:B------:R-:W-:Y:S05]  /*1be00*/  WARPSYNC.COLLECTIVE R15, `(.L_x_4780) ;  /* 0x000000000f087348 */ /* 0x000fea0003c00000 */
[----:B------:R0:W1:Y:S02]  /*1be10*/  SHFL.UP P6, R14, R13, R12, R11 ;  /* 0x0400000c0d0e7389 */ /* 0x00006400000c000b */
[----:B01----:R-:W-:Y:S01]  /*1be20*/  ENDCOLLECTIVE ;  /* 0x000000000000791b */ /* 0x003fe20003800000 */
.L_x_4780:
        /* <DEDUP_REMOVED lines=8> */
.L_x_4781:
[----:B------:R-:W-:Y:S05]  /*1beb0*/  BRA `(.L_x_4782) ;  /* 0xffffffb800787947 */ /* 0x000fea000383ffff */
.L_x_4669:
[----:B------:R-:W-:Y:S01]  /*1bec0*/  BSSY B0, `(.L_x_4783) ;  /* 0x0000007000007945 */ /* 0x000fe20003800000 */
[----:B------:R-:W-:Y:S02]  /*1bed0*/  IMAD.MOV.U32 R12, RZ, RZ, 0x1 ;  /* 0x00000001ff0c7424 */ /* 0x000fe400078e00ff */
[----:B------:R-:W-:Y:S02]  /*1bee0*/  IMAD.MOV.U32 R11, RZ, RZ, RZ ;  /* 0x000000ffff0b7224 */ /* 0x000fe400078e00ff */
[----:B------:R-:W-:-:S07]  /*1bef0*/  IMAD.MOV.U32 R15, RZ, RZ, -0x1 ;  /* 0xffffffffff0f7424 */ /* 0x000fce00078e00ff */
[----:B------:R-:W-:Y:S05]  /*1bf00*/  WARPSYNC.COLLECTIVE R15, `(.L_x_4784) ;  /* 0x000000000f087348 */ /* 0x000fea0003c00000 */
[----:B------:R0:W1:Y:S02]  /*1bf10*/  SHFL.UP P6, R14, R13, R12, R11 ;  /* 0x0400000c0d0e7389 */ /* 0x00006400000c000b */
[----:B01----:R-:W-:Y:S01]  /*1bf20*/  ENDCOLLECTIVE ;  /* 0x000000000000791b */ /* 0x003fe20003800000 */
.L_x_4784:
[----:B------:R-:W-:Y:S05]  /*1bf30*/  BSYNC B0 ;  /* 0x0000000000007941 */ /* 0x000fea0003800000 */
.L_x_4783:
        /* <DEDUP_REMOVED lines=8> */
.L_x_4785:
[----:B------:R-:W-:Y:S01]  /*1bfc0*/  IMAD.MOV.U32 R12, RZ, RZ, 0x4 ;  /* 0x00000004ff0c7424 */ /* 0x000fe200078e00ff */
[----:B------:R-:W-:-:S05]  /*1bfd0*/  SEL R2, R14, RZ, P2 ;  /* 0x000000ff0e027207 */ /* 0x000fca0001000000 */
[----:B------:R-:W-:-:S04]  /*1bfe0*/  IMAD.IADD R2, R13, 0x1, R2 ;  /* 0x000000010d027824 */ /* 0x000fc800078e0202 */
[----:B------:R-:W-:-:S07]  /*1bff0*/  IMAD.MOV.U32 R13, RZ, RZ, R2 ;  /* 0x000000ffff0d7224 */ /* 0x000fce00078e0002 */
[----:B------:R-:W-:Y:S05]  /*1c000*/  WARPSYNC.COLLECTIVE R15, `(.L_x_4786) ;  /* 0x000000000f087348 */ /* 0x000fea0003c00000 */
[----:B------:R0:W1:Y:S02]  /*1c010*/  SHFL.UP P6, R14, R13, R12, R11 ;  /* 0x0400000c0d0e7389 */ /* 0x00006400000c000b */
[----:B01----:R-:W-:Y:S01]  /*1c020*/  ENDCOLLECTIVE ;  /* 0x000000000000791b */ /* 0x003fe20003800000 */
.L_x_4786:
[----:B------:R-:W-:Y:S01]  /*1c030*/  IMAD.MOV.U32 R12, RZ, RZ, 0x8 ;  /* 0x00000008ff0c7424 */ /* 0x000fe200078e00ff */
[----:B------:R-:W-:-:S05]  /*1c040*/  SEL R3, R14, RZ, P3 ;  /* 0x000000ff0e037207 */ /* 0x000fca0001800000 */
[----:B------:R-:W-:-:S04]  /*1c050*/  IMAD.IADD R3, R2, 0x1, R3 ;  /* 0x0000000102037824 */ /* 0x000fc800078e0203 */
[----:B------:R-:W-:-:S07]  /*1c060*/  IMAD.MOV.U32 R13, RZ, RZ, R3 ;  /* 0x000000ffff0d7224 */ /* 0x000fce00078e0003 */
[----:B------:R-:W-:Y:S05]  /*1c070*/  WARPSYNC.COLLECTIVE R15, `(.L_x_4787) ;  /* 0x000000000f087348 */ /* 0x000fea0003c00000 */
[----:B------:R0:W1:Y:S02]  /*1c080*/  SHFL.UP P6, R14, R13, R12, R11 ;  /* 0x0400000c0d0e7389 */ /* 0x00006400000c000b */
[----:B01----:R-:W-:Y:S01]  /*1c090*/  ENDCOLLECTIVE ;  /* 0x000000000000791b */ /* 0x003fe20003800000 */
.L_x_4787:
[----:B------:R-:W-:Y:S01]  /*1c0a0*/  IMAD.MOV.U32 R12, RZ, RZ, 0x10 ;  /* 0x00000010ff0c7424 */ /* 0x000fe200078e00ff */
[----:B------:R-:W-:-:S05]  /*1c0b0*/  SEL R4, R14, RZ, P4 ;  /* 0x000000ff0e047207 */ /* 0x000fca0002000000 */
[----:B------:R-:W-:-:S04]  /*1c0c0*/  IMAD.IADD R4, R3, 0x1, R4 ;  /* 0x0000000103047824 */ /* 0x000fc800078e0204 */
[----:B------:R-:W-:-:S07]  /*1c0d0*/  IMAD.MOV.U32 R13, RZ, RZ, R4 ;  /* 0x000000ffff0d7224 */ /* 0x000fce00078e0004 */
[----:B------:R-:W-:Y:S05]  /*1c0e0*/  WARPSYNC.COLLECTIVE R15, `(.L_x_4788) ;  /* 0x000000000f087348 */ /* 0x000fea0003c00000 */
[----:B------:R0:W1:Y:S02]  /*1c0f0*/  SHFL.UP P6, R14, R13, R12, R11 ;  /* 0x0400000c0d0e7389 */ /* 0x00006400000c000b */
[----:B01----:R-:W-:Y:S01]  /*1c100*/  ENDCOLLECTIVE ;  /* 0x000000000000791b */ /* 0x003fe20003800000 */
.L_x_4788:
        /* <DEDUP_REMOVED lines=8> */
.L_x_4789:
[----:B------:R-:W-:Y:S05]  /*1c190*/  BRA `(.L_x_4790) ;  /* 0xffffffb800647947 */ /* 0x000fea000383ffff */
.L_x_4671:
[----:B------:R-:W-:Y:S01]  /*1c1a0*/  BSSY B0, `(.L_x_4791) ;  /* 0x0000006000007945 */ /* 0x000fe20003800000 */
[----:B------:R-:W-:Y:S01]  /*1c1b0*/  PLOP3.LUT P6, PT, P6, PT, PT, 0x8, 0x0 ;  /* 0x000000000000781c */ /* 0x000fe200037ce170 */
[----:B------:R-:W-:-:S12]  /*1c1c0*/  IMAD.MOV.U32 R15, RZ, RZ, -0x1 ;  /* 0xffffffffff0f7424 */ /* 0x000fd800078e00ff */
[----:B0-----:R-:W-:Y:S05]  /*1c1d0*/  WARPSYNC.COLLECTIVE R15, `(.L_x_4792) ;  /* 0x000000000f087348 */ /* 0x001fea0003c00000 */
[----:B------:R-:W-:Y:S01]  /*1c1e0*/  VOTE.ANY R14, PT, P6 ;  /* 0x00000000000e7806 */ /* 0x000fe200030e0100 */
[----:B0-----:R-:W-:Y:S06]  /*1c1f0*/  ENDCOLLECTIVE ;  /* 0x000000000000791b */ /* 0x001fec0003800000 */
.L_x_4792:
[----:B------:R-:W-:Y:S05]  /*1c200*/  BSYNC B0 ;  /* 0x0000000000007941 */ /* 0x000fea0003800000 */
.L_x_4791:
        /* <DEDUP_REMOVED lines=8> */
.L_x_4793:
[----:B------:R-:W-:Y:S02]  /*1c290*/  IMAD.IADD R27, R12, 0x1, R27 ;  /* 0x000000010c1b7824 */ /* 0x000fe400078e021b */
[----:B------:R-:W-:Y:S02]  /*1c2a0*/  IMAD.MOV.U32 R13, RZ, RZ, R8 ;  /* 0x000000ffff0d7224 */ /* 0x000fe400078e0008 */
[----:B------:R-:W-:-:S07]  /*1c2b0*/  IMAD.MOV.U32 R25, RZ, RZ, R14 ;  /* 0x000000ffff197224 */ /* 0x000fce00078e000e */
[----:B------:R-:W-:Y:S05]  /*1c2c0*/  WARPSYNC.COLLECTIVE R15, `(.L_x_4794) ;  /* 0x000000000f087348 */ /* 0x000fea0003c00000 */
[----:B------:R0:W1:Y:S02]  /*1c2d0*/  SHFL.IDX P6, R14, R13, R12, R11 ;  /* 0x0000000c0d0e7389 */ /* 0x00006400000c000b */
[----:B01----:R-:W-:Y:S01]  /*1c2e0*/  ENDCOLLECTIVE ;  /* 0x000000000000791b */ /* 0x003fe20003800000 */
.L_x_4794:
[----:B------:R-:W-:Y:S01]  /*1c2f0*/  IMAD.MOV.U32 R8, RZ, RZ, R14 ;  /* 0x000000ffff087224 */ /* 0x000fe200078e000e */
[----:B------:R-:W-:Y:S06]  /*1c300*/  BRA `(.L_x_4795) ;  /* 0xffffffb800487947 */ /* 0x000fec000383ffff */
.L_x_4673:
[----:B------:R-:W-:Y:S01]  /*1c310*/  BSSY B0, `(.L_x_4796) ;  /* 0x0000007000007945 */ /* 0x000fe20003800000 */
[----:B------:R-:W-:Y:S02]  /*1c320*/  IMAD.MOV.U32 R13, RZ, RZ, R2 ;  /* 0x000000ffff0d7224 */ /* 0x000fe400078e0002 */
[----:B------:R-:W-:Y:S02]  /*1c330*/  IMAD.MOV.U32 R11, RZ, RZ, 0x1f ;  /* 0x0000001fff0b7424 */ /* 0x000fe400078e00ff */
[----:B------:R-:W-:-:S07]  /*1c340*/  IMAD.MOV.U32 R15, RZ, RZ, -0x1 ;  /* 0xffffffffff0f7424 */ /* 0x000fce00078e00ff */
[----:B0-23--:R-:W-:Y:S05]  /*1c350*/  WARPSYNC.COLLECTIVE R15, `(.L_x_4797) ;  /* 0x000000000f087348 */ /* 0x00dfea0003c00000 */
[----:B------:R1:W4:Y:S02]  /*1c360*/  SHFL.IDX P6, R14, R13, R12, R11 ;  /* 0x0000000c0d0e7389 */ /* 0x00032400000c000b */
[----:B01234-:R-:W-:Y:S01]  /*1c370*/  ENDCOLLECTIVE ;  /* 0x000000000000791b */ /* 0x01ffe20003800000 */
.L_x_4797:
[----:B------:R-:W-:Y:S05]  /*1c380*/  BSYNC B0 ;  /* 0x0000000000007941 */ /* 0x000fea0003800000 */
.L_x_4796:
[----:B------:R-:W-:Y:S01]  /*1c390*/  IMAD.MOV.U32 R6, RZ, RZ, R14 ;  /* 0x000000ffff067224 */ /* 0x000fe200078e000e */
[----:B------:R-:W-:Y:S06]  /*1c3a0*/  BRA `(.L_x_4672) ;  /* 0xffffffb800387947 */ /* 0x000fec000383ffff */
.L_x_4679:
[----:B0-----:R0:W1:Y:S02]  /*1c3b0*/  SYNCS.PHASECHK.TRANS64.TRYWAIT P0, [R4+URZ+0x30820], R0 ;  /* 0x03082000040075a7 */ /* 0x001064000800017f */
[----:B-1----:R-:W-:Y:S05]  /*1c3c0*/  @!P0 NANOSLEEP.SYNCS 0x989680 ;  /* 0x009896800000895d */ /* 0x002fea0003900000 */
[----:B------:R-:W1:Y:S02]  /*1c3d0*/  @!P0 SYNCS.PHASECHK.TRANS64 P0, [R4+URZ+0x30820], R0 ;  /* 0x03082000040085a7 */ /* 0x000e64000800007f */
[----:B-1----:R-:W-:Y:S05]  /*1c3e0*/  @!P0 BRA `(.L_x_4679) ;  /* 0xfffffffc00f08947 */ /* 0x002fea000383ffff */
[----:B------:R-:W-:Y:S05]  /*1c3f0*/  BRA `(.L_x_4798) ;  /* 0xffffffc000907947 */ /* 0x000fea000383ffff */
.L_x_4680:
        /* <DEDUP_REMOVED lines=11> */
.L_x_4800:
[----:B------:R-:W-:Y:S05]  /*1c4b0*/  BSYNC B0 ;  /* 0x0000000000007941 */ /* 0x000fea0003800000 */
.L_x_4799:
[----:B------:R-:W-:Y:S05]  /*1c4c0*/  BRA `(.L_x_4801) ;  /* 0xffffffc000787947 */ /* 0x000fea000383ffff */
.L_x_4683:
[----:B------:R-:W-:Y:S01]  /*1c4d0*/  BSSY B1, `(.L_x_4802) ;  /* 0x0000006000017945 */ /* 0x000fe20003800000 */
[----:B------:R-:W-:-:S07]  /*1c4e0*/  IMAD.MOV.U32 R15, RZ, RZ, -0x1 ;  /* 0xffffffffff0f7424 */ /* 0x000fce00078e00ff */
[----:B0-2---:R-:W-:Y:S05]  /*1c4f0*/  WARPSYNC.COLLECTIVE R15, `(.L_x_4803) ;  /* 0x000000000f0c7348 */ /* 0x005fea0003c00000 */
[----:B------:R-:W-:Y:S02]  /*1c500*/  ELECT P6, UR62, PT ;  /* 0x00000000003e782f */ /* 0x000fe400038c0000 */
[----:B------:R-:W-:Y:S01]  /*1c510*/  MOV R14, UR62 ;  /* 0x0000003e000e7c02 */ /* 0x000fe20008000f00 */
[----:B0-2---:R-:W-:Y:S10]  /*1c520*/  ENDCOLLECTIVE ;  /* 0x000000000000791b */ /* 0x005ff40003800000 */
.L_x_4803:
[----:B------:R-:W-:Y:S05]  /*1c530*/  BSYNC B1 ;  /* 0x0000000000017941 */ /* 0x000fea0003800000 */
.L_x_4802:
[----:B------:R-:W-:Y:S05]  /*1c540*/  BRA `(.L_x_4804) ;  /* 0xffffffc000707947 */ /* 0x000fea000383ffff */
.L_x_4685:
[----:B0-----:R0:W1:Y:S02]  /*1c550*/  SYNCS.PHASECHK.TRANS64.TRYWAIT P1, [R5+URZ+0x30840], R0 ;  /* 0x03084000050075a7 */ /* 0x001064000802017f */
[----:B-1----:R-:W-:Y:S05]  /*1c560*/  @!P1 NANOSLEEP.SYNCS 0x989680 ;  /* 0x009896800000995d */ /* 0x002fea0003900000 */
[----:B------:R-:W1:Y:S02]  /*1c570*/  @!P1 SYNCS.PHASECHK.TRANS64 P1, [R5+URZ+0x30840], R0 ;  /* 0x03084000050095a7 */ /* 0x000e64000802007f */
[----:B-1----:R-:W-:Y:S05]  /*1c580*/  @!P1 BRA `(.L_x_4685) ;  /* 0xfffffffc00f09947 */ /* 0x002fea000383ffff */
[----:B------:R-:W-:Y:S05]  /*1c590*/  BRA `(.L_x_4805) ;  /* 0xffffffc000987947 */ /* 0x000fea000383ffff */
.L_x_4687:
[----:B-1----:R1:W3:Y:S02]  /*1c5a0*/  SYNCS.PHASECHK.TRANS64.TRYWAIT P1, [R23+URZ+0x30840], R2 ;  /* 0x03084002170075a7 */ /* 0x0022e4000802017f */
[----:B---3--:R-:W-:Y:S05]  /*1c5b0*/  @!P1 NANOSLEEP.SYNCS 0x989680 ;  /* 0x009896800000995d */ /* 0x008fea0003900000 */
[----:B------:R-:W3:Y:S02]  /*1c5c0*/  @!P1 SYNCS.PHASECHK.TRANS64 P1, [R23+URZ+0x30840], R2 ;  /* 0x03084002170095a7 */ /* 0x000ee4000802007f */
[----:B---3--:R-:W-:Y:S05]  /*1c5d0*/  @!P1 BRA `(.L_x_4687) ;  /* 0xfffffffc00f09947 */ /* 0x008fea000383ffff */
[----:B------:R-:W-:Y:S05]  /*1c5e0*/  BRA `(.L_x_4806) ;  /* 0xffffffc000a47947 */ /* 0x000fea000383ffff */
.L_x_4689:
[----:B---3--:R3:W4:Y:S02]  /*1c5f0*/  SYNCS.PHASECHK.TRANS64.TRYWAIT P1, [R5+URZ+0x30860], R0 ;  /* 0x03086000050075a7 */ /* 0x008724000802017f */
[----:B----4-:R-:W-:Y:S05]  /*1c600*/  @!P1 NANOSLEEP.SYNCS 0x989680 ;  /* 0x009896800000995d */ /* 0x010fea0003900000 */
[----:B------:R-:W4:Y:S02]  /*1c610*/  @!P1 SYNCS.PHASECHK.TRANS64 P1, [R5+URZ+0x30860], R0 ;  /* 0x03086000050095a7 */ /* 0x000f24000802007f */
[----:B----4-:R-:W-:Y:S05]  /*1c620*/  @!P1 BRA `(.L_x_4689) ;  /* 0xfffffffc00f09947 */ /* 0x010fea000383ffff */
[----:B------:R-:W-:Y:S05]  /*1c630*/  BRA `(.L_x_4807) ;  /* 0xffffffc000a07947 */ /* 0x000fea000383ffff */
.L_x_4808:
        /* <DEDUP_REMOVED lines=12> */
.L_x_15968:


//--------------------- .text._ZN7cutlass13device_kernelIN5flash11enable_sm90INS1_16FlashAttnFwdSm90INS1_25CollectiveMainloopFwdSm90ILi2EN4cute5tupleIJNS5_1CILi1EEES8_S8_EEENS6_IJNS7_ILi128EEENS7_ILi96EEENS7_ILi192EEEEEELi192ENS_10bfloat16_tEfNS_4arch4Sm90ELb0ELb1ELb0ELb1ELb1ELb1ELb0ELb1ELb1ELb1ELb1ELb0EEENS1_21CollectiveEpilogueFwdINS6_IJSA_SC_SB_EEES9_SE_SG_Li256ELb1ELb1ELb1ELb0EEENS1_36VarlenDynamicPersistentTileSchedulerILi128ELi96ELi256ELi128ELb1ELb1ELb1ELb1ELb0ELb1EEEEEEEEEvNT_6ParamsE --------------------------
	.section	.text._ZN7cutlass13device_kernelIN5flash11enable_sm90INS1_16FlashAttnFwdSm90INS1_25CollectiveMainloopFwdSm90ILi2EN4cute5tupleIJNS5_1CILi1EEES8_S8_EEENS6_IJNS7_ILi128EEENS7_ILi96EEENS7_ILi192EEEEEELi192ENS_10bfloat16_tEfNS_4arch4Sm90ELb0ELb1ELb0ELb1ELb1ELb1ELb0ELb1ELb1ELb1ELb1ELb0EEENS1_21CollectiveEpilogueFwdINS6_IJSA_SC_SB_EEES9_SE_SG_Li256ELb1ELb1ELb1ELb0EEENS1_36VarlenDynamicPersistentTileSchedulerILi128ELi96ELi256ELi128ELb1ELb1ELb1ELb1ELb0ELb1EEEEEEEEEvNT_6ParamsE,"ax",@progbits
	.align	128
.text._ZN7cutlass13device_kernelIN5flash11enable_sm90INS1_16FlashAttnFwdSm90INS1_25CollectiveMainloopFwdSm90ILi2EN4cute5tupleIJNS5_1CILi1EEES8_S8_EEENS6_IJNS7_ILi128EEENS7_ILi96EEENS7_ILi192EEEEEELi192ENS_10bfloat16_tEfNS_4arch4Sm90ELb0ELb1ELb0ELb1ELb1ELb1ELb0ELb1ELb1ELb1ELb1ELb0EEENS1_21CollectiveEpilogueFwdINS6_IJSA_SC_SB_EEES9_SE_SG_Li256ELb1ELb1ELb1ELb0EEENS1_36VarlenDynamicPersistentTileSchedulerILi128ELi96ELi256ELi128ELb1ELb1ELb1ELb1ELb0ELb1EEEEEEEEEvNT_6ParamsE:
        .type           _ZN7cutlass13device_kernelIN5flash11enable_sm90INS1_16FlashAttnFwdSm90INS1_25CollectiveMainloopFwdSm90ILi2EN4cute5tupleIJNS5_1CILi1EEES8_S8_EEENS6_IJNS7_ILi128EEENS7_ILi96EEENS7_ILi192EEEEEELi192ENS_10bfloat16_tEfNS_4arch4Sm90ELb0ELb1ELb0ELb1ELb1ELb1ELb0ELb1ELb1ELb1ELb1ELb0EEENS1_21CollectiveEpilogueFwdINS6_IJSA_SC_SB_EEES9_SE_SG_Li256ELb1ELb1ELb1ELb0EEENS1_36VarlenDynamicPersistentTileSchedulerILi128ELi96ELi256ELi128ELb1ELb1ELb1ELb1ELb0ELb1EEEEEEEEEvNT_6ParamsE,@function
        .size           _ZN7cutlass13device_kernelIN5flash11enable_sm90INS1_16FlashAttnFwdSm90INS1_25CollectiveMainloopFwdSm90ILi2EN4cute5tupleIJNS5_1CILi1EEES8_S8_EEENS6_IJNS7_ILi128EEENS7_ILi96EEENS7_ILi192EEEEEELi192ENS_10bfloat16_tEfNS_4arch4Sm90ELb0ELb1ELb0ELb1ELb1ELb1ELb0ELb1ELb1ELb1ELb1ELb0EEENS1_21CollectiveEpilogueFwdINS6_IJSA_SC_SB_EEES9_SE_SG_Li256ELb1ELb1ELb1ELb0EEENS1_36VarlenDynamicPersistentTileSchedulerILi128ELi96ELi256ELi128ELb1ELb1ELb1ELb1ELb0ELb1EEEEEEEEEvNT_6ParamsE,(.L_x_15969 - _ZN7cutlass13device_kernelIN5flash11enable_sm90INS1_16FlashAttnFwdSm90INS1_25CollectiveMainloopFwdSm90ILi2EN4cute5tupleIJNS5_1CILi1EEES8_S8_EEENS6_IJNS7_ILi128EEENS7_ILi96EEENS7_ILi192EEEEEELi192ENS_10bfloat16_tEfNS_4arch4Sm90ELb0ELb1ELb0ELb1ELb1ELb1ELb0ELb1ELb1ELb1ELb1ELb0EEENS1_21CollectiveEpilogueFwdINS6_IJSA_SC_SB_EEES9_SE_SG_Li256ELb1ELb1ELb1ELb0EEENS1_36VarlenDynamicPersistentTileSchedulerILi128ELi96ELi256ELi128ELb1ELb1ELb1ELb1ELb0ELb1EEEEEEEEEvNT_6ParamsE)
        .other          _ZN7cutlass13device_kernelIN5flash11enable_sm90INS1_16FlashAttnFwdSm90INS1_25CollectiveMainloopFwdSm90ILi2EN4cute5tupleIJNS5_1CILi1EEES8_S8_EEENS6_IJNS7_ILi128EEENS7_ILi96EEENS7_ILi192EEEEEELi192ENS_10bfloat16_tEfNS_4arch4Sm90ELb0ELb1ELb0ELb1ELb1ELb1ELb0ELb1ELb1ELb1ELb1ELb0EEENS1_21CollectiveEpilogueFwdINS6_IJSA_SC_SB_EEES9_SE_SG_Li256ELb1ELb1ELb1ELb0EEENS1_36VarlenDynamicPersistentTileSchedulerILi128ELi96ELi256ELi128ELb1ELb1ELb1ELb1ELb0ELb1EEEEEEEEEvNT_6ParamsE,@"STO_CUDA_ENTRY STV_DEFAULT"
_ZN7cutlass13device_kernelIN5flash11enable_sm90INS1_16FlashAttnFwdSm90INS1_25CollectiveMainloopFwdSm90ILi2EN4cute5tupleIJNS5_1CILi1EEES8_S8_EEENS6_IJNS7_ILi128EEENS7_ILi96EEENS7_ILi192EEEEEELi192ENS_10bfloat16_tEfNS_4arch4Sm90ELb0ELb1ELb0ELb1ELb1ELb1ELb0ELb1ELb1ELb1ELb1ELb0EEENS1_21CollectiveEpilogueFwdINS6_IJSA_SC_SB_EEES9_SE_SG_Li256ELb1ELb1ELb1ELb0EEENS1_36VarlenDynamicPersistentTileSchedulerILi128ELi96ELi256ELi128ELb1ELb1ELb1ELb1ELb0ELb1EEEEEEEEEvNT_6ParamsE:
[----:B------:R-:W0:Y:S02]  /*0000*/  LDC R1, c[0x0][0x28] ;  /* 0x00000a00ff017b82 */ /* 0x000e240000000800 */
[----:B0-----:R-:W-:-:S05]  /*0010*/  VIADD R1, R1, 0xfffffd10 ;  /* 0xfffffd1001017836 */ /* 0x001fca0000000000 */
[----:B------:R-:W-:Y:S01]  /*0020*/  R2UR UR5, R1 ;  /* 0x00000000010572ca */ /* 0x000fe200000e0000 */
[----:B------:R-:W0:Y:S01]  /*0030*/  S2R R3, SR_TID.X ;  /* 0x0000000000037919 */ /* 0x000e220000002100 */
[----:B------:R-:W-:Y:S01]  /*0040*/  ULDC UR4, c[0x0][0x20] ;  /* 0x0000080000047ab9 */ /* 0x000fe20000000800 */
[----:B------:R-:W-:Y:S01]  /*0050*/  ELECT P0, URZ, PT ;  /* 0x00000000003f782f */ /* 0x000fe20003800000 */
[----:B------:R-:W-:Y:S09]  /*0060*/  BSSY B0, `(.L_x_4809) ;  /* 0x0000015000007945 */ /* 0x000ff20003800000 */
[----:B------:R-:W-:-:S03]  /*0070*/  UIADD3 UR5, UP0, UR5, UR4, URZ ;  /* 0x0000000405057290 */ /* 0x000fc6000ff1e03f */
[----:B------:R-:W-:Y:S02]  /*0080*/  ULDC UR4, c[0x0][0x24] ;  /* 0x0000090000047ab9 */ /* 0x000fe40000000800 */
[----:B------:R-:W-:Y:S01]  /*0090*/  UIADD3.X UR4, URZ, UR4, URZ, UP0, !UPT ;  /* 0x000000043f047290 */ /* 0x000fe200087fe43f */
[----:B------:R-:W-:-:S05]  /*00a0*/  IMAD.U32 R4, RZ, RZ, UR5 ;  /* 0x00000005ff047e24 */ /* 0x000fca000f8e00ff */
[----:B------:R-:W-:Y:S01]  /*00b0*/  STL [R1+0x280], R4 ;  /* 0x0002800401007387 */ /* 0x000fe20000100800 */
[----:B0-----:R-:W-:-:S05]  /*00c0*/  SHF.R.U32.HI R0, RZ, 0x5, R3 ;  /* 0x00000005ff007819 */ /* 0x001fca0000011603 */
[----:B------:R-:W0:Y:S02]  /*00d0*/  SHFL.IDX PT, R2, R0, RZ, 0x1f ;  /* 0x00001fff00027589 */ /* 0x000e2400000e0000 */
[----:B0-----:R-:W-:Y:S02]  /*00e0*/  ISETP.EQ.AND P0, PT, R2, RZ, P0 ;  /* 0x000000ff0200720c */ /* 0x001fe40000702270 */
[----:B------:R-:W-:Y:S01]  /*00f0*/  SHF.R.U32.HI R2, RZ, 0x7, R3 ;  /* 0x00000007ff027819 */ /* 0x000fe20000011603 */
[----:B------:R-:W-:-:S05]  /*0100*/  IMAD.U32 R3, RZ, RZ, UR4 ;  /* 0x00000004ff037e24 */ /* 0x000fca000f8e00ff */
[----:B------:R0:W-:Y:S05]  /*0110*/  STL [R1+0x284], R3 ;  /* 0x0002840301007387 */ /* 0x0001ea0000100800 */
        /* <DEDUP_REMOVED lines=8> */
[----:B-1----:R-:W-:Y:S01]  /*01a0*/  NOP ;  /* 0x0000000000007918 */ /* 0x002fe20000000000 */
.L_x_4810:
[----:B------:R-:W-:Y:S05]  /*01b0*/  BSYNC B0 ;  /* 0x0000000000007941 */ /* 0x000fea0003800000 */
.L_x_4809:
[----:B------:R-:W-:Y:S01]  /*01c0*/  VOTEU.ANY UP0, P0 ;  /* 0x00000000003f7886 */ /* 0x000fe20000000100 */
[----:B------:R-:W1:Y:S01]  /*01d0*/  SHFL.IDX PT, R2, R2, RZ, 0x1f ;  /* 0x00001fff02027589 */ /* 0x000e6200000e0000 */
[----:B------:R-:W-:Y:S01]  /*01e0*/  UMOV UR4, 0x80 ;  /* 0x0000008000047882 */ /* 0x000fe20000000000 */
[----:B------:R-:W-:Y:S01]  /*01f0*/  UMOV UR7, 0x100 ;  /* 0x0000010000077882 */ /* 0x000fe20000000000 */
[----:B------:R-:W-:Y:S01]  /*0200*/  VOTEU.ANY UP1, P0 ;  /* 0x00000000003f7886 */ /* 0x000fe20000020100 */
[----:B------:R-:W2:Y:S01]  /*0210*/  @UP0 S2UR UR8, SR_CgaCtaId ;  /* 0x00000000000809c3 */ /* 0x000ea20000008800 */
[----:B0-----:R-:W0:Y:S01]  /*0220*/  SHFL.IDX PT, R3, R0, RZ, 0x1f ;  /* 0x00001fff00037589 */ /* 0x001e2200000e0000 */
[----:B------:R-:W-:Y:S01]  /*0230*/  @UP0 UMOV UR6, 0x400 ;  /* 0x0000040000060882 */ /* 0x000fe20000000000 */
[----:B------:R-:W-:-:S04]  /*0240*/  @UP0 UIADD3 UR4, -UR4, 0x100000, URZ ;  /* 0x0010000004040890 */ /* 0x000fc8000fffe13f */
[----:B------:R-:W-:Y:S02]  /*0250*/  @UP0 USHF.L.U32 UR5, UR4, 0xb, URZ ;  /* 0x0000000b04050899 */ /* 0x000fe4000800063f */
[----:B------:R-:W-:Y:S01]  /*0260*/  @UP0 USHF.L.U32 UR4, UR4, 0x1, URZ ;  /* 0x0000000104040899 */ /* 0x000fe2000800063f */
[----:B------:R-:W-:Y:S01]  /*0270*/  VOTEU.ANY UP2, P0 ;  /* 0x00000000003f7886 */ /* 0x000fe20000040100 */
[----:B-1----:R-:W-:Y:S01]  /*0280*/  R2UR UR9, R2 ;  /* 0x00000000020972ca */ /* 0x002fe200000e0000 */
[----:B--2---:R-:W-:Y:S01]  /*0290*/  @UP0 ULEA UR8, UR8, UR6, 0x18 ;  /* 0x0000000608080291 */ /* 0x004fe2000f8ec03f */
[----:B0-----:R-:W-:Y:S01]  /*02a0*/  ISETP.NE.AND P1, PT, R3, RZ, PT ;  /* 0x000000ff0300720c */ /* 0x001fe20003f25270 */
        /* <DEDUP_REMOVED lines=26> */
.L_x_4811:
        /* <DEDUP_REMOVED lines=22> */
.L_x_4812:
        /* <DEDUP_REMOVED lines=18> */
.L_x_4813:
        /* <DEDUP_REMOVED lines=22> */
.L_x_4814:
        /* <DEDUP_REMOVED lines=22> */
.L_x_4815:
[----:B0-----:R-:W-:Y:S01]  /*0990*/  UMOV UR4, 0x1 ;  /* 0x0000000100047882 */ /* 0x001fe20000000000 */
[----:B------:R-:W-:Y:S01]  /*09a0*/  PLOP3.LUT P0, PT, PT, PT, UP0, 0x80, 0x0 ;  /* 0x000000000000781c */ /* 0x000fe20003f0f008 */
[----:B------:R-:W-:Y:S01]  /*09b0*/  USEL UR4, UR4, 0x2, !UP0 ;  /* 0x0000000204047887 */ /* 0x000fe2000c000000 */
[----:B------:R-:W-:Y:S01]  /*09c0*/  NOP ;  /* 0x0000000000007918 */ /* 0x000fe20000000000 */
[----:B------:R-:W-:-:S04]  /*09d0*/  ULDC.64 UR36, c[0x0][0x208] ;  /* 0x0000820000247ab9 */ /* 0x000fc80000000a00 */
[----:B------:R-:W-:-:S05]  /*09e0*/  IMAD.U32 R2, RZ, RZ, UR4 ;  /* 0x00000004ff027e24 */ /* 0x000fca000f8e00ff */
[----:B------:R0:W-:Y:S01]  /*09f0*/  STL [R1+0x294], R2 ;  /* 0x0002940201007387 */ /* 0x0001e20000100800 */
[----:B-12-4-:R-:W-:Y:S06]  /*0a00*/  BAR.SYNC.DEFER_BLOCKING 0x0 ;  /* 0x0000000000007b1d */ /* 0x016fec0000010000 */
[----:B------:R-:W-:Y:S05]  /*0a10*/  @!P0 BRA `(.L_x_4816) ;  /* 0x000001c000a48947 */ /* 0x000fea0003800000 */
.L_x_4817:
[----:B------:R-:W-:-:S08]  /*0a20*/  NOP ;  /* 0x0000000000007918 */ /* 0x000fd00000000000 */
[----:B------:R-:W1:Y:S02]  /*0a30*/  USETMAXREG.TRY_ALLOC.CTAPOOL UP0, 0xe8 ;  /* 0x000000e8000079c8 */ /* 0x000e640008000600 */
[----:B-1----:R-:W-:-:S13]  /*0a40*/  PLOP3.LUT P0, PT, PT, PT, UP0, 0x80, 0x0 ;  /* 0x000000000000781c */ /* 0x002fda0003f0f008 */
[----:B------:R-:W-:Y:S05]  /*0a50*/  @!P0 BRA `(.L_x_4817) ;  /* 0xfffffffc00f08947 */ /* 0x000fea000383ffff */
[----:B------:R-:W1:Y:S08]  /*0a60*/  S2UR UR61, SR_CgaCtaId ;  /* 0x00000000003d79c3 */ /* 0x000e700000008800 */
[----:B------:R-:W-:Y:S06]  /*0a70*/  BAR.ARV 0x8, 0x180 ;  /* 0x0206000000007b1d */ /* 0x000fec0000002000 */
[----:B------:R-:W-:Y:S01]  /*0a80*/  UMOV UR39, 0x400 ;  /* 0x0000040000277882 */ /* 0x000fe20000000000 */
[----:B------:R-:W-:Y:S01]  /*0a90*/  ULDC UR4, c[0x0][0xc3c] ;  /* 0x00030f0000047ab9 */ /* 0x000fe20000000800 */
[----:B------:R-:W-:Y:S04]  /*0aa0*/  STL.64 [R1+0x270], RZ ;  /* 0x000270ff01007387 */ /* 0x000fe80000100a00 */
[----:B------:R-:W-:Y:S01]  /*0ab0*/  STL [R1+0x278], RZ ;  /* 0x000278ff01007387 */ /* 0x000fe20000100800 */
[----:B-1----:R-:W-:Y:S01]  /*0ac0*/  ULEA UR39, UR61, UR39, 0x18 ;  /* 0x000000273d277291 */ /* 0x002fe2000f8ec03f */
[----:B------:R-:W-:Y:S08]  /*0ad0*/  BAR.SYNC.DEFER_BLOCKING 0x5, 0x180 ;  /* 0x0146000000007b1d */ /* 0x000ff00000010000 */
[----:B------:R-:W1:Y:S01]  /*0ae0*/  LDS.128 R12, [UR39+0x308d0] ;  /* 0x0308d027ff0c7984 */ /* 0x000e620008000c00 */
[----:B------:R-:W-:Y:S06]  /*0af0*/  BAR.ARV 0x4, 0x180 ;  /* 0x0106000000007b1d */ /* 0x000fec0000002000 */
[----:B-1----:R-:W-:-:S13]  /*0b00*/  ISETP.GE.AND P0, PT, R15, UR4, PT ;  /* 0x000000040f007c0c */ /* 0x002fda000bf06270 */
[----:B------:R-:W-:Y:S05]  /*0b10*/  @P0 EXIT ;  /* 0x000000000000094d */ /* 0x000fea0003800000 */
[----:B------:R-:W1:Y:S01]  /*0b20*/  S2R R0, SR_TID.X ;  /* 0x0000000000007919 */ /* 0x000e620000002100 */
[----:B------:R-:W-:Y:S01]  /*0b30*/  R2UR UR4, R13 ;  /* 0x000000000d0472ca */ /* 0x000fe200000e0000 */
[----:B------:R-:W-:Y:S01]  /*0b40*/  UIADD3 UR5, UR39, 0x12400, URZ ;  /* 0x0001240027057890 */ /* 0x000fe2000fffe03f */
[----:B------:R-:W-:Y:S01]  /*0b50*/  R2UR UR40, R15 ;  /* 0x000000000f2872ca */ /* 0x000fe200000e0000 */
[----:B------:R-:W-:Y:S01]  /*0b60*/  UMOV UR6, URZ ;  /* 0x0000003f00067c82 */ /* 0x000fe20008000000 */
[----:B------:R-:W-:Y:S01]  /*0b70*/  UMOV UR60, URZ ;  /* 0x0000003f003c7c82 */ /* 0x000fe20008000000 */
[----:B------:R-:W-:Y:S01]  /*0b80*/  IMAD.U32 R226, RZ, RZ, UR6 ;  /* 0x00000006ffe27e24 */ /* 0x000fe2000f8e00ff */
[----:B------:R-:W-:Y:S01]  /*0b90*/  UMOV UR38, URZ ;  /* 0x0000003f00267c82 */ /* 0x000fe20008000000 */
[----:B------:R-:W-:Y:S02]  /*0ba0*/  IMAD.U32 R204, RZ, RZ, UR5 ;  /* 0x00000005ffcc7e24 */ /* 0x000fe4000f8e00ff */
[----:B-1----:R-:W-:-:S05]  /*0bb0*/  VIADD R192, R0, 0xffffff80 ;  /* 0xffffff8000c07836 */ /* 0x002fca0000000000 */
[----:B------:R-:W-:-:S04]  /*0bc0*/  SHF.R.S32.HI R3, RZ, 0x1f, R192 ;  /* 0x0000001fff037819 */ /* 0x000fc800000114c0 */
[CC--:B------:R-:W-:Y:S02]  /*0bd0*/  LEA.HI R0, R3.reuse, R192.reuse, RZ, 0x7 ;  /* 0x000000c003007211 */ /* 0x0c0fe400078f38ff */
[----:B------:R-:W-:Y:S02]  /*0be0*/  LEA.HI R202, R3, R192, RZ, 0x5 ;  /* 0x000000c003ca7211 */ /* 0x000fe400078f28ff */
[----:B------:R-:W-:Y:S02]  /*0bf0*/  LOP3.LUT R5, R0, 0xffffff80, RZ, 0xc0, !PT ;  /* 0xffffff8000057812 */ /* 0x000fe400078ec0ff */
[----:B------:R-:W-:Y:S02]  /*0c00*/  SHF.R.S32.HI R10, RZ, 0x7, R0 ;  /* 0x00000007ff0a7819 */ /* 0x000fe40000011400 */
[----:B------:R-:W-:Y:S01]  /*0c10*/  SHF.R.S32.HI R202, RZ, 0x5, R202 ;  /* 0x00000005ffca7819 */ /* 0x000fe200000114ca */
[----:B------:R-:W-:Y:S01]  /*0c20*/  IMAD.IADD R11, R192, 0x1, -R5 ;  /* 0x00000001c00b7824 */ /* 0x000fe200078e0a05 */
[----:B------:R-:W-:Y:S01]  /*0c30*/  LEA.HI R0, R0, R10, RZ, 0x1 ;  /* 0x0000000a00007211 */ /* 0x000fe200078f08ff */
[----:B------:R1:W-:Y:S03]  /*0c40*/  STL [R1+0x2dc], R10 ;  /* 0x0002dc0a01007387 */ /* 0x0003e60000100800 */
[----:B------:R-:W-:Y:S01]  /*0c50*/  SHF.R.S32.HI R4, RZ, 0x1f, R11 ;  /* 0x0000001fff047819 */ /* 0x000fe2000001140b */
[----:B------:R-:W-:Y:S01]  /*0c60*/  STL [R1+0x2d8], R11 ;  /* 0x0002d80b01007387 */ /* 0x000fe20000100800 */
[----:B------:R-:W-:-:S02]  /*0c70*/  LOP3.LUT R0, R0, 0x3fffffe, RZ, 0xc0, !PT ;  /* 0x03fffffe00007812 */ /* 0x000fc400078ec0ff */
[CC--:B------:R-:W-:Y:S02]  /*0c80*/  LEA.HI R6, R4.reuse, R11.reuse, RZ, 0x2 ;  /* 0x0000000b04067211 */ /* 0x0c0fe400078f10ff */
[----:B------:R-:W-:Y:S01]  /*0c90*/  LEA.HI R4, R4, R11, RZ, 0x5 ;  /* 0x0000000b04047211 */ /* 0x000fe200078f28ff */
[----:B------:R-:W-:Y:S01]  /*0ca0*/  IMAD.IADD R0, R10, 0x1, -R0 ;  /* 0x000000010a007824 */ /* 0x000fe200078e0a00 */
[----:B------:R-:W-:Y:S01]  /*0cb0*/  SHF.R.S32.HI R5, RZ, 0x2, R6 ;  /* 0x00000002ff057819 */ /* 0x000fe20000011406 */
[----:B-1----:R-:W-:Y:S01]  /*0cc0*/  IMAD.MOV.U32 R10, RZ, RZ, R14 ;  /* 0x000000ffff0a7224 */ /* 0x002fe200078e000e */
[----:B0-----:R-:W-:Y:S02]  /*0cd0*/  SHF.R.S32.HI R2, RZ, 0x1f, R6 ;  /* 0x0000001fff027819 */ /* 0x001fe40000011406 */
[----:B------:R-:W-:Y:S02]  /*0ce0*/  SHF.R.S32.HI R4, RZ, 0x5, R4 ;  /* 0x00000005ff047819 */ /* 0x000fe40000011404 */
[----:B------:R-:W-:-:S02]  /*0cf0*/  LEA.HI R7, R2, R5, RZ, 0x3 ;  /* 0x0000000502077211 */ /* 0x000fc400078f18ff */
[----:B------:R-:W-:Y:S02]  /*0d00*/  LEA.HI R2, R3, R192, RZ, 0x4 ;  /* 0x000000c003027211 */ /* 0x000fe400078f20ff */
[----:B------:R-:W-:Y:S02]  /*0d10*/  LOP3.LUT R8, R7, 0xfffffff8, RZ, 0xc0, !PT ;  /* 0xfffffff807087812 */ /* 0x000fe400078ec0ff */
[----:B------:R-:W-:Y:S02]  /*0d20*/  SHF.R.S32.HI R7, RZ, 0x4, R2 ;  /* 0x00000004ff077819 */ /* 0x000fe40000011402 */
[----:B------:R-:W-:Y:S01]  /*0d30*/  LOP3.LUT R6, R6, 0x7ffffffc, RZ, 0xc0, !PT ;  /* 0x7ffffffc06067812 */ /* 0x000fe200078ec0ff */
[----:B------:R-:W-:Y:S01]  /*0d40*/  IMAD.IADD R9, R5, 0x1, -R8 ;  /* 0x0000000105097824 */ /* 0x000fe200078e0a08 */
[C---:B------:R-:W-:Y:S02]  /*0d50*/  LOP3.LUT R5, R2.reuse, 0x3fffff0, RZ, 0xc0, !PT ;  /* 0x03fffff002057812 */ /* 0x040fe400078ec0ff */
[----:B------:R-:W-:Y:S01]  /*0d60*/  LEA.HI R2, R2, R7, RZ, 0x1 ;  /* 0x0000000702027211 */ /* 0x000fe200078f08ff */
[----:B------:R-:W-:-:S02]  /*0d70*/  IMAD R9, R4, 0x10, R9 ;  /* 0x0000001004097824 */ /* 0x000fc400078e0209 */
[----:B------:R-:W-:Y:S01]  /*0d80*/  IMAD.IADD R5, R192, 0x1, -R5 ;  /* 0x00000001c0057824 */ /* 0x000fe200078e0a05 */
[----:B------:R-:W-:Y:S01]  /*0d90*/  LOP3.LUT R2, R2, 0x1ffffffe, RZ, 0xc0, !PT ;  /* 0x1ffffffe02027812 */ /* 0x000fe200078ec0ff */
[----:B------:R-:W-:Y:S01]  /*0da0*/  IMAD R4, R0, 0x40, R9 ;  /* 0x0000004000047824 */ /* 0x000fe200078e0209 */
[CC--:B------:R-:W-:Y:S01]  /*0db0*/  LEA.HI R0, R3.reuse, R192.reuse, RZ, 0x2 ;  /* 0x000000c003007211 */ /* 0x0c0fe200078f10ff */
[----:B------:R-:W-:Y:S01]  /*0dc0*/  IMAD R5, R202, 0x10, R5 ;  /* 0x00000010ca057824 */ /* 0x000fe200078e0205 */
[----:B------:R-:W-:Y:S01]  /*0dd0*/  LEA.HI R3, R3, R192, RZ, 0x3 ;  /* 0x000000c003037211 */ /* 0x000fe200078f18ff */
[----:B------:R-:W-:Y:S01]  /*0de0*/  IMAD.IADD R2, R7, 0x1, -R2 ;  /* 0x0000000107027824 */ /* 0x000fe200078e0a02 */
[----:B------:R-:W-:Y:S01]  /*0df0*/  LOP3.LUT R199, R0, 0xfffffffc, RZ, 0xc0, !PT ;  /* 0xfffffffc00c77812 */ /* 0x000fe200078ec0ff */
[----:B------:R-:W-:Y:S01]  /*0e00*/  IMAD.IADD R6, R11, 0x1, -R6 ;  /* 0x000000010b067824 */ /* 0x000fe200078e0a06 */
[----:B------:R-:W-:Y:S01]  /*0e10*/  SHF.R.S32.HI R197, RZ, 0x2, R0 ;  /* 0x00000002ffc57819 */ /* 0x000fe20000011400 */
[----:B------:R-:W-:Y:S01]  /*0e20*/  IMAD R5, R5, 0x8, R2 ;  /* 0x0000000805057824 */ /* 0x000fe200078e0202 */
[----:B------:R-:W-:Y:S01]  /*0e30*/  SHF.R.S32.HI R0, RZ, 0x1f, R0 ;  /* 0x0000001fff007819 */ /* 0x000fe20000011400 */
[----:B------:R-:W-:Y:S01]  /*0e40*/  IMAD.SHL.U32 R19, R6, 0x2, RZ ;  /* 0x0000000206137824 */ /* 0x000fe200078e00ff */
[----:B------:R-:W-:Y:S01]  /*0e50*/  SHF.R.S32.HI R225, RZ, 0x3, R3 ;  /* 0x00000003ffe17819 */ /* 0x000fe20000011403 */
[----:B------:R-:W-:Y:S01]  /*0e60*/  STL [R1+0x2e0], R4 ;  /* 0x0002e00401007387 */ /* 0x000fe20000100800 */
[----:B------:R-:W-:Y:S01]  /*0e70*/  LEA.HI R0, R0, R197, RZ, 0x3 ;  /* 0x000000c500007211 */ /* 0x000fe200078f18ff */
[----:B------:R-:W-:Y:S01]  /*0e80*/  VIADD R221, R19, 0x8 ;  /* 0x0000000813dd7836 */ /* 0x000fe20000000000 */
[----:B------:R-:W-:Y:S01]  /*0e90*/  LOP3.LUT R3, R3, 0xfffffff8, RZ, 0xc0, !PT ;  /* 0xfffffff803037812 */ /* 0x000fe200078ec0ff */
[C---:B------:R-:W-:Y:S01]  /*0ea0*/  VIADD R220, R19.reuse, 0x10 ;  /* 0x0000001013dc7836 */ /* 0x040fe20000000000 */
[----:B------:R-:W-:Y:S01]  /*0eb0*/  LOP3.LUT R0, R0, 0xfffffff8, RZ, 0xc0, !PT ;  /* 0xfffffff800007812 */ /* 0x000fe200078ec0ff */
[----:B------:R-:W-:-:S02]  /*0ec0*/  VIADD R219, R19, 0x18 ;  /* 0x0000001813db7836 */ /* 0x000fc40000000000 */
[----:B------:R-:W-:Y:S02]  /*0ed0*/  VIADD R218, R19, 0x20 ;  /* 0x0000002013da7836 */ /* 0x000fe40000000000 */
[----:B------:R-:W-:Y:S02]  /*0ee0*/  IMAD.IADD R227, R197, 0x1, -R0 ;  /* 0x00000001c5e37824 */ /* 0x000fe400078e0a00 */
[----:B------:R-:W-:Y:S01]  /*0ef0*/  IMAD.SHL.U32 R0, R5, 0x8, RZ ;  /* 0x0000000805007824 */ /* 0x000fe200078e00ff */
[----:B------:R-:W-:Y:S01]  /*0f00*/  SHF.R.S32.HI R5, RZ, 0x1f, R220 ;  /* 0x0000001fff057819 */ /* 0x000fe200000114dc */
[----:B------:R-:W-:Y:S01]  /*0f10*/  IMAD.IADD R228, R192, 0x1, -R3 ;  /* 0x00000001c0e47824 */ /* 0x000fe200078e0a03 */
[----:B------:R-:W-:Y:S01]  /*0f20*/  SHF.R.S32.HI R3, RZ, 0x1f, R219 ;  /* 0x0000001fff037819 */ /* 0x000fe200000114db */
[C---:B------:R-:W-:Y:S01]  /*0f30*/  VIADD R217, R19.reuse, 0x28 ;  /* 0x0000002813d97836 */ /* 0x040fe20000000000 */
[----:B------:R0:W-:Y:S01]  /*0f40*/  STL [R1+0x2e4], R0 ;  /* 0x0002e40001007387 */ /* 0x0001e20000100800 */
[----:B------:R-:W-:-:S02]  /*0f50*/  VIADD R216, R19, 0x30 ;  /* 0x0000003013d87836 */ /* 0x000fc40000000000 */
[C---:B------:R-:W-:Y:S01]  /*0f60*/  VIADD R215, R19.reuse, 0x38 ;  /* 0x0000003813d77836 */ /* 0x040fe20000000000 */
[----:B------:R1:W-:Y:S01]  /*0f70*/  STL [R1+0x2d0], R5 ;  /* 0x0002d00501007387 */ /* 0x0003e20000100800 */
[C---:B------:R-:W-:Y:S02]  /*0f80*/  VIADD R214, R19.reuse, 0x40 ;  /* 0x0000004013d67836 */ /* 0x040fe40000000000 */
[C---:B------:R-:W-:Y:S01]  /*0f90*/  VIADD R213, R19.reuse, 0x48 ;  /* 0x0000004813d57836 */ /* 0x040fe20000000000 */
[----:B------:R2:W-:Y:S01]  /*0fa0*/  STL [R1+0x2cc], R3 ;  /* 0x0002cc0301007387 */ /* 0x0005e20000100800 */
[C---:B------:R-:W-:Y:S01]  /*0fb0*/  VIADD R212, R19.reuse, 0x50 ;  /* 0x0000005013d47836 */ /* 0x040fe20000000000 */
[----:B0-----:R-:W-:Y:S01]  /*0fc0*/  SHF.R.S32.HI R0, RZ, 0x1f, R221 ;  /* 0x0000001fff007819 */ /* 0x001fe200000114dd */
[C---:B------:R-:W-:Y:S02]  /*0fd0*/  VIADD R211, R19.reuse, 0x58 ;  /* 0x0000005813d37836 */ /* 0x040fe40000000000 */
[C---:B------:R-:W-:Y:S01]  /*0fe0*/  VIADD R210, R19.reuse, 0x60 ;  /* 0x0000006013d27836 */ /* 0x040fe20000000000 */
[----:B-1----:R-:W-:Y:S01]  /*0ff0*/  SHF.R.S32.HI R5, RZ, 0x1f, R217 ;  /* 0x0000001fff057819 */ /* 0x002fe200000114d9 */
[----:B------:R0:W-:Y:S01]  /*1000*/  STL [R1+0x2d4], R0 ;  /* 0x0002d40001007387 */ /* 0x0001e20000100800 */
[----:B------:R-:W-:Y:S01]  /*1010*/  VIADD R209, R19, 0x68 ;  /* 0x0000006813d17836 */ /* 0x000fe20000000000 */
[----:B--2---:R-:W-:-:S02]  /*1020*/  SHF.R.S32.HI R3, RZ, 0x1f, R216 ;  /* 0x0000001fff037819 */ /* 0x004fc400000114d8 */
        /* <DEDUP_REMOVED lines=13> */
[----:B------:R-:W-:Y:S02]  /*1100*/  IMAD.IADD R199, R192, 0x1, -R199 ;  /* 0x00000001c0c77824 */ /* 0x000fe400078e0ac7 */
[C---:B------:R-:W-:Y:S01]  /*1110*/  VIADD R222, R19.reuse, 0xa0 ;  /* 0x000000a013de7836 */ /* 0x040fe20000000000 */
[----:B------:R2:W-:Y:S01]  /*1120*/  STL [R1+0x2b4], R3 ;  /* 0x0002b40301007387 */ /* 0x0005e20000100800 */
[----:B------:R-:W-:Y:S01]  /*1130*/  VIADD R201, R19, 0xa8 ;  /* 0x000000a813c97836 */ /* 0x000fe20000000000 */
[----:B0-----:R-:W-:Y:S02]  /*1140*/  SHF.R.S32.HI R0, RZ, 0x1f, R215 ;  /* 0x0000001fff007819 */ /* 0x001fe400000114d7 */
[----:B------:R-:W-:Y:S02]  /*1150*/  LEA.HI R2, R199, R199, RZ, 0x1 ;  /* 0x000000c7c7027211 */ /* 0x000fe400078f08ff */
[----:B-1----:R-:W-:Y:S01]  /*1160*/  SHF.R.S32.HI R5, RZ, 0x1f, R211 ;  /* 0x0000001fff057819 */ /* 0x002fe200000114d3 */
[----:B------:R0:W-:Y:S01]  /*1170*/  STL [R1+0x2bc], R0 ;  /* 0x0002bc0001007387 */ /* 0x0001e20000100800 */
[----:B------:R-:W-:-:S02]  /*1180*/  LOP3.LUT R2, R2, 0x1ffffffe, RZ, 0xc0, !PT ;  /* 0x1ffffffe02027812 */ /* 0x000fc400078ec0ff */
[----:B--2---:R-:W-:Y:S01]  /*1190*/  SHF.R.S32.HI R3, RZ, 0x1f, R210 ;  /* 0x0000001fff037819 */ /* 0x004fe200000114d2 */
[----:B------:R1:W-:Y:S01]  /*11a0*/  STL [R1+0x2ac], R5 ;  /* 0x0002ac0501007387 */ /* 0x0003e20000100800 */
[----:B------:R-:W-:Y:S01]  /*11b0*/  SHF.R.S32.HI R229, RZ, 0x1f, R222 ;  /* 0x0000001fffe57819 */ /* 0x000fe200000114de */
[----:B------:R-:W-:Y:S02]  /*11c0*/  IMAD.IADD R2, R199, 0x1, -R2 ;  /* 0x00000001c7027824 */ /* 0x000fe400078e0a02 */
[----:B------:R2:W-:Y:S01]  /*11d0*/  STL [R1+0x2a8], R3 ;  /* 0x0002a80301007387 */ /* 0x0005e20000100800 */
[----:B0-----:R-:W-:Y:S01]  /*11e0*/  SHF.R.S32.HI R0, RZ, 0x1f, R212 ;  /* 0x0000001fff007819 */ /* 0x001fe200000114d4 */
[----:B------:R-:W-:Y:S01]  /*11f0*/  IMAD R23, R2, 0x8, R4 ;  /* 0x0000000802177824 */ /* 0x000fe200078e0204 */
        /* <DEDUP_REMOVED lines=10> */
[----:B------:R-:W-:Y:S01]  /*12a0*/  STL [R1+0x28c], R3 ;  /* 0x00028c0301007387 */ /* 0x000fe20000100800 */
[----:B0-----:R-:W-:-:S05]  /*12b0*/  SHF.R.S32.HI R0, RZ, 0x1f, R206 ;  /* 0x0000001fff007819 */ /* 0x001fca00000114ce */
[----:B------:R0:W-:Y:S02]  /*12c0*/  STL [R1+0x298], R0 ;  /* 0x0002980001007387 */ /* 0x0001e40000100800 */
[----:B0-----:R-:W-:-:S05]  /*12d0*/  SHF.R.S32.HI R0, RZ, 0x1f, R223 ;  /* 0x0000001fff007819 */ /* 0x001fca00000114df */
[----:B------:R0:W-:Y:S02]  /*12e0*/  STL [R1+0x288], R0 ;  /* 0x0002880001007387 */ /* 0x0001e40000100800 */
.L_x_5003:
[----:B------:R-:W-:Y:S01]  /*12f0*/  ULDC.64 UR6, c[0x0][0xa28] ;  /* 0x00028a0000067ab9 */ /* 0x000fe20000000a00 */
[----:B------:R-:W-:Y:S01]  /*1300*/  ULDC.64 UR8, c[0x0][0xa18] ;  /* 0x0002860000087ab9 */ /* 0x000fe20000000a00 */
[----:B------:R-:W-:Y:S01]  /*1310*/  UISETP.NE.U32.AND UP0, UPT, UR6, URZ, UPT ;  /* 0x0000003f0600728c */ /* 0x000fe2000bf05070 */
[----:B01----:R-:W1:Y:S01]  /*1320*/  LDC R17, c[0x0][0x288] ;  /* 0x0000a200ff117b82 */ /* 0x003e620000000800 */
[----:B------:R-:W-:Y:S01]  /*1330*/  UISETP.NE.U32.AND UP1, UPT, UR8, URZ, UPT ;  /* 0x0000003f0800728c */ /* 0x000fe2000bf25070 */
[----:B------:R-:W-:Y:S01]  /*1340*/  IMAD.MOV.U32 R24, RZ, RZ, RZ ;  /* 0x000000ffff187224 */ /* 0x000fe200078e00ff */
[----:B------:R-:W-:Y:S01]  /*1350*/  UISETP.NE.AND.EX UP0, UPT, UR7, URZ, UPT, UP0 ;  /* 0x0000003f0700728c */ /* 0x000fe2000bf05300 */
[----:B------:R-:W-:Y:S01]  /*1360*/  IMAD.MOV.U32 R18, RZ, RZ, RZ ;  /* 0x000000ffff127224 */ /* 0x000fe200078e00ff */
[----:B------:R-:W-:Y:S01]  /*1370*/  UISETP.NE.AND.EX UP1, UPT, UR9, URZ, UPT, UP1 ;  /* 0x0000003f0900728c */ /* 0x000fe2000bf25310 */
[----:B------:R-:W-:Y:S01]  /*1380*/  ULDC.64 UR6, c[0x0][0xa08] ;  /* 0x0002820000067ab9 */ /* 0x000fe20000000a00 */
[----:B------:R-:W-:Y:S01]  /*1390*/  ULDC.64 UR10, c[0x0][0xa08] ;  /* 0x00028200000a7ab9 */ /* 0x000fe20000000a00 */
[----:B------:R-:W-:Y:S01]  /*13a0*/  UIMAD.WIDE UR8, UR40, 0x4, UR6 ;  /* 0x00000004280878a5 */ /* 0x000fe2000f8e0206 */
[----:B------:R-:W-:Y:S01]  /*13b0*/  ISETP.NE.U32.AND P0, PT, RZ, UR10, PT ;  /* 0x0000000aff007c0c */ /* 0x000fe2000bf05070 */
[----:B--2---:R-:W2:Y:S01]  /*13c0*/  LDC.64 R12, c[0x0][0x418] ;  /* 0x00010600ff0c7b82 */ /* 0x004ea20000000a00 */
[----:B------:R-:W-:-:S03]  /*13d0*/  PLOP3.LUT P3, PT, PT, PT, UP1, 0x80, 0x0 ;  /* 0x000000000000781c */ /* 0x000fc60003f6f018 */
[----:B------:R-:W-:Y:S01]  /*13e0*/  @UP0 ULDC.64 UR6, c[0x0][0xa28] ;  /* 0x00028a0000060ab9 */ /* 0x000fe20000000a00 */
[----:B------:R-:W-:Y:S01]  /*13f0*/  ISETP.NE.AND.EX P0, PT, RZ, UR11, PT, P0 ;  /* 0x0000000bff007c0c */ /* 0x000fe2000bf05300 */
[----:B------:R-:W-:Y:S01]  /*1400*/  @UP0 UIMAD.WIDE UR6, UR40, 0x4, UR6 ;  /* 0x00000004280608a5 */ /* 0x000fe2000f8e0206 */
[----:B------:R-:W-:Y:S01]  /*1410*/  IMAD.U32 R4, RZ, RZ, UR8 ;  /* 0x00000008ff047e24 */ /* 0x000fe2000f8e00ff */
[----:B------:R-:W-:Y:S01]  /*1420*/  PLOP3.LUT P1, PT, PT, PT, UP0, 0x80, 0x0 ;  /* 0x000000000000781c */ /* 0x000fe20003f2f008 */
[----:B------:R-:W-:Y:S01]  /*1430*/  IMAD.U32 R5, RZ, RZ, UR9 ;  /* 0x00000009ff057e24 */ /* 0x000fe2000f8e00ff */
[----:B---3--:R-:W3:Y:S02]  /*1440*/  LDC R9, c[0x0][0x424] ;  /* 0x00010900ff097b82 */ /* 0x008ee40000000800 */
[----:B------:R-:W-:Y:S02]  /*1450*/  IMAD.U32 R2, RZ, RZ, UR6 ;  /* 0x00000006ff027e24 */ /* 0x000fe4000f8e00ff */
[----:B----4-:R-:W-:Y:S01]  /*1460*/  IMAD.U32 R3, RZ, RZ, UR7 ;  /* 0x00000007ff037e24 */ /* 0x010fe2000f8e00ff */
[----:B------:R-:W-:-:S02]  /*1470*/  @UP1 ULDC.64 UR6, c[0x0][0xa18] ;  /* 0x0002860000061ab9 */ /* 0x000fc40000000a00 */
[----:B------:R-:W-:Y:S01]  /*1480*/  @UP1 UIMAD.WIDE UR6, UR40, 0x4, UR6 ;  /* 0x00000004280618a5 */ /* 0x000fe2000f8e0206 */
[----:B-----5:R-:W5:Y:S01]  /*1490*/  @P0 LDG.E R24, desc[UR36][R4.64] ;  /* 0x0000002404180981 */ /* 0x020f62000c1e1900 */
[----:B------:R-:W4:Y:S01]  /*14a0*/  LDC R27, c[0x0][0x2f0] ;  /* 0x0000bc00ff1b7b82 */ /* 0x000f220000000800 */
[----:B------:R-:W-:Y:S02]  /*14b0*/  LOP3.LUT R8, R10, 0xff000000, RZ, 0xc0, !PT ;  /* 0xff0000000a087812 */ /* 0x000fe400078ec0ff */
[----:B------:R0:W5:Y:S01]  /*14c0*/  @P1 LDG.E R18, desc[UR36][R2.64] ;  /* 0x0000002402121981 */ /* 0x000162000c1e1900 */
[----:B------:R-:W-:Y:S02]  /*14d0*/  IMAD.U32 R6, RZ, RZ, UR6 ;  /* 0x00000006ff067e24 */ /* 0x000fe4000f8e00ff */
[----:B------:R-:W-:Y:S01]  /*14e0*/  IMAD.U32 R7, RZ, RZ, UR7 ;  /* 0x00000007ff077e24 */ /* 0x000fe2000f8e00ff */
[----:B------:R-:W-:-:S04]  /*14f0*/  ULDC.64 UR6, c[0x0][0xa20] ;  /* 0x0002880000067ab9 */ /* 0x000fc80000000a00 */
[----:B-1----:R1:W5:Y:S01]  /*1500*/  @P3 LDG.E R17, desc[UR36][R6.64] ;  /* 0x0000002406113981 */ /* 0x002362000c1e1900 */
[----:B--2---:R-:W-:Y:S02]  /*1510*/  ISETP.NE.U32.AND P1, PT, R12, RZ, PT ;  /* 0x000000ff0c00720c */ /* 0x004fe40003f25070 */
[----:B------:R-:W-:Y:S02]  /*1520*/  ISETP.NE.U32.AND P2, PT, RZ, UR6, PT ;  /* 0x00000006ff007c0c */ /* 0x000fe4000bf45070 */
[----:B0-----:R-:W-:Y:S02]  /*1530*/  LOP3.LUT R0, R10, 0xff0000, RZ, 0xc0, !PT ;  /* 0x00ff00000a007812 */ /* 0x001fe400078ec0ff */
[----:B------:R-:W-:Y:S02]  /*1540*/  SHF.R.U32.HI R3, RZ, 0x8, R8 ;  /* 0x00000008ff037819 */ /* 0x000fe40000011608 */
[----:B------:R-:W-:Y:S02]  /*1550*/  ISETP.NE.AND.EX P1, PT, R13, RZ, PT, P1 ;  /* 0x000000ff0d00720c */ /* 0x000fe40003f25310 */
[----:B------:R-:W-:-:S02]  /*1560*/  ISETP.NE.AND.EX P2, PT, RZ, UR7, PT, P2 ;  /* 0x00000007ff007c0c */ /* 0x000fc4000bf45320 */
[----:B------:R-:W-:Y:S02]  /*1570*/  LEA.HI R198, R0, R3, RZ, 0x10 ;  /* 0x0000000300c67211 */ /* 0x000fe400078f80ff */
[----:B------:R-:W-:Y:S02]  /*1580*/  LOP3.LUT R196, R10, 0xffff, RZ, 0xc0, !PT ;  /* 0x0000ffff0ac47812 */ /* 0x000fe400078ec0ff */
[----:B---3--:R-:W-:Y:S01]  /*1590*/  SEL R0, R9, 0x1, P1 ;  /* 0x0000000109007807 */ /* 0x008fe20000800000 */
[----:B-1----:R-:W-:Y:S06]  /*15a0*/  @P3 BRA `(.L_x_4818) ;  /* 0x00000000002c3947 */ /* 0x002fec0003800000 */
        /* <DEDUP_REMOVED lines=8> */
[----:B-----5:R-:W2:Y:S04]  /*1630*/  LDG.E R17, desc[UR36][R2.64] ;  /* 0x0000002402117981 */ /* 0x020ea8000c1e1900 */
[----:B------:R-:W2:Y:S02]  /*1640*/  LDG.E R6, desc[UR36][R2.64+0x4] ;  /* 0x0000042402067981 */ /* 0x000ea4000c1e1900 */
[----:B--2---:R-:W-:-:S07]  /*1650*/  IMAD.IADD R17, R6, 0x1, -R17 ;  /* 0x0000000106117824 */ /* 0x004fce00078e0a11 */
.L_x_4818:
[----:B------:R-:W-:Y:S01]  /*1660*/  ULDC UR42, c[0x0][0x348] ;  /* 0x0000d200002a7ab9 */ /* 0x000fe20000000800 */
[----:B----4-:R-:W-:Y:S02]  /*1670*/  IMAD R27, R0, R27, RZ ;  /* 0x0000001b001b7224 */ /* 0x010fe400078e02ff */
        /* <DEDUP_REMOVED lines=8> */
.L_x_4819:
[----:B------:R-:W-:Y:S05]  /*1700*/  @!P0 BRA `(.L_x_4820) ;  /* 0x00000000000c8947 */ /* 0x000fea0003800000 */
[----:B------:R-:W2:Y:S04]  /*1710*/  LDG.E R0, desc[UR36][R4.64] ;  /* 0x0000002404007981 */ /* 0x000ea8000c1e1900 */
[----:B------:R-:W2:Y:S02]  /*1720*/  LDG.E R27, desc[UR36][R4.64+0x4] ;  /* 0x00000424041b7981 */ /* 0x000ea4000c1e1900 */
[----:B--2---:R-:W-:-:S07]  /*1730*/  IMAD.IADD R27, R27, 0x1, -R0 ;  /* 0x000000011b1b7824 */ /* 0x004fce00078e0a00 */
.L_x_4820:
[----:B------:R-:W2:Y:S01]  /*1740*/  LDL R0, [R1+0x294] ;  /* 0x0002940001007983 */ /* 0x000ea20000100800 */
[----:B------:R-:W-:Y:S01]  /*1750*/  ULDC.64 UR6, c[0x0][0xa10] ;  /* 0x0002840000067ab9 */ /* 0x000fe20000000a00 */
[----:B------:R-:W1:Y:S01]  /*1760*/  S2UR UR5, SR_SWINHI ;  /* 0x00000000000579c3 */ /* 0x000e620000002f00 */
[----:B------:R-:W-:-:S04]  /*1770*/  UISETP.NE.U32.AND UP0, UPT, UR6, URZ, UPT ;  /* 0x0000003f0600728c */ /* 0x000fc8000bf05070 */
[----:B------:R-:W-:Y:S01]  /*1780*/  UISETP.NE.AND.EX UP0, UPT, UR7, URZ, UPT, UP0 ;  /* 0x0000003f0700728c */ /* 0x000fe2000bf05300 */
[----:B------:R-:W3:Y:S02]  /*1790*/  S2R R5, SR_TID.X ;  /* 0x0000000000057919 */ /* 0x000ee40000002100 */
[----:B------:R-:W4:Y:S03]  /*17a0*/  LDC.64 R14, c[0x0][0x9e0] ;  /* 0x00027800ff0e7b82 */ /* 0x000f260000000a00 */
[----:B------:R-:W-:-:S05]  /*17b0*/  PLOP3.LUT P2, PT, PT, PT, UP0, 0x80, 0x0 ;  /* 0x000000000000781c */ /* 0x000fca0003f4f008 */
[----:B------:R-:W-:Y:S02]  /*17c0*/  @UP0 ULDC.64 UR6, c[0x0][0xa10] ;  /* 0x0002840000060ab9 */ /* 0x000fe40000000a00 */
[----:B------:R-:W-:-:S06]  /*17d0*/  @UP0 UIMAD.WIDE UR6, UR40, 0x4, UR6 ;  /* 0x00000004280608a5 */ /* 0x000fcc000f8e0206 */
[----:B0-----:R-:W-:Y:S02]  /*17e0*/  IMAD.U32 R2, RZ, RZ, UR6 ;  /* 0x00000006ff027e24 */ /* 0x001fe4000f8e00ff */
[----:B------:R-:W-:Y:S01]  /*17f0*/  IMAD.U32 R3, RZ, RZ, UR7 ;  /* 0x00000007ff037e24 */ /* 0x000fe2000f8e00ff */
[----:B------:R-:W-:-:S04]  /*1800*/  ULDC.64 UR6, c[0x0][0xa30] ;  /* 0x00028c0000067ab9 */ /* 0x000fc80000000a00 */
[----:B------:R-:W4:Y:S04]  /*1810*/  @P2 LDG.E R4, desc[UR36][R2.64] ;  /* 0x0000002402042981 */ /* 0x000f28000c1e1900 */
[----:B------:R0:W4:Y:S01]  /*1820*/  @P2 LDG.E R12, desc[UR36][R2.64+0x4] ;  /* 0x00000424020c2981 */ /* 0x000122000c1e1900 */
[----:B------:R-:W-:-:S04]  /*1830*/  UISETP.NE.U32.AND UP1, UPT, UR6, URZ, UPT ;  /* 0x0000003f0600728c */ /* 0x000fc8000bf25070 */
[----:B------:R-:W-:-:S06]  /*1840*/  UISETP.NE.AND.EX UP1, UPT, UR7, URZ, UPT, UP1 ;  /* 0x0000003f0700728c */ /* 0x000fcc000bf25310 */
[----:B------:R-:W-:-:S05]  /*1850*/  PLOP3.LUT P3, PT, PT, PT, UP1, 0x80, 0x0 ;  /* 0x000000000000781c */ /* 0x000fca0003f6f018 */
[----:B------:R-:W-:Y:S02]  /*1860*/  @UP1 ULDC.64 UR6, c[0x0][0xa30] ;  /* 0x00028c0000061ab9 */ /* 0x000fe40000000a00 */
[----:B------:R-:W-:-:S06]  /*1870*/  @UP1 UIMAD.WIDE UR6, UR40, 0x4, UR6 ;  /* 0x00000004280618a5 */ /* 0x000fcc000f8e0206 */
[----:B------:R-:W-:Y:S02]  /*1880*/  IMAD.U32 R8, RZ, RZ, UR6 ;  /* 0x00000006ff087e24 */ /* 0x000fe4000f8e00ff */
[----:B------:R-:W-:-:S05]  /*1890*/  IMAD.U32 R9, RZ, RZ, UR7 ;  /* 0x00000007ff097e24 */ /* 0x000fca000f8e00ff */
[----:B------:R4:W4:Y:S01]  /*18a0*/  @P3 LDG.E R13, desc[UR36][R8.64] ;  /* 0x00000024080d3981 */ /* 0x000922000c1e1900 */
[----:B------:R-:W-:Y:S01]  /*18b0*/  UMOV UR6, UR39 ;  /* 0x0000002700067c82 */ /* 0x000fe20008000000 */
[----:B-1----:R-:W-:Y:S01]  /*18c0*/  UMOV UR7, UR5 ;  /* 0x0000000500077c82 */ /* 0x002fe20008000000 */
[----:B---3--:R-:W-:Y:S01]  /*18d0*/  LOP3.LUT R5, R5, 0x7f, RZ, 0xc0, !PT ;  /* 0x0000007f05057812 */ /* 0x008fe200078ec0ff */
[----:B------:R-:W-:Y:S01]  /*18e0*/  USHF.L.U32 UR4, UR4, 0x7, URZ ;  /* 0x0000000704047899 */ /* 0x000fe2000800063f */
[----:B------:R-:W-:Y:S02]  /*18f0*/  IMAD.MOV.U32 R10, RZ, RZ, 0x9000 ;  /* 0x00009000ff0a7424 */ /* 0x000fe400078e00ff */
[----:B------:R-:W-:Y:S01]  /*1900*/  ISETP.NE.AND P1, PT, R5, RZ, PT ;  /* 0x000000ff0500720c */ /* 0x000fe20003f25270 */
[----:B------:R-:W-:Y:S02]  /*1910*/  IMAD.MOV.U32 R5, RZ, RZ, 0x100 ;  /* 0x00000100ff057424 */ /* 0x000fe400078e00ff */
[----:B------:R-:W-:Y:S01]  /*1920*/  IMAD.U32 R22, RZ, RZ, UR4 ;  /* 0x00000004ff167e24 */ /* 0x000fe2000f8e00ff */
[----:B------:R-:W-:Y:S01]  /*1930*/  UIADD3 UR4, UR4, 0x7f, URZ ;  /* 0x0000007f04047890 */ /* 0x000fe2000fffe03f */
[----:B------:R-:W-:Y:S01]  /*1940*/  IMAD.MOV.U32 R6, RZ, RZ, 0x1 ;  /* 0x00000001ff067424 */ /* 0x000fe200078e00ff */
[----:B------:R-:W-:Y:S01]  /*1950*/  UIADD3 UR11, UP2, UR6, 0x308a0, URZ ;  /* 0x000308a0060b7890 */ /* 0x000fe2000ff5e03f */
[----:B------:R-:W-:Y:S01]  /*1960*/  IMAD.MOV.U32 R7, RZ, RZ, RZ ;  /* 0x000000ffff077224 */ /* 0x000fe200078e00ff */
[----:B------:R-:W-:Y:S04]  /*1970*/  STL.64 [R1], RZ ;  /* 0x000000ff01007387 */ /* 0x000fe80000100a00 */
[----:B0-----:R-:W-:Y:S01]  /*1980*/  IMAD.U32 R2, RZ, RZ, UR11 ;  /* 0x0000000bff027e24 */ /* 0x001fe2000f8e00ff */
[----:B-----5:R-:W-:-:S02]  /*1990*/  R2UR UR41, R27 ;  /* 0x000000001b2972ca */ /* 0x020fc400000e0000 */
[----:B--2---:R-:W-:Y:S02]  /*19a0*/  R2UR UR9, R0 ;  /* 0x00000000000972ca */ /* 0x004fe400000e0000 */
[----:B------:R-:W0:Y:S02]  /*19b0*/  LDC R0, c[0x0][0x448] ;  /* 0x00011200ff007b82 */ /* 0x000e240000000800 */
[----:B0-----:R-:W-:-:S09]  /*19c0*/  ISETP.NE.AND P0, PT, R0, 0x1, PT ;  /* 0x000000010000780c */ /* 0x001fd20003f05270 */
[----:B------:R-:W-:Y:S01]  /*19d0*/  IMAD.U32 R11, RZ, RZ, UR9 ;  /* 0x00000009ff0b7e24 */ /* 0x000fe2000f8e00ff */
[----:B------:R-:W-:Y:S01]  /*19e0*/  UIADD3 UR9, UP1, UR6, 0x30890, URZ ;  /* 0x0003089006097890 */ /* 0x000fe2000ff3e03f */
[----:B----4-:R-:W-:Y:S02]  /*19f0*/  @P2 R2UR UR8, R4 ;  /* 0x00000000040822ca */ /* 0x010fe400000e0000 */
[----:B------:R-:W0:Y:S01]  /*1a00*/  @P0 LDC R0, c[0x0][0x44c] ;  /* 0x00011300ff000b82 */ /* 0x000e220000000800 */
[----:B------:R-:W-:Y:S01]  /*1a10*/  @P2 R2UR UR5, R12 ;  /* 0x000000000c0522ca */ /* 0x000fe200000e0000 */
[----:B------:R-:W-:-:S06]  /*1a20*/  UIADD3.X UR10, URZ, UR7, URZ, UP1, !UPT ;  /* 0x000000073f0a7290 */ /* 0x000fcc0008ffe43f */
[----:B------:R-:W1:Y:S01]  /*1a30*/  @P0 LDC R12, c[0x0][0x450] ;  /* 0x00011400ff0c0b82 */ /* 0x000e620000000800 */
[----:B------:R-:W-:Y:S02]  /*1a40*/  IMAD.U32 R8, RZ, RZ, UR9 ;  /* 0x00000009ff087e24 */ /* 0x000fe4000f8e00ff */
[----:B------:R-:W-:Y:S01]  /*1a50*/  IMAD.U32 R9, RZ, RZ, UR10 ;  /* 0x0000000aff097e24 */ /* 0x000fe2000f8e00ff */
[----:B------:R2:W-:Y:S02]  /*1a60*/  STL.64 [R1+0x18], R10 ;  /* 0x0000180a01007387 */ /* 0x0005e40000100a00 */
[----:B------:R-:W-:Y:S01]  /*1a70*/  @UP0 UIADD3 UR42, -UR8, UR5, URZ ;  /* 0x00000005082a0290 */ /* 0x000fe2000fffe13f */
[----:B------:R-:W-:Y:S01]  /*1a80*/  SEL R4, RZ, 0x1, P1 ;  /* 0x00000001ff047807 */ /* 0x000fe20000800000 */
[----:B------:R-:W-:Y:S01]  /*1a90*/  STL.64 [R1+0x8], R8 ;  /* 0x0000080801007387 */ /* 0x000fe20000100a00 */
[----:B------:R-:W-:Y:S01]  /*1aa0*/  UIADD3.X UR6, URZ, UR7, URZ, UP2, !UPT ;  /* 0x000000073f067290 */ /* 0x000fe200097fe43f */
[----:B------:R-:W-:Y:S01]  /*1ab0*/  ISETP.GE.AND P2, PT, R15, 0x1, PT ;  /* 0x000000010f00780c */ /* 0x000fe20003f46270 */
[----:B--2---:R-:W-:Y:S01]  /*1ac0*/  IMAD.IADD R10, R27, 0x1, -R18 ;  /* 0x000000011b0a7824 */ /* 0x004fe200078e0a12 */
[----:B------:R0:W-:Y:S03]  /*1ad0*/  STL.128 [R1+0x20], R4 ;  /* 0x0000200401007387 */ /* 0x0001e60000100c00 */
[----:B------:R-:W-:-:S02]  /*1ae0*/  VIADD R18, R10, UR42 ;  /* 0x0000002a0a127c36 */ /* 0x000fc40008000000 */
[----:B------:R-:W-:Y:S02]  /*1af0*/  IMAD.U32 R3, RZ, RZ, UR6 ;  /* 0x00000006ff037e24 */ /* 0x000fe4000f8e00ff */
[----:B0-----:R-:W-:-:S04]  /*1b00*/  @P0 IMAD.HI.U32 R5, R0, UR4, RZ ;  /* 0x0000000400050c27 */ /* 0x001fc8000f8e00ff */
[----:B------:R-:W-:Y:S02]  /*1b10*/  VIADD R0, R18, 0x5f ;  /* 0x0000005f12007836 */ /* 0x000fe40000000000 */
[----:B------:R-:W-:Y:S01]  /*1b20*/  IMAD.U32 R4, RZ, RZ, UR4 ;  /* 0x00000004ff047e24 */ /* 0x000fe2000f8e00ff */
[----:B-1----:R-:W-:Y:S01]  /*1b30*/  @P0 SHF.R.U32.HI R4, RZ, R12, R5 ;  /* 0x0000000cff040219 */ /* 0x002fe20000011605 */
[----:B------:R-:W-:Y:S01]  /*1b40*/  IMAD.HI R0, R0, 0x2aaaaaab, RZ ;  /* 0x2aaaaaab00007827 */ /* 0x000fe200078e02ff */
[----:B------:R-:W-:Y:S01]  /*1b50*/  IADD3 R5, R18, 0x1, -R17 ;  /* 0x0000000112057810 */ /* 0x000fe20007ffe811 */
[----:B------:R-:W-:Y:S01]  /*1b60*/  STL.64 [R1+0x10], R2 ;  /* 0x0000100201007387 */ /* 0x000fe20000100a00 */
[----:B------:R-:W-:Y:S02]  /*1b70*/  @P3 R2UR UR41, R13 ;  /* 0x000000000d2932ca */ /* 0x000fe400000e0000 */
[----:B------:R-:W-:Y:S01]  /*1b80*/  SHF.R.U32.HI R69, RZ, 0x1f, R0 ;  /* 0x0000001fff457819 */ /* 0x000fe20000011600 */
[----:B------:R0:W-:Y:S03]  /*1b90*/  STL.64 [R1+0x30], R2 ;  /* 0x0000300201007387 */ /* 0x0001e60000100a00 */
[----:B------:R-:W-:Y:S01]  /*1ba0*/  LEA.HI.SX32 R69, R0, R69, 0x1c ;  /* 0x0000004500457211 */ /* 0x000fe200078fe2ff */
[----:B0-----:R-:W-:-:S04]  /*1bb0*/  IMAD.IADD R3, R5, 0x1, R4 ;  /* 0x0000000105037824 */ /* 0x001fc800078e0204 */
[----:B------:R-:W-:Y:S01]  /*1bc0*/  IMAD.IADD R14, R3, 0x1, R14 ;  /* 0x00000001030e7824 */ /* 0x000fe200078e020e */
[----:B------:R-:W-:Y:S06]  /*1bd0*/  @!P2 BRA `(.L_x_4821) ;  /* 0x000000000040a947 */ /* 0x000fec0003800000 */
[C---:B------:R-:W-:Y:S01]  /*1be0*/  ISETP.GT.AND P1, PT, R3.reuse, RZ, PT ;  /* 0x000000ff0300720c */ /* 0x040fe20003f24270 */
[----:B------:R-:W-:-:S12]  /*1bf0*/  VIADD R0, R3, 0xffffffff ;  /* 0xffffffff03007836 */ /* 0x000fd80000000000 */
        /* <DEDUP_REMOVED lines=8> */
.L_x_4822:
[----:B------:R-:W-:-:S13]  /*1c80*/  ISETP.NE.AND P1, PT, R15, 0x1, PT ;  /* 0x000000010f00780c */ /* 0x000fda0003f25270 */
[----:B------:R-:W0:Y:S02]  /*1c90*/  @P1 LDC.64 R2, c[0x0][0x9e8] ;  /* 0x00027a00ff021b82 */ /* 0x000e240000000a00 */
[----:B0-----:R-:W-:-:S05]  /*1ca0*/  @P1 IMAD.HI.U32 R2, R0, R2, RZ ;  /* 0x0000000200021227 */ /* 0x001fca00078e00ff */
[----:B------:R-:W-:-:S07]  /*1cb0*/  @P1 SHF.R.U32.HI R0, RZ, R3, R2 ;  /* 0x00000003ff001219 */ /* 0x000fce0000011602 */
.L_x_4823:
[----:B------:R-:W-:-:S05]  /*1cc0*/  IMAD R3, R0, R15, R15 ;  /* 0x0000000f00037224 */ /* 0x000fca00078e020f */
[----:B------:R-:W-:-:S07]  /*1cd0*/  VIMNMX R14, R14, R3, PT ;  /* 0x000000030e0e7248 */ /* 0x000fce0003fe0100 */
.L_x_4821:
[----:B------:R-:W0:Y:S01]  /*1ce0*/  @P0 LDC R2, c[0x0][0x44c] ;  /* 0x00011300ff020b82 */ /* 0x000e220000000800 */
[----:B------:R-:W-:Y:S01]  /*1cf0*/  R2UR UR4, R22 ;  /* 0x00000000160472ca */ /* 0x000fe200000e0000 */
[----:B------:R-:W-:Y:S02]  /*1d00*/  VIADD R14, R14, 0x5f ;  /* 0x0000005f0e0e7836 */ /* 0x000fe40000000000 */
[----:B------:R-:W-:Y:S02]  /*1d10*/  IMAD.IADD R73, R18, 0x1, -R17 ;  /* 0x0000000112497824 */ /* 0x000fe400078e0a11 */
[----:B------:R-:W-:Y:S02]  /*1d20*/  IMAD.HI R14, R14, 0x2aaaaaab, RZ ;  /* 0x2aaaaaab0e0e7827 */ /* 0x000fe400078e02ff */
[----:B------:R-:W1:Y:S06]  /*1d30*/  @P0 LDC R3, c[0x0][0x450] ;  /* 0x00011400ff030b82 */ /* 0x000e6c0000000800 */
[----:B------:R-:W-:-:S02]  /*1d40*/  IMAD.U32 R0, RZ, RZ, UR4 ;  /* 0x00000004ff007e24 */ /* 0x000fc4000f8e00ff */
[----:B------:R-:W2:Y:S01]  /*1d50*/  LDC R5, c[0x0][0x9dc] ;  /* 0x00027700ff057b82 */ /* 0x000ea20000000800 */
[----:B0-----:R-:W-:-:S05]  /*1d60*/  @P0 IMAD.HI.U32 R2, R2, UR4, RZ ;  /* 0x0000000402020c27 */ /* 0x001fca000f8e00ff */
[----:B-1----:R-:W-:Y:S02]  /*1d70*/  @P0 SHF.R.U32.HI R0, RZ, R3, R2 ;  /* 0x00000003ff000219 */ /* 0x002fe40000011602 */
[----:B------:R-:W-:-:S03]  /*1d80*/  SHF.R.U32.HI R3, RZ, 0x1f, R14 ;  /* 0x0000001fff037819 */ /* 0x000fc6000001160e */
[----:B------:R-:W-:Y:S01]  /*1d90*/  IMAD.IADD R0, R73, 0x1, R0 ;  /* 0x0000000149007824 */ /* 0x000fe200078e0200 */
[----:B------:R-:W-:-:S03]  /*1da0*/  LEA.HI.SX32 R14, R14, R3, 0x1c ;  /* 0x000000030e0e7211 */ /* 0x000fc600078fe2ff */
[----:B--2---:R-:W-:Y:S01]  /*1db0*/  IMAD.IADD R2, R0, 0x1, -R5 ;  /* 0x0000000100027824 */ /* 0x004fe200078e0a05 */
[----:B------:R-:W-:Y:S01]  /*1dc0*/  VIMNMX R14, R69, R14, PT ;  /* 0x0000000e450e7248 */ /* 0x000fe20003fe0100 */
[----:B------:R-:W-:Y:S06]  /*1dd0*/  @!P2 BRA `(.L_x_4824) ;  /* 0x00000000003ca947 */ /* 0x000fec0003800000 */
        /* <DEDUP_REMOVED lines=9> */
.L_x_4825:
[----:B------:R-:W-:-:S13]  /*1e70*/  ISETP.NE.AND P0, PT, R15, 0x1, PT ;  /* 0x000000010f00780c */ /* 0x000fda0003f05270 */
[----:B------:R-:W0:Y:S02]  /*1e80*/  @P0 LDC.64 R4, c[0x0][0x9e8] ;  /* 0x00027a00ff040b82 */ /* 0x000e240000000a00 */
[----:B0-----:R-:W-:-:S05]  /*1e90*/  @P0 IMAD.HI.U32 R4, R0, R4, RZ ;  /* 0x0000000400040227 */ /* 0x001fca00078e00ff */
[----:B------:R-:W-:-:S07]  /*1ea0*/  @P0 SHF.R.U32.HI R0, RZ, R5, R4 ;  /* 0x00000005ff000219 */ /* 0x000fce0000011604 */
.L_x_4826:
[----:B------:R-:W-:-:S05]  /*1eb0*/  IMAD R15, R0, R15, RZ ;  /* 0x0000000f000f7224 */ /* 0x000fca00078e02ff */
[----:B------:R-:W-:-:S07]  /*1ec0*/  VIMNMX R2, R2, R15, !PT ;  /* 0x0000000f02027248 */ /* 0x000fce0007fe0100 */
.L_x_4824:
[----:B------:R-:W-:Y:S01]  /*1ed0*/  IMAD.HI R2, R2, 0x2aaaaaab, RZ ;  /* 0x2aaaaaab02027827 */ /* 0x000fe200078e02ff */
[----:B------:R-:W-:Y:S02]  /*1ee0*/  LOP3.LUT R203, R198, 0xff, RZ, 0xc0, !PT ;  /* 0x000000ffc6cb7812 */ /* 0x000fe400078ec0ff */
[----:B------:R-:W-:Y:S01]  /*1ef0*/  SHF.R.U32.HI R198, RZ, 0x10, R198 ;  /* 0x00000010ffc67819 */ /* 0x000fe200000116c6 */
[----:B------:R-:W-:Y:S01]  /*1f00*/  IMAD.MOV.U32 R0, RZ, RZ, RZ ;  /* 0x000000ffff007224 */ /* 0x000fe200078e00ff */
[----:B------:R-:W-:-:S04]  /*1f10*/  SHF.R.U32.HI R3, RZ, 0x1f, R2 ;  /* 0x0000001fff037819 */ /* 0x000fc80000011602 */
[----:B------:R-:W-:-:S04]  /*1f20*/  LEA.HI.SX32 R3, R2, R3, 0x1c ;  /* 0x0000000302037211 */ /* 0x000fc800078fe2ff */
[----:B------:R-:W-:-:S04]  /*1f30*/  VIMNMX R9, RZ, R3, !PT ;  /* 0x00000003ff097248 */ /* 0x000fc80007fe0100 */
[----:B------:R-:W-:-:S13]  /*1f40*/  ISETP.GT.AND P0, PT, R14, R9, PT ;  /* 0x000000090e00720c */ /* 0x000fda0003f04270 */
[----:B------:R-:W-:Y:S05]  /*1f50*/  @!P0 BRA `(.L_x_4827) ;  /* 0x00000000007c8947 */ /* 0x000fea0003800000 */
[----:B------:R-:W0:Y:S01]  /*1f60*/  LDC R3, c[0x0][0x9f0] ;  /* 0x00027c00ff037b82 */ /* 0x000e220000000800 */
[----:B------:R-:W-:-:S04]  /*1f70*/  ISETP.NE.AND P0, PT, R198, RZ, PT ;  /* 0x000000ffc600720c */ /* 0x000fc80003f05270 */
[----:B0-----:R-:W-:-:S04]  /*1f80*/  SEL R11, R198, R3, P0 ;  /* 0x00000003c60b7207 */ /* 0x001fc80000000000 */
[-C--:B------:R-:W-:Y:S02]  /*1f90*/  IABS R5, R11.reuse ;  /* 0x0000000b00057213 */ /* 0x080fe40000000000 */
[----:B------:R-:W-:Y:S02]  /*1fa0*/  IADD3 R0, R11, -0x1, R14 ;  /* 0xffffffff0b007810 */ /* 0x000fe40007ffe00e */
[----:B------:R-:W0:Y:S01]  /*1fb0*/  I2F.RP R4, R5 ;  /* 0x0000000500047306 */ /* 0x000e220000209400 */
[----:B------:R-:W-:Y:S02]  /*1fc0*/  IABS R8, R11 ;  /* 0x0000000b00087213 */ /* 0x000fe40000000000 */
[----:B------:R-:W-:-:S05]  /*1fd0*/  IMAD.IADD R0, R0, 0x1, -R9 ;  /* 0x0000000100007824 */ /* 0x000fca00078e0a09 */
[----:B0-----:R-:W0:Y:S02]  /*1fe0*/  MUFU.RCP R4, R4 ;  /* 0x0000000400047308 */ /* 0x001e240000001000 */
[----:B0-----:R-:W-:Y:S02]  /*1ff0*/  VIADD R2, R4, 0xffffffe ;  /* 0x0ffffffe04027836 */ /* 0x001fe40000000000 */
[----:B------:R-:W-:-:S04]  /*2000*/  IMAD.MOV R4, RZ, RZ, -R8 ;  /* 0x000000ffff047224 */ /* 0x000fc800078e0a08 */
[----:B------:R0:W1:Y:S02]  /*2010*/  F2I.FTZ.U32.TRUNC.NTZ R3, R2 ;  /* 0x0000000200037305 */ /* 0x000064000021f000 */
[----:B0-----:R-:W-:Y:S02]  /*2020*/  IMAD.MOV.U32 R2, RZ, RZ, RZ ;  /* 0x000000ffff027224 */ /* 0x001fe400078e00ff */
[----:B-1----:R-:W-:-:S04]  /*2030*/  IMAD.MOV R6, RZ, RZ, -R3 ;  /* 0x000000ffff067224 */ /* 0x002fc800078e0a03 */
        /* <DEDUP_REMOVED lines=17> */
.L_x_4827:
[----:B------:R-:W-:Y:S01]  /*2150*/  IMAD R3, R203, R0, R9 ;  /* 0x00000000cb037224 */ /* 0x000fe200078e0209 */
[----:B------:R-:W-:-:S04]  /*2160*/  PLOP3.LUT P1, PT, PT, PT, PT, 0x80, 0x0 ;  /* 0x000000000000781c */ /* 0x000fc80003f2f070 */
[C---:B------:R-:W-:Y:S01]  /*2170*/  VIADDMNMX R5, R3.reuse, R0, R14, PT ;  /* 0x0000000003057246 */ /* 0x040fe2000380010e */
[----:B------:R-:W-:-:S04]  /*2180*/  IMAD R3, R3, 0x60, -R10 ;  /* 0x0000006003037824 */ /* 0x000fc800078e0a0a */
[----:B------:R-:W-:Y:S01]  /*2190*/  IMAD R5, R5, 0x60, -R10 ;  /* 0x0000006005057824 */ /* 0x000fe200078e0a0a */
[----:B------:R-:W-:-:S04]  /*21a0*/  VIMNMX R3, RZ, R3, !PT ;  /* 0x00000003ff037248 */ /* 0x000fc80007fe0100 */
[----:B------:R-:W-:Y:S01]  /*21b0*/  VIMNMX R0, R5, UR42, PT ;  /* 0x0000002a05007c48 */ /* 0x000fe2000bfe0100 */
[----:B------:R-:W-:-:S03]  /*21c0*/  IMAD.WIDE.U32 R70, R3, -0x55555555, RZ ;  /* 0xaaaaaaab03467825 */ /* 0x000fc600078e00ff */
[----:B------:R-:W-:Y:S02]  /*21d0*/  ISETP.GT.AND P0, PT, R0, R3, PT ;  /* 0x000000030000720c */ /* 0x000fe40003f04270 */
[----:B------:R-:W-:-:S05]  /*21e0*/  SHF.R.U32.HI R70, RZ, 0x6, R71 ;  /* 0x00000006ff467819 */ /* 0x000fca0000011647 */
[----:B------:R-:W-:-:S06]  /*21f0*/  IMAD.MOV.U32 R2, RZ, RZ, R70 ;  /* 0x000000ffff027224 */ /* 0x000fcc00078e0046 */
[----:B------:R-:W-:-:S04]  /*2200*/  @P0 VIADD R0, R0, 0x5f ;  /* 0x0000005f00000836 */ /* 0x000fc80000000000 */
[----:B------:R-:W-:-:S05]  /*2210*/  @P0 IMAD.HI R0, R0, 0x2aaaaaab, RZ ;  /* 0x2aaaaaab00000827 */ /* 0x000fca00078e02ff */
[----:B------:R-:W-:-:S04]  /*2220*/  @P0 SHF.R.U32.HI R3, RZ, 0x1f, R0 ;  /* 0x0000001fff030819 */ /* 0x000fc80000011600 */
[----:B------:R-:W-:-:S04]  /*2230*/  @P0 LEA.HI.SX32 R2, R0, R3, 0x1c ;  /* 0x0000000300020211 */ /* 0x000fc800078fe2ff */
[----:B------:R-:W-:-:S13]  /*2240*/  ISETP.GT.AND P0, PT, R2, R70, PT ;  /* 0x000000460200720c */ /* 0x000fda0003f04270 */
[----:B------:R-:W-:Y:S05]  /*2250*/  @!P0 BRA `(.L_x_4828) ;  /* 0x0000002800108947 */ /* 0x000fea0003800000 */
        /* <DEDUP_REMOVED lines=20> */
.L_x_4829:
[----:B------:R-:W2:Y:S04]  /*23a0*/  LDL R28, [R1+0x280] ;  /* 0x00028000011c7983 */ /* 0x000ea80000100800 */
[----:B------:R-:W3:Y:S01]  /*23b0*/  LDL R29, [R1+0x284] ;  /* 0x00028400011d7983 */ /* 0x000ee20000100800 */
[----:B------:R-:W0:Y:S01]  /*23c0*/  S2UR UR6, SR_SWINHI ;  /* 0x00000000000679c3 */ /* 0x000e220000002f00 */
[----:B------:R-:W-:-:S04]  /*23d0*/  IMAD.U32 R68, RZ, RZ, UR39 ;  /* 0x00000027ff447e24 */ /* 0x000fc8000f8e00ff */
[----:B------:R-:W-:Y:S01]  /*23e0*/  VIADD R68, R68, 0x400 ;  /* 0x0000040044447836 */ /* 0x000fe20000000000 */
[----:B------:R-:W-:Y:S01]  /*23f0*/  UMOV UR4, UR39 ;  /* 0x0000002700047c82 */ /* 0x000fe20008000000 */
[----:B0-----:R-:W-:Y:S01]  /*2400*/  UMOV UR5, UR6 ;  /* 0x0000000600057c82 */ /* 0x001fe20008000000 */
[----:B------:R-:W-:-:S04]  /*2410*/  UIADD3 UR6, UP0, UR4, 0x1e400, URZ ;  /* 0x0001e40004067890 */ /* 0x000fc8000ff1e03f */
[----:B------:R-:W-:Y:S02]  /*2420*/  UIADD3.X UR4, URZ, UR5, URZ, UP0, !UPT ;  /* 0x000000053f047290 */ /* 0x000fe400087fe43f */
[----:B------:R-:W-:-:S04]  /*2430*/  IMAD.U32 R4, RZ, RZ, UR6 ;  /* 0x00000006ff047e24 */ /* 0x000fc8000f8e00ff */
[----:B------:R-:W-:-:S05]  /*2440*/  IMAD.U32 R5, RZ, RZ, UR4 ;  /* 0x00000004ff057e24 */ /* 0x000fca000f8e00ff */
[----:B------:R0:W-:Y:S01]  /*2450*/  STL.64 [R1+0x38], R4 ;  /* 0x0000380401007387 */ /* 0x0001e20000100a00 */
[----:B------:R-:W-:Y:S02]  /*2460*/  LOP3.LUT P0, RZ, R68, 0x3ff, RZ, 0xc0, !PT ;  /* 0x000003ff44ff7812 */ /* 0x000fe4000780c0ff */
[----:B--2---:R-:W-:Y:S02]  /*2470*/  R2UR UR8, R28 ;  /* 0x000000001c0872ca */ /* 0x004fe400000e0000 */
[----:B---3--:R-:W-:-:S11]  /*2480*/  R2UR UR7, R29 ;  /* 0x000000001d0772ca */ /* 0x008fd600000e0000 */
[----:B------:R-:W-:-:S05]  /*2490*/  IMAD.U32 R25, RZ, RZ, UR8 ;  /* 0x00000008ff197e24 */ /* 0x000fca000f8e00ff */
[----:B------:R-:W-:-:S05]  /*24a0*/  IADD3 R25, P1, R25, 0x38, RZ ;  /* 0x0000003819197810 */ /* 0x000fca0007f3e0ff */
[----:B------:R-:W-:Y:S01]  /*24b0*/  IMAD.X R26, RZ, RZ, UR7, P1 ;  /* 0x00000007ff1a7e24 */ /* 0x000fe200088e06ff */
[----:B0-----:R-:W-:Y:S07]  /*24c0*/  @!P0 BRA `(.L_x_4830) ;  /* 0x0000000000408947 */ /* 0x001fee0003800000 */
        /* <DEDUP_REMOVED lines=16> */
.L_x_4830:
[----:B------:R-:W-:Y:S01]  /*25d0*/  ULDC.64 UR4, c[0x0][0x9f8] ;  /* 0x00027e0000047ab9 */ /* 0x000fe20000000a00 */
[----:B------:R-:W-:Y:S01]  /*25e0*/  IMAD.U32 R39, RZ, RZ, UR40 ;  /* 0x00000028ff277e24 */ /* 0x000fe2000f8e00ff */
[----:B------:R-:W-:Y:S01]  /*25f0*/  UISETP.NE.U32.AND UP0, UPT, UR4, URZ, UPT ;  /* 0x0000003f0400728c */ /* 0x000fe2000bf05070 */
[----:B------:R-:W2:Y:S01]  /*2600*/  LDL.64 R20, [R1+0x38] ;  /* 0x0000380001147983 */ /* 0x000ea20000100a00 */
[----:B------:R-:W-:Y:S01]  /*2610*/  R2UR UR27, R28 ;  /* 0x000000001c1b72ca */ /* 0x000fe200000e0000 */
[----:B------:R-:W-:Y:S01]  /*2620*/  IMAD.SHL.U32 R3, R227, 0x40, RZ ;  /* 0x00000040e3037824 */ /* 0x000fe200078e00ff */
[----:B------:R-:W-:Y:S01]  /*2630*/  UISETP.NE.AND.EX UP0, UPT, UR5, URZ, UPT, UP0 ;  /* 0x0000003f0500728c */ /* 0x000fe2000bf05300 */
[----:B------:R-:W-:Y:S01]  /*2640*/  R2UR UR28, R29 ;  /* 0x000000001d1c72ca */ /* 0x000fe200000e0000 */
[----:B------:R-:W-:Y:S01]  /*2650*/  IMAD.IADD R0, R24, 0x1, R27 ;  /* 0x0000000118007824 */ /* 0x000fe200078e021b */
[----:B------:R-:W-:Y:S01]  /*2660*/  ULDC.64 UR10, c[0x0][0x308] ;  /* 0x0000c200000a7ab9 */ /* 0x000fe20000000a00 */
[----:B------:R-:W-:Y:S01]  /*2670*/  ULDC.64 UR8, c[0x0][0x198] ;  /* 0x0000660000087ab9 */ /* 0x000fe20000000a00 */
[----:B------:R-:W-:Y:S01]  /*2680*/  ULDC.64 UR16, c[0x0][0x3f8] ;  /* 0x0000fe0000107ab9 */ /* 0x000fe20000000a00 */
[----:B------:R-:W-:Y:S01]  /*2690*/  PLOP3.LUT P0, PT, PT, PT, UP0, 0x80, 0x0 ;  /* 0x000000000000781c */ /* 0x000fe20003f0f008 */
[----:B------:R-:W-:Y:S01]  /*26a0*/  ULDC.64 UR14, c[0x0][0x408] ;  /* 0x00010200000e7ab9 */ /* 0x000fe20000000a00 */
[----:B------:R-:W-:Y:S01]  /*26b0*/  USHF.R.S32.HI UR12, URZ, 0x1f, UR41 ;  /* 0x0000001f3f0c7899 */ /* 0x000fe20008011429 */
[----:B------:R-:W-:Y:S01]  /*26c0*/  STL.128 [R1+0x100], RZ ;  /* 0x000100ff01007387 */ /* 0x000fe20000100c00 */
[----:B------:R-:W-:Y:S01]  /*26d0*/  ULDC.64 UR6, c[0x0][0x3e8] ;  /* 0x0000fa0000067ab9 */ /* 0x000fe20000000a00 */
[----:B------:R-:W-:Y:S01]  /*26e0*/  @UP0 ULDC.64 UR4, c[0x0][0x9f8] ;  /* 0x00027e0000040ab9 */ /* 0x000fe20000000a00 */
[----:B------:R-:W0:Y:S01]  /*26f0*/  LDC.64 R30, c[0x0][0xa08] ;  /* 0x00028200ff1e7b82 */ /* 0x000e220000000a00 */
[----:B------:R-:W-:-:S06]  /*2700*/  @UP0 UIMAD.WIDE UR4, UR40, 0x4, UR4 ;  /* 0x00000004280408a5 */ /* 0x000fcc000f8e0204 */
[----:B------:R-:W-:Y:S01]  /*2710*/  IMAD.U32 R4, RZ, RZ, UR4 ;  /* 0x00000004ff047e24 */ /* 0x000fe2000f8e00ff */
[----:B------:R-:W-:Y:S01]  /*2720*/  STL.128 [R1+0xc0], RZ ;  /* 0x0000c0ff01007387 */ /* 0x000fe20000100c00 */
[----:B------:R-:W-:Y:S01]  /*2730*/  IMAD.U32 R5, RZ, RZ, UR5 ;  /* 0x00000005ff057e24 */ /* 0x000fe2000f8e00ff */
[----:B------:R-:W-:Y:S01]  /*2740*/  LOP3.LUT R3, R3, 0x1c0, RZ, 0xc0, !PT ;  /* 0x000001c003037812 */ /* 0x000fe200078ec0ff */
[----:B------:R-:W-:Y:S01]  /*2750*/  IMAD.SHL.U32 R24, R199, 0x8, RZ ;  /* 0x00000008c7187824 */ /* 0x000fe200078e00ff */
[----:B------:R-:W-:Y:S01]  /*2760*/  UIADD3 UR24, UP1, UR27, 0x210, URZ ;  /* 0x000002101b187890 */ /* 0x000fe2000ff3e03f */
[----:B------:R-:W-:Y:S01]  /*2770*/  STL.128 [R1+0x120], RZ ;  /* 0x000120ff01007387 */ /* 0x000fe20000100c00 */
[----:B------:R-:W-:Y:S01]  /*2780*/  UIADD3 UR22, UP2, UR27, 0x140, URZ ;  /* 0x000001401b167890 */ /* 0x000fe2000ff5e03f */
[----:B------:R-:W1:Y:S01]  /*2790*/  LDC.64 R32, c[0x0][0x2e8] ;  /* 0x0000ba00ff207b82 */ /* 0x000e620000000a00 */
[----:B------:R-:W-:Y:S01]  /*27a0*/  UIADD3 UR13, UP5, UR27, 0x68, URZ ;  /* 0x000000681b0d7890 */ /* 0x000fe2000ffbe03f */
[----:B------:R3:W4:Y:S01]  /*27b0*/  @P0 LDG.E R39, desc[UR36][R4.64] ;  /* 0x0000002404270981 */ /* 0x000722000c1e1900 */
[----:B------:R-:W-:Y:S01]  /*27c0*/  SHF.R.U32.HI R6, RZ, 0x3, R3 ;  /* 0x00000003ff067819 */ /* 0x000fe20000011603 */
[----:B------:R-:W-:Y:S01]  /*27d0*/  UIADD3 UR20, UP3, UR27, 0x40, URZ ;  /* 0x000000401b147890 */ /* 0x000fe2000ff7e03f */
[----:B------:R-:W-:Y:S01]  /*27e0*/  LOP3.LUT R3, R3, 0x18, R24, 0xf8, !PT ;  /* 0x0000001803037812 */ /* 0x000fe200078ef818 */
[----:B------:R-:W-:Y:S01]  /*27f0*/  UIADD3.X UR25, URZ, UR28, URZ, UP1, !UPT ;  /* 0x0000001c3f197290 */ /* 0x000fe20008ffe43f */
[----:B------:R-:W5:Y:S01]  /*2800*/  S2R R38, SR_TID.X ;  /* 0x0000000000267919 */ /* 0x000f620000002100 */
[----:B------:R-:W-:Y:S01]  /*2810*/  UIADD3.X UR23, URZ, UR28, URZ, UP2, !UPT ;  /* 0x0000001c3f177290 */ /* 0x000fe200097fe43f */
[----:B------:R-:W-:Y:S01]  /*2820*/  LOP3.LUT R3, R3, R6, RZ, 0x3c, !PT ;  /* 0x0000000603037212 */ /* 0x000fe200078e3cff */
[----:B------:R-:W-:Y:S01]  /*2830*/  UIADD3.X UR18, URZ, UR28, URZ, UP5, !UPT ;  /* 0x0000001c3f127290 */ /* 0x000fe2000affe43f */
[----:B------:R-:W-:Y:S01]  /*2840*/  STL.128 [R1+0xe0], RZ ;  /* 0x0000e0ff01007387 */ /* 0x000fe20000100c00 */
[----:B---3--:R-:W-:Y:S01]  /*2850*/  IMAD.MOV.U32 R4, RZ, RZ, 0x1 ;  /* 0x00000001ff047424 */ /* 0x008fe200078e00ff */
[----:B------:R-:W-:Y:S01]  /*2860*/  UIADD3.X UR21, URZ, UR28, URZ, UP3, !UPT ;  /* 0x0000001c3f157290 */ /* 0x000fe20009ffe43f */
[----:B------:R-:W-:Y:S01]  /*2870*/  IMAD.U32 R6, RZ, RZ, UR24 ;  /* 0x00000018ff067e24 */ /* 0x000fe2000f8e00ff */
[----:B------:R-:W-:Y:S01]  /*2880*/  UIADD3 UR26, UP0, UR27, 0x220, URZ ;  /* 0x000002201b1a7890 */ /* 0x000fe2000ff1e03f */
[----:B------:R-:W-:Y:S01]  /*2890*/  IMAD.U32 R8, RZ, RZ, UR22 ;  /* 0x00000016ff087e24 */ /* 0x000fe2000f8e00ff */
[----:B------:R3:W-:Y:S01]  /*28a0*/  STL.U8 [R1+0x140], R4 ;  /* 0x0001400401007387 */ /* 0x0007e20000100000 */
[----:B------:R-:W-:Y:S01]  /*28b0*/  IMAD.U32 R5, RZ, RZ, UR25 ;  /* 0x00000019ff057e24 */ /* 0x000fe2000f8e00ff */
[----:B------:R-:W-:Y:S01]  /*28c0*/  UIADD3 UR19, UP4, UR27, 0x60, URZ ;  /* 0x000000601b137890 */ /* 0x000fe2000ff9e03f */
[----:B------:R-:W-:Y:S01]  /*28d0*/  IMAD.U32 R7, RZ, RZ, UR23 ;  /* 0x00000017ff077e24 */ /* 0x000fe2000f8e00ff */
[----:B------:R-:W-:Y:S01]  /*28e0*/  ULDC.64 UR4, c[0x0][0x300] ;  /* 0x0000c00000047ab9 */ /* 0x000fe20000000a00 */
[----:B------:R-:W-:Y:S01]  /*28f0*/  IMAD.U32 R12, RZ, RZ, UR18 ;  /* 0x00000012ff0c7e24 */ /* 0x000fe2000f8e00ff */
[----:B------:R-:W-:Y:S01]  /*2900*/  UIADD3.X UR18, URZ, UR28, URZ, UP0, !UPT ;  /* 0x0000001c3f127290 */ /* 0x000fe200087fe43f */
[----:B------:R-:W-:Y:S01]  /*2910*/  IMAD.U32 R9, RZ, RZ, UR20 ;  /* 0x00000014ff097e24 */ /* 0x000fe2000f8e00ff */
[----:B------:R-:W4:Y:S01]  /*2920*/  LDC.64 R42, c[0x0][0x418] ;  /* 0x00010600ff2a7b82 */ /* 0x000f220000000a00 */
[----:B------:R-:W-:-:S02]  /*2930*/  IMAD.U32 R193, RZ, RZ, UR42 ;  /* 0x0000002affc17e24 */ /* 0x000fc4000f8e00ff */
[----:B---3--:R-:W-:Y:S02]  /*2940*/  IMAD.MOV.U32 R4, RZ, RZ, R6 ;  /* 0x000000ffff047224 */ /* 0x008fe400078e0006 */
[----:B------:R-:W-:Y:S02]  /*2950*/  IMAD.MOV.U32 R6, RZ, RZ, R8 ;  /* 0x000000ffff067224 */ /* 0x000fe400078e0008 */
[----:B------:R-:W-:Y:S01]  /*2960*/  IMAD.U32 R11, RZ, RZ, UR13 ;  /* 0x0000000dff0b7e24 */ /* 0x000fe2000f8e00ff */
[----:B------:R-:W3:Y:S01]  /*2970*/  LDC.64 R40, c[0x0][0x318] ;  /* 0x0000c600ff287b82 */ /* 0x000ee20000000a00 */
[----:B------:R-:W-:Y:S01]  /*2980*/  IMAD.U32 R10, RZ, RZ, UR21 ;  /* 0x00000015ff0a7e24 */ /* 0x000fe2000f8e00ff */
[----:B------:R0:W-:Y:S01]  /*2990*/  STL.128 [R1+0x240], R4 ;  /* 0x0002400401007387 */ /* 0x0001e20000100c00 */
[----:B------:R-:W-:Y:S01]  /*29a0*/  UIADD3.X UR13, URZ, UR28, URZ, UP4, !UPT ;  /* 0x0000001c3f0d7290 */ /* 0x000fe2000a7fe43f */
[----:B------:R-:W-:Y:S01]  /*29b0*/  IMAD.U32 R8, RZ, RZ, UR26 ;  /* 0x0000001aff087e24 */ /* 0x000fe2000f8e00ff */
[----:B------:R-:W-:Y:S01]  /*29c0*/  UIADD3 UR21, UP0, UR8, 0x220, URZ ;  /* 0x0000022008157890 */ /* 0x000fe2000ff1e03f */
[----:B------:R-:W-:Y:S01]  /*29d0*/  IMAD.U32 R14, RZ, RZ, UR19 ;  /* 0x00000013ff0e7e24 */ /* 0x000fe2000f8e00ff */
[----:B------:R-:W-:Y:S01]  /*29e0*/  UIADD3 UR20, UP1, UR8, 0x22c, URZ ;  /* 0x0000022c08147890 */ /* 0x000fe2000ff3e03f */
[----:B------:R-:W-:Y:S01]  /*29f0*/  STL [R1+0x160], R0 ;  /* 0x0001600001007387 */ /* 0x000fe20000100800 */
[----:B------:R-:W-:Y:S01]  /*2a00*/  IMAD.U32 R15, RZ, RZ, UR13 ;  /* 0x0000000dff0f7e24 */ /* 0x000fe2000f8e00ff */
[----:B------:R-:W-:Y:S01]  /*2a10*/  USHF.L.U32 UR23, UR16, 0x6, URZ ;  /* 0x0000000610177899 */ /* 0x000fe2000800063f */
[----:B-----5:R-:W-:Y:S01]  /*2a20*/  VIADD R192, R38, 0xffffff80 ;  /* 0xffffff8026c07836 */ /* 0x020fe20000000000 */
[----:B------:R-:W-:Y:S01]  /*2a30*/  USHF.L.U64.HI UR22, UR16, 0x6, UR17 ;  /* 0x0000000610167899 */ /* 0x000fe20008010211 */
[----:B------:R-:W-:Y:S04]  /*2a40*/  STL.128 [R1+0x1c0], RZ ;  /* 0x0001c0ff01007387 */ /* 0x000fe80000100c00 */
[----:B------:R-:W-:Y:S01]  /*2a50*/  STL.64 [R1+0x1a0], RZ ;  /* 0x0001a0ff01007387 */ /* 0x000fe20000100a00 */
[----:B0-----:R-:W-:-:S02]  /*2a60*/  IMAD.MOV.U32 R4, RZ, RZ, R9 ;  /* 0x000000ffff047224 */ /* 0x001fc400078e0009 */
[----:B------:R-:W-:Y:S01]  /*2a70*/  IMAD.MOV.U32 R5, RZ, RZ, R10 ;  /* 0x000000ffff057224 */ /* 0x000fe200078e000a */
[----:B------:R-:W-:Y:S01]  /*2a80*/  STL [R1+0xf8], RZ ;  /* 0x0000f8ff01007387 */ /* 0x000fe20000100800 */
[----:B------:R-:W-:Y:S02]  /*2a90*/  IMAD.MOV.U32 R6, RZ, RZ, R11 ;  /* 0x000000ffff067224 */ /* 0x000fe400078e000b */
[----:B------:R-:W-:Y:S01]  /*2aa0*/  IMAD.MOV.U32 R7, RZ, RZ, R12 ;  /* 0x000000ffff077224 */ /* 0x000fe200078e000c */
[----:B------:R-:W-:Y:S01]  /*2ab0*/  UIADD3 UR13, UP2, UR8, 0x70, URZ ;  /* 0x00000070080d7890 */ /* 0x000fe2000ff5e03f */
[----:B------:R-:W-:Y:S01]  /*2ac0*/  IMAD.U32 R9, RZ, RZ, UR18 ;  /* 0x00000012ff097e24 */ /* 0x000fe2000f8e00ff */
[----:B------:R-:W-:Y:S01]  /*2ad0*/  STL.64 [R1+0x228], R14 ;  /* 0x0002280e01007387 */ /* 0x000fe20000100a00 */
[----:B------:R-:W-:Y:S02]  /*2ae0*/  IMAD.U32 R28, RZ, RZ, UR20 ;  /* 0x00000014ff1c7e24 */ /* 0x000fe4000f8e00ff */
[--C-:B------:R-:W-:Y:S01]  /*2af0*/  IMAD.MOV.U32 R194, RZ, RZ, R192.reuse ;  /* 0x000000ffffc27224 */ /* 0x100fe200078e00c0 */
[----:B------:R0:W-:Y:S01]  /*2b00*/  STL.128 [R1+0x250], R4 ;  /* 0x0002500401007387 */ /* 0x0001e20000100c00 */
[----:B------:R-:W-:Y:S01]  /*2b10*/  UIMAD UR8, UR17, 0x60, URZ ;  /* 0x00000060110878a4 */ /* 0x000fe2000f8e023f */
[----:B------:R-:W-:Y:S01]  /*2b20*/  IMAD.MOV.U32 R195, RZ, RZ, R192 ;  /* 0x000000ffffc37224 */ /* 0x000fe200078e00c0 */
[----:B------:R-:W-:Y:S01]  /*2b30*/  UIADD3.X UR18, URZ, UR9, URZ, UP2, !UPT ;  /* 0x000000093f127290 */ /* 0x000fe200097fe43f */
[----:B------:R-:W-:Y:S01]  /*2b40*/  SHF.R.S32.HI R10, RZ, 0x1f, R0 ;  /* 0x0000001fff0a7819 */ /* 0x000fe20000011400 */
[----:B------:R-:W-:Y:S04]  /*2b50*/  STL [R1+0x118], RZ ;  /* 0x000118ff01007387 */ /* 0x000fe80000100800 */
[----:B------:R-:W-:Y:S04]  /*2b60*/  STL [R1+0xb8], RZ ;  /* 0x0000b8ff01007387 */ /* 0x000fe80000100800 */
[----:B------:R-:W-:Y:S01]  /*2b70*/  STL [R1+0xd8], RZ ;  /* 0x0000d8ff01007387 */ /* 0x000fe20000100800 */
[----:B0-----:R-:W-:-:S03]  /*2b80*/  IMAD.MOV.U32 R6, RZ, RZ, R8 ;  /* 0x000000ffff067224 */ /* 0x001fc600078e0008 */
[----:B------:R-:W-:Y:S01]  /*2b90*/  STL.64 [R1+0x188], RZ ;  /* 0x000188ff01007387 */ /* 0x000fe20000100a00 */
[----:B------:R-:W-:Y:S02]  /*2ba0*/  IMAD.MOV.U32 R7, RZ, RZ, R9 ;  /* 0x000000ffff077224 */ /* 0x000fe400078e0009 */
[C---:B------:R-:W-:Y:S01]  /*2bb0*/  IMAD.WIDE.U32 R8, R196.reuse, UR10, RZ ;  /* 0x0000000ac4087c25 */ /* 0x040fe2000f8e00ff */
[----:B------:R-:W-:Y:S03]  /*2bc0*/  STL.64 [R1+0x1b0], RZ ;  /* 0x0001b0ff01007387 */ /* 0x000fe60000100a00 */
[----:B------:R-:W-:Y:S01]  /*2bd0*/  IMAD R9, R196, UR11, R9 ;  /* 0x0000000bc4097c24 */ /* 0x000fe2000f8e0209 */
[----:B------:R-:W-:Y:S01]  /*2be0*/  UIMAD.WIDE.U32 UR10, UR16, 0x60, URZ ;  /* 0x00000060100a78a5 */ /* 0x000fe2000f8e003f */
[----:B------:R-:W-:Y:S01]  /*2bf0*/  IMAD.MOV.U32 R4, RZ, RZ, R25 ;  /* 0x000000ffff047224 */ /* 0x000fe200078e0019 */
[----:B------:R-:W-:Y:S01]  /*2c00*/  STL.64 [R1+0x198], RZ ;  /* 0x000198ff01007387 */ /* 0x000fe20000100a00 */
[----:B------:R-:W-:Y:S01]  /*2c10*/  IMAD.MOV.U32 R5, RZ, RZ, R26 ;  /* 0x000000ffff057224 */ /* 0x000fe200078e001a */
[----:B------:R-:W-:-:S02]  /*2c20*/  UIADD3 UR8, UR11, UR8, URZ ;  /* 0x000000080b087290 */ /* 0x000fc4000fffe03f */
[----:B------:R-:W-:Y:S01]  /*2c30*/  IMAD.U32 R14, RZ, RZ, UR10 ;  /* 0x0000000aff0e7e24 */ /* 0x000fe2000f8e00ff */
[----:B------:R-:W-:Y:S01]  /*2c40*/  STL [R1+0x190], RZ ;  /* 0x000190ff01007387 */ /* 0x000fe20000100800 */
[----:B------:R-:W-:-:S03]  /*2c50*/  UIMAD UR10, UR15, 0x60, URZ ;  /* 0x000000600f0a78a4 */ /* 0x000fc6000f8e023f */
[----:B------:R0:W-:Y:S01]  /*2c60*/  STL.128 [R1+0x260], R4 ;  /* 0x0002600401007387 */ /* 0x0001e20000100c00 */
[----:B------:R-:W-:Y:S02]  /*2c70*/  IMAD.U32 R15, RZ, RZ, UR11 ;  /* 0x0000000bff0f7e24 */ /* 0x000fe4000f8e00ff */
[----:B------:R-:W-:Y:S01]  /*2c80*/  IMAD R11, R10, UR4, RZ ;  /* 0x000000040a0b7c24 */ /* 0x000fe2000f8e02ff */
[----:B------:R-:W-:Y:S01]  /*2c90*/  STL [R1+0x1b8], RZ ;  /* 0x0001b8ff01007387 */ /* 0x000fe20000100800 */
[----:B------:R-:W-:Y:S02]  /*2ca0*/  IMAD.U32 R15, RZ, RZ, UR8 ;  /* 0x00000008ff0f7e24 */ /* 0x000fe4000f8e00ff */
[----:B------:R-:W-:Y:S01]  /*2cb0*/  IMAD R13, R0, UR5, R11 ;  /* 0x00000005000d7c24 */ /* 0x000fe2000f8e020b */
[----:B------:R-:W-:Y:S04]  /*2cc0*/  STL [R1+0x60], R193 ;  /* 0x000060c101007387 */ /* 0x000fe80000100800 */
[----:B------:R-:W-:Y:S01]  /*2cd0*/  STL.64 [R1+0x158], R192 ;  /* 0x000158c001007387 */ /* 0x000fe20000100a00 */
[----:B0-----:R-:W-:Y:S01]  /*2ce0*/  IMAD.U32 R5, RZ, RZ, UR18 ;  /* 0x00000012ff057e24 */ /* 0x001fe2000f8e00ff */
[----:B------:R-:W-:Y:S01]  /*2cf0*/  UIMAD.WIDE.U32 UR18, UR14, 0x60, URZ ;  /* 0x000000600e1278a5 */ /* 0x000fe2000f8e003f */
[----:B------:R-:W-:Y:S01]  /*2d00*/  IMAD.U32 R6, RZ, RZ, UR27 ;  /* 0x0000001bff067e24 */ /* 0x000fe2000f8e00ff */
[----:B------:R-:W-:Y:S01]  /*2d10*/  STL.128 [R1+0x70], R192 ;  /* 0x000070c001007387 */ /* 0x000fe20000100c00 */
[----:B------:R-:W-:-:S02]  /*2d20*/  IMAD.U32 R7, RZ, RZ, UR28 ;  /* 0x0000001cff077e24 */ /* 0x000fc4000f8e00ff */
[----:B------:R-:W-:Y:S01]  /*2d30*/  IMAD.U32 R4, RZ, RZ, UR13 ;  /* 0x0000000dff047e24 */ /* 0x000fe2000f8e00ff */
[----:B------:R-:W-:Y:S01]  /*2d40*/  UIADD3 UR13, UR19, UR10, URZ ;  /* 0x0000000a130d7290 */ /* 0x000fe2000fffe03f */
[----:B------:R-:W-:-:S03]  /*2d50*/  IMAD.WIDE.U32 R10, R0, UR4, R8 ;  /* 0x00000004000a7c25 */ /* 0x000fc6000f8e0008 */
[----:B------:R0:W-:Y:S01]  /*2d60*/  STL.128 [R1+0x230], R4 ;  /* 0x0002300401007387 */ /* 0x0001e20000100c00 */
[----:B------:R-:W-:Y:S02]  /*2d70*/  IMAD.U32 R0, RZ, RZ, UR23 ;  /* 0x00000017ff007e24 */ /* 0x000fe4000f8e00ff */
[----:B------:R-:W-:Y:S01]  /*2d80*/  IMAD.U32 R25, RZ, RZ, UR22 ;  /* 0x00000016ff197e24 */ /* 0x000fe2000f8e00ff */
[----:B------:R-:W-:Y:S02]  /*2d90*/  UIMAD UR8, UR12, UR16, URZ ;  /* 0x000000100c0872a4 */ /* 0x000fe4000f8e023f */
[----:B------:R-:W-:Y:S01]  /*2da0*/  UIMAD.WIDE.U32 UR10, UR41, UR16, URZ ;  /* 0x00000010290a72a5 */ /* 0x000fe2000f8e003f */
[----:B0-----:R-:W-:Y:S02]  /*2db0*/  IMAD.MOV.U32 R7, RZ, RZ, R15 ;  /* 0x000000ffff077224 */ /* 0x001fe400078e000f */
[----:B------:R-:W-:Y:S01]  /*2dc0*/  IMAD.U32 R15, RZ, RZ, UR19 ;  /* 0x00000013ff0f7e24 */ /* 0x000fe2000f8e00ff */
[----:B------:R-:W-:Y:S01]  /*2dd0*/  USHF.L.U32 UR19, UR14, 0x6, URZ ;  /* 0x000000060e137899 */ /* 0x000fe2000800063f */
[----:B------:R-:W-:Y:S01]  /*2de0*/  IMAD.U32 R15, RZ, RZ, UR13 ;  /* 0x0000000dff0f7e24 */ /* 0x000fe2000f8e00ff */
[----:B------:R-:W-:Y:S01]  /*2df0*/  USHF.L.U64.HI UR13, UR14, 0x6, UR15 ;  /* 0x000000060e0d7899 */ /* 0x000fe2000801020f */
[----:B------:R-:W-:-:S02]  /*2e00*/  IMAD.MOV.U32 R6, RZ, RZ, R14 ;  /* 0x000000ffff067224 */ /* 0x000fc400078e000e */
[----:B------:R-:W-:Y:S02]  /*2e10*/  IMAD.MOV.U32 R4, RZ, RZ, R0 ;  /* 0x000000ffff047224 */ /* 0x000fe400078e0000 */
[----:B------:R-:W-:Y:S01]  /*2e20*/  IMAD.MOV.U32 R5, RZ, RZ, R25 ;  /* 0x000000ffff057224 */ /* 0x000fe200078e0019 */
[----:B------:R-:W-:Y:S01]  /*2e30*/  UIMAD UR8, UR41, UR17, UR8 ;  /* 0x00000011290872a4 */ /* 0x000fe2000f8e0208 */
[----:B------:R-:W-:Y:S02]  /*2e40*/  IMAD.U32 R0, RZ, RZ, UR19 ;  /* 0x00000013ff007e24 */ /* 0x000fe4000f8e00ff */
[----:B------:R-:W-:Y:S01]  /*2e50*/  IMAD.U32 R14, RZ, RZ, UR18 ;  /* 0x00000012ff0e7e24 */ /* 0x000fe2000f8e00ff */
[----:B------:R-:W-:Y:S01]  /*2e60*/  STL.128 [R1+0xc0], R4 ;  /* 0x0000c00401007387 */ /* 0x000fe20000100c00 */
[----:B------:R-:W-:Y:S01]  /*2e70*/  UIADD3.X UR18, URZ, UR9, URZ, UP0, !UPT ;  /* 0x000000093f127290 */ /* 0x000fe200087fe43f */
[----:B------:R-:W-:Y:S01]  /*2e80*/  IMAD.U32 R25, RZ, RZ, UR13 ;  /* 0x0000000dff197e24 */ /* 0x000fe2000f8e00ff */
[----:B------:R-:W-:Y:S01]  /*2e90*/  ULEA UR13, UP0, UR10, UR6, 0x1 ;  /* 0x000000060a0d7291 */ /* 0x000fe2000f80083f */
[----:B------:R0:W-:Y:S01]  /*2ea0*/  STL.128 [R1+0x100], R4 ;  /* 0x0001000401007387 */ /* 0x0001e20000100c00 */
[----:B------:R-:W-:Y:S01]  /*2eb0*/  IMAD.SHL.U32 R26, R199, 0x4, RZ ;  /* 0x00000004c71a7824 */ /* 0x000fe200078e00ff */
[----:B------:R-:W-:-:S02]  /*2ec0*/  UIADD3 UR6, UR11, UR8, URZ ;  /* 0x000000080b067290 */ /* 0x000fc4000fffe03f */
[----:B------:R-:W-:Y:S02]  /*2ed0*/  UIADD3.X UR8, URZ, UR9, URZ, UP1, !UPT ;  /* 0x000000093f087290 */ /* 0x000fe40008ffe43f */
[----:B------:R-:W-:Y:S01]  /*2ee0*/  SHF.R.S32.HI R27, RZ, 0x1f, R26 ;  /* 0x0000001fff1b7819 */ /* 0x000fe2000001141a */
[----:B------:R-:W-:Y:S01]  /*2ef0*/  UIMAD UR12, UR12, UR14, URZ ;  /* 0x0000000e0c0c72a4 */ /* 0x000fe2000f8e023f */
[----:B0-----:R-:W-:Y:S01]  /*2f00*/  IMAD.MOV.U32 R4, RZ, RZ, R0 ;  /* 0x000000ffff047224 */ /* 0x001fe200078e0000 */
[----:B------:R-:W-:Y:S01]  /*2f10*/  SHF.R.S32.HI R0, RZ, 0x1f, R197 ;  /* 0x0000001fff007819 */ /* 0x000fe200000114c5 */
[----:B------:R-:W-:Y:S02]  /*2f20*/  IMAD.MOV.U32 R6, RZ, RZ, R14 ;  /* 0x000000ffff067224 */ /* 0x000fe400078e000e */
[----:B------:R-:W-:Y:S02]  /*2f30*/  IMAD.MOV.U32 R7, RZ, RZ, R15 ;  /* 0x000000ffff077224 */ /* 0x000fe400078e000f */
[----:B------:R-:W-:-:S02]  /*2f40*/  IMAD.MOV.U32 R5, RZ, RZ, R25 ;  /* 0x000000ffff057224 */ /* 0x000fc400078e0019 */
[C---:B------:R-:W-:Y:S01]  /*2f50*/  IMAD R12, R0.reuse, UR16, RZ ;  /* 0x00000010000c7c24 */ /* 0x040fe2000f8e02ff */
[----:B------:R-:W-:Y:S01]  /*2f60*/  ULEA.HI.X UR10, UR10, UR7, UR6, 0x1, UP0 ;  /* 0x000000070a0a7291 */ /* 0x000fe200080f0c06 */
[----:B------:R-:W-:Y:S01]  /*2f70*/  IMAD.U32 R14, RZ, RZ, UR21 ;  /* 0x00000015ff0e7e24 */ /* 0x000fe2000f8e00ff */
[----:B------:R-:W-:Y:S01]  /*2f80*/  STL.128 [R1+0xe0], R4 ;  /* 0x0000e00401007387 */ /* 0x000fe20000100c00 */
[----:B------:R-:W-:Y:S01]  /*2f90*/  IMAD.U32 R15, RZ, RZ, UR18 ;  /* 0x00000012ff0f7e24 */ /* 0x000fe2000f8e00ff */
[----:B------:R-:W-:Y:S01]  /*2fa0*/  SHF.R.S32.HI R25, RZ, 0x1f, R24 ;  /* 0x0000001fff197819 */ /* 0x000fe20000011418 */
[----:B------:R-:W-:Y:S01]  /*2fb0*/  IMAD.U32 R29, RZ, RZ, UR8 ;  /* 0x00000008ff1d7e24 */ /* 0x000fe2000f8e00ff */
[----:B------:R0:W-:Y:S01]  /*2fc0*/  STL.128 [R1+0x120], R4 ;  /* 0x0001200401007387 */ /* 0x0001e20000100c00 */
[----:B------:R-:W-:Y:S02]  /*2fd0*/  UIMAD.WIDE.U32 UR6, UR41, UR14, URZ ;  /* 0x0000000e290672a5 */ /* 0x000fe4000f8e003f */
[----:B------:R-:W-:Y:S01]  /*2fe0*/  IMAD R0, R0, UR14, RZ ;  /* 0x0000000e00007c24 */ /* 0x000fe2000f8e02ff */
[----:B------:R-:W-:Y:S01]  /*2ff0*/  UIMAD UR12, UR41, UR15, UR12 ;  /* 0x0000000f290c72a4 */ /* 0x000fe2000f8e020c */
[----:B------:R5:W-:Y:S01]  /*3000*/  STL.64 [R1+0x148], R14 ;  /* 0x0001480e01007387 */ /* 0x000be20000100a00 */
[----:B------:R-:W-:Y:S01]  /*3010*/  ULDC.64 UR8, c[0x0][0x400] ;  /* 0x0001000000087ab9 */ /* 0x000fe20000000a00 */
[C---:B------:R-:W-:Y:S01]  /*3020*/  IMAD R0, R197.reuse, UR15, R0 ;  /* 0x0000000fc5007c24 */ /* 0x040fe2000f8e0200 */
[----:B------:R-:W-:Y:S01]  /*3030*/  ULEA UR8, UP0, UR6, UR8, 0x1 ;  /* 0x0000000806087291 */ /* 0x000fe2000f80083f */
[----:B------:R1:W-:Y:S01]  /*3040*/  STL.64 [R1+0x150], R28 ;  /* 0x0001501c01007387 */ /* 0x0003e20000100a00 */
[----:B------:R-:W-:Y:S01]  /*3050*/  UIADD3 UR7, UR7, UR12, URZ ;  /* 0x0000000c07077290 */ /* 0x000fe2000fffe03f */
[----:B------:R-:W-:-:S04]  /*3060*/  IMAD.WIDE.U32 R34, R197, UR14, R26 ;  /* 0x0000000ec5227c25 */ /* 0x000fc8000f8e001a */
[C---:B0-----:R-:W-:Y:S02]  /*3070*/  IMAD R7, R197.reuse, UR17, R12 ;  /* 0x00000011c5077c24 */ /* 0x041fe4000f8e020c */
[----:B------:R-:W-:-:S04]  /*3080*/  IMAD.WIDE.U32 R4, R197, UR16, R26 ;  /* 0x00000010c5047c25 */ /* 0x000fc8000f8e001a */
[----:B-----5:R-:W-:Y:S01]  /*3090*/  IMAD.WIDE.U32 R14, R197, UR16, R24 ;  /* 0x00000010c50e7c25 */ /* 0x020fe2000f8e0018 */
[----:B------:R-:W-:-:S03]  /*30a0*/  LEA R6, P0, R4, UR13, 0x1 ;  /* 0x0000000d04067c11 */ /* 0x000fc6000f8008ff */
[----:B-1----:R-:W-:Y:S01]  /*30b0*/  IMAD.IADD R29, R5, 0x1, R7 ;  /* 0x00000001051d7824 */ /* 0x002fe200078e0207 */
[----:B------:R-:W-:Y:S01]  /*30c0*/  ULEA.HI.X UR6, UR6, UR9, UR7, 0x1, UP0 ;  /* 0x0000000906067291 */ /* 0x000fe200080f0c07 */
[----:B------:R-:W-:Y:S02]  /*30d0*/  IMAD.IADD R5, R7, 0x1, R15 ;  /* 0x0000000107057824 */ /* 0x000fe400078e020f */
[----:B------:R-:W-:Y:S01]  /*30e0*/  IMAD.IADD R15, R35, 0x1, R0 ;  /* 0x00000001230f7824 */ /* 0x000fe200078e0200 */
[----:B------:R-:W-:Y:S02]  /*30f0*/  LEA.HI.X R7, R4, UR10, R29, 0x1, P0 ;  /* 0x0000000a04077c11 */ /* 0x000fe400080f0c1d */
[----:B------:R-:W-:Y:S01]  /*3100*/  LEA R12, P0, R34, UR8, 0x1 ;  /* 0x00000008220c7c11 */ /* 0x000fe2000f8008ff */
[----:B------:R-:W-:Y:S01]  /*3110*/  IMAD.WIDE.U32 R36, R197, UR14, R24 ;  /* 0x0000000ec5247c25 */ /* 0x000fe2000f8e0018 */
[----:B------:R-:W-:-:S03]  /*3120*/  LEA R28, P1, R14, UR13, 0x1 ;  /* 0x0000000d0e1c7c11 */ /* 0x000fc6000f8208ff */
[----:B------:R-:W-:Y:S01]  /*3130*/  IMAD.IADD R35, R11, 0x1, R13 ;  /* 0x000000010b237824 */ /* 0x000fe200078e020d */
[----:B------:R-:W-:Y:S02]  /*3140*/  LEA.HI.X R13, R34, UR6, R15, 0x1, P0 ;  /* 0x00000006220d7c11 */ /* 0x000fe400080f0c0f */
[----:B------:R-:W-:Y:S02]  /*3150*/  ISETP.NE.U32.AND P0, PT, R30, RZ, PT ;  /* 0x000000ff1e00720c */ /* 0x000fe40003f05070 */
[----:B------:R-:W-:Y:S01]  /*3160*/  LEA.HI.X R29, R14, UR10, R5, 0x1, P1 ;  /* 0x0000000a0e1d7c11 */ /* 0x000fe200088f0c05 */
[----:B------:R-:W-:Y:S01]  /*3170*/  IMAD.IADD R5, R0, 0x1, R37 ;  /* 0x0000000100057824 */ /* 0x000fe200078e0225 */
[C---:B------:R-:W-:Y:S02]  /*3180*/  LEA R14, P1, R36.reuse, UR8, 0x1 ;  /* 0x00000008240e7c11 */ /* 0x040fe4000f8208ff */
[----:B------:R-:W-:Y:S02]  /*3190*/  ISETP.NE.AND.EX P0, PT, R31, RZ, PT, P0 ;  /* 0x000000ff1f00720c */ /* 0x000fe40003f05300 */
[----:B------:R-:W-:Y:S01]  /*31a0*/  LEA.HI.X R15, R36, UR6, R5, 0x1, P1 ;  /* 0x00000006240f7c11 */ /* 0x000fe200088f0c05 */
[----:B------:R-:W-:-:S02]  /*31b0*/  IMAD.MOV.U32 R34, RZ, RZ, R10 ;  /* 0x000000ffff227224 */ /* 0x000fc400078e000a */
[----:B------:R-:W-:Y:S01]  /*31c0*/  IMAD.U32 R11, RZ, RZ, UR6 ;  /* 0x00000006ff0b7e24 */ /* 0x000fe2000f8e00ff */
[----:B------:R-:W-:Y:S01]  /*31d0*/  ULDC.64 UR6, c[0x0][0x310] ;  /* 0x0000c40000067ab9 */ /* 0x000fe20000000a00 */
[----:B------:R-:W-:Y:S01]  /*31e0*/  STL.64 [R1+0xd0], R6 ;  /* 0x0000d00601007387 */ /* 0x000fe20000100a00 */
[----:B------:R-:W-:Y:S01]  /*31f0*/  IMAD.U32 R10, RZ, RZ, UR8 ;  /* 0x00000008ff0a7e24 */ /* 0x000fe2000f8e00ff */
[----:B------:R-:W-:Y:S02]  /*3200*/  ULDC.64 UR8, c[0x0][0x428] ;  /* 0x00010a0000087ab9 */ /* 0x000fe40000000a00 */
[----:B------:R0:W-:Y:S01]  /*3210*/  STL.64 [R1+0x110], R28 ;  /* 0x0001101c01007387 */ /* 0x0001e20000100a00 */
[----:B------:R-:W-:-:S03]  /*3220*/  LEA R25, P1, R8, R32, 0x1 ;  /* 0x0000002008197211 */ /* 0x000fc600078208ff */
[----:B------:R-:W-:Y:S01]  /*3230*/  STL.64 [R1+0xb0], R10 ;  /* 0x0000b00a01007387 */ /* 0x000fe20000100a00 */
[----:B0-----:R-:W0:Y:S03]  /*3240*/  LDC.64 R28, c[0x0][0x3f0] ;  /* 0x0000fc00ff1c7b82 */ /* 0x001e260000000a00 */
[----:B------:R1:W-:Y:S04]  /*3250*/  STL.64 [R1+0xf0], R12 ;  /* 0x0000f00c01007387 */ /* 0x0003e80000100a00 */
[----:B------:R5:W-:Y:S01]  /*3260*/  STL.64 [R1+0x130], R14 ;  /* 0x0001300e01007387 */ /* 0x000be20000100a00 */
[----:B-1----:R-:W1:Y:S08]  /*3270*/  LDC.64 R12, c[0x0][0x328] ;  /* 0x0000ca00ff0c7b82 */ /* 0x002e700000000a00 */
[----:B-----5:R-:W1:Y:S01]  /*3280*/  LDC.64 R14, c[0x0][0x338] ;  /* 0x0000ce00ff0e7b82 */ /* 0x020e620000000a00 */
[----:B----4-:R-:W-:-:S02]  /*3290*/  SHF.R.S32.HI R0, RZ, 0x1f, R39 ;  /* 0x0000001fff007819 */ /* 0x010fc40000011427 */
[----:B------:R-:W-:Y:S02]  /*32a0*/  SEL R4, R39, RZ, !P0 ;  /* 0x000000ff27047207 */ /* 0x000fe40004000000 */
[----:B------:R-:W-:-:S03]  /*32b0*/  SEL R5, R0, RZ, !P0 ;  /* 0x000000ff00057207 */ /* 0x000fc60004000000 */
[----:B------:R-:W-:-:S04]  /*32c0*/  IMAD.WIDE.U32 R6, R4, UR6, R34 ;  /* 0x0000000604067c25 */ /* 0x000fc8000f8e0022 */
[----:B------:R-:W-:Y:S01]  /*32d0*/  IMAD R5, R5, UR6, RZ ;  /* 0x0000000605057c24 */ /* 0x000fe2000f8e02ff */
[----:B------:R-:W-:Y:S02]  /*32e0*/  UIMAD UR6, UR5, 0x60, URZ ;  /* 0x00000060050678a4 */ /* 0x000fe4000f8e023f */
[----:B------:R-:W-:Y:S01]  /*32f0*/  UIMAD.WIDE.U32 UR4, UR4, 0x60, URZ ;  /* 0x00000060040478a5 */ /* 0x000fe2000f8e003f */
[----:B------:R-:W-:Y:S01]  /*3300*/  IMAD R5, R4, UR7, R5 ;  /* 0x0000000704057c24 */ /* 0x000fe2000f8e0205 */
[----:B------:R-:W-:Y:S01]  /*3310*/  LOP3.LUT P0, RZ, R42, R30, RZ, 0xfc, !PT ;  /* 0x0000001e2aff7212 */ /* 0x000fe2000780fcff */
[----:B------:R-:W-:Y:S01]  /*3320*/  IMAD R0, R0, UR8, RZ ;  /* 0x0000000800007c24 */ /* 0x000fe2000f8e02ff */
[----:B------:R-:W-:Y:S01]  /*3330*/  UIADD3 UR6, UR5, UR6, URZ ;  /* 0x0000000605067290 */ /* 0x000fe2000fffe03f */
[----:B------:R-:W-:Y:S01]  /*3340*/  LEA.HI.X R30, R8, R33, R9, 0x1, P1 ;  /* 0x00000021081e7211 */ /* 0x000fe200008f0c09 */
[----:B------:R-:W-:Y:S01]  /*3350*/  IMAD.IADD R5, R7, 0x1, R5 ;  /* 0x0000000107057824 */ /* 0x000fe200078e0205 */
[----:B------:R-:W-:Y:S01]  /*3360*/  LOP3.LUT P0, RZ, R43, R31, RZ, 0xfc, P0 ;  /* 0x0000001f2bff7212 */ /* 0x000fe2000000fcff */
[C---:B------:R-:W-:Y:S01]  /*3370*/  IMAD.WIDE.U32 R34, R39.reuse, UR8, RZ ;  /* 0x0000000827227c25 */ /* 0x040fe2000f8e00ff */
[----:B------:R-:W-:Y:S01]  /*3380*/  LEA R27, P1, R6, R32, 0x1 ;  /* 0x00000020061b7211 */ /* 0x000fe200078208ff */
[----:B------:R-:W4:Y:S02]  /*3390*/  LDC.64 R8, c[0x0][0x310] ;  /* 0x0000c400ff087b82 */ /* 0x000f240000000a00 */
[----:B------:R-:W-:-:S02]  /*33a0*/  IMAD R11, R39, UR9, R0 ;  /* 0x00000009270b7c24 */ /* 0x000fc4000f8e0200 */
[----:B------:R-:W-:Y:S02]  /*33b0*/  IMAD.U32 R36, RZ, RZ, UR4 ;  /* 0x00000004ff247e24 */ /* 0x000fe4000f8e00ff */
[----:B------:R-:W-:Y:S01]  /*33c0*/  IMAD.U32 R31, RZ, RZ, UR6 ;  /* 0x00000006ff1f7e24 */ /* 0x000fe2000f8e00ff */
[----:B------:R-:W-:Y:S01]  /*33d0*/  LEA.HI.X R7, R6, R33, R5, 0x1, P1 ;  /* 0x0000002106077211 */ /* 0x000fe200008f0c05 */
[----:B------:R-:W-:Y:S01]  /*33e0*/  IMAD.IADD R0, R35, 0x1, R11 ;  /* 0x0000000123007824 */ /* 0x000fe200078e020b */
[----:B------:R-:W-:Y:S01]  /*33f0*/  LEA R32, P2, R34, R42, 0x2 ;  /* 0x0000002a22207211 */ /* 0x000fe200078410ff */
[----:B------:R-:W-:Y:S02]  /*3400*/  IMAD.MOV.U32 R4, RZ, RZ, R36 ;  /* 0x000000ffff047224 */ /* 0x000fe400078e0024 */
[----:B------:R-:W-:Y:S02]  /*3410*/  IMAD.MOV.U32 R5, RZ, RZ, R31 ;  /* 0x000000ffff057224 */ /* 0x000fe400078e001f */
[----:B------:R-:W-:-:S02]  /*3420*/  IMAD.MOV.U32 R6, RZ, RZ, R27 ;  /* 0x000000ffff067224 */ /* 0x000fc400078e001b */
[----:B------:R-:W-:Y:S01]  /*3430*/  IMAD.U32 R37, RZ, RZ, UR5 ;  /* 0x00000005ff257e24 */ /* 0x000fe2000f8e00ff */
[----:B------:R-:W-:Y:S01]  /*3440*/  ULDC.64 UR4, c[0x0][0x330] ;  /* 0x0000cc0000047ab9 */ /* 0x000fe20000000a00 */
[----:B------:R-:W-:Y:S01]  /*3450*/  LEA.HI.X R33, R34, R43, R0, 0x2, P2 ;  /* 0x0000002b22217211 */ /* 0x000fe200010f1400 */
[----:B------:R5:W-:Y:S01]  /*3460*/  STL.128 [R1+0x50], R4 ;  /* 0x0000500401007387 */ /* 0x000be20000100c00 */
[----:B------:R-:W-:Y:S01]  /*3470*/  IMAD.WIDE.U32 R34, R196, UR4, RZ ;  /* 0x00000004c4227c25 */ /* 0x000fe2000f8e00ff */
[----:B------:R-:W-:-:S03]  /*3480*/  SEL R10, R39, RZ, !P0 ;  /* 0x000000ff270a7207 */ /* 0x000fc60004000000 */
[----:B------:R-:W-:Y:S01]  /*3490*/  IMAD R0, R196, UR5, R35 ;  /* 0x00000005c4007c24 */ /* 0x000fe2000f8e0223 */
[----:B---3--:R-:W-:Y:S01]  /*34a0*/  LEA R36, P0, R34, R40, 0x1 ;  /* 0x0000002822247211 */ /* 0x008fe200078008ff */
[----:B------:R-:W-:Y:S01]  /*34b0*/  IMAD.MOV.U32 R11, RZ, RZ, R10 ;  /* 0x000000ffff0b7224 */ /* 0x000fe200078e000a */
[C---:B0-----:R-:W-:Y:S01]  /*34c0*/  ISETP.GE.AND P2, PT, R26.reuse, R29, PT ;  /* 0x0000001d1a00720c */ /* 0x041fe20003f46270 */
[----:B-1----:R0:W-:Y:S01]  /*34d0*/  STL.128 [R1+0x1c0], R12 ;  /* 0x0001c00c01007387 */ /* 0x0021e20000100c00 */
[----:B-----5:R-:W-:Y:S01]  /*34e0*/  VIADD R4, R26, 0x10 ;  /* 0x000000101a047836 */ /* 0x020fe20000000000 */
[----:B------:R-:W-:Y:S01]  /*34f0*/  LEA.HI.X R37, R34, R41, R0, 0x1, P0 ;  /* 0x0000002922257211 */ /* 0x000fe200000f0c00 */
[----:B------:R-:W-:Y:S01]  /*3500*/  VIADD R6, R26, 0x30 ;  /* 0x000000301a067836 */ /* 0x000fe20000000000 */
[-C--:B------:R-:W-:Y:S01]  /*3510*/  ISETP.GE.AND P4, PT, R24, R29.reuse, PT ;  /* 0x0000001d1800720c */ /* 0x080fe20003f86270 */
[----:B------:R-:W-:Y:S01]  /*3520*/  VIADD R5, R26, 0x20 ;  /* 0x000000201a057836 */ /* 0x000fe20000000000 */
[----:B------:R-:W-:Y:S01]  /*3530*/  ISETP.GE.AND P3, PT, R4, R29, PT ;  /* 0x0000001d0400720c */ /* 0x000fe20003f66270 */
[----:B------:R-:W-:Y:S01]  /*3540*/  VIADD R0, R26, 0x50 ;  /* 0x000000501a007836 */ /* 0x000fe20000000000 */
[----:B------:R-:W-:Y:S01]  /*3550*/  STL.64 [R1+0x88], R28 ;  /* 0x0000881c01007387 */ /* 0x000fe20000100a00 */
[----:B------:R-:W1:Y:S01]  /*3560*/  LDC R35, c[0x0][0x320] ;  /* 0x0000c800ff237b82 */ /* 0x000e620000000800 */
[----:B------:R-:W-:-:S02]  /*3570*/  SEL R4, RZ, 0xffffffff, P3 ;  /* 0xffffffffff047807 */ /* 0x000fc40001800000 */
[----:B------:R3:W-:Y:S01]  /*3580*/  STL.64 [R1+0x200], R10 ;  /* 0x0002000a01007387 */ /* 0x0007e20000100a00 */
[-C--:B------:R-:W-:Y:S01]  /*3590*/  ISETP.GE.AND P1, PT, R6, R29.reuse, PT ;  /* 0x0000001d0600720c */ /* 0x080fe20003f26270 */
[----:B------:R-:W-:Y:S01]  /*35a0*/  VIADD R6, R26, 0x40 ;  /* 0x000000401a067836 */ /* 0x000fe20000000000 */
[-C--:B------:R-:W-:Y:S01]  /*35b0*/  ISETP.GE.AND P0, PT, R0, R29.reuse, PT ;  /* 0x0000001d0000720c */ /* 0x080fe20003f06270 */
[----:B------:R-:W-:Y:S01]  /*35c0*/  IMAD.SHL.U32 R7, R4, 0x2, RZ ;  /* 0x0000000204077824 */ /* 0x000fe200078e00ff */
[----:B------:R-:W-:Y:S01]  /*35d0*/  SEL R0, RZ, 0x1, P2 ;  /* 0x00000001ff007807 */ /* 0x000fe20001000000 */
[----:B0-----:R-:W-:Y:S02]  /*35e0*/  IMAD.IADD R14, R26, 0x1, R5 ;  /* 0x000000011a0e7824 */ /* 0x001fe400078e0205 */
[----:B---3--:R-:W-:Y:S02]  /*35f0*/  IMAD.MOV.U32 R10, RZ, RZ, R25 ;  /* 0x000000ffff0a7224 */ /* 0x008fe400078e0019 */
[----:B------:R-:W-:Y:S01]  /*3600*/  IMAD.MOV.U32 R11, RZ, RZ, R30 ;  /* 0x000000ffff0b7224 */ /* 0x000fe200078e001e */
[-C--:B------:R-:W-:Y:S01]  /*3610*/  ISETP.GE.AND P2, PT, R6, R29.reuse, PT ;  /* 0x0000001d0600720c */ /* 0x080fe20003f46270 */
[----:B------:R-:W-:Y:S01]  /*3620*/  IMAD.IADD R26, R26, 0x1, R6 ;  /* 0x000000011a1a7824 */ /* 0x000fe200078e0206 */
[-C--:B------:R-:W-:Y:S01]  /*3630*/  ISETP.GE.AND P5, PT, R14, R29.reuse, PT ;  /* 0x0000001d0e00720c */ /* 0x080fe20003fa6270 */
[----:B------:R-:W-:Y:S01]  /*3640*/  STL.64 [R1+0xa0], R28 ;  /* 0x0000a01c01007387 */ /* 0x000fe20000100a00 */
[----:B------:R-:W-:Y:S01]  /*3650*/  ISETP.GE.AND P3, PT, R5, R29, PT ;  /* 0x0000001d0500720c */ /* 0x000fe20003f66270 */
[----:B------:R-:W0:Y:S02]  /*3660*/  LDC R30, c[0x0][0x424] ;  /* 0x00010900ff1e7b82 */ /* 0x000e240000000800 */
[----:B----4-:R3:W-:Y:S01]  /*3670*/  STL.128 [R1+0x1a0], R8 ;  /* 0x0001a00801007387 */ /* 0x0107e20000100c00 */
[----:B------:R-:W-:-:S02]  /*3680*/  SEL R4, RZ, 0xffffffff, P5 ;  /* 0xffffffffff047807 */ /* 0x000fc40002800000 */
[----:B---3--:R-:W-:-:S03]  /*3690*/  LOP3.LUT R11, R7, 0x2, R0, 0xe2, !PT ;  /* 0x00000002070b7812 */ /* 0x008fc600078ee200 */
[----:B------:R-:W3:Y:S01]  /*36a0*/  LDC.64 R6, c[0x0][0x2f0] ;  /* 0x0000bc00ff067b82 */ /* 0x000ee20000000a00 */
[----:B------:R-:W-:Y:S01]  /*36b0*/  VIADD R0, R28, 0x5f ;  /* 0x0000005f1c007836 */ /* 0x000fe20000000000 */
[----:B------:R-:W-:Y:S01]  /*36c0*/  SEL R9, RZ, 0x1, P4 ;  /* 0x00000001ff097807 */ /* 0x000fe20002000000 */
[----:B------:R-:W-:Y:S01]  /*36d0*/  IMAD.SHL.U32 R10, R4, 0x2, RZ ;  /* 0x00000002040a7824 */ /* 0x000fe200078e00ff */
[----:B------:R-:W-:Y:S01]  /*36e0*/  SEL R8, RZ, 0x8, P1 ;  /* 0x00000008ff087807 */ /* 0x000fe20000800000 */
[----:B------:R-:W-:Y:S01]  /*36f0*/  IMAD.HI R4, R0, 0x2aaaaaab, RZ ;  /* 0x2aaaaaab00047827 */ /* 0x000fe200078e02ff */
[----:B------:R-:W-:Y:S02]  /*3700*/  SEL R5, RZ, 0x4, P3 ;  /* 0x00000004ff057807 */ /* 0x000fe40001800000 */
[----:B------:R-:W-:Y:S01]  /*3710*/  ISETP.GE.AND P1, PT, R26, R29, PT ;  /* 0x0000001d1a00720c */ /* 0x000fe20003f26270 */
[----:B------:R-:W4:Y:S01]  /*3720*/  LDC R28, c[0x0][0x2fc] ;  /* 0x0000bf00ff1c7b82 */ /* 0x000f220000000800 */
[----:B------:R-:W-:-:S02]  /*3730*/  LOP3.LUT R5, R8, R11, R5, 0xfe, !PT ;  /* 0x0000000b08057212 */ /* 0x000fc400078efe05 */
[----:B------:R-:W-:Y:S01]  /*3740*/  LOP3.LUT R9, R10, 0x2, R9, 0xe2, !PT ;  /* 0x000000020a097812 */ /* 0x000fe200078ee209 */
[----:B------:R-:W-:Y:S01]  /*3750*/  IMAD.SHL.U32 R0, R29, 0x2, RZ ;  /* 0x000000021d007824 */ /* 0x000fe200078e00ff */
[----:B------:R-:W-:Y:S02]  /*3760*/  SEL R10, RZ, 0x20, P0 ;  /* 0x00000020ff0a7807 */ /* 0x000fe40000000000 */
[----:B------:R-:W-:Y:S02]  /*3770*/  SEL R8, RZ, 0x10, P2 ;  /* 0x00000010ff087807 */ /* 0x000fe40001000000 */
[----:B------:R-:W-:Y:S02]  /*3780*/  SEL R12, RZ, 0x4, P1 ;  /* 0x00000004ff0c7807 */ /* 0x000fe40000800000 */
[----:B------:R-:W-:Y:S02]  /*3790*/  SHF.R.U32.HI R11, RZ, 0x1f, R4 ;  /* 0x0000001fff0b7819 */ /* 0x000fe40000011604 */
[----:B---3--:R-:W-:-:S02]  /*37a0*/  ISETP.GE.AND P1, PT, R14, R7, PT ;  /* 0x000000070e00720c */ /* 0x008fc40003f26270 */
[----:B------:R-:W-:Y:S01]  /*37b0*/  LOP3.LUT R8, R10, R5, R8, 0xfe, !PT ;  /* 0x000000050a087212 */ /* 0x000fe200078efe08 */
[----:B------:R3:W-:Y:S01]  /*37c0*/  STL [R1+0x6c], R0 ;  /* 0x00006c0001007387 */ /* 0x0007e20000100800 */
[----:B------:R-:W-:Y:S01]  /*37d0*/  LEA.HI.SX32 R4, R4, R11, 0x1c ;  /* 0x0000000b04047211 */ /* 0x000fe200078fe2ff */
[----:B------:R-:W5:Y:S01]  /*37e0*/  LDC.U8 R14, c[0x0][0x410] ;  /* 0x00010400ff0e7b82 */ /* 0x000f620000000000 */
[----:B------:R-:W-:Y:S02]  /*37f0*/  SEL R5, RZ, 0xffffffff, P1 ;  /* 0xffffffffff057807 */ /* 0x000fe40000800000 */
[C---:B------:R-:W-:Y:S02]  /*3800*/  ISETP.GE.AND P0, PT, R24.reuse, R7, PT ;  /* 0x000000071800720c */ /* 0x040fe40003f06270 */
[----:B------:R-:W-:Y:S01]  /*3810*/  LOP3.LUT R10, R9, R12, RZ, 0xfc, !PT ;  /* 0x0000000c090a7212 */ /* 0x000fe200078efcff */
[----:B------:R-:W-:Y:S02]  /*3820*/  VIADD R12, R24, 0x60 ;  /* 0x00000060180c7836 */ /* 0x000fe40000000000 */
[----:B---3--:R-:W-:Y:S01]  /*3830*/  VIADD R0, R6, 0x5f ;  /* 0x0000005f06007836 */ /* 0x008fe20000000000 */
[----:B------:R-:W-:Y:S01]  /*3840*/  STL [R1+0xb8], R4 ;  /* 0x0000b80401007387 */ /* 0x000fe20000100800 */
[----:B------:R-:W-:-:S02]  /*3850*/  IMAD.SHL.U32 R5, R5, 0x2, RZ ;  /* 0x0000000205057824 */ /* 0x000fc400078e00ff */
[----:B------:R-:W-:Y:S01]  /*3860*/  IMAD.HI R0, R0, 0x2aaaaaab, RZ ;  /* 0x2aaaaaab00007827 */ /* 0x000fe200078e02ff */
[----:B------:R-:W-:Y:S04]  /*3870*/  STL [R1+0xd8], R4 ;  /* 0x0000d80401007387 */ /* 0x000fe80000100800 */
[----:B------:R-:W-:Y:S04]  /*3880*/  STL [R1+0xf8], R4 ;  /* 0x0000f80401007387 */ /* 0x000fe80000100800 */
[----:B------:R3:W-:Y:S01]  /*3890*/  STL [R1+0x118], R4 ;  /* 0x0001180401007387 */ /* 0x0007e20000100800 */
[----:B------:R-:W-:Y:S01]  /*38a0*/  ISETP.GE.AND P2, PT, R12, R7, PT ;  /* 0x000000070c00720c */ /* 0x000fe20003f46270 */
[----:B------:R-:W-:-:S02]  /*38b0*/  VIADD R12, R24, 0x80 ;  /* 0x00000080180c7836 */ /* 0x000fc40000000000 */
[----:B------:R-:W-:Y:S01]  /*38c0*/  VIADD R24, R24, 0xa0 ;  /* 0x000000a018187836 */ /* 0x000fe20000000000 */
[----:B---3--:R-:W-:-:S04]  /*38d0*/  SEL R4, RZ, 0x1, P0 ;  /* 0x00000001ff047807 */ /* 0x008fc80000000000 */
[----:B------:R-:W-:Y:S02]  /*38e0*/  LOP3.LUT R9, R5, 0x2, R4, 0xe2, !PT ;  /* 0x0000000205097812 */ /* 0x000fe400078ee204 */
[----:B------:R-:W-:Y:S01]  /*38f0*/  SHF.R.U32.HI R5, RZ, 0x1f, R0 ;  /* 0x0000001fff057819 */ /* 0x000fe20000011600 */
[----:B------:R3:W-:Y:S01]  /*3900*/  STL.U8 [R1+0x80], R8 ;  /* 0x0000800801007387 */ /* 0x0007e20000100000 */
[-C--:B------:R-:W-:Y:S02]  /*3910*/  ISETP.GE.AND P1, PT, R12, R7.reuse, PT ;  /* 0x000000070c00720c */ /* 0x080fe40003f26270 */
[-C--:B------:R-:W-:Y:S01]  /*3920*/  ISETP.GE.AND P3, PT, R24, R7.reuse, PT ;  /* 0x000000071800720c */ /* 0x080fe20003f66270 */
[----:B------:R-:W2:Y:S01]  /*3930*/  LDC.64 R12, c[0x0][0x300] ;  /* 0x0000c000ff0c7b82 */ /* 0x000ea20000000a00 */
[----:B------:R-:W-:Y:S01]  /*3940*/  ISETP.GE.AND P0, PT, R26, R7, PT ;  /* 0x000000071a00720c */ /* 0x000fe20003f06270 */
[----:B------:R1:W-:Y:S01]  /*3950*/  STL.U8 [R1+0x81], R10 ;  /* 0x0000810a01007387 */ /* 0x0003e20000100000 */
[----:B---3--:R-:W-:-:S05]  /*3960*/  LEA.HI.SX32 R8, R0, R5, 0x1c ;  /* 0x0000000500087211 */ /* 0x008fca00078fe2ff */
[----:B------:R-:W3:Y:S01]  /*3970*/  LDC.64 R4, c[0x0][0x3f8] ;  /* 0x0000fe00ff047b82 */ /* 0x000ee20000000a00 */
[----:B------:R-:W-:Y:S02]  /*3980*/  SEL R11, RZ, 0x8, P2 ;  /* 0x00000008ff0b7807 */ /* 0x000fe40001000000 */
[----:B-1----:R-:W-:-:S05]  /*3990*/  SEL R10, RZ, 0x4, P0 ;  /* 0x00000004ff0a7807 */ /* 0x002fca0000000000 */
[----:B------:R-:W1:Y:S01]  /*39a0*/  LDC.64 R24, c[0x0][0x408] ;  /* 0x00010200ff187b82 */ /* 0x000e620000000a00 */
[----:B------:R-:W-:-:S07]  /*39b0*/  LOP3.LUT R10, R11, R9, R10, 0xfe, !PT ;  /* 0x000000090b0a7212 */ /* 0x000fce00078efe0a */
[----:B------:R-:W0:Y:S01]  /*39c0*/  LDC.64 R26, c[0x0][0x418] ;  /* 0x00010600ff1a7b82 */ /* 0x000e220000000a00 */
[----:B------:R-:W-:Y:S02]  /*39d0*/  SEL R0, RZ, 0x10, P1 ;  /* 0x00000010ff007807 */ /* 0x000fe40000800000 */
[----:B------:R-:W-:Y:S01]  /*39e0*/  SEL R9, RZ, 0x20, P3 ;  /* 0x00000020ff097807 */ /* 0x000fe20001800000 */
[----:B------:R4:W-:Y:S03]  /*39f0*/  STL.64 [R1+0x180], R32 ;  /* 0x0001802001007387 */ /* 0x0009e60000100a00 */
[----:B------:R-:W-:Y:S01]  /*3a00*/  LOP3.LUT R10, R9, R10, R0, 0xfe, !PT ;  /* 0x0000000a090a7212 */ /* 0x000fe200078efe00 */
[----:B------:R-:W-:Y:S01]  /*3a10*/  IMAD R0, R202, 0x200, R3 ;  /* 0x00000200ca007824 */ /* 0x000fe200078e0203 */
[----:B------:R-:W-:Y:S01]  /*3a20*/  LOP3.LUT P0, RZ, R227, 0x4, RZ, 0xc0, !PT ;  /* 0x00000004e3ff7812 */ /* 0x000fe2000780c0ff */
[----:B------:R-:W-:-:S02]  /*3a30*/  IMAD.MOV.U32 R3, RZ, RZ, 0x20 ;  /* 0x00000020ff037424 */ /* 0x000fc400078e00ff */
[----:B------:R-:W-:Y:S01]  /*3a40*/  IMAD.U32 R9, RZ, RZ, UR13 ;  /* 0x0000000dff097e24 */ /* 0x000fe2000f8e00ff */
[----:B------:R5:W-:Y:S01]  /*3a50*/  STL.64 [R1+0x188], R6 ;  /* 0x0001880601007387 */ /* 0x000be20000100a00 */
[----:B----4-:R-:W-:Y:S01]  /*3a60*/  IMAD.U32 R32, RZ, RZ, UR10 ;  /* 0x0000000aff207e24 */ /* 0x010fe2000f8e00ff */
[----:B------:R-:W-:Y:S01]  /*3a70*/  SEL R3, R3, 0xffffffe0, !P0 ;  /* 0xffffffe003037807 */ /* 0x000fe20004000000 */
[----:B------:R-:W-:Y:S01]  /*3a80*/  IMAD.MOV.U32 R34, RZ, RZ, R6 ;  /* 0x000000ffff227224 */ /* 0x000fe200078e0006 */
[----:B------:R-:W-:Y:S01]  /*3a90*/  STL.64 [R1+0x1d0], R36 ;  /* 0x0001d02401007387 */ /* 0x000fe20000100a00 */
[----:B-----5:R-:W-:Y:S02]  /*3aa0*/  IMAD.MOV.U32 R6, RZ, RZ, R9 ;  /* 0x000000ffff067224 */ /* 0x020fe400078e0009 */
[----:B------:R-:W-:Y:S01]  /*3ab0*/  IMAD.MOV.U32 R7, RZ, RZ, R32 ;  /* 0x000000ffff077224 */ /* 0x000fe200078e0020 */
[----:B------:R-:W-:Y:S04]  /*3ac0*/  STL [R1+0x40], R8 ;  /* 0x0000400801007387 */ /* 0x000fe80000100800 */
[----:B------:R-:W-:Y:S04]  /*3ad0*/  STL.U8 [R1+0x1d8], R10 ;  /* 0x0001d80a01007387 */ /* 0x000fe80000100000 */
[----:B------:R-:W-:Y:S04]  /*3ae0*/  STL.U8 [R1+0x1d9], R10 ;  /* 0x0001d90a01007387 */ /* 0x000fe80000100000 */
[----:B------:R-:W-:Y:S04]  /*3af0*/  STL.U8 [R1+0x220], R10 ;  /* 0x0002200a01007387 */ /* 0x000fe80000100000 */
[----:B------:R-:W-:Y:S04]  /*3b00*/  STL.64 [R1+0x1b0], R34 ;  /* 0x0001b02201007387 */ /* 0x000fe80000100a00 */
[----:B---3--:R-:W-:Y:S04]  /*3b10*/  STL.128 [R1+0x90], R4 ;  /* 0x0000900401007387 */ /* 0x008fe80000100c00 */
[----:B--2---:R-:W-:Y:S04]  /*3b20*/  STL.64 [R1+0x48], R12 ;  /* 0x0000480c01007387 */ /* 0x004fe80000100a00 */
[----:B------:R-:W-:Y:S04]  /*3b30*/  STL.64 [R1+0x198], R12 ;  /* 0x0001980c01007387 */ /* 0x000fe80000100a00 */
[----:B-1----:R-:W-:Y:S04]  /*3b40*/  STL.64 [R1+0xa8], R24 ;  /* 0x0000a81801007387 */ /* 0x002fe80000100a00 */
[----:B0-----:R-:W-:Y:S04]  /*3b50*/  STL.64 [R1+0x168], R26 ;  /* 0x0001681a01007387 */ /* 0x001fe80000100a00 */
[----:B------:R-:W-:Y:S04]  /*3b60*/  STL.U8 [R1+0x6a], R14 ;  /* 0x00006a0e01007387 */ /* 0x000fe80000100000 */
[----:B------:R-:W-:Y:S04]  /*3b70*/  STL [R1+0x178], R30 ;  /* 0x0001781e01007387 */ /* 0x000fe80000100800 */
[----:B------:R-:W-:Y:S04]  /*3b80*/  STL [R1+0x190], R28 ;  /* 0x0001901c01007387 */ /* 0x000fe80000100800 */
[----:B------:R-:W-:Y:S04]  /*3b90*/  STL [R1+0x1b8], R28 ;  /* 0x0001b81c01007387 */ /* 0x000fe80000100800 */
[----:B------:R-:W-:Y:S04]  /*3ba0*/  STL.128 [R1+0x1e0], RZ ;  /* 0x0001e0ff01007387 */ /* 0x000fe80000100c00 */
[----:B------:R-:W-:Y:S04]  /*3bb0*/  STL.64 [R1+0x1f0], RZ ;  /* 0x0001f0ff01007387 */ /* 0x000fe80000100a00 */
[----:B------:R-:W-:Y:S04]  /*3bc0*/  STL.64 [R1+0x1f8], RZ ;  /* 0x0001f8ff01007387 */ /* 0x000fe80000100a00 */
[----:B------:R-:W-:Y:S04]  /*3bd0*/  STL [R1+0x170], R192 ;  /* 0x000170c001007387 */ /* 0x000fe80000100800 */
[----:B------:R-:W-:Y:S01]  /*3be0*/  STL [R1+0x210], R3 ;  /* 0x0002100301007387 */ /* 0x000fe20000100800 */
[----:B------:R-:W-:-:S05]  /*3bf0*/  IMAD.WIDE.U32 R20, R0, 0x2, R20 ;  /* 0x0000000200147825 */ /* 0x000fca00078e0014 */
[----:B------:R0:W-:Y:S02]  /*3c00*/  STL.64 [R1+0x218], R20 ;  /* 0x0002181401007387 */ /* 0x0001e40000100a00 */
[----:B0-----:R-:W-:Y:S01]  /*3c10*/  IMAD.U32 R21, RZ, RZ, UR27 ;  /* 0x0000001bff157e24 */ /* 0x001fe2000f8e00ff */
[----:B------:R-:W-:-:S03]  /*3c20*/  LEA.HI R20, R38, 0x8, RZ, 0x19 ;  /* 0x0000000826147811 */ /* 0x000fc600078fc8ff */
[----:B------:R-:W-:-:S07]  /*3c30*/  VIADD R21, R21, 0x228 ;  /* 0x0000022815157836 */ /* 0x000fce0000000000 */
.L_x_4841:
[----:B-1----:R-:W2:Y:S04]  /*3c40*/  LDL R4, [R1+0x280] ;  /* 0x0002800001047983 */ /* 0x002ea80000100800 */
[----:B---3--:R-:W3:Y:S04]  /*3c50*/  LDL.64 R12, [R1+0x148] ;  /* 0x00014800010c7983 */ /* 0x008ee80000100a00 */
[----:B------:R-:W4:Y:S01]  /*3c60*/  LDL R8, [R1+0x15c] ;  /* 0x00015c0001087983 */ /* 0x000f220000100800 */
[----:B------:R-:W-:-:S03]  /*3c70*/  VIADD R2, R2, 0xffffffff ;  /* 0xffffffff02027836 */ /* 0x000fc60000000000 */
[----:B------:R-:W5:Y:S01]  /*3c80*/  LDL R14, [R1+0x160] ;  /* 0x00016000010e7983 */ /* 0x000f620000100800 */
[----:B--2---:R-:W-:-:S03]  /*3c90*/  R2UR UR4, R4 ;  /* 0x00000000040472ca */ /* 0x004fc600000e0000 */
[----:B------:R-:W2:Y:S04]  /*3ca0*/  LDL R4, [R1+0x158] ;  /* 0x0001580001047983 */ /* 0x000ea80000100800 */
[----:B---3--:R-:W3:Y:S01]  /*3cb0*/  LD.E R6, desc[UR36][R12.64] ;  /* 0x000000240c067980 */ /* 0x008ee2000c101900 */
[----:B--2---:R-:W-:-:S04]  /*3cc0*/  SHF.R.S32.HI R5, RZ, 0x1f, R4 ;  /* 0x0000001fff057819 */ /* 0x004fc80000011404 */
[----:B------:R-:W-:-:S04]  /*3cd0*/  LEA.HI R5, R5, R4, RZ, 0x2 ;  /* 0x0000000405057211 */ /* 0x000fc800078f10ff */
[----:B------:R-:W-:-:S05]  /*3ce0*/  LOP3.LUT R7, R5, 0x3fffffc, RZ, 0xc0, !PT ;  /* 0x03fffffc05077812 */ /* 0x000fca00078ec0ff */
[----:B------:R-:W-:Y:S01]  /*3cf0*/  IMAD.IADD R7, R4, 0x1, -R7 ;  /* 0x0000000104077824 */ /* 0x000fe200078e0a07 */
[----:B------:R-:W-:Y:S02]  /*3d00*/  SHF.R.S32.HI R4, RZ, 0x2, R5 ;  /* 0x00000002ff047819 */ /* 0x000fe40000011405 */
[----:B---3--:R-:W-:-:S03]  /*3d10*/  ISETP.NE.AND P1, PT, R6, 0x1, PT ;  /* 0x000000010600780c */ /* 0x008fc60003f25270 */
[----:B------:R-:W-:-:S04]  /*3d20*/  IMAD R7, R7, 0x40, R4 ;  /* 0x0000004007077824 */ /* 0x000fc800078e0204 */
[----:B------:R-:W-:-:S05]  /*3d30*/  IMAD R5, R2, 0x60, R7 ;  /* 0x0000006002057824 */ /* 0x000fca00078e0207 */
[----:B----4-:R-:W-:Y:S01]  /*3d40*/  ISETP.GE.AND P0, PT, R5, R8, PT ;  /* 0x000000080500720c */ /* 0x010fe20003f06270 */
[----:B------:R-:W2:Y:S03]  /*3d50*/  @P1 LD.E R4, desc[UR36][R12.64+0x4] ;  /* 0x000004240c041980 */ /* 0x000ea6000c101900 */
[----:B------:R-:W-:Y:S01]  /*3d60*/  ISETP.GT.OR P0, PT, R7, 0x5f, P0 ;  /* 0x0000005f0700780c */ /* 0x000fe20000704670 */
[----:B------:R-:W3:-:S12]  /*3d70*/  @P1 LD.E R8, desc[UR36][R12.64+0x8] ;  /* 0x000008240c081980 */ /* 0x000ed8000c101900 */
[----:B------:R-:W4:Y:S01]  /*3d80*/  @!P0 LDL.64 R10, [R1+0x180] ;  /* 0x00018000010a8983 */ /* 0x000f220000100a00 */
[----:B-----5:R-:W-:-:S04]  /*3d90*/  IMAD.IADD R7, R5, 0x1, R14 ;  /* 0x0000000105077824 */ /* 0x020fc800078e020e */
[----:B--2---:R-:W-:-:S04]  /*3da0*/  @P1 IMAD.HI.U32 R5, R7, R4, RZ ;  /* 0x0000000407051227 */ /* 0x004fc800078e00ff */
[----:B------:R-:W-:Y:S01]  /*3db0*/  IMAD.MOV.U32 R4, RZ, RZ, R7 ;  /* 0x000000ffff047224 */ /* 0x000fe200078e0007 */
[----:B---3--:R-:W-:Y:S01]  /*3dc0*/  @P1 SHF.R.U32.HI R4, RZ, R8, R5 ;  /* 0x00000008ff041219 */ /* 0x008fe20000011605 */
[----:B------:R-:W-:-:S04]  /*3dd0*/  IMAD.MOV.U32 R8, RZ, RZ, RZ ;  /* 0x000000ffff087224 */ /* 0x000fc800078e00ff */
[----:B----4-:R-:W-:-:S05]  /*3de0*/  @!P0 IMAD.WIDE R10, R4, 0x4, R10 ;  /* 0x00000004040a8825 */ /* 0x010fca00078e020a */
[----:B------:R-:W2:Y:S01]  /*3df0*/  @!P0 LD.E R8, desc[UR36][R10.64] ;  /* 0x000000240a088980 */ /* 0x000ea2000c101900 */
[----:B------:R-:W-:-:S04]  /*3e00*/  IMAD.MOV R9, RZ, RZ, -R6 ;  /* 0x000000ffff097224 */ /* 0x000fc800078e0a06 */
[----:B------:R-:W-:Y:S02]  /*3e10*/  IMAD R9, R4, R9, R7 ;  /* 0x0000000904097224 */ /* 0x000fe400078e0207 */
[----:B------:R-:W-:Y:S01]  /*3e20*/  IMAD.U32 R72, RZ, RZ, UR4 ;  /* 0x00000004ff487e24 */ /* 0x000fe2000f8e00ff */
[----:B------:R-:W-:Y:S05]  /*3e30*/  YIELD ;  /* 0x0000000000007946 */ /* 0x000fea0003800000 */
[----:B------:R-:W-:Y:S01]  /*3e40*/  BSSY B1, `(.L_x_4831) ;  /* 0x0000006000017945 */ /* 0x000fe20003800000 */
[----:B------:R-:W-:Y:S01]  /*3e50*/  ISETP.GT.AND P0, PT, R2, R70, PT ;  /* 0x000000460200720c */ /* 0x000fe20003f04270 */
[----:B------:R-:W-:Y:S01]  /*3e60*/  VIADD R72, R72, 0x270 ;  /* 0x0000027048487836 */ /* 0x000fe20000000000 */
[----:B------:R-:W-:Y:S01]  /*3e70*/  MOV R76, 0x3ea0 ;  /* 0x00003ea0004c7802 */ /* 0x000fe20000000f00 */
[----:B0-2---:R0:W-:Y:S10]  /*3e80*/  STL.64 [R1+0x1e0], R8 ;  /* 0x0001e00801007387 */ /* 0x0051f40000100a00 */
[----:B0-----:R-:W-:Y:S05]  /*3e90*/  CALL.REL.NOINC `($_ZN7cutlass13device_kernelIN5flash11enable_sm90INS1_16FlashAttnFwdSm90INS1_25CollectiveMainloopFwdSm90ILi2EN4cute5tupleIJNS5_1CILi1EEES8_S8_EEENS6_IJNS7_ILi128EEENS7_ILi96EEENS7_ILi192EEEEEELi192ENS_10bfloat16_tEfNS_4arch4Sm90ELb0ELb1ELb0ELb1ELb1ELb1ELb0ELb1ELb1ELb1ELb1ELb0EEENS1_21CollectiveEpilogueFwdINS6_IJSA_SC_SB_EEES9_SE_SG_Li256ELb1ELb1ELb1ELb0EEENS1_36VarlenDynamicPersistentTileSchedulerILi128ELi96ELi256ELi128ELb1ELb1ELb1ELb1ELb0ELb1EEEEEEEEEvNT_6ParamsE$_ZZN5flash25CollectiveMainloopFwdSm90ILi2EN4cute5tupleIJNS1_1CILi1EEES4_S4_EEENS2_IJNS3_ILi128EEENS3_ILi96EEENS3_ILi192EEEEEELi192EN7cutlass10bfloat16_tEfNSA_4arch4Sm90ELb0ELb1ELb0ELb1ELb1ELb1ELb0ELb1ELb1ELb1ELb1ELb0EE12store_kv_newINS_16FlashAttnFwdSm90ISE_NS_21CollectiveEpilogueFwdINS2_IJS6_S8_S7_EEES5_SB_SD_Li256ELb1ELb1ELb1ELb0EEENS_36VarlenDynamicPersistentTileSchedulerILi128ELi96ELi256ELi128ELb1ELb1ELb1ELb1ELb0ELb1EEEE13SharedStorageEEEbRKNSE_6ParamsENSA_25PipelineTmaAsyncNoClusterILi2ENSA_16PipelineTmaAsyncILi2EEEEESU_RNSA_13PipelineStateILj2EEEiRT_RKNS_16SeqlenInfoQKNewKILb1ELb1EEENS2_IJiiiiEEEENKUliRKT_E_clISW_EEDaiS17_) ;  /* 0x00000258009c7944 */ /* 0x001fea0003c00000 */
[----:B------:R-:W-:Y:S05]  /*3ea0*/  BSYNC B1 ;  /* 0x0000000000017941 */ /* 0x000fea0003800000 */
.L_x_4831:
[----:B------:R-:W2:Y:S04]  /*3eb0*/  LDL R4, [R1+0x294] ;  /* 0x0002940001047983 */ /* 0x000ea80000100800 */
[----:B------:R0:W5:Y:S01]  /*3ec0*/  LDL.64 R24, [R1+0x270] ;  /* 0x0002700001187983 */ /* 0x0001620000100a00 */
[----:B--2---:R-:W-:-:S13]  /*3ed0*/  R2UR UR4, R4 ;  /* 0x00000000040472ca */ /* 0x004fda00000e0000 */
[----:B------:R-:W-:-:S04]  /*3ee0*/  ULOP3.LUT UR4, UR4, 0x1, URZ, 0xfc, !UPT ;  /* 0x0000000104047892 */ /* 0x000fc8000f8efc3f */
[----:B------:R-:W-:-:S06]  /*3ef0*/  UISETP.NE.AND UP0, UPT, UR4, 0x3, UPT ;  /* 0x000000030400788c */ /* 0x000fcc000bf05270 */
[----:B------:R-:W-:-:S13]  /*3f00*/  PLOP3.LUT P1, PT, PT, PT, UP0, 0x80, 0x0 ;  /* 0x000000000000781c */ /* 0x000fda0003f2f008 */
[----:B0-----:R-:W-:Y:S05]  /*3f10*/  @!P1 BRA `(.L_x_4832) ;  /* 0x0000000000049947 */ /* 0x001fea0003800000 */
[----:B------:R-:W-:Y:S01]  /*3f20*/  BPT.TRAP 0x1 ;  /* 0x000000040000795c */ /* 0x000fe20000300000 */
.L_x_4832:
[----:B-----5:R-:W-:Y:S01]  /*3f30*/  LEA R29, R24, UR39, 0x3 ;  /* 0x00000027181d7c11 */ /* 0x020fe2000f8e18ff */
[----:B------:R-:W-:Y:S01]  /*3f40*/  BSSY B0, `(.L_x_4833) ;  /* 0x0000004000007945 */ /* 0x000fe20003800000 */
[----:B------:R-:W-:-:S04]  /*3f50*/  SHF.L.U32 R4, R25, 0x1f, RZ ;  /* 0x0000001f19047819 */ /* 0x000fc800000006ff */
[----:B------:R-:W0:Y:S02]  /*3f60*/  SYNCS.PHASECHK.TRANS64.TRYWAIT P1, [R29+URZ+0x308b0], R4 ;  /* 0x0308b0041d0075a7 */ /* 0x000e24000802017f */
[----:B0-----:R-:W-:Y:S05]  /*3f70*/  @!P1 BRA `(.L_x_4834) ;  /* 0x0000021000049947 */ /* 0x001fea0003800000 */
.L_x_5150:
[----:B------:R-:W-:Y:S05]  /*3f80*/  BSYNC B0 ;  /* 0x0000000000007941 */ /* 0x000fea0003800000 */
.L_x_4833:
[----:B------:R-:W2:Y:S04]  /*3f90*/  LDL.64 R26, [R1+0x1e0] ;  /* 0x0001e000011a7983 */ /* 0x000ea80000100a00 */
[----:B0-----:R-:W3:Y:S04]  /*3fa0*/  LDL.128 R4, [R1+0x1c0] ;  /* 0x0001c00001047983 */ /* 0x001ee80000100c00 */
[----:B------:R-:W4:Y:S04]  /*3fb0*/  LDL.64 R8, [R1+0x1d0] ;  /* 0x0001d00001087983 */ /* 0x000f280000100a00 */
[----:B------:R-:W5:Y:S04]  /*3fc0*/  LDL R10, [R1+0x170] ;  /* 0x00017000010a7983 */ /* 0x000f680000100800 */
[----:B------:R-:W5:Y:S01]  /*3fd0*/  LDL R11, [R1+0x15c] ;  /* 0x00015c00010b7983 */ /* 0x000f620000100800 */
[----:B------:R-:W-:Y:S01]  /*3fe0*/  UMOV UR4, 0xffffffff ;  /* 0xffffffff00047882 */ /* 0x000fe20000000000 */
[----:B--2---:R-:W-:Y:S01]  /*3ff0*/  SHF.R.S32.HI R13, RZ, 0x1f, R27 ;  /* 0x0000001fff0d7819 */ /* 0x004fe2000001141b */
[----:B---3--:R-:W-:-:S02]  /*4000*/  IMAD R5, R5, R27, RZ ;  /* 0x0000001b05057224 */ /* 0x008fc400078e02ff */
[----:B------:R-:W-:-:S04]  /*4010*/  IMAD.WIDE.U32 R14, R4, R27, RZ ;  /* 0x0000001b040e7225 */ /* 0x000fc800078e00ff */
[----:B------:R-:W-:Y:S01]  /*4020*/  IMAD R13, R4, R13, R5 ;  /* 0x0000000d040d7224 */ /* 0x000fe200078e0205 */
[----:B------:R-:W-:Y:S01]  /*4030*/  SHF.R.S32.HI R5, RZ, 0x1f, R26 ;  /* 0x0000001fff057819 */ /* 0x000fe2000001141a */
[----:B------:R-:W-:Y:S02]  /*4040*/  IMAD R4, R7, R26, RZ ;  /* 0x0000001a07047224 */ /* 0x000fe400078e02ff */
[----:B------:R-:W-:Y:S02]  /*4050*/  IMAD.IADD R15, R15, 0x1, R13 ;  /* 0x000000010f0f7824 */ /* 0x000fe400078e020d */
[----:B------:R-:W-:Y:S02]  /*4060*/  IMAD R5, R6, R5, R4 ;  /* 0x0000000506057224 */ /* 0x000fe400078e0204 */
[----:B------:R-:W-:-:S04]  /*4070*/  IMAD.WIDE.U32 R6, R26, R6, R14 ;  /* 0x000000061a067225 */ /* 0x000fc800078e000e */
[----:B------:R-:W-:Y:S01]  /*4080*/  IMAD.IADD R7, R7, 0x1, R5 ;  /* 0x0000000107077824 */ /* 0x000fe200078e0205 */
[----:B----4-:R-:W-:Y:S01]  /*4090*/  LEA R26, P1, R6, R8, 0x1 ;  /* 0x00000008061a7211 */ /* 0x010fe200078208ff */
[----:B-----5:R-:W-:Y:S01]  /*40a0*/  IMAD R11, R2, -0x60, R11 ;  /* 0xffffffa0020b7824 */ /* 0x020fe200078e020b */
[----:B------:R-:W-:Y:S02]  /*40b0*/  SHF.R.S32.HI R5, RZ, 0x1f, R10 ;  /* 0x0000001fff057819 */ /* 0x000fe4000001140a */
[----:B------:R-:W-:Y:S02]  /*40c0*/  LEA.HI.X R27, R6, R9, R7, 0x1, P1 ;  /* 0x00000009061b7211 */ /* 0x000fe400008f0c07 */
[----:B------:R-:W-:Y:S02]  /*40d0*/  LEA.HI R6, R5, R10, RZ, 0x2 ;  /* 0x0000000a05067211 */ /* 0x000fe400078f10ff */
[----:B------:R-:W-:Y:S01]  /*40e0*/  VIMNMX R5, R11, 0x60, PT ;  /* 0x000000600b057848 */ /* 0x000fe20003fe0100 */
[----:B------:R0:W-:Y:S01]  /*40f0*/  STL.64 [R1+0x1f0], R26 ;  /* 0x0001f01a01007387 */ /* 0x0001e20000100a00 */
[----:B------:R-:W-:-:S05]  /*4100*/  SHF.R.S32.HI R4, RZ, 0x2, R6 ;  /* 0x00000002ff047819 */ /* 0x000fca0000011406 */
[----:B------:R-:W-:Y:S01]  /*4110*/  IMAD.IADD R28, R5, 0x1, -R4 ;  /* 0x00000001051c7824 */ /* 0x000fe200078e0a04 */
[----:B------:R-:W-:Y:S01]  /*4120*/  LOP3.LUT R5, R6, 0x1ffffffc, RZ, 0xc0, !PT ;  /* 0x1ffffffc06057812 */ /* 0x000fe200078ec0ff */
[----:B------:R-:W-:-:S03]  /*4130*/  IMAD R4, R24, 0x4800, R0 ;  /* 0x0000480018047824 */ /* 0x000fc600078e0200 */
[----:B------:R-:W-:Y:S01]  /*4140*/  ISETP.GE.AND P1, PT, R28, 0x1, PT ;  /* 0x000000011c00780c */ /* 0x000fe20003f26270 */
[----:B------:R-:W-:-:S04]  /*4150*/  IMAD.IADD R5, R10, 0x1, -R5 ;  /* 0x000000010a057824 */ /* 0x000fc800078e0a05 */
[----:B------:R-:W-:Y:S01]  /*4160*/  IMAD.SHL.U32 R8, R5, 0x8, RZ ;  /* 0x0000000805087824 */ /* 0x000fe200078e00ff */
[----:B0-----:R-:W-:Y:S07]  /*4170*/  BRA.DIV UR4, `(.L_x_4835) ;  /* 0x0000020e04987947 */ /* 0x001fee000b800000 */
[----:B------:R0:W1:Y:S04]  /*4180*/  SHFL.IDX PT, R5, R27, RZ, 0x1c1f ;  /* 0x001c1fff1b057589 */ /* 0x00006800000e0000 */
[----:B------:R0:W2:Y:S02]  /*4190*/  SHFL.IDX PT, R14, R26, RZ, 0x1c1f ;  /* 0x001c1fff1a0e7589 */ /* 0x0000a400000e0000 */
.L_x_5154:
[----:B------:R-:W-:Y:S01]  /*41a0*/  IMAD.IADD R7, R3, 0x1, R4 ;  /* 0x0000000103077824 */ /* 0x000fe200078e0204 */
[----:B------:R-:W-:Y:S01]  /*41b0*/  BSSY B0, `(.L_x_4836) ;  /* 0x0000038000007945 */ /* 0x000fe20003800000 */
[----:B-1----:R-:W-:Y:S02]  /*41c0*/  IMAD.MOV.U32 R15, RZ, RZ, R5 ;  /* 0x000000ffff0f7224 */ /* 0x002fe400078e0005 */
[--C-:B0-----:R-:W-:Y:S02]  /*41d0*/  IMAD R26, R4, 0x2, R68.reuse ;  /* 0x00000002041a7824 */ /* 0x101fe400078e0244 */
[----:B------:R-:W-:Y:S01]  /*41e0*/  IMAD R27, R7, 0x2, R68 ;  /* 0x00000002071b7824 */ /* 0x000fe200078e0244 */
[----:B------:R-:W-:Y:S06]  /*41f0*/  @!P1 BRA `(.L_x_4837) ;  /* 0x0000000000cc9947 */ /* 0x000fec0003800000 */
[----:B------:R-:W3:Y:S02]  /*4200*/  LDL.U8 R9, [R1+0x1d9] ;  /* 0x0001d90001097983 */ /* 0x000ee40000100000 */
[----:B---3--:R-:W-:-:S04]  /*4210*/  LOP3.LUT R4, R9, 0x1, RZ, 0xc0, !PT ;  /* 0x0000000109047812 */ /* 0x008fc800078ec0ff */
[----:B------:R-:W-:-:S13]  /*4220*/  ISETP.NE.U32.AND P1, PT, R4, 0x1, PT ;  /* 0x000000010400780c */ /* 0x000fda0003f25070 */
[----:B------:R-:W0:Y:S01]  /*4230*/  @!P1 LDS.128 R4, [R26] ;  /* 0x000000001a049984 */ /* 0x000e220000000c00 */
[----:B--2---:R-:W-:-:S05]  /*4240*/  @!P1 IMAD.WIDE R10, R8, 0x2, R14 ;  /* 0x00000002080a9825 */ /* 0x004fca00078e020e */
[----:B0-----:R-:W-:Y:S04]  /*4250*/  @!P1 ST.E.128 desc[UR36][R10.64], R4 ;  /* 0x000000040a009985 */ /* 0x001fe8000c101d24 */
[----:B------:R-:W2:Y:S02]  /*4260*/  @!P1 LDL.U8 R9, [R1+0x1d9] ;  /* 0x0001d90001099983 */ /* 0x000ea40000100000 */
[----:B--2---:R-:W-:-:S13]  /*4270*/  LOP3.LUT P1, RZ, R9, 0x2, RZ, 0xc0, !PT ;  /* 0x0000000209ff7812 */ /* 0x004fda000782c0ff */
[----:B------:R-:W0:Y:S01]  /*4280*/  @P1 LDS.128 R4, [R27] ;  /* 0x000000001b041984 */ /* 0x000e220000000c00 */
[----:B------:R-:W-:-:S05]  /*4290*/  @P1 VIADD R12, R8, 0x20 ;  /* 0x00000020080c1836 */ /* 0x000fca0000000000 */
[----:B------:R-:W-:-:S04]  /*42a0*/  @P1 SHF.R.S32.HI R13, RZ, 0x1f, R12 ;  /* 0x0000001fff0d1819 */ /* 0x000fc8000001140c */
[----:B------:R-:W-:-:S04]  /*42b0*/  @P1 LEA.HI R13, R13, R12, RZ, 0x3 ;  /* 0x0000000c0d0d1211 */ /* 0x000fc800078f18ff */
[----:B------:R-:W-:-:S05]  /*42c0*/  @P1 LOP3.LUT R13, R13, 0xfffffff8, RZ, 0xc0, !PT ;  /* 0xfffffff80d0d1812 */ /* 0x000fca00078ec0ff */
[----:B------:R-:W-:-:S05]  /*42d0*/  @P1 IMAD.WIDE R12, R13, 0x2, R14 ;  /* 0x000000020d0c1825 */ /* 0x000fca00078e020e */
[----:B0-----:R-:W-:Y:S04]  /*42e0*/  @P1 ST.E.128 desc[UR36][R12.64], R4 ;  /* 0x000000040c001985 */ /* 0x001fe8000c101d24 */
[----:B------:R-:W2:Y:S02]  /*42f0*/  @P1 LDL.U8 R9, [R1+0x1d9] ;  /* 0x0001d90001091983 */ /* 0x000ea40000100000 */
[----:B--2---:R-:W-:-:S13]  /*4300*/  LOP3.LUT P1, RZ, R9, 0x4, RZ, 0xc0, !PT ;  /* 0x0000000409ff7812 */ /* 0x004fda000782c0ff */
[----:B------:R-:W0:Y:S01]  /*4310*/  @P1 LDS.128 R4, [R26+0x3000] ;  /* 0x003000001a041984 */ /* 0x000e220000000c00 */
        /* <DEDUP_REMOVED lines=32> */
[----:B0-----:R0:W-:Y:S02]  /*4520*/  @P1 ST.E.128 desc[UR36][R14.64], R4 ;  /* 0x000000040e001985 */ /* 0x0011e4000c101d24 */
.L_x_4837:
[----:B------:R-:W-:Y:S05]  /*4530*/  BSYNC B0 ;  /* 0x0000000000007941 */ /* 0x000fea0003800000 */
.L_x_4836:
[----:B0-----:R0:W5:Y:S01]  /*4540*/  LDL.64 R4, [R1+0x1f0] ;  /* 0x0001f00001047983 */ /* 0x0011620000100a00 */
[----:B------:R-:W-:Y:S01]  /*4550*/  UMOV UR4, 0xffffffff ;  /* 0xffffffff00047882 */ /* 0x000fe20000000000 */
[----:B------:R-:W-:Y:S02]  /*4560*/  ISETP.GE.AND P1, PT, R28, 0x41, PT ;  /* 0x000000411c00780c */ /* 0x000fe40003f26270 */
[----:B------:R-:W-:Y:S11]  /*4570*/  BRA.DIV UR4, `(.L_x_4838) ;  /* 0x0000020a04e07947 */ /* 0x000ff6000b800000 */
[----:B-----5:R-:W1:Y:S04]  /*4580*/  SHFL.IDX PT, R5, R5, 0x1, 0x1c1f ;  /* 0x003c1f0005057f89 */ /* 0x020e6800000e0000 */
[----:B--2---:R2:W3:Y:S02]  /*4590*/  SHFL.IDX PT, R14, R4, 0x1, 0x1c1f ;  /* 0x003c1f00040e7f89 */ /* 0x0044e400000e0000 */
.L_x_5158:
[----:B------:R-:W-:Y:S01]  /*45a0*/  BSSY B0, `(.L_x_4839) ;  /* 0x0000036000007945 */ /* 0x000fe20003800000 */
[----:B-1----:R-:W-:-:S03]  /*45b0*/  IMAD.MOV.U32 R15, RZ, RZ, R5 ;  /* 0x000000ffff0f7224 */ /* 0x002fc600078e0005 */
[----:B------:R-:W-:Y:S05]  /*45c0*/  @!P1 BRA `(.L_x_4840) ;  /* 0x0000000000cc9947 */ /* 0x000fea0003800000 */
[----:B------:R-:W2:Y:S02]  /*45d0*/  LDL.U8 R9, [R1+0x1d9] ;  /* 0x0001d90001097983 */ /* 0x000ea40000100000 */
[----:B--2---:R-:W-:-:S04]  /*45e0*/  LOP3.LUT R4, R9, 0x1, RZ, 0xc0, !PT ;  /* 0x0000000109047812 */ /* 0x004fc800078ec0ff */
[----:B------:R-:W-:-:S13]  /*45f0*/  ISETP.NE.U32.AND P1, PT, R4, 0x1, PT ;  /* 0x000000010400780c */ /* 0x000fda0003f25070 */
[----:B------:R-:W1:Y:S01]  /*4600*/  @!P1 LDS.128 R4, [R26+0x2000] ;  /* 0x002000001a049984 */ /* 0x000e620000000c00 */
[----:B---3--:R-:W-:-:S05]  /*4610*/  @!P1 IMAD.WIDE R10, R8, 0x2, R14 ;  /* 0x00000002080a9825 */ /* 0x008fca00078e020e */
[----:B-1----:R-:W-:Y:S04]  /*4620*/  @!P1 ST.E.128 desc[UR36][R10.64], R4 ;  /* 0x000000040a009985 */ /* 0x002fe8000c101d24 */
[----:B------:R-:W2:Y:S02]  /*4630*/  @!P1 LDL.U8 R9, [R1+0x1d9] ;  /* 0x0001d90001099983 */ /* 0x000ea40000100000 */
[----:B--2---:R-:W-:-:S13]  /*4640*/  LOP3.LUT P1, RZ, R9, 0x2, RZ, 0xc0, !PT ;  /* 0x0000000209ff7812 */ /* 0x004fda000782c0ff */
[----:B------:R-:W1:Y:S01]  /*4650*/  @P1 LDS.128 R4, [R27+0x2000] ;  /* 0x002000001b041984 */ /* 0x000e620000000c00 */
[----:B------:R-:W-:-:S05]  /*4660*/  @P1 VIADD R12, R8, 0x20 ;  /* 0x00000020080c1836 */ /* 0x000fca0000000000 */
[----:B------:R-:W-:-:S04]  /*4670*/  @P1 SHF.R.S32.HI R13, RZ, 0x1f, R12 ;  /* 0x0000001fff0d1819 */ /* 0x000fc8000001140c */
[----:B------:R-:W-:-:S04]  /*4680*/  @P1 LEA.HI R13, R13, R12, RZ, 0x3 ;  /* 0x0000000c0d0d1211 */ /* 0x000fc800078f18ff */
[----:B------:R-:W-:-:S05]  /*4690*/  @P1 LOP3.LUT R13, R13, 0xfffffff8, RZ, 0xc0, !PT ;  /* 0xfffffff80d0d1812 */ /* 0x000fca00078ec0ff */
[----:B------:R-:W-:-:S05]  /*46a0*/  @P1 IMAD.WIDE R12, R13, 0x2, R14 ;  /* 0x000000020d0c1825 */ /* 0x000fca00078e020e */
[----:B-1----:R-:W-:Y:S04]  /*46b0*/  @P1 ST.E.128 desc[UR36][R12.64], R4 ;  /* 0x000000040c001985 */ /* 0x002fe8000c101d24 */
[----:B------:R-:W2:Y:S02]  /*46c0*/  @P1 LDL.U8 R9, [R1+0x1d9] ;  /* 0x0001d90001091983 */ /* 0x000ea40000100000 */
        /* <DEDUP_REMOVED lines=34> */
[----:B-1----:R1:W-:Y:S02]  /*48f0*/  @P1 ST.E.128 desc[UR36][R8.64], R4 ;  /* 0x0000000408001985 */ /* 0x0023e4000c101d24 */
.L_x_4840:
[----:B------:R-:W-:Y:S05]  /*4900*/  BSYNC B0 ;  /* 0x0000000000007941 */ /* 0x000fea0003800000 */
.L_x_4839:
[----:B-12---:R-:W1:Y:S01]  /*4910*/  S2R R4, SR_TID.X ;  /* 0x0000000000047919 */ /* 0x006e620000002100 */
[----:B------:R-:W-:Y:S01]  /*4920*/  @!PT LDS RZ, [RZ] ;  /* 0x00000000fffff984 */ /* 0x000fe20000000800 */
[----:B------:R-:W-:Y:S01]  /*4930*/  @!PT LDS RZ, [RZ] ;  /* 0x00000000fffff984 */ /* 0x000fe20000000800 */
[----:B------:R-:W-:Y:S01]  /*4940*/  @!PT LDS RZ, [RZ] ;  /* 0x00000000fffff984 */ /* 0x000fe20000000800 */
[----:B------:R-:W-:Y:S01]  /*4950*/  @!PT LDS RZ, [RZ] ;  /* 0x00000000fffff984 */ /* 0x000fe20000000800 */
[----:B------:R2:W-:Y:S06]  /*4960*/  MEMBAR.ALL.CTA ;  /* 0x0000000000007992 */ /* 0x0005ec0000008000 */
[----:B--2---:R-:W2:Y:S01]  /*4970*/  FENCE.VIEW.ASYNC.S ;  /* 0x00000000000073c6 */ /* 0x004ea20000000000 */
[----:B------:R-:W-:Y:S05]  /*4980*/  WARPSYNC.ALL ;  /* 0x0000000000007948 */ /* 0x000fea0003800000 */
[----:B-1----:R-:W-:-:S04]  /*4990*/  LOP3.LUT R4, R4, 0x7f, RZ, 0xc0, !PT ;  /* 0x0000007f04047812 */ /* 0x002fc800078ec0ff */
[----:B------:R-:W-:Y:S01]  /*49a0*/  ISETP.NE.AND P1, PT, R4, RZ, PT ;  /* 0x000000ff0400720c */ /* 0x000fe20003f25270 */
[----:B--2---:R1:W-:-:S12]  /*49b0*/  BAR.SYNC.DEFER_BLOCKING R20, 0x80 ;  /* 0x000200140000751d */ /* 0x0043d80000010000 */
[----:B------:R-:W-:-:S05]  /*49c0*/  @!P1 VIADD R29, R29, 0x308c0 ;  /* 0x000308c01d1d9836 */ /* 0x000fca0000000000 */
[----:B------:R-:W-:-:S04]  /*49d0*/  @!P1 PRMT R29, RZ, 0x654, R29 ;  /* 0x00000654ff1d9816 */ /* 0x000fc8000000001d */
[----:B------:R1:W-:Y:S01]  /*49e0*/  @!P1 SYNCS.ARRIVE.TRANS64.RED.A1T0 RZ, [R29+URZ], RZ ;  /* 0x000000ff1dff99a7 */ /* 0x0003e2000810043f */
[----:B------:R-:W2:Y:S01]  /*49f0*/  LDL R4, [R1+0x278] ;  /* 0x0002780001047983 */ /* 0x000ea20000100800 */
[----:B------:R-:W-:Y:S02]  /*4a00*/  VIADD R24, R24, 0x1 ;  /* 0x0000000118187836 */ /* 0x000fe40000000000 */
[----:B------:R-:W-:-:S03]  /*4a10*/  IMAD.MOV.U32 R6, RZ, RZ, RZ ;  /* 0x000000ffff067224 */ /* 0x000fc600078e00ff */
[----:B------:R-:W-:Y:S01]  /*4a20*/  ISETP.NE.AND P1, PT, R24, 0x2, PT ;  /* 0x000000021800780c */ /* 0x000fe20003f25270 */
[----:B------:R1:W-:-:S12]  /*4a30*/  STL [R1+0x270], R24 ;  /* 0x0002701801007387 */ /* 0x0003d80000100800 */
[----:B------:R-:W-:-:S05]  /*4a40*/  @!P1 LOP3.LUT R7, R25, 0x1, RZ, 0x3c, !PT ;  /* 0x0000000119079812 */ /* 0x000fca00078e3cff */
[----:B------:R1:W-:Y:S01]  /*4a50*/  @!P1 STL.64 [R1+0x270], R6 ;  /* 0x0002700601009387 */ /* 0x0003e20000100a00 */
[----:B------:R-:W-:Y:S01]  /*4a60*/  PLOP3.LUT P1, PT, PT, PT, PT, 0x8, 0x0 ;  /* 0x000000000000781c */ /* 0x000fe20003f2e170 */
[----:B--2---:R-:W-:-:S05]  /*4a70*/  VIADD R4, R4, 0x1 ;  /* 0x0000000104047836 */ /* 0x004fca0000000000 */
[----:B------:R1:W-:Y:S01]  /*4a80*/  STL [R1+0x278], R4 ;  /* 0x0002780401007387 */ /* 0x0003e20000100800 */
[----:B------:R-:W-:Y:S06]  /*4a90*/  @P0 BRA `(.L_x_4841) ;  /* 0xfffffff000680947 */ /* 0x000fec000383ffff */
.L_x_4828:
[----:B------:R-:W2:Y:S01]  /*4aa0*/  LDC R0, c[0x0][0x448] ;  /* 0x00011200ff007b82 */ /* 0x000ea20000000800 */
[----:B------:R-:W-:Y:S02]  /*4ab0*/  R2UR UR4, R22 ;  /* 0x00000000160472ca */ /* 0x000fe400000e0000 */
[----:B------:R-:W-:-:S05]  /*4ac0*/  IADD3 R5, R18, 0x1, -R17 ;  /* 0x0000000112057810 */ /* 0x000fca0007ffe811 */
[----:B-1----:R-:W1:Y:S06]  /*4ad0*/  LDC.64 R6, c[0x0][0x9e0] ;  /* 0x00027800ff067b82 */ /* 0x002e6c0000000a00 */
[----:B------:R-:W-:Y:S01]  /*4ae0*/  UIADD3 UR4, UR4, 0x7f, URZ ;  /* 0x0000007f04047890 */ /* 0x000fe2000fffe03f */
[----:B--2---:R-:W-:Y:S02]  /*4af0*/  ISETP.NE.AND P2, PT, R0, 0x1, PT ;  /* 0x000000010000780c */ /* 0x004fe40003f45270 */
[----:B-1----:R-:W-:-:S11]  /*4b00*/  ISETP.GE.AND P3, PT, R7, 0x1, PT ;  /* 0x000000010700780c */ /* 0x002fd60003f66270 */
[----:B------:R-:W1:Y:S08]  /*4b10*/  @P2 LDC R0, c[0x0][0x44c] ;  /* 0x00011300ff002b82 */ /* 0x000e700000000800 */
[----:B------:R-:W2:Y:S01]  /*4b20*/  @P2 LDC R3, c[0x0][0x450] ;  /* 0x00011400ff032b82 */ /* 0x000ea20000000800 */
[----:B-1----:R-:W-:-:S04]  /*4b30*/  @P2 IMAD.HI.U32 R2, R0, UR4, RZ ;  /* 0x0000000400022c27 */ /* 0x002fc8000f8e00ff */
[----:B------:R-:W-:Y:S01]  /*4b40*/  IMAD.U32 R0, RZ, RZ, UR4 ;  /* 0x00000004ff007e24 */ /* 0x000fe2000f8e00ff */
[----:B--2---:R-:W-:-:S05]  /*4b50*/  @P2 SHF.R.U32.HI R0, RZ, R3, R2 ;  /* 0x00000003ff002219 */ /* 0x004fca0000011602 */
[----:B------:R-:W-:Y:S01]  /*4b60*/  IMAD.IADD R3, R5, 0x1, R0 ;  /* 0x0000000105037824 */ /* 0x000fe200078e0200 */
[----:B------:R-:W-:Y:S06]  /*4b70*/  @P1 BRA `(.L_x_4842) ;  /* 0x0000000000081947 */ /* 0x000fec0003800000 */
[----:B------:R-:W1:Y:S02]  /*4b80*/  FENCE.VIEW.ASYNC.G ;  /* 0x00000000000073c6 */ /* 0x000e640000000100 */
[----:B-1----:R-:W-:Y:S06]  /*4b90*/  BAR.ARV 0xc, 0x180 ;  /* 0x0306000000007b1d */ /* 0x002fec0000002000 */
.L_x_4842:
[----:B------:R-:W-:Y:S01]  /*4ba0*/  IMAD.IADD R0, R3, 0x1, R6 ;  /* 0x0000000103007824 */ /* 0x000fe200078e0206 */
[----:B------:R-:W-:Y:S06]  /*4bb0*/  @!P3 BRA `(.L_x_4843) ;  /* 0x000000000040b947 */ /* 0x000fec0003800000 */
[C---:B------:R-:W-:Y:S01]  /*4bc0*/  ISETP.GT.AND P0, PT, R3.reuse, RZ, PT ;  /* 0x000000ff0300720c */ /* 0x040fe20003f04270 */
[----:B------:R-:W-:-:S12]  /*4bd0*/  VIADD R2, R3, 0xffffffff ;  /* 0xffffffff03027836 */ /* 0x000fd80000000000 */
        /* <DEDUP_REMOVED lines=8> */
.L_x_4844:
[----:B------:R-:W-:-:S13]  /*4c60*/  ISETP.NE.AND P0, PT, R7, 0x1, PT ;  /* 0x000000010700780c */ /* 0x000fda0003f05270 */
[----:B------:R-:W1:Y:S02]  /*4c70*/  @P0 LDC.64 R4, c[0x0][0x9e8] ;  /* 0x00027a00ff040b82 */ /* 0x000e640000000a00 */
[----:B-1----:R-:W-:-:S05]  /*4c80*/  @P0 IMAD.HI.U32 R4, R2, R4, RZ ;  /* 0x0000000402040227 */ /* 0x002fca00078e00ff */
[----:B------:R-:W-:-:S07]  /*4c90*/  @P0 SHF.R.U32.HI R2, RZ, R5, R4 ;  /* 0x00000005ff020219 */ /* 0x000fce0000011604 */
.L_x_4845:
[----:B------:R-:W-:-:S05]  /*4ca0*/  IMAD R3, R2, R7, R7 ;  /* 0x0000000702037224 */ /* 0x000fca00078e0207 */
[----:B------:R-:W-:-:S07]  /*4cb0*/  VIMNMX R0, R0, R3, PT ;  /* 0x0000000300007248 */ /* 0x000fce0003fe0100 */
.L_x_4843:
[----:B------:R-:W1:Y:S01]  /*4cc0*/  @P2 LDC R2, c[0x0][0x44c] ;  /* 0x00011300ff022b82 */ /* 0x000e620000000800 */
[----:B------:R-:W-:Y:S01]  /*4cd0*/  R2UR UR4, R22 ;  /* 0x00000000160472ca */ /* 0x000fe200000e0000 */
[----:B------:R-:W-:-:S04]  /*4ce0*/  VIADD R0, R0, 0x5f ;  /* 0x0000005f00007836 */ /* 0x000fc80000000000 */
[----:B------:R-:W-:Y:S02]  /*4cf0*/  IMAD.HI R0, R0, 0x2aaaaaab, RZ ;  /* 0x2aaaaaab00007827 */ /* 0x000fe400078e02ff */
[----:B------:R-:W2:Y:S06]  /*4d00*/  @P2 LDC R4, c[0x0][0x450] ;  /* 0x00011400ff042b82 */ /* 0x000eac0000000800 */
[----:B-1----:R-:W-:-:S04]  /*4d10*/  @P2 IMAD.HI.U32 R3, R2, UR4, RZ ;  /* 0x0000000402032c27 */ /* 0x002fc8000f8e00ff */
[----:B------:R-:W-:Y:S01]  /*4d20*/  IMAD.U32 R2, RZ, RZ, UR4 ;  /* 0x00000004ff027e24 */ /* 0x000fe2000f8e00ff */
[----:B------:R-:W-:Y:S01]  /*4d30*/  ULDC UR4, c[0x0][0x9dc] ;  /* 0x0002770000047ab9 */ /* 0x000fe20000000800 */
[----:B--2---:R-:W-:Y:S02]  /*4d40*/  @P2 SHF.R.U32.HI R2, RZ, R4, R3 ;  /* 0x00000004ff022219 */ /* 0x004fe40000011603 */
[----:B------:R-:W-:-:S03]  /*4d50*/  SHF.R.U32.HI R3, RZ, 0x1f, R0 ;  /* 0x0000001fff037819 */ /* 0x000fc60000011600 */
[----:B------:R-:W-:Y:S01]  /*4d60*/  IMAD.IADD R2, R73, 0x1, R2 ;  /* 0x0000000149027824 */ /* 0x000fe200078e0202 */
[----:B------:R-:W-:-:S03]  /*4d70*/  LEA.HI.SX32 R0, R0, R3, 0x1c ;  /* 0x0000000300007211 */ /* 0x000fc600078fe2ff */
[----:B------:R-:W-:Y:S01]  /*4d80*/  VIADD R4, R2, -UR4 ;  /* 0x8000000402047c36 */ /* 0x000fe20008000000 */
[----:B------:R-:W-:-:S04]  /*4d90*/  VIMNMX R69, R69, R0, PT ;  /* 0x0000000045457248 */ /* 0x000fc80003fe0100 */
[----:B------:R-:W-:Y:S01]  /*4da0*/  R2UR UR4, R4 ;  /* 0x00000000040472ca */ /* 0x000fe200000e0000 */
[----:B------:R-:W-:-:S14]  /*4db0*/  @!P3 BRA `(.L_x_4846) ;  /* 0x000000000044b947 */ /* 0x000fdc0003800000 */
[----:B------:R-:W-:-:S13]  /*4dc0*/  ISETP.GT.AND P0, PT, R2, -0x1, PT ;  /* 0xffffffff0200780c */ /* 0x000fda0003f04270 */
        /* <DEDUP_REMOVED lines=8> */
.L_x_4847:
[----:B------:R-:W-:-:S13]  /*4e50*/  ISETP.NE.AND P0, PT, R7, 0x1, PT ;  /* 0x000000010700780c */ /* 0x000fda0003f05270 */
[----:B------:R-:W1:Y:S02]  /*4e60*/  @P0 LDC.64 R4, c[0x0][0x9e8] ;  /* 0x00027a00ff040b82 */ /* 0x000e640000000a00 */
[----:B-1----:R-:W-:-:S05]  /*4e70*/  @P0 IMAD.HI.U32 R0, R2, R4, RZ ;  /* 0x0000000402000227 */ /* 0x002fca00078e00ff */
[----:B------:R-:W-:-:S07]  /*4e80*/  @P0 SHF.R.U32.HI R2, RZ, R5, R0 ;  /* 0x00000005ff020219 */ /* 0x000fce0000011600 */
.L_x_4848:
[----:B------:R-:W-:-:S05]  /*4e90*/  IMAD R2, R2, R7, RZ ;  /* 0x0000000702027224 */ /* 0x000fca00078e02ff */
[----:B------:R-:W-:-:S13]  /*4ea0*/  R2UR UR5, R2 ;  /* 0x00000000020572ca */ /* 0x000fda00000e0000 */
[----:B------:R-:W-:-:S04]  /*4eb0*/  UISETP.LT.AND UP0, UPT, UR4, UR5, UPT ;  /* 0x000000050400728c */ /* 0x000fc8000bf01270 */
[----:B------:R-:W-:-:S12]  /*4ec0*/  USEL UR4, UR4, UR5, !UP0 ;  /* 0x0000000504047287 */ /* 0x000fd8000c000000 */
.L_x_4846:
[----:B------:R-:W-:Y:S01]  /*4ed0*/  UIMAD.WIDE UR4, UR4, 0x2aaaaaab, URZ ;  /* 0x2aaaaaab040478a5 */ /* 0x000fe2000f8e023f */
[----:B------:R-:W-:-:S03]  /*4ee0*/  R2UR UR9, R203 ;  /* 0x00000000cb0972ca */ /* 0x000fc600000e0000 */
[----:B------:R-:W-:-:S04]  /*4ef0*/  USHF.R.U32.HI UR4, URZ, 0x1f, UR5 ;  /* 0x0000001f3f047899 */ /* 0x000fc80008011605 */
[----:B------:R-:W-:-:S04]  /*4f00*/  ULEA.HI.SX32 UR4, UR5, UR4, 0x1c ;  /* 0x0000000405047291 */ /* 0x000fc8000f8fe23f */
[----:B------:R-:W-:-:S04]  /*4f10*/  UISETP.LT.AND UP0, UPT, URZ, UR4, UPT ;  /* 0x000000043f00728c */ /* 0x000fc8000bf01270 */
[----:B------:R-:W-:-:S03]  /*4f20*/  USEL UR8, URZ, UR4, !UP0 ;  /* 0x000000043f087287 */ /* 0x000fc6000c000000 */
[----:B------:R-:W-:-:S03]  /*4f30*/  UMOV UR4, URZ ;  /* 0x0000003f00047c82 */ /* 0x000fc60008000000 */
[----:B------:R-:W-:-:S13]  /*4f40*/  ISETP.GT.AND P0, PT, R69, UR8, PT ;  /* 0x0000000845007c0c */ /* 0x000fda000bf04270 */
[----:B------:R-:W-:Y:S05]  /*4f50*/  @!P0 BRA `(.L_x_4849) ;  /* 0x0000000000948947 */ /* 0x000fea0003800000 */
[----:B------:R-:W1:Y:S01]  /*4f60*/  LDC R3, c[0x0][0x9f0] ;  /* 0x00027c00ff037b82 */ /* 0x000e620000000800 */
[----:B------:R-:W-:Y:S01]  /*4f70*/  ISETP.NE.AND P0, PT, R198, RZ, PT ;  /* 0x000000ffc600720c */ /* 0x000fe20003f05270 */
[----:B------:R-:W-:-:S03]  /*4f80*/  UMOV UR4, URZ ;  /* 0x0000003f00047c82 */ /* 0x000fc60008000000 */
[----:B-1----:R-:W-:-:S04]  /*4f90*/  SEL R4, R198, R3, P0 ;  /* 0x00000003c6047207 */ /* 0x002fc80000000000 */
[-C--:B------:R-:W-:Y:S02]  /*4fa0*/  IABS R0, R4.reuse ;  /* 0x0000000400007213 */ /* 0x080fe40000000000 */
[----:B------:R-:W-:Y:S02]  /*4fb0*/  IABS R6, R4 ;  /* 0x0000000400067213 */ /* 0x000fe40000000000 */
[----:B------:R-:W-:Y:S02]  /*4fc0*/  R2UR UR10, R0 ;  /* 0x00000000000a72ca */ /* 0x000fe400000e0000 */
[----:B------:R-:W-:-:S05]  /*4fd0*/  IADD3 R0, R4, -0x1, R69 ;  /* 0xffffffff04007810 */ /* 0x000fca0007ffe045 */
[----:B------:R-:W-:-:S05]  /*4fe0*/  VIADD R0, R0, -UR8 ;  /* 0x8000000800007c36 */ /* 0x000fca0008000000 */
[----:B------:R-:W-:Y:S01]  /*4ff0*/  IABS R5, R0 ;  /* 0x0000000000057213 */ /* 0x000fe20000000000 */
[----:B------:R-:W1:Y:S01]  /*5000*/  I2F.RP R2, UR10 ;  /* 0x0000000a00027d06 */ /* 0x000e620008209400 */
[----:B------:R-:W-:Y:S02]  /*5010*/  LOP3.LUT R0, R0, R4, RZ, 0x3c, !PT ;  /* 0x0000000400007212 */ /* 0x000fe400078e3cff */
[----:B------:R-:W-:-:S05]  /*5020*/  R2UR UR7, R5 ;  /* 0x00000000050772ca */ /* 0x000fca00000e0000 */
[----:B-1----:R-:W1:Y:S02]  /*5030*/  MUFU.RCP R2, R2 ;  /* 0x0000000200027308 */ /* 0x002e640000001000 */
[----:B-1----:R-:W-:Y:S02]  /*5040*/  VIADD R3, R2, 0xffffffe ;  /* 0x0ffffffe02037836 */ /* 0x002fe40000000000 */
[----:B------:R-:W-:-:S04]  /*5050*/  IMAD.MOV R2, RZ, RZ, -R6 ;  /* 0x000000ffff027224 */ /* 0x000fc800078e0a06 */
[----:B------:R-:W1:Y:S02]  /*5060*/  F2I.FTZ.U32.TRUNC.NTZ R3, R3 ;  /* 0x0000000300037305 */ /* 0x000e64000021f000 */
[----:B-1----:R-:W-:-:S13]  /*5070*/  R2UR UR5, R3 ;  /* 0x00000000030572ca */ /* 0x002fda00000e0000 */
[----:B------:R-:W-:-:S04]  /*5080*/  UIADD3 UR6, URZ, -UR5, URZ ;  /* 0x800000053f067290 */ /* 0x000fc8000fffe03f */
[----:B------:R-:W-:-:S04]  /*5090*/  UIMAD UR6, UR6, UR10, URZ ;  /* 0x0000000a060672a4 */ /* 0x000fc8000f8e023f */
[----:B------:R-:W-:-:S03]  /*50a0*/  UIMAD.WIDE.U32 UR4, UR5, UR6, UR4 ;  /* 0x00000006050472a5 */ /* 0x000fc6000f8e0004 */
[----:B------:R-:W-:Y:S01]  /*50b0*/  R2UR UR6, R2 ;  /* 0x00000000020672ca */ /* 0x000fe200000e0000 */
[----:B------:R-:W-:-:S12]  /*50c0*/  UIMAD.WIDE.U32 UR4, UR5, UR7, URZ ;  /* 0x00000007050472a5 */ /* 0x000fd8000f8e003f */
[----:B------:R-:W-:Y:S01]  /*50d0*/  UIMAD UR4, UR5, UR6, UR7 ;  /* 0x00000006050472a4 */ /* 0x000fe2000f8e0207 */
[----:B------:R-:W-:Y:S02]  /*50e0*/  R2UR UR6, R0 ;  /* 0x00000000000672ca */ /* 0x000fe400000e0000 */
[----:B------:R-:W-:Y:S01]  /*50f0*/  R2UR UR7, R4 ;  /* 0x00000000040772ca */ /* 0x000fe200000e0000 */
[----:B------:R-:W-:-:S11]  /*5100*/  UISETP.GT.U32.AND UP1, UPT, UR10, UR4, UPT ;  /* 0x000000040a00728c */ /* 0x000fd6000bf24070 */
[----:B------:R-:W-:Y:S02]  /*5110*/  @!UP1 UIADD3 UR4, UR4, -UR10, URZ ;  /* 0x8000000a04049290 */ /* 0x000fe4000fffe03f */
[----:B------:R-:W-:Y:S02]  /*5120*/  @!UP1 UIADD3 UR5, UR5, 0x1, URZ ;  /* 0x0000000105059890 */ /* 0x000fe4000fffe03f */
[----:B------:R-:W-:Y:S02]  /*5130*/  UISETP.GE.U32.AND UP0, UPT, UR4, UR10, UPT ;  /* 0x0000000a0400728c */ /* 0x000fe4000bf06070 */
[----:B------:R-:W-:Y:S01]  /*5140*/  UISETP.GE.AND UP1, UPT, UR6, URZ, UPT ;  /* 0x0000003f0600728c */ /* 0x000fe2000bf26270 */
[----:B------:R-:W-:-:S08]  /*5150*/  R2UR UR6, R4 ;  /* 0x00000000040672ca */ /* 0x000fd000000e0000 */
[----:B------:R-:W-:Y:S02]  /*5160*/  @UP0 UIADD3 UR5, UR5, 0x1, URZ ;  /* 0x0000000105050890 */ /* 0x000fe4000fffe03f */
[----:B------:R-:W-:-:S05]  /*5170*/  UISETP.NE.AND UP0, UPT, UR7, URZ, UPT ;  /* 0x0000003f0700728c */ /* 0x000fca000bf05270 */
[----:B------:R-:W-:Y:S02]  /*5180*/  UMOV UR4, UR5 ;  /* 0x0000000500047c82 */ /* 0x000fe40008000000 */
[----:B------:R-:W-:-:S04]  /*5190*/  @!UP1 UIADD3 UR4, -UR4, URZ, URZ ;  /* 0x0000003f04049290 */ /* 0x000fc8000fffe13f */
[----:B------:R-:W-:-:S12]  /*51a0*/  @!UP0 ULOP3.LUT UR4, URZ, UR6, URZ, 0x33, !UPT ;  /* 0x000000063f048292 */ /* 0x000fd8000f8e333f */
.L_x_4849:
        /* <DEDUP_REMOVED lines=57> */
[----:B------:R-:W2:Y:S01]  /*5540*/  LDL R5, [R1+0x2dc] ;  /* 0x0002dc0001057983 */ /* 0x000ea20000100800 */
[----:B------:R-:W-:-:S13]  /*5550*/  R2UR UR6, R204 ;  /* 0x00000000cc0672ca */ /* 0x000fda00000e0000 */
[----:B------:R-:W-:-:S06]  /*5560*/  ULOP3.LUT UP0, URZ, UR6, 0x1bf, URZ, 0xc0, !UPT ;  /* 0x000001bf063f7892 */ /* 0x000fcc000f80c03f */
[----:B------:R-:W-:Y:S01]  /*5570*/  PLOP3.LUT P0, PT, PT, PT, UP0, 0x80, 0x0 ;  /* 0x000000000000781c */ /* 0x000fe20003f0f008 */
[----:B--2---:R-:W1:Y:S02]  /*5580*/  SHFL.IDX PT, R0, R5, RZ, 0x1f ;  /* 0x00001fff05007589 */ /* 0x004e6400000e0000 */
[----:B-1----:R-:W-:-:S13]  /*5590*/  R2UR UR4, R0 ;  /* 0x00000000000472ca */ /* 0x002fda00000e0000 */
        /* <DEDUP_REMOVED lines=11> */
[----:B------:R1:W2:Y:S01]  /*5650*/  LDC.64 R2, c[0x4][R0] ;  /* 0x0100000000027b82 */ /* 0x0002a20000000a00 */
        /* <DEDUP_REMOVED lines=8> */
[----:B-1----:R-:W-:-:S07]  /*56e0*/  IMAD.MOV.U32 R13, RZ, RZ, RZ ;  /* 0x000000ffff0d7224 */ /* 0x002fce00078e00ff */
[----:B------:R-:W-:-:S07]  /*56f0*/  LEPC R20, `(.L_x_4851) ;  /* 0x000000001014794e */ /* 0x000fce0000000000 */
[----:B0-23--:R-:W-:Y:S05]  /*5700*/  CALL.ABS.NOINC R2 ;  /* 0x0000000002007343 */ /* 0x00dfea0003c00000 */
.L_x_4851:
[----:B------:R-:W-:Y:S02]  /*5710*/  ULDC UR4, c[0x0][0x3f4] ;  /* 0x0000fd0000047ab9 */ /* 0x000fe40000000800 */
[----:B------:R-:W-:-:S13]  /*5720*/  ISETP.LT.AND P0, PT, RZ, UR4, PT ;  /* 0x00000004ff007c0c */ /* 0x000fda000bf01270 */
[----:B------:R-:W-:Y:S05]  /*5730*/  @P0 BRA `(.L_x_4852) ;  /* 0x0000000000440947 */ /* 0x000fea0003800000 */
[----:B------:R-:W-:Y:S01]  /*5740*/  R2UR UR5, R226 ;  /* 0x00000000e20572ca */ /* 0x000fe200000e0000 */
[----:B------:R-:W-:-:S12]  /*5750*/  IMAD.U32 R3, RZ, RZ, UR39 ;  /* 0x00000027ff037e24 */ /* 0x000fd8000f8e00ff */
[----:B------:R-:W-:-:S04]  /*5760*/  ULEA.HI UR4, UR5, UR5, URZ, 0x1 ;  /* 0x0000000505047291 */ /* 0x000fc8000f8f083f */
[----:B------:R-:W-:-:S04]  /*5770*/  ULOP3.LUT UR4, UR4, 0xfffffffe, URZ, 0xc0, !UPT ;  /* 0xfffffffe04047892 */ /* 0x000fc8000f8ec03f */
[----:B------:R-:W-:-:S06]  /*5780*/  UIADD3 UR4, UR5, -UR4, URZ ;  /* 0x8000000405047290 */ /* 0x000fcc000fffe03f */
[----:B------:R-:W-:-:S05]  /*5790*/  IMAD.U32 R0, RZ, RZ, UR4 ;  /* 0x00000004ff007e24 */ /* 0x000fca000f8e00ff */
[----:B------:R-:W-:-:S04]  /*57a0*/  SHF.L.U32 R0, R0, 0x1f, RZ ;  /* 0x0000001f00007819 */ /* 0x000fc800000006ff */
[----:B------:R1:W2:Y:S03]  /*57b0*/  SYNCS.PHASECHK.TRANS64.TRYWAIT P0, [R3+URZ+0x30800], R0 ;  /* 0x03080000030075a7 */ /* 0x0002a6000800017f */
[----:B--2---:R-:W-:Y:S05]  /*57c0*/  @!P0 NANOSLEEP.SYNCS 0x989680 ;  /* 0x009896800000895d */ /* 0x004fea0003900000 */
[----:B------:R-:W2:Y:S02]  /*57d0*/  @!P0 SYNCS.PHASECHK.TRANS64 P0, [R3+URZ+0x30800], R0 ;  /* 0x03080000030085a7 */ /* 0x000ea4000800007f */
[----:B--2---:R-:W-:Y:S05]  /*57e0*/  @P0 BRA `(.L_x_4853) ;  /* 0x00000078006c0947 */ /* 0x004fea0003800000 */
.L_x_4854:
[----:B-1----:R-:W-:-:S04]  /*57f0*/  IMAD.U32 R3, RZ, RZ, UR39 ;  /* 0x00000027ff037e24 */ /* 0x002fc8000f8e00ff */
[----:B------:R1:W2:Y:S03]  /*5800*/  SYNCS.PHASECHK.TRANS64.TRYWAIT P0, [R3+URZ+0x30800], R0 ;  /* 0x03080000030075a7 */ /* 0x0002a6000800017f */
[----:B--2---:R-:W-:Y:S05]  /*5810*/  @!P0 NANOSLEEP.SYNCS 0x989680 ;  /* 0x009896800000895d */ /* 0x004fea0003900000 */
[----:B------:R-:W2:Y:S02]  /*5820*/  @!P0 SYNCS.PHASECHK.TRANS64 P0, [R3+URZ+0x30800], R0 ;  /* 0x03080000030085a7 */ /* 0x000ea4000800007f */
[----:B--2---:R-:W-:Y:S05]  /*5830*/  @!P0 BRA `(.L_x_4854) ;  /* 0xfffffffc00ec8947 */ /* 0x004fea000383ffff */
[----:B------:R-:W-:Y:S05]  /*5840*/  BRA `(.L_x_4853) ;  /* 0x0000007800547947 */ /* 0x000fea0003800000 */
.L_x_4852:
[----:B------:R-:W-:Y:S01]  /*5850*/  R2UR UR5, R204 ;  /* 0x00000000cc0572ca */ /* 0x000fe200000e0000 */
[----:B------:R-:W-:Y:S01]  /*5860*/  USHF.R.S32.HI UR4, URZ, 0x1f, UR41 ;  /* 0x0000001f3f047899 */ /* 0x000fe20008011429 */
[----:B------:R-:W-:Y:S01]  /*5870*/  ULDC.64 UR6, c[0x0][0x3f8] ;  /* 0x0000fe0000067ab9 */ /* 0x000fe20000000a00 */
[----:B------:R-:W-:Y:S01]  /*5880*/  ULDC.64 UR8, c[0x0][0x408] ;  /* 0x0001020000087ab9 */ /* 0x000fe20000000a00 */
[----:B------:R-:W-:Y:S02]  /*5890*/  IMAD.U32 R26, RZ, RZ, UR6 ;  /* 0x00000006ff1a7e24 */ /* 0x000fe4000f8e00ff */
[----:B------:R-:W-:Y:S02]  /*58a0*/  IMAD.U32 R24, RZ, RZ, UR8 ;  /* 0x00000008ff187e24 */ /* 0x000fe4000f8e00ff */
[----:B------:R-:W-:-:S05]  /*58b0*/  IMAD.WIDE.U32 R26, R26, UR41, RZ ;  /* 0x000000291a1a7c25 */ /* 0x000fca000f8e00ff */
[----:B------:R-:W-:Y:S01]  /*58c0*/  ULOP3.LUT UP0, URZ, UR5, 0x3ff, URZ, 0xc0, !UPT ;  /* 0x000003ff053f7892 */ /* 0x000fe2000f80c03f */
[----:B------:R-:W-:Y:S01]  /*58d0*/  IMAD.WIDE.U32 R24, R24, UR41, RZ ;  /* 0x0000002918187c25 */ /* 0x000fe2000f8e00ff */
[----:B------:R-:W-:Y:S02]  /*58e0*/  UIMAD UR5, UR4, UR6, URZ ;  /* 0x00000006040572a4 */ /* 0x000fe4000f8e023f */
[----:B------:R-:W-:Y:S02]  /*58f0*/  UIMAD UR4, UR4, UR8, URZ ;  /* 0x00000008040472a4 */ /* 0x000fe4000f8e023f */
[----:B------:R-:W-:Y:S01]  /*5900*/  PLOP3.LUT P0, PT, PT, PT, UP0, 0x80, 0x0 ;  /* 0x000000000000781c */ /* 0x000fe20003f0f008 */
[----:B------:R-:W-:Y:S02]  /*5910*/  UIMAD UR5, UR41, UR7, UR5 ;  /* 0x00000007290572a4 */ /* 0x000fe4000f8e0205 */
[----:B------:R-:W-:-:S04]  /*5920*/  UIMAD UR4, UR41, UR9, UR4 ;  /* 0x00000009290472a4 */ /* 0x000fc8000f8e0204 */
[----:B------:R-:W-:Y:S02]  /*5930*/  VIADD R29, R27, UR5 ;  /* 0x000000051b1d7c36 */ /* 0x000fe40008000000 */
[----:B------:R-:W-:-:S04]  /*5940*/  VIADD R31, R25, UR4 ;  /* 0x00000004191f7c36 */ /* 0x000fc80008000000 */
[----:B------:R-:W-:Y:S05]  /*5950*/  @!P0 BRA `(.L_x_4855) ;  /* 0x0000000000408947 */ /* 0x000fea0003800000 */
        /* <DEDUP_REMOVED lines=16> */
.L_x_4855:
[----:B------:R-:W-:Y:S01]  /*5a60*/  ULDC.U8 UR4, c[0x0][0x410] ;  /* 0x0001040000047ab9 */ /* 0x000fe20000000000 */
[----:B------:R-:W-:Y:S01]  /*5a70*/  R2UR UR5, R22 ;  /* 0x00000000160572ca */ /* 0x000fe200000e0000 */
[----:B------:R-:W-:Y:S01]  /*5a80*/  IMAD.SHL.U32 R71, R227, 0x40, RZ ;  /* 0x00000040e3477824 */ /* 0x000fe200078e00ff */
[----:B------:R-:W-:Y:S01]  /*5a90*/  ISETP.NE.AND P0, PT, RZ, UR4, PT ;  /* 0x00000004ff007c0c */ /* 0x000fe2000bf05270 */
[----:B------:R-:W-:Y:S01]  /*5aa0*/  IMAD.SHL.U32 R76, R199, 0x4, RZ ;  /* 0x00000004c74c7824 */ /* 0x000fe200078e00ff */
[----:B------:R-:W-:Y:S02]  /*5ab0*/  BSSY B0, `(.L_x_4856) ;  /* 0x0000766000007945 */ /* 0x000fe40003800000 */
[----:B------:R-:W-:Y:S01]  /*5ac0*/  LOP3.LUT R71, R71, 0x1c0, RZ, 0xc0, !PT ;  /* 0x000001c047477812 */ /* 0x000fe200078ec0ff */
[C---:B------:R-:W-:Y:S02]  /*5ad0*/  VIADD R79, R76.reuse, 0x20 ;  /* 0x000000204c4f7836 */ /* 0x040fe40000000000 */
[----:B------:R-:W-:Y:S01]  /*5ae0*/  VIADD R75, R76, 0x40 ;  /* 0x000000404c4b7836 */ /* 0x000fe20000000000 */
[----:B------:R-:W-:-:S03]  /*5af0*/  SHF.R.U32.HI R70, RZ, 0x3, R71 ;  /* 0x00000003ff467819 */ /* 0x000fc60000011647 */
[----:B------:R-:W-:Y:S02]  /*5b00*/  VIADD R10, R197, UR5 ;  /* 0x00000005c50a7c36 */ /* 0x000fe40008000000 */
[----:B------:R-:W-:Y:S05]  /*5b10*/  @!P0 BRA `(.L_x_4857) ;  /* 0x0000003800848947 */ /* 0x000fea0003800000 */
[----:B------:R-:W1:Y:S01]  /*5b20*/  LDC R20, c[0x0][0x448] ;  /* 0x00011200ff147b82 */ /* 0x000e620000000800 */
[----:B------:R-:W-:Y:S01]  /*5b30*/  IMAD R5, R199, 0x40, R10 ;  /* 0x00000040c7057824 */ /* 0x000fe200078e020a */
[----:B------:R-:W-:Y:S01]  /*5b40*/  ULDC.64 UR4, c[0x0][0x3f8] ;  /* 0x0000fe0000047ab9 */ /* 0x000fe20000000a00 */
[----:B------:R-:W-:Y:S01]  /*5b50*/  ULDC.64 UR6, c[0x0][0x408] ;  /* 0x0001020000067ab9 */ /* 0x000fe20000000a00 */
[----:B------:R-:W-:Y:S01]  /*5b60*/  IMAD.MOV.U32 R2, RZ, RZ, R26 ;  /* 0x000000ffff027224 */ /* 0x000fe200078e001a */
[----:B------:R-:W-:Y:S01]  /*5b70*/  SHF.R.S32.HI R62, RZ, 0x1f, R79 ;  /* 0x0000001fff3e7819 */ /* 0x000fe2000001144f */
[----:B------:R-:W-:Y:S01]  /*5b80*/  IMAD.MOV.U32 R8, RZ, RZ, R24 ;  /* 0x000000ffff087224 */ /* 0x000fe200078e0018 */
[----:B------:R-:W-:Y:S01]  /*5b90*/  SHF.R.S32.HI R60, RZ, 0x1f, R75 ;  /* 0x0000001fff3c7819 */ /* 0x000fe2000001144b */
[----:B------:R-:W-:Y:S02]  /*5ba0*/  IMAD.MOV.U32 R9, RZ, RZ, R31 ;  /* 0x000000ffff097224 */ /* 0x000fe400078e001f */
[----:B------:R-:W-:-:S02]  /*5bb0*/  VIADD R78, R76, 0x30 ;  /* 0x000000304c4e7836 */ /* 0x000fc40000000000 */
[C---:B------:R-:W-:Y:S02]  /*5bc0*/  VIADD R77, R76.reuse, 0x10 ;  /* 0x000000104c4d7836 */ /* 0x040fe40000000000 */
[----:B------:R-:W-:Y:S01]  /*5bd0*/  VIADD R74, R76, 0x50 ;  /* 0x000000504c4a7836 */ /* 0x000fe20000000000 */
[----:B------:R-:W-:Y:S02]  /*5be0*/  SHF.R.S32.HI R61, RZ, 0x1f, R78 ;  /* 0x0000001fff3d7819 */ /* 0x000fe4000001144e */
[----:B------:R-:W-:Y:S02]  /*5bf0*/  SHF.R.S32.HI R64, RZ, 0x1f, R77 ;  /* 0x0000001fff407819 */ /* 0x000fe4000001144d */
[----:B-1----:R-:W-:-:S13]  /*5c00*/  ISETP.NE.AND P0, PT, R20, 0x1, PT ;  /* 0x000000011400780c */ /* 0x002fda0003f05270 */
[----:B------:R-:W1:Y:S08]  /*5c10*/  @P0 LDC R0, c[0x0][0x44c] ;  /* 0x00011300ff000b82 */ /* 0x000e700000000800 */
[----:B------:R-:W2:Y:S01]  /*5c20*/  @P0 LDC R3, c[0x0][0x450] ;  /* 0x00011400ff030b82 */ /* 0x000ea20000000800 */
[----:B-1----:R-:W-:-:S05]  /*5c30*/  @P0 IMAD.HI.U32 R0, R5, R0, RZ ;  /* 0x0000000005000227 */ /* 0x002fca00078e00ff */
[----:B--2---:R-:W-:Y:S01]  /*5c40*/  @P0 SHF.R.U32.HI R5, RZ, R3, R0 ;  /* 0x00000003ff050219 */ /* 0x004fe20000011600 */
[----:B------:R-:W-:-:S03]  /*5c50*/  IMAD.MOV.U32 R3, RZ, RZ, R29 ;  /* 0x000000ffff037224 */ /* 0x000fc600078e001d */
        /* <DEDUP_REMOVED lines=17> */
[----:B------:R1:W2:Y:S04]  /*5d70*/  SHFL.IDX PT, R3, R0, RZ, 0x1c1f ;  /* 0x001c1fff00037589 */ /* 0x0002a800000e0000 */
[----:B------:R1:W4:Y:S04]  /*5d80*/  SHFL.IDX PT, R2, R4, RZ, 0x1c1f ;  /* 0x001c1fff04027589 */ /* 0x00032800000e0000 */
[----:B------:R1:W0:Y:S04]  /*5d90*/  SHFL.IDX PT, R5, R7, RZ, 0x1c1f ;  /* 0x001c1fff07057589 */ /* 0x00022800000e0000 */
[----:B---3--:R1:W3:Y:S02]  /*5da0*/  SHFL.IDX PT, R14, R6, RZ, 0x1c1f ;  /* 0x001c1fff060e7589 */ /* 0x0082e400000e0000 */
.L_x_5163:
        /* <DEDUP_REMOVED lines=16> */
[----:B------:R-:W-:Y:S01]  /*5eb0*/  ULDC UR4, c[0x0][0x3f4] ;  /* 0x0000fd0000047ab9 */ /* 0x000fe20000000800 */
[----:B------:R-:W-:Y:S02]  /*5ec0*/  CS2R R56, SRZ ;  /* 0x0000000000387805 */ /* 0x000fe4000001ff00 */
[----:B------:R-:W-:Y:S02]  /*5ed0*/  ISETP.GE.AND P3, PT, R77, UR4, PT ;  /* 0x000000044d007c0c */ /* 0x000fe4000bf66270 */
[----:B------:R-:W-:Y:S02]  /*5ee0*/  ISETP.GE.AND P2, PT, R79, UR4, PT ;  /* 0x000000044f007c0c */ /* 0x000fe4000bf46270 */
[----:B------:R-:W-:Y:S02]  /*5ef0*/  ISETP.GE.AND P1, PT, R78, UR4, PT ;  /* 0x000000044e007c0c */ /* 0x000fe4000bf26270 */
[----:B------:R-:W-:Y:S02]  /*5f00*/  ISETP.GE.AND P0, PT, R75, UR4, PT ;  /* 0x000000044b007c0c */ /* 0x000fe4000bf06270 */
[----:B------:R-:W-:-:S05]  /*5f10*/  ISETP.GE.AND P4, PT, R76, UR4, PT ;  /* 0x000000044c007c0c */ /* 0x000fca000bf86270 */
[C---:B------:R-:W-:Y:S01]  /*5f20*/  @!P3 IMAD.SHL.U32 R29, R77.reuse, 0x2, RZ ;  /* 0x000000024d1db824 */ /* 0x040fe200078e00ff */
[----:B------:R-:W-:Y:S01]  /*5f30*/  @!P3 SHF.L.U64.HI R24, R77, 0x1, R64 ;  /* 0x000000014d18b819 */ /* 0x000fe20000010240 */
[C---:B------:R-:W-:Y:S01]  /*5f40*/  @!P2 IMAD.SHL.U32 R27, R79.reuse, 0x2, RZ ;  /* 0x000000024f1ba824 */ /* 0x040fe200078e00ff */
[----:B------:R-:W-:Y:S01]  /*5f50*/  @!P2 SHF.L.U64.HI R20, R79, 0x1, R62 ;  /* 0x000000014f14a819 */ /* 0x000fe2000001023e */
[----:B------:R-:W-:Y:S01]  /*5f60*/  @!P1 IMAD.SHL.U32 R21, R78, 0x2, RZ ;  /* 0x000000024e159824 */ /* 0x000fe200078e00ff */
[-C--:B----4-:R-:W-:Y:S02]  /*5f70*/  @!P3 IADD3 R30, P6, R2, R29.reuse, RZ ;  /* 0x0000001d021eb210 */ /* 0x090fe40007fde0ff */
[----:B---3--:R-:W-:Y:S02]  /*5f80*/  @!P3 IADD3 R28, P5, R14, R29, RZ ;  /* 0x0000001d0e1cb210 */ /* 0x008fe40007fbe0ff */
[----:B------:R-:W-:Y:S01]  /*5f90*/  @!P1 SHF.L.U64.HI R12, R78, 0x1, R61 ;  /* 0x000000014e0c9819 */ /* 0x000fe2000001023d */
[--C-:B--2---:R-:W-:Y:S01]  /*5fa0*/  @!P3 IMAD.X R31, R3, 0x1, R24.reuse, P6 ;  /* 0x00000001031fb824 */ /* 0x104fe200030e0618 */
[-C--:B------:R-:W-:Y:S01]  /*5fb0*/  @!P2 IADD3 R32, P6, R2, R27.reuse, RZ ;  /* 0x0000001b0220a210 */ /* 0x080fe20007fde0ff */
[----:B0-----:R-:W-:Y:S01]  /*5fc0*/  @!P3 IMAD.X R29, R5, 0x1, R24, P5 ;  /* 0x00000001051db824 */ /* 0x001fe200028e0618 */
[----:B------:R-:W-:Y:S01]  /*5fd0*/  @!P2 IADD3 R26, P5, R14, R27, RZ ;  /* 0x0000001b0e1aa210 */ /* 0x000fe20007fbe0ff */
[----:B------:R-:W-:-:S02]  /*5fe0*/  @!P0 IMAD.SHL.U32 R11, R75, 0x2, RZ ;  /* 0x000000024b0b8824 */ /* 0x000fc400078e00ff */
[--C-:B------:R-:W-:Y:S01]  /*5ff0*/  @!P2 IMAD.X R33, R3, 0x1, R20.reuse, P6 ;  /* 0x000000010321a824 */ /* 0x100fe200030e0614 */
[----:B------:R-:W-:Y:S01]  /*6000*/  @!P1 IADD3 R24, P6, R2, R21, RZ ;  /* 0x0000001502189210 */ /* 0x000fe20007fde0ff */
[----:B------:R-:W-:Y:S01]  /*6010*/  @!P2 IMAD.X R27, R5, 0x1, R20, P5 ;  /* 0x00000001051ba824 */ /* 0x000fe200028e0614 */
[----:B------:R-:W-:Y:S01]  /*6020*/  ISETP.GE.AND P5, PT, R74, UR4, PT ;  /* 0x000000044a007c0c */ /* 0x000fe2000bfa6270 */
[----:B------:R-:W-:-:S04]  /*6030*/  @!P4 IMAD.WIDE R8, R76, 0x2, R2 ;  /* 0x000000024c08c825 */ /* 0x000fc800078e0202 */
[----:B------:R-:W-:Y:S01]  /*6040*/  @!P1 IMAD.X R25, R3, 0x1, R12, P6 ;  /* 0x0000000103199824 */ /* 0x000fe200030e060c */
[----:B------:R-:W-:Y:S02]  /*6050*/  @!P1 IADD3 R20, P6, R14, R21, RZ ;  /* 0x000000150e149210 */ /* 0x000fe40007fde0ff */
[----:B------:R-:W-:Y:S01]  /*6060*/  @!P0 SHF.L.U64.HI R38, R75, 0x1, R60 ;  /* 0x000000014b268819 */ /* 0x000fe2000001023c */
[----:B------:R-:W-:Y:S01]  /*6070*/  @!P4 IMAD.MOV.U32 R15, RZ, RZ, R5 ;  /* 0x000000ffff0fc224 */ /* 0x000fe200078e0005 */
[----:B------:R0:W5:Y:S01]  /*6080*/  @!P4 LD.E.64 R56, desc[UR36][R8.64] ;  /* 0x000000240838c980 */ /* 0x000162000c101b00 */
[----:B------:R-:W-:Y:S01]  /*6090*/  @!P1 IMAD.X R21, R5, 0x1, R12, P6 ;  /* 0x0000000105159824 */ /* 0x000fe200030e060c */
[----:B------:R-:W-:Y:S02]  /*60a0*/  @!P0 IADD3 R12, P6, R2, R11, RZ ;  /* 0x0000000b020c8210 */ /* 0x000fe40007fde0ff */
[----:B------:R-:W-:Y:S01]  /*60b0*/  CS2R R58, SRZ ;  /* 0x00000000003a7805 */ /* 0x000fe2000001ff00 */
[----:B------:R-:W-:-:S04]  /*60c0*/  @!P4 IMAD.WIDE R34, R76, 0x2, R14 ;  /* 0x000000024c22c825 */ /* 0x000fc800078e020e */
[----:B------:R-:W-:Y:S01]  /*60d0*/  @!P0 IMAD.X R13, R3, 0x1, R38, P6 ;  /* 0x00000001030d8824 */ /* 0x000fe200030e0626 */
[----:B------:R-:W5:Y:S01]  /*60e0*/  @!P4 LD.E.64 R58, desc[UR36][R34.64] ;  /* 0x00000024223ac980 */ /* 0x000f62000c101b00 */
[----:B0-----:R-:W-:Y:S01]  /*60f0*/  SHF.R.S32.HI R9, RZ, 0x1f, R74 ;  /* 0x0000001fff097819 */ /* 0x001fe2000001144a */
[----:B------:R-:W-:Y:S01]  /*6100*/  @!P5 IMAD.SHL.U32 R15, R74, 0x2, RZ ;  /* 0x000000024a0fd824 */ /* 0x000fe200078e00ff */
[----:B------:R-:W-:Y:S02]  /*6110*/  @!P0 IADD3 R8, P6, R14, R11, RZ ;  /* 0x0000000b0e088210 */ /* 0x000fe40007fde0ff */
[----:B------:R-:W-:Y:S02]  /*6120*/  CS2R R52, SRZ ;  /* 0x0000000000347805 */ /* 0x000fe4000001ff00 */
[----:B------:R-:W-:Y:S02]  /*6130*/  @!P5 SHF.L.U64.HI R36, R74, 0x1, R9 ;  /* 0x000000014a24d819 */ /* 0x000fe40000010209 */
[----:B------:R-:W-:-:S02]  /*6140*/  CS2R R54, SRZ ;  /* 0x0000000000367805 */ /* 0x000fc4000001ff00 */
[-C--:B------:R-:W-:Y:S01]  /*6150*/  @!P5 IADD3 R2, P4, R2, R15.reuse, RZ ;  /* 0x0000000f0202d210 */ /* 0x080fe20007f9e0ff */
[----:B------:R-:W-:Y:S01]  /*6160*/  @!P0 IMAD.X R9, R5, 0x1, R38, P6 ;  /* 0x0000000105098824 */ /* 0x000fe200030e0626 */
[----:B------:R-:W-:Y:S01]  /*6170*/  @!P5 IADD3 R14, P6, R14, R15, RZ ;  /* 0x0000000f0e0ed210 */ /* 0x000fe20007fde0ff */
[----:B------:R0:W5:Y:S01]  /*6180*/  @!P3 LD.E.64 R52, desc[UR36][R30.64] ;  /* 0x000000241e34b980 */ /* 0x000162000c101b00 */
[----:B------:R-:W-:Y:S01]  /*6190*/  CS2R R50, SRZ ;  /* 0x0000000000327805 */ /* 0x000fe2000001ff00 */
[--C-:B------:R-:W-:Y:S01]  /*61a0*/  @!P5 IMAD.X R3, R3, 0x1, R36.reuse, P4 ;  /* 0x000000010303d824 */ /* 0x100fe200020e0624 */
[----:B------:R-:W-:Y:S01]  /*61b0*/  CS2R R48, SRZ ;  /* 0x0000000000307805 */ /* 0x000fe2000001ff00 */
[----:B------:R-:W-:Y:S01]  /*61c0*/  @!P5 IMAD.X R15, R5, 0x1, R36, P6 ;  /* 0x00000001050fd824 */ /* 0x000fe200030e0624 */
[----:B------:R2:W5:Y:S01]  /*61d0*/  @!P3 LD.E.64 R54, desc[UR36][R28.64] ;  /* 0x000000241c36b980 */ /* 0x000562000c101b00 */
[----:B------:R-:W-:Y:S02]  /*61e0*/  CS2R R46, SRZ ;  /* 0x00000000002e7805 */ /* 0x000fe4000001ff00 */
[----:B------:R-:W-:-:S02]  /*61f0*/  CS2R R44, SRZ ;  /* 0x00000000002c7805 */ /* 0x000fc4000001ff00 */
[----:B------:R-:W-:Y:S02]  /*6200*/  CS2R R38, SRZ ;  /* 0x0000000000267805 */ /* 0x000fe4000001ff00 */
[----:B------:R-:W-:Y:S02]  /*6210*/  CS2R R36, SRZ ;  /* 0x0000000000247805 */ /* 0x000fe4000001ff00 */
[----:B0-----:R-:W-:Y:S01]  /*6220*/  CS2R R30, SRZ ;  /* 0x00000000001e7805 */ /* 0x001fe2000001ff00 */
[----:B------:R0:W5:Y:S01]  /*6230*/  @!P2 LD.E.64 R50, desc[UR36][R32.64] ;  /* 0x000000242032a980 */ /* 0x000162000c101b00 */
[----:B--2---:R-:W-:-:S03]  /*6240*/  CS2R R28, SRZ ;  /* 0x00000000001c7805 */ /* 0x004fc6000001ff00 */
[----:B------:R0:W5:Y:S04]  /*6250*/  @!P2 LD.E.64 R48, desc[UR36][R26.64] ;  /* 0x000000241a30a980 */ /* 0x000168000c101b00 */
[----:B------:R0:W5:Y:S04]  /*6260*/  @!P1 LD.E.64 R46, desc[UR36][R24.64] ;  /* 0x00000024182e9980 */ /* 0x000168000c101b00 */
[----:B------:R0:W5:Y:S04]  /*6270*/  @!P1 LD.E.64 R44, desc[UR36][R20.64] ;  /* 0x00000024142c9980 */ /* 0x000168000c101b00 */
[----:B------:R0:W5:Y:S04]  /*6280*/  @!P0 LD.E.64 R38, desc[UR36][R12.64] ;  /* 0x000000240c268980 */ /* 0x000168000c101b00 */
[----:B------:R0:W5:Y:S04]  /*6290*/  @!P0 LD.E.64 R36, desc[UR36][R8.64] ;  /* 0x0000002408248980 */ /* 0x000168000c101b00 */
[----:B------:R0:W5:Y:S04]  /*62a0*/  @!P5 LD.E.64 R30, desc[UR36][R2.64] ;  /* 0x00000024021ed980 */ /* 0x000168000c101b00 */
[----:B------:R0:W5:Y:S02]  /*62b0*/  @!P5 LD.E.64 R28, desc[UR36][R14.64] ;  /* 0x000000240e1cd980 */ /* 0x000164000c101b00 */
.L_x_4860:
[----:B------:R-:W-:Y:S05]  /*62c0*/  BSYNC B1 ;  /* 0x0000000000017941 */ /* 0x000fea0003800000 */
.L_x_4859:
[----:B0---45:R-:W-:Y:S01]  /*62d0*/  IMAD.MOV.U32 R2, RZ, RZ, R30 ;  /* 0x000000ffff027224 */ /* 0x031fe200078e001e */
[----:B------:R-:W-:Y:S01]  /*62e0*/  UMOV UR4, 0xffffffff ;  /* 0xffffffff00047882 */ /* 0x000fe20000000000 */
        /* <DEDUP_REMOVED lines=45> */
[----:B------:R-:W-:Y:S02]  /*65c0*/  CS2R R2, SRZ ;  /* 0x0000000000027805 */ /* 0x000fe4000001ff00 */
[----:B------:R-:W-:Y:S02]  /*65d0*/  PRMT R115, R5, 0x7610, R115 ;  /* 0x0000761005737816 */ /* 0x000fe40000000073 */
[----:B------:R-:W-:Y:S01]  /*65e0*/  PRMT R114, R8, 0x7610, R114 ;  /* 0x0000761008727816 */ /* 0x000fe20000000072 */
[----:B------:R-:W-:Y:S06]  /*65f0*/  BRA.DIV UR4, `(.L_x_4861) ;  /* 0x000001ee04647947 */ /* 0x000fec000b800000 */
[----:B------:R0:W2:Y:S04]  /*6600*/  SHFL.IDX PT, R5, R0, 0x1, 0x1c1f ;  /* 0x003c1f0000057f89 */ /* 0x0000a800000e0000 */
[----:B-1----:R-:W1:Y:S04]  /*6610*/  SHFL.IDX PT, R4, R4, 0x1, 0x1c1f ;  /* 0x003c1f0004047f89 */ /* 0x002e6800000e0000 */
[----:B------:R-:W4:Y:S04]  /*6620*/  SHFL.IDX PT, R7, R7, 0x1, 0x1c1f ;  /* 0x003c1f0007077f89 */ /* 0x000f2800000e0000 */
[----:B------:R-:W0:Y:S02]  /*6630*/  SHFL.IDX PT, R6, R6, 0x1, 0x1c1f ;  /* 0x003c1f0006067f89 */ /* 0x000e2400000e0000 */
.L_x_5169:
[----:B------:R-:W-:Y:S01]  /*6640*/  VIADD R10, R10, 0x40 ;  /* 0x000000400a0a7836 */ /* 0x000fe20000000000 */
[----:B------:R-:W-:Y:S01]  /*6650*/  R2UR UR4, R22 ;  /* 0x00000000160472ca */ /* 0x000fe200000e0000 */
[----:B0-----:R-:W-:Y:S01]  /*6660*/  IMAD.SHL.U32 R0, R199, 0x8, RZ ;  /* 0x00000008c7007824 */ /* 0x001fe200078e00ff */
[----:B------:R-:W-:Y:S01]  /*6670*/  BSSY B1, `(.L_x_4862) ;  /* 0x0000053000017945 */ /* 0x000fe20003800000 */
[----:B------:R-:W-:Y:S02]  /*6680*/  LOP3.LUT P0, RZ, R227, 0x4, RZ, 0xc0, !PT ;  /* 0x00000004e3ff7812 */ /* 0x000fe4000780c0ff */
[----:B---3--:R-:W-:Y:S02]  /*6690*/  CS2R R14, SRZ ;  /* 0x00000000000e7805 */ /* 0x008fe4000001ff00 */
[----:B------:R-:W-:Y:S02]  /*66a0*/  ISETP.GE.AND P1, PT, R10, R93, PT ;  /* 0x0000005d0a00720c */ /* 0x000fe40003f26270 */
[----:B------:R-:W-:-:S02]  /*66b0*/  CS2R R10, SRZ ;  /* 0x00000000000a7805 */ /* 0x000fc4000001ff00 */
[----:B------:R-:W-:Y:S02]  /*66c0*/  LOP3.LUT R71, R71, 0x18, R0, 0xf8, !PT ;  /* 0x0000001847477812 */ /* 0x000fe400078ef800 */
[----:B------:R-:W-:Y:S02]  /*66d0*/  CS2R R24, SRZ ;  /* 0x0000000000187805 */ /* 0x000fe4000001ff00 */
[----:B------:R-:W-:Y:S02]  /*66e0*/  CS2R R32, SRZ ;  /* 0x0000000000207805 */ /* 0x000fe4000001ff00 */
[----:B------:R-:W-:Y:S02]  /*66f0*/  CS2R R40, SRZ ;  /* 0x0000000000287805 */ /* 0x000fe4000001ff00 */
[----:B------:R-:W-:Y:S02]  /*6700*/  LOP3.LUT R71, R71, R70, RZ, 0x3c, !PT ;  /* 0x0000004647477212 */ /* 0x000fe400078e3cff */
[----:B------:R-:W-:Y:S01]  /*6710*/  CS2R R8, SRZ ;  /* 0x0000000000087805 */ /* 0x000fe2000001ff00 */
[----:B------:R-:W-:Y:S01]  /*6720*/  IMAD.U32 R102, RZ, RZ, UR4 ;  /* 0x00000004ff667e24 */ /* 0x000fe2000f8e00ff */
[----:B------:R-:W-:-:S02]  /*6730*/  CS2R R12, SRZ ;  /* 0x00000000000c7805 */ /* 0x000fc4000001ff00 */
[----:B------:R-:W-:Y:S02]  /*6740*/  CS2R R20, SRZ ;  /* 0x0000000000147805 */ /* 0x000fe4000001ff00 */
[----:B------:R-:W-:Y:S02]  /*6750*/  CS2R R26, SRZ ;  /* 0x00000000001a7805 */ /* 0x000fe4000001ff00 */
[----:B------:R-:W-:Y:S01]  /*6760*/  CS2R R34, SRZ ;  /* 0x0000000000227805 */ /* 0x000fe2000001ff00 */
[----:B------:R-:W-:Y:S01]  /*6770*/  IMAD R88, R202, 0x200, R71 ;  /* 0x00000200ca587824 */ /* 0x000fe200078e0247 */
[----:B------:R-:W-:Y:S01]  /*6780*/  CS2R R42, SRZ ;  /* 0x00000000002a7805 */ /* 0x000fe2000001ff00 */
[----:B------:R-:W-:Y:S06]  /*6790*/  @P1 BRA `(.L_x_4863) ;  /* 0x0000000400001947 */ /* 0x000fec0003800000 */
[----:B------:R-:W-:Y:S01]  /*67a0*/  ULDC UR4, c[0x0][0x3f4] ;  /* 0x0000fd0000047ab9 */ /* 0x000fe20000000800 */
[----:B------:R-:W-:Y:S02]  /*67b0*/  CS2R R40, SRZ ;  /* 0x0000000000287805 */ /* 0x000fe4000001ff00 */
[----:B------:R-:W-:Y:S02]  /*67c0*/  ISETP.GE.AND P4, PT, R77, UR4, PT ;  /* 0x000000044d007c0c */ /* 0x000fe4000bf86270 */
[----:B------:R-:W-:Y:S02]  /*67d0*/  CS2R R42, SRZ ;  /* 0x00000000002a7805 */ /* 0x000fe4000001ff00 */
[----:B------:R-:W-:Y:S02]  /*67e0*/  ISETP.GE.AND P3, PT, R79, UR4, PT ;  /* 0x000000044f007c0c */ /* 0x000fe4000bf66270 */
[----:B------:R-:W-:Y:S02]  /*67f0*/  ISETP.GE.AND P2, PT, R78, UR4, PT ;  /* 0x000000044e007c0c */ /* 0x000fe4000bf46270 */
[----:B------:R-:W-:-:S02]  /*6800*/  ISETP.GE.AND P1, PT, R75, UR4, PT ;  /* 0x000000044b007c0c */ /* 0x000fc4000bf26270 */
[----:B------:R-:W-:-:S03]  /*6810*/  SHF.R.S32.HI R21, RZ, 0x1f, R74 ;  /* 0x0000001fff157819 */ /* 0x000fc6000001144a */
[C---:B------:R-:W-:Y:S01]  /*6820*/  @!P4 IMAD.SHL.U32 R3, R77.reuse, 0x2, RZ ;  /* 0x000000024d03c824 */ /* 0x040fe200078e00ff */
[----:B------:R-:W-:-:S03]  /*6830*/  @!P4 SHF.L.U64.HI R64, R77, 0x1, R64 ;  /* 0x000000014d40c819 */ /* 0x000fc60000010240 */
[C---:B------:R-:W-:Y:S01]  /*6840*/  @!P3 IMAD.SHL.U32 R69, R79.reuse, 0x2, RZ ;  /* 0x000000024f45b824 */ /* 0x040fe200078e00ff */
[----:B------:R-:W-:Y:S01]  /*6850*/  @!P3 SHF.L.U64.HI R62, R79, 0x1, R62 ;  /* 0x000000014f3eb819 */ /* 0x000fe2000001023e */
[----:B------:R-:W-:Y:S01]  /*6860*/  @!P2 IMAD.SHL.U32 R65, R78, 0x2, RZ ;  /* 0x000000024e41a824 */ /* 0x000fe200078e00ff */
[-C--:B-1----:R-:W-:Y:S02]  /*6870*/  @!P4 IADD3 R8, P5, R4, R3.reuse, RZ ;  /* 0x000000030408c210 */ /* 0x082fe40007fbe0ff */
[----:B------:R-:W-:Y:S02]  /*6880*/  @!P4 IADD3 R2, P6, R6, R3, RZ ;  /* 0x000000030602c210 */ /* 0x000fe40007fde0ff */
[----:B------:R-:W-:Y:S01]  /*6890*/  @!P2 SHF.L.U64.HI R0, R78, 0x1, R61 ;  /* 0x000000014e00a819 */ /* 0x000fe2000001023d */
[--C-:B--2---:R-:W-:Y:S01]  /*68a0*/  @!P4 IMAD.X R9, R5, 0x1, R64.reuse, P5 ;  /* 0x000000010509c824 */ /* 0x104fe200028e0640 */
[-C--:B------:R-:W-:Y:S01]  /*68b0*/  @!P3 IADD3 R70, P5, R4, R69.reuse, RZ ;  /* 0x000000450446b210 */ /* 0x080fe20007fbe0ff */
[----:B----4-:R-:W-:Y:S01]  /*68c0*/  @!P4 IMAD.X R3, R7, 0x1, R64, P6 ;  /* 0x000000010703c824 */ /* 0x010fe200030e0640 */
[----:B------:R-:W-:Y:S01]  /*68d0*/  @!P3 IADD3 R68, P6, R6, R69, RZ ;  /* 0x000000450644b210 */ /* 0x000fe20007fde0ff */
[C---:B------:R-:W-:Y:S01]  /*68e0*/  @!P1 IMAD.SHL.U32 R61, R75.reuse, 0x2, RZ ;  /* 0x000000024b3d9824 */ /* 0x040fe200078e00ff */
[----:B------:R-:W-:Y:S01]  /*68f0*/  @!P1 SHF.L.U64.HI R10, R75, 0x1, R60 ;  /* 0x000000014b0a9819 */ /* 0x000fe2000001023c */
[--C-:B------:R-:W-:Y:S01]  /*6900*/  @!P3 IMAD.X R71, R5, 0x1, R62.reuse, P5 ;  /* 0x000000010547b824 */ /* 0x100fe200028e063e */
[-C--:B------:R-:W-:Y:S01]  /*6910*/  @!P2 IADD3 R66, P5, R4, R65.reuse, RZ ;  /* 0x000000410442a210 */ /* 0x080fe20007fbe0ff */
[----:B------:R-:W-:Y:S01]  /*6920*/  @!P3 IMAD.X R69, R7, 0x1, R62, P6 ;  /* 0x000000010745b824 */ /* 0x000fe200030e063e */
[----:B------:R-:W-:-:S03]  /*6930*/  @!P2 IADD3 R64, P6, R6, R65, RZ ;  /* 0x000000410640a210 */ /* 0x000fc60007fde0ff */
[--C-:B------:R-:W-:Y:S01]  /*6940*/  @!P2 IMAD.X R67, R5, 0x1, R0.reuse, P5 ;  /* 0x000000010543a824 */ /* 0x100fe200028e0600 */
[----:B------:R-:W-:Y:S01]  /*6950*/  @!P1 IADD3 R62, P5, R4, R61, RZ ;  /* 0x0000003d043e9210 */ /* 0x000fe20007fbe0ff */
[----:B------:R-:W-:Y:S01]  /*6960*/  @!P2 IMAD.X R65, R7, 0x1, R0, P6 ;  /* 0x000000010741a824 */ /* 0x000fe200030e0600 */
[----:B------:R-:W-:-:S03]  /*6970*/  ISETP.GE.AND P6, PT, R76, UR4, PT ;  /* 0x000000044c007c0c */ /* 0x000fc6000bfc6270 */
[----:B------:R-:W-:Y:S01]  /*6980*/  @!P1 IMAD.X R63, R5, 0x1, R10, P5 ;  /* 0x00000001053f9824 */ /* 0x000fe200028e060a */
[----:B------:R-:W-:-:S05]  /*6990*/  @!P1 IADD3 R60, P5, R6, R61, RZ ;  /* 0x0000003d063c9210 */ /* 0x000fca0007fbe0ff */
[----:B------:R-:W-:Y:S01]  /*69a0*/  @!P1 IMAD.X R61, R7, 0x1, R10, P5 ;  /* 0x00000001073d9824 */ /* 0x000fe200028e060a */
[----:B------:R-:W-:-:S03]  /*69b0*/  ISETP.GE.AND P5, PT, R74, UR4, PT ;  /* 0x000000044a007c0c */ /* 0x000fc6000bfa6270 */
[----:B------:R-:W-:-:S04]  /*69c0*/  @!P6 IMAD.WIDE R10, R76, 0x2, R4 ;  /* 0x000000024c0ae825 */ /* 0x000fc800078e0204 */
[----:B------:R-:W-:Y:S01]  /*69d0*/  @!P6 IMAD.WIDE R12, R76, 0x2, R6 ;  /* 0x000000024c0ce825 */ /* 0x000fe200078e0206 */
[----:B------:R0:W5:Y:S04]  /*69e0*/  @!P6 LD.E.64 R40, desc[UR36][R10.64] ;  /* 0x000000240a28e980 */ /* 0x000168000c101b00 */
[----:B------:R1:W5:Y:S01]  /*69f0*/  @!P6 LD.E.64 R42, desc[UR36][R12.64] ;  /* 0x000000240c2ae980 */ /* 0x000362000c101b00 */
[C---:B------:R-:W-:Y:S01]  /*6a00*/  @!P5 IMAD.SHL.U32 R15, R74.reuse, 0x2, RZ ;  /* 0x000000024a0fd824 */ /* 0x040fe200078e00ff */
[----:B------:R-:W-:Y:S02]  /*6a10*/  @!P5 SHF.L.U64.HI R0, R74, 0x1, R21 ;  /* 0x000000014a00d819 */ /* 0x000fe40000010215 */
[----:B------:R-:W-:Y:S02]  /*6a20*/  CS2R R32, SRZ ;  /* 0x0000000000207805 */ /* 0x000fe4000001ff00 */
[----:B------:R-:W-:-:S02]  /*6a30*/  @!P5 IADD3 R4, P6, R4, R15, RZ ;  /* 0x0000000f0404d210 */ /* 0x000fc40007fde0ff */
[----:B------:R-:W-:Y:S02]  /*6a40*/  CS2R R34, SRZ ;  /* 0x0000000000227805 */ /* 0x000fe4000001ff00 */
[----:B------:R-:W-:Y:S01]  /*6a50*/  CS2R R24, SRZ ;  /* 0x0000000000187805 */ /* 0x000fe2000001ff00 */
[----:B------:R2:W5:Y:S01]  /*6a60*/  @!P4 LD.E.64 R32, desc[UR36][R8.64] ;  /* 0x000000240820c980 */ /* 0x000562000c101b00 */
[----:B------:R-:W-:Y:S01]  /*6a70*/  @!P5 IMAD.X R5, R5, 0x1, R0, P6 ;  /* 0x000000010505d824 */ /* 0x000fe200030e0600 */
[----:B------:R-:W-:Y:S02]  /*6a80*/  @!P5 IADD3 R6, P6, R6, R15, RZ ;  /* 0x0000000f0606d210 */ /* 0x000fe40007fde0ff */
[----:B------:R3:W5:Y:S01]  /*6a90*/  @!P4 LD.E.64 R34, desc[UR36][R2.64] ;  /* 0x000000240222c980 */ /* 0x000762000c101b00 */
[----:B------:R-:W-:Y:S02]  /*6aa0*/  CS2R R26, SRZ ;  /* 0x00000000001a7805 */ /* 0x000fe4000001ff00 */
[----:B------:R-:W-:-:S02]  /*6ab0*/  CS2R R14, SRZ ;  /* 0x00000000000e7805 */ /* 0x000fc4000001ff00 */
[----:B------:R-:W-:Y:S02]  /*6ac0*/  CS2R R20, SRZ ;  /* 0x0000000000147805 */ /* 0x000fe4000001ff00 */
[----:B0-----:R-:W-:Y:S02]  /*6ad0*/  CS2R R10, SRZ ;  /* 0x00000000000a7805 */ /* 0x001fe4000001ff00 */
[----:B-1----:R-:W-:Y:S02]  /*6ae0*/  CS2R R12, SRZ ;  /* 0x00000000000c7805 */ /* 0x002fe4000001ff00 */
[----:B--2---:R-:W-:Y:S01]  /*6af0*/  CS2R R8, SRZ ;  /* 0x0000000000087805 */ /* 0x004fe2000001ff00 */
[----:B------:R-:W-:Y:S01]  /*6b00*/  @!P5 IMAD.X R7, R7, 0x1, R0, P6 ;  /* 0x000000010707d824 */ /* 0x000fe200030e0600 */
[----:B------:R0:W5:Y:S01]  /*6b10*/  @!P3 LD.E.64 R24, desc[UR36][R70.64] ;  /* 0x000000244618b980 */ /* 0x000162000c101b00 */
[----:B---3--:R-:W-:-:S03]  /*6b20*/  CS2R R2, SRZ ;  /* 0x0000000000027805 */ /* 0x008fc6000001ff00 */
[----:B------:R0:W5:Y:S04]  /*6b30*/  @!P3 LD.E.64 R26, desc[UR36][R68.64] ;  /* 0x00000024441ab980 */ /* 0x000168000c101b00 */
[----:B------:R0:W5:Y:S04]  /*6b40*/  @!P2 LD.E.64 R14, desc[UR36][R66.64] ;  /* 0x00000024420ea980 */ /* 0x000168000c101b00 */
[----:B------:R0:W5:Y:S04]  /*6b50*/  @!P2 LD.E.64 R20, desc[UR36][R64.64] ;  /* 0x000000244014a980 */ /* 0x000168000c101b00 */
[----:B------:R0:W5:Y:S04]  /*6b60*/  @!P1 LD.E.64 R10, desc[UR36][R62.64] ;  /* 0x000000243e0a9980 */ /* 0x000168000c101b00 */
[----:B------:R0:W5:Y:S04]  /*6b70*/  @!P1 LD.E.64 R12, desc[UR36][R60.64] ;  /* 0x000000243c0c9980 */ /* 0x000168000c101b00 */
[----:B------:R0:W5:Y:S04]  /*6b80*/  @!P5 LD.E.64 R2, desc[UR36][R4.64] ;  /* 0x000000240402d980 */ /* 0x000168000c101b00 */
[----:B------:R0:W5:Y:S02]  /*6b90*/  @!P5 LD.E.64 R8, desc[UR36][R6.64] ;  /* 0x000000240608d980 */ /* 0x000164000c101b00 */
.L_x_4863:
[----:B------:R-:W-:Y:S05]  /*6ba0*/  BSYNC B1 ;  /* 0x0000000000017941 */ /* 0x000fea0003800000 */
.L_x_4862:
[----:B------:R-:W-:Y:S01]  /*6bb0*/  R2UR UR5, R226 ;  /* 0x00000000e20572ca */ /* 0x000fe200000e0000 */
[----:B01---5:R-:W-:Y:S01]  /*6bc0*/  IMAD.MOV.U32 R4, RZ, RZ, R2 ;  /* 0x000000ffff047224 */ /* 0x023fe200078e0002 */
[----:B------:R-:W-:Y:S01]  /*6bd0*/  LEA R60, R88, UR39, 0x1 ;  /* 0x00000027583c7c11 */ /* 0x000fe2000f8e08ff */
[----:B------:R-:W-:Y:S01]  /*6be0*/  IMAD.MOV.U32 R6, RZ, RZ, R10 ;  /* 0x000000ffff067224 */ /* 0x000fe200078e000a */
[----:B------:R-:W-:Y:S01]  /*6bf0*/  VIADDMNMX R102, R93, -R102, 0x80, PT ;  /* 0x000000805d667446 */ /* 0x000fe20003800966 */
[----:B--2---:R-:W-:Y:S01]  /*6c00*/  IMAD.MOV.U32 R5, RZ, RZ, R3 ;  /* 0x000000ffff057224 */ /* 0x004fe200078e0003 */
[----:B------:R-:W-:Y:S01]  /*6c10*/  PRMT R62, R4, 0x7610, R62 ;  /* 0x00007610043e7816 */ /* 0x000fe2000000003e */
[----:B----4-:R-:W-:Y:S01]  /*6c20*/  VIADD R7, R60, 0x12400 ;  /* 0x000124003c077836 */ /* 0x010fe20000000000 */
[----:B------:R-:W-:Y:S01]  /*6c30*/  PRMT R65, R6, 0x7610, R65 ;  /* 0x0000761006417816 */ /* 0x000fe20000000041 */
[----:B------:R-:W-:Y:S01]  /*6c40*/  VIADD R0, R60, 0x12440 ;  /* 0x000124403c007836 */ /* 0x000fe20000000000 */
[----:B------:R-:W-:Y:S01]  /*6c50*/  PRMT R61, R5, 0x7610, R61 ;  /* 0x00007610053d7816 */ /* 0x000fe2000000003d */
[----:B------:R-:W-:Y:S01]  /*6c60*/  @P0 VIADD R0, R7, 0xffffffc0 ;  /* 0xffffffc007000836 */ /* 0x000fe20000000000 */
[----:B------:R-:W-:Y:S01]  /*6c70*/  ISETP.GE.AND P1, PT, R197, R102, PT ;  /* 0x00000066c500720c */ /* 0x000fe20003f26270 */
[----:B------:R-:W-:Y:S01]  /*6c80*/  ULEA.HI UR4, UR5, UR5, URZ, 0x1 ;  /* 0x0000000505047291 */ /* 0x000fe2000f8f083f */
[----:B------:R-:W-:-:S02]  /*6c90*/  IMAD.MOV.U32 R6, RZ, RZ, R14 ;  /* 0x000000ffff067224 */ /* 0x000fc400078e000e */
[----:B------:R-:W-:Y:S01]  /*6ca0*/  IMAD.MOV.U32 R7, RZ, RZ, R15 ;  /* 0x000000ffff077224 */ /* 0x000fe200078e000f */
[----:B------:R-:W-:Y:S01]  /*6cb0*/  ULOP3.LUT UR4, UR4, 0xfffffffe, URZ, 0xc0, !UPT ;  /* 0xfffffffe04047892 */ /* 0x000fe2000f8ec03f */
[----:B------:R-:W-:Y:S01]  /*6cc0*/  IMAD.MOV.U32 R5, RZ, RZ, R11 ;  /* 0x000000ffff057224 */ /* 0x000fe200078e000b */
[----:B------:R-:W-:Y:S01]  /*6cd0*/  PRMT R88, R6, 0x7610, R88 ;  /* 0x0000761006587816 */ /* 0x000fe20000000058 */
[----:B------:R-:W-:Y:S01]  /*6ce0*/  IMAD.MOV.U32 R6, RZ, RZ, R25 ;  /* 0x000000ffff067224 */ /* 0x000fe200078e0019 */
[----:B------:R-:W-:Y:S01]  /*6cf0*/  UIADD3 UR4, UR5, -UR4, URZ ;  /* 0x8000000405047290 */ /* 0x000fe2000fffe03f */
[----:B------:R-:W-:Y:S01]  /*6d00*/  PRMT R71, R7, 0x7610, R71 ;  /* 0x0000761007477816 */ /* 0x000fe20000000047 */
[----:B------:R-:W-:Y:S01]  /*6d10*/  IMAD.MOV.U32 R7, RZ, RZ, R32 ;  /* 0x000000ffff077224 */ /* 0x000fe200078e0020 */
[----:B------:R-:W-:Y:S01]  /*6d20*/  PRMT R66, R5, 0x7610, R66 ;  /* 0x0000761005427816 */ /* 0x000fe20000000042 */
[----:B------:R-:W-:Y:S01]  /*6d30*/  IMAD.MOV.U32 R5, RZ, RZ, R24 ;  /* 0x000000ffff057224 */ /* 0x000fe200078e0018 */
[----:B------:R-:W-:Y:S01]  /*6d40*/  PRMT R98, R6, 0x7610, R98 ;  /* 0x0000761006627816 */ /* 0x000fe20000000062 */
[----:B------:R-:W-:Y:S01]  /*6d50*/  IMAD.U32 R4, RZ, RZ, UR4 ;  /* 0x00000004ff047e24 */ /* 0x000fe2000f8e00ff */
[----:B------:R-:W-:Y:S01]  /*6d60*/  PRMT R106, R7, 0x7610, R106 ;  /* 0x00007610076a7816 */ /* 0x000fe2000000006a */
[----:B------:R-:W-:Y:S01]  /*6d70*/  IMAD.MOV.U32 R63, RZ, RZ, R33 ;  /* 0x000000ffff3f7224 */ /* 0x000fe200078e0021 */
[----:B------:R-:W-:Y:S01]  /*6d80*/  PRMT R93, R5, 0x7610, R93 ;  /* 0x00007610055d7816 */ /* 0x000fe2000000005d */
[----:B------:R-:W-:Y:S01]  /*6d90*/  IMAD.MOV.U32 R6, RZ, RZ, R41 ;  /* 0x000000ffff067224 */ /* 0x000fe200078e0029 */
[----:B------:R-:W-:Y:S01]  /*6da0*/  SHF.L.U32 R4, R4, 0x1f, RZ ;  /* 0x0000001f04047819 */ /* 0x000fe200000006ff */
[----:B------:R-:W-:Y:S01]  /*6db0*/  IMAD.MOV.U32 R7, RZ, RZ, R8 ;  /* 0x000000ffff077224 */ /* 0x000fe200078e0008 */
[----:B------:R-:W-:Y:S01]  /*6dc0*/  PRMT R107, R63, 0x7610, R107 ;  /* 0x000076103f6b7816 */ /* 0x000fe2000000006b */
[----:B------:R-:W-:Y:S01]  /*6dd0*/  IMAD.MOV.U32 R5, RZ, RZ, R40 ;  /* 0x000000ffff057224 */ /* 0x000fe200078e0028 */
[----:B------:R-:W0:Y:S01]  /*6de0*/  SYNCS.PHASECHK.TRANS64.TRYWAIT P0, [UR39+0x30800], R4 ;  /* 0x03080004ff0075a7 */ /* 0x000e220008000167 */
        /* <DEDUP_REMOVED lines=18> */
[----:B------:R-:W-:Y:S02]  /*6f10*/  IMAD.MOV.U32 R6, RZ, RZ, R42 ;  /* 0x000000ffff067224 */ /* 0x000fe400078e002a */
[----:B------:R-:W-:Y:S01]  /*6f20*/  IMAD.MOV.U32 R7, RZ, RZ, R43 ;  /* 0x000000ffff077224 */ /* 0x000fe200078e002b */
[----:B0-----:R-:W-:Y:S06]  /*6f30*/  @!P0 BRA `(.L_x_4864) ;  /* 0x000001e400888947 */ /* 0x001fec0003800000 */
.L_x_5170:
[----:B------:R-:W-:Y:S01]  /*6f40*/  BSSY B1, `(.L_x_4865) ;  /* 0x000012f000017945 */ /* 0x000fe20003800000 */
[----:B------:R-:W-:Y:S02]  /*6f50*/  PRMT R112, R6, 0x7610, R112 ;  /* 0x0000761006707816 */ /* 0x000fe40000000070 */
[----:B------:R-:W-:Y:S01]  /*6f60*/  PRMT R113, R7, 0x7610, R113 ;  /* 0x0000761007717816 */ /* 0x000fe20000000071 */
[----:B------:R-:W-:Y:S06]  /*6f70*/  @P1 BRA `(.L_x_4866) ;  /* 0x0000001000ac1947 */ /* 0x000fec0003800000 */
[----:B0-----:R-:W0:Y:S01]  /*6f80*/  LDC R4, c[0x0][0x3f4] ;  /* 0x0000fd00ff047b82 */ /* 0x001e220000000800 */
        /* <DEDUP_REMOVED lines=9> */
[----:B------:R-:W-:Y:S02]  /*7020*/  SHF.R.U64 R118, R56, 0x10, R57 ;  /* 0x0000001038767819 */ /* 0x000fe40000001239 */
[--C-:B------:R-:W-:Y:S02]  /*7030*/  SHF.R.U64 R56, R58, 0x10, R59.reuse ;  /* 0x000000103a387819 */ /* 0x100fe4000000123b */
        /* <DEDUP_REMOVED lines=8> */
[C---:B------:R-:W-:Y:S01]  /*70c0*/  IMAD.U32 R114, R116.reuse, 0x10000, RZ ;  /* 0x0001000074727824 */ /* 0x040fe200078e00ff */
[----:B------:R-:W-:Y:S02]  /*70d0*/  LOP3.LUT R116, R116, 0xffff0000, RZ, 0xc0, !PT ;  /* 0xffff000074747812 */ /* 0x000fe400078ec0ff */
[C---:B0-----:R-:W-:Y:S01]  /*70e0*/  LOP3.LUT R57, R6.reuse, 0xffff0000, RZ, 0xc0, !PT ;  /* 0xffff000006397812 */ /* 0x041fe200078ec0ff */
[----:B------:R-:W-:Y:S01]  /*70f0*/  IMAD.U32 R56, R6, 0x10000, RZ ;  /* 0x0001000006387824 */ /* 0x000fe200078e00ff */
[C---:B------:R-:W-:Y:S01]  /*7100*/  LOP3.LUT R59, R7.reuse, 0xffff0000, RZ, 0xc0, !PT ;  /* 0xffff0000073b7812 */ /* 0x040fe200078ec0ff */
[----:B------:R-:W-:-:S02]  /*7110*/  IMAD.U32 R58, R7, 0x10000, RZ ;  /* 0x00010000073a7824 */ /* 0x000fc400078e00ff */
[CC--:B------:R-:W-:Y:S01]  /*7120*/  FMUL.FTZ R121, R57.reuse, R119.reuse ;  /* 0x0000007739797220 */ /* 0x0c0fe20000410000 */
[----:B------:R-:W-:Y:S01]  /*7130*/  FMUL.FTZ R120, R57, R114 ;  /* 0x0000007239787220 */ /* 0x000fe20000410000 */
[----:B------:R-:W-:Y:S01]  /*7140*/  FMUL.FTZ R57, R59, R118 ;  /* 0x000000763b397220 */ /* 0x000fe20000410000 */
[----:B------:R-:W-:Y:S02]  /*7150*/  IMAD.U32 R6, R4, 0x10000, RZ ;  /* 0x0001000004067824 */ /* 0x000fe400078e00ff */
[C---:B------:R-:W-:Y:S01]  /*7160*/  FFMA.FTZ R121, R56.reuse, R114, -R121 ;  /* 0x0000007238797223 */ /* 0x040fe20000010879 */
[----:B------:R-:W-:Y:S02]  /*7170*/  IMAD.U32 R7, R5, 0x10000, RZ ;  /* 0x0001000005077824 */ /* 0x000fe400078e00ff */
[----:B------:R-:W-:Y:S01]  /*7180*/  FFMA.FTZ R120, R56, R119, R120 ;  /* 0x0000007738787223 */ /* 0x000fe20000010078 */
[----:B------:R-:W-:Y:S01]  /*7190*/  LOP3.LUT R4, R4, 0xffff0000, RZ, 0xc0, !PT ;  /* 0xffff000004047812 */ /* 0x000fe200078ec0ff */
[-C--:B------:R-:W-:Y:S01]  /*71a0*/  FMUL.FTZ R123, R59, R116.reuse ;  /* 0x000000743b7b7220 */ /* 0x080fe20000410000 */
[----:B------:R-:W-:Y:S01]  /*71b0*/  LOP3.LUT R5, R5, 0xffff0000, RZ, 0xc0, !PT ;  /* 0xffff000005057812 */ /* 0x000fe200078ec0ff */
[----:B------:R-:W-:Y:S01]  /*71c0*/  FFMA.FTZ R119, R58, R116, -R57 ;  /* 0x000000743a777223 */ /* 0x000fe20000010839 */
[C---:B------:R-:W-:Y:S01]  /*71d0*/  LOP3.LUT R114, R115.reuse, 0xffff0000, RZ, 0xc0, !PT ;  /* 0xffff000073727812 */ /* 0x040fe200078ec0ff */
[----:B------:R-:W-:Y:S01]  /*71e0*/  IMAD.U32 R59, R115, 0x10000, RZ ;  /* 0x00010000733b7824 */ /* 0x000fe200078e00ff */
[C---:B------:R-:W-:Y:S01]  /*71f0*/  LOP3.LUT R56, R117.reuse, 0xffff0000, RZ, 0xc0, !PT ;  /* 0xffff000075387812 */ /* 0x040fe200078ec0ff */
[----:B------:R-:W-:-:S02]  /*7200*/  IMAD.U32 R57, R117, 0x10000, RZ ;  /* 0x0001000075397824 */ /* 0x000fc400078e00ff */
        /* <DEDUP_REMOVED lines=9> */
[----:B------:R-:W-:Y:S02]  /*72a0*/  F2FP.BF16.F32.PACK_AB R6, R120, R121 ;  /* 0x000000797806723e */ /* 0x000fe400000010ff */
[----:B------:R-:W-:-:S02]  /*72b0*/  F2FP.BF16.F32.PACK_AB R7, R118, R119 ;  /* 0x000000777607723e */ /* 0x000fc400000010ff */
[----:B------:R-:W-:Y:S02]  /*72c0*/  F2FP.BF16.F32.PACK_AB R4, R59, R4 ;  /* 0x000000043b04723e */ /* 0x000fe400000010ff */
[----:B------:R-:W-:-:S05]  /*72d0*/  F2FP.BF16.F32.PACK_AB R5, R114, R5 ;  /* 0x000000057205723e */ /* 0x000fca00000010ff */
[----:B------:R0:W-:Y:S02]  /*72e0*/  STS.128 [R60+0x12400], R4 ;  /* 0x012400043c007388 */ /* 0x0001e40000000c00 */
.L_x_4868:
[----:B------:R-:W-:Y:S05]  /*72f0*/  BSYNC B2 ;  /* 0x0000000000027941 */ /* 0x000fea0003800000 */
.L_x_4867:
[----:B------:R-:W-:Y:S04]  /*7300*/  BSSY B2, `(.L_x_4869) ;  /* 0x0000030000027945 */ /* 0x000fe80003800000 */
[----:B------:R-:W-:Y:S05]  /*7310*/  @P1 BRA `(.L_x_4870) ;  /* 0x0000000000b81947 */ /* 0x000fea0003800000 */
[----:B0-----:R-:W0:Y:S01]  /*7320*/  LDS.128 R4, [R0] ;  /* 0x0000000000047984 */ /* 0x001e220000000c00 */
[--C-:B------:R-:W-:Y:S02]  /*7330*/  SHF.R.U64 R56, R52, 0x10, R53.reuse ;  /* 0x0000001034387819 */ /* 0x100fe40000001235 */
[----:B------:R-:W-:Y:S02]  /*7340*/  SHF.R.U32.HI R52, RZ, 0x10, R53 ;  /* 0x00000010ff347819 */ /* 0x000fe40000011635 */
[--C-:B------:R-:W-:Y:S02]  /*7350*/  SHF.R.U64 R53, R54, 0x10, R55.reuse ;  /* 0x0000001036357819 */ /* 0x100fe40000001237 */
        /* <DEDUP_REMOVED lines=15> */
[C---:B------:R-:W-:Y:S01]  /*7450*/  FMUL.FTZ R53, R55.reuse, R105 ;  /* 0x0000006937357220 */ /* 0x040fe20000410000 */
[----:B------:R-:W-:Y:S02]  /*7460*/  IMAD.U32 R6, R4, 0x10000, RZ ;  /* 0x0001000004067824 */ /* 0x000fe400078e00ff */
[C---:B------:R-:W-:Y:S01]  /*7470*/  FFMA.FTZ R115, R52.reuse, R57, R114 ;  /* 0x0000003934737223 */ /* 0x040fe20000010072 */
[-C--:B------:R-:W-:Y:S01]  /*7480*/  FMUL.FTZ R57, R55, R103.reuse ;  /* 0x0000006737397220 */ /* 0x080fe20000410000 */
[C---:B------:R-:W-:Y:S02]  /*7490*/  IMAD.U32 R7, R5.reuse, 0x10000, RZ ;  /* 0x0001000005077824 */ /* 0x040fe400078e00ff */
[----:B------:R-:W-:Y:S01]  /*74a0*/  FFMA.FTZ R58, R52, R56, -R59 ;  /* 0x00000038343a7223 */ /* 0x000fe2000001083b */
[----:B------:R-:W-:Y:S01]  /*74b0*/  IMAD.U32 R55, R104, 0x10000, RZ ;  /* 0x0001000068377824 */ /* 0x000fe200078e00ff */
[----:B------:R-:W-:Y:S01]  /*74c0*/  LOP3.LUT R4, R4, 0xffff0000, RZ, 0xc0, !PT ;  /* 0xffff000004047812 */ /* 0x000fe200078ec0ff */
[----:B------:R-:W-:Y:S01]  /*74d0*/  FFMA.FTZ R103, R54, R103, -R53 ;  /* 0x0000006736677223 */ /* 0x000fe20000010835 */
[----:B------:R-:W-:Y:S01]  /*74e0*/  LOP3.LUT R5, R5, 0xffff0000, RZ, 0xc0, !PT ;  /* 0xffff000005057812 */ /* 0x000fe200078ec0ff */
[C---:B------:R-:W-:Y:S01]  /*74f0*/  IMAD.U32 R53, R101.reuse, 0x10000, RZ ;  /* 0x0001000065357824 */ /* 0x040fe200078e00ff */
        /* <DEDUP_REMOVED lines=15> */
[----:B------:R1:W-:Y:S02]  /*75f0*/  STS.128 [R0], R4 ;  /* 0x0000000400007388 */ /* 0x0003e40000000c00 */
.L_x_4870:
[----:B------:R-:W-:Y:S05]  /*7600*/  BSYNC B2 ;  /* 0x0000000000027941 */ /* 0x000fea0003800000 */
.L_x_4869:
[----:B------:R-:W-:Y:S04]  /*7610*/  BSSY B2, `(.L_x_4871) ;  /* 0x0000030000027945 */ /* 0x000fe80003800000 */
[----:B------:R-:W-:Y:S05]  /*7620*/  @P2 BRA `(.L_x_4872) ;  /* 0x0000000000b82947 */ /* 0x000fea0003800000 */
[----:B01----:R-:W0:Y:S01]  /*7630*/  LDS.128 R4, [R60+0x16400] ;  /* 0x016400003c047984 */ /* 0x003e220000000c00 */
[--C-:B------:R-:W-:Y:S02]  /*7640*/  SHF.R.U64 R53, R50, 0x10, R51.reuse ;  /* 0x0000001032357819 */ /* 0x100fe40000001233 */
[----:B------:R-:W-:Y:S02]  /*7650*/  SHF.R.U32.HI R50, RZ, 0x10, R51 ;  /* 0x00000010ff327819 */ /* 0x000fe40000011633 */
[--C-:B------:R-:W-:Y:S02]  /*7660*/  SHF.R.U64 R51, R48, 0x10, R49.reuse ;  /* 0x0000001030337819 */ /* 0x100fe40000001231 */
[----:B------:R-:W-:Y:S02]  /*7670*/  SHF.R.U32.HI R48, RZ, 0x10, R49 ;  /* 0x00000010ff307819 */ /* 0x000fe40000011631 */
[----:B------:R-:W-:Y:S02]  /*7680*/  PRMT R95, R95, 0x5410, R50 ;  /* 0x000054105f5f7816 */ /* 0x000fe40000000032 */
[----:B------:R-:W-:-:S02]  /*7690*/  PRMT R97, R97, 0x5410, R48 ;  /* 0x0000541061617816 */ /* 0x000fc40000000030 */
[----:B------:R-:W-:Y:S01]  /*76a0*/  PRMT R94, R94, 0x5410, R53 ;  /* 0x000054105e5e7816 */ /* 0x000fe20000000035 */
[----:B------:R-:W-:Y:S01]  /*76b0*/  IMAD.U32 R52, R95, 0x10000, RZ ;  /* 0x000100005f347824 */ /* 0x000fe200078e00ff */
[----:B------:R-:W-:Y:S01]  /*76c0*/  PRMT R96, R96, 0x5410, R51 ;  /* 0x0000541060607816 */ /* 0x000fe20000000033 */
[C---:B------:R-:W-:Y:S01]  /*76d0*/  IMAD.U32 R53, R97.reuse, 0x10000, RZ ;  /* 0x0001000061357824 */ /* 0x040fe200078e00ff */
[----:B------:R-:W-:Y:S02]  /*76e0*/  LOP3.LUT R97, R97, 0xffff0000, RZ, 0xc0, !PT ;  /* 0xffff000061617812 */ /* 0x000fe400078ec0ff */
        /* <DEDUP_REMOVED lines=9> */
[----:B------:R-:W-:Y:S01]  /*7780*/  FFMA.FTZ R57, R48, R53, R54 ;  /* 0x0000003530397223 */ /* 0x000fe20000010036 */
[-C--:B------:R-:W-:Y:S01]  /*7790*/  FMUL.FTZ R53, R51, R95.reuse ;  /* 0x0000005f33357220 */ /* 0x080fe20000410000 */
[----:B------:R-:W-:Y:S01]  /*77a0*/  FFMA.FTZ R95, R50, R95, -R49 ;  /* 0x0000005f325f7223 */ /* 0x000fe20000010831 */
[C---:B------:R-:W-:Y:S01]  /*77b0*/  IMAD.U32 R7, R5.reuse, 0x10000, RZ ;  /* 0x0001000005077824 */ /* 0x040fe200078e00ff */
[----:B------:R-:W-:Y:S01]  /*77c0*/  LOP3.LUT R4, R4, 0xffff0000, RZ, 0xc0, !PT ;  /* 0xffff000004047812 */ /* 0x000fe200078ec0ff */
[----:B------:R-:W-:Y:S01]  /*77d0*/  IMAD.U32 R51, R96, 0x10000, RZ ;  /* 0x0001000060337824 */ /* 0x000fe200078e00ff */
[----:B------:R-:W-:Y:S01]  /*77e0*/  LOP3.LUT R5, R5, 0xffff0000, RZ, 0xc0, !PT ;  /* 0xffff000005057812 */ /* 0x000fe200078ec0ff */
        /* <DEDUP_REMOVED lines=18> */
.L_x_4872:
[----:B------:R-:W-:Y:S05]  /*7910*/  BSYNC B2 ;  /* 0x0000000000027941 */ /* 0x000fea0003800000 */
.L_x_4871:
[----:B------:R-:W-:Y:S04]  /*7920*/  BSSY B2, `(.L_x_4873) ;  /* 0x0000030000027945 */ /* 0x000fe80003800000 */
[----:B------:R-:W-:Y:S05]  /*7930*/  @P3 BRA `(.L_x_4874) ;  /* 0x0000000000b83947 */ /* 0x000fea0003800000 */
[----:B012---:R-:W0:Y:S01]  /*7940*/  LDS.128 R4, [R0+0x4000] ;  /* 0x0040000000047984 */ /* 0x007e220000000c00 */
[----:B------:R-:W-:Y:S02]  /*7950*/  SHF.R.U64 R49, R46, 0x10, R47 ;  /* 0x000000102e317819 */ /* 0x000fe4000000122f */
[----:B------:R-:W-:Y:S02]  /*7960*/  SHF.R.U64 R44, R44, 0x10, R45 ;  /* 0x000000102c2c7819 */ /* 0x000fe4000000122d */
[----:B------:R-:W-:Y:S02]  /*7970*/  SHF.R.U32.HI R46, RZ, 0x10, R47 ;  /* 0x00000010ff2e7819 */ /* 0x000fe4000001162f */
        /* <DEDUP_REMOVED lines=13> */
[C---:B------:R-:W-:Y:S01]  /*7a50*/  FMUL.FTZ R52, R45.reuse, R48 ;  /* 0x000000302d347220 */ /* 0x040fe20000410000 */
[-C--:B------:R-:W-:Y:S01]  /*7a60*/  FMUL.FTZ R51, R45, R49.reuse ;  /* 0x000000312d337220 */ /* 0x080fe20000410000 */
[C---:B------:R-:W-:Y:S01]  /*7a70*/  FMUL.FTZ R45, R47.reuse, R92 ;  /* 0x0000005c2f2d7220 */ /* 0x040fe20000410000 */
[----:B------:R-:W-:Y:S02]  /*7a80*/  IMAD.U32 R6, R4, 0x10000, RZ ;  /* 0x0001000004067824 */ /* 0x000fe400078e00ff */
[----:B------:R-:W-:Y:S01]  /*7a90*/  FFMA.FTZ R53, R44, R49, R52 ;  /* 0x000000312c357223 */ /* 0x000fe20000010034 */
[-C--:B------:R-:W-:Y:S01]  /*7aa0*/  FMUL.FTZ R49, R47, R89.reuse ;  /* 0x000000592f317220 */ /* 0x080fe20000410000 */
[----:B------:R-:W-:Y:S01]  /*7ab0*/  FFMA.FTZ R89, R46, R89, -R45 ;  /* 0x000000592e597223 */ /* 0x000fe2000001082d */
[----:B------:R-:W-:Y:S02]  /*7ac0*/  IMAD.U32 R7, R5, 0x10000, RZ ;  /* 0x0001000005077824 */ /* 0x000fe400078e00ff */
[----:B------:R-:W-:Y:S01]  /*7ad0*/  FFMA.FTZ R50, R44, R48, -R51 ;  /* 0x000000302c327223 */ /* 0x000fe20000010833 */
[----:B------:R-:W-:Y:S01]  /*7ae0*/  IMAD.U32 R45, R90, 0x10000, RZ ;  /* 0x000100005a2d7824 */ /* 0x000fe200078e00ff */
[----:B------:R-:W-:Y:S01]  /*7af0*/  LOP3.LUT R4, R4, 0xffff0000, RZ, 0xc0, !PT ;  /* 0xffff000004047812 */ /* 0x000fe200078ec0ff */
[----:B------:R-:W-:Y:S01]  /*7b00*/  IMAD.U32 R47, R91, 0x10000, RZ ;  /* 0x000100005b2f7824 */ /* 0x000fe200078e00ff */
[----:B------:R-:W-:Y:S01]  /*7b10*/  LOP3.LUT R5, R5, 0xffff0000, RZ, 0xc0, !PT ;  /* 0xffff000005057812 */ /* 0x000fe200078ec0ff */
[----:B------:R-:W-:Y:S01]  /*7b20*/  FFMA.FTZ R92, R46, R92, R49 ;  /* 0x0000005c2e5c7223 */ /* 0x000fe20000010031 */
[----:B------:R-:W-:Y:S01]  /*7b30*/  LOP3.LUT R44, R91, 0xffff0000, RZ, 0xc0, !PT ;  /* 0xffff00005b2c7812 */ /* 0x000fe200078ec0ff */
[----:B------:R-:W-:Y:S01]  /*7b40*/  FMUL.FTZ R49, R4, R47 ;  /* 0x0000002f04317220 */ /* 0x000fe20000410000 */
[----:B------:R-:W-:Y:S01]  /*7b50*/  LOP3.LUT R90, R90, 0xffff0000, RZ, 0xc0, !PT ;  /* 0xffff00005a5a7812 */ /* 0x000fe200078ec0ff */
[----:B------:R-:W-:-:S02]  /*7b60*/  FMUL.FTZ R46, R4, R45 ;  /* 0x0000002d042e7220 */ /* 0x000fc40000410000 */
[C---:B------:R-:W-:Y:S01]  /*7b70*/  FMUL.FTZ R48, R5.reuse, R44 ;  /* 0x0000002c05307220 */ /* 0x040fe20000410000 */
[C---:B------:R-:W-:Y:S01]  /*7b80*/  FFMA.FTZ R4, R6.reuse, R45, -R49 ;  /* 0x0000002d06047223 */ /* 0x040fe20000010831 */
[-C--:B------:R-:W-:Y:S01]  /*7b90*/  FMUL.FTZ R51, R5, R90.reuse ;  /* 0x0000005a05337220 */ /* 0x080fe20000410000 */
[----:B------:R-:W-:Y:S01]  /*7ba0*/  FFMA.FTZ R47, R6, R47, R46 ;  /* 0x0000002f062f7223 */ /* 0x000fe2000001002e */
[----:B------:R-:W-:Y:S01]  /*7bb0*/  FFMA.FTZ R5, R7, R90, -R48 ;  /* 0x0000005a07057223 */ /* 0x000fe20000010830 */
[----:B------:R-:W-:Y:S01]  /*7bc0*/  F2FP.BF16.F32.PACK_AB R6, R53, R50 ;  /* 0x000000323506723e */ /* 0x000fe200000010ff */
[----:B------:R-:W-:Y:S01]  /*7bd0*/  FFMA.FTZ R44, R7, R44, R51 ;  /* 0x0000002c072c7223 */ /* 0x000fe20000010033 */
[----:B------:R-:W-:Y:S02]  /*7be0*/  F2FP.BF16.F32.PACK_AB R7, R92, R89 ;  /* 0x000000595c07723e */ /* 0x000fe400000010ff */
[----:B------:R-:W-:Y:S02]  /*7bf0*/  F2FP.BF16.F32.PACK_AB R4, R47, R4 ;  /* 0x000000042f04723e */ /* 0x000fe400000010ff */
[----:B------:R-:W-:-:S05]  /*7c00*/  F2FP.BF16.F32.PACK_AB R5, R44, R5 ;  /* 0x000000052c05723e */ /* 0x000fca00000010ff */
[----:B------:R3:W-:Y:S02]  /*7c10*/  STS.128 [R0+0x4000], R4 ;  /* 0x0040000400007388 */ /* 0x0007e40000000c00 */
.L_x_4874:
[----:B------:R-:W-:Y:S05]  /*7c20*/  BSYNC B2 ;  /* 0x0000000000027941 */ /* 0x000fea0003800000 */
.L_x_4873:
[----:B------:R-:W-:Y:S04]  /*7c30*/  BSSY B2, `(.L_x_4875) ;  /* 0x0000030000027945 */ /* 0x000fe80003800000 */
[----:B------:R-:W-:Y:S05]  /*7c40*/  @P4 BRA `(.L_x_4876) ;  /* 0x0000000000b84947 */ /* 0x000fea0003800000 */
[----:B0123--:R-:W0:Y:S01]  /*7c50*/  LDS.128 R4, [R60+0x1a400] ;  /* 0x01a400003c047984 */ /* 0x00fe220000000c00 */
[----:B------:R-:W-:Y:S02]  /*7c60*/  SHF.R.U64 R38, R38, 0x10, R39 ;  /* 0x0000001026267819 */ /* 0x000fe40000001227 */
[----:B------:R-:W-:Y:S02]  /*7c70*/  SHF.R.U64 R36, R36, 0x10, R37 ;  /* 0x0000001024247819 */ /* 0x000fe40000001225 */
[----:B------:R-:W-:Y:S02]  /*7c80*/  SHF.R.U32.HI R39, RZ, 0x10, R39 ;  /* 0x00000010ff277819 */ /* 0x000fe40000011627 */
[----:B------:R-:W-:Y:S02]  /*7c90*/  SHF.R.U32.HI R37, RZ, 0x10, R37 ;  /* 0x00000010ff257819 */ /* 0x000fe40000011625 */
[----:B------:R-:W-:Y:S02]  /*7ca0*/  PRMT R86, R86, 0x5410, R39 ;  /* 0x0000541056567816 */ /* 0x000fe40000000027 */
[----:B------:R-:W-:-:S02]  /*7cb0*/  PRMT R84, R84, 0x5410, R37 ;  /* 0x0000541054547816 */ /* 0x000fc40000000025 */
[----:B------:R-:W-:Y:S01]  /*7cc0*/  PRMT R85, R85, 0x5410, R36 ;  /* 0x0000541055557816 */ /* 0x000fe20000000024 */
[C---:B------:R-:W-:Y:S01]  /*7cd0*/  IMAD.U32 R44, R86.reuse, 0x10000, RZ ;  /* 0x00010000562c7824 */ /* 0x040fe200078e00ff */
[----:B------:R-:W-:Y:S01]  /*7ce0*/  LOP3.LUT R86, R86, 0xffff0000, RZ, 0xc0, !PT ;  /* 0xffff000056567812 */ /* 0x000fe200078ec0ff */
[C---:B------:R-:W-:Y:S01]  /*7cf0*/  IMAD.U32 R45, R84.reuse, 0x10000, RZ ;  /* 0x00010000542d7824 */ /* 0x040fe200078e00ff */
[----:B------:R-:W-:Y:S02]  /*7d00*/  LOP3.LUT R84, R84, 0xffff0000, RZ, 0xc0, !PT ;  /* 0xffff000054547812 */ /* 0x000fe400078ec0ff */
[----:B------:R-:W-:Y:S02]  /*7d10*/  PRMT R87, R87, 0x5410, R38 ;  /* 0x0000541057577816 */ /* 0x000fe40000000026 */
[C---:B0-----:R-:W-:Y:S01]  /*7d20*/  LOP3.LUT R37, R6.reuse, 0xffff0000, RZ, 0xc0, !PT ;  /* 0xffff000006257812 */ /* 0x041fe200078ec0ff */
[----:B------:R-:W-:Y:S01]  /*7d30*/  IMAD.U32 R36, R6, 0x10000, RZ ;  /* 0x0001000006247824 */ /* 0x000fe200078e00ff */
[C---:B------:R-:W-:Y:S01]  /*7d40*/  LOP3.LUT R39, R7.reuse, 0xffff0000, RZ, 0xc0, !PT ;  /* 0xffff000007277812 */ /* 0x040fe200078ec0ff */
[----:B------:R-:W-:-:S02]  /*7d50*/  IMAD.U32 R38, R7, 0x10000, RZ ;  /* 0x0001000007267824 */ /* 0x000fc400078e00ff */
[C---:B------:R-:W-:Y:S01]  /*7d60*/  FMUL.FTZ R46, R37.reuse, R44 ;  /* 0x0000002c252e7220 */ /* 0x040fe20000410000 */
[-C--:B------:R-:W-:Y:S01]  /*7d70*/  FMUL.FTZ R47, R37, R45.reuse ;  /* 0x0000002d252f7220 */ /* 0x080fe20000410000 */
[----:B------:R-:W-:Y:S01]  /*7d80*/  FMUL.FTZ R37, R39, R84 ;  /* 0x0000005427257220 */ /* 0x000fe20000410000 */
[----:B------:R-:W-:Y:S02]  /*7d90*/  IMAD.U32 R6, R4, 0x10000, RZ ;  /* 0x0001000004067824 */ /* 0x000fe400078e00ff */
[C---:B------:R-:W-:Y:S01]  /*7da0*/  FFMA.FTZ R49, R36.reuse, R45, R46 ;  /* 0x0000002d24317223 */ /* 0x040fe2000001002e */
[----:B------:R-:W-:Y:S02]  /*7db0*/  IMAD.U32 R7, R5, 0x10000, RZ ;  /* 0x0001000005077824 */ /* 0x000fe400078e00ff */
[----:B------:R-:W-:Y:S01]  /*7dc0*/  FFMA.FTZ R48, R36, R44, -R47 ;  /* 0x0000002c24307223 */ /* 0x000fe2000001082f */
[-C--:B------:R-:W-:Y:S01]  /*7dd0*/  FMUL.FTZ R45, R39, R86.reuse ;  /* 0x00000056272d7220 */ /* 0x080fe20000410000 */
[----:B------:R-:W-:Y:S01]  /*7de0*/  LOP3.LUT R4, R4, 0xffff0000, RZ, 0xc0, !PT ;  /* 0xffff000004047812 */ /* 0x000fe200078ec0ff */
[C---:B------:R-:W-:Y:S01]  /*7df0*/  FFMA.FTZ R86, R38.reuse, R86, -R37 ;  /* 0x0000005626567223 */ /* 0x040fe20000010825 */
[----:B------:R-:W-:Y:S01]  /*7e00*/  LOP3.LUT R5, R5, 0xffff0000, RZ, 0xc0, !PT ;  /* 0xffff000005057812 */ /* 0x000fe200078ec0ff */
[C---:B------:R-:W-:Y:S01]  /*7e10*/  IMAD.U32 R39, R85.reuse, 0x10000, RZ ;  /* 0x0001000055277824 */ /* 0x040fe200078e00ff */
[----:B------:R-:W-:Y:S01]  /*7e20*/  LOP3.LUT R44, R85, 0xffff0000, RZ, 0xc0, !PT ;  /* 0xffff0000552c7812 */ /* 0x000fe200078ec0ff */
[C---:B------:R-:W-:Y:S01]  /*7e30*/  IMAD.U32 R37, R87.reuse, 0x10000, RZ ;  /* 0x0001000057257824 */ /* 0x040fe200078e00ff */
        /* <DEDUP_REMOVED lines=15> */
.L_x_4876:
[----:B------:R-:W-:Y:S05]  /*7f30*/  BSYNC B2 ;  /* 0x0000000000027941 */ /* 0x000fea0003800000 */
.L_x_4875:
[----:B------:R-:W-:Y:S05]  /*7f40*/  @P5 BRA `(.L_x_4866) ;  /* 0x0000000000b85947 */ /* 0x000fea0003800000 */
[----:B01234-:R-:W0:Y:S01]  /*7f50*/  LDS.128 R4, [R0+0x8000] ;  /* 0x0080000000047984 */ /* 0x01fe220000000c00 */
        /* <DEDUP_REMOVED lines=45> */
.L_x_4866:
[----:B------:R-:W-:Y:S05]  /*8230*/  BSYNC B1 ;  /* 0x0000000000017941 */ /* 0x000fea0003800000 */
.L_x_4865:
        /* <DEDUP_REMOVED lines=58> */
.L_x_4879:
[----:B------:R-:W-:Y:S05]  /*85e0*/  BSYNC B1 ;  /* 0x0000000000017941 */ /* 0x000fea0003800000 */
.L_x_4878:
[----:B------:R-:W-:Y:S04]  /*85f0*/  BSSY B1, `(.L_x_4880) ;  /* 0x0000030000017945 */ /* 0x000fe80003800000 */
[----:B------:R-:W-:Y:S05]  /*8600*/  @P1 BRA `(.L_x_4881) ;  /* 0x0000000000b81947 */ /* 0x000fea0003800000 */
[----:B0-----:R-:W0:Y:S01]  /*8610*/  LDS.128 R4, [R0+0x2000] ;  /* 0x0020000000047984 */ /* 0x001e220000000c00 */
        /* <DEDUP_REMOVED lines=45> */
.L_x_4881:
[----:B------:R-:W-:Y:S05]  /*88f0*/  BSYNC B1 ;  /* 0x0000000000017941 */ /* 0x000fea0003800000 */
.L_x_4880:
[----:B------:R-:W-:Y:S04]  /*8900*/  BSSY B1, `(.L_x_4882) ;  /* 0x0000030000017945 */ /* 0x000fe80003800000 */
[----:B------:R-:W-:Y:S05]  /*8910*/  @P2 BRA `(.L_x_4883) ;  /* 0x0000000000b82947 */ /* 0x000fea0003800000 */
[----:B01----:R-:W0:Y:S01]  /*8920*/  LDS.128 R4, [R60+0x18400] ;  /* 0x018400003c047984 */ /* 0x003e220000000c00 */
        /* <DEDUP_REMOVED lines=45> */
.L_x_4883:
[----:B------:R-:W-:Y:S05]  /*8c00*/  BSYNC B1 ;  /* 0x0000000000017941 */ /* 0x000fea0003800000 */
.L_x_4882:
[----:B------:R-:W-:Y:S04]  /*8c10*/  BSSY B1, `(.L_x_4884) ;  /* 0x0000030000017945 */ /* 0x000fe80003800000 */
[----:B------:R-:W-:Y:S05]  /*8c20*/  @P3 BRA `(.L_x_4885) ;  /* 0x0000000000b83947 */ /* 0x000fea0003800000 */
[----:B012---:R-:W0:Y:S01]  /*8c30*/  LDS.128 R4, [R0+0x6000] ;  /* 0x0060000000047984 */ /* 0x007e220000000c00 */
        /* <DEDUP_REMOVED lines=45> */
.L_x_4885:
[----:B------:R-:W-:Y:S05]  /*8f10*/  BSYNC B1 ;  /* 0x0000000000017941 */ /* 0x000fea0003800000 */
.L_x_4884:
        /* <DEDUP_REMOVED lines=48> */
.L_x_4887:
[----:B------:R-:W-:Y:S05]  /*9220*/  BSYNC B1 ;  /* 0x0000000000017941 */ /* 0x000fea0003800000 */
.L_x_4886:
[----:B------:R-:W-:Y:S05]  /*9230*/  @P5 BRA `(.L_x_4877) ;  /* 0x0000003c00b45947 */ /* 0x000fea0003800000 */
[----:B01234-:R-:W0:Y:S01]  /*9240*/  LDS.128 R4, [R0+0xa000] ;  /* 0x00a0000000047984 */ /* 0x01fe220000000c00 */
[----:B------:R-:W-:Y:S02]  /*9250*/  SHF.R.U64 R11, R2, 0x10, R3 ;  /* 0x00000010020b7819 */ /* 0x000fe40000001203 */
[--C-:B------:R-:W-:Y:S02]  /*9260*/  SHF.R.U64 R2, R8, 0x10, R9.reuse ;  /* 0x0000001008027819 */ /* 0x100fe40000001209 */
        /* <DEDUP_REMOVED lines=9> */
[----:B------:R-:W-:Y:S01]  /*9300*/  PRMT R63, R63, 0x5410, R2 ;  /* 0x000054103f3f7816 */ /* 0x000fe20000000002 */
        /* <DEDUP_REMOVED lines=32> */
[----:B------:R0:W-:Y:S01]  /*9510*/  STS.128 [R0+0xa000], R4 ;  /* 0x00a0000400007388 */ /* 0x0001e20000000c00 */
[----:B------:R-:W-:Y:S05]  /*9520*/  BRA `(.L_x_4877) ;  /* 0x0000003800f87947 */ /* 0x000fea0003800000 */
.L_x_4857:
[----:B------:R-:W1:Y:S01]  /*9530*/  LDC R28, c[0x0][0x448] ;  /* 0x00011200ff1c7b82 */ /* 0x000e620000000800 */
[----:B------:R-:W-:Y:S01]  /*9540*/  IMAD R7, R199, 0x40, R10 ;  /* 0x00000040c7077824 */ /* 0x000fe200078e020a */
[----:B------:R-:W-:Y:S01]  /*9550*/  ULDC.64 UR4, c[0x0][0x3f8] ;  /* 0x0000fe0000047ab9 */ /* 0x000fe20000000a00 */
[----:B------:R-:W-:Y:S01]  /*9560*/  ULDC.64 UR6, c[0x0][0x408] ;  /* 0x0001020000067ab9 */ /* 0x000fe20000000a00 */
[----:B------:R-:W-:Y:S02]  /*9570*/  IMAD.MOV.U32 R4, RZ, RZ, R26 ;  /* 0x000000ffff047224 */ /* 0x000fe400078e001a */
[----:B------:R-:W-:Y:S02]  /*9580*/  IMAD.MOV.U32 R5, RZ, RZ, R29 ;  /* 0x000000ffff057224 */ /* 0x000fe400078e001d */
[----:B------:R-:W-:Y:S02]  /*9590*/  IMAD.MOV.U32 R2, RZ, RZ, R24 ;  /* 0x000000ffff027224 */ /* 0x000fe400078e0018 */
[----:B------:R-:W-:-:S02]  /*95a0*/  IMAD.IADD R74, R76, 0x1, R79 ;  /* 0x000000014c4a7824 */ /* 0x000fc400078e024f */
[----:B------:R-:W-:Y:S02]  /*95b0*/  IMAD.IADD R20, R76, 0x1, R75 ;  /* 0x000000014c147824 */ /* 0x000fe400078e024b */
[----:B------:R-:W-:Y:S01]  /*95c0*/  IMAD.SHL.U32 R78, R199, 0x8, RZ ;  /* 0x00000008c74e7824 */ /* 0x000fe200078e00ff */
[----:B------:R-:W-:Y:S02]  /*95d0*/  SHF.R.S32.HI R77, RZ, 0x1f, R74 ;  /* 0x0000001fff4d7819 */ /* 0x000fe4000001144a */
[----:B------:R-:W-:Y:S02]  /*95e0*/  SHF.R.S32.HI R21, RZ, 0x1f, R20 ;  /* 0x0000001fff157819 */ /* 0x000fe40000011414 */
[----:B------:R-:W-:Y:S02]  /*95f0*/  LEA.HI R76, R77, R74, RZ, 0x3 ;  /* 0x0000004a4d4c7211 */ /* 0x000fe400078f18ff */
[----:B------:R-:W-:Y:S02]  /*9600*/  LEA.HI R68, R21, R20, RZ, 0x3 ;  /* 0x0000001415447211 */ /* 0x000fe400078f18ff */
[----:B------:R-:W-:-:S02]  /*9610*/  SHF.R.S32.HI R75, RZ, 0x3, R76 ;  /* 0x00000003ff4b7819 */ /* 0x000fc4000001144c */
[----:B-1----:R-:W-:Y:S02]  /*9620*/  ISETP.NE.AND P0, PT, R28, 0x1, PT ;  /* 0x000000011c00780c */ /* 0x002fe40003f05270 */
[----:B------:R-:W-:-:S11]  /*9630*/  SHF.R.S32.HI R69, RZ, 0x3, R68 ;  /* 0x00000003ff457819 */ /* 0x000fd60000011444 */
        /* <DEDUP_REMOVED lines=11> */
[----:B------:R-:W-:-:S04]  /*96f0*/  IMAD.WIDE.U32 R2, R7, UR6, R2 ;  /* 0x0000000607027c25 */ /* 0x000fc8000f8e0002 */
[----:B------:R-:W-:Y:S01]  /*9700*/  IMAD R7, R7, UR7, R0 ;  /* 0x0000000707077c24 */ /* 0x000fe2000f8e0200 */
[----:B------:R-:W-:Y:S01]  /*9710*/  ULDC.64 UR6, c[0x0][0x400] ;  /* 0x0001000000067ab9 */ /* 0x000fe20000000a00 */
[----:B------:R-:W-:Y:S01]  /*9720*/  IMAD.IADD R5, R5, 0x1, R9 ;  /* 0x0000000105057824 */ /* 0x000fe200078e0209 */
[----:B------:R-:W-:Y:S01]  /*9730*/  LEA R0, P0, R4, UR4, 0x1 ;  /* 0x0000000404007c11 */ /* 0x000fe2000f8008ff */
[----:B------:R-:W-:Y:S01]  /*9740*/  IMAD.IADD R9, R3, 0x1, R7 ;  /* 0x0000000103097824 */ /* 0x000fe200078e0207 */
[----:B------:R-:W-:Y:S01]  /*9750*/  LEA R8, P1, R2, UR6, 0x1 ;  /* 0x0000000602087c11 */ /* 0x000fe2000f8208ff */
[----:B------:R-:W-:Y:S01]  /*9760*/  UMOV UR4, 0xffffffff ;  /* 0xffffffff00047882 */ /* 0x000fe20000000000 */
[----:B------:R-:W-:Y:S02]  /*9770*/  LEA.HI.X R4, R4, UR5, R5, 0x1, P0 ;  /* 0x0000000504047c11 */ /* 0x000fe400080f0c05 */
[----:B------:R-:W-:Y:S01]  /*9780*/  LEA.HI.X R9, R2, UR7, R9, 0x1, P1 ;  /* 0x0000000702097c11 */ /* 0x000fe200088f0c09 */
[----:B------:R-:W-:Y:S08]  /*9790*/  BRA.DIV UR4, `(.L_x_4888) ;  /* 0x000001be04887947 */ /* 0x000ff0000b800000 */
[----:B------:R-:W1:Y:S04]  /*97a0*/  SHFL.IDX PT, R3, R4, RZ, 0x1c1f ;  /* 0x001c1fff04037589 */ /* 0x000e6800000e0000 */
[----:B------:R-:W2:Y:S04]  /*97b0*/  SHFL.IDX PT, R2, R0, RZ, 0x1c1f ;  /* 0x001c1fff00027589 */ /* 0x000ea800000e0000 */
[----:B------:R4:W0:Y:S04]  /*97c0*/  SHFL.IDX PT, R5, R9, RZ, 0x1c1f ;  /* 0x001c1fff09057589 */ /* 0x00082800000e0000 */
[----:B---3--:R4:W3:Y:S01]  /*97d0*/  SHFL.IDX PT, R14, R8, RZ, 0x1c1f ;  /* 0x001c1fff080e7589 */ /* 0x0088e200000e0000 */
[----:B-1----:R-:W-:-:S02]  /*97e0*/  IMAD.MOV.U32 R13, RZ, RZ, R3 ;  /* 0x000000ffff0d7224 */ /* 0x002fc400078e0003 */
[----:B--2-4-:R-:W-:-:S07]  /*97f0*/  IMAD.MOV.U32 R12, RZ, RZ, R2 ;  /* 0x000000ffff0c7224 */ /* 0x014fce00078e0002 */
.L_x_5175:
[----:B------:R-:W-:Y:S01]  /*9800*/  IMAD R83, R17, R28, RZ ;  /* 0x0000001c11537224 */ /* 0x000fe200078e02ff */
[----:B------:R-:W-:Y:S01]  /*9810*/  BSSY B1, `(.L_x_4889) ;  /* 0x0000031000017945 */ /* 0x000fe20003800000 */
[----:B---3--:R-:W-:Y:S01]  /*9820*/  IMAD.MOV.U32 R50, RZ, RZ, R14 ;  /* 0x000000ffff327224 */ /* 0x008fe200078e000e */
[----:B------:R-:W-:Y:S01]  /*9830*/  CS2R R46, SRZ ;  /* 0x00000000002e7805 */ /* 0x000fe2000001ff00 */
[----:B0-----:R-:W-:Y:S01]  /*9840*/  IMAD.MOV.U32 R51, RZ, RZ, R5 ;  /* 0x000000ffff337224 */ /* 0x001fe200078e0005 */
[----:B------:R-:W-:Y:S02]  /*9850*/  ISETP.GE.AND P0, PT, R10, R83, PT ;  /* 0x000000530a00720c */ /* 0x000fe40003f06270 */
        /* <DEDUP_REMOVED lines=12> */
[C---:B------:R-:W-:Y:S01]  /*9920*/  VIADD R2, R78.reuse, 0x20 ;  /* 0x000000204e027836 */ /* 0x040fe20000000000 */
[----:B------:R-:W-:Y:S01]  /*9930*/  ULDC UR4, c[0x0][0x3f4] ;  /* 0x0000fd0000047ab9 */ /* 0x000fe20000000800 */
[C---:B------:R-:W-:Y:S01]  /*9940*/  VIADD R3, R78.reuse, 0x40 ;  /* 0x000000404e037836 */ /* 0x040fe20000000000 */
[----:B------:R-:W-:Y:S02]  /*9950*/  ISETP.GE.AND P0, PT, R78, UR4, PT ;  /* 0x000000044e007c0c */ /* 0x000fe4000bf06270 */
[----:B------:R-:W-:Y:S02]  /*9960*/  CS2R R38, SRZ ;  /* 0x0000000000267805 */ /* 0x000fe4000001ff00 */
[----:B------:R-:W-:Y:S02]  /*9970*/  ISETP.GE.AND P1, PT, R2, UR4, PT ;  /* 0x0000000402007c0c */ /* 0x000fe4000bf26270 */
[----:B------:R-:W-:Y:S02]  /*9980*/  CS2R R36, SRZ ;  /* 0x0000000000247805 */ /* 0x000fe4000001ff00 */
[----:B------:R-:W-:-:S02]  /*9990*/  ISETP.GE.AND P2, PT, R3, UR4, PT ;  /* 0x0000000403007c0c */ /* 0x000fc4000bf46270 */
[----:B------:R-:W-:Y:S02]  /*99a0*/  CS2R R26, SRZ ;  /* 0x00000000001a7805 */ /* 0x000fe4000001ff00 */
[----:B------:R-:W-:Y:S02]  /*99b0*/  CS2R R24, SRZ ;  /* 0x0000000000187805 */ /* 0x000fe4000001ff00 */
[----:B------:R-:W-:Y:S02]  /*99c0*/  CS2R R42, SRZ ;  /* 0x00000000002a7805 */ /* 0x000fe4000001ff00 */
[----:B------:R-:W-:Y:S01]  /*99d0*/  CS2R R40, SRZ ;  /* 0x0000000000287805 */ /* 0x000fe2000001ff00 */
[----:B------:R-:W-:-:S04]  /*99e0*/  @!P0 IMAD.WIDE R2, R78, 0x2, R12 ;  /* 0x000000024e028825 */ /* 0x000fc800078e020c */
[----:B------:R-:W-:Y:S01]  /*99f0*/  @!P1 IMAD.SHL.U32 R5, R75, 0x8, RZ ;  /* 0x000000084b059824 */ /* 0x000fe200078e00ff */
[----:B------:R0:W5:Y:S01]  /*9a00*/  @!P0 LD.E.128 R36, desc[UR36][R2.64] ;  /* 0x0000002402248980 */ /* 0x000162000c101d00 */
[----:B------:R-:W-:Y:S01]  /*9a10*/  @!P2 IMAD.SHL.U32 R49, R69, 0x8, RZ ;  /* 0x000000084531a824 */ /* 0x000fe200078e00ff */
[----:B------:R-:W-:Y:S02]  /*9a20*/  CS2R R30, SRZ ;  /* 0x00000000001e7805 */ /* 0x000fe4000001ff00 */
[----:B------:R-:W-:Y:S01]  /*9a30*/  CS2R R28, SRZ ;  /* 0x00000000001c7805 */ /* 0x000fe2000001ff00 */
[--C-:B------:R-:W-:Y:S01]  /*9a40*/  @!P1 IMAD.WIDE R6, R5, 0x2, R12.reuse ;  /* 0x0000000205069825 */ /* 0x100fe200078e020c */
[----:B------:R-:W-:Y:S02]  /*9a50*/  CS2R R46, SRZ ;  /* 0x00000000002e7805 */ /* 0x000fe4000001ff00 */
[----:B------:R-:W-:Y:S02]  /*9a60*/  CS2R R44, SRZ ;  /* 0x00000000002c7805 */ /* 0x000fe4000001ff00 */
[----:B------:R-:W-:Y:S01]  /*9a70*/  CS2R R34, SRZ ;  /* 0x0000000000227805 */ /* 0x000fe2000001ff00 */
[----:B------:R-:W-:Y:S01]  /*9a80*/  @!P2 IMAD.WIDE R14, R49, 0x2, R12 ;  /* 0x00000002310ea825 */ /* 0x000fe200078e020c */
[----:B------:R-:W-:Y:S01]  /*9a90*/  CS2R R32, SRZ ;  /* 0x0000000000207805 */ /* 0x000fe2000001ff00 */
[----:B------:R1:W5:Y:S02]  /*9aa0*/  @!P1 LD.E.128 R40, desc[UR36][R6.64] ;  /* 0x0000002406289980 */ /* 0x000364000c101d00 */
[----:B------:R-:W-:-:S02]  /*9ab0*/  @!P1 IMAD.WIDE R12, R5, 0x2, R50 ;  /* 0x00000002050c9825 */ /* 0x000fc400078e0232 */
[----:B------:R1:W5:Y:S02]  /*9ac0*/  @!P2 LD.E.128 R44, desc[UR36][R14.64] ;  /* 0x000000240e2ca980 */ /* 0x000364000c101d00 */
[--C-:B------:R-:W-:Y:S02]  /*9ad0*/  @!P2 IMAD.WIDE R48, R49, 0x2, R50.reuse ;  /* 0x000000023130a825 */ /* 0x100fe400078e0232 */
[----:B------:R1:W5:Y:S02]  /*9ae0*/  @!P1 LD.E.128 R28, desc[UR36][R12.64] ;  /* 0x000000240c1c9980 */ /* 0x000364000c101d00 */
[----:B0-----:R-:W-:Y:S02]  /*9af0*/  @!P0 IMAD.WIDE R2, R78, 0x2, R50 ;  /* 0x000000024e028825 */ /* 0x001fe400078e0232 */
[----:B------:R1:W5:Y:S04]  /*9b00*/  @!P2 LD.E.128 R32, desc[UR36][R48.64] ;  /* 0x000000243020a980 */ /* 0x000368000c101d00 */
[----:B------:R1:W5:Y:S02]  /*9b10*/  @!P0 LD.E.128 R24, desc[UR36][R2.64] ;  /* 0x0000002402188980 */ /* 0x000364000c101d00 */
.L_x_4890:
[----:B------:R-:W-:Y:S05]  /*9b20*/  BSYNC B1 ;  /* 0x0000000000017941 */ /* 0x000fea0003800000 */
.L_x_4889:
[----:B-1---5:R-:W-:Y:S01]  /*9b30*/  IMAD.MOV.U32 R6, RZ, RZ, R45 ;  /* 0x000000ffff067224 */ /* 0x022fe200078e002d */
[----:B------:R-:W-:Y:S01]  /*9b40*/  UMOV UR4, 0xffffffff ;  /* 0xffffffff00047882 */ /* 0x000fe20000000000 */
        /* <DEDUP_REMOVED lines=49> */
[----:B------:R-:W0:Y:S04]  /*9e60*/  SHFL.IDX PT, R3, R4, 0x1, 0x1c1f ;  /* 0x003c1f0004037f89 */ /* 0x000e2800000e0000 */
[----:B------:R-:W1:Y:S04]  /*9e70*/  SHFL.IDX PT, R2, R0, 0x1, 0x1c1f ;  /* 0x003c1f0000027f89 */ /* 0x000e6800000e0000 */
[----:B------:R2:W3:Y:S04]  /*9e80*/  SHFL.IDX PT, R5, R9, 0x1, 0x1c1f ;  /* 0x003c1f0009057f89 */ /* 0x0004e800000e0000 */
[----:B------:R2:W4:Y:S01]  /*9e90*/  SHFL.IDX PT, R14, R8, 0x1, 0x1c1f ;  /* 0x003c1f00080e7f89 */ /* 0x00052200000e0000 */
[----:B0-----:R-:W-:-:S02]  /*9ea0*/  IMAD.MOV.U32 R63, RZ, RZ, R3 ;  /* 0x000000ffff3f7224 */ /* 0x001fc400078e0003 */
[----:B-12---:R-:W-:-:S07]  /*9eb0*/  IMAD.MOV.U32 R62, RZ, RZ, R2 ;  /* 0x000000ffff3e7224 */ /* 0x006fce00078e0002 */
.L_x_5181:
[----:B------:R-:W-:Y:S01]  /*9ec0*/  VIADD R10, R10, 0x40 ;  /* 0x000000400a0a7836 */ /* 0x000fe20000000000 */
[----:B------:R-:W-:Y:S01]  /*9ed0*/  BSSY B1, `(.L_x_4892) ;  /* 0x0000030000017945 */ /* 0x000fe20003800000 */
[----:B----4-:R-:W-:Y:S01]  /*9ee0*/  IMAD.MOV.U32 R2, RZ, RZ, R14 ;  /* 0x000000ffff027224 */ /* 0x010fe200078e000e */
[----:B------:R-:W-:Y:S01]  /*9ef0*/  CS2R R8, SRZ ;  /* 0x0000000000087805 */ /* 0x000fe2000001ff00 */
[----:B---3--:R-:W-:Y:S01]  /*9f00*/  IMAD.MOV.U32 R3, RZ, RZ, R5 ;  /* 0x000000ffff037224 */ /* 0x008fe200078e0005 */
        /* <DEDUP_REMOVED lines=22> */
[----:B------:R-:W-:Y:S01]  /*a070*/  CS2R R10, SRZ ;  /* 0x00000000000a7805 */ /* 0x000fe2000001ff00 */
[----:B------:R-:W-:-:S04]  /*a080*/  @!P0 IMAD.WIDE R4, R78, 0x2, R62 ;  /* 0x000000024e048825 */ /* 0x000fc800078e023e */
[----:B------:R-:W-:Y:S01]  /*a090*/  @!P1 IMAD.SHL.U32 R65, R75, 0x8, RZ ;  /* 0x000000084b419824 */ /* 0x000fe200078e00ff */
[----:B------:R0:W5:Y:S01]  /*a0a0*/  @!P0 LD.E.128 R12, desc[UR36][R4.64] ;  /* 0x00000024040c8980 */ /* 0x000162000c101d00 */
[----:B------:R-:W-:Y:S01]  /*a0b0*/  @!P2 IMAD.SHL.U32 R67, R69, 0x8, RZ ;  /* 0x000000084543a824 */ /* 0x000fe200078e00ff */
[----:B------:R-:W-:Y:S01]  /*a0c0*/  CS2R R8, SRZ ;  /* 0x0000000000087805 */ /* 0x000fe2000001ff00 */
[--C-:B------:R-:W-:Y:S01]  /*a0d0*/  @!P1 IMAD.WIDE R60, R65, 0x2, R62.reuse ;  /* 0x00000002413c9825 */ /* 0x100fe200078e023e */
[----:B------:R-:W-:Y:S02]  /*a0e0*/  CS2R R54, SRZ ;  /* 0x0000000000367805 */ /* 0x000fe4000001ff00 */
[----:B------:R-:W-:Y:S02]  /*a0f0*/  CS2R R52, SRZ ;  /* 0x0000000000347805 */ /* 0x000fe4000001ff00 */
[----:B------:R-:W-:Y:S01]  /*a100*/  CS2R R6, SRZ ;  /* 0x0000000000067805 */ /* 0x000fe2000001ff00 */
[----:B------:R-:W-:Y:S01]  /*a110*/  @!P2 IMAD.WIDE R62, R67, 0x2, R62 ;  /* 0x00000002433ea825 */ /* 0x000fe200078e023e */
[----:B------:R-:W-:-:S02]  /*a120*/  CS2R R50, SRZ ;  /* 0x0000000000327805 */ /* 0x000fc4000001ff00 */
[----:B------:R-:W-:Y:S02]  /*a130*/  CS2R R48, SRZ ;  /* 0x0000000000307805 */ /* 0x000fe4000001ff00 */
[----:B0-----:R-:W-:Y:S01]  /*a140*/  CS2R R4, SRZ ;  /* 0x0000000000047805 */ /* 0x001fe2000001ff00 */
[--C-:B------:R-:W-:Y:S01]  /*a150*/  @!P1 IMAD.WIDE R64, R65, 0x2, R2.reuse ;  /* 0x0000000241409825 */ /* 0x100fe200078e0202 */
[----:B------:R0:W5:Y:S03]  /*a160*/  @!P1 LD.E.128 R8, desc[UR36][R60.64] ;  /* 0x000000243c089980 */ /* 0x000166000c101d00 */
[--C-:B------:R-:W-:Y:S01]  /*a170*/  @!P2 IMAD.WIDE R66, R67, 0x2, R2.reuse ;  /* 0x000000024342a825 */ /* 0x100fe200078e0202 */
[----:B------:R0:W5:Y:S03]  /*a180*/  @!P1 LD.E.128 R52, desc[UR36][R64.64] ;  /* 0x0000002440349980 */ /* 0x000166000c101d00 */
[----:B------:R-:W-:Y:S01]  /*a190*/  @!P0 IMAD.WIDE R2, R78, 0x2, R2 ;  /* 0x000000024e028825 */ /* 0x000fe200078e0202 */
[----:B------:R0:W5:Y:S04]  /*a1a0*/  @!P2 LD.E.128 R4, desc[UR36][R62.64] ;  /* 0x000000243e04a980 */ /* 0x000168000c101d00 */
[----:B------:R0:W5:Y:S04]  /*a1b0*/  @!P0 LD.E.128 R56, desc[UR36][R2.64] ;  /* 0x0000002402388980 */ /* 0x000168000c101d00 */
[----:B------:R0:W5:Y:S02]  /*a1c0*/  @!P2 LD.E.128 R48, desc[UR36][R66.64] ;  /* 0x000000244230a980 */ /* 0x000164000c101d00 */
.L_x_4893:
[----:B------:R-:W-:Y:S05]  /*a1d0*/  BSYNC B1 ;  /* 0x0000000000017941 */ /* 0x000fea0003800000 */
.L_x_4892:
[----:B------:R-:W-:Y:S01]  /*a1e0*/  R2UR UR5, R226 ;  /* 0x00000000e20572ca */ /* 0x000fe200000e0000 */
[----:B0----5:R-:W-:Y:S01]  /*a1f0*/  IMAD.MOV.U32 R2, RZ, RZ, R7 ;  /* 0x000000ffff027224 */ /* 0x021fe200078e0007 */
[----:B------:R-:W-:Y:S01]  /*a200*/  R2UR UR6, R22 ;  /* 0x00000000160672ca */ /* 0x000fe200000e0000 */
        /* <DEDUP_REMOVED lines=9> */
[----:B------:R-:W-:Y:S01]  /*a2a0*/  ULEA.HI UR4, UR5, UR5, URZ, 0x1 ;  /* 0x0000000505047291 */ /* 0x000fe2000f8f083f */
[----:B------:R-:W-:Y:S01]  /*a2b0*/  IMAD.MOV.U32 R61, RZ, RZ, R8 ;  /* 0x000000ffff3d7224 */ /* 0x000fe200078e0008 */
[----:B------:R-:W-:Y:S01]  /*a2c0*/  PRMT R108, R63, 0x7610, R108 ;  /* 0x000076103f6c7816 */ /* 0x000fe2000000006c */
[----:B------:R-:W-:Y:S01]  /*a2d0*/  IMAD.MOV.U32 R64, RZ, RZ, R15 ;  /* 0x000000ffff407224 */ /* 0x000fe200078e000f */
[----:B------:R-:W-:Y:S01]  /*a2e0*/  ULOP3.LUT UR4, UR4, 0xfffffffe, URZ, 0xc0, !UPT ;  /* 0xfffffffe04047892 */ /* 0x000fe2000f8ec03f */
[----:B------:R-:W-:Y:S01]  /*a2f0*/  PRMT R87, R62, 0x7610, R87 ;  /* 0x000076103e577816 */ /* 0x000fe20000000057 */
[----:B------:R-:W-:Y:S01]  /*a300*/  IMAD.MOV.U32 R62, RZ, RZ, R13 ;  /* 0x000000ffff3e7224 */ /* 0x000fe200078e000d */
[----:B------:R-:W-:Y:S01]  /*a310*/  PRMT R86, R61, 0x7610, R86 ;  /* 0x000076103d567816 */ /* 0x000fe20000000056 */
[----:B------:R-:W-:Y:S01]  /*a320*/  UIADD3 UR4, UR5, -UR4, URZ ;  /* 0x8000000405047290 */ /* 0x000fe2000fffe03f */
[----:B------:R-:W-:Y:S01]  /*a330*/  PRMT R107, R64, 0x7610, R107 ;  /* 0x00007610406b7816 */ /* 0x000fe2000000006b */
[----:B------:R-:W-:Y:S01]  /*a340*/  IMAD.MOV.U32 R63, RZ, RZ, R50 ;  /* 0x000000ffff3f7224 */ /* 0x000fe200078e0032 */
[----:B------:R-:W-:Y:S01]  /*a350*/  PRMT R105, R62, 0x7610, R105 ;  /* 0x000076103e697816 */ /* 0x000fe20000000069 */
[----:B------:R-:W-:-:S02]  /*a360*/  IMAD.MOV.U32 R61, RZ, RZ, R12 ;  /* 0x000000ffff3d7224 */ /* 0x000fc400078e000c */
[----:B------:R-:W-:Y:S01]  /*a370*/  IMAD.U32 R60, RZ, RZ, UR4 ;  /* 0x00000004ff3c7e24 */ /* 0x000fe2000f8e00ff */
[----:B------:R-:W-:Y:S01]  /*a380*/  PRMT R80, R63, 0x7610, R80 ;  /* 0x000076103f507816 */ /* 0x000fe20000000050 */
[----:B------:R-:W-:Y:S01]  /*a390*/  IMAD.MOV.U32 R64, RZ, RZ, R51 ;  /* 0x000000ffff407224 */ /* 0x000fe200078e0033 */
[----:B------:R-:W-:Y:S01]  /*a3a0*/  PRMT R106, R61, 0x7610, R106 ;  /* 0x000076103d6a7816 */ /* 0x000fe2000000006a */
[----:B------:R-:W-:Y:S01]  /*a3b0*/  IMAD.U32 R100, RZ, RZ, UR6 ;  /* 0x00000006ff647e24 */ /* 0x000fe2000f8e00ff */
[----:B------:R-:W-:Y:S01]  /*a3c0*/  SHF.L.U32 R60, R60, 0x1f, RZ ;  /* 0x0000001f3c3c7819 */ /* 0x000fe200000006ff */
[----:B------:R-:W-:Y:S01]  /*a3d0*/  IMAD.MOV.U32 R62, RZ, RZ, R49 ;  /* 0x000000ffff3e7224 */ /* 0x000fe200078e0031 */
[----:B------:R-:W-:Y:S01]  /*a3e0*/  PRMT R81, R64, 0x7610, R81 ;  /* 0x0000761040517816 */ /* 0x000fe20000000051 */
[----:B------:R-:W-:Y:S01]  /*a3f0*/  IMAD.MOV.U32 R63, RZ, RZ, R54 ;  /* 0x000000ffff3f7224 */ /* 0x000fe200078e0036 */
[----:B------:R-:W0:Y:S01]  /*a400*/  SYNCS.PHASECHK.TRANS64.TRYWAIT P0, [UR39+0x30800], R60 ;  /* 0x0308003cff0075a7 */ /* 0x000e220008000167 */
[----:B------:R-:W-:Y:S01]  /*a410*/  IMAD.MOV.U32 R61, RZ, RZ, R48 ;  /* 0x000000ffff3d7224 */ /* 0x000fe200078e0030 */
[----:B------:R-:W-:Y:S01]  /*a420*/  VIADDMNMX R100, R83, -R100, 0x80, PT ;  /* 0x0000008053647446 */ /* 0x000fe20003800964 */
        /* <DEDUP_REMOVED lines=15> */
[----:B------:R-:W-:Y:S01]  /*a520*/  ISETP.GE.AND P1, PT, R197, R100, PT ;  /* 0x00000064c500720c */ /* 0x000fe20003f26270 */
[----:B------:R-:W-:Y:S01]  /*a530*/  IMAD.MOV.U32 R63, RZ, RZ, R57 ;  /* 0x000000ffff3f7224 */ /* 0x000fe200078e0039 */
[----:B------:R-:W-:-:S02]  /*a540*/  PRMT R90, R61, 0x7610, R90 ;  /* 0x000076103d5a7816 */ /* 0x000fc4000000005a */
[----:B------:R-:W-:Y:S01]  /*a550*/  PRMT R103, R64, 0x7610, R103 ;  /* 0x0000761040677816 */ /* 0x000fe20000000067 */
[----:B0-----:R-:W-:Y:S08]  /*a560*/  @!P0 BRA `(.L_x_4894) ;  /* 0x000001b000f08947 */ /* 0x001ff00003800000 */
.L_x_5182:
[----:B------:R-:W-:Y:S01]  /*a570*/  BSSY B1, `(.L_x_4895) ;  /* 0x000015c000017945 */ /* 0x000fe20003800000 */
[----:B------:R-:W-:Y:S02]  /*a580*/  PRMT R102, R62, 0x7610, R102 ;  /* 0x000076103e667816 */ /* 0x000fe40000000066 */
[----:B------:R-:W-:Y:S01]  /*a590*/  PRMT R101, R63, 0x7610, R101 ;  /* 0x000076103f657816 */ /* 0x000fe20000000065 */
[----:B------:R-:W-:Y:S06]  /*a5a0*/  @P1 BRA `(.L_x_4896) ;  /* 0x0000001400601947 */ /* 0x000fec0003800000 */
[----:B------:R-:W1:Y:S01]  /*a5b0*/  LDC R118, c[0x0][0x3f4] ;  /* 0x0000fd00ff767b82 */ /* 0x000e620000000800 */
[C---:B0-----:R-:W-:Y:S01]  /*a5c0*/  VIADD R61, R78.reuse, 0x20 ;  /* 0x000000204e3d7836 */ /* 0x041fe20000000000 */
[----:B------:R-:W-:Y:S01]  /*a5d0*/  BSSY B2, `(.L_x_4897) ;  /* 0x0000071000027945 */ /* 0x000fe20003800000 */
[C---:B------:R-:W-:Y:S01]  /*a5e0*/  VIADD R63, R78.reuse, 0x40 ;  /* 0x000000404e3f7836 */ /* 0x040fe20000000000 */
[-C--:B-1----:R-:W-:Y:S02]  /*a5f0*/  ISETP.GE.AND P0, PT, R78, R118.reuse, PT ;  /* 0x000000764e00720c */ /* 0x082fe40003f06270 */
[-C--:B------:R-:W-:Y:S02]  /*a600*/  ISETP.GE.AND P1, PT, R61, R118.reuse, PT ;  /* 0x000000763d00720c */ /* 0x080fe40003f26270 */
[----:B------:R-:W-:-:S09]  /*a610*/  ISETP.GE.AND P2, PT, R63, R118, PT ;  /* 0x000000763f00720c */ /* 0x000fd20003f46270 */
[----:B------:R-:W-:Y:S05]  /*a620*/  @P0 BRA `(.L_x_4898) ;  /* 0x0000000400ac0947 */ /* 0x000fea0003800000 */
[----:B------:R-:W-:Y:S02]  /*a630*/  LEA.HI R60, R118, R199, RZ, 0x1d ;  /* 0x000000c7763c7211 */ /* 0x000fe400078fe8ff */
[----:B------:R-:W-:Y:S02]  /*a640*/  LOP3.LUT R61, R71, 0x38, R78, 0xf8, !PT ;  /* 0x00000038473d7812 */ /* 0x000fe400078ef84e */
[----:B------:R-:W-:Y:S02]  /*a650*/  SHF.R.S32.HI R63, RZ, 0x1f, R60 ;  /* 0x0000001fff3f7819 */ /* 0x000fe4000001143c */
[----:B------:R-:W-:Y:S02]  /*a660*/  LOP3.LUT R61, R61, R70, RZ, 0x3c, !PT ;  /* 0x000000463d3d7212 */ /* 0x000fe400078e3cff */
[----:B------:R-:W-:Y:S01]  /*a670*/  LEA.HI R63, R63, R60, RZ, 0x3 ;  /* 0x0000003c3f3f7211 */ /* 0x000fe200078f18ff */
[----:B------:R-:W-:Y:S01]  /*a680*/  IMAD.SHL.U32 R60, R60, 0x8, RZ ;  /* 0x000000083c3c7824 */ /* 0x000fe200078e00ff */
[----:B------:R-:W-:Y:S01]  /*a690*/  SHF.R.U64 R128, R24, 0x10, R25 ;  /* 0x0000001018807819 */ /* 0x000fe20000001219 */
[----:B------:R-:W-:Y:S01]  /*a6a0*/  IMAD R61, R202, 0x200, R61 ;  /* 0x00000200ca3d7824 */ /* 0x000fe200078e023d */
[----:B------:R-:W-:Y:S01]  /*a6b0*/  SHF.R.U64 R125, R38, 0x10, R39 ;  /* 0x00000010267d7819 */ /* 0x000fe20000001227 */
[----:B------:R-:W-:Y:S01]  /*a6c0*/  IMAD.SHL.U32 R62, R63, 0x400, RZ ;  /* 0x000004003f3e7824 */ /* 0x000fe200078e00ff */
[----:B------:R-:W-:-:S02]  /*a6d0*/  LOP3.LUT R63, R71, 0x38, R60, 0xf8, !PT ;  /* 0x00000038473f7812 */ /* 0x000fc400078ef83c */
[----:B------:R-:W-:Y:S02]  /*a6e0*/  LEA R117, R61, UR39, 0x1 ;  /* 0x000000273d757c11 */ /* 0x000fe4000f8e08ff */
[----:B------:R-:W-:Y:S02]  /*a6f0*/  LOP3.LUT R65, R62, 0x7fffe000, RZ, 0xc0, !PT ;  /* 0x7fffe0003e417812 */ /* 0x000fe400078ec0ff */
[----:B------:R-:W-:Y:S02]  /*a700*/  LOP3.LUT R60, R63, R70, RZ, 0x3c, !PT ;  /* 0x000000463f3c7212 */ /* 0x000fe400078e3cff */
[----:B------:R-:W-:Y:S01]  /*a710*/  SHF.R.U64 R36, R36, 0x10, R37 ;  /* 0x0000001024247819 */ /* 0x000fe20000001225 */
[----:B------:R-:W-:Y:S01]  /*a720*/  IMAD R65, R202, 0x200, R65 ;  /* 0x00000200ca417824 */ /* 0x000fe200078e0241 */
[----:B------:R-:W-:Y:S02]  /*a730*/  SHF.R.U32.HI R38, RZ, 0x10, R39 ;  /* 0x00000010ff267819 */ /* 0x000fe40000011627 */
[----:B------:R-:W-:Y:S01]  /*a740*/  SHF.R.U32.HI R39, RZ, 0x10, R25 ;  /* 0x00000010ff277819 */ /* 0x000fe20000011619 */
[----:B------:R-:W-:Y:S01]  /*a750*/  IMAD.IADD R65, R65, 0x1, R60 ;  /* 0x0000000141417824 */ /* 0x000fe200078e023c */
[----:B------:R-:W-:Y:S01]  /*a760*/  PRMT R128, R123, 0x5410, R128 ;  /* 0x000054107b807816 */ /* 0x000fe20000000080 */
[----:B------:R-:W0:Y:S01]  /*a770*/  LDS.128 R60, [R117+0x12400] ;  /* 0x01240000753c7984 */ /* 0x000e220000000c00 */
[----:B------:R-:W-:-:S02]  /*a780*/  PRMT R121, R121, 0x5410, R36 ;  /* 0x0000541079797816 */ /* 0x000fc40000000024 */
[----:B------:R-:W-:Y:S01]  /*a790*/  LEA R119, R65, UR39, 0x1 ;  /* 0x0000002741777c11 */ /* 0x000fe2000f8e08ff */
[----:B------:R-:W-:Y:S01]  /*a7a0*/  IMAD.U32 R129, R128, 0x10000, RZ ;  /* 0x0001000080817824 */ /* 0x000fe200078e00ff */
[----:B------:R-:W-:Y:S02]  /*a7b0*/  SHF.R.U32.HI R127, RZ, 0x10, R37 ;  /* 0x00000010ff7f7819 */ /* 0x000fe40000011625 */
[----:B------:R-:W-:Y:S01]  /*a7c0*/  PRMT R130, R122, 0x5410, R39 ;  /* 0x000054107a827816 */ /* 0x000fe20000000027 */
[----:B------:R-:W1:Y:S01]  /*a7d0*/  LDS.128 R64, [R119+0x12400] ;  /* 0x0124000077407984 */ /* 0x000e620000000c00 */
[--C-:B------:R-:W-:Y:S02]  /*a7e0*/  SHF.R.U64 R37, R26, 0x10, R27.reuse ;  /* 0x000000101a257819 */ /* 0x100fe4000000121b */
[----:B------:R-:W-:Y:S01]  /*a7f0*/  SHF.R.U32.HI R26, RZ, 0x10, R27 ;  /* 0x00000010ff1a7819 */ /* 0x000fe2000001161b */
[----:B------:R-:W-:Y:S01]  /*a800*/  IMAD.U32 R131, R130, 0x10000, RZ ;  /* 0x0001000082837824 */ /* 0x000fe200078e00ff */
[----:B------:R-:W-:-:S02]  /*a810*/  PRMT R120, R120, 0x5410, R127 ;  /* 0x0000541078787816 */ /* 0x000fc4000000007f */
[----:B------:R-:W-:Y:S02]  /*a820*/  PRMT R25, R82, 0x5432, R125 ;  /* 0x0000543252197816 */ /* 0x000fe4000000007d */
[----:B------:R-:W-:Y:S02]  /*a830*/  PRMT R24, R81, 0x5432, R38 ;  /* 0x0000543251187816 */ /* 0x000fe40000000026 */
[----:B------:R-:W-:Y:S02]  /*a840*/  PRMT R26, R79, 0x5432, R26 ;  /* 0x000054324f1a7816 */ /* 0x000fe4000000001a */
[----:B------:R-:W-:Y:S02]  /*a850*/  PRMT R37, R80, 0x5432, R37 ;  /* 0x0000543250257816 */ /* 0x000fe40000000025 */
[----:B------:R-:W-:Y:S01]  /*a860*/  LOP3.LUT R128, R128, 0xffff0000, RZ, 0xc0, !PT ;  /* 0xffff000080807812 */ /* 0x000fe200078ec0ff */
[----:B------:R-:W-:Y:S01]  /*a870*/  IMAD.U32 R132, R26, 0x10000, RZ ;  /* 0x000100001a847824 */ /* 0x000fe200078e00ff */
[----:B------:R-:W-:Y:S01]  /*a880*/  LOP3.LUT R130, R130, 0xffff0000, RZ, 0xc0, !PT ;  /* 0xffff000082827812 */ /* 0x000fe200078ec0ff */
[C---:B0-----:R-:W-:Y:S01]  /*a890*/  IMAD.U32 R122, R60.reuse, 0x10000, RZ ;  /* 0x000100003c7a7824 */ /* 0x041fe200078e00ff */
[----:B------:R-:W-:Y:S01]  /*a8a0*/  LOP3.LUT R123, R60, 0xffff0000, RZ, 0xc0, !PT ;  /* 0xffff00003c7b7812 */ /* 0x000fe200078ec0ff */
[C---:B------:R-:W-:Y:S01]  /*a8b0*/  IMAD.U32 R36, R62.reuse, 0x10000, RZ ;  /* 0x000100003e247824 */ /* 0x040fe200078e00ff */
[----:B------:R-:W-:Y:S01]  /*a8c0*/  LOP3.LUT R27, R62, 0xffff0000, RZ, 0xc0, !PT ;  /* 0xffff00003e1b7812 */ /* 0x000fe200078ec0ff */
[C---:B------:R-:W-:Y:S01]  /*a8d0*/  IMAD.U32 R126, R63.reuse, 0x10000, RZ ;  /* 0x000100003f7e7824 */ /* 0x040fe200078e00ff */
[----:B------:R-:W-:Y:S01]  /*a8e0*/  LOP3.LUT R62, R63, 0xffff0000, RZ, 0xc0, !PT ;  /* 0xffff00003f3e7812 */ /* 0x000fe200078ec0ff */
[----:B------:R-:W-:Y:S01]  /*a8f0*/  IMAD.U32 R60, R121, 0x10000, RZ ;  /* 0x00010000793c7824 */ /* 0x000fe200078e00ff */
[C---:B------:R-:W-:Y:S01]  /*a900*/  LOP3.LUT R125, R61.reuse, 0xffff0000, RZ, 0xc0, !PT ;  /* 0xffff00003d7d7812 */ /* 0x040fe200078ec0ff */
[C---:B-1----:R-:W-:Y:S01]  /*a910*/  IMAD.U32 R39, R64.reuse, 0x10000, RZ ;  /* 0x0001000040277824 */ /* 0x042fe200078e00ff */
[----:B------:R-:W-:Y:S01]  /*a920*/  LOP3.LUT R63, R64, 0xffff0000, RZ, 0xc0, !PT ;  /* 0xffff0000403f7812 */ /* 0x000fe200078ec0ff */
[----:B------:R-:W-:Y:S01]  /*a930*/  IMAD.U32 R124, R61, 0x10000, RZ ;  /* 0x000100003d7c7824 */ /* 0x000fe200078e00ff */
[----:B------:R-:W-:Y:S01]  /*a940*/  LOP3.LUT R64, R65, 0xffff0000, RZ, 0xc0, !PT ;  /* 0xffff000041407812 */ /* 0x000fe200078ec0ff */
[----:B------:R-:W-:Y:S01]  /*a950*/  FMUL.FTZ R133, R39, R129 ;  /* 0x0000008127857220 */ /* 0x000fe20000410000 */
[----:B------:R-:W-:Y:S01]  /*a960*/  IMAD.U32 R61, R65, 0x10000, RZ ;  /* 0x00010000413d7824 */ /* 0x000fe200078e00ff */
[C---:B------:R-:W-:Y:S01]  /*a970*/  LOP3.LUT R38, R66.reuse, 0xffff0000, RZ, 0xc0, !PT ;  /* 0xffff000042267812 */ /* 0x040fe200078ec0ff */
[----:B------:R-:W-:Y:S01]  /*a980*/  IMAD.U32 R65, R66, 0x10000, RZ ;  /* 0x0001000042417824 */ /* 0x000fe200078e00ff */
[C---:B------:R-:W-:Y:S01]  /*a990*/  LOP3.LUT R66, R67.reuse, 0xffff0000, RZ, 0xc0, !PT ;  /* 0xffff000043427812 */ /* 0x040fe200078ec0ff */
[----:B------:R-:W-:-:S02]  /*a9a0*/  IMAD.U32 R127, R67, 0x10000, RZ ;  /* 0x00010000437f7824 */ /* 0x000fc400078e00ff */
[-C--:B------:R-:W-:Y:S01]  /*a9b0*/  FMUL.FTZ R135, R39, R60.reuse ;  /* 0x0000003c27877220 */ /* 0x080fe20000410000 */
[----:B------:R-:W-:Y:S01]  /*a9c0*/  FFMA.FTZ R39, R122, R60, -R133 ;  /* 0x0000003c7a277223 */ /* 0x000fe20000010885 */
[----:B------:R-:W-:Y:S02]  /*a9d0*/  IMAD.U32 R67, R120, 0x10000, RZ ;  /* 0x0001000078437824 */ /* 0x000fe400078e00ff */
[C---:B------:R-:W-:Y:S01]  /*a9e0*/  FMUL.FTZ R133, R61.reuse, R131 ;  /* 0x000000833d857220 */ /* 0x040fe20000410000 */
[----:B------:R-:W-:Y:S01]  /*a9f0*/  FFMA.FTZ R60, R122, R129, R135 ;  /* 0x000000817a3c7223 */ /* 0x000fe20000010087 */
[----:B------:R-:W-:Y:S02]  /*aa00*/  IMAD.U32 R122, R24, 0x10000, RZ ;  /* 0x00010000187a7824 */ /* 0x000fe400078e00ff */
[-C--:B------:R-:W-:Y:S01]  /*aa10*/  FMUL.FTZ R129, R61, R67.reuse ;  /* 0x000000433d817220 */ /* 0x080fe20000410000 */
[C---:B------:R-:W-:Y:S01]  /*aa20*/  FFMA.FTZ R61, R124.reuse, R67, -R133 ;  /* 0x000000437c3d7223 */ /* 0x040fe20000010885 */
[C---:B------:R-:W-:Y:S01]  /*aa30*/  FMUL.FTZ R67, R127.reuse, R132 ;  /* 0x000000847f437220 */ /* 0x040fe20000410000 */
[-C--:B------:R-:W-:Y:S01]  /*aa40*/  FMUL.FTZ R127, R127, R122.reuse ;  /* 0x0000007a7f7f7220 */ /* 0x080fe20000410000 */
[----:B------:R-:W-:Y:S01]  /*aa50*/  FFMA.FTZ R129, R124, R131, R129 ;  /* 0x000000837c817223 */ /* 0x000fe20000010081 */
[----:B------:R-:W-:Y:S01]  /*aa60*/  LOP3.LUT R120, R120, 0xffff0000, RZ, 0xc0, !PT ;  /* 0xffff000078787812 */ /* 0x000fe200078ec0ff */
[----:B------:R-:W-:Y:S01]  /*aa70*/  FFMA.FTZ R131, R126, R122, -R67 ;  /* 0x0000007a7e837223 */ /* 0x000fe20000010843 */
[----:B------:R-:W-:Y:S01]  /*aa80*/  LOP3.LUT R122, R121, 0xffff0000, RZ, 0xc0, !PT ;  /* 0xffff0000797a7812 */ /* 0x000fe200078ec0ff */
[----:B------:R-:W-:-:S02]  /*aa90*/  IMAD.U32 R67, R37, 0x10000, RZ ;  /* 0x0001000025437824 */ /* 0x000fc400078e00ff */
[C---:B------:R-:W-:Y:S01]  /*aaa0*/  FMUL.FTZ R124, R63.reuse, R128 ;  /* 0x000000803f7c7220 */ /* 0x040fe20000410000 */
[----:B------:R-:W-:Y:S01]  /*aab0*/  FFMA.FTZ R132, R126, R132, R127 ;  /* 0x000000847e847223 */ /* 0x000fe2000001007f */
[C---:B------:R-:W-:Y:S01]  /*aac0*/  FMUL.FTZ R121, R64.reuse, R120 ;  /* 0x0000007840797220 */ /* 0x040fe20000410000 */
[-C--:B------:R-:W-:Y:S01]  /*aad0*/  FMUL.FTZ R126, R63, R122.reuse ;  /* 0x0000007a3f7e7220 */ /* 0x080fe20000410000 */
[----:B------:R-:W-:Y:S02]  /*aae0*/  IMAD.U32 R63, R25, 0x10000, RZ ;  /* 0x00010000193f7824 */ /* 0x000fe400078e00ff */
[----:B------:R-:W-:Y:S01]  /*aaf0*/  FMUL.FTZ R127, R65, R67 ;  /* 0x00000043417f7220 */ /* 0x000fe20000410000 */
[----:B------:R-:W-:Y:S01]  /*ab00*/  FFMA.FTZ R124, R123, R122, -R124 ;  /* 0x0000007a7b7c7223 */ /* 0x000fe2000001087c */
[-C--:B------:R-:W-:Y:S01]  /*ab10*/  FMUL.FTZ R122, R64, R130.reuse ;  /* 0x00000082407a7220 */ /* 0x080fe20000410000 */
[----:B------:R-:W-:Y:S01]  /*ab20*/  FFMA.FTZ R130, R125, R130, R121 ;  /* 0x000000827d827223 */ /* 0x000fe20000010079 */
[-C--:B------:R-:W-:Y:S01]  /*ab30*/  FMUL.FTZ R121, R65, R63.reuse ;  /* 0x0000003f41797220 */ /* 0x080fe20000410000 */
[----:B------:R-:W-:Y:S01]  /*ab40*/  FFMA.FTZ R127, R36, R63, -R127 ;  /* 0x0000003f247f7223 */ /* 0x000fe2000001087f */
[----:B------:R-:W-:Y:S01]  /*ab50*/  LOP3.LUT R63, R37, 0xffff0000, RZ, 0xc0, !PT ;  /* 0xffff0000253f7812 */ /* 0x000fe200078ec0ff */
[----:B------:R-:W-:Y:S01]  /*ab60*/  FFMA.FTZ R122, R125, R120, -R122 ;  /* 0x000000787d7a7223 */ /* 0x000fe2000001087a */
[----:B------:R-:W-:Y:S01]  /*ab70*/  LOP3.LUT R65, R26, 0xffff0000, RZ, 0xc0, !PT ;  /* 0xffff00001a417812 */ /* 0x000fe200078ec0ff */
[----:B------:R-:W-:Y:S01]  /*ab80*/  FFMA.FTZ R121, R36, R67, R121 ;  /* 0x0000004324797223 */ /* 0x000fe20000010079 */
[----:B------:R-:W-:Y:S01]  /*ab90*/  LOP3.LUT R25, R25, 0xffff0000, RZ, 0xc0, !PT ;  /* 0xffff000019197812 */ /* 0x000fe200078ec0ff */
[----:B------:R-:W-:Y:S01]  /*aba0*/  FFMA.FTZ R123, R123, R128, R126 ;  /* 0x000000807b7b7223 */ /* 0x000fe2000001007e */
[----:B------:R-:W-:Y:S01]  /*abb0*/  LOP3.LUT R37, R24, 0xffff0000, RZ, 0xc0, !PT ;  /* 0xffff000018257812 */ /* 0x000fe200078ec0ff */
[----:B------:R-:W-:Y:S01]  /*abc0*/  FMUL.FTZ R24, R38, R63 ;  /* 0x0000003f26187220 */ /* 0x000fe20000410000 */
[----:B------:R-:W-:Y:S01]  /*abd0*/  FMUL.FTZ R67, R66, R65 ;  /* 0x0000004142437220 */ /* 0x000fe20000410000 */
[----:B------:R-:W-:Y:S01]  /*abe0*/  FMUL.FTZ R38, R38, R25 ;  /* 0x0000001926267220 */ /* 0x000fe20000410000 */
[----:B------:R-:W-:Y:S01]  /*abf0*/  F2FP.BF16.F32.PACK_AB R36, R123, R60 ;  /* 0x0000003c7b24723e */ /* 0x000fe200000010ff */
[----:B------:R-:W-:Y:S01]  /*ac00*/  FMUL.FTZ R66, R66, R37 ;  /* 0x0000002542427220 */ /* 0x000fe20000410000 */
        /* <DEDUP_REMOVED lines=10> */
[----:B------:R0:W-:Y:S01]  /*acb0*/  STS.128 [R117+0x12400], R24 ;  /* 0x0124001875007388 */ /* 0x0001e20000000c00 */
[----:B------:R-:W-:-:S05]  /*acc0*/  F2FP.BF16.F32.PACK_AB R39, R65, R132 ;  /* 0x000000844127723e */ /* 0x000fca00000010ff */
[----:B------:R0:W-:Y:S02]  /*acd0*/  STS.128 [R119+0x12400], R36 ;  /* 0x0124002477007388 */ /* 0x0001e40000000c00 */
.L_x_4898:
[----:B------:R-:W-:Y:S05]  /*ace0*/  BSYNC B2 ;  /* 0x0000000000027941 */ /* 0x000fea0003800000 */
.L_x_4897:
[----:B------:R-:W-:Y:S04]  /*acf0*/  BSSY B2, `(.L_x_4899) ;  /* 0x0000072000027945 */ /* 0x000fe80003800000 */
[----:B------:R-:W-:Y:S05]  /*ad00*/  @P1 BRA `(.L_x_4900) ;  /* 0x0000000400c01947 */ /* 0x000fea0003800000 */
[----:B0-----:R-:W-:Y:S02]  /*ad10*/  LEA.HI R24, R118, R75, RZ, 0x1d ;  /* 0x0000004b76187211 */ /* 0x001fe400078fe8ff */
[----:B------:R-:W-:Y:S02]  /*ad20*/  LEA.HI R26, R77, R74, RZ, 0x6 ;  /* 0x0000004a4d1a7211 */ /* 0x000fe400078f30ff */
[----:B------:R-:W-:Y:S02]  /*ad30*/  SHF.R.S32.HI R25, RZ, 0x1f, R24 ;  /* 0x0000001fff197819 */ /* 0x000fe40000011418 */
[----:B------:R-:W-:Y:S01]  /*ad40*/  LOP3.LUT R27, R71, 0x38, R76, 0xf8, !PT ;  /* 0x00000038471b7812 */ /* 0x000fe200078ef84c */
[----:B------:R-:W-:Y:S01]  /*ad50*/  IMAD.SHL.U32 R26, R26, 0x80, RZ ;  /* 0x000000801a1a7824 */ /* 0x000fe200078e00ff */
[----:B------:R-:W-:Y:S01]  /*ad60*/  LEA.HI R25, R25, R24, RZ, 0x3 ;  /* 0x0000001819197211 */ /* 0x000fe200078f18ff */
[----:B------:R-:W-:Y:S01]  /*ad70*/  IMAD.SHL.U32 R24, R24, 0x8, RZ ;  /* 0x0000000818187824 */ /* 0x000fe200078e00ff */
[----:B------:R-:W-:-:S02]  /*ad80*/  LOP3.LUT R36, R27, R70, RZ, 0x3c, !PT ;  /* 0x000000461b247212 */ /* 0x000fc400078e3cff */
[----:B------:R-:W-:Y:S01]  /*ad90*/  LOP3.LUT R37, R26, 0xffffe000, RZ, 0xc0, !PT ;  /* 0xffffe0001a257812 */ /* 0x000fe200078ec0ff */
[----:B------:R-:W-:Y:S01]  /*ada0*/  IMAD.SHL.U32 R26, R25, 0x400, RZ ;  /* 0x00000400191a7824 */ /* 0x000fe200078e00ff */
[----:B------:R-:W-:Y:S02]  /*adb0*/  LOP3.LUT R25, R71, 0x38, R24, 0xf8, !PT ;  /* 0x0000003847197812 */ /* 0x000fe400078ef818 */
[----:B------:R-:W-:Y:S01]  /*adc0*/  R2UR UR4, R204 ;  /* 0x00000000cc0472ca */ /* 0x000fe200000e0000 */
[----:B------:R-:W-:Y:S01]  /*add0*/  IMAD R37, R202, 0x200, R37 ;  /* 0x00000200ca257824 */ /* 0x000fe200078e0225 */
[----:B------:R-:W-:Y:S02]  /*ade0*/  LOP3.LUT R27, R26, 0x7fffe000, RZ, 0xc0, !PT ;  /* 0x7fffe0001a1b7812 */ /* 0x000fe400078ec0ff */
[----:B------:R-:W-:Y:S01]  /*adf0*/  LOP3.LUT R24, R25, R70, RZ, 0x3c, !PT ;  /* 0x0000004619187212 */ /* 0x000fe200078e3cff */
[----:B------:R-:W-:Y:S01]  /*ae00*/  IMAD.IADD R36, R37, 0x1, R36 ;  /* 0x0000000125247824 */ /* 0x000fe200078e0224 */
[----:B------:R-:W-:Y:S01]  /*ae10*/  SHF.R.U64 R65, R40, 0x10, R41 ;  /* 0x0000001028417819 */ /* 0x000fe20000001229 */
[----:B------:R-:W-:Y:S01]  /*ae20*/  IMAD R27, R202, 0x200, R27 ;  /* 0x00000200ca1b7824 */ /* 0x000fe200078e021b */
[----:B------:R-:W-:-:S02]  /*ae30*/  SHF.R.U32.HI R40, RZ, 0x10, R41 ;  /* 0x00000010ff287819 */ /* 0x000fc40000011629 */
[--C-:B------:R-:W-:Y:S01]  /*ae40*/  SHF.R.U64 R41, R28, 0x10, R29.reuse ;  /* 0x000000101c297819 */ /* 0x100fe2000000121d */
[----:B------:R-:W-:Y:S01]  /*ae50*/  IMAD.IADD R61, R27, 0x1, R24 ;  /* 0x000000011b3d7824 */ /* 0x000fe200078e0218 */
[----:B------:R-:W-:Y:S02]  /*ae60*/  SHF.R.U32.HI R28, RZ, 0x10, R29 ;  /* 0x00000010ff1c7819 */ /* 0x000fe4000001161d */
[----:B------:R-:W-:Y:S02]  /*ae70*/  LEA R60, R36, UR4, 0x1 ;  /* 0x00000004243c7c11 */ /* 0x000fe4000f8e08ff */
[----:B------:R-:W-:Y:S02]  /*ae80*/  LEA R61, R61, UR39, 0x1 ;  /* 0x000000273d3d7c11 */ /* 0x000fe4000f8e08ff */
[----:B------:R-:W-:Y:S01]  /*ae90*/  SHF.R.U64 R63, R42, 0x10, R43 ;  /* 0x000000102a3f7819 */ /* 0x000fe2000000122b */
[----:B------:R-:W0:Y:S01]  /*aea0*/  LDS.128 R24, [R60] ;  /* 0x000000003c187984 */ /* 0x000e220000000c00 */
[----:B------:R-:W-:-:S02]  /*aeb0*/  PRMT R114, R114, 0x5410, R65 ;  /* 0x0000541072727816 */ /* 0x000fc40000000041 */
[----:B------:R-:W-:Y:S01]  /*aec0*/  PRMT R110, R110, 0x5410, R41 ;  /* 0x000054106e6e7816 */ /* 0x000fe20000000029 */
[----:B------:R-:W1:Y:S01]  /*aed0*/  LDS.128 R36, [R61+0x12400] ;  /* 0x012400003d247984 */ /* 0x000e620000000c00 */
[--C-:B------:R-:W-:Y:S02]  /*aee0*/  SHF.R.U64 R29, R30, 0x10, R31.reuse ;  /* 0x000000101e1d7819 */ /* 0x100fe4000000121f */
[----:B------:R-:W-:Y:S01]  /*aef0*/  PRMT R109, R109, 0x5410, R28 ;  /* 0x000054106d6d7816 */ /* 0x000fe2000000001c */
[----:B------:R-:W-:Y:S01]  /*af00*/  IMAD.U32 R65, R110, 0x10000, RZ ;  /* 0x000100006e417824 */ /* 0x000fe200078e00ff */
[----:B------:R-:W-:Y:S02]  /*af10*/  SHF.R.U32.HI R30, RZ, 0x10, R31 ;  /* 0x00000010ff1e7819 */ /* 0x000fe4000001161f */
[----:B------:R-:W-:Y:S01]  /*af20*/  PRMT R113, R113, 0x5410, R40 ;  /* 0x0000541071717816 */ /* 0x000fe20000000028 */
[----:B------:R-:W-:Y:S01]  /*af30*/  IMAD.U32 R62, R109, 0x10000, RZ ;  /* 0x000100006d3e7824 */ /* 0x000fe200078e00ff */
[----:B------:R-:W-:Y:S01]  /*af40*/  PRMT R116, R116, 0x5410, R63 ;  /* 0x0000541074747816 */ /* 0x000fe2000000003f */
[----:B------:R-:W-:Y:S01]  /*af50*/  IMAD.U32 R63, R114, 0x10000, RZ ;  /* 0x00010000723f7824 */ /* 0x000fe200078e00ff */
[----:B------:R-:W-:-:S02]  /*af60*/  SHF.R.U32.HI R42, RZ, 0x10, R43 ;  /* 0x00000010ff2a7819 */ /* 0x000fc4000001162b */
[----:B------:R-:W-:Y:S02]  /*af70*/  PRMT R111, R111, 0x5410, R30 ;  /* 0x000054106f6f7816 */ /* 0x000fe4000000001e */
[----:B------:R-:W-:Y:S02]  /*af80*/  PRMT R115, R115, 0x5410, R42 ;  /* 0x0000541073737816 */ /* 0x000fe4000000002a */
[----:B------:R-:W-:Y:S01]  /*af90*/  PRMT R112, R112, 0x5410, R29 ;  /* 0x0000541070707816 */ /* 0x000fe2000000001d */
[----:B------:R-:W-:Y:S02]  /*afa0*/  IMAD.U32 R64, R111, 0x10000, RZ ;  /* 0x000100006f407824 */ /* 0x000fe400078e00ff */
        /* <DEDUP_REMOVED lines=12> */
[----:B------:R-:W-:Y:S02]  /*b070*/  IMAD.U32 R43, R39, 0x10000, RZ ;  /* 0x00010000272b7824 */ /* 0x000fe400078e00ff */
[C---:B------:R-:W-:Y:S01]  /*b080*/  FFMA.FTZ R67, R28.reuse, R63, -R67 ;  /* 0x0000003f1c437223 */ /* 0x040fe20000010843 */
[----:B------:R-:W-:Y:S01]  /*b090*/  FFMA.FTZ R117, R28, R65, R117 ;  /* 0x000000411c757223 */ /* 0x000fe20000010075 */
[----:B------:R-:W-:Y:S02]  /*b0a0*/  IMAD.U32 R28, R115, 0x10000, RZ ;  /* 0x00010000731c7824 */ /* 0x000fe400078e00ff */
[-C--:B------:R-:W-:Y:S01]  /*b0b0*/  FMUL.FTZ R120, R41, R40.reuse ;  /* 0x0000002829787220 */ /* 0x080fe20000410000 */
[----:B------:R-:W-:Y:S01]  /*b0c0*/  FFMA.FTZ R66, R29, R40, -R66 ;  /* 0x000000281d427223 */ /* 0x000fe20000010842 */
[----:B------:R-:W-:Y:S01]  /*b0d0*/  FMUL.FTZ R40, R43, R64 ;  /* 0x000000402b287220 */ /* 0x000fe20000410000 */
[----:B------:R-:W-:Y:S01]  /*b0e0*/  IMAD.U32 R31, R27, 0x10000, RZ ;  /* 0x000100001b1f7824 */ /* 0x000fe200078e00ff */
[----:B------:R-:W-:Y:S01]  /*b0f0*/  LOP3.LUT R41, R110, 0xffff0000, RZ, 0xc0, !PT ;  /* 0xffff00006e297812 */ /* 0x000fe200078ec0ff */
[----:B------:R-:W-:Y:S01]  /*b100*/  FMUL.FTZ R43, R43, R28 ;  /* 0x0000001c2b2b7220 */ /* 0x000fe20000410000 */
[----:B------:R-:W-:Y:S01]  /*b110*/  FFMA.FTZ R120, R29, R62, R120 ;  /* 0x0000003e1d787223 */ /* 0x000fe20000010078 */
[----:B------:R-:W-:Y:S01]  /*b120*/  LOP3.LUT R29, R114, 0xffff0000, RZ, 0xc0, !PT ;  /* 0xffff0000721d7812 */ /* 0x000fe200078ec0ff */
[C---:B------:R-:W-:Y:S01]  /*b130*/  FFMA.FTZ R65, R31.reuse, R28, -R40 ;  /* 0x0000001c1f417223 */ /* 0x040fe20000010828 */
[----:B------:R-:W-:Y:S01]  /*b140*/  FFMA.FTZ R110, R31, R64, R43 ;  /* 0x000000401f6e7223 */ /* 0x000fe2000001002b */
[----:B------:R-:W-:Y:S01]  /*b150*/  FMUL.FTZ R31, R36, R41 ;  /* 0x00000029241f7220 */ /* 0x000fe20000410000 */
[----:B------:R-:W-:-:S02]  /*b160*/  IMAD.U32 R42, R38, 0x10000, RZ ;  /* 0x00010000262a7824 */ /* 0x000fc400078e00ff */
[-C--:B------:R-:W-:Y:S01]  /*b170*/  FMUL.FTZ R43, R36, R29.reuse ;  /* 0x0000001d242b7220 */ /* 0x080fe20000410000 */
[----:B------:R-:W-:Y:S01]  /*b180*/  LOP3.LUT R28, R113, 0xffff0000, RZ, 0xc0, !PT ;  /* 0xffff0000711c7812 */ /* 0x000fe200078ec0ff */
[----:B------:R-:W-:Y:S01]  /*b190*/  FFMA.FTZ R36, R24, R29, -R31 ;  /* 0x0000001d18247223 */ /* 0x000fe2000001081f */
[----:B------:R-:W-:Y:S01]  /*b1a0*/  LOP3.LUT R40, R109, 0xffff0000, RZ, 0xc0, !PT ;  /* 0xffff00006d287812 */ /* 0x000fe200078ec0ff */
[----:B------:R-:W-:Y:S02]  /*b1b0*/  IMAD.U32 R31, R112, 0x10000, RZ ;  /* 0x00010000701f7824 */ /* 0x000fe400078e00ff */
[----:B------:R-:W-:Y:S01]  /*b1c0*/  FFMA.FTZ R62, R24, R41, R43 ;  /* 0x00000029183e7223 */ /* 0x000fe2000001002b */
[----:B------:R-:W-:Y:S02]  /*b1d0*/  IMAD.U32 R30, R26, 0x10000, RZ ;  /* 0x000100001a1e7824 */ /* 0x000fe400078e00ff */
[----:B------:R-:W-:Y:S01]  /*b1e0*/  FMUL.FTZ R63, R37, R28 ;  /* 0x0000001c253f7220 */ /* 0x000fe20000410000 */
[----:B------:R-:W-:-:S02]  /*b1f0*/  IMAD.U32 R29, R116, 0x10000, RZ ;  /* 0x00010000741d7824 */ /* 0x000fc400078e00ff */
[----:B------:R-:W-:Y:S01]  /*b200*/  FMUL.FTZ R41, R42, R31 ;  /* 0x0000001f2a297220 */ /* 0x000fe20000410000 */
[----:B------:R-:W-:Y:S01]  /*b210*/  FMUL.FTZ R64, R37, R40 ;  /* 0x0000002825407220 */ /* 0x000fe20000410000 */
[----:B------:R-:W-:Y:S01]  /*b220*/  LOP3.LUT R38, R38, 0xffff0000, RZ, 0xc0, !PT ;  /* 0xffff000026267812 */ /* 0x000fe200078ec0ff */
[-C--:B------:R-:W-:Y:S01]  /*b230*/  FMUL.FTZ R43, R42, R29.reuse ;  /* 0x0000001d2a2b7220 */ /* 0x080fe20000410000 */
[----:B------:R-:W-:Y:S01]  /*b240*/  FFMA.FTZ R41, R30, R29, -R41 ;  /* 0x0000001d1e297223 */ /* 0x000fe20000010829 */
[C---:B------:R-:W-:Y:S01]  /*b250*/  FFMA.FTZ R37, R25.reuse, R28, -R64 ;  /* 0x0000001c19257223 */ /* 0x040fe20000010840 */
[----:B------:R-:W-:Y:S01]  /*b260*/  FFMA.FTZ R63, R25, R40, R63 ;  /* 0x00000028193f7223 */ /* 0x000fe2000001003f */
[----:B------:R-:W-:Y:S01]  /*b270*/  LOP3.LUT R29, R112, 0xffff0000, RZ, 0xc0, !PT ;  /* 0xffff0000701d7812 */ /* 0x000fe200078ec0ff */
[----:B------:R-:W-:Y:S01]  /*b280*/  FFMA.FTZ R30, R30, R31, R43 ;  /* 0x0000001f1e1e7223 */ /* 0x000fe2000001002b */
[----:B------:R-:W-:Y:S02]  /*b290*/  LOP3.LUT R39, R39, 0xffff0000, RZ, 0xc0, !PT ;  /* 0xffff000027277812 */ /* 0x000fe400078ec0ff */
[----:B------:R-:W-:Y:S01]  /*b2a0*/  LOP3.LUT R25, R116, 0xffff0000, RZ, 0xc0, !PT ;  /* 0xffff000074197812 */ /* 0x000fe200078ec0ff */
[----:B------:R-:W-:Y:S01]  /*b2b0*/  FMUL.FTZ R31, R38, R29 ;  /* 0x0000001d261f7220 */ /* 0x000fe20000410000 */
[----:B------:R-:W-:-:S02]  /*b2c0*/  LOP3.LUT R28, R111, 0xffff0000, RZ, 0xc0, !PT ;  /* 0xffff00006f1c7812 */ /* 0x000fc400078ec0ff */
[----:B------:R-:W-:Y:S01]  /*b2d0*/  LOP3.LUT R24, R115, 0xffff0000, RZ, 0xc0, !PT ;  /* 0xffff000073187812 */ /* 0x000fe200078ec0ff */
[-C--:B------:R-:W-:Y:S01]  /*b2e0*/  FMUL.FTZ R40, R38, R25.reuse ;  /* 0x0000001926287220 */ /* 0x080fe20000410000 */
[----:B------:R-:W-:Y:S01]  /*b2f0*/  LOP3.LUT R26, R26, 0xffff0000, RZ, 0xc0, !PT ;  /* 0xffff00001a1a7812 */ /* 0x000fe200078ec0ff */
[----:B------:R-:W-:Y:S01]  /*b300*/  FMUL.FTZ R42, R39, R28 ;  /* 0x0000001c272a7220 */ /* 0x000fe20000410000 */
[----:B------:R-:W-:Y:S01]  /*b310*/  LOP3.LUT R27, R27, 0xffff0000, RZ, 0xc0, !PT ;  /* 0xffff00001b1b7812 */ /* 0x000fe200078ec0ff */
[-C--:B------:R-:W-:Y:S02]  /*b320*/  FMUL.FTZ R39, R39, R24.reuse ;  /* 0x0000001827277220 */ /* 0x080fe40000410000 */
        /* <DEDUP_REMOVED lines=14> */
.L_x_4900:
[----:B------:R-:W-:Y:S05]  /*b410*/  BSYNC B2 ;  /* 0x0000000000027941 */ /* 0x000fea0003800000 */
.L_x_4899:
[----:B------:R-:W-:Y:S05]  /*b420*/  @P2 BRA `(.L_x_4896) ;  /* 0x0000000400c02947 */ /* 0x000fea0003800000 */
[----:B------:R-:W-:Y:S02]  /*b430*/  LEA.HI R118, R118, R69, RZ, 0x1d ;  /* 0x0000004576767211 */ /* 0x000fe400078fe8ff */
[----:B01----:R-:W-:Y:S02]  /*b440*/  LEA.HI R24, R21, R20, RZ, 0x6 ;  /* 0x0000001415187211 */ /* 0x003fe400078f30ff */
[----:B------:R-:W-:Y:S02]  /*b450*/  SHF.R.S32.HI R25, RZ, 0x1f, R118 ;  /* 0x0000001fff197819 */ /* 0x000fe40000011476 */
[----:B------:R-:W-:Y:S01]  /*b460*/  LOP3.LUT R27, R71, 0x38, R68, 0xf8, !PT ;  /* 0x00000038471b7812 */ /* 0x000fe200078ef844 */
[----:B------:R-:W-:Y:S01]  /*b470*/  IMAD.SHL.U32 R24, R24, 0x80, RZ ;  /* 0x0000008018187824 */ /* 0x000fe200078e00ff */
[----:B------:R-:W-:Y:S01]  /*b480*/  LEA.HI R25, R25, R118, RZ, 0x3 ;  /* 0x0000007619197211 */ /* 0x000fe200078f18ff */
[----:B------:R-:W-:Y:S01]  /*b490*/  IMAD.SHL.U32 R118, R118, 0x8, RZ ;  /* 0x0000000876767824 */ /* 0x000fe200078e00ff */
[----:B------:R-:W-:-:S02]  /*b4a0*/  R2UR UR4, R204 ;  /* 0x00000000cc0472ca */ /* 0x000fc400000e0000 */
[----:B------:R-:W-:Y:S01]  /*b4b0*/  LOP3.LUT R29, R24, 0xffffe000, RZ, 0xc0, !PT ;  /* 0xffffe000181d7812 */ /* 0x000fe200078ec0ff */
[----:B------:R-:W-:Y:S01]  /*b4c0*/  IMAD.SHL.U32 R25, R25, 0x400, RZ ;  /* 0x0000040019197824 */ /* 0x000fe200078e00ff */
[----:B------:R-:W-:Y:S02]  /*b4d0*/  LOP3.LUT R71, R71, 0x38, R118, 0xf8, !PT ;  /* 0x0000003847477812 */ /* 0x000fe400078ef876 */
[-C--:B------:R-:W-:Y:S01]  /*b4e0*/  LOP3.LUT R24, R27, R70.reuse, RZ, 0x3c, !PT ;  /* 0x000000461b187212 */ /* 0x080fe200078e3cff */
[----:B------:R-:W-:Y:S01]  /*b4f0*/  IMAD R29, R202, 0x200, R29 ;  /* 0x00000200ca1d7824 */ /* 0x000fe200078e021d */
[----:B------:R-:W-:Y:S02]  /*b500*/  LOP3.LUT R25, R25, 0x7fffe000, RZ, 0xc0, !PT ;  /* 0x7fffe00019197812 */ /* 0x000fe400078ec0ff */
[----:B------:R-:W-:Y:S01]  /*b510*/  LOP3.LUT R70, R71, R70, RZ, 0x3c, !PT ;  /* 0x0000004647467212 */ /* 0x000fe200078e3cff */
[----:B------:R-:W-:Y:S01]  /*b520*/  IMAD.IADD R24, R29, 0x1, R24 ;  /* 0x000000011d187824 */ /* 0x000fe200078e0218 */
[----:B------:R-:W-:Y:S01]  /*b530*/  SHF.R.U64 R39, R32, 0x10, R33 ;  /* 0x0000001020277819 */ /* 0x000fe20000001221 */
[----:B------:R-:W-:Y:S01]  /*b540*/  IMAD R25, R202, 0x200, R25 ;  /* 0x00000200ca197824 */ /* 0x000fe200078e0219 */
[----:B------:R-:W-:-:S02]  /*b550*/  SHF.R.U64 R43, R44, 0x10, R45 ;  /* 0x000000102c2b7819 */ /* 0x000fc4000000122d */
[----:B------:R-:W-:Y:S01]  /*b560*/  LEA R36, R24, UR4, 0x1 ;  /* 0x0000000418247c11 */ /* 0x000fe2000f8e08ff */
[----:B------:R-:W-:Y:S01]  /*b570*/  IMAD.IADD R37, R25, 0x1, R70 ;  /* 0x0000000119257824 */ /* 0x000fe200078e0246 */
[----:B------:R-:W-:Y:S02]  /*b580*/  PRMT R98, R98, 0x5410, R39 ;  /* 0x0000541062627816 */ /* 0x000fe40000000027 */
[----:B------:R-:W-:Y:S01]  /*b590*/  SHF.R.U32.HI R44, RZ, 0x10, R45 ;  /* 0x00000010ff2c7819 */ /* 0x000fe2000001162d */
[----:B------:R-:W0:Y:S01]  /*b5a0*/  LDS.128 R24, [R36] ;  /* 0x0000000024187984 */ /* 0x000e220000000c00 */
[----:B------:R-:W-:Y:S01]  /*b5b0*/  LEA R37, R37, UR39, 0x1 ;  /* 0x0000002725257c11 */ /* 0x000fe2000f8e08ff */
[----:B------:R-:W-:Y:S01]  /*b5c0*/  IMAD.U32 R45, R98, 0x10000, RZ ;  /* 0x00010000622d7824 */ /* 0x000fe200078e00ff */
[----:B------:R-:W-:Y:S02]  /*b5d0*/  SHF.R.U32.HI R32, RZ, 0x10, R33 ;  /* 0x00000010ff207819 */ /* 0x000fe40000011621 */
[----:B------:R-:W-:Y:S01]  /*b5e0*/  PRMT R94, R94, 0x5410, R43 ;  /* 0x000054105e5e7816 */ /* 0x000fe2000000002b */
[----:B------:R-:W1:Y:S01]  /*b5f0*/  LDS.128 R28, [R37+0x12400] ;  /* 0x01240000251c7984 */ /* 0x000e620000000c00 */
[----:B------:R-:W-:-:S02]  /*b600*/  PRMT R99, R99, 0x5410, R32 ;  /* 0x0000541063637816 */ /* 0x000fc40000000020 */
[----:B------:R-:W-:Y:S01]  /*b610*/  SHF.R.U64 R33, R34, 0x10, R35 ;  /* 0x0000001022217819 */ /* 0x000fe20000001223 */
[----:B------:R-:W-:Y:S01]  /*b620*/  IMAD.U32 R43, R94, 0x10000, RZ ;  /* 0x000100005e2b7824 */ /* 0x000fe200078e00ff */
[----:B------:R-:W-:Y:S02]  /*b630*/  SHF.R.U64 R41, R46, 0x10, R47 ;  /* 0x000000102e297819 */ /* 0x000fe4000000122f */
[----:B------:R-:W-:Y:S02]  /*b640*/  SHF.R.U32.HI R34, RZ, 0x10, R35 ;  /* 0x00000010ff227819 */ /* 0x000fe40000011623 */
[----:B------:R-:W-:Y:S02]  /*b650*/  SHF.R.U32.HI R46, RZ, 0x10, R47 ;  /* 0x00000010ff2e7819 */ /* 0x000fe4000001162f */
[----:B------:R-:W-:Y:S02]  /*b660*/  LOP3.LUT R47, R98, 0xffff0000, RZ, 0xc0, !PT ;  /* 0xffff0000622f7812 */ /* 0x000fe400078ec0ff */
[----:B------:R-:W-:-:S02]  /*b670*/  PRMT R95, R95, 0x5410, R44 ;  /* 0x000054105f5f7816 */ /* 0x000fc4000000002c */
[----:B------:R-:W-:Y:S02]  /*b680*/  PRMT R97, R97, 0x5410, R34 ;  /* 0x0000541061617816 */ /* 0x000fe40000000022 */
[----:B------:R-:W-:Y:S02]  /*b690*/  PRMT R96, R96, 0x5410, R33 ;  /* 0x0000541060607816 */ /* 0x000fe40000000021 */
[----:B------:R-:W-:Y:S01]  /*b6a0*/  PRMT R92, R92, 0x5410, R41 ;  /* 0x000054105c5c7816 */ /* 0x000fe20000000029 */
[----:B------:R-:W-:Y:S01]  /*b6b0*/  IMAD.U32 R42, R97, 0x10000, RZ ;  /* 0x00010000612a7824 */ /* 0x000fe200078e00ff */
[----:B------:R-:W-:Y:S01]  /*b6c0*/  PRMT R93, R93, 0x5410, R46 ;  /* 0x000054105d5d7816 */ /* 0x000fe2000000002e */
[C---:B0-----:R-:W-:Y:S01]  /*b6d0*/  IMAD.U32 R32, R24.reuse, 0x10000, RZ ;  /* 0x0001000018207824 */ /* 0x041fe200078e00ff */
        /* <DEDUP_REMOVED lines=13> */
[----:B------:R-:W-:Y:S01]  /*b7b0*/  FFMA.FTZ R61, R32, R43, -R61 ;  /* 0x0000002b203d7223 */ /* 0x000fe2000001083d */
[----:B------:R-:W-:Y:S01]  /*b7c0*/  LOP3.LUT R43, R94, 0xffff0000, RZ, 0xc0, !PT ;  /* 0xffff00005e2b7812 */ /* 0x000fe200078ec0ff */
[----:B------:R-:W-:Y:S01]  /*b7d0*/  FFMA.FTZ R63, R32, R45, R63 ;  /* 0x0000002d203f7223 */ /* 0x000fe2000001003f */
[----:B------:R-:W-:Y:S02]  /*b7e0*/  IMAD.U32 R32, R95, 0x10000, RZ ;  /* 0x000100005f207824 */ /* 0x000fe400078e00ff */
[----:B------:R-:W-:Y:S02]  /*b7f0*/  IMAD.U32 R41, R31, 0x10000, RZ ;  /* 0x000100001f297824 */ /* 0x000fe400078e00ff */
[-C--:B------:R-:W-:Y:S01]  /*b800*/  FMUL.FTZ R45, R28, R43.reuse ;  /* 0x0000002b1c2d7220 */ /* 0x080fe20000410000 */
[C---:B------:R-:W-:Y:S01]  /*b810*/  FMUL.FTZ R28, R39.reuse, R38 ;  /* 0x00000026271c7220 */ /* 0x040fe20000410000 */
[C---:B------:R-:W-:Y:S01]  /*b820*/  FFMA.FTZ R44, R24.reuse, R43, -R65 ;  /* 0x0000002b182c7223 */ /* 0x040fe20000010841 */
[-C--:B------:R-:W-:Y:S01]  /*b830*/  FMUL.FTZ R39, R39, R32.reuse ;  /* 0x0000002027277220 */ /* 0x080fe20000410000 */
[----:B------:R-:W-:Y:S01]  /*b840*/  FFMA.FTZ R46, R24, R47, R45 ;  /* 0x0000002f182e7223 */ /* 0x000fe2000001002d */
[----:B------:R-:W-:Y:S01]  /*b850*/  FFMA.FTZ R43, R33, R32, -R28 ;  /* 0x00000020212b7223 */ /* 0x000fe2000001081c */
[----:B------:R-:W-:-:S02]  /*b860*/  IMAD.U32 R28, R93, 0x10000, RZ ;  /* 0x000100005d1c7824 */ /* 0x000fc400078e00ff */
[----:B------:R-:W-:Y:S01]  /*b870*/  FMUL.FTZ R60, R41, R42 ;  /* 0x0000002a293c7220 */ /* 0x000fe20000410000 */
[----:B------:R-:W-:Y:S01]  /*b880*/  LOP3.LUT R32, R99, 0xffff0000, RZ, 0xc0, !PT ;  /* 0xffff000063207812 */ /* 0x000fe200078ec0ff */
[----:B------:R-:W-:Y:S01]  /*b890*/  FFMA.FTZ R38, R33, R38, R39 ;  /* 0x0000002621267223 */ /* 0x000fe20000010027 */
[----:B------:R-:W-:Y:S01]  /*b8a0*/  LOP3.LUT R24, R95, 0xffff0000, RZ, 0xc0, !PT ;  /* 0xffff00005f187812 */ /* 0x000fe200078ec0ff */
[-C--:B------:R-:W-:Y:S01]  /*b8b0*/  FMUL.FTZ R62, R41, R28.reuse ;  /* 0x0000001c293e7220 */ /* 0x080fe20000410000 */
[----:B------:R-:W-:Y:S01]  /*b8c0*/  FFMA.FTZ R60, R35, R28, -R60 ;  /* 0x0000001c233c7223 */ /* 0x000fe2000001083c */
[C---:B------:R-:W-:Y:S01]  /*b8d0*/  FMUL.FTZ R28, R29.reuse, R32 ;  /* 0x000000201d1c7220 */ /* 0x040fe20000410000 */
[----:B------:R-:W-:Y:S02]  /*b8e0*/  IMAD.U32 R40, R30, 0x10000, RZ ;  /* 0x000100001e287824 */ /* 0x000fe400078e00ff */
[----:B------:R-:W-:Y:S01]  /*b8f0*/  FMUL.FTZ R29, R29, R24 ;  /* 0x000000181d1d7220 */ /* 0x000fe20000410000 */
[----:B------:R-:W-:-:S02]  /*b900*/  IMAD.U32 R39, R96, 0x10000, RZ ;  /* 0x0001000060277824 */ /* 0x000fc400078e00ff */
[----:B------:R-:W-:Y:S01]  /*b910*/  FFMA.FTZ R62, R35, R42, R62 ;  /* 0x0000002a233e7223 */ /* 0x000fe2000001003e */
[----:B------:R-:W-:Y:S02]  /*b920*/  IMAD.U32 R33, R92, 0x10000, RZ ;  /* 0x000100005c217824 */ /* 0x000fe400078e00ff */
[C---:B------:R-:W-:Y:S01]  /*b930*/  FFMA.FTZ R42, R25.reuse, R24, -R28 ;  /* 0x00000018192a7223 */ /* 0x040fe2000001081c */
[----:B------:R-:W-:Y:S01]  /*b940*/  FFMA.FTZ R35, R25, R32, R29 ;  /* 0x0000002019237223 */ /* 0x000fe2000001001d */
[----:B------:R-:W-:Y:S01]  /*b950*/  IMAD.U32 R34, R26, 0x10000, RZ ;  /* 0x000100001a227824 */ /* 0x000fe200078e00ff */
[----:B------:R-:W-:Y:S01]  /*b960*/  LOP3.LUT R30, R30, 0xffff0000, RZ, 0xc0, !PT ;  /* 0xffff00001e1e7812 */ /* 0x000fe200078ec0ff */
[C---:B------:R-:W-:Y:S01]  /*b970*/  FMUL.FTZ R41, R40.reuse, R39 ;  /* 0x0000002728297220 */ /* 0x040fe20000410000 */
[----:B------:R-:W-:Y:S01]  /*b980*/  LOP3.LUT R31, R31, 0xffff0000, RZ, 0xc0, !PT ;  /* 0xffff00001f1f7812 */ /* 0x000fe200078ec0ff */
[-C--:B------:R-:W-:Y:S01]  /*b990*/  FMUL.FTZ R45, R40, R33.reuse ;  /* 0x00000021282d7220 */ /* 0x080fe20000410000 */
[----:B------:R-:W-:Y:S01]  /*b9a0*/  LOP3.LUT R29, R96, 0xffff0000, RZ, 0xc0, !PT ;  /* 0xffff0000601d7812 */ /* 0x000fe200078ec0ff */
[C---:B------:R-:W-:Y:S01]  /*b9b0*/  FFMA.FTZ R41, R34.reuse, R33, -R41 ;  /* 0x0000002122297223 */ /* 0x040fe20000010829 */
[----:B------:R-:W-:Y:S01]  /*b9c0*/  LOP3.LUT R28, R97, 0xffff0000, RZ, 0xc0, !PT ;  /* 0xffff0000611c7812 */ /* 0x000fe200078ec0ff */
[----:B------:R-:W-:Y:S01]  /*b9d0*/  FFMA.FTZ R45, R34, R39, R45 ;  /* 0x00000027222d7223 */ /* 0x000fe2000001002d */
[----:B------:R-:W-:Y:S01]  /*b9e0*/  LOP3.LUT R25, R92, 0xffff0000, RZ, 0xc0, !PT ;  /* 0xffff00005c197812 */ /* 0x000fe200078ec0ff */
[----:B------:R-:W-:Y:S01]  /*b9f0*/  FMUL.FTZ R33, R30, R29 ;  /* 0x0000001d1e217220 */ /* 0x000fe20000410000 */
[----:B------:R-:W-:Y:S01]  /*ba00*/  LOP3.LUT R24, R93, 0xffff0000, RZ, 0xc0, !PT ;  /* 0xffff00005d187812 */ /* 0x000fe200078ec0ff */
[----:B------:R-:W-:Y:S01]  /*ba10*/  FMUL.FTZ R34, R31, R28 ;  /* 0x0000001c1f227220 */ /* 0x000fe20000410000 */
[----:B------:R-:W-:Y:S01]  /*ba20*/  LOP3.LUT R26, R26, 0xffff0000, RZ, 0xc0, !PT ;  /* 0xffff00001a1a7812 */ /* 0x000fe200078ec0ff */
        /* <DEDUP_REMOVED lines=16> */
.L_x_4896:
[----:B------:R-:W-:Y:S05]  /*bb30*/  BSYNC B1 ;  /* 0x0000000000017941 */ /* 0x000fea0003800000 */
.L_x_4895:
[----:B-12---:R-:W-:-:S05]  /*bb40*/  VIADD R29, R197, 0x40 ;  /* 0x00000040c51d7836 */ /* 0x006fca0000000000 */
[----:B------:R-:W-:-:S13]  /*bb50*/  ISETP.GE.AND P0, PT, R29, R100, PT ;  /* 0x000000641d00720c */ /* 0x000fda0003f06270 */
[----:B------:R-:W-:Y:S05]  /*bb60*/  @P0 BRA `(.L_x_4877) ;  /* 0x0000001400680947 */ /* 0x000fea0003800000 */
[----:B------:R-:W1:Y:S01]  /*bb70*/  LDC R32, c[0x0][0x3f4] ;  /* 0x0000fd00ff207b82 */ /* 0x000e620000000800 */
[----:B0-----:R-:W-:Y:S01]  /*bb80*/  SHF.R.S32.HI R24, RZ, 0x1f, R29 ;  /* 0x0000001fff187819 */ /* 0x001fe2000001141d */
[----:B------:R-:W-:Y:S01]  /*bb90*/  IMAD.SHL.U32 R33, R29, 0x40, RZ ;  /* 0x000000401d217824 */ /* 0x000fe200078e00ff */
[----:B------:R-:W-:Y:S01]  /*bba0*/  BSSY B1, `(.L_x_4901) ;  /* 0x0000076000017945 */ /* 0x000fe20003800000 */
[----:B------:R-:W-:Y:S01]  /*bbb0*/  VIADD R25, R78, 0x20 ;  /* 0x000000204e197836 */ /* 0x000fe20000000000 */
[----:B------:R-:W-:Y:S01]  /*bbc0*/  LEA.HI R24, R24, R29, RZ, 0x3 ;  /* 0x0000001d18187211 */ /* 0x000fe200078f18ff */
[----:B------:R-:W-:Y:S01]  /*bbd0*/  VIADD R27, R78, 0x40 ;  /* 0x000000404e1b7836 */ /* 0x000fe20000000000 */
[----:B------:R-:W-:-:S03]  /*bbe0*/  LOP3.LUT R33, R33, 0x1c0, RZ, 0xc0, !PT ;  /* 0x000001c021217812 */ /* 0x000fc600078ec0ff */
[----:B------:R-:W-:Y:S01]  /*bbf0*/  IMAD.SHL.U32 R24, R24, 0x40, RZ ;  /* 0x0000004018187824 */ /* 0x000fe200078e00ff */
[----:B------:R-:W-:-:S04]  /*bc00*/  SHF.R.U32.HI R34, RZ, 0x3, R33 ;  /* 0x00000003ff227819 */ /* 0x000fc80000011621 */
[----:B------:R-:W-:Y:S02]  /*bc10*/  LOP3.LUT R35, R24, 0xfffffe00, RZ, 0xc0, !PT ;  /* 0xfffffe0018237812 */ /* 0x000fe400078ec0ff */
[-C--:B-1----:R-:W-:Y:S02]  /*bc20*/  ISETP.GE.AND P0, PT, R78, R32.reuse, PT ;  /* 0x000000204e00720c */ /* 0x082fe40003f06270 */
[-C--:B------:R-:W-:Y:S02]  /*bc30*/  ISETP.GE.AND P1, PT, R25, R32.reuse, PT ;  /* 0x000000201900720c */ /* 0x080fe40003f26270 */
[----:B------:R-:W-:-:S09]  /*bc40*/  ISETP.GE.AND P2, PT, R27, R32, PT ;  /* 0x000000201b00720c */ /* 0x000fd20003f46270 */
[----:B------:R-:W-:Y:S05]  /*bc50*/  @P0 BRA `(.L_x_4902) ;  /* 0x0000000400a80947 */ /* 0x000fea0003800000 */
[----:B------:R-:W-:Y:S02]  /*bc60*/  LEA.HI R24, R32, R199, RZ, 0x1d ;  /* 0x000000c720187211 */ /* 0x000fe400078fe8ff */
[----:B------:R-:W-:Y:S02]  /*bc70*/  R2UR UR4, R204 ;  /* 0x00000000cc0472ca */ /* 0x000fe400000e0000 */
[----:B------:R-:W-:Y:S01]  /*bc80*/  SHF.R.S32.HI R25, RZ, 0x1f, R24 ;  /* 0x0000001fff197819 */ /* 0x000fe20000011418 */
[----:B------:R-:W-:Y:S01]  /*bc90*/  IMAD.SHL.U32 R26, R24, 0x8, RZ ;  /* 0x00000008181a7824 */ /* 0x000fe200078e00ff */
[----:B------:R-:W-:Y:S02]  /*bca0*/  LOP3.LUT R78, R33, 0x38, R78, 0xf8, !PT ;  /* 0x00000038214e7812 */ /* 0x000fe400078ef84e */
[----:B------:R-:W-:Y:S02]  /*bcb0*/  LEA.HI R24, R25, R24, RZ, 0x3 ;  /* 0x0000001819187211 */ /* 0x000fe400078f18ff */
[----:B------:R-:W-:-:S02]  /*bcc0*/  LOP3.LUT R25, R33, 0x38, R26, 0xf8, !PT ;  /* 0x0000003821197812 */ /* 0x000fc400078ef81a */
[----:B------:R-:W-:Y:S01]  /*bcd0*/  LOP3.LUT R36, R35, R78, R34, 0xf6, !PT ;  /* 0x0000004e23247212 */ /* 0x000fe200078ef622 */
[----:B------:R-:W-:Y:S01]  /*bce0*/  IMAD.SHL.U32 R26, R24, 0x400, RZ ;  /* 0x00000400181a7824 */ /* 0x000fe200078e00ff */
[----:B------:R-:W-:Y:S02]  /*bcf0*/  LOP3.LUT R24, R25, R34, RZ, 0x3c, !PT ;  /* 0x0000002219187212 */ /* 0x000fe400078e3cff */
[----:B------:R-:W-:Y:S02]  /*bd00*/  LEA R36, R36, UR4, 0x1 ;  /* 0x0000000424247c11 */ /* 0x000fe4000f8e08ff */
[----:B------:R-:W-:Y:S02]  /*bd10*/  LOP3.LUT R26, R26, 0x7fffe000, RZ, 0xc0, !PT ;  /* 0x7fffe0001a1a7812 */ /* 0x000fe400078ec0ff */
[----:B------:R-:W-:Y:S02]  /*bd20*/  SHF.R.U64 R41, R12, 0x10, R13 ;  /* 0x000000100c297819 */ /* 0x000fe4000000120d */
[----:B------:R-:W-:-:S02]  /*bd30*/  IADD3 R37, R24, R26, R35 ;  /* 0x0000001a18257210 */ /* 0x000fc40007ffe023 */
[----:B------:R-:W0:Y:S01]  /*bd40*/  LDS.128 R24, [R36] ;  /* 0x0000000024187984 */ /* 0x000e220000000c00 */
[----:B------:R-:W-:Y:S02]  /*bd50*/  SHF.R.U64 R39, R14, 0x10, R15 ;  /* 0x000000100e277819 */ /* 0x000fe4000000120f */
[----:B------:R-:W-:Y:S02]  /*bd60*/  LEA R37, R37, UR39, 0x1 ;  /* 0x0000002725257c11 */ /* 0x000fe4000f8e08ff */
[----:B------:R-:W-:Y:S02]  /*bd70*/  SHF.R.U32.HI R12, RZ, 0x10, R13 ;  /* 0x00000010ff0c7819 */ /* 0x000fe4000001160d */
[----:B------:R-:W-:Y:S01]  /*bd80*/  SHF.R.U32.HI R14, RZ, 0x10, R15 ;  /* 0x00000010ff0e7819 */ /* 0x000fe2000001160f */
[----:B------:R-:W1:Y:S01]  /*bd90*/  LDS.128 R28, [R37+0x12400] ;  /* 0x01240000251c7984 */ /* 0x000e620000000c00 */
[----:B------:R-:W-:Y:S02]  /*bda0*/  SHF.R.U64 R15, R56, 0x10, R57 ;  /* 0x00000010380f7819 */ /* 0x000fe40000001239 */
[----:B------:R-:W-:-:S02]  /*bdb0*/  SHF.R.U64 R13, R58, 0x10, R59 ;  /* 0x000000103a0d7819 */ /* 0x000fc4000000123b */
[----:B------:R-:W-:Y:S02]  /*bdc0*/  SHF.R.U32.HI R56, RZ, 0x10, R57 ;  /* 0x00000010ff387819 */ /* 0x000fe40000011639 */
[----:B------:R-:W-:Y:S02]  /*bdd0*/  PRMT R105, R105, 0x5410, R12 ;  /* 0x0000541069697816 */ /* 0x000fe4000000000c */
[----:B------:R-:W-:Y:S02]  /*bde0*/  PRMT R102, R102, 0x5410, R15 ;  /* 0x0000541066667816 */ /* 0x000fe4000000000f */
[----:B------:R-:W-:Y:S02]  /*bdf0*/  PRMT R104, R104, 0x5410, R13 ;  /* 0x0000541068687816 */ /* 0x000fe4000000000d */
[----:B------:R-:W-:Y:S01]  /*be00*/  PRMT R107, R107, 0x5410, R14 ;  /* 0x000054106b6b7816 */ /* 0x000fe2000000000e */
[----:B------:R-:W-:Y:S01]  /*be10*/  IMAD.U32 R43, R102, 0x10000, RZ ;  /* 0x00010000662b7824 */ /* 0x000fe200078e00ff */
[----:B------:R-:W-:-:S02]  /*be20*/  PRMT R106, R106, 0x5410, R41 ;  /* 0x000054106a6a7816 */ /* 0x000fc40000000029 */
[----:B------:R-:W-:Y:S02]  /*be30*/  PRMT R101, R101, 0x5410, R56 ;  /* 0x0000541065657816 */ /* 0x000fe40000000038 */
[----:B------:R-:W-:Y:S01]  /*be40*/  SHF.R.U32.HI R58, RZ, 0x10, R59 ;  /* 0x00000010ff3a7819 */ /* 0x000fe2000001163b */
[----:B------:R-:W-:Y:S01]  /*be50*/  IMAD.U32 R42, R106, 0x10000, RZ ;  /* 0x000100006a2a7824 */ /* 0x000fe200078e00ff */
[----:B------:R-:W-:Y:S01]  /*be60*/  PRMT R108, R108, 0x5410, R39 ;  /* 0x000054106c6c7816 */ /* 0x000fe20000000027 */
[----:B------:R-:W-:Y:S01]  /*be70*/  IMAD.U32 R44, R101, 0x10000, RZ ;  /* 0x00010000652c7824 */ /* 0x000fe200078e00ff */
[----:B------:R-:W-:Y:S02]  /*be80*/  PRMT R103, R103, 0x5410, R58 ;  /* 0x0000541067677816 */ /* 0x000fe4000000003a */
[----:B------:R-:W-:Y:S02]  /*be90*/  LOP3.LUT R102, R102, 0xffff0000, RZ, 0xc0, !PT ;  /* 0xffff000066667812 */ /* 0x000fe400078ec0ff */
[----:B------:R-:W-:-:S02]  /*bea0*/  LOP3.LUT R106, R106, 0xffff0000, RZ, 0xc0, !PT ;  /* 0xffff00006a6a7812 */ /* 0x000fc400078ec0ff */
        /* <DEDUP_REMOVED lines=29> */
[C---:B------:R-:W-:Y:S01]  /*c080*/  FMUL.FTZ R12, R28.reuse, R102 ;  /* 0x000000661c0c7220 */ /* 0x040fe20000410000 */
[-C--:B------:R-:W-:Y:S01]  /*c090*/  FMUL.FTZ R28, R28, R106.reuse ;  /* 0x0000006a1c1c7220 */ /* 0x080fe20000410000 */
[----:B------:R-:W-:Y:S01]  /*c0a0*/  IMAD.U32 R14, R104, 0x10000, RZ ;  /* 0x00010000680e7824 */ /* 0x000fe200078e00ff */
[----:B------:R-:W-:Y:S01]  /*c0b0*/  LOP3.LUT R30, R30, 0xffff0000, RZ, 0xc0, !PT ;  /* 0xffff00001e1e7812 */ /* 0x000fe200078ec0ff */
[----:B------:R-:W-:Y:S01]  /*c0c0*/  FFMA.FTZ R106, R13, R106, -R12 ;  /* 0x0000006a0d6a7223 */ /* 0x000fe2000001080c */
[----:B------:R-:W-:Y:S01]  /*c0d0*/  IMAD.U32 R12, R108, 0x10000, RZ ;  /* 0x000100006c0c7824 */ /* 0x000fe200078e00ff */
[----:B------:R-:W-:Y:S01]  /*c0e0*/  LOP3.LUT R105, R105, 0xffff0000, RZ, 0xc0, !PT ;  /* 0xffff000069697812 */ /* 0x000fe200078ec0ff */
[----:B------:R-:W-:Y:S01]  /*c0f0*/  FMUL.FTZ R44, R40, R14 ;  /* 0x0000000e282c7220 */ /* 0x000fe20000410000 */
[----:B------:R-:W-:Y:S01]  /*c100*/  LOP3.LUT R104, R104, 0xffff0000, RZ, 0xc0, !PT ;  /* 0xffff000068687812 */ /* 0x000fe200078ec0ff */
[----:B------:R-:W-:Y:S01]  /*c110*/  FMUL.FTZ R40, R40, R12 ;  /* 0x0000000c28287220 */ /* 0x000fe20000410000 */
[----:B------:R-:W-:Y:S01]  /*c120*/  LOP3.LUT R31, R31, 0xffff0000, RZ, 0xc0, !PT ;  /* 0xffff00001f1f7812 */ /* 0x000fe200078ec0ff */
[----:B------:R-:W-:Y:S01]  /*c130*/  FFMA.FTZ R43, R38, R42, R43 ;  /* 0x0000002a262b7223 */ /* 0x000fe2000001002b */
[----:B------:R-:W-:Y:S01]  /*c140*/  LOP3.LUT R108, R108, 0xffff0000, RZ, 0xc0, !PT ;  /* 0xffff00006c6c7812 */ /* 0x000fe200078ec0ff */
[----:B------:R-:W-:Y:S01]  /*c150*/  FFMA.FTZ R44, R15, R12, -R44 ;  /* 0x0000000c0f2c7223 */ /* 0x000fe2000001082c */
[----:B------:R-:W-:Y:S01]  /*c160*/  LOP3.LUT R103, R103, 0xffff0000, RZ, 0xc0, !PT ;  /* 0xffff000067677812 */ /* 0x000fe200078ec0ff */
[----:B------:R-:W-:Y:S01]  /*c170*/  FMUL.FTZ R27, R29, R101 ;  /* 0x000000651d1b7220 */ /* 0x000fe20000410000 */
[----:B------:R-:W-:Y:S01]  /*c180*/  LOP3.LUT R107, R107, 0xffff0000, RZ, 0xc0, !PT ;  /* 0xffff00006b6b7812 */ /* 0x000fe200078ec0ff */
[----:B------:R-:W-:Y:S01]  /*c190*/  FMUL.FTZ R42, R29, R105 ;  /* 0x000000691d2a7220 */ /* 0x000fe20000410000 */
[----:B------:R-:W-:Y:S01]  /*c1a0*/  FFMA.FTZ R28, R13, R102, R28 ;  /* 0x000000660d1c7223 */ /* 0x000fe2000001001c */
[C---:B------:R-:W-:Y:S01]  /*c1b0*/  FMUL.FTZ R12, R30.reuse, R104 ;  /* 0x000000681e0c7220 */ /* 0x040fe20000410000 */
[----:B------:R-:W-:Y:S01]  /*c1c0*/  FFMA.FTZ R40, R15, R14, R40 ;  /* 0x0000000e0f287223 */ /* 0x000fe20000010028 */
[-C--:B------:R-:W-:Y:S01]  /*c1d0*/  FMUL.FTZ R13, R30, R108.reuse ;  /* 0x0000006c1e0d7220 */ /* 0x080fe20000410000 */
[C---:B------:R-:W-:Y:S01]  /*c1e0*/  FMUL.FTZ R29, R31.reuse, R103 ;  /* 0x000000671f1d7220 */ /* 0x040fe20000410000 */
[----:B------:R-:W-:Y:S01]  /*c1f0*/  FMUL.FTZ R14, R31, R107 ;  /* 0x0000006b1f0e7220 */ /* 0x000fe20000410000 */
        /* <DEDUP_REMOVED lines=16> */
.L_x_4902:
[----:B------:R-:W-:Y:S05]  /*c300*/  BSYNC B1 ;  /* 0x0000000000017941 */ /* 0x000fea0003800000 */
.L_x_4901:
[----:B------:R-:W-:Y:S04]  /*c310*/  BSSY B1, `(.L_x_4903) ;  /* 0x0000070000017945 */ /* 0x000fe80003800000 */
[----:B------:R-:W-:Y:S05]  /*c320*/  @P1 BRA `(.L_x_4904) ;  /* 0x0000000400b81947 */ /* 0x000fea0003800000 */
[----:B------:R-:W-:Y:S02]  /*c330*/  LEA.HI R75, R32, R75, RZ, 0x1d ;  /* 0x0000004b204b7211 */ /* 0x000fe400078fe8ff */
[----:B------:R-:W-:Y:S02]  /*c340*/  LEA.HI R74, R77, R74, RZ, 0x6 ;  /* 0x0000004a4d4a7211 */ /* 0x000fe400078f30ff */
[----:B0-----:R-:W-:Y:S01]  /*c350*/  SHF.R.S32.HI R14, RZ, 0x1f, R75 ;  /* 0x0000001fff0e7819 */ /* 0x001fe2000001144b */
[----:B------:R-:W-:Y:S01]  /*c360*/  IMAD.SHL.U32 R12, R75, 0x8, RZ ;  /* 0x000000084b0c7824 */ /* 0x000fe200078e00ff */
[----:B------:R-:W-:Y:S01]  /*c370*/  R2UR UR4, R204 ;  /* 0x00000000cc0472ca */ /* 0x000fe200000e0000 */
[----:B------:R-:W-:Y:S01]  /*c380*/  IMAD.SHL.U32 R74, R74, 0x80, RZ ;  /* 0x000000804a4a7824 */ /* 0x000fe200078e00ff */
[----:B------:R-:W-:Y:S02]  /*c390*/  LEA.HI R14, R14, R75, RZ, 0x3 ;  /* 0x0000004b0e0e7211 */ /* 0x000fe400078f18ff */
[----:B------:R-:W-:-:S02]  /*c3a0*/  LOP3.LUT R13, R33, 0x38, R76, 0xf8, !PT ;  /* 0x00000038210d7812 */ /* 0x000fc400078ef84c */
[----:B------:R-:W-:Y:S01]  /*c3b0*/  LOP3.LUT R74, R74, 0xffffe000, RZ, 0xc0, !PT ;  /* 0xffffe0004a4a7812 */ /* 0x000fe200078ec0ff */
[----:B------:R-:W-:Y:S01]  /*c3c0*/  IMAD.SHL.U32 R14, R14, 0x400, RZ ;  /* 0x000004000e0e7824 */ /* 0x000fe200078e00ff */
[----:B------:R-:W-:Y:S02]  /*c3d0*/  LOP3.LUT R15, R13, R34, RZ, 0x3c, !PT ;  /* 0x000000220d0f7212 */ /* 0x000fe400078e3cff */
[----:B------:R-:W-:Y:S02]  /*c3e0*/  LOP3.LUT R13, R33, 0x38, R12, 0xf8, !PT ;  /* 0x00000038210d7812 */ /* 0x000fe400078ef80c */
[----:B------:R-:W-:Y:S02]  /*c3f0*/  IADD3 R15, R15, R74, R35 ;  /* 0x0000004a0f0f7210 */ /* 0x000fe40007ffe023 */
[----:B------:R-:W-:Y:S02]  /*c400*/  LOP3.LUT R12, R13, R34, RZ, 0x3c, !PT ;  /* 0x000000220d0c7212 */ /* 0x000fe400078e3cff */
[----:B------:R-:W-:-:S02]  /*c410*/  LOP3.LUT R14, R14, 0x7fffe000, RZ, 0xc0, !PT ;  /* 0x7fffe0000e0e7812 */ /* 0x000fc400078ec0ff */
[----:B------:R-:W-:Y:S02]  /*c420*/  LEA R42, R15, UR4, 0x1 ;  /* 0x000000040f2a7c11 */ /* 0x000fe4000f8e08ff */
[----:B------:R-:W-:Y:S02]  /*c430*/  IADD3 R24, R12, R14, R35 ;  /* 0x0000000e0c187210 */ /* 0x000fe40007ffe023 */
[----:B------:R-:W-:Y:S01]  /*c440*/  SHF.R.U64 R31, R8, 0x10, R9 ;  /* 0x00000010081f7819 */ /* 0x000fe20000001209 */
[----:B------:R-:W0:Y:S01]  /*c450*/  LDS.128 R12, [R42] ;  /* 0x000000002a0c7984 */ /* 0x000e220000000c00 */
[----:B------:R-:W-:Y:S02]  /*c460*/  LEA R28, R24, UR39, 0x1 ;  /* 0x00000027181c7c11 */ /* 0x000fe4000f8e08ff */
[----:B------:R-:W-:Y:S02]  /*c470*/  SHF.R.U64 R29, R10, 0x10, R11 ;  /* 0x000000100a1d7819 */ /* 0x000fe4000000120b */
[----:B------:R-:W-:Y:S01]  /*c480*/  SHF.R.U32.HI R8, RZ, 0x10, R9 ;  /* 0x00000010ff087819 */ /* 0x000fe20000011609 */
[----:B------:R-:W1:Y:S01]  /*c490*/  LDS.128 R24, [R28+0x12400] ;  /* 0x012400001c187984 */ /* 0x000e620000000c00 */
[----:B------:R-:W-:-:S02]  /*c4a0*/  SHF.R.U32.HI R10, RZ, 0x10, R11 ;  /* 0x00000010ff0a7819 */ /* 0x000fc4000001160b */
[----:B------:R-:W-:Y:S02]  /*c4b0*/  SHF.R.U64 R11, R52, 0x10, R53 ;  /* 0x00000010340b7819 */ /* 0x000fe40000001235 */
[----:B------:R-:W-:Y:S02]  /*c4c0*/  SHF.R.U64 R9, R54, 0x10, R55 ;  /* 0x0000001036097819 */ /* 0x000fe40000001237 */
        /* <DEDUP_REMOVED lines=9> */
[----:B------:R-:W-:Y:S02]  /*c560*/  SHF.R.U32.HI R54, RZ, 0x10, R55 ;  /* 0x00000010ff367819 */ /* 0x000fe40000011637 */
[----:B------:R-:W-:Y:S02]  /*c570*/  PRMT R91, R91, 0x5410, R52 ;  /* 0x000054105b5b7816 */ /* 0x000fe40000000034 */
[----:B------:R-:W-:Y:S02]  /*c580*/  PRMT R89, R89, 0x5410, R54 ;  /* 0x0000541059597816 */ /* 0x000fe40000000036 */
[----:B------:R-:W-:Y:S01]  /*c590*/  LOP3.LUT R90, R90, 0xffff0000, RZ, 0xc0, !PT ;  /* 0xffff00005a5a7812 */ /* 0x000fe200078ec0ff */
[----:B------:R-:W-:Y:S01]  /*c5a0*/  IMAD.U32 R39, R91, 0x10000, RZ ;  /* 0x000100005b277824 */ /* 0x000fe200078e00ff */
        /* <DEDUP_REMOVED lines=22> */
[----:B------:R-:W-:Y:S01]  /*c710*/  FMUL.FTZ R47, R30, R15 ;  /* 0x0000000f1e2f7220 */ /* 0x000fe20000410000 */
[----:B------:R-:W-:Y:S01]  /*c720*/  IMAD.U32 R8, R85, 0x10000, RZ ;  /* 0x0001000055087824 */ /* 0x000fe200078e00ff */
[----:B------:R-:W-:Y:S01]  /*c730*/  LOP3.LUT R87, R87, 0xffff0000, RZ, 0xc0, !PT ;  /* 0xffff000057577812 */ /* 0x000fe200078ec0ff */
[----:B------:R-:W-:Y:S01]  /*c740*/  FMUL.FTZ R30, R36, R37 ;  /* 0x00000025241e7220 */ /* 0x000fe20000410000 */
[----:B------:R-:W-:Y:S01]  /*c750*/  FFMA.FTZ R47, R10, R39, R47 ;  /* 0x000000270a2f7223 */ /* 0x000fe2000001002f */
[-C--:B------:R-:W-:Y:S01]  /*c760*/  FMUL.FTZ R36, R36, R8.reuse ;  /* 0x0000000824247220 */ /* 0x080fe20000410000 */
[----:B------:R-:W-:Y:S01]  /*c770*/  FFMA.FTZ R45, R10, R15, -R45 ;  /* 0x0000000f0a2d7223 */ /* 0x000fe2000001082d */
[C---:B------:R-:W-:Y:S01]  /*c780*/  FFMA.FTZ R39, R29.reuse, R8, -R30 ;  /* 0x000000081d277223 */ /* 0x040fe2000001081e */
[C---:B------:R-:W-:Y:S01]  /*c790*/  FMUL.FTZ R8, R24.reuse, R90 ;  /* 0x0000005a18087220 */ /* 0x040fe20000410000 */
[----:B------:R-:W-:Y:S01]  /*c7a0*/  FFMA.FTZ R29, R29, R37, R36 ;  /* 0x000000251d1d7223 */ /* 0x000fe20000010024 */
[----:B------:R-:W-:Y:S01]  /*c7b0*/  FMUL.FTZ R24, R24, R86 ;  /* 0x0000005618187220 */ /* 0x000fe20000410000 */
[----:B------:R-:W-:-:S02]  /*c7c0*/  IMAD.U32 R31, R26, 0x10000, RZ ;  /* 0x000100001a1f7824 */ /* 0x000fc400078e00ff */
[----:B------:R-:W-:Y:S01]  /*c7d0*/  FFMA.FTZ R86, R9, R86, -R8 ;  /* 0x0000005609567223 */ /* 0x000fe20000010808 */
[----:B------:R-:W-:Y:S02]  /*c7e0*/  IMAD.U32 R10, R88, 0x10000, RZ ;  /* 0x00010000580a7824 */ /* 0x000fe400078e00ff */
[C---:B------:R-:W-:Y:S01]  /*c7f0*/  FMUL.FTZ R15, R25.reuse, R91 ;  /* 0x0000005b190f7220 */ /* 0x040fe20000410000 */
[-C--:B------:R-:W-:Y:S01]  /*c800*/  FMUL.FTZ R36, R25, R87.reuse ;  /* 0x0000005719247220 */ /* 0x080fe20000410000 */
[----:B------:R-:W-:Y:S01]  /*c810*/  IMAD.U32 R8, R84, 0x10000, RZ ;  /* 0x0001000054087824 */ /* 0x000fe200078e00ff */
[----:B------:R-:W-:Y:S01]  /*c820*/  LOP3.LUT R26, R26, 0xffff0000, RZ, 0xc0, !PT ;  /* 0xffff00001a1a7812 */ /* 0x000fe200078ec0ff */
[----:B------:R-:W-:Y:S01]  /*c830*/  FMUL.FTZ R38, R31, R10 ;  /* 0x0000000a1f267220 */ /* 0x000fe20000410000 */
[----:B------:R-:W-:Y:S01]  /*c840*/  LOP3.LUT R84, R84, 0xffff0000, RZ, 0xc0, !PT ;  /* 0xffff000054547812 */ /* 0x000fe200078ec0ff */
[C---:B------:R-:W-:Y:S01]  /*c850*/  FFMA.FTZ R30, R12.reuse, R87, -R15 ;  /* 0x000000570c1e7223 */ /* 0x040fe2000001080f */
[----:B------:R-:W-:Y:S01]  /*c860*/  LOP3.LUT R27, R27, 0xffff0000, RZ, 0xc0, !PT ;  /* 0xffff00001b1b7812 */ /* 0x000fe200078ec0ff */
[----:B------:R-:W-:Y:S01]  /*c870*/  FFMA.FTZ R36, R12, R91, R36 ;  /* 0x0000005b0c247223 */ /* 0x000fe20000010024 */
[----:B------:R-:W-:Y:S01]  /*c880*/  LOP3.LUT R88, R88, 0xffff0000, RZ, 0xc0, !PT ;  /* 0xffff000058587812 */ /* 0x000fe200078ec0ff */
[----:B------:R-:W-:Y:S01]  /*c890*/  FMUL.FTZ R12, R31, R8 ;  /* 0x000000081f0c7220 */ /* 0x000fe20000410000 */
[----:B------:R-:W-:Y:S01]  /*c8a0*/  LOP3.LUT R89, R89, 0xffff0000, RZ, 0xc0, !PT ;  /* 0xffff000059597812 */ /* 0x000fe200078ec0ff */
[----:B------:R-:W-:Y:S01]  /*c8b0*/  FFMA.FTZ R24, R9, R90, R24 ;  /* 0x0000005a09187223 */ /* 0x000fe20000010018 */
[----:B------:R-:W-:Y:S01]  /*c8c0*/  LOP3.LUT R85, R85, 0xffff0000, RZ, 0xc0, !PT ;  /* 0xffff000055557812 */ /* 0x000fe200078ec0ff */
[C---:B------:R-:W-:Y:S01]  /*c8d0*/  FFMA.FTZ R38, R11.reuse, R8, -R38 ;  /* 0x000000080b267223 */ /* 0x040fe20000010826 */
[C---:B------:R-:W-:Y:S01]  /*c8e0*/  FMUL.FTZ R9, R26.reuse, R84 ;  /* 0x000000541a097220 */ /* 0x040fe20000410000 */
[----:B------:R-:W-:Y:S01]  /*c8f0*/  FFMA.FTZ R11, R11, R10, R12 ;  /* 0x0000000a0b0b7223 */ /* 0x000fe2000001000c */
[-C--:B------:R-:W-:Y:S01]  /*c900*/  FMUL.FTZ R8, R26, R88.reuse ;  /* 0x000000581a087220 */ /* 0x080fe20000410000 */
[C---:B------:R-:W-:Y:S01]  /*c910*/  FMUL.FTZ R25, R27.reuse, R89 ;  /* 0x000000591b197220 */ /* 0x040fe20000410000 */
[-C--:B------:R-:W-:Y:S01]  /*c920*/  FMUL.FTZ R10, R27, R85.reuse ;  /* 0x000000551b0a7220 */ /* 0x080fe20000410000 */
        /* <DEDUP_REMOVED lines=14> */
.L_x_4904:
[----:B------:R-:W-:Y:S05]  /*ca10*/  BSYNC B1 ;  /* 0x0000000000017941 */ /* 0x000fea0003800000 */
.L_x_4903:
[----:B------:R-:W-:Y:S05]  /*ca20*/  @P2 BRA `(.L_x_4877) ;  /* 0x0000000400b82947 */ /* 0x000fea0003800000 */
[----:B------:R-:W-:Y:S02]  /*ca30*/  LEA.HI R32, R32, R69, RZ, 0x1d ;  /* 0x0000004520207211 */ /* 0x000fe400078fe8ff */
[----:B------:R-:W-:Y:S02]  /*ca40*/  LEA.HI R20, R21, R20, RZ, 0x6 ;  /* 0x0000001415147211 */ /* 0x000fe400078f30ff */
[----:B-1----:R-:W-:Y:S01]  /*ca50*/  SHF.R.S32.HI R9, RZ, 0x1f, R32 ;  /* 0x0000001fff097819 */ /* 0x002fe20000011420 */
[----:B------:R-:W-:Y:S01]  /*ca60*/  IMAD.SHL.U32 R8, R32, 0x8, RZ ;  /* 0x0000000820087824 */ /* 0x000fe200078e00ff */
[----:B------:R-:W-:Y:S01]  /*ca70*/  LOP3.LUT R11, R33, 0x38, R68, 0xf8, !PT ;  /* 0x00000038210b7812 */ /* 0x000fe200078ef844 */
[----:B------:R-:W-:Y:S01]  /*ca80*/  IMAD.SHL.U32 R20, R20, 0x80, RZ ;  /* 0x0000008014147824 */ /* 0x000fe200078e00ff */
[----:B------:R-:W-:Y:S02]  /*ca90*/  LEA.HI R9, R9, R32, RZ, 0x3 ;  /* 0x0000002009097211 */ /* 0x000fe400078f18ff */
[----:B------:R-:W-:-:S02]  /*caa0*/  LOP3.LUT R33, R33, 0x38, R8, 0xf8, !PT ;  /* 0x0000003821217812 */ /* 0x000fc400078ef808 */
[----:B------:R-:W-:Y:S01]  /*cab0*/  R2UR UR4, R204 ;  /* 0x00000000cc0472ca */ /* 0x000fe200000e0000 */
[----:B------:R-:W-:Y:S01]  /*cac0*/  IMAD.SHL.U32 R9, R9, 0x400, RZ ;  /* 0x0000040009097824 */ /* 0x000fe200078e00ff */
[-C--:B------:R-:W-:Y:S02]  /*cad0*/  LOP3.LUT R11, R11, R34.reuse, RZ, 0x3c, !PT ;  /* 0x000000220b0b7212 */ /* 0x080fe400078e3cff */
[----:B------:R-:W-:Y:S02]  /*cae0*/  LOP3.LUT R34, R33, R34, RZ, 0x3c, !PT ;  /* 0x0000002221227212 */ /* 0x000fe400078e3cff */
[----:B------:R-:W-:Y:S02]  /*caf0*/  LOP3.LUT R9, R9, 0x7fffe000, RZ, 0xc0, !PT ;  /* 0x7fffe00009097812 */ /* 0x000fe400078ec0ff */
[----:B------:R-:W-:Y:S02]  /*cb00*/  LOP3.LUT R20, R20, 0xffffe000, RZ, 0xc0, !PT ;  /* 0xffffe00014147812 */ /* 0x000fe400078ec0ff */
[----:B------:R-:W-:-:S02]  /*cb10*/  IADD3 R34, R34, R9, R35 ;  /* 0x0000000922227210 */ /* 0x000fc40007ffe023 */
[----:B------:R-:W-:Y:S02]  /*cb20*/  IADD3 R11, R11, R20, R35 ;  /* 0x000000140b0b7210 */ /* 0x000fe40007ffe023 */
[----:B------:R-:W-:Y:S02]  /*cb30*/  LEA R34, R34, UR39, 0x1 ;  /* 0x0000002722227c11 */ /* 0x000fe4000f8e08ff */
[----:B------:R-:W-:Y:S02]  /*cb40*/  LEA R31, R11, UR4, 0x1 ;  /* 0x000000040b1f7c11 */ /* 0x000fe4000f8e08ff */
[----:B------:R-:W-:Y:S01]  /*cb50*/  SHF.R.U64 R21, R4, 0x10, R5 ;  /* 0x0000001004157819 */ /* 0x000fe20000001205 */
[----:B0-----:R-:W0:Y:S01]  /*cb60*/  LDS.128 R12, [R34+0x12400] ;  /* 0x01240000220c7984 */ /* 0x001e220000000c00 */
[--C-:B------:R-:W-:Y:S02]  /*cb70*/  SHF.R.U64 R4, R6, 0x10, R7.reuse ;  /* 0x0000001006047819 */ /* 0x100fe40000001207 */
[----:B------:R-:W-:Y:S01]  /*cb80*/  SHF.R.U32.HI R26, RZ, 0x10, R7 ;  /* 0x00000010ff1a7819 */ /* 0x000fe20000011607 */
[----:B------:R-:W1:Y:S01]  /*cb90*/  LDS.128 R8, [R31] ;  /* 0x000000001f087984 */ /* 0x000e620000000c00 */
[----:B------:R-:W-:-:S02]  /*cba0*/  SHF.R.U64 R7, R48, 0x10, R49 ;  /* 0x0000001030077819 */ /* 0x000fc40000001231 */
[----:B------:R-:W-:Y:S02]  /*cbb0*/  SHF.R.U32.HI R25, RZ, 0x10, R5 ;  /* 0x00000010ff197819 */ /* 0x000fe40000011605 */
[----:B------:R-:W-:Y:S02]  /*cbc0*/  PRMT R82, R82, 0x5410, R7 ;  /* 0x0000541052527816 */ /* 0x000fe40000000007 */
[----:B------:R-:W-:Y:S02]  /*cbd0*/  PRMT R21, R2, 0x5410, R21 ;  /* 0x0000541002157816 */ /* 0x000fe40000000015 */
[----:B------:R-:W-:Y:S01]  /*cbe0*/  SHF.R.U32.HI R48, RZ, 0x10, R49 ;  /* 0x00000010ff307819 */ /* 0x000fe20000011631 */
[----:B------:R-:W-:Y:S01]  /*cbf0*/  IMAD.U32 R27, R82, 0x10000, RZ ;  /* 0x00010000521b7824 */ /* 0x000fe200078e00ff */
[----:B------:R-:W-:Y:S01]  /*cc00*/  SHF.R.U64 R5, R50, 0x10, R51 ;  /* 0x0000001032057819 */ /* 0x000fe20000001233 */
[----:B------:R-:W-:Y:S01]  /*cc10*/  IMAD.U32 R24, R21, 0x10000, RZ ;  /* 0x0001000015187824 */ /* 0x000fe200078e00ff */
[----:B------:R-:W-:-:S02]  /*cc20*/  PRMT R25, R0, 0x5410, R25 ;  /* 0x0000541000197816 */ /* 0x000fc40000000019 */
[----:B------:R-:W-:Y:S02]  /*cc30*/  PRMT R83, R83, 0x5410, R48 ;  /* 0x0000541053537816 */ /* 0x000fe40000000030 */
[----:B------:R-:W-:Y:S02]  /*cc40*/  PRMT R79, R79, 0x5410, R4 ;  /* 0x000054104f4f7816 */ /* 0x000fe40000000004 */
[----:B------:R-:W-:Y:S01]  /*cc50*/  PRMT R80, R80, 0x5410, R5 ;  /* 0x0000541050507816 */ /* 0x000fe20000000005 */
[----:B------:R-:W-:Y:S01]  /*cc60*/  IMAD.U32 R28, R83, 0x10000, RZ ;  /* 0x00010000531c7824 */ /* 0x000fe200078e00ff */
[----:B------:R-:W-:Y:S02]  /*cc70*/  SHF.R.U32.HI R50, RZ, 0x10, R51 ;  /* 0x00000010ff327819 */ /* 0x000fe40000011633 */
[----:B------:R-:W-:Y:S02]  /*cc80*/  PRMT R26, R3, 0x5410, R26 ;  /* 0x00005410031a7816 */ /* 0x000fe4000000001a */
[----:B------:R-:W-:-:S02]  /*cc90*/  PRMT R81, R81, 0x5410, R50 ;  /* 0x0000541051517816 */ /* 0x000fc40000000032 */
[----:B------:R-:W-:Y:S02]  /*cca0*/  LOP3.LUT R82, R82, 0xffff0000, RZ, 0xc0, !PT ;  /* 0xffff000052527812 */ /* 0x000fe400078ec0ff */
[----:B------:R-:W-:Y:S02]  /*ccb0*/  LOP3.LUT R21, R21, 0xffff0000, RZ, 0xc0, !PT ;  /* 0xffff000015157812 */ /* 0x000fe400078ec0ff */
[----:B------:R-:W-:Y:S01]  /*ccc0*/  LOP3.LUT R83, R83, 0xffff0000, RZ, 0xc0, !PT ;  /* 0xffff000053537812 */ /* 0x000fe200078ec0ff */
[----:B0-----:R-:W-:Y:S02]  /*ccd0*/  IMAD.U32 R7, R12, 0x10000, RZ ;  /* 0x000100000c077824 */ /* 0x001fe400078e00ff */
[C---:B------:R-:W-:Y:S01]  /*cce0*/  IMAD.U32 R20, R15.reuse, 0x10000, RZ ;  /* 0x000100000f147824 */ /* 0x040fe200078e00ff */
[----:B------:R-:W-:Y:S01]  /*ccf0*/  LOP3.LUT R15, R15, 0xffff0000, RZ, 0xc0, !PT ;  /* 0xffff00000f0f7812 */ /* 0x000fe200078ec0ff */
[----:B-1----:R-:W-:Y:S02]  /*cd00*/  IMAD.U32 R0, R8, 0x10000, RZ ;  /* 0x0001000008007824 */ /* 0x002fe400078e00ff */
[----:B------:R-:W-:Y:S01]  /*cd10*/  FMUL.FTZ R29, R7, R27 ;  /* 0x0000001b071d7220 */ /* 0x000fe20000410000 */
[C---:B------:R-:W-:Y:S01]  /*cd20*/  IMAD.U32 R4, R10.reuse, 0x10000, RZ ;  /* 0x000100000a047824 */ /* 0x040fe200078e00ff */
[----:B------:R-:W-:Y:S01]  /*cd30*/  LOP3.LUT R5, R10, 0xffff0000, RZ, 0xc0, !PT ;  /* 0xffff00000a057812 */ /* 0x000fe200078ec0ff */
[C---:B------:R-:W-:Y:S01]  /*cd40*/  IMAD.U32 R6, R11.reuse, 0x10000, RZ ;  /* 0x000100000b067824 */ /* 0x040fe200078e00ff */
[----:B------:R-:W-:Y:S01]  /*cd50*/  LOP3.LUT R10, R11, 0xffff0000, RZ, 0xc0, !PT ;  /* 0xffff00000b0a7812 */ /* 0x000fe200078ec0ff */
[-C--:B------:R-:W-:Y:S01]  /*cd60*/  FMUL.FTZ R7, R7, R24.reuse ;  /* 0x0000001807077220 */ /* 0x080fe20000410000 */
[----:B------:R-:W-:Y:S01]  /*cd70*/  FFMA.FTZ R30, R0, R24, -R29 ;  /* 0x00000018001e7223 */ /* 0x000fe2000001081d */
[----:B------:R-:W-:Y:S01]  /*cd80*/  IMAD.U32 R11, R13, 0x10000, RZ ;  /* 0x000100000d0b7824 */ /* 0x000fe200078e00ff */
[----:B------:R-:W-:Y:S01]  /*cd90*/  LOP3.LUT R2, R8, 0xffff0000, RZ, 0xc0, !PT ;  /* 0xffff000008027812 */ /* 0x000fe200078ec0ff */
[----:B------:R-:W-:Y:S01]  /*cda0*/  IMAD.U32 R24, R25, 0x10000, RZ ;  /* 0x0001000019187824 */ /* 0x000fe200078e00ff */
[C---:B------:R-:W-:Y:S01]  /*cdb0*/  LOP3.LUT R8, R9.reuse, 0xffff0000, RZ, 0xc0, !PT ;  /* 0xffff000009087812 */ /* 0x040fe200078ec0ff */
[----:B------:R-:W-:-:S02]  /*cdc0*/  IMAD.U32 R3, R9, 0x10000, RZ ;  /* 0x0001000009037824 */ /* 0x000fc400078e00ff */
[----:B------:R-:W-:Y:S01]  /*cdd0*/  FFMA.FTZ R27, R0, R27, R7 ;  /* 0x0000001b001b7223 */ /* 0x000fe20000010007 */
[----:B------:R-:W-:Y:S01]  /*cde0*/  LOP3.LUT R9, R12, 0xffff0000, RZ, 0xc0, !PT ;  /* 0xffff00000c097812 */ /* 0x000fe200078ec0ff */
[C---:B------:R-:W-:Y:S01]  /*cdf0*/  FMUL.FTZ R32, R11.reuse, R28 ;  /* 0x0000001c0b207220 */ /* 0x040fe20000410000 */
[-C--:B------:R-:W-:Y:S01]  /*ce00*/  FMUL.FTZ R0, R11, R24.reuse ;  /* 0x000000180b007220 */ /* 0x080fe20000410000 */
[----:B------:R-:W-:Y:S01]  /*ce10*/  IMAD.U32 R29, R81, 0x10000, RZ ;  /* 0x00010000511d7824 */ /* 0x000fe200078e00ff */
[----:B------:R-:W-:Y:S01]  /*ce20*/  LOP3.LUT R12, R13, 0xffff0000, RZ, 0xc0, !PT ;  /* 0xffff00000d0c7812 */ /* 0x000fe200078ec0ff */
[C---:B------:R-:W-:Y:S01]  /*ce30*/  FFMA.FTZ R32, R3.reuse, R24, -R32 ;  /* 0x0000001803207223 */ /* 0x040fe20000010820 */
[----:B------:R-:W-:Y:S01]  /*ce40*/  FFMA.FTZ R28, R3, R28, R0 ;  /* 0x0000001c031c7223 */ /* 0x000fe20000010000 */
[C---:B------:R-:W-:Y:S01]  /*ce50*/  FMUL.FTZ R3, R9.reuse, R82 ;  /* 0x0000005209037220 */ /* 0x040fe20000410000 */
[----:B------:R-:W-:Y:S02]  /*ce60*/  IMAD.U32 R7, R26, 0x10000, RZ ;  /* 0x000100001a077824 */ /* 0x000fe400078e00ff */
[----:B------:R-:W-:Y:S01]  /*ce70*/  FMUL.FTZ R9, R9, R21 ;  /* 0x0000001509097220 */ /* 0x000fe20000410000 */
[----:B------:R-:W-:Y:S01]  /*ce80*/  FMUL.FTZ R11, R20, R29 ;  /* 0x0000001d140b7220 */ /* 0x000fe20000410000 */
[----:B------:R-:W-:Y:S01]  /*ce90*/  FFMA.FTZ R21, R2, R21, -R3 ;  /* 0x0000001502157223 */ /* 0x000fe20000010803 */
[----:B------:R-:W-:-:S02]  /*cea0*/  IMAD.U32 R13, R14, 0x10000, RZ ;  /* 0x000100000e0d7824 */ /* 0x000fc400078e00ff */
[-C--:B------:R-:W-:Y:S01]  /*ceb0*/  FMUL.FTZ R24, R20, R7.reuse ;  /* 0x0000000714187220 */ /* 0x080fe20000410000 */
[----:B------:R-:W-:Y:S02]  /*cec0*/  IMAD.U32 R3, R80, 0x10000, RZ ;  /* 0x0001000050037824 */ /* 0x000fe400078e00ff */
[----:B------:R-:W-:Y:S01]  /*ced0*/  FFMA.FTZ R20, R6, R7, -R11 ;  /* 0x0000000706147223 */ /* 0x000fe2000001080b */
[----:B------:R-:W-:Y:S01]  /*cee0*/  IMAD.U32 R0, R79, 0x10000, RZ ;  /* 0x000100004f007824 */ /* 0x000fe200078e00ff */
[----:B------:R-:W-:Y:S01]  /*cef0*/  LOP3.LUT R14, R14, 0xffff0000, RZ, 0xc0, !PT ;  /* 0xffff00000e0e7812 */ /* 0x000fe200078ec0ff */
[C---:B------:R-:W-:Y:S01]  /*cf00*/  FMUL.FTZ R11, R13.reuse, R3 ;  /* 0x000000030d0b7220 */ /* 0x040fe20000410000 */
[----:B------:R-:W-:Y:S01]  /*cf10*/  LOP3.LUT R80, R80, 0xffff0000, RZ, 0xc0, !PT ;  /* 0xffff000050507812 */ /* 0x000fe200078ec0ff */
[-C--:B------:R-:W-:Y:S01]  /*cf20*/  FMUL.FTZ R13, R13, R0.reuse ;  /* 0x000000000d0d7220 */ /* 0x080fe20000410000 */
[----:B------:R-:W-:Y:S01]  /*cf30*/  LOP3.LUT R81, R81, 0xffff0000, RZ, 0xc0, !PT ;  /* 0xffff000051517812 */ /* 0x000fe200078ec0ff */
[----:B------:R-:W-:Y:S01]  /*cf40*/  FFMA.FTZ R24, R6, R29, R24 ;  /* 0x0000001d06187223 */ /* 0x000fe20000010018 */
[----:B------:R-:W-:Y:S01]  /*cf50*/  LOP3.LUT R25, R25, 0xffff0000, RZ, 0xc0, !PT ;  /* 0xffff000019197812 */ /* 0x000fe200078ec0ff */
[----:B------:R-:W-:Y:S01]  /*cf60*/  FMUL.FTZ R7, R12, R83 ;  /* 0x000000530c077220 */ /* 0x000fe20000410000 */
[----:B------:R-:W-:Y:S01]  /*cf70*/  LOP3.LUT R79, R79, 0xffff0000, RZ, 0xc0, !PT ;  /* 0xffff00004f4f7812 */ /* 0x000fe200078ec0ff */
[----:B------:R-:W-:Y:S01]  /*cf80*/  FFMA.FTZ R6, R4, R0, -R11 ;  /* 0x0000000004067223 */ /* 0x000fe2000001080b */
[----:B------:R-:W-:Y:S01]  /*cf90*/  LOP3.LUT R26, R26, 0xffff0000, RZ, 0xc0, !PT ;  /* 0xffff00001a1a7812 */ /* 0x000fe200078ec0ff */
[----:B------:R-:W-:Y:S01]  /*cfa0*/  FFMA.FTZ R13, R4, R3, R13 ;  /* 0x00000003040d7223 */ /* 0x000fe2000001000d */
[----:B------:R-:W-:Y:S01]  /*cfb0*/  FMUL.FTZ R0, R14, R80 ;  /* 0x000000500e007220 */ /* 0x000fe20000410000 */
[C---:B------:R-:W-:Y:S01]  /*cfc0*/  FMUL.FTZ R11, R15.reuse, R81 ;  /* 0x000000510f0b7220 */ /* 0x040fe20000410000 */
[----:B------:R-:W-:Y:S01]  /*cfd0*/  FMUL.FTZ R12, R12, R25 ;  /* 0x000000190c0c7220 */ /* 0x000fe20000410000 */
[----:B------:R-:W-:Y:S01]  /*cfe0*/  FMUL.FTZ R3, R14, R79 ;  /* 0x0000004f0e037220 */ /* 0x000fe20000410000 */
[----:B------:R-:W-:Y:S01]  /*cff0*/  FMUL.FTZ R4, R15, R26 ;  /* 0x0000001a0f047220 */ /* 0x000fe20000410000 */
[----:B------:R-:W-:Y:S01]  /*d000*/  FFMA.FTZ R7, R8, R25, -R7 ;  /* 0x0000001908077223 */ /* 0x000fe20000010807 */
[----:B------:R-:W-:Y:S01]  /*d010*/  FFMA.FTZ R2, R2, R82, R9 ;  /* 0x0000005202027223 */ /* 0x000fe20000010009 */
[C---:B------:R-:W-:Y:S01]  /*d020*/  FFMA.FTZ R79, R5.reuse, R79, -R0 ;  /* 0x0000004f054f7223 */ /* 0x040fe20000010800 */
        /* <DEDUP_REMOVED lines=14> */
.L_x_4877:
[----:B------:R-:W-:Y:S05]  /*d110*/  BSYNC B0 ;  /* 0x0000000000007941 */ /* 0x000fea0003800000 */
.L_x_4856:
        /* <DEDUP_REMOVED lines=8> */
.L_x_4853:
[----:B01-3--:R-:W3:Y:S02]  /*d1a0*/  LDL R0, [R1+0x294] ;  /* 0x0002940001007983 */ /* 0x00bee40000100800 */
[----:B---3--:R-:W-:-:S13]  /*d1b0*/  R2UR UR4, R0 ;  /* 0x00000000000472ca */ /* 0x008fda00000e0000 */
[----:B------:R-:W-:-:S06]  /*d1c0*/  ULOP3.LUT UR4, UR4, 0x1, URZ, 0xfc, !UPT ;  /* 0x0000000104047892 */ /* 0x000fcc000f8efc3f */
[----:B------:R-:W-:-:S05]  /*d1d0*/  IMAD.U32 R0, RZ, RZ, UR4 ;  /* 0x00000004ff007e24 */ /* 0x000fca000f8e00ff */
[----:B------:R-:W-:-:S13]  /*d1e0*/  ISETP.NE.AND P0, PT, R0, 0x3, PT ;  /* 0x000000030000780c */ /* 0x000fda0003f05270 */
[----:B------:R-:W-:Y:S05]  /*d1f0*/  @!P0 BRA `(.L_x_4905) ;  /* 0x0000000000048947 */ /* 0x000fea0003800000 */
[----:B------:R-:W-:Y:S01]  /*d200*/  BPT.TRAP 0x1 ;  /* 0x000000040000795c */ /* 0x000fe20000300000 */
.L_x_4905:
[----:B------:R-:W-:Y:S02]  /*d210*/  IMAD.U32 R3, RZ, RZ, UR38 ;  /* 0x00000026ff037e24 */ /* 0x000fe4000f8e00ff */
[----:B------:R-:W-:-:S03]  /*d220*/  IMAD.U32 R0, RZ, RZ, UR60 ;  /* 0x0000003cff007e24 */ /* 0x000fc6000f8e00ff */
[----:B------:R-:W-:Y:S02]  /*d230*/  LEA R3, R3, UR39, 0x3 ;  /* 0x0000002703037c11 */ /* 0x000fe4000f8e18ff */
[----:B------:R-:W-:-:S04]  /*d240*/  SHF.L.U32 R0, R0, 0x1f, RZ ;  /* 0x0000001f00007819 */ /* 0x000fc800000006ff */
[----:B------:R0:W1:Y:S01]  /*d250*/  SYNCS.PHASECHK.TRANS64.TRYWAIT P1, [R3+URZ+0x30830], R0 ;  /* 0x03083000030075a7 */ /* 0x000062000802017f */
[----:B------:R-:W-:Y:S05]  /*d260*/  @!P0 BRA `(.L_x_4906) ;  /* 0x0000000000048947 */ /* 0x000fea0003800000 */
[----:B------:R-:W-:Y:S01]  /*d270*/  BPT.TRAP 0x1 ;  /* 0x000000040000795c */ /* 0x000fe20000300000 */
.L_x_4906:
[----:B-1----:R-:W-:Y:S05]  /*d280*/  @P1 BRA `(.L_x_4907) ;  /* 0x0000000000081947 */ /* 0x002fea0003800000 */
[----:B------:R-:W1:Y:S02]  /*d290*/  SYNCS.PHASECHK.TRANS64.TRYWAIT P1, [R3+URZ+0x30830], R0 ;  /* 0x03083000030075a7 */ /* 0x000e64000802017f */
[----:B-1----:R-:W-:Y:S05]  /*d2a0*/  @!P1 BRA `(.L_x_4908) ;  /* 0x0000018400b89947 */ /* 0x002fea0003800000 */
.L_x_4907:
[----:B------:R-:W-:Y:S05]  /*d2b0*/  WARPSYNC.ALL ;  /* 0x0000000000007948 */ /* 0x000fea0003800000 */
[----:B------:R-:W-:Y:S01]  /*d2c0*/  UIADD3 UR4, UR39, 0x1e400, URZ ;  /* 0x0001e40027047890 */ /* 0x000fe2000fffe03f */
[----:B--2-4-:R-:W-:Y:S01]  /*d2d0*/  WARPGROUP.ARRIVE ;  /* 0x00000000000079c5 */ /* 0x014fe20000000000 */
        /* <DEDUP_REMOVED lines=11> */
[----:B------:R-:W-:Y:S02]  /*d390*/  UIMAD UR5, UR38, 0x900, UR7 ;  /* 0x00000900260578a4 */ /* 0x000fe4000f8e0207 */
[----:B------:R-:W-:Y:S02]  /*d3a0*/  UIADD3 UR12, UR4, 0x4, URZ ;  /* 0x00000004040c7890 */ /* 0x000fe4000fffe03f */
[----:B------:R-:W-:Y:S01]  /*d3b0*/  UIADD3 UR14, UR5, 0x4, URZ ;  /* 0x00000004050e7890 */ /* 0x000fe2000fffe03f */
[----:B------:R-:W-:Y:S02]  /*d3c0*/  UMOV UR8, UR4 ;  /* 0x0000000400087c82 */ /* 0x000fe40008000000 */
[----:B------:R-:W-:Y:S01]  /*d3d0*/  UMOV UR10, UR5 ;  /* 0x00000005000a7c82 */ /* 0x000fe20008000000 */
[----:B------:R-:W-:Y:S01]  /*d3e0*/  IMAD.U32 R4, RZ, RZ, UR8 ;  /* 0x00000008ff047e24 */ /* 0x000fe2000f8e00ff */
[----:B------:R-:W-:Y:S01]  /*d3f0*/  HGMMA.64x96x16.F32.BF16 R24, gdesc[UR8], RZ, !UPT, gsb0 ;  /* 0x01600000081879f0 */ /* 0x000fe2000c0018ff */
[----:B------:R-:W-:-:S02]  /*d400*/  UIADD3 UR8, UR4, 0x2, URZ ;  /* 0x0000000204087890 */ /* 0x000fc4000fffe03f */
[----:B------:R-:W-:Y:S01]  /*d410*/  UIADD3 UR10, UR5, 0x2, URZ ;  /* 0x00000002050a7890 */ /* 0x000fe2000fffe03f */
[----:B------:R-:W-:Y:S01]  /*d420*/  UMOV UR9, 0x40000040 ;  /* 0x4000004000097882 */ /* 0x000fe20000000000 */
[----:B------:R-:W-:Y:S01]  /*d430*/  UMOV UR11, 0x40000040 ;  /* 0x40000040000b7882 */ /* 0x000fe20000000000 */
        /* <DEDUP_REMOVED lines=70> */
.L_x_4909:
[----:B------:R-:W-:Y:S01]  /*d8a0*/  ULDC UR4, c[0x0][0x448] ;  /* 0x0001120000047ab9 */ /* 0x000fe20000000800 */
[----:B------:R-:W-:Y:S01]  /*d8b0*/  R2UR UR5, R22 ;  /* 0x00000000160572ca */ /* 0x000fe200000e0000 */
[----:B------:R-:W-:Y:S01]  /*d8c0*/  UISETP.NE.AND UP0, UPT, UR4, 0x1, UPT ;  /* 0x000000010400788c */ /* 0x000fe2000bf05270 */
[----:B------:R-:W-:Y:S01]  /*d8d0*/  R2UR UR4, R3 ;  /* 0x00000000030472ca */ /* 0x000fe200000e0000 */
[----:B------:R-:W-:Y:S02]  /*d8e0*/  ULDC UR6, c[0x0][0x9dc] ;  /* 0x0002770000067ab9 */ /* 0x000fe40000000800 */
[----:B------:R-:W-:Y:S02]  /*d8f0*/  ULOP3.LUT UR10, URZ, UR6, URZ, 0x33, !UPT ;  /* 0x000000063f0a7292 */ /* 0x000fe4000f8e333f */
[----:B------:R-:W-:Y:S02]  /*d900*/  PLOP3.LUT P1, PT, PT, PT, UP0, 0x80, 0x0 ;  /* 0x000000000000781c */ /* 0x000fe40003f2f008 */
[----:B------:R-:W-:-:S04]  /*d910*/  PLOP3.LUT P2, PT, PT, PT, UP0, 0x80, 0x0 ;  /* 0x000000000000781c */ /* 0x000fc80003f4f008 */
[----:B01----:R-:W-:Y:S01]  /*d920*/  VIADD R0, R23, UR5 ;  /* 0x0000000517007c36 */ /* 0x003fe20008000000 */
[----:B------:R-:W-:Y:S01]  /*d930*/  @UP0 ULDC UR5, c[0x0][0x44c] ;  /* 0x0001130000050ab9 */ /* 0x000fe20000000800 */
[----:B------:R-:W-:Y:S02]  /*d940*/  UIADD3 UR4, UR4, 0x30840, URZ ;  /* 0x0003084004047890 */ /* 0x000fe4000fffe03f */
[----:B------:R-:W-:Y:S02]  /*d950*/  IMAD.MOV.U32 R2, RZ, RZ, R0 ;  /* 0x000000ffff027224 */ /* 0x000fe400078e0000 */
[----:B------:R-:W-:Y:S01]  /*d960*/  UPRMT UR4, UR61, 0x654, UR4 ;  /* 0x000006543d047896 */ /* 0x000fe20008000004 */
[----:B------:R-:W-:Y:S01]  /*d970*/  @P1 IMAD.HI.U32 R3, R0, UR5, RZ ;  /* 0x0000000500031c27 */ /* 0x000fe2000f8e00ff */
[----:B------:R-:W-:-:S03]  /*d980*/  @UP0 ULDC UR5, c[0x0][0x450] ;  /* 0x0001140000050ab9 */ /* 0x000fc60000000800 */
[C---:B------:R-:W-:Y:S01]  /*d990*/  IMAD R0, R72.reuse, -0x60, R18 ;  /* 0xffffffa048007824 */ /* 0x040fe200078e0212 */
[----:B------:R-:W-:Y:S01]  /*d9a0*/  @P2 SHF.R.U32.HI R2, RZ, UR5, R3 ;  /* 0x00000005ff022c19 */ /* 0x000fe20008011603 */
[----:B------:R-:W-:Y:S02]  /*d9b0*/  IMAD.MOV.U32 R3, RZ, RZ, -0x60 ;  /* 0xffffffa0ff037424 */ /* 0x000fe400078e00ff */
[----:B------:R-:W-:Y:S01]  /*d9c0*/  SYNCS.ARRIVE.TRANS64.RED.A1T0 RZ, [UR4], RZ ;  /* 0x000000ffffff79a7 */ /* 0x000fe20008100404 */
[----:B------:R-:W-:Y:S01]  /*d9d0*/  ULDC.64 UR4, c[0x0][0x9e0] ;  /* 0x0002780000047ab9 */ /* 0x000fe20000000a00 */
[----:B------:R-:W0:Y:S01]  /*d9e0*/  SHFL.IDX PT, R12, R2, RZ, 0x1c1f ;  /* 0x001c1fff020c7589 */ /* 0x000e2200000e0000 */
[----:B------:R-:W-:Y:S01]  /*d9f0*/  UISETP.GE.AND UP1, UPT, UR5, 0x1, UPT ;  /* 0x000000010500788c */ /* 0x000fe2000bf26270 */
[----:B------:R-:W-:Y:S01]  /*da00*/  IMAD R3, R72, R3, 0x61 ;  /* 0x0000006148037424 */ /* 0x000fe200078e0203 */
[----:B------:R-:W-:-:S03]  /*da10*/  IADD3 R7, -R19, 0x60, R0 ;  /* 0x0000006013077810 */ /* 0x000fc60007ffe100 */
[----:B------:R-:W-:Y:S01]  /*da20*/  VIADD R10, R3, 0xffffffff ;  /* 0xffffffff030a7836 */ /* 0x000fe20000000000 */
[----:B------:R-:W-:Y:S02]  /*da30*/  PLOP3.LUT P1, PT, PT, PT, UP1, 0x40, 0x0 ;  /* 0x000000000000781c */ /* 0x000fe40003f2e818 */
[--C-:B------:R-:W-:Y:S01]  /*da40*/  IADD3 R6, R18, R3, -R19.reuse ;  /* 0x0000000312067210 */ /* 0x100fe20007ffe813 */
[----:B------:R-:W-:-:S04]  /*da50*/  IMAD.IADD R11, R10, 0x1, -R19 ;  /* 0x000000010a0b7824 */ /* 0x000fc800078e0a13 */
        /* <DEDUP_REMOVED lines=10> */
[----:B------:R-:W-:Y:S01]  /*db00*/  UISETP.NE.AND UP2, UPT, UR5, 0x1, UPT ;  /* 0x000000010500788c */ /* 0x000fe2000bf45270 */
[----:B------:R-:W-:-:S05]  /*db10*/  LOP3.LUT R6, RZ, R6, RZ, 0x33, !PT ;  /* 0x00000006ff067212 */ /* 0x000fca00078e33ff */
[----:B------:R-:W-:-:S05]  /*db20*/  PLOP3.LUT P1, PT, PT, PT, UP2, 0x80, 0x0 ;  /* 0x000000000000781c */ /* 0x000fca0003f2f028 */
[----:B------:R-:W-:-:S08]  /*db30*/  @UP2 ULDC.64 UR10, c[0x0][0x9e8] ;  /* 0x00027a00000a2ab9 */ /* 0x000fd00000000a00 */
[----:B------:R-:W-:-:S05]  /*db40*/  @P1 IMAD.HI.U32 R12, R6, UR10, RZ ;  /* 0x0000000a060c1c27 */ /* 0x000fca000f8e00ff */
[----:B------:R-:W-:-:S04]  /*db50*/  @P1 SHF.R.U32.HI R6, RZ, UR11, R12 ;  /* 0x0000000bff061c19 */ /* 0x000fc8000801160c */
[----:B------:R-:W-:Y:S01]  /*db60*/  LOP3.LUT R6, RZ, R6, RZ, 0x33, !PT ;  /* 0x00000006ff067212 */ /* 0x000fe200078e33ff */
[----:B------:R-:W-:Y:S06]  /*db70*/  BRA `(.L_x_4913) ;  /* 0x0000000000147947 */ /* 0x000fec0003800000 */
.L_x_4912:
[----:B------:R-:W-:-:S06]  /*db80*/  UISETP.NE.AND UP2, UPT, UR5, 0x1, UPT ;  /* 0x000000010500788c */ /* 0x000fcc000bf45270 */
[----:B------:R-:W-:-:S05]  /*db90*/  PLOP3.LUT P1, PT, PT, PT, UP2, 0x80, 0x0 ;  /* 0x000000000000781c */ /* 0x000fca0003f2f028 */
[----:B------:R-:W-:-:S08]  /*dba0*/  @UP2 ULDC.64 UR10, c[0x0][0x9e8] ;  /* 0x00027a00000a2ab9 */ /* 0x000fd00000000a00 */
[----:B------:R-:W-:-:S05]  /*dbb0*/  @P1 IMAD.HI.U32 R12, R6, UR10, RZ ;  /* 0x0000000a060c1c27 */ /* 0x000fca000f8e00ff */
[----:B------:R-:W-:-:S07]  /*dbc0*/  @P1 SHF.R.U32.HI R6, RZ, UR11, R12 ;  /* 0x0000000bff061c19 */ /* 0x000fce000801160c */
.L_x_4913:
[----:B------:R-:W-:Y:S05]  /*dbd0*/  BSYNC B0 ;  /* 0x0000000000007941 */ /* 0x000fea0003800000 */
.L_x_4911:
[----:B------:R-:W-:-:S05]  /*dbe0*/  IMAD R6, R6, UR5, R11 ;  /* 0x0000000506067c24 */ /* 0x000fca000f8e020b */
[----:B------:R-:W-:Y:S02]  /*dbf0*/  VIMNMX R3, R3, R6, !PT ;  /* 0x0000000603037248 */ /* 0x000fe40007fe0100 */
[----:B------:R-:W-:-:S07]  /*dc00*/  VIADDMNMX R0, R6, UR5, R0, PT ;  /* 0x0000000506007c46 */ /* 0x000fce000b800100 */
.L_x_4910:
        /* <DEDUP_REMOVED lines=13> */
[----:B------:R-:W-:Y:S01]  /*dce0*/  ISETP.LT.OR P3, PT, R0, 0x11, P3 ;  /* 0x000000110000780c */ /* 0x000fe20001f61670 */
[----:B0-----:R-:W-:Y:S01]  /*dcf0*/  IMAD.IADD R6, R9, 0x1, R2 ;  /* 0x0000000109067824 */ /* 0x001fe200078e0202 */
        /* <DEDUP_REMOVED lines=101> */
[----:B------:R-:W-:Y:S02]  /*e350*/  VIADDMNMX R0, R2, R8, R7, PT ;  /* 0x0000000802007246 */ /* 0x000fe40003800107 */
[----:B------:R-:W-:Y:S02]  /*e360*/  FSEL R69, R69, -INF , !P6 ;  /* 0xff80000045457808 */ /* 0x000fe40007000000 */
[----:B------:R-:W-:-:S13]  /*e370*/  PLOP3.LUT P6, PT, PT, PT, UP1, 0x40, 0x0 ;  /* 0x000000000000781c */ /* 0x000fda0003fce818 */
[----:B------:R-:W-:Y:S05]  /*e380*/  @P6 BRA `(.L_x_4914) ;  /* 0x00000000005c6947 */ /* 0x000fea0003800000 */
        /* <DEDUP_REMOVED lines=8> */
[----:B------:R-:W-:Y:S01]  /*e410*/  @P6 IMAD.HI.U32 R3, R2, UR10, RZ ;  /* 0x0000000a02036c27 */ /* 0x000fe2000f8e00ff */
[----:B------:R-:W-:-:S13]  /*e420*/  PLOP3.LUT P6, PT, PT, PT, UP2, 0x80, 0x0 ;  /* 0x000000000000781c */ /* 0x000fda0003fcf028 */
[----:B------:R-:W-:-:S04]  /*e430*/  @P6 SHF.R.U32.HI R2, RZ, UR11, R3 ;  /* 0x0000000bff026c19 */ /* 0x000fc80008011603 */
[----:B------:R-:W-:Y:S01]  /*e440*/  LOP3.LUT R2, RZ, R2, RZ, 0x33, !PT ;  /* 0x00000002ff027212 */ /* 0x000fe200078e33ff */
[----:B------:R-:W-:Y:S06]  /*e450*/  BRA `(.L_x_4917) ;  /* 0x0000000000187947 */ /* 0x000fec0003800000 */
.L_x_4916:
[----:B------:R-:W-:-:S06]  /*e460*/  UISETP.NE.AND UP2, UPT, UR5, 0x1, UPT ;  /* 0x000000010500788c */ /* 0x000fcc000bf45270 */
[----:B------:R-:W-:-:S05]  /*e470*/  PLOP3.LUT P6, PT, PT, PT, UP2, 0x80, 0x0 ;  /* 0x000000000000781c */ /* 0x000fca0003fcf028 */
[----:B------:R-:W-:-:S08]  /*e480*/  @UP2 ULDC.64 UR10, c[0x0][0x9e8] ;  /* 0x00027a00000a2ab9 */ /* 0x000fd00000000a00 */
[----:B------:R-:W-:Y:S01]  /*e490*/  @P6 IMAD.HI.U32 R3, R2, UR10, RZ ;  /* 0x0000000a02036c27 */ /* 0x000fe2000f8e00ff */
[----:B------:R-:W-:-:S13]  /*e4a0*/  PLOP3.LUT P6, PT, PT, PT, UP2, 0x80, 0x0 ;  /* 0x000000000000781c */ /* 0x000fda0003fcf028 */
[----:B------:R-:W-:-:S07]  /*e4b0*/  @P6 SHF.R.U32.HI R2, RZ, UR11, R3 ;  /* 0x0000000bff026c19 */ /* 0x000fce0008011603 */
.L_x_4917:
[----:B------:R-:W-:Y:S05]  /*e4c0*/  BSYNC B0 ;  /* 0x0000000000007941 */ /* 0x000fea0003800000 */
.L_x_4915:
[----:B------:R-:W-:-:S05]  /*e4d0*/  IMAD R3, R2, UR5, R11 ;  /* 0x0000000502037c24 */ /* 0x000fca000f8e020b */
[----:B------:R-:W-:Y:S02]  /*e4e0*/  VIMNMX R6, R6, R3, !PT ;  /* 0x0000000306067248 */ /* 0x000fe40007fe0100 */
[----:B------:R-:W-:-:S07]  /*e4f0*/  VIADDMNMX R0, R3, UR5, R0, PT ;  /* 0x0000000503007c46 */ /* 0x000fce000b800100 */
.L_x_4914:
[C---:B------:R-:W-:Y:S01]  /*e500*/  ISETP.GT.AND P1, PT, R6.reuse, 0x1, !P1 ;  /* 0x000000010600780c */ /* 0x040fe20004f24270 */
[----:B------:R-:W-:Y:S01]  /*e510*/  ULDC UR10, c[0x0][0x988] ;  /* 0x00026200000a7ab9 */ /* 0x000fe20000000800 */
[----:B------:R-:W-:Y:S01]  /*e520*/  ISETP.GT.AND P2, PT, R6, 0x8, !P2 ;  /* 0x000000080600780c */ /* 0x000fe20005744270 */
[----:B------:R-:W-:Y:S01]  /*e530*/  @UP0 ULDC UR14, c[0x0][0x44c] ;  /* 0x00011300000e0ab9 */ /* 0x000fe20000000800 */
[C---:B------:R-:W-:Y:S01]  /*e540*/  ISETP.LT.OR P1, PT, R0.reuse, 0x2, P1 ;  /* 0x000000020000780c */ /* 0x040fe20000f21670 */
[----:B------:R-:W-:Y:S01]  /*e550*/  @UP0 ULDC UR19, c[0x0][0x450] ;  /* 0x0001140000130ab9 */ /* 0x000fe20000000800 */
        /* <DEDUP_REMOVED lines=100> */
[C---:B------:R-:W-:Y:S01]  /*eba0*/  FMUL.FTZ R7, R3.reuse, UR10 ;  /* 0x0000000a03077c20 */ /* 0x040fe20008410000 */
        /* <DEDUP_REMOVED lines=14> */
[----:B------:R-:W-:Y:S01]  /*ec90*/  MUFU.EX2 R188, R188 ;  /* 0x000000bc00bc7308 */ /* 0x000fe20000000800 */
[----:B------:R-:W-:Y:S01]  /*eca0*/  FMNMX.FTZ R2, R34, R7, !PT ;  /* 0x0000000722027209 */ /* 0x000fe20007810000 */
[--C-:B------:R-:W-:Y:S01]  /*ecb0*/  FFMA.FTZ R29, R29, UR10, -R10.reuse ;  /* 0x0000000a1d1d7c23 */ /* 0x100fe2000801080a */
[----:B------:R-:W-:Y:S01]  /*ecc0*/  ISETP.NE.AND P1, PT, R85, RZ, PT ;  /* 0x000000ff5500720c */ /* 0x000fe20003f25270 */
[--C-:B------:R-:W-:Y:S01]  /*ecd0*/  FFMA.FTZ R184, R32, UR10, -R10.reuse ;  /* 0x0000000a20b87c23 */ /* 0x100fe2000801080a */
[----:B------:R-:W-:Y:S01]  /*ece0*/  FMNMX.FTZ R9, R35, R2, !PT ;  /* 0x0000000223097209 */ /* 0x000fe20007810000 */
[--C-:B------:R-:W-:Y:S01]  /*ecf0*/  FFMA.FTZ R37, R37, UR10, -R10.reuse ;  /* 0x0000000a25257c23 */ /* 0x100fe2000801080a */
[----:B------:R-:W-:Y:S01]  /*ed00*/  ISETP.GT.AND P1, PT, R6, 0x48, !P1 ;  /* 0x000000480600780c */ /* 0x000fe20004f24270 */
[----:B------:R0:W1:Y:S01]  /*ed10*/  MUFU.EX2 R7, R25 ;  /* 0x0000001900077308 */ /* 0x0000620000000800 */
[----:B------:R-:W-:Y:S01]  /*ed20*/  FMNMX.FTZ R2, R38, R9, !PT ;  /* 0x0000000926027209 */ /* 0x000fe20007810000 */
[--C-:B------:R-:W-:Y:S01]  /*ed30*/  FFMA.FTZ R186, R36, UR10, -R10.reuse ;  /* 0x0000000a24ba7c23 */ /* 0x100fe2000801080a */
[----:B------:R-:W-:Y:S01]  /*ed40*/  ISETP.LT.OR P1, PT, R0, 0x49, P1 ;  /* 0x000000490000780c */ /* 0x000fe20000f21670 */
[--C-:B------:R-:W-:Y:S01]  /*ed50*/  FFMA.FTZ R180, R40, UR10, -R10.reuse ;  /* 0x0000000a28b47c23 */ /* 0x100fe2000801080a */
[----:B------:R-:W-:Y:S01]  /*ed60*/  FMNMX.FTZ R9, R39, R2, !PT ;  /* 0x0000000227097209 */ /* 0x000fe20007810000 */
[--C-:B------:R-:W-:Y:S01]  /*ed70*/  FFMA.FTZ R41, R41, UR10, -R10.reuse ;  /* 0x0000000a29297c23 */ /* 0x100fe2000801080a */
[----:B------:R-:W-:Y:S01]  /*ed80*/  FSEL R62, R62, -INF , !P1 ;  /* 0xff8000003e3e7808 */ /* 0x000fe20004800000 */
[----:B------:R-:W2:Y:S01]  /*ed90*/  MUFU.EX2 R190, R190 ;  /* 0x000000be00be7308 */ /* 0x000ea20000000800 */
[----:B------:R-:W-:Y:S01]  /*eda0*/  FMNMX.FTZ R2, R42, R9, !PT ;  /* 0x000000092a027209 */ /* 0x000fe20007810000 */
[--C-:B------:R-:W-:Y:S01]  /*edb0*/  FFMA.FTZ R182, R44, UR10, -R10.reuse ;  /* 0x0000000a2cb67c23 */ /* 0x100fe2000801080a */
[----:B------:R-:W-:Y:S01]  /*edc0*/  FSEL R63, R63, -INF , !P2 ;  /* 0xff8000003f3f7808 */ /* 0x000fe20005000000 */
[--C-:B------:R-:W-:Y:S01]  /*edd0*/  FFMA.FTZ R176, R48, UR10, -R10.reuse ;  /* 0x0000000a30b07c23 */ /* 0x100fe2000801080a */
[----:B------:R-:W-:Y:S01]  /*ede0*/  FMNMX.FTZ R11, R43, R2, !PT ;  /* 0x000000022b0b7209 */ /* 0x000fe20007810000 */
[--C-:B0-----:R-:W-:Y:S01]  /*edf0*/  FFMA.FTZ R25, R49, UR10, -R10.reuse ;  /* 0x0000000a31197c23 */ /* 0x101fe2000801080a */
[----:B------:R-:W-:Y:S01]  /*ee00*/  ISETP.NE.AND P6, PT, R24, RZ, PT ;  /* 0x000000ff1800720c */ /* 0x000fe20003fc5270 */
[----:B------:R0:W3:Y:S01]  /*ee10*/  MUFU.EX2 R9, R29 ;  /* 0x0000001d00097308 */ /* 0x0000e20000000800 */
[----:B------:R-:W-:Y:S01]  /*ee20*/  FMNMX.FTZ R2, R46, R11, !PT ;  /* 0x0000000b2e027209 */ /* 0x000fe20007810000 */
[--C-:B------:R-:W-:Y:S01]  /*ee30*/  FFMA.FTZ R178, R52, UR10, -R10.reuse ;  /* 0x0000000a34b27c23 */ /* 0x100fe2000801080a */
[----:B------:R-:W-:Y:S01]  /*ee40*/  ISETP.GT.AND P6, PT, R6, 0x59, !P6 ;  /* 0x000000590600780c */ /* 0x000fe200077c4270 */
[--C-:B------:R-:W-:Y:S01]  /*ee50*/  FFMA.FTZ R172, R56, UR10, -R10.reuse ;  /* 0x0000000a38ac7c23 */ /* 0x100fe2000801080a */
[----:B------:R-:W-:Y:S01]  /*ee60*/  FMNMX.FTZ R11, R47, R2, !PT ;  /* 0x000000022f0b7209 */ /* 0x000fe20007810000 */
[--C-:B------:R-:W-:Y:S01]  /*ee70*/  FFMA.FTZ R57, R57, UR10, -R10.reuse ;  /* 0x0000000a39397c23 */ /* 0x100fe2000801080a */
[----:B------:R-:W-:Y:S01]  /*ee80*/  ISETP.LT.OR P6, PT, R0, 0x5a, P6 ;  /* 0x0000005a0000780c */ /* 0x000fe200037c1670 */
[----:B------:R-:W4:Y:S01]  /*ee90*/  MUFU.EX2 R184, R184 ;  /* 0x000000b800b87308 */ /* 0x000f220000000800 */
[----:B------:R-:W-:Y:S01]  /*eea0*/  FMNMX.FTZ R2, R50, R11, !PT ;  /* 0x0000000b32027209 */ /* 0x000fe20007810000 */
[--C-:B0-----:R-:W-:Y:S01]  /*eeb0*/  FFMA.FTZ R29, R53, UR10, -R10.reuse ;  /* 0x0000000a351d7c23 */ /* 0x101fe2000801080a */
[----:B------:R-:W-:Y:S01]  /*eec0*/  FSEL R70, R70, -INF , !P5 ;  /* 0xff80000046467808 */ /* 0x000fe20006800000 */
[--C-:B------:R-:W-:Y:S01]  /*eed0*/  FFMA.FTZ R60, R60, UR10, -R10.reuse ;  /* 0x0000000a3c3c7c23 */ /* 0x100fe2000801080a */
[----:B------:R-:W-:Y:S01]  /*eee0*/  FMNMX.FTZ R13, R51, R2, !PT ;  /* 0x00000002330d7209 */ /* 0x000fe20007810000 */
[--C-:B------:R-:W-:Y:S01]  /*eef0*/  FFMA.FTZ R61, R61, UR10, -R10.reuse ;  /* 0x0000000a3d3d7c23 */ /* 0x100fe2000801080a */
[----:B------:R-:W-:Y:S01]  /*ef00*/  FSEL R71, R71, -INF , !P6 ;  /* 0xff80000047477808 */ /* 0x000fe20007000000 */
[----:B------:R-:W0:Y:S01]  /*ef10*/  MUFU.EX2 R11, R33 ;  /* 0x00000021000b7308 */ /* 0x000e220000000800 */
[----:B------:R-:W-:Y:S01]  /*ef20*/  FMNMX.FTZ R2, R54, R13, !PT ;  /* 0x0000000d36027209 */ /* 0x000fe20007810000 */
[--C-:B------:R-:W-:Y:S01]  /*ef30*/  FFMA.FTZ R64, R64, UR10, -R10.reuse ;  /* 0x0000000a40407c23 */ /* 0x100fe2000801080a */
[--C-:B------:R-:W-:Y:S01]  /*ef40*/  FFMA.FTZ R65, R65, UR10, -R10.reuse ;  /* 0x0000000a41417c23 */ /* 0x100fe2000801080a */
[----:B------:R-:W-:Y:S01]  /*ef50*/  FFMA.FTZ R68, R68, UR10, -R10 ;  /* 0x0000000a44447c23 */ /* 0x000fe2000801080a */
[----:B------:R-:W-:-:S02]  /*ef60*/  FMNMX.FTZ R13, R55, R2, !PT ;  /* 0x00000002370d7209 */ /* 0x000fc40007810000 */
[----:B------:R-:W-:Y:S01]  /*ef70*/  R2UR UR11, R22 ;  /* 0x00000000160b72ca */ /* 0x000fe200000e0000 */
[----:B------:R-:W5:Y:S01]  /*ef80*/  MUFU.EX2 R186, R186 ;  /* 0x000000ba00ba7308 */ /* 0x000f620000000800 */
[----:B------:R-:W-:Y:S02]  /*ef90*/  FMNMX.FTZ R2, R58, R13, !PT ;  /* 0x0000000d3a027209 */ /* 0x000fe40007810000 */
[----:B------:R-:W-:Y:S02]  /*efa0*/  R2UR UR18, R73 ;  /* 0x00000000491272ca */ /* 0x000fe400000e0000 */
[----:B------:R-:W-:-:S03]  /*efb0*/  FMNMX.FTZ R15, R59, R2, !PT ;  /* 0x000000023b0f7209 */ /* 0x000fc60007810000 */
[----:B------:R1:W5:Y:S01]  /*efc0*/  MUFU.EX2 R13, R37 ;  /* 0x00000025000d7308 */ /* 0x0003620000000800 */
[----:B------:R-:W-:-:S03]  /*efd0*/  FMNMX.FTZ R2, R62, R15, !PT ;  /* 0x0000000f3e027209 */ /* 0x000fc60007810000 */
[----:B------:R-:W-:Y:S01]  /*efe0*/  UIMAD.WIDE.U32 UR14, UR11, UR14, URZ ;  /* 0x0000000e0b0e72a5 */ /* 0x000fe2000f8e003f */
[----:B------:R-:W-:-:S03]  /*eff0*/  FMNMX.FTZ R15, R63, R2, !PT ;  /* 0x000000023f0f7209 */ /* 0x000fc60007810000 */
[----:B------:R-:W5:Y:S01]  /*f000*/  MUFU.EX2 R180, R180 ;  /* 0x000000b400b47308 */ /* 0x000f620000000800 */
[----:B------:R-:W-:Y:S01]  /*f010*/  FMNMX.FTZ R2, R66, R15, !PT ;  /* 0x0000000f42027209 */ /* 0x000fe20007810000 */
[----:B-1----:R-:W-:Y:S01]  /*f020*/  FADD.FTZ R37, R188, R7 ;  /* 0x00000007bc257221 */ /* 0x002fe20000010000 */
[----:B------:R-:W-:Y:S01]  /*f030*/  F2FP.BF16.F32.PACK_AB R188, R7, R188 ;  /* 0x000000bc07bc723e */ /* 0x000fe200000010ff */
[----:B------:R-:W-:Y:S01]  /*f040*/  @UP0 USHF.R.U32.HI UR11, URZ, UR19, UR15 ;  /* 0x000000133f0b0299 */ /* 0x000fe2000801160f */
[----:B------:R-:W-:Y:S01]  /*f050*/  FMNMX.FTZ R21, R67, R2, !PT ;  /* 0x0000000243157209 */ /* 0x000fe20007810000 */
[----:B--2---:R-:W-:Y:S01]  /*f060*/  FADD.FTZ R6, R190, R37 ;  /* 0x00000025be067221 */ /* 0x004fe20000010000 */
[C---:B---3--:R-:W-:Y:S01]  /*f070*/  F2FP.BF16.F32.PACK_AB R190, R9.reuse, R190 ;  /* 0x000000be09be723e */ /* 0x048fe200000010ff */
[----:B------:R-:W1:Y:S01]  /*f080*/  MUFU.EX2 R15, R41 ;  /* 0x00000029000f7308 */ /* 0x000e620000000800 */
[----:B------:R-:W-:Y:S01]  /*f090*/  FMNMX.FTZ R0, R70, R21, !PT ;  /* 0x0000001546007209 */ /* 0x000fe20007810000 */
[----:B------:R-:W-:Y:S01]  /*f0a0*/  FADD.FTZ R37, R9, R6 ;  /* 0x0000000609257221 */ /* 0x000fe20000010000 */
[--C-:B------:R-:W-:Y:S01]  /*f0b0*/  FFMA.FTZ R21, R45, UR10, -R10.reuse ;  /* 0x0000000a2d157c23 */ /* 0x100fe2000801080a */
[----:B------:R-:W-:Y:S01]  /*f0c0*/  FFMA.FTZ R10, R69, UR10, -R10 ;  /* 0x0000000a450a7c23 */ /* 0x000fe2000801080a */
[----:B------:R-:W-:Y:S01]  /*f0d0*/  FMNMX.FTZ R0, R71, R0, !PT ;  /* 0x0000000047007209 */ /* 0x000fe20007810000 */
[----:B----4-:R-:W-:Y:S01]  /*f0e0*/  FADD.FTZ R6, R184, R37 ;  /* 0x00000025b8067221 */ /* 0x010fe20000010000 */
[----:B------:R-:W-:Y:S01]  /*f0f0*/  UIADD3 UR14, UR18, UR11, URZ ;  /* 0x0000000b120e7290 */ /* 0x000fe2000fffe03f */
[----:B------:R-:W2:Y:S01]  /*f100*/  MUFU.EX2 R182, R182 ;  /* 0x000000b600b67308 */ /* 0x000ea20000000800 */
[C---:B0-----:R-:W-:Y:S01]  /*f110*/  F2FP.BF16.F32.PACK_AB R184, R11.reuse, R184 ;  /* 0x000000b80bb8723e */ /* 0x041fe200000010ff */
[----:B------:R-:W0:Y:S01]  /*f120*/  SHFL.BFLY PT, R33, R0, 0x2, 0x1f ;  /* 0x0c401f0000217f89 */ /* 0x000e2200000e0000 */
[----:B------:R-:W-:Y:S01]  /*f130*/  FADD.FTZ R37, R11, R6 ;  /* 0x000000060b257221 */ /* 0x000fe20000010000 */
[----:B------:R-:W-:-:S03]  /*f140*/  UIADD3 UR4, UR14, UR4, URZ ;  /* 0x000000040e047290 */ /* 0x000fc6000fffe03f */
[----:B-----5:R-:W-:Y:S01]  /*f150*/  FADD.FTZ R6, R186, R37 ;  /* 0x00000025ba067221 */ /* 0x020fe20000010000 */
[----:B------:R-:W3:Y:S01]  /*f160*/  MUFU.EX2 R21, R21 ;  /* 0x0000001500157308 */ /* 0x000ee20000000800 */
[C---:B------:R-:W-:Y:S02]  /*f170*/  F2FP.BF16.F32.PACK_AB R186, R13.reuse, R186 ;  /* 0x000000ba0dba723e */ /* 0x040fe400000010ff */
[----:B------:R-:W-:-:S04]  /*f180*/  FADD.FTZ R37, R13, R6 ;  /* 0x000000060d257221 */ /* 0x000fc80000010000 */
[----:B------:R-:W-:Y:S01]  /*f190*/  FADD.FTZ R6, R180, R37 ;  /* 0x00000025b4067221 */ /* 0x000fe20000010000 */
[----:B------:R-:W4:Y:S01]  /*f1a0*/  MUFU.EX2 R176, R176 ;  /* 0x000000b000b07308 */ /* 0x000f220000000800 */
[C---:B-1----:R-:W-:Y:S02]  /*f1b0*/  F2FP.BF16.F32.PACK_AB R180, R15.reuse, R180 ;  /* 0x000000b40fb4723e */ /* 0x042fe400000010ff */
[----:B------:R-:W-:-:S04]  /*f1c0*/  FADD.FTZ R41, R15, R6 ;  /* 0x000000060f297221 */ /* 0x000fc80000010000 */
[----:B--2---:R-:W-:Y:S01]  /*f1d0*/  FADD.FTZ R8, R182, R41 ;  /* 0x00000029b6087221 */ /* 0x004fe20000010000 */
[----:B------:R-:W1:Y:S01]  /*f1e0*/  MUFU.EX2 R25, R25 ;  /* 0x0000001900197308 */ /* 0x000e620000000800 */
[C---:B---3--:R-:W-:Y:S02]  /*f1f0*/  F2FP.BF16.F32.PACK_AB R182, R21.reuse, R182 ;  /* 0x000000b615b6723e */ /* 0x048fe400000010ff */
[----:B0-----:R-:W-:Y:S01]  /*f200*/  FMNMX.FTZ R33, R0, R33, !PT ;  /* 0x0000002100217209 */ /* 0x001fe20007810000 */
[----:B------:R-:W-:-:S04]  /*f210*/  FADD.FTZ R41, R21, R8 ;  /* 0x0000000815297221 */ /* 0x000fc80000010000 */
[----:B------:R-:W0:Y:S01]  /*f220*/  SHFL.BFLY PT, R2, R33, 0x1, 0x1f ;  /* 0x0c201f0021027f89 */ /* 0x000e2200000e0000 */
[----:B------:R-:W2:Y:S01]  /*f230*/  MUFU.EX2 R178, R178 ;  /* 0x000000b200b27308 */ /* 0x000ea20000000800 */
[----:B----4-:R-:W-:-:S07]  /*f240*/  FADD.FTZ R8, R176, R41 ;  /* 0x00000029b0087221 */ /* 0x010fce0000010000 */
[----:B------:R-:W3:Y:S01]  /*f250*/  MUFU.EX2 R29, R29 ;  /* 0x0000001d001d7308 */ /* 0x000ee20000000800 */
[C---:B-1----:R-:W-:Y:S01]  /*f260*/  FADD.FTZ R41, R25.reuse, R8 ;  /* 0x0000000819297221 */ /* 0x042fe20000010000 */
[----:B------:R-:W-:-:S06]  /*f270*/  F2FP.BF16.F32.PACK_AB R176, R25, R176 ;  /* 0x000000b019b0723e */ /* 0x000fcc00000010ff */
[----:B------:R-:W1:Y:S01]  /*f280*/  MUFU.EX2 R172, R172 ;  /* 0x000000ac00ac7308 */ /* 0x000e620000000800 */
[----:B--2---:R-:W-:Y:S01]  /*f290*/  FADD.FTZ R8, R178, R41 ;  /* 0x00000029b2087221 */ /* 0x004fe20000010000 */
[----:B0-----:R-:W-:-:S06]  /*f2a0*/  FMNMX.FTZ R2, R33, R2, !PT ;  /* 0x0000000221027209 */ /* 0x001fcc0007810000 */
[----:B------:R-:W0:Y:S01]  /*f2b0*/  MUFU.EX2 R57, R57 ;  /* 0x0000003900397308 */ /* 0x000e220000000800 */
[C---:B---3--:R-:W-:Y:S01]  /*f2c0*/  FADD.FTZ R41, R29.reuse, R8 ;  /* 0x000000081d297221 */ /* 0x048fe20000010000 */
[----:B------:R-:W-:Y:S01]  /*f2d0*/  F2FP.BF16.F32.PACK_AB R178, R29, R178 ;  /* 0x000000b21db2723e */ /* 0x000fe200000010ff */
[C---:B------:R-:W-:Y:S01]  /*f2e0*/  FMUL.FTZ R0, R2.reuse, UR10 ;  /* 0x0000000a02007c20 */ /* 0x040fe20008410000 */
[----:B------:R-:W-:-:S04]  /*f2f0*/  FSETP.NEU.FTZ.AND P1, PT, R2, -INF , PT ;  /* 0xff8000000200780b */ /* 0x000fc80003f3d000 */
[----:B------:R-:W2:Y:S01]  /*f300*/  MUFU.EX2 R60, R60 ;  /* 0x0000003c003c7308 */ /* 0x000ea20000000800 */
[----:B------:R-:W-:Y:S01]  /*f310*/  FSEL R0, R0, RZ, P1 ;  /* 0x000000ff00007208 */ /* 0x000fe20000800000 */
[----:B-1----:R-:W-:Y:S01]  /*f320*/  FADD.FTZ R8, R172, R41 ;  /* 0x00000029ac087221 */ /* 0x002fe20000010000 */
[----:B------:R-:W-:-:S03]  /*f330*/  PLOP3.LUT P1, PT, PT, PT, UP1, 0x40, 0x0 ;  /* 0x000000000000781c */ /* 0x000fc60003f2e818 */
        /* <DEDUP_REMOVED lines=18> */
[----:B0-----:R-:W-:Y:S01]  /*f460*/  FADD.FTZ R9, R57, R8 ;  /* 0x0000000839097221 */ /* 0x001fe20000010000 */
[--C-:B------:R-:W-:Y:S01]  /*f470*/  FFMA.FTZ R58, R58, UR10, -R0.reuse ;  /* 0x0000000a3a3a7c23 */ /* 0x100fe20008010800 */
[--C-:B------:R-:W-:Y:S01]  /*f480*/  FFMA.FTZ R59, R59, UR10, -R0.reuse ;  /* 0x0000000a3b3b7c23 */ /* 0x100fe20008010800 */
[--C-:B------:R-:W-:Y:S01]  /*f490*/  FFMA.FTZ R62, R62, UR10, -R0.reuse ;  /* 0x0000000a3e3e7c23 */ /* 0x100fe20008010800 */
[----:B------:R-:W0:Y:S01]  /*f4a0*/  MUFU.EX2 R30, R30 ;  /* 0x0000001e001e7308 */ /* 0x000e220000000800 */
[----:B--2---:R-:W-:Y:S01]  /*f4b0*/  FADD.FTZ R8, R60, R9 ;  /* 0x000000093c087221 */ /* 0x004fe20000010000 */
[--C-:B------:R-:W-:Y:S01]  /*f4c0*/  FFMA.FTZ R63, R63, UR10, -R0.reuse ;  /* 0x0000000a3f3f7c23 */ /* 0x100fe20008010800 */
[--C-:B------:R-:W-:Y:S01]  /*f4d0*/  FFMA.FTZ R66, R66, UR10, -R0.reuse ;  /* 0x0000000a42427c23 */ /* 0x100fe20008010800 */
[--C-:B------:R-:W-:Y:S01]  /*f4e0*/  FFMA.FTZ R67, R67, UR10, -R0.reuse ;  /* 0x0000000a43437c23 */ /* 0x100fe20008010800 */
[--C-:B------:R-:W-:Y:S01]  /*f4f0*/  FFMA.FTZ R70, R70, UR10, -R0.reuse ;  /* 0x0000000a46467c23 */ /* 0x100fe20008010800 */
[----:B------:R-:W-:Y:S01]  /*f500*/  FFMA.FTZ R0, R71, UR10, -R0 ;  /* 0x0000000a47007c23 */ /* 0x000fe20008010800 */
[----:B------:R-:W-:Y:S01]  /*f510*/  F2FP.BF16.F32.PACK_AB R172, R57, R172 ;  /* 0x000000ac39ac723e */ /* 0x000fe200000010ff */
[----:B------:R-:W2:Y:S01]  /*f520*/  MUFU.EX2 R31, R31 ;  /* 0x0000001f001f7308 */ /* 0x000ea20000000800 */
[----:B-1----:R-:W-:Y:S01]  /*f530*/  FADD.FTZ R37, R26, R27 ;  /* 0x0000001b1a257221 */ /* 0x002fe20000010000 */
        /* <DEDUP_REMOVED lines=27> */
[C---:B--2---:R-:W-:Y:S01]  /*f6f0*/  FADD.FTZ R9, R61.reuse, R8 ;  /* 0x000000083d097221 */ /* 0x044fe20000010000 */
[----:B------:R-:W-:-:S06]  /*f700*/  F2FP.BF16.F32.PACK_AB R174, R61, R60 ;  /* 0x0000003c3dae723e */ /* 0x000fcc00000010ff */
[----:B------:R-:W2:Y:S01]  /*f710*/  MUFU.EX2 R51, R51 ;  /* 0x0000003300337308 */ /* 0x000ea20000000800 */
[----:B-1----:R-:W-:-:S07]  /*f720*/  FADD.FTZ R6, R50, R7 ;  /* 0x0000000732067221 */ /* 0x002fce0000010000 */
[----:B------:R-:W1:Y:S01]  /*f730*/  MUFU.EX2 R65, R65 ;  /* 0x0000004100417308 */ /* 0x000e620000000800 */
[----:B0-----:R-:W-:-:S07]  /*f740*/  FADD.FTZ R8, R64, R9 ;  /* 0x0000000940087221 */ /* 0x001fce0000010000 */
[----:B------:R-:W0:Y:S01]  /*f750*/  MUFU.EX2 R54, R54 ;  /* 0x0000003600367308 */ /* 0x000e220000000800 */
[C---:B--2---:R-:W-:Y:S01]  /*f760*/  FADD.FTZ R7, R51.reuse, R6 ;  /* 0x0000000633077221 */ /* 0x044fe20000010000 */
[----:B------:R-:W-:-:S06]  /*f770*/  F2FP.BF16.F32.PACK_AB R177, R51, R50 ;  /* 0x0000003233b1723e */ /* 0x000fcc00000010ff */
[----:B------:R-:W2:Y:S01]  /*f780*/  MUFU.EX2 R68, R68 ;  /* 0x0000004400447308 */ /* 0x000ea20000000800 */
[C---:B-1----:R-:W-:Y:S01]  /*f790*/  FADD.FTZ R9, R65.reuse, R8 ;  /* 0x0000000841097221 */ /* 0x042fe20000010000 */
[----:B------:R-:W-:-:S06]  /*f7a0*/  F2FP.BF16.F32.PACK_AB R168, R65, R64 ;  /* 0x0000004041a8723e */ /* 0x000fcc00000010ff */
[----:B------:R-:W1:Y:S01]  /*f7b0*/  MUFU.EX2 R55, R55 ;  /* 0x0000003700377308 */ /* 0x000e620000000800 */
[----:B0-----:R-:W-:-:S07]  /*f7c0*/  FADD.FTZ R6, R54, R7 ;  /* 0x0000000736067221 */ /* 0x001fce0000010000 */
        /* <DEDUP_REMOVED lines=21> */
[----:B0-----:R-:W-:Y:S01]  /*f920*/  FADD.FTZ R6, R70, R9 ;  /* 0x0000000946067221 */ /* 0x001fe20000010000 */
[C---:B--2---:R-:W-:Y:S01]  /*f930*/  FADD.FTZ R7, R33.reuse, R8 ;  /* 0x0000000821077221 */ /* 0x044fe20000010000 */
[----:B------:R-:W-:Y:S01]  /*f940*/  F2FP.BF16.F32.PACK_AB R170, R33, R68 ;  /* 0x0000004421aa723e */ /* 0x000fe200000010ff */
[----:B------:R-:W-:Y:S02]  /*f950*/  VIADD R8, R72, 0xfffffffe ;  /* 0xfffffffe48087836 */ /* 0x000fe40000000000 */
[C---:B-1----:R-:W-:Y:S01]  /*f960*/  FADD.FTZ R6, R171.reuse, R6 ;  /* 0x00000006ab067221 */ /* 0x042fe20000010000 */
[----:B------:R-:W-:Y:S01]  /*f970*/  F2FP.BF16.F32.PACK_AB R171, R171, R70 ;  /* 0x00000046abab723e */ /* 0x000fe200000010ff */
        /* <DEDUP_REMOVED lines=11> */
.L_x_4919:
[----:B------:R-:W-:-:S11]  /*fa30*/  UISETP.NE.AND UP2, UPT, UR5, 0x1, UPT ;  /* 0x000000010500788c */ /* 0x000fd6000bf45270 */
[----:B------:R-:W-:Y:S02]  /*fa40*/  @UP2 ULDC.64 UR14, c[0x0][0x9e8] ;  /* 0x00027a00000e2ab9 */ /* 0x000fe40000000a00 */
[----:B------:R-:W-:-:S04]  /*fa50*/  UIMAD.WIDE.U32 UR18, UR11, UR14, URZ ;  /* 0x0000000e0b1272a5 */ /* 0x000fc8000f8e003f */
[----:B------:R-:W-:-:S12]  /*fa60*/  @UP2 USHF.R.U32.HI UR11, URZ, UR15, UR19 ;  /* 0x0000000f3f0b2299 */ /* 0x000fd80008011613 */
.L_x_4920:
[----:B------:R-:W-:-:S04]  /*fa70*/  UIMAD UR5, UR11, UR5, UR5 ;  /* 0x000000050b0572a4 */ /* 0x000fc8000f8e0205 */
[----:B------:R-:W-:-:S04]  /*fa80*/  UISETP.LT.AND UP2, UPT, UR4, UR5, UPT ;  /* 0x000000050400728c */ /* 0x000fc8000bf41270 */
[----:B------:R-:W-:-:S12]  /*fa90*/  USEL UR4, UR4, UR5, UP2 ;  /* 0x0000000504047287 */ /* 0x000fd80009000000 */
.L_x_4918:
        /* <DEDUP_REMOVED lines=58> */
[----:B------:R-:W-:Y:S02]  /*fe40*/  IMAD.MOV.U32 R0, RZ, RZ, 0x3f800000 ;  /* 0x3f800000ff007424 */ /* 0x000fe400078e00ff */
[----:B------:R-:W-:-:S07]  /*fe50*/  IMAD.MOV.U32 R119, RZ, RZ, RZ ;  /* 0x000000ffff777224 */ /* 0x000fce00078e00ff */
.L_x_4940:
[----:B------:R-:W-:-:S04]  /*fe60*/  UIADD3 UR4, UR38, 0x1, URZ ;  /* 0x0000000126047890 */ /* 0x000fc8000fffe03f */
[----:B------:R-:W-:-:S04]  /*fe70*/  UISETP.NE.AND UP2, UPT, UR4, 0x2, UPT ;  /* 0x000000020400788c */ /* 0x000fc8000bf45270 */
[----:B------:R-:W-:Y:S02]  /*fe80*/  USEL UR58, URZ, 0x1, UP2 ;  /* 0x000000013f3a7887 */ /* 0x000fe40009000000 */
[----:B------:R-:W-:Y:S02]  /*fe90*/  USEL UR4, UR4, URZ, UP2 ;  /* 0x0000003f04047287 */ /* 0x000fe40009000000 */
[----:B------:R-:W-:Y:S01]  /*fea0*/  ULOP3.LUT UR58, UR60, UR58, URZ, 0x3c, !UPT ;  /* 0x0000003a3c3a7292 */ /* 0x000fe2000f8e3c3f */
[----:B------:R-:W-:Y:S11]  /*feb0*/  @!P0 BRA `(.L_x_4922) ;  /* 0x0000000000048947 */ /* 0x000ff60003800000 */
[----:B------:R-:W-:Y:S01]  /*fec0*/  BPT.TRAP 0x1 ;  /* 0x000000040000795c */ /* 0x000fe20000300000 */
.L_x_4922:
[----:B------:R-:W-:Y:S01]  /*fed0*/  ULEA UR6, UR4, UR39, 0x3 ;  /* 0x0000002704067291 */ /* 0x000fe2000f8e183f */
[----:B------:R-:W-:-:S05]  /*fee0*/  IMAD.U32 R9, RZ, RZ, UR58 ;  /* 0x0000003aff097e24 */ /* 0x000fca000f8e00ff */
[----:B------:R-:W-:-:S04]  /*fef0*/  SHF.L.U32 R9, R9, 0x1f, RZ ;  /* 0x0000001f09097819 */ /* 0x000fc800000006ff */
[----:B------:R0:W1:Y:S01]  /*ff00*/  SYNCS.PHASECHK.TRANS64.TRYWAIT P1, [UR6+0x30830], R9 ;  /* 0x03083009ff0075a7 */ /* 0x0000620008020146 */
[----:B------:R-:W-:Y:S05]  /*ff10*/  @!P0 BRA `(.L_x_4923) ;  /* 0x0000000000048947 */ /* 0x000fea0003800000 */
[----:B------:R-:W-:Y:S01]  /*ff20*/  BPT.TRAP 0x1 ;  /* 0x000000040000795c */ /* 0x000fe20000300000 */
.L_x_4923:
[-C--:B------:R-:W-:Y:S01]  /*ff30*/  FMUL.FTZ R24, R24, R10.reuse ;  /* 0x0000000a18187220 */ /* 0x080fe20000410000 */
[----:B------:R-:W-:Y:S01]  /*ff40*/  FMUL.FTZ R25, R25, R10 ;  /* 0x0000000a19197220 */ /* 0x000fe20000410000 */
[----:B-1----:R-:W-:Y:S06]  /*ff50*/  @P1 BRA `(.L_x_4924) ;  /* 0x0000000000081947 */ /* 0x002fec0003800000 */
[----:B------:R-:W1:Y:S02]  /*ff60*/  SYNCS.PHASECHK.TRANS64.TRYWAIT P1, [UR6+0x30830], R9 ;  /* 0x03083009ff0075a7 */ /* 0x000e640008020146 */
[----:B-1----:R-:W-:Y:S05]  /*ff70*/  @!P1 BRA `(.L_x_4925) ;  /* 0x0000015800989947 */ /* 0x002fea0003800000 */
.L_x_4924:
        /* <DEDUP_REMOVED lines=161> */
.L_x_4926:
[----:B------:R-:W-:Y:S01]  /*10990*/  ULEA UR5, UR38, UR39, 0x3 ;  /* 0x0000002726057291 */ /* 0x000fe2000f8e183f */
[----:B------:R-:W-:-:S05]  /*109a0*/  IMAD.U32 R0, RZ, RZ, UR60 ;  /* 0x0000003cff007e24 */ /* 0x000fca000f8e00ff */
[----:B------:R-:W-:-:S04]  /*109b0*/  SHF.L.U32 R0, R0, 0x1f, RZ ;  /* 0x0000001f00007819 */ /* 0x000fc800000006ff */
[----:B------:R2:W3:Y:S01]  /*109c0*/  SYNCS.PHASECHK.TRANS64.TRYWAIT P1, [UR5+0x30850], R0 ;  /* 0x03085000ff0075a7 */ /* 0x0004e20008020145 */
[----:B------:R-:W-:Y:S05]  /*109d0*/  @!P0 BRA `(.L_x_4927) ;  /* 0x0000000000048947 */ /* 0x000fea0003800000 */
[----:B------:R-:W-:Y:S01]  /*109e0*/  BPT.TRAP 0x1 ;  /* 0x000000040000795c */ /* 0x000fe20000300000 */
.L_x_4927:
[----:B---3--:R-:W-:Y:S05]  /*109f0*/  @P1 BRA `(.L_x_4928) ;  /* 0x0000000000081947 */ /* 0x008fea0003800000 */
[----:B------:R-:W3:Y:S02]  /*10a00*/  SYNCS.PHASECHK.TRANS64.TRYWAIT P1, [UR5+0x30850], R0 ;  /* 0x03085000ff0075a7 */ /* 0x000ee40008020145 */
[----:B---3--:R-:W-:Y:S05]  /*10a10*/  @!P1 BRA `(.L_x_4929) ;  /* 0x0000015000089947 */ /* 0x008fea0003800000 */
.L_x_4928:
        /* <DEDUP_REMOVED lines=37> */
.L_x_4930:
[----:B------:R-:W-:Y:S01]  /*10c70*/  R2UR UR10, R22 ;  /* 0x00000000160a72ca */ /* 0x000fe200000e0000 */
[----:B------:R-:W-:Y:S01]  /*10c80*/  UIADD3 UR6, UR6, 0x30840, URZ ;  /* 0x0003084006067890 */ /* 0x000fe2000fffe03f */
[----:B------:R-:W-:Y:S01]  /*10c90*/  PLOP3.LUT P1, PT, PT, PT, UP0, 0x80, 0x0 ;  /* 0x000000000000781c */ /* 0x000fe20003f2f008 */
[----:B------:R-:W-:Y:S01]  /*10ca0*/  IMAD R15, R8, -0x60, RZ ;  /* 0xffffffa0080f7824 */ /* 0x000fe200078e02ff */
[----:B------:R-:W-:Y:S01]  /*10cb0*/  PLOP3.LUT P2, PT, PT, PT, UP0, 0x80, 0x0 ;  /* 0x000000000000781c */ /* 0x000fe20003f4f008 */
[----:B------:R-:W-:Y:S01]  /*10cc0*/  UPRMT UR6, UR61, 0x654, UR6 ;  /* 0x000006543d067896 */ /* 0x000fe20008000006 */
[----:B------:R-:W-:-:S07]  /*10cd0*/  ULDC UR11, c[0x0][0x9dc] ;  /* 0x00027700000b7ab9 */ /* 0x000fce0000000800 */
[----:B------:R-:W-:Y:S01]  /*10ce0*/  VIADD R20, R23, UR10 ;  /* 0x0000000a17147c36 */ /* 0x000fe20008000000 */
[----:B------:R-:W-:Y:S01]  /*10cf0*/  @UP0 ULDC UR10, c[0x0][0x44c] ;  /* 0x00011300000a0ab9 */ /* 0x000fe20000000800 */
[----:B------:R-:W-:Y:S01]  /*10d00*/  SYNCS.ARRIVE.TRANS64.RED.A1T0 RZ, [UR6], RZ ;  /* 0x000000ffffff79a7 */ /* 0x000fe20008100406 */
[----:B------:R-:W-:Y:S01]  /*10d10*/  UMOV UR6, UR11 ;  /* 0x0000000b00067c82 */ /* 0x000fe20008000000 */
[----:B0-2---:R-:W-:Y:S01]  /*10d20*/  @P1 IMAD.HI.U32 R0, R20, UR10, RZ ;  /* 0x0000000a14001c27 */ /* 0x005fe2000f8e00ff */
[----:B------:R-:W-:Y:S01]  /*10d30*/  @UP0 ULDC UR10, c[0x0][0x450] ;  /* 0x00011400000a0ab9 */ /* 0x000fe20000000800 */
[----:B------:R-:W-:Y:S01]  /*10d40*/  PLOP3.LUT P1, PT, PT, PT, UP1, 0x40, 0x0 ;  /* 0x000000000000781c */ /* 0x000fe20003f2e818 */
[----:B------:R-:W-:Y:S02]  /*10d50*/  ULDC UR11, c[0x0][0x9e0] ;  /* 0x00027800000b7ab9 */ /* 0x000fe40000000800 */
[----:B------:R-:W-:Y:S01]  /*10d60*/  @P2 SHF.R.U32.HI R20, RZ, UR10, R0 ;  /* 0x0000000aff142c19 */ /* 0x000fe20008011600 */
[----:B------:R-:W-:Y:S01]  /*10d70*/  ULOP3.LUT UR10, URZ, UR6, URZ, 0x33, !UPT ;  /* 0x000000063f0a7292 */ /* 0x000fe2000f8e333f */
[----:B------:R-:W-:-:S03]  /*10d80*/  IADD3 R0, -R19, 0x1, R15 ;  /* 0x0000000113007810 */ /* 0x000fc60007ffe10f */
[----:B------:R-:W1:Y:S01]  /*10d90*/  SHFL.IDX PT, R21, R20, RZ, 0x1c1f ;  /* 0x001c1fff14157589 */ /* 0x000e6200000e0000 */
[----:B------:R-:W-:-:S05]  /*10da0*/  IADD3 R0, -R17, R0, R18 ;  /* 0x0000000011007210 */ /* 0x000fca0007ffe112 */
[C---:B------:R-:W-:Y:S02]  /*10db0*/  VIADD R14, R0.reuse, UR11 ;  /* 0x0000000b000e7c36 */ /* 0x040fe40008000000 */
[----:B------:R-:W-:Y:S02]  /*10dc0*/  VIADD R13, R0, UR10 ;  /* 0x0000000a000d7c36 */ /* 0x000fe40008000000 */
[----:B------:R-:W-:Y:S02]  /*10dd0*/  IMAD.IADD R0, R15, 0x1, -R19 ;  /* 0x000000010f007824 */ /* 0x000fe400078e0a13 */
[--C-:B-1----:R-:W-:Y:S02]  /*10de0*/  IMAD.IADD R12, R14, 0x1, R21.reuse ;  /* 0x000000010e0c7824 */ /* 0x102fe400078e0215 */
        /* <DEDUP_REMOVED lines=15> */
.L_x_4933:
[----:B------:R-:W-:Y:S02]  /*10ee0*/  ULDC UR10, c[0x0][0x9e4] ;  /* 0x00027900000a7ab9 */ /* 0x000fe40000000800 */
[----:B------:R-:W-:-:S05]  /*10ef0*/  IMAD.U32 R168, RZ, RZ, UR10 ;  /* 0x0000000affa87e24 */ /* 0x000fca000f8e00ff */
[----:B------:R-:W-:-:S13]  /*10f00*/  ISETP.NE.AND P1, PT, R168, 0x1, PT ;  /* 0x00000001a800780c */ /* 0x000fda0003f25270 */
[----:B------:R-:W0:Y:S02]  /*10f10*/  @P1 LDC.64 R10, c[0x0][0x9e8] ;  /* 0x00027a00ff0a1b82 */ /* 0x000e240000000a00 */
[----:B0-----:R-:W-:-:S05]  /*10f20*/  @P1 IMAD.HI.U32 R10, R21, R10, RZ ;  /* 0x0000000a150a1227 */ /* 0x001fca00078e00ff */
[----:B------:R-:W-:-:S07]  /*10f30*/  @P1 SHF.R.U32.HI R21, RZ, R11, R10 ;  /* 0x0000000bff151219 */ /* 0x000fce000001160a */
.L_x_4934:
[----:B------:R-:W-:Y:S05]  /*10f40*/  BSYNC B0 ;  /* 0x0000000000007941 */ /* 0x000fea0003800000 */
.L_x_4932:
[----:B------:R-:W-:-:S05]  /*10f50*/  IMAD R21, R21, R168, R0 ;  /* 0x000000a815157224 */ /* 0x000fca00078e0200 */
[----:B------:R-:W-:Y:S02]  /*10f60*/  VIADDMNMX R12, R21, R168, R12, PT ;  /* 0x000000a8150c7246 */ /* 0x000fe4000380010c */
[----:B------:R-:W-:-:S07]  /*10f70*/  VIMNMX R9, R9, R21, !PT ;  /* 0x0000001509097248 */ /* 0x000fce0007fe0100 */
.L_x_4931:
        /* <DEDUP_REMOVED lines=13> */
[C---:B------:R-:W-:Y:S02]  /*11050*/  ISETP.GT.AND P4, PT, R9.reuse, 0x9, !P6 ;  /* 0x000000090900780c */ /* 0x040fe40007784270 */
        /* <DEDUP_REMOVED lines=117> */
[----:B------:R-:W-:Y:S02]  /*117b0*/  ISETP.GT.AND P6, PT, R9, 0x59, !P6 ;  /* 0x000000590900780c */ /* 0x000fe400077c4270 */
[----:B------:R-:W0:Y:S02]  /*117c0*/  SHFL.IDX PT, R9, R20, 0x1, 0x1c1f ;  /* 0x003c1f0014097f89 */ /* 0x000e2400000e0000 */
[----:B------:R-:W-:-:S04]  /*117d0*/  ISETP.LT.OR P6, PT, R12, 0x5a, P6 ;  /* 0x0000005a0c00780c */ /* 0x000fc800037c1670 */
[----:B------:R-:W-:Y:S02]  /*117e0*/  FSEL R165, R165, -INF , !P6 ;  /* 0xff800000a5a57808 */ /* 0x000fe40007000000 */
[----:B------:R-:W-:Y:S01]  /*117f0*/  PLOP3.LUT P6, PT, PT, PT, UP1, 0x40, 0x0 ;  /* 0x000000000000781c */ /* 0x000fe20003fce818 */
[--C-:B0-----:R-:W-:Y:S02]  /*11800*/  IMAD.IADD R14, R14, 0x1, R9.reuse ;  /* 0x000000010e0e7824 */ /* 0x101fe400078e0209 */
[----:B------:R-:W-:-:S10]  /*11810*/  IMAD.IADD R13, R13, 0x1, R9 ;  /* 0x000000010d0d7824 */ /* 0x000fd400078e0209 */
        /* <DEDUP_REMOVED lines=14> */
.L_x_4937:
[----:B------:R-:W-:Y:S02]  /*11900*/  ULDC UR10, c[0x0][0x9e4] ;  /* 0x00027900000a7ab9 */ /* 0x000fe40000000800 */
[----:B------:R-:W-:-:S05]  /*11910*/  IMAD.U32 R12, RZ, RZ, UR10 ;  /* 0x0000000aff0c7e24 */ /* 0x000fca000f8e00ff */
[----:B------:R-:W-:-:S13]  /*11920*/  ISETP.NE.AND P6, PT, R12, 0x1, PT ;  /* 0x000000010c00780c */ /* 0x000fda0003fc5270 */
[----:B------:R-:W0:Y:S02]  /*11930*/  @P6 LDC.64 R10, c[0x0][0x9e8] ;  /* 0x00027a00ff0a6b82 */ /* 0x000e240000000a00 */
[----:B0-----:R-:W-:-:S05]  /*11940*/  @P6 IMAD.HI.U32 R10, R9, R10, RZ ;  /* 0x0000000a090a6227 */ /* 0x001fca00078e00ff */
[----:B------:R-:W-:-:S07]  /*11950*/  @P6 SHF.R.U32.HI R9, RZ, R11, R10 ;  /* 0x0000000bff096219 */ /* 0x000fce000001160a */
.L_x_4938:
[----:B------:R-:W-:Y:S05]  /*11960*/  BSYNC B0 ;  /* 0x0000000000007941 */ /* 0x000fea0003800000 */
.L_x_4936:
[----:B------:R-:W-:-:S05]  /*11970*/  IMAD R9, R9, R12, R0 ;  /* 0x0000000c09097224 */ /* 0x000fca00078e0200 */
[----:B------:R-:W-:Y:S02]  /*11980*/  VIADDMNMX R14, R9, R12, R14, PT ;  /* 0x0000000c090e7246 */ /* 0x000fe4000380010e */
[----:B------:R-:W-:-:S07]  /*11990*/  VIMNMX R13, R13, R9, !PT ;  /* 0x000000090d0d7248 */ /* 0x000fce0007fe0100 */
.L_x_4935:
[C---:B------:R-:W-:Y:S01]  /*119a0*/  ISETP.GT.AND P1, PT, R13.reuse, 0x1, !P1 ;  /* 0x000000010d00780c */ /* 0x040fe20004f24270 */
[----:B------:R-:W-:Y:S01]  /*119b0*/  ULDC UR10, c[0x0][0x988] ;  /* 0x00026200000a7ab9 */ /* 0x000fe20000000800 */
        /* <DEDUP_REMOVED lines=9> */
[----:B------:R-:W-:Y:S02]  /*11a50*/  FMNMX.FTZ R0, R120, R3, !PT ;  /* 0x0000000378007209 */ /* 0x000fe40007810000 */
[----:B------:R-:W-:-:S02]  /*11a60*/  FSEL R127, R127, -INF , !P1 ;  /* 0xff8000007f7f7808 */ /* 0x000fc40004800000 */
[C---:B------:R-:W-:Y:S02]  /*11a70*/  LOP3.LUT P1, RZ, R16.reuse, 0x8, RZ, 0xc0, !PT ;  /* 0x0000000810ff7812 */ /* 0x040fe4000782c0ff */
[----:B------:R-:W-:Y:S02]  /*11a80*/  LOP3.LUT P6, RZ, R16, 0x20000, RZ, 0xc0, !PT ;  /* 0x0002000010ff7812 */ /* 0x000fe400078cc0ff */
        /* <DEDUP_REMOVED lines=66> */
[C---:B------:R-:W-:Y:S02]  /*11eb0*/  ISETP.LT.OR P3, PT, R14.reuse, 0x51, P3 ;  /* 0x000000510e00780c */ /* 0x040fe40001f61670 */
[C---:B------:R-:W-:Y:S02]  /*11ec0*/  ISETP.GT.AND P1, PT, R13.reuse, 0x38, !P1 ;  /* 0x000000380d00780c */ /* 0x040fe40004f24270 */
[----:B------:R-:W-:Y:S02]  /*11ed0*/  ISETP.GT.AND P5, PT, R13, 0x58, !P5 ;  /* 0x000000580d00780c */ /* 0x000fe40006fa4270 */
[----:B------:R-:W-:Y:S02]  /*11ee0*/  ISETP.LT.OR P1, PT, R14, 0x39, P1 ;  /* 0x000000390e00780c */ /* 0x000fe40000f21670 */
[----:B0-----:R-:W-:-:S02]  /*11ef0*/  FMNMX.FTZ R10, R0, R9, !PT ;  /* 0x00000009000a7209 */ /* 0x001fc40007810000 */
[----:B------:R-:W-:Y:S02]  /*11f00*/  FSEL R150, R150, -INF , !P1 ;  /* 0xff80000096967808 */ /* 0x000fe40004800000 */
[----:B------:R-:W-:Y:S01]  /*11f10*/  LOP3.LUT P1, RZ, R16, 0x200, RZ, 0xc0, !PT ;  /* 0x0000020010ff7812 */ /* 0x000fe2000782c0ff */
[----:B------:R-:W0:Y:S01]  /*11f20*/  SHFL.BFLY PT, R9, R10, 0x1, 0x1f ;  /* 0x0c201f000a097f89 */ /* 0x000e2200000e0000 */
[----:B------:R-:W-:Y:S02]  /*11f30*/  ISETP.LT.OR P4, PT, R14, 0x52, P4 ;  /* 0x000000520e00780c */ /* 0x000fe40002781670 */
        /* <DEDUP_REMOVED lines=15> */
[----:B------:R-:W-:-:S02]  /*12030*/  ISETP.LT.OR P1, PT, R14, 0x42, P1 ;  /* 0x000000420e00780c */ /* 0x000fc40000f21670 */
[----:B------:R-:W-:Y:S02]  /*12040*/  ISETP.GT.AND P2, PT, R13, RZ, !P2 ;  /* 0x000000ff0d00720c */ /* 0x000fe40005744270 */
[----:B------:R-:W-:Y:S02]  /*12050*/  FSEL R155, R155, -INF , !P1 ;  /* 0xff8000009b9b7808 */ /* 0x000fe40004800000 */
[----:B------:R-:W-:Y:S02]  /*12060*/  ISETP.LT.OR P2, PT, R14, 0x1, P2 ;  /* 0x000000010e00780c */ /* 0x000fe40001741670 */
[----:B------:R-:W-:Y:S02]  /*12070*/  ISETP.GT.AND P1, PT, R13, 0x48, !P6 ;  /* 0x000000480d00780c */ /* 0x000fe40007724270 */
[----:B------:R-:W-:Y:S02]  /*12080*/  FSEL R122, R122, -INF , !P2 ;  /* 0xff8000007a7a7808 */ /* 0x000fe40005000000 */
[----:B------:R-:W-:-:S02]  /*12090*/  ISETP.LT.OR P1, PT, R14, 0x49, P1 ;  /* 0x000000490e00780c */ /* 0x000fc40000f21670 */
[----:B------:R-:W-:Y:S02]  /*120a0*/  FMNMX.FTZ R10, R122, R2, !PT ;  /* 0x000000027a0a7209 */ /* 0x000fe40007810000 */
[----:B------:R-:W-:Y:S02]  /*120b0*/  FSEL R158, R158, -INF , !P1 ;  /* 0xff8000009e9e7808 */ /* 0x000fe40004800000 */
[----:B------:R-:W-:Y:S02]  /*120c0*/  FMNMX.FTZ R11, R123, R10, !PT ;  /* 0x0000000a7b0b7209 */ /* 0x000fe40007810000 */
[----:B------:R-:W-:Y:S02]  /*120d0*/  LOP3.LUT P1, RZ, R16, 0x20, RZ, 0xc0, !PT ;  /* 0x0000002010ff7812 */ /* 0x000fe4000782c0ff */
[----:B------:R-:W-:Y:S02]  /*120e0*/  FMNMX.FTZ R10, R126, R11, !PT ;  /* 0x0000000b7e0a7209 */ /* 0x000fe40007810000 */
[----:B------:R-:W-:-:S02]  /*120f0*/  ISETP.GT.AND P1, PT, R13, 0x49, !P1 ;  /* 0x000000490d00780c */ /* 0x000fc40004f24270 */
[----:B------:R-:W-:Y:S02]  /*12100*/  FMNMX.FTZ R11, R127, R10, !PT ;  /* 0x0000000a7f0b7209 */ /* 0x000fe40007810000 */
[----:B------:R-:W-:Y:S02]  /*12110*/  ISETP.LT.OR P1, PT, R14, 0x4a, P1 ;  /* 0x0000004a0e00780c */ /* 0x000fe40000f21670 */
[----:B------:R-:W-:Y:S02]  /*12120*/  FMNMX.FTZ R10, R130, R11, !PT ;  /* 0x0000000b820a7209 */ /* 0x000fe40007810000 */
[----:B------:R-:W-:Y:S02]  /*12130*/  FSEL R159, R159, -INF , !P1 ;  /* 0xff8000009f9f7808 */ /* 0x000fe40004800000 */
[----:B------:R-:W-:Y:S02]  /*12140*/  FMNMX.FTZ R11, R131, R10, !PT ;  /* 0x0000000a830b7209 */ /* 0x000fe40007810000 */
[----:B------:R-:W-:-:S02]  /*12150*/  LOP3.LUT P6, RZ, R16, 0x1, RZ, 0xc0, !PT ;  /* 0x0000000110ff7812 */ /* 0x000fc400078cc0ff */
[----:B------:R-:W-:Y:S02]  /*12160*/  FMNMX.FTZ R10, R134, R11, !PT ;  /* 0x0000000b860a7209 */ /* 0x000fe40007810000 */
[----:B------:R-:W-:Y:S02]  /*12170*/  ISETP.GT.AND P6, PT, R13, 0x59, !P6 ;  /* 0x000000590d00780c */ /* 0x000fe400077c4270 */
[----:B------:R-:W-:Y:S02]  /*12180*/  FMNMX.FTZ R11, R135, R10, !PT ;  /* 0x0000000a870b7209 */ /* 0x000fe40007810000 */
[----:B------:R-:W-:Y:S02]  /*12190*/  ISETP.LT.OR P6, PT, R14, 0x5a, P6 ;  /* 0x0000005a0e00780c */ /* 0x000fe400037c1670 */
[----:B------:R-:W-:Y:S02]  /*121a0*/  FMNMX.FTZ R10, R138, R11, !PT ;  /* 0x0000000b8a0a7209 */ /* 0x000fe40007810000 */
[----:B------:R-:W-:-:S02]  /*121b0*/  FSETP.NEU.FTZ.AND P2, PT, R9, -INF , PT ;  /* 0xff8000000900780b */ /* 0x000fc40003f5d000 */
[----:B------:R-:W-:Y:S02]  /*121c0*/  FMNMX.FTZ R11, R139, R10, !PT ;  /* 0x0000000a8b0b7209 */ /* 0x000fe40007810000 */
[----:B------:R-:W-:Y:S02]  /*121d0*/  FSEL R167, R167, -INF , !P6 ;  /* 0xff800000a7a77808 */ /* 0x000fe40007000000 */
[----:B------:R-:W-:Y:S02]  /*121e0*/  FMNMX.FTZ R10, R142, R11, !PT ;  /* 0x0000000b8e0a7209 */ /* 0x000fe40007810000 */
[----:B------:R-:W-:Y:S02]  /*121f0*/  FSEL R0, R0, RZ, P2 ;  /* 0x000000ff00007208 */ /* 0x000fe40001000000 */
[----:B------:R-:W-:-:S03]  /*12200*/  FMNMX.FTZ R11, R143, R10, !PT ;  /* 0x0000000a8f0b7209 */ /* 0x000fc60007810000 */
        /* <DEDUP_REMOVED lines=31> */
[----:B------:R-:W-:Y:S02]  /*12400*/  MUFU.EX2 R188, R188 ;  /* 0x000000bc00bc7308 */ /* 0x000fe40000000800 */
[----:B------:R-:W-:-:S04]  /*12410*/  FMNMX.FTZ R10, R162, R21, !PT ;  /* 0x00000015a20a7209 */ /* 0x000fc80007810000 */
[----:B------:R-:W-:Y:S02]  /*12420*/  FMNMX.FTZ R21, R163, R10, !PT ;  /* 0x0000000aa3157209 */ /* 0x000fe40007810000 */
[----:B------:R-:W-:Y:S02]  /*12430*/  MUFU.EX2 R14, R14 ;  /* 0x0000000e000e7308 */ /* 0x000fe40000000800 */
[----:B------:R-:W-:Y:S01]  /*12440*/  FMNMX.FTZ R10, R166, R21, !PT ;  /* 0x00000015a60a7209 */ /* 0x000fe20007810000 */
[----:B------:R-:W-:Y:S01]  /*12450*/  FFMA.FTZ R21, R161, UR10, -R0 ;  /* 0x0000000aa1157c23 */ /* 0x000fe20008010800 */
[----:B------:R-:W-:Y:S02]  /*12460*/  FSEL R0, R9, RZ, P2 ;  /* 0x000000ff09007208 */ /* 0x000fe40001000000 */
[----:B------:R-:W-:Y:S02]  /*12470*/  FMNMX.FTZ R10, R167, R10, !PT ;  /* 0x0000000aa70a7209 */ /* 0x000fe40007810000 */
[----:B------:R-:W-:Y:S01]  /*12480*/  MUFU.EX2 R190, R190 ;  /* 0x000000be00be7308 */ /* 0x000fe20000000800 */
[----:B------:R-:W-:-:S02]  /*12490*/  FADD.FTZ R0, -R0, R3 ;  /* 0x0000000300007221 */ /* 0x000fc40000010100 */
[----:B------:R-:W0:Y:S02]  /*124a0*/  SHFL.BFLY PT, R129, R10, 0x2, 0x1f ;  /* 0x0c401f000a817f89 */ /* 0x000e2400000e0000 */
[----:B------:R-:W-:-:S03]  /*124b0*/  FMUL.FTZ R0, R0, UR10 ;  /* 0x0000000a00007c20 */ /* 0x000fc60008410000 */
[----:B------:R-:W-:Y:S08]  /*124c0*/  MUFU.EX2 R13, R13 ;  /* 0x0000000d000d7308 */ /* 0x000ff00000000800 */
[----:B------:R-:W-:Y:S08]  /*124d0*/  MUFU.EX2 R184, R184 ;  /* 0x000000b800b87308 */ /* 0x000ff00000000800 */
[----:B------:R-:W-:Y:S01]  /*124e0*/  MUFU.EX2 R15, R137 ;  /* 0x00000089000f7308 */ /* 0x000fe20000000800 */
[----:B0-----:R-:W-:-:S05]  /*124f0*/  FMNMX.FTZ R129, R10, R129, !PT ;  /* 0x000000810a817209 */ /* 0x001fca0007810000 */
[----:B------:R-:W0:Y:S02]  /*12500*/  SHFL.BFLY PT, R20, R129, 0x1, 0x1f ;  /* 0x0c201f0081147f89 */ /* 0x000e2400000e0000 */
[----:B------:R-:W1:Y:S08]  /*12510*/  MUFU.EX2 R10, R0 ;  /* 0x00000000000a7308 */ /* 0x000e700000000800 */
[----:B------:R-:W2:Y:S08]  /*12520*/  MUFU.EX2 R12, R12 ;  /* 0x0000000c000c7308 */ /* 0x000eb00000000800 */
[----:B------:R-:W3:Y:S01]  /*12530*/  MUFU.EX2 R186, R186 ;  /* 0x000000ba00ba7308 */ /* 0x000ee20000000800 */
[----:B-1----:R-:W-:-:S04]  /*12540*/  FFMA.FTZ R7, R10, R7, R188 ;  /* 0x000000070a077223 */ /* 0x002fc800000100bc */
[----:B------:R-:W-:Y:S01]  /*12550*/  FADD.FTZ R7, R14, R7 ;  /* 0x000000070e077221 */ /* 0x000fe20000010000 */
[----:B0-----:R-:W-:Y:S02]  /*12560*/  FMNMX.FTZ R20, R129, R20, !PT ;  /* 0x0000001481147209 */ /* 0x001fe40007810000 */
[----:B------:R0:W1:Y:S01]  /*12570*/  MUFU.EX2 R11, R133 ;  /* 0x00000085000b7308 */ /* 0x0000620000000800 */
[----:B------:R-:W-:Y:S01]  /*12580*/  FADD.FTZ R136, R190, R7 ;  /* 0x00000007be887221 */ /* 0x000fe20000010000 */
[C---:B------:R-:W-:Y:S01]  /*12590*/  FSETP.NEU.FTZ.AND P1, PT, R20.reuse, -INF , PT ;  /* 0xff8000001400780b */ /* 0x040fe20003f3d000 */
[----:B------:R-:W-:Y:S02]  /*125a0*/  FMUL.FTZ R129, R20, UR10 ;  /* 0x0000000a14817c20 */ /* 0x000fe40008410000 */
[----:B------:R-:W-:-:S03]  /*125b0*/  FADD.FTZ R7, R13, R136 ;  /* 0x000000880d077221 */ /* 0x000fc60000010000 */
[----:B------:R-:W4:Y:S01]  /*125c0*/  MUFU.EX2 R180, R180 ;  /* 0x000000b400b47308 */ /* 0x000f220000000800 */
[----:B------:R-:W-:Y:S01]  /*125d0*/  FSEL R129, R129, RZ, P1 ;  /* 0x000000ff81817208 */ /* 0x000fe20000800000 */
[----:B------:R-:W-:-:S04]  /*125e0*/  FADD.FTZ R7, R184, R7 ;  /* 0x00000007b8077221 */ /* 0x000fc80000010000 */
[--C-:B------:R-:W-:Y:S01]  /*125f0*/  FFMA.FTZ R191, R126, UR10, -R129.reuse ;  /* 0x0000000a7ebf7c23 */ /* 0x100fe20008010881 */
[--C-:B------:R-:W-:Y:S01]  /*12600*/  FFMA.FTZ R126, R131, UR10, -R129.reuse ;  /* 0x0000000a837e7c23 */ /* 0x100fe20008010881 */
[----:B------:R-:W-:Y:S01]  /*12610*/  FSEL R131, R20, RZ, P1 ;  /* 0x000000ff14837208 */ /* 0x000fe20000800000 */
[--C-:B------:R-:W-:Y:S01]  /*12620*/  FFMA.FTZ R189, R122, UR10, -R129.reuse ;  /* 0x0000000a7abd7c23 */ /* 0x100fe20008010881 */
[--C-:B------:R-:W-:Y:S01]  /*12630*/  FFMA.FTZ R132, R123, UR10, -R129.reuse ;  /* 0x0000000a7b847c23 */ /* 0x100fe20008010881 */
[--C-:B------:R-:W-:Y:S01]  /*12640*/  FFMA.FTZ R127, R127, UR10, -R129.reuse ;  /* 0x0000000a7f7f7c23 */ /* 0x100fe20008010881 */
[----:B------:R-:W-:Y:S01]  /*12650*/  MUFU.EX2 R191, R191 ;  /* 0x000000bf00bf7308 */ /* 0x000fe20000000800 */
[----:B------:R-:W-:Y:S01]  /*12660*/  FADD.FTZ R131, -R131, R2 ;  /* 0x0000000283837221 */ /* 0x000fe20000010100 */
[--C-:B------:R-:W-:Y:S01]  /*12670*/  FFMA.FTZ R185, R130, UR10, -R129.reuse ;  /* 0x0000000a82b97c23 */ /* 0x100fe20008010881 */
[--C-:B------:R-:W-:Y:S01]  /*12680*/  FFMA.FTZ R187, R134, UR10, -R129.reuse ;  /* 0x0000000a86bb7c23 */ /* 0x100fe20008010881 */
[--C-:B------:R-:W-:Y:S01]  /*12690*/  FFMA.FTZ R123, R135, UR10, -R129.reuse ;  /* 0x0000000a877b7c23 */ /* 0x100fe20008010881 */
[----:B------:R-:W-:Y:S01]  /*126a0*/  FMUL.FTZ R0, R131, UR10 ;  /* 0x0000000a83007c20 */ /* 0x000fe20008410000 */
[--C-:B------:R-:W-:Y:S01]  /*126b0*/  FFMA.FTZ R181, R138, UR10, -R129.reuse ;  /* 0x0000000a8ab57c23 */ /* 0x100fe20008010881 */
[--C-:B------:R-:W-:Y:S01]  /*126c0*/  FFMA.FTZ R122, R139, UR10, -R129.reuse ;  /* 0x0000000a8b7a7c23 */ /* 0x100fe20008010881 */
[----:B------:R-:W-:Y:S01]  /*126d0*/  MUFU.EX2 R189, R189 ;  /* 0x000000bd00bd7308 */ /* 0x000fe20000000800 */
[----:B------:R-:W-:Y:S01]  /*126e0*/  FFMA.FTZ R183, R142, UR10, -R129 ;  /* 0x0000000a8eb77c23 */ /* 0x000fe20008010881 */
[----:B--2---:R-:W-:Y:S01]  /*126f0*/  FADD.FTZ R7, R12, R7 ;  /* 0x000000070c077221 */ /* 0x004fe20000010000 */
[--C-:B------:R-:W-:Y:S01]  /*12700*/  FFMA.FTZ R2, R143, UR10, -R129.reuse ;  /* 0x0000000a8f027c23 */ /* 0x100fe20008010881 */
[--C-:B------:R-:W-:Y:S01]  /*12710*/  FFMA.FTZ R177, R146, UR10, -R129.reuse ;  /* 0x0000000a92b17c23 */ /* 0x100fe20008010881 */
[----:B0-----:R-:W-:Y:S01]  /*12720*/  FFMA.FTZ R133, R147, UR10, -R129 ;  /* 0x0000000a93857c23 */ /* 0x001fe20008010881 */
[----:B---3--:R-:W-:Y:S01]  /*12730*/  FADD.FTZ R136, R186, R7 ;  /* 0x00000007ba887221 */ /* 0x008fe20000010000 */
[--C-:B------:R-:W-:Y:S01]  /*12740*/  FFMA.FTZ R179, R150, UR10, -R129.reuse ;  /* 0x0000000a96b37c23 */ /* 0x100fe20008010881 */
[----:B------:R-:W0:Y:S01]  /*12750*/  MUFU.EX2 R0, R0 ;  /* 0x0000000000007308 */ /* 0x000e220000000800 */
[--C-:B------:R-:W-:Y:S01]  /*12760*/  FFMA.FTZ R135, R151, UR10, -R129.reuse ;  /* 0x0000000a97877c23 */ /* 0x100fe20008010881 */
[----:B-1----:R-:W-:Y:S01]  /*12770*/  FADD.FTZ R7, R11, R136 ;  /* 0x000000880b077221 */ /* 0x002fe20000010000 */
[--C-:B------:R-:W-:Y:S01]  /*12780*/  FFMA.FTZ R173, R154, UR10, -R129.reuse ;  /* 0x0000000a9aad7c23 */ /* 0x100fe20008010881 */
[--C-:B------:R-:W-:Y:S01]  /*12790*/  FFMA.FTZ R134, R155, UR10, -R129.reuse ;  /* 0x0000000a9b867c23 */ /* 0x100fe20008010881 */
[----:B------:R-:W-:Y:S01]  /*127a0*/  FFMA.FTZ R175, R158, UR10, -R129 ;  /* 0x0000000a9eaf7c23 */ /* 0x000fe20008010881 */
[----:B----4-:R-:W-:Y:S01]  /*127b0*/  FADD.FTZ R136, R180, R7 ;  /* 0x00000007b4887221 */ /* 0x010fe20000010000 */
[--C-:B------:R-:W-:Y:S01]  /*127c0*/  FFMA.FTZ R131, R159, UR10, -R129.reuse ;  /* 0x0000000a9f837c23 */ /* 0x100fe20008010881 */
[----:B------:R-:W1:Y:S01]  /*127d0*/  MUFU.EX2 R132, R132 ;  /* 0x0000008400847308 */ /* 0x000e620000000800 */
[--C-:B------:R-:W-:Y:S01]  /*127e0*/  FFMA.FTZ R169, R162, UR10, -R129.reuse ;  /* 0x0000000aa2a97c23 */ /* 0x100fe20008010881 */
[--C-:B------:R-:W-:Y:S01]  /*127f0*/  FFMA.FTZ R130, R163, UR10, -R129.reuse ;  /* 0x0000000aa3827c23 */ /* 0x100fe20008010881 */
[--C-:B------:R-:W-:Y:S01]  /*12800*/  FFMA.FTZ R171, R166, UR10, -R129.reuse ;  /* 0x0000000aa6ab7c23 */ /* 0x100fe20008010881 */
[----:B------:R-:W-:-:S04]  /*12810*/  FFMA.FTZ R129, R167, UR10, -R129 ;  /* 0x0000000aa7817c23 */ /* 0x000fc80008010881 */
[----:B------:R-:W2:Y:S01]  /*12820*/  MUFU.EX2 R127, R127 ;  /* 0x0000007f007f7308 */ /* 0x000ea20000000800 */
[----:B0-----:R-:W-:-:S07]  /*12830*/  FFMA.FTZ R137, R0, R6, R189 ;  /* 0x0000000600897223 */ /* 0x001fce00000100bd */
[----:B------:R-:W0:Y:S01]  /*12840*/  MUFU.EX2 R185, R185 ;  /* 0x000000b900b97308 */ /* 0x000e220000000800 */
[----:B-1----:R-:W-:-:S04]  /*12850*/  FADD.FTZ R6, R132, R137 ;  /* 0x0000008984067221 */ /* 0x002fc80000010000 */
[----:B------:R-:W-:-:S03]  /*12860*/  FADD.FTZ R6, R191, R6 ;  /* 0x00000006bf067221 */ /* 0x000fc60000010000 */
[----:B------:R-:W1:Y:S01]  /*12870*/  MUFU.EX2 R126, R126 ;  /* 0x0000007e007e7308 */ /* 0x000e620000000800 */
[----:B--2---:R-:W-:-:S07]  /*12880*/  FADD.FTZ R6, R127, R6 ;  /* 0x000000067f067221 */ /* 0x004fce0000010000 */
[----:B------:R-:W2:Y:S01]  /*12890*/  MUFU.EX2 R187, R187 ;  /* 0x000000bb00bb7308 */ /* 0x000ea20000000800 */
[----:B0-----:R-:W-:-:S07]  /*128a0*/  FADD.FTZ R137, R185, R6 ;  /* 0x00000006b9897221 */ /* 0x001fce0000010000 */
        /* <DEDUP_REMOVED lines=67> */
.L_x_4939:
[----:B------:R-:W-:Y:S01]  /*12ce0*/  UIADD3 UR5, UR5, 0x30860, URZ ;  /* 0x0003086005057890 */ /* 0x000fe2000fffe03f */
[----:B------:R-:W-:Y:S01]  /*12cf0*/  ISETP.GT.AND P1, PT, R8, UR59, PT ;  /* 0x0000003b08007c0c */ /* 0x000fe2000bf24270 */
[----:B------:R-:W-:Y:S01]  /*12d00*/  UMOV UR60, UR58 ;  /* 0x0000003a003c7c82 */ /* 0x000fe20008000000 */
[----:B------:R-:W-:Y:S01]  /*12d10*/  UMOV UR38, UR4 ;  /* 0x0000000400267c82 */ /* 0x000fe20008000000 */
[----:B------:R-:W-:Y:S01]  /*12d20*/  UPRMT UR5, UR61, 0x654, UR5 ;  /* 0x000006543d057896 */ /* 0x000fe20008000005 */
[----:B------:R-:W-:Y:S01]  /*12d30*/  F2FP.BF16.F32.PACK_AB R183, R2, R183 ;  /* 0x000000b702b7723e */ /* 0x000fe200000010ff */
[----:B------:R-:W-:Y:S01]  /*12d40*/  VIADD R8, R8, 0xffffffff ;  /* 0xffffffff08087836 */ /* 0x000fe20000000000 */
[----:B------:R-:W-:Y:S01]  /*12d50*/  F2FP.BF16.F32.PACK_AB R170, R3, R170 ;  /* 0x000000aa03aa723e */ /* 0x000fe200000010ff */
[----:B------:R-:W-:Y:S01]  /*12d60*/  IMAD.MOV.U32 R2, RZ, RZ, R20 ;  /* 0x000000ffff027224 */ /* 0x000fe200078e0014 */
[----:B------:R-:W-:Y:S01]  /*12d70*/  F2FP.BF16.F32.PACK_AB R188, R14, R188 ;  /* 0x000000bc0ebc723e */ /* 0x000fe200000010ff */
[----:B------:R-:W-:Y:S01]  /*12d80*/  IMAD.MOV.U32 R3, RZ, RZ, R9 ;  /* 0x000000ffff037224 */ /* 0x000fe200078e0009 */
[----:B------:R-:W-:-:S02]  /*12d90*/  F2FP.BF16.F32.PACK_AB R189, R132, R189 ;  /* 0x000000bd84bd723e */ /* 0x000fc400000010ff */
[----:B------:R-:W-:Y:S01]  /*12da0*/  SYNCS.ARRIVE.TRANS64.RED.A1T0 RZ, [UR5], RZ ;  /* 0x000000ffffff79a7 */ /* 0x000fe20008100405 */
        /* <DEDUP_REMOVED lines=21> */
[----:B------:R-:W-:Y:S01]  /*12f00*/  IMAD.MOV.U32 R2, RZ, RZ, R20 ;  /* 0x000000ffff027224 */ /* 0x000fe200078e0014 */
[----:B------:R-:W-:Y:S01]  /*12f10*/  UMOV UR38, UR4 ;  /* 0x0000000400267c82 */ /* 0x000fe20008000000 */
[----:B------:R-:W-:Y:S01]  /*12f20*/  IMAD.MOV.U32 R3, RZ, RZ, R9 ;  /* 0x000000ffff037224 */ /* 0x000fe200078e0009 */
[----:B------:R-:W-:-:S06]  /*12f30*/  UMOV UR60, UR58 ;  /* 0x0000003a003c7c82 */ /* 0x000fcc0008000000 */
.L_x_4921:
[----:B------:R-:W-:Y:S01]  /*12f40*/  R2UR UR5, R22 ;  /* 0x00000000160572ca */ /* 0x000fe200000e0000 */
[----:B------:R-:W-:Y:S01]  /*12f50*/  ULDC UR4, c[0x0][0x448] ;  /* 0x0001120000047ab9 */ /* 0x000fe20000000800 */
[----:B------:R-:W-:Y:S01]  /*12f60*/  IADD3 R9, R18, 0x1, -R17 ;  /* 0x0000000112097810 */ /* 0x000fe20007ffe811 */
[----:B------:R-:W-:Y:S01]  /*12f70*/  UISETP.NE.AND UP0, UPT, UR4, 0x1, UPT ;  /* 0x000000010400788c */ /* 0x000fe2000bf05270 */
[----:B------:R-:W-:Y:S02]  /*12f80*/  ULDC UR11, c[0x0][0x9e4] ;  /* 0x00027900000b7ab9 */ /* 0x000fe40000000800 */
[----:B------:R-:W-:Y:S01]  /*12f90*/  R2UR UR15, R9 ;  /* 0x00000000090f72ca */ /* 0x000fe200000e0000 */
[----:B------:R-:W-:-:S06]  /*12fa0*/  UISETP.GE.AND UP1, UPT, UR11, 0x1, UPT ;  /* 0x000000010b00788c */ /* 0x000fcc000bf26270 */
[----:B------:R-:W-:Y:S01]  /*12fb0*/  UIADD3 UR14, UR5, 0x7f, URZ ;  /* 0x0000007f050e7890 */ /* 0x000fe2000fffe03f */
[----:B------:R-:W-:Y:S01]  /*12fc0*/  PLOP3.LUT P1, PT, PT, PT, UP1, 0x40, 0x0 ;  /* 0x000000000000781c */ /* 0x000fe20003f2e818 */
[----:B------:R-:W-:Y:S01]  /*12fd0*/  @UP0 ULDC UR4, c[0x0][0x44c] ;  /* 0x0001130000040ab9 */ /* 0x000fe20000000800 */
[----:B------:R-:W-:Y:S01]  /*12fe0*/  @UP0 ULDC UR18, c[0x0][0x450] ;  /* 0x0001140000120ab9 */ /* 0x000fe20000000800 */
[----:B------:R-:W-:-:S04]  /*12ff0*/  UIMAD.WIDE.U32 UR4, UR14, UR4, URZ ;  /* 0x000000040e0472a5 */ /* 0x000fc8000f8e003f */
[----:B------:R-:W-:-:S04]  /*13000*/  @UP0 USHF.R.U32.HI UR14, URZ, UR18, UR5 ;  /* 0x000000123f0e0299 */ /* 0x000fc80008011605 */
[----:B------:R-:W-:-:S04]  /*13010*/  UIADD3 UR14, UR15, UR14, URZ ;  /* 0x0000000e0f0e7290 */ /* 0x000fc8000fffe03f */
[----:B------:R-:W-:Y:S01]  /*13020*/  UIADD3 UR18, UR14, -UR6, URZ ;  /* 0x800000060e127290 */ /* 0x000fe2000fffe03f */
[----:B------:R-:W-:Y:S11]  /*13030*/  @P1 BRA `(.L_x_4941) ;  /* 0x0000000000481947 */ /* 0x000ff60003800000 */
[----:B------:R-:W-:Y:S02]  /*13040*/  UMOV UR6, UR14 ;  /* 0x0000000e00067c82 */ /* 0x000fe40008000000 */
        /* <DEDUP_REMOVED lines=10> */
.L_x_4942:
[----:B------:R-:W-:-:S11]  /*130f0*/  UISETP.NE.AND UP2, UPT, UR11, 0x1, UPT ;  /* 0x000000010b00788c */ /* 0x000fd6000bf45270 */
[----:B------:R-:W-:Y:S02]  /*13100*/  @UP2 ULDC.64 UR4, c[0x0][0x9e8] ;  /* 0x00027a0000042ab9 */ /* 0x000fe40000000a00 */
[----:B------:R-:W-:-:S04]  /*13110*/  UIMAD.WIDE.U32 UR14, UR6, UR4, URZ ;  /* 0x00000004060e72a5 */ /* 0x000fc8000f8e003f */
[----:B------:R-:W-:-:S12]  /*13120*/  @UP2 USHF.R.U32.HI UR6, URZ, UR5, UR15 ;  /* 0x000000053f062299 */ /* 0x000fd8000801160f */
.L_x_4943:
[----:B------:R-:W-:-:S04]  /*13130*/  UIMAD UR6, UR6, UR11, URZ ;  /* 0x0000000b060672a4 */ /* 0x000fc8000f8e023f */
[----:B------:R-:W-:-:S04]  /*13140*/  UISETP.LT.AND UP2, UPT, UR18, UR6, UPT ;  /* 0x000000061200728c */ /* 0x000fc8000bf41270 */
[----:B------:R-:W-:-:S12]  /*13150*/  USEL UR18, UR18, UR6, !UP2 ;  /* 0x0000000612127287 */ /* 0x000fd8000d000000 */
.L_x_4941:
        /* <DEDUP_REMOVED lines=12> */
[----:B------:R-:W-:-:S06]  /*13220*/  UMOV UR4, UR38 ;  /* 0x0000002600047c82 */ /* 0x000fcc0008000000 */
.L_x_4955:
[----:B------:R-:W-:-:S04]  /*13230*/  UISETP.NE.AND UP2, UPT, UR4, 0x1, UPT ;  /* 0x000000010400788c */ /* 0x000fc8000bf45270 */
[----:B------:R-:W-:-:S04]  /*13240*/  USEL UR60, URZ, 0x1, UP2 ;  /* 0x000000013f3c7887 */ /* 0x000fc80009000000 */
[----:B------:R-:W-:Y:S01]  /*13250*/  ULOP3.LUT UR60, UR58, UR60, URZ, 0x3c, !UPT ;  /* 0x0000003c3a3c7292 */ /* 0x000fe2000f8e3c3f */
[----:B------:R-:W-:Y:S11]  /*13260*/  @!P0 BRA `(.L_x_4945) ;  /* 0x0000000000048947 */ /* 0x000ff60003800000 */
[----:B------:R-:W-:Y:S01]  /*13270*/  BPT.TRAP 0x1 ;  /* 0x000000040000795c */ /* 0x000fe20000300000 */
.L_x_4945:
        /* <DEDUP_REMOVED lines=9> */
.L_x_4946:
[-C--:B------:R-:W-:Y:S01]  /*13310*/  FMUL.FTZ R24, R24, R10.reuse ;  /* 0x0000000a18187220 */ /* 0x080fe20000410000 */
[----:B------:R-:W-:Y:S01]  /*13320*/  FMUL.FTZ R25, R25, R10 ;  /* 0x0000000a19197220 */ /* 0x000fe20000410000 */
[----:B-1----:R-:W-:Y:S06]  /*13330*/  @P1 BRA `(.L_x_4947) ;  /* 0x0000000000081947 */ /* 0x002fec0003800000 */
[----:B------:R-:W1:Y:S02]  /*13340*/  SYNCS.PHASECHK.TRANS64.TRYWAIT P1, [UR6+0x30830], R2 ;  /* 0x03083002ff0075a7 */ /* 0x000e640008020146 */
[----:B-1----:R-:W-:Y:S05]  /*13350*/  @!P1 BRA `(.L_x_4948) ;  /* 0x0000012400d09947 */ /* 0x002fea0003800000 */
.L_x_4947:
        /* <DEDUP_REMOVED lines=161> */
.L_x_4949:
[----:B------:R-:W-:Y:S01]  /*13d70*/  ULEA UR5, UR4, UR39, 0x3 ;  /* 0x0000002704057291 */ /* 0x000fe2000f8e183f */
[----:B------:R-:W-:-:S05]  /*13d80*/  IMAD.U32 R0, RZ, RZ, UR58 ;  /* 0x0000003aff007e24 */ /* 0x000fca000f8e00ff */
[----:B------:R-:W-:-:S04]  /*13d90*/  SHF.L.U32 R0, R0, 0x1f, RZ ;  /* 0x0000001f00007819 */ /* 0x000fc800000006ff */
[----:B------:R2:W3:Y:S01]  /*13da0*/  SYNCS.PHASECHK.TRANS64.TRYWAIT P1, [UR5+0x30850], R0 ;  /* 0x03085000ff0075a7 */ /* 0x0004e20008020145 */
[----:B------:R-:W-:Y:S05]  /*13db0*/  @!P0 BRA `(.L_x_4950) ;  /* 0x0000000000048947 */ /* 0x000fea0003800000 */
[----:B------:R-:W-:Y:S01]  /*13dc0*/  BPT.TRAP 0x1 ;  /* 0x000000040000795c */ /* 0x000fe20000300000 */
.L_x_4950:
[----:B---3--:R-:W-:Y:S05]  /*13dd0*/  @P1 BRA `(.L_x_4951) ;  /* 0x0000000000081947 */ /* 0x008fea0003800000 */
[----:B------:R-:W3:Y:S02]  /*13de0*/  SYNCS.PHASECHK.TRANS64.TRYWAIT P1, [UR5+0x30850], R0 ;  /* 0x03085000ff0075a7 */ /* 0x000ee40008020145 */
[----:B---3--:R-:W-:Y:S05]  /*13df0*/  @!P1 BRA `(.L_x_4952) ;  /* 0x0000011c00409947 */ /* 0x008fea0003800000 */
.L_x_4951:
        /* <DEDUP_REMOVED lines=37> */
.L_x_4953:
[----:B0-2---:R-:W-:Y:S01]  /*14050*/  FMNMX.FTZ R0, R120, R9, !PT ;  /* 0x0000000978007209 */ /* 0x005fe20007810000 */
[----:B------:R-:W-:Y:S01]  /*14060*/  ULDC UR4, c[0x0][0x988] ;  /* 0x0002620000047ab9 */ /* 0x000fe20000000800 */
[----:B------:R-:W-:Y:S02]  /*14070*/  UIADD3 UR6, UR6, 0x30840, URZ ;  /* 0x0003084006067890 */ /* 0x000fe4000fffe03f */
[----:B-1----:R-:W-:Y:S01]  /*14080*/  FMNMX.FTZ R3, R121, R0, !PT ;  /* 0x0000000079037209 */ /* 0x002fe20007810000 */
[----:B------:R-:W-:Y:S01]  /*14090*/  UMOV UR10, UR4 ;  /* 0x00000004000a7c82 */ /* 0x000fe20008000000 */
[----:B------:R-:W-:Y:S01]  /*140a0*/  FMNMX.FTZ R0, R122, R11, !PT ;  /* 0x0000000b7a007209 */ /* 0x000fe20007810000 */
[----:B------:R-:W-:-:S03]  /*140b0*/  UPRMT UR6, UR61, 0x654, UR6 ;  /* 0x000006543d067896 */ /* 0x000fc60008000006 */
[----:B------:R-:W-:Y:S02]  /*140c0*/  FMNMX.FTZ R13, R123, R0, !PT ;  /* 0x000000007b0d7209 */ /* 0x000fe40007810000 */
[----:B------:R-:W-:Y:S02]  /*140d0*/  FMNMX.FTZ R0, R124, R3, !PT ;  /* 0x000000037c007209 */ /* 0x000fe40007810000 */
[----:B------:R-:W-:Y:S02]  /*140e0*/  FMNMX.FTZ R2, R126, R13, !PT ;  /* 0x0000000d7e027209 */ /* 0x000fe40007810000 */
[----:B------:R-:W-:Y:S01]  /*140f0*/  FMNMX.FTZ R3, R125, R0, !PT ;  /* 0x000000007d037209 */ /* 0x000fe20007810000 */
[----:B------:R-:W-:Y:S01]  /*14100*/  SYNCS.ARRIVE.TRANS64.RED.A1T0 RZ, [UR6], RZ ;  /* 0x000000ffffff79a7 */ /* 0x000fe20008100406 */
        /* <DEDUP_REMOVED lines=51> */
[----:B------:R-:W-:Y:S01]  /*14440*/  FMUL.FTZ R9, R3, UR10 ;  /* 0x0000000a03097c20 */ /* 0x000fe20008410000 */
[C---:B------:R-:W-:Y:S02]  /*14450*/  FADD.FTZ R0, -R2.reuse, R11 ;  /* 0x0000000b02007221 */ /* 0x040fe40000010100 */
[----:B------:R-:W-:Y:S01]  /*14460*/  MUFU.EX2 R10, R14 ;  /* 0x0000000e000a7308 */ /* 0x000fe20000000800 */
[--C-:B------:R-:W-:Y:S01]  /*14470*/  FFMA.FTZ R169, R121, UR10, -R9.reuse ;  /* 0x0000000a79a97c23 */ /* 0x100fe20008010809 */
[--C-:B------:R-:W-:Y:S01]  /*14480*/  FFMA.FTZ R121, R129, UR10, -R9.reuse ;  /* 0x0000000a81797c23 */ /* 0x100fe20008010809 */
[----:B------:R-:W-:Y:S01]  /*14490*/  FMUL.FTZ R129, R2, UR10 ;  /* 0x0000000a02817c20 */ /* 0x000fe20008410000 */
[--C-:B------:R-:W-:Y:S01]  /*144a0*/  FFMA.FTZ R188, R120, UR10, -R9.reuse ;  /* 0x0000000a78bc7c23 */ /* 0x100fe20008010809 */
[----:B------:R-:W-:Y:S01]  /*144b0*/  FMUL.FTZ R0, R0, UR10 ;  /* 0x0000000a00007c20 */ /* 0x000fe20008410000 */
        /* <DEDUP_REMOVED lines=8> */
[--C-:B------:R-:W-:Y:S01]  /*14540*/  FFMA.FTZ R185, R130, UR10, -R129.reuse ;  /* 0x0000000a82b97c23 */ /* 0x100fe20008010881 */
[----:B------:R-:W-:Y:S01]  /*14550*/  FFMA.FTZ R126, R131, UR10, -R129 ;  /* 0x0000000a837e7c23 */ /* 0x000fe20008010881 */
[--C-:B------:R-:W-:Y:S01]  /*14560*/  FFMA.FTZ R180, R136, UR10, -R9.reuse ;  /* 0x0000000a88b47c23 */ /* 0x100fe20008010809 */
[----:B------:R-:W-:Y:S01]  /*14570*/  FFMA.FTZ R186, R132, UR10, -R9 ;  /* 0x0000000a84ba7c23 */ /* 0x000fe20008010809 */
[----:B------:R-:W-:Y:S01]  /*14580*/  MUFU.EX2 R0, R0 ;  /* 0x0000000000007308 */ /* 0x000fe20000000800 */
[----:B------:R-:W-:Y:S01]  /*14590*/  FFMA.FTZ R187, R134, UR10, -R129 ;  /* 0x0000000a86bb7c23 */ /* 0x000fe20008010881 */
[--C-:B------:R-:W-:Y:S01]  /*145a0*/  FFMA.FTZ R21, R137, UR10, -R9.reuse ;  /* 0x0000000a89157c23 */ /* 0x100fe20008010809 */
[----:B------:R-:W-:Y:S01]  /*145b0*/  FFMA.FTZ R120, R133, UR10, -R9 ;  /* 0x0000000a85787c23 */ /* 0x000fe20008010809 */
[--C-:B------:R-:W-:Y:S01]  /*145c0*/  FFMA.FTZ R125, R135, UR10, -R129.reuse ;  /* 0x0000000a877d7c23 */ /* 0x100fe20008010881 */
[--C-:B------:R-:W-:Y:S01]  /*145d0*/  FFMA.FTZ R181, R138, UR10, -R129.reuse ;  /* 0x0000000a8ab57c23 */ /* 0x100fe20008010881 */
        /* <DEDUP_REMOVED lines=22> */
[----:B------:R-:W-:Y:S01]  /*14740*/  FFMA.FTZ R174, R156, UR10, -R9 ;  /* 0x0000000a9cae7c23 */ /* 0x000fe20008010809 */
[----:B------:R-:W-:Y:S01]  /*14750*/  FFMA.FTZ R175, R158, UR10, -R129 ;  /* 0x0000000a9eaf7c23 */ /* 0x000fe20008010881 */
[----:B------:R-:W-:Y:S01]  /*14760*/  FFMA.FTZ R12, R157, UR10, -R9 ;  /* 0x0000000a9d0c7c23 */ /* 0x000fe20008010809 */
[----:B------:R-:W-:Y:S01]  /*14770*/  FFMA.FTZ R132, R159, UR10, -R129 ;  /* 0x0000000a9f847c23 */ /* 0x000fe20008010881 */
[----:B------:R-:W1:Y:S01]  /*14780*/  MUFU.EX2 R190, R190 ;  /* 0x000000be00be7308 */ /* 0x000e620000000800 */
[----:B0-----:R-:W-:Y:S01]  /*14790*/  FADD.FTZ R137, R169, R136 ;  /* 0x00000088a9897221 */ /* 0x001fe20000010000 */
[----:B------:R-:W-:Y:S01]  /*147a0*/  FFMA.FTZ R168, R160, UR10, -R9 ;  /* 0x0000000aa0a87c23 */ /* 0x000fe20008010809 */
[----:B------:R-:W-:Y:S01]  /*147b0*/  FFMA.FTZ R130, R162, UR10, -R129 ;  /* 0x0000000aa2827c23 */ /* 0x000fe20008010881 */
[----:B------:R-:W-:Y:S01]  /*147c0*/  FFMA.FTZ R11, R161, UR10, -R9 ;  /* 0x0000000aa10b7c23 */ /* 0x000fe20008010809 */
[----:B------:R-:W-:Y:S01]  /*147d0*/  FFMA.FTZ R131, R163, UR10, -R129 ;  /* 0x0000000aa3837c23 */ /* 0x000fe20008010881 */
[----:B------:R-:W-:Y:S01]  /*147e0*/  FFMA.FTZ R170, R164, UR10, -R9 ;  /* 0x0000000aa4aa7c23 */ /* 0x000fe20008010809 */
[----:B------:R-:W-:Y:S01]  /*147f0*/  FFMA.FTZ R171, R166, UR10, -R129 ;  /* 0x0000000aa6ab7c23 */ /* 0x000fe20008010881 */
[----:B------:R-:W0:Y:S01]  /*14800*/  MUFU.EX2 R191, R191 ;  /* 0x000000bf00bf7308 */ /* 0x000e220000000800 */
[----:B--2---:R-:W-:Y:S01]  /*14810*/  FADD.FTZ R6, R128, R7 ;  /* 0x0000000780067221 */ /* 0x004fe20000010000 */
[----:B------:R-:W-:Y:S01]  /*14820*/  FFMA.FTZ R9, R165, UR10, -R9 ;  /* 0x0000000aa5097c23 */ /* 0x000fe20008010809 */
        /* <DEDUP_REMOVED lines=89> */
.L_x_4954:
[----:B------:R-:W-:Y:S01]  /*14dc0*/  UIADD3 UR5, UR5, 0x30860, URZ ;  /* 0x0003086005057890 */ /* 0x000fe2000fffe03f */
[C---:B------:R-:W-:Y:S01]  /*14dd0*/  ISETP.GT.AND P1, PT, R8.reuse, UR59, PT ;  /* 0x0000003b08007c0c */ /* 0x040fe2000bf24270 */
        /* <DEDUP_REMOVED lines=32> */
.L_x_4944:
[----:B------:R-:W-:-:S13]  /*14fe0*/  R2UR UR4, R193 ;  /* 0x00000000c10472ca */ /* 0x000fda00000e0000 */
[----:B------:R-:W-:-:S13]  /*14ff0*/  ISETP.GE.AND P1, PT, R8, UR4, PT ;  /* 0x0000000408007c0c */ /* 0x000fda000bf26270 */
[----:B------:R-:W-:Y:S05]  /*15000*/  @!P1 BRA `(.L_x_4956) ;  /* 0x0000003000349947 */ /* 0x000fea0003800000 */
[----:B------:R-:W-:Y:S01]  /*15010*/  IMAD.MOV.U32 R9, RZ, RZ, R2 ;  /* 0x000000ffff097224 */ /* 0x000fe200078e0002 */
[----:B------:R-:W-:Y:S01]  /*15020*/  UMOV UR58, UR60 ;  /* 0x0000003c003a7c82 */ /* 0x000fe20008000000 */
[----:B------:R-:W-:Y:S01]  /*15030*/  IMAD.MOV.U32 R11, RZ, RZ, R3 ;  /* 0x000000ffff0b7224 */ /* 0x000fe200078e0003 */
[----:B------:R-:W-:Y:S01]  /*15040*/  UMOV UR4, UR38 ;  /* 0x0000002600047c82 */ /* 0x000fe20008000000 */
[----:B------:R-:W-:-:S05]  /*15050*/  ULDC UR59, c[0x0][0x9e4] ;  /* 0x00027900003b7ab9 */ /* 0x000fca0000000800 */
.L_x_4975:
[----:B------:R-:W-:-:S04]  /*15060*/  UISETP.NE.AND UP2, UPT, UR4, 0x1, UPT ;  /* 0x000000010400788c */ /* 0x000fc8000bf45270 */
[----:B------:R-:W-:-:S04]  /*15070*/  USEL UR60, URZ, 0x1, UP2 ;  /* 0x000000013f3c7887 */ /* 0x000fc80009000000 */
[----:B------:R-:W-:Y:S01]  /*15080*/  ULOP3.LUT UR60, UR58, UR60, URZ, 0x3c, !UPT ;  /* 0x0000003c3a3c7292 */ /* 0x000fe2000f8e3c3f */
[----:B------:R-:W-:Y:S11]  /*15090*/  @!P0 BRA `(.L_x_4957) ;  /* 0x0000000000048947 */ /* 0x000ff60003800000 */
[----:B------:R-:W-:Y:S01]  /*150a0*/  BPT.TRAP 0x1 ;  /* 0x000000040000795c */ /* 0x000fe20000300000 */
.L_x_4957:
        /* <DEDUP_REMOVED lines=9> */
.L_x_4958:
[-C--:B------:R-:W-:Y:S01]  /*15140*/  FMUL.FTZ R24, R24, R10.reuse ;  /* 0x0000000a18187220 */ /* 0x080fe20000410000 */
[----:B------:R-:W-:Y:S01]  /*15150*/  FMUL.FTZ R25, R25, R10 ;  /* 0x0000000a19197220 */ /* 0x000fe20000410000 */
[----:B-1----:R-:W-:Y:S06]  /*15160*/  @P1 BRA `(.L_x_4959) ;  /* 0x0000000000081947 */ /* 0x002fec0003800000 */
[----:B------:R-:W1:Y:S02]  /*15170*/  SYNCS.PHASECHK.TRANS64.TRYWAIT P1, [UR6+0x30830], R2 ;  /* 0x03083002ff0075a7 */ /* 0x000e640008020146 */
[----:B-1----:R-:W-:Y:S05]  /*15180*/  @!P1 BRA `(.L_x_4960) ;  /* 0x0000010800749947 */ /* 0x002fea0003800000 */
.L_x_4959:
        /* <DEDUP_REMOVED lines=161> */
.L_x_4961:
[----:B------:R-:W-:Y:S01]  /*15ba0*/  ULEA UR5, UR4, UR39, 0x3 ;  /* 0x0000002704057291 */ /* 0x000fe2000f8e183f */
[----:B------:R-:W-:-:S05]  /*15bb0*/  IMAD.U32 R0, RZ, RZ, UR58 ;  /* 0x0000003aff007e24 */ /* 0x000fca000f8e00ff */
[----:B------:R-:W-:-:S04]  /*15bc0*/  SHF.L.U32 R0, R0, 0x1f, RZ ;  /* 0x0000001f00007819 */ /* 0x000fc800000006ff */
[----:B------:R2:W3:Y:S01]  /*15bd0*/  SYNCS.PHASECHK.TRANS64.TRYWAIT P1, [UR5+0x30850], R0 ;  /* 0x03085000ff0075a7 */ /* 0x0004e20008020145 */
[----:B------:R-:W-:Y:S05]  /*15be0*/  @!P0 BRA `(.L_x_4962) ;  /* 0x0000000000048947 */ /* 0x000fea0003800000 */
[----:B------:R-:W-:Y:S01]  /*15bf0*/  BPT.TRAP 0x1 ;  /* 0x000000040000795c */ /* 0x000fe20000300000 */
.L_x_4962:
[----:B---3--:R-:W-:Y:S05]  /*15c00*/  @P1 BRA `(.L_x_4963) ;  /* 0x0000000000081947 */ /* 0x008fea0003800000 */
[----:B------:R-:W3:Y:S02]  /*15c10*/  SYNCS.PHASECHK.TRANS64.TRYWAIT P1, [UR5+0x30850], R0 ;  /* 0x03085000ff0075a7 */ /* 0x000ee40008020145 */
[----:B---3--:R-:W-:Y:S05]  /*15c20*/  @!P1 BRA `(.L_x_4964) ;  /* 0x000000fc00e49947 */ /* 0x008fea0003800000 */
.L_x_4963:
        /* <DEDUP_REMOVED lines=37> */
.L_x_4965:
[----:B------:R-:W-:Y:S01]  /*15e80*/  R2UR UR4, R22 ;  /* 0x00000000160472ca */ /* 0x000fe200000e0000 */
[----:B------:R-:W-:Y:S01]  /*15e90*/  IMAD R15, R8, -0x60, RZ ;  /* 0xffffffa0080f7824 */ /* 0x000fe200078e02ff */
[----:B------:R-:W-:Y:S01]  /*15ea0*/  PLOP3.LUT P1, PT, PT, PT, UP0, 0x80, 0x0 ;  /* 0x000000000000781c */ /* 0x000fe20003f2f008 */
[----:B------:R-:W-:Y:S01]  /*15eb0*/  UIADD3 UR6, UR6, 0x30840, URZ ;  /* 0x0003084006067890 */ /* 0x000fe2000fffe03f */
[----:B------:R-:W-:Y:S01]  /*15ec0*/  PLOP3.LUT P2, PT, PT, PT, UP0, 0x80, 0x0 ;  /* 0x000000000000781c */ /* 0x000fe20003f4f008 */
[----:B------:R-:W-:Y:S01]  /*15ed0*/  ULDC UR11, c[0x0][0x9dc] ;  /* 0x00027700000b7ab9 */ /* 0x000fe20000000800 */
[----:B------:R-:W-:Y:S01]  /*15ee0*/  ULDC UR10, c[0x0][0x9e0] ;  /* 0x00027800000a7ab9 */ /* 0x000fe20000000800 */
[----:B------:R-:W-:-:S06]  /*15ef0*/  UPRMT UR6, UR61, 0x654, UR6 ;  /* 0x000006543d067896 */ /* 0x000fcc0008000006 */
[----:B------:R-:W-:Y:S01]  /*15f00*/  VIADD R20, R23, UR4 ;  /* 0x0000000417147c36 */ /* 0x000fe20008000000 */
[----:B------:R-:W-:Y:S02]  /*15f10*/  @UP0 ULDC UR4, c[0x0][0x44c] ;  /* 0x0001130000040ab9 */ /* 0x000fe40000000800 */
[----:B------:R-:W-:Y:S01]  /*15f20*/  SYNCS.ARRIVE.TRANS64.RED.A1T0 RZ, [UR6], RZ ;  /* 0x000000ffffff79a7 */ /* 0x000fe20008100406 */
[----:B0-2---:R-:W-:Y:S01]  /*15f30*/  @P1 IMAD.HI.U32 R0, R20, UR4, RZ ;  /* 0x0000000414001c27 */ /* 0x005fe2000f8e00ff */
[----:B------:R-:W-:Y:S01]  /*15f40*/  @UP0 ULDC UR4, c[0x0][0x450] ;  /* 0x0001140000040ab9 */ /* 0x000fe20000000800 */
[----:B------:R-:W-:-:S03]  /*15f50*/  PLOP3.LUT P1, PT, PT, PT, UP1, 0x40, 0x0 ;  /* 0x000000000000781c */ /* 0x000fc60003f2e818 */
[----:B------:R-:W-:Y:S01]  /*15f60*/  @P2 SHF.R.U32.HI R20, RZ, UR4, R0 ;  /* 0x00000004ff142c19 */ /* 0x000fe20008011600 */
[----:B------:R-:W-:Y:S01]  /*15f70*/  ULOP3.LUT UR4, URZ, UR11, URZ, 0x33, !UPT ;  /* 0x0000000b3f047292 */ /* 0x000fe2000f8e333f */
[----:B------:R-:W-:-:S03]  /*15f80*/  IADD3 R0, -R19, 0x1, R15 ;  /* 0x0000000113007810 */ /* 0x000fc60007ffe10f */
[----:B------:R-:W0:Y:S01]  /*15f90*/  SHFL.IDX PT, R21, R20, RZ, 0x1c1f ;  /* 0x001c1fff14157589 */ /* 0x000e2200000e0000 */
[----:B------:R-:W-:-:S05]  /*15fa0*/  IADD3 R0, -R17, R0, R18 ;  /* 0x0000000011007210 */ /* 0x000fca0007ffe112 */
[C---:B------:R-:W-:Y:S02]  /*15fb0*/  VIADD R14, R0.reuse, UR10 ;  /* 0x0000000a000e7c36 */ /* 0x040fe40008000000 */
[----:B------:R-:W-:Y:S02]  /*15fc0*/  VIADD R13, R0, UR4 ;  /* 0x00000004000d7c36 */ /* 0x000fe40008000000 */
[----:B------:R-:W-:Y:S02]  /*15fd0*/  IMAD.IADD R0, R15, 0x1, -R19 ;  /* 0x000000010f007824 */ /* 0x000fe400078e0a13 */
[--C-:B0-----:R-:W-:Y:S02]  /*15fe0*/  IMAD.IADD R12, R14, 0x1, R21.reuse ;  /* 0x000000010e0c7824 */ /* 0x101fe400078e0215 */
[----:B------:R-:W-:Y:S01]  /*15ff0*/  IMAD.IADD R10, R13, 0x1, R21 ;  /* 0x000000010d0a7824 */ /* 0x000fe200078e0215 */
        /* <DEDUP_REMOVED lines=8> */
[----:B-1----:R-:W0:Y:S02]  /*16080*/  @P1 LDC.64 R2, c[0x0][0x9e8] ;  /* 0x00027a00ff021b82 */ /* 0x002e240000000a00 */
[----:B0-----:R-:W-:-:S05]  /*16090*/  @P1 IMAD.HI.U32 R2, R21, R2, RZ ;  /* 0x0000000215021227 */ /* 0x001fca00078e00ff */
[----:B------:R-:W-:-:S04]  /*160a0*/  @P1 SHF.R.U32.HI R21, RZ, R3, R2 ;  /* 0x00000003ff151219 */ /* 0x000fc80000011602 */
[----:B------:R-:W-:Y:S01]  /*160b0*/  LOP3.LUT R21, RZ, R21, RZ, 0x33, !PT ;  /* 0x00000015ff157212 */ /* 0x000fe200078e33ff */
[----:B------:R-:W-:Y:S06]  /*160c0*/  BRA `(.L_x_4969) ;  /* 0x0000000000147947 */ /* 0x000fec0003800000 */
.L_x_4968:
[----:B------:R-:W-:-:S05]  /*160d0*/  IMAD.U32 R168, RZ, RZ, UR59 ;  /* 0x0000003bffa87e24 */ /* 0x000fca000f8e00ff */
[----:B------:R-:W-:-:S13]  /*160e0*/  ISETP.NE.AND P1, PT, R168, 0x1, PT ;  /* 0x00000001a800780c */ /* 0x000fda0003f25270 */
[----:B-1----:R-:W0:Y:S02]  /*160f0*/  @P1 LDC.64 R2, c[0x0][0x9e8] ;  /* 0x00027a00ff021b82 */ /* 0x002e240000000a00 */
[----:B0-----:R-:W-:-:S05]  /*16100*/  @P1 IMAD.HI.U32 R2, R21, R2, RZ ;  /* 0x0000000215021227 */ /* 0x001fca00078e00ff */
[----:B------:R-:W-:-:S07]  /*16110*/  @P1 SHF.R.U32.HI R21, RZ, R3, R2 ;  /* 0x00000003ff151219 */ /* 0x000fce0000011602 */
.L_x_4969:
[----:B------:R-:W-:Y:S05]  /*16120*/  BSYNC B0 ;  /* 0x0000000000007941 */ /* 0x000fea0003800000 */
.L_x_4967:
[----:B------:R-:W-:-:S05]  /*16130*/  IMAD R21, R21, R168, R0 ;  /* 0x000000a815157224 */ /* 0x000fca00078e0200 */
[----:B------:R-:W-:Y:S02]  /*16140*/  VIADDMNMX R12, R21, R168, R12, PT ;  /* 0x000000a8150c7246 */ /* 0x000fe4000380010c */
[----:B------:R-:W-:-:S07]  /*16150*/  VIMNMX R10, R10, R21, !PT ;  /* 0x000000150a0a7248 */ /* 0x000fce0007fe0100 */
.L_x_4966:
        /* <DEDUP_REMOVED lines=151> */
.L_x_4972:
[----:B------:R-:W-:-:S05]  /*16ad0*/  IMAD.U32 R12, RZ, RZ, UR59 ;  /* 0x0000003bff0c7e24 */ /* 0x000fca000f8e00ff */
[----:B------:R-:W-:-:S13]  /*16ae0*/  ISETP.NE.AND P6, PT, R12, 0x1, PT ;  /* 0x000000010c00780c */ /* 0x000fda0003fc5270 */
[----:B-1----:R-:W0:Y:S02]  /*16af0*/  @P6 LDC.64 R2, c[0x0][0x9e8] ;  /* 0x00027a00ff026b82 */ /* 0x002e240000000a00 */
[----:B0-----:R-:W-:-:S05]  /*16b00*/  @P6 IMAD.HI.U32 R2, R10, R2, RZ ;  /* 0x000000020a026227 */ /* 0x001fca00078e00ff */
[----:B------:R-:W-:-:S07]  /*16b10*/  @P6 SHF.R.U32.HI R10, RZ, R3, R2 ;  /* 0x00000003ff0a6219 */ /* 0x000fce0000011602 */
.L_x_4973:
[----:B------:R-:W-:Y:S05]  /*16b20*/  BSYNC B0 ;  /* 0x0000000000007941 */ /* 0x000fea0003800000 */
.L_x_4971:
[----:B------:R-:W-:-:S05]  /*16b30*/  IMAD R3, R10, R12, R0 ;  /* 0x0000000c0a037224 */ /* 0x000fca00078e0200 */
[----:B------:R-:W-:Y:S02]  /*16b40*/  VIADDMNMX R14, R3, R12, R14, PT ;  /* 0x0000000c030e7246 */ /* 0x000fe4000380010e */
[----:B------:R-:W-:-:S07]  /*16b50*/  VIMNMX R13, R13, R3, !PT ;  /* 0x000000030d0d7248 */ /* 0x000fce0007fe0100 */
.L_x_4970:
[C---:B------:R-:W-:Y:S01]  /*16b60*/  ISETP.GT.AND P1, PT, R13.reuse, 0x1, !P1 ;  /* 0x000000010d00780c */ /* 0x040fe20004f24270 */
[----:B------:R-:W-:Y:S01]  /*16b70*/  ULDC UR4, c[0x0][0x988] ;  /* 0x0002620000047ab9 */ /* 0x000fe20000000800 */
[----:B------:R-:W-:Y:S01]  /*16b80*/  ISETP.GT.AND P2, PT, R13, 0x8, !P2 ;  /* 0x000000080d00780c */ /* 0x000fe20005744270 */
[----:B------:R-:W-:Y:S01]  /*16b90*/  UMOV UR10, UR4 ;  /* 0x00000004000a7c82 */ /* 0x000fe20008000000 */
        /* <DEDUP_REMOVED lines=13> */
[----:B-1----:R-:W-:Y:S02]  /*16c70*/  FMNMX.FTZ R3, R121, R0, !PT ;  /* 0x0000000079037209 */ /* 0x002fe40007810000 */
        /* <DEDUP_REMOVED lines=91> */
[----:B------:R-:W-:Y:S02]  /*17230*/  ISETP.GT.AND P1, PT, R13, 0x48, !P6 ;  /* 0x000000480d00780c */ /* 0x000fe40007724270 */
[C---:B------:R-:W-:Y:S02]  /*17240*/  ISETP.LT.OR P2, PT, R14.reuse, 0x1, P2 ;  /* 0x000000010e00780c */ /* 0x040fe40001741670 */
[----:B------:R-:W-:Y:S02]  /*17250*/  ISETP.LT.OR P1, PT, R14, 0x49, P1 ;  /* 0x000000490e00780c */ /* 0x000fe40000f21670 */
[----:B------:R-:W-:-:S02]  /*17260*/  FSEL R122, R122, -INF , !P2 ;  /* 0xff8000007a7a7808 */ /* 0x000fc40005000000 */
[----:B------:R-:W-:Y:S02]  /*17270*/  FSEL R158, R158, -INF , !P1 ;  /* 0xff8000009e9e7808 */ /* 0x000fe40004800000 */
[C---:B------:R-:W-:Y:S02]  /*17280*/  LOP3.LUT P6, RZ, R16.reuse, 0x1, RZ, 0xc0, !PT ;  /* 0x0000000110ff7812 */ /* 0x040fe400078cc0ff */
[----:B------:R-:W-:Y:S02]  /*17290*/  LOP3.LUT P1, RZ, R16, 0x20, RZ, 0xc0, !PT ;  /* 0x0000002010ff7812 */ /* 0x000fe4000782c0ff */
[----:B------:R-:W-:Y:S02]  /*172a0*/  FMNMX.FTZ R2, R122, R9, !PT ;  /* 0x000000097a027209 */ /* 0x000fe40007810000 */
[C---:B------:R-:W-:Y:S02]  /*172b0*/  ISETP.GT.AND P1, PT, R13.reuse, 0x49, !P1 ;  /* 0x000000490d00780c */ /* 0x040fe40004f24270 */
        /* <DEDUP_REMOVED lines=8> */
[----:B------:R-:W-:Y:S02]  /*17340*/  FSEL R167, R167, -INF , !P6 ;  /* 0xff800000a7a77808 */ /* 0x000fe40007000000 */
[----:B------:R-:W-:Y:S02]  /*17350*/  FMNMX.FTZ R13, R131, R2, !PT ;  /* 0x00000002830d7209 */ /* 0x000fe40007810000 */
[----:B------:R-:W-:Y:S02]  /*17360*/  FSETP.NEU.FTZ.AND P2, PT, R3, -INF , PT ;  /* 0xff8000000300780b */ /* 0x000fe40003f5d000 */
[----:B------:R-:W-:Y:S02]  /*17370*/  FMNMX.FTZ R2, R134, R13, !PT ;  /* 0x0000000d86027209 */ /* 0x000fe40007810000 */
[----:B------:R-:W-:-:S02]  /*17380*/  FSEL R0, R0, RZ, P2 ;  /* 0x000000ff00007208 */ /* 0x000fc40001000000 */
        /* <DEDUP_REMOVED lines=12> */
[----:B------:R0:W-:Y:S01]  /*17450*/  MUFU.EX2 R13, R129 ;  /* 0x00000081000d7308 */ /* 0x0001e20000000800 */
        /* <DEDUP_REMOVED lines=32> */
[----:B------:R-:W-:Y:S02]  /*17660*/  MUFU.EX2 R184, R184 ;  /* 0x000000b800b87308 */ /* 0x000fe40000000800 */
[----:B------:R-:W1:Y:S06]  /*17670*/  SHFL.BFLY PT, R21, R2, 0x2, 0x1f ;  /* 0x0c401f0002157f89 */ /* 0x000e6c00000e0000 */
[----:B------:R-:W-:Y:S08]  /*17680*/  MUFU.EX2 R186, R186 ;  /* 0x000000ba00ba7308 */ /* 0x000ff00000000800 */
[----:B------:R-:W-:Y:S08]  /*17690*/  MUFU.EX2 R12, R12 ;  /* 0x0000000c000c7308 */ /* 0x000ff00000000800 */
[----:B------:R-:W-:Y:S01]  /*176a0*/  MUFU.EX2 R180, R180 ;  /* 0x000000b400b47308 */ /* 0x000fe20000000800 */
[----:B-1----:R-:W-:Y:S01]  /*176b0*/  FMNMX.FTZ R10, R2, R21, !PT ;  /* 0x00000015020a7209 */ /* 0x002fe20007810000 */
[----:B------:R-:W-:Y:S01]  /*176c0*/  FFMA.FTZ R21, R161, UR10, -R0 ;  /* 0x0000000aa1157c23 */ /* 0x000fe20008010800 */
[----:B------:R-:W-:-:S03]  /*176d0*/  FSEL R0, R3, RZ, P2 ;  /* 0x000000ff03007208 */ /* 0x000fc60001000000 */
[----:B0-----:R-:W0:Y:S02]  /*176e0*/  SHFL.BFLY PT, R129, R10, 0x1, 0x1f ;  /* 0x0c201f000a817f89 */ /* 0x001e2400000e0000 */
[----:B------:R-:W-:Y:S01]  /*176f0*/  MUFU.EX2 R20, R20 ;  /* 0x0000001400147308 */ /* 0x000fe20000000800 */
[----:B------:R-:W-:-:S04]  /*17700*/  FADD.FTZ R0, -R0, R11 ;  /* 0x0000000b00007221 */ /* 0x000fc80000010100 */
[----:B------:R-:W-:-:S03]  /*17710*/  FMUL.FTZ R0, R0, UR10 ;  /* 0x0000000a00007c20 */ /* 0x000fc60008410000 */
[----:B------:R-:W-:Y:S08]  /*17720*/  MUFU.EX2 R182, R182 ;  /* 0x000000b600b67308 */ /* 0x000ff00000000800 */
[----:B------:R-:W-:Y:S01]  /*17730*/  MUFU.EX2 R128, R128 ;  /* 0x0000008000807308 */ /* 0x000fe20000000800 */
[----:B0-----:R-:W-:-:S07]  /*17740*/  FMNMX.FTZ R2, R10, R129, !PT ;  /* 0x000000810a027209 */ /* 0x001fce0007810000 */
[----:B------:R-:W-:Y:S01]  /*17750*/  MUFU.EX2 R176, R176 ;  /* 0x000000b000b07308 */ /* 0x000fe20000000800 */
[C---:B------:R-:W-:Y:S01]  /*17760*/  FSETP.NEU.FTZ.AND P1, PT, R2.reuse, -INF , PT ;  /* 0xff8000000200780b */ /* 0x040fe20003f3d000 */
[----:B------:R-:W-:-:S06]  /*17770*/  FMUL.FTZ R129, R2, UR10 ;  /* 0x0000000a02817c20 */ /* 0x000fcc0008410000 */
[----:B------:R0:W1:Y:S01]  /*17780*/  MUFU.EX2 R10, R0 ;  /* 0x00000000000a7308 */ /* 0x0000620000000800 */
[----:B------:R-:W-:-:S05]  /*17790*/  FSEL R129, R129, RZ, P1 ;  /* 0x000000ff81817208 */ /* 0x000fca0000800000 */
[--C-:B------:R-:W-:Y:S01]  /*177a0*/  FFMA.FTZ R189, R122, UR10, -R129.reuse ;  /* 0x0000000a7abd7c23 */ /* 0x100fe20008010881 */
[--C-:B------:R-:W-:Y:S01]  /*177b0*/  FFMA.FTZ R132, R123, UR10, -R129.reuse ;  /* 0x0000000a7b847c23 */ /* 0x100fe20008010881 */
[--C-:B------:R-:W-:Y:S01]  /*177c0*/  FFMA.FTZ R191, R126, UR10, -R129.reuse ;  /* 0x0000000a7ebf7c23 */ /* 0x100fe20008010881 */
[----:B0-----:R-:W-:Y:S01]  /*177d0*/  FSEL R0, R2, RZ, P1 ;  /* 0x000000ff02007208 */ /* 0x001fe20000800000 */
[--C-:B------:R-:W-:Y:S01]  /*177e0*/  FFMA.FTZ R127, R127, UR10, -R129.reuse ;  /* 0x0000000a7f7f7c23 */ /* 0x100fe20008010881 */
[--C-:B------:R-:W-:Y:S01]  /*177f0*/  FFMA.FTZ R185, R130, UR10, -R129.reuse ;  /* 0x0000000a82b97c23 */ /* 0x100fe20008010881 */
[----:B------:R-:W-:Y:S01]  /*17800*/  MUFU.EX2 R189, R189 ;  /* 0x000000bd00bd7308 */ /* 0x000fe20000000800 */
[----:B------:R-:W-:Y:S01]  /*17810*/  FFMA.FTZ R126, R131, UR10, -R129 ;  /* 0x0000000a837e7c23 */ /* 0x000fe20008010881 */
[----:B------:R-:W-:Y:S01]  /*17820*/  FADD.FTZ R0, -R0, R9 ;  /* 0x0000000900007221 */ /* 0x000fe20000010100 */
[--C-:B------:R-:W-:Y:S01]  /*17830*/  FFMA.FTZ R187, R134, UR10, -R129.reuse ;  /* 0x0000000a86bb7c23 */ /* 0x100fe20008010881 */
[--C-:B------:R-:W-:Y:S01]  /*17840*/  FFMA.FTZ R123, R135, UR10, -R129.reuse ;  /* 0x0000000a877b7c23 */ /* 0x100fe20008010881 */
[----:B-1----:R-:W-:Y:S01]  /*17850*/  FFMA.FTZ R136, R10, R7, R188 ;  /* 0x000000070a887223 */ /* 0x002fe200000100bc */
[----:B------:R-:W-:Y:S01]  /*17860*/  FMUL.FTZ R0, R0, UR10 ;  /* 0x0000000a00007c20 */ /* 0x000fe20008410000 */
[--C-:B------:R-:W-:Y:S01]  /*17870*/  FFMA.FTZ R181, R138, UR10, -R129.reuse ;  /* 0x0000000a8ab57c23 */ /* 0x100fe20008010881 */
[----:B------:R-:W-:Y:S01]  /*17880*/  MUFU.EX2 R132, R132 ;  /* 0x0000008400847308 */ /* 0x000fe20000000800 */
[----:B------:R-:W-:Y:S01]  /*17890*/  FADD.FTZ R137, R15, R136 ;  /* 0x000000880f897221 */ /* 0x000fe20000010000 */
[--C-:B------:R-:W-:Y:S01]  /*178a0*/  FFMA.FTZ R122, R139, UR10, -R129.reuse ;  /* 0x0000000a8b7a7c23 */ /* 0x100fe20008010881 */
[--C-:B------:R-:W-:Y:S01]  /*178b0*/  FFMA.FTZ R183, R142, UR10, -R129.reuse ;  /* 0x0000000a8eb77c23 */ /* 0x100fe20008010881 */
[----:B------:R-:W-:Y:S01]  /*178c0*/  FFMA.FTZ R9, R143, UR10, -R129 ;  /* 0x0000000a8f097c23 */ /* 0x000fe20008010881 */
[----:B------:R-:W-:Y:S01]  /*178d0*/  FADD.FTZ R137, R190, R137 ;  /* 0x00000089be897221 */ /* 0x000fe20000010000 */
[--C-:B------:R-:W-:Y:S01]  /*178e0*/  FFMA.FTZ R177, R146, UR10, -R129.reuse ;  /* 0x0000000a92b17c23 */ /* 0x100fe20008010881 */
[----:B------:R-:W-:Y:S01]  /*178f0*/  FFMA.FTZ R133, R147, UR10, -R129 ;  /* 0x0000000a93857c23 */ /* 0x000fe20008010881 */
[----:B------:R-:W0:Y:S01]  /*17900*/  MUFU.EX2 R0, R0 ;  /* 0x0000000000007308 */ /* 0x000e220000000800 */
[----:B------:R-:W-:Y:S01]  /*17910*/  FADD.FTZ R137, R14, R137 ;  /* 0x000000890e897221 */ /* 0x000fe20000010000 */
[--C-:B------:R-:W-:Y:S01]  /*17920*/  FFMA.FTZ R179, R150, UR10, -R129.reuse ;  /* 0x0000000a96b37c23 */ /* 0x100fe20008010881 */
[--C-:B------:R-:W-:Y:S01]  /*17930*/  FFMA.FTZ R135, R151, UR10, -R129.reuse ;  /* 0x0000000a97877c23 */ /* 0x100fe20008010881 */
[----:B------:R-:W-:Y:S01]  /*17940*/  FFMA.FTZ R173, R154, UR10, -R129 ;  /* 0x0000000a9aad7c23 */ /* 0x000fe20008010881 */
[----:B------:R-:W-:Y:S01]  /*17950*/  FADD.FTZ R136, R184, R137 ;  /* 0x00000089b8887221 */ /* 0x000fe20000010000 */
[--C-:B------:R-:W-:Y:S01]  /*17960*/  FFMA.FTZ R134, R155, UR10, -R129.reuse ;  /* 0x0000000a9b867c23 */ /* 0x100fe20008010881 */
[--C-:B------:R-:W-:Y:S01]  /*17970*/  FFMA.FTZ R175, R158, UR10, -R129.reuse ;  /* 0x0000000a9eaf7c23 */ /* 0x100fe20008010881 */
[----:B------:R-:W1:Y:S01]  /*17980*/  MUFU.EX2 R191, R191 ;  /* 0x000000bf00bf7308 */ /* 0x000e620000000800 */
[----:B------:R-:W-:Y:S01]  /*17990*/  FADD.FTZ R137, R13, R136 ;  /* 0x000000880d897221 */ /* 0x000fe20000010000 */
[--C-:B------:R-:W-:Y:S01]  /*179a0*/  FFMA.FTZ R131, R159, UR10, -R129.reuse ;  /* 0x0000000a9f837c23 */ /* 0x100fe20008010881 */
[--C-:B------:R-:W-:Y:S01]  /*179b0*/  FFMA.FTZ R169, R162, UR10, -R129.reuse ;  /* 0x0000000aa2a97c23 */ /* 0x100fe20008010881 */
[----:B------:R-:W-:Y:S01]  /*179c0*/  FFMA.FTZ R130, R163, UR10, -R129 ;  /* 0x0000000aa3827c23 */ /* 0x000fe20008010881 */
[----:B------:R-:W-:Y:S01]  /*179d0*/  FADD.FTZ R137, R186, R137 ;  /* 0x00000089ba897221 */ /* 0x000fe20000010000 */
[--C-:B------:R-:W-:Y:S01]  /*179e0*/  FFMA.FTZ R171, R166, UR10, -R129.reuse ;  /* 0x0000000aa6ab7c23 */ /* 0x100fe20008010881 */
[----:B------:R-:W-:Y:S01]  /*179f0*/  FFMA.FTZ R129, R167, UR10, -R129 ;  /* 0x0000000aa7817c23 */ /* 0x000fe20008010881 */
[----:B------:R-:W2:Y:S01]  /*17a00*/  MUFU.EX2 R127, R127 ;  /* 0x0000007f007f7308 */ /* 0x000ea20000000800 */
[----:B0-----:R-:W-:Y:S01]  /*17a10*/  FFMA.FTZ R7, R0, R6, R189 ;  /* 0x0000000600077223 */ /* 0x001fe200000100bd */
[----:B------:R-:W-:-:S03]  /*17a20*/  FADD.FTZ R137, R12, R137 ;  /* 0x000000890c897221 */ /* 0x000fc60000010000 */
[----:B------:R-:W-:Y:S01]  /*17a30*/  FADD.FTZ R6, R132, R7 ;  /* 0x0000000784067221 */ /* 0x000fe20000010000 */
        /* <DEDUP_REMOVED lines=71> */
.L_x_4974:
[----:B------:R-:W-:Y:S01]  /*17eb0*/  R2UR UR4, R193 ;  /* 0x00000000c10472ca */ /* 0x000fe200000e0000 */
[----:B------:R-:W-:Y:S01]  /*17ec0*/  UIADD3 UR5, UR5, 0x30860, URZ ;  /* 0x0003086005057890 */ /* 0x000fe2000fffe03f */
[----:B------:R-:W-:Y:S01]  /*17ed0*/  F2FP.BF16.F32.PACK_AB R183, R9, R183 ;  /* 0x000000b709b7723e */ /* 0x000fe200000010ff */
[----:B------:R-:W-:Y:S01]  /*17ee0*/  UMOV UR58, UR60 ;  /* 0x0000003c003a7c82 */ /* 0x000fe20008000000 */
[----:B------:R-:W-:Y:S01]  /*17ef0*/  F2FP.BF16.F32.PACK_AB R170, R11, R170 ;  /* 0x000000aa0baa723e */ /* 0x000fe200000010ff */
[----:B------:R-:W-:Y:S01]  /*17f00*/  UPRMT UR5, UR61, 0x654, UR5 ;  /* 0x000006543d057896 */ /* 0x000fe20008000005 */
[----:B------:R-:W-:Y:S01]  /*17f10*/  F2FP.BF16.F32.PACK_AB R188, R15, R188 ;  /* 0x000000bc0fbc723e */ /* 0x000fe200000010ff */
[----:B------:R-:W-:Y:S01]  /*17f20*/  IMAD.MOV.U32 R9, RZ, RZ, R2 ;  /* 0x000000ffff097224 */ /* 0x000fe200078e0002 */
[----:B------:R-:W-:Y:S01]  /*17f30*/  F2FP.BF16.F32.PACK_AB R189, R132, R189 ;  /* 0x000000bd84bd723e */ /* 0x000fe200000010ff */
[----:B------:R-:W-:Y:S01]  /*17f40*/  IMAD.MOV.U32 R11, RZ, RZ, R3 ;  /* 0x000000ffff0b7224 */ /* 0x000fe200078e0003 */
[----:B------:R-:W-:-:S02]  /*17f50*/  F2FP.BF16.F32.PACK_AB R190, R14, R190 ;  /* 0x000000be0ebe723e */ /* 0x000fc400000010ff */
[----:B------:R-:W-:Y:S02]  /*17f60*/  F2FP.BF16.F32.PACK_AB R191, R127, R191 ;  /* 0x000000bf7fbf723e */ /* 0x000fe400000010ff */
[C---:B------:R-:W-:Y:S01]  /*17f70*/  ISETP.GT.AND P1, PT, R8.reuse, UR4, PT ;  /* 0x0000000408007c0c */ /* 0x040fe2000bf24270 */
[----:B------:R-:W-:Y:S01]  /*17f80*/  SYNCS.ARRIVE.TRANS64.RED.A1T0 RZ, [UR5], RZ ;  /* 0x000000ffffff79a7 */ /* 0x000fe20008100405 */
[----:B------:R-:W-:Y:S01]  /*17f90*/  UMOV UR4, UR38 ;  /* 0x0000002600047c82 */ /* 0x000fe20008000000 */
[----:B------:R-:W-:Y:S01]  /*17fa0*/  F2FP.BF16.F32.PACK_AB R184, R13, R184 ;  /* 0x000000b80db8723e */ /* 0x000fe200000010ff */
[----:B------:R-:W-:Y:S01]  /*17fb0*/  VIADD R8, R8, 0xffffffff ;  /* 0xffffffff08087836 */ /* 0x000fe20000000000 */
        /* <DEDUP_REMOVED lines=18> */
.L_x_4956:
        /* <DEDUP_REMOVED lines=99> */
.L_x_4976:
[----:B------:R-:W-:Y:S01]  /*18710*/  ULEA UR5, UR38, UR39, 0x3 ;  /* 0x0000002726057291 */ /* 0x000fe2000f8e183f */
[----:B------:R-:W-:-:S05]  /*18720*/  IMAD.U32 R0, RZ, RZ, UR60 ;  /* 0x0000003cff007e24 */ /* 0x000fca000f8e00ff */
[----:B------:R-:W-:-:S04]  /*18730*/  SHF.L.U32 R0, R0, 0x1f, RZ ;  /* 0x0000001f00007819 */ /* 0x000fc800000006ff */
[----:B------:R0:W1:Y:S01]  /*18740*/  SYNCS.PHASECHK.TRANS64.TRYWAIT P1, [UR5+0x30850], R0 ;  /* 0x03085000ff0075a7 */ /* 0x0000620008020145 */
[----:B------:R-:W-:Y:S05]  /*18750*/  @!P0 BRA `(.L_x_4977) ;  /* 0x0000000000048947 */ /* 0x000fea0003800000 */
[----:B------:R-:W-:Y:S01]  /*18760*/  BPT.TRAP 0x1 ;  /* 0x000000040000795c */ /* 0x000fe20000300000 */
.L_x_4977:
[----:B-1----:R-:W-:Y:S05]  /*18770*/  @P1 BRA `(.L_x_4978) ;  /* 0x0000000000081947 */ /* 0x002fea0003800000 */
[----:B------:R-:W1:Y:S02]  /*18780*/  SYNCS.PHASECHK.TRANS64.TRYWAIT P1, [UR5+0x30850], R0 ;  /* 0x03085000ff0075a7 */ /* 0x000e640008020145 */
[----:B-1----:R-:W-:Y:S05]  /*18790*/  @!P1 BRA `(.L_x_4979) ;  /* 0x000000d400209947 */ /* 0x002fea0003800000 */
.L_x_4978:
[----:B------:R-:W-:Y:S01]  /*187a0*/  UIADD3 UR39, UR39, 0x400, URZ ;  /* 0x0000040027277890 */ /* 0x000fe2000fffe03f */
[----:B------:R-:W-:Y:S01]  /*187b0*/  WARPGROUP.ARRIVE ;  /* 0x00000000000079c5 */ /* 0x000fe20000000000 */
[----:B------:R-:W-:Y:S01]  /*187c0*/  UMOV UR7, 0x40000040 ;  /* 0x4000004000077882 */ /* 0x000fe20000000000 */
[----:B01----:R-:W0:Y:S01]  /*187d0*/  SHFL.BFLY PT, R0, R7, 0x2, 0x1f ;  /* 0x0c401f0007007f89 */ /* 0x003e2200000e0000 */
[----:B------:R-:W-:Y:S01]  /*187e0*/  USHF.R.U32.HI UR39, URZ, 0x4, UR39 ;  /* 0x000000043f277899 */ /* 0x000fe20008011627 */
[----:B------:R-:W-:Y:S02]  /*187f0*/  IMAD.MOV.U32 R8, RZ, RZ, RZ ;  /* 0x000000ffff087224 */ /* 0x000fe400078e00ff */
[----:B------:R-:W1:Y:S01]  /*18800*/  SHFL.BFLY PT, R5, R6, 0x2, 0x1f ;  /* 0x0c401f0006057f89 */ /* 0x000e6200000e0000 */
[----:B------:R-:W-:Y:S01]  /*18810*/  ULOP3.LUT UR39, UR39, 0x3fff, URZ, 0xc0, !UPT ;  /* 0x00003fff27277892 */ /* 0x000fe2000f8ec03f */
[----:B------:R-:W-:-:S03]  /*18820*/  IMAD.U32 R12, RZ, RZ, UR10 ;  /* 0x0000000aff0c7e24 */ /* 0x000fc6000f8e00ff */
        /* <DEDUP_REMOVED lines=8> */
[----:B------:R-:W-:Y:S02]  /*188b0*/  IMAD.U32 R6, RZ, RZ, UR10 ;  /* 0x0000000aff067e24 */ /* 0x000fe4000f8e00ff */
[----:B------:R-:W0:Y:S04]  /*188c0*/  SHFL.BFLY PT, R5, R0, 0x1, 0x1f ;  /* 0x0c201f0000057f89 */ /* 0x000e2800000e0000 */
[----:B------:R-:W1:Y:S01]  /*188d0*/  SHFL.BFLY PT, R9, R4, 0x1, 0x1f ;  /* 0x0c201f0004097f89 */ /* 0x000e6200000e0000 */
[----:B0-----:R-:W-:Y:S01]  /*188e0*/  FADD.FTZ R10, R0, R5 ;  /* 0x00000005000a7221 */ /* 0x001fe20000010000 */
[----:B------:R-:W-:-:S02]  /*188f0*/  IMAD.MOV.U32 R5, RZ, RZ, RZ ;  /* 0x000000ffff057224 */ /* 0x000fc400078e00ff */
        /* <DEDUP_REMOVED lines=42> */
.L_x_4980:
[----:B------:R-:W-:Y:S01]  /*18ba0*/  R2UR UR6, R226 ;  /* 0x00000000e20672ca */ /* 0x000fe200000e0000 */
[----:B------:R-:W-:Y:S01]  /*18bb0*/  UIADD3 UR4, UR5, 0x30860, URZ ;  /* 0x0003086005047890 */ /* 0x000fe2000fffe03f */
[-C--:B------:R-:W-:Y:S01]  /*18bc0*/  FMUL.FTZ R24, R24, R8.reuse ;  /* 0x0000000818187220 */ /* 0x080fe20000410000 */
[----:B------:R-:W-:Y:S01]  /*18bd0*/  UIADD3 UR38, UR38, 0x1, URZ ;  /* 0x0000000126267890 */ /* 0x000fe2000fffe03f */
[-C--:B------:R-:W-:Y:S01]  /*18be0*/  FMUL.FTZ R25, R25, R8.reuse ;  /* 0x0000000819197220 */ /* 0x080fe20000410000 */
[----:B------:R-:W-:Y:S01]  /*18bf0*/  UPRMT UR4, UR61, 0x654, UR4 ;  /* 0x000006543d047896 */ /* 0x000fe20008000004 */
        /* <DEDUP_REMOVED lines=52> */
[----:B------:R-:W-:Y:S01]  /*18f40*/  FMUL.FTZ R27, R27, R5 ;  /* 0x000000051b1b7220 */ /* 0x000fe20000410000 */
[----:B------:R-:W-:-:S02]  /*18f50*/  IMAD.U32 R226, RZ, RZ, UR6 ;  /* 0x00000006ffe27e24 */ /* 0x000fc4000f8e00ff */
        /* <DEDUP_REMOVED lines=48> */
.L_x_4850:
[----:B------:R-:W1:Y:S08]  /*19260*/  S2UR UR61, SR_CgaCtaId ;  /* 0x00000000003d79c3 */ /* 0x000e700000008800 */
[----:B------:R-:W-:Y:S06]  /*19270*/  BAR.SYNC.DEFER_BLOCKING 0x5, 0x180 ;  /* 0x0146000000007b1d */ /* 0x000fec0000010000 */
[----:B------:R-:W-:Y:S01]  /*19280*/  UMOV UR39, 0x400 ;  /* 0x0000040000277882 */ /* 0x000fe20000000000 */
[----:B------:R-:W-:Y:S01]  /*19290*/  BSSY B0, `(.L_x_4981) ;  /* 0x000039c000007945 */ /* 0x000fe20003800000 */
[----:B-1----:R-:W-:-:S09]  /*192a0*/  ULEA UR39, UR61, UR39, 0x18 ;  /* 0x000000273d277291 */ /* 0x002fd2000f8ec03f */
[----:B------:R-:W1:Y:S02]  /*192b0*/  LDS.128 R8, [UR39+0x308d0] ;  /* 0x0308d027ff087984 */ /* 0x000e640008000c00 */
[----:B-1----:R-:W-:Y:S02]  /*192c0*/  R2UR UR4, R9 ;  /* 0x00000000090472ca */ /* 0x002fe400000e0000 */
[----:B------:R-:W-:Y:S01]  /*192d0*/  R2UR UR40, R11 ;  /* 0x000000000b2872ca */ /* 0x000fe200000e0000 */
[----:B------:R-:W-:Y:S06]  /*192e0*/  BAR.ARV 0x4, 0x180 ;  /* 0x0106000000007b1d */ /* 0x000fec0000002000 */
[----:B------:R-:W-:Y:S08]  /*192f0*/  @P0 BRA `(.L_x_4982) ;  /* 0x0000002c00140947 */ /* 0x000ff00003800000 */
[----:B------:R-:W2:Y:S01]  /*19300*/  LDL R5, [R1+0x2e4] ;  /* 0x0002e40001057983 */ /* 0x000ea20000100800 */
[----:B------:R-:W1:Y:S01]  /*19310*/  S2UR UR5, SR_SWINHI ;  /* 0x00000000000579c3 */ /* 0x000e620000002f00 */
[----:B------:R-:W-:Y:S01]  /*19320*/  R2UR UR8, R22 ;  /* 0x00000000160872ca */ /* 0x000fe200000e0000 */
[----:B------:R-:W-:Y:S01]  /*19330*/  UMOV UR6, UR39 ;  /* 0x0000002700067c82 */ /* 0x000fe20008000000 */
[----:B-1----:R-:W-:Y:S01]  /*19340*/  UMOV UR7, UR5 ;  /* 0x0000000500077c82 */ /* 0x002fe20008000000 */
[----:B------:R-:W-:Y:S02]  /*19350*/  IMAD.U32 R8, RZ, RZ, UR6 ;  /* 0x00000006ff087e24 */ /* 0x000fe4000f8e00ff */
[----:B------:R-:W-:Y:S02]  /*19360*/  IMAD.U32 R9, RZ, RZ, UR7 ;  /* 0x00000007ff097e24 */ /* 0x000fe4000f8e00ff */
[----:B------:R-:W-:Y:S01]  /*19370*/  BAR.SYNC.DEFER_BLOCKING 0x1, 0x100 ;  /* 0x0044000000007b1d */ /* 0x000fe20000010000 */
[----:B--2---:R-:W-:-:S03]  /*19380*/  IMAD.WIDE R12, R5, 0x2, R8 ;  /* 0x00000002050c7825 */ /* 0x004fc600078e0208 */
        /* <DEDUP_REMOVED lines=26> */
[----:B---3--:R-:W-:-:S02]  /*19530*/  LOP3.LUT R14, R143, 0x380, RZ, 0xc0, !PT ;  /* 0x000003808f0e7812 */ /* 0x008fc400078ec0ff */
[----:B------:R-:W-:Y:S02]  /*19540*/  SHF.R.U64 R15, R15, 0x3, RZ ;  /* 0x000000030f0f7819 */ /* 0x000fe400000012ff */
[----:B------:R-:W-:Y:S02]  /*19550*/  SHF.R.U64 R14, R14, 0x3, RZ ;  /* 0x000000030e0e7819 */ /* 0x000fe400000012ff */
[----:B------:R-:W-:Y:S02]  /*19560*/  LOP3.LUT R86, R15, R72, RZ, 0x3c, !PT ;  /* 0x000000480f567212 */ /* 0x000fe400078e3cff */
[----:B------:R-:W-:Y:S02]  /*19570*/  LOP3.LUT R15, R18, 0x380, RZ, 0xc0, !PT ;  /* 0x00000380120f7812 */ /* 0x000fe400078ec0ff */
[----:B------:R-:W-:Y:S02]  /*19580*/  LOP3.LUT R84, R145, 0x380, RZ, 0xc0, !PT ;  /* 0x0000038091547812 */ /* 0x000fe400078ec0ff */
[----:B------:R-:W-:-:S02]  /*19590*/  SHF.R.U64 R15, R15, 0x3, RZ ;  /* 0x000000030f0f7819 */ /* 0x000fc400000012ff */
[----:B------:R-:W-:Y:S02]  /*195a0*/  LOP3.LUT R88, R14, R143, RZ, 0x3c, !PT ;  /* 0x0000008f0e587212 */ /* 0x000fe400078e3cff */
[----:B------:R-:W-:Y:S02]  /*195b0*/  LOP3.LUT R72, R139, 0x380, RZ, 0xc0, !PT ;  /* 0x000003808b487812 */ /* 0x000fe400078ec0ff */
[----:B------:R-:W-:Y:S02]  /*195c0*/  LOP3.LUT R94, R15, R18, RZ, 0x3c, !PT ;  /* 0x000000120f5e7212 */ /* 0x000fe400078e3cff */
[----:B------:R-:W-:Y:S02]  /*195d0*/  LOP3.LUT R90, R141, 0x380, RZ, 0xc0, !PT ;  /* 0x000003808d5a7812 */ /* 0x000fe400078ec0ff */
[----:B------:R-:W-:Y:S02]  /*195e0*/  LOP3.LUT R14, R103, 0x380, RZ, 0xc0, !PT ;  /* 0x00000380670e7812 */ /* 0x000fe400078ec0ff */
[----:B------:R-:W-:-:S02]  /*195f0*/  LOP3.LUT R18, R5, 0x380, RZ, 0xc0, !PT ;  /* 0x0000038005127812 */ /* 0x000fc400078ec0ff */
[----:B------:R-:W-:Y:S02]  /*19600*/  LOP3.LUT R100, R17, 0x380, RZ, 0xc0, !PT ;  /* 0x0000038011647812 */ /* 0x000fe400078ec0ff */
[----:B------:R-:W-:Y:S02]  /*19610*/  SHF.R.U64 R84, R84, 0x3, RZ ;  /* 0x0000000354547819 */ /* 0x000fe400000012ff */
[----:B------:R-:W-:Y:S02]  /*19620*/  SHF.R.U64 R72, R72, 0x3, RZ ;  /* 0x0000000348487819 */ /* 0x000fe400000012ff */
[----:B------:R-:W-:Y:S02]  /*19630*/  LOP3.LUT R98, R11, 0x380, RZ, 0xc0, !PT ;  /* 0x000003800b627812 */ /* 0x000fe400078ec0ff */
[----:B------:R-:W-:Y:S02]  /*19640*/  LOP3.LUT R74, R147, 0x380, RZ, 0xc0, !PT ;  /* 0x00000380934a7812 */ /* 0x000fe400078ec0ff */
[----:B------:R-:W-:-:S02]  /*19650*/  SHF.R.U64 R90, R90, 0x3, RZ ;  /* 0x000000035a5a7819 */ /* 0x000fc400000012ff */
[----:B------:R-:W-:Y:S02]  /*19660*/  SHF.R.U64 R14, R14, 0x3, RZ ;  /* 0x000000030e0e7819 */ /* 0x000fe400000012ff */
[----:B------:R-:W-:Y:S02]  /*19670*/  SHF.R.U64 R18, R18, 0x3, RZ ;  /* 0x0000000312127819 */ /* 0x000fe400000012ff */
[----:B------:R-:W-:Y:S02]  /*19680*/  SHF.R.U64 R100, R100, 0x3, RZ ;  /* 0x0000000364647819 */ /* 0x000fe400000012ff */
[----:B------:R-:W-:Y:S02]  /*19690*/  LOP3.LUT R84, R84, R145, RZ, 0x3c, !PT ;  /* 0x0000009154547212 */ /* 0x000fe400078e3cff */
[----:B------:R-:W-:Y:S02]  /*196a0*/  LOP3.LUT R92, R72, R139, RZ, 0x3c, !PT ;  /* 0x0000008b485c7212 */ /* 0x000fe400078e3cff */
[----:B------:R-:W-:-:S02]  /*196b0*/  SHF.R.U64 R98, R98, 0x3, RZ ;  /* 0x0000000362627819 */ /* 0x000fc400000012ff */
[----:B------:R-:W-:Y:S02]  /*196c0*/  SHF.R.U64 R74, R74, 0x3, RZ ;  /* 0x000000034a4a7819 */ /* 0x000fe400000012ff */
[----:B------:R-:W-:Y:S02]  /*196d0*/  LOP3.LUT R90, R90, R141, RZ, 0x3c, !PT ;  /* 0x0000008d5a5a7212 */ /* 0x000fe400078e3cff */
[----:B------:R-:W-:Y:S01]  /*196e0*/  LOP3.LUT R72, R14, R103, RZ, 0x3c, !PT ;  /* 0x000000670e487212 */ /* 0x000fe200078e3cff */
[----:B------:R-:W1:Y:S01]  /*196f0*/  LDC.64 R140, c[0x0][0xc00] ;  /* 0x00030000ff8c7b82 */ /* 0x000e620000000a00 */
[----:B------:R-:W-:Y:S02]  /*19700*/  MOV R138, R12 ;  /* 0x0000000c008a7202 */ /* 0x000fe40000000f00 */
[----:B------:R-:W-:Y:S02]  /*19710*/  LOP3.LUT R96, R18, R5, RZ, 0x3c, !PT ;  /* 0x0000000512607212 */ /* 0x000fe400078e3cff */
[----:B------:R-:W-:-:S02]  /*19720*/  F2FP.BF16.F32.PACK_AB R12, R25, R24 ;  /* 0x00000018190c723e */ /* 0x000fc400000010ff */
[----:B------:R-:W-:Y:S02]  /*19730*/  F2FP.BF16.F32.PACK_AB R13, R27, R26 ;  /* 0x0000001a1b0d723e */ /* 0x000fe400000010ff */
[----:B------:R-:W-:Y:S02]  /*19740*/  F2FP.BF16.F32.PACK_AB R14, R29, R28 ;  /* 0x0000001c1d0e723e */ /* 0x000fe400000010ff */
[----:B------:R-:W-:Y:S02]  /*19750*/  F2FP.BF16.F32.PACK_AB R15, R31, R30 ;  /* 0x0000001e1f0f723e */ /* 0x000fe400000010ff */
[----:B------:R-:W-:Y:S02]  /*19760*/  LOP3.LUT R100, R100, R17, RZ, 0x3c, !PT ;  /* 0x0000001164647212 */ /* 0x000fe400078e3cff */
[----:B------:R-:W-:Y:S01]  /*19770*/  LOP3.LUT R98, R98, R11, RZ, 0x3c, !PT ;  /* 0x0000000b62627212 */ /* 0x000fe200078e3cff */
[----:B------:R2:W-:Y:S01]  /*19780*/  STSM.16.M88.4 [R138], R12 ;  /* 0x0000000c8a007844 */ /* 0x0005e20000000200 */
[----:B------:R-:W-:-:S02]  /*19790*/  MOV R17, R84 ;  /* 0x0000005400117202 */ /* 0x000fc40000000f00 */
[----:B------:R-:W-:Y:S02]  /*197a0*/  MOV R18, R86 ;  /* 0x0000005600127202 */ /* 0x000fe40000000f00 */
[----:B------:R-:W-:Y:S02]  /*197b0*/  LOP3.LUT R74, R74, R147, RZ, 0x3c, !PT ;  /* 0x000000934a4a7212 */ /* 0x000fe400078e3cff */
[----:B------:R-:W-:Y:S02]  /*197c0*/  MOV R11, R88 ;  /* 0x00000058000b7202 */ /* 0x000fe40000000f00 */
[----:B------:R-:W-:Y:S02]  /*197d0*/  MOV R103, R90 ;  /* 0x0000005a00677202 */ /* 0x000fe40000000f00 */
[----:B------:R-:W-:Y:S02]  /*197e0*/  MOV R96, R96 ;  /* 0x0000006000607202 */ /* 0x000fe40000000f00 */
[----:B------:R-:W-:-:S02]  /*197f0*/  F2FP.BF16.F32.PACK_AB R84, R33, R32 ;  /* 0x000000202154723e */ /* 0x000fc400000010ff */
[----:B------:R-:W-:Y:S01]  /*19800*/  F2FP.BF16.F32.PACK_AB R85, R35, R34 ;  /* 0x000000222355723e */ /* 0x000fe200000010ff */
[----:B--2---:R-:W2:Y:S01]  /*19810*/  LDC.64 R138, c[0x0][0xc00] ;  /* 0x00030000ff8a7b82 */ /* 0x004ea20000000a00 */
        /* <DEDUP_REMOVED lines=11> */
[----:B------:R-:W-:Y:S02]  /*198d0*/  MOV R98, R98 ;  /* 0x0000006200627202 */ /* 0x000fe40000000f00 */
        /* <DEDUP_REMOVED lines=16> */
[----:B---3--:R-:W-:Y:S02]  /*199e0*/  F2FP.BF16.F32.PACK_AB R84, R3, R2 ;  /* 0x000000020354723e */ /* 0x008fe400000010ff */
[----:B------:R-:W-:Y:S01]  /*199f0*/  F2FP.BF16.F32.PACK_AB R85, R127, R126 ;  /* 0x0000007e7f55723e */ /* 0x000fe200000010ff */
[----:B------:R1:W-:Y:S01]  /*19a00*/  STSM.16.M88.4 [R142], R72 ;  /* 0x000000488e007844 */ /* 0x0003e20000000200 */
[----:B------:R-:W-:Y:S02]  /*19a10*/  F2FP.BF16.F32.PACK_AB R86, R77, R76 ;  /* 0x0000004c4d56723e */ /* 0x000fe400000010ff */
[----:B------:R-:W-:Y:S02]  /*19a20*/  F2FP.BF16.F32.PACK_AB R87, R79, R78 ;  /* 0x0000004e4f57723e */ /* 0x000fe400000010ff */
[----:B----4-:R-:W-:-:S02]  /*19a30*/  F2FP.BF16.F32.PACK_AB R88, R81, R80 ;  /* 0x000000505158723e */ /* 0x010fc400000010ff */
[----:B------:R-:W-:Y:S01]  /*19a40*/  F2FP.BF16.F32.PACK_AB R89, R83, R82 ;  /* 0x000000525359723e */ /* 0x000fe200000010ff */
[----:B------:R3:W-:Y:S01]  /*19a50*/  STSM.16.M88.4 [R102], R84 ;  /* 0x0000005466007844 */ /* 0x0007e20000000200 */
[----:B------:R-:W-:Y:S02]  /*19a60*/  F2FP.BF16.F32.PACK_AB R90, R7, R6 ;  /* 0x00000006075a723e */ /* 0x000fe400000010ff */
[----:B------:R-:W-:Y:S02]  /*19a70*/  F2FP.BF16.F32.PACK_AB R91, R129, R128 ;  /* 0x00000080815b723e */ /* 0x000fe400000010ff */
[----:B0-----:R-:W-:Y:S02]  /*19a80*/  F2FP.BF16.F32.PACK_AB R92, R21, R20 ;  /* 0x00000014155c723e */ /* 0x001fe400000010ff */
[----:B------:R-:W-:Y:S01]  /*19a90*/  F2FP.BF16.F32.PACK_AB R93, R131, R130 ;  /* 0x00000082835d723e */ /* 0x000fe200000010ff */
[----:B------:R0:W-:Y:S01]  /*19aa0*/  STSM.16.M88.4 [R103], R88 ;  /* 0x0000005867007844 */ /* 0x0001e20000000200 */
[----:B------:R-:W-:Y:S01]  /*19ab0*/  F2FP.BF16.F32.PACK_AB R94, R121, R120 ;  /* 0x00000078795e723e */ /* 0x000fe200000010ff */
[----:B-1----:R-:W-:Y:S01]  /*19ac0*/  IMAD.WIDE R72, R200, 0x4, R140 ;  /* 0x00000004c8487825 */ /* 0x002fe200078e028c */
[----:B------:R-:W-:-:S02]  /*19ad0*/  F2FP.BF16.F32.PACK_AB R95, R133, R132 ;  /* 0x00000084855f723e */ /* 0x000fc400000010ff */
[----:B------:R-:W-:Y:S02]  /*19ae0*/  F2FP.BF16.F32.PACK_AB R96, R123, R122 ;  /* 0x0000007a7b60723e */ /* 0x000fe400000010ff */
[----:B------:R-:W-:Y:S01]  /*19af0*/  F2FP.BF16.F32.PACK_AB R97, R135, R134 ;  /* 0x000000868761723e */ /* 0x000fe200000010ff */
[----:B------:R1:W-:Y:S01]  /*19b00*/  STSM.16.M88.4 [R11], R92 ;  /* 0x0000005c0b007844 */ /* 0x0003e20000000200 */
[----:B------:R-:W-:Y:S01]  /*19b10*/  F2FP.BF16.F32.PACK_AB R98, R125, R124 ;  /* 0x0000007c7d62723e */ /* 0x000fe200000010ff */
[----:B------:R-:W-:Y:S01]  /*19b20*/  ULDC UR5, c[0x0][0xa88] ;  /* 0x0002a20000057ab9 */ /* 0x000fe20000000800 */
[----:B------:R-:W-:Y:S01]  /*19b30*/  F2FP.BF16.F32.PACK_AB R99, R137, R136 ;  /* 0x000000888963723e */ /* 0x000fe200000010ff */
[----:B---3--:R-:W3:Y:S01]  /*19b40*/  LDC.64 R84, c[0x0][0xba8] ;  /* 0x0002ea00ff547b82 */ /* 0x008ee20000000a00 */
[----:B------:R-:W-:Y:S02]  /*19b50*/  F2FP.BF16.F32.PACK_AB R100, R105, R104 ;  /* 0x000000686964723e */ /* 0x000fe400000010ff */
[----:B------:R-:W-:Y:S01]  /*19b60*/  F2FP.BF16.F32.PACK_AB R101, R107, R106 ;  /* 0x0000006a6b65723e */ /* 0x000fe200000010ff */
[----:B------:R4:W-:Y:S01]  /*19b70*/  STSM.16.M88.4 [R18], R96 ;  /* 0x0000006012007844 */ /* 0x0009e20000000200 */
[----:B------:R-:W-:-:S02]  /*19b80*/  F2FP.BF16.F32.PACK_AB R102, R109, R108 ;  /* 0x0000006c6d66723e */ /* 0x000fc400000010ff */
[----:B0-----:R-:W-:Y:S02]  /*19b90*/  F2FP.BF16.F32.PACK_AB R103, R111, R110 ;  /* 0x0000006e6f67723e */ /* 0x001fe400000010ff */
[----:B------:R-:W-:Y:S02]  /*19ba0*/  F2FP.BF16.F32.PACK_AB R12, R113, R112 ;  /* 0x00000070710c723e */ /* 0x000fe400000010ff */
[----:B------:R-:W-:Y:S01]  /*19bb0*/  F2FP.BF16.F32.PACK_AB R13, R115, R114 ;  /* 0x00000072730d723e */ /* 0x000fe200000010ff */
[----:B------:R-:W-:Y:S01]  /*19bc0*/  STSM.16.M88.4 [R17], R100 ;  /* 0x0000006411007844 */ /* 0x000fe20000000200 */
[----:B------:R-:W-:Y:S01]  /*19bd0*/  F2FP.BF16.F32.PACK_AB R14, R117, R116 ;  /* 0x00000074750e723e */ /* 0x000fe200000010ff */
[----:B-1----:R-:W-:Y:S01]  /*19be0*/  IMAD.MOV.U32 R11, RZ, RZ, RZ ;  /* 0x000000ffff0b7224 */ /* 0x002fe200078e00ff */
[----:B------:R-:W-:Y:S02]  /*19bf0*/  F2FP.BF16.F32.PACK_AB R15, R119, R118 ;  /* 0x00000076770f723e */ /* 0x000fe400000010ff */
[----:B--2---:R-:W-:-:S03]  /*19c00*/  ISETP.NE.U32.AND P0, PT, R138, RZ, PT ;  /* 0x000000ff8a00720c */ /* 0x004fc60003f05070 */
[----:B------:R0:W-:Y:S01]  /*19c10*/  STSM.16.M88.4 [R5], R12 ;  /* 0x0000000c05007844 */ /* 0x0001e20000000200 */
[----:B------:R-:W-:Y:S01]  /*19c20*/  ISETP.NE.AND.EX P0, PT, R139, RZ, PT, P0 ;  /* 0x000000ff8b00720c */ /* 0x000fe20003f05300 */
[----:B----4-:R-:W1:Y:S08]  /*19c30*/  LDC R18, c[0x0][0xbe8] ;  /* 0x0002fa00ff127b82 */ /* 0x010e700000000800 */
[----:B------:R-:W-:Y:S08]  /*19c40*/  BAR.SYNC.DEFER_BLOCKING 0x1, 0x100 ;  /* 0x0044000000007b1d */ /* 0x000ff00000010000 */
[----:B0-----:R-:W0:Y:S08]  /*19c50*/  LDC.64 R12, c[0x0][0xc08] ;  /* 0x00030200ff0c7b82 */ /* 0x001e300000000a00 */
[----:B------:R-:W2:Y:S01]  /*19c60*/  LDC R5, c[0x0][0xad4] ;  /* 0x0002b500ff057b82 */ /* 0x000ea20000000800 */
[----:B------:R-:W4:Y:S01]  /*19c70*/  @P0 LDG.E R11, desc[UR36][R72.64] ;  /* 0x00000024480b0981 */ /* 0x000f22000c1e1900 */
[----:B------:R-:W-:Y:S01]  /*19c80*/  ISETP.NE.AND P2, PT, R198, RZ, PT ;  /* 0x000000ffc600720c */ /* 0x000fe20003f45270 */
[----:B------:R-:W-:-:S02]  /*19c90*/  IMAD.MOV.U32 R86, RZ, RZ, 0x9b8 ;  /* 0x000009b8ff567424 */ /* 0x000fc400078e00ff */
[----:B------:R-:W-:Y:S01]  /*19ca0*/  IMAD.U32 R91, RZ, RZ, UR5 ;  /* 0x00000005ff5b7e24 */ /* 0x000fe2000f8e00ff */
[----:B0-----:R-:W-:-:S04]  /*19cb0*/  ISETP.NE.U32.AND P1, PT, R12, RZ, PT ;  /* 0x000000ff0c00720c */ /* 0x001fc80003f25070 */
[----:B------:R-:W-:-:S13]  /*19cc0*/  ISETP.NE.AND.EX P1, PT, R13, RZ, PT, P1 ;  /* 0x000000ff0d00720c */ /* 0x000fda0003f25310 */
[----:B------:R-:W0:Y:S01]  /*19cd0*/  @P1 LDC.64 R12, c[0x0][0xc08] ;  /* 0x00030200ff0c1b82 */ /* 0x000e220000000a00 */
[----:B--2---:R-:W-:-:S04]  /*19ce0*/  SEL R5, R198, R5, P2 ;  /* 0x00000005c6057207 */ /* 0x004fc80001000000 */
[----:B------:R-:W-:Y:S02]  /*19cf0*/  ISETP.GT.AND P3, PT, R5, 0x1, PT ;  /* 0x000000010500780c */ /* 0x000fe40003f64270 */
[----:B-1----:R-:W-:Y:S02]  /*19d00*/  ISETP.NE.AND P4, PT, R18, 0x1, PT ;  /* 0x000000011200780c */ /* 0x002fe40003f85270 */
[----:B------:R-:W-:-:S04]  /*19d10*/  SEL R86, R86, 0x978, P3 ;  /* 0x0000097856567807 */ /* 0x000fc80001800000 */
[----:B------:R-:W1:Y:S01]  /*19d20*/  LDC.64 R14, c[0x0][R86+0x218] ;  /* 0x00008600560e7b82 */ /* 0x000e620000000a00 */
[----:B0-----:R-:W-:Y:S01]  /*19d30*/  @P1 IMAD.WIDE R12, R200, 0x4, R12 ;  /* 0x00000004c80c1825 */ /* 0x001fe200078e020c */
[----:B------:R-:W-:-:S06]  /*19d40*/  ISETP.NE.U32.AND P2, PT, R138, RZ, PT ;  /* 0x000000ff8a00720c */ /* 0x000fcc0003f45070 */
[----:B------:R-:W0:Y:S01]  /*19d50*/  @P4 LDC R88, c[0x0][0xbec] ;  /* 0x0002fb00ff584b82 */ /* 0x000e220000000800 */
[----:B------:R2:W5:Y:S01]  /*19d60*/  @P1 LDG.E R91, desc[UR36][R12.64] ;  /* 0x000000240c5b1981 */ /* 0x000562000c1e1900 */
[----:B------:R-:W-:Y:S01]  /*19d70*/  ISETP.NE.AND.EX P2, PT, R139, RZ, PT, P2 ;  /* 0x000000ff8b00720c */ /* 0x000fe20003f45320 */
[----:B------:R-:W-:Y:S01]  /*19d80*/  VIADD R89, R23, UR8 ;  /* 0x0000000817597c36 */ /* 0x000fe20008000000 */
[----:B------:R-:W-:-:S04]  /*19d90*/  SHF.R.S32.HI R5, RZ, 0x1f, R200 ;  /* 0x0000001fff057819 */ /* 0x000fc800000114c8 */
[----:B------:R-:W0:Y:S01]  /*19da0*/  @P4 LDC R95, c[0x0][0xbf0] ;  /* 0x0002fc00ff5f4b82 */ /* 0x000e220000000800 */
[----:B------:R-:W-:Y:S02]  /*19db0*/  SEL R200, R200, RZ, !P2 ;  /* 0x000000ffc8c87207 */ /* 0x000fe40005000000 */
[----:B------:R-:W-:Y:S01]  /*19dc0*/  SEL R5, R5, RZ, !P2 ;  /* 0x000000ff05057207 */ /* 0x000fe20005000000 */
[-C--:B-1----:R-:W-:Y:S02]  /*19dd0*/  IMAD R17, R15, R196.reuse, RZ ;  /* 0x000000c40f117224 */ /* 0x082fe400078e02ff */
[----:B------:R-:W-:Y:S02]  /*19de0*/  IMAD.WIDE.U32 R14, R14, R196, RZ ;  /* 0x000000c40e0e7225 */ /* 0x000fe400078e00ff */
[----:B--2---:R1:W2:Y:S02]  /*19df0*/  LDC.64 R12, c[0x0][R86+0x220] ;  /* 0x00008800560c7b82 */ /* 0x0042a40000000a00 */
[----:B------:R-:W-:-:S06]  /*19e00*/  IMAD.IADD R90, R15, 0x1, R17 ;  /* 0x000000010f5a7824 */ /* 0x000fcc00078e0211 */
[----:B------:R1:W0:Y:S08]  /*19e10*/  LDC.64 R74, c[0x0][R86+0x228] ;  /* 0x00008a00564a7b82 */ /* 0x0002300000000a00 */
[----:B-1----:R-:W1:Y:S01]  /*19e20*/  LDC.64 R86, c[0x0][R86+0x210] ;  /* 0x0000840056567b82 */ /* 0x002e620000000a00 */
[----:B--2---:R-:W-:-:S07]  /*19e30*/  IMAD R13, R13, R200, RZ ;  /* 0x000000c80d0d7224 */ /* 0x004fce00078e02ff */
[----:B---3--:R-:W2:Y:S01]  /*19e40*/  @!P3 LDC R84, c[0x0][0xb50] ;  /* 0x0002d400ff54bb82 */ /* 0x008ea20000000800 */
[C---:B------:R-:W-:Y:S01]  /*19e50*/  IMAD R93, R12.reuse, R5, R13 ;  /* 0x000000050c5d7224 */ /* 0x040fe200078e020d */
[----:B------:R-:W-:Y:S01]  /*19e60*/  SEL R5, R203, RZ, P3 ;  /* 0x000000ffcb057207 */ /* 0x000fe20001800000 */
[----:B------:R-:W-:-:S05]  /*19e70*/  IMAD.WIDE.U32 R12, R12, R200, RZ ;  /* 0x000000c80c0c7225 */ /* 0x000fca00078e00ff */
[----:B------:R-:W3:Y:S01]  /*19e80*/  @!P3 LDC R85, c[0x0][0xb54] ;  /* 0x0002d500ff55bb82 */ /* 0x000ee20000000800 */
[----:B------:R-:W-:Y:S02]  /*19e90*/  IMAD.IADD R15, R13, 0x1, R93 ;  /* 0x000000010d0f7824 */ /* 0x000fe400078e025d */
[----:B------:R-:W-:Y:S02]  /*19ea0*/  IMAD.MOV.U32 R13, RZ, RZ, R89 ;  /* 0x000000ffff0d7224 */ /* 0x000fe400078e0059 */
[-C--:B0-----:R-:W-:Y:S02]  /*19eb0*/  IMAD R93, R75, R5.reuse, RZ ;  /* 0x000000054b5d7224 */ /* 0x081fe400078e02ff */
[----:B------:R-:W-:-:S04]  /*19ec0*/  IMAD.WIDE.U32 R74, R74, R5, RZ ;  /* 0x000000054a4a7225 */ /* 0x000fc800078e00ff */
[----:B------:R-:W-:Y:S01]  /*19ed0*/  IMAD.IADD R93, R75, 0x1, R93 ;  /* 0x000000014b5d7824 */ /* 0x000fe200078e025d */
[--C-:B----4-:R-:W-:Y:S01]  /*19ee0*/  IADD3 R14, P2, P5, R12, R14, R11.reuse ;  /* 0x0000000e0c0e7210 */ /* 0x110fe20007d5e00b */
[----:B------:R-:W-:Y:S01]  /*19ef0*/  @P4 IMAD.HI.U32 R12, R89, R88, RZ ;  /* 0x00000058590c4227 */ /* 0x000fe200078e00ff */
[----:B------:R-:W-:-:S04]  /*19f00*/  SHF.R.S32.HI R17, RZ, 0x1f, R11 ;  /* 0x0000001fff117819 */ /* 0x000fc8000001140b */
[----:B------:R-:W-:Y:S02]  /*19f10*/  @P4 SHF.R.U32.HI R13, RZ, R95, R12 ;  /* 0x0000005fff0d4219 */ /* 0x000fe4000001160c */
[----:B------:R-:W-:Y:S02]  /*19f20*/  IADD3.X R15, R15, R90, R17, P2, P5 ;  /* 0x0000005a0f0f7210 */ /* 0x000fe400017ea411 */
[----:B------:R-:W-:Y:S01]  /*19f30*/  IADD3 R74, P2, P5, R13, R14, R74 ;  /* 0x0000000e0d4a7210 */ /* 0x000fe20007d5e04a */
[--C-:B------:R-:W-:Y:S01]  /*19f40*/  IMAD.MOV R5, RZ, RZ, -R13.reuse ;  /* 0x000000ffff057224 */ /* 0x100fe200078e0a0d */
[----:B------:R-:W-:-:S03]  /*19f50*/  SHF.R.S32.HI R12, RZ, 0x1f, R13 ;  /* 0x0000001fff0c7819 */ /* 0x000fc6000001140d */
[----:B------:R-:W-:Y:S01]  /*19f60*/  IMAD R5, R18, R5, R89 ;  /* 0x0000000512057224 */ /* 0x000fe200078e0259 */
[----:B------:R-:W-:-:S03]  /*19f70*/  IADD3.X R75, R12, R15, R93, P2, P5 ;  /* 0x0000000f0c4b7210 */ /* 0x000fc600017ea45d */
[-C--:B-1----:R-:W-:Y:S01]  /*19f80*/  IMAD R12, R87, R5.reuse, RZ ;  /* 0x00000005570c7224 */ /* 0x082fe200078e02ff */
[----:B------:R-:W-:Y:S01]  /*19f90*/  SHF.R.S32.HI R13, RZ, 0x1f, R5 ;  /* 0x0000001fff0d7819 */ /* 0x000fe20000011405 */
[----:B------:R-:W-:-:S04]  /*19fa0*/  IMAD.WIDE.U32 R74, R86, R5, R74 ;  /* 0x00000005564a7225 */ /* 0x000fc800078e004a */
[----:B------:R-:W-:Y:S01]  /*19fb0*/  IMAD R13, R86, R13, R12 ;  /* 0x0000000d560d7224 */ /* 0x000fe200078e020c */
[----:B--2---:R-:W-:-:S03]  /*19fc0*/  LEA R84, P2, R74, R84, 0x2 ;  /* 0x000000544a547211 */ /* 0x004fc600078410ff */
[----:B------:R-:W-:-:S05]  /*19fd0*/  IMAD.IADD R5, R75, 0x1, R13 ;  /* 0x000000014b057824 */ /* 0x000fca00078e020d */
[----:B---3--:R-:W-:Y:S01]  /*19fe0*/  LEA.HI.X R5, R74, R85, R5, 0x2, P2 ;  /* 0x000000554a057211 */ /* 0x008fe200010f1405 */
[----:B------:R-:W-:Y:S06]  /*19ff0*/  @P1 BRA `(.L_x_4983) ;  /* 0x0000000000101947 */ /* 0x000fec0003800000 */
[----:B------:R-:W-:Y:S05]  /*1a000*/  @!P0 BRA `(.L_x_4983) ;  /* 0x00000000000c8947 */ /* 0x000fea0003800000 */
[----:B------:R-:W2:Y:S04]  /*1a010*/  LDG.E R12, desc[UR36][R72.64] ;  /* 0x00000024480c7981 */ /* 0x000ea8000c1e1900 */
[----:B-----5:R-:W2:Y:S02]  /*1a020*/  LDG.E R91, desc[UR36][R72.64+0x4] ;  /* 0x00000424485b7981 */ /* 0x020ea4000c1e1900 */
[----:B--2---:R-:W-:-:S07]  /*1a030*/  IMAD.IADD R91, R91, 0x1, -R12 ;  /* 0x000000015b5b7824 */ /* 0x004fce00078e0a0c */
.L_x_4983:
[----:B------:R-:W2:Y:S04]  /*1a040*/  LDL R72, [R1+0x2e0] ;  /* 0x0002e00001487983 */ /* 0x000ea80000100800 */
[----:B------:R-:W3:Y:S01]  /*1a050*/  LDL R73, [R1+0x2d8] ;  /* 0x0002d80001497983 */ /* 0x000ee20000100800 */
[----:B------:R-:W-:-:S03]  /*1a060*/  R2UR UR5, R22 ;  /* 0x00000000160572ca */ /* 0x000fc600000e0000 */
[----:B------:R-:W-:Y:S04]  /*1a070*/  SHFL.IDX PT, R12, R84, RZ, 0x1c1f ;  /* 0x001c1fff540c7589 */ /* 0x000fe800000e0000 */
[----:B------:R-:W0:Y:S04]  /*1a080*/  SHFL.IDX PT, R13, R5, RZ, 0x1c1f ;  /* 0x001c1fff050d7589 */ /* 0x000e2800000e0000 */
[----:B------:R-:W-:Y:S04]  /*1a090*/  SHFL.IDX PT, R14, R84, 0x1, 0x1c1f ;  /* 0x003c1f00540e7f89 */ /* 0x000fe800000e0000 */
[----:B------:R-:W1:Y:S01]  /*1a0a0*/  SHFL.IDX PT, R15, R5, 0x1, 0x1c1f ;  /* 0x003c1f00050f7f89 */ /* 0x000e6200000e0000 */
[----:B--2---:R-:W-:-:S02]  /*1a0b0*/  VIADD R75, R72, UR5 ;  /* 0x00000005484b7c36 */ /* 0x004fc40008000000 */
        /* <DEDUP_REMOVED lines=8> */
[----:B0-----:R-:W-:Y:S01]  /*1a140*/  IMAD.SHL.U32 R0, R228, 0x8, RZ ;  /* 0x00000008e4007824 */ /* 0x001fe200078e00ff */
[----:B------:R-:W0:Y:S01]  /*1a150*/  @P4 LDC R20, c[0x0][0xbec] ;  /* 0x0002fb00ff144b82 */ /* 0x000e220000000800 */
[----:B------:R-:W-:Y:S01]  /*1a160*/  ULDC.64 UR6, c[0x0][0xaa0] ;  /* 0x0002a80000067ab9 */ /* 0x000fe20000000a00 */
[----:B------:R-:W-:Y:S01]  /*1a170*/  R2UR UR5, R22 ;  /* 0x00000000160572ca */ /* 0x000fe200000e0000 */
[----:B------:R-:W-:-:S04]  /*1a180*/  IMAD R3, R225, 0x40, R0 ;  /* 0x00000040e1037824 */ /* 0x000fc800078e0200 */
[----:B------:R-:W-:Y:S01]  /*1a190*/  IMAD.WIDE R8, R3, 0x2, R8 ;  /* 0x0000000203087825 */ /* 0x000fe200078e0208 */
[----:B------:R-:W1:Y:S02]  /*1a1a0*/  @P4 LDC R21, c[0x0][0xbf0] ;  /* 0x0002fc00ff154b82 */ /* 0x000e640000000800 */
[C---:B------:R-:W-:Y:S02]  /*1a1b0*/  IADD3 R37, P1, R8.reuse, 0x5000, RZ ;  /* 0x0000500008257810 */ /* 0x040fe40007f3e0ff */
[C---:B------:R-:W-:Y:S02]  /*1a1c0*/  IADD3 R13, P3, R8.reuse, 0x1000, RZ ;  /* 0x00001000080d7810 */ /* 0x040fe40007f7e0ff */
[C---:B------:R-:W-:Y:S02]  /*1a1d0*/  IADD3 R25, P2, R8.reuse, 0x2000, RZ ;  /* 0x0000200008197810 */ /* 0x040fe40007f5e0ff */
[C---:B------:R-:W-:Y:S02]  /*1a1e0*/  IADD3 R29, P6, R8.reuse, 0x3000, RZ ;  /* 0x00003000081d7810 */ /* 0x040fe40007fde0ff */
[----:B------:R-:W-:-:S02]  /*1a1f0*/  IADD3 R33, P5, R8, 0x4000, RZ ;  /* 0x0000400008217810 */ /* 0x000fc40007fbe0ff */
[----:B------:R-:W-:Y:S02]  /*1a200*/  LOP3.LUT R36, R37, 0x380, RZ, 0xc0, !PT ;  /* 0x0000038025247812 */ /* 0x000fe400078ec0ff */
[----:B------:R-:W-:Y:S02]  /*1a210*/  LOP3.LUT R12, R13, 0x380, RZ, 0xc0, !PT ;  /* 0x000003800d0c7812 */ /* 0x000fe400078ec0ff */
[----:B------:R-:W-:Y:S02]  /*1a220*/  LOP3.LUT R24, R25, 0x380, RZ, 0xc0, !PT ;  /* 0x0000038019187812 */ /* 0x000fe400078ec0ff */
[----:B------:R-:W-:Y:S02]  /*1a230*/  LOP3.LUT R28, R29, 0x380, RZ, 0xc0, !PT ;  /* 0x000003801d1c7812 */ /* 0x000fe400078ec0ff */
[----:B------:R-:W-:Y:S02]  /*1a240*/  LOP3.LUT R32, R33, 0x380, RZ, 0xc0, !PT ;  /* 0x0000038021207812 */ /* 0x000fe400078ec0ff */
[----:B------:R-:W-:-:S02]  /*1a250*/  SHF.R.U64 R36, R36, 0x3, RZ ;  /* 0x0000000324247819 */ /* 0x000fc400000012ff */
[----:B------:R-:W-:Y:S02]  /*1a260*/  SHF.R.U64 R12, R12, 0x3, RZ ;  /* 0x000000030c0c7819 */ /* 0x000fe400000012ff */
[----:B------:R-:W-:Y:S02]  /*1a270*/  SHF.R.U64 R24, R24, 0x3, RZ ;  /* 0x0000000318187819 */ /* 0x000fe400000012ff */
[----:B------:R-:W-:Y:S02]  /*1a280*/  SHF.R.U64 R28, R28, 0x3, RZ ;  /* 0x000000031c1c7819 */ /* 0x000fe400000012ff */
[----:B------:R-:W-:Y:S02]  /*1a290*/  SHF.R.U64 R32, R32, 0x3, RZ ;  /* 0x0000000320207819 */ /* 0x000fe400000012ff */
[----:B------:R-:W-:Y:S01]  /*1a2a0*/  LOP3.LUT R36, R36, R37, RZ, 0x3c, !PT ;  /* 0x0000002524247212 */ /* 0x000fe200078e3cff */
[----:B------:R-:W-:Y:S01]  /*1a2b0*/  IMAD.X R37, RZ, RZ, R9, P1 ;  /* 0x000000ffff257224 */ /* 0x000fe200008e0609 */
[----:B------:R-:W-:-:S02]  /*1a2c0*/  IADD3 R3, P1, R8, 0xb000, RZ ;  /* 0x0000b00008037810 */ /* 0x000fc40007f3e0ff */
        /* <DEDUP_REMOVED lines=9> */
[----:B------:R-:W-:Y:S01]  /*1a360*/  IMAD.X R61, RZ, RZ, R9, P1 ;  /* 0x000000ffff3d7224 */ /* 0x000fe200008e0609 */
[C---:B------:R-:W-:Y:S01]  /*1a370*/  IADD3 R45, P3, R8.reuse, 0x7000, RZ ;  /* 0x00007000082d7810 */ /* 0x040fe20007f7e0ff */
[----:B------:R-:W5:Y:S01]  /*1a380*/  LD.E.128 R12, desc[UR36][R12.64] ;  /* 0x000000240c0c7980 */ /* 0x000f62000c101d00 */
[----:B------:R-:W-:-:S02]  /*1a390*/  IADD3 R49, P2, R8, 0x8000, RZ ;  /* 0x0000800008317810 */ /* 0x000fc40007f5e0ff */
[C---:B------:R-:W-:Y:S01]  /*1a3a0*/  IADD3 R53, P6, R8.reuse, 0x9000, RZ ;  /* 0x0000900008357810 */ /* 0x040fe20007fde0ff */
[----:B------:R-:W5:Y:S01]  /*1a3b0*/  LD.E.128 R24, desc[UR36][R24.64] ;  /* 0x0000002418187980 */ /* 0x000f62000c101d00 */
[C---:B------:R-:W-:Y:S02]  /*1a3c0*/  IADD3 R57, P5, R8.reuse, 0xa000, RZ ;  /* 0x0000a00008397810 */ /* 0x040fe40007fbe0ff */
[----:B------:R-:W-:Y:S01]  /*1a3d0*/  LOP3.LUT R5, R8, 0x380, RZ, 0xc0, !PT ;  /* 0x0000038008057812 */ /* 0x000fe200078ec0ff */
[----:B------:R-:W5:Y:S01]  /*1a3e0*/  LD.E.128 R28, desc[UR36][R28.64] ;  /* 0x000000241c1c7980 */ /* 0x000f62000c101d00 */
[----:B------:R-:W-:Y:S02]  /*1a3f0*/  LOP3.LUT R2, R3, 0x380, RZ, 0xc0, !PT ;  /* 0x0000038003027812 */ /* 0x000fe400078ec0ff */
        /* <DEDUP_REMOVED lines=14> */
[----:B------:R-:W-:Y:S02]  /*1a4e0*/  LOP3.LUT R8, R5, R8, RZ, 0x3c, !PT ;  /* 0x0000000805087212 */ /* 0x000fe400078e3cff */
[----:B------:R-:W-:Y:S01]  /*1a4f0*/  LOP3.LUT R60, R2, R3, RZ, 0x3c, !PT ;  /* 0x00000003023c7212 */ /* 0x000fe200078e3cff */
[----:B------:R-:W-:Y:S01]  /*1a500*/  IMAD R2, R17, UR6, RZ ;  /* 0x0000000611027c24 */ /* 0x000fe2000f8e02ff */
        /* <DEDUP_REMOVED lines=10> */
[----:B------:R2:W5:Y:S04]  /*1a5b0*/  LD.E.128 R4, desc[UR36][R8.64] ;  /* 0x0000002408047980 */ /* 0x000568000c101d00 */
[----:B------:R-:W5:Y:S04]  /*1a5c0*/  LD.E.128 R40, desc[UR36][R40.64] ;  /* 0x0000002428287980 */ /* 0x000f68000c101d00 */
[----:B------:R-:W5:Y:S01]  /*1a5d0*/  LD.E.128 R44, desc[UR36][R44.64] ;  /* 0x000000242c2c7980 */ /* 0x000f62000c101d00 */
[----:B--2---:R-:W-:-:S02]  /*1a5e0*/  IMAD R9, R11, UR7, R2 ;  /* 0x000000070b097c24 */ /* 0x004fc4000f8e0202 */
[----:B------:R-:W-:Y:S01]  /*1a5f0*/  IMAD.WIDE.U32 R2, R11, UR6, RZ ;  /* 0x000000060b027c25 */ /* 0x000fe2000f8e00ff */
[----:B------:R-:W-:Y:S01]  /*1a600*/  ULDC.64 UR6, c[0x0][0xae8] ;  /* 0x0002ba0000067ab9 */ /* 0x000fe20000000a00 */
[----:B------:R-:W5:Y:S02]  /*1a610*/  LD.E.128 R48, desc[UR36][R48.64] ;  /* 0x0000002430307980 */ /* 0x000f64000c101d00 */
[----:B------:R-:W-:Y:S02]  /*1a620*/  IMAD.IADD R3, R3, 0x1, R9 ;  /* 0x0000000103037824 */ /* 0x000fe400078e0209 */
[----:B------:R-:W-:Y:S01]  /*1a630*/  IMAD R8, R228, 0x20, R225 ;  /* 0x00000020e4087824 */ /* 0x000fe200078e02e1 */
[----:B------:R-:W5:Y:S01]  /*1a640*/  LD.E.128 R52, desc[UR36][R52.64] ;  /* 0x0000002434347980 */ /* 0x000f62000c101d00 */
[----:B------:R-:W-:Y:S01]  /*1a650*/  IMAD.WIDE.U32 R2, R196, UR6, R2 ;  /* 0x00000006c4027c25 */ /* 0x000fe2000f8e0002 */
[----:B------:R-:W-:Y:S02]  /*1a660*/  SHF.R.S32.HI R11, RZ, 0x1f, R200 ;  /* 0x0000001fff0b7819 */ /* 0x000fe400000114c8 */
[----:B------:R-:W5:Y:S01]  /*1a670*/  LD.E.128 R56, desc[UR36][R56.64] ;  /* 0x0000002438387980 */ /* 0x000f62000c101d00 */
[----:B------:R-:W-:-:S02]  /*1a680*/  VIADD R17, R8, UR5 ;  /* 0x0000000508117c36 */ /* 0x000fc40008000000 */
[----:B------:R-:W-:Y:S01]  /*1a690*/  IMAD R3, R196, UR7, R3 ;  /* 0x00000007c4037c24 */ /* 0x000fe2000f8e0203 */
[----:B------:R-:W-:Y:S01]  /*1a6a0*/  ULDC.64 UR6, c[0x0][0xaf0] ;  /* 0x0002bc0000067ab9 */ /* 0x000fe20000000a00 */
[----:B0-----:R-:W-:Y:S01]  /*1a6b0*/  @P4 IMAD.HI.U32 R8, R17, R20, RZ ;  /* 0x0000001411084227 */ /* 0x001fe200078e00ff */
[----:B------:R-:W5:Y:S03]  /*1a6c0*/  LD.E.128 R60, desc[UR36][R60.64] ;  /* 0x000000243c3c7980 */ /* 0x000f66000c101d00 */
[----:B------:R-:W-:Y:S01]  /*1a6d0*/  IMAD R11, R11, UR6, RZ ;  /* 0x000000060b0b7c24 */ /* 0x000fe2000f8e02ff */
[----:B------:R-:W-:Y:S01]  /*1a6e0*/  @!PT LDS RZ, [RZ] ;  /* 0x00000000fffff984 */ /* 0x000fe20000000800 */
[----:B------:R-:W-:Y:S01]  /*1a6f0*/  @!PT LDS RZ, [RZ] ;  /* 0x00000000fffff984 */ /* 0x000fe20000000800 */
[----:B------:R-:W-:Y:S01]  /*1a700*/  @!PT LDS RZ, [RZ] ;  /* 0x00000000fffff984 */ /* 0x000fe20000000800 */
[----:B------:R-:W-:Y:S01]  /*1a710*/  @!PT LDS RZ, [RZ] ;  /* 0x00000000fffff984 */ /* 0x000fe20000000800 */
[----:B------:R0:W-:Y:S06]  /*1a720*/  MEMBAR.ALL.CTA ;  /* 0x0000000000007992 */ /* 0x0001ec0000008000 */
[----:B0-----:R-:W0:Y:S01]  /*1a730*/  FENCE.VIEW.ASYNC.S ;  /* 0x00000000000073c6 */ /* 0x001e220000000000 */
[----:B------:R-:W-:Y:S01]  /*1a740*/  IMAD.MOV.U32 R9, RZ, RZ, R17 ;  /* 0x000000ffff097224 */ /* 0x000fe200078e0011 */
[----:B-1----:R-:W-:Y:S01]  /*1a750*/  @P4 SHF.R.U32.HI R9, RZ, R21, R8 ;  /* 0x00000015ff094219 */ /* 0x002fe20000011608 */
[----:B------:R-:W-:-:S02]  /*1a760*/  IMAD R11, R200, UR7, R11 ;  /* 0x00000007c80b7c24 */ /* 0x000fc4000f8e020b */
[----:B------:R-:W-:Y:S01]  /*1a770*/  IMAD.WIDE.U32 R2, R200, UR6, R2 ;  /* 0x00000006c8027c25 */ /* 0x000fe2000f8e0002 */
[----:B------:R-:W-:Y:S01]  /*1a780*/  SHF.R.S32.HI R8, RZ, 0x1f, R9 ;  /* 0x0000001fff087819 */ /* 0x000fe20000011409 */
[----:B------:R-:W-:Y:S02]  /*1a790*/  ULDC.64 UR6, c[0x0][0xae0] ;  /* 0x0002b80000067ab9 */ /* 0x000fe40000000a00 */
[----:B------:R-:W-:Y:S02]  /*1a7a0*/  IMAD.IADD R3, R3, 0x1, R11 ;  /* 0x0000000103037824 */ /* 0x000fe400078e020b */
[----:B------:R-:W-:Y:S02]  /*1a7b0*/  IMAD.MOV R11, RZ, RZ, -R9 ;  /* 0x000000ffff0b7224 */ /* 0x000fe400078e0a09 */
[----:B------:R-:W-:Y:S02]  /*1a7c0*/  IMAD R8, R8, UR6, RZ ;  /* 0x0000000608087c24 */ /* 0x000fe4000f8e02ff */
[----:B------:R-:W-:-:S02]  /*1a7d0*/  IMAD R11, R18, R11, R17 ;  /* 0x0000000b120b7224 */ /* 0x000fc400078e0211 */
[C---:B------:R-:W-:Y:S02]  /*1a7e0*/  IMAD R17, R9.reuse, UR7, R8 ;  /* 0x0000000709117c24 */ /* 0x040fe4000f8e0208 */
[----:B------:R-:W-:Y:S01]  /*1a7f0*/  IMAD.WIDE.U32 R2, R9, UR6, R2 ;  /* 0x0000000609027c25 */ /* 0x000fe2000f8e0002 */
[----:B------:R-:W-:Y:S01]  /*1a800*/  SHF.R.S32.HI R8, RZ, 0x1f, R11 ;  /* 0x0000001fff087819 */ /* 0x000fe2000001140b */
[----:B------:R-:W-:Y:S02]  /*1a810*/  ULDC.64 UR6, c[0x0][0xad8] ;  /* 0x0002b60000067ab9 */ /* 0x000fe40000000a00 */
[----:B------:R-:W-:Y:S02]  /*1a820*/  IMAD.IADD R3, R3, 0x1, R17 ;  /* 0x0000000103037824 */ /* 0x000fe400078e0211 */
[----:B------:R-:W-:Y:S02]  /*1a830*/  IMAD R8, R8, UR6, RZ ;  /* 0x0000000608087c24 */ /* 0x000fe4000f8e02ff */
[----:B------:R-:W-:-:S02]  /*1a840*/  VIADD R65, R225, UR5 ;  /* 0x00000005e1417c36 */ /* 0x000fc40008000000 */
[C---:B------:R-:W-:Y:S02]  /*1a850*/  IMAD R17, R11.reuse, UR7, R8 ;  /* 0x000000070b117c24 */ /* 0x040fe4000f8e0208 */
[----:B------:R-:W-:Y:S01]  /*1a860*/  IMAD.WIDE.U32 R2, R11, UR6, R2 ;  /* 0x000000060b027c25 */ /* 0x000fe2000f8e0002 */
[----:B------:R-:W-:Y:S01]  /*1a870*/  UIADD3 UR5, UR39, 0x30820, URZ ;  /* 0x0003082027057890 */ /* 0x000fe2000fffe03f */
[C---:B------:R-:W-:Y:S01]  /*1a880*/  ISETP.GE.AND P2, PT, R65.reuse, R72, PT ;  /* 0x000000484100720c */ /* 0x040fe20003f46270 */
[----:B------:R-:W-:Y:S01]  /*1a890*/  ULDC.64 UR6, c[0x0][0xa80] ;  /* 0x0002a00000067ab9 */ /* 0x000fe20000000a00 */
[----:B------:R-:W-:Y:S01]  /*1a8a0*/  VIADD R11, R65, 0x40 ;  /* 0x00000040410b7836 */ /* 0x000fe20000000000 */
[----:B------:R-:W-:Y:S01]  /*1a8b0*/  UPRMT UR5, URZ, 0x654, UR5 ;  /* 0x000006543f057896 */ /* 0x000fe20008000005 */
[----:B------:R-:W-:-:S03]  /*1a8c0*/  IMAD.IADD R3, R3, 0x1, R17 ;  /* 0x0000000103037824 */ /* 0x000fc600078e0211 */
[-C--:B------:R-:W-:Y:S02]  /*1a8d0*/  ISETP.GE.AND P1, PT, R11, R72.reuse, PT ;  /* 0x000000480b00720c */ /* 0x080fe40003f26270 */
[----:B------:R-:W-:Y:S01]  /*1a8e0*/  LEA R11, P3, R2, UR6, 0x1 ;  /* 0x00000006020b7c11 */ /* 0x000fe2000f8608ff */
[----:B------:R-:W-:Y:S02]  /*1a8f0*/  VIADD R9, R65, 0x20 ;  /* 0x0000002041097836 */ /* 0x000fe40000000000 */
[----:B------:R-:W-:Y:S01]  /*1a900*/  VIADD R18, R0, 0x80 ;  /* 0x0000008000127836 */ /* 0x000fe20000000000 */
[----:B------:R-:W-:Y:S01]  /*1a910*/  LEA.HI.X R17, R2, UR7, R3, 0x1, P3 ;  /* 0x0000000702117c11 */ /* 0x000fe200098f0c03 */
[----:B------:R-:W-:Y:S01]  /*1a920*/  VIADD R66, R0, 0x40 ;  /* 0x0000004000427836 */ /* 0x000fe20000000000 */
[----:B------:R-:W-:Y:S01]  /*1a930*/  ISETP.GE.AND P0, PT, R9, R72, PT ;  /* 0x000000480900720c */ /* 0x000fe20003f06270 */
        /* <DEDUP_REMOVED lines=21> */
.L_x_4986:
[----:B------:R-:W-:Y:S05]  /*1aa90*/  BSYNC B1 ;  /* 0x0000000000017941 */ /* 0x000fea0003800000 */
.L_x_4985:
        /* <DEDUP_REMOVED lines=17> */
.L_x_4988:
[----:B------:R-:W-:Y:S05]  /*1abb0*/  BSYNC B1 ;  /* 0x0000000000017941 */ /* 0x000fea0003800000 */
.L_x_4987:
        /* <DEDUP_REMOVED lines=17> */
.L_x_4990:
[----:B------:R-:W-:Y:S05]  /*1acd0*/  BSYNC B1 ;  /* 0x0000000000017941 */ /* 0x000fea0003800000 */
.L_x_4989:
[----:B0-----:R-:W-:Y:S01]  /*1ace0*/  VIADD R3, R65, 0x60 ;  /* 0x0000006041037836 */ /* 0x001fe20000000000 */
[----:B---3--:R-:W0:Y:S04]  /*1acf0*/  SHFL.IDX PT, R17, R17, 0x3, 0x181f ;  /* 0x00781f0011117f89 */ /* 0x008e2800000e0000 */
[----:B------:R-:W-:Y:S01]  /*1ad00*/  ISETP.GE.AND P0, PT, R3, R72, PT ;  /* 0x000000480300720c */ /* 0x000fe20003f06270 */
[----:B------:R-:W3:-:S12]  /*1ad10*/  SHFL.IDX PT, R11, R11, 0x3, 0x181f ;  /* 0x00781f000b0b7f89 */ /* 0x000ed800000e0000 */
[----:B------:R-:W-:Y:S05]  /*1ad20*/  @P0 BRA `(.L_x_4991) ;  /* 0x0000001c00c80947 */ /* 0x000fea0003800000 */
[----:B------:R-:W-:Y:S02]  /*1ad30*/  ULDC UR5, c[0x0][0xac8] ;  /* 0x0002b20000057ab9 */ /* 0x000fe40000000800 */
[----:B------:R-:W-:Y:S02]  /*1ad40*/  ISETP.GE.AND P2, PT, R0, UR5, PT ;  /* 0x0000000500007c0c */ /* 0x000fe4000bf46270 */
[----:B------:R-:W-:-:S11]  /*1ad50*/  ISETP.GE.AND P3, PT, R66, UR5, PT ;  /* 0x0000000542007c0c */ /* 0x000fd6000bf66270 */
[-C--:B---3--:R-:W-:Y:S02]  /*1ad60*/  @!P2 LEA R2, P0, R0, R11.reuse, 0x1 ;  /* 0x0000000b0002a211 */ /* 0x088fe400078008ff */
        /* <DEDUP_REMOVED lines=11> */
.L_x_4984:
[----:B------:R1:W5:Y:S01]  /*1ae20*/  LDL R140, [R1+0x2d4] ;  /* 0x0002d400018c7983 */ /* 0x0003620000100800 */
[----:B------:R-:W2:Y:S01]  /*1ae30*/  @P4 LDC R8, c[0x0][0xbec] ;  /* 0x0002fb00ff084b82 */ /* 0x000ea20000000800 */
        /* <DEDUP_REMOVED lines=19> */
[----:B0-----:R-:W-:Y:S01]  /*1af70*/  IMAD R0, R17, UR6, RZ ;  /* 0x0000000611007c24 */ /* 0x001fe2000f8e02ff */
[----:B------:R-:W0:Y:S01]  /*1af80*/  @P4 LDC R13, c[0x0][0xbf0] ;  /* 0x0002fc00ff0d4b82 */ /* 0x000e220000000800 */
[C---:B------:R-:W-:Y:S01]  /*1af90*/  IMAD.WIDE.U32 R4, R11.reuse, UR6, RZ ;  /* 0x000000060b047c25 */ /* 0x040fe2000f8e00ff */
[----:B------:R-:W-:Y:S01]  /*1afa0*/  SHF.R.S32.HI R9, RZ, 0x1f, R200 ;  /* 0x0000001fff097819 */ /* 0x000fe200000114c8 */
[----:B------:R-:W-:Y:S01]  /*1afb0*/  ULDC.64 UR8, c[0x0][0xb30] ;  /* 0x0002cc0000087ab9 */ /* 0x000fe20000000a00 */
[----:B------:R-:W-:Y:S01]  /*1afc0*/  UIADD3 UR5, UR39, 0x30820, URZ ;  /* 0x0003082027057890 */ /* 0x000fe2000fffe03f */
[----:B------:R-:W-:Y:S01]  /*1afd0*/  IMAD R11, R11, UR7, R0 ;  /* 0x000000070b0b7c24 */ /* 0x000fe2000f8e0200 */
[----:B------:R-:W-:Y:S01]  /*1afe0*/  ULDC.64 UR6, c[0x0][0xb38] ;  /* 0x0002ce0000067ab9 */ /* 0x000fe20000000a00 */
[----:B--2---:R-:W-:Y:S01]  /*1aff0*/  @P4 IMAD.HI.U32 R8, R89, R8, RZ ;  /* 0x0000000859084227 */ /* 0x004fe200078e00ff */
[----:B------:R-:W-:Y:S01]  /*1b000*/  ISETP.GE.AND P0, PT, R75, R72, PT ;  /* 0x000000484b00720c */ /* 0x000fe20003f06270 */
[----:B------:R-:W-:Y:S01]  /*1b010*/  UPRMT UR5, URZ, 0x654, UR5 ;  /* 0x000006543f057896 */ /* 0x000fe20008000005 */
[----:B------:R-:W-:Y:S01]  /*1b020*/  BSSY B1, `(.L_x_4992) ;  /* 0x0000087000017945 */ /* 0x000fe20003800000 */
[----:B------:R-:W-:-:S02]  /*1b030*/  IMAD.IADD R5, R5, 0x1, R11 ;  /* 0x0000000105057824 */ /* 0x000fc400078e020b */
[----:B------:R-:W-:-:S05]  /*1b040*/  IMAD.WIDE.U32 R4, R196, UR6, R4 ;  /* 0x00000006c4047c25 */ /* 0x000fca000f8e0004 */
[----:B------:R-:W-:Y:S01]  /*1b050*/  SYNCS.ARRIVE.TRANS64.RED.A1T0 RZ, [UR5], RZ ;  /* 0x000000ffffff79a7 */ /* 0x000fe20008100405 */
[----:B------:R-:W-:Y:S01]  /*1b060*/  IMAD R5, R196, UR7, R5 ;  /* 0x00000007c4057c24 */ /* 0x000fe2000f8e0205 */
[----:B------:R-:W-:Y:S02]  /*1b070*/  ULDC.64 UR6, c[0x0][0xb40] ;  /* 0x0002d00000067ab9 */ /* 0x000fe40000000a00 */
[----:B------:R-:W-:Y:S02]  /*1b080*/  IMAD R9, R9, UR6, RZ ;  /* 0x0000000609097c24 */ /* 0x000fe4000f8e02ff */
[----:B------:R-:W-:-:S04]  /*1b090*/  IMAD.WIDE.U32 R4, R200, UR6, R4 ;  /* 0x00000006c8047c25 */ /* 0x000fc8000f8e0004 */
[----:B------:R-:W-:Y:S01]  /*1b0a0*/  IMAD R11, R200, UR7, R9 ;  /* 0x00000007c80b7c24 */ /* 0x000fe2000f8e0209 */
[----:B------:R-:W-:Y:S01]  /*1b0b0*/  ULDC.64 UR6, c[0x0][0xb48] ;  /* 0x0002d20000067ab9 */ /* 0x000fe20000000a00 */
[----:B------:R-:W-:Y:S01]  /*1b0c0*/  IMAD.MOV.U32 R9, RZ, RZ, R89 ;  /* 0x000000ffff097224 */ /* 0x000fe200078e0059 */
[----:B0-----:R-:W-:Y:S01]  /*1b0d0*/  @P4 SHF.R.U32.HI R9, RZ, R13, R8 ;  /* 0x0000000dff094219 */ /* 0x001fe20000011608 */
[----:B------:R-:W-:-:S03]  /*1b0e0*/  IMAD.IADD R5, R5, 0x1, R11 ;  /* 0x0000000105057824 */ /* 0x000fc600078e020b */
[--C-:B------:R-:W-:Y:S01]  /*1b0f0*/  SHF.R.S32.HI R0, RZ, 0x1f, R9.reuse ;  /* 0x0000001fff007819 */ /* 0x100fe20000011409 */
[----:B------:R-:W-:Y:S02]  /*1b100*/  IMAD.MOV R11, RZ, RZ, -R9 ;  /* 0x000000ffff0b7224 */ /* 0x000fe400078e0a09 */
[----:B------:R-:W-:-:S04]  /*1b110*/  IMAD.WIDE.U32 R4, R203, UR6, R4 ;  /* 0x00000006cb047c25 */ /* 0x000fc8000f8e0004 */
[----:B------:R-:W-:Y:S02]  /*1b120*/  IMAD R11, R18, R11, R89 ;  /* 0x0000000b120b7224 */ /* 0x000fe400078e0259 */
[----:B------:R-:W-:Y:S02]  /*1b130*/  IMAD R0, R0, UR8, RZ ;  /* 0x0000000800007c24 */ /* 0x000fe4000f8e02ff */
[----:B------:R-:W-:Y:S01]  /*1b140*/  IMAD R5, R203, UR7, R5 ;  /* 0x00000007cb057c24 */ /* 0x000fe2000f8e0205 */
[----:B------:R-:W-:Y:S01]  /*1b150*/  ULDC.64 UR6, c[0x0][0xb28] ;  /* 0x0002ca0000067ab9 */ /* 0x000fe20000000a00 */
        /* <DEDUP_REMOVED lines=11> */
[----:B------:R1:W0:Y:S04]  /*1b210*/  SHFL.IDX PT, R4, R0, RZ, 0x1c1f ;  /* 0x001c1fff00047589 */ /* 0x00022800000e0000 */
[----:B------:R1:W2:Y:S01]  /*1b220*/  SHFL.IDX PT, R5, R11, RZ, 0x1c1f ;  /* 0x001c1fff0b057589 */ /* 0x0002a200000e0000 */
[----:B------:R-:W-:Y:S05]  /*1b230*/  @P0 BRA `(.L_x_4993) ;  /* 0x0000000400940947 */ /* 0x000fea0003800000 */
[----:B------:R-:W-:Y:S01]  /*1b240*/  ULDC UR5, c[0x0][0xac8] ;  /* 0x0002b20000057ab9 */ /* 0x000fe20000000800 */
[----:B------:R-:W-:Y:S01]  /*1b250*/  VIADD R17, R19, 0xb8 ;  /* 0x000000b813117836 */ /* 0x000fe20000000000 */
[----:B------:R-:W-:Y:S02]  /*1b260*/  ISETP.GE.AND P1, PT, R221, UR5, PT ;  /* 0x00000005dd007c0c */ /* 0x000fe4000bf26270 */
[----:B------:R-:W-:Y:S02]  /*1b270*/  ISETP.GE.AND P0, PT, R220, UR5, PT ;  /* 0x00000005dc007c0c */ /* 0x000fe4000bf06270 */
[----:B------:R-:W-:Y:S02]  /*1b280*/  ISETP.GE.AND P2, PT, R19, UR5, PT ;  /* 0x0000000513007c0c */ /* 0x000fe4000bf46270 */
[----:B------:R-:W-:Y:S02]  /*1b290*/  ISETP.GE.AND P3, PT, R219, UR5, PT ;  /* 0x00000005db007c0c */ /* 0x000fe4000bf66270 */
[----:B------:R-:W-:-:S05]  /*1b2a0*/  ISETP.GE.AND P4, PT, R218, UR5, PT ;  /* 0x00000005da007c0c */ /* 0x000fca000bf86270 */
[CC--:B0-----:R-:W-:Y:S02]  /*1b2b0*/  @!P1 LEA R8, P5, R221.reuse, R4.reuse, 0x2 ;  /* 0x00000004dd089211 */ /* 0x0c1fe400078a10ff */
[CC--:B------:R-:W-:Y:S02]  /*1b2c0*/  @!P0 LEA R12, P6, R220.reuse, R4.reuse, 0x2 ;  /* 0x00000004dc0c8211 */ /* 0x0c0fe400078c10ff */
[-C--:B--2--5:R-:W-:Y:S01]  /*1b2d0*/  @!P1 LEA.HI.X R9, R221, R5.reuse, R140, 0x2, P5 ;  /* 0x00000005dd099211 */ /* 0x0a4fe200028f148c */
[----:B------:R-:W-:Y:S01]  /*1b2e0*/  @!P2 IMAD.WIDE R14, R19, 0x4, R4 ;  /* 0x00000004130ea825 */ /* 0x000fe200078e0204 */
[----:B------:R-:W-:Y:S02]  /*1b2f0*/  ISETP.GE.AND P5, PT, R217, UR5, PT ;  /* 0x00000005d9007c0c */ /* 0x000fe4000bfa6270 */
[----:B------:R-:W-:Y:S02]  /*1b300*/  @!P0 LEA.HI.X R13, R220, R5, R139, 0x2, P6 ;  /* 0x00000005dc0d8211 */ /* 0x000fe400030f148b */
[----:B------:R-:W-:Y:S01]  /*1b310*/  @!P2 ST.E.64 desc[UR36][R14.64], R24 ;  /* 0x000000180e00a985 */ /* 0x000fe2000c101b24 */
[----:B------:R-:W-:-:S02]  /*1b320*/  @!P3 LEA R74, P6, R219, R4, 0x2 ;  /* 0x00000004db4ab211 */ /* 0x000fc400078c10ff */
[-C--:B------:R-:W-:Y:S01]  /*1b330*/  @!P4 LEA R84, P2, R218, R4.reuse, 0x2 ;  /* 0x00000004da54c211 */ /* 0x080fe200078410ff */
[----:B------:R0:W-:Y:S01]  /*1b340*/  @!P1 ST.E.64 desc[UR36][R8.64], R28 ;  /* 0x0000001c08009985 */ /* 0x0001e2000c101b24 */
[----:B------:R-:W-:Y:S02]  /*1b350*/  ISETP.GE.AND P1, PT, R215, UR5, PT ;  /* 0x00000005d7007c0c */ /* 0x000fe4000bf26270 */
[-C--:B------:R-:W-:Y:S01]  /*1b360*/  @!P3 LEA.HI.X R75, R219, R5.reuse, R138, 0x2, P6 ;  /* 0x00000005db4bb211 */ /* 0x080fe200030f148a */
[----:B------:R2:W-:Y:S01]  /*1b370*/  @!P0 ST.E.64 desc[UR36][R12.64], R32 ;  /* 0x000000200c008985 */ /* 0x0005e2000c101b24 */
[----:B------:R-:W-:Y:S02]  /*1b380*/  ISETP.GE.AND P0, PT, R216, UR5, PT ;  /* 0x00000005d8007c0c */ /* 0x000fe4000bf06270 */
[----:B------:R-:W-:Y:S01]  /*1b390*/  @!P5 LEA R86, P6, R217, R4, 0x2 ;  /* 0x00000004d956d211 */ /* 0x000fe200078c10ff */
[----:B------:R-:W-:Y:S01]  /*1b3a0*/  @!P3 ST.E.64 desc[UR36][R74.64], R36 ;  /* 0x000000244a00b985 */ /* 0x000fe2000c101b24 */
[----:B------:R-:W-:-:S02]  /*1b3b0*/  @!P4 LEA.HI.X R85, R218, R5, R103, 0x2, P2 ;  /* 0x00000005da55c211 */ /* 0x000fc400010f1467 */
[----:B------:R-:W-:Y:S02]  /*1b3c0*/  ISETP.GE.AND P2, PT, R214, UR5, PT ;  /* 0x00000005d6007c0c */ /* 0x000fe4000bf46270 */
[----:B------:R-:W-:Y:S01]  /*1b3d0*/  @!P5 LEA.HI.X R87, R217, R5, R102, 0x2, P6 ;  /* 0x00000005d957d211 */ /* 0x000fe200030f1466 */
[----:B------:R-:W-:Y:S01]  /*1b3e0*/  @!P4 ST.E.64 desc[UR36][R84.64], R40 ;  /* 0x000000285400c985 */ /* 0x000fe2000c101b24 */
[----:B------:R-:W-:Y:S02]  /*1b3f0*/  ISETP.GE.AND P3, PT, R213, UR5, PT ;  /* 0x00000005d5007c0c */ /* 0x000fe4000bf66270 */
[----:B------:R-:W-:Y:S01]  /*1b400*/  ISETP.GE.AND P4, PT, R212, UR5, PT ;  /* 0x00000005d4007c0c */ /* 0x000fe2000bf86270 */
[----:B------:R-:W-:Y:S01]  /*1b410*/  @!P5 ST.E.64 desc[UR36][R86.64], R44 ;  /* 0x0000002c5600d985 */ /* 0x000fe2000c101b24 */
[-C--:B0-----:R-:W-:Y:S02]  /*1b420*/  @!P0 LEA R8, P6, R216, R4.reuse, 0x2 ;  /* 0x00000004d8088211 */ /* 0x081fe400078c10ff */
[----:B--2---:R-:W-:-:S02]  /*1b430*/  @!P1 LEA R12, P5, R215, R4, 0x2 ;  /* 0x00000004d70c9211 */ /* 0x004fc400078a10ff */
[-C--:B------:R-:W-:Y:S02]  /*1b440*/  @!P0 LEA.HI.X R9, R216, R5.reuse, R101, 0x2, P6 ;  /* 0x00000005d8098211 */ /* 0x080fe400030f1465 */
[CC--:B------:R-:W-:Y:S02]  /*1b450*/  @!P2 LEA R14, P6, R214.reuse, R4.reuse, 0x2 ;  /* 0x00000004d60ea211 */ /* 0x0c0fe400078c10ff */
[-C--:B------:R-:W-:Y:S01]  /*1b460*/  @!P1 LEA.HI.X R13, R215, R5.reuse, R100, 0x2, P5 ;  /* 0x00000005d70d9211 */ /* 0x080fe200028f1464 */
[----:B------:R0:W-:Y:S01]  /*1b470*/  @!P0 ST.E.64 desc[UR36][R8.64], R48 ;  /* 0x0000003008008985 */ /* 0x0001e2000c101b24 */
[----:B------:R-:W-:Y:S02]  /*1b480*/  ISETP.GE.AND P5, PT, R211, UR5, PT ;  /* 0x00000005d3007c0c */ /* 0x000fe4000bfa6270 */
[----:B------:R-:W-:Y:S01]  /*1b490*/  @!P2 LEA.HI.X R15, R214, R5, R99, 0x2, P6 ;  /* 0x00000005d60fa211 */ /* 0x000fe200030f1463 */
[----:B------:R2:W-:Y:S01]  /*1b4a0*/  @!P1 ST.E.64 desc[UR36][R12.64], R52 ;  /* 0x000000340c009985 */ /* 0x0005e2000c101b24 */
[----:B------:R-:W-:-:S02]  /*1b4b0*/  @!P3 LEA R24, P1, R213, R4, 0x2 ;  /* 0x00000004d518b211 */ /* 0x000fc400078210ff */
[-C--:B------:R-:W-:Y:S01]  /*1b4c0*/  @!P4 LEA R28, P0, R212, R4.reuse, 0x2 ;  /* 0x00000004d41cc211 */ /* 0x080fe200078010ff */
[----:B------:R3:W-:Y:S01]  /*1b4d0*/  @!P2 ST.E.64 desc[UR36][R14.64], R56 ;  /* 0x000000380e00a985 */ /* 0x0007e2000c101b24 */
[----:B------:R-:W-:Y:S02]  /*1b4e0*/  ISETP.GE.AND P2, PT, R210, UR5, PT ;  /* 0x00000005d2007c0c */ /* 0x000fe4000bf46270 */
[-C--:B------:R-:W-:Y:S02]  /*1b4f0*/  @!P3 LEA.HI.X R25, R213, R5.reuse, R98, 0x2, P1 ;  /* 0x00000005d519b211 */ /* 0x080fe400008f1462 */
[----:B------:R-:W-:Y:S02]  /*1b500*/  ISETP.GE.AND P1, PT, R209, UR5, PT ;  /* 0x00000005d1007c0c */ /* 0x000fe4000bf26270 */
[----:B------:R-:W-:Y:S01]  /*1b510*/  @!P5 LEA R32, P6, R211, R4, 0x2 ;  /* 0x00000004d320d211 */ /* 0x000fe200078c10ff */
[----:B------:R4:W-:Y:S01]  /*1b520*/  @!P3 ST.E.64 desc[UR36][R24.64], R60 ;  /* 0x0000003c1800b985 */ /* 0x0009e2000c101b24 */
[----:B------:R-:W-:-:S02]  /*1b530*/  @!P4 LEA.HI.X R29, R212, R5, R97, 0x2, P0 ;  /* 0x00000005d41dc211 */ /* 0x000fc400000f1461 */
[----:B------:R-:W-:Y:S02]  /*1b540*/  ISETP.GE.AND P0, PT, R208, UR5, PT ;  /* 0x00000005d0007c0c */ /* 0x000fe4000bf06270 */
[----:B------:R-:W-:Y:S01]  /*1b550*/  @!P5 LEA.HI.X R33, R211, R5, R96, 0x2, P6 ;  /* 0x00000005d321d211 */ /* 0x000fe200030f1460 */
[----:B------:R1:W-:Y:S01]  /*1b560*/  @!P4 ST.E.64 desc[UR36][R28.64], R64 ;  /* 0x000000401c00c985 */ /* 0x0003e2000c101b24 */
[----:B------:R-:W-:Y:S02]  /*1b570*/  ISETP.GE.AND P3, PT, R207, UR5, PT ;  /* 0x00000005cf007c0c */ /* 0x000fe4000bf66270 */
[-C--:B0-----:R-:W-:Y:S01]  /*1b580*/  @!P2 LEA R8, P6, R210, R4.reuse, 0x2 ;  /* 0x00000004d208a211 */ /* 0x081fe200078c10ff */
[----:B------:R0:W-:Y:S01]  /*1b590*/  @!P5 ST.E.64 desc[UR36][R32.64], R68 ;  /* 0x000000442000d985 */ /* 0x0001e2000c101b24 */
[----:B--2---:R-:W-:Y:S02]  /*1b5a0*/  @!P1 LEA R12, P4, R209, R4, 0x2 ;  /* 0x00000004d10c9211 */ /* 0x004fe400078810ff */
[----:B------:R-:W-:-:S02]  /*1b5b0*/  ISETP.GE.AND P5, PT, R206, UR5, PT ;  /* 0x00000005ce007c0c */ /* 0x000fc4000bfa6270 */
[-C--:B------:R-:W-:Y:S02]  /*1b5c0*/  @!P2 LEA.HI.X R9, R210, R5.reuse, R95, 0x2, P6 ;  /* 0x00000005d209a211 */ /* 0x080fe400030f145f */
[-C--:B------:R-:W-:Y:S02]  /*1b5d0*/  @!P1 LEA.HI.X R13, R209, R5.reuse, R94, 0x2, P4 ;  /* 0x00000005d10d9211 */ /* 0x080fe400020f145e */
[CC--:B---3--:R-:W-:Y:S01]  /*1b5e0*/  @!P0 LEA R14, P6, R208.reuse, R4.reuse, 0x2 ;  /* 0x00000004d00e8211 */ /* 0x0c8fe200078c10ff */
[----:B------:R-:W-:Y:S01]  /*1b5f0*/  @!P2 ST.E.64 desc[UR36][R8.64], R2 ;  /* 0x000000020800a985 */ /* 0x000fe2000c101b24 */
[----:B------:R-:W-:Y:S02]  /*1b600*/  ISETP.GE.AND P4, PT, R205, UR5, PT ;  /* 0x00000005cd007c0c */ /* 0x000fe4000bf86270 */
[----:B------:R-:W-:Y:S01]  /*1b610*/  @!P0 LEA.HI.X R15, R208, R5, R93, 0x2, P6 ;  /* 0x00000005d00f8211 */ /* 0x000fe200030f145d */
[----:B------:R-:W-:Y:S01]  /*1b620*/  @!P1 ST.E.64 desc[UR36][R12.64], R76 ;  /* 0x0000004c0c009985 */ /* 0x000fe2000c101b24 */
[----:B----4-:R-:W-:-:S02]  /*1b630*/  @!P3 LEA R24, P1, R207, R4, 0x2 ;  /* 0x00000004cf18b211 */ /* 0x010fc400078210ff */
[-C--:B-1----:R-:W-:Y:S01]  /*1b640*/  @!P5 LEA R28, P2, R206, R4.reuse, 0x2 ;  /* 0x00000004ce1cd211 */ /* 0x082fe200078410ff */
[----:B------:R1:W-:Y:S01]  /*1b650*/  @!P0 ST.E.64 desc[UR36][R14.64], R80 ;  /* 0x000000500e008985 */ /* 0x0003e2000c101b24 */
[-C--:B------:R-:W-:Y:S02]  /*1b660*/  @!P3 LEA.HI.X R25, R207, R5.reuse, R92, 0x2, P1 ;  /* 0x00000005cf19b211 */ /* 0x080fe400008f145c */
[----:B------:R-:W-:Y:S02]  /*1b670*/  ISETP.GE.AND P1, PT, R224, UR5, PT ;  /* 0x00000005e0007c0c */ /* 0x000fe4000bf26270 */
[----:B------:R-:W-:Y:S01]  /*1b680*/  ISETP.GE.AND P0, PT, R223, UR5, PT ;  /* 0x00000005df007c0c */ /* 0x000fe2000bf06270 */
[----:B------:R2:W-:Y:S01]  /*1b690*/  @!P3 ST.E.64 desc[UR36][R24.64], R6 ;  /* 0x000000061800b985 */ /* 0x0005e2000c101b24 */
[----:B------:R-:W-:Y:S02]  /*1b6a0*/  @!P5 LEA.HI.X R29, R206, R5, R91, 0x2, P2 ;  /* 0x00000005ce1dd211 */ /* 0x000fe400010f145b */
[----:B0-----:R-:W-:-:S02]  /*1b6b0*/  @!P4 LEA R32, P6, R205, R4, 0x2 ;  /* 0x00000004cd20c211 */ /* 0x001fc400078c10ff */
[----:B------:R-:W-:Y:S01]  /*1b6c0*/  ISETP.GE.AND P2, PT, R222, UR5, PT ;  /* 0x00000005de007c0c */ /* 0x000fe2000bf46270 */
[----:B------:R3:W-:Y:S01]  /*1b6d0*/  @!P5 ST.E.64 desc[UR36][R28.64], R20 ;  /* 0x000000141c00d985 */ /* 0x0007e2000c101b24 */
[----:B------:R-:W-:Y:S01]  /*1b6e0*/  @!P4 LEA.HI.X R33, R205, R5, R90, 0x2, P6 ;  /* 0x00000005cd21c211 */ /* 0x000fe200030f145a */
[----:B-1----:R-:W-:Y:S01]  /*1b6f0*/  VIADD R15, R19, 0xb0 ;  /* 0x000000b0130f7836 */ /* 0x002fe20000000000 */
[----:B------:R-:W-:Y:S02]  /*1b700*/  ISETP.GE.AND P3, PT, R201, UR5, PT ;  /* 0x00000005c9007c0c */ /* 0x000fe4000bf66270 */
[-C--:B------:R-:W-:Y:S01]  /*1b710*/  @!P1 LEA R2, P5, R224, R4.reuse, 0x2 ;  /* 0x00000004e0029211 */ /* 0x080fe200078a10ff */
[----:B------:R3:W-:Y:S01]  /*1b720*/  @!P4 ST.E.64 desc[UR36][R32.64], R120 ;  /* 0x000000782000c985 */ /* 0x0007e2000c101b24 */
[----:B------:R-:W-:Y:S02]  /*1b730*/  ISETP.GE.AND P4, PT, R15, UR5, PT ;  /* 0x000000050f007c0c */ /* 0x000fe4000bf86270 */
[----:B------:R-:W-:-:S02]  /*1b740*/  @!P0 LEA R8, P6, R223, R4, 0x2 ;  /* 0x00000004df088211 */ /* 0x000fc400078c10ff */
[-C--:B------:R-:W-:Y:S02]  /*1b750*/  @!P1 LEA.HI.X R3, R224, R5.reuse, R88, 0x2, P5 ;  /* 0x00000005e0039211 */ /* 0x080fe400028f1458 */
[C---:B--2---:R-:W-:Y:S02]  /*1b760*/  @!P2 LEA R6, P5, R222.reuse, R4, 0x2 ;  /* 0x00000004de06a211 */ /* 0x044fe400078a10ff */
[-C--:B------:R-:W-:Y:S01]  /*1b770*/  @!P0 LEA.HI.X R9, R223, R5.reuse, R22, 0x2, P6 ;  /* 0x00000005df098211 */ /* 0x080fe200030f1416 */
[----:B------:R3:W-:Y:S01]  /*1b780*/  @!P1 ST.E.64 desc[UR36][R2.64], R122 ;  /* 0x0000007a02009985 */ /* 0x0007e2000c101b24 */
[----:B------:R-:W-:Y:S02]  /*1b790*/  ISETP.GE.AND P6, PT, R17, UR5, PT ;  /* 0x0000000511007c0c */ /* 0x000fe4000bfc6270 */
[----:B------:R-:W-:Y:S01]  /*1b7a0*/  @!P2 LEA.HI.X R7, R222, R5, R229, 0x2, P5 ;  /* 0x00000005de07a211 */ /* 0x000fe200028f14e5 */
[----:B------:R3:W-:Y:S01]  /*1b7b0*/  @!P0 ST.E.64 desc[UR36][R8.64], R124 ;  /* 0x0000007c08008985 */ /* 0x0007e2000c101b24 */
[----:B------:R-:W-:-:S02]  /*1b7c0*/  SHF.R.S32.HI R13, RZ, 0x1f, R201 ;  /* 0x0000001fff0d7819 */ /* 0x000fc400000114c9 */
[CC--:B------:R-:W-:Y:S01]  /*1b7d0*/  @!P3 LEA R12, P5, R201.reuse, R4.reuse, 0x2 ;  /* 0x00000004c90cb211 */ /* 0x0c0fe200078a10ff */
[----:B------:R3:W-:Y:S01]  /*1b7e0*/  @!P2 ST.E.64 desc[UR36][R6.64], R104 ;  /* 0x000000680600a985 */ /* 0x0007e2000c101b24 */
[----:B------:R-:W-:Y:S02]  /*1b7f0*/  SHF.R.S32.HI R18, RZ, 0x1f, R15 ;  /* 0x0000001fff127819 */ /* 0x000fe4000001140f */
[----:B------:R-:W-:Y:S02]  /*1b800*/  @!P3 LEA.HI.X R13, R201, R5, R13, 0x2, P5 ;  /* 0x00000005c90db211 */ /* 0x000fe400028f140d */
[----:B------:R-:W-:-:S03]  /*1b810*/  @!P4 LEA R14, P5, R15, R4, 0x2 ;  /* 0x000000040f0ec211 */ /* 0x000fc600078a10ff */
[----:B------:R3:W-:Y:S01]  /*1b820*/  @!P3 ST.E.64 desc[UR36][R12.64], R108 ;  /* 0x0000006c0c00b985 */ /* 0x0007e2000c101b24 */
[-C--:B------:R-:W-:Y:S02]  /*1b830*/  @!P4 LEA.HI.X R15, R15, R5.reuse, R18, 0x2, P5 ;  /* 0x000000050f0fc211 */ /* 0x080fe400028f1412 */
[----:B------:R-:W-:Y:S02]  /*1b840*/  SHF.R.S32.HI R18, RZ, 0x1f, R17 ;  /* 0x0000001fff127819 */ /* 0x000fe40000011411 */
[C---:B------:R-:W-:Y:S01]  /*1b850*/  @!P6 LEA R4, P5, R17.reuse, R4, 0x2 ;  /* 0x000000041104e211 */ /* 0x040fe200078a10ff */
[----:B------:R3:W-:Y:S03]  /*1b860*/  @!P4 ST.E.64 desc[UR36][R14.64], R112 ;  /* 0x000000700e00c985 */ /* 0x0007e6000c101b24 */
[----:B------:R-:W-:-:S05]  /*1b870*/  @!P6 LEA.HI.X R5, R17, R5, R18, 0x2, P5 ;  /* 0x000000051105e211 */ /* 0x000fca00028f1412 */
[----:B------:R3:W-:Y:S04]  /*1b880*/  @!P6 ST.E.64 desc[UR36][R4.64], R116 ;  /* 0x000000740400e985 */ /* 0x0007e8000c101b24 */
.L_x_4993:
[----:B------:R-:W-:Y:S05]  /*1b890*/  BSYNC B1 ;  /* 0x0000000000017941 */ /* 0x000fea0003800000 */
.L_x_4992:
[----:B------:R-:W-:Y:S01]  /*1b8a0*/  ISETP.GE.AND P0, PT, R73, R72, PT ;  /* 0x000000484900720c */ /* 0x000fe20003f06270 */
[----:B---3--:R3:W4:Y:S04]  /*1b8b0*/  SHFL.IDX PT, R3, R11, 0x1, 0x1c1f ;  /* 0x003c1f000b037f89 */ /* 0x00872800000e0000 */
[----:B------:R3:W0:Y:S08]  /*1b8c0*/  SHFL.IDX PT, R2, R0, 0x1, 0x1c1f ;  /* 0x003c1f0000027f89 */ /* 0x00063000000e0000 */
[----:B---3--:R-:W-:Y:S05]  /*1b8d0*/  @P0 BRA `(.L_x_4991) ;  /* 0x0000001000dc0947 */ /* 0x008fea0003800000 */
[----:B------:R-:W-:Y:S01]  /*1b8e0*/  ULDC UR5, c[0x0][0xac8] ;  /* 0x0002b20000057ab9 */ /* 0x000fe20000000800 */
[----:B-1----:R-:W-:Y:S01]  /*1b8f0*/  VIADD R11, R19, 0xb0 ;  /* 0x000000b0130b7836 */ /* 0x002fe20000000000 */
[----:B------:R-:W-:Y:S02]  /*1b900*/  ISETP.GE.AND P4, PT, R221, UR5, PT ;  /* 0x00000005dd007c0c */ /* 0x000fe4000bf86270 */
[----:B------:R-:W-:Y:S02]  /*1b910*/  ISETP.GE.AND P3, PT, R220, UR5, PT ;  /* 0x00000005dc007c0c */ /* 0x000fe4000bf66270 */
[----:B------:R-:W-:Y:S02]  /*1b920*/  ISETP.GE.AND P5, PT, R19, UR5, PT ;  /* 0x0000000513007c0c */ /* 0x000fe4000bfa6270 */
[----:B------:R-:W-:Y:S02]  /*1b930*/  ISETP.GE.AND P1, PT, R218, UR5, PT ;  /* 0x00000005da007c0c */ /* 0x000fe4000bf26270 */
[----:B------:R-:W-:-:S02]  /*1b940*/  ISETP.GE.AND P0, PT, R219, UR5, PT ;  /* 0x00000005db007c0c */ /* 0x000fc4000bf06270 */
[----:B------:R-:W-:-:S03]  /*1b950*/  SHF.R.S32.HI R0, RZ, 0x1f, R11 ;  /* 0x0000001fff007819 */ /* 0x000fc6000001140b */
[-C--:B0-----:R-:W-:Y:S02]  /*1b960*/  @!P4 LEA R6, P2, R221, R2.reuse, 0x2 ;  /* 0x00000002dd06c211 */ /* 0x081fe400078410ff */
[CC--:B------:R-:W-:Y:S02]  /*1b970*/  @!P3 LEA R8, P6, R220.reuse, R2.reuse, 0x2 ;  /* 0x00000002dc08b211 */ /* 0x0c0fe400078c10ff */
[----:B--2-4-:R-:W-:Y:S01]  /*1b980*/  @!P5 IMAD.WIDE R4, R19, 0x4, R2 ;  /* 0x000000041304d825 */ /* 0x014fe200078e0202 */
[-C--:B-----5:R-:W-:Y:S02]  /*1b990*/  @!P4 LEA.HI.X R7, R221, R3.reuse, R140, 0x2, P2 ;  /* 0x00000003dd07c211 */ /* 0x0a0fe400010f148c */
[----:B------:R-:W-:Y:S02]  /*1b9a0*/  ISETP.GE.AND P2, PT, R217, UR5, PT ;  /* 0x00000005d9007c0c */ /* 0x000fe4000bf46270 */
[----:B------:R-:W-:Y:S01]  /*1b9b0*/  @!P3 LEA.HI.X R9, R220, R3, R139, 0x2, P6 ;  /* 0x00000003dc09b211 */ /* 0x000fe200030f148b */
[----:B------:R0:W-:Y:S01]  /*1b9c0*/  @!P5 ST.E.64 desc[UR36][R4.64], R26 ;  /* 0x0000001a0400d985 */ /* 0x0001e2000c101b24 */
[----:B------:R-:W-:-:S02]  /*1b9d0*/  @!P1 LEA R14, P5, R218, R2, 0x2 ;  /* 0x00000002da0e9211 */ /* 0x000fc400078a10ff */
[----:B------:R-:W-:Y:S01]  /*1b9e0*/  @!P0 LEA R12, P6, R219, R2, 0x2 ;  /* 0x00000002db0c8211 */ /* 0x000fe200078c10ff */
[----:B------:R1:W-:Y:S01]  /*1b9f0*/  @!P4 ST.E.64 desc[UR36][R6.64], R30 ;  /* 0x0000001e0600c985 */ /* 0x0003e2000c101b24 */
[----:B------:R-:W-:Y:S02]  /*1ba00*/  ISETP.GE.AND P4, PT, R215, UR5, PT ;  /* 0x00000005d7007c0c */ /* 0x000fe4000bf86270 */
[-C--:B------:R-:W-:Y:S01]  /*1ba10*/  @!P1 LEA.HI.X R15, R218, R3.reuse, R103, 0x2, P5 ;  /* 0x00000003da0f9211 */ /* 0x080fe200028f1467 */
[----:B------:R2:W-:Y:S01]  /*1ba20*/  @!P3 ST.E.64 desc[UR36][R8.64], R34 ;  /* 0x000000220800b985 */ /* 0x0005e2000c101b24 */
[----:B------:R-:W-:Y:S02]  /*1ba30*/  ISETP.GE.AND P3, PT, R216, UR5, PT ;  /* 0x00000005d8007c0c */ /* 0x000fe4000bf66270 */
[----:B------:R-:W-:Y:S02]  /*1ba40*/  ISETP.GE.AND P5, PT, R214, UR5, PT ;  /* 0x00000005d6007c0c */ /* 0x000fe4000bfa6270 */
[----:B------:R-:W-:-:S02]  /*1ba50*/  @!P0 LEA.HI.X R13, R219, R3, R138, 0x2, P6 ;  /* 0x00000003db0d8211 */ /* 0x000fc400030f148a */
[----:B------:R-:W-:-:S03]  /*1ba60*/  @!P2 LEA R20, P6, R217, R2, 0x2 ;  /* 0x00000002d914a211 */ /* 0x000fc600078c10ff */
[----:B------:R3:W-:Y:S01]  /*1ba70*/  @!P0 ST.E.64 desc[UR36][R12.64], R38 ;  /* 0x000000260c008985 */ /* 0x0007e2000c101b24 */
[-C--:B------:R-:W-:Y:S02]  /*1ba80*/  @!P2 LEA.HI.X R21, R217, R3.reuse, R102, 0x2, P6 ;  /* 0x00000003d915a211 */ /* 0x080fe400030f1466 */
[----:B------:R-:W-:Y:S01]  /*1ba90*/  ISETP.GE.AND P0, PT, R213, UR5, PT ;  /* 0x00000005d5007c0c */ /* 0x000fe2000bf06270 */
[----:B------:R4:W-:Y:S01]  /*1baa0*/  @!P1 ST.E.64 desc[UR36][R14.64], R42 ;  /* 0x0000002a0e009985 */ /* 0x0009e2000c101b24 */
[-C--:B0-----:R-:W-:Y:S02]  /*1bab0*/  @!P3 LEA R4, P6, R216, R2.reuse, 0x2 ;  /* 0x00000002d804b211 */ /* 0x081fe400078c10ff */
[----:B------:R-:W-:Y:S01]  /*1bac0*/  ISETP.GE.AND P1, PT, R212, UR5, PT ;  /* 0x00000005d4007c0c */ /* 0x000fe2000bf26270 */
[----:B------:R0:W-:Y:S01]  /*1bad0*/  @!P2 ST.E.64 desc[UR36][R20.64], R46 ;  /* 0x0000002e1400a985 */ /* 0x0001e2000c101b24 */
[----:B-1----:R-:W-:Y:S02]  /*1bae0*/  @!P4 LEA R6, P2, R215, R2, 0x2 ;  /* 0x00000002d706c211 */ /* 0x002fe400078410ff */
[----:B------:R-:W-:-:S02]  /*1baf0*/  @!P3 LEA.HI.X R5, R216, R3, R101, 0x2, P6 ;  /* 0x00000003d805b211 */ /* 0x000fc400030f1465 */
[CC--:B--2---:R-:W-:Y:S02]  /*1bb00*/  @!P5 LEA R8, P6, R214.reuse, R2.reuse, 0x2 ;  /* 0x00000002d608d211 */ /* 0x0c4fe400078c10ff */
[-C--:B------:R-:W-:Y:S01]  /*1bb10*/  @!P4 LEA.HI.X R7, R215, R3.reuse, R100, 0x2, P2 ;  /* 0x00000003d707c211 */ /* 0x080fe200010f1464 */
[----:B------:R1:W-:Y:S01]  /*1bb20*/  @!P3 ST.E.64 desc[UR36][R4.64], R50 ;  /* 0x000000320400b985 */ /* 0x0003e2000c101b24 */
[----:B------:R-:W-:Y:S02]  /*1bb30*/  ISETP.GE.AND P2, PT, R211, UR5, PT ;  /* 0x00000005d3007c0c */ /* 0x000fe4000bf46270 */
[----:B------:R-:W-:Y:S01]  /*1bb40*/  @!P5 LEA.HI.X R9, R214, R3, R99, 0x2, P6 ;  /* 0x00000003d609d211 */ /* 0x000fe200030f1463 */
[----:B------:R2:W-:Y:S01]  /*1bb50*/  @!P4 ST.E.64 desc[UR36][R6.64], R54 ;  /* 0x000000360600c985 */ /* 0x0005e2000c101b24 */
[-C--:B---3--:R-:W-:Y:S02]  /*1bb60*/  @!P0 LEA R12, P4, R213, R2.reuse, 0x2 ;  /* 0x00000002d50c8211 */ /* 0x088fe400078810ff */
[----:B------:R-:W-:Y:S01]  /*1bb70*/  ISETP.GE.AND P3, PT, R210, UR5, PT ;  /* 0x00000005d2007c0c */ /* 0x000fe2000bf66270 */
[----:B------:R3:W-:Y:S01]  /*1bb80*/  @!P5 ST.E.64 desc[UR36][R8.64], R58 ;  /* 0x0000003a0800d985 */ /* 0x0007e2000c101b24 */
[----:B----4-:R-:W-:-:S02]  /*1bb90*/  @!P1 LEA R14, P5, R212, R2, 0x2 ;  /* 0x00000002d40e9211 */ /* 0x010fc400078a10ff */
[-C--:B------:R-:W-:Y:S02]  /*1bba0*/  @!P0 LEA.HI.X R13, R213, R3.reuse, R98, 0x2, P4 ;  /* 0x00000003d50d8211 */ /* 0x080fe400020f1462 */
[----:B------:R-:W-:Y:S02]  /*1bbb0*/  ISETP.GE.AND P4, PT, R209, UR5, PT ;  /* 0x00000005d1007c0c */ /* 0x000fe4000bf86270 */
[----:B------:R-:W-:Y:S01]  /*1bbc0*/  @!P1 LEA.HI.X R15, R212, R3, R97, 0x2, P5 ;  /* 0x00000003d40f9211 */ /* 0x000fe200028f1461 */
[----:B------:R4:W-:Y:S01]  /*1bbd0*/  @!P0 ST.E.64 desc[UR36][R12.64], R62 ;  /* 0x0000003e0c008985 */ /* 0x0009e2000c101b24 */
[----:B------:R-:W-:Y:S02]  /*1bbe0*/  ISETP.GE.AND P5, PT, R208, UR5, PT ;  /* 0x00000005d0007c0c */ /* 0x000fe4000bfa6270 */
[----:B0-----:R-:W-:Y:S01]  /*1bbf0*/  @!P2 LEA R20, P6, R211, R2, 0x2 ;  /* 0x00000002d314a211 */ /* 0x001fe200078c10ff */
[----:B------:R0:W-:Y:S01]  /*1bc00*/  @!P1 ST.E.64 desc[UR36][R14.64], R66 ;  /* 0x000000420e009985 */ /* 0x0001e2000c101b24 */
[----:B------:R-:W-:-:S02]  /*1bc10*/  ISETP.GE.AND P0, PT, R207, UR5, PT ;  /* 0x00000005cf007c0c */ /* 0x000fc4000bf06270 */
[-C--:B------:R-:W-:Y:S02]  /*1bc20*/  @!P2 LEA.HI.X R21, R211, R3.reuse, R96, 0x2, P6 ;  /* 0x00000003d315a211 */ /* 0x080fe400030f1460 */
[-C--:B-1----:R-:W-:Y:S02]  /*1bc30*/  @!P3 LEA R4, P6, R210, R2.reuse, 0x2 ;  /* 0x00000002d204b211 */ /* 0x082fe400078c10ff */
[----:B------:R-:W-:Y:S01]  /*1bc40*/  ISETP.GE.AND P1, PT, R206, UR5, PT ;  /* 0x00000005ce007c0c */ /* 0x000fe2000bf26270 */
[----:B------:R1:W-:Y:S01]  /*1bc50*/  @!P2 ST.E.64 desc[UR36][R20.64], R70 ;  /* 0x000000461400a985 */ /* 0x0003e2000c101b24 */
[-C--:B--2---:R-:W-:Y:S02]  /*1bc60*/  @!P4 LEA R6, P2, R209, R2.reuse, 0x2 ;  /* 0x00000002d106c211 */ /* 0x084fe400078410ff */
[----:B------:R-:W-:Y:S02]  /*1bc70*/  @!P3 LEA.HI.X R5, R210, R3, R95, 0x2, P6 ;  /* 0x00000003d205b211 */ /* 0x000fe400030f145f */
[----:B---3--:R-:W-:-:S02]  /*1bc80*/  @!P5 LEA R8, P6, R208, R2, 0x2 ;  /* 0x00000002d008d211 */ /* 0x008fc400078c10ff */
[-C--:B------:R-:W-:Y:S01]  /*1bc90*/  @!P4 LEA.HI.X R7, R209, R3.reuse, R94, 0x2, P2 ;  /* 0x00000003d107c211 */ /* 0x080fe200010f145e */
[----:B------:R2:W-:Y:S01]  /*1bca0*/  @!P3 ST.E.64 desc[UR36][R4.64], R126 ;  /* 0x0000007e0400b985 */ /* 0x0005e2000c101b24 */
[----:B------:R-:W-:Y:S02]  /*1bcb0*/  @!P5 LEA.HI.X R9, R208, R3, R93, 0x2, P6 ;  /* 0x00000003d009d211 */ /* 0x000fe400030f145d */
[----:B------:R-:W-:Y:S01]  /*1bcc0*/  ISETP.GE.AND P2, PT, R205, UR5, PT ;  /* 0x00000005cd007c0c */ /* 0x000fe2000bf46270 */
[----:B------:R-:W-:Y:S01]  /*1bcd0*/  @!P4 ST.E.64 desc[UR36][R6.64], R78 ;  /* 0x0000004e0600c985 */ /* 0x000fe2000c101b24 */
[-C--:B----4-:R-:W-:Y:S02]  /*1bce0*/  @!P0 LEA R12, P3, R207, R2.reuse, 0x2 ;  /* 0x00000002cf0c8211 */ /* 0x090fe400078610ff */
[----:B0-----:R-:W-:Y:S01]  /*1bcf0*/  @!P1 LEA R14, P6, R206, R2, 0x2 ;  /* 0x00000002ce0e9211 */ /* 0x001fe200078c10ff */
[----:B------:R0:W-:Y:S01]  /*1bd00*/  @!P5 ST.E.64 desc[UR36][R8.64], R82 ;  /* 0x000000520800d985 */ /* 0x0001e2000c101b24 */
[----:B------:R-:W-:-:S02]  /*1bd10*/  ISETP.GE.AND P5, PT, R224, UR5, PT ;  /* 0x00000005e0007c0c */ /* 0x000fc4000bfa6270 */
[-C--:B------:R-:W-:Y:S02]  /*1bd20*/  @!P0 LEA.HI.X R13, R207, R3.reuse, R92, 0x2, P3 ;  /* 0x00000003cf0d8211 */ /* 0x080fe400018f145c */
[----:B------:R-:W-:Y:S02]  /*1bd30*/  @!P1 LEA.HI.X R15, R206, R3, R91, 0x2, P6 ;  /* 0x00000003ce0f9211 */ /* 0x000fe400030f145b */
[----:B------:R-:W-:Y:S01]  /*1bd40*/  ISETP.GE.AND P6, PT, R201, UR5, PT ;  /* 0x00000005c9007c0c */ /* 0x000fe2000bfc6270 */
[----:B------:R3:W-:Y:S01]  /*1bd50*/  @!P0 ST.E.64 desc[UR36][R12.64], R128 ;  /* 0x000000800c008985 */ /* 0x0007e2000c101b24 */
[----:B------:R-:W-:Y:S02]  /*1bd60*/  ISETP.GE.AND P4, PT, R223, UR5, PT ;  /* 0x00000005df007c0c */ /* 0x000fe4000bf86270 */
[----:B-1----:R-:W-:Y:S01]  /*1bd70*/  @!P2 LEA R20, P3, R205, R2, 0x2 ;  /* 0x00000002cd14a211 */ /* 0x002fe200078610ff */
[----:B------:R1:W-:Y:S01]  /*1bd80*/  @!P1 ST.E.64 desc[UR36][R14.64], R130 ;  /* 0x000000820e009985 */ /* 0x0003e2000c101b24 */
[----:B------:R-:W-:-:S02]  /*1bd90*/  ISETP.GE.AND P1, PT, R222, UR5, PT ;  /* 0x00000005de007c0c */ /* 0x000fc4000bf26270 */
[----:B------:R-:W-:Y:S02]  /*1bda0*/  ISETP.GE.AND P0, PT, R11, UR5, PT ;  /* 0x000000050b007c0c */ /* 0x000fe4000bf06270 */
[-C--:B------:R-:W-:Y:S02]  /*1bdb0*/  @!P2 LEA.HI.X R21, R205, R3.reuse, R90, 0x2, P3 ;  /* 0x00000003cd15a211 */ /* 0x080fe400018f145a */
[CC--:B--2---:R-:W-:Y:S02]  /*1bdc0*/  @!P5 LEA R4, P3, R224.reuse, R2.reuse, 0x2 ;  /* 0x00000002e004d211 */ /* 0x0c4fe400078610ff */
[----:B0-----:R-:W-:Y:S01]  /*1bdd0*/  SHF.R.S32.HI R8, RZ, 0x1f, R201 ;  /* 0x0000001fff087819 */ /* 0x001fe200000114c9 */
[----:B------:R1:W-:Y:S01]  /*1bde0*/  @!P2 ST.E.64 desc[UR36][R20.64], R132 ;  /* 0x000000841400a985 */ /* 0x0003e2000c101b24 */
[----:B------:R-:W-:Y:S02]  /*1bdf0*/  @!P5 LEA.HI.X R5, R224, R3, R88, 0x2, P3 ;  /* 0x00000003e005d211 */ /* 0x000fe400018f1458 */
[----:B---3--:R-:W-:-:S02]  /*1be00*/  @!P6 LEA R12, P3, R201, R2, 0x2 ;  /* 0x00000002c90ce211 */ /* 0x008fc400078610ff */
[-C--:B------:R-:W-:Y:S01]  /*1be10*/  @!P4 LEA R6, P2, R223, R2.reuse, 0x2 ;  /* 0x00000002df06c211 */ /* 0x080fe200078410ff */
[----:B------:R1:W-:Y:S01]  /*1be20*/  @!P5 ST.E.64 desc[UR36][R4.64], R134 ;  /* 0x000000860400d985 */ /* 0x0003e2000c101b24 */
[-C--:B------:R-:W-:Y:S02]  /*1be30*/  @!P6 LEA.HI.X R13, R201, R3.reuse, R8, 0x2, P3 ;  /* 0x00000003c90de211 */ /* 0x080fe400018f1408 */
[CC--:B------:R-:W-:Y:S02]  /*1be40*/  @!P1 LEA R8, P3, R222.reuse, R2.reuse, 0x2 ;  /* 0x00000002de089211 */ /* 0x0c0fe400078610ff */
[-C--:B------:R-:W-:Y:S02]  /*1be50*/  @!P4 LEA.HI.X R7, R223, R3.reuse, R22, 0x2, P2 ;  /* 0x00000003df07c211 */ /* 0x080fe400010f1416 */
[C---:B------:R-:W-:Y:S02]  /*1be60*/  @!P0 LEA R24, P2, R11.reuse, R2, 0x2 ;  /* 0x000000020b188211 */ /* 0x040fe400078410ff */
[-C--:B------:R-:W-:Y:S01]  /*1be70*/  @!P1 LEA.HI.X R9, R222, R3.reuse, R229, 0x2, P3 ;  /* 0x00000003de099211 */ /* 0x080fe200018f14e5 */
[----:B------:R1:W-:Y:S01]  /*1be80*/  @!P4 ST.E.64 desc[UR36][R6.64], R136 ;  /* 0x000000880600c985 */ /* 0x0003e2000c101b24 */
[----:B------:R-:W-:Y:S01]  /*1be90*/  @!P0 LEA.HI.X R25, R11, R3, R0, 0x2, P2 ;  /* 0x000000030b198211 */ /* 0x000fe200010f1400 */
[----:B------:R-:W-:-:S02]  /*1bea0*/  VIADD R11, R19, 0xb8 ;  /* 0x000000b8130b7836 */ /* 0x000fc40000000000 */
[----:B------:R1:W-:Y:S04]  /*1beb0*/  @!P1 ST.E.64 desc[UR36][R8.64], R106 ;  /* 0x0000006a08009985 */ /* 0x0003e8000c101b24 */
[----:B------:R1:W-:Y:S04]  /*1bec0*/  @!P6 ST.E.64 desc[UR36][R12.64], R110 ;  /* 0x0000006e0c00e985 */ /* 0x0003e8000c101b24 */
        /* <DEDUP_REMOVED lines=8> */
.L_x_4982:
[----:B------:R-:W1:Y:S01]  /*1bf50*/  LDC.64 R6, c[0x0][0xc08] ;  /* 0x00030200ff067b82 */ /* 0x000e620000000a00 */
[----:B------:R-:W-:-:S07]  /*1bf60*/  IMAD.MOV.U32 R11, RZ, RZ, RZ ;  /* 0x000000ffff0b7224 */ /* 0x000fce00078e00ff */
[----:B------:R-:W2:Y:S08]  /*1bf70*/  LDC.64 R4, c[0x0][0xc00] ;  /* 0x00030000ff047b82 */ /* 0x000eb00000000a00 */
[----:B------:R-:W4:Y:S01]  /*1bf80*/  LDC.64 R2, c[0x0][0xc00] ;  /* 0x00030000ff027b82 */ /* 0x000f220000000a00 */
[----:B-1----:R-:W-:-:S04]  /*1bf90*/  ISETP.NE.U32.AND P0, PT, R6, RZ, PT ;  /* 0x000000ff0600720c */ /* 0x002fc80003f05070 */
[----:B------:R-:W-:Y:S02]  /*1bfa0*/  ISETP.NE.AND.EX P1, PT, R7, RZ, PT, P0 ;  /* 0x000000ff0700720c */ /* 0x000fe40003f25300 */
[----:B--2---:R-:W-:-:S04]  /*1bfb0*/  ISETP.NE.U32.AND P0, PT, R4, RZ, PT ;  /* 0x000000ff0400720c */ /* 0x004fc80003f05070 */
[----:B------:R-:W-:Y:S01]  /*1bfc0*/  ISETP.NE.AND.EX P0, PT, R5, RZ, PT, P0 ;  /* 0x000000ff0500720c */ /* 0x000fe20003f05300 */
[----:B------:R-:W-:Y:S01]  /*1bfd0*/  ULDC UR5, c[0x0][0xa88] ;  /* 0x0002a20000057ab9 */ /* 0x000fe20000000800 */
[----:B----4-:R-:W-:-:S05]  /*1bfe0*/  IMAD.WIDE R2, R200, 0x4, R2 ;  /* 0x00000004c8027825 */ /* 0x010fca00078e0202 */
[----:B------:R-:W1:Y:S01]  /*1bff0*/  @P1 LDC.64 R4, c[0x0][0xc08] ;  /* 0x00030200ff041b82 */ /* 0x000e620000000a00 */
[----:B------:R-:W-:-:S05]  /*1c000*/  IMAD.U32 R0, RZ, RZ, UR5 ;  /* 0x00000005ff007e24 */ /* 0x000fca000f8e00ff */
[----:B------:R2:W5:Y:S01]  /*1c010*/  @P0 LDG.E R11, desc[UR36][R2.64] ;  /* 0x00000024020b0981 */ /* 0x000562000c1e1900 */
[----:B-1----:R-:W-:-:S05]  /*1c020*/  @P1 IMAD.WIDE R4, R200, 0x4, R4 ;  /* 0x00000004c8041825 */ /* 0x002fca00078e0204 */
[----:B------:R2:W5:Y:S01]  /*1c030*/  @P1 LDG.E R0, desc[UR36][R4.64] ;  /* 0x0000002404001981 */ /* 0x000562000c1e1900 */
[----:B------:R-:W-:Y:S02]  /*1c040*/  ISETP.NE.AND P2, PT, R198, RZ, PT ;  /* 0x000000ffc600720c */ /* 0x000fe40003f45270 */
[----:B------:R-:W-:Y:S02]  /*1c050*/  ISETP.GT.AND P3, PT, R192, 0x7f, PT ;  /* 0x0000007fc000780c */ /* 0x000fe40003f64270 */
[----:B------:R-:W-:-:S09]  /*1c060*/  SHF.R.S32.HI R20, RZ, 0x1f, R200 ;  /* 0x0000001fff147819 */ /* 0x000fd200000114c8 */
[----:B------:R-:W1:Y:S02]  /*1c070*/  @!P2 LDC R198, c[0x0][0xad4] ;  /* 0x0002b500ffc6ab82 */ /* 0x000e640000000800 */
[----:B-1----:R-:W-:Y:S01]  /*1c080*/  ISETP.GT.AND P2, PT, R198, 0x1, PT ;  /* 0x00000001c600780c */ /* 0x002fe20003f44270 */
[----:B--2---:R-:W-:-:S12]  /*1c090*/  @P1 BRA `(.L_x_4994) ;  /* 0x0000000000101947 */ /* 0x004fd80003800000 */
[----:B------:R-:W-:Y:S05]  /*1c0a0*/  @!P0 BRA `(.L_x_4994) ;  /* 0x00000000000c8947 */ /* 0x000fea0003800000 */
[----:B------:R-:W2:Y:S04]  /*1c0b0*/  LDG.E R5, desc[UR36][R2.64] ;  /* 0x0000002402057981 */ /* 0x000ea8000c1e1900 */
[----:B-----5:R-:W2:Y:S02]  /*1c0c0*/  LDG.E R0, desc[UR36][R2.64+0x4] ;  /* 0x0000042402007981 */ /* 0x020ea4000c1e1900 */
[----:B--2---:R-:W-:-:S07]  /*1c0d0*/  IMAD.IADD R0, R0, 0x1, -R5 ;  /* 0x0000000100007824 */ /* 0x004fce00078e0a05 */
.L_x_4994:
[----:B------:R-:W-:Y:S01]  /*1c0e0*/  BSSY B1, `(.L_x_4995) ;  /* 0x0000038000017945 */ /* 0x000fe20003800000 */
[----:B------:R-:W-:Y:S02]  /*1c0f0*/  SEL R25, R200, RZ, !P0 ;  /* 0x000000ffc8197207 */ /* 0x000fe40004000000 */
[----:B------:R-:W-:Y:S02]  /*1c100*/  SEL R20, R20, RZ, !P0 ;  /* 0x000000ff14147207 */ /* 0x000fe40004000000 */
[----:B-----5:R-:W-:Y:S01]  /*1c110*/  SHF.R.S32.HI R18, RZ, 0x1f, R11 ;  /* 0x0000001fff127819 */ /* 0x020fe2000001140b */
[----:B------:R-:W-:Y:S06]  /*1c120*/  @P3 BRA `(.L_x_4996) ;  /* 0x0000000000cc3947 */ /* 0x000fec0003800000 */
[----:B------:R-:W1:Y:S01]  /*1c130*/  S2R R3, SR_TID.X ;  /* 0x0000000000037919 */ /* 0x000e620000002100 */
[----:B------:R-:W2:Y:S01]  /*1c140*/  LDC R31, c[0x0][0xbe8] ;  /* 0x0002fa00ff1f7b82 */ /* 0x000ea20000000800 */
[----:B------:R-:W-:-:S13]  /*1c150*/  R2UR UR5, R22 ;  /* 0x00000000160572ca */ /* 0x000fda00000e0000 */
[----:B------:R-:W-:Y:S02]  /*1c160*/  IMAD.U32 R27, RZ, RZ, UR5 ;  /* 0x00000005ff1b7e24 */ /* 0x000fe4000f8e00ff */
[----:B--2---:R-:W-:-:S03]  /*1c170*/  IMAD R2, R0, R31, RZ ;  /* 0x0000001f00027224 */ /* 0x004fc600078e02ff */
[----:B-1----:R-:W-:-:S04]  /*1c180*/  IADD3 R27, R27, -0x80, R3 ;  /* 0xffffff801b1b7810 */ /* 0x002fc80007ffe003 */
[----:B------:R-:W-:-:S13]  /*1c190*/  ISETP.GE.AND P0, PT, R27, R2, PT ;  /* 0x000000021b00720c */ /* 0x000fda0003f06270 */
[----:B------:R-:W-:Y:S05]  /*1c1a0*/  @P0 BRA `(.L_x_4996) ;  /* 0x0000000000ac0947 */ /* 0x000fea0003800000 */
[----:B------:R-:W-:Y:S01]  /*1c1b0*/  ISETP.NE.AND P1, PT, R31, 0x1, PT ;  /* 0x000000011f00780c */ /* 0x000fe20003f25270 */
[----:B------:R-:W-:Y:S01]  /*1c1c0*/  IMAD.MOV.U32 R17, RZ, RZ, 0x9b8 ;  /* 0x000009b8ff117424 */ /* 0x000fe200078e00ff */
[----:B------:R-:W-:Y:S01]  /*1c1d0*/  ISETP.GT.AND P0, PT, R198, 0x1, PT ;  /* 0x00000001c600780c */ /* 0x000fe20003f04270 */
[----:B------:R-:W1:Y:S01]  /*1c1e0*/  LDC.64 R28, c[0x0][0xba8] ;  /* 0x0002ea00ff1c7b82 */ /* 0x000e620000000a00 */
[----:B------:R-:W-:Y:S02]  /*1c1f0*/  IMAD.MOV.U32 R15, RZ, RZ, R27 ;  /* 0x000000ffff0f7224 */ /* 0x000fe400078e001b */
[----:B------:R-:W-:Y:S02]  /*1c200*/  SEL R17, R17, 0x978, P0 ;  /* 0x0000097811117807 */ /* 0x000fe40000000000 */
[----:B------:R-:W-:-:S03]  /*1c210*/  SEL R203, R203, RZ, P0 ;  /* 0x000000ffcbcb7207 */ /* 0x000fc60000000000 */
[----:B------:R-:W2:Y:S08]  /*1c220*/  LDC.64 R4, c[0x0][R17+0x220] ;  /* 0x0000880011047b82 */ /* 0x000eb00000000a00 */
[----:B---3--:R-:W3:Y:S08]  /*1c230*/  @P1 LDC R14, c[0x0][0xbec] ;  /* 0x0002fb00ff0e1b82 */ /* 0x008ef00000000800 */
[----:B------:R-:W4:Y:S08]  /*1c240*/  LDC.64 R2, c[0x0][R17+0x218] ;  /* 0x0000860011027b82 */ /* 0x000f300000000a00 */
[----:B------:R-:W5:Y:S01]  /*1c250*/  @P1 LDC R33, c[0x0][0xbf0] ;  /* 0x0002fc00ff211b82 */ /* 0x000f620000000800 */
[----:B--2---:R-:W-:-:S02]  /*1c260*/  IMAD R5, R5, R25, RZ ;  /* 0x0000001905057224 */ /* 0x004fc400078e02ff */
[----:B------:R-:W-:-:S04]  /*1c270*/  IMAD.WIDE.U32 R12, R4, R25, RZ ;  /* 0x00000019040c7225 */ /* 0x000fc800078e00ff */
[----:B------:R-:W-:Y:S01]  /*1c280*/  IMAD R5, R4, R20, R5 ;  /* 0x0000001404057224 */ /* 0x000fe200078e0205 */
[----:B------:R-:W2:Y:S01]  /*1c290*/  LDC.64 R6, c[0x0][R17+0x228] ;  /* 0x00008a0011067b82 */ /* 0x000ea20000000a00 */
[----:B---3--:R-:W-:-:S04]  /*1c2a0*/  @P1 IMAD.HI.U32 R14, R27, R14, RZ ;  /* 0x0000000e1b0e1227 */ /* 0x008fc800078e00ff */
[----:B------:R-:W-:-:S03]  /*1c2b0*/  IMAD.IADD R13, R13, 0x1, R5 ;  /* 0x000000010d0d7824 */ /* 0x000fc600078e0205 */
[----:B------:R-:W3:Y:S01]  /*1c2c0*/  LDC.64 R8, c[0x0][R17+0x210] ;  /* 0x0000840011087b82 */ /* 0x000ee20000000a00 */
[-C--:B----4-:R-:W-:Y:S02]  /*1c2d0*/  IMAD R21, R3, R196.reuse, RZ ;  /* 0x000000c403157224 */ /* 0x090fe400078e02ff */
[----:B------:R-:W-:-:S04]  /*1c2e0*/  IMAD.WIDE.U32 R2, R2, R196, RZ ;  /* 0x000000c402027225 */ /* 0x000fc800078e00ff */
[----:B------:R-:W-:Y:S01]  /*1c2f0*/  IMAD.IADD R21, R3, 0x1, R21 ;  /* 0x0000000103157824 */ /* 0x000fe200078e0215 */
[----:B-----5:R-:W-:Y:S01]  /*1c300*/  @P1 SHF.R.U32.HI R15, RZ, R33, R14 ;  /* 0x00000021ff0f1219 */ /* 0x020fe2000001160e */
[----:B-1----:R-:W1:Y:S01]  /*1c310*/  @!P0 LDC R28, c[0x0][0xb50] ;  /* 0x0002d400ff1c8b82 */ /* 0x002e620000000800 */
[----:B------:R-:W-:-:S03]  /*1c320*/  IADD3 R4, P1, P3, R12, R2, R11 ;  /* 0x000000020c047210 */ /* 0x000fc60007b3e00b */
[----:B------:R-:W-:Y:S02]  /*1c330*/  IMAD.MOV R12, RZ, RZ, -R15 ;  /* 0x000000ffff0c7224 */ /* 0x000fe400078e0a0f */
[----:B--2---:R-:W-:Y:S02]  /*1c340*/  IMAD.WIDE.U32 R2, R6, R203, RZ ;  /* 0x000000cb06027225 */ /* 0x004fe400078e00ff */
[----:B------:R-:W2:Y:S01]  /*1c350*/  @!P0 LDC R29, c[0x0][0xb54] ;  /* 0x0002d500ff1d8b82 */ /* 0x000ea20000000800 */
[----:B------:R-:W-:Y:S01]  /*1c360*/  IADD3.X R6, R13, R21, R18, P1, P3 ;  /* 0x000000150d067210 */ /* 0x000fe20000fe6412 */
[----:B------:R-:W-:Y:S01]  /*1c370*/  IMAD R7, R7, R203, RZ ;  /* 0x000000cb07077224 */ /* 0x000fe200078e02ff */
[----:B------:R-:W-:Y:S01]  /*1c380*/  IADD3 R2, P0, P1, R15, R4, R2 ;  /* 0x000000040f027210 */ /* 0x000fe2000791e002 */
[----:B------:R-:W-:Y:S01]  /*1c390*/  IMAD R5, R31, R12, R27 ;  /* 0x0000000c1f057224 */ /* 0x000fe200078e021b */
[----:B------:R-:W-:Y:S01]  /*1c3a0*/  SHF.R.S32.HI R15, RZ, 0x1f, R15 ;  /* 0x0000001fff0f7819 */ /* 0x000fe2000001140f */
[----:B------:R-:W-:-:S02]  /*1c3b0*/  IMAD.IADD R7, R3, 0x1, R7 ;  /* 0x0000000103077824 */ /* 0x000fc400078e0207 */
[----:B---3--:R-:W-:-:S03]  /*1c3c0*/  IMAD R4, R9, R5, RZ ;  /* 0x0000000509047224 */ /* 0x008fc600078e02ff */
[----:B------:R-:W-:Y:S02]  /*1c3d0*/  IADD3.X R3, R15, R6, R7, P0, P1 ;  /* 0x000000060f037210 */ /* 0x000fe400007e2407 */
[----:B------:R-:W-:Y:S01]  /*1c3e0*/  SHF.R.S32.HI R7, RZ, 0x1f, R5 ;  /* 0x0000001fff077819 */ /* 0x000fe20000011405 */
[----:B------:R-:W-:-:S04]  /*1c3f0*/  IMAD.WIDE.U32 R2, R8, R5, R2 ;  /* 0x0000000508027225 */ /* 0x000fc800078e0002 */
[----:B------:R-:W-:Y:S01]  /*1c400*/  IMAD R7, R8, R7, R4 ;  /* 0x0000000708077224 */ /* 0x000fe200078e0204 */
[----:B-1----:R-:W-:-:S03]  /*1c410*/  LEA R4, P0, R2, R28, 0x2 ;  /* 0x0000001c02047211 */ /* 0x002fc600078010ff */
[----:B------:R-:W-:-:S05]  /*1c420*/  IMAD.IADD R3, R3, 0x1, R7 ;  /* 0x0000000103037824 */ /* 0x000fca00078e0207 */
[----:B--2---:R-:W-:Y:S01]  /*1c430*/  LEA.HI.X R5, R2, R29, R3, 0x2, P0 ;  /* 0x0000001d02057211 */ /* 0x004fe200000f1403 */
[----:B------:R-:W-:-:S05]  /*1c440*/  IMAD.MOV.U32 R3, RZ, RZ, -0x800000 ;  /* 0xff800000ff037424 */ /* 0x000fca00078e00ff */
[----:B------:R1:W-:Y:S02]  /*1c450*/  STG.E desc[UR36][R4.64], R3 ;  /* 0x0000000304007986 */ /* 0x0003e4000c101924 */
.L_x_4996:
[----:B------:R-:W-:Y:S05]  /*1c460*/  BSYNC B1 ;  /* 0x0000000000017941 */ /* 0x000fea0003800000 */
.L_x_4995:
[----:B------:R-:W-:Y:S05]  /*1c470*/  @P2 BRA `(.L_x_4991) ;  /* 0x0000000400f42947 */ /* 0x000fea0003800000 */
[----:B------:R-:W2:Y:S01]  /*1c480*/  LDC R13, c[0x0][0xbe8] ;  /* 0x0002fa00ff0d7b82 */ /* 0x000ea20000000800 */
[----:B------:R-:W-:Y:S01]  /*1c490*/  R2UR UR5, R22 ;  /* 0x00000000160572ca */ /* 0x000fe200000e0000 */
[----:B------:R-:W-:Y:S01]  /*1c4a0*/  ULDC.64 UR6, c[0x0][0xaa0] ;  /* 0x0002a80000067ab9 */ /* 0x000fe20000000a00 */
[----:B-1----:R-:W-:Y:S01]  /*1c4b0*/  IMAD R4, R228, 0x20, R225 ;  /* 0x00000020e4047824 */ /* 0x002fe200078e02e1 */
[----:B------:R-:W-:Y:S01]  /*1c4c0*/  ULDC.64 UR8, c[0x0][0xaf0] ;  /* 0x0002bc0000087ab9 */ /* 0x000fe20000000a00 */
[----:B------:R-:W-:Y:S01]  /*1c4d0*/  IMAD R2, R18, UR6, RZ ;  /* 0x0000000612027c24 */ /* 0x000fe2000f8e02ff */
[----:B------:R-:W-:Y:S03]  /*1c4e0*/  BSSY B1, `(.L_x_4997) ;  /* 0x0000040000017945 */ /* 0x000fe60003800000 */
[C---:B------:R-:W-:Y:S02]  /*1c4f0*/  IMAD R5, R11.reuse, UR7, R2 ;  /* 0x000000070b057c24 */ /* 0x040fe4000f8e0202 */
[----:B------:R-:W-:Y:S01]  /*1c500*/  IMAD.WIDE.U32 R2, R11, UR6, RZ ;  /* 0x000000060b027c25 */ /* 0x000fe2000f8e00ff */
[----:B------:R-:W-:-:S03]  /*1c510*/  ULDC.64 UR6, c[0x0][0xae8] ;  /* 0x0002ba0000067ab9 */ /* 0x000fc60000000a00 */
[----:B------:R-:W-:Y:S02]  /*1c520*/  VIADD R9, R4, UR5 ;  /* 0x0000000504097c36 */ /* 0x000fe40008000000 */
[----:B------:R-:W-:Y:S02]  /*1c530*/  IMAD.IADD R3, R3, 0x1, R5 ;  /* 0x0000000103037824 */ /* 0x000fe400078e0205 */
[----:B------:R-:W-:Y:S02]  /*1c540*/  IMAD.MOV.U32 R5, RZ, RZ, R9 ;  /* 0x000000ffff057224 */ /* 0x000fe400078e0009 */
[----:B------:R-:W-:Y:S01]  /*1c550*/  IMAD.WIDE.U32 R2, R196, UR6, R2 ;  /* 0x00000006c4027c25 */ /* 0x000fe2000f8e0002 */
[----:B--2---:R-:W-:-:S03]  /*1c560*/  ISETP.NE.AND P0, PT, R13, 0x1, PT ;  /* 0x000000010d00780c */ /* 0x004fc60003f05270 */
[----:B------:R-:W-:Y:S01]  /*1c570*/  IMAD R3, R196, UR7, R3 ;  /* 0x00000007c4037c24 */ /* 0x000fe2000f8e0203 */
[----:B------:R-:W-:Y:S01]  /*1c580*/  ULDC.64 UR6, c[0x0][0xae0] ;  /* 0x0002b80000067ab9 */ /* 0x000fe20000000a00 */
[----:B------:R-:W-:Y:S02]  /*1c590*/  VIADD R8, R225, UR5 ;  /* 0x00000005e1087c36 */ /* 0x000fe40008000000 */
[----:B------:R-:W-:-:S06]  /*1c5a0*/  IMAD.WIDE.U32 R2, R25, UR8, R2 ;  /* 0x0000000819027c25 */ /* 0x000fcc000f8e0002 */
[----:B------:R-:W1:Y:S08]  /*1c5b0*/  @P0 LDC R6, c[0x0][0xbec] ;  /* 0x0002fb00ff060b82 */ /* 0x000e700000000800 */
[----:B------:R-:W2:Y:S01]  /*1c5c0*/  @P0 LDC R7, c[0x0][0xbf0] ;  /* 0x0002fc00ff070b82 */ /* 0x000ea20000000800 */
[----:B-1----:R-:W-:-:S04]  /*1c5d0*/  @P0 IMAD.HI.U32 R4, R9, R6, RZ ;  /* 0x0000000609040227 */ /* 0x002fc800078e00ff */
[----:B------:R-:W-:Y:S01]  /*1c5e0*/  IMAD R6, R20, UR8, RZ ;  /* 0x0000000814067c24 */ /* 0x000fe2000f8e02ff */
[----:B--2---:R-:W-:-:S03]  /*1c5f0*/  @P0 SHF.R.U32.HI R5, RZ, R7, R4 ;  /* 0x00000007ff050219 */ /* 0x004fc60000011604 */
[----:B------:R-:W-:Y:S01]  /*1c600*/  IMAD R7, R25, UR9, R6 ;  /* 0x0000000919077c24 */ /* 0x000fe2000f8e0206 */
[--C-:B------:R-:W-:Y:S01]  /*1c610*/  SHF.R.S32.HI R4, RZ, 0x1f, R5.reuse ;  /* 0x0000001fff047819 */ /* 0x100fe20000011405 */
        /* <DEDUP_REMOVED lines=19> */
[----:B------:R-:W-:Y:S02]  /*1c750*/  VIADD R0, R8, 0x20 ;  /* 0x0000002008007836 */ /* 0x000fe40000000000 */
[----:B------:R-:W-:Y:S01]  /*1c760*/  IMAD.SHL.U32 R7, R228, 0x8, RZ ;  /* 0x00000008e4077824 */ /* 0x000fe200078e00ff */
[----:B------:R-:W-:-:S02]  /*1c770*/  LEA.HI.X R5, R2, UR7, R3, 0x1, P3 ;  /* 0x0000000702057c11 */ /* 0x000fc400098f0c03 */
[----:B------:R-:W-:Y:S01]  /*1c780*/  ISETP.GE.AND P0, PT, R0, R13, PT ;  /* 0x0000000d0000720c */ /* 0x000fe20003f06270 */
[C---:B------:R-:W-:Y:S01]  /*1c790*/  VIADD R9, R7.reuse, 0x40 ;  /* 0x0000004007097836 */ /* 0x040fe20000000000 */
[----:B------:R1:W2:Y:S01]  /*1c7a0*/  SHFL.IDX PT, R2, R4, RZ, 0x181f ;  /* 0x00181fff04027589 */ /* 0x0002a200000e0000 */
[----:B------:R-:W-:Y:S01]  /*1c7b0*/  VIADD R11, R7, 0x80 ;  /* 0x00000080070b7836 */ /* 0x000fe20000000000 */
[----:B------:R-:W-:Y:S02]  /*1c7c0*/  SHF.R.S32.HI R6, RZ, 0x1f, R7 ;  /* 0x0000001fff067819 */ /* 0x000fe40000011407 */
[----:B------:R1:W4:Y:S01]  /*1c7d0*/  SHFL.IDX PT, R0, R5, RZ, 0x181f ;  /* 0x00181fff05007589 */ /* 0x00032200000e0000 */
[----:B------:R-:W-:Y:S02]  /*1c7e0*/  SHF.R.S32.HI R12, RZ, 0x1f, R9 ;  /* 0x0000001fff0c7819 */ /* 0x000fe40000011409 */
[----:B---3--:R-:W-:Y:S01]  /*1c7f0*/  SHF.R.S32.HI R14, RZ, 0x1f, R11 ;  /* 0x0000001fff0e7819 */ /* 0x008fe2000001140b */
[----:B------:R-:W-:Y:S06]  /*1c800*/  @P2 BRA `(.L_x_4998) ;  /* 0x0000000000342947 */ /* 0x000fec0003800000 */
[----:B------:R-:W-:Y:S02]  /*1c810*/  ULDC UR5, c[0x0][0xac8] ;  /* 0x0002b20000057ab9 */ /* 0x000fe40000000800 */
[----:B------:R-:W-:Y:S02]  /*1c820*/  ISETP.GE.AND P4, PT, R7, UR5, PT ;  /* 0x0000000507007c0c */ /* 0x000fe4000bf86270 */
[----:B------:R-:W-:Y:S02]  /*1c830*/  ISETP.GE.AND P3, PT, R9, UR5, PT ;  /* 0x0000000509007c0c */ /* 0x000fe4000bf66270 */
[----:B------:R-:W-:-:S09]  /*1c840*/  ISETP.GE.AND P2, PT, R11, UR5, PT ;  /* 0x000000050b007c0c */ /* 0x000fd2000bf46270 */
[-C--:B--2---:R-:W-:Y:S02]  /*1c850*/  @!P4 LEA R20, P6, R7, R2.reuse, 0x1 ;  /* 0x000000020714c211 */ /* 0x084fe400078c08ff */
        /* <DEDUP_REMOVED lines=8> */
.L_x_4998:
[----:B------:R-:W-:Y:S05]  /*1c8e0*/  BSYNC B1 ;  /* 0x0000000000017941 */ /* 0x000fea0003800000 */
.L_x_4997:
[----:B----4-:R4:W0:Y:S01]  /*1c8f0*/  SHFL.IDX PT, R0, R5, 0x1, 0x181f ;  /* 0x00381f0005007f89 */ /* 0x01082200000e0000 */
[----:B------:R-:W-:Y:S03]  /*1c900*/  BSSY B1, `(.L_x_4999) ;  /* 0x0000010000017945 */ /* 0x000fe60003800000 */
[----:B--23--:R4:W2:Y:S01]  /*1c910*/  SHFL.IDX PT, R2, R4, 0x1, 0x181f ;  /* 0x00381f0004027f89 */ /* 0x00c8a200000e0000 */
[----:B------:R-:W-:Y:S05]  /*1c920*/  @P0 BRA `(.L_x_5000) ;  /* 0x0000000000340947 */ /* 0x000fea0003800000 */
        /* <DEDUP_REMOVED lines=13> */
.L_x_5000:
[----:B------:R-:W-:Y:S05]  /*1ca00*/  BSYNC B1 ;  /* 0x0000000000017941 */ /* 0x000fea0003800000 */
.L_x_4999:
[----:B0-----:R0:W0:Y:S01]  /*1ca10*/  SHFL.IDX PT, R0, R5, 0x2, 0x181f ;  /* 0x00581f0005007f89 */ /* 0x00102200000e0000 */
[----:B------:R-:W-:Y:S03]  /*1ca20*/  BSSY B1, `(.L_x_5001) ;  /* 0x0000010000017945 */ /* 0x000fe60003800000 */
[----:B--23--:R2:W3:Y:S01]  /*1ca30*/  SHFL.IDX PT, R2, R4, 0x2, 0x181f ;  /* 0x00581f0004027f89 */ /* 0x00c4e200000e0000 */
        /* <DEDUP_REMOVED lines=14> */
.L_x_5002:
[----:B------:R-:W-:Y:S05]  /*1cb20*/  BSYNC B1 ;  /* 0x0000000000017941 */ /* 0x000fea0003800000 */
.L_x_5001:
[----:B0-----:R-:W-:Y:S01]  /*1cb30*/  VIADD R0, R8, 0x60 ;  /* 0x0000006008007836 */ /* 0x001fe20000000000 */
[----:B-1--4-:R-:W0:Y:S04]  /*1cb40*/  SHFL.IDX PT, R5, R5, 0x3, 0x181f ;  /* 0x00781f0005057f89 */ /* 0x012e2800000e0000 */
[----:B------:R-:W-:Y:S01]  /*1cb50*/  ISETP.GE.AND P0, PT, R0, R13, PT ;  /* 0x0000000d0000720c */ /* 0x000fe20003f06270 */
[----:B---3--:R1:W3:-:S12]  /*1cb60*/  SHFL.IDX PT, R2, R4, 0x3, 0x181f ;  /* 0x00781f0004027f89 */ /* 0x0082d800000e0000 */
[----:B-1----:R-:W-:Y:S05]  /*1cb70*/  @P0 BRA `(.L_x_4991) ;  /* 0x0000000000340947 */ /* 0x002fea0003800000 */
        /* <DEDUP_REMOVED lines=13> */
.L_x_4991:
[----:B------:R-:W-:Y:S05]  /*1cc50*/  BSYNC B0 ;  /* 0x0000000000007941 */ /* 0x000fea0003800000 */
.L_x_4981:
[----:B------:R-:W-:Y:S02]  /*1cc60*/  ULDC UR5, c[0x0][0xc3c] ;  /* 0x00030f0000057ab9 */ /* 0x000fe40000000800 */
[----:B------:R-:W-:-:S06]  /*1cc70*/  UISETP.GE.AND UP0, UPT, UR40, UR5, UPT ;  /* 0x000000052800728c */ /* 0x000fcc000bf06270 */
[----:B------:R-:W-:-:S13]  /*1cc80*/  PLOP3.LUT P0, PT, PT, PT, UP0, 0x80, 0x0 ;  /* 0x000000000000781c */ /* 0x000fda0003f0f008 */
[----:B------:R-:W-:Y:S05]  /*1cc90*/  @!P0 BRA `(.L_x_5003) ;  /* 0xfffffe4400948947 */ /* 0x000fea000383ffff */
[----:B------:R-:W-:Y:S05]  /*1cca0*/  EXIT ;  /* 0x000000000000794d */ /* 0x000fea0003800000 */
.L_x_4816:
        /* <DEDUP_REMOVED lines=16> */
.L_x_5004:
[----:B------:R-:W0:Y:S01]  /*1cdb0*/  S2R R0, SR_TID.X ;  /* 0x0000000000007919 */ /* 0x000e220000002100 */
[----:B------:R-:W-:Y:S01]  /*1cdc0*/  ULDC UR4, c[0x0][0xc3c] ;  /* 0x00030f0000047ab9 */ /* 0x000fe20000000800 */
[----:B------:R-:W-:Y:S01]  /*1cdd0*/  IMAD.MOV.U32 R7, RZ, RZ, RZ ;  /* 0x000000ffff077224 */ /* 0x000fe200078e00ff */
[----:B------:R-:W1:Y:S01]  /*1cde0*/  S2UR UR6, SR_CTAID.X ;  /* 0x00000000000679c3 */ /* 0x000e620000002500 */
[----:B------:R-:W-:Y:S01]  /*1cdf0*/  ULDC UR5, c[0x0][0xc38] ;  /* 0x00030e0000057ab9 */ /* 0x000fe20000000800 */
[----:B0-----:R-:W-:-:S04]  /*1ce00*/  LOP3.LUT R0, R0, 0x1f, RZ, 0xc0, !PT ;  /* 0x0000001f00007812 */ /* 0x001fc800078ec0ff */
[----:B------:R-:W-:-:S04]  /*1ce10*/  ISETP.NE.AND P0, PT, R0, 0x1f, PT ;  /* 0x0000001f0000780c */ /* 0x000fc80003f05270 */
[----:B------:R-:W-:-:S13]  /*1ce20*/  ISETP.GE.OR P1, PT, R0, UR4, !P0 ;  /* 0x0000000400007c0c */ /* 0x000fda000c726670 */
[----:B------:R-:W0:Y:S08]  /*1ce30*/  @!P1 LDC.64 R4, c[0x0][0xc80] ;  /* 0x00032000ff049b82 */ /* 0x000e300000000a00 */
[----:B------:R-:W2:Y:S01]  /*1ce40*/  @!P1 LDC.64 R2, c[0x0][0xc78] ;  /* 0x00031e00ff029b82 */ /* 0x000ea20000000a00 */
[----:B0-----:R-:W-:-:S05]  /*1ce50*/  @!P1 IMAD.WIDE.U32 R4, R0, 0x4, R4 ;  /* 0x0000000400049825 */ /* 0x001fca00078e0004 */
        /* <DEDUP_REMOVED lines=33> */
.L_x_5008:
[----:B------:R-:W0:Y:S01]  /*1d070*/  LDC R2, c[0x0][0xc3c] ;  /* 0x00030f00ff027b82 */ /* 0x000e220000000800 */
[----:B------:R-:W-:Y:S01]  /*1d080*/  UIADD3 UR4, UR4, 0x1f, URZ ;  /* 0x0000001f04047890 */ /* 0x000fe2000fffe03f */
[----:B------:R-:W-:Y:S02]  /*1d090*/  ULDC UR7, c[0x0][0xc3c] ;  /* 0x00030f0000077ab9 */ /* 0x000fe40000000800 */
[----:B------:R-:W-:-:S03]  /*1d0a0*/  IMAD.U32 R27, RZ, RZ, UR7 ;  /* 0x00000007ff1b7e24 */ /* 0x000fc6000f8e00ff */
[----:B0-----:R-:W-:-:S13]  /*1d0b0*/  ISETP.LE.AND P6, PT, R2, UR4, PT ;  /* 0x0000000402007c0c */ /* 0x001fda000bfc3270 */
[----:B------:R-:W-:Y:S05]  /*1d0c0*/  @P6 BRA `(.L_x_5007) ;  /* 0x0000000800a46947 */ /* 0x000fea0003800000 */
[----:B------:R-:W-:-:S05]  /*1d0d0*/  VIADD R7, R0, UR4 ;  /* 0x0000000400077c36 */ /* 0x000fca0008000000 */
[----:B------:R-:W-:-:S13]  /*1d0e0*/  ISETP.GE.OR P6, PT, R7, R2, !P0 ;  /* 0x000000020700720c */ /* 0x000fda00047c6670 */
[----:B------:R-:W0:Y:S08]  /*1d0f0*/  @!P6 LDC.64 R4, c[0x0][0xc80] ;  /* 0x00032000ff04eb82 */ /* 0x000e300000000a00 */
[----:B------:R-:W1:Y:S01]  /*1d100*/  @!P6 LDC.64 R2, c[0x0][0xc78] ;  /* 0x00031e00ff02eb82 */ /* 0x000e620000000a00 */
[----:B0-----:R-:W-:-:S04]  /*1d110*/  @!P6 IMAD.WIDE R4, R7, 0x4, R4 ;  /* 0x000000040704e825 */ /* 0x001fc800078e0204 */
[----:B-1----:R-:W-:Y:S01]  /*1d120*/  @!P6 IMAD.WIDE R2, R7, 0x4, R2 ;  /* 0x000000040702e825 */ /* 0x002fe200078e0202 */
[----:B------:R-:W-:-:S06]  /*1d130*/  CS2R R6, SRZ ;  /* 0x0000000000067805 */ /* 0x000fcc000001ff00 */
[----:B------:R-:W2:Y:S04]  /*1d140*/  @!P6 LDG.E R6, desc[UR36][R4.64] ;  /* 0x000000240406e981 */ /* 0x000ea8000c1e1900 */
        /* <DEDUP_REMOVED lines=22> */
.L_x_5006:
        /* <DEDUP_REMOVED lines=13> */
.L_x_5009:
[----:B-1----:R-:W-:Y:S02]  /*1d380*/  IMAD R24, R24, UR5, R3 ;  /* 0x0000000518187c24 */ /* 0x002fe4000f8e0203 */
[----:B------:R-:W-:-:S03]  /*1d390*/  VIADD R27, R27, UR4 ;  /* 0x000000041b1b7c36 */ /* 0x000fc60008000000 */
[----:B0-----:R-:W-:Y:S01]  /*1d3a0*/  IADD3 R5, -R24, UR6, RZ ;  /* 0x0000000618057c10 */ /* 0x001fe2000fffe1ff */
[----:B------:R-:W-:Y:S06]  /*1d3b0*/  @!P1 BRA `(.L_x_5010) ;  /* 0x0000000000e89947 */ /* 0x000fec0003800000 */
[-C--:B--2---:R-:W-:Y:S02]  /*1d3c0*/  IABS R12, R6.reuse ;  /* 0x00000006000c7213 */ /* 0x084fe40000000000 */
[----:B------:R-:W-:Y:S02]  /*1d3d0*/  IABS R4, R7 ;  /* 0x0000000700047213 */ /* 0x000fe40000000000 */
[----:B------:R-:W0:Y:S01]  /*1d3e0*/  I2F.RP R8, R12 ;  /* 0x0000000c00087306 */ /* 0x000e220000209400 */
[----:B------:R-:W-:-:S05]  /*1d3f0*/  IABS R10, R6 ;  /* 0x00000006000a7213 */ /* 0x000fca0000000000 */
[----:B------:R-:W-:Y:S02]  /*1d400*/  IMAD.MOV R11, RZ, RZ, -R10 ;  /* 0x000000ffff0b7224 */ /* 0x000fe400078e0a0a */
[----:B0-----:R-:W0:Y:S02]  /*1d410*/  MUFU.RCP R8, R8 ;  /* 0x0000000800087308 */ /* 0x001e240000001000 */
[----:B0-----:R-:W-:Y:S01]  /*1d420*/  VIADD R2, R8, 0xffffffe ;  /* 0x0ffffffe08027836 */ /* 0x001fe20000000000 */
[----:B------:R-:W-:-:S05]  /*1d430*/  IABS R8, R5 ;  /* 0x0000000500087213 */ /* 0x000fca0000000000 */
[----:B------:R0:W1:Y:S02]  /*1d440*/  F2I.FTZ.U32.TRUNC.NTZ R3, R2 ;  /* 0x0000000200037305 */ /* 0x000064000021f000 */
[----:B0-----:R-:W-:Y:S02]  /*1d450*/  IMAD.MOV.U32 R2, RZ, RZ, RZ ;  /* 0x000000ffff027224 */ /* 0x001fe400078e00ff */
[----:B-1----:R-:W-:-:S04]  /*1d460*/  IMAD.MOV R9, RZ, RZ, -R3 ;  /* 0x000000ffff097224 */ /* 0x002fc800078e0a03 */
[----:B------:R-:W-:-:S04]  /*1d470*/  IMAD R9, R9, R12, RZ ;  /* 0x0000000c09097224 */ /* 0x000fc800078e02ff */
[----:B------:R-:W-:Y:S02]  /*1d480*/  IMAD.HI.U32 R3, R3, R9, R2 ;  /* 0x0000000903037227 */ /* 0x000fe400078e0002 */
[----:B------:R-:W0:Y:S04]  /*1d490*/  I2F.RP R9, R4 ;  /* 0x0000000400097306 */ /* 0x000e280000209400 */
[----:B------:R-:W-:-:S04]  /*1d4a0*/  IMAD.HI.U32 R2, R3, R8, RZ ;  /* 0x0000000803027227 */ /* 0x000fc800078e00ff */
[----:B------:R-:W-:Y:S01]  /*1d4b0*/  IMAD R3, R2, R11, R8 ;  /* 0x0000000b02037224 */ /* 0x000fe200078e0208 */
[----:B------:R-:W-:-:S04]  /*1d4c0*/  LOP3.LUT R8, R5, R6, RZ, 0x3c, !PT ;  /* 0x0000000605087212 */ /* 0x000fc800078e3cff */
[----:B------:R-:W-:Y:S01]  /*1d4d0*/  ISETP.GT.U32.AND P1, PT, R12, R3, PT ;  /* 0x000000030c00720c */ /* 0x000fe20003f24070 */
[----:B0-----:R-:W0:Y:S01]  /*1d4e0*/  MUFU.RCP R9, R9 ;  /* 0x0000000900097308 */ /* 0x001e220000001000 */
[----:B------:R-:W-:-:S11]  /*1d4f0*/  ISETP.GE.AND P2, PT, R8, RZ, PT ;  /* 0x000000ff0800720c */ /* 0x000fd60003f46270 */
[----:B------:R-:W-:Y:S02]  /*1d500*/  @!P1 IMAD.IADD R3, R3, 0x1, -R12 ;  /* 0x0000000103039824 */ /* 0x000fe400078e0a0c */
[----:B------:R-:W-:Y:S01]  /*1d510*/  @!P1 VIADD R2, R2, 0x1 ;  /* 0x0000000102029836 */ /* 0x000fe20000000000 */
[----:B------:R-:W-:Y:S02]  /*1d520*/  ISETP.NE.AND P1, PT, R6, RZ, PT ;  /* 0x000000ff0600720c */ /* 0x000fe40003f25270 */
[----:B------:R-:W-:Y:S01]  /*1d530*/  ISETP.GE.U32.AND P0, PT, R3, R12, PT ;  /* 0x0000000c0300720c */ /* 0x000fe20003f06070 */
[----:B0-----:R-:W-:-:S04]  /*1d540*/  VIADD R10, R9, 0xffffffe ;  /* 0x0ffffffe090a7836 */ /* 0x001fc80000000000 */
[----:B------:R-:W0:Y:S08]  /*1d550*/  F2I.FTZ.U32.TRUNC.NTZ R3, R10 ;  /* 0x0000000a00037305 */ /* 0x000e30000021f000 */
        /* <DEDUP_REMOVED lines=32> */
.L_x_5010:
        /* <DEDUP_REMOVED lines=61> */
.L_x_5011:
[----:B------:R-:W-:-:S05]  /*1db30*/  LOP3.LUT R25, RZ, R2, RZ, 0x33, !PT ;  /* 0x00000002ff197212 */ /* 0x000fca00078e33ff */
[----:B------:R-:W-:Y:S01]  /*1db40*/  IMAD.IADD R25, R6, 0x1, R25 ;  /* 0x0000000106197824 */ /* 0x000fe200078e0219 */
[----:B------:R-:W-:Y:S06]  /*1db50*/  BRA `(.L_x_5012) ;  /* 0x00000000000c7947 */ /* 0x000fec0003800000 */
.L_x_5007:
[----:B------:R-:W-:Y:S02]  /*1db60*/  IMAD.MOV.U32 R25, RZ, RZ, RZ ;  /* 0x000000ffff197224 */ /* 0x000fe400078e00ff */
[----:B------:R-:W-:Y:S02]  /*1db70*/  IMAD.U32 R24, RZ, RZ, UR6 ;  /* 0x00000006ff187e24 */ /* 0x000fe4000f8e00ff */
[----:B------:R-:W-:-:S07]  /*1db80*/  IMAD.MOV.U32 R26, RZ, RZ, RZ ;  /* 0x000000ffff1a7224 */ /* 0x000fce00078e00ff */
.L_x_5012:
[----:B------:R-:W-:-:S13]  /*1db90*/  ISETP.NE.AND P0, PT, R0, RZ, PT ;  /* 0x000000ff0000720c */ /* 0x000fda0003f05270 */
[----:B------:R-:W0:Y:S01]  /*1dba0*/  @!P0 S2R R3, SR_CgaCtaId ;  /* 0x0000000000038919 */ /* 0x000e220000008800 */
[----:B------:R-:W-:-:S04]  /*1dbb0*/  @!P0 MOV R0, 0x400 ;  /* 0x0000040000008802 */ /* 0x000fc80000000f00 */
[----:B0-----:R-:W-:-:S05]  /*1dbc0*/  @!P0 LEA R0, R3, R0, 0x18 ;  /* 0x0000000003008211 */ /* 0x001fca00078ec0ff */
[----:B------:R1:W-:Y:S01]  /*1dbd0*/  @!P0 STS.128 [R0+0x308d0], R24 ;  /* 0x0308d01800008388 */ /* 0x0003e20000000c00 */
[----:B------:R-:W-:Y:S06]  /*1dbe0*/  BAR.ARV 0x5, 0x180 ;  /* 0x0146000000007b1d */ /* 0x000fec0000002000 */
.L_x_5005:
        /* <DEDUP_REMOVED lines=8> */
[----:B------:R-:W-:Y:S01]  /*1dc70*/  BSSY B8, `(.L_x_5013) ;  /* 0x00006f5000087945 */ /* 0x000fe20003800000 */
[----:B------:R-:W-:Y:S01]  /*1dc80*/  IMAD.MOV.U32 R30, RZ, RZ, 0x1 ;  /* 0x00000001ff1e7424 */ /* 0x000fe200078e00ff */
[----:B------:R-:W1:Y:S01]  /*1dc90*/  S2R R3, SR_TID.X ;  /* 0x0000000000037919 */ /* 0x000e620000002100 */
[----:B------:R-:W-:Y:S01]  /*1dca0*/  IMAD.MOV.U32 R28, RZ, RZ, RZ ;  /* 0x000000ffff1c7224 */ /* 0x000fe200078e00ff */
[----:B------:R-:W-:Y:S01]  /*1dcb0*/  ULDC.64 UR38, c[0x0][0x198] ;  /* 0x0000660000267ab9 */ /* 0x000fe20000000a00 */
[----:B------:R-:W-:Y:S01]  /*1dcc0*/  IMAD.MOV.U32 R23, RZ, RZ, RZ ;  /* 0x000000ffff177224 */ /* 0x000fe200078e00ff */
[----:B------:R3:W-:Y:S01]  /*1dcd0*/  STL [R1+0x2ac], RZ ;  /* 0x0002acff01007387 */ /* 0x0007e20000100800 */
[----:B------:R-:W-:Y:S01]  /*1dce0*/  IMAD.MOV.U32 R29, RZ, RZ, 0x1 ;  /* 0x00000001ff1d7424 */ /* 0x000fe200078e00ff */
[----:B------:R-:W-:Y:S01]  /*1dcf0*/  ULDC UR40, c[0x0][0xc] ;  /* 0x0000030000287ab9 */ /* 0x000fe20000000800 */
[C---:B-1----:R-:W-:Y:S01]  /*1dd00*/  IMAD.SHL.U32 R33, R3.reuse, 0x8, RZ ;  /* 0x0000000803217824 */ /* 0x042fe200078e00ff */
[----:B------:R-:W-:-:S05]  /*1dd10*/  LOP3.LUT R2, R3, 0x7f, RZ, 0xc0, !PT ;  /* 0x0000007f03027812 */ /* 0x000fca00078ec0ff */
[----:B------:R-:W-:Y:S01]  /*1dd20*/  IMAD.SHL.U32 R37, R2, 0x8, RZ ;  /* 0x0000000802257824 */ /* 0x000fe200078e00ff */
[----:B------:R-:W-:Y:S02]  /*1dd30*/  SHF.R.U32.HI R2, RZ, 0x3, R2 ;  /* 0x00000003ff027819 */ /* 0x000fe40000011602 */
[----:B--2---:R-:W-:Y:S02]  /*1dd40*/  R2UR UR4, R0 ;  /* 0x00000000000472ca */ /* 0x004fe400000e0000 */
[C---:B------:R-:W-:Y:S02]  /*1dd50*/  LOP3.LUT R0, R33.reuse, 0x1f8, RZ, 0xc0, !PT ;  /* 0x000001f821007812 */ /* 0x040fe400078ec0ff */
[----:B------:R-:W-:Y:S02]  /*1dd60*/  LOP3.LUT R33, R33, 0x38, RZ, 0xc0, !PT ;  /* 0x0000003821217812 */ /* 0x000fe400078ec0ff */
[----:B------:R-:W-:Y:S02]  /*1dd70*/  LOP3.LUT R0, R0, 0x38, R3, 0x78, !PT ;  /* 0x0000003800007812 */ /* 0x000fe400078e7803 */
[----:B------:R-:W-:-:S02]  /*1dd80*/  LOP3.LUT R36, R33, 0x40, RZ, 0xfc, !PT ;  /* 0x0000004021247812 */ /* 0x000fc400078efcff */
[----:B------:R-:W-:Y:S01]  /*1dd90*/  LOP3.LUT R37, R0, 0x200, R37, 0xf8, !PT ;  /* 0x0000020000257812 */ /* 0x000fe200078ef825 */
[----:B------:R-:W-:Y:S01]  /*1dda0*/  IMAD.SHL.U32 R0, R3, 0x10, RZ ;  /* 0x0000001003007824 */ /* 0x000fe200078e00ff */
[----:B------:R-:W-:Y:S01]  /*1ddb0*/  LOP3.LUT R34, R33, 0x80, RZ, 0xfc, !PT ;  /* 0x0000008021227812 */ /* 0x000fe200078efcff */
[----:B------:R-:W-:-:S03]  /*1ddc0*/  ULOP3.LUT UR41, UR4, 0x2, URZ, 0xfc, !UPT ;  /* 0x0000000204297892 */ /* 0x000fc6000f8efc3f */
[----:B------:R-:W-:Y:S01]  /*1ddd0*/  UMOV UR4, 0x400 ;  /* 0x0000040000047882 */ /* 0x000fe20000000000 */
[----:B------:R-:W-:Y:S01]  /*1dde0*/  LOP3.LUT R0, R2, 0x70, R0, 0xf8, !PT ;  /* 0x0000007002007812 */ /* 0x000fe200078ef800 */
[----:B0-----:R-:W-:-:S06]  /*1ddf0*/  ULEA UR4, UR5, UR4, 0x18 ;  /* 0x0000000405047291 */ /* 0x001fcc000f8ec03f */
[----:B------:R-:W-:-:S04]  /*1de00*/  IMAD.U32 R17, RZ, RZ, UR4 ;  /* 0x00000004ff117e24 */ /* 0x000fc8000f8e00ff */
[----:B------:R-:W-:-:S05]  /*1de10*/  IMAD R0, R37, 0x2, R17 ;  /* 0x0000000225007824 */ /* 0x000fca00078e0211 */
[----:B------:R3:W-:Y:S02]  /*1de20*/  STL [R1+0x280], R0 ;  /* 0x0002800001007387 */ /* 0x0007e40000100800 */
.L_x_5136:
[----:B------:R-:W-:Y:S05]  /*1de30*/  YIELD ;  /* 0x0000000000007946 */ /* 0x000fea0003800000 */
[----:B------:R-:W-:Y:S01]  /*1de40*/  ULDC.64 UR4, c[0x0][0xa28] ;  /* 0x00028a0000047ab9 */ /* 0x000fe20000000a00 */
[----:B0-----:R-:W-:Y:S01]  /*1de50*/  IMAD.MOV.U32 R12, RZ, RZ, RZ ;  /* 0x000000ffff0c7224 */ /* 0x001fe200078e00ff */
[----:B------:R-:W-:Y:S01]  /*1de60*/  ISETP.NE.U32.AND P0, PT, RZ, UR4, PT ;  /* 0x00000004ff007c0c */ /* 0x000fe2000bf05070 */
[----:B------:R-:W0:Y:S01]  /*1de70*/  LDC.64 R4, c[0x0][0xa00] ;  /* 0x00028000ff047b82 */ /* 0x000e220000000a00 */
[----:B------:R-:W-:Y:S02]  /*1de80*/  ULDC.64 UR6, c[0x0][0xa10] ;  /* 0x0002840000067ab9 */ /* 0x000fe40000000a00 */
[----:B------:R-:W-:Y:S01]  /*1de90*/  ISETP.NE.AND.EX P0, PT, RZ, UR5, PT, P0 ;  /* 0x00000005ff007c0c */ /* 0x000fe2000bf05300 */
[----:B------:R-:W-:-:S12]  /*1dea0*/  ULDC.64 UR4, c[0x0][0xa18] ;  /* 0x0002860000047ab9 */ /* 0x000fd80000000a00 */
[----:B-1----:R-:W1:Y:S01]  /*1deb0*/  @P0 LDC.64 R2, c[0x0][0xa28] ;  /* 0x00028a00ff020b82 */ /* 0x002e620000000a00 */
[----:B------:R-:W-:Y:S01]  /*1dec0*/  ISETP.NE.U32.AND P1, PT, RZ, UR6, PT ;  /* 0x00000006ff007c0c */ /* 0x000fe2000bf25070 */
[----:B-1----:R-:W-:-:S05]  /*1ded0*/  @P0 IMAD.WIDE R2, R27, 0x4, R2 ;  /* 0x000000041b020825 */ /* 0x002fca00078e0202 */
[----:B--2---:R1:W2:Y:S01]  /*1dee0*/  @P0 LDG.E R12, desc[UR36][R2.64] ;  /* 0x00000024020c0981 */ /* 0x0042a2000c1e1900 */
[----:B------:R-:W-:Y:S01]  /*1def0*/  ISETP.NE.U32.AND P0, PT, RZ, UR4, PT ;  /* 0x00000004ff007c0c */ /* 0x000fe2000bf05070 */
[----:B------:R-:W-:Y:S01]  /*1df00*/  IMAD.MOV.U32 R35, RZ, RZ, RZ ;  /* 0x000000ffff237224 */ /* 0x000fe200078e00ff */
[----:B------:R-:W-:Y:S01]  /*1df10*/  ISETP.NE.AND.EX P1, PT, RZ, UR7, PT, P1 ;  /* 0x00000007ff007c0c */ /* 0x000fe2000bf25310 */
[----:B---3--:R-:W-:Y:S01]  /*1df20*/  IMAD.MOV.U32 R0, RZ, RZ, RZ ;  /* 0x000000ffff007224 */ /* 0x008fe200078e00ff */
        /* <DEDUP_REMOVED lines=25> */
[----:B----4-:R-:W-:Y:S05]  /*1e0c0*/  @P2 BRA `(.L_x_5014) ;  /* 0x0000000000102947 */ /* 0x010fea0003800000 */
[----:B------:R-:W-:Y:S05]  /*1e0d0*/  @!P0 BRA `(.L_x_5014) ;  /* 0x00000000000c8947 */ /* 0x000fea0003800000 */
[----:B------:R-:W2:Y:S04]  /*1e0e0*/  LDG.E R6, desc[UR36][R4.64] ;  /* 0x0000002404067981 */ /* 0x000ea8000c1e1900 */
[----:B-----5:R-:W2:Y:S02]  /*1e0f0*/  LDG.E R31, desc[UR36][R4.64+0x4] ;  /* 0x00000424041f7981 */ /* 0x020ea4000c1e1900 */
[----:B--2---:R-:W-:-:S07]  /*1e100*/  IMAD.IADD R31, R31, 0x1, -R6 ;  /* 0x000000011f1f7824 */ /* 0x004fce00078e0a06 */
.L_x_5014:
        /* <DEDUP_REMOVED lines=13> */
.L_x_5015:
        /* <DEDUP_REMOVED lines=9> */
.L_x_5016:
[----:B-1----:R-:W2:Y:S01]  /*1e270*/  @P1 LDG.E R5, desc[UR36][R2.64] ;  /* 0x0000002402051981 */ /* 0x002ea2000c1e1900 */
[----:B------:R-:W1:Y:S03]  /*1e280*/  LDC R9, c[0x0][0x448] ;  /* 0x00011200ff097b82 */ /* 0x000e660000000800 */
[----:B------:R3:W2:Y:S01]  /*1e290*/  @P1 LDG.E R4, desc[UR36][R2.64+0x4] ;  /* 0x0000042402041981 */ /* 0x0006a2000c1e1900 */
[----:B------:R-:W-:Y:S02]  /*1e2a0*/  IMAD.SHL.U32 R25, R25, 0x80, RZ ;  /* 0x0000008019197824 */ /* 0x000fe400078e00ff */
[----:B-----5:R-:W-:Y:S02]  /*1e2b0*/  IMAD.IADD R8, R8, 0x1, -R12 ;  /* 0x0000000108087824 */ /* 0x020fe400078e0a0c */
[----:B---3--:R-:W3:Y:S01]  /*1e2c0*/  LDC.64 R2, c[0x0][0x9e0] ;  /* 0x00027800ff027b82 */ /* 0x008ee20000000a00 */
[----:B-1----:R-:W-:Y:S01]  /*1e2d0*/  ISETP.NE.AND P2, PT, R9, 0x1, PT ;  /* 0x000000010900780c */ /* 0x002fe20003f45270 */
[----:B------:R-:W-:-:S12]  /*1e2e0*/  VIADD R9, R25, 0x7f ;  /* 0x0000007f19097836 */ /* 0x000fd80000000000 */
[----:B------:R-:W1:Y:S01]  /*1e2f0*/  @P2 LDC R10, c[0x0][0x44c] ;  /* 0x00011300ff0a2b82 */ /* 0x000e620000000800 */
[----:B---3--:R-:W-:-:S07]  /*1e300*/  ISETP.GE.AND P3, PT, R3, 0x1, PT ;  /* 0x000000010300780c */ /* 0x008fce0003f66270 */
[----:B------:R-:W3:Y:S01]  /*1e310*/  @P2 LDC R11, c[0x0][0x450] ;  /* 0x00011400ff0b2b82 */ /* 0x000ee20000000800 */
[----:B--2---:R-:W-:Y:S02]  /*1e320*/  @P1 IMAD.IADD R7, R4, 0x1, -R5 ;  /* 0x0000000104071824 */ /* 0x004fe400078e0a05 */
[----:B-1----:R-:W-:-:S05]  /*1e330*/  @P2 IMAD.HI.U32 R4, R9, R10, RZ ;  /* 0x0000000a09042227 */ /* 0x002fca00078e00ff */
[----:B---3--:R-:W-:Y:S01]  /*1e340*/  @P2 SHF.R.U32.HI R9, RZ, R11, R4 ;  /* 0x0000000bff092219 */ /* 0x008fe20000011604 */
[----:B------:R-:W-:-:S04]  /*1e350*/  IMAD.IADD R11, R8, 0x1, R7 ;  /* 0x00000001080b7824 */ /* 0x000fc800078e0207 */
[C---:B------:R-:W-:Y:S01]  /*1e360*/  VIADD R4, R11.reuse, 0x5f ;  /* 0x0000005f0b047836 */ /* 0x040fe20000000000 */
[----:B------:R1:W-:Y:S01]  /*1e370*/  STL [R1+0x284], R11 ;  /* 0x0002840b01007387 */ /* 0x0003e20000100800 */
[----:B------:R-:W-:Y:S02]  /*1e380*/  IADD3 R18, R11, 0x1, -R31 ;  /* 0x000000010b127810 */ /* 0x000fe40007ffe81f */
[----:B------:R-:W-:-:S04]  /*1e390*/  IMAD.HI R4, R4, 0x2aaaaaab, RZ ;  /* 0x2aaaaaab04047827 */ /* 0x000fc800078e02ff */
[----:B------:R-:W-:Y:S01]  /*1e3a0*/  IMAD.IADD R9, R18, 0x1, R9 ;  /* 0x0000000112097824 */ /* 0x000fe200078e0209 */
[----:B------:R-:W-:-:S03]  /*1e3b0*/  SHF.R.U32.HI R19, RZ, 0x1f, R4 ;  /* 0x0000001fff137819 */ /* 0x000fc60000011604 */
[----:B------:R-:W-:Y:S01]  /*1e3c0*/  IMAD.IADD R2, R9, 0x1, R2 ;  /* 0x0000000109027824 */ /* 0x000fe200078e0202 */
[----:B------:R-:W-:Y:S01]  /*1e3d0*/  LEA.HI.SX32 R19, R4, R19, 0x1c ;  /* 0x0000001304137211 */ /* 0x000fe200078fe2ff */
[----:B-1----:R-:W-:Y:S06]  /*1e3e0*/  @!P3 BRA `(.L_x_5017) ;  /* 0x000000000048b947 */ /* 0x002fec0003800000 */
        /* <DEDUP_REMOVED lines=11> */
.L_x_5019:
[----:B------:R-:W-:-:S13]  /*1e4a0*/  ISETP.NE.AND P0, PT, R3, 0x1, PT ;  /* 0x000000010300780c */ /* 0x000fda0003f05270 */
[----:B------:R-:W1:Y:S02]  /*1e4b0*/  @P0 LDC.64 R4, c[0x0][0x9e8] ;  /* 0x00027a00ff040b82 */ /* 0x000e640000000a00 */
[----:B-1----:R-:W-:-:S05]  /*1e4c0*/  @P0 IMAD.HI.U32 R4, R10, R4, RZ ;  /* 0x000000040a040227 */ /* 0x002fca00078e00ff */
[----:B------:R-:W-:-:S07]  /*1e4d0*/  @P0 SHF.R.U32.HI R10, RZ, R5, R4 ;  /* 0x00000005ff0a0219 */ /* 0x000fce0000011604 */
.L_x_5020:
[----:B------:R-:W-:Y:S05]  /*1e4e0*/  BSYNC B0 ;  /* 0x0000000000007941 */ /* 0x000fea0003800000 */
.L_x_5018:
[----:B------:R-:W-:-:S05]  /*1e4f0*/  IMAD R5, R10, R3, R3 ;  /* 0x000000030a057224 */ /* 0x000fca00078e0203 */
[----:B------:R-:W-:-:S07]  /*1e500*/  VIMNMX R2, R2, R5, PT ;  /* 0x0000000502027248 */ /* 0x000fce0003fe0100 */
.L_x_5017:
[----:B------:R-:W1:Y:S01]  /*1e510*/  @P2 LDC R10, c[0x0][0x44c] ;  /* 0x00011300ff0a2b82 */ /* 0x000e620000000800 */
[----:B------:R-:W-:Y:S01]  /*1e520*/  VIADD R2, R2, 0x5f ;  /* 0x0000005f02027836 */ /* 0x000fe20000000000 */
[----:B------:R-:W-:Y:S01]  /*1e530*/  ULDC UR4, c[0x0][0x9dc] ;  /* 0x0002770000047ab9 */ /* 0x000fe20000000800 */
[----:B------:R-:W-:Y:S02]  /*1e540*/  IMAD.MOV.U32 R4, RZ, RZ, R25 ;  /* 0x000000ffff047224 */ /* 0x000fe400078e0019 */
[----:B------:R-:W-:-:S03]  /*1e550*/  IMAD.HI R2, R2, 0x2aaaaaab, RZ ;  /* 0x2aaaaaab02027827 */ /* 0x000fc600078e02ff */
[----:B------:R-:W2:Y:S01]  /*1e560*/  @P2 LDC R5, c[0x0][0x450] ;  /* 0x00011400ff052b82 */ /* 0x000ea20000000800 */
[----:B------:R-:W-:Y:S02]  /*1e570*/  IMAD.IADD R9, R11, 0x1, -R31 ;  /* 0x000000010b097824 */ /* 0x000fe400078e0a1f */
[----:B-1----:R-:W-:-:S05]  /*1e580*/  @P2 IMAD.HI.U32 R10, R25, R10, RZ ;  /* 0x0000000a190a2227 */ /* 0x002fca00078e00ff */
[----:B--2---:R-:W-:Y:S02]  /*1e590*/  @P2 SHF.R.U32.HI R4, RZ, R5, R10 ;  /* 0x00000005ff042219 */ /* 0x004fe4000001160a */
[----:B------:R-:W-:-:S03]  /*1e5a0*/  SHF.R.U32.HI R5, RZ, 0x1f, R2 ;  /* 0x0000001fff057819 */ /* 0x000fc60000011602 */
[----:B------:R-:W-:Y:S01]  /*1e5b0*/  IMAD.IADD R10, R9, 0x1, R4 ;  /* 0x00000001090a7824 */ /* 0x000fe200078e0204 */
[----:B------:R-:W-:-:S04]  /*1e5c0*/  LEA.HI.SX32 R2, R2, R5, 0x1c ;  /* 0x0000000502027211 */ /* 0x000fc800078fe2ff */
[----:B------:R-:W-:Y:S01]  /*1e5d0*/  VIMNMX R11, R19, R2, PT ;  /* 0x00000002130b7248 */ /* 0x000fe20003fe0100 */
        /* <DEDUP_REMOVED lines=12> */
.L_x_5023:
[----:B------:R-:W-:-:S13]  /*1e6a0*/  ISETP.NE.AND P0, PT, R3, 0x1, PT ;  /* 0x000000010300780c */ /* 0x000fda0003f05270 */
[----:B------:R-:W1:Y:S02]  /*1e6b0*/  @P0 LDC.64 R4, c[0x0][0x9e8] ;  /* 0x00027a00ff040b82 */ /* 0x000e640000000a00 */
[----:B-1----:R-:W-:-:S05]  /*1e6c0*/  @P0 IMAD.HI.U32 R4, R10, R4, RZ ;  /* 0x000000040a040227 */ /* 0x002fca00078e00ff */
[----:B------:R-:W-:-:S07]  /*1e6d0*/  @P0 SHF.R.U32.HI R10, RZ, R5, R4 ;  /* 0x00000005ff0a0219 */ /* 0x000fce0000011604 */
.L_x_5024:
[----:B------:R-:W-:Y:S05]  /*1e6e0*/  BSYNC B0 ;  /* 0x0000000000007941 */ /* 0x000fea0003800000 */
.L_x_5022:
[----:B------:R-:W-:-:S05]  /*1e6f0*/  IMAD R3, R10, R3, RZ ;  /* 0x000000030a037224 */ /* 0x000fca00078e02ff */
[----:B------:R-:W-:-:S07]  /*1e700*/  VIMNMX R2, R2, R3, !PT ;  /* 0x0000000302027248 */ /* 0x000fce0007fe0100 */
.L_x_5021:
[----:B------:R-:W-:Y:S01]  /*1e710*/  IMAD.HI R2, R2, 0x2aaaaaab, RZ ;  /* 0x2aaaaaab02027827 */ /* 0x000fe200078e02ff */
[----:B------:R-:W-:Y:S01]  /*1e720*/  BSSY B0, `(.L_x_5025) ;  /* 0x0000026000007945 */ /* 0x000fe20003800000 */
        /* <DEDUP_REMOVED lines=8> */
[----:B------:R-:W-:Y:S01]  /*1e7b0*/  ISETP.NE.AND P0, PT, R6, RZ, PT ;  /* 0x000000ff0600720c */ /* 0x000fe20003f05270 */
[----:B------:R-:W-:-:S03]  /*1e7c0*/  ULDC UR4, c[0x0][0x9f0] ;  /* 0x00027c0000047ab9 */ /* 0x000fc60000000800 */
[----:B------:R-:W-:-:S04]  /*1e7d0*/  SEL R5, R6, UR4, P0 ;  /* 0x0000000406057c07 */ /* 0x000fc80008000000 */
[----:B------:R-:W-:Y:S02]  /*1e7e0*/  IABS R13, R5 ;  /* 0x00000005000d7213 */ /* 0x000fe40000000000 */
[----:B0-----:R-:W-:Y:S02]  /*1e7f0*/  IADD3 R12, R5, -0x1, R11 ;  /* 0xffffffff050c7810 */ /* 0x001fe40007ffe00b */
        /* <DEDUP_REMOVED lines=24> */
.L_x_5026:
[----:B------:R-:W-:Y:S05]  /*1e980*/  BSYNC B0 ;  /* 0x0000000000007941 */ /* 0x000fea0003800000 */
.L_x_5025:
[-C--:B------:R-:W-:Y:S01]  /*1e990*/  IMAD R3, R10, R14.reuse, R4 ;  /* 0x0000000e0a037224 */ /* 0x080fe200078e0204 */
        /* <DEDUP_REMOVED lines=20> */
[----:B------:R-:W1:Y:S02]  /*1eae0*/  S2R R3, SR_TID.X ;  /* 0x0000000000037919 */ /* 0x000e640000002100 */
[----:B-1----:R-:W-:-:S04]  /*1eaf0*/  SHF.R.U32.HI R3, RZ, 0x5, R3 ;  /* 0x00000005ff037819 */ /* 0x002fc80000011603 */
[----:B------:R-:W-:-:S05]  /*1eb00*/  LOP3.LUT R3, R3, 0x3, RZ, 0xc0, !PT ;  /* 0x0000000303037812 */ /* 0x000fca00078ec0ff */
[----:B------:R1:W2:Y:S02]  /*1eb10*/  SHFL.IDX PT, R14, R3, RZ, 0x1f ;  /* 0x00001fff030e7589 */ /* 0x0002a400000e0000 */
.L_x_5185:
[----:B--2---:R-:W-:Y:S02]  /*1eb20*/  ISETP.NE.AND P0, PT, R14, RZ, PT ;  /* 0x000000ff0e00720c */ /* 0x004fe40003f05270 */
[----:B------:R-:W-:-:S11]  /*1eb30*/  PLOP3.LUT P6, PT, PT, PT, PT, 0x8, 0x0 ;  /* 0x000000000000781c */ /* 0x000fd60003fce170 */
[----:B------:R-:W-:Y:S05]  /*1eb40*/  @P0 BRA `(.L_x_5030) ;  /* 0x00000000000c0947 */ /* 0x000fea0003800000 */
[----:B------:R-:W-:-:S03]  /*1eb50*/  UMOV UR4, 0xffffffff ;  /* 0xffffffff00047882 */ /* 0x000fc60000000000 */
[----:B------:R-:W-:Y:S05]  /*1eb60*/  BRA.DIV UR4, `(.L_x_5031) ;  /* 0x0000007204787947 */ /* 0x000fea000b800000 */
[----:B------:R-:W-:-:S13]  /*1eb70*/  ELECT P6, URZ, PT ;  /* 0x00000000003f782f */ /* 0x000fda00038c0000 */
.L_x_5030:
[----:B-1----:R-:W2:Y:S01]  /*1eb80*/  LDL R3, [R1+0x2ac] ;  /* 0x0002ac0001037983 */ /* 0x002ea20000100800 */
[----:B------:R-:W-:Y:S01]  /*1eb90*/  BSSY B1, `(.L_x_5032) ;  /* 0x0000008000017945 */ /* 0x000fe20003800000 */
[----:B--2---:R-:W-:-:S05]  /*1eba0*/  VIADD R3, R3, 0x1 ;  /* 0x0000000103037836 */ /* 0x004fca0000000000 */
[----:B------:R-:W-:-:S04]  /*1ebb0*/  LEA.HI R7, R3, R3, RZ, 0x1 ;  /* 0x0000000303077211 */ /* 0x000fc800078f08ff */
[----:B------:R-:W-:-:S05]  /*1ebc0*/  LOP3.LUT R8, R7, 0xfffffffe, RZ, 0xc0, !PT ;  /* 0xfffffffe07087812 */ /* 0x000fca00078ec0ff */
[----:B------:R-:W-:-:S05]  /*1ebd0*/  IMAD.IADD R8, R3, 0x1, -R8 ;  /* 0x0000000103087824 */ /* 0x000fca00078e0a08 */
[----:B------:R-:W-:-:S04]  /*1ebe0*/  SHF.L.U32 R8, R8, 0x1f, RZ ;  /* 0x0000001f08087819 */ /* 0x000fc800000006ff */
[----:B------:R-:W1:Y:S02]  /*1ebf0*/  SYNCS.PHASECHK.TRANS64.TRYWAIT P0, [R17+URZ+0x30820], R8 ;  /* 0x03082008110075a7 */ /* 0x000e64000800017f */
[----:B-1----:R-:W-:Y:S05]  /*1ec00*/  @!P0 BRA `(.L_x_5033) ;  /* 0x0000007000708947 */ /* 0x002fea0003800000 */
.L_x_5188:
[----:B------:R-:W-:Y:S05]  /*1ec10*/  BSYNC B1 ;  /* 0x0000000000017941 */ /* 0x000fea0003800000 */
.L_x_5032:
[----:B------:R-:W-:Y:S04]  /*1ec20*/  BSSY B1, `(.L_x_5034) ;  /* 0x000008b000017945 */ /* 0x000fe80003800000 */
[----:B------:R-:W-:Y:S05]  /*1ec30*/  @!P6 BRA `(.L_x_5035) ;  /* 0x000000080024e947 */ /* 0x000fea0003800000 */
[----:B0-----:R-:W-:Y:S01]  /*1ec40*/  IMAD R12, R28, 0x8, R17 ;  /* 0x000000081c0c7824 */ /* 0x001fe200078e0211 */
[----:B------:R-:W-:Y:S01]  /*1ec50*/  SHF.L.U32 R11, R30, 0x1f, RZ ;  /* 0x0000001f1e0b7819 */ /* 0x000fe200000006ff */
[----:B------:R-:W0:Y:S01]  /*1ec60*/  S2R R3, SR_TID.X ;  /* 0x0000000000037919 */ /* 0x000e220000002100 */
[----:B------:R-:W-:Y:S02]  /*1ec70*/  BSSY B2, `(.L_x_5036) ;  /* 0x0000005000027945 */ /* 0x000fe40003800000 */
[----:B------:R-:W2:Y:S01]  /*1ec80*/  SYNCS.PHASECHK.TRANS64.TRYWAIT P0, [R12+URZ+0x308a0], R11 ;  /* 0x0308a00b0c0075a7 */ /* 0x000ea2000800017f */
[----:B0-----:R-:W-:-:S04]  /*1ec90*/  LOP3.LUT R3, R3, 0x7f, RZ, 0xc0, !PT ;  /* 0x0000007f03037812 */ /* 0x001fc800078ec0ff */
[----:B------:R-:W-:Y:S01]  /*1eca0*/  ISETP.NE.AND P1, PT, R3, RZ, PT ;  /* 0x000000ff0300720c */ /* 0x000fe20003f25270 */
[----:B--2---:R-:W-:-:S12]  /*1ecb0*/  @!P0 BRA `(.L_x_5037) ;  /* 0x0000007000588947 */ /* 0x004fd80003800000 */
.L_x_5189:
[----:B------:R-:W-:Y:S05]  /*1ecc0*/  BSYNC B2 ;  /* 0x0000000000027941 */ /* 0x000fea0003800000 */
.L_x_5036:
[----:B------:R-:W-:Y:S04]  /*1ecd0*/  BSSY B2, `(.L_x_5038) ;  /* 0x0000009000027945 */ /* 0x000fe80003800000 */
[----:B------:R-:W-:Y:S05]  /*1ece0*/  @P1 BRA `(.L_x_5039) ;  /* 0x00000000001c1947 */ /* 0x000fea0003800000 */
[----:B------:R-:W2:Y:S02]  /*1ecf0*/  S2R R3, SR_TID.X ;  /* 0x0000000000037919 */ /* 0x000ea40000002100 */
[----:B--2---:R-:W-:Y:S01]  /*1ed00*/  LOP3.LUT R7, R3, 0x1f, RZ, 0xc0, !PT ;  /* 0x0000001f03077812 */ /* 0x004fe200078ec0ff */
[----:B------:R-:W-:-:S03]  /*1ed10*/  IMAD.MOV.U32 R3, RZ, RZ, 0x9000 ;  /* 0x00009000ff037424 */ /* 0x000fc600078e00ff */
[----:B------:R-:W-:Y:S01]  /*1ed20*/  ISETP.NE.AND P0, PT, R7, RZ, PT ;  /* 0x000000ff0700720c */ /* 0x000fe20003f05270 */
[----:B------:R2:W-:-:S12]  /*1ed30*/  SYNCS.ARRIVE.TRANS64 RZ, [R12+URZ+0x30890], R3 ;  /* 0x030890030cff79a7 */ /* 0x0005d8000800003f */
[----:B--2---:R-:W-:Y:S05]  /*1ed40*/  @!P0 BRA `(.L_x_5039) ;  /* 0x0000000000048947 */ /* 0x004fea0003800000 */
[----:B------:R-:W-:Y:S01]  /*1ed50*/  BPT.TRAP 0x1 ;  /* 0x000000040000795c */ /* 0x000fe20000300000 */
.L_x_5039:
[----:B------:R-:W-:Y:S05]  /*1ed60*/  BSYNC B2 ;  /* 0x0000000000027941 */ /* 0x000fea0003800000 */
.L_x_5038:
[----:B------:R-:W-:Y:S01]  /*1ed70*/  IMAD.MOV.U32 R22, RZ, RZ, RZ ;  /* 0x000000ffff167224 */ /* 0x000fe200078e00ff */
[----:B------:R-:W-:Y:S01]  /*1ed80*/  UIADD3 UR4, UP0, UR38, 0x570, URZ ;  /* 0x0000057026047890 */ /* 0x000fe2000ff1e03f */
[----:B------:R-:W-:Y:S01]  /*1ed90*/  IMAD R7, R2, 0x60, R0 ;  /* 0x0000006002077824 */ /* 0x000fe200078e0200 */
[----:B------:R-:W-:Y:S01]  /*1eda0*/  PLOP3.LUT P0, PT, PT, PT, PT, 0x80, 0x0 ;  /* 0x000000000000781c */ /* 0x000fe20003f0f070 */
[----:B-1----:R-:W-:Y:S01]  /*1edb0*/  IMAD R8, R28, 0x9000, R17 ;  /* 0x000090001c087824 */ /* 0x002fe200078e0211 */
[----:B------:R-:W-:Y:S01]  /*1edc0*/  R2UR UR10, R22 ;  /* 0x00000000160a72ca */ /* 0x000fe200000e0000 */
[----:B------:R-:W-:Y:S01]  /*1edd0*/  VIADD R7, R7, 0xffffffa0 ;  /* 0xffffffa007077836 */ /* 0x000fe20000000000 */
[----:B------:R-:W-:Y:S01]  /*1ede0*/  UIADD3.X UR5, URZ, UR39, URZ, UP0, !UPT ;  /* 0x000000273f057290 */ /* 0x000fe200087fe43f */
[----:B------:R-:W-:Y:S01]  /*1edf0*/  VIADD R3, R12, 0x30890 ;  /* 0x000308900c037836 */ /* 0x000fe20000000000 */
[----:B------:R-:W-:Y:S01]  /*1ee00*/  UMOV UR6, 0x0 ;  /* 0x0000000000067882 */ /* 0x000fe20000000000 */
[----:B------:R-:W-:Y:S01]  /*1ee10*/  VIADD R13, R8, 0x1e400 ;  /* 0x0001e400080d7836 */ /* 0x000fe20000000000 */
[----:B------:R-:W-:-:S09]  /*1ee20*/  UMOV UR7, 0x12f00000 ;  /* 0x12f0000000077882 */ /* 0x000fd20000000000 */
.L_x_5040:
        /* <DEDUP_REMOVED lines=16> */
.L_x_5041:
        /* <DEDUP_REMOVED lines=16> */
.L_x_5042:
        /* <DEDUP_REMOVED lines=13> */
.L_x_5190:
[----:B------:R-:W-:Y:S05]  /*1f100*/  BSYNC B2 ;  /* 0x0000000000027941 */ /* 0x000fea0003800000 */
.L_x_5043:
[----:B------:R-:W-:Y:S01]  /*1f110*/  BSSY B2, `(.L_x_5045) ;  /* 0x000000b000027945 */ /* 0x000fe20003800000 */
[----:B------:R-:W-:Y:S02]  /*1f120*/  IMAD.MOV.U32 R14, RZ, RZ, 0x0 ;  /* 0x00000000ff0e7424 */ /* 0x000fe400078e00ff */
[----:B------:R-:W-:Y:S01]  /*1f130*/  IMAD.MOV.U32 R15, RZ, RZ, 0x12f00000 ;  /* 0x12f00000ff0f7424 */ /* 0x000fe200078e00ff */
[----:B------:R-:W-:Y:S06]  /*1f140*/  @P1 BRA `(.L_x_5046) ;  /* 0x00000000001c1947 */ /* 0x000fec0003800000 */
[----:B------:R-:W2:Y:S02]  /*1f150*/  S2R R3, SR_TID.X ;  /* 0x0000000000037919 */ /* 0x000ea40000002100 */
[----:B--2---:R-:W-:Y:S01]  /*1f160*/  LOP3.LUT R13, R3, 0x1f, RZ, 0xc0, !PT ;  /* 0x0000001f030d7812 */ /* 0x004fe200078ec0ff */
[----:B------:R-:W-:-:S03]  /*1f170*/  IMAD.MOV.U32 R3, RZ, RZ, 0x9000 ;  /* 0x00009000ff037424 */ /* 0x000fc600078e00ff */
[----:B------:R-:W-:Y:S01]  /*1f180*/  ISETP.NE.AND P0, PT, R13, RZ, PT ;  /* 0x000000ff0d00720c */ /* 0x000fe20003f05270 */
[----:B------:R2:W-:-:S12]  /*1f190*/  SYNCS.ARRIVE.TRANS64 RZ, [R12+URZ+0x308b0], R3 ;  /* 0x0308b0030cff79a7 */ /* 0x0005d8000800003f */
[----:B--2---:R-:W-:Y:S05]  /*1f1a0*/  @!P0 BRA `(.L_x_5046) ;  /* 0x0000000000048947 */ /* 0x004fea0003800000 */
[----:B------:R-:W-:Y:S01]  /*1f1b0*/  BPT.TRAP 0x1 ;  /* 0x000000040000795c */ /* 0x000fe20000300000 */
.L_x_5046:
[----:B------:R-:W-:Y:S05]  /*1f1c0*/  BSYNC B2 ;  /* 0x0000000000027941 */ /* 0x000fea0003800000 */
.L_x_5045:
        /* <DEDUP_REMOVED lines=8> */
.L_x_5047:
        /* <DEDUP_REMOVED lines=15> */
.L_x_5048:
        /* <DEDUP_REMOVED lines=15> */
.L_x_5049:
        /* <DEDUP_REMOVED lines=9> */
[----:B--2---:R-:W-:Y:S05]  /*1f4c0*/  @P0 BRA.U.ANY `(.L_x_5049) ;  /* 0xfffffffd00d80947 */ /* 0x004fea000393ffff */
.L_x_5035:
[----:B------:R-:W-:Y:S05]  /*1f4d0*/  BSYNC B1 ;  /* 0x0000000000017941 */ /* 0x000fea0003800000 */
.L_x_5034:
[----:B-1----:R-:W-:Y:S01]  /*1f4e0*/  VIADD R8, R2, 0xfffffffe ;  /* 0xfffffffe02087836 */ /* 0x002fe20000000000 */
        /* <DEDUP_REMOVED lines=8> */
.L_x_5066:
        /* <DEDUP_REMOVED lines=11> */
.L_x_5191:
[----:B------:R-:W-:Y:S05]  /*1f620*/  BSYNC B2 ;  /* 0x0000000000027941 */ /* 0x000fea0003800000 */
.L_x_5052:
        /* <DEDUP_REMOVED lines=9> */
.L_x_5055:
[----:B------:R-:W-:Y:S05]  /*1f6c0*/  BSYNC B2 ;  /* 0x0000000000027941 */ /* 0x000fea0003800000 */
.L_x_5054:
        /* <DEDUP_REMOVED lines=11> */
.L_x_5056:
        /* <DEDUP_REMOVED lines=16> */
.L_x_5057:
        /* <DEDUP_REMOVED lines=16> */
.L_x_5058:
        /* <DEDUP_REMOVED lines=13> */
.L_x_5192:
[----:B------:R-:W-:Y:S05]  /*1fa50*/  BSYNC B2 ;  /* 0x0000000000027941 */ /* 0x000fea0003800000 */
.L_x_5059:
[----:B------:R-:W-:Y:S01]  /*1fa60*/  BSSY B2, `(.L_x_5061) ;  /* 0x000000b000027945 */ /* 0x000fe20003800000 */
[----:B------:R-:W-:Y:S02]  /*1fa70*/  IMAD.MOV.U32 R2, RZ, RZ, 0x0 ;  /* 0x00000000ff027424 */ /* 0x000fe400078e00ff */
[----:B01----:R-:W-:Y:S01]  /*1fa80*/  IMAD.MOV.U32 R3, RZ, RZ, 0x12f00000 ;  /* 0x12f00000ff037424 */ /* 0x003fe200078e00ff */
[----:B------:R-:W-:Y:S06]  /*1fa90*/  @P2 BRA `(.L_x_5062) ;  /* 0x00000000001c2947 */ /* 0x000fec0003800000 */
[----:B------:R-:W0:Y:S02]  /*1faa0*/  S2R R13, SR_TID.X ;  /* 0x00000000000d7919 */ /* 0x000e240000002100 */
[----:B0-----:R-:W-:Y:S01]  /*1fab0*/  LOP3.LUT R21, R13, 0x1f, RZ, 0xc0, !PT ;  /* 0x0000001f0d157812 */ /* 0x001fe200078ec0ff */
[----:B------:R-:W-:-:S03]  /*1fac0*/  IMAD.MOV.U32 R13, RZ, RZ, 0x9000 ;  /* 0x00009000ff0d7424 */ /* 0x000fc600078e00ff */
[----:B------:R-:W-:Y:S01]  /*1fad0*/  ISETP.NE.AND P1, PT, R21, RZ, PT ;  /* 0x000000ff1500720c */ /* 0x000fe20003f25270 */
[----:B------:R0:W-:-:S12]  /*1fae0*/  SYNCS.ARRIVE.TRANS64 RZ, [R7+URZ+0x308b0], R13 ;  /* 0x0308b00d07ff79a7 */ /* 0x0001d8000800003f */
[----:B0-----:R-:W-:Y:S05]  /*1faf0*/  @!P1 BRA `(.L_x_5062) ;  /* 0x0000000000049947 */ /* 0x001fea0003800000 */
[----:B------:R-:W-:Y:S01]  /*1fb00*/  BPT.TRAP 0x1 ;  /* 0x000000040000795c */ /* 0x000fe20000300000 */
.L_x_5062:
[----:B------:R-:W-:Y:S05]  /*1fb10*/  BSYNC B2 ;  /* 0x0000000000027941 */ /* 0x000fea0003800000 */
.L_x_5061:
        /* <DEDUP_REMOVED lines=8> */
.L_x_5063:
        /* <DEDUP_REMOVED lines=15> */
.L_x_5064:
        /* <DEDUP_REMOVED lines=15> */
.L_x_5065:
        /* <DEDUP_REMOVED lines=10> */
.L_x_5051:
[----:B------:R-:W-:Y:S05]  /*1fe20*/  BSYNC B1 ;  /* 0x0000000000017941 */ /* 0x000fea0003800000 */
.L_x_5050:
        /* <DEDUP_REMOVED lines=8> */
.L_x_5028:
[----:B------:R-:W-:Y:S05]  /*1feb0*/  BSYNC B0 ;  /* 0x0000000000007941 */ /* 0x000fea0003800000 */
.L_x_5027:
[----:B------:R-:W1:Y:S01]  /*1fec0*/  LDC R0, c[0x0][0x448] ;  /* 0x00011200ff007b82 */ /* 0x000e620000000800 */
[----:B------:R-:W-:Y:S01]  /*1fed0*/  VIADD R5, R25, 0x7f ;  /* 0x0000007f19057836 */ /* 0x000fe20000000000 */
[----:B------:R-:W-:Y:S06]  /*1fee0*/  @!P0 WARPSYNC.ALL ;  /* 0x0000000000008948 */ /* 0x000fec0003800000 */
[----:B------:R-:W2:Y:S08]  /*1fef0*/  LDC.64 R2, c[0x0][0x9e0] ;  /* 0x00027800ff027b82 */ /* 0x000eb00000000a00 */
[----:B------:R-:W-:Y:S01]  /*1ff00*/  @!P0 BAR.SYNC.DEFER_BLOCKING 0xc, 0x180 ;  /* 0x0306000000008b1d */ /* 0x000fe20000010000 */
[----:B-1----:R-:W-:-:S02]  /*1ff10*/  ISETP.NE.AND P1, PT, R0, 0x1, PT ;  /* 0x000000010000780c */ /* 0x002fc40003f25270 */
[----:B--2---:R-:W-:-:S11]  /*1ff20*/  ISETP.GE.AND P2, PT, R3, 0x1, PT ;  /* 0x000000010300780c */ /* 0x004fd60003f46270 */
[----:B------:R-:W1:Y:S08]  /*1ff30*/  @P1 LDC R4, c[0x0][0x44c] ;  /* 0x00011300ff041b82 */ /* 0x000e700000000800 */
[----:B------:R-:W2:Y:S01]  /*1ff40*/  @P1 LDC R0, c[0x0][0x450] ;  /* 0x00011400ff001b82 */ /* 0x000ea20000000800 */
[----:B-1----:R-:W-:-:S05]  /*1ff50*/  @P1 IMAD.HI.U32 R7, R5, R4, RZ ;  /* 0x0000000405071227 */ /* 0x002fca00078e00ff */
[----:B--2---:R-:W-:-:S05]  /*1ff60*/  @P1 SHF.R.U32.HI R5, RZ, R0, R7 ;  /* 0x00000000ff051219 */ /* 0x004fca0000011607 */
        /* <DEDUP_REMOVED lines=14> */
.L_x_5069:
[----:B------:R-:W-:-:S13]  /*20050*/  ISETP.NE.AND P0, PT, R3, 0x1, PT ;  /* 0x000000010300780c */ /* 0x000fda0003f05270 */
[----:B------:R-:W1:Y:S02]  /*20060*/  @P0 LDC.64 R4, c[0x0][0x9e8] ;  /* 0x00027a00ff040b82 */ /* 0x000e640000000a00 */
[----:B-1----:R-:W-:-:S05]  /*20070*/  @P0 IMAD.HI.U32 R4, R0, R4, RZ ;  /* 0x0000000400040227 */ /* 0x002fca00078e00ff */
[----:B------:R-:W-:-:S07]  /*20080*/  @P0 SHF.R.U32.HI R0, RZ, R5, R4 ;  /* 0x00000005ff000219 */ /* 0x000fce0000011604 */
.L_x_5070:
[----:B------:R-:W-:Y:S05]  /*20090*/  BSYNC B0 ;  /* 0x0000000000007941 */ /* 0x000fea0003800000 */
.L_x_5068:
[----:B------:R-:W-:-:S05]  /*200a0*/  IMAD R5, R0, R3, R3 ;  /* 0x0000000300057224 */ /* 0x000fca00078e0203 */
[----:B------:R-:W-:-:S07]  /*200b0*/  VIMNMX R2, R2, R5, PT ;  /* 0x0000000502027248 */ /* 0x000fce0003fe0100 */
.L_x_5067:
[----:B------:R-:W1:Y:S01]  /*200c0*/  @P1 LDC R0, c[0x0][0x44c] ;  /* 0x00011300ff001b82 */ /* 0x000e620000000800 */
[----:B------:R-:W-:Y:S01]  /*200d0*/  VIADD R2, R2, 0x5f ;  /* 0x0000005f02027836 */ /* 0x000fe20000000000 */
[----:B------:R-:W-:-:S03]  /*200e0*/  ULDC UR4, c[0x0][0x9dc] ;  /* 0x0002770000047ab9 */ /* 0x000fc60000000800 */
[----:B------:R-:W-:-:S03]  /*200f0*/  IMAD.HI R2, R2, 0x2aaaaaab, RZ ;  /* 0x2aaaaaab02027827 */ /* 0x000fc600078e02ff */
[----:B------:R-:W2:Y:S01]  /*20100*/  @P1 LDC R5, c[0x0][0x450] ;  /* 0x00011400ff051b82 */ /* 0x000ea20000000800 */
[----:B-1----:R-:W-:-:S04]  /*20110*/  @P1 IMAD.HI.U32 R4, R25, R0, RZ ;  /* 0x0000000019041227 */ /* 0x002fc800078e00ff */
[----:B------:R-:W-:Y:S01]  /*20120*/  IMAD.MOV.U32 R0, RZ, RZ, R25 ;  /* 0x000000ffff007224 */ /* 0x000fe200078e0019 */
[----:B--2---:R-:W-:Y:S02]  /*20130*/  @P1 SHF.R.U32.HI R0, RZ, R5, R4 ;  /* 0x00000005ff001219 */ /* 0x004fe40000011604 */
[----:B------:R-:W-:-:S03]  /*20140*/  SHF.R.U32.HI R5, RZ, 0x1f, R2 ;  /* 0x0000001fff057819 */ /* 0x000fc60000011602 */
[----:B------:R-:W-:Y:S01]  /*20150*/  IMAD.IADD R9, R9, 0x1, R0 ;  /* 0x0000000109097824 */ /* 0x000fe200078e0200 */
[----:B------:R-:W-:-:S03]  /*20160*/  LEA.HI.SX32 R2, R2, R5, 0x1c ;  /* 0x0000000502027211 */ /* 0x000fc600078fe2ff */
[----:B------:R-:W-:Y:S01]  /*20170*/  VIADD R0, R9, -UR4 ;  /* 0x8000000409007c36 */ /* 0x000fe20008000000 */
[----:B------:R-:W-:Y:S01]  /*20180*/  VIMNMX R19, R19, R2, PT ;  /* 0x0000000213137248 */ /* 0x000fe20003fe0100 */
        /* <DEDUP_REMOVED lines=11> */
.L_x_5073:
[----:B------:R-:W-:-:S13]  /*20240*/  ISETP.NE.AND P0, PT, R3, 0x1, PT ;  /* 0x000000010300780c */ /* 0x000fda0003f05270 */
[----:B------:R-:W1:Y:S02]  /*20250*/  @P0 LDC.64 R4, c[0x0][0x9e8] ;  /* 0x00027a00ff040b82 */ /* 0x000e640000000a00 */
[----:B-1----:R-:W-:-:S05]  /*20260*/  @P0 IMAD.HI.U32 R4, R9, R4, RZ ;  /* 0x0000000409040227 */ /* 0x002fca00078e00ff */
[----:B------:R-:W-:-:S07]  /*20270*/  @P0 SHF.R.U32.HI R9, RZ, R5, R4 ;  /* 0x00000005ff090219 */ /* 0x000fce0000011604 */
.L_x_5074:
[----:B------:R-:W-:Y:S05]  /*20280*/  BSYNC B0 ;  /* 0x0000000000007941 */ /* 0x000fea0003800000 */
.L_x_5072:
[----:B------:R-:W-:-:S05]  /*20290*/  IMAD R3, R9, R3, RZ ;  /* 0x0000000309037224 */ /* 0x000fca00078e02ff */
[----:B------:R-:W-:-:S07]  /*202a0*/  VIMNMX R0, R0, R3, !PT ;  /* 0x0000000300007248 */ /* 0x000fce0007fe0100 */
.L_x_5071:
[----:B------:R-:W-:Y:S01]  /*202b0*/  ISETP.NE.AND P1, PT, R6, RZ, PT ;  /* 0x000000ff0600720c */ /* 0x000fe20003f25270 */
[----:B------:R-:W-:Y:S01]  /*202c0*/  IMAD.HI R0, R0, 0x2aaaaaab, RZ ;  /* 0x2aaaaaab00007827 */ /* 0x000fe200078e02ff */
[----:B------:R-:W-:Y:S04]  /*202d0*/  BSSY B0, `(.L_x_5075) ;  /* 0x0000023000007945 */ /* 0x000fe80003800000 */
[----:B------:R-:W-:-:S04]  /*202e0*/  SHF.R.U32.HI R3, RZ, 0x1f, R0 ;  /* 0x0000001fff037819 */ /* 0x000fc80000011600 */
[----:B------:R-:W-:Y:S01]  /*202f0*/  LEA.HI.SX32 R0, R0, R3, 0x1c ;  /* 0x0000000300007211 */ /* 0x000fe200078fe2ff */
[----:B------:R-:W-:Y:S02]  /*20300*/  IMAD.MOV.U32 R3, RZ, RZ, RZ ;  /* 0x000000ffff037224 */ /* 0x000fe400078e00ff */
[----:B------:R-:W1:Y:S01]  /*20310*/  @!P1 LDC R6, c[0x0][0x9f0] ;  /* 0x00027c00ff069b82 */ /* 0x000e620000000800 */
[----:B------:R-:W-:-:S04]  /*20320*/  VIMNMX R0, RZ, R0, !PT ;  /* 0x00000000ff007248 */ /* 0x000fc80007fe0100 */
[----:B------:R-:W-:-:S13]  /*20330*/  ISETP.GT.AND P0, PT, R19, R0, PT ;  /* 0x000000001300720c */ /* 0x000fda0003f04270 */
[----:B------:R-:W-:Y:S05]  /*20340*/  @!P0 BRA `(.L_x_5076) ;  /* 0x00000000006c8947 */ /* 0x000fea0003800000 */
[-C--:B-1----:R-:W-:Y:S01]  /*20350*/  IABS R4, R6.reuse ;  /* 0x0000000600047213 */ /* 0x082fe20000000000 */
[----:B------:R-:W-:Y:S01]  /*20360*/  IMAD.MOV.U32 R2, RZ, RZ, RZ ;  /* 0x000000ffff027224 */ /* 0x000fe200078e00ff */
[----:B------:R-:W-:Y:S02]  /*20370*/  IABS R8, R6 ;  /* 0x0000000600087213 */ /* 0x000fe40000000000 */
[----:B------:R-:W1:Y:S08]  /*20380*/  I2F.RP R5, R4 ;  /* 0x0000000400057306 */ /* 0x000e700000209400 */
[----:B-1----:R-:W1:Y:S02]  /*20390*/  MUFU.RCP R5, R5 ;  /* 0x0000000500057308 */ /* 0x002e640000001000 */
[----:B-1----:R-:W-:-:S06]  /*203a0*/  VIADD R7, R5, 0xffffffe ;  /* 0x0ffffffe05077836 */ /* 0x002fcc0000000000 */
[----:B------:R1:W2:Y:S02]  /*203b0*/  F2I.FTZ.U32.TRUNC.NTZ R3, R7 ;  /* 0x0000000700037305 */ /* 0x0002a4000021f000 */
[----:B-1----:R-:W-:Y:S02]  /*203c0*/  IMAD.MOV R7, RZ, RZ, -R8 ;  /* 0x000000ffff077224 */ /* 0x002fe400078e0a08 */
[----:B--2---:R-:W-:-:S04]  /*203d0*/  IMAD.MOV R9, RZ, RZ, -R3 ;  /* 0x000000ffff097224 */ /* 0x004fc800078e0a03 */
        /* <DEDUP_REMOVED lines=18> */
.L_x_5076:
[----:B------:R-:W-:Y:S05]  /*20500*/  BSYNC B0 ;  /* 0x0000000000007941 */ /* 0x000fea0003800000 */
.L_x_5075:
[-C--:B------:R-:W-:Y:S01]  /*20510*/  IMAD R0, R10, R3.reuse, R0 ;  /* 0x000000030a007224 */ /* 0x080fe200078e0200 */
[----:B------:R-:W-:Y:S04]  /*20520*/  BSSY B7, `(.L_x_5077) ;  /* 0x0000366000077945 */ /* 0x000fe80003800000 */
[----:B------:R-:W-:Y:S01]  /*20530*/  VIADDMNMX R22, R0, R3, R19, PT ;  /* 0x0000000300167246 */ /* 0x000fe20003800113 */
[----:B------:R2:W-:Y:S03]  /*20540*/  STL [R1+0x288], R0 ;  /* 0x0002880001007387 */ /* 0x0005e60000100800 */
[----:B------:R-:W-:Y:S01]  /*20550*/  ISETP.GT.AND P0, PT, R22, R0, PT ;  /* 0x000000001600720c */ /* 0x000fe20003f04270 */
[----:B------:R2:W-:-:S12]  /*20560*/  STL [R1+0x2a8], R22 ;  /* 0x0002a81601007387 */ /* 0x0005d80000100800 */
[----:B--2---:R-:W-:Y:S05]  /*20570*/  @P0 BRA `(.L_x_5078) ;  /* 0x0000000000440947 */ /* 0x004fea0003800000 */
[----:B------:R-:W2:Y:S02]  /*20580*/  S2R R2, SR_TID.X ;  /* 0x0000000000027919 */ /* 0x000ea40000002100 */
[----:B--2---:R-:W-:-:S04]  /*20590*/  LOP3.LUT R2, R2, 0x7f, RZ, 0xc0, !PT ;  /* 0x0000007f02027812 */ /* 0x004fc800078ec0ff */
[----:B------:R-:W-:-:S13]  /*205a0*/  ISETP.NE.AND P0, PT, R2, RZ, PT ;  /* 0x000000ff0200720c */ /* 0x000fda0003f05270 */
[----:B------:R-:W-:Y:S05]  /*205b0*/  @P0 BRA `(.L_x_5079) ;  /* 0x0000003400700947 */ /* 0x000fea0003800000 */
[----:B------:R-:W2:Y:S01]  /*205c0*/  S2R R5, SR_LANEID ;  /* 0x0000000000057919 */ /* 0x000ea20000000000 */
[----:B------:R-:W-:Y:S01]  /*205d0*/  VOTEU.ANY UR4, UPT, PT ;  /* 0x0000000000047886 */ /* 0x000fe200038e0100 */
[----:B------:R-:W3:Y:S01]  /*205e0*/  LDC.64 R2, c[0x0][0xc60] ;  /* 0x00031800ff027b82 */ /* 0x000ee20000000a00 */
[----:B------:R-:W2:Y:S02]  /*205f0*/  FLO.U32 R0, UR4 ;  /* 0x0000000400007d00 */ /* 0x000ea400080e0000 */
[----:B--2---:R-:W-:-:S06]  /*20600*/  ISETP.EQ.U32.AND P0, PT, R0, R5, PT ;  /* 0x000000050000720c */ /* 0x004fcc0003f02070 */
[----:B------:R-:W3:Y:S07]  /*20610*/  POPC R5, UR4 ;  /* 0x0000000400057d09 */ /* 0x000eee0008000000 */
[----:B---3--:R-:W2:Y:S01]  /*20620*/  @P0 ATOMG.E.ADD.STRONG.GPU PT, R3, desc[UR36][R2.64], R5 ;  /* 0x00000005020309a8 */ /* 0x008ea200081ee1e4 */
[----:B------:R-:W3:Y:S02]  /*20630*/  S2R R4, SR_LTMASK ;  /* 0x0000000000047919 */ /* 0x000ee40000003900 */
[----:B---3--:R-:W-:-:S04]  /*20640*/  LOP3.LUT R4, R4, UR4, RZ, 0xc0, !PT ;  /* 0x0000000404047c12 */ /* 0x008fc8000f8ec0ff */
[----:B------:R-:W3:Y:S01]  /*20650*/  POPC R7, R4 ;  /* 0x0000000400077309 */ /* 0x000ee20000000000 */
[----:B--2---:R-:W3:Y:S02]  /*20660*/  SHFL.IDX PT, R0, R3, R0, 0x1f ;  /* 0x00001f0003007589 */ /* 0x004ee400000e0000 */
[----:B---3--:R-:W-:Y:S01]  /*20670*/  IADD3 R24, R0, UR40, R7 ;  /* 0x0000002800187c10 */ /* 0x008fe2000fffe007 */
[----:B------:R-:W-:Y:S06]  /*20680*/  BRA `(.L_x_5079) ;  /* 0x00000034003c7947 */ /* 0x000fec0003800000 */
.L_x_5078:
        /* <DEDUP_REMOVED lines=9> */
[----:B------:R-:W2:Y:S01]  /*20720*/  LDC.64 R2, c[0x4][R2] ;  /* 0x0100000002027b82 */ /* 0x000ea20000000a00 */
[----:B------:R-:W-:Y:S02]  /*20730*/  IMAD.U32 R5, RZ, RZ, UR7 ;  /* 0x00000007ff057e24 */ /* 0x000fe4000f8e00ff */
[----:B-1----:R-:W-:Y:S02]  /*20740*/  IMAD.U32 R6, RZ, RZ, UR8 ;  /* 0x00000008ff067e24 */ /* 0x002fe4000f8e00ff */
[----:B------:R-:W-:-:S02]  /*20750*/  IMAD.U32 R7, RZ, RZ, UR9 ;  /* 0x00000009ff077e24 */ /* 0x000fc4000f8e00ff */
[----:B------:R-:W-:Y:S02]  /*20760*/  IMAD.U32 R10, RZ, RZ, UR4 ;  /* 0x00000004ff0a7e24 */ /* 0x000fe4000f8e00ff */
[----:B------:R-:W-:Y:S02]  /*20770*/  IMAD.U32 R11, RZ, RZ, UR5 ;  /* 0x00000005ff0b7e24 */ /* 0x000fe4000f8e00ff */
[----:B------:R-:W-:Y:S02]  /*20780*/  IMAD.MOV.U32 R8, RZ, RZ, 0x70 ;  /* 0x00000070ff087424 */ /* 0x000fe400078e00ff */
[----:B0-----:R-:W-:Y:S02]  /*20790*/  IMAD.MOV.U32 R12, RZ, RZ, 0x1 ;  /* 0x00000001ff0c7424 */ /* 0x001fe400078e00ff */
[----:B------:R-:W-:-:S07]  /*207a0*/  IMAD.MOV.U32 R13, RZ, RZ, RZ ;  /* 0x000000ffff0d7224 */ /* 0x000fce00078e00ff */
[----:B------:R-:W-:-:S07]  /*207b0*/  LEPC R20, `(.L_x_5081) ;  /* 0x000000001014794e */ /* 0x000fce0000000000 */
[----:B--2---:R-:W-:Y:S05]  /*207c0*/  CALL.ABS.NOINC R2 ;  /* 0x0000000002007343 */ /* 0x004fea0003c00000 */
.L_x_5081:
[----:B------:R-:W-:Y:S05]  /*207d0*/  BSYNC B6 ;  /* 0x0000000000067941 */ /* 0x000fea0003800000 */
.L_x_5080:
        /* <DEDUP_REMOVED lines=8> */
[----:B------:R2:W3:Y:S01]  /*20860*/  LDC.64 R2, c[0x4][R18] ;  /* 0x0100000012027b82 */ /* 0x0004e20000000a00 */
[----:B------:R-:W-:Y:S02]  /*20870*/  IMAD.U32 R4, RZ, RZ, UR6 ;  /* 0x00000006ff047e24 */ /* 0x000fe4000f8e00ff */
[----:B------:R-:W-:Y:S02]  /*20880*/  IMAD.U32 R5, RZ, RZ, UR7 ;  /* 0x00000007ff057e24 */ /* 0x000fe4000f8e00ff */
[----:B-1----:R-:W-:Y:S02]  /*20890*/  IMAD.U32 R6, RZ, RZ, UR8 ;  /* 0x00000008ff067e24 */ /* 0x002fe4000f8e00ff */
[----:B------:R-:W-:-:S02]  /*208a0*/  IMAD.U32 R7, RZ, RZ, UR9 ;  /* 0x00000009ff077e24 */ /* 0x000fc4000f8e00ff */
[----:B------:R-:W-:Y:S02]  /*208b0*/  IMAD.U32 R10, RZ, RZ, UR4 ;  /* 0x00000004ff0a7e24 */ /* 0x000fe4000f8e00ff */
[----:B------:R-:W-:Y:S02]  /*208c0*/  IMAD.U32 R11, RZ, RZ, UR5 ;  /* 0x00000005ff0b7e24 */ /* 0x000fe4000f8e00ff */
[----:B------:R-:W-:Y:S02]  /*208d0*/  IMAD.MOV.U32 R8, RZ, RZ, 0x70 ;  /* 0x00000070ff087424 */ /* 0x000fe400078e00ff */
[----:B0-----:R-:W-:Y:S02]  /*208e0*/  IMAD.MOV.U32 R12, RZ, RZ, 0x1 ;  /* 0x00000001ff0c7424 */ /* 0x001fe400078e00ff */
[----:B--2---:R-:W-:-:S07]  /*208f0*/  IMAD.MOV.U32 R13, RZ, RZ, RZ ;  /* 0x000000ffff0d7224 */ /* 0x004fce00078e00ff */
[----:B------:R-:W-:-:S07]  /*20900*/  LEPC R20, `(.L_x_5084) ;  /* 0x000000001014794e */ /* 0x000fce0000000000 */
[----:B---3--:R-:W-:Y:S05]  /*20910*/  CALL.ABS.NOINC R2 ;  /* 0x0000000002007343 */ /* 0x008fea0003c00000 */
.L_x_5084:
        /* <DEDUP_REMOVED lines=15> */
.L_x_5083:
[----:B------:R-:W-:Y:S05]  /*20a10*/  BSYNC B6 ;  /* 0x0000000000067941 */ /* 0x000fea0003800000 */
.L_x_5082:
[----:B------:R-:W-:Y:S01]  /*20a20*/  ULDC.64 UR4, c[0x0][0x9f8] ;  /* 0x00027e0000047ab9 */ /* 0x000fe20000000a00 */
[----:B------:R-:W2:Y:S01]  /*20a30*/  LDL R20, [R1+0x284] ;  /* 0x0002840001147983 */ /* 0x000ea20000100800 */
[----:B------:R-:W-:-:S03]  /*20a40*/  ISETP.NE.U32.AND P0, PT, RZ, UR4, PT ;  /* 0x00000004ff007c0c */ /* 0x000fc6000bf05070 */
[----:B------:R-:W3:Y:S01]  /*20a50*/  LDL R19, [R1+0x28c] ;  /* 0x00028c0001137983 */ /* 0x000ee20000100800 */
[----:B------:R-:W-:Y:S01]  /*20a60*/  ISETP.NE.AND.EX P0, PT, RZ, UR5, PT, P0 ;  /* 0x00000005ff007c0c */ /* 0x000fe2000bf05300 */
[----:B------:R-:W-:Y:S01]  /*20a70*/  IMAD.MOV.U32 R32, RZ, RZ, R27 ;  /* 0x000000ffff207224 */ /* 0x000fe200078e001b */
[----:B------:R-:W4:Y:S01]  /*20a80*/  LDC R0, c[0x0][0x430] ;  /* 0x00010c00ff007b82 */ /* 0x000f220000000800 */
[----:B------:R-:W0:Y:S01]  /*20a90*/  S2R R18, SR_TID.X ;  /* 0x0000000000127919 */ /* 0x000e220000002100 */
[----:B------:R-:W-:Y:S01]  /*20aa0*/  VIADD R22, R22, 0xffffffff ;  /* 0xffffffff16167836 */ /* 0x000fe20000000000 */
[----:B------:R-:W-:Y:S01]  /*20ab0*/  LOP3.LUT R16, R16, 0xfffffff7, RZ, 0xc0, !PT ;  /* 0xfffffff710107812 */ /* 0x000fe200078ec0ff */
[----:B------:R-:W-:-:S07]  /*20ac0*/  ULDC UR4, c[0x0][0x2f4] ;  /* 0x0000bd0000047ab9 */ /* 0x000fce0000000800 */
[----:B------:R-:W1:Y:S01]  /*20ad0*/  @P0 LDC.64 R2, c[0x0][0x9f8] ;  /* 0x00027e00ff020b82 */ /* 0x000e620000000a00 */
[----:B----4-:R-:W-:Y:S02]  /*20ae0*/  ISETP.NE.AND P1, PT, R0, 0x1, PT ;  /* 0x000000010000780c */ /* 0x010fe40003f25270 */
[----:B0-----:R-:W-:Y:S01]  /*20af0*/  LOP3.LUT R21, R18, 0x7f, RZ, 0xc0, !PT ;  /* 0x0000007f12157812 */ /* 0x001fe200078ec0ff */
[----:B-1----:R-:W-:-:S10]  /*20b00*/  @P0 IMAD.WIDE R2, R27, 0x4, R2 ;  /* 0x000000041b020825 */ /* 0x002fd400078e0202 */
[----:B------:R-:W0:Y:S01]  /*20b10*/  @P1 LDC R6, c[0x0][0x434] ;  /* 0x00010d00ff061b82 */ /* 0x000e220000000800 */
[----:B------:R1:W4:Y:S01]  /*20b20*/  @P0 LDG.E R32, desc[UR36][R2.64] ;  /* 0x0000002402200981 */ /* 0x000322000c1e1900 */
[----:B------:R-:W-:Y:S01]  /*20b30*/  IMAD.SHL.U32 R18, R18, 0x10, RZ ;  /* 0x0000001012127824 */ /* 0x000fe200078e00ff */
[----:B------:R-:W-:-:S05]  /*20b40*/  SHF.R.U32.HI R21, RZ, 0x3, R21 ;  /* 0x00000003ff157819 */ /* 0x000fca0000011615 */
[----:B------:R-:W1:Y:S01]  /*20b50*/  @P1 LDC R7, c[0x0][0x438] ;  /* 0x00010e00ff071b82 */ /* 0x000e620000000800 */
[----:B------:R-:W-:-:S05]  /*20b60*/  LOP3.LUT R18, R21, 0x70, R18, 0xf8, !PT ;  /* 0x0000007015127812 */ /* 0x000fca00078ef812 */
[----:B------:R-:W-:Y:S01]  /*20b70*/  IMAD R5, R22, 0x60, R18 ;  /* 0x0000006016057824 */ /* 0x000fe200078e0212 */
[----:B------:R-:W-:Y:S01]  /*20b80*/  ISETP.GE.AND P3, PT, R33, UR4, PT ;  /* 0x0000000421007c0c */ /* 0x000fe2000bf66270 */
[----:B------:R-:W-:-:S03]  /*20b90*/  UMOV UR5, 0xffffffff ;  /* 0xffffffff00057882 */ /* 0x000fc60000000000 */
[----:B--2---:R-:W-:-:S04]  /*20ba0*/  ISETP.GE.AND P0, PT, R5, R20, PT ;  /* 0x000000140500720c */ /* 0x004fc80003f06270 */
[----:B------:R-:W-:Y:S01]  /*20bb0*/  ISETP.GT.U32.OR P0, PT, R18, 0x5f, P0 ;  /* 0x0000005f1200780c */ /* 0x000fe20000704470 */
[----:B---3--:R-:W-:-:S04]  /*20bc0*/  IMAD.IADD R5, R5, 0x1, R19 ;  /* 0x0000000105057824 */ /* 0x008fc800078e0213 */
[----:B0-----:R-:W-:-:S04]  /*20bd0*/  @P1 IMAD.HI.U32 R6, R5, R6, RZ ;  /* 0x0000000605061227 */ /* 0x001fc800078e00ff */
[----:B------:R-:W-:Y:S01]  /*20be0*/  IMAD.MOV.U32 R4, RZ, RZ, R5 ;  /* 0x000000ffff047224 */ /* 0x000fe200078e0005 */
[----:B-1----:R-:W-:-:S03]  /*20bf0*/  @P1 SHF.R.U32.HI R4, RZ, R7, R6 ;  /* 0x00000007ff041219 */ /* 0x002fc60000011606 */
        /* <DEDUP_REMOVED lines=11> */
[----:B------:R-:W-:Y:S01]  /*20cb0*/  IMAD.U32 R5, RZ, RZ, UR41 ;  /* 0x00000029ff057e24 */ /* 0x000fe2000f8e00ff */
[----:B-1----:R-:W-:-:S04]  /*20cc0*/  @!P0 LEA R2, P1, R4, R2, 0x2 ;  /* 0x0000000204028211 */ /* 0x002fc800078210ff */
[----:B------:R-:W-:Y:S01]  /*20cd0*/  @!P0 LEA.HI.X R3, R4, R3, R6, 0x2, P1 ;  /* 0x0000000304038211 */ /* 0x000fe200008f1406 */
[----:B------:R-:W-:-:S06]  /*20ce0*/  IMAD.MOV.U32 R4, RZ, RZ, RZ ;  /* 0x000000ffff047224 */ /* 0x000fcc00078e00ff */
[----:B------:R0:W5:Y:S01]  /*20cf0*/  @!P0 LDG.E R4, desc[UR36][R2.64] ;  /* 0x0000002402048981 */ /* 0x000162000c1e1900 */
[----:B------:R-:W-:Y:S02]  /*20d00*/  ISETP.GT.U32.AND P0, PT, R18, 0x5f, PT ;  /* 0x0000005f1200780c */ /* 0x000fe40003f04070 */
[----:B------:R-:W-:Y:S02]  /*20d10*/  ISETP.NE.AND P2, PT, R5, 0x3, PT ;  /* 0x000000030500780c */ /* 0x000fe40003f45270 */
[----:B------:R-:W-:-:S09]  /*20d20*/  ISETP.GE.AND P1, PT, R36, UR4, PT ;  /* 0x0000000424007c0c */ /* 0x000fd2000bf26270 */
[----:B------:R-:W-:Y:S02]  /*20d30*/  @P0 LOP3.LUT R16, R16, 0x8, RZ, 0xfc, !PT ;  /* 0x0000000810100812 */ /* 0x000fe400078efcff */
[----:B------:R-:W-:Y:S02]  /*20d40*/  ISETP.GE.AND P0, PT, R34, UR4, PT ;  /* 0x0000000422007c0c */ /* 0x000fe4000bf06270 */
[----:B------:R-:W-:-:S04]  /*20d50*/  LOP3.LUT R16, R16, 0xffffffef, RZ, 0xc0, !PT ;  /* 0xffffffef10107812 */ /* 0x000fc800078ec0ff */
[----:B------:R-:W-:-:S04]  /*20d60*/  @P2 LOP3.LUT R16, R16, 0x10, RZ, 0xfc, !PT ;  /* 0x0000001010102812 */ /* 0x000fc800078efcff */
[----:B------:R-:W-:-:S04]  /*20d70*/  LOP3.LUT R16, R16, 0xfffffffb, RZ, 0xc0, !PT ;  /* 0xfffffffb10107812 */ /* 0x000fc800078ec0ff */
[----:B------:R-:W-:-:S04]  /*20d80*/  @P3 LOP3.LUT R16, R16, 0x4, RZ, 0xfc, !PT ;  /* 0x0000000410103812 */ /* 0x000fc800078efcff */
[----:B------:R-:W-:-:S04]  /*20d90*/  LOP3.LUT R16, R16, 0xfffffffe, RZ, 0xc0, !PT ;  /* 0xfffffffe10107812 */ /* 0x000fc800078ec0ff */
[----:B------:R-:W-:-:S04]  /*20da0*/  LOP3.LUT R16, R16, 0xfffffffd, RZ, 0xc0, !PT ;  /* 0xfffffffd10107812 */ /* 0x000fc800078ec0ff */
[----:B------:R-:W-:-:S04]  /*20db0*/  @P1 LOP3.LUT R16, R16, 0x2, RZ, 0xfc, !PT ;  /* 0x0000000210101812 */ /* 0x000fc800078efcff */
[----:B------:R-:W-:Y:S01]  /*20dc0*/  @P0 LOP3.LUT R16, R16, 0x1, RZ, 0xfc, !PT ;  /* 0x0000000110100812 */ /* 0x000fe200078efcff */
[----:B0-----:R-:W-:Y:S06]  /*20dd0*/  BRA.DIV UR5, `(.L_x_5085) ;  /* 0x0000005205607947 */ /* 0x001fec000b800000 */
.L_x_5195:
[----:B------:R-:W-:Y:S05]  /*20de0*/  @!P2 BRA `(.L_x_5086) ;  /* 0x000000000004a947 */ /* 0x000fea0003800000 */
[----:B------:R-:W-:Y:S01]  /*20df0*/  BPT.TRAP 0x1 ;  /* 0x000000040000795c */ /* 0x000fe20000300000 */
.L_x_5086:
        /* <DEDUP_REMOVED lines=23> */
.L_x_5196:
[----:B------:R-:W-:Y:S05]  /*20f70*/  BSYNC B0 ;  /* 0x0000000000007941 */ /* 0x000fea0003800000 */
.L_x_5087:
        /* <DEDUP_REMOVED lines=11> */
[----:B------:R-:W-:-:S02]  /*21030*/  IMAD R6, R6, UR4, RZ ;  /* 0x0000000406067c24 */ /* 0x000fc4000f8e02ff */
        /* <DEDUP_REMOVED lines=79> */
.L_x_5210:
        /* <DEDUP_REMOVED lines=12> */
.L_x_5090:
        /* <DEDUP_REMOVED lines=10> */
.L_x_5091:
[----:B------:R2:W-:Y:S02]  /*21690*/  SYNCS.ARRIVE.TRANS64.A1T0 RZ, [R7+URZ+0x30830], RZ ;  /* 0x030830ff07ff79a7 */ /* 0x0005e4000810003f */
[----:B------:R-:W-:Y:S05]  /*216a0*/  WARPSYNC.ALL ;  /* 0x0000000000007948 */ /* 0x000fea0003800000 */
[----:B------:R-:W-:Y:S01]  /*216b0*/  ULDC.64 UR4, c[0x0][0xa00] ;  /* 0x0002800000047ab9 */ /* 0x000fe20000000a00 */
[----:B------:R-:W-:Y:S01]  /*216c0*/  SHF.R.S32.HI R0, RZ, 0x1f, R27 ;  /* 0x0000001fff007819 */ /* 0x000fe2000001141b */
[----:B-1----:R-:W-:Y:S01]  /*216d0*/  VIADD R2, R17, 0x12400 ;  /* 0x0001240011027836 */ /* 0x002fe20000000000 */
[----:B------:R-:W-:Y:S01]  /*216e0*/  BAR.SYNC.DEFER_BLOCKING 0x8, 0x180 ;  /* 0x0206000000007b1d */ /* 0x000fe20000010000 */
[----:B------:R-:W-:-:S04]  /*216f0*/  ISETP.NE.U32.AND P0, PT, RZ, UR4, PT ;  /* 0x00000004ff007c0c */ /* 0x000fc8000bf05070 */
[----:B------:R-:W-:Y:S01]  /*21700*/  ISETP.NE.AND.EX P0, PT, RZ, UR5, PT, P0 ;  /* 0x00000005ff007c0c */ /* 0x000fe2000bf05300 */
[----:B------:R-:W-:Y:S01]  /*21710*/  ULDC.64 UR4, c[0x0][0x298] ;  /* 0x0000a60000047ab9 */ /* 0x000fe20000000a00 */
[----:B------:R-:W-:Y:S01]  /*21720*/  BSSY B6, `(.L_x_5092) ;  /* 0x000001d000067945 */ /* 0x000fe20003800000 */
[----:B0-----:R-:W-:Y:S01]  /*21730*/  IMAD.WIDE.U32 R4, R35, UR4, RZ ;  /* 0x0000000423047c25 */ /* 0x001fe2000f8e00ff */
[----:B------:R-:W-:Y:S02]  /*21740*/  SEL R3, R0, RZ, !P0 ;  /* 0x000000ff00037207 */ /* 0x000fe40004000000 */
[----:B------:R-:W-:Y:S02]  /*21750*/  SEL R0, R27, RZ, !P0 ;  /* 0x000000ff1b007207 */ /* 0x000fe40004000000 */
[----:B------:R-:W-:Y:S01]  /*21760*/  STL.64 [R1+0x2a0], R4 ;  /* 0x0002a00401007387 */ /* 0x000fe20000100a00 */
[----:B------:R-:W-:-:S03]  /*21770*/  LOP3.LUT P0, RZ, R2, 0x3ff, RZ, 0xc0, !PT ;  /* 0x000003ff02ff7812 */ /* 0x000fc6000780c0ff */
[----:B------:R-:W-:Y:S04]  /*21780*/  STL [R1+0x2b0], R3 ;  /* 0x0002b00301007387 */ /* 0x000fe80000100800 */
[----:B------:R0:W-:Y:S02]  /*21790*/  STL [R1+0x29c], R0 ;  /* 0x00029c0001007387 */ /* 0x0001e40000100800 */
[----:B0-----:R-:W-:-:S05]  /*217a0*/  SHF.R.S32.HI R0, RZ, 0x1f, R35 ;  /* 0x0000001fff007819 */ /* 0x001fca0000011423 */
[----:B------:R-:W-:-:S04]  /*217b0*/  IMAD R0, R0, UR4, RZ ;  /* 0x0000000400007c24 */ /* 0x000fc8000f8e02ff */
[----:B------:R-:W-:-:S04]  /*217c0*/  IMAD R0, R35, UR5, R0 ;  /* 0x0000000523007c24 */ /* 0x000fc8000f8e0200 */
[----:B------:R-:W-:Y:S01]  /*217d0*/  IMAD.IADD R35, R5, 0x1, R0 ;  /* 0x0000000105237824 */ /* 0x000fe200078e0200 */
[----:B------:R-:W-:Y:S06]  /*217e0*/  @!P0 BRA `(.L_x_5093) ;  /* 0x0000000000408947 */ /* 0x000fec0003800000 */
        /* <DEDUP_REMOVED lines=16> */
.L_x_5093:
[----:B------:R-:W-:Y:S05]  /*218f0*/  BSYNC B6 ;  /* 0x0000000000067941 */ /* 0x000fea0003800000 */
.L_x_5092:
[----:B------:R-:W3:Y:S01]  /*21900*/  LDL.LU.64 R2, [R1+0x2a0] ;  /* 0x0002a00001027983 */ /* 0x000ee20000300a00 */
[----:B--2---:R-:W0:Y:S01]  /*21910*/  LDC R7, c[0x0][0x448] ;  /* 0x00011200ff077b82 */ /* 0x004e220000000800 */
[----:B------:R-:W-:Y:S02]  /*21920*/  ULDC.64 UR4, c[0x0][0x2d8] ;  /* 0x0000b60000047ab9 */ /* 0x000fe40000000a00 */
[----:B------:R-:W2:Y:S04]  /*21930*/  LDL.LU R0, [R1+0x2b0] ;  /* 0x0002b00001007983 */ /* 0x000ea80000300800 */
[----:B------:R-:W4:Y:S04]  /*21940*/  LDL.LU R20, [R1+0x29c] ;  /* 0x00029c0001147983 */ /* 0x000f280000300800 */
[----:B------:R1:W5:Y:S01]  /*21950*/  LDL R8, [R1+0x280] ;  /* 0x0002800001087983 */ /* 0x0003620000100800 */
[----:B------:R-:W1:Y:S01]  /*21960*/  S2R R21, SR_TID.X ;  /* 0x0000000000157919 */ /* 0x000e620000002100 */
[----:B0-----:R-:W-:-:S13]  /*21970*/  ISETP.NE.AND P0, PT, R7, 0x1, PT ;  /* 0x000000010700780c */ /* 0x001fda0003f05270 */
[----:B------:R-:W0:Y:S01]  /*21980*/  @P0 LDC R6, c[0x0][0x44c] ;  /* 0x00011300ff060b82 */ /* 0x000e220000000800 */
[----:B-1----:R-:W-:-:S04]  /*21990*/  LOP3.LUT R21, R21, 0x7f, RZ, 0xc0, !PT ;  /* 0x0000007f15157812 */ /* 0x002fc800078ec0ff */
[----:B------:R-:W-:Y:S01]  /*219a0*/  SHF.R.U32.HI R21, RZ, 0x3, R21 ;  /* 0x00000003ff157819 */ /* 0x000fe20000011615 */
[----:B---3--:R-:W-:Y:S02]  /*219b0*/  IMAD.MOV.U32 R3, RZ, RZ, R35 ;  /* 0x000000ffff037224 */ /* 0x008fe400078e0023 */
[----:B------:R-:W-:-:S04]  /*219c0*/  IMAD.WIDE.U32 R2, R26, UR4, R2 ;  /* 0x000000041a027c25 */ /* 0x000fc8000f8e0002 */
[----:B------:R-:W-:Y:S01]  /*219d0*/  IMAD R3, R26, UR5, R3 ;  /* 0x000000051a037c24 */ /* 0x000fe2000f8e0203 */
[----:B------:R-:W-:Y:S02]  /*219e0*/  ULDC.64 UR4, c[0x0][0x2e0] ;  /* 0x0000b80000047ab9 */ /* 0x000fe40000000a00 */
[----:B--2---:R-:W-:Y:S02]  /*219f0*/  IMAD R0, R0, UR4, RZ ;  /* 0x0000000400007c24 */ /* 0x004fe4000f8e02ff */
[----:B----4-:R-:W-:-:S04]  /*21a00*/  IMAD.WIDE.U32 R2, R20, UR4, R2 ;  /* 0x0000000414027c25 */ /* 0x010fc8000f8e0002 */
[----:B------:R-:W-:Y:S01]  /*21a10*/  IMAD R0, R20, UR5, R0 ;  /* 0x0000000514007c24 */ /* 0x000fe2000f8e0200 */
[----:B------:R-:W-:Y:S01]  /*21a20*/  ULDC.64 UR4, c[0x0][0x2d0] ;  /* 0x0000b40000047ab9 */ /* 0x000fe20000000a00 */
[----:B------:R-:W1:Y:S02]  /*21a30*/  S2R R20, SR_TID.X ;  /* 0x0000000000147919 */ /* 0x000e640000002100 */
[----:B------:R-:W-:Y:S02]  /*21a40*/  IMAD.IADD R3, R3, 0x1, R0 ;  /* 0x0000000103037824 */ /* 0x000fe400078e0200 */
[----:B------:R-:W2:Y:S01]  /*21a50*/  @P0 LDC R0, c[0x0][0x450] ;  /* 0x00011400ff000b82 */ /* 0x000ea20000000800 */
[----:B-1----:R-:W-:-:S05]  /*21a60*/  IMAD.SHL.U32 R20, R20, 0x10, RZ ;  /* 0x0000001014147824 */ /* 0x002fca00078e00ff */
[----:B------:R-:W-:-:S05]  /*21a70*/  LOP3.LUT R20, R21, 0x70, R20, 0xf8, !PT ;  /* 0x0000007015147812 */ /* 0x000fca00078ef814 */
[----:B------:R-:W-:-:S04]  /*21a80*/  IMAD.IADD R5, R20, 0x1, R25 ;  /* 0x0000000114057824 */ /* 0x000fc800078e0219 */
[----:B0-----:R-:W-:-:S04]  /*21a90*/  @P0 IMAD.HI.U32 R6, R5, R6, RZ ;  /* 0x0000000605060227 */ /* 0x001fc800078e00ff */
[----:B------:R-:W-:Y:S01]  /*21aa0*/  IMAD.MOV.U32 R4, RZ, RZ, R5 ;  /* 0x000000ffff047224 */ /* 0x000fe200078e0005 */
[----:B--2---:R-:W-:Y:S01]  /*21ab0*/  @P0 SHF.R.U32.HI R4, RZ, R0, R6 ;  /* 0x00000000ff040219 */ /* 0x004fe20000011606 */
        /* <DEDUP_REMOVED lines=23> */
[----:B------:R-:W-:Y:S01]  /*21c30*/  SHF.R.U32.HI R9, RZ, 0x3, R20 ;  /* 0x00000003ff097819 */ /* 0x000fe20000011614 */
[----:B------:R-:W-:Y:S10]  /*21c40*/  BRA.DIV UR5, `(.L_x_5094) ;  /* 0x0000004e05347947 */ /* 0x000ff4000b800000 */
        /* <DEDUP_REMOVED lines=10> */
[----:B-----5:R-:W-:Y:S04]  /*21cf0*/  @!P1 LDGSTS.E.BYPASS.LTC128B.128 [R8+0x12400], desc[UR36][R2.64], !P3 ;  /* 0x1240000002089fae */ /* 0x020fe8000d901d64 */
        /* <DEDUP_REMOVED lines=68> */
.L_x_5227:
        /* <DEDUP_REMOVED lines=12> */
.L_x_5096:
[----:B------:R-:W-:Y:S05]  /*22200*/  BSYNC B0 ;  /* 0x0000000000007941 */ /* 0x000fea0003800000 */
.L_x_5095:
[----:B------:R-:W-:Y:S01]  /*22210*/  NOP ;  /* 0x0000000000007918 */ /* 0x000fe20000000000 */
[----:B------:R-:W-:-:S13]  /*22220*/  PLOP3.LUT P0, PT, PT, PT, PT, 0x80, 0x0 ;  /* 0x000000000000781c */ /* 0x000fda0003f0f070 */
.L_x_5097:
[----:B------:R-:W-:Y:S02]  /*22230*/  PLOP3.LUT P1, PT, P1, P0, PT, 0xa2, 0x0 ;  /* 0x000000000000781c */ /* 0x000fe40000f21472 */
[----:B------:R-:W-:-:S08]  /*22240*/  @P0 R2UR P1, UR4, R17 ;  /* 0x00000000110402ca */ /* 0x000fd00000020000 */
[----:B------:R-:W-:-:S05]  /*22250*/  @P0 PLOP3.LUT P0, PT, P1, PT, PT, 0x80, 0x0 ;  /* 0x000000000000081c */ /* 0x000fca0000f0f070 */
[----:B------:R-:W-:Y:S01]  /*22260*/  @!P1 SYNCS.ARRIVE.TRANS64.RED.A0T1 RZ, [UR4+0x30800], RZ ;  /* 0x030800ffffff99a7 */ /* 0x000fe20008200404 */
[----:B------:R-:W-:Y:S07]  /*22270*/  @!P1 ARRIVES.LDGSTSBAR.64.TRANSCNT [UR4+0x30800] ;  /* 0x03080000ff0099b0 */ /* 0x000fee0008000a84 */
[----:B------:R-:W-:Y:S05]  /*22280*/  @P0 BRA.U.ANY `(.L_x_5097) ;  /* 0xfffffffd00e80947 */ /* 0x000fea000393ffff */
[----:B0-----:R-:W3:Y:S02]  /*22290*/  LDL.LU R2, [R1+0x2ac] ;  /* 0x0002ac0001027983 */ /* 0x001ee40000300800 */
[----:B---3--:R-:W-:-:S05]  /*222a0*/  VIADD R2, R2, 0x1 ;  /* 0x0000000102027836 */ /* 0x008fca0000000000 */
[----:B------:R0:W-:Y:S01]  /*222b0*/  STL [R1+0x2ac], R2 ;  /* 0x0002ac0201007387 */ /* 0x0001e20000100800 */
[----:B------:R-:W-:-:S04]  /*222c0*/  LEA.HI R0, R2, R2, RZ, 0x1 ;  /* 0x0000000202007211 */ /* 0x000fc800078f08ff */
[----:B------:R-:W-:-:S05]  /*222d0*/  LOP3.LUT R0, R0, 0xfffffffe, RZ, 0xc0, !PT ;  /* 0xfffffffe00007812 */ /* 0x000fca00078ec0ff */
[----:B------:R-:W-:-:S05]  /*222e0*/  IMAD.IADD R0, R2, 0x1, -R0 ;  /* 0x0000000102007824 */ /* 0x000fca00078e0a00 */
[----:B------:R-:W-:Y:S01]  /*222f0*/  SHF.L.U32 R0, R0, 0x1f, RZ ;  /* 0x0000001f00007819 */ /* 0x000fe200000006ff */
[----:B------:R-:W-:Y:S01]  /*22300*/  NOP ;  /* 0x0000000000007918 */ /* 0x000fe20000000000 */
[----:B0-----:R-:W3:Y:S01]  /*22310*/  LDL.LU R2, [R1+0x2a8] ;  /* 0x0002a80001027983 */ /* 0x001ee20000300800 */
[----:B------:R0:W-:Y:S01]  /*22320*/  SYNCS.ARRIVE.TRANS64.A1T0 RZ, [R17+URZ+0x30800], RZ ;  /* 0x030800ff11ff79a7 */ /* 0x0001e2000810003f */
[----:B------:R-:W-:Y:S01]  /*22330*/  BSSY B0, `(.L_x_5098) ;  /* 0x0000004000007945 */ /* 0x000fe20003800000 */
[----:B------:R-:W1:Y:S01]  /*22340*/  SYNCS.PHASECHK.TRANS64.TRYWAIT P0, [R17+URZ+0x30820], R0 ;  /* 0x03082000110075a7 */ /* 0x000e62000800017f */
[----:B---3--:R-:W-:Y:S02]  /*22350*/  VIADD R6, R2, 0xfffffffe ;  /* 0xfffffffe02067836 */ /* 0x008fe40000000000 */
[----:B01----:R-:W-:Y:S05]  /*22360*/  @!P0 BRA `(.L_x_5099) ;  /* 0x0000005000088947 */ /* 0x003fea0003800000 */
.L_x_5228:
[----:B------:R-:W-:Y:S05]  /*22370*/  BSYNC B0 ;  /* 0x0000000000007941 */ /* 0x000fea0003800000 */
.L_x_5098:
[----:B------:R-:W3:Y:S01]  /*22380*/  LDL R2, [R1+0x288] ;  /* 0x0002880001027983 */ /* 0x000ee20000100800 */
        /* <DEDUP_REMOVED lines=10> */
.L_x_5114:
[----:B------:R-:W3:Y:S01]  /*22430*/  LDL R4, [R1+0x28c] ;  /* 0x00028c0001047983 */ /* 0x000ee20000100800 */
[----:B------:R-:W1:Y:S03]  /*22440*/  LDC R7, c[0x0][0x430] ;  /* 0x00010c00ff077b82 */ /* 0x000e660000000800 */
[----:B------:R-:W4:Y:S01]  /*22450*/  LDL R8, [R1+0x290] ;  /* 0x0002900001087983 */ /* 0x000f220000100800 */
[----:B0-----:R-:W0:Y:S01]  /*22460*/  S2R R0, SR_TID.X ;  /* 0x0000000000007919 */ /* 0x001e220000002100 */
[----:B-1----:R-:W-:-:S13]  /*22470*/  ISETP.NE.AND P0, PT, R7, 0x1, PT ;  /* 0x000000010700780c */ /* 0x002fda0003f05270 */
[----:B------:R-:W1:Y:S01]  /*22480*/  @P0 LDC R3, c[0x0][0x438] ;  /* 0x00010e00ff030b82 */ /* 0x000e620000000800 */
[C---:B0-----:R-:W-:Y:S01]  /*22490*/  LOP3.LUT R2, R0.reuse, 0x7f, RZ, 0xc0, !PT ;  /* 0x0000007f00027812 */ /* 0x041fe200078ec0ff */
[----:B------:R-:W-:-:S03]  /*224a0*/  IMAD.SHL.U32 R0, R0, 0x10, RZ ;  /* 0x0000001000007824 */ /* 0x000fc600078e00ff */
[----:B------:R-:W-:-:S04]  /*224b0*/  SHF.R.U32.HI R2, RZ, 0x3, R2 ;  /* 0x00000003ff027819 */ /* 0x000fc80000011602 */
[----:B------:R-:W-:Y:S02]  /*224c0*/  LOP3.LUT R0, R2, 0x70, R0, 0xf8, !PT ;  /* 0x0000007002007812 */ /* 0x000fe400078ef800 */
[----:B------:R-:W0:Y:S02]  /*224d0*/  @P0 LDC R2, c[0x0][0x434] ;  /* 0x00010d00ff020b82 */ /* 0x000e240000000800 */
[----:B------:R-:W-:Y:S01]  /*224e0*/  ISETP.GT.U32.AND P5, PT, R0, 0x5f, PT ;  /* 0x0000005f0000780c */ /* 0x000fe20003fa4070 */
[----:B---3--:R-:W-:-:S12]  /*224f0*/  IMAD R9, R6, 0x60, R4 ;  /* 0x0000006006097824 */ /* 0x008fd800078e0204 */
[----:B------:R-:W4:Y:S01]  /*22500*/  @!P5 LDC.64 R4, c[0x0][0x428] ;  /* 0x00010a00ff04db82 */ /* 0x000f220000000a00 */
[----:B------:R-:W-:-:S04]  /*22510*/  IMAD.IADD R9, R0, 0x1, R9 ;  /* 0x0000000100097824 */ /* 0x000fc800078e0209 */
[----:B0-----:R-:W-:-:S04]  /*22520*/  @P0 IMAD.HI.U32 R2, R9, R2, RZ ;  /* 0x0000000209020227 */ /* 0x001fc800078e00ff */
[----:B------:R-:W-:Y:S01]  /*22530*/  IMAD.MOV.U32 R0, RZ, RZ, R9 ;  /* 0x000000ffff007224 */ /* 0x000fe200078e0009 */
[----:B-1----:R-:W-:-:S04]  /*22540*/  @P0 SHF.R.U32.HI R0, RZ, R3, R2 ;  /* 0x00000003ff000219 */ /* 0x002fc80000011602 */
[--C-:B------:R-:W-:Y:S01]  /*22550*/  @!P5 SHF.R.S32.HI R3, RZ, 0x1f, R0.reuse ;  /* 0x0000001fff03d819 */ /* 0x100fe20000011400 */
[----:B------:R-:W-:Y:S02]  /*22560*/  @!P5 IMAD.MOV.U32 R2, RZ, RZ, R0 ;  /* 0x000000ffff02d224 */ /* 0x000fe400078e0000 */
[-C--:B----4-:R-:W-:Y:S02]  /*22570*/  @!P5 IMAD R8, R8, R4.reuse, RZ ;  /* 0x000000040808d224 */ /* 0x090fe400078e02ff */
[----:B------:R-:W-:-:S04]  /*22580*/  @!P5 IMAD.WIDE.U32 R2, R32, R4, R2 ;  /* 0x000000042002d225 */ /* 0x000fc800078e0002 */
[----:B------:R-:W-:Y:S02]  /*22590*/  @!P5 IMAD R8, R32, R5, R8 ;  /* 0x000000052008d224 */ /* 0x000fe400078e0208 */
[----:B------:R-:W0:Y:S01]  /*225a0*/  @!P5 LDC.64 R4, c[0x0][0x418] ;  /* 0x00010600ff04db82 */ /* 0x000e220000000a00 */
[----:B------:R-:W-:Y:S02]  /*225b0*/  IMAD.MOV R0, RZ, RZ, -R0 ;  /* 0x000000ffff007224 */ /* 0x000fe400078e0a00 */
[----:B------:R-:W-:Y:S02]  /*225c0*/  @!P5 IMAD.IADD R3, R8, 0x1, R3 ;  /* 0x000000010803d824 */ /* 0x000fe400078e0203 */
        /* <DEDUP_REMOVED lines=15> */
.L_x_5102:
[----:B------:R-:W-:Y:S01]  /*226c0*/  IMAD R7, R23, 0x8, R17 ;  /* 0x0000000817077824 */ /* 0x000fe200078e0211 */
[----:B------:R-:W-:Y:S01]  /*226d0*/  SHF.L.U32 R2, R29, 0x1f, RZ ;  /* 0x0000001f1d027819 */ /* 0x000fe200000006ff */
[----:B------:R-:W-:Y:S03]  /*226e0*/  BSSY B1, `(.L_x_5103) ;  /* 0x0000003000017945 */ /* 0x000fe60003800000 */
[----:B------:R-:W0:Y:S02]  /*226f0*/  SYNCS.PHASECHK.TRANS64.TRYWAIT P0, [R7+URZ+0x30840], R2 ;  /* 0x03084002070075a7 */ /* 0x000e24000800017f */
[----:B0-----:R-:W-:Y:S05]  /*22700*/  @!P0 BRA `(.L_x_5104) ;  /* 0x0000004c00348947 */ /* 0x001fea0003800000 */
.L_x_5229:
[----:B------:R-:W-:Y:S05]  /*22710*/  BSYNC B1 ;  /* 0x0000000000017941 */ /* 0x000fea0003800000 */
.L_x_5103:
        /* <DEDUP_REMOVED lines=63> */
.L_x_5243:
        /* <DEDUP_REMOVED lines=11> */
.L_x_5106:
        /* <DEDUP_REMOVED lines=10> */
.L_x_5107:
[----:B------:R3:W-:Y:S01]  /*22c60*/  SYNCS.ARRIVE.TRANS64.A1T0 RZ, [R7+URZ+0x30830], RZ ;  /* 0x030830ff07ff79a7 */ /* 0x0007e2000810003f */
[----:B------:R-:W-:Y:S05]  /*22c70*/  @!P5 BRA `(.L_x_5108) ;  /* 0x000000000004d947 */ /* 0x000fea0003800000 */
[----:B------:R-:W-:Y:S01]  /*22c80*/  BPT.TRAP 0x1 ;  /* 0x000000040000795c */ /* 0x000fe20000300000 */
.L_x_5108:
[----:B-1----:R-:W-:Y:S01]  /*22c90*/  SHF.L.U32 R2, R20, 0x1f, RZ ;  /* 0x0000001f14027819 */ /* 0x002fe200000006ff */
[----:B0-----:R-:W-:Y:S01]  /*22ca0*/  IMAD R6, R10, 0x8, R17 ;  /* 0x000000080a067824 */ /* 0x001fe200078e0211 */
[----:B------:R-:W-:Y:S03]  /*22cb0*/  BSSY B1, `(.L_x_5109) ;  /* 0x0000003000017945 */ /* 0x000fe60003800000 */
[----:B------:R-:W0:Y:S02]  /*22cc0*/  SYNCS.PHASECHK.TRANS64.TRYWAIT P0, [R6+URZ+0x30860], R2 ;  /* 0x03086002060075a7 */ /* 0x000e24000800017f */
[----:B0-----:R-:W-:Y:S05]  /*22cd0*/  @!P0 BRA `(.L_x_5110) ;  /* 0x0000004c00b48947 */ /* 0x001fea0003800000 */
.L_x_5244:
[----:B------:R-:W-:Y:S05]  /*22ce0*/  BSYNC B1 ;  /* 0x0000000000017941 */ /* 0x000fea0003800000 */
.L_x_5109:
[----:B------:R-:W3:Y:S01]  /*22cf0*/  LDL R5, [R1+0x284] ;  /* 0x0002840001057983 */ /* 0x000ee20000100800 */
[----:B------:R-:W1:Y:S01]  /*22d00*/  S2R R3, SR_TID.X ;  /* 0x0000000000037919 */ /* 0x000e620000002100 */
[----:B------:R-:W-:Y:S01]  /*22d10*/  UMOV UR4, 0xffffffff ;  /* 0xffffffff00047882 */ /* 0x000fe20000000000 */
[----:B-1----:R-:W-:-:S04]  /*22d20*/  LOP3.LUT R3, R3, 0x7f, RZ, 0xc0, !PT ;  /* 0x0000007f03037812 */ /* 0x002fc800078ec0ff */
[----:B------:R-:W-:Y:S01]  /*22d30*/  SHF.R.U32.HI R3, RZ, 0x3, R3 ;  /* 0x00000003ff037819 */ /* 0x000fe20000011603 */
[----:B---3--:R-:W-:Y:S02]  /*22d40*/  IMAD R7, R31, -0x60, R5 ;  /* 0xffffffa01f077824 */ /* 0x008fe400078e0205 */
[----:B------:R-:W-:Y:S02]  /*22d50*/  IMAD R5, R10, 0x4800, R37 ;  /* 0x000048000a057824 */ /* 0x000fe400078e0225 */
        /* <DEDUP_REMOVED lines=55> */
.L_x_5258:
        /* <DEDUP_REMOVED lines=29> */
.L_x_5112:
        /* <DEDUP_REMOVED lines=10> */
.L_x_5113:
        /* <DEDUP_REMOVED lines=8> */
.L_x_5101:
[----:B------:R-:W-:Y:S05]  /*233c0*/  BSYNC B0 ;  /* 0x0000000000007941 */ /* 0x000fea0003800000 */
.L_x_5100:
        /* <DEDUP_REMOVED lines=17> */
.L_x_5116:
[----:B------:R-:W-:Y:S05]  /*234e0*/  BSYNC B0 ;  /* 0x0000000000007941 */ /* 0x000fea0003800000 */
.L_x_5115:
[----:B------:R-:W-:-:S13]  /*234f0*/  LOP3.LUT P0, RZ, R16, 0x10, RZ, 0xc0, !PT ;  /* 0x0000001010ff7812 */ /* 0x000fda000780c0ff */
[----:B------:R-:W-:Y:S05]  /*23500*/  @!P0 BRA `(.L_x_5117) ;  /* 0x0000000000048947 */ /* 0x000fea0003800000 */
[----:B------:R-:W-:Y:S01]  /*23510*/  BPT.TRAP 0x1 ;  /* 0x000000040000795c */ /* 0x000fe20000300000 */
.L_x_5117:
[----:B------:R-:W3:Y:S01]  /*23520*/  LDL.LU R2, [R1+0x284] ;  /* 0x0002840001027983 */ /* 0x000ee20000300800 */
[----:B------:R-:W-:Y:S01]  /*23530*/  IMAD R0, R23, 0x8, R17 ;  /* 0x0000000817007824 */ /* 0x000fe200078e0211 */
[----:B------:R-:W-:Y:S01]  /*23540*/  SHF.L.U32 R3, R29, 0x1f, RZ ;  /* 0x0000001f1d037819 */ /* 0x000fe200000006ff */
[----:B------:R-:W-:Y:S03]  /*23550*/  BSSY B0, `(.L_x_5118) ;  /* 0x0000004000007945 */ /* 0x000fe60003800000 */
[----:B------:R-:W0:Y:S01]  /*23560*/  SYNCS.PHASECHK.TRANS64.TRYWAIT P0, [R0+URZ+0x30860], R3 ;  /* 0x03086003000075a7 */ /* 0x000e22000800017f */
[----:B---3--:R-:W-:Y:S01]  /*23570*/  IMAD R6, R22, -0x60, R2 ;  /* 0xffffffa016067824 */ /* 0x008fe200078e0202 */
[----:B0-----:R-:W-:Y:S06]  /*23580*/  @!P0 BRA `(.L_x_5119) ;  /* 0x0000004c00ac8947 */ /* 0x001fec0003800000 */
.L_x_5259:
[----:B------:R-:W-:Y:S05]  /*23590*/  BSYNC B0 ;  /* 0x0000000000007941 */ /* 0x000fea0003800000 */
.L_x_5118:
        /* <DEDUP_REMOVED lines=65> */
.L_x_5273:
        /* <DEDUP_REMOVED lines=13> */
.L_x_5121:
        /* <DEDUP_REMOVED lines=10> */
.L_x_5122:
[----:B------:R-:W-:Y:S01]  /*23b20*/  VIADD R23, R23, 0x1 ;  /* 0x0000000117177836 */ /* 0x000fe20000000000 */
[----:B------:R1:W-:Y:S04]  /*23b30*/  SYNCS.ARRIVE.TRANS64.A1T0 RZ, [R0+URZ+0x30850], RZ ;  /* 0x030850ff00ff79a7 */ /* 0x0003e8000810003f */
[----:B------:R-:W-:-:S04]  /*23b40*/  ISETP.NE.AND P0, PT, R23, 0x2, PT ;  /* 0x000000021700780c */ /* 0x000fc80003f05270 */
[----:B-1----:R-:W-:Y:S02]  /*23b50*/  SEL R0, RZ, 0x1, P0 ;  /* 0x00000001ff007807 */ /* 0x002fe40000000000 */
[----:B------:R-:W-:Y:S02]  /*23b60*/  SEL R23, R23, RZ, P0 ;  /* 0x000000ff17177207 */ /* 0x000fe40000000000 */
[----:B------:R-:W-:-:S07]  /*23b70*/  LOP3.LUT R29, R29, R0, RZ, 0x3c, !PT ;  /* 0x000000001d1d7212 */ /* 0x000fce00078e3cff */
.L_x_5079:
[----:B------:R-:W-:Y:S05]  /*23b80*/  BSYNC B7 ;  /* 0x0000000000077941 */ /* 0x000fea0003800000 */
.L_x_5077:
[----:B------:R-:W-:-:S13]  /*23b90*/  LOP3.LUT P0, RZ, R16, 0x20, RZ, 0xc0, !PT ;  /* 0x0000002010ff7812 */ /* 0x000fda000780c0ff */
[----:B------:R-:W-:Y:S05]  /*23ba0*/  @!P0 BRA `(.L_x_5123) ;  /* 0x0000000000248947 */ /* 0x000fea0003800000 */
[----:B------:R-:W-:Y:S05]  /*23bb0*/  WARPSYNC.ALL ;  /* 0x0000000000007948 */ /* 0x000fea0003800000 */
[----:B------:R-:W2:Y:S08]  /*23bc0*/  S2UR UR5, SR_CgaCtaId ;  /* 0x00000000000579c3 */ /* 0x000eb00000008800 */
[----:B------:R-:W-:Y:S06]  /*23bd0*/  BAR.SYNC.DEFER_BLOCKING 0x5, 0x180 ;  /* 0x0146000000007b1d */ /* 0x000fec0000010000 */
[----:B------:R-:W-:-:S02]  /*23be0*/  UMOV UR4, 0x400 ;  /* 0x0000040000047882 */ /* 0x000fc40000000000 */
[----:B--2---:R-:W-:-:S06]  /*23bf0*/  ULEA UR4, UR5, UR4, 0x18 ;  /* 0x0000000405047291 */ /* 0x004fcc000f8ec03f */
[----:B------:R-:W-:-:S05]  /*23c00*/  IMAD.U32 R17, RZ, RZ, UR4 ;  /* 0x00000004ff117e24 */ /* 0x000fca000f8e00ff */
[----:B------:R2:W3:Y:S01]  /*23c10*/  LDS.128 R24, [R17+0x308d0] ;  /* 0x0308d00011187984 */ /* 0x0004e20000000c00 */
[----:B------:R-:W-:Y:S06]  /*23c20*/  BAR.ARV 0x4, 0x180 ;  /* 0x0106000000007b1d */ /* 0x000fec0000002000 */
[----:B------:R-:W-:Y:S05]  /*23c30*/  BRA `(.L_x_5124) ;  /* 0x0000000c00d47947 */ /* 0x000fea0003800000 */
.L_x_5123:
[----:B------:R-:W2:Y:S01]  /*23c40*/  S2R R0, SR_TID.X ;  /* 0x0000000000007919 */ /* 0x000ea20000002100 */
[----:B------:R-:W-:Y:S01]  /*23c50*/  UMOV UR4, 0xffffffff ;  /* 0xffffffff00047882 */ /* 0x000fe20000000000 */
[----:B--2---:R-:W-:-:S04]  /*23c60*/  LOP3.LUT R8, R0, 0x1f, RZ, 0xc0, !PT ;  /* 0x0000001f00087812 */ /* 0x004fc800078ec0ff */
[----:B------:R-:W-:Y:S01]  /*23c70*/  ISETP.NE.AND P0, PT, R8, 0x1f, PT ;  /* 0x0000001f0800780c */ /* 0x000fe20003f05270 */
[----:B------:R-:W-:-:S12]  /*23c80*/  BRA.DIV UR4, `(.L_x_5125) ;  /* 0x0000005204047947 */ /* 0x000fd8000b800000 */
[----:B------:R-:W-:Y:S01]  /*23c90*/  IMAD.IADD R7, R27, 0x1, R8 ;  /* 0x000000011b077824 */ /* 0x000fe200078e0208 */
[----:B------:R-:W-:-:S04]  /*23ca0*/  ULDC UR4, c[0x0][0xc3c] ;  /* 0x00030f0000047ab9 */ /* 0x000fc80000000800 */
[----:B------:R-:W-:-:S13]  /*23cb0*/  ISETP.GE.OR P1, PT, R7, UR4, !P0 ;  /* 0x0000000407007c0c */ /* 0x000fda000c726670 */
[----:B0-----:R-:W0:Y:S08]  /*23cc0*/  @!P1 LDC.64 R2, c[0x0][0xc80] ;  /* 0x00032000ff029b82 */ /* 0x001e300000000a00 */
[----:B------:R-:W2:Y:S01]  /*23cd0*/  @!P1 LDC.64 R4, c[0x0][0xc78] ;  /* 0x00031e00ff049b82 */ /* 0x000ea20000000a00 */
[----:B0-----:R-:W-:-:S05]  /*23ce0*/  @!P1 IMAD.WIDE R2, R7, 0x4, R2 ;  /* 0x0000000407029825 */ /* 0x001fca00078e0202 */
[----:B-1----:R2:W3:Y:S02]  /*23cf0*/  @!P1 LDG.E R6, desc[UR36][R2.64] ;  /* 0x0000002402069981 */ /* 0x0024e4000c1e1900 */
        /* <DEDUP_REMOVED lines=31> */
.L_x_5283:
[----:B------:R-:W-:Y:S02]  /*23ef0*/  ULDC UR4, c[0x0][0xc38] ;  /* 0x00030e0000047ab9 */ /* 0x000fe40000000800 */
[----:B------:R-:W-:-:S04]  /*23f00*/  IMAD.U32 R5, RZ, RZ, UR4 ;  /* 0x00000004ff057e24 */ /* 0x000fc8000f8e00ff */
[----:B-1----:R-:W-:-:S04]  /*23f10*/  IMAD R14, R14, R5, RZ ;  /* 0x000000050e0e7224 */ /* 0x002fc800078e02ff */
[----:B------:R-:W-:-:S05]  /*23f20*/  IMAD.IADD R7, R7, 0x1, R14 ;  /* 0x0000000107077824 */ /* 0x000fca00078e020e */
[----:B------:R-:W-:-:S13]  /*23f30*/  ISETP.GT.AND P6, PT, R7, R0, PT ;  /* 0x000000000700720c */ /* 0x000fda0003fc4270 */
[----:B------:R-:W-:Y:S05]  /*23f40*/  @P6 BRA `(.L_x_5126) ;  /* 0x0000000000a46947 */ /* 0x000fea0003800000 */
.L_x_5129:
        /* <DEDUP_REMOVED lines=35> */
.L_x_5291:
[----:B------:R-:W-:Y:S02]  /*24180*/  ULDC UR4, c[0x0][0xc38] ;  /* 0x00030e0000047ab9 */ /* 0x000fe40000000800 */
[----:B------:R-:W-:-:S04]  /*24190*/  IMAD.U32 R5, RZ, RZ, UR4 ;  /* 0x00000004ff057e24 */ /* 0x000fc8000f8e00ff */
[----:B-1----:R-:W-:-:S04]  /*241a0*/  IMAD R14, R14, R5, RZ ;  /* 0x000000050e0e7224 */ /* 0x002fc800078e02ff */
[----:B------:R-:W-:-:S05]  /*241b0*/  IMAD.IADD R7, R14, 0x1, R7 ;  /* 0x000000010e077824 */ /* 0x000fca00078e0207 */
[----:B------:R-:W-:-:S13]  /*241c0*/  ISETP.GT.AND P6, PT, R7, R0, PT ;  /* 0x000000000700720c */ /* 0x000fda0003fc4270 */
[----:B------:R-:W-:Y:S05]  /*241d0*/  @!P6 BRA `(.L_x_5129) ;  /* 0xfffffffc005ce947 */ /* 0x000fea000383ffff */
.L_x_5126:
        /* <DEDUP_REMOVED lines=10> */
.L_x_5296:
[----:B------:R-:W-:-:S13]  /*24280*/  ISETP.NE.AND P0, PT, R3, RZ, PT ;  /* 0x000000ff0300720c */ /* 0x000fda0003f05270 */
[----:B------:R-:W-:Y:S05]  /*24290*/  @!P0 BRA `(.L_x_5131) ;  /* 0x0000000000108947 */ /* 0x000fea0003800000 */
[----:B------:R-:W-:Y:S01]  /*242a0*/  UMOV UR4, 0xffffffff ;  /* 0xffffffff00047882 */ /* 0x000fe20000000000 */
[----:B-1----:R-:W-:Y:S02]  /*242b0*/  VIADD R12, R12, 0xffffffff ;  /* 0xffffffff0c0c7836 */ /* 0x002fe40000000000 */
[----:B------:R-:W-:Y:S05]  /*242c0*/  BRA.DIV UR4, `(.L_x_5132) ;  /* 0x0000005204c47947 */ /* 0x000fea000b800000 */
[----:B------:R4:W1:Y:S02]  /*242d0*/  SHFL.IDX PT, R6, R2, R12, 0x1f ;  /* 0x00001f0c02067589 */ /* 0x00086400000e0000 */
.L_x_5131:
        /* <DEDUP_REMOVED lines=59> */
.L_x_5133:
        /* <DEDUP_REMOVED lines=60> */
.L_x_5134:
[----:B------:R-:W-:-:S05]  /*24a50*/  LOP3.LUT R2, RZ, R2, RZ, 0x33, !PT ;  /* 0x00000002ff027212 */ /* 0x000fca00078e33ff */
[----:B------:R-:W-:Y:S01]  /*24a60*/  IMAD.IADD R25, R25, 0x1, R2 ;  /* 0x0000000119197824 */ /* 0x000fe200078e0202 */
[----:B------:R-:W-:Y:S06]  /*24a70*/  BRA `(.L_x_5135) ;  /* 0x00000000001c7947 */ /* 0x000fec0003800000 */
.L_x_5127:
[----:B------:R-:W-:Y:S01]  /*24a80*/  UMOV UR4, URZ ;  /* 0x0000003f00047c82 */ /* 0x000fe20008000000 */
[----:B------:R-:W-:Y:S01]  /*24a90*/  UMOV UR5, URZ ;  /* 0x0000003f00057c82 */ /* 0x000fe20008000000 */
[----:B------:R-:W-:Y:S01]  /*24aa0*/  ULDC UR6, c[0x0][0xc3c] ;  /* 0x00030f0000067ab9 */ /* 0x000fe20000000800 */
[----:B------:R-:W-:Y:S02]  /*24ab0*/  IMAD.MOV.U32 R24, RZ, RZ, R0 ;  /* 0x000000ffff187224 */ /* 0x000fe400078e0000 */
[----:B------:R-:W-:Y:S02]  /*24ac0*/  IMAD.U32 R25, RZ, RZ, UR4 ;  /* 0x00000004ff197e24 */ /* 0x000fe4000f8e00ff */
[----:B------:R-:W-:Y:S02]  /*24ad0*/  IMAD.U32 R26, RZ, RZ, UR5 ;  /* 0x00000005ff1a7e24 */ /* 0x000fe4000f8e00ff */
[----:B------:R-:W-:-:S07]  /*24ae0*/  IMAD.U32 R27, RZ, RZ, UR6 ;  /* 0x00000006ff1b7e24 */ /* 0x000fce000f8e00ff */
.L_x_5135:
        /* <DEDUP_REMOVED lines=10> */
.L_x_5124:
[----:B------:R-:W-:Y:S02]  /*24b90*/  ULDC UR4, c[0x0][0xc3c] ;  /* 0x00030f0000047ab9 */ /* 0x000fe40000000800 */
[----:B---3--:R-:W-:-:S13]  /*24ba0*/  ISETP.GE.AND P0, PT, R27, UR4, PT ;  /* 0x000000041b007c0c */ /* 0x008fda000bf06270 */
[----:B------:R-:W-:Y:S05]  /*24bb0*/  @!P0 BRA `(.L_x_5136) ;  /* 0xffffff90009c8947 */ /* 0x000fea000383ffff */
[----:B------:R-:W-:Y:S05]  /*24bc0*/  BSYNC B8 ;  /* 0x0000000000087941 */ /* 0x000fea0003800000 */
.L_x_5013:
[----:B-1----:R-:W3:Y:S01]  /*24bd0*/  LDL.LU R0, [R1+0x2ac] ;  /* 0x0002ac0001007983 */ /* 0x002ee20000300800 */
        /* <DEDUP_REMOVED lines=11> */
.L_x_5299:
[----:B------:R-:W-:Y:S05]  /*24c90*/  BSYNC B0 ;  /* 0x0000000000007941 */ /* 0x000fea0003800000 */
.L_x_5137:
[----:B------:R-:W-:-:S03]  /*24ca0*/  UMOV UR4, 0xffffffff ;  /* 0xffffffff00047882 */ /* 0x000fc60000000000 */
[----:B------:R-:W-:Y:S05]  /*24cb0*/  BRA.DIV UR4, `(.L_x_5139) ;  /* 0x0000004a04847947 */ /* 0x000fea000b800000 */
[----:B0-----:R-:W0:Y:S02]  /*24cc0*/  S2R R0, SR_TID.X ;  /* 0x0000000000007919 */ /* 0x001e240000002100 */
[----:B0-----:R-:W-:-:S04]  /*24cd0*/  SHF.R.U32.HI R0, RZ, 0x5, R0 ;  /* 0x00000005ff007819 */ /* 0x001fc80000011600 */
[----:B------:R-:W-:-:S05]  /*24ce0*/  LOP3.LUT R0, R0, 0x3, RZ, 0xc0, !PT ;  /* 0x0000000300007812 */ /* 0x000fca00078ec0ff */
[----:B------:R0:W1:Y:S02]  /*24cf0*/  SHFL.IDX PT, R14, R0, RZ, 0x1f ;  /* 0x00001fff000e7589 */ /* 0x00006400000e0000 */
.L_x_5302:
[----:B-1----:R-:W-:Y:S01]  /*24d00*/  ISETP.NE.AND P0, PT, R14, RZ, PT ;  /* 0x000000ff0e00720c */ /* 0x002fe20003f05270 */
[----:B------:R-:W-:-:S12]  /*24d10*/  BSSY B0, `(.L_x_5140) ;  /* 0x0000026000007945 */ /* 0x000fd80003800000 */
[----:B------:R-:W-:Y:S05]  /*24d20*/  @P0 BRA `(.L_x_5141) ;  /* 0x0000000000900947 */ /* 0x000fea0003800000 */
[----:B------:R-:W-:-:S03]  /*24d30*/  UMOV UR4, 0xffffffff ;  /* 0xffffffff00047882 */ /* 0x000fc60000000000 */
[----:B------:R-:W-:Y:S05]  /*24d40*/  BRA.DIV UR4, `(.L_x_5142) ;  /* 0x0000004a04947947 */ /* 0x000fea000b800000 */
[----:B------:R-:W-:-:S13]  /*24d50*/  ELECT P6, URZ, PT ;  /* 0x00000000003f782f */ /* 0x000fda00038c0000 */
.L_x_5305:
        /* <DEDUP_REMOVED lines=8> */
.L_x_5143:
[----:B------:R-:W-:Y:S01]  /*24de0*/  IMAD R3, R23, 0x8, R5 ;  /* 0x0000000817037824 */ /* 0x000fe200078e0205 */
[----:B------:R-:W-:Y:S01]  /*24df0*/  SHF.L.U32 R2, R29, 0x1f, RZ ;  /* 0x0000001f1d027819 */ /* 0x000fe200000006ff */
[----:B------:R-:W-:-:S03]  /*24e00*/  VIADD R23, R23, 0x1 ;  /* 0x0000000117177836 */ /* 0x000fc60000000000 */
[----:B------:R-:W0:Y:S02]  /*24e10*/  SYNCS.PHASECHK.TRANS64.TRYWAIT P1, [R3+URZ+0x30840], R2 ;  /* 0x03084002030075a7 */ /* 0x000e24000802017f */
[----:B------:R-:W-:-:S04]  /*24e20*/  ISETP.NE.AND P2, PT, R23, 0x2, PT ;  /* 0x000000021700780c */ /* 0x000fc80003f45270 */
[----:B------:R-:W-:Y:S01]  /*24e30*/  SEL R0, RZ, 0x1, P2 ;  /* 0x00000001ff007807 */ /* 0x000fe20001000000 */
[----:B0-----:R-:W-:Y:S08]  /*24e40*/  @!P1 BRA `(.L_x_5144) ;  /* 0x0000004800749947 */ /* 0x001ff00003800000 */
.L_x_5306:
[----:B------:R-:W-:Y:S02]  /*24e50*/  SEL R23, R23, RZ, P2 ;  /* 0x000000ff17177207 */ /* 0x000fe40001000000 */
[----:B------:R-:W-:Y:S01]  /*24e60*/  LOP3.LUT R0, R29, R0, RZ, 0x3c, !PT ;  /* 0x000000001d007212 */ /* 0x000fe200078e3cff */
[----:B------:R-:W-:Y:S06]  /*24e70*/  @!P0 BRA `(.L_x_5145) ;  /* 0x0000000000048947 */ /* 0x000fec0003800000 */
[----:B------:R-:W-:Y:S01]  /*24e80*/  BPT.TRAP 0x1 ;  /* 0x000000040000795c */ /* 0x000fe20000300000 */
.L_x_5145:
[----:B------:R-:W-:Y:S01]  /*24e90*/  IMAD R23, R23, 0x8, R5 ;  /* 0x0000000817177824 */ /* 0x000fe200078e0205 */
[----:B------:R-:W-:-:S04]  /*24ea0*/  SHF.L.U32 R0, R0, 0x1f, RZ ;  /* 0x0000001f00007819 */ /* 0x000fc800000006ff */
[----:B------:R-:W1:Y:S02]  /*24eb0*/  SYNCS.PHASECHK.TRANS64.TRYWAIT P1, [R23+URZ+0x30840], R0 ;  /* 0x03084000170075a7 */ /* 0x000e64000802017f */
[----:B-1----:R-:W-:Y:S05]  /*24ec0*/  @!P1 BRA `(.L_x_5146) ;  /* 0x0000004800689947 */ /* 0x002fea0003800000 */
.L_x_5307:
[----:B------:R-:W-:Y:S05]  /*24ed0*/  @!P0 BRA `(.L_x_5147) ;  /* 0x0000000000048947 */ /* 0x000fea0003800000 */
[----:B------:R-:W-:Y:S01]  /*24ee0*/  BPT.TRAP 0x1 ;  /* 0x000000040000795c */ /* 0x000fe20000300000 */
.L_x_5147:
[----:B------:R-:W3:Y:S02]  /*24ef0*/  SYNCS.PHASECHK.TRANS64.TRYWAIT P1, [R3+URZ+0x30860], R2 ;  /* 0x03086002030075a7 */ /* 0x000ee4000802017f */
[----:B---3--:R-:W-:Y:S05]  /*24f00*/  @!P1 BRA `(.L_x_5148) ;  /* 0x00000048006c9947 */ /* 0x008fea0003800000 */
.L_x_5308:
[----:B------:R-:W-:Y:S05]  /*24f10*/  @!P0 BRA `(.L_x_5149) ;  /* 0x0000000000048947 */ /* 0x000fea0003800000 */
[----:B------:R-:W-:Y:S01]  /*24f20*/  BPT.TRAP 0x1 ;  /* 0x000000040000795c */ /* 0x000fe20000300000 */
.L_x_5149:
[----:B------:R0:W0:Y:S02]  /*24f30*/  SYNCS.PHASECHK.TRANS64.TRYWAIT P0, [R23+URZ+0x30860], R0 ;  /* 0x03086000170075a7 */ /* 0x000024000800017f */
[----:B0-----:R-:W-:Y:S05]  /*24f40*/  @!P0 NANOSLEEP.SYNCS 0x989680 ;  /* 0x009896800000895d */ /* 0x001fea0003900000 */
[----:B------:R-:W0:Y:S02]  /*24f50*/  @!P0 SYNCS.PHASECHK.TRANS64 P0, [R23+URZ+0x30860], R0 ;  /* 0x03086000170085a7 */ /* 0x000e24000800007f */
[----:B0-----:R-:W-:Y:S05]  /*24f60*/  @!P0 BRA `(.L_x_5149) ;  /* 0xfffffffc00f08947 */ /* 0x001fea000383ffff */
.L_x_5141:
[----:B------:R-:W-:Y:S05]  /*24f70*/  BSYNC B0 ;  /* 0x0000000000007941 */ /* 0x000fea0003800000 */
.L_x_5140:
[----:B------:R-:W-:Y:S05]  /*24f80*/  EXIT ;  /* 0x000000000000794d */ /* 0x000fea0003800000 */
.L_x_4834:
[----:B0-----:R0:W1:Y:S02]  /*24f90*/  SYNCS.PHASECHK.TRANS64.TRYWAIT P1, [R29+URZ+0x308b0], R4 ;  /* 0x0308b0041d0075a7 */ /* 0x001064000802017f */
[----:B-1----:R-:W-:Y:S05]  /*24fa0*/  @!P1 NANOSLEEP.SYNCS 0x989680 ;  /* 0x009896800000995d */ /* 0x002fea0003900000 */
[----:B------:R-:W1:Y:S02]  /*24fb0*/  @!P1 SYNCS.PHASECHK.TRANS64 P1, [R29+URZ+0x308b0], R4 ;  /* 0x0308b0041d0095a7 */ /* 0x000e64000802007f */
[----:B-1----:R-:W-:Y:S05]  /*24fc0*/  @!P1 BRA `(.L_x_4834) ;  /* 0xfffffffc00f09947 */ /* 0x002fea000383ffff */
[----:B------:R-:W-:Y:S05]  /*24fd0*/  BRA `(.L_x_5150) ;  /* 0xfffffdec00e87947 */ /* 0x000fea000383ffff */
.L_x_4835:
        /* <DEDUP_REMOVED lines=8> */
.L_x_5152:
[----:B------:R-:W-:Y:S05]  /*25060*/  BSYNC B0 ;  /* 0x0000000000007941 */ /* 0x000fea0003800000 */
.L_x_5151:
        /* <DEDUP_REMOVED lines=8> */
.L_x_5153:
[----:B------:R-:W-:Y:S05]  /*250f0*/  BRA `(.L_x_5154) ;  /* 0xfffffdf000287947 */ /* 0x000fea000383ffff */
.L_x_4838:
[----:B------:R-:W-:Y:S01]  /*25100*/  BSSY B0, `(.L_x_5155) ;  /* 0x0000008000007945 */ /* 0x000fe20003800000 */
[----:B-----5:R-:W-:Y:S02]  /*25110*/  IMAD.MOV.U32 R13, RZ, RZ, R5 ;  /* 0x000000ffff0d7224 */ /* 0x020fe400078e0005 */
[----:B------:R-:W-:Y:S02]  /*25120*/  IMAD.MOV.U32 R12, RZ, RZ, 0x1 ;  /* 0x00000001ff0c7424 */ /* 0x000fe400078e00ff */
[----:B------:R-:W-:Y:S02]  /*25130*/  IMAD.MOV.U32 R11, RZ, RZ, 0x1c1f ;  /* 0x00001c1fff0b7424 */ /* 0x000fe400078e00ff */
[----:B------:R-:W-:-:S07]  /*25140*/  IMAD.MOV.U32 R15, RZ, RZ, -0x1 ;  /* 0xffffffffff0f7424 */ /* 0x000fce00078e00ff */
[----:B0-2---:R-:W-:Y:S05]  /*25150*/  WARPSYNC.COLLECTIVE R15, `(.L_x_5156) ;  /* 0x000000000f087348 */ /* 0x005fea0003c00000 */
[----:B--2---:R1:W2:Y:S02]  /*25160*/  SHFL.IDX P6, R14, R13, R12, R11 ;  /* 0x0000000c0d0e7389 */ /* 0x0042a400000c000b */
[----:B012---:R-:W-:Y:S01]  /*25170*/  ENDCOLLECTIVE ;  /* 0x000000000000791b */ /* 0x007fe20003800000 */
.L_x_5156:
[----:B------:R-:W-:Y:S05]  /*25180*/  BSYNC B0 ;  /* 0x0000000000007941 */ /* 0x000fea0003800000 */
.L_x_5155:
        /* <DEDUP_REMOVED lines=8> */
.L_x_5157:
[----:B------:R-:W-:Y:S05]  /*25210*/  BRA `(.L_x_5158) ;  /* 0xfffffdf000e07947 */ /* 0x000fea000383ffff */
.L_x_4858:
[----:B------:R-:W-:Y:S02]  /*25220*/  IMAD.MOV.U32 R13, RZ, RZ, R0 ;  /* 0x000000ffff0d7224 */ /* 0x000fe400078e0000 */
[----:B------:R-:W-:Y:S02]  /*25230*/  IMAD.MOV.U32 R12, RZ, RZ, RZ ;  /* 0x000000ffff0c7224 */ /* 0x000fe400078e00ff */
[----:B------:R-:W-:Y:S02]  /*25240*/  IMAD.MOV.U32 R11, RZ, RZ, 0x1c1f ;  /* 0x00001c1fff0b7424 */ /* 0x000fe400078e00ff */
[----:B------:R-:W-:-:S07]  /*25250*/  IMAD.MOV.U32 R15, RZ, RZ, -0x1 ;  /* 0xffffffffff0f7424 */ /* 0x000fce00078e00ff */
[----:B0--3--:R-:W-:Y:S05]  /*25260*/  WARPSYNC.COLLECTIVE R15, `(.L_x_5159) ;  /* 0x000000000f087348 */ /* 0x009fea0003c00000 */
[----:B---3--:R1:W2:Y:S02]  /*25270*/  SHFL.IDX P6, R14, R13, R12, R11 ;  /* 0x0000000c0d0e7389 */ /* 0x0082a400000c000b */
[----:B012---:R-:W-:Y:S01]  /*25280*/  ENDCOLLECTIVE ;  /* 0x000000000000791b */ /* 0x007fe20003800000 */
.L_x_5159:
[----:B------:R-:W-:Y:S02]  /*25290*/  IMAD.MOV.U32 R13, RZ, RZ, R4 ;  /* 0x000000ffff0d7224 */ /* 0x000fe400078e0004 */
[----:B------:R-:W-:-:S07]  /*252a0*/  IMAD.MOV.U32 R3, RZ, RZ, R14 ;  /* 0x000000ffff037224 */ /* 0x000fce00078e000e */
[----:B------:R-:W-:Y:S05]  /*252b0*/  WARPSYNC.COLLECTIVE R15, `(.L_x_5160) ;  /* 0x000000000f087348 */ /* 0x000fea0003c00000 */
[----:B------:R0:W1:Y:S02]  /*252c0*/  SHFL.IDX P6, R14, R13, R12, R11 ;  /* 0x0000000c0d0e7389 */ /* 0x00006400000c000b */
[----:B01----:R-:W-:Y:S01]  /*252d0*/  ENDCOLLECTIVE ;  /* 0x000000000000791b */ /* 0x003fe20003800000 */
.L_x_5160:
[----:B------:R-:W-:Y:S02]  /*252e0*/  IMAD.MOV.U32 R13, RZ, RZ, R7 ;  /* 0x000000ffff0d7224 */ /* 0x000fe400078e0007 */
[----:B------:R-:W-:-:S07]  /*252f0*/  IMAD.MOV.U32 R2, RZ, RZ, R14 ;  /* 0x000000ffff027224 */ /* 0x000fce00078e000e */
[----:B------:R-:W-:Y:S05]  /*25300*/  WARPSYNC.COLLECTIVE R15, `(.L_x_5161) ;  /* 0x000000000f087348 */ /* 0x000fea0003c00000 */
[----:B------:R0:W1:Y:S02]  /*25310*/  SHFL.IDX P6, R14, R13, R12, R11 ;  /* 0x0000000c0d0e7389 */ /* 0x00006400000c000b */
[----:B01----:R-:W-:Y:S01]  /*25320*/  ENDCOLLECTIVE ;  /* 0x000000000000791b */ /* 0x003fe20003800000 */
.L_x_5161:
[----:B------:R-:W-:Y:S02]  /*25330*/  IMAD.MOV.U32 R13, RZ, RZ, R6 ;  /* 0x000000ffff0d7224 */ /* 0x000fe400078e0006 */
[----:B------:R-:W-:-:S07]  /*25340*/  IMAD.MOV.U32 R5, RZ, RZ, R14 ;  /* 0x000000ffff057224 */ /* 0x000fce00078e000e */
[----:B------:R-:W-:Y:S05]  /*25350*/  WARPSYNC.COLLECTIVE R15, `(.L_x_5162) ;  /* 0x000000000f087348 */ /* 0x000fea0003c00000 */
[----:B------:R0:W1:Y:S02]  /*25360*/  SHFL.IDX P6, R14, R13, R12, R11 ;  /* 0x0000000c0d0e7389 */ /* 0x00006400000c000b */
[----:B01----:R-:W-:Y:S01]  /*25370*/  ENDCOLLECTIVE ;  /* 0x000000000000791b */ /* 0x003fe20003800000 */
.L_x_5162:
[----:B------:R-:W-:Y:S05]  /*25380*/  BRA `(.L_x_5163) ;  /* 0xfffffe0800887947 */ /* 0x000fea000383ffff */
.L_x_4861:
[----:B------:R-:W-:Y:S01]  /*25390*/  BSSY B1, `(.L_x_5164) ;  /* 0x0000008000017945 */ /* 0x000fe20003800000 */
[----:B------:R-:W-:Y:S02]  /*253a0*/  IMAD.MOV.U32 R13, RZ, RZ, R0 ;  /* 0x000000ffff0d7224 */ /* 0x000fe400078e0000 */
[----:B------:R-:W-:Y:S02]  /*253b0*/  IMAD.MOV.U32 R12, RZ, RZ, 0x1 ;  /* 0x00000001ff0c7424 */ /* 0x000fe400078e00ff */
[----:B------:R-:W-:Y:S02]  /*253c0*/  IMAD.MOV.U32 R11, RZ, RZ, 0x1c1f ;  /* 0x00001c1fff0b7424 */ /* 0x000fe400078e00ff */
[----:B------:R-:W-:-:S07]  /*253d0*/  IMAD.MOV.U32 R15, RZ, RZ, -0x1 ;  /* 0xffffffffff0f7424 */ /* 0x000fce00078e00ff */
[----:B-1-3--:R-:W-:Y:S05]  /*253e0*/  WARPSYNC.COLLECTIVE R15, `(.L_x_5165) ;  /* 0x000000000f087348 */ /* 0x00afea0003c00000 */
[----:B---3--:R0:W2:Y:S02]  /*253f0*/  SHFL.IDX P6, R14, R13, R12, R11 ;  /* 0x0000000c0d0e7389 */ /* 0x0080a400000c000b */
[----:B012---:R-:W-:Y:S01]  /*25400*/  ENDCOLLECTIVE ;  /* 0x000000000000791b */ /* 0x007fe20003800000 */
.L_x_5165:
[----:B------:R-:W-:Y:S05]  /*25410*/  BSYNC B1 ;  /* 0x0000000000017941 */ /* 0x000fea0003800000 */
.L_x_5164:
        /* <DEDUP_REMOVED lines=8> */
.L_x_5166:
[----:B------:R-:W-:Y:S02]  /*254a0*/  IMAD.MOV.U32 R13, RZ, RZ, R7 ;  /* 0x000000ffff0d7224 */ /* 0x000fe400078e0007 */
[----:B------:R-:W-:-:S07]  /*254b0*/  IMAD.MOV.U32 R4, RZ, RZ, R14 ;  /* 0x000000ffff047224 */ /* 0x000fce00078e000e */
[----:B------:R-:W-:Y:S05]  /*254c0*/  WARPSYNC.COLLECTIVE R15, `(.L_x_5167) ;  /* 0x000000000f087348 */ /* 0x000fea0003c00000 */
[----:B------:R0:W1:Y:S02]  /*254d0*/  SHFL.IDX P6, R14, R13, R12, R11 ;  /* 0x0000000c0d0e7389 */ /* 0x00006400000c000b */
[----:B01----:R-:W-:Y:S01]  /*254e0*/  ENDCOLLECTIVE ;  /* 0x000000000000791b */ /* 0x003fe20003800000 */
.L_x_5167:
[----:B------:R-:W-:Y:S02]  /*254f0*/  IMAD.MOV.U32 R13, RZ, RZ, R6 ;  /* 0x000000ffff0d7224 */ /* 0x000fe400078e0006 */
[----:B------:R-:W-:-:S07]  /*25500*/  IMAD.MOV.U32 R7, RZ, RZ, R14 ;  /* 0x000000ffff077224 */ /* 0x000fce00078e000e */
[----:B------:R-:W-:Y:S05]  /*25510*/  WARPSYNC.COLLECTIVE R15, `(.L_x_5168) ;  /* 0x000000000f087348 */ /* 0x000fea0003c00000 */
[----:B------:R0:W1:Y:S02]  /*25520*/  SHFL.IDX P6, R14, R13, R12, R11 ;  /* 0x0000000c0d0e7389 */ /* 0x00006400000c000b */
[----:B01----:R-:W-:Y:S01]  /*25530*/  ENDCOLLECTIVE ;  /* 0x000000000000791b */ /* 0x003fe20003800000 */
.L_x_5168:
[----:B------:R-:W-:Y:S01]  /*25540*/  IMAD.MOV.U32 R6, RZ, RZ, R14 ;  /* 0x000000ffff067224 */ /* 0x000fe200078e000e */
[----:B------:R-:W-:Y:S06]  /*25550*/  BRA `(.L_x_5169) ;  /* 0xfffffe1000387947 */ /* 0x000fec000383ffff */
.L_x_4864:
[----:B0-----:R-:W-:-:S04]  /*25560*/  IMAD.U32 R5, RZ, RZ, UR39 ;  /* 0x00000027ff057e24 */ /* 0x001fc8000f8e00ff */
[----:B------:R0:W1:Y:S03]  /*25570*/  SYNCS.PHASECHK.TRANS64.TRYWAIT P0, [R5+URZ+0x30800], R4 ;  /* 0x03080004050075a7 */ /* 0x000066000800017f */
[----:B-1----:R-:W-:Y:S05]  /*25580*/  @!P0 NANOSLEEP.SYNCS 0x989680 ;  /* 0x009896800000895d */ /* 0x002fea0003900000 */
[----:B------:R-:W1:Y:S02]  /*25590*/  @!P0 SYNCS.PHASECHK.TRANS64 P0, [R5+URZ+0x30800], R4 ;  /* 0x03080004050085a7 */ /* 0x000e64000800007f */
[----:B-1----:R-:W-:Y:S05]  /*255a0*/  @!P0 BRA `(.L_x_4864) ;  /* 0xfffffffc00ec8947 */ /* 0x002fea000383ffff */
[----:B------:R-:W-:Y:S05]  /*255b0*/  BRA `(.L_x_5170) ;  /* 0xfffffe1800607947 */ /* 0x000fea000383ffff */
.L_x_4888:
[----:B------:R-:W-:Y:S02]  /*255c0*/  IMAD.MOV.U32 R13, RZ, RZ, R4 ;  /* 0x000000ffff0d7224 */ /* 0x000fe400078e0004 */
[----:B------:R-:W-:Y:S02]  /*255d0*/  IMAD.MOV.U32 R12, RZ, RZ, RZ ;  /* 0x000000ffff0c7224 */ /* 0x000fe400078e00ff */
[----:B------:R-:W-:Y:S02]  /*255e0*/  IMAD.MOV.U32 R11, RZ, RZ, 0x1c1f ;  /* 0x00001c1fff0b7424 */ /* 0x000fe400078e00ff */
[----:B------:R-:W-:-:S07]  /*255f0*/  IMAD.MOV.U32 R15, RZ, RZ, -0x1 ;  /* 0xffffffffff0f7424 */ /* 0x000fce00078e00ff */
[----:B0--3--:R-:W-:Y:S05]  /*25600*/  WARPSYNC.COLLECTIVE R15, `(.L_x_5171) ;  /* 0x000000000f087348 */ /* 0x009fea0003c00000 */
[----:B---3--:R1:W2:Y:S02]  /*25610*/  SHFL.IDX P6, R14, R13, R12, R11 ;  /* 0x0000000c0d0e7389 */ /* 0x0082a400000c000b */
[----:B012---:R-:W-:Y:S01]  /*25620*/  ENDCOLLECTIVE ;  /* 0x000000000000791b */ /* 0x007fe20003800000 */
.L_x_5171:
[----:B------:R-:W-:Y:S02]  /*25630*/  IMAD.MOV.U32 R13, RZ, RZ, R0 ;  /* 0x000000ffff0d7224 */ /* 0x000fe400078e0000 */
[----:B------:R-:W-:-:S07]  /*25640*/  IMAD.MOV.U32 R3, RZ, RZ, R14 ;  /* 0x000000ffff037224 */ /* 0x000fce00078e000e */
[----:B------:R-:W-:Y:S05]  /*25650*/  WARPSYNC.COLLECTIVE R15, `(.L_x_5172) ;  /* 0x000000000f087348 */ /* 0x000fea0003c00000 */
[----:B------:R0:W1:Y:S02]  /*25660*/  SHFL.IDX P6, R14, R13, R12, R11 ;  /* 0x0000000c0d0e7389 */ /* 0x00006400000c000b */
[----:B01----:R-:W-:Y:S01]  /*25670*/  ENDCOLLECTIVE ;  /* 0x000000000000791b */ /* 0x003fe20003800000 */
.L_x_5172:
[----:B------:R-:W-:Y:S02]  /*25680*/  IMAD.MOV.U32 R13, RZ, RZ, R9 ;  /* 0x000000ffff0d7224 */ /* 0x000fe400078e0009 */
[----:B------:R-:W-:-:S07]  /*25690*/  IMAD.MOV.U32 R2, RZ, RZ, R14 ;  /* 0x000000ffff027224 */ /* 0x000fce00078e000e */
[----:B------:R-:W-:Y:S05]  /*256a0*/  WARPSYNC.COLLECTIVE R15, `(.L_x_5173) ;  /* 0x000000000f087348 */ /* 0x000fea0003c00000 */
[----:B------:R0:W1:Y:S02]  /*256b0*/  SHFL.IDX P6, R14, R13, R12, R11 ;  /* 0x0000000c0d0e7389 */ /* 0x00006400000c000b */
[----:B01----:R-:W-:Y:S01]  /*256c0*/  ENDCOLLECTIVE ;  /* 0x000000000000791b */ /* 0x003fe20003800000 */
.L_x_5173:
[----:B------:R-:W-:Y:S02]  /*256d0*/  IMAD.MOV.U32 R13, RZ, RZ, R8 ;  /* 0x000000ffff0d7224 */ /* 0x000fe400078e0008 */
[----:B------:R-:W-:-:S07]  /*256e0*/  IMAD.MOV.U32 R5, RZ, RZ, R14 ;  /* 0x000000ffff057224 */ /* 0x000fce00078e000e */
[----:B------:R-:W-:Y:S05]  /*256f0*/  WARPSYNC.COLLECTIVE R15, `(.L_x_5174) ;  /* 0x000000000f087348 */ /* 0x000fea0003c00000 */
[----:B------:R0:W1:Y:S02]  /*25700*/  SHFL.IDX P6, R14, R13, R12, R11 ;  /* 0x0000000c0d0e7389 */ /* 0x00006400000c000b */
[----:B01----:R-:W-:Y:S01]  /*25710*/  ENDCOLLECTIVE ;  /* 0x000000000000791b */ /* 0x003fe20003800000 */
.L_x_5174:
[----:B------:R-:W-:Y:S02]  /*25720*/  IMAD.MOV.U32 R12, RZ, RZ, R2 ;  /* 0x000000ffff0c7224 */ /* 0x000fe400078e0002 */
[----:B------:R-:W-:Y:S01]  /*25730*/  IMAD.MOV.U32 R13, RZ, RZ, R3 ;  /* 0x000000ffff0d7224 */ /* 0x000fe200078e0003 */
[----:B------:R-:W-:Y:S06]  /*25740*/  BRA `(.L_x_5175) ;  /* 0xfffffe40002c7947 */ /* 0x000fec000383ffff */
.L_x_4891:
[----:B------:R-:W-:Y:S01]  /*25750*/  BSSY B1, `(.L_x_5176) ;  /* 0x0000008000017945 */ /* 0x000fe20003800000 */
[----:B------:R-:W-:Y:S02]  /*25760*/  IMAD.MOV.U32 R13, RZ, RZ, R4 ;  /* 0x000000ffff0d7224 */ /* 0x000fe400078e0004 */
[----:B------:R-:W-:Y:S02]  /*25770*/  IMAD.MOV.U32 R12, RZ, RZ, 0x1 ;  /* 0x00000001ff0c7424 */ /* 0x000fe400078e00ff */
[----:B------:R-:W-:Y:S02]  /*25780*/  IMAD.MOV.U32 R11, RZ, RZ, 0x1c1f ;  /* 0x00001c1fff0b7424 */ /* 0x000fe400078e00ff */
[----:B------:R-:W-:-:S07]  /*25790*/  IMAD.MOV.U32 R15, RZ, RZ, -0x1 ;  /* 0xffffffffff0f7424 */ /* 0x000fce00078e00ff */
[----:B------:R-:W-:Y:S05]  /*257a0*/  WARPSYNC.COLLECTIVE R15, `(.L_x_5177) ;  /* 0x000000000f087348 */ /* 0x000fea0003c00000 */
[----:B------:R0:W1:Y:S02]  /*257b0*/  SHFL.IDX P6, R14, R13, R12, R11 ;  /* 0x0000000c0d0e7389 */ /* 0x00006400000c000b */
[----:B01----:R-:W-:Y:S01]  /*257c0*/  ENDCOLLECTIVE ;  /* 0x000000000000791b */ /* 0x003fe20003800000 */
.L_x_5177:
[----:B------:R-:W-:Y:S05]  /*257d0*/  BSYNC B1 ;  /* 0x0000000000017941 */ /* 0x000fea0003800000 */
.L_x_5176:
        /* <DEDUP_REMOVED lines=8> */
.L_x_5178:
[----:B------:R-:W-:Y:S02]  /*25860*/  IMAD.MOV.U32 R63, RZ, RZ, R3 ;  /* 0x000000ffff3f7224 */ /* 0x000fe400078e0003 */
[----:B------:R-:W-:Y:S02]  /*25870*/  IMAD.MOV.U32 R13, RZ, RZ, R9 ;  /* 0x000000ffff0d7224 */ /* 0x000fe400078e0009 */
[----:B------:R-:W-:-:S07]  /*25880*/  IMAD.MOV.U32 R2, RZ, RZ, R14 ;  /* 0x000000ffff027224 */ /* 0x000fce00078e000e */
[----:B------:R-:W-:Y:S05]  /*25890*/  WARPSYNC.COLLECTIVE R15, `(.L_x_5179) ;  /* 0x000000000f087348 */ /* 0x000fea0003c00000 */
[----:B------:R0:W1:Y:S02]  /*258a0*/  SHFL.IDX P6, R14, R13, R12, R11 ;  /* 0x0000000c0d0e7389 */ /* 0x00006400000c000b */
[----:B01----:R-:W-:Y:S01]  /*258b0*/  ENDCOLLECTIVE ;  /* 0x000000000000791b */ /* 0x003fe20003800000 */
.L_x_5179:
[----:B------:R-:W-:Y:S02]  /*258c0*/  IMAD.MOV.U32 R62, RZ, RZ, R2 ;  /* 0x000000ffff3e7224 */ /* 0x000fe400078e0002 */
[----:B------:R-:W-:Y:S02]  /*258d0*/  IMAD.MOV.U32 R13, RZ, RZ, R8 ;  /* 0x000000ffff0d7224 */ /* 0x000fe400078e0008 */
[----:B------:R-:W-:-:S07]  /*258e0*/  IMAD.MOV.U32 R5, RZ, RZ, R14 ;  /* 0x000000ffff057224 */ /* 0x000fce00078e000e */
[----:B------:R-:W-:Y:S05]  /*258f0*/  WARPSYNC.COLLECTIVE R15, `(.L_x_5180) ;  /* 0x000000000f087348 */ /* 0x000fea0003c00000 */
[----:B------:R0:W1:Y:S02]  /*25900*/  SHFL.IDX P6, R14, R13, R12, R11 ;  /* 0x0000000c0d0e7389 */ /* 0x00006400000c000b */
[----:B01----:R-:W-:Y:S01]  /*25910*/  ENDCOLLECTIVE ;  /* 0x000000000000791b */ /* 0x003fe20003800000 */
.L_x_5180:
[----:B------:R-:W-:Y:S05]  /*25920*/  BRA `(.L_x_5181) ;  /* 0xfffffe4400647947 */ /* 0x000fea000383ffff */
.L_x_4894:
[----:B0-----:R-:W-:-:S04]  /*25930*/  IMAD.U32 R61, RZ, RZ, UR39 ;  /* 0x00000027ff3d7e24 */ /* 0x001fc8000f8e00ff */
[----:B------:R0:W1:Y:S03]  /*25940*/  SYNCS.PHASECHK.TRANS64.TRYWAIT P0, [R61+URZ+0x30800], R60 ;  /* 0x0308003c3d0075a7 */ /* 0x000066000800017f */
[----:B-1----:R-:W-:Y:S05]  /*25950*/  @!P0 NANOSLEEP.SYNCS 0x989680 ;  /* 0x009896800000895d */ /* 0x002fea0003900000 */
[----:B------:R-:W1:Y:S02]  /*25960*/  @!P0 SYNCS.PHASECHK.TRANS64 P0, [R61+URZ+0x30800], R60 ;  /* 0x0308003c3d0085a7 */ /* 0x000e64000800007f */
[----:B-1----:R-:W-:Y:S05]  /*25970*/  @!P0 BRA `(.L_x_4894) ;  /* 0xfffffffc00ec8947 */ /* 0x002fea000383ffff */
[----:B------:R-:W-:Y:S05]  /*25980*/  BRA `(.L_x_5182) ;  /* 0xfffffe4800f87947 */ /* 0x000fea000383ffff */
.L_x_4908:
[----:B-1----:R1:W3:Y:S02]  /*25990*/  SYNCS.PHASECHK.TRANS64.TRYWAIT P1, [R3+URZ+0x30830], R0 ;  /* 0x03083000030075a7 */ /* 0x0022e4000802017f */
[----:B---3--:R-:W-:Y:S05]  /*259a0*/  @!P1 NANOSLEEP.SYNCS 0x989680 ;  /* 0x009896800000995d */ /* 0x008fea0003900000 */
[----:B------:R-:W3:Y:S02]  /*259b0*/  @!P1 SYNCS.PHASECHK.TRANS64 P1, [R3+URZ+0x30830], R0 ;  /* 0x03083000030095a7 */ /* 0x000ee4000802007f */
[----:B---3--:R-:W-:Y:S05]  /*259c0*/  @!P1 BRA `(.L_x_4908) ;  /* 0xfffffffc00f09947 */ /* 0x008fea000383ffff */
[----:B------:R-:W-:Y:S05]  /*259d0*/  BRA `(.L_x_4907) ;  /* 0xfffffe7800347947 */ /* 0x000fea000383ffff */
.L_x_4925:
[----:B-1----:R-:W-:-:S04]  /*259e0*/  IMAD.U32 R12, RZ, RZ, UR6 ;  /* 0x00000006ff0c7e24 */ /* 0x002fc8000f8e00ff */
[----:B------:R1:W2:Y:S03]  /*259f0*/  SYNCS.PHASECHK.TRANS64.TRYWAIT P1, [R12+URZ+0x30830], R9 ;  /* 0x030830090c0075a7 */ /* 0x0002a6000802017f */
[----:B--2---:R-:W-:Y:S05]  /*25a00*/  @!P1 NANOSLEEP.SYNCS 0x989680 ;  /* 0x009896800000995d */ /* 0x004fea0003900000 */
[----:B------:R-:W2:Y:S02]  /*25a10*/  @!P1 SYNCS.PHASECHK.TRANS64 P1, [R12+URZ+0x30830], R9 ;  /* 0x030830090c0095a7 */ /* 0x000ea4000802007f */
[----:B--2---:R-:W-:Y:S05]  /*25a20*/  @!P1 BRA `(.L_x_4925) ;  /* 0xfffffffc00ec9947 */ /* 0x004fea000383ffff */
[----:B------:R-:W-:Y:S05]  /*25a30*/  BRA `(.L_x_4924) ;  /* 0xfffffea400507947 */ /* 0x000fea000383ffff */
.L_x_4929:
[----:B01----:R-:W-:-:S04]  /*25a40*/  IMAD.U32 R9, RZ, RZ, UR5 ;  /* 0x00000005ff097e24 */ /* 0x003fc8000f8e00ff */
[----:B------:R0:W1:Y:S03]  /*25a50*/  SYNCS.PHASECHK.TRANS64.TRYWAIT P1, [R9+URZ+0x30850], R0 ;  /* 0x03085000090075a7 */ /* 0x000066000802017f */
[----:B-1----:R-:W-:Y:S05]  /*25a60*/  @!P1 NANOSLEEP.SYNCS 0x989680 ;  /* 0x009896800000995d */ /* 0x002fea0003900000 */
[----:B------:R-:W1:Y:S02]  /*25a70*/  @!P1 SYNCS.PHASECHK.TRANS64 P1, [R9+URZ+0x30850], R0 ;  /* 0x03085000090095a7 */ /* 0x000e64000802007f */
[----:B-1----:R-:W-:Y:S05]  /*25a80*/  @!P1 BRA `(.L_x_4929) ;  /* 0xfffffffc00ec9947 */ /* 0x002fea000383ffff */
[----:B------:R-:W-:Y:S05]  /*25a90*/  BRA `(.L_x_4928) ;  /* 0xfffffeac00e07947 */ /* 0x000fea000383ffff */
.L_x_4948:
[----:B-1----:R-:W-:-:S04]  /*25aa0*/  IMAD.U32 R3, RZ, RZ, UR6 ;  /* 0x00000006ff037e24 */ /* 0x002fc8000f8e00ff */
[----:B------:R1:W2:Y:S03]  /*25ab0*/  SYNCS.PHASECHK.TRANS64.TRYWAIT P1, [R3+URZ+0x30830], R2 ;  /* 0x03083002030075a7 */ /* 0x0002a6000802017f */
[----:B--2---:R-:W-:Y:S05]  /*25ac0*/  @!P1 NANOSLEEP.SYNCS 0x989680 ;  /* 0x009896800000995d */ /* 0x004fea0003900000 */
[----:B------:R-:W2:Y:S02]  /*25ad0*/  @!P1 SYNCS.PHASECHK.TRANS64 P1, [R3+URZ+0x30830], R2 ;  /* 0x03083002030095a7 */ /* 0x000ea4000802007f */
[----:B--2---:R-:W-:Y:S05]  /*25ae0*/  @!P1 BRA `(.L_x_4948) ;  /* 0xfffffffc00ec9947 */ /* 0x004fea000383ffff */
[----:B------:R-:W-:Y:S05]  /*25af0*/  BRA `(.L_x_4947) ;  /* 0xfffffed800187947 */ /* 0x000fea000383ffff */
.L_x_4952:
[----:B01----:R-:W-:-:S04]  /*25b00*/  IMAD.U32 R2, RZ, RZ, UR5 ;  /* 0x00000005ff027e24 */ /* 0x003fc8000f8e00ff */
[----:B------:R0:W1:Y:S03]  /*25b10*/  SYNCS.PHASECHK.TRANS64.TRYWAIT P1, [R2+URZ+0x30850], R0 ;  /* 0x03085000020075a7 */ /* 0x000066000802017f */
[----:B-1----:R-:W-:Y:S05]  /*25b20*/  @!P1 NANOSLEEP.SYNCS 0x989680 ;  /* 0x009896800000995d */ /* 0x002fea0003900000 */
[----:B------:R-:W1:Y:S02]  /*25b30*/  @!P1 SYNCS.PHASECHK.TRANS64 P1, [R2+URZ+0x30850], R0 ;  /* 0x03085000020095a7 */ /* 0x000e64000802007f */
[----:B-1----:R-:W-:Y:S05]  /*25b40*/  @!P1 BRA `(.L_x_4952) ;  /* 0xfffffffc00ec9947 */ /* 0x002fea000383ffff */
[----:B------:R-:W-:Y:S05]  /*25b50*/  BRA `(.L_x_4951) ;  /* 0xfffffee000a87947 */ /* 0x000fea000383ffff */
.L_x_4960:
[----:B-1----:R-:W-:-:S04]  /*25b60*/  IMAD.U32 R3, RZ, RZ, UR6 ;  /* 0x00000006ff037e24 */ /* 0x002fc8000f8e00ff */
[----:B------:R1:W2:Y:S03]  /*25b70*/  SYNCS.PHASECHK.TRANS64.TRYWAIT P1, [R3+URZ+0x30830], R2 ;  /* 0x03083002030075a7 */ /* 0x0002a6000802017f */
[----:B--2---:R-:W-:Y:S05]  /*25b80*/  @!P1 NANOSLEEP.SYNCS 0x989680 ;  /* 0x009896800000995d */ /* 0x004fea0003900000 */
[----:B------:R-:W2:Y:S02]  /*25b90*/  @!P1 SYNCS.PHASECHK.TRANS64 P1, [R3+URZ+0x30830], R2 ;  /* 0x03083002030095a7 */ /* 0x000ea4000802007f */
[----:B--2---:R-:W-:Y:S05]  /*25ba0*/  @!P1 BRA `(.L_x_4960) ;  /* 0xfffffffc00ec9947 */ /* 0x004fea000383ffff */
[----:B------:R-:W-:Y:S05]  /*25bb0*/  BRA `(.L_x_4959) ;  /* 0xfffffef400747947 */ /* 0x000fea000383ffff */
.L_x_4964:
[----:B01----:R-:W-:-:S04]  /*25bc0*/  IMAD.U32 R2, RZ, RZ, UR5 ;  /* 0x00000005ff027e24 */ /* 0x003fc8000f8e00ff */
[----:B------:R0:W1:Y:S03]  /*25bd0*/  SYNCS.PHASECHK.TRANS64.TRYWAIT P1, [R2+URZ+0x30850], R0 ;  /* 0x03085000020075a7 */ /* 0x000066000802017f */
[----:B-1----:R-:W-:Y:S05]  /*25be0*/  @!P1 NANOSLEEP.SYNCS 0x989680 ;  /* 0x009896800000995d */ /* 0x002fea0003900000 */
[----:B------:R-:W1:Y:S02]  /*25bf0*/  @!P1 SYNCS.PHASECHK.TRANS64 P1, [R2+URZ+0x30850], R0 ;  /* 0x03085000020095a7 */ /* 0x000e64000802007f */
[----:B-1----:R-:W-:Y:S05]  /*25c00*/  @!P1 BRA `(.L_x_4964) ;  /* 0xfffffffc00ec9947 */ /* 0x002fea000383ffff */
[----:B------:R-:W-:Y:S05]  /*25c10*/  BRA `(.L_x_4963) ;  /* 0xffffff0000047947 */ /* 0x000fea000383ffff */
.L_x_4979:
[----:B-1----:R-:W-:-:S04]  /*25c20*/  IMAD.U32 R5, RZ, RZ, UR5 ;  /* 0x00000005ff057e24 */ /* 0x002fc8000f8e00ff */
[----:B------:R1:W2:Y:S03]  /*25c30*/  SYNCS.PHASECHK.TRANS64.TRYWAIT P1, [R5+URZ+0x30850], R0 ;  /* 0x03085000050075a7 */ /* 0x0002a6000802017f */
[----:B--2---:R-:W-:Y:S05]  /*25c40*/  @!P1 NANOSLEEP.SYNCS 0x989680 ;  /* 0x009896800000995d */ /* 0x004fea0003900000 */
[----:B------:R-:W2:Y:S02]  /*25c50*/  @!P1 SYNCS.PHASECHK.TRANS64 P1, [R5+URZ+0x30850], R0 ;  /* 0x03085000050095a7 */ /* 0x000ea4000802007f */
[----:B--2---:R-:W-:Y:S05]  /*25c60*/  @!P1 BRA `(.L_x_4979) ;  /* 0xfffffffc00ec9947 */ /* 0x004fea000383ffff */
[----:B------:R-:W-:Y:S05]  /*25c70*/  BRA `(.L_x_4978) ;  /* 0xffffff2800c87947 */ /* 0x000fea000383ffff */
.L_x_5029:
[----:B0-----:R-:W0:Y:S01]  /*25c80*/  S2R R12, SR_TID.X ;  /* 0x00000000000c7919 */ /* 0x001e220000002100 */
        /* <DEDUP_REMOVED lines=10> */
.L_x_5184:
[----:B------:R-:W-:Y:S05]  /*25d30*/  BSYNC B1 ;  /* 0x0000000000017941 */ /* 0x000fea0003800000 */
.L_x_5183:
[----:B------:R-:W-:Y:S05]  /*25d40*/  BRA `(.L_x_5185) ;  /* 0xffffff8c00747947 */ /* 0x000fea000383ffff */
.L_x_5031:
[----:B------:R-:W-:Y:S01]  /*25d50*/  BSSY B1, `(.L_x_5186) ;  /* 0x0000006000017945 */ /* 0x000fe20003800000 */
[----:B------:R-:W-:-:S07]  /*25d60*/  IMAD.MOV.U32 R15, RZ, RZ, -0x1 ;  /* 0xffffffffff0f7424 */ /* 0x000fce00078e00ff */
[----:B01----:R-:W-:Y:S05]  /*25d70*/  WARPSYNC.COLLECTIVE R15, `(.L_x_5187) ;  /* 0x000000000f0c7348 */ /* 0x003fea0003c00000 */
[----:B------:R-:W-:Y:S02]  /*25d80*/  ELECT P6, UR62, PT ;  /* 0x00000000003e782f */ /* 0x000fe400038c0000 */
[----:B------:R-:W-:Y:S01]  /*25d90*/  MOV R14, UR62 ;  /* 0x0000003e000e7c02 */ /* 0x000fe20008000f00 */
[----:B01----:R-:W-:Y:S10]  /*25da0*/  ENDCOLLECTIVE ;  /* 0x000000000000791b */ /* 0x003ff40003800000 */
.L_x_5187:
[----:B------:R-:W-:Y:S05]  /*25db0*/  BSYNC B1 ;  /* 0x0000000000017941 */ /* 0x000fea0003800000 */
.L_x_5186:
[----:B------:R-:W-:Y:S05]  /*25dc0*/  BRA `(.L_x_5030) ;  /* 0xffffff8c006c7947 */ /* 0x000fea000383ffff */
.L_x_5033:
[----:B-1----:R1:W2:Y:S02]  /*25dd0*/  SYNCS.PHASECHK.TRANS64.TRYWAIT P0, [R17+URZ+0x30820], R8 ;  /* 0x03082008110075a7 */ /* 0x0022a4000800017f */
[----:B--2---:R-:W-:Y:S05]  /*25de0*/  @!P0 NANOSLEEP.SYNCS 0x989680 ;  /* 0x009896800000895d */ /* 0x004fea0003900000 */
[----:B------:R-:W2:Y:S02]  /*25df0*/  @!P0 SYNCS.PHASECHK.TRANS64 P0, [R17+URZ+0x30820], R8 ;  /* 0x03082008110085a7 */ /* 0x000ea4000800007f */
[----:B--2---:R-:W-:Y:S05]  /*25e00*/  @!P0 BRA `(.L_x_5033) ;  /* 0xfffffffc00f08947 */ /* 0x004fea000383ffff */
[----:B------:R-:W-:Y:S05]  /*25e10*/  BRA `(.L_x_5188) ;  /* 0xffffff8c007c7947 */ /* 0x000fea000383ffff */
.L_x_5037:
[----:B0-----:R0:W2:Y:S02]  /*25e20*/  SYNCS.PHASECHK.TRANS64.TRYWAIT P0, [R12+URZ+0x308a0], R11 ;  /* 0x0308a00b0c0075a7 */ /* 0x0010a4000800017f */
[----:B--2---:R-:W-:Y:S05]  /*25e30*/  @!P0 NANOSLEEP.SYNCS 0x989680 ;  /* 0x009896800000895d */ /* 0x004fea0003900000 */
[----:B------:R-:W2:Y:S02]  /*25e40*/  @!P0 SYNCS.PHASECHK.TRANS64 P0, [R12+URZ+0x308a0], R11 ;  /* 0x0308a00b0c0085a7 */ /* 0x000ea4000800007f */
[----:B--2---:R-:W-:Y:S05]  /*25e50*/  @!P0 BRA `(.L_x_5037) ;  /* 0xfffffffc00f08947 */ /* 0x004fea000383ffff */
[----:B------:R-:W-:Y:S05]  /*25e60*/  BRA `(.L_x_5189) ;  /* 0xffffff8c00947947 */ /* 0x000fea000383ffff */
.L_x_5044:
[----:B-1----:R1:W2:Y:S02]  /*25e70*/  SYNCS.PHASECHK.TRANS64.TRYWAIT P0, [R12+URZ+0x308c0], R11 ;  /* 0x0308c00b0c0075a7 */ /* 0x0022a4000800017f */
[----:B--2---:R-:W-:Y:S05]  /*25e80*/  @!P0 NANOSLEEP.SYNCS 0x989680 ;  /* 0x009896800000895d */ /* 0x004fea0003900000 */
[----:B------:R-:W2:Y:S02]  /*25e90*/  @!P0 SYNCS.PHASECHK.TRANS64 P0, [R12+URZ+0x308c0], R11 ;  /* 0x0308c00b0c0085a7 */ /* 0x000ea4000800007f */
[----:B--2---:R-:W-:Y:S05]  /*25ea0*/  @!P0 BRA `(.L_x_5044) ;  /* 0xfffffffc00f08947 */ /* 0x004fea000383ffff */
[----:B------:R-:W-:Y:S05]  /*25eb0*/  BRA `(.L_x_5190) ;  /* 0xffffff9000907947 */ /* 0x000fea000383ffff */
.L_x_5053:
[----:B-1----:R1:W2:Y:S02]  /*25ec0*/  SYNCS.PHASECHK.TRANS64.TRYWAIT P1, [R7+URZ+0x308a0], R3 ;  /* 0x0308a003070075a7 */ /* 0x0022a4000802017f */
[----:B--2---:R-:W-:Y:S05]  /*25ed0*/  @!P1 NANOSLEEP.SYNCS 0x989680 ;  /* 0x009896800000995d */ /* 0x004fea0003900000 */
[----:B------:R-:W2:Y:S02]  /*25ee0*/  @!P1 SYNCS.PHASECHK.TRANS64 P1, [R7+URZ+0x308a0], R3 ;  /* 0x0308a003070095a7 */ /* 0x000ea4000802007f */
[----:B--2---:R-:W-:Y:S05]  /*25ef0*/  @!P1 BRA `(.L_x_5053) ;  /* 0xfffffffc00f09947 */ /* 0x004fea000383ffff */
[----:B------:R-:W-:Y:S05]  /*25f00*/  BRA `(.L_x_5191) ;  /* 0xffffff9400c47947 */ /* 0x000fea000383ffff */
.L_x_5060:
[----:B0-----:R0:W2:Y:S02]  /*25f10*/  SYNCS.PHASECHK.TRANS64.TRYWAIT P1, [R7+URZ+0x308c0], R3 ;  /* 0x0308c003070075a7 */ /* 0x0010a4000802017f */
[----:B--2---:R-:W-:Y:S05]  /*25f20*/  @!P1 NANOSLEEP.SYNCS 0x989680 ;  /* 0x009896800000995d */ /* 0x004fea0003900000 */
[----:B------:R-:W2:Y:S02]  /*25f30*/  @!P1 SYNCS.PHASECHK.TRANS64 P1, [R7+URZ+0x308c0], R3 ;  /* 0x0308c003070095a7 */ /* 0x000ea4000802007f */
[----:B--2---:R-:W-:Y:S05]  /*25f40*/  @!P1 BRA `(.L_x_5060) ;  /* 0xfffffffc00f09947 */ /* 0x004fea000383ffff */
[----:B------:R-:W-:Y:S05]  /*25f50*/  BRA `(.L_x_5192) ;  /* 0xffffff9800bc7947 */ /* 0x000fea000383ffff */
.L_x_5085:
        /* <DEDUP_REMOVED lines=11> */
.L_x_5194:
[----:B------:R-:W-:Y:S05]  /*26010*/  BSYNC B0 ;  /* 0x0000000000007941 */ /* 0x000fea0003800000 */
.L_x_5193:
[----:B------:R-:W-:Y:S05]  /*26020*/  BRA `(.L_x_5195) ;  /* 0xffffffac006c7947 */ /* 0x000fea000383ffff */
.L_x_5088:
[----:B0-----:R0:W1:Y:S02]  /*26030*/  SYNCS.PHASECHK.TRANS64.TRYWAIT P0, [R7+URZ+0x30840], R2 ;  /* 0x03084002070075a7 */ /* 0x001064000800017f */
[----:B-1----:R-:W-:Y:S05]  /*26040*/  @!P0 NANOSLEEP.SYNCS 0x989680 ;  /* 0x009896800000895d */ /* 0x002fea0003900000 */
[----:B------:R-:W1:Y:S02]  /*26050*/  @!P0 SYNCS.PHASECHK.TRANS64 P0, [R7+URZ+0x30840], R2 ;  /* 0x03084002070085a7 */ /* 0x000e64000800007f */
[----:B-1----:R-:W-:Y:S05]  /*26060*/  @!P0 BRA `(.L_x_5088) ;  /* 0xfffffffc00f08947 */ /* 0x002fea000383ffff */
[----:B------:R-:W-:Y:S05]  /*26070*/  BRA `(.L_x_5196) ;  /* 0xffffffac00bc7947 */ /* 0x000fea000383ffff */
.L_x_5089:
        /* <DEDUP_REMOVED lines=8> */
.L_x_5198:
[----:B------:R-:W-:Y:S05]  /*26100*/  BSYNC B0 ;  /* 0x0000000000007941 */ /* 0x000fea0003800000 */
.L_x_5197:
        /* <DEDUP_REMOVED lines=9> */
.L_x_5199:
[----:B------:R-:W-:Y:S02]  /*261a0*/  IMAD.MOV.U32 R13, RZ, RZ, R0 ;  /* 0x000000ffff0d7224 */ /* 0x000fe400078e0000 */
[----:B------:R-:W-:Y:S02]  /*261b0*/  IMAD.MOV.U32 R12, RZ, RZ, 0x1 ;  /* 0x00000001ff0c7424 */ /* 0x000fe400078e00ff */
[----:B------:R-:W-:-:S07]  /*261c0*/  IMAD.MOV.U32 R3, RZ, RZ, R14 ;  /* 0x000000ffff037224 */ /* 0x000fce00078e000e */
[----:B------:R-:W-:Y:S05]  /*261d0*/  WARPSYNC.COLLECTIVE R15, `(.L_x_5200) ;  /* 0x000000000f087348 */ /* 0x000fea0003c00000 */
[----:B------:R0:W1:Y:S02]  /*261e0*/  SHFL.IDX P6, R14, R13, R12, R11 ;  /* 0x0000000c0d0e7389 */ /* 0x00006400000c000b */
[----:B01----:R-:W-:Y:S01]  /*261f0*/  ENDCOLLECTIVE ;  /* 0x000000000000791b */ /* 0x003fe20003800000 */
.L_x_5200:
        /* <DEDUP_REMOVED lines=17> */
.L_x_5201:
[----:B------:R-:W-:Y:S02]  /*26310*/  @P1 IMAD R8, R5, 0x2, R17 ;  /* 0x0000000205081824 */ /* 0x000fe400078e0211 */
[----:B------:R-:W-:Y:S02]  /*26320*/  IMAD.MOV.U32 R13, RZ, RZ, R0 ;  /* 0x000000ffff0d7224 */ /* 0x000fe400078e0000 */
[----:B------:R-:W-:Y:S02]  /*26330*/  IMAD.MOV.U32 R12, RZ, RZ, 0x2 ;  /* 0x00000002ff0c7424 */ /* 0x000fe400078e00ff */
[----:B------:R-:W-:-:S07]  /*26340*/  IMAD.MOV.U32 R3, RZ, RZ, R14 ;  /* 0x000000ffff037224 */ /* 0x000fce00078e000e */
[----:B------:R-:W-:Y:S05]  /*26350*/  WARPSYNC.COLLECTIVE R15, `(.L_x_5202) ;  /* 0x000000000f087348 */ /* 0x000fea0003c00000 */
[----:B------:R0:W1:Y:S02]  /*26360*/  SHFL.IDX P6, R14, R13, R12, R11 ;  /* 0x0000000c0d0e7389 */ /* 0x00006400000c000b */
[----:B01----:R-:W-:Y:S01]  /*26370*/  ENDCOLLECTIVE ;  /* 0x000000000000791b */ /* 0x003fe20003800000 */
.L_x_5202:
        /* <DEDUP_REMOVED lines=17> */
.L_x_5203:
[----:B------:R-:W-:Y:S02]  /*26490*/  @P1 IMAD R8, R5, 0x2, R17 ;  /* 0x0000000205081824 */ /* 0x000fe400078e0211 */
[----:B------:R-:W-:Y:S02]  /*264a0*/  IMAD.MOV.U32 R13, RZ, RZ, R0 ;  /* 0x000000ffff0d7224 */ /* 0x000fe400078e0000 */
[----:B------:R-:W-:Y:S02]  /*264b0*/  IMAD.MOV.U32 R12, RZ, RZ, 0x3 ;  /* 0x00000003ff0c7424 */ /* 0x000fe400078e00ff */
[----:B------:R-:W-:-:S07]  /*264c0*/  IMAD.MOV.U32 R3, RZ, RZ, R14 ;  /* 0x000000ffff037224 */ /* 0x000fce00078e000e */
[----:B------:R-:W-:Y:S05]  /*264d0*/  WARPSYNC.COLLECTIVE R15, `(.L_x_5204) ;  /* 0x000000000f087348 */ /* 0x000fea0003c00000 */
[----:B------:R0:W1:Y:S02]  /*264e0*/  SHFL.IDX P6, R14, R13, R12, R11 ;  /* 0x0000000c0d0e7389 */ /* 0x00006400000c000b */
[----:B01----:R-:W-:Y:S01]  /*264f0*/  ENDCOLLECTIVE ;  /* 0x000000000000791b */ /* 0x003fe20003800000 */
.L_x_5204:
        /* <DEDUP_REMOVED lines=17> */
.L_x_5205:
[----:B------:R-:W-:Y:S02]  /*26610*/  @P1 IMAD R8, R5, 0x2, R17 ;  /* 0x0000000205081824 */ /* 0x000fe400078e0211 */
[----:B------:R-:W-:Y:S02]  /*26620*/  IMAD.MOV.U32 R13, RZ, RZ, R0 ;  /* 0x000000ffff0d7224 */ /* 0x000fe400078e0000 */
[----:B------:R-:W-:Y:S02]  /*26630*/  IMAD.MOV.U32 R12, RZ, RZ, 0x4 ;  /* 0x00000004ff0c7424 */ /* 0x000fe400078e00ff */
[----:B------:R-:W-:-:S07]  /*26640*/  IMAD.MOV.U32 R3, RZ, RZ, R14 ;  /* 0x000000ffff037224 */ /* 0x000fce00078e000e */
[----:B------:R-:W-:Y:S05]  /*26650*/  WARPSYNC.COLLECTIVE R15, `(.L_x_5206) ;  /* 0x000000000f087348 */ /* 0x000fea0003c00000 */
[----:B------:R0:W1:Y:S02]  /*26660*/  SHFL.IDX P6, R14, R13, R12, R11 ;  /* 0x0000000c0d0e7389 */ /* 0x00006400000c000b */
[----:B01----:R-:W-:Y:S01]  /*26670*/  ENDCOLLECTIVE ;  /* 0x000000000000791b */ /* 0x003fe20003800000 */
.L_x_5206:
        /* <DEDUP_REMOVED lines=17> */
.L_x_5207:
[----:B------:R-:W-:Y:S02]  /*26790*/  @P1 IMAD R8, R5, 0x2, R17 ;  /* 0x0000000205081824 */ /* 0x000fe400078e0211 */
[----:B------:R-:W-:Y:S02]  /*267a0*/  IMAD.MOV.U32 R13, RZ, RZ, R0 ;  /* 0x000000ffff0d7224 */ /* 0x000fe400078e0000 */
[----:B------:R-:W-:Y:S02]  /*267b0*/  IMAD.MOV.U32 R12, RZ, RZ, 0x5 ;  /* 0x00000005ff0c7424 */ /* 0x000fe400078e00ff */
[----:B------:R-:W-:-:S07]  /*267c0*/  IMAD.MOV.U32 R3, RZ, RZ, R14 ;  /* 0x000000ffff037224 */ /* 0x000fce00078e000e */
[----:B------:R-:W-:Y:S05]  /*267d0*/  WARPSYNC.COLLECTIVE R15, `(.L_x_5208) ;  /* 0x000000000f087348 */ /* 0x000fea0003c00000 */
[----:B------:R0:W1:Y:S02]  /*267e0*/  SHFL.IDX P6, R14, R13, R12, R11 ;  /* 0x0000000c0d0e7389 */ /* 0x00006400000c000b */
[----:B01----:R-:W-:Y:S01]  /*267f0*/  ENDCOLLECTIVE ;  /* 0x000000000000791b */ /* 0x003fe20003800000 */
.L_x_5208:
        /* <DEDUP_REMOVED lines=10> */
.L_x_5209:
        /* <DEDUP_REMOVED lines=8> */
.L_x_5094:
[----:B------:R-:W-:Y:S02]  /*26920*/  IMAD.MOV.U32 R13, RZ, RZ, R4 ;  /* 0x000000ffff0d7224 */ /* 0x000fe400078e0004 */
[----:B------:R-:W-:Y:S02]  /*26930*/  IMAD.MOV.U32 R12, RZ, RZ, RZ ;  /* 0x000000ffff0c7224 */ /* 0x000fe400078e00ff */
[----:B------:R-:W-:Y:S02]  /*26940*/  IMAD.MOV.U32 R11, RZ, RZ, 0x181f ;  /* 0x0000181fff0b7424 */ /* 0x000fe400078e00ff */
[----:B------:R-:W-:Y:S02]  /*26950*/  IMAD.MOV.U32 R15, RZ, RZ, -0x1 ;  /* 0xffffffffff0f7424 */ /* 0x000fe400078e00ff */
[----:B------:R-:W-:Y:S02]  /*26960*/  IMAD R31, R31, R7, RZ ;  /* 0x000000071f1f7224 */ /* 0x000fe400078e02ff */
[----:B------:R-:W-:-:S07]  /*26970*/  IMAD.IADD R25, R9, 0x1, R25 ;  /* 0x0000000109197824 */ /* 0x000fce00078e0219 */
[----:B-----5:R-:W-:Y:S05]  /*26980*/  WARPSYNC.COLLECTIVE R15, `(.L_x_5211) ;  /* 0x000000000f087348 */ /* 0x020fea0003c00000 */
[----:B------:R0:W1:Y:S02]  /*26990*/  SHFL.IDX P6, R14, R13, R12, R11 ;  /* 0x0000000c0d0e7389 */ /* 0x00006400000c000b */
[----:B01---5:R-:W-:Y:S01]  /*269a0*/  ENDCOLLECTIVE ;  /* 0x000000000000791b */ /* 0x023fe20003800000 */
.L_x_5211:
[C---:B------:R-:W-:Y:S01]  /*269b0*/  VIADD R6, R25.reuse, 0x10 ;  /* 0x0000001019067836 */ /* 0x040fe20000000000 */
[----:B------:R-:W-:Y:S01]  /*269c0*/  ISETP.GE.AND P1, PT, R25, R31, PT ;  /* 0x0000001f1900720c */ /* 0x000fe20003f26270 */
[----:B------:R-:W-:Y:S02]  /*269d0*/  IMAD.MOV.U32 R13, RZ, RZ, R0 ;  /* 0x000000ffff0d7224 */ /* 0x000fe400078e0000 */
[----:B------:R-:W-:-:S10]  /*269e0*/  IMAD.MOV.U32 R2, RZ, RZ, R14 ;  /* 0x000000ffff027224 */ /* 0x000fd400078e000e */
[----:B------:R-:W-:Y:S05]  /*269f0*/  WARPSYNC.COLLECTIVE R15, `(.L_x_5212) ;  /* 0x000000000f087348 */ /* 0x000fea0003c00000 */
[----:B------:R0:W1:Y:S02]  /*26a00*/  SHFL.IDX P6, R14, R13, R12, R11 ;  /* 0x0000000c0d0e7389 */ /* 0x00006400000c000b */
[----:B01----:R-:W-:Y:S01]  /*26a10*/  ENDCOLLECTIVE ;  /* 0x000000000000791b */ /* 0x003fe20003800000 */
.L_x_5212:
        /* <DEDUP_REMOVED lines=8> */
.L_x_5213:
        /* <DEDUP_REMOVED lines=13> */
.L_x_5214:
        /* <DEDUP_REMOVED lines=8> */
.L_x_5215:
        /* <DEDUP_REMOVED lines=14> */
.L_x_5216:
        /* <DEDUP_REMOVED lines=8> */
.L_x_5217:
        /* <DEDUP_REMOVED lines=14> */
.L_x_5218:
        /* <DEDUP_REMOVED lines=8> */
.L_x_5219:
        /* <DEDUP_REMOVED lines=14> */
.L_x_5220:
        /* <DEDUP_REMOVED lines=8> */
.L_x_5221:
        /* <DEDUP_REMOVED lines=14> */
.L_x_5222:
        /* <DEDUP_REMOVED lines=8> */
.L_x_5223:
        /* <DEDUP_REMOVED lines=13> */
.L_x_5224:
        /* <DEDUP_REMOVED lines=8> */
.L_x_5225:
        /* <DEDUP_REMOVED lines=12> */
.L_x_5226:
[----:B------:R-:W-:Y:S05]  /*27380*/  BRA `(.L_x_5227) ;  /* 0xffffffac006c7947 */ /* 0x000fea000383ffff */
.L_x_5099:
[----:B0-----:R0:W1:Y:S02]  /*27390*/  SYNCS.PHASECHK.TRANS64.TRYWAIT P0, [R17+URZ+0x30820], R0 ;  /* 0x03082000110075a7 */ /* 0x001064000800017f */
[----:B-1----:R-:W-:Y:S05]  /*273a0*/  @!P0 NANOSLEEP.SYNCS 0x989680 ;  /* 0x009896800000895d */ /* 0x002fea0003900000 */
[----:B------:R-:W1:Y:S02]  /*273b0*/  @!P0 SYNCS.PHASECHK.TRANS64 P0, [R17+URZ+0x30820], R0 ;  /* 0x03082000110085a7 */ /* 0x000e64000800007f */
[----:B-1----:R-:W-:Y:S05]  /*273c0*/  @!P0 BRA `(.L_x_5099) ;  /* 0xfffffffc00f08947 */ /* 0x002fea000383ffff */
[----:B------:R-:W-:Y:S05]  /*273d0*/  BRA `(.L_x_5228) ;  /* 0xffffffac00e47947 */ /* 0x000fea000383ffff */
.L_x_5104:
[----:B0-----:R0:W1:Y:S02]  /*273e0*/  SYNCS.PHASECHK.TRANS64.TRYWAIT P0, [R7+URZ+0x30840], R2 ;  /* 0x03084002070075a7 */ /* 0x001064000800017f */
[----:B-1----:R-:W-:Y:S05]  /*273f0*/  @!P0 NANOSLEEP.SYNCS 0x989680 ;  /* 0x009896800000895d */ /* 0x002fea0003900000 */
[----:B------:R-:W1:Y:S02]  /*27400*/  @!P0 SYNCS.PHASECHK.TRANS64 P0, [R7+URZ+0x30840], R2 ;  /* 0x03084002070085a7 */ /* 0x000e64000800007f */
[----:B-1----:R-:W-:Y:S05]  /*27410*/  @!P0 BRA `(.L_x_5104) ;  /* 0xfffffffc00f08947 */ /* 0x002fea000383ffff */
[----:B------:R-:W-:Y:S05]  /*27420*/  BRA `(.L_x_5229) ;  /* 0xffffffb000b87947 */ /* 0x000fea000383ffff */
.L_x_5105:
        /* <DEDUP_REMOVED lines=8> */
.L_x_5231:
[----:B------:R-:W-:Y:S05]  /*274b0*/  BSYNC B1 ;  /* 0x0000000000017941 */ /* 0x000fea0003800000 */
.L_x_5230:
        /* <DEDUP_REMOVED lines=12> */
.L_x_5232:
[----:B------:R-:W-:Y:S02]  /*27580*/  IMAD R5, R5, 0x2, R17 ;  /* 0x0000000205057824 */ /* 0x000fe400078e0211 */
[----:B------:R-:W-:Y:S02]  /*27590*/  IMAD.MOV.U32 R13, RZ, RZ, R6 ;  /* 0x000000ffff0d7224 */ /* 0x000fe400078e0006 */
[----:B------:R-:W-:Y:S02]  /*275a0*/  IMAD.MOV.U32 R12, RZ, RZ, 0x1 ;  /* 0x00000001ff0c7424 */ /* 0x000fe400078e00ff */
[----:B------:R-:W-:-:S07]  /*275b0*/  IMAD.MOV.U32 R2, RZ, RZ, R14 ;  /* 0x000000ffff027224 */ /* 0x000fce00078e000e */
[----:B------:R-:W-:Y:S05]  /*275c0*/  WARPSYNC.COLLECTIVE R15, `(.L_x_5233) ;  /* 0x000000000f087348 */ /* 0x000fea0003c00000 */
[----:B------:R0:W1:Y:S02]  /*275d0*/  SHFL.IDX P6, R14, R13, R12, R11 ;  /* 0x0000000c0d0e7389 */ /* 0x00006400000c000b */
[----:B01----:R-:W-:Y:S01]  /*275e0*/  ENDCOLLECTIVE ;  /* 0x000000000000791b */ /* 0x003fe20003800000 */
.L_x_5233:
        /* <DEDUP_REMOVED lines=13> */
.L_x_5234:
[----:B------:R-:W-:Y:S02]  /*276c0*/  IMAD.MOV.U32 R13, RZ, RZ, R6 ;  /* 0x000000ffff0d7224 */ /* 0x000fe400078e0006 */
[----:B------:R-:W-:Y:S02]  /*276d0*/  IMAD.MOV.U32 R12, RZ, RZ, 0x2 ;  /* 0x00000002ff0c7424 */ /* 0x000fe400078e00ff */
[----:B------:R-:W-:-:S07]  /*276e0*/  IMAD.MOV.U32 R2, RZ, RZ, R14 ;  /* 0x000000ffff027224 */ /* 0x000fce00078e000e */
[----:B------:R-:W-:Y:S05]  /*276f0*/  WARPSYNC.COLLECTIVE R15, `(.L_x_5235) ;  /* 0x000000000f087348 */ /* 0x000fea0003c00000 */
[----:B------:R0:W1:Y:S02]  /*27700*/  SHFL.IDX P6, R14, R13, R12, R11 ;  /* 0x0000000c0d0e7389 */ /* 0x00006400000c000b */
[----:B01----:R-:W-:Y:S01]  /*27710*/  ENDCOLLECTIVE ;  /* 0x000000000000791b */ /* 0x003fe20003800000 */
.L_x_5235:
        /* <DEDUP_REMOVED lines=13> */
.L_x_5236:
[----:B------:R-:W-:Y:S02]  /*277f0*/  IMAD.MOV.U32 R13, RZ, RZ, R6 ;  /* 0x000000ffff0d7224 */ /* 0x000fe400078e0006 */
[----:B------:R-:W-:Y:S02]  /*27800*/  IMAD.MOV.U32 R12, RZ, RZ, 0x3 ;  /* 0x00000003ff0c7424 */ /* 0x000fe400078e00ff */
[----:B------:R-:W-:-:S07]  /*27810*/  IMAD.MOV.U32 R2, RZ, RZ, R14 ;  /* 0x000000ffff027224 */ /* 0x000fce00078e000e */
[----:B------:R-:W-:Y:S05]  /*27820*/  WARPSYNC.COLLECTIVE R15, `(.L_x_5237) ;  /* 0x000000000f087348 */ /* 0x000fea0003c00000 */
[----:B------:R0:W1:Y:S02]  /*27830*/  SHFL.IDX P6, R14, R13, R12, R11 ;  /* 0x0000000c0d0e7389 */ /* 0x00006400000c000b */
[----:B01----:R-:W-:Y:S01]  /*27840*/  ENDCOLLECTIVE ;  /* 0x000000000000791b */ /* 0x003fe20003800000 */
.L_x_5237:
        /* <DEDUP_REMOVED lines=13> */
.L_x_5238:
[----:B------:R-:W-:Y:S02]  /*27920*/  IMAD.MOV.U32 R13, RZ, RZ, R6 ;  /* 0x000000ffff0d7224 */ /* 0x000fe400078e0006 */
[----:B------:R-:W-:Y:S02]  /*27930*/  IMAD.MOV.U32 R12, RZ, RZ, 0x4 ;  /* 0x00000004ff0c7424 */ /* 0x000fe400078e00ff */
[----:B------:R-:W-:-:S07]  /*27940*/  IMAD.MOV.U32 R2, RZ, RZ, R14 ;  /* 0x000000ffff027224 */ /* 0x000fce00078e000e */
[----:B------:R-:W-:Y:S05]  /*27950*/  WARPSYNC.COLLECTIVE R15, `(.L_x_5239) ;  /* 0x000000000f087348 */ /* 0x000fea0003c00000 */
[----:B------:R0:W1:Y:S02]  /*27960*/  SHFL.IDX P6, R14, R13, R12, R11 ;  /* 0x0000000c0d0e7389 */ /* 0x00006400000c000b */
[----:B01----:R-:W-:Y:S01]  /*27970*/  ENDCOLLECTIVE ;  /* 0x000000000000791b */ /* 0x003fe20003800000 */
.L_x_5239:
        /* <DEDUP_REMOVED lines=13> */
.L_x_5240:
[----:B------:R-:W-:Y:S02]  /*27a50*/  IMAD.MOV.U32 R13, RZ, RZ, R6 ;  /* 0x000000ffff0d7224 */ /* 0x000fe400078e0006 */
[----:B------:R-:W-:Y:S02]  /*27a60*/  IMAD.MOV.U32 R12, RZ, RZ, 0x5 ;  /* 0x00000005ff0c7424 */ /* 0x000fe400078e00ff */
[----:B------:R-:W-:-:S07]  /*27a70*/  IMAD.MOV.U32 R2, RZ, RZ, R14 ;  /* 0x000000ffff027224 */ /* 0x000fce00078e000e */
[----:B------:R-:W-:Y:S05]  /*27a80*/  WARPSYNC.COLLECTIVE R15, `(.L_x_5241) ;  /* 0x000000000f087348 */ /* 0x000fea0003c00000 */
[----:B------:R0:W1:Y:S02]  /*27a90*/  SHFL.IDX P6, R14, R13, R12, R11 ;  /* 0x0000000c0d0e7389 */ /* 0x00006400000c000b */
[----:B01----:R-:W-:Y:S01]  /*27aa0*/  ENDCOLLECTIVE ;  /* 0x000000000000791b */ /* 0x003fe20003800000 */
.L_x_5241:
        /* <DEDUP_REMOVED lines=14> */
.L_x_5242:
[----:B------:R-:W-:Y:S01]  /*27b90*/  IMAD.MOV.U32 R2, RZ, RZ, R14 ;  /* 0x000000ffff027224 */ /* 0x000fe200078e000e */
[----:B------:R-:W-:Y:S06]  /*27ba0*/  BRA `(.L_x_5243) ;  /* 0xffffffac00d87947 */ /* 0x000fec000383ffff */
.L_x_5110:
[----:B0-----:R0:W1:Y:S02]  /*27bb0*/  SYNCS.PHASECHK.TRANS64.TRYWAIT P0, [R6+URZ+0x30860], R2 ;  /* 0x03086002060075a7 */ /* 0x001064000800017f */
[----:B-1----:R-:W-:Y:S05]  /*27bc0*/  @!P0 NANOSLEEP.SYNCS 0x989680 ;  /* 0x009896800000895d */ /* 0x002fea0003900000 */
[----:B------:R-:W1:Y:S02]  /*27bd0*/  @!P0 SYNCS.PHASECHK.TRANS64 P0, [R6+URZ+0x30860], R2 ;  /* 0x03086002060085a7 */ /* 0x000e64000800007f */
[----:B-1----:R-:W-:Y:S05]  /*27be0*/  @!P0 BRA `(.L_x_5110) ;  /* 0xfffffffc00f08947 */ /* 0x002fea000383ffff */
[----:B------:R-:W-:Y:S05]  /*27bf0*/  BRA `(.L_x_5244) ;  /* 0xffffffb000387947 */ /* 0x000fea000383ffff */
.L_x_5111:
        /* <DEDUP_REMOVED lines=8> */
.L_x_5246:
[----:B------:R-:W-:Y:S05]  /*27c80*/  BSYNC B1 ;  /* 0x0000000000017941 */ /* 0x000fea0003800000 */
.L_x_5245:
        /* <DEDUP_REMOVED lines=9> */
.L_x_5247:
[----:B------:R-:W-:Y:S02]  /*27d20*/  IMAD.MOV.U32 R13, RZ, RZ, R19 ;  /* 0x000000ffff0d7224 */ /* 0x000fe400078e0013 */
[----:B------:R-:W-:Y:S02]  /*27d30*/  IMAD.MOV.U32 R12, RZ, RZ, 0x1 ;  /* 0x00000001ff0c7424 */ /* 0x000fe400078e00ff */
[----:B------:R-:W-:-:S07]  /*27d40*/  IMAD.MOV.U32 R2, RZ, RZ, R14 ;  /* 0x000000ffff027224 */ /* 0x000fce00078e000e */
[----:B------:R-:W-:Y:S05]  /*27d50*/  WARPSYNC.COLLECTIVE R15, `(.L_x_5248) ;  /* 0x000000000f087348 */ /* 0x000fea0003c00000 */
[----:B------:R0:W1:Y:S02]  /*27d60*/  SHFL.IDX P6, R14, R13, R12, R11 ;  /* 0x0000000c0d0e7389 */ /* 0x00006400000c000b */
[----:B01----:R-:W-:Y:S01]  /*27d70*/  ENDCOLLECTIVE ;  /* 0x000000000000791b */ /* 0x003fe20003800000 */
.L_x_5248:
        /* <DEDUP_REMOVED lines=16> */
.L_x_5249:
[----:B------:R-:W-:Y:S02]  /*27e80*/  IMAD.MOV.U32 R13, RZ, RZ, R19 ;  /* 0x000000ffff0d7224 */ /* 0x000fe400078e0013 */
[----:B------:R-:W-:Y:S02]  /*27e90*/  IMAD.MOV.U32 R12, RZ, RZ, 0x2 ;  /* 0x00000002ff0c7424 */ /* 0x000fe400078e00ff */
[----:B------:R-:W-:-:S07]  /*27ea0*/  IMAD.MOV.U32 R2, RZ, RZ, R14 ;  /* 0x000000ffff027224 */ /* 0x000fce00078e000e */
[----:B------:R-:W-:Y:S05]  /*27eb0*/  WARPSYNC.COLLECTIVE R15, `(.L_x_5250) ;  /* 0x000000000f087348 */ /* 0x000fea0003c00000 */
[----:B------:R0:W1:Y:S02]  /*27ec0*/  SHFL.IDX P6, R14, R13, R12, R11 ;  /* 0x0000000c0d0e7389 */ /* 0x00006400000c000b */
[----:B01----:R-:W-:Y:S01]  /*27ed0*/  ENDCOLLECTIVE ;  /* 0x000000000000791b */ /* 0x003fe20003800000 */
.L_x_5250:
        /* <DEDUP_REMOVED lines=16> */
.L_x_5251:
[----:B------:R-:W-:Y:S02]  /*27fe0*/  IMAD.MOV.U32 R13, RZ, RZ, R19 ;  /* 0x000000ffff0d7224 */ /* 0x000fe400078e0013 */
[----:B------:R-:W-:Y:S02]  /*27ff0*/  IMAD.MOV.U32 R12, RZ, RZ, 0x3 ;  /* 0x00000003ff0c7424 */ /* 0x000fe400078e00ff */
[----:B------:R-:W-:-:S07]  /*28000*/  IMAD.MOV.U32 R2, RZ, RZ, R14 ;  /* 0x000000ffff027224 */ /* 0x000fce00078e000e */
[----:B------:R-:W-:Y:S05]  /*28010*/  WARPSYNC.COLLECTIVE R15, `(.L_x_5252) ;  /* 0x000000000f087348 */ /* 0x000fea0003c00000 */
[----:B------:R0:W1:Y:S02]  /*28020*/  SHFL.IDX P6, R14, R13, R12, R11 ;  /* 0x0000000c0d0e7389 */ /* 0x00006400000c000b */
[----:B01----:R-:W-:Y:S01]  /*28030*/  ENDCOLLECTIVE ;  /* 0x000000000000791b */ /* 0x003fe20003800000 */
.L_x_5252:
        /* <DEDUP_REMOVED lines=16> */
.L_x_5253:
[----:B------:R-:W-:Y:S02]  /*28140*/  IMAD.MOV.U32 R13, RZ, RZ, R19 ;  /* 0x000000ffff0d7224 */ /* 0x000fe400078e0013 */
[----:B------:R-:W-:Y:S02]  /*28150*/  IMAD.MOV.U32 R12, RZ, RZ, 0x4 ;  /* 0x00000004ff0c7424 */ /* 0x000fe400078e00ff */
[----:B------:R-:W-:-:S07]  /*28160*/  IMAD.MOV.U32 R2, RZ, RZ, R14 ;  /* 0x000000ffff027224 */ /* 0x000fce00078e000e */
[----:B------:R-:W-:Y:S05]  /*28170*/  WARPSYNC.COLLECTIVE R15, `(.L_x_5254) ;  /* 0x000000000f087348 */ /* 0x000fea0003c00000 */
[----:B------:R0:W1:Y:S02]  /*28180*/  SHFL.IDX P6, R14, R13, R12, R11 ;  /* 0x0000000c0d0e7389 */ /* 0x00006400000c000b */
[----:B01----:R-:W-:Y:S01]  /*28190*/  ENDCOLLECTIVE ;  /* 0x000000000000791b */ /* 0x003fe20003800000 */
.L_x_5254:
        /* <DEDUP_REMOVED lines=16> */
.L_x_5255:
[----:B------:R-:W-:Y:S02]  /*282a0*/  IMAD.MOV.U32 R13, RZ, RZ, R19 ;  /* 0x000000ffff0d7224 */ /* 0x000fe400078e0013 */
[----:B------:R-:W-:Y:S02]  /*282b0*/  IMAD.MOV.U32 R12, RZ, RZ, 0x5 ;  /* 0x00000005ff0c7424 */ /* 0x000fe400078e00ff */
[----:B------:R-:W-:-:S07]  /*282c0*/  IMAD.MOV.U32 R2, RZ, RZ, R14 ;  /* 0x000000ffff027224 */ /* 0x000fce00078e000e */
[----:B------:R-:W-:Y:S05]  /*282d0*/  WARPSYNC.COLLECTIVE R15, `(.L_x_5256) ;  /* 0x000000000f087348 */ /* 0x000fea0003c00000 */
[----:B------:R0:W1:Y:S02]  /*282e0*/  SHFL.IDX P6, R14, R13, R12, R11 ;  /* 0x0000000c0d0e7389 */ /* 0x00006400000c000b */
[----:B01----:R-:W-:Y:S01]  /*282f0*/  ENDCOLLECTIVE ;  /* 0x000000000000791b */ /* 0x003fe20003800000 */
.L_x_5256:
        /* <DEDUP_REMOVED lines=13> */
.L_x_5257:
[----:B------:R-:W-:Y:S01]  /*283d0*/  @!PT LDS RZ, [RZ] ;  /* 0x00000000fffff984 */ /* 0x000fe20000000800 */
[----:B------:R-:W-:Y:S01]  /*283e0*/  @!PT LDS RZ, [RZ] ;  /* 0x00000000fffff984 */ /* 0x000fe20000000800 */
[----:B------:R-:W-:Y:S01]  /*283f0*/  @!PT LDS RZ, [RZ] ;  /* 0x00000000fffff984 */ /* 0x000fe20000000800 */
[----:B------:R0:W-:Y:S01]  /*28400*/  LDGSTS.E.BYPASS.LTC128B.128 [R5+0x5400], desc[UR36][R2.64+0x80], !P0 ;  /* 0x0540008002057fae */ /* 0x0001e2000c101d64 */
[----:B------:R-:W-:-:S13]  /*28410*/  ISETP.LT.OR P0, PT, R7, 0x41, P1 ;  /* 0x000000410700780c */ /* 0x000fda0000f01670 */
[----:B------:R0:W-:Y:S01]  /*28420*/  LDGSTS.E.BYPASS.LTC128B.128 [R5+0x8400], desc[UR36][R2.64+0x100], !P0 ;  /* 0x0840010002057fae */ /* 0x0001e2000c101d64 */
[----:B------:R-:W-:Y:S05]  /*28430*/  BRA `(.L_x_5258) ;  /* 0xffffffac00247947 */ /* 0x000fea000383ffff */
.L_x_5119:
[----:B0-----:R0:W1:Y:S02]  /*28440*/  SYNCS.PHASECHK.TRANS64.TRYWAIT P0, [R0+URZ+0x30860], R3 ;  /* 0x03086003000075a7 */ /* 0x001064000800017f */
[----:B-1----:R-:W-:Y:S05]  /*28450*/  @!P0 NANOSLEEP.SYNCS 0x989680 ;  /* 0x009896800000895d */ /* 0x002fea0003900000 */
[----:B------:R-:W1:Y:S02]  /*28460*/  @!P0 SYNCS.PHASECHK.TRANS64 P0, [R0+URZ+0x30860], R3 ;  /* 0x03086003000085a7 */ /* 0x000e64000800007f */
[----:B-1----:R-:W-:Y:S05]  /*28470*/  @!P0 BRA `(.L_x_5119) ;  /* 0xfffffffc00f08947 */ /* 0x002fea000383ffff */
[----:B------:R-:W-:Y:S05]  /*28480*/  BRA `(.L_x_5259) ;  /* 0xffffffb000407947 */ /* 0x000fea000383ffff */
.L_x_5120:
        /* <DEDUP_REMOVED lines=8> */
.L_x_5261:
[----:B------:R-:W-:Y:S05]  /*28510*/  BSYNC B0 ;  /* 0x0000000000007941 */ /* 0x000fea0003800000 */
.L_x_5260:
        /* <DEDUP_REMOVED lines=9> */
.L_x_5262:
        /* <DEDUP_REMOVED lines=14> */
.L_x_5263:
        /* <DEDUP_REMOVED lines=13> */
.L_x_5264:
[----:B------:R-:W-:Y:S02]  /*28760*/  IMAD.MOV.U32 R13, RZ, RZ, R19 ;  /* 0x000000ffff0d7224 */ /* 0x000fe400078e0013 */
[----:B------:R-:W-:Y:S01]  /*28770*/  IMAD.MOV.U32 R12, RZ, RZ, 0x2 ;  /* 0x00000002ff0c7424 */ /* 0x000fe200078e00ff */
[----:B------:R-:W-:-:S13]  /*28780*/  IADD3 R2, P4, R14, R5, RZ ;  /* 0x000000050e027210 */ /* 0x000fda0007f9e0ff */
[----:B------:R-:W-:Y:S05]  /*28790*/  WARPSYNC.COLLECTIVE R15, `(.L_x_5265) ;  /* 0x000000000f087348 */ /* 0x000fea0003c00000 */
[----:B------:R0:W1:Y:S02]  /*287a0*/  SHFL.IDX P6, R14, R13, R12, R11 ;  /* 0x0000000c0d0e7389 */ /* 0x00006400000c000b */
[----:B01----:R-:W-:Y:S01]  /*287b0*/  ENDCOLLECTIVE ;  /* 0x000000000000791b */ /* 0x003fe20003800000 */
.L_x_5265:
        /* <DEDUP_REMOVED lines=15> */
.L_x_5266:
[----:B------:R-:W-:Y:S02]  /*288b0*/  IMAD.MOV.U32 R13, RZ, RZ, R19 ;  /* 0x000000ffff0d7224 */ /* 0x000fe400078e0013 */
[----:B------:R-:W-:Y:S01]  /*288c0*/  IMAD.MOV.U32 R12, RZ, RZ, 0x3 ;  /* 0x00000003ff0c7424 */ /* 0x000fe200078e00ff */
[----:B------:R-:W-:-:S13]  /*288d0*/  IADD3 R2, P4, R14, R5, RZ ;  /* 0x000000050e027210 */ /* 0x000fda0007f9e0ff */
[----:B------:R-:W-:Y:S05]  /*288e0*/  WARPSYNC.COLLECTIVE R15, `(.L_x_5267) ;  /* 0x000000000f087348 */ /* 0x000fea0003c00000 */
[----:B------:R0:W1:Y:S02]  /*288f0*/  SHFL.IDX P6, R14, R13, R12, R11 ;  /* 0x0000000c0d0e7389 */ /* 0x00006400000c000b */
[----:B01----:R-:W-:Y:S01]  /*28900*/  ENDCOLLECTIVE ;  /* 0x000000000000791b */ /* 0x003fe20003800000 */
.L_x_5267:
        /* <DEDUP_REMOVED lines=15> */
.L_x_5268:
[----:B------:R-:W-:Y:S02]  /*28a00*/  IMAD.MOV.U32 R13, RZ, RZ, R19 ;  /* 0x000000ffff0d7224 */ /* 0x000fe400078e0013 */
[----:B------:R-:W-:Y:S01]  /*28a10*/  IMAD.MOV.U32 R12, RZ, RZ, 0x4 ;  /* 0x00000004ff0c7424 */ /* 0x000fe200078e00ff */
[----:B------:R-:W-:-:S13]  /*28a20*/  IADD3 R2, P4, R14, R5, RZ ;  /* 0x000000050e027210 */ /* 0x000fda0007f9e0ff */
[----:B------:R-:W-:Y:S05]  /*28a30*/  WARPSYNC.COLLECTIVE R15, `(.L_x_5269) ;  /* 0x000000000f087348 */ /* 0x000fea0003c00000 */
[----:B------:R0:W1:Y:S02]  /*28a40*/  SHFL.IDX P6, R14, R13, R12, R11 ;  /* 0x0000000c0d0e7389 */ /* 0x00006400000c000b */
[----:B01----:R-:W-:Y:S01]  /*28a50*/  ENDCOLLECTIVE ;  /* 0x000000000000791b */ /* 0x003fe20003800000 */
.L_x_5269:
        /* <DEDUP_REMOVED lines=15> */
.L_x_5270:
[----:B------:R-:W-:Y:S02]  /*28b50*/  IMAD.MOV.U32 R13, RZ, RZ, R19 ;  /* 0x000000ffff0d7224 */ /* 0x000fe400078e0013 */
[----:B------:R-:W-:Y:S01]  /*28b60*/  IMAD.MOV.U32 R12, RZ, RZ, 0x5 ;  /* 0x00000005ff0c7424 */ /* 0x000fe200078e00ff */
[----:B------:R-:W-:-:S13]  /*28b70*/  IADD3 R2, P4, R14, R5, RZ ;  /* 0x000000050e027210 */ /* 0x000fda0007f9e0ff */
[----:B------:R-:W-:Y:S05]  /*28b80*/  WARPSYNC.COLLECTIVE R15, `(.L_x_5271) ;  /* 0x000000000f087348 */ /* 0x000fea0003c00000 */
[----:B------:R0:W1:Y:S02]  /*28b90*/  SHFL.IDX P6, R14, R13, R12, R11 ;  /* 0x0000000c0d0e7389 */ /* 0x00006400000c000b */
[----:B01----:R-:W-:Y:S01]  /*28ba0*/  ENDCOLLECTIVE ;  /* 0x000000000000791b */ /* 0x003fe20003800000 */
.L_x_5271:
        /* <DEDUP_REMOVED lines=14> */
.L_x_5272:
[----:B------:R-:W-:Y:S05]  /*28c90*/  BRA `(.L_x_5273) ;  /* 0xffffffac00447947 */ /* 0x000fea000383ffff */
.L_x_5125:
[----:B------:R-:W-:Y:S01]  /*28ca0*/  BSSY B0, `(.L_x_5274) ;  /* 0x0000008000007945 */ /* 0x000fe20003800000 */
[----:B------:R-:W-:Y:S02]  /*28cb0*/  IMAD.MOV.U32 R13, RZ, RZ, R24 ;  /* 0x000000ffff0d7224 */ /* 0x000fe400078e0018 */
[----:B0-----:R-:W-:Y:S02]  /*28cc0*/  IMAD.MOV.U32 R12, RZ, RZ, RZ ;  /* 0x000000ffff0c7224 */ /* 0x001fe400078e00ff */
[----:B------:R-:W-:Y:S02]  /*28cd0*/  IMAD.MOV.U32 R11, RZ, RZ, 0x1f ;  /* 0x0000001fff0b7424 */ /* 0x000fe400078e00ff */
[----:B------:R-:W-:-:S07]  /*28ce0*/  IMAD.MOV.U32 R15, RZ, RZ, -0x1 ;  /* 0xffffffffff0f7424 */ /* 0x000fce00078e00ff */
[----:B-1----:R-:W-:Y:S05]  /*28cf0*/  WARPSYNC.COLLECTIVE R15, `(.L_x_5275) ;  /* 0x000000000f087348 */ /* 0x002fea0003c00000 */
[----:B------:R0:W2:Y:S02]  /*28d00*/  SHFL.IDX P6, R14, R13, R12, R11 ;  /* 0x0000000c0d0e7389 */ /* 0x0000a400000c000b */
[----:B012---:R-:W-:Y:S01]  /*28d10*/  ENDCOLLECTIVE ;  /* 0x000000000000791b */ /* 0x007fe20003800000 */
.L_x_5275:
[----:B------:R-:W-:Y:S05]  /*28d20*/  BSYNC B0 ;  /* 0x0000000000007941 */ /* 0x000fea0003800000 */
.L_x_5274:
        /* <DEDUP_REMOVED lines=9> */
.L_x_5276:
        /* <DEDUP_REMOVED lines=24> */
.L_x_5277:
[----:B------:R-:W-:Y:S01]  /*28f40*/  IMAD.MOV.U32 R12, RZ, RZ, 0x2 ;  /* 0x00000002ff0c7424 */ /* 0x000fe200078e00ff */
[----:B------:R-:W-:-:S05]  /*28f50*/  SEL R14, R14, RZ, P1 ;  /* 0x000000ff0e0e7207 */ /* 0x000fca0000800000 */
[----:B------:R-:W-:-:S04]  /*28f60*/  IMAD.IADD R5, R13, 0x1, R14 ;  /* 0x000000010d057824 */ /* 0x000fc800078e020e */
[----:B------:R-:W-:-:S07]  /*28f70*/  IMAD.MOV.U32 R13, RZ, RZ, R5 ;  /* 0x000000ffff0d7224 */ /* 0x000fce00078e0005 */
[----:B------:R-:W-:Y:S05]  /*28f80*/  WARPSYNC.COLLECTIVE R15, `(.L_x_5278) ;  /* 0x000000000f087348 */ /* 0x000fea0003c00000 */
[----:B------:R0:W1:Y:S02]  /*28f90*/  SHFL.UP P6, R14, R13, R12, R11 ;  /* 0x0400000c0d0e7389 */ /* 0x00006400000c000b */
[----:B01----:R-:W-:Y:S01]  /*28fa0*/  ENDCOLLECTIVE ;  /* 0x000000000000791b */ /* 0x003fe20003800000 */
.L_x_5278:
[----:B------:R-:W-:Y:S01]  /*28fb0*/  IMAD.MOV.U32 R12, RZ, RZ, 0x4 ;  /* 0x00000004ff0c7424 */ /* 0x000fe200078e00ff */
[----:B------:R-:W-:-:S05]  /*28fc0*/  SEL R2, R14, RZ, P2 ;  /* 0x000000ff0e027207 */ /* 0x000fca0001000000 */
[----:B------:R-:W-:-:S04]  /*28fd0*/  IMAD.IADD R2, R5, 0x1, R2 ;  /* 0x0000000105027824 */ /* 0x000fc800078e0202 */
[----:B------:R-:W-:-:S07]  /*28fe0*/  IMAD.MOV.U32 R13, RZ, RZ, R2 ;  /* 0x000000ffff0d7224 */ /* 0x000fce00078e0002 */
[----:B------:R-:W-:Y:S05]  /*28ff0*/  WARPSYNC.COLLECTIVE R15, `(.L_x_5279) ;  /* 0x000000000f087348 */ /* 0x000fea0003c00000 */
[----:B------:R0:W1:Y:S02]  /*29000*/  SHFL.UP P6, R14, R13, R12, R11 ;  /* 0x0400000c0d0e7389 */ /* 0x00006400000c000b */
[----:B01----:R-:W-:Y:S01]  /*29010*/  ENDCOLLECTIVE ;  /* 0x000000000000791b */ /* 0x003fe20003800000 */
.L_x_5279:
[----:B------:R-:W-:Y:S01]  /*29020*/  IMAD.MOV.U32 R12, RZ, RZ, 0x8 ;  /* 0x00000008ff0c7424 */ /* 0x000fe200078e00ff */
[----:B------:R-:W-:-:S05]  /*29030*/  SEL R3, R14, RZ, P3 ;  /* 0x000000ff0e037207 */ /* 0x000fca0001800000 */
[----:B------:R-:W-:-:S04]  /*29040*/  IMAD.IADD R3, R2, 0x1, R3 ;  /* 0x0000000102037824 */ /* 0x000fc800078e0203 */
[----:B------:R-:W-:-:S07]  /*29050*/  IMAD.MOV.U32 R13, RZ, RZ, R3 ;  /* 0x000000ffff0d7224 */ /* 0x000fce00078e0003 */
[----:B------:R-:W-:Y:S05]  /*29060*/  WARPSYNC.COLLECTIVE R15, `(.L_x_5280) ;  /* 0x000000000f087348 */ /* 0x000fea0003c00000 */
[----:B------:R0:W1:Y:S02]  /*29070*/  SHFL.UP P6, R14, R13, R12, R11 ;  /* 0x0400000c0d0e7389 */ /* 0x00006400000c000b */
[----:B01----:R-:W-:Y:S01]  /*29080*/  ENDCOLLECTIVE ;  /* 0x000000000000791b */ /* 0x003fe20003800000 */
.L_x_5280:
[----:B------:R-:W-:Y:S01]  /*29090*/  IMAD.MOV.U32 R12, RZ, RZ, 0x10 ;  /* 0x00000010ff0c7424 */ /* 0x000fe200078e00ff */
[----:B------:R-:W-:-:S05]  /*290a0*/  SEL R14, R14, RZ, P4 ;  /* 0x000000ff0e0e7207 */ /* 0x000fca0002000000 */
[----:B------:R-:W-:-:S04]  /*290b0*/  IMAD.IADD R5, R3, 0x1, R14 ;  /* 0x0000000103057824 */ /* 0x000fc800078e020e */
[----:B------:R-:W-:-:S07]  /*290c0*/  IMAD.MOV.U32 R13, RZ, RZ, R5 ;  /* 0x000000ffff0d7224 */ /* 0x000fce00078e0005 */
[----:B------:R-:W-:Y:S05]  /*290d0*/  WARPSYNC.COLLECTIVE R15, `(.L_x_5281) ;  /* 0x000000000f087348 */ /* 0x000fea0003c00000 */
[----:B------:R0:W1:Y:S02]  /*290e0*/  SHFL.UP P6, R14, R13, R12, R11 ;  /* 0x0400000c0d0e7389 */ /* 0x00006400000c000b */
[----:B01----:R-:W-:Y:S01]  /*290f0*/  ENDCOLLECTIVE ;  /* 0x000000000000791b */ /* 0x003fe20003800000 */
.L_x_5281:
        /* <DEDUP_REMOVED lines=8> */
.L_x_5282:
[----:B------:R-:W-:Y:S05]  /*29180*/  BRA `(.L_x_5283) ;  /* 0xffffffac00587947 */ /* 0x000fea000383ffff */
.L_x_5128:
[----:B------:R-:W-:Y:S01]  /*29190*/  BSSY B0, `(.L_x_5284) ;  /* 0x0000007000007945 */ /* 0x000fe20003800000 */
[----:B------:R-:W-:Y:S02]  /*291a0*/  IMAD.MOV.U32 R12, RZ, RZ, 0x1 ;  /* 0x00000001ff0c7424 */ /* 0x000fe400078e00ff */
[----:B------:R-:W-:Y:S02]  /*291b0*/  IMAD.MOV.U32 R11, RZ, RZ, RZ ;  /* 0x000000ffff0b7224 */ /* 0x000fe400078e00ff */
[----:B------:R-:W-:-:S07]  /*291c0*/  IMAD.MOV.U32 R15, RZ, RZ, -0x1 ;  /* 0xffffffffff0f7424 */ /* 0x000fce00078e00ff */
[----:B------:R-:W-:Y:S05]  /*291d0*/  WARPSYNC.COLLECTIVE R15, `(.L_x_5285) ;  /* 0x000000000f087348 */ /* 0x000fea0003c00000 */
[----:B------:R0:W1:Y:S02]  /*291e0*/  SHFL.UP P6, R14, R13, R12, R11 ;  /* 0x0400000c0d0e7389 */ /* 0x00006400000c000b */
[----:B01----:R-:W-:Y:S01]  /*291f0*/  ENDCOLLECTIVE ;  /* 0x000000000000791b */ /* 0x003fe20003800000 */
.L_x_5285:
[----:B------:R-:W-:Y:S05]  /*29200*/  BSYNC B0 ;  /* 0x0000000000007941 */ /* 0x000fea0003800000 */
.L_x_5284:
        /* <DEDUP_REMOVED lines=8> */
.L_x_5286:
[----:B------:R-:W-:Y:S01]  /*29290*/  IMAD.MOV.U32 R12, RZ, RZ, 0x4 ;  /* 0x00000004ff0c7424 */ /* 0x000fe200078e00ff */
[----:B------:R-:W-:-:S05]  /*292a0*/  SEL R2, R14, RZ, P2 ;  /* 0x000000ff0e027207 */ /* 0x000fca0001000000 */
[----:B------:R-:W-:-:S04]  /*292b0*/  IMAD.IADD R2, R13, 0x1, R2 ;  /* 0x000000010d027824 */ /* 0x000fc800078e0202 */
[----:B------:R-:W-:-:S07]  /*292c0*/  IMAD.MOV.U32 R13, RZ, RZ, R2 ;  /* 0x000000ffff0d7224 */ /* 0x000fce00078e0002 */
[----:B------:R-:W-:Y:S05]  /*292d0*/  WARPSYNC.COLLECTIVE R15, `(.L_x_5287) ;  /* 0x000000000f087348 */ /* 0x000fea0003c00000 */
[----:B------:R0:W1:Y:S02]  /*292e0*/  SHFL.UP P6, R14, R13, R12, R11 ;  /* 0x0400000c0d0e7389 */ /* 0x00006400000c000b */
[----:B01----:R-:W-:Y:S01]  /*292f0*/  ENDCOLLECTIVE ;  /* 0x000000000000791b */ /* 0x003fe20003800000 */
.L_x_5287:
[----:B------:R-:W-:Y:S01]  /*29300*/  IMAD.MOV.U32 R12, RZ, RZ, 0x8 ;  /* 0x00000008ff0c7424 */ /* 0x000fe200078e00ff */
[----:B------:R-:W-:-:S05]  /*29310*/  SEL R3, R14, RZ, P3 ;  /* 0x000000ff0e037207 */ /* 0x000fca0001800000 */
[----:B------:R-:W-:-:S04]  /*29320*/  IMAD.IADD R3, R2, 0x1, R3 ;  /* 0x0000000102037824 */ /* 0x000fc800078e0203 */
[----:B------:R-:W-:-:S07]  /*29330*/  IMAD.MOV.U32 R13, RZ, RZ, R3 ;  /* 0x000000ffff0d7224 */ /* 0x000fce00078e0003 */
[----:B------:R-:W-:Y:S05]  /*29340*/  WARPSYNC.COLLECTIVE R15, `(.L_x_5288) ;  /* 0x000000000f087348 */ /* 0x000fea0003c00000 */
[----:B------:R0:W1:Y:S02]  /*29350*/  SHFL.UP P6, R14, R13, R12, R11 ;  /* 0x0400000c0d0e7389 */ /* 0x00006400000c000b */
[----:B01----:R-:W-:Y:S01]  /*29360*/  ENDCOLLECTIVE ;  /* 0x000000000000791b */ /* 0x003fe20003800000 */
.L_x_5288:
[----:B------:R-:W-:Y:S01]  /*29370*/  IMAD.MOV.U32 R12, RZ, RZ, 0x10 ;  /* 0x00000010ff0c7424 */ /* 0x000fe200078e00ff */
[----:B------:R-:W-:-:S05]  /*29380*/  SEL R14, R14, RZ, P4 ;  /* 0x000000ff0e0e7207 */ /* 0x000fca0002000000 */
[----:B------:R-:W-:-:S04]  /*29390*/  IMAD.IADD R5, R3, 0x1, R14 ;  /* 0x0000000103057824 */ /* 0x000fc800078e020e */
[----:B------:R-:W-:-:S07]  /*293a0*/  IMAD.MOV.U32 R13, RZ, RZ, R5 ;  /* 0x000000ffff0d7224 */ /* 0x000fce00078e0005 */
[----:B------:R-:W-:Y:S05]  /*293b0*/  WARPSYNC.COLLECTIVE R15, `(.L_x_5289) ;  /* 0x000000000f087348 */ /* 0x000fea0003c00000 */
[----:B------:R0:W1:Y:S02]  /*293c0*/  SHFL.UP P6, R14, R13, R12, R11 ;  /* 0x0400000c0d0e7389 */ /* 0x00006400000c000b */
[----:B01----:R-:W-:Y:S01]  /*293d0*/  ENDCOLLECTIVE ;  /* 0x000000000000791b */ /* 0x003fe20003800000 */
.L_x_5289:
        /* <DEDUP_REMOVED lines=8> */
.L_x_5290:
[----:B------:R-:W-:Y:S05]  /*29460*/  BRA `(.L_x_5291) ;  /* 0xffffffac00447947 */ /* 0x000fea000383ffff */
.L_x_5130:
[----:B------:R-:W-:Y:S01]  /*29470*/  BSSY B0, `(.L_x_5292) ;  /* 0x0000006000007945 */ /* 0x000fe20003800000 */
[----:B------:R-:W-:Y:S01]  /*29480*/  PLOP3.LUT P6, PT, P6, PT, PT, 0x8, 0x0 ;  /* 0x000000000000781c */ /* 0x000fe200037ce170 */
[----:B------:R-:W-:-:S12]  /*29490*/  IMAD.MOV.U32 R15, RZ, RZ, -0x1 ;  /* 0xffffffffff0f7424 */ /* 0x000fd800078e00ff */
[----:B0-----:R-:W-:Y:S05]  /*294a0*/  WARPSYNC.COLLECTIVE R15, `(.L_x_5293) ;  /* 0x000000000f087348 */ /* 0x001fea0003c00000 */
[----:B------:R-:W-:Y:S01]  /*294b0*/  VOTE.ANY R14, PT, P6 ;  /* 0x00000000000e7806 */ /* 0x000fe200030e0100 */
[----:B0-----:R-:W-:Y:S06]  /*294c0*/  ENDCOLLECTIVE ;  /* 0x000000000000791b */ /* 0x001fec0003800000 */
.L_x_5293:
[----:B------:R-:W-:Y:S05]  /*294d0*/  BSYNC B0 ;  /* 0x0000000000007941 */ /* 0x000fea0003800000 */
.L_x_5292:
        /* <DEDUP_REMOVED lines=8> */
.L_x_5294:
[----:B------:R-:W-:Y:S02]  /*29560*/  IMAD.IADD R27, R12, 0x1, R27 ;  /* 0x000000010c1b7824 */ /* 0x000fe400078e021b */
[----:B------:R-:W-:Y:S02]  /*29570*/  IMAD.MOV.U32 R13, RZ, RZ, R4 ;  /* 0x000000ffff0d7224 */ /* 0x000fe400078e0004 */
[----:B------:R-:W-:-:S07]  /*29580*/  IMAD.MOV.U32 R25, RZ, RZ, R14 ;  /* 0x000000ffff197224 */ /* 0x000fce00078e000e */
[----:B------:R-:W-:Y:S05]  /*29590*/  WARPSYNC.COLLECTIVE R15, `(.L_x_5295) ;  /* 0x000000000f087348 */ /* 0x000fea0003c00000 */
[----:B------:R0:W1:Y:S02]  /*295a0*/  SHFL.IDX P6, R14, R13, R12, R11 ;  /* 0x0000000c0d0e7389 */ /* 0x00006400000c000b */
[----:B01----:R-:W-:Y:S01]  /*295b0*/  ENDCOLLECTIVE ;  /* 0x000000000000791b */ /* 0x003fe20003800000 */
.L_x_5295:
[----:B------:R-:W-:Y:S01]  /*295c0*/  IMAD.MOV.U32 R4, RZ, RZ, R14 ;  /* 0x000000ffff047224 */ /* 0x000fe200078e000e */
[----:B------:R-:W-:Y:S06]  /*295d0*/  BRA `(.L_x_5296) ;  /* 0xffffffac00287947 */ /* 0x000fec000383ffff */
.L_x_5132:
[----:B------:R-:W-:Y:S01]  /*295e0*/  BSSY B0, `(.L_x_5297) ;  /* 0x0000007000007945 */ /* 0x000fe20003800000 */
[----:B------:R-:W-:Y:S02]  /*295f0*/  IMAD.MOV.U32 R13, RZ, RZ, R2 ;  /* 0x000000ffff0d7224 */ /* 0x000fe400078e0002 */
[----:B------:R-:W-:Y:S02]  /*29600*/  IMAD.MOV.U32 R11, RZ, RZ, 0x1f ;  /* 0x0000001fff0b7424 */ /* 0x000fe400078e00ff */
[----:B------:R-:W-:-:S07]  /*29610*/  IMAD.MOV.U32 R15, RZ, RZ, -0x1 ;  /* 0xffffffffff0f7424 */ /* 0x000fce00078e00ff */
[----:B0-23--:R-:W-:Y:S05]  /*29620*/  WARPSYNC.COLLECTIVE R15, `(.L_x_5298) ;  /* 0x000000000f087348 */ /* 0x00dfea0003c00000 */
[----:B------:R1:W4:Y:S02]  /*29630*/  SHFL.IDX P6, R14, R13, R12, R11 ;  /* 0x0000000c0d0e7389 */ /* 0x00032400000c000b */
[----:B01234-:R-:W-:Y:S01]  /*29640*/  ENDCOLLECTIVE ;  /* 0x000000000000791b */ /* 0x01ffe20003800000 */
.L_x_5298:
[----:B------:R-:W-:Y:S05]  /*29650*/  BSYNC B0 ;  /* 0x0000000000007941 */ /* 0x000fea0003800000 */
.L_x_5297:
[----:B------:R-:W-:Y:S01]  /*29660*/  IMAD.MOV.U32 R6, RZ, RZ, R14 ;  /* 0x000000ffff067224 */ /* 0x000fe200078e000e */
[----:B------:R-:W-:Y:S06]  /*29670*/  BRA `(.L_x_5131) ;  /* 0xffffffac00187947 */ /* 0x000fec000383ffff */
.L_x_5138:
[----:B0-----:R0:W1:Y:S02]  /*29680*/  SYNCS.PHASECHK.TRANS64.TRYWAIT P0, [R5+URZ+0x30820], R0 ;  /* 0x03082000050075a7 */ /* 0x001064000800017f */
[----:B-1----:R-:W-:Y:S05]  /*29690*/  @!P0 NANOSLEEP.SYNCS 0x989680 ;  /* 0x009896800000895d */ /* 0x002fea0003900000 */
[----:B------:R-:W1:Y:S02]  /*296a0*/  @!P0 SYNCS.PHASECHK.TRANS64 P0, [R5+URZ+0x30820], R0 ;  /* 0x03082000050085a7 */ /* 0x000e64000800007f */
[----:B-1----:R-:W-:Y:S05]  /*296b0*/  @!P0 BRA `(.L_x_5138) ;  /* 0xfffffffc00f08947 */ /* 0x002fea000383ffff */
[----:B------:R-:W-:Y:S05]  /*296c0*/  BRA `(.L_x_5299) ;  /* 0xffffffb400707947 */ /* 0x000fea000383ffff */
.L_x_5139:
        /* <DEDUP_REMOVED lines=8> */
[----:B0-2-4-:R-:W-:Y:S05]  /*29750*/  WARPSYNC.COLLECTIVE R15, `(.L_x_5301) ;  /* 0x000000000f087348 */ /* 0x015fea0003c00000 */
[----:B------:R1:W3:Y:S02]  /*29760*/  SHFL.IDX P6, R14, R13, R12, R11 ;  /* 0x0000000c0d0e7389 */ /* 0x0002e400000c000b */
[----:B01234-:R-:W-:Y:S01]  /*29770*/  ENDCOLLECTIVE ;  /* 0x000000000000791b */ /* 0x01ffe20003800000 */
.L_x_5301:
[----:B------:R-:W-:Y:S05]  /*29780*/  BSYNC B0 ;  /* 0x0000000000007941 */ /* 0x000fea0003800000 */
.L_x_5300:
[----:B------:R-:W-:Y:S05]  /*29790*/  BRA `(.L_x_5302) ;  /* 0xffffffb400587947 */ /* 0x000fea000383ffff */
.L_x_5142:
[----:B------:R-:W-:Y:S01]  /*297a0*/  BSSY B1, `(.L_x_5303) ;  /* 0x0000006000017945 */ /* 0x000fe20003800000 */
[----:B------:R-:W-:-:S07]  /*297b0*/  IMAD.MOV.U32 R15, RZ, RZ, -0x1 ;  /* 0xffffffffff0f7424 */ /* 0x000fce00078e00ff */
[----:B0-2-4-:R-:W-:Y:S05]  /*297c0*/  WARPSYNC.COLLECTIVE R15, `(.L_x_5304) ;  /* 0x000000000f0c7348 */ /* 0x015fea0003c00000 */
[----:B------:R-:W-:Y:S02]  /*297d0*/  ELECT P6, UR62, PT ;  /* 0x00000000003e782f */ /* 0x000fe400038c0000 */
[----:B------:R-:W-:Y:S01]  /*297e0*/  MOV R14, UR62 ;  /* 0x0000003e000e7c02 */ /* 0x000fe20008000f00 */
[----:B0-2-4-:R-:W-:Y:S10]  /*297f0*/  ENDCOLLECTIVE ;  /* 0x000000000000791b */ /* 0x015ff40003800000 */
.L_x_5304:
[----:B------:R-:W-:Y:S05]  /*29800*/  BSYNC B1 ;  /* 0x0000000000017941 */ /* 0x000fea0003800000 */
.L_x_5303:
[----:B------:R-:W-:Y:S05]  /*29810*/  BRA `(.L_x_5305) ;  /* 0xffffffb400507947 */ /* 0x000fea000383ffff */
.L_x_5144:
[----:B0-----:R0:W1:Y:S02]  /*29820*/  SYNCS.PHASECHK.TRANS64.TRYWAIT P1, [R3+URZ+0x30840], R2 ;  /* 0x03084002030075a7 */ /* 0x001064000802017f */
[----:B-1----:R-:W-:Y:S05]  /*29830*/  @!P1 NANOSLEEP.SYNCS 0x989680 ;  /* 0x009896800000995d */ /* 0x002fea0003900000 */
[----:B------:R-:W1:Y:S02]  /*29840*/  @!P1 SYNCS.PHASECHK.TRANS64 P1, [R3+URZ+0x30840], R2 ;  /* 0x03084002030095a7 */ /* 0x000e64000802007f */
[----:B-1----:R-:W-:Y:S05]  /*29850*/  @!P1 BRA `(.L_x_5144) ;  /* 0xfffffffc00f09947 */ /* 0x002fea000383ffff */
[----:B------:R-:W-:Y:S05]  /*29860*/  BRA `(.L_x_5306) ;  /* 0xffffffb400787947 */ /* 0x000fea000383ffff */
.L_x_5146:
[----:B-1----:R1:W3:Y:S02]  /*29870*/  SYNCS.PHASECHK.TRANS64.TRYWAIT P1, [R23+URZ+0x30840], R0 ;  /* 0x03084000170075a7 */ /* 0x0022e4000802017f */
[----:B---3--:R-:W-:Y:S05]  /*29880*/  @!P1 NANOSLEEP.SYNCS 0x989680 ;  /* 0x009896800000995d */ /* 0x008fea0003900000 */
[----:B------:R-:W3:Y:S02]  /*29890*/  @!P1 SYNCS.PHASECHK.TRANS64 P1, [R23+URZ+0x30840], R0 ;  /* 0x03084000170095a7 */ /* 0x000ee4000802007f */
[----:B---3--:R-:W-:Y:S05]  /*298a0*/  @!P1 BRA `(.L_x_5146) ;  /* 0xfffffffc00f09947 */ /* 0x008fea000383ffff */
[----:B------:R-:W-:Y:S05]  /*298b0*/  BRA `(.L_x_5307) ;  /* 0xffffffb400847947 */ /* 0x000fea000383ffff */
.L_x_5148:
[----:B---3--:R3:W0:Y:S02]  /*298c0*/  SYNCS.PHASECHK.TRANS64.TRYWAIT P1, [R3+URZ+0x30860], R2 ;  /* 0x03086002030075a7 */ /* 0x008624000802017f */
[----:B0-----:R-:W-:Y:S05]  /*298d0*/  @!P1 NANOSLEEP.SYNCS 0x989680 ;  /* 0x009896800000995d */ /* 0x001fea0003900000 */
[----:B------:R-:W0:Y:S02]  /*298e0*/  @!P1 SYNCS.PHASECHK.TRANS64 P1, [R3+URZ+0x30860], R2 ;  /* 0x03086002030095a7 */ /* 0x000e24000802007f */
[----:B0-----:R-:W-:Y:S05]  /*298f0*/  @!P1 BRA `(.L_x_5148) ;  /* 0xfffffffc00f09947 */ /* 0x001fea000383ffff */
[----:B------:R-:W-:Y:S05]  /*29900*/  BRA `(.L_x_5308) ;  /* 0xffffffb400807947 */ /* 0x000fea000383ffff */
        .type           $_ZN7cutlass13device_kernelIN5flash11enable_sm90INS1_16FlashAttnFwdSm90INS1_25CollectiveMainloopFwdSm90ILi2EN4cute5tupleIJNS5_1CILi1EEES8_S8_EEENS6_IJNS7_ILi128EEENS7_ILi96EEENS7_ILi192EEEEEELi192ENS_10bfloat16_tEfNS_4arch4Sm90ELb0ELb1ELb0ELb1ELb1ELb1ELb0ELb1ELb1ELb1ELb1ELb0EEENS1_21CollectiveEpilogueFwdINS6_IJSA_SC_SB_EEES9_SE_SG_Li256ELb1ELb1ELb1ELb0EEENS1_36VarlenDynamicPersistentTileSchedulerILi128ELi96ELi256ELi128ELb1ELb1ELb1ELb1ELb0ELb1EEEEEEEEEvNT_6ParamsE$_ZZN5flash25CollectiveMainloopFwdSm90ILi2EN4cute5tupleIJNS1_1CILi1EEES4_S4_EEENS2_IJNS3_ILi128EEENS3_ILi96EEENS3_ILi192EEEEEELi192EN7cutlass10bfloat16_tEfNSA_4arch4Sm90ELb0ELb1ELb0ELb1ELb1ELb1ELb0ELb1ELb1ELb1ELb1ELb0EE12store_kv_newINS_16FlashAttnFwdSm90ISE_NS_21CollectiveEpilogueFwdINS2_IJS6_S8_S7_EEES5_SB_SD_Li256ELb1ELb1ELb1ELb0EEENS_36VarlenDynamicPersistentTileSchedulerILi128ELi96ELi256ELi128ELb1ELb1ELb1ELb1ELb0ELb1EEEE13SharedStorageEEEbRKNSE_6ParamsENSA_25PipelineTmaAsyncNoClusterILi2ENSA_16PipelineTmaAsyncILi2EEEEESU_RNSA_13PipelineStateILj2EEEiRT_RKNS_16SeqlenInfoQKNewKILb1ELb1EEENS2_IJiiiiEEEENKUliRKT_E_clISW_EEDaiS17_,@function
        .size           $_ZN7cutlass13device_kernelIN5flash11enable_sm90INS1_16FlashAttnFwdSm90INS1_25CollectiveMainloopFwdSm90ILi2EN4cute5tupleIJNS5_1CILi1EEES8_S8_EEENS6_IJNS7_ILi128EEENS7_ILi96EEENS7_ILi192EEEEEELi192ENS_10bfloat16_tEfNS_4arch4Sm90ELb0ELb1ELb0ELb1ELb1ELb1ELb0ELb1ELb1ELb1ELb1ELb0EEENS1_21CollectiveEpilogueFwdINS6_IJSA_SC_SB_EEES9_SE_SG_Li256ELb1ELb1ELb1ELb0EEENS1_36VarlenDynamicPersistentTileSchedulerILi128ELi96ELi256ELi128ELb1ELb1ELb1ELb1ELb0ELb1EEEEEEEEEvNT_6ParamsE$_ZZN5flash25CollectiveMainloopFwdSm90ILi2EN4cute5tupleIJNS1_1CILi1EEES4_S4_EEENS2_IJNS3_ILi128EEENS3_ILi96EEENS3_ILi192EEEEEELi192EN7cutlass10bfloat16_tEfNSA_4arch4Sm90ELb0ELb1ELb0ELb1ELb1ELb1ELb0ELb1ELb1ELb1ELb1ELb0EE12store_kv_newINS_16FlashAttnFwdSm90ISE_NS_21CollectiveEpilogueFwdINS2_IJS6_S8_S7_EEES5_SB_SD_Li256ELb1ELb1ELb1ELb0EEENS_36VarlenDynamicPersistentTileSchedulerILi128ELi96ELi256ELi128ELb1ELb1ELb1ELb1ELb0ELb1EEEE13SharedStorageEEEbRKNSE_6ParamsENSA_25PipelineTmaAsyncNoClusterILi2ENSA_16PipelineTmaAsyncILi2EEEEESU_RNSA_13PipelineStateILj2EEEiRT_RKNS_16SeqlenInfoQKNewKILb1ELb1EEENS2_IJiiiiEEEENKUliRKT_E_clISW_EEDaiS17_,(.L_x_15969 - $_ZN7cutlass13device_kernelIN5flash11enable_sm90INS1_16FlashAttnFwdSm90INS1_25CollectiveMainloopFwdSm90ILi2EN4cute5tupleIJNS5_1CILi1EEES8_S8_EEENS6_IJNS7_ILi128EEENS7_ILi96EEENS7_ILi192EEEEEELi192ENS_10bfloat16_tEfNS_4arch4Sm90ELb0ELb1ELb0ELb1ELb1ELb1ELb0ELb1ELb1ELb1ELb1ELb0EEENS1_21CollectiveEpilogueFwdINS6_IJSA_SC_SB_EEES9_SE_SG_Li256ELb1ELb1ELb1ELb0EEENS1_36VarlenDynamicPersistentTileSchedulerILi128ELi96ELi256ELi128ELb1ELb1ELb1ELb1ELb0ELb1EEEEEEEEEvNT_6ParamsE$_ZZN5flash25CollectiveMainloopFwdSm90ILi2EN4cute5tupleIJNS1_1CILi1EEES4_S4_EEENS2_IJNS3_ILi128EEENS3_ILi96EEENS3_ILi192EEEEEELi192EN7cutlass10bfloat16_tEfNSA_4arch4Sm90ELb0ELb1ELb0ELb1ELb1ELb1ELb0ELb1ELb1ELb1ELb1ELb0EE12store_kv_newINS_16FlashAttnFwdSm90ISE_NS_21CollectiveEpilogueFwdINS2_IJS6_S8_S7_EEES5_SB_SD_Li256ELb1ELb1ELb1ELb0EEENS_36VarlenDynamicPersistentTileSchedulerILi128ELi96ELi256ELi128ELb1ELb1ELb1ELb1ELb0ELb1EEEE13SharedStorageEEEbRKNSE_6ParamsENSA_25PipelineTmaAsyncNoClusterILi2ENSA_16PipelineTmaAsyncILi2EEEEESU_RNSA_13PipelineStateILj2EEEiRT_RKNS_16SeqlenInfoQKNewKILb1ELb1EEENS2_IJiiiiEEEENKUliRKT_E_clISW_EEDaiS17_)
$_ZN7cutlass13device_kernelIN5flash11enable_sm90INS1_16FlashAttnFwdSm90INS1_25CollectiveMainloopFwdSm90ILi2EN4cute5tupleIJNS5_1CILi1EEES8_S8_EEENS6_IJNS7_ILi128EEENS7_ILi96EEENS7_ILi192EEEEEELi192ENS_10bfloat16_tEfNS_4arch4Sm90ELb0ELb1ELb0ELb1ELb1ELb1ELb0ELb1ELb1ELb1ELb1ELb0EEENS1_21CollectiveEpilogueFwdINS6_IJSA_SC_SB_EEES9_SE_SG_Li256ELb1ELb1ELb1ELb0EEENS1_36VarlenDynamicPersistentTileSchedulerILi128ELi96ELi256ELi128ELb1ELb1ELb1ELb1ELb0ELb1EEEEEEEEEvNT_6ParamsE$_ZZN5flash25CollectiveMainloopFwdSm90ILi2EN4cute5tupleIJNS1_1CILi1EEES4_S4_EEENS2_IJNS3_ILi128EEENS3_ILi96EEENS3_ILi192EEEEEELi192EN7cutlass10bfloat16_tEfNSA_4arch4Sm90ELb0ELb1ELb0ELb1ELb1ELb1ELb0ELb1ELb1ELb1ELb1ELb0EE12store_kv_newINS_16FlashAttnFwdSm90ISE_NS_21CollectiveEpilogueFwdINS2_IJS6_S8_S7_EEES5_SB_SD_Li256ELb1ELb1ELb1ELb0EEENS_36VarlenDynamicPersistentTileSchedulerILi128ELi96ELi256ELi128ELb1ELb1ELb1ELb1ELb0ELb1EEEE13SharedStorageEEEbRKNSE_6ParamsENSA_25PipelineTmaAsyncNoClusterILi2ENSA_16PipelineTmaAsyncILi2EEEEESU_RNSA_13PipelineStateILj2EEEiRT_RKNS_16SeqlenInfoQKNewKILb1ELb1EEENS2_IJiiiiEEEENKUliRKT_E_clISW_EEDaiS17_:
[----:B------:R-:W-:Y:S05]  /*29910*/  YIELD ;  /* 0x0000000000007946 */ /* 0x000fea0003800000 */
[----:B------:R-:W-:Y:S02]  /*29920*/  ULDC UR4, c[0x0][0x20] ;  /* 0x0000080000047ab9 */ /* 0x000fe40000000800 */
[----:B------:R-:W-:-:S05]  /*29930*/  VIADD R71, R21, -UR4 ;  /* 0x8000000415477c36 */ /* 0x000fca0008000000 */
[----:B------:R-:W2:Y:S01]  /*29940*/  LDL.64 R4, [R71+0x8] ;  /* 0x0000080047047983 */ /* 0x000ea20000100a00 */
[----:B------:R-:W0:Y:S02]  /*29950*/  LDC.64 R74, c[0x0][0x208] ;  /* 0x00008200ff4a7b82 */ /* 0x000e240000000a00 */
[----:B0-----:R-:W-:Y:S02]  /*29960*/  R2UR UR6, R74 ;  /* 0x000000004a0672ca */ /* 0x001fe400000e0000 */
[----:B------:R-:W-:-:S13]  /*29970*/  R2UR UR7, R75 ;  /* 0x000000004b0772ca */ /* 0x000fda00000e0000 */
[----:B--2---:R-:W2:Y:S01]  /*29980*/  LD.E R6, desc[UR6][R4.64+0x174] ;  /* 0x0001740604067980 */ /* 0x004ea2000c101900 */
[----:B------:R-:W-:Y:S01]  /*29990*/  VIADD R72, R72, -UR4 ;  /* 0x8000000448487c36 */ /* 0x000fe20008000000 */
[----:B------:R-:W-:Y:S01]  /*299a0*/  BSSY B0, `(.L_x_5309) ;  /* 0x0000aa9000007945 */ /* 0x000fe20003800000 */
[----:B--2---:R-:W-:-:S13]  /*299b0*/  ISETP.GE.AND P1, PT, R6, 0x1, PT ;  /* 0x000000010600780c */ /* 0x004fda0003f26270 */
[----:B------:R-:W-:Y:S05]  /*299c0*/  @!P1 BRA `(.L_x_5310) ;  /* 0x0000009800e49947 */ /* 0x000fea0003800000 */
[----:B------:R-:W2:Y:S01]  /*299d0*/  LDL.64 R6, [R71+0x20] ;  /* 0x0000200047067983 */ /* 0x000ea20000100a00 */
[C---:B------:R-:W-:Y:S02]  /*299e0*/  R2UR UR4, R74.reuse ;  /* 0x000000004a0472ca */ /* 0x040fe400000e0000 */
[C---:B------:R-:W-:Y:S01]  /*299f0*/  R2UR UR5, R75.reuse ;  /* 0x000000004b0572ca */ /* 0x040fe200000e0000 */
[----:B------:R0:W5:Y:S01]  /*29a00*/  LDL.64 R8, [R71+0x30] ;  /* 0x0000300047087983 */ /* 0x0001620000100a00 */
[C---:B------:R-:W-:Y:S02]  /*29a10*/  R2UR UR6, R74.reuse ;  /* 0x000000004a0672ca */ /* 0x040fe400000e0000 */
[C---:B------:R-:W-:Y:S02]  /*29a20*/  R2UR UR7, R75.reuse ;  /* 0x000000004b0772ca */ /* 0x040fe400000e0000 */
[----:B------:R-:W-:Y:S02]  /*29a30*/  R2UR UR8, R74 ;  /* 0x000000004a0872ca */ /* 0x000fe400000e0000 */
[----:B------:R-:W-:-:S09]  /*29a40*/  R2UR UR9, R75 ;  /* 0x000000004b0972ca */ /* 0x000fd200000e0000 */
[----:B------:R-:W3:Y:S04]  /*29a50*/  LD.E.U8 R26, desc[UR6][R4.64+0x190] ;  /* 0x00019006041a7980 */ /* 0x000ee8000c101100 */
[----:B--2---:R-:W2:Y:S04]  /*29a60*/  LD.E.64 R28, desc[UR4][R6.64+0xa0] ;  /* 0x0000a004061c7980 */ /* 0x004ea8000c101b00 */
[----:B------:R-:W4:Y:S04]  /*29a70*/  LD.E.64 R10, desc[UR6][R6.64+0x58] ;  /* 0x00005806060a7980 */ /* 0x000f28000c101b00 */
[----:B------:R-:W4:Y:S04]  /*29a80*/  LD.E.64 R12, desc[UR8][R6.64+0x60] ;  /* 0x00006008060c7980 */ /* 0x000f28000c101b00 */
[----:B------:R-:W4:Y:S01]  /*29a90*/  LD.E.64 R14, desc[UR4][R6.64+0x68] ;  /* 0x00006804060e7980 */ /* 0x000f22000c101b00 */
[----:B---3--:R-:W-:-:S02]  /*29aa0*/  ISETP.NE.AND P1, PT, R26, RZ, PT ;  /* 0x000000ff1a00720c */ /* 0x008fc40003f25270 */
[----:B--2---:R-:W-:Y:S01]  /*29ab0*/  SHF.R.S32.HI R27, RZ, 0x1f, R29 ;  /* 0x0000001fff1b7819 */ /* 0x004fe2000001141d */
[-C--:B----4-:R-:W-:Y:S02]  /*29ac0*/  IMAD R11, R11, R29.reuse, RZ ;  /* 0x0000001d0b0b7224 */ /* 0x090fe400078e02ff */
[----:B------:R-:W-:-:S04]  /*29ad0*/  IMAD.WIDE.U32 R24, R10, R29, RZ ;  /* 0x0000001d0a187225 */ /* 0x000fc800078e00ff */
[----:B------:R-:W-:Y:S02]  /*29ae0*/  IMAD R11, R10, R27, R11 ;  /* 0x0000001b0a0b7224 */ /* 0x000fe400078e020b */
[-C--:B------:R-:W-:Y:S02]  /*29af0*/  IMAD R10, R13, R28.reuse, RZ ;  /* 0x0000001c0d0a7224 */ /* 0x080fe400078e02ff */
[----:B------:R-:W-:Y:S01]  /*29b00*/  IMAD.IADD R25, R25, 0x1, R11 ;  /* 0x0000000119197824 */ /* 0x000fe200078e020b */
[----:B------:R-:W-:Y:S01]  /*29b10*/  SHF.R.S32.HI R11, RZ, 0x1f, R28 ;  /* 0x0000001fff0b7819 */ /* 0x000fe2000001141c */
[----:B------:R-:W-:-:S04]  /*29b20*/  IMAD.WIDE.U32 R4, R12, R28, R24 ;  /* 0x0000001c0c047225 */ /* 0x000fc800078e0018 */
[----:B------:R-:W-:Y:S01]  /*29b30*/  IMAD R11, R12, R11, R10 ;  /* 0x0000000b0c0b7224 */ /* 0x000fe200078e020a */
[----:B------:R-:W-:-:S03]  /*29b40*/  LEA R86, P2, R4, R14, 0x1 ;  /* 0x0000000e04567211 */ /* 0x000fc600078408ff */
[----:B------:R-:W-:-:S05]  /*29b50*/  IMAD.IADD R77, R5, 0x1, R11 ;  /* 0x00000001054d7824 */ /* 0x000fca00078e020b */
[----:B------:R-:W-:Y:S01]  /*29b60*/  LEA.HI.X R77, R4, R15, R77, 0x1, P2 ;  /* 0x0000000f044d7211 */ /* 0x000fe200010f0c4d */
[----:B0-----:R-:W-:Y:S06]  /*29b70*/  @!P1 BRA `(.L_x_5311) ;  /* 0x0000004800809947 */ /* 0x001fec0003800000 */
[C---:B------:R-:W-:Y:S01]  /*29b80*/  R2UR UR8, R74.reuse ;  /* 0x000000004a0872ca */ /* 0x040fe200000e0000 */
[----:B------:R0:W5:Y:S01]  /*29b90*/  LDL.64 R30, [R71+0x10] ;  /* 0x00001000471e7983 */ /* 0x0001620000100a00 */
[C---:B------:R-:W-:Y:S02]  /*29ba0*/  R2UR UR9, R75.reuse ;  /* 0x000000004b0972ca */ /* 0x040fe400000e0000 */
[C---:B------:R-:W-:Y:S02]  /*29bb0*/  R2UR UR4, R74.reuse ;  /* 0x000000004a0472ca */ /* 0x040fe400000e0000 */
[C---:B------:R-:W-:Y:S02]  /*29bc0*/  R2UR UR5, R75.reuse ;  /* 0x000000004b0572ca */ /* 0x040fe400000e0000 */
[----:B------:R-:W-:Y:S02]  /*29bd0*/  R2UR UR6, R74 ;  /* 0x000000004a0672ca */ /* 0x000fe400000e0000 */
[----:B------:R-:W-:-:S05]  /*29be0*/  R2UR UR7, R75 ;  /* 0x000000004b0772ca */ /* 0x000fca00000e0000 */
[----:B-----5:R-:W2:Y:S04]  /*29bf0*/  LD.E R4, desc[UR8][R8.64+0x10] ;  /* 0x0000100808047980 */ /* 0x020ea8000c101900 */
[----:B------:R-:W3:Y:S04]  /*29c00*/  LD.E R11, desc[UR4][R8.64+0xc] ;  /* 0x00000c04080b7980 */ /* 0x000ee8000c101900 */
[----:B------:R-:W4:Y:S04]  /*29c10*/  LD.E.64 R12, desc[UR4][R8.64+0x60] ;  /* 0x00006004080c7980 */ /* 0x000f28000c101b00 */
[----:B------:R-:W4:Y:S01]  /*29c20*/  LD.E.64 R6, desc[UR6][R8.64+0x80] ;  /* 0x0000800608067980 */ /* 0x000f22000c101b00 */
[----:B------:R-:W-:-:S02]  /*29c30*/  R2UR UR10, R74 ;  /* 0x000000004a0a72ca */ /* 0x000fc400000e0000 */
[C---:B------:R-:W-:Y:S02]  /*29c40*/  R2UR UR11, R75.reuse ;  /* 0x000000004b0b72ca */ /* 0x040fe400000e0000 */
[----:B------:R-:W-:Y:S02]  /*29c50*/  R2UR UR12, R74 ;  /* 0x000000004a0c72ca */ /* 0x000fe400000e0000 */
[----:B------:R-:W-:Y:S02]  /*29c60*/  R2UR UR13, R75 ;  /* 0x000000004b0d72ca */ /* 0x000fe400000e0000 */
[----:B------:R-:W-:Y:S01]  /*29c70*/  SHF.R.S32.HI R15, RZ, 0x1f, R2 ;  /* 0x0000001fff0f7819 */ /* 0x000fe20000011402 */
[----:B------:R-:W-:Y:S01]  /*29c80*/  BSSY B2, `(.L_x_5312) ;  /* 0x000004e000027945 */ /* 0x000fe20003800000 */
[----:B------:R-:W-:Y:S02]  /*29c90*/  CS2R R24, SRZ ;  /* 0x0000000000187805 */ /* 0x000fe4000001ff00 */
[----:B------:R-:W-:-:S02]  /*29ca0*/  CS2R R54, SRZ ;  /* 0x0000000000367805 */ /* 0x000fc4000001ff00 */
[----:B------:R-:W-:Y:S01]  /*29cb0*/  CS2R R60, SRZ ;  /* 0x00000000003c7805 */ /* 0x000fe2000001ff00 */
[----:B------:R0:W5:Y:S01]  /*29cc0*/  LD.E.64 R32, desc[UR10][R8.64+0x88] ;  /* 0x0000880a08207980 */ /* 0x000162000c101b00 */
[----:B------:R-:W-:-:S03]  /*29cd0*/  CS2R R62, SRZ ;  /* 0x00000000003e7805 */ /* 0x000fc6000001ff00 */
[----:B------:R0:W5:Y:S01]  /*29ce0*/  LD.E.U8 R34, desc[UR12][R8.64+0x18] ;  /* 0x0000180c08227980 */ /* 0x000162000c101100 */
        /* <DEDUP_REMOVED lines=9> */
[----:B--2---:R-:W-:Y:S01]  /*29d80*/  SHF.R.S32.HI R5, RZ, 0x1f, R4 ;  /* 0x0000001fff057819 */ /* 0x004fe20000011404 */
[----:B---3--:R-:W-:-:S03]  /*29d90*/  IMAD R11, R2, -0x60, R11 ;  /* 0xffffffa0020b7824 */ /* 0x008fc600078e020b */
[----:B------:R-:W-:Y:S02]  /*29da0*/  LEA.HI R5, R5, R4, RZ, 0x2 ;  /* 0x0000000405057211 */ /* 0x000fe400078f10ff */
[----:B------:R-:W-:Y:S02]  /*29db0*/  VIMNMX R37, R11, 0x60, PT ;  /* 0x000000600b257848 */ /* 0x000fe40003fe0100 */
[----:B------:R-:W-:Y:S01]  /*29dc0*/  SHF.R.S32.HI R26, RZ, 0x2, R5 ;  /* 0x00000002ff1a7819 */ /* 0x000fe20000011405 */
[-C--:B----4-:R-:W-:Y:S01]  /*29dd0*/  IMAD R10, R13, R2.reuse, RZ ;  /* 0x000000020d0a7224 */ /* 0x090fe200078e02ff */
[----:B------:R0:W5:Y:S02]  /*29de0*/  LD.E.64 R4, desc[UR8][R8.64+0x78] ;  /* 0x0000780808047980 */ /* 0x000164000c101b00 */
[----:B------:R-:W-:Y:S01]  /*29df0*/  ISETP.GE.AND P1, PT, R26, R37, PT ;  /* 0x000000251a00720c */ /* 0x000fe20003f26270 */
[----:B------:R-:W-:Y:S02]  /*29e00*/  IMAD R7, R7, R2, RZ ;  /* 0x0000000207077224 */ /* 0x000fe400078e02ff */
[----:B------:R-:W-:-:S02]  /*29e10*/  IMAD R27, R12, R15, R10 ;  /* 0x0000000f0c1b7224 */ /* 0x000fc400078e020a */
[----:B------:R-:W-:Y:S01]  /*29e20*/  IMAD R29, R6, R15, R7 ;  /* 0x0000000f061d7224 */ /* 0x000fe200078e0207 */
[----:B------:R0:W5:Y:S01]  /*29e30*/  LD.E.64 R10, desc[UR6][R8.64+0x68] ;  /* 0x00006806080a7980 */ /* 0x000162000c101b00 */
[----:B------:R-:W-:-:S03]  /*29e40*/  IMAD.WIDE.U32 R12, R12, R2, RZ ;  /* 0x000000020c0c7225 */ /* 0x000fc600078e00ff */
[----:B------:R0:W5:Y:S01]  /*29e50*/  LD.E.64 R14, desc[UR4][R8.64+0x58] ;  /* 0x00005804080e7980 */ /* 0x000162000c101b00 */
[----:B------:R-:W-:-:S04]  /*29e60*/  IMAD.WIDE.U32 R6, R6, R2, RZ ;  /* 0x0000000206067225 */ /* 0x000fc800078e00ff */
[----:B------:R-:W-:Y:S02]  /*29e70*/  IMAD.IADD R35, R13, 0x1, R27 ;  /* 0x000000010d237824 */ /* 0x000fe400078e021b */
[----:B------:R-:W-:Y:S02]  /*29e80*/  VIADD R28, R26, 0x40 ;  /* 0x000000401a1c7836 */ /* 0x000fe40000000000 */
[----:B------:R-:W-:Y:S01]  /*29e90*/  IMAD.IADD R41, R7, 0x1, R29 ;  /* 0x0000000107297824 */ /* 0x000fe200078e021d */
[----:B0-----:R-:W-:Y:S06]  /*29ea0*/  @P1 BRA `(.L_x_5313) ;  /* 0x0000000000ac1947 */ /* 0x001fec0003800000 */
[----:B-----5:R-:W-:Y:S02]  /*29eb0*/  LOP3.LUT R9, R34, 0x1, RZ, 0xc0, !PT ;  /* 0x0000000122097812 */ /* 0x020fe400078ec0ff */
[----:B------:R-:W-:Y:S02]  /*29ec0*/  CS2R R84, SRZ ;  /* 0x0000000000547805 */ /* 0x000fe4000001ff00 */
[----:B------:R-:W-:Y:S02]  /*29ed0*/  LEA R8, P1, R12, R10, 0x1 ;  /* 0x0000000a0c087211 */ /* 0x000fe400078208ff */
[----:B------:R-:W-:Y:S02]  /*29ee0*/  CS2R R80, SRZ ;  /* 0x0000000000507805 */ /* 0x000fe4000001ff00 */
[----:B------:R-:W-:Y:S02]  /*29ef0*/  LEA R26, P2, R6, R32, 0x1 ;  /* 0x00000020061a7211 */ /* 0x000fe400078408ff */
[----:B------:R-:W-:-:S02]  /*29f00*/  CS2R R78, SRZ ;  /* 0x00000000004e7805 */ /* 0x000fc4000001ff00 */
[----:B------:R-:W-:Y:S02]  /*29f10*/  ISETP.NE.U32.AND P6, PT, R9, 0x1, PT ;  /* 0x000000010900780c */ /* 0x000fe40003fc5070 */
[----:B------:R-:W-:Y:S02]  /*29f20*/  CS2R R62, SRZ ;  /* 0x00000000003e7805 */ /* 0x000fe4000001ff00 */
[----:B------:R-:W-:Y:S02]  /*29f30*/  LEA.HI.X R9, R12, R11, R35, 0x1, P1 ;  /* 0x0000000b0c097211 */ /* 0x000fe400008f0c23 */
[----:B------:R-:W-:Y:S02]  /*29f40*/  CS2R R60, SRZ ;  /* 0x00000000003c7805 */ /* 0x000fe4000001ff00 */
[----:B------:R-:W-:Y:S02]  /*29f50*/  LEA.HI.X R27, R6, R33, R41, 0x1, P2 ;  /* 0x00000021061b7211 */ /* 0x000fe400010f0c29 */
[----:B------:R-:W-:-:S02]  /*29f60*/  CS2R R54, SRZ ;  /* 0x0000000000367805 */ /* 0x000fc4000001ff00 */
[----:B------:R-:W-:Y:S02]  /*29f70*/  R2P PR, R34, 0x3e ;  /* 0x0000003e22007804 */ /* 0x000fe40000000000 */
[----:B------:R-:W-:Y:S02]  /*29f80*/  @!P6 R2UR UR4, R74 ;  /* 0x000000004a04e2ca */ /* 0x000fe400000e0000 */
[----:B------:R-:W-:-:S09]  /*29f90*/  @!P6 R2UR UR5, R75 ;  /* 0x000000004b05e2ca */ /* 0x000fd200000e0000 */
[C---:B------:R-:W-:Y:S02]  /*29fa0*/  @P1 R2UR UR6, R74.reuse ;  /* 0x000000004a0612ca */ /* 0x040fe400000e0000 */
[C---:B------:R-:W-:Y:S02]  /*29fb0*/  @P1 R2UR UR7, R75.reuse ;  /* 0x000000004b0712ca */ /* 0x040fe400000e0000 */
[C---:B------:R-:W-:Y:S02]  /*29fc0*/  @P2 R2UR UR8, R74.reuse ;  /* 0x000000004a0822ca */ /* 0x040fe400000e0000 */
[----:B------:R-:W-:Y:S02]  /*29fd0*/  @P2 R2UR UR9, R75 ;  /* 0x000000004b0922ca */ /* 0x000fe400000e0000 */
[----:B------:R-:W-:Y:S02]  /*29fe0*/  @P3 R2UR UR10, R74 ;  /* 0x000000004a0a32ca */ /* 0x000fe400000e0000 */
[----:B------:R-:W-:-:S02]  /*29ff0*/  CS2R R88, SRZ ;  /* 0x0000000000587805 */ /* 0x000fc4000001ff00 */
[C---:B------:R-:W-:Y:S02]  /*2a000*/  @P3 R2UR UR11, R75.reuse ;  /* 0x000000004b0b32ca */ /* 0x040fe400000e0000 */
[----:B------:R-:W-:Y:S02]  /*2a010*/  CS2R R82, SRZ ;  /* 0x0000000000527805 */ /* 0x000fe4000001ff00 */
[----:B------:R-:W-:Y:S02]  /*2a020*/  @P4 R2UR UR12, R74 ;  /* 0x000000004a0c42ca */ /* 0x000fe400000e0000 */
[----:B------:R-:W-:Y:S02]  /*2a030*/  CS2R R66, SRZ ;  /* 0x0000000000427805 */ /* 0x000fe4000001ff00 */
[----:B------:R-:W-:Y:S02]  /*2a040*/  @P4 R2UR UR13, R75 ;  /* 0x000000004b0d42ca */ /* 0x000fe400000e0000 */
[----:B------:R-:W-:-:S02]  /*2a050*/  CS2R R64, SRZ ;  /* 0x0000000000407805 */ /* 0x000fc4000001ff00 */
[----:B------:R-:W-:Y:S02]  /*2a060*/  @P5 R2UR UR14, R74 ;  /* 0x000000004a0e52ca */ /* 0x000fe400000e0000 */
[----:B------:R-:W-:Y:S02]  /*2a070*/  CS2R R58, SRZ ;  /* 0x00000000003a7805 */ /* 0x000fe4000001ff00 */
[----:B------:R-:W-:Y:S02]  /*2a080*/  @P5 R2UR UR15, R75 ;  /* 0x000000004b0f52ca */ /* 0x000fe400000e0000 */
[----:B------:R-:W-:Y:S01]  /*2a090*/  CS2R R56, SRZ ;  /* 0x0000000000387805 */ /* 0x000fe2000001ff00 */
[----:B------:R0:W5:Y:S04]  /*2a0a0*/  @!P6 LD.E.64 R84, desc[UR4][R8.64] ;  /* 0x000000040854e980 */ /* 0x000168000c101b00 */
[----:B------:R0:W5:Y:S04]  /*2a0b0*/  @P1 LD.E.64 R80, desc[UR6][R8.64+0x20] ;  /* 0x0000200608501980 */ /* 0x000168000c101b00 */
[----:B------:R0:W5:Y:S04]  /*2a0c0*/  @P2 LD.E.64 R78, desc[UR8][R8.64+0x40] ;  /* 0x00004008084e2980 */ /* 0x000168000c101b00 */
[----:B------:R0:W5:Y:S04]  /*2a0d0*/  @P3 LD.E.64 R62, desc[UR10][R8.64+0x60] ;  /* 0x0000600a083e3980 */ /* 0x000168000c101b00 */
[----:B------:R0:W5:Y:S04]  /*2a0e0*/  @P4 LD.E.64 R60, desc[UR12][R8.64+0x80] ;  /* 0x0000800c083c4980 */ /* 0x000168000c101b00 */
[----:B------:R0:W5:Y:S04]  /*2a0f0*/  @P5 LD.E.64 R54, desc[UR14][R8.64+0xa0] ;  /* 0x0000a00e08365980 */ /* 0x000168000c101b00 */
[----:B------:R0:W5:Y:S04]  /*2a100*/  @!P6 LD.E.64 R88, desc[UR4][R26.64] ;  /* 0x000000041a58e980 */ /* 0x000168000c101b00 */
[----:B------:R0:W5:Y:S04]  /*2a110*/  @P1 LD.E.64 R82, desc[UR6][R26.64+0x20] ;  /* 0x000020061a521980 */ /* 0x000168000c101b00 */
[----:B------:R0:W5:Y:S04]  /*2a120*/  @P2 LD.E.64 R66, desc[UR8][R26.64+0x40] ;  /* 0x000040081a422980 */ /* 0x000168000c101b00 */
[----:B------:R0:W5:Y:S04]  /*2a130*/  @P3 LD.E.64 R64, desc[UR10][R26.64+0x60] ;  /* 0x0000600a1a403980 */ /* 0x000168000c101b00 */
[----:B------:R0:W5:Y:S04]  /*2a140*/  @P4 LD.E.64 R58, desc[UR12][R26.64+0x80] ;  /* 0x0000800c1a3a4980 */ /* 0x000168000c101b00 */
[----:B------:R0:W5:Y:S02]  /*2a150*/  @P5 LD.E.64 R56, desc[UR14][R26.64+0xa0] ;  /* 0x0000a00e1a385980 */ /* 0x000164000c101b00 */
.L_x_5313:
[----:B------:R-:W-:Y:S05]  /*2a160*/  BSYNC B2 ;  /* 0x0000000000027941 */ /* 0x000fea0003800000 */
.L_x_5312:
[----:B------:R-:W-:Y:S01]  /*2a170*/  ISETP.GE.AND P1, PT, R28, R37, PT ;  /* 0x000000251c00720c */ /* 0x000fe20003f26270 */
[----:B------:R-:W-:Y:S01]  /*2a180*/  BSSY B2, `(.L_x_5314) ;  /* 0x000003c000027945 */ /* 0x000fe20003800000 */
[----:B0-----:R-:W-:Y:S02]  /*2a190*/  CS2R R26, SRZ ;  /* 0x00000000001a7805 */ /* 0x001fe4000001ff00 */
        /* <DEDUP_REMOVED lines=10> */
[----:B------:R-:W-:Y:S06]  /*2a240*/  @P1 BRA `(.L_x_5315) ;  /* 0x0000000000bc1947 */ /* 0x000fec0003800000 */
[----:B-----5:R-:W-:Y:S02]  /*2a250*/  IADD3 R13, P1, R14, R12, RZ ;  /* 0x0000000c0e0d7210 */ /* 0x020fe40007f3e0ff */
[----:B------:R-:W-:Y:S02]  /*2a260*/  CS2R R50, SRZ ;  /* 0x0000000000327805 */ /* 0x000fe4000001ff00 */
[----:B------:R-:W-:Y:S02]  /*2a270*/  IADD3 R9, P2, R4, R6, RZ ;  /* 0x0000000604097210 */ /* 0x000fe40007f5e0ff */
[----:B------:R-:W-:Y:S02]  /*2a280*/  CS2R R46, SRZ ;  /* 0x00000000002e7805 */ /* 0x000fe4000001ff00 */
[----:B------:R-:W-:Y:S01]  /*2a290*/  LOP3.LUT R7, R34, 0x1, RZ, 0xc0, !PT ;  /* 0x0000000122077812 */ /* 0x000fe200078ec0ff */
[----:B------:R-:W-:Y:S01]  /*2a2a0*/  IMAD.X R14, R15, 0x1, R35, P1 ;  /* 0x000000010f0e7824 */ /* 0x000fe200008e0623 */
[----:B------:R-:W-:Y:S01]  /*2a2b0*/  LEA R6, P1, R13, R10, 0x1 ;  /* 0x0000000a0d067211 */ /* 0x000fe200078208ff */
[----:B------:R-:W-:Y:S01]  /*2a2c0*/  IMAD.X R5, R5, 0x1, R41, P2 ;  /* 0x0000000105057824 */ /* 0x000fe200010e0629 */
[----:B------:R-:W-:-:S02]  /*2a2d0*/  LEA R4, P2, R9, R32, 0x1 ;  /* 0x0000002009047211 */ /* 0x000fc400078408ff */
[----:B------:R-:W-:Y:S02]  /*2a2e0*/  CS2R R42, SRZ ;  /* 0x00000000002a7805 */ /* 0x000fe4000001ff00 */
[----:B------:R-:W-:Y:S02]  /*2a2f0*/  ISETP.NE.U32.AND P6, PT, R7, 0x1, PT ;  /* 0x000000010700780c */ /* 0x000fe40003fc5070 */
[----:B------:R-:W-:Y:S02]  /*2a300*/  CS2R R36, SRZ ;  /* 0x0000000000247805 */ /* 0x000fe4000001ff00 */
[----:B------:R-:W-:Y:S02]  /*2a310*/  LEA.HI.X R7, R13, R11, R14, 0x1, P1 ;  /* 0x0000000b0d077211 */ /* 0x000fe400008f0c0e */
[----:B------:R-:W-:Y:S02]  /*2a320*/  CS2R R26, SRZ ;  /* 0x00000000001a7805 */ /* 0x000fe4000001ff00 */
[----:B------:R-:W-:-:S02]  /*2a330*/  LEA.HI.X R5, R9, R33, R5, 0x1, P2 ;  /* 0x0000002109057211 */ /* 0x000fc400010f0c05 */
[----:B------:R-:W-:Y:S02]  /*2a340*/  CS2R R24, SRZ ;  /* 0x0000000000187805 */ /* 0x000fe4000001ff00 */
        /* <DEDUP_REMOVED lines=31> */
.L_x_5315:
[----:B------:R-:W-:Y:S05]  /*2a540*/  BSYNC B2 ;  /* 0x0000000000027941 */ /* 0x000fea0003800000 */
.L_x_5314:
[----:B------:R-:W-:Y:S01]  /*2a550*/  R2UR UR4, R74 ;  /* 0x000000004a0472ca */ /* 0x000fe200000e0000 */
[----:B0----5:R0:W5:Y:S01]  /*2a560*/  LDL R4, [R72] ;  /* 0x0000000048047983 */ /* 0x0211620000100800 */
[----:B------:R-:W-:-:S03]  /*2a570*/  R2UR UR5, R75 ;  /* 0x000000004b0572ca */ /* 0x000fc600000e0000 */
[----:B------:R0:W5:Y:S10]  /*2a580*/  LDL R5, [R72+0x4] ;  /* 0x0000040048057983 */ /* 0x0001740000100800 */
[----:B------:R-:W2:Y:S01]  /*2a590*/  LD.E R6, desc[UR4][R30.64+0x1c] ;  /* 0x00001c041e067980 */ /* 0x000ea2000c101900 */
[----:B------:R-:W-:-:S02]  /*2a5a0*/  IMAD.MOV.U32 R7, RZ, RZ, R54 ;  /* 0x000000ffff077224 */ /* 0x000fc400078e0036 */
        /* <DEDUP_REMOVED lines=89> */
[----:B------:R-:W-:Y:S01]  /*2ab40*/  BSSY B2, `(.L_x_5316) ;  /* 0x000000b000027945 */ /* 0x000fe20003800000 */
[----:B------:R-:W-:-:S02]  /*2ab50*/  PRMT R102, R12, 0x7610, R102 ;  /* 0x000076100c667816 */ /* 0x000fc40000000066 */
[----:B------:R-:W-:Y:S02]  /*2ab60*/  PRMT R112, R7, 0x7610, R112 ;  /* 0x0000761007707816 */ /* 0x000fe40000000070 */
[----:B------:R-:W-:Y:S02]  /*2ab70*/  PRMT R116, R10, 0x7610, R116 ;  /* 0x000076100a747816 */ /* 0x000fe40000000074 */
[----:B------:R-:W-:Y:S02]  /*2ab80*/  PRMT R117, R11, 0x7610, R117 ;  /* 0x000076100b757816 */ /* 0x000fe40000000075 */
[----:B--2---:R-:W-:-:S04]  /*2ab90*/  LOP3.LUT R6, R6, 0x1, RZ, 0xfc, !PT ;  /* 0x0000000106067812 */ /* 0x004fc800078efcff */
[----:B------:R-:W-:Y:S01]  /*2aba0*/  ISETP.NE.AND P1, PT, R6, 0x3, PT ;  /* 0x000000030600780c */ /* 0x000fe20003f25270 */
[----:B------:R-:W-:-:S05]  /*2abb0*/  IMAD.MOV.U32 R6, RZ, RZ, R48 ;  /* 0x000000ffff067224 */ /* 0x000fca00078e0030 */
[----:B------:R-:W-:-:S07]  /*2abc0*/  PRMT R111, R6, 0x7610, R111 ;  /* 0x00007610066f7816 */ /* 0x000fce000000006f */
[----:B0-----:R-:W-:Y:S05]  /*2abd0*/  @!P1 BRA `(.L_x_5317) ;  /* 0x0000000000049947 */ /* 0x001fea0003800000 */
[----:B------:R-:W-:Y:S01]  /*2abe0*/  BPT.TRAP 0x1 ;  /* 0x000000040000795c */ /* 0x000fe20000300000 */
.L_x_5317:
[----:B------:R-:W-:Y:S05]  /*2abf0*/  BSYNC B2 ;  /* 0x0000000000027941 */ /* 0x000fea0003800000 */
.L_x_5316:
[----:B------:R-:W-:Y:S02]  /*2ac00*/  R2UR UR4, R74 ;  /* 0x000000004a0472ca */ /* 0x000fe400000e0000 */
[----:B------:R-:W-:-:S13]  /*2ac10*/  R2UR UR5, R75 ;  /* 0x000000004b0572ca */ /* 0x000fda00000e0000 */
[----:B------:R-:W2:Y:S01]  /*2ac20*/  LD.E.64 R30, desc[UR4][R30.64+0x8] ;  /* 0x000008041e1e7980 */ /* 0x000ea2000c101b00 */
[----:B-----5:R-:W-:Y:S01]  /*2ac30*/  SHF.L.U32 R5, R5, 0x1f, RZ ;  /* 0x0000001f05057819 */ /* 0x020fe200000006ff */
[----:B------:R-:W-:Y:S01]  /*2ac40*/  BSSY B2, `(.L_x_5318) ;  /* 0x0000005000027945 */ /* 0x000fe20003800000 */
[----:B--2---:R-:W-:-:S05]  /*2ac50*/  MOV R7, R30 ;  /* 0x0000001e00077202 */ /* 0x004fca0000000f00 */
[----:B------:R-:W-:-:S04]  /*2ac60*/  IMAD R4, R4, 0x8, R7 ;  /* 0x0000000804047824 */ /* 0x000fc800078e0207 */
[----:B------:R-:W0:Y:S02]  /*2ac70*/  SYNCS.PHASECHK.TRANS64.TRYWAIT P1, [R4+URZ], R5 ;  /* 0x00000005040075a7 */ /* 0x000e24000802017f */
[----:B0-----:R-:W-:Y:S05]  /*2ac80*/  @!P1 BRA `(.L_x_5319) ;  /* 0x0000009800489947 */ /* 0x001fea0003800000 */
.L_x_5410:
[----:B------:R-:W-:Y:S05]  /*2ac90*/  BSYNC B2 ;  /* 0x0000000000027941 */ /* 0x000fea0003800000 */
.L_x_5318:
[----:B------:R-:W2:Y:S01]  /*2aca0*/  LDL.64 R30, [R71+0x30] ;  /* 0x00003000471e7983 */ /* 0x000ea20000100a00 */
[----:B------:R-:W-:Y:S02]  /*2acb0*/  R2UR UR4, R74 ;  /* 0x000000004a0472ca */ /* 0x000fe400000e0000 */
[----:B------:R-:W-:Y:S01]  /*2acc0*/  R2UR UR5, R75 ;  /* 0x000000004b0572ca */ /* 0x000fe200000e0000 */
[----:B0-----:R-:W3:Y:S04]  /*2acd0*/  LDL R4, [R72] ;  /* 0x0000000048047983 */ /* 0x001ee80000100800 */
[----:B------:R-:W4:Y:S04]  /*2ace0*/  LDL.64 R34, [R71+0x38] ;  /* 0x0000380047227983 */ /* 0x000f280000100a00 */
[----:B------:R0:W5:Y:S04]  /*2acf0*/  LDL.64 R32, [R71+0x40] ;  /* 0x0000400047207983 */ /* 0x0001680000100a00 */
[----:B--2---:R-:W2:Y:S01]  /*2ad00*/  LD.E R5, desc[UR4][R30.64+0x8] ;  /* 0x000008041e057980 */ /* 0x004ea2000c101900 */
[----:B---3--:R-:W-:-:S02]  /*2ad10*/  IMAD R4, R4, 0x4800, RZ ;  /* 0x0000480004047824 */ /* 0x008fc400078e02ff */
[----:B------:R-:W-:Y:S01]  /*2ad20*/  IMAD.MOV.U32 R90, RZ, RZ, 0x20 ;  /* 0x00000020ff5a7424 */ /* 0x000fe200078e00ff */
[----:B----4-:R-:W5:Y:S01]  /*2ad30*/  LD.E.64 R34, desc[UR4][R34.64] ;  /* 0x0000000422227980 */ /* 0x010f62000c101b00 */
[----:B------:R-:W-:Y:S01]  /*2ad40*/  UMOV UR4, 0xffffffff ;  /* 0xffffffff00047882 */ /* 0x000fe20000000000 */
[----:B--2---:R-:W-:-:S04]  /*2ad50*/  SHF.R.S32.HI R6, RZ, 0x1f, R5 ;  /* 0x0000001fff067819 */ /* 0x004fc80000011405 */
[----:B------:R-:W-:-:S04]  /*2ad60*/  LEA.HI R7, R6, R5, RZ, 0x2 ;  /* 0x0000000506077211 */ /* 0x000fc800078f10ff */
[--C-:B------:R-:W-:Y:S02]  /*2ad70*/  SHF.R.S32.HI R113, RZ, 0x2, R7.reuse ;  /* 0x00000002ff717819 */ /* 0x100fe40000011407 */
[----:B------:R-:W-:-:S04]  /*2ad80*/  SHF.R.S32.HI R10, RZ, 0x1f, R7 ;  /* 0x0000001fff0a7819 */ /* 0x000fc80000011407 */
[----:B------:R-:W-:-:S04]  /*2ad90*/  LEA.HI R10, R10, R113, RZ, 0x3 ;  /* 0x000000710a0a7211 */ /* 0x000fc800078f18ff */
[----:B------:R-:W-:Y:S02]  /*2ada0*/  LOP3.LUT R12, R10, 0xfffffff8, RZ, 0xc0, !PT ;  /* 0xfffffff80a0c7812 */ /* 0x000fe400078ec0ff */
[----:B------:R-:W-:-:S03]  /*2adb0*/  LOP3.LUT R10, R7, 0x1ffffffc, RZ, 0xc0, !PT ;  /* 0x1ffffffc070a7812 */ /* 0x000fc600078ec0ff */
[----:B------:R-:W-:Y:S02]  /*2adc0*/  IMAD.IADD R12, R113, 0x1, -R12 ;  /* 0x00000001710c7824 */ /* 0x000fe400078e0a0c */
[----:B------:R-:W-:Y:S02]  /*2add0*/  IMAD.IADD R10, R5, 0x1, -R10 ;  /* 0x00000001050a7824 */ /* 0x000fe400078e0a0a */
[----:B------:R-:W-:Y:S02]  /*2ade0*/  IMAD.SHL.U32 R7, R12, 0x40, RZ ;  /* 0x000000400c077824 */ /* 0x000fe400078e00ff */
[----:B------:R-:W-:-:S03]  /*2adf0*/  IMAD.SHL.U32 R87, R10, 0x8, RZ ;  /* 0x000000080a577824 */ /* 0x000fc600078e00ff */
[----:B------:R-:W-:Y:S02]  /*2ae00*/  LOP3.LUT R10, R7, 0x1c0, RZ, 0xc0, !PT ;  /* 0x000001c0070a7812 */ /* 0x000fe400078ec0ff */
[----:B------:R-:W-:Y:S02]  /*2ae10*/  LEA.HI R5, R6, R5, RZ, 0x5 ;  /* 0x0000000506057211 */ /* 0x000fe400078f28ff */
[----:B------:R-:W-:Y:S02]  /*2ae20*/  LOP3.LUT R7, R10, 0x18, R87, 0xf8, !PT ;  /* 0x000000180a077812 */ /* 0x000fe400078ef857 */
[----:B------:R-:W-:Y:S01]  /*2ae30*/  SHF.R.U32.HI R10, RZ, 0x3, R10 ;  /* 0x00000003ff0a7819 */ /* 0x000fe2000001160a */
[----:B------:R-:W-:-:S03]  /*2ae40*/  IMAD.SHL.U32 R5, R5, 0x10, RZ ;  /* 0x0000001005057824 */ /* 0x000fc600078e00ff */
[----:B------:R-:W-:-:S04]  /*2ae50*/  LOP3.LUT R10, R7, R10, RZ, 0x3c, !PT ;  /* 0x0000000a070a7212 */ /* 0x000fc800078e3cff */
[----:B------:R-:W-:Y:S02]  /*2ae60*/  LOP3.LUT R5, R10, 0xfffffe00, R5, 0xf8, !PT ;  /* 0xfffffe000a057812 */ /* 0x000fe400078ef805 */
[----:B------:R-:W-:Y:S02]  /*2ae70*/  LOP3.LUT P1, RZ, R12, 0x4, RZ, 0xc0, !PT ;  /* 0x000000040cff7812 */ /* 0x000fe4000782c0ff */
[----:B------:R-:W-:Y:S02]  /*2ae80*/  IADD3 R91, P2, R4, R5, RZ ;  /* 0x00000005045b7210 */ /* 0x000fe40007f5e0ff */
[----:B------:R-:W-:Y:S02]  /*2ae90*/  SEL R90, R90, 0xffffffe0, !P1 ;  /* 0xffffffe05a5a7807 */ /* 0x000fe40004800000 */
[----:B------:R-:W-:Y:S01]  /*2aea0*/  LEA.HI.X.SX32 R93, R4, RZ, 0x1, P2 ;  /* 0x000000ff045d7211 */ /* 0x000fe200010f0eff */
[----:B0-----:R-:W-:Y:S08]  /*2aeb0*/  BRA.DIV UR4, `(.L_x_5320) ;  /* 0x0000009604d07947 */ /* 0x001ff0000b800000 */
[----:B------:R0:W1:Y:S04]  /*2aec0*/  SHFL.IDX PT, R4, R77, RZ, 0x1c1f ;  /* 0x001c1fff4d047589 */ /* 0x00006800000e0000 */
[----:B------:R0:W2:Y:S02]  /*2aed0*/  SHFL.IDX PT, R10, R86, RZ, 0x1c1f ;  /* 0x001c1fff560a7589 */ /* 0x0000a400000e0000 */
.L_x_5414:
[----:B------:R-:W-:Y:S02]  /*2aee0*/  R2UR UR4, R74 ;  /* 0x000000004a0472ca */ /* 0x000fe400000e0000 */
[----:B------:R-:W-:-:S13]  /*2aef0*/  R2UR UR5, R75 ;  /* 0x000000004b0572ca */ /* 0x000fda00000e0000 */
[----:B------:R-:W3:Y:S01]  /*2af00*/  LD.E R5, desc[UR4][R30.64+0xc] ;  /* 0x00000c041e057980 */ /* 0x000ee2000c101900 */
[C---:B-----5:R-:W-:Y:S01]  /*2af10*/  LEA R40, P2, R91.reuse, R34, 0x1 ;  /* 0x000000225b287211 */ /* 0x060fe200078408ff */
[----:B------:R-:W-:Y:S01]  /*2af20*/  BSSY B2, `(.L_x_5321) ;  /* 0x00001ae000027945 */ /* 0x000fe20003800000 */
[----:B-1----:R-:W-:Y:S02]  /*2af30*/  IMAD.MOV.U32 R11, RZ, RZ, R4 ;  /* 0x000000ffff0b7224 */ /* 0x002fe400078e0004 */
[----:B------:R-:W-:Y:S01]  /*2af40*/  LEA.HI.X R41, R91, R35, R93, 0x1, P2 ;  /* 0x000000235b297211 */ /* 0x000fe200010f0c5d */
[----:B---3--:R-:W-:-:S05]  /*2af50*/  IMAD R5, R2, -0x60, R5 ;  /* 0xffffffa002057824 */ /* 0x008fca00078e0205 */
[----:B------:R-:W-:-:S04]  /*2af60*/  VIMNMX R6, R5, 0x60, PT ;  /* 0x0000006005067848 */ /* 0x000fc80003fe0100 */
[----:B------:R-:W-:-:S13]  /*2af70*/  ISETP.GE.AND P1, PT, R113, R6, PT ;  /* 0x000000067100720c */ /* 0x000fda0003f26270 */
[----:B------:R-:W-:Y:S05]  /*2af80*/  @P1 BRA `(.L_x_5322) ;  /* 0x00000018009c1947 */ /* 0x000fea0003800000 */
[----:B------:R-:W-:Y:S02]  /*2af90*/  R2UR UR4, R74 ;  /* 0x000000004a0472ca */ /* 0x000fe400000e0000 */
[----:B------:R-:W-:-:S13]  /*2afa0*/  R2UR UR5, R75 ;  /* 0x000000004b0572ca */ /* 0x000fda00000e0000 */
[----:B------:R-:W3:Y:S01]  /*2afb0*/  LD.E.U8 R14, desc[UR4][R32.64] ;  /* 0x00000004200e7980 */ /* 0x000ee2000c101100 */
[----:B------:R-:W-:Y:S01]  /*2afc0*/  BSSY B3, `(.L_x_5323) ;  /* 0x0000041000037945 */ /* 0x000fe20003800000 */
[----:B---3--:R-:W-:-:S04]  /*2afd0*/  LOP3.LUT R4, R14, 0x1, RZ, 0xc0, !PT ;  /* 0x000000010e047812 */ /* 0x008fc800078ec0ff */
[----:B------:R-:W-:-:S13]  /*2afe0*/  ISETP.NE.U32.AND P1, PT, R4, 0x1, PT ;  /* 0x000000010400780c */ /* 0x000fda0003f25070 */
[----:B------:R-:W-:Y:S05]  /*2aff0*/  @P1 BRA `(.L_x_5324) ;  /* 0x0000000000f41947 */ /* 0x000fea0003800000 */
[----:B------:R-:W-:Y:S02]  /*2b000*/  R2UR UR4, R74 ;  /* 0x000000004a0472ca */ /* 0x000fe400000e0000 */
[----:B------:R-:W-:-:S13]  /*2b010*/  R2UR UR5, R75 ;  /* 0x000000004b0572ca */ /* 0x000fda00000e0000 */
[----:B------:R-:W3:Y:S01]  /*2b020*/  LD.E.U8 R4, desc[UR4][R30.64+0x18] ;  /* 0x000018041e047980 */ /* 0x000ee2000c101100 */
[----:B------:R-:W-:Y:S01]  /*2b030*/  BSSY B4, `(.L_x_5325) ;  /* 0x0000032000047945 */ /* 0x000fe20003800000 */
[----:B---3--:R-:W-:-:S04]  /*2b040*/  LOP3.LUT R4, R4, 0x1, RZ, 0xc0, !PT ;  /* 0x0000000104047812 */ /* 0x008fc800078ec0ff */
[----:B------:R-:W-:Y:S02]  /*2b050*/  ISETP.NE.U32.AND P1, PT, R4, 0x1, PT ;  /* 0x000000010400780c */ /* 0x000fe40003f25070 */
[----:B------:R1:W5:Y:S11]  /*2b060*/  LD.E.128 R4, desc[UR4][R40.64] ;  /* 0x0000000428047980 */ /* 0x000376000c101d00 */
[----:B-1----:R-:W-:Y:S05]  /*2b070*/  @P1 BRA `(.L_x_5326) ;  /* 0x0000000000b41947 */ /* 0x002fea0003800000 */
[----:B------:R-:W-:Y:S01]  /*2b080*/  SHF.R.U64 R142, R84, 0x10, R85 ;  /* 0x00000010548e7819 */ /* 0x000fe20000001255 */
[----:B-----5:R-:W-:Y:S01]  /*2b090*/  IMAD.U32 R14, R6, 0x10000, RZ ;  /* 0x00010000060e7824 */ /* 0x020fe200078e00ff */
[--C-:B------:R-:W-:Y:S02]  /*2b0a0*/  SHF.R.U64 R84, R88, 0x10, R89.reuse ;  /* 0x0000001058547819 */ /* 0x100fe40000001259 */
[----:B------:R-:W-:Y:S02]  /*2b0b0*/  SHF.R.U32.HI R89, RZ, 0x10, R89 ;  /* 0x00000010ff597819 */ /* 0x000fe40000011659 */
[----:B------:R-:W-:Y:S02]  /*2b0c0*/  PRMT R139, R139, 0x5410, R84 ;  /* 0x000054108b8b7816 */ /* 0x000fe40000000054 */
[----:B------:R-:W-:Y:S02]  /*2b0d0*/  PRMT R141, R141, 0x5410, R142 ;  /* 0x000054108d8d7816 */ /* 0x000fe4000000008e */
[----:B------:R-:W-:-:S02]  /*2b0e0*/  SHF.R.U32.HI R85, RZ, 0x10, R85 ;  /* 0x00000010ff557819 */ /* 0x000fc40000011655 */
[----:B------:R-:W-:Y:S02]  /*2b0f0*/  LOP3.LUT R13, R5, 0xffff0000, RZ, 0xc0, !PT ;  /* 0xffff0000050d7812 */ /* 0x000fe400078ec0ff */
[C---:B------:R-:W-:Y:S01]  /*2b100*/  LOP3.LUT R88, R139.reuse, 0xffff0000, RZ, 0xc0, !PT ;  /* 0xffff00008b587812 */ /* 0x040fe200078ec0ff */
[----:B------:R-:W-:Y:S01]  /*2b110*/  IMAD.U32 R139, R139, 0x10000, RZ ;  /* 0x000100008b8b7824 */ /* 0x000fe200078e00ff */
[----:B------:R-:W-:Y:S02]  /*2b120*/  PRMT R138, R138, 0x5410, R89 ;  /* 0x000054108a8a7816 */ /* 0x000fe40000000059 */
[----:B------:R-:W-:Y:S01]  /*2b130*/  LOP3.LUT R84, R141, 0xffff0000, RZ, 0xc0, !PT ;  /* 0xffff00008d547812 */ /* 0x000fe200078ec0ff */
[----:B------:R-:W-:Y:S01]  /*2b140*/  FMUL.FTZ R142, R13, R88 ;  /* 0x000000580d8e7220 */ /* 0x000fe20000410000 */
[----:B------:R-:W-:Y:S01]  /*2b150*/  PRMT R140, R140, 0x5410, R85 ;  /* 0x000054108c8c7816 */ /* 0x000fe20000000055 */
[----:B------:R-:W-:Y:S01]  /*2b160*/  IMAD.U32 R89, R138, 0x10000, RZ ;  /* 0x000100008a597824 */ /* 0x000fe200078e00ff */
[----:B------:R-:W-:Y:S01]  /*2b170*/  LOP3.LUT R15, R6, 0xffff0000, RZ, 0xc0, !PT ;  /* 0xffff0000060f7812 */ /* 0x000fe200078ec0ff */
[C---:B------:R-:W-:Y:S01]  /*2b180*/  IMAD.U32 R6, R7.reuse, 0x10000, RZ ;  /* 0x0001000007067824 */ /* 0x040fe200078e00ff */
[----:B------:R-:W-:Y:S01]  /*2b190*/  LOP3.LUT R12, R7, 0xffff0000, RZ, 0xc0, !PT ;  /* 0xffff0000070c7812 */ /* 0x000fe200078ec0ff */
[----:B------:R-:W-:-:S02]  /*2b1a0*/  IMAD.U32 R7, R5, 0x10000, RZ ;  /* 0x0001000005077824 */ /* 0x000fc400078e00ff */
[-C--:B------:R-:W-:Y:S01]  /*2b1b0*/  FMUL.FTZ R13, R13, R84.reuse ;  /* 0x000000540d0d7220 */ /* 0x080fe20000410000 */
[----:B------:R-:W-:Y:S02]  /*2b1c0*/  IMAD.U32 R85, R140, 0x10000, RZ ;  /* 0x000100008c557824 */ /* 0x000fe400078e00ff */
[----:B------:R-:W-:Y:S01]  /*2b1d0*/  FMUL.FTZ R145, R15, R89 ;  /* 0x000000590f917220 */ /* 0x000fe20000410000 */
[C---:B------:R-:W-:Y:S01]  /*2b1e0*/  FFMA.FTZ R142, R7.reuse, R84, -R142 ;  /* 0x00000054078e7223 */ /* 0x040fe2000001088e */
[----:B------:R-:W-:Y:S01]  /*2b1f0*/  FFMA.FTZ R143, R7, R88, R13 ;  /* 0x00000058078f7223 */ /* 0x000fe2000001000d */
[----:B------:R-:W-:Y:S02]  /*2b200*/  IMAD.U32 R5, R4, 0x10000, RZ ;  /* 0x0001000004057824 */ /* 0x000fe400078e00ff */
[-C--:B------:R-:W-:Y:S01]  /*2b210*/  FMUL.FTZ R15, R15, R85.reuse ;  /* 0x000000550f0f7220 */ /* 0x080fe20000410000 */
[----:B------:R-:W-:Y:S01]  /*2b220*/  LOP3.LUT R13, R138, 0xffff0000, RZ, 0xc0, !PT ;  /* 0xffff00008a0d7812 */ /* 0x000fe200078ec0ff */
[----:B------:R-:W-:Y:S01]  /*2b230*/  FFMA.FTZ R145, R14, R85, -R145 ;  /* 0x000000550e917223 */ /* 0x000fe20000010891 */
[----:B------:R-:W-:Y:S01]  /*2b240*/  LOP3.LUT R7, R140, 0xffff0000, RZ, 0xc0, !PT ;  /* 0xffff00008c077812 */ /* 0x000fe200078ec0ff */
[----:B------:R-:W-:Y:S01]  /*2b250*/  IMAD.U32 R141, R141, 0x10000, RZ ;  /* 0x000100008d8d7824 */ /* 0x000fe200078e00ff */
[----:B------:R-:W-:Y:S01]  /*2b260*/  LOP3.LUT R4, R4, 0xffff0000, RZ, 0xc0, !PT ;  /* 0xffff000004047812 */ /* 0x000fe200078ec0ff */
[----:B------:R-:W-:Y:S01]  /*2b270*/  FFMA.FTZ R14, R14, R89, R15 ;  /* 0x000000590e0e7223 */ /* 0x000fe2000001000f */
[C---:B------:R-:W-:Y:S01]  /*2b280*/  FMUL.FTZ R15, R12.reuse, R13 ;  /* 0x0000000d0c0f7220 */ /* 0x040fe20000410000 */
[----:B------:R-:W-:Y:S01]  /*2b290*/  FMUL.FTZ R84, R12, R7 ;  /* 0x000000070c547220 */ /* 0x000fe20000410000 */
[----:B------:R-:W-:Y:S01]  /*2b2a0*/  F2FP.BF16.F32.PACK_AB R142, R143, R142 ;  /* 0x0000008e8f8e723e */ /* 0x000fe200000010ff */
        /* <DEDUP_REMOVED lines=8> */
[----:B------:R-:W-:Y:S01]  /*2b330*/  F2FP.BF16.F32.PACK_AB R4, R5, R12 ;  /* 0x0000000c0504723e */ /* 0x000fe200000010ff */
[----:B------:R-:W-:-:S07]  /*2b340*/  IMAD.MOV.U32 R5, RZ, RZ, R142 ;  /* 0x000000ffff057224 */ /* 0x000fce00078e008e */
.L_x_5326:
[----:B------:R-:W-:Y:S05]  /*2b350*/  BSYNC B4 ;  /* 0x0000000000047941 */ /* 0x000fea0003800000 */
.L_x_5325:
[C---:B------:R-:W-:Y:S01]  /*2b360*/  R2UR UR4, R74.reuse ;  /* 0x000000004a0472ca */ /* 0x040fe200000e0000 */
[----:B--2---:R-:W-:Y:S01]  /*2b370*/  IMAD.WIDE R12, R87, 0x2, R10 ;  /* 0x00000002570c7825 */ /* 0x004fe200078e020a */
[C---:B------:R-:W-:Y:S02]  /*2b380*/  R2UR UR5, R75.reuse ;  /* 0x000000004b0572ca */ /* 0x040fe400000e0000 */
[----:B------:R-:W-:Y:S02]  /*2b390*/  R2UR UR6, R74 ;  /* 0x000000004a0672ca */ /* 0x000fe400000e0000 */
[----:B------:R-:W-:-:S09]  /*2b3a0*/  R2UR UR7, R75 ;  /* 0x000000004b0772ca */ /* 0x000fd200000e0000 */
[----:B-----5:R1:W-:Y:S04]  /*2b3b0*/  ST.E.128 desc[UR4][R12.64], R4 ;  /* 0x000000040c007985 */ /* 0x0203e8000c101d04 */
[----:B------:R1:W5:Y:S02]  /*2b3c0*/  LD.E.U8 R14, desc[UR6][R32.64] ;  /* 0x00000006200e7980 */ /* 0x000364000c101100 */
.L_x_5324:
[----:B------:R-:W-:Y:S05]  /*2b3d0*/  BSYNC B3 ;  /* 0x0000000000037941 */ /* 0x000fea0003800000 */
.L_x_5323:
[----:B-----5:R-:W-:Y:S01]  /*2b3e0*/  LOP3.LUT P1, RZ, R14, 0x2, RZ, 0xc0, !PT ;  /* 0x000000020eff7812 */ /* 0x020fe2000782c0ff */
[----:B------:R-:W-:-:S12]  /*2b3f0*/  BSSY B3, `(.L_x_5327) ;  /* 0x0000047000037945 */ /* 0x000fd80003800000 */
[----:B------:R-:W-:Y:S05]  /*2b400*/  @!P1 BRA `(.L_x_5328) ;  /* 0x0000000400149947 */ /* 0x000fea0003800000 */
[----:B------:R-:W-:Y:S02]  /*2b410*/  R2UR UR4, R74 ;  /* 0x000000004a0472ca */ /* 0x000fe400000e0000 */
[----:B------:R-:W-:-:S13]  /*2b420*/  R2UR UR5, R75 ;  /* 0x000000004b0572ca */ /* 0x000fda00000e0000 */
[----:B-1----:R-:W3:Y:S01]  /*2b430*/  LD.E.U8 R7, desc[UR4][R30.64+0x18] ;  /* 0x000018041e077980 */ /* 0x002ee2000c101100 */
[----:B------:R-:W-:Y:S01]  /*2b440*/  IADD3 R5, P1, R90, R91, RZ ;  /* 0x0000005b5a057210 */ /* 0x000fe20007f3e0ff */
[----:B------:R-:W-:-:S03]  /*2b450*/  VIADD R12, R87, 0x20 ;  /* 0x00000020570c7836 */ /* 0x000fc60000000000 */
[----:B------:R-:W-:Y:S02]  /*2b460*/  LEA.HI.X.SX32 R6, R90, R93, 0x1, P1 ;  /* 0x0000005d5a067211 */ /* 0x000fe400008f0eff */
[----:B------:R-:W-:-:S04]  /*2b470*/  LEA R4, P2, R5, R34, 0x1 ;  /* 0x0000002205047211 */ /* 0x000fc800078408ff */
[----:B------:R-:W-:Y:S01]  /*2b480*/  LEA.HI.X R5, R5, R35, R6, 0x1, P2 ;  /* 0x0000002305057211 */ /* 0x000fe200010f0c06 */
[----:B------:R-:W-:Y:S01]  /*2b490*/  BSSY B4, `(.L_x_5329) ;  /* 0x0000034000047945 */ /* 0x000fe20003800000 */
[----:B---3--:R-:W-:Y:S02]  /*2b4a0*/  LOP3.LUT P1, RZ, R7, 0x2, RZ, 0xc0, !PT ;  /* 0x0000000207ff7812 */ /* 0x008fe4000782c0ff */
[----:B------:R-:W-:-:S04]  /*2b4b0*/  SHF.R.S32.HI R7, RZ, 0x1f, R12 ;  /* 0x0000001fff077819 */ /* 0x000fc8000001140c */
[----:B------:R-:W-:Y:S02]  /*2b4c0*/  LEA.HI R12, R7, R12, RZ, 0x3 ;  /* 0x0000000c070c7211 */ /* 0x000fe400078f18ff */
[----:B------:R-:W5:Y:S05]  /*2b4d0*/  LD.E.128 R4, desc[UR4][R4.64] ;  /* 0x0000000404047980 */ /* 0x000f6a000c101d00 */
[----:B------:R-:W-:Y:S05]  /*2b4e0*/  @!P1 BRA `(.L_x_5330) ;  /* 0x0000000000b89947 */ /* 0x000fea0003800000 */
[--C-:B------:R-:W-:Y:S01]  /*2b4f0*/  SHF.R.U64 R85, R80, 0x10, R81.reuse ;  /* 0x0000001050557819 */ /* 0x100fe20000001251 */
[----:B-----5:R-:W-:Y:S01]  /*2b500*/  IMAD.U32 R13, R6, 0x10000, RZ ;  /* 0x00010000060d7824 */ /* 0x020fe200078e00ff */
[----:B------:R-:W-:Y:S01]  /*2b510*/  SHF.R.U32.HI R84, RZ, 0x10, R81 ;  /* 0x00000010ff547819 */ /* 0x000fe20000011651 */
[----:B------:R-:W-:Y:S01]  /*2b520*/  IMAD.U32 R15, R7, 0x10000, RZ ;  /* 0x00010000070f7824 */ /* 0x000fe200078e00ff */
[--C-:B------:R-:W-:Y:S02]  /*2b530*/  SHF.R.U64 R81, R82, 0x10, R83.reuse ;  /* 0x0000001052517819 */ /* 0x100fe40000001253 */
[----:B------:R-:W-:Y:S02]  /*2b540*/  SHF.R.U32.HI R82, RZ, 0x10, R83 ;  /* 0x00000010ff527819 */ /* 0x000fe40000011653 */
[----:B------:R-:W-:Y:S02]  /*2b550*/  PRMT R135, R135, 0x5410, R84 ;  /* 0x0000541087877816 */ /* 0x000fe40000000054 */
[----:B------:R-:W-:-:S02]  /*2b560*/  PRMT R137, R137, 0x5410, R82 ;  /* 0x0000541089897816 */ /* 0x000fc40000000052 */
[----:B------:R-:W-:Y:S01]  /*2b570*/  LOP3.LUT R14, R6, 0xffff0000, RZ, 0xc0, !PT ;  /* 0xffff0000060e7812 */ /* 0x000fe200078ec0ff */
[----:B------:R-:W-:Y:S01]  /*2b580*/  IMAD.U32 R82, R135, 0x10000, RZ ;  /* 0x0001000087527824 */ /* 0x000fe200078e00ff */
[----:B------:R-:W-:Y:S01]  /*2b590*/  PRMT R134, R134, 0x5410, R85 ;  /* 0x0000541086867816 */ /* 0x000fe20000000055 */
[----:B------:R-:W-:Y:S01]  /*2b5a0*/  IMAD.U32 R84, R137, 0x10000, RZ ;  /* 0x0001000089547824 */ /* 0x000fe200078e00ff */
[----:B------:R-:W-:Y:S01]  /*2b5b0*/  PRMT R136, R136, 0x5410, R81 ;  /* 0x0000541088887816 */ /* 0x000fe20000000051 */
        /* <DEDUP_REMOVED lines=14> */
[----:B------:R-:W-:Y:S01]  /*2b6a0*/  LOP3.LUT R4, R4, 0xffff0000, RZ, 0xc0, !PT ;  /* 0xffff000004047812 */ /* 0x000fe200078ec0ff */
[----:B------:R-:W-:Y:S01]  /*2b6b0*/  FMUL.FTZ R14, R80, R137 ;  /* 0x00000089500e7220 */ /* 0x000fe20000410000 */
[----:B------:R-:W-:-:S02]  /*2b6c0*/  IMAD.U32 R136, R136, 0x10000, RZ ;  /* 0x0001000088887824 */ /* 0x000fc400078e00ff */
[----:B------:R-:W-:Y:S01]  /*2b6d0*/  FMUL.FTZ R80, R80, R135 ;  /* 0x0000008750507220 */ /* 0x000fe20000410000 */
[----:B------:R-:W-:Y:S02]  /*2b6e0*/  IMAD.U32 R134, R134, 0x10000, RZ ;  /* 0x0001000086867824 */ /* 0x000fe400078e00ff */
[C---:B------:R-:W-:Y:S01]  /*2b6f0*/  FFMA.FTZ R85, R6.reuse, R81, -R85 ;  /* 0x0000005106557223 */ /* 0x040fe20000010855 */
[----:B------:R-:W-:Y:S01]  /*2b700*/  FFMA.FTZ R88, R6, R83, R88 ;  /* 0x0000005306587223 */ /* 0x000fe20000010058 */
[C---:B------:R-:W-:Y:S01]  /*2b710*/  FFMA.FTZ R14, R15.reuse, R135, -R14 ;  /* 0x000000870f0e7223 */ /* 0x040fe2000001080e */
[C---:B------:R-:W-:Y:S01]  /*2b720*/  FMUL.FTZ R6, R4.reuse, R136 ;  /* 0x0000008804067220 */ /* 0x040fe20000410000 */
[----:B------:R-:W-:Y:S01]  /*2b730*/  FMUL.FTZ R7, R4, R134 ;  /* 0x0000008604077220 */ /* 0x000fe20000410000 */
[----:B------:R-:W-:Y:S01]  /*2b740*/  FFMA.FTZ R15, R15, R137, R80 ;  /* 0x000000890f0f7223 */ /* 0x000fe20000010050 */
[----:B------:R-:W-:Y:S01]  /*2b750*/  F2FP.BF16.F32.PACK_AB R13, R13, R138 ;  /* 0x0000008a0d0d723e */ /* 0x000fe200000010ff */
[C---:B------:R-:W-:Y:S01]  /*2b760*/  FFMA.FTZ R6, R5.reuse, R134, -R6 ;  /* 0x0000008605067223 */ /* 0x040fe20000010806 */
[----:B------:R-:W-:Y:S01]  /*2b770*/  FFMA.FTZ R7, R5, R136, R7 ;  /* 0x0000008805077223 */ /* 0x000fe20000010007 */
[----:B------:R-:W-:-:S02]  /*2b780*/  F2FP.BF16.F32.PACK_AB R5, R88, R85 ;  /* 0x000000555805723e */ /* 0x000fc400000010ff */
[----:B------:R-:W-:Y:S02]  /*2b790*/  F2FP.BF16.F32.PACK_AB R14, R15, R14 ;  /* 0x0000000e0f0e723e */ /* 0x000fe400000010ff */
[----:B------:R-:W-:Y:S01]  /*2b7a0*/  F2FP.BF16.F32.PACK_AB R4, R7, R6 ;  /* 0x000000060704723e */ /* 0x000fe200000010ff */
[----:B------:R-:W-:Y:S02]  /*2b7b0*/  IMAD.MOV.U32 R6, RZ, RZ, R13 ;  /* 0x000000ffff067224 */ /* 0x000fe400078e000d */
[----:B------:R-:W-:-:S07]  /*2b7c0*/  IMAD.MOV.U32 R7, RZ, RZ, R14 ;  /* 0x000000ffff077224 */ /* 0x000fce00078e000e */
.L_x_5330:
[----:B------:R-:W-:Y:S05]  /*2b7d0*/  BSYNC B4 ;  /* 0x0000000000047941 */ /* 0x000fea0003800000 */
.L_x_5329:
[C---:B------:R-:W-:Y:S02]  /*2b7e0*/  R2UR UR4, R74.reuse ;  /* 0x000000004a0472ca */ /* 0x040fe400000e0000 */
[C---:B------:R-:W-:Y:S02]  /*2b7f0*/  R2UR UR5, R75.reuse ;  /* 0x000000004b0572ca */ /* 0x040fe400000e0000 */
[----:B------:R-:W-:Y:S02]  /*2b800*/  R2UR UR6, R74 ;  /* 0x000000004a0672ca */ /* 0x000fe400000e0000 */
[----:B------:R-:W-:Y:S02]  /*2b810*/  R2UR UR7, R75 ;  /* 0x000000004b0772ca */ /* 0x000fe400000e0000 */
[----:B------:R-:W-:-:S05]  /*2b820*/  LOP3.LUT R13, R12, 0xfffffff8, RZ, 0xc0, !PT ;  /* 0xfffffff80c0d7812 */ /* 0x000fca00078ec0ff */
[----:B--2---:R-:W-:-:S05]  /*2b830*/  IMAD.WIDE R12, R13, 0x2, R10 ;  /* 0x000000020d0c7825 */ /* 0x004fca00078e020a */
[----:B-----5:R3:W-:Y:S04]  /*2b840*/  ST.E.128 desc[UR4][R12.64], R4 ;  /* 0x000000040c007985 */ /* 0x0207e8000c101d04 */
[----:B------:R3:W5:Y:S02]  /*2b850*/  LD.E.U8 R14, desc[UR6][R32.64] ;  /* 0x00000006200e7980 */ /* 0x000764000c101100 */
.L_x_5328:
[----:B------:R-:W-:Y:S05]  /*2b860*/  BSYNC B3 ;  /* 0x0000000000037941 */ /* 0x000fea0003800000 */
.L_x_5327:
[----:B-----5:R-:W-:Y:S01]  /*2b870*/  LOP3.LUT P1, RZ, R14, 0x4, RZ, 0xc0, !PT ;  /* 0x000000040eff7812 */ /* 0x020fe2000782c0ff */
[----:B------:R-:W-:-:S12]  /*2b880*/  BSSY B3, `(.L_x_5331) ;  /* 0x0000043000037945 */ /* 0x000fd80003800000 */
[----:B------:R-:W-:Y:S05]  /*2b890*/  @!P1 BRA `(.L_x_5332) ;  /* 0x0000000400049947 */ /* 0x000fea0003800000 */
[----:B------:R-:W-:Y:S02]  /*2b8a0*/  R2UR UR4, R74 ;  /* 0x000000004a0472ca */ /* 0x000fe400000e0000 */
[----:B------:R-:W-:-:S13]  /*2b8b0*/  R2UR UR5, R75 ;  /* 0x000000004b0572ca */ /* 0x000fda00000e0000 */
[----:B-1-3--:R-:W3:Y:S01]  /*2b8c0*/  LD.E.U8 R4, desc[UR4][R30.64+0x18] ;  /* 0x000018041e047980 */ /* 0x00aee2000c101100 */
[----:B------:R-:W-:-:S05]  /*2b8d0*/  VIADD R12, R87, 0x40 ;  /* 0x00000040570c7836 */ /* 0x000fca0000000000 */
[----:B------:R-:W-:Y:S01]  /*2b8e0*/  SHF.R.S32.HI R5, RZ, 0x1f, R12 ;  /* 0x0000001fff057819 */ /* 0x000fe2000001140c */
[----:B------:R-:W-:Y:S03]  /*2b8f0*/  BSSY B4, `(.L_x_5333) ;  /* 0x0000033000047945 */ /* 0x000fe60003800000 */
[----:B------:R-:W-:Y:S02]  /*2b900*/  LEA.HI R12, R5, R12, RZ, 0x3 ;  /* 0x0000000c050c7211 */ /* 0x000fe400078f18ff */
[----:B---3--:R-:W-:Y:S02]  /*2b910*/  LOP3.LUT P1, RZ, R4, 0x4, RZ, 0xc0, !PT ;  /* 0x0000000404ff7812 */ /* 0x008fe4000782c0ff */
[----:B------:R1:W5:Y:S11]  /*2b920*/  LD.E.128 R4, desc[UR4][R40.64+0x3000] ;  /* 0x0030000428047980 */ /* 0x000376000c101d00 */
[----:B-1----:R-:W-:Y:S05]  /*2b930*/  @!P1 BRA `(.L_x_5334) ;  /* 0x0000000000b89947 */ /* 0x002fea0003800000 */
[----:B------:R-:W-:Y:S01]  /*2b940*/  SHF.R.U64 R81, R78, 0x10, R79 ;  /* 0x000000104e517819 */ /* 0x000fe2000000124f */
[----:B-----5:R-:W-:Y:S01]  /*2b950*/  IMAD.U32 R13, R6, 0x10000, RZ ;  /* 0x00010000060d7824 */ /* 0x020fe200078e00ff */
[----:B------:R-:W-:Y:S01]  /*2b960*/  SHF.R.U32.HI R78, RZ, 0x10, R67 ;  /* 0x00000010ff4e7819 */ /* 0x000fe20000011643 */
[----:B------:R-:W-:Y:S01]  /*2b970*/  IMAD.U32 R15, R7, 0x10000, RZ ;  /* 0x00010000070f7824 */ /* 0x000fe200078e00ff */
[----:B------:R-:W-:Y:S02]  /*2b980*/  SHF.R.U32.HI R80, RZ, 0x10, R79 ;  /* 0x00000010ff507819 */ /* 0x000fe4000001164f */
[----:B------:R-:W-:Y:S02]  /*2b990*/  PRMT R133, R133, 0x5410, R78 ;  /* 0x0000541085857816 */ /* 0x000fe4000000004e */
[----:B------:R-:W-:Y:S02]  /*2b9a0*/  PRMT R131, R131, 0x5410, R80 ;  /* 0x0000541083837816 */ /* 0x000fe40000000050 */
[----:B------:R-:W-:Y:S01]  /*2b9b0*/  SHF.R.U64 R79, R66, 0x10, R67 ;  /* 0x00000010424f7819 */ /* 0x000fe20000001243 */
[----:B------:R-:W-:Y:S01]  /*2b9c0*/  IMAD.U32 R80, R133, 0x10000, RZ ;  /* 0x0001000085507824 */ /* 0x000fe200078e00ff */
[----:B------:R-:W-:Y:S01]  /*2b9d0*/  LOP3.LUT R14, R6, 0xffff0000, RZ, 0xc0, !PT ;  /* 0xffff0000060e7812 */ /* 0x000fe200078ec0ff */
[----:B------:R-:W-:Y:S01]  /*2b9e0*/  IMAD.U32 R78, R131, 0x10000, RZ ;  /* 0x00010000834e7824 */ /* 0x000fe200078e00ff */
[----:B------:R-:W-:Y:S01]  /*2b9f0*/  PRMT R130, R130, 0x5410, R81 ;  /* 0x0000541082827816 */ /* 0x000fe20000000051 */
[----:B------:R-:W-:Y:S01]  /*2ba00*/  IMAD.U32 R6, R5, 0x10000, RZ ;  /* 0x0001000005067824 */ /* 0x000fe200078e00ff */
[----:B------:R-:W-:Y:S01]  /*2ba10*/  PRMT R132, R132, 0x5410, R79 ;  /* 0x0000541084847816 */ /* 0x000fe2000000004f */
[C---:B------:R-:W-:Y:S01]  /*2ba20*/  FMUL.FTZ R84, R14.reuse, R80 ;  /* 0x000000500e547220 */ /* 0x040fe20000410000 */
[----:B------:R-:W-:Y:S01]  /*2ba30*/  LOP3.LUT R66, R7, 0xffff0000, RZ, 0xc0, !PT ;  /* 0xffff000007427812 */ /* 0x000fe200078ec0ff */
[-C--:B------:R-:W-:Y:S01]  /*2ba40*/  FMUL.FTZ R14, R14, R78.reuse ;  /* 0x0000004e0e0e7220 */ /* 0x080fe20000410000 */
[----:B------:R-:W-:Y:S01]  /*2ba50*/  LOP3.LUT R7, R5, 0xffff0000, RZ, 0xc0, !PT ;  /* 0xffff000005077812 */ /* 0x000fe200078ec0ff */
[C---:B------:R-:W-:Y:S01]  /*2ba60*/  FFMA.FTZ R84, R13.reuse, R78, -R84 ;  /* 0x0000004e0d547223 */ /* 0x040fe20000010854 */
[----:B------:R-:W-:Y:S01]  /*2ba70*/  LOP3.LUT R79, R132, 0xffff0000, RZ, 0xc0, !PT ;  /* 0xffff0000844f7812 */ /* 0x000fe200078ec0ff */
[----:B------:R-:W-:Y:S01]  /*2ba80*/  IMAD.U32 R5, R4, 0x10000, RZ ;  /* 0x0001000004057824 */ /* 0x000fe200078e00ff */
        /* <DEDUP_REMOVED lines=25> */
.L_x_5334:
[----:B------:R-:W-:Y:S05]  /*2bc20*/  BSYNC B4 ;  /* 0x0000000000047941 */ /* 0x000fea0003800000 */
.L_x_5333:
        /* <DEDUP_REMOVED lines=8> */
.L_x_5332:
[----:B------:R-:W-:Y:S05]  /*2bcb0*/  BSYNC B3 ;  /* 0x0000000000037941 */ /* 0x000fea0003800000 */
.L_x_5331:
[----:B-----5:R-:W-:Y:S01]  /*2bcc0*/  LOP3.LUT P1, RZ, R14, 0x8, RZ, 0xc0, !PT ;  /* 0x000000080eff7812 */ /* 0x020fe2000782c0ff */
[----:B------:R-:W-:-:S12]  /*2bcd0*/  BSSY B3, `(.L_x_5335) ;  /* 0x0000048000037945 */ /* 0x000fd80003800000 */
[----:B------:R-:W-:Y:S05]  /*2bce0*/  @!P1 BRA `(.L_x_5336) ;  /* 0x0000000400189947 */ /* 0x000fea0003800000 */
[----:B------:R-:W-:Y:S02]  /*2bcf0*/  R2UR UR4, R74 ;  /* 0x000000004a0472ca */ /* 0x000fe400000e0000 */
[----:B------:R-:W-:-:S13]  /*2bd00*/  R2UR UR5, R75 ;  /* 0x000000004b0572ca */ /* 0x000fda00000e0000 */
[----:B-1-34-:R-:W3:Y:S01]  /*2bd10*/  LD.E.U8 R12, desc[UR4][R30.64+0x18] ;  /* 0x000018041e0c7980 */ /* 0x01aee2000c101100 */
[----:B------:R-:W-:Y:S02]  /*2bd20*/  VIADD R4, R90, 0x1800 ;  /* 0x000018005a047836 */ /* 0x000fe40000000000 */
[----:B------:R-:W-:-:S03]  /*2bd30*/  VIADD R6, R87, 0x60 ;  /* 0x0000006057067836 */ /* 0x000fc60000000000 */
[----:B------:R-:W-:-:S04]  /*2bd40*/  IADD3 R5, P1, R4, R91, RZ ;  /* 0x0000005b04057210 */ /* 0x000fc80007f3e0ff */
[----:B------:R-:W-:Y:S02]  /*2bd50*/  LEA.HI.X.SX32 R7, R4, R93, 0x1, P1 ;  /* 0x0000005d04077211 */ /* 0x000fe400008f0eff */
[----:B------:R-:W-:-:S04]  /*2bd60*/  LEA R4, P2, R5, R34, 0x1 ;  /* 0x0000002205047211 */ /* 0x000fc800078408ff */
[----:B------:R-:W-:Y:S02]  /*2bd70*/  LEA.HI.X R5, R5, R35, R7, 0x1, P2 ;  /* 0x0000002305057211 */ /* 0x000fe400010f0c07 */
[----:B------:R-:W-:Y:S01]  /*2bd80*/  SHF.R.S32.HI R7, RZ, 0x1f, R6 ;  /* 0x0000001fff077819 */ /* 0x000fe20000011406 */
[----:B------:R-:W-:Y:S03]  /*2bd90*/  BSSY B4, `(.L_x_5337) ;  /* 0x0000033000047945 */ /* 0x000fe60003800000 */
[----:B------:R-:W-:Y:S02]  /*2bda0*/  LEA.HI R66, R7, R6, RZ, 0x3 ;  /* 0x0000000607427211 */ /* 0x000fe400078f18ff */
[----:B------:R-:W5:Y:S01]  /*2bdb0*/  LD.E.128 R4, desc[UR4][R4.64] ;  /* 0x0000000404047980 */ /* 0x000f62000c101d00 */
[----:B---3--:R-:W-:-:S13]  /*2bdc0*/  LOP3.LUT P1, RZ, R12, 0x8, RZ, 0xc0, !PT ;  /* 0x000000080cff7812 */ /* 0x008fda000782c0ff */
        /* <DEDUP_REMOVED lines=9> */
[----:B------:R-:W-:Y:S01]  /*2be60*/  PRMT R128, R128, 0x5410, R63 ;  /* 0x0000541080807816 */ /* 0x000fe2000000003f */
[----:B------:R-:W-:Y:S01]  /*2be70*/  IMAD.U32 R63, R127, 0x10000, RZ ;  /* 0x000100007f3f7824 */ /* 0x000fe200078e00ff */
[----:B------:R-:W-:Y:S01]  /*2be80*/  LOP3.LUT R13, R6, 0xffff0000, RZ, 0xc0, !PT ;  /* 0xffff0000060d7812 */ /* 0x000fe200078ec0ff */
[----:B------:R-:W-:Y:S01]  /*2be90*/  IMAD.U32 R65, R129, 0x10000, RZ ;  /* 0x0001000081417824 */ /* 0x000fe200078e00ff */
[----:B------:R-:W-:Y:S01]  /*2bea0*/  LOP3.LUT R15, R7, 0xffff0000, RZ, 0xc0, !PT ;  /* 0xffff0000070f7812 */ /* 0x000fe200078ec0ff */
[----:B------:R-:W-:Y:S01]  /*2beb0*/  IMAD.U32 R6, R5, 0x10000, RZ ;  /* 0x0001000005067824 */ /* 0x000fe200078e00ff */
[----:B------:R-:W-:Y:S01]  /*2bec0*/  PRMT R126, R126, 0x5410, R67 ;  /* 0x000054107e7e7816 */ /* 0x000fe20000000043 */
[----:B------:R-:W-:Y:S01]  /*2bed0*/  FMUL.FTZ R79, R13, R65 ;  /* 0x000000410d4f7220 */ /* 0x000fe20000410000 */
[----:B------:R-:W-:Y:S01]  /*2bee0*/  LOP3.LUT R7, R5, 0xffff0000, RZ, 0xc0, !PT ;  /* 0xffff000005077812 */ /* 0x000fe200078ec0ff */
[-C--:B------:R-:W-:Y:S01]  /*2bef0*/  FMUL.FTZ R13, R13, R63.reuse ;  /* 0x0000003f0d0d7220 */ /* 0x080fe20000410000 */
[----:B------:R-:W-:Y:S01]  /*2bf00*/  LOP3.LUT R64, R128, 0xffff0000, RZ, 0xc0, !PT ;  /* 0xffff000080407812 */ /* 0x000fe200078ec0ff */
[----:B------:R-:W-:Y:S01]  /*2bf10*/  IMAD.U32 R5, R4, 0x10000, RZ ;  /* 0x0001000004057824 */ /* 0x000fe200078e00ff */
[----:B------:R-:W-:Y:S01]  /*2bf20*/  LOP3.LUT R62, R126, 0xffff0000, RZ, 0xc0, !PT ;  /* 0xffff00007e3e7812 */ /* 0x000fe200078ec0ff */
[----:B------:R-:W-:Y:S01]  /*2bf30*/  FFMA.FTZ R79, R12, R63, -R79 ;  /* 0x0000003f0c4f7223 */ /* 0x000fe2000001084f */
[----:B------:R-:W-:Y:S01]  /*2bf40*/  LOP3.LUT R129, R129, 0xffff0000, RZ, 0xc0, !PT ;  /* 0xffff000081817812 */ /* 0x000fe200078ec0ff */
[----:B------:R-:W-:Y:S01]  /*2bf50*/  FMUL.FTZ R67, R7, R64 ;  /* 0x0000004007437220 */ /* 0x000fe20000410000 */
[----:B------:R-:W-:Y:S01]  /*2bf60*/  LOP3.LUT R127, R127, 0xffff0000, RZ, 0xc0, !PT ;  /* 0xffff00007f7f7812 */ /* 0x000fe200078ec0ff */
[-C--:B------:R-:W-:Y:S01]  /*2bf70*/  FMUL.FTZ R7, R7, R62.reuse ;  /* 0x0000003e07077220 */ /* 0x080fe20000410000 */
[----:B------:R-:W-:Y:S01]  /*2bf80*/  LOP3.LUT R4, R4, 0xffff0000, RZ, 0xc0, !PT ;  /* 0xffff000004047812 */ /* 0x000fe200078ec0ff */
[----:B------:R-:W-:Y:S01]  /*2bf90*/  FFMA.FTZ R67, R6, R62, -R67 ;  /* 0x0000003e06437223 */ /* 0x000fe20000010843 */
[----:B------:R-:W-:Y:S01]  /*2bfa0*/  FFMA.FTZ R12, R12, R65, R13 ;  /* 0x000000410c0c7223 */ /* 0x000fe2000001000d */
[----:B------:R-:W-:-:S02]  /*2bfb0*/  IMAD.U32 R128, R128, 0x10000, RZ ;  /* 0x0001000080807824 */ /* 0x000fc400078e00ff */
[C---:B------:R-:W-:Y:S01]  /*2bfc0*/  FMUL.FTZ R13, R15.reuse, R129 ;  /* 0x000000810f0d7220 */ /* 0x040fe20000410000 */
[----:B------:R-:W-:Y:S02]  /*2bfd0*/  IMAD.U32 R126, R126, 0x10000, RZ ;  /* 0x000100007e7e7824 */ /* 0x000fe400078e00ff */
[-C--:B------:R-:W-:Y:S01]  /*2bfe0*/  FMUL.FTZ R62, R15, R127.reuse ;  /* 0x0000007f0f3e7220 */ /* 0x080fe20000410000 */
[----:B------:R-:W-:Y:S01]  /*2bff0*/  FFMA.FTZ R64, R6, R64, R7 ;  /* 0x0000004006407223 */ /* 0x000fe20000010007 */
        /* <DEDUP_REMOVED lines=8> */
[----:B------:R-:W-:Y:S01]  /*2c080*/  F2FP.BF16.F32.PACK_AB R4, R7, R6 ;  /* 0x000000060704723e */ /* 0x000fe200000010ff */
[----:B------:R-:W-:Y:S01]  /*2c090*/  IMAD.MOV.U32 R6, RZ, RZ, R12 ;  /* 0x000000ffff067224 */ /* 0x000fe200078e000c */
[----:B------:R-:W-:Y:S01]  /*2c0a0*/  F2FP.BF16.F32.PACK_AB R5, R64, R67 ;  /* 0x000000434005723e */ /* 0x000fe200000010ff */
[----:B------:R-:W-:-:S07]  /*2c0b0*/  IMAD.MOV.U32 R7, RZ, RZ, R13 ;  /* 0x000000ffff077224 */ /* 0x000fce00078e000d */
.L_x_5338:
[----:B------:R-:W-:Y:S05]  /*2c0c0*/  BSYNC B4 ;  /* 0x0000000000047941 */ /* 0x000fea0003800000 */
.L_x_5337:
        /* <DEDUP_REMOVED lines=8> */
.L_x_5336:
[----:B------:R-:W-:Y:S05]  /*2c150*/  BSYNC B3 ;  /* 0x0000000000037941 */ /* 0x000fea0003800000 */
.L_x_5335:
[----:B-----5:R-:W-:Y:S01]  /*2c160*/  LOP3.LUT P1, RZ, R14, 0x10, RZ, 0xc0, !PT ;  /* 0x000000100eff7812 */ /* 0x020fe2000782c0ff */
[----:B------:R-:W-:-:S12]  /*2c170*/  BSSY B3, `(.L_x_5339) ;  /* 0x0000043000037945 */ /* 0x000fd80003800000 */
[----:B------:R-:W-:Y:S05]  /*2c180*/  @!P1 BRA `(.L_x_5340) ;  /* 0x0000000400049947 */ /* 0x000fea0003800000 */
[----:B------:R-:W-:Y:S02]  /*2c190*/  R2UR UR4, R74 ;  /* 0x000000004a0472ca */ /* 0x000fe400000e0000 */
[----:B------:R-:W-:-:S13]  /*2c1a0*/  R2UR UR5, R75 ;  /* 0x000000004b0572ca */ /* 0x000fda00000e0000 */
[----:B-1-34-:R-:W3:Y:S01]  /*2c1b0*/  LD.E.U8 R5, desc[UR4][R30.64+0x18] ;  /* 0x000018041e057980 */ /* 0x01aee2000c101100 */
[----:B------:R-:W-:Y:S01]  /*2c1c0*/  VIADD R4, R87, 0x80 ;  /* 0x0000008057047836 */ /* 0x000fe20000000000 */
[----:B------:R-:W-:Y:S01]  /*2c1d0*/  BSSY B4, `(.L_x_5341) ;  /* 0x0000034000047945 */ /* 0x000fe20003800000 */
[----:B---3--:R-:W-:-:S03]  /*2c1e0*/  LOP3.LUT P1, RZ, R5, 0x10, RZ, 0xc0, !PT ;  /* 0x0000001005ff7812 */ /* 0x008fc6000782c0ff */
[----:B------:R-:W-:-:S04]  /*2c1f0*/  SHF.R.S32.HI R5, RZ, 0x1f, R4 ;  /* 0x0000001fff057819 */ /* 0x000fc80000011404 */
[----:B------:R-:W-:Y:S02]  /*2c200*/  LEA.HI R62, R5, R4, RZ, 0x3 ;  /* 0x00000004053e7211 */ /* 0x000fe400078f18ff */
[----:B------:R1:W5:Y:S04]  /*2c210*/  LD.E.128 R4, desc[UR4][R40.64+0x6000] ;  /* 0x0060000428047980 */ /* 0x000368000c101d00 */
[----:B------:R-:W-:Y:S05]  /*2c220*/  @!P1 BRA `(.L_x_5342) ;  /* 0x0000000000b89947 */ /* 0x000fea0003800000 */
[----:B------:R-:W-:Y:S01]  /*2c230*/  SHF.R.U64 R58, R58, 0x10, R59 ;  /* 0x000000103a3a7819 */ /* 0x000fe2000000123b */
[----:B-----5:R-:W-:Y:S01]  /*2c240*/  IMAD.U32 R14, R7, 0x10000, RZ ;  /* 0x00010000070e7824 */ /* 0x020fe200078e00ff */
[----:B------:R-:W-:Y:S01]  /*2c250*/  SHF.R.U64 R60, R60, 0x10, R61 ;  /* 0x000000103c3c7819 */ /* 0x000fe2000000123d */
[----:B------:R-:W-:Y:S01]  /*2c260*/  IMAD.U32 R12, R6, 0x10000, RZ ;  /* 0x00010000060c7824 */ /* 0x000fe200078e00ff */
[----:B------:R-:W-:Y:S02]  /*2c270*/  SHF.R.U32.HI R59, RZ, 0x10, R59 ;  /* 0x00000010ff3b7819 */ /* 0x000fe4000001163b */
[----:B------:R-:W-:Y:S02]  /*2c280*/  SHF.R.U32.HI R61, RZ, 0x10, R61 ;  /* 0x00000010ff3d7819 */ /* 0x000fe4000001163d */
[----:B------:R-:W-:Y:S02]  /*2c290*/  PRMT R123, R123, 0x5410, R58 ;  /* 0x000054107b7b7816 */ /* 0x000fe4000000003a */
[----:B------:R-:W-:-:S02]  /*2c2a0*/  PRMT R125, R125, 0x5410, R60 ;  /* 0x000054107d7d7816 */ /* 0x000fc4000000003c */
[----:B------:R-:W-:Y:S02]  /*2c2b0*/  PRMT R122, R122, 0x5410, R59 ;  /* 0x000054107a7a7816 */ /* 0x000fe4000000003b */
[----:B------:R-:W-:Y:S02]  /*2c2c0*/  LOP3.LUT R15, R7, 0xffff0000, RZ, 0xc0, !PT ;  /* 0xffff0000070f7812 */ /* 0x000fe400078ec0ff */
[----:B------:R-:W-:Y:S01]  /*2c2d0*/  PRMT R124, R124, 0x5410, R61 ;  /* 0x000054107c7c7816 */ /* 0x000fe2000000003d */
[----:B------:R-:W-:Y:S01]  /*2c2e0*/  IMAD.U32 R61, R122, 0x10000, RZ ;  /* 0x000100007a3d7824 */ /* 0x000fe200078e00ff */
[----:B------:R-:W-:Y:S02]  /*2c2f0*/  LOP3.LUT R7, R5, 0xffff0000, RZ, 0xc0, !PT ;  /* 0xffff000005077812 */ /* 0x000fe400078ec0ff */
[----:B------:R-:W-:Y:S01]  /*2c300*/  LOP3.LUT R60, R123, 0xffff0000, RZ, 0xc0, !PT ;  /* 0xffff00007b3c7812 */ /* 0x000fe200078ec0ff */
[----:B------:R-:W-:Y:S01]  /*2c310*/  IMAD.U32 R59, R124, 0x10000, RZ ;  /* 0x000100007c3b7824 */ /* 0x000fe200078e00ff */
[----:B------:R-:W-:Y:S01]  /*2c320*/  LOP3.LUT R58, R125, 0xffff0000, RZ, 0xc0, !PT ;  /* 0xffff00007d3a7812 */ /* 0x000fe200078ec0ff */
[----:B------:R-:W-:Y:S01]  /*2c330*/  IMAD.U32 R123, R123, 0x10000, RZ ;  /* 0x000100007b7b7824 */ /* 0x000fe200078e00ff */
[----:B------:R-:W-:Y:S01]  /*2c340*/  LOP3.LUT R13, R6, 0xffff0000, RZ, 0xc0, !PT ;  /* 0xffff0000060d7812 */ /* 0x000fe200078ec0ff */
[----:B------:R-:W-:-:S02]  /*2c350*/  IMAD.U32 R6, R5, 0x10000, RZ ;  /* 0x0001000005067824 */ /* 0x000fc400078e00ff */
[C---:B------:R-:W-:Y:S01]  /*2c360*/  FMUL.FTZ R63, R7.reuse, R60 ;  /* 0x0000003c073f7220 */ /* 0x040fe20000410000 */
[C---:B------:R-:W-:Y:S02]  /*2c370*/  IMAD.U32 R5, R4.reuse, 0x10000, RZ ;  /* 0x0001000004057824 */ /* 0x040fe400078e00ff */
[-C--:B------:R-:W-:Y:S01]  /*2c380*/  FMUL.FTZ R7, R7, R58.reuse ;  /* 0x0000003a07077220 */ /* 0x080fe20000410000 */
[----:B------:R-:W-:Y:S01]  /*2c390*/  LOP3.LUT R4, R4, 0xffff0000, RZ, 0xc0, !PT ;  /* 0xffff000004047812 */ /* 0x000fe200078ec0ff */
[C---:B------:R-:W-:Y:S01]  /*2c3a0*/  FMUL.FTZ R65, R13.reuse, R61 ;  /* 0x0000003d0d417220 */ /* 0x040fe20000410000 */
[----:B------:R-:W-:Y:S01]  /*2c3b0*/  LOP3.LUT R122, R122, 0xffff0000, RZ, 0xc0, !PT ;  /* 0xffff00007a7a7812 */ /* 0x000fe200078ec0ff */
[-C--:B------:R-:W-:Y:S01]  /*2c3c0*/  FMUL.FTZ R13, R13, R59.reuse ;  /* 0x0000003b0d0d7220 */ /* 0x080fe20000410000 */
[----:B------:R-:W-:Y:S01]  /*2c3d0*/  LOP3.LUT R124, R124, 0xffff0000, RZ, 0xc0, !PT ;  /* 0xffff00007c7c7812 */ /* 0x000fe200078ec0ff */
[----:B------:R-:W-:Y:S02]  /*2c3e0*/  IMAD.U32 R125, R125, 0x10000, RZ ;  /* 0x000100007d7d7824 */ /* 0x000fe400078e00ff */
[C---:B------:R-:W-:Y:S01]  /*2c3f0*/  FFMA.FTZ R63, R6.reuse, R58, -R63 ;  /* 0x0000003a063f7223 */ /* 0x040fe2000001083f */
[----:B------:R-:W-:Y:S01]  /*2c400*/  FFMA.FTZ R60, R6, R60, R7 ;  /* 0x0000003c063c7223 */ /* 0x000fe20000010007 */
[----:B------:R-:W-:Y:S01]  /*2c410*/  FFMA.FTZ R65, R12, R59, -R65 ;  /* 0x0000003b0c417223 */ /* 0x000fe20000010841 */
[----:B------:R-:W-:Y:S01]  /*2c420*/  FMUL.FTZ R6, R4, R123 ;  /* 0x0000007b04067220 */ /* 0x000fe20000410000 */
[----:B------:R-:W-:Y:S01]  /*2c430*/  FFMA.FTZ R12, R12, R61, R13 ;  /* 0x0000003d0c0c7223 */ /* 0x000fe2000001000d */
        /* <DEDUP_REMOVED lines=13> */
.L_x_5342:
[----:B------:R-:W-:Y:S05]  /*2c510*/  BSYNC B4 ;  /* 0x0000000000047941 */ /* 0x000fea0003800000 */
.L_x_5341:
        /* <DEDUP_REMOVED lines=8> */
.L_x_5340:
[----:B------:R-:W-:Y:S05]  /*2c5a0*/  BSYNC B3 ;  /* 0x0000000000037941 */ /* 0x000fea0003800000 */
.L_x_5339:
[----:B-----5:R-:W-:-:S13]  /*2c5b0*/  LOP3.LUT P1, RZ, R14, 0x20, RZ, 0xc0, !PT ;  /* 0x000000200eff7812 */ /* 0x020fda000782c0ff */
[----:B------:R-:W-:Y:S05]  /*2c5c0*/  @!P1 BRA `(.L_x_5322) ;  /* 0x00000004000c9947 */ /* 0x000fea0003800000 */
[----:B------:R-:W-:Y:S02]  /*2c5d0*/  R2UR UR4, R74 ;  /* 0x000000004a0472ca */ /* 0x000fe400000e0000 */
[----:B------:R-:W-:-:S13]  /*2c5e0*/  R2UR UR5, R75 ;  /* 0x000000004b0572ca */ /* 0x000fda00000e0000 */
[----:B-1234-:R-:W2:Y:S01]  /*2c5f0*/  LD.E.U8 R13, desc[UR4][R30.64+0x18] ;  /* 0x000018041e0d7980 */ /* 0x01eea2000c101100 */
[----:B------:R-:W-:-:S05]  /*2c600*/  VIADD R4, R90, 0x3000 ;  /* 0x000030005a047836 */ /* 0x000fca0000000000 */
[----:B------:R-:W-:-:S04]  /*2c610*/  IADD3 R5, P1, R4, R91, RZ ;  /* 0x0000005b04057210 */ /* 0x000fc80007f3e0ff */
[----:B------:R-:W-:Y:S02]  /*2c620*/  LEA.HI.X.SX32 R6, R4, R93, 0x1, P1 ;  /* 0x0000005d04067211 */ /* 0x000fe400008f0eff */
[----:B------:R-:W-:-:S04]  /*2c630*/  LEA R4, P1, R5, R34, 0x1 ;  /* 0x0000002205047211 */ /* 0x000fc800078208ff */
[----:B------:R-:W-:Y:S01]  /*2c640*/  LEA.HI.X R5, R5, R35, R6, 0x1, P1 ;  /* 0x0000002305057211 */ /* 0x000fe200008f0c06 */
[----:B------:R-:W-:Y:S01]  /*2c650*/  VIADD R12, R87, 0xa0 ;  /* 0x000000a0570c7836 */ /* 0x000fe20000000000 */
[----:B------:R-:W-:Y:S04]  /*2c660*/  BSSY B3, `(.L_x_5343) ;  /* 0x0000034000037945 */ /* 0x000fe80003800000 */
[----:B------:R-:W5:Y:S01]  /*2c670*/  LD.E.128 R4, desc[UR4][R4.64] ;  /* 0x0000000404047980 */ /* 0x000f62000c101d00 */
[----:B--2---:R-:W-:Y:S02]  /*2c680*/  LOP3.LUT P1, RZ, R13, 0x20, RZ, 0xc0, !PT ;  /* 0x000000200dff7812 */ /* 0x004fe4000782c0ff */
[----:B------:R-:W-:-:S04]  /*2c690*/  SHF.R.S32.HI R13, RZ, 0x1f, R12 ;  /* 0x0000001fff0d7819 */ /* 0x000fc8000001140c */
[----:B------:R-:W-:-:S07]  /*2c6a0*/  LEA.HI R58, R13, R12, RZ, 0x3 ;  /* 0x0000000c0d3a7211 */ /* 0x000fce00078f18ff */
        /* <DEDUP_REMOVED lines=24> */
[C---:B------:R-:W-:Y:S01]  /*2c830*/  FMUL.FTZ R59, R7.reuse, R56 ;  /* 0x00000038073b7220 */ /* 0x040fe20000410000 */
[----:B------:R-:W-:Y:S01]  /*2c840*/  LOP3.LUT R118, R118, 0xffff0000, RZ, 0xc0, !PT ;  /* 0xffff000076767812 */ /* 0x000fe200078ec0ff */
[-C--:B------:R-:W-:Y:S01]  /*2c850*/  FMUL.FTZ R7, R7, R54.reuse ;  /* 0x0000003607077220 */ /* 0x080fe20000410000 */
[----:B------:R-:W-:Y:S01]  /*2c860*/  LOP3.LUT R4, R4, 0xffff0000, RZ, 0xc0, !PT ;  /* 0xffff000004047812 */ /* 0x000fe200078ec0ff */
[----:B------:R-:W-:Y:S01]  /*2c870*/  FFMA.FTZ R59, R6, R54, -R59 ;  /* 0x00000036063b7223 */ /* 0x000fe2000001083b */
[----:B------:R-:W-:Y:S01]  /*2c880*/  FFMA.FTZ R12, R12, R57, R13 ;  /* 0x000000390c0c7223 */ /* 0x000fe2000001000d */
[----:B------:R-:W-:-:S02]  /*2c890*/  IMAD.U32 R120, R120, 0x10000, RZ ;  /* 0x0001000078787824 */ /* 0x000fc400078e00ff */
[----:B------:R-:W-:Y:S01]  /*2c8a0*/  FMUL.FTZ R13, R15, R121 ;  /* 0x000000790f0d7220 */ /* 0x000fe20000410000 */
[----:B------:R-:W-:Y:S02]  /*2c8b0*/  IMAD.U32 R119, R119, 0x10000, RZ ;  /* 0x0001000077777824 */ /* 0x000fe400078e00ff */
[----:B------:R-:W-:Y:S01]  /*2c8c0*/  FMUL.FTZ R54, R15, R118 ;  /* 0x000000760f367220 */ /* 0x000fe20000410000 */
[----:B------:R-:W-:Y:S01]  /*2c8d0*/  FFMA.FTZ R56, R6, R56, R7 ;  /* 0x0000003806387223 */ /* 0x000fe20000010007 */
        /* <DEDUP_REMOVED lines=12> */
.L_x_5344:
[----:B------:R-:W-:Y:S05]  /*2c9a0*/  BSYNC B3 ;  /* 0x0000000000037941 */ /* 0x000fea0003800000 */
.L_x_5343:
[----:B------:R-:W-:Y:S02]  /*2c9b0*/  R2UR UR4, R74 ;  /* 0x000000004a0472ca */ /* 0x000fe400000e0000 */
[----:B------:R-:W-:Y:S02]  /*2c9c0*/  R2UR UR5, R75 ;  /* 0x000000004b0572ca */ /* 0x000fe400000e0000 */
[----:B------:R-:W-:-:S05]  /*2c9d0*/  LOP3.LUT R13, R58, 0xfffffff8, RZ, 0xc0, !PT ;  /* 0xfffffff83a0d7812 */ /* 0x000fca00078ec0ff */
[----:B------:R-:W-:-:S06]  /*2c9e0*/  IMAD.WIDE R10, R13, 0x2, R10 ;  /* 0x000000020d0a7825 */ /* 0x000fcc00078e020a */
[----:B-----5:R1:W-:Y:S02]  /*2c9f0*/  ST.E.128 desc[UR4][R10.64], R4 ;  /* 0x000000040a007985 */ /* 0x0203e4000c101d04 */
.L_x_5322:
[----:B------:R-:W-:Y:S05]  /*2ca00*/  BSYNC B2 ;  /* 0x0000000000027941 */ /* 0x000fea0003800000 */
.L_x_5321:
[----:B------:R-:W-:-:S03]  /*2ca10*/  UMOV UR4, 0xffffffff ;  /* 0xffffffff00047882 */ /* 0x000fc60000000000 */
[----:B------:R-:W-:Y:S05]  /*2ca20*/  BRA.DIV UR4, `(.L_x_5345) ;  /* 0x0000007e04407947 */ /* 0x000fea000b800000 */
[----:B0-----:R-:W0:Y:S04]  /*2ca30*/  SHFL.IDX PT, R77, R77, 0x1, 0x1c1f ;  /* 0x003c1f004d4d7f89 */ /* 0x001e2800000e0000 */
[----:B------:R0:W0:Y:S02]  /*2ca40*/  SHFL.IDX PT, R14, R86, 0x1, 0x1c1f ;  /* 0x003c1f00560e7f89 */ /* 0x00002400000e0000 */
.L_x_5418:
[----:B------:R-:W-:Y:S02]  /*2ca50*/  R2UR UR4, R74 ;  /* 0x000000004a0472ca */ /* 0x000fe400000e0000 */
[----:B------:R-:W-:-:S13]  /*2ca60*/  R2UR UR5, R75 ;  /* 0x000000004b0572ca */ /* 0x000fda00000e0000 */
[----:B-1234-:R-:W2:Y:S01]  /*2ca70*/  LD.E R5, desc[UR4][R30.64+0xc] ;  /* 0x00000c041e057980 */ /* 0x01eea2000c101900 */
[----:B------:R-:W-:Y:S02]  /*2ca80*/  VIADD R4, R113, 0x40 ;  /* 0x0000004071047836 */ /* 0x000fe40000000000 */
[----:B0-----:R-:W-:Y:S02]  /*2ca90*/  IMAD.MOV.U32 R15, RZ, RZ, R77 ;  /* 0x000000ffff0f7224 */ /* 0x001fe400078e004d */
[----:B--2---:R-:W-:-:S05]  /*2caa0*/  IMAD R5, R2, -0x60, R5 ;  /* 0xffffffa002057824 */ /* 0x004fca00078e0205 */
[----:B------:R-:W-:-:S04]  /*2cab0*/  VIMNMX R5, R5, 0x60, PT ;  /* 0x0000006005057848 */ /* 0x000fc80003fe0100 */
[----:B------:R-:W-:-:S13]  /*2cac0*/  ISETP.GE.AND P1, PT, R4, R5, PT ;  /* 0x000000050400720c */ /* 0x000fda0003f26270 */
[----:B------:R-:W-:Y:S05]  /*2cad0*/  @P1 BRA `(.L_x_5346) ;  /* 0x0000007800541947 */ /* 0x000fea0003800000 */
[----:B------:R-:W-:Y:S02]  /*2cae0*/  R2UR UR4, R74 ;  /* 0x000000004a0472ca */ /* 0x000fe400000e0000 */
[----:B------:R-:W-:-:S13]  /*2caf0*/  R2UR UR5, R75 ;  /* 0x000000004b0572ca */ /* 0x000fda00000e0000 */
[----:B------:R-:W2:Y:S01]  /*2cb00*/  LD.E.U8 R12, desc[UR4][R32.64] ;  /* 0x00000004200c7980 */ /* 0x000ea2000c101100 */
[----:B------:R-:W-:Y:S01]  /*2cb10*/  BSSY B2, `(.L_x_5347) ;  /* 0x0000042000027945 */ /* 0x000fe20003800000 */
[----:B--2---:R-:W-:-:S04]  /*2cb20*/  LOP3.LUT R4, R12, 0x1, RZ, 0xc0, !PT ;  /* 0x000000010c047812 */ /* 0x004fc800078ec0ff */
[----:B------:R-:W-:-:S13]  /*2cb30*/  ISETP.NE.U32.AND P1, PT, R4, 0x1, PT ;  /* 0x000000010400780c */ /* 0x000fda0003f25070 */
[----:B------:R-:W-:Y:S05]  /*2cb40*/  @P1 BRA `(.L_x_5348) ;  /* 0x0000000000f81947 */ /* 0x000fea0003800000 */
[----:B------:R-:W-:Y:S02]  /*2cb50*/  R2UR UR4, R74 ;  /* 0x000000004a0472ca */ /* 0x000fe400000e0000 */
[----:B------:R-:W-:-:S13]  /*2cb60*/  R2UR UR5, R75 ;  /* 0x000000004b0572ca */ /* 0x000fda00000e0000 */
[----:B------:R-:W2:Y:S01]  /*2cb70*/  LD.E.U8 R4, desc[UR4][R30.64+0x18] ;  /* 0x000018041e047980 */ /* 0x000ea2000c101100 */
[----:B------:R-:W-:Y:S01]  /*2cb80*/  BSSY B3, `(.L_x_5349) ;  /* 0x0000033000037945 */ /* 0x000fe20003800000 */
[----:B--2---:R-:W-:-:S04]  /*2cb90*/  LOP3.LUT R4, R4, 0x1, RZ, 0xc0, !PT ;  /* 0x0000000104047812 */ /* 0x004fc800078ec0ff */
[----:B------:R-:W-:Y:S02]  /*2cba0*/  ISETP.NE.U32.AND P1, PT, R4, 0x1, PT ;  /* 0x000000010400780c */ /* 0x000fe40003f25070 */
[----:B------:R0:W5:Y:S11]  /*2cbb0*/  LD.E.128 R4, desc[UR4][R40.64+0x2000] ;  /* 0x0020000428047980 */ /* 0x000176000c101d00 */
[----:B0-----:R-:W-:Y:S05]  /*2cbc0*/  @P1 BRA `(.L_x_5350) ;  /* 0x0000000000b81947 */ /* 0x001fea0003800000 */
        /* <DEDUP_REMOVED lines=46> */
.L_x_5350:
[----:B------:R-:W-:Y:S05]  /*2ceb0*/  BSYNC B3 ;  /* 0x0000000000037941 */ /* 0x000fea0003800000 */
.L_x_5349:
[C---:B------:R-:W-:Y:S01]  /*2cec0*/  R2UR UR4, R74.reuse ;  /* 0x000000004a0472ca */ /* 0x040fe200000e0000 */
[----:B------:R-:W-:Y:S01]  /*2ced0*/  IMAD.WIDE R10, R87, 0x2, R14 ;  /* 0x00000002570a7825 */ /* 0x000fe200078e020e */
[C---:B------:R-:W-:Y:S02]  /*2cee0*/  R2UR UR5, R75.reuse ;  /* 0x000000004b0572ca */ /* 0x040fe400000e0000 */
[----:B------:R-:W-:Y:S02]  /*2cef0*/  R2UR UR6, R74 ;  /* 0x000000004a0672ca */ /* 0x000fe400000e0000 */
[----:B------:R-:W-:-:S09]  /*2cf00*/  R2UR UR7, R75 ;  /* 0x000000004b0772ca */ /* 0x000fd200000e0000 */
[----:B-----5:R0:W-:Y:S04]  /*2cf10*/  ST.E.128 desc[UR4][R10.64], R4 ;  /* 0x000000040a007985 */ /* 0x0201e8000c101d04 */
[----:B------:R0:W5:Y:S02]  /*2cf20*/  LD.E.U8 R12, desc[UR6][R32.64] ;  /* 0x00000006200c7980 */ /* 0x000164000c101100 */
.L_x_5348:
[----:B------:R-:W-:Y:S05]  /*2cf30*/  BSYNC B2 ;  /* 0x0000000000027941 */ /* 0x000fea0003800000 */
.L_x_5347:
[----:B-----5:R-:W-:Y:S01]  /*2cf40*/  LOP3.LUT P1, RZ, R12, 0x2, RZ, 0xc0, !PT ;  /* 0x000000020cff7812 */ /* 0x020fe2000782c0ff */
[----:B------:R-:W-:-:S12]  /*2cf50*/  BSSY B2, `(.L_x_5351) ;  /* 0x0000048000027945 */ /* 0x000fd80003800000 */
[----:B------:R-:W-:Y:S05]  /*2cf60*/  @!P1 BRA `(.L_x_5352) ;  /* 0x0000000400189947 */ /* 0x000fea0003800000 */
[----:B------:R-:W-:Y:S02]  /*2cf70*/  R2UR UR4, R74 ;  /* 0x000000004a0472ca */ /* 0x000fe400000e0000 */
[----:B------:R-:W-:-:S13]  /*2cf80*/  R2UR UR5, R75 ;  /* 0x000000004b0572ca */ /* 0x000fda00000e0000 */
[----:B0-----:R-:W2:Y:S01]  /*2cf90*/  LD.E.U8 R10, desc[UR4][R30.64+0x18] ;  /* 0x000018041e0a7980 */ /* 0x001ea2000c101100 */
        /* <DEDUP_REMOVED lines=10> */
[----:B--2---:R-:W-:-:S13]  /*2d040*/  LOP3.LUT P1, RZ, R10, 0x2, RZ, 0xc0, !PT ;  /* 0x000000020aff7812 */ /* 0x004fda000782c0ff */
[----:B------:R-:W-:Y:S05]  /*2d050*/  @!P1 BRA `(.L_x_5354) ;  /* 0x0000000000b89947 */ /* 0x000fea0003800000 */
[----:B------:R-:W-:Y:S01]  /*2d060*/  SHF.R.U64 R50, R46, 0x10, R47 ;  /* 0x000000102e327819 */ /* 0x000fe2000000122f */
[----:B-----5:R-:W-:Y:S01]  /*2d070*/  IMAD.U32 R12, R7, 0x10000, RZ ;  /* 0x00010000070c7824 */ /* 0x020fe200078e00ff */
[--C-:B------:R-:W-:Y:S01]  /*2d080*/  SHF.R.U64 R46, R48, 0x10, R49.reuse ;  /* 0x00000010302e7819 */ /* 0x100fe20000001231 */
        /* <DEDUP_REMOVED lines=43> */
.L_x_5354:
[----:B------:R-:W-:Y:S05]  /*2d340*/  BSYNC B3 ;  /* 0x0000000000037941 */ /* 0x000fea0003800000 */
.L_x_5353:
[C---:B------:R-:W-:Y:S02]  /*2d350*/  R2UR UR4, R74.reuse ;  /* 0x000000004a0472ca */ /* 0x040fe400000e0000 */
[C---:B------:R-:W-:Y:S02]  /*2d360*/  R2UR UR5, R75.reuse ;  /* 0x000000004b0572ca */ /* 0x040fe400000e0000 */
[----:B------:R-:W-:Y:S02]  /*2d370*/  R2UR UR6, R74 ;  /* 0x000000004a0672ca */ /* 0x000fe400000e0000 */
[----:B------:R-:W-:Y:S02]  /*2d380*/  R2UR UR7, R75 ;  /* 0x000000004b0772ca */ /* 0x000fe400000e0000 */
[----:B------:R-:W-:-:S05]  /*2d390*/  LOP3.LUT R11, R52, 0xfffffff8, RZ, 0xc0, !PT ;  /* 0xfffffff8340b7812 */ /* 0x000fca00078ec0ff */
[----:B------:R-:W-:-:S05]  /*2d3a0*/  IMAD.WIDE R10, R11, 0x2, R14 ;  /* 0x000000020b0a7825 */ /* 0x000fca00078e020e */
[----:B-----5:R1:W-:Y:S04]  /*2d3b0*/  ST.E.128 desc[UR4][R10.64], R4 ;  /* 0x000000040a007985 */ /* 0x0203e8000c101d04 */
[----:B------:R1:W5:Y:S02]  /*2d3c0*/  LD.E.U8 R12, desc[UR6][R32.64] ;  /* 0x00000006200c7980 */ /* 0x000364000c101100 */
.L_x_5352:
[----:B------:R-:W-:Y:S05]  /*2d3d0*/  BSYNC B2 ;  /* 0x0000000000027941 */ /* 0x000fea0003800000 */
.L_x_5351:
[----:B-----5:R-:W-:Y:S01]  /*2d3e0*/  LOP3.LUT P1, RZ, R12, 0x4, RZ, 0xc0, !PT ;  /* 0x000000040cff7812 */ /* 0x020fe2000782c0ff */
[----:B------:R-:W-:-:S12]  /*2d3f0*/  BSSY B2, `(.L_x_5355) ;  /* 0x0000043000027945 */ /* 0x000fd80003800000 */
[----:B------:R-:W-:Y:S05]  /*2d400*/  @!P1 BRA `(.L_x_5356) ;  /* 0x0000000400049947 */ /* 0x000fea0003800000 */
[----:B------:R-:W-:Y:S02]  /*2d410*/  R2UR UR4, R74 ;  /* 0x000000004a0472ca */ /* 0x000fe400000e0000 */
[----:B------:R-:W-:-:S13]  /*2d420*/  R2UR UR5, R75 ;  /* 0x000000004b0572ca */ /* 0x000fda00000e0000 */
[----:B01----:R-:W2:Y:S01]  /*2d430*/  LD.E.U8 R5, desc[UR4][R30.64+0x18] ;  /* 0x000018041e057980 */ /* 0x003ea2000c101100 */
[----:B------:R-:W-:Y:S01]  /*2d440*/  VIADD R4, R87, 0x40 ;  /* 0x0000004057047836 */ /* 0x000fe20000000000 */
[----:B------:R-:W-:Y:S01]  /*2d450*/  BSSY B3, `(.L_x_5357) ;  /* 0x0000034000037945 */ /* 0x000fe20003800000 */
[----:B--2---:R-:W-:-:S03]  /*2d460*/  LOP3.LUT P1, RZ, R5, 0x4, RZ, 0xc0, !PT ;  /* 0x0000000405ff7812 */ /* 0x004fc6000782c0ff */
[----:B------:R-:W-:-:S04]  /*2d470*/  SHF.R.S32.HI R5, RZ, 0x1f, R4 ;  /* 0x0000001fff057819 */ /* 0x000fc80000011404 */
[----:B------:R-:W-:Y:S02]  /*2d480*/  LEA.HI R46, R5, R4, RZ, 0x3 ;  /* 0x00000004052e7211 */ /* 0x000fe400078f18ff */
[----:B------:R0:W5:Y:S04]  /*2d490*/  LD.E.128 R4, desc[UR4][R40.64+0x5000] ;  /* 0x0050000428047980 */ /* 0x000168000c101d00 */
        /* <DEDUP_REMOVED lines=47> */
.L_x_5358:
[----:B------:R-:W-:Y:S05]  /*2d790*/  BSYNC B3 ;  /* 0x0000000000037941 */ /* 0x000fea0003800000 */
.L_x_5357:
        /* <DEDUP_REMOVED lines=8> */
.L_x_5356:
[----:B------:R-:W-:Y:S05]  /*2d820*/  BSYNC B2 ;  /* 0x0000000000027941 */ /* 0x000fea0003800000 */
.L_x_5355:
[----:B-----5:R-:W-:Y:S01]  /*2d830*/  LOP3.LUT P1, RZ, R12, 0x8, RZ, 0xc0, !PT ;  /* 0x000000080cff7812 */ /* 0x020fe2000782c0ff */
[----:B------:R-:W-:-:S12]  /*2d840*/  BSSY B2, `(.L_x_5359) ;  /* 0x0000048000027945 */ /* 0x000fd80003800000 */
[----:B------:R-:W-:Y:S05]  /*2d850*/  @!P1 BRA `(.L_x_5360) ;  /* 0x0000000400189947 */ /* 0x000fea0003800000 */
[----:B------:R-:W-:Y:S02]  /*2d860*/  R2UR UR4, R74 ;  /* 0x000000004a0472ca */ /* 0x000fe400000e0000 */
[----:B------:R-:W-:-:S13]  /*2d870*/  R2UR UR5, R75 ;  /* 0x000000004b0572ca */ /* 0x000fda00000e0000 */
[----:B012---:R-:W2:Y:S01]  /*2d880*/  LD.E.U8 R10, desc[UR4][R30.64+0x18] ;  /* 0x000018041e0a7980 */ /* 0x007ea2000c101100 */
        /* <DEDUP_REMOVED lines=58> */
.L_x_5362:
[----:B------:R-:W-:Y:S05]  /*2dc30*/  BSYNC B3 ;  /* 0x0000000000037941 */ /* 0x000fea0003800000 */
.L_x_5361:
        /* <DEDUP_REMOVED lines=8> */
.L_x_5360:
[----:B------:R-:W-:Y:S05]  /*2dcc0*/  BSYNC B2 ;  /* 0x0000000000027941 */ /* 0x000fea0003800000 */
.L_x_5359:
[----:B-----5:R-:W-:Y:S01]  /*2dcd0*/  LOP3.LUT P1, RZ, R12, 0x10, RZ, 0xc0, !PT ;  /* 0x000000100cff7812 */ /* 0x020fe2000782c0ff */
[----:B------:R-:W-:-:S12]  /*2dce0*/  BSSY B2, `(.L_x_5363) ;  /* 0x0000043000027945 */ /* 0x000fd80003800000 */
[----:B------:R-:W-:Y:S05]  /*2dcf0*/  @!P1 BRA `(.L_x_5364) ;  /* 0x0000000400049947 */ /* 0x000fea0003800000 */
[----:B------:R-:W-:Y:S02]  /*2dd00*/  R2UR UR4, R74 ;  /* 0x000000004a0472ca */ /* 0x000fe400000e0000 */
[----:B------:R-:W-:-:S13]  /*2dd10*/  R2UR UR5, R75 ;  /* 0x000000004b0572ca */ /* 0x000fda00000e0000 */
[----:B0123--:R-:W2:Y:S01]  /*2dd20*/  LD.E.U8 R5, desc[UR4][R30.64+0x18] ;  /* 0x000018041e057980 */ /* 0x00fea2000c101100 */
[----:B------:R-:W-:Y:S01]  /*2dd30*/  VIADD R4, R87, 0x80 ;  /* 0x0000008057047836 */ /* 0x000fe20000000000 */
[----:B------:R-:W-:Y:S01]  /*2dd40*/  BSSY B3, `(.L_x_5365) ;  /* 0x0000034000037945 */ /* 0x000fe20003800000 */
[----:B--2---:R-:W-:-:S03]  /*2dd50*/  LOP3.LUT P1, RZ, R5, 0x10, RZ, 0xc0, !PT ;  /* 0x0000001005ff7812 */ /* 0x004fc6000782c0ff */
[----:B------:R-:W-:-:S04]  /*2dd60*/  SHF.R.S32.HI R5, RZ, 0x1f, R4 ;  /* 0x0000001fff057819 */ /* 0x000fc80000011404 */
[----:B------:R-:W-:Y:S02]  /*2dd70*/  LEA.HI R38, R5, R4, RZ, 0x3 ;  /* 0x0000000405267211 */ /* 0x000fe400078f18ff */
[----:B------:R0:W5:Y:S04]  /*2dd80*/  LD.E.128 R4, desc[UR4][R40.64+0x8000] ;  /* 0x0080000428047980 */ /* 0x000168000c101d00 */
        /* <DEDUP_REMOVED lines=47> */
.L_x_5366:
[----:B------:R-:W-:Y:S05]  /*2e080*/  BSYNC B3 ;  /* 0x0000000000037941 */ /* 0x000fea0003800000 */
.L_x_5365:
        /* <DEDUP_REMOVED lines=8> */
.L_x_5364:
[----:B------:R-:W-:Y:S05]  /*2e110*/  BSYNC B2 ;  /* 0x0000000000027941 */ /* 0x000fea0003800000 */
.L_x_5363:
[----:B-----5:R-:W-:-:S13]  /*2e120*/  LOP3.LUT P1, RZ, R12, 0x20, RZ, 0xc0, !PT ;  /* 0x000000200cff7812 */ /* 0x020fda000782c0ff */
[----:B------:R-:W-:Y:S05]  /*2e130*/  @!P1 BRA `(.L_x_5346) ;  /* 0x0000006000bc9947 */ /* 0x000fea0003800000 */
[----:B------:R-:W-:Y:S02]  /*2e140*/  R2UR UR4, R74 ;  /* 0x000000004a0472ca */ /* 0x000fe400000e0000 */
[----:B------:R-:W-:-:S13]  /*2e150*/  R2UR UR5, R75 ;  /* 0x000000004b0572ca */ /* 0x000fda00000e0000 */
[----:B------:R-:W2:Y:S01]  /*2e160*/  LD.E.U8 R30, desc[UR4][R30.64+0x18] ;  /* 0x000018041e1e7980 */ /* 0x000ea2000c101100 */
[----:B------:R-:W-:-:S05]  /*2e170*/  VIADD R90, R90, 0x4000 ;  /* 0x000040005a5a7836 */ /* 0x000fca0000000000 */
[----:B------:R-:W-:-:S04]  /*2e180*/  IADD3 R91, P1, R90, R91, RZ ;  /* 0x0000005b5a5b7210 */ /* 0x000fc80007f3e0ff */
[----:B------:R-:W-:Y:S02]  /*2e190*/  LEA.HI.X.SX32 R90, R90, R93, 0x1, P1 ;  /* 0x0000005d5a5a7211 */ /* 0x000fe400008f0eff */
[----:B01234-:R-:W-:-:S04]  /*2e1a0*/  LEA R4, P1, R91, R34, 0x1 ;  /* 0x000000225b047211 */ /* 0x01ffc800078208ff */
[----:B------:R-:W-:Y:S01]  /*2e1b0*/  LEA.HI.X R5, R91, R35, R90, 0x1, P1 ;  /* 0x000000235b057211 */ /* 0x000fe200008f0c5a */
[----:B------:R-:W-:Y:S01]  /*2e1c0*/  VIADD R87, R87, 0xa0 ;  /* 0x000000a057577836 */ /* 0x000fe20000000000 */
[----:B------:R-:W-:Y:S04]  /*2e1d0*/  BSSY B2, `(.L_x_5367) ;  /* 0x0000034000027945 */ /* 0x000fe80003800000 */
[----:B------:R-:W-:Y:S01]  /*2e1e0*/  SHF.R.S32.HI R10, RZ, 0x1f, R87 ;  /* 0x0000001fff0a7819 */ /* 0x000fe20000011457 */
[----:B------:R-:W5:Y:S03]  /*2e1f0*/  LD.E.128 R4, desc[UR4][R4.64] ;  /* 0x0000000404047980 */ /* 0x000f66000c101d00 */
[----:B------:R-:W-:-:S02]  /*2e200*/  LEA.HI R87, R10, R87, RZ, 0x3 ;  /* 0x000000570a577211 */ /* 0x000fc400078f18ff */
[----:B------:R-:W-:-:S13]  /*2e210*/  LOP3.LUT P1, RZ, R30, 0x20, RZ, 0xc0, !PT ;  /* 0x000000201eff7812 */ /* 0x000fda000782c0ff */
        /* <DEDUP_REMOVED lines=14> */
[C---:B------:R-:W-:Y:S01]  /*2e300*/  LOP3.LUT R24, R95.reuse, 0xffff0000, RZ, 0xc0, !PT ;  /* 0xffff00005f187812 */ /* 0x040fe200078ec0ff */
        /* <DEDUP_REMOVED lines=20> */
[----:B------:R-:W-:Y:S01]  /*2e450*/  FMUL.FTZ R4, R4, R94 ;  /* 0x0000005e04047220 */ /* 0x000fe20000410000 */
[----:B------:R-:W-:Y:S01]  /*2e460*/  FMUL.FTZ R11, R11, R92 ;  /* 0x0000005c0b0b7220 */ /* 0x000fe20000410000 */
        /* <DEDUP_REMOVED lines=10> */
.L_x_5368:
[----:B------:R-:W-:Y:S05]  /*2e510*/  BSYNC B2 ;  /* 0x0000000000027941 */ /* 0x000fea0003800000 */
.L_x_5367:
[----:B------:R-:W-:Y:S02]  /*2e520*/  R2UR UR4, R74 ;  /* 0x000000004a0472ca */ /* 0x000fe400000e0000 */
[----:B------:R-:W-:Y:S02]  /*2e530*/  R2UR UR5, R75 ;  /* 0x000000004b0572ca */ /* 0x000fe400000e0000 */
[----:B------:R-:W-:-:S05]  /*2e540*/  LOP3.LUT R87, R87, 0xfffffff8, RZ, 0xc0, !PT ;  /* 0xfffffff857577812 */ /* 0x000fca00078ec0ff */
[----:B------:R-:W-:-:S06]  /*2e550*/  IMAD.WIDE R14, R87, 0x2, R14 ;  /* 0x00000002570e7825 */ /* 0x000fcc00078e020e */
[----:B-----5:R0:W-:Y:S01]  /*2e560*/  ST.E.128 desc[UR4][R14.64], R4 ;  /* 0x000000040e007985 */ /* 0x0201e2000c101d04 */
[----:B------:R-:W-:Y:S05]  /*2e570*/  BRA `(.L_x_5346) ;  /* 0x0000005c00ac7947 */ /* 0x000fea0003800000 */
.L_x_5311:
[C---:B------:R-:W-:Y:S01]  /*2e580*/  R2UR UR8, R74.reuse ;  /* 0x000000004a0872ca */ /* 0x040fe200000e0000 */
[----:B------:R0:W5:Y:S01]  /*2e590*/  LDL.64 R10, [R71+0x10] ;  /* 0x00001000470a7983 */ /* 0x0001620000100a00 */
[C---:B------:R-:W-:Y:S02]  /*2e5a0*/  R2UR UR9, R75.reuse ;  /* 0x000000004b0972ca */ /* 0x040fe400000e0000 */
[C---:B------:R-:W-:Y:S02]  /*2e5b0*/  R2UR UR10, R74.reuse ;  /* 0x000000004a0a72ca */ /* 0x040fe400000e0000 */
[C---:B------:R-:W-:Y:S02]  /*2e5c0*/  R2UR UR11, R75.reuse ;  /* 0x000000004b0b72ca */ /* 0x040fe400000e0000 */
[----:B------:R-:W-:Y:S02]  /*2e5d0*/  R2UR UR4, R74 ;  /* 0x000000004a0472ca */ /* 0x000fe400000e0000 */
[----:B------:R-:W-:-:S02]  /*2e5e0*/  R2UR UR5, R75 ;  /* 0x000000004b0572ca */ /* 0x000fc400000e0000 */
[C---:B------:R-:W-:Y:S02]  /*2e5f0*/  R2UR UR6, R74.reuse ;  /* 0x000000004a0672ca */ /* 0x040fe400000e0000 */
[----:B------:R-:W-:Y:S01]  /*2e600*/  R2UR UR7, R75 ;  /* 0x000000004b0772ca */ /* 0x000fe200000e0000 */
[----:B-----5:R-:W2:Y:S04]  /*2e610*/  LD.E R4, desc[UR8][R8.64+0x14] ;  /* 0x0000140808047980 */ /* 0x020ea8000c101900 */
[----:B------:R-:W3:Y:S04]  /*2e620*/  LD.E R7, desc[UR10][R8.64+0xc] ;  /* 0x00000c0a08077980 */ /* 0x000ee8000c101900 */
[----:B------:R-:W4:Y:S04]  /*2e630*/  LD.E.64 R14, desc[UR4][R8.64+0xa0] ;  /* 0x0000a004080e7980 */ /* 0x000f28000c101b00 */
[----:B------:R-:W4:Y:S01]  /*2e640*/  LD.E.64 R78, desc[UR6][R8.64+0xc0] ;  /* 0x0000c006084e7980 */ /* 0x000f22000c101b00 */
[----:B------:R-:W-:-:S02]  /*2e650*/  R2UR UR12, R74 ;  /* 0x000000004a0c72ca */ /* 0x000fc400000e0000 */
[----:B------:R-:W-:Y:S01]  /*2e660*/  R2UR UR13, R75 ;  /* 0x000000004b0d72ca */ /* 0x000fe200000e0000 */
[----:B------:R0:W5:Y:S01]  /*2e670*/  LD.E.64 R80, desc[UR6][R8.64+0xa8] ;  /* 0x0000a80608507980 */ /* 0x000162000c101b00 */
[----:B------:R-:W-:Y:S01]  /*2e680*/  SHF.R.S32.HI R87, RZ, 0x1f, R2 ;  /* 0x0000001fff577819 */ /* 0x000fe20000011402 */
[----:B------:R-:W-:Y:S02]  /*2e690*/  BSSY B2, `(.L_x_5369) ;  /* 0x0000053000027945 */ /* 0x000fe40003800000 */
[----:B------:R0:W5:Y:S01]  /*2e6a0*/  LD.E.64 R82, desc[UR8][R8.64+0xb8] ;  /* 0x0000b80808527980 */ /* 0x000162000c101b00 */
[----:B------:R-:W-:Y:S02]  /*2e6b0*/  CS2R R46, SRZ ;  /* 0x00000000002e7805 */ /* 0x000fe4000001ff00 */
[----:B------:R-:W-:Y:S02]  /*2e6c0*/  CS2R R26, SRZ ;  /* 0x00000000001a7805 */ /* 0x000fe4000001ff00 */
[----:B------:R-:W-:-:S02]  /*2e6d0*/  CS2R R24, SRZ ;  /* 0x0000000000187805 */ /* 0x000fc4000001ff00 */
[----:B------:R-:W-:Y:S01]  /*2e6e0*/  CS2R R30, SRZ ;  /* 0x00000000001e7805 */ /* 0x000fe2000001ff00 */
[----:B------:R0:W5:Y:S01]  /*2e6f0*/  LD.E.U8 R90, desc[UR12][R8.64+0x19] ;  /* 0x0000190c085a7980 */ /* 0x000162000c101100 */
        /* <DEDUP_REMOVED lines=18> */
[----:B--2---:R-:W-:Y:S01]  /*2e820*/  SHF.R.S32.HI R5, RZ, 0x1f, R4 ;  /* 0x0000001fff057819 */ /* 0x004fe20000011404 */
[----:B---3--:R-:W-:-:S03]  /*2e830*/  IMAD R7, R2, -0x60, R7 ;  /* 0xffffffa002077824 */ /* 0x008fc600078e0207 */
[----:B------:R-:W-:-:S04]  /*2e840*/  LEA.HI R5, R5, R4, RZ, 0x2 ;  /* 0x0000000405057211 */ /* 0x000fc800078f10ff */
[----:B------:R-:W-:Y:S02]  /*2e850*/  SHF.R.S32.HI R5, RZ, 0x2, R5 ;  /* 0x00000002ff057819 */ /* 0x000fe40000011405 */
[----:B------:R-:W-:-:S04]  /*2e860*/  VIMNMX R7, R7, 0x60, PT ;  /* 0x0000006007077848 */ /* 0x000fc80003fe0100 */
[----:B------:R-:W-:Y:S01]  /*2e870*/  ISETP.GE.AND P1, PT, R5, R7, PT ;  /* 0x000000070500720c */ /* 0x000fe20003f26270 */
[-C--:B----4-:R-:W-:Y:S02]  /*2e880*/  IMAD R13, R15, R2.reuse, RZ ;  /* 0x000000020f0d7224 */ /* 0x090fe400078e02ff */
[-C--:B------:R-:W-:Y:S02]  /*2e890*/  IMAD R15, R79, R2.reuse, RZ ;  /* 0x000000024f0f7224 */ /* 0x080fe400078e02ff */
[----:B------:R-:W-:Y:S02]  /*2e8a0*/  VIADD R4, R5, 0x40 ;  /* 0x0000004005047836 */ /* 0x000fe40000000000 */
[-C--:B------:R-:W-:Y:S02]  /*2e8b0*/  IMAD R85, R14, R87.reuse, R13 ;  /* 0x000000570e557224 */ /* 0x080fe400078e020d */
[----:B------:R-:W-:Y:S01]  /*2e8c0*/  IMAD R87, R78, R87, R15 ;  /* 0x000000574e577224 */ /* 0x000fe200078e020f */
[----:B------:R0:W5:Y:S01]  /*2e8d0*/  LD.E.64 R12, desc[UR4][R8.64+0x98] ;  /* 0x00009804080c7980 */ /* 0x000162000c101b00 */
[----:B------:R-:W-:Y:S01]  /*2e8e0*/  IMAD.WIDE.U32 R14, R14, R2, RZ ;  /* 0x000000020e0e7225 */ /* 0x000fe200078e00ff */
[----:B------:R-:W-:-:S03]  /*2e8f0*/  ISETP.GE.AND P3, PT, R4, R7, PT ;  /* 0x000000070400720c */ /* 0x000fc60003f66270 */
[----:B------:R-:W-:Y:S01]  /*2e900*/  IMAD.WIDE.U32 R78, R78, R2, RZ ;  /* 0x000000024e4e7225 */ /* 0x000fe200078e00ff */
[----:B------:R-:W-:Y:S02]  /*2e910*/  CS2R R6, SRZ ;  /* 0x0000000000067805 */ /* 0x000fe4000001ff00 */
[----:B------:R-:W-:Y:S01]  /*2e920*/  CS2R R4, SRZ ;  /* 0x0000000000047805 */ /* 0x000fe2000001ff00 */
[----:B------:R-:W5:Y:S01]  /*2e930*/  LD.E.64 R8, desc[UR10][R8.64+0xc8] ;  /* 0x0000c80a08087980 */ /* 0x000f62000c101b00 */
[----:B------:R-:W-:Y:S02]  /*2e940*/  IMAD.IADD R91, R15, 0x1, R85 ;  /* 0x000000010f5b7824 */ /* 0x000fe400078e0255 */
[----:B------:R-:W-:Y:S01]  /*2e950*/  IMAD.IADD R87, R79, 0x1, R87 ;  /* 0x000000014f577824 */ /* 0x000fe200078e0257 */
[----:B0-----:R-:W-:Y:S06]  /*2e960*/  @P1 BRA `(.L_x_5370) ;  /* 0x0000000000941947 */ /* 0x001fec0003800000 */
[----:B-----5:R-:W-:Y:S02]  /*2e970*/  LOP3.LUT R4, R90, 0x1, RZ, 0xc0, !PT ;  /* 0x000000015a047812 */ /* 0x020fe400078ec0ff */
[----:B------:R-:W-:Y:S02]  /*2e980*/  CS2R R30, SRZ ;  /* 0x00000000001e7805 */ /* 0x000fe4000001ff00 */
[----:B------:R-:W-:Y:S02]  /*2e990*/  CS2R R28, SRZ ;  /* 0x00000000001c7805 */ /* 0x000fe4000001ff00 */
[----:B------:R-:W-:Y:S02]  /*2e9a0*/  CS2R R26, SRZ ;  /* 0x00000000001a7805 */ /* 0x000fe4000001ff00 */
[----:B------:R-:W-:Y:S02]  /*2e9b0*/  ISETP.NE.U32.AND P4, PT, R4, 0x1, PT ;  /* 0x000000010400780c */ /* 0x000fe40003f85070 */
[----:B------:R-:W-:-:S02]  /*2e9c0*/  CS2R R24, SRZ ;  /* 0x0000000000187805 */ /* 0x000fc4000001ff00 */
[----:B------:R-:W-:Y:S02]  /*2e9d0*/  CS2R R6, SRZ ;  /* 0x0000000000067805 */ /* 0x000fe4000001ff00 */
[----:B------:R-:W-:Y:S02]  /*2e9e0*/  CS2R R4, SRZ ;  /* 0x0000000000047805 */ /* 0x000fe4000001ff00 */
[----:B------:R-:W-:Y:S02]  /*2e9f0*/  R2P PR, R90, 0x6 ;  /* 0x000000065a007804 */ /* 0x000fe40000000000 */
[----:B------:R-:W-:Y:S02]  /*2ea00*/  CS2R R42, SRZ ;  /* 0x00000000002a7805 */ /* 0x000fe4000001ff00 */
[----:B------:R-:W-:Y:S02]  /*2ea10*/  LEA R84, P5, R14, R80, 0x1 ;  /* 0x000000500e547211 */ /* 0x000fe400078a08ff */
[----:B------:R-:W-:-:S02]  /*2ea20*/  CS2R R40, SRZ ;  /* 0x0000000000287805 */ /* 0x000fc4000001ff00 */
[----:B------:R-:W-:Y:S02]  /*2ea30*/  LEA R88, P6, R78, R8, 0x1 ;  /* 0x000000084e587211 */ /* 0x000fe400078c08ff */
[----:B------:R-:W-:Y:S02]  /*2ea40*/  CS2R R38, SRZ ;  /* 0x0000000000267805 */ /* 0x000fe4000001ff00 */
[----:B------:R-:W-:Y:S02]  /*2ea50*/  CS2R R36, SRZ ;  /* 0x0000000000247805 */ /* 0x000fe4000001ff00 */
[----:B------:R-:W-:Y:S02]  /*2ea60*/  CS2R R34, SRZ ;  /* 0x0000000000227805 */ /* 0x000fe4000001ff00 */
[----:B------:R-:W-:Y:S02]  /*2ea70*/  CS2R R32, SRZ ;  /* 0x0000000000207805 */ /* 0x000fe4000001ff00 */
[----:B------:R-:W-:-:S02]  /*2ea80*/  @!P4 R2UR UR4, R74 ;  /* 0x000000004a04c2ca */ /* 0x000fc400000e0000 */
[C---:B------:R-:W-:Y:S02]  /*2ea90*/  @!P4 R2UR UR5, R75.reuse ;  /* 0x000000004b05c2ca */ /* 0x040fe400000e0000 */
[C---:B------:R-:W-:Y:S02]  /*2eaa0*/  @P1 R2UR UR8, R74.reuse ;  /* 0x000000004a0812ca */ /* 0x040fe400000e0000 */
[C---:B------:R-:W-:Y:S02]  /*2eab0*/  @P1 R2UR UR9, R75.reuse ;  /* 0x000000004b0912ca */ /* 0x040fe400000e0000 */
[C---:B------:R-:W-:Y:S02]  /*2eac0*/  @P2 R2UR UR12, R74.reuse ;  /* 0x000000004a0c22ca */ /* 0x040fe400000e0000 */
[----:B------:R-:W-:Y:S02]  /*2ead0*/  @P2 R2UR UR13, R75 ;  /* 0x000000004b0d22ca */ /* 0x000fe400000e0000 */
[----:B------:R-:W-:-:S02]  /*2eae0*/  @!P4 R2UR UR6, R74 ;  /* 0x000000004a06c2ca */ /* 0x000fc400000e0000 */
[C---:B------:R-:W-:Y:S02]  /*2eaf0*/  @!P4 R2UR UR7, R75.reuse ;  /* 0x000000004b07c2ca */ /* 0x040fe400000e0000 */
[C---:B------:R-:W-:Y:S02]  /*2eb00*/  @P1 R2UR UR10, R74.reuse ;  /* 0x000000004a0a12ca */ /* 0x040fe400000e0000 */
[C---:B------:R-:W-:Y:S02]  /*2eb10*/  @P1 R2UR UR11, R75.reuse ;  /* 0x000000004b0b12ca */ /* 0x040fe400000e0000 */
[----:B------:R-:W-:Y:S02]  /*2eb20*/  @P2 R2UR UR14, R74 ;  /* 0x000000004a0e22ca */ /* 0x000fe400000e0000 */
[----:B------:R-:W-:Y:S02]  /*2eb30*/  @P2 R2UR UR15, R75 ;  /* 0x000000004b0f22ca */ /* 0x000fe400000e0000 */
[----:B------:R-:W-:-:S02]  /*2eb40*/  LEA.HI.X R85, R14, R81, R91, 0x1, P5 ;  /* 0x000000510e557211 */ /* 0x000fc400028f0c5b */
[----:B------:R-:W-:-:S03]  /*2eb50*/  LEA.HI.X R89, R78, R9, R87, 0x1, P6 ;  /* 0x000000094e597211 */ /* 0x000fc600030f0c57 */
[----:B------:R0:W5:Y:S04]  /*2eb60*/  @!P4 LD.E.128 R28, desc[UR4][R84.64] ;  /* 0x00000004541cc980 */ /* 0x000168000c101d00 */
[----:B------:R0:W5:Y:S04]  /*2eb70*/  @P1 LD.E.128 R24, desc[UR8][R84.64+0x40] ;  /* 0x0000400854181980 */ /* 0x000168000c101d00 */
[----:B------:R0:W5:Y:S04]  /*2eb80*/  @P2 LD.E.128 R4, desc[UR12][R84.64+0x80] ;  /* 0x0000800c54042980 */ /* 0x000168000c101d00 */
[----:B------:R0:W5:Y:S04]  /*2eb90*/  @!P4 LD.E.128 R40, desc[UR6][R88.64] ;  /* 0x000000065828c980 */ /* 0x000168000c101d00 */
[----:B------:R0:W5:Y:S04]  /*2eba0*/  @P1 LD.E.128 R36, desc[UR10][R88.64+0x40] ;  /* 0x0000400a58241980 */ /* 0x000168000c101d00 */
[----:B------:R0:W5:Y:S02]  /*2ebb0*/  @P2 LD.E.128 R32, desc[UR14][R88.64+0x80] ;  /* 0x0000800e58202980 */ /* 0x000164000c101d00 */
.L_x_5370:
[----:B------:R-:W-:Y:S05]  /*2ebc0*/  BSYNC B2 ;  /* 0x0000000000027941 */ /* 0x000fea0003800000 */
.L_x_5369:
[----:B------:R-:W-:Y:S04]  /*2ebd0*/  BSSY B2, `(.L_x_5371) ;  /* 0x000002b000027945 */ /* 0x000fe80003800000 */
[----:B------:R-:W-:Y:S05]  /*2ebe0*/  @P3 BRA `(.L_x_5372) ;  /* 0x0000000000a43947 */ /* 0x000fea0003800000 */
[----:B-----5:R-:W-:Y:S02]  /*2ebf0*/  IADD3 R15, P3, R12, R14, RZ ;  /* 0x0000000e0c0f7210 */ /* 0x020fe40007f7e0ff */
[----:B------:R-:W-:Y:S02]  /*2ec00*/  CS2R R54, SRZ ;  /* 0x0000000000367805 */ /* 0x000fe4000001ff00 */
[----:B------:R-:W-:Y:S02]  /*2ec10*/  IADD3 R79, P4, R82, R78, RZ ;  /* 0x0000004e524f7210 */ /* 0x000fe40007f9e0ff */
[----:B------:R-:W-:Y:S02]  /*2ec20*/  CS2R R52, SRZ ;  /* 0x0000000000347805 */ /* 0x000fe4000001ff00 */
[C---:B------:R-:W-:Y:S01]  /*2ec30*/  LOP3.LUT R12, R90.reuse, 0x1, RZ, 0xc0, !PT ;  /* 0x000000015a0c7812 */ /* 0x040fe200078ec0ff */
[----:B------:R-:W-:Y:S01]  /*2ec40*/  IMAD.X R13, R13, 0x1, R91, P3 ;  /* 0x000000010d0d7824 */ /* 0x000fe200018e065b */
[----:B------:R-:W-:Y:S01]  /*2ec50*/  R2P PR, R90, 0x6 ;  /* 0x000000065a007804 */ /* 0x000fe20000000000 */
[----:B------:R-:W-:Y:S01]  /*2ec60*/  IMAD.X R82, R83, 0x1, R87, P4 ;  /* 0x0000000153527824 */ /* 0x000fe200020e0657 */
[----:B------:R-:W-:-:S02]  /*2ec70*/  ISETP.NE.U32.AND P5, PT, R12, 0x1, PT ;  /* 0x000000010c00780c */ /* 0x000fc40003fa5070 */
[----:B------:R-:W-:Y:S02]  /*2ec80*/  CS2R R50, SRZ ;  /* 0x0000000000327805 */ /* 0x000fe4000001ff00 */
[----:B------:R-:W-:Y:S02]  /*2ec90*/  LEA R12, P3, R15, R80, 0x1 ;  /* 0x000000500f0c7211 */ /* 0x000fe400078608ff */
[----:B------:R-:W-:Y:S02]  /*2eca0*/  CS2R R48, SRZ ;  /* 0x0000000000307805 */ /* 0x000fe4000001ff00 */
[----:B------:R-:W-:Y:S02]  /*2ecb0*/  LEA R8, P4, R79, R8, 0x1 ;  /* 0x000000084f087211 */ /* 0x000fe400078808ff */
[----:B------:R-:W-:Y:S02]  /*2ecc0*/  CS2R R46, SRZ ;  /* 0x00000000002e7805 */ /* 0x000fe4000001ff00 */
[----:B------:R-:W-:-:S02]  /*2ecd0*/  CS2R R44, SRZ ;  /* 0x00000000002c7805 */ /* 0x000fc4000001ff00 */
[----:B------:R-:W-:Y:S02]  /*2ece0*/  CS2R R66, SRZ ;  /* 0x0000000000427805 */ /* 0x000fe4000001ff00 */
[----:B------:R-:W-:Y:S02]  /*2ecf0*/  CS2R R64, SRZ ;  /* 0x0000000000407805 */ /* 0x000fe4000001ff00 */
[----:B------:R-:W-:Y:S02]  /*2ed00*/  CS2R R62, SRZ ;  /* 0x00000000003e7805 */ /* 0x000fe4000001ff00 */
[----:B------:R-:W-:Y:S02]  /*2ed10*/  CS2R R60, SRZ ;  /* 0x00000000003c7805 */ /* 0x000fe4000001ff00 */
[----:B------:R-:W-:Y:S02]  /*2ed20*/  @P1 R2UR UR8, R74 ;  /* 0x000000004a0812ca */ /* 0x000fe400000e0000 */
[----:B------:R-:W-:-:S02]  /*2ed30*/  CS2R R58, SRZ ;  /* 0x00000000003a7805 */ /* 0x000fc4000001ff00 */
[C---:B------:R-:W-:Y:S02]  /*2ed40*/  @!P5 R2UR UR4, R74.reuse ;  /* 0x000000004a04d2ca */ /* 0x040fe400000e0000 */
[----:B------:R-:W-:Y:S02]  /*2ed50*/  CS2R R56, SRZ ;  /* 0x0000000000387805 */ /* 0x000fe4000001ff00 */
[C---:B------:R-:W-:Y:S02]  /*2ed60*/  @!P5 R2UR UR5, R75.reuse ;  /* 0x000000004b05d2ca */ /* 0x040fe400000e0000 */
[C---:B------:R-:W-:Y:S02]  /*2ed70*/  @P1 R2UR UR9, R75.reuse ;  /* 0x000000004b0912ca */ /* 0x040fe400000e0000 */
[----:B------:R-:W-:Y:S02]  /*2ed80*/  @P2 R2UR UR12, R74 ;  /* 0x000000004a0c22ca */ /* 0x000fe400000e0000 */
[----:B------:R-:W-:-:S02]  /*2ed90*/  @P2 R2UR UR13, R75 ;  /* 0x000000004b0d22ca */ /* 0x000fc400000e0000 */
[C---:B------:R-:W-:Y:S02]  /*2eda0*/  @!P5 R2UR UR6, R74.reuse ;  /* 0x000000004a06d2ca */ /* 0x040fe400000e0000 */
[C---:B------:R-:W-:Y:S02]  /*2edb0*/  @!P5 R2UR UR7, R75.reuse ;  /* 0x000000004b07d2ca */ /* 0x040fe400000e0000 */
[C---:B------:R-:W-:Y:S02]  /*2edc0*/  @P1 R2UR UR10, R74.reuse ;  /* 0x000000004a0a12ca */ /* 0x040fe400000e0000 */
[C---:B------:R-:W-:Y:S02]  /*2edd0*/  @P1 R2UR UR11, R75.reuse ;  /* 0x000000004b0b12ca */ /* 0x040fe400000e0000 */
[----:B------:R-:W-:Y:S02]  /*2ede0*/  @P2 R2UR UR14, R74 ;  /* 0x000000004a0e22ca */ /* 0x000fe400000e0000 */
[----:B------:R-:W-:-:S02]  /*2edf0*/  @P2 R2UR UR15, R75 ;  /* 0x000000004b0f22ca */ /* 0x000fc400000e0000 */
[----:B------:R-:W-:Y:S02]  /*2ee00*/  LEA.HI.X R13, R15, R81, R13, 0x1, P3 ;  /* 0x000000510f0d7211 */ /* 0x000fe400018f0c0d */
[----:B------:R-:W-:-:S03]  /*2ee10*/  LEA.HI.X R9, R79, R9, R82, 0x1, P4 ;  /* 0x000000094f097211 */ /* 0x000fc600020f0c52 */
[----:B------:R1:W5:Y:S04]  /*2ee20*/  @!P5 LD.E.128 R52, desc[UR4][R12.64] ;  /* 0x000000040c34d980 */ /* 0x000368000c101d00 */
[----:B------:R1:W5:Y:S04]  /*2ee30*/  @P1 LD.E.128 R48, desc[UR8][R12.64+0x40] ;  /* 0x000040080c301980 */ /* 0x000368000c101d00 */
[----:B------:R1:W5:Y:S04]  /*2ee40*/  @P2 LD.E.128 R44, desc[UR12][R12.64+0x80] ;  /* 0x0000800c0c2c2980 */ /* 0x000368000c101d00 */
[----:B------:R1:W5:Y:S04]  /*2ee50*/  @!P5 LD.E.128 R64, desc[UR6][R8.64] ;  /* 0x000000060840d980 */ /* 0x000368000c101d00 */
[----:B------:R1:W5:Y:S04]  /*2ee60*/  @P1 LD.E.128 R60, desc[UR10][R8.64+0x40] ;  /* 0x0000400a083c1980 */ /* 0x000368000c101d00 */
[----:B------:R1:W5:Y:S02]  /*2ee70*/  @P2 LD.E.128 R56, desc[UR14][R8.64+0x80] ;  /* 0x0000800e08382980 */ /* 0x000364000c101d00 */
.L_x_5372:
[----:B------:R-:W-:Y:S05]  /*2ee80*/  BSYNC B2 ;  /* 0x0000000000027941 */ /* 0x000fea0003800000 */
.L_x_5371:
[----:B------:R-:W-:Y:S01]  /*2ee90*/  R2UR UR4, R74 ;  /* 0x000000004a0472ca */ /* 0x000fe200000e0000 */
[----:B-1---5:R1:W5:Y:S01]  /*2eea0*/  LDL R8, [R72] ;  /* 0x0000000048087983 */ /* 0x0223620000100800 */
        /* <DEDUP_REMOVED lines=102> */
[----:B-1----:R-:W-:Y:S05]  /*2f510*/  @!P1 BRA `(.L_x_5374) ;  /* 0x0000000000049947 */ /* 0x002fea0003800000 */
[----:B------:R-:W-:Y:S01]  /*2f520*/  BPT.TRAP 0x1 ;  /* 0x000000040000795c */ /* 0x000fe20000300000 */
.L_x_5374:
[----:B------:R-:W-:Y:S05]  /*2f530*/  BSYNC B2 ;  /* 0x0000000000027941 */ /* 0x000fea0003800000 */
.L_x_5373:
[----:B------:R-:W-:Y:S02]  /*2f540*/  R2UR UR4, R74 ;  /* 0x000000004a0472ca */ /* 0x000fe400000e0000 */
[----:B------:R-:W-:-:S13]  /*2f550*/  R2UR UR5, R75 ;  /* 0x000000004b0572ca */ /* 0x000fda00000e0000 */
[----:B------:R-:W2:Y:S01]  /*2f560*/  LD.E.64 R10, desc[UR4][R10.64+0x8] ;  /* 0x000008040a0a7980 */ /* 0x000ea2000c101b00 */
[----:B-----5:R-:W-:Y:S01]  /*2f570*/  SHF.L.U32 R9, R9, 0x1f, RZ ;  /* 0x0000001f09097819 */ /* 0x020fe200000006ff */
[----:B------:R-:W-:Y:S01]  /*2f580*/  BSSY B2, `(.L_x_5375) ;  /* 0x0000005000027945 */ /* 0x000fe20003800000 */
[----:B--2---:R-:W-:-:S05]  /*2f590*/  MOV R13, R10 ;  /* 0x0000000a000d7202 */ /* 0x004fca0000000f00 */
[----:B------:R-:W-:-:S04]  /*2f5a0*/  IMAD R8, R8, 0x8, R13 ;  /* 0x0000000808087824 */ /* 0x000fc800078e020d */
[----:B------:R-:W1:Y:S02]  /*2f5b0*/  SYNCS.PHASECHK.TRANS64.TRYWAIT P1, [R8+URZ], R9 ;  /* 0x00000009080075a7 */ /* 0x000e64000802017f */
[----:B-1----:R-:W-:Y:S05]  /*2f5c0*/  @!P1 BRA `(.L_x_5376) ;  /* 0x0000005000a09947 */ /* 0x002fea0003800000 */
.L_x_5419:
[----:B------:R-:W-:Y:S05]  /*2f5d0*/  BSYNC B2 ;  /* 0x0000000000027941 */ /* 0x000fea0003800000 */
.L_x_5375:
[----:B------:R-:W2:Y:S01]  /*2f5e0*/  LDL.64 R78, [R71+0x30] ;  /* 0x00003000474e7983 */ /* 0x000ea20000100a00 */
[C---:B------:R-:W-:Y:S02]  /*2f5f0*/  R2UR UR4, R74.reuse ;  /* 0x000000004a0472ca */ /* 0x040fe400000e0000 */
[----:B------:R-:W-:Y:S01]  /*2f600*/  R2UR UR5, R75 ;  /* 0x000000004b0572ca */ /* 0x000fe200000e0000 */
[----:B------:R-:W3:Y:S04]  /*2f610*/  LDL.64 R82, [R71+0x38] ;  /* 0x0000380047527983 */ /* 0x000ee80000100a00 */
[----:B0-----:R-:W4:Y:S04]  /*2f620*/  LDL R89, [R72] ;  /* 0x0000000048597983 */ /* 0x001f280000100800 */
[----:B-1----:R-:W4:Y:S04]  /*2f630*/  LDL.64 R8, [R71+0x8] ;  /* 0x0000080047087983 */ /* 0x002f280000100a00 */
[----:B------:R0:W5:Y:S04]  /*2f640*/  LDL.64 R80, [R71+0x40] ;  /* 0x0000400047507983 */ /* 0x0001680000100a00 */
[----:B--2---:R-:W2:Y:S01]  /*2f650*/  LD.E R117, desc[UR4][R78.64+0x8] ;  /* 0x000008044e757980 */ /* 0x004ea2000c101900 */
[----:B------:R-:W-:-:S02]  /*2f660*/  R2UR UR8, R74 ;  /* 0x000000004a0872ca */ /* 0x000fc400000e0000 */
[C---:B------:R-:W-:Y:S01]  /*2f670*/  R2UR UR9, R75.reuse ;  /* 0x000000004b0972ca */ /* 0x040fe200000e0000 */
[----:B---3--:R-:W5:Y:S01]  /*2f680*/  LD.E.64 R82, desc[UR4][R82.64] ;  /* 0x0000000452527980 */ /* 0x008f62000c101b00 */
[----:B------:R-:W-:Y:S02]  /*2f690*/  R2UR UR6, R74 ;  /* 0x000000004a0672ca */ /* 0x000fe400000e0000 */
[----:B------:R-:W-:Y:S01]  /*2f6a0*/  R2UR UR7, R75 ;  /* 0x000000004b0772ca */ /* 0x000fe200000e0000 */
[----:B----4-:R-:W-:Y:S01]  /*2f6b0*/  IMAD R89, R89, 0x4800, RZ ;  /* 0x0000480059597824 */ /* 0x010fe200078e02ff */
[----:B------:R-:W-:-:S04]  /*2f6c0*/  UMOV UR4, 0xffffffff ;  /* 0xffffffff00047882 */ /* 0x000fc80000000000 */
[----:B------:R-:W-:-:S03]  /*2f6d0*/  SHF.R.S32.HI R90, RZ, 0x1f, R89 ;  /* 0x0000001fff5a7819 */ /* 0x000fc60000011459 */
[----:B------:R0:W5:Y:S04]  /*2f6e0*/  LD.E R87, desc[UR8][R8.64+0x74] ;  /* 0x0000740808577980 */ /* 0x000168000c101900 */
[----:B------:R0:W5:Y:S01]  /*2f6f0*/  LD.E R88, desc[UR6][R78.64+0x4] ;  /* 0x000004064e587980 */ /* 0x000162000c101900 */
[----:B--2---:R-:W-:-:S04]  /*2f700*/  SHF.R.S32.HI R126, RZ, 0x1f, R117 ;  /* 0x0000001fff7e7819 */ /* 0x004fc80000011475 */
[----:B------:R-:W-:-:S04]  /*2f710*/  LEA.HI R116, R126, R117, RZ, 0x2 ;  /* 0x000000757e747211 */ /* 0x000fc800078f10ff */
[----:B------:R-:W-:-:S05]  /*2f720*/  LOP3.LUT R10, R116, 0x1ffffffc, RZ, 0xc0, !PT ;  /* 0x1ffffffc740a7812 */ /* 0x000fca00078ec0ff */
[----:B------:R-:W-:Y:S01]  /*2f730*/  IMAD.IADD R10, R117, 0x1, -R10 ;  /* 0x00000001750a7824 */ /* 0x000fe200078e0a0a */
[----:B------:R-:W-:-:S03]  /*2f740*/  SHF.R.S32.HI R116, RZ, 0x2, R116 ;  /* 0x00000002ff747819 */ /* 0x000fc60000011474 */
[----:B------:R-:W-:Y:S01]  /*2f750*/  IMAD.SHL.U32 R91, R10, 0x8, RZ ;  /* 0x000000080a5b7824 */ /* 0x000fe200078e00ff */
[----:B0-----:R-:W-:Y:S06]  /*2f760*/  BRA.DIV UR4, `(.L_x_5377) ;  /* 0x00000052044c7947 */ /* 0x001fec000b800000 */
[----:B------:R0:W1:Y:S04]  /*2f770*/  SHFL.IDX PT, R85, R77, RZ, 0x1c1f ;  /* 0x001c1fff4d557589 */ /* 0x00006800000e0000 */
[----:B------:R0:W2:Y:S02]  /*2f780*/  SHFL.IDX PT, R84, R86, RZ, 0x1c1f ;  /* 0x001c1fff56547589 */ /* 0x0000a400000e0000 */
.L_x_5423:
[----:B------:R-:W-:Y:S02]  /*2f790*/  R2UR UR4, R74 ;  /* 0x000000004a0472ca */ /* 0x000fe400000e0000 */
[----:B------:R-:W-:-:S13]  /*2f7a0*/  R2UR UR5, R75 ;  /* 0x000000004b0572ca */ /* 0x000fda00000e0000 */
[----:B------:R-:W3:Y:S01]  /*2f7b0*/  LD.E R9, desc[UR4][R78.64+0xc] ;  /* 0x00000c044e097980 */ /* 0x000ee2000c101900 */
[----:B------:R-:W-:Y:S01]  /*2f7c0*/  BSSY B2, `(.L_x_5378) ;  /* 0x00001e7000027945 */ /* 0x000fe20003800000 */
[----:B---3--:R-:W-:-:S05]  /*2f7d0*/  IMAD R9, R2, -0x60, R9 ;  /* 0xffffffa002097824 */ /* 0x008fca00078e0209 */
[----:B------:R-:W-:-:S04]  /*2f7e0*/  VIMNMX R9, R9, 0x60, PT ;  /* 0x0000006009097848 */ /* 0x000fc80003fe0100 */
[----:B------:R-:W-:-:S13]  /*2f7f0*/  ISETP.GE.AND P1, PT, R116, R9, PT ;  /* 0x000000097400720c */ /* 0x000fda0003f26270 */
[----:B------:R-:W-:Y:S05]  /*2f800*/  @P1 BRA `(.L_x_5379) ;  /* 0x0000001c00881947 */ /* 0x000fea0003800000 */
[----:B------:R-:W-:Y:S02]  /*2f810*/  R2UR UR4, R74 ;  /* 0x000000004a0472ca */ /* 0x000fe400000e0000 */
[----:B------:R-:W-:-:S13]  /*2f820*/  R2UR UR5, R75 ;  /* 0x000000004b0572ca */ /* 0x000fda00000e0000 */
[----:B-----5:R-:W3:Y:S01]  /*2f830*/  LD.E.U8 R8, desc[UR4][R80.64] ;  /* 0x0000000450087980 */ /* 0x020ee2000c101100 */
[----:B------:R-:W-:Y:S01]  /*2f840*/  BSSY B3, `(.L_x_5380) ;  /* 0x000009e000037945 */ /* 0x000fe20003800000 */
[----:B---3--:R-:W-:-:S04]  /*2f850*/  LOP3.LUT R8, R8, 0x1, RZ, 0xc0, !PT ;  /* 0x0000000108087812 */ /* 0x008fc800078ec0ff */
[----:B------:R-:W-:-:S13]  /*2f860*/  ISETP.NE.U32.AND P1, PT, R8, 0x1, PT ;  /* 0x000000010800780c */ /* 0x000fda0003f25070 */
[----:B------:R-:W-:Y:S05]  /*2f870*/  @P1 BRA `(.L_x_5381) ;  /* 0x0000000800681947 */ /* 0x000fea0003800000 */
[----:B------:R-:W-:Y:S01]  /*2f880*/  LEA.HI R146, R88, R88, RZ, 0x1 ;  /* 0x0000005858927211 */ /* 0x000fe200078f08ff */
[----:B------:R-:W-:Y:S01]  /*2f890*/  IMAD.IADD R9, R87, 0x1, -R88 ;  /* 0x0000000157097824 */ /* 0x000fe200078e0a58 */
[----:B------:R-:W-:Y:S02]  /*2f8a0*/  LEA.HI R13, R126, R117, RZ, 0x5 ;  /* 0x000000757e0d7211 */ /* 0x000fe400078f28ff */
[----:B------:R-:W-:Y:S02]  /*2f8b0*/  SHF.R.S32.HI R146, RZ, 0x1, R146 ;  /* 0x00000001ff927819 */ /* 0x000fe40000011492 */
[----:B------:R-:W-:Y:S01]  /*2f8c0*/  R2UR UR4, R74 ;  /* 0x000000004a0472ca */ /* 0x000fe200000e0000 */
[----:B------:R-:W-:Y:S01]  /*2f8d0*/  IMAD.SHL.U32 R13, R13, 0x10, RZ ;  /* 0x000000100d0d7824 */ /* 0x000fe200078e00ff */
[----:B------:R-:W-:Y:S02]  /*2f8e0*/  ISETP.GE.AND P1, PT, R91, R146, PT ;  /* 0x000000925b00720c */ /* 0x000fe40003f26270 */
[----:B------:R-:W-:-:S02]  /*2f8f0*/  R2UR UR5, R75 ;  /* 0x000000004b0572ca */ /* 0x000fc400000e0000 */
[----:B------:R-:W-:Y:S02]  /*2f900*/  SEL R8, R146, RZ, P1 ;  /* 0x000000ff92087207 */ /* 0x000fe40000800000 */
[----:B------:R-:W-:Y:S02]  /*2f910*/  SEL R11, R88, R9, !P1 ;  /* 0x00000009580b7207 */ /* 0x000fe40004800000 */
[----:B------:R-:W-:Y:S01]  /*2f920*/  LOP3.LUT R13, R13, 0xfffffe00, RZ, 0xc0, !PT ;  /* 0xfffffe000d0d7812 */ /* 0x000fe200078ec0ff */
[----:B------:R-:W-:Y:S01]  /*2f930*/  IMAD.IADD R8, R91, 0x1, R8 ;  /* 0x000000015b087824 */ /* 0x000fe200078e0208 */
[----:B------:R-:W-:Y:S02]  /*2f940*/  SHF.R.S32.HI R12, RZ, 0x1f, R11 ;  /* 0x0000001fff0c7819 */ /* 0x000fe4000001140b */
[----:B------:R-:W-:Y:S02]  /*2f950*/  R2UR UR6, R74 ;  /* 0x000000004a0672ca */ /* 0x000fe400000e0000 */
[----:B------:R-:W-:-:S02]  /*2f960*/  SHF.R.S32.HI R9, RZ, 0x1f, R8 ;  /* 0x0000001fff097819 */ /* 0x000fc40000011408 */
[----:B------:R-:W-:Y:S01]  /*2f970*/  LEA.HI R11, R12, R11, RZ, 0x4 ;  /* 0x0000000b0c0b7211 */ /* 0x000fe200078f20ff */
[----:B------:R-:W-:Y:S01]  /*2f980*/  IMAD.SHL.U32 R12, R116, 0x40, RZ ;  /* 0x00000040740c7824 */ /* 0x000fe200078e00ff */
[CC--:B------:R-:W-:Y:S02]  /*2f990*/  LEA.HI R10, R9.reuse, R8.reuse, RZ, 0x3 ;  /* 0x00000008090a7211 */ /* 0x0c0fe400078f18ff */
[----:B------:R-:W-:Y:S02]  /*2f9a0*/  LEA.HI R8, R9, R8, RZ, 0x6 ;  /* 0x0000000809087211 */ /* 0x000fe400078f30ff */
[----:B------:R-:W-:Y:S02]  /*2f9b0*/  SHF.R.S32.HI R136, RZ, 0x3, R10 ;  /* 0x00000003ff887819 */ /* 0x000fe4000001140a */
[----:B------:R-:W-:Y:S02]  /*2f9c0*/  LOP3.LUT R12, R12, 0x1c0, RZ, 0xc0, !PT ;  /* 0x000001c00c0c7812 */ /* 0x000fe400078ec0ff */
[----:B------:R-:W-:-:S02]  /*2f9d0*/  LEA.HI.SX32 R11, R11, R136, 0x1c ;  /* 0x000000880b0b7211 */ /* 0x000fc400078fe2ff */
[----:B------:R-:W-:Y:S02]  /*2f9e0*/  SHF.R.U32.HI R9, RZ, 0x3, R12 ;  /* 0x00000003ff097819 */ /* 0x000fe4000001160c */
[----:B------:R-:W-:Y:S01]  /*2f9f0*/  SHF.R.S32.HI R14, RZ, 0x1f, R11 ;  /* 0x0000001fff0e7819 */ /* 0x000fe2000001140b */
[----:B------:R-:W-:Y:S01]  /*2fa00*/  IMAD.SHL.U32 R135, R11, 0x8, RZ ;  /* 0x000000080b877824 */ /* 0x000fe200078e00ff */
[----:B------:R-:W-:Y:S02]  /*2fa10*/  SHF.R.S32.HI R8, RZ, 0x6, R8 ;  /* 0x00000006ff087819 */ /* 0x000fe40000011408 */
[----:B------:R-:W-:Y:S02]  /*2fa20*/  LEA.HI R14, R14, R11, RZ, 0x3 ;  /* 0x0000000b0e0e7211 */ /* 0x000fe400078f18ff */
[----:B------:R-:W-:Y:S01]  /*2fa30*/  LOP3.LUT R10, R12, 0x38, R10, 0xf8, !PT ;  /* 0x000000380c0a7812 */ /* 0x000fe200078ef80a */
[----:B------:R-:W-:Y:S01]  /*2fa40*/  IMAD R8, R8, 0x1800, R13 ;  /* 0x0000180008087824 */ /* 0x000fe200078e020d */
[----:B------:R-:W-:-:S02]  /*2fa50*/  SHF.R.S32.HI R14, RZ, 0x3, R14 ;  /* 0x00000003ff0e7819 */ /* 0x000fc4000001140e */
[----:B------:R-:W-:Y:S02]  /*2fa60*/  LOP3.LUT R12, R12, 0x38, R135, 0xf8, !PT ;  /* 0x000000380c0c7812 */ /* 0x000fe400078ef887 */
[-C--:B------:R-:W-:Y:S01]  /*2fa70*/  LOP3.LUT R11, R10, R9.reuse, RZ, 0x3c, !PT ;  /* 0x000000090a0b7212 */ /* 0x080fe200078e3cff */
[----:B------:R-:W-:Y:S01]  /*2fa80*/  IMAD R14, R14, 0x1800, R13 ;  /* 0x000018000e0e7824 */ /* 0x000fe200078e020d */
[----:B------:R-:W-:Y:S02]  /*2fa90*/  LOP3.LUT R9, R12, R9, RZ, 0x3c, !PT ;  /* 0x000000090c097212 */ /* 0x000fe400078e3cff */
[----:B------:R-:W-:Y:S01]  /*2faa0*/  R2UR UR7, R75 ;  /* 0x000000004b0772ca */ /* 0x000fe200000e0000 */
[----:B------:R-:W-:Y:S02]  /*2fab0*/  IMAD.IADD R8, R8, 0x1, R11 ;  /* 0x0000000108087824 */ /* 0x000fe400078e020b */
[----:B------:R-:W-:-:S03]  /*2fac0*/  IMAD.IADD R14, R14, 0x1, R9 ;  /* 0x000000010e0e7824 */ /* 0x000fc600078e0209 */
[C---:B------:R-:W-:Y:S02]  /*2fad0*/  IADD3 R9, P1, R89.reuse, R8, RZ ;  /* 0x0000000859097210 */ /* 0x040fe40007f3e0ff */
[----:B------:R-:W-:-:S03]  /*2fae0*/  IADD3 R11, P2, R89, R14, RZ ;  /* 0x0000000e590b7210 */ /* 0x000fc60007f5e0ff */
[--C-:B------:R-:W-:Y:S01]  /*2faf0*/  IMAD.X R13, RZ, RZ, R90.reuse, P1 ;  /* 0x000000ffff0d7224 */ /* 0x100fe200008e065a */
[-C--:B------:R-:W-:Y:S01]  /*2fb00*/  LEA R8, P1, R9, R82.reuse, 0x1 ;  /* 0x0000005209087211 */ /* 0x080fe200078208ff */
[----:B------:R-:W-:Y:S01]  /*2fb10*/  IMAD.X R10, RZ, RZ, R90, P2 ;  /* 0x000000ffff0a7224 */ /* 0x000fe200010e065a */
[----:B------:R-:W-:Y:S02]  /*2fb20*/  LEA R12, P2, R11, R82, 0x1 ;  /* 0x000000520b0c7211 */ /* 0x000fe400078408ff */
[-C--:B------:R-:W-:Y:S02]  /*2fb30*/  LEA.HI.X R9, R9, R83.reuse, R13, 0x1, P1 ;  /* 0x0000005309097211 */ /* 0x080fe400008f0c0d */
[----:B------:R-:W-:Y:S02]  /*2fb40*/  ISETP.GE.AND P1, PT, R91, R146, PT ;  /* 0x000000925b00720c */ /* 0x000fe40003f26270 */
[----:B------:R-:W-:Y:S01]  /*2fb50*/  LEA.HI.X R13, R11, R83, R10, 0x1, P2 ;  /* 0x000000530b0d7211 */ /* 0x000fe200010f0c0a */
[----:B------:R-:W-:Y:S01]  /*2fb60*/  BSSY B4, `(.L_x_5382) ;  /* 0x0000062000047945 */ /* 0x000fe20003800000 */
[----:B------:R-:W5:Y:S01]  /*2fb70*/  LD.E.128 R8, desc[UR4][R8.64] ;  /* 0x0000000408087980 */ /* 0x000f62000c101d00 */
[----:B------:R-:W-:-:S03]  /*2fb80*/  ISETP.GE.AND P2, PT, R135, R87, PT ;  /* 0x000000578700720c */ /* 0x000fc60003f46270 */
[----:B------:R-:W5:Y:S05]  /*2fb90*/  LD.E.128 R12, desc[UR6][R12.64] ;  /* 0x000000060c0c7980 */ /* 0x000f6a000c101d00 */
[----:B------:R-:W-:Y:S05]  /*2fba0*/  @P1 BRA `(.L_x_5383) ;  /* 0x0000000400741947 */ /* 0x000fea0003800000 */
[----:B------:R-:W-:Y:S01]  /*2fbb0*/  SHF.R.U32.HI R153, RZ, 0x10, R41 ;  /* 0x00000010ff997819 */ /* 0x000fe20000011629 */
[----:B-----5:R-:W-:Y:S01]  /*2fbc0*/  IMAD.U32 R151, R13, 0x10000, RZ ;  /* 0x000100000d977824 */ /* 0x020fe200078e00ff */
[----:B------:R-:W-:Y:S01]  /*2fbd0*/  SHF.R.U32.HI R146, RZ, 0x10, R29 ;  /* 0x00000010ff927819 */ /* 0x000fe2000001161d */
[----:B------:R-:W-:Y:S01]  /*2fbe0*/  IMAD.U32 R149, R15, 0x10000, RZ ;  /* 0x000100000f957824 */ /* 0x000fe200078e00ff */
[----:B------:R-:W-:Y:S02]  /*2fbf0*/  PRMT R140, R140, 0x5410, R153 ;  /* 0x000054108c8c7816 */ /* 0x000fe40000000099 */
[----:B------:R-:W-:Y:S02]  /*2fc00*/  SHF.R.U64 R28, R28, 0x10, R29 ;  /* 0x000000101c1c7819 */ /* 0x000fe4000000121d */
[----:B------:R-:W-:Y:S01]  /*2fc10*/  PRMT R143, R143, 0x5410, R146 ;  /* 0x000054108f8f7816 */ /* 0x000fe20000000092 */
[----:B------:R-:W-:Y:S01]  /*2fc20*/  IMAD.U32 R146, R140, 0x10000, RZ ;  /* 0x000100008c927824 */ /* 0x000fe200078e00ff */
[----:B------:R-:W-:-:S02]  /*2fc30*/  SHF.R.U64 R29, R30, 0x10, R31 ;  /* 0x000000101e1d7819 */ /* 0x000fc4000000121f */
[----:B------:R-:W-:Y:S02]  /*2fc40*/  SHF.R.U32.HI R148, RZ, 0x10, R31 ;  /* 0x00000010ff947819 */ /* 0x000fe4000001161f */
[----:B------:R-:W-:Y:S02]  /*2fc50*/  SHF.R.U32.HI R150, RZ, 0x10, R43 ;  /* 0x00000010ff967819 */ /* 0x000fe4000001162b */
[----:B------:R-:W-:Y:S01]  /*2fc60*/  PRMT R141, R141, 0x5410, R28 ;  /* 0x000054108d8d7816 */ /* 0x000fe2000000001c */
[----:B------:R-:W-:Y:S01]  /*2fc70*/  IMAD.U32 R28, R143, 0x10000, RZ ;  /* 0x000100008f1c7824 */ /* 0x000fe200078e00ff */
[----:B------:R-:W-:Y:S01]  /*2fc80*/  SHF.R.U64 R31, R40, 0x10, R41 ;  /* 0x00000010281f7819 */ /* 0x000fe20000001229 */
[----:B------:R-:W-:Y:S01]  /*2fc90*/  IMAD.U32 R40, R10, 0x10000, RZ ;  /* 0x000100000a287824 */ /* 0x000fe200078e00ff */
[----:B------:R-:W-:Y:S01]  /*2fca0*/  SHF.R.U64 R145, R42, 0x10, R43 ;  /* 0x000000102a917819 */ /* 0x000fe2000000122b */
[----:B------:R-:W-:Y:S01]  /*2fcb0*/  IMAD.U32 R42, R9, 0x10000, RZ ;  /* 0x00010000092a7824 */ /* 0x000fe200078e00ff */
[----:B------:R-:W-:Y:S01]  /*2fcc0*/  PRMT R142, R142, 0x5410, R29 ;  /* 0x000054108e8e7816 */ /* 0x000fe2000000001d */
[----:B------:R-:W-:Y:S01]  /*2fcd0*/  FMUL.FTZ R29, R151, R146 ;  /* 0x00000092971d7220 */ /* 0x000fe20000410000 */
[----:B------:R-:W-:Y:S01]  /*2fce0*/  PRMT R139, R139, 0x5410, R150 ;  /* 0x000054108b8b7816 */ /* 0x000fe20000000096 */
[-C--:B------:R-:W-:Y:S01]  /*2fcf0*/  FMUL.FTZ R151, R151, R28.reuse ;  /* 0x0000001c97977220 */ /* 0x080fe20000410000 */
[----:B------:R-:W-:Y:S01]  /*2fd00*/  PRMT R144, R144, 0x5410, R31 ;  /* 0x0000541090907816 */ /* 0x000fe2000000001f */
[C---:B------:R-:W-:Y:S01]  /*2fd10*/  FFMA.FTZ R28, R42.reuse, R28, -R29 ;  /* 0x0000001c2a1c7223 */ /* 0x040fe2000001081d */
[----:B------:R-:W-:Y:S01]  /*2fd20*/  LOP3.LUT R147, R13, 0xffff0000, RZ, 0xc0, !PT ;  /* 0xffff00000d937812 */ /* 0x000fe200078ec0ff */
[----:B------:R-:W-:Y:S01]  /*2fd30*/  FFMA.FTZ R42, R42, R146, R151 ;  /* 0x000000922a2a7223 */ /* 0x000fe20000010097 */
[----:B------:R-:W-:Y:S01]  /*2fd40*/  LOP3.LUT R31, R140, 0xffff0000, RZ, 0xc0, !PT ;  /* 0xffff00008c1f7812 */ /* 0x000fe200078ec0ff */
[----:B------:R-:W-:Y:S01]  /*2fd50*/  IMAD.U32 R43, R11, 0x10000, RZ ;  /* 0x000100000b2b7824 */ /* 0x000fe200078e00ff */
[----:B------:R-:W-:Y:S01]  /*2fd60*/  LOP3.LUT R29, R143, 0xffff0000, RZ, 0xc0, !PT ;  /* 0xffff00008f1d7812 */ /* 0x000fe200078ec0ff */
[----:B------:R-:W-:Y:S01]  /*2fd70*/  IMAD.U32 R13, R12, 0x10000, RZ ;  /* 0x000100000c0d7824 */ /* 0x000fe200078e00ff */
[----:B------:R-:W-:Y:S01]  /*2fd80*/  PRMT R137, R137, 0x5410, R148 ;  /* 0x0000541089897816 */ /* 0x000fe20000000094 */
[----:B------:R-:W-:Y:S01]  /*2fd90*/  IMAD.U32 R148, R139, 0x10000, RZ ;  /* 0x000100008b947824 */ /* 0x000fe200078e00ff */
        /* <DEDUP_REMOVED lines=8> */
[-C--:B------:R-:W-:Y:S01]  /*2fe20*/  FFMA.FTZ R30, R43, R140.reuse, -R146 ;  /* 0x0000008c2b1e7223 */ /* 0x080fe20000010892 */
[----:B------:R-:W-:Y:S01]  /*2fe30*/  LOP3.LUT R150, R139, 0xffff0000, RZ, 0xc0, !PT ;  /* 0xffff00008b967812 */ /* 0x000fe200078ec0ff */
[----:B------:R-:W-:Y:S01]  /*2fe40*/  FMUL.FTZ R149, R149, R140 ;  /* 0x0000008c95957220 */ /* 0x000fe20000410000 */
[----:B------:R-:W-:Y:S01]  /*2fe50*/  LOP3.LUT R146, R137, 0xffff0000, RZ, 0xc0, !PT ;  /* 0xffff000089927812 */ /* 0x000fe200078ec0ff */
[----:B------:R-:W-:Y:S01]  /*2fe60*/  IMAD.U32 R140, R141, 0x10000, RZ ;  /* 0x000100008d8c7824 */ /* 0x000fe200078e00ff */
[----:B------:R-:W-:Y:S01]  /*2fe70*/  LOP3.LUT R11, R11, 0xffff0000, RZ, 0xc0, !PT ;  /* 0xffff00000b0b7812 */ /* 0x000fe200078ec0ff */
[----:B------:R-:W-:Y:S01]  /*2fe80*/  FFMA.FTZ R43, R43, R148, R149 ;  /* 0x000000942b2b7223 */ /* 0x000fe20000010095 */
[----:B------:R-:W-:Y:S01]  /*2fe90*/  LOP3.LUT R12, R12, 0xffff0000, RZ, 0xc0, !PT ;  /* 0xffff00000c0c7812 */ /* 0x000fe200078ec0ff */
[C---:B------:R-:W-:Y:S01]  /*2fea0*/  FMUL.FTZ R152, R15.reuse, R150 ;  /* 0x000000960f987220 */ /* 0x040fe20000410000 */
[-C--:B------:R-:W-:Y:S01]  /*2feb0*/  FMUL.FTZ R154, R15, R146.reuse ;  /* 0x000000920f9a7220 */ /* 0x080fe20000410000 */
[C---:B------:R-:W-:Y:S01]  /*2fec0*/  LOP3.LUT R137, R144.reuse, 0xffff0000, RZ, 0xc0, !PT ;  /* 0xffff000090897812 */ /* 0x040fe200078ec0ff */
[----:B------:R-:W-:Y:S01]  /*2fed0*/  IMAD.U32 R148, R144, 0x10000, RZ ;  /* 0x0001000090947824 */ /* 0x000fe200078e00ff */
[----:B------:R-:W-:Y:S01]  /*2fee0*/  LOP3.LUT R141, R141, 0xffff0000, RZ, 0xc0, !PT ;  /* 0xffff00008d8d7812 */ /* 0x000fe200078ec0ff */
[C---:B------:R-:W-:Y:S01]  /*2fef0*/  IMAD.U32 R9, R8.reuse, 0x10000, RZ ;  /* 0x0001000008097824 */ /* 0x040fe200078e00ff */
[----:B------:R-:W-:Y:S01]  /*2ff00*/  LOP3.LUT R8, R8, 0xffff0000, RZ, 0xc0, !PT ;  /* 0xffff000008087812 */ /* 0x000fe200078ec0ff */
[C---:B------:R-:W-:Y:S01]  /*2ff10*/  FFMA.FTZ R15, R11.reuse, R146, -R152 ;  /* 0x000000920b0f7223 */ /* 0x040fe20000010898 */
[----:B------:R-:W-:Y:S01]  /*2ff20*/  FFMA.FTZ R154, R11, R150, R154 ;  /* 0x000000960b9a7223 */ /* 0x000fe2000001009a */
[----:B------:R-:W-:Y:S01]  /*2ff30*/  PRMT R138, R138, 0x5410, R145 ;  /* 0x000054108a8a7816 */ /* 0x000fe20000000091 */
[C---:B------:R-:W-:Y:S01]  /*2ff40*/  FMUL.FTZ R144, R13.reuse, R148 ;  /* 0x000000940d907220 */ /* 0x040fe20000410000 */
[C---:B------:R-:W-:Y:S01]  /*2ff50*/  FMUL.FTZ R11, R12.reuse, R137 ;  /* 0x000000890c0b7220 */ /* 0x040fe20000410000 */
[----:B------:R-:W-:Y:S01]  /*2ff60*/  FMUL.FTZ R13, R13, R140 ;  /* 0x0000008c0d0d7220 */ /* 0x000fe20000410000 */
[-C--:B------:R-:W-:Y:S01]  /*2ff70*/  FMUL.FTZ R139, R12, R141.reuse ;  /* 0x0000008d0c8b7220 */ /* 0x080fe20000410000 */
[----:B------:R-:W-:Y:S01]  /*2ff80*/  LOP3.LUT R41, R10, 0xffff0000, RZ, 0xc0, !PT ;  /* 0xffff00000a297812 */ /* 0x000fe200078ec0ff */
[----:B------:R-:W-:Y:S01]  /*2ff90*/  FFMA.FTZ R141, R8, R141, -R11 ;  /* 0x0000008d088d7223 */ /* 0x000fe2000001080b */
[----:B------:R-:W-:-:S02]  /*2ffa0*/  IMAD.U32 R10, R14, 0x10000, RZ ;  /* 0x000100000e0a7824 */ /* 0x000fc400078e00ff */
[C---:B------:R-:W-:Y:S01]  /*2ffb0*/  FFMA.FTZ R144, R9.reuse, R140, -R144 ;  /* 0x0000008c09907223 */ /* 0x040fe20000010890 */
[----:B------:R-:W-:Y:S01]  /*2ffc0*/  FFMA.FTZ R13, R9, R148, R13 ;  /* 0x00000094090d7223 */ /* 0x000fe2000001000d */
[----:B------:R-:W-:Y:S01]  /*2ffd0*/  IMAD.U32 R11, R138, 0x10000, RZ ;  /* 0x000100008a0b7824 */ /* 0x000fe200078e00ff */
[----:B------:R-:W-:Y:S01]  /*2ffe0*/  LOP3.LUT R14, R14, 0xffff0000, RZ, 0xc0, !PT ;  /* 0xffff00000e0e7812 */ /* 0x000fe200078ec0ff */
[----:B------:R-:W-:Y:S01]  /*2fff0*/  IMAD.U32 R9, R142, 0x10000, RZ ;  /* 0x000100008e097824 */ /* 0x000fe200078e00ff */
[----:B------:R-:W-:Y:S01]  /*30000*/  LOP3.LUT R138, R138, 0xffff0000, RZ, 0xc0, !PT ;  /* 0xffff00008a8a7812 */ /* 0x000fe200078ec0ff */
[----:B------:R-:W-:Y:S01]  /*30010*/  FFMA.FTZ R8, R8, R137, R139 ;  /* 0x0000008908087223 */ /* 0x000fe2000001008b */
[----:B------:R-:W-:Y:S01]  /*30020*/  LOP3.LUT R142, R142, 0xffff0000, RZ, 0xc0, !PT ;  /* 0xffff00008e8e7812 */ /* 0x000fe200078ec0ff */
[C---:B------:R-:W-:Y:S01]  /*30030*/  FMUL.FTZ R137, R10.reuse, R11 ;  /* 0x0000000b0a897220 */ /* 0x040fe20000410000 */
[-C--:B------:R-:W-:Y:S01]  /*30040*/  FMUL.FTZ R10, R10, R9.reuse ;  /* 0x000000090a0a7220 */ /* 0x080fe20000410000 */
[C---:B------:R-:W-:Y:S01]  /*30050*/  FMUL.FTZ R12, R14.reuse, R138 ;  /* 0x0000008a0e0c7220 */ /* 0x040fe20000410000 */
        /* <DEDUP_REMOVED lines=15> */
[----:B------:R-:W-:-:S02]  /*30150*/  IMAD.MOV.U32 R8, RZ, RZ, R144 ;  /* 0x000000ffff087224 */ /* 0x000fc400078e0090 */
[----:B------:R-:W-:Y:S02]  /*30160*/  IMAD.MOV.U32 R12, RZ, RZ, R30 ;  /* 0x000000ffff0c7224 */ /* 0x000fe400078e001e */
[----:B------:R-:W-:-:S07]  /*30170*/  IMAD.MOV.U32 R14, RZ, RZ, R28 ;  /* 0x000000ffff0e7224 */ /* 0x000fce00078e001c */
.L_x_5383:
[----:B------:R-:W-:Y:S05]  /*30180*/  BSYNC B4 ;  /* 0x0000000000047941 */ /* 0x000fea0003800000 */
.L_x_5382:
[----:B------:R-:W-:Y:S01]  /*30190*/  R2UR UR4, R74 ;  /* 0x000000004a0472ca */ /* 0x000fe200000e0000 */
[----:B------:R-:W-:Y:S01]  /*301a0*/  IMAD.SHL.U32 R29, R136, 0x8, RZ ;  /* 0x00000008881d7824 */ /* 0x000fe200078e00ff */
[----:B------:R-:W-:Y:S01]  /*301b0*/  R2UR UR5, R75 ;  /* 0x000000004b0572ca */ /* 0x000fe200000e0000 */
[--C-:B-12---:R-:W-:Y:S01]  /*301c0*/  @!P2 IMAD.WIDE R30, R135, 0x2, R84.reuse ;  /* 0x00000002871ea825 */ /* 0x106fe200078e0254 */
[----:B------:R-:W-:Y:S02]  /*301d0*/  @!P2 R2UR UR6, R74 ;  /* 0x000000004a06a2ca */ /* 0x000fe400000e0000 */
[----:B------:R-:W-:Y:S01]  /*301e0*/  @!P2 R2UR UR7, R75 ;  /* 0x000000004b07a2ca */ /* 0x000fe200000e0000 */
[----:B------:R-:W-:-:S08]  /*301f0*/  IMAD.WIDE R28, R29, 0x2, R84 ;  /* 0x000000021d1c7825 */ /* 0x000fd000078e0254 */
[----:B-----5:R3:W-:Y:S04]  /*30200*/  ST.E.128 desc[UR4][R28.64], R8 ;  /* 0x000000081c007985 */ /* 0x0207e8000c101d04 */
[----:B------:R3:W-:Y:S02]  /*30210*/  @!P2 ST.E.128 desc[UR6][R30.64], R12 ;  /* 0x0000000c1e00a985 */ /* 0x0007e4000c101d06 */
.L_x_5381:
[----:B------:R-:W-:Y:S05]  /*30220*/  BSYNC B3 ;  /* 0x0000000000037941 */ /* 0x000fea0003800000 */
.L_x_5380:
[----:B------:R-:W-:Y:S02]  /*30230*/  R2UR UR4, R74 ;  /* 0x000000004a0472ca */ /* 0x000fe400000e0000 */
[----:B------:R-:W-:-:S13]  /*30240*/  R2UR UR5, R75 ;  /* 0x000000004b0572ca */ /* 0x000fda00000e0000 */
[----:B---3--:R-:W3:Y:S01]  /*30250*/  LD.E.U8 R8, desc[UR4][R80.64] ;  /* 0x0000000450087980 */ /* 0x008ee2000c101100 */
[----:B------:R-:W-:Y:S01]  /*30260*/  BSSY B3, `(.L_x_5384) ;  /* 0x000009b000037945 */ /* 0x000fe20003800000 */
[----:B---3--:R-:W-:-:S13]  /*30270*/  LOP3.LUT P1, RZ, R8, 0x2, RZ, 0xc0, !PT ;  /* 0x0000000208ff7812 */ /* 0x008fda000782c0ff */
[----:B------:R-:W-:Y:S05]  /*30280*/  @!P1 BRA `(.L_x_5385) ;  /* 0x0000000800609947 */ /* 0x000fea0003800000 */
[----:B------:R-:W-:Y:S02]  /*30290*/  R2UR UR4, R74 ;  /* 0x000000004a0472ca */ /* 0x000fe400000e0000 */
[----:B------:R-:W-:-:S13]  /*302a0*/  R2UR UR5, R75 ;  /* 0x000000004b0572ca */ /* 0x000fda00000e0000 */
[----:B------:R-:W3:Y:S01]  /*302b0*/  LD.E R8, desc[UR4][R78.64+0x4] ;  /* 0x000004044e087980 */ /* 0x000ee2000c101900 */
[----:B------:R-:W-:Y:S01]  /*302c0*/  VIADD R30, R91, 0x20 ;  /* 0x000000205b1e7836 */ /* 0x000fe20000000000 */
[----:B------:R-:W-:Y:S01]  /*302d0*/  LEA.HI R13, R126, R117, RZ, 0x5 ;  /* 0x000000757e0d7211 */ /* 0x000fe200078f28ff */
[----:B------:R-:W-:Y:S01]  /*302e0*/  IMAD.IADD R11, R87, 0x1, -R88 ;  /* 0x00000001570b7824 */ /* 0x000fe200078e0a58 */
[----:B------:R-:W-:Y:S02]  /*302f0*/  R2UR UR6, R74 ;  /* 0x000000004a0672ca */ /* 0x000fe400000e0000 */
[----:B------:R-:W-:Y:S01]  /*30300*/  R2UR UR7, R75 ;  /* 0x000000004b0772ca */ /* 0x000fe200000e0000 */
[----:B------:R-:W-:-:S05]  /*30310*/  IMAD.SHL.U32 R14, R13, 0x10, RZ ;  /* 0x000000100d0e7824 */ /* 0x000fca00078e00ff */
[----:B------:R-:W-:Y:S01]  /*30320*/  LOP3.LUT R15, R14, 0xfffffe00, RZ, 0xc0, !PT ;  /* 0xfffffe000e0f7812 */ /* 0x000fe200078ec0ff */
[----:B------:R-:W-:Y:S01]  /*30330*/  BSSY B4, `(.L_x_5386) ;  /* 0x0000084000047945 */ /* 0x000fe20003800000 */
[----:B---3--:R-:W-:-:S04]  /*30340*/  LEA.HI R31, R8, R8, RZ, 0x1 ;  /* 0x00000008081f7211 */ /* 0x008fc800078f08ff */
[----:B------:R-:W-:-:S04]  /*30350*/  SHF.R.S32.HI R31, RZ, 0x1, R31 ;  /* 0x00000001ff1f7819 */ /* 0x000fc8000001141f */
[----:B------:R-:W-:-:S04]  /*30360*/  ISETP.GE.AND P1, PT, R30, R31, PT ;  /* 0x0000001f1e00720c */ /* 0x000fc80003f26270 */
[----:B------:R-:W-:Y:S02]  /*30370*/  SEL R9, R31, RZ, P1 ;  /* 0x000000ff1f097207 */ /* 0x000fe40000800000 */
[----:B------:R-:W-:-:S03]  /*30380*/  SEL R11, R88, R11, !P1 ;  /* 0x0000000b580b7207 */ /* 0x000fc60004800000 */
[----:B------:R-:W-:Y:S01]  /*30390*/  IMAD.IADD R9, R30, 0x1, R9 ;  /* 0x000000011e097824 */ /* 0x000fe200078e0209 */
[----:B------:R-:W-:-:S04]  /*303a0*/  SHF.R.S32.HI R12, RZ, 0x1f, R11 ;  /* 0x0000001fff0c7819 */ /* 0x000fc8000001140b */
[----:B------:R-:W-:Y:S02]  /*303b0*/  SHF.R.S32.HI R8, RZ, 0x1f, R9 ;  /* 0x0000001fff087819 */ /* 0x000fe40000011409 */
[----:B------:R-:W-:Y:S01]  /*303c0*/  LEA.HI R11, R12, R11, RZ, 0x4 ;  /* 0x0000000b0c0b7211 */ /* 0x000fe200078f20ff */
[----:B------:R-:W-:Y:S01]  /*303d0*/  IMAD.SHL.U32 R12, R116, 0x40, RZ ;  /* 0x00000040740c7824 */ /* 0x000fe200078e00ff */
[CC--:B------:R-:W-:Y:S02]  /*303e0*/  LEA.HI R10, R8.reuse, R9.reuse, RZ, 0x3 ;  /* 0x00000009080a7211 */ /* 0x0c0fe400078f18ff */
[----:B------:R-:W-:Y:S02]  /*303f0*/  LEA.HI R8, R8, R9, RZ, 0x6 ;  /* 0x0000000908087211 */ /* 0x000fe400078f30ff */
[----:B------:R-:W-:Y:S02]  /*30400*/  SHF.R.S32.HI R28, RZ, 0x3, R10 ;  /* 0x00000003ff1c7819 */ /* 0x000fe4000001140a */
[----:B------:R-:W-:-:S02]  /*30410*/  LOP3.LUT R13, R12, 0x1c0, RZ, 0xc0, !PT ;  /* 0x000001c00c0d7812 */ /* 0x000fc400078ec0ff */
[----:B------:R-:W-:Y:S02]  /*30420*/  LEA.HI.SX32 R11, R11, R28, 0x1c ;  /* 0x0000001c0b0b7211 */ /* 0x000fe400078fe2ff */
[----:B------:R-:W-:Y:S02]  /*30430*/  SHF.R.U32.HI R14, RZ, 0x3, R13 ;  /* 0x00000003ff0e7819 */ /* 0x000fe4000001160d */
[----:B------:R-:W-:Y:S01]  /*30440*/  SHF.R.S32.HI R12, RZ, 0x1f, R11 ;  /* 0x0000001fff0c7819 */ /* 0x000fe2000001140b */
[----:B------:R-:W-:Y:S01]  /*30450*/  IMAD.SHL.U32 R29, R11, 0x8, RZ ;  /* 0x000000080b1d7824 */ /* 0x000fe200078e00ff */
[----:B------:R-:W-:Y:S02]  /*30460*/  SHF.R.S32.HI R8, RZ, 0x6, R8 ;  /* 0x00000006ff087819 */ /* 0x000fe40000011408 */
[----:B------:R-:W-:Y:S02]  /*30470*/  LOP3.LUT R10, R13, 0x38, R10, 0xf8, !PT ;  /* 0x000000380d0a7812 */ /* 0x000fe400078ef80a */
[----:B------:R-:W-:Y:S01]  /*30480*/  LEA.HI R12, R12, R11, RZ, 0x3 ;  /* 0x0000000b0c0c7211 */ /* 0x000fe200078f18ff */
[----:B------:R-:W-:Y:S01]  /*30490*/  IMAD R8, R8, 0x1800, R15 ;  /* 0x0000180008087824 */ /* 0x000fe200078e020f */
[----:B------:R-:W-:-:S02]  /*304a0*/  LOP3.LUT R9, R10, R14, RZ, 0x3c, !PT ;  /* 0x0000000e0a097212 */ /* 0x000fc400078e3cff */
[----:B------:R-:W-:Y:S02]  /*304b0*/  SHF.R.S32.HI R12, RZ, 0x3, R12 ;  /* 0x00000003ff0c7819 */ /* 0x000fe4000001140c */
[----:B------:R-:W-:Y:S01]  /*304c0*/  LOP3.LUT R11, R13, 0x38, R29, 0xf8, !PT ;  /* 0x000000380d0b7812 */ /* 0x000fe200078ef81d */
[----:B------:R-:W-:Y:S02]  /*304d0*/  IMAD.IADD R8, R8, 0x1, R9 ;  /* 0x0000000108087824 */ /* 0x000fe400078e0209 */
[----:B------:R-:W-:Y:S01]  /*304e0*/  IMAD R12, R12, 0x1800, R15 ;  /* 0x000018000c0c7824 */ /* 0x000fe200078e020f */
[----:B------:R-:W-:Y:S02]  /*304f0*/  LOP3.LUT R11, R11, R14, RZ, 0x3c, !PT ;  /* 0x0000000e0b0b7212 */ /* 0x000fe400078e3cff */
[----:B------:R-:W-:-:S03]  /*30500*/  IADD3 R9, P1, R89, R8, RZ ;  /* 0x0000000859097210 */ /* 0x000fc60007f3e0ff */
[----:B------:R-:W-:Y:S02]  /*30510*/  IMAD.IADD R12, R12, 0x1, R11 ;  /* 0x000000010c0c7824 */ /* 0x000fe400078e020b */
[--C-:B------:R-:W-:Y:S01]  /*30520*/  IMAD.X R13, RZ, RZ, R90.reuse, P1 ;  /* 0x000000ffff0d7224 */ /* 0x100fe200008e065a */
[----:B------:R-:W-:Y:S02]  /*30530*/  LEA R8, P1, R9, R82, 0x1 ;  /* 0x0000005209087211 */ /* 0x000fe400078208ff */
[----:B------:R-:W-:Y:S02]  /*30540*/  IADD3 R11, P2, R89, R12, RZ ;  /* 0x0000000c590b7210 */ /* 0x000fe40007f5e0ff */
[----:B------:R-:W-:Y:S02]  /*30550*/  LEA.HI.X R9, R9, R83, R13, 0x1, P1 ;  /* 0x0000005309097211 */ /* 0x000fe400008f0c0d */
[----:B------:R-:W-:Y:S01]  /*30560*/  ISETP.GE.AND P1, PT, R30, R31, PT ;  /* 0x0000001f1e00720c */ /* 0x000fe20003f26270 */
[----:B------:R-:W-:Y:S01]  /*30570*/  IMAD.X R10, RZ, RZ, R90, P2 ;  /* 0x000000ffff0a7224 */ /* 0x000fe200010e065a */
[----:B------:R-:W-:-:S04]  /*30580*/  LEA R12, P2, R11, R82, 0x1 ;  /* 0x000000520b0c7211 */ /* 0x000fc800078408ff */
[----:B------:R-:W-:Y:S02]  /*30590*/  LEA.HI.X R13, R11, R83, R10, 0x1, P2 ;  /* 0x000000530b0d7211 */ /* 0x000fe400010f0c0a */
[----:B------:R-:W5:Y:S01]  /*305a0*/  LD.E.128 R8, desc[UR4][R8.64] ;  /* 0x0000000408087980 */ /* 0x000f62000c101d00 */
[----:B------:R-:W-:-:S03]  /*305b0*/  ISETP.GE.AND P2, PT, R29, R87, PT ;  /* 0x000000571d00720c */ /* 0x000fc60003f46270 */
[----:B------:R-:W5:Y:S01]  /*305c0*/  LD.E.128 R12, desc[UR6][R12.64] ;  /* 0x000000060c0c7980 */ /* 0x000f62000c101d00 */
[----:B------:R-:W-:Y:S09]  /*305d0*/  @P1 BRA `(.L_x_5387) ;  /* 0x0000000400641947 */ /* 0x000ff20003800000 */
[----:B------:R-:W-:Y:S01]  /*305e0*/  SHF.R.U32.HI R137, RZ, 0x10, R25 ;  /* 0x00000010ff897819 */ /* 0x000fe20000011619 */
[----:B-----5:R-:W-:Y:S01]  /*305f0*/  IMAD.U32 R31, R11, 0x10000, RZ ;  /* 0x000100000b1f7824 */ /* 0x020fe200078e00ff */
[----:B------:R-:W-:Y:S02]  /*30600*/  SHF.R.U32.HI R43, RZ, 0x10, R37 ;  /* 0x00000010ff2b7819 */ /* 0x000fe40000011625 */
[----:B------:R-:W-:Y:S02]  /*30610*/  PRMT R130, R130, 0x5410, R137 ;  /* 0x0000541082827816 */ /* 0x000fe40000000089 */
[----:B------:R-:W-:Y:S02]  /*30620*/  PRMT R134, R134, 0x5410, R43 ;  /* 0x0000541086867816 */ /* 0x000fe4000000002b */
[--C-:B------:R-:W-:Y:S02]  /*30630*/  SHF.R.U64 R136, R26, 0x10, R27.reuse ;  /* 0x000000101a887819 */ /* 0x100fe4000000121b */
[----:B------:R-:W-:-:S02]  /*30640*/  SHF.R.U32.HI R135, RZ, 0x10, R27 ;  /* 0x00000010ff877819 */ /* 0x000fc4000001161b */
[----:B------:R-:W-:Y:S01]  /*30650*/  SHF.R.U64 R42, R36, 0x10, R37 ;  /* 0x00000010242a7819 */ /* 0x000fe20000001225 */
[----:B------:R-:W-:Y:S01]  /*30660*/  IMAD.U32 R37, R13, 0x10000, RZ ;  /* 0x000100000d257824 */ /* 0x000fe200078e00ff */
[--C-:B------:R-:W-:Y:S01]  /*30670*/  SHF.R.U64 R40, R38, 0x10, R39.reuse ;  /* 0x0000001026287819 */ /* 0x100fe20000001227 */
[----:B------:R-:W-:Y:S01]  /*30680*/  IMAD.U32 R36, R9, 0x10000, RZ ;  /* 0x0001000009247824 */ /* 0x000fe200078e00ff */
[----:B------:R-:W-:Y:S01]  /*30690*/  SHF.R.U32.HI R41, RZ, 0x10, R39 ;  /* 0x00000010ff297819 */ /* 0x000fe20000011627 */
[----:B------:R-:W-:Y:S01]  /*306a0*/  IMAD.U32 R39, R15, 0x10000, RZ ;  /* 0x000100000f277824 */ /* 0x000fe200078e00ff */
[----:B------:R-:W-:Y:S01]  /*306b0*/  LOP3.LUT R38, R13, 0xffff0000, RZ, 0xc0, !PT ;  /* 0xffff00000d267812 */ /* 0x000fe200078ec0ff */
[----:B------:R-:W-:Y:S01]  /*306c0*/  IMAD.U32 R13, R130, 0x10000, RZ ;  /* 0x00010000820d7824 */ /* 0x000fe200078e00ff */
[----:B------:R-:W-:Y:S01]  /*306d0*/  LOP3.LUT R27, R15, 0xffff0000, RZ, 0xc0, !PT ;  /* 0xffff00000f1b7812 */ /* 0x000fe200078ec0ff */
[----:B------:R-:W-:Y:S01]  /*306e0*/  IMAD.U32 R15, R134, 0x10000, RZ ;  /* 0x00010000860f7824 */ /* 0x000fe200078e00ff */
[----:B------:R-:W-:Y:S01]  /*306f0*/  PRMT R128, R128, 0x5410, R135 ;  /* 0x0000541080807816 */ /* 0x000fe20000000087 */
[C---:B------:R-:W-:Y:S01]  /*30700*/  FMUL.FTZ R135, R37.reuse, R13 ;  /* 0x0000000d25877220 */ /* 0x040fe20000410000 */
[----:B------:R-:W-:Y:S01]  /*30710*/  PRMT R132, R132, 0x5410, R41 ;  /* 0x0000541084847816 */ /* 0x000fe20000000029 */
[-C--:B------:R-:W-:Y:S01]  /*30720*/  FMUL.FTZ R43, R37, R15.reuse ;  /* 0x0000000f252b7220 */ /* 0x080fe20000410000 */
[----:B------:R-:W-:Y:S01]  /*30730*/  PRMT R131, R131, 0x5410, R40 ;  /* 0x0000541083837816 */ /* 0x000fe20000000028 */
[----:B------:R-:W-:Y:S01]  /*30740*/  FFMA.FTZ R15, R36, R15, R135 ;  /* 0x0000000f240f7223 */ /* 0x000fe20000010087 */
[----:B------:R-:W-:Y:S01]  /*30750*/  LOP3.LUT R41, R134, 0xffff0000, RZ, 0xc0, !PT ;  /* 0xffff000086297812 */ /* 0x000fe200078ec0ff */
[----:B------:R-:W-:Y:S01]  /*30760*/  FFMA.FTZ R13, R36, R13, -R43 ;  /* 0x0000000d240d7223 */ /* 0x000fe2000001082b */
[----:B------:R-:W-:Y:S01]  /*30770*/  LOP3.LUT R37, R130, 0xffff0000, RZ, 0xc0, !PT ;  /* 0xffff000082257812 */ /* 0x000fe200078ec0ff */
[----:B------:R-:W-:Y:S01]  /*30780*/  IMAD.U32 R40, R132, 0x10000, RZ ;  /* 0x0001000084287824 */ /* 0x000fe200078e00ff */
[----:B------:R-:W-:Y:S01]  /*30790*/  SHF.R.U64 R138, R24, 0x10, R25 ;  /* 0x00000010188a7819 */ /* 0x000fe20000001219 */
[----:B------:R-:W-:Y:S01]  /*307a0*/  IMAD.U32 R36, R128, 0x10000, RZ ;  /* 0x0001000080247824 */ /* 0x000fe200078e00ff */
[----:B------:R-:W-:Y:S01]  /*307b0*/  LOP3.LUT R30, R9, 0xffff0000, RZ, 0xc0, !PT ;  /* 0xffff0000091e7812 */ /* 0x000fe200078ec0ff */
[----:B------:R-:W-:Y:S01]  /*307c0*/  FMUL.FTZ R130, R39, R40 ;  /* 0x0000002827827220 */ /* 0x000fe20000410000 */
[----:B------:R-:W-:Y:S01]  /*307d0*/  PRMT R129, R129, 0x5410, R138 ;  /* 0x0000541081817816 */ /* 0x000fe2000000008a */
[C---:B------:R-:W-:Y:S01]  /*307e0*/  FMUL.FTZ R43, R38.reuse, R41 ;  /* 0x00000029262b7220 */ /* 0x040fe20000410000 */
[----:B------:R-:W-:Y:S01]  /*307f0*/  PRMT R133, R133, 0x5410, R42 ;  /* 0x0000541085857816 */ /* 0x000fe2000000002a */
[-C--:B------:R-:W-:Y:S01]  /*30800*/  FMUL.FTZ R135, R38, R37.reuse ;  /* 0x0000002526877220 */ /* 0x080fe20000410000 */
[-C--:B------:R-:W-:Y:S01]  /*30810*/  FMUL.FTZ R39, R39, R36.reuse ;  /* 0x0000002427277220 */ /* 0x080fe20000410000 */
[----:B------:R-:W-:Y:S01]  /*30820*/  LOP3.LUT R132, R132, 0xffff0000, RZ, 0xc0, !PT ;  /* 0xffff000084847812 */ /* 0x000fe200078ec0ff */
[----:B------:R-:W-:Y:S01]  /*30830*/  FFMA.FTZ R38, R30, R37, -R43 ;  /* 0x000000251e267223 */ /* 0x000fe2000001082b */
[----:B------:R-:W-:Y:S01]  /*30840*/  LOP3.LUT R128, R128, 0xffff0000, RZ, 0xc0, !PT ;  /* 0xffff000080807812 */ /* 0x000fe200078ec0ff */
[----:B------:R-:W-:Y:S01]  /*30850*/  FFMA.FTZ R42, R30, R41, R135 ;  /* 0x000000291e2a7223 */ /* 0x000fe20000010087 */
[C---:B------:R-:W-:Y:S01]  /*30860*/  FFMA.FTZ R130, R31.reuse, R36, -R130 ;  /* 0x000000241f827223 */ /* 0x040fe20000010882 */
[----:B------:R-:W-:Y:S01]  /*30870*/  FFMA.FTZ R39, R31, R40, R39 ;  /* 0x000000281f277223 */ /* 0x000fe20000010027 */
[----:B------:R-:W-:-:S02]  /*30880*/  IMAD.U32 R25, R12, 0x10000, RZ ;  /* 0x000100000c197824 */ /* 0x000fc400078e00ff */
[----:B------:R-:W-:Y:S01]  /*30890*/  FMUL.FTZ R37, R27, R132 ;  /* 0x000000841b257220 */ /* 0x000fe20000410000 */
[----:B------:R-:W-:Y:S02]  /*308a0*/  IMAD.U32 R30, R129, 0x10000, RZ ;  /* 0x00010000811e7824 */ /* 0x000fe400078e00ff */
[----:B------:R-:W-:Y:S01]  /*308b0*/  FMUL.FTZ R41, R27, R128 ;  /* 0x000000801b297220 */ /* 0x000fe20000410000 */
[C---:B------:R-:W-:Y:S01]  /*308c0*/  IMAD.U32 R31, R133.reuse, 0x10000, RZ ;  /* 0x00010000851f7824 */ /* 0x040fe200078e00ff */
[----:B------:R-:W-:Y:S01]  /*308d0*/  LOP3.LUT R12, R12, 0xffff0000, RZ, 0xc0, !PT ;  /* 0xffff00000c0c7812 */ /* 0x000fe200078ec0ff */
[----:B------:R-:W-:Y:S01]  /*308e0*/  IMAD.U32 R24, R8, 0x10000, RZ ;  /* 0x0001000008187824 */ /* 0x000fe200078e00ff */
[----:B------:R-:W-:Y:S01]  /*308f0*/  LOP3.LUT R133, R133, 0xffff0000, RZ, 0xc0, !PT ;  /* 0xffff000085857812 */ /* 0x000fe200078ec0ff */
[-C--:B------:R-:W-:Y:S01]  /*30900*/  FMUL.FTZ R27, R25, R31.reuse ;  /* 0x0000001f191b7220 */ /* 0x080fe20000410000 */
[----:B------:R-:W-:Y:S01]  /*30910*/  LOP3.LUT R129, R129, 0xffff0000, RZ, 0xc0, !PT ;  /* 0xffff000081817812 */ /* 0x000fe200078ec0ff */
[-C--:B------:R-:W-:Y:S01]  /*30920*/  FMUL.FTZ R36, R25, R30.reuse ;  /* 0x0000001e19247220 */ /* 0x080fe20000410000 */
[----:B------:R-:W-:Y:S01]  /*30930*/  PRMT R127, R127, 0x5410, R136 ;  /* 0x000054107f7f7816 */ /* 0x000fe20000000088 */
[----:B------:R-:W-:Y:S01]  /*30940*/  IMAD.U32 R9, R10, 0x10000, RZ ;  /* 0x000100000a097824 */ /* 0x000fe200078e00ff */
[----:B------:R-:W-:Y:S01]  /*30950*/  LOP3.LUT R26, R11, 0xffff0000, RZ, 0xc0, !PT ;  /* 0xffff00000b1a7812 */ /* 0x000fe200078ec0ff */
[----:B------:R-:W-:Y:S01]  /*30960*/  FFMA.FTZ R27, R24, R30, -R27 ;  /* 0x0000001e181b7223 */ /* 0x000fe2000001081b */
[----:B------:R-:W-:Y:S01]  /*30970*/  LOP3.LUT R8, R8, 0xffff0000, RZ, 0xc0, !PT ;  /* 0xffff000008087812 */ /* 0x000fe200078ec0ff */
[----:B------:R-:W-:Y:S01]  /*30980*/  FFMA.FTZ R36, R24, R31, R36 ;  /* 0x0000001f18247223 */ /* 0x000fe20000010024 */
[----:B------:R-:W-:Y:S01]  /*30990*/  LOP3.LUT R11, R10, 0xffff0000, RZ, 0xc0, !PT ;  /* 0xffff00000a0b7812 */ /* 0x000fe200078ec0ff */
[----:B------:R-:W-:-:S02]  /*309a0*/  IMAD.U32 R10, R14, 0x10000, RZ ;  /* 0x000100000e0a7824 */ /* 0x000fc400078e00ff */
[C---:B------:R-:W-:Y:S01]  /*309b0*/  FMUL.FTZ R25, R12.reuse, R133 ;  /* 0x000000850c197220 */ /* 0x040fe20000410000 */
        /* <DEDUP_REMOVED lines=21> */
[----:B------:R-:W-:Y:S01]  /*30b10*/  F2FP.BF16.F32.PACK_AB R10, R127, R8 ;  /* 0x000000087f0a723e */ /* 0x000fe200000010ff */
[----:B------:R-:W-:Y:S01]  /*30b20*/  IMAD.MOV.U32 R8, RZ, RZ, R26 ;  /* 0x000000ffff087224 */ /* 0x000fe200078e001a */
[----:B------:R-:W-:Y:S02]  /*30b30*/  F2FP.BF16.F32.PACK_AB R11, R37, R130 ;  /* 0x00000082250b723e */ /* 0x000fe400000010ff */
[----:B------:R-:W-:Y:S02]  /*30b40*/  F2FP.BF16.F32.PACK_AB R15, R132, R39 ;  /* 0x00000027840f723e */ /* 0x000fe400000010ff */
[----:B------:R-:W-:-:S02]  /*30b50*/  F2FP.BF16.F32.PACK_AB R12, R31, R36 ;  /* 0x000000241f0c723e */ /* 0x000fc400000010ff */
[----:B------:R-:W-:-:S07]  /*30b60*/  F2FP.BF16.F32.PACK_AB R14, R14, R25 ;  /* 0x000000190e0e723e */ /* 0x000fce00000010ff */
.L_x_5387:
[----:B------:R-:W-:Y:S05]  /*30b70*/  BSYNC B4 ;  /* 0x0000000000047941 */ /* 0x000fea0003800000 */
.L_x_5386:
        /* <DEDUP_REMOVED lines=9> */
.L_x_5385:
[----:B------:R-:W-:Y:S05]  /*30c10*/  BSYNC B3 ;  /* 0x0000000000037941 */ /* 0x000fea0003800000 */
.L_x_5384:
[----:B------:R-:W-:Y:S02]  /*30c20*/  R2UR UR4, R74 ;  /* 0x000000004a0472ca */ /* 0x000fe400000e0000 */
[----:B------:R-:W-:-:S13]  /*30c30*/  R2UR UR5, R75 ;  /* 0x000000004b0572ca */ /* 0x000fda00000e0000 */
[----:B---3--:R-:W3:Y:S02]  /*30c40*/  LD.E.U8 R8, desc[UR4][R80.64] ;  /* 0x0000000450087980 */ /* 0x008ee4000c101100 */
        /* <DEDUP_REMOVED lines=55> */
[--C-:B------:R-:W-:Y:S01]  /*30fc0*/  SHF.R.U64 R30, R32, 0x10, R33.reuse ;  /* 0x00000010201e7819 */ /* 0x100fe20000001221 */
        /* <DEDUP_REMOVED lines=8> */
[--C-:B------:R-:W-:Y:S01]  /*31050*/  SHF.R.U64 R36, R6, 0x10, R7.reuse ;  /* 0x0000001006247819 */ /* 0x100fe20000001207 */
[----:B------:R-:W-:Y:S01]  /*31060*/  IMAD.U32 R6, R8, 0x10000, RZ ;  /* 0x0001000008067824 */ /* 0x000fe200078e00ff */
[----:B------:R-:W-:Y:S01]  /*31070*/  PRMT R119, R119, 0x5410, R30 ;  /* 0x0000541077777816 */ /* 0x000fe2000000001e */
[----:B------:R-:W-:Y:S01]  /*31080*/  IMAD.U32 R30, R122, 0x10000, RZ ;  /* 0x000100007a1e7824 */ /* 0x000fe200078e00ff */
[----:B------:R-:W-:Y:S01]  /*31090*/  SHF.R.U32.HI R31, RZ, 0x10, R7 ;  /* 0x00000010ff1f7819 */ /* 0x000fe20000011607 */
[----:B------:R-:W-:Y:S01]  /*310a0*/  IMAD.U32 R7, R9, 0x10000, RZ ;  /* 0x0001000009077824 */ /* 0x000fe200078e00ff */
[----:B------:R-:W-:-:S02]  /*310b0*/  SHF.R.U32.HI R35, RZ, 0x10, R35 ;  /* 0x00000010ff237819 */ /* 0x000fc40000011623 */
[----:B------:R-:W-:Y:S01]  /*310c0*/  PRMT R121, R121, 0x5410, R34 ;  /* 0x0000541079797816 */ /* 0x000fe20000000022 */
[----:B------:R-:W-:Y:S01]  /*310d0*/  FMUL.FTZ R34, R27, R32 ;  /* 0x000000201b227220 */ /* 0x000fe20000410000 */
[----:B------:R-:W-:Y:S01]  /*310e0*/  LOP3.LUT R28, R13, 0xffff0000, RZ, 0xc0, !PT ;  /* 0xffff00000d1c7812 */ /* 0x000fe200078ec0ff */
[----:B------:R-:W-:Y:S01]  /*310f0*/  IMAD.U32 R13, R12, 0x10000, RZ ;  /* 0x000100000c0d7824 */ /* 0x000fe200078e00ff */
[----:B------:R-:W-:Y:S01]  /*31100*/  PRMT R125, R125, 0x5410, R36 ;  /* 0x000054107d7d7816 */ /* 0x000fe20000000024 */
[-C--:B------:R-:W-:Y:S01]  /*31110*/  FMUL.FTZ R36, R27, R30.reuse ;  /* 0x0000001e1b247220 */ /* 0x080fe20000410000 */
[----:B------:R-:W-:Y:S01]  /*31120*/  LOP3.LUT R118, R118, 0xffff0000, RZ, 0xc0, !PT ;  /* 0xffff000076767812 */ /* 0x000fe200078ec0ff */
[C---:B------:R-:W-:Y:S01]  /*31130*/  FFMA.FTZ R34, R7.reuse, R30, -R34 ;  /* 0x0000001e07227223 */ /* 0x040fe20000010822 */
[----:B------:R-:W-:Y:S01]  /*31140*/  PRMT R124, R124, 0x5410, R31 ;  /* 0x000054107c7c7816 */ /* 0x000fe2000000001f */
[----:B------:R-:W-:Y:S01]  /*31150*/  FFMA.FTZ R36, R7, R32, R36 ;  /* 0x0000002007247223 */ /* 0x000fe20000010024 */
[----:B------:R-:W-:Y:S01]  /*31160*/  PRMT R120, R120, 0x5410, R35 ;  /* 0x0000541078787816 */ /* 0x000fe20000000023 */
[----:B------:R-:W-:Y:S01]  /*31170*/  FMUL.FTZ R30, R28, R118 ;  /* 0x000000761c1e7220 */ /* 0x000fe20000410000 */
[----:B------:R-:W-:Y:S01]  /*31180*/  LOP3.LUT R9, R9, 0xffff0000, RZ, 0xc0, !PT ;  /* 0xffff000009097812 */ /* 0x000fe200078ec0ff */
[----:B------:R-:W-:Y:S01]  /*31190*/  IMAD.U32 R7, R124, 0x10000, RZ ;  /* 0x000100007c077824 */ /* 0x000fe200078e00ff */
[----:B------:R-:W-:Y:S01]  /*311a0*/  LOP3.LUT R122, R122, 0xffff0000, RZ, 0xc0, !PT ;  /* 0xffff00007a7a7812 */ /* 0x000fe200078ec0ff */
[----:B------:R-:W-:Y:S01]  /*311b0*/  IMAD.U32 R27, R120, 0x10000, RZ ;  /* 0x00010000781b7824 */ /* 0x000fe200078e00ff */
[----:B------:R-:W-:Y:S01]  /*311c0*/  SHF.R.U64 R38, R4, 0x10, R5 ;  /* 0x0000001004267819 */ /* 0x000fe20000001205 */
[----:B------:R-:W-:Y:S01]  /*311d0*/  IMAD.U32 R5, R14, 0x10000, RZ ;  /* 0x000100000e057824 */ /* 0x000fe200078e00ff */
[----:B------:R-:W-:Y:S01]  /*311e0*/  LOP3.LUT R26, R12, 0xffff0000, RZ, 0xc0, !PT ;  /* 0xffff00000c1a7812 */ /* 0x000fe200078ec0ff */
[-C--:B------:R-:W-:Y:S01]  /*311f0*/  FFMA.FTZ R31, R9, R122.reuse, -R30 ;  /* 0x0000007a091f7223 */ /* 0x080fe2000001081e */
[----:B------:R-:W-:Y:S01]  /*31200*/  IMAD.U32 R12, R11, 0x10000, RZ ;  /* 0x000100000b0c7824 */ /* 0x000fe200078e00ff */
[----:B------:R-:W-:Y:S01]  /*31210*/  LOP3.LUT R15, R15, 0xffff0000, RZ, 0xc0, !PT ;  /* 0xffff00000f0f7812 */ /* 0x000fe200078ec0ff */
[C---:B------:R-:W-:Y:S01]  /*31220*/  FMUL.FTZ R33, R29.reuse, R27 ;  /* 0x0000001b1d217220 */ /* 0x040fe20000410000 */
[----:B------:R-:W-:Y:S01]  /*31230*/  LOP3.LUT R120, R120, 0xffff0000, RZ, 0xc0, !PT ;  /* 0xffff000078787812 */ /* 0x000fe200078ec0ff */
[-C--:B------:R-:W-:Y:S01]  /*31240*/  FMUL.FTZ R30, R29, R7.reuse ;  /* 0x000000071d1e7220 */ /* 0x080fe20000410000 */
[----:B------:R-:W-:Y:S01]  /*31250*/  PRMT R123, R123, 0x5410, R38 ;  /* 0x000054107b7b7816 */ /* 0x000fe20000000026 */
[----:B------:R-:W-:Y:S01]  /*31260*/  FMUL.FTZ R28, R28, R122 ;  /* 0x0000007a1c1c7220 */ /* 0x000fe20000410000 */
[----:B------:R-:W-:Y:S01]  /*31270*/  LOP3.LUT R124, R124, 0xffff0000, RZ, 0xc0, !PT ;  /* 0xffff00007c7c7812 */ /* 0x000fe200078ec0ff */
[C---:B------:R-:W-:Y:S01]  /*31280*/  FFMA.FTZ R33, R12.reuse, R7, -R33 ;  /* 0x000000070c217223 */ /* 0x040fe20000010821 */
[----:B------:R-:W-:Y:S01]  /*31290*/  LOP3.LUT R11, R11, 0xffff0000, RZ, 0xc0, !PT ;  /* 0xffff00000b0b7812 */ /* 0x000fe200078ec0ff */
[----:B------:R-:W-:Y:S01]  /*312a0*/  FFMA.FTZ R30, R12, R27, R30 ;  /* 0x0000001b0c1e7223 */ /* 0x000fe2000001001e */
[----:B------:R-:W-:Y:S01]  /*312b0*/  FFMA.FTZ R29, R9, R118, R28 ;  /* 0x00000076091d7223 */ /* 0x000fe2000001001c */
[----:B------:R-:W-:Y:S01]  /*312c0*/  FMUL.FTZ R12, R15, R120 ;  /* 0x000000780f0c7220 */ /* 0x000fe20000410000 */
[----:B------:R-:W-:-:S02]  /*312d0*/  IMAD.U32 R7, R123, 0x10000, RZ ;  /* 0x000100007b077824 */ /* 0x000fc400078e00ff */
[-C--:B------:R-:W-:Y:S01]  /*312e0*/  FMUL.FTZ R28, R15, R124.reuse ;  /* 0x0000007c0f1c7220 */ /* 0x080fe20000410000 */
[----:B------:R-:W-:Y:S02]  /*312f0*/  IMAD.U32 R9, R119, 0x10000, RZ ;  /* 0x0001000077097824 */ /* 0x000fe400078e00ff */
[----:B------:R-:W-:Y:S01]  /*31300*/  FFMA.FTZ R124, R11, R124, -R12 ;  /* 0x0000007c0b7c7223 */ /* 0x000fe2000001080c */
[----:B------:R-:W-:Y:S01]  /*31310*/  LOP3.LUT R119, R119, 0xffff0000, RZ, 0xc0, !PT ;  /* 0xffff000077777812 */ /* 0x000fe200078ec0ff */
[----:B------:R-:W-:Y:S01]  /*31320*/  FMUL.FTZ R12, R13, R7 ;  /* 0x000000070d0c7220 */ /* 0x000fe20000410000 */
[----:B------:R-:W-:Y:S01]  /*31330*/  LOP3.LUT R123, R123, 0xffff0000, RZ, 0xc0, !PT ;  /* 0xffff00007b7b7812 */ /* 0x000fe200078ec0ff */
[-C--:B------:R-:W-:Y:S01]  /*31340*/  FMUL.FTZ R15, R13, R9.reuse ;  /* 0x000000090d0f7220 */ /* 0x080fe20000410000 */
[----:B------:R-:W-:Y:S01]  /*31350*/  LOP3.LUT R8, R8, 0xffff0000, RZ, 0xc0, !PT ;  /* 0xffff000008087812 */ /* 0x000fe200078ec0ff */
[----:B------:R-:W-:Y:S01]  /*31360*/  FFMA.FTZ R13, R11, R120, R28 ;  /* 0x000000780b0d7223 */ /* 0x000fe2000001001c */
[C---:B------:R-:W-:Y:S01]  /*31370*/  FFMA.FTZ R12, R6.reuse, R9, R12 ;  /* 0x00000009060c7223 */ /* 0x040fe2000001000c */
[----:B------:R-:W-:Y:S01]  /*31380*/  FFMA.FTZ R15, R6, R7, -R15 ;  /* 0x00000007060f7223 */ /* 0x000fe2000001080f */
[C---:B------:R-:W-:Y:S01]  /*31390*/  FMUL.FTZ R11, R26.reuse, R119 ;  /* 0x000000771a0b7220 */ /* 0x040fe20000410000 */
        /* <DEDUP_REMOVED lines=8> */
[----:B------:R-:W-:Y:S01]  /*31420*/  FFMA.FTZ R9, R8, R119, R9 ;  /* 0x0000007708097223 */ /* 0x000fe20000010009 */
[----:B------:R-:W-:Y:S01]  /*31430*/  LOP3.LUT R10, R10, 0xffff0000, RZ, 0xc0, !PT ;  /* 0xffff00000a0a7812 */ /* 0x000fe200078ec0ff */
        /* <DEDUP_REMOVED lines=18> */
[----:B------:R-:W-:Y:S01]  /*31560*/  F2FP.BF16.F32.PACK_AB R14, R121, R8 ;  /* 0x00000008790e723e */ /* 0x000fe200000010ff */
[----:B------:R-:W-:-:S02]  /*31570*/  IMAD.MOV.U32 R8, RZ, RZ, R30 ;  /* 0x000000ffff087224 */ /* 0x000fc400078e001e */
[----:B------:R-:W-:-:S07]  /*31580*/  IMAD.MOV.U32 R11, RZ, RZ, R33 ;  /* 0x000000ffff0b7224 */ /* 0x000fce00078e0021 */
.L_x_5389:
[----:B------:R-:W-:Y:S05]  /*31590*/  BSYNC B3 ;  /* 0x0000000000037941 */ /* 0x000fea0003800000 */
.L_x_5388:
[----:B------:R-:W-:Y:S01]  /*315a0*/  R2UR UR4, R74 ;  /* 0x000000004a0472ca */ /* 0x000fe200000e0000 */
[----:B------:R-:W-:Y:S01]  /*315b0*/  IMAD.SHL.U32 R5, R24, 0x8, RZ ;  /* 0x0000000818057824 */ /* 0x000fe200078e00ff */
[----:B------:R-:W-:Y:S02]  /*315c0*/  R2UR UR5, R75 ;  /* 0x000000004b0572ca */ /* 0x000fe400000e0000 */
[----:B------:R-:W-:Y:S01]  /*315d0*/  @!P2 R2UR UR6, R74 ;  /* 0x000000004a06a2ca */ /* 0x000fe200000e0000 */
[----:B-12---:R-:W-:Y:S01]  /*315e0*/  IMAD.WIDE R4, R5, 0x2, R84 ;  /* 0x0000000205047825 */ /* 0x006fe200078e0254 */
[----:B------:R-:W-:-:S03]  /*315f0*/  @!P2 R2UR UR7, R75 ;  /* 0x000000004b07a2ca */ /* 0x000fc600000e0000 */
[----:B------:R-:W-:-:S06]  /*31600*/  @!P2 IMAD.WIDE R84, R25, 0x2, R84 ;  /* 0x000000021954a825 */ /* 0x000fcc00078e0254 */
[----:B-----5:R3:W-:Y:S04]  /*31610*/  ST.E.128 desc[UR4][R4.64], R8 ;  /* 0x0000000804007985 */ /* 0x0207e8000c101d04 */
[----:B------:R3:W-:Y:S02]  /*31620*/  @!P2 ST.E.128 desc[UR6][R84.64], R12 ;  /* 0x0000000c5400a985 */ /* 0x0007e4000c101d06 */
.L_x_5379:
[----:B------:R-:W-:Y:S05]  /*31630*/  BSYNC B2 ;  /* 0x0000000000027941 */ /* 0x000fea0003800000 */
.L_x_5378:
[----:B------:R-:W-:-:S03]  /*31640*/  UMOV UR4, 0xffffffff ;  /* 0xffffffff00047882 */ /* 0x000fc60000000000 */
[----:B------:R-:W-:Y:S05]  /*31650*/  BRA.DIV UR4, `(.L_x_5390) ;  /* 0x0000003204dc7947 */ /* 0x000fea000b800000 */
[----:B0-----:R-:W0:Y:S04]  /*31660*/  SHFL.IDX PT, R77, R77, 0x1, 0x1c1f ;  /* 0x003c1f004d4d7f89 */ /* 0x001e2800000e0000 */
[----:B---3--:R3:W4:Y:S02]  /*31670*/  SHFL.IDX PT, R14, R86, 0x1, 0x1c1f ;  /* 0x003c1f00560e7f89 */ /* 0x00872400000e0000 */
.L_x_5427:
[----:B------:R-:W-:Y:S02]  /*31680*/  R2UR UR4, R74 ;  /* 0x000000004a0472ca */ /* 0x000fe400000e0000 */
[----:B------:R-:W-:-:S13]  /*31690*/  R2UR UR5, R75 ;  /* 0x000000004b0572ca */ /* 0x000fda00000e0000 */
[----:B------:R-:W2:Y:S01]  /*316a0*/  LD.E R5, desc[UR4][R78.64+0xc] ;  /* 0x00000c044e057980 */ /* 0x000ea2000c101900 */
[----:B------:R-:W-:Y:S02]  /*316b0*/  VIADD R116, R116, 0x40 ;  /* 0x0000004074747836 */ /* 0x000fe40000000000 */
[----:B----4-:R-:W-:Y:S02]  /*316c0*/  IMAD.MOV.U32 R12, RZ, RZ, R14 ;  /* 0x000000ffff0c7224 */ /* 0x010fe400078e000e */
[----:B0-----:R-:W-:Y:S02]  /*316d0*/  IMAD.MOV.U32 R13, RZ, RZ, R77 ;  /* 0x000000ffff0d7224 */ /* 0x001fe400078e004d */
[----:B--2---:R-:W-:-:S05]  /*316e0*/  IMAD R5, R2, -0x60, R5 ;  /* 0xffffffa002057824 */ /* 0x004fca00078e0205 */
[----:B------:R-:W-:-:S04]  /*316f0*/  VIMNMX R5, R5, 0x60, PT ;  /* 0x0000006005057848 */ /* 0x000fc80003fe0100 */
[----:B------:R-:W-:-:S13]  /*31700*/  ISETP.GE.AND P1, PT, R116, R5, PT ;  /* 0x000000057400720c */ /* 0x000fda0003f26270 */
[----:B------:R-:W-:Y:S05]  /*31710*/  @P1 BRA `(.L_x_5346) ;  /* 0x0000002c00441947 */ /* 0x000fea0003800000 */
[----:B------:R-:W-:Y:S02]  /*31720*/  R2UR UR4, R74 ;  /* 0x000000004a0472ca */ /* 0x000fe400000e0000 */
[----:B------:R-:W-:-:S13]  /*31730*/  R2UR UR5, R75 ;  /* 0x000000004b0572ca */ /* 0x000fda00000e0000 */
[----:B-----5:R-:W2:Y:S01]  /*31740*/  LD.E.U8 R4, desc[UR4][R80.64] ;  /* 0x0000000450047980 */ /* 0x020ea2000c101100 */
[----:B------:R-:W-:Y:S01]  /*31750*/  BSSY B2, `(.L_x_5391) ;  /* 0x000009f000027945 */ /* 0x000fe20003800000 */
[----:B--2---:R-:W-:-:S04]  /*31760*/  LOP3.LUT R4, R4, 0x1, RZ, 0xc0, !PT ;  /* 0x0000000104047812 */ /* 0x004fc800078ec0ff */
[----:B------:R-:W-:-:S13]  /*31770*/  ISETP.NE.U32.AND P1, PT, R4, 0x1, PT ;  /* 0x000000010400780c */ /* 0x000fda0003f25070 */
[----:B------:R-:W-:Y:S05]  /*31780*/  @P1 BRA `(.L_x_5392) ;  /* 0x00000008006c1947 */ /* 0x000fea0003800000 */
[----:B------:R-:W-:Y:S02]  /*31790*/  R2UR UR4, R74 ;  /* 0x000000004a0472ca */ /* 0x000fe400000e0000 */
[----:B------:R-:W-:-:S13]  /*317a0*/  R2UR UR5, R75 ;  /* 0x000000004b0572ca */ /* 0x000fda00000e0000 */
[----:B------:R-:W2:Y:S01]  /*317b0*/  LD.E R4, desc[UR4][R78.64+0x4] ;  /* 0x000004044e047980 */ /* 0x000ea2000c101900 */
[----:B------:R-:W-:Y:S01]  /*317c0*/  IMAD.IADD R7, R87, 0x1, -R88 ;  /* 0x0000000157077824 */ /* 0x000fe200078e0a58 */
[----:B------:R-:W-:Y:S02]  /*317d0*/  SHF.R.S32.HI R9, RZ, 0x1f, R116 ;  /* 0x0000001fff097819 */ /* 0x000fe40000011474 */
[----:B------:R-:W-:Y:S02]  /*317e0*/  R2UR UR6, R74 ;  /* 0x000000004a0672ca */ /* 0x000fe400000e0000 */
[----:B------:R-:W-:Y:S02]  /*317f0*/  LEA.HI R10, R9, R116, RZ, 0x3 ;  /* 0x00000074090a7211 */ /* 0x000fe400078f18ff */
[----:B------:R-:W-:-:S03]  /*31800*/  R2UR UR7, R75 ;  /* 0x000000004b0772ca */ /* 0x000fc600000e0000 */
[----:B------:R-:W-:-:S05]  /*31810*/  IMAD.SHL.U32 R10, R10, 0x40, RZ ;  /* 0x000000400a0a7824 */ /* 0x000fca00078e00ff */
[----:B------:R-:W-:Y:S01]  /*31820*/  LOP3.LUT R10, R10, 0xfffffe00, RZ, 0xc0, !PT ;  /* 0xfffffe000a0a7812 */ /* 0x000fe200078ec0ff */
[----:B------:R-:W-:Y:S01]  /*31830*/  BSSY B3, `(.L_x_5393) ;  /* 0x0000087000037945 */ /* 0x000fe20003800000 */
[----:B--2---:R-:W-:-:S04]  /*31840*/  LEA.HI R4, R4, R4, RZ, 0x1 ;  /* 0x0000000404047211 */ /* 0x004fc800078f08ff */
        /* <DEDUP_REMOVED lines=29> */
[----:B------:R-:W-:-:S03]  /*31a20*/  IMAD.X R9, RZ, RZ, R90, P1 ;  /* 0x000000ffff097224 */ /* 0x000fc600008e065a */
[----:B------:R-:W-:Y:S02]  /*31a30*/  IADD3 R7, P2, R89, R4, RZ ;  /* 0x0000000459077210 */ /* 0x000fe40007f5e0ff */
[----:B------:R-:W-:-:S03]  /*31a40*/  LEA R4, P1, R5, R82, 0x1 ;  /* 0x0000005205047211 */ /* 0x000fc600078208ff */
[----:B------:R-:W-:Y:S01]  /*31a50*/  IMAD.X R6, RZ, RZ, R90, P2 ;  /* 0x000000ffff067224 */ /* 0x000fe200010e065a */
[----:B------:R-:W-:Y:S02]  /*31a60*/  LEA.HI.X R5, R5, R83, R9, 0x1, P1 ;  /* 0x0000005305057211 */ /* 0x000fe400008f0c09 */
[----:B------:R-:W-:Y:S02]  /*31a70*/  ISETP.GE.AND P1, PT, R91, R26, PT ;  /* 0x0000001a5b00720c */ /* 0x000fe40003f26270 */
[----:B------:R-:W-:-:S04]  /*31a80*/  LEA R8, P2, R7, R82, 0x1 ;  /* 0x0000005207087211 */ /* 0x000fc800078408ff */
[----:B------:R-:W-:Y:S02]  /*31a90*/  LEA.HI.X R9, R7, R83, R6, 0x1, P2 ;  /* 0x0000005307097211 */ /* 0x000fe400010f0c06 */
[----:B------:R-:W5:Y:S01]  /*31aa0*/  LD.E.128 R4, desc[UR4][R4.64] ;  /* 0x0000000404047980 */ /* 0x000f62000c101d00 */
[----:B------:R-:W-:-:S03]  /*31ab0*/  ISETP.GE.AND P2, PT, R24, R87, PT ;  /* 0x000000571800720c */ /* 0x000fc60003f46270 */
[----:B------:R-:W5:Y:S01]  /*31ac0*/  LD.E.128 R8, desc[UR6][R8.64] ;  /* 0x0000000608087980 */ /* 0x000f62000c101d00 */
[----:B------:R-:W-:Y:S09]  /*31ad0*/  @P1 BRA `(.L_x_5394) ;  /* 0x0000000400701947 */ /* 0x000ff20003800000 */
[----:B------:R-:W-:Y:S01]  /*31ae0*/  SHF.R.U64 R32, R64, 0x10, R65 ;  /* 0x0000001040207819 */ /* 0x000fe20000001241 */
[----:B-----5:R-:W-:Y:S01]  /*31af0*/  IMAD.U32 R28, R9, 0x10000, RZ ;  /* 0x00010000091c7824 */ /* 0x020fe200078e00ff */
[----:B------:R-:W-:Y:S01]  /*31b00*/  SHF.R.U64 R38, R52, 0x10, R53 ;  /* 0x0000001034267819 */ /* 0x000fe20000001235 */
[----:B------:R-:W-:Y:S01]  /*31b10*/  IMAD.U32 R15, R5, 0x10000, RZ ;  /* 0x00010000050f7824 */ /* 0x000fe200078e00ff */
[----:B------:R-:W-:Y:S01]  /*31b20*/  SHF.R.U32.HI R65, RZ, 0x10, R65 ;  /* 0x00000010ff417819 */ /* 0x000fe20000011641 */
[----:B------:R-:W-:Y:S01]  /*31b30*/  IMAD.U32 R30, R11, 0x10000, RZ ;  /* 0x000100000b1e7824 */ /* 0x000fe200078e00ff */
[----:B------:R-:W-:Y:S01]  /*31b40*/  SHF.R.U32.HI R53, RZ, 0x10, R53 ;  /* 0x00000010ff357819 */ /* 0x000fe20000011635 */
[----:B------:R-:W-:Y:S01]  /*31b50*/  IMAD.U32 R26, R8, 0x10000, RZ ;  /* 0x00010000081a7824 */ /* 0x000fe200078e00ff */
[----:B------:R-:W-:Y:S02]  /*31b60*/  PRMT R108, R108, 0x5410, R65 ;  /* 0x000054106c6c7816 */ /* 0x000fe40000000041 */
[----:B------:R-:W-:-:S02]  /*31b70*/  PRMT R112, R112, 0x5410, R53 ;  /* 0x0000541070707816 */ /* 0x000fc40000000035 */
[----:B------:R-:W-:Y:S01]  /*31b80*/  SHF.R.U64 R34, R66, 0x10, R67 ;  /* 0x0000001042227819 */ /* 0x000fe20000001243 */
[----:B------:R-:W-:Y:S01]  /*31b90*/  IMAD.U32 R33, R108, 0x10000, RZ ;  /* 0x000100006c217824 */ /* 0x000fe200078e00ff */
[----:B------:R-:W-:Y:S02]  /*31ba0*/  SHF.R.U64 R36, R54, 0x10, R55 ;  /* 0x0000001036247819 */ /* 0x000fe40000001237 */
[----:B------:R-:W-:Y:S02]  /*31bb0*/  SHF.R.U32.HI R67, RZ, 0x10, R67 ;  /* 0x00000010ff437819 */ /* 0x000fe40000011643 */
[----:B------:R-:W-:Y:S01]  /*31bc0*/  PRMT R109, R109, 0x5410, R32 ;  /* 0x000054106d6d7816 */ /* 0x000fe20000000020 */
[----:B------:R-:W-:Y:S01]  /*31bd0*/  IMAD.U32 R32, R112, 0x10000, RZ ;  /* 0x0001000070207824 */ /* 0x000fe200078e00ff */
        /* <DEDUP_REMOVED lines=19> */
[----:B------:R-:W-:Y:S01]  /*31d10*/  LOP3.LUT R110, R110, 0xffff0000, RZ, 0xc0, !PT ;  /* 0xffff00006e6e7812 */ /* 0x000fe200078ec0ff */
[-C--:B------:R-:W-:Y:S01]  /*31d20*/  FMUL.FTZ R30, R30, R15.reuse ;  /* 0x0000000f1e1e7220 */ /* 0x080fe20000410000 */
[----:B------:R-:W-:Y:S01]  /*31d30*/  PRMT R113, R113, 0x5410, R38 ;  /* 0x0000541071717816 */ /* 0x000fe20000000026 */
[-C--:B------:R-:W-:Y:S01]  /*31d40*/  FMUL.FTZ R32, R29, R108.reuse ;  /* 0x0000006c1d207220 */ /* 0x080fe20000410000 */
[----:B------:R-:W-:Y:S01]  /*31d50*/  LOP3.LUT R114, R114, 0xffff0000, RZ, 0xc0, !PT ;  /* 0xffff000072727812 */ /* 0x000fe200078ec0ff */
[----:B------:R-:W-:Y:S01]  /*31d60*/  FFMA.FTZ R108, R25, R108, R28 ;  /* 0x0000006c196c7223 */ /* 0x000fe2000001001c */
[----:B------:R-:W-:Y:S01]  /*31d70*/  LOP3.LUT R9, R7, 0xffff0000, RZ, 0xc0, !PT ;  /* 0xffff000007097812 */ /* 0x000fe200078ec0ff */
[C---:B------:R-:W-:Y:S01]  /*31d80*/  FFMA.FTZ R37, R8.reuse, R15, -R37 ;  /* 0x0000000f08257223 */ /* 0x040fe20000010825 */
[----:B------:R-:W-:Y:S01]  /*31d90*/  FMUL.FTZ R28, R31, R110 ;  /* 0x0000006e1f1c7220 */ /* 0x000fe20000410000 */
[----:B------:R-:W-:Y:S01]  /*31da0*/  FFMA.FTZ R35, R8, R35, R30 ;  /* 0x0000002308237223 */ /* 0x000fe2000001001e */
[----:B------:R-:W-:-:S02]  /*31db0*/  IMAD.U32 R15, R109, 0x10000, RZ ;  /* 0x000100006d0f7824 */ /* 0x000fc400078e00ff */
[-C--:B------:R-:W-:Y:S01]  /*31dc0*/  FMUL.FTZ R30, R31, R114.reuse ;  /* 0x000000721f1e7220 */ /* 0x080fe20000410000 */
[----:B------:R-:W-:Y:S02]  /*31dd0*/  IMAD.U32 R8, R113, 0x10000, RZ ;  /* 0x0001000071087824 */ /* 0x000fe400078e00ff */
[----:B------:R-:W-:Y:S01]  /*31de0*/  FFMA.FTZ R114, R9, R114, -R28 ;  /* 0x0000007209727223 */ /* 0x000fe2000001081c */
[----:B------:R-:W-:Y:S02]  /*31df0*/  IMAD.U32 R5, R4, 0x10000, RZ ;  /* 0x0001000004057824 */ /* 0x000fe400078e00ff */
[CC--:B------:R-:W-:Y:S01]  /*31e00*/  FMUL.FTZ R28, R26.reuse, R15.reuse ;  /* 0x0000000f1a1c7220 */ /* 0x0c0fe20000410000 */
[-C--:B------:R-:W-:Y:S01]  /*31e10*/  FMUL.FTZ R26, R26, R8.reuse ;  /* 0x000000081a1a7220 */ /* 0x080fe20000410000 */
[----:B------:R-:W-:Y:S01]  /*31e20*/  PRMT R115, R115, 0x5410, R36 ;  /* 0x0000541073737816 */ /* 0x000fe20000000024 */
[C---:B------:R-:W-:Y:S01]  /*31e30*/  IMAD.U32 R11, R10.reuse, 0x10000, RZ ;  /* 0x000100000a0b7824 */ /* 0x040fe200078e00ff */
[----:B------:R-:W-:Y:S01]  /*31e40*/  LOP3.LUT R109, R109, 0xffff0000, RZ, 0xc0, !PT ;  /* 0xffff00006d6d7812 */ /* 0x000fe200078ec0ff */
        /* <DEDUP_REMOVED lines=10> */
[C---:B------:R-:W-:Y:S01]  /*31ef0*/  IMAD.U32 R7, R6.reuse, 0x10000, RZ ;  /* 0x0001000006077824 */ /* 0x040fe200078e00ff */
[----:B------:R-:W-:Y:S01]  /*31f00*/  LOP3.LUT R115, R115, 0xffff0000, RZ, 0xc0, !PT ;  /* 0xffff000073737812 */ /* 0x000fe200078ec0ff */
[----:B------:R-:W-:Y:S01]  /*31f10*/  FMUL.FTZ R30, R11, R26 ;  /* 0x0000001a0b1e7220 */ /* 0x000fe20000410000 */
[----:B------:R-:W-:Y:S01]  /*31f20*/  LOP3.LUT R6, R6, 0xffff0000, RZ, 0xc0, !PT ;  /* 0xffff000006067812 */ /* 0x000fe200078ec0ff */
[----:B------:R-:W-:Y:S01]  /*31f30*/  FMUL.FTZ R15, R10, R111 ;  /* 0x0000006f0a0f7220 */ /* 0x000fe20000410000 */
[----:B------:R-:W-:Y:S01]  /*31f40*/  FFMA.FTZ R29, R25, R112, -R32 ;  /* 0x00000070191d7223 */ /* 0x000fe20000010820 */
[-C--:B------:R-:W-:Y:S01]  /*31f50*/  FMUL.FTZ R27, R27, R113.reuse ;  /* 0x000000711b1b7220 */ /* 0x080fe20000410000 */
[----:B------:R-:W-:Y:S01]  /*31f60*/  FFMA.FTZ R9, R4, R113, -R9 ;  /* 0x0000007104097223 */ /* 0x000fe20000010809 */
[-C--:B------:R-:W-:Y:S01]  /*31f70*/  FMUL.FTZ R11, R11, R8.reuse ;  /* 0x000000080b0b7220 */ /* 0x080fe20000410000 */
[----:B------:R-:W-:Y:S01]  /*31f80*/  FMUL.FTZ R10, R10, R115 ;  /* 0x000000730a0a7220 */ /* 0x000fe20000410000 */
[----:B------:R-:W-:Y:S01]  /*31f90*/  FFMA.FTZ R4, R4, R109, R27 ;  /* 0x0000006d04047223 */ /* 0x000fe2000001001b */
[C---:B------:R-:W-:Y:S01]  /*31fa0*/  FFMA.FTZ R30, R7.reuse, R8, -R30 ;  /* 0x00000008071e7223 */ /* 0x040fe2000001081e */
[----:B------:R-:W-:Y:S01]  /*31fb0*/  FFMA.FTZ R11, R7, R26, R11 ;  /* 0x0000001a070b7223 */ /* 0x000fe2000001000b */
[C---:B------:R-:W-:Y:S01]  /*31fc0*/  FFMA.FTZ R10, R6.reuse, R111, R10 ;  /* 0x0000006f060a7223 */ /* 0x040fe2000001000a */
[----:B------:R-:W-:Y:S01]  /*31fd0*/  FFMA.FTZ R15, R6, R115, -R15 ;  /* 0x00000073060f7223 */ /* 0x000fe2000001080f */
        /* <DEDUP_REMOVED lines=12> */
.L_x_5394:
[----:B------:R-:W-:Y:S05]  /*320a0*/  BSYNC B3 ;  /* 0x0000000000037941 */ /* 0x000fea0003800000 */
.L_x_5393:
[----:B------:R-:W-:Y:S01]  /*320b0*/  R2UR UR4, R74 ;  /* 0x000000004a0472ca */ /* 0x000fe200000e0000 */
[----:B------:R-:W-:Y:S01]  /*320c0*/  IMAD.SHL.U32 R15, R14, 0x8, RZ ;  /* 0x000000080e0f7824 */ /* 0x000fe200078e00ff */
[C---:B------:R-:W-:Y:S01]  /*320d0*/  R2UR UR5, R75.reuse ;  /* 0x000000004b0572ca */ /* 0x040fe200000e0000 */
[--C-:B------:R-:W-:Y:S01]  /*320e0*/  @!P2 IMAD.WIDE R24, R24, 0x2, R12.reuse ;  /* 0x000000021818a825 */ /* 0x100fe200078e020c */
[----:B------:R-:W-:Y:S02]  /*320f0*/  @!P2 R2UR UR6, R74 ;  /* 0x000000004a06a2ca */ /* 0x000fe400000e0000 */
[----:B------:R-:W-:Y:S01]  /*32100*/  @!P2 R2UR UR7, R75 ;  /* 0x000000004b07a2ca */ /* 0x000fe200000e0000 */
[----:B------:R-:W-:-:S08]  /*32110*/  IMAD.WIDE R14, R15, 0x2, R12 ;  /* 0x000000020f0e7825 */ /* 0x000fd000078e020c */
[----:B-----5:R0:W-:Y:S04]  /*32120*/  ST.E.128 desc[UR4][R14.64], R4 ;  /* 0x000000040e007985 */ /* 0x0201e8000c101d04 */
[----:B------:R0:W-:Y:S02]  /*32130*/  @!P2 ST.E.128 desc[UR6][R24.64], R8 ;  /* 0x000000081800a985 */ /* 0x0001e4000c101d06 */
.L_x_5392:
[----:B------:R-:W-:Y:S05]  /*32140*/  BSYNC B2 ;  /* 0x0000000000027941 */ /* 0x000fea0003800000 */
.L_x_5391:
[----:B------:R-:W-:Y:S02]  /*32150*/  R2UR UR4, R74 ;  /* 0x000000004a0472ca */ /* 0x000fe400000e0000 */
[----:B------:R-:W-:-:S13]  /*32160*/  R2UR UR5, R75 ;  /* 0x000000004b0572ca */ /* 0x000fda00000e0000 */
[----:B0-----:R-:W2:Y:S01]  /*32170*/  LD.E.U8 R4, desc[UR4][R80.64] ;  /* 0x0000000450047980 */ /* 0x001ea2000c101100 */
[----:B------:R-:W-:Y:S01]  /*32180*/  BSSY B2, `(.L_x_5395) ;  /* 0x000009d000027945 */ /* 0x000fe20003800000 */
[----:B--2---:R-:W-:-:S13]  /*32190*/  LOP3.LUT P1, RZ, R4, 0x2, RZ, 0xc0, !PT ;  /* 0x0000000204ff7812 */ /* 0x004fda000782c0ff */
[----:B------:R-:W-:Y:S05]  /*321a0*/  @!P1 BRA `(.L_x_5396) ;  /* 0x0000000800689947 */ /* 0x000fea0003800000 */
[----:B------:R-:W-:Y:S02]  /*321b0*/  R2UR UR4, R74 ;  /* 0x000000004a0472ca */ /* 0x000fe400000e0000 */
[----:B------:R-:W-:-:S13]  /*321c0*/  R2UR UR5, R75 ;  /* 0x000000004b0572ca */ /* 0x000fda00000e0000 */
[----:B------:R-:W2:Y:S01]  /*321d0*/  LD.E R4, desc[UR4][R78.64+0x4] ;  /* 0x000004044e047980 */ /* 0x000ea2000c101900 */
[----:B------:R-:W-:Y:S01]  /*321e0*/  VIADD R25, R91, 0x20 ;  /* 0x000000205b197836 */ /* 0x000fe20000000000 */
[----:B------:R-:W-:Y:S01]  /*321f0*/  SHF.R.S32.HI R9, RZ, 0x1f, R116 ;  /* 0x0000001fff097819 */ /* 0x000fe20000011474 */
[----:B------:R-:W-:Y:S01]  /*32200*/  IMAD.IADD R7, R87, 0x1, -R88 ;  /* 0x0000000157077824 */ /* 0x000fe200078e0a58 */
        /* <DEDUP_REMOVED lines=56> */
[----:B------:R-:W-:Y:S02]  /*32590*/  SHF.R.U64 R35, R50, 0x10, R51 ;  /* 0x0000001032237819 */ /* 0x000fe40000001233 */
[----:B------:R-:W-:-:S02]  /*325a0*/  PRMT R103, R103, 0x5410, R48 ;  /* 0x0000541067677816 */ /* 0x000fc40000000030 */
[----:B------:R-:W-:Y:S02]  /*325b0*/  PRMT R107, R107, 0x5410, R60 ;  /* 0x000054106b6b7816 */ /* 0x000fe4000000003c */
[----:B------:R-:W-:Y:S02]  /*325c0*/  SHF.R.U64 R37, R62, 0x10, R63 ;  /* 0x000000103e257819 */ /* 0x000fe4000000123f */
[----:B------:R-:W-:Y:S01]  /*325d0*/  PRMT R100, R100, 0x5410, R35 ;  /* 0x0000541064647816 */ /* 0x000fe20000000023 */
[----:B------:R-:W-:Y:S01]  /*325e0*/  IMAD.U32 R35, R107, 0x10000, RZ ;  /* 0x000100006b237824 */ /* 0x000fe200078e00ff */
[----:B------:R-:W-:Y:S01]  /*325f0*/  PRMT R106, R106, 0x5410, R33 ;  /* 0x000054106a6a7816 */ /* 0x000fe20000000021 */
[----:B------:R-:W-:Y:S01]  /*32600*/  IMAD.U32 R33, R103, 0x10000, RZ ;  /* 0x0001000067217824 */ /* 0x000fe200078e00ff */
[----:B------:R-:W-:Y:S02]  /*32610*/  SHF.R.U32.HI R62, RZ, 0x10, R63 ;  /* 0x00000010ff3e7819 */ /* 0x000fe4000001163f */
[----:B------:R-:W-:-:S02]  /*32620*/  SHF.R.U32.HI R50, RZ, 0x10, R51 ;  /* 0x00000010ff327819 */ /* 0x000fc40000011633 */
[----:B------:R-:W-:Y:S01]  /*32630*/  PRMT R102, R102, 0x5410, R39 ;  /* 0x0000541066667816 */ /* 0x000fe20000000027 */
[----:B------:R-:W-:Y:S01]  /*32640*/  FMUL.FTZ R39, R28, R33 ;  /* 0x000000211c277220 */ /* 0x000fe20000410000 */
[----:B------:R-:W-:Y:S01]  /*32650*/  PRMT R104, R104, 0x5410, R37 ;  /* 0x0000541068687816 */ /* 0x000fe20000000025 */
[-C--:B------:R-:W-:Y:S01]  /*32660*/  FMUL.FTZ R37, R28, R35.reuse ;  /* 0x000000231c257220 */ /* 0x080fe20000410000 */
[----:B------:R-:W-:Y:S01]  /*32670*/  LOP3.LUT R29, R9, 0xffff0000, RZ, 0xc0, !PT ;  /* 0xffff0000091d7812 */ /* 0x000fe200078ec0ff */
[C---:B------:R-:W-:Y:S01]  /*32680*/  FFMA.FTZ R39, R24.reuse, R35, R39 ;  /* 0x0000002318277223 */ /* 0x040fe20000010027 */
[----:B------:R-:W-:Y:S01]  /*32690*/  PRMT R105, R105, 0x5410, R62 ;  /* 0x0000541069697816 */ /* 0x000fe2000000003e */
[----:B------:R-:W-:Y:S01]  /*326a0*/  FFMA.FTZ R34, R24, R33, -R37 ;  /* 0x0000002118227223 */ /* 0x000fe20000010825 */
[----:B------:R-:W-:Y:S02]  /*326b0*/  LOP3.LUT R32, R107, 0xffff0000, RZ, 0xc0, !PT ;  /* 0xffff00006b207812 */ /* 0x000fe400078ec0ff */
[----:B------:R-:W-:Y:S01]  /*326c0*/  PRMT R101, R101, 0x5410, R50 ;  /* 0x0000541065657816 */ /* 0x000fe20000000032 */
[----:B------:R-:W-:Y:S01]  /*326d0*/  IMAD.U32 R37, R105, 0x10000, RZ ;  /* 0x0001000069257824 */ /* 0x000fe200078e00ff */
[----:B------:R-:W-:Y:S01]  /*326e0*/  LOP3.LUT R28, R103, 0xffff0000, RZ, 0xc0, !PT ;  /* 0xffff0000671c7812 */ /* 0x000fe200078ec0ff */
[----:B------:R-:W-:Y:S01]  /*326f0*/  FMUL.FTZ R36, R29, R32 ;  /* 0x000000201d247220 */ /* 0x000fe20000410000 */
[----:B------:R-:W-:Y:S01]  /*32700*/  LOP3.LUT R25, R5, 0xffff0000, RZ, 0xc0, !PT ;  /* 0xffff000005197812 */ /* 0x000fe200078ec0ff */
[----:B------:R-:W-:Y:S01]  /*32710*/  IMAD.U32 R33, R101, 0x10000, RZ ;  /* 0x0001000065217824 */ /* 0x000fe200078e00ff */
[----:B------:R-:W-:Y:S01]  /*32720*/  LOP3.LUT R27, R8, 0xffff0000, RZ, 0xc0, !PT ;  /* 0xffff0000081b7812 */ /* 0x000fe200078ec0ff */
[-C--:B------:R-:W-:Y:S01]  /*32730*/  FMUL.FTZ R24, R29, R28.reuse ;  /* 0x0000001c1d187220 */ /* 0x080fe20000410000 */
[C---:B------:R-:W-:Y:S01]  /*32740*/  FMUL.FTZ R35, R30.reuse, R37 ;  /* 0x000000251e237220 */ /* 0x040fe20000410000 */
[----:B------:R-:W-:Y:S01]  /*32750*/  FFMA.FTZ R29, R25, R28, -R36 ;  /* 0x0000001c191d7223 */ /* 0x000fe20000010824 */
[----:B------:R-:W-:Y:S01]  /*32760*/  IMAD.U32 R8, R7, 0x10000, RZ ;  /* 0x0001000007087824 */ /* 0x000fe200078e00ff */
[----:B------:R-:W-:Y:S01]  /*32770*/  LOP3.LUT R31, R11, 0xffff0000, RZ, 0xc0, !PT ;  /* 0xffff00000b1f7812 */ /* 0x000fe200078ec0ff */
[----:B------:R-:W-:Y:S01]  /*32780*/  FMUL.FTZ R30, R30, R33 ;  /* 0x000000211e1e7220 */ /* 0x000fe20000410000 */
[----:B------:R-:W-:Y:S01]  /*32790*/  LOP3.LUT R28, R105, 0xffff0000, RZ, 0xc0, !PT ;  /* 0xffff0000691c7812 */ /* 0x000fe200078ec0ff */
[----:B------:R-:W-:Y:S01]  /*327a0*/  FFMA.FTZ R32, R25, R32, R24 ;  /* 0x0000002019207223 */ /* 0x000fe20000010018 */
[----:B------:R-:W-:Y:S01]  /*327b0*/  LOP3.LUT R24, R101, 0xffff0000, RZ, 0xc0, !PT ;  /* 0xffff000065187812 */ /* 0x000fe200078ec0ff */
[C---:B------:R-:W-:Y:S01]  /*327c0*/  FFMA.FTZ R37, R8.reuse, R37, R30 ;  /* 0x0000002508257223 */ /* 0x040fe2000001001e */
[----:B------:R-:W-:Y:S01]  /*327d0*/  LOP3.LUT R9, R7, 0xffff0000, RZ, 0xc0, !PT ;  /* 0xffff000007097812 */ /* 0x000fe200078ec0ff */
[----:B------:R-:W-:Y:S01]  /*327e0*/  FFMA.FTZ R35, R8, R33, -R35 ;  /* 0x0000002108237223 */ /* 0x000fe20000010823 */
[----:B------:R-:W-:Y:S01]  /*327f0*/  FMUL.FTZ R30, R31, R28 ;  /* 0x0000001c1f1e7220 */ /* 0x000fe20000410000 */
[----:B------:R-:W-:-:S02]  /*32800*/  IMAD.U32 R25, R106, 0x10000, RZ ;  /* 0x000100006a197824 */ /* 0x000fc400078e00ff */
[-C--:B------:R-:W-:Y:S01]  /*32810*/  FMUL.FTZ R38, R31, R24.reuse ;  /* 0x000000181f267220 */ /* 0x080fe20000410000 */
[----:B------:R-:W-:Y:S01]  /*32820*/  IMAD.U32 R8, R102, 0x10000, RZ ;  /* 0x0001000066087824 */ /* 0x000fe200078e00ff */
[----:B------:R-:W-:Y:S01]  /*32830*/  LOP3.LUT R106, R106, 0xffff0000, RZ, 0xc0, !PT ;  /* 0xffff00006a6a7812 */ /* 0x000fe200078ec0ff */
[C---:B------:R-:W-:Y:S02]  /*32840*/  IMAD.U32 R5, R4.reuse, 0x10000, RZ ;  /* 0x0001000004057824 */ /* 0x040fe400078e00ff */
[C---:B------:R-:W-:Y:S01]  /*32850*/  FFMA.FTZ R36, R9.reuse, R24, -R30 ;  /* 0x0000001809247223 */ /* 0x040fe2000001081e */
[----:B------:R-:W-:Y:S01]  /*32860*/  LOP3.LUT R4, R4, 0xffff0000, RZ, 0xc0, !PT ;  /* 0xffff000004047812 */ /* 0x000fe200078ec0ff */
[----:B------:R-:W-:Y:S01]  /*32870*/  FMUL.FTZ R30, R26, R8 ;  /* 0x000000081a1e7220 */ /* 0x000fe20000410000 */
[----:B------:R-:W-:Y:S01]  /*32880*/  LOP3.LUT R102, R102, 0xffff0000, RZ, 0xc0, !PT ;  /* 0xffff000066667812 */ /* 0x000fe200078ec0ff */
[----:B------:R-:W-:Y:S01]  /*32890*/  FFMA.FTZ R38, R9, R28, R38 ;  /* 0x0000001c09267223 */ /* 0x000fe20000010026 */
[----:B------:R-:W-:Y:S01]  /*328a0*/  FMUL.FTZ R9, R27, R106 ;  /* 0x0000006a1b097220 */ /* 0x000fe20000410000 */
[-C--:B------:R-:W-:Y:S01]  /*328b0*/  FMUL.FTZ R24, R26, R25.reuse ;  /* 0x000000191a187220 */ /* 0x080fe20000410000 */
[----:B------:R-:W-:Y:S01]  /*328c0*/  FFMA.FTZ R30, R5, R25, R30 ;  /* 0x00000019051e7223 */ /* 0x000fe2000001001e */
[----:B------:R-:W-:-:S02]  /*328d0*/  IMAD.U32 R11, R10, 0x10000, RZ ;  /* 0x000100000a0b7824 */ /* 0x000fc400078e00ff */
[----:B------:R-:W-:Y:S01]  /*328e0*/  FFMA.FTZ R25, R4, R102, -R9 ;  /* 0x0000006604197223 */ /* 0x000fe20000010809 */
[----:B------:R-:W-:Y:S01]  /*328f0*/  LOP3.LUT R10, R10, 0xffff0000, RZ, 0xc0, !PT ;  /* 0xffff00000a0a7812 */ /* 0x000fe200078ec0ff */
[----:B------:R-:W-:Y:S01]  /*32900*/  FFMA.FTZ R26, R5, R8, -R24 ;  /* 0x00000008051a7223 */ /* 0x000fe20000010818 */
[----:B------:R-:W-:Y:S01]  /*32910*/  FMUL.FTZ R27, R27, R102 ;  /* 0x000000661b1b7220 */ /* 0x000fe20000410000 */
[C---:B------:R-:W-:Y:S01]  /*32920*/  LOP3.LUT R9, R104.reuse, 0xffff0000, RZ, 0xc0, !PT ;  /* 0xffff000068097812 */ /* 0x040fe200078ec0ff */
[----:B------:R-:W-:Y:S01]  /*32930*/  IMAD.U32 R24, R104, 0x10000, RZ ;  /* 0x0001000068187824 */ /* 0x000fe200078e00ff */
[C---:B------:R-:W-:Y:S01]  /*32940*/  LOP3.LUT R5, R100.reuse, 0xffff0000, RZ, 0xc0, !PT ;  /* 0xffff000064057812 */ /* 0x040fe200078ec0ff */
[----:B------:R-:W-:Y:S02]  /*32950*/  IMAD.U32 R8, R100, 0x10000, RZ ;  /* 0x0001000064087824 */ /* 0x000fe400078e00ff */
[----:B------:R-:W-:Y:S01]  /*32960*/  FFMA.FTZ R27, R4, R106, R27 ;  /* 0x0000006a041b7223 */ /* 0x000fe2000001001b */
[C---:B------:R-:W-:Y:S01]  /*32970*/  IMAD.U32 R7, R6.reuse, 0x10000, RZ ;  /* 0x0001000006077824 */ /* 0x040fe200078e00ff */
[----:B------:R-:W-:Y:S01]  /*32980*/  LOP3.LUT R6, R6, 0xffff0000, RZ, 0xc0, !PT ;  /* 0xffff000006067812 */ /* 0x000fe200078ec0ff */
        /* <DEDUP_REMOVED lines=15> */
[----:B------:R-:W-:Y:S02]  /*32a80*/  F2FP.BF16.F32.PACK_AB R7, R36, R35 ;  /* 0x000000232407723e */ /* 0x000fe400000010ff */
[----:B------:R-:W-:-:S02]  /*32a90*/  F2FP.BF16.F32.PACK_AB R9, R32, R39 ;  /* 0x000000272009723e */ /* 0x000fc400000010ff */
[----:B------:R-:W-:-:S07]  /*32aa0*/  F2FP.BF16.F32.PACK_AB R8, R27, R30 ;  /* 0x0000001e1b08723e */ /* 0x000fce00000010ff */
.L_x_5398:
[----:B------:R-:W-:Y:S05]  /*32ab0*/  BSYNC B3 ;  /* 0x0000000000037941 */ /* 0x000fea0003800000 */
.L_x_5397:
[----:B------:R-:W-:Y:S01]  /*32ac0*/  R2UR UR4, R74 ;  /* 0x000000004a0472ca */ /* 0x000fe200000e0000 */
[----:B------:R-:W-:Y:S01]  /*32ad0*/  IMAD.SHL.U32 R25, R14, 0x8, RZ ;  /* 0x000000080e197824 */ /* 0x000fe200078e00ff */
[----:B------:R-:W-:Y:S01]  /*32ae0*/  R2UR UR5, R75 ;  /* 0x000000004b0572ca */ /* 0x000fe200000e0000 */
[--C-:B------:R-:W-:Y:S01]  /*32af0*/  @!P2 IMAD.WIDE R14, R15, 0x2, R12.reuse ;  /* 0x000000020f0ea825 */ /* 0x100fe200078e020c */
[----:B------:R-:W-:Y:S02]  /*32b00*/  @!P2 R2UR UR6, R74 ;  /* 0x000000004a06a2ca */ /* 0x000fe400000e0000 */
[----:B------:R-:W-:Y:S01]  /*32b10*/  @!P2 R2UR UR7, R75 ;  /* 0x000000004b07a2ca */ /* 0x000fe200000e0000 */
[----:B------:R-:W-:-:S08]  /*32b20*/  IMAD.WIDE R24, R25, 0x2, R12 ;  /* 0x0000000219187825 */ /* 0x000fd000078e020c */
[----:B-----5:R0:W-:Y:S04]  /*32b30*/  ST.E.128 desc[UR4][R24.64], R4 ;  /* 0x0000000418007985 */ /* 0x0201e8000c101d04 */
[----:B------:R0:W-:Y:S02]  /*32b40*/  @!P2 ST.E.128 desc[UR6][R14.64], R8 ;  /* 0x000000080e00a985 */ /* 0x0001e4000c101d06 */
.L_x_5396:
[----:B------:R-:W-:Y:S05]  /*32b50*/  BSYNC B2 ;  /* 0x0000000000027941 */ /* 0x000fea0003800000 */
.L_x_5395:
[----:B------:R-:W-:Y:S02]  /*32b60*/  R2UR UR4, R74 ;  /* 0x000000004a0472ca */ /* 0x000fe400000e0000 */
[----:B------:R-:W-:-:S13]  /*32b70*/  R2UR UR5, R75 ;  /* 0x000000004b0572ca */ /* 0x000fda00000e0000 */
[----:B------:R-:W2:Y:S02]  /*32b80*/  LD.E.U8 R80, desc[UR4][R80.64] ;  /* 0x0000000450507980 */ /* 0x000ea4000c101100 */
[----:B--2---:R-:W-:-:S13]  /*32b90*/  LOP3.LUT P1, RZ, R80, 0x4, RZ, 0xc0, !PT ;  /* 0x0000000450ff7812 */ /* 0x004fda000782c0ff */
[----:B------:R-:W-:Y:S05]  /*32ba0*/  @!P1 BRA `(.L_x_5346) ;  /* 0x0000001800209947 */ /* 0x000fea0003800000 */
[----:B------:R-:W-:Y:S02]  /*32bb0*/  R2UR UR4, R74 ;  /* 0x000000004a0472ca */ /* 0x000fe400000e0000 */
[----:B------:R-:W-:-:S13]  /*32bc0*/  R2UR UR5, R75 ;  /* 0x000000004b0572ca */ /* 0x000fda00000e0000 */
[----:B------:R-:W2:Y:S01]  /*32bd0*/  LD.E R78, desc[UR4][R78.64+0x4] ;  /* 0x000004044e4e7980 */ /* 0x000ea2000c101900 */
[----:B------:R-:W-:Y:S01]  /*32be0*/  VIADD R91, R91, 0x40 ;  /* 0x000000405b5b7836 */ /* 0x000fe20000000000 */
[----:B0-----:R-:W-:Y:S01]  /*32bf0*/  SHF.R.S32.HI R9, RZ, 0x1f, R116 ;  /* 0x0000001fff097819 */ /* 0x001fe20000011474 */
[----:B------:R-:W-:Y:S01]  /*32c00*/  IMAD.SHL.U32 R8, R116, 0x40, RZ ;  /* 0x0000004074087824 */ /* 0x000fe200078e00ff */
[----:B------:R-:W-:Y:S02]  /*32c10*/  R2UR UR6, R74 ;  /* 0x000000004a0672ca */ /* 0x000fe400000e0000 */
[----:B------:R-:W-:Y:S02]  /*32c20*/  LEA.HI R116, R9, R116, RZ, 0x3 ;  /* 0x0000007409747211 */ /* 0x000fe400078f18ff */
[----:B------:R-:W-:Y:S02]  /*32c30*/  LOP3.LUT R9, R8, 0x1c0, RZ, 0xc0, !PT ;  /* 0x000001c008097812 */ /* 0x000fe400078ec0ff */
[----:B------:R-:W-:Y:S01]  /*32c40*/  R2UR UR7, R75 ;  /* 0x000000004b0772ca */ /* 0x000fe200000e0000 */
[----:B------:R-:W-:Y:S01]  /*32c50*/  IMAD.SHL.U32 R116, R116, 0x40, RZ ;  /* 0x0000004074747824 */ /* 0x000fe200078e00ff */
[----:B------:R-:W-:-:S04]  /*32c60*/  SHF.R.U32.HI R10, RZ, 0x3, R9 ;  /* 0x00000003ff0a7819 */ /* 0x000fc80000011609 */
[----:B------:R-:W-:Y:S01]  /*32c70*/  LOP3.LUT R11, R116, 0xfffffe00, RZ, 0xc0, !PT ;  /* 0xfffffe00740b7812 */ /* 0x000fe200078ec0ff */
[----:B------:R-:W-:Y:S01]  /*32c80*/  BSSY B2, `(.L_x_5399) ;  /* 0x0000081000027945 */ /* 0x000fe20003800000 */
[----:B--2---:R-:W-:-:S04]  /*32c90*/  LEA.HI R4, R78, R78, RZ, 0x1 ;  /* 0x0000004e4e047211 */ /* 0x004fc800078f08ff */
[----:B------:R-:W-:-:S04]  /*32ca0*/  SHF.R.S32.HI R24, RZ, 0x1, R4 ;  /* 0x00000001ff187819 */ /* 0x000fc80000011404 */
[----:B------:R-:W-:-:S04]  /*32cb0*/  ISETP.GE.AND P1, PT, R91, R24, PT ;  /* 0x000000185b00720c */ /* 0x000fc80003f26270 */
[----:B------:R-:W-:-:S05]  /*32cc0*/  SEL R4, R24, RZ, P1 ;  /* 0x000000ff18047207 */ /* 0x000fca0000800000 */
[----:B------:R-:W-:-:S04]  /*32cd0*/  IMAD.IADD R4, R91, 0x1, R4 ;  /* 0x000000015b047824 */ /* 0x000fc800078e0204 */
[----:B------:R-:W-:Y:S01]  /*32ce0*/  @P1 IMAD.IADD R88, R87, 0x1, -R88 ;  /* 0x0000000157581824 */ /* 0x000fe200078e0a58 */
[----:B------:R-:W-:-:S04]  /*32cf0*/  SHF.R.S32.HI R5, RZ, 0x1f, R4 ;  /* 0x0000001fff057819 */ /* 0x000fc80000011404 */
[----:B------:R-:W-:Y:S02]  /*32d00*/  SHF.R.S32.HI R7, RZ, 0x1f, R88 ;  /* 0x0000001fff077819 */ /* 0x000fe40000011458 */
[----:B------:R-:W-:Y:S02]  /*32d10*/  LEA.HI R6, R5, R4, RZ, 0x3 ;  /* 0x0000000405067211 */ /* 0x000fe400078f18ff */
[----:B------:R-:W-:Y:S02]  /*32d20*/  LEA.HI R7, R7, R88, RZ, 0x4 ;  /* 0x0000005807077211 */ /* 0x000fe400078f20ff */
[----:B------:R-:W-:Y:S02]  /*32d30*/  SHF.R.S32.HI R14, RZ, 0x3, R6 ;  /* 0x00000003ff0e7819 */ /* 0x000fe40000011406 */
[----:B------:R-:W-:Y:S02]  /*32d40*/  LEA.HI R4, R5, R4, RZ, 0x6 ;  /* 0x0000000405047211 */ /* 0x000fe400078f30ff */
[----:B------:R-:W-:-:S02]  /*32d50*/  LEA.HI.SX32 R7, R7, R14, 0x1c ;  /* 0x0000000e07077211 */ /* 0x000fc400078fe2ff */
[----:B------:R-:W-:Y:S02]  /*32d60*/  SHF.R.S32.HI R4, RZ, 0x6, R4 ;  /* 0x00000006ff047819 */ /* 0x000fe40000011404 */
[----:B------:R-:W-:Y:S01]  /*32d70*/  SHF.R.S32.HI R8, RZ, 0x1f, R7 ;  /* 0x0000001fff087819 */ /* 0x000fe20000011407 */
[----:B------:R-:W-:Y:S01]  /*32d80*/  IMAD.SHL.U32 R15, R7, 0x8, RZ ;  /* 0x00000008070f7824 */ /* 0x000fe200078e00ff */
[----:B------:R-:W-:Y:S01]  /*32d90*/  LOP3.LUT R6, R9, 0x38, R6, 0xf8, !PT ;  /* 0x0000003809067812 */ /* 0x000fe200078ef806 */
[----:B------:R-:W-:Y:S01]  /*32da0*/  IMAD R4, R4, 0x1800, R11 ;  /* 0x0000180004047824 */ /* 0x000fe200078e020b */
[----:B------:R-:W-:Y:S02]  /*32db0*/  LEA.HI R8, R8, R7, RZ, 0x3 ;  /* 0x0000000708087211 */ /* 0x000fe400078f18ff */
[----:B------:R-:W-:Y:S02]  /*32dc0*/  LOP3.LUT R5, R6, R10, RZ, 0x3c, !PT ;  /* 0x0000000a06057212 */ /* 0x000fe400078e3cff */
[----:B------:R-:W-:-:S02]  /*32dd0*/  SHF.R.S32.HI R8, RZ, 0x3, R8 ;  /* 0x00000003ff087819 */ /* 0x000fc40000011408 */
[----:B------:R-:W-:Y:S01]  /*32de0*/  LOP3.LUT R7, R9, 0x38, R15, 0xf8, !PT ;  /* 0x0000003809077812 */ /* 0x000fe200078ef80f */
[----:B------:R-:W-:Y:S02]  /*32df0*/  IMAD.IADD R4, R4, 0x1, R5 ;  /* 0x0000000104047824 */ /* 0x000fe400078e0205 */
[----:B------:R-:W-:Y:S01]  /*32e00*/  IMAD R8, R8, 0x1800, R11 ;  /* 0x0000180008087824 */ /* 0x000fe200078e020b */
[----:B------:R-:W-:Y:S02]  /*32e10*/  LOP3.LUT R7, R7, R10, RZ, 0x3c, !PT ;  /* 0x0000000a07077212 */ /* 0x000fe400078e3cff */
[----:B------:R-:W-:-:S03]  /*32e20*/  IADD3 R5, P1, R89, R4, RZ ;  /* 0x0000000459057210 */ /* 0x000fc60007f3e0ff */
[----:B------:R-:W-:Y:S02]  /*32e30*/  IMAD.IADD R8, R8, 0x1, R7 ;  /* 0x0000000108087824 */ /* 0x000fe400078e0207 */
[----:B------:R-:W-:Y:S01]  /*32e40*/  IMAD.X R6, RZ, RZ, R90, P1 ;  /* 0x000000ffff067224 */ /* 0x000fe200008e065a */
[----:B------:R-:W-:Y:S02]  /*32e50*/  LEA R4, P1, R5, R82, 0x1 ;  /* 0x0000005205047211 */ /* 0x000fe400078208ff */
[----:B------:R-:W-:Y:S02]  /*32e60*/  IADD3 R89, P2, R89, R8, RZ ;  /* 0x0000000859597210 */ /* 0x000fe40007f5e0ff */
[----:B------:R-:W-:Y:S02]  /*32e70*/  LEA.HI.X R5, R5, R83, R6, 0x1, P1 ;  /* 0x0000005305057211 */ /* 0x000fe400008f0c06 */
[----:B------:R-:W-:Y:S01]  /*32e80*/  ISETP.GE.AND P1, PT, R91, R24, PT ;  /* 0x000000185b00720c */ /* 0x000fe20003f26270 */
[----:B------:R-:W-:Y:S01]  /*32e90*/  IMAD.X R90, RZ, RZ, R90, P2 ;  /* 0x000000ffff5a7224 */ /* 0x000fe200010e065a */
[----:B------:R-:W-:-:S02]  /*32ea0*/  LEA R8, P2, R89, R82, 0x1 ;  /* 0x0000005259087211 */ /* 0x000fc400078408ff */
[----:B------:R-:W5:Y:S02]  /*32eb0*/  LD.E.128 R4, desc[UR4][R4.64] ;  /* 0x0000000404047980 */ /* 0x000f64000c101d00 */
[----:B------:R-:W-:-:S06]  /*32ec0*/  LEA.HI.X R9, R89, R83, R90, 0x1, P2 ;  /* 0x0000005359097211 */ /* 0x000fcc00010f0c5a */
[----:B------:R-:W5:Y:S01]  /*32ed0*/  LD.E.128 R8, desc[UR6][R8.64] ;  /* 0x0000000608087980 */ /* 0x000f62000c101d00 */
[----:B------:R-:W-:Y:S05]  /*32ee0*/  @P1 BRA `(.L_x_5400) ;  /* 0x0000000400681947 */ /* 0x000fea0003800000 */
        /* <DEDUP_REMOVED lines=90> */
.L_x_5400:
[----:B------:R-:W-:Y:S05]  /*33490*/  BSYNC B2 ;  /* 0x0000000000027941 */ /* 0x000fea0003800000 */
.L_x_5399:
[----:B------:R-:W-:Y:S01]  /*334a0*/  R2UR UR4, R74 ;  /* 0x000000004a0472ca */ /* 0x000fe200000e0000 */
[----:B------:R-:W-:Y:S01]  /*334b0*/  IMAD.SHL.U32 R25, R14, 0x8, RZ ;  /* 0x000000080e197824 */ /* 0x000fe200078e00ff */
[----:B------:R-:W-:Y:S02]  /*334c0*/  R2UR UR5, R75 ;  /* 0x000000004b0572ca */ /* 0x000fe400000e0000 */
[----:B------:R-:W-:Y:S01]  /*334d0*/  ISETP.GE.AND P1, PT, R15, R87, PT ;  /* 0x000000570f00720c */ /* 0x000fe20003f26270 */
[----:B------:R-:W-:-:S10]  /*334e0*/  IMAD.WIDE R24, R25, 0x2, R12 ;  /* 0x0000000219187825 */ /* 0x000fd400078e020c */
[----:B-----5:R4:W-:Y:S02]  /*334f0*/  ST.E.128 desc[UR4][R24.64], R4 ;  /* 0x0000000418007985 */ /* 0x0209e4000c101d04 */
[----:B------:R-:W-:Y:S05]  /*33500*/  @P1 BRA `(.L_x_5346) ;  /* 0x0000000c00c81947 */ /* 0x000fea0003800000 */
[----:B------:R-:W-:Y:S01]  /*33510*/  R2UR UR4, R74 ;  /* 0x000000004a0472ca */ /* 0x000fe200000e0000 */
[----:B------:R-:W-:Y:S01]  /*33520*/  IMAD.WIDE R12, R15, 0x2, R12 ;  /* 0x000000020f0c7825 */ /* 0x000fe200078e020c */
[----:B------:R-:W-:-:S13]  /*33530*/  R2UR UR5, R75 ;  /* 0x000000004b0572ca */ /* 0x000fda00000e0000 */
[----:B------:R0:W-:Y:S01]  /*33540*/  ST.E.128 desc[UR4][R12.64], R8 ;  /* 0x000000080c007985 */ /* 0x0001e2000c101d04 */
[----:B------:R-:W-:Y:S05]  /*33550*/  BRA `(.L_x_5346) ;  /* 0x0000000c00b47947 */ /* 0x000fea0003800000 */
.L_x_5310:
[----:B------:R-:W2:Y:S01]  /*33560*/  LDL.64 R4, [R71+0x10] ;  /* 0x0000100047047983 */ /* 0x000ea20000100a00 */
[----:B------:R-:W-:Y:S02]  /*33570*/  R2UR UR4, R74 ;  /* 0x000000004a0472ca */ /* 0x000fe400000e0000 */
[----:B------:R-:W-:Y:S01]  /*33580*/  R2UR UR5, R75 ;  /* 0x000000004b0572ca */ /* 0x000fe200000e0000 */
[----:B------:R0:W5:Y:S04]  /*33590*/  LDL R6, [R72] ;  /* 0x0000000048067983 */ /* 0x0001680000100800 */
[----:B------:R0:W5:Y:S08]  /*335a0*/  LDL R7, [R72+0x4] ;  /* 0x0000040048077983 */ /* 0x0001700000100800 */
[----:B--2---:R-:W2:Y:S01]  /*335b0*/  LD.E R8, desc[UR4][R4.64+0x1c] ;  /* 0x00001c0404087980 */ /* 0x004ea2000c101900 */
[----:B------:R-:W-:Y:S01]  /*335c0*/  BSSY B2, `(.L_x_5401) ;  /* 0x0000005000027945 */ /* 0x000fe20003800000 */
[----:B--2---:R-:W-:-:S04]  /*335d0*/  LOP3.LUT R8, R8, 0x1, RZ, 0xfc, !PT ;  /* 0x0000000108087812 */ /* 0x004fc800078efcff */
[----:B------:R-:W-:-:S13]  /*335e0*/  ISETP.NE.AND P1, PT, R8, 0x3, PT ;  /* 0x000000030800780c */ /* 0x000fda0003f25270 */
[----:B0-----:R-:W-:Y:S05]  /*335f0*/  @!P1 BRA `(.L_x_5402) ;  /* 0x0000000000049947 */ /* 0x001fea0003800000 */
[----:B------:R-:W-:Y:S01]  /*33600*/  BPT.TRAP 0x1 ;  /* 0x000000040000795c */ /* 0x000fe20000300000 */
.L_x_5402:
[----:B------:R-:W-:Y:S05]  /*33610*/  BSYNC B2 ;  /* 0x0000000000027941 */ /* 0x000fea0003800000 */
.L_x_5401:
        /* <DEDUP_REMOVED lines=9> */
.L_x_5428:
[----:B------:R-:W-:Y:S05]  /*336b0*/  BSYNC B2 ;  /* 0x0000000000027941 */ /* 0x000fea0003800000 */
.L_x_5403:
[----:B------:R-:W2:Y:S01]  /*336c0*/  LDL.64 R24, [R71+0x20] ;  /* 0x0000200047187983 */ /* 0x000ea20000100a00 */
[C---:B------:R-:W-:Y:S02]  /*336d0*/  R2UR UR4, R74.reuse ;  /* 0x000000004a0472ca */ /* 0x040fe400000e0000 */
[C---:B------:R-:W-:Y:S01]  /*336e0*/  R2UR UR5, R75.reuse ;  /* 0x000000004b0572ca */ /* 0x040fe200000e0000 */
[----:B------:R-:W3:Y:S01]  /*336f0*/  LDL.64 R4, [R71+0x18] ;  /* 0x0000180047047983 */ /* 0x000ee20000100a00 */
[C---:B------:R-:W-:Y:S02]  /*33700*/  R2UR UR6, R74.reuse ;  /* 0x000000004a0672ca */ /* 0x040fe400000e0000 */
[C---:B------:R-:W-:Y:S01]  /*33710*/  R2UR UR7, R75.reuse ;  /* 0x000000004b0772ca */ /* 0x040fe200000e0000 */
[----:B------:R-:W4:Y:S01]  /*33720*/  LDL R12, [R72] ;  /* 0x00000000480c7983 */ /* 0x000f220000100800 */
[----:B------:R-:W-:Y:S02]  /*33730*/  R2UR UR10, R74 ;  /* 0x000000004a0a72ca */ /* 0x000fe400000e0000 */
[----:B------:R-:W-:-:S02]  /*33740*/  R2UR UR11, R75 ;  /* 0x000000004b0b72ca */ /* 0x000fc400000e0000 */
[C---:B------:R-:W-:Y:S02]  /*33750*/  R2UR UR12, R74.reuse ;  /* 0x000000004a0c72ca */ /* 0x040fe400000e0000 */
[C---:B------:R-:W-:Y:S02]  /*33760*/  R2UR UR13, R75.reuse ;  /* 0x000000004b0d72ca */ /* 0x040fe400000e0000 */
[----:B------:R-:W-:Y:S02]  /*33770*/  R2UR UR8, R74 ;  /* 0x000000004a0872ca */ /* 0x000fe400000e0000 */
[----:B------:R-:W-:Y:S01]  /*33780*/  R2UR UR9, R75 ;  /* 0x000000004b0972ca */ /* 0x000fe200000e0000 */
[----:B--2---:R-:W2:Y:S04]  /*33790*/  LD.E.64 R32, desc[UR4][R24.64+0xa0] ;  /* 0x0000a00418207980 */ /* 0x004ea8000c101b00 */
[----:B0-----:R-:W4:Y:S04]  /*337a0*/  LD.E.64 R6, desc[UR6][R24.64+0x58] ;  /* 0x0000580618067980 */ /* 0x001f28000c101b00 */
[----:B------:R-:W4:Y:S04]  /*337b0*/  LD.E R13, desc[UR10][R24.64+0x30] ;  /* 0x0000300a180d7980 */ /* 0x000f28000c101900 */
[----:B------:R-:W4:Y:S04]  /*337c0*/  LD.E R15, desc[UR12][R24.64+0x1c] ;  /* 0x00001c0c180f7980 */ /* 0x000f28000c101900 */
[----:B------:R-:W4:Y:S04]  /*337d0*/  LD.E.64 R8, desc[UR8][R24.64+0x60] ;  /* 0x0000600818087980 */ /* 0x000f28000c101b00 */
[----:B------:R-:W4:Y:S04]  /*337e0*/  LD.E.64 R28, desc[UR6][R24.64+0x68] ;  /* 0x00006806181c7980 */ /* 0x000f28000c101b00 */
[----:B---3--:R-:W5:Y:S04]  /*337f0*/  LD.E R30, desc[UR4][R4.64] ;  /* 0x00000004041e7980 */ /* 0x008f68000c101900 */
[----:B------:R0:W5:Y:S01]  /*33800*/  LD.E.64 R26, desc[UR6][R4.64+0x8] ;  /* 0x00000806041a7980 */ /* 0x000162000c101b00 */
[----:B------:R-:W-:Y:S01]  /*33810*/  UMOV UR4, 0xffffffff ;  /* 0xffffffff00047882 */ /* 0x000fe20000000000 */
[----:B--2---:R-:W-:Y:S01]  /*33820*/  SHF.R.S32.HI R31, RZ, 0x1f, R33 ;  /* 0x0000001fff1f7819 */ /* 0x004fe20000011421 */
[----:B----4-:R-:W-:-:S02]  /*33830*/  IMAD R7, R7, R33, RZ ;  /* 0x0000002107077224 */ /* 0x010fc400078e02ff */
[----:B------:R-:W-:-:S04]  /*33840*/  IMAD.WIDE.U32 R10, R6, R33, RZ ;  /* 0x00000021060a7225 */ /* 0x000fc800078e00ff */
[----:B------:R-:W-:Y:S01]  /*33850*/  IMAD R7, R6, R31, R7 ;  /* 0x0000001f06077224 */ /* 0x000fe200078e0207 */
[----:B------:R-:W-:Y:S01]  /*33860*/  SHF.R.S32.HI R6, RZ, 0x1f, R13 ;  /* 0x0000001fff067819 */ /* 0x000fe2000001140d */
[----:B------:R-:W-:Y:S02]  /*33870*/  IMAD R15, R2, -0x60, R15 ;  /* 0xffffffa0020f7824 */ /* 0x000fe400078e020f */
[----:B------:R-:W-:Y:S01]  /*33880*/  IMAD.IADD R11, R11, 0x1, R7 ;  /* 0x000000010b0b7824 */ /* 0x000fe200078e0207 */
[----:B------:R-:W-:Y:S01]  /*33890*/  SHF.R.S32.HI R7, RZ, 0x1f, R32 ;  /* 0x0000001fff077819 */ /* 0x000fe20000011420 */
[-C--:B------:R-:W-:Y:S01]  /*338a0*/  IMAD R9, R9, R32.reuse, RZ ;  /* 0x0000002009097224 */ /* 0x080fe200078e02ff */
[----:B------:R-:W-:Y:S02]  /*338b0*/  LEA.HI R6, R6, R13, RZ, 0x2 ;  /* 0x0000000d06067211 */ /* 0x000fe400078f10ff */
[----:B------:R-:W-:Y:S01]  /*338c0*/  VIMNMX R15, R15, 0x60, PT ;  /* 0x000000600f0f7848 */ /* 0x000fe20003fe0100 */
[C---:B0-----:R-:W-:Y:S01]  /*338d0*/  IMAD R5, R8.reuse, R7, R9 ;  /* 0x0000000708057224 */ /* 0x041fe200078e0209 */
[----:B------:R-:W-:Y:S01]  /*338e0*/  SHF.R.S32.HI R4, RZ, 0x2, R6 ;  /* 0x00000002ff047819 */ /* 0x000fe20000011406 */
[----:B------:R-:W-:Y:S01]  /*338f0*/  IMAD.WIDE.U32 R8, R8, R32, R10 ;  /* 0x0000002008087225 */ /* 0x000fe200078e000a */
[----:B------:R-:W-:-:S03]  /*33900*/  LOP3.LUT R6, R6, 0x1ffffffc, RZ, 0xc0, !PT ;  /* 0x1ffffffc06067812 */ /* 0x000fc600078ec0ff */
[----:B------:R-:W-:Y:S01]  /*33910*/  IMAD.IADD R5, R9, 0x1, R5 ;  /* 0x0000000109057824 */ /* 0x000fe200078e0205 */
[----:B------:R-:W-:Y:S01]  /*33920*/  LEA R10, P2, R8, R28, 0x1 ;  /* 0x0000001c080a7211 */ /* 0x000fe200078408ff */
[----:B------:R-:W-:Y:S02]  /*33930*/  IMAD.IADD R32, R15, 0x1, -R4 ;  /* 0x000000010f207824 */ /* 0x000fe400078e0a04 */
[----:B------:R-:W-:Y:S02]  /*33940*/  IMAD R7, R12, 0x4800, RZ ;  /* 0x000048000c077824 */ /* 0x000fe400078e02ff */
[----:B------:R-:W-:Y:S01]  /*33950*/  IMAD.IADD R6, R13, 0x1, -R6 ;  /* 0x000000010d067824 */ /* 0x000fe200078e0a06 */
[----:B------:R-:W-:Y:S02]  /*33960*/  LEA.HI.X R28, R8, R29, R5, 0x1, P2 ;  /* 0x0000001d081c7211 */ /* 0x000fe400010f0c05 */
[----:B------:R-:W-:Y:S01]  /*33970*/  ISETP.GE.AND P1, PT, R32, 0x1, PT ;  /* 0x000000012000780c */ /* 0x000fe20003f26270 */
[----:B------:R-:W-:Y:S01]  /*33980*/  IMAD.SHL.U32 R29, R6, 0x8, RZ ;  /* 0x00000008061d7824 */ /* 0x000fe200078e00ff */
[----:B------:R-:W-:Y:S01]  /*33990*/  SHF.R.S32.HI R9, RZ, 0x1f, R7 ;  /* 0x0000001fff097819 */ /* 0x000fe20000011407 */
[----:B------:R-:W-:Y:S10]  /*339a0*/  BRA.DIV UR4, `(.L_x_5405) ;  /* 0x0000001204647947 */ /* 0x000ff4000b800000 */
[----:B------:R0:W1:Y:S04]  /*339b0*/  SHFL.IDX PT, R5, R28, RZ, 0x1c1f ;  /* 0x001c1fff1c057589 */ /* 0x00006800000e0000 */
[----:B------:R0:W2:Y:S02]  /*339c0*/  SHFL.IDX PT, R14, R10, RZ, 0x1c1f ;  /* 0x001c1fff0a0e7589 */ /* 0x0000a400000e0000 */
.L_x_5432:
[C---:B-----5:R-:W-:Y:S01]  /*339d0*/  IADD3 R11, P2, R30.reuse, R7, RZ ;  /* 0x000000071e0b7210 */ /* 0x060fe20007f5e0ff */
[----:B------:R-:W-:Y:S01]  /*339e0*/  BSSY B2, `(.L_x_5406) ;  /* 0x0000052000027945 */ /* 0x000fe20003800000 */
[----:B-1----:R-:W-:Y:S02]  /*339f0*/  IMAD.MOV.U32 R15, RZ, RZ, R5 ;  /* 0x000000ffff0f7224 */ /* 0x002fe400078e0005 */
[----:B------:R-:W-:Y:S02]  /*33a00*/  LEA.HI.X.SX32 R9, R30, R9, 0x1, P2 ;  /* 0x000000091e097211 */ /* 0x000fe400010f0eff */
[----:B------:R-:W-:-:S04]  /*33a10*/  LEA R8, P2, R11, R26, 0x1 ;  /* 0x0000001a0b087211 */ /* 0x000fc800078408ff */
[----:B------:R-:W-:Y:S01]  /*33a20*/  LEA.HI.X R9, R11, R27, R9, 0x1, P2 ;  /* 0x0000001b0b097211 */ /* 0x000fe200010f0c09 */
[----:B------:R-:W-:Y:S01]  /*33a30*/  IMAD.WIDE R26, R7, 0x2, R26 ;  /* 0x00000002071a7825 */ /* 0x000fe200078e021a */
[----:B------:R-:W-:Y:S07]  /*33a40*/  @!P1 BRA `(.L_x_5407) ;  /* 0x00000004002c9947 */ /* 0x000fee0003800000 */
[----:B------:R-:W-:Y:S02]  /*33a50*/  R2UR UR4, R74 ;  /* 0x000000004a0472ca */ /* 0x000fe400000e0000 */
[----:B------:R-:W-:-:S13]  /*33a60*/  R2UR UR5, R75 ;  /* 0x000000004b0572ca */ /* 0x000fda00000e0000 */
[----:B------:R-:W3:Y:S02]  /*33a70*/  LD.E.U8 R11, desc[UR4][R24.64+0x98] ;  /* 0x00009804180b7980 */ /* 0x000ee4000c101100 */
[----:B---3--:R-:W-:-:S04]  /*33a80*/  LOP3.LUT R4, R11, 0x1, RZ, 0xc0, !PT ;  /* 0x000000010b047812 */ /* 0x008fc800078ec0ff */
[----:B------:R-:W-:-:S13]  /*33a90*/  ISETP.NE.U32.AND P1, PT, R4, 0x1, PT ;  /* 0x000000010400780c */ /* 0x000fda0003f25070 */
[----:B------:R-:W-:Y:S02]  /*33aa0*/  @!P1 R2UR UR4, R74 ;  /* 0x000000004a0492ca */ /* 0x000fe400000e0000 */
[----:B------:R-:W-:-:S13]  /*33ab0*/  @!P1 R2UR UR5, R75 ;  /* 0x000000004b0592ca */ /* 0x000fda00000e0000 */
[----:B------:R-:W3:Y:S01]  /*33ac0*/  @!P1 LD.E.128 R4, desc[UR4][R26.64] ;  /* 0x000000041a049980 */ /* 0x000ee2000c101d00 */
[----:B------:R-:W-:Y:S01]  /*33ad0*/  @!P1 R2UR UR6, R74 ;  /* 0x000000004a0692ca */ /* 0x000fe200000e0000 */
[----:B--2---:R-:W-:Y:S01]  /*33ae0*/  @!P1 IMAD.WIDE R12, R29, 0x2, R14 ;  /* 0x000000021d0c9825 */ /* 0x004fe200078e020e */
[----:B------:R-:W-:-:S04]  /*33af0*/  @!P1 R2UR UR7, R75 ;  /* 0x000000004b0792ca */ /* 0x000fc800000e0000 */
[----:B---3--:R1:W-:Y:S09]  /*33b00*/  @!P1 ST.E.128 desc[UR4][R12.64], R4 ;  /* 0x000000040c009985 */ /* 0x0083f2000c101d04 */
[----:B------:R-:W2:Y:S02]  /*33b10*/  @!P1 LD.E.U8 R11, desc[UR6][R24.64+0x98] ;  /* 0x00009806180b9980 */ /* 0x000ea4000c101100 */
[----:B--2---:R-:W-:-:S13]  /*33b20*/  LOP3.LUT P1, RZ, R11, 0x2, RZ, 0xc0, !PT ;  /* 0x000000020bff7812 */ /* 0x004fda000782c0ff */
[----:B------:R-:W-:Y:S02]  /*33b30*/  @P1 R2UR UR4, R74 ;  /* 0x000000004a0412ca */ /* 0x000fe400000e0000 */
[----:B------:R-:W-:-:S13]  /*33b40*/  @P1 R2UR UR5, R75 ;  /* 0x000000004b0512ca */ /* 0x000fda00000e0000 */
[----:B-1----:R-:W2:Y:S01]  /*33b50*/  @P1 LD.E.128 R4, desc[UR4][R8.64] ;  /* 0x0000000408041980 */ /* 0x002ea2000c101d00 */
[----:B------:R-:W-:Y:S01]  /*33b60*/  @P1 VIADD R30, R29, 0x20 ;  /* 0x000000201d1e1836 */ /* 0x000fe20000000000 */
[----:B------:R-:W-:Y:S02]  /*33b70*/  @P1 R2UR UR6, R74 ;  /* 0x000000004a0612ca */ /* 0x000fe400000e0000 */
[----:B------:R-:W-:Y:S02]  /*33b80*/  @P1 R2UR UR7, R75 ;  /* 0x000000004b0712ca */ /* 0x000fe400000e0000 */
[----:B------:R-:W-:-:S04]  /*33b90*/  @P1 SHF.R.S32.HI R31, RZ, 0x1f, R30 ;  /* 0x0000001fff1f1819 */ /* 0x000fc8000001141e */
[----:B------:R-:W-:-:S04]  /*33ba0*/  @P1 LEA.HI R31, R31, R30, RZ, 0x3 ;  /* 0x0000001e1f1f1211 */ /* 0x000fc800078f18ff */
[----:B------:R-:W-:-:S05]  /*33bb0*/  @P1 LOP3.LUT R31, R31, 0xfffffff8, RZ, 0xc0, !PT ;  /* 0xfffffff81f1f1812 */ /* 0x000fca00078ec0ff */
[----:B------:R-:W-:-:S05]  /*33bc0*/  @P1 IMAD.WIDE R12, R31, 0x2, R14 ;  /* 0x000000021f0c1825 */ /* 0x000fca00078e020e */
[----:B--2---:R1:W-:Y:S04]  /*33bd0*/  @P1 ST.E.128 desc[UR4][R12.64], R4 ;  /* 0x000000040c001985 */ /* 0x0043e8000c101d04 */
[----:B------:R-:W2:Y:S02]  /*33be0*/  @P1 LD.E.U8 R11, desc[UR6][R24.64+0x98] ;  /* 0x00009806180b1980 */ /* 0x000ea4000c101100 */
        /* <DEDUP_REMOVED lines=43> */
[----:B------:R-:W-:-:S05]  /*33ea0*/  @P1 VIADD R11, R29, 0xa0 ;  /* 0x000000a01d0b1836 */ /* 0x000fca0000000000 */
[----:B------:R-:W-:-:S04]  /*33eb0*/  @P1 SHF.R.S32.HI R30, RZ, 0x1f, R11 ;  /* 0x0000001fff1e1819 */ /* 0x000fc8000001140b */
[----:B------:R-:W-:-:S04]  /*33ec0*/  @P1 LEA.HI R30, R30, R11, RZ, 0x3 ;  /* 0x0000000b1e1e1211 */ /* 0x000fc800078f18ff */
[----:B------:R-:W-:-:S05]  /*33ed0*/  @P1 LOP3.LUT R11, R30, 0xfffffff8, RZ, 0xc0, !PT ;  /* 0xfffffff81e0b1812 */ /* 0x000fca00078ec0ff */
[----:B------:R-:W-:-:S05]  /*33ee0*/  @P1 IMAD.WIDE R14, R11, 0x2, R14 ;  /* 0x000000020b0e1825 */ /* 0x000fca00078e020e */
[----:B--2---:R1:W-:Y:S02]  /*33ef0*/  @P1 ST.E.128 desc[UR4][R14.64], R4 ;  /* 0x000000040e001985 */ /* 0x0043e4000c101d04 */
.L_x_5407:
[----:B------:R-:W-:Y:S05]  /*33f00*/  BSYNC B2 ;  /* 0x0000000000027941 */ /* 0x000fea0003800000 */
.L_x_5406:
[----:B------:R-:W-:-:S03]  /*33f10*/  UMOV UR4, 0xffffffff ;  /* 0xffffffff00047882 */ /* 0x000fc60000000000 */
[----:B------:R-:W-:Y:S05]  /*33f20*/  BRA.DIV UR4, `(.L_x_5408) ;  /* 0x0000000e044c7947 */ /* 0x000fea000b800000 */
[----:B-1----:R1:W3:Y:S04]  /*33f30*/  SHFL.IDX PT, R5, R28, 0x1, 0x1c1f ;  /* 0x003c1f001c057f89 */ /* 0x0022e800000e0000 */
[----:B--2---:R1:W2:Y:S02]  /*33f40*/  SHFL.IDX PT, R14, R10, 0x1, 0x1c1f ;  /* 0x003c1f000a0e7f89 */ /* 0x0042a400000e0000 */
.L_x_5436:
[----:B------:R-:W-:Y:S01]  /*33f50*/  ISETP.GE.AND P1, PT, R32, 0x41, PT ;  /* 0x000000412000780c */ /* 0x000fe20003f26270 */
[----:B---3--:R-:W-:-:S12]  /*33f60*/  IMAD.MOV.U32 R15, RZ, RZ, R5 ;  /* 0x000000ffff0f7224 */ /* 0x008fd800078e0005 */
[----:B------:R-:W-:Y:S05]  /*33f70*/  @!P1 BRA `(.L_x_5346) ;  /* 0x00000004002c9947 */ /* 0x000fea0003800000 */
        /* <DEDUP_REMOVED lines=9> */
[----:B012---:R-:W-:Y:S01]  /*34010*/  @!P1 IMAD.WIDE R10, R29, 0x2, R14 ;  /* 0x000000021d0a9825 */ /* 0x007fe200078e020e */
[----:B------:R-:W-:-:S04]  /*34020*/  @!P1 R2UR UR7, R75 ;  /* 0x000000004b0792ca */ /* 0x000fc800000e0000 */
[----:B---3--:R0:W-:Y:S09]  /*34030*/  @!P1 ST.E.128 desc[UR4][R10.64], R4 ;  /* 0x000000040a009985 */ /* 0x0081f2000c101d04 */
[----:B------:R-:W2:Y:S02]  /*34040*/  @!P1 LD.E.U8 R12, desc[UR6][R24.64+0x98] ;  /* 0x00009806180c9980 */ /* 0x000ea4000c101100 */
[----:B--2---:R-:W-:-:S13]  /*34050*/  LOP3.LUT P1, RZ, R12, 0x2, RZ, 0xc0, !PT ;  /* 0x000000020cff7812 */ /* 0x004fda000782c0ff */
[----:B------:R-:W-:Y:S02]  /*34060*/  @P1 R2UR UR4, R74 ;  /* 0x000000004a0412ca */ /* 0x000fe400000e0000 */
[----:B------:R-:W-:-:S13]  /*34070*/  @P1 R2UR UR5, R75 ;  /* 0x000000004b0512ca */ /* 0x000fda00000e0000 */
[----:B0-----:R-:W2:Y:S01]  /*34080*/  @P1 LD.E.128 R4, desc[UR4][R8.64+0x2000] ;  /* 0x0020000408041980 */ /* 0x001ea2000c101d00 */
        /* <DEDUP_REMOVED lines=52> */
[----:B------:R-:W-:-:S05]  /*343d0*/  @P1 VIADD R29, R29, 0xa0 ;  /* 0x000000a01d1d1836 */ /* 0x000fca0000000000 */
[----:B------:R-:W-:-:S04]  /*343e0*/  @P1 SHF.R.S32.HI R12, RZ, 0x1f, R29 ;  /* 0x0000001fff0c1819 */ /* 0x000fc8000001141d */
[----:B------:R-:W-:-:S04]  /*343f0*/  @P1 LEA.HI R12, R12, R29, RZ, 0x3 ;  /* 0x0000001d0c0c1211 */ /* 0x000fc800078f18ff */
[----:B------:R-:W-:-:S05]  /*34400*/  @P1 LOP3.LUT R13, R12, 0xfffffff8, RZ, 0xc0, !PT ;  /* 0xfffffff80c0d1812 */ /* 0x000fca00078ec0ff */
[----:B------:R-:W-:-:S05]  /*34410*/  @P1 IMAD.WIDE R14, R13, 0x2, R14 ;  /* 0x000000020d0e1825 */ /* 0x000fca00078e020e */
[----:B--2---:R3:W-:Y:S02]  /*34420*/  @P1 ST.E.128 desc[UR4][R14.64], R4 ;  /* 0x000000040e001985 */ /* 0x0047e4000c101d04 */
.L_x_5346:
[----:B------:R-:W-:Y:S05]  /*34430*/  BSYNC B0 ;  /* 0x0000000000007941 */ /* 0x000fea0003800000 */
.L_x_5309:
[----:B01234-:R-:W0:Y:S01]  /*34440*/  S2R R5, SR_TID.X ;  /* 0x0000000000057919 */ /* 0x01fe220000002100 */
[----:B------:R-:W-:Y:S01]  /*34450*/  @!PT LDS RZ, [RZ] ;  /* 0x00000000fffff984 */ /* 0x000fe20000000800 */
[----:B------:R-:W-:Y:S01]  /*34460*/  @!PT LDS RZ, [RZ] ;  /* 0x00000000fffff984 */ /* 0x000fe20000000800 */
[----:B------:R-:W-:Y:S01]  /*34470*/  @!PT LDS RZ, [RZ] ;  /* 0x00000000fffff984 */ /* 0x000fe20000000800 */
[----:B------:R-:W-:Y:S01]  /*34480*/  @!PT LDS RZ, [RZ] ;  /* 0x00000000fffff984 */ /* 0x000fe20000000800 */
[----:B------:R1:W-:Y:S06]  /*34490*/  MEMBAR.ALL.CTA ;  /* 0x0000000000007992 */ /* 0x0003ec0000008000 */
[----:B-1----:R-:W1:Y:S01]  /*344a0*/  FENCE.VIEW.ASYNC.S ;  /* 0x00000000000073c6 */ /* 0x002e620000000000 */
[----:B------:R-:W-:Y:S05]  /*344b0*/  WARPSYNC.ALL ;  /* 0x0000000000007948 */ /* 0x000fea0003800000 */
[----:B0-----:R-:W-:-:S02]  /*344c0*/  LOP3.LUT P1, RZ, R5, 0x7f, RZ, 0xc0, !PT ;  /* 0x0000007f05ff7812 */ /* 0x001fc4000782c0ff */
[----:B------:R-:W-:-:S05]  /*344d0*/  LEA.HI R4, R5, 0x8, RZ, 0x19 ;  /* 0x0000000805047811 */ /* 0x000fca00078fc8ff */
[----:B-1----:R0:W-:Y:S06]  /*344e0*/  BAR.SYNC.DEFER_BLOCKING R4, 0x80 ;  /* 0x000200040000751d */ /* 0x0021ec0000010000 */
[----:B------:R-:W-:Y:S05]  /*344f0*/  @P1 BRA `(.L_x_5409) ;  /* 0x0000000000241947 */ /* 0x000fea0003800000 */
[----:B0-----:R-:W2:Y:S01]  /*34500*/  LDL.64 R4, [R71+0x10] ;  /* 0x0000100047047983 */ /* 0x001ea20000100a00 */
[----:B------:R-:W-:Y:S02]  /*34510*/  R2UR UR4, R74 ;  /* 0x000000004a0472ca */ /* 0x000fe400000e0000 */
[----:B------:R-:W-:Y:S01]  /*34520*/  R2UR UR5, R75 ;  /* 0x000000004b0572ca */ /* 0x000fe200000e0000 */
[----:B------:R-:W3:-:S12]  /*34530*/  LDL R72, [R72] ;  /* 0x0000000048487983 */ /* 0x000ed80000100800 */
[----:B--2---:R-:W2:Y:S02]  /*34540*/  LD.E.64 R4, desc[UR4][R4.64+0x30] ;  /* 0x0000300404047980 */ /* 0x004ea4000c101b00 */
[----:B--2---:R-:W-:-:S05]  /*34550*/  MOV R7, R4 ;  /* 0x0000000400077202 */ /* 0x004fca0000000f00 */
[----:B---3--:R-:W-:-:S05]  /*34560*/  IMAD R6, R72, 0x8, R7 ;  /* 0x0000000848067824 */ /* 0x008fca00078e0207 */
[----:B------:R-:W-:-:S04]  /*34570*/  PRMT R6, RZ, 0x654, R6 ;  /* 0x00000654ff067816 */ /* 0x000fc80000000006 */
[----:B------:R1:W-:Y:S03]  /*34580*/  SYNCS.ARRIVE.TRANS64.RED.A1T0 RZ, [R6+URZ], RZ ;  /* 0x000000ff06ff79a7 */ /* 0x0003e6000810043f */
.L_x_5409:
[----:B------:R-:W-:-:S04]  /*34590*/  IMAD.MOV.U32 R77, RZ, RZ, 0x0 ;  /* 0x00000000ff4d7424 */ /* 0x000fc800078e00ff */
[----:B01---5:R-:W-:Y:S05]  /*345a0*/  RET.REL.NODEC R76 `(_ZN7cutlass13device_kernelIN5flash11enable_sm90INS1_16FlashAttnFwdSm90INS1_25CollectiveMainloopFwdSm90ILi2EN4cute5tupleIJNS5_1CILi1EEES8_S8_EEENS6_IJNS7_ILi128EEENS7_ILi96EEENS7_ILi192EEEEEELi192ENS_10bfloat16_tEfNS_4arch4Sm90ELb0ELb1ELb0ELb1ELb1ELb1ELb0ELb1ELb1ELb1ELb1ELb0EEENS1_21CollectiveEpilogueFwdINS6_IJSA_SC_SB_EEES9_SE_SG_Li256ELb1ELb1ELb1ELb0EEENS1_36VarlenDynamicPersistentTileSchedulerILi128ELi96ELi256ELi128ELb1ELb1ELb1ELb1ELb0ELb1EEEEEEEEEvNT_6ParamsE) ;  /* 0xfffffcb84c947950 */ /* 0x023fea0003c3ffff */
.L_x_5319:
[----:B0-----:R0:W1:Y:S02]  /*345b0*/  SYNCS.PHASECHK.TRANS64.TRYWAIT P1, [R4+URZ], R5 ;  /* 0x00000005040075a7 */ /* 0x001064000802017f */
[----:B-1----:R-:W-:Y:S05]  /*345c0*/  @!P1 NANOSLEEP.SYNCS 0x989680 ;  /* 0x009896800000995d */ /* 0x002fea0003900000 */
[----:B------:R-:W1:Y:S02]  /*345d0*/  @!P1 SYNCS.PHASECHK.TRANS64 P1, [R4+URZ], R5 ;  /* 0x00000005040095a7 */ /* 0x000e64000802007f */
[----:B-1----:R-:W-:Y:S05]  /*345e0*/  @!P1 BRA `(.L_x_5319) ;  /* 0xfffffffc00f09947 */ /* 0x002fea000383ffff */
[----:B------:R-:W-:Y:S05]  /*345f0*/  BRA `(.L_x_5410) ;  /* 0xffffff6400a47947 */ /* 0x000fea000383ffff */
.L_x_5320:
[----:B------:R-:W-:Y:S01]  /*34600*/  BSSY B2, `(.L_x_5411) ;  /* 0x0000008000027945 */ /* 0x000fe20003800000 */
[----:B------:R-:W-:Y:S02]  /*34610*/  IMAD.MOV.U32 R13, RZ, RZ, R77 ;  /* 0x000000ffff0d7224 */ /* 0x000fe400078e004d */
[----:B------:R-:W-:Y:S02]  /*34620*/  IMAD.MOV.U32 R12, RZ, RZ, RZ ;  /* 0x000000ffff0c7224 */ /* 0x000fe400078e00ff */
[----:B------:R-:W-:Y:S02]  /*34630*/  IMAD.MOV.U32 R11, RZ, RZ, 0x1c1f ;  /* 0x00001c1fff0b7424 */ /* 0x000fe400078e00ff */
[----:B------:R-:W-:-:S07]  /*34640*/  IMAD.MOV.U32 R15, RZ, RZ, -0x1 ;  /* 0xffffffffff0f7424 */ /* 0x000fce00078e00ff */
[----:B-----5:R-:W-:Y:S05]  /*34650*/  WARPSYNC.COLLECTIVE R15, `(.L_x_5412) ;  /* 0x000000000f087348 */ /* 0x020fea0003c00000 */
[----:B------:R0:W1:Y:S02]  /*34660*/  SHFL.IDX P6, R14, R13, R12, R11 ;  /* 0x0000000c0d0e7389 */ /* 0x00006400000c000b */
[----:B01---5:R-:W-:Y:S01]  /*34670*/  ENDCOLLECTIVE ;  /* 0x000000000000791b */ /* 0x023fe20003800000 */
.L_x_5412:
[----:B------:R-:W-:Y:S05]  /*34680*/  BSYNC B2 ;  /* 0x0000000000027941 */ /* 0x000fea0003800000 */
.L_x_5411:
        /* <DEDUP_REMOVED lines=8> */
.L_x_5413:
[----:B------:R-:W-:Y:S01]  /*34710*/  IMAD.MOV.U32 R10, RZ, RZ, R14 ;  /* 0x000000ffff0a7224 */ /* 0x000fe200078e000e */
[----:B------:R-:W-:Y:S06]  /*34720*/  BRA `(.L_x_5414) ;  /* 0xffffff6400ec7947 */ /* 0x000fec000383ffff */
.L_x_5345:
[----:B------:R-:W-:Y:S01]  /*34730*/  BSSY B2, `(.L_x_5415) ;  /* 0x0000008000027945 */ /* 0x000fe20003800000 */
[----:B-1234-:R-:W-:Y:S02]  /*34740*/  IMAD.MOV.U32 R13, RZ, RZ, R77 ;  /* 0x000000ffff0d7224 */ /* 0x01efe400078e004d */
[----:B------:R-:W-:Y:S02]  /*34750*/  IMAD.MOV.U32 R12, RZ, RZ, 0x1 ;  /* 0x00000001ff0c7424 */ /* 0x000fe400078e00ff */
[----:B------:R-:W-:Y:S02]  /*34760*/  IMAD.MOV.U32 R11, RZ, RZ, 0x1c1f ;  /* 0x00001c1fff0b7424 */ /* 0x000fe400078e00ff */
[----:B------:R-:W-:-:S07]  /*34770*/  IMAD.MOV.U32 R15, RZ, RZ, -0x1 ;  /* 0xffffffffff0f7424 */ /* 0x000fce00078e00ff */
[----:B0-----:R-:W-:Y:S05]  /*34780*/  WARPSYNC.COLLECTIVE R15, `(.L_x_5416) ;  /* 0x000000000f087348 */ /* 0x001fea0003c00000 */
[----:B------:R1:W2:Y:S02]  /*34790*/  SHFL.IDX P6, R14, R13, R12, R11 ;  /* 0x0000000c0d0e7389 */ /* 0x0002a400000c000b */
[----:B012---:R-:W-:Y:S01]  /*347a0*/  ENDCOLLECTIVE ;  /* 0x000000000000791b */ /* 0x007fe20003800000 */
.L_x_5416:
[----:B------:R-:W-:Y:S05]  /*347b0*/  BSYNC B2 ;  /* 0x0000000000027941 */ /* 0x000fea0003800000 */
.L_x_5415:
        /* <DEDUP_REMOVED lines=8> */
.L_x_5417:
[----:B------:R-:W-:Y:S05]  /*34840*/  BRA `(.L_x_5418) ;  /* 0xffffff8000807947 */ /* 0x000fea000383ffff */
.L_x_5376:
[----:B-1----:R1:W2:Y:S02]  /*34850*/  SYNCS.PHASECHK.TRANS64.TRYWAIT P1, [R8+URZ], R9 ;  /* 0x00000009080075a7 */ /* 0x0022a4000802017f */
[----:B--2---:R-:W-:Y:S05]  /*34860*/  @!P1 NANOSLEEP.SYNCS 0x989680 ;  /* 0x009896800000995d */ /* 0x004fea0003900000 */
[----:B------:R-:W2:Y:S02]  /*34870*/  @!P1 SYNCS.PHASECHK.TRANS64 P1, [R8+URZ], R9 ;  /* 0x00000009080095a7 */ /* 0x000ea4000802007f */
[----:B--2---:R-:W-:Y:S05]  /*34880*/  @!P1 BRA `(.L_x_5376) ;  /* 0xfffffffc00f09947 */ /* 0x004fea000383ffff */
[----:B------:R-:W-:Y:S05]  /*34890*/  BRA `(.L_x_5419) ;  /* 0xffffffac004c7947 */ /* 0x000fea000383ffff */
.L_x_5377:
        /* <DEDUP_REMOVED lines=8> */
.L_x_5421:
[----:B------:R-:W-:Y:S05]  /*34920*/  BSYNC B2 ;  /* 0x0000000000027941 */ /* 0x000fea0003800000 */
.L_x_5420:
        /* <DEDUP_REMOVED lines=8> */
.L_x_5422:
[----:B------:R-:W-:Y:S01]  /*349b0*/  IMAD.MOV.U32 R84, RZ, RZ, R14 ;  /* 0x000000ffff547224 */ /* 0x000fe200078e000e */
[----:B------:R-:W-:Y:S06]  /*349c0*/  BRA `(.L_x_5423) ;  /* 0xffffffac00707947 */ /* 0x000fec000383ffff */
.L_x_5390:
[----:B------:R-:W-:Y:S01]  /*349d0*/  BSSY B2, `(.L_x_5424) ;  /* 0x0000008000027945 */ /* 0x000fe20003800000 */
[----:B---3--:R-:W-:Y:S02]  /*349e0*/  IMAD.MOV.U32 R13, RZ, RZ, R77 ;  /* 0x000000ffff0d7224 */ /* 0x008fe400078e004d */
[----:B------:R-:W-:Y:S02]  /*349f0*/  IMAD.MOV.U32 R12, RZ, RZ, 0x1 ;  /* 0x00000001ff0c7424 */ /* 0x000fe400078e00ff */
[----:B------:R-:W-:Y:S02]  /*34a00*/  IMAD.MOV.U32 R11, RZ, RZ, 0x1c1f ;  /* 0x00001c1fff0b7424 */ /* 0x000fe400078e00ff */
[----:B------:R-:W-:-:S07]  /*34a10*/  IMAD.MOV.U32 R15, RZ, RZ, -0x1 ;  /* 0xffffffffff0f7424 */ /* 0x000fce00078e00ff */
[----:B012--5:R-:W-:Y:S05]  /*34a20*/  WARPSYNC.COLLECTIVE R15, `(.L_x_5425) ;  /* 0x000000000f087348 */ /* 0x027fea0003c00000 */
[----:B------:R3:W4:Y:S02]  /*34a30*/  SHFL.IDX P6, R14, R13, R12, R11 ;  /* 0x0000000c0d0e7389 */ /* 0x00072400000c000b */
[----:B012345:R-:W-:Y:S01]  /*34a40*/  ENDCOLLECTIVE ;  /* 0x000000000000791b */ /* 0x03ffe20003800000 */
.L_x_5425:
[----:B------:R-:W-:Y:S05]  /*34a50*/  BSYNC B2 ;  /* 0x0000000000027941 */ /* 0x000fea0003800000 */
.L_x_5424:
        /* <DEDUP_REMOVED lines=8> */
.L_x_5426:
[----:B------:R-:W-:Y:S05]  /*34ae0*/  BRA `(.L_x_5427) ;  /* 0xffffffc800e47947 */ /* 0x000fea000383ffff */
.L_x_5404:
[----:B0-----:R0:W1:Y:S02]  /*34af0*/  SYNCS.PHASECHK.TRANS64.TRYWAIT P1, [R6+URZ], R7 ;  /* 0x00000007060075a7 */ /* 0x001064000802017f */
[----:B-1----:R-:W-:Y:S05]  /*34b00*/  @!P1 NANOSLEEP.SYNCS 0x989680 ;  /* 0x009896800000995d */ /* 0x002fea0003900000 */
[----:B------:R-:W1:Y:S02]  /*34b10*/  @!P1 SYNCS.PHASECHK.TRANS64 P1, [R6+URZ], R7 ;  /* 0x00000007060095a7 */ /* 0x000e64000802007f */
[----:B-1----:R-:W-:Y:S05]  /*34b20*/  @!P1 BRA `(.L_x_5404) ;  /* 0xfffffffc00f09947 */ /* 0x002fea000383ffff */
[----:B------:R-:W-:Y:S05]  /*34b30*/  BRA `(.L_x_5428) ;  /* 0xffffffe800dc7947 */ /* 0x000fea000383ffff */
.L_x_5405:
        /* <DEDUP_REMOVED lines=8> */
.L_x_5430:
[----:B------:R-:W-:Y:S05]  /*34bc0*/  BSYNC B2 ;  /* 0x0000000000027941 */ /* 0x000fea0003800000 */
.L_x_5429:
        /* <DEDUP_REMOVED lines=8> */
.L_x_5431:
[----:B------:R-:W-:Y:S05]  /*34c50*/  BRA `(.L_x_5432) ;  /* 0xffffffec005c7947 */ /* 0x000fea000383ffff */
.L_x_5408:
[----:B------:R-:W-:Y:S01]  /*34c60*/  BSSY B2, `(.L_x_5433) ;  /* 0x0000008000027945 */ /* 0x000fe20003800000 */
[----:B------:R-:W-:Y:S02]  /*34c70*/  IMAD.MOV.U32 R13, RZ, RZ, R28 ;  /* 0x000000ffff0d7224 */ /* 0x000fe400078e001c */
[----:B------:R-:W-:Y:S02]  /*34c80*/  IMAD.MOV.U32 R12, RZ, RZ, 0x1 ;  /* 0x00000001ff0c7424 */ /* 0x000fe400078e00ff */
[----:B------:R-:W-:Y:S02]  /*34c90*/  IMAD.MOV.U32 R11, RZ, RZ, 0x1c1f ;  /* 0x00001c1fff0b7424 */ /* 0x000fe400078e00ff */
[----:B-1----:R-:W-:-:S07]  /*34ca0*/  IMAD.MOV.U32 R15, RZ, RZ, -0x1 ;  /* 0xffffffffff0f7424 */ /* 0x002fce00078e00ff */
[----:B0-2---:R-:W-:Y:S05]  /*34cb0*/  WARPSYNC.COLLECTIVE R15, `(.L_x_5434) ;  /* 0x000000000f087348 */ /* 0x005fea0003c00000 */
[----:B--2---:R1:W2:Y:S02]  /*34cc0*/  SHFL.IDX P6, R14, R13, R12, R11 ;  /* 0x0000000c0d0e7389 */ /* 0x0042a400000c000b */
[----:B012---:R-:W-:Y:S01]  /*34cd0*/  ENDCOLLECTIVE ;  /* 0x000000000000791b */ /* 0x007fe20003800000 */
.L_x_5434:
[----:B------:R-:W-:Y:S05]  /*34ce0*/  BSYNC B2 ;  /* 0x0000000000027941 */ /* 0x000fea0003800000 */
.L_x_5433:
        /* <DEDUP_REMOVED lines=8> */
.L_x_5435:
[----:B------:R-:W-:Y:S05]  /*34d70*/  BRA `(.L_x_5436) ;  /* 0xfffffff000747947 */ /* 0x000fea000383ffff */
.L_x_5437:
        /* <DEDUP_REMOVED lines=16> */
.L_x_15969:


//--------------------- .text._ZN7cutlass13device_kernelIN5flash11enable_sm90INS1_16FlashAttnFwdSm90INS1_25CollectiveMainloopFwdSm90ILi2EN4cute5tupleIJNS5_1CILi1EEES8_S8_EEENS6_IJNS7_ILi128EEENS7_ILi96EEENS7_ILi192EEEEEELi192ENS_10bfloat16_tEfNS_4arch4Sm90ELb1ELb0ELb0ELb0ELb1ELb0ELb0ELb1ELb1ELb1ELb1ELb0EEENS1_21CollectiveEpilogueFwdINS6_IJSA_SC_SB_EEES9_SE_SG_Li256ELb0ELb1ELb1ELb0EEENS1_19SingleTileSchedulerILb0ELb1ELb1ELi128EEEEEEEEEvNT_6ParamsE --------------------------
	.section	.text._ZN7cutlass13device_kernelIN5flash11enable_sm90INS1_16FlashAttnFwdSm90INS1_25CollectiveMainloopFwdSm90ILi2EN4cute5tupleIJNS5_1CILi1EEES8_S8_EEENS6_IJNS7_ILi128EEENS7_ILi96EEENS7_ILi192EEEEEELi192ENS_10bfloat16_tEfNS_4arch4Sm90ELb1ELb0ELb0ELb0ELb1ELb0ELb0ELb1ELb1ELb1ELb1ELb0EEENS1_21CollectiveEpilogueFwdINS6_IJSA_SC_SB_EEES9_SE_SG_Li256ELb0ELb1ELb1ELb0EEENS1_19SingleTileSchedulerILb0ELb1ELb1ELi128EEEEEEEEEvNT_6ParamsE,"ax",@progbits
	.align	128
.text._ZN7cutlass13device_kernelIN5flash11enable_sm90INS1_16FlashAttnFwdSm90INS1_25CollectiveMainloopFwdSm90ILi2EN4cute5tupleIJNS5_1CILi1EEES8_S8_EEENS6_IJNS7_ILi128EEENS7_ILi96EEENS7_ILi192EEEEEELi192ENS_10bfloat16_tEfNS_4arch4Sm90ELb1ELb0ELb0ELb0ELb1ELb0ELb0ELb1ELb1ELb1ELb1ELb0EEENS1_21CollectiveEpilogueFwdINS6_IJSA_SC_SB_EEES9_SE_SG_Li256ELb0ELb1ELb1ELb0EEENS1_19SingleTileSchedulerILb0ELb1ELb1ELi128EEEEEEEEEvNT_6ParamsE:
        .type           _ZN7cutlass13device_kernelIN5flash11enable_sm90INS1_16FlashAttnFwdSm90INS1_25CollectiveMainloopFwdSm90ILi2EN4cute5tupleIJNS5_1CILi1EEES8_S8_EEENS6_IJNS7_ILi128EEENS7_ILi96EEENS7_ILi192EEEEEELi192ENS_10bfloat16_tEfNS_4arch4Sm90ELb1ELb0ELb0ELb0ELb1ELb0ELb0ELb1ELb1ELb1ELb1ELb0EEENS1_21CollectiveEpilogueFwdINS6_IJSA_SC_SB_EEES9_SE_SG_Li256ELb0ELb1ELb1ELb0EEENS1_19SingleTileSchedulerILb0ELb1ELb1ELi128EEEEEEEEEvNT_6ParamsE,@function
        .size           _ZN7cutlass13device_kernelIN5flash11enable_sm90INS1_16FlashAttnFwdSm90INS1_25CollectiveMainloopFwdSm90ILi2EN4cute5tupleIJNS5_1CILi1EEES8_S8_EEENS6_IJNS7_ILi128EEENS7_ILi96EEENS7_ILi192EEEEEELi192ENS_10bfloat16_tEfNS_4arch4Sm90ELb1ELb0ELb0ELb0ELb1ELb0ELb0ELb1ELb1ELb1ELb1ELb0EEENS1_21CollectiveEpilogueFwdINS6_IJSA_SC_SB_EEES9_SE_SG_Li256ELb0ELb1ELb1ELb0EEENS1_19SingleTileSchedulerILb0ELb1ELb1ELi128EEEEEEEEEvNT_6ParamsE,(.L_x_15971 - _ZN7cutlass13device_kernelIN5flash11enable_sm90INS1_16FlashAttnFwdSm90INS1_25CollectiveMainloopFwdSm90ILi2EN4cute5tupleIJNS5_1CILi1EEES8_S8_EEENS6_IJNS7_ILi128EEENS7_ILi96EEENS7_ILi192EEEEEELi192ENS_10bfloat16_tEfNS_4arch4Sm90ELb1ELb0ELb0ELb0ELb1ELb0ELb0ELb1ELb1ELb1ELb1ELb0EEENS1_21CollectiveEpilogueFwdINS6_IJSA_SC_SB_EEES9_SE_SG_Li256ELb0ELb1ELb1ELb0EEENS1_19SingleTileSchedulerILb0ELb1ELb1ELi128EEEEEEEEEvNT_6ParamsE)
        .other          _ZN7cutlass13device_kernelIN5flash11enable_sm90INS1_16FlashAttnFwdSm90INS1_25CollectiveMainloopFwdSm90ILi2EN4cute5tupleIJNS5_1CILi1EEES8_S8_EEENS6_IJNS7_ILi128EEENS7_ILi96EEENS7_ILi192EEEEEELi192ENS_10bfloat16_tEfNS_4arch4Sm90ELb1ELb0ELb0ELb0ELb1ELb0ELb0ELb1ELb1ELb1ELb1ELb0EEENS1_21CollectiveEpilogueFwdINS6_IJSA_SC_SB_EEES9_SE_SG_Li256ELb0ELb1ELb1ELb0EEENS1_19SingleTileSchedulerILb0ELb1ELb1ELi128EEEEEEEEEvNT_6ParamsE,@"STO_CUDA_ENTRY STV_DEFAULT"
_ZN7cutlass13device_kernelIN5flash11enable_sm90INS1_16FlashAttnFwdSm90INS1_25CollectiveMainloopFwdSm90ILi2EN4cute5tupleIJNS5_1CILi1EEES8_S8_EEENS6_IJNS7_ILi128EEENS7_ILi96EEENS7_ILi192EEEEEELi192ENS_10bfloat16_tEfNS_4arch4Sm90ELb1ELb0ELb0ELb0ELb1ELb0ELb0ELb1ELb1ELb1ELb1ELb0EEENS1_21CollectiveEpilogueFwdINS6_IJSA_SC_SB_EEES9_SE_SG_Li256ELb0ELb1ELb1ELb0EEENS1_19SingleTileSchedulerILb0ELb1ELb1ELi128EEEEEEEEEvNT_6ParamsE:
        /* <DEDUP_REMOVED lines=45> */
.L_x_5438:
        /* <DEDUP_REMOVED lines=22> */
.L_x_5439:
        /* <DEDUP_REMOVED lines=18> */
.L_x_5440:
        /* <DEDUP_REMOVED lines=22> */
.L_x_5441:
        /* <DEDUP_REMOVED lines=23> */
.L_x_5442:
        /* <DEDUP_REMOVED lines=11> */
.L_x_5445:
        /* <DEDUP_REMOVED lines=31> */
[----:B------:R-:W-:Y:S01]  /*0ac0*/  MOV R17, UR4 ;  /* 0x0000000400117c02 */ /* 0x000fe20008000f00 */
[----:B------:R-:W-:Y:S01]  /*0ad0*/  USEL UR10, UR6, 0x1, UP0 ;  /* 0x00000001060a7887 */ /* 0x000fe20008000000 */
[----:B------:R-:W-:Y:S01]  /*0ae0*/  @UP1 ULDC UR9, c[0x0][0x450] ;  /* 0x0001140000091ab9 */ /* 0x000fe20000000800 */
[----:B------:R-:W-:Y:S02]  /*0af0*/  USHF.R.U32.HI UR11, URZ, 0x10, UR8 ;  /* 0x000000103f0b7899 */ /* 0x000fe40008011608 */
[----:B------:R-:W-:Y:S02]  /*0b00*/  UIMAD UR7, UR10, UR42, UR7 ;  /* 0x0000002a0a0772a4 */ /* 0x000fe4000f8e0207 */
[----:B------:R-:W-:Y:S01]  /*0b10*/  IMAD.U32 R16, RZ, RZ, UR10 ;  /* 0x0000000aff107e24 */ /* 0x000fe2000f8e00ff */
        /* <DEDUP_REMOVED lines=26> */
[----:B------:R-:W-:Y:S01]  /*0cc0*/  MOV R4, UR6 ;  /* 0x0000000600047c02 */ /* 0x000fe20008000f00 */
[----:B------:R-:W-:Y:S01]  /*0cd0*/  ULOP3.LUT UR6, UR6, UR11, URZ, 0x3c, !UPT ;  /* 0x0000000b06067292 */ /* 0x000fe2000f8e3c3f */
[----:B------:R-:W-:Y:S02]  /*0ce0*/  R2UR UR12, R0 ;  /* 0x00000000000c72ca */ /* 0x000fe400000e0000 */
[----:B------:R-:W-:Y:S02]  /*0cf0*/  IABS R4, R4 ;  /* 0x0000000400047213 */ /* 0x000fe40000000000 */
[----:B------:R-:W-:-:S03]  /*0d00*/  IABS R5, R3 ;  /* 0x0000000300057213 */ /* 0x000fc60000000000 */
        /* <DEDUP_REMOVED lines=24> */
.L_x_5447:
[----:B------:R-:W-:Y:S01]  /*0e90*/  UIMAD UR6, UR7, UR4, URZ ;  /* 0x00000004070672a4 */ /* 0x000fe2000f8e023f */
[----:B------:R-:W-:Y:S01]  /*0ea0*/  IMAD.U32 R0, RZ, RZ, UR10 ;  /* 0x0000000aff007e24 */ /* 0x000fe2000f8e00ff */
[----:B------:R-:W-:Y:S01]  /*0eb0*/  MOV R3, UR4 ;  /* 0x0000000400037c02 */ /* 0x000fe20008000f00 */
[----:B------:R-:W-:Y:S01]  /*0ec0*/  VIADD R22, R25, 0xffffff80 ;  /* 0xffffff8019167836 */ /* 0x000fe20000000000 */
[----:B------:R-:W-:Y:S02]  /*0ed0*/  R2UR UR5, R16 ;  /* 0x00000000100572ca */ /* 0x000fe400000e0000 */
[----:B------:R-:W-:Y:S02]  /*0ee0*/  CS2R R118, SRZ ;  /* 0x0000000000767805 */ /* 0x000fe4000001ff00 */
[----:B------:R-:W-:Y:S01]  /*0ef0*/  VIADDMNMX R0, R3, UR6, R0, PT ;  /* 0x0000000603007c46 */ /* 0x000fe2000b800100 */
[----:B------:R-:W-:Y:S01]  /*0f00*/  IMAD.U32 R18, RZ, RZ, UR6 ;  /* 0x00000006ff127e24 */ /* 0x000fe2000f8e00ff */
[----:B------:R-:W-:-:S02]  /*0f10*/  PLOP3.LUT P0, PT, PT, PT, PT, 0x80, 0x0 ;  /* 0x000000000000781c */ /* 0x000fc40003f0f070 */
[----:B------:R-:W-:Y:S02]  /*0f20*/  CS2R R116, SRZ ;  /* 0x0000000000747805 */ /* 0x000fe4000001ff00 */
[----:B------:R-:W-:Y:S01]  /*0f30*/  R2UR UR60, R0 ;  /* 0x00000000003c72ca */ /* 0x000fe200000e0000 */
[----:B------:R-:W-:Y:S01]  /*0f40*/  IMAD.MOV.U32 R0, RZ, RZ, RZ ;  /* 0x000000ffff007224 */ /* 0x000fe200078e00ff */
[----:B------:R-:W-:Y:S02]  /*0f50*/  MOV R3, RZ ;  /* 0x000000ff00037202 */ /* 0x000fe40000000f00 */
[----:B------:R-:W-:Y:S02]  /*0f60*/  CS2R R114, SRZ ;  /* 0x0000000000727805 */ /* 0x000fe4000001ff00 */
[----:B------:R-:W-:Y:S02]  /*0f70*/  CS2R R112, SRZ ;  /* 0x0000000000707805 */ /* 0x000fe4000001ff00 */
[----:B------:R-:W-:-:S02]  /*0f80*/  CS2R R110, SRZ ;  /* 0x00000000006e7805 */ /* 0x000fc4000001ff00 */
[----:B------:R-:W-:Y:S01]  /*0f90*/  CS2R R108, SRZ ;  /* 0x00000000006c7805 */ /* 0x000fe2000001ff00 */
[----:B------:R-:W-:Y:S01]  /*0fa0*/  UIMAD UR42, UR5, UR42, URZ ;  /* 0x0000002a052a72a4 */ /* 0x000fe2000f8e023f */
        /* <DEDUP_REMOVED lines=44> */
[----:B------:R-:W-:Y:S06]  /*1270*/  @!P1 BRA `(.L_x_5448) ;  /* 0x0000007800c89947 */ /* 0x000fec0003800000 */
[----:B------:R-:W-:Y:S01]  /*1280*/  SHF.R.S32.HI R23, RZ, 0x1f, R22 ;  /* 0x0000001fff177819 */ /* 0x000fe20000011416 */
[----:B------:R-:W1:Y:S01]  /*1290*/  S2UR UR6, SR_CgaCtaId ;  /* 0x00000000000679c3 */ /* 0x000e620000008800 */
[----:B------:R-:W-:Y:S02]  /*12a0*/  UMOV UR39, 0x400 ;  /* 0x0000040000277882 */ /* 0x000fe40000000000 */
[----:B------:R-:W-:-:S04]  /*12b0*/  LEA.HI R72, R23, R22, RZ, 0x7 ;  /* 0x0000001617487211 */ /* 0x000fc800078f38ff */
[----:B------:R-:W-:-:S05]  /*12c0*/  SHF.R.S32.HI R73, RZ, 0x7, R72 ;  /* 0x00000007ff497819 */ /* 0x000fca0000011448 */
[----:B------:R-:W2:Y:S01]  /*12d0*/  SHFL.IDX PT, R0, R73, RZ, 0x1f ;  /* 0x00001fff49007589 */ /* 0x000ea200000e0000 */
[----:B-1----:R-:W-:-:S04]  /*12e0*/  ULEA UR39, UR6, UR39, 0x18 ;  /* 0x0000002706277291 */ /* 0x002fc8000f8ec03f */
[----:B------:R-:W-:-:S04]  /*12f0*/  UIADD3 UR6, UR39, 0x12400, URZ ;  /* 0x0001240027067890 */ /* 0x000fc8000fffe03f */
[----:B------:R-:W-:Y:S01]  /*1300*/  ULOP3.LUT UP0, URZ, UR6, 0x1bf, URZ, 0xc0, !UPT ;  /* 0x000001bf063f7892 */ /* 0x000fe2000f80c03f */
[----:B--2---:R-:W-:-:S05]  /*1310*/  R2UR UR4, R0 ;  /* 0x00000000000472ca */ /* 0x004fca00000e0000 */
        /* <DEDUP_REMOVED lines=12> */
[----:B0-----:R0:W1:Y:S01]  /*13e0*/  LDC.64 R2, c[0x4][R0] ;  /* 0x0100000000027b82 */ /* 0x0010620000000a00 */
        /* <DEDUP_REMOVED lines=11> */
.L_x_5449:
[----:B------:R-:W-:-:S04]  /*14a0*/  SHF.L.U32 R0, RZ, 0x1f, RZ ;  /* 0x0000001fff007819 */ /* 0x000fc800000006ff */
[----:B------:R-:W1:Y:S02]  /*14b0*/  SYNCS.PHASECHK.TRANS64.TRYWAIT P0, [UR39+0x30800], R0 ;  /* 0x03080000ff0075a7 */ /* 0x000e640008000167 */
[----:B-1----:R-:W-:Y:S05]  /*14c0*/  @!P0 BRA `(.L_x_5450) ;  /* 0x000000d400248947 */ /* 0x002fea0003800000 */
.L_x_5535:
[----:B0-----:R-:W2:Y:S02]  /*14d0*/  LDL R2, [R1+0x4] ;  /* 0x0000040001027983 */ /* 0x001ea40000100800 */
[----:B--2---:R-:W-:-:S13]  /*14e0*/  R2UR UR4, R2 ;  /* 0x00000000020472ca */ /* 0x004fda00000e0000 */
[----:B------:R-:W-:-:S06]  /*14f0*/  ULOP3.LUT UR4, UR4, 0x1, URZ, 0xfc, !UPT ;  /* 0x0000000104047892 */ /* 0x000fcc000f8efc3f */
[----:B------:R-:W-:-:S05]  /*1500*/  IMAD.U32 R2, RZ, RZ, UR4 ;  /* 0x00000004ff027e24 */ /* 0x000fca000f8e00ff */
[----:B------:R-:W-:-:S13]  /*1510*/  ISETP.NE.AND P0, PT, R2, 0x3, PT ;  /* 0x000000030200780c */ /* 0x000fda0003f05270 */
[----:B------:R-:W-:Y:S05]  /*1520*/  @!P0 BRA `(.L_x_5451) ;  /* 0x0000000000048947 */ /* 0x000fea0003800000 */
[----:B------:R-:W-:Y:S01]  /*1530*/  BPT.TRAP 0x1 ;  /* 0x000000040000795c */ /* 0x000fe20000300000 */
.L_x_5451:
[----:B------:R0:W2:Y:S01]  /*1540*/  SYNCS.PHASECHK.TRANS64.TRYWAIT P1, [UR39+0x30830], R0 ;  /* 0x03083000ff0075a7 */ /* 0x0000a20008020167 */
[----:B------:R-:W-:Y:S05]  /*1550*/  @!P0 BRA `(.L_x_5452) ;  /* 0x0000000000048947 */ /* 0x000fea0003800000 */
[----:B------:R-:W-:Y:S01]  /*1560*/  BPT.TRAP 0x1 ;  /* 0x000000040000795c */ /* 0x000fe20000300000 */
.L_x_5452:
[----:B------:R-:W-:-:S05]  /*1570*/  IMAD.U32 R6, RZ, RZ, UR40 ;  /* 0x00000028ff067e24 */ /* 0x000fca000f8e00ff */
[----:B------:R-:W-:Y:S01]  /*1580*/  LOP3.LUT R6, R6, 0x10000, RZ, 0xfc, !PT ;  /* 0x0001000006067812 */ /* 0x000fe200078efcff */
[----:B--2---:R-:W-:Y:S06]  /*1590*/  @P1 BRA `(.L_x_5453) ;  /* 0x0000000000081947 */ /* 0x004fec0003800000 */
[----:B------:R-:W2:Y:S02]  /*15a0*/  SYNCS.PHASECHK.TRANS64.TRYWAIT P1, [UR39+0x30830], R0 ;  /* 0x03083000ff0075a7 */ /* 0x000ea40008020167 */
[----:B--2---:R-:W-:Y:S05]  /*15b0*/  @!P1 BRA `(.L_x_5454) ;  /* 0x000000d400009947 */ /* 0x004fea0003800000 */
.L_x_5453:
[----:B------:R-:W-:Y:S05]  /*15c0*/  WARPSYNC.ALL ;  /* 0x0000000000007948 */ /* 0x000fea0003800000 */
[----:B------:R-:W-:Y:S01]  /*15d0*/  MOV R7, 0x40000040 ;  /* 0x4000004000077802 */ /* 0x000fe20000000f00 */
[----:B------:R-:W-:Y:S01]  /*15e0*/  UIADD3 UR4, UR39, 0x1e400, URZ ;  /* 0x0001e40027047890 */ /* 0x000fe2000fffe03f */
        /* <DEDUP_REMOVED lines=14> */
[----:B------:R-:W-:Y:S01]  /*16d0*/  IMAD.U32 R10, RZ, RZ, UR18 ;  /* 0x00000012ff0a7e24 */ /* 0x000fe2000f8e00ff */
[----:B------:R-:W-:Y:S01]  /*16e0*/  UMOV UR10, UR18 ;  /* 0x00000012000a7c82 */ /* 0x000fe20008000000 */
[----:B------:R-:W-:Y:S01]  /*16f0*/  UMOV UR25, 0x40000040 ;  /* 0x4000004000197882 */ /* 0x000fe20000000000 */
[----:B------:R-:W-:Y:S01]  /*1700*/  HGMMA.64x96x16.F32.BF16 R24, gdesc[UR8], RZ, !UPT, gsb0 ;  /* 0x01600000081879f0 */ /* 0x000fe2000c0018ff */
[----:B------:R-:W-:Y:S01]  /*1710*/  R2UR UR10, R6 ;  /* 0x00000000060a72ca */ /* 0x000fe200000e0000 */
[----:B------:R-:W-:Y:S01]  /*1720*/  UMOV UR9, 0x40000040 ;  /* 0x4000004000097882 */ /* 0x000fe20000000000 */
[----:B------:R-:W-:Y:S01]  /*1730*/  UMOV UR29, 0x40000040 ;  /* 0x40000040001d7882 */ /* 0x000fe20000000000 */
[----:B------:R-:W-:Y:S01]  /*1740*/  UMOV UR5, UR9 ;  /* 0x0000000900057c82 */ /* 0x000fe20008000000 */
[----:B------:R-:W-:Y:S01]  /*1750*/  UMOV UR33, 0x40000040 ;  /* 0x4000004000217882 */ /* 0x000fe20000000000 */
[----:B------:R-:W-:Y:S01]  /*1760*/  UMOV UR41, 0x40000040 ;  /* 0x4000004000297882 */ /* 0x000fe20000000000 */
[----:B------:R-:W-:Y:S01]  /*1770*/  UMOV UR45, 0x40000040 ;  /* 0x40000040002d7882 */ /* 0x000fe20000000000 */
[----:B------:R-:W-:Y:S01]  /*1780*/  UMOV UR49, 0x40000040 ;  /* 0x4000004000317882 */ /* 0x000fe20000000000 */
[----:B------:R-:W-:-:S05]  /*1790*/  UMOV UR53, 0x40000040 ;  /* 0x4000004000357882 */ /* 0x000fca0000000000 */
        /* <DEDUP_REMOVED lines=8> */
[----:B------:R-:W-:Y:S02]  /*1820*/  UIADD3 UR40, UR10, 0x800, URZ ;  /* 0x000008000a287890 */ /* 0x000fe4000fffe03f */
[----:B------:R-:W-:Y:S02]  /*1830*/  UIADD3 UR44, UR10, 0x802, URZ ;  /* 0x000008020a2c7890 */ /* 0x000fe4000fffe03f */
[----:B------:R-:W-:Y:S02]  /*1840*/  UIADD3 UR48, UR10, 0x804, URZ ;  /* 0x000008040a307890 */ /* 0x000fe4000fffe03f */
[----:B------:R-:W-:Y:S01]  /*1850*/  UIADD3 UR52, UR10, 0x806, URZ ;  /* 0x000008060a347890 */ /* 0x000fe2000fffe03f */
        /* <DEDUP_REMOVED lines=72> */
.L_x_5455:
[----:B-1----:R-:W-:Y:S01]  /*1ce0*/  LOP3.LUT R3, R72, 0xffffff80, RZ, 0xc0, !PT ;  /* 0xffffff8048037812 */ /* 0x002fe200078ec0ff */
        /* <DEDUP_REMOVED lines=8> */
[----:B------:R-:W1:Y:S01]  /*1d70*/  S2UR UR14, SR_CgaCtaId ;  /* 0x00000000000e79c3 */ /* 0x000e620000008800 */
[----:B0-----:R-:W-:Y:S01]  /*1d80*/  SHF.R.S32.HI R0, RZ, 0x1f, R3 ;  /* 0x0000001fff007819 */ /* 0x001fe20000011403 */
[----:B------:R-:W-:Y:S01]  /*1d90*/  UIADD3 UR6, UR39, 0x30840, URZ ;  /* 0x0003084027067890 */ /* 0x000fe2000fffe03f */
[----:B------:R-:W-:Y:S01]  /*1da0*/  LOP3.LUT R8, R8, 0x3fffffe, RZ, 0xc0, !PT ;  /* 0x03fffffe08087812 */ /* 0x000fe200078ec0ff */
[----:B------:R-:W-:Y:S01]  /*1db0*/  IMAD.IADD R23, R22, 0x1, -R23 ;  /* 0x0000000116177824 */ /* 0x000fe200078e0a17 */
[CC--:B------:R-:W-:Y:S01]  /*1dc0*/  LEA.HI R2, R0.reuse, R3.reuse, RZ, 0x2 ;  /* 0x0000000300027211 */ /* 0x0c0fe200078f10ff */
[----:B------:R-:W-:Y:S01]  /*1dd0*/  UISETP.NE.AND UP0, UPT, UR4, URZ, UPT ;  /* 0x0000003f0400728c */ /* 0x000fe2000bf05270 */
[----:B------:R-:W-:-:S02]  /*1de0*/  LEA.HI R4, R0, R3, RZ, 0x5 ;  /* 0x0000000300047211 */ /* 0x000fc400078f28ff */
[----:B------:R-:W-:Y:S02]  /*1df0*/  CS2R R118, SRZ ;  /* 0x0000000000767805 */ /* 0x000fe4000001ff00 */
[--C-:B------:R-:W-:Y:S02]  /*1e00*/  SHF.R.S32.HI R0, RZ, 0x2, R2.reuse ;  /* 0x00000002ff007819 */ /* 0x100fe40000011402 */
[----:B------:R-:W-:Y:S02]  /*1e10*/  CS2R R116, SRZ ;  /* 0x0000000000747805 */ /* 0x000fe4000001ff00 */
[----:B------:R-:W-:Y:S02]  /*1e20*/  SHF.R.S32.HI R5, RZ, 0x1f, R2 ;  /* 0x0000001fff057819 */ /* 0x000fe40000011402 */
[----:B------:R-:W-:Y:S02]  /*1e30*/  CS2R R114, SRZ ;  /* 0x0000000000727805 */ /* 0x000fe4000001ff00 */
[----:B------:R-:W-:-:S02]  /*1e40*/  SHF.R.S32.HI R4, RZ, 0x5, R4 ;  /* 0x00000005ff047819 */ /* 0x000fc40000011404 */
[----:B------:R-:W-:Y:S02]  /*1e50*/  CS2R R112, SRZ ;  /* 0x0000000000707805 */ /* 0x000fe4000001ff00 */
[----:B------:R-:W-:Y:S02]  /*1e60*/  LEA.HI R5, R5, R0, RZ, 0x3 ;  /* 0x0000000005057211 */ /* 0x000fe400078f18ff */
[----:B------:R-:W-:Y:S02]  /*1e70*/  CS2R R110, SRZ ;  /* 0x00000000006e7805 */ /* 0x000fe4000001ff00 */
[----:B------:R-:W-:Y:S01]  /*1e80*/  LEA.HI R9, R23, R23, RZ, 0x1 ;  /* 0x0000001717097211 */ /* 0x000fe200078f08ff */
[----:B------:R-:W-:Y:S01]  /*1e90*/  @UP0 ULDC UR4, c[0x0][0x44c] ;  /* 0x0001130000040ab9 */ /* 0x000fe20000000800 */
[----:B------:R-:W-:Y:S01]  /*1ea0*/  LEA R11, R4, UR38, 0x4 ;  /* 0x00000026040b7c11 */ /* 0x000fe2000f8e20ff */
[----:B------:R-:W-:Y:S01]  /*1eb0*/  @UP0 ULDC UR10, c[0x0][0x450] ;  /* 0x00011400000a0ab9 */ /* 0x000fe20000000800 */
[----:B------:R-:W-:-:S02]  /*1ec0*/  LOP3.LUT R5, R5, 0xfffffff8, RZ, 0xc0, !PT ;  /* 0xfffffff805057812 */ /* 0x000fc400078ec0ff */
[----:B------:R-:W-:Y:S02]  /*1ed0*/  CS2R R108, SRZ ;  /* 0x00000000006c7805 */ /* 0x000fe4000001ff00 */
[----:B------:R-:W-:Y:S01]  /*1ee0*/  IADD3 R8, R73, -R8, RZ ;  /* 0x8000000849087210 */ /* 0x000fe20007ffe0ff */
[----:B-1----:R-:W-:Y:S01]  /*1ef0*/  UPRMT UR6, UR14, 0x654, UR6 ;  /* 0x000006540e067896 */ /* 0x002fe20008000006 */
[----:B------:R-:W-:Y:S02]  /*1f00*/  LOP3.LUT R4, R9, 0x1ffffffe, RZ, 0xc0, !PT ;  /* 0x1ffffffe09047812 */ /* 0x000fe400078ec0ff */
[----:B------:R-:W-:Y:S02]  /*1f10*/  CS2R R106, SRZ ;  /* 0x00000000006a7805 */ /* 0x000fe4000001ff00 */
[----:B------:R-:W-:Y:S02]  /*1f20*/  IADD3 R5, R11, R0, -R5 ;  /* 0x000000000b057210 */ /* 0x000fe40007ffe805 */
[----:B------:R-:W-:-:S02]  /*1f30*/  CS2R R104, SRZ ;  /* 0x0000000000687805 */ /* 0x000fc4000001ff00 */
[----:B------:R-:W-:Y:S01]  /*1f40*/  PLOP3.LUT P1, PT, PT, PT, UP0, 0x80, 0x0 ;  /* 0x000000000000781c */ /* 0x000fe20003f2f008 */
[----:B------:R-:W-:Y:S01]  /*1f50*/  IMAD.IADD R4, R23, 0x1, -R4 ;  /* 0x0000000117047824 */ /* 0x000fe200078e0a04 */
[----:B------:R-:W-:Y:S01]  /*1f60*/  PLOP3.LUT P2, PT, PT, PT, UP0, 0x80, 0x0 ;  /* 0x000000000000781c */ /* 0x000fe20003f4f008 */
[----:B------:R-:W-:Y:S01]  /*1f70*/  IMAD R5, R8, 0x40, R5 ;  /* 0x0000004008057824 */ /* 0x000fe200078e0205 */
[----:B------:R-:W-:Y:S01]  /*1f80*/  LOP3.LUT R12, R2, 0x7ffffffc, RZ, 0xc0, !PT ;  /* 0x7ffffffc020c7812 */ /* 0x000fe200078ec0ff */
[----:B------:R-:W-:Y:S01]  /*1f90*/  SYNCS.ARRIVE.TRANS64.RED.A1T0 RZ, [UR6], RZ ;  /* 0x000000ffffff79a7 */ /* 0x000fe20008100406 */
[----:B------:R-:W-:Y:S01]  /*1fa0*/  MOV R8, UR42 ;  /* 0x0000002a00087c02 */ /* 0x000fe20008000f00 */
[----:B------:R-:W-:Y:S01]  /*1fb0*/  IMAD R11, R4, 0x8, R5 ;  /* 0x00000008040b7824 */ /* 0x000fe200078e0205 */
[----:B------:R-:W-:Y:S01]  /*1fc0*/  R2UR UR11, R18 ;  /* 0x00000000120b72ca */ /* 0x000fe200000e0000 */
[----:B------:R-:W-:Y:S01]  /*1fd0*/  IMAD.IADD R12, R3, 0x1, -R12 ;  /* 0x00000001030c7824 */ /* 0x000fe200078e0a0c */
[----:B------:R-:W-:Y:S01]  /*1fe0*/  UMOV UR6, URZ ;  /* 0x0000003f00067c82 */ /* 0x000fe20008000000 */
[----:B------:R-:W-:Y:S01]  /*1ff0*/  IMAD.U32 R3, RZ, RZ, UR5 ;  /* 0x00000005ff037e24 */ /* 0x000fe2000f8e00ff */
[----:B------:R-:W-:Y:S01]  /*2000*/  MOV R0, R11 ;  /* 0x0000000b00007202 */ /* 0x000fe20000000f00 */
[----:B------:R-:W-:Y:S01]  /*2010*/  @P1 IMAD.HI.U32 R4, R11, UR4, RZ ;  /* 0x000000040b041c27 */ /* 0x000fe2000f8e00ff */
[----:B------:R-:W-:-:S03]  /*2020*/  @UP0 ULDC UR4, c[0x0][0x450] ;  /* 0x0001140000040ab9 */ /* 0x000fc60000000800 */
[----:B------:R-:W-:Y:S01]  /*2030*/  IMAD R3, R12, -0x2, R3 ;  /* 0xfffffffe0c037824 */ /* 0x000fe200078e0203 */
[----:B------:R-:W-:Y:S01]  /*2040*/  @P2 SHF.R.U32.HI R0, RZ, UR4, R4 ;  /* 0x00000004ff002c19 */ /* 0x000fe20008011604 */
[----:B------:R-:W-:Y:S02]  /*2050*/  UIMAD UR4, UR60, -0x60, UR42 ;  /* 0xffffffa03c0478a4 */ /* 0x000fe4000f8e022a */
[----:B------:R-:W-:Y:S01]  /*2060*/  UIADD3 UR60, UR60, -0x2, URZ ;  /* 0xfffffffe3c3c7890 */ /* 0x000fe2000fffe03f */
[----:B------:R-:W-:Y:S01]  /*2070*/  IADD3 R3, R3, -UR7, R8 ;  /* 0x8000000703037c10 */ /* 0x000fe2000fffe008 */
[----:B------:R-:W0:Y:S01]  /*2080*/  SHFL.IDX PT, R4, R0, 0x1, 0x1c1f ;  /* 0x003c1f0000047f89 */ /* 0x000e2200000e0000 */
[----:B------:R-:W-:-:S03]  /*2090*/  UIADD3 UR4, UR4, 0x60, URZ ;  /* 0x0000006004047890 */ /* 0x000fc6000fffe03f */
[----:B------:R-:W1:Y:S03]  /*20a0*/  SHFL.IDX PT, R0, R0, RZ, 0x1c1f ;  /* 0x001c1fff00007589 */ /* 0x000e6600000e0000 */
[----:B------:R-:W-:Y:S01]  /*20b0*/  IMAD.U32 R5, RZ, RZ, UR4 ;  /* 0x00000004ff057e24 */ /* 0x000fe2000f8e00ff */
[----:B------:R-:W-:-:S03]  /*20c0*/  ULDC UR4, c[0x0][0x988] ;  /* 0x0002620000047ab9 */ /* 0x000fc60000000800 */
[----:B------:R-:W-:-:S05]  /*20d0*/  IMAD R2, R12, -0x2, R5 ;  /* 0xfffffffe0c027824 */ /* 0x000fca00078e0205 */
        /* <DEDUP_REMOVED lines=9> */
[C---:B------:R-:W-:Y:S02]  /*2170*/  ISETP.GT.AND P2, PT, R4.reuse, 0x10, PT ;  /* 0x000000100400780c */ /* 0x040fe40003f44270 */
[----:B------:R-:W-:Y:S02]  /*2180*/  FSEL R75, R31, -INF , P1 ;  /* 0xff8000001f4b7808 */ /* 0x000fe40000800000 */
[----:B------:R-:W-:Y:S02]  /*2190*/  FMNMX.FTZ R8, R73, R8, !PT ;  /* 0x0000000849087209 */ /* 0x000fe40007810000 */
        /* <DEDUP_REMOVED lines=57> */
[----:B------:R-:W-:Y:S02]  /*2530*/  FSEL R71, R71, -INF , P1 ;  /* 0xff80000047477808 */ /* 0x000fe40000800000 */
[----:B------:R-:W-:Y:S02]  /*2540*/  FMNMX.FTZ R8, R103, R8, !PT ;  /* 0x0000000867087209 */ /* 0x000fe40007810000 */
[----:B-1----:R-:W-:Y:S01]  /*2550*/  VIADDMNMX R3, R0, R3, R2, PT ;  /* 0x0000000300037246 */ /* 0x002fe20003800102 */
[----:B------:R-:W-:Y:S01]  /*2560*/  IMAD.U32 R2, RZ, RZ, UR4 ;  /* 0x00000004ff027e24 */ /* 0x000fe2000f8e00ff */
[----:B------:R-:W-:Y:S01]  /*2570*/  FMNMX.FTZ R8, R71, R8, !PT ;  /* 0x0000000847087209 */ /* 0x000fe20007810000 */
[----:B------:R-:W-:Y:S01]  /*2580*/  @UP0 ULDC UR4, c[0x0][0x44c] ;  /* 0x0001130000040ab9 */ /* 0x000fe20000000800 */
[C---:B------:R-:W-:Y:S01]  /*2590*/  ISETP.GT.AND P1, PT, R3.reuse, RZ, PT ;  /* 0x000000ff0300720c */ /* 0x040fe20003f24270 */
[----:B------:R-:W-:Y:S01]  /*25a0*/  UIMAD.WIDE.U32 UR4, UR38, UR4, URZ ;  /* 0x00000004260472a5 */ /* 0x000fe2000f8e003f */
[C---:B------:R-:W-:Y:S01]  /*25b0*/  ISETP.GT.AND P2, PT, R3.reuse, 0x1, PT ;  /* 0x000000010300780c */ /* 0x040fe20003f44270 */
[----:B------:R-:W0:Y:S01]  /*25c0*/  SHFL.BFLY PT, R9, R8, 0x2, 0x1f ;  /* 0x0c401f0008097f89 */ /* 0x000e2200000e0000 */
[----:B------:R-:W-:Y:S01]  /*25d0*/  ISETP.GT.AND P3, PT, R3, 0x8, PT ;  /* 0x000000080300780c */ /* 0x000fe20003f64270 */
[----:B------:R-:W-:Y:S01]  /*25e0*/  @UP0 USHF.R.U32.HI UR38, URZ, UR10, UR5 ;  /* 0x0000000a3f260299 */ /* 0x000fe20008011605 */
[----:B------:R-:W-:-:S02]  /*25f0*/  FSEL R25, R25, -INF , P2 ;  /* 0xff80000019197808 */ /* 0x000fc40001000000 */
[----:B------:R-:W-:Y:S01]  /*2600*/  FSEL R13, R28, -INF , P3 ;  /* 0xff8000001c0d7808 */ /* 0x000fe20001800000 */
[----:B------:R-:W-:Y:S01]  /*2610*/  UIADD3 UR4, UR38, -UR7, UR42 ;  /* 0x8000000726047290 */ /* 0x000fe2000fffe02a */
[C---:B------:R-:W-:Y:S02]  /*2620*/  ISETP.GT.AND P2, PT, R3.reuse, 0x10, PT ;  /* 0x000000100300780c */ /* 0x040fe40003f44270 */
[----:B------:R-:W-:Y:S01]  /*2630*/  ISETP.GT.AND P3, PT, R3, 0x18, PT ;  /* 0x000000180300780c */ /* 0x000fe20003f64270 */
[----:B------:R-:W-:Y:S01]  /*2640*/  UIMAD.WIDE UR4, UR4, 0x2aaaaaab, URZ ;  /* 0x2aaaaaab040478a5 */ /* 0x000fe2000f8e023f */
[----:B------:R-:W-:Y:S02]  /*2650*/  FSEL R15, R32, -INF , P2 ;  /* 0xff800000200f7808 */ /* 0x000fe40001000000 */
[----:B------:R-:W-:Y:S01]  /*2660*/  FSEL R21, R36, -INF , P3 ;  /* 0xff80000024157808 */ /* 0x000fe20001800000 */
[----:B------:R-:W-:-:S04]  /*2670*/  USHF.R.U32.HI UR4, URZ, 0x1f, UR5 ;  /* 0x0000001f3f047899 */ /* 0x000fc80008011605 */
[----:B------:R-:W-:-:S04]  /*2680*/  ULEA.HI.SX32 UR4, UR5, UR4, 0x1c ;  /* 0x0000000405047291 */ /* 0x000fc8000f8fe23f */
[----:B------:R-:W-:Y:S01]  /*2690*/  UISETP.LT.AND UP0, UPT, UR11, UR4, UPT ;  /* 0x000000040b00728c */ /* 0x000fe2000bf01270 */
[----:B0-----:R-:W-:-:S03]  /*26a0*/  FMNMX.FTZ R14, R8, R9, !PT ;  /* 0x00000009080e7209 */ /* 0x001fc60007810000 */
[----:B------:R-:W-:Y:S02]  /*26b0*/  USEL UR61, UR11, UR4, !UP0 ;  /* 0x000000040b3d7287 */ /* 0x000fe4000c000000 */
[----:B------:R-:W0:Y:S02]  /*26c0*/  SHFL.BFLY PT, R9, R14, 0x1, 0x1f ;  /* 0x0c201f000e097f89 */ /* 0x000e2400000e0000 */
[----:B------:R-:W-:Y:S01]  /*26d0*/  UISETP.GE.AND UP0, UPT, UR60, UR61, UPT ;  /* 0x0000003d3c00728c */ /* 0x000fe2000bf06270 */
[----:B------:R-:W-:Y:S01]  /*26e0*/  UMOV UR4, URZ ;  /* 0x0000003f00047c82 */ /* 0x000fe20008000000 */
[----:B0-----:R-:W-:Y:S02]  /*26f0*/  FMNMX.FTZ R4, R14, R9, !PT ;  /* 0x000000090e047209 */ /* 0x001fe40007810000 */
[----:B------:R-:W-:Y:S02]  /*2700*/  FSEL R9, R24, -INF , P1 ;  /* 0xff80000018097808 */ /* 0x000fe40000800000 */
[----:B------:R-:W-:Y:S01]  /*2710*/  ISETP.GT.AND P1, PT, R3, 0x9, PT ;  /* 0x000000090300780c */ /* 0x000fe20003f24270 */
[----:B------:R-:W-:Y:S01]  /*2720*/  FMUL.FTZ R8, R4, R2 ;  /* 0x0000000204087220 */ /* 0x000fe20000410000 */
[----:B------:R-:W-:-:S02]  /*2730*/  FMNMX.FTZ R0, R9, R25, !PT ;  /* 0x0000001909007209 */ /* 0x000fc40007810000 */
[----:B------:R-:W-:Y:S02]  /*2740*/  FSEL R29, R29, -INF , P1 ;  /* 0xff8000001d1d7808 */ /* 0x000fe40000800000 */
[----:B------:R-:W-:Y:S02]  /*2750*/  FMNMX.FTZ R0, R13, R0, !PT ;  /* 0x000000000d007209 */ /* 0x000fe40007810000 */
[----:B------:R-:W-:Y:S02]  /*2760*/  ISETP.GT.AND P1, PT, R3, 0x11, PT ;  /* 0x000000110300780c */ /* 0x000fe40003f24270 */
[----:B------:R-:W-:Y:S02]  /*2770*/  FMNMX.FTZ R0, R29, R0, !PT ;  /* 0x000000001d007209 */ /* 0x000fe40007810000 */
[----:B------:R-:W-:Y:S02]  /*2780*/  FSEL R33, R33, -INF , P1 ;  /* 0xff80000021217808 */ /* 0x000fe40000800000 */
[----:B------:R-:W-:-:S02]  /*2790*/  FMNMX.FTZ R0, R15, R0, !PT ;  /* 0x000000000f007209 */ /* 0x000fc40007810000 */
[----:B------:R-:W-:Y:S02]  /*27a0*/  FSETP.NEU.FTZ.AND P2, PT, R4, -INF , PT ;  /* 0xff8000000400780b */ /* 0x000fe40003f5d000 */
[----:B------:R-:W-:Y:S02]  /*27b0*/  ISETP.GT.AND P1, PT, R3, 0x19, PT ;  /* 0x000000190300780c */ /* 0x000fe40003f24270 */
[----:B------:R-:W-:Y:S02]  /*27c0*/  FMNMX.FTZ R0, R33, R0, !PT ;  /* 0x0000000021007209 */ /* 0x000fe40007810000 */
[----:B------:R-:W-:Y:S02]  /*27d0*/  FSEL R14, R8, RZ, P2 ;  /* 0x000000ff080e7208 */ /* 0x000fe40001000000 */
[----:B------:R-:W-:Y:S02]  /*27e0*/  ISETP.GT.AND P2, PT, R3, 0x20, PT ;  /* 0x000000200300780c */ /* 0x000fe40003f44270 */
[----:B------:R-:W-:Y:S01]  /*27f0*/  FSEL R37, R37, -INF , P1 ;  /* 0xff80000025257808 */ /* 0x000fe20000800000 */
[--C-:B------:R-:W-:Y:S01]  /*2800*/  FFMA.FTZ R8, R27, R2, -R14.reuse ;  /* 0x000000021b087223 */ /* 0x100fe2000001080e */
[----:B------:R-:W-:Y:S01]  /*2810*/  FMNMX.FTZ R0, R21, R0, !PT ;  /* 0x0000000015007209 */ /* 0x000fe20007810000 */
[-CC-:B------:R-:W-:Y:S01]  /*2820*/  FFMA.FTZ R5, R5, R2.reuse, -R14.reuse ;  /* 0x0000000205057223 */ /* 0x180fe2000001080e */
[----:B------:R-:W-:Y:S01]  /*2830*/  ISETP.GT.AND P1, PT, R3, 0x21, PT ;  /* 0x000000210300780c */ /* 0x000fe20003f24270 */
[----:B------:R-:W-:Y:S01]  /*2840*/  MUFU.EX2 R20, R8 ;  /* 0x0000000800147308 */ /* 0x000fe20000000800 */
[----:B------:R-:W-:Y:S01]  /*2850*/  FSEL R23, R40, -INF , P2 ;  /* 0xff80000028177808 */ /* 0x000fe20001000000 */
[--C-:B------:R-:W-:Y:S01]  /*2860*/  FFMA.FTZ R73, R73, R2, -R14.reuse ;  /* 0x0000000249497223 */ /* 0x100fe2000001080e */
[----:B------:R-:W-:Y:S01]  /*2870*/  FMNMX.FTZ R0, R37, R0, !PT ;  /* 0x0000000025007209 */ /* 0x000fe20007810000 */
[-CC-:B------:R-:W-:Y:S01]  /*2880*/  FFMA.FTZ R75, R75, R2.reuse, -R14.reuse ;  /* 0x000000024b4b7223 */ /* 0x180fe2000001080e */
[----:B------:R-:W-:Y:S01]  /*2890*/  ISETP.GT.AND P2, PT, R3, 0x28, PT ;  /* 0x000000280300780c */ /* 0x000fe20003f44270 */
[--C-:B------:R-:W-:Y:S01]  /*28a0*/  FFMA.FTZ R77, R77, R2, -R14.reuse ;  /* 0x000000024d4d7223 */ /* 0x100fe2000001080e */
[----:B------:R-:W-:Y:S01]  /*28b0*/  FSEL R41, R41, -INF , P1 ;  /* 0xff80000029297808 */ /* 0x000fe20000800000 */
[----:B------:R-:W-:Y:S01]  /*28c0*/  MUFU.EX2 R189, R5 ;  /* 0x0000000500bd7308 */ /* 0x000fe20000000800 */
[----:B------:R-:W-:Y:S01]  /*28d0*/  FMNMX.FTZ R0, R23, R0, !PT ;  /* 0x0000000017007209 */ /* 0x000fe20007810000 */
[-CC-:B------:R-:W-:Y:S01]  /*28e0*/  FFMA.FTZ R79, R79, R2.reuse, -R14.reuse ;  /* 0x000000024f4f7223 */ /* 0x180fe2000001080e */
[----:B------:R-:W-:Y:S01]  /*28f0*/  ISETP.GT.AND P1, PT, R3, 0x29, PT ;  /* 0x000000290300780c */ /* 0x000fe20003f24270 */
[-CC-:B------:R-:W-:Y:S01]  /*2900*/  FFMA.FTZ R81, R81, R2.reuse, -R14.reuse ;  /* 0x0000000251517223 */ /* 0x180fe2000001080e */
[----:B------:R-:W-:Y:S01]  /*2910*/  FSEL R27, R44, -INF , P2 ;  /* 0xff8000002c1b7808 */ /* 0x000fe20001000000 */
[--C-:B------:R-:W-:Y:S01]  /*2920*/  FFMA.FTZ R83, R83, R2, -R14.reuse ;  /* 0x0000000253537223 */ /* 0x100fe2000001080e */
[----:B------:R-:W-:Y:S01]  /*2930*/  FMNMX.FTZ R0, R41, R0, !PT ;  /* 0x0000000029007209 */ /* 0x000fe20007810000 */
[----:B------:R-:W-:Y:S01]  /*2940*/  MUFU.EX2 R73, R73 ;  /* 0x0000004900497308 */ /* 0x000fe20000000800 */
[----:B------:R-:W-:Y:S01]  /*2950*/  ISETP.GT.AND P2, PT, R3, 0x30, PT ;  /* 0x000000300300780c */ /* 0x000fe20003f44270 */
[-CC-:B------:R-:W-:Y:S01]  /*2960*/  FFMA.FTZ R85, R85, R2.reuse, -R14.reuse ;  /* 0x0000000255557223 */ /* 0x180fe2000001080e */
[----:B------:R-:W-:Y:S01]  /*2970*/  FSEL R45, R45, -INF , P1 ;  /* 0xff8000002d2d7808 */ /* 0x000fe20000800000 */
[--C-:B------:R-:W-:Y:S01]  /*2980*/  FFMA.FTZ R87, R87, R2, -R14.reuse ;  /* 0x0000000257577223 */ /* 0x100fe2000001080e */
[----:B------:R-:W-:Y:S01]  /*2990*/  FMNMX.FTZ R0, R27, R0, !PT ;  /* 0x000000001b007209 */ /* 0x000fe20007810000 */
[-CC-:B------:R-:W-:Y:S01]  /*29a0*/  FFMA.FTZ R89, R89, R2.reuse, -R14.reuse ;  /* 0x0000000259597223 */ /* 0x180fe2000001080e */
[----:B------:R-:W-:Y:S01]  /*29b0*/  ISETP.GT.AND P1, PT, R3, 0x31, PT ;  /* 0x000000310300780c */ /* 0x000fe20003f24270 */
[----:B------:R-:W0:Y:S01]  /*29c0*/  MUFU.EX2 R22, R75 ;  /* 0x0000004b00167308 */ /* 0x000e220000000800 */
        /* <DEDUP_REMOVED lines=15> */
[----:B------:R1:W2:Y:S01]  /*2ac0*/  MUFU.EX2 R24, R79 ;  /* 0x0000004f00187308 */ /* 0x0002a20000000800 */
[----:B------:R-:W-:Y:S01]  /*2ad0*/  ISETP.GT.AND P2, PT, R3, 0x40, PT ;  /* 0x000000400300780c */ /* 0x000fe20003f44270 */
[-CC-:B------:R-:W-:Y:S01]  /*2ae0*/  FFMA.FTZ R59, R59, R2.reuse, -R14.reuse ;  /* 0x000000023b3b7223 */ /* 0x180fe2000001080e */
        /* <DEDUP_REMOVED lines=13> */
[----:B------:R3:W4:Y:S01]  /*2bc0*/  MUFU.EX2 R26, R83 ;  /* 0x00000053001a7308 */ /* 0x0007220000000800 */
[----:B------:R-:W-:Y:S01]  /*2bd0*/  FMNMX.FTZ R0, R39, R0, !PT ;  /* 0x0000000027007209 */ /* 0x000fe20007810000 */
[----:B------:R-:W-:Y:S01]  /*2be0*/  FFMA.FTZ R14, R71, R2, -R14 ;  /* 0x00000002470e7223 */ /* 0x000fe2000001080e */
[----:B------:R-:W-:-:S02]  /*2bf0*/  ISETP.GT.AND P1, PT, R3, 0x49, PT ;  /* 0x000000490300780c */ /* 0x000fc40003f24270 */
[----:B-1----:R-:W-:Y:S02]  /*2c00*/  CS2R R78, SRZ ;  /* 0x00000000004e7805 */ /* 0x002fe4000001ff00 */
[----:B------:R-:W-:Y:S02]  /*2c10*/  FSEL R43, R60, -INF , P2 ;  /* 0xff8000003c2b7808 */ /* 0x000fe40001000000 */
[----:B------:R-:W-:Y:S02]  /*2c20*/  CS2R R74, SRZ ;  /* 0x00000000004a7805 */ /* 0x000fe4000001ff00 */
[----:B------:R-:W-:Y:S01]  /*2c30*/  FMNMX.FTZ R0, R57, R0, !PT ;  /* 0x0000000039007209 */ /* 0x000fe20007810000 */
[----:B------:R-:W-:Y:S01]  /*2c40*/  MUFU.EX2 R85, R85 ;  /* 0x0000005500557308 */ /* 0x000fe20000000800 */
[----:B------:R-:W-:Y:S02]  /*2c50*/  ISETP.GT.AND P2, PT, R3, 0x50, PT ;  /* 0x000000500300780c */ /* 0x000fe40003f44270 */
[----:B---3--:R-:W-:-:S02]  /*2c60*/  CS2R R82, SRZ ;  /* 0x0000000000527805 */ /* 0x008fc4000001ff00 */
[----:B------:R-:W-:Y:S02]  /*2c70*/  FSEL R61, R61, -INF , P1 ;  /* 0xff8000003d3d7808 */ /* 0x000fe40000800000 */
[----:B------:R-:W-:Y:S02]  /*2c80*/  CS2R R70, SRZ ;  /* 0x0000000000467805 */ /* 0x000fe4000001ff00 */
[----:B------:R-:W-:Y:S02]  /*2c90*/  FMNMX.FTZ R0, R43, R0, !PT ;  /* 0x000000002b007209 */ /* 0x000fe40007810000 */
[----:B------:R-:W-:Y:S01]  /*2ca0*/  ISETP.GT.AND P1, PT, R3, 0x51, PT ;  /* 0x000000510300780c */ /* 0x000fe20003f24270 */
[----:B------:R1:W3:Y:S01]  /*2cb0*/  MUFU.EX2 R28, R87 ;  /* 0x00000057001c7308 */ /* 0x0002e20000000800 */
[----:B------:R-:W-:Y:S02]  /*2cc0*/  FSEL R47, R64, -INF , P2 ;  /* 0xff800000402f7808 */ /* 0x000fe40001000000 */
[----:B------:R-:W-:-:S02]  /*2cd0*/  FMNMX.FTZ R0, R61, R0, !PT ;  /* 0x000000003d007209 */ /* 0x000fc40007810000 */
[----:B------:R-:W-:Y:S02]  /*2ce0*/  ISETP.GT.AND P2, PT, R3, 0x58, PT ;  /* 0x000000580300780c */ /* 0x000fe40003f44270 */
[----:B------:R-:W-:Y:S01]  /*2cf0*/  FSEL R65, R65, -INF , P1 ;  /* 0xff80000041417808 */ /* 0x000fe20000800000 */
[----:B------:R-:W-:Y:S01]  /*2d00*/  MUFU.EX2 R89, R89 ;  /* 0x0000005900597308 */ /* 0x000fe20000000800 */
[----:B------:R-:W-:Y:S02]  /*2d10*/  FMNMX.FTZ R0, R47, R0, !PT ;  /* 0x000000002f007209 */ /* 0x000fe40007810000 */
[----:B-1----:R-:W-:Y:S02]  /*2d20*/  CS2R R86, SRZ ;  /* 0x0000000000567805 */ /* 0x002fe4000001ff00 */
[----:B------:R-:W-:Y:S02]  /*2d30*/  ISETP.GT.AND P1, PT, R3, 0x59, PT ;  /* 0x000000590300780c */ /* 0x000fe40003f24270 */
[----:B------:R-:W-:-:S02]  /*2d40*/  FSEL R3, R68, -INF , P2 ;  /* 0xff80000044037808 */ /* 0x000fc40001000000 */
[----:B------:R-:W-:Y:S01]  /*2d50*/  FMNMX.FTZ R0, R65, R0, !PT ;  /* 0x0000000041007209 */ /* 0x000fe20007810000 */
[----:B------:R1:W5:Y:S01]  /*2d60*/  MUFU.EX2 R30, R91 ;  /* 0x0000005b001e7308 */ /* 0x0003620000000800 */
[----:B------:R-:W-:Y:S02]  /*2d70*/  FSEL R69, R69, -INF , P1 ;  /* 0xff80000045457808 */ /* 0x000fe40000800000 */
[----:B------:R-:W-:Y:S02]  /*2d80*/  FMNMX.FTZ R0, R3, R0, !PT ;  /* 0x0000000003007209 */ /* 0x000fe40007810000 */
[----:B0-----:R-:W-:Y:S02]  /*2d90*/  F2FP.BF16.F32.PACK_AB R191, R22, R73 ;  /* 0x0000004916bf723e */ /* 0x001fe400000010ff */
[----:B------:R-:W-:Y:S01]  /*2da0*/  FMNMX.FTZ R0, R69, R0, !PT ;  /* 0x0000000045007209 */ /* 0x000fe20007810000 */
[----:B------:R-:W-:Y:S01]  /*2db0*/  MUFU.EX2 R93, R93 ;  /* 0x0000005d005d7308 */ /* 0x000fe20000000800 */
[----:B--2---:R-:W-:-:S02]  /*2dc0*/  F2FP.BF16.F32.PACK_AB R185, R24, R77 ;  /* 0x0000004d18b9723e */ /* 0x004fc400000010ff */
[----:B-1----:R-:W-:Y:S02]  /*2dd0*/  CS2R R90, SRZ ;  /* 0x00000000005a7805 */ /* 0x002fe4000001ff00 */
[----:B----4-:R-:W-:Y:S01]  /*2de0*/  F2FP.BF16.F32.PACK_AB R187, R26, R81 ;  /* 0x000000511abb723e */ /* 0x010fe200000010ff */
[----:B------:R-:W0:Y:S01]  /*2df0*/  SHFL.BFLY PT, R5, R0, 0x2, 0x1f ;  /* 0x0c401f0000057f89 */ /* 0x000e2200000e0000 */
[----:B---3--:R-:W-:Y:S01]  /*2e00*/  F2FP.BF16.F32.PACK_AB R181, R28, R85 ;  /* 0x000000551cb5723e */ /* 0x008fe200000010ff */
[----:B------:R1:W2:Y:S01]  /*2e10*/  MUFU.EX2 R32, R51 ;  /* 0x0000003300207308 */ /* 0x0002a20000000800 */
[----:B-----5:R-:W-:-:S07]  /*2e20*/  F2FP.BF16.F32.PACK_AB R183, R30, R89 ;  /* 0x000000591eb7723e */ /* 0x020fce00000010ff */
[----:B------:R-:W-:Y:S01]  /*2e30*/  MUFU.EX2 R95, R95 ;  /* 0x0000005f005f7308 */ /* 0x000fe20000000800 */
[----:B-1----:R-:W-:-:S07]  /*2e40*/  CS2R R50, SRZ ;  /* 0x0000000000327805 */ /* 0x002fce000001ff00 */
[----:B------:R1:W3:Y:S01]  /*2e50*/  MUFU.EX2 R34, R55 ;  /* 0x0000003700227308 */ /* 0x0002e20000000800 */
[----:B--2---:R-:W-:Y:S02]  /*2e60*/  F2FP.BF16.F32.PACK_AB R177, R32, R93 ;  /* 0x0000005d20b1723e */ /* 0x004fe400000010ff */
[----:B0-----:R-:W-:-:S05]  /*2e70*/  FMNMX.FTZ R8, R0, R5, !PT ;  /* 0x0000000500087209 */ /* 0x001fca0007810000 */
[----:B------:R-:W-:Y:S01]  /*2e80*/  MUFU.EX2 R97, R97 ;  /* 0x0000006100617308 */ /* 0x000fe20000000800 */
[----:B------:R-:W0:Y:S01]  /*2e90*/  SHFL.BFLY PT, R5, R8, 0x1, 0x1f ;  /* 0x0c201f0008057f89 */ /* 0x000e2200000e0000 */
[----:B-1----:R-:W-:-:S06]  /*2ea0*/  CS2R R54, SRZ ;  /* 0x0000000000367805 */ /* 0x002fcc000001ff00 */
[----:B------:R1:W2:Y:S01]  /*2eb0*/  MUFU.EX2 R36, R59 ;  /* 0x0000003b00247308 */ /* 0x0002a20000000800 */
[----:B---3--:R-:W-:-:S07]  /*2ec0*/  F2FP.BF16.F32.PACK_AB R179, R34, R95 ;  /* 0x0000005f22b3723e */ /* 0x008fce00000010ff */
[----:B------:R-:W-:Y:S01]  /*2ed0*/  MUFU.EX2 R99, R99 ;  /* 0x0000006300637308 */ /* 0x000fe20000000800 */
[----:B-1----:R-:W-:-:S07]  /*2ee0*/  CS2R R58, SRZ ;  /* 0x00000000003a7805 */ /* 0x002fce000001ff00 */
[----:B------:R1:W3:Y:S01]  /*2ef0*/  MUFU.EX2 R38, R63 ;  /* 0x0000003f00267308 */ /* 0x0002e20000000800 */
[----:B0-----:R-:W-:Y:S02]  /*2f00*/  FMNMX.FTZ R5, R8, R5, !PT ;  /* 0x0000000508057209 */ /* 0x001fe40007810000 */
[----:B--2---:R-:W-:Y:S02]  /*2f10*/  F2FP.BF16.F32.PACK_AB R173, R36, R97 ;  /* 0x0000006124ad723e */ /* 0x004fe400000010ff */
[C---:B------:R-:W-:Y:S01]  /*2f20*/  FSETP.NEU.FTZ.AND P1, PT, R5.reuse, -INF , PT ;  /* 0xff8000000500780b */ /* 0x040fe20003f3d000 */
[----:B------:R-:W-:Y:S02]  /*2f30*/  FMUL.FTZ R0, R5, R2 ;  /* 0x0000000205007220 */ /* 0x000fe40000410000 */
[----:B------:R-:W-:Y:S01]  /*2f40*/  MUFU.EX2 R101, R101 ;  /* 0x0000006500657308 */ /* 0x000fe20000000800 */
[----:B-1----:R-:W-:Y:S02]  /*2f50*/  CS2R R62, SRZ ;  /* 0x00000000003e7805 */ /* 0x002fe4000001ff00 */
[----:B------:R-:W-:-:S02]  /*2f60*/  FSEL R0, R0, RZ, P1 ;  /* 0x000000ff00007208 */ /* 0x000fc40000800000 */
[----:B------:R-:W-:-:S03]  /*2f70*/  PLOP3.LUT P1, PT, PT, PT, UP0, 0x80, 0x0 ;  /* 0x000000000000781c */ /* 0x000fc60003f2f008 */
        /* <DEDUP_REMOVED lines=26> */
[----:B------:R-:W-:Y:S01]  /*3120*/  FFMA.FTZ R0, R69, R2, -R0 ;  /* 0x0000000245007223 */ /* 0x000fe20000010800 */
[----:B---3--:R-:W-:-:S02]  /*3130*/  F2FP.BF16.F32.PACK_AB R175, R38, R99 ;  /* 0x0000006326af723e */ /* 0x008fc400000010ff */
[----:B------:R-:W-:Y:S01]  /*3140*/  CS2R R68, SRZ ;  /* 0x0000000000447805 */ /* 0x000fe2000001ff00 */
[----:B------:R-:W2:Y:S01]  /*3150*/  MUFU.EX2 R190, R29 ;  /* 0x0000001d00be7308 */ /* 0x000ea20000000800 */
[----:B0-----:R-:W-:Y:S01]  /*3160*/  FADD.FTZ R40, R9, R188 ;  /* 0x000000bc09287221 */ /* 0x001fe20000010000 */
[----:B------:R-:W-:-:S06]  /*3170*/  F2FP.BF16.F32.PACK_AB R188, R188, R9 ;  /* 0x00000009bcbc723e */ /* 0x000fcc00000010ff */
[----:B------:R-:W0:Y:S01]  /*3180*/  MUFU.EX2 R15, R15 ;  /* 0x0000000f000f7308 */ /* 0x000e220000000800 */
[----:B-1----:R-:W-:Y:S01]  /*3190*/  FADD.FTZ R25, R13, R40 ;  /* 0x000000280d197221 */ /* 0x002fe20000010000 */
[----:B------:R-:W-:Y:S01]  /*31a0*/  FADD.FTZ R40, R189, R20 ;  /* 0x00000014bd287221 */ /* 0x000fe20000010000 */
[----:B------:R-:W-:-:S05]  /*31b0*/  F2FP.BF16.F32.PACK_AB R189, R20, R189 ;  /* 0x000000bd14bd723e */ /* 0x000fca00000010ff */
[----:B------:R-:W1:Y:S01]  /*31c0*/  MUFU.EX2 R184, R33 ;  /* 0x0000002100b87308 */ /* 0x000e620000000800 */
[C---:B--2---:R-:W-:Y:S01]  /*31d0*/  FADD.FTZ R42, R190.reuse, R25 ;  /* 0x00000019be2a7221 */ /* 0x044fe20000010000 */
[----:B------:R-:W-:Y:S01]  /*31e0*/  FADD.FTZ R25, R73, R40 ;  /* 0x0000002849197221 */ /* 0x000fe20000010000 */
[----:B------:R-:W-:Y:S02]  /*31f0*/  F2FP.BF16.F32.PACK_AB R190, R190, R13 ;  /* 0x0000000dbebe723e */ /* 0x000fe400000010ff */
[----:B------:R-:W-:Y:S01]  /*3200*/  CS2R R72, SRZ ;  /* 0x0000000000487805 */ /* 0x000fe2000001ff00 */
[----:B------:R-:W-:Y:S02]  /*3210*/  FADD.FTZ R40, R22, R25 ;  /* 0x0000001916287221 */ /* 0x000fe40000010000 */
[----:B------:R-:W2:Y:S01]  /*3220*/  MUFU.EX2 R21, R21 ;  /* 0x0000001500157308 */ /* 0x000ea20000000800 */
[----:B0-----:R-:W-:Y:S01]  /*3230*/  FADD.FTZ R29, R15, R42 ;  /* 0x0000002a0f1d7221 */ /* 0x001fe20000010000 */
[----:B------:R-:W-:Y:S01]  /*3240*/  FADD.FTZ R25, R77, R40 ;  /* 0x000000284d197221 */ /* 0x000fe20000010000 */
[----:B------:R-:W-:-:S03]  /*3250*/  CS2R R76, SRZ ;  /* 0x00000000004c7805 */ /* 0x000fc6000001ff00 */
[----:B------:R-:W-:Y:S02]  /*3260*/  FADD.FTZ R40, R24, R25 ;  /* 0x0000001918287221 */ /* 0x000fe40000010000 */
[----:B------:R-:W0:Y:S01]  /*3270*/  MUFU.EX2 R186, R37 ;  /* 0x0000002500ba7308 */ /* 0x000e220000000800 */
[C---:B-1----:R-:W-:Y:S01]  /*3280*/  FADD.FTZ R42, R184.reuse, R29 ;  /* 0x0000001db82a7221 */ /* 0x042fe20000010000 */
[----:B------:R-:W-:Y:S01]  /*3290*/  FADD.FTZ R25, R81, R40 ;  /* 0x0000002851197221 */ /* 0x000fe20000010000 */
[----:B------:R-:W-:Y:S02]  /*32a0*/  F2FP.BF16.F32.PACK_AB R184, R184, R15 ;  /* 0x0000000fb8b8723e */ /* 0x000fe400000010ff */
[----:B------:R-:W-:Y:S01]  /*32b0*/  CS2R R80, SRZ ;  /* 0x0000000000507805 */ /* 0x000fe2000001ff00 */
[----:B------:R-:W-:Y:S02]  /*32c0*/  FADD.FTZ R40, R26, R25 ;  /* 0x000000191a287221 */ /* 0x000fe40000010000 */
[----:B------:R-:W1:Y:S01]  /*32d0*/  MUFU.EX2 R23, R23 ;  /* 0x0000001700177308 */ /* 0x000e620000000800 */
[----:B--2---:R-:W-:Y:S01]  /*32e0*/  FADD.FTZ R29, R21, R42 ;  /* 0x0000002a151d7221 */ /* 0x004fe20000010000 */
[----:B------:R-:W-:Y:S01]  /*32f0*/  FADD.FTZ R25, R85, R40 ;  /* 0x0000002855197221 */ /* 0x000fe20000010000 */
[----:B------:R-:W-:-:S03]  /*3300*/  CS2R R84, SRZ ;  /* 0x0000000000547805 */ /* 0x000fc6000001ff00 */
[----:B------:R-:W-:Y:S02]  /*3310*/  FADD.FTZ R20, R28, R25 ;  /* 0x000000191c147221 */ /* 0x000fe40000010000 */
[----:B------:R2:W3:Y:S01]  /*3320*/  MUFU.EX2 R180, R41 ;  /* 0x0000002900b47308 */ /* 0x0004e20000000800 */
[C---:B0-----:R-:W-:Y:S01]  /*3330*/  FADD.FTZ R42, R186.reuse, R29 ;  /* 0x0000001dba2a7221 */ /* 0x041fe20000010000 */
[----:B------:R-:W-:Y:S01]  /*3340*/  FADD.FTZ R25, R89, R20 ;  /* 0x0000001459197221 */ /* 0x000fe20000010000 */
[----:B------:R-:W-:Y:S02]  /*3350*/  F2FP.BF16.F32.PACK_AB R186, R186, R21 ;  /* 0x00000015baba723e */ /* 0x000fe400000010ff */
[----:B------:R-:W-:Y:S01]  /*3360*/  CS2R R88, SRZ ;  /* 0x0000000000587805 */ /* 0x000fe2000001ff00 */
[----:B------:R-:W-:Y:S01]  /*3370*/  FADD.FTZ R20, R30, R25 ;  /* 0x000000191e147221 */ /* 0x000fe20000010000 */
[----:B------:R-:W-:Y:S01]  /*3380*/  CS2R R24, SRZ ;  /* 0x0000000000187805 */ /* 0x000fe2000001ff00 */
[----:B------:R-:W0:Y:S01]  /*3390*/  MUFU.EX2 R27, R27 ;  /* 0x0000001b001b7308 */ /* 0x000e220000000800 */
[----:B-1----:R-:W-:Y:S01]  /*33a0*/  FADD.FTZ R29, R23, R42 ;  /* 0x0000002a171d7221 */ /* 0x002fe20000010000 */
[----:B------:R-:W-:Y:S01]  /*33b0*/  FADD.FTZ R9, R93, R20 ;  /* 0x000000145d097221 */ /* 0x000fe20000010000 */
[----:B------:R-:W-:-:S02]  /*33c0*/  CS2R R92, SRZ ;  /* 0x00000000005c7805 */ /* 0x000fc4000001ff00 */
[----:B--2---:R-:W-:Y:S01]  /*33d0*/  CS2R R40, SRZ ;  /* 0x0000000000287805 */ /* 0x004fe2000001ff00 */
[----:B------:R-:W-:Y:S01]  /*33e0*/  FADD.FTZ R20, R32, R9 ;  /* 0x0000000920147221 */ /* 0x000fe20000010000 */
[----:B------:R-:W-:Y:S01]  /*33f0*/  CS2R R32, SRZ ;  /* 0x0000000000207805 */ /* 0x000fe2000001ff00 */
[----:B------:R1:W2:Y:S01]  /*3400*/  MUFU.EX2 R182, R45 ;  /* 0x0000002d00b67308 */ /* 0x0002a20000000800 */
[C---:B---3--:R-:W-:Y:S01]  /*3410*/  FADD.FTZ R42, R180.reuse, R29 ;  /* 0x0000001db42a7221 */ /* 0x048fe20000010000 */
[----:B------:R-:W-:Y:S01]  /*3420*/  FADD.FTZ R9, R95, R20 ;  /* 0x000000145f097221 */ /* 0x000fe20000010000 */
[----:B------:R-:W-:Y:S02]  /*3430*/  F2FP.BF16.F32.PACK_AB R180, R180, R23 ;  /* 0x00000017b4b4723e */ /* 0x000fe400000010ff */
[----:B------:R-:W-:Y:S01]  /*3440*/  CS2R R94, SRZ ;  /* 0x00000000005e7805 */ /* 0x000fe2000001ff00 */
[----:B------:R-:W-:Y:S02]  /*3450*/  FADD.FTZ R20, R34, R9 ;  /* 0x0000000922147221 */ /* 0x000fe40000010000 */
[----:B------:R-:W3:Y:S01]  /*3460*/  MUFU.EX2 R31, R31 ;  /* 0x0000001f001f7308 */ /* 0x000ee20000000800 */
[----:B0-----:R-:W-:Y:S01]  /*3470*/  FADD.FTZ R29, R27, R42 ;  /* 0x0000002a1b1d7221 */ /* 0x001fe20000010000 */
[----:B------:R-:W-:Y:S01]  /*3480*/  FADD.FTZ R9, R97, R20 ;  /* 0x0000001461097221 */ /* 0x000fe20000010000 */
[----:B------:R-:W-:-:S02]  /*3490*/  CS2R R96, SRZ ;  /* 0x0000000000607805 */ /* 0x000fc4000001ff00 */
[----:B-1----:R-:W-:Y:S01]  /*34a0*/  CS2R R44, SRZ ;  /* 0x00000000002c7805 */ /* 0x002fe2000001ff00 */
[----:B------:R-:W-:Y:S01]  /*34b0*/  FADD.FTZ R20, R36, R9 ;  /* 0x0000000924147221 */ /* 0x000fe20000010000 */
[----:B------:R-:W-:Y:S01]  /*34c0*/  CS2R R36, SRZ ;  /* 0x0000000000247805 */ /* 0x000fe2000001ff00 */
[----:B------:R0:W1:Y:S01]  /*34d0*/  MUFU.EX2 R176, R49 ;  /* 0x0000003100b07308 */ /* 0x0000620000000800 */
[C---:B--2---:R-:W-:Y:S01]  /*34e0*/  FADD.FTZ R22, R182.reuse, R29 ;  /* 0x0000001db6167221 */ /* 0x044fe20000010000 */
[----:B------:R-:W-:Y:S01]  /*34f0*/  FADD.FTZ R9, R99, R20 ;  /* 0x0000001463097221 */ /* 0x000fe20000010000 */
[----:B------:R-:W-:Y:S02]  /*3500*/  F2FP.BF16.F32.PACK_AB R182, R182, R27 ;  /* 0x0000001bb6b6723e */ /* 0x000fe400000010ff */
[----:B------:R-:W-:Y:S02]  /*3510*/  CS2R R98, SRZ ;  /* 0x0000000000627805 */ /* 0x000fe4000001ff00 */
[----:B------:R-:W-:Y:S01]  /*3520*/  CS2R R26, SRZ ;  /* 0x00000000001a7805 */ /* 0x000fe2000001ff00 */
[----:B------:R-:W-:Y:S01]  /*3530*/  FADD.FTZ R20, R38, R9 ;  /* 0x0000000926147221 */ /* 0x000fe20000010000 */
[----:B------:R-:W2:Y:S01]  /*3540*/  MUFU.EX2 R35, R35 ;  /* 0x0000002300237308 */ /* 0x000ea20000000800 */
[----:B---3--:R-:W-:-:S02]  /*3550*/  FADD.FTZ R29, R31, R22 ;  /* 0x000000161f1d7221 */ /* 0x008fc40000010000 */
[----:B------:R-:W-:Y:S01]  /*3560*/  FADD.FTZ R9, R101, R20 ;  /* 0x0000001465097221 */ /* 0x000fe20000010000 */
[----:B0-----:R-:W-:-:S04]  /*3570*/  CS2R R48, SRZ ;  /* 0x0000000000307805 */ /* 0x001fc8000001ff00 */
[----:B------:R0:W3:Y:S01]  /*3580*/  MUFU.EX2 R178, R53 ;  /* 0x0000003500b27308 */ /* 0x0000e20000000800 */
[C---:B-1----:R-:W-:Y:S01]  /*3590*/  FADD.FTZ R22, R176.reuse, R29 ;  /* 0x0000001db0167221 */ /* 0x042fe20000010000 */
[----:B------:R-:W-:Y:S02]  /*35a0*/  F2FP.BF16.F32.PACK_AB R176, R176, R31 ;  /* 0x0000001fb0b0723e */ /* 0x000fe400000010ff */
[----:B------:R-:W-:Y:S02]  /*35b0*/  CS2R R30, SRZ ;  /* 0x00000000001e7805 */ /* 0x000fe4000001ff00 */
[----:B------:R-:W-:Y:S02]  /*35c0*/  CS2R R28, SRZ ;  /* 0x00000000001c7805 */ /* 0x000fe4000001ff00 */
[----:B------:R-:W1:Y:S01]  /*35d0*/  MUFU.EX2 R39, R39 ;  /* 0x0000002700277308 */ /* 0x000e620000000800 */
[----:B--2---:R-:W-:Y:S01]  /*35e0*/  FADD.FTZ R13, R35, R22 ;  /* 0x00000016230d7221 */ /* 0x004fe20000010000 */
[----:B0-----:R-:W-:-:S06]  /*35f0*/  CS2R R52, SRZ ;  /* 0x0000000000347805 */ /* 0x001fcc000001ff00 */
[----:B------:R0:W2:Y:S01]  /*3600*/  MUFU.EX2 R172, R57 ;  /* 0x0000003900ac7308 */ /* 0x0000a20000000800 */
[C---:B---3--:R-:W-:Y:S01]  /*3610*/  FADD.FTZ R22, R178.reuse, R13 ;  /* 0x0000000db2167221 */ /* 0x048fe20000010000 */
[----:B------:R-:W-:Y:S02]  /*3620*/  F2FP.BF16.F32.PACK_AB R178, R178, R35 ;  /* 0x00000023b2b2723e */ /* 0x000fe400000010ff */
[----:B------:R-:W-:-:S04]  /*3630*/  CS2R R34, SRZ ;  /* 0x0000000000227805 */ /* 0x000fc8000001ff00 */
[----:B------:R-:W3:Y:S01]  /*3640*/  MUFU.EX2 R43, R43 ;  /* 0x0000002b002b7308 */ /* 0x000ee20000000800 */
[----:B-1----:R-:W-:Y:S01]  /*3650*/  FADD.FTZ R13, R39, R22 ;  /* 0x00000016270d7221 */ /* 0x002fe20000010000 */
[----:B0-----:R-:W-:-:S06]  /*3660*/  CS2R R56, SRZ ;  /* 0x0000000000387805 */ /* 0x001fcc000001ff00 */
[----:B------:R0:W1:Y:S01]  /*3670*/  MUFU.EX2 R174, R61 ;  /* 0x0000003d00ae7308 */ /* 0x0000620000000800 */
[C---:B--2---:R-:W-:Y:S01]  /*3680*/  FADD.FTZ R22, R172.reuse, R13 ;  /* 0x0000000dac167221 */ /* 0x044fe20000010000 */
[----:B------:R-:W-:Y:S02]  /*3690*/  F2FP.BF16.F32.PACK_AB R172, R172, R39 ;  /* 0x00000027acac723e */ /* 0x000fe400000010ff */
[----:B------:R-:W-:-:S04]  /*36a0*/  CS2R R38, SRZ ;  /* 0x0000000000267805 */ /* 0x000fc8000001ff00 */
[----:B------:R-:W2:Y:S01]  /*36b0*/  MUFU.EX2 R47, R47 ;  /* 0x0000002f002f7308 */ /* 0x000ea20000000800 */
[----:B---3--:R-:W-:Y:S01]  /*36c0*/  FADD.FTZ R13, R43, R22 ;  /* 0x000000162b0d7221 */ /* 0x008fe20000010000 */
[----:B0-----:R-:W-:-:S06]  /*36d0*/  CS2R R60, SRZ ;  /* 0x00000000003c7805 */ /* 0x001fcc000001ff00 */
[----:B------:R0:W3:Y:S01]  /*36e0*/  MUFU.EX2 R168, R65 ;  /* 0x0000004100a87308 */ /* 0x0000e20000000800 */
[C---:B-1----:R-:W-:Y:S01]  /*36f0*/  FADD.FTZ R22, R174.reuse, R13 ;  /* 0x0000000dae167221 */ /* 0x042fe20000010000 */
[----:B------:R-:W-:Y:S02]  /*3700*/  F2FP.BF16.F32.PACK_AB R174, R174, R43 ;  /* 0x0000002baeae723e */ /* 0x000fe400000010ff */
[----:B------:R-:W-:-:S04]  /*3710*/  CS2R R42, SRZ ;  /* 0x00000000002a7805 */ /* 0x000fc8000001ff00 */
[----:B------:R1:W4:Y:S01]  /*3720*/  MUFU.EX2 R8, R67 ;  /* 0x0000004300087308 */ /* 0x0003220000000800 */
[----:B--2---:R-:W-:Y:S01]  /*3730*/  FADD.FTZ R13, R47, R22 ;  /* 0x000000162f0d7221 */ /* 0x004fe20000010000 */
[----:B0-----:R-:W-:-:S06]  /*3740*/  CS2R R64, SRZ ;  /* 0x0000000000407805 */ /* 0x001fcc000001ff00 */
[----:B------:R-:W0:Y:S01]  /*3750*/  MUFU.EX2 R3, R3 ;  /* 0x0000000300037308 */ /* 0x000e220000000800 */
[C---:B---3--:R-:W-:Y:S01]  /*3760*/  FADD.FTZ R22, R168.reuse, R13 ;  /* 0x0000000da8167221 */ /* 0x048fe20000010000 */
[----:B------:R-:W-:Y:S02]  /*3770*/  F2FP.BF16.F32.PACK_AB R168, R168, R47 ;  /* 0x0000002fa8a8723e */ /* 0x000fe400000010ff */
[----:B-1----:R-:W-:Y:S02]  /*3780*/  CS2R R66, SRZ ;  /* 0x0000000000427805 */ /* 0x002fe4000001ff00 */
[----:B------:R-:W-:Y:S02]  /*3790*/  CS2R R46, SRZ ;  /* 0x00000000002e7805 */ /* 0x000fe4000001ff00 */
[----:B------:R-:W1:Y:S01]  /*37a0*/  MUFU.EX2 R0, R0 ;  /* 0x0000000000007308 */ /* 0x000e620000000800 */
[C---:B----4-:R-:W-:Y:S01]  /*37b0*/  FADD.FTZ R20, R8.reuse, R9 ;  /* 0x0000000908147221 */ /* 0x050fe20000010000 */
[----:B------:R-:W-:-:S02]  /*37c0*/  F2FP.BF16.F32.PACK_AB R169, R8, R101 ;  /* 0x0000006508a9723e */ /* 0x000fc400000010ff */
[----:B------:R-:W-:-:S04]  /*37d0*/  CS2R R100, SRZ ;  /* 0x0000000000647805 */ /* 0x000fc8000001ff00 */
[----:B------:R-:W2:Y:S01]  /*37e0*/  MUFU.EX2 R103, R103 ;  /* 0x0000006700677308 */ /* 0x000ea20000000800 */
[----:B0-----:R-:W-:-:S07]  /*37f0*/  FADD.FTZ R13, R3, R22 ;  /* 0x00000016030d7221 */ /* 0x001fce0000010000 */
[----:B------:R-:W0:Y:S01]  /*3800*/  MUFU.EX2 R14, R14 ;  /* 0x0000000e000e7308 */ /* 0x000e220000000800 */
[C---:B-1----:R-:W-:Y:S01]  /*3810*/  F2FP.BF16.F32.PACK_AB R170, R0.reuse, R3 ;  /* 0x0000000300aa723e */ /* 0x042fe200000010ff */
[----:B------:R-:W-:Y:S01]  /*3820*/  FADD.FTZ R9, R0, R13 ;  /* 0x0000000d00097221 */ /* 0x000fe20000010000 */
[----:B------:R-:W-:Y:S02]  /*3830*/  IMAD.MOV.U32 R0, RZ, RZ, 0x3f800000 ;  /* 0x3f800000ff007424 */ /* 0x000fe400078e00ff */
[----:B--2---:R-:W-:-:S04]  /*3840*/  FADD.FTZ R3, R103, R20 ;  /* 0x0000001467037221 */ /* 0x004fc80000010000 */
[C---:B0-----:R-:W-:Y:S01]  /*3850*/  FADD.FTZ R8, R14.reuse, R3 ;  /* 0x000000030e087221 */ /* 0x041fe20000010000 */
[----:B------:R-:W-:Y:S01]  /*3860*/  F2FP.BF16.F32.PACK_AB R171, R14, R103 ;  /* 0x000000670eab723e */ /* 0x000fe200000010ff */
[----:B------:R-:W-:Y:S01]  /*3870*/  IMAD.MOV.U32 R3, RZ, RZ, 0x3f800000 ;  /* 0x3f800000ff037424 */ /* 0x000fe200078e00ff */
[----:B------:R-:W-:Y:S01]  /*3880*/  CS2R R102, SRZ ;  /* 0x0000000000667805 */ /* 0x000fe2000001ff00 */
[----:B------:R-:W-:Y:S06]  /*3890*/  @!P1 BRA `(.L_x_5456) ;  /* 0x0000002400789947 */ /* 0x000fec0003800000 */
[----:B------:R-:W-:Y:S01]  /*38a0*/  MOV R13, R4 ;  /* 0x00000004000d7202 */ /* 0x000fe20000000f00 */
[----:B------:R-:W-:Y:S01]  /*38b0*/  IMAD.MOV.U32 R14, RZ, RZ, R5 ;  /* 0x000000ffff0e7224 */ /* 0x000fe200078e0005 */
[----:B------:R-:W-:Y:S01]  /*38c0*/  UMOV UR5, URZ ;  /* 0x0000003f00057c82 */ /* 0x000fe20008000000 */
[----:B------:R-:W-:Y:S01]  /*38d0*/  IMAD.MOV.U32 R3, RZ, RZ, 0x3f800000 ;  /* 0x3f800000ff037424 */ /* 0x000fe200078e00ff */
[----:B------:R-:W-:Y:S01]  /*38e0*/  UMOV UR7, URZ ;  /* 0x0000003f00077c82 */ /* 0x000fe20008000000 */
[----:B------:R-:W-:-:S07]  /*38f0*/  IMAD.MOV.U32 R119, RZ, RZ, RZ ;  /* 0x000000ffff777224 */ /* 0x000fce00078e00ff */
.L_x_5467:
[----:B------:R-:W-:-:S04]  /*3900*/  UISETP.NE.AND UP0, UPT, UR7, 0x1, UPT ;  /* 0x000000010700788c */ /* 0x000fc8000bf05270 */
[----:B------:R-:W-:-:S04]  /*3910*/  USEL UR6, URZ, 0x1, UP0 ;  /* 0x000000013f067887 */ /* 0x000fc80008000000 */
[----:B------:R-:W-:Y:S01]  /*3920*/  ULOP3.LUT UR6, UR5, UR6, URZ, 0x3c, !UPT ;  /* 0x0000000605067292 */ /* 0x000fe2000f8e3c3f */
[----:B------:R-:W-:Y:S11]  /*3930*/  @!P0 BRA `(.L_x_5457) ;  /* 0x0000000000048947 */ /* 0x000ff60003800000 */
[----:B------:R-:W-:Y:S01]  /*3940*/  BPT.TRAP 0x1 ;  /* 0x000000040000795c */ /* 0x000fe20000300000 */
.L_x_5457:
[----:B------:R-:W-:Y:S01]  /*3950*/  UIADD3 UR4, UR7, 0x1, URZ ;  /* 0x0000000107047890 */ /* 0x000fe2000fffe03f */
[----:B------:R-:W-:-:S03]  /*3960*/  MOV R2, UR6 ;  /* 0x0000000600027c02 */ /* 0x000fc60008000f00 */
[----:B------:R-:W-:Y:S01]  /*3970*/  UISETP.NE.AND UP0, UPT, UR4, 0x2, UPT ;  /* 0x000000020400788c */ /* 0x000fe2000bf05270 */
[----:B------:R-:W-:-:S03]  /*3980*/  SHF.L.U32 R2, R2, 0x1f, RZ ;  /* 0x0000001f02027819 */ /* 0x000fc600000006ff */
[----:B------:R-:W-:-:S04]  /*3990*/  USEL UR4, UR4, URZ, UP0 ;  /* 0x0000003f04047287 */ /* 0x000fc80008000000 */
[----:B------:R-:W-:-:S09]  /*39a0*/  ULEA UR38, UR4, UR39, 0x3 ;  /* 0x0000002704267291 */ /* 0x000fd2000f8e183f */
[----:B------:R0:W1:Y:S01]  /*39b0*/  SYNCS.PHASECHK.TRANS64.TRYWAIT P1, [UR38+0x30830], R2 ;  /* 0x03083002ff0075a7 */ /* 0x0000620008020166 */
[----:B------:R-:W-:Y:S05]  /*39c0*/  @!P0 BRA `(.L_x_5458) ;  /* 0x0000000000048947 */ /* 0x000fea0003800000 */
[----:B------:R-:W-:Y:S01]  /*39d0*/  BPT.TRAP 0x1 ;  /* 0x000000040000795c */ /* 0x000fe20000300000 */
.L_x_5458:
[----:B-1----:R-:W-:Y:S05]  /*39e0*/  @P1 BRA `(.L_x_5459) ;  /* 0x0000000000081947 */ /* 0x002fea0003800000 */
[----:B------:R-:W1:Y:S02]  /*39f0*/  SYNCS.PHASECHK.TRANS64.TRYWAIT P1, [UR38+0x30830], R2 ;  /* 0x03083002ff0075a7 */ /* 0x000e640008020166 */
[----:B-1----:R-:W-:Y:S05]  /*3a00*/  @!P1 BRA `(.L_x_5460) ;  /* 0x000000b000049947 */ /* 0x002fea0003800000 */
.L_x_5459:
        /* <DEDUP_REMOVED lines=162> */
.L_x_5461:
[----:B------:R-:W-:Y:S01]  /*4430*/  ULEA UR14, UR7, UR39, 0x3 ;  /* 0x00000027070e7291 */ /* 0x000fe2000f8e183f */
[----:B------:R-:W-:-:S05]  /*4440*/  IMAD.U32 R0, RZ, RZ, UR5 ;  /* 0x00000005ff007e24 */ /* 0x000fca000f8e00ff */
[----:B------:R-:W-:-:S04]  /*4450*/  SHF.L.U32 R0, R0, 0x1f, RZ ;  /* 0x0000001f00007819 */ /* 0x000fc800000006ff */
[----:B------:R2:W3:Y:S01]  /*4460*/  SYNCS.PHASECHK.TRANS64.TRYWAIT P1, [UR14+0x30850], R0 ;  /* 0x03085000ff0075a7 */ /* 0x0004e2000802014e */
[----:B------:R-:W-:Y:S05]  /*4470*/  @!P0 BRA `(.L_x_5462) ;  /* 0x0000000000048947 */ /* 0x000fea0003800000 */
[----:B------:R-:W-:Y:S01]  /*4480*/  BPT.TRAP 0x1 ;  /* 0x000000040000795c */ /* 0x000fe20000300000 */
.L_x_5462:
[----:B---3--:R-:W-:Y:S05]  /*4490*/  @P1 BRA `(.L_x_5463) ;  /* 0x0000000000081947 */ /* 0x008fea0003800000 */
[----:B------:R-:W3:Y:S02]  /*44a0*/  SYNCS.PHASECHK.TRANS64.TRYWAIT P1, [UR14+0x30850], R0 ;  /* 0x03085000ff0075a7 */ /* 0x000ee4000802014e */
[----:B---3--:R-:W-:Y:S05]  /*44b0*/  @!P1 BRA `(.L_x_5464) ;  /* 0x000000a400709947 */ /* 0x008fea0003800000 */
.L_x_5463:
        /* <DEDUP_REMOVED lines=37> */
.L_x_5465:
[----:B------:R-:W-:Y:S01]  /*4710*/  R2UR UR5, R17 ;  /* 0x00000000110572ca */ /* 0x000fe200000e0000 */
[----:B--23--:R-:W-:Y:S01]  /*4720*/  IMAD.MOV.U32 R0, RZ, RZ, R11 ;  /* 0x000000ffff007224 */ /* 0x00cfe200078e000b */
[----:B------:R-:W-:Y:S01]  /*4730*/  R2UR UR10, R16 ;  /* 0x00000000100a72ca */ /* 0x000fe200000e0000 */
[----:B------:R-:W-:Y:S01]  /*4740*/  ULDC UR11, c[0x0][0x2f0] ;  /* 0x0000bc00000b7ab9 */ /* 0x000fe20000000800 */
[----:B------:R-:W-:Y:S01]  /*4750*/  ULDC UR7, c[0x0][0x288] ;  /* 0x0000a20000077ab9 */ /* 0x000fe20000000800 */
[----:B------:R-:W-:Y:S01]  /*4760*/  MOV R15, UR11 ;  /* 0x0000000b000f7c02 */ /* 0x000fe20008000f00 */
[----:B------:R-:W-:-:S07]  /*4770*/  UIADD3 UR38, UR38, 0x30840, URZ ;  /* 0x0003084026267890 */ /* 0x000fce000fffe03f */
[----:B------:R-:W-:-:S06]  /*4780*/  UISETP.NE.AND UP0, UPT, UR5, URZ, UPT ;  /* 0x0000003f0500728c */ /* 0x000fcc000bf05270 */
[----:B------:R-:W-:Y:S02]  /*4790*/  PLOP3.LUT P1, PT, PT, PT, UP0, 0x80, 0x0 ;  /* 0x000000000000781c */ /* 0x000fe40003f2f008 */
[----:B------:R-:W-:-:S03]  /*47a0*/  PLOP3.LUT P2, PT, PT, PT, UP0, 0x80, 0x0 ;  /* 0x000000000000781c */ /* 0x000fc60003f4f008 */
[----:B------:R-:W-:-:S08]  /*47b0*/  @UP0 ULDC UR5, c[0x0][0x44c] ;  /* 0x0001130000050ab9 */ /* 0x000fd00000000800 */
[----:B01----:R-:W-:Y:S01]  /*47c0*/  @P1 IMAD.HI.U32 R2, R11, UR5, RZ ;  /* 0x000000050b021c27 */ /* 0x003fe2000f8e00ff */
[----:B------:R-:W-:-:S04]  /*47d0*/  @UP0 ULDC UR5, c[0x0][0x450] ;  /* 0x0001140000050ab9 */ /* 0x000fc80000000800 */
[----:B------:R-:W-:Y:S01]  /*47e0*/  @P2 SHF.R.U32.HI R0, RZ, UR5, R2 ;  /* 0x00000005ff002c19 */ /* 0x000fe20008011602 */
[----:B------:R-:W-:Y:S02]  /*47f0*/  UMOV UR5, 0x1 ;  /* 0x0000000100057882 */ /* 0x000fe40000000000 */
[----:B------:R-:W-:Y:S02]  /*4800*/  UIMAD UR5, UR60, -0x60, UR5 ;  /* 0xffffffa03c0578a4 */ /* 0x000fe4000f8e0205 */
[----:B------:R-:W0:Y:S04]  /*4810*/  SHFL.IDX PT, R3, R0, RZ, 0x1c1f ;  /* 0x001c1fff00037589 */ /* 0x000e2800000e0000 */
[----:B------:R-:W-:-:S04]  /*4820*/  IMAD.U32 R5, RZ, RZ, UR5 ;  /* 0x00000005ff057e24 */ /* 0x000fc8000f8e00ff */
[----:B------:R-:W-:Y:S01]  /*4830*/  IMAD R2, R12, -0x2, R5 ;  /* 0xfffffffe0c027824 */ /* 0x000fe200078e0205 */
[----:B------:R-:W1:Y:S01]  /*4840*/  S2UR UR5, SR_CgaCtaId ;  /* 0x00000000000579c3 */ /* 0x000e620000008800 */
[----:B------:R-:W2:Y:S02]  /*4850*/  SHFL.IDX PT, R5, R0, 0x1, 0x1c1f ;  /* 0x003c1f0000057f89 */ /* 0x000ea400000e0000 */
[----:B------:R-:W-:-:S05]  /*4860*/  IMAD R4, R15, UR10, R2 ;  /* 0x0000000a0f047c24 */ /* 0x000fca000f8e0202 */
[----:B0-----:R-:W-:-:S04]  /*4870*/  IADD3 R2, R3, -UR7, R4 ;  /* 0x8000000703027c10 */ /* 0x001fc8000fffe004 */
[C---:B------:R-:W-:Y:S02]  /*4880*/  ISETP.GT.AND P1, PT, R2.reuse, RZ, PT ;  /* 0x000000ff0200720c */ /* 0x040fe40003f24270 */
[----:B------:R-:W-:Y:S02]  /*4890*/  ISETP.GT.AND P2, PT, R2, 0x1, PT ;  /* 0x000000010200780c */ /* 0x000fe40003f44270 */
[----:B------:R-:W-:Y:S01]  /*48a0*/  FSEL R15, R120, -INF , P1 ;  /* 0xff800000780f7808 */ /* 0x000fe20000800000 */
[----:B-1----:R-:W-:Y:S01]  /*48b0*/  UPRMT UR38, UR5, 0x654, UR38 ;  /* 0x0000065405267896 */ /* 0x002fe20008000026 */
[----:B------:R-:W-:Y:S02]  /*48c0*/  ISETP.GT.AND P1, PT, R2, 0x8, PT ;  /* 0x000000080200780c */ /* 0x000fe40003f24270 */
[----:B------:R-:W-:Y:S02]  /*48d0*/  FSEL R191, R121, -INF , P2 ;  /* 0xff80000079bf7808 */ /* 0x000fe40001000000 */
[----:B------:R-:W-:-:S02]  /*48e0*/  FMNMX.FTZ R20, R15, R14, !PT ;  /* 0x0000000e0f147209 */ /* 0x000fc40007810000 */
[----:B------:R-:W-:Y:S02]  /*48f0*/  ISETP.GT.AND P2, PT, R2, 0x9, PT ;  /* 0x000000090200780c */ /* 0x000fe40003f44270 */
[----:B------:R-:W-:Y:S01]  /*4900*/  FSEL R189, R124, -INF , P1 ;  /* 0xff8000007cbd7808 */ /* 0x000fe20000800000 */
[----:B------:R-:W-:Y:S01]  /*4910*/  SYNCS.ARRIVE.TRANS64.RED.A1T0 RZ, [UR38], RZ ;  /* 0x000000ffffff79a7 */ /* 0x000fe20008100426 */
        /* <DEDUP_REMOVED lines=59> */
[----:B------:R-:W-:Y:S01]  /*4cd0*/  FSEL R175, R164, -INF , P1 ;  /* 0xff800000a4af7808 */ /* 0x000fe20000800000 */
[----:B------:R-:W0:Y:S01]  /*4ce0*/  LDC R2, c[0x0][0x988] ;  /* 0x00026200ff027b82 */ /* 0x000e220000000800 */
[----:B------:R-:W-:Y:S02]  /*4cf0*/  FMNMX.FTZ R20, R161, R20, !PT ;  /* 0x00000014a1147209 */ /* 0x000fe40007810000 */
[----:B------:R-:W-:Y:S02]  /*4d00*/  FSEL R165, R165, -INF , P2 ;  /* 0xff800000a5a57808 */ /* 0x000fe40001000000 */
[----:B------:R-:W-:Y:S02]  /*4d10*/  FMNMX.FTZ R20, R175, R20, !PT ;  /* 0x00000014af147209 */ /* 0x000fe40007810000 */
[----:B--2---:R-:W-:-:S02]  /*4d20*/  IADD3 R4, R5, -UR7, R4 ;  /* 0x8000000705047c10 */ /* 0x004fc4000fffe004 */
[----:B------:R-:W-:Y:S02]  /*4d30*/  FMNMX.FTZ R20, R165, R20, !PT ;  /* 0x00000014a5147209 */ /* 0x000fe40007810000 */
[C---:B------:R-:W-:Y:S02]  /*4d40*/  ISETP.GT.AND P1, PT, R4.reuse, RZ, PT ;  /* 0x000000ff0400720c */ /* 0x040fe40003f24270 */
[----:B------:R-:W-:Y:S01]  /*4d50*/  ISETP.GT.AND P2, PT, R4, 0x1, PT ;  /* 0x000000010400780c */ /* 0x000fe20003f44270 */
[----:B------:R-:W1:Y:S01]  /*4d60*/  SHFL.BFLY PT, R179, R20, 0x2, 0x1f ;  /* 0x0c401f0014b37f89 */ /* 0x000e6200000e0000 */
[----:B------:R-:W-:Y:S02]  /*4d70*/  FSEL R122, R122, -INF , P1 ;  /* 0xff8000007a7a7808 */ /* 0x000fe40000800000 */
[----:B------:R-:W-:Y:S02]  /*4d80*/  ISETP.GT.AND P3, PT, R4, 0x8, PT ;  /* 0x000000080400780c */ /* 0x000fe40003f64270 */
[----:B------:R-:W-:-:S02]  /*4d90*/  FSEL R123, R123, -INF , P2 ;  /* 0xff8000007b7b7808 */ /* 0x000fc40001000000 */
[----:B------:R-:W-:Y:S02]  /*4da0*/  FMNMX.FTZ R0, R122, R13, !PT ;  /* 0x0000000d7a007209 */ /* 0x000fe40007810000 */
[C---:B------:R-:W-:Y:S02]  /*4db0*/  ISETP.GT.AND P4, PT, R4.reuse, 0x9, PT ;  /* 0x000000090400780c */ /* 0x040fe40003f84270 */
[----:B------:R-:W-:Y:S02]  /*4dc0*/  ISETP.GT.AND P2, PT, R4, 0x10, PT ;  /* 0x000000100400780c */ /* 0x000fe40003f44270 */
[----:B------:R-:W-:Y:S02]  /*4dd0*/  FSEL R127, R127, -INF , P4 ;  /* 0xff8000007f7f7808 */ /* 0x000fe40002000000 */
[----:B------:R-:W-:Y:S02]  /*4de0*/  FSEL R181, R130, -INF , P2 ;  /* 0xff80000082b57808 */ /* 0x000fe40001000000 */
[----:B------:R-:W-:-:S04]  /*4df0*/  ISETP.GT.AND P2, PT, R4, 0x18, PT ;  /* 0x000000180400780c */ /* 0x000fc80003f44270 */
[----:B------:R-:W-:Y:S02]  /*4e00*/  FSEL R187, R134, -INF , P2 ;  /* 0xff80000086bb7808 */ /* 0x000fe40001000000 */
[----:B------:R-:W-:Y:S02]  /*4e10*/  ISETP.GT.AND P2, PT, R4, 0x20, PT ;  /* 0x000000200400780c */ /* 0x000fe40003f44270 */
[----:B-1----:R-:W-:Y:S02]  /*4e20*/  FMNMX.FTZ R179, R20, R179, !PT ;  /* 0x000000b314b37209 */ /* 0x002fe40007810000 */
[----:B------:R-:W-:-:S03]  /*4e30*/  FMNMX.FTZ R20, R123, R0, !PT ;  /* 0x000000007b147209 */ /* 0x000fc60007810000 */
[----:B------:R-:W1:Y:S02]  /*4e40*/  SHFL.BFLY PT, R22, R179, 0x1, 0x1f ;  /* 0x0c201f00b3167f89 */ /* 0x000e6400000e0000 */
[----:B-1----:R-:W-:Y:S02]  /*4e50*/  FMNMX.FTZ R5, R179, R22, !PT ;  /* 0x00000016b3057209 */ /* 0x002fe40007810000 */
[----:B------:R-:W-:Y:S02]  /*4e60*/  FSEL R179, R126, -INF , P3 ;  /* 0xff8000007eb37808 */ /* 0x000fe40001800000 */
[----:B------:R-:W-:Y:S01]  /*4e70*/  ISETP.GT.AND P3, PT, R4, 0x11, PT ;  /* 0x000000110400780c */ /* 0x000fe20003f64270 */
[----:B0-----:R-:W-:Y:S01]  /*4e80*/  FMUL.FTZ R22, R5, R2 ;  /* 0x0000000205167220 */ /* 0x001fe20000410000 */
[----:B------:R-:W-:Y:S02]  /*4e90*/  FMNMX.FTZ R20, R179, R20, !PT ;  /* 0x00000014b3147209 */ /* 0x000fe40007810000 */
[----:B------:R-:W-:-:S02]  /*4ea0*/  FSEL R185, R131, -INF , P3 ;  /* 0xff80000083b97808 */ /* 0x000fc40001800000 */
[----:B------:R-:W-:Y:S02]  /*4eb0*/  FMNMX.FTZ R20, R127, R20, !PT ;  /* 0x000000147f147209 */ /* 0x000fe40007810000 */
[----:B------:R-:W-:Y:S02]  /*4ec0*/  FSETP.NEU.FTZ.AND P1, PT, R5, -INF , PT ;  /* 0xff8000000500780b */ /* 0x000fe40003f3d000 */
[----:B------:R-:W-:Y:S02]  /*4ed0*/  FMNMX.FTZ R20, R181, R20, !PT ;  /* 0x00000014b5147209 */ /* 0x000fe40007810000 */
[----:B------:R-:W-:Y:S02]  /*4ee0*/  ISETP.GT.AND P3, PT, R4, 0x19, PT ;  /* 0x000000190400780c */ /* 0x000fe40003f64270 */
[----:B------:R-:W-:Y:S02]  /*4ef0*/  FMNMX.FTZ R20, R185, R20, !PT ;  /* 0x00000014b9147209 */ /* 0x000fe40007810000 */
[----:B------:R-:W-:-:S02]  /*4f00*/  FSEL R0, R22, RZ, P1 ;  /* 0x000000ff16007208 */ /* 0x000fc40000800000 */
[----:B------:R-:W-:Y:S02]  /*4f10*/  FSEL R135, R135, -INF , P3 ;  /* 0xff80000087877808 */ /* 0x000fe40001800000 */
[----:B------:R-:W-:Y:S01]  /*4f20*/  FMNMX.FTZ R20, R187, R20, !PT ;  /* 0x00000014bb147209 */ /* 0x000fe20007810000 */
[-CC-:B------:R-:W-:Y:S01]  /*4f30*/  FFMA.FTZ R188, R191, R2.reuse, -R0.reuse ;  /* 0x00000002bfbc7223 */ /* 0x180fe20000010800 */
[----:B------:R-:W-:Y:S01]  /*4f40*/  ISETP.GT.AND P3, PT, R4, 0x21, PT ;  /* 0x000000210400780c */ /* 0x000fe20003f64270 */
[-CC-:B------:R-:W-:Y:S01]  /*4f50*/  FFMA.FTZ R190, R189, R2.reuse, -R0.reuse ;  /* 0x00000002bdbe7223 */ /* 0x180fe20000010800 */
[----:B------:R-:W-:Y:S01]  /*4f60*/  FSEL R191, R138, -INF , P2 ;  /* 0xff8000008abf7808 */ /* 0x000fe20001000000 */
[--C-:B------:R-:W-:Y:S01]  /*4f70*/  FFMA.FTZ R131, R183, R2, -R0.reuse ;  /* 0x00000002b7837223 */ /* 0x100fe20000010800 */
[----:B------:R-:W-:Y:S01]  /*4f80*/  FMNMX.FTZ R20, R135, R20, !PT ;  /* 0x0000001487147209 */ /* 0x000fe20007810000 */
[-CC-:B------:R-:W-:Y:S01]  /*4f90*/  FFMA.FTZ R184, R177, R2.reuse, -R0.reuse ;  /* 0x00000002b1b87223 */ /* 0x180fe20000010800 */
[C---:B------:R-:W-:Y:S01]  /*4fa0*/  ISETP.GT.AND P2, PT, R4.reuse, 0x28, PT ;  /* 0x000000280400780c */ /* 0x040fe20003f44270 */
[-CC-:B------:R-:W-:Y:S01]  /*4fb0*/  FFMA.FTZ R186, R121, R2.reuse, -R0.reuse ;  /* 0x0000000279ba7223 */ /* 0x180fe20000010800 */
[----:B------:R-:W-:Y:S01]  /*4fc0*/  FSEL R189, R139, -INF , P3 ;  /* 0xff8000008bbd7808 */ /* 0x000fe20001800000 */
[--C-:B------:R-:W-:Y:S01]  /*4fd0*/  FFMA.FTZ R139, R169, R2, -R0.reuse ;  /* 0x00000002a98b7223 */ /* 0x100fe20000010800 */
        /* <DEDUP_REMOVED lines=35> */
[----:B------:R-:W-:Y:S01]  /*5210*/  FFMA.FTZ R149, R165, R2, -R0 ;  /* 0x00000002a5957223 */ /* 0x000fe20000010800 */
[----:B------:R-:W-:Y:S01]  /*5220*/  FMNMX.FTZ R20, R177, R20, !PT ;  /* 0x00000014b1147209 */ /* 0x000fe20007810000 */
[----:B------:R-:W-:Y:S01]  /*5230*/  MUFU.EX2 R15, R15 ;  /* 0x0000000f000f7308 */ /* 0x000fe20000000800 */
[----:B------:R-:W-:-:S02]  /*5240*/  ISETP.GT.AND P3, PT, R4, 0x41, PT ;  /* 0x000000410400780c */ /* 0x000fc40003f64270 */
[----:B------:R-:W-:Y:S02]  /*5250*/  FSEL R169, R154, -INF , P2 ;  /* 0xff8000009aa97808 */ /* 0x000fe40001000000 */
[----:B------:R-:W-:Y:S02]  /*5260*/  FMNMX.FTZ R20, R151, R20, !PT ;  /* 0x0000001497147209 */ /* 0x000fe40007810000 */
[C---:B------:R-:W-:Y:S01]  /*5270*/  ISETP.GT.AND P2, PT, R4.reuse, 0x48, PT ;  /* 0x000000480400780c */ /* 0x040fe20003f44270 */
[----:B------:R-:W-:Y:S01]  /*5280*/  MUFU.EX2 R188, R188 ;  /* 0x000000bc00bc7308 */ /* 0x000fe20000000800 */
[----:B------:R-:W-:Y:S02]  /*5290*/  FSEL R155, R155, -INF , P3 ;  /* 0xff8000009b9b7808 */ /* 0x000fe40001800000 */
[----:B------:R-:W-:Y:S02]  /*52a0*/  FMNMX.FTZ R20, R169, R20, !PT ;  /* 0x00000014a9147209 */ /* 0x000fe40007810000 */
[----:B------:R-:W-:-:S02]  /*52b0*/  ISETP.GT.AND P3, PT, R4, 0x49, PT ;  /* 0x000000490400780c */ /* 0x000fc40003f64270 */
[----:B------:R-:W-:Y:S01]  /*52c0*/  FSEL R195, R158, -INF , P2 ;  /* 0xff8000009ec37808 */ /* 0x000fe20001000000 */
[----:B------:R-:W-:Y:S01]  /*52d0*/  MUFU.EX2 R190, R190 ;  /* 0x000000be00be7308 */ /* 0x000fe20000000800 */
[----:B------:R-:W-:Y:S02]  /*52e0*/  FMNMX.FTZ R20, R155, R20, !PT ;  /* 0x000000149b147209 */ /* 0x000fe40007810000 */
[C---:B------:R-:W-:Y:S02]  /*52f0*/  ISETP.GT.AND P2, PT, R4.reuse, 0x50, PT ;  /* 0x000000500400780c */ /* 0x040fe40003f44270 */
[----:B------:R-:W-:Y:S02]  /*5300*/  FSEL R159, R159, -INF , P3 ;  /* 0xff8000009f9f7808 */ /* 0x000fe40001800000 */
        /* <DEDUP_REMOVED lines=13> */
[----:B------:R-:W-:Y:S02]  /*53e0*/  FSEL R167, R167, -INF , P3 ;  /* 0xff800000a7a77808 */ /* 0x000fe40001800000 */
        /* <DEDUP_REMOVED lines=13> */
[----:B0-----:R-:W-:-:S02]  /*54c0*/  FMNMX.FTZ R4, R3, R4, !PT ;  /* 0x0000000403047209 */ /* 0x001fc40007810000 */
[----:B------:R-:W-:Y:S02]  /*54d0*/  FSEL R3, R5, RZ, P1 ;  /* 0x000000ff05037208 */ /* 0x000fe40000800000 */
[C---:B------:R-:W-:Y:S01]  /*54e0*/  FSETP.NEU.FTZ.AND P2, PT, R4.reuse, -INF , PT ;  /* 0xff8000000400780b */ /* 0x040fe20003f5d000 */
[CC--:B------:R-:W-:Y:S02]  /*54f0*/  FMUL.FTZ R20, R4.reuse, R2.reuse ;  /* 0x0000000204147220 */ /* 0x0c0fe40000410000 */
[----:B------:R-:W-:Y:S01]  /*5500*/  MUFU.EX2 R178, R178 ;  /* 0x000000b200b27308 */ /* 0x000fe20000000800 */
[----:B------:R-:W-:Y:S01]  /*5510*/  FADD.FTZ R3, -R3, R14 ;  /* 0x0000000e03037221 */ /* 0x000fe20000010100 */
[----:B------:R-:W-:Y:S02]  /*5520*/  FSEL R128, R4, RZ, P2 ;  /* 0x000000ff04807208 */ /* 0x000fe40001000000 */
[----:B------:R-:W-:Y:S01]  /*5530*/  FSEL R20, R20, RZ, P2 ;  /* 0x000000ff14147208 */ /* 0x000fe20001000000 */
[----:B------:R-:W-:-:S02]  /*5540*/  FMUL.FTZ R0, R3, R2 ;  /* 0x0000000203007220 */ /* 0x000fc40000410000 */
[----:B------:R-:W-:Y:S01]  /*5550*/  FADD.FTZ R3, -R128, R13 ;  /* 0x0000000d80037221 */ /* 0x000fe20000010100 */
[----:B------:R-:W-:Y:S01]  /*5560*/  MUFU.EX2 R125, R125 ;  /* 0x0000007d007d7308 */ /* 0x000fe20000000800 */
[-CC-:B------:R-:W-:Y:S01]  /*5570*/  FFMA.FTZ R22, R122, R2.reuse, -R20.reuse ;  /* 0x000000027a167223 */ /* 0x180fe20000010814 */
[-CC-:B------:R-:W-:Y:S01]  /*5580*/  FFMA.FTZ R123, R123, R2.reuse, -R20.reuse ;  /* 0x000000027b7b7223 */ /* 0x180fe20000010814 */
[-C--:B------:R-:W-:Y:S01]  /*5590*/  FMUL.FTZ R3, R3, R2.reuse ;  /* 0x0000000203037220 */ /* 0x080fe20000410000 */
        /* <DEDUP_REMOVED lines=21> */
[----:B0-----:R-:W-:Y:S01]  /*56f0*/  FFMA.FTZ R9, R0, R9, R15 ;  /* 0x0000000900097223 */ /* 0x001fe2000001000f */
[-CC-:B------:R-:W-:Y:S01]  /*5700*/  FFMA.FTZ R133, R133, R2.reuse, -R20.reuse ;  /* 0x0000000285857223 */ /* 0x180fe20000010814 */
[-CC-:B------:R-:W-:Y:S01]  /*5710*/  FFMA.FTZ R163, R163, R2.reuse, -R20.reuse ;  /* 0x00000002a3a37223 */ /* 0x180fe20000010814 */
[-CC-:B------:R-:W-:Y:S01]  /*5720*/  FFMA.FTZ R197, R197, R2.reuse, -R20.reuse ;  /* 0x00000002c5c57223 */ /* 0x180fe20000010814 */
[----:B------:R-:W-:Y:S01]  /*5730*/  FADD.FTZ R9, R188, R9 ;  /* 0x00000009bc097221 */ /* 0x000fe20000010000 */
[----:B------:R-:W-:-:S02]  /*5740*/  FFMA.FTZ R20, R167, R2, -R20 ;  /* 0x00000002a7147223 */ /* 0x000fc40000010814 */
[----:B------:R-:W0:Y:S08]  /*5750*/  MUFU.EX2 R123, R123 ;  /* 0x0000007b007b7308 */ /* 0x000e300000000800 */
        /* <DEDUP_REMOVED lines=14> */
[----:B0-----:R-:W-:Y:S01]  /*5840*/  FADD.FTZ R132, R122, R143 ;  /* 0x0000008f7a847221 */ /* 0x001fe20000010000 */
[----:B------:R-:W-:-:S06]  /*5850*/  FADD.FTZ R143, R121, R8 ;  /* 0x00000008798f7221 */ /* 0x000fcc0000010000 */
[----:B------:R-:W0:Y:S01]  /*5860*/  MUFU.EX2 R124, R124 ;  /* 0x0000007c007c7308 */ /* 0x000e220000000800 */
[----:B--2---:R-:W-:-:S07]  /*5870*/  FADD.FTZ R132, R185, R132 ;  /* 0x00000084b9847221 */ /* 0x004fce0000010000 */
[----:B------:R-:W2:Y:S01]  /*5880*/  MUFU.EX2 R181, R181 ;  /* 0x000000b500b57308 */ /* 0x000ea20000000800 */
[----:B-1----:R-:W-:Y:S01]  /*5890*/  FADD.FTZ R9, R187, R132 ;  /* 0x00000084bb097221 */ /* 0x002fe20000010000 */
[----:B------:R-:W-:-:S04]  /*58a0*/  FADD.FTZ R132, R180, R143 ;  /* 0x0000008fb4847221 */ /* 0x000fc80000010000 */
[----:B------:R-:W-:Y:S02]  /*58b0*/  FADD.FTZ R143, R21, R132 ;  /* 0x00000084158f7221 */ /* 0x000fe40000010000 */
[----:B------:R-:W1:Y:S01]  /*58c0*/  MUFU.EX2 R126, R126 ;  /* 0x0000007e007e7308 */ /* 0x000e620000000800 */
[----:B0-----:R-:W-:-:S07]  /*58d0*/  FADD.FTZ R8, R124, R9 ;  /* 0x000000097c087221 */ /* 0x001fce0000010000 */
[----:B------:R-:W0:Y:S01]  /*58e0*/  MUFU.EX2 R14, R14 ;  /* 0x0000000e000e7308 */ /* 0x000e220000000800 */
[----:B--2---:R-:W-:Y:S01]  /*58f0*/  FADD.FTZ R9, R181, R8 ;  /* 0x00000008b5097221 */ /* 0x004fe20000010000 */
[----:B------:R-:W-:-:S06]  /*5900*/  FADD.FTZ R8, R182, R143 ;  /* 0x0000008fb6087221 */ /* 0x000fcc0000010000 */
[----:B------:R-:W2:Y:S01]  /*5910*/  MUFU.EX2 R13, R13 ;  /* 0x0000000d000d7308 */ /* 0x000ea20000000800 */
[----:B-1----:R-:W-:-:S07]  /*5920*/  FADD.FTZ R9, R126, R9 ;  /* 0x000000097e097221 */ /* 0x002fce0000010000 */
        /* <DEDUP_REMOVED lines=49> */
.L_x_5466:
[----:B------:R-:W0:Y:S01]  /*5c40*/  S2UR UR5, SR_CgaCtaId ;  /* 0x00000000000579c3 */ /* 0x000e220000008800 */
        /* <DEDUP_REMOVED lines=35> */
.L_x_5456:
[----:B------:R-:W-:-:S13]  /*5e80*/  R2UR UR5, R18 ;  /* 0x00000000120572ca */ /* 0x000fda00000e0000 */
[----:B------:R-:W-:-:S06]  /*5e90*/  UISETP.GE.AND UP0, UPT, UR60, UR5, UPT ;  /* 0x000000053c00728c */ /* 0x000fcc000bf06270 */
[----:B------:R-:W-:-:S13]  /*5ea0*/  PLOP3.LUT P1, PT, PT, PT, UP0, 0x80, 0x0 ;  /* 0x000000000000781c */ /* 0x000fda0003f2f008 */
[----:B------:R-:W-:Y:S05]  /*5eb0*/  @!P1 BRA `(.L_x_5468) ;  /* 0x0000001c007c9947 */ /* 0x000fea0003800000 */
[----:B------:R-:W-:Y:S01]  /*5ec0*/  IMAD.MOV.U32 R13, RZ, RZ, R4 ;  /* 0x000000ffff0d7224 */ /* 0x000fe200078e0004 */
[----:B------:R-:W-:Y:S01]  /*5ed0*/  MOV R11, R5 ;  /* 0x00000005000b7202 */ /* 0x000fe20000000f00 */
[----:B------:R-:W-:Y:S01]  /*5ee0*/  UMOV UR61, UR6 ;  /* 0x00000006003d7c82 */ /* 0x000fe20008000000 */
[----:B------:R-:W-:-:S05]  /*5ef0*/  UMOV UR7, UR4 ;  /* 0x0000000400077c82 */ /* 0x000fca0008000000 */
.L_x_5479:
[----:B------:R-:W-:-:S04]  /*5f00*/  UIADD3 UR4, UR7, 0x1, URZ ;  /* 0x0000000107047890 */ /* 0x000fc8000fffe03f */
[----:B------:R-:W-:-:S04]  /*5f10*/  UISETP.NE.AND UP0, UPT, UR4, 0x2, UPT ;  /* 0x000000020400788c */ /* 0x000fc8000bf05270 */
[----:B------:R-:W-:Y:S02]  /*5f20*/  USEL UR6, URZ, 0x1, UP0 ;  /* 0x000000013f067887 */ /* 0x000fe40008000000 */
[----:B------:R-:W-:Y:S02]  /*5f30*/  USEL UR4, UR4, URZ, UP0 ;  /* 0x0000003f04047287 */ /* 0x000fe40008000000 */
[----:B------:R-:W-:Y:S01]  /*5f40*/  ULOP3.LUT UR6, UR61, UR6, URZ, 0x3c, !UPT ;  /* 0x000000063d067292 */ /* 0x000fe2000f8e3c3f */
[----:B------:R-:W-:Y:S11]  /*5f50*/  @!P0 BRA `(.L_x_5469) ;  /* 0x0000000000048947 */ /* 0x000ff60003800000 */
[----:B------:R-:W-:Y:S01]  /*5f60*/  BPT.TRAP 0x1 ;  /* 0x000000040000795c */ /* 0x000fe20000300000 */
.L_x_5469:
[----:B------:R-:W-:Y:S01]  /*5f70*/  ULEA UR38, UR4, UR39, 0x3 ;  /* 0x0000002704267291 */ /* 0x000fe2000f8e183f */
[----:B------:R-:W-:-:S05]  /*5f80*/  IMAD.U32 R2, RZ, RZ, UR6 ;  /* 0x00000006ff027e24 */ /* 0x000fca000f8e00ff */
[----:B------:R-:W-:-:S04]  /*5f90*/  SHF.L.U32 R2, R2, 0x1f, RZ ;  /* 0x0000001f02027819 */ /* 0x000fc800000006ff */
[----:B------:R0:W1:Y:S01]  /*5fa0*/  SYNCS.PHASECHK.TRANS64.TRYWAIT P1, [UR38+0x30830], R2 ;  /* 0x03083002ff0075a7 */ /* 0x0000620008020166 */
[----:B------:R-:W-:Y:S05]  /*5fb0*/  @!P0 BRA `(.L_x_5470) ;  /* 0x0000000000048947 */ /* 0x000fea0003800000 */
[----:B------:R-:W-:Y:S01]  /*5fc0*/  BPT.TRAP 0x1 ;  /* 0x000000040000795c */ /* 0x000fe20000300000 */
.L_x_5470:
[----:B-1----:R-:W-:Y:S05]  /*5fd0*/  @P1 BRA `(.L_x_5471) ;  /* 0x0000000000081947 */ /* 0x002fea0003800000 */
[----:B------:R-:W1:Y:S02]  /*5fe0*/  SYNCS.PHASECHK.TRANS64.TRYWAIT P1, [UR38+0x30830], R2 ;  /* 0x03083002ff0075a7 */ /* 0x000e640008020166 */
[----:B-1----:R-:W-:Y:S05]  /*5ff0*/  @!P1 BRA `(.L_x_5472) ;  /* 0x0000008800b89947 */ /* 0x002fea0003800000 */
.L_x_5471:
        /* <DEDUP_REMOVED lines=162> */
.L_x_5473:
[----:B------:R-:W-:Y:S01]  /*6a20*/  ULEA UR5, UR7, UR39, 0x3 ;  /* 0x0000002707057291 */ /* 0x000fe2000f8e183f */
[----:B------:R-:W-:-:S05]  /*6a30*/  IMAD.U32 R0, RZ, RZ, UR61 ;  /* 0x0000003dff007e24 */ /* 0x000fca000f8e00ff */
[----:B------:R-:W-:-:S04]  /*6a40*/  SHF.L.U32 R0, R0, 0x1f, RZ ;  /* 0x0000001f00007819 */ /* 0x000fc800000006ff */
[----:B------:R2:W3:Y:S01]  /*6a50*/  SYNCS.PHASECHK.TRANS64.TRYWAIT P1, [UR5+0x30850], R0 ;  /* 0x03085000ff0075a7 */ /* 0x0004e20008020145 */
[----:B------:R-:W-:Y:S05]  /*6a60*/  @!P0 BRA `(.L_x_5474) ;  /* 0x0000000000048947 */ /* 0x000fea0003800000 */
[----:B------:R-:W-:Y:S01]  /*6a70*/  BPT.TRAP 0x1 ;  /* 0x000000040000795c */ /* 0x000fe20000300000 */
.L_x_5474:
[----:B---3--:R-:W-:Y:S05]  /*6a80*/  @P1 BRA `(.L_x_5475) ;  /* 0x0000000000081947 */ /* 0x008fea0003800000 */
[----:B------:R-:W3:Y:S02]  /*6a90*/  SYNCS.PHASECHK.TRANS64.TRYWAIT P1, [UR5+0x30850], R0 ;  /* 0x03085000ff0075a7 */ /* 0x000ee40008020145 */
[----:B---3--:R-:W-:Y:S05]  /*6aa0*/  @!P1 BRA `(.L_x_5476) ;  /* 0x0000008000249947 */ /* 0x008fea0003800000 */
.L_x_5475:
        /* <DEDUP_REMOVED lines=36> */
.L_x_5477:
[----:B--23--:R-:W-:Y:S01]  /*6cf0*/  FMNMX.FTZ R0, R120, R11, !PT ;  /* 0x0000000b78007209 */ /* 0x00cfe20007810000 */
[----:B------:R-:W2:Y:S01]  /*6d00*/  S2UR UR7, SR_CgaCtaId ;  /* 0x00000000000779c3 */ /* 0x000ea20000008800 */
[----:B01----:R-:W-:Y:S01]  /*6d10*/  FMNMX.FTZ R2, R122, R13, !PT ;  /* 0x0000000d7a027209 */ /* 0x003fe20007810000 */
        /* <DEDUP_REMOVED lines=12> */
[----:B--2---:R-:W-:Y:S01]  /*6de0*/  UPRMT UR38, UR7, 0x654, UR38 ;  /* 0x0000065407267896 */ /* 0x004fe20008000026 */
        /* <DEDUP_REMOVED lines=40> */
[----:B------:R-:W0:Y:S01]  /*7070*/  SHFL.BFLY PT, R5, R12, 0x1, 0x1f ;  /* 0x0c201f000c057f89 */ /* 0x000e2200000e0000 */
[----:B------:R-:W1:Y:S03]  /*7080*/  LDC R2, c[0x0][0x988] ;  /* 0x00026200ff027b82 */ /* 0x000e660000000800 */
[----:B------:R-:W2:Y:S01]  /*7090*/  SHFL.BFLY PT, R15, R14, 0x1, 0x1f ;  /* 0x0c201f000e0f7f89 */ /* 0x000ea200000e0000 */
[----:B0-----:R-:W-:Y:S02]  /*70a0*/  FMNMX.FTZ R5, R12, R5, !PT ;  /* 0x000000050c057209 */ /* 0x001fe40007810000 */
[----:B--2---:R-:W-:-:S03]  /*70b0*/  FMNMX.FTZ R4, R14, R15, !PT ;  /* 0x0000000f0e047209 */ /* 0x004fc60007810000 */
[C---:B------:R-:W-:Y:S01]  /*70c0*/  FADD.FTZ R11, -R5.reuse, R11 ;  /* 0x0000000b050b7221 */ /* 0x040fe20000010100 */
[----:B-1----:R-:W-:-:S03]  /*70d0*/  FMUL.FTZ R169, R5, R2 ;  /* 0x0000000205a97220 */ /* 0x002fc60000410000 */
[-C--:B------:R-:W-:Y:S01]  /*70e0*/  FMUL.FTZ R15, R11, R2.reuse ;  /* 0x000000020b0f7220 */ /* 0x080fe20000410000 */
[C---:B------:R-:W-:Y:S01]  /*70f0*/  FADD.FTZ R11, -R4.reuse, R13 ;  /* 0x0000000d040b7221 */ /* 0x040fe20000010100 */
[-CC-:B------:R-:W-:Y:S01]  /*7100*/  FFMA.FTZ R188, R121, R2.reuse, -R169.reuse ;  /* 0x0000000279bc7223 */ /* 0x180fe200000108a9 */
[-CC-:B------:R-:W-:Y:S01]  /*7110*/  FFMA.FTZ R121, R145, R2.reuse, -R169.reuse ;  /* 0x0000000291797223 */ /* 0x180fe200000108a9 */
[-C--:B------:R-:W-:Y:S01]  /*7120*/  FMUL.FTZ R145, R4, R2.reuse ;  /* 0x0000000204917220 */ /* 0x080fe20000410000 */
[-C--:B------:R-:W-:Y:S01]  /*7130*/  FMUL.FTZ R3, R11, R2.reuse ;  /* 0x000000020b037220 */ /* 0x080fe20000410000 */
[-C--:B------:R-:W-:Y:S01]  /*7140*/  FFMA.FTZ R11, R120, R2.reuse, -R169 ;  /* 0x00000002780b7223 */ /* 0x080fe200000108a9 */
[----:B------:R0:W-:Y:S01]  /*7150*/  MUFU.EX2 R0, R15 ;  /* 0x0000000f00007308 */ /* 0x0001e20000000800 */
[-CC-:B------:R-:W-:Y:S01]  /*7160*/  FFMA.FTZ R12, R122, R2.reuse, -R145.reuse ;  /* 0x000000027a0c7223 */ /* 0x180fe20000010891 */
        /* <DEDUP_REMOVED lines=8> */
[-C--:B0-----:R-:W-:Y:S01]  /*71f0*/  FFMA.FTZ R15, R129, R2.reuse, -R169 ;  /* 0x00000002810f7223 */ /* 0x081fe200000108a9 */
        /* <DEDUP_REMOVED lines=9> */
[-C--:B------:R-:W-:Y:S01]  /*7290*/  FFMA.FTZ R22, R139, R2.reuse, -R145 ;  /* 0x000000028b167223 */ /* 0x080fe20000010891 */
[-C--:B------:R-:W-:Y:S01]  /*72a0*/  FFMA.FTZ R182, R140, R2.reuse, -R169 ;  /* 0x000000028cb67223 */ /* 0x080fe200000108a9 */
[-C--:B------:R-:W-:Y:S01]  /*72b0*/  FFMA.FTZ R183, R142, R2.reuse, -R145 ;  /* 0x000000028eb77223 */ /* 0x080fe20000010891 */
[-C--:B------:R-:W-:Y:S01]  /*72c0*/  FFMA.FTZ R23, R141, R2.reuse, -R169 ;  /* 0x000000028d177223 */ /* 0x080fe200000108a9 */
[----:B------:R-:W0:Y:S01]  /*72d0*/  MUFU.EX2 R12, R12 ;  /* 0x0000000c000c7308 */ /* 0x000e220000000800 */
[----:B-1----:R-:W-:Y:S01]  /*72e0*/  FFMA.FTZ R9, R0, R9, R11 ;  /* 0x0000000900097223 */ /* 0x002fe2000001000b */
[-C--:B------:R-:W-:Y:S01]  /*72f0*/  FFMA.FTZ R120, R143, R2.reuse, -R145 ;  /* 0x000000028f787223 */ /* 0x080fe20000010891 */
[-C--:B------:R-:W-:Y:S01]  /*7300*/  FFMA.FTZ R176, R144, R2.reuse, -R169 ;  /* 0x0000000290b07223 */ /* 0x080fe200000108a9 */
[-CC-:B------:R-:W-:Y:S01]  /*7310*/  FFMA.FTZ R177, R146, R2.reuse, -R145.reuse ;  /* 0x0000000292b17223 */ /* 0x180fe20000010891 */
        /* <DEDUP_REMOVED lines=23> */
[-C--:B------:R-:W-:Y:S01]  /*7490*/  FFMA.FTZ R166, R166, R2.reuse, -R145 ;  /* 0x00000002a6a67223 */ /* 0x080fe20000010891 */
[-C--:B------:R-:W-:Y:S01]  /*74a0*/  FFMA.FTZ R141, R165, R2.reuse, -R169 ;  /* 0x00000002a58d7223 */ /* 0x080fe200000108a9 */
[----:B------:R-:W-:-:S02]  /*74b0*/  FFMA.FTZ R145, R167, R2, -R145 ;  /* 0x00000002a7917223 */ /* 0x000fc40000010891 */
        /* <DEDUP_REMOVED lines=90> */
.L_x_5478:
[----:B------:R-:W0:Y:S01]  /*7a60*/  S2UR UR10, SR_CgaCtaId ;  /* 0x00000000000a79c3 */ /* 0x000e220000008800 */
[----:B------:R-:W-:Y:S01]  /*7a70*/  R2UR UR7, R18 ;  /* 0x00000000120772ca */ /* 0x000fe200000e0000 */
[----:B------:R-:W-:Y:S01]  /*7a80*/  UIADD3 UR5, UR5, 0x30860, URZ ;  /* 0x0003086005057890 */ /* 0x000fe2000fffe03f */
[----:B------:R-:W-:Y:S01]  /*7a90*/  F2FP.BF16.F32.PACK_AB R188, R188, R11 ;  /* 0x0000000bbcbc723e */ /* 0x000fe200000010ff */
[----:B------:R-:W-:Y:S01]  /*7aa0*/  UMOV UR61, UR6 ;  /* 0x00000006003d7c82 */ /* 0x000fe20008000000 */
[----:B------:R-:W-:Y:S01]  /*7ab0*/  F2FP.BF16.F32.PACK_AB R190, R13, R190 ;  /* 0x000000be0dbe723e */ /* 0x000fe200000010ff */
[----:B------:R-:W-:Y:S01]  /*7ac0*/  IMAD.MOV.U32 R13, RZ, RZ, R4 ;  /* 0x000000ffff0d7224 */ /* 0x000fe200078e0004 */
[----:B------:R-:W-:Y:S02]  /*7ad0*/  F2FP.BF16.F32.PACK_AB R189, R189, R12 ;  /* 0x0000000cbdbd723e */ /* 0x000fe400000010ff */
[----:B------:R-:W-:Y:S02]  /*7ae0*/  F2FP.BF16.F32.PACK_AB R191, R14, R191 ;  /* 0x000000bf0ebf723e */ /* 0x000fe400000010ff */
[----:B------:R-:W-:-:S02]  /*7af0*/  F2FP.BF16.F32.PACK_AB R184, R15, R184 ;  /* 0x000000b80fb8723e */ /* 0x000fc400000010ff */
[----:B------:R-:W-:Y:S01]  /*7b00*/  F2FP.BF16.F32.PACK_AB R185, R16, R185 ;  /* 0x000000b910b9723e */ /* 0x000fe200000010ff */
[----:B------:R-:W-:Y:S01]  /*7b10*/  UISETP.GT.AND UP0, UPT, UR60, UR7, UPT ;  /* 0x000000073c00728c */ /* 0x000fe2000bf04270 */
[----:B------:R-:W-:Y:S01]  /*7b20*/  F2FP.BF16.F32.PACK_AB R186, R17, R186 ;  /* 0x000000ba11ba723e */ /* 0x000fe200000010ff */
[----:B------:R-:W-:Y:S01]  /*7b30*/  UIADD3 UR60, UR60, -0x1, URZ ;  /* 0xffffffff3c3c7890 */ /* 0x000fe2000fffe03f */
[----:B------:R-:W-:Y:S01]  /*7b40*/  F2FP.BF16.F32.PACK_AB R187, R20, R187 ;  /* 0x000000bb14bb723e */ /* 0x000fe200000010ff */
[----:B------:R-:W-:Y:S01]  /*7b50*/  UMOV UR7, UR4 ;  /* 0x0000000400077c82 */ /* 0x000fe20008000000 */
        /* <DEDUP_REMOVED lines=19> */
[----:B------:R-:W-:Y:S01]  /*7c90*/  MOV R11, R5 ;  /* 0x00000005000b7202 */ /* 0x000fe20000000f00 */
[----:B------:R-:W-:Y:S06]  /*7ca0*/  @P1 BRA `(.L_x_5479) ;  /* 0xffffffe000941947 */ /* 0x000fec000383ffff */
.L_x_5468:
        /* <DEDUP_REMOVED lines=99> */
.L_x_5480:
[----:B------:R-:W-:Y:S01]  /*82e0*/  ULEA UR5, UR4, UR39, 0x3 ;  /* 0x0000002704057291 */ /* 0x000fe2000f8e183f */
[----:B------:R-:W-:-:S05]  /*82f0*/  IMAD.U32 R0, RZ, RZ, UR6 ;  /* 0x00000006ff007e24 */ /* 0x000fca000f8e00ff */
[----:B------:R-:W-:-:S04]  /*8300*/  SHF.L.U32 R0, R0, 0x1f, RZ ;  /* 0x0000001f00007819 */ /* 0x000fc800000006ff */
[----:B------:R0:W1:Y:S01]  /*8310*/  SYNCS.PHASECHK.TRANS64.TRYWAIT P1, [UR5+0x30850], R0 ;  /* 0x03085000ff0075a7 */ /* 0x0000620008020145 */
[----:B------:R-:W-:Y:S05]  /*8320*/  @!P0 BRA `(.L_x_5481) ;  /* 0x0000000000048947 */ /* 0x000fea0003800000 */
[----:B------:R-:W-:Y:S01]  /*8330*/  BPT.TRAP 0x1 ;  /* 0x000000040000795c */ /* 0x000fe20000300000 */
.L_x_5481:
[----:B-1----:R-:W-:Y:S05]  /*8340*/  @P1 BRA `(.L_x_5482) ;  /* 0x0000000000081947 */ /* 0x002fea0003800000 */
[----:B------:R-:W1:Y:S02]  /*8350*/  SYNCS.PHASECHK.TRANS64.TRYWAIT P1, [UR5+0x30850], R0 ;  /* 0x03085000ff0075a7 */ /* 0x000e640008020145 */
[----:B-1----:R-:W-:Y:S05]  /*8360*/  @!P1 BRA `(.L_x_5483) ;  /* 0x00000068000c9947 */ /* 0x002fea0003800000 */
.L_x_5482:
        /* <DEDUP_REMOVED lines=19> */
[----:B------:R-:W-:Y:S01]  /*84a0*/  MOV R3, 0xff800000 ;  /* 0xff80000000037802 */ /* 0x000fe20000000f00 */
[----:B------:R-:W-:-:S02]  /*84b0*/  IMAD.MOV.U32 R0, RZ, RZ, -0x800000 ;  /* 0xff800000ff007424 */ /* 0x000fc400078e00ff */
        /* <DEDUP_REMOVED lines=41> */
.L_x_5484:
        /* <DEDUP_REMOVED lines=101> */
.L_x_5448:
[----:B------:R-:W-:Y:S05]  /*8da0*/  @P0 BRA `(.L_x_5485) ;  /* 0x0000001800d00947 */ /* 0x000fea0003800000 */
[----:B0-----:R-:W0:Y:S01]  /*8db0*/  S2R R2, SR_TID.X ;  /* 0x0000000000027919 */ /* 0x001e220000002100 */
[----:B------:R-:W1:Y:S01]  /*8dc0*/  LDC R17, c[0x0][0xbe8] ;  /* 0x0002fa00ff117b82 */ /* 0x000e620000000800 */
[----:B------:R-:W-:Y:S01]  /*8dd0*/  R2UR UR13, R19 ;  /* 0x00000000130d72ca */ /* 0x000fe200000e0000 */
[----:B------:R-:W-:Y:S01]  /*8de0*/  ULDC.64 UR8, c[0x0][0xbd0] ;  /* 0x0002f40000087ab9 */ /* 0x000fe20000000a00 */
[----:B------:R-:W2:Y:S01]  /*8df0*/  S2R R21, SR_CTAID.X ;  /* 0x0000000000157919 */ /* 0x000ea20000002500 */
[----:B------:R-:W-:Y:S04]  /*8e00*/  BSSY B0, `(.L_x_5486) ;  /* 0x000011a000007945 */ /* 0x000fe80003800000 */
[----:B------:R-:W3:Y:S06]  /*8e10*/  S2UR UR12, SR_CTAID.Z ;  /* 0x00000000000c79c3 */ /* 0x000eec0000002700 */
[----:B------:R-:W-:-:S02]  /*8e20*/  USHF.R.S32.HI UR7, URZ, 0x1f, UR13 ;  /* 0x0000001f3f077899 */ /* 0x000fc4000801140d */
[----:B------:R-:W-:Y:S01]  /*8e30*/  IMAD R16, RZ, RZ, -UR13 ;  /* 0x8000000dff107e24 */ /* 0x000fe2000f8e02ff */
[----:B------:R-:W4:Y:S01]  /*8e40*/  S2UR UR11, SR_CTAID.Y ;  /* 0x00000000000b79c3 */ /* 0x000f220000002600 */
[----:B------:R-:W-:Y:S02]  /*8e50*/  UIMAD.WIDE.U32 UR4, UR13, UR8, URZ ;  /* 0x000000080d0472a5 */ /* 0x000fe4000f8e003f */
[----:B------:R-:W-:-:S04]  /*8e60*/  UIMAD UR6, UR7, UR8, URZ ;  /* 0x00000008070672a4 */ /* 0x000fc8000f8e023f */
[----:B------:R-:W-:Y:S01]  /*8e70*/  UIMAD UR6, UR13, UR9, UR6 ;  /* 0x000000090d0672a4 */ /* 0x000fe2000f8e0206 */
[----:B------:R-:W-:Y:S01]  /*8e80*/  BAR.SYNC.DEFER_BLOCKING 0x1, 0x100 ;  /* 0x0044000000007b1d */ /* 0x000fe20000010000 */
[----:B-1----:R-:W-:Y:S02]  /*8e90*/  ISETP.NE.AND P0, PT, R17, 0x1, PT ;  /* 0x000000011100780c */ /* 0x002fe40003f05270 */
[----:B------:R-:W-:-:S05]  /*8ea0*/  UIADD3 UR6, UR5, UR6, URZ ;  /* 0x0000000605067290 */ /* 0x000fca000fffe03f */
[----:B------:R-:W4:Y:S01]  /*8eb0*/  LDC R23, c[0x0][0xc50] ;  /* 0x00031400ff177b82 */ /* 0x000f220000000800 */
[----:B0-----:R-:W-:Y:S01]  /*8ec0*/  VIADD R4, R2, 0xffffff80 ;  /* 0xffffff8002047836 */ /* 0x001fe20000000000 */
[----:B---3--:R-:W-:Y:S01]  /*8ed0*/  USHF.R.S32.HI UR10, URZ, 0x1f, UR12 ;  /* 0x0000001f3f0a7899 */ /* 0x008fe2000801140c */
[----:B------:R-:W-:-:S03]  /*8ee0*/  ULDC.64 UR8, c[0x0][0xb38] ;  /* 0x0002ce0000087ab9 */ /* 0x000fc60000000a00 */
[----:B------:R-:W-:Y:S01]  /*8ef0*/  SHF.R.S32.HI R5, RZ, 0x1f, R4 ;  /* 0x0000001fff057819 */ /* 0x000fe20000011404 */
[----:B------:R-:W-:Y:S01]  /*8f00*/  UIMAD UR7, UR7, UR8, URZ ;  /* 0x00000008070772a4 */ /* 0x000fe2000f8e023f */
[----:B------:R-:W0:Y:S02]  /*8f10*/  LDC.64 R14, c[0x0][0xb40] ;  /* 0x0002d000ff0e7b82 */ /* 0x000e240000000a00 */
[CC--:B------:R-:W-:Y:S02]  /*8f20*/  LEA.HI R2, R5.reuse, R4.reuse, RZ, 0x7 ;  /* 0x0000000405027211 */ /* 0x0c0fe400078f38ff */
[----:B------:R-:W-:Y:S02]  /*8f30*/  LEA.HI R5, R5, R4, RZ, 0x2 ;  /* 0x0000000405057211 */ /* 0x000fe400078f10ff */
[----:B------:R-:W-:Y:S02]  /*8f40*/  LOP3.LUT R7, R2, 0xffffff80, RZ, 0xc0, !PT ;  /* 0xffffff8002077812 */ /* 0x000fe400078ec0ff */
[----:B------:R-:W-:Y:S01]  /*8f50*/  LOP3.LUT R5, R5, 0xfffffffc, RZ, 0xc0, !PT ;  /* 0xfffffffc05057812 */ /* 0x000fe200078ec0ff */
[----:B------:R-:W1:Y:S02]  /*8f60*/  @P0 LDC R13, c[0x0][0xbf0] ;  /* 0x0002fc00ff0d0b82 */ /* 0x000e640000000800 */
[----:B------:R-:W-:Y:S01]  /*8f70*/  IMAD.IADD R18, R4, 0x1, -R7 ;  /* 0x0000000104127824 */ /* 0x000fe200078e0a07 */
[----:B------:R-:W-:-:S02]  /*8f80*/  SHF.R.S32.HI R7, RZ, 0x7, R2 ;  /* 0x00000007ff077819 */ /* 0x000fc40000011402 */
[----:B------:R-:W-:Y:S02]  /*8f90*/  IADD3 R5, R4, -R5, RZ ;  /* 0x8000000504057210 */ /* 0x000fe40007ffe0ff */
[----:B------:R-:W-:Y:S01]  /*8fa0*/  SHF.R.S32.HI R9, RZ, 0x1f, R18 ;  /* 0x0000001fff097819 */ /* 0x000fe20000011412 */
[----:B------:R-:W3:Y:S01]  /*8fb0*/  @P0 LDC R123, c[0x0][0xbec] ;  /* 0x0002fb00ff7b0b82 */ /* 0x000ee20000000800 */
[----:B------:R-:W-:Y:S01]  /*8fc0*/  LEA.HI R2, R2, R7, RZ, 0x1 ;  /* 0x0000000702027211 */ /* 0x000fe200078f08ff */
[----:B----4-:R-:W-:Y:S01]  /*8fd0*/  IMAD R23, R23, R16, UR11 ;  /* 0x0000000b17177e24 */ /* 0x010fe2000f8e0210 */
[-C--:B------:R-:W-:Y:S02]  /*8fe0*/  LEA.HI R20, R9, R18.reuse, RZ, 0x2 ;  /* 0x0000001209147211 */ /* 0x080fe400078f10ff */
[----:B------:R-:W-:Y:S02]  /*8ff0*/  LOP3.LUT R2, R2, 0x3fffffe, RZ, 0xc0, !PT ;  /* 0x03fffffe02027812 */ /* 0x000fe400078ec0ff */
[--C-:B------:R-:W-:Y:S01]  /*9000*/  SHF.R.S32.HI R6, RZ, 0x2, R20.reuse ;  /* 0x00000002ff067819 */ /* 0x100fe20000011414 */
[----:B------:R-:W4:Y:S01]  /*9010*/  @P0 LDC R22, c[0x0][0xbf0] ;  /* 0x0002fc00ff160b82 */ /* 0x000f220000000800 */
[----:B------:R-:W-:Y:S01]  /*9020*/  SHF.R.S32.HI R11, RZ, 0x1f, R20 ;  /* 0x0000001fff0b7819 */ /* 0x000fe20000011414 */
[----:B------:R-:W-:Y:S01]  /*9030*/  IMAD.IADD R2, R7, 0x1, -R2 ;  /* 0x0000000107027824 */ /* 0x000fe200078e0a02 */
[----:B------:R-:W-:Y:S01]  /*9040*/  LEA.HI R9, R9, R18, RZ, 0x5 ;  /* 0x0000001209097211 */ /* 0x000fe200078f28ff */
[----:B0-----:R-:W-:Y:S01]  /*9050*/  IMAD R12, R14, UR10, RZ ;  /* 0x0000000a0e0c7c24 */ /* 0x001fe2000f8e02ff */
[----:B------:R-:W-:-:S02]  /*9060*/  LEA.HI R11, R11, R6, RZ, 0x3 ;  /* 0x000000060b0b7211 */ /* 0x000fc400078f18ff */
[----:B------:R-:W-:Y:S02]  /*9070*/  SHF.R.S32.HI R7, RZ, 0x5, R9 ;  /* 0x00000005ff077819 */ /* 0x000fe40000011409 */
[----:B------:R-:W-:Y:S01]  /*9080*/  LOP3.LUT R11, R11, 0xfffffff8, RZ, 0xc0, !PT ;  /* 0xfffffff80b0b7812 */ /* 0x000fe200078ec0ff */
[----:B------:R-:W0:Y:S04]  /*9090*/  @P0 LDC R9, c[0x0][0xbec] ;  /* 0x0002fb00ff090b82 */ /* 0x000e280000000800 */
[----:B------:R-:W-:Y:S01]  /*90a0*/  IMAD.IADD R4, R6, 0x1, -R11 ;  /* 0x0000000106047824 */ /* 0x000fe200078e0a0b */
[----:B------:R-:W-:-:S03]  /*90b0*/  LEA.HI R6, R5, R5, RZ, 0x1 ;  /* 0x0000000505067211 */ /* 0x000fc600078f08ff */
[----:B------:R-:W5:Y:S01]  /*90c0*/  LDC.64 R10, c[0x0][0xbd8] ;  /* 0x0002f600ff0a7b82 */ /* 0x000f620000000a00 */
[----:B------:R-:W-:Y:S02]  /*90d0*/  LOP3.LUT R6, R6, 0x1ffffffe, RZ, 0xc0, !PT ;  /* 0x1ffffffe06067812 */ /* 0x000fe400078ec0ff */
[----:B------:R-:W-:Y:S01]  /*90e0*/  LEA R7, R7, R4, 0x4 ;  /* 0x0000000407077211 */ /* 0x000fe200078e20ff */
[----:B------:R-:W-:Y:S02]  /*90f0*/  IMAD.U32 R4, RZ, RZ, UR4 ;  /* 0x00000004ff047e24 */ /* 0x000fe4000f8e00ff */
[----:B------:R-:W-:Y:S01]  /*9100*/  IMAD.IADD R121, R5, 0x1, -R6 ;  /* 0x0000000105797824 */ /* 0x000fe200078e0a06 */
[----:B------:R-:W-:Y:S01]  /*9110*/  LEA R2, R2, R7, 0x6 ;  /* 0x0000000702027211 */ /* 0x000fe200078e30ff */
[----:B------:R-:W-:Y:S01]  /*9120*/  IMAD.U32 R5, RZ, RZ, UR5 ;  /* 0x00000005ff057e24 */ /* 0x000fe2000f8e00ff */
[----:B------:R-:W-:Y:S01]  /*9130*/  UIMAD.WIDE.U32 UR4, UR13, UR8, URZ ;  /* 0x000000080d0472a5 */ /* 0x000fe2000f8e003f */
[----:B------:R-:W-:Y:S01]  /*9140*/  IMAD.U32 R5, RZ, RZ, UR6 ;  /* 0x00000006ff057e24 */ /* 0x000fe2000f8e00ff */
[----:B------:R-:W-:Y:S01]  /*9150*/  UIMAD UR6, UR13, UR9, UR7 ;  /* 0x000000090d0672a4 */ /* 0x000fe2000f8e0207 */
[----:B------:R-:W-:-:S02]  /*9160*/  IMAD R6, R121, 0x8, R2 ;  /* 0x0000000879067824 */ /* 0x000fc400078e0202 */
[----:B------:R-:W-:Y:S01]  /*9170*/  ULDC.64 UR8, c[0x0][0xb28] ;  /* 0x0002ca0000087ab9 */ /* 0x000fe20000000a00 */
[----:B------:R-:W-:Y:S02]  /*9180*/  UIADD3 UR6, UR5, UR6, URZ ;  /* 0x0000000605067290 */ /* 0x000fe4000fffe03f */
[----:B------:R-:W-:Y:S01]  /*9190*/  MOV R7, UR5 ;  /* 0x0000000500077c02 */ /* 0x000fe20008000f00 */
[----:B--2---:R-:W-:-:S03]  /*91a0*/  IMAD R2, R21, 0x80, R2 ;  /* 0x0000008015027824 */ /* 0x004fc600078e0202 */
[----:B------:R-:W-:Y:S01]  /*91b0*/  IMAD.U32 R7, RZ, RZ, UR6 ;  /* 0x00000006ff077e24 */ /* 0x000fe2000f8e00ff */
[----:B------:R-:W-:Y:S01]  /*91c0*/  ULDC.64 UR6, c[0x0][0xb48] ;  /* 0x0002d20000067ab9 */ /* 0x000fe20000000a00 */
[C---:B-----5:R-:W-:Y:S02]  /*91d0*/  IMAD R8, R10.reuse, UR10, RZ ;  /* 0x0000000a0a087c24 */ /* 0x060fe4000f8e02ff */
[----:B------:R-:W-:-:S04]  /*91e0*/  IMAD.WIDE.U32 R4, R10, UR12, R4 ;  /* 0x0000000c0a047c25 */ /* 0x000fc8000f8e0004 */
[----:B------:R-:W-:Y:S02]  /*91f0*/  IMAD R11, R11, UR12, R8 ;  /* 0x0000000c0b0b7c24 */ /* 0x000fe4000f8e0208 */
[----:B------:R-:W-:Y:S02]  /*9200*/  IMAD R8, R21, 0x80, R6 ;  /* 0x0000008015087824 */ /* 0x000fe400078e0206 */
[----:B------:R-:W-:Y:S01]  /*9210*/  IMAD.U32 R6, RZ, RZ, UR4 ;  /* 0x00000004ff067e24 */ /* 0x000fe2000f8e00ff */
[----:B------:R-:W-:Y:S01]  /*9220*/  IADD3 R5, R5, R11, RZ ;  /* 0x0000000b05057210 */ /* 0x000fe20007ffe0ff */
[----:B0-----:R-:W-:Y:S01]  /*9230*/  @P0 IMAD.HI.U32 R10, R8, R9, RZ ;  /* 0x00000009080a0227 */ /* 0x001fe200078e00ff */
[----:B------:R-:W-:-:S03]  /*9240*/  ULDC.64 UR4, c[0x0][0xbe0] ;  /* 0x0002f80000047ab9 */ /* 0x000fc60000000a00 */
[----:B------:R-:W-:Y:S01]  /*9250*/  IMAD.MOV.U32 R9, RZ, RZ, R8 ;  /* 0x000000ffff097224 */ /* 0x000fe200078e0008 */
[----:B-1----:R-:W-:Y:S01]  /*9260*/  @P0 SHF.R.U32.HI R9, RZ, R13, R10 ;  /* 0x0000000dff090219 */ /* 0x002fe2000001160a */
[----:B------:R-:W-:Y:S01]  /*9270*/  IMAD R13, R15, UR12, R12 ;  /* 0x0000000c0f0d7c24 */ /* 0x000fe2000f8e020c */
[----:B------:R-:W-:Y:S01]  /*9280*/  SHF.R.S32.HI R12, RZ, 0x1f, R23 ;  /* 0x0000001fff0c7819 */ /* 0x000fe20000011417 */
[----:B------:R-:W-:-:S04]  /*9290*/  IMAD.WIDE.U32 R6, R14, UR12, R6 ;  /* 0x0000000c0e067c25 */ /* 0x000fc8000f8e0006 */
[----:B---3--:R-:W-:-:S04]  /*92a0*/  @P0 IMAD.HI.U32 R123, R8, R123, RZ ;  /* 0x0000007b087b0227 */ /* 0x008fc800078e00ff */
[----:B------:R-:W-:Y:S02]  /*92b0*/  IMAD.IADD R7, R7, 0x1, R13 ;  /* 0x0000000107077824 */ /* 0x000fe400078e020d */
[----:B------:R-:W-:Y:S02]  /*92c0*/  IMAD R13, R12, UR6, RZ ;  /* 0x000000060c0d7c24 */ /* 0x000fe4000f8e02ff */
[----:B------:R-:W-:-:S04]  /*92d0*/  IMAD.WIDE.U32 R4, R23, UR4, R4 ;  /* 0x0000000417047c25 */ /* 0x000fc8000f8e0004 */
[----:B------:R-:W-:Y:S01]  /*92e0*/  IMAD.MOV.U32 R11, RZ, RZ, R8 ;  /* 0x000000ffff0b7224 */ /* 0x000fe200078e0008 */
[----:B----4-:R-:W-:Y:S01]  /*92f0*/  @P0 SHF.R.U32.HI R11, RZ, R22, R123 ;  /* 0x00000016ff0b0219 */ /* 0x010fe2000001167b */
[----:B------:R-:W-:Y:S01]  /*9300*/  IMAD R10, R12, UR4, RZ ;  /* 0x000000040c0a7c24 */ /* 0x000fe2000f8e02ff */
[----:B------:R-:W-:Y:S01]  /*9310*/  IADD3 R4, P0, R9, R4, RZ ;  /* 0x0000000409047210 */ /* 0x000fe20007f1e0ff */
[----:B------:R-:W-:Y:S01]  /*9320*/  IMAD R15, R23, UR7, R13 ;  /* 0x00000007170f7c24 */ /* 0x000fe2000f8e020d */
[--C-:B------:R-:W-:Y:S01]  /*9330*/  SHF.R.S32.HI R13, RZ, 0x1f, R9.reuse ;  /* 0x0000001fff0d7819 */ /* 0x100fe20000011409 */
[----:B------:R-:W-:Y:S01]  /*9340*/  IMAD.MOV R9, RZ, RZ, -R9 ;  /* 0x000000ffff097224 */ /* 0x000fe200078e0a09 */
[----:B------:R-:W-:Y:S01]  /*9350*/  IADD3 R14, -R11, RZ, RZ ;  /* 0x000000ff0b0e7210 */ /* 0x000fe20007ffe1ff */
[----:B------:R-:W-:Y:S01]  /*9360*/  IMAD R12, R23, UR5, R10 ;  /* 0x00000005170c7c24 */ /* 0x000fe2000f8e020a */
[----:B------:R-:W-:Y:S01]  /*9370*/  SHF.R.S32.HI R10, RZ, 0x1f, R11 ;  /* 0x0000001fff0a7819 */ /* 0x000fe2000001140b */
[----:B------:R-:W-:Y:S01]  /*9380*/  IMAD R9, R17, R9, R8 ;  /* 0x0000000911097224 */ /* 0x000fe200078e0208 */
[----:B------:R-:W-:Y:S01]  /*9390*/  ULDC.64 UR4, c[0x0][0xb30] ;  /* 0x0002cc0000047ab9 */ /* 0x000fe20000000a00 */
[----:B------:R-:W-:Y:S01]  /*93a0*/  IMAD.WIDE.U32 R6, R23, UR6, R6 ;  /* 0x0000000617067c25 */ /* 0x000fe2000f8e0006 */
[----:B------:R-:W-:Y:S01]  /*93b0*/  IADD3.X R5, R13, R5, R12, P0, !PT ;  /* 0x000000050d057210 */ /* 0x000fe200007fe40c */
[----:B------:R-:W-:-:S02]  /*93c0*/  ULDC.64 UR6, c[0x0][0xbc8] ;  /* 0x0002f20000067ab9 */ /* 0x000fc40000000a00 */
        /* <DEDUP_REMOVED lines=42> */
[----:B------:R-:W-:-:S05]  /*9670*/  IMAD.IADD R15, R18, 0x1, -R15 ;  /* 0x00000001120f7824 */ /* 0x000fca00078e0a0f */
[----:B------:R-:W-:Y:S01]  /*9680*/  SHF.L.U32 R2, R15, 0x1, RZ ;  /* 0x000000010f027819 */ /* 0x000fe200000006ff */
[----:B0-----:R3:W-:Y:S04]  /*9690*/  @!P1 ST.E desc[UR36][R10.64], R3 ;  /* 0x000000030a009985 */ /* 0x0017e8000c101924 */
[----:B--2---:R3:W-:Y:S01]  /*96a0*/  @!P0 ST.E desc[UR36][R12.64], R0 ;  /* 0x000000000c008985 */ /* 0x0047e2000c101924 */
[----:B------:R-:W-:Y:S05]  /*96b0*/  @P2 BRA `(.L_x_5487) ;  /* 0x0000000800382947 */ /* 0x000fea0003800000 */
[C---:B---3--:R-:W-:Y:S01]  /*96c0*/  VIADD R3, R2.reuse, 0x10 ;  /* 0x0000001002037836 */ /* 0x048fe20000000000 */
        /* <DEDUP_REMOVED lines=8> */
[C---:B------:R-:W-:Y:S01]  /*9750*/  IADD3 R17, R2.reuse, 0x20, RZ ;  /* 0x0000002002117810 */ /* 0x040fe20007ffe0ff */
[----:B------:R-:W-:Y:S01]  /*9760*/  VIADD R22, R2, 0x50 ;  /* 0x0000005002167836 */ /* 0x000fe20000000000 */
[----:B------:R-:W-:-:S02]  /*9770*/  ISETP.GE.AND P5, PT, R16, UR4, PT ;  /* 0x0000000410007c0c */ /* 0x000fc4000bfa6270 */
[----:B------:R-:W-:Y:S02]  /*9780*/  ISETP.GE.AND P6, PT, R17, UR4, PT ;  /* 0x0000000411007c0c */ /* 0x000fe4000bfc6270 */
[C---:B------:R-:W-:Y:S01]  /*9790*/  IADD3 R20, R2.reuse, 0x40, RZ ;  /* 0x0000004002147810 */ /* 0x040fe20007ffe0ff */
[----:B-1--4-:R-:W-:Y:S01]  /*97a0*/  @!P0 IMAD.WIDE R10, R2, 0x4, R4 ;  /* 0x00000004020a8825 */ /* 0x012fe200078e0204 */
[----:B------:R-:W-:Y:S02]  /*97b0*/  ISETP.GE.AND P3, PT, R18, UR4, PT ;  /* 0x0000000412007c0c */ /* 0x000fe4000bf66270 */
[----:B------:R-:W-:Y:S02]  /*97c0*/  @!P2 LEA.HI R3, R3, R3, RZ, 0x1 ;  /* 0x000000030303a211 */ /* 0x000fe400078f08ff */
[----:B------:R-:W-:Y:S01]  /*97d0*/  @!P1 LEA.HI R0, R0, R0, RZ, 0x1 ;  /* 0x0000000000009211 */ /* 0x000fe200078f08ff */
[----:B------:R0:W-:Y:S01]  /*97e0*/  @!P0 ST.E.64 desc[UR36][R10.64], R24 ;  /* 0x000000180a008985 */ /* 0x0001e2000c101b24 */
[----:B------:R-:W-:-:S02]  /*97f0*/  @!P2 LOP3.LUT R3, R3, 0xfffffffe, RZ, 0xc0, !PT ;  /* 0xfffffffe0303a812 */ /* 0x000fc400078ec0ff */
[----:B------:R-:W-:Y:S01]  /*9800*/  @!P1 LOP3.LUT R13, R0, 0xfffffffe, RZ, 0xc0, !PT ;  /* 0xfffffffe000d9812 */ /* 0x000fe200078ec0ff */
[----:B------:R-:W-:Y:S01]  /*9810*/  VIADD R0, R2, 0x28 ;  /* 0x0000002802007836 */ /* 0x000fe20000000000 */
[----:B------:R-:W-:Y:S01]  /*9820*/  @!P5 LEA.HI R16, R16, R16, RZ, 0x1 ;  /* 0x000000101010d211 */ /* 0x000fe200078f08ff */
[--C-:B------:R-:W-:Y:S01]  /*9830*/  @!P2 IMAD.WIDE R14, R3, 0x4, R4.reuse ;  /* 0x00000004030ea825 */ /* 0x100fe200078e0204 */
[----:B------:R-:W-:Y:S02]  /*9840*/  @!P6 LEA.HI R17, R17, R17, RZ, 0x1 ;  /* 0x000000111111e211 */ /* 0x000fe400078f08ff */
[----:B------:R-:W-:Y:S01]  /*9850*/  ISETP.GE.AND P0, PT, R0, UR4, PT ;  /* 0x0000000400007c0c */ /* 0x000fe2000bf06270 */
[----:B------:R-:W-:Y:S01]  /*9860*/  @!P1 IMAD.WIDE R12, R13, 0x4, R4 ;  /* 0x000000040d0c9825 */ /* 0x000fe200078e0204 */
[----:B------:R-:W-:-:S03]  /*9870*/  @!P3 LEA.HI R18, R18, R18, RZ, 0x1 ;  /* 0x000000121212b211 */ /* 0x000fc600078f08ff */
[C---:B------:R-:W-:Y:S01]  /*9880*/  VIADD R3, R2.reuse, 0x30 ;  /* 0x0000003002037836 */ /* 0x040fe20000000000 */
[----:B------:R1:W-:Y:S01]  /*9890*/  @!P1 ST.E.64 desc[UR36][R12.64], R28 ;  /* 0x0000001c0c009985 */ /* 0x0003e2000c101b24 */
[----:B------:R-:W-:Y:S01]  /*98a0*/  ISETP.GE.AND P1, PT, R21, UR4, PT ;  /* 0x0000000415007c0c */ /* 0x000fe2000bf26270 */
[----:B0-----:R-:W-:Y:S01]  /*98b0*/  VIADD R24, R2, 0x58 ;  /* 0x0000005802187836 */ /* 0x001fe20000000000 */
[----:B------:R-:W-:Y:S01]  /*98c0*/  @!P5 LOP3.LUT R11, R16, 0xfffffffe, RZ, 0xc0, !PT ;  /* 0xfffffffe100bd812 */ /* 0x000fe200078ec0ff */
[----:B------:R0:W-:Y:S01]  /*98d0*/  @!P2 ST.E.64 desc[UR36][R14.64], R32 ;  /* 0x000000200e00a985 */ /* 0x0001e2000c101b24 */
[----:B------:R-:W-:Y:S02]  /*98e0*/  ISETP.GE.AND P4, PT, R3, UR4, PT ;  /* 0x0000000403007c0c */ /* 0x000fe4000bf86270 */
[----:B------:R-:W-:Y:S01]  /*98f0*/  ISETP.GE.AND P2, PT, R20, UR4, PT ;  /* 0x0000000414007c0c */ /* 0x000fe2000bf46270 */
[----:B------:R-:W-:Y:S01]  /*9900*/  @!P5 IMAD.WIDE R10, R11, 0x4, R4 ;  /* 0x000000040b0ad825 */ /* 0x000fe200078e0204 */
[----:B------:R-:W-:-:S02]  /*9910*/  @!P0 LEA.HI R0, R0, R0, RZ, 0x1 ;  /* 0x0000000000008211 */ /* 0x000fc400078f08ff */
[----:B------:R-:W-:Y:S02]  /*9920*/  IADD3 R25, R2, 0x80, RZ ;  /* 0x0000008002197810 */ /* 0x000fe40007ffe0ff */
[----:B------:R2:W-:Y:S01]  /*9930*/  @!P5 ST.E.64 desc[UR36][R10.64], R36 ;  /* 0x000000240a00d985 */ /* 0x0005e2000c101b24 */
[----:B-1----:R-:W-:Y:S02]  /*9940*/  @!P6 LOP3.LUT R13, R17, 0xfffffffe, RZ, 0xc0, !PT ;  /* 0xfffffffe110de812 */ /* 0x002fe400078ec0ff */
[----:B------:R-:W-:Y:S02]  /*9950*/  @!P1 LEA.HI R16, R21, R21, RZ, 0x1 ;  /* 0x0000001515109211 */ /* 0x000fe400078f08ff */
[----:B0-----:R-:W-:Y:S01]  /*9960*/  @!P4 LEA.HI R14, R3, R3, RZ, 0x1 ;  /* 0x00000003030ec211 */ /* 0x001fe200078f08ff */
[----:B------:R-:W-:Y:S01]  /*9970*/  @!P6 IMAD.WIDE R12, R13, 0x4, R4 ;  /* 0x000000040d0ce825 */ /* 0x000fe200078e0204 */
[----:B------:R-:W-:Y:S02]  /*9980*/  @!P2 LEA.HI R20, R20, R20, RZ, 0x1 ;  /* 0x000000141414a211 */ /* 0x000fe400078f08ff */
[----:B------:R-:W-:-:S02]  /*9990*/  @!P0 LOP3.LUT R3, R0, 0xfffffffe, RZ, 0xc0, !PT ;  /* 0xfffffffe00038812 */ /* 0x000fc400078ec0ff */
[----:B------:R-:W-:Y:S01]  /*99a0*/  @!P4 LOP3.LUT R15, R14, 0xfffffffe, RZ, 0xc0, !PT ;  /* 0xfffffffe0e0fc812 */ /* 0x000fe200078ec0ff */
[----:B------:R0:W-:Y:S01]  /*99b0*/  @!P6 ST.E.64 desc[UR36][R12.64], R40 ;  /* 0x000000280c00e985 */ /* 0x0001e2000c101b24 */
[----:B------:R-:W-:Y:S01]  /*99c0*/  @!P3 LOP3.LUT R17, R18, 0xfffffffe, RZ, 0xc0, !PT ;  /* 0xfffffffe1211b812 */ /* 0x000fe200078ec0ff */
[----:B--2---:R-:W-:Y:S01]  /*99d0*/  @!P0 IMAD.WIDE R10, R3, 0x4, R4 ;  /* 0x00000004030a8825 */ /* 0x004fe200078e0204 */
[----:B------:R-:W-:Y:S02]  /*99e0*/  @!P2 LOP3.LUT R21, R20, 0xfffffffe, RZ, 0xc0, !PT ;  /* 0xfffffffe1415a812 */ /* 0x000fe400078ec0ff */
[----:B------:R-:W-:Y:S01]  /*99f0*/  @!P1 LOP3.LUT R23, R16, 0xfffffffe, RZ, 0xc0, !PT ;  /* 0xfffffffe10179812 */ /* 0x000fe200078ec0ff */
[----:B------:R-:W-:Y:S01]  /*9a00*/  VIADD R3, R2, 0x68 ;  /* 0x0000006802037836 */ /* 0x000fe20000000000 */
[----:B------:R-:W-:Y:S01]  /*9a10*/  ISETP.GE.AND P5, PT, R22, UR4, PT ;  /* 0x0000000416007c0c */ /* 0x000fe2000bfa6270 */
[----:B------:R1:W-:Y:S01]  /*9a20*/  @!P0 ST.E.64 desc[UR36][R10.64], R44 ;  /* 0x0000002c0a008985 */ /* 0x0003e2000c101b24 */
[C---:B------:R-:W-:Y:S01]  /*9a30*/  IADD3 R0, R2.reuse, 0x60, RZ ;  /* 0x0000006002007810 */ /* 0x040fe20007ffe0ff */
[----:B------:R-:W-:Y:S01]  /*9a40*/  VIADD R18, R2, 0x70 ;  /* 0x0000007002127836 */ /* 0x000fe20000000000 */
[----:B------:R-:W-:-:S02]  /*9a50*/  ISETP.GE.AND P6, PT, R24, UR4, PT ;  /* 0x0000000418007c0c */ /* 0x000fc4000bfc6270 */
[----:B------:R-:W-:Y:S01]  /*9a60*/  ISETP.GE.AND P0, PT, R0, UR4, PT ;  /* 0x0000000400007c0c */ /* 0x000fe2000bf06270 */
[----:B0-----:R-:W-:-:S04]  /*9a70*/  @!P4 IMAD.WIDE R12, R15, 0x4, R4 ;  /* 0x000000040f0cc825 */ /* 0x001fc800078e0204 */
[--C-:B------:R-:W-:Y:S01]  /*9a80*/  @!P3 IMAD.WIDE R14, R17, 0x4, R4.reuse ;  /* 0x00000004110eb825 */ /* 0x100fe200078e0204 */
[----:B------:R0:W-:Y:S01]  /*9a90*/  @!P4 ST.E.64 desc[UR36][R12.64], R48 ;  /* 0x000000300c00c985 */ /* 0x0001e2000c101b24 */
[----:B------:R-:W-:Y:S02]  /*9aa0*/  ISETP.GE.AND P4, PT, R25, UR4, PT ;  /* 0x0000000419007c0c */ /* 0x000fe4000bf86270 */
[--C-:B------:R-:W-:Y:S01]  /*9ab0*/  @!P2 IMAD.WIDE R16, R21, 0x4, R4.reuse ;  /* 0x000000041510a825 */ /* 0x100fe200078e0204 */
[----:B------:R2:W-:Y:S01]  /*9ac0*/  @!P3 ST.E.64 desc[UR36][R14.64], R52 ;  /* 0x000000340e00b985 */ /* 0x0005e2000c101b24 */
[----:B------:R-:W-:Y:S02]  /*9ad0*/  @!P5 LEA.HI R22, R22, R22, RZ, 0x1 ;  /* 0x000000161616d211 */ /* 0x000fe400078f08ff */
[----:B------:R-:W-:Y:S01]  /*9ae0*/  @!P1 IMAD.WIDE R20, R23, 0x4, R4 ;  /* 0x0000000417149825 */ /* 0x000fe200078e0204 */
[----:B------:R3:W-:Y:S01]  /*9af0*/  @!P2 ST.E.64 desc[UR36][R16.64], R56 ;  /* 0x000000381000a985 */ /* 0x0007e2000c101b24 */
[----:B------:R-:W-:-:S02]  /*9b00*/  ISETP.GE.AND P2, PT, R18, UR4, PT ;  /* 0x0000000412007c0c */ /* 0x000fc4000bf46270 */
[----:B------:R-:W-:Y:S01]  /*9b10*/  VIADD R23, R2, 0x78 ;  /* 0x0000007802177836 */ /* 0x000fe20000000000 */
[----:B------:R4:W-:Y:S01]  /*9b20*/  @!P1 ST.E.64 desc[UR36][R20.64], R60 ;  /* 0x0000003c14009985 */ /* 0x0009e2000c101b24 */
[----:B------:R-:W-:Y:S02]  /*9b30*/  ISETP.GE.AND P1, PT, R3, UR4, PT ;  /* 0x0000000403007c0c */ /* 0x000fe4000bf26270 */
[----:B------:R-:W-:Y:S02]  /*9b40*/  @!P6 LEA.HI R24, R24, R24, RZ, 0x1 ;  /* 0x000000181818e211 */ /* 0x000fe400078f08ff */
[----:B------:R-:W-:Y:S02]  /*9b50*/  ISETP.GE.AND P3, PT, R23, UR4, PT ;  /* 0x0000000417007c0c */ /* 0x000fe4000bf66270 */
[----:B-1----:R-:W-:Y:S02]  /*9b60*/  @!P5 LOP3.LUT R11, R22, 0xfffffffe, RZ, 0xc0, !PT ;  /* 0xfffffffe160bd812 */ /* 0x002fe400078ec0ff */
[----:B------:R-:W-:-:S02]  /*9b70*/  @!P0 LEA.HI R0, R0, R0, RZ, 0x1 ;  /* 0x0000000000008211 */ /* 0x000fc400078f08ff */
[----:B0-----:R-:W-:Y:S01]  /*9b80*/  @!P6 LOP3.LUT R13, R24, 0xfffffffe, RZ, 0xc0, !PT ;  /* 0xfffffffe180de812 */ /* 0x001fe200078ec0ff */
[--C-:B------:R-:W-:Y:S01]  /*9b90*/  @!P5 IMAD.WIDE R10, R11, 0x4, R4.reuse ;  /* 0x000000040b0ad825 */ /* 0x100fe200078e0204 */
[----:B--2---:R-:W-:Y:S02]  /*9ba0*/  @!P0 LOP3.LUT R15, R0, 0xfffffffe, RZ, 0xc0, !PT ;  /* 0xfffffffe000f8812 */ /* 0x004fe400078ec0ff */
[----:B------:R-:W-:Y:S01]  /*9bb0*/  @!P1 LEA.HI R3, R3, R3, RZ, 0x1 ;  /* 0x0000000303039211 */ /* 0x000fe200078f08ff */
[--C-:B------:R-:W-:Y:S01]  /*9bc0*/  @!P6 IMAD.WIDE R12, R13, 0x4, R4.reuse ;  /* 0x000000040d0ce825 */ /* 0x100fe200078e0204 */
[----:B------:R-:W-:Y:S01]  /*9bd0*/  @!P2 LEA.HI R18, R18, R18, RZ, 0x1 ;  /* 0x000000121212a211 */ /* 0x000fe200078f08ff */
[----:B------:R0:W-:Y:S01]  /*9be0*/  @!P5 ST.E.64 desc[UR36][R10.64], R64 ;  /* 0x000000400a00d985 */ /* 0x0001e2000c101b24 */
[----:B------:R-:W-:Y:S01]  /*9bf0*/  @!P1 LOP3.LUT R3, R3, 0xfffffffe, RZ, 0xc0, !PT ;  /* 0xfffffffe03039812 */ /* 0x000fe200078ec0ff */
[----:B------:R-:W-:Y:S01]  /*9c00*/  @!P0 IMAD.WIDE R14, R15, 0x4, R4 ;  /* 0x000000040f0e8825 */ /* 0x000fe200078e0204 */
[----:B------:R-:W-:Y:S01]  /*9c10*/  @!P3 LEA.HI R23, R23, R23, RZ, 0x1 ;  /* 0x000000171717b211 */ /* 0x000fe200078f08ff */
[----:B------:R1:W-:Y:S01]  /*9c20*/  @!P6 ST.E.64 desc[UR36][R12.64], R68 ;  /* 0x000000440c00e985 */ /* 0x0003e2000c101b24 */
[----:B------:R-:W-:Y:S01]  /*9c30*/  @!P4 LEA.HI R25, R25, R25, RZ, 0x1 ;  /* 0x000000191919c211 */ /* 0x000fe200078f08ff */
[----:B------:R-:W-:Y:S01]  /*9c40*/  VIADD R0, R2, 0x88 ;  /* 0x0000008802007836 */ /* 0x000fe20000000000 */
[----:B---3--:R-:W-:Y:S01]  /*9c50*/  @!P2 LOP3.LUT R17, R18, 0xfffffffe, RZ, 0xc0, !PT ;  /* 0xfffffffe1211a812 */ /* 0x008fe200078ec0ff */
[----:B------:R2:W-:Y:S01]  /*9c60*/  @!P0 ST.E.64 desc[UR36][R14.64], R72 ;  /* 0x000000480e008985 */ /* 0x0005e2000c101b24 */
[----:B------:R-:W-:Y:S01]  /*9c70*/  @!P3 LOP3.LUT R23, R23, 0xfffffffe, RZ, 0xc0, !PT ;  /* 0xfffffffe1717b812 */ /* 0x000fe200078ec0ff */
[----:B------:R-:W-:Y:S01]  /*9c80*/  VIADD R18, R2, 0x98 ;  /* 0x0000009802127836 */ /* 0x000fe20000000000 */
[----:B----4-:R-:W-:-:S02]  /*9c90*/  @!P4 LOP3.LUT R21, R25, 0xfffffffe, RZ, 0xc0, !PT ;  /* 0xfffffffe1915c812 */ /* 0x010fc400078ec0ff */
[----:B------:R-:W-:Y:S01]  /*9ca0*/  IADD3 R22, R2, 0xa0, RZ ;  /* 0x000000a002167810 */ /* 0x000fe20007ffe0ff */
[----:B0-----:R-:W-:Y:S01]  /*9cb0*/  @!P1 IMAD.WIDE R10, R3, 0x4, R4 ;  /* 0x00000004030a9825 */ /* 0x001fe200078e0204 */
[----:B------:R-:W-:-:S03]  /*9cc0*/  ISETP.GE.AND P0, PT, R0, UR4, PT ;  /* 0x0000000400007c0c */ /* 0x000fc6000bf06270 */
        /* <DEDUP_REMOVED lines=9> */
[----:B------:R-:W-:-:S02]  /*9d60*/  ISETP.GE.AND P3, PT, R22, UR4, PT ;  /* 0x0000000416007c0c */ /* 0x000fc4000bf66270 */
[C---:B--2---:R-:W-:Y:S01]  /*9d70*/  VIADD R14, R2.reuse, 0xa8 ;  /* 0x000000a8020e7836 */ /* 0x044fe20000000000 */
[----:B------:R2:W-:Y:S01]  /*9d80*/  @!P4 ST.E.64 desc[UR36][R20.64], R88 ;  /* 0x000000581400c985 */ /* 0x0005e2000c101b24 */
[----:B0-----:R-:W-:Y:S01]  /*9d90*/  VIADD R11, R2, 0xb8 ;  /* 0x000000b8020b7836 */ /* 0x001fe20000000000 */
[----:B------:R-:W-:Y:S01]  /*9da0*/  @!P0 LEA.HI R0, R0, R0, RZ, 0x1 ;  /* 0x0000000000008211 */ /* 0x000fe200078f08ff */
[----:B------:R-:W-:Y:S01]  /*9db0*/  VIADD R15, R2, 0xb0 ;  /* 0x000000b0020f7836 */ /* 0x000fe20000000000 */
[----:B------:R-:W-:Y:S02]  /*9dc0*/  ISETP.GE.AND P4, PT, R14, UR4, PT ;  /* 0x000000040e007c0c */ /* 0x000fe4000bf86270 */
[----:B------:R-:W-:Y:S02]  /*9dd0*/  ISETP.GE.AND P6, PT, R11, UR4, PT ;  /* 0x000000040b007c0c */ /* 0x000fe4000bfc6270 */
[----:B------:R-:W-:Y:S02]  /*9de0*/  ISETP.GE.AND P5, PT, R15, UR4, PT ;  /* 0x000000040f007c0c */ /* 0x000fe4000bfa6270 */
[----:B------:R-:W-:-:S02]  /*9df0*/  @!P1 LEA.HI R3, R3, R3, RZ, 0x1 ;  /* 0x0000000303039211 */ /* 0x000fc400078f08ff */
[----:B------:R-:W-:Y:S02]  /*9e00*/  @!P2 LEA.HI R18, R18, R18, RZ, 0x1 ;  /* 0x000000121212a211 */ /* 0x000fe400078f08ff */
[----:B------:R-:W-:Y:S02]  /*9e10*/  @!P3 LEA.HI R22, R22, R22, RZ, 0x1 ;  /* 0x000000161616b211 */ /* 0x000fe400078f08ff */
[----:B------:R-:W-:Y:S02]  /*9e20*/  @!P1 LOP3.LUT R3, R3, 0xfffffffe, RZ, 0xc0, !PT ;  /* 0xfffffffe03039812 */ /* 0x000fe400078ec0ff */
[----:B------:R-:W-:Y:S02]  /*9e30*/  @!P4 LEA.HI R14, R14, R14, RZ, 0x1 ;  /* 0x0000000e0e0ec211 */ /* 0x000fe400078f08ff */
[----:B-1----:R-:W-:Y:S02]  /*9e40*/  @!P6 LEA.HI R12, R11, R11, RZ, 0x1 ;  /* 0x0000000b0b0ce211 */ /* 0x002fe400078f08ff */
[----:B------:R-:W-:-:S02]  /*9e50*/  @!P5 LEA.HI R10, R15, R15, RZ, 0x1 ;  /* 0x0000000f0f0ad211 */ /* 0x000fc400078f08ff */
[----:B------:R-:W-:Y:S02]  /*9e60*/  @!P0 LOP3.LUT R11, R0, 0xfffffffe, RZ, 0xc0, !PT ;  /* 0xfffffffe000b8812 */ /* 0x000fe400078ec0ff */
[----:B------:R-:W-:Y:S02]  /*9e70*/  @!P2 LOP3.LUT R15, R18, 0xfffffffe, RZ, 0xc0, !PT ;  /* 0xfffffffe120fa812 */ /* 0x000fe400078ec0ff */
[----:B---3--:R-:W-:Y:S02]  /*9e80*/  @!P3 LOP3.LUT R17, R22, 0xfffffffe, RZ, 0xc0, !PT ;  /* 0xfffffffe1611b812 */ /* 0x008fe400078ec0ff */
[----:B--2---:R-:W-:Y:S01]  /*9e90*/  @!P4 LOP3.LUT R21, R14, 0xfffffffe, RZ, 0xc0, !PT ;  /* 0xfffffffe0e15c812 */ /* 0x004fe200078ec0ff */
        /* <DEDUP_REMOVED lines=16> */
.L_x_5487:
[----:B------:R-:W-:Y:S05]  /*9fa0*/  BSYNC B0 ;  /* 0x0000000000007941 */ /* 0x000fea0003800000 */
.L_x_5486:
[----:B------:R-:W-:Y:S01]  /*9fb0*/  ISETP.GE.AND P0, PT, R8, R7, PT ;  /* 0x000000070800720c */ /* 0x000fe20003f06270 */
[----:B01----:R2:W0:Y:S04]  /*9fc0*/  SHFL.IDX PT, R5, R9, 0x1, 0x1c1f ;  /* 0x003c1f0009057f89 */ /* 0x00342800000e0000 */
[----:B----4-:R2:W4:Y:S08]  /*9fd0*/  SHFL.IDX PT, R4, R6, 0x1, 0x1c1f ;  /* 0x003c1f0006047f89 */ /* 0x01053000000e0000 */
[----:B--2---:R-:W-:Y:S05]  /*9fe0*/  @P0 BRA `(.L_x_5446) ;  /* 0x0000004800540947 */ /* 0x004fea0003800000 */
[C---:B---3--:R-:W-:Y:S01]  /*9ff0*/  IADD3 R0, R2.reuse, 0x8, RZ ;  /* 0x0000000802007810 */ /* 0x048fe20007ffe0ff */
        /* <DEDUP_REMOVED lines=15> */
[----:B0---4-:R-:W-:Y:S01]  /*a0f0*/  @!P2 IMAD.WIDE R6, R2, 0x4, R4 ;  /* 0x000000040206a825 */ /* 0x011fe200078e0204 */
[----:B------:R-:W-:-:S02]  /*a100*/  ISETP.GE.AND P6, PT, R14, UR4, PT ;  /* 0x000000040e007c0c */ /* 0x000fc4000bfc6270 */
[----:B------:R-:W-:Y:S01]  /*a110*/  @!P3 LEA.HI R0, R0, R0, RZ, 0x1 ;  /* 0x000000000000b211 */ /* 0x000fe200078f08ff */
[----:B------:R-:W-:Y:S01]  /*a120*/  VIADD R21, R2, 0x78 ;  /* 0x0000007802157836 */ /* 0x000fe20000000000 */
[----:B------:R0:W-:Y:S01]  /*a130*/  @!P2 ST.E.64 desc[UR36][R6.64], R26 ;  /* 0x0000001a0600a985 */ /* 0x0001e2000c101b24 */
[----:B------:R-:W-:Y:S02]  /*a140*/  @!P0 LEA.HI R3, R3, R3, RZ, 0x1 ;  /* 0x0000000303038211 */ /* 0x000fe400078f08ff */
[----:B------:R-:W-:Y:S01]  /*a150*/  @!P3 LOP3.LUT R9, R0, 0xfffffffe, RZ, 0xc0, !PT ;  /* 0xfffffffe0009b812 */ /* 0x000fe200078ec0ff */
[----:B------:R-:W-:Y:S01]  /*a160*/  VIADD R0, R2, 0x20 ;  /* 0x0000002002007836 */ /* 0x000fe20000000000 */
[----:B------:R-:W-:Y:S02]  /*a170*/  @!P1 LEA.HI R10, R10, R10, RZ, 0x1 ;  /* 0x0000000a0a0a9211 */ /* 0x000fe400078f08ff */
[----:B------:R-:W-:Y:S01]  /*a180*/  @!P0 LOP3.LUT R3, R3, 0xfffffffe, RZ, 0xc0, !PT ;  /* 0xfffffffe03038812 */ /* 0x000fe200078ec0ff */
[----:B------:R-:W-:Y:S01]  /*a190*/  @!P3 IMAD.WIDE R8, R9, 0x4, R4 ;  /* 0x000000040908b825 */ /* 0x000fe200078e0204 */
[----:B------:R-:W-:-:S02]  /*a1a0*/  ISETP.GE.AND P2, PT, R0, UR4, PT ;  /* 0x0000000400007c0c */ /* 0x000fc4000bf46270 */
[----:B------:R-:W-:Y:S02]  /*a1b0*/  @!P4 LEA.HI R12, R12, R12, RZ, 0x1 ;  /* 0x0000000c0c0cc211 */ /* 0x000fe400078f08ff */
[----:B------:R1:W-:Y:S01]  /*a1c0*/  @!P3 ST.E.64 desc[UR36][R8.64], R30 ;  /* 0x0000001e0800b985 */ /* 0x0003e2000c101b24 */
[----:B------:R-:W-:Y:S01]  /*a1d0*/  ISETP.GE.AND P3, PT, R11, UR4, PT ;  /* 0x000000040b007c0c */ /* 0x000fe2000bf66270 */
[----:B0-----:R-:W-:Y:S01]  /*a1e0*/  @!P0 IMAD.WIDE R6, R3, 0x4, R4 ;  /* 0x0000000403068825 */ /* 0x001fe200078e0204 */
[----:B------:R-:W-:Y:S02]  /*a1f0*/  @!P6 LEA.HI R14, R14, R14, RZ, 0x1 ;  /* 0x0000000e0e0ee211 */ /* 0x000fe400078f08ff */
[----:B------:R-:W-:Y:S02]  /*a200*/  IADD3 R16, R2, 0x48, RZ ;  /* 0x0000004802107810 */ /* 0x000fe40007ffe0ff */
[----:B------:R0:W-:Y:S01]  /*a210*/  @!P0 ST.E.64 desc[UR36][R6.64], R34 ;  /* 0x0000002206008985 */ /* 0x0001e2000c101b24 */
[----:B------:R-:W-:-:S02]  /*a220*/  @!P6 LOP3.LUT R17, R14, 0xfffffffe, RZ, 0xc0, !PT ;  /* 0xfffffffe0e11e812 */ /* 0x000fc400078ec0ff */
[----:B------:R-:W-:Y:S02]  /*a230*/  @!P2 LEA.HI R0, R0, R0, RZ, 0x1 ;  /* 0x000000000000a211 */ /* 0x000fe400078f08ff */
[----:B------:R-:W-:Y:S02]  /*a240*/  ISETP.GE.AND P0, PT, R18, UR4, PT ;  /* 0x0000000412007c0c */ /* 0x000fe4000bf06270 */
[----:B-1----:R-:W-:Y:S02]  /*a250*/  @!P1 LOP3.LUT R9, R10, 0xfffffffe, RZ, 0xc0, !PT ;  /* 0xfffffffe0a099812 */ /* 0x002fe400078ec0ff */
[----:B------:R-:W-:Y:S02]  /*a260*/  @!P3 LEA.HI R11, R11, R11, RZ, 0x1 ;  /* 0x0000000b0b0bb211 */ /* 0x000fe400078f08ff */
[----:B------:R-:W-:Y:S01]  /*a270*/  @!P5 LEA.HI R10, R13, R13, RZ, 0x1 ;  /* 0x0000000d0d0ad211 */ /* 0x000fe200078f08ff */
[----:B------:R-:W-:Y:S01]  /*a280*/  @!P1 IMAD.WIDE R8, R9, 0x4, R4 ;  /* 0x0000000409089825 */ /* 0x000fe200078e0204 */
[----:B------:R-:W-:-:S02]  /*a290*/  @!P2 LOP3.LUT R3, R0, 0xfffffffe, RZ, 0xc0, !PT ;  /* 0xfffffffe0003a812 */ /* 0x000fc400078ec0ff */
[----:B------:R-:W-:Y:S01]  /*a2a0*/  @!P3 LOP3.LUT R11, R11, 0xfffffffe, RZ, 0xc0, !PT ;  /* 0xfffffffe0b0bb812 */ /* 0x000fe200078ec0ff */
[----:B------:R-:W-:Y:S01]  /*a2b0*/  VIADD R0, R2, 0x58 ;  /* 0x0000005802007836 */ /* 0x000fe20000000000 */
[----:B------:R-:W-:Y:S01]  /*a2c0*/  @!P4 LOP3.LUT R13, R12, 0xfffffffe, RZ, 0xc0, !PT ;  /* 0xfffffffe0c0dc812 */ /* 0x000fe200078ec0ff */
[----:B------:R1:W-:Y:S01]  /*a2d0*/  @!P1 ST.E.64 desc[UR36][R8.64], R38 ;  /* 0x0000002608009985 */ /* 0x0003e2000c101b24 */
[----:B------:R-:W-:Y:S01]  /*a2e0*/  @!P5 LOP3.LUT R15, R10, 0xfffffffe, RZ, 0xc0, !PT ;  /* 0xfffffffe0a0fd812 */ /* 0x000fe200078ec0ff */
[--C-:B0-----:R-:W-:Y:S01]  /*a2f0*/  @!P2 IMAD.WIDE R6, R3, 0x4, R4.reuse ;  /* 0x000000040306a825 */ /* 0x101fe200078e0204 */
[----:B------:R-:W-:Y:S02]  /*a300*/  ISETP.GE.AND P1, PT, R16, UR4, PT ;  /* 0x0000000410007c0c */ /* 0x000fe4000bf26270 */
[----:B------:R-:W-:Y:S01]  /*a310*/  @!P0 LEA.HI R18, R18, R18, RZ, 0x1 ;  /* 0x0000001212128211 */ /* 0x000fe200078f08ff */
[----:B------:R-:W-:Y:S01]  /*a320*/  VIADD R3, R2, 0x60 ;  /* 0x0000006002037836 */ /* 0x000fe20000000000 */
[----:B------:R0:W-:Y:S01]  /*a330*/  @!P2 ST.E.64 desc[UR36][R6.64], R42 ;  /* 0x0000002a0600a985 */ /* 0x0001e2000c101b24 */
[----:B------:R-:W-:Y:S01]  /*a340*/  ISETP.GE.AND P2, PT, R0, UR4, PT ;  /* 0x0000000400007c0c */ /* 0x000fe2000bf46270 */
[----:B-1----:R-:W-:-:S07]  /*a350*/  @!P3 IMAD.WIDE R8, R11, 0x4, R4 ;  /* 0x000000040b08b825 */ /* 0x002fce00078e0204 */
[----:B------:R-:W-:Y:S01]  /*a360*/  @!P1 LEA.HI R16, R16, R16, RZ, 0x1 ;  /* 0x0000001010109211 */ /* 0x000fe200078f08ff */
[--C-:B------:R-:W-:Y:S01]  /*a370*/  @!P4 IMAD.WIDE R10, R13, 0x4, R4.reuse ;  /* 0x000000040d0ac825 */ /* 0x100fe200078e0204 */
[----:B------:R1:W-:Y:S01]  /*a380*/  @!P3 ST.E.64 desc[UR36][R8.64], R46 ;  /* 0x0000002e0800b985 */ /* 0x0003e2000c101b24 */
[----:B------:R-:W-:Y:S02]  /*a390*/  ISETP.GE.AND P3, PT, R21, UR4, PT ;  /* 0x0000000415007c0c */ /* 0x000fe4000bf66270 */
[--C-:B------:R-:W-:Y:S01]  /*a3a0*/  @!P5 IMAD.WIDE R12, R15, 0x4, R4.reuse ;  /* 0x000000040f0cd825 */ /* 0x100fe200078e0204 */
[----:B------:R-:W-:Y:S01]  /*a3b0*/  @!P4 ST.E.64 desc[UR36][R10.64], R50 ;  /* 0x000000320a00c985 */ /* 0x000fe2000c101b24 */
[----:B------:R-:W-:Y:S02]  /*a3c0*/  ISETP.GE.AND P4, PT, R20, UR4, PT ;  /* 0x0000000414007c0c */ /* 0x000fe4000bf86270 */
[--C-:B------:R-:W-:Y:S01]  /*a3d0*/  @!P6 IMAD.WIDE R14, R17, 0x4, R4.reuse ;  /* 0x00000004110ee825 */ /* 0x100fe200078e0204 */
[----:B------:R-:W-:Y:S01]  /*a3e0*/  IADD3 R17, R2, 0x68, RZ ;  /* 0x0000006802117810 */ /* 0x000fe20007ffe0ff */
[----:B------:R2:W-:Y:S01]  /*a3f0*/  @!P5 ST.E.64 desc[UR36][R12.64], R54 ;  /* 0x000000360c00d985 */ /* 0x0005e2000c101b24 */
[----:B0-----:R-:W-:Y:S01]  /*a400*/  @!P1 LOP3.LUT R7, R16, 0xfffffffe, RZ, 0xc0, !PT ;  /* 0xfffffffe10079812 */ /* 0x001fe200078ec0ff */
[----:B------:R-:W-:Y:S01]  /*a410*/  VIADD R16, R2, 0x80 ;  /* 0x0000008002107836 */ /* 0x000fe20000000000 */
[----:B------:R-:W-:Y:S01]  /*a420*/  ISETP.GE.AND P5, PT, R17, UR4, PT ;  /* 0x0000000411007c0c */ /* 0x000fe2000bfa6270 */
[----:B------:R0:W-:Y:S01]  /*a430*/  @!P6 ST.E.64 desc[UR36][R14.64], R58 ;  /* 0x0000003a0e00e985 */ /* 0x0001e2000c101b24 */
[----:B------:R-:W-:Y:S01]  /*a440*/  ISETP.GE.AND P6, PT, R3, UR4, PT ;  /* 0x0000000403007c0c */ /* 0x000fe2000bfc6270 */
[----:B------:R-:W-:Y:S01]  /*a450*/  @!P1 IMAD.WIDE R6, R7, 0x4, R4 ;  /* 0x0000000407069825 */ /* 0x000fe200078e0204 */
[----:B-1----:R-:W-:-:S02]  /*a460*/  @!P0 LOP3.LUT R9, R18, 0xfffffffe, RZ, 0xc0, !PT ;  /* 0xfffffffe12098812 */ /* 0x002fc400078ec0ff */
[----:B------:R-:W-:Y:S02]  /*a470*/  @!P2 LEA.HI R0, R0, R0, RZ, 0x1 ;  /* 0x000000000000a211 */ /* 0x000fe400078f08ff */
[----:B------:R-:W-:Y:S01]  /*a480*/  @!P4 LEA.HI R20, R20, R20, RZ, 0x1 ;  /* 0x000000141414c211 */ /* 0x000fe200078f08ff */
[--C-:B------:R-:W-:Y:S01]  /*a490*/  @!P0 IMAD.WIDE R8, R9, 0x4, R4.reuse ;  /* 0x0000000409088825 */ /* 0x100fe200078e0204 */
[----:B------:R-:W-:Y:S01]  /*a4a0*/  @!P3 LEA.HI R21, R21, R21, RZ, 0x1 ;  /* 0x000000151515b211 */ /* 0x000fe200078f08ff */
[----:B------:R1:W-:Y:S01]  /*a4b0*/  @!P1 ST.E.64 desc[UR36][R6.64], R62 ;  /* 0x0000003e06009985 */ /* 0x0003e2000c101b24 */
[----:B--2---:R-:W-:Y:S02]  /*a4c0*/  @!P4 LOP3.LUT R13, R20, 0xfffffffe, RZ, 0xc0, !PT ;  /* 0xfffffffe140dc812 */ /* 0x004fe400078ec0ff */
[----:B------:R-:W-:Y:S01]  /*a4d0*/  @!P5 LEA.HI R17, R17, R17, RZ, 0x1 ;  /* 0x000000111111d211 */ /* 0x000fe200078f08ff */
[----:B------:R2:W-:Y:S01]  /*a4e0*/  @!P0 ST.E.64 desc[UR36][R8.64], R66 ;  /* 0x0000004208008985 */ /* 0x0005e2000c101b24 */
[----:B------:R-:W-:Y:S01]  /*a4f0*/  @!P6 LEA.HI R10, R3, R3, RZ, 0x1 ;  /* 0x00000003030ae211 */ /* 0x000fe200078f08ff */
[----:B------:R-:W-:Y:S01]  /*a500*/  @!P4 IMAD.WIDE R12, R13, 0x4, R4 ;  /* 0x000000040d0cc825 */ /* 0x000fe200078e0204 */
[----:B------:R-:W-:-:S02]  /*a510*/  @!P2 LOP3.LUT R3, R0, 0xfffffffe, RZ, 0xc0, !PT ;  /* 0xfffffffe0003a812 */ /* 0x000fc400078ec0ff */
[----:B------:R-:W-:Y:S01]  /*a520*/  @!P6 LOP3.LUT R11, R10, 0xfffffffe, RZ, 0xc0, !PT ;  /* 0xfffffffe0a0be812 */ /* 0x000fe200078ec0ff */
[C---:B------:R-:W-:Y:S01]  /*a530*/  VIADD R0, R2.reuse, 0x90 ;  /* 0x0000009002007836 */ /* 0x040fe20000000000 */
[----:B------:R-:W-:Y:S02]  /*a540*/  @!P5 LOP3.LUT R17, R17, 0xfffffffe, RZ, 0xc0, !PT ;  /* 0xfffffffe1111d812 */ /* 0x000fe400078ec0ff */
[----:B0-----:R-:W-:Y:S01]  /*a550*/  @!P3 LOP3.LUT R15, R21, 0xfffffffe, RZ, 0xc0, !PT ;  /* 0xfffffffe150fb812 */ /* 0x001fe200078ec0ff */
[--C-:B-1----:R-:W-:Y:S01]  /*a560*/  @!P2 IMAD.WIDE R6, R3, 0x4, R4.reuse ;  /* 0x000000040306a825 */ /* 0x102fe200078e0204 */
[----:B------:R-:W-:Y:S02]  /*a570*/  IADD3 R18, R2, 0x88, RZ ;  /* 0x0000008802127810 */ /* 0x000fe40007ffe0ff */
[----:B------:R-:W-:Y:S01]  /*a580*/  ISETP.GE.AND P0, PT, R16, UR4, PT ;  /* 0x0000000410007c0c */ /* 0x000fe2000bf06270 */
[--C-:B--2---:R-:W-:Y:S01]  /*a590*/  @!P6 IMAD.WIDE R8, R11, 0x4, R4.reuse ;  /* 0x000000040b08e825 */ /* 0x104fe200078e0204 */
[----:B------:R-:W-:Y:S01]  /*a5a0*/  ISETP.GE.AND P1, PT, R18, UR4, PT ;  /* 0x0000000412007c0c */ /* 0x000fe2000bf26270 */
[----:B------:R0:W-:Y:S01]  /*a5b0*/  @!P2 ST.E.64 desc[UR36][R6.64], R70 ;  /* 0x000000460600a985 */ /* 0x0001e2000c101b24 */
[----:B------:R-:W-:Y:S01]  /*a5c0*/  IADD3 R20, R2, 0xa8, RZ ;  /* 0x000000a802147810 */ /* 0x000fe20007ffe0ff */
[--C-:B------:R-:W-:Y:S01]  /*a5d0*/  @!P5 IMAD.WIDE R10, R17, 0x4, R4.reuse ;  /* 0x00000004110ad825 */ /* 0x100fe200078e0204 */
[----:B------:R-:W-:Y:S01]  /*a5e0*/  ISETP.GE.AND P2, PT, R0, UR4, PT ;  /* 0x0000000400007c0c */ /* 0x000fe2000bf46270 */
[----:B------:R1:W-:Y:S02]  /*a5f0*/  @!P6 ST.E.64 desc[UR36][R8.64], R74 ;  /* 0x0000004a0800e985 */ /* 0x0003e4000c101b24 */
[----:B------:R-:W-:-:S02]  /*a600*/  @!P3 IMAD.WIDE R14, R15, 0x4, R4 ;  /* 0x000000040f0eb825 */ /* 0x000fc400078e0204 */
[----:B------:R2:W-:Y:S01]  /*a610*/  @!P5 ST.E.64 desc[UR36][R10.64], R78 ;  /* 0x0000004e0a00d985 */ /* 0x0005e2000c101b24 */
[----:B------:R-:W-:Y:S01]  /*a620*/  ISETP.GE.AND P5, PT, R20, UR4, PT ;  /* 0x0000000414007c0c */ /* 0x000fe2000bfa6270 */
[----:B------:R-:W-:Y:S01]  /*a630*/  VIADD R3, R2, 0x98 ;  /* 0x0000009802037836 */ /* 0x000fe20000000000 */
[----:B------:R-:W-:Y:S01]  /*a640*/  @!P0 LEA.HI R16, R16, R16, RZ, 0x1 ;  /* 0x0000001010108211 */ /* 0x000fe200078f08ff */
[C---:B------:R-:W-:Y:S01]  /*a650*/  VIADD R17, R2.reuse, 0xa0 ;  /* 0x000000a002117836 */ /* 0x040fe20000000000 */
[----:B------:R3:W-:Y:S01]  /*a660*/  @!P4 ST.E.64 desc[UR36][R12.64], R82 ;  /* 0x000000520c00c985 */ /* 0x0007e2000c101b24 */
[----:B------:R-:W-:Y:S01]  /*a670*/  VIADD R21, R2, 0xb0 ;  /* 0x000000b002157836 */ /* 0x000fe20000000000 */
[----:B------:R-:W-:Y:S01]  /*a680*/  @!P1 LEA.HI R18, R18, R18, RZ, 0x1 ;  /* 0x0000001212129211 */ /* 0x000fe200078f08ff */
[----:B------:R-:W-:Y:S01]  /*a690*/  VIADD R2, R2, 0xb8 ;  /* 0x000000b802027836 */ /* 0x000fe20000000000 */
[----:B------:R4:W-:Y:S01]  /*a6a0*/  @!P3 ST.E.64 desc[UR36][R14.64], R86 ;  /* 0x000000560e00b985 */ /* 0x0009e2000c101b24 */
[----:B------:R-:W-:-:S02]  /*a6b0*/  ISETP.GE.AND P3, PT, R3, UR4, PT ;  /* 0x0000000403007c0c */ /* 0x000fc4000bf66270 */
[----:B------:R-:W-:Y:S02]  /*a6c0*/  ISETP.GE.AND P4, PT, R17, UR4, PT ;  /* 0x0000000411007c0c */ /* 0x000fe4000bf86270 */
[----:B------:R-:W-:Y:S02]  /*a6d0*/  ISETP.GE.AND P6, PT, R21, UR4, PT ;  /* 0x0000000415007c0c */ /* 0x000fe4000bfc6270 */
[----:B0-----:R-:W-:Y:S02]  /*a6e0*/  @!P0 LOP3.LUT R7, R16, 0xfffffffe, RZ, 0xc0, !PT ;  /* 0xfffffffe10078812 */ /* 0x001fe400078ec0ff */
[----:B-1----:R-:W-:Y:S02]  /*a6f0*/  @!P1 LOP3.LUT R9, R18, 0xfffffffe, RZ, 0xc0, !PT ;  /* 0xfffffffe12099812 */ /* 0x002fe400078ec0ff */
[----:B------:R-:W-:Y:S01]  /*a700*/  @!P2 LEA.HI R0, R0, R0, RZ, 0x1 ;  /* 0x000000000000a211 */ /* 0x000fe200078f08ff */
[----:B------:R-:W-:Y:S01]  /*a710*/  @!P0 IMAD.WIDE R6, R7, 0x4, R4 ;  /* 0x0000000407068825 */ /* 0x000fe200078e0204 */
[----:B------:R-:W-:-:S02]  /*a720*/  @!P5 LEA.HI R20, R20, R20, RZ, 0x1 ;  /* 0x000000141414d211 */ /* 0x000fc400078f08ff */
[----:B--2---:R-:W-:Y:S01]  /*a730*/  @!P3 LEA.HI R10, R3, R3, RZ, 0x1 ;  /* 0x00000003030ab211 */ /* 0x004fe200078f08ff */
[----:B------:R-:W-:Y:S01]  /*a740*/  @!P1 IMAD.WIDE R8, R9, 0x4, R4 ;  /* 0x0000000409089825 */ /* 0x000fe200078e0204 */
[----:B------:R-:W-:Y:S01]  /*a750*/  @!P4 LEA.HI R17, R17, R17, RZ, 0x1 ;  /* 0x000000111111c211 */ /* 0x000fe200078f08ff */
[----:B------:R0:W-:Y:S01]  /*a760*/  @!P0 ST.E.64 desc[UR36][R6.64], R90 ;  /* 0x0000005a06008985 */ /* 0x0001e2000c101b24 */
[----:B------:R-:W-:Y:S02]  /*a770*/  @!P6 LEA.HI R21, R21, R21, RZ, 0x1 ;  /* 0x000000151515e211 */ /* 0x000fe400078f08ff */
[----:B------:R-:W-:Y:S01]  /*a780*/  @!P2 LOP3.LUT R3, R0, 0xfffffffe, RZ, 0xc0, !PT ;  /* 0xfffffffe0003a812 */ /* 0x000fe200078ec0ff */
[----:B------:R1:W-:Y:S01]  /*a790*/  @!P1 ST.E.64 desc[UR36][R8.64], R94 ;  /* 0x0000005e08009985 */ /* 0x0003e2000c101b24 */
[----:B------:R-:W-:Y:S02]  /*a7a0*/  @!P3 LOP3.LUT R11, R10, 0xfffffffe, RZ, 0xc0, !PT ;  /* 0xfffffffe0a0bb812 */ /* 0x000fe400078ec0ff */
[----:B------:R-:W-:-:S02]  /*a7b0*/  @!P4 LOP3.LUT R17, R17, 0xfffffffe, RZ, 0xc0, !PT ;  /* 0xfffffffe1111c812 */ /* 0x000fc400078ec0ff */
        /* <DEDUP_REMOVED lines=19> */
.L_x_5485:
[----:B------:R-:W0:Y:S02]  /*a8f0*/  S2R R0, SR_TID.X ;  /* 0x0000000000007919 */ /* 0x000e240000002100 */
[----:B0-----:R-:W-:-:S05]  /*a900*/  VIADD R2, R0, 0xffffff80 ;  /* 0xffffff8000027836 */ /* 0x001fca0000000000 */
[----:B------:R-:W-:-:S13]  /*a910*/  ISETP.GT.AND P0, PT, R2, 0x7f, PT ;  /* 0x0000007f0200780c */ /* 0x000fda0003f04270 */
[----:B------:R-:W-:Y:S05]  /*a920*/  @P0 BRA `(.L_x_5446) ;  /* 0x0000004000040947 */ /* 0x000fea0003800000 */
[----:B------:R-:W0:Y:S01]  /*a930*/  S2R R3, SR_CTAID.X ;  /* 0x0000000000037919 */ /* 0x000e220000002500 */
[----:B------:R-:W1:Y:S01]  /*a940*/  LDC R6, c[0x0][0xbe8] ;  /* 0x0002fa00ff067b82 */ /* 0x000e620000000800 */
[----:B------:R-:W-:Y:S01]  /*a950*/  ULDC UR4, c[0x0][0xa88] ;  /* 0x0002a20000047ab9 */ /* 0x000fe20000000800 */
[----:B0-----:R-:W-:Y:S01]  /*a960*/  LEA R0, R3, R0, 0x7 ;  /* 0x0000000003007211 */ /* 0x001fe200078e38ff */
[----:B-1----:R-:W-:-:S04]  /*a970*/  IMAD R3, R6, UR4, RZ ;  /* 0x0000000406037c24 */ /* 0x002fc8000f8e02ff */
[----:B------:R-:W-:-:S05]  /*a980*/  VIADD R0, R0, 0xffffff80 ;  /* 0xffffff8000007836 */ /* 0x000fca0000000000 */
[----:B------:R-:W-:-:S13]  /*a990*/  ISETP.GE.AND P0, PT, R0, R3, PT ;  /* 0x000000030000720c */ /* 0x000fda0003f06270 */
[----:B------:R-:W-:Y:S05]  /*a9a0*/  @P0 BRA `(.L_x_5446) ;  /* 0x0000003c00e40947 */ /* 0x000fea0003800000 */
[----:B------:R-:W-:Y:S01]  /*a9b0*/  ISETP.NE.AND P0, PT, R6, 0x1, PT ;  /* 0x000000010600780c */ /* 0x000fe20003f05270 */
[----:B------:R-:W0:Y:S01]  /*a9c0*/  S2UR UR7, SR_CTAID.Z ;  /* 0x00000000000779c3 */ /* 0x000e220000002700 */
[----:B------:R-:W-:Y:S01]  /*a9d0*/  R2UR UR11, R19 ;  /* 0x00000000130b72ca */ /* 0x000fe200000e0000 */
[----:B------:R-:W-:Y:S01]  /*a9e0*/  ULDC.64 UR8, c[0x0][0xbd0] ;  /* 0x0002f40000087ab9 */ /* 0x000fe20000000a00 */
[----:B------:R-:W-:-:S05]  /*a9f0*/  IMAD.MOV.U32 R5, RZ, RZ, R0 ;  /* 0x000000ffff057224 */ /* 0x000fca00078e0000 */
        /* <DEDUP_REMOVED lines=44> */
.L_x_5444:
        /* <DEDUP_REMOVED lines=18> */
.L_x_5488:
[----:B------:R-:W-:Y:S01]  /*ade0*/  ULDC UR44, c[0x0][0xc50] ;  /* 0x00031400002c7ab9 */ /* 0x000fe20000000800 */
[----:B------:R-:W-:Y:S01]  /*adf0*/  UMOV UR41, UR6 ;  /* 0x0000000600297c82 */ /* 0x000fe20008000000 */
[----:B------:R-:W-:-:S11]  /*ae00*/  UISETP.NE.AND UP0, UPT, UR44, 0x1, UPT ;  /* 0x000000012c00788c */ /* 0x000fd6000bf05270 */
[----:B------:R-:W-:Y:S01]  /*ae10*/  @UP0 ULDC UR4, c[0x0][0xc54] ;  /* 0x0003150000040ab9 */ /* 0x000fe20000000800 */
[----:B------:R-:W-:Y:S01]  /*ae20*/  @UP0 ULDC UR7, c[0x0][0xc58] ;  /* 0x0003160000070ab9 */ /* 0x000fe20000000800 */
[----:B------:R-:W-:-:S04]  /*ae30*/  UIMAD.WIDE.U32 UR4, UR6, UR4, URZ ;  /* 0x00000004060472a5 */ /* 0x000fc8000f8e003f */
[----:B------:R-:W-:-:S12]  /*ae40*/  @UP0 USHF.R.U32.HI UR41, URZ, UR7, UR5 ;  /* 0x000000073f290299 */ /* 0x000fd80008011605 */
.L_x_5489:
[----:B------:R-:W-:Y:S01]  /*ae50*/  ISETP.GE.AND P0, PT, R26, RZ, PT ;  /* 0x000000ff1a00720c */ /* 0x000fe20003f06270 */
[----:B------:R-:W-:Y:S01]  /*ae60*/  UIADD3 UR4, -UR41, URZ, URZ ;  /* 0x0000003f29047290 */ /* 0x000fe2000fffe13f */
[----:B------:R-:W-:Y:S01]  /*ae70*/  IMAD.MOV.U32 R28, RZ, RZ, 0x1 ;  /* 0x00000001ff1c7424 */ /* 0x000fe200078e00ff */
[----:B------:R-:W-:Y:S01]  /*ae80*/  MOV R0, RZ ;  /* 0x000000ff00007202 */ /* 0x000fe20000000f00 */
[----:B------:R-:W-:Y:S01]  /*ae90*/  IMAD.MOV.U32 R6, RZ, RZ, 0x1 ;  /* 0x00000001ff067424 */ /* 0x000fe200078e00ff */
[----:B------:R-:W-:-:S08]  /*aea0*/  UIMAD UR44, UR44, UR4, UR6 ;  /* 0x000000042c2c72a4 */ /* 0x000fd0000f8e0206 */
[----:B------:R-:W-:Y:S05]  /*aeb0*/  @!P0 BRA `(.L_x_5490) ;  /* 0x0000003400d88947 */ /* 0x000fea0003800000 */
[----:B------:R-:W0:Y:S01]  /*aec0*/  LDC.64 R2, c[0x0][0xa28] ;  /* 0x00028a00ff027b82 */ /* 0x000e220000000a00 */
[----:B------:R-:W-:Y:S01]  /*aed0*/  ULDC UR4, c[0x0][0x448] ;  /* 0x0001120000047ab9 */ /* 0x000fe20000000800 */
[----:B------:R-:W-:Y:S01]  /*aee0*/  ULDC UR7, c[0x0][0x2f0] ;  /* 0x0000bc0000077ab9 */ /* 0x000fe20000000800 */
[----:B------:R-:W-:-:S05]  /*aef0*/  IMAD.MOV.U32 R22, RZ, RZ, RZ ;  /* 0x000000ffff167224 */ /* 0x000fca00078e00ff */
[----:B------:R-:W1:Y:S01]  /*af00*/  S2UR UR48, SR_CTAID.X ;  /* 0x00000000003079c3 */ /* 0x000e620000002500 */
[----:B------:R-:W-:Y:S01]  /*af10*/  UISETP.NE.AND UP1, UPT, UR4, 0x1, UPT ;  /* 0x000000010400788c */ /* 0x000fe2000bf25270 */
[----:B------:R-:W-:Y:S02]  /*af20*/  ULDC UR8, c[0x0][0x288] ;  /* 0x0000a20000087ab9 */ /* 0x000fe40000000800 */
[----:B------:R-:W-:Y:S02]  /*af30*/  ULDC.64 UR4, c[0x0][0x418] ;  /* 0x0001060000047ab9 */ /* 0x000fe40000000a00 */
[----:B------:R-:W-:-:S03]  /*af40*/  UISETP.NE.U32.AND UP0, UPT, UR4, URZ, UPT ;  /* 0x0000003f0400728c */ /* 0x000fc6000bf05070 */
[----:B------:R-:W-:Y:S01]  /*af50*/  ULDC UR4, c[0x0][0x424] ;  /* 0x0001090000047ab9 */ /* 0x000fe20000000800 */
[----:B------:R-:W-:-:S03]  /*af60*/  UISETP.NE.AND.EX UP0, UPT, UR5, URZ, UPT, UP0 ;  /* 0x0000003f0500728c */ /* 0x000fc6000bf05300 */
[----:B------:R-:W-:Y:S01]  /*af70*/  @UP1 ULDC UR5, c[0x0][0x44c] ;  /* 0x0001130000051ab9 */ /* 0x000fe20000000800 */
[----:B0-----:R-:W-:Y:S01]  /*af80*/  ISETP.NE.U32.AND P0, PT, R2, RZ, PT ;  /* 0x000000ff0200720c */ /* 0x001fe20003f05070 */
[----:B------:R-:W-:-:S03]  /*af90*/  USEL UR42, UR4, 0x1, UP0 ;  /* 0x00000001042a7887 */ /* 0x000fc60008000000 */
[----:B------:R-:W-:Y:S01]  /*afa0*/  ISETP.NE.AND.EX P0, PT, R3, RZ, PT, P0 ;  /* 0x000000ff0300720c */ /* 0x000fe20003f05300 */
[----:B-1----:R-:W-:Y:S02]  /*afb0*/  ULEA UR6, UR48, 0x7f, 0x7 ;  /* 0x0000007f30067891 */ /* 0x002fe4000f8e383f */
[----:B------:R-:W-:Y:S02]  /*afc0*/  UIMAD UR42, UR42, UR7, URZ ;  /* 0x000000072a2a72a4 */ /* 0x000fe4000f8e023f */
[----:B------:R-:W-:Y:S01]  /*afd0*/  UIMAD.WIDE.U32 UR4, UR6, UR5, URZ ;  /* 0x00000005060472a5 */ /* 0x000fe2000f8e003f */
[----:B------:R-:W-:-:S03]  /*afe0*/  @UP1 ULDC UR7, c[0x0][0x450] ;  /* 0x0001140000071ab9 */ /* 0x000fc60000000800 */
[----:B------:R-:W-:-:S04]  /*aff0*/  @UP1 USHF.R.U32.HI UR6, URZ, UR7, UR5 ;  /* 0x000000073f061299 */ /* 0x000fc80008011605 */
[----:B------:R-:W0:Y:S01]  /*b000*/  @P0 LDC.64 R2, c[0x0][0xa28] ;  /* 0x00028a00ff020b82 */ /* 0x000e220000000a00 */
[----:B------:R-:W-:Y:S02]  /*b010*/  UIADD3 UR5, UR42, 0x60, -UR8 ;  /* 0x000000602a057890 */ /* 0x000fe4000fffe808 */
[----:B------:R-:W-:Y:S02]  /*b020*/  UIADD3 UR4, UR42, 0x5f, URZ ;  /* 0x0000005f2a047890 */ /* 0x000fe4000fffe03f */
[----:B------:R-:W-:Y:S02]  /*b030*/  UIADD3 UR6, UR5, UR6, URZ ;  /* 0x0000000605067290 */ /* 0x000fe4000fffe03f */
[----:B------:R-:W-:Y:S02]  /*b040*/  UIMAD.WIDE UR4, UR4, 0x2aaaaaab, URZ ;  /* 0x2aaaaaab040478a5 */ /* 0x000fe4000f8e023f */
[----:B------:R-:W-:Y:S02]  /*b050*/  UIMAD.WIDE UR6, UR6, 0x2aaaaaab, URZ ;  /* 0x2aaaaaab060678a5 */ /* 0x000fe4000f8e023f */
[----:B------:R-:W-:-:S02]  /*b060*/  USHF.R.U32.HI UR43, URZ, 0x1f, UR5 ;  /* 0x0000001f3f2b7899 */ /* 0x000fc40008011605 */
[----:B------:R-:W-:Y:S02]  /*b070*/  USHF.R.U32.HI UR45, URZ, 0x1f, UR7 ;  /* 0x0000001f3f2d7899 */ /* 0x000fe40008011607 */
[----:B------:R-:W-:Y:S02]  /*b080*/  ULEA.HI.SX32 UR43, UR5, UR43, 0x1c ;  /* 0x0000002b052b7291 */ /* 0x000fe4000f8fe23f */
[----:B------:R-:W-:-:S04]  /*b090*/  ULEA.HI.SX32 UR45, UR7, UR45, 0x1c ;  /* 0x0000002d072d7291 */ /* 0x000fc8000f8fe23f */
[----:B------:R-:W-:Y:S02]  /*b0a0*/  UISETP.LT.AND UP0, UPT, UR43, UR45, UPT ;  /* 0x0000002d2b00728c */ /* 0x000fe4000bf01270 */
[----:B------:R-:W-:Y:S01]  /*b0b0*/  UP2UR UR49, UPR, URZ, 0x2 ;  /* 0x000000023f317883 */ /* 0x000fe20008000000 */
[----:B0-----:R-:W-:Y:S01]  /*b0c0*/  @P0 IMAD.WIDE R2, R26, 0x4, R2 ;  /* 0x000000041a020825 */ /* 0x001fe200078e0202 */
[----:B------:R-:W-:-:S04]  /*b0d0*/  USEL UR11, UR43, UR45, UP0 ;  /* 0x0000002d2b0b7287 */ /* 0x000fc80008000000 */
[----:B------:R-:W-:Y:S01]  /*b0e0*/  UISETP.GE.AND UP1, UPT, UR11, 0x1, UPT ;  /* 0x000000010b00788c */ /* 0x000fe2000bf26270 */
[----:B------:R0:W5:Y:S01]  /*b0f0*/  @P0 LDG.E R22, desc[UR36][R2.64] ;  /* 0x0000002402160981 */ /* 0x000162000c1e1900 */
[----:B------:R-:W-:Y:S02]  /*b100*/  USHF.R.U32.HI UR9, URZ, 0x10, UR44 ;  /* 0x000000103f097899 */ /* 0x000fe4000801162c */
[----:B------:R-:W-:Y:S02]  /*b110*/  ULOP3.LUT UR44, UR44, 0xffff, URZ, 0xc0, !UPT ;  /* 0x0000ffff2c2c7892 */ /* 0x000fe4000f8ec03f */
[----:B------:R-:W-:Y:S01]  /*b120*/  PLOP3.LUT P0, PT, PT, PT, UP1, 0x80, 0x0 ;  /* 0x000000000000781c */ /* 0x000fe20003f0f018 */
[----:B------:R-:W-:Y:S01]  /*b130*/  UISETP.NE.AND UP0, UPT, UR9, URZ, UPT ;  /* 0x0000003f0900728c */ /* 0x000fe2000bf05270 */
[----:B------:R-:W-:-:S10]  /*b140*/  UMOV UR40, URZ ;  /* 0x0000003f00287c82 */ /* 0x000fd40008000000 */
[----:B------:R-:W-:Y:S01]  /*b150*/  @!UP0 ULDC UR9, c[0x0][0x9f0] ;  /* 0x00027c0000098ab9 */ /* 0x000fe20000000800 */
        /* <DEDUP_REMOVED lines=31> */
.L_x_5491:
[----:B------:R-:W-:Y:S02]  /*b350*/  UIMAD UR50, UR44, UR40, URZ ;  /* 0x000000282c3272a4 */ /* 0x000fe4000f8e023f */
[----:B------:R-:W-:Y:S01]  /*b360*/  IMAD.U32 R0, RZ, RZ, UR40 ;  /* 0x00000028ff007e24 */ /* 0x000fe2000f8e00ff */
[----:B------:R-:W-:-:S03]  /*b370*/  MOV R6, 0x1 ;  /* 0x0000000100067802 */ /* 0x000fc60000000f00 */
        /* <DEDUP_REMOVED lines=28> */
.L_x_5492:
        /* <DEDUP_REMOVED lines=13> */
[----:B------:R-:W-:Y:S01]  /*b610*/  MOV R8, 0x70 ;  /* 0x0000007000087802 */ /* 0x000fe20000000f00 */
[----:B------:R-:W-:-:S02]  /*b620*/  IMAD.U32 R10, RZ, RZ, UR4 ;  /* 0x00000004ff0a7e24 */ /* 0x000fc4000f8e00ff */
[----:B------:R-:W-:Y:S02]  /*b630*/  IMAD.U32 R11, RZ, RZ, UR5 ;  /* 0x00000005ff0b7e24 */ /* 0x000fe4000f8e00ff */
[----:B------:R-:W-:Y:S02]  /*b640*/  IMAD.MOV.U32 R12, RZ, RZ, 0x1 ;  /* 0x00000001ff0c7424 */ /* 0x000fe400078e00ff */
[----:B0-----:R-:W-:-:S07]  /*b650*/  IMAD.MOV.U32 R13, RZ, RZ, RZ ;  /* 0x000000ffff0d7224 */ /* 0x001fce00078e00ff */
[----:B------:R-:W-:-:S07]  /*b660*/  LEPC R20, `(.L_x_5494) ;  /* 0x000000001014794e */ /* 0x000fce0000000000 */
[----:B-1---5:R-:W-:Y:S05]  /*b670*/  CALL.ABS.NOINC R2 ;  /* 0x0000000002007343 */ /* 0x022fea0003c00000 */
.L_x_5494:
[----:B------:R0:W1:Y:S01]  /*b680*/  LDC.64 R2, c[0x4][R16] ;  /* 0x0100000010027b82 */ /* 0x0000620000000a00 */
[----:B------:R-:W-:Y:S01]  /*b690*/  ULDC.64 UR4, c[0x4][0x138] ;  /* 0x01004e0000047ab9 */ /* 0x000fe20000000a00 */
[----:B------:R-:W-:Y:S01]  /*b6a0*/  ULDC.64 UR6, c[0x4][0x140] ;  /* 0x0100500000067ab9 */ /* 0x000fe20000000a00 */
[----:B------:R-:W-:Y:S01]  /*b6b0*/  IMAD.U32 R4, RZ, RZ, UR4 ;  /* 0x00000004ff047e24 */ /* 0x000fe2000f8e00ff */
[----:B------:R-:W-:Y:S01]  /*b6c0*/  MOV R5, UR5 ;  /* 0x0000000500057c02 */ /* 0x000fe20008000f00 */
        /* <DEDUP_REMOVED lines=10> */
.L_x_5493:
        /* <DEDUP_REMOVED lines=21> */
[----:B------:R-:W-:Y:S02]  /*b8c0*/  @P1 LOP3.LUT R16, R16, 0x20, RZ, 0xfc, !PT ;  /* 0x0000002010101812 */ /* 0x000fe400078efcff */
[----:B------:R-:W-:Y:S02]  /*b8d0*/  ISETP.GT.U32.OR P0, PT, R37, 0x5f, P0 ;  /* 0x0000005f2500780c */ /* 0x000fe40000704470 */
[----:B------:R-:W-:-:S03]  /*b8e0*/  MOV R9, R10 ;  /* 0x0000000a00097202 */ /* 0x000fc60000000f00 */
        /* <DEDUP_REMOVED lines=19> */
[----:B-1----:R-:W-:-:S04]  /*ba20*/  SHF.L.U32 R4, R25, 0x3, RZ ;  /* 0x0000000319047819 */ /* 0x002fc800000006ff */
        /* <DEDUP_REMOVED lines=12> */
.L_x_5537:
        /* <DEDUP_REMOVED lines=16> */
.L_x_5496:
[----:B------:R-:W-:Y:S01]  /*bbf0*/  SHF.R.S32.HI R6, RZ, 0x1f, R10 ;  /* 0x0000001fff067819 */ /* 0x000fe2000001140a */
[----:B------:R-:W-:Y:S01]  /*bc00*/  ULDC.64 UR4, c[0x0][0x328] ;  /* 0x0000ca0000047ab9 */ /* 0x000fe20000000a00 */
[----:B------:R-:W-:-:S03]  /*bc10*/  R2UR UR6, R35 ;  /* 0x00000000230672ca */ /* 0x000fc600000e0000 */
[----:B------:R-:W-:-:S04]  /*bc20*/  IMAD R3, R6, UR4, RZ ;  /* 0x0000000406037c24 */ /* 0x000fc8000f8e02ff */
[C---:B------:R-:W-:Y:S02]  /*bc30*/  IMAD R5, R10.reuse, UR5, R3 ;  /* 0x000000050a057c24 */ /* 0x040fe4000f8e0203 */
[----:B------:R-:W-:Y:S01]  /*bc40*/  IMAD.WIDE.U32 R2, R10, UR4, RZ ;  /* 0x000000040a027c25 */ /* 0x000fe2000f8e00ff */
[----:B------:R-:W-:-:S04]  /*bc50*/  ULDC.64 UR4, c[0x0][0x338] ;  /* 0x0000ce0000047ab9 */ /* 0x000fc80000000a00 */
[----:B------:R-:W-:Y:S02]  /*bc60*/  IADD3 R3, R3, R5, RZ ;  /* 0x0000000503037210 */ /* 0x000fe40007ffe0ff */
        /* <DEDUP_REMOVED lines=18> */
.L_x_5538:
        /* <DEDUP_REMOVED lines=26> */
[----:B------:R-:W-:Y:S01]  /*bf30*/  IADD3 R7, R3, UR4, RZ ;  /* 0x0000000403077c10 */ /* 0x000fe2000fffe0ff */
[----:B------:R-:W-:Y:S01]  /*bf40*/  UMOV UR4, 0xffffffff ;  /* 0xffffffff00047882 */ /* 0x000fe20000000000 */
[----:B------:R-:W-:Y:S02]  /*bf50*/  LOP3.LUT R3, R4, 0x1c0, RZ, 0xc0, !PT ;  /* 0x000001c004037812 */ /* 0x000fe400078ec0ff */
[----:B------:R-:W-:Y:S02]  /*bf60*/  LEA.HI.X R7, R2, UR7, R7, 0x1, P0 ;  /* 0x0000000702077c11 */ /* 0x000fe400080f0c07 */
[----:B------:R-:W-:Y:S02]  /*bf70*/  LOP3.LUT R4, R3, 0x38, R4, 0xf8, !PT ;  /* 0x0000003803047812 */ /* 0x000fe400078ef804 */
[----:B------:R-:W-:-:S02]  /*bf80*/  ISETP.GE.AND P0, PT, R6, 0x1, PT ;  /* 0x000000010600780c */ /* 0x000fc40003f06270 */
[----:B------:R-:W-:-:S04]  /*bf90*/  LOP3.LUT R25, R4, 0x38, R25, 0x78, !PT ;  /* 0x0000003804197812 */ /* 0x000fc800078e7819 */
[----:B------:R-:W-:Y:S01]  /*bfa0*/  LOP3.LUT R30, R25, 0x200, R30, 0xf8, !PT ;  /* 0x00000200191e7812 */ /* 0x000fe200078ef81e */
[----:B------:R-:W-:Y:S06]  /*bfb0*/  BRA.DIV UR4, `(.L_x_5498) ;  /* 0x0000002e04487947 */ /* 0x000fec000b800000 */
        /* <DEDUP_REMOVED lines=17> */
[----:B------:R-:W1:Y:S02]  /*c0d0*/  SHFL.IDX PT, R14, R0, 0x4, 0x181f ;  /* 0x00981f00000e7f89 */ /* 0x000e6400000e0000 */
[----:B--2---:R-:W-:Y:S02]  /*c0e0*/  IMAD.MOV.U32 R3, RZ, RZ, R8 ;  /* 0x000000ffff037224 */ /* 0x004fe400078e0008 */
[----:B------:R-:W-:Y:S04]  /*c0f0*/  @P0 LDGSTS.E.BYPASS.LTC128B.128 [R21+0x1ec00], desc[UR36][R4.64], !P3 ;  /* 0x1ec0000004150fae */ /* 0x000fe8000d901d64 */
[----:B------:R-:W-:Y:S04]  /*c100*/  @P0 LDGSTS.E.BYPASS.LTC128B.128 [R21+0x21c00], desc[UR36][R4.64+0x80], !P2 ;  /* 0x21c0008004150fae */ /* 0x000fe8000d101d64 */
[----:B------:R3:W-:Y:S01]  /*c110*/  @P0 LDGSTS.E.BYPASS.LTC128B.128 [R21+0x24c00], desc[UR36][R4.64+0x100], !P1 ;  /* 0x24c0010004150fae */ /* 0x0007e2000c901d64 */
[----:B------:R-:W-:-:S03]  /*c120*/  ISETP.GE.AND P0, PT, R6, 0x21, PT ;  /* 0x000000210600780c */ /* 0x000fc60003f06270 */
[----:B------:R-:W2:Y:S04]  /*c130*/  SHFL.IDX PT, R8, R7, 0x4, 0x181f ;  /* 0x00981f0007087f89 */ /* 0x000ea800000e0000 */
[----:B------:R-:W4:Y:S01]  /*c140*/  SHFL.IDX PT, R7, R7, 0x5, 0x181f ;  /* 0x00b81f0007077f89 */ /* 0x000f2200000e0000 */
        /* <DEDUP_REMOVED lines=9> */
[----:B--2---:R-:W-:-:S10]  /*c1e0*/  IMAD.MOV.U32 R3, RZ, RZ, R8 ;  /* 0x000000ffff037224 */ /* 0x004fd400078e0008 */
        /* <DEDUP_REMOVED lines=12> */
.L_x_5552:
        /* <DEDUP_REMOVED lines=18> */
.L_x_5499:
        /* <DEDUP_REMOVED lines=30> */
.L_x_5500:
[----:B------:R-:W-:Y:S01]  /*c5b0*/  UISETP.NE.AND UP0, UPT, UR49, URZ, UPT ;  /* 0x0000003f3100728c */ /* 0x000fe2000bf05270 */
[----:B------:R-:W-:Y:S01]  /*c5c0*/  IMAD.U32 R0, RZ, RZ, UR48 ;  /* 0x00000030ff007e24 */ /* 0x000fe2000f8e00ff */
[----:B------:R-:W-:Y:S01]  /*c5d0*/  MOV R4, UR38 ;  /* 0x0000002600047c02 */ /* 0x000fe20008000f00 */
[----:B------:R-:W-:Y:S01]  /*c5e0*/  IMAD.U32 R3, RZ, RZ, UR47 ;  /* 0x0000002fff037e24 */ /* 0x000fe2000f8e00ff */
[----:B------:R-:W-:Y:S01]  /*c5f0*/  ULDC.64 UR4, c[0x0][0x2e0] ;  /* 0x0000b80000047ab9 */ /* 0x000fe20000000a00 */
[----:B------:R-:W-:Y:S01]  /*c600*/  IMAD R7, R0, 0x80, R37 ;  /* 0x0000008000077824 */ /* 0x000fe200078e0225 */
[----:B------:R-:W-:Y:S01]  /*c610*/  PLOP3.LUT P0, PT, PT, PT, UP0, 0x80, 0x0 ;  /* 0x000000000000781c */ /* 0x000fe20003f0f008 */
[----:B------:R-:W0:Y:S01]  /*c620*/  LDC R0, c[0x0][0x448] ;  /* 0x00011200ff007b82 */ /* 0x000e220000000800 */
[----:B------:R-:W-:Y:S02]  /*c630*/  IMAD.MOV.U32 R2, RZ, RZ, R4 ;  /* 0x000000ffff027224 */ /* 0x000fe400078e0004 */
[----:B------:R-:W-:Y:S01]  /*c640*/  IMAD R25, R25, UR4, RZ ;  /* 0x0000000419197c24 */ /* 0x000fe2000f8e02ff */
[----:B------:R-:W-:Y:S01]  /*c650*/  @UP0 ULDC UR6, c[0x0][0x44c] ;  /* 0x0001130000060ab9 */ /* 0x000fe20000000800 */
[----:B------:R-:W-:Y:S01]  /*c660*/  IMAD.WIDE.U32 R2, R26, UR4, R2 ;  /* 0x000000041a027c25 */ /* 0x000fe2000f8e0002 */
[----:B------:R-:W-:-:S03]  /*c670*/  @UP0 ULDC UR4, c[0x0][0x450] ;  /* 0x0001140000040ab9 */ /* 0x000fc60000000800 */
[----:B------:R-:W-:Y:S02]  /*c680*/  IMAD.U32 R5, RZ, RZ, UR39 ;  /* 0x00000027ff057e24 */ /* 0x000fe4000f8e00ff */
[----:B------:R-:W-:Y:S02]  /*c690*/  IMAD.MOV.U32 R5, RZ, RZ, R7 ;  /* 0x000000ffff057224 */ /* 0x000fe400078e0007 */
[----:B------:R-:W-:Y:S01]  /*c6a0*/  @P0 IMAD.HI.U32 R6, R7, UR6, RZ ;  /* 0x0000000607060c27 */ /* 0x000fe2000f8e00ff */
[----:B------:R-:W-:-:S03]  /*c6b0*/  PLOP3.LUT P0, PT, PT, PT, UP0, 0x80, 0x0 ;  /* 0x000000000000781c */ /* 0x000fc60003f0f008 */
[----:B------:R-:W-:-:S05]  /*c6c0*/  IMAD R25, R26, UR5, R25 ;  /* 0x000000051a197c24 */ /* 0x000fca000f8e0219 */
[----:B------:R-:W-:-:S05]  /*c6d0*/  IADD3 R3, R3, R25, RZ ;  /* 0x0000001903037210 */ /* 0x000fca0007ffe0ff */
        /* <DEDUP_REMOVED lines=25> */
[----:B------:R-:W-:Y:S01]  /*c870*/  MOV R7, UR48 ;  /* 0x0000003000077c02 */ /* 0x000fe20008000f00 */
[----:B------:R-:W-:Y:S02]  /*c880*/  ULDC UR4, c[0x0][0x288] ;  /* 0x0000a20000047ab9 */ /* 0x000fe40000000800 */
        /* <DEDUP_REMOVED lines=12> */
[----:B------:R0:W-:Y:S01]  /*c950*/  @!P1 LDGSTS.E.BYPASS.LTC128B.128 [R9+0x1a400], desc[UR36][R2.64+0x100], !P0 ;  /* 0x1a40010002099fae */ /* 0x0001e2000c101d64 */
[----:B------:R-:W-:Y:S02]  /*c960*/  ISETP.GE.AND P1, PT, R11, R0, PT ;  /* 0x000000000b00720c */ /* 0x000fe40003f26270 */
        /* <DEDUP_REMOVED lines=51> */
.L_x_5569:
        /* <DEDUP_REMOVED lines=14> */
.L_x_5503:
[----:B------:R-:W-:Y:S05]  /*cd80*/  BSYNC B0 ;  /* 0x0000000000007941 */ /* 0x000fea0003800000 */
.L_x_5502:
[----:B------:R-:W-:Y:S01]  /*cd90*/  NOP ;  /* 0x0000000000007918 */ /* 0x000fe20000000000 */
[----:B------:R-:W-:Y:S01]  /*cda0*/  SYNCS.ARRIVE.TRANS64.RED.A0T1 RZ, [UR46+0x30800], RZ ;  /* 0x030800ffffff79a7 */ /* 0x000fe2000820042e */
[----:B------:R-:W-:Y:S01]  /*cdb0*/  IMAD.MOV.U32 R0, RZ, RZ, 0x1 ;  /* 0x00000001ff007424 */ /* 0x000fe200078e00ff */
[----:B------:R-:W-:Y:S04]  /*cdc0*/  ARRIVES.LDGSTSBAR.64.TRANSCNT [UR46+0x30800] ;  /* 0x03080000ff0079b0 */ /* 0x000fe80008000aae */
[----:B------:R-:W-:Y:S01]  /*cdd0*/  SHF.L.U32 R0, R0, 0x1f, RZ ;  /* 0x0000001f00007819 */ /* 0x000fe200000006ff */
[----:B------:R-:W-:Y:S01]  /*cde0*/  NOP ;  /* 0x0000000000007918 */ /* 0x000fe20000000000 */
[----:B------:R-:W-:Y:S01]  /*cdf0*/  SYNCS.ARRIVE.TRANS64.A1T0 RZ, [UR46+0x30800], RZ ;  /* 0x030800ffffff79a7 */ /* 0x000fe2000810002e */
[----:B------:R-:W-:Y:S01]  /*ce00*/  IADD3 R19, R19, -0x2, RZ ;  /* 0xfffffffe13137810 */ /* 0x000fe20007ffe0ff */
[----:B------:R-:W1:Y:S02]  /*ce10*/  SYNCS.PHASECHK.TRANS64.TRYWAIT P0, [UR46+0x30820], R0 ;  /* 0x03082000ff0075a7 */ /* 0x000e64000800016e */
[----:B-1----:R-:W-:Y:S05]  /*ce20*/  @!P0 BRA `(.L_x_5504) ;  /* 0x00000030001c8947 */ /* 0x002fea0003800000 */
.L_x_5570:
[----:B------:R-:W-:Y:S01]  /*ce30*/  ISETP.GE.AND P0, PT, R19, UR50, PT ;  /* 0x0000003213007c0c */ /* 0x000fe2000bf06270 */
[----:B------:R-:W-:Y:S02]  /*ce40*/  IMAD.MOV.U32 R28, RZ, RZ, 0x1 ;  /* 0x00000001ff1c7424 */ /* 0x000fe400078e00ff */
[----:B------:R-:W-:-:S10]  /*ce50*/  IMAD.MOV.U32 R26, RZ, RZ, RZ ;  /* 0x000000ffff1a7224 */ /* 0x000fd400078e00ff */
[----:B------:R-:W-:Y:S05]  /*ce60*/  @!P0 BRA `(.L_x_5505) ;  /* 0x0000001000388947 */ /* 0x000fea0003800000 */
[----:B0-----:R-:W0:Y:S01]  /*ce70*/  S2R R2, SR_TID.X ;  /* 0x0000000000027919 */ /* 0x001e220000002100 */
[----:B------:R-:W-:Y:S01]  /*ce80*/  UIADD3 UR4, UR44, 0x1, URZ ;  /* 0x000000012c047890 */ /* 0x000fe2000fffe03f */
[----:B------:R-:W-:Y:S01]  /*ce90*/  LOP3.LUT R0, RZ, UR43, RZ, 0x33, !PT ;  /* 0x0000002bff007c12 */ /* 0x000fe2000f8e33ff */
[----:B------:R-:W-:Y:S01]  /*cea0*/  ULOP3.LUT UR5, URZ, UR45, URZ, 0x33, !UPT ;  /* 0x0000002d3f057292 */ /* 0x000fe2000f8e333f */
[----:B------:R-:W-:Y:S01]  /*ceb0*/  BSSY B0, `(.L_x_5505) ;  /* 0x0000109000007945 */ /* 0x000fe20003800000 */
[----:B------:R-:W-:Y:S01]  /*cec0*/  UIMAD UR4, UR4, UR40, URZ ;  /* 0x00000028040472a4 */ /* 0x000fe2000f8e023f */
[----:B------:R-:W-:Y:S02]  /*ced0*/  IMAD.MOV.U32 R27, RZ, RZ, 0x1 ;  /* 0x00000001ff1b7424 */ /* 0x000fe400078e00ff */
[----:B------:R-:W-:-:S03]  /*cee0*/  IMAD.MOV.U32 R25, RZ, RZ, RZ ;  /* 0x000000ffff197224 */ /* 0x000fc600078e00ff */
[----:B------:R-:W-:Y:S01]  /*cef0*/  LOP3.LUT R3, RZ, UR4, RZ, 0x33, !PT ;  /* 0x00000004ff037c12 */ /* 0x000fe2000f8e33ff */
[----:B------:R-:W-:Y:S02]  /*cf00*/  ULDC UR4, c[0x0][0x2f4] ;  /* 0x0000bd0000047ab9 */ /* 0x000fe40000000800 */
[----:B------:R-:W-:Y:S02]  /*cf10*/  ISETP.GE.AND P3, PT, R23, UR4, PT ;  /* 0x0000000417007c0c */ /* 0x000fe4000bf66270 */
[----:B------:R-:W-:Y:S02]  /*cf20*/  VIMNMX3 R0, R0, UR5, R3, !PT ;  /* 0x0000000500007c0f */ /* 0x000fe4000f800103 */
[----:B------:R-:W-:Y:S02]  /*cf30*/  ISETP.GE.AND P2, PT, R34, UR4, PT ;  /* 0x0000000422007c0c */ /* 0x000fe4000bf46270 */
[----:B------:R-:W-:Y:S02]  /*cf40*/  IADD3 R31, -R0, -0x2, RZ ;  /* 0xfffffffe001f7810 */ /* 0x000fe40007ffe1ff */
[----:B------:R-:W-:-:S02]  /*cf50*/  ISETP.GE.AND P1, PT, R33, UR4, PT ;  /* 0x0000000421007c0c */ /* 0x000fc4000bf26270 */
[----:B0-----:R-:W-:-:S04]  /*cf60*/  LOP3.LUT R2, R2, 0x7f, RZ, 0xc0, !PT ;  /* 0x0000007f02027812 */ /* 0x001fc800078ec0ff */
[----:B------:R-:W-:-:S04]  /*cf70*/  SHF.R.U32.HI R2, RZ, 0x3, R2 ;  /* 0x00000003ff027819 */ /* 0x000fc80000011602 */
[----:B------:R-:W-:Y:S02]  /*cf80*/  IADD3 R22, R24, R22, R2 ;  /* 0x0000001618167210 */ /* 0x000fe40007ffe002 */
[----:B------:R-:W-:Y:S01]  /*cf90*/  IADD3 R5, -R2, UR42, RZ ;  /* 0x0000002a02057c10 */ /* 0x000fe2000fffe1ff */
[----:B------:R-:W-:Y:S01]  /*cfa0*/  IMAD.SHL.U32 R2, R23, 0x2, RZ ;  /* 0x0000000217027824 */ /* 0x000fe200078e00ff */
[----:B------:R-:W-:-:S03]  /*cfb0*/  IADD3 R3, R22, -0x120, RZ ;  /* 0xfffffee016037810 */ /* 0x000fc60007ffe0ff */
[C---:B------:R-:W-:Y:S02]  /*cfc0*/  IMAD R5, R0.reuse, 0x60, R5 ;  /* 0x0000006000057824 */ /* 0x040fe400078e0205 */
[----:B------:R-:W-:Y:S02]  /*cfd0*/  IMAD R20, R0, -0x60, R3 ;  /* 0xffffffa000147824 */ /* 0x000fe400078e0203 */
[----:B------:R-:W-:-:S07]  /*cfe0*/  VIADD R0, R5, 0xc0 ;  /* 0x000000c005007836 */ /* 0x000fce0000000000 */
.L_x_5518:
[----:B------:R-:W2:Y:S01]  /*cff0*/  LDL R8, [R1] ;  /* 0x0000000001087983 */ /* 0x000ea20000100800 */
[----:B------:R-:W0:Y:S01]  /*d000*/  LDC R2, c[0x0][0x430] ;  /* 0x00010c00ff027b82 */ /* 0x000e220000000800 */
[----:B------:R-:W-:-:S13]  /*d010*/  ISETP.GT.U32.AND P5, PT, R37, 0x5f, PT ;  /* 0x0000005f2500780c */ /* 0x000fda0003fa4070 */
[----:B------:R-:W2:Y:S01]  /*d020*/  @!P5 LDC.64 R4, c[0x0][0x428] ;  /* 0x00010a00ff04db82 */ /* 0x000ea20000000a00 */
[----:B0-----:R-:W-:-:S13]  /*d030*/  ISETP.NE.AND P0, PT, R2, 0x1, PT ;  /* 0x000000010200780c */ /* 0x001fda0003f05270 */
[----:B------:R-:W0:Y:S08]  /*d040*/  @P0 LDC R3, c[0x0][0x434] ;  /* 0x00010d00ff030b82 */ /* 0x000e300000000800 */
[----:B------:R-:W1:Y:S01]  /*d050*/  @P0 LDC R7, c[0x0][0x438] ;  /* 0x00010e00ff070b82 */ /* 0x000e620000000800 */
[----:B------:R-:W-:Y:S01]  /*d060*/  MOV R9, R20 ;  /* 0x0000001400097202 */ /* 0x000fe20000000f00 */
        /* <DEDUP_REMOVED lines=21> */
.L_x_5506:
[----:B------:R-:W-:Y:S01]  /*d1c0*/  LEA R19, R26, UR46, 0x3 ;  /* 0x0000002e1a137c11 */ /* 0x000fe2000f8e18ff */
[----:B------:R-:W-:Y:S01]  /*d1d0*/  BSSY B1, `(.L_x_5507) ;  /* 0x0000004000017945 */ /* 0x000fe20003800000 */
[----:B------:R-:W-:-:S04]  /*d1e0*/  SHF.L.U32 R2, R28, 0x1f, RZ ;  /* 0x0000001f1c027819 */ /* 0x000fc800000006ff */
[----:B------:R-:W0:Y:S02]  /*d1f0*/  SYNCS.PHASECHK.TRANS64.TRYWAIT P0, [R19+URZ+0x30840], R2 ;  /* 0x03084002130075a7 */ /* 0x000e24000800017f */
[----:B0-----:R-:W-:Y:S05]  /*d200*/  @!P0 BRA `(.L_x_5508) ;  /* 0x0000002c003c8947 */ /* 0x001fea0003800000 */
.L_x_5571:
[----:B------:R-:W-:Y:S05]  /*d210*/  BSYNC B1 ;  /* 0x0000000000017941 */ /* 0x000fea0003800000 */
.L_x_5507:
        /* <DEDUP_REMOVED lines=53> */
[----:B0-----:R-:W-:-:S02]  /*d570*/  IADD3.X R11, RZ, R7, RZ, P0, !PT ;  /* 0x00000007ff0b7210 */ /* 0x001fc400007fe4ff */
[-C--:B------:R-:W-:Y:S02]  /*d580*/  IADD3 R6, P0, R2, R12.reuse, RZ ;  /* 0x0000000c02067210 */ /* 0x080fe40007f1e0ff */
        /* <DEDUP_REMOVED lines=15> */
.L_x_5585:
        /* <DEDUP_REMOVED lines=12> */
.L_x_5510:
        /* <DEDUP_REMOVED lines=10> */
.L_x_5511:
[----:B------:R1:W-:Y:S01]  /*d7e0*/  SYNCS.ARRIVE.TRANS64.A1T0 RZ, [R19+URZ+0x30830], RZ ;  /* 0x030830ff13ff79a7 */ /* 0x0003e2000810003f */
[----:B------:R-:W-:Y:S05]  /*d7f0*/  @!P5 BRA `(.L_x_5512) ;  /* 0x000000000004d947 */ /* 0x000fea0003800000 */
[----:B------:R-:W-:Y:S01]  /*d800*/  BPT.TRAP 0x1 ;  /* 0x000000040000795c */ /* 0x000fe20000300000 */
.L_x_5512:
[----:B0-----:R-:W-:Y:S01]  /*d810*/  SHF.L.U32 R3, R27, 0x1f, RZ ;  /* 0x0000001f1b037819 */ /* 0x001fe200000006ff */
[----:B------:R-:W-:Y:S01]  /*d820*/  BSSY B1, `(.L_x_5513) ;  /* 0x0000004000017945 */ /* 0x000fe20003800000 */
[----:B------:R-:W-:-:S04]  /*d830*/  LEA R6, R25, UR46, 0x3 ;  /* 0x0000002e19067c11 */ /* 0x000fc8000f8e18ff */
[----:B------:R-:W0:Y:S02]  /*d840*/  SYNCS.PHASECHK.TRANS64.TRYWAIT P0, [R6+URZ+0x30860], R3 ;  /* 0x03086003060075a7 */ /* 0x000e24000800017f */
[----:B0-----:R-:W-:Y:S05]  /*d850*/  @!P0 BRA `(.L_x_5514) ;  /* 0x0000002c008c8947 */ /* 0x001fea0003800000 */
.L_x_5586:
[----:B------:R-:W-:Y:S05]  /*d860*/  BSYNC B1 ;  /* 0x0000000000017941 */ /* 0x000fea0003800000 */
.L_x_5513:
        /* <DEDUP_REMOVED lines=28> */
[----:B------:R-:W0:Y:S02]  /*da30*/  SHFL.IDX PT, R14, R17, 0x3, 0x181f ;  /* 0x00781f00110e7f89 */ /* 0x000e2400000e0000 */
[----:B--2---:R-:W-:Y:S02]  /*da40*/  IADD3.X R3, RZ, R8, RZ, P0, !PT ;  /* 0x00000008ff037210 */ /* 0x004fe400007fe4ff */
        /* <DEDUP_REMOVED lines=18> */
[----:B------:R3:W4:Y:S03]  /*db70*/  SHFL.IDX PT, R14, R17, 0x5, 0x181f ;  /* 0x00b81f00110e7f89 */ /* 0x00072600000e0000 */
[----:B--2---:R-:W-:Y:S01]  /*db80*/  IMAD.X R3, RZ, RZ, R8, P0 ;  /* 0x000000ffff037224 */ /* 0x004fe200000e0608 */
[----:B------:R-:W-:Y:S01]  /*db90*/  ISETP.LT.OR P0, PT, R0, 0x41, P3 ;  /* 0x000000410000780c */ /* 0x000fe20001f01670 */
[----:B------:R3:W2:-:S12]  /*dba0*/  SHFL.IDX PT, R8, R18, 0x5, 0x181f ;  /* 0x00b81f0012087f89 */ /* 0x00069800000e0000 */
[----:B------:R3:W-:Y:S01]  /*dbb0*/  LDGSTS.E.BYPASS.LTC128B.128 [R7+0x2400], desc[UR36][R2.64], !P0 ;  /* 0x0240000002077fae */ /* 0x0007e2000c101d64 */
[----:B------:R-:W-:-:S13]  /*dbc0*/  ISETP.LT.OR P0, PT, R0, 0x41, P2 ;  /* 0x000000410000780c */ /* 0x000fda0001701670 */
[----:B------:R3:W-:Y:S01]  /*dbd0*/  LDGSTS.E.BYPASS.LTC128B.128 [R7+0x5400], desc[UR36][R2.64+0x80], !P0 ;  /* 0x0540008002077fae */ /* 0x0007e2000c101d64 */
[----:B------:R-:W-:-:S13]  /*dbe0*/  ISETP.LT.OR P0, PT, R0, 0x41, P1 ;  /* 0x000000410000780c */ /* 0x000fda0000f01670 */
[----:B--2-4-:R3:W-:Y:S02]  /*dbf0*/  LDGSTS.E.BYPASS.LTC128B.128 [R7+0x8400], desc[UR36][R2.64+0x100], !P0 ;  /* 0x0840010002077fae */ /* 0x0147e4000c101d64 */
.L_x_5600:
[----:B0--3--:R-:W-:Y:S01]  /*dc00*/  IADD3 R2, P0, R14, R9, RZ ;  /* 0x000000090e027210 */ /* 0x009fe20007f1e0ff */
        /* <DEDUP_REMOVED lines=17> */
[----:B------:R-:W-:Y:S01]  /*dd20*/  IMAD R5, R32, UR4, RZ ;  /* 0x0000000420057c24 */ /* 0x000fe2000f8e02ff */
[----:B------:R-:W-:-:S03]  /*dd30*/  IADD3 R3, R3, R9, RZ ;  /* 0x0000000903037210 */ /* 0x000fc60007ffe0ff */
[C---:B------:R-:W-:Y:S02]  /*dd40*/  IMAD R5, R4.reuse, UR5, R5 ;  /* 0x0000000504057c24 */ /* 0x040fe4000f8e0205 */
[----:B------:R-:W-:-:S04]  /*dd50*/  IMAD.WIDE.U32 R2, R4, UR4, R2 ;  /* 0x0000000404027c25 */ /* 0x000fc8000f8e0002 */
[----:B-1----:R-:W-:-:S07]  /*dd60*/  IMAD.IADD R19, R3, 0x1, R5 ;  /* 0x0000000103137824 */ /* 0x002fce00078e0205 */
.L_x_5516:
        /* <DEDUP_REMOVED lines=10> */
.L_x_5517:
[----:B------:R-:W-:Y:S01]  /*de10*/  R2UR UR4, R35 ;  /* 0x00000000230472ca */ /* 0x000fe200000e0000 */
[----:B------:R-:W-:Y:S01]  /*de20*/  ULDC.64 UR6, c[0x0][0x330] ;  /* 0x0000cc0000067ab9 */ /* 0x000fe20000000a00 */
[----:B------:R-:W-:Y:S01]  /*de30*/  IMAD.MOV.U32 R18, RZ, RZ, R2 ;  /* 0x000000ffff127224 */ /* 0x000fe200078e0002 */
[----:B------:R0:W-:Y:S01]  /*de40*/  SYNCS.ARRIVE.TRANS64.A1T0 RZ, [R6+URZ+0x30850], RZ ;  /* 0x030850ff06ff79a7 */ /* 0x0001e2000810003f */
[----:B------:R-:W-:Y:S01]  /*de50*/  IMAD.U32 R3, RZ, RZ, UR6 ;  /* 0x00000006ff037e24 */ /* 0x000fe2000f8e00ff */
[----:B------:R-:W-:Y:S01]  /*de60*/  MOV R27, R28 ;  /* 0x0000001c001b7202 */ /* 0x000fe20000000f00 */
[----:B------:R-:W-:Y:S02]  /*de70*/  VIADD R31, R31, 0xffffffff ;  /* 0xffffffff1f1f7836 */ /* 0x000fe40000000000 */
[----:B------:R-:W-:-:S04]  /*de80*/  IMAD.WIDE.U32 R18, R3, UR41, R18 ;  /* 0x0000002903127c25 */ /* 0x000fc8000f8e0012 */
[----:B------:R-:W-:Y:S01]  /*de90*/  VIADD R0, R0, 0x60 ;  /* 0x0000006000007836 */ /* 0x000fe20000000000 */
[----:B------:R-:W-:Y:S01]  /*dea0*/  UIMAD UR4, UR4, UR6, URZ ;  /* 0x00000006040472a4 */ /* 0x000fe2000f8e023f */
[----:B------:R-:W-:Y:S02]  /*deb0*/  VIADD R20, R20, 0xffffffa0 ;  /* 0xffffffa014147836 */ /* 0x000fe40000000000 */
        /* <DEDUP_REMOVED lines=9> */
.L_x_5505:
[----:B------:R-:W-:-:S13]  /*df50*/  LOP3.LUT P0, RZ, R16, 0x10, RZ, 0xc0, !PT ;  /* 0x0000001010ff7812 */ /* 0x000fda000780c0ff */
[----:B------:R-:W-:Y:S05]  /*df60*/  @!P0 BRA `(.L_x_5519) ;  /* 0x0000000000048947 */ /* 0x000fea0003800000 */
[----:B------:R-:W-:Y:S01]  /*df70*/  BPT.TRAP 0x1 ;  /* 0x000000040000795c */ /* 0x000fe20000300000 */
.L_x_5519:
        /* <DEDUP_REMOVED lines=12> */
.L_x_5601:
[----:B------:R-:W-:Y:S05]  /*e040*/  BSYNC B0 ;  /* 0x0000000000007941 */ /* 0x000fea0003800000 */
.L_x_5520:
        /* <DEDUP_REMOVED lines=46> */
[----:B0-----:R-:W-:Y:S01]  /*e330*/  MOV R2, R14 ;  /* 0x0000000e00027202 */ /* 0x001fe20000000f00 */
[----:B-1----:R-:W-:Y:S02]  /*e340*/  IMAD.MOV.U32 R3, RZ, RZ, R6 ;  /* 0x000000ffff037224 */ /* 0x002fe400078e0006 */
[----:B------:R0:W1:Y:S01]  /*e350*/  SHFL.IDX PT, R14, R17, 0x5, 0x181f ;  /* 0x00b81f00110e7f89 */ /* 0x00006200000e0000 */
[----:B------:R-:W-:Y:S01]  /*e360*/  MOV R6, RZ ;  /* 0x000000ff00067202 */ /* 0x000fe20000000f00 */
        /* <DEDUP_REMOVED lines=13> */
.L_x_5615:
        /* <DEDUP_REMOVED lines=14> */
.L_x_5523:
        /* <DEDUP_REMOVED lines=10> */
.L_x_5524:
[----:B------:R1:W-:Y:S02]  /*e5c0*/  SYNCS.ARRIVE.TRANS64.A1T0 RZ, [R0+URZ+0x30850], RZ ;  /* 0x030850ff00ff79a7 */ /* 0x0003e4000810003f */
[----:B-1----:R-:W-:-:S05]  /*e5d0*/  VIADD R0, R26, 0x1 ;  /* 0x000000011a007836 */ /* 0x002fca0000000000 */
[----:B------:R-:W-:-:S04]  /*e5e0*/  ISETP.NE.AND P0, PT, R0, 0x2, PT ;  /* 0x000000020000780c */ /* 0x000fc80003f05270 */
[----:B0-----:R-:W-:Y:S02]  /*e5f0*/  SEL R3, RZ, 0x1, P0 ;  /* 0x00000001ff037807 */ /* 0x001fe40000000000 */
[----:B------:R-:W-:Y:S02]  /*e600*/  SEL R0, R0, RZ, P0 ;  /* 0x000000ff00007207 */ /* 0x000fe40000000000 */
[----:B------:R-:W-:-:S07]  /*e610*/  LOP3.LUT R28, R28, R3, RZ, 0x3c, !PT ;  /* 0x000000031c1c7212 */ /* 0x000fce00078e3cff */
.L_x_5490:
[----:B------:R-:W0:Y:S01]  /*e620*/  S2R R3, SR_CgaCtaId ;  /* 0x0000000000037919 */ /* 0x000e220000008800 */
[----:B------:R-:W-:Y:S02]  /*e630*/  MOV R2, 0x400 ;  /* 0x0000040000027802 */ /* 0x000fe40000000f00 */
[----:B------:R-:W-:Y:S02]  /*e640*/  SHF.L.U32 R6, R6, 0x1f, RZ ;  /* 0x0000001f06067819 */ /* 0x000fe400000006ff */
[----:B0-----:R-:W-:-:S04]  /*e650*/  LEA R7, R3, R2, 0x18 ;  /* 0x0000000203077211 */ /* 0x001fc800078ec0ff */
[----:B------:R-:W0:Y:S02]  /*e660*/  SYNCS.PHASECHK.TRANS64.TRYWAIT P0, [R7+URZ+0x30820], R6 ;  /* 0x03082006070075a7 */ /* 0x000e24000800017f */
[----:B0-----:R-:W-:Y:S05]  /*e670*/  @!P0 BRA `(.L_x_5525) ;  /* 0x0000003000748947 */ /* 0x001fea0003800000 */
.L_x_5616:
[----:B------:R-:W-:-:S03]  /*e680*/  UMOV UR4, 0xffffffff ;  /* 0xffffffff00047882 */ /* 0x000fc60000000000 */
[----:B------:R-:W-:Y:S05]  /*e690*/  BRA.DIV UR4, `(.L_x_5526) ;  /* 0x0000003204807947 */ /* 0x000fea000b800000 */
[----:B------:R-:W1:Y:S02]  /*e6a0*/  S2R R2, SR_TID.X ;  /* 0x0000000000027919 */ /* 0x000e640000002100 */
[----:B-1----:R-:W-:-:S04]  /*e6b0*/  SHF.R.U32.HI R2, RZ, 0x5, R2 ;  /* 0x00000005ff027819 */ /* 0x002fc80000011602 */
[----:B------:R-:W-:-:S05]  /*e6c0*/  LOP3.LUT R2, R2, 0x3, RZ, 0xc0, !PT ;  /* 0x0000000302027812 */ /* 0x000fca00078ec0ff */
[----:B------:R1:W2:Y:S02]  /*e6d0*/  SHFL.IDX PT, R14, R2, RZ, 0x1f ;  /* 0x00001fff020e7589 */ /* 0x0002a400000e0000 */
.L_x_5619:
[----:B--2---:R-:W-:-:S13]  /*e6e0*/  ISETP.NE.AND P0, PT, R14, RZ, PT ;  /* 0x000000ff0e00720c */ /* 0x004fda0003f05270 */
[----:B------:R-:W-:Y:S05]  /*e6f0*/  @P0 BRA `(.L_x_5446) ;  /* 0x0000000000900947 */ /* 0x000fea0003800000 */
[----:B------:R-:W-:-:S03]  /*e700*/  UMOV UR4, 0xffffffff ;  /* 0xffffffff00047882 */ /* 0x000fc60000000000 */
[----:B------:R-:W-:Y:S05]  /*e710*/  BRA.DIV UR4, `(.L_x_5527) ;  /* 0x0000003204947947 */ /* 0x000fea000b800000 */
[----:B------:R-:W-:-:S13]  /*e720*/  ELECT P6, URZ, PT ;  /* 0x00000000003f782f */ /* 0x000fda00038c0000 */
.L_x_5622:
        /* <DEDUP_REMOVED lines=8> */
.L_x_5528:
[----:B------:R-:W-:Y:S01]  /*e7b0*/  IMAD R5, R0, 0x8, R7 ;  /* 0x0000000800057824 */ /* 0x000fe200078e0207 */
[----:B------:R-:W-:Y:S01]  /*e7c0*/  SHF.L.U32 R2, R28, 0x1f, RZ ;  /* 0x0000001f1c027819 */ /* 0x000fe200000006ff */
[----:B------:R-:W-:-:S03]  /*e7d0*/  VIADD R0, R0, 0x1 ;  /* 0x0000000100007836 */ /* 0x000fc60000000000 */
[----:B------:R-:W1:Y:S02]  /*e7e0*/  SYNCS.PHASECHK.TRANS64.TRYWAIT P1, [R5+URZ+0x30840], R2 ;  /* 0x03084002050075a7 */ /* 0x000e64000802017f */
[----:B------:R-:W-:-:S04]  /*e7f0*/  ISETP.NE.AND P2, PT, R0, 0x2, PT ;  /* 0x000000020000780c */ /* 0x000fc80003f45270 */
[----:B------:R-:W-:Y:S01]  /*e800*/  SEL R3, RZ, 0x1, P2 ;  /* 0x00000001ff037807 */ /* 0x000fe20001000000 */
[----:B-1----:R-:W-:Y:S08]  /*e810*/  @!P1 BRA `(.L_x_5529) ;  /* 0x0000003000749947 */ /* 0x002ff00003800000 */
.L_x_5623:
[----:B------:R-:W-:Y:S02]  /*e820*/  SEL R0, R0, RZ, P2 ;  /* 0x000000ff00007207 */ /* 0x000fe40001000000 */
[----:B------:R-:W-:Y:S01]  /*e830*/  LOP3.LUT R3, R28, R3, RZ, 0x3c, !PT ;  /* 0x000000031c037212 */ /* 0x000fe200078e3cff */
[----:B------:R-:W-:Y:S06]  /*e840*/  @!P0 BRA `(.L_x_5530) ;  /* 0x0000000000048947 */ /* 0x000fec0003800000 */
[----:B------:R-:W-:Y:S01]  /*e850*/  BPT.TRAP 0x1 ;  /* 0x000000040000795c */ /* 0x000fe20000300000 */
.L_x_5530:
[----:B0-----:R-:W-:Y:S01]  /*e860*/  IMAD R7, R0, 0x8, R7 ;  /* 0x0000000800077824 */ /* 0x001fe200078e0207 */
[----:B------:R-:W-:-:S04]  /*e870*/  SHF.L.U32 R0, R3, 0x1f, RZ ;  /* 0x0000001f03007819 */ /* 0x000fc800000006ff */
[----:B------:R-:W0:Y:S02]  /*e880*/  SYNCS.PHASECHK.TRANS64.TRYWAIT P1, [R7+URZ+0x30840], R0 ;  /* 0x03084000070075a7 */ /* 0x000e24000802017f */
[----:B0-----:R-:W-:Y:S05]  /*e890*/  @!P1 BRA `(.L_x_5531) ;  /* 0x0000003000689947 */ /* 0x001fea0003800000 */
.L_x_5624:
[----:B------:R-:W-:Y:S05]  /*e8a0*/  @!P0 BRA `(.L_x_5532) ;  /* 0x0000000000048947 */ /* 0x000fea0003800000 */
[----:B------:R-:W-:Y:S01]  /*e8b0*/  BPT.TRAP 0x1 ;  /* 0x000000040000795c */ /* 0x000fe20000300000 */
.L_x_5532:
[----:B------:R-:W2:Y:S02]  /*e8c0*/  SYNCS.PHASECHK.TRANS64.TRYWAIT P1, [R5+URZ+0x30860], R2 ;  /* 0x03086002050075a7 */ /* 0x000ea4000802017f */
[----:B--2---:R-:W-:Y:S05]  /*e8d0*/  @!P1 BRA `(.L_x_5533) ;  /* 0x00000030006c9947 */ /* 0x004fea0003800000 */
.L_x_5625:
[----:B------:R-:W-:Y:S05]  /*e8e0*/  @!P0 BRA `(.L_x_5534) ;  /* 0x0000000000048947 */ /* 0x000fea0003800000 */
[----:B------:R-:W-:Y:S01]  /*e8f0*/  BPT.TRAP 0x1 ;  /* 0x000000040000795c */ /* 0x000fe20000300000 */
.L_x_5534:
[----:B---3--:R3:W4:Y:S02]  /*e900*/  SYNCS.PHASECHK.TRANS64.TRYWAIT P0, [R7+URZ+0x30860], R0 ;  /* 0x03086000070075a7 */ /* 0x008724000800017f */
[----:B----4-:R-:W-:Y:S05]  /*e910*/  @!P0 NANOSLEEP.SYNCS 0x989680 ;  /* 0x009896800000895d */ /* 0x010fea0003900000 */
[----:B------:R-:W4:Y:S02]  /*e920*/  @!P0 SYNCS.PHASECHK.TRANS64 P0, [R7+URZ+0x30860], R0 ;  /* 0x03086000070085a7 */ /* 0x000f24000800007f */
[----:B----4-:R-:W-:Y:S05]  /*e930*/  @!P0 BRA `(.L_x_5534) ;  /* 0xfffffffc00f08947 */ /* 0x010fea000383ffff */
.L_x_5446:
[----:B------:R-:W-:Y:S05]  /*e940*/  BSYNC B6 ;  /* 0x0000000000067941 */ /* 0x000fea0003800000 */
.L_x_5443:
[----:B------:R-:W-:Y:S05]  /*e950*/  EXIT ;  /* 0x000000000000794d */ /* 0x000fea0003800000 */
.L_x_5450:
[----:B-1----:R-:W-:-:S04]  /*e960*/  MOV R3, UR39 ;  /* 0x0000002700037c02 */ /* 0x002fc80008000f00 */
[----:B------:R1:W2:Y:S03]  /*e970*/  SYNCS.PHASECHK.TRANS64.TRYWAIT P0, [R3+URZ+0x30800], R0 ;  /* 0x03080000030075a7 */ /* 0x0002a6000800017f */
[----:B--2---:R-:W-:Y:S05]  /*e980*/  @!P0 NANOSLEEP.SYNCS 0x989680 ;  /* 0x009896800000895d */ /* 0x004fea0003900000 */
[----:B------:R-:W2:Y:S02]  /*e990*/  @!P0 SYNCS.PHASECHK.TRANS64 P0, [R3+URZ+0x30800], R0 ;  /* 0x03080000030085a7 */ /* 0x000ea4000800007f */
[----:B--2---:R-:W-:Y:S05]  /*e9a0*/  @!P0 BRA `(.L_x_5450) ;  /* 0xfffffffc00ec8947 */ /* 0x004fea000383ffff */
[----:B------:R-:W-:Y:S05]  /*e9b0*/  BRA `(.L_x_5535) ;  /* 0xffffff2800c47947 */ /* 0x000fea000383ffff */
.L_x_5454:
[----:B-1----:R-:W-:-:S04]  /*e9c0*/  IMAD.U32 R3, RZ, RZ, UR39 ;  /* 0x00000027ff037e24 */ /* 0x002fc8000f8e00ff */
[----:B------:R1:W2:Y:S03]  /*e9d0*/  SYNCS.PHASECHK.TRANS64.TRYWAIT P1, [R3+URZ+0x30830], R0 ;  /* 0x03083000030075a7 */ /* 0x0002a6000802017f */
[----:B--2---:R-:W-:Y:S05]  /*e9e0*/  @!P1 NANOSLEEP.SYNCS 0x989680 ;  /* 0x009896800000995d */ /* 0x004fea0003900000 */
[----:B------:R-:W2:Y:S02]  /*e9f0*/  @!P1 SYNCS.PHASECHK.TRANS64 P1, [R3+URZ+0x30830], R0 ;  /* 0x03083000030095a7 */ /* 0x000ea4000802007f */
[----:B--2---:R-:W-:Y:S05]  /*ea00*/  @!P1 BRA `(.L_x_5454) ;  /* 0xfffffffc00ec9947 */ /* 0x004fea000383ffff */
[----:B------:R-:W-:Y:S05]  /*ea10*/  BRA `(.L_x_5453) ;  /* 0xffffff2800e87947 */ /* 0x000fea000383ffff */
.L_x_5460:
[----:B-1----:R-:W-:-:S04]  /*ea20*/  IMAD.U32 R5, RZ, RZ, UR38 ;  /* 0x00000026ff057e24 */ /* 0x002fc8000f8e00ff */
[----:B------:R1:W2:Y:S03]  /*ea30*/  SYNCS.PHASECHK.TRANS64.TRYWAIT P1, [R5+URZ+0x30830], R2 ;  /* 0x03083002050075a7 */ /* 0x0002a6000802017f */
[----:B--2---:R-:W-:Y:S05]  /*ea40*/  @!P1 NANOSLEEP.SYNCS 0x989680 ;  /* 0x009896800000995d */ /* 0x004fea0003900000 */
[----:B------:R-:W2:Y:S02]  /*ea50*/  @!P1 SYNCS.PHASECHK.TRANS64 P1, [R5+URZ+0x30830], R2 ;  /* 0x03083002050095a7 */ /* 0x000ea4000802007f */
[----:B--2---:R-:W-:Y:S05]  /*ea60*/  @!P1 BRA `(.L_x_5460) ;  /* 0xfffffffc00ec9947 */ /* 0x004fea000383ffff */
[----:B------:R-:W-:Y:S05]  /*ea70*/  BRA `(.L_x_5459) ;  /* 0xffffff4c00e47947 */ /* 0x000fea000383ffff */
.L_x_5464:
[----:B---3--:R-:W-:-:S04]  /*ea80*/  IMAD.U32 R3, RZ, RZ, UR14 ;  /* 0x0000000eff037e24 */ /* 0x008fc8000f8e00ff */
[----:B------:R3:W4:Y:S03]  /*ea90*/  SYNCS.PHASECHK.TRANS64.TRYWAIT P1, [R3+URZ+0x30850], R0 ;  /* 0x03085000030075a7 */ /* 0x000726000802017f */
[----:B----4-:R-:W-:Y:S05]  /*eaa0*/  @!P1 NANOSLEEP.SYNCS 0x989680 ;  /* 0x009896800000995d */ /* 0x010fea0003900000 */
[----:B------:R-:W4:Y:S02]  /*eab0*/  @!P1 SYNCS.PHASECHK.TRANS64 P1, [R3+URZ+0x30850], R0 ;  /* 0x03085000030095a7 */ /* 0x000f24000802007f */
[----:B----4-:R-:W-:Y:S05]  /*eac0*/  @!P1 BRA `(.L_x_5464) ;  /* 0xfffffffc00ec9947 */ /* 0x010fea000383ffff */
[----:B------:R-:W-:Y:S05]  /*ead0*/  BRA `(.L_x_5463) ;  /* 0xffffff5800787947 */ /* 0x000fea000383ffff */
.L_x_5472:
[----:B-1----:R-:W-:-:S04]  /*eae0*/  MOV R5, UR38 ;  /* 0x0000002600057c02 */ /* 0x002fc80008000f00 */
[----:B------:R1:W2:Y:S03]  /*eaf0*/  SYNCS.PHASECHK.TRANS64.TRYWAIT P1, [R5+URZ+0x30830], R2 ;  /* 0x03083002050075a7 */ /* 0x0002a6000802017f */
[----:B--2---:R-:W-:Y:S05]  /*eb00*/  @!P1 NANOSLEEP.SYNCS 0x989680 ;  /* 0x009896800000995d */ /* 0x004fea0003900000 */
[----:B------:R-:W2:Y:S02]  /*eb10*/  @!P1 SYNCS.PHASECHK.TRANS64 P1, [R5+URZ+0x30830], R2 ;  /* 0x03083002050095a7 */ /* 0x000ea4000802007f */
[----:B--2---:R-:W-:Y:S05]  /*eb20*/  @!P1 BRA `(.L_x_5472) ;  /* 0xfffffffc00ec9947 */ /* 0x004fea000383ffff */
[----:B------:R-:W-:Y:S05]  /*eb30*/  BRA `(.L_x_5471) ;  /* 0xffffff7400307947 */ /* 0x000fea000383ffff */
.L_x_5476:
[----:B---3--:R-:W-:-:S04]  /*eb40*/  IMAD.U32 R3, RZ, RZ, UR5 ;  /* 0x00000005ff037e24 */ /* 0x008fc8000f8e00ff */
[----:B------:R3:W4:Y:S03]  /*eb50*/  SYNCS.PHASECHK.TRANS64.TRYWAIT P1, [R3+URZ+0x30850], R0 ;  /* 0x03085000030075a7 */ /* 0x000726000802017f */
[----:B----4-:R-:W-:Y:S05]  /*eb60*/  @!P1 NANOSLEEP.SYNCS 0x989680 ;  /* 0x009896800000995d */ /* 0x010fea0003900000 */
[----:B------:R-:W4:Y:S02]  /*eb70*/  @!P1 SYNCS.PHASECHK.TRANS64 P1, [R3+URZ+0x30850], R0 ;  /* 0x03085000030095a7 */ /* 0x000f24000802007f */
[----:B----4-:R-:W-:Y:S05]  /*eb80*/  @!P1 BRA `(.L_x_5476) ;  /* 0xfffffffc00ec9947 */ /* 0x010fea000383ffff */
[----:B------:R-:W-:Y:S05]  /*eb90*/  BRA `(.L_x_5475) ;  /* 0xffffff7c00c47947 */ /* 0x000fea000383ffff */
.L_x_5483:
[----:B-1----:R-:W-:-:S04]  /*eba0*/  IMAD.U32 R3, RZ, RZ, UR5 ;  /* 0x00000005ff037e24 */ /* 0x002fc8000f8e00ff */
[----:B------:R1:W2:Y:S03]  /*ebb0*/  SYNCS.PHASECHK.TRANS64.TRYWAIT P1, [R3+URZ+0x30850], R0 ;  /* 0x03085000030075a7 */ /* 0x0002a6000802017f */
[----:B--2---:R-:W-:Y:S05]  /*ebc0*/  @!P1 NANOSLEEP.SYNCS 0x989680 ;  /* 0x009896800000995d */ /* 0x004fea0003900000 */
[----:B------:R-:W2:Y:S02]  /*ebd0*/  @!P1 SYNCS.PHASECHK.TRANS64 P1, [R3+URZ+0x30850], R0 ;  /* 0x03085000030095a7 */ /* 0x000ea4000802007f */
[----:B--2---:R-:W-:Y:S05]  /*ebe0*/  @!P1 BRA `(.L_x_5483) ;  /* 0xfffffffc00ec9947 */ /* 0x004fea000383ffff */
[----:B------:R-:W-:Y:S05]  /*ebf0*/  BRA `(.L_x_5482) ;  /* 0xffffff9400dc7947 */ /* 0x000fea000383ffff */
.L_x_5495:
[----:B------:R-:W-:Y:S01]  /*ec00*/  IMAD.MOV.U32 R13, RZ, RZ, R18 ;  /* 0x000000ffff0d7224 */ /* 0x000fe200078e0012 */
[----:B------:R-:W-:Y:S01]  /*ec10*/  MOV R12, RZ ;  /* 0x000000ff000c7202 */ /* 0x000fe20000000f00 */
[----:B------:R-:W-:Y:S02]  /*ec20*/  IMAD.MOV.U32 R11, RZ, RZ, 0x1f ;  /* 0x0000001fff0b7424 */ /* 0x000fe400078e00ff */
[----:B------:R-:W-:-:S07]  /*ec30*/  IMAD.MOV.U32 R15, RZ, RZ, -0x1 ;  /* 0xffffffffff0f7424 */ /* 0x000fce00078e00ff */
[----:B-----5:R-:W-:Y:S05]  /*ec40*/  WARPSYNC.COLLECTIVE R15, `(.L_x_5536) ;  /* 0x000000000f087348 */ /* 0x020fea0003c00000 */
[----:B------:R0:W1:Y:S02]  /*ec50*/  SHFL.IDX P6, R14, R13, R12, R11 ;  /* 0x0000000c0d0e7389 */ /* 0x00006400000c000b */
[----:B01---5:R-:W-:Y:S01]  /*ec60*/  ENDCOLLECTIVE ;  /* 0x000000000000791b */ /* 0x023fe20003800000 */
.L_x_5536:
[----:B------:R-:W-:Y:S05]  /*ec70*/  BRA `(.L_x_5537) ;  /* 0xffffffcc009c7947 */ /* 0x000fea000383ffff */
.L_x_5497:
[----:B0-----:R-:W-:-:S04]  /*ec80*/  IMAD.U32 R3, RZ, RZ, UR46 ;  /* 0x0000002eff037e24 */ /* 0x001fc8000f8e00ff */
[----:B------:R0:W1:Y:S03]  /*ec90*/  SYNCS.PHASECHK.TRANS64.TRYWAIT P0, [R3+URZ+0x30840], R2 ;  /* 0x03084002030075a7 */ /* 0x000066000800017f */
[----:B-1----:R-:W-:Y:S05]  /*eca0*/  @!P0 NANOSLEEP.SYNCS 0x989680 ;  /* 0x009896800000895d */ /* 0x002fea0003900000 */
[----:B------:R-:W1:Y:S02]  /*ecb0*/  @!P0 SYNCS.PHASECHK.TRANS64 P0, [R3+URZ+0x30840], R2 ;  /* 0x03084002030085a7 */ /* 0x000e64000800007f */
[----:B-1----:R-:W-:Y:S05]  /*ecc0*/  @!P0 BRA `(.L_x_5497) ;  /* 0xfffffffc00ec8947 */ /* 0x002fea000383ffff */
[----:B------:R-:W-:Y:S05]  /*ecd0*/  BRA `(.L_x_5538) ;  /* 0xffffffd0002c7947 */ /* 0x000fea000383ffff */
.L_x_5498:
        /* <DEDUP_REMOVED lines=8> */
.L_x_5540:
[----:B------:R-:W-:Y:S05]  /*ed60*/  BSYNC B0 ;  /* 0x0000000000007941 */ /* 0x000fea0003800000 */
.L_x_5539:
[----:B------:R-:W-:Y:S01]  /*ed70*/  IMAD.MOV.U32 R13, RZ, RZ, R0 ;  /* 0x000000ffff0d7224 */ /* 0x000fe200078e0000 */
[----:B------:R-:W-:Y:S01]  /*ed80*/  MOV R15, 0xffffffff ;  /* 0xffffffff000f7802 */ /* 0x000fe20000000f00 */
[----:B------:R-:W-:Y:S01]  /*ed90*/  IMAD.MOV.U32 R12, RZ, RZ, RZ ;  /* 0x000000ffff0c7224 */ /* 0x000fe200078e00ff */
[----:B------:R-:W-:Y:S01]  /*eda0*/  MOV R3, R14 ;  /* 0x0000000e00037202 */ /* 0x000fe20000000f00 */
[----:B------:R-:W-:Y:S01]  /*edb0*/  IMAD.MOV.U32 R11, RZ, RZ, 0x181f ;  /* 0x0000181fff0b7424 */ /* 0x000fe200078e00ff */
[----:B------:R-:W-:-:S07]  /*edc0*/  @P0 LEA R9, R30, UR46, 0x1 ;  /* 0x0000002e1e090c11 */ /* 0x000fce000f8e08ff */
[----:B------:R-:W-:Y:S05]  /*edd0*/  WARPSYNC.COLLECTIVE R15, `(.L_x_5541) ;  /* 0x000000000f087348 */ /* 0x000fea0003c00000 */
[----:B------:R0:W1:Y:S02]  /*ede0*/  SHFL.IDX P6, R14, R13, R12, R11 ;  /* 0x0000000c0d0e7389 */ /* 0x00006400000c000b */
[----:B01----:R-:W-:Y:S01]  /*edf0*/  ENDCOLLECTIVE ;  /* 0x000000000000791b */ /* 0x003fe20003800000 */
.L_x_5541:
[----:B------:R-:W-:Y:S02]  /*ee00*/  IMAD.MOV.U32 R13, RZ, RZ, R7 ;  /* 0x000000ffff0d7224 */ /* 0x000fe400078e0007 */
[----:B------:R-:W-:Y:S02]  /*ee10*/  IMAD.MOV.U32 R12, RZ, RZ, 0x1 ;  /* 0x00000001ff0c7424 */ /* 0x000fe400078e00ff */
[----:B------:R-:W-:-:S07]  /*ee20*/  IMAD.MOV.U32 R2, RZ, RZ, R14 ;  /* 0x000000ffff027224 */ /* 0x000fce00078e000e */
[----:B------:R-:W-:Y:S05]  /*ee30*/  WARPSYNC.COLLECTIVE R15, `(.L_x_5542) ;  /* 0x000000000f087348 */ /* 0x000fea0003c00000 */
[----:B------:R0:W1:Y:S02]  /*ee40*/  SHFL.IDX P6, R14, R13, R12, R11 ;  /* 0x0000000c0d0e7389 */ /* 0x00006400000c000b */
[----:B01----:R-:W-:Y:S01]  /*ee50*/  ENDCOLLECTIVE ;  /* 0x000000000000791b */ /* 0x003fe20003800000 */
.L_x_5542:
        /* <DEDUP_REMOVED lines=13> */
.L_x_5543:
[----:B------:R-:W-:Y:S01]  /*ef30*/  @P0 LEA R21, R30, UR46, 0x1 ;  /* 0x0000002e1e150c11 */ /* 0x000fe2000f8e08ff */
[----:B------:R-:W-:Y:S01]  /*ef40*/  IMAD.MOV.U32 R13, RZ, RZ, R7 ;  /* 0x000000ffff0d7224 */ /* 0x000fe200078e0007 */
[----:B------:R-:W-:Y:S01]  /*ef50*/  MOV R12, 0x2 ;  /* 0x00000002000c7802 */ /* 0x000fe20000000f00 */
[----:B------:R-:W-:-:S07]  /*ef60*/  IMAD.MOV.U32 R4, RZ, RZ, R14 ;  /* 0x000000ffff047224 */ /* 0x000fce00078e000e */
[----:B------:R-:W-:Y:S05]  /*ef70*/  WARPSYNC.COLLECTIVE R15, `(.L_x_5544) ;  /* 0x000000000f087348 */ /* 0x000fea0003c00000 */
[----:B------:R0:W1:Y:S02]  /*ef80*/  SHFL.IDX P6, R14, R13, R12, R11 ;  /* 0x0000000c0d0e7389 */ /* 0x00006400000c000b */
[----:B01----:R-:W-:Y:S01]  /*ef90*/  ENDCOLLECTIVE ;  /* 0x000000000000791b */ /* 0x003fe20003800000 */
.L_x_5544:
        /* <DEDUP_REMOVED lines=13> */
.L_x_5545:
        /* <DEDUP_REMOVED lines=8> */
.L_x_5546:
[----:B------:R-:W-:-:S05]  /*f0f0*/  @P0 IMAD.WIDE.U32 R2, R23, 0x2, R2 ;  /* 0x0000000217020825 */ /* 0x000fca00078e0002 */
[----:B------:R-:W-:Y:S01]  /*f100*/  @!PT LDS RZ, [RZ] ;  /* 0x00000000fffff984 */ /* 0x000fe20000000800 */
[----:B------:R-:W-:Y:S01]  /*f110*/  @!PT LDS RZ, [RZ] ;  /* 0x00000000fffff984 */ /* 0x000fe20000000800 */
[----:B------:R-:W-:Y:S01]  /*f120*/  @!PT LDS RZ, [RZ] ;  /* 0x00000000fffff984 */ /* 0x000fe20000000800 */
[----:B------:R0:W-:Y:S04]  /*f130*/  @P0 LDGSTS.E.BYPASS.LTC128B.128 [R25+0x1f400], desc[UR36][R2.64], !P3 ;  /* 0x1f40000002190fae */ /* 0x0001e8000d901d64 */
[----:B------:R0:W-:Y:S01]  /*f140*/  @P0 LDGSTS.E.BYPASS.LTC128B.128 [R25+0x22400], desc[UR36][R2.64+0x80], !P2 ;  /* 0x2240008002190fae */ /* 0x0001e2000d101d64 */
[----:B------:R-:W-:-:S03]  /*f150*/  MOV R13, R0 ;  /* 0x00000000000d7202 */ /* 0x000fc60000000f00 */
[----:B------:R0:W-:Y:S01]  /*f160*/  @P0 LDGSTS.E.BYPASS.LTC128B.128 [R25+0x25400], desc[UR36][R2.64+0x100], !P1 ;  /* 0x2540010002190fae */ /* 0x0001e2000c901d64 */
[----:B------:R-:W-:Y:S01]  /*f170*/  ISETP.GE.AND P0, PT, R6, 0x31, PT ;  /* 0x000000310600780c */ /* 0x000fe20003f06270 */
[----:B------:R-:W-:-:S12]  /*f180*/  IMAD.MOV.U32 R9, RZ, RZ, R14 ;  /* 0x000000ffff097224 */ /* 0x000fd800078e000e */
[----:B0-----:R-:W-:Y:S05]  /*f190*/  WARPSYNC.COLLECTIVE R15, `(.L_x_5547) ;  /* 0x000000000f087348 */ /* 0x001fea0003c00000 */
[----:B------:R1:W2:Y:S02]  /*f1a0*/  SHFL.IDX P6, R14, R13, R12, R11 ;  /* 0x0000000c0d0e7389 */ /* 0x0002a400000c000b */
[----:B012---:R-:W-:Y:S01]  /*f1b0*/  ENDCOLLECTIVE ;  /* 0x000000000000791b */ /* 0x007fe20003800000 */
.L_x_5547:
[----:B------:R-:W-:Y:S01]  /*f1c0*/  IMAD.MOV.U32 R5, RZ, RZ, R9 ;  /* 0x000000ffff057224 */ /* 0x000fe200078e0009 */
[----:B------:R-:W-:Y:S02]  /*f1d0*/  @P0 LEA R9, R30, UR46, 0x1 ;  /* 0x0000002e1e090c11 */ /* 0x000fe4000f8e08ff */
[----:B------:R-:W-:Y:S01]  /*f1e0*/  MOV R13, R7 ;  /* 0x00000007000d7202 */ /* 0x000fe20000000f00 */
[----:B------:R-:W-:Y:S02]  /*f1f0*/  IMAD.MOV.U32 R12, RZ, RZ, 0x4 ;  /* 0x00000004ff0c7424 */ /* 0x000fe400078e00ff */
[----:B------:R-:W-:-:S07]  /*f200*/  IMAD.MOV.U32 R10, RZ, RZ, R14 ;  /* 0x000000ffff0a7224 */ /* 0x000fce00078e000e */
[----:B------:R-:W-:Y:S05]  /*f210*/  WARPSYNC.COLLECTIVE R15, `(.L_x_5548) ;  /* 0x000000000f087348 */ /* 0x000fea0003c00000 */
[----:B------:R0:W1:Y:S02]  /*f220*/  SHFL.IDX P6, R14, R13, R12, R11 ;  /* 0x0000000c0d0e7389 */ /* 0x00006400000c000b */
[----:B01----:R-:W-:Y:S01]  /*f230*/  ENDCOLLECTIVE ;  /* 0x000000000000791b */ /* 0x003fe20003800000 */
.L_x_5548:
        /* <DEDUP_REMOVED lines=14> */
.L_x_5549:
[----:B------:R-:W-:Y:S01]  /*f320*/  IMAD.MOV.U32 R3, RZ, RZ, R8 ;  /* 0x000000ffff037224 */ /* 0x000fe200078e0008 */
[----:B------:R-:W-:Y:S01]  /*f330*/  @P0 LEA R21, R30, UR46, 0x1 ;  /* 0x0000002e1e150c11 */ /* 0x000fe2000f8e08ff */
[----:B------:R-:W-:Y:S02]  /*f340*/  IMAD.MOV.U32 R13, RZ, RZ, R7 ;  /* 0x000000ffff0d7224 */ /* 0x000fe400078e0007 */
[----:B------:R-:W-:Y:S01]  /*f350*/  IMAD.MOV.U32 R12, RZ, RZ, 0x5 ;  /* 0x00000005ff0c7424 */ /* 0x000fe200078e00ff */
[----:B------:R-:W-:-:S07]  /*f360*/  MOV R2, R14 ;  /* 0x0000000e00027202 */ /* 0x000fce0000000f00 */
[----:B------:R-:W-:Y:S05]  /*f370*/  WARPSYNC.COLLECTIVE R15, `(.L_x_5550) ;  /* 0x000000000f087348 */ /* 0x000fea0003c00000 */
[----:B------:R0:W1:Y:S02]  /*f380*/  SHFL.IDX P6, R14, R13, R12, R11 ;  /* 0x0000000c0d0e7389 */ /* 0x00006400000c000b */
[----:B01----:R-:W-:Y:S01]  /*f390*/  ENDCOLLECTIVE ;  /* 0x000000000000791b */ /* 0x003fe20003800000 */
.L_x_5550:
        /* <DEDUP_REMOVED lines=8> */
[----:B------:R-:W-:-:S07]  /*f420*/  MOV R7, R14 ;  /* 0x0000000e00077202 */ /* 0x000fce0000000f00 */
[----:B0-----:R-:W-:Y:S05]  /*f430*/  WARPSYNC.COLLECTIVE R15, `(.L_x_5551) ;  /* 0x000000000f087348 */ /* 0x001fea0003c00000 */
[----:B------:R1:W2:Y:S02]  /*f440*/  SHFL.IDX P6, R14, R13, R12, R11 ;  /* 0x0000000c0d0e7389 */ /* 0x0002a400000c000b */
[----:B012---:R-:W-:Y:S01]  /*f450*/  ENDCOLLECTIVE ;  /* 0x000000000000791b */ /* 0x007fe20003800000 */
.L_x_5551:
[----:B------:R-:W-:Y:S05]  /*f460*/  BRA `(.L_x_5552) ;  /* 0xffffffcc00907947 */ /* 0x000fea000383ffff */
.L_x_5501:
[----:B------:R-:W-:Y:S01]  /*f470*/  IMAD.MOV.U32 R13, RZ, RZ, R8 ;  /* 0x000000ffff0d7224 */ /* 0x000fe200078e0008 */
[----:B------:R-:W-:Y:S01]  /*f480*/  MOV R11, 0x181f ;  /* 0x0000181f000b7802 */ /* 0x000fe20000000f00 */
[----:B------:R-:W-:Y:S02]  /*f490*/  IMAD.MOV.U32 R12, RZ, RZ, RZ ;  /* 0x000000ffff0c7224 */ /* 0x000fe400078e00ff */
[----:B------:R-:W-:Y:S02]  /*f4a0*/  IMAD.MOV.U32 R15, RZ, RZ, -0x1 ;  /* 0xffffffffff0f7424 */ /* 0x000fe400078e00ff */
[----:B------:R-:W-:-:S07]  /*f4b0*/  IMAD.U32 R7, RZ, RZ, UR48 ;  /* 0x00000030ff077e24 */ /* 0x000fce000f8e00ff */
[----:B------:R-:W-:Y:S05]  /*f4c0*/  WARPSYNC.COLLECTIVE R15, `(.L_x_5553) ;  /* 0x000000000f087348 */ /* 0x000fea0003c00000 */
[----:B------:R0:W1:Y:S02]  /*f4d0*/  SHFL.IDX P6, R14, R13, R12, R11 ;  /* 0x0000000c0d0e7389 */ /* 0x00006400000c000b */
[----:B01----:R-:W-:Y:S01]  /*f4e0*/  ENDCOLLECTIVE ;  /* 0x000000000000791b */ /* 0x003fe20003800000 */
.L_x_5553:
[----:B------:R-:W-:-:S04]  /*f4f0*/  IMAD R7, R7, 0x80, R27 ;  /* 0x0000008007077824 */ /* 0x000fc800078e021b */
[----:B------:R-:W-:Y:S02]  /*f500*/  VIADD R5, R7, 0x10 ;  /* 0x0000001007057836 */ /* 0x000fe40000000000 */
[----:B------:R-:W-:Y:S02]  /*f510*/  IMAD.MOV.U32 R13, RZ, RZ, R6 ;  /* 0x000000ffff0d7224 */ /* 0x000fe400078e0006 */
[----:B------:R-:W-:-:S07]  /*f520*/  IMAD.MOV.U32 R3, RZ, RZ, R14 ;  /* 0x000000ffff037224 */ /* 0x000fce00078e000e */
[----:B------:R-:W-:Y:S05]  /*f530*/  WARPSYNC.COLLECTIVE R15, `(.L_x_5554) ;  /* 0x000000000f087348 */ /* 0x000fea0003c00000 */
[----:B------:R0:W1:Y:S02]  /*f540*/  SHFL.IDX P6, R14, R13, R12, R11 ;  /* 0x0000000c0d0e7389 */ /* 0x00006400000c000b */
[----:B01----:R-:W-:Y:S01]  /*f550*/  ENDCOLLECTIVE ;  /* 0x000000000000791b */ /* 0x003fe20003800000 */
.L_x_5554:
        /* <DEDUP_REMOVED lines=10> */
.L_x_5555:
        /* <DEDUP_REMOVED lines=13> */
.L_x_5556:
        /* <DEDUP_REMOVED lines=8> */
.L_x_5557:
        /* <DEDUP_REMOVED lines=8> */
[----:B------:R-:W-:Y:S02]  /*f7d0*/  ISETP.GE.AND P1, PT, R3, R0, PT ;  /* 0x000000000300720c */ /* 0x000fe40003f26270 */
[----:B------:R-:W-:-:S11]  /*f7e0*/  MOV R3, R14 ;  /* 0x0000000e00037202 */ /* 0x000fd60000000f00 */
[----:B0-----:R-:W-:Y:S05]  /*f7f0*/  WARPSYNC.COLLECTIVE R15, `(.L_x_5558) ;  /* 0x000000000f087348 */ /* 0x001fea0003c00000 */
[----:B------:R1:W2:Y:S02]  /*f800*/  SHFL.IDX P6, R14, R13, R12, R11 ;  /* 0x0000000c0d0e7389 */ /* 0x0002a400000c000b */
[----:B012---:R-:W-:Y:S01]  /*f810*/  ENDCOLLECTIVE ;  /* 0x000000000000791b */ /* 0x007fe20003800000 */
.L_x_5558:
        /* <DEDUP_REMOVED lines=8> */
.L_x_5559:
        /* <DEDUP_REMOVED lines=13> */
.L_x_5560:
        /* <DEDUP_REMOVED lines=8> */
.L_x_5561:
        /* <DEDUP_REMOVED lines=13> */
.L_x_5562:
        /* <DEDUP_REMOVED lines=8> */
.L_x_5563:
        /* <DEDUP_REMOVED lines=13> */
.L_x_5564:
        /* <DEDUP_REMOVED lines=8> */
.L_x_5565:
        /* <DEDUP_REMOVED lines=13> */
.L_x_5566:
[----:B------:R-:W-:Y:S01]  /*fd60*/  @!P1 LEA R9, R30, UR46, 0x1 ;  /* 0x0000002e1e099c11 */ /* 0x000fe2000f8e08ff */
[----:B------:R-:W-:Y:S01]  /*fd70*/  IMAD.MOV.U32 R13, RZ, RZ, R8 ;  /* 0x000000ffff0d7224 */ /* 0x000fe200078e0008 */
[----:B------:R-:W-:Y:S01]  /*fd80*/  MOV R12, 0x7 ;  /* 0x00000007000c7802 */ /* 0x000fe20000000f00 */
[----:B------:R-:W-:-:S07]  /*fd90*/  IMAD.MOV.U32 R2, RZ, RZ, R14 ;  /* 0x000000ffff027224 */ /* 0x000fce00078e000e */
[----:B------:R-:W-:Y:S05]  /*fda0*/  WARPSYNC.COLLECTIVE R15, `(.L_x_5567) ;  /* 0x000000000f087348 */ /* 0x000fea0003c00000 */
[----:B------:R0:W1:Y:S02]  /*fdb0*/  SHFL.IDX P6, R14, R13, R12, R11 ;  /* 0x0000000c0d0e7389 */ /* 0x00006400000c000b */
[----:B01----:R-:W-:Y:S01]  /*fdc0*/  ENDCOLLECTIVE ;  /* 0x000000000000791b */ /* 0x003fe20003800000 */
.L_x_5567:
        /* <DEDUP_REMOVED lines=12> */
.L_x_5568:
[----:B------:R-:W-:Y:S05]  /*fe90*/  BRA `(.L_x_5569) ;  /* 0xffffffcc00807947 */ /* 0x000fea000383ffff */
.L_x_5504:
[----:B0-----:R-:W-:-:S04]  /*fea0*/  IMAD.U32 R3, RZ, RZ, UR46 ;  /* 0x0000002eff037e24 */ /* 0x001fc8000f8e00ff */
[----:B------:R0:W1:Y:S03]  /*feb0*/  SYNCS.PHASECHK.TRANS64.TRYWAIT P0, [R3+URZ+0x30820], R0 ;  /* 0x03082000030075a7 */ /* 0x000066000800017f */
[----:B-1----:R-:W-:Y:S05]  /*fec0*/  @!P0 NANOSLEEP.SYNCS 0x989680 ;  /* 0x009896800000895d */ /* 0x002fea0003900000 */
[----:B------:R-:W1:Y:S02]  /*fed0*/  @!P0 SYNCS.PHASECHK.TRANS64 P0, [R3+URZ+0x30820], R0 ;  /* 0x03082000030085a7 */ /* 0x000e64000800007f */
[----:B-1----:R-:W-:Y:S05]  /*fee0*/  @!P0 BRA `(.L_x_5504) ;  /* 0xfffffffc00ec8947 */ /* 0x002fea000383ffff */
[----:B------:R-:W-:Y:S05]  /*fef0*/  BRA `(.L_x_5570) ;  /* 0xffffffcc00cc7947 */ /* 0x000fea000383ffff */
.L_x_5508:
[----:B0-----:R0:W1:Y:S02]  /*ff00*/  SYNCS.PHASECHK.TRANS64.TRYWAIT P0, [R19+URZ+0x30840], R2 ;  /* 0x03084002130075a7 */ /* 0x001064000800017f */
[----:B-1----:R-:W-:Y:S05]  /*ff10*/  @!P0 NANOSLEEP.SYNCS 0x989680 ;  /* 0x009896800000895d */ /* 0x002fea0003900000 */
[----:B------:R-:W1:Y:S02]  /*ff20*/  @!P0 SYNCS.PHASECHK.TRANS64 P0, [R19+URZ+0x30840], R2 ;  /* 0x03084002130085a7 */ /* 0x000e64000800007f */
[----:B-1----:R-:W-:Y:S05]  /*ff30*/  @!P0 BRA `(.L_x_5508) ;  /* 0xfffffffc00f08947 */ /* 0x002fea000383ffff */
[----:B------:R-:W-:Y:S05]  /*ff40*/  BRA `(.L_x_5571) ;  /* 0xffffffd000b07947 */ /* 0x000fea000383ffff */
.L_x_5509:
        /* <DEDUP_REMOVED lines=8> */
.L_x_5573:
[----:B------:R-:W-:Y:S05]  /*ffd0*/  BSYNC B1 ;  /* 0x0000000000017941 */ /* 0x000fea0003800000 */
.L_x_5572:
[----:B------:R-:W-:Y:S01]  /*ffe0*/  IMAD.MOV.U32 R13, RZ, RZ, R21 ;  /* 0x000000ffff0d7224 */ /* 0x000fe200078e0015 */
[----:B------:R-:W-:Y:S01]  /*fff0*/  MOV R3, R14 ;  /* 0x0000000e00037202 */ /* 0x000fe20000000f00 */
[----:B------:R-:W-:Y:S01]  /*10000*/  IMAD.MOV.U32 R12, RZ, RZ, RZ ;  /* 0x000000ffff0c7224 */ /* 0x000fe200078e00ff */
[----:B------:R-:W-:Y:S01]  /*10010*/  SHF.L.U32 R8, R23, 0x1, RZ ;  /* 0x0000000117087819 */ /* 0x000fe200000006ff */
[----:B------:R-:W-:Y:S01]  /*10020*/  IMAD.MOV.U32 R11, RZ, RZ, 0x181f ;  /* 0x0000181fff0b7424 */ /* 0x000fe200078e00ff */
[----:B------:R-:W-:Y:S01]  /*10030*/  P2R R6, PR, RZ, 0x2 ;  /* 0x00000002ff067803 */ /* 0x000fe20000000000 */
[----:B------:R-:W-:Y:S01]  /*10040*/  IMAD.MOV.U32 R15, RZ, RZ, -0x1 ;  /* 0xffffffffff0f7424 */ /* 0x000fe200078e00ff */
[----:B------:R-:W-:Y:S02]  /*10050*/  LOP3.LUT P1, RZ, R16, 0x4, RZ, 0xc0, !PT ;  /* 0x0000000410ff7812 */ /* 0x000fe4000782c0ff */
[----:B------:R-:W-:-:S11]  /*10060*/  LEA R22, R22, UR46, 0x1 ;  /* 0x0000002e16167c11 */ /* 0x000fd6000f8e08ff */
[----:B------:R-:W-:Y:S05]  /*10070*/  WARPSYNC.COLLECTIVE R15, `(.L_x_5574) ;  /* 0x000000000f087348 */ /* 0x000fea0003c00000 */
[----:B------:R0:W1:Y:S02]  /*10080*/  SHFL.IDX P6, R14, R13, R12, R11 ;  /* 0x0000000c0d0e7389 */ /* 0x00006400000c000b */
[----:B01----:R-:W-:Y:S01]  /*10090*/  ENDCOLLECTIVE ;  /* 0x000000000000791b */ /* 0x003fe20003800000 */
.L_x_5574:
[----:B------:R-:W-:Y:S01]  /*100a0*/  IMAD.MOV.U32 R13, RZ, RZ, R24 ;  /* 0x000000ffff0d7224 */ /* 0x000fe200078e0018 */
[----:B------:R-:W-:Y:S02]  /*100b0*/  MOV R12, 0x1 ;  /* 0x00000001000c7802 */ /* 0x000fe40000000f00 */
[----:B------:R-:W-:-:S13]  /*100c0*/  IADD3 R2, P0, R14, R8, RZ ;  /* 0x000000080e027210 */ /* 0x000fda0007f1e0ff */
[----:B------:R-:W-:Y:S05]  /*100d0*/  WARPSYNC.COLLECTIVE R15, `(.L_x_5575) ;  /* 0x000000000f087348 */ /* 0x000fea0003c00000 */
[----:B------:R0:W1:Y:S02]  /*100e0*/  SHFL.IDX P6, R14, R13, R12, R11 ;  /* 0x0000000c0d0e7389 */ /* 0x00006400000c000b */
[----:B01----:R-:W-:Y:S01]  /*100f0*/  ENDCOLLECTIVE ;  /* 0x000000000000791b */ /* 0x003fe20003800000 */
.L_x_5575:
        /* <DEDUP_REMOVED lines=12> */
.L_x_5576:
[----:B------:R-:W-:Y:S01]  /*101c0*/  MOV R13, R24 ;  /* 0x00000018000d7202 */ /* 0x000fe20000000f00 */
[----:B------:R-:W-:Y:S01]  /*101d0*/  IMAD.MOV.U32 R12, RZ, RZ, 0x2 ;  /* 0x00000002ff0c7424 */ /* 0x000fe200078e00ff */
[----:B------:R-:W-:-:S13]  /*101e0*/  IADD3 R2, P0, R14, R8, RZ ;  /* 0x000000080e027210 */ /* 0x000fda0007f1e0ff */
[----:B------:R-:W-:Y:S05]  /*101f0*/  WARPSYNC.COLLECTIVE R15, `(.L_x_5577) ;  /* 0x000000000f087348 */ /* 0x000fea0003c00000 */
[----:B------:R0:W1:Y:S02]  /*10200*/  SHFL.IDX P6, R14, R13, R12, R11 ;  /* 0x0000000c0d0e7389 */ /* 0x00006400000c000b */
[----:B01----:R-:W-:Y:S01]  /*10210*/  ENDCOLLECTIVE ;  /* 0x000000000000791b */ /* 0x003fe20003800000 */
.L_x_5577:
        /* <DEDUP_REMOVED lines=12> */
.L_x_5578:
[----:B------:R-:W-:Y:S01]  /*102e0*/  IMAD.MOV.U32 R13, RZ, RZ, R24 ;  /* 0x000000ffff0d7224 */ /* 0x000fe200078e0018 */
[----:B------:R-:W-:Y:S02]  /*102f0*/  MOV R12, 0x3 ;  /* 0x00000003000c7802 */ /* 0x000fe40000000f00 */
[----:B------:R-:W-:-:S07]  /*10300*/  MOV R10, R14 ;  /* 0x0000000e000a7202 */ /* 0x000fce0000000f00 */
[----:B------:R-:W-:Y:S05]  /*10310*/  WARPSYNC.COLLECTIVE R15, `(.L_x_5579) ;  /* 0x000000000f087348 */ /* 0x000fea0003c00000 */
[----:B------:R0:W1:Y:S02]  /*10320*/  SHFL.IDX P6, R14, R13, R12, R11 ;  /* 0x0000000c0d0e7389 */ /* 0x00006400000c000b */
[----:B01----:R-:W-:Y:S01]  /*10330*/  ENDCOLLECTIVE ;  /* 0x000000000000791b */ /* 0x003fe20003800000 */
.L_x_5579:
        /* <DEDUP_REMOVED lines=13> */
.L_x_5580:
[----:B------:R-:W-:Y:S01]  /*10410*/  IMAD.MOV.U32 R13, RZ, RZ, R24 ;  /* 0x000000ffff0d7224 */ /* 0x000fe200078e0018 */
[----:B------:R-:W-:Y:S02]  /*10420*/  MOV R12, 0x4 ;  /* 0x00000004000c7802 */ /* 0x000fe40000000f00 */
[----:B------:R-:W-:-:S07]  /*10430*/  MOV R2, R14 ;  /* 0x0000000e00027202 */ /* 0x000fce0000000f00 */
[----:B------:R-:W-:Y:S05]  /*10440*/  WARPSYNC.COLLECTIVE R15, `(.L_x_5581) ;  /* 0x000000000f087348 */ /* 0x000fea0003c00000 */
[----:B------:R0:W1:Y:S02]  /*10450*/  SHFL.IDX P6, R14, R13, R12, R11 ;  /* 0x0000000c0d0e7389 */ /* 0x00006400000c000b */
[----:B01----:R-:W-:Y:S01]  /*10460*/  ENDCOLLECTIVE ;  /* 0x000000000000791b */ /* 0x003fe20003800000 */
.L_x_5581:
        /* <DEDUP_REMOVED lines=13> */
.L_x_5582:
[----:B------:R-:W-:Y:S01]  /*10540*/  IMAD.MOV.U32 R13, RZ, RZ, R24 ;  /* 0x000000ffff0d7224 */ /* 0x000fe200078e0018 */
[----:B------:R-:W-:Y:S02]  /*10550*/  MOV R12, 0x5 ;  /* 0x00000005000c7802 */ /* 0x000fe40000000f00 */
[----:B------:R-:W-:-:S07]  /*10560*/  MOV R2, R14 ;  /* 0x0000000e00027202 */ /* 0x000fce0000000f00 */
[----:B------:R-:W-:Y:S05]  /*10570*/  WARPSYNC.COLLECTIVE R15, `(.L_x_5583) ;  /* 0x000000000f087348 */ /* 0x000fea0003c00000 */
[----:B------:R0:W1:Y:S02]  /*10580*/  SHFL.IDX P6, R14, R13, R12, R11 ;  /* 0x0000000c0d0e7389 */ /* 0x00006400000c000b */
[----:B01----:R-:W-:Y:S01]  /*10590*/  ENDCOLLECTIVE ;  /* 0x000000000000791b */ /* 0x003fe20003800000 */
.L_x_5583:
        /* <DEDUP_REMOVED lines=14> */
.L_x_5584:
[----:B------:R-:W-:Y:S05]  /*10680*/  BRA `(.L_x_5585) ;  /* 0xffffffcc00fc7947 */ /* 0x000fea000383ffff */
.L_x_5514:
[----:B0-----:R0:W2:Y:S02]  /*10690*/  SYNCS.PHASECHK.TRANS64.TRYWAIT P0, [R6+URZ+0x30860], R3 ;  /* 0x03086003060075a7 */ /* 0x0010a4000800017f */
[----:B--2---:R-:W-:Y:S05]  /*106a0*/  @!P0 NANOSLEEP.SYNCS 0x989680 ;  /* 0x009896800000895d */ /* 0x004fea0003900000 */
[----:B------:R-:W2:Y:S02]  /*106b0*/  @!P0 SYNCS.PHASECHK.TRANS64 P0, [R6+URZ+0x30860], R3 ;  /* 0x03086003060085a7 */ /* 0x000ea4000800007f */
[----:B--2---:R-:W-:Y:S05]  /*106c0*/  @!P0 BRA `(.L_x_5514) ;  /* 0xfffffffc00f08947 */ /* 0x004fea000383ffff */
[----:B------:R-:W-:Y:S05]  /*106d0*/  BRA `(.L_x_5586) ;  /* 0xffffffd000607947 */ /* 0x000fea000383ffff */
.L_x_5515:
        /* <DEDUP_REMOVED lines=8> */
.L_x_5588:
[----:B------:R-:W-:Y:S05]  /*10760*/  BSYNC B1 ;  /* 0x0000000000017941 */ /* 0x000fea0003800000 */
.L_x_5587:
        /* <DEDUP_REMOVED lines=9> */
.L_x_5589:
[----:B------:R-:W-:Y:S02]  /*10800*/  IMAD.MOV.U32 R13, RZ, RZ, R18 ;  /* 0x000000ffff0d7224 */ /* 0x000fe400078e0012 */
[----:B------:R-:W-:Y:S01]  /*10810*/  IMAD.MOV.U32 R12, RZ, RZ, 0x1 ;  /* 0x00000001ff0c7424 */ /* 0x000fe200078e00ff */
[----:B------:R-:W-:-:S13]  /*10820*/  IADD3 R2, P0, R14, R9, RZ ;  /* 0x000000090e027210 */ /* 0x000fda0007f1e0ff */
[----:B------:R-:W-:Y:S05]  /*10830*/  WARPSYNC.COLLECTIVE R15, `(.L_x_5590) ;  /* 0x000000000f087348 */ /* 0x000fea0003c00000 */
[----:B------:R0:W1:Y:S02]  /*10840*/  SHFL.IDX P6, R14, R13, R12, R11 ;  /* 0x0000000c0d0e7389 */ /* 0x00006400000c000b */
[----:B01----:R-:W-:Y:S01]  /*10850*/  ENDCOLLECTIVE ;  /* 0x000000000000791b */ /* 0x003fe20003800000 */
.L_x_5590:
        /* <DEDUP_REMOVED lines=12> */
.L_x_5591:
        /* <DEDUP_REMOVED lines=12> */
.L_x_5592:
        /* <DEDUP_REMOVED lines=12> */
.L_x_5593:
        /* <DEDUP_REMOVED lines=12> */
.L_x_5594:
        /* <DEDUP_REMOVED lines=12> */
.L_x_5595:
        /* <DEDUP_REMOVED lines=12> */
.L_x_5596:
        /* <DEDUP_REMOVED lines=12> */
.L_x_5597:
        /* <DEDUP_REMOVED lines=12> */
.L_x_5598:
        /* <DEDUP_REMOVED lines=12> */
.L_x_5599:
[----:B------:R-:W-:Y:S01]  /*10f20*/  @!PT LDS RZ, [RZ] ;  /* 0x00000000fffff984 */ /* 0x000fe20000000800 */
[----:B------:R-:W-:Y:S01]  /*10f30*/  @!PT LDS RZ, [RZ] ;  /* 0x00000000fffff984 */ /* 0x000fe20000000800 */
[----:B------:R-:W-:Y:S01]  /*10f40*/  @!PT LDS RZ, [RZ] ;  /* 0x00000000fffff984 */ /* 0x000fe20000000800 */
[----:B------:R0:W-:Y:S01]  /*10f50*/  LDGSTS.E.BYPASS.LTC128B.128 [R7+0x5400], desc[UR36][R2.64+0x80], !P0 ;  /* 0x0540008002077fae */ /* 0x0001e2000c101d64 */
[----:B------:R-:W-:-:S13]  /*10f60*/  ISETP.LT.OR P0, PT, R0, 0x41, P1 ;  /* 0x000000410000780c */ /* 0x000fda0000f01670 */
[----:B------:R0:W-:Y:S01]  /*10f70*/  LDGSTS.E.BYPASS.LTC128B.128 [R7+0x8400], desc[UR36][R2.64+0x100], !P0 ;  /* 0x0840010002077fae */ /* 0x0001e2000c101d64 */
[----:B------:R-:W-:Y:S05]  /*10f80*/  BRA `(.L_x_5600) ;  /* 0xffffffcc001c7947 */ /* 0x000fea000383ffff */
.L_x_5521:
[----:B0-----:R0:W1:Y:S02]  /*10f90*/  SYNCS.PHASECHK.TRANS64.TRYWAIT P0, [R0+URZ+0x30860], R3 ;  /* 0x03086003000075a7 */ /* 0x001064000800017f */
[----:B-1----:R-:W-:Y:S05]  /*10fa0*/  @!P0 NANOSLEEP.SYNCS 0x989680 ;  /* 0x009896800000895d */ /* 0x002fea0003900000 */
[----:B------:R-:W1:Y:S02]  /*10fb0*/  @!P0 SYNCS.PHASECHK.TRANS64 P0, [R0+URZ+0x30860], R3 ;  /* 0x03086003000085a7 */ /* 0x000e64000800007f */
[----:B-1----:R-:W-:Y:S05]  /*10fc0*/  @!P0 BRA `(.L_x_5521) ;  /* 0xfffffffc00f08947 */ /* 0x002fea000383ffff */
[----:B------:R-:W-:Y:S05]  /*10fd0*/  BRA `(.L_x_5601) ;  /* 0xffffffd000187947 */ /* 0x000fea000383ffff */
.L_x_5522:
        /* <DEDUP_REMOVED lines=8> */
.L_x_5603:
[----:B------:R-:W-:Y:S05]  /*11060*/  BSYNC B0 ;  /* 0x0000000000007941 */ /* 0x000fea0003800000 */
.L_x_5602:
        /* <DEDUP_REMOVED lines=9> */
.L_x_5604:
        /* <DEDUP_REMOVED lines=13> */
.L_x_5605:
        /* <DEDUP_REMOVED lines=15> */
.L_x_5606:
[----:B------:R-:W-:Y:S02]  /*112c0*/  IMAD.MOV.U32 R3, RZ, RZ, R6 ;  /* 0x000000ffff037224 */ /* 0x000fe400078e0006 */
[----:B------:R-:W-:Y:S01]  /*112d0*/  IMAD.MOV.U32 R13, RZ, RZ, R18 ;  /* 0x000000ffff0d7224 */ /* 0x000fe200078e0012 */
[----:B------:R-:W-:Y:S02]  /*112e0*/  MOV R12, 0x2 ;  /* 0x00000002000c7802 */ /* 0x000fe40000000f00 */
[----:B------:R-:W-:-:S07]  /*112f0*/  MOV R2, R14 ;  /* 0x0000000e00027202 */ /* 0x000fce0000000f00 */
[----:B------:R-:W-:Y:S05]  /*11300*/  WARPSYNC.COLLECTIVE R15, `(.L_x_5607) ;  /* 0x000000000f087348 */ /* 0x000fea0003c00000 */
[----:B------:R0:W1:Y:S02]  /*11310*/  SHFL.IDX P6, R14, R13, R12, R11 ;  /* 0x0000000c0d0e7389 */ /* 0x00006400000c000b */
[----:B01----:R-:W-:Y:S01]  /*11320*/  ENDCOLLECTIVE ;  /* 0x000000000000791b */ /* 0x003fe20003800000 */
.L_x_5607:
        /* <DEDUP_REMOVED lines=15> */
.L_x_5608:
[----:B------:R-:W-:Y:S01]  /*11420*/  IMAD.MOV.U32 R3, RZ, RZ, R7 ;  /* 0x000000ffff037224 */ /* 0x000fe200078e0007 */
[----:B------:R-:W-:Y:S01]  /*11430*/  MOV R13, R18 ;  /* 0x00000012000d7202 */ /* 0x000fe20000000f00 */
[----:B------:R-:W-:Y:S01]  /*11440*/  IMAD.MOV.U32 R12, RZ, RZ, 0x3 ;  /* 0x00000003ff0c7424 */ /* 0x000fe200078e00ff */
[----:B------:R-:W-:-:S07]  /*11450*/  MOV R8, R14 ;  /* 0x0000000e00087202 */ /* 0x000fce0000000f00 */
[----:B------:R-:W-:Y:S05]  /*11460*/  WARPSYNC.COLLECTIVE R15, `(.L_x_5609) ;  /* 0x000000000f087348 */ /* 0x000fea0003c00000 */
[----:B------:R0:W1:Y:S02]  /*11470*/  SHFL.IDX P6, R14, R13, R12, R11 ;  /* 0x0000000c0d0e7389 */ /* 0x00006400000c000b */
[----:B01----:R-:W-:Y:S01]  /*11480*/  ENDCOLLECTIVE ;  /* 0x000000000000791b */ /* 0x003fe20003800000 */
.L_x_5609:
        /* <DEDUP_REMOVED lines=16> */
.L_x_5610:
        /* <DEDUP_REMOVED lines=8> */
.L_x_5611:
        /* <DEDUP_REMOVED lines=15> */
.L_x_5612:
[----:B------:R-:W-:Y:S01]  /*11700*/  MOV R3, R7 ;  /* 0x0000000700037202 */ /* 0x000fe20000000f00 */
[----:B------:R-:W-:Y:S02]  /*11710*/  IMAD.MOV.U32 R13, RZ, RZ, R18 ;  /* 0x000000ffff0d7224 */ /* 0x000fe400078e0012 */
[----:B------:R-:W-:Y:S02]  /*11720*/  IMAD.MOV.U32 R12, RZ, RZ, 0x5 ;  /* 0x00000005ff0c7424 */ /* 0x000fe400078e00ff */
[----:B------:R-:W-:-:S07]  /*11730*/  IMAD.MOV.U32 R8, RZ, RZ, R14 ;  /* 0x000000ffff087224 */ /* 0x000fce00078e000e */
[----:B------:R-:W-:Y:S05]  /*11740*/  WARPSYNC.COLLECTIVE R15, `(.L_x_5613) ;  /* 0x000000000f087348 */ /* 0x000fea0003c00000 */
[----:B------:R0:W1:Y:S02]  /*11750*/  SHFL.IDX P6, R14, R13, R12, R11 ;  /* 0x0000000c0d0e7389 */ /* 0x00006400000c000b */
[----:B01----:R-:W-:Y:S01]  /*11760*/  ENDCOLLECTIVE ;  /* 0x000000000000791b */ /* 0x003fe20003800000 */
.L_x_5613:
        /* <DEDUP_REMOVED lines=13> */
.L_x_5614:
[----:B------:R-:W-:Y:S05]  /*11840*/  BRA `(.L_x_5615) ;  /* 0xffffffc800fc7947 */ /* 0x000fea000383ffff */
.L_x_5525:
[----:B0-----:R0:W1:Y:S02]  /*11850*/  SYNCS.PHASECHK.TRANS64.TRYWAIT P0, [R7+URZ+0x30820], R6 ;  /* 0x03082006070075a7 */ /* 0x001064000800017f */
[----:B-1----:R-:W-:Y:S05]  /*11860*/  @!P0 NANOSLEEP.SYNCS 0x989680 ;  /* 0x009896800000895d */ /* 0x002fea0003900000 */
[----:B------:R-:W1:Y:S02]  /*11870*/  @!P0 SYNCS.PHASECHK.TRANS64 P0, [R7+URZ+0x30820], R6 ;  /* 0x03082006070085a7 */ /* 0x000e64000800007f */
[----:B-1----:R-:W-:Y:S05]  /*11880*/  @!P0 BRA `(.L_x_5525) ;  /* 0xfffffffc00f08947 */ /* 0x002fea000383ffff */
[----:B------:R-:W-:Y:S05]  /*11890*/  BRA `(.L_x_5616) ;  /* 0xffffffcc00787947 */ /* 0x000fea000383ffff */
.L_x_5526:
        /* <DEDUP_REMOVED lines=11> */
.L_x_5618:
[----:B------:R-:W-:Y:S05]  /*11950*/  BSYNC B0 ;  /* 0x0000000000007941 */ /* 0x000fea0003800000 */
.L_x_5617:
[----:B------:R-:W-:Y:S05]  /*11960*/  BRA `(.L_x_5619) ;  /* 0xffffffcc005c7947 */ /* 0x000fea000383ffff */
.L_x_5527:
[----:B------:R-:W-:Y:S01]  /*11970*/  BSSY B0, `(.L_x_5620) ;  /* 0x0000006000007945 */ /* 0x000fe20003800000 */
[----:B------:R-:W-:-:S07]  /*11980*/  IMAD.MOV.U32 R15, RZ, RZ, -0x1 ;  /* 0xffffffffff0f7424 */ /* 0x000fce00078e00ff */
[----:B01---5:R-:W-:Y:S05]  /*11990*/  WARPSYNC.COLLECTIVE R15, `(.L_x_5621) ;  /* 0x000000000f0c7348 */ /* 0x023fea0003c00000 */
[----:B------:R-:W-:Y:S02]  /*119a0*/  ELECT P6, UR62, PT ;  /* 0x00000000003e782f */ /* 0x000fe400038c0000 */
[----:B------:R-:W-:Y:S01]  /*119b0*/  MOV R14, UR62 ;  /* 0x0000003e000e7c02 */ /* 0x000fe20008000f00 */
[----:B01---5:R-:W-:Y:S10]  /*119c0*/  ENDCOLLECTIVE ;  /* 0x000000000000791b */ /* 0x023ff40003800000 */
.L_x_5621:
[----:B------:R-:W-:Y:S05]  /*119d0*/  BSYNC B0 ;  /* 0x0000000000007941 */ /* 0x000fea0003800000 */
.L_x_5620:
[----:B------:R-:W-:Y:S05]  /*119e0*/  BRA `(.L_x_5622) ;  /* 0xffffffcc00507947 */ /* 0x000fea000383ffff */
.L_x_5529:
[----:B-1----:R1:W2:Y:S02]  /*119f0*/  SYNCS.PHASECHK.TRANS64.TRYWAIT P1, [R5+URZ+0x30840], R2 ;  /* 0x03084002050075a7 */ /* 0x0022a4000802017f */
[----:B--2---:R-:W-:Y:S05]  /*11a00*/  @!P1 NANOSLEEP.SYNCS 0x989680 ;  /* 0x009896800000995d */ /* 0x004fea0003900000 */
[----:B------:R-:W2:Y:S02]  /*11a10*/  @!P1 SYNCS.PHASECHK.TRANS64 P1, [R5+URZ+0x30840], R2 ;  /* 0x03084002050095a7 */ /* 0x000ea4000802007f */
[----:B--2---:R-:W-:Y:S05]  /*11a20*/  @!P1 BRA `(.L_x_5529) ;  /* 0xfffffffc00f09947 */ /* 0x004fea000383ffff */
[----:B------:R-:W-:Y:S05]  /*11a30*/  BRA `(.L_x_5623) ;  /* 0xffffffcc00787947 */ /* 0x000fea000383ffff */
.L_x_5531:
[----:B0-----:R0:W2:Y:S02]  /*11a40*/  SYNCS.PHASECHK.TRANS64.TRYWAIT P1, [R7+URZ+0x30840], R0 ;  /* 0x03084000070075a7 */ /* 0x0010a4000802017f */
[----:B--2---:R-:W-:Y:S05]  /*11a50*/  @!P1 NANOSLEEP.SYNCS 0x989680 ;  /* 0x009896800000995d */ /* 0x004fea0003900000 */
[----:B------:R-:W2:Y:S02]  /*11a60*/  @!P1 SYNCS.PHASECHK.TRANS64 P1, [R7+URZ+0x30840], R0 ;  /* 0x03084000070095a7 */ /* 0x000ea4000802007f */
[----:B--2---:R-:W-:Y:S05]  /*11a70*/  @!P1 BRA `(.L_x_5531) ;  /* 0xfffffffc00f09947 */ /* 0x004fea000383ffff */
[----:B------:R-:W-:Y:S05]  /*11a80*/  BRA `(.L_x_5624) ;  /* 0xffffffcc00847947 */ /* 0x000fea000383ffff */
.L_x_5533:
[----:B--2---:R2:W3:Y:S02]  /*11a90*/  SYNCS.PHASECHK.TRANS64.TRYWAIT P1, [R5+URZ+0x30860], R2 ;  /* 0x03086002050075a7 */ /* 0x0044e4000802017f */
[----:B---3--:R-:W-:Y:S05]  /*11aa0*/  @!P1 NANOSLEEP.SYNCS 0x989680 ;  /* 0x009896800000995d */ /* 0x008fea0003900000 */
[----:B------:R-:W3:Y:S02]  /*11ab0*/  @!P1 SYNCS.PHASECHK.TRANS64 P1, [R5+URZ+0x30860], R2 ;  /* 0x03086002050095a7 */ /* 0x000ee4000802007f */
[----:B---3--:R-:W-:Y:S05]  /*11ac0*/  @!P1 BRA `(.L_x_5533) ;  /* 0xfffffffc00f09947 */ /* 0x008fea000383ffff */
[----:B------:R-:W-:Y:S05]  /*11ad0*/  BRA `(.L_x_5625) ;  /* 0xffffffcc00807947 */ /* 0x000fea000383ffff */
.L_x_5626:
        /* <DEDUP_REMOVED lines=10> */
.L_x_15971:


//--------------------- .text._ZN7cutlass13device_kernelIN5flash11enable_sm90INS1_16FlashAttnFwdSm90INS1_25CollectiveMainloopFwdSm90ILi2EN4cute5tupleIJNS5_1CILi1EEES8_S8_EEENS6_IJNS7_ILi128EEENS7_ILi96EEENS7_ILi192EEEEEELi192ENS_10bfloat16_tEfNS_4arch4Sm90ELb1ELb0ELb0ELb1ELb1ELb0ELb0ELb1ELb1ELb1ELb1ELb0EEENS1_21CollectiveEpilogueFwdINS6_IJSA_SC_SB_EEES9_SE_SG_Li256ELb1ELb1ELb1ELb0EEENS1_36VarlenDynamicPersistentTileSchedulerILi128ELi96ELi256ELi128ELb1ELb1ELb1ELb1ELb1ELb1EEEEEEEEEvNT_6ParamsE --------------------------
	.section	.text._ZN7cutlass13device_kernelIN5flash11enable_sm90INS1_16FlashAttnFwdSm90INS1_25CollectiveMainloopFwdSm90ILi2EN4cute5tupleIJNS5_1CILi1EEES8_S8_EEENS6_IJNS7_ILi128EEENS7_ILi96EEENS7_ILi192EEEEEELi192ENS_10bfloat16_tEfNS_4arch4Sm90ELb1ELb0ELb0ELb1ELb1ELb0ELb0ELb1ELb1ELb1ELb1ELb0EEENS1_21CollectiveEpilogueFwdINS6_IJSA_SC_SB_EEES9_SE_SG_Li256ELb1ELb1ELb1ELb0EEENS1_36VarlenDynamicPersistentTileSchedulerILi128ELi96ELi256ELi128ELb1ELb1ELb1ELb1ELb1ELb1EEEEEEEEEvNT_6ParamsE,"ax",@progbits
	.align	128
.text._ZN7cutlass13device_kernelIN5flash11enable_sm90INS1_16FlashAttnFwdSm90INS1_25CollectiveMainloopFwdSm90ILi2EN4cute5tupleIJNS5_1CILi1EEES8_S8_EEENS6_IJNS7_ILi128EEENS7_ILi96EEENS7_ILi192EEEEEELi192ENS_10bfloat16_tEfNS_4arch4Sm90ELb1ELb0ELb0ELb1ELb1ELb0ELb0ELb1ELb1ELb1ELb1ELb0EEENS1_21CollectiveEpilogueFwdINS6_IJSA_SC_SB_EEES9_SE_SG_Li256ELb1ELb1ELb1ELb0EEENS1_36VarlenDynamicPersistentTileSchedulerILi128ELi96ELi256ELi128ELb1ELb1ELb1ELb1ELb1ELb1EEEEEEEEEvNT_6ParamsE:
        .type           _ZN7cutlass13device_kernelIN5flash11enable_sm90INS1_16FlashAttnFwdSm90INS1_25CollectiveMainloopFwdSm90ILi2EN4cute5tupleIJNS5_1CILi1EEES8_S8_EEENS6_IJNS7_ILi128EEENS7_ILi96EEENS7_ILi192EEEEEELi192ENS_10bfloat16_tEfNS_4arch4Sm90ELb1ELb0ELb0ELb1ELb1ELb0ELb0ELb1ELb1ELb1ELb1ELb0EEENS1_21CollectiveEpilogueFwdINS6_IJSA_SC_SB_EEES9_SE_SG_Li256ELb1ELb1ELb1ELb0EEENS1_36VarlenDynamicPersistentTileSchedulerILi128ELi96ELi256ELi128ELb1ELb1ELb1ELb1ELb1ELb1EEEEEEEEEvNT_6ParamsE,@function
        .size           _ZN7cutlass13device_kernelIN5flash11enable_sm90INS1_16FlashAttnFwdSm90INS1_25CollectiveMainloopFwdSm90ILi2EN4cute5tupleIJNS5_1CILi1EEES8_S8_EEENS6_IJNS7_ILi128EEENS7_ILi96EEENS7_ILi192EEEEEELi192ENS_10bfloat16_tEfNS_4arch4Sm90ELb1ELb0ELb0ELb1ELb1ELb0ELb0ELb1ELb1ELb1ELb1ELb0EEENS1_21CollectiveEpilogueFwdINS6_IJSA_SC_SB_EEES9_SE_SG_Li256ELb1ELb1ELb1ELb0EEENS1_36VarlenDynamicPersistentTileSchedulerILi128ELi96ELi256ELi128ELb1ELb1ELb1ELb1ELb1ELb1EEEEEEEEEvNT_6ParamsE,(.L_x_15972 - _ZN7cutlass13device_kernelIN5flash11enable_sm90INS1_16FlashAttnFwdSm90INS1_25CollectiveMainloopFwdSm90ILi2EN4cute5tupleIJNS5_1CILi1EEES8_S8_EEENS6_IJNS7_ILi128EEENS7_ILi96EEENS7_ILi192EEEEEELi192ENS_10bfloat16_tEfNS_4arch4Sm90ELb1ELb0ELb0ELb1ELb1ELb0ELb0ELb1ELb1ELb1ELb1ELb0EEENS1_21CollectiveEpilogueFwdINS6_IJSA_SC_SB_EEES9_SE_SG_Li256ELb1ELb1ELb1ELb0EEENS1_36VarlenDynamicPersistentTileSchedulerILi128ELi96ELi256ELi128ELb1ELb1ELb1ELb1ELb1ELb1EEEEEEEEEvNT_6ParamsE)
        .other          _ZN7cutlass13device_kernelIN5flash11enable_sm90INS1_16FlashAttnFwdSm90INS1_25CollectiveMainloopFwdSm90ILi2EN4cute5tupleIJNS5_1CILi1EEES8_S8_EEENS6_IJNS7_ILi128EEENS7_ILi96EEENS7_ILi192EEEEEELi192ENS_10bfloat16_tEfNS_4arch4Sm90ELb1ELb0ELb0ELb1ELb1ELb0ELb0ELb1ELb1ELb1ELb1ELb0EEENS1_21CollectiveEpilogueFwdINS6_IJSA_SC_SB_EEES9_SE_SG_Li256ELb1ELb1ELb1ELb0EEENS1_36VarlenDynamicPersistentTileSchedulerILi128ELi96ELi256ELi128ELb1ELb1ELb1ELb1ELb1ELb1EEEEEEEEEvNT_6ParamsE,@"STO_CUDA_ENTRY STV_DEFAULT"
_ZN7cutlass13device_kernelIN5flash11enable_sm90INS1_16FlashAttnFwdSm90INS1_25CollectiveMainloopFwdSm90ILi2EN4cute5tupleIJNS5_1CILi1EEES8_S8_EEENS6_IJNS7_ILi128EEENS7_ILi96EEENS7_ILi192EEEEEELi192ENS_10bfloat16_tEfNS_4arch4Sm90ELb1ELb0ELb0ELb1ELb1ELb0ELb0ELb1ELb1ELb1ELb1ELb0EEENS1_21CollectiveEpilogueFwdINS6_IJSA_SC_SB_EEES9_SE_SG_Li256ELb1ELb1ELb1ELb0EEENS1_36VarlenDynamicPersistentTileSchedulerILi128ELi96ELi256ELi128ELb1ELb1ELb1ELb1ELb1ELb1EEEEEEEEEvNT_6ParamsE:
        /* <DEDUP_REMOVED lines=45> */
.L_x_5627:
        /* <DEDUP_REMOVED lines=22> */
.L_x_5628:
        /* <DEDUP_REMOVED lines=18> */
.L_x_5629:
        /* <DEDUP_REMOVED lines=22> */
.L_x_5630:
        /* <DEDUP_REMOVED lines=23> */
.L_x_5631:
        /* <DEDUP_REMOVED lines=10> */
.L_x_5633:
        /* <DEDUP_REMOVED lines=109> */
[----:B------:R-:W-:Y:S02]  /*0f90*/  VIADD R23, R17, 0x40 ;  /* 0x0000004011177836 */ /* 0x000fe40000000000 */
[----:B------:R-:W-:-:S07]  /*0fa0*/  IMAD R18, R4, 0x8, R5 ;  /* 0x0000000804127824 */ /* 0x000fce00078e0205 */
.L_x_5697:
        /* <DEDUP_REMOVED lines=26> */
[----:B------:R-:W-:Y:S02]  /*1150*/  ULDC UR4, c[0x0][0x424] ;  /* 0x0001090000047ab9 */ /* 0x000fe40000000800 */
[----:B----4-:R-:W-:Y:S01]  /*1160*/  IMAD.U32 R5, RZ, RZ, UR11 ;  /* 0x0000000bff057e24 */ /* 0x010fe2000f8e00ff */
[----:B------:R-:W2:Y:S01]  /*1170*/  @P0 LDG.E R2, desc[UR36][R2.64] ;  /* 0x0000002402020981 */ /* 0x000ea2000c1e1900 */
[----:B------:R-:W-:Y:S01]  /*1180*/  UISETP.NE.U32.AND UP0, UPT, UR8, URZ, UPT ;  /* 0x0000003f0800728c */ /* 0x000fe2000bf05070 */
[----:B------:R-:W-:Y:S02]  /*1190*/  ULDC.64 UR10, c[0x0][0xa20] ;  /* 0x00028800000a7ab9 */ /* 0x000fe40000000a00 */
[----:B------:R-:W3:Y:S01]  /*11a0*/  @P2 LDG.E R4, desc[UR36][R4.64] ;  /* 0x0000002404042981 */ /* 0x000ee2000c1e1900 */
[----:B------:R-:W-:Y:S01]  /*11b0*/  UISETP.NE.AND.EX UP0, UPT, UR9, URZ, UPT, UP0 ;  /* 0x0000003f0900728c */ /* 0x000fe2000bf05300 */
[----:B------:R-:W-:Y:S01]  /*11c0*/  ISETP.NE.U32.AND P1, PT, RZ, UR10, PT ;  /* 0x0000000aff007c0c */ /* 0x000fe2000bf25070 */
[----:B------:R-:W-:-:S02]  /*11d0*/  ULOP3.LUT UR8, UR5, 0xffff, URZ, 0xc0, !UPT ;  /* 0x0000ffff05087892 */ /* 0x000fc4000f8ec03f */
[----:B------:R-:W-:Y:S01]  /*11e0*/  USEL UR4, UR4, 0x1, UP0 ;  /* 0x0000000104047887 */ /* 0x000fe20008000000 */
[----:B------:R-:W-:Y:S01]  /*11f0*/  ISETP.NE.AND.EX P1, PT, RZ, UR11, PT, P1 ;  /* 0x0000000bff007c0c */ /* 0x000fe2000bf25310 */
[----:B------:R-:W-:Y:S02]  /*1200*/  UMOV UR60, URZ ;  /* 0x0000003f003c7c82 */ /* 0x000fe40008000000 */
[----:B------:R-:W-:Y:S01]  /*1210*/  IMAD.U32 R198, RZ, RZ, UR8 ;  /* 0x00000008ffc67e24 */ /* 0x000fe2000f8e00ff */
[----:B------:R-:W-:Y:S01]  /*1220*/  UIMAD UR4, UR4, UR7, URZ ;  /* 0x00000007040472a4 */ /* 0x000fe2000f8e023f */
[----:B--2---:R-:W-:Y:S02]  /*1230*/  @P0 R2UR UR60, R2 ;  /* 0x00000000023c02ca */ /* 0x004fe400000e0000 */
[----:B---3--:R-:W-:Y:S01]  /*1240*/  @P2 R2UR UR42, R4 ;  /* 0x00000000042a22ca */ /* 0x008fe200000e0000 */
[----:B-----5:R-:W-:-:S14]  /*1250*/  @P2 BRA `(.L_x_5634) ;  /* 0x00000000003c2947 */ /* 0x020fdc0003800000 */
[----:B------:R-:W-:Y:S01]  /*1260*/  ULDC.64 UR8, c[0x0][0xa00] ;  /* 0x0002800000087ab9 */ /* 0x000fe20000000a00 */
[----:B------:R-:W-:Y:S01]  /*1270*/  ULDC UR42, c[0x0][0x288] ;  /* 0x0000a200002a7ab9 */ /* 0x000fe20000000800 */
        /* <DEDUP_REMOVED lines=13> */
.L_x_5634:
        /* <DEDUP_REMOVED lines=10> */
.L_x_5635:
        /* <DEDUP_REMOVED lines=14> */
.L_x_5636:
[----:B------:R-:W-:Y:S01]  /*14d0*/  ULDC UR7, c[0x0][0x448] ;  /* 0x0001120000077ab9 */ /* 0x000fe20000000800 */
[----:B------:R-:W-:Y:S02]  /*14e0*/  USHF.L.U32 UR43, UR6, 0x7, URZ ;  /* 0x00000007062b7899 */ /* 0x000fe4000800063f */
[----:B------:R-:W-:Y:S02]  /*14f0*/  UISETP.NE.AND UP0, UPT, UR7, 0x1, UPT ;  /* 0x000000010700788c */ /* 0x000fe4000bf05270 */
[----:B------:R-:W-:Y:S02]  /*1500*/  UIADD3 UR8, UR43, 0x7f, URZ ;  /* 0x0000007f2b087890 */ /* 0x000fe4000fffe03f */
[----:B------:R-:W-:Y:S02]  /*1510*/  UIADD3 UR60, -UR60, UR4, URZ ;  /* 0x000000043c3c7290 */ /* 0x000fe4000fffe13f */
[----:B------:R-:W-:-:S05]  /*1520*/  UP2UR UR4, UPR, URZ, 0x1 ;  /* 0x000000013f047883 */ /* 0x000fca0008000000 */
[----:B------:R-:W-:Y:S01]  /*1530*/  @UP0 ULDC UR6, c[0x0][0x44c] ;  /* 0x0001130000060ab9 */ /* 0x000fe20000000800 */
[----:B------:R-:W-:Y:S01]  /*1540*/  @UP0 ULDC UR9, c[0x0][0x450] ;  /* 0x0001140000090ab9 */ /* 0x000fe20000000800 */
[----:B------:R-:W-:Y:S01]  /*1550*/  UIMAD.WIDE.U32 UR6, UR8, UR6, URZ ;  /* 0x00000006080672a5 */ /* 0x000fe2000f8e003f */
[----:B------:R-:W-:Y:S01]  /*1560*/  IMAD.U32 R16, RZ, RZ, UR4 ;  /* 0x00000004ff107e24 */ /* 0x000fe2000f8e00ff */
[----:B------:R-:W-:Y:S02]  /*1570*/  UIADD3 UR4, UR60, 0x60, -UR42 ;  /* 0x000000603c047890 */ /* 0x000fe4000fffe82a */
[----:B------:R-:W-:Y:S02]  /*1580*/  @UP0 USHF.R.U32.HI UR8, URZ, UR9, UR7 ;  /* 0x000000093f080299 */ /* 0x000fe40008011607 */
[----:B------:R-:W-:Y:S02]  /*1590*/  UIADD3 UR6, UR60, 0x5f, URZ ;  /* 0x0000005f3c067890 */ /* 0x000fe4000fffe03f */
[----:B------:R-:W-:-:S02]  /*15a0*/  UIADD3 UR8, UR4, UR8, URZ ;  /* 0x0000000804087290 */ /* 0x000fc4000fffe03f */
[----:B------:R-:W-:Y:S02]  /*15b0*/  UIMAD.WIDE UR6, UR6, 0x2aaaaaab, URZ ;  /* 0x2aaaaaab060678a5 */ /* 0x000fe4000f8e023f */
[----:B------:R-:W-:Y:S02]  /*15c0*/  UIMAD.WIDE UR8, UR8, 0x2aaaaaab, URZ ;  /* 0x2aaaaaab080878a5 */ /* 0x000fe4000f8e023f */
[----:B------:R-:W-:Y:S02]  /*15d0*/  USHF.R.U32.HI UR4, URZ, 0x1f, UR7 ;  /* 0x0000001f3f047899 */ /* 0x000fe40008011607 */
[----:B------:R-:W-:Y:S02]  /*15e0*/  USHF.R.U32.HI UR6, URZ, 0x1f, UR9 ;  /* 0x0000001f3f067899 */ /* 0x000fe40008011609 */
[----:B------:R-:W-:Y:S02]  /*15f0*/  ULEA.HI.SX32 UR7, UR7, UR4, 0x1c ;  /* 0x0000000407077291 */ /* 0x000fe4000f8fe23f */
[----:B------:R-:W-:-:S02]  /*1600*/  ULEA.HI.SX32 UR6, UR9, UR6, 0x1c ;  /* 0x0000000609067291 */ /* 0x000fc4000f8fe23f */
[----:B------:R-:W-:Y:S02]  /*1610*/  ULOP3.LUT UR4, UR5, 0xff000000, URZ, 0xc0, !UPT ;  /* 0xff00000005047892 */ /* 0x000fe4000f8ec03f */
[----:B------:R-:W-:Y:S02]  /*1620*/  UISETP.LT.AND UP0, UPT, UR7, UR6, UPT ;  /* 0x000000060700728c */ /* 0x000fe4000bf01270 */
[----:B------:R-:W-:Y:S02]  /*1630*/  ULOP3.LUT UR5, UR5, 0xff0000, URZ, 0xc0, !UPT ;  /* 0x00ff000005057892 */ /* 0x000fe4000f8ec03f */
[----:B------:R-:W-:Y:S02]  /*1640*/  USEL UR9, UR7, UR6, UP0 ;  /* 0x0000000607097287 */ /* 0x000fe40008000000 */
[----:B------:R-:W-:Y:S02]  /*1650*/  USHF.R.U32.HI UR4, URZ, 0x8, UR4 ;  /* 0x000000083f047899 */ /* 0x000fe40008011604 */
[----:B------:R-:W-:-:S02]  /*1660*/  UISETP.GE.AND UP0, UPT, UR9, 0x1, UPT ;  /* 0x000000010900788c */ /* 0x000fc4000bf06270 */
        /* <DEDUP_REMOVED lines=45> */
.L_x_5637:
        /* <DEDUP_REMOVED lines=20> */
[----:B------:R-:W-:Y:S01]  /*1a80*/  IMAD.MOV.U32 R0, RZ, RZ, RZ ;  /* 0x000000ffff007224 */ /* 0x000fe200078e00ff */
[----:B------:R-:W-:Y:S02]  /*1a90*/  CS2R R120, SRZ ;  /* 0x0000000000787805 */ /* 0x000fe4000001ff00 */
[----:B------:R-:W-:-:S02]  /*1aa0*/  CS2R R124, SRZ ;  /* 0x00000000007c7805 */ /* 0x000fc4000001ff00 */
[----:B------:R-:W-:Y:S02]  /*1ab0*/  R2UR UR5, R3 ;  /* 0x00000000030572ca */ /* 0x000fe400000e0000 */
        /* <DEDUP_REMOVED lines=12> */
[----:B------:R-:W-:Y:S02]  /*1b80*/  UISETP.GT.AND UP0, UPT, UR5, UR61, UPT ;  /* 0x0000003d0500728c */ /* 0x000fe4000bf04270 */
[----:B------:R-:W-:Y:S01]  /*1b90*/  IMAD.U32 R88, RZ, RZ, UR5 ;  /* 0x00000005ff587e24 */ /* 0x000fe2000f8e00ff */
        /* <DEDUP_REMOVED lines=59> */
.L_x_5639:
        /* <DEDUP_REMOVED lines=12> */
.L_x_5786:
[----:B------:R-:W-:Y:S05]  /*2010*/  @!P0 BRA `(.L_x_5641) ;  /* 0x0000000000048947 */ /* 0x000fea0003800000 */
[----:B------:R-:W-:Y:S01]  /*2020*/  BPT.TRAP 0x1 ;  /* 0x000000040000795c */ /* 0x000fe20000300000 */
.L_x_5641:
[----:B0-----:R-:W-:Y:S02]  /*2030*/  IMAD.U32 R0, RZ, RZ, UR39 ;  /* 0x00000027ff007e24 */ /* 0x001fe4000f8e00ff */
[----:B------:R-:W-:-:S03]  /*2040*/  IMAD.U32 R3, RZ, RZ, UR38 ;  /* 0x00000026ff037e24 */ /* 0x000fc6000f8e00ff */
[----:B------:R-:W-:Y:S02]  /*2050*/  LEA R0, R0, UR40, 0x3 ;  /* 0x0000002800007c11 */ /* 0x000fe4000f8e18ff */
[----:B------:R-:W-:-:S04]  /*2060*/  SHF.L.U32 R3, R3, 0x1f, RZ ;  /* 0x0000001f03037819 */ /* 0x000fc800000006ff */
[----:B------:R0:W1:Y:S01]  /*2070*/  SYNCS.PHASECHK.TRANS64.TRYWAIT P1, [R0+URZ+0x30830], R3 ;  /* 0x03083003000075a7 */ /* 0x000062000802017f */
[----:B------:R-:W-:Y:S05]  /*2080*/  @!P0 BRA `(.L_x_5642) ;  /* 0x0000000000048947 */ /* 0x000fea0003800000 */
[----:B------:R-:W-:Y:S01]  /*2090*/  BPT.TRAP 0x1 ;  /* 0x000000040000795c */ /* 0x000fe20000300000 */
.L_x_5642:
[----:B-1----:R-:W-:Y:S05]  /*20a0*/  @P1 BRA `(.L_x_5643) ;  /* 0x0000000000081947 */ /* 0x002fea0003800000 */
[----:B------:R-:W1:Y:S02]  /*20b0*/  SYNCS.PHASECHK.TRANS64.TRYWAIT P1, [R0+URZ+0x30830], R3 ;  /* 0x03083003000075a7 */ /* 0x000e64000802017f */
[----:B-1----:R-:W-:Y:S05]  /*20c0*/  @!P1 BRA `(.L_x_5644) ;  /* 0x0000011400f89947 */ /* 0x002fea0003800000 */
.L_x_5643:
        /* <DEDUP_REMOVED lines=99> */
.L_x_5645:
[----:B------:R-:W-:Y:S01]  /*2700*/  R2UR UR4, R16 ;  /* 0x00000000100472ca */ /* 0x000fe200000e0000 */
[----:B------:R-:W-:Y:S01]  /*2710*/  VIADD R2, R18, UR43 ;  /* 0x0000002b12027c36 */ /* 0x000fe20008000000 */
[----:B------:R-:W-:Y:S01]  /*2720*/  R2UR UR6, R88 ;  /* 0x00000000580672ca */ /* 0x000fe200000e0000 */
[----:B------:R-:W-:Y:S01]  /*2730*/  IMAD.U32 R11, RZ, RZ, UR42 ;  /* 0x0000002aff0b7e24 */ /* 0x000fe2000f8e00ff */
[----:B------:R-:W-:Y:S01]  /*2740*/  ULDC UR14, c[0x0][0x988] ;  /* 0x00026200000e7ab9 */ /* 0x000fe20000000800 */
[----:B------:R-:W-:Y:S01]  /*2750*/  R2UR UR10, R0 ;  /* 0x00000000000a72ca */ /* 0x000fe200000e0000 */
[----:B------:R-:W2:Y:S01]  /*2760*/  S2UR UR15, SR_CgaCtaId ;  /* 0x00000000000f79c3 */ /* 0x000ea20000008800 */
[----:B------:R-:W-:Y:S02]  /*2770*/  CS2R R118, SRZ ;  /* 0x0000000000767805 */ /* 0x000fe4000001ff00 */
[----:B------:R-:W-:Y:S02]  /*2780*/  CS2R R116, SRZ ;  /* 0x0000000000747805 */ /* 0x000fe4000001ff00 */
[----:B------:R-:W-:-:S02]  /*2790*/  CS2R R114, SRZ ;  /* 0x0000000000727805 */ /* 0x000fc4000001ff00 */
[----:B------:R-:W-:Y:S02]  /*27a0*/  CS2R R112, SRZ ;  /* 0x0000000000707805 */ /* 0x000fe4000001ff00 */
[----:B------:R-:W-:Y:S02]  /*27b0*/  CS2R R110, SRZ ;  /* 0x00000000006e7805 */ /* 0x000fe4000001ff00 */
[----:B------:R-:W-:Y:S01]  /*27c0*/  CS2R R108, SRZ ;  /* 0x00000000006c7805 */ /* 0x000fe2000001ff00 */
[----:B------:R-:W-:Y:S01]  /*27d0*/  UISETP.NE.AND UP0, UPT, UR4, URZ, UPT ;  /* 0x0000003f0400728c */ /* 0x000fe2000bf05270 */
[----:B------:R-:W-:Y:S01]  /*27e0*/  CS2R R106, SRZ ;  /* 0x00000000006a7805 */ /* 0x000fe2000001ff00 */
[----:B------:R-:W-:Y:S01]  /*27f0*/  UIMAD UR5, UR6, -0x60, UR60 ;  /* 0xffffffa0060578a4 */ /* 0x000fe2000f8e023c */
[----:B------:R-:W-:Y:S02]  /*2800*/  CS2R R104, SRZ ;  /* 0x0000000000687805 */ /* 0x000fe4000001ff00 */
[----:B------:R-:W-:-:S02]  /*2810*/  CS2R R102, SRZ ;  /* 0x0000000000667805 */ /* 0x000fc4000001ff00 */
[----:B------:R-:W-:Y:S02]  /*2820*/  CS2R R100, SRZ ;  /* 0x0000000000647805 */ /* 0x000fe4000001ff00 */
[----:B------:R-:W-:Y:S02]  /*2830*/  PLOP3.LUT P1, PT, PT, PT, UP0, 0x80, 0x0 ;  /* 0x000000000000781c */ /* 0x000fe40003f2f008 */
[----:B------:R-:W-:Y:S02]  /*2840*/  CS2R R98, SRZ ;  /* 0x0000000000627805 */ /* 0x000fe4000001ff00 */
[----:B------:R-:W-:Y:S01]  /*2850*/  PLOP3.LUT P2, PT, PT, PT, UP0, 0x80, 0x0 ;  /* 0x000000000000781c */ /* 0x000fe20003f4f008 */
[----:B------:R-:W-:Y:S01]  /*2860*/  IMAD.U32 R10, RZ, RZ, UR5 ;  /* 0x00000005ff0a7e24 */ /* 0x000fe2000f8e00ff */
[----:B------:R-:W-:Y:S01]  /*2870*/  UMOV UR5, UR43 ;  /* 0x0000002b00057c82 */ /* 0x000fe20008000000 */
[----:B------:R-:W-:Y:S01]  /*2880*/  @UP0 ULDC UR4, c[0x0][0x44c] ;  /* 0x0001130000040ab9 */ /* 0x000fe20000000800 */
[----:B------:R-:W-:Y:S01]  /*2890*/  @UP0 ULDC UR11, c[0x0][0x450] ;  /* 0x00011400000b0ab9 */ /* 0x000fe20000000800 */
[----:B------:R-:W-:-:S02]  /*28a0*/  CS2R R96, SRZ ;  /* 0x0000000000607805 */ /* 0x000fc4000001ff00 */
[----:B------:R-:W-:Y:S02]  /*28b0*/  CS2R R94, SRZ ;  /* 0x00000000005e7805 */ /* 0x000fe4000001ff00 */
[----:B------:R-:W-:Y:S02]  /*28c0*/  CS2R R92, SRZ ;  /* 0x00000000005c7805 */ /* 0x000fe4000001ff00 */
[----:B------:R-:W-:Y:S01]  /*28d0*/  CS2R R90, SRZ ;  /* 0x00000000005a7805 */ /* 0x000fe2000001ff00 */
[----:B01----:R-:W-:Y:S01]  /*28e0*/  @P1 IMAD.HI.U32 R3, R2, UR4, RZ ;  /* 0x0000000402031c27 */ /* 0x003fe2000f8e00ff */
[----:B------:R-:W-:-:S04]  /*28f0*/  @UP0 ULDC UR4, c[0x0][0x450] ;  /* 0x0001140000040ab9 */ /* 0x000fc80000000800 */
[----:B------:R-:W-:Y:S01]  /*2900*/  @P2 SHF.R.U32.HI R2, RZ, UR4, R3 ;  /* 0x00000004ff022c19 */ /* 0x000fe20008011603 */
[----:B------:R-:W-:Y:S01]  /*2910*/  UIMAD UR4, UR6, -0x60, URZ ;  /* 0xffffffa0060478a4 */ /* 0x000fe2000f8e023f */
[----:B------:R-:W-:-:S03]  /*2920*/  IADD3 R3, -R17, 0x60, R10 ;  /* 0x0000006011037810 */ /* 0x000fc60007ffe10a */
[----:B------:R-:W0:Y:S02]  /*2930*/  SHFL.IDX PT, R5, R2, 0x1, 0x1c1f ;  /* 0x003c1f0002057f89 */ /* 0x000e2400000e0000 */
[----:B------:R-:W-:Y:S01]  /*2940*/  IMAD.U32 R4, RZ, RZ, UR4 ;  /* 0x00000004ff047e24 */ /* 0x000fe2000f8e00ff */
[----:B------:R-:W-:Y:S01]  /*2950*/  UIADD3 UR4, UR6, -0x2, URZ ;  /* 0xfffffffe06047890 */ /* 0x000fe2000fffe03f */
[----:B------:R-:W1:Y:S02]  /*2960*/  SHFL.IDX PT, R2, R2, RZ, 0x1c1f ;  /* 0x001c1fff02027589 */ /* 0x000e6400000e0000 */
[----:B------:R-:W-:Y:S01]  /*2970*/  @UP0 ULDC UR6, c[0x0][0x44c] ;  /* 0x0001130000060ab9 */ /* 0x000fe20000000800 */
[----:B------:R-:W-:Y:S01]  /*2980*/  IADD3 R4, -R17, 0x61, R4 ;  /* 0x0000006111047810 */ /* 0x000fe20007ffe104 */
[----:B------:R-:W-:-:S03]  /*2990*/  UIMAD.WIDE.U32 UR6, UR43, UR6, URZ ;  /* 0x000000062b0672a5 */ /* 0x000fc6000f8e003f */
[----:B------:R-:W-:Y:S01]  /*29a0*/  IADD3 R4, -R11, UR60, R4 ;  /* 0x0000003c0b047c10 */ /* 0x000fe2000fffe104 */
[----:B------:R-:W-:-:S04]  /*29b0*/  @UP0 USHF.R.U32.HI UR5, URZ, UR11, UR7 ;  /* 0x0000000b3f050299 */ /* 0x000fc80008011607 */
[----:B------:R-:W-:Y:S02]  /*29c0*/  UIADD3 UR6, UR5, UR60, -UR42 ;  /* 0x0000003c05067290 */ /* 0x000fe4000fffe82a */
[----:B------:R-:W-:Y:S02]  /*29d0*/  UIADD3 UR5, UR10, 0x30840, URZ ;  /* 0x000308400a057890 */ /* 0x000fe4000fffe03f */
[----:B------:R-:W-:Y:S02]  /*29e0*/  UIMAD.WIDE UR6, UR6, 0x2aaaaaab, URZ ;  /* 0x2aaaaaab060678a5 */ /* 0x000fe4000f8e023f */
[----:B--2---:R-:W-:Y:S01]  /*29f0*/  UPRMT UR5, UR15, 0x654, UR5 ;  /* 0x000006540f057896 */ /* 0x004fe20008000005 */
[----:B0-----:R-:W-:Y:S01]  /*2a00*/  VIADDMNMX R5, R5, R4, R3, PT ;  /* 0x0000000405057246 */ /* 0x001fe20003800103 */
[----:B------:R-:W-:-:S03]  /*2a10*/  USHF.R.U32.HI UR6, URZ, 0x1f, UR7 ;  /* 0x0000001f3f067899 */ /* 0x000fc60008011607 */
[C---:B------:R-:W-:Y:S01]  /*2a20*/  ISETP.GT.AND P1, PT, R5.reuse, RZ, PT ;  /* 0x000000ff0500720c */ /* 0x040fe20003f24270 */
[----:B------:R-:W-:Y:S01]  /*2a30*/  ULEA.HI.SX32 UR6, UR7, UR6, 0x1c ;  /* 0x0000000607067291 */ /* 0x000fe2000f8fe23f */
[C---:B------:R-:W-:Y:S02]  /*2a40*/  ISETP.GT.AND P2, PT, R5.reuse, 0x1, PT ;  /* 0x000000010500780c */ /* 0x040fe40003f44270 */
[----:B------:R-:W-:Y:S01]  /*2a50*/  SYNCS.ARRIVE.TRANS64.RED.A1T0 RZ, [UR5], RZ ;  /* 0x000000ffffff79a7 */ /* 0x000fe20008100405 */
[----:B------:R-:W-:Y:S01]  /*2a60*/  ISETP.GT.AND P3, PT, R5, 0x8, PT ;  /* 0x000000080500780c */ /* 0x000fe20003f64270 */
[----:B------:R-:W-:Y:S01]  /*2a70*/  UISETP.LT.AND UP0, UPT, UR61, UR6, UPT ;  /* 0x000000063d00728c */ /* 0x000fe2000bf01270 */
[----:B------:R-:W-:Y:S02]  /*2a80*/  FSEL R13, R26, -INF , P1 ;  /* 0xff8000001a0d7808 */ /* 0x000fe40000800000 */
[----:B------:R-:W-:Y:S01]  /*2a90*/  FSEL R27, R27, -INF , P2 ;  /* 0xff8000001b1b7808 */ /* 0x000fe20001000000 */
[----:B------:R-:W-:Y:S01]  /*2aa0*/  USEL UR11, UR61, UR6, !UP0 ;  /* 0x000000063d0b7287 */ /* 0x000fe2000c000000 */
[----:B------:R-:W-:-:S02]  /*2ab0*/  ISETP.GT.AND P1, PT, R5, 0x9, PT ;  /* 0x000000090500780c */ /* 0x000fc40003f24270 */
[----:B------:R-:W-:Y:S01]  /*2ac0*/  FSEL R15, R30, -INF , P3 ;  /* 0xff8000001e0f7808 */ /* 0x000fe20001800000 */
[----:B------:R-:W-:Y:S01]  /*2ad0*/  UISETP.GE.AND UP0, UPT, UR4, UR11, UPT ;  /* 0x0000000b0400728c */ /* 0x000fe2000bf06270 */
        /* <DEDUP_REMOVED lines=68> */
[C---:B------:R-:W-:Y:S02]  /*2f20*/  ISETP.GT.AND P3, PT, R4.reuse, 0x8, PT ;  /* 0x000000080400780c */ /* 0x040fe40003f64270 */
[----:B------:R-:W-:Y:S02]  /*2f30*/  FSEL R34, R25, -INF , P2 ;  /* 0xff80000019227808 */ /* 0x000fe40001000000 */
[----:B------:R-:W-:-:S04]  /*2f40*/  ISETP.GT.AND P2, PT, R4, 0x10, PT ;  /* 0x000000100400780c */ /* 0x000fc80003f44270 */
[----:B------:R-:W-:Y:S02]  /*2f50*/  FSEL R32, R32, -INF , P2 ;  /* 0xff80000020207808 */ /* 0x000fe40001000000 */
[----:B0-----:R-:W-:Y:S02]  /*2f60*/  FMNMX.FTZ R12, R10, R5, !PT ;  /* 0x000000050a0c7209 */ /* 0x001fe40007810000 */
[----:B------:R-:W-:Y:S02]  /*2f70*/  FSEL R5, R24, -INF , P1 ;  /* 0xff80000018057808 */ /* 0x000fe40000800000 */
[----:B------:R-:W-:Y:S01]  /*2f80*/  ISETP.GT.AND P1, PT, R4, 0x9, PT ;  /* 0x000000090400780c */ /* 0x000fe20003f24270 */
[----:B------:R-:W0:Y:S01]  /*2f90*/  SHFL.BFLY PT, R11, R12, 0x1, 0x1f ;  /* 0x0c201f000c0b7f89 */ /* 0x000e2200000e0000 */
[----:B------:R-:W-:Y:S02]  /*2fa0*/  FMNMX.FTZ R2, R5, R34, !PT ;  /* 0x0000002205027209 */ /* 0x000fe40007810000 */
[----:B------:R-:W-:-:S02]  /*2fb0*/  FSEL R29, R29, -INF , P1 ;  /* 0xff8000001d1d7808 */ /* 0x000fc40000800000 */
[----:B------:R-:W-:-:S04]  /*2fc0*/  ISETP.GT.AND P1, PT, R4, 0x11, PT ;  /* 0x000000110400780c */ /* 0x000fc80003f24270 */
[----:B------:R-:W-:Y:S02]  /*2fd0*/  FSEL R33, R33, -INF , P1 ;  /* 0xff80000021217808 */ /* 0x000fe40000800000 */
[----:B------:R-:W-:-:S04]  /*2fe0*/  ISETP.GT.AND P1, PT, R4, 0x19, PT ;  /* 0x000000190400780c */ /* 0x000fc80003f24270 */
[----:B------:R-:W-:Y:S02]  /*2ff0*/  FSEL R37, R37, -INF , P1 ;  /* 0xff80000025257808 */ /* 0x000fe40000800000 */
[----:B------:R-:W-:-:S04]  /*3000*/  ISETP.GT.AND P1, PT, R4, 0x21, PT ;  /* 0x000000210400780c */ /* 0x000fc80003f24270 */
[----:B------:R-:W-:Y:S02]  /*3010*/  FSEL R41, R41, -INF , P1 ;  /* 0xff80000029297808 */ /* 0x000fe40000800000 */
[----:B------:R-:W-:Y:S02]  /*3020*/  ISETP.GT.AND P1, PT, R4, 0x29, PT ;  /* 0x000000290400780c */ /* 0x000fe40003f24270 */
[----:B0-----:R-:W-:Y:S02]  /*3030*/  FMNMX.FTZ R3, R12, R11, !PT ;  /* 0x0000000b0c037209 */ /* 0x001fe40007810000 */
[----:B------:R-:W-:Y:S02]  /*3040*/  FSEL R11, R28, -INF , P3 ;  /* 0xff8000001c0b7808 */ /* 0x000fe40001800000 */
[----:B------:R-:W-:Y:S02]  /*3050*/  ISETP.GT.AND P3, PT, R4, 0x18, PT ;  /* 0x000000180400780c */ /* 0x000fe40003f64270 */
[----:B------:R-:W-:-:S02]  /*3060*/  FMNMX.FTZ R2, R11, R2, !PT ;  /* 0x000000020b027209 */ /* 0x000fc40007810000 */
[----:B------:R-:W-:Y:S02]  /*3070*/  FSETP.NEU.FTZ.AND P2, PT, R3, -INF , PT ;  /* 0xff8000000300780b */ /* 0x000fe40003f5d000 */
[----:B------:R-:W-:Y:S01]  /*3080*/  FMNMX.FTZ R25, R29, R2, !PT ;  /* 0x000000021d197209 */ /* 0x000fe20007810000 */
[----:B------:R-:W-:Y:S01]  /*3090*/  FMUL.FTZ R2, R3, UR14 ;  /* 0x0000000e03027c20 */ /* 0x000fe20008410000 */
[----:B------:R-:W-:Y:S02]  /*30a0*/  FSEL R36, R36, -INF , P3 ;  /* 0xff80000024247808 */ /* 0x000fe40001800000 */
[----:B------:R-:W-:Y:S02]  /*30b0*/  FMNMX.FTZ R10, R32, R25, !PT ;  /* 0x00000019200a7209 */ /* 0x000fe40007810000 */
[----:B------:R-:W-:Y:S02]  /*30c0*/  FSEL R2, R2, RZ, P2 ;  /* 0x000000ff02027208 */ /* 0x000fe40001000000 */
[----:B------:R-:W-:-:S02]  /*30d0*/  FMNMX.FTZ R25, R33, R10, !PT ;  /* 0x0000000a21197209 */ /* 0x000fc40007810000 */
[----:B------:R-:W-:Y:S01]  /*30e0*/  ISETP.GT.AND P2, PT, R4, 0x20, PT ;  /* 0x000000200400780c */ /* 0x000fe20003f44270 */
[--C-:B------:R-:W-:Y:S01]  /*30f0*/  FFMA.FTZ R189, R13, UR14, -R2.reuse ;  /* 0x0000000e0dbd7c23 */ /* 0x100fe20008010802 */
[----:B------:R-:W-:Y:S01]  /*3100*/  FMNMX.FTZ R10, R36, R25, !PT ;  /* 0x00000019240a7209 */ /* 0x000fe20007810000 */
[--C-:B------:R-:W-:Y:S01]  /*3110*/  FFMA.FTZ R191, R15, UR14, -R2.reuse ;  /* 0x0000000e0fbf7c23 */ /* 0x100fe20008010802 */
[----:B------:R-:W-:Y:S01]  /*3120*/  FSEL R40, R40, -INF , P2 ;  /* 0xff80000028287808 */ /* 0x000fe20001000000 */
[--C-:B------:R-:W-:Y:S01]  /*3130*/  FFMA.FTZ R185, R21, UR14, -R2.reuse ;  /* 0x0000000e15b97c23 */ /* 0x100fe20008010802 */
[----:B------:R-:W-:Y:S01]  /*3140*/  FMNMX.FTZ R13, R37, R10, !PT ;  /* 0x0000000a250d7209 */ /* 0x000fe20007810000 */
[--C-:B------:R-:W-:Y:S01]  /*3150*/  FFMA.FTZ R10, R27, UR14, -R2.reuse ;  /* 0x0000000e1b0a7c23 */ /* 0x100fe20008010802 */
[----:B------:R-:W-:Y:S01]  /*3160*/  ISETP.GT.AND P2, PT, R4, 0x28, PT ;  /* 0x000000280400780c */ /* 0x000fe20003f44270 */
[----:B------:R-:W-:Y:S01]  /*3170*/  MUFU.EX2 R189, R189 ;  /* 0x000000bd00bd7308 */ /* 0x000fe20000000800 */
[----:B------:R-:W-:Y:S01]  /*3180*/  FMNMX.FTZ R12, R40, R13, !PT ;  /* 0x0000000d280c7209 */ /* 0x000fe20007810000 */
[--C-:B------:R-:W-:Y:S01]  /*3190*/  FFMA.FTZ R73, R73, UR14, -R2.reuse ;  /* 0x0000000e49497c23 */ /* 0x100fe20008010802 */
[----:B------:R-:W-:Y:S01]  /*31a0*/  FSEL R44, R44, -INF , P2 ;  /* 0xff8000002c2c7808 */ /* 0x000fe20001000000 */
[--C-:B------:R-:W-:Y:S01]  /*31b0*/  FFMA.FTZ R39, R39, UR14, -R2.reuse ;  /* 0x0000000e27277c23 */ /* 0x100fe20008010802 */
[----:B------:R-:W-:Y:S01]  /*31c0*/  FMNMX.FTZ R13, R41, R12, !PT ;  /* 0x0000000c290d7209 */ /* 0x000fe20007810000 */
[--C-:B------:R-:W-:Y:S01]  /*31d0*/  FFMA.FTZ R75, R75, UR14, -R2.reuse ;  /* 0x0000000e4b4b7c23 */ /* 0x100fe20008010802 */
[----:B------:R-:W-:Y:S01]  /*31e0*/  ISETP.GT.AND P2, PT, R4, 0x30, PT ;  /* 0x000000300400780c */ /* 0x000fe20003f44270 */
[----:B------:R-:W0:Y:S01]  /*31f0*/  MUFU.EX2 R10, R10 ;  /* 0x0000000a000a7308 */ /* 0x000e220000000800 */
[----:B------:R-:W-:Y:S01]  /*3200*/  FSEL R45, R45, -INF , P1 ;  /* 0xff8000002d2d7808 */ /* 0x000fe20000800000 */
[--C-:B------:R-:W-:Y:S01]  /*3210*/  FFMA.FTZ R43, R43, UR14, -R2.reuse ;  /* 0x0000000e2b2b7c23 */ /* 0x100fe20008010802 */
[----:B------:R-:W-:Y:S01]  /*3220*/  FMNMX.FTZ R12, R44, R13, !PT ;  /* 0x0000000d2c0c7209 */ /* 0x000fe20007810000 */
[--C-:B------:R-:W-:Y:S01]  /*3230*/  FFMA.FTZ R77, R77, UR14, -R2.reuse ;  /* 0x0000000e4d4d7c23 */ /* 0x100fe20008010802 */
[----:B------:R-:W-:Y:S01]  /*3240*/  ISETP.GT.AND P1, PT, R4, 0x31, PT ;  /* 0x000000310400780c */ /* 0x000fe20003f24270 */
[--C-:B------:R-:W-:Y:S01]  /*3250*/  FFMA.FTZ R47, R47, UR14, -R2.reuse ;  /* 0x0000000e2f2f7c23 */ /* 0x100fe20008010802 */
[----:B------:R-:W-:Y:S01]  /*3260*/  FSEL R48, R48, -INF , P2 ;  /* 0xff80000030307808 */ /* 0x000fe20001000000 */
[----:B------:R-:W1:Y:S01]  /*3270*/  MUFU.EX2 R191, R191 ;  /* 0x000000bf00bf7308 */ /* 0x000e620000000800 */
[----:B------:R-:W-:Y:S01]  /*3280*/  FMNMX.FTZ R13, R45, R12, !PT ;  /* 0x0000000c2d0d7209 */ /* 0x000fe20007810000 */
[--C-:B------:R-:W-:Y:S01]  /*3290*/  FFMA.FTZ R12, R31, UR14, -R2.reuse ;  /* 0x0000000e1f0c7c23 */ /* 0x100fe20008010802 */
[----:B------:R-:W-:Y:S01]  /*32a0*/  ISETP.GT.AND P2, PT, R4, 0x38, PT ;  /* 0x000000380400780c */ /* 0x000fe20003f44270 */
[--C-:B------:R-:W-:Y:S01]  /*32b0*/  FFMA.FTZ R177, R79, UR14, -R2.reuse ;  /* 0x0000000e4fb17c23 */ /* 0x100fe20008010802 */
[----:B------:R-:W-:Y:S01]  /*32c0*/  FSEL R49, R49, -INF , P1 ;  /* 0xff80000031317808 */ /* 0x000fe20000800000 */
[----:B------:R-:W-:Y:S01]  /*32d0*/  FFMA.FTZ R179, R81, UR14, -R2 ;  /* 0x0000000e51b37c23 */ /* 0x000fe20008010802 */
[----:B------:R-:W-:Y:S01]  /*32e0*/  FMNMX.FTZ R14, R48, R13, !PT ;  /* 0x0000000d300e7209 */ /* 0x000fe20007810000 */
[----:B------:R-:W-:Y:S01]  /*32f0*/  MUFU.EX2 R12, R12 ;  /* 0x0000000c000c7308 */ /* 0x000fe20000000800 */
[----:B------:R-:W-:Y:S01]  /*3300*/  ISETP.GT.AND P1, PT, R4, 0x39, PT ;  /* 0x000000390400780c */ /* 0x000fe20003f24270 */
[----:B0-----:R-:W-:Y:S01]  /*3310*/  FADD.FTZ R58, R189, R10 ;  /* 0x0000000abd3a7221 */ /* 0x001fe20000010000 */
[----:B------:R-:W-:Y:S01]  /*3320*/  FSEL R52, R52, -INF , P2 ;  /* 0xff80000034347808 */ /* 0x000fe20001000000 */
[--C-:B------:R-:W-:Y:S01]  /*3330*/  FFMA.FTZ R24, R55, UR14, -R2.reuse ;  /* 0x0000000e37187c23 */ /* 0x100fe20008010802 */
[----:B------:R-:W-:Y:S01]  /*3340*/  FMNMX.FTZ R13, R49, R14, !PT ;  /* 0x0000000e310d7209 */ /* 0x000fe20007810000 */
[----:B------:R-:W-:Y:S01]  /*3350*/  FFMA.FTZ R173, R83, UR14, -R2 ;  /* 0x0000000e53ad7c23 */ /* 0x000fe20008010802 */
[----:B------:R-:W-:Y:S01]  /*3360*/  ISETP.GT.AND P2, PT, R4, 0x40, PT ;  /* 0x000000400400780c */ /* 0x000fe20003f44270 */
[----:B------:R-:W-:Y:S01]  /*3370*/  MUFU.EX2 R185, R185 ;  /* 0x000000b900b97308 */ /* 0x000fe20000000800 */
[----:B------:R-:W-:Y:S01]  /*3380*/  FSEL R53, R53, -INF , P1 ;  /* 0xff80000035357808 */ /* 0x000fe20000800000 */
[----:B-1----:R-:W-:Y:S01]  /*3390*/  FADD.FTZ R15, R191, R58 ;  /* 0x0000003abf0f7221 */ /* 0x002fe20000010000 */
        /* <DEDUP_REMOVED lines=17> */
[----:B------:R-:W-:Y:S01]  /*34b0*/  FFMA.FTZ R171, R89, UR14, -R2 ;  /* 0x0000000e59ab7c23 */ /* 0x000fe20008010802 */
[----:B------:R-:W-:-:S02]  /*34c0*/  FMNMX.FTZ R13, R57, R20, !PT ;  /* 0x00000014390d7209 */ /* 0x000fc40007810000 */
[----:B------:R-:W-:Y:S02]  /*34d0*/  CS2R R88, SRZ ;  /* 0x0000000000587805 */ /* 0x000fe4000001ff00 */
[----:B------:R-:W-:Y:S01]  /*34e0*/  ISETP.GT.AND P2, PT, R4, 0x50, PT ;  /* 0x000000500400780c */ /* 0x000fe20003f44270 */
[----:B------:R-:W0:Y:S01]  /*34f0*/  MUFU.EX2 R42, R39 ;  /* 0x00000027002a7308 */ /* 0x000e220000000800 */
[----:B------:R-:W-:Y:S02]  /*3500*/  FSEL R61, R61, -INF , P1 ;  /* 0xff8000003d3d7808 */ /* 0x000fe40000800000 */
[----:B------:R-:W-:Y:S02]  /*3510*/  CS2R R86, SRZ ;  /* 0x0000000000567805 */ /* 0x000fe4000001ff00 */
[----:B------:R-:W-:Y:S02]  /*3520*/  FMNMX.FTZ R20, R60, R13, !PT ;  /* 0x0000000d3c147209 */ /* 0x000fe40007810000 */
[----:B------:R-:W-:-:S02]  /*3530*/  CS2R R84, SRZ ;  /* 0x0000000000547805 */ /* 0x000fc4000001ff00 */
[----:B------:R-:W-:Y:S02]  /*3540*/  ISETP.GT.AND P1, PT, R4, 0x51, PT ;  /* 0x000000510400780c */ /* 0x000fe40003f24270 */
[----:B------:R-:W-:Y:S02]  /*3550*/  CS2R R82, SRZ ;  /* 0x0000000000527805 */ /* 0x000fe4000001ff00 */
[----:B------:R-:W-:Y:S01]  /*3560*/  FSEL R64, R64, -INF , P2 ;  /* 0xff80000040407808 */ /* 0x000fe20001000000 */
[----:B------:R-:W-:Y:S01]  /*3570*/  MUFU.EX2 R75, R75 ;  /* 0x0000004b004b7308 */ /* 0x000fe20000000800 */
[----:B------:R-:W-:Y:S02]  /*3580*/  FMNMX.FTZ R13, R61, R20, !PT ;  /* 0x000000143d0d7209 */ /* 0x000fe40007810000 */
[----:B------:R-:W-:Y:S02]  /*3590*/  CS2R R80, SRZ ;  /* 0x0000000000507805 */ /* 0x000fe4000001ff00 */
[----:B------:R-:W-:-:S02]  /*35a0*/  ISETP.GT.AND P2, PT, R4, 0x58, PT ;  /* 0x000000580400780c */ /* 0x000fc40003f44270 */
[----:B------:R-:W-:Y:S02]  /*35b0*/  CS2R R78, SRZ ;  /* 0x00000000004e7805 */ /* 0x000fe4000001ff00 */
[----:B------:R-:W-:Y:S02]  /*35c0*/  FSEL R65, R65, -INF , P1 ;  /* 0xff80000041417808 */ /* 0x000fe40000800000 */
[----:B------:R-:W-:Y:S02]  /*35d0*/  CS2R R66, SRZ ;  /* 0x0000000000427805 */ /* 0x000fe4000001ff00 */
[----:B------:R-:W-:Y:S01]  /*35e0*/  FMNMX.FTZ R20, R64, R13, !PT ;  /* 0x0000000d40147209 */ /* 0x000fe20007810000 */
[----:B------:R-:W1:Y:S01]  /*35f0*/  MUFU.EX2 R46, R43 ;  /* 0x0000002b002e7308 */ /* 0x000e620000000800 */
[----:B------:R-:W-:Y:S02]  /*3600*/  ISETP.GT.AND P1, PT, R4, 0x59, PT ;  /* 0x000000590400780c */ /* 0x000fe40003f24270 */
[----:B------:R-:W-:-:S02]  /*3610*/  CS2R R62, SRZ ;  /* 0x00000000003e7805 */ /* 0x000fc4000001ff00 */
[----:B------:R-:W-:Y:S02]  /*3620*/  FSEL R68, R68, -INF , P2 ;  /* 0xff80000044447808 */ /* 0x000fe40001000000 */
[----:B------:R-:W-:Y:S02]  /*3630*/  CS2R R58, SRZ ;  /* 0x00000000003a7805 */ /* 0x000fe4000001ff00 */
[----:B------:R-:W-:Y:S01]  /*3640*/  FMNMX.FTZ R13, R65, R20, !PT ;  /* 0x00000014410d7209 */ /* 0x000fe20007810000 */
[--C-:B------:R-:W-:Y:S01]  /*3650*/  FFMA.FTZ R20, R51, UR14, -R2.reuse ;  /* 0x0000000e33147c23 */ /* 0x100fe20008010802 */
[----:B------:R-:W-:Y:S01]  /*3660*/  FSEL R69, R69, -INF , P1 ;  /* 0xff80000045457808 */ /* 0x000fe20000800000 */
[----:B------:R-:W-:Y:S01]  /*3670*/  MUFU.EX2 R77, R77 ;  /* 0x0000004d004d7308 */ /* 0x000fe20000000800 */
[----:B------:R-:W-:Y:S01]  /*3680*/  FMNMX.FTZ R4, R68, R13, !PT ;  /* 0x0000000d44047209 */ /* 0x000fe20007810000 */
[----:B------:R-:W-:Y:S01]  /*3690*/  FFMA.FTZ R2, R71, UR14, -R2 ;  /* 0x0000000e47027c23 */ /* 0x000fe20008010802 */
[----:B------:R-:W-:-:S02]  /*36a0*/  F2FP.BF16.F32.PACK_AB R189, R10, R189 ;  /* 0x000000bd0abd723e */ /* 0x000fc400000010ff */
[----:B------:R-:W-:Y:S02]  /*36b0*/  CS2R R70, SRZ ;  /* 0x0000000000467805 */ /* 0x000fe4000001ff00 */
[----:B------:R-:W-:Y:S02]  /*36c0*/  FMNMX.FTZ R4, R69, R4, !PT ;  /* 0x0000000445047209 */ /* 0x000fe40007810000 */
[----:B0-----:R-:W-:Y:S01]  /*36d0*/  F2FP.BF16.F32.PACK_AB R187, R42, R73 ;  /* 0x000000492abb723e */ /* 0x001fe200000010ff */
[----:B------:R-:W0:Y:S01]  /*36e0*/  MUFU.EX2 R50, R47 ;  /* 0x0000002f00327308 */ /* 0x000e220000000800 */
[----:B-1----:R-:W-:Y:S01]  /*36f0*/  F2FP.BF16.F32.PACK_AB R181, R46, R75 ;  /* 0x0000004b2eb5723e */ /* 0x002fe200000010ff */
[----:B------:R-:W1:Y:S01]  /*3700*/  SHFL.BFLY PT, R13, R4, 0x2, 0x1f ;  /* 0x0c401f00040d7f89 */ /* 0x000e6200000e0000 */
[----:B------:R-:W-:-:S05]  /*3710*/  F2FP.BF16.F32.PACK_AB R191, R12, R191 ;  /* 0x000000bf0cbf723e */ /* 0x000fca00000010ff */
[----:B------:R-:W-:Y:S08]  /*3720*/  MUFU.EX2 R177, R177 ;  /* 0x000000b100b17308 */ /* 0x000ff00000000800 */
[----:B------:R-:W-:Y:S01]  /*3730*/  MUFU.EX2 R20, R20 ;  /* 0x0000001400147308 */ /* 0x000fe20000000800 */
[----:B0-----:R-:W-:-:S07]  /*3740*/  F2FP.BF16.F32.PACK_AB R183, R50, R77 ;  /* 0x0000004d32b7723e */ /* 0x001fce00000010ff */
[----:B------:R-:W-:Y:S01]  /*3750*/  MUFU.EX2 R179, R179 ;  /* 0x000000b300b37308 */ /* 0x000fe20000000800 */
[----:B-1----:R-:W-:-:S05]  /*3760*/  FMNMX.FTZ R13, R4, R13, !PT ;  /* 0x0000000d040d7209 */ /* 0x002fca0007810000 */
[----:B------:R-:W0:Y:S02]  /*3770*/  SHFL.BFLY PT, R4, R13, 0x1, 0x1f ;  /* 0x0c201f000d047f89 */ /* 0x000e2400000e0000 */
[----:B------:R-:W-:Y:S08]  /*3780*/  MUFU.EX2 R24, R24 ;  /* 0x0000001800187308 */ /* 0x000ff00000000800 */
[----:B------:R-:W-:Y:S08]  /*3790*/  MUFU.EX2 R173, R173 ;  /* 0x000000ad00ad7308 */ /* 0x000ff00000000800 */
[----:B------:R-:W-:Y:S01]  /*37a0*/  MUFU.EX2 R26, R26 ;  /* 0x0000001a001a7308 */ /* 0x000fe20000000800 */
[----:B0-----:R-:W-:-:S07]  /*37b0*/  FMNMX.FTZ R4, R13, R4, !PT ;  /* 0x000000040d047209 */ /* 0x001fce0007810000 */
[----:B------:R-:W-:Y:S01]  /*37c0*/  MUFU.EX2 R175, R175 ;  /* 0x000000af00af7308 */ /* 0x000fe20000000800 */
[C---:B------:R-:W-:Y:S01]  /*37d0*/  FSETP.NEU.FTZ.AND P1, PT, R4.reuse, -INF , PT ;  /* 0xff8000000400780b */ /* 0x040fe20003f3d000 */
[----:B------:R-:W-:-:S06]  /*37e0*/  FMUL.FTZ R13, R4, UR14 ;  /* 0x0000000e040d7c20 */ /* 0x000fcc0008410000 */
[----:B------:R-:W-:Y:S01]  /*37f0*/  MUFU.EX2 R28, R28 ;  /* 0x0000001c001c7308 */ /* 0x000fe20000000800 */
[----:B------:R-:W-:Y:S02]  /*3800*/  FSEL R38, R13, RZ, P1 ;  /* 0x000000ff0d267208 */ /* 0x000fe40000800000 */
        /* <DEDUP_REMOVED lines=27> */
[----:B------:R-:W-:-:S04]  /*39c0*/  FFMA.FTZ R38, R69, UR14, -R38 ;  /* 0x0000000e45267c23 */ /* 0x000fc80008010826 */
[----:B------:R-:W2:Y:S01]  /*39d0*/  MUFU.EX2 R190, R29 ;  /* 0x0000001d00be7308 */ /* 0x000ea20000000800 */
[----:B0-----:R-:W-:Y:S01]  /*39e0*/  FADD.FTZ R54, R5, R34 ;  /* 0x0000002205367221 */ /* 0x001fe20000010000 */
[----:B------:R-:W-:Y:S02]  /*39f0*/  F2FP.BF16.F32.PACK_AB R188, R34, R5 ;  /* 0x0000000522bc723e */ /* 0x000fe400000010ff */
[----:B------:R-:W-:-:S04]  /*3a00*/  CS2R R34, SRZ ;  /* 0x0000000000227805 */ /* 0x000fc8000001ff00 */
[----:B------:R-:W0:Y:S01]  /*3a10*/  MUFU.EX2 R32, R32 ;  /* 0x0000002000207308 */ /* 0x000e220000000800 */
[----:B-1----:R-:W-:Y:S01]  /*3a20*/  FADD.FTZ R13, R11, R54 ;  /* 0x000000360b0d7221 */ /* 0x002fe20000010000 */
[----:B------:R-:W-:-:S06]  /*3a30*/  FADD.FTZ R54, R12, R15 ;  /* 0x0000000f0c367221 */ /* 0x000fcc0000010000 */
[----:B------:R-:W1:Y:S01]  /*3a40*/  MUFU.EX2 R33, R33 ;  /* 0x0000002100217308 */ /* 0x000e620000000800 */
[C---:B--2---:R-:W-:Y:S01]  /*3a50*/  FADD.FTZ R13, R190.reuse, R13 ;  /* 0x0000000dbe0d7221 */ /* 0x044fe20000010000 */
[----:B------:R-:W-:-:S06]  /*3a60*/  F2FP.BF16.F32.PACK_AB R190, R190, R11 ;  /* 0x0000000bbebe723e */ /* 0x000fcc00000010ff */
[----:B------:R-:W2:Y:S01]  /*3a70*/  MUFU.EX2 R36, R36 ;  /* 0x0000002400247308 */ /* 0x000ea20000000800 */
[----:B0-----:R-:W-:Y:S01]  /*3a80*/  FADD.FTZ R0, R32, R13 ;  /* 0x0000000d20007221 */ /* 0x001fe20000010000 */
[----:B------:R-:W-:Y:S01]  /*3a90*/  FADD.FTZ R13, R185, R54 ;  /* 0x00000036b90d7221 */ /* 0x000fe20000010000 */
[----:B------:R-:W-:-:S05]  /*3aa0*/  F2FP.BF16.F32.PACK_AB R185, R14, R185 ;  /* 0x000000b90eb9723e */ /* 0x000fca00000010ff */
        /* <DEDUP_REMOVED lines=24> */
[----:B------:R-:W-:-:S03]  /*3c30*/  CS2R R50, SRZ ;  /* 0x0000000000327805 */ /* 0x000fc6000001ff00 */
[----:B------:R-:W-:Y:S01]  /*3c40*/  FADD.FTZ R13, R177, R0 ;  /* 0x00000000b10d7221 */ /* 0x000fe20000010000 */
[C---:B------:R-:W-:Y:S01]  /*3c50*/  F2FP.BF16.F32.PACK_AB R177, R20.reuse, R177 ;  /* 0x000000b114b1723e */ /* 0x040fe200000010ff */
[----:B------:R-:W1:Y:S01]  /*3c60*/  MUFU.EX2 R45, R45 ;  /* 0x0000002d002d7308 */ /* 0x000e620000000800 */
[C---:B--2---:R-:W-:Y:S01]  /*3c70*/  FADD.FTZ R15, R41.reuse, R54 ;  /* 0x00000036290f7221 */ /* 0x044fe20000010000 */
[----:B------:R-:W-:Y:S01]  /*3c80*/  FADD.FTZ R0, R20, R13 ;  /* 0x0000000d14007221 */ /* 0x000fe20000010000 */
[----:B------:R-:W-:Y:S02]  /*3c90*/  F2FP.BF16.F32.PACK_AB R180, R41, R40 ;  /* 0x0000002829b4723e */ /* 0x000fe400000010ff */
[----:B------:R-:W-:Y:S02]  /*3ca0*/  CS2R R54, SRZ ;  /* 0x0000000000367805 */ /* 0x000fe4000001ff00 */
[----:B------:R-:W-:Y:S01]  /*3cb0*/  CS2R R40, SRZ ;  /* 0x0000000000287805 */ /* 0x000fe2000001ff00 */
[----:B------:R-:W-:Y:S01]  /*3cc0*/  FADD.FTZ R5, R179, R0 ;  /* 0x00000000b3057221 */ /* 0x000fe20000010000 */
[----:B------:R-:W-:Y:S01]  /*3cd0*/  F2FP.BF16.F32.PACK_AB R179, R24, R179 ;  /* 0x000000b318b3723e */ /* 0x000fe200000010ff */
[----:B------:R-:W2:Y:S01]  /*3ce0*/  MUFU.EX2 R48, R48 ;  /* 0x0000003000307308 */ /* 0x000ea20000000800 */
[----:B0-----:R-:W-:Y:S01]  /*3cf0*/  FADD.FTZ R10, R44, R15 ;  /* 0x0000000f2c0a7221 */ /* 0x001fe20000010000 */
[----:B------:R-:W-:Y:S01]  /*3d00*/  FADD.FTZ R0, R24, R5 ;  /* 0x0000000518007221 */ /* 0x000fe20000010000 */
[----:B------:R-:W-:-:S05]  /*3d10*/  CS2R R24, SRZ ;  /* 0x0000000000187805 */ /* 0x000fca000001ff00 */
[----:B------:R-:W0:Y:S01]  /*3d20*/  MUFU.EX2 R49, R49 ;  /* 0x0000003100317308 */ /* 0x000e220000000800 */
[C---:B-1----:R-:W-:Y:S01]  /*3d30*/  FADD.FTZ R15, R45.reuse, R10 ;  /* 0x0000000a2d0f7221 */ /* 0x042fe20000010000 */
[----:B------:R-:W-:Y:S02]  /*3d40*/  F2FP.BF16.F32.PACK_AB R182, R45, R44 ;  /* 0x0000002c2db6723e */ /* 0x000fe400000010ff */
[----:B------:R-:W-:-:S04]  /*3d50*/  CS2R R44, SRZ ;  /* 0x00000000002c7805 */ /* 0x000fc8000001ff00 */
[----:B------:R-:W1:Y:S01]  /*3d60*/  MUFU.EX2 R52, R52 ;  /* 0x0000003400347308 */ /* 0x000e620000000800 */
[----:B--2---:R-:W-:-:S07]  /*3d70*/  FADD.FTZ R10, R48, R15 ;  /* 0x0000000f300a7221 */ /* 0x004fce0000010000 */
[----:B------:R-:W2:Y:S01]  /*3d80*/  MUFU.EX2 R53, R53 ;  /* 0x0000003500357308 */ /* 0x000ea20000000800 */
[C---:B0-----:R-:W-:Y:S01]  /*3d90*/  FADD.FTZ R15, R49.reuse, R10 ;  /* 0x0000000a310f7221 */ /* 0x041fe20000010000 */
[----:B------:R-:W-:Y:S02]  /*3da0*/  F2FP.BF16.F32.PACK_AB R176, R49, R48 ;  /* 0x0000003031b0723e */ /* 0x000fe400000010ff */
[----:B------:R-:W-:-:S04]  /*3db0*/  CS2R R48, SRZ ;  /* 0x0000000000307805 */ /* 0x000fc8000001ff00 */
[----:B------:R-:W0:Y:S01]  /*3dc0*/  MUFU.EX2 R56, R56 ;  /* 0x0000003800387308 */ /* 0x000e220000000800 */
[----:B-1----:R-:W-:-:S07]  /*3dd0*/  FADD.FTZ R10, R52, R15 ;  /* 0x0000000f340a7221 */ /* 0x002fce0000010000 */
[----:B------:R-:W1:Y:S01]  /*3de0*/  MUFU.EX2 R57, R57 ;  /* 0x0000003900397308 */ /* 0x000e620000000800 */
[C---:B--2---:R-:W-:Y:S01]  /*3df0*/  FADD.FTZ R11, R53.reuse, R10 ;  /* 0x0000000a350b7221 */ /* 0x044fe20000010000 */
[----:B------:R-:W-:Y:S02]  /*3e00*/  F2FP.BF16.F32.PACK_AB R178, R53, R52 ;  /* 0x0000003435b2723e */ /* 0x000fe400000010ff */
[----:B------:R-:W-:-:S04]  /*3e10*/  CS2R R52, SRZ ;  /* 0x0000000000347805 */ /* 0x000fc8000001ff00 */
[----:B------:R-:W2:Y:S01]  /*3e20*/  MUFU.EX2 R60, R60 ;  /* 0x0000003c003c7308 */ /* 0x000ea20000000800 */
[----:B0-----:R-:W-:Y:S01]  /*3e30*/  FADD.FTZ R10, R56, R11 ;  /* 0x0000000b380a7221 */ /* 0x001fe20000010000 */
[----:B------:R-:W-:Y:S01]  /*3e40*/  FADD.FTZ R11, R173, R0 ;  /* 0x00000000ad0b7221 */ /* 0x000fe20000010000 */
[----:B------:R-:W-:-:S03]  /*3e50*/  F2FP.BF16.F32.PACK_AB R173, R26, R173 ;  /* 0x000000ad1aad723e */ /* 0x000fc600000010ff */
[----:B------:R-:W-:Y:S01]  /*3e60*/  FADD.FTZ R0, R26, R11 ;  /* 0x0000000b1a007221 */ /* 0x000fe20000010000 */
[----:B------:R-:W-:Y:S01]  /*3e70*/  CS2R R26, SRZ ;  /* 0x00000000001a7805 */ /* 0x000fe2000001ff00 */
[----:B------:R-:W0:Y:S01]  /*3e80*/  MUFU.EX2 R61, R61 ;  /* 0x0000003d003d7308 */ /* 0x000e220000000800 */
[----:B-1----:R-:W-:Y:S01]  /*3e90*/  FADD.FTZ R13, R57, R10 ;  /* 0x0000000a390d7221 */ /* 0x002fe20000010000 */
[----:B------:R-:W-:Y:S01]  /*3ea0*/  FADD.FTZ R11, R175, R0 ;  /* 0x00000000af0b7221 */ /* 0x000fe20000010000 */
[----:B------:R-:W-:Y:S02]  /*3eb0*/  F2FP.BF16.F32.PACK_AB R172, R57, R56 ;  /* 0x0000003839ac723e */ /* 0x000fe400000010ff */
[----:B------:R-:W-:Y:S02]  /*3ec0*/  CS2R R56, SRZ ;  /* 0x0000000000387805 */ /* 0x000fe4000001ff00 */
[C---:B------:R-:W-:Y:S01]  /*3ed0*/  F2FP.BF16.F32.PACK_AB R175, R28.reuse, R175 ;  /* 0x000000af1caf723e */ /* 0x040fe200000010ff */
[----:B------:R-:W-:Y:S01]  /*3ee0*/  FADD.FTZ R0, R28, R11 ;  /* 0x0000000b1c007221 */ /* 0x000fe20000010000 */
[----:B------:R-:W-:Y:S01]  /*3ef0*/  CS2R R28, SRZ ;  /* 0x00000000001c7805 */ /* 0x000fe2000001ff00 */
        /* <DEDUP_REMOVED lines=18> */
[----:B------:R1:W3:Y:S01]  /*4020*/  MUFU.EX2 R5, R38 ;  /* 0x0000002600057308 */ /* 0x0002e20000000800 */
[----:B--2---:R-:W-:-:S07]  /*4030*/  FADD.FTZ R10, R68, R13 ;  /* 0x0000000d440a7221 */ /* 0x004fce0000010000 */
[----:B------:R-:W2:Y:S01]  /*4040*/  MUFU.EX2 R2, R2 ;  /* 0x0000000200027308 */ /* 0x000ea20000000800 */
[----:B0-----:R-:W-:Y:S01]  /*4050*/  FADD.FTZ R11, R171, R0 ;  /* 0x00000000ab0b7221 */ /* 0x001fe20000010000 */
[----:B------:R-:W-:Y:S01]  /*4060*/  IMAD.MOV.U32 R0, RZ, RZ, 0x3f800000 ;  /* 0x3f800000ff007424 */ /* 0x000fe200078e00ff */
[----:B-1----:R-:W-:Y:S01]  /*4070*/  CS2R R38, SRZ ;  /* 0x0000000000267805 */ /* 0x002fe2000001ff00 */
[C---:B---3--:R-:W-:Y:S01]  /*4080*/  FADD.FTZ R10, R5.reuse, R10 ;  /* 0x0000000a050a7221 */ /* 0x048fe20000010000 */
[----:B------:R-:W-:Y:S02]  /*4090*/  F2FP.BF16.F32.PACK_AB R170, R5, R68 ;  /* 0x0000004405aa723e */ /* 0x000fe400000010ff */
[----:B------:R-:W-:Y:S01]  /*40a0*/  CS2R R68, SRZ ;  /* 0x0000000000447805 */ /* 0x000fe2000001ff00 */
[C---:B--2---:R-:W-:Y:S01]  /*40b0*/  FADD.FTZ R5, R2.reuse, R11 ;  /* 0x0000000b02057221 */ /* 0x044fe20000010000 */
[----:B------:R-:W-:Y:S01]  /*40c0*/  F2FP.BF16.F32.PACK_AB R171, R2, R171 ;  /* 0x000000ab02ab723e */ /* 0x000fe200000010ff */
[----:B------:R-:W-:Y:S01]  /*40d0*/  IMAD.MOV.U32 R2, RZ, RZ, 0x3f800000 ;  /* 0x3f800000ff027424 */ /* 0x000fe200078e00ff */
[----:B------:R-:W-:Y:S06]  /*40e0*/  @!P1 BRA `(.L_x_5646) ;  /* 0x0000002400a09947 */ /* 0x000fec0003800000 */
[----:B------:R-:W-:Y:S01]  /*40f0*/  IMAD.MOV.U32 R11, RZ, RZ, R3 ;  /* 0x000000ffff0b7224 */ /* 0x000fe200078e0003 */
[----:B------:R-:W-:Y:S01]  /*4100*/  MOV R12, R4 ;  /* 0x00000004000c7202 */ /* 0x000fe20000000f00 */
[----:B------:R-:W-:Y:S01]  /*4110*/  IMAD.MOV.U32 R2, RZ, RZ, 0x3f800000 ;  /* 0x3f800000ff027424 */ /* 0x000fe200078e00ff */
[----:B------:R-:W-:Y:S01]  /*4120*/  UMOV UR5, UR38 ;  /* 0x0000002600057c82 */ /* 0x000fe20008000000 */
[----:B------:R-:W-:Y:S01]  /*4130*/  IMAD.MOV.U32 R119, RZ, RZ, RZ ;  /* 0x000000ffff777224 */ /* 0x000fe200078e00ff */
[----:B------:R-:W-:Y:S01]  /*4140*/  UMOV UR6, UR39 ;  /* 0x0000002700067c82 */ /* 0x000fe20008000000 */
[----:B------:R-:W-:-:S05]  /*4150*/  ULDC UR34, c[0x0][0x988] ;  /* 0x0002620000227ab9 */ /* 0x000fca0000000800 */
.L_x_5657:
[----:B------:R-:W-:-:S04]  /*4160*/  UISETP.NE.AND UP0, UPT, UR6, 0x1, UPT ;  /* 0x000000010600788c */ /* 0x000fc8000bf05270 */
[----:B------:R-:W-:-:S04]  /*4170*/  USEL UR38, URZ, 0x1, UP0 ;  /* 0x000000013f267887 */ /* 0x000fc80008000000 */
[----:B------:R-:W-:Y:S01]  /*4180*/  ULOP3.LUT UR38, UR5, UR38, URZ, 0x3c, !UPT ;  /* 0x0000002605267292 */ /* 0x000fe2000f8e3c3f */
[----:B------:R-:W-:Y:S11]  /*4190*/  @!P0 BRA `(.L_x_5647) ;  /* 0x0000000000048947 */ /* 0x000ff60003800000 */
[----:B------:R-:W-:Y:S01]  /*41a0*/  BPT.TRAP 0x1 ;  /* 0x000000040000795c */ /* 0x000fe20000300000 */
.L_x_5647:
        /* <DEDUP_REMOVED lines=9> */
.L_x_5648:
[----:B-1----:R-:W-:Y:S05]  /*4240*/  @P1 BRA `(.L_x_5649) ;  /* 0x0000000000081947 */ /* 0x002fea0003800000 */
[----:B------:R-:W1:Y:S02]  /*4250*/  SYNCS.PHASECHK.TRANS64.TRYWAIT P1, [UR7+0x30830], R3 ;  /* 0x03083003ff0075a7 */ /* 0x000e640008020147 */
[----:B-1----:R-:W-:Y:S05]  /*4260*/  @!P1 BRA `(.L_x_5650) ;  /* 0x000000f400a49947 */ /* 0x002fea0003800000 */
.L_x_5649:
        /* <DEDUP_REMOVED lines=175> */
.L_x_5651:
[----:B------:R-:W-:Y:S01]  /*4d60*/  ULEA UR10, UR6, UR40, 0x3 ;  /* 0x00000028060a7291 */ /* 0x000fe2000f8e183f */
[----:B------:R-:W-:-:S05]  /*4d70*/  IMAD.U32 R0, RZ, RZ, UR5 ;  /* 0x00000005ff007e24 */ /* 0x000fca000f8e00ff */
[----:B------:R-:W-:-:S04]  /*4d80*/  SHF.L.U32 R0, R0, 0x1f, RZ ;  /* 0x0000001f00007819 */ /* 0x000fc800000006ff */
[----:B------:R2:W3:Y:S01]  /*4d90*/  SYNCS.PHASECHK.TRANS64.TRYWAIT P1, [UR10+0x30850], R0 ;  /* 0x03085000ff0075a7 */ /* 0x0004e2000802014a */
[----:B------:R-:W-:Y:S05]  /*4da0*/  @!P0 BRA `(.L_x_5652) ;  /* 0x0000000000048947 */ /* 0x000fea0003800000 */
[----:B------:R-:W-:Y:S01]  /*4db0*/  BPT.TRAP 0x1 ;  /* 0x000000040000795c */ /* 0x000fe20000300000 */
.L_x_5652:
[----:B---3--:R-:W-:Y:S05]  /*4dc0*/  @P1 BRA `(.L_x_5653) ;  /* 0x0000000000081947 */ /* 0x008fea0003800000 */
[----:B------:R-:W3:Y:S02]  /*4dd0*/  SYNCS.PHASECHK.TRANS64.TRYWAIT P1, [UR10+0x30850], R0 ;  /* 0x03085000ff0075a7 */ /* 0x000ee4000802014a */
[----:B---3--:R-:W-:Y:S05]  /*4de0*/  @!P1 BRA `(.L_x_5654) ;  /* 0x000000e800dc9947 */ /* 0x008fea0003800000 */
.L_x_5653:
        /* <DEDUP_REMOVED lines=37> */
.L_x_5655:
[----:B------:R-:W-:Y:S01]  /*5040*/  R2UR UR5, R16 ;  /* 0x00000000100572ca */ /* 0x000fe200000e0000 */
[----:B--23--:R-:W-:Y:S01]  /*5050*/  VIADD R0, R18, UR43 ;  /* 0x0000002b12007c36 */ /* 0x00cfe20008000000 */
[----:B------:R-:W-:Y:S01]  /*5060*/  UMOV UR14, UR34 ;  /* 0x00000022000e7c82 */ /* 0x000fe20008000000 */
[----:B------:R-:W-:Y:S01]  /*5070*/  IMAD.U32 R13, RZ, RZ, UR42 ;  /* 0x0000002aff0d7e24 */ /* 0x000fe2000f8e00ff */
[----:B------:R-:W2:Y:S01]  /*5080*/  S2UR UR6, SR_CgaCtaId ;  /* 0x00000000000679c3 */ /* 0x000ea20000008800 */
[----:B------:R-:W-:-:S08]  /*5090*/  UIADD3 UR7, UR7, 0x30840, URZ ;  /* 0x0003084007077890 */ /* 0x000fd0000fffe03f */
[----:B------:R-:W-:-:S06]  /*50a0*/  UISETP.NE.AND UP0, UPT, UR5, URZ, UPT ;  /* 0x0000003f0500728c */ /* 0x000fcc000bf05270 */
[----:B------:R-:W-:Y:S02]  /*50b0*/  PLOP3.LUT P1, PT, PT, PT, UP0, 0x80, 0x0 ;  /* 0x000000000000781c */ /* 0x000fe40003f2f008 */
[----:B------:R-:W-:-:S03]  /*50c0*/  PLOP3.LUT P2, PT, PT, PT, UP0, 0x80, 0x0 ;  /* 0x000000000000781c */ /* 0x000fc60003f4f008 */
[----:B------:R-:W-:Y:S01]  /*50d0*/  @UP0 ULDC UR5, c[0x0][0x44c] ;  /* 0x0001130000050ab9 */ /* 0x000fe20000000800 */
[----:B--2---:R-:W-:-:S07]  /*50e0*/  UPRMT UR7, UR6, 0x654, UR7 ;  /* 0x0000065406077896 */ /* 0x004fce0008000007 */
[----:B------:R-:W-:Y:S01]  /*50f0*/  @P1 IMAD.HI.U32 R2, R0, UR5, RZ ;  /* 0x0000000500021c27 */ /* 0x000fe2000f8e00ff */
[----:B------:R-:W-:-:S04]  /*5100*/  @UP0 ULDC UR5, c[0x0][0x450] ;  /* 0x0001140000050ab9 */ /* 0x000fc80000000800 */
[----:B------:R-:W-:Y:S01]  /*5110*/  @P2 SHF.R.U32.HI R0, RZ, UR5, R2 ;  /* 0x00000005ff002c19 */ /* 0x000fe20008011602 */
[----:B------:R-:W-:Y:S01]  /*5120*/  UIMAD UR5, UR4, -0x60, URZ ;  /* 0xffffffa0040578a4 */ /* 0x000fe2000f8e023f */
[----:B------:R-:W-:Y:S03]  /*5130*/  SYNCS.ARRIVE.TRANS64.RED.A1T0 RZ, [UR7], RZ ;  /* 0x000000ffffff79a7 */ /* 0x000fe60008100407 */
[----:B01----:R-:W0:Y:S02]  /*5140*/  SHFL.IDX PT, R3, R0, RZ, 0x1c1f ;  /* 0x001c1fff00037589 */ /* 0x003e2400000e0000 */
[----:B------:R-:W-:-:S05]  /*5150*/  IMAD.U32 R2, RZ, RZ, UR5 ;  /* 0x00000005ff027e24 */ /* 0x000fca000f8e00ff */
[----:B------:R-:W-:-:S04]  /*5160*/  IADD3 R2, -R17, 0x1, R2 ;  /* 0x0000000111027810 */ /* 0x000fc80007ffe102 */
[----:B------:R-:W-:-:S05]  /*5170*/  IADD3 R2, -R13, UR60, R2 ;  /* 0x0000003c0d027c10 */ /* 0x000fca000fffe102 */
[----:B0-----:R-:W-:-:S05]  /*5180*/  IMAD.IADD R3, R2, 0x1, R3 ;  /* 0x0000000102037824 */ /* 0x001fca00078e0203 */
[C---:B------:R-:W-:Y:S02]  /*5190*/  ISETP.GT.AND P1, PT, R3.reuse, RZ, PT ;  /* 0x000000ff0300720c */ /* 0x040fe40003f24270 */
[C---:B------:R-:W-:Y:S02]  /*51a0*/  ISETP.GT.AND P2, PT, R3.reuse, 0x1, PT ;  /* 0x000000010300780c */ /* 0x040fe40003f44270 */
        /* <DEDUP_REMOVED lines=71> */
[----:B------:R-:W1:Y:S01]  /*5620*/  SHFL.BFLY PT, R4, R13, 0x2, 0x1f ;  /* 0x0c401f000d047f89 */ /* 0x000e6200000e0000 */
[----:B0-----:R-:W-:-:S05]  /*5630*/  IMAD.IADD R2, R2, 0x1, R3 ;  /* 0x0000000102027824 */ /* 0x001fca00078e0203 */
[C---:B------:R-:W-:Y:S02]  /*5640*/  ISETP.GT.AND P1, PT, R2.reuse, RZ, PT ;  /* 0x000000ff0200720c */ /* 0x040fe40003f24270 */
[----:B-1----:R-:W-:Y:S02]  /*5650*/  FMNMX.FTZ R14, R13, R4, !PT ;  /* 0x000000040d0e7209 */ /* 0x002fe40007810000 */
[----:B------:R-:W-:Y:S02]  /*5660*/  ISETP.GT.AND P2, PT, R2, 0x1, PT ;  /* 0x000000010200780c */ /* 0x000fe40003f44270 */
[----:B------:R-:W-:Y:S01]  /*5670*/  FSEL R122, R122, -INF , P1 ;  /* 0xff8000007a7a7808 */ /* 0x000fe20000800000 */
[----:B------:R-:W0:Y:S01]  /*5680*/  SHFL.BFLY PT, R15, R14, 0x1, 0x1f ;  /* 0x0c201f000e0f7f89 */ /* 0x000e2200000e0000 */
        /* <DEDUP_REMOVED lines=8> */
[----:B------:R-:W-:Y:S02]  /*5710*/  ISETP.GT.AND P3, PT, R2, 0x11, PT ;  /* 0x000000110200780c */ /* 0x000fe40003f64270 */
[----:B------:R-:W-:Y:S02]  /*5720*/  FSEL R130, R130, -INF , P2 ;  /* 0xff80000082827808 */ /* 0x000fe40001000000 */
[----:B------:R-:W-:Y:S02]  /*5730*/  ISETP.GT.AND P2, PT, R2, 0x18, PT ;  /* 0x000000180200780c */ /* 0x000fe40003f44270 */
[----:B------:R-:W-:Y:S02]  /*5740*/  FSEL R131, R131, -INF , P3 ;  /* 0xff80000083837808 */ /* 0x000fe40001800000 */
[----:B0-----:R-:W-:Y:S02]  /*5750*/  FMNMX.FTZ R4, R14, R15, !PT ;  /* 0x0000000f0e047209 */ /* 0x001fe40007810000 */
[----:B------:R-:W-:-:S02]  /*5760*/  FMNMX.FTZ R14, R126, R3, !PT ;  /* 0x000000037e0e7209 */ /* 0x000fc40007810000 */
[----:B------:R-:W-:Y:S01]  /*5770*/  ISETP.GT.AND P3, PT, R2, 0x19, PT ;  /* 0x000000190200780c */ /* 0x000fe20003f64270 */
[----:B------:R-:W-:Y:S01]  /*5780*/  FMUL.FTZ R13, R4, UR14 ;  /* 0x0000000e040d7c20 */ /* 0x000fe20008410000 */
        /* <DEDUP_REMOVED lines=34> */
[----:B------:R-:W-:-:S02]  /*59b0*/  FSETP.NEU.FTZ.AND P1, PT, R4, -INF , PT ;  /* 0xff8000000400780b */ /* 0x000fc40003f3d000 */
[----:B------:R-:W-:Y:S02]  /*59c0*/  ISETP.GT.AND P2, PT, R2, 0x48, PT ;  /* 0x000000480200780c */ /* 0x000fe40003f44270 */
        /* <DEDUP_REMOVED lines=19> */
[----:B------:R0:W-:Y:S01]  /*5b00*/  MUFU.EX2 R14, R125 ;  /* 0x0000007d000e7308 */ /* 0x0001e20000000800 */
        /* <DEDUP_REMOVED lines=14> */
[----:B------:R-:W-:Y:S01]  /*5bf0*/  FMNMX.FTZ R2, R166, R3, !PT ;  /* 0x00000003a6027209 */ /* 0x000fe20007810000 */
[--C-:B0-----:R-:W-:Y:S01]  /*5c00*/  FFMA.FTZ R125, R145, UR14, -R0.reuse ;  /* 0x0000000e917d7c23 */ /* 0x101fe20008010800 */
[--C-:B------:R-:W-:Y:S01]  /*5c10*/  FFMA.FTZ R178, R148, UR14, -R0.reuse ;  /* 0x0000000e94b27c23 */ /* 0x100fe20008010800 */
[--C-:B------:R-:W-:Y:S01]  /*5c20*/  FFMA.FTZ R124, R149, UR14, -R0.reuse ;  /* 0x0000000e957c7c23 */ /* 0x100fe20008010800 */
[----:B------:R-:W-:Y:S01]  /*5c30*/  FMNMX.FTZ R2, R167, R2, !PT ;  /* 0x00000002a7027209 */ /* 0x000fe20007810000 */
[--C-:B------:R-:W-:Y:S01]  /*5c40*/  FFMA.FTZ R172, R152, UR14, -R0.reuse ;  /* 0x0000000e98ac7c23 */ /* 0x100fe20008010800 */
[--C-:B------:R-:W-:Y:S01]  /*5c50*/  FFMA.FTZ R121, R153, UR14, -R0.reuse ;  /* 0x0000000e99797c23 */ /* 0x100fe20008010800 */
[--C-:B------:R-:W-:Y:S01]  /*5c60*/  FFMA.FTZ R174, R156, UR14, -R0.reuse ;  /* 0x0000000e9cae7c23 */ /* 0x100fe20008010800 */
[--C-:B------:R-:W-:Y:S01]  /*5c70*/  FFMA.FTZ R120, R157, UR14, -R0.reuse ;  /* 0x0000000e9d787c23 */ /* 0x100fe20008010800 */
[----:B------:R-:W0:Y:S01]  /*5c80*/  SHFL.BFLY PT, R3, R2, 0x2, 0x1f ;  /* 0x0c401f0002037f89 */ /* 0x000e2200000e0000 */
[--C-:B------:R-:W-:Y:S01]  /*5c90*/  FFMA.FTZ R168, R160, UR14, -R0.reuse ;  /* 0x0000000ea0a87c23 */ /* 0x100fe20008010800 */
[--C-:B------:R-:W-:Y:S01]  /*5ca0*/  FFMA.FTZ R161, R161, UR14, -R0.reuse ;  /* 0x0000000ea1a17c23 */ /* 0x100fe20008010800 */
[--C-:B------:R-:W-:Y:S01]  /*5cb0*/  FFMA.FTZ R170, R164, UR14, -R0.reuse ;  /* 0x0000000ea4aa7c23 */ /* 0x100fe20008010800 */
[----:B------:R-:W-:Y:S01]  /*5cc0*/  FFMA.FTZ R132, R165, UR14, -R0 ;  /* 0x0000000ea5847c23 */ /* 0x000fe20008010800 */
[----:B------:R-:W-:Y:S08]  /*5cd0*/  MUFU.EX2 R188, R188 ;  /* 0x000000bc00bc7308 */ /* 0x000ff00000000800 */
[----:B------:R-:W-:Y:S08]  /*5ce0*/  MUFU.EX2 R13, R13 ;  /* 0x0000000d000d7308 */ /* 0x000ff00000000800 */
[----:B------:R-:W-:Y:S01]  /*5cf0*/  MUFU.EX2 R190, R190 ;  /* 0x000000be00be7308 */ /* 0x000fe20000000800 */
[----:B0-----:R-:W-:-:S05]  /*5d00*/  FMNMX.FTZ R21, R2, R3, !PT ;  /* 0x0000000302157209 */ /* 0x001fca0007810000 */
[----:B------:R-:W0:Y:S02]  /*5d10*/  SHFL.BFLY PT, R2, R21, 0x1, 0x1f ;  /* 0x0c201f0015027f89 */ /* 0x000e2400000e0000 */
[----:B------:R-:W-:Y:S08]  /*5d20*/  MUFU.EX2 R184, R184 ;  /* 0x000000b800b87308 */ /* 0x000ff00000000800 */
[----:B------:R-:W-:Y:S08]  /*5d30*/  MUFU.EX2 R15, R15 ;  /* 0x0000000f000f7308 */ /* 0x000ff00000000800 */
[----:B------:R-:W-:Y:S01]  /*5d40*/  MUFU.EX2 R186, R186 ;  /* 0x000000ba00ba7308 */ /* 0x000fe20000000800 */
[----:B0-----:R-:W-:-:S07]  /*5d50*/  FMNMX.FTZ R3, R21, R2, !PT ;  /* 0x0000000215037209 */ /* 0x001fce0007810000 */
[----:B------:R-:W-:Y:S01]  /*5d60*/  MUFU.EX2 R180, R180 ;  /* 0x000000b400b47308 */ /* 0x000fe20000000800 */
[C---:B------:R-:W-:Y:S01]  /*5d70*/  FSETP.NEU.FTZ.AND P2, PT, R3.reuse, -INF , PT ;  /* 0xff8000000300780b */ /* 0x040fe20003f5d000 */
[----:B------:R-:W-:-:S03]  /*5d80*/  FMUL.FTZ R133, R3, UR14 ;  /* 0x0000000e03857c20 */ /* 0x000fc60008410000 */
[----:B------:R-:W-:-:S03]  /*5d90*/  FSEL R0, R3, RZ, P2 ;  /* 0x000000ff03007208 */ /* 0x000fc60001000000 */
[----:B------:R-:W-:Y:S01]  /*5da0*/  MUFU.EX2 R129, R129 ;  /* 0x0000008100817308 */ /* 0x000fe20000000800 */
[----:B------:R-:W-:Y:S01]  /*5db0*/  FSEL R133, R133, RZ, P2 ;  /* 0x000000ff85857208 */ /* 0x000fe20001000000 */
[----:B------:R-:W-:-:S04]  /*5dc0*/  FADD.FTZ R2, -R0, R11 ;  /* 0x0000000b00027221 */ /* 0x000fc80000010100 */
[--C-:B------:R-:W-:Y:S01]  /*5dd0*/  FFMA.FTZ R191, R126, UR14, -R133.reuse ;  /* 0x0000000e7ebf7c23 */ /* 0x100fe20008010885 */
[--C-:B------:R-:W-:Y:S01]  /*5de0*/  FFMA.FTZ R126, R131, UR14, -R133.reuse ;  /* 0x0000000e837e7c23 */ /* 0x100fe20008010885 */
[----:B------:R-:W-:Y:S01]  /*5df0*/  FSEL R131, R4, RZ, P1 ;  /* 0x000000ff04837208 */ /* 0x000fe20000800000 */
[--C-:B------:R-:W-:Y:S01]  /*5e00*/  FFMA.FTZ R189, R122, UR14, -R133.reuse ;  /* 0x0000000e7abd7c23 */ /* 0x100fe20008010885 */
[----:B------:R-:W-:Y:S01]  /*5e10*/  FMUL.FTZ R2, R2, UR14 ;  /* 0x0000000e02027c20 */ /* 0x000fe20008410000 */
[--C-:B------:R-:W-:Y:S01]  /*5e20*/  FFMA.FTZ R136, R123, UR14, -R133.reuse ;  /* 0x0000000e7b887c23 */ /* 0x100fe20008010885 */
[--C-:B------:R-:W-:Y:S01]  /*5e30*/  FFMA.FTZ R127, R127, UR14, -R133.reuse ;  /* 0x0000000e7f7f7c23 */ /* 0x100fe20008010885 */
[----:B------:R-:W-:Y:S01]  /*5e40*/  FADD.FTZ R131, -R131, R12 ;  /* 0x0000000c83837221 */ /* 0x000fe20000010100 */
        /* <DEDUP_REMOVED lines=8> */
[----:B------:R0:W1:Y:S01]  /*5ed0*/  MUFU.EX2 R0, R131 ;  /* 0x0000008300007308 */ /* 0x0000620000000800 */
        /* <DEDUP_REMOVED lines=8> */
[--C-:B0-----:R-:W-:Y:S01]  /*5f60*/  FFMA.FTZ R131, R151, UR14, -R133.reuse ;  /* 0x0000000e97837c23 */ /* 0x101fe20008010885 */
[--C-:B------:R-:W-:Y:S01]  /*5f70*/  FFMA.FTZ R169, R162, UR14, -R133.reuse ;  /* 0x0000000ea2a97c23 */ /* 0x100fe20008010885 */
[----:B------:R-:W-:-:S05]  /*5f80*/  FFMA.FTZ R171, R166, UR14, -R133 ;  /* 0x0000000ea6ab7c23 */ /* 0x000fca0008010885 */
[----:B------:R-:W0:Y:S01]  /*5f90*/  MUFU.EX2 R2, R2 ;  /* 0x0000000200027308 */ /* 0x000e220000000800 */
[----:B-1----:R-:W-:-:S04]  /*5fa0*/  FFMA.FTZ R10, R0, R10, R188 ;  /* 0x0000000a000a7223 */ /* 0x002fc800000100bc */
[----:B------:R-:W-:-:S03]  /*5fb0*/  FADD.FTZ R11, R13, R10 ;  /* 0x0000000a0d0b7221 */ /* 0x000fc60000010000 */
        /* <DEDUP_REMOVED lines=9> */
[----:B------:R-:W-:-:S03]  /*6050*/  FADD.FTZ R11, R186, R11 ;  /* 0x0000000bba0b7221 */ /* 0x000fc60000010000 */
[----:B------:R-:W-:Y:S01]  /*6060*/  FADD.FTZ R10, R191, R10 ;  /* 0x0000000abf0a7221 */ /* 0x000fe20000010000 */
[----:B------:R-:W-:Y:S02]  /*6070*/  FADD.FTZ R11, R20, R11 ;  /* 0x0000000b140b7221 */ /* 0x000fe40000010000 */
[----:B------:R-:W1:Y:S01]  /*6080*/  MUFU.EX2 R126, R126 ;  /* 0x0000007e007e7308 */ /* 0x000e620000000800 */
[----:B--2---:R-:W-:Y:S01]  /*6090*/  FADD.FTZ R10, R127, R10 ;  /* 0x0000000a7f0a7221 */ /* 0x004fe20000010000 */
[----:B------:R-:W-:-:S04]  /*60a0*/  FADD.FTZ R12, R180, R11 ;  /* 0x0000000bb40c7221 */ /* 0x000fc80000010000 */
[----:B------:R-:W-:Y:S01]  /*60b0*/  FADD.FTZ R11, R129, R12 ;  /* 0x0000000c810b7221 */ /* 0x000fe20000010000 */
[----:B------:R-:W-:Y:S01]  /*60c0*/  FFMA.FTZ R12, R159, UR14, -R133 ;  /* 0x0000000e9f0c7c23 */ /* 0x000fe20008010885 */
        /* <DEDUP_REMOVED lines=22> */
[--C-:B------:R-:W-:Y:S01]  /*6230*/  FFMA.FTZ R11, R163, UR14, -R133.reuse ;  /* 0x0000000ea30b7c23 */ /* 0x100fe20008010885 */
[----:B------:R-:W-:-:S05]  /*6240*/  FFMA.FTZ R133, R167, UR14, -R133 ;  /* 0x0000000ea7857c23 */ /* 0x000fca0008010885 */
        /* <DEDUP_REMOVED lines=46> */
.L_x_5656:
        /* <DEDUP_REMOVED lines=36> */
.L_x_5646:
[----:B------:R-:W-:-:S06]  /*6770*/  UISETP.GE.AND UP0, UPT, UR4, UR61, UPT ;  /* 0x0000003d0400728c */ /* 0x000fcc000bf06270 */
[----:B------:R-:W-:-:S13]  /*6780*/  PLOP3.LUT P1, PT, PT, PT, UP0, 0x80, 0x0 ;  /* 0x000000000000781c */ /* 0x000fda0003f2f008 */
[----:B------:R-:W-:Y:S05]  /*6790*/  @!P1 BRA `(.L_x_5658) ;  /* 0x0000001c00bc9947 */ /* 0x000fea0003800000 */
[----:B------:R-:W-:Y:S01]  /*67a0*/  IMAD.MOV.U32 R11, RZ, RZ, R3 ;  /* 0x000000ffff0b7224 */ /* 0x000fe200078e0003 */
[----:B------:R-:W-:Y:S01]  /*67b0*/  UMOV UR5, UR38 ;  /* 0x0000002600057c82 */ /* 0x000fe20008000000 */
[----:B------:R-:W-:Y:S01]  /*67c0*/  IMAD.MOV.U32 R12, RZ, RZ, R4 ;  /* 0x000000ffff0c7224 */ /* 0x000fe200078e0004 */
[----:B------:R-:W-:Y:S01]  /*67d0*/  UMOV UR6, UR39 ;  /* 0x0000002700067c82 */ /* 0x000fe20008000000 */
[----:B------:R-:W-:-:S05]  /*67e0*/  ULDC UR11, c[0x0][0x988] ;  /* 0x00026200000b7ab9 */ /* 0x000fca0000000800 */
.L_x_5669:
        /* <DEDUP_REMOVED lines=8> */
.L_x_5659:
[----:B------:R-:W-:Y:S01]  /*6870*/  ULEA UR7, UR39, UR40, 0x3 ;  /* 0x0000002827077291 */ /* 0x000fe2000f8e183f */
[----:B------:R-:W-:-:S05]  /*6880*/  IMAD.U32 R3, RZ, RZ, UR38 ;  /* 0x00000026ff037e24 */ /* 0x000fca000f8e00ff */
[----:B------:R-:W-:-:S04]  /*6890*/  SHF.L.U32 R3, R3, 0x1f, RZ ;  /* 0x0000001f03037819 */ /* 0x000fc800000006ff */
[----:B------:R0:W1:Y:S01]  /*68a0*/  SYNCS.PHASECHK.TRANS64.TRYWAIT P1, [UR7+0x30830], R3 ;  /* 0x03083003ff0075a7 */ /* 0x0000620008020147 */
[----:B------:R-:W-:Y:S05]  /*68b0*/  @!P0 BRA `(.L_x_5660) ;  /* 0x0000000000048947 */ /* 0x000fea0003800000 */
[----:B------:R-:W-:Y:S01]  /*68c0*/  BPT.TRAP 0x1 ;  /* 0x000000040000795c */ /* 0x000fe20000300000 */
.L_x_5660:
[----:B-1----:R-:W-:Y:S05]  /*68d0*/  @P1 BRA `(.L_x_5661) ;  /* 0x0000000000081947 */ /* 0x002fea0003800000 */
[----:B------:R-:W1:Y:S02]  /*68e0*/  SYNCS.PHASECHK.TRANS64.TRYWAIT P1, [UR7+0x30830], R3 ;  /* 0x03083003ff0075a7 */ /* 0x000e640008020147 */
[----:B-1----:R-:W-:Y:S05]  /*68f0*/  @!P1 BRA `(.L_x_5662) ;  /* 0x000000d000309947 */ /* 0x002fea0003800000 */
.L_x_5661:
        /* <DEDUP_REMOVED lines=175> */
.L_x_5663:
[----:B------:R-:W-:Y:S01]  /*73f0*/  ULEA UR15, UR6, UR40, 0x3 ;  /* 0x00000028060f7291 */ /* 0x000fe2000f8e183f */
[----:B------:R-:W-:-:S05]  /*7400*/  IMAD.U32 R0, RZ, RZ, UR5 ;  /* 0x00000005ff007e24 */ /* 0x000fca000f8e00ff */
[----:B------:R-:W-:-:S04]  /*7410*/  SHF.L.U32 R0, R0, 0x1f, RZ ;  /* 0x0000001f00007819 */ /* 0x000fc800000006ff */
[----:B------:R2:W3:Y:S01]  /*7420*/  SYNCS.PHASECHK.TRANS64.TRYWAIT P1, [UR15+0x30850], R0 ;  /* 0x03085000ff0075a7 */ /* 0x0004e2000802014f */
[----:B------:R-:W-:Y:S05]  /*7430*/  @!P0 BRA `(.L_x_5664) ;  /* 0x0000000000048947 */ /* 0x000fea0003800000 */
[----:B------:R-:W-:Y:S01]  /*7440*/  BPT.TRAP 0x1 ;  /* 0x000000040000795c */ /* 0x000fe20000300000 */
.L_x_5664:
[----:B---3--:R-:W-:Y:S05]  /*7450*/  @P1 BRA `(.L_x_5665) ;  /* 0x0000000000081947 */ /* 0x008fea0003800000 */
[----:B------:R-:W3:Y:S02]  /*7460*/  SYNCS.PHASECHK.TRANS64.TRYWAIT P1, [UR15+0x30850], R0 ;  /* 0x03085000ff0075a7 */ /* 0x000ee4000802014f */
[----:B---3--:R-:W-:Y:S05]  /*7470*/  @!P1 BRA `(.L_x_5666) ;  /* 0x000000c400689947 */ /* 0x008fea0003800000 */
.L_x_5665:
        /* <DEDUP_REMOVED lines=37> */
.L_x_5667:
[----:B---3--:R-:W-:Y:S01]  /*76d0*/  FMNMX.FTZ R2, R122, R11, !PT ;  /* 0x0000000b7a027209 */ /* 0x008fe20007810000 */
[----:B------:R-:W-:Y:S01]  /*76e0*/  UMOV UR14, UR11 ;  /* 0x0000000b000e7c82 */ /* 0x000fe20008000000 */
[----:B--2---:R-:W-:Y:S01]  /*76f0*/  FMNMX.FTZ R0, R120, R12, !PT ;  /* 0x0000000c78007209 */ /* 0x004fe20007810000 */
[----:B------:R-:W2:Y:S01]  /*7700*/  S2UR UR6, SR_CgaCtaId ;  /* 0x00000000000679c3 */ /* 0x000ea20000008800 */
[----:B------:R-:W-:Y:S01]  /*7710*/  FMNMX.FTZ R13, R123, R2, !PT ;  /* 0x000000027b0d7209 */ /* 0x000fe20007810000 */
[----:B------:R-:W-:Y:S01]  /*7720*/  ULEA UR5, UR10, UR40, 0x3 ;  /* 0x000000280a057291 */ /* 0x000fe2000f8e183f */
[----:B01----:R-:W-:Y:S02]  /*7730*/  FMNMX.FTZ R3, R121, R0, !PT ;  /* 0x0000000079037209 */ /* 0x003fe40007810000 */
[----:B------:R-:W-:Y:S01]  /*7740*/  FMNMX.FTZ R2, R126, R13, !PT ;  /* 0x0000000d7e027209 */ /* 0x000fe20007810000 */
[----:B------:R-:W-:Y:S01]  /*7750*/  UIADD3 UR5, UR5, 0x30840, URZ ;  /* 0x0003084005057890 */ /* 0x000fe2000fffe03f */
        /* <DEDUP_REMOVED lines=55> */
[C---:B------:R-:W-:Y:S01]  /*7ad0*/  FMUL.FTZ R11, R4.reuse, UR14 ;  /* 0x0000000e040b7c20 */ /* 0x040fe20008410000 */
[----:B------:R-:W-:-:S03]  /*7ae0*/  FADD.FTZ R12, -R4, R12 ;  /* 0x0000000c040c7221 */ /* 0x000fc60000010100 */
[--C-:B------:R-:W-:Y:S01]  /*7af0*/  FFMA.FTZ R190, R124, UR14, -R11.reuse ;  /* 0x0000000e7cbe7c23 */ /* 0x100fe2000801080b */
[--C-:B------:R-:W-:Y:S01]  /*7b00*/  FFMA.FTZ R124, R125, UR14, -R11.reuse ;  /* 0x0000000e7d7c7c23 */ /* 0x100fe2000801080b */
[----:B------:R-:W-:Y:S01]  /*7b10*/  FMUL.FTZ R125, R3, UR14 ;  /* 0x0000000e037d7c20 */ /* 0x000fe20008410000 */
[--C-:B------:R-:W-:Y:S01]  /*7b20*/  FFMA.FTZ R188, R120, UR14, -R11.reuse ;  /* 0x0000000e78bc7c23 */ /* 0x100fe2000801080b */
[----:B------:R-:W-:Y:S01]  /*7b30*/  FMUL.FTZ R12, R12, UR14 ;  /* 0x0000000e0c0c7c20 */ /* 0x000fe20008410000 */
[----:B------:R-:W-:Y:S01]  /*7b40*/  FFMA.FTZ R169, R121, UR14, -R11 ;  /* 0x0000000e79a97c23 */ /* 0x000fe2000801080b */
[----:B------:R-:W-:Y:S01]  /*7b50*/  FFMA.FTZ R189, R122, UR14, -R125 ;  /* 0x0000000e7abd7c23 */ /* 0x000fe2000801087d */
[----:B------:R-:W-:Y:S01]  /*7b60*/  FFMA.FTZ R21, R137, UR14, -R11 ;  /* 0x0000000e89157c23 */ /* 0x000fe2000801080b */
[--C-:B------:R-:W-:Y:S01]  /*7b70*/  FFMA.FTZ R137, R123, UR14, -R125.reuse ;  /* 0x0000000e7b897c23 */ /* 0x100fe2000801087d */
[----:B------:R-:W-:Y:S01]  /*7b80*/  MUFU.EX2 R0, R12 ;  /* 0x0000000c00007308 */ /* 0x000fe20000000800 */
[----:B------:R-:W-:Y:S01]  /*7b90*/  FFMA.FTZ R191, R126, UR14, -R125 ;  /* 0x0000000e7ebf7c23 */ /* 0x000fe2000801087d */
[----:B------:R-:W-:Y:S01]  /*7ba0*/  FFMA.FTZ R180, R136, UR14, -R11 ;  /* 0x0000000e88b47c23 */ /* 0x000fe2000801080b */
[----:B------:R-:W-:Y:S01]  /*7bb0*/  FFMA.FTZ R136, R127, UR14, -R125 ;  /* 0x0000000e7f887c23 */ /* 0x000fe2000801087d */
[----:B------:R-:W-:Y:S01]  /*7bc0*/  FFMA.FTZ R184, R128, UR14, -R11 ;  /* 0x0000000e80b87c23 */ /* 0x000fe2000801080b */
[----:B------:R-:W-:Y:S01]  /*7bd0*/  FFMA.FTZ R185, R130, UR14, -R125 ;  /* 0x0000000e82b97c23 */ /* 0x000fe2000801087d */
[--C-:B------:R-:W-:Y:S01]  /*7be0*/  FFMA.FTZ R121, R129, UR14, -R11.reuse ;  /* 0x0000000e81797c23 */ /* 0x100fe2000801080b */
[----:B------:R-:W-:Y:S01]  /*7bf0*/  FFMA.FTZ R120, R133, UR14, -R11 ;  /* 0x0000000e85787c23 */ /* 0x000fe2000801080b */
[----:B------:R-:W0:Y:S01]  /*7c00*/  MUFU.EX2 R188, R188 ;  /* 0x000000bc00bc7308 */ /* 0x000e220000000800 */
[----:B------:R-:W-:Y:S01]  /*7c10*/  FFMA.FTZ R133, R131, UR14, -R125 ;  /* 0x0000000e83857c23 */ /* 0x000fe2000801087d */
[----:B------:R-:W-:Y:S01]  /*7c20*/  FFMA.FTZ R186, R132, UR14, -R11 ;  /* 0x0000000e84ba7c23 */ /* 0x000fe2000801080b */
[--C-:B------:R-:W-:Y:S01]  /*7c30*/  FFMA.FTZ R187, R134, UR14, -R125.reuse ;  /* 0x0000000e86bb7c23 */ /* 0x100fe2000801087d */
[--C-:B------:R-:W-:Y:S01]  /*7c40*/  FFMA.FTZ R132, R135, UR14, -R125.reuse ;  /* 0x0000000e87847c23 */ /* 0x100fe2000801087d */
[--C-:B------:R-:W-:Y:S01]  /*7c50*/  FFMA.FTZ R181, R138, UR14, -R125.reuse ;  /* 0x0000000e8ab57c23 */ /* 0x100fe2000801087d */
[----:B------:R-:W-:Y:S01]  /*7c60*/  FFMA.FTZ R131, R139, UR14, -R125 ;  /* 0x0000000e8b837c23 */ /* 0x000fe2000801087d */
[----:B------:R-:W-:Y:S01]  /*7c70*/  FFMA.FTZ R182, R140, UR14, -R11 ;  /* 0x0000000e8cb67c23 */ /* 0x000fe2000801080b */
        /* <DEDUP_REMOVED lines=26> */
[--C-:B------:R-:W-:Y:S01]  /*7e20*/  FFMA.FTZ R12, R161, UR14, -R11.reuse ;  /* 0x0000000ea10c7c23 */ /* 0x100fe2000801080b */
[----:B------:R-:W-:Y:S01]  /*7e30*/  FFMA.FTZ R170, R164, UR14, -R11 ;  /* 0x0000000ea4aa7c23 */ /* 0x000fe2000801080b */
[----:B------:R-:W-:Y:S01]  /*7e40*/  FFMA.FTZ R171, R166, UR14, -R125 ;  /* 0x0000000ea6ab7c23 */ /* 0x000fe2000801087d */
        /* <DEDUP_REMOVED lines=35> */
[----:B------:R-:W-:-:S06]  /*8080*/  FFMA.FTZ R122, R162, UR14, -R125 ;  /* 0x0000000ea27a7c23 */ /* 0x000fcc000801087d */
        /* <DEDUP_REMOVED lines=60> */
.L_x_5668:
        /* <DEDUP_REMOVED lines=36> */
.L_x_5658:
        /* <DEDUP_REMOVED lines=99> */
.L_x_5670:
[----:B------:R-:W-:Y:S01]  /*8cc0*/  ULEA UR5, UR39, UR40, 0x3 ;  /* 0x0000002827057291 */ /* 0x000fe2000f8e183f */
[----:B------:R-:W-:-:S05]  /*8cd0*/  IMAD.U32 R0, RZ, RZ, UR38 ;  /* 0x00000026ff007e24 */ /* 0x000fca000f8e00ff */
[----:B------:R-:W-:-:S04]  /*8ce0*/  SHF.L.U32 R0, R0, 0x1f, RZ ;  /* 0x0000001f00007819 */ /* 0x000fc800000006ff */
[----:B------:R0:W1:Y:S01]  /*8cf0*/  SYNCS.PHASECHK.TRANS64.TRYWAIT P1, [UR5+0x30850], R0 ;  /* 0x03085000ff0075a7 */ /* 0x0000620008020145 */
[----:B------:R-:W-:Y:S05]  /*8d00*/  @!P0 BRA `(.L_x_5671) ;  /* 0x0000000000048947 */ /* 0x000fea0003800000 */
[----:B------:R-:W-:Y:S01]  /*8d10*/  BPT.TRAP 0x1 ;  /* 0x000000040000795c */ /* 0x000fe20000300000 */
.L_x_5671:
[----:B-1----:R-:W-:Y:S05]  /*8d20*/  @P1 BRA `(.L_x_5672) ;  /* 0x0000000000081947 */ /* 0x002fea0003800000 */
[----:B------:R-:W1:Y:S02]  /*8d30*/  SYNCS.PHASECHK.TRANS64.TRYWAIT P1, [UR5+0x30850], R0 ;  /* 0x03085000ff0075a7 */ /* 0x000e640008020145 */
[----:B-1----:R-:W-:Y:S05]  /*8d40*/  @!P1 BRA `(.L_x_5673) ;  /* 0x000000ac004c9947 */ /* 0x002fea0003800000 */
.L_x_5672:
        /* <DEDUP_REMOVED lines=61> */
[----:B0-23--:R-:W-:Y:S05]  /*9120*/  @!P0 BRA `(.L_x_5674) ;  /* 0x0000000000048947 */ /* 0x00dfea0003800000 */
[----:B------:R-:W-:Y:S01]  /*9130*/  BPT.TRAP 0x1 ;  /* 0x000000040000795c */ /* 0x000fe20000300000 */
.L_x_5674:
        /* <DEDUP_REMOVED lines=109> */
.L_x_5638:
        /* <DEDUP_REMOVED lines=17> */
[----:B------:R-:W-:Y:S01]  /*9920*/  ULDC.64 UR12, c[0x0][0xc00] ;  /* 0x00030000000c7ab9 */ /* 0x000fe20000000a00 */
[----:B------:R-:W-:Y:S02]  /*9930*/  R2UR UR16, R215 ;  /* 0x00000000d71072ca */ /* 0x000fe400000e0000 */
[----:B------:R-:W-:Y:S02]  /*9940*/  R2UR UR17, R196 ;  /* 0x00000000c41172ca */ /* 0x000fe400000e0000 */
[----:B------:R-:W-:-:S07]  /*9950*/  R2UR UR23, R198 ;  /* 0x00000000c61772ca */ /* 0x000fce00000e0000 */
[----:B------:R-:W-:Y:S01]  /*9960*/  UIMAD.WIDE UR12, UR9, 0x4, UR12 ;  /* 0x00000004090c78a5 */ /* 0x000fe2000f8e020c */
[----:B------:R-:W-:Y:S01]  /*9970*/  UMOV UR10, UR8 ;  /* 0x00000008000a7c82 */ /* 0x000fe20008000000 */
[----:B0-----:R-:W-:Y:S01]  /*9980*/  UMOV UR11, UR4 ;  /* 0x00000004000b7c82 */ /* 0x001fe20008000000 */
[----:B------:R-:W-:Y:S01]  /*9990*/  BAR.SYNC.DEFER_BLOCKING 0x1, 0x100 ;  /* 0x0044000000007b1d */ /* 0x000fe20000010000 */
[----:B--2---:R-:W-:-:S03]  /*99a0*/  IMAD.WIDE R4, R3, R4, UR10 ;  /* 0x0000000a03047e25 */ /* 0x004fc6000f8e0204 */
[C---:B------:R-:W-:Y:S02]  /*99b0*/  IADD3 R8, P1, R4.reuse, 0x40, RZ ;  /* 0x0000004004087810 */ /* 0x040fe40007f3e0ff */
[C---:B------:R-:W-:Y:S02]  /*99c0*/  LOP3.LUT R3, R4.reuse, 0x380, RZ, 0xc0, !PT ;  /* 0x0000038004037812 */ /* 0x040fe400078ec0ff */
[C---:B------:R-:W-:Y:S01]  /*99d0*/  IADD3 R6, P2, R4.reuse, 0x20, RZ ;  /* 0x0000002004067810 */ /* 0x040fe20007f5e0ff */
[--C-:B------:R-:W-:Y:S01]  /*99e0*/  IMAD.X R15, RZ, RZ, R5.reuse, P1 ;  /* 0x000000ffff0f7224 */ /* 0x100fe200008e0605 */
[C---:B------:R-:W-:Y:S02]  /*99f0*/  IADD3 R133, P6, R4.reuse, 0x60, RZ ;  /* 0x0000006004857810 */ /* 0x040fe40007fde0ff */
[----:B------:R-:W-:Y:S01]  /*9a00*/  IADD3 R135, P5, R4, 0x4000, RZ ;  /* 0x0000400004877810 */ /* 0x000fe20007fbe0ff */
[--C-:B------:R-:W-:Y:S01]  /*9a10*/  IMAD.X R13, RZ, RZ, R5.reuse, P2 ;  /* 0x000000ffff0d7224 */ /* 0x100fe200010e0605 */
[----:B------:R-:W-:Y:S01]  /*9a20*/  LOP3.LUT R7, R8, 0x380, RZ, 0xc0, !PT ;  /* 0x0000038008077812 */ /* 0x000fe200078ec0ff */
[--C-:B------:R-:W-:Y:S01]  /*9a30*/  IMAD.X R89, RZ, RZ, R5.reuse, P6 ;  /* 0x000000ffff597224 */ /* 0x100fe200030e0605 */
[----:B------:R-:W-:Y:S01]  /*9a40*/  SHF.R.U64 R3, R3, 0x3, RZ ;  /* 0x0000000303037819 */ /* 0x000fe200000012ff */
[----:B------:R-:W-:Y:S01]  /*9a50*/  IMAD.X R91, RZ, RZ, R5, P5 ;  /* 0x000000ffff5b7224 */ /* 0x000fe200028e0605 */
[----:B------:R-:W-:-:S02]  /*9a60*/  IADD3 R22, P0, R4, 0x4020, RZ ;  /* 0x0000402004167810 */ /* 0x000fc40007f1e0ff */
[C---:B------:R-:W-:Y:S02]  /*9a70*/  IADD3 R137, P4, R4.reuse, 0x4040, RZ ;  /* 0x0000404004897810 */ /* 0x040fe40007f9e0ff */
        /* <DEDUP_REMOVED lines=10> */
[----:B------:R-:W-:Y:S01]  /*9b20*/  SHF.R.U64 R7, R7, 0x3, RZ ;  /* 0x0000000307077819 */ /* 0x000fe200000012ff */
[--C-:B------:R-:W-:Y:S01]  /*9b30*/  IMAD.X R9, RZ, RZ, R5.reuse, P6 ;  /* 0x000000ffff097224 */ /* 0x100fe200030e0605 */
[----:B------:R-:W-:Y:S01]  /*9b40*/  LOP3.LUT R4, R3, R4, RZ, 0x3c, !PT ;  /* 0x0000000403047212 */ /* 0x000fe200078e3cff */
[----:B------:R-:W-:Y:S01]  /*9b50*/  IMAD.X R11, RZ, RZ, R5, P5 ;  /* 0x000000ffff0b7224 */ /* 0x000fe200028e0605 */
[----:B------:R-:W-:-:S02]  /*9b60*/  LOP3.LUT R3, R6, 0x380, RZ, 0xc0, !PT ;  /* 0x0000038006037812 */ /* 0x000fc400078ec0ff */
[----:B------:R-:W-:Y:S02]  /*9b70*/  LOP3.LUT R14, R7, R8, RZ, 0x3c, !PT ;  /* 0x00000008070e7212 */ /* 0x000fe400078e3cff */
[----:B------:R-:W-:Y:S02]  /*9b80*/  LOP3.LUT R8, R139, 0x380, RZ, 0xc0, !PT ;  /* 0x000003808b087812 */ /* 0x000fe400078ec0ff */
[----:B------:R-:W-:Y:S02]  /*9b90*/  LOP3.LUT R10, R133, 0x380, RZ, 0xc0, !PT ;  /* 0x00000380850a7812 */ /* 0x000fe400078ec0ff */
[----:B------:R-:W-:Y:S02]  /*9ba0*/  SHF.R.U64 R3, R3, 0x3, RZ ;  /* 0x0000000303037819 */ /* 0x000fe400000012ff */
[----:B------:R-:W-:Y:S02]  /*9bb0*/  LOP3.LUT R16, R135, 0x380, RZ, 0xc0, !PT ;  /* 0x0000038087107812 */ /* 0x000fe400078ec0ff */
[----:B------:R-:W-:-:S02]  /*9bc0*/  SHF.R.U64 R8, R8, 0x3, RZ ;  /* 0x0000000308087819 */ /* 0x000fc400000012ff */
[----:B------:R-:W-:Y:S02]  /*9bd0*/  SHF.R.U64 R10, R10, 0x3, RZ ;  /* 0x000000030a0a7819 */ /* 0x000fe400000012ff */
[----:B------:R-:W-:Y:S02]  /*9be0*/  LOP3.LUT R12, R3, R6, RZ, 0x3c, !PT ;  /* 0x00000006030c7212 */ /* 0x000fe400078e3cff */
[----:B------:R-:W-:Y:S02]  /*9bf0*/  SHF.R.U64 R16, R16, 0x3, RZ ;  /* 0x0000000310107819 */ /* 0x000fe400000012ff */
[----:B------:R-:W-:Y:S02]  /*9c00*/  LOP3.LUT R3, R22, 0x380, RZ, 0xc0, !PT ;  /* 0x0000038016037812 */ /* 0x000fe400078ec0ff */
[----:B------:R-:W-:Y:S02]  /*9c10*/  LOP3.LUT R6, R137, 0x380, RZ, 0xc0, !PT ;  /* 0x0000038089067812 */ /* 0x000fe400078ec0ff */
[----:B------:R-:W-:-:S02]  /*9c20*/  LOP3.LUT R7, R96, 0x380, RZ, 0xc0, !PT ;  /* 0x0000038060077812 */ /* 0x000fc400078ec0ff */
[----:B------:R-:W-:Y:S02]  /*9c30*/  LOP3.LUT R98, R8, R139, RZ, 0x3c, !PT ;  /* 0x0000008b08627212 */ /* 0x000fe400078e3cff */
[----:B------:R-:W-:Y:S02]  /*9c40*/  LOP3.LUT R88, R10, R133, RZ, 0x3c, !PT ;  /* 0x000000850a587212 */ /* 0x000fe400078e3cff */
[----:B------:R-:W-:Y:S02]  /*9c50*/  LOP3.LUT R8, R141, 0x380, RZ, 0xc0, !PT ;  /* 0x000003808d087812 */ /* 0x000fe400078ec0ff */
[----:B------:R-:W-:Y:S02]  /*9c60*/  LOP3.LUT R90, R16, R135, RZ, 0x3c, !PT ;  /* 0x00000087105a7212 */ /* 0x000fe400078e3cff */
[----:B------:R-:W-:Y:S02]  /*9c70*/  SHF.R.U64 R3, R3, 0x3, RZ ;  /* 0x0000000303037819 */ /* 0x000fe400000012ff */
[----:B------:R-:W-:-:S02]  /*9c80*/  SHF.R.U64 R6, R6, 0x3, RZ ;  /* 0x0000000306067819 */ /* 0x000fc400000012ff */
[----:B------:R-:W-:Y:S02]  /*9c90*/  LOP3.LUT R10, R143, 0x380, RZ, 0xc0, !PT ;  /* 0x000003808f0a7812 */ /* 0x000fe400078ec0ff */
[----:B------:R-:W-:Y:S02]  /*9ca0*/  LOP3.LUT R16, R145, 0x380, RZ, 0xc0, !PT ;  /* 0x0000038091107812 */ /* 0x000fe400078ec0ff */
[----:B------:R-:W-:Y:S02]  /*9cb0*/  SHF.R.U64 R7, R7, 0x3, RZ ;  /* 0x0000000307077819 */ /* 0x000fe400000012ff */
[----:B------:R-:W-:Y:S02]  /*9cc0*/  SHF.R.U64 R8, R8, 0x3, RZ ;  /* 0x0000000308087819 */ /* 0x000fe400000012ff */
[----:B------:R-:W-:Y:S02]  /*9cd0*/  LOP3.LUT R92, R3, R22, RZ, 0x3c, !PT ;  /* 0x00000016035c7212 */ /* 0x000fe400078e3cff */
[----:B------:R-:W-:-:S02]  /*9ce0*/  LOP3.LUT R94, R6, R137, RZ, 0x3c, !PT ;  /* 0x00000089065e7212 */ /* 0x000fc400078e3cff */
[----:B------:R-:W-:Y:S02]  /*9cf0*/  SHF.R.U64 R10, R10, 0x3, RZ ;  /* 0x000000030a0a7819 */ /* 0x000fe400000012ff */
[----:B------:R-:W-:Y:S02]  /*9d00*/  SHF.R.U64 R16, R16, 0x3, RZ ;  /* 0x0000000310107819 */ /* 0x000fe400000012ff */
[----:B------:R-:W-:Y:S02]  /*9d10*/  LOP3.LUT R96, R7, R96, RZ, 0x3c, !PT ;  /* 0x0000006007607212 */ /* 0x000fe400078e3cff */
        /* <DEDUP_REMOVED lines=8> */
[----:B------:R-:W-:Y:S02]  /*9da0*/  MOV R135, R90 ;  /* 0x0000005a00877202 */ /* 0x000fe40000000f00 */
[----:B------:R-:W-:-:S02]  /*9db0*/  LOP3.LUT R8, R10, R143, RZ, 0x3c, !PT ;  /* 0x0000008f0a087212 */ /* 0x000fc400078e3cff */
[----:B------:R-:W-:Y:S02]  /*9dc0*/  MOV R13, R12 ;  /* 0x0000000c000d7202 */ /* 0x000fe40000000f00 */
[----:B------:R-:W-:Y:S02]  /*9dd0*/  MOV R134, R92 ;  /* 0x0000005c00867202 */ /* 0x000fe40000000f00 */
[----:B------:R-:W-:Y:S02]  /*9de0*/  MOV R133, R94 ;  /* 0x0000005e00857202 */ /* 0x000fe40000000f00 */
[----:B------:R-:W-:Y:S02]  /*9df0*/  F2FP.BF16.F32.PACK_AB R88, R33, R32 ;  /* 0x000000202158723e */ /* 0x000fe400000010ff */
[----:B------:R-:W-:Y:S02]  /*9e00*/  F2FP.BF16.F32.PACK_AB R89, R35, R34 ;  /* 0x000000222359723e */ /* 0x000fe400000010ff */
[----:B------:R-:W-:-:S02]  /*9e10*/  F2FP.BF16.F32.PACK_AB R90, R37, R36 ;  /* 0x00000024255a723e */ /* 0x000fc400000010ff */
[----:B------:R-:W-:Y:S02]  /*9e20*/  F2FP.BF16.F32.PACK_AB R91, R39, R38 ;  /* 0x00000026275b723e */ /* 0x000fe400000010ff */
[----:B------:R-:W-:Y:S02]  /*9e30*/  LOP3.LUT R10, R16, R145, RZ, 0x3c, !PT ;  /* 0x00000091100a7212 */ /* 0x000fe400078e3cff */
[----:B------:R-:W-:Y:S01]  /*9e40*/  MOV R14, R14 ;  /* 0x0000000e000e7202 */ /* 0x000fe20000000f00 */
[----:B------:R1:W-:Y:S01]  /*9e50*/  STSM.16.M88.4 [R13], R88 ;  /* 0x000000580d007844 */ /* 0x0003e20000000200 */
[----:B------:R-:W-:Y:S02]  /*9e60*/  F2FP.BF16.F32.PACK_AB R92, R41, R40 ;  /* 0x00000028295c723e */ /* 0x000fe400000010ff */
[----:B------:R-:W-:Y:S02]  /*9e70*/  F2FP.BF16.F32.PACK_AB R93, R43, R42 ;  /* 0x0000002a2b5d723e */ /* 0x000fe400000010ff */
[----:B------:R-:W-:-:S02]  /*9e80*/  F2FP.BF16.F32.PACK_AB R94, R45, R44 ;  /* 0x0000002c2d5e723e */ /* 0x000fc400000010ff */
[----:B------:R-:W-:Y:S02]  /*9e90*/  F2FP.BF16.F32.PACK_AB R95, R47, R46 ;  /* 0x0000002e2f5f723e */ /* 0x000fe400000010ff */
[----:B------:R-:W-:Y:S02]  /*9ea0*/  MOV R16, R8 ;  /* 0x0000000800107202 */ /* 0x000fe40000000f00 */
[----:B0-----:R-:W-:Y:S01]  /*9eb0*/  MOV R3, R10 ;  /* 0x0000000a00037202 */ /* 0x001fe20000000f00 */
[----:B------:R0:W-:Y:S01]  /*9ec0*/  STSM.16.M88.4 [R14], R92 ;  /* 0x0000005c0e007844 */ /* 0x0001e20000000200 */
[----:B------:R-:W-:Y:S02]  /*9ed0*/  F2FP.BF16.F32.PACK_AB R4, R49, R48 ;  /* 0x000000303104723e */ /* 0x000fe400000010ff */
[----:B------:R-:W-:Y:S02]  /*9ee0*/  F2FP.BF16.F32.PACK_AB R5, R51, R50 ;  /* 0x000000323305723e */ /* 0x000fe400000010ff */
[----:B------:R-:W-:-:S02]  /*9ef0*/  F2FP.BF16.F32.PACK_AB R6, R53, R52 ;  /* 0x000000343506723e */ /* 0x000fc400000010ff */
[----:B------:R-:W-:Y:S02]  /*9f00*/  F2FP.BF16.F32.PACK_AB R7, R55, R54 ;  /* 0x000000363707723e */ /* 0x000fe400000010ff */
[----:B------:R-:W-:Y:S02]  /*9f10*/  F2FP.BF16.F32.PACK_AB R8, R57, R56 ;  /* 0x000000383908723e */ /* 0x000fe400000010ff */
[----:B------:R-:W-:Y:S01]  /*9f20*/  F2FP.BF16.F32.PACK_AB R9, R59, R58 ;  /* 0x0000003a3b09723e */ /* 0x000fe200000010ff */
[----:B------:R-:W-:Y:S01]  /*9f30*/  STSM.16.M88.4 [R136], R4 ;  /* 0x0000000488007844 */ /* 0x000fe20000000200 */
[----:B------:R-:W-:Y:S02]  /*9f40*/  F2FP.BF16.F32.PACK_AB R10, R61, R60 ;  /* 0x0000003c3d0a723e */ /* 0x000fe400000010ff */
[----:B------:R-:W-:Y:S02]  /*9f50*/  F2FP.BF16.F32.PACK_AB R11, R63, R62 ;  /* 0x0000003e3f0b723e */ /* 0x000fe400000010ff */
[----:B------:R-:W-:-:S02]  /*9f60*/  F2FP.BF16.F32.PACK_AB R12, R65, R64 ;  /* 0x00000040410c723e */ /* 0x000fc400000010ff */
[----:B-1----:R-:W-:Y:S01]  /*9f70*/  F2FP.BF16.F32.PACK_AB R13, R67, R66 ;  /* 0x00000042430d723e */ /* 0x002fe200000010ff */
[----:B------:R-:W-:Y:S01]  /*9f80*/  STSM.16.M88.4 [R135], R8 ;  /* 0x0000000887007844 */ /* 0x000fe20000000200 */
[----:B0-----:R-:W-:Y:S02]  /*9f90*/  F2FP.BF16.F32.PACK_AB R14, R69, R68 ;  /* 0x00000044450e723e */ /* 0x001fe400000010ff */
[----:B------:R-:W-:Y:S02]  /*9fa0*/  F2FP.BF16.F32.PACK_AB R15, R71, R70 ;  /* 0x00000046470f723e */ /* 0x000fe400000010ff */
[----:B------:R-:W-:Y:S02]  /*9fb0*/  F2FP.BF16.F32.PACK_AB R88, R73, R72 ;  /* 0x000000484958723e */ /* 0x000fe400000010ff */
[----:B------:R-:W-:Y:S01]  /*9fc0*/  F2FP.BF16.F32.PACK_AB R89, R75, R74 ;  /* 0x0000004a4b59723e */ /* 0x000fe200000010ff */
[----:B------:R-:W-:Y:S01]  /*9fd0*/  STSM.16.M88.4 [R134], R12 ;  /* 0x0000000c86007844 */ /* 0x000fe20000000200 */
[----:B------:R-:W-:-:S02]  /*9fe0*/  F2FP.BF16.F32.PACK_AB R90, R77, R76 ;  /* 0x0000004c4d5a723e */ /* 0x000fc400000010ff */
[----:B------:R-:W-:Y:S02]  /*9ff0*/  F2FP.BF16.F32.PACK_AB R91, R79, R78 ;  /* 0x0000004e4f5b723e */ /* 0x000fe400000010ff */
[----:B------:R-:W-:Y:S02]  /*a000*/  MOV R22, R96 ;  /* 0x0000006000167202 */ /* 0x000fe40000000f00 */
[----:B------:R-:W-:Y:S01]  /*a010*/  MOV R132, R98 ;  /* 0x0000006200847202 */ /* 0x000fe20000000f00 */
        /* <DEDUP_REMOVED lines=9> */
[----:B------:R-:W-:Y:S01]  /*a0b0*/  F2FP.BF16.F32.PACK_AB R99, R127, R126 ;  /* 0x0000007e7f63723e */ /* 0x000fe200000010ff */
[----:B0-----:R-:W-:Y:S01]  /*a0c0*/  IMAD.U32 R88, RZ, RZ, UR12 ;  /* 0x0000000cff587e24 */ /* 0x001fe2000f8e00ff */
[----:B------:R-:W-:Y:S01]  /*a0d0*/  MOV R130, R130 ;  /* 0x0000008200827202 */ /* 0x000fe20000000f00 */
[----:B------:R-:W-:Y:S01]  /*a0e0*/  IMAD.U32 R89, RZ, RZ, UR13 ;  /* 0x0000000dff597e24 */ /* 0x000fe2000f8e00ff */
[----:B------:R-:W-:Y:S01]  /*a0f0*/  F2FP.BF16.F32.PACK_AB R4, R123, R122 ;  /* 0x0000007a7b04723e */ /* 0x000fe200000010ff */
[----:B------:R-:W-:Y:S01]  /*a100*/  STSM.16.M88.4 [R132], R96 ;  /* 0x0000006084007844 */ /* 0x000fe20000000200 */
[----:B------:R-:W-:Y:S01]  /*a110*/  F2FP.BF16.F32.PACK_AB R5, R129, R128 ;  /* 0x000000808105723e */ /* 0x000fe200000010ff */
[----:B------:R-:W-:Y:S01]  /*a120*/  ULDC.64 UR12, c[0x0][0xc08] ;  /* 0x00030200000c7ab9 */ /* 0x000fe20000000a00 */
        /* <DEDUP_REMOVED lines=9> */
[----:B------:R-:W-:Y:S01]  /*a1c0*/  STSM.16.M88.4 [R16], R8 ;  /* 0x0000000810007844 */ /* 0x000fe20000000200 */
[----:B------:R-:W-:Y:S02]  /*a1d0*/  F2FP.BF16.F32.PACK_AB R14, R117, R116 ;  /* 0x00000074750e723e */ /* 0x000fe400000010ff */
[----:B------:R-:W-:Y:S02]  /*a1e0*/  F2FP.BF16.F32.PACK_AB R15, R119, R118 ;  /* 0x00000076770f723e */ /* 0x000fe400000010ff */
[----:B------:R-:W-:-:S03]  /*a1f0*/  ISETP.NE.U32.AND P0, PT, RZ, UR14, PT ;  /* 0x0000000eff007c0c */ /* 0x000fc6000bf05070 */
[----:B------:R0:W-:Y:S01]  /*a200*/  STSM.16.M88.4 [R3], R12 ;  /* 0x0000000c03007844 */ /* 0x0001e20000000200 */
[----:B------:R-:W-:Y:S01]  /*a210*/  BAR.SYNC.DEFER_BLOCKING 0x1, 0x100 ;  /* 0x0044000000007b1d */ /* 0x000fe20000010000 */
[----:B------:R-:W-:-:S07]  /*a220*/  ISETP.NE.AND.EX P0, PT, RZ, UR15, PT, P0 ;  /* 0x0000000fff007c0c */ /* 0x000fce000bf05300 */
[----:B0-----:R-:W0:Y:S06]  /*a230*/  LDC R3, c[0x0][0xbe8] ;  /* 0x0002fa00ff037b82 */ /* 0x001e2c0000000800 */
[----:B------:R-:W2:Y:S01]  /*a240*/  @P0 LDG.E R22, desc[UR36][R88.64] ;  /* 0x0000002458160981 */ /* 0x000ea2000c1e1900 */
[----:B------:R-:W-:Y:S01]  /*a250*/  UISETP.NE.U32.AND UP0, UPT, UR12, URZ, UPT ;  /* 0x0000003f0c00728c */ /* 0x000fe2000bf05070 */
[----:B------:R-:W-:-:S03]  /*a260*/  ULDC UR4, c[0x0][0xa88] ;  /* 0x0002a20000047ab9 */ /* 0x000fc60000000800 */
[----:B------:R-:W-:Y:S01]  /*a270*/  UISETP.NE.AND.EX UP0, UPT, UR13, URZ, UPT, UP0 ;  /* 0x0000003f0d00728c */ /* 0x000fe2000bf05300 */
[----:B------:R-:W-:Y:S01]  /*a280*/  IMAD.U32 R16, RZ, RZ, UR4 ;  /* 0x00000004ff107e24 */ /* 0x000fe2000f8e00ff */
[----:B------:R-:W-:-:S04]  /*a290*/  ULDC UR4, c[0x0][0xad4] ;  /* 0x0002b50000047ab9 */ /* 0x000fc80000000800 */
[----:B------:R-:W-:Y:S02]  /*a2a0*/  PLOP3.LUT P4, PT, PT, PT, UP0, 0x80, 0x0 ;  /* 0x000000000000781c */ /* 0x000fe40003f8f008 */
[----:B0-----:R-:W-:-:S03]  /*a2b0*/  ISETP.NE.AND P1, PT, R3, 0x1, PT ;  /* 0x000000010300780c */ /* 0x001fc60003f25270 */
[----:B------:R-:W-:-:S04]  /*a2c0*/  @UP0 ULEA UR12, UP1, UR9, UR12, 0x2 ;  /* 0x0000000c090c0291 */ /* 0x000fc8000f82103f */
[----:B------:R-:W-:Y:S02]  /*a2d0*/  @UP0 ULEA.HI.X UR13, UR9, UR13, UR16, 0x2, UP1 ;  /* 0x0000000d090d0291 */ /* 0x000fe400088f1410 */
[----:B------:R-:W-:Y:S01]  /*a2e0*/  UISETP.NE.AND UP0, UPT, UR18, URZ, UPT ;  /* 0x0000003f1200728c */ /* 0x000fe2000bf05270 */
[----:B------:R-:W-:-:S03]  /*a2f0*/  IMAD.U32 R4, RZ, RZ, UR12 ;  /* 0x0000000cff047e24 */ /* 0x000fc6000f8e00ff */
[----:B------:R-:W0:Y:S01]  /*a300*/  @P1 LDC R6, c[0x0][0xbec] ;  /* 0x0002fb00ff061b82 */ /* 0x000e220000000800 */
[----:B------:R-:W-:Y:S01]  /*a310*/  USEL UR4, UR18, UR4, UP0 ;  /* 0x0000000412047287 */ /* 0x000fe20008000000 */
[----:B------:R-:W-:Y:S01]  /*a320*/  IMAD.U32 R5, RZ, RZ, UR13 ;  /* 0x0000000dff057e24 */ /* 0x000fe2000f8e00ff */
[----:B------:R-:W-:Y:S02]  /*a330*/  UMOV UR22, 0x9b8 ;  /* 0x000009b800167882 */ /* 0x000fe40000000000 */
[----:B------:R-:W-:-:S03]  /*a340*/  UISETP.GT.AND UP1, UPT, UR4, 0x1, UPT ;  /* 0x000000010400788c */ /* 0x000fc6000bf24270 */
[----:B------:R-:W1:Y:S01]  /*a350*/  @P1 LDC R9, c[0x0][0xbf0] ;  /* 0x0002fc00ff091b82 */ /* 0x000e620000000800 */
[----:B------:R-:W-:Y:S01]  /*a360*/  USEL UR22, UR22, 0x978, UP1 ;  /* 0x0000097816167887 */ /* 0x000fe20008800000 */
[----:B------:R-:W-:Y:S01]  /*a370*/  VIADD R13, R18, UR43 ;  /* 0x0000002b120d7c36 */ /* 0x000fe20008000000 */
[----:B------:R-:W-:Y:S01]  /*a380*/  UISETP.NE.U32.AND UP0, UPT, UR14, URZ, UPT ;  /* 0x0000003f0e00728c */ /* 0x000fe2000bf05070 */
[----:B------:R0:W5:Y:S01]  /*a390*/  @P4 LDG.E R16, desc[UR36][R4.64] ;  /* 0x0000002404104981 */ /* 0x000162000c1e1900 */
[----:B------:R-:W-:Y:S01]  /*a3a0*/  UMOV UR4, URZ ;  /* 0x0000003f00047c82 */ /* 0x000fe20008000000 */
[----:B------:R-:W-:Y:S01]  /*a3b0*/  USEL UR20, UR17, URZ, UP1 ;  /* 0x0000003f11147287 */ /* 0x000fe20008800000 */
[----:B------:R-:W-:Y:S01]  /*a3c0*/  IMAD.MOV.U32 R7, RZ, RZ, R13 ;  /* 0x000000ffff077224 */ /* 0x000fe200078e000d */
[----:B------:R-:W-:-:S04]  /*a3d0*/  UISETP.NE.AND.EX UP0, UPT, UR15, URZ, UPT, UP0 ;  /* 0x0000003f0f00728c */ /* 0x000fc8000bf05300 */
[----:B------:R-:W-:Y:S02]  /*a3e0*/  USEL UR9, UR9, URZ, !UP0 ;  /* 0x0000003f09097287 */ /* 0x000fe4000c000000 */
[----:B------:R-:W-:Y:S01]  /*a3f0*/  USEL UR21, UR16, URZ, !UP0 ;  /* 0x0000003f10157287 */ /* 0x000fe2000c000000 */
[----:B------:R-:W-:Y:S02]  /*a400*/  ULDC.64 UR12, c[0x0][UR22+0x218] ;  /* 0x00008600160c7abb */ /* 0x000fe40008000a00 */
[----:B------:R-:W-:Y:S01]  /*a410*/  ULDC.64 UR16, c[0x0][UR22+0x220] ;  /* 0x0000880016107abb */ /* 0x000fe20008000a00 */
[----:B------:R-:W-:Y:S01]  /*a420*/  ULDC.64 UR18, c[0x0][UR22+0x228] ;  /* 0x00008a0016127abb */ /* 0x000fe20008000a00 */
[----:B------:R-:W-:Y:S01]  /*a430*/  UIMAD.WIDE.U32 UR14, UR12, UR23, URZ ;  /* 0x000000170c0e72a5 */ /* 0x000fe2000f8e003f */
[----:B0-----:R-:W-:Y:S01]  /*a440*/  @P1 IMAD.HI.U32 R4, R13, R6, RZ ;  /* 0x000000060d041227 */ /* 0x001fe200078e00ff */
[----:B------:R-:W-:Y:S02]  /*a450*/  UIMAD UR23, UR13, UR23, URZ ;  /* 0x000000170d1772a4 */ /* 0x000fe4000f8e023f */
[----:B------:R-:W-:-:S02]  /*a460*/  UIMAD UR17, UR17, UR9, URZ ;  /* 0x00000009111172a4 */ /* 0x000fc4000f8e023f */
[----:B------:R-:W-:Y:S01]  /*a470*/  UIMAD.WIDE.U32 UR24, UR18, UR20, URZ ;  /* 0x00000014121872a5 */ /* 0x000fe2000f8e003f */
[----:B-1----:R-:W-:Y:S01]  /*a480*/  @P1 SHF.R.U32.HI R7, RZ, R9, R4 ;  /* 0x00000009ff071219 */ /* 0x002fe20000011604 */
[----:B------:R-:W-:Y:S02]  /*a490*/  UIMAD.WIDE.U32 UR12, UR16, UR9, URZ ;  /* 0x00000009100c72a5 */ /* 0x000fe4000f8e003f */
[----:B------:R-:W-:Y:S02]  /*a4a0*/  UIMAD UR18, UR19, UR20, URZ ;  /* 0x00000014131272a4 */ /* 0x000fe4000f8e023f */
[----:B------:R-:W-:Y:S01]  /*a4b0*/  UIMAD UR17, UR16, UR21, UR17 ;  /* 0x00000015101172a4 */ /* 0x000fe2000f8e0211 */
[----:B------:R-:W-:Y:S01]  /*a4c0*/  IMAD.U32 R4, RZ, RZ, UR24 ;  /* 0x00000018ff047e24 */ /* 0x000fe2000f8e00ff */
[----:B------:R-:W-:Y:S01]  /*a4d0*/  UIADD3 UR18, UR25, UR18, URZ ;  /* 0x0000001219127290 */ /* 0x000fe2000fffe03f */
[----:B------:R-:W-:Y:S01]  /*a4e0*/  IMAD.MOV R6, RZ, RZ, -R7 ;  /* 0x000000ffff067224 */ /* 0x000fe200078e0a07 */
[----:B------:R-:W-:Y:S01]  /*a4f0*/  UIADD3 UR23, UR15, UR23, URZ ;  /* 0x000000170f177290 */ /* 0x000fe2000fffe03f */
[----:B------:R-:W-:Y:S01]  /*a500*/  IMAD.U32 R5, RZ, RZ, UR25 ;  /* 0x00000019ff057e24 */ /* 0x000fe2000f8e00ff */
[----:B------:R-:W-:Y:S01]  /*a510*/  UIADD3 UR17, UR13, UR17, URZ ;  /* 0x000000110d117290 */ /* 0x000fe2000fffe03f */
[----:B------:R-:W-:Y:S01]  /*a520*/  IMAD R9, R3, R6, R13 ;  /* 0x0000000603097224 */ /* 0x000fe200078e020d */
[----:B------:R-:W-:Y:S01]  /*a530*/  SHF.R.S32.HI R5, RZ, 0x1f, R7 ;  /* 0x0000001fff057819 */ /* 0x000fe20000011407 */
[----:B------:R-:W-:-:S03]  /*a540*/  IMAD.U32 R8, RZ, RZ, UR18 ;  /* 0x00000012ff087e24 */ /* 0x000fc6000f8e00ff */
[----:B------:R-:W-:Y:S02]  /*a550*/  SHF.R.S32.HI R6, RZ, 0x1f, R9 ;  /* 0x0000001fff067819 */ /* 0x000fe40000011409 */
[----:B--2---:R-:W-:-:S13]  /*a560*/  @P0 R2UR UR4, R22 ;  /* 0x00000000160402ca */ /* 0x004fda00000e0000 */
[----:B------:R-:W-:Y:S02]  /*a570*/  UIADD3 UR14, UP0, UP2, UR12, UR14, UR4 ;  /* 0x0000000e0c0e7290 */ /* 0x000fe4000fa1e004 */
[----:B------:R-:W-:Y:S01]  /*a580*/  USHF.R.S32.HI UR16, URZ, 0x1f, UR4 ;  /* 0x0000001f3f107899 */ /* 0x000fe20008011404 */
[----:B------:R-:W-:-:S03]  /*a590*/  ULDC.64 UR12, c[0x0][UR22+0x210] ;  /* 0x00008400160c7abb */ /* 0x000fc60008000a00 */
[----:B------:R-:W-:Y:S01]  /*a5a0*/  IADD3 R4, P2, P3, R7, UR14, R4 ;  /* 0x0000000e07047c10 */ /* 0x000fe2000fb5e004 */
[----:B------:R-:W-:Y:S01]  /*a5b0*/  UIADD3.X UR14, UR17, UR23, UR16, UP0, UP2 ;  /* 0x00000017110e7290 */ /* 0x000fe200087e4410 */
[----:B------:R-:W-:-:S04]  /*a5c0*/  IMAD R7, R9, UR13, RZ ;  /* 0x0000000d09077c24 */ /* 0x000fc8000f8e02ff */
[----:B------:R-:W-:Y:S01]  /*a5d0*/  IMAD R7, R6, UR12, R7 ;  /* 0x0000000c06077c24 */ /* 0x000fe2000f8e0207 */
[----:B------:R-:W-:Y:S01]  /*a5e0*/  IADD3.X R5, R5, UR14, R8, P2, P3 ;  /* 0x0000000e05057c10 */ /* 0x000fe200097e6408 */
        /* <DEDUP_REMOVED lines=12> */
.L_x_5677:
[----:B------:R-:W2:Y:S01]  /*a6b0*/  LDL R9, [R1+0x18] ;  /* 0x0000180001097983 */ /* 0x000ea20000100800 */
[----:B-----5:R-:W-:Y:S01]  /*a6c0*/  IMAD R16, R16, R3, RZ ;  /* 0x0000000310107224 */ /* 0x020fe200078e02ff */
[----:B------:R-:W-:Y:S02]  /*a6d0*/  LOP3.LUT P0, RZ, R218, 0x3, RZ, 0xc0, !PT ;  /* 0x00000003daff7812 */ /* 0x000fe4000780c0ff */
[----:B------:R-:W-:Y:S01]  /*a6e0*/  SHFL.IDX PT, R4, R8, RZ, 0x1c1f ;  /* 0x001c1fff08047589 */ /* 0x000fe200000e0000 */
[----:B------:R-:W-:-:S03]  /*a6f0*/  PLOP3.LUT P3, PT, PT, PT, UP1, 0x80, 0x0 ;  /* 0x000000000000781c */ /* 0x000fc60003f6f018 */
[----:B------:R-:W0:Y:S04]  /*a700*/  SHFL.IDX PT, R5, R10, RZ, 0x1c1f ;  /* 0x001c1fff0a057589 */ /* 0x000e2800000e0000 */
[----:B------:R-:W-:Y:S04]  /*a710*/  SHFL.IDX PT, R6, R8, 0x1, 0x1c1f ;  /* 0x003c1f0008067f89 */ /* 0x000fe800000e0000 */
[----:B------:R-:W1:Y:S01]  /*a720*/  SHFL.IDX PT, R7, R10, 0x1, 0x1c1f ;  /* 0x003c1f000a077f89 */ /* 0x000e6200000e0000 */
[----:B--2---:R-:W-:-:S04]  /*a730*/  VIADD R11, R9, UR43 ;  /* 0x0000002b090b7c36 */ /* 0x004fc80008000000 */
        /* <DEDUP_REMOVED lines=8> */
[----:B------:R-:W-:Y:S01]  /*a7c0*/  IMAD.SHL.U32 R69, R19, 0x8, RZ ;  /* 0x0000000813457824 */ /* 0x000fe200078e00ff */
[----:B------:R-:W1:Y:S01]  /*a7d0*/  @P1 LDC R21, c[0x0][0xbec] ;  /* 0x0002fb00ff151b82 */ /* 0x000e620000000800 */
[----:B0-----:R-:W-:Y:S01]  /*a7e0*/  IMAD.MOV.U32 R5, RZ, RZ, 0x2 ;  /* 0x00000002ff057424 */ /* 0x001fe200078e00ff */
[----:B------:R-:W-:Y:S01]  /*a7f0*/  ULDC.64 UR14, c[0x0][0xaa0] ;  /* 0x0002a800000e7ab9 */ /* 0x000fe20000000a00 */
[----:B------:R-:W-:Y:S01]  /*a800*/  IMAD R4, R216, 0x40, R69 ;  /* 0x00000040d8047824 */ /* 0x000fe200078e0245 */
[----:B------:R-:W-:-:S03]  /*a810*/  R2UR UR17, R198 ;  /* 0x00000000c61172ca */ /* 0x000fc600000e0000 */
[----:B------:R-:W-:Y:S01]  /*a820*/  IMAD.WIDE R4, R4, R5, UR10 ;  /* 0x0000000a04047e25 */ /* 0x000fe2000f8e0205 */
[----:B------:R-:W0:Y:S02]  /*a830*/  @P1 LDC R63, c[0x0][0xbf0] ;  /* 0x0002fc00ff3f1b82 */ /* 0x000e240000000800 */
[C---:B------:R-:W-:Y:S01]  /*a840*/  IADD3 R33, P2, R4.reuse, 0x5000, RZ ;  /* 0x0000500004217810 */ /* 0x040fe20007f5e0ff */
[----:B------:R-:W-:Y:S01]  /*a850*/  UIMAD UR12, UR16, UR14, URZ ;  /* 0x0000000e100c72a4 */ /* 0x000fe2000f8e023f */
[C---:B------:R-:W-:Y:S02]  /*a860*/  IADD3 R9, P4, R4.reuse, 0x1000, RZ ;  /* 0x0000100004097810 */ /* 0x040fe40007f9e0ff */
[----:B------:R-:W-:Y:S02]  /*a870*/  LOP3.LUT R32, R33, 0x380, RZ, 0xc0, !PT ;  /* 0x0000038021207812 */ /* 0x000fe400078ec0ff */
[----:B------:R-:W-:Y:S02]  /*a880*/  IADD3 R13, P3, R4, 0x2000, RZ ;  /* 0x00002000040d7810 */ /* 0x000fe40007f7e0ff */
[----:B------:R-:W-:-:S02]  /*a890*/  SHF.R.U64 R32, R32, 0x3, RZ ;  /* 0x0000000320207819 */ /* 0x000fc400000012ff */
[----:B------:R-:W-:Y:S02]  /*a8a0*/  IADD3 R25, P6, R4, 0x3000, RZ ;  /* 0x0000300004197810 */ /* 0x000fe40007fde0ff */
[----:B------:R-:W-:Y:S01]  /*a8b0*/  LOP3.LUT R32, R32, R33, RZ, 0x3c, !PT ;  /* 0x0000002120207212 */ /* 0x000fe200078e3cff */
[--C-:B------:R-:W-:Y:S01]  /*a8c0*/  IMAD.X R33, RZ, RZ, R5.reuse, P2 ;  /* 0x000000ffff217224 */ /* 0x100fe200010e0605 */
[C---:B------:R-:W-:Y:S02]  /*a8d0*/  IADD3 R7, P2, R4.reuse, 0xb000, RZ ;  /* 0x0000b00004077810 */ /* 0x040fe40007f5e0ff */
        /* <DEDUP_REMOVED lines=10> */
[----:B------:R-:W-:Y:S01]  /*a980*/  LOP3.LUT R28, R29, 0x380, RZ, 0xc0, !PT ;  /* 0x000003801d1c7812 */ /* 0x000fe200078ec0ff */
[----:B------:R-:W-:Y:S01]  /*a990*/  UIADD3 UR11, UR11, UR12, URZ ;  /* 0x0000000c0b0b7290 */ /* 0x000fe2000fffe03f */
[----:B------:R-:W-:Y:S01]  /*a9a0*/  LOP3.LUT R56, R0, R7, RZ, 0x3c, !PT ;  /* 0x0000000700387212 */ /* 0x000fe200078e3cff */
[----:B------:R-:W-:Y:S01]  /*a9b0*/  IMAD R0, R19, 0x20, R216 ;  /* 0x0000002013007824 */ /* 0x000fe200078e02d8 */
[----:B------:R-:W-:Y:S01]  /*a9c0*/  SHF.R.U64 R8, R8, 0x3, RZ ;  /* 0x0000000308087819 */ /* 0x000fe200000012ff */
[----:B------:R-:W-:Y:S01]  /*a9d0*/  ULDC.64 UR12, c[0x0][0xae8] ;  /* 0x0002ba00000c7ab9 */ /* 0x000fe20000000a00 */
[----:B------:R-:W-:Y:S02]  /*a9e0*/  SHF.R.U64 R12, R12, 0x3, RZ ;  /* 0x000000030c0c7819 */ /* 0x000fe400000012ff */
[----:B------:R-:W-:Y:S02]  /*a9f0*/  SHF.R.U64 R24, R24, 0x3, RZ ;  /* 0x0000000318187819 */ /* 0x000fe400000012ff */
[----:B------:R-:W-:Y:S01]  /*aa00*/  SHF.R.U64 R28, R28, 0x3, RZ ;  /* 0x000000031c1c7819 */ /* 0x000fe200000012ff */
[----:B------:R-:W-:Y:S01]  /*aa10*/  UIMAD.WIDE.U32 UR10, UR17, UR12, UR10 ;  /* 0x0000000c110a72a5 */ /* 0x000fe2000f8e000a */
[----:B------:R-:W-:Y:S01]  /*aa20*/  LOP3.LUT R8, R8, R9, RZ, 0x3c, !PT ;  /* 0x0000000908087212 */ /* 0x000fe200078e3cff */
[----:B------:R-:W-:Y:S01]  /*aa30*/  VIADD R22, R0, UR43 ;  /* 0x0000002b00167c36 */ /* 0x000fe20008000000 */
        /* <DEDUP_REMOVED lines=9> */
[----:B------:R-:W-:Y:S01]  /*aad0*/  USHF.R.S32.HI UR4, URZ, 0x1f, UR9 ;  /* 0x0000001f3f047899 */ /* 0x000fe20008011409 */
[C---:B------:R-:W-:Y:S01]  /*aae0*/  IADD3 R45, P3, R4.reuse, 0x8000, RZ ;  /* 0x00008000042d7810 */ /* 0x040fe20007f7e0ff */
[----:B------:R-:W-:Y:S01]  /*aaf0*/  UIMAD UR11, UR17, UR13, UR11 ;  /* 0x0000000d110b72a4 */ /* 0x000fe2000f8e020b */
[----:B------:R-:W-:Y:S01]  /*ab00*/  IADD3 R49, P6, R4, 0x9000, RZ ;  /* 0x0000900004317810 */ /* 0x000fe20007fde0ff */
[----:B-1----:R-:W-:Y:S01]  /*ab10*/  @P1 IMAD.HI.U32 R0, R22, R21, RZ ;  /* 0x0000001516001227 */ /* 0x002fe200078e00ff */
[----:B------:R-:W-:Y:S01]  /*ab20*/  IADD3 R53, P5, R4, 0xa000, RZ ;  /* 0x0000a00004357810 */ /* 0x000fe20007fbe0ff */
[----:B------:R-:W-:Y:S01]  /*ab30*/  ULDC.64 UR12, c[0x0][0xaf0] ;  /* 0x0002bc00000c7ab9 */ /* 0x000fe20000000a00 */
[----:B------:R-:W-:Y:S01]  /*ab40*/  LOP3.LUT R36, R37, 0x380, RZ, 0xc0, !PT ;  /* 0x0000038025247812 */ /* 0x000fe200078ec0ff */
[----:B------:R-:W-:Y:S01]  /*ab50*/  UIMAD UR4, UR4, UR12, URZ ;  /* 0x0000000c040472a4 */ /* 0x000fe2000f8e023f */
[----:B------:R-:W-:Y:S01]  /*ab60*/  LOP3.LUT R40, R41, 0x380, RZ, 0xc0, !PT ;  /* 0x0000038029287812 */ /* 0x000fe200078ec0ff */
[----:B------:R-:W-:Y:S01]  /*ab70*/  IMAD.MOV.U32 R61, RZ, RZ, R22 ;  /* 0x000000ffff3d7224 */ /* 0x000fe200078e0016 */
[----:B------:R-:W-:Y:S01]  /*ab80*/  LOP3.LUT R44, R45, 0x380, RZ, 0xc0, !PT ;  /* 0x000003802d2c7812 */ /* 0x000fe200078ec0ff */
[----:B------:R-:W5:Y:S01]  /*ab90*/  LD.E.128 R12, desc[UR36][R12.64] ;  /* 0x000000240c0c7980 */ /* 0x000f62000c101d00 */
[----:B------:R-:W-:-:S02]  /*aba0*/  LOP3.LUT R48, R49, 0x380, RZ, 0xc0, !PT ;  /* 0x0000038031307812 */ /* 0x000fc400078ec0ff */
[----:B------:R-:W-:Y:S02]  /*abb0*/  LOP3.LUT R52, R53, 0x380, RZ, 0xc0, !PT ;  /* 0x0000038035347812 */ /* 0x000fe400078ec0ff */
[----:B------:R-:W-:Y:S01]  /*abc0*/  LOP3.LUT R11, R4, 0x380, RZ, 0xc0, !PT ;  /* 0x00000380040b7812 */ /* 0x000fe200078ec0ff */
[----:B------:R-:W-:Y:S01]  /*abd0*/  UIMAD UR4, UR9, UR13, UR4 ;  /* 0x0000000d090472a4 */ /* 0x000fe2000f8e0204 */
[----:B0-----:R-:W-:Y:S01]  /*abe0*/  @P1 SHF.R.U32.HI R61, RZ, R63, R0 ;  /* 0x0000003fff3d1219 */ /* 0x001fe20000011600 */
[----:B------:R-:W-:Y:S01]  /*abf0*/  UIMAD.WIDE.U32 UR10, UR9, UR12, UR10 ;  /* 0x0000000c090a72a5 */ /* 0x000fe2000f8e000a */
[----:B------:R-:W-:Y:S01]  /*ac00*/  SHF.R.U64 R36, R36, 0x3, RZ ;  /* 0x0000000324247819 */ /* 0x000fe200000012ff */
[----:B------:R-:W5:Y:S01]  /*ac10*/  LD.E.128 R24, desc[UR36][R24.64] ;  /* 0x0000002418187980 */ /* 0x000f62000c101d00 */
[----:B------:R-:W-:Y:S02]  /*ac20*/  SHF.R.U64 R40, R40, 0x3, RZ ;  /* 0x0000000328287819 */ /* 0x000fe400000012ff */
[----:B------:R-:W-:Y:S01]  /*ac30*/  SHF.R.U64 R44, R44, 0x3, RZ ;  /* 0x000000032c2c7819 */ /* 0x000fe200000012ff */
[----:B------:R-:W5:Y:S01]  /*ac40*/  LD.E.128 R28, desc[UR36][R28.64] ;  /* 0x000000241c1c7980 */ /* 0x000f62000c101d00 */
[----:B------:R-:W-:-:S02]  /*ac50*/  SHF.R.U64 R48, R48, 0x3, RZ ;  /* 0x0000000330307819 */ /* 0x000fc400000012ff */
[----:B------:R-:W-:Y:S01]  /*ac60*/  SHF.R.U64 R52, R52, 0x3, RZ ;  /* 0x0000000334347819 */ /* 0x000fe200000012ff */
[----:B------:R-:W5:Y:S01]  /*ac70*/  LD.E.128 R56, desc[UR36][R56.64] ;  /* 0x0000002438387980 */ /* 0x000f62000c101d00 */
[----:B------:R-:W-:Y:S01]  /*ac80*/  SHF.R.U64 R11, R11, 0x3, RZ ;  /* 0x000000030b0b7819 */ /* 0x000fe200000012ff */
[----:B------:R-:W-:Y:S01]  /*ac90*/  UIADD3 UR4, UR11, UR4, URZ ;  /* 0x000000040b047290 */ /* 0x000fe2000fffe03f */
[--C-:B------:R-:W-:Y:S01]  /*aca0*/  SHF.R.S32.HI R0, RZ, 0x1f, R61.reuse ;  /* 0x0000001fff007819 */ /* 0x100fe2000001143d */
        /* <DEDUP_REMOVED lines=11> */
[----:B------:R-:W-:Y:S01]  /*ad60*/  LOP3.LUT R4, R11, R4, RZ, 0x3c, !PT ;  /* 0x000000040b047212 */ /* 0x000fe200078e3cff */
[----:B------:R-:W-:Y:S01]  /*ad70*/  ULDC.64 UR12, c[0x0][0xae0] ;  /* 0x0002b800000c7ab9 */ /* 0x000fe20000000a00 */
[----:B------:R-:W-:Y:S01]  /*ad80*/  IMAD R63, R3, R2, R22 ;  /* 0x00000002033f7224 */ /* 0x000fe200078e0216 */
[----:B------:R-:W5:Y:S01]  /*ad90*/  LD.E.128 R8, desc[UR36][R8.64] ;  /* 0x0000002408087980 */ /* 0x000f62000c101d00 */
[----:B------:R-:W-:-:S02]  /*ada0*/  IMAD R0, R0, UR12, RZ ;  /* 0x0000000c00007c24 */ /* 0x000fc4000f8e02ff */
[----:B------:R-:W-:Y:S01]  /*adb0*/  IMAD.U32 R21, RZ, RZ, UR11 ;  /* 0x0000000bff157e24 */ /* 0x000fe2000f8e00ff */
[----:B------:R-:W5:Y:S01]  /*adc0*/  LD.E.128 R4, desc[UR36][R4.64] ;  /* 0x0000002404047980 */ /* 0x000f62000c101d00 */
[----:B------:R-:W-:Y:S01]  /*add0*/  IMAD.U32 R20, RZ, RZ, UR10 ;  /* 0x0000000aff147e24 */ /* 0x000fe2000f8e00ff */
[----:B------:R-:W-:Y:S01]  /*ade0*/  ULDC.64 UR10, c[0x0][0xad8] ;  /* 0x0002b600000a7ab9 */ /* 0x000fe20000000a00 */
[----:B------:R-:W-:Y:S01]  /*adf0*/  IMAD.U32 R21, RZ, RZ, UR4 ;  /* 0x00000004ff157e24 */ /* 0x000fe2000f8e00ff */
[----:B------:R-:W5:Y:S01]  /*ae00*/  LD.E.128 R36, desc[UR36][R36.64] ;  /* 0x0000002424247980 */ /* 0x000f62000c101d00 */
[C---:B------:R-:W-:Y:S01]  /*ae10*/  IMAD R65, R61.reuse, UR13, R0 ;  /* 0x0000000d3d417c24 */ /* 0x040fe2000f8e0200 */
[----:B------:R-:W-:Y:S02]  /*ae20*/  SHF.R.S32.HI R0, RZ, 0x1f, R63 ;  /* 0x0000001fff007819 */ /* 0x000fe4000001143f */
[----:B------:R-:W5:Y:S01]  /*ae30*/  LD.E.128 R40, desc[UR36][R40.64] ;  /* 0x0000002428287980 */ /* 0x000f62000c101d00 */
[----:B------:R-:W-:-:S03]  /*ae40*/  IMAD.WIDE.U32 R2, R61, UR12, R20 ;  /* 0x0000000c3d027c25 */ /* 0x000fc6000f8e0014 */
[----:B------:R-:W5:Y:S04]  /*ae50*/  LD.E.128 R44, desc[UR36][R44.64] ;  /* 0x000000242c2c7980 */ /* 0x000f68000c101d00 */
        /* <DEDUP_REMOVED lines=10> */
[----:B------:R-:W-:Y:S01]  /*af00*/  VIADD R67, R216, UR43 ;  /* 0x0000002bd8437c36 */ /* 0x000fe20008000000 */
[----:B------:R-:W-:Y:S01]  /*af10*/  UIADD3 UR8, UR8, 0x30820, URZ ;  /* 0x0003082008087890 */ /* 0x000fe2000fffe03f */
[C---:B------:R-:W-:Y:S02]  /*af20*/  IMAD R65, R63.reuse, UR11, R0 ;  /* 0x0000000b3f417c24 */ /* 0x040fe4000f8e0200 */
[----:B------:R-:W-:Y:S01]  /*af30*/  IMAD.WIDE.U32 R2, R63, UR10, R2 ;  /* 0x0000000a3f027c25 */ /* 0x000fe2000f8e0002 */
[----:B------:R-:W-:Y:S01]  /*af40*/  ISETP.GE.AND P2, PT, R67, R16, PT ;  /* 0x000000104300720c */ /* 0x000fe20003f46270 */
[----:B------:R-:W-:Y:S01]  /*af50*/  ULDC.64 UR10, c[0x0][0xa80] ;  /* 0x0002a000000a7ab9 */ /* 0x000fe20000000a00 */
[----:B------:R-:W-:Y:S01]  /*af60*/  UPRMT UR8, URZ, 0x654, UR8 ;  /* 0x000006543f087896 */ /* 0x000fe20008000008 */
[----:B------:R-:W-:Y:S01]  /*af70*/  IMAD.IADD R3, R3, 0x1, R65 ;  /* 0x0000000103037824 */ /* 0x000fe200078e0241 */
[----:B------:R-:W-:Y:S01]  /*af80*/  LEA R0, P3, R2, UR10, 0x1 ;  /* 0x0000000a02007c11 */ /* 0x000fe2000f8608ff */
[----:B------:R-:W-:-:S03]  /*af90*/  VIADD R61, R67, 0x40 ;  /* 0x00000040433d7836 */ /* 0x000fc60000000000 */
[----:B------:R-:W-:Y:S01]  /*afa0*/  LEA.HI.X R22, R2, UR11, R3, 0x1, P3 ;  /* 0x0000000b02167c11 */ /* 0x000fe200098f0c03 */
[----:B------:R-:W-:Y:S01]  /*afb0*/  VIADD R21, R67, 0x20 ;  /* 0x0000002043157836 */ /* 0x000fe20000000000 */
[-C--:B------:R-:W-:Y:S01]  /*afc0*/  ISETP.GE.AND P1, PT, R61, R16.reuse, PT ;  /* 0x000000103d00720c */ /* 0x080fe20003f26270 */
[C---:B------:R-:W-:Y:S02]  /*afd0*/  VIADD R63, R69.reuse, 0x40 ;  /* 0x00000040453f7836 */ /* 0x040fe40000000000 */
[----:B------:R-:W-:Y:S01]  /*afe0*/  VIADD R65, R69, 0x80 ;  /* 0x0000008045417836 */ /* 0x000fe20000000000 */
[----:B0-----:R-:W-:Y:S01]  /*aff0*/  SYNCS.ARRIVE.TRANS64.RED.A1T0 RZ, [UR8], RZ ;  /* 0x000000ffffff79a7 */ /* 0x001fe20008100408 */
[----:B------:R0:W1:Y:S01]  /*b000*/  SHFL.IDX PT, R60, R0, RZ, 0x181f ;  /* 0x00181fff003c7589 */ /* 0x00006200000e0000 */
[----:B------:R-:W-:Y:S03]  /*b010*/  BSSY B1, `(.L_x_5679) ;  /* 0x0000014000017945 */ /* 0x000fe60003800000 */
[----:B------:R0:W2:Y:S01]  /*b020*/  SHFL.IDX PT, R61, R22, RZ, 0x181f ;  /* 0x00181fff163d7589 */ /* 0x0000a200000e0000 */
[----:B------:R-:W-:-:S02]  /*b030*/  ISETP.GE.AND P0, PT, R21, R16, PT ;  /* 0x000000101500720c */ /* 0x000fc40003f06270 */
[----:B------:R-:W-:Y:S02]  /*b040*/  SHF.R.S32.HI R62, RZ, 0x1f, R69 ;  /* 0x0000001fff3e7819 */ /* 0x000fe40000011445 */
[----:B------:R-:W-:Y:S02]  /*b050*/  SHF.R.S32.HI R64, RZ, 0x1f, R63 ;  /* 0x0000001fff407819 */ /* 0x000fe4000001143f */
[----:B------:R-:W-:Y:S01]  /*b060*/  SHF.R.S32.HI R66, RZ, 0x1f, R65 ;  /* 0x0000001fff427819 */ /* 0x000fe20000011441 */
[----:B0-----:R-:W-:Y:S06]  /*b070*/  @P2 BRA `(.L_x_5680) ;  /* 0x0000000000342947 */ /* 0x001fec0003800000 */
[----:B------:R-:W-:Y:S02]  /*b080*/  ULDC UR4, c[0x0][0xac8] ;  /* 0x0002b20000047ab9 */ /* 0x000fe40000000800 */
[----:B------:R-:W-:Y:S02]  /*b090*/  ISETP.GE.AND P4, PT, R69, UR4, PT ;  /* 0x0000000445007c0c */ /* 0x000fe4000bf86270 */
[----:B------:R-:W-:Y:S02]  /*b0a0*/  ISETP.GE.AND P3, PT, R63, UR4, PT ;  /* 0x000000043f007c0c */ /* 0x000fe4000bf66270 */
[----:B------:R-:W-:-:S09]  /*b0b0*/  ISETP.GE.AND P2, PT, R65, UR4, PT ;  /* 0x0000000441007c0c */ /* 0x000fd2000bf46270 */
[-C--:B-1----:R-:W-:Y:S02]  /*b0c0*/  @!P4 LEA R2, P6, R69, R60.reuse, 0x1 ;  /* 0x0000003c4502c211 */ /* 0x082fe400078c08ff */
[-C--:B------:R-:W-:Y:S02]  /*b0d0*/  @!P3 LEA R20, P5, R63, R60.reuse, 0x1 ;  /* 0x0000003c3f14b211 */ /* 0x080fe400078a08ff */
[-C--:B--2---:R-:W-:Y:S02]  /*b0e0*/  @!P4 LEA.HI.X R3, R69, R61.reuse, R62, 0x1, P6 ;  /* 0x0000003d4503c211 */ /* 0x084fe400030f0c3e */
[----:B------:R-:W-:Y:S02]  /*b0f0*/  @!P2 LEA R60, P6, R65, R60, 0x1 ;  /* 0x0000003c413ca211 */ /* 0x000fe400078c08ff */
[-C--:B------:R-:W-:Y:S01]  /*b100*/  @!P3 LEA.HI.X R21, R63, R61.reuse, R64, 0x1, P5 ;  /* 0x0000003d3f15b211 */ /* 0x080fe200028f0c40 */
[----:B-----5:R0:W-:Y:S01]  /*b110*/  @!P4 ST.E.128 desc[UR36][R2.64], R4 ;  /* 0x000000040200c985 */ /* 0x0201e2000c101d24 */
[----:B------:R-:W-:-:S03]  /*b120*/  @!P2 LEA.HI.X R61, R65, R61, R66, 0x1, P6 ;  /* 0x0000003d413da211 */ /* 0x000fc600030f0c42 */
[----:B------:R0:W-:Y:S04]  /*b130*/  @!P3 ST.E.128 desc[UR36][R20.64], R28 ;  /* 0x0000001c1400b985 */ /* 0x0001e8000c101d24 */
[----:B------:R0:W-:Y:S02]  /*b140*/  @!P2 ST.E.128 desc[UR36][R60.64], R44 ;  /* 0x0000002c3c00a985 */ /* 0x0001e4000c101d24 */
.L_x_5680:
[----:B------:R-:W-:Y:S05]  /*b150*/  BSYNC B1 ;  /* 0x0000000000017941 */ /* 0x000fea0003800000 */
.L_x_5679:
[----:B0----5:R0:W3:Y:S01]  /*b160*/  SHFL.IDX PT, R7, R22, 0x1, 0x181f ;  /* 0x00381f0016077f89 */ /* 0x0210e200000e0000 */
[----:B------:R-:W-:Y:S03]  /*b170*/  BSSY B1, `(.L_x_5681) ;  /* 0x0000010000017945 */ /* 0x000fe60003800000 */
[----:B------:R0:W4:Y:S01]  /*b180*/  SHFL.IDX PT, R6, R0, 0x1, 0x181f ;  /* 0x00381f0000067f89 */ /* 0x00012200000e0000 */
[----:B------:R-:W-:Y:S05]  /*b190*/  @P0 BRA `(.L_x_5682) ;  /* 0x0000000000340947 */ /* 0x000fea0003800000 */
[----:B------:R-:W-:Y:S02]  /*b1a0*/  ULDC UR4, c[0x0][0xac8] ;  /* 0x0002b20000047ab9 */ /* 0x000fe40000000800 */
[----:B------:R-:W-:Y:S02]  /*b1b0*/  ISETP.GE.AND P4, PT, R69, UR4, PT ;  /* 0x0000000445007c0c */ /* 0x000fe4000bf86270 */
[----:B------:R-:W-:Y:S02]  /*b1c0*/  ISETP.GE.AND P5, PT, R63, UR4, PT ;  /* 0x000000043f007c0c */ /* 0x000fe4000bfa6270 */
[----:B------:R-:W-:-:S09]  /*b1d0*/  ISETP.GE.AND P6, PT, R65, UR4, PT ;  /* 0x0000000441007c0c */ /* 0x000fd2000bfc6270 */
[-C--:B----4-:R-:W-:Y:S02]  /*b1e0*/  @!P4 LEA R2, P0, R69, R6.reuse, 0x1 ;  /* 0x000000064502c211 */ /* 0x090fe400078008ff */
[-C--:B------:R-:W-:Y:S02]  /*b1f0*/  @!P5 LEA R4, P2, R63, R6.reuse, 0x1 ;  /* 0x000000063f04d211 */ /* 0x080fe400078408ff */
[----:B------:R-:W-:Y:S02]  /*b200*/  @!P6 LEA R6, P3, R65, R6, 0x1 ;  /* 0x000000064106e211 */ /* 0x000fe400078608ff */
[-C--:B---3--:R-:W-:Y:S02]  /*b210*/  @!P4 LEA.HI.X R3, R69, R7.reuse, R62, 0x1, P0 ;  /* 0x000000074503c211 */ /* 0x088fe400000f0c3e */
[-C--:B------:R-:W-:Y:S02]  /*b220*/  @!P5 LEA.HI.X R5, R63, R7.reuse, R64, 0x1, P2 ;  /* 0x000000073f05d211 */ /* 0x080fe400010f0c40 */
[----:B------:R-:W-:Y:S01]  /*b230*/  @!P6 LEA.HI.X R7, R65, R7, R66, 0x1, P3 ;  /* 0x000000074107e211 */ /* 0x000fe200018f0c42 */
[----:B------:R3:W-:Y:S04]  /*b240*/  @!P4 ST.E.128 desc[UR36][R2.64], R8 ;  /* 0x000000080200c985 */ /* 0x0007e8000c101d24 */
[----:B------:R3:W-:Y:S04]  /*b250*/  @!P5 ST.E.128 desc[UR36][R4.64], R32 ;  /* 0x000000200400d985 */ /* 0x0007e8000c101d24 */
[----:B------:R3:W-:Y:S02]  /*b260*/  @!P6 ST.E.128 desc[UR36][R6.64], R48 ;  /* 0x000000300600e985 */ /* 0x0007e4000c101d24 */
.L_x_5682:
[----:B------:R-:W-:Y:S05]  /*b270*/  BSYNC B1 ;  /* 0x0000000000017941 */ /* 0x000fea0003800000 */
.L_x_5681:
[----:B---3--:R3:W0:Y:S01]  /*b280*/  SHFL.IDX PT, R7, R22, 0x2, 0x181f ;  /* 0x00581f0016077f89 */ /* 0x00862200000e0000 */
[----:B------:R-:W-:Y:S03]  /*b290*/  BSSY B1, `(.L_x_5683) ;  /* 0x0000010000017945 */ /* 0x000fe60003800000 */
[----:B----4-:R3:W4:Y:S01]  /*b2a0*/  SHFL.IDX PT, R6, R0, 0x2, 0x181f ;  /* 0x00581f0000067f89 */ /* 0x01072200000e0000 */
        /* <DEDUP_REMOVED lines=14> */
.L_x_5684:
[----:B------:R-:W-:Y:S05]  /*b390*/  BSYNC B1 ;  /* 0x0000000000017941 */ /* 0x000fea0003800000 */
.L_x_5683:
        /* <DEDUP_REMOVED lines=20> */
.L_x_5678:
        /* <DEDUP_REMOVED lines=16> */
[----:B------:R-:W-:Y:S01]  /*b5e0*/  UIMAD.WIDE.U32 UR10, UR18, UR12, UR10 ;  /* 0x0000000c120a72a5 */ /* 0x000fe2000f8e000a */
[----:B------:R-:W-:Y:S01]  /*b5f0*/  SHF.R.S32.HI R88, RZ, 0x1f, R212 ;  /* 0x0000001fff587819 */ /* 0x000fe200000114d4 */
[----:B------:R-:W-:Y:S01]  /*b600*/  UPRMT UR8, URZ, 0x654, UR8 ;  /* 0x000006543f087896 */ /* 0x000fe20008000008 */
[----:B------:R-:W-:Y:S01]  /*b610*/  SHF.R.S32.HI R89, RZ, 0x1f, R213 ;  /* 0x0000001fff597819 */ /* 0x000fe200000114d5 */
[----:B------:R-:W-:Y:S01]  /*b620*/  UIMAD UR11, UR18, UR13, UR11 ;  /* 0x0000000d120b72a4 */ /* 0x000fe2000f8e020b */
[----:B------:R-:W-:-:S02]  /*b630*/  SHF.R.S32.HI R90, RZ, 0x1f, R214 ;  /* 0x0000001fff5a7819 */ /* 0x000fc400000114d6 */
        /* <DEDUP_REMOVED lines=12> */
[----:B------:R-:W-:-:S03]  /*b700*/  UIMAD UR4, UR17, UR13, UR11 ;  /* 0x0000000d110472a4 */ /* 0x000fc6000f8e020b */
[----:B------:R-:W-:Y:S01]  /*b710*/  ULDC.64 UR12, c[0x0][0xb30] ;  /* 0x0002cc00000c7ab9 */ /* 0x000fe20000000a00 */
[----:B------:R-:W-:Y:S02]  /*b720*/  IMAD R7, R3, R2, R13 ;  /* 0x0000000203077224 */ /* 0x000fe400078e020d */
[----:B------:R-:W-:Y:S02]  /*b730*/  IMAD R0, R0, UR12, RZ ;  /* 0x0000000c00007c24 */ /* 0x000fe4000f8e02ff */
[----:B------:R-:W-:Y:S01]  /*b740*/  IMAD.U32 R3, RZ, RZ, UR11 ;  /* 0x0000000bff037e24 */ /* 0x000fe2000f8e00ff */
[----:B------:R-:W-:Y:S01]  /*b750*/  MOV R3, UR4 ;  /* 0x0000000400037c02 */ /* 0x000fe20008000f00 */
[----:B------:R-:W-:Y:S01]  /*b760*/  IMAD.U32 R2, RZ, RZ, UR10 ;  /* 0x0000000aff027e24 */ /* 0x000fe2000f8e00ff */
        /* <DEDUP_REMOVED lines=22> */
[----:B------:R-:W-:-:S02]  /*b8d0*/  SHF.R.S32.HI R9, RZ, 0x1f, R195 ;  /* 0x0000001fff097819 */ /* 0x000fc400000114c3 */
[----:B------:R-:W-:Y:S02]  /*b8e0*/  SHF.R.S32.HI R12, RZ, 0x1f, R11 ;  /* 0x0000001fff0c7819 */ /* 0x000fe4000001140b */
[----:B------:R-:W-:Y:S01]  /*b8f0*/  SHF.R.S32.HI R15, RZ, 0x1f, R194 ;  /* 0x0000001fff0f7819 */ /* 0x000fe200000114c2 */
[----:B-12---:R-:W-:Y:S02]  /*b900*/  @!P4 IMAD.WIDE R4, R17, 0x4, R2 ;  /* 0x000000041104c825 */ /* 0x006fe400078e0202 */
[CC--:B------:R-:W-:Y:S02]  /*b910*/  @!P1 LEA R6, P5, R214.reuse, R2.reuse, 0x2 ;  /* 0x00000002d6069211 */ /* 0x0c0fe400078a10ff */
[----:B------:R-:W-:Y:S01]  /*b920*/  @!P2 LEA R8, P6, R195, R2, 0x2 ;  /* 0x00000002c308a211 */ /* 0x000fe200078c10ff */
[----:B------:R1:W-:Y:S01]  /*b930*/  @!P4 ST.E.64 desc[UR36][R4.64], R24 ;  /* 0x000000180400c985 */ /* 0x0003e2000c101b24 */
[----:B------:R-:W-:Y:S02]  /*b940*/  ISETP.GE.AND P4, PT, R13, UR4, PT ;  /* 0x000000040d007c0c */ /* 0x000fe4000bf86270 */
[----:B------:R-:W-:-:S02]  /*b950*/  @!P1 LEA.HI.X R7, R214, R3, R90, 0x2, P5 ;  /* 0x00000003d6079211 */ /* 0x000fc400028f145a */
[----:B------:R-:W-:Y:S02]  /*b960*/  ISETP.GE.AND P5, PT, R194, UR4, PT ;  /* 0x00000004c2007c0c */ /* 0x000fe4000bfa6270 */
[----:B------:R-:W-:Y:S01]  /*b970*/  @!P2 LEA.HI.X R9, R195, R3, R9, 0x2, P6 ;  /* 0x00000003c309a211 */ /* 0x000fe200030f1409 */
[----:B------:R2:W-:Y:S01]  /*b980*/  @!P1 ST.E.64 desc[UR36][R6.64], R28 ;  /* 0x0000001c06009985 */ /* 0x0005e2000c101b24 */
[----:B------:R-:W-:-:S03]  /*b990*/  @!P3 LEA R10, P6, R11, R2, 0x2 ;  /* 0x000000020b0ab211 */ /* 0x000fc600078c10ff */
[----:B------:R3:W-:Y:S01]  /*b9a0*/  @!P2 ST.E.64 desc[UR36][R8.64], R32 ;  /* 0x000000200800a985 */ /* 0x0007e2000c101b24 */
[----:B------:R-:W-:Y:S02]  /*b9b0*/  ISETP.GE.AND P2, PT, R193, UR4, PT ;  /* 0x00000004c1007c0c */ /* 0x000fe4000bf46270 */
[----:B-1----:R-:W-:Y:S02]  /*b9c0*/  SHF.R.S32.HI R5, RZ, 0x1f, R13 ;  /* 0x0000001fff057819 */ /* 0x002fe4000001140d */
[-C--:B------:R-:W-:Y:S02]  /*b9d0*/  @!P4 LEA R4, P1, R13, R2.reuse, 0x2 ;  /* 0x000000020d04c211 */ /* 0x080fe400078210ff */
[-C--:B------:R-:W-:Y:S02]  /*b9e0*/  @!P3 LEA.HI.X R11, R11, R3.reuse, R12, 0x2, P6 ;  /* 0x000000030b0bb211 */ /* 0x080fe400030f140c */
[----:B------:R-:W-:Y:S02]  /*b9f0*/  @!P4 LEA.HI.X R5, R13, R3, R5, 0x2, P1 ;  /* 0x000000030d05c211 */ /* 0x000fe400008f1405 */
[----:B------:R-:W-:Y:S01]  /*ba00*/  ISETP.GE.AND P1, PT, R192, UR4, PT ;  /* 0x00000004c0007c0c */ /* 0x000fe2000bf26270 */
[----:B------:R-:W-:Y:S01]  /*ba10*/  @!P3 ST.E.64 desc[UR36][R10.64], R36 ;  /* 0x000000240a00b985 */ /* 0x000fe2000c101b24 */
[----:B------:R-:W-:-:S02]  /*ba20*/  @!P5 LEA R12, P6, R194, R2, 0x2 ;  /* 0x00000002c20cd211 */ /* 0x000fc400078c10ff */
[----:B--2---:R-:W-:Y:S01]  /*ba30*/  SHF.R.S32.HI R7, RZ, 0x1f, R193 ;  /* 0x0000001fff077819 */ /* 0x004fe200000114c1 */
[----:B------:R1:W-:Y:S01]  /*ba40*/  @!P4 ST.E.64 desc[UR36][R4.64], R40 ;  /* 0x000000280400c985 */ /* 0x0003e2000c101b24 */
[----:B------:R-:W-:Y:S02]  /*ba50*/  @!P5 LEA.HI.X R13, R194, R3, R15, 0x2, P6 ;  /* 0x00000003c20dd211 */ /* 0x000fe400030f140f */
[----:B------:R-:W-:Y:S02]  /*ba60*/  ISETP.GE.AND P6, PT, R23, UR4, PT ;  /* 0x0000000417007c0c */ /* 0x000fe4000bfc6270 */
[----:B------:R-:W-:Y:S01]  /*ba70*/  @!P2 LEA R6, P4, R193, R2, 0x2 ;  /* 0x00000002c106a211 */ /* 0x000fe200078810ff */
[----:B------:R-:W-:Y:S01]  /*ba80*/  @!P5 ST.E.64 desc[UR36][R12.64], R44 ;  /* 0x0000002c0c00d985 */ /* 0x000fe2000c101b24 */
[----:B------:R-:W-:Y:S02]  /*ba90*/  ISETP.GE.AND P3, PT, R213, UR4, PT ;  /* 0x00000004d5007c0c */ /* 0x000fe4000bf66270 */
[----:B---3--:R-:W-:-:S02]  /*baa0*/  SHF.R.S32.HI R9, RZ, 0x1f, R192 ;  /* 0x0000001fff097819 */ /* 0x008fc400000114c0 */
[CC--:B------:R-:W-:Y:S02]  /*bab0*/  @!P1 LEA R8, P5, R192.reuse, R2.reuse, 0x2 ;  /* 0x00000002c0089211 */ /* 0x0c0fe400078a10ff */
[-C--:B------:R-:W-:Y:S02]  /*bac0*/  @!P2 LEA.HI.X R7, R193, R3.reuse, R7, 0x2, P4 ;  /* 0x00000003c107a211 */ /* 0x080fe400020f1407 */
[----:B------:R-:W-:Y:S02]  /*bad0*/  @!P1 LEA.HI.X R9, R192, R3, R9, 0x2, P5 ;  /* 0x00000003c0099211 */ /* 0x000fe400028f1409 */
[----:B------:R-:W-:Y:S01]  /*bae0*/  ISETP.GE.AND P4, PT, R212, UR4, PT ;  /* 0x00000004d4007c0c */ /* 0x000fe2000bf86270 */
[----:B------:R2:W-:Y:S01]  /*baf0*/  @!P2 ST.E.64 desc[UR36][R6.64], R48 ;  /* 0x000000300600a985 */ /* 0x0005e2000c101b24 */
[----:B-1----:R-:W-:Y:S02]  /*bb00*/  SHF.R.S32.HI R5, RZ, 0x1f, R23 ;  /* 0x0000001fff057819 */ /* 0x002fe40000011417 */
[----:B------:R-:W-:Y:S01]  /*bb10*/  @!P6 LEA R4, P2, R23, R2, 0x2 ;  /* 0x000000021704e211 */ /* 0x000fe200078410ff */
[----:B------:R1:W-:Y:S01]  /*bb20*/  @!P1 ST.E.64 desc[UR36][R8.64], R52 ;  /* 0x0000003408009985 */ /* 0x0003e2000c101b24 */
[----:B------:R-:W-:-:S02]  /*bb30*/  ISETP.GE.AND P5, PT, R211, UR4, PT ;  /* 0x00000004d3007c0c */ /* 0x000fc4000bfa6270 */
[-C--:B------:R-:W-:Y:S02]  /*bb40*/  @!P3 LEA R10, P1, R213, R2.reuse, 0x2 ;  /* 0x00000002d50ab211 */ /* 0x080fe400078210ff */
[-C--:B------:R-:W-:Y:S02]  /*bb50*/  @!P6 LEA.HI.X R5, R23, R3.reuse, R5, 0x2, P2 ;  /* 0x000000031705e211 */ /* 0x080fe400010f1405 */
[----:B------:R-:W-:Y:S02]  /*bb60*/  @!P3 LEA.HI.X R11, R213, R3, R89, 0x2, P1 ;  /* 0x00000003d50bb211 */ /* 0x000fe400008f1459 */
[----:B------:R-:W-:Y:S01]  /*bb70*/  ISETP.GE.AND P1, PT, R210, UR4, PT ;  /* 0x00000004d2007c0c */ /* 0x000fe2000bf26270 */
[----:B------:R3:W-:Y:S01]  /*bb80*/  @!P6 ST.E.64 desc[UR36][R4.64], R56 ;  /* 0x000000380400e985 */ /* 0x0007e2000c101b24 */
[-C--:B--2---:R-:W-:Y:S02]  /*bb90*/  @!P4 LEA R6, P6, R212, R2.reuse, 0x2 ;  /* 0x00000002d406c211 */ /* 0x084fe400078c10ff */
[----:B------:R-:W-:Y:S01]  /*bba0*/  ISETP.GE.AND P2, PT, R209, UR4, PT ;  /* 0x00000004d1007c0c */ /* 0x000fe2000bf46270 */
[----:B------:R2:W-:Y:S01]  /*bbb0*/  @!P3 ST.E.64 desc[UR36][R10.64], R60 ;  /* 0x0000003c0a00b985 */ /* 0x0005e2000c101b24 */
[----:B------:R-:W-:-:S02]  /*bbc0*/  @!P5 LEA R12, P3, R211, R2, 0x2 ;  /* 0x00000002d30cd211 */ /* 0x000fc400078610ff */
[-C--:B------:R-:W-:Y:S02]  /*bbd0*/  @!P4 LEA.HI.X R7, R212, R3.reuse, R88, 0x2, P6 ;  /* 0x00000003d407c211 */ /* 0x080fe400030f1458 */
[----:B------:R-:W-:-:S03]  /*bbe0*/  @!P5 LEA.HI.X R13, R211, R3, R22, 0x2, P3 ;  /* 0x00000003d30dd211 */ /* 0x000fc600018f1416 */
[----:B------:R4:W-:Y:S01]  /*bbf0*/  @!P4 ST.E.64 desc[UR36][R6.64], R64 ;  /* 0x000000400600c985 */ /* 0x0009e2000c101b24 */
[----:B------:R-:W-:Y:S02]  /*bc00*/  ISETP.GE.AND P4, PT, R208, UR4, PT ;  /* 0x00000004d0007c0c */ /* 0x000fe4000bf86270 */
[CC--:B-1----:R-:W-:Y:S01]  /*bc10*/  @!P1 LEA R8, P3, R210.reuse, R2.reuse, 0x2 ;  /* 0x00000002d2089211 */ /* 0x0c2fe200078610ff */
[----:B------:R1:W-:Y:S01]  /*bc20*/  @!P5 ST.E.64 desc[UR36][R12.64], R68 ;  /* 0x000000440c00d985 */ /* 0x0003e2000c101b24 */
[----:B------:R-:W-:Y:S02]  /*bc30*/  ISETP.GE.AND P5, PT, R207, UR4, PT ;  /* 0x00000004cf007c0c */ /* 0x000fe4000bfa6270 */
[----:B------:R-:W-:Y:S02]  /*bc40*/  @!P1 LEA.HI.X R9, R210, R3, R16, 0x2, P3 ;  /* 0x00000003d2099211 */ /* 0x000fe400018f1410 */
[----:B---3--:R-:W-:-:S03]  /*bc50*/  @!P2 LEA R4, P6, R209, R2, 0x2 ;  /* 0x00000002d104a211 */ /* 0x008fc600078c10ff */
[----:B------:R3:W-:Y:S01]  /*bc60*/  @!P1 ST.E.64 desc[UR36][R8.64], R72 ;  /* 0x0000004808009985 */ /* 0x0007e2000c101b24 */
[-C--:B------:R-:W-:Y:S02]  /*bc70*/  @!P2 LEA.HI.X R5, R209, R3.reuse, R229, 0x2, P6 ;  /* 0x00000003d105a211 */ /* 0x080fe400030f14e5 */
[----:B------:R-:W-:Y:S02]  /*bc80*/  ISETP.GE.AND P1, PT, R206, UR4, PT ;  /* 0x00000004ce007c0c */ /* 0x000fe4000bf26270 */
[CC--:B--2---:R-:W-:Y:S01]  /*bc90*/  @!P4 LEA R10, P3, R208.reuse, R2.reuse, 0x2 ;  /* 0x00000002d00ac211 */ /* 0x0c4fe200078610ff */
[----:B------:R2:W-:Y:S01]  /*bca0*/  @!P2 ST.E.64 desc[UR36][R4.64], R76 ;  /* 0x0000004c0400a985 */ /* 0x0005e2000c101b24 */
[----:B----4-:R-:W-:Y:S02]  /*bcb0*/  @!P5 LEA R6, P6, R207, R2, 0x2 ;  /* 0x00000002cf06d211 */ /* 0x010fe400078c10ff */
[----:B------:R-:W-:Y:S02]  /*bcc0*/  ISETP.GE.AND P2, PT, R205, UR4, PT ;  /* 0x00000004cd007c0c */ /* 0x000fe4000bf46270 */
[----:B------:R-:W-:-:S02]  /*bcd0*/  @!P4 LEA.HI.X R11, R208, R3, R228, 0x2, P3 ;  /* 0x00000003d00bc211 */ /* 0x000fc400018f14e4 */
[----:B------:R-:W-:Y:S02]  /*bce0*/  ISETP.GE.AND P3, PT, R204, UR4, PT ;  /* 0x00000004cc007c0c */ /* 0x000fe4000bf66270 */
[----:B------:R-:W-:Y:S01]  /*bcf0*/  @!P5 LEA.HI.X R7, R207, R3, R227, 0x2, P6 ;  /* 0x00000003cf07d211 */ /* 0x000fe200030f14e3 */
[----:B------:R-:W-:Y:S01]  /*bd00*/  @!P4 ST.E.64 desc[UR36][R10.64], R80 ;  /* 0x000000500a00c985 */ /* 0x000fe2000c101b24 */
[----:B-1----:R-:W-:-:S03]  /*bd10*/  @!P1 LEA R12, P4, R206, R2, 0x2 ;  /* 0x00000002ce0c9211 */ /* 0x002fc600078810ff */
[----:B------:R1:W-:Y:S01]  /*bd20*/  @!P5 ST.E.64 desc[UR36][R6.64], R84 ;  /* 0x000000540600d985 */ /* 0x0003e2000c101b24 */
[----:B------:R-:W-:Y:S02]  /*bd30*/  ISETP.GE.AND P5, PT, R203, UR4, PT ;  /* 0x00000004cb007c0c */ /* 0x000fe4000bfa6270 */
[-C--:B------:R-:W-:Y:S02]  /*bd40*/  @!P1 LEA.HI.X R13, R206, R3.reuse, R226, 0x2, P4 ;  /* 0x00000003ce0d9211 */ /* 0x080fe400020f14e2 */
[CC--:B---3--:R-:W-:Y:S02]  /*bd50*/  @!P2 LEA R8, P6, R205.reuse, R2.reuse, 0x2 ;  /* 0x00000002cd08a211 */ /* 0x0c8fe400078c10ff */
[----:B--2---:R-:W-:Y:S01]  /*bd60*/  @!P3 LEA R4, P4, R204, R2, 0x2 ;  /* 0x00000002cc04b211 */ /* 0x004fe200078810ff */
[----:B------:R2:W-:Y:S01]  /*bd70*/  @!P1 ST.E.64 desc[UR36][R12.64], R20 ;  /* 0x000000140c009985 */ /* 0x0005e2000c101b24 */
[----:B------:R-:W-:Y:S02]  /*bd80*/  @!P2 LEA.HI.X R9, R205, R3, R225, 0x2, P6 ;  /* 0x00000003cd09a211 */ /* 0x000fe400030f14e1 */
[----:B------:R-:W-:-:S02]  /*bd90*/  ISETP.GE.AND P1, PT, R202, UR4, PT ;  /* 0x00000004ca007c0c */ /* 0x000fc4000bf26270 */
[-C--:B------:R-:W-:Y:S01]  /*bda0*/  @!P3 LEA.HI.X R5, R204, R3.reuse, R224, 0x2, P4 ;  /* 0x00000003cc05b211 */ /* 0x080fe200020f14e0 */
[----:B------:R3:W-:Y:S01]  /*bdb0*/  @!P2 ST.E.64 desc[UR36][R8.64], R120 ;  /* 0x000000780800a985 */ /* 0x0007e2000c101b24 */
[----:B------:R-:W-:Y:S02]  /*bdc0*/  ISETP.GE.AND P4, PT, R201, UR4, PT ;  /* 0x00000004c9007c0c */ /* 0x000fe4000bf86270 */
[----:B-1----:R-:W-:Y:S01]  /*bdd0*/  @!P5 LEA R6, P6, R203, R2, 0x2 ;  /* 0x00000002cb06d211 */ /* 0x002fe200078c10ff */
[----:B------:R4:W-:Y:S01]  /*bde0*/  @!P3 ST.E.64 desc[UR36][R4.64], R122 ;  /* 0x0000007a0400b985 */ /* 0x0009e2000c101b24 */
[----:B------:R-:W-:Y:S02]  /*bdf0*/  ISETP.GE.AND P2, PT, R200, UR4, PT ;  /* 0x00000004c8007c0c */ /* 0x000fe4000bf46270 */
[----:B------:R-:W-:Y:S02]  /*be00*/  ISETP.GE.AND P3, PT, R199, UR4, PT ;  /* 0x00000004c7007c0c */ /* 0x000fe4000bf66270 */
[----:B------:R-:W-:-:S02]  /*be10*/  @!P5 LEA.HI.X R7, R203, R3, R223, 0x2, P6 ;  /* 0x00000003cb07d211 */ /* 0x000fc400030f14df */
[----:B------:R-:W-:-:S03]  /*be20*/  @!P1 LEA R10, P6, R202, R2, 0x2 ;  /* 0x00000002ca0a9211 */ /* 0x000fc600078c10ff */
[----:B------:R4:W-:Y:S01]  /*be30*/  @!P5 ST.E.64 desc[UR36][R6.64], R100 ;  /* 0x000000640600d985 */ /* 0x0009e2000c101b24 */
[CC--:B--2---:R-:W-:Y:S02]  /*be40*/  @!P4 LEA R12, P5, R201.reuse, R2.reuse, 0x2 ;  /* 0x00000002c90cc211 */ /* 0x0c4fe400078a10ff */
        /* <DEDUP_REMOVED lines=10> */
.L_x_5687:
[----:B------:R-:W-:Y:S05]  /*bef0*/  BSYNC B1 ;  /* 0x0000000000017941 */ /* 0x000fea0003800000 */
.L_x_5686:
        /* <DEDUP_REMOVED lines=15> */
[CC--:B------:R-:W-:Y:S02]  /*bff0*/  @!P4 LEA R6, P6, R214.reuse, R4.reuse, 0x2 ;  /* 0x00000004d606c211 */ /* 0x0c0fe400078c10ff */
[----:B------:R-:W-:Y:S01]  /*c000*/  @!P1 LEA R10, P5, R11, R4, 0x2 ;  /* 0x000000040b0a9211 */ /* 0x000fe200078a10ff */
[----:B------:R0:W-:Y:S01]  /*c010*/  @!P3 ST.E.64 desc[UR36][R2.64], R26 ;  /* 0x0000001a0200b985 */ /* 0x0001e2000c101b24 */
[----:B------:R-:W-:-:S02]  /*c020*/  @!P4 LEA.HI.X R7, R214, R5, R90, 0x2, P6 ;  /* 0x00000005d607c211 */ /* 0x000fc400030f145a */
[----:B------:R-:W-:Y:S02]  /*c030*/  ISETP.GE.AND P3, PT, R194, UR4, PT ;  /* 0x00000004c2007c0c */ /* 0x000fe4000bf66270 */
[-C--:B------:R-:W-:Y:S01]  /*c040*/  @!P2 LEA R12, P6, R9, R4.reuse, 0x2 ;  /* 0x00000004090ca211 */ /* 0x080fe200078c10ff */
[----:B------:R1:W-:Y:S01]  /*c050*/  @!P4 ST.E.64 desc[UR36][R6.64], R30 ;  /* 0x0000001e0600c985 */ /* 0x0003e2000c101b24 */
[-C--:B------:R-:W-:Y:S02]  /*c060*/  @!P1 LEA.HI.X R11, R11, R5.reuse, R0, 0x2, P5 ;  /* 0x000000050b0b9211 */ /* 0x080fe400028f1400 */
[----:B------:R-:W-:Y:S02]  /*c070*/  SHF.R.S32.HI R0, RZ, 0x1f, R195 ;  /* 0x0000001fff007819 */ /* 0x000fe400000114c3 */
[----:B------:R-:W-:Y:S02]  /*c080*/  @!P0 LEA R8, P5, R195, R4, 0x2 ;  /* 0x00000004c3088211 */ /* 0x000fe400078a10ff */
[----:B------:R-:W-:-:S02]  /*c090*/  @!P2 LEA.HI.X R13, R9, R5, R13, 0x2, P6 ;  /* 0x00000005090da211 */ /* 0x000fc400030f140d */
[----:B------:R-:W-:Y:S02]  /*c0a0*/  @!P0 LEA.HI.X R9, R195, R5, R0, 0x2, P5 ;  /* 0x00000005c3098211 */ /* 0x000fe400028f1400 */
[----:B------:R-:W-:Y:S02]  /*c0b0*/  ISETP.GE.AND P4, PT, R193, UR4, PT ;  /* 0x00000004c1007c0c */ /* 0x000fe4000bf86270 */
[----:B------:R-:W-:Y:S01]  /*c0c0*/  ISETP.GE.AND P5, PT, R192, UR4, PT ;  /* 0x00000004c0007c0c */ /* 0x000fe2000bfa6270 */
[----:B------:R-:W-:Y:S01]  /*c0d0*/  @!P0 ST.E.64 desc[UR36][R8.64], R34 ;  /* 0x0000002208008985 */ /* 0x000fe2000c101b24 */
[----:B------:R-:W-:Y:S02]  /*c0e0*/  SHF.R.S32.HI R0, RZ, 0x1f, R193 ;  /* 0x0000001fff007819 */ /* 0x000fe400000114c1 */
[----:B------:R-:W-:Y:S01]  /*c0f0*/  SHF.R.S32.HI R21, RZ, 0x1f, R192 ;  /* 0x0000001fff157819 */ /* 0x000fe200000114c0 */
[----:B------:R2:W-:Y:S01]  /*c100*/  @!P1 ST.E.64 desc[UR36][R10.64], R38 ;  /* 0x000000260a009985 */ /* 0x0005e2000c101b24 */
[----:B0-----:R-:W-:-:S03]  /*c110*/  @!P3 LEA R2, P1, R194, R4, 0x2 ;  /* 0x00000004c202b211 */ /* 0x001fc600078210ff */
[----:B------:R0:W-:Y:S01]  /*c120*/  @!P2 ST.E.64 desc[UR36][R12.64], R42 ;  /* 0x0000002a0c00a985 */ /* 0x0001e2000c101b24 */
[-C--:B------:R-:W-:Y:S02]  /*c130*/  @!P3 LEA.HI.X R3, R194, R5.reuse, R15, 0x2, P1 ;  /* 0x00000005c203b211 */ /* 0x080fe400008f140f */
[----:B------:R-:W-:Y:S02]  /*c140*/  ISETP.GE.AND P1, PT, R213, UR4, PT ;  /* 0x00000004d5007c0c */ /* 0x000fe4000bf26270 */
[----:B------:R-:W-:Y:S01]  /*c150*/  ISETP.GE.AND P2, PT, R23, UR4, PT ;  /* 0x0000000417007c0c */ /* 0x000fe2000bf46270 */
[----:B------:R3:W-:Y:S01]  /*c160*/  @!P3 ST.E.64 desc[UR36][R2.64], R46 ;  /* 0x0000002e0200b985 */ /* 0x0007e2000c101b24 */
[CC--:B-1----:R-:W-:Y:S02]  /*c170*/  @!P4 LEA R6, P0, R193.reuse, R4.reuse, 0x2 ;  /* 0x00000004c106c211 */ /* 0x0c2fe400078010ff */
[----:B------:R-:W-:Y:S02]  /*c180*/  @!P5 LEA R14, P6, R192, R4, 0x2 ;  /* 0x00000004c00ed211 */ /* 0x000fe400078c10ff */
[----:B------:R-:W-:-:S02]  /*c190*/  @!P4 LEA.HI.X R7, R193, R5, R0, 0x2, P0 ;  /* 0x00000005c107c211 */ /* 0x000fc400000f1400 */
[----:B------:R-:W-:Y:S02]  /*c1a0*/  ISETP.GE.AND P0, PT, R212, UR4, PT ;  /* 0x00000004d4007c0c */ /* 0x000fe4000bf06270 */
[----:B------:R-:W-:Y:S01]  /*c1b0*/  @!P5 LEA.HI.X R15, R192, R5, R21, 0x2, P6 ;  /* 0x00000005c00fd211 */ /* 0x000fe200030f1415 */
        /* <DEDUP_REMOVED lines=8> */
[----:B------:R-:W-:Y:S02]  /*c240*/  ISETP.GE.AND P3, PT, R209, UR4, PT ;  /* 0x00000004d1007c0c */ /* 0x000fe4000bf66270 */
[----:B------:R-:W-:Y:S02]  /*c250*/  @!P2 LEA.HI.X R9, R23, R5, R0, 0x2, P6 ;  /* 0x000000051709a211 */ /* 0x000fe400030f1400 */
[----:B0-----:R-:W-:-:S03]  /*c260*/  @!P0 LEA R12, P6, R212, R4, 0x2 ;  /* 0x00000004d40c8211 */ /* 0x001fc600078c10ff */
[----:B------:R0:W-:Y:S01]  /*c270*/  @!P2 ST.E.64 desc[UR36][R8.64], R58 ;  /* 0x0000003a0800a985 */ /* 0x0001e2000c101b24 */
[-C--:B------:R-:W-:Y:S02]  /*c280*/  @!P0 LEA.HI.X R13, R212, R5.reuse, R88, 0x2, P6 ;  /* 0x00000005d40d8211 */ /* 0x080fe400030f1458 */
[CC--:B---3--:R-:W-:Y:S01]  /*c290*/  @!P5 LEA R2, P6, R211.reuse, R4.reuse, 0x2 ;  /* 0x00000004d302d211 */ /* 0x0c8fe200078c10ff */
[----:B------:R3:W-:Y:S01]  /*c2a0*/  @!P1 ST.E.64 desc[UR36][R10.64], R62 ;  /* 0x0000003e0a009985 */ /* 0x0007e2000c101b24 */
[----:B------:R-:W-:Y:S02]  /*c2b0*/  ISETP.GE.AND P2, PT, R208, UR4, PT ;  /* 0x00000004d0007c0c */ /* 0x000fe4000bf46270 */
[----:B------:R-:W-:Y:S01]  /*c2c0*/  @!P5 LEA.HI.X R3, R211, R5, R22, 0x2, P6 ;  /* 0x00000005d303d211 */ /* 0x000fe200030f1416 */
[----:B------:R4:W-:Y:S01]  /*c2d0*/  @!P0 ST.E.64 desc[UR36][R12.64], R66 ;  /* 0x000000420c008985 */ /* 0x0009e2000c101b24 */
[-C--:B-1----:R-:W-:Y:S02]  /*c2e0*/  @!P4 LEA R6, P0, R210, R4.reuse, 0x2 ;  /* 0x00000004d206c211 */ /* 0x082fe400078010ff */
[----:B--2---:R-:W-:Y:S01]  /*c2f0*/  @!P3 LEA R14, P6, R209, R4, 0x2 ;  /* 0x00000004d10eb211 */ /* 0x004fe200078c10ff */
[----:B------:R1:W-:Y:S01]  /*c300*/  @!P5 ST.E.64 desc[UR36][R2.64], R70 ;  /* 0x000000460200d985 */ /* 0x0003e2000c101b24 */
[----:B------:R-:W-:-:S02]  /*c310*/  ISETP.GE.AND P1, PT, R207, UR4, PT ;  /* 0x00000004cf007c0c */ /* 0x000fc4000bf26270 */
[-C--:B------:R-:W-:Y:S02]  /*c320*/  @!P4 LEA.HI.X R7, R210, R5.reuse, R16, 0x2, P0 ;  /* 0x00000005d207c211 */ /* 0x080fe400000f1410 */
[----:B------:R-:W-:Y:S02]  /*c330*/  ISETP.GE.AND P0, PT, R206, UR4, PT ;  /* 0x00000004ce007c0c */ /* 0x000fe4000bf06270 */
[----:B------:R-:W-:Y:S01]  /*c340*/  @!P3 LEA.HI.X R15, R209, R5, R229, 0x2, P6 ;  /* 0x00000005d10fb211 */ /* 0x000fe200030f14e5 */
[----:B------:R2:W-:Y:S01]  /*c350*/  @!P4 ST.E.64 desc[UR36][R6.64], R74 ;  /* 0x0000004a0600c985 */ /* 0x0005e2000c101b24 */
[----:B0-----:R-:W-:-:S03]  /*c360*/  @!P2 LEA R8, P4, R208, R4, 0x2 ;  /* 0x00000004d008a211 */ /* 0x001fc600078810ff */
[----:B------:R-:W-:Y:S01]  /*c370*/  @!P3 ST.E.64 desc[UR36][R14.64], R78 ;  /* 0x0000004e0e00b985 */ /* 0x000fe2000c101b24 */
[----:B------:R-:W-:Y:S02]  /*c380*/  ISETP.GE.AND P3, PT, R205, UR4, PT ;  /* 0x00000004cd007c0c */ /* 0x000fe4000bf66270 */
[CC--:B---3--:R-:W-:Y:S02]  /*c390*/  @!P1 LEA R10, P5, R207.reuse, R4.reuse, 0x2 ;  /* 0x00000004cf0a9211 */ /* 0x0c8fe400078a10ff */
[-C--:B------:R-:W-:Y:S02]  /*c3a0*/  @!P2 LEA.HI.X R9, R208, R5.reuse, R228, 0x2, P4 ;  /* 0x00000005d009a211 */ /* 0x080fe400020f14e4 */
[----:B----4-:R-:W-:Y:S02]  /*c3b0*/  @!P0 LEA R12, P6, R206, R4, 0x2 ;  /* 0x00000004ce0c8211 */ /* 0x010fe400078c10ff */
[----:B------:R-:W-:Y:S01]  /*c3c0*/  ISETP.GE.AND P4, PT, R204, UR4, PT ;  /* 0x00000004cc007c0c */ /* 0x000fe2000bf86270 */
[----:B------:R0:W-:Y:S01]  /*c3d0*/  @!P2 ST.E.64 desc[UR36][R8.64], R82 ;  /* 0x000000520800a985 */ /* 0x0001e2000c101b24 */
[----:B------:R-:W-:-:S02]  /*c3e0*/  @!P1 LEA.HI.X R11, R207, R5, R227, 0x2, P5 ;  /* 0x00000005cf0b9211 */ /* 0x000fc400028f14e3 */
[-C--:B------:R-:W-:Y:S02]  /*c3f0*/  @!P0 LEA.HI.X R13, R206, R5.reuse, R226, 0x2, P6 ;  /* 0x00000005ce0d8211 */ /* 0x080fe400030f14e2 */
[----:B------:R-:W-:Y:S01]  /*c400*/  ISETP.GE.AND P2, PT, R203, UR4, PT ;  /* 0x00000004cb007c0c */ /* 0x000fe2000bf46270 */
[----:B------:R3:W-:Y:S01]  /*c410*/  @!P1 ST.E.64 desc[UR36][R10.64], R86 ;  /* 0x000000560a009985 */ /* 0x0007e2000c101b24 */
[----:B-1----:R-:W-:Y:S02]  /*c420*/  @!P3 LEA R2, P5, R205, R4, 0x2 ;  /* 0x00000004cd02b211 */ /* 0x002fe400078a10ff */
[----:B------:R-:W-:Y:S01]  /*c430*/  ISETP.GE.AND P1, PT, R202, UR4, PT ;  /* 0x00000004ca007c0c */ /* 0x000fe2000bf26270 */
[----:B------:R1:W-:Y:S01]  /*c440*/  @!P0 ST.E.64 desc[UR36][R12.64], R124 ;  /* 0x0000007c0c008985 */ /* 0x0003e2000c101b24 */
[----:B------:R-:W-:Y:S02]  /*c450*/  ISETP.GE.AND P0, PT, R201, UR4, PT ;  /* 0x00000004c9007c0c */ /* 0x000fe4000bf06270 */
[----:B------:R-:W-:-:S02]  /*c460*/  @!P3 LEA.HI.X R3, R205, R5, R225, 0x2, P5 ;  /* 0x00000005cd03b211 */ /* 0x000fc400028f14e1 */
[----:B------:R-:W-:Y:S02]  /*c470*/  ISETP.GE.AND P5, PT, R200, UR4, PT ;  /* 0x00000004c8007c0c */ /* 0x000fe4000bfa6270 */
[CC--:B--2---:R-:W-:Y:S01]  /*c480*/  @!P4 LEA R6, P6, R204.reuse, R4.reuse, 0x2 ;  /* 0x00000004cc06c211 */ /* 0x0c4fe200078c10ff */
[----:B------:R2:W-:Y:S01]  /*c490*/  @!P3 ST.E.64 desc[UR36][R2.64], R126 ;  /* 0x0000007e0200b985 */ /* 0x0005e2000c101b24 */
[CC--:B0-----:R-:W-:Y:S02]  /*c4a0*/  @!P2 LEA R8, P3, R203.reuse, R4.reuse, 0x2 ;  /* 0x00000004cb08a211 */ /* 0x0c1fe400078610ff */
[-C--:B------:R-:W-:Y:S02]  /*c4b0*/  @!P4 LEA.HI.X R7, R204, R5.reuse, R224, 0x2, P6 ;  /* 0x00000005cc07c211 */ /* 0x080fe400030f14e0 */
[-C--:B---3--:R-:W-:Y:S02]  /*c4c0*/  @!P1 LEA R10, P6, R202, R4.reuse, 0x2 ;  /* 0x00000004ca0a9211 */ /* 0x088fe400078c10ff */
[----:B------:R-:W-:Y:S01]  /*c4d0*/  @!P2 LEA.HI.X R9, R203, R5, R223, 0x2, P3 ;  /* 0x00000005cb09a211 */ /* 0x000fe200018f14df */
[----:B------:R2:W-:Y:S01]  /*c4e0*/  @!P4 ST.E.64 desc[UR36][R6.64], R128 ;  /* 0x000000800600c985 */ /* 0x0005e2000c101b24 */
[----:B-1----:R-:W-:-:S02]  /*c4f0*/  @!P0 LEA R12, P4, R201, R4, 0x2 ;  /* 0x00000004c90c8211 */ /* 0x002fc400078810ff */
[----:B------:R-:W-:Y:S01]  /*c500*/  @!P5 LEA R14, P3, R200, R4, 0x2 ;  /* 0x00000004c80ed211 */ /* 0x000fe200078610ff */
[----:B------:R2:W-:Y:S01]  /*c510*/  @!P2 ST.E.64 desc[UR36][R8.64], R102 ;  /* 0x000000660800a985 */ /* 0x0005e2000c101b24 */
[-C--:B------:R-:W-:Y:S02]  /*c520*/  @!P1 LEA.HI.X R11, R202, R5.reuse, R222, 0x2, P6 ;  /* 0x00000005ca0b9211 */ /* 0x080fe400030f14de */
        /* <DEDUP_REMOVED lines=11> */
.L_x_5676:
[----:B------:R-:W-:Y:S01]  /*c5e0*/  R2UR UR4, R197 ;  /* 0x00000000c50472ca */ /* 0x000fe200000e0000 */
[----:B------:R-:W-:Y:S01]  /*c5f0*/  ULDC.64 UR8, c[0x0][0xc00] ;  /* 0x0003000000087ab9 */ /* 0x000fe20000000a00 */
[----:B------:R-:W-:Y:S01]  /*c600*/  R2UR UR11, R215 ;  /* 0x00000000d70b72ca */ /* 0x000fe200000e0000 */
[----:B------:R-:W-:Y:S01]  /*c610*/  UISETP.NE.U32.AND UP0, UPT, UR8, URZ, UPT ;  /* 0x0000003f0800728c */ /* 0x000fe2000bf05070 */
[----:B------:R-:W-:-:S03]  /*c620*/  R2UR UR10, R22 ;  /* 0x00000000160a72ca */ /* 0x000fc600000e0000 */
        /* <DEDUP_REMOVED lines=32> */
.L_x_5688:
        /* <DEDUP_REMOVED lines=8> */
[----:B------:R-:W-:Y:S02]  /*c8b0*/  IMAD.U32 R3, RZ, RZ, UR43 ;  /* 0x0000002bff037e24 */ /* 0x000fe4000f8e00ff */
[----:B-1---5:R-:W-:-:S03]  /*c8c0*/  IMAD R2, R0, R9, RZ ;  /* 0x0000000900027224 */ /* 0x022fc600078e02ff */
        /* <DEDUP_REMOVED lines=52> */
.L_x_5690:
[----:B------:R-:W-:Y:S05]  /*cc10*/  BSYNC B1 ;  /* 0x0000000000017941 */ /* 0x000fea0003800000 */
.L_x_5689:
[----:B------:R-:W-:-:S13]  /*cc20*/  R2UR UR8, R22 ;  /* 0x00000000160872ca */ /* 0x000fda00000e0000 */
[----:B------:R-:W-:-:S06]  /*cc30*/  UISETP.GT.AND UP0, UPT, UR8, 0x1, UPT ;  /* 0x000000010800788c */ /* 0x000fcc000bf04270 */
[----:B------:R-:W-:-:S13]  /*cc40*/  PLOP3.LUT P0, PT, PT, PT, UP0, 0x80, 0x0 ;  /* 0x000000000000781c */ /* 0x000fda0003f0f008 */
[----:B------:R-:W-:Y:S05]  /*cc50*/  @P0 BRA `(.L_x_5685) ;  /* 0x0000000800000947 */ /* 0x000fea0003800000 */
[----:B------:R-:W1:Y:S01]  /*cc60*/  LDC R11, c[0x0][0xbe8] ;  /* 0x0002fa00ff0b7b82 */ /* 0x000e620000000800 */
[----:B------:R-:W-:Y:S01]  /*cc70*/  ULDC.64 UR14, c[0x0][0xaa0] ;  /* 0x0002a800000e7ab9 */ /* 0x000fe20000000a00 */
[----:B------:R-:W-:Y:S01]  /*cc80*/  R2UR UR16, R198 ;  /* 0x00000000c61072ca */ /* 0x000fe200000e0000 */
[----:B------:R-:W-:Y:S01]  /*cc90*/  UIMAD UR10, UR21, UR14, URZ ;  /* 0x0000000e150a72a4 */ /* 0x000fe2000f8e023f */
[----:B------:R-:W-:Y:S01]  /*cca0*/  IMAD R2, R19, 0x20, R216 ;  /* 0x0000002013027824 */ /* 0x000fe200078e02d8 */
[----:B------:R-:W-:Y:S01]  /*ccb0*/  UIMAD.WIDE.U32 UR8, UR4, UR14, URZ ;  /* 0x0000000e040872a5 */ /* 0x000fe2000f8e003f */
[----:B------:R-:W-:Y:S01]  /*ccc0*/  VIADD R8, R216, UR43 ;  /* 0x0000002bd8087c36 */ /* 0x000fe20008000000 */
[----:B------:R-:W-:Y:S01]  /*ccd0*/  UIMAD UR10, UR4, UR15, UR10 ;  /* 0x0000000f040a72a4 */ /* 0x000fe2000f8e020a */
[----:B------:R-:W-:Y:S01]  /*cce0*/  VIADD R6, R2, UR43 ;  /* 0x0000002b02067c36 */ /* 0x000fe20008000000 */
[----:B------:R-:W-:Y:S02]  /*ccf0*/  BSSY B1, `(.L_x_5691) ;  /* 0x0000040000017945 */ /* 0x000fe40003800000 */
[----:B------:R-:W-:Y:S01]  /*cd00*/  UIADD3 UR9, UR9, UR10, URZ ;  /* 0x0000000a09097290 */ /* 0x000fe2000fffe03f */
[----:B0-----:R-:W-:-:S02]  /*cd10*/  IMAD.MOV.U32 R5, RZ, RZ, R6 ;  /* 0x000000ffff057224 */ /* 0x001fc400078e0006 */
        /* <DEDUP_REMOVED lines=20> */
[----:B------:R-:W-:Y:S02]  /*ce60*/  IMAD.U32 R2, RZ, RZ, UR12 ;  /* 0x0000000cff027e24 */ /* 0x000fe4000f8e00ff */
[C---:B------:R-:W-:Y:S01]  /*ce70*/  IMAD R9, R5.reuse, UR9, R4 ;  /* 0x0000000905097c24 */ /* 0x040fe2000f8e0204 */
[----:B------:R-:W-:Y:S01]  /*ce80*/  SHF.R.S32.HI R4, RZ, 0x1f, R7 ;  /* 0x0000001fff047819 */ /* 0x000fe20000011407 */
[----:B------:R-:W-:Y:S01]  /*ce90*/  IMAD.WIDE.U32 R2, R5, UR8, R2 ;  /* 0x0000000805027c25 */ /* 0x000fe2000f8e0002 */
[----:B------:R-:W-:-:S03]  /*cea0*/  ULDC.64 UR8, c[0x0][0xad8] ;  /* 0x0002b60000087ab9 */ /* 0x000fc60000000a00 */
        /* <DEDUP_REMOVED lines=36> */
.L_x_5692:
[----:B------:R-:W-:Y:S05]  /*d0f0*/  BSYNC B1 ;  /* 0x0000000000017941 */ /* 0x000fea0003800000 */
.L_x_5691:
        /* <DEDUP_REMOVED lines=17> */
.L_x_5694:
[----:B------:R-:W-:Y:S05]  /*d210*/  BSYNC B1 ;  /* 0x0000000000017941 */ /* 0x000fea0003800000 */
.L_x_5693:
        /* <DEDUP_REMOVED lines=17> */
.L_x_5696:
[----:B------:R-:W-:Y:S05]  /*d330*/  BSYNC B1 ;  /* 0x0000000000017941 */ /* 0x000fea0003800000 */
.L_x_5695:
        /* <DEDUP_REMOVED lines=12> */
[-C--:B--2---:R-:W-:Y:S02]  /*d400*/  @!P3 LEA.HI.X R15, R7, R5.reuse, R12, 0x1, P0 ;  /* 0x00000005070fb211 */ /* 0x084fe400000f0c0c */
[-C--:B------:R-:W-:Y:S02]  /*d410*/  @!P4 LEA.HI.X R9, R9, R5.reuse, R6, 0x1, P1 ;  /* 0x000000050909c211 */ /* 0x080fe400008f0c06 */
[----:B------:R-:W-:Y:S01]  /*d420*/  @!P5 LEA.HI.X R3, R13, R5, R10, 0x1, P2 ;  /* 0x000000050d03d211 */ /* 0x000fe200010f0c0a */
[----:B------:R1:W-:Y:S04]  /*d430*/  @!P3 ST.E.128 desc[UR36][R14.64], RZ ;  /* 0x000000ff0e00b985 */ /* 0x0003e8000c101d24 */
[----:B------:R1:W-:Y:S04]  /*d440*/  @!P4 ST.E.128 desc[UR36][R8.64], RZ ;  /* 0x000000ff0800c985 */ /* 0x0003e8000c101d24 */
[----:B------:R1:W-:Y:S02]  /*d450*/  @!P5 ST.E.128 desc[UR36][R2.64], RZ ;  /* 0x000000ff0200d985 */ /* 0x0003e4000c101d24 */
.L_x_5685:
[----:B------:R-:W-:Y:S05]  /*d460*/  BSYNC B0 ;  /* 0x0000000000007941 */ /* 0x000fea0003800000 */
.L_x_5675:
[----:B------:R-:W-:Y:S02]  /*d470*/  ULDC UR4, c[0x0][0xc3c] ;  /* 0x00030f0000047ab9 */ /* 0x000fe40000000800 */
[----:B------:R-:W-:-:S06]  /*d480*/  UISETP.GE.AND UP0, UPT, UR7, UR4, UPT ;  /* 0x000000040700728c */ /* 0x000fcc000bf06270 */
[----:B------:R-:W-:-:S13]  /*d490*/  PLOP3.LUT P0, PT, PT, PT, UP0, 0x80, 0x0 ;  /* 0x000000000000781c */ /* 0x000fda0003f0f008 */
[----:B------:R-:W-:Y:S05]  /*d4a0*/  @!P0 BRA `(.L_x_5697) ;  /* 0xffffff3800c08947 */ /* 0x000fea000383ffff */
[----:B------:R-:W-:Y:S05]  /*d4b0*/  EXIT ;  /* 0x000000000000794d */ /* 0x000fea0003800000 */
.L_x_5632:
        /* <DEDUP_REMOVED lines=16> */
.L_x_5698:
        /* <DEDUP_REMOVED lines=43> */
.L_x_5702:
        /* <DEDUP_REMOVED lines=35> */
.L_x_5700:
        /* <DEDUP_REMOVED lines=13> */
.L_x_5703:
        /* <DEDUP_REMOVED lines=62> */
.L_x_5704:
        /* <DEDUP_REMOVED lines=12> */
[----:B0-----:R-:W-:-:S05]  /*e010*/  IADD3 R11, RZ, -R3, RZ ;  /* 0x80000003ff0b7210 */ /* 0x001fca0007ffe0ff */
        /* <DEDUP_REMOVED lines=48> */
.L_x_5705:
[----:B------:R-:W-:-:S05]  /*e320*/  LOP3.LUT R17, RZ, R2, RZ, 0x33, !PT ;  /* 0x00000002ff117212 */ /* 0x000fca00078e33ff */
[----:B------:R-:W-:Y:S01]  /*e330*/  IMAD.IADD R17, R6, 0x1, R17 ;  /* 0x0000000106117824 */ /* 0x000fe200078e0211 */
[----:B------:R-:W-:Y:S06]  /*e340*/  BRA `(.L_x_5706) ;  /* 0x0000000000147947 */ /* 0x000fec0003800000 */
.L_x_5701:
[----:B------:R-:W-:Y:S01]  /*e350*/  ULDC UR4, c[0x0][0xc3c] ;  /* 0x00030f0000047ab9 */ /* 0x000fe20000000800 */
[----:B------:R-:W-:Y:S02]  /*e360*/  IMAD.MOV.U32 R17, RZ, RZ, RZ ;  /* 0x000000ffff117224 */ /* 0x000fe400078e00ff */
[----:B------:R-:W-:Y:S02]  /*e370*/  IMAD.U32 R16, RZ, RZ, UR6 ;  /* 0x00000006ff107e24 */ /* 0x000fe4000f8e00ff */
[----:B------:R-:W-:Y:S02]  /*e380*/  IMAD.MOV.U32 R18, RZ, RZ, RZ ;  /* 0x000000ffff127224 */ /* 0x000fe400078e00ff */
[----:B------:R-:W-:-:S07]  /*e390*/  IMAD.U32 R19, RZ, RZ, UR4 ;  /* 0x00000004ff137e24 */ /* 0x000fce000f8e00ff */
.L_x_5706:
[----:B------:R-:W-:-:S13]  /*e3a0*/  ISETP.NE.AND P0, PT, R7, RZ, PT ;  /* 0x000000ff0700720c */ /* 0x000fda0003f05270 */
[----:B------:R-:W0:Y:S01]  /*e3b0*/  @!P0 S2R R3, SR_CgaCtaId ;  /* 0x0000000000038919 */ /* 0x000e220000008800 */
[----:B------:R-:W-:-:S04]  /*e3c0*/  @!P0 MOV R2, 0x400 ;  /* 0x0000040000028802 */ /* 0x000fc80000000f00 */
[----:B0-----:R-:W-:-:S05]  /*e3d0*/  @!P0 LEA R2, R3, R2, 0x18 ;  /* 0x0000000203028211 */ /* 0x001fca00078ec0ff */
[----:B------:R1:W-:Y:S01]  /*e3e0*/  @!P0 STS.128 [R2+0x308d0], R16 ;  /* 0x0308d01002008388 */ /* 0x0003e20000000c00 */
[----:B------:R-:W-:Y:S06]  /*e3f0*/  BAR.ARV 0x5, 0x180 ;  /* 0x0146000000007b1d */ /* 0x000fec0000002000 */
.L_x_5699:
        /* <DEDUP_REMOVED lines=30> */
.L_x_5772:
[----:B0-----:R-:W0:Y:S02]  /*e5e0*/  LDC.64 R2, c[0x0][0xc88] ;  /* 0x00032200ff027b82 */ /* 0x001e240000000a00 */
[----:B0-----:R-:W-:-:S05]  /*e5f0*/  IMAD.WIDE R2, R19, 0x4, R2 ;  /* 0x0000000413027825 */ /* 0x001fca00078e0202 */
[----:B------:R-:W2:Y:S01]  /*e600*/  LDG.E R29, desc[UR36][R2.64] ;  /* 0x00000024021d7981 */ /* 0x000ea2000c1e1900 */
        /* <DEDUP_REMOVED lines=14> */
[----:B-1----:R1:W2:Y:S01]  /*e6f0*/  @P0 LDG.E R6, desc[UR36][R2.64] ;  /* 0x0000002402060981 */ /* 0x0022a2000c1e1900 */
        /* <DEDUP_REMOVED lines=31> */
.L_x_5708:
        /* <DEDUP_REMOVED lines=9> */
.L_x_5709:
        /* <DEDUP_REMOVED lines=9> */
.L_x_5710:
[----:B------:R-:W4:Y:S01]  /*ea10*/  LDL R4, [R1+0xc] ;  /* 0x00000c0001047983 */ /* 0x000f220000100800 */
[----:B012---:R-:W0:Y:S01]  /*ea20*/  LDC R0, c[0x0][0x448] ;  /* 0x00011200ff007b82 */ /* 0x007e220000000800 */
[----:B-----5:R-:W-:Y:S01]  /*ea30*/  IMAD.IADD R37, R37, 0x1, -R6 ;  /* 0x0000000125257824 */ /* 0x020fe200078e0a06 */
[----:B------:R-:W-:Y:S01]  /*ea40*/  LOP3.LUT R23, R23, 0xffffff7f, RZ, 0xc0, !PT ;  /* 0xffffff7f17177812 */ /* 0x000fe200078ec0ff */
[----:B------:R-:W-:Y:S01]  /*ea50*/  BSSY B0, `(.L_x_5711) ;  /* 0x0000038000007945 */ /* 0x000fe20003800000 */
[----:B0-----:R-:W-:Y:S01]  /*ea60*/  ISETP.NE.AND P0, PT, R0, 0x1, PT ;  /* 0x000000010000780c */ /* 0x001fe20003f05270 */
[----:B------:R-:W-:-:S04]  /*ea70*/  IMAD.SHL.U32 R0, R17, 0x80, RZ ;  /* 0x0000008011007824 */ /* 0x000fc800078e00ff */
[----:B------:R-:W-:-:S08]  /*ea80*/  VIADD R0, R0, 0x7f ;  /* 0x0000007f00007836 */ /* 0x000fd00000000000 */
[----:B---3--:R-:W0:Y:S01]  /*ea90*/  @P0 LDC R3, c[0x0][0x44c] ;  /* 0x00011300ff030b82 */ /* 0x008e220000000800 */
[----:B------:R-:W-:-:S07]  /*eaa0*/  @P0 LOP3.LUT R23, R23, 0x80, RZ, 0xfc, !PT ;  /* 0x0000008017170812 */ /* 0x000fce00078efcff */
[----:B------:R-:W1:Y:S01]  /*eab0*/  @P0 LDC R5, c[0x0][0x450] ;  /* 0x00011400ff050b82 */ /* 0x000e620000000800 */
[----:B0-----:R-:W-:-:S05]  /*eac0*/  @P0 IMAD.HI.U32 R2, R0, R3, RZ ;  /* 0x0000000300020227 */ /* 0x001fca00078e00ff */
[----:B-1----:R-:W-:Y:S01]  /*ead0*/  @P0 SHF.R.U32.HI R0, RZ, R5, R2 ;  /* 0x00000005ff000219 */ /* 0x002fe20000011602 */
[----:B------:R-:W-:-:S04]  /*eae0*/  VIADD R2, R37, 0x5f ;  /* 0x0000005f25027836 */ /* 0x000fc80000000000 */
[----:B------:R-:W-:Y:S01]  /*eaf0*/  IMAD.HI R2, R2, 0x2aaaaaab, RZ ;  /* 0x2aaaaaab02027827 */ /* 0x000fe200078e02ff */
[----:B----4-:R-:W-:-:S05]  /*eb00*/  IADD3 R3, R37, 0x60, -R4 ;  /* 0x0000006025037810 */ /* 0x010fca0007ffe804 */
[----:B------:R-:W-:Y:S01]  /*eb10*/  IMAD.IADD R0, R3, 0x1, R0 ;  /* 0x0000000103007824 */ /* 0x000fe200078e0200 */
[----:B------:R-:W-:-:S03]  /*eb20*/  SHF.R.U32.HI R3, RZ, 0x1f, R2 ;  /* 0x0000001fff037819 */ /* 0x000fc60000011602 */
[----:B------:R-:W-:Y:S01]  /*eb30*/  IMAD.HI R4, R0, 0x2aaaaaab, RZ ;  /* 0x2aaaaaab00047827 */ /* 0x000fe200078e02ff */
[----:B------:R-:W-:Y:S02]  /*eb40*/  LEA.HI.SX32 R0, R2, R3, 0x1c ;  /* 0x0000000302007211 */ /* 0x000fe400078fe2ff */
[----:B------:R-:W-:Y:S02]  /*eb50*/  LOP3.LUT R2, R18, 0xff000000, RZ, 0xc0, !PT ;  /* 0xff00000012027812 */ /* 0x000fe400078ec0ff */
[----:B------:R-:W-:Y:S02]  /*eb60*/  SHF.R.U32.HI R3, RZ, 0x1f, R4 ;  /* 0x0000001fff037819 */ /* 0x000fe40000011604 */
[----:B------:R-:W-:Y:S02]  /*eb70*/  SHF.R.U32.HI R2, RZ, 0x8, R2 ;  /* 0x00000008ff027819 */ /* 0x000fe40000011602 */
[----:B------:R-:W-:-:S04]  /*eb80*/  LEA.HI.SX32 R3, R4, R3, 0x1c ;  /* 0x0000000304037211 */ /* 0x000fc800078fe2ff */
[----:B------:R-:W-:Y:S02]  /*eb90*/  VIMNMX R0, R0, R3, PT ;  /* 0x0000000300007248 */ /* 0x000fe40003fe0100 */
[----:B------:R-:W-:Y:S02]  /*eba0*/  LOP3.LUT R3, R18, 0xff0000, RZ, 0xc0, !PT ;  /* 0x00ff000012037812 */ /* 0x000fe400078ec0ff */
[----:B------:R-:W-:Y:S02]  /*ebb0*/  ISETP.GE.AND P0, PT, R0, 0x1, PT ;  /* 0x000000010000780c */ /* 0x000fe40003f06270 */
[----:B------:R-:W-:Y:S01]  /*ebc0*/  LEA.HI R2, R3, R2, RZ, 0x10 ;  /* 0x0000000203027211 */ /* 0x000fe200078f80ff */
[----:B------:R-:W-:-:S03]  /*ebd0*/  IMAD.MOV.U32 R3, RZ, RZ, RZ ;  /* 0x000000ffff037224 */ /* 0x000fc600078e00ff */
[----:B------:R-:W-:-:S07]  /*ebe0*/  LOP3.LUT R4, R2, 0xff, RZ, 0xc0, !PT ;  /* 0x000000ff02047812 */ /* 0x000fce00078ec0ff */
        /* <DEDUP_REMOVED lines=30> */
.L_x_5712:
[----:B------:R-:W-:Y:S05]  /*edd0*/  BSYNC B0 ;  /* 0x0000000000007941 */ /* 0x000fea0003800000 */
.L_x_5711:
        /* <DEDUP_REMOVED lines=24> */
.L_x_5714:
        /* <DEDUP_REMOVED lines=20> */
.L_x_5717:
[----:B------:R-:W-:Y:S05]  /*f0a0*/  BSYNC B6 ;  /* 0x0000000000067941 */ /* 0x000fea0003800000 */
.L_x_5716:
        /* <DEDUP_REMOVED lines=20> */
.L_x_5720:
        /* <DEDUP_REMOVED lines=15> */
.L_x_5719:
[----:B------:R-:W-:Y:S05]  /*f2e0*/  BSYNC B6 ;  /* 0x0000000000067941 */ /* 0x000fea0003800000 */
.L_x_5718:
        /* <DEDUP_REMOVED lines=22> */
[----:B------:R-:W-:Y:S02]  /*f450*/  LOP3.LUT R26, R18, 0xffff, RZ, 0xc0, !PT ;  /* 0x0000ffff121a7812 */ /* 0x000fe400078ec0ff */
[----:B--2---:R-:W-:Y:S02]  /*f460*/  IADD3 R25, R2, -0x1, RZ ;  /* 0xffffffff02197810 */ /* 0x004fe40007ffe0ff */
[----:B------:R-:W1:Y:S03]  /*f470*/  @P2 LDC R2, c[0x0][0x438] ;  /* 0x00010e00ff022b82 */ /* 0x000e660000000800 */
[----:B------:R-:W-:-:S05]  /*f480*/  IMAD R0, R25, 0x60, R20 ;  /* 0x0000006019007824 */ /* 0x000fca00078e0214 */
[C---:B------:R-:W-:Y:S01]  /*f490*/  ISETP.GE.AND P0, PT, R0.reuse, R37, PT ;  /* 0x000000250000720c */ /* 0x040fe20003f06270 */
[----:B---3--:R-:W-:-:S03]  /*f4a0*/  IMAD.IADD R0, R0, 0x1, R21 ;  /* 0x0000000100007824 */ /* 0x008fc600078e0215 */
[----:B------:R-:W-:Y:S01]  /*f4b0*/  ISETP.GT.U32.OR P0, PT, R20, 0x5f, P0 ;  /* 0x0000005f1400780c */ /* 0x000fe20000704470 */
[----:B0-----:R-:W-:-:S04]  /*f4c0*/  @P2 IMAD.HI.U32 R3, R0, R3, RZ ;  /* 0x0000000300032227 */ /* 0x001fc800078e00ff */
[----:B------:R-:W-:Y:S01]  /*f4d0*/  IMAD.MOV.U32 R4, RZ, RZ, R0 ;  /* 0x000000ffff047224 */ /* 0x000fe200078e0000 */
[----:B-1----:R-:W-:-:S07]  /*f4e0*/  @P2 SHF.R.U32.HI R4, RZ, R2, R3 ;  /* 0x00000002ff042219 */ /* 0x002fce0000011603 */
[----:B------:R-:W0:Y:S01]  /*f4f0*/  @!P0 LDC.64 R2, c[0x0][0x428] ;  /* 0x00010a00ff028b82 */ /* 0x000e220000000a00 */
[----:B------:R-:W-:-:S04]  /*f500*/  IMAD.MOV R5, RZ, RZ, -R4 ;  /* 0x000000ffff057224 */ /* 0x000fc800078e0a04 */
[----:B------:R-:W-:Y:S01]  /*f510*/  IMAD R0, R6, R5, R0 ;  /* 0x0000000506007224 */ /* 0x000fe200078e0200 */
[----:B----4-:R-:W-:Y:S02]  /*f520*/  SHF.R.S32.HI R6, RZ, 0x1f, R30 ;  /* 0x0000001fff067819 */ /* 0x010fe4000001141e */
[----:B------:R-:W-:-:S03]  /*f530*/  @!P0 SHF.R.S32.HI R5, RZ, 0x1f, R4 ;  /* 0x0000001fff058819 */ /* 0x000fc60000011404 */
[----:B------:R0:W-:Y:S02]  /*f540*/  STL [R1+0x8], R6 ;  /* 0x0000080601007387 */ /* 0x0001e40000100800 */
[-C--:B0-----:R-:W-:Y:S02]  /*f550*/  @!P0 IMAD R6, R6, R2.reuse, RZ ;  /* 0x0000000206068224 */ /* 0x081fe400078e02ff */
[----:B------:R-:W-:-:S04]  /*f560*/  @!P0 IMAD.WIDE.U32 R4, R30, R2, R4 ;  /* 0x000000021e048225 */ /* 0x000fc800078e0004 */
[----:B------:R-:W-:Y:S02]  /*f570*/  @!P0 IMAD R6, R30, R3, R6 ;  /* 0x000000031e068224 */ /* 0x000fe400078e0206 */
[----:B------:R-:W0:Y:S01]  /*f580*/  @!P0 LDC.64 R2, c[0x0][0x418] ;  /* 0x00010600ff028b82 */ /* 0x000e220000000a00 */
[----:B------:R-:W-:Y:S01]  /*f590*/  ISETP.GE.AND P2, PT, R31, UR4, PT ;  /* 0x000000041f007c0c */ /* 0x000fe2000bf46270 */
[----:B------:R-:W-:-:S12]  /*f5a0*/  @!P0 IMAD.IADD R6, R5, 0x1, R6 ;  /* 0x0000000105068824 */ /* 0x000fd800078e0206 */
[----:B------:R-:W-:Y:S02]  /*f5b0*/  @P2 LOP3.LUT R23, R23, 0x4, RZ, 0xfc, !PT ;  /* 0x0000000417172812 */ /* 0x000fe400078efcff */
[----:B0-----:R-:W-:-:S04]  /*f5c0*/  @!P0 LEA R2, P1, R4, R2, 0x2 ;  /* 0x0000000204028211 */ /* 0x001fc800078210ff */
[----:B------:R-:W-:Y:S01]  /*f5d0*/  @!P0 LEA.HI.X R3, R4, R3, R6, 0x2, P1 ;  /* 0x0000000304038211 */ /* 0x000fe200008f1406 */
[----:B------:R-:W-:Y:S01]  /*f5e0*/  IMAD.MOV.U32 R4, RZ, RZ, RZ ;  /* 0x000000ffff047224 */ /* 0x000fe200078e00ff */
[----:B------:R-:W-:Y:S02]  /*f5f0*/  ISETP.GE.AND P1, PT, R33, UR4, PT ;  /* 0x0000000421007c0c */ /* 0x000fe4000bf26270 */
[----:B------:R-:W-:-:S03]  /*f600*/  LOP3.LUT R23, R23, 0xfffffffd, RZ, 0xc0, !PT ;  /* 0xfffffffd17177812 */ /* 0x000fc600078ec0ff */
[----:B------:R0:W5:Y:S01]  /*f610*/  @!P0 LDG.E R4, desc[UR36][R2.64] ;  /* 0x0000002402048981 */ /* 0x000162000c1e1900 */
[----:B------:R-:W-:-:S07]  /*f620*/  ISETP.GE.AND P0, PT, R32, UR4, PT ;  /* 0x0000000420007c0c */ /* 0x000fce000bf06270 */
[----:B------:R-:W-:Y:S01]  /*f630*/  @P1 LOP3.LUT R23, R23, 0x2, RZ, 0xfc, !PT ;  /* 0x0000000217171812 */ /* 0x000fe200078efcff */
[----:B0-----:R-:W-:-:S03]  /*f640*/  IMAD.U32 R2, RZ, RZ, UR38 ;  /* 0x00000026ff027e24 */ /* 0x001fc6000f8e00ff */
[----:B------:R-:W-:-:S04]  /*f650*/  LOP3.LUT R23, R23, 0xfffffffe, RZ, 0xc0, !PT ;  /* 0xfffffffe17177812 */ /* 0x000fc800078ec0ff */
[----:B------:R-:W-:Y:S01]  /*f660*/  @P0 LOP3.LUT R23, R23, 0x1, RZ, 0xfc, !PT ;  /* 0x0000000117170812 */ /* 0x000fe200078efcff */
[----:B------:R-:W-:Y:S06]  /*f670*/  BRA.DIV UR5, `(.L_x_5721) ;  /* 0x0000004605187947 */ /* 0x000fec000b800000 */
.L_x_5789:
        /* <DEDUP_REMOVED lines=8> */
.L_x_5722:
        /* <DEDUP_REMOVED lines=23> */
.L_x_5790:
[----:B------:R-:W-:Y:S05]  /*f870*/  BSYNC B0 ;  /* 0x0000000000007941 */ /* 0x000fea0003800000 */
.L_x_5723:
        /* <DEDUP_REMOVED lines=90> */
.L_x_5804:
        /* <DEDUP_REMOVED lines=12> */
.L_x_5726:
        /* <DEDUP_REMOVED lines=10> */
.L_x_5727:
        /* <DEDUP_REMOVED lines=35> */
.L_x_5729:
[----:B------:R-:W-:Y:S05]  /*101b0*/  BSYNC B6 ;  /* 0x0000000000067941 */ /* 0x000fea0003800000 */
.L_x_5728:
[----:B------:R-:W3:Y:S01]  /*101c0*/  LDL.LU.64 R2, [R1+0x18] ;  /* 0x0000180001027983 */ /* 0x000ee20000300a00 */
[----:B------:R-:W0:Y:S01]  /*101d0*/  LDC R0, c[0x0][0x448] ;  /* 0x00011200ff007b82 */ /* 0x000e220000000800 */
[----:B------:R-:W-:Y:S02]  /*101e0*/  ULDC.64 UR4, c[0x0][0x2d8] ;  /* 0x0000b60000047ab9 */ /* 0x000fe40000000a00 */
[----:B------:R-:W4:Y:S04]  /*101f0*/  LDL.LU R20, [R1+0x10] ;  /* 0x0000100001147983 */ /* 0x000f280000300800 */
[----:B------:R1:W5:Y:S01]  /*10200*/  LDL R9, [R1+0xc] ;  /* 0x00000c0001097983 */ /* 0x0003620000100800 */
[----:B------:R-:W2:Y:S01]  /*10210*/  S2R R21, SR_TID.X ;  /* 0x0000000000157919 */ /* 0x000ea20000002100 */
[----:B0-----:R-:W-:-:S13]  /*10220*/  ISETP.NE.AND P6, PT, R0, 0x1, PT ;  /* 0x000000010000780c */ /* 0x001fda0003fc5270 */
[----:B------:R-:W0:Y:S01]  /*10230*/  @P6 LDC R4, c[0x0][0x44c] ;  /* 0x00011300ff046b82 */ /* 0x000e220000000800 */
[----:B--2---:R-:W-:-:S07]  /*10240*/  LOP3.LUT R21, R21, 0x7f, RZ, 0xc0, !PT ;  /* 0x0000007f15157812 */ /* 0x004fce00078ec0ff */
[----:B------:R-:W2:Y:S01]  /*10250*/  @P6 LDC R5, c[0x0][0x450] ;  /* 0x00011400ff056b82 */ /* 0x000ea20000000800 */
[----:B------:R-:W-:Y:S02]  /*10260*/  SHF.R.U32.HI R0, RZ, 0x3, R21 ;  /* 0x00000003ff007819 */ /* 0x000fe40000011615 */
[----:B------:R-:W1:Y:S02]  /*10270*/  S2R R21, SR_TID.X ;  /* 0x0000000000157919 */ /* 0x000e640000002100 */
[----:B-1----:R-:W-:-:S05]  /*10280*/  IMAD.SHL.U32 R21, R21, 0x10, RZ ;  /* 0x0000001015157824 */ /* 0x002fca00078e00ff */
[----:B------:R-:W-:-:S05]  /*10290*/  LOP3.LUT R21, R0, 0x70, R21, 0xf8, !PT ;  /* 0x0000007000157812 */ /* 0x000fca00078ef815 */
[----:B------:R-:W-:-:S04]  /*102a0*/  IMAD R0, R17, 0x80, R21 ;  /* 0x0000008011007824 */ /* 0x000fc800078e0215 */
[----:B0-----:R-:W-:-:S04]  /*102b0*/  @P6 IMAD.HI.U32 R6, R0, R4, RZ ;  /* 0x0000000400066227 */ /* 0x001fc800078e00ff */
[----:B------:R-:W-:Y:S01]  /*102c0*/  IMAD.MOV.U32 R4, RZ, RZ, R0 ;  /* 0x000000ffff047224 */ /* 0x000fe200078e0000 */
[----:B--2---:R-:W-:-:S05]  /*102d0*/  @P6 SHF.R.U32.HI R4, RZ, R5, R6 ;  /* 0x00000005ff046219 */ /* 0x004fca0000011606 */
[----:B------:R-:W-:Y:S02]  /*102e0*/  IMAD.MOV R6, RZ, RZ, -R4 ;  /* 0x000000ffff067224 */ /* 0x000fe400078e0a04 */
[----:B---3--:R-:W-:Y:S02]  /*102f0*/  IMAD.MOV.U32 R3, RZ, RZ, R35 ;  /* 0x000000ffff037224 */ /* 0x008fe400078e0023 */
[----:B------:R-:W-:-:S04]  /*10300*/  IMAD.WIDE.U32 R2, R26, UR4, R2 ;  /* 0x000000041a027c25 */ /* 0x000fc8000f8e0002 */
[----:B------:R-:W-:Y:S01]  /*10310*/  IMAD R3, R26, UR5, R3 ;  /* 0x000000051a037c24 */ /* 0x000fe2000f8e0203 */
[----:B------:R-:W-:Y:S02]  /*10320*/  ULDC.64 UR4, c[0x0][0x2e0] ;  /* 0x0000b80000047ab9 */ /* 0x000fe40000000a00 */
[----:B----4-:R-:W-:Y:S02]  /*10330*/  IMAD R5, R20, UR4, RZ ;  /* 0x0000000414057c24 */ /* 0x010fe4000f8e02ff */
[----:B------:R-:W-:-:S04]  /*10340*/  IMAD.WIDE.U32 R2, R29, UR4, R2 ;  /* 0x000000041d027c25 */ /* 0x000fc8000f8e0002 */
[----:B------:R-:W-:Y:S01]  /*10350*/  IMAD R5, R29, UR5, R5 ;  /* 0x000000051d057c24 */ /* 0x000fe2000f8e0205 */
[----:B------:R-:W0:Y:S01]  /*10360*/  S2R R20, SR_TID.X ;  /* 0x0000000000147919 */ /* 0x000e220000002100 */
[----:B------:R-:W-:Y:S02]  /*10370*/  ULDC.64 UR4, c[0x0][0x2d0] ;  /* 0x0000b40000047ab9 */ /* 0x000fe40000000a00 */
[----:B------:R-:W-:Y:S02]  /*10380*/  IMAD.IADD R3, R3, 0x1, R5 ;  /* 0x0000000103037824 */ /* 0x000fe400078e0205 */
[----:B------:R-:W1:Y:S01]  /*10390*/  LDC R5, c[0x0][0x448] ;  /* 0x00011200ff057b82 */ /* 0x000e620000000800 */
        /* <DEDUP_REMOVED lines=102> */
.L_x_5821:
        /* <DEDUP_REMOVED lines=12> */
.L_x_5732:
[----:B------:R-:W-:Y:S05]  /*10ac0*/  BSYNC B0 ;  /* 0x0000000000007941 */ /* 0x000fea0003800000 */
.L_x_5731:
[----:B------:R-:W-:Y:S01]  /*10ad0*/  NOP ;  /* 0x0000000000007918 */ /* 0x000fe20000000000 */
[----:B------:R-:W-:-:S13]  /*10ae0*/  PLOP3.LUT P0, PT, PT, PT, PT, 0x80, 0x0 ;  /* 0x000000000000781c */ /* 0x000fda0003f0f070 */
.L_x_5733:
        /* <DEDUP_REMOVED lines=20> */
.L_x_5822:
[----:B------:R-:W-:Y:S05]  /*10c30*/  BSYNC B0 ;  /* 0x0000000000007941 */ /* 0x000fea0003800000 */
.L_x_5734:
        /* <DEDUP_REMOVED lines=11> */
.L_x_5750:
        /* <DEDUP_REMOVED lines=26> */
[----:B------:R-:W-:Y:S02]  /*10e90*/  MOV R0, RZ ;  /* 0x000000ff00007202 */ /* 0x000fe40000000f00 */
[----:B--2---:R-:W-:-:S04]  /*10ea0*/  @!P5 LEA R4, P0, R2, R4, 0x2 ;  /* 0x000000040204d211 */ /* 0x004fc800078010ff */
        /* <DEDUP_REMOVED lines=15> */
.L_x_5738:
[----:B------:R-:W-:Y:S01]  /*10fa0*/  IMAD R6, R27, 0x8, R22 ;  /* 0x000000081b067824 */ /* 0x000fe200078e0216 */
[----:B------:R-:W-:Y:S01]  /*10fb0*/  SHF.L.U32 R3, R28, 0x1f, RZ ;  /* 0x0000001f1c037819 */ /* 0x000fe200000006ff */
[----:B------:R-:W-:Y:S03]  /*10fc0*/  BSSY B1, `(.L_x_5739) ;  /* 0x0000003000017945 */ /* 0x000fe60003800000 */
[----:B------:R-:W0:Y:S02]  /*10fd0*/  SYNCS.PHASECHK.TRANS64.TRYWAIT P0, [R6+URZ+0x30840], R3 ;  /* 0x03084003060075a7 */ /* 0x000e24000800017f */
[----:B0-----:R-:W-:Y:S05]  /*10fe0*/  @!P0 BRA `(.L_x_5740) ;  /* 0x0000003c00dc8947 */ /* 0x001fea0003800000 */
.L_x_5823:
[----:B------:R-:W-:Y:S05]  /*10ff0*/  BSYNC B1 ;  /* 0x0000000000017941 */ /* 0x000fea0003800000 */
.L_x_5739:
        /* <DEDUP_REMOVED lines=63> */
.L_x_5837:
        /* <DEDUP_REMOVED lines=11> */
.L_x_5742:
        /* <DEDUP_REMOVED lines=10> */
.L_x_5743:
[----:B------:R2:W-:Y:S01]  /*11540*/  SYNCS.ARRIVE.TRANS64.A1T0 RZ, [R6+URZ+0x30830], RZ ;  /* 0x030830ff06ff79a7 */ /* 0x0005e2000810003f */
[----:B------:R-:W-:Y:S05]  /*11550*/  @!P5 BRA `(.L_x_5744) ;  /* 0x000000000004d947 */ /* 0x000fea0003800000 */
[----:B------:R-:W-:Y:S01]  /*11560*/  BPT.TRAP 0x1 ;  /* 0x000000040000795c */ /* 0x000fe20000300000 */
.L_x_5744:
[----:B-1----:R-:W-:Y:S01]  /*11570*/  SHF.L.U32 R2, R17, 0x1f, RZ ;  /* 0x0000001f11027819 */ /* 0x002fe200000006ff */
[----:B--2---:R-:W-:Y:S01]  /*11580*/  IMAD R6, R10, 0x8, R22 ;  /* 0x000000080a067824 */ /* 0x004fe200078e0216 */
[----:B------:R-:W-:Y:S01]  /*11590*/  BSSY B1, `(.L_x_5745) ;  /* 0x0000004000017945 */ /* 0x000fe20003800000 */
[----:B0-----:R-:W-:Y:S02]  /*115a0*/  IMAD R7, R29, -0x60, R37 ;  /* 0xffffffa01d077824 */ /* 0x001fe400078e0225 */
[----:B------:R-:W0:Y:S02]  /*115b0*/  SYNCS.PHASECHK.TRANS64.TRYWAIT P0, [R6+URZ+0x30860], R2 ;  /* 0x03086002060075a7 */ /* 0x000e24000800017f */
[----:B0-----:R-:W-:Y:S05]  /*115c0*/  @!P0 BRA `(.L_x_5746) ;  /* 0x0000004000588947 */ /* 0x001fea0003800000 */
.L_x_5838:
[----:B------:R-:W-:Y:S05]  /*115d0*/  BSYNC B1 ;  /* 0x0000000000017941 */ /* 0x000fea0003800000 */
.L_x_5745:
        /* <DEDUP_REMOVED lines=60> */
.L_x_5852:
        /* <DEDUP_REMOVED lines=29> */
.L_x_5748:
        /* <DEDUP_REMOVED lines=10> */
.L_x_5749:
        /* <DEDUP_REMOVED lines=8> */
.L_x_5737:
[----:B------:R-:W-:Y:S05]  /*11c90*/  BSYNC B0 ;  /* 0x0000000000007941 */ /* 0x000fea0003800000 */
.L_x_5736:
        /* <DEDUP_REMOVED lines=17> */
.L_x_5752:
[----:B------:R-:W-:Y:S05]  /*11db0*/  BSYNC B0 ;  /* 0x0000000000007941 */ /* 0x000fea0003800000 */
.L_x_5751:
[----:B------:R-:W-:-:S13]  /*11dc0*/  LOP3.LUT P0, RZ, R23, 0x10, RZ, 0xc0, !PT ;  /* 0x0000001017ff7812 */ /* 0x000fda000780c0ff */
[----:B------:R-:W-:Y:S05]  /*11dd0*/  @!P0 BRA `(.L_x_5753) ;  /* 0x0000000000048947 */ /* 0x000fea0003800000 */
[----:B------:R-:W-:Y:S01]  /*11de0*/  BPT.TRAP 0x1 ;  /* 0x000000040000795c */ /* 0x000fe20000300000 */
.L_x_5753:
[----:B------:R-:W-:Y:S01]  /*11df0*/  IMAD R0, R27, 0x8, R22 ;  /* 0x000000081b007824 */ /* 0x000fe200078e0216 */
[----:B0-----:R-:W-:Y:S01]  /*11e00*/  SHF.L.U32 R3, R28, 0x1f, RZ ;  /* 0x0000001f1c037819 */ /* 0x001fe200000006ff */
[----:B------:R-:W-:Y:S01]  /*11e10*/  BSSY B0, `(.L_x_5754) ;  /* 0x0000004000007945 */ /* 0x000fe20003800000 */
[----:B------:R-:W-:Y:S02]  /*11e20*/  IMAD R6, R25, -0x60, R37 ;  /* 0xffffffa019067824 */ /* 0x000fe400078e0225 */
[----:B------:R-:W0:Y:S02]  /*11e30*/  SYNCS.PHASECHK.TRANS64.TRYWAIT P0, [R0+URZ+0x30860], R3 ;  /* 0x03086003000075a7 */ /* 0x000e24000800017f */
[----:B0-----:R-:W-:Y:S05]  /*11e40*/  @!P0 BRA `(.L_x_5755) ;  /* 0x00000040005c8947 */ /* 0x001fea0003800000 */
.L_x_5853:
[----:B------:R-:W-:Y:S05]  /*11e50*/  BSYNC B0 ;  /* 0x0000000000007941 */ /* 0x000fea0003800000 */
.L_x_5754:
        /* <DEDUP_REMOVED lines=65> */
.L_x_5867:
        /* <DEDUP_REMOVED lines=13> */
.L_x_5757:
        /* <DEDUP_REMOVED lines=10> */
.L_x_5758:
[----:B------:R1:W-:Y:S01]  /*123e0*/  SYNCS.ARRIVE.TRANS64.A1T0 RZ, [R0+URZ+0x30850], RZ ;  /* 0x030850ff00ff79a7 */ /* 0x0003e2000810003f */
[----:B------:R-:W-:-:S05]  /*123f0*/  VIADD R27, R27, 0x1 ;  /* 0x000000011b1b7836 */ /* 0x000fca0000000000 */
[----:B------:R-:W-:-:S04]  /*12400*/  ISETP.NE.AND P0, PT, R27, 0x2, PT ;  /* 0x000000021b00780c */ /* 0x000fc80003f05270 */
[----:B0-----:R-:W-:Y:S02]  /*12410*/  SEL R3, RZ, 0x1, P0 ;  /* 0x00000001ff037807 */ /* 0x001fe40000000000 */
[----:B------:R-:W-:Y:S02]  /*12420*/  SEL R27, R27, RZ, P0 ;  /* 0x000000ff1b1b7207 */ /* 0x000fe40000000000 */
[----:B-1----:R-:W-:-:S07]  /*12430*/  LOP3.LUT R28, R28, R3, RZ, 0x3c, !PT ;  /* 0x000000031c1c7212 */ /* 0x002fce00078e3cff */
.L_x_5715:
[----:B------:R-:W-:Y:S05]  /*12440*/  BSYNC B7 ;  /* 0x0000000000077941 */ /* 0x000fea0003800000 */
.L_x_5713:
        /* <DEDUP_REMOVED lines=8> */
[----:B------:R1:W2:Y:S01]  /*124d0*/  LDS.128 R16, [R22+0x308d0] ;  /* 0x0308d00016107984 */ /* 0x0002a20000000c00 */
[----:B------:R-:W-:Y:S06]  /*124e0*/  BAR.ARV 0x4, 0x180 ;  /* 0x0106000000007b1d */ /* 0x000fec0000002000 */
[----:B------:R-:W-:Y:S05]  /*124f0*/  BRA `(.L_x_5760) ;  /* 0x0000000c00d47947 */ /* 0x000fea0003800000 */
.L_x_5759:
        /* <DEDUP_REMOVED lines=43> */
.L_x_5877:
[----:B------:R-:W-:Y:S02]  /*127b0*/  ULDC UR4, c[0x0][0xc38] ;  /* 0x00030e0000047ab9 */ /* 0x000fe40000000800 */
[----:B------:R-:W-:-:S04]  /*127c0*/  IMAD.U32 R5, RZ, RZ, UR4 ;  /* 0x00000004ff057e24 */ /* 0x000fc8000f8e00ff */
[----:B-1----:R-:W-:-:S04]  /*127d0*/  IMAD R14, R14, R5, RZ ;  /* 0x000000050e0e7224 */ /* 0x002fc800078e02ff */
[----:B------:R-:W-:-:S05]  /*127e0*/  IMAD.IADD R7, R7, 0x1, R14 ;  /* 0x0000000107077824 */ /* 0x000fca00078e020e */
[----:B------:R-:W-:-:S13]  /*127f0*/  ISETP.GT.AND P6, PT, R7, R0, PT ;  /* 0x000000000700720c */ /* 0x000fda0003fc4270 */
[----:B------:R-:W-:Y:S05]  /*12800*/  @P6 BRA `(.L_x_5762) ;  /* 0x0000000000a46947 */ /* 0x000fea0003800000 */
.L_x_5765:
        /* <DEDUP_REMOVED lines=35> */
.L_x_5885:
[----:B------:R-:W-:Y:S02]  /*12a40*/  ULDC UR4, c[0x0][0xc38] ;  /* 0x00030e0000047ab9 */ /* 0x000fe40000000800 */
[----:B------:R-:W-:-:S04]  /*12a50*/  IMAD.U32 R5, RZ, RZ, UR4 ;  /* 0x00000004ff057e24 */ /* 0x000fc8000f8e00ff */
[----:B-1----:R-:W-:-:S04]  /*12a60*/  IMAD R14, R14, R5, RZ ;  /* 0x000000050e0e7224 */ /* 0x002fc800078e02ff */
[----:B------:R-:W-:-:S05]  /*12a70*/  IMAD.IADD R7, R14, 0x1, R7 ;  /* 0x000000010e077824 */ /* 0x000fca00078e0207 */
[----:B------:R-:W-:-:S13]  /*12a80*/  ISETP.GT.AND P6, PT, R7, R0, PT ;  /* 0x000000000700720c */ /* 0x000fda0003fc4270 */
[----:B------:R-:W-:Y:S05]  /*12a90*/  @!P6 BRA `(.L_x_5765) ;  /* 0xfffffffc005ce947 */ /* 0x000fea000383ffff */
.L_x_5762:
        /* <DEDUP_REMOVED lines=10> */
.L_x_5890:
[----:B------:R-:W-:-:S13]  /*12b40*/  ISETP.NE.AND P0, PT, R3, RZ, PT ;  /* 0x000000ff0300720c */ /* 0x000fda0003f05270 */
[----:B------:R-:W-:Y:S05]  /*12b50*/  @!P0 BRA `(.L_x_5767) ;  /* 0x0000000000108947 */ /* 0x000fea0003800000 */
[----:B------:R-:W-:Y:S01]  /*12b60*/  UMOV UR4, 0xffffffff ;  /* 0xffffffff00047882 */ /* 0x000fe20000000000 */
[----:B-1----:R-:W-:Y:S02]  /*12b70*/  VIADD R12, R12, 0xffffffff ;  /* 0xffffffff0c0c7836 */ /* 0x002fe40000000000 */
[----:B------:R-:W-:Y:S05]  /*12b80*/  BRA.DIV UR4, `(.L_x_5768) ;  /* 0x0000004604747947 */ /* 0x000fea000b800000 */
[----:B------:R4:W1:Y:S02]  /*12b90*/  SHFL.IDX PT, R6, R2, R12, 0x1f ;  /* 0x00001f0c02067589 */ /* 0x00086400000e0000 */
.L_x_5767:
        /* <DEDUP_REMOVED lines=53> */
[----:B------:R-:W-:-:S04]  /*12ef0*/  @!P1 LOP3.LUT R5, RZ, R8, RZ, 0x33, !PT ;  /* 0x00000008ff059212 */ /* 0x000fc800078e33ff */
[----:B------:R-:W-:Y:S01]  /*12f00*/  IADD3 R3, -R5, RZ, RZ ;  /* 0x000000ff05037210 */ /* 0x000fe20007ffe1ff */
[----:B------:R-:W-:-:S04]  /*12f10*/  IMAD R5, R8, 0x1000000, R5 ;  /* 0x0100000008057824 */ /* 0x000fc800078e0205 */
[----:B------:R-:W-:-:S04]  /*12f20*/  IMAD R8, R8, R3, R6 ;  /* 0x0000000308087224 */ /* 0x000fc800078e0206 */
[----:B------:R-:W-:Y:S01]  /*12f30*/  IMAD R18, R8, 0x10000, R5 ;  /* 0x0001000008127824 */ /* 0x000fe200078e0205 */
[----:B------:R-:W-:Y:S06]  /*12f40*/  BRA `(.L_x_5770) ;  /* 0x0000000000f07947 */ /* 0x000fec0003800000 */
.L_x_5769:
        /* <DEDUP_REMOVED lines=60> */
.L_x_5770:
[----:B------:R-:W-:-:S05]  /*13310*/  LOP3.LUT R2, RZ, R2, RZ, 0x33, !PT ;  /* 0x00000002ff027212 */ /* 0x000fca00078e33ff */
[----:B------:R-:W-:Y:S01]  /*13320*/  IMAD.IADD R17, R17, 0x1, R2 ;  /* 0x0000000111117824 */ /* 0x000fe200078e0202 */
[----:B------:R-:W-:Y:S06]  /*13330*/  BRA `(.L_x_5771) ;  /* 0x00000000001c7947 */ /* 0x000fec0003800000 */
.L_x_5763:
[----:B------:R-:W-:Y:S01]  /*13340*/  UMOV UR4, URZ ;  /* 0x0000003f00047c82 */ /* 0x000fe20008000000 */
[----:B------:R-:W-:Y:S01]  /*13350*/  UMOV UR5, URZ ;  /* 0x0000003f00057c82 */ /* 0x000fe20008000000 */
[----:B------:R-:W-:Y:S01]  /*13360*/  ULDC UR6, c[0x0][0xc3c] ;  /* 0x00030f0000067ab9 */ /* 0x000fe20000000800 */
[----:B------:R-:W-:Y:S02]  /*13370*/  IMAD.MOV.U32 R16, RZ, RZ, R0 ;  /* 0x000000ffff107224 */ /* 0x000fe400078e0000 */
[----:B------:R-:W-:Y:S02]  /*13380*/  IMAD.U32 R17, RZ, RZ, UR4 ;  /* 0x00000004ff117e24 */ /* 0x000fe4000f8e00ff */
[----:B------:R-:W-:Y:S02]  /*13390*/  IMAD.U32 R18, RZ, RZ, UR5 ;  /* 0x00000005ff127e24 */ /* 0x000fe4000f8e00ff */
[----:B------:R-:W-:-:S07]  /*133a0*/  IMAD.U32 R19, RZ, RZ, UR6 ;  /* 0x00000006ff137e24 */ /* 0x000fce000f8e00ff */
.L_x_5771:
        /* <DEDUP_REMOVED lines=10> */
.L_x_5760:
[----:B------:R-:W-:Y:S02]  /*13450*/  ULDC UR4, c[0x0][0xc3c] ;  /* 0x00030f0000047ab9 */ /* 0x000fe40000000800 */
[----:B--2---:R-:W-:-:S13]  /*13460*/  ISETP.GE.AND P0, PT, R19, UR4, PT ;  /* 0x0000000413007c0c */ /* 0x004fda000bf06270 */
[----:B------:R-:W-:Y:S05]  /*13470*/  @!P0 BRA `(.L_x_5772) ;  /* 0xffffffb000588947 */ /* 0x000fea000383ffff */
[----:B------:R-:W-:Y:S05]  /*13480*/  BSYNC B8 ;  /* 0x0000000000087941 */ /* 0x000fea0003800000 */
.L_x_5707:
[----:B------:R-:W2:Y:S01]  /*13490*/  LDL.LU R0, [R1+0x24] ;  /* 0x0000240001007983 */ /* 0x000ea20000300800 */
[----:B------:R-:W-:Y:S01]  /*134a0*/  BSSY B0, `(.L_x_5773) ;  /* 0x000000b000007945 */ /* 0x000fe20003800000 */
[----:B------:R-:W3:Y:S01]  /*134b0*/  S2R R5, SR_CgaCtaId ;  /* 0x0000000000057919 */ /* 0x000ee20000008800 */
[----:B--2---:R-:W-:-:S05]  /*134c0*/  VIADD R0, R0, 0x1 ;  /* 0x0000000100007836 */ /* 0x004fca0000000000 */
[----:B-1----:R-:W-:-:S04]  /*134d0*/  LEA.HI R2, R0, R0, RZ, 0x1 ;  /* 0x0000000000027211 */ /* 0x002fc800078f08ff */
[----:B------:R-:W-:Y:S02]  /*134e0*/  LOP3.LUT R3, R2, 0xfffffffe, RZ, 0xc0, !PT ;  /* 0xfffffffe02037812 */ /* 0x000fe400078ec0ff */
[----:B------:R-:W-:-:S03]  /*134f0*/  MOV R2, 0x400 ;  /* 0x0000040000027802 */ /* 0x000fc60000000f00 */
[----:B------:R-:W-:Y:S01]  /*13500*/  IMAD.IADD R0, R0, 0x1, -R3 ;  /* 0x0000000100007824 */ /* 0x000fe200078e0a03 */
[----:B---3--:R-:W-:-:S04]  /*13510*/  LEA R4, R5, R2, 0x18 ;  /* 0x0000000205047211 */ /* 0x008fc800078ec0ff */
[----:B------:R-:W-:-:S04]  /*13520*/  SHF.L.U32 R0, R0, 0x1f, RZ ;  /* 0x0000001f00007819 */ /* 0x000fc800000006ff */
[----:B------:R-:W1:Y:S02]  /*13530*/  SYNCS.PHASECHK.TRANS64.TRYWAIT P0, [R4+URZ+0x30820], R0 ;  /* 0x03082000040075a7 */ /* 0x000e64000800017f */
[----:B-1----:R-:W-:Y:S05]  /*13540*/  @!P0 BRA `(.L_x_5774) ;  /* 0x0000003c002c8947 */ /* 0x002fea0003800000 */
.L_x_5893:
[----:B------:R-:W-:Y:S05]  /*13550*/  BSYNC B0 ;  /* 0x0000000000007941 */ /* 0x000fea0003800000 */
.L_x_5773:
[----:B------:R-:W-:-:S03]  /*13560*/  UMOV UR4, 0xffffffff ;  /* 0xffffffff00047882 */ /* 0x000fc60000000000 */
[----:B------:R-:W-:Y:S05]  /*13570*/  BRA.DIV UR4, `(.L_x_5775) ;  /* 0x0000003e04347947 */ /* 0x000fea000b800000 */
[----:B-1----:R-:W1:Y:S02]  /*13580*/  S2R R0, SR_TID.X ;  /* 0x0000000000007919 */ /* 0x002e640000002100 */
[----:B-1----:R-:W-:-:S04]  /*13590*/  SHF.R.U32.HI R0, RZ, 0x5, R0 ;  /* 0x00000005ff007819 */ /* 0x002fc80000011600 */
[----:B------:R-:W-:-:S05]  /*135a0*/  LOP3.LUT R0, R0, 0x3, RZ, 0xc0, !PT ;  /* 0x0000000300007812 */ /* 0x000fca00078ec0ff */
[----:B------:R1:W2:Y:S02]  /*135b0*/  SHFL.IDX PT, R14, R0, RZ, 0x1f ;  /* 0x00001fff000e7589 */ /* 0x0002a400000e0000 */
.L_x_5896:
[----:B--2---:R-:W-:Y:S01]  /*135c0*/  ISETP.NE.AND P0, PT, R14, RZ, PT ;  /* 0x000000ff0e00720c */ /* 0x004fe20003f05270 */
[----:B------:R-:W-:-:S12]  /*135d0*/  BSSY B0, `(.L_x_5776) ;  /* 0x0000026000007945 */ /* 0x000fd80003800000 */
[----:B------:R-:W-:Y:S05]  /*135e0*/  @P0 BRA `(.L_x_5777) ;  /* 0x0000000000900947 */ /* 0x000fea0003800000 */
[----:B------:R-:W-:-:S03]  /*135f0*/  UMOV UR4, 0xffffffff ;  /* 0xffffffff00047882 */ /* 0x000fc60000000000 */
[----:B------:R-:W-:Y:S05]  /*13600*/  BRA.DIV UR4, `(.L_x_5778) ;  /* 0x0000003e04447947 */ /* 0x000fea000b800000 */
[----:B------:R-:W-:-:S13]  /*13610*/  ELECT P6, URZ, PT ;  /* 0x00000000003f782f */ /* 0x000fda00038c0000 */
.L_x_5899:
        /* <DEDUP_REMOVED lines=8> */
.L_x_5779:
[C---:B------:R-:W-:Y:S01]  /*136a0*/  IMAD R5, R27.reuse, 0x8, R4 ;  /* 0x000000081b057824 */ /* 0x040fe200078e0204 */
[----:B------:R-:W-:Y:S01]  /*136b0*/  SHF.L.U32 R0, R28, 0x1f, RZ ;  /* 0x0000001f1c007819 */ /* 0x000fe200000006ff */
[----:B------:R-:W-:-:S03]  /*136c0*/  VIADD R27, R27, 0x1 ;  /* 0x000000011b1b7836 */ /* 0x000fc60000000000 */
[----:B------:R-:W1:Y:S02]  /*136d0*/  SYNCS.PHASECHK.TRANS64.TRYWAIT P1, [R5+URZ+0x30840], R0 ;  /* 0x03084000050075a7 */ /* 0x000e64000802017f */
[----:B------:R-:W-:-:S04]  /*136e0*/  ISETP.NE.AND P2, PT, R27, 0x2, PT ;  /* 0x000000021b00780c */ /* 0x000fc80003f45270 */
[----:B------:R-:W-:Y:S01]  /*136f0*/  SEL R3, RZ, 0x1, P2 ;  /* 0x00000001ff037807 */ /* 0x000fe20001000000 */
[----:B-1----:R-:W-:Y:S08]  /*13700*/  @!P1 BRA `(.L_x_5780) ;  /* 0x0000003c00249947 */ /* 0x002ff00003800000 */
.L_x_5900:
[----:B------:R-:W-:Y:S02]  /*13710*/  SEL R27, R27, RZ, P2 ;  /* 0x000000ff1b1b7207 */ /* 0x000fe40001000000 */
[----:B------:R-:W-:Y:S01]  /*13720*/  LOP3.LUT R2, R28, R3, RZ, 0x3c, !PT ;  /* 0x000000031c027212 */ /* 0x000fe200078e3cff */
[----:B------:R-:W-:Y:S06]  /*13730*/  @!P0 BRA `(.L_x_5781) ;  /* 0x0000000000048947 */ /* 0x000fec0003800000 */
[----:B------:R-:W-:Y:S01]  /*13740*/  BPT.TRAP 0x1 ;  /* 0x000000040000795c */ /* 0x000fe20000300000 */
.L_x_5781:
[----:B------:R-:W-:Y:S01]  /*13750*/  IMAD R27, R27, 0x8, R4 ;  /* 0x000000081b1b7824 */ /* 0x000fe200078e0204 */
[----:B------:R-:W-:-:S04]  /*13760*/  SHF.L.U32 R2, R2, 0x1f, RZ ;  /* 0x0000001f02027819 */ /* 0x000fc800000006ff */
[----:B------:R-:W2:Y:S02]  /*13770*/  SYNCS.PHASECHK.TRANS64.TRYWAIT P1, [R27+URZ+0x30840], R2 ;  /* 0x030840021b0075a7 */ /* 0x000ea4000802017f */
[----:B--2---:R-:W-:Y:S05]  /*13780*/  @!P1 BRA `(.L_x_5782) ;  /* 0x0000003c00189947 */ /* 0x004fea0003800000 */
.L_x_5901:
[----:B------:R-:W-:Y:S05]  /*13790*/  @!P0 BRA `(.L_x_5783) ;  /* 0x0000000000048947 */ /* 0x000fea0003800000 */
[----:B------:R-:W-:Y:S01]  /*137a0*/  BPT.TRAP 0x1 ;  /* 0x000000040000795c */ /* 0x000fe20000300000 */
.L_x_5783:
[----:B------:R-:W3:Y:S02]  /*137b0*/  SYNCS.PHASECHK.TRANS64.TRYWAIT P1, [R5+URZ+0x30860], R0 ;  /* 0x03086000050075a7 */ /* 0x000ee4000802017f */
[----:B---3--:R-:W-:Y:S05]  /*137c0*/  @!P1 BRA `(.L_x_5784) ;  /* 0x0000003c001c9947 */ /* 0x008fea0003800000 */
.L_x_5902:
[----:B------:R-:W-:Y:S05]  /*137d0*/  @!P0 BRA `(.L_x_5785) ;  /* 0x0000000000048947 */ /* 0x000fea0003800000 */
[----:B------:R-:W-:Y:S01]  /*137e0*/  BPT.TRAP 0x1 ;  /* 0x000000040000795c */ /* 0x000fe20000300000 */
.L_x_5785:
[----:B----4-:R4:W0:Y:S02]  /*137f0*/  SYNCS.PHASECHK.TRANS64.TRYWAIT P0, [R27+URZ+0x30860], R2 ;  /* 0x030860021b0075a7 */ /* 0x010824000800017f */
[----:B0-----:R-:W-:Y:S05]  /*13800*/  @!P0 NANOSLEEP.SYNCS 0x989680 ;  /* 0x009896800000895d */ /* 0x001fea0003900000 */
[----:B------:R-:W0:Y:S02]  /*13810*/  @!P0 SYNCS.PHASECHK.TRANS64 P0, [R27+URZ+0x30860], R2 ;  /* 0x030860021b0085a7 */ /* 0x000e24000800007f */
[----:B0-----:R-:W-:Y:S05]  /*13820*/  @!P0 BRA `(.L_x_5785) ;  /* 0xfffffffc00f08947 */ /* 0x001fea000383ffff */
.L_x_5777:
[----:B------:R-:W-:Y:S05]  /*13830*/  BSYNC B0 ;  /* 0x0000000000007941 */ /* 0x000fea0003800000 */
.L_x_5776:
[----:B------:R-:W-:Y:S05]  /*13840*/  EXIT ;  /* 0x000000000000794d */ /* 0x000fea0003800000 */
.L_x_5640:
[----:B0-----:R-:W-:-:S04]  /*13850*/  IMAD.U32 R3, RZ, RZ, UR40 ;  /* 0x00000028ff037e24 */ /* 0x001fc8000f8e00ff */
[----:B------:R0:W1:Y:S03]  /*13860*/  SYNCS.PHASECHK.TRANS64.TRYWAIT P1, [R3+URZ+0x30800], R0 ;  /* 0x03080000030075a7 */ /* 0x000066000802017f */
[----:B-1----:R-:W-:Y:S05]  /*13870*/  @!P1 NANOSLEEP.SYNCS 0x989680 ;  /* 0x009896800000995d */ /* 0x002fea0003900000 */
[----:B------:R-:W1:Y:S02]  /*13880*/  @!P1 SYNCS.PHASECHK.TRANS64 P1, [R3+URZ+0x30800], R0 ;  /* 0x03080000030095a7 */ /* 0x000e64000802007f */
[----:B-1----:R-:W-:Y:S05]  /*13890*/  @!P1 BRA `(.L_x_5640) ;  /* 0xfffffffc00ec9947 */ /* 0x002fea000383ffff */
[----:B------:R-:W-:Y:S05]  /*138a0*/  BRA `(.L_x_5786) ;  /* 0xfffffee400d87947 */ /* 0x000fea000383ffff */
.L_x_5644:
[----:B-1----:R1:W2:Y:S02]  /*138b0*/  SYNCS.PHASECHK.TRANS64.TRYWAIT P1, [R0+URZ+0x30830], R3 ;  /* 0x03083003000075a7 */ /* 0x0022a4000802017f */
[----:B--2---:R-:W-:Y:S05]  /*138c0*/  @!P1 NANOSLEEP.SYNCS 0x989680 ;  /* 0x009896800000995d */ /* 0x004fea0003900000 */
[----:B------:R-:W2:Y:S02]  /*138d0*/  @!P1 SYNCS.PHASECHK.TRANS64 P1, [R0+URZ+0x30830], R3 ;  /* 0x03083003000095a7 */ /* 0x000ea4000802007f */
[----:B--2---:R-:W-:Y:S05]  /*138e0*/  @!P1 BRA `(.L_x_5644) ;  /* 0xfffffffc00f09947 */ /* 0x004fea000383ffff */
[----:B------:R-:W-:Y:S05]  /*138f0*/  BRA `(.L_x_5643) ;  /* 0xfffffee400f47947 */ /* 0x000fea000383ffff */
.L_x_5650:
[----:B-1----:R-:W-:-:S04]  /*13900*/  IMAD.U32 R4, RZ, RZ, UR7 ;  /* 0x00000007ff047e24 */ /* 0x002fc8000f8e00ff */
[----:B------:R1:W2:Y:S03]  /*13910*/  SYNCS.PHASECHK.TRANS64.TRYWAIT P1, [R4+URZ+0x30830], R3 ;  /* 0x03083003040075a7 */ /* 0x0002a6000802017f */
[----:B--2---:R-:W-:Y:S05]  /*13920*/  @!P1 NANOSLEEP.SYNCS 0x989680 ;  /* 0x009896800000995d */ /* 0x004fea0003900000 */
[----:B------:R-:W2:Y:S02]  /*13930*/  @!P1 SYNCS.PHASECHK.TRANS64 P1, [R4+URZ+0x30830], R3 ;  /* 0x03083003040095a7 */ /* 0x000ea4000802007f */
[----:B--2---:R-:W-:Y:S05]  /*13940*/  @!P1 BRA `(.L_x_5650) ;  /* 0xfffffffc00ec9947 */ /* 0x004fea000383ffff */
[----:B------:R-:W-:Y:S05]  /*13950*/  BRA `(.L_x_5649) ;  /* 0xffffff0800447947 */ /* 0x000fea000383ffff */
.L_x_5654:
[----:B---3--:R-:W-:-:S04]  /*13960*/  IMAD.U32 R2, RZ, RZ, UR10 ;  /* 0x0000000aff027e24 */ /* 0x008fc8000f8e00ff */
[----:B------:R3:W4:Y:S03]  /*13970*/  SYNCS.PHASECHK.TRANS64.TRYWAIT P1, [R2+URZ+0x30850], R0 ;  /* 0x03085000020075a7 */ /* 0x000726000802017f */
[----:B----4-:R-:W-:Y:S05]  /*13980*/  @!P1 NANOSLEEP.SYNCS 0x989680 ;  /* 0x009896800000995d */ /* 0x010fea0003900000 */
[----:B------:R-:W4:Y:S02]  /*13990*/  @!P1 SYNCS.PHASECHK.TRANS64 P1, [R2+URZ+0x30850], R0 ;  /* 0x03085000020095a7 */ /* 0x000f24000802007f */
[----:B----4-:R-:W-:Y:S05]  /*139a0*/  @!P1 BRA `(.L_x_5654) ;  /* 0xfffffffc00ec9947 */ /* 0x010fea000383ffff */
[----:B------:R-:W-:Y:S05]  /*139b0*/  BRA `(.L_x_5653) ;  /* 0xffffff14000c7947 */ /* 0x000fea000383ffff */
.L_x_5662:
[----:B-1----:R-:W-:-:S04]  /*139c0*/  IMAD.U32 R4, RZ, RZ, UR7 ;  /* 0x00000007ff047e24 */ /* 0x002fc8000f8e00ff */
[----:B------:R1:W2:Y:S03]  /*139d0*/  SYNCS.PHASECHK.TRANS64.TRYWAIT P1, [R4+URZ+0x30830], R3 ;  /* 0x03083003040075a7 */ /* 0x0002a6000802017f */
[----:B--2---:R-:W-:Y:S05]  /*139e0*/  @!P1 NANOSLEEP.SYNCS 0x989680 ;  /* 0x009896800000995d */ /* 0x004fea0003900000 */
[----:B------:R-:W2:Y:S02]  /*139f0*/  @!P1 SYNCS.PHASECHK.TRANS64 P1, [R4+URZ+0x30830], R3 ;  /* 0x03083003040095a7 */ /* 0x000ea4000802007f */
[----:B--2---:R-:W-:Y:S05]  /*13a00*/  @!P1 BRA `(.L_x_5662) ;  /* 0xfffffffc00ec9947 */ /* 0x004fea000383ffff */
[----:B------:R-:W-:Y:S05]  /*13a10*/  BRA `(.L_x_5661) ;  /* 0xffffff2c00b87947 */ /* 0x000fea000383ffff */
.L_x_5666:
[----:B---3--:R-:W-:-:S04]  /*13a20*/  IMAD.U32 R2, RZ, RZ, UR15 ;  /* 0x0000000fff027e24 */ /* 0x008fc8000f8e00ff */
[----:B------:R3:W4:Y:S03]  /*13a30*/  SYNCS.PHASECHK.TRANS64.TRYWAIT P1, [R2+URZ+0x30850], R0 ;  /* 0x03085000020075a7 */ /* 0x000726000802017f */
[----:B----4-:R-:W-:Y:S05]  /*13a40*/  @!P1 NANOSLEEP.SYNCS 0x989680 ;  /* 0x009896800000995d */ /* 0x010fea0003900000 */
[----:B------:R-:W4:Y:S02]  /*13a50*/  @!P1 SYNCS.PHASECHK.TRANS64 P1, [R2+URZ+0x30850], R0 ;  /* 0x03085000020095a7 */ /* 0x000f24000802007f */
[----:B----4-:R-:W-:Y:S05]  /*13a60*/  @!P1 BRA `(.L_x_5666) ;  /* 0xfffffffc00ec9947 */ /* 0x010fea000383ffff */
[----:B------:R-:W-:Y:S05]  /*13a70*/  BRA `(.L_x_5665) ;  /* 0xffffff3800807947 */ /* 0x000fea000383ffff */
.L_x_5673:
[----:B-1----:R-:W-:-:S04]  /*13a80*/  IMAD.U32 R7, RZ, RZ, UR5 ;  /* 0x00000005ff077e24 */ /* 0x002fc8000f8e00ff */
[----:B------:R1:W2:Y:S03]  /*13a90*/  SYNCS.PHASECHK.TRANS64.TRYWAIT P1, [R7+URZ+0x30850], R0 ;  /* 0x03085000070075a7 */ /* 0x0002a6000802017f */
[----:B--2---:R-:W-:Y:S05]  /*13aa0*/  @!P1 NANOSLEEP.SYNCS 0x989680 ;  /* 0x009896800000995d */ /* 0x004fea0003900000 */
[----:B------:R-:W2:Y:S02]  /*13ab0*/  @!P1 SYNCS.PHASECHK.TRANS64 P1, [R7+URZ+0x30850], R0 ;  /* 0x03085000070095a7 */ /* 0x000ea4000802007f */
[----:B--2---:R-:W-:Y:S05]  /*13ac0*/  @!P1 BRA `(.L_x_5673) ;  /* 0xfffffffc00ec9947 */ /* 0x004fea000383ffff */
[----:B------:R-:W-:Y:S05]  /*13ad0*/  BRA `(.L_x_5672) ;  /* 0xffffff50009c7947 */ /* 0x000fea000383ffff */
.L_x_5721:
        /* <DEDUP_REMOVED lines=11> */
.L_x_5788:
[----:B------:R-:W-:Y:S05]  /*13b90*/  BSYNC B0 ;  /* 0x0000000000007941 */ /* 0x000fea0003800000 */
.L_x_5787:
[----:B------:R-:W-:Y:S05]  /*13ba0*/  BRA `(.L_x_5789) ;  /* 0xffffffb800b47947 */ /* 0x000fea000383ffff */
.L_x_5724:
[----:B0-----:R0:W1:Y:S02]  /*13bb0*/  SYNCS.PHASECHK.TRANS64.TRYWAIT P0, [R7+URZ+0x30840], R2 ;  /* 0x03084002070075a7 */ /* 0x001064000800017f */
[----:B-1----:R-:W-:Y:S05]  /*13bc0*/  @!P0 NANOSLEEP.SYNCS 0x989680 ;  /* 0x009896800000895d */ /* 0x002fea0003900000 */
[----:B------:R-:W1:Y:S02]  /*13bd0*/  @!P0 SYNCS.PHASECHK.TRANS64 P0, [R7+URZ+0x30840], R2 ;  /* 0x03084002070085a7 */ /* 0x000e64000800007f */
[----:B-1----:R-:W-:Y:S05]  /*13be0*/  @!P0 BRA `(.L_x_5724) ;  /* 0xfffffffc00f08947 */ /* 0x002fea000383ffff */
[----:B------:R-:W-:Y:S05]  /*13bf0*/  BRA `(.L_x_5790) ;  /* 0xffffffbc001c7947 */ /* 0x000fea000383ffff */
.L_x_5725:
        /* <DEDUP_REMOVED lines=8> */
.L_x_5792:
[----:B------:R-:W-:Y:S05]  /*13c80*/  BSYNC B0 ;  /* 0x0000000000007941 */ /* 0x000fea0003800000 */
.L_x_5791:
        /* <DEDUP_REMOVED lines=9> */
.L_x_5793:
[----:B------:R-:W-:Y:S02]  /*13d20*/  IMAD.MOV.U32 R13, RZ, RZ, R0 ;  /* 0x000000ffff0d7224 */ /* 0x000fe400078e0000 */
[----:B------:R-:W-:Y:S02]  /*13d30*/  IMAD.MOV.U32 R12, RZ, RZ, 0x1 ;  /* 0x00000001ff0c7424 */ /* 0x000fe400078e00ff */
[----:B------:R-:W-:-:S07]  /*13d40*/  IMAD.MOV.U32 R3, RZ, RZ, R14 ;  /* 0x000000ffff037224 */ /* 0x000fce00078e000e */
[----:B------:R-:W-:Y:S05]  /*13d50*/  WARPSYNC.COLLECTIVE R15, `(.L_x_5794) ;  /* 0x000000000f087348 */ /* 0x000fea0003c00000 */
[----:B------:R0:W1:Y:S02]  /*13d60*/  SHFL.IDX P6, R14, R13, R12, R11 ;  /* 0x0000000c0d0e7389 */ /* 0x00006400000c000b */
[----:B01----:R-:W-:Y:S01]  /*13d70*/  ENDCOLLECTIVE ;  /* 0x000000000000791b */ /* 0x003fe20003800000 */
.L_x_5794:
        /* <DEDUP_REMOVED lines=17> */
.L_x_5795:
[----:B------:R-:W-:Y:S02]  /*13e90*/  @P1 IMAD R8, R5, 0x2, R22 ;  /* 0x0000000205081824 */ /* 0x000fe400078e0216 */
[----:B------:R-:W-:Y:S02]  /*13ea0*/  IMAD.MOV.U32 R13, RZ, RZ, R0 ;  /* 0x000000ffff0d7224 */ /* 0x000fe400078e0000 */
[----:B------:R-:W-:Y:S02]  /*13eb0*/  IMAD.MOV.U32 R12, RZ, RZ, 0x2 ;  /* 0x00000002ff0c7424 */ /* 0x000fe400078e00ff */
[----:B------:R-:W-:-:S07]  /*13ec0*/  IMAD.MOV.U32 R3, RZ, RZ, R14 ;  /* 0x000000ffff037224 */ /* 0x000fce00078e000e */
[----:B------:R-:W-:Y:S05]  /*13ed0*/  WARPSYNC.COLLECTIVE R15, `(.L_x_5796) ;  /* 0x000000000f087348 */ /* 0x000fea0003c00000 */
[----:B------:R0:W1:Y:S02]  /*13ee0*/  SHFL.IDX P6, R14, R13, R12, R11 ;  /* 0x0000000c0d0e7389 */ /* 0x00006400000c000b */
[----:B01----:R-:W-:Y:S01]  /*13ef0*/  ENDCOLLECTIVE ;  /* 0x000000000000791b */ /* 0x003fe20003800000 */
.L_x_5796:
        /* <DEDUP_REMOVED lines=17> */
.L_x_5797:
[----:B------:R-:W-:Y:S02]  /*14010*/  @P1 IMAD R8, R5, 0x2, R22 ;  /* 0x0000000205081824 */ /* 0x000fe400078e0216 */
[----:B------:R-:W-:Y:S02]  /*14020*/  IMAD.MOV.U32 R13, RZ, RZ, R0 ;  /* 0x000000ffff0d7224 */ /* 0x000fe400078e0000 */
[----:B------:R-:W-:Y:S02]  /*14030*/  IMAD.MOV.U32 R12, RZ, RZ, 0x3 ;  /* 0x00000003ff0c7424 */ /* 0x000fe400078e00ff */
[----:B------:R-:W-:-:S07]  /*14040*/  IMAD.MOV.U32 R3, RZ, RZ, R14 ;  /* 0x000000ffff037224 */ /* 0x000fce00078e000e */
[----:B------:R-:W-:Y:S05]  /*14050*/  WARPSYNC.COLLECTIVE R15, `(.L_x_5798) ;  /* 0x000000000f087348 */ /* 0x000fea0003c00000 */
[----:B------:R0:W1:Y:S02]  /*14060*/  SHFL.IDX P6, R14, R13, R12, R11 ;  /* 0x0000000c0d0e7389 */ /* 0x00006400000c000b */
[----:B01----:R-:W-:Y:S01]  /*14070*/  ENDCOLLECTIVE ;  /* 0x000000000000791b */ /* 0x003fe20003800000 */
.L_x_5798:
        /* <DEDUP_REMOVED lines=17> */
.L_x_5799:
[----:B------:R-:W-:Y:S02]  /*14190*/  @P1 IMAD R8, R5, 0x2, R22 ;  /* 0x0000000205081824 */ /* 0x000fe400078e0216 */
[----:B------:R-:W-:Y:S02]  /*141a0*/  IMAD.MOV.U32 R13, RZ, RZ, R0 ;  /* 0x000000ffff0d7224 */ /* 0x000fe400078e0000 */
[----:B------:R-:W-:Y:S02]  /*141b0*/  IMAD.MOV.U32 R12, RZ, RZ, 0x4 ;  /* 0x00000004ff0c7424 */ /* 0x000fe400078e00ff */
[----:B------:R-:W-:-:S07]  /*141c0*/  IMAD.MOV.U32 R3, RZ, RZ, R14 ;  /* 0x000000ffff037224 */ /* 0x000fce00078e000e */
[----:B------:R-:W-:Y:S05]  /*141d0*/  WARPSYNC.COLLECTIVE R15, `(.L_x_5800) ;  /* 0x000000000f087348 */ /* 0x000fea0003c00000 */
[----:B------:R0:W1:Y:S02]  /*141e0*/  SHFL.IDX P6, R14, R13, R12, R11 ;  /* 0x0000000c0d0e7389 */ /* 0x00006400000c000b */
[----:B01----:R-:W-:Y:S01]  /*141f0*/  ENDCOLLECTIVE ;  /* 0x000000000000791b */ /* 0x003fe20003800000 */
.L_x_5800:
        /* <DEDUP_REMOVED lines=17> */
.L_x_5801:
[----:B------:R-:W-:Y:S02]  /*14310*/  @P1 IMAD R8, R5, 0x2, R22 ;  /* 0x0000000205081824 */ /* 0x000fe400078e0216 */
[----:B------:R-:W-:Y:S01]  /*14320*/  IMAD.MOV.U32 R13, RZ, RZ, R0 ;  /* 0x000000ffff0d7224 */ /* 0x000fe200078e0000 */
[----:B------:R-:W-:Y:S01]  /*14330*/  MOV R12, 0x5 ;  /* 0x00000005000c7802 */ /* 0x000fe20000000f00 */
[----:B------:R-:W-:-:S07]  /*14340*/  IMAD.MOV.U32 R3, RZ, RZ, R14 ;  /* 0x000000ffff037224 */ /* 0x000fce00078e000e */
[----:B------:R-:W-:Y:S05]  /*14350*/  WARPSYNC.COLLECTIVE R15, `(.L_x_5802) ;  /* 0x000000000f087348 */ /* 0x000fea0003c00000 */
[----:B------:R0:W1:Y:S02]  /*14360*/  SHFL.IDX P6, R14, R13, R12, R11 ;  /* 0x0000000c0d0e7389 */ /* 0x00006400000c000b */
[----:B01----:R-:W-:Y:S01]  /*14370*/  ENDCOLLECTIVE ;  /* 0x000000000000791b */ /* 0x003fe20003800000 */
.L_x_5802:
        /* <DEDUP_REMOVED lines=10> */
.L_x_5803:
        /* <DEDUP_REMOVED lines=8> */
.L_x_5730:
        /* <DEDUP_REMOVED lines=9> */
.L_x_5805:
[C---:B------:R-:W-:Y:S01]  /*14530*/  VIADD R6, R17.reuse, 0x10 ;  /* 0x0000001011067836 */ /* 0x040fe20000000000 */
[----:B------:R-:W-:Y:S01]  /*14540*/  ISETP.GE.AND P1, PT, R17, R5, PT ;  /* 0x000000051100720c */ /* 0x000fe20003f26270 */
[----:B------:R-:W-:Y:S02]  /*14550*/  IMAD.MOV.U32 R13, RZ, RZ, R0 ;  /* 0x000000ffff0d7224 */ /* 0x000fe400078e0000 */
[----:B------:R-:W-:-:S10]  /*14560*/  IMAD.MOV.U32 R2, RZ, RZ, R14 ;  /* 0x000000ffff027224 */ /* 0x000fd400078e000e */
[----:B------:R-:W-:Y:S05]  /*14570*/  WARPSYNC.COLLECTIVE R15, `(.L_x_5806) ;  /* 0x000000000f087348 */ /* 0x000fea0003c00000 */
[----:B------:R0:W1:Y:S02]  /*14580*/  SHFL.IDX P6, R14, R13, R12, R11 ;  /* 0x0000000c0d0e7389 */ /* 0x00006400000c000b */
[----:B01----:R-:W-:Y:S01]  /*14590*/  ENDCOLLECTIVE ;  /* 0x000000000000791b */ /* 0x003fe20003800000 */
.L_x_5806:
        /* <DEDUP_REMOVED lines=8> */
.L_x_5807:
        /* <DEDUP_REMOVED lines=13> */
.L_x_5808:
        /* <DEDUP_REMOVED lines=8> */
.L_x_5809:
        /* <DEDUP_REMOVED lines=14> */
.L_x_5810:
        /* <DEDUP_REMOVED lines=8> */
.L_x_5811:
        /* <DEDUP_REMOVED lines=14> */
.L_x_5812:
        /* <DEDUP_REMOVED lines=8> */
.L_x_5813:
        /* <DEDUP_REMOVED lines=14> */
.L_x_5814:
        /* <DEDUP_REMOVED lines=8> */
.L_x_5815:
        /* <DEDUP_REMOVED lines=14> */
.L_x_5816:
        /* <DEDUP_REMOVED lines=8> */
.L_x_5817:
        /* <DEDUP_REMOVED lines=13> */
.L_x_5818:
        /* <DEDUP_REMOVED lines=8> */
.L_x_5819:
        /* <DEDUP_REMOVED lines=12> */
.L_x_5820:
[----:B------:R-:W-:Y:S05]  /*14f00*/  BRA `(.L_x_5821) ;  /* 0xffffffb800bc7947 */ /* 0x000fea000383ffff */
.L_x_5735:
[----:B0-----:R0:W1:Y:S02]  /*14f10*/  SYNCS.PHASECHK.TRANS64.TRYWAIT P0, [R22+URZ+0x30820], R3 ;  /* 0x03082003160075a7 */ /* 0x001064000800017f */
[----:B-1----:R-:W-:Y:S05]  /*14f20*/  @!P0 NANOSLEEP.SYNCS 0x989680 ;  /* 0x009896800000895d */ /* 0x002fea0003900000 */
[----:B------:R-:W1:Y:S02]  /*14f30*/  @!P0 SYNCS.PHASECHK.TRANS64 P0, [R22+URZ+0x30820], R3 ;  /* 0x03082003160085a7 */ /* 0x000e64000800007f */
[----:B-1----:R-:W-:Y:S05]  /*14f40*/  @!P0 BRA `(.L_x_5735) ;  /* 0xfffffffc00f08947 */ /* 0x002fea000383ffff */
[----:B------:R-:W-:Y:S05]  /*14f50*/  BRA `(.L_x_5822) ;  /* 0xffffffbc00347947 */ /* 0x000fea000383ffff */
.L_x_5740:
[----:B0-----:R0:W1:Y:S02]  /*14f60*/  SYNCS.PHASECHK.TRANS64.TRYWAIT P0, [R6+URZ+0x30840], R3 ;  /* 0x03084003060075a7 */ /* 0x001064000800017f */
[----:B-1----:R-:W-:Y:S05]  /*14f70*/  @!P0 NANOSLEEP.SYNCS 0x989680 ;  /* 0x009896800000895d */ /* 0x002fea0003900000 */
[----:B------:R-:W1:Y:S02]  /*14f80*/  @!P0 SYNCS.PHASECHK.TRANS64 P0, [R6+URZ+0x30840], R3 ;  /* 0x03084003060085a7 */ /* 0x000e64000800007f */
[----:B-1----:R-:W-:Y:S05]  /*14f90*/  @!P0 BRA `(.L_x_5740) ;  /* 0xfffffffc00f08947 */ /* 0x002fea000383ffff */
[----:B------:R-:W-:Y:S05]  /*14fa0*/  BRA `(.L_x_5823) ;  /* 0xffffffc000107947 */ /* 0x000fea000383ffff */
.L_x_5741:
        /* <DEDUP_REMOVED lines=8> */
.L_x_5825:
[----:B------:R-:W-:Y:S05]  /*15030*/  BSYNC B1 ;  /* 0x0000000000017941 */ /* 0x000fea0003800000 */
.L_x_5824:
        /* <DEDUP_REMOVED lines=12> */
.L_x_5826:
[----:B------:R-:W-:Y:S02]  /*15100*/  IMAD R5, R5, 0x2, R22 ;  /* 0x0000000205057824 */ /* 0x000fe400078e0216 */
[----:B------:R-:W-:Y:S02]  /*15110*/  IMAD.MOV.U32 R13, RZ, RZ, R8 ;  /* 0x000000ffff0d7224 */ /* 0x000fe400078e0008 */
[----:B------:R-:W-:Y:S02]  /*15120*/  IMAD.MOV.U32 R12, RZ, RZ, 0x1 ;  /* 0x00000001ff0c7424 */ /* 0x000fe400078e00ff */
[----:B------:R-:W-:-:S07]  /*15130*/  IMAD.MOV.U32 R2, RZ, RZ, R14 ;  /* 0x000000ffff027224 */ /* 0x000fce00078e000e */
[----:B------:R-:W-:Y:S05]  /*15140*/  WARPSYNC.COLLECTIVE R15, `(.L_x_5827) ;  /* 0x000000000f087348 */ /* 0x000fea0003c00000 */
[----:B------:R0:W1:Y:S02]  /*15150*/  SHFL.IDX P6, R14, R13, R12, R11 ;  /* 0x0000000c0d0e7389 */ /* 0x00006400000c000b */
[----:B01----:R-:W-:Y:S01]  /*15160*/  ENDCOLLECTIVE ;  /* 0x000000000000791b */ /* 0x003fe20003800000 */
.L_x_5827:
        /* <DEDUP_REMOVED lines=13> */
.L_x_5828:
[----:B------:R-:W-:Y:S01]  /*15240*/  IMAD.MOV.U32 R13, RZ, RZ, R8 ;  /* 0x000000ffff0d7224 */ /* 0x000fe200078e0008 */
[----:B------:R-:W-:Y:S01]  /*15250*/  MOV R12, 0x2 ;  /* 0x00000002000c7802 */ /* 0x000fe20000000f00 */
[----:B------:R-:W-:-:S07]  /*15260*/  IMAD.MOV.U32 R2, RZ, RZ, R14 ;  /* 0x000000ffff027224 */ /* 0x000fce00078e000e */
[----:B------:R-:W-:Y:S05]  /*15270*/  WARPSYNC.COLLECTIVE R15, `(.L_x_5829) ;  /* 0x000000000f087348 */ /* 0x000fea0003c00000 */
[----:B------:R0:W1:Y:S02]  /*15280*/  SHFL.IDX P6, R14, R13, R12, R11 ;  /* 0x0000000c0d0e7389 */ /* 0x00006400000c000b */
[----:B01----:R-:W-:Y:S01]  /*15290*/  ENDCOLLECTIVE ;  /* 0x000000000000791b */ /* 0x003fe20003800000 */
.L_x_5829:
        /* <DEDUP_REMOVED lines=13> */
.L_x_5830:
[----:B------:R-:W-:Y:S02]  /*15370*/  IMAD.MOV.U32 R13, RZ, RZ, R8 ;  /* 0x000000ffff0d7224 */ /* 0x000fe400078e0008 */
[----:B------:R-:W-:Y:S02]  /*15380*/  IMAD.MOV.U32 R12, RZ, RZ, 0x3 ;  /* 0x00000003ff0c7424 */ /* 0x000fe400078e00ff */
[----:B------:R-:W-:-:S07]  /*15390*/  IMAD.MOV.U32 R2, RZ, RZ, R14 ;  /* 0x000000ffff027224 */ /* 0x000fce00078e000e */
[----:B------:R-:W-:Y:S05]  /*153a0*/  WARPSYNC.COLLECTIVE R15, `(.L_x_5831) ;  /* 0x000000000f087348 */ /* 0x000fea0003c00000 */
[----:B------:R0:W1:Y:S02]  /*153b0*/  SHFL.IDX P6, R14, R13, R12, R11 ;  /* 0x0000000c0d0e7389 */ /* 0x00006400000c000b */
[----:B01----:R-:W-:Y:S01]  /*153c0*/  ENDCOLLECTIVE ;  /* 0x000000000000791b */ /* 0x003fe20003800000 */
.L_x_5831:
        /* <DEDUP_REMOVED lines=13> */
.L_x_5832:
[----:B------:R-:W-:Y:S02]  /*154a0*/  IMAD.MOV.U32 R13, RZ, RZ, R8 ;  /* 0x000000ffff0d7224 */ /* 0x000fe400078e0008 */
[----:B------:R-:W-:Y:S02]  /*154b0*/  IMAD.MOV.U32 R12, RZ, RZ, 0x4 ;  /* 0x00000004ff0c7424 */ /* 0x000fe400078e00ff */
[----:B------:R-:W-:-:S07]  /*154c0*/  IMAD.MOV.U32 R2, RZ, RZ, R14 ;  /* 0x000000ffff027224 */ /* 0x000fce00078e000e */
[----:B------:R-:W-:Y:S05]  /*154d0*/  WARPSYNC.COLLECTIVE R15, `(.L_x_5833) ;  /* 0x000000000f087348 */ /* 0x000fea0003c00000 */
[----:B------:R0:W1:Y:S02]  /*154e0*/  SHFL.IDX P6, R14, R13, R12, R11 ;  /* 0x0000000c0d0e7389 */ /* 0x00006400000c000b */
[----:B01----:R-:W-:Y:S01]  /*154f0*/  ENDCOLLECTIVE ;  /* 0x000000000000791b */ /* 0x003fe20003800000 */
.L_x_5833:
        /* <DEDUP_REMOVED lines=13> */
.L_x_5834:
[----:B------:R-:W-:Y:S02]  /*155d0*/  IMAD.MOV.U32 R13, RZ, RZ, R8 ;  /* 0x000000ffff0d7224 */ /* 0x000fe400078e0008 */
[----:B------:R-:W-:Y:S02]  /*155e0*/  IMAD.MOV.U32 R12, RZ, RZ, 0x5 ;  /* 0x00000005ff0c7424 */ /* 0x000fe400078e00ff */
[----:B------:R-:W-:-:S07]  /*155f0*/  IMAD.MOV.U32 R2, RZ, RZ, R14 ;  /* 0x000000ffff027224 */ /* 0x000fce00078e000e */
[----:B------:R-:W-:Y:S05]  /*15600*/  WARPSYNC.COLLECTIVE R15, `(.L_x_5835) ;  /* 0x000000000f087348 */ /* 0x000fea0003c00000 */
[----:B------:R0:W1:Y:S02]  /*15610*/  SHFL.IDX P6, R14, R13, R12, R11 ;  /* 0x0000000c0d0e7389 */ /* 0x00006400000c000b */
[----:B01----:R-:W-:Y:S01]  /*15620*/  ENDCOLLECTIVE ;  /* 0x000000000000791b */ /* 0x003fe20003800000 */
.L_x_5835:
        /* <DEDUP_REMOVED lines=14> */
.L_x_5836:
[----:B------:R-:W-:Y:S01]  /*15710*/  IMAD.MOV.U32 R2, RZ, RZ, R14 ;  /* 0x000000ffff027224 */ /* 0x000fe200078e000e */
[----:B------:R-:W-:Y:S06]  /*15720*/  BRA `(.L_x_5837) ;  /* 0xffffffbc00307947 */ /* 0x000fec000383ffff */
.L_x_5746:
[----:B0-----:R0:W1:Y:S02]  /*15730*/  SYNCS.PHASECHK.TRANS64.TRYWAIT P0, [R6+URZ+0x30860], R2 ;  /* 0x03086002060075a7 */ /* 0x001064000800017f */
[----:B-1----:R-:W-:Y:S05]  /*15740*/  @!P0 NANOSLEEP.SYNCS 0x989680 ;  /* 0x009896800000895d */ /* 0x002fea0003900000 */
[----:B------:R-:W1:Y:S02]  /*15750*/  @!P0 SYNCS.PHASECHK.TRANS64 P0, [R6+URZ+0x30860], R2 ;  /* 0x03086002060085a7 */ /* 0x000e64000800007f */
[----:B-1----:R-:W-:Y:S05]  /*15760*/  @!P0 BRA `(.L_x_5746) ;  /* 0xfffffffc00f08947 */ /* 0x002fea000383ffff */
[----:B------:R-:W-:Y:S05]  /*15770*/  BRA `(.L_x_5838) ;  /* 0xffffffbc00947947 */ /* 0x000fea000383ffff */
.L_x_5747:
        /* <DEDUP_REMOVED lines=8> */
.L_x_5840:
[----:B------:R-:W-:Y:S05]  /*15800*/  BSYNC B1 ;  /* 0x0000000000017941 */ /* 0x000fea0003800000 */
.L_x_5839:
        /* <DEDUP_REMOVED lines=9> */
.L_x_5841:
[----:B------:R-:W-:Y:S02]  /*158a0*/  IMAD.MOV.U32 R13, RZ, RZ, R24 ;  /* 0x000000ffff0d7224 */ /* 0x000fe400078e0018 */
[----:B------:R-:W-:Y:S02]  /*158b0*/  IMAD.MOV.U32 R12, RZ, RZ, 0x1 ;  /* 0x00000001ff0c7424 */ /* 0x000fe400078e00ff */
[----:B------:R-:W-:-:S07]  /*158c0*/  IMAD.MOV.U32 R2, RZ, RZ, R14 ;  /* 0x000000ffff027224 */ /* 0x000fce00078e000e */
[----:B------:R-:W-:Y:S05]  /*158d0*/  WARPSYNC.COLLECTIVE R15, `(.L_x_5842) ;  /* 0x000000000f087348 */ /* 0x000fea0003c00000 */
[----:B------:R0:W1:Y:S02]  /*158e0*/  SHFL.IDX P6, R14, R13, R12, R11 ;  /* 0x0000000c0d0e7389 */ /* 0x00006400000c000b */
[----:B01----:R-:W-:Y:S01]  /*158f0*/  ENDCOLLECTIVE ;  /* 0x000000000000791b */ /* 0x003fe20003800000 */
.L_x_5842:
        /* <DEDUP_REMOVED lines=16> */
.L_x_5843:
[----:B------:R-:W-:Y:S02]  /*15a00*/  IMAD.MOV.U32 R13, RZ, RZ, R24 ;  /* 0x000000ffff0d7224 */ /* 0x000fe400078e0018 */
[----:B------:R-:W-:Y:S02]  /*15a10*/  IMAD.MOV.U32 R12, RZ, RZ, 0x2 ;  /* 0x00000002ff0c7424 */ /* 0x000fe400078e00ff */
[----:B------:R-:W-:-:S07]  /*15a20*/  IMAD.MOV.U32 R2, RZ, RZ, R14 ;  /* 0x000000ffff027224 */ /* 0x000fce00078e000e */
[----:B------:R-:W-:Y:S05]  /*15a30*/  WARPSYNC.COLLECTIVE R15, `(.L_x_5844) ;  /* 0x000000000f087348 */ /* 0x000fea0003c00000 */
[----:B------:R0:W1:Y:S02]  /*15a40*/  SHFL.IDX P6, R14, R13, R12, R11 ;  /* 0x0000000c0d0e7389 */ /* 0x00006400000c000b */
[----:B01----:R-:W-:Y:S01]  /*15a50*/  ENDCOLLECTIVE ;  /* 0x000000000000791b */ /* 0x003fe20003800000 */
.L_x_5844:
        /* <DEDUP_REMOVED lines=16> */
.L_x_5845:
[----:B------:R-:W-:Y:S02]  /*15b60*/  IMAD.MOV.U32 R13, RZ, RZ, R24 ;  /* 0x000000ffff0d7224 */ /* 0x000fe400078e0018 */
[----:B------:R-:W-:Y:S02]  /*15b70*/  IMAD.MOV.U32 R12, RZ, RZ, 0x3 ;  /* 0x00000003ff0c7424 */ /* 0x000fe400078e00ff */
[----:B------:R-:W-:-:S07]  /*15b80*/  IMAD.MOV.U32 R2, RZ, RZ, R14 ;  /* 0x000000ffff027224 */ /* 0x000fce00078e000e */
[----:B------:R-:W-:Y:S05]  /*15b90*/  WARPSYNC.COLLECTIVE R15, `(.L_x_5846) ;  /* 0x000000000f087348 */ /* 0x000fea0003c00000 */
[----:B------:R0:W1:Y:S02]  /*15ba0*/  SHFL.IDX P6, R14, R13, R12, R11 ;  /* 0x0000000c0d0e7389 */ /* 0x00006400000c000b */
[----:B01----:R-:W-:Y:S01]  /*15bb0*/  ENDCOLLECTIVE ;  /* 0x000000000000791b */ /* 0x003fe20003800000 */
.L_x_5846:
        /* <DEDUP_REMOVED lines=16> */
.L_x_5847:
[----:B------:R-:W-:Y:S02]  /*15cc0*/  IMAD.MOV.U32 R13, RZ, RZ, R24 ;  /* 0x000000ffff0d7224 */ /* 0x000fe400078e0018 */
[----:B------:R-:W-:Y:S02]  /*15cd0*/  IMAD.MOV.U32 R12, RZ, RZ, 0x4 ;  /* 0x00000004ff0c7424 */ /* 0x000fe400078e00ff */
[----:B------:R-:W-:-:S07]  /*15ce0*/  IMAD.MOV.U32 R2, RZ, RZ, R14 ;  /* 0x000000ffff027224 */ /* 0x000fce00078e000e */
[----:B------:R-:W-:Y:S05]  /*15cf0*/  WARPSYNC.COLLECTIVE R15, `(.L_x_5848) ;  /* 0x000000000f087348 */ /* 0x000fea0003c00000 */
[----:B------:R0:W1:Y:S02]  /*15d00*/  SHFL.IDX P6, R14, R13, R12, R11 ;  /* 0x0000000c0d0e7389 */ /* 0x00006400000c000b */
[----:B01----:R-:W-:Y:S01]  /*15d10*/  ENDCOLLECTIVE ;  /* 0x000000000000791b */ /* 0x003fe20003800000 */
.L_x_5848:
        /* <DEDUP_REMOVED lines=16> */
.L_x_5849:
[----:B------:R-:W-:Y:S02]  /*15e20*/  IMAD.MOV.U32 R13, RZ, RZ, R24 ;  /* 0x000000ffff0d7224 */ /* 0x000fe400078e0018 */
[----:B------:R-:W-:Y:S02]  /*15e30*/  IMAD.MOV.U32 R12, RZ, RZ, 0x5 ;  /* 0x00000005ff0c7424 */ /* 0x000fe400078e00ff */
[----:B------:R-:W-:-:S07]  /*15e40*/  IMAD.MOV.U32 R2, RZ, RZ, R14 ;  /* 0x000000ffff027224 */ /* 0x000fce00078e000e */
[----:B------:R-:W-:Y:S05]  /*15e50*/  WARPSYNC.COLLECTIVE R15, `(.L_x_5850) ;  /* 0x000000000f087348 */ /* 0x000fea0003c00000 */
[----:B------:R0:W1:Y:S02]  /*15e60*/  SHFL.IDX P6, R14, R13, R12, R11 ;  /* 0x0000000c0d0e7389 */ /* 0x00006400000c000b */
[----:B01----:R-:W-:Y:S01]  /*15e70*/  ENDCOLLECTIVE ;  /* 0x000000000000791b */ /* 0x003fe20003800000 */
.L_x_5850:
        /* <DEDUP_REMOVED lines=13> */
.L_x_5851:
[----:B------:R-:W-:Y:S01]  /*15f50*/  @!PT LDS RZ, [RZ] ;  /* 0x00000000fffff984 */ /* 0x000fe20000000800 */
[----:B------:R-:W-:Y:S01]  /*15f60*/  @!PT LDS RZ, [RZ] ;  /* 0x00000000fffff984 */ /* 0x000fe20000000800 */
[----:B------:R-:W-:Y:S01]  /*15f70*/  @!PT LDS RZ, [RZ] ;  /* 0x00000000fffff984 */ /* 0x000fe20000000800 */
[----:B------:R1:W-:Y:S01]  /*15f80*/  LDGSTS.E.BYPASS.LTC128B.128 [R5+0x5400], desc[UR36][R2.64+0x80], !P0 ;  /* 0x0540008002057fae */ /* 0x0003e2000c101d64 */
[----:B------:R-:W-:-:S13]  /*15f90*/  ISETP.LT.OR P0, PT, R7, 0x41, P1 ;  /* 0x000000410700780c */ /* 0x000fda0000f01670 */
[----:B------:R1:W-:Y:S01]  /*15fa0*/  LDGSTS.E.BYPASS.LTC128B.128 [R5+0x8400], desc[UR36][R2.64+0x100], !P0 ;  /* 0x0840010002057fae */ /* 0x0003e2000c101d64 */
[----:B------:R-:W-:Y:S05]  /*15fb0*/  BRA `(.L_x_5852) ;  /* 0xffffffb800787947 */ /* 0x000fea000383ffff */
.L_x_5755:
[----:B0-----:R0:W1:Y:S02]  /*15fc0*/  SYNCS.PHASECHK.TRANS64.TRYWAIT P0, [R0+URZ+0x30860], R3 ;  /* 0x03086003000075a7 */ /* 0x001064000800017f */
[----:B-1----:R-:W-:Y:S05]  /*15fd0*/  @!P0 NANOSLEEP.SYNCS 0x989680 ;  /* 0x009896800000895d */ /* 0x002fea0003900000 */
[----:B------:R-:W1:Y:S02]  /*15fe0*/  @!P0 SYNCS.PHASECHK.TRANS64 P0, [R0+URZ+0x30860], R3 ;  /* 0x03086003000085a7 */ /* 0x000e64000800007f */
[----:B-1----:R-:W-:Y:S05]  /*15ff0*/  @!P0 BRA `(.L_x_5755) ;  /* 0xfffffffc00f08947 */ /* 0x002fea000383ffff */
[----:B------:R-:W-:Y:S05]  /*16000*/  BRA `(.L_x_5853) ;  /* 0xffffffbc00907947 */ /* 0x000fea000383ffff */
.L_x_5756:
        /* <DEDUP_REMOVED lines=8> */
.L_x_5855:
[----:B------:R-:W-:Y:S05]  /*16090*/  BSYNC B0 ;  /* 0x0000000000007941 */ /* 0x000fea0003800000 */
.L_x_5854:
        /* <DEDUP_REMOVED lines=9> */
.L_x_5856:
        /* <DEDUP_REMOVED lines=14> */
.L_x_5857:
        /* <DEDUP_REMOVED lines=13> */
.L_x_5858:
[----:B------:R-:W-:Y:S02]  /*162e0*/  IMAD.MOV.U32 R13, RZ, RZ, R24 ;  /* 0x000000ffff0d7224 */ /* 0x000fe400078e0018 */
[----:B------:R-:W-:Y:S01]  /*162f0*/  IMAD.MOV.U32 R12, RZ, RZ, 0x2 ;  /* 0x00000002ff0c7424 */ /* 0x000fe200078e00ff */
[----:B------:R-:W-:-:S13]  /*16300*/  IADD3 R2, P4, R14, R5, RZ ;  /* 0x000000050e027210 */ /* 0x000fda0007f9e0ff */
[----:B------:R-:W-:Y:S05]  /*16310*/  WARPSYNC.COLLECTIVE R15, `(.L_x_5859) ;  /* 0x000000000f087348 */ /* 0x000fea0003c00000 */
[----:B------:R0:W1:Y:S02]  /*16320*/  SHFL.IDX P6, R14, R13, R12, R11 ;  /* 0x0000000c0d0e7389 */ /* 0x00006400000c000b */
[----:B01----:R-:W-:Y:S01]  /*16330*/  ENDCOLLECTIVE ;  /* 0x000000000000791b */ /* 0x003fe20003800000 */
.L_x_5859:
        /* <DEDUP_REMOVED lines=15> */
.L_x_5860:
[----:B------:R-:W-:Y:S01]  /*16430*/  IMAD.MOV.U32 R13, RZ, RZ, R24 ;  /* 0x000000ffff0d7224 */ /* 0x000fe200078e0018 */
[----:B------:R-:W-:Y:S02]  /*16440*/  MOV R12, 0x3 ;  /* 0x00000003000c7802 */ /* 0x000fe40000000f00 */
[----:B------:R-:W-:-:S13]  /*16450*/  IADD3 R2, P4, R14, R5, RZ ;  /* 0x000000050e027210 */ /* 0x000fda0007f9e0ff */
[----:B------:R-:W-:Y:S05]  /*16460*/  WARPSYNC.COLLECTIVE R15, `(.L_x_5861) ;  /* 0x000000000f087348 */ /* 0x000fea0003c00000 */
[----:B------:R0:W1:Y:S02]  /*16470*/  SHFL.IDX P6, R14, R13, R12, R11 ;  /* 0x0000000c0d0e7389 */ /* 0x00006400000c000b */
[----:B01----:R-:W-:Y:S01]  /*16480*/  ENDCOLLECTIVE ;  /* 0x000000000000791b */ /* 0x003fe20003800000 */
.L_x_5861:
        /* <DEDUP_REMOVED lines=15> */
.L_x_5862:
[----:B------:R-:W-:Y:S02]  /*16580*/  IMAD.MOV.U32 R13, RZ, RZ, R24 ;  /* 0x000000ffff0d7224 */ /* 0x000fe400078e0018 */
[----:B------:R-:W-:Y:S01]  /*16590*/  IMAD.MOV.U32 R12, RZ, RZ, 0x4 ;  /* 0x00000004ff0c7424 */ /* 0x000fe200078e00ff */
[----:B------:R-:W-:-:S13]  /*165a0*/  IADD3 R2, P4, R14, R5, RZ ;  /* 0x000000050e027210 */ /* 0x000fda0007f9e0ff */
[----:B------:R-:W-:Y:S05]  /*165b0*/  WARPSYNC.COLLECTIVE R15, `(.L_x_5863) ;  /* 0x000000000f087348 */ /* 0x000fea0003c00000 */
[----:B------:R0:W1:Y:S02]  /*165c0*/  SHFL.IDX P6, R14, R13, R12, R11 ;  /* 0x0000000c0d0e7389 */ /* 0x00006400000c000b */
[----:B01----:R-:W-:Y:S01]  /*165d0*/  ENDCOLLECTIVE ;  /* 0x000000000000791b */ /* 0x003fe20003800000 */
.L_x_5863:
        /* <DEDUP_REMOVED lines=15> */
.L_x_5864:
[----:B------:R-:W-:Y:S02]  /*166d0*/  IMAD.MOV.U32 R13, RZ, RZ, R24 ;  /* 0x000000ffff0d7224 */ /* 0x000fe400078e0018 */
[----:B------:R-:W-:Y:S01]  /*166e0*/  IMAD.MOV.U32 R12, RZ, RZ, 0x5 ;  /* 0x00000005ff0c7424 */ /* 0x000fe200078e00ff */
[----:B------:R-:W-:-:S13]  /*166f0*/  IADD3 R2, P4, R14, R5, RZ ;  /* 0x000000050e027210 */ /* 0x000fda0007f9e0ff */
[----:B------:R-:W-:Y:S05]  /*16700*/  WARPSYNC.COLLECTIVE R15, `(.L_x_5865) ;  /* 0x000000000f087348 */ /* 0x000fea0003c00000 */
[----:B------:R0:W1:Y:S02]  /*16710*/  SHFL.IDX P6, R14, R13, R12, R11 ;  /* 0x0000000c0d0e7389 */ /* 0x00006400000c000b */
[----:B01----:R-:W-:Y:S01]  /*16720*/  ENDCOLLECTIVE ;  /* 0x000000000000791b */ /* 0x003fe20003800000 */
.L_x_5865:
        /* <DEDUP_REMOVED lines=14> */
.L_x_5866:
[----:B------:R-:W-:Y:S05]  /*16810*/  BRA `(.L_x_5867) ;  /* 0xffffffb800947947 */ /* 0x000fea000383ffff */
.L_x_5761:
        /* <DEDUP_REMOVED lines=8> */
.L_x_5869:
[----:B------:R-:W-:Y:S05]  /*168a0*/  BSYNC B0 ;  /* 0x0000000000007941 */ /* 0x000fea0003800000 */
.L_x_5868:
        /* <DEDUP_REMOVED lines=9> */
.L_x_5870:
        /* <DEDUP_REMOVED lines=23> */
.L_x_5871:
[----:B------:R-:W-:Y:S01]  /*16ab0*/  IMAD.MOV.U32 R12, RZ, RZ, 0x2 ;  /* 0x00000002ff0c7424 */ /* 0x000fe200078e00ff */
[----:B------:R-:W-:-:S05]  /*16ac0*/  SEL R6, R14, RZ, P1 ;  /* 0x000000ff0e067207 */ /* 0x000fca0000800000 */
[----:B------:R-:W-:-:S04]  /*16ad0*/  IMAD.IADD R6, R13, 0x1, R6 ;  /* 0x000000010d067824 */ /* 0x000fc800078e0206 */
[----:B------:R-:W-:-:S07]  /*16ae0*/  IMAD.MOV.U32 R13, RZ, RZ, R6 ;  /* 0x000000ffff0d7224 */ /* 0x000fce00078e0006 */
[----:B------:R-:W-:Y:S05]  /*16af0*/  WARPSYNC.COLLECTIVE R15, `(.L_x_5872) ;  /* 0x000000000f087348 */ /* 0x000fea0003c00000 */
[----:B------:R0:W1:Y:S02]  /*16b00*/  SHFL.UP P6, R14, R13, R12, R11 ;  /* 0x0400000c0d0e7389 */ /* 0x00006400000c000b */
[----:B01----:R-:W-:Y:S01]  /*16b10*/  ENDCOLLECTIVE ;  /* 0x000000000000791b */ /* 0x003fe20003800000 */
.L_x_5872:
        /* <DEDUP_REMOVED lines=8> */
.L_x_5873:
[----:B------:R-:W-:Y:S01]  /*16ba0*/  IMAD.MOV.U32 R12, RZ, RZ, 0x8 ;  /* 0x00000008ff0c7424 */ /* 0x000fe200078e00ff */
[----:B------:R-:W-:-:S05]  /*16bb0*/  SEL R3, R14, RZ, P3 ;  /* 0x000000ff0e037207 */ /* 0x000fca0001800000 */
[----:B------:R-:W-:-:S04]  /*16bc0*/  IMAD.IADD R3, R2, 0x1, R3 ;  /* 0x0000000102037824 */ /* 0x000fc800078e0203 */
[----:B------:R-:W-:-:S07]  /*16bd0*/  IMAD.MOV.U32 R13, RZ, RZ, R3 ;  /* 0x000000ffff0d7224 */ /* 0x000fce00078e0003 */
[----:B------:R-:W-:Y:S05]  /*16be0*/  WARPSYNC.COLLECTIVE R15, `(.L_x_5874) ;  /* 0x000000000f087348 */ /* 0x000fea0003c00000 */
[----:B------:R0:W1:Y:S02]  /*16bf0*/  SHFL.UP P6, R14, R13, R12, R11 ;  /* 0x0400000c0d0e7389 */ /* 0x00006400000c000b */
[----:B01----:R-:W-:Y:S01]  /*16c00*/  ENDCOLLECTIVE ;  /* 0x000000000000791b */ /* 0x003fe20003800000 */
.L_x_5874:
[----:B------:R-:W-:Y:S01]  /*16c10*/  IMAD.MOV.U32 R12, RZ, RZ, 0x10 ;  /* 0x00000010ff0c7424 */ /* 0x000fe200078e00ff */
[----:B------:R-:W-:-:S05]  /*16c20*/  SEL R4, R14, RZ, P4 ;  /* 0x000000ff0e047207 */ /* 0x000fca0002000000 */
[----:B------:R-:W-:-:S04]  /*16c30*/  IMAD.IADD R4, R3, 0x1, R4 ;  /* 0x0000000103047824 */ /* 0x000fc800078e0204 */
[----:B------:R-:W-:-:S07]  /*16c40*/  IMAD.MOV.U32 R13, RZ, RZ, R4 ;  /* 0x000000ffff0d7224 */ /* 0x000fce00078e0004 */
[----:B------:R-:W-:Y:S05]  /*16c50*/  WARPSYNC.COLLECTIVE R15, `(.L_x_5875) ;  /* 0x000000000f087348 */ /* 0x000fea0003c00000 */
[----:B------:R0:W1:Y:S02]  /*16c60*/  SHFL.UP P6, R14, R13, R12, R11 ;  /* 0x0400000c0d0e7389 */ /* 0x00006400000c000b */
[----:B01----:R-:W-:Y:S01]  /*16c70*/  ENDCOLLECTIVE ;  /* 0x000000000000791b */ /* 0x003fe20003800000 */
.L_x_5875:
        /* <DEDUP_REMOVED lines=8> */
.L_x_5876:
[----:B------:R-:W-:Y:S05]  /*16d00*/  BRA `(.L_x_5877) ;  /* 0xffffffb800a87947 */ /* 0x000fea000383ffff */
.L_x_5764:
[----:B------:R-:W-:Y:S01]  /*16d10*/  BSSY B0, `(.L_x_5878) ;  /* 0x0000007000007945 */ /* 0x000fe20003800000 */
[----:B------:R-:W-:Y:S02]  /*16d20*/  IMAD.MOV.U32 R12, RZ, RZ, 0x1 ;  /* 0x00000001ff0c7424 */ /* 0x000fe400078e00ff */
[----:B------:R-:W-:Y:S02]  /*16d30*/  IMAD.MOV.U32 R11, RZ, RZ, RZ ;  /* 0x000000ffff0b7224 */ /* 0x000fe400078e00ff */
[----:B------:R-:W-:-:S07]  /*16d40*/  IMAD.MOV.U32 R15, RZ, RZ, -0x1 ;  /* 0xffffffffff0f7424 */ /* 0x000fce00078e00ff */
[----:B------:R-:W-:Y:S05]  /*16d50*/  WARPSYNC.COLLECTIVE R15, `(.L_x_5879) ;  /* 0x000000000f087348 */ /* 0x000fea0003c00000 */
[----:B------:R0:W1:Y:S02]  /*16d60*/  SHFL.UP P6, R14, R13, R12, R11 ;  /* 0x0400000c0d0e7389 */ /* 0x00006400000c000b */
[----:B01----:R-:W-:Y:S01]  /*16d70*/  ENDCOLLECTIVE ;  /* 0x000000000000791b */ /* 0x003fe20003800000 */
.L_x_5879:
[----:B------:R-:W-:Y:S05]  /*16d80*/  BSYNC B0 ;  /* 0x0000000000007941 */ /* 0x000fea0003800000 */
.L_x_5878:
        /* <DEDUP_REMOVED lines=8> */
.L_x_5880:
[----:B------:R-:W-:Y:S01]  /*16e10*/  IMAD.MOV.U32 R12, RZ, RZ, 0x4 ;  /* 0x00000004ff0c7424 */ /* 0x000fe200078e00ff */
[----:B------:R-:W-:-:S05]  /*16e20*/  SEL R2, R14, RZ, P2 ;  /* 0x000000ff0e027207 */ /* 0x000fca0001000000 */
[----:B------:R-:W-:-:S04]  /*16e30*/  IMAD.IADD R2, R13, 0x1, R2 ;  /* 0x000000010d027824 */ /* 0x000fc800078e0202 */
[----:B------:R-:W-:-:S07]  /*16e40*/  IMAD.MOV.U32 R13, RZ, RZ, R2 ;  /* 0x000000ffff0d7224 */ /* 0x000fce00078e0002 */
[----:B------:R-:W-:Y:S05]  /*16e50*/  WARPSYNC.COLLECTIVE R15, `(.L_x_5881) ;  /* 0x000000000f087348 */ /* 0x000fea0003c00000 */
[----:B------:R0:W1:Y:S02]  /*16e60*/  SHFL.UP P6, R14, R13, R12, R11 ;  /* 0x0400000c0d0e7389 */ /* 0x00006400000c000b */
[----:B01----:R-:W-:Y:S01]  /*16e70*/  ENDCOLLECTIVE ;  /* 0x000000000000791b */ /* 0x003fe20003800000 */
.L_x_5881:
[----:B------:R-:W-:Y:S01]  /*16e80*/  IMAD.MOV.U32 R12, RZ, RZ, 0x8 ;  /* 0x00000008ff0c7424 */ /* 0x000fe200078e00ff */
[----:B------:R-:W-:-:S05]  /*16e90*/  SEL R3, R14, RZ, P3 ;  /* 0x000000ff0e037207 */ /* 0x000fca0001800000 */
[----:B------:R-:W-:-:S04]  /*16ea0*/  IMAD.IADD R3, R2, 0x1, R3 ;  /* 0x0000000102037824 */ /* 0x000fc800078e0203 */
[----:B------:R-:W-:-:S07]  /*16eb0*/  IMAD.MOV.U32 R13, RZ, RZ, R3 ;  /* 0x000000ffff0d7224 */ /* 0x000fce00078e0003 */
[----:B------:R-:W-:Y:S05]  /*16ec0*/  WARPSYNC.COLLECTIVE R15, `(.L_x_5882) ;  /* 0x000000000f087348 */ /* 0x000fea0003c00000 */
[----:B------:R0:W1:Y:S02]  /*16ed0*/  SHFL.UP P6, R14, R13, R12, R11 ;  /* 0x0400000c0d0e7389 */ /* 0x00006400000c000b */
[----:B01----:R-:W-:Y:S01]  /*16ee0*/  ENDCOLLECTIVE ;  /* 0x000000000000791b */ /* 0x003fe20003800000 */
.L_x_5882:
[----:B------:R-:W-:Y:S01]  /*16ef0*/  IMAD.MOV.U32 R12, RZ, RZ, 0x10 ;  /* 0x00000010ff0c7424 */ /* 0x000fe200078e00ff */
[----:B------:R-:W-:-:S05]  /*16f00*/  SEL R4, R14, RZ, P4 ;  /* 0x000000ff0e047207 */ /* 0x000fca0002000000 */
[----:B------:R-:W-:-:S04]  /*16f10*/  IMAD.IADD R4, R3, 0x1, R4 ;  /* 0x0000000103047824 */ /* 0x000fc800078e0204 */
[----:B------:R-:W-:-:S07]  /*16f20*/  IMAD.MOV.U32 R13, RZ, RZ, R4 ;  /* 0x000000ffff0d7224 */ /* 0x000fce00078e0004 */
[----:B------:R-:W-:Y:S05]  /*16f30*/  WARPSYNC.COLLECTIVE R15, `(.L_x_5883) ;  /* 0x000000000f087348 */ /* 0x000fea0003c00000 */
[----:B------:R0:W1:Y:S02]  /*16f40*/  SHFL.UP P6, R14, R13, R12, R11 ;  /* 0x0400000c0d0e7389 */ /* 0x00006400000c000b */
[----:B01----:R-:W-:Y:S01]  /*16f50*/  ENDCOLLECTIVE ;  /* 0x000000000000791b */ /* 0x003fe20003800000 */
.L_x_5883:
        /* <DEDUP_REMOVED lines=8> */
.L_x_5884:
[----:B------:R-:W-:Y:S05]  /*16fe0*/  BRA `(.L_x_5885) ;  /* 0xffffffb800947947 */ /* 0x000fea000383ffff */
.L_x_5766:
[----:B------:R-:W-:Y:S01]  /*16ff0*/  BSSY B0, `(.L_x_5886) ;  /* 0x0000006000007945 */ /* 0x000fe20003800000 */
[----:B------:R-:W-:Y:S01]  /*17000*/  PLOP3.LUT P6, PT, P6, PT, PT, 0x8, 0x0 ;  /* 0x000000000000781c */ /* 0x000fe200037ce170 */
[----:B------:R-:W-:-:S12]  /*17010*/  IMAD.MOV.U32 R15, RZ, RZ, -0x1 ;  /* 0xffffffffff0f7424 */ /* 0x000fd800078e00ff */
[----:B0-----:R-:W-:Y:S05]  /*17020*/  WARPSYNC.COLLECTIVE R15, `(.L_x_5887) ;  /* 0x000000000f087348 */ /* 0x001fea0003c00000 */
[----:B------:R-:W-:Y:S01]  /*17030*/  VOTE.ANY R14, PT, P6 ;  /* 0x00000000000e7806 */ /* 0x000fe200030e0100 */
[----:B0-----:R-:W-:Y:S06]  /*17040*/  ENDCOLLECTIVE ;  /* 0x000000000000791b */ /* 0x001fec0003800000 */
.L_x_5887:
[----:B------:R-:W-:Y:S05]  /*17050*/  BSYNC B0 ;  /* 0x0000000000007941 */ /* 0x000fea0003800000 */
.L_x_5886:
        /* <DEDUP_REMOVED lines=8> */
.L_x_5888:
[----:B------:R-:W-:Y:S02]  /*170e0*/  IMAD.IADD R19, R12, 0x1, R19 ;  /* 0x000000010c137824 */ /* 0x000fe400078e0213 */
[----:B------:R-:W-:Y:S02]  /*170f0*/  IMAD.MOV.U32 R13, RZ, RZ, R8 ;  /* 0x000000ffff0d7224 */ /* 0x000fe400078e0008 */
[----:B------:R-:W-:-:S07]  /*17100*/  IMAD.MOV.U32 R17, RZ, RZ, R14 ;  /* 0x000000ffff117224 */ /* 0x000fce00078e000e */
[----:B------:R-:W-:Y:S05]  /*17110*/  WARPSYNC.COLLECTIVE R15, `(.L_x_5889) ;  /* 0x000000000f087348 */ /* 0x000fea0003c00000 */
[----:B------:R0:W1:Y:S02]  /*17120*/  SHFL.IDX P6, R14, R13, R12, R11 ;  /* 0x0000000c0d0e7389 */ /* 0x00006400000c000b */
[----:B01----:R-:W-:Y:S01]  /*17130*/  ENDCOLLECTIVE ;  /* 0x000000000000791b */ /* 0x003fe20003800000 */
.L_x_5889:
[----:B------:R-:W-:Y:S01]  /*17140*/  IMAD.MOV.U32 R8, RZ, RZ, R14 ;  /* 0x000000ffff087224 */ /* 0x000fe200078e000e */
[----:B------:R-:W-:Y:S06]  /*17150*/  BRA `(.L_x_5890) ;  /* 0xffffffb800787947 */ /* 0x000fec000383ffff */
.L_x_5768:
[----:B------:R-:W-:Y:S01]  /*17160*/  BSSY B0, `(.L_x_5891) ;  /* 0x0000007000007945 */ /* 0x000fe20003800000 */
[----:B------:R-:W-:Y:S02]  /*17170*/  IMAD.MOV.U32 R13, RZ, RZ, R2 ;  /* 0x000000ffff0d7224 */ /* 0x000fe400078e0002 */
[----:B------:R-:W-:Y:S02]  /*17180*/  IMAD.MOV.U32 R11, RZ, RZ, 0x1f ;  /* 0x0000001fff0b7424 */ /* 0x000fe400078e00ff */
[----:B------:R-:W-:-:S07]  /*17190*/  IMAD.MOV.U32 R15, RZ, RZ, -0x1 ;  /* 0xffffffffff0f7424 */ /* 0x000fce00078e00ff */
[----:B0-23--:R-:W-:Y:S05]  /*171a0*/  WARPSYNC.COLLECTIVE R15, `(.L_x_5892) ;  /* 0x000000000f087348 */ /* 0x00dfea0003c00000 */
[----:B------:R1:W4:Y:S02]  /*171b0*/  SHFL.IDX P6, R14, R13, R12, R11 ;  /* 0x0000000c0d0e7389 */ /* 0x00032400000c000b */
[----:B01234-:R-:W-:Y:S01]  /*171c0*/  ENDCOLLECTIVE ;  /* 0x000000000000791b */ /* 0x01ffe20003800000 */
.L_x_5892:
[----:B------:R-:W-:Y:S05]  /*171d0*/  BSYNC B0 ;  /* 0x0000000000007941 */ /* 0x000fea0003800000 */
.L_x_5891:
[----:B------:R-:W-:Y:S01]  /*171e0*/  IMAD.MOV.U32 R6, RZ, RZ, R14 ;  /* 0x000000ffff067224 */ /* 0x000fe200078e000e */
[----:B------:R-:W-:Y:S06]  /*171f0*/  BRA `(.L_x_5767) ;  /* 0xffffffb800687947 */ /* 0x000fec000383ffff */
.L_x_5774:
[----:B-1----:R1:W2:Y:S02]  /*17200*/  SYNCS.PHASECHK.TRANS64.TRYWAIT P0, [R4+URZ+0x30820], R0 ;  /* 0x03082000040075a7 */ /* 0x0022a4000800017f */
[----:B--2---:R-:W-:Y:S05]  /*17210*/  @!P0 NANOSLEEP.SYNCS 0x989680 ;  /* 0x009896800000895d */ /* 0x004fea0003900000 */
[----:B------:R-:W2:Y:S02]  /*17220*/  @!P0 SYNCS.PHASECHK.TRANS64 P0, [R4+URZ+0x30820], R0 ;  /* 0x03082000040085a7 */ /* 0x000ea4000800007f */
[----:B--2---:R-:W-:Y:S05]  /*17230*/  @!P0 BRA `(.L_x_5774) ;  /* 0xfffffffc00f08947 */ /* 0x004fea000383ffff */
[----:B------:R-:W-:Y:S05]  /*17240*/  BRA `(.L_x_5893) ;  /* 0xffffffc000c07947 */ /* 0x000fea000383ffff */
.L_x_5775:
        /* <DEDUP_REMOVED lines=8> */
[----:B01----:R-:W-:Y:S05]  /*172d0*/  WARPSYNC.COLLECTIVE R15, `(.L_x_5895) ;  /* 0x000000000f087348 */ /* 0x003fea0003c00000 */
[----:B------:R2:W3:Y:S02]  /*172e0*/  SHFL.IDX P6, R14, R13, R12, R11 ;  /* 0x0000000c0d0e7389 */ /* 0x0004e400000c000b */
[----:B0123--:R-:W-:Y:S01]  /*172f0*/  ENDCOLLECTIVE ;  /* 0x000000000000791b */ /* 0x00ffe20003800000 */
.L_x_5895:
[----:B------:R-:W-:Y:S05]  /*17300*/  BSYNC B0 ;  /* 0x0000000000007941 */ /* 0x000fea0003800000 */
.L_x_5894:
[----:B------:R-:W-:Y:S05]  /*17310*/  BRA `(.L_x_5896) ;  /* 0xffffffc000a87947 */ /* 0x000fea000383ffff */
.L_x_5778:
[----:B------:R-:W-:Y:S01]  /*17320*/  BSSY B1, `(.L_x_5897) ;  /* 0x0000006000017945 */ /* 0x000fe20003800000 */
[----:B------:R-:W-:-:S07]  /*17330*/  IMAD.MOV.U32 R15, RZ, RZ, -0x1 ;  /* 0xffffffffff0f7424 */ /* 0x000fce00078e00ff */
[----:B01----:R-:W-:Y:S05]  /*17340*/  WARPSYNC.COLLECTIVE R15, `(.L_x_5898) ;  /* 0x000000000f0c7348 */ /* 0x003fea0003c00000 */
[----:B------:R-:W-:Y:S02]  /*17350*/  ELECT P6, UR62, PT ;  /* 0x00000000003e782f */ /* 0x000fe400038c0000 */
[----:B------:R-:W-:Y:S01]  /*17360*/  MOV R14, UR62 ;  /* 0x0000003e000e7c02 */ /* 0x000fe20008000f00 */
[----:B01----:R-:W-:Y:S10]  /*17370*/  ENDCOLLECTIVE ;  /* 0x000000000000791b */ /* 0x003ff40003800000 */
.L_x_5898:
[----:B------:R-:W-:Y:S05]  /*17380*/  BSYNC B1 ;  /* 0x0000000000017941 */ /* 0x000fea0003800000 */
.L_x_5897:
[----:B------:R-:W-:Y:S05]  /*17390*/  BRA `(.L_x_5899) ;  /* 0xffffffc000a07947 */ /* 0x000fea000383ffff */
.L_x_5780:
[----:B-1----:R1:W2:Y:S02]  /*173a0*/  SYNCS.PHASECHK.TRANS64.TRYWAIT P1, [R5+URZ+0x30840], R0 ;  /* 0x03084000050075a7 */ /* 0x0022a4000802017f */
[----:B--2---:R-:W-:Y:S05]  /*173b0*/  @!P1 NANOSLEEP.SYNCS 0x989680 ;  /* 0x009896800000995d */ /* 0x004fea0003900000 */
[----:B------:R-:W2:Y:S02]  /*173c0*/  @!P1 SYNCS.PHASECHK.TRANS64 P1, [R5+URZ+0x30840], R0 ;  /* 0x03084000050095a7 */ /* 0x000ea4000802007f */
[----:B--2---:R-:W-:Y:S05]  /*173d0*/  @!P1 BRA `(.L_x_5780) ;  /* 0xfffffffc00f09947 */ /* 0x004fea000383ffff */
[----:B------:R-:W-:Y:S05]  /*173e0*/  BRA `(.L_x_5900) ;  /* 0xffffffc000c87947 */ /* 0x000fea000383ffff */
.L_x_5782:
[----:B--2---:R2:W3:Y:S02]  /*173f0*/  SYNCS.PHASECHK.TRANS64.TRYWAIT P1, [R27+URZ+0x30840], R2 ;  /* 0x030840021b0075a7 */ /* 0x0044e4000802017f */
[----:B---3--:R-:W-:Y:S05]  /*17400*/  @!P1 NANOSLEEP.SYNCS 0x989680 ;  /* 0x009896800000995d */ /* 0x008fea0003900000 */
[----:B------:R-:W3:Y:S02]  /*17410*/  @!P1 SYNCS.PHASECHK.TRANS64 P1, [R27+URZ+0x30840], R2 ;  /* 0x030840021b0095a7 */ /* 0x000ee4000802007f */
[----:B---3--:R-:W-:Y:S05]  /*17420*/  @!P1 BRA `(.L_x_5782) ;  /* 0xfffffffc00f09947 */ /* 0x008fea000383ffff */
[----:B------:R-:W-:Y:S05]  /*17430*/  BRA `(.L_x_5901) ;  /* 0xffffffc000d47947 */ /* 0x000fea000383ffff */
.L_x_5784:
[----:B---3--:R3:W4:Y:S02]  /*17440*/  SYNCS.PHASECHK.TRANS64.TRYWAIT P1, [R5+URZ+0x30860], R0 ;  /* 0x03086000050075a7 */ /* 0x008724000802017f */
[----:B----4-:R-:W-:Y:S05]  /*17450*/  @!P1 NANOSLEEP.SYNCS 0x989680 ;  /* 0x009896800000995d */ /* 0x010fea0003900000 */
[----:B------:R-:W4:Y:S02]  /*17460*/  @!P1 SYNCS.PHASECHK.TRANS64 P1, [R5+URZ+0x30860], R0 ;  /* 0x03086000050095a7 */ /* 0x000f24000802007f */
[----:B----4-:R-:W-:Y:S05]  /*17470*/  @!P1 BRA `(.L_x_5784) ;  /* 0xfffffffc00f09947 */ /* 0x010fea000383ffff */
[----:B------:R-:W-:Y:S05]  /*17480*/  BRA `(.L_x_5902) ;  /* 0xffffffc000d07947 */ /* 0x000fea000383ffff */
.L_x_5903:
        /* <DEDUP_REMOVED lines=15> */
.L_x_15972:


//--------------------- .text._ZN7cutlass13device_kernelIN5flash11enable_sm90INS1_16FlashAttnFwdSm90INS1_25CollectiveMainloopFwdSm90ILi2EN4cute5tupleIJNS5_1CILi1EEES8_S8_EEENS6_IJNS7_ILi128EEENS7_ILi96EEENS7_ILi192EEEEEELi192ENS_10bfloat16_tEfNS_4arch4Sm90ELb1ELb0ELb0ELb1ELb1ELb1ELb0ELb1ELb1ELb1ELb1ELb0EEENS1_21CollectiveEpilogueFwdINS6_IJSA_SC_SB_EEES9_SE_SG_Li256ELb1ELb1ELb1ELb0EEENS1_36VarlenDynamicPersistentTileSchedulerILi128ELi96ELi256ELi128ELb1ELb1ELb1ELb1ELb1ELb1EEEEEEEEEvNT_6ParamsE --------------------------
	.section	.text._ZN7cutlass13device_kernelIN5flash11enable_sm90INS1_16FlashAttnFwdSm90INS1_25CollectiveMainloopFwdSm90ILi2EN4cute5tupleIJNS5_1CILi1EEES8_S8_EEENS6_IJNS7_ILi128EEENS7_ILi96EEENS7_ILi192EEEEEELi192ENS_10bfloat16_tEfNS_4arch4Sm90ELb1ELb0ELb0ELb1ELb1ELb1ELb0ELb1ELb1ELb1ELb1ELb0EEENS1_21CollectiveEpilogueFwdINS6_IJSA_SC_SB_EEES9_SE_SG_Li256ELb1ELb1ELb1ELb0EEENS1_36VarlenDynamicPersistentTileSchedulerILi128ELi96ELi256ELi128ELb1ELb1ELb1ELb1ELb1ELb1EEEEEEEEEvNT_6ParamsE,"ax",@progbits
	.align	128
.text._ZN7cutlass13device_kernelIN5flash11enable_sm90INS1_16FlashAttnFwdSm90INS1_25CollectiveMainloopFwdSm90ILi2EN4cute5tupleIJNS5_1CILi1EEES8_S8_EEENS6_IJNS7_ILi128EEENS7_ILi96EEENS7_ILi192EEEEEELi192ENS_10bfloat16_tEfNS_4arch4Sm90ELb1ELb0ELb0ELb1ELb1ELb1ELb0ELb1ELb1ELb1ELb1ELb0EEENS1_21CollectiveEpilogueFwdINS6_IJSA_SC_SB_EEES9_SE_SG_Li256ELb1ELb1ELb1ELb0EEENS1_36VarlenDynamicPersistentTileSchedulerILi128ELi96ELi256ELi128ELb1ELb1ELb1ELb1ELb1ELb1EEEEEEEEEvNT_6ParamsE:
        .type           _ZN7cutlass13device_kernelIN5flash11enable_sm90INS1_16FlashAttnFwdSm90INS1_25CollectiveMainloopFwdSm90ILi2EN4cute5tupleIJNS5_1CILi1EEES8_S8_EEENS6_IJNS7_ILi128EEENS7_ILi96EEENS7_ILi192EEEEEELi192ENS_10bfloat16_tEfNS_4arch4Sm90ELb1ELb0ELb0ELb1ELb1ELb1ELb0ELb1ELb1ELb1ELb1ELb0EEENS1_21CollectiveEpilogueFwdINS6_IJSA_SC_SB_EEES9_SE_SG_Li256ELb1ELb1ELb1ELb0EEENS1_36VarlenDynamicPersistentTileSchedulerILi128ELi96ELi256ELi128ELb1ELb1ELb1ELb1ELb1ELb1EEEEEEEEEvNT_6ParamsE,@function
        .size           _ZN7cutlass13device_kernelIN5flash11enable_sm90INS1_16FlashAttnFwdSm90INS1_25CollectiveMainloopFwdSm90ILi2EN4cute5tupleIJNS5_1CILi1EEES8_S8_EEENS6_IJNS7_ILi128EEENS7_ILi96EEENS7_ILi192EEEEEELi192ENS_10bfloat16_tEfNS_4arch4Sm90ELb1ELb0ELb0ELb1ELb1ELb1ELb0ELb1ELb1ELb1ELb1ELb0EEENS1_21CollectiveEpilogueFwdINS6_IJSA_SC_SB_EEES9_SE_SG_Li256ELb1ELb1ELb1ELb0EEENS1_36VarlenDynamicPersistentTileSchedulerILi128ELi96ELi256ELi128ELb1ELb1ELb1ELb1ELb1ELb1EEEEEEEEEvNT_6ParamsE,(.L_x_15973 - _ZN7cutlass13device_kernelIN5flash11enable_sm90INS1_16FlashAttnFwdSm90INS1_25CollectiveMainloopFwdSm90ILi2EN4cute5tupleIJNS5_1CILi1EEES8_S8_EEENS6_IJNS7_ILi128EEENS7_ILi96EEENS7_ILi192EEEEEELi192ENS_10bfloat16_tEfNS_4arch4Sm90ELb1ELb0ELb0ELb1ELb1ELb1ELb0ELb1ELb1ELb1ELb1ELb0EEENS1_21CollectiveEpilogueFwdINS6_IJSA_SC_SB_EEES9_SE_SG_Li256ELb1ELb1ELb1ELb0EEENS1_36VarlenDynamicPersistentTileSchedulerILi128ELi96ELi256ELi128ELb1ELb1ELb1ELb1ELb1ELb1EEEEEEEEEvNT_6ParamsE)
        .other          _ZN7cutlass13device_kernelIN5flash11enable_sm90INS1_16FlashAttnFwdSm90INS1_25CollectiveMainloopFwdSm90ILi2EN4cute5tupleIJNS5_1CILi1EEES8_S8_EEENS6_IJNS7_ILi128EEENS7_ILi96EEENS7_ILi192EEEEEELi192ENS_10bfloat16_tEfNS_4arch4Sm90ELb1ELb0ELb0ELb1ELb1ELb1ELb0ELb1ELb1ELb1ELb1ELb0EEENS1_21CollectiveEpilogueFwdINS6_IJSA_SC_SB_EEES9_SE_SG_Li256ELb1ELb1ELb1ELb0EEENS1_36VarlenDynamicPersistentTileSchedulerILi128ELi96ELi256ELi128ELb1ELb1ELb1ELb1ELb1ELb1EEEEEEEEEvNT_6ParamsE,@"STO_CUDA_ENTRY STV_DEFAULT"
_ZN7cutlass13device_kernelIN5flash11enable_sm90INS1_16FlashAttnFwdSm90INS1_25CollectiveMainloopFwdSm90ILi2EN4cute5tupleIJNS5_1CILi1EEES8_S8_EEENS6_IJNS7_ILi128EEENS7_ILi96EEENS7_ILi192EEEEEELi192ENS_10bfloat16_tEfNS_4arch4Sm90ELb1ELb0ELb0ELb1ELb1ELb1ELb0ELb1ELb1ELb1ELb1ELb0EEENS1_21CollectiveEpilogueFwdINS6_IJSA_SC_SB_EEES9_SE_SG_Li256ELb1ELb1ELb1ELb0EEENS1_36VarlenDynamicPersistentTileSchedulerILi128ELi96ELi256ELi128ELb1ELb1ELb1ELb1ELb1ELb1EEEEEEEEEvNT_6ParamsE:
        /* <DEDUP_REMOVED lines=18> */
.L_x_5905:
[----:B------:R-:W-:Y:S05]  /*0120*/  BSYNC B0 ;  /* 0x0000000000007941 */ /* 0x000fea0003800000 */
.L_x_5904:
        /* <DEDUP_REMOVED lines=41> */
.L_x_5906:
        /* <DEDUP_REMOVED lines=22> */
.L_x_5907:
        /* <DEDUP_REMOVED lines=18> */
.L_x_5908:
        /* <DEDUP_REMOVED lines=22> */
.L_x_5909:
        /* <DEDUP_REMOVED lines=22> */
.L_x_5910:
[----:B------:R-:W-:Y:S01]  /*0900*/  PLOP3.LUT P0, PT, PT, PT, UP0, 0x80, 0x0 ;  /* 0x000000000000781c */ /* 0x000fe20003f0f008 */
[----:B------:R-:W-:Y:S01]  /*0910*/  UMOV UR60, 0x1 ;  /* 0x00000001003c7882 */ /* 0x000fe20000000000 */
[----:B------:R-:W-:Y:S01]  /*0920*/  NOP ;  /* 0x0000000000007918 */ /* 0x000fe20000000000 */
[----:B------:R-:W-:Y:S01]  /*0930*/  USEL UR60, UR60, 0x2, !UP0 ;  /* 0x000000023c3c7887 */ /* 0x000fe2000c000000 */
[----:B------:R-:W-:Y:S01]  /*0940*/  BSSY B9, `(.L_x_5911) ;  /* 0x00026b2000097945 */ /* 0x000fe20003800000 */
[----:B012-4-:R-:W-:Y:S08]  /*0950*/  BAR.SYNC.DEFER_BLOCKING 0x0 ;  /* 0x0000000000007b1d */ /* 0x017ff00000010000 */
[----:B------:R-:W-:Y:S05]  /*0960*/  @!P0 BRA `(.L_x_5912) ;  /* 0x000001ec001c8947 */ /* 0x000fea0003800000 */
.L_x_5913:
        /* <DEDUP_REMOVED lines=42> */
[----:B------:R-:W-:-:S03]  /*0c10*/  LOP3.LUT R10, R10, 0x7ffffffc, RZ, 0xc0, !PT ;  /* 0x7ffffffc0a0a7812 */ /* 0x000fc600078ec0ff */
[----:B------:R-:W-:Y:S01]  /*0c20*/  IMAD.IADD R11, R8, 0x1, -R11 ;  /* 0x00000001080b7824 */ /* 0x000fe200078e0a0b */
[----:B------:R-:W-:Y:S01]  /*0c30*/  LEA.HI R8, R3, R0, RZ, 0x2 ;  /* 0x0000000003087211 */ /* 0x000fe200078f10ff */
[----:B------:R-:W-:Y:S01]  /*0c40*/  IMAD.IADD R10, R20, 0x1, -R10 ;  /* 0x00000001140a7824 */ /* 0x000fe200078e0a0a */
[----:B------:R-:W-:Y:S02]  /*0c50*/  LOP3.LUT R3, R4, 0x3fffff0, RZ, 0xc0, !PT ;  /* 0x03fffff004037812 */ /* 0x000fe400078ec0ff */
[----:B------:R-:W-:Y:S01]  /*0c60*/  LEA.HI R4, R2, R5, RZ, 0x1 ;  /* 0x0000000502047211 */ /* 0x000fe200078f08ff */
[----:B------:R-:W-:Y:S01]  /*0c70*/  IMAD.SHL.U32 R223, R10, 0x2, RZ ;  /* 0x000000020adf7824 */ /* 0x000fe200078e00ff */
[----:B------:R-:W-:Y:S01]  /*0c80*/  SHF.R.S32.HI R2, RZ, 0x5, R6 ;  /* 0x00000005ff027819 */ /* 0x000fe20000011406 */
[----:B------:R-:W-:Y:S01]  /*0c90*/  IMAD.IADD R3, R0, 0x1, -R3 ;  /* 0x0000000100037824 */ /* 0x000fe200078e0a03 */
[----:B------:R-:W-:Y:S01]  /*0ca0*/  LOP3.LUT R4, R4, 0x3fffffe, RZ, 0xc0, !PT ;  /* 0x03fffffe04047812 */ /* 0x000fe200078ec0ff */
[----:B------:R-:W-:Y:S01]  /*0cb0*/  VIADD R34, R223, 0x8 ;  /* 0x00000008df227836 */ /* 0x000fe20000000000 */
[----:B------:R-:W-:Y:S01]  /*0cc0*/  SHF.R.S32.HI R6, RZ, 0x5, R9 ;  /* 0x00000005ff067819 */ /* 0x000fe20000011409 */
[----:B------:R-:W-:Y:S01]  /*0cd0*/  IMAD R12, R2, 0x10, R3 ;  /* 0x00000010020c7824 */ /* 0x000fe200078e0203 */
[----:B------:R-:W-:Y:S01]  /*0ce0*/  LOP3.LUT R9, R8, 0xfffffffc, RZ, 0xc0, !PT ;  /* 0xfffffffc08097812 */ /* 0x000fe200078ec0ff */
[----:B------:R-:W-:Y:S01]  /*0cf0*/  IMAD.IADD R4, R5, 0x1, -R4 ;  /* 0x0000000105047824 */ /* 0x000fe200078e0a04 */
[--C-:B------:R-:W-:Y:S01]  /*0d00*/  SHF.R.S32.HI R206, RZ, 0x2, R8.reuse ;  /* 0x00000002ffce7819 */ /* 0x100fe20000011408 */
[----:B------:R-:W-:Y:S01]  /*0d10*/  IMAD R11, R6, 0x10, R11 ;  /* 0x00000010060b7824 */ /* 0x000fe200078e020b */
[----:B------:R-:W-:Y:S01]  /*0d20*/  SHF.R.S32.HI R3, RZ, 0x1f, R8 ;  /* 0x0000001fff037819 */ /* 0x000fe20000011408 */
[----:B------:R-:W-:-:S02]  /*0d30*/  IMAD.IADD R9, R0, 0x1, -R9 ;  /* 0x0000000100097824 */ /* 0x000fc400078e0a09 */
[----:B------:R-:W-:Y:S01]  /*0d40*/  IMAD R19, R4, 0x40, R11 ;  /* 0x0000004004137824 */ /* 0x000fe200078e020b */
[----:B------:R-:W-:Y:S01]  /*0d50*/  LEA.HI R3, R3, R206, RZ, 0x3 ;  /* 0x000000ce03037211 */ /* 0x000fe200078f18ff */
[----:B------:R-:W-:Y:S02]  /*0d60*/  VIADD R4, R206, 0x40 ;  /* 0x00000040ce047836 */ /* 0x000fe40000000000 */
[----:B------:R-:W-:Y:S01]  /*0d70*/  IMAD.SHL.U32 R196, R9, 0x4, RZ ;  /* 0x0000000409c47824 */ /* 0x000fe200078e00ff */
[----:B------:R-:W-:Y:S01]  /*0d80*/  LOP3.LUT R3, R3, 0xfffffff8, RZ, 0xc0, !PT ;  /* 0xfffffff803037812 */ /* 0x000fe200078ec0ff */
[----:B------:R-:W-:Y:S01]  /*0d90*/  IMAD.SHL.U32 R217, R2, 0x200, RZ ;  /* 0x0000020002d97824 */ /* 0x000fe200078e00ff */
[----:B------:R-:W-:Y:S01]  /*0da0*/  SHF.R.S32.HI R2, RZ, 0x1f, R4 ;  /* 0x0000001fff027819 */ /* 0x000fe20000011404 */
[----:B------:R-:W-:Y:S01]  /*0db0*/  IMAD R12, R12, 0x8, R7 ;  /* 0x000000080c0c7824 */ /* 0x000fe200078e0207 */
[----:B------:R-:W-:Y:S01]  /*0dc0*/  STL [R1+0x44], R19 ;  /* 0x0000441301007387 */ /* 0x000fe20000100800 */
[----:B------:R-:W-:Y:S01]  /*0dd0*/  IMAD.SHL.U32 R213, R4, 0x40, RZ ;  /* 0x0000004004d57824 */ /* 0x000fe200078e00ff */
[----:B------:R-:W-:Y:S01]  /*0de0*/  LEA.HI R2, R2, R4, RZ, 0x3 ;  /* 0x0000000402027211 */ /* 0x000fe200078f18ff */
[C---:B------:R-:W-:Y:S01]  /*0df0*/  VIADD R209, R196.reuse, 0x20 ;  /* 0x00000020c4d17836 */ /* 0x040fe20000000000 */
[----:B------:R-:W-:Y:S01]  /*0e00*/  STL [R1+0x30], RZ ;  /* 0x000030ff01007387 */ /* 0x000fe20000100800 */
[----:B------:R-:W-:Y:S01]  /*0e10*/  VIADD R208, R196, 0x40 ;  /* 0x00000040c4d07836 */ /* 0x000fe20000000000 */
[----:B------:R-:W-:Y:S01]  /*0e20*/  LOP3.LUT R213, R213, 0x1c0, RZ, 0xc0, !PT ;  /* 0x000001c0d5d57812 */ /* 0x000fe200078ec0ff */
[----:B------:R-:W-:-:S02]  /*0e30*/  IMAD.U32 R8, RZ, RZ, UR4 ;  /* 0x00000004ff087e24 */ /* 0x000fc4000f8e00ff */
[----:B------:R-:W-:Y:S02]  /*0e40*/  IMAD.IADD R224, R206, 0x1, -R3 ;  /* 0x00000001cee07824 */ /* 0x000fe400078e0a03 */
[----:B------:R-:W-:Y:S01]  /*0e50*/  IMAD.SHL.U32 R3, R12, 0x8, RZ ;  /* 0x000000080c037824 */ /* 0x000fe200078e00ff */
[----:B------:R-:W-:Y:S01]  /*0e60*/  STL [R1+0x38], R8 ;  /* 0x0000380801007387 */ /* 0x000fe20000100800 */
[C---:B------:R-:W-:Y:S02]  /*0e70*/  IMAD.IADD R195, R196.reuse, 0x1, R209 ;  /* 0x00000001c4c37824 */ /* 0x040fe400078e02d1 */
[----:B------:R-:W-:Y:S01]  /*0e80*/  IMAD.IADD R194, R196, 0x1, R208 ;  /* 0x00000001c4c27824 */ /* 0x000fe200078e02d0 */
[----:B------:R0:W-:Y:S01]  /*0e90*/  STL [R1+0x48], R3 ;  /* 0x0000480301007387 */ /* 0x0001e20000100800 */
[----:B------:R-:W-:Y:S01]  /*0ea0*/  IMAD.SHL.U32 R218, R2, 0x40, RZ ;  /* 0x0000004002da7824 */ /* 0x000fe200078e00ff */
[----:B------:R-:W-:Y:S01]  /*0eb0*/  SHF.R.U32.HI R2, RZ, 0x3, R213 ;  /* 0x00000003ff027819 */ /* 0x000fe200000116d5 */
[----:B------:R-:W-:Y:S01]  /*0ec0*/  IMAD.U32 R0, RZ, RZ, UR5 ;  /* 0x00000005ff007e24 */ /* 0x000fe2000f8e00ff */
[----:B------:R-:W-:Y:S01]  /*0ed0*/  SHF.R.S32.HI R2, RZ, 0x1f, R195 ;  /* 0x0000001fff027819 */ /* 0x000fe200000114c3 */
[----:B------:R-:W-:Y:S01]  /*0ee0*/  VIADD R33, R223, 0x10 ;  /* 0x00000010df217836 */ /* 0x000fe20000000000 */
[----:B------:R-:W-:Y:S01]  /*0ef0*/  LEA.HI R0, R9, R9, RZ, 0x1 ;  /* 0x0000000909007211 */ /* 0x000fe200078f08ff */
[C---:B------:R-:W-:Y:S01]  /*0f00*/  VIADD R32, R223.reuse, 0x18 ;  /* 0x00000018df207836 */ /* 0x040fe20000000000 */
[----:B------:R-:W-:Y:S01]  /*0f10*/  LEA.HI R2, R2, R195, RZ, 0x3 ;  /* 0x000000c302027211 */ /* 0x000fe200078f18ff */
[C---:B------:R-:W-:Y:S01]  /*0f20*/  VIADD R30, R223.reuse, 0x28 ;  /* 0x00000028df1e7836 */ /* 0x040fe20000000000 */
[----:B0-----:R-:W-:Y:S01]  /*0f30*/  SHF.R.S32.HI R3, RZ, 0x1f, R194 ;  /* 0x0000001fff037819 */ /* 0x001fe200000114c2 */
[----:B------:R-:W-:Y:S01]  /*0f40*/  VIADD R29, R223, 0x30 ;  /* 0x00000030df1d7836 */ /* 0x000fe20000000000 */
[----:B------:R-:W-:Y:S01]  /*0f50*/  LOP3.LUT R0, R0, 0x1ffffffe, RZ, 0xc0, !PT ;  /* 0x1ffffffe00007812 */ /* 0x000fe200078ec0ff */
[----:B------:R-:W-:Y:S01]  /*0f60*/  IMAD.SHL.U32 R16, R9, 0x8, RZ ;  /* 0x0000000809107824 */ /* 0x000fe200078e00ff */
[----:B------:R-:W-:Y:S01]  /*0f70*/  LEA.HI R3, R3, R194, RZ, 0x3 ;  /* 0x000000c203037211 */ /* 0x000fe200078f18ff */
[----:B------:R-:W-:Y:S01]  /*0f80*/  IMAD.SHL.U32 R215, R224, 0x40, RZ ;  /* 0x00000040e0d77824 */ /* 0x000fe200078e00ff */
[----:B------:R-:W-:Y:S01]  /*0f90*/  SHF.R.S32.HI R200, RZ, 0x3, R2 ;  /* 0x00000003ffc87819 */ /* 0x000fe20000011402 */
[C---:B------:R-:W-:Y:S01]  /*0fa0*/  VIADD R31, R223.reuse, 0x20 ;  /* 0x00000020df1f7836 */ /* 0x040fe20000000000 */
[----:B------:R-:W-:Y:S01]  /*0fb0*/  SHF.R.S32.HI R201, RZ, 0x3, R3 ;  /* 0x00000003ffc97819 */ /* 0x000fe20000011403 */
[C---:B------:R-:W-:Y:S01]  /*0fc0*/  VIADD R27, R223.reuse, 0x40 ;  /* 0x00000040df1b7836 */ /* 0x040fe20000000000 */
[----:B------:R-:W-:Y:S01]  /*0fd0*/  SHF.R.S32.HI R2, RZ, 0x1f, R34 ;  /* 0x0000001fff027819 */ /* 0x000fe20000011422 */
[----:B------:R-:W-:Y:S01]  /*0fe0*/  VIADD R26, R223, 0x48 ;  /* 0x00000048df1a7836 */ /* 0x000fe20000000000 */
[----:B------:R-:W-:Y:S01]  /*0ff0*/  SHF.R.S32.HI R2, RZ, 0x1f, R32 ;  /* 0x0000001fff027819 */ /* 0x000fe20000011420 */
[----:B------:R-:W-:Y:S01]  /*1000*/  IMAD.MOV.U32 R6, RZ, RZ, R14 ;  /* 0x000000ffff067224 */ /* 0x000fe200078e000e */
[----:B------:R-:W-:Y:S01]  /*1010*/  SHF.R.S32.HI R2, RZ, 0x1f, R29 ;  /* 0x0000001fff027819 */ /* 0x000fe2000001141d */
[----:B------:R-:W-:Y:S01]  /*1020*/  IMAD.MOV.U32 R7, RZ, RZ, R15 ;  /* 0x000000ffff077224 */ /* 0x000fe200078e000f */
[----:B------:R-:W-:Y:S01]  /*1030*/  LOP3.LUT R215, R215, 0x1c0, RZ, 0xc0, !PT ;  /* 0x000001c0d7d77812 */ /* 0x000fe200078ec0ff */
        /* <DEDUP_REMOVED lines=16> */
[----:B------:R-:W-:Y:S01]  /*1140*/  IMAD.IADD R0, R9, 0x1, -R0 ;  /* 0x0000000109007824 */ /* 0x000fe200078e0a00 */
        /* <DEDUP_REMOVED lines=20> */
[----:B------:R-:W-:Y:S01]  /*1290*/  LOP3.LUT R218, R218, 0xfffffe00, RZ, 0xc0, !PT ;  /* 0xfffffe00dada7812 */ /* 0x000fe200078ec0ff */
[C---:B------:R-:W-:Y:S01]  /*12a0*/  VIADD R211, R196.reuse, 0x10 ;  /* 0x00000010c4d37836 */ /* 0x040fe20000000000 */
[----:B------:R-:W-:Y:S01]  /*12b0*/  SHF.R.U32.HI R216, RZ, 0x3, R215 ;  /* 0x00000003ffd87819 */ /* 0x000fe200000116d7 */
[C---:B------:R-:W-:Y:S01]  /*12c0*/  VIADD R210, R196.reuse, 0x30 ;  /* 0x00000030c4d27836 */ /* 0x040fe20000000000 */
[----:B------:R-:W-:Y:S01]  /*12d0*/  SHF.R.S32.HI R10, RZ, 0x1f, R13 ;  /* 0x0000001fff0a7819 */ /* 0x000fe2000001140d */
[----:B------:R-:W-:Y:S01]  /*12e0*/  VIADD R212, R196, 0x50 ;  /* 0x00000050c4d47836 */ /* 0x000fe20000000000 */
[----:B------:R-:W-:Y:S01]  /*12f0*/  SHF.R.S32.HI R9, RZ, 0x1f, R9 ;  /* 0x0000001fff097819 */ /* 0x000fe20000011409 */
[----:B------:R-:W-:Y:S01]  /*1300*/  IMAD R225, R0, 0x8, R19 ;  /* 0x0000000800e17824 */ /* 0x000fe200078e0213 */
[----:B------:R-:W-:-:S02]  /*1310*/  SHF.R.S32.HI R3, RZ, 0x1f, R8 ;  /* 0x0000001fff037819 */ /* 0x000fc40000011408 */
[----:B------:R-:W-:-:S07]  /*1320*/  SHF.R.S32.HI R2, RZ, 0x1f, R4 ;  /* 0x0000001fff027819 */ /* 0x000fce0000011404 */
.L_x_6157:
[----:B01234-:R-:W0:Y:S01]  /*1330*/  LDC.64 R2, c[0x0][0xc88] ;  /* 0x00032200ff027b82 */ /* 0x01fe220000000a00 */
[----:B------:R-:W-:Y:S01]  /*1340*/  ULDC.64 UR10, c[0x0][0x208] ;  /* 0x00008200000a7ab9 */ /* 0x000fe20000000a00 */
        /* <DEDUP_REMOVED lines=13> */
[----:B------:R-:W-:-:S04]  /*1420*/  LOP3.LUT R4, R6, 0xff000000, RZ, 0xc0, !PT ;  /* 0xff00000006047812 */ /* 0x000fc800078ec0ff */
[----:B------:R-:W-:Y:S02]  /*1430*/  SHF.R.U32.HI R7, RZ, 0x8, R4 ;  /* 0x00000008ff077819 */ /* 0x000fe40000011604 */
[----:B------:R-:W-:Y:S02]  /*1440*/  LOP3.LUT R199, R6, 0xffff, RZ, 0xc0, !PT ;  /* 0x0000ffff06c77812 */ /* 0x000fe400078ec0ff */
[----:B--2---:R-:W-:Y:S01]  /*1450*/  SHF.R.S32.HI R0, RZ, 0x1f, R227 ;  /* 0x0000001fff007819 */ /* 0x004fe200000114e3 */
[C---:B------:R-:W-:Y:S01]  /*1460*/  IMAD.SHL.U32 R228, R227.reuse, 0x4, RZ ;  /* 0x00000004e3e47824 */ /* 0x040fe200078e00ff */
[C---:B------:R-:W-:Y:S01]  /*1470*/  @P2 LEA R8, P3, R227.reuse, UR4, 0x2 ;  /* 0x00000004e3082c11 */ /* 0x040fe2000f8610ff */
[----:B------:R-:W-:Y:S01]  /*1480*/  ULDC UR4, c[0x0][0x288] ;  /* 0x0000a20000047ab9 */ /* 0x000fe20000000800 */
[C-C-:B------:R-:W-:Y:S01]  /*1490*/  SHF.L.U64.HI R229, R227.reuse, 0x2, R0.reuse ;  /* 0x00000002e3e57819 */ /* 0x140fe20000010200 */
[----:B------:R-:W-:Y:S01]  /*14a0*/  IMAD.U32 R221, RZ, RZ, UR4 ;  /* 0x00000004ffdd7e24 */ /* 0x000fe2000f8e00ff */
[----:B------:R-:W-:Y:S01]  /*14b0*/  @P2 LEA.HI.X R9, R227, UR5, R0, 0x2, P3 ;  /* 0x00000005e3092c11 */ /* 0x000fe200098f1400 */
[----:B------:R-:W-:Y:S01]  /*14c0*/  ULDC.64 UR4, c[0x0][0x418] ;  /* 0x0001060000047ab9 */ /* 0x000fe20000000a00 */
[----:B------:R-:W-:Y:S01]  /*14d0*/  IADD3 R2, P4, R228, UR6, RZ ;  /* 0x00000006e4027c10 */ /* 0x000fe2000ff9e0ff */
[----:B------:R-:W-:Y:S01]  /*14e0*/  UISETP.NE.U32.AND UP0, UPT, UR4, URZ, UPT ;  /* 0x0000003f0400728c */ /* 0x000fe2000bf05070 */
[----:B------:R0:W-:Y:S02]  /*14f0*/  STL [R1+0x3c], R0 ;  /* 0x00003c0001007387 */ /* 0x0001e40000100800 */
[----:B------:R-:W-:-:S02]  /*1500*/  ULDC UR4, c[0x0][0x424] ;  /* 0x0001090000047ab9 */ /* 0x000fc40000000800 */
[----:B------:R1:W5:Y:S01]  /*1510*/  @P2 LDG.E R13, desc[UR10][R8.64] ;  /* 0x0000000a080d2981 */ /* 0x000362000c1e1900 */
[----:B------:R-:W-:Y:S01]  /*1520*/  @P1 IADD3 R10, P2, R228, UR8, RZ ;  /* 0x00000008e40a1c10 */ /* 0x000fe2000ff5e0ff */
[----:B------:R-:W-:Y:S01]  /*1530*/  UISETP.NE.AND.EX UP0, UPT, UR5, URZ, UPT, UP0 ;  /* 0x0000003f0500728c */ /* 0x000fe2000bf05300 */
[C---:B------:R-:W-:Y:S02]  /*1540*/  IADD3.X R3, R229.reuse, UR7, RZ, P4, !PT ;  /* 0x00000007e5037c10 */ /* 0x040fe4000a7fe4ff */
[----:B------:R-:W-:Y:S01]  /*1550*/  @P1 IADD3.X R11, R229, UR9, RZ, P2, !PT ;  /* 0x00000009e50b1c10 */ /* 0x000fe200097fe4ff */
[----:B------:R-:W-:Y:S01]  /*1560*/  ULDC.64 UR8, c[0x0][0xa20] ;  /* 0x0002880000087ab9 */ /* 0x000fe20000000a00 */
[----:B------:R-:W-:Y:S01]  /*1570*/  USEL UR4, UR4, 0x1, UP0 ;  /* 0x0000000104047887 */ /* 0x000fe20008000000 */
[----:B------:R-:W-:Y:S01]  /*1580*/  ISETP.NE.U32.AND P2, PT, RZ, UR8, PT ;  /* 0x00000008ff007c0c */ /* 0x000fe2000bf45070 */
[----:B------:R-:W-:Y:S01]  /*1590*/  ULDC UR5, c[0x0][0x2f0] ;  /* 0x0000bc0000057ab9 */ /* 0x000fe20000000800 */
[----:B0-----:R-:W-:Y:S01]  /*15a0*/  LOP3.LUT R0, R6, 0xff0000, RZ, 0xc0, !PT ;  /* 0x00ff000006007812 */ /* 0x001fe200078ec0ff */
[----:B------:R-:W-:Y:S01]  /*15b0*/  UIMAD UR4, UR4, UR5, URZ ;  /* 0x00000005040472a4 */ /* 0x000fe2000f8e023f */
[----:B------:R1:W5:Y:S01]  /*15c0*/  @P0 LDG.E R121, desc[UR10][R2.64] ;  /* 0x0000000a02790981 */ /* 0x000362000c1e1900 */
[----:B------:R-:W-:Y:S01]  /*15d0*/  ISETP.NE.AND.EX P2, PT, RZ, UR9, PT, P2 ;  /* 0x00000009ff007c0c */ /* 0x000fe2000bf45320 */
[----:B------:R-:W-:-:S02]  /*15e0*/  ULDC UR5, c[0x0][0x348] ;  /* 0x0000d20000057ab9 */ /* 0x000fc40000000800 */
[----:B------:R1:W5:Y:S01]  /*15f0*/  @P1 LDG.E R221, desc[UR10][R10.64] ;  /* 0x0000000a0add1981 */ /* 0x000362000c1e1900 */
[----:B------:R-:W-:Y:S01]  /*1600*/  LEA.HI R226, R0, R7, RZ, 0x10 ;  /* 0x0000000700e27211 */ /* 0x000fe200078f80ff */
[----:B------:R-:W-:Y:S08]  /*1610*/  @P1 BRA `(.L_x_5915) ;  /* 0x0000000000281947 */ /* 0x000ff00003800000 */
        /* <DEDUP_REMOVED lines=10> */
.L_x_5915:
        /* <DEDUP_REMOVED lines=8> */
.L_x_5916:
[----:B------:R-:W-:Y:S05]  /*1740*/  @!P0 BRA `(.L_x_5917) ;  /* 0x0000000000108947 */ /* 0x000fea0003800000 */
[----:B------:R-:W-:Y:S02]  /*1750*/  ULDC.64 UR4, c[0x0][0x208] ;  /* 0x0000820000047ab9 */ /* 0x000fe40000000a00 */
[----:B------:R-:W2:Y:S04]  /*1760*/  LDG.E R7, desc[UR4][R2.64] ;  /* 0x0000000402077981 */ /* 0x000ea8000c1e1900 */
[----:B------:R-:W2:Y:S02]  /*1770*/  LDG.E R26, desc[UR4][R2.64+0x4] ;  /* 0x00000404021a7981 */ /* 0x000ea4000c1e1900 */
[----:B--2---:R-:W-:-:S07]  /*1780*/  IMAD.IADD R26, R26, 0x1, -R7 ;  /* 0x000000011a1a7824 */ /* 0x004fce00078e0a07 */
.L_x_5917:
        /* <DEDUP_REMOVED lines=13> */
[----:B------:R-:W-:-:S04]  /*1860*/  @P1 IADD3 R6, P2, R228, UR4, RZ ;  /* 0x00000004e4061c10 */ /* 0x000fc8000ff5e0ff */
[----:B------:R-:W-:-:S05]  /*1870*/  @P1 IADD3.X R7, R229, UR5, RZ, P2, !PT ;  /* 0x00000005e5071c10 */ /* 0x000fca00097fe4ff */
[----:B------:R4:W5:Y:S01]  /*1880*/  @P1 LDG.E R133, desc[UR6][R6.64] ;  /* 0x0000000606851981 */ /* 0x000962000c1e1900 */
[----:B--2---:R-:W-:Y:S01]  /*1890*/  ISETP.NE.AND P1, PT, R4, 0x1, PT ;  /* 0x000000010400780c */ /* 0x004fe20003f25270 */
[----:B------:R-:W-:Y:S01]  /*18a0*/  IMAD.SHL.U32 R220, R5, 0x80, RZ ;  /* 0x0000008005dc7824 */ /* 0x000fe200078e00ff */
[----:B------:R-:W-:Y:S01]  /*18b0*/  LOP3.LUT R12, R226, 0xff, RZ, 0xc0, !PT ;  /* 0x000000ffe20c7812 */ /* 0x000fe200078ec0ff */
[----:B------:R-:W-:Y:S01]  /*18c0*/  IMAD.IADD R13, R26, 0x1, -R13 ;  /* 0x000000011a0d7824 */ /* 0x000fe200078e0a0d */
[----:B------:R-:W-:Y:S01]  /*18d0*/  BSSY B0, `(.L_x_5918) ;  /* 0x0000035000007945 */ /* 0x000fe20003800000 */
[----:B-1----:R-:W-:Y:S01]  /*18e0*/  VIADD R2, R220, 0x7f ;  /* 0x0000007fdc027836 */ /* 0x002fe20000000000 */
[----:B------:R-:W-:Y:S01]  /*18f0*/  SHF.R.U32.HI R226, RZ, 0x10, R226 ;  /* 0x00000010ffe27819 */ /* 0x000fe200000116e2 */
[----:B------:R1:W-:Y:S06]  /*1900*/  STL [R1+0x34], R12 ;  /* 0x0000340c01007387 */ /* 0x0003ec0000100800 */
[----:B------:R-:W2:Y:S08]  /*1910*/  @P1 LDC R11, c[0x0][0x44c] ;  /* 0x00011300ff0b1b82 */ /* 0x000eb00000000800 */
[----:B------:R-:W0:Y:S01]  /*1920*/  @P1 LDC R3, c[0x0][0x450] ;  /* 0x00011400ff031b82 */ /* 0x000e220000000800 */
[----:B---3--:R-:W-:-:S02]  /*1930*/  @P0 IMAD.IADD R24, R9, 0x1, -R0 ;  /* 0x0000000109180824 */ /* 0x008fc400078e0a00 */
[----:B--2---:R-:W-:-:S04]  /*1940*/  @P1 IMAD.HI.U32 R0, R2, R11, RZ ;  /* 0x0000000b02001227 */ /* 0x004fc800078e00ff */
[----:B------:R-:W-:Y:S01]  /*1950*/  IMAD.IADD R222, R13, 0x1, R24 ;  /* 0x000000010dde7824 */ /* 0x000fe200078e0218 */
[----:B0-----:R-:W-:-:S03]  /*1960*/  @P1 SHF.R.U32.HI R2, RZ, R3, R0 ;  /* 0x00000003ff021219 */ /* 0x001fc60000011600 */
[C---:B------:R-:W-:Y:S01]  /*1970*/  VIADD R0, R222.reuse, 0x5f ;  /* 0x0000005fde007836 */ /* 0x040fe20000000000 */
[----:B------:R-:W-:-:S03]  /*1980*/  IADD3 R134, R222, 0x60, -R221 ;  /* 0x00000060de867810 */ /* 0x000fc60007ffe8dd */
[----:B------:R-:W-:-:S04]  /*1990*/  IMAD.HI R0, R0, 0x2aaaaaab, RZ ;  /* 0x2aaaaaab00007827 */ /* 0x000fc800078e02ff */
[----:B------:R-:W-:Y:S01]  /*19a0*/  IMAD.IADD R2, R134, 0x1, R2 ;  /* 0x0000000186027824 */ /* 0x000fe200078e0202 */
[----:B------:R-:W-:-:S03]  /*19b0*/  SHF.R.U32.HI R135, RZ, 0x1f, R0 ;  /* 0x0000001fff877819 */ /* 0x000fc60000011600 */
[----:B------:R-:W-:Y:S01]  /*19c0*/  IMAD.HI R2, R2, 0x2aaaaaab, RZ ;  /* 0x2aaaaaab02027827 */ /* 0x000fe200078e02ff */
[----:B------:R-:W-:-:S03]  /*19d0*/  LEA.HI.SX32 R135, R0, R135, 0x1c ;  /* 0x0000008700877211 */ /* 0x000fc600078fe2ff */
[----:B------:R-:W-:Y:S01]  /*19e0*/  IMAD.MOV.U32 R0, RZ, RZ, RZ ;  /* 0x000000ffff007224 */ /* 0x000fe200078e00ff */
[----:B------:R-:W-:-:S04]  /*19f0*/  SHF.R.U32.HI R3, RZ, 0x1f, R2 ;  /* 0x0000001fff037819 */ /* 0x000fc80000011602 */
[----:B------:R-:W-:-:S04]  /*1a00*/  LEA.HI.SX32 R2, R2, R3, 0x1c ;  /* 0x0000000302027211 */ /* 0x000fc800078fe2ff */
[----:B----4-:R-:W-:-:S04]  /*1a10*/  VIMNMX R6, R135, R2, PT ;  /* 0x0000000287067248 */ /* 0x010fc80003fe0100 */
[----:B------:R-:W-:-:S13]  /*1a20*/  ISETP.GE.AND P0, PT, R6, 0x1, PT ;  /* 0x000000010600780c */ /* 0x000fda0003f06270 */
[----:B-1----:R-:W-:Y:S05]  /*1a30*/  @!P0 BRA `(.L_x_5919) ;  /* 0x0000000000788947 */ /* 0x002fea0003800000 */
        /* <DEDUP_REMOVED lines=30> */
.L_x_5919:
[----:B------:R-:W-:Y:S05]  /*1c20*/  BSYNC B0 ;  /* 0x0000000000007941 */ /* 0x000fea0003800000 */
.L_x_5918:
[----:B------:R-:W-:Y:S01]  /*1c30*/  IMAD R3, R12, R0, RZ ;  /* 0x000000000c037224 */ /* 0x000fe200078e02ff */
[----:B------:R-:W-:-:S04]  /*1c40*/  PLOP3.LUT P2, PT, PT, PT, PT, 0x80, 0x0 ;  /* 0x000000000000781c */ /* 0x000fc80003f4f070 */
        /* <DEDUP_REMOVED lines=35> */
.L_x_5922:
[----:B------:R-:W-:Y:S05]  /*1e80*/  BSYNC B6 ;  /* 0x0000000000067941 */ /* 0x000fea0003800000 */
.L_x_5921:
        /* <DEDUP_REMOVED lines=20> */
.L_x_5924:
[----:B------:R-:W-:Y:S05]  /*1fd0*/  BSYNC B6 ;  /* 0x0000000000067941 */ /* 0x000fea0003800000 */
.L_x_5923:
[----:B------:R-:W-:Y:S01]  /*1fe0*/  ULDC.64 UR4, c[0x0][0x9f8] ;  /* 0x00027e0000047ab9 */ /* 0x000fe20000000a00 */
[----:B------:R-:W-:Y:S01]  /*1ff0*/  IMAD.MOV.U32 R0, RZ, RZ, R227 ;  /* 0x000000ffff007224 */ /* 0x000fe200078e00e3 */
[----:B------:R-:W-:Y:S01]  /*2000*/  ISETP.NE.U32.AND P0, PT, RZ, UR4, PT ;  /* 0x00000004ff007c0c */ /* 0x000fe2000bf05070 */
[----:B------:R-:W-:Y:S01]  /*2010*/  ULDC.64 UR6, c[0x0][0x208] ;  /* 0x0000820000067ab9 */ /* 0x000fe20000000a00 */
[----:B------:R-:W0:Y:S01]  /*2020*/  S2R R8, SR_TID.X ;  /* 0x0000000000087919 */ /* 0x000e220000002100 */
[----:B------:R-:W1:Y:S01]  /*2030*/  LDC.64 R94, c[0x0][0x3f8] ;  /* 0x0000fe00ff5e7b82 */ /* 0x000e620000000a00 */
[----:B------:R-:W-:-:S07]  /*2040*/  ISETP.NE.AND.EX P0, PT, RZ, UR5, PT, P0 ;  /* 0x00000005ff007c0c */ /* 0x000fce000bf05300 */
[----:B------:R-:W2:Y:S06]  /*2050*/  LDC R15, c[0x0][0x3f4] ;  /* 0x0000fd00ff0f7b82 */ /* 0x000eac0000000800 */
[----:B------:R-:W-:Y:S01]  /*2060*/  @P0 IADD3 R4, P1, R228, UR4, RZ ;  /* 0x00000004e4040c10 */ /* 0x000fe2000ff3e0ff */
[----:B------:R-:W-:Y:S01]  /*2070*/  ULDC UR4, c[0x0][0x2f4] ;  /* 0x0000bd0000047ab9 */ /* 0x000fe20000000800 */
[----:B------:R-:W3:Y:S02]  /*2080*/  LDC.64 R88, c[0x0][0x408] ;  /* 0x00010200ff587b82 */ /* 0x000ee40000000a00 */
[----:B------:R-:W-:-:S05]  /*2090*/  @P0 IADD3.X R5, R229, UR5, RZ, P1, !PT ;  /* 0x00000005e5050c10 */ /* 0x000fca0008ffe4ff */
[----:B------:R4:W3:Y:S01]  /*20a0*/  @P0 LDG.E R0, desc[UR6][R4.64] ;  /* 0x0000000604000981 */ /* 0x0008e2000c1e1900 */
[----:B------:R-:W-:Y:S01]  /*20b0*/  ISETP.GE.AND P1, PT, R195, UR4, PT ;  /* 0x00000004c3007c0c */ /* 0x000fe2000bf26270 */
[----:B-1----:R-:W-:Y:S01]  /*20c0*/  IMAD.WIDE.U32 R96, R206, R94, R16 ;  /* 0x0000005ece607225 */ /* 0x002fe200078e0010 */
[----:B------:R-:W-:Y:S01]  /*20d0*/  ISETP.GE.AND P0, PT, R16, UR4, PT ;  /* 0x0000000410007c0c */ /* 0x000fe2000bf06270 */
[----:B------:R-:W1:Y:S01]  /*20e0*/  S2R R158, SR_TID.X ;  /* 0x00000000009e7919 */ /* 0x000e620000002100 */
[----:B------:R-:W-:Y:S01]  /*20f0*/  SEL R6, RZ, 0xffffffff, P1 ;  /* 0xffffffffff067807 */ /* 0x000fe20000800000 */
[----:B------:R-:W-:Y:S01]  /*2100*/  IMAD.SHL.U32 R102, R94, 0x40, RZ ;  /* 0x000000405e667824 */ /* 0x000fe200078e00ff */
[----:B------:R-:W-:Y:S01]  /*2110*/  SEL R3, RZ, 0x1, P0 ;  /* 0x00000001ff037807 */ /* 0x000fe20000000000 */
[----:B------:R-:W-:Y:S01]  /*2120*/  IMAD.IADD R121, R121, 0x1, R26 ;  /* 0x0000000179797824 */ /* 0x000fe200078e021a */
[----:B------:R-:W-:Y:S01]  /*2130*/  ISETP.GE.AND P0, PT, R194, UR4, PT ;  /* 0x00000004c2007c0c */ /* 0x000fe2000bf06270 */
[----:B------:R-:W-:Y:S01]  /*2140*/  IMAD.SHL.U32 R6, R6, 0x2, RZ ;  /* 0x0000000206067824 */ /* 0x000fe200078e00ff */
[----:B------:R-:W-:Y:S01]  /*2150*/  ISETP.GE.AND P1, PT, R192, UR4, PT ;  /* 0x00000004c0007c0c */ /* 0x000fe2000bf26270 */
[----:B--2---:R-:W-:Y:S01]  /*2160*/  IMAD.SHL.U32 R118, R15, 0x2, RZ ;  /* 0x000000020f767824 */ /* 0x004fe200078e00ff */
[----:B------:R-:W-:-:S02]  /*2170*/  SHF.R.S32.HI R7, RZ, 0x1f, R206 ;  /* 0x0000001fff077819 */ /* 0x000fc400000114ce */
[----:B------:R-:W-:Y:S01]  /*2180*/  LOP3.LUT R3, R6, 0x2, R3, 0xe2, !PT ;  /* 0x0000000206037812 */ /* 0x000fe200078ee203 */
[----:B0-----:R-:W-:Y:S01]  /*2190*/  VIADD R6, R8, 0xffffff80 ;  /* 0xffffff8008067836 */ /* 0x001fe20000000000 */
[----:B----4-:R-:W-:Y:S01]  /*21a0*/  SEL R4, RZ, 0x4, P0 ;  /* 0x00000004ff047807 */ /* 0x010fe20000000000 */
[----:B---3--:R-:W-:Y:S01]  /*21b0*/  IMAD.WIDE.U32 R90, R206, R88, R16 ;  /* 0x00000058ce5a7225 */ /* 0x008fe200078e0010 */
[----:B------:R-:W-:Y:S02]  /*21c0*/  SEL R5, RZ, 0x8, P1 ;  /* 0x00000008ff057807 */ /* 0x000fe40000800000 */
[----:B------:R-:W-:Y:S01]  /*21d0*/  ISETP.GE.AND P0, PT, R23, UR4, PT ;  /* 0x0000000417007c0c */ /* 0x000fe2000bf06270 */
[----:B------:R-:W-:Y:S01]  /*21e0*/  IMAD R123, R89, 0x60, RZ ;  /* 0x00000060597b7824 */ /* 0x000fe200078e02ff */
[----:B------:R-:W-:Y:S01]  /*21f0*/  SHF.R.S32.HI R197, RZ, 0x1f, R196 ;  /* 0x0000001fffc57819 */ /* 0x000fe200000114c4 */
[----:B------:R-:W-:Y:S01]  /*2200*/  IMAD.SHL.U32 R104, R88, 0x40, RZ ;  /* 0x0000004058687824 */ /* 0x000fe200078e00ff */
[----:B------:R-:W-:Y:S01]  /*2210*/  LOP3.LUT R3, R5, R3, R4, 0xfe, !PT ;  /* 0x0000000305037212 */ /* 0x000fe200078efe04 */
[-C--:B------:R-:W-:Y:S01]  /*2220*/  IMAD R4, R7, R94.reuse, RZ ;  /* 0x0000005e07047224 */ /* 0x080fe200078e02ff */
[----:B------:R-:W-:Y:S01]  /*2230*/  SEL R8, RZ, 0x10, P0 ;  /* 0x00000010ff087807 */ /* 0x000fe20000000000 */
[----:B------:R-:W-:Y:S01]  /*2240*/  IMAD.WIDE.U32 R98, R206, R94, R196 ;  /* 0x0000005ece627225 */ /* 0x000fe200078e00c4 */
[----:B------:R-:W-:-:S02]  /*2250*/  ISETP.GE.AND P0, PT, R16, R15, PT ;  /* 0x0000000f1000720c */ /* 0x000fc40003f06270 */
[----:B------:R-:W-:Y:S01]  /*2260*/  ISETP.GE.AND P1, PT, R195, R15, PT ;  /* 0x0000000fc300720c */ /* 0x000fe20003f26270 */
[C---:B------:R-:W-:Y:S01]  /*2270*/  IMAD R5, R206.reuse, R95, R4 ;  /* 0x0000005fce057224 */ /* 0x040fe200078e0204 */
[----:B------:R-:W-:Y:S01]  /*2280*/  LOP3.LUT R8, R3, R8, RZ, 0xfc, !PT ;  /* 0x0000000803087212 */ /* 0x000fe200078efcff */
[-C--:B------:R-:W-:Y:S01]  /*2290*/  IMAD R7, R7, R88.reuse, RZ ;  /* 0x0000005807077224 */ /* 0x080fe200078e02ff */
[----:B------:R-:W-:Y:S01]  /*22a0*/  SHF.R.S32.HI R9, RZ, 0x1f, R6 ;  /* 0x0000001fff097819 */ /* 0x000fe20000011406 */
[----:B------:R-:W-:Y:S01]  /*22b0*/  IMAD.IADD R99, R99, 0x1, R5 ;  /* 0x0000000163637824 */ /* 0x000fe200078e0205 */
[----:B------:R-:W-:Y:S01]  /*22c0*/  SEL R3, R15, RZ, P0 ;  /* 0x000000ff0f037207 */ /* 0x000fe20000000000 */
[----:B------:R-:W-:Y:S01]  /*22d0*/  IMAD.IADD R97, R5, 0x1, R97 ;  /* 0x0000000105617824 */ /* 0x000fe200078e0261 */
[----:B------:R-:W-:Y:S01]  /*22e0*/  SEL R4, R15, RZ, P1 ;  /* 0x000000ff0f047207 */ /* 0x000fe20000800000 */
[----:B------:R-:W-:Y:S01]  /*22f0*/  IMAD.WIDE.U32 R92, R206, R88, R196 ;  /* 0x00000058ce5c7225 */ /* 0x000fe200078e00c4 */
[----:B------:R-:W-:-:S02]  /*2300*/  LEA.HI R9, R9, R6, RZ, 0x2 ;  /* 0x0000000609097211 */ /* 0x000fc400078f10ff */
[----:B------:R-:W-:Y:S01]  /*2310*/  ISETP.GE.AND P2, PT, R194, R15, PT ;  /* 0x0000000fc200720c */ /* 0x000fe20003f46270 */
[----:B------:R-:W-:Y:S01]  /*2320*/  IMAD R5, R206, R89, R7 ;  /* 0x00000059ce057224 */ /* 0x000fe200078e0207 */
[----:B------:R-:W-:Y:S01]  /*2330*/  LOP3.LUT R9, R9, 0xfffffffc, RZ, 0xc0, !PT ;  /* 0xfffffffc09097812 */ /* 0x000fe200078ec0ff */
[----:B------:R-:W-:Y:S01]  /*2340*/  IMAD.IADD R3, R16, 0x1, R3 ;  /* 0x0000000110037824 */ /* 0x000fe200078e0203 */
[----:B------:R-:W-:Y:S01]  /*2350*/  SEL R7, R15, RZ, P2 ;  /* 0x000000ff0f077207 */ /* 0x000fe20001000000 */
[----:B------:R-:W-:Y:S01]  /*2360*/  IMAD.IADD R93, R93, 0x1, R5 ;  /* 0x000000015d5d7824 */ /* 0x000fe200078e0205 */
[----:B------:R-:W-:Y:S01]  /*2370*/  SHF.R.U32.HI R20, RZ, 0x3, R213 ;  /* 0x00000003ff147819 */ /* 0x000fe200000116d5 */
[----:B------:R-:W-:Y:S01]  /*2380*/  IMAD.IADD R91, R5, 0x1, R91 ;  /* 0x00000001055b7824 */ /* 0x000fe200078e025b */
[----:B-----5:R-:W-:Y:S01]  /*2390*/  SHF.R.S32.HI R13, RZ, 0x1f, R133 ;  /* 0x0000001fff0d7819 */ /* 0x020fe20000011485 */
[----:B------:R-:W-:Y:S01]  /*23a0*/  IMAD.IADD R5, R195, 0x1, R4 ;  /* 0x00000001c3057824 */ /* 0x000fe200078e0204 */
[----:B------:R-:W-:Y:S01]  /*23b0*/  SHF.R.S32.HI R4, RZ, 0x1f, R3 ;  /* 0x0000001fff047819 */ /* 0x000fe20000011403 */
[----:B------:R-:W-:Y:S01]  /*23c0*/  IMAD.IADD R21, R6, 0x1, -R9 ;  /* 0x0000000106157824 */ /* 0x000fe200078e0a09 */
[----:B------:R-:W-:Y:S01]  /*23d0*/  LOP3.LUT R19, R19, 0xfffffffe, RZ, 0xc0, !PT ;  /* 0xfffffffe13137812 */ /* 0x000fe200078ec0ff */
[----:B------:R-:W-:Y:S01]  /*23e0*/  IMAD.IADD R11, R194, 0x1, R7 ;  /* 0x00000001c20b7824 */ /* 0x000fe200078e0207 */
[----:B------:R-:W-:Y:S01]  /*23f0*/  SHF.R.S32.HI R10, RZ, 0x1f, R5 ;  /* 0x0000001fff0a7819 */ /* 0x000fe20000011405 */
[----:B------:R-:W-:Y:S01]  /*2400*/  IMAD.WIDE.U32 R98, R133, R94, R98 ;  /* 0x0000005e85627225 */ /* 0x000fe200078e0062 */
[----:B------:R-:W-:-:S02]  /*2410*/  LEA.HI R6, R4, R3, RZ, 0x3 ;  /* 0x0000000304067211 */ /* 0x000fc400078f18ff */
[----:B------:R-:W-:Y:S01]  /*2420*/  LEA.HI R3, R4, R3, RZ, 0x6 ;  /* 0x0000000304037211 */ /* 0x000fe200078f30ff */
[C---:B------:R-:W-:Y:S01]  /*2430*/  IMAD.WIDE.U32 R96, R133.reuse, R94, R96 ;  /* 0x0000005e85607225 */ /* 0x040fe200078e0060 */
[CC--:B------:R-:W-:Y:S02]  /*2440*/  LEA.HI R7, R10.reuse, R5.reuse, RZ, 0x6 ;  /* 0x000000050a077211 */ /* 0x0c0fe400078f30ff */
[----:B------:R-:W-:Y:S01]  /*2450*/  LEA.HI R10, R10, R5, RZ, 0x3 ;  /* 0x000000050a0a7211 */ /* 0x000fe200078f18ff */
[CC--:B------:R-:W-:Y:S01]  /*2460*/  IMAD.WIDE.U32 R92, R133.reuse, R88.reuse, R92 ;  /* 0x00000058855c7225 */ /* 0x0c0fe200078e005c */
[----:B------:R-:W-:Y:S02]  /*2470*/  SHF.R.S32.HI R4, RZ, 0x6, R3 ;  /* 0x00000006ff047819 */ /* 0x000fe40000011403 */
[----:B------:R-:W-:Y:S01]  /*2480*/  SHF.R.S32.HI R7, RZ, 0x6, R7 ;  /* 0x00000006ff077819 */ /* 0x000fe20000011407 */
[----:B------:R-:W-:Y:S01]  /*2490*/  IMAD.WIDE.U32 R90, R133, R88, R90 ;  /* 0x00000058855a7225 */ /* 0x000fe200078e005a */
[----:B------:R-:W-:-:S02]  /*24a0*/  LOP3.LUT R5, R215, 0x38, R10, 0xf8, !PT ;  /* 0x00000038d7057812 */ /* 0x000fc400078ef80a */
[--C-:B------:R-:W-:Y:S01]  /*24b0*/  LOP3.LUT R9, R213, 0x38, R6.reuse, 0xf8, !PT ;  /* 0x00000038d5097812 */ /* 0x100fe200078ef806 */
[C---:B------:R-:W-:Y:S01]  /*24c0*/  IMAD R130, R4.reuse, 0x1800, R217 ;  /* 0x0000180004827824 */ /* 0x040fe200078e02d9 */
[----:B------:R-:W-:Y:S01]  /*24d0*/  LOP3.LUT R3, R215, 0x38, R6, 0xf8, !PT ;  /* 0x00000038d7037812 */ /* 0x000fe200078ef806 */
[--C-:B------:R-:W-:Y:S01]  /*24e0*/  IMAD R128, R4, 0x1800, R218.reuse ;  /* 0x0000180004807824 */ /* 0x100fe200078e02da */
[----:B------:R-:W-:Y:S01]  /*24f0*/  SHF.R.S32.HI R12, RZ, 0x1f, R11 ;  /* 0x0000001fff0c7819 */ /* 0x000fe2000001140b */
[----:B------:R-:W-:Y:S01]  /*2500*/  IMAD R129, R7, 0x1800, R217 ;  /* 0x0000180007817824 */ /* 0x000fe200078e02d9 */
[----:B------:R-:W-:Y:S01]  /*2510*/  LOP3.LUT R4, R5, R216, RZ, 0x3c, !PT ;  /* 0x000000d805047212 */ /* 0x000fe200078e3cff */
[----:B------:R-:W-:Y:S01]  /*2520*/  IMAD R126, R7, 0x1800, R218 ;  /* 0x00001800077e7824 */ /* 0x000fe200078e02da */
[----:B------:R-:W-:Y:S01]  /*2530*/  LOP3.LUT R9, R9, R20, RZ, 0x3c, !PT ;  /* 0x0000001409097212 */ /* 0x000fe200078e3cff */
[----:B------:R-:W-:Y:S01]  /*2540*/  IMAD R108, R21, 0x40, R206 ;  /* 0x00000040156c7824 */ /* 0x000fe200078e02ce */
[----:B------:R-:W-:Y:S01]  /*2550*/  LOP3.LUT R3, R3, R216, RZ, 0x3c, !PT ;  /* 0x000000d803037212 */ /* 0x000fe200078e3cff */
[----:B------:R-:W-:Y:S01]  /*2560*/  IMAD.IADD R129, R129, 0x1, R4 ;  /* 0x0000000181817824 */ /* 0x000fe200078e0204 */
[-C--:B------:R-:W-:Y:S01]  /*2570*/  LEA.HI R14, R12, R11.reuse, RZ, 0x3 ;  /* 0x0000000b0c0e7211 */ /* 0x080fe200078f18ff */
[----:B------:R-:W-:Y:S01]  /*2580*/  IMAD.IADD R128, R128, 0x1, R9 ;  /* 0x0000000180807824 */ /* 0x000fe200078e0209 */
[----:B------:R-:W-:Y:S01]  /*2590*/  LEA.HI R11, R12, R11, RZ, 0x6 ;  /* 0x0000000b0c0b7211 */ /* 0x000fe200078f30ff */
[----:B------:R-:W-:Y:S01]  /*25a0*/  IMAD.IADD R130, R130, 0x1, R3 ;  /* 0x0000000182827824 */ /* 0x000fe200078e0203 */
[----:B------:R-:W-:-:S02]  /*25b0*/  LOP3.LUT R4, R213, 0x38, R10, 0xf8, !PT ;  /* 0x00000038d5047812 */ /* 0x000fc400078ef80a */
[--C-:B------:R-:W-:Y:S02]  /*25c0*/  LOP3.LUT R9, R213, 0x38, R14.reuse, 0xf8, !PT ;  /* 0x00000038d5097812 */ /* 0x100fe400078ef80e */
[----:B------:R-:W-:Y:S02]  /*25d0*/  SHF.R.S32.HI R11, RZ, 0x6, R11 ;  /* 0x00000006ff0b7819 */ /* 0x000fe4000001140b */
[----:B------:R-:W-:Y:S02]  /*25e0*/  LOP3.LUT R3, R215, 0x38, R14, 0xf8, !PT ;  /* 0x00000038d7037812 */ /* 0x000fe400078ef80e */
[-C--:B------:R-:W-:Y:S01]  /*25f0*/  LOP3.LUT R5, R4, R20.reuse, RZ, 0x3c, !PT ;  /* 0x0000001404057212 */ /* 0x080fe200078e3cff */
[----:B------:R-:W-:Y:S01]  /*2600*/  IMAD R127, R11, 0x1800, R217 ;  /* 0x000018000b7f7824 */ /* 0x000fe200078e02d9 */
[----:B------:R-:W-:Y:S01]  /*2610*/  LOP3.LUT R12, R9, R20, RZ, 0x3c, !PT ;  /* 0x00000014090c7212 */ /* 0x000fe200078e3cff */
[----:B------:R-:W-:Y:S01]  /*2620*/  IMAD R20, R13, R94, RZ ;  /* 0x0000005e0d147224 */ /* 0x000fe200078e02ff */
[----:B------:R-:W-:Y:S01]  /*2630*/  LOP3.LUT R4, R3, R216, RZ, 0x3c, !PT ;  /* 0x000000d803047212 */ /* 0x000fe200078e3cff */
[----:B------:R-:W-:Y:S01]  /*2640*/  IMAD.IADD R126, R126, 0x1, R5 ;  /* 0x000000017e7e7824 */ /* 0x000fe200078e0205 */
[----:B------:R-:W-:Y:S01]  /*2650*/  @P2 LOP3.LUT R19, R19, 0x1, RZ, 0xfc, !PT ;  /* 0x0000000113132812 */ /* 0x000fe200078efcff */
[----:B------:R-:W-:Y:S01]  /*2660*/  IMAD R5, R95, 0x60, RZ ;  /* 0x000000605f057824 */ /* 0x000fe200078e02ff */
[----:B------:R-:W-:Y:S01]  /*2670*/  LOP3.LUT P3, RZ, R224, 0x4, RZ, 0xc0, !PT ;  /* 0x00000004e0ff7812 */ /* 0x000fe2000786c0ff */
[----:B------:R-:W-:Y:S01]  /*2680*/  IMAD R7, R133, R95, R20 ;  /* 0x0000005f85077224 */ /* 0x000fe200078e0214 */
[----:B------:R-:W-:Y:S01]  /*2690*/  ISETP.GE.AND P2, PT, R193, UR4, PT ;  /* 0x00000004c1007c0c */ /* 0x000fe2000bf46270 */
[----:B------:R-:W-:Y:S01]  /*26a0*/  IMAD.IADD R127, R127, 0x1, R4 ;  /* 0x000000017f7f7824 */ /* 0x000fe200078e0204 */
[C---:B------:R-:W-:Y:S01]  /*26b0*/  SHF.L.U64.HI R101, R94.reuse, 0x6, R95 ;  /* 0x000000065e657819 */ /* 0x040fe2000001025f */
[----:B------:R-:W-:Y:S01]  /*26c0*/  IMAD.WIDE.U32 R94, R94, 0x60, RZ ;  /* 0x000000605e5e7825 */ /* 0x000fe200078e00ff */
[----:B------:R-:W-:-:S02]  /*26d0*/  LOP3.LUT R3, R215, 0x18, R16, 0xf8, !PT ;  /* 0x00000018d7037812 */ /* 0x000fc400078ef810 */
[----:B------:R-:W-:Y:S01]  /*26e0*/  SEL R9, RZ, 0x20, P2 ;  /* 0x00000020ff097807 */ /* 0x000fe20001000000 */
[----:B------:R-:W-:Y:S01]  /*26f0*/  IMAD R4, R13, R88, RZ ;  /* 0x000000580d047224 */ /* 0x000fe200078e02ff */
[----:B------:R-:W-:Y:S01]  /*2700*/  LOP3.LUT R124, R3, R216, RZ, 0x3c, !PT ;  /* 0x000000d8037c7212 */ /* 0x000fe200078e3cff */
[----:B------:R-:W-:Y:S01]  /*2710*/  IMAD R125, R11, 0x1800, R218 ;  /* 0x000018000b7d7824 */ /* 0x000fe200078e02da */
[----:B------:R-:W-:Y:S01]  /*2720*/  SHF.L.U64.HI R103, R88, 0x6, R89 ;  /* 0x0000000658677819 */ /* 0x000fe20000010259 */
[----:B------:R-:W-:Y:S01]  /*2730*/  IMAD.IADD R122, R95, 0x1, R5 ;  /* 0x000000015f7a7824 */ /* 0x000fe200078e0205 */
[----:B------:R-:W-:Y:S01]  /*2740*/  SHF.R.S32.HI R111, RZ, 0x3, R6 ;  /* 0x00000003ff6f7819 */ /* 0x000fe20000011406 */
[----:B------:R-:W-:Y:S01]  /*2750*/  IMAD R11, R133, R89, R4 ;  /* 0x00000059850b7224 */ /* 0x000fe200078e0204 */
[----:B------:R-:W-:Y:S01]  /*2760*/  LOP3.LUT R5, R6, 0xfffffff8, RZ, 0xc0, !PT ;  /* 0xfffffff806057812 */ /* 0x000fe200078ec0ff */
[----:B------:R-:W-:Y:S01]  /*2770*/  IMAD.IADD R100, R99, 0x1, R7 ;  /* 0x0000000163647824 */ /* 0x000fe200078e0207 */
[----:B------:R-:W-:Y:S01]  /*2780*/  LOP3.LUT R25, R8, R9, RZ, 0xfc, !PT ;  /* 0x0000000908197212 */ /* 0x000fe200078efcff */
[----:B------:R-:W-:Y:S01]  /*2790*/  IMAD.IADD R3, R7, 0x1, R97 ;  /* 0x0000000107037824 */ /* 0x000fe200078e0261 */
[----:B------:R-:W-:Y:S01]  /*27a0*/  LOP3.LUT R19, R19, 0xfffffffb, RZ, 0xc0, !PT ;  /* 0xfffffffb13137812 */ /* 0x000fe200078ec0ff */
[----:B------:R-:W-:Y:S01]  /*27b0*/  IMAD.WIDE.U32 R88, R88, 0x60, RZ ;  /* 0x0000006058587825 */ /* 0x000fe200078e00ff */
[----:B------:R-:W-:-:S02]  /*27c0*/  LOP3.LUT R6, R10, 0xfffffff8, RZ, 0xc0, !PT ;  /* 0xfffffff80a067812 */ /* 0x000fc400078ec0ff */
[----:B------:R-:W-:Y:S01]  /*27d0*/  LOP3.LUT R7, R14, 0xfffffff8, RZ, 0xc0, !PT ;  /* 0xfffffff80e077812 */ /* 0x000fe200078ec0ff */
[----:B------:R-:W-:Y:S01]  /*27e0*/  IMAD.IADD R125, R125, 0x1, R12 ;  /* 0x000000017d7d7824 */ /* 0x000fe200078e020c */
[----:B------:R-:W-:Y:S01]  /*27f0*/  SHF.R.S32.HI R110, RZ, 0x3, R10 ;  /* 0x00000003ff6e7819 */ /* 0x000fe2000001140a */
[----:B------:R-:W-:Y:S01]  /*2800*/  IMAD.IADD R124, R217, 0x1, R124 ;  /* 0x00000001d97c7824 */ /* 0x000fe200078e027c */
[----:B------:R-:W-:Y:S01]  /*2810*/  LOP3.LUT R9, R25, 0x2, RZ, 0xc0, !PT ;  /* 0x0000000219097812 */ /* 0x000fe200078ec0ff */
[----:B------:R-:W-:Y:S01]  /*2820*/  IMAD.IADD R123, R89, 0x1, R123 ;  /* 0x00000001597b7824 */ /* 0x000fe200078e027b */
[----:B------:R-:W-:Y:S01]  /*2830*/  LOP3.LUT R10, R25, 0x4, RZ, 0xc0, !PT ;  /* 0x00000004190a7812 */ /* 0x000fe200078ec0ff */
[----:B------:R-:W-:Y:S01]  /*2840*/  IMAD.IADD R87, R93, 0x1, R11 ;  /* 0x000000015d577824 */ /* 0x000fe200078e020b */
[----:B------:R-:W-:Y:S01]  /*2850*/  LOP3.LUT R20, R25, 0x8, RZ, 0xc0, !PT ;  /* 0x0000000819147812 */ /* 0x000fe200078ec0ff */
[----:B------:R-:W-:Y:S01]  /*2860*/  IMAD.IADD R4, R11, 0x1, R91 ;  /* 0x000000010b047824 */ /* 0x000fe200078e025b */
[----:B------:R-:W-:-:S02]  /*2870*/  LOP3.LUT R21, R25, 0x10, RZ, 0xc0, !PT ;  /* 0x0000001019157812 */ /* 0x000fc400078ec0ff */
[----:B------:R-:W-:Y:S02]  /*2880*/  @P3 LOP3.LUT R19, R19, 0x4, RZ, 0xfc, !PT ;  /* 0x0000000413133812 */ /* 0x000fe400078efcff */
[----:B-1----:R-:W-:Y:S02]  /*2890*/  LEA.HI R158, R158, 0x8, RZ, 0x19 ;  /* 0x000000089e9e7811 */ /* 0x002fe400078fc8ff */
[----:B------:R-:W-:Y:S02]  /*28a0*/  SHF.R.S32.HI R109, RZ, 0x3, R14 ;  /* 0x00000003ff6d7819 */ /* 0x000fe4000001140e */
[----:B------:R-:W-:Y:S02]  /*28b0*/  LOP3.LUT R8, R8, 0x1, RZ, 0xc0, !PT ;  /* 0x0000000108087812 */ /* 0x000fe400078ec0ff */
[----:B------:R-:W-:Y:S02]  /*28c0*/  SHF.R.S32.HI R107, RZ, 0x1f, R5 ;  /* 0x0000001fff6b7819 */ /* 0x000fe40000011405 */
[----:B------:R-:W-:-:S02]  /*28d0*/  SHF.R.S32.HI R106, RZ, 0x1f, R6 ;  /* 0x0000001fff6a7819 */ /* 0x000fc40000011406 */
[----:B------:R-:W-:Y:S02]  /*28e0*/  SHF.R.S32.HI R105, RZ, 0x1f, R7 ;  /* 0x0000001fff697819 */ /* 0x000fe40000011407 */
[----:B------:R-:W-:Y:S02]  /*28f0*/  LOP3.LUT R25, R25, 0x20, RZ, 0xc0, !PT ;  /* 0x0000002019197812 */ /* 0x000fe400078ec0ff */
[----:B------:R-:W-:-:S07]  /*2900*/  SHF.R.S32.HI R120, RZ, 0x1f, R0 ;  /* 0x0000001fff787819 */ /* 0x000fce0000011400 */
.L_x_6030:
[----:B------:R-:W0:Y:S01]  /*2910*/  LDC R28, c[0x0][0x430] ;  /* 0x00010c00ff1c7b82 */ /* 0x000e220000000800 */
[----:B------:R-:W-:Y:S01]  /*2920*/  VIADD R2, R2, 0xffffffff ;  /* 0xffffffff02027836 */ /* 0x000fe20000000000 */
[----:B------:R-:W-:-:S03]  /*2930*/  ULDC.64 UR4, c[0x0][0x208] ;  /* 0x0000820000047ab9 */ /* 0x000fc60000000a00 */
[----:B------:R-:W-:-:S03]  /*2940*/  IMAD R11, R2, 0x60, R108 ;  /* 0x00000060020b7824 */ /* 0x000fc600078e026c */
[----:B-1----:R-:W1:Y:S01]  /*2950*/  LDC R117, c[0x0][0x3f4] ;  /* 0x0000fd00ff757b82 */ /* 0x002e620000000800 */
[----:B--2---:R-:W-:Y:S01]  /*2960*/  IMAD.IADD R31, R121, 0x1, R11 ;  /* 0x00000001791f7824 */ /* 0x004fe200078e020b */
[----:B------:R-:W-:-:S03]  /*2970*/  ISETP.GE.AND P2, PT, R11, R24, PT ;  /* 0x000000180b00720c */ /* 0x000fc60003f46270 */
[----:B------:R-:W-:Y:S01]  /*2980*/  IMAD.MOV.U32 R11, RZ, RZ, R31 ;  /* 0x000000ffff0b7224 */ /* 0x000fe200078e001f */
[----:B------:R-:W-:Y:S02]  /*2990*/  ISETP.GT.OR P2, PT, R108, 0x5f, P2 ;  /* 0x0000005f6c00780c */ /* 0x000fe40001744670 */
[----:B0-----:R-:W-:-:S11]  /*29a0*/  ISETP.NE.AND P3, PT, R28, 0x1, PT ;  /* 0x000000011c00780c */ /* 0x001fd60003f65270 */
[----:B------:R-:W0:Y:S08]  /*29b0*/  @!P2 LDC.64 R14, c[0x0][0x428] ;  /* 0x00010a00ff0eab82 */ /* 0x000e300000000a00 */
[----:B------:R-:W2:Y:S08]  /*29c0*/  @!P2 LDC.64 R12, c[0x0][0x418] ;  /* 0x00010600ff0cab82 */ /* 0x000eb00000000a00 */
[----:B------:R-:W3:Y:S08]  /*29d0*/  @P3 LDC R26, c[0x0][0x434] ;  /* 0x00010d00ff1a3b82 */ /* 0x000ef00000000800 */
[----:B------:R-:W4:Y:S01]  /*29e0*/  @P3 LDC R27, c[0x0][0x438] ;  /* 0x00010e00ff1b3b82 */ /* 0x000f220000000800 */
[----:B---3--:R-:W-:-:S05]  /*29f0*/  @P3 IMAD.HI.U32 R26, R31, R26, RZ ;  /* 0x0000001a1f1a3227 */ /* 0x008fca00078e00ff */
[----:B----4-:R-:W-:Y:S01]  /*2a00*/  @P3 SHF.R.U32.HI R11, RZ, R27, R26 ;  /* 0x0000001bff0b3219 */ /* 0x010fe2000001161a */
[----:B0-----:R-:W-:-:S03]  /*2a10*/  @!P2 IMAD R26, R120, R14, RZ ;  /* 0x0000000e781aa224 */ /* 0x001fc600078e02ff */
[--C-:B------:R-:W-:Y:S01]  /*2a20*/  @!P2 SHF.R.S32.HI R27, RZ, 0x1f, R11.reuse ;  /* 0x0000001fff1ba819 */ /* 0x100fe2000001140b */
[----:B------:R-:W-:Y:S02]  /*2a30*/  @!P2 IMAD R29, R0, R15, R26 ;  /* 0x0000000f001da224 */ /* 0x000fe400078e021a */
[----:B------:R-:W-:-:S04]  /*2a40*/  @!P2 IMAD.MOV.U32 R26, RZ, RZ, R11 ;  /* 0x000000ffff1aa224 */ /* 0x000fc800078e000b */
[----:B------:R-:W-:-:S04]  /*2a50*/  @!P2 IMAD.WIDE.U32 R14, R0, R14, R26 ;  /* 0x0000000e000ea225 */ /* 0x000fc800078e001a */
[----:B------:R-:W-:Y:S01]  /*2a60*/  @!P2 IMAD.IADD R15, R15, 0x1, R29 ;  /* 0x000000010f0fa824 */ /* 0x000fe200078e021d */
[----:B--2---:R-:W-:Y:S01]  /*2a70*/  @!P2 LEA R12, P3, R14, R12, 0x2 ;  /* 0x0000000c0e0ca211 */ /* 0x004fe200078610ff */
[----:B------:R-:W-:-:S03]  /*2a80*/  IMAD.MOV.U32 R26, RZ, RZ, RZ ;  /* 0x000000ffff1a7224 */ /* 0x000fc600078e00ff */
[----:B------:R-:W-:-:S05]  /*2a90*/  @!P2 LEA.HI.X R13, R14, R13, R15, 0x2, P3 ;  /* 0x0000000d0e0da211 */ /* 0x000fca00018f140f */
[----:B------:R0:W5:Y:S01]  /*2aa0*/  @!P2 LDG.E R26, desc[UR4][R12.64] ;  /* 0x000000040c1aa981 */ /* 0x000162000c1e1900 */
[----:B------:R-:W-:Y:S01]  /*2ab0*/  ISETP.GT.AND P2, PT, R2, R119, PT ;  /* 0x000000770200720c */ /* 0x000fe20003f44270 */
[----:B------:R-:W-:Y:S01]  /*2ac0*/  IMAD R15, R22, 0x4800, R124 ;  /* 0x00004800160f7824 */ /* 0x000fe200078e027c */
[----:B------:R-:W-:Y:S01]  /*2ad0*/  LOP3.LUT R19, R19, 0xfffffffd, RZ, 0xc0, !PT ;  /* 0xfffffffd13137812 */ /* 0x000fe200078ec0ff */
[----:B------:R-:W-:Y:S01]  /*2ae0*/  IMAD.MOV R27, RZ, RZ, -R11 ;  /* 0x000000ffff1b7224 */ /* 0x000fe200078e0a0b */
[----:B------:R-:W-:Y:S01]  /*2af0*/  LOP3.LUT P4, RZ, R224, 0x4, RZ, 0xc0, !PT ;  /* 0x00000004e0ff7812 */ /* 0x000fe2000788c0ff */
[----:B------:R-:W-:Y:S01]  /*2b00*/  VIADD R81, R15, 0x20 ;  /* 0x000000200f517836 */ /* 0x000fe20000000000 */
[----:B------:R-:W-:Y:S05]  /*2b10*/  YIELD ;  /* 0x0000000000007946 */ /* 0x000fea0003800000 */
[----:B------:R-:W-:Y:S01]  /*2b20*/  BSSY B0, `(.L_x_5925) ;  /* 0x0000811000007945 */ /* 0x000fe20003800000 */
[----:B------:R-:W-:Y:S01]  /*2b30*/  IMAD R27, R28, R27, R31 ;  /* 0x0000001b1c1b7224 */ /* 0x000fe200078e021f */
[----:B------:R-:W-:Y:S01]  /*2b40*/  @P2 LOP3.LUT R19, R19, 0x2, RZ, 0xfc, !PT ;  /* 0x0000000213132812 */ /* 0x000fe200078efcff */
[----:B------:R-:W-:Y:S01]  /*2b50*/  IMAD R80, R15, 0x2, R112 ;  /* 0x000000020f507824 */ /* 0x000fe200078e0270 */
[----:B-1----:R-:W-:-:S02]  /*2b60*/  ISETP.GE.AND P2, PT, R117, 0x1, PT ;  /* 0x000000017500780c */ /* 0x002fc40003f46270 */
[----:B------:R-:W-:-:S04]  /*2b70*/  @P4 VIADD R81, R15, 0xffffffe0 ;  /* 0xffffffe00f514836 */ /* 0x000fc80000000000 */
[----:B------:R-:W-:-:S07]  /*2b80*/  IMAD R81, R81, 0x2, R112 ;  /* 0x0000000251517824 */ /* 0x000fce00078e0270 */
[----:B0-----:R-:W-:Y:S05]  /*2b90*/  @!P2 BRA `(.L_x_5926) ;  /* 0x00000078004ca947 */ /* 0x001fea0003800000 */
[----:B------:R-:W-:Y:S01]  /*2ba0*/  SHF.R.S32.HI R82, RZ, 0x1f, R27 ;  /* 0x0000001fff527819 */ /* 0x000fe2000001141b */
[----:B------:R-:W-:Y:S01]  /*2bb0*/  ULDC.64 UR4, c[0x0][0x300] ;  /* 0x0000c00000047ab9 */ /* 0x000fe20000000a00 */
[----:B-----5:R-:W-:Y:S01]  /*2bc0*/  SHF.R.S32.HI R83, RZ, 0x1f, R26 ;  /* 0x0000001fff537819 */ /* 0x020fe2000001141a */
[C---:B------:R-:W-:Y:S01]  /*2bd0*/  IMAD.WIDE.U32 R12, R27.reuse, UR4, RZ ;  /* 0x000000041b0c7c25 */ /* 0x040fe2000f8e00ff */
        /* <DEDUP_REMOVED lines=17> */
[----:B------:R-:W-:Y:S01]  /*2cf0*/  IMAD R113, R199, UR5, R29 ;  /* 0x00000005c7717c24 */ /* 0x000fe2000f8e021d */
[----:B------:R-:W-:Y:S01]  /*2d00*/  ULDC.64 UR4, c[0x0][0x2e8] ;  /* 0x0000ba0000047ab9 */ /* 0x000fe20000000a00 */
[C---:B------:R-:W-:Y:S01]  /*2d10*/  IMAD R31, R11.reuse, R94, R14 ;  /* 0x0000005e0b1f7224 */ /* 0x040fe200078e020e */
[----:B------:R-:W-:Y:S01]  /*2d20*/  LEA R116, P3, R28, UR4, 0x1 ;  /* 0x000000041c747c11 */ /* 0x000fe2000f8608ff */
[----:B------:R-:W-:Y:S02]  /*2d30*/  IMAD R33, R11, R88, R15 ;  /* 0x000000580b217224 */ /* 0x000fe400078e020f */
[----:B------:R-:W-:Y:S01]  /*2d40*/  IMAD.WIDE.U32 R14, R94, R2, RZ ;  /* 0x000000025e0e7225 */ /* 0x000fe200078e00ff */
[----:B------:R-:W-:-:S03]  /*2d50*/  LEA.HI.X R113, R28, UR5, R113, 0x1, P3 ;  /* 0x000000051c717c11 */ /* 0x000fc600098f0c71 */
[----:B------:R-:W-:-:S04]  /*2d60*/  IMAD.WIDE.U32 R12, R88, R2, RZ ;  /* 0x00000002580c7225 */ /* 0x000fc800078e00ff */
        /* <DEDUP_REMOVED lines=22> */
[----:B------:R-:W-:Y:S01]  /*2ed0*/  CS2R R74, SRZ ;  /* 0x00000000004a7805 */ /* 0x000fe2000001ff00 */
[----:B------:R-:W-:Y:S01]  /*2ee0*/  ULDC.64 UR6, c[0x0][0x208] ;  /* 0x0000820000067ab9 */ /* 0x000fe20000000a00 */
[----:B------:R-:W-:Y:S01]  /*2ef0*/  IMAD.X R32, R11, 0x1, R100, P2 ;  /* 0x000000010b207824 */ /* 0x000fe200010e0664 */
[----:B------:R-:W-:-:S04]  /*2f00*/  LEA R30, P2, R31, UR4, 0x1 ;  /* 0x000000041f1e7c11 */ /* 0x000fc8000f8408ff */
[----:B------:R-:W-:Y:S01]  /*2f10*/  LEA.HI.X R31, R31, UR5, R32, 0x1, P2 ;  /* 0x000000051f1f7c11 */ /* 0x000fe200090f0c20 */
[----:B------:R-:W-:Y:S01]  /*2f20*/  ULDC.64 UR4, c[0x0][0x400] ;  /* 0x0001000000047ab9 */ /* 0x000fe20000000a00 */
[----:B------:R-:W-:-:S05]  /*2f30*/  IADD3 R33, P2, R92, R12, RZ ;  /* 0x0000000c5c217210 */ /* 0x000fca0007f5e0ff */
[----:B------:R-:W-:Y:S01]  /*2f40*/  IMAD.X R34, R76, 0x1, R87, P2 ;  /* 0x000000014c227824 */ /* 0x000fe200010e0657 */
        /* <DEDUP_REMOVED lines=30> */
.L_x_5929:
[----:B------:R-:W-:Y:S05]  /*3130*/  BSYNC B1 ;  /* 0x0000000000017941 */ /* 0x000fea0003800000 */
.L_x_5928:
[----:B0-----:R-:W-:Y:S01]  /*3140*/  VIADD R30, R206, 0x40 ;  /* 0x00000040ce1e7836 */ /* 0x001fe20000000000 */
        /* <DEDUP_REMOVED lines=11> */
[----:B------:R-:W-:Y:S01]  /*3200*/  CS2R R46, SRZ ;  /* 0x00000000002e7805 */ /* 0x000fe2000001ff00 */
[----:B-----5:R-:W-:Y:S01]  /*3210*/  IMAD.MOV.U32 R77, RZ, RZ, R52 ;  /* 0x000000ffff4d7224 */ /* 0x020fe200078e0034 */
        /* <DEDUP_REMOVED lines=43> */
.L_x_5931:
[----:B------:R-:W-:Y:S05]  /*34d0*/  BSYNC B1 ;  /* 0x0000000000017941 */ /* 0x000fea0003800000 */
.L_x_5930:
[----:B0-----:R-:W-:Y:S01]  /*34e0*/  IMAD.MOV.U32 R12, RZ, RZ, R56 ;  /* 0x000000ffff0c7224 */ /* 0x001fe200078e0038 */
[----:B------:R-:W-:Y:S01]  /*34f0*/  ULOP3.LUT UR4, UR60, 0x1, URZ, 0xfc, !UPT ;  /* 0x000000013c047892 */ /* 0x000fe2000f8efc3f */
        /* <DEDUP_REMOVED lines=20> */
[----:B------:R-:W-:Y:S01]  /*3640*/  UISETP.NE.AND UP0, UPT, UR4, 0x3, UPT ;  /* 0x000000030400788c */ /* 0x000fe2000bf05270 */
[----:B------:R-:W-:Y:S01]  /*3650*/  IMAD.MOV.U32 R14, RZ, RZ, R73 ;  /* 0x000000ffff0e7224 */ /* 0x000fe200078e0049 */
[----:B------:R-:W-:Y:S01]  /*3660*/  PRMT R147, R12, 0x5410, R11 ;  /* 0x000054100c937816 */ /* 0x000fe2000000000b */
[----:B------:R-:W-:Y:S01]  /*3670*/  IMAD.MOV.U32 R12, RZ, RZ, R58 ;  /* 0x000000ffff0c7224 */ /* 0x000fe200078e003a */
[----:B------:R-:W-:Y:S01]  /*3680*/  PRMT R137, R137, 0x5410, R13 ;  /* 0x0000541089897816 */ /* 0x000fe2000000000d */
[----:B------:R-:W-:Y:S01]  /*3690*/  IMAD.MOV.U32 R11, RZ, RZ, R59 ;  /* 0x000000ffff0b7224 */ /* 0x000fe200078e003b */
[----:B------:R-:W-:-:S02]  /*36a0*/  PLOP3.LUT P2, PT, PT, PT, UP0, 0x80, 0x0 ;  /* 0x000000000000781c */ /* 0x000fc40003f4f008 */
[----:B------:R-:W-:Y:S01]  /*36b0*/  PRMT R149, R12, 0x7610, R149 ;  /* 0x000076100c957816 */ /* 0x000fe20000000095 */
[----:B------:R-:W-:Y:S01]  /*36c0*/  IMAD.MOV.U32 R12, RZ, RZ, R63 ;  /* 0x000000ffff0c7224 */ /* 0x000fe200078e003f */
[----:B------:R-:W-:Y:S01]  /*36d0*/  PRMT R148, R11, 0x7610, R148 ;  /* 0x000076100b947816 */ /* 0x000fe20000000094 */
        /* <DEDUP_REMOVED lines=45> */
[----:B------:R-:W-:-:S04]  /*39b0*/  PRMT R115, R12, 0x7610, R115 ;  /* 0x000076100c737816 */ /* 0x000fc80000000073 */
        /* <DEDUP_REMOVED lines=13> */
.L_x_5932:
[----:B------:R-:W-:Y:S01]  /*3a90*/  IMAD R85, R22, 0x8, R18 ;  /* 0x0000000816557824 */ /* 0x000fe200078e0212 */
[----:B------:R-:W-:Y:S01]  /*3aa0*/  SHF.L.U32 R86, R207, 0x1f, RZ ;  /* 0x0000001fcf567819 */ /* 0x000fe200000006ff */
[----:B------:R-:W-:Y:S03]  /*3ab0*/  BSSY B1, `(.L_x_5933) ;  /* 0x0000003000017945 */ /* 0x000fe60003800000 */
[----:B------:R-:W0:Y:S02]  /*3ac0*/  SYNCS.PHASECHK.TRANS64.TRYWAIT P5, [R85+URZ+0x30890], R86 ;  /* 0x03089056550075a7 */ /* 0x000e2400080a017f */
[----:B0-----:R-:W-:Y:S05]  /*3ad0*/  @!P5 BRA `(.L_x_5934) ;  /* 0x000002380068d947 */ /* 0x001fea0003800000 */
.L_x_6286:
[----:B------:R-:W-:Y:S05]  /*3ae0*/  BSYNC B1 ;  /* 0x0000000000017941 */ /* 0x000fea0003800000 */
.L_x_5933:
[----:B------:R-:W-:-:S03]  /*3af0*/  UMOV UR4, 0xffffffff ;  /* 0xffffffff00047882 */ /* 0x000fc60000000000 */
[----:B------:R-:W-:Y:S05]  /*3b00*/  BRA.DIV UR4, `(.L_x_5935) ;  /* 0x0000023a04707947 */ /* 0x000fea000b800000 */
[----:B------:R1:W2:Y:S04]  /*3b10*/  SHFL.IDX PT, R76, R113, RZ, 0x1c1f ;  /* 0x001c1fff714c7589 */ /* 0x0002a800000e0000 */
[----:B------:R1:W3:Y:S02]  /*3b20*/  SHFL.IDX PT, R11, R116, RZ, 0x1c1f ;  /* 0x001c1fff740b7589 */ /* 0x0002e400000e0000 */
.L_x_6290:
        /* <DEDUP_REMOVED lines=17> */
[C---:B0-----:R-:W-:Y:S01]  /*3c40*/  IMAD.U32 R137, R13.reuse, 0x10000, RZ ;  /* 0x000100000d897824 */ /* 0x041fe200078e00ff */
[----:B------:R-:W-:Y:S02]  /*3c50*/  LOP3.LUT R139, R13, 0xffff0000, RZ, 0xc0, !PT ;  /* 0xffff00000d8b7812 */ /* 0x000fe400078ec0ff */
[C---:B------:R-:W-:Y:S01]  /*3c60*/  LOP3.LUT R138, R75.reuse, 0xffff0000, RZ, 0xc0, !PT ;  /* 0xffff00004b8a7812 */ /* 0x040fe200078ec0ff */
[----:B------:R-:W-:Y:S01]  /*3c70*/  IMAD.U32 R75, R75, 0x10000, RZ ;  /* 0x000100004b4b7824 */ /* 0x000fe200078e00ff */
[C---:B------:R-:W-:Y:S01]  /*3c80*/  LOP3.LUT R13, R72.reuse, 0xffff0000, RZ, 0xc0, !PT ;  /* 0xffff0000480d7812 */ /* 0x040fe200078ec0ff */
[----:B------:R-:W-:Y:S02]  /*3c90*/  IMAD.U32 R72, R72, 0x10000, RZ ;  /* 0x0001000048487824 */ /* 0x000fe400078e00ff */
[----:B------:R-:W-:-:S04]  /*3ca0*/  FMUL.FTZ R74, R139, R138 ;  /* 0x0000008a8b4a7220 */ /* 0x000fc80000410000 */
        /* <DEDUP_REMOVED lines=32> */
.L_x_5941:
[----:B------:R-:W-:Y:S05]  /*3eb0*/  BSYNC B3 ;  /* 0x0000000000037941 */ /* 0x000fea0003800000 */
.L_x_5940:
[----:B---3--:R-:W-:Y:S01]  /*3ec0*/  LEA R72, P3, R16, R11, 0x1 ;  /* 0x0000000b10487211 */ /* 0x008fe200078608ff */
[----:B------:R-:W-:-:S03]  /*3ed0*/  ULDC.64 UR4, c[0x0][0x208] ;  /* 0x0000820000047ab9 */ /* 0x000fc60000000a00 */
[----:B--2---:R-:W-:-:S05]  /*3ee0*/  LEA.HI.X R73, R16, R76, R17, 0x1, P3 ;  /* 0x0000004c10497211 */ /* 0x004fca00018f0c11 */
[----:B0-----:R4:W-:Y:S04]  /*3ef0*/  ST.E.128 desc[UR4][R72.64], R12 ;  /* 0x0000000c48007985 */ /* 0x0019e8000c101d04 */
.L_x_5939:
[----:B------:R-:W-:Y:S05]  /*3f00*/  BSYNC B2 ;  /* 0x0000000000027941 */ /* 0x000fea0003800000 */
.L_x_5938:
        /* <DEDUP_REMOVED lines=54> */
.L_x_5945:
[----:B------:R-:W-:Y:S05]  /*4270*/  BSYNC B3 ;  /* 0x0000000000037941 */ /* 0x000fea0003800000 */
.L_x_5944:
[----:B------:R-:W-:Y:S01]  /*4280*/  IMAD.SHL.U32 R70, R200, 0x8, RZ ;  /* 0x00000008c8467824 */ /* 0x000fe200078e00ff */
[----:B------:R-:W-:Y:S01]  /*4290*/  ULDC.64 UR4, c[0x0][0x208] ;  /* 0x0000820000047ab9 */ /* 0x000fe20000000a00 */
[----:B---3--:R-:W-:Y:S02]  /*42a0*/  IMAD.MOV.U32 R68, RZ, RZ, R11 ;  /* 0x000000ffff447224 */ /* 0x008fe400078e000b */
[----:B--2---:R-:W-:Y:S02]  /*42b0*/  IMAD.MOV.U32 R69, RZ, RZ, R76 ;  /* 0x000000ffff457224 */ /* 0x004fe400078e004c */
[----:B------:R-:W-:-:S05]  /*42c0*/  IMAD.WIDE R68, R70, 0x2, R68 ;  /* 0x0000000246447825 */ /* 0x000fca00078e0244 */
[----:B0-----:R0:W-:Y:S02]  /*42d0*/  ST.E.128 desc[UR4][R68.64], R12 ;  /* 0x0000000c44007985 */ /* 0x0011e4000c101d04 */
.L_x_5943:
[----:B------:R-:W-:Y:S05]  /*42e0*/  BSYNC B2 ;  /* 0x0000000000027941 */ /* 0x000fea0003800000 */
.L_x_5942:
        /* <DEDUP_REMOVED lines=54> */
.L_x_5949:
[----:B------:R-:W-:Y:S05]  /*4650*/  BSYNC B3 ;  /* 0x0000000000037941 */ /* 0x000fea0003800000 */
.L_x_5948:
[----:B------:R-:W-:Y:S01]  /*4660*/  IMAD.SHL.U32 R66, R201, 0x8, RZ ;  /* 0x00000008c9427824 */ /* 0x000fe200078e00ff */
[----:B------:R-:W-:Y:S01]  /*4670*/  ULDC.64 UR4, c[0x0][0x208] ;  /* 0x0000820000047ab9 */ /* 0x000fe20000000a00 */
[----:B---3--:R-:W-:Y:S02]  /*4680*/  IMAD.MOV.U32 R64, RZ, RZ, R11 ;  /* 0x000000ffff407224 */ /* 0x008fe400078e000b */
[----:B--2---:R-:W-:Y:S02]  /*4690*/  IMAD.MOV.U32 R65, RZ, RZ, R76 ;  /* 0x000000ffff417224 */ /* 0x004fe400078e004c */
[----:B------:R-:W-:-:S05]  /*46a0*/  IMAD.WIDE R64, R66, 0x2, R64 ;  /* 0x0000000242407825 */ /* 0x000fca00078e0240 */
[----:B----4-:R0:W-:Y:S02]  /*46b0*/  ST.E.128 desc[UR4][R64.64], R12 ;  /* 0x0000000c40007985 */ /* 0x0101e4000c101d04 */
.L_x_5947:
[----:B------:R-:W-:Y:S05]  /*46c0*/  BSYNC B2 ;  /* 0x0000000000027941 */ /* 0x000fea0003800000 */
.L_x_5946:
[----:B------:R-:W-:Y:S01]  /*46d0*/  ISETP.NE.AND P3, PT, R20, RZ, PT ;  /* 0x000000ff1400720c */ /* 0x000fe20003f65270 */
[----:B------:R-:W-:-:S12]  /*46e0*/  BSSY B2, `(.L_x_5950) ;  /* 0x000003b000027945 */ /* 0x000fd80003800000 */
        /* <DEDUP_REMOVED lines=13> */
[C---:B------:R-:W-:Y:S01]  /*47c0*/  LOP3.LUT R66, R63.reuse, 0xffff0000, RZ, 0xc0, !PT ;  /* 0xffff00003f427812 */ /* 0x040fe200078ec0ff */
[----:B------:R-:W-:Y:S01]  /*47d0*/  IMAD.U32 R63, R63, 0x10000, RZ ;  /* 0x000100003f3f7824 */ /* 0x000fe200078e00ff */
[C---:B------:R-:W-:Y:S01]  /*47e0*/  LOP3.LUT R62, R60.reuse, 0xffff0000, RZ, 0xc0, !PT ;  /* 0xffff00003c3e7812 */ /* 0x040fe200078ec0ff */
[----:B------:R-:W-:Y:S02]  /*47f0*/  IMAD.U32 R60, R60, 0x10000, RZ ;  /* 0x000100003c3c7824 */ /* 0x000fe400078e00ff */
[C---:B------:R-:W-:Y:S02]  /*4800*/  FMUL.FTZ R67, R68.reuse, R66 ;  /* 0x0000004244437220 */ /* 0x040fe40000410000 */
[-C--:B------:R-:W-:Y:S02]  /*4810*/  FMUL.FTZ R13, R68, R62.reuse ;  /* 0x0000003e440d7220 */ /* 0x080fe40000410000 */
[----:B------:R-:W-:-:S02]  /*4820*/  FFMA.FTZ R62, R61, R62, -R67 ;  /* 0x0000003e3d3e7223 */ /* 0x000fc40000010843 */
[----:B------:R-:W-:Y:S01]  /*4830*/  FFMA.FTZ R61, R61, R66, R13 ;  /* 0x000000423d3d7223 */ /* 0x000fe2000001000d */
[C---:B------:R-:W-:Y:S02]  /*4840*/  PRMT R13, R150.reuse, 0x5432, R64 ;  /* 0x00005432960d7816 */ /* 0x040fe40000000040 */
[----:B------:R-:W-:Y:S02]  /*4850*/  PRMT R64, R150, 0x5410, R65 ;  /* 0x0000541096407816 */ /* 0x000fe40000000041 */
[----:B------:R-:W-:Y:S01]  /*4860*/  LOP3.LUT R66, R14, 0xffff0000, RZ, 0xc0, !PT ;  /* 0xffff00000e427812 */ /* 0x000fe200078ec0ff */
        /* <DEDUP_REMOVED lines=16> */
[C---:B------:R-:W-:Y:S01]  /*4970*/  LOP3.LUT R13, R12.reuse, 0xffff0000, RZ, 0xc0, !PT ;  /* 0xffff00000c0d7812 */ /* 0x040fe200078ec0ff */
[----:B------:R-:W-:Y:S01]  /*4980*/  FFMA.FTZ R14, R15, R64, R14 ;  /* 0x000000400f0e7223 */ /* 0x000fe2000001000e */
[----:B------:R-:W-:-:S03]  /*4990*/  IMAD.U32 R12, R12, 0x10000, RZ ;  /* 0x000100000c0c7824 */ /* 0x000fc600078e00ff */
[C---:B------:R-:W-:Y:S01]  /*49a0*/  FMUL.FTZ R15, R13.reuse, R63 ;  /* 0x0000003f0d0f7220 */ /* 0x040fe20000410000 */
[-C--:B------:R-:W-:Y:S01]  /*49b0*/  FMUL.FTZ R13, R13, R60.reuse ;  /* 0x0000003c0d0d7220 */ /* 0x080fe20000410000 */
[----:B------:R-:W-:Y:S02]  /*49c0*/  F2FP.BF16.F32.PACK_AB R14, R14, R65 ;  /* 0x000000410e0e723e */ /* 0x000fe400000010ff */
[C---:B------:R-:W-:Y:S01]  /*49d0*/  FFMA.FTZ R15, R12.reuse, R60, -R15 ;  /* 0x0000003c0c0f7223 */ /* 0x040fe2000001080f */
[----:B------:R-:W-:-:S05]  /*49e0*/  FFMA.FTZ R13, R12, R63, R13 ;  /* 0x0000003f0c0d7223 */ /* 0x000fca000001000d */
[----:B------:R-:W-:Y:S01]  /*49f0*/  F2FP.BF16.F32.PACK_AB R13, R13, R15 ;  /* 0x0000000f0d0d723e */ /* 0x000fe200000010ff */
[----:B------:R-:W-:Y:S02]  /*4a00*/  IMAD.MOV.U32 R15, RZ, RZ, R14 ;  /* 0x000000ffff0f7224 */ /* 0x000fe400078e000e */
[----:B------:R-:W-:Y:S02]  /*4a10*/  IMAD.MOV.U32 R14, RZ, RZ, R66 ;  /* 0x000000ffff0e7224 */ /* 0x000fe400078e0042 */
[----:B------:R-:W-:Y:S02]  /*4a20*/  IMAD.MOV.U32 R12, RZ, RZ, R13 ;  /* 0x000000ffff0c7224 */ /* 0x000fe400078e000d */
[----:B------:R-:W-:-:S07]  /*4a30*/  IMAD.MOV.U32 R13, RZ, RZ, R61 ;  /* 0x000000ffff0d7224 */ /* 0x000fce00078e003d */
.L_x_5953:
[----:B------:R-:W-:Y:S05]  /*4a40*/  BSYNC B3 ;  /* 0x0000000000037941 */ /* 0x000fea0003800000 */
.L_x_5952:
[----:B---3--:R-:W-:Y:S01]  /*4a50*/  LEA R60, P3, R192, R11, 0x1 ;  /* 0x0000000bc03c7211 */ /* 0x008fe200078608ff */
[----:B------:R-:W-:-:S03]  /*4a60*/  ULDC.64 UR4, c[0x0][0x208] ;  /* 0x0000820000047ab9 */ /* 0x000fc60000000a00 */
[----:B--2---:R-:W-:-:S05]  /*4a70*/  LEA.HI.X R61, R192, R76, R205, 0x1, P3 ;  /* 0x0000004cc03d7211 */ /* 0x004fca00018f0ccd */
[----:B----4-:R0:W-:Y:S04]  /*4a80*/  ST.E.128 desc[UR4][R60.64], R12 ;  /* 0x0000000c3c007985 */ /* 0x0101e8000c101d04 */
.L_x_5951:
[----:B------:R-:W-:Y:S05]  /*4a90*/  BSYNC B2 ;  /* 0x0000000000027941 */ /* 0x000fea0003800000 */
.L_x_5950:
[----:B------:R-:W-:Y:S01]  /*4aa0*/  ISETP.NE.AND P3, PT, R21, RZ, PT ;  /* 0x000000ff1500720c */ /* 0x000fe20003f65270 */
[----:B------:R-:W-:-:S12]  /*4ab0*/  BSSY B2, `(.L_x_5954) ;  /* 0x000003b000027945 */ /* 0x000fd80003800000 */
        /* <DEDUP_REMOVED lines=20> */
[-C--:B------:R-:W-:Y:S01]  /*4c00*/  FMUL.FTZ R13, R66, R58.reuse ;  /* 0x0000003a420d7220 */ /* 0x080fe20000410000 */
[C---:B------:R-:W-:Y:S01]  /*4c10*/  LOP3.LUT R66, R14.reuse, 0xffff0000, RZ, 0xc0, !PT ;  /* 0xffff00000e427812 */ /* 0x040fe200078ec0ff */
[----:B------:R-:W-:Y:S01]  /*4c20*/  FFMA.FTZ R58, R57, R58, -R65 ;  /* 0x0000003a393a7223 */ /* 0x000fe20000010841 */
[----:B------:R-:W-:-:S02]  /*4c30*/  IMAD.U32 R14, R14, 0x10000, RZ ;  /* 0x000100000e0e7824 */ /* 0x000fc400078e00ff */
[----:B------:R-:W-:Y:S01]  /*4c40*/  FFMA.FTZ R57, R57, R64, R13 ;  /* 0x0000004039397223 */ /* 0x000fe2000001000d */
[C---:B------:R-:W-:Y:S02]  /*4c50*/  PRMT R13, R148.reuse, 0x5432, R62 ;  /* 0x00005432940d7816 */ /* 0x040fe4000000003e */
[----:B------:R-:W-:Y:S02]  /*4c60*/  PRMT R62, R148, 0x5410, R63 ;  /* 0x00005410943e7816 */ /* 0x000fe4000000003f */
[----:B------:R-:W-:Y:S01]  /*4c70*/  F2FP.BF16.F32.PACK_AB R57, R57, R58 ;  /* 0x0000003a3939723e */ /* 0x000fe200000010ff */
[C---:B------:R-:W-:Y:S01]  /*4c80*/  IMAD.U32 R64, R13.reuse, 0x10000, RZ ;  /* 0x000100000d407824 */ /* 0x040fe200078e00ff */
[----:B------:R-:W-:Y:S01]  /*4c90*/  LOP3.LUT R13, R13, 0xffff0000, RZ, 0xc0, !PT ;  /* 0xffff00000d0d7812 */ /* 0x000fe200078ec0ff */
[C---:B------:R-:W-:Y:S01]  /*4ca0*/  IMAD.U32 R63, R62.reuse, 0x10000, RZ ;  /* 0x000100003e3f7824 */ /* 0x040fe200078e00ff */
[----:B------:R-:W-:-:S03]  /*4cb0*/  LOP3.LUT R62, R62, 0xffff0000, RZ, 0xc0, !PT ;  /* 0xffff00003e3e7812 */ /* 0x000fc600078ec0ff */
        /* <DEDUP_REMOVED lines=23> */
.L_x_5957:
[----:B------:R-:W-:Y:S05]  /*4e30*/  BSYNC B3 ;  /* 0x0000000000037941 */ /* 0x000fea0003800000 */
.L_x_5956:
[----:B------:R-:W-:Y:S02]  /*4e40*/  ULDC.64 UR4, c[0x0][0x208] ;  /* 0x0000820000047ab9 */ /* 0x000fe40000000a00 */
[----:B----4-:R0:W-:Y:S03]  /*4e50*/  ST.E.128 desc[UR4][R60.64], R12 ;  /* 0x0000000c3c007985 */ /* 0x0101e6000c101d04 */
.L_x_5955:
[----:B------:R-:W-:Y:S05]  /*4e60*/  BSYNC B2 ;  /* 0x0000000000027941 */ /* 0x000fea0003800000 */
.L_x_5954:
        /* <DEDUP_REMOVED lines=8> */
[----:B------:R-:W-:Y:S02]  /*4ef0*/  SHF.R.U64 R11, R54, 0x10, R55 ;  /* 0x00000010360b7819 */ /* 0x000fe40000001237 */
[----:B------:R-:W-:Y:S02]  /*4f00*/  SHF.R.U64 R52, R52, 0x10, R53 ;  /* 0x0000001034347819 */ /* 0x000fe40000001235 */
[----:B------:R-:W-:Y:S02]  /*4f10*/  PRMT R11, R147, 0x5410, R11 ;  /* 0x00005410930b7816 */ /* 0x000fe4000000000b */
        /* <DEDUP_REMOVED lines=44> */
.L_x_5959:
[----:B------:R-:W-:Y:S05]  /*51e0*/  BSYNC B2 ;  /* 0x0000000000027941 */ /* 0x000fea0003800000 */
.L_x_5958:
[----:B------:R-:W-:Y:S02]  /*51f0*/  ULDC.64 UR4, c[0x0][0x208] ;  /* 0x0000820000047ab9 */ /* 0x000fe40000000a00 */
[----:B----4-:R0:W-:Y:S03]  /*5200*/  ST.E.128 desc[UR4][R56.64], R12 ;  /* 0x0000000c38007985 */ /* 0x0101e6000c101d04 */
.L_x_5937:
[----:B------:R-:W-:Y:S05]  /*5210*/  BSYNC B1 ;  /* 0x0000000000017941 */ /* 0x000fea0003800000 */
.L_x_5936:
[----:B------:R-:W-:-:S03]  /*5220*/  UMOV UR4, 0xffffffff ;  /* 0xffffffff00047882 */ /* 0x000fc60000000000 */
[----:B------:R-:W-:Y:S05]  /*5230*/  BRA.DIV UR4, `(.L_x_5960) ;  /* 0x0000022204f07947 */ /* 0x000fea000b800000 */
[----:B-1----:R-:W1:Y:S04]  /*5240*/  SHFL.IDX PT, R113, R113, 0x1, 0x1c1f ;  /* 0x003c1f0071717f89 */ /* 0x002e6800000e0000 */
[----:B------:R-:W0:Y:S02]  /*5250*/  SHFL.IDX PT, R116, R116, 0x1, 0x1c1f ;  /* 0x003c1f0074747f89 */ /* 0x000e2400000e0000 */
.L_x_6294:
        /* <DEDUP_REMOVED lines=10> */
[----:B---3--:R-:W-:Y:S01]  /*5300*/  SHF.R.U64 R11, R48, 0x10, R49 ;  /* 0x00000010300b7819 */ /* 0x008fe20000001231 */
[----:B----4-:R-:W-:Y:S01]  /*5310*/  IMAD.U32 R56, R15, 0x10000, RZ ;  /* 0x000100000f387824 */ /* 0x010fe200078e00ff */
[--C-:B------:R-:W-:Y:S01]  /*5320*/  SHF.R.U64 R48, R50, 0x10, R51.reuse ;  /* 0x0000001032307819 */ /* 0x100fe20000001233 */
[----:B------:R-:W-:Y:S01]  /*5330*/  IMAD.U32 R54, R14, 0x10000, RZ ;  /* 0x000100000e367824 */ /* 0x000fe200078e00ff */
[----:B------:R-:W-:Y:S01]  /*5340*/  SHF.R.U32.HI R51, RZ, 0x10, R51 ;  /* 0x00000010ff337819 */ /* 0x000fe20000011633 */
[----:B------:R-:W-:Y:S01]  /*5350*/  IMAD.U32 R55, R12, 0x10000, RZ ;  /* 0x000100000c377824 */ /* 0x000fe200078e00ff */
[----:B------:R-:W-:Y:S02]  /*5360*/  PRMT R48, R145, 0x5410, R48 ;  /* 0x0000541091307816 */ /* 0x000fe40000000030 */
[----:B------:R-:W-:Y:S02]  /*5370*/  SHF.R.U32.HI R49, RZ, 0x10, R49 ;  /* 0x00000010ff317819 */ /* 0x000fe40000011631 */
[----:B------:R-:W-:Y:S01]  /*5380*/  LOP3.LUT R50, R15, 0xffff0000, RZ, 0xc0, !PT ;  /* 0xffff00000f327812 */ /* 0x000fe200078ec0ff */
[C---:B------:R-:W-:Y:S01]  /*5390*/  IMAD.U32 R15, R13.reuse, 0x10000, RZ ;  /* 0x000100000d0f7824 */ /* 0x040fe200078e00ff */
[----:B------:R-:W-:-:S02]  /*53a0*/  LOP3.LUT R13, R13, 0xffff0000, RZ, 0xc0, !PT ;  /* 0xffff00000d0d7812 */ /* 0x000fc400078ec0ff */
[C---:B------:R-:W-:Y:S01]  /*53b0*/  LOP3.LUT R57, R48.reuse, 0xffff0000, RZ, 0xc0, !PT ;  /* 0xffff000030397812 */ /* 0x040fe200078ec0ff */
[----:B------:R-:W-:Y:S01]  /*53c0*/  IMAD.U32 R48, R48, 0x10000, RZ ;  /* 0x0001000030307824 */ /* 0x000fe200078e00ff */
[C---:B------:R-:W-:Y:S02]  /*53d0*/  PRMT R11, R144.reuse, 0x5410, R11 ;  /* 0x00005410900b7816 */ /* 0x040fe4000000000b */
[----:B------:R-:W-:Y:S01]  /*53e0*/  PRMT R51, R145, 0x5432, R51 ;  /* 0x0000543291337816 */ /* 0x000fe20000000033 */
[----:B------:R-:W-:Y:S01]  /*53f0*/  FMUL.FTZ R58, R13, R57 ;  /* 0x000000390d3a7220 */ /* 0x000fe20000410000 */
[----:B------:R-:W-:Y:S02]  /*5400*/  PRMT R49, R144, 0x5432, R49 ;  /* 0x0000543290317816 */ /* 0x000fe40000000031 */
[----:B------:R-:W-:Y:S01]  /*5410*/  LOP3.LUT R60, R11, 0xffff0000, RZ, 0xc0, !PT ;  /* 0xffff00000b3c7812 */ /* 0x000fe200078ec0ff */
[----:B------:R-:W-:Y:S01]  /*5420*/  IMAD.U32 R59, R51, 0x10000, RZ ;  /* 0x00010000333b7824 */ /* 0x000fe200078e00ff */
[----:B------:R-:W-:Y:S01]  /*5430*/  LOP3.LUT R14, R14, 0xffff0000, RZ, 0xc0, !PT ;  /* 0xffff00000e0e7812 */ /* 0x000fe200078ec0ff */
[----:B------:R-:W-:Y:S01]  /*5440*/  IMAD.U32 R61, R49, 0x10000, RZ ;  /* 0x00010000313d7824 */ /* 0x000fe200078e00ff */
[----:B------:R-:W-:Y:S01]  /*5450*/  LOP3.LUT R51, R51, 0xffff0000, RZ, 0xc0, !PT ;  /* 0xffff000033337812 */ /* 0x000fe200078ec0ff */
[-C--:B------:R-:W-:Y:S01]  /*5460*/  FMUL.FTZ R13, R13, R60.reuse ;  /* 0x0000003c0d0d7220 */ /* 0x080fe20000410000 */
[----:B------:R-:W-:Y:S01]  /*5470*/  FFMA.FTZ R58, R15, R60, -R58 ;  /* 0x0000003c0f3a7223 */ /* 0x000fe2000001083a */
[C---:B------:R-:W-:Y:S01]  /*5480*/  FMUL.FTZ R60, R14.reuse, R59 ;  /* 0x0000003b0e3c7220 */ /* 0x040fe20000410000 */
[----:B------:R-:W-:Y:S01]  /*5490*/  FMUL.FTZ R14, R14, R61 ;  /* 0x0000003d0e0e7220 */ /* 0x000fe20000410000 */
[----:B------:R-:W-:Y:S01]  /*54a0*/  LOP3.LUT R49, R49, 0xffff0000, RZ, 0xc0, !PT ;  /* 0xffff000031317812 */ /* 0x000fe200078ec0ff */
[----:B------:R-:W-:Y:S01]  /*54b0*/  IMAD.U32 R11, R11, 0x10000, RZ ;  /* 0x000100000b0b7824 */ /* 0x000fe200078e00ff */
[----:B------:R-:W-:Y:S01]  /*54c0*/  LOP3.LUT R12, R12, 0xffff0000, RZ, 0xc0, !PT ;  /* 0xffff00000c0c7812 */ /* 0x000fe200078ec0ff */
[----:B------:R-:W-:Y:S01]  /*54d0*/  FFMA.FTZ R13, R15, R57, R13 ;  /* 0x000000390f0d7223 */ /* 0x000fe2000001000d */
[C---:B------:R-:W-:Y:S01]  /*54e0*/  FFMA.FTZ R60, R54.reuse, R61, -R60 ;  /* 0x0000003d363c7223 */ /* 0x040fe2000001083c */
[----:B------:R-:W-:Y:S01]  /*54f0*/  FFMA.FTZ R14, R54, R59, R14 ;  /* 0x0000003b360e7223 */ /* 0x000fe2000001000e */
[C---:B------:R-:W-:Y:S01]  /*5500*/  FMUL.FTZ R15, R50.reuse, R51 ;  /* 0x00000033320f7220 */ /* 0x040fe20000410000 */
[----:B------:R-:W-:Y:S01]  /*5510*/  FMUL.FTZ R54, R50, R49 ;  /* 0x0000003132367220 */ /* 0x000fe20000410000 */
[CC--:B------:R-:W-:Y:S01]  /*5520*/  FMUL.FTZ R50, R12.reuse, R48.reuse ;  /* 0x000000300c327220 */ /* 0x0c0fe20000410000 */
        /* <DEDUP_REMOVED lines=9> */
.L_x_5965:
[----:B------:R-:W-:Y:S05]  /*55c0*/  BSYNC B2 ;  /* 0x0000000000027941 */ /* 0x000fea0003800000 */
.L_x_5964:
[----:B------:R-:W-:Y:S02]  /*55d0*/  ULDC.64 UR4, c[0x0][0x208] ;  /* 0x0000820000047ab9 */ /* 0x000fe40000000a00 */
[----:B----4-:R0:W-:Y:S03]  /*55e0*/  ST.E.128 desc[UR4][R52.64], R12 ;  /* 0x0000000c34007985 */ /* 0x0101e6000c101d04 */
.L_x_5963:
[----:B------:R-:W-:Y:S05]  /*55f0*/  BSYNC B1 ;  /* 0x0000000000017941 */ /* 0x000fea0003800000 */
.L_x_5962:
        /* <DEDUP_REMOVED lines=16> */
[----:B------:R-:W-:Y:S02]  /*5700*/  PRMT R44, R143, 0x5410, R44 ;  /* 0x000054108f2c7816 */ /* 0x000fe4000000002c */
[----:B------:R-:W-:Y:S02]  /*5710*/  SHF.R.U32.HI R45, RZ, 0x10, R45 ;  /* 0x00000010ff2d7819 */ /* 0x000fe4000001162d */
[----:B------:R-:W-:-:S02]  /*5720*/  PRMT R11, R142, 0x5410, R11 ;  /* 0x000054108e0b7816 */ /* 0x000fc4000000000b */
[----:B------:R-:W-:Y:S01]  /*5730*/  PRMT R143, R143, 0x5432, R50 ;  /* 0x000054328f8f7816 */ /* 0x000fe20000000032 */
[C---:B------:R-:W-:Y:S01]  /*5740*/  IMAD.U32 R50, R13.reuse, 0x10000, RZ ;  /* 0x000100000d327824 */ /* 0x040fe200078e00ff */
[----:B------:R-:W-:Y:S02]  /*5750*/  LOP3.LUT R56, R13, 0xffff0000, RZ, 0xc0, !PT ;  /* 0xffff00000d387812 */ /* 0x000fe400078ec0ff */
[----:B------:R-:W-:Y:S01]  /*5760*/  LOP3.LUT R13, R44, 0xffff0000, RZ, 0xc0, !PT ;  /* 0xffff00002c0d7812 */ /* 0x000fe200078ec0ff */
[----:B------:R-:W-:Y:S01]  /*5770*/  IMAD.U32 R53, R143, 0x10000, RZ ;  /* 0x000100008f357824 */ /* 0x000fe200078e00ff */
[----:B------:R-:W-:Y:S02]  /*5780*/  PRMT R45, R142, 0x5432, R45 ;  /* 0x000054328e2d7816 */ /* 0x000fe4000000002d */
[----:B------:R-:W-:Y:S01]  /*5790*/  LOP3.LUT R51, R11, 0xffff0000, RZ, 0xc0, !PT ;  /* 0xffff00000b337812 */ /* 0x000fe200078ec0ff */
[----:B------:R-:W-:Y:S01]  /*57a0*/  FMUL.FTZ R55, R56, R13 ;  /* 0x0000000d38377220 */ /* 0x000fe20000410000 */
[----:B------:R-:W-:Y:S01]  /*57b0*/  LOP3.LUT R14, R14, 0xffff0000, RZ, 0xc0, !PT ;  /* 0xffff00000e0e7812 */ /* 0x000fe200078ec0ff */
[----:B------:R-:W-:Y:S01]  /*57c0*/  IMAD.U32 R54, R45, 0x10000, RZ ;  /* 0x000100002d367824 */ /* 0x000fe200078e00ff */
[----:B------:R-:W-:Y:S01]  /*57d0*/  LOP3.LUT R46, R15, 0xffff0000, RZ, 0xc0, !PT ;  /* 0xffff00000f2e7812 */ /* 0x000fe200078ec0ff */
[----:B------:R-:W-:Y:S01]  /*57e0*/  FMUL.FTZ R56, R56, R51 ;  /* 0x0000003338387220 */ /* 0x000fe20000410000 */
[----:B------:R-:W-:Y:S01]  /*57f0*/  LOP3.LUT R12, R12, 0xffff0000, RZ, 0xc0, !PT ;  /* 0xffff00000c0c7812 */ /* 0x000fe200078ec0ff */
[C---:B------:R-:W-:Y:S01]  /*5800*/  FMUL.FTZ R57, R14.reuse, R53 ;  /* 0x000000350e397220 */ /* 0x040fe20000410000 */
[----:B------:R-:W-:Y:S01]  /*5810*/  FMUL.FTZ R14, R14, R54 ;  /* 0x000000360e0e7220 */ /* 0x000fe20000410000 */
[----:B------:R-:W-:Y:S01]  /*5820*/  FFMA.FTZ R56, R50, R13, R56 ;  /* 0x0000000d32387223 */ /* 0x000fe20000010038 */
[----:B------:R-:W-:Y:S01]  /*5830*/  LOP3.LUT R143, R143, 0xffff0000, RZ, 0xc0, !PT ;  /* 0xffff00008f8f7812 */ /* 0x000fe200078ec0ff */
[----:B------:R-:W-:Y:S01]  /*5840*/  IMAD.U32 R13, R44, 0x10000, RZ ;  /* 0x000100002c0d7824 */ /* 0x000fe200078e00ff */
[----:B------:R-:W-:Y:S01]  /*5850*/  LOP3.LUT R45, R45, 0xffff0000, RZ, 0xc0, !PT ;  /* 0xffff00002d2d7812 */ /* 0x000fe200078ec0ff */
[----:B------:R-:W-:-:S02]  /*5860*/  IMAD.U32 R11, R11, 0x10000, RZ ;  /* 0x000100000b0b7824 */ /* 0x000fc400078e00ff */
[C---:B------:R-:W-:Y:S01]  /*5870*/  FFMA.FTZ R57, R47.reuse, R54, -R57 ;  /* 0x000000362f397223 */ /* 0x040fe20000010839 */
[----:B------:R-:W-:Y:S01]  /*5880*/  FFMA.FTZ R14, R47, R53, R14 ;  /* 0x000000352f0e7223 */ /* 0x000fe2000001000e */
[----:B------:R-:W-:Y:S02]  /*5890*/  IMAD.U32 R15, R15, 0x10000, RZ ;  /* 0x000100000f0f7824 */ /* 0x000fe400078e00ff */
[----:B------:R-:W-:Y:S01]  /*58a0*/  FMUL.FTZ R44, R46, R143 ;  /* 0x0000008f2e2c7220 */ /* 0x000fe20000410000 */
[----:B------:R-:W-:Y:S01]  /*58b0*/  FMUL.FTZ R47, R12, R13 ;  /* 0x0000000d0c2f7220 */ /* 0x000fe20000410000 */
[----:B------:R-:W-:Y:S01]  /*58c0*/  FMUL.FTZ R46, R46, R45 ;  /* 0x0000002d2e2e7220 */ /* 0x000fe20000410000 */
[----:B------:R-:W-:Y:S01]  /*58d0*/  FMUL.FTZ R12, R12, R11 ;  /* 0x0000000b0c0c7220 */ /* 0x000fe20000410000 */
[C---:B------:R-:W-:Y:S01]  /*58e0*/  FFMA.FTZ R44, R15.reuse, R45, -R44 ;  /* 0x0000002d0f2c7223 */ /* 0x040fe2000001082c */
[----:B------:R-:W-:Y:S01]  /*58f0*/  FFMA.FTZ R55, R50, R51, -R55 ;  /* 0x0000003332377223 */ /* 0x000fe20000010837 */
[----:B------:R-:W-:Y:S01]  /*5900*/  FFMA.FTZ R15, R15, R143, R46 ;  /* 0x0000008f0f0f7223 */ /* 0x000fe2000001002e */
[C---:B------:R-:W-:Y:S01]  /*5910*/  FFMA.FTZ R47, R52.reuse, R11, -R47 ;  /* 0x0000000b342f7223 */ /* 0x040fe2000001082f */
[----:B------:R-:W-:Y:S01]  /*5920*/  FFMA.FTZ R12, R52, R13, R12 ;  /* 0x0000000d340c7223 */ /* 0x000fe2000001000c */
[----:B------:R-:W-:-:S02]  /*5930*/  F2FP.BF16.F32.PACK_AB R14, R14, R57 ;  /* 0x000000390e0e723e */ /* 0x000fc400000010ff */
[----:B------:R-:W-:Y:S02]  /*5940*/  F2FP.BF16.F32.PACK_AB R13, R56, R55 ;  /* 0x00000037380d723e */ /* 0x000fe400000010ff */
[----:B------:R-:W-:Y:S02]  /*5950*/  F2FP.BF16.F32.PACK_AB R15, R15, R44 ;  /* 0x0000002c0f0f723e */ /* 0x000fe400000010ff */
[----:B------:R-:W-:-:S07]  /*5960*/  F2FP.BF16.F32.PACK_AB R12, R12, R47 ;  /* 0x0000002f0c0c723e */ /* 0x000fce00000010ff */
.L_x_5969:
[----:B------:R-:W-:Y:S05]  /*5970*/  BSYNC B2 ;  /* 0x0000000000027941 */ /* 0x000fea0003800000 */
.L_x_5968:
[----:B------:R-:W-:Y:S02]  /*5980*/  ULDC.64 UR4, c[0x0][0x208] ;  /* 0x0000820000047ab9 */ /* 0x000fe40000000a00 */
[----:B----4-:R0:W-:Y:S03]  /*5990*/  ST.E.128 desc[UR4][R48.64], R12 ;  /* 0x0000000c30007985 */ /* 0x0101e6000c101d04 */
.L_x_5967:
[----:B------:R-:W-:Y:S05]  /*59a0*/  BSYNC B1 ;  /* 0x0000000000017941 */ /* 0x000fea0003800000 */
.L_x_5966:
        /* <DEDUP_REMOVED lines=12> */
[--C-:B------:R-:W-:Y:S01]  /*5a70*/  SHF.R.U64 R49, R40, 0x10, R41.reuse ;  /* 0x0000001028317819 */ /* 0x100fe20000001229 */
[C---:B----4-:R-:W-:Y:S01]  /*5a80*/  IMAD.U32 R40, R14.reuse, 0x10000, RZ ;  /* 0x000100000e287824 */ /* 0x050fe200078e00ff */
[----:B------:R-:W-:Y:S02]  /*5a90*/  SHF.R.U32.HI R47, RZ, 0x10, R41 ;  /* 0x00000010ff2f7819 */ /* 0x000fe40000011629 */
[----:B------:R-:W-:Y:S02]  /*5aa0*/  SHF.R.U32.HI R42, RZ, 0x10, R43 ;  /* 0x00000010ff2a7819 */ /* 0x000fe4000001162b */
[----:B------:R-:W-:Y:S01]  /*5ab0*/  LOP3.LUT R41, R14, 0xffff0000, RZ, 0xc0, !PT ;  /* 0xffff00000e297812 */ /* 0x000fe200078ec0ff */
[C---:B------:R-:W-:Y:S01]  /*5ac0*/  IMAD.U32 R14, R15.reuse, 0x10000, RZ ;  /* 0x000100000f0e7824 */ /* 0x040fe200078e00ff */
[----:B------:R-:W-:-:S02]  /*5ad0*/  LOP3.LUT R11, R15, 0xffff0000, RZ, 0xc0, !PT ;  /* 0xffff00000f0b7812 */ /* 0x000fc400078ec0ff */
[----:B------:R-:W-:Y:S02]  /*5ae0*/  PRMT R43, R141, 0x5410, R46 ;  /* 0x000054108d2b7816 */ /* 0x000fe4000000002e */
[C---:B------:R-:W-:Y:S02]  /*5af0*/  PRMT R15, R132.reuse, 0x5410, R49 ;  /* 0x00005410840f7816 */ /* 0x040fe40000000031 */
        /* <DEDUP_REMOVED lines=10> */
[----:B------:R-:W-:Y:S01]  /*5ba0*/  IMAD.U32 R49, R132, 0x10000, RZ ;  /* 0x0001000084317824 */ /* 0x000fe200078e00ff */
[C---:B------:R-:W-:Y:S01]  /*5bb0*/  LOP3.LUT R46, R12.reuse, 0xffff0000, RZ, 0xc0, !PT ;  /* 0xffff00000c2e7812 */ /* 0x040fe200078ec0ff */
[C---:B------:R-:W-:Y:S01]  /*5bc0*/  IMAD.U32 R42, R141.reuse, 0x10000, RZ ;  /* 0x000100008d2a7824 */ /* 0x040fe200078e00ff */
[----:B------:R-:W-:Y:S01]  /*5bd0*/  LOP3.LUT R141, R141, 0xffff0000, RZ, 0xc0, !PT ;  /* 0xffff00008d8d7812 */ /* 0x000fe200078ec0ff */
[----:B------:R-:W-:-:S02]  /*5be0*/  IMAD.U32 R13, R12, 0x10000, RZ ;  /* 0x000100000c0d7824 */ /* 0x000fc400078e00ff */
[C---:B------:R-:W-:Y:S01]  /*5bf0*/  FFMA.FTZ R12, R47.reuse, R48, -R52 ;  /* 0x000000302f0c7223 */ /* 0x040fe20000010834 */
[----:B------:R-:W-:Y:S01]  /*5c00*/  FFMA.FTZ R47, R47, R50, R51 ;  /* 0x000000322f2f7223 */ /* 0x000fe20000010033 */
[CC--:B------:R-:W-:Y:S01]  /*5c10*/  FMUL.FTZ R53, R41.reuse, R42.reuse ;  /* 0x0000002a29357220 */ /* 0x0c0fe20000410000 */
[-C--:B------:R-:W-:Y:S01]  /*5c20*/  FMUL.FTZ R51, R41, R49.reuse ;  /* 0x0000003129337220 */ /* 0x080fe20000410000 */
[----:B------:R-:W-:Y:S02]  /*5c30*/  LOP3.LUT R132, R132, 0xffff0000, RZ, 0xc0, !PT ;  /* 0xffff000084847812 */ /* 0x000fe400078ec0ff */
[C---:B------:R-:W-:Y:S01]  /*5c40*/  FFMA.FTZ R41, R40.reuse, R49, -R53 ;  /* 0x0000003128297223 */ /* 0x040fe20000010835 */
[----:B------:R-:W-:Y:S01]  /*5c50*/  FFMA.FTZ R42, R40, R42, R51 ;  /* 0x0000002a282a7223 */ /* 0x000fe20000010033 */
[C---:B------:R-:W-:Y:S01]  /*5c60*/  FMUL.FTZ R40, R46.reuse, R43 ;  /* 0x0000002b2e287220 */ /* 0x040fe20000410000 */
[----:B------:R-:W-:Y:S01]  /*5c70*/  FMUL.FTZ R46, R46, R15 ;  /* 0x0000000f2e2e7220 */ /* 0x000fe20000410000 */
        /* <DEDUP_REMOVED lines=10> */
[----:B------:R-:W-:-:S07]  /*5d20*/  F2FP.BF16.F32.PACK_AB R14, R42, R41 ;  /* 0x000000292a0e723e */ /* 0x000fce00000010ff */
.L_x_5973:
[----:B------:R-:W-:Y:S05]  /*5d30*/  BSYNC B2 ;  /* 0x0000000000027941 */ /* 0x000fea0003800000 */
.L_x_5972:
[----:B------:R-:W-:Y:S02]  /*5d40*/  ULDC.64 UR4, c[0x0][0x208] ;  /* 0x0000820000047ab9 */ /* 0x000fe40000000a00 */
[----:B----4-:R0:W-:Y:S03]  /*5d50*/  ST.E.128 desc[UR4][R44.64], R12 ;  /* 0x0000000c2c007985 */ /* 0x0101e6000c101d04 */
.L_x_5971:
[----:B------:R-:W-:Y:S05]  /*5d60*/  BSYNC B1 ;  /* 0x0000000000017941 */ /* 0x000fea0003800000 */
.L_x_5970:
        /* <DEDUP_REMOVED lines=13> */
[----:B------:R-:W-:Y:S01]  /*5e40*/  SHF.R.U32.HI R44, RZ, 0x10, R37 ;  /* 0x00000010ff2c7819 */ /* 0x000fe20000011625 */
[----:B------:R-:W-:Y:S01]  /*5e50*/  IMAD.U32 R37, R13, 0x10000, RZ ;  /* 0x000100000d257824 */ /* 0x000fe200078e00ff */
[----:B------:R-:W-:Y:S01]  /*5e60*/  LOP3.LUT R39, R14, 0xffff0000, RZ, 0xc0, !PT ;  /* 0xffff00000e277812 */ /* 0x000fe200078ec0ff */
[C---:B------:R-:W-:Y:S01]  /*5e70*/  IMAD.U32 R14, R15.reuse, 0x10000, RZ ;  /* 0x000100000f0e7824 */ /* 0x040fe200078e00ff */
[----:B---3--:R-:W-:-:S02]  /*5e80*/  LOP3.LUT R11, R15, 0xffff0000, RZ, 0xc0, !PT ;  /* 0xffff00000f0b7812 */ /* 0x008fc400078ec0ff */
[C---:B------:R-:W-:Y:S02]  /*5e90*/  PRMT R15, R131.reuse, 0x5410, R46 ;  /* 0x00005410830f7816 */ /* 0x040fe4000000002e */
[----:B------:R-:W-:Y:S02]  /*5ea0*/  PRMT R131, R131, 0x5432, R38 ;  /* 0x0000543283837816 */ /* 0x000fe40000000026 */
[C---:B------:R-:W-:Y:S02]  /*5eb0*/  PRMT R43, R115.reuse, 0x5432, R44 ;  /* 0x00005432732b7816 */ /* 0x040fe4000000002c */
[----:B------:R-:W-:Y:S01]  /*5ec0*/  PRMT R115, R115, 0x5410, R42 ;  /* 0x0000541073737816 */ /* 0x000fe2000000002a */
[----:B------:R-:W-:Y:S01]  /*5ed0*/  IMAD.U32 R46, R131, 0x10000, RZ ;  /* 0x00010000832e7824 */ /* 0x000fe200078e00ff */
[----:B------:R-:W-:Y:S01]  /*5ee0*/  LOP3.LUT R38, R13, 0xffff0000, RZ, 0xc0, !PT ;  /* 0xffff00000d267812 */ /* 0x000fe200078ec0ff */
[----:B------:R-:W-:Y:S01]  /*5ef0*/  IMAD.U32 R44, R43, 0x10000, RZ ;  /* 0x000100002b2c7824 */ /* 0x000fe200078e00ff */
[----:B------:R-:W-:Y:S01]  /*5f00*/  LOP3.LUT R45, R115, 0xffff0000, RZ, 0xc0, !PT ;  /* 0xffff0000732d7812 */ /* 0x000fe200078ec0ff */
[C---:B------:R-:W-:Y:S01]  /*5f10*/  IMAD.U32 R13, R12.reuse, 0x10000, RZ ;  /* 0x000100000c0d7824 */ /* 0x040fe200078e00ff */
[----:B------:R-:W-:Y:S01]  /*5f20*/  LOP3.LUT R42, R15, 0xffff0000, RZ, 0xc0, !PT ;  /* 0xffff00000f2a7812 */ /* 0x000fe200078ec0ff */
[C---:B------:R-:W-:Y:S01]  /*5f30*/  FMUL.FTZ R47, R39.reuse, R46 ;  /* 0x0000002e272f7220 */ /* 0x040fe20000410000 */
[----:B------:R-:W-:Y:S01]  /*5f40*/  LOP3.LUT R12, R12, 0xffff0000, RZ, 0xc0, !PT ;  /* 0xffff00000c0c7812 */ /* 0x000fe200078ec0ff */
[----:B------:R-:W-:Y:S01]  /*5f50*/  FMUL.FTZ R39, R39, R44 ;  /* 0x0000002c27277220 */ /* 0x000fe20000410000 */
[----:B------:R-:W-:Y:S01]  /*5f60*/  FMUL.FTZ R48, R38, R45 ;  /* 0x0000002d26307220 */ /* 0x000fe20000410000 */
[----:B------:R-:W-:-:S02]  /*5f70*/  IMAD.U32 R115, R115, 0x10000, RZ ;  /* 0x0001000073737824 */ /* 0x000fc400078e00ff */
[----:B------:R-:W-:Y:S01]  /*5f80*/  FMUL.FTZ R38, R38, R42 ;  /* 0x0000002a26267220 */ /* 0x000fe20000410000 */
[----:B------:R-:W-:Y:S01]  /*5f90*/  LOP3.LUT R131, R131, 0xffff0000, RZ, 0xc0, !PT ;  /* 0xffff000083837812 */ /* 0x000fe200078ec0ff */
[----:B------:R-:W-:Y:S01]  /*5fa0*/  IMAD.U32 R15, R15, 0x10000, RZ ;  /* 0x000100000f0f7824 */ /* 0x000fe200078e00ff */
[----:B------:R-:W-:Y:S01]  /*5fb0*/  LOP3.LUT R43, R43, 0xffff0000, RZ, 0xc0, !PT ;  /* 0xffff00002b2b7812 */ /* 0x000fe200078ec0ff */
[C---:B------:R-:W-:Y:S01]  /*5fc0*/  FFMA.FTZ R47, R36.reuse, R44, -R47 ;  /* 0x0000002c242f7223 */ /* 0x040fe2000001082f */
[----:B------:R-:W-:Y:S01]  /*5fd0*/  FFMA.FTZ R46, R36, R46, R39 ;  /* 0x0000002e242e7223 */ /* 0x000fe20000010027 */
[C---:B------:R-:W-:Y:S01]  /*5fe0*/  FFMA.FTZ R48, R37.reuse, R42, -R48 ;  /* 0x0000002a25307223 */ /* 0x040fe20000010830 */
[C---:B------:R-:W-:Y:S01]  /*5ff0*/  FMUL.FTZ R36, R12.reuse, R115 ;  /* 0x000000730c247220 */ /* 0x040fe20000410000 */
[----:B------:R-:W-:Y:S01]  /*6000*/  FFMA.FTZ R37, R37, R45, R38 ;  /* 0x0000002d25257223 */ /* 0x000fe20000010026 */
        /* <DEDUP_REMOVED lines=12> */
.L_x_5977:
[----:B------:R-:W-:Y:S05]  /*60d0*/  BSYNC B2 ;  /* 0x0000000000027941 */ /* 0x000fea0003800000 */
.L_x_5976:
[----:B------:R-:W-:Y:S02]  /*60e0*/  ULDC.64 UR4, c[0x0][0x208] ;  /* 0x0000820000047ab9 */ /* 0x000fe40000000a00 */
[----:B----4-:R0:W-:Y:S03]  /*60f0*/  ST.E.128 desc[UR4][R40.64], R12 ;  /* 0x0000000c28007985 */ /* 0x0101e6000c101d04 */
.L_x_5975:
[----:B------:R-:W-:Y:S05]  /*6100*/  BSYNC B1 ;  /* 0x0000000000017941 */ /* 0x000fea0003800000 */
.L_x_5974:
        /* <DEDUP_REMOVED lines=12> */
[----:B---3--:R-:W-:Y:S02]  /*61d0*/  SHF.R.U32.HI R11, RZ, 0x10, R35 ;  /* 0x00000010ff0b7819 */ /* 0x008fe40000011623 */
[----:B------:R-:W-:Y:S02]  /*61e0*/  PRMT R35, R79, 0x5410, R40 ;  /* 0x000054104f237816 */ /* 0x000fe40000000028 */
[----:B------:R-:W-:Y:S02]  /*61f0*/  SHF.R.U32.HI R38, RZ, 0x10, R33 ;  /* 0x00000010ff267819 */ /* 0x000fe40000011621 */
[----:B------:R-:W-:-:S02]  /*6200*/  PRMT R40, R114, 0x5410, R39 ;  /* 0x0000541072287816 */ /* 0x000fc40000000027 */
[----:B------:R-:W-:Y:S01]  /*6210*/  LOP3.LUT R33, R14, 0xffff0000, RZ, 0xc0, !PT ;  /* 0xffff00000e217812 */ /* 0x000fe200078ec0ff */
[C---:B------:R-:W-:Y:S01]  /*6220*/  IMAD.U32 R14, R15.reuse, 0x10000, RZ ;  /* 0x000100000f0e7824 */ /* 0x040fe200078e00ff */
[----:B------:R-:W-:Y:S01]  /*6230*/  LOP3.LUT R34, R15, 0xffff0000, RZ, 0xc0, !PT ;  /* 0xffff00000f227812 */ /* 0x000fe200078ec0ff */
[----:B------:R-:W-:Y:S01]  /*6240*/  IMAD.U32 R15, R13, 0x10000, RZ ;  /* 0x000100000d0f7824 */ /* 0x000fe200078e00ff */
        /* <DEDUP_REMOVED lines=12> */
[----:B------:R-:W-:Y:S01]  /*6310*/  FFMA.FTZ R44, R15, R38, -R44 ;  /* 0x000000260f2c7223 */ /* 0x000fe2000001082c */
[C---:B------:R-:W-:Y:S01]  /*6320*/  FMUL.FTZ R45, R33.reuse, R41 ;  /* 0x00000029212d7220 */ /* 0x040fe20000410000 */
[----:B------:R-:W-:Y:S01]  /*6330*/  FMUL.FTZ R33, R33, R39 ;  /* 0x0000002721217220 */ /* 0x000fe20000410000 */
[----:B------:R-:W-:Y:S01]  /*6340*/  FFMA.FTZ R43, R15, R42, R13 ;  /* 0x0000002a0f2b7223 */ /* 0x000fe2000001000d */
[----:B------:R-:W-:Y:S01]  /*6350*/  LOP3.LUT R13, R114, 0xffff0000, RZ, 0xc0, !PT ;  /* 0xffff0000720d7812 */ /* 0x000fe200078ec0ff */
[----:B------:R-:W-:-:S02]  /*6360*/  IMAD.U32 R40, R40, 0x10000, RZ ;  /* 0x0001000028287824 */ /* 0x000fc400078e00ff */
[C---:B------:R-:W-:Y:S01]  /*6370*/  FFMA.FTZ R38, R32.reuse, R41, R33 ;  /* 0x0000002920267223 */ /* 0x040fe20000010021 */
[----:B------:R-:W-:Y:S02]  /*6380*/  IMAD.U32 R35, R35, 0x10000, RZ ;  /* 0x0001000023237824 */ /* 0x000fe400078e00ff */
[----:B------:R-:W-:Y:S01]  /*6390*/  FFMA.FTZ R45, R32, R39, -R45 ;  /* 0x00000027202d7223 */ /* 0x000fe2000001082d */
        /* <DEDUP_REMOVED lines=12> */
[----:B------:R-:W-:-:S07]  /*6460*/  IMAD.MOV.U32 R15, RZ, RZ, R33 ;  /* 0x000000ffff0f7224 */ /* 0x000fce00078e0021 */
.L_x_5981:
[----:B------:R-:W-:Y:S05]  /*6470*/  BSYNC B2 ;  /* 0x0000000000027941 */ /* 0x000fea0003800000 */
.L_x_5980:
[----:B------:R-:W-:Y:S02]  /*6480*/  ULDC.64 UR4, c[0x0][0x208] ;  /* 0x0000820000047ab9 */ /* 0x000fe40000000a00 */
[----:B----4-:R0:W-:Y:S03]  /*6490*/  ST.E.128 desc[UR4][R36.64], R12 ;  /* 0x0000000c24007985 */ /* 0x0101e6000c101d04 */
.L_x_5979:
[----:B------:R-:W-:Y:S05]  /*64a0*/  BSYNC B1 ;  /* 0x0000000000017941 */ /* 0x000fea0003800000 */
.L_x_5978:
        /* <DEDUP_REMOVED lines=12> */
[----:B------:R-:W-:Y:S02]  /*6570*/  SHF.R.U32.HI R34, RZ, 0x10, R29 ;  /* 0x00000010ff227819 */ /* 0x000fe4000001161d */
[----:B------:R-:W-:Y:S02]  /*6580*/  PRMT R31, R77, 0x5410, R36 ;  /* 0x000054104d1f7816 */ /* 0x000fe40000000024 */
[----:B------:R-:W-:-:S02]  /*6590*/  PRMT R36, R78, 0x5410, R35 ;  /* 0x000054104e247816 */ /* 0x000fc40000000023 */
[----:B------:R-:W-:Y:S01]  /*65a0*/  PRMT R78, R78, 0x5432, R11 ;  /* 0x000054324e4e7816 */ /* 0x000fe2000000000b */
[----:B------:R-:W-:Y:S01]  /*65b0*/  IMAD.U32 R11, R12, 0x10000, RZ ;  /* 0x000100000c0b7824 */ /* 0x000fe200078e00ff */
[----:B------:R-:W-:Y:S01]  /*65c0*/  LOP3.LUT R29, R14, 0xffff0000, RZ, 0xc0, !PT ;  /* 0xffff00000e1d7812 */ /* 0x000fe200078ec0ff */
[----:B------:R-:W-:Y:S01]  /*65d0*/  IMAD.U32 R14, R13, 0x10000, RZ ;  /* 0x000100000d0e7824 */ /* 0x000fe200078e00ff */
        /* <DEDUP_REMOVED lines=8> */
[----:B------:R-:W-:Y:S01]  /*6660*/  FMUL.FTZ R39, R13, R37 ;  /* 0x000000250d277220 */ /* 0x000fe20000410000 */
[----:B------:R-:W-:Y:S01]  /*6670*/  LOP3.LUT R30, R15, 0xffff0000, RZ, 0xc0, !PT ;  /* 0xffff00000f1e7812 */ /* 0x000fe200078ec0ff */
[----:B------:R-:W-:Y:S01]  /*6680*/  FMUL.FTZ R40, R13, R34 ;  /* 0x000000220d287220 */ /* 0x000fe20000410000 */
[C---:B------:R-:W-:Y:S01]  /*6690*/  FMUL.FTZ R13, R29.reuse, R38 ;  /* 0x000000261d0d7220 */ /* 0x040fe20000410000 */
[----:B------:R-:W-:Y:S01]  /*66a0*/  FMUL.FTZ R29, R29, R35 ;  /* 0x000000231d1d7220 */ /* 0x000fe20000410000 */
        /* <DEDUP_REMOVED lines=22> */
.L_x_5983:
[----:B------:R-:W-:Y:S05]  /*6810*/  BSYNC B1 ;  /* 0x0000000000017941 */ /* 0x000fea0003800000 */
.L_x_5982:
[----:B------:R-:W-:Y:S02]  /*6820*/  ULDC.64 UR4, c[0x0][0x208] ;  /* 0x0000820000047ab9 */ /* 0x000fe40000000a00 */
[----:B----4-:R0:W-:Y:S01]  /*6830*/  ST.E.128 desc[UR4][R32.64], R12 ;  /* 0x0000000c20007985 */ /* 0x0101e2000c101d04 */
[----:B------:R-:W-:Y:S05]  /*6840*/  BRA `(.L_x_5961) ;  /* 0x0000004000f87947 */ /* 0x000fea0003800000 */
.L_x_5927:
        /* <DEDUP_REMOVED lines=22> */
[C---:B------:R-:W-:Y:S02]  /*69b0*/  LEA R52, P2, R28.reuse, UR4, 0x1 ;  /* 0x000000041c347c11 */ /* 0x040fe4000f8408ff */
[----:B------:R-:W-:Y:S01]  /*69c0*/  CS2R R48, SRZ ;  /* 0x0000000000307805 */ /* 0x000fe2000001ff00 */
[----:B------:R-:W-:Y:S01]  /*69d0*/  ULDC.64 UR6, c[0x0][0x208] ;  /* 0x0000820000067ab9 */ /* 0x000fe20000000a00 */
        /* <DEDUP_REMOVED lines=23> */
.L_x_5985:
[----:B------:R-:W-:Y:S05]  /*6b50*/  BSYNC B1 ;  /* 0x0000000000017941 */ /* 0x000fea0003800000 */
.L_x_5984:
        /* <DEDUP_REMOVED lines=20> */
[----:B------:R-:W-:Y:S02]  /*6ca0*/  IADD3.X R13, R3, R11, R101, P2, P5 ;  /* 0x0000000b030d7210 */ /* 0x000fe400017ea465 */
[----:B------:R-:W-:Y:S02]  /*6cb0*/  CS2R R74, SRZ ;  /* 0x00000000004a7805 */ /* 0x000fe4000001ff00 */
[----:B------:R-:W-:-:S02]  /*6cc0*/  IADD3 R11, P2, P5, R90, R12, R104 ;  /* 0x0000000c5a0b7210 */ /* 0x000fc40007d5e068 */
[----:B------:R-:W-:Y:S01]  /*6cd0*/  CS2R R72, SRZ ;  /* 0x0000000000487805 */ /* 0x000fe2000001ff00 */
[----:B------:R-:W-:Y:S01]  /*6ce0*/  ULDC.64 UR6, c[0x0][0x208] ;  /* 0x0000820000067ab9 */ /* 0x000fe20000000a00 */
        /* <DEDUP_REMOVED lines=23> */
.L_x_5987:
[----:B------:R-:W-:Y:S05]  /*6e60*/  BSYNC B1 ;  /* 0x0000000000017941 */ /* 0x000fea0003800000 */
.L_x_5986:
[----:B0-----:R-:W-:Y:S01]  /*6e70*/  IMAD.MOV.U32 R12, RZ, RZ, R28 ;  /* 0x000000ffff0c7224 */ /* 0x001fe200078e001c */
[----:B------:R-:W-:Y:S01]  /*6e80*/  ULOP3.LUT UR4, UR60, 0x1, URZ, 0xfc, !UPT ;  /* 0x000000013c047892 */ /* 0x000fe2000f8efc3f */
[----:B------:R-:W-:Y:S02]  /*6e90*/  IMAD.MOV.U32 R11, RZ, RZ, R29 ;  /* 0x000000ffff0b7224 */ /* 0x000fe400078e001d */
[----:B------:R-:W-:Y:S01]  /*6ea0*/  IMAD.MOV.U32 R13, RZ, RZ, R31 ;  /* 0x000000ffff0d7224 */ /* 0x000fe200078e001f */
[----:B------:R-:W-:Y:S01]  /*6eb0*/  UISETP.NE.AND UP0, UPT, UR4, 0x3, UPT ;  /* 0x000000030400788c */ /* 0x000fe2000bf05270 */
[----:B------:R-:W-:Y:S01]  /*6ec0*/  IMAD.MOV.U32 R14, RZ, RZ, R34 ;  /* 0x000000ffff0e7224 */ /* 0x000fe200078e0022 */
[----:B------:R-:W-:Y:S01]  /*6ed0*/  PRMT R155, R12, 0x5410, R11 ;  /* 0x000054100c9b7816 */ /* 0x000fe2000000000b */
[----:B------:R-:W-:Y:S01]  /*6ee0*/  IMAD.MOV.U32 R11, RZ, RZ, R32 ;  /* 0x000000ffff0b7224 */ /* 0x000fe200078e0020 */
[----:B------:R-:W-:Y:S01]  /*6ef0*/  PRMT R154, R77, 0x5410, R13 ;  /* 0x000054104d9a7816 */ /* 0x000fe2000000000d */
[----:B------:R-:W-:Y:S01]  /*6f00*/  IMAD.MOV.U32 R12, RZ, RZ, R33 ;  /* 0x000000ffff0c7224 */ /* 0x000fe200078e0021 */
[----:B------:R-:W-:Y:S01]  /*6f10*/  PLOP3.LUT P2, PT, PT, PT, UP0, 0x80, 0x0 ;  /* 0x000000000000781c */ /* 0x000fe20003f4f008 */
        /* <DEDUP_REMOVED lines=73> */
.L_x_5988:
[----:B------:R-:W-:Y:S01]  /*73b0*/  IMAD R85, R22, 0x8, R18 ;  /* 0x0000000816557824 */ /* 0x000fe200078e0212 */
[----:B------:R-:W-:Y:S01]  /*73c0*/  SHF.L.U32 R86, R207, 0x1f, RZ ;  /* 0x0000001fcf567819 */ /* 0x000fe200000006ff */
[----:B------:R-:W-:Y:S03]  /*73d0*/  BSSY B1, `(.L_x_5989) ;  /* 0x0000003000017945 */ /* 0x000fe60003800000 */
[----:B------:R-:W0:Y:S02]  /*73e0*/  SYNCS.PHASECHK.TRANS64.TRYWAIT P5, [R85+URZ+0x30890], R86 ;  /* 0x03089056550075a7 */ /* 0x000e2400080a017f */
[----:B0-----:R-:W-:Y:S05]  /*73f0*/  @!P5 BRA `(.L_x_5990) ;  /* 0x0000020000ccd947 */ /* 0x001fea0003800000 */
.L_x_6295:
[----:B------:R-:W-:Y:S05]  /*7400*/  BSYNC B1 ;  /* 0x0000000000017941 */ /* 0x000fea0003800000 */
.L_x_5989:
[----:B------:R-:W1:Y:S01]  /*7410*/  LDC R131, c[0x0][0x2f4] ;  /* 0x0000bd00ff837b82 */ /* 0x000e620000000800 */
[----:B------:R-:W-:Y:S01]  /*7420*/  UMOV UR4, 0xffffffff ;  /* 0xffffffff00047882 */ /* 0x000fe20000000000 */
[----:B-1----:R-:W-:Y:S02]  /*7430*/  IMAD.IADD R132, R131, 0x1, -R118 ;  /* 0x0000000183847824 */ /* 0x002fe400078e0a76 */
[----:B------:R-:W-:Y:S05]  /*7440*/  BRA.DIV UR4, `(.L_x_5991) ;  /* 0x0000020204cc7947 */ /* 0x000fea000b800000 */
[----:B------:R1:W2:Y:S04]  /*7450*/  SHFL.IDX PT, R115, R113, RZ, 0x1c1f ;  /* 0x001c1fff71737589 */ /* 0x0002a800000e0000 */
[----:B------:R1:W3:Y:S02]  /*7460*/  SHFL.IDX PT, R11, R116, RZ, 0x1c1f ;  /* 0x001c1fff740b7589 */ /* 0x0002e400000e0000 */
.L_x_6299:
        /* <DEDUP_REMOVED lines=37> */
[----:B------:R-:W-:Y:S01]  /*76c0*/  IMAD.U32 R51, R37, 0x10000, RZ ;  /* 0x0001000025337824 */ /* 0x000fe200078e00ff */
[----:B------:R-:W-:Y:S02]  /*76d0*/  PRMT R146, R164, 0x5432, R146 ;  /* 0x00005432a4927816 */ /* 0x000fe40000000092 */
[----:B------:R-:W-:-:S02]  /*76e0*/  PRMT R39, R148, 0x5410, R39 ;  /* 0x0000541094277816 */ /* 0x000fc40000000027 */
[----:B------:R-:W-:Y:S01]  /*76f0*/  PRMT R48, R148, 0x5432, R48 ;  /* 0x0000543294307816 */ /* 0x000fe20000000030 */
[C---:B------:R-:W-:Y:S01]  /*7700*/  IMAD.U32 R148, R146.reuse, 0x10000, RZ ;  /* 0x0001000092947824 */ /* 0x040fe200078e00ff */
[----:B------:R-:W-:Y:S01]  /*7710*/  PRMT R50, R149, 0x5432, R50 ;  /* 0x0000543295327816 */ /* 0x000fe20000000032 */
[----:B---3--:R-:W-:Y:S01]  /*7720*/  IMAD.U32 R149, R77, 0x10000, RZ ;  /* 0x000100004d957824 */ /* 0x008fe200078e00ff */
[C---:B------:R-:W-:Y:S02]  /*7730*/  PRMT R49, R147.reuse, 0x5432, R38 ;  /* 0x0000543293317816 */ /* 0x040fe40000000026 */
[----:B------:R-:W-:Y:S01]  /*7740*/  PRMT R38, R147, 0x5410, R145 ;  /* 0x0000541093267816 */ /* 0x000fe20000000091 */
[----:B----4-:R-:W-:Y:S02]  /*7750*/  IMAD.U32 R147, R13, 0x10000, RZ ;  /* 0x000100000d937824 */ /* 0x010fe400078e00ff */
[----:B------:R-:W-:Y:S01]  /*7760*/  FMUL.FTZ R145, R149, R148 ;  /* 0x0000009495917220 */ /* 0x000fe20000410000 */
[----:B------:R-:W-:-:S02]  /*7770*/  LOP3.LUT R146, R146, 0xffff0000, RZ, 0xc0, !PT ;  /* 0xffff000092927812 */ /* 0x000fc400078ec0ff */
[----:B------:R-:W-:Y:S01]  /*7780*/  LOP3.LUT R77, R77, 0xffff0000, RZ, 0xc0, !PT ;  /* 0xffff00004d4d7812 */ /* 0x000fe200078ec0ff */
[-C--:B------:R-:W-:Y:S01]  /*7790*/  FFMA.FTZ R145, R147, R51.reuse, -R145 ;  /* 0x0000003393917223 */ /* 0x080fe20000010891 */
[----:B------:R-:W-:Y:S01]  /*77a0*/  FMUL.FTZ R51, R149, R51 ;  /* 0x0000003395337220 */ /* 0x000fe20000410000 */
[----:B------:R-:W-:Y:S01]  /*77b0*/  LOP3.LUT R37, R37, 0xffff0000, RZ, 0xc0, !PT ;  /* 0xffff000025257812 */ /* 0x000fe200078ec0ff */
[C---:B------:R-:W-:Y:S01]  /*77c0*/  IMAD.U32 R149, R79.reuse, 0x10000, RZ ;  /* 0x000100004f957824 */ /* 0x040fe200078e00ff */
[----:B------:R-:W-:Y:S01]  /*77d0*/  LOP3.LUT R79, R79, 0xffff0000, RZ, 0xc0, !PT ;  /* 0xffff00004f4f7812 */ /* 0x000fe200078ec0ff */
[----:B------:R-:W-:Y:S01]  /*77e0*/  FFMA.FTZ R51, R147, R148, R51 ;  /* 0x0000009493337223 */ /* 0x000fe20000010033 */
[----:B------:R-:W-:Y:S01]  /*77f0*/  LOP3.LUT R147, R13, 0xffff0000, RZ, 0xc0, !PT ;  /* 0xffff00000d937812 */ /* 0x000fe200078ec0ff */
[----:B------:R-:W-:Y:S01]  /*7800*/  FMUL.FTZ R13, R77, R146 ;  /* 0x000000924d0d7220 */ /* 0x000fe20000410000 */
[C---:B------:R-:W-:Y:S01]  /*7810*/  IMAD.U32 R148, R50.reuse, 0x10000, RZ ;  /* 0x0001000032947824 */ /* 0x040fe200078e00ff */
[----:B------:R-:W-:-:S02]  /*7820*/  LOP3.LUT R50, R50, 0xffff0000, RZ, 0xc0, !PT ;  /* 0xffff000032327812 */ /* 0x000fc400078ec0ff */
[-C--:B------:R-:W-:Y:S01]  /*7830*/  FFMA.FTZ R13, R147, R37.reuse, -R13 ;  /* 0x00000025930d7223 */ /* 0x080fe2000001080d */
[----:B------:R-:W-:Y:S01]  /*7840*/  FMUL.FTZ R37, R77, R37 ;  /* 0x000000254d257220 */ /* 0x000fe20000410000 */
[----:B------:R-:W-:-:S03]  /*7850*/  FMUL.FTZ R77, R149, R148 ;  /* 0x00000094954d7220 */ /* 0x000fc60000410000 */
[----:B------:R-:W-:Y:S01]  /*7860*/  FFMA.FTZ R37, R147, R146, R37 ;  /* 0x0000009293257223 */ /* 0x000fe20000010025 */
[C---:B------:R-:W-:Y:S01]  /*7870*/  IMAD.U32 R147, R15.reuse, 0x10000, RZ ;  /* 0x000100000f937824 */ /* 0x040fe200078e00ff */
[----:B------:R-:W-:Y:S01]  /*7880*/  LOP3.LUT R15, R15, 0xffff0000, RZ, 0xc0, !PT ;  /* 0xffff00000f0f7812 */ /* 0x000fe200078ec0ff */
[C---:B------:R-:W-:Y:S01]  /*7890*/  IMAD.U32 R146, R38.reuse, 0x10000, RZ ;  /* 0x0001000026927824 */ /* 0x040fe200078e00ff */
[----:B------:R-:W-:Y:S02]  /*78a0*/  LOP3.LUT R38, R38, 0xffff0000, RZ, 0xc0, !PT ;  /* 0xffff000026267812 */ /* 0x000fe400078ec0ff */
[----:B------:R-:W-:Y:S01]  /*78b0*/  F2FP.BF16.F32.PACK_AB R37, R37, R51 ;  /* 0x000000332525723e */ /* 0x000fe200000010ff */
[-C--:B------:R-:W-:Y:S01]  /*78c0*/  FFMA.FTZ R77, R147, R146.reuse, -R77 ;  /* 0x00000092934d7223 */ /* 0x080fe2000001084d */
[----:B------:R-:W-:Y:S01]  /*78d0*/  FMUL.FTZ R146, R149, R146 ;  /* 0x0000009295927220 */ /* 0x000fe20000410000 */
[----:B------:R-:W-:Y:S01]  /*78e0*/  IMAD.U32 R51, R76, 0x10000, RZ ;  /* 0x000100004c337824 */ /* 0x000fe200078e00ff */
[----:B------:R-:W-:-:S02]  /*78f0*/  F2FP.BF16.F32.PACK_AB R13, R13, R145 ;  /* 0x000000910d0d723e */ /* 0x000fc400000010ff */
        /* <DEDUP_REMOVED lines=12> */
[-C--:B------:R-:W-:Y:S01]  /*79c0*/  FMUL.FTZ R51, R51, R77.reuse ;  /* 0x0000004d33337220 */ /* 0x080fe20000410000 */
        /* <DEDUP_REMOVED lines=35> */
.L_x_5997:
[----:B------:R-:W-:Y:S05]  /*7c00*/  BSYNC B3 ;  /* 0x0000000000037941 */ /* 0x000fea0003800000 */
.L_x_5996:
[----:B------:R-:W-:Y:S01]  /*7c10*/  LEA R36, P3, R5, R11, 0x1 ;  /* 0x0000000b05247211 */ /* 0x000fe200078608ff */
[----:B------:R-:W-:-:S03]  /*7c20*/  ULDC.64 UR4, c[0x0][0x208] ;  /* 0x0000820000047ab9 */ /* 0x000fc60000000a00 */
[----:B--2---:R-:W-:Y:S02]  /*7c30*/  LEA.HI.X R37, R5, R115, R107, 0x1, P3 ;  /* 0x0000007305257211 */ /* 0x004fe400018f0c6b */
[----:B------:R-:W-:-:S03]  /*7c40*/  ISETP.GE.AND P3, PT, R140, R131, PT ;  /* 0x000000838c00720c */ /* 0x000fc60003f66270 */
[----:B----4-:R2:W-:Y:S10]  /*7c50*/  ST.E.128 desc[UR4][R36.64], R12 ;  /* 0x0000000c24007985 */ /* 0x0105f4000c101d04 */
[----:B--2---:R-:W-:-:S05]  /*7c60*/  @!P3 IMAD.WIDE R12, R140, 0x2, R114 ;  /* 0x000000028c0cb825 */ /* 0x004fca00078e0272 */
[----:B---3--:R3:W-:Y:S02]  /*7c70*/  @!P3 ST.E.128 desc[UR4][R12.64], R76 ;  /* 0x0000004c0c00b985 */ /* 0x0087e4000c101d04 */
.L_x_5995:
[----:B------:R-:W-:Y:S05]  /*7c80*/  BSYNC B2 ;  /* 0x0000000000027941 */ /* 0x000fea0003800000 */
.L_x_5994:
        /* <DEDUP_REMOVED lines=118> */
.L_x_6001:
[----:B------:R-:W-:Y:S05]  /*83f0*/  BSYNC B3 ;  /* 0x0000000000037941 */ /* 0x000fea0003800000 */
.L_x_6000:
[----:B------:R-:W-:Y:S01]  /*8400*/  LEA R32, P3, R6, R11, 0x1 ;  /* 0x0000000b06207211 */ /* 0x000fe200078608ff */
[----:B------:R-:W-:-:S03]  /*8410*/  ULDC.64 UR4, c[0x0][0x208] ;  /* 0x0000820000047ab9 */ /* 0x000fc60000000a00 */
[----:B--2---:R-:W-:Y:S02]  /*8420*/  LEA.HI.X R33, R6, R115, R106, 0x1, P3 ;  /* 0x0000007306217211 */ /* 0x004fe400018f0c6a */
[----:B------:R-:W-:-:S03]  /*8430*/  ISETP.GE.AND P3, PT, R48, R131, PT ;  /* 0x000000833000720c */ /* 0x000fc60003f66270 */
[----:B----4-:R2:W-:Y:S10]  /*8440*/  ST.E.128 desc[UR4][R32.64], R12 ;  /* 0x0000000c20007985 */ /* 0x0105f4000c101d04 */
[----:B--2---:R-:W-:-:S05]  /*8450*/  @!P3 IMAD.WIDE R12, R48, 0x2, R114 ;  /* 0x00000002300cb825 */ /* 0x004fca00078e0272 */
[----:B---3--:R4:W-:Y:S02]  /*8460*/  @!P3 ST.E.128 desc[UR4][R12.64], R36 ;  /* 0x000000240c00b985 */ /* 0x0089e4000c101d04 */
.L_x_5999:
[----:B------:R-:W-:Y:S05]  /*8470*/  BSYNC B2 ;  /* 0x0000000000027941 */ /* 0x000fea0003800000 */
.L_x_5998:
[----:B------:R-:W-:-:S13]  /*8480*/  ISETP.NE.AND P3, PT, R10, RZ, PT ;  /* 0x000000ff0a00720c */ /* 0x000fda0003f65270 */
[----:B------:R-:W-:Y:S05]  /*8490*/  @!P3 BRA `(.L_x_5993) ;  /* 0x0000000400f0b947 */ /* 0x000fea0003800000 */
[----:B------:R-:W-:Y:S01]  /*84a0*/  LOP3.LUT P5, RZ, R19, 0x1, RZ, 0xc0, !PT ;  /* 0x0000000113ff7812 */ /* 0x000fe200078ac0ff */
[----:B------:R-:W-:Y:S01]  /*84b0*/  BSSY B2, `(.L_x_6002) ;  /* 0x0000075000027945 */ /* 0x000fe20003800000 */
[C---:B----4-:R-:W-:Y:S02]  /*84c0*/  LEA R36, P3, R7.reuse, R11, 0x1 ;  /* 0x0000000b07247211 */ /* 0x050fe400078608ff */
[----:B------:R-:W-:Y:S02]  /*84d0*/  SEL R11, R118, R132, !P5 ;  /* 0x00000084760b7207 */ /* 0x000fe40006800000 */
[----:B--2---:R-:W-:Y:S02]  /*84e0*/  LEA.HI.X R37, R7, R115, R105, 0x1, P3 ;  /* 0x0000007307257211 */ /* 0x004fe400018f0c69 */
[----:B---3--:R-:W-:Y:S02]  /*84f0*/  SHF.R.S32.HI R12, RZ, 0x1f, R11 ;  /* 0x0000001fff0c7819 */ /* 0x008fe4000001140b */
[----:B------:R-:W-:-:S02]  /*8500*/  ISETP.GE.AND P3, PT, R194, R117, PT ;  /* 0x00000075c200720c */ /* 0x000fc40003f66270 */
        /* <DEDUP_REMOVED lines=14> */
[----:B------:R-:W2:Y:S04]  /*85f0*/  LDS.128 R32, [R32+0x1e400] ;  /* 0x01e4000020207984 */ /* 0x000ea80000000c00 */
[----:B------:R-:W3:Y:S01]  /*8600*/  LDS.128 R12, [R12+0x1e400] ;  /* 0x01e400000c0c7984 */ /* 0x000ee20000000c00 */
[----:B------:R-:W-:Y:S05]  /*8610*/  @P3 BRA `(.L_x_6003) ;  /* 0x0000000400783947 */ /* 0x000fea0003800000 */
[--C-:B------:R-:W-:Y:S01]  /*8620*/  SHF.R.U64 R28, R28, 0x10, R29.reuse ;  /* 0x000000101c1c7819 */ /* 0x100fe2000000121d */
[----:B--2---:R-:W-:Y:S01]  /*8630*/  IMAD.U32 R45, R35, 0x10000, RZ ;  /* 0x00010000232d7824 */ /* 0x004fe200078e00ff */
[----:B------:R-:W-:Y:S02]  /*8640*/  SHF.R.U32.HI R38, RZ, 0x10, R29 ;  /* 0x00000010ff267819 */ /* 0x000fe4000001161d */
[----:B------:R-:W-:Y:S02]  /*8650*/  SHF.R.U64 R29, R30, 0x10, R31 ;  /* 0x000000101e1d7819 */ /* 0x000fe4000000121f */
[--C-:B------:R-:W-:Y:S02]  /*8660*/  SHF.R.U64 R30, R40, 0x10, R41.reuse ;  /* 0x00000010281e7819 */ /* 0x100fe40000001229 */
[----:B------:R-:W-:Y:S02]  /*8670*/  SHF.R.U32.HI R40, RZ, 0x10, R41 ;  /* 0x00000010ff287819 */ /* 0x000fe40000011629 */
[----:B------:R-:W-:-:S02]  /*8680*/  SHF.R.U64 R39, R42, 0x10, R43 ;  /* 0x000000102a277819 */ /* 0x000fc4000000122b */
[----:B------:R-:W-:Y:S02]  /*8690*/  PRMT R30, R157, 0x5410, R30 ;  /* 0x000054109d1e7816 */ /* 0x000fe4000000001e */
[----:B------:R-:W-:Y:S01]  /*86a0*/  SHF.R.U32.HI R42, RZ, 0x10, R43 ;  /* 0x00000010ff2a7819 */ /* 0x000fe2000001162b */
[----:B------:R-:W-:Y:S01]  /*86b0*/  IMAD.U32 R43, R33, 0x10000, RZ ;  /* 0x00010000212b7824 */ /* 0x000fe200078e00ff */
[----:B------:R-:W-:Y:S01]  /*86c0*/  PRMT R157, R157, 0x5432, R40 ;  /* 0x000054329d9d7816 */ /* 0x000fe20000000028 */
[----:B---3--:R-:W-:Y:S01]  /*86d0*/  IMAD.U32 R40, R13, 0x10000, RZ ;  /* 0x000100000d287824 */ /* 0x008fe200078e00ff */
[----:B------:R-:W-:Y:S02]  /*86e0*/  PRMT R38, R155, 0x5432, R38 ;  /* 0x000054329b267816 */ /* 0x000fe40000000026 */
[C---:B------:R-:W-:Y:S02]  /*86f0*/  PRMT R39, R156.reuse, 0x5410, R39 ;  /* 0x000054109c277816 */ /* 0x040fe40000000027 */
[----:B------:R-:W-:Y:S01]  /*8700*/  PRMT R156, R156, 0x5432, R42 ;  /* 0x000054329c9c7816 */ /* 0x000fe2000000002a */
[C---:B------:R-:W-:Y:S01]  /*8710*/  IMAD.U32 R42, R157.reuse, 0x10000, RZ ;  /* 0x000100009d2a7824 */ /* 0x040fe200078e00ff */
[----:B------:R-:W-:Y:S01]  /*8720*/  LOP3.LUT R157, R157, 0xffff0000, RZ, 0xc0, !PT ;  /* 0xffff00009d9d7812 */ /* 0x000fe200078ec0ff */
[C---:B------:R-:W-:Y:S01]  /*8730*/  IMAD.U32 R41, R38.reuse, 0x10000, RZ ;  /* 0x0001000026297824 */ /* 0x040fe200078e00ff */
[----:B------:R-:W-:Y:S01]  /*8740*/  LOP3.LUT R38, R38, 0xffff0000, RZ, 0xc0, !PT ;  /* 0xffff000026267812 */ /* 0x000fe200078ec0ff */
[CC--:B------:R-:W-:Y:S01]  /*8750*/  FMUL.FTZ R44, R43.reuse, R42.reuse ;  /* 0x0000002a2b2c7220 */ /* 0x0c0fe20000410000 */
[----:B------:R-:W-:Y:S01]  /*8760*/  SHF.R.U32.HI R31, RZ, 0x10, R31 ;  /* 0x00000010ff1f7819 */ /* 0x000fe2000001161f */
[-C--:B------:R-:W-:Y:S01]  /*8770*/  FMUL.FTZ R43, R43, R41.reuse ;  /* 0x000000292b2b7220 */ /* 0x080fe20000410000 */
[----:B------:R-:W-:Y:S01]  /*8780*/  LOP3.LUT R13, R13, 0xffff0000, RZ, 0xc0, !PT ;  /* 0xffff00000d0d7812 */ /* 0x000fe200078ec0ff */
[----:B------:R-:W-:Y:S01]  /*8790*/  FFMA.FTZ R41, R40, R41, -R44 ;  /* 0x0000002928297223 */ /* 0x000fe2000001082c */
[----:B------:R-:W-:Y:S01]  /*87a0*/  PRMT R31, R154, 0x5432, R31 ;  /* 0x000054329a1f7816 */ /* 0x000fe2000000001f */
        /* <DEDUP_REMOVED lines=8> */
[----:B------:R-:W-:-:S02]  /*8830*/  LOP3.LUT R15, R15, 0xffff0000, RZ, 0xc0, !PT ;  /* 0xffff00000f0f7812 */ /* 0x000fc400078ec0ff */
[C---:B------:R-:W-:Y:S01]  /*8840*/  FFMA.FTZ R33, R13.reuse, R38, -R33 ;  /* 0x000000260d217223 */ /* 0x040fe20000010821 */
[----:B------:R-:W-:Y:S01]  /*8850*/  FFMA.FTZ R13, R13, R157, R42 ;  /* 0x0000009d0d0d7223 */ /* 0x000fe2000001002a */
[----:B------:R-:W-:Y:S02]  /*8860*/  IMAD.U32 R38, R31, 0x10000, RZ ;  /* 0x000100001f267824 */ /* 0x000fe400078e00ff */
[----:B------:R-:W-:Y:S01]  /*8870*/  FMUL.FTZ R42, R45, R44 ;  /* 0x0000002c2d2a7220 */ /* 0x000fe20000410000 */
[----:B------:R-:W-:Y:S02]  /*8880*/  PRMT R28, R155, 0x5410, R28 ;  /* 0x000054109b1c7816 */ /* 0x000fe4000000001c */
[----:B------:R-:W-:Y:S01]  /*8890*/  PRMT R29, R154, 0x5410, R29 ;  /* 0x000054109a1d7816 */ /* 0x000fe2000000001d */
[-C--:B------:R-:W-:Y:S01]  /*88a0*/  FFMA.FTZ R42, R43, R38.reuse, -R42 ;  /* 0x000000262b2a7223 */ /* 0x080fe2000001082a */
[----:B------:R-:W-:Y:S01]  /*88b0*/  FMUL.FTZ R38, R45, R38 ;  /* 0x000000262d267220 */ /* 0x000fe20000410000 */
[C---:B------:R-:W-:Y:S01]  /*88c0*/  IMAD.U32 R45, R28.reuse, 0x10000, RZ ;  /* 0x000100001c2d7824 */ /* 0x040fe200078e00ff */
[----:B------:R-:W-:-:S02]  /*88d0*/  LOP3.LUT R28, R28, 0xffff0000, RZ, 0xc0, !PT ;  /* 0xffff00001c1c7812 */ /* 0x000fc400078ec0ff */
[----:B------:R-:W-:Y:S01]  /*88e0*/  FFMA.FTZ R38, R43, R44, R38 ;  /* 0x0000002c2b267223 */ /* 0x000fe20000010026 */
[----:B------:R-:W-:Y:S01]  /*88f0*/  LOP3.LUT R43, R31, 0xffff0000, RZ, 0xc0, !PT ;  /* 0xffff00001f2b7812 */ /* 0x000fe200078ec0ff */
[-C--:B------:R-:W-:Y:S01]  /*8900*/  FMUL.FTZ R31, R35, R156.reuse ;  /* 0x0000009c231f7220 */ /* 0x080fe20000410000 */
[C---:B------:R-:W-:Y:S01]  /*8910*/  IMAD.U32 R44, R32.reuse, 0x10000, RZ ;  /* 0x00010000202c7824 */ /* 0x040fe200078e00ff */
[----:B------:R-:W-:Y:S02]  /*8920*/  LOP3.LUT R32, R32, 0xffff0000, RZ, 0xc0, !PT ;  /* 0xffff000020207812 */ /* 0x000fe400078ec0ff */
[-C--:B------:R-:W-:Y:S01]  /*8930*/  FFMA.FTZ R31, R15, R43.reuse, -R31 ;  /* 0x0000002b0f1f7223 */ /* 0x080fe2000001081f */
[----:B------:R-:W-:Y:S01]  /*8940*/  FMUL.FTZ R35, R35, R43 ;  /* 0x0000002b23237220 */ /* 0x000fe20000410000 */
[C---:B------:R-:W-:Y:S01]  /*8950*/  IMAD.U32 R43, R30.reuse, 0x10000, RZ ;  /* 0x000100001e2b7824 */ /* 0x040fe200078e00ff */
[----:B------:R-:W-:Y:S02]  /*8960*/  LOP3.LUT R30, R30, 0xffff0000, RZ, 0xc0, !PT ;  /* 0xffff00001e1e7812 */ /* 0x000fe400078ec0ff */
[----:B------:R-:W-:Y:S01]  /*8970*/  FFMA.FTZ R15, R15, R156, R35 ;  /* 0x0000009c0f0f7223 */ /* 0x000fe20000010023 */
[----:B------:R-:W-:Y:S01]  /*8980*/  FMUL.FTZ R46, R44, R43 ;  /* 0x0000002b2c2e7220 */ /* 0x000fe20000410000 */
[----:B------:R-:W-:-:S02]  /*8990*/  IMAD.U32 R35, R12, 0x10000, RZ ;  /* 0x000100000c237824 */ /* 0x000fc400078e00ff */
[----:B------:R-:W-:Y:S01]  /*89a0*/  FMUL.FTZ R44, R44, R45 ;  /* 0x0000002d2c2c7220 */ /* 0x000fe20000410000 */
[----:B------:R-:W-:Y:S01]  /*89b0*/  F2FP.BF16.F32.PACK_AB R33, R33, R41 ;  /* 0x000000292121723e */ /* 0x000fe200000010ff */
[C---:B------:R-:W-:Y:S02]  /*89c0*/  FFMA.FTZ R46, R35.reuse, R45, -R46 ;  /* 0x0000002d232e7223 */ /* 0x040fe4000001082e */
[----:B------:R-:W-:Y:S01]  /*89d0*/  FFMA.FTZ R44, R35, R43, R44 ;  /* 0x0000002b232c7223 */ /* 0x000fe2000001002c */
[----:B------:R-:W-:Y:S01]  /*89e0*/  LOP3.LUT R35, R12, 0xffff0000, RZ, 0xc0, !PT ;  /* 0xffff00000c237812 */ /* 0x000fe200078ec0ff */
[C---:B------:R-:W-:Y:S01]  /*89f0*/  FMUL.FTZ R12, R32.reuse, R30 ;  /* 0x0000001e200c7220 */ /* 0x040fe20000410000 */
[-C--:B------:R-:W-:Y:S01]  /*8a00*/  FMUL.FTZ R32, R32, R28.reuse ;  /* 0x0000001c20207220 */ /* 0x080fe20000410000 */
[C---:B------:R-:W-:Y:S01]  /*8a10*/  IMAD.U32 R43, R29.reuse, 0x10000, RZ ;  /* 0x000100001d2b7824 */ /* 0x040fe200078e00ff */
[----:B------:R-:W-:Y:S01]  /*8a20*/  LOP3.LUT R29, R29, 0xffff0000, RZ, 0xc0, !PT ;  /* 0xffff00001d1d7812 */ /* 0x000fe200078ec0ff */
        /* <DEDUP_REMOVED lines=8> */
[C---:B------:R-:W-:Y:S01]  /*8ab0*/  FMUL.FTZ R45, R35.reuse, R32 ;  /* 0x00000020232d7220 */ /* 0x040fe20000410000 */
[----:B------:R-:W-:Y:S01]  /*8ac0*/  FMUL.FTZ R35, R35, R43 ;  /* 0x0000002b23237220 */ /* 0x000fe20000410000 */
[----:B------:R-:W-:-:S02]  /*8ad0*/  F2FP.BF16.F32.PACK_AB R31, R31, R42 ;  /* 0x0000002a1f1f723e */ /* 0x000fc400000010ff */
[C---:B------:R-:W-:Y:S01]  /*8ae0*/  FFMA.FTZ R45, R30.reuse, R43, -R45 ;  /* 0x0000002b1e2d7223 */ /* 0x040fe2000001082d */
[----:B------:R-:W-:Y:S01]  /*8af0*/  FFMA.FTZ R35, R30, R32, R35 ;  /* 0x000000201e237223 */ /* 0x000fe20000010023 */
[C---:B------:R-:W-:Y:S01]  /*8b00*/  FMUL.FTZ R30, R34.reuse, R39 ;  /* 0x00000027221e7220 */ /* 0x040fe20000410000 */
[-C--:B------:R-:W-:Y:S01]  /*8b10*/  FMUL.FTZ R34, R34, R29.reuse ;  /* 0x0000001d22227220 */ /* 0x080fe20000410000 */
[----:B------:R-:W-:Y:S01]  /*8b20*/  F2FP.BF16.F32.PACK_AB R40, R13, R40 ;  /* 0x000000280d28723e */ /* 0x000fe200000010ff */
[----:B------:R-:W-:Y:S02]  /*8b30*/  IMAD.MOV.U32 R13, RZ, RZ, R33 ;  /* 0x000000ffff0d7224 */ /* 0x000fe400078e0021 */
        /* <DEDUP_REMOVED lines=10> */
[----:B------:R-:W-:Y:S02]  /*8be0*/  IMAD.MOV.U32 R14, RZ, RZ, R30 ;  /* 0x000000ffff0e7224 */ /* 0x000fe400078e001e */
[----:B------:R-:W-:-:S07]  /*8bf0*/  IMAD.MOV.U32 R35, RZ, RZ, R38 ;  /* 0x000000ffff237224 */ /* 0x000fce00078e0026 */
.L_x_6003:
[----:B------:R-:W-:Y:S05]  /*8c00*/  BSYNC B2 ;  /* 0x0000000000027941 */ /* 0x000fea0003800000 */
.L_x_6002:
[C---:B------:R-:W-:Y:S01]  /*8c10*/  ISETP.GE.AND P3, PT, R11.reuse, R131, PT ;  /* 0x000000830b00720c */ /* 0x040fe20003f66270 */
[----:B------:R-:W-:Y:S02]  /*8c20*/  ULDC.64 UR4, c[0x0][0x208] ;  /* 0x0000820000047ab9 */ /* 0x000fe40000000a00 */
[----:B---3--:R3:W-:Y:S10]  /*8c30*/  ST.E.128 desc[UR4][R36.64], R12 ;  /* 0x0000000c24007985 */ /* 0x0087f4000c101d04 */
[----:B------:R-:W-:-:S05]  /*8c40*/  @!P3 IMAD.WIDE R114, R11, 0x2, R114 ;  /* 0x000000020b72b825 */ /* 0x000fca00078e0272 */
[----:B--2---:R3:W-:Y:S02]  /*8c50*/  @!P3 ST.E.128 desc[UR4][R114.64], R32 ;  /* 0x000000207200b985 */ /* 0x0047e4000c101d04 */
.L_x_5993:
[----:B------:R-:W-:Y:S05]  /*8c60*/  BSYNC B1 ;  /* 0x0000000000017941 */ /* 0x000fea0003800000 */
.L_x_5992:
[----:B------:R-:W-:-:S03]  /*8c70*/  UMOV UR4, 0xffffffff ;  /* 0xffffffff00047882 */ /* 0x000fc60000000000 */
[----:B------:R-:W-:Y:S05]  /*8c80*/  BRA.DIV UR4, `(.L_x_6004) ;  /* 0x000001ee04087947 */ /* 0x000fea000b800000 */
[----:B-1----:R-:W1:Y:S04]  /*8c90*/  SHFL.IDX PT, R113, R113, 0x1, 0x1c1f ;  /* 0x003c1f0071717f89 */ /* 0x002e6800000e0000 */
[----:B------:R-:W0:Y:S02]  /*8ca0*/  SHFL.IDX PT, R116, R116, 0x1, 0x1c1f ;  /* 0x003c1f0074747f89 */ /* 0x000e2400000e0000 */
.L_x_6303:
[----:B------:R-:W-:Y:S05]  /*8cb0*/  @P4 BRA `(.L_x_5961) ;  /* 0x0000001c00dc4947 */ /* 0x000fea0003800000 */
[----:B------:R-:W-:Y:S01]  /*8cc0*/  ISETP.NE.AND P3, PT, R8, RZ, PT ;  /* 0x000000ff0800720c */ /* 0x000fe20003f65270 */
[----:B------:R-:W-:Y:S01]  /*8cd0*/  BSSY B1, `(.L_x_6005) ;  /* 0x000007f000017945 */ /* 0x000fe20003800000 */
[----:B0--3--:R-:W-:Y:S02]  /*8ce0*/  IMAD.MOV.U32 R32, RZ, RZ, R116 ;  /* 0x000000ffff207224 */ /* 0x009fe400078e0074 */
[----:B-1----:R-:W-:-:S09]  /*8cf0*/  IMAD.MOV.U32 R33, RZ, RZ, R113 ;  /* 0x000000ffff217224 */ /* 0x002fd200078e0071 */
[----:B------:R-:W-:Y:S05]  /*8d00*/  @!P3 BRA `(.L_x_6006) ;  /* 0x0000000400ecb947 */ /* 0x000fea0003800000 */
[----:B------:R-:W-:Y:S01]  /*8d10*/  SEL R11, R118, R132, !P0 ;  /* 0x00000084760b7207 */ /* 0x000fe20004000000 */
[----:B------:R-:W-:Y:S01]  /*8d20*/  BSSY B2, `(.L_x_6007) ;  /* 0x0000075000027945 */ /* 0x000fe20003800000 */
[----:B----4-:R-:W-:Y:S02]  /*8d30*/  SHF.R.U32.HI R13, RZ, 0x3, R213 ;  /* 0x00000003ff0d7819 */ /* 0x010fe400000116d5 */
[----:B------:R-:W-:Y:S02]  /*8d40*/  SHF.R.S32.HI R12, RZ, 0x1f, R11 ;  /* 0x0000001fff0c7819 */ /* 0x000fe4000001140b */
[----:B------:R-:W-:Y:S02]  /*8d50*/  ISETP.GE.AND P4, PT, R16, R117, PT ;  /* 0x000000751000720c */ /* 0x000fe40003f86270 */
[----:B------:R-:W-:Y:S02]  /*8d60*/  LEA.HI R12, R12, R11, RZ, 0x4 ;  /* 0x0000000b0c0c7211 */ /* 0x000fe400078f20ff */
[----:B------:R-:W-:-:S02]  /*8d70*/  LEA R34, P3, R5, R116, 0x1 ;  /* 0x0000007405227211 */ /* 0x000fc400078608ff */
[----:B------:R-:W-:Y:S02]  /*8d80*/  LEA.HI.SX32 R36, R12, R111, 0x1c ;  /* 0x0000006f0c247211 */ /* 0x000fe400078fe2ff */
[----:B------:R-:W-:Y:S02]  /*8d90*/  LEA.HI.X R35, R5, R113, R107, 0x1, P3 ;  /* 0x0000007105237211 */ /* 0x000fe400018f0c6b */
[----:B------:R-:W-:-:S04]  /*8da0*/  SHF.R.S32.HI R12, RZ, 0x1f, R36 ;  /* 0x0000001fff0c7819 */ /* 0x000fc80000011424 */
[----:B------:R-:W-:Y:S01]  /*8db0*/  LEA.HI R12, R12, R36, RZ, 0x3 ;  /* 0x000000240c0c7211 */ /* 0x000fe200078f18ff */
[----:B------:R-:W-:-:S03]  /*8dc0*/  IMAD.SHL.U32 R36, R36, 0x8, RZ ;  /* 0x0000000824247824 */ /* 0x000fc600078e00ff */
[----:B------:R-:W-:Y:S02]  /*8dd0*/  SHF.R.S32.HI R12, RZ, 0x3, R12 ;  /* 0x00000003ff0c7819 */ /* 0x000fe4000001140c */
[----:B------:R-:W-:Y:S02]  /*8de0*/  LOP3.LUT R11, R213, 0x38, R36, 0xf8, !PT ;  /* 0x00000038d50b7812 */ /* 0x000fe400078ef824 */
[----:B------:R-:W-:Y:S01]  /*8df0*/  ISETP.GE.AND P3, PT, R36, R131, PT ;  /* 0x000000832400720c */ /* 0x000fe20003f66270 */
        /* <DEDUP_REMOVED lines=27> */
[----:B------:R-:W-:Y:S01]  /*8fb0*/  FFMA.FTZ R38, R37, R38, -R42 ;  /* 0x0000002625267223 */ /* 0x000fe2000001082a */
        /* <DEDUP_REMOVED lines=46> */
[----:B------:R-:W-:Y:S01]  /*92a0*/  LOP3.LUT R30, R30, 0xffff0000, RZ, 0xc0, !PT ;  /* 0xffff00001e1e7812 */ /* 0x000fe200078ec0ff */
[----:B------:R-:W-:Y:S02]  /*92b0*/  IMAD.U32 R39, R62, 0x10000, RZ ;  /* 0x000100003e277824 */ /* 0x000fe400078e00ff */
[C---:B------:R-:W-:Y:S01]  /*92c0*/  FFMA.FTZ R15, R12.reuse, R60, -R15 ;  /* 0x0000003c0c0f7223 */ /* 0x040fe2000001080f */
        /* <DEDUP_REMOVED lines=26> */
.L_x_6008:
[----:B------:R-:W-:Y:S05]  /*9470*/  BSYNC B2 ;  /* 0x0000000000027941 */ /* 0x000fea0003800000 */
.L_x_6007:
[----:B------:R-:W-:Y:S01]  /*9480*/  @!P3 IMAD.WIDE R36, R36, 0x2, R32 ;  /* 0x000000022424b825 */ /* 0x000fe200078e0220 */
[----:B------:R-:W-:Y:S02]  /*9490*/  ULDC.64 UR4, c[0x0][0x208] ;  /* 0x0000820000047ab9 */ /* 0x000fe40000000a00 */
[----:B0-----:R0:W-:Y:S04]  /*94a0*/  ST.E.128 desc[UR4][R34.64], R12 ;  /* 0x0000000c22007985 */ /* 0x0011e8000c101d04 */
[----:B-1----:R0:W-:Y:S02]  /*94b0*/  @!P3 ST.E.128 desc[UR4][R36.64], R28 ;  /* 0x0000001c2400b985 */ /* 0x0021e4000c101d04 */
.L_x_6006:
[----:B------:R-:W-:Y:S05]  /*94c0*/  BSYNC B1 ;  /* 0x0000000000017941 */ /* 0x000fea0003800000 */
.L_x_6005:
[----:B------:R-:W-:Y:S01]  /*94d0*/  ISETP.NE.AND P3, PT, R9, RZ, PT ;  /* 0x000000ff0900720c */ /* 0x000fe20003f65270 */
[----:B------:R-:W-:-:S12]  /*94e0*/  BSSY B1, `(.L_x_6009) ;  /* 0x000007d000017945 */ /* 0x000fd80003800000 */
[----:B------:R-:W-:Y:S05]  /*94f0*/  @!P3 BRA `(.L_x_6010) ;  /* 0x0000000400ecb947 */ /* 0x000fea0003800000 */
[----:B------:R-:W-:Y:S01]  /*9500*/  SEL R11, R118, R132, !P1 ;  /* 0x00000084760b7207 */ /* 0x000fe20004800000 */
[----:B------:R-:W-:Y:S01]  /*9510*/  BSSY B2, `(.L_x_6011) ;  /* 0x0000076000027945 */ /* 0x000fe20003800000 */
[----:B0-----:R-:W-:Y:S02]  /*9520*/  SHF.R.U32.HI R14, RZ, 0x3, R213 ;  /* 0x00000003ff0e7819 */ /* 0x001fe400000116d5 */
[----:B----4-:R-:W-:Y:S02]  /*9530*/  SHF.R.S32.HI R12, RZ, 0x1f, R11 ;  /* 0x0000001fff0c7819 */ /* 0x010fe4000001140b */
[----:B------:R-:W-:Y:S02]  /*9540*/  LEA R34, P3, R6, R116, 0x1 ;  /* 0x0000007406227211 */ /* 0x000fe400078608ff */
[----:B------:R-:W-:Y:S02]  /*9550*/  LEA.HI R11, R12, R11, RZ, 0x4 ;  /* 0x0000000b0c0b7211 */ /* 0x000fe400078f20ff */
[----:B------:R-:W-:-:S02]  /*9560*/  ISETP.GE.AND P4, PT, R195, R117, PT ;  /* 0x00000075c300720c */ /* 0x000fc40003f86270 */
[----:B------:R-:W-:Y:S02]  /*9570*/  LEA.HI.SX32 R11, R11, R110, 0x1c ;  /* 0x0000006e0b0b7211 */ /* 0x000fe400078fe2ff */
[----:B------:R-:W-:Y:S02]  /*9580*/  LEA.HI.X R35, R6, R113, R106, 0x1, P3 ;  /* 0x0000007106237211 */ /* 0x000fe400018f0c6a */
[----:B------:R-:W-:Y:S01]  /*9590*/  SHF.R.S32.HI R12, RZ, 0x1f, R11 ;  /* 0x0000001fff0c7819 */ /* 0x000fe2000001140b */
[----:B------:R-:W-:-:S03]  /*95a0*/  IMAD.SHL.U32 R36, R11, 0x8, RZ ;  /* 0x000000080b247824 */ /* 0x000fc600078e00ff */
[----:B------:R-:W-:Y:S02]  /*95b0*/  LEA.HI R12, R12, R11, RZ, 0x3 ;  /* 0x0000000b0c0c7211 */ /* 0x000fe400078f18ff */
[----:B------:R-:W-:Y:S02]  /*95c0*/  LOP3.LUT R11, R213, 0x38, R36, 0xf8, !PT ;  /* 0x00000038d50b7812 */ /* 0x000fe400078ef824 */
[----:B------:R-:W-:Y:S02]  /*95d0*/  SHF.R.S32.HI R13, RZ, 0x3, R12 ;  /* 0x00000003ff0d7819 */ /* 0x000fe4000001140c */
[----:B------:R-:W-:Y:S02]  /*95e0*/  LOP3.LUT R11, R11, R14, RZ, 0x3c, !PT ;  /* 0x0000000e0b0b7212 */ /* 0x000fe400078e3cff */
[----:B------:R-:W-:Y:S01]  /*95f0*/  ISETP.GE.AND P3, PT, R36, R131, PT ;  /* 0x000000832400720c */ /* 0x000fe20003f66270 */
[----:B------:R-:W-:-:S04]  /*9600*/  IMAD R12, R13, 0x1800, R218 ;  /* 0x000018000d0c7824 */ /* 0x000fc800078e02da */
[----:B------:R-:W-:Y:S02]  /*9610*/  IMAD.IADD R13, R12, 0x1, R11 ;  /* 0x000000010c0d7824 */ /* 0x000fe400078e020b */
[C---:B------:R-:W-:Y:S02]  /*9620*/  IMAD R11, R22.reuse, 0x4800, R126 ;  /* 0x00004800160b7824 */ /* 0x040fe400078e027e */
[----:B------:R-:W-:Y:S02]  /*9630*/  IMAD R13, R22, 0x4800, R13 ;  /* 0x00004800160d7824 */ /* 0x000fe400078e020d */
[--C-:B------:R-:W-:Y:S02]  /*9640*/  IMAD R11, R11, 0x2, R18.reuse ;  /* 0x000000020b0b7824 */ /* 0x100fe400078e0212 */
[----:B------:R-:W-:Y:S02]  /*9650*/  IMAD R28, R13, 0x2, R18 ;  /* 0x000000020d1c7824 */ /* 0x000fe400078e0212 */
[----:B------:R-:W-:Y:S01]  /*9660*/  @!P3 IMAD.WIDE R36, R36, 0x2, R32 ;  /* 0x000000022424b825 */ /* 0x000fe200078e0220 */
[----:B------:R0:W1:Y:S04]  /*9670*/  LDS.128 R12, [R11+0x1e400] ;  /* 0x01e400000b0c7984 */ /* 0x0000680000000c00 */
[----:B------:R-:W3:Y:S01]  /*9680*/  LDS.128 R28, [R28+0x1e400] ;  /* 0x01e400001c1c7984 */ /* 0x000ee20000000c00 */
[----:B------:R-:W-:Y:S05]  /*9690*/  @P4 BRA `(.L_x_6012) ;  /* 0x0000000400744947 */ /* 0x000fea0003800000 */
[----:B------:R-:W-:Y:S01]  /*96a0*/  SHF.R.U64 R39, R68, 0x10, R69 ;  /* 0x0000001044277819 */ /* 0x000fe20000001245 */
[----:B---3--:R-:W-:Y:S01]  /*96b0*/  IMAD.U32 R43, R29, 0x10000, RZ ;  /* 0x000100001d2b7824 */ /* 0x008fe200078e00ff */
[----:B0-----:R-:W-:Y:S01]  /*96c0*/  SHF.R.U64 R11, R56, 0x10, R57 ;  /* 0x00000010380b7819 */ /* 0x001fe20000001239 */
[----:B-1----:R-:W-:Y:S01]  /*96d0*/  IMAD.U32 R41, R13, 0x10000, RZ ;  /* 0x000100000d297824 */ /* 0x002fe200078e00ff */
[----:B------:R-:W-:Y:S01]  /*96e0*/  SHF.R.U32.HI R68, RZ, 0x10, R69 ;  /* 0x00000010ff447819 */ /* 0x000fe20000011645 */
[----:B------:R-:W-:Y:S01]  /*96f0*/  IMAD.U32 R47, R31, 0x10000, RZ ;  /* 0x000100001f2f7824 */ /* 0x000fe200078e00ff */
[----:B------:R-:W-:Y:S01]  /*9700*/  SHF.R.U32.HI R56, RZ, 0x10, R57 ;  /* 0x00000010ff387819 */ /* 0x000fe20000011639 */
[----:B------:R-:W-:Y:S01]  /*9710*/  IMAD.U32 R46, R15, 0x10000, RZ ;  /* 0x000100000f2e7824 */ /* 0x000fe200078e00ff */
[----:B------:R-:W-:Y:S01]  /*9720*/  PRMT R68, R144, 0x5432, R68 ;  /* 0x0000543290447816 */ /* 0x000fe20000000044 */
[----:B------:R-:W-:Y:S01]  /*9730*/  IMAD.U32 R48, R30, 0x10000, RZ ;  /* 0x000100001e307824 */ /* 0x000fe200078e00ff */
[----:B------:R-:W-:Y:S01]  /*9740*/  PRMT R56, R142, 0x5432, R56 ;  /* 0x000054328e387816 */ /* 0x000fe20000000038 */
[----:B------:R-:W-:Y:S01]  /*9750*/  IMAD.U32 R45, R14, 0x10000, RZ ;  /* 0x000100000e2d7824 */ /* 0x000fe200078e00ff */
[----:B------:R-:W-:Y:S01]  /*9760*/  SHF.R.U64 R40, R70, 0x10, R71 ;  /* 0x0000001046287819 */ /* 0x000fe20000001247 */
[----:B------:R-:W-:Y:S01]  /*9770*/  IMAD.U32 R49, R68, 0x10000, RZ ;  /* 0x0001000044317824 */ /* 0x000fe200078e00ff */
[----:B------:R-:W-:Y:S01]  /*9780*/  SHF.R.U64 R38, R58, 0x10, R59 ;  /* 0x000000103a267819 */ /* 0x000fe2000000123b */
[----:B------:R-:W-:Y:S01]  /*9790*/  IMAD.U32 R50, R56, 0x10000, RZ ;  /* 0x0001000038327824 */ /* 0x000fe200078e00ff */
[----:B------:R-:W-:-:S02]  /*97a0*/  SHF.R.U32.HI R70, RZ, 0x10, R71 ;  /* 0x00000010ff467819 */ /* 0x000fc40000011647 */
[----:B------:R-:W-:Y:S02]  /*97b0*/  SHF.R.U32.HI R58, RZ, 0x10, R59 ;  /* 0x00000010ff3a7819 */ /* 0x000fe4000001163b */
[----:B------:R-:W-:Y:S01]  /*97c0*/  LOP3.LUT R44, R29, 0xffff0000, RZ, 0xc0, !PT ;  /* 0xffff00001d2c7812 */ /* 0x000fe200078ec0ff */
[----:B------:R-:W-:Y:S01]  /*97d0*/  IMAD.U32 R29, R28, 0x10000, RZ ;  /* 0x000100001c1d7824 */ /* 0x000fe200078e00ff */
[----:B------:R-:W-:Y:S01]  /*97e0*/  PRMT R51, R143, 0x5410, R40 ;  /* 0x000054108f337816 */ /* 0x000fe20000000028 */
[CC--:B------:R-:W-:Y:S01]  /*97f0*/  FMUL.FTZ R40, R43.reuse, R49.reuse ;  /* 0x000000312b287220 */ /* 0x0c0fe20000410000 */
[----:B------:R-:W-:Y:S01]  /*9800*/  LOP3.LUT R68, R68, 0xffff0000, RZ, 0xc0, !PT ;  /* 0xffff000044447812 */ /* 0x000fe200078ec0ff */
[-C--:B------:R-:W-:Y:S01]  /*9810*/  FMUL.FTZ R43, R43, R50.reuse ;  /* 0x000000322b2b7220 */ /* 0x080fe20000410000 */
[----:B------:R-:W-:Y:S01]  /*9820*/  PRMT R70, R143, 0x5432, R70 ;  /* 0x000054328f467816 */ /* 0x000fe20000000046 */
[----:B------:R-:W-:Y:S01]  /*9830*/  FFMA.FTZ R40, R41, R50, -R40 ;  /* 0x0000003229287223 */ /* 0x000fe20000010828 */
[----:B------:R-:W-:Y:S01]  /*9840*/  PRMT R58, R141, 0x5432, R58 ;  /* 0x000054328d3a7816 */ /* 0x000fe2000000003a */
[----:B------:R-:W-:Y:S01]  /*9850*/  FMUL.FTZ R57, R44, R68 ;  /* 0x000000442c397220 */ /* 0x000fe20000410000 */
[----:B------:R-:W-:Y:S01]  /*9860*/  LOP3.LUT R42, R13, 0xffff0000, RZ, 0xc0, !PT ;  /* 0xffff00000d2a7812 */ /* 0x000fe200078ec0ff */
[----:B------:R-:W-:Y:S01]  /*9870*/  IMAD.U32 R50, R70, 0x10000, RZ ;  /* 0x0001000046327824 */ /* 0x000fe200078e00ff */
[----:B------:R-:W-:Y:S01]  /*9880*/  LOP3.LUT R56, R56, 0xffff0000, RZ, 0xc0, !PT ;  /* 0xffff000038387812 */ /* 0x000fe200078ec0ff */
[----:B------:R-:W-:Y:S01]  /*9890*/  FFMA.FTZ R43, R41, R49, R43 ;  /* 0x00000031292b7223 */ /* 0x000fe2000001002b */
[----:B------:R-:W-:Y:S01]  /*98a0*/  IMAD.U32 R41, R58, 0x10000, RZ ;  /* 0x000100003a297824 */ /* 0x000fe200078e00ff */
[----:B------:R-:W-:Y:S01]  /*98b0*/  PRMT R39, R144, 0x5410, R39 ;  /* 0x0000541090277816 */ /* 0x000fe20000000027 */
[----:B------:R-:W-:-:S02]  /*98c0*/  IMAD.U32 R13, R12, 0x10000, RZ ;  /* 0x000100000c0d7824 */ /* 0x000fc400078e00ff */
[----:B------:R-:W-:Y:S01]  /*98d0*/  FFMA.FTZ R59, R42, R56, -R57 ;  /* 0x000000382a3b7223 */ /* 0x000fe20000010839 */
[C---:B------:R-:W-:Y:S01]  /*98e0*/  FMUL.FTZ R57, R47.reuse, R50 ;  /* 0x000000322f397220 */ /* 0x040fe20000410000 */
[-C--:B------:R-:W-:Y:S01]  /*98f0*/  FMUL.FTZ R47, R47, R41.reuse ;  /* 0x000000292f2f7220 */ /* 0x080fe20000410000 */
[----:B------:R-:W-:Y:S01]  /*9900*/  LOP3.LUT R31, R31, 0xffff0000, RZ, 0xc0, !PT ;  /* 0xffff00001f1f7812 */ /* 0x000fe200078ec0ff */
[----:B------:R-:W-:Y:S01]  /*9910*/  FMUL.FTZ R49, R44, R56 ;  /* 0x000000382c317220 */ /* 0x000fe20000410000 */
[----:B------:R-:W-:Y:S01]  /*9920*/  LOP3.LUT R70, R70, 0xffff0000, RZ, 0xc0, !PT ;  /* 0xffff000046467812 */ /* 0x000fe200078ec0ff */
[----:B------:R-:W-:Y:S01]  /*9930*/  FFMA.FTZ R57, R46, R41, -R57 ;  /* 0x000000292e397223 */ /* 0x000fe20000010839 */
[----:B------:R-:W-:Y:S01]  /*9940*/  LOP3.LUT R58, R58, 0xffff0000, RZ, 0xc0, !PT ;  /* 0xffff00003a3a7812 */ /* 0x000fe200078ec0ff */
[----:B------:R-:W-:Y:S01]  /*9950*/  FFMA.FTZ R47, R46, R50, R47 ;  /* 0x000000322e2f7223 */ /* 0x000fe2000001002f */
[----:B------:R-:W-:Y:S01]  /*9960*/  PRMT R11, R142, 0x5410, R11 ;  /* 0x000054108e0b7816 */ /* 0x000fe2000000000b */
[----:B------:R-:W-:Y:S01]  /*9970*/  IMAD.U32 R46, R39, 0x10000, RZ ;  /* 0x00010000272e7824 */ /* 0x000fe200078e00ff */
[----:B------:R-:W-:Y:S01]  /*9980*/  LOP3.LUT R15, R15, 0xffff0000, RZ, 0xc0, !PT ;  /* 0xffff00000f0f7812 */ /* 0x000fe200078ec0ff */
[C---:B------:R-:W-:Y:S01]  /*9990*/  FMUL.FTZ R56, R31.reuse, R70 ;  /* 0x000000461f387220 */ /* 0x040fe20000410000 */
[----:B------:R-:W-:Y:S01]  /*99a0*/  LOP3.LUT R28, R28, 0xffff0000, RZ, 0xc0, !PT ;  /* 0xffff00001c1c7812 */ /* 0x000fe200078ec0ff */
[-C--:B------:R-:W-:Y:S01]  /*99b0*/  FMUL.FTZ R50, R31, R58.reuse ;  /* 0x0000003a1f327220 */ /* 0x080fe20000410000 */
[----:B------:R-:W-:Y:S01]  /*99c0*/  LOP3.LUT R39, R39, 0xffff0000, RZ, 0xc0, !PT ;  /* 0xffff000027277812 */ /* 0x000fe200078ec0ff */
[C---:B------:R-:W-:Y:S01]  /*99d0*/  IMAD.U32 R44, R11.reuse, 0x10000, RZ ;  /* 0x000100000b2c7824 */ /* 0x040fe200078e00ff */
[----:B------:R-:W-:Y:S01]  /*99e0*/  LOP3.LUT R11, R11, 0xffff0000, RZ, 0xc0, !PT ;  /* 0xffff00000b0b7812 */ /* 0x000fe200078ec0ff */
[C---:B------:R-:W-:Y:S01]  /*99f0*/  FFMA.FTZ R58, R15.reuse, R58, -R56 ;  /* 0x0000003a0f3a7223 */ /* 0x040fe20000010838 */
[----:B------:R-:W-:Y:S01]  /*9a00*/  LOP3.LUT R12, R12, 0xffff0000, RZ, 0xc0, !PT ;  /* 0xffff00000c0c7812 */ /* 0x000fe200078ec0ff */
[----:B------:R-:W-:Y:S01]  /*9a10*/  FFMA.FTZ R50, R15, R70, R50 ;  /* 0x000000460f327223 */ /* 0x000fe20000010032 */
[C---:B------:R-:W-:Y:S01]  /*9a20*/  FMUL.FTZ R15, R28.reuse, R39 ;  /* 0x000000271c0f7220 */ /* 0x040fe20000410000 */
[C---:B------:R-:W-:Y:S01]  /*9a30*/  FMUL.FTZ R56, R29.reuse, R46 ;  /* 0x0000002e1d387220 */ /* 0x040fe20000410000 */
[-C--:B------:R-:W-:Y:S01]  /*9a40*/  FMUL.FTZ R29, R29, R44.reuse ;  /* 0x0000002c1d1d7220 */ /* 0x080fe20000410000 */
[----:B------:R-:W-:Y:S01]  /*9a50*/  PRMT R38, R141, 0x5410, R38 ;  /* 0x000054108d267816 */ /* 0x000fe20000000026 */
[-C--:B------:R-:W-:Y:S01]  /*9a60*/  FMUL.FTZ R31, R28, R11.reuse ;  /* 0x0000000b1c1f7220 */ /* 0x080fe20000410000 */
[----:B------:R-:W-:Y:S01]  /*9a70*/  FFMA.FTZ R11, R12, R11, -R15 ;  /* 0x0000000b0c0b7223 */ /* 0x000fe2000001080f */
[----:B------:R-:W-:Y:S01]  /*9a80*/  FFMA.FTZ R44, R13, R44, -R56 ;  /* 0x0000002c0d2c7223 */ /* 0x000fe20000010838 */
[----:B------:R-:W-:Y:S01]  /*9a90*/  IMAD.U32 R15, R51, 0x10000, RZ ;  /* 0x00010000330f7824 */ /* 0x000fe200078e00ff */
[----:B------:R-:W-:Y:S01]  /*9aa0*/  LOP3.LUT R30, R30, 0xffff0000, RZ, 0xc0, !PT ;  /* 0xffff00001e1e7812 */ /* 0x000fe200078ec0ff */
[----:B------:R-:W-:Y:S01]  /*9ab0*/  FFMA.FTZ R13, R13, R46, R29 ;  /* 0x0000002e0d0d7223 */ /* 0x000fe2000001001d */
[----:B------:R-:W-:Y:S01]  /*9ac0*/  LOP3.LUT R51, R51, 0xffff0000, RZ, 0xc0, !PT ;  /* 0xffff000033337812 */ /* 0x000fe200078ec0ff */
[C---:B------:R-:W-:Y:S01]  /*9ad0*/  IMAD.U32 R28, R38.reuse, 0x10000, RZ ;  /* 0x00010000261c7824 */ /* 0x040fe200078e00ff */
[----:B------:R-:W-:Y:S01]  /*9ae0*/  LOP3.LUT R29, R38, 0xffff0000, RZ, 0xc0, !PT ;  /* 0xffff0000261d7812 */ /* 0x000fe200078ec0ff */
[----:B------:R-:W-:Y:S01]  /*9af0*/  FFMA.FTZ R12, R12, R39, R31 ;  /* 0x000000270c0c7223 */ /* 0x000fe2000001001f */
[----:B------:R-:W-:Y:S01]  /*9b00*/  LOP3.LUT R14, R14, 0xffff0000, RZ, 0xc0, !PT ;  /* 0xffff00000e0e7812 */ /* 0x000fe200078ec0ff */
[----:B------:R-:W-:Y:S01]  /*9b10*/  FMUL.FTZ R38, R48, R15 ;  /* 0x0000000f30267220 */ /* 0x000fe20000410000 */
[----:B------:R-:W-:Y:S01]  /*9b20*/  FMUL.FTZ R31, R30, R51 ;  /* 0x000000331e1f7220 */ /* 0x000fe20000410000 */
[-C--:B------:R-:W-:Y:S01]  /*9b30*/  FMUL.FTZ R48, R48, R28.reuse ;  /* 0x0000001c30307220 */ /* 0x080fe20000410000 */
[-C--:B------:R-:W-:Y:S01]  /*9b40*/  FMUL.FTZ R30, R30, R29.reuse ;  /* 0x0000001d1e1e7220 */ /* 0x080fe20000410000 */
[C---:B------:R-:W-:Y:S01]  /*9b50*/  FFMA.FTZ R28, R45.reuse, R28, -R38 ;  /* 0x0000001c2d1c7223 */ /* 0x040fe20000010826 */
        /* <DEDUP_REMOVED lines=17> */
.L_x_6012:
[----:B------:R-:W-:Y:S05]  /*9c70*/  BSYNC B2 ;  /* 0x0000000000027941 */ /* 0x000fea0003800000 */
.L_x_6011:
[----:B------:R-:W-:Y:S02]  /*9c80*/  ULDC.64 UR4, c[0x0][0x208] ;  /* 0x0000820000047ab9 */ /* 0x000fe40000000a00 */
[----:B-1----:R1:W-:Y:S04]  /*9c90*/  ST.E.128 desc[UR4][R34.64], R12 ;  /* 0x0000000c22007985 */ /* 0x0023e8000c101d04 */
[----:B---3--:R1:W-:Y:S02]  /*9ca0*/  @!P3 ST.E.128 desc[UR4][R36.64], R28 ;  /* 0x0000001c2400b985 */ /* 0x0083e4000c101d04 */
.L_x_6010:
[----:B------:R-:W-:Y:S05]  /*9cb0*/  BSYNC B1 ;  /* 0x0000000000017941 */ /* 0x000fea0003800000 */
.L_x_6009:
[----:B------:R-:W-:-:S13]  /*9cc0*/  ISETP.NE.AND P3, PT, R10, RZ, PT ;  /* 0x000000ff0a00720c */ /* 0x000fda0003f65270 */
[----:B------:R-:W-:Y:S05]  /*9cd0*/  @!P3 BRA `(.L_x_5961) ;  /* 0x0000000c00d4b947 */ /* 0x000fea0003800000 */
[----:B------:R-:W-:Y:S01]  /*9ce0*/  LOP3.LUT P4, RZ, R19, 0x1, RZ, 0xc0, !PT ;  /* 0x0000000113ff7812 */ /* 0x000fe2000788c0ff */
[----:B------:R-:W-:Y:S01]  /*9cf0*/  BSSY B1, `(.L_x_6013) ;  /* 0x0000075000017945 */ /* 0x000fe20003800000 */
[----:B01----:R-:W-:Y:S02]  /*9d00*/  SHF.R.U32.HI R14, RZ, 0x3, R213 ;  /* 0x00000003ff0e7819 */ /* 0x003fe400000116d5 */
[----:B------:R-:W-:Y:S02]  /*9d10*/  SEL R132, R118, R132, !P4 ;  /* 0x0000008476847207 */ /* 0x000fe40006000000 */
[C---:B------:R-:W-:Y:S02]  /*9d20*/  LEA R34, P3, R7.reuse, R116, 0x1 ;  /* 0x0000007407227211 */ /* 0x040fe400078608ff */
[----:B------:R-:W-:Y:S02]  /*9d30*/  SHF.R.S32.HI R11, RZ, 0x1f, R132 ;  /* 0x0000001fff0b7819 */ /* 0x000fe40000011484 */
[----:B------:R-:W-:-:S02]  /*9d40*/  LEA.HI.X R35, R7, R113, R105, 0x1, P3 ;  /* 0x0000007107237211 */ /* 0x000fc400018f0c69 */
[----:B------:R-:W-:Y:S02]  /*9d50*/  LEA.HI R132, R11, R132, RZ, 0x4 ;  /* 0x000000840b847211 */ /* 0x000fe400078f20ff */
[----:B------:R-:W-:Y:S02]  /*9d60*/  ISETP.GE.AND P3, PT, R194, R117, PT ;  /* 0x00000075c200720c */ /* 0x000fe40003f66270 */
[----:B------:R-:W-:-:S04]  /*9d70*/  LEA.HI.SX32 R132, R132, R109, 0x1c ;  /* 0x0000006d84847211 */ /* 0x000fc800078fe2ff */
[----:B------:R-:W-:Y:S01]  /*9d80*/  SHF.R.S32.HI R11, RZ, 0x1f, R132 ;  /* 0x0000001fff0b7819 */ /* 0x000fe20000011484 */
[----:B----4-:R-:W-:-:S03]  /*9d90*/  IMAD.SHL.U32 R36, R132, 0x8, RZ ;  /* 0x0000000884247824 */ /* 0x010fc600078e00ff */
[----:B------:R-:W-:-:S04]  /*9da0*/  LEA.HI R11, R11, R132, RZ, 0x3 ;  /* 0x000000840b0b7211 */ /* 0x000fc800078f18ff */
        /* <DEDUP_REMOVED lines=8> */
[----:B------:R-:W-:-:S03]  /*9e30*/  IMAD R28, R13, 0x2, R18 ;  /* 0x000000020d1c7824 */ /* 0x000fc600078e0212 */
[----:B------:R0:W1:Y:S04]  /*9e40*/  LDS.128 R12, [R11+0x1e400] ;  /* 0x01e400000b0c7984 */ /* 0x0000680000000c00 */
[----:B------:R-:W3:Y:S01]  /*9e50*/  LDS.128 R28, [R28+0x1e400] ;  /* 0x01e400001c1c7984 */ /* 0x000ee20000000c00 */
[----:B------:R-:W-:Y:S05]  /*9e60*/  @P3 BRA `(.L_x_6014) ;  /* 0x0000000400743947 */ /* 0x000fea0003800000 */
[----:B------:R-:W-:Y:S01]  /*9e70*/  SHF.R.U64 R41, R52, 0x10, R53 ;  /* 0x0000001034297819 */ /* 0x000fe20000001235 */
[----:B---3--:R-:W-:Y:S01]  /*9e80*/  IMAD.U32 R47, R29, 0x10000, RZ ;  /* 0x000100001d2f7824 */ /* 0x008fe200078e00ff */
[----:B------:R-:W-:Y:S01]  /*9e90*/  SHF.R.U64 R48, R54, 0x10, R55 ;  /* 0x0000001036307819 */ /* 0x000fe20000001237 */
[----:B-1----:R-:W-:Y:S01]  /*9ea0*/  IMAD.U32 R42, R13, 0x10000, RZ ;  /* 0x000100000d2a7824 */ /* 0x002fe200078e00ff */
[--C-:B------:R-:W-:Y:S01]  /*9eb0*/  SHF.R.U64 R45, R64, 0x10, R65.reuse ;  /* 0x00000010402d7819 */ /* 0x100fe20000001241 */
[----:B------:R-:W-:Y:S01]  /*9ec0*/  IMAD.U32 R46, R31, 0x10000, RZ ;  /* 0x000100001f2e7824 */ /* 0x000fe200078e00ff */
[----:B------:R-:W-:Y:S01]  /*9ed0*/  SHF.R.U32.HI R65, RZ, 0x10, R65 ;  /* 0x00000010ff417819 */ /* 0x000fe20000011641 */
[----:B------:R-:W-:Y:S01]  /*9ee0*/  IMAD.U32 R39, R15, 0x10000, RZ ;  /* 0x000100000f277824 */ /* 0x000fe200078e00ff */
[----:B------:R-:W-:Y:S01]  /*9ef0*/  SHF.R.U32.HI R53, RZ, 0x10, R53 ;  /* 0x00000010ff357819 */ /* 0x000fe20000011635 */
[----:B0-----:R-:W-:Y:S01]  /*9f00*/  IMAD.U32 R11, R12, 0x10000, RZ ;  /* 0x000100000c0b7824 */ /* 0x001fe200078e00ff */
[----:B------:R-:W-:-:S02]  /*9f10*/  PRMT R40, R138, 0x5432, R41 ;  /* 0x000054328a287816 */ /* 0x000fc40000000029 */
[----:B------:R-:W-:Y:S02]  /*9f20*/  PRMT R41, R139, 0x5432, R48 ;  /* 0x000054328b297816 */ /* 0x000fe40000000030 */
[----:B------:R-:W-:Y:S02]  /*9f30*/  PRMT R48, R136, 0x5410, R65 ;  /* 0x0000541088307816 */ /* 0x000fe40000000041 */
[----:B------:R-:W-:Y:S02]  /*9f40*/  PRMT R138, R138, 0x5410, R53 ;  /* 0x000054108a8a7816 */ /* 0x000fe40000000035 */
[--C-:B------:R-:W-:Y:S01]  /*9f50*/  SHF.R.U64 R44, R66, 0x10, R67.reuse ;  /* 0x00000010422c7819 */ /* 0x100fe20000001243 */
[----:B------:R-:W-:Y:S01]  /*9f60*/  IMAD.U32 R49, R48, 0x10000, RZ ;  /* 0x0001000030317824 */ /* 0x000fe200078e00ff */
[----:B------:R-:W-:Y:S02]  /*9f70*/  SHF.R.U32.HI R66, RZ, 0x10, R67 ;  /* 0x00000010ff427819 */ /* 0x000fe40000011643 */
[----:B------:R-:W-:Y:S01]  /*9f80*/  PRMT R136, R136, 0x5432, R45 ;  /* 0x0000543288887816 */ /* 0x000fe2000000002d */
[----:B------:R-:W-:Y:S01]  /*9f90*/  IMAD.U32 R45, R138, 0x10000, RZ ;  /* 0x000100008a2d7824 */ /* 0x000fe200078e00ff */
[----:B------:R-:W-:Y:S01]  /*9fa0*/  SHF.R.U32.HI R54, RZ, 0x10, R55 ;  /* 0x00000010ff367819 */ /* 0x000fe20000011637 */
[----:B------:R-:W-:Y:S01]  /*9fb0*/  FMUL.FTZ R51, R47, R49 ;  /* 0x000000312f337220 */ /* 0x000fe20000410000 */
[----:B------:R-:W-:Y:S01]  /*9fc0*/  PRMT R44, R137, 0x5432, R44 ;  /* 0x00005432892c7816 */ /* 0x000fe2000000002c */
[-C--:B------:R-:W-:Y:S01]  /*9fd0*/  FMUL.FTZ R47, R47, R45.reuse ;  /* 0x0000002d2f2f7220 */ /* 0x080fe20000410000 */
[----:B------:R-:W-:Y:S01]  /*9fe0*/  LOP3.LUT R43, R29, 0xffff0000, RZ, 0xc0, !PT ;  /* 0xffff00001d2b7812 */ /* 0x000fe200078ec0ff */
[C---:B------:R-:W-:Y:S01]  /*9ff0*/  FFMA.FTZ R45, R42.reuse, R45, -R51 ;  /* 0x0000002d2a2d7223 */ /* 0x040fe20000010833 */
[----:B------:R-:W-:Y:S01]  /*a000*/  PRMT R137, R137, 0x5410, R66 ;  /* 0x0000541089897816 */ /* 0x000fe20000000042 */
[----:B------:R-:W-:Y:S01]  /*a010*/  FFMA.FTZ R42, R42, R49, R47 ;  /* 0x000000312a2a7223 */ /* 0x000fe2000001002f */
[----:B------:R-:W-:-:S02]  /*a020*/  LOP3.LUT R50, R48, 0xffff0000, RZ, 0xc0, !PT ;  /* 0xffff000030327812 */ /* 0x000fc400078ec0ff */
[----:B------:R-:W-:Y:S01]  /*a030*/  PRMT R139, R139, 0x5410, R54 ;  /* 0x000054108b8b7816 */ /* 0x000fe20000000036 */
[----:B------:R-:W-:Y:S01]  /*a040*/  IMAD.U32 R51, R137, 0x10000, RZ ;  /* 0x0001000089337824 */ /* 0x000fe200078e00ff */
[----:B------:R-:W-:Y:S01]  /*a050*/  LOP3.LUT R48, R138, 0xffff0000, RZ, 0xc0, !PT ;  /* 0xffff00008a307812 */ /* 0x000fe200078ec0ff */
[----:B------:R-:W-:Y:S01]  /*a060*/  FMUL.FTZ R53, R43, R50 ;  /* 0x000000322b357220 */ /* 0x000fe20000410000 */
[----:B------:R-:W-:Y:S01]  /*a070*/  LOP3.LUT R38, R13, 0xffff0000, RZ, 0xc0, !PT ;  /* 0xffff00000d267812 */ /* 0x000fe200078ec0ff */
[----:B------:R-:W-:Y:S02]  /*a080*/  IMAD.U32 R47, R139, 0x10000, RZ ;  /* 0x000100008b2f7824 */ /* 0x000fe400078e00ff */
[C---:B------:R-:W-:Y:S01]  /*a090*/  FMUL.FTZ R52, R46.reuse, R51 ;  /* 0x000000332e347220 */ /* 0x040fe20000410000 */
[----:B------:R-:W-:Y:S01]  /*a0a0*/  FMUL.FTZ R43, R43, R48 ;  /* 0x000000302b2b7220 */ /* 0x000fe20000410000 */
[----:B------:R-:W-:Y:S01]  /*a0b0*/  LOP3.LUT R31, R31, 0xffff0000, RZ, 0xc0, !PT ;  /* 0xffff00001f1f7812 */ /* 0x000fe200078ec0ff */
[-C--:B------:R-:W-:Y:S01]  /*a0c0*/  FMUL.FTZ R46, R46, R47.reuse ;  /* 0x0000002f2e2e7220 */ /* 0x080fe20000410000 */
[----:B------:R-:W-:Y:S01]  /*a0d0*/  LOP3.LUT R54, R137, 0xffff0000, RZ, 0xc0, !PT ;  /* 0xffff000089367812 */ /* 0x000fe200078ec0ff */
[C---:B------:R-:W-:Y:S01]  /*a0e0*/  FFMA.FTZ R43, R38.reuse, R50, R43 ;  /* 0x00000032262b7223 */ /* 0x040fe2000001002b */
[----:B------:R-:W-:Y:S01]  /*a0f0*/  LOP3.LUT R50, R139, 0xffff0000, RZ, 0xc0, !PT ;  /* 0xffff00008b327812 */ /* 0x000fe200078ec0ff */
[----:B------:R-:W-:Y:S01]  /*a100*/  FFMA.FTZ R48, R38, R48, -R53 ;  /* 0x0000003026307223 */ /* 0x000fe20000010835 */
[----:B------:R-:W-:Y:S01]  /*a110*/  FFMA.FTZ R38, R39, R47, -R52 ;  /* 0x0000002f27267223 */ /* 0x000fe20000010834 */
[----:B------:R-:W-:-:S02]  /*a120*/  IMAD.U32 R13, R28, 0x10000, RZ ;  /* 0x000100001c0d7824 */ /* 0x000fc400078e00ff */
[----:B------:R-:W-:Y:S01]  /*a130*/  FFMA.FTZ R39, R39, R51, R46 ;  /* 0x0000003327277223 */ /* 0x000fe2000001002e */
[----:B------:R-:W-:Y:S02]  /*a140*/  IMAD.U32 R52, R136, 0x10000, RZ ;  /* 0x0001000088347824 */ /* 0x000fe400078e00ff */
[C---:B------:R-:W-:Y:S01]  /*a150*/  FMUL.FTZ R56, R31.reuse, R54 ;  /* 0x000000361f387220 */ /* 0x040fe20000410000 */
[C---:B------:R-:W-:Y:S02]  /*a160*/  IMAD.U32 R46, R40.reuse, 0x10000, RZ ;  /* 0x00010000282e7824 */ /* 0x040fe400078e00ff */
        /* <DEDUP_REMOVED lines=8> */
[----:B------:R-:W-:Y:S01]  /*a1f0*/  FFMA.FTZ R52, R11, R52, R13 ;  /* 0x000000340b347223 */ /* 0x000fe2000001000d */
[----:B------:R-:W-:Y:S01]  /*a200*/  LOP3.LUT R37, R14, 0xffff0000, RZ, 0xc0, !PT ;  /* 0xffff00000e257812 */ /* 0x000fe200078ec0ff */
[----:B------:R-:W-:Y:S01]  /*a210*/  IMAD.U32 R14, R30, 0x10000, RZ ;  /* 0x000100001e0e7824 */ /* 0x000fe200078e00ff */
[----:B------:R-:W-:Y:S01]  /*a220*/  LOP3.LUT R12, R12, 0xffff0000, RZ, 0xc0, !PT ;  /* 0xffff00000c0c7812 */ /* 0x000fe200078ec0ff */
[C---:B------:R-:W-:Y:S01]  /*a230*/  FFMA.FTZ R51, R29.reuse, R50, -R56 ;  /* 0x000000321d337223 */ /* 0x040fe20000010838 */
[----:B------:R-:W-:Y:S01]  /*a240*/  FFMA.FTZ R58, R29, R54, R58 ;  /* 0x000000361d3a7223 */ /* 0x000fe2000001003a */
[----:B------:R-:W-:Y:S01]  /*a250*/  FFMA.FTZ R40, R11, R46, -R40 ;  /* 0x0000002e0b287223 */ /* 0x000fe20000010828 */
[----:B------:R-:W-:Y:S01]  /*a260*/  IMAD.U32 R13, R44, 0x10000, RZ ;  /* 0x000100002c0d7824 */ /* 0x000fe200078e00ff */
[----:B------:R-:W-:Y:S01]  /*a270*/  LOP3.LUT R30, R30, 0xffff0000, RZ, 0xc0, !PT ;  /* 0xffff00001e1e7812 */ /* 0x000fe200078ec0ff */
[C---:B------:R-:W-:Y:S01]  /*a280*/  FMUL.FTZ R29, R28.reuse, R47 ;  /* 0x0000002f1c1d7220 */ /* 0x040fe20000410000 */
[-C--:B------:R-:W-:Y:S01]  /*a290*/  FMUL.FTZ R49, R28, R31.reuse ;  /* 0x0000001f1c317220 */ /* 0x080fe20000410000 */
[C---:B------:R-:W-:Y:S01]  /*a2a0*/  IMAD.U32 R11, R41.reuse, 0x10000, RZ ;  /* 0x00010000290b7824 */ /* 0x040fe200078e00ff */
[----:B------:R-:W-:Y:S01]  /*a2b0*/  LOP3.LUT R44, R44, 0xffff0000, RZ, 0xc0, !PT ;  /* 0xffff00002c2c7812 */ /* 0x000fe200078ec0ff */
[C---:B------:R-:W-:Y:S01]  /*a2c0*/  FFMA.FTZ R29, R12.reuse, R31, -R29 ;  /* 0x0000001f0c1d7223 */ /* 0x040fe2000001081d */
[----:B------:R-:W-:Y:S01]  /*a2d0*/  LOP3.LUT R41, R41, 0xffff0000, RZ, 0xc0, !PT ;  /* 0xffff000029297812 */ /* 0x000fe200078ec0ff */
[----:B------:R-:W-:Y:S01]  /*a2e0*/  FFMA.FTZ R49, R12, R47, R49 ;  /* 0x0000002f0c317223 */ /* 0x000fe20000010031 */
[----:B------:R-:W-:Y:S01]  /*a2f0*/  FMUL.FTZ R12, R14, R13 ;  /* 0x0000000d0e0c7220 */ /* 0x000fe20000410000 */
        /* <DEDUP_REMOVED lines=20> */
.L_x_6014:
[----:B------:R-:W-:Y:S05]  /*a440*/  BSYNC B1 ;  /* 0x0000000000017941 */ /* 0x000fea0003800000 */
.L_x_6013:
[----:B------:R-:W-:Y:S01]  /*a450*/  ISETP.GE.AND P3, PT, R36, R131, PT ;  /* 0x000000832400720c */ /* 0x000fe20003f66270 */
[----:B------:R-:W-:Y:S02]  /*a460*/  ULDC.64 UR4, c[0x0][0x208] ;  /* 0x0000820000047ab9 */ /* 0x000fe40000000a00 */
[----:B-1----:R1:W-:Y:S10]  /*a470*/  ST.E.128 desc[UR4][R34.64], R12 ;  /* 0x0000000c22007985 */ /* 0x0023f4000c101d04 */
[----:B------:R-:W-:Y:S05]  /*a480*/  @P3 BRA `(.L_x_5961) ;  /* 0x0000000400e83947 */ /* 0x000fea0003800000 */
[----:B------:R-:W-:Y:S01]  /*a490*/  IMAD.WIDE R32, R36, 0x2, R32 ;  /* 0x0000000224207825 */ /* 0x000fe200078e0220 */
[----:B------:R-:W-:-:S04]  /*a4a0*/  ULDC.64 UR4, c[0x0][0x208] ;  /* 0x0000820000047ab9 */ /* 0x000fc80000000a00 */
[----:B---3--:R3:W-:Y:S01]  /*a4b0*/  ST.E.128 desc[UR4][R32.64], R28 ;  /* 0x0000001c20007985 */ /* 0x0087e2000c101d04 */
[----:B------:R-:W-:Y:S05]  /*a4c0*/  BRA `(.L_x_5961) ;  /* 0x0000000400d87947 */ /* 0x000fea0003800000 */
.L_x_5926:
[----:B------:R-:W-:-:S04]  /*a4d0*/  ULOP3.LUT UR4, UR60, 0x1, URZ, 0xfc, !UPT ;  /* 0x000000013c047892 */ /* 0x000fc8000f8efc3f */
[----:B------:R-:W-:-:S06]  /*a4e0*/  UISETP.NE.AND UP0, UPT, UR4, 0x3, UPT ;  /* 0x000000030400788c */ /* 0x000fcc000bf05270 */
[----:B------:R-:W-:-:S13]  /*a4f0*/  PLOP3.LUT P2, PT, PT, PT, UP0, 0x80, 0x0 ;  /* 0x000000000000781c */ /* 0x000fda0003f4f008 */
[----:B------:R-:W-:Y:S05]  /*a500*/  @!P2 BRA `(.L_x_6015) ;  /* 0x000000000004a947 */ /* 0x000fea0003800000 */
[----:B------:R-:W-:Y:S01]  /*a510*/  BPT.TRAP 0x1 ;  /* 0x000000040000795c */ /* 0x000fe20000300000 */
.L_x_6015:
[----:B------:R-:W-:Y:S01]  /*a520*/  IMAD R85, R22, 0x8, R18 ;  /* 0x0000000816557824 */ /* 0x000fe200078e0212 */
[----:B------:R-:W-:Y:S01]  /*a530*/  SHF.L.U32 R86, R207, 0x1f, RZ ;  /* 0x0000001fcf567819 */ /* 0x000fe200000006ff */
[----:B------:R-:W-:Y:S01]  /*a540*/  BSSY B1, `(.L_x_6016) ;  /* 0x0000004000017945 */ /* 0x000fe20003800000 */
[----:B------:R-:W-:Y:S02]  /*a550*/  SHF.R.S32.HI R82, RZ, 0x1f, R27 ;  /* 0x0000001fff527819 */ /* 0x000fe4000001141b */
[----:B------:R-:W0:Y:S02]  /*a560*/  SYNCS.PHASECHK.TRANS64.TRYWAIT P3, [R85+URZ+0x30890], R86 ;  /* 0x03089056550075a7 */ /* 0x000e24000806017f */
[----:B0-----:R-:W-:Y:S05]  /*a570*/  @!P3 BRA `(.L_x_6017) ;  /* 0x000001d40018b947 */ /* 0x001fea0003800000 */
.L_x_6304:
[----:B------:R-:W-:Y:S05]  /*a580*/  BSYNC B1 ;  /* 0x0000000000017941 */ /* 0x000fea0003800000 */
.L_x_6016:
        /* <DEDUP_REMOVED lines=25> */
.L_x_6308:
        /* <DEDUP_REMOVED lines=38> */
.L_x_6020:
[----:B------:R-:W-:Y:S05]  /*a980*/  BSYNC B1 ;  /* 0x0000000000017941 */ /* 0x000fea0003800000 */
.L_x_6019:
[----:B------:R-:W-:-:S03]  /*a990*/  UMOV UR4, 0xffffffff ;  /* 0xffffffff00047882 */ /* 0x000fc60000000000 */
[----:B------:R-:W-:Y:S05]  /*a9a0*/  BRA.DIV UR4, `(.L_x_6021) ;  /* 0x000001d2046c7947 */ /* 0x000fea000b800000 */
[----:B--2---:R2:W0:Y:S04]  /*a9b0*/  SHFL.IDX PT, R36, R37, 0x1, 0x1c1f ;  /* 0x003c1f0025247f89 */ /* 0x00442800000e0000 */
[----:B---3--:R2:W3:Y:S02]  /*a9c0*/  SHFL.IDX PT, R35, R34, 0x1, 0x1c1f ;  /* 0x003c1f0022237f89 */ /* 0x0084e400000e0000 */
.L_x_6312:
[----:B------:R-:W-:-:S13]  /*a9d0*/  ISETP.GE.AND P3, PT, R38, 0x41, PT ;  /* 0x000000412600780c */ /* 0x000fda0003f66270 */
        /* <DEDUP_REMOVED lines=17> */
[----:B0-----:R-:W-:Y:S02]  /*aaf0*/  @!P5 IMAD.MOV.U32 R32, RZ, RZ, R35 ;  /* 0x000000ffff20d224 */ /* 0x001fe400078e0023 */
[----:B------:R-:W-:Y:S02]  /*ab00*/  @!P5 IMAD.MOV.U32 R33, RZ, RZ, R36 ;  /* 0x000000ffff21d224 */ /* 0x000fe400078e0024 */
[----:B------:R-:W-:-:S05]  /*ab10*/  @!P5 IMAD.WIDE R32, R11, 0x2, R32 ;  /* 0x000000020b20d825 */ /* 0x000fca00078e0220 */
[----:B---3--:R0:W-:Y:S01]  /*ab20*/  @!P5 ST.E.128 desc[UR6][R32.64], R12 ;  /* 0x0000000c2000d985 */ /* 0x0081e2000c101d06 */
[----:B------:R-:W-:-:S13]  /*ab30*/  ISETP.GE.AND P5, PT, R194, UR4, PT ;  /* 0x00000004c2007c0c */ /* 0x000fda000bfa6270 */
[----:B------:R-:W3:Y:S01]  /*ab40*/  @!P5 LDS.128 R12, [R80+0x23000] ;  /* 0x02300000500cd984 */ /* 0x000ee20000000c00 */
[----:B------:R-:W-:Y:S02]  /*ab50*/  @!P5 IMAD.SHL.U32 R11, R201, 0x8, RZ ;  /* 0x00000008c90bd824 */ /* 0x000fe400078e00ff */
[----:B0-----:R-:W-:Y:S02]  /*ab60*/  @!P5 IMAD.MOV.U32 R32, RZ, RZ, R35 ;  /* 0x000000ffff20d224 */ /* 0x001fe400078e0023 */
[----:B------:R-:W-:Y:S02]  /*ab70*/  @!P5 IMAD.MOV.U32 R33, RZ, RZ, R36 ;  /* 0x000000ffff21d224 */ /* 0x000fe400078e0024 */
[----:B------:R-:W-:-:S05]  /*ab80*/  @!P5 IMAD.WIDE R32, R11, 0x2, R32 ;  /* 0x000000020b20d825 */ /* 0x000fca00078e0220 */
[----:B---3--:R0:W-:Y:S01]  /*ab90*/  @!P5 ST.E.128 desc[UR6][R32.64], R12 ;  /* 0x0000000c2000d985 */ /* 0x0081e2000c101d06 */
[----:B------:R-:W-:-:S03]  /*aba0*/  ISETP.GE.AND P5, PT, R193, UR4, PT ;  /* 0x00000004c1007c0c */ /* 0x000fc6000bfa6270 */
[----:B------:R-:W3:Y:S10]  /*abb0*/  @!P4 LDS.128 R12, [R81+0x23000] ;  /* 0x02300000510cc984 */ /* 0x000ef40000000c00 */
[----:B0-----:R-:W-:-:S04]  /*abc0*/  @!P5 LEA R32, P6, R193, R35, 0x1 ;  /* 0x00000023c120d211 */ /* 0x001fc800078c08ff */
[----:B------:R-:W-:Y:S01]  /*abd0*/  @!P5 LEA.HI.X R33, R193, R36, R203, 0x1, P6 ;  /* 0x00000024c121d211 */ /* 0x000fe200030f0ccb */
[----:B---3--:R-:W-:Y:S04]  /*abe0*/  @!P4 ST.E.128 desc[UR6][R30.64], R12 ;  /* 0x0000000c1e00c985 */ /* 0x008fe8000c101d06 */
[----:B------:R-:W0:Y:S04]  /*abf0*/  @!P3 LDS.128 R12, [R80+0x26000] ;  /* 0x02600000500cb984 */ /* 0x000e280000000c00 */
[----:B0-----:R-:W-:Y:S04]  /*ac00*/  @!P3 ST.E.128 desc[UR6][R28.64], R12 ;  /* 0x0000000c1c00b985 */ /* 0x001fe8000c101d06 */
[----:B------:R-:W0:Y:S04]  /*ac10*/  @!P5 LDS.128 R12, [R81+0x26000] ;  /* 0x02600000510cd984 */ /* 0x000e280000000c00 */
[----:B0-----:R0:W-:Y:S02]  /*ac20*/  @!P5 ST.E.128 desc[UR6][R32.64], R12 ;  /* 0x0000000c2000d985 */ /* 0x0011e4000c101d06 */
.L_x_5961:
[----:B------:R-:W-:Y:S05]  /*ac30*/  BSYNC B0 ;  /* 0x0000000000007941 */ /* 0x000fea0003800000 */
.L_x_5925:
        /* <DEDUP_REMOVED lines=17> */
.L_x_6023:
[----:B------:R-:W-:Y:S05]  /*ad50*/  BSYNC B0 ;  /* 0x0000000000007941 */ /* 0x000fea0003800000 */
.L_x_6022:
[----:B------:R-:W3:Y:S01]  /*ad60*/  SYNCS.PHASECHK.TRANS64.TRYWAIT P2, [R85+URZ+0x308b0], R86 ;  /* 0x0308b056550075a7 */ /* 0x000ee2000804017f */
[----:B------:R-:W-:Y:S01]  /*ad70*/  ULDC UR61, c[0x0][0x2f4] ;  /* 0x0000bd00003d7ab9 */ /* 0x000fe20000000800 */
[----:B------:R-:W-:Y:S04]  /*ad80*/  BSSY B0, `(.L_x_6024) ;  /* 0x0000002000007945 */ /* 0x000fe80003800000 */
[----:B---3--:R-:W-:Y:S05]  /*ad90*/  @!P2 BRA `(.L_x_6025) ;  /* 0x000001cc00bca947 */ /* 0x008fea0003800000 */
.L_x_6313:
[----:B------:R-:W-:Y:S05]  /*ada0*/  BSYNC B0 ;  /* 0x0000000000007941 */ /* 0x000fea0003800000 */
.L_x_6024:
[----:B------:R-:W-:Y:S01]  /*adb0*/  ULDC.64 UR4, c[0x0][0x328] ;  /* 0x0000ca0000047ab9 */ /* 0x000fe20000000a00 */
[----:B------:R-:W-:Y:S01]  /*adc0*/  ULDC.64 UR6, c[0x0][0x318] ;  /* 0x0000c60000067ab9 */ /* 0x000fe20000000a00 */
[----:B------:R-:W-:Y:S01]  /*add0*/  IMAD R82, R82, UR4, RZ ;  /* 0x0000000452527c24 */ /* 0x000fe2000f8e02ff */
[----:B------:R-:W-:Y:S01]  /*ade0*/  BSSY B0, `(.L_x_6026) ;  /* 0x0000034000007945 */ /* 0x000fe20003800000 */
[----:B-1--4-:R-:W-:-:S04]  /*adf0*/  IMAD.WIDE.U32 R12, R27, UR4, RZ ;  /* 0x000000041b0c7c25 */ /* 0x012fc8000f8e00ff */
[----:B------:R-:W-:Y:S01]  /*ae00*/  IMAD R27, R27, UR5, R82 ;  /* 0x000000051b1b7c24 */ /* 0x000fe2000f8e0252 */
[----:B------:R-:W-:Y:S01]  /*ae10*/  ULDC.64 UR4, c[0x0][0x338] ;  /* 0x0000ce0000047ab9 */ /* 0x000fe20000000a00 */
[----:B------:R-:W-:Y:S02]  /*ae20*/  IMAD.IADD R84, R84, 0x1, -R206 ;  /* 0x0000000154547824 */ /* 0x000fe400078e0ace */
[----:B------:R-:W-:Y:S02]  /*ae30*/  IMAD R83, R83, UR4, RZ ;  /* 0x0000000453537c24 */ /* 0x000fe4000f8e02ff */
[----:B------:R-:W-:Y:S02]  /*ae40*/  IMAD.IADD R13, R13, 0x1, R27 ;  /* 0x000000010d0d7824 */ /* 0x000fe400078e021b */
[C---:B------:R-:W-:Y:S02]  /*ae50*/  IMAD R83, R26.reuse, UR5, R83 ;  /* 0x000000051a537c24 */ /* 0x040fe4000f8e0253 */
[----:B------:R-:W-:Y:S01]  /*ae60*/  IMAD.WIDE.U32 R12, R26, UR4, R12 ;  /* 0x000000041a0c7c25 */ /* 0x000fe2000f8e000c */
[----:B------:R-:W-:-:S03]  /*ae70*/  ULDC.64 UR4, c[0x0][0x330] ;  /* 0x0000cc0000047ab9 */ /* 0x000fc60000000a00 */
[----:B------:R-:W-:Y:S02]  /*ae80*/  IMAD.IADD R13, R13, 0x1, R83 ;  /* 0x000000010d0d7824 */ /* 0x000fe400078e0253 */
[----:B------:R-:W-:-:S04]  /*ae90*/  IMAD.WIDE.U32 R12, R199, UR4, R12 ;  /* 0x00000004c70c7c25 */ /* 0x000fc8000f8e000c */
[----:B0-----:R-:W-:Y:S01]  /*aea0*/  IMAD R11, R199, UR5, R13 ;  /* 0x00000005c70b7c24 */ /* 0x001fe2000f8e020d */
[----:B--2---:R-:W-:-:S04]  /*aeb0*/  LEA R34, P2, R12, UR6, 0x1 ;  /* 0x000000060c227c11 */ /* 0x004fc8000f8408ff */
[----:B------:R-:W-:Y:S01]  /*aec0*/  LEA.HI.X R11, R12, UR7, R11, 0x1, P2 ;  /* 0x000000070c0b7c11 */ /* 0x000fe200090f0c0b */
[----:B------:R0:W1:Y:S01]  /*aed0*/  SHFL.IDX PT, R30, R34, RZ, 0x1c1f ;  /* 0x001c1fff221e7589 */ /* 0x00006200000e0000 */
[----:B------:R-:W-:-:S03]  /*aee0*/  ISETP.GE.AND P2, PT, R84, 0x1, PT ;  /* 0x000000015400780c */ /* 0x000fc60003f46270 */
[----:B------:R0:W2:Y:S10]  /*aef0*/  SHFL.IDX PT, R31, R11, RZ, 0x1c1f ;  /* 0x001c1fff0b1f7589 */ /* 0x0000b400000e0000 */
[----:B0-----:R-:W-:Y:S05]  /*af00*/  @!P2 BRA `(.L_x_6027) ;  /* 0x000000000084a947 */ /* 0x001fea0003800000 */
[----:B------:R-:W-:Y:S01]  /*af10*/  ISETP.GE.AND P5, PT, R16, UR61, PT ;  /* 0x0000003d10007c0c */ /* 0x000fe2000bfa6270 */
[----:B------:R-:W-:Y:S01]  /*af20*/  ULDC.64 UR4, c[0x0][0x208] ;  /* 0x0000820000047ab9 */ /* 0x000fe20000000a00 */
        /* <DEDUP_REMOVED lines=31> */
.L_x_6027:
[----:B------:R-:W-:Y:S05]  /*b120*/  BSYNC B0 ;  /* 0x0000000000007941 */ /* 0x000fea0003800000 */
.L_x_6026:
[----:B------:R-:W-:Y:S01]  /*b130*/  ISETP.GE.AND P2, PT, R84, 0x41, PT ;  /* 0x000000415400780c */ /* 0x000fe20003f46270 */
[----:B0-2---:R0:W2:Y:S01]  /*b140*/  SHFL.IDX PT, R31, R11, 0x1, 0x1c1f ;  /* 0x003c1f000b1f7f89 */ /* 0x0050a200000e0000 */
[----:B------:R-:W-:Y:S03]  /*b150*/  BSSY B0, `(.L_x_6028) ;  /* 0x0000024000007945 */ /* 0x000fe60003800000 */
[----:B-1----:R0:W1:Y:S08]  /*b160*/  SHFL.IDX PT, R30, R34, 0x1, 0x1c1f ;  /* 0x003c1f00221e7f89 */ /* 0x00207000000e0000 */
[----:B0-----:R-:W-:Y:S05]  /*b170*/  @!P2 BRA `(.L_x_6029) ;  /* 0x000000000084a947 */ /* 0x001fea0003800000 */
[----:B------:R-:W-:Y:S01]  /*b180*/  ISETP.GE.AND P5, PT, R16, UR61, PT ;  /* 0x0000003d10007c0c */ /* 0x000fe2000bfa6270 */
[----:B------:R-:W-:Y:S01]  /*b190*/  ULDC.64 UR4, c[0x0][0x208] ;  /* 0x0000820000047ab9 */ /* 0x000fe20000000a00 */
        /* <DEDUP_REMOVED lines=31> */
.L_x_6029:
[----:B------:R-:W-:Y:S05]  /*b390*/  BSYNC B0 ;  /* 0x0000000000007941 */ /* 0x000fea0003800000 */
.L_x_6028:
[----:B------:R-:W-:Y:S01]  /*b3a0*/  @!PT LDS RZ, [RZ] ;  /* 0x00000000fffff984 */ /* 0x000fe20000000800 */
[----:B------:R-:W-:Y:S01]  /*b3b0*/  @!PT LDS RZ, [RZ] ;  /* 0x00000000fffff984 */ /* 0x000fe20000000800 */
[----:B------:R-:W-:Y:S01]  /*b3c0*/  @!PT LDS RZ, [RZ] ;  /* 0x00000000fffff984 */ /* 0x000fe20000000800 */
[----:B------:R-:W-:Y:S01]  /*b3d0*/  @!PT LDS RZ, [RZ] ;  /* 0x00000000fffff984 */ /* 0x000fe20000000800 */
[----:B------:R4:W-:Y:S06]  /*b3e0*/  MEMBAR.ALL.CTA ;  /* 0x0000000000007992 */ /* 0x0009ec0000008000 */
[----:B----4-:R-:W4:Y:S01]  /*b3f0*/  FENCE.VIEW.ASYNC.S ;  /* 0x00000000000073c6 */ /* 0x010f220000000000 */
[----:B---3--:R-:W-:Y:S01]  /*b400*/  @!P3 VIADD R85, R85, 0x308c0 ;  /* 0x000308c05555b836 */ /* 0x008fe20000000000 */
[----:B----4-:R3:W-:Y:S01]  /*b410*/  BAR.SYNC.DEFER_BLOCKING R158, 0x80 ;  /* 0x0002009e0000751d */ /* 0x0107e20000010000 */
[----:B------:R-:W-:Y:S01]  /*b420*/  LOP3.LUT P4, RZ, R19, 0x2, RZ, 0xc0, !PT ;  /* 0x0000000213ff7812 */ /* 0x000fe2000788c0ff */
[----:B------:R-:W-:-:S02]  /*b430*/  VIADD R22, R22, 0x1 ;  /* 0x0000000116167836 */ /* 0x000fc40000000000 */
[----:B------:R-:W-:Y:S02]  /*b440*/  @!P3 PRMT R85, RZ, 0x654, R85 ;  /* 0x00000654ff55b816 */ /* 0x000fe40000000055 */
[----:B------:R-:W-:Y:S02]  /*b450*/  PLOP3.LUT P2, PT, PT, PT, PT, 0x8, 0x0 ;  /* 0x000000000000781c */ /* 0x000fe40003f4e170 */
[----:B------:R3:W-:Y:S01]  /*b460*/  @!P3 SYNCS.ARRIVE.TRANS64.RED.A1T0 RZ, [R85+URZ], RZ ;  /* 0x000000ff55ffb9a7 */ /* 0x0007e2000810043f */
[----:B------:R-:W-:-:S04]  /*b470*/  ISETP.NE.AND P3, PT, R22, 0x2, PT ;  /* 0x000000021600780c */ /* 0x000fc80003f65270 */
[----:B0-----:R-:W-:Y:S02]  /*b480*/  SEL R12, RZ, 0x1, P3 ;  /* 0x00000001ff0c7807 */ /* 0x001fe40001800000 */
[----:B------:R-:W-:Y:S02]  /*b490*/  SEL R22, R22, RZ, P3 ;  /* 0x000000ff16167207 */ /* 0x000fe40001800000 */
[----:B------:R-:W-:Y:S01]  /*b4a0*/  LOP3.LUT R207, R207, R12, RZ, 0x3c, !PT ;  /* 0x0000000ccfcf7212 */ /* 0x000fe200078e3cff */
[----:B---3--:R-:W-:Y:S06]  /*b4b0*/  @P4 BRA `(.L_x_6030) ;  /* 0xffffff7400144947 */ /* 0x008fec000383ffff */
.L_x_5920:
[----:B------:R-:W0:Y:S01]  /*b4c0*/  LDC R0, c[0x0][0x448] ;  /* 0x00011200ff007b82 */ /* 0x000e220000000800 */
[----:B------:R-:W-:Y:S01]  /*b4d0*/  VIADD R3, R220, 0x7f ;  /* 0x0000007fdc037836 */ /* 0x000fe20000000000 */
[----:B------:R-:W-:Y:S01]  /*b4e0*/  BSSY B0, `(.L_x_6031) ;  /* 0x0000010000007945 */ /* 0x000fe20003800000 */
[----:B------:R-:W-:Y:S01]  /*b4f0*/  IMAD.MOV.U32 R2, RZ, RZ, RZ ;  /* 0x000000ffff027224 */ /* 0x000fe200078e00ff */
[----:B0-----:R-:W-:-:S13]  /*b500*/  ISETP.NE.AND P0, PT, R0, 0x1, PT ;  /* 0x000000010000780c */ /* 0x001fda0003f05270 */
[----:B------:R-:W0:Y:S08]  /*b510*/  @P0 LDC R0, c[0x0][0x44c] ;  /* 0x00011300ff000b82 */ /* 0x000e300000000800 */
[----:B------:R-:W3:Y:S01]  /*b520*/  @P0 LDC R5, c[0x0][0x450] ;  /* 0x00011400ff050b82 */ /* 0x000ee20000000800 */
[----:B0-----:R-:W-:-:S05]  /*b530*/  @P0 IMAD.HI.U32 R0, R3, R0, RZ ;  /* 0x0000000003000227 */ /* 0x001fca00078e00ff */
[----:B---3--:R-:W-:-:S05]  /*b540*/  @P0 SHF.R.U32.HI R3, RZ, R5, R0 ;  /* 0x00000005ff030219 */ /* 0x008fca0000011600 */
[----:B------:R-:W-:-:S04]  /*b550*/  IMAD.IADD R3, R134, 0x1, R3 ;  /* 0x0000000186037824 */ /* 0x000fc800078e0203 */
[----:B------:R-:W-:-:S05]  /*b560*/  IMAD.HI R3, R3, 0x2aaaaaab, RZ ;  /* 0x2aaaaaab03037827 */ /* 0x000fca00078e02ff */
[----:B------:R-:W-:-:S04]  /*b570*/  SHF.R.U32.HI R0, RZ, 0x1f, R3 ;  /* 0x0000001fff007819 */ /* 0x000fc80000011603 */
[----:B------:R-:W-:-:S04]  /*b580*/  LEA.HI.SX32 R0, R3, R0, 0x1c ;  /* 0x0000000003007211 */ /* 0x000fc800078fe2ff */
[----:B------:R-:W-:-:S04]  /*b590*/  VIMNMX R135, R135, R0, PT ;  /* 0x0000000087877248 */ /* 0x000fc80003fe0100 */
[----:B------:R-:W-:Y:S01]  /*b5a0*/  ISETP.GE.AND P0, PT, R135, 0x1, PT ;  /* 0x000000018700780c */ /* 0x000fe20003f06270 */
[----:B------:R-:W-:-:S12]  /*b5b0*/  @P2 BRA `(.L_x_6032) ;  /* 0x0000000000082947 */ /* 0x000fd80003800000 */
[----:B------:R-:W0:Y:S02]  /*b5c0*/  FENCE.VIEW.ASYNC.G ;  /* 0x00000000000073c6 */ /* 0x000e240000000100 */
[----:B0-----:R-:W-:Y:S06]  /*b5d0*/  BAR.ARV 0xc, 0x180 ;  /* 0x0306000000007b1d */ /* 0x001fec0000002000 */
.L_x_6032:
[----:B------:R-:W-:Y:S05]  /*b5e0*/  BSYNC B0 ;  /* 0x0000000000007941 */ /* 0x000fea0003800000 */
.L_x_6031:
[----:B------:R-:W-:Y:S04]  /*b5f0*/  BSSY B0, `(.L_x_6033) ;  /* 0x0000020000007945 */ /* 0x000fe80003800000 */
[----:B------:R-:W-:Y:S05]  /*b600*/  @!P0 BRA `(.L_x_6034) ;  /* 0x0000000000788947 */ /* 0x000fea0003800000 */
        /* <DEDUP_REMOVED lines=12> */
[----:B------:R0:W3:Y:S01]  /*b6d0*/  F2I.FTZ.U32.TRUNC.NTZ R3, R2 ;  /* 0x0000000200037305 */ /* 0x0000e2000021f000 */
[----:B------:R-:W-:Y:S01]  /*b6e0*/  ISETP.GE.AND P2, PT, R0, RZ, PT ;  /* 0x000000ff0000720c */ /* 0x000fe20003f46270 */
[----:B0-----:R-:W-:Y:S02]  /*b6f0*/  IMAD.MOV.U32 R2, RZ, RZ, RZ ;  /* 0x000000ffff027224 */ /* 0x001fe400078e00ff */
        /* <DEDUP_REMOVED lines=15> */
.L_x_6034:
[----:B------:R-:W-:Y:S05]  /*b7f0*/  BSYNC B0 ;  /* 0x0000000000007941 */ /* 0x000fea0003800000 */
.L_x_6033:
        /* <DEDUP_REMOVED lines=47> */
[----:B-12---:R-:W-:Y:S02]  /*baf0*/  CS2R R30, SRZ ;  /* 0x00000000001e7805 */ /* 0x006fe4000001ff00 */
[----:B------:R-:W-:-:S02]  /*bb00*/  CS2R R28, SRZ ;  /* 0x00000000001c7805 */ /* 0x000fc4000001ff00 */
[----:B------:R-:W-:Y:S02]  /*bb10*/  CS2R R26, SRZ ;  /* 0x00000000001a7805 */ /* 0x000fe4000001ff00 */
[----:B------:R-:W-:Y:S01]  /*bb20*/  CS2R R24, SRZ ;  /* 0x0000000000187805 */ /* 0x000fe2000001ff00 */
[----:B---3--:R-:W-:-:S05]  /*bb30*/  IMAD R219, R0, R2, RZ ;  /* 0x0000000200db7224 */ /* 0x008fca00078e02ff */
[----:B------:R-:W-:-:S04]  /*bb40*/  VIADDMNMX R2, R219, R2, R135, PT ;  /* 0x00000002db027246 */ /* 0x000fc80003800187 */
[----:B------:R-:W-:-:S13]  /*bb50*/  ISETP.GT.AND P1, PT, R2, R219, PT ;  /* 0x000000db0200720c */ /* 0x000fda0003f24270 */
[----:B------:R-:W-:Y:S05]  /*bb60*/  @!P1 BRA `(.L_x_6035) ;  /* 0x000000f800f89947 */ /* 0x000fea0003800000 */
[----:B------:R-:W2:Y:S02]  /*bb70*/  LDL R0, [R1+0x38] ;  /* 0x0000380001007983 */ /* 0x000ea40000100800 */
[----:B--2---:R-:W-:Y:S02]  /*bb80*/  R2UR UR4, R0 ;  /* 0x00000000000472ca */ /* 0x004fe400000e0000 */
[----:B------:R-:W0:Y:S11]  /*bb90*/  S2R R0, SR_TID.X ;  /* 0x0000000000007919 */ /* 0x000e360000002100 */
[----:B------:R-:W-:-:S06]  /*bba0*/  ULOP3.LUT UP0, URZ, UR4, 0x1bf, URZ, 0xc0, !UPT ;  /* 0x000001bf043f7892 */ /* 0x000fcc000f80c03f */
[----:B------:R-:W-:Y:S01]  /*bbb0*/  PLOP3.LUT P0, PT, PT, PT, UP0, 0x80, 0x0 ;  /* 0x000000000000781c */ /* 0x000fe20003f0f008 */
[----:B0-----:R-:W-:-:S05]  /*bbc0*/  VIADD R30, R0, 0xffffff80 ;  /* 0xffffff80001e7836 */ /* 0x001fca0000000000 */
[----:B------:R-:W-:-:S04]  /*bbd0*/  SHF.R.S32.HI R33, RZ, 0x1f, R30 ;  /* 0x0000001fff217819 */ /* 0x000fc8000001141e */
[----:B------:R-:W-:-:S04]  /*bbe0*/  LEA.HI R0, R33, R30, RZ, 0x7 ;  /* 0x0000001e21007211 */ /* 0x000fc800078f38ff */
[----:B------:R-:W-:-:S06]  /*bbf0*/  SHF.R.S32.HI R0, RZ, 0x7, R0 ;  /* 0x00000007ff007819 */ /* 0x000fcc0000011400 */
[----:B------:R-:W0:Y:S02]  /*bc00*/  SHFL.IDX PT, R0, R0, RZ, 0x1f ;  /* 0x00001fff00007589 */ /* 0x000e2400000e0000 */
        /* <DEDUP_REMOVED lines=23> */
.L_x_6036:
        /* <DEDUP_REMOVED lines=13> */
.L_x_6040:
[----:B-1----:R1:W2:Y:S02]  /*be50*/  SYNCS.PHASECHK.TRANS64.TRYWAIT P0, [R18+URZ+0x30800], R3 ;  /* 0x03080003120075a7 */ /* 0x0022a4000800017f */
[----:B--2---:R-:W-:Y:S05]  /*be60*/  @!P0 NANOSLEEP.SYNCS 0x989680 ;  /* 0x009896800000895d */ /* 0x004fea0003900000 */
[----:B------:R-:W2:Y:S02]  /*be70*/  @!P0 SYNCS.PHASECHK.TRANS64 P0, [R18+URZ+0x30800], R3 ;  /* 0x03080003120085a7 */ /* 0x000ea4000800007f */
[----:B--2---:R-:W-:Y:S05]  /*be80*/  @!P0 BRA `(.L_x_6040) ;  /* 0xfffffffc00f08947 */ /* 0x004fea000383ffff */
.L_x_6039:
[----:B------:R-:W-:Y:S05]  /*be90*/  BSYNC B0 ;  /* 0x0000000000007941 */ /* 0x000fea0003800000 */
.L_x_6038:
[----:B------:R-:W-:Y:S05]  /*bea0*/  BRA `(.L_x_6041) ;  /* 0x00000078004c7947 */ /* 0x000fea0003800000 */
.L_x_6037:
[----:B------:R-:W2:Y:S01]  /*beb0*/  LDL R0, [R1+0x38] ;  /* 0x0000380001007983 */ /* 0x000ea20000100800 */
[----:B------:R-:W-:Y:S02]  /*bec0*/  ULDC.64 UR6, c[0x0][0x408] ;  /* 0x0001020000067ab9 */ /* 0x000fe40000000a00 */
[----:B-----5:R-:W-:Y:S01]  /*bed0*/  IMAD.WIDE.U32 R26, R133, UR6, RZ ;  /* 0x00000006851a7c25 */ /* 0x020fe2000f8e00ff */
[----:B--2---:R-:W-:Y:S02]  /*bee0*/  R2UR UR4, R0 ;  /* 0x00000000000472ca */ /* 0x004fe400000e0000 */
[----:B------:R-:W-:-:S11]  /*bef0*/  SHF.R.S32.HI R0, RZ, 0x1f, R133 ;  /* 0x0000001fff007819 */ /* 0x000fd60000011485 */
[----:B------:R-:W-:-:S03]  /*bf00*/  ULOP3.LUT UP0, URZ, UR4, 0x3ff, URZ, 0xc0, !UPT ;  /* 0x000003ff043f7892 */ /* 0x000fc6000f80c03f */
[----:B------:R-:W-:Y:S02]  /*bf10*/  ULDC.64 UR4, c[0x0][0x3f8] ;  /* 0x0000fe0000047ab9 */ /* 0x000fe40000000a00 */
[C---:B------:R-:W-:Y:S01]  /*bf20*/  IMAD R4, R0.reuse, UR4, RZ ;  /* 0x0000000400047c24 */ /* 0x040fe2000f8e02ff */
[----:B------:R-:W-:Y:S01]  /*bf30*/  PLOP3.LUT P0, PT, PT, PT, UP0, 0x80, 0x0 ;  /* 0x000000000000781c */ /* 0x000fe20003f0f008 */
[----:B------:R-:W-:Y:S02]  /*bf40*/  IMAD R0, R0, UR6, RZ ;  /* 0x0000000600007c24 */ /* 0x000fe4000f8e02ff */
[----:B------:R-:W-:-:S04]  /*bf50*/  IMAD.WIDE.U32 R24, R133, UR4, RZ ;  /* 0x0000000485187c25 */ /* 0x000fc8000f8e00ff */
[C---:B------:R-:W-:Y:S02]  /*bf60*/  IMAD R29, R133.reuse, UR5, R4 ;  /* 0x00000005851d7c24 */ /* 0x040fe4000f8e0204 */
[----:B------:R-:W-:Y:S02]  /*bf70*/  IMAD R31, R133, UR7, R0 ;  /* 0x00000007851f7c24 */ /* 0x000fe4000f8e0200 */
        /* <DEDUP_REMOVED lines=19> */
.L_x_6042:
[----:B------:R-:W-:Y:S01]  /*c0b0*/  ULDC.U8 UR4, c[0x0][0x410] ;  /* 0x0001040000047ab9 */ /* 0x000fe20000000000 */
[----:B------:R-:W-:Y:S01]  /*c0c0*/  BSSY B0, `(.L_x_6043) ;  /* 0x0000769000007945 */ /* 0x000fe20003800000 */
[----:B------:R-:W-:Y:S01]  /*c0d0*/  ISETP.NE.AND P0, PT, RZ, UR4, PT ;  /* 0x00000004ff007c0c */ /* 0x000fe2000bf05270 */
[----:B------:R-:W-:-:S12]  /*c0e0*/  IMAD.IADD R64, R206, 0x1, R220 ;  /* 0x00000001ce407824 */ /* 0x000fd800078e02dc */
[----:B------:R-:W-:Y:S05]  /*c0f0*/  @!P0 BRA `(.L_x_6044) ;  /* 0x0000003800b48947 */ /* 0x000fea0003800000 */
[----:B------:R-:W0:Y:S01]  /*c100*/  LDC R10, c[0x0][0x448] ;  /* 0x00011200ff0a7b82 */ /* 0x000e220000000800 */
[----:B------:R-:W-:Y:S01]  /*c110*/  LEA.HI R33, R33, R30, RZ, 0x2 ;  /* 0x0000001e21217211 */ /* 0x000fe200078f10ff */
[----:B------:R-:W-:Y:S01]  /*c120*/  ULDC.64 UR4, c[0x0][0x3f8] ;  /* 0x0000fe0000047ab9 */ /* 0x000fe20000000a00 */
[----:B------:R-:W-:Y:S01]  /*c130*/  ULDC.64 UR6, c[0x0][0x408] ;  /* 0x0001020000067ab9 */ /* 0x000fe20000000a00 */
[----:B------:R-:W-:Y:S01]  /*c140*/  IMAD.MOV.U32 R4, RZ, RZ, R24 ;  /* 0x000000ffff047224 */ /* 0x000fe200078e0018 */
[----:B------:R-:W-:Y:S01]  /*c150*/  LOP3.LUT R33, R33, 0xfffffffc, RZ, 0xc0, !PT ;  /* 0xfffffffc21217812 */ /* 0x000fe200078ec0ff */
[----:B------:R-:W-:Y:S02]  /*c160*/  IMAD.MOV.U32 R6, RZ, RZ, R26 ;  /* 0x000000ffff067224 */ /* 0x000fe400078e001a */
[----:B------:R-:W-:Y:S02]  /*c170*/  IMAD.MOV.U32 R7, RZ, RZ, R31 ;  /* 0x000000ffff077224 */ /* 0x000fe400078e001f */
[----:B------:R-:W-:-:S04]  /*c180*/  IMAD.IADD R33, R30, 0x1, -R33 ;  /* 0x000000011e217824 */ /* 0x000fc800078e0a21 */
[----:B------:R-:W-:Y:S01]  /*c190*/  IMAD R3, R33, 0x40, R64 ;  /* 0x0000004021037824 */ /* 0x000fe200078e0240 */
[----:B0-----:R-:W-:-:S13]  /*c1a0*/  ISETP.NE.AND P0, PT, R10, 0x1, PT ;  /* 0x000000010a00780c */ /* 0x001fda0003f05270 */
[----:B------:R-:W0:Y:S08]  /*c1b0*/  @P0 LDC R0, c[0x0][0x44c] ;  /* 0x00011300ff000b82 */ /* 0x000e300000000800 */
[----:B------:R-:W1:Y:S01]  /*c1c0*/  @P0 LDC R5, c[0x0][0x450] ;  /* 0x00011400ff050b82 */ /* 0x000e620000000800 */
[----:B0-----:R-:W-:-:S05]  /*c1d0*/  @P0 IMAD.HI.U32 R0, R3, R0, RZ ;  /* 0x0000000003000227 */ /* 0x001fca00078e00ff */
[----:B-1----:R-:W-:Y:S01]  /*c1e0*/  @P0 SHF.R.U32.HI R3, RZ, R5, R0 ;  /* 0x00000005ff030219 */ /* 0x002fe20000011600 */
        /* <DEDUP_REMOVED lines=22> */
.L_x_6319:
        /* <DEDUP_REMOVED lines=18> */
[----:B------:R-:W-:Y:S01]  /*c470*/  ISETP.GE.AND P3, PT, R211, UR4, PT ;  /* 0x00000004d3007c0c */ /* 0x000fe2000bf66270 */
[----:B------:R-:W-:Y:S01]  /*c480*/  ULDC.64 UR6, c[0x0][0x208] ;  /* 0x0000820000067ab9 */ /* 0x000fe20000000a00 */
[----:B------:R-:W-:Y:S02]  /*c490*/  ISETP.GE.AND P2, PT, R209, UR4, PT ;  /* 0x00000004d1007c0c */ /* 0x000fe4000bf46270 */
[----:B------:R-:W-:Y:S02]  /*c4a0*/  ISETP.GE.AND P1, PT, R210, UR4, PT ;  /* 0x00000004d2007c0c */ /* 0x000fe4000bf26270 */
[----:B------:R-:W-:Y:S02]  /*c4b0*/  SHF.R.S32.HI R12, RZ, 0x1f, R211 ;  /* 0x0000001fff0c7819 */ /* 0x000fe400000114d3 */
[----:B------:R-:W-:-:S05]  /*c4c0*/  ISETP.GE.AND P4, PT, R196, UR4, PT ;  /* 0x00000004c4007c0c */ /* 0x000fca000bf86270 */
[C---:B------:R-:W-:Y:S01]  /*c4d0*/  @!P3 IMAD.SHL.U32 R27, R211.reuse, 0x2, RZ ;  /* 0x00000002d31bb824 */ /* 0x040fe200078e00ff */
[----:B------:R-:W-:Y:S01]  /*c4e0*/  @!P3 SHF.L.U64.HI R12, R211, 0x1, R12 ;  /* 0x00000001d30cb819 */ /* 0x000fe2000001020c */
[C---:B------:R-:W-:Y:S01]  /*c4f0*/  @!P2 IMAD.SHL.U32 R21, R209.reuse, 0x2, RZ ;  /* 0x00000002d115a824 */ /* 0x040fe200078e00ff */
[----:B------:R-:W-:Y:S02]  /*c500*/  SHF.R.S32.HI R10, RZ, 0x1f, R209 ;  /* 0x0000001fff0a7819 */ /* 0x000fe400000114d1 */
[-C--:B--2---:R-:W-:Y:S01]  /*c510*/  @!P3 IADD3 R28, P6, R8, R27.reuse, RZ ;  /* 0x0000001b081cb210 */ /* 0x084fe20007fde0ff */
[----:B------:R-:W-:Y:S01]  /*c520*/  @!P1 IMAD.SHL.U32 R13, R210, 0x2, RZ ;  /* 0x00000002d20d9824 */ /* 0x000fe200078e00ff */
[----:B------:R-:W-:Y:S01]  /*c530*/  ISETP.GE.AND P0, PT, R208, UR4, PT ;  /* 0x00000004d0007c0c */ /* 0x000fe2000bf06270 */
[----:B------:R-:W-:Y:S01]  /*c540*/  @!P4 IMAD.MOV.U32 R4, RZ, RZ, R8 ;  /* 0x000000ffff04c224 */ /* 0x000fe200078e0008 */
[----:B------:R-:W-:Y:S01]  /*c550*/  @!P2 SHF.L.U64.HI R10, R209, 0x1, R10 ;  /* 0x00000001d10aa819 */ /* 0x000fe2000001020a */
[----:B-1----:R-:W-:Y:S01]  /*c560*/  @!P3 IMAD.X R29, R3, 0x1, R12, P6 ;  /* 0x00000001031db824 */ /* 0x002fe200030e060c */
[----:B----4-:R-:W-:Y:S01]  /*c570*/  @!P3 IADD3 R26, P5, R30, R27, RZ ;  /* 0x0000001b1e1ab210 */ /* 0x010fe20007fbe0ff */
[----:B------:R-:W-:Y:S01]  /*c580*/  @!P4 IMAD.MOV.U32 R5, RZ, RZ, R3 ;  /* 0x000000ffff05c224 */ /* 0x000fe200078e0003 */
[----:B------:R-:W-:-:S02]  /*c590*/  @!P2 IADD3 R24, P6, R8, R21, RZ ;  /* 0x000000150818a210 */ /* 0x000fc40007fde0ff */
[----:B------:R-:W-:Y:S01]  /*c5a0*/  SHF.R.S32.HI R7, RZ, 0x1f, R210 ;  /* 0x0000001fff077819 */ /* 0x000fe200000114d2 */
[----:B---3--:R-:W-:Y:S01]  /*c5b0*/  @!P3 IMAD.X R27, R9, 0x1, R12, P5 ;  /* 0x00000001091bb824 */ /* 0x008fe200028e060c */
[----:B------:R-:W-:Y:S01]  /*c5c0*/  @!P2 IADD3 R20, P5, R30, R21, RZ ;  /* 0x000000151e14a210 */ /* 0x000fe20007fbe0ff */
[----:B------:R-:W-:Y:S01]  /*c5d0*/  @!P2 IMAD.X R25, R3, 0x1, R10, P6 ;  /* 0x000000010319a824 */ /* 0x000fe200030e060a */
[----:B------:R-:W-:Y:S01]  /*c5e0*/  @!P1 SHF.L.U64.HI R6, R210, 0x1, R7 ;  /* 0x00000001d2069819 */ /* 0x000fe20000010207 */
[----:B------:R-:W-:Y:S01]  /*c5f0*/  @!P4 IMAD.WIDE R4, R196, 0x2, R4 ;  /* 0x00000002c404c825 */ /* 0x000fe200078e0204 */
[----:B------:R-:W-:-:S03]  /*c600*/  @!P1 IADD3 R14, P6, R8, R13, RZ ;  /* 0x0000000d080e9210 */ /* 0x000fc60007fde0ff */
[----:B------:R-:W-:Y:S01]  /*c610*/  @!P2 IMAD.X R21, R9, 0x1, R10, P5 ;  /* 0x000000010915a824 */ /* 0x000fe200028e060a */
[----:B------:R-:W-:Y:S01]  /*c620*/  ISETP.GE.AND P5, PT, R212, UR4, PT ;  /* 0x00000004d4007c0c */ /* 0x000fe2000bfa6270 */
[--C-:B------:R-:W-:Y:S01]  /*c630*/  @!P1 IMAD.X R15, R3, 0x1, R6.reuse, P6 ;  /* 0x00000001030f9824 */ /* 0x100fe200030e0606 */
[----:B------:R-:W-:Y:S01]  /*c640*/  @!P1 IADD3 R12, P6, R30, R13, RZ ;  /* 0x0000000d1e0c9210 */ /* 0x000fe20007fde0ff */
[----:B------:R1:W5:Y:S01]  /*c650*/  @!P4 LD.E.64 R58, desc[UR6][R4.64] ;  /* 0x00000006043ac980 */ /* 0x000362000c101b00 */
[----:B------:R-:W-:Y:S01]  /*c660*/  @!P0 IMAD.SHL.U32 R31, R208, 0x2, RZ ;  /* 0x00000002d01f8824 */ /* 0x000fe200078e00ff */
[----:B------:R-:W-:Y:S02]  /*c670*/  CS2R R60, SRZ ;  /* 0x00000000003c7805 */ /* 0x000fe4000001ff00 */
[----:B------:R-:W-:Y:S02]  /*c680*/  @!P1 IMAD.X R13, R9, 0x1, R6, P6 ;  /* 0x00000001090d9824 */ /* 0x000fe400030e0606 */
[----:B------:R-:W-:-:S02]  /*c690*/  @!P0 IADD3 R10, P6, R8, R31, RZ ;  /* 0x0000001f080a8210 */ /* 0x000fc40007fde0ff */
[----:B-1----:R-:W-:Y:S01]  /*c6a0*/  SHF.R.S32.HI R5, RZ, 0x1f, R208 ;  /* 0x0000001fff057819 */ /* 0x002fe200000114d0 */
[----:B------:R-:W-:-:S03]  /*c6b0*/  @!P4 IMAD.MOV.U32 R4, RZ, RZ, R30 ;  /* 0x000000ffff04c224 */ /* 0x000fc600078e001e */
[----:B------:R-:W-:Y:S01]  /*c6c0*/  @!P0 SHF.L.U64.HI R34, R208, 0x1, R5 ;  /* 0x00000001d0228819 */ /* 0x000fe20000010205 */
[----:B------:R-:W-:Y:S02]  /*c6d0*/  @!P4 IMAD.MOV.U32 R5, RZ, RZ, R9 ;  /* 0x000000ffff05c224 */ /* 0x000fe400078e0009 */
[----:B------:R-:W-:Y:S01]  /*c6e0*/  @!P4 IMAD.WIDE R6, R196, 0x2, R4 ;  /* 0x00000002c406c825 */ /* 0x000fe200078e0204 */
[----:B------:R-:W-:-:S03]  /*c6f0*/  SHF.R.S32.HI R5, RZ, 0x1f, R212 ;  /* 0x0000001fff057819 */ /* 0x000fc600000114d4 */
[--C-:B------:R-:W-:Y:S01]  /*c700*/  @!P0 IMAD.X R11, R3, 0x1, R34.reuse, P6 ;  /* 0x00000001030b8824 */ /* 0x100fe200030e0622 */
[----:B------:R-:W-:Y:S01]  /*c710*/  @!P0 IADD3 R4, P6, R30, R31, RZ ;  /* 0x0000001f1e048210 */ /* 0x000fe20007fde0ff */
[C---:B------:R-:W-:Y:S01]  /*c720*/  @!P5 IMAD.SHL.U32 R31, R212.reuse, 0x2, RZ ;  /* 0x00000002d41fd824 */ /* 0x040fe200078e00ff */
[----:B------:R1:W5:Y:S01]  /*c730*/  @!P4 LD.E.64 R60, desc[UR6][R6.64] ;  /* 0x00000006063cc980 */ /* 0x000362000c101b00 */
[----:B------:R-:W-:Y:S02]  /*c740*/  @!P5 SHF.L.U64.HI R32, R212, 0x1, R5 ;  /* 0x00000001d420d819 */ /* 0x000fe40000010205 */
[----:B------:R-:W-:Y:S01]  /*c750*/  CS2R R54, SRZ ;  /* 0x0000000000367805 */ /* 0x000fe2000001ff00 */
[----:B------:R-:W-:Y:S01]  /*c760*/  @!P0 IMAD.X R5, R9, 0x1, R34, P6 ;  /* 0x0000000109058824 */ /* 0x000fe200030e0622 */
[----:B------:R-:W-:Y:S02]  /*c770*/  CS2R R56, SRZ ;  /* 0x0000000000387805 */ /* 0x000fe4000001ff00 */
[----:B------:R-:W-:-:S02]  /*c780*/  CS2R R50, SRZ ;  /* 0x0000000000327805 */ /* 0x000fc4000001ff00 */
[-C--:B-1----:R-:W-:Y:S02]  /*c790*/  @!P5 IADD3 R6, P4, R8, R31.reuse, RZ ;  /* 0x0000001f0806d210 */ /* 0x082fe40007f9e0ff */
[----:B------:R-:W-:Y:S02]  /*c7a0*/  CS2R R52, SRZ ;  /* 0x0000000000347805 */ /* 0x000fe4000001ff00 */
[----:B------:R-:W-:Y:S02]  /*c7b0*/  @!P5 IADD3 R8, P6, R30, R31, RZ ;  /* 0x0000001f1e08d210 */ /* 0x000fe40007fde0ff */
[----:B------:R-:W-:Y:S02]  /*c7c0*/  CS2R R46, SRZ ;  /* 0x00000000002e7805 */ /* 0x000fe4000001ff00 */
[----:B------:R-:W-:Y:S02]  /*c7d0*/  CS2R R48, SRZ ;  /* 0x0000000000307805 */ /* 0x000fe4000001ff00 */
[----:B------:R-:W-:-:S02]  /*c7e0*/  CS2R R42, SRZ ;  /* 0x00000000002a7805 */ /* 0x000fc4000001ff00 */
[----:B------:R-:W-:Y:S02]  /*c7f0*/  CS2R R44, SRZ ;  /* 0x00000000002c7805 */ /* 0x000fe4000001ff00 */
[----:B------:R-:W-:Y:S02]  /*c800*/  CS2R R36, SRZ ;  /* 0x0000000000247805 */ /* 0x000fe4000001ff00 */
[----:B------:R-:W-:Y:S01]  /*c810*/  CS2R R34, SRZ ;  /* 0x0000000000227805 */ /* 0x000fe2000001ff00 */
[--C-:B------:R-:W-:Y:S01]  /*c820*/  @!P5 IMAD.X R7, R3, 0x1, R32.reuse, P4 ;  /* 0x000000010307d824 */ /* 0x100fe200020e0620 */
[----:B------:R1:W5:Y:S01]  /*c830*/  @!P3 LD.E.64 R54, desc[UR6][R28.64] ;  /* 0x000000061c36b980 */ /* 0x000362000c101b00 */
[----:B------:R-:W-:-:S03]  /*c840*/  @!P5 IMAD.X R9, R9, 0x1, R32, P6 ;  /* 0x000000010909d824 */ /* 0x000fc600030e0620 */
[----:B------:R1:W5:Y:S04]  /*c850*/  @!P3 LD.E.64 R56, desc[UR6][R26.64] ;  /* 0x000000061a38b980 */ /* 0x000368000c101b00 */
[----:B------:R1:W5:Y:S04]  /*c860*/  @!P2 LD.E.64 R50, desc[UR6][R24.64] ;  /* 0x000000061832a980 */ /* 0x000368000c101b00 */
[----:B------:R1:W5:Y:S04]  /*c870*/  @!P2 LD.E.64 R52, desc[UR6][R20.64] ;  /* 0x000000061434a980 */ /* 0x000368000c101b00 */
[----:B------:R1:W5:Y:S04]  /*c880*/  @!P1 LD.E.64 R46, desc[UR6][R14.64] ;  /* 0x000000060e2e9980 */ /* 0x000368000c101b00 */
[----:B------:R1:W5:Y:S04]  /*c890*/  @!P1 LD.E.64 R48, desc[UR6][R12.64] ;  /* 0x000000060c309980 */ /* 0x000368000c101b00 */
[----:B------:R1:W5:Y:S04]  /*c8a0*/  @!P0 LD.E.64 R42, desc[UR6][R10.64] ;  /* 0x000000060a2a8980 */ /* 0x000368000c101b00 */
[----:B------:R1:W5:Y:S04]  /*c8b0*/  @!P0 LD.E.64 R44, desc[UR6][R4.64] ;  /* 0x00000006042c8980 */ /* 0x000368000c101b00 */
[----:B------:R1:W5:Y:S04]  /*c8c0*/  @!P5 LD.E.64 R36, desc[UR6][R6.64] ;  /* 0x000000060624d980 */ /* 0x000368000c101b00 */
[----:B------:R1:W5:Y:S02]  /*c8d0*/  @!P5 LD.E.64 R34, desc[UR6][R8.64] ;  /* 0x000000060822d980 */ /* 0x000364000c101b00 */
.L_x_6047:
[----:B------:R-:W-:Y:S05]  /*c8e0*/  BSYNC B1 ;  /* 0x0000000000017941 */ /* 0x000fea0003800000 */
.L_x_6046:
[----:B-1---5:R-:W-:Y:S01]  /*c8f0*/  IMAD.MOV.U32 R3, RZ, RZ, R36 ;  /* 0x000000ffff037224 */ /* 0x022fe200078e0024 */
[----:B------:R-:W-:Y:S01]  /*c900*/  UMOV UR4, 0xffffffff ;  /* 0xffffffff00047882 */ /* 0x000fe20000000000 */
[----:B------:R-:W-:Y:S01]  /*c910*/  IMAD.MOV.U32 R4, RZ, RZ, R37 ;  /* 0x000000ffff047224 */ /* 0x000fe200078e0025 */
[----:B--23--:R-:W-:Y:S01]  /*c920*/  CS2R R8, SRZ ;  /* 0x0000000000087805 */ /* 0x00cfe2000001ff00 */
        /* <DEDUP_REMOVED lines=45> */
[----:B------:R-:W-:Y:S01]  /*cc00*/  PRMT R109, R6, 0x7610, R109 ;  /* 0x00007610066d7816 */ /* 0x000fe2000000006d */
[----:B------:R-:W-:Y:S06]  /*cc10*/  BRA.DIV UR4, `(.L_x_6048) ;  /* 0x000001b204a47947 */ /* 0x000fec000b800000 */
[----:B0-----:R-:W0:Y:S04]  /*cc20*/  SHFL.IDX PT, R0, R0, 0x1, 0x1c1f ;  /* 0x003c1f0000007f89 */ /* 0x001e2800000e0000 */
[----:B------:R-:W1:Y:S04]  /*cc30*/  SHFL.IDX PT, R65, R65, 0x1, 0x1c1f ;  /* 0x003c1f0041417f89 */ /* 0x000e6800000e0000 */
[----:B------:R-:W2:Y:S04]  /*cc40*/  SHFL.IDX PT, R63, R63, 0x1, 0x1c1f ;  /* 0x003c1f003f3f7f89 */ /* 0x000ea800000e0000 */
[----:B------:R-:W3:Y:S02]  /*cc50*/  SHFL.IDX PT, R62, R62, 0x1, 0x1c1f ;  /* 0x003c1f003e3e7f89 */ /* 0x000ee400000e0000 */
.L_x_6325:
[----:B------:R-:W-:Y:S01]  /*cc60*/  VIADD R64, R64, 0x40 ;  /* 0x0000004040407836 */ /* 0x000fe20000000000 */
[----:B------:R-:W-:Y:S01]  /*cc70*/  LOP3.LUT R3, R215, 0x18, R16, 0xf8, !PT ;  /* 0x00000018d7037812 */ /* 0x000fe200078ef810 */
[----:B------:R-:W-:Y:S01]  /*cc80*/  BSSY B1, `(.L_x_6049) ;  /* 0x000005b000017945 */ /* 0x000fe20003800000 */
[----:B------:R-:W-:Y:S02]  /*cc90*/  LOP3.LUT P0, RZ, R224, 0x4, RZ, 0xc0, !PT ;  /* 0x00000004e0ff7812 */ /* 0x000fe4000780c0ff */
[----:B------:R-:W-:Y:S02]  /*cca0*/  CS2R R12, SRZ ;  /* 0x00000000000c7805 */ /* 0x000fe4000001ff00 */
[----:B------:R-:W-:Y:S02]  /*ccb0*/  ISETP.GE.AND P1, PT, R64, R67, PT ;  /* 0x000000434000720c */ /* 0x000fe40003f26270 */
[----:B------:R-:W-:Y:S02]  /*ccc0*/  CS2R R20, SRZ ;  /* 0x0000000000147805 */ /* 0x000fe4000001ff00 */
[----:B------:R-:W-:-:S02]  /*ccd0*/  LOP3.LUT R4, R3, R216, RZ, 0x3c, !PT ;  /* 0x000000d803047212 */ /* 0x000fc400078e3cff */
[----:B------:R-:W-:Y:S02]  /*cce0*/  CS2R R26, SRZ ;  /* 0x00000000001a7805 */ /* 0x000fe4000001ff00 */
[----:B----4-:R-:W-:Y:S02]  /*ccf0*/  CS2R R30, SRZ ;  /* 0x00000000001e7805 */ /* 0x010fe4000001ff00 */
[----:B------:R-:W-:Y:S02]  /*cd00*/  CS2R R38, SRZ ;  /* 0x0000000000267805 */ /* 0x000fe4000001ff00 */
[----:B------:R-:W-:Y:S01]  /*cd10*/  CS2R R10, SRZ ;  /* 0x00000000000a7805 */ /* 0x000fe2000001ff00 */
[----:B------:R-:W-:Y:S01]  /*cd20*/  IMAD.IADD R3, R217, 0x1, R4 ;  /* 0x00000001d9037824 */ /* 0x000fe200078e0204 */
[----:B------:R-:W-:Y:S02]  /*cd30*/  CS2R R14, SRZ ;  /* 0x00000000000e7805 */ /* 0x000fe4000001ff00 */
[----:B------:R-:W-:-:S02]  /*cd40*/  CS2R R24, SRZ ;  /* 0x0000000000187805 */ /* 0x000fc4000001ff00 */
[----:B------:R-:W-:Y:S02]  /*cd50*/  CS2R R28, SRZ ;  /* 0x00000000001c7805 */ /* 0x000fe4000001ff00 */
[----:B------:R-:W-:Y:S01]  /*cd60*/  CS2R R32, SRZ ;  /* 0x0000000000207805 */ /* 0x000fe2000001ff00 */
[----:B------:R-:W-:Y:S01]  /*cd70*/  IMAD R3, R3, 0x2, R18 ;  /* 0x0000000203037824 */ /* 0x000fe200078e0212 */
[----:B------:R-:W-:Y:S01]  /*cd80*/  CS2R R40, SRZ ;  /* 0x0000000000287805 */ /* 0x000fe2000001ff00 */
[----:B------:R-:W-:Y:S06]  /*cd90*/  @P1 BRA `(.L_x_6050) ;  /* 0x0000000400241947 */ /* 0x000fec0003800000 */
[----:B------:R-:W-:Y:S01]  /*cda0*/  ULDC UR4, c[0x0][0x3f4] ;  /* 0x0000fd0000047ab9 */ /* 0x000fe20000000800 */
[----:B------:R-:W-:Y:S02]  /*cdb0*/  SHF.R.S32.HI R4, RZ, 0x1f, R211 ;  /* 0x0000001fff047819 */ /* 0x000fe400000114d3 */
[----:B------:R-:W-:Y:S02]  /*cdc0*/  CS2R R38, SRZ ;  /* 0x0000000000267805 */ /* 0x000fe4000001ff00 */
[----:B------:R-:W-:Y:S02]  /*cdd0*/  ISETP.GE.AND P4, PT, R211, UR4, PT ;  /* 0x00000004d3007c0c */ /* 0x000fe4000bf86270 */
[----:B------:R-:W-:Y:S02]  /*cde0*/  CS2R R40, SRZ ;  /* 0x0000000000287805 */ /* 0x000fe4000001ff00 */
[----:B------:R-:W-:Y:S01]  /*cdf0*/  ISETP.GE.AND P3, PT, R209, UR4, PT ;  /* 0x00000004d1007c0c */ /* 0x000fe2000bf66270 */
[----:B------:R-:W-:Y:S01]  /*ce00*/  ULDC.64 UR6, c[0x0][0x208] ;  /* 0x0000820000067ab9 */ /* 0x000fe20000000a00 */
[----:B------:R-:W-:-:S02]  /*ce10*/  ISETP.GE.AND P2, PT, R210, UR4, PT ;  /* 0x00000004d2007c0c */ /* 0x000fc4000bf46270 */
[----:B------:R-:W-:Y:S02]  /*ce20*/  ISETP.GE.AND P1, PT, R208, UR4, PT ;  /* 0x00000004d0007c0c */ /* 0x000fe4000bf26270 */
[----:B------:R-:W-:Y:S02]  /*ce30*/  SHF.R.S32.HI R6, RZ, 0x1f, R209 ;  /* 0x0000001fff067819 */ /* 0x000fe400000114d1 */
[----:B------:R-:W-:Y:S02]  /*ce40*/  SHF.R.S32.HI R7, RZ, 0x1f, R210 ;  /* 0x0000001fff077819 */ /* 0x000fe400000114d2 */
[----:B------:R-:W-:Y:S01]  /*ce50*/  SHF.R.S32.HI R9, RZ, 0x1f, R208 ;  /* 0x0000001fff097819 */ /* 0x000fe200000114d0 */
[C---:B------:R-:W-:Y:S01]  /*ce60*/  @!P4 IMAD.SHL.U32 R24, R211.reuse, 0x2, RZ ;  /* 0x00000002d318c824 */ /* 0x040fe200078e00ff */
[----:B------:R-:W-:Y:S01]  /*ce70*/  @!P4 SHF.L.U64.HI R4, R211, 0x1, R4 ;  /* 0x00000001d304c819 */ /* 0x000fe20000010204 */
[C---:B------:R-:W-:Y:S01]  /*ce80*/  @!P3 IMAD.SHL.U32 R14, R209.reuse, 0x2, RZ ;  /* 0x00000002d10eb824 */ /* 0x040fe200078e00ff */
[----:B------:R-:W-:Y:S01]  /*ce90*/  @!P3 SHF.L.U64.HI R5, R209, 0x1, R6 ;  /* 0x00000001d105b819 */ /* 0x000fe20000010206 */
[----:B------:R-:W-:Y:S01]  /*cea0*/  @!P2 IMAD.SHL.U32 R10, R210, 0x2, RZ ;  /* 0x00000002d20aa824 */ /* 0x000fe200078e00ff */
[----:B-1----:R-:W-:-:S02]  /*ceb0*/  @!P4 IADD3 R26, P5, R65, R24, RZ ;  /* 0x00000018411ac210 */ /* 0x002fc40007fbe0ff */
[----:B---3--:R-:W-:Y:S02]  /*cec0*/  @!P4 IADD3 R24, P6, R62, R24, RZ ;  /* 0x000000183e18c210 */ /* 0x008fe40007fde0ff */
[----:B------:R-:W-:Y:S01]  /*ced0*/  @!P2 SHF.L.U64.HI R6, R210, 0x1, R7 ;  /* 0x00000001d206a819 */ /* 0x000fe20000010207 */
[--C-:B0-----:R-:W-:Y:S01]  /*cee0*/  @!P4 IMAD.X R27, R0, 0x1, R4.reuse, P5 ;  /* 0x00000001001bc824 */ /* 0x101fe200028e0604 */
[-C--:B------:R-:W-:Y:S01]  /*cef0*/  @!P3 IADD3 R20, P5, R65, R14.reuse, RZ ;  /* 0x0000000e4114b210 */ /* 0x080fe20007fbe0ff */
[----:B--2---:R-:W-:Y:S01]  /*cf00*/  @!P4 IMAD.X R25, R63, 0x1, R4, P6 ;  /* 0x000000013f19c824 */ /* 0x004fe200030e0604 */
[----:B------:R-:W-:Y:S01]  /*cf10*/  @!P3 IADD3 R14, P6, R62, R14, RZ ;  /* 0x0000000e3e0eb210 */ /* 0x000fe20007fde0ff */
[C---:B------:R-:W-:Y:S01]  /*cf20*/  @!P1 IMAD.SHL.U32 R4, R208.reuse, 0x2, RZ ;  /* 0x00000002d0049824 */ /* 0x040fe200078e00ff */
[----:B------:R-:W-:Y:S01]  /*cf30*/  @!P1 SHF.L.U64.HI R7, R208, 0x1, R9 ;  /* 0x00000001d0079819 */ /* 0x000fe20000010209 */
[--C-:B------:R-:W-:Y:S01]  /*cf40*/  @!P3 IMAD.X R21, R0, 0x1, R5.reuse, P5 ;  /* 0x000000010015b824 */ /* 0x100fe200028e0605 */
[-C--:B------:R-:W-:Y:S01]  /*cf50*/  @!P2 IADD3 R12, P5, R65, R10.reuse, RZ ;  /* 0x0000000a410ca210 */ /* 0x080fe20007fbe0ff */
[----:B------:R-:W-:Y:S01]  /*cf60*/  @!P3 IMAD.X R15, R63, 0x1, R5, P6 ;  /* 0x000000013f0fb824 */ /* 0x000fe200030e0605 */
[----:B------:R-:W-:-:S02]  /*cf70*/  @!P2 IADD3 R10, P6, R62, R10, RZ ;  /* 0x0000000a3e0aa210 */ /* 0x000fc40007fde0ff */
[----:B------:R-:W-:Y:S01]  /*cf80*/  SHF.R.S32.HI R31, RZ, 0x1f, R212 ;  /* 0x0000001fff1f7819 */ /* 0x000fe200000114d4 */
        /* <DEDUP_REMOVED lines=8> */
[----:B------:R-:W-:Y:S02]  /*d010*/  @!P6 IMAD.MOV.U32 R28, RZ, RZ, R65 ;  /* 0x000000ffff1ce224 */ /* 0x000fe400078e0041 */
[----:B------:R-:W-:Y:S02]  /*d020*/  @!P6 IMAD.MOV.U32 R29, RZ, RZ, R0 ;  /* 0x000000ffff1de224 */ /* 0x000fe400078e0000 */
[----:B------:R-:W-:Y:S02]  /*d030*/  @!P6 IMAD.MOV.U32 R6, RZ, RZ, R62 ;  /* 0x000000ffff06e224 */ /* 0x000fe400078e003e */
[----:B------:R-:W-:Y:S02]  /*d040*/  @!P6 IMAD.MOV.U32 R7, RZ, RZ, R63 ;  /* 0x000000ffff07e224 */ /* 0x000fe400078e003f */
[----:B------:R-:W-:-:S04]  /*d050*/  @!P6 IMAD.WIDE R28, R196, 0x2, R28 ;  /* 0x00000002c41ce825 */ /* 0x000fc800078e021c */
[----:B------:R-:W-:Y:S01]  /*d060*/  @!P6 IMAD.WIDE R6, R196, 0x2, R6 ;  /* 0x00000002c406e825 */ /* 0x000fe200078e0206 */
[----:B------:R-:W5:Y:S03]  /*d070*/  @!P6 LD.E.64 R38, desc[UR6][R28.64] ;  /* 0x000000061c26e980 */ /* 0x000f66000c101b00 */
[C---:B------:R-:W-:Y:S01]  /*d080*/  @!P5 IMAD.SHL.U32 R30, R212.reuse, 0x2, RZ ;  /* 0x00000002d41ed824 */ /* 0x040fe200078e00ff */
[----:B------:R0:W5:Y:S01]  /*d090*/  @!P6 LD.E.64 R40, desc[UR6][R6.64] ;  /* 0x000000060628e980 */ /* 0x000162000c101b00 */
[----:B------:R-:W-:-:S03]  /*d0a0*/  @!P5 SHF.L.U64.HI R32, R212, 0x1, R31 ;  /* 0x00000001d420d819 */ /* 0x000fc6000001021f */
[----:B0-----:R-:W-:-:S05]  /*d0b0*/  @!P5 IADD3 R6, P6, R65, R30, RZ ;  /* 0x0000001e4106d210 */ /* 0x001fca0007fde0ff */
[----:B------:R-:W-:Y:S01]  /*d0c0*/  @!P5 IMAD.X R7, R0, 0x1, R32, P6 ;  /* 0x000000010007d824 */ /* 0x000fe200030e0620 */
[----:B------:R-:W-:Y:S02]  /*d0d0*/  @!P5 IADD3 R62, P6, R62, R30, RZ ;  /* 0x0000001e3e3ed210 */ /* 0x000fe40007fde0ff */
[----:B------:R-:W-:-:S06]  /*d0e0*/  CS2R R30, SRZ ;  /* 0x00000000001e7805 */ /* 0x000fcc000001ff00 */
[----:B------:R0:W5:Y:S01]  /*d0f0*/  @!P4 LD.E.64 R30, desc[UR6][R26.64] ;  /* 0x000000061a1ec980 */ /* 0x000162000c101b00 */
[----:B------:R-:W-:Y:S01]  /*d100*/  @!P5 IMAD.X R63, R63, 0x1, R32, P6 ;  /* 0x000000013f3fd824 */ /* 0x000fe200030e0620 */
[----:B------:R-:W-:Y:S02]  /*d110*/  CS2R R32, SRZ ;  /* 0x0000000000207805 */ /* 0x000fe4000001ff00 */
[----:B------:R-:W-:-:S04]  /*d120*/  CS2R R28, SRZ ;  /* 0x00000000001c7805 */ /* 0x000fc8000001ff00 */
[----:B------:R1:W5:Y:S01]  /*d130*/  @!P4 LD.E.64 R32, desc[UR6][R24.64] ;  /* 0x000000061820c980 */ /* 0x000362000c101b00 */
[----:B0-----:R-:W-:-:S03]  /*d140*/  CS2R R26, SRZ ;  /* 0x00000000001a7805 */ /* 0x001fc6000001ff00 */
[----:B------:R0:W5:Y:S04]  /*d150*/  @!P3 LD.E.64 R28, desc[UR6][R14.64] ;  /* 0x000000060e1cb980 */ /* 0x000168000c101b00 */
[----:B------:R2:W5:Y:S01]  /*d160*/  @!P3 LD.E.64 R26, desc[UR6][R20.64] ;  /* 0x00000006141ab980 */ /* 0x000562000c101b00 */
[----:B-1----:R-:W-:Y:S02]  /*d170*/  CS2R R24, SRZ ;  /* 0x0000000000187805 */ /* 0x002fe4000001ff00 */
[----:B0-----:R-:W-:-:S04]  /*d180*/  CS2R R14, SRZ ;  /* 0x00000000000e7805 */ /* 0x001fc8000001ff00 */
[----:B------:R0:W5:Y:S01]  /*d190*/  @!P2 LD.E.64 R24, desc[UR6][R10.64] ;  /* 0x000000060a18a980 */ /* 0x000162000c101b00 */
[----:B--2---:R-:W-:-:S03]  /*d1a0*/  CS2R R20, SRZ ;  /* 0x0000000000147805 */ /* 0x004fc6000001ff00 */
[----:B------:R-:W5:Y:S04]  /*d1b0*/  @!P1 LD.E.64 R14, desc[UR6][R4.64] ;  /* 0x00000006040e9980 */ /* 0x000f68000c101b00 */
[----:B------:R1:W5:Y:S01]  /*d1c0*/  @!P2 LD.E.64 R20, desc[UR6][R12.64] ;  /* 0x000000060c14a980 */ /* 0x000362000c101b00 */
[----:B0-----:R-:W-:-:S06]  /*d1d0*/  CS2R R10, SRZ ;  /* 0x00000000000a7805 */ /* 0x001fcc000001ff00 */
[----:B------:R-:W5:Y:S01]  /*d1e0*/  @!P5 LD.E.64 R10, desc[UR6][R62.64] ;  /* 0x000000063e0ad980 */ /* 0x000f62000c101b00 */
[----:B-1----:R-:W-:-:S06]  /*d1f0*/  CS2R R12, SRZ ;  /* 0x00000000000c7805 */ /* 0x002fcc000001ff00 */
[----:B------:R0:W5:Y:S02]  /*d200*/  @!P1 LD.E.64 R12, desc[UR6][R8.64] ;  /* 0x00000006080c9980 */ /* 0x000164000c101b00 */
[----:B0-----:R-:W-:-:S06]  /*d210*/  CS2R R8, SRZ ;  /* 0x0000000000087805 */ /* 0x001fcc000001ff00 */
[----:B------:R4:W5:Y:S02]  /*d220*/  @!P5 LD.E.64 R8, desc[UR6][R6.64] ;  /* 0x000000060608d980 */ /* 0x000964000c101b00 */
.L_x_6050:
[----:B------:R-:W-:Y:S05]  /*d230*/  BSYNC B1 ;  /* 0x0000000000017941 */ /* 0x000fea0003800000 */
.L_x_6049:
[----:B---3--:R-:W3:Y:S01]  /*d240*/  LDL R62, [R1+0x30] ;  /* 0x00003000013e7983 */ /* 0x008ee20000100800 */
[----:B-----5:R-:W-:Y:S01]  /*d250*/  IMAD.MOV.U32 R5, RZ, RZ, R8 ;  /* 0x000000ffff057224 */ /* 0x020fe200078e0008 */
[----:B------:R-:W-:Y:S01]  /*d260*/  VIADDMNMX R67, R67, -R220, 0x80, PT ;  /* 0x0000008043437446 */ /* 0x000fe200038009dc */
[C---:B----4-:R-:W-:Y:S01]  /*d270*/  VIADD R6, R3.reuse, 0x12400 ;  /* 0x0001240003067836 */ /* 0x050fe20000000000 */
[----:B------:R-:W-:Y:S01]  /*d280*/  BSSY B1, `(.L_x_6051) ;  /* 0x0000035000017945 */ /* 0x000fe20003800000 */
[----:B0-----:R-:W-:Y:S01]  /*d290*/  VIADD R0, R3, 0x12440 ;  /* 0x0001244003007836 */ /* 0x001fe20000000000 */
[----:B-1----:R-:W-:Y:S01]  /*d2a0*/  PRMT R65, R5, 0x7610, R65 ;  /* 0x0000761005417816 */ /* 0x002fe20000000041 */
[----:B------:R-:W-:Y:S01]  /*d2b0*/  IMAD.MOV.U32 R5, RZ, RZ, R9 ;  /* 0x000000ffff057224 */ /* 0x000fe200078e0009 */
[----:B------:R-:W-:Y:S01]  /*d2c0*/  ISETP.GE.AND P1, PT, R206, R67, PT ;  /* 0x00000043ce00720c */ /* 0x000fe20003f26270 */
[----:B------:R-:W-:Y:S02]  /*d2d0*/  @P0 VIADD R0, R6, 0xffffffc0 ;  /* 0xffffffc006000836 */ /* 0x000fe40000000000 */
[----:B------:R-:W-:Y:S01]  /*d2e0*/  IMAD.MOV.U32 R6, RZ, RZ, R12 ;  /* 0x000000ffff067224 */ /* 0x000fe200078e000c */
[----:B------:R-:W-:Y:S01]  /*d2f0*/  PRMT R64, R5, 0x7610, R64 ;  /* 0x0000761005407816 */ /* 0x000fe20000000040 */
[----:B------:R-:W-:-:S02]  /*d300*/  IMAD.MOV.U32 R7, RZ, RZ, R13 ;  /* 0x000000ffff077224 */ /* 0x000fc400078e000d */
[----:B------:R-:W-:Y:S01]  /*d310*/  IMAD.MOV.U32 R74, RZ, RZ, R14 ;  /* 0x000000ffff4a7224 */ /* 0x000fe200078e000e */
        /* <DEDUP_REMOVED lines=13> */
[----:B--2---:R-:W-:Y:S01]  /*d3f0*/  PRMT R63, R6, 0x7610, R63 ;  /* 0x00007610063f7816 */ /* 0x004fe2000000003f */
[----:B------:R-:W-:-:S05]  /*d400*/  IMAD.MOV.U32 R6, RZ, RZ, R24 ;  /* 0x000000ffff067224 */ /* 0x000fca00078e0018 */
[----:B------:R-:W-:Y:S01]  /*d410*/  PRMT R82, R6, 0x7610, R82 ;  /* 0x0000761006527816 */ /* 0x000fe20000000052 */
[----:B------:R-:W-:-:S05]  /*d420*/  IMAD.MOV.U32 R6, RZ, RZ, R29 ;  /* 0x000000ffff067224 */ /* 0x000fca00078e001d */
[----:B------:R-:W-:Y:S01]  /*d430*/  PRMT R91, R6, 0x7610, R91 ;  /* 0x00007610065b7816 */ /* 0x000fe2000000005b */
[----:B------:R-:W-:Y:S01]  /*d440*/  IMAD.MOV.U32 R6, RZ, RZ, R41 ;  /* 0x000000ffff067224 */ /* 0x000fe200078e0029 */
[----:B---3--:R-:W-:-:S04]  /*d450*/  LEA.HI R4, R62, R62, RZ, 0x1 ;  /* 0x0000003e3e047211 */ /* 0x008fc800078f08ff */
[----:B------:R-:W-:-:S05]  /*d460*/  LOP3.LUT R4, R4, 0xfffffffe, RZ, 0xc0, !PT ;  /* 0xfffffffe04047812 */ /* 0x000fca00078ec0ff */
[----:B------:R-:W-:Y:S02]  /*d470*/  IMAD.IADD R4, R62, 0x1, -R4 ;  /* 0x000000013e047824 */ /* 0x000fe400078e0a04 */
[----:B------:R-:W-:-:S03]  /*d480*/  IMAD.MOV.U32 R62, RZ, RZ, R26 ;  /* 0x000000ffff3e7224 */ /* 0x000fc600078e001a */
[----:B------:R-:W-:Y:S01]  /*d490*/  SHF.L.U32 R5, R4, 0x1f, RZ ;  /* 0x0000001f04057819 */ /* 0x000fe200000006ff */
[----:B------:R-:W-:Y:S01]  /*d4a0*/  IMAD.MOV.U32 R4, RZ, RZ, R27 ;  /* 0x000000ffff047224 */ /* 0x000fe200078e001b */
[----:B------:R-:W-:Y:S01]  /*d4b0*/  PRMT R88, R62, 0x7610, R88 ;  /* 0x000076103e587816 */ /* 0x000fe20000000058 */
[----:B------:R-:W-:Y:S01]  /*d4c0*/  IMAD.MOV.U32 R62, RZ, RZ, R38 ;  /* 0x000000ffff3e7224 */ /* 0x000fe200078e0026 */
[----:B------:R-:W0:Y:S02]  /*d4d0*/  SYNCS.PHASECHK.TRANS64.TRYWAIT P0, [R18+URZ+0x30800], R5 ;  /* 0x03080005120075a7 */ /* 0x000e24000800017f */
        /* <DEDUP_REMOVED lines=13> */
[----:B------:R-:W-:Y:S01]  /*d5b0*/  IMAD.MOV.U32 R4, RZ, RZ, R40 ;  /* 0x000000ffff047224 */ /* 0x000fe200078e0028 */
[----:B0-----:R-:W-:Y:S06]  /*d5c0*/  @!P0 BRA `(.L_x_6052) ;  /* 0x000001a800ac8947 */ /* 0x001fec0003800000 */
.L_x_6326:
[----:B------:R-:W-:Y:S05]  /*d5d0*/  BSYNC B1 ;  /* 0x0000000000017941 */ /* 0x000fea0003800000 */
.L_x_6051:
        /* <DEDUP_REMOVED lines=14> */
[----:B------:R-:W-:Y:S02]  /*d6c0*/  SHF.R.U32.HI R111, RZ, 0x10, R59 ;  /* 0x00000010ff6f7819 */ /* 0x000fe4000001163b */
[----:B------:R-:W-:Y:S02]  /*d6d0*/  SHF.R.U32.HI R110, RZ, 0x10, R61 ;  /* 0x00000010ff6e7819 */ /* 0x000fe4000001163d */
[----:B------:R-:W-:Y:S02]  /*d6e0*/  PRMT R111, R108, 0x5410, R111 ;  /* 0x000054106c6f7816 */ /* 0x000fe4000000006f */
[----:B------:R-:W-:Y:S02]  /*d6f0*/  SHF.R.U64 R113, R58, 0x10, R59 ;  /* 0x000000103a717819 */ /* 0x000fe4000000123b */
[----:B------:R-:W-:Y:S01]  /*d700*/  PRMT R108, R109, 0x5410, R110 ;  /* 0x000054106d6c7816 */ /* 0x000fe2000000006e */
[----:B------:R-:W-:Y:S01]  /*d710*/  IMAD.U32 R112, R111, 0x10000, RZ ;  /* 0x000100006f707824 */ /* 0x000fe200078e00ff */
[----:B------:R-:W-:-:S02]  /*d720*/  SHF.R.U64 R60, R60, 0x10, R61 ;  /* 0x000000103c3c7819 */ /* 0x000fc4000000123d */
[----:B------:R-:W-:Y:S01]  /*d730*/  PRMT R58, R66, 0x5432, R113 ;  /* 0x00005432423a7816 */ /* 0x000fe20000000071 */
[C---:B------:R-:W-:Y:S01]  /*d740*/  IMAD.U32 R113, R108.reuse, 0x10000, RZ ;  /* 0x000100006c717824 */ /* 0x040fe200078e00ff */
[----:B------:R-:W-:Y:S02]  /*d750*/  LOP3.LUT R114, R111, 0xffff0000, RZ, 0xc0, !PT ;  /* 0xffff00006f727812 */ /* 0x000fe400078ec0ff */
[----:B------:R-:W-:Y:S02]  /*d760*/  PRMT R60, R69, 0x5432, R60 ;  /* 0x00005432453c7816 */ /* 0x000fe4000000003c */
[----:B------:R-:W-:Y:S02]  /*d770*/  LOP3.LUT R108, R108, 0xffff0000, RZ, 0xc0, !PT ;  /* 0xffff00006c6c7812 */ /* 0x000fe400078ec0ff */
[C---:B0-----:R-:W-:Y:S01]  /*d780*/  LOP3.LUT R61, R6.reuse, 0xffff0000, RZ, 0xc0, !PT ;  /* 0xffff0000063d7812 */ /* 0x041fe200078ec0ff */
[----:B------:R-:W-:Y:S01]  /*d790*/  IMAD.U32 R110, R6, 0x10000, RZ ;  /* 0x00010000066e7824 */ /* 0x000fe200078e00ff */
[C---:B------:R-:W-:Y:S01]  /*d7a0*/  LOP3.LUT R109, R7.reuse, 0xffff0000, RZ, 0xc0, !PT ;  /* 0xffff0000076d7812 */ /* 0x040fe200078ec0ff */
[----:B------:R-:W-:Y:S01]  /*d7b0*/  IMAD.U32 R59, R7, 0x10000, RZ ;  /* 0x00010000073b7824 */ /* 0x000fe200078e00ff */
[C---:B------:R-:W-:Y:S01]  /*d7c0*/  LOP3.LUT R7, R4.reuse, 0xffff0000, RZ, 0xc0, !PT ;  /* 0xffff000004077812 */ /* 0x040fe200078ec0ff */
[----:B------:R-:W-:Y:S01]  /*d7d0*/  FMUL.FTZ R111, R61, R113 ;  /* 0x000000713d6f7220 */ /* 0x000fe20000410000 */
[----:B------:R-:W-:-:S02]  /*d7e0*/  IMAD.U32 R6, R4, 0x10000, RZ ;  /* 0x0001000004067824 */ /* 0x000fc400078e00ff */
[-C--:B------:R-:W-:Y:S01]  /*d7f0*/  FMUL.FTZ R116, R61, R112.reuse ;  /* 0x000000703d747220 */ /* 0x080fe20000410000 */
[C---:B------:R-:W-:Y:S01]  /*d800*/  IMAD.U32 R4, R5.reuse, 0x10000, RZ ;  /* 0x0001000005047824 */ /* 0x040fe200078e00ff */
[----:B------:R-:W-:Y:S01]  /*d810*/  LOP3.LUT R61, R5, 0xffff0000, RZ, 0xc0, !PT ;  /* 0xffff0000053d7812 */ /* 0x000fe200078ec0ff */
[----:B------:R-:W-:Y:S01]  /*d820*/  FFMA.FTZ R5, R110, R112, -R111 ;  /* 0x000000706e057223 */ /* 0x000fe2000001086f */
[C---:B------:R-:W-:Y:S01]  /*d830*/  FMUL.FTZ R118, R109.reuse, R108 ;  /* 0x0000006c6d767220 */ /* 0x040fe20000410000 */
[-C--:B------:R-:W-:Y:S01]  /*d840*/  FMUL.FTZ R112, R109, R114.reuse ;  /* 0x000000726d707220 */ /* 0x080fe20000410000 */
[C---:B------:R-:W-:Y:S01]  /*d850*/  IMAD.U32 R111, R60.reuse, 0x10000, RZ ;  /* 0x000100003c6f7824 */ /* 0x040fe200078e00ff */
[----:B------:R-:W-:Y:S01]  /*d860*/  LOP3.LUT R60, R60, 0xffff0000, RZ, 0xc0, !PT ;  /* 0xffff00003c3c7812 */ /* 0x000fe200078ec0ff */
[C---:B------:R-:W-:Y:S01]  /*d870*/  IMAD.U32 R109, R58.reuse, 0x10000, RZ ;  /* 0x000100003a6d7824 */ /* 0x040fe200078e00ff */
        /* <DEDUP_REMOVED lines=17> */
.L_x_6056:
[----:B------:R-:W-:Y:S05]  /*d990*/  BSYNC B2 ;  /* 0x0000000000027941 */ /* 0x000fea0003800000 */
.L_x_6055:
[----:B------:R-:W-:Y:S04]  /*d9a0*/  BSSY B2, `(.L_x_6057) ;  /* 0x0000030000027945 */ /* 0x000fe80003800000 */
[----:B------:R-:W-:Y:S05]  /*d9b0*/  @P1 BRA `(.L_x_6058) ;  /* 0x0000000000b81947 */ /* 0x000fea0003800000 */
[----:B0-----:R-:W0:Y:S01]  /*d9c0*/  LDS.128 R4, [R0] ;  /* 0x0000000000047984 */ /* 0x001e220000000c00 */
        /* <DEDUP_REMOVED lines=15> */
[----:B------:R-:W-:Y:S01]  /*dac0*/  IMAD.U32 R56, R7, 0x10000, RZ ;  /* 0x0001000007387824 */ /* 0x000fe200078e00ff */
[C---:B------:R-:W-:Y:S01]  /*dad0*/  LOP3.LUT R7, R4.reuse, 0xffff0000, RZ, 0xc0, !PT ;  /* 0xffff000004077812 */ /* 0x040fe200078ec0ff */
[C---:B------:R-:W-:Y:S01]  /*dae0*/  FMUL.FTZ R61, R55.reuse, R59 ;  /* 0x0000003b373d7220 */ /* 0x040fe20000410000 */
[----:B------:R-:W-:Y:S01]  /*daf0*/  FMUL.FTZ R60, R55, R58 ;  /* 0x0000003a373c7220 */ /* 0x000fe20000410000 */
[C---:B------:R-:W-:Y:S01]  /*db00*/  FMUL.FTZ R55, R57.reuse, R102 ;  /* 0x0000006639377220 */ /* 0x040fe20000410000 */
[----:B------:R-:W-:Y:S01]  /*db10*/  FMUL.FTZ R57, R57, R100 ;  /* 0x0000006439397220 */ /* 0x000fe20000410000 */
[----:B------:R-:W-:-:S02]  /*db20*/  IMAD.U32 R6, R4, 0x10000, RZ ;  /* 0x0001000004067824 */ /* 0x000fc400078e00ff */
[C---:B------:R-:W-:Y:S01]  /*db30*/  FFMA.FTZ R61, R54.reuse, R58, -R61 ;  /* 0x0000003a363d7223 */ /* 0x040fe2000001083d */
[----:B------:R-:W-:Y:S01]  /*db40*/  FFMA.FTZ R60, R54, R59, R60 ;  /* 0x0000003b363c7223 */ /* 0x000fe2000001003c */
[C---:B------:R-:W-:Y:S01]  /*db50*/  FFMA.FTZ R100, R56.reuse, R100, -R55 ;  /* 0x0000006438647223 */ /* 0x040fe20000010837 */
        /* <DEDUP_REMOVED lines=20> */
.L_x_6058:
[----:B------:R-:W-:Y:S05]  /*dca0*/  BSYNC B2 ;  /* 0x0000000000027941 */ /* 0x000fea0003800000 */
.L_x_6057:
        /* <DEDUP_REMOVED lines=48> */
.L_x_6060:
[----:B------:R-:W-:Y:S05]  /*dfb0*/  BSYNC B2 ;  /* 0x0000000000027941 */ /* 0x000fea0003800000 */
.L_x_6059:
        /* <DEDUP_REMOVED lines=10> */
[C---:B------:R-:W-:Y:S01]  /*e060*/  IMAD.U32 R50, R84.reuse, 0x10000, RZ ;  /* 0x0001000054327824 */ /* 0x040fe200078e00ff */
        /* <DEDUP_REMOVED lines=9> */
[----:B------:R-:W-:Y:S01]  /*e100*/  FMUL.FTZ R53, R47, R51 ;  /* 0x000000332f357220 */ /* 0x000fe20000410000 */
[C---:B------:R-:W-:Y:S01]  /*e110*/  FMUL.FTZ R47, R49.reuse, R87 ;  /* 0x00000057312f7220 */ /* 0x040fe20000410000 */
[----:B------:R-:W-:Y:S02]  /*e120*/  IMAD.U32 R6, R4, 0x10000, RZ ;  /* 0x0001000004067824 */ /* 0x000fe400078e00ff */
[C---:B------:R-:W-:Y:S01]  /*e130*/  FFMA.FTZ R55, R46.reuse, R51, R54 ;  /* 0x000000332e377223 */ /* 0x040fe20000010036 */
[----:B------:R-:W-:Y:S01]  /*e140*/  FMUL.FTZ R51, R49, R84 ;  /* 0x0000005431337220 */ /* 0x000fe20000410000 */
        /* <DEDUP_REMOVED lines=23> */
.L_x_6062:
[----:B------:R-:W-:Y:S05]  /*e2c0*/  BSYNC B2 ;  /* 0x0000000000027941 */ /* 0x000fea0003800000 */
.L_x_6061:
[----:B------:R-:W-:Y:S04]  /*e2d0*/  BSSY B2, `(.L_x_6063) ;  /* 0x0000030000027945 */ /* 0x000fe80003800000 */
[----:B------:R-:W-:Y:S05]  /*e2e0*/  @P4 BRA `(.L_x_6064) ;  /* 0x0000000000b84947 */ /* 0x000fea0003800000 */
[----:B0123--:R-:W0:Y:S01]  /*e2f0*/  LDS.128 R4, [R3+0x1a400] ;  /* 0x01a4000003047984 */ /* 0x00fe220000000c00 */
        /* <DEDUP_REMOVED lines=45> */
.L_x_6064:
[----:B------:R-:W-:Y:S05]  /*e5d0*/  BSYNC B2 ;  /* 0x0000000000027941 */ /* 0x000fea0003800000 */
.L_x_6063:
        /* <DEDUP_REMOVED lines=47> */
.L_x_6054:
[----:B------:R-:W-:Y:S05]  /*e8d0*/  BSYNC B1 ;  /* 0x0000000000017941 */ /* 0x000fea0003800000 */
.L_x_6053:
        /* <DEDUP_REMOVED lines=58> */
.L_x_6067:
[----:B------:R-:W-:Y:S05]  /*ec80*/  BSYNC B1 ;  /* 0x0000000000017941 */ /* 0x000fea0003800000 */
.L_x_6066:
[----:B------:R-:W-:Y:S04]  /*ec90*/  BSSY B1, `(.L_x_6068) ;  /* 0x0000030000017945 */ /* 0x000fe80003800000 */
[----:B------:R-:W-:Y:S05]  /*eca0*/  @P1 BRA `(.L_x_6069) ;  /* 0x0000000000b81947 */ /* 0x000fea0003800000 */
[----:B0-----:R-:W0:Y:S01]  /*ecb0*/  LDS.128 R4, [R0+0x2000] ;  /* 0x0020000000047984 */ /* 0x001e220000000c00 */
        /* <DEDUP_REMOVED lines=45> */
.L_x_6069:
[----:B------:R-:W-:Y:S05]  /*ef90*/  BSYNC B1 ;  /* 0x0000000000017941 */ /* 0x000fea0003800000 */
.L_x_6068:
        /* <DEDUP_REMOVED lines=48> */
.L_x_6071:
[----:B------:R-:W-:Y:S05]  /*f2a0*/  BSYNC B1 ;  /* 0x0000000000017941 */ /* 0x000fea0003800000 */
.L_x_6070:
        /* <DEDUP_REMOVED lines=48> */
.L_x_6073:
[----:B------:R-:W-:Y:S05]  /*f5b0*/  BSYNC B1 ;  /* 0x0000000000017941 */ /* 0x000fea0003800000 */
.L_x_6072:
        /* <DEDUP_REMOVED lines=48> */
.L_x_6075:
[----:B------:R-:W-:Y:S05]  /*f8c0*/  BSYNC B1 ;  /* 0x0000000000017941 */ /* 0x000fea0003800000 */
.L_x_6074:
        /* <DEDUP_REMOVED lines=9> */
[----:B------:R-:W-:Y:S01]  /*f960*/  IMAD.U32 R12, R62, 0x10000, RZ ;  /* 0x000100003e0c7824 */ /* 0x000fe200078e00ff */
[----:B------:R-:W-:Y:S01]  /*f970*/  PRMT R63, R63, 0x5410, R8 ;  /* 0x000054103f3f7816 */ /* 0x000fe20000000008 */
[----:B------:R-:W-:Y:S01]  /*f980*/  IMAD.U32 R11, R64, 0x10000, RZ ;  /* 0x00010000400b7824 */ /* 0x000fe200078e00ff */
[----:B------:R-:W-:Y:S02]  /*f990*/  LOP3.LUT R62, R62, 0xffff0000, RZ, 0xc0, !PT ;  /* 0xffff00003e3e7812 */ /* 0x000fe400078ec0ff */
[----:B------:R-:W-:Y:S02]  /*f9a0*/  LOP3.LUT R64, R64, 0xffff0000, RZ, 0xc0, !PT ;  /* 0xffff000040407812 */ /* 0x000fe400078ec0ff */
[C---:B0-----:R-:W-:Y:S01]  /*f9b0*/  LOP3.LUT R9, R6.reuse, 0xffff0000, RZ, 0xc0, !PT ;  /* 0xffff000006097812 */ /* 0x041fe200078ec0ff */
[C---:B------:R-:W-:Y:S01]  /*f9c0*/  IMAD.U32 R10, R7.reuse, 0x10000, RZ ;  /* 0x00010000070a7824 */ /* 0x040fe200078e00ff */
[----:B------:R-:W-:Y:S01]  /*f9d0*/  LOP3.LUT R7, R7, 0xffff0000, RZ, 0xc0, !PT ;  /* 0xffff000007077812 */ /* 0x000fe200078ec0ff */
[----:B------:R-:W-:-:S02]  /*f9e0*/  IMAD.U32 R8, R6, 0x10000, RZ ;  /* 0x0001000006087824 */ /* 0x000fc400078e00ff */
[C---:B------:R-:W-:Y:S01]  /*f9f0*/  FMUL.FTZ R13, R9.reuse, R12 ;  /* 0x0000000c090d7220 */ /* 0x040fe20000410000 */
[-C--:B------:R-:W-:Y:S01]  /*fa00*/  FMUL.FTZ R9, R9, R11.reuse ;  /* 0x0000000b09097220 */ /* 0x080fe20000410000 */
[C---:B------:R-:W-:Y:S01]  /*fa10*/  FMUL.FTZ R15, R7.reuse, R62 ;  /* 0x0000003e070f7220 */ /* 0x040fe20000410000 */
[----:B------:R-:W-:Y:S02]  /*fa20*/  IMAD.U32 R3, R4, 0x10000, RZ ;  /* 0x0001000004037824 */ /* 0x000fe400078e00ff */
        /* <DEDUP_REMOVED lines=26> */
.L_x_6044:
[----:B------:R-:W0:Y:S01]  /*fbd0*/  LDC R28, c[0x0][0x448] ;  /* 0x00011200ff1c7b82 */ /* 0x000e220000000800 */
[----:B------:R-:W-:Y:S01]  /*fbe0*/  LEA.HI R33, R33, R30, RZ, 0x2 ;  /* 0x0000001e21217211 */ /* 0x000fe200078f10ff */
[----:B------:R-:W-:Y:S01]  /*fbf0*/  ULDC.64 UR4, c[0x0][0x3f8] ;  /* 0x0000fe0000047ab9 */ /* 0x000fe20000000a00 */
[----:B------:R-:W-:Y:S01]  /*fc00*/  ULDC.64 UR6, c[0x0][0x408] ;  /* 0x0001020000067ab9 */ /* 0x000fe20000000a00 */
[----:B------:R-:W-:Y:S01]  /*fc10*/  IMAD.MOV.U32 R6, RZ, RZ, R26 ;  /* 0x000000ffff067224 */ /* 0x000fe200078e001a */
[----:B------:R-:W-:Y:S01]  /*fc20*/  LOP3.LUT R33, R33, 0xfffffffc, RZ, 0xc0, !PT ;  /* 0xfffffffc21217812 */ /* 0x000fe200078ec0ff */
[----:B------:R-:W-:-:S04]  /*fc30*/  IMAD.MOV.U32 R7, RZ, RZ, R31 ;  /* 0x000000ffff077224 */ /* 0x000fc800078e001f */
[----:B------:R-:W-:-:S04]  /*fc40*/  IMAD.IADD R0, R30, 0x1, -R33 ;  /* 0x000000011e007824 */ /* 0x000fc800078e0a21 */
[----:B------:R-:W-:Y:S01]  /*fc50*/  IMAD R3, R0, 0x40, R64 ;  /* 0x0000004000037824 */ /* 0x000fe200078e0240 */
        /* <DEDUP_REMOVED lines=11> */
[----:B------:R-:W-:-:S04]  /*fd10*/  IMAD.WIDE.U32 R4, R3, UR4, R4 ;  /* 0x0000000403047c25 */ /* 0x000fc8000f8e0004 */
[C---:B------:R-:W-:Y:S01]  /*fd20*/  IMAD R21, R3.reuse, UR5, R10 ;  /* 0x0000000503157c24 */ /* 0x040fe2000f8e020a */
[----:B------:R-:W-:Y:S01]  /*fd30*/  ULDC.64 UR4, c[0x0][0x3e8] ;  /* 0x0000fa0000047ab9 */ /* 0x000fe20000000a00 */
        /* <DEDUP_REMOVED lines=10> */
[----:B------:R0:W1:Y:S04]  /*fde0*/  SHFL.IDX PT, R5, R21, RZ, 0x1c1f ;  /* 0x001c1fff15057589 */ /* 0x00006800000e0000 */
[----:B------:R0:W2:Y:S04]  /*fdf0*/  SHFL.IDX PT, R4, R20, RZ, 0x1c1f ;  /* 0x001c1fff14047589 */ /* 0x0000a800000e0000 */
[----:B------:R0:W3:Y:S04]  /*fe00*/  SHFL.IDX PT, R7, R61, RZ, 0x1c1f ;  /* 0x001c1fff3d077589 */ /* 0x0000e800000e0000 */
[----:B------:R0:W4:Y:S02]  /*fe10*/  SHFL.IDX PT, R8, R3, RZ, 0x1c1f ;  /* 0x001c1fff03087589 */ /* 0x00012400000e0000 */
.L_x_6332:
        /* <DEDUP_REMOVED lines=17> */
[----:B--2---:R-:W-:Y:S01]  /*ff30*/  IMAD.MOV.U32 R12, RZ, RZ, R4 ;  /* 0x000000ffff0c7224 */ /* 0x004fe200078e0004 */
[----:B------:R-:W-:Y:S01]  /*ff40*/  ISETP.GE.AND P2, PT, R16, UR4, PT ;  /* 0x0000000410007c0c */ /* 0x000fe2000bf46270 */
[----:B-1----:R-:W-:Y:S01]  /*ff50*/  IMAD.MOV.U32 R13, RZ, RZ, R5 ;  /* 0x000000ffff0d7224 */ /* 0x002fe200078e0005 */
[----:B------:R-:W-:Y:S02]  /*ff60*/  ISETP.GE.AND P3, PT, R195, UR4, PT ;  /* 0x00000004c3007c0c */ /* 0x000fe4000bf66270 */
[----:B------:R-:W-:Y:S02]  /*ff70*/  CS2R R28, SRZ ;  /* 0x00000000001c7805 */ /* 0x000fe4000001ff00 */
[----:B------:R-:W-:Y:S02]  /*ff80*/  ISETP.GE.AND P4, PT, R194, UR4, PT ;  /* 0x00000004c2007c0c */ /* 0x000fe4000bf86270 */
[----:B------:R-:W-:-:S02]  /*ff90*/  CS2R R30, SRZ ;  /* 0x00000000001e7805 */ /* 0x000fc4000001ff00 */
[----:B------:R-:W-:Y:S02]  /*ffa0*/  CS2R R40, SRZ ;  /* 0x0000000000287805 */ /* 0x000fe4000001ff00 */
[----:B------:R-:W-:Y:S02]  /*ffb0*/  CS2R R42, SRZ ;  /* 0x00000000002a7805 */ /* 0x000fe4000001ff00 */
[----:B------:R-:W-:Y:S01]  /*ffc0*/  CS2R R26, SRZ ;  /* 0x00000000001a7805 */ /* 0x000fe2000001ff00 */
[----:B------:R-:W-:Y:S01]  /*ffd0*/  ULDC.64 UR6, c[0x0][0x208] ;  /* 0x0000820000067ab9 */ /* 0x000fe20000000a00 */
[C---:B------:R-:W-:Y:S01]  /*ffe0*/  @!P2 IMAD.SHL.U32 R9, R16.reuse, 0x2, RZ ;  /* 0x000000021009a824 */ /* 0x040fe200078e00ff */
[----:B------:R-:W-:Y:S01]  /*fff0*/  @!P2 SHF.L.U64.HI R32, R16, 0x1, R17 ;  /* 0x000000011020a819 */ /* 0x000fe20000010211 */
[----:B------:R-:W-:Y:S02]  /*10000*/  @!P3 IMAD.SHL.U32 R15, R200, 0x8, RZ ;  /* 0x00000008c80fb824 */ /* 0x000fe400078e00ff */
[----:B------:R-:W-:Y:S01]  /*10010*/  @!P4 IMAD.SHL.U32 R25, R201, 0x8, RZ ;  /* 0x00000008c919c824 */ /* 0x000fe200078e00ff */
[-C--:B------:R-:W-:Y:S01]  /*10020*/  @!P2 IADD3 R4, P0, R4, R9.reuse, RZ ;  /* 0x000000090404a210 */ /* 0x080fe20007f1e0ff */
[----:B------:R-:W-:Y:S01]  /*10030*/  @!P3 IMAD.WIDE R10, R15, 0x2, R12 ;  /* 0x000000020f0ab825 */ /* 0x000fe200078e020c */
[----:B----4-:R-:W-:-:S03]  /*10040*/  @!P2 IADD3 R6, P1, R8, R9, RZ ;  /* 0x000000090806a210 */ /* 0x010fc60007f3e0ff */
[----:B---3--:R-:W-:Y:S01]  /*10050*/  IMAD.MOV.U32 R9, RZ, RZ, R7 ;  /* 0x000000ffff097224 */ /* 0x008fe200078e0007 */
[----:B------:R-:W-:Y:S01]  /*10060*/  CS2R R36, SRZ ;  /* 0x0000000000247805 */ /* 0x000fe2000001ff00 */
[----:B------:R-:W-:Y:S01]  /*10070*/  @!P4 IMAD.WIDE R12, R25, 0x2, R12 ;  /* 0x00000002190cc825 */ /* 0x000fe200078e020c */
[----:B------:R-:W-:Y:S02]  /*10080*/  CS2R R38, SRZ ;  /* 0x0000000000267805 */ /* 0x000fe4000001ff00 */
[----:B------:R-:W-:Y:S02]  /*10090*/  CS2R R34, SRZ ;  /* 0x0000000000227805 */ /* 0x000fe4000001ff00 */
[----:B------:R-:W-:Y:S01]  /*100a0*/  CS2R R44, SRZ ;  /* 0x00000000002c7805 */ /* 0x000fe2000001ff00 */
[--C-:B------:R-:W-:Y:S01]  /*100b0*/  @!P3 IMAD.WIDE R14, R15, 0x2, R8.reuse ;  /* 0x000000020f0eb825 */ /* 0x100fe200078e0208 */
[----:B------:R-:W-:Y:S01]  /*100c0*/  CS2R R46, SRZ ;  /* 0x00000000002e7805 */ /* 0x000fe2000001ff00 */
[----:B------:R1:W5:Y:S02]  /*100d0*/  @!P3 LD.E.128 R28, desc[UR6][R10.64] ;  /* 0x000000060a1cb980 */ /* 0x000364000c101d00 */
[----:B------:R-:W-:Y:S01]  /*100e0*/  @!P4 IMAD.WIDE R8, R25, 0x2, R8 ;  /* 0x000000021908c825 */ /* 0x000fe200078e0208 */
[----:B------:R-:W-:Y:S01]  /*100f0*/  CS2R R24, SRZ ;  /* 0x0000000000187805 */ /* 0x000fe2000001ff00 */
[----:B------:R1:W5:Y:S02]  /*10100*/  @!P3 LD.E.128 R40, desc[UR6][R14.64] ;  /* 0x000000060e28b980 */ /* 0x000364000c101d00 */
[----:B------:R-:W-:-:S02]  /*10110*/  @!P2 IMAD.X R5, R5, 0x1, R32, P0 ;  /* 0x000000010505a824 */ /* 0x000fc400000e0620 */
[----:B------:R-:W-:Y:S01]  /*10120*/  @!P2 IMAD.X R7, R7, 0x1, R32, P1 ;  /* 0x000000010707a824 */ /* 0x000fe200008e0620 */
[----:B------:R-:W-:Y:S01]  /*10130*/  CS2R R32, SRZ ;  /* 0x0000000000207805 */ /* 0x000fe2000001ff00 */
[----:B------:R1:W5:Y:S04]  /*10140*/  @!P4 LD.E.128 R24, desc[UR6][R12.64] ;  /* 0x000000060c18c980 */ /* 0x000368000c101d00 */
[----:B------:R1:W5:Y:S04]  /*10150*/  @!P4 LD.E.128 R36, desc[UR6][R8.64] ;  /* 0x000000060824c980 */ /* 0x000368000c101d00 */
[----:B------:R1:W5:Y:S04]  /*10160*/  @!P2 LD.E.128 R32, desc[UR6][R4.64] ;  /* 0x000000060420a980 */ /* 0x000368000c101d00 */
[----:B------:R1:W5:Y:S02]  /*10170*/  @!P2 LD.E.128 R44, desc[UR6][R6.64] ;  /* 0x00000006062ca980 */ /* 0x000364000c101d00 */
.L_x_6078:
[----:B------:R-:W-:Y:S05]  /*10180*/  BSYNC B1 ;  /* 0x0000000000017941 */ /* 0x000fea0003800000 */
.L_x_6077:
[----:B-12--5:R-:W-:Y:S01]  /*10190*/  IMAD.MOV.U32 R4, RZ, RZ, R44 ;  /* 0x000000ffff047224 */ /* 0x026fe200078e002c */
[----:B------:R-:W-:Y:S01]  /*101a0*/  UMOV UR4, 0xffffffff ;  /* 0xffffffff00047882 */ /* 0x000fe20000000000 */
[----:B------:R-:W-:Y:S02]  /*101b0*/  IMAD.MOV.U32 R5, RZ, RZ, R45 ;  /* 0x000000ffff057224 */ /* 0x000fe400078e002d */
[----:B------:R-:W-:Y:S01]  /*101c0*/  IMAD.MOV.U32 R6, RZ, RZ, R46 ;  /* 0x000000ffff067224 */ /* 0x000fe200078e002e */
[----:B------:R-:W-:Y:S01]  /*101d0*/  PRMT R69, R69, 0x5410, R4 ;  /* 0x0000541045457816 */ /* 0x000fe20000000004 */
[----:B---3--:R-:W-:Y:S01]  /*101e0*/  IMAD.MOV.U32 R7, RZ, RZ, R47 ;  /* 0x000000ffff077224 */ /* 0x008fe200078e002f */
        /* <DEDUP_REMOVED lines=45> */
[----:B0-----:R-:W0:Y:S04]  /*104c0*/  SHFL.IDX PT, R21, R21, 0x1, 0x1c1f ;  /* 0x003c1f0015157f89 */ /* 0x001e2800000e0000 */
[----:B------:R-:W1:Y:S04]  /*104d0*/  SHFL.IDX PT, R20, R20, 0x1, 0x1c1f ;  /* 0x003c1f0014147f89 */ /* 0x000e6800000e0000 */
[----:B------:R-:W2:Y:S04]  /*104e0*/  SHFL.IDX PT, R61, R61, 0x1, 0x1c1f ;  /* 0x003c1f003d3d7f89 */ /* 0x000ea800000e0000 */
[----:B------:R3:W0:Y:S02]  /*104f0*/  SHFL.IDX PT, R62, R3, 0x1, 0x1c1f ;  /* 0x003c1f00033e7f89 */ /* 0x00062400000e0000 */
.L_x_6338:
[----:B------:R-:W-:Y:S01]  /*10500*/  VIADD R64, R64, 0x40 ;  /* 0x0000004040407836 */ /* 0x000fe20000000000 */
[----:B------:R-:W-:Y:S01]  /*10510*/  BSSY B1, `(.L_x_6080) ;  /* 0x0000035000017945 */ /* 0x000fe20003800000 */
[----:B------:R-:W-:Y:S02]  /*10520*/  CS2R R6, SRZ ;  /* 0x0000000000067805 */ /* 0x000fe4000001ff00 */
[----:B----4-:R-:W-:Y:S02]  /*10530*/  CS2R R8, SRZ ;  /* 0x0000000000087805 */ /* 0x010fe4000001ff00 */
        /* <DEDUP_REMOVED lines=11> */
[----:B------:R-:W-:Y:S01]  /*105f0*/  ULDC UR4, c[0x0][0x3f4] ;  /* 0x0000fd0000047ab9 */ /* 0x000fe20000000800 */
[----:B-1----:R-:W-:Y:S01]  /*10600*/  IMAD.MOV.U32 R6, RZ, RZ, R20 ;  /* 0x000000ffff067224 */ /* 0x002fe200078e0014 */
[----:B------:R-:W-:Y:S01]  /*10610*/  ISETP.GE.AND P2, PT, R16, UR4, PT ;  /* 0x0000000410007c0c */ /* 0x000fe2000bf46270 */
[----:B0-----:R-:W-:Y:S01]  /*10620*/  IMAD.MOV.U32 R7, RZ, RZ, R21 ;  /* 0x000000ffff077224 */ /* 0x001fe200078e0015 */
[----:B------:R-:W-:Y:S01]  /*10630*/  ISETP.GE.AND P3, PT, R195, UR4, PT ;  /* 0x00000004c3007c0c */ /* 0x000fe2000bf66270 */
[----:B------:R-:W-:Y:S01]  /*10640*/  IMAD.MOV.U32 R8, RZ, RZ, R62 ;  /* 0x000000ffff087224 */ /* 0x000fe200078e003e */
[----:B------:R-:W-:Y:S01]  /*10650*/  ISETP.GE.AND P4, PT, R194, UR4, PT ;  /* 0x00000004c2007c0c */ /* 0x000fe2000bf86270 */
[----:B--2---:R-:W-:Y:S01]  /*10660*/  IMAD.MOV.U32 R9, RZ, RZ, R61 ;  /* 0x000000ffff097224 */ /* 0x004fe200078e003d */
[----:B------:R-:W-:Y:S02]  /*10670*/  CS2R R52, SRZ ;  /* 0x0000000000347805 */ /* 0x000fe4000001ff00 */
[----:B------:R-:W-:-:S02]  /*10680*/  CS2R R54, SRZ ;  /* 0x0000000000367805 */ /* 0x000fc4000001ff00 */
[----:B------:R-:W-:Y:S02]  /*10690*/  CS2R R10, SRZ ;  /* 0x00000000000a7805 */ /* 0x000fe4000001ff00 */
[----:B------:R-:W-:Y:S02]  /*106a0*/  CS2R R56, SRZ ;  /* 0x0000000000387805 */ /* 0x000fe4000001ff00 */
[----:B------:R-:W-:Y:S01]  /*106b0*/  CS2R R58, SRZ ;  /* 0x00000000003a7805 */ /* 0x000fe2000001ff00 */
[----:B------:R-:W-:Y:S01]  /*106c0*/  ULDC.64 UR6, c[0x0][0x208] ;  /* 0x0000820000067ab9 */ /* 0x000fe20000000a00 */
[C---:B---3--:R-:W-:Y:S01]  /*106d0*/  @!P2 IMAD.SHL.U32 R3, R16.reuse, 0x2, RZ ;  /* 0x000000021003a824 */ /* 0x048fe200078e00ff */
[----:B------:R-:W-:Y:S01]  /*106e0*/  @!P2 SHF.L.U64.HI R14, R16, 0x1, R17 ;  /* 0x00000001100ea819 */ /* 0x000fe20000010211 */
[----:B------:R-:W-:Y:S02]  /*106f0*/  @!P3 IMAD.SHL.U32 R13, R200, 0x8, RZ ;  /* 0x00000008c80db824 */ /* 0x000fe400078e00ff */
[----:B------:R-:W-:Y:S01]  /*10700*/  @!P4 IMAD.SHL.U32 R63, R201, 0x8, RZ ;  /* 0x00000008c93fc824 */ /* 0x000fe200078e00ff */
[-C--:B------:R-:W-:Y:S01]  /*10710*/  @!P2 IADD3 R60, P1, R62, R3.reuse, RZ ;  /* 0x000000033e3ca210 */ /* 0x080fe20007f3e0ff */
[----:B------:R-:W-:Y:S01]  /*10720*/  @!P3 IMAD.WIDE R4, R13, 0x2, R6 ;  /* 0x000000020d04b825 */ /* 0x000fe200078e0206 */
[----:B------:R-:W-:-:S03]  /*10730*/  @!P2 IADD3 R20, P0, R20, R3, RZ ;  /* 0x000000031414a210 */ /* 0x000fc60007f1e0ff */
[----:B------:R-:W-:Y:S01]  /*10740*/  @!P4 IMAD.WIDE R6, R63, 0x2, R6 ;  /* 0x000000023f06c825 */ /* 0x000fe200078e0206 */
[----:B------:R0:W5:Y:S03]  /*10750*/  @!P3 LD.E.128 R52, desc[UR6][R4.64] ;  /* 0x000000060434b980 */ /* 0x000166000c101d00 */
[--C-:B------:R-:W-:Y:S01]  /*10760*/  @!P3 IMAD.WIDE R12, R13, 0x2, R8.reuse ;  /* 0x000000020d0cb825 */ /* 0x100fe200078e0208 */
[----:B------:R1:W5:Y:S03]  /*10770*/  @!P4 LD.E.128 R56, desc[UR6][R6.64] ;  /* 0x000000060638c980 */ /* 0x000366000c101d00 */
[----:B------:R-:W-:Y:S01]  /*10780*/  @!P4 IMAD.WIDE R62, R63, 0x2, R8 ;  /* 0x000000023f3ec825 */ /* 0x000fe200078e0208 */
[----:B------:R-:W-:Y:S02]  /*10790*/  CS2R R8, SRZ ;  /* 0x0000000000087805 */ /* 0x000fe4000001ff00 */
[----:B------:R-:W-:-:S02]  /*107a0*/  CS2R R48, SRZ ;  /* 0x0000000000307805 */ /* 0x000fc4000001ff00 */
[----:B------:R-:W-:Y:S01]  /*107b0*/  CS2R R50, SRZ ;  /* 0x0000000000327805 */ /* 0x000fe2000001ff00 */
[--C-:B------:R-:W-:Y:S01]  /*107c0*/  @!P2 IMAD.X R21, R21, 0x1, R14.reuse, P0 ;  /* 0x000000011515a824 */ /* 0x100fe200000e060e */
[----:B0-----:R-:W-:Y:S01]  /*107d0*/  CS2R R4, SRZ ;  /* 0x0000000000047805 */ /* 0x001fe2000001ff00 */
[----:B------:R-:W-:Y:S01]  /*107e0*/  @!P2 IMAD.X R61, R61, 0x1, R14, P1 ;  /* 0x000000013d3da824 */ /* 0x000fe200008e060e */
[----:B------:R0:W5:Y:S01]  /*107f0*/  @!P3 LD.E.128 R8, desc[UR6][R12.64] ;  /* 0x000000060c08b980 */ /* 0x000162000c101d00 */
[----:B------:R-:W-:Y:S02]  /*10800*/  CS2R R14, SRZ ;  /* 0x00000000000e7805 */ /* 0x000fe4000001ff00 */
[----:B-1----:R-:W-:Y:S01]  /*10810*/  CS2R R6, SRZ ;  /* 0x0000000000067805 */ /* 0x002fe2000001ff00 */
[----:B------:R4:W5:Y:S05]  /*10820*/  @!P2 LD.E.128 R48, desc[UR6][R20.64] ;  /* 0x000000061430a980 */ /* 0x00096a000c101d00 */
[----:B------:R4:W5:Y:S01]  /*10830*/  @!P2 LD.E.128 R4, desc[UR6][R60.64] ;  /* 0x000000063c04a980 */ /* 0x000962000c101d00 */
[----:B0-----:R-:W-:-:S06]  /*10840*/  CS2R R12, SRZ ;  /* 0x00000000000c7805 */ /* 0x001fcc000001ff00 */
[----:B------:R4:W5:Y:S02]  /*10850*/  @!P4 LD.E.128 R12, desc[UR6][R62.64] ;  /* 0x000000063e0cc980 */ /* 0x000964000c101d00 */
.L_x_6081:
[----:B------:R-:W-:Y:S05]  /*10860*/  BSYNC B1 ;  /* 0x0000000000017941 */ /* 0x000fea0003800000 */
.L_x_6080:
[----:B--2-4-:R-:W3:Y:S01]  /*10870*/  LDL R61, [R1+0x30] ;  /* 0x00003000013d7983 */ /* 0x014ee20000100800 */
[----:B0----5:R-:W-:Y:S01]  /*10880*/  IMAD.MOV.U32 R21, RZ, RZ, R5 ;  /* 0x000000ffff157224 */ /* 0x021fe200078e0005 */
[----:B------:R-:W-:Y:S01]  /*10890*/  BSSY B1, `(.L_x_6082) ;  /* 0x0000035000017945 */ /* 0x000fe20003800000 */
[----:B------:R-:W-:Y:S02]  /*108a0*/  IMAD.MOV.U32 R60, RZ, RZ, R7 ;  /* 0x000000ffff3c7224 */ /* 0x000fe400078e0007 */
[----:B-1----:R-:W-:Y:S01]  /*108b0*/  IMAD.MOV.U32 R20, RZ, RZ, R4 ;  /* 0x000000ffff147224 */ /* 0x002fe200078e0004 */
        /* <DEDUP_REMOVED lines=22> */
[----:B------:R-:W-:-:S04]  /*10a20*/  PRMT R73, R63, 0x7610, R73 ;  /* 0x000076103f497816 */ /* 0x000fc80000000049 */
        /* <DEDUP_REMOVED lines=15> */
[----:B------:R-:W-:Y:S01]  /*10b20*/  PRMT R70, R61, 0x7610, R70 ;  /* 0x000076103d467816 */ /* 0x000fe20000000046 */
[----:B------:R-:W-:-:S03]  /*10b30*/  IMAD.MOV.U32 R61, RZ, RZ, R49 ;  /* 0x000000ffff3d7224 */ /* 0x000fc600078e0031 */
[----:B------:R-:W-:Y:S02]  /*10b40*/  PRMT R71, R3, 0x7610, R71 ;  /* 0x0000761003477816 */ /* 0x000fe40000000047 */
[----:B------:R-:W-:Y:S01]  /*10b50*/  PRMT R104, R61, 0x7610, R104 ;  /* 0x000076103d687816 */ /* 0x000fe20000000068 */
[----:B------:R-:W-:Y:S01]  /*10b60*/  IMAD.MOV.U32 R61, RZ, RZ, R52 ;  /* 0x000000ffff3d7224 */ /* 0x000fe200078e0034 */
[----:B------:R-:W-:-:S04]  /*10b70*/  VIADDMNMX R3, R65, -R220, 0x80, PT ;  /* 0x0000008041037446 */ /* 0x000fc800038009dc */
[----:B------:R-:W-:Y:S01]  /*10b80*/  PRMT R82, R61, 0x7610, R82 ;  /* 0x000076103d527816 */ /* 0x000fe20000000052 */
[----:B------:R-:W-:Y:S01]  /*10b90*/  IMAD.MOV.U32 R61, RZ, RZ, R55 ;  /* 0x000000ffff3d7224 */ /* 0x000fe200078e0037 */
[----:B------:R-:W-:-:S04]  /*10ba0*/  ISETP.GE.AND P1, PT, R206, R3, PT ;  /* 0x00000003ce00720c */ /* 0x000fc80003f26270 */
[----:B------:R-:W-:Y:S01]  /*10bb0*/  PRMT R85, R61, 0x7610, R85 ;  /* 0x000076103d557816 */ /* 0x000fe20000000055 */
[----:B------:R-:W-:Y:S01]  /*10bc0*/  IMAD.MOV.U32 R61, RZ, RZ, R59 ;  /* 0x000000ffff3d7224 */ /* 0x000fe200078e003b */
[----:B0-----:R-:W-:Y:S07]  /*10bd0*/  @!P0 BRA `(.L_x_6083) ;  /* 0x0000017800248947 */ /* 0x001fee0003800000 */
.L_x_6339:
[----:B------:R-:W-:Y:S05]  /*10be0*/  BSYNC B1 ;  /* 0x0000000000017941 */ /* 0x000fea0003800000 */
.L_x_6082:
        /* <DEDUP_REMOVED lines=8> */
[----:B------:R-:W-:-:S09]  /*10c70*/  ISETP.GE.AND P2, PT, R194, R21, PT ;  /* 0x00000015c200720c */ /* 0x000fd20003f46270 */
[----:B------:R-:W-:Y:S05]  /*10c80*/  @P0 BRA `(.L_x_6087) ;  /* 0x0000000400a80947 */ /* 0x000fea0003800000 */
[----:B------:R-:W-:Y:S02]  /*10c90*/  LEA.HI R62, R21, R0, RZ, 0x1d ;  /* 0x00000000153e7211 */ /* 0x000fe400078fe8ff */
[----:B------:R-:W-:Y:S02]  /*10ca0*/  LOP3.LUT R61, R215, 0x38, R16, 0xf8, !PT ;  /* 0x00000038d73d7812 */ /* 0x000fe400078ef810 */
[----:B------:R-:W-:Y:S01]  /*10cb0*/  SHF.R.S32.HI R63, RZ, 0x1f, R62 ;  /* 0x0000001fff3f7819 */ /* 0x000fe2000001143e */
[----:B------:R-:W-:Y:S01]  /*10cc0*/  IMAD.SHL.U32 R64, R62, 0x8, RZ ;  /* 0x000000083e407824 */ /* 0x000fe200078e00ff */
[----:B------:R-:W-:Y:S02]  /*10cd0*/  LOP3.LUT R60, R61, R216, RZ, 0x3c, !PT ;  /* 0x000000d83d3c7212 */ /* 0x000fe400078e3cff */
[----:B------:R-:W-:Y:S02]  /*10ce0*/  LEA.HI R62, R63, R62, RZ, 0x3 ;  /* 0x0000003e3f3e7211 */ /* 0x000fe400078f18ff */
[----:B------:R-:W-:Y:S01]  /*10cf0*/  LOP3.LUT R63, R215, 0x38, R64, 0xf8, !PT ;  /* 0x00000038d73f7812 */ /* 0x000fe200078ef840 */
[----:B------:R-:W-:Y:S01]  /*10d00*/  IMAD.IADD R61, R217, 0x1, R60 ;  /* 0x00000001d93d7824 */ /* 0x000fe200078e023c */
[----:B------:R-:W-:Y:S01]  /*10d10*/  SHF.R.U64 R98, R34, 0x10, R35 ;  /* 0x0000001022627819 */ /* 0x000fe20000001223 */
[----:B------:R-:W-:Y:S01]  /*10d20*/  IMAD.SHL.U32 R62, R62, 0x400, RZ ;  /* 0x000004003e3e7824 */ /* 0x000fe200078e00ff */
[----:B------:R-:W-:Y:S01]  /*10d30*/  LOP3.LUT R63, R63, R216, RZ, 0x3c, !PT ;  /* 0x000000d83f3f7212 */ /* 0x000fe200078e3cff */
[----:B------:R-:W-:Y:S01]  /*10d40*/  IMAD R76, R61, 0x2, R18 ;  /* 0x000000023d4c7824 */ /* 0x000fe200078e0212 */
[----:B------:R-:W-:-:S02]  /*10d50*/  SHF.R.U64 R34, R44, 0x10, R45 ;  /* 0x000000102c227819 */ /* 0x000fc4000000122d */
[----:B------:R-:W-:Y:S02]  /*10d60*/  LOP3.LUT R62, R62, 0x7fffe000, RZ, 0xc0, !PT ;  /* 0x7fffe0003e3e7812 */ /* 0x000fe400078ec0ff */
[----:B------:R-:W-:Y:S02]  /*10d70*/  SHF.R.U64 R32, R32, 0x10, R33 ;  /* 0x0000001020207819 */ /* 0x000fe40000001221 */
[----:B------:R-:W-:Y:S02]  /*10d80*/  IADD3 R77, R63, R62, R217 ;  /* 0x0000003e3f4d7210 */ /* 0x000fe40007ffe0d9 */
[----:B------:R-:W0:Y:S01]  /*10d90*/  LDS.128 R60, [R76+0x12400] ;  /* 0x012400004c3c7984 */ /* 0x000e220000000c00 */
[----:B------:R-:W-:Y:S02]  /*10da0*/  SHF.R.U32.HI R45, RZ, 0x10, R45 ;  /* 0x00000010ff2d7819 */ /* 0x000fe4000001162d */
[----:B------:R-:W-:Y:S01]  /*10db0*/  IMAD R77, R77, 0x2, R18 ;  /* 0x000000024d4d7824 */ /* 0x000fe200078e0212 */
[----:B------:R-:W-:-:S02]  /*10dc0*/  SHF.R.U64 R96, R46, 0x10, R47 ;  /* 0x000000102e607819 */ /* 0x000fc4000000122f */
[----:B------:R-:W-:Y:S02]  /*10dd0*/  SHF.R.U32.HI R97, RZ, 0x10, R33 ;  /* 0x00000010ff617819 */ /* 0x000fe40000011621 */
[----:B------:R-:W1:Y:S01]  /*10de0*/  LDS.128 R64, [R77+0x12400] ;  /* 0x012400004d407984 */ /* 0x000e620000000c00 */
[----:B------:R-:W-:Y:S02]  /*10df0*/  SHF.R.U32.HI R95, RZ, 0x10, R35 ;  /* 0x00000010ff5f7819 */ /* 0x000fe40000011623 */
[----:B------:R-:W-:Y:S02]  /*10e00*/  PRMT R46, R69, 0x5432, R34 ;  /* 0x00005432452e7816 */ /* 0x000fe40000000022 */
[----:B------:R-:W-:Y:S02]  /*10e10*/  PRMT R35, R73, 0x5432, R32 ;  /* 0x0000543249237816 */ /* 0x000fe40000000020 */
[----:B------:R-:W-:Y:S01]  /*10e20*/  PRMT R34, R70, 0x5432, R45 ;  /* 0x0000543246227816 */ /* 0x000fe2000000002d */
[----:B------:R-:W-:Y:S01]  /*10e30*/  IMAD.U32 R121, R46, 0x10000, RZ ;  /* 0x000100002e797824 */ /* 0x000fe200078e00ff */
[----:B------:R-:W-:Y:S01]  /*10e40*/  SHF.R.U32.HI R33, RZ, 0x10, R47 ;  /* 0x00000010ff217819 */ /* 0x000fe2000001162f */
[----:B------:R-:W-:Y:S01]  /*10e50*/  IMAD.U32 R123, R35, 0x10000, RZ ;  /* 0x00010000237b7824 */ /* 0x000fe200078e00ff */
[----:B------:R-:W-:Y:S01]  /*10e60*/  PRMT R32, R74, 0x5432, R97 ;  /* 0x000054324a207816 */ /* 0x000fe20000000061 */
[----:B------:R-:W-:Y:S01]  /*10e70*/  IMAD.U32 R119, R34, 0x10000, RZ ;  /* 0x0001000022777824 */ /* 0x000fe200078e00ff */
[----:B------:R-:W-:-:S02]  /*10e80*/  PRMT R33, R72, 0x5432, R33 ;  /* 0x0000543248217816 */ /* 0x000fc40000000021 */
[----:B------:R-:W-:Y:S01]  /*10e90*/  PRMT R94, R94, 0x5410, R95 ;  /* 0x000054105e5e7816 */ /* 0x000fe2000000005f */
[----:B------:R-:W-:Y:S01]  /*10ea0*/  IMAD.U32 R122, R32, 0x10000, RZ ;  /* 0x00010000207a7824 */ /* 0x000fe200078e00ff */
[----:B------:R-:W-:Y:S02]  /*10eb0*/  PRMT R45, R71, 0x5432, R96 ;  /* 0x00005432472d7816 */ /* 0x000fe40000000060 */
[----:B------:R-:W-:Y:S01]  /*10ec0*/  PRMT R44, R75, 0x5432, R98 ;  /* 0x000054324b2c7816 */ /* 0x000fe20000000062 */
[C---:B------:R-:W-:Y:S01]  /*10ed0*/  IMAD.U32 R120, R94.reuse, 0x10000, RZ ;  /* 0x000100005e787824 */ /* 0x040fe200078e00ff */
[----:B------:R-:W-:Y:S01]  /*10ee0*/  LOP3.LUT R94, R94, 0xffff0000, RZ, 0xc0, !PT ;  /* 0xffff00005e5e7812 */ /* 0x000fe200078ec0ff */
[C---:B0-----:R-:W-:Y:S01]  /*10ef0*/  IMAD.U32 R47, R61.reuse, 0x10000, RZ ;  /* 0x000100003d2f7824 */ /* 0x041fe200078e00ff */
[----:B------:R-:W-:Y:S01]  /*10f00*/  LOP3.LUT R96, R61, 0xffff0000, RZ, 0xc0, !PT ;  /* 0xffff00003d607812 */ /* 0x000fe200078ec0ff */
[----:B------:R-:W-:Y:S01]  /*10f10*/  IMAD.U32 R98, R60, 0x10000, RZ ;  /* 0x000100003c627824 */ /* 0x000fe200078e00ff */
[C---:B------:R-:W-:Y:S01]  /*10f20*/  LOP3.LUT R61, R62.reuse, 0xffff0000, RZ, 0xc0, !PT ;  /* 0xffff00003e3d7812 */ /* 0x040fe200078ec0ff */
[----:B------:R-:W-:Y:S01]  /*10f30*/  IMAD.U32 R95, R62, 0x10000, RZ ;  /* 0x000100003e5f7824 */ /* 0x000fe200078e00ff */
        /* <DEDUP_REMOVED lines=10> */
[----:B------:R-:W-:Y:S01]  /*10fe0*/  IMAD.U32 R117, R67, 0x10000, RZ ;  /* 0x0001000043757824 */ /* 0x000fe200078e00ff */
[----:B------:R-:W-:Y:S01]  /*10ff0*/  LOP3.LUT R64, R66, 0xffff0000, RZ, 0xc0, !PT ;  /* 0xffff000042407812 */ /* 0x000fe200078ec0ff */
[----:B------:R-:W-:-:S02]  /*11000*/  IMAD.U32 R118, R33, 0x10000, RZ ;  /* 0x0001000021767824 */ /* 0x000fc400078e00ff */
[-C--:B------:R-:W-:Y:S01]  /*11010*/  FMUL.FTZ R126, R116, R122.reuse ;  /* 0x0000007a747e7220 */ /* 0x080fe20000410000 */
[----:B------:R-:W-:Y:S01]  /*11020*/  IMAD.U32 R65, R66, 0x10000, RZ ;  /* 0x0001000042417824 */ /* 0x000fe200078e00ff */
[----:B------:R-:W-:Y:S01]  /*11030*/  LOP3.LUT R66, R67, 0xffff0000, RZ, 0xc0, !PT ;  /* 0xffff000043427812 */ /* 0x000fe200078ec0ff */
[C---:B------:R-:W-:Y:S01]  /*11040*/  FFMA.FTZ R67, R98.reuse, R123, -R125 ;  /* 0x0000007b62437223 */ /* 0x040fe2000001087d */
[----:B------:R-:W-:Y:S01]  /*11050*/  FFMA.FTZ R116, R47, R122, -R124 ;  /* 0x0000007a2f747223 */ /* 0x000fe2000001087c */
[----:B------:R-:W-:Y:S01]  /*11060*/  FFMA.FTZ R98, R98, R121, R127 ;  /* 0x0000007962627223 */ /* 0x000fe2000001007f */
[C---:B------:R-:W-:Y:S01]  /*11070*/  FMUL.FTZ R122, R117.reuse, R118 ;  /* 0x00000076757a7220 */ /* 0x040fe20000410000 */
[----:B------:R-:W-:Y:S01]  /*11080*/  LOP3.LUT R121, R46, 0xffff0000, RZ, 0xc0, !PT ;  /* 0xffff00002e797812 */ /* 0x000fe200078ec0ff */
[-C--:B------:R-:W-:Y:S01]  /*11090*/  FMUL.FTZ R123, R117, R120.reuse ;  /* 0x00000078757b7220 */ /* 0x080fe20000410000 */
[----:B------:R-:W-:Y:S01]  /*110a0*/  FFMA.FTZ R119, R47, R119, R126 ;  /* 0x000000772f777223 */ /* 0x000fe2000001007e */
[----:B------:R-:W-:Y:S01]  /*110b0*/  FFMA.FTZ R47, R97, R120, -R122 ;  /* 0x00000078612f7223 */ /* 0x000fe2000001087a */
[----:B------:R-:W-:Y:S01]  /*110c0*/  LOP3.LUT R117, R35, 0xffff0000, RZ, 0xc0, !PT ;  /* 0xffff000023757812 */ /* 0x000fe200078ec0ff */
        /* <DEDUP_REMOVED lines=10> */
[----:B------:R-:W-:Y:S01]  /*11170*/  FFMA.FTZ R121, R60, R121, R125 ;  /* 0x000000793c797223 */ /* 0x000fe2000001007d */
[C---:B------:R-:W-:Y:S01]  /*11180*/  FMUL.FTZ R60, R65.reuse, R34 ;  /* 0x00000022413c7220 */ /* 0x040fe20000410000 */
[C---:B------:R-:W-:Y:S01]  /*11190*/  FFMA.FTZ R35, R96.reuse, R35, -R117 ;  /* 0x0000002360237223 */ /* 0x040fe20000010875 */
[----:B------:R-:W-:Y:S01]  /*111a0*/  FFMA.FTZ R46, R96, R46, R107 ;  /* 0x0000002e602e7223 */ /* 0x000fe2000001006b */
[-C--:B------:R-:W-:Y:S01]  /*111b0*/  FMUL.FTZ R96, R65, R62.reuse ;  /* 0x0000003e41607220 */ /* 0x080fe20000410000 */
[----:B------:R-:W-:Y:S01]  /*111c0*/  LOP3.LUT R45, R45, 0xffff0000, RZ, 0xc0, !PT ;  /* 0xffff00002d2d7812 */ /* 0x000fe200078ec0ff */
[----:B------:R-:W-:Y:S01]  /*111d0*/  FFMA.FTZ R62, R95, R62, -R60 ;  /* 0x0000003e5f3e7223 */ /* 0x000fe2000001083c */
[----:B------:R-:W-:Y:S01]  /*111e0*/  LOP3.LUT R33, R33, 0xffff0000, RZ, 0xc0, !PT ;  /* 0xffff000021217812 */ /* 0x000fe200078ec0ff */
[----:B------:R-:W-:Y:S01]  /*111f0*/  FFMA.FTZ R95, R95, R34, R96 ;  /* 0x000000225f5f7223 */ /* 0x000fe20000010060 */
[----:B------:R-:W-:Y:S01]  /*11200*/  LOP3.LUT R44, R44, 0xffff0000, RZ, 0xc0, !PT ;  /* 0xffff00002c2c7812 */ /* 0x000fe200078ec0ff */
[----:B------:R-:W-:Y:S01]  /*11210*/  FMUL.FTZ R34, R64, R45 ;  /* 0x0000002d40227220 */ /* 0x000fe20000410000 */
[----:B------:R-:W-:Y:S01]  /*11220*/  F2FP.BF16.F32.PACK_AB R32, R32, R67 ;  /* 0x000000432020723e */ /* 0x000fe200000010ff */
[CC--:B------:R-:W-:Y:S01]  /*11230*/  FMUL.FTZ R60, R66.reuse, R33.reuse ;  /* 0x00000021423c7220 */ /* 0x0c0fe20000410000 */
[----:B------:R-:W-:Y:S01]  /*11240*/  FMUL.FTZ R66, R66, R94 ;  /* 0x0000005e42427220 */ /* 0x000fe20000410000 */
[-C--:B------:R-:W-:Y:S01]  /*11250*/  FMUL.FTZ R64, R64, R44.reuse ;  /* 0x0000002c40407220 */ /* 0x080fe20000410000 */
[----:B------:R-:W-:Y:S01]  /*11260*/  FFMA.FTZ R65, R61, R44, -R34 ;  /* 0x0000002c3d417223 */ /* 0x000fe20000010822 */
        /* <DEDUP_REMOVED lines=12> */
.L_x_6087:
[----:B------:R-:W-:Y:S05]  /*11330*/  BSYNC B2 ;  /* 0x0000000000027941 */ /* 0x000fea0003800000 */
.L_x_6086:
[----:B------:R-:W-:Y:S04]  /*11340*/  BSSY B2, `(.L_x_6088) ;  /* 0x0000073000027945 */ /* 0x000fe80003800000 */
[----:B------:R-:W-:Y:S05]  /*11350*/  @P1 BRA `(.L_x_6089) ;  /* 0x0000000400c41947 */ /* 0x000fea0003800000 */
[----:B0-----:R-:W2:Y:S01]  /*11360*/  LDL R32, [R1+0x38] ;  /* 0x0000380001207983 */ /* 0x001ea20000100800 */
[----:B------:R-:W-:Y:S02]  /*11370*/  SHF.R.S32.HI R34, RZ, 0x1f, R195 ;  /* 0x0000001fff227819 */ /* 0x000fe400000114c3 */
[--C-:B------:R-:W-:Y:S02]  /*11380*/  SHF.R.U64 R63, R30, 0x10, R31.reuse ;  /* 0x000000101e3f7819 */ /* 0x100fe4000000121f */
[CC--:B------:R-:W-:Y:S02]  /*11390*/  LEA.HI R35, R34.reuse, R195.reuse, RZ, 0x6 ;  /* 0x000000c322237211 */ /* 0x0c0fe400078f30ff */
[----:B------:R-:W-:Y:S02]  /*113a0*/  LEA.HI R34, R34, R195, RZ, 0x3 ;  /* 0x000000c322227211 */ /* 0x000fe400078f18ff */
[----:B------:R-:W-:Y:S01]  /*113b0*/  SHF.R.U32.HI R30, RZ, 0x10, R31 ;  /* 0x00000010ff1e7819 */ /* 0x000fe2000001161f */
[----:B------:R-:W-:Y:S01]  /*113c0*/  IMAD.SHL.U32 R44, R35, 0x80, RZ ;  /* 0x00000080232c7824 */ /* 0x000fe200078e00ff */
[----:B------:R-:W-:-:S02]  /*113d0*/  LOP3.LUT R35, R215, 0x38, R34, 0xf8, !PT ;  /* 0x00000038d7237812 */ /* 0x000fc400078ef822 */
[----:B------:R-:W-:Y:S02]  /*113e0*/  SHF.R.U64 R65, R28, 0x10, R29 ;  /* 0x000000101c417819 */ /* 0x000fe4000000121d */
[----:B------:R-:W-:Y:S02]  /*113f0*/  LOP3.LUT R44, R44, 0xffffe000, RZ, 0xc0, !PT ;  /* 0xffffe0002c2c7812 */ /* 0x000fe400078ec0ff */
[----:B------:R-:W-:Y:S02]  /*11400*/  LOP3.LUT R35, R35, R216, RZ, 0x3c, !PT ;  /* 0x000000d823237212 */ /* 0x000fe400078e3cff */
[----:B------:R-:W-:Y:S02]  /*11410*/  SHF.R.U64 R31, R40, 0x10, R41 ;  /* 0x00000010281f7819 */ /* 0x000fe40000001229 */
[----:B------:R-:W-:Y:S02]  /*11420*/  IADD3 R35, R35, R44, R217 ;  /* 0x0000002c23237210 */ /* 0x000fe40007ffe0d9 */
[----:B------:R-:W-:-:S02]  /*11430*/  SHF.R.U32.HI R28, RZ, 0x10, R29 ;  /* 0x00000010ff1c7819 */ /* 0x000fc4000001161d */
[----:B------:R-:W-:Y:S02]  /*11440*/  SHF.R.U64 R29, R42, 0x10, R43 ;  /* 0x000000102a1d7819 */ /* 0x000fe4000000122b */
[----:B------:R-:W-:Y:S02]  /*11450*/  PRMT R108, R108, 0x5410, R31 ;  /* 0x000054106c6c7816 */ /* 0x000fe4000000001f */
[----:B------:R-:W-:Y:S02]  /*11460*/  PRMT R113, R113, 0x5410, R28 ;  /* 0x0000541071717816 */ /* 0x000fe4000000001c */
[----:B------:R-:W-:Y:S01]  /*11470*/  PRMT R110, R110, 0x5410, R29 ;  /* 0x000054106e6e7816 */ /* 0x000fe2000000001d */
[----:B------:R-:W-:Y:S01]  /*11480*/  IMAD.U32 R66, R108, 0x10000, RZ ;  /* 0x000100006c427824 */ /* 0x000fe200078e00ff */
[----:B------:R-:W-:Y:S02]  /*11490*/  SHF.R.U32.HI R40, RZ, 0x10, R41 ;  /* 0x00000010ff287819 */ /* 0x000fe40000011629 */
[----:B------:R-:W-:-:S02]  /*114a0*/  PRMT R112, R112, 0x5410, R65 ;  /* 0x0000541070707816 */ /* 0x000fc40000000041 */
[----:B------:R-:W-:Y:S02]  /*114b0*/  SHF.R.U32.HI R42, RZ, 0x10, R43 ;  /* 0x00000010ff2a7819 */ /* 0x000fe4000001162b */
[----:B------:R-:W-:Y:S01]  /*114c0*/  PRMT R109, R109, 0x5410, R40 ;  /* 0x000054106d6d7816 */ /* 0x000fe20000000028 */
[----:B------:R-:W-:Y:S01]  /*114d0*/  IMAD.U32 R64, R112, 0x10000, RZ ;  /* 0x0001000070407824 */ /* 0x000fe200078e00ff */
[----:B------:R-:W-:Y:S02]  /*114e0*/  PRMT R115, R115, 0x5410, R30 ;  /* 0x0000541073737816 */ /* 0x000fe4000000001e */
[----:B------:R-:W-:Y:S01]  /*114f0*/  PRMT R111, R111, 0x5410, R42 ;  /* 0x000054106f6f7816 */ /* 0x000fe2000000002a */
[----:B------:R-:W-:Y:S01]  /*11500*/  IMAD.U32 R67, R109, 0x10000, RZ ;  /* 0x000100006d437824 */ /* 0x000fe200078e00ff */
[----:B------:R-:W-:Y:S01]  /*11510*/  PRMT R114, R114, 0x5410, R63 ;  /* 0x0000541072727816 */ /* 0x000fe2000000003f */
[----:B------:R-:W-:Y:S01]  /*11520*/  IMAD.U32 R63, R115, 0x10000, RZ ;  /* 0x00010000733f7824 */ /* 0x000fe200078e00ff */
[----:B------:R-:W-:-:S02]  /*11530*/  LOP3.LUT R65, R108, 0xffff0000, RZ, 0xc0, !PT ;  /* 0xffff00006c417812 */ /* 0x000fc400078ec0ff */
[----:B------:R-:W-:Y:S02]  /*11540*/  LOP3.LUT R109, R109, 0xffff0000, RZ, 0xc0, !PT ;  /* 0xffff00006d6d7812 */ /* 0x000fe400078ec0ff */
[----:B------:R-:W-:Y:S02]  /*11550*/  LOP3.LUT R115, R115, 0xffff0000, RZ, 0xc0, !PT ;  /* 0xffff000073737812 */ /* 0x000fe400078ec0ff */
[----:B--2---:R-:W-:Y:S02]  /*11560*/  R2UR UR4, R32 ;  /* 0x00000000200472ca */ /* 0x004fe400000e0000 */
[----:B------:R-:W-:-:S04]  /*11570*/  LEA.HI R32, R21, R200, RZ, 0x1d ;  /* 0x000000c815207211 */ /* 0x000fc800078fe8ff */
[----:B------:R-:W-:-:S04]  /*11580*/  SHF.R.S32.HI R33, RZ, 0x1f, R32 ;  /* 0x0000001fff217819 */ /* 0x000fc80000011420 */
[----:B------:R-:W-:Y:S01]  /*11590*/  LEA.HI R34, R33, R32, RZ, 0x3 ;  /* 0x0000002021227211 */ /* 0x000fe200078f18ff */
[----:B------:R-:W-:Y:S02]  /*115a0*/  IMAD.SHL.U32 R32, R32, 0x8, RZ ;  /* 0x0000000820207824 */ /* 0x000fe400078e00ff */
[----:B------:R-:W-:Y:S02]  /*115b0*/  LEA R60, R35, UR4, 0x1 ;  /* 0x00000004233c7c11 */ /* 0x000fe4000f8e08ff */
[----:B------:R-:W-:Y:S01]  /*115c0*/  IMAD.SHL.U32 R34, R34, 0x400, RZ ;  /* 0x0000040022227824 */ /* 0x000fe200078e00ff */
[----:B------:R-:W-:-:S04]  /*115d0*/  LOP3.LUT R33, R215, 0x38, R32, 0xf8, !PT ;  /* 0x00000038d7217812 */ /* 0x000fc800078ef820 */
        /* <DEDUP_REMOVED lines=23> */
[-C--:B------:R-:W-:Y:S01]  /*11750*/  FMUL.FTZ R94, R35, R64.reuse ;  /* 0x00000040235e7220 */ /* 0x080fe20000410000 */
[----:B------:R-:W-:Y:S01]  /*11760*/  FFMA.FTZ R35, R41, R64, -R76 ;  /* 0x0000004029237223 */ /* 0x000fe2000001084c */
[----:B------:R-:W-:-:S02]  /*11770*/  IMAD.U32 R47, R113, 0x10000, RZ ;  /* 0x00010000712f7824 */ /* 0x000fc400078e00ff */
[C---:B------:R-:W-:Y:S01]  /*11780*/  FMUL.FTZ R76, R42.reuse, R67 ;  /* 0x000000432a4c7220 */ /* 0x040fe20000410000 */
[----:B------:R-:W-:Y:S02]  /*11790*/  IMAD.U32 R64, R111, 0x10000, RZ ;  /* 0x000100006f407824 */ /* 0x000fe400078e00ff */
[----:B------:R-:W-:Y:S01]  /*117a0*/  FFMA.FTZ R41, R41, R66, R94 ;  /* 0x0000004229297223 */ /* 0x000fe2000001005e */
[-C--:B------:R-:W-:Y:S01]  /*117b0*/  FMUL.FTZ R66, R42, R47.reuse ;  /* 0x0000002f2a427220 */ /* 0x080fe20000410000 */
[----:B------:R-:W-:Y:S01]  /*117c0*/  FFMA.FTZ R42, R43, R47, -R76 ;  /* 0x0000002f2b2a7223 */ /* 0x000fe2000001084c */
[CC--:B------:R-:W-:Y:S01]  /*117d0*/  FMUL.FTZ R77, R45.reuse, R64.reuse ;  /* 0x000000402d4d7220 */ /* 0x0c0fe20000410000 */
[----:B------:R-:W-:Y:S01]  /*117e0*/  FMUL.FTZ R45, R45, R63 ;  /* 0x0000003f2d2d7220 */ /* 0x000fe20000410000 */
[----:B------:R-:W-:Y:S01]  /*117f0*/  FFMA.FTZ R47, R43, R67, R66 ;  /* 0x000000432b2f7223 */ /* 0x000fe20000010042 */
[----:B------:R-:W-:Y:S01]  /*11800*/  FMUL.FTZ R67, R40, R65 ;  /* 0x0000004128437220 */ /* 0x000fe20000410000 */
[----:B------:R-:W-:Y:S01]  /*11810*/  FFMA.FTZ R43, R62, R63, -R77 ;  /* 0x0000003f3e2b7223 */ /* 0x000fe2000001084d */
[----:B------:R-:W-:Y:S01]  /*11820*/  LOP3.LUT R63, R112, 0xffff0000, RZ, 0xc0, !PT ;  /* 0xffff0000703f7812 */ /* 0x000fe200078ec0ff */
[----:B------:R-:W-:Y:S01]  /*11830*/  FFMA.FTZ R45, R62, R64, R45 ;  /* 0x000000403e2d7223 */ /* 0x000fe2000001002d */
[----:B------:R-:W-:Y:S01]  /*11840*/  LOP3.LUT R113, R113, 0xffff0000, RZ, 0xc0, !PT ;  /* 0xffff000071717812 */ /* 0x000fe200078ec0ff */
[C---:B------:R-:W-:Y:S01]  /*11850*/  IMAD.U32 R62, R110.reuse, 0x10000, RZ ;  /* 0x000100006e3e7824 */ /* 0x040fe200078e00ff */
[----:B------:R-:W-:Y:S01]  /*11860*/  LOP3.LUT R110, R110, 0xffff0000, RZ, 0xc0, !PT ;  /* 0xffff00006e6e7812 */ /* 0x000fe200078ec0ff */
[-C--:B------:R-:W-:Y:S01]  /*11870*/  FMUL.FTZ R77, R40, R63.reuse ;  /* 0x0000003f284d7220 */ /* 0x080fe20000410000 */
[----:B------:R-:W-:Y:S01]  /*11880*/  FFMA.FTZ R64, R30, R63, -R67 ;  /* 0x0000003f1e407223 */ /* 0x000fe20000010843 */
[C---:B------:R-:W-:Y:S01]  /*11890*/  FMUL.FTZ R63, R44.reuse, R109 ;  /* 0x0000006d2c3f7220 */ /* 0x040fe20000410000 */
[----:B------:R-:W-:Y:S01]  /*118a0*/  FMUL.FTZ R44, R44, R113 ;  /* 0x000000712c2c7220 */ /* 0x000fe20000410000 */
[----:B------:R-:W-:-:S02]  /*118b0*/  IMAD.U32 R40, R114, 0x10000, RZ ;  /* 0x0001000072287824 */ /* 0x000fc400078e00ff */
[C---:B------:R-:W-:Y:S01]  /*118c0*/  FMUL.FTZ R66, R33.reuse, R62 ;  /* 0x0000003e21427220 */ /* 0x040fe20000410000 */
[C---:B------:R-:W-:Y:S01]  /*118d0*/  FFMA.FTZ R63, R32.reuse, R113, -R63 ;  /* 0x00000071203f7223 */ /* 0x040fe2000001083f */
[----:B------:R-:W-:Y:S01]  /*118e0*/  FFMA.FTZ R44, R32, R109, R44 ;  /* 0x0000006d202c7223 */ /* 0x000fe2000001002c */
[-C--:B------:R-:W-:Y:S01]  /*118f0*/  FMUL.FTZ R32, R33, R40.reuse ;  /* 0x0000002821207220 */ /* 0x080fe20000410000 */
[----:B------:R-:W-:Y:S01]  /*11900*/  LOP3.LUT R111, R111, 0xffff0000, RZ, 0xc0, !PT ;  /* 0xffff00006f6f7812 */ /* 0x000fe200078ec0ff */
[C---:B------:R-:W-:Y:S01]  /*11910*/  FFMA.FTZ R66, R29.reuse, R40, -R66 ;  /* 0x000000281d427223 */ /* 0x040fe20000010842 */
[----:B------:R-:W-:Y:S01]  /*11920*/  LOP3.LUT R114, R114, 0xffff0000, RZ, 0xc0, !PT ;  /* 0xffff000072727812 */ /* 0x000fe200078ec0ff */
[----:B------:R-:W-:Y:S01]  /*11930*/  FFMA.FTZ R62, R29, R62, R32 ;  /* 0x0000003e1d3e7223 */ /* 0x000fe20000010020 */
[C---:B------:R-:W-:Y:S01]  /*11940*/  FMUL.FTZ R29, R31.reuse, R110 ;  /* 0x0000006e1f1d7220 */ /* 0x040fe20000410000 */
[C---:B------:R-:W-:Y:S01]  /*11950*/  FMUL.FTZ R67, R46.reuse, R111 ;  /* 0x0000006f2e437220 */ /* 0x040fe20000410000 */
[----:B------:R-:W-:Y:S01]  /*11960*/  FMUL.FTZ R46, R46, R115 ;  /* 0x000000732e2e7220 */ /* 0x000fe20000410000 */
[-C--:B------:R-:W-:Y:S01]  /*11970*/  FMUL.FTZ R33, R31, R114.reuse ;  /* 0x000000721f217220 */ /* 0x080fe20000410000 */
        /* <DEDUP_REMOVED lines=15> */
.L_x_6089:
[----:B------:R-:W-:Y:S05]  /*11a70*/  BSYNC B2 ;  /* 0x0000000000027941 */ /* 0x000fea0003800000 */
.L_x_6088:
[----:B------:R-:W-:Y:S05]  /*11a80*/  @P2 BRA `(.L_x_6085) ;  /* 0x0000000400c42947 */ /* 0x000fea0003800000 */
[----:B-1----:R-:W2:Y:S01]  /*11a90*/  LDL R28, [R1+0x38] ;  /* 0x00003800011c7983 */ /* 0x002ea20000100800 */
[----:B------:R-:W-:Y:S02]  /*11aa0*/  LEA.HI R21, R21, R201, RZ, 0x1d ;  /* 0x000000c915157211 */ /* 0x000fe400078fe8ff */
[----:B------:R-:W-:Y:S02]  /*11ab0*/  SHF.R.S32.HI R29, RZ, 0x1f, R194 ;  /* 0x0000001fff1d7819 */ /* 0x000fe400000114c2 */
[--C-:B------:R-:W-:Y:S02]  /*11ac0*/  SHF.R.U64 R41, R26, 0x10, R27.reuse ;  /* 0x000000101a297819 */ /* 0x100fe4000000121b */
[CC--:B------:R-:W-:Y:S02]  /*11ad0*/  LEA.HI R31, R29.reuse, R194.reuse, RZ, 0x6 ;  /* 0x000000c21d1f7211 */ /* 0x0c0fe400078f30ff */
[----:B------:R-:W-:Y:S02]  /*11ae0*/  LEA.HI R30, R29, R194, RZ, 0x3 ;  /* 0x000000c21d1e7211 */ /* 0x000fe400078f18ff */
[----:B------:R-:W-:Y:S01]  /*11af0*/  SHF.R.U32.HI R26, RZ, 0x10, R27 ;  /* 0x00000010ff1a7819 */ /* 0x000fe2000001161b */
[----:B0-----:R-:W-:Y:S01]  /*11b00*/  IMAD.SHL.U32 R32, R31, 0x80, RZ ;  /* 0x000000801f207824 */ /* 0x001fe200078e00ff */
[----:B------:R-:W-:-:S02]  /*11b10*/  LOP3.LUT R31, R215, 0x38, R30, 0xf8, !PT ;  /* 0x00000038d71f7812 */ /* 0x000fc400078ef81e */
[----:B------:R-:W-:Y:S02]  /*11b20*/  SHF.R.U64 R27, R36, 0x10, R37 ;  /* 0x00000010241b7819 */ /* 0x000fe40000001225 */
[----:B------:R-:W-:Y:S02]  /*11b30*/  LOP3.LUT R32, R32, 0xffffe000, RZ, 0xc0, !PT ;  /* 0xffffe00020207812 */ /* 0x000fe400078ec0ff */
[----:B------:R-:W-:Y:S02]  /*11b40*/  LOP3.LUT R31, R31, R216, RZ, 0x3c, !PT ;  /* 0x000000d81f1f7212 */ /* 0x000fe400078e3cff */
[----:B------:R-:W-:Y:S02]  /*11b50*/  SHF.R.U64 R43, R24, 0x10, R25 ;  /* 0x00000010182b7819 */ /* 0x000fe40000001219 */
[----:B------:R-:W-:Y:S02]  /*11b60*/  IADD3 R31, R31, R32, R217 ;  /* 0x000000201f1f7210 */ /* 0x000fe40007ffe0d9 */
[----:B------:R-:W-:-:S02]  /*11b70*/  PRMT R86, R86, 0x5410, R27 ;  /* 0x0000541056567816 */ /* 0x000fc4000000001b */
[----:B------:R-:W-:Y:S02]  /*11b80*/  SHF.R.U32.HI R36, RZ, 0x10, R37 ;  /* 0x00000010ff247819 */ /* 0x000fe40000011625 */
[----:B------:R-:W-:Y:S02]  /*11b90*/  SHF.R.U32.HI R24, RZ, 0x10, R25 ;  /* 0x00000010ff187819 */ /* 0x000fe40000011619 */
[----:B------:R-:W-:Y:S01]  /*11ba0*/  PRMT R90, R90, 0x5410, R43 ;  /* 0x000054105a5a7816 */ /* 0x000fe2000000002b */
[----:B------:R-:W-:Y:S01]  /*11bb0*/  IMAD.U32 R43, R86, 0x10000, RZ ;  /* 0x00010000562b7824 */ /* 0x000fe200078e00ff */
[--C-:B------:R-:W-:Y:S02]  /*11bc0*/  SHF.R.U64 R25, R38, 0x10, R39.reuse ;  /* 0x0000001026197819 */ /* 0x100fe40000001227 */
[----:B------:R-:W-:Y:S02]  /*11bd0*/  SHF.R.U32.HI R38, RZ, 0x10, R39 ;  /* 0x00000010ff267819 */ /* 0x000fe40000011627 */
[----:B------:R-:W-:-:S02]  /*11be0*/  PRMT R87, R87, 0x5410, R36 ;  /* 0x0000541057577816 */ /* 0x000fc40000000024 */
[----:B------:R-:W-:Y:S02]  /*11bf0*/  PRMT R89, R89, 0x5410, R38 ;  /* 0x0000541059597816 */ /* 0x000fe40000000026 */
[----:B------:R-:W-:Y:S01]  /*11c00*/  PRMT R91, R91, 0x5410, R24 ;  /* 0x000054105b5b7816 */ /* 0x000fe20000000018 */
[----:B------:R-:W-:Y:S01]  /*11c10*/  IMAD.U32 R44, R87, 0x10000, RZ ;  /* 0x00010000572c7824 */ /* 0x000fe200078e00ff */
[----:B------:R-:W-:Y:S02]  /*11c20*/  PRMT R88, R88, 0x5410, R25 ;  /* 0x0000541058587816 */ /* 0x000fe40000000019 */
[----:B------:R-:W-:Y:S02]  /*11c30*/  PRMT R92, R92, 0x5410, R41 ;  /* 0x000054105c5c7816 */ /* 0x000fe40000000029 */
[----:B------:R-:W-:Y:S02]  /*11c40*/  PRMT R93, R93, 0x5410, R26 ;  /* 0x000054105d5d7816 */ /* 0x000fe4000000001a */
[----:B------:R-:W-:-:S02]  /*11c50*/  LOP3.LUT R86, R86, 0xffff0000, RZ, 0xc0, !PT ;  /* 0xffff000056567812 */ /* 0x000fc400078ec0ff */
[----:B------:R-:W-:Y:S02]  /*11c60*/  LOP3.LUT R87, R87, 0xffff0000, RZ, 0xc0, !PT ;  /* 0xffff000057577812 */ /* 0x000fe400078ec0ff */
[----:B--2---:R-:W-:Y:S02]  /*11c70*/  R2UR UR4, R28 ;  /* 0x000000001c0472ca */ /* 0x004fe400000e0000 */
[----:B------:R-:W-:-:S04]  /*11c80*/  SHF.R.S32.HI R28, RZ, 0x1f, R21 ;  /* 0x0000001fff1c7819 */ /* 0x000fc80000011415 */
[----:B------:R-:W-:Y:S01]  /*11c90*/  LEA.HI R29, R28, R21, RZ, 0x3 ;  /* 0x000000151c1d7211 */ /* 0x000fe200078f18ff */
[----:B------:R-:W-:-:S04]  /*11ca0*/  IMAD.SHL.U32 R28, R21, 0x8, RZ ;  /* 0x00000008151c7824 */ /* 0x000fc800078e00ff */
[----:B------:R-:W-:Y:S01]  /*11cb0*/  IMAD.SHL.U32 R29, R29, 0x400, RZ ;  /* 0x000004001d1d7824 */ /* 0x000fe200078e00ff */
[----:B------:R-:W-:-:S04]  /*11cc0*/  LOP3.LUT R21, R215, 0x38, R28, 0xf8, !PT ;  /* 0x00000038d7157812 */ /* 0x000fc800078ef81c */
[----:B------:R-:W-:Y:S02]  /*11cd0*/  LOP3.LUT R30, R21, R216, RZ, 0x3c, !PT ;  /* 0x000000d8151e7212 */ /* 0x000fe400078e3cff */
[----:B------:R-:W-:Y:S02]  /*11ce0*/  LOP3.LUT R28, R29, 0x7fffe000, RZ, 0xc0, !PT ;  /* 0x7fffe0001d1c7812 */ /* 0x000fe400078ec0ff */
[----:B------:R-:W-:Y:S02]  /*11cf0*/  LEA R21, R31, UR4, 0x1 ;  /* 0x000000041f157c11 */ /* 0x000fe4000f8e08ff */
[----:B------:R-:W-:-:S03]  /*11d00*/  IADD3 R33, R30, R28, R217 ;  /* 0x0000001c1e217210 */ /* 0x000fc60007ffe0d9 */
[----:B------:R-:W0:Y:S02]  /*11d10*/  LDS.128 R28, [R21] ;  /* 0x00000000151c7984 */ /* 0x000e240000000c00 */
[----:B------:R-:W-:-:S05]  /*11d20*/  IMAD R40, R33, 0x2, R18 ;  /* 0x0000000221287824 */ /* 0x000fca00078e0212 */
[----:B------:R-:W1:Y:S01]  /*11d30*/  LDS.128 R32, [R40+0x12400] ;  /* 0x0124000028207984 */ /* 0x000e620000000c00 */
[C---:B0-----:R-:W-:Y:S01]  /*11d40*/  IMAD.U32 R36, R28.reuse, 0x10000, RZ ;  /* 0x000100001c247824 */ /* 0x041fe200078e00ff */
[----:B------:R-:W-:Y:S01]  /*11d50*/  LOP3.LUT R37, R28, 0xffff0000, RZ, 0xc0, !PT ;  /* 0xffff00001c257812 */ /* 0x000fe200078ec0ff */
[----:B------:R-:W-:Y:S01]  /*11d60*/  IMAD.U32 R28, R90, 0x10000, RZ ;  /* 0x000100005a1c7824 */ /* 0x000fe200078e00ff */
[C---:B------:R-:W-:Y:S01]  /*11d70*/  LOP3.LUT R24, R30.reuse, 0xffff0000, RZ, 0xc0, !PT ;  /* 0xffff00001e187812 */ /* 0x040fe200078ec0ff */
[----:B------:R-:W-:Y:S01]  /*11d80*/  IMAD.U32 R25, R30, 0x10000, RZ ;  /* 0x000100001e197824 */ /* 0x000fe200078e00ff */
[C---:B------:R-:W-:Y:S01]  /*11d90*/  LOP3.LUT R30, R31.reuse, 0xffff0000, RZ, 0xc0, !PT ;  /* 0xffff00001f1e7812 */ /* 0x040fe200078ec0ff */
[----:B------:R-:W-:Y:S01]  /*11da0*/  IMAD.U32 R39, R31, 0x10000, RZ ;  /* 0x000100001f277824 */ /* 0x000fe200078e00ff */
[C---:B-1----:R-:W-:Y:S01]  /*11db0*/  LOP3.LUT R31, R32.reuse, 0xffff0000, RZ, 0xc0, !PT ;  /* 0xffff0000201f7812 */ /* 0x042fe200078ec0ff */
[----:B------:R-:W-:Y:S01]  /*11dc0*/  IMAD.U32 R27, R32, 0x10000, RZ ;  /* 0x00010000201b7824 */ /* 0x000fe200078e00ff */
[C---:B------:R-:W-:Y:S01]  /*11dd0*/  LOP3.LUT R32, R33.reuse, 0xffff0000, RZ, 0xc0, !PT ;  /* 0xffff000021207812 */ /* 0x040fe200078ec0ff */
[----:B------:R-:W-:Y:S01]  /*11de0*/  IMAD.U32 R41, R33, 0x10000, RZ ;  /* 0x0001000021297824 */ /* 0x000fe200078e00ff */
        /* <DEDUP_REMOVED lines=8> */
[----:B------:R-:W-:Y:S01]  /*11e70*/  IMAD.U32 R33, R34, 0x10000, RZ ;  /* 0x0001000022217824 */ /* 0x000fe200078e00ff */
[----:B------:R-:W-:Y:S01]  /*11e80*/  LOP3.LUT R34, R35, 0xffff0000, RZ, 0xc0, !PT ;  /* 0xffff000023227812 */ /* 0x000fe200078ec0ff */
[----:B------:R-:W-:Y:S02]  /*11e90*/  IMAD.U32 R38, R29, 0x10000, RZ ;  /* 0x000100001d267824 */ /* 0x000fe400078e00ff */
[----:B------:R-:W-:Y:S01]  /*11ea0*/  FMUL.FTZ R46, R42, R45 ;  /* 0x0000002d2a2e7220 */ /* 0x000fe20000410000 */
[----:B------:R-:W-:Y:S01]  /*11eb0*/  IMAD.U32 R35, R91, 0x10000, RZ ;  /* 0x000100005b237824 */ /* 0x000fe200078e00ff */
[----:B------:R-:W-:Y:S01]  /*11ec0*/  LOP3.LUT R90, R90, 0xffff0000, RZ, 0xc0, !PT ;  /* 0xffff00005a5a7812 */ /* 0x000fe200078ec0ff */
[----:B------:R-:W-:Y:S01]  /*11ed0*/  IMAD.U32 R36, R93, 0x10000, RZ ;  /* 0x000100005d247824 */ /* 0x000fe200078e00ff */
[----:B------:R-:W-:Y:S01]  /*11ee0*/  LOP3.LUT R91, R91, 0xffff0000, RZ, 0xc0, !PT ;  /* 0xffff00005b5b7812 */ /* 0x000fe200078ec0ff */
[-C--:B------:R-:W-:Y:S01]  /*11ef0*/  FMUL.FTZ R41, R41, R35.reuse ;  /* 0x0000002329297220 */ /* 0x080fe20000410000 */
[----:B------:R-:W-:Y:S01]  /*11f00*/  FFMA.FTZ R61, R38, R35, -R61 ;  /* 0x00000023263d7223 */ /* 0x000fe2000001083d */
[-C--:B------:R-:W-:Y:S01]  /*11f10*/  FMUL.FTZ R42, R42, R36.reuse ;  /* 0x000000242a2a7220 */ /* 0x080fe20000410000 */
[----:B------:R-:W-:Y:S01]  /*11f20*/  FFMA.FTZ R35, R39, R36, -R46 ;  /* 0x0000002427237223 */ /* 0x000fe2000001082e */
[----:B------:R-:W-:Y:S01]  /*11f30*/  FMUL.FTZ R36, R31, R86 ;  /* 0x000000561f247220 */ /* 0x000fe20000410000 */
[----:B------:R-:W-:Y:S01]  /*11f40*/  FFMA.FTZ R41, R38, R44, R41 ;  /* 0x0000002c26297223 */ /* 0x000fe20000010029 */
[----:B------:R-:W-:Y:S01]  /*11f50*/  FFMA.FTZ R39, R39, R45, R42 ;  /* 0x0000002d27277223 */ /* 0x000fe2000001002a */
[-C--:B------:R-:W-:Y:S01]  /*11f60*/  FMUL.FTZ R42, R31, R90.reuse ;  /* 0x0000005a1f2a7220 */ /* 0x080fe20000410000 */
[----:B------:R-:W-:Y:S01]  /*11f70*/  LOP3.LUT R29, R29, 0xffff0000, RZ, 0xc0, !PT ;  /* 0xffff00001d1d7812 */ /* 0x000fe200078ec0ff */
[----:B------:R-:W-:Y:S01]  /*11f80*/  FFMA.FTZ R90, R37, R90, -R36 ;  /* 0x0000005a255a7223 */ /* 0x000fe20000010824 */
[----:B------:R-:W-:Y:S01]  /*11f90*/  FMUL.FTZ R44, R32, R87 ;  /* 0x00000057202c7220 */ /* 0x000fe20000410000 */
[----:B------:R-:W-:-:S02]  /*11fa0*/  IMAD.U32 R38, R88, 0x10000, RZ ;  /* 0x0001000058267824 */ /* 0x000fc400078e00ff */
[-C--:B------:R-:W-:Y:S01]  /*11fb0*/  FMUL.FTZ R32, R32, R91.reuse ;  /* 0x0000005b20207220 */ /* 0x080fe20000410000 */
[----:B------:R-:W-:Y:S02]  /*11fc0*/  IMAD.U32 R36, R92, 0x10000, RZ ;  /* 0x000100005c247824 */ /* 0x000fe400078e00ff */
[----:B------:R-:W-:Y:S01]  /*11fd0*/  FFMA.FTZ R37, R37, R86, R42 ;  /* 0x0000005625257223 */ /* 0x000fe2000001002a */
[----:B------:R-:W-:Y:S01]  /*11fe0*/  FMUL.FTZ R42, R33, R38 ;  /* 0x00000026212a7220 */ /* 0x000fe20000410000 */
[C---:B------:R-:W-:Y:S01]  /*11ff0*/  FFMA.FTZ R44, R29.reuse, R91, -R44 ;  /* 0x0000005b1d2c7223 */ /* 0x040fe2000001082c */
[----:B------:R-:W-:Y:S01]  /*12000*/  FFMA.FTZ R32, R29, R87, R32 ;  /* 0x000000571d207223 */ /* 0x000fe20000010020 */
[-C--:B------:R-:W-:Y:S01]  /*12010*/  FMUL.FTZ R46, R33, R36.reuse ;  /* 0x00000024212e7220 */ /* 0x080fe20000410000 */
[----:B------:R-:W-:Y:S01]  /*12020*/  LOP3.LUT R31, R88, 0xffff0000, RZ, 0xc0, !PT ;  /* 0xffff0000581f7812 */ /* 0x000fe200078ec0ff */
[C---:B------:R-:W-:Y:S01]  /*12030*/  FFMA.FTZ R42, R25.reuse, R36, -R42 ;  /* 0x00000024192a7223 */ /* 0x040fe2000001082a */
[----:B------:R-:W-:Y:S01]  /*12040*/  LOP3.LUT R29, R92, 0xffff0000, RZ, 0xc0, !PT ;  /* 0xffff00005c1d7812 */ /* 0x000fe200078ec0ff */
[----:B------:R-:W-:Y:S01]  /*12050*/  FFMA.FTZ R46, R25, R38, R46 ;  /* 0x00000026192e7223 */ /* 0x000fe2000001002e */
[----:B------:R-:W-:Y:S01]  /*12060*/  LOP3.LUT R89, R89, 0xffff0000, RZ, 0xc0, !PT ;  /* 0xffff000059597812 */ /* 0x000fe200078ec0ff */
[C---:B------:R-:W-:Y:S01]  /*12070*/  FMUL.FTZ R25, R26.reuse, R31 ;  /* 0x0000001f1a197220 */ /* 0x040fe20000410000 */
[----:B------:R-:W-:Y:S01]  /*12080*/  LOP3.LUT R93, R93, 0xffff0000, RZ, 0xc0, !PT ;  /* 0xffff00005d5d7812 */ /* 0x000fe200078ec0ff */
[----:B------:R-:W-:Y:S01]  /*12090*/  FMUL.FTZ R26, R26, R29 ;  /* 0x0000001d1a1a7220 */ /* 0x000fe20000410000 */
[----:B------:R-:W-:Y:S01]  /*120a0*/  F2FP.BF16.F32.PACK_AB R28, R37, R28 ;  /* 0x0000001c251c723e */ /* 0x000fe200000010ff */
[----:B------:R-:W-:Y:S01]  /*120b0*/  FMUL.FTZ R43, R34, R89 ;  /* 0x00000059222b7220 */ /* 0x000fe20000410000 */
[----:B------:R-:W-:Y:S01]  /*120c0*/  FFMA.FTZ R33, R24, R29, -R25 ;  /* 0x0000001d18217223 */ /* 0x000fe20000010819 */
[----:B------:R-:W-:Y:S01]  /*120d0*/  FMUL.FTZ R36, R34, R93 ;  /* 0x0000005d22247220 */ /* 0x000fe20000410000 */
        /* <DEDUP_REMOVED lines=12> */
.L_x_6085:
[----:B------:R-:W-:Y:S05]  /*121a0*/  BSYNC B1 ;  /* 0x0000000000017941 */ /* 0x000fea0003800000 */
.L_x_6084:
[----:B0-2---:R-:W-:-:S05]  /*121b0*/  VIADD R21, R206, 0x40 ;  /* 0x00000040ce157836 */ /* 0x005fca0000000000 */
[----:B------:R-:W-:-:S13]  /*121c0*/  ISETP.GE.AND P0, PT, R21, R3, PT ;  /* 0x000000031500720c */ /* 0x000fda0003f06270 */
[----:B------:R-:W-:Y:S05]  /*121d0*/  @P0 BRA `(.L_x_6065) ;  /* 0x00000014005c0947 */ /* 0x000fea0003800000 */
[----:B------:R0:W5:Y:S01]  /*121e0*/  LDL R44, [R1+0x38] ;  /* 0x00003800012c7983 */ /* 0x0001620000100800 */
[----:B------:R-:W2:Y:S01]  /*121f0*/  LDC R3, c[0x0][0x3f4] ;  /* 0x0000fd00ff037b82 */ /* 0x000ea20000000800 */
[----:B------:R-:W-:Y:S01]  /*12200*/  BSSY B1, `(.L_x_6090) ;  /* 0x0000070000017945 */ /* 0x000fe20003800000 */
[----:B------:R-:W-:Y:S02]  /*12210*/  SHF.R.U32.HI R42, RZ, 0x3, R213 ;  /* 0x00000003ff2a7819 */ /* 0x000fe400000116d5 */
[-C--:B--2---:R-:W-:Y:S02]  /*12220*/  ISETP.GE.AND P0, PT, R16, R3.reuse, PT ;  /* 0x000000031000720c */ /* 0x084fe40003f06270 */
[-C--:B------:R-:W-:Y:S02]  /*12230*/  ISETP.GE.AND P1, PT, R195, R3.reuse, PT ;  /* 0x00000003c300720c */ /* 0x080fe40003f26270 */
[----:B------:R-:W-:-:S09]  /*12240*/  ISETP.GE.AND P2, PT, R194, R3, PT ;  /* 0x00000003c200720c */ /* 0x000fd20003f46270 */
[----:B0-----:R-:W-:Y:S05]  /*12250*/  @P0 BRA `(.L_x_6091) ;  /* 0x0000000400a80947 */ /* 0x001fea0003800000 */
[----:B------:R-:W-:Y:S02]  /*12260*/  LEA.HI R0, R3, R0, RZ, 0x1d ;  /* 0x0000000003007211 */ /* 0x000fe400078fe8ff */
[----:B-----5:R-:W-:Y:S02]  /*12270*/  R2UR UR4, R44 ;  /* 0x000000002c0472ca */ /* 0x020fe400000e0000 */
        /* <DEDUP_REMOVED lines=10> */
[----:B-1----:R-:W-:Y:S02]  /*12320*/  SHF.R.U64 R32, R4, 0x10, R5 ;  /* 0x0000001004207819 */ /* 0x002fe40000001205 */
[----:B------:R-:W-:-:S02]  /*12330*/  IADD3 R21, R21, R24, R218 ;  /* 0x0000001815157210 */ /* 0x000fc40007ffe0da */
[----:B------:R-:W0:Y:S01]  /*12340*/  LDS.128 R24, [R0] ;  /* 0x0000000000187984 */ /* 0x000e220000000c00 */
[----:B------:R-:W-:Y:S02]  /*12350*/  SHF.R.U32.HI R5, RZ, 0x10, R5 ;  /* 0x00000010ff057819 */ /* 0x000fe40000011605 */
[----:B------:R-:W-:Y:S01]  /*12360*/  IMAD R21, R21, 0x2, R18 ;  /* 0x0000000215157824 */ /* 0x000fe200078e0212 */
[--C-:B------:R-:W-:Y:S02]  /*12370*/  SHF.R.U64 R4, R6, 0x10, R7.reuse ;  /* 0x0000001006047819 */ /* 0x100fe40000001207 */
[----:B------:R-:W-:Y:S02]  /*12380*/  SHF.R.U32.HI R7, RZ, 0x10, R7 ;  /* 0x00000010ff077819 */ /* 0x000fe40000011607 */
[----:B------:R-:W1:Y:S01]  /*12390*/  LDS.128 R28, [R21+0x12400] ;  /* 0x01240000151c7984 */ /* 0x000e620000000c00 */
[----:B------:R-:W-:Y:S02]  /*123a0*/  SHF.R.U64 R36, R48, 0x10, R49 ;  /* 0x0000001030247819 */ /* 0x000fe40000001231 */
[----:B------:R-:W-:-:S02]  /*123b0*/  PRMT R99, R99, 0x5410, R32 ;  /* 0x0000541063637816 */ /* 0x000fc40000000020 */
[----:B------:R-:W-:Y:S02]  /*123c0*/  PRMT R100, R100, 0x5410, R5 ;  /* 0x0000541064647816 */ /* 0x000fe40000000005 */
[----:B------:R-:W-:Y:S01]  /*123d0*/  PRMT R101, R101, 0x5410, R4 ;  /* 0x0000541065657816 */ /* 0x000fe20000000004 */
[----:B------:R-:W-:Y:S01]  /*123e0*/  IMAD.U32 R37, R99, 0x10000, RZ ;  /* 0x0001000063257824 */ /* 0x000fe200078e00ff */
[----:B------:R-:W-:Y:S01]  /*123f0*/  PRMT R102, R102, 0x5410, R7 ;  /* 0x0000541066667816 */ /* 0x000fe20000000007 */
[----:B------:R-:W-:Y:S01]  /*12400*/  IMAD.U32 R38, R100, 0x10000, RZ ;  /* 0x0001000064267824 */ /* 0x000fe200078e00ff */
[----:B------:R-:W-:Y:S02]  /*12410*/  PRMT R103, R103, 0x5410, R36 ;  /* 0x0000541067677816 */ /* 0x000fe40000000024 */
[----:B------:R-:W-:Y:S02]  /*12420*/  SHF.R.U32.HI R49, RZ, 0x10, R49 ;  /* 0x00000010ff317819 */ /* 0x000fe40000011631 */
[--C-:B------:R-:W-:Y:S01]  /*12430*/  SHF.R.U64 R34, R50, 0x10, R51.reuse ;  /* 0x0000001032227819 */ /* 0x100fe20000001233 */
[----:B------:R-:W-:Y:S01]  /*12440*/  IMAD.U32 R36, R103, 0x10000, RZ ;  /* 0x0001000067247824 */ /* 0x000fe200078e00ff */
[----:B------:R-:W-:-:S02]  /*12450*/  SHF.R.U32.HI R51, RZ, 0x10, R51 ;  /* 0x00000010ff337819 */ /* 0x000fc40000011633 */
[----:B------:R-:W-:Y:S02]  /*12460*/  PRMT R104, R104, 0x5410, R49 ;  /* 0x0000541068687816 */ /* 0x000fe40000000031 */
[----:B------:R-:W-:Y:S02]  /*12470*/  PRMT R106, R106, 0x5410, R51 ;  /* 0x000054106a6a7816 */ /* 0x000fe40000000033 */
[----:B------:R-:W-:Y:S02]  /*12480*/  LOP3.LUT R99, R99, 0xffff0000, RZ, 0xc0, !PT ;  /* 0xffff000063637812 */ /* 0x000fe400078ec0ff */
        /* <DEDUP_REMOVED lines=33> */
[----:B------:R-:W-:Y:S01]  /*126a0*/  FFMA.FTZ R37, R32, R36, R37 ;  /* 0x0000002420257223 */ /* 0x000fe20000010025 */
[-C--:B------:R-:W-:Y:S01]  /*126b0*/  FMUL.FTZ R32, R28, R103.reuse ;  /* 0x000000671c207220 */ /* 0x080fe20000410000 */
[----:B------:R-:W-:Y:S01]  /*126c0*/  FFMA.FTZ R28, R5, R103, -R4 ;  /* 0x00000067051c7223 */ /* 0x000fe20000010804 */
[----:B------:R-:W-:Y:S01]  /*126d0*/  LOP3.LUT R30, R30, 0xffff0000, RZ, 0xc0, !PT ;  /* 0xffff00001e1e7812 */ /* 0x000fe200078ec0ff */
[----:B------:R-:W-:Y:S01]  /*126e0*/  IMAD.U32 R4, R105, 0x10000, RZ ;  /* 0x0001000069047824 */ /* 0x000fe200078e00ff */
[----:B------:R-:W-:Y:S01]  /*126f0*/  LOP3.LUT R31, R31, 0xffff0000, RZ, 0xc0, !PT ;  /* 0xffff00001f1f7812 */ /* 0x000fe200078ec0ff */
        /* <DEDUP_REMOVED lines=8> */
[----:B------:R-:W-:Y:S01]  /*12780*/  FMUL.FTZ R27, R29, R100 ;  /* 0x000000641d1b7220 */ /* 0x000fe20000410000 */
[----:B------:R-:W-:Y:S01]  /*12790*/  LOP3.LUT R106, R106, 0xffff0000, RZ, 0xc0, !PT ;  /* 0xffff00006a6a7812 */ /* 0x000fe200078ec0ff */
[C---:B------:R-:W-:Y:S01]  /*127a0*/  FMUL.FTZ R4, R30.reuse, R101 ;  /* 0x000000651e047220 */ /* 0x040fe20000410000 */
[----:B------:R-:W-:Y:S01]  /*127b0*/  FMUL.FTZ R5, R31, R102 ;  /* 0x000000661f057220 */ /* 0x000fe20000410000 */
[----:B------:R-:W-:Y:S01]  /*127c0*/  FMUL.FTZ R29, R29, R104 ;  /* 0x000000681d1d7220 */ /* 0x000fe20000410000 */
[-C--:B------:R-:W-:Y:S01]  /*127d0*/  FMUL.FTZ R30, R30, R105.reuse ;  /* 0x000000691e1e7220 */ /* 0x080fe20000410000 */
[----:B------:R-:W-:Y:S01]  /*127e0*/  FMUL.FTZ R31, R31, R106 ;  /* 0x0000006a1f1f7220 */ /* 0x000fe20000410000 */
[----:B------:R-:W-:Y:S01]  /*127f0*/  FFMA.FTZ R104, R24, R104, -R27 ;  /* 0x0000006818687223 */ /* 0x000fe2000001081b */
[----:B------:R-:W-:Y:S01]  /*12800*/  FFMA.FTZ R105, R25, R105, -R4 ;  /* 0x0000006919697223 */ /* 0x000fe20000010804 */
[----:B------:R-:W-:Y:S01]  /*12810*/  FFMA.FTZ R106, R26, R106, -R5 ;  /* 0x0000006a1a6a7223 */ /* 0x000fe20000010805 */
[----:B------:R-:W-:Y:S01]  /*12820*/  FFMA.FTZ R100, R24, R100, R29 ;  /* 0x0000006418647223 */ /* 0x000fe2000001001d */
        /* <DEDUP_REMOVED lines=13> */
.L_x_6091:
[----:B------:R-:W-:Y:S05]  /*12900*/  BSYNC B1 ;  /* 0x0000000000017941 */ /* 0x000fea0003800000 */
.L_x_6090:
[----:B------:R-:W-:Y:S04]  /*12910*/  BSSY B1, `(.L_x_6092) ;  /* 0x0000072000017945 */ /* 0x000fe80003800000 */
[----:B------:R-:W-:Y:S05]  /*12920*/  @P1 BRA `(.L_x_6093) ;  /* 0x0000000400c01947 */ /* 0x000fea0003800000 */
[----:B0-----:R-:W-:Y:S02]  /*12930*/  SHF.R.S32.HI R4, RZ, 0x1f, R195 ;  /* 0x0000001fff047819 */ /* 0x001fe400000114c3 */
[----:B------:R-:W-:Y:S02]  /*12940*/  LEA.HI R0, R3, R200, RZ, 0x1d ;  /* 0x000000c803007211 */ /* 0x000fe400078fe8ff */
        /* <DEDUP_REMOVED lines=8> */
[-C--:B------:R-:W-:Y:S01]  /*129d0*/  LOP3.LUT R6, R4, R42.reuse, RZ, 0x3c, !PT ;  /* 0x0000002a04067212 */ /* 0x080fe200078e3cff */
[----:B------:R-:W-:Y:S01]  /*129e0*/  IMAD.SHL.U32 R4, R5, 0x400, RZ ;  /* 0x0000040005047824 */ /* 0x000fe200078e00ff */
[----:B------:R-:W-:Y:S02]  /*129f0*/  LOP3.LUT R0, R213, 0x38, R0, 0xf8, !PT ;  /* 0x00000038d5007812 */ /* 0x000fe400078ef800 */
[----:B-----5:R-:W-:Y:S02]  /*12a00*/  R2UR UR4, R44 ;  /* 0x000000002c0472ca */ /* 0x020fe400000e0000 */
[----:B------:R-:W-:-:S02]  /*12a10*/  LOP3.LUT R5, R0, R42, RZ, 0x3c, !PT ;  /* 0x0000002a00057212 */ /* 0x000fc400078e3cff */
[----:B------:R-:W-:Y:S02]  /*12a20*/  LOP3.LUT R4, R4, 0x7fffe000, RZ, 0xc0, !PT ;  /* 0x7fffe00004047812 */ /* 0x000fe400078ec0ff */
[--C-:B------:R-:W-:Y:S02]  /*12a30*/  IADD3 R6, R6, R7, R218.reuse ;  /* 0x0000000706067210 */ /* 0x100fe40007ffe0da */
[----:B------:R-:W-:Y:S02]  /*12a40*/  IADD3 R21, R5, R4, R218 ;  /* 0x0000000405157210 */ /* 0x000fe40007ffe0da */
[----:B-1----:R-:W-:Y:S02]  /*12a50*/  SHF.R.U64 R33, R52, 0x10, R53 ;  /* 0x0000001034217819 */ /* 0x002fe40000001235 */
[----:B------:R-:W-:Y:S01]  /*12a60*/  SHF.R.U64 R29, R8, 0x10, R9 ;  /* 0x00000010081d7819 */ /* 0x000fe20000001209 */
[----:B------:R-:W-:Y:S01]  /*12a70*/  IMAD R21, R21, 0x2, R18 ;  /* 0x0000000215157824 */ /* 0x000fe200078e0212 */
[----:B------:R-:W-:-:S02]  /*12a80*/  LEA R0, R6, UR4, 0x1 ;  /* 0x0000000406007c11 */ /* 0x000fc4000f8e08ff */
[----:B------:R-:W-:Y:S02]  /*12a90*/  SHF.R.U32.HI R8, RZ, 0x10, R9 ;  /* 0x00000010ff087819 */ /* 0x000fe40000011609 */
[----:B------:R-:W0:Y:S01]  /*12aa0*/  LDS.128 R24, [R21+0x12400] ;  /* 0x0124000015187984 */ /* 0x000e220000000c00 */
[----:B------:R-:W-:Y:S02]  /*12ab0*/  PRMT R82, R82, 0x5410, R33 ;  /* 0x0000541052527816 */ /* 0x000fe40000000021 */
[----:B------:R-:W-:Y:S01]  /*12ac0*/  PRMT R78, R78, 0x5410, R29 ;  /* 0x000054104e4e7816 */ /* 0x000fe2000000001d */
[----:B------:R-:W1:Y:S01]  /*12ad0*/  LDS.128 R4, [R0] ;  /* 0x0000000000047984 */ /* 0x000e620000000c00 */
[----:B------:R-:W-:Y:S01]  /*12ae0*/  SHF.R.U32.HI R52, RZ, 0x10, R53 ;  /* 0x00000010ff347819 */ /* 0x000fe20000011635 */
[----:B------:R-:W-:Y:S01]  /*12af0*/  IMAD.U32 R33, R82, 0x10000, RZ ;  /* 0x0001000052217824 */ /* 0x000fe200078e00ff */
[----:B------:R-:W-:Y:S01]  /*12b00*/  SHF.R.U64 R9, R10, 0x10, R11 ;  /* 0x000000100a097819 */ /* 0x000fe2000000120b */
[----:B------:R-:W-:Y:S01]  /*12b10*/  IMAD.U32 R35, R78, 0x10000, RZ ;  /* 0x000100004e237824 */ /* 0x000fe200078e00ff */
[----:B------:R-:W-:-:S02]  /*12b20*/  PRMT R79, R79, 0x5410, R8 ;  /* 0x000054104f4f7816 */ /* 0x000fc40000000008 */
[----:B------:R-:W-:Y:S02]  /*12b30*/  SHF.R.U64 R31, R54, 0x10, R55 ;  /* 0x00000010361f7819 */ /* 0x000fe40000001237 */
[----:B------:R-:W-:Y:S01]  /*12b40*/  SHF.R.U32.HI R10, RZ, 0x10, R11 ;  /* 0x00000010ff0a7819 */ /* 0x000fe2000001160b */
[----:B------:R-:W-:Y:S01]  /*12b50*/  IMAD.U32 R32, R79, 0x10000, RZ ;  /* 0x000100004f207824 */ /* 0x000fe200078e00ff */
[----:B------:R-:W-:Y:S02]  /*12b60*/  SHF.R.U32.HI R54, RZ, 0x10, R55 ;  /* 0x00000010ff367819 */ /* 0x000fe40000011637 */
[----:B------:R-:W-:Y:S02]  /*12b70*/  PRMT R83, R83, 0x5410, R52 ;  /* 0x0000541053537816 */ /* 0x000fe40000000034 */
[----:B------:R-:W-:Y:S02]  /*12b80*/  PRMT R81, R81, 0x5410, R10 ;  /* 0x0000541051517816 */ /* 0x000fe4000000000a */
[----:B------:R-:W-:-:S02]  /*12b90*/  PRMT R85, R85, 0x5410, R54 ;  /* 0x0000541055557816 */ /* 0x000fc40000000036 */
[----:B------:R-:W-:Y:S01]  /*12ba0*/  PRMT R80, R80, 0x5410, R9 ;  /* 0x0000541050507816 */ /* 0x000fe20000000009 */
[----:B------:R-:W-:Y:S01]  /*12bb0*/  IMAD.U32 R34, R81, 0x10000, RZ ;  /* 0x0001000051227824 */ /* 0x000fe200078e00ff */
[----:B------:R-:W-:Y:S01]  /*12bc0*/  PRMT R84, R84, 0x5410, R31 ;  /* 0x0000541054547816 */ /* 0x000fe2000000001f */
[C---:B0-----:R-:W-:Y:S01]  /*12bd0*/  IMAD.U32 R28, R24.reuse, 0x10000, RZ ;  /* 0x00010000181c7824 */ /* 0x041fe200078e00ff */
[----:B------:R-:W-:Y:S01]  /*12be0*/  LOP3.LUT R24, R24, 0xffff0000, RZ, 0xc0, !PT ;  /* 0xffff000018187812 */ /* 0x000fe200078ec0ff */
[C---:B------:R-:W-:Y:S01]  /*12bf0*/  IMAD.U32 R29, R25.reuse, 0x10000, RZ ;  /* 0x00010000191d7824 */ /* 0x040fe200078e00ff */
[----:B------:R-:W-:Y:S01]  /*12c00*/  LOP3.LUT R25, R25, 0xffff0000, RZ, 0xc0, !PT ;  /* 0xffff000019197812 */ /* 0x000fe200078ec0ff */
[----:B-1----:R-:W-:Y:S02]  /*12c10*/  IMAD.U32 R8, R4, 0x10000, RZ ;  /* 0x0001000004087824 */ /* 0x002fe400078e00ff */
[C---:B------:R-:W-:Y:S01]  /*12c20*/  FMUL.FTZ R37, R28.reuse, R35 ;  /* 0x000000231c257220 */ /* 0x040fe20000410000 */
[----:B------:R-:W-:Y:S01]  /*12c30*/  FMUL.FTZ R39, R28, R33 ;  /* 0x000000211c277220 */ /* 0x000fe20000410000 */
[----:B------:R-:W-:-:S02]  /*12c40*/  IMAD.U32 R9, R5, 0x10000, RZ ;  /* 0x0001000005097824 */ /* 0x000fc400078e00ff */
[----:B------:R-:W-:Y:S01]  /*12c50*/  FMUL.FTZ R36, R29, R32 ;  /* 0x000000201d247220 */ /* 0x000fe20000410000 */
[----:B------:R-:W-:Y:S02]  /*12c60*/  IMAD.U32 R28, R83, 0x10000, RZ ;  /* 0x00010000531c7824 */ /* 0x000fe400078e00ff */
[C---:B------:R-:W-:Y:S01]  /*12c70*/  FFMA.FTZ R37, R8.reuse, R33, -R37 ;  /* 0x0000002108257223 */ /* 0x040fe20000010825 */
        /* <DEDUP_REMOVED lines=12> */
[----:B------:R-:W-:Y:S01]  /*12d40*/  LOP3.LUT R4, R4, 0xffff0000, RZ, 0xc0, !PT ;  /* 0xffff000004047812 */ /* 0x000fe200078ec0ff */
[----:B------:R-:W-:Y:S01]  /*12d50*/  FFMA.FTZ R40, R11, R34, R31 ;  /* 0x000000220b287223 */ /* 0x000fe2000001001f */
[C---:B------:R-:W-:Y:S01]  /*12d60*/  FMUL.FTZ R11, R24.reuse, R29 ;  /* 0x0000001d180b7220 */ /* 0x040fe20000410000 */
[-C--:B------:R-:W-:Y:S01]  /*12d70*/  FMUL.FTZ R31, R24, R9.reuse ;  /* 0x00000009181f7220 */ /* 0x080fe20000410000 */
[----:B------:R-:W-:Y:S01]  /*12d80*/  IMAD.U32 R30, R26, 0x10000, RZ ;  /* 0x000100001a1e7824 */ /* 0x000fe200078e00ff */
[----:B------:R-:W-:Y:S01]  /*12d90*/  LOP3.LUT R8, R83, 0xffff0000, RZ, 0xc0, !PT ;  /* 0xffff000053087812 */ /* 0x000fe200078ec0ff */
[----:B------:R-:W-:Y:S01]  /*12da0*/  FFMA.FTZ R24, R4, R9, -R11 ;  /* 0x0000000904187223 */ /* 0x000fe2000001080b */
[----:B------:R-:W-:Y:S01]  /*12db0*/  LOP3.LUT R28, R79, 0xffff0000, RZ, 0xc0, !PT ;  /* 0xffff00004f1c7812 */ /* 0x000fe200078ec0ff */
[----:B------:R-:W-:-:S02]  /*12dc0*/  IMAD.U32 R11, R80, 0x10000, RZ ;  /* 0x00010000500b7824 */ /* 0x000fc400078e00ff */
[----:B------:R-:W-:Y:S01]  /*12dd0*/  FFMA.FTZ R32, R4, R29, R31 ;  /* 0x0000001d04207223 */ /* 0x000fe2000001001f */
[----:B------:R-:W-:Y:S01]  /*12de0*/  LOP3.LUT R5, R5, 0xffff0000, RZ, 0xc0, !PT ;  /* 0xffff000005057812 */ /* 0x000fe200078ec0ff */
[----:B------:R-:W-:Y:S02]  /*12df0*/  IMAD.U32 R10, R6, 0x10000, RZ ;  /* 0x00010000060a7824 */ /* 0x000fe400078e00ff */
[----:B------:R-:W-:Y:S01]  /*12e00*/  FMUL.FTZ R29, R30, R11 ;  /* 0x0000000b1e1d7220 */ /* 0x000fe20000410000 */
[----:B------:R-:W-:Y:S02]  /*12e10*/  IMAD.U32 R9, R84, 0x10000, RZ ;  /* 0x0001000054097824 */ /* 0x000fe400078e00ff */
[C---:B------:R-:W-:Y:S01]  /*12e20*/  FMUL.FTZ R34, R25.reuse, R28 ;  /* 0x0000001c19227220 */ /* 0x040fe20000410000 */
[-C--:B------:R-:W-:Y:S01]  /*12e30*/  FMUL.FTZ R33, R25, R8.reuse ;  /* 0x0000000819217220 */ /* 0x080fe20000410000 */
[----:B------:R-:W-:Y:S01]  /*12e40*/  LOP3.LUT R26, R26, 0xffff0000, RZ, 0xc0, !PT ;  /* 0xffff00001a1a7812 */ /* 0x000fe200078ec0ff */
[-C--:B------:R-:W-:Y:S01]  /*12e50*/  FMUL.FTZ R31, R30, R9.reuse ;  /* 0x000000091e1f7220 */ /* 0x080fe20000410000 */
[----:B------:R-:W-:Y:S01]  /*12e60*/  FFMA.FTZ R29, R10, R9, -R29 ;  /* 0x000000090a1d7223 */ /* 0x000fe2000001081d */
[C---:B------:R-:W-:Y:S01]  /*12e70*/  FFMA.FTZ R25, R5.reuse, R8, -R34 ;  /* 0x0000000805197223 */ /* 0x040fe20000010822 */
[----:B------:R-:W-:Y:S01]  /*12e80*/  FFMA.FTZ R33, R5, R28, R33 ;  /* 0x0000001c05217223 */ /* 0x000fe20000010021 */
[----:B------:R-:W-:Y:S01]  /*12e90*/  LOP3.LUT R9, R80, 0xffff0000, RZ, 0xc0, !PT ;  /* 0xffff000050097812 */ /* 0x000fe200078ec0ff */
[----:B------:R-:W-:Y:S01]  /*12ea0*/  FFMA.FTZ R10, R10, R11, R31 ;  /* 0x0000000b0a0a7223 */ /* 0x000fe2000001001f */
[----:B------:R-:W-:-:S02]  /*12eb0*/  LOP3.LUT R27, R27, 0xffff0000, RZ, 0xc0, !PT ;  /* 0xffff00001b1b7812 */ /* 0x000fc400078ec0ff */
[----:B------:R-:W-:Y:S01]  /*12ec0*/  LOP3.LUT R5, R84, 0xffff0000, RZ, 0xc0, !PT ;  /* 0xffff000054057812 */ /* 0x000fe200078ec0ff */
[C---:B------:R-:W-:Y:S01]  /*12ed0*/  FMUL.FTZ R11, R26.reuse, R9 ;  /* 0x000000091a0b7220 */ /* 0x040fe20000410000 */
[----:B------:R-:W-:Y:S02]  /*12ee0*/  LOP3.LUT R8, R81, 0xffff0000, RZ, 0xc0, !PT ;  /* 0xffff000051087812 */ /* 0x000fe400078ec0ff */
        /* <DEDUP_REMOVED lines=20> */
.L_x_6093:
[----:B------:R-:W-:Y:S05]  /*13030*/  BSYNC B1 ;  /* 0x0000000000017941 */ /* 0x000fea0003800000 */
.L_x_6092:
[----:B------:R-:W-:Y:S05]  /*13040*/  @P2 BRA `(.L_x_6065) ;  /* 0x0000000400c02947 */ /* 0x000fea0003800000 */
[----:B0-2---:R-:W-:Y:S02]  /*13050*/  SHF.R.S32.HI R5, RZ, 0x1f, R194 ;  /* 0x0000001fff057819 */ /* 0x005fe400000114c2 */
        /* <DEDUP_REMOVED lines=13> */
[----:B-----5:R-:W-:-:S02]  /*13130*/  R2UR UR4, R44 ;  /* 0x000000002c0472ca */ /* 0x020fc400000e0000 */
[----:B------:R-:W-:Y:S02]  /*13140*/  LOP3.LUT R3, R0, R42, RZ, 0x3c, !PT ;  /* 0x0000002a00037212 */ /* 0x000fe400078e3cff */
[----:B------:R-:W-:Y:S02]  /*13150*/  LOP3.LUT R4, R4, 0x7fffe000, RZ, 0xc0, !PT ;  /* 0x7fffe00004047812 */ /* 0x000fe400078ec0ff */
[----:B------:R-:W-:Y:S02]  /*13160*/  SHF.R.U64 R21, R12, 0x10, R13 ;  /* 0x000000100c157819 */ /* 0x000fe4000000120d */
[----:B------:R-:W-:Y:S02]  /*13170*/  IADD3 R3, R3, R4, R218 ;  /* 0x0000000403037210 */ /* 0x000fe40007ffe0da */
[----:B------:R-:W-:Y:S02]  /*13180*/  SHF.R.U64 R27, R56, 0x10, R57 ;  /* 0x00000010381b7819 */ /* 0x000fe40000001239 */
[----:B------:R-:W-:Y:S01]  /*13190*/  SHF.R.U32.HI R12, RZ, 0x10, R13 ;  /* 0x00000010ff0c7819 */ /* 0x000fe2000001160d */
[----:B------:R-:W-:Y:S01]  /*131a0*/  IMAD R3, R3, 0x2, R18 ;  /* 0x0000000203037824 */ /* 0x000fe200078e0212 */
[----:B-1----:R-:W-:-:S02]  /*131b0*/  LEA R32, R5, UR4, 0x1 ;  /* 0x0000000405207c11 */ /* 0x002fc4000f8e08ff */
[----:B------:R-:W-:Y:S02]  /*131c0*/  PRMT R26, R20, 0x5410, R21 ;  /* 0x00005410141a7816 */ /* 0x000fe40000000015 */
[----:B------:R-:W0:Y:S01]  /*131d0*/  LDS.128 R8, [R3+0x12400] ;  /* 0x0124000003087984 */ /* 0x000e220000000c00 */
[----:B------:R-:W-:Y:S02]  /*131e0*/  SHF.R.U64 R25, R58, 0x10, R59 ;  /* 0x000000103a197819 */ /* 0x000fe4000000123b */
[----:B------:R-:W-:Y:S01]  /*131f0*/  SHF.R.U64 R13, R14, 0x10, R15 ;  /* 0x000000100e0d7819 */ /* 0x000fe2000000120f */
[----:B------:R-:W1:Y:S01]  /*13200*/  LDS.128 R4, [R32] ;  /* 0x0000000020047984 */ /* 0x000e620000000c00 */
[----:B------:R-:W-:Y:S01]  /*13210*/  PRMT R72, R72, 0x5410, R27 ;  /* 0x0000541048487816 */ /* 0x000fe2000000001b */
[----:B------:R-:W-:Y:S01]  /*13220*/  IMAD.U32 R27, R26, 0x10000, RZ ;  /* 0x000100001a1b7824 */ /* 0x000fe200078e00ff */
[----:B------:R-:W-:Y:S02]  /*13230*/  SHF.R.U32.HI R56, RZ, 0x10, R57 ;  /* 0x00000010ff387819 */ /* 0x000fe40000011639 */
[----:B------:R-:W-:-:S02]  /*13240*/  SHF.R.U32.HI R14, RZ, 0x10, R15 ;  /* 0x00000010ff0e7819 */ /* 0x000fc4000001160f */
[----:B------:R-:W-:Y:S02]  /*13250*/  PRMT R69, R69, 0x5410, R12 ;  /* 0x0000541045457816 */ /* 0x000fe4000000000c */
[----:B------:R-:W-:Y:S01]  /*13260*/  PRMT R74, R74, 0x5410, R25 ;  /* 0x000054104a4a7816 */ /* 0x000fe20000000019 */
[----:B------:R-:W-:Y:S01]  /*13270*/  IMAD.U32 R25, R72, 0x10000, RZ ;  /* 0x0001000048197824 */ /* 0x000fe200078e00ff */
[----:B------:R-:W-:Y:S01]  /*13280*/  PRMT R73, R73, 0x5410, R56 ;  /* 0x0000541049497816 */ /* 0x000fe20000000038 */
[----:B------:R-:W-:Y:S01]  /*13290*/  IMAD.U32 R29, R69, 0x10000, RZ ;  /* 0x00010000451d7824 */ /* 0x000fe200078e00ff */
[----:B------:R-:W-:Y:S02]  /*132a0*/  SHF.R.U32.HI R58, RZ, 0x10, R59 ;  /* 0x00000010ff3a7819 */ /* 0x000fe4000001163b */
[----:B------:R-:W-:Y:S02]  /*132b0*/  PRMT R71, R71, 0x5410, R14 ;  /* 0x0000541047477816 */ /* 0x000fe4000000000e */
[----:B------:R-:W-:-:S02]  /*132c0*/  PRMT R75, R75, 0x5410, R58 ;  /* 0x000054104b4b7816 */ /* 0x000fc4000000003a */
        /* <DEDUP_REMOVED lines=8> */
[----:B------:R-:W-:Y:S02]  /*13350*/  IMAD.U32 R12, R5, 0x10000, RZ ;  /* 0x00010000050c7824 */ /* 0x000fe400078e00ff */
[----:B------:R-:W-:Y:S01]  /*13360*/  FMUL.FTZ R35, R20, R29 ;  /* 0x0000001d14237220 */ /* 0x000fe20000410000 */
[----:B------:R-:W-:Y:S01]  /*13370*/  FFMA.FTZ R28, R0, R25, -R31 ;  /* 0x00000019001c7223 */ /* 0x000fe2000001081f */
[----:B------:R-:W-:-:S02]  /*13380*/  IMAD.U32 R15, R73, 0x10000, RZ ;  /* 0x00010000490f7824 */ /* 0x000fc400078e00ff */
[----:B------:R-:W-:Y:S01]  /*13390*/  FFMA.FTZ R33, R0, R27, R33 ;  /* 0x0000001b00217223 */ /* 0x000fe20000010021 */
[----:B------:R-:W-:Y:S01]  /*133a0*/  IMAD.U32 R24, R11, 0x10000, RZ ;  /* 0x000100000b187824 */ /* 0x000fe200078e00ff */
[----:B------:R-:W-:Y:S01]  /*133b0*/  LOP3.LUT R27, R26, 0xffff0000, RZ, 0xc0, !PT ;  /* 0xffff00001a1b7812 */ /* 0x000fe200078ec0ff */
[----:B------:R-:W-:Y:S02]  /*133c0*/  IMAD.U32 R31, R71, 0x10000, RZ ;  /* 0x00010000471f7824 */ /* 0x000fe400078e00ff */
[-C--:B------:R-:W-:Y:S01]  /*133d0*/  FMUL.FTZ R37, R20, R15.reuse ;  /* 0x0000000f14257220 */ /* 0x080fe20000410000 */
[----:B------:R-:W-:Y:S01]  /*133e0*/  FFMA.FTZ R35, R12, R15, -R35 ;  /* 0x0000000f0c237223 */ /* 0x000fe20000010823 */
[----:B------:R-:W-:Y:S02]  /*133f0*/  IMAD.U32 R14, R7, 0x10000, RZ ;  /* 0x00010000070e7824 */ /* 0x000fe400078e00ff */
[----:B------:R-:W-:Y:S01]  /*13400*/  FMUL.FTZ R15, R24, R31 ;  /* 0x0000001f180f7220 */ /* 0x000fe20000410000 */
[----:B------:R-:W-:-:S02]  /*13410*/  IMAD.U32 R25, R75, 0x10000, RZ ;  /* 0x000100004b197824 */ /* 0x000fc400078e00ff */
[----:B------:R-:W-:Y:S01]  /*13420*/  FFMA.FTZ R37, R12, R29, R37 ;  /* 0x0000001d0c257223 */ /* 0x000fe20000010025 */
[----:B------:R-:W-:Y:S01]  /*13430*/  LOP3.LUT R12, R69, 0xffff0000, RZ, 0xc0, !PT ;  /* 0xffff0000450c7812 */ /* 0x000fe200078ec0ff */
[----:B------:R-:W-:Y:S02]  /*13440*/  IMAD.U32 R21, R10, 0x10000, RZ ;  /* 0x000100000a157824 */ /* 0x000fe400078e00ff */
[-C--:B------:R-:W-:Y:S01]  /*13450*/  FFMA.FTZ R30, R14, R25.reuse, -R15 ;  /* 0x000000190e1e7223 */ /* 0x080fe2000001080f */
[----:B------:R-:W-:Y:S01]  /*13460*/  LOP3.LUT R15, R72, 0xffff0000, RZ, 0xc0, !PT ;  /* 0xffff0000480f7812 */ /* 0x000fe200078ec0ff */
[----:B------:R-:W-:Y:S01]  /*13470*/  FMUL.FTZ R24, R24, R25 ;  /* 0x0000001918187220 */ /* 0x000fe20000410000 */
[----:B------:R-:W-:Y:S01]  /*13480*/  LOP3.LUT R4, R4, 0xffff0000, RZ, 0xc0, !PT ;  /* 0xffff000004047812 */ /* 0x000fe200078ec0ff */
[----:B------:R-:W-:Y:S01]  /*13490*/  FMUL.FTZ R25, R8, R27 ;  /* 0x0000001b08197220 */ /* 0x000fe20000410000 */
[----:B------:R-:W-:Y:S01]  /*134a0*/  LOP3.LUT R0, R73, 0xffff0000, RZ, 0xc0, !PT ;  /* 0xffff000049007812 */ /* 0x000fe200078ec0ff */
[----:B------:R-:W-:Y:S01]  /*134b0*/  FFMA.FTZ R31, R14, R31, R24 ;  /* 0x0000001f0e1f7223 */ /* 0x000fe20000010018 */
[-C--:B------:R-:W-:Y:S01]  /*134c0*/  FMUL.FTZ R29, R8, R15.reuse ;  /* 0x0000000f081d7220 */ /* 0x080fe20000410000 */
[----:B------:R-:W-:Y:S01]  /*134d0*/  IMAD.U32 R14, R70, 0x10000, RZ ;  /* 0x00010000460e7824 */ /* 0x000fe200078e00ff */
[----:B------:R-:W-:Y:S01]  /*134e0*/  LOP3.LUT R5, R5, 0xffff0000, RZ, 0xc0, !PT ;  /* 0xffff000005057812 */ /* 0x000fe200078ec0ff */
[C---:B------:R-:W-:Y:S01]  /*134f0*/  FMUL.FTZ R24, R9.reuse, R12 ;  /* 0x0000000c09187220 */ /* 0x040fe20000410000 */
[C---:B------:R-:W-:Y:S01]  /*13500*/  FFMA.FTZ R25, R4.reuse, R15, -R25 ;  /* 0x0000000f04197223 */ /* 0x040fe20000010819 */
[----:B------:R-:W-:Y:S01]  /*13510*/  FMUL.FTZ R9, R9, R0 ;  /* 0x0000000009097220 */ /* 0x000fe20000410000 */
[----:B------:R-:W-:Y:S01]  /*13520*/  FFMA.FTZ R20, R4, R27, R29 ;  /* 0x0000001b04147223 */ /* 0x000fe2000001001d */
[----:B------:R-:W-:-:S02]  /*13530*/  IMAD.U32 R13, R6, 0x10000, RZ ;  /* 0x00010000060d7824 */ /* 0x000fc400078e00ff */
[----:B------:R-:W-:Y:S01]  /*13540*/  FMUL.FTZ R4, R21, R14 ;  /* 0x0000000e15047220 */ /* 0x000fe20000410000 */
[----:B------:R-:W-:Y:S02]  /*13550*/  IMAD.U32 R8, R74, 0x10000, RZ ;  /* 0x000100004a087824 */ /* 0x000fe400078e00ff */
[C---:B------:R-:W-:Y:S01]  /*13560*/  FFMA.FTZ R12, R5.reuse, R12, R9 ;  /* 0x0000000c050c7223 */ /* 0x040fe20000010009 */
[----:B------:R-:W-:Y:S01]  /*13570*/  LOP3.LUT R10, R10, 0xffff0000, RZ, 0xc0, !PT ;  /* 0xffff00000a0a7812 */ /* 0x000fe200078ec0ff */
[----:B------:R-:W-:Y:S01]  /*13580*/  FFMA.FTZ R24, R5, R0, -R24 ;  /* 0x0000000005187223 */ /* 0x000fe20000010818 */
[-C--:B------:R-:W-:Y:S01]  /*13590*/  FMUL.FTZ R26, R21, R8.reuse ;  /* 0x00000008151a7220 */ /* 0x080fe20000410000 */
[----:B------:R-:W-:Y:S01]  /*135a0*/  FFMA.FTZ R15, R13, R8, -R4 ;  /* 0x000000080d0f7223 */ /* 0x000fe20000010804 */
[----:B------:R-:W-:Y:S02]  /*135b0*/  LOP3.LUT R9, R70, 0xffff0000, RZ, 0xc0, !PT ;  /* 0xffff000046097812 */ /* 0x000fe400078ec0ff */
[----:B------:R-:W-:Y:S01]  /*135c0*/  LOP3.LUT R11, R11, 0xffff0000, RZ, 0xc0, !PT ;  /* 0xffff00000b0b7812 */ /* 0x000fe200078ec0ff */
[----:B------:R-:W-:Y:S01]  /*135d0*/  FFMA.FTZ R26, R13, R14, R26 ;  /* 0x0000000e0d1a7223 */ /* 0x000fe2000001001a */
        /* <DEDUP_REMOVED lines=23> */
.L_x_6065:
[----:B------:R-:W-:Y:S05]  /*13750*/  BSYNC B0 ;  /* 0x0000000000007941 */ /* 0x000fea0003800000 */
.L_x_6043:
        /* <DEDUP_REMOVED lines=8> */
.L_x_6041:
[----:B------:R-:W-:-:S06]  /*137e0*/  ULOP3.LUT UR4, UR60, 0x1, URZ, 0xfc, !UPT ;  /* 0x000000013c047892 */ /* 0x000fcc000f8efc3f */
[----:B0-23--:R-:W-:-:S05]  /*137f0*/  IMAD.U32 R0, RZ, RZ, UR4 ;  /* 0x00000004ff007e24 */ /* 0x00dfca000f8e00ff */
[----:B------:R-:W-:-:S13]  /*13800*/  ISETP.NE.AND P0, PT, R0, 0x3, PT ;  /* 0x000000030000780c */ /* 0x000fda0003f05270 */
[----:B------:R-:W-:Y:S05]  /*13810*/  @!P0 BRA `(.L_x_6094) ;  /* 0x0000000000048947 */ /* 0x000fea0003800000 */
[----:B------:R-:W-:Y:S01]  /*13820*/  BPT.TRAP 0x1 ;  /* 0x000000040000795c */ /* 0x000fe20000300000 */
.L_x_6094:
[----:B------:R-:W-:Y:S01]  /*13830*/  IMAD R8, R198, 0x8, R18 ;  /* 0x00000008c6087824 */ /* 0x000fe200078e0212 */
[----:B-1--4-:R-:W-:-:S04]  /*13840*/  SHF.L.U32 R3, R202, 0x1f, RZ ;  /* 0x0000001fca037819 */ /* 0x012fc800000006ff */
[----:B------:R0:W1:Y:S01]  /*13850*/  SYNCS.PHASECHK.TRANS64.TRYWAIT P1, [R8+URZ+0x30830], R3 ;  /* 0x03083003080075a7 */ /* 0x000062000802017f */
[----:B------:R-:W-:Y:S05]  /*13860*/  @!P0 BRA `(.L_x_6095) ;  /* 0x0000000000048947 */ /* 0x000fea0003800000 */
[----:B------:R-:W-:Y:S01]  /*13870*/  BPT.TRAP 0x1 ;  /* 0x000000040000795c */ /* 0x000fe20000300000 */
.L_x_6095:
[----:B-1----:R-:W-:Y:S05]  /*13880*/  @P1 BRA `(.L_x_6096) ;  /* 0x0000000000081947 */ /* 0x002fea0003800000 */
[----:B------:R-:W1:Y:S02]  /*13890*/  SYNCS.PHASECHK.TRANS64.TRYWAIT P1, [R8+URZ+0x30830], R3 ;  /* 0x03083003080075a7 */ /* 0x000e64000802017f */
[----:B-1----:R-:W-:Y:S05]  /*138a0*/  @!P1 BRA `(.L_x_6097) ;  /* 0x0000014c00049947 */ /* 0x002fea0003800000 */
.L_x_6096:
[----:B------:R-:W-:Y:S05]  /*138b0*/  WARPSYNC.ALL ;  /* 0x0000000000007948 */ /* 0x000fea0003800000 */
[----:B------:R-:W-:Y:S01]  /*138c0*/  VIADD R0, R18, 0x1e400 ;  /* 0x0001e40012007836 */ /* 0x000fe20000000000 */
[----:B------:R-:W-:Y:S01]  /*138d0*/  R2UR UR4, R68 ;  /* 0x00000000440472ca */ /* 0x000fe200000e0000 */
[----:B------:R-:W-:Y:S01]  /*138e0*/  IMAD.MOV.U32 R5, RZ, RZ, 0x40000040 ;  /* 0x40000040ff057424 */ /* 0x000fe200078e00ff */
[----:B-----5:R-:W-:Y:S01]  /*138f0*/  WARPGROUP.ARRIVE ;  /* 0x00000000000079c5 */ /* 0x020fe20000000000 */
[----:B------:R-:W-:Y:S01]  /*13900*/  UMOV UR9, 0x40000040 ;  /* 0x4000004000097882 */ /* 0x000fe20000000000 */
        /* <DEDUP_REMOVED lines=33> */
[----:B------:R-:W-:Y:S01]  /*13b20*/  IMAD.MOV.U32 R7, RZ, RZ, 0x40000040 ;  /* 0x40000040ff077424 */ /* 0x000fe200078e00ff */
[----:B------:R-:W-:Y:S01]  /*13b30*/  UIADD3 UR36, UR4, 0x806, URZ ;  /* 0x0000080604247890 */ /* 0x000fe2000fffe03f */
[----:B--2---:R-:W-:Y:S01]  /*13b40*/  IMAD.U32 R10, RZ, RZ, UR8 ;  /* 0x00000008ff0a7e24 */ /* 0x004fe2000f8e00ff */
[----:B------:R-:W-:Y:S01]  /*13b50*/  UMOV UR37, 0x40000040 ;  /* 0x4000004000257882 */ /* 0x000fe20000000000 */
        /* <DEDUP_REMOVED lines=12> */
[----:B--2---:R-:W-:Y:S02]  /*13c20*/  IMAD.U32 R10, RZ, RZ, UR8 ;  /* 0x00000008ff0a7e24 */ /* 0x004fe4000f8e00ff */
        /* <DEDUP_REMOVED lines=37> */
[----:B--2---:R-:W-:Y:S01]  /*13e80*/  IMAD.U32 R10, RZ, RZ, UR8 ;  /* 0x00000008ff0a7e24 */ /* 0x004fe2000f8e00ff */
[----:B------:R-:W-:Y:S01]  /*13e90*/  R2UR UR58, R6 ;  /* 0x00000000063a72ca */ /* 0x000fe200000e0000 */
[----:B------:R-:W-:Y:S01]  /*13ea0*/  VIADD R6, R4, 0x306 ;  /* 0x0000030604067836 */ /* 0x000fe20000000000 */
[----:B------:R-:W-:Y:S01]  /*13eb0*/  R2UR UR59, R7 ;  /* 0x00000000073b72ca */ /* 0x000fe200000e0000 */
[----:B------:R-:W-:-:S02]  /*13ec0*/  IMAD.MOV.U32 R7, RZ, RZ, 0x40000040 ;  /* 0x40000040ff077424 */ /* 0x000fc400078e00ff */
[----:B------:R-:W-:Y:S01]  /*13ed0*/  IMAD.U32 R11, RZ, RZ, UR9 ;  /* 0x00000009ff0b7e24 */ /* 0x000fe2000f8e00ff */
[----:B------:R-:W-:Y:S01]  /*13ee0*/  R2UR UR54, R6 ;  /* 0x00000000063672ca */ /* 0x000fe200000e0000 */
[----:B------:R-:W-:Y:S01]  /*13ef0*/  VIADD R6, R4, 0x600 ;  /* 0x0000060004067836 */ /* 0x000fe20000000000 */
[----:B------:R-:W-:Y:S01]  /*13f00*/  R2UR UR55, R7 ;  /* 0x00000000073772ca */ /* 0x000fe200000e0000 */
[----:B------:R-:W-:Y:S01]  /*13f10*/  IMAD.MOV.U32 R7, RZ, RZ, 0x40000040 ;  /* 0x40000040ff077424 */ /* 0x000fe200078e00ff */
[----:B------:R2:W-:Y:S02]  /*13f20*/  STL.64 [R1], R10 ;  /* 0x0000000a01007387 */ /* 0x0005e40000100a00 */
        /* <DEDUP_REMOVED lines=34> */
[----:B--2---:R-:W-:Y:S05]  /*14150*/  @!P0 BRA `(.L_x_6098) ;  /* 0x0000000000048947 */ /* 0x004fea0003800000 */
[----:B------:R-:W-:Y:S01]  /*14160*/  BPT.TRAP 0x1 ;  /* 0x000000040000795c */ /* 0x000fe20000300000 */
.L_x_6098:
[----:B------:R-:W2:Y:S01]  /*14170*/  LDC R0, c[0x0][0x448] ;  /* 0x00011200ff007b82 */ /* 0x000ea20000000800 */
[----:B------:R-:W-:Y:S01]  /*14180*/  IMAD R6, R2, -0x60, R222 ;  /* 0xffffffa002067824 */ /* 0x000fe200078e02de */
[----:B------:R-:W-:Y:S01]  /*14190*/  ULDC UR4, c[0x0][0x988] ;  /* 0x0002620000047ab9 */ /* 0x000fe20000000800 */
[----:B------:R-:W-:Y:S01]  /*141a0*/  LOP3.LUT R19, R19, 0xffffffef, RZ, 0xc0, !PT ;  /* 0xffffffef13137812 */ /* 0x000fe200078ec0ff */
[----:B------:R-:W-:Y:S01]  /*141b0*/  BSSY B0, `(.L_x_6099) ;  /* 0x0000425000007945 */ /* 0x000fe20003800000 */
        /* <DEDUP_REMOVED lines=15> */
[----:B--2---:R-:W-:Y:S01]  /*142b0*/  ISETP.NE.AND P4, PT, R0, 0x1, PT ;  /* 0x000000010000780c */ /* 0x004fe20003f85270 */
[----:B------:R-:W-:-:S12]  /*142c0*/  IMAD.IADD R0, R225, 0x1, R220 ;  /* 0x00000001e1007824 */ /* 0x000fd800078e02dc */
[----:B01----:R-:W0:Y:S01]  /*142d0*/  @P4 LDC R3, c[0x0][0x44c] ;  /* 0x00011300ff034b82 */ /* 0x003e220000000800 */
[----:B------:R-:W-:-:S07]  /*142e0*/  @P4 LOP3.LUT R19, R19, 0x10, RZ, 0xfc, !PT ;  /* 0x0000001013134812 */ /* 0x000fce00078efcff */
[----:B------:R-:W1:Y:S01]  /*142f0*/  @P4 LDC R4, c[0x0][0x450] ;  /* 0x00011400ff044b82 */ /* 0x000e620000000800 */
[----:B0-----:R-:W-:-:S05]  /*14300*/  @P4 IMAD.HI.U32 R3, R0, R3, RZ ;  /* 0x0000000300034227 */ /* 0x001fca00078e00ff */
[----:B-1----:R-:W-:Y:S01]  /*14310*/  @P4 SHF.R.U32.HI R0, RZ, R4, R3 ;  /* 0x00000004ff004219 */ /* 0x002fe20000011603 */
[----:B------:R-:W-:Y:S01]  /*14320*/  IMAD R4, R2, -0x60, RZ ;  /* 0xffffffa002047824 */ /* 0x000fe200078e02ff */
[----:B------:R-:W-:-:S03]  /*14330*/  IADD3 R3, -R223, 0x60, R6 ;  /* 0x00000060df037810 */ /* 0x000fc60007ffe106 */
[----:B------:R-:W0:Y:S01]  /*14340*/  SHFL.IDX PT, R5, R0, 0x1, 0x1c1f ;  /* 0x003c1f0000057f89 */ /* 0x000e2200000e0000 */
[----:B------:R-:W-:-:S03]  /*14350*/  IADD3 R4, -R223, 0x61, R4 ;  /* 0x00000061df047810 */ /* 0x000fc60007ffe104 */
[----:B------:R-:W1:Y:S01]  /*14360*/  SHFL.IDX PT, R0, R0, RZ, 0x1c1f ;  /* 0x001c1fff00007589 */ /* 0x000e6200000e0000 */
[----:B------:R-:W-:-:S04]  /*14370*/  IADD3 R4, -R221, R4, R222 ;  /* 0x00000004dd047210 */ /* 0x000fc80007ffe1de */
        /* <DEDUP_REMOVED lines=89> */
[----:B0-----:R-:W-:Y:S02]  /*14910*/  FMNMX.FTZ R5, R86, R5, !PT ;  /* 0x0000000556057209 */ /* 0x001fe40007810000 */
[----:B------:R-:W-:Y:S02]  /*14920*/  CS2R R86, SRZ ;  /* 0x0000000000567805 */ /* 0x000fe4000001ff00 */
[----:B------:R-:W-:Y:S02]  /*14930*/  ISETP.GT.AND P3, PT, R3, 0x18, PT ;  /* 0x000000180300780c */ /* 0x000fe40003f64270 */
[----:B------:R-:W-:Y:S01]  /*14940*/  FSEL R33, R33, -INF , P1 ;  /* 0xff80000021217808 */ /* 0x000fe20000800000 */
[----:B------:R-:W0:Y:S01]  /*14950*/  SHFL.BFLY PT, R88, R5, 0x1, 0x1f ;  /* 0x0c201f0005587f89 */ /* 0x000e2200000e0000 */
[----:B------:R-:W-:-:S02]  /*14960*/  FMNMX.FTZ R24, R11, R24, !PT ;  /* 0x000000180b187209 */ /* 0x000fc40007810000 */
[----:B------:R-:W-:Y:S02]  /*14970*/  ISETP.GT.AND P1, PT, R3, 0x19, PT ;  /* 0x000000190300780c */ /* 0x000fe40003f24270 */
[----:B------:R-:W-:Y:S02]  /*14980*/  FSEL R13, R36, -INF , P3 ;  /* 0xff800000240d7808 */ /* 0x000fe40001800000 */
[----:B------:R-:W-:Y:S02]  /*14990*/  FMNMX.FTZ R24, R33, R24, !PT ;  /* 0x0000001821187209 */ /* 0x000fe40007810000 */
[----:B------:R-:W-:Y:S02]  /*149a0*/  FSEL R37, R37, -INF , P1 ;  /* 0xff80000025257808 */ /* 0x000fe40000800000 */
[----:B------:R-:W-:Y:S02]  /*149b0*/  FMNMX.FTZ R24, R13, R24, !PT ;  /* 0x000000180d187209 */ /* 0x000fe40007810000 */
[----:B------:R-:W-:-:S02]  /*149c0*/  ISETP.GT.AND P1, PT, R3, 0x21, PT ;  /* 0x000000210300780c */ /* 0x000fc40003f24270 */
[----:B------:R-:W-:Y:S02]  /*149d0*/  FMNMX.FTZ R24, R37, R24, !PT ;  /* 0x0000001825187209 */ /* 0x000fe40007810000 */
[----:B------:R-:W-:Y:S02]  /*149e0*/  FSEL R41, R41, -INF , P1 ;  /* 0xff80000029297808 */ /* 0x000fe40000800000 */
[----:B------:R-:W-:-:S04]  /*149f0*/  ISETP.GT.AND P1, PT, R3, 0x29, PT ;  /* 0x000000290300780c */ /* 0x000fc80003f24270 */
[----:B------:R-:W-:Y:S02]  /*14a00*/  FSEL R45, R45, -INF , P1 ;  /* 0xff8000002d2d7808 */ /* 0x000fe40000800000 */
[----:B0-----:R-:W-:Y:S02]  /*14a10*/  FMNMX.FTZ R4, R5, R88, !PT ;  /* 0x0000005805047209 */ /* 0x001fe40007810000 */
[----:B------:R-:W-:Y:S02]  /*14a20*/  CS2R R88, SRZ ;  /* 0x0000000000587805 */ /* 0x000fe4000001ff00 */
[----:B------:R-:W-:Y:S02]  /*14a30*/  ISETP.GT.AND P1, PT, R3, 0x31, PT ;  /* 0x000000310300780c */ /* 0x000fe40003f24270 */
[C---:B------:R-:W-:Y:S01]  /*14a40*/  FSETP.NEU.FTZ.AND P2, PT, R4.reuse, -INF , PT ;  /* 0xff8000000400780b */ /* 0x040fe20003f5d000 */
[----:B------:R-:W-:Y:S01]  /*14a50*/  FMUL.FTZ R5, R4, R0 ;  /* 0x0000000004057220 */ /* 0x000fe20000410000 */
[----:B------:R-:W-:-:S02]  /*14a60*/  FSEL R49, R49, -INF , P1 ;  /* 0xff80000031317808 */ /* 0x000fc40000800000 */
[----:B------:R-:W-:Y:S02]  /*14a70*/  ISETP.GT.AND P1, PT, R3, 0x39, PT ;  /* 0x000000390300780c */ /* 0x000fe40003f24270 */
[----:B------:R-:W-:Y:S02]  /*14a80*/  FSEL R5, R5, RZ, P2 ;  /* 0x000000ff05057208 */ /* 0x000fe40001000000 */
[----:B------:R-:W-:Y:S02]  /*14a90*/  ISETP.GT.AND P2, PT, R3, 0x20, PT ;  /* 0x000000200300780c */ /* 0x000fe40003f44270 */
[----:B------:R-:W-:Y:S01]  /*14aa0*/  FSEL R53, R53, -INF , P1 ;  /* 0xff80000035357808 */ /* 0x000fe20000800000 */
[-CC-:B------:R-:W-:Y:S01]  /*14ab0*/  FFMA.FTZ R32, R30, R0.reuse, -R5.reuse ;  /* 0x000000001e207223 */ /* 0x180fe20000010805 */
[----:B------:R-:W-:Y:S01]  /*14ac0*/  FSEL R15, R40, -INF , P2 ;  /* 0xff800000280f7808 */ /* 0x000fe20001000000 */
[--C-:B------:R-:W-:Y:S01]  /*14ad0*/  FFMA.FTZ R187, R38, R0, -R5.reuse ;  /* 0x0000000026bb7223 */ /* 0x100fe20000010805 */
[----:B------:R-:W-:Y:S01]  /*14ae0*/  ISETP.GT.AND P2, PT, R3, 0x28, PT ;  /* 0x000000280300780c */ /* 0x000fe20003f44270 */
[----:B------:R-:W0:Y:S01]  /*14af0*/  @P4 LDC R40, c[0x0][0x450] ;  /* 0x00011400ff284b82 */ /* 0x000e220000000800 */
[----:B------:R-:W-:Y:S01]  /*14b00*/  FMNMX.FTZ R28, R15, R24, !PT ;  /* 0x000000180f1c7209 */ /* 0x000fe20007810000 */
[-CC-:B------:R-:W-:Y:S01]  /*14b10*/  FFMA.FTZ R189, R84, R0.reuse, -R5.reuse ;  /* 0x0000000054bd7223 */ /* 0x180fe20000010805 */
[----:B------:R-:W-:Y:S01]  /*14b20*/  FSEL R21, R44, -INF , P2 ;  /* 0xff8000002c157808 */ /* 0x000fe20001000000 */
[--C-:B------:R-:W-:Y:S01]  /*14b30*/  FFMA.FTZ R82, R82, R0, -R5.reuse ;  /* 0x0000000052527223 */ /* 0x100fe20000010805 */
[----:B------:R-:W-:Y:S01]  /*14b40*/  FMNMX.FTZ R28, R41, R28, !PT ;  /* 0x0000001c291c7209 */ /* 0x000fe20007810000 */
[--C-:B------:R-:W-:Y:S01]  /*14b50*/  FFMA.FTZ R191, R80, R0, -R5.reuse ;  /* 0x0000000050bf7223 */ /* 0x100fe20000010805 */
[----:B------:R-:W-:Y:S01]  /*14b60*/  ISETP.GT.AND P2, PT, R3, 0x30, PT ;  /* 0x000000300300780c */ /* 0x000fe20003f44270 */
[----:B------:R-:W-:Y:S01]  /*14b70*/  MUFU.EX2 R189, R189 ;  /* 0x000000bd00bd7308 */ /* 0x000fe20000000800 */
[----:B------:R-:W-:Y:S01]  /*14b80*/  FMNMX.FTZ R28, R21, R28, !PT ;  /* 0x0000001c151c7209 */ /* 0x000fe20007810000 */
[-CC-:B------:R-:W-:Y:S01]  /*14b90*/  FFMA.FTZ R185, R34, R0.reuse, -R5.reuse ;  /* 0x0000000022b97223 */ /* 0x180fe20000010805 */
[----:B------:R-:W-:Y:S01]  /*14ba0*/  FSEL R27, R48, -INF , P2 ;  /* 0xff800000301b7808 */ /* 0x000fe20001000000 */
[--C-:B------:R-:W-:Y:S01]  /*14bb0*/  FFMA.FTZ R14, R14, R0, -R5.reuse ;  /* 0x000000000e0e7223 */ /* 0x100fe20000010805 */
[----:B------:R-:W-:Y:S01]  /*14bc0*/  FMNMX.FTZ R28, R45, R28, !PT ;  /* 0x0000001c2d1c7209 */ /* 0x000fe20007810000 */
[--C-:B------:R-:W-:Y:S01]  /*14bd0*/  FFMA.FTZ R10, R10, R0, -R5.reuse ;  /* 0x000000000a0a7223 */ /* 0x100fe20000010805 */
[----:B------:R-:W-:Y:S01]  /*14be0*/  ISETP.GT.AND P2, PT, R3, 0x38, PT ;  /* 0x000000380300780c */ /* 0x000fe20003f44270 */
[----:B------:R-:W1:Y:S01]  /*14bf0*/  MUFU.EX2 R24, R82 ;  /* 0x0000005200187308 */ /* 0x000e620000000800 */
[----:B------:R-:W-:Y:S01]  /*14c00*/  FMNMX.FTZ R30, R27, R28, !PT ;  /* 0x0000001c1b1e7209 */ /* 0x000fe20007810000 */
[-CC-:B------:R-:W-:Y:S01]  /*14c10*/  FFMA.FTZ R181, R42, R0.reuse, -R5.reuse ;  /* 0x000000002ab57223 */ /* 0x180fe20000010805 */
[----:B------:R-:W-:Y:S01]  /*14c20*/  FSEL R31, R52, -INF , P2 ;  /* 0xff800000341f7808 */ /* 0x000fe20001000000 */
[--C-:B------:R-:W-:Y:S01]  /*14c30*/  FFMA.FTZ R183, R46, R0, -R5.reuse ;  /* 0x000000002eb77223 */ /* 0x100fe20000010805 */
[----:B------:R-:W-:Y:S01]  /*14c40*/  FMNMX.FTZ R30, R49, R30, !PT ;  /* 0x0000001e311e7209 */ /* 0x000fe20007810000 */
[--C-:B------:R-:W-:Y:S01]  /*14c50*/  FFMA.FTZ R177, R50, R0, -R5.reuse ;  /* 0x0000000032b17223 */ /* 0x100fe20000010805 */
[----:B------:R-:W-:Y:S01]  /*14c60*/  ISETP.GT.AND P2, PT, R3, 0x40, PT ;  /* 0x000000400300780c */ /* 0x000fe20003f44270 */
[----:B------:R-:W2:Y:S01]  /*14c70*/  MUFU.EX2 R191, R191 ;  /* 0x000000bf00bf7308 */ /* 0x000ea20000000800 */
[----:B------:R-:W-:Y:S01]  /*14c80*/  FMNMX.FTZ R30, R31, R30, !PT ;  /* 0x0000001e1f1e7209 */ /* 0x000fe20007810000 */
[-CC-:B------:R-:W-:Y:S01]  /*14c90*/  FFMA.FTZ R34, R72, R0.reuse, -R5.reuse ;  /* 0x0000000048227223 */ /* 0x180fe20000010805 */
[----:B------:R-:W-:Y:S01]  /*14ca0*/  ISETP.GT.AND P1, PT, R3, 0x41, PT ;  /* 0x000000410300780c */ /* 0x000fe20003f24270 */
[-CC-:B------:R-:W-:Y:S01]  /*14cb0*/  FFMA.FTZ R179, R54, R0.reuse, -R5.reuse ;  /* 0x0000000036b37223 */ /* 0x180fe20000010805 */
[----:B------:R-:W-:Y:S01]  /*14cc0*/  FSEL R35, R56, -INF , P2 ;  /* 0xff80000038237808 */ /* 0x000fe20001000000 */
[--C-:B------:R-:W-:Y:S01]  /*14cd0*/  FFMA.FTZ R36, R78, R0, -R5.reuse ;  /* 0x000000004e247223 */ /* 0x100fe20000010805 */
[----:B------:R-:W-:Y:S01]  /*14ce0*/  FMNMX.FTZ R30, R53, R30, !PT ;  /* 0x0000001e351e7209 */ /* 0x000fe20007810000 */
[----:B------:R3:W4:Y:S01]  /*14cf0*/  MUFU.EX2 R28, R32 ;  /* 0x00000020001c7308 */ /* 0x0007220000000800 */
[----:B------:R-:W-:Y:S01]  /*14d00*/  ISETP.GT.AND P2, PT, R3, 0x48, PT ;  /* 0x000000480300780c */ /* 0x000fe20003f44270 */
[-CC-:B------:R-:W-:Y:S01]  /*14d10*/  FFMA.FTZ R173, R58, R0.reuse, -R5.reuse ;  /* 0x000000003aad7223 */ /* 0x180fe20000010805 */
[----:B------:R-:W-:Y:S01]  /*14d20*/  FSEL R57, R57, -INF , P1 ;  /* 0xff80000039397808 */ /* 0x000fe20000800000 */
[--C-:B------:R-:W-:Y:S01]  /*14d30*/  FFMA.FTZ R175, R62, R0, -R5.reuse ;  /* 0x000000003eaf7223 */ /* 0x100fe20000010805 */
[----:B------:R-:W-:Y:S01]  /*14d40*/  FMNMX.FTZ R30, R35, R30, !PT ;  /* 0x0000001e231e7209 */ /* 0x000fe20007810000 */
[-CC-:B------:R-:W-:Y:S01]  /*14d50*/  FFMA.FTZ R169, R66, R0.reuse, -R5.reuse ;  /* 0x0000000042a97223 */ /* 0x180fe20000010805 */
[----:B------:R-:W-:Y:S01]  /*14d60*/  ISETP.GT.AND P1, PT, R3, 0x49, PT ;  /* 0x000000490300780c */ /* 0x000fe20003f24270 */
[----:B------:R-:W5:Y:S01]  /*14d70*/  MUFU.EX2 R185, R185 ;  /* 0x000000b900b97308 */ /* 0x000f620000000800 */
[----:B------:R-:W-:Y:S01]  /*14d80*/  FSEL R39, R60, -INF , P2 ;  /* 0xff8000003c277808 */ /* 0x000fe20001000000 */
[--C-:B---3--:R-:W-:Y:S01]  /*14d90*/  FFMA.FTZ R32, R20, R0, -R5.reuse ;  /* 0x0000000014207223 */ /* 0x108fe20000010805 */
[----:B------:R-:W-:Y:S01]  /*14da0*/  FMNMX.FTZ R30, R57, R30, !PT ;  /* 0x0000001e391e7209 */ /* 0x000fe20007810000 */
[-CC-:B------:R-:W-:Y:S01]  /*14db0*/  FFMA.FTZ R20, R74, R0.reuse, -R5.reuse ;  /* 0x000000004a147223 */ /* 0x180fe20000010805 */
[----:B------:R-:W-:Y:S01]  /*14dc0*/  ISETP.GT.AND P2, PT, R3, 0x50, PT ;  /* 0x000000500300780c */ /* 0x000fe20003f44270 */
[--C-:B------:R-:W-:Y:S01]  /*14dd0*/  FFMA.FTZ R26, R26, R0, -R5.reuse ;  /* 0x000000001a1a7223 */ /* 0x100fe20000010805 */
[----:B------:R-:W-:Y:S01]  /*14de0*/  FSEL R61, R61, -INF , P1 ;  /* 0xff8000003d3d7808 */ /* 0x000fe20000800000 */
[----:B------:R-:W3:Y:S01]  /*14df0*/  MUFU.EX2 R14, R14 ;  /* 0x0000000e000e7308 */ /* 0x000ee20000000800 */
[----:B------:R-:W-:Y:S01]  /*14e00*/  FMNMX.FTZ R30, R39, R30, !PT ;  /* 0x0000001e271e7209 */ /* 0x000fe20007810000 */
[----:B------:R-:W-:Y:S01]  /*14e10*/  FFMA.FTZ R171, R70, R0, -R5 ;  /* 0x0000000046ab7223 */ /* 0x000fe20000010805 */
[----:B------:R-:W-:-:S02]  /*14e20*/  ISETP.GT.AND P1, PT, R3, 0x51, PT ;  /* 0x000000510300780c */ /* 0x000fc40003f24270 */
[----:B------:R-:W-:Y:S02]  /*14e30*/  CS2R R84, SRZ ;  /* 0x0000000000547805 */ /* 0x000fe4000001ff00 */
[----:B------:R-:W-:Y:S02]  /*14e40*/  FSEL R43, R64, -INF , P2 ;  /* 0xff800000402b7808 */ /* 0x000fe40001000000 */
[----:B------:R-:W-:Y:S02]  /*14e50*/  CS2R R82, SRZ ;  /* 0x0000000000527805 */ /* 0x000fe4000001ff00 */
[----:B------:R-:W-:Y:S01]  /*14e60*/  FMNMX.FTZ R30, R61, R30, !PT ;  /* 0x0000001e3d1e7209 */ /* 0x000fe20007810000 */
[----:B------:R-:W-:Y:S01]  /*14e70*/  MUFU.EX2 R187, R187 ;  /* 0x000000bb00bb7308 */ /* 0x000fe20000000800 */
[----:B------:R-:W-:Y:S02]  /*14e80*/  ISETP.GT.AND P2, PT, R3, 0x58, PT ;  /* 0x000000580300780c */ /* 0x000fe40003f44270 */
[----:B------:R-:W-:-:S02]  /*14e90*/  CS2R R80, SRZ ;  /* 0x0000000000507805 */ /* 0x000fc4000001ff00 */
[----:B------:R-:W-:Y:S02]  /*14ea0*/  FSEL R65, R65, -INF , P1 ;  /* 0xff80000041417808 */ /* 0x000fe40000800000 */
[----:B------:R-:W-:Y:S02]  /*14eb0*/  CS2R R78, SRZ ;  /* 0x00000000004e7805 */ /* 0x000fe4000001ff00 */
[----:B------:R-:W-:Y:S02]  /*14ec0*/  FMNMX.FTZ R30, R43, R30, !PT ;  /* 0x0000001e2b1e7209 */ /* 0x000fe40007810000 */
[----:B------:R-:W-:Y:S02]  /*14ed0*/  CS2R R74, SRZ ;  /* 0x00000000004a7805 */ /* 0x000fe4000001ff00 */
[----:B------:R-:W-:Y:S01]  /*14ee0*/  ISETP.GT.AND P1, PT, R3, 0x59, PT ;  /* 0x000000590300780c */ /* 0x000fe20003f24270 */
[----:B------:R-:W-:Y:S01]  /*14ef0*/  MUFU.EX2 R10, R10 ;  /* 0x0000000a000a7308 */ /* 0x000fe20000000800 */
[----:B------:R-:W-:-:S02]  /*14f00*/  FSEL R47, R68, -INF , P2 ;  /* 0xff800000442f7808 */ /* 0x000fc40001000000 */
[----:B------:R-:W-:Y:S02]  /*14f10*/  CS2R R72, SRZ ;  /* 0x0000000000487805 */ /* 0x000fe4000001ff00 */
[----:B------:R-:W-:Y:S02]  /*14f20*/  FMNMX.FTZ R30, R65, R30, !PT ;  /* 0x0000001e411e7209 */ /* 0x000fe40007810000 */
[----:B------:R-:W-:Y:S02]  /*14f30*/  CS2R R66, SRZ ;  /* 0x0000000000427805 */ /* 0x000fe4000001ff00 */
[----:B------:R-:W-:Y:S02]  /*14f40*/  FSEL R69, R69, -INF , P1 ;  /* 0xff80000045457808 */ /* 0x000fe40000800000 */
[----:B------:R-:W-:Y:S02]  /*14f50*/  CS2R R62, SRZ ;  /* 0x00000000003e7805 */ /* 0x000fe4000001ff00 */
[----:B------:R-:W-:Y:S01]  /*14f60*/  FMNMX.FTZ R30, R47, R30, !PT ;  /* 0x0000001e2f1e7209 */ /* 0x000fe20007810000 */
[----:B------:R-:W-:Y:S01]  /*14f70*/  MUFU.EX2 R181, R181 ;  /* 0x000000b500b57308 */ /* 0x000fe20000000800 */
[----:B------:R-:W-:-:S02]  /*14f80*/  CS2R R58, SRZ ;  /* 0x00000000003a7805 */ /* 0x000fc4000001ff00 */
[----:B------:R-:W-:Y:S02]  /*14f90*/  CS2R R54, SRZ ;  /* 0x0000000000367805 */ /* 0x000fe4000001ff00 */
[----:B------:R-:W-:Y:S01]  /*14fa0*/  FMNMX.FTZ R3, R69, R30, !PT ;  /* 0x0000001e45037209 */ /* 0x000fe20007810000 */
[----:B------:R-:W-:Y:S01]  /*14fb0*/  FFMA.FTZ R30, R6, R0, -R5 ;  /* 0x00000000061e7223 */ /* 0x000fe20000010805 */
[----:B------:R-:W-:-:S03]  /*14fc0*/  CS2R R50, SRZ ;  /* 0x0000000000327805 */ /* 0x000fc6000001ff00 */
[----:B------:R-:W1:Y:S01]  /*14fd0*/  SHFL.BFLY PT, R6, R3, 0x2, 0x1f ;  /* 0x0c401f0003067f89 */ /* 0x000e6200000e0000 */
[----:B------:R-:W-:Y:S08]  /*14fe0*/  MUFU.EX2 R183, R183 ;  /* 0x000000b700b77308 */ /* 0x000ff00000000800 */
[----:B------:R-:W-:Y:S08]  /*14ff0*/  MUFU.EX2 R30, R30 ;  /* 0x0000001e001e7308 */ /* 0x000ff00000000800 */
[----:B------:R-:W-:Y:S01]  /*15000*/  MUFU.EX2 R32, R32 ;  /* 0x0000002000207308 */ /* 0x000fe20000000800 */
[----:B-1----:R-:W-:-:S07]  /*15010*/  FMNMX.FTZ R38, R3, R6, !PT ;  /* 0x0000000603267209 */ /* 0x002fce0007810000 */
[----:B------:R-:W-:Y:S01]  /*15020*/  MUFU.EX2 R177, R177 ;  /* 0x000000b100b17308 */ /* 0x000fe20000000800 */
[-CC-:B------:R-:W-:Y:S01]  /*15030*/  FFMA.FTZ R6, R76, R0.reuse, -R5.reuse ;  /* 0x000000004c067223 */ /* 0x180fe20000010805 */
[----:B------:R-:W-:Y:S01]  /*15040*/  FFMA.FTZ R5, R71, R0, -R5 ;  /* 0x0000000047057223 */ /* 0x000fe20000010805 */
[----:B------:R-:W-:Y:S01]  /*15050*/  CS2R R76, SRZ ;  /* 0x00000000004c7805 */ /* 0x000fe2000001ff00 */
[----:B------:R-:W1:Y:S01]  /*15060*/  SHFL.BFLY PT, R3, R38, 0x1, 0x1f ;  /* 0x0c201f0026037f89 */ /* 0x000e6200000e0000 */
[----:B------:R-:W-:-:S03]  /*15070*/  CS2R R70, SRZ ;  /* 0x0000000000467805 */ /* 0x000fc6000001ff00 */
[----:B------:R-:W-:Y:S08]  /*15080*/  MUFU.EX2 R34, R34 ;  /* 0x0000002200227308 */ /* 0x000ff00000000800 */
[----:B------:R-:W-:Y:S08]  /*15090*/  MUFU.EX2 R179, R179 ;  /* 0x000000b300b37308 */ /* 0x000ff00000000800 */
[----:B------:R-:W-:Y:S01]  /*150a0*/  MUFU.EX2 R36, R36 ;  /* 0x0000002400247308 */ /* 0x000fe20000000800 */
[----:B-1----:R-:W-:-:S04]  /*150b0*/  FMNMX.FTZ R3, R38, R3, !PT ;  /* 0x0000000326037209 */ /* 0x002fc80007810000 */
        /* <DEDUP_REMOVED lines=8> */
[----:B------:R-:W1:Y:S01]  /*15140*/  @P4 LDC R29, c[0x0][0x44c] ;  /* 0x00011300ff1d4b82 */ /* 0x000e620000000800 */
[-CC-:B------:R-:W-:Y:S01]  /*15150*/  FFMA.FTZ R7, R25, R0.reuse, -R38.reuse ;  /* 0x0000000019077223 */ /* 0x180fe20000010826 */
[-CC-:B------:R-:W-:Y:S01]  /*15160*/  FFMA.FTZ R184, R11, R0.reuse, -R38.reuse ;  /* 0x000000000bb87223 */ /* 0x180fe20000010826 */
[-CC-:B------:R-:W-:Y:S01]  /*15170*/  FFMA.FTZ R11, R33, R0.reuse, -R38.reuse ;  /* 0x00000000210b7223 */ /* 0x180fe20000010826 */
[----:B------:R-:W-:Y:S01]  /*15180*/  MUFU.EX2 R190, R190 ;  /* 0x000000be00be7308 */ /* 0x000fe20000000800 */
[-CC-:B------:R-:W-:Y:S01]  /*15190*/  FFMA.FTZ R186, R13, R0.reuse, -R38.reuse ;  /* 0x000000000dba7223 */ /* 0x180fe20000010826 */
[----:B------:R-:W-:Y:S01]  /*151a0*/  FFMA.FTZ R176, R27, R0, -R38 ;  /* 0x000000001bb07223 */ /* 0x000fe20000010826 */
[----:B------:R-:W-:-:S02]  /*151b0*/  VIADD R27, R8, 0x30840 ;  /* 0x00030840081b7836 */ /* 0x000fc40000000000 */
[----:B------:R-:W-:Y:S01]  /*151c0*/  FADD.FTZ R8, R189, R24 ;  /* 0x00000018bd087221 */ /* 0x000fe20000010000 */
[----:B------:R-:W-:Y:S02]  /*151d0*/  IMAD.MOV.U32 R33, RZ, RZ, R220 ;  /* 0x000000ffff217224 */ /* 0x000fe400078e00dc */
[-CC-:B------:R-:W-:Y:S01]  /*151e0*/  FFMA.FTZ R13, R37, R0.reuse, -R38.reuse ;  /* 0x00000000250d7223 */ /* 0x180fe20000010826 */
[-C--:B------:R-:W-:Y:S01]  /*151f0*/  FFMA.FTZ R178, R31, R0.reuse, -R38 ;  /* 0x000000001fb27223 */ /* 0x080fe20000010826 */
[----:B------:R-:W-:Y:S01]  /*15200*/  MUFU.EX2 R188, R188 ;  /* 0x000000bc00bc7308 */ /* 0x000fe20000000800 */
[----:B--2---:R-:W-:Y:S01]  /*15210*/  FADD.FTZ R31, R191, R8 ;  /* 0x00000008bf1f7221 */ /* 0x004fe20000010000 */
[-CC-:B------:R-:W-:Y:S01]  /*15220*/  FFMA.FTZ R180, R15, R0.reuse, -R38.reuse ;  /* 0x000000000fb47223 */ /* 0x180fe20000010826 */
[-CC-:B------:R-:W-:Y:S01]  /*15230*/  FFMA.FTZ R15, R41, R0.reuse, -R38.reuse ;  /* 0x00000000290f7223 */ /* 0x180fe20000010826 */
[-CC-:B------:R-:W-:Y:S01]  /*15240*/  FFMA.FTZ R182, R21, R0.reuse, -R38.reuse ;  /* 0x0000000015b67223 */ /* 0x180fe20000010826 */
[-CC-:B------:R-:W-:Y:S01]  /*15250*/  FFMA.FTZ R21, R45, R0.reuse, -R38.reuse ;  /* 0x000000002d157223 */ /* 0x180fe20000010826 */
[-CC-:B------:R-:W-:Y:S01]  /*15260*/  FFMA.FTZ R25, R49, R0.reuse, -R38.reuse ;  /* 0x0000000031197223 */ /* 0x180fe20000010826 */
[----:B------:R-:W-:Y:S01]  /*15270*/  PRMT R27, R214, 0x654, R27 ;  /* 0x00000654d61b7816 */ /* 0x000fe2000000001b */
[----:B------:R-:W2:Y:S01]  /*15280*/  MUFU.EX2 R7, R7 ;  /* 0x0000000700077308 */ /* 0x000ea20000000800 */
[----:B------:R-:W-:Y:S01]  /*15290*/  FFMA.FTZ R172, R35, R0, -R38 ;  /* 0x0000000023ac7223 */ /* 0x000fe20000010826 */
[----:B------:R-:W-:Y:S01]  /*152a0*/  F2FP.BF16.F32.PACK_AB R189, R24, R189 ;  /* 0x000000bd18bd723e */ /* 0x000fe200000010ff */
[----:B------:R5:W-:Y:S01]  /*152b0*/  SYNCS.ARRIVE.TRANS64.RED.A1T0 RZ, [R27+URZ], RZ ;  /* 0x000000ff1bff79a7 */ /* 0x000be2000810043f */
[----:B-1----:R-:W-:-:S04]  /*152c0*/  @P4 IMAD.HI.U32 R29, R220, R29, RZ ;  /* 0x0000001ddc1d4227 */ /* 0x002fc800078e00ff */
[-CC-:B------:R-:W-:Y:S01]  /*152d0*/  FFMA.FTZ R57, R57, R0.reuse, -R38.reuse ;  /* 0x0000000039397223 */ /* 0x180fe20000010826 */
[-CC-:B------:R-:W-:Y:S01]  /*152e0*/  FFMA.FTZ R39, R39, R0.reuse, -R38.reuse ;  /* 0x0000000027277223 */ /* 0x180fe20000010826 */
[--C-:B------:R-:W-:Y:S01]  /*152f0*/  FFMA.FTZ R61, R61, R0, -R38.reuse ;  /* 0x000000003d3d7223 */ /* 0x100fe20000010826 */
[----:B------:R-:W1:Y:S01]  /*15300*/  MUFU.EX2 R9, R9 ;  /* 0x0000000900097308 */ /* 0x000e620000000800 */
[----:B0-----:R-:W-:Y:S01]  /*15310*/  @P4 SHF.R.U32.HI R33, RZ, R40, R29 ;  /* 0x00000028ff214219 */ /* 0x001fe2000001161d */
[----:B----4-:R-:W-:Y:S01]  /*15320*/  FADD.FTZ R40, R28, R31 ;  /* 0x0000001f1c287221 */ /* 0x010fe20000010000 */
[-CC-:B-----5:R-:W-:Y:S01]  /*15330*/  FFMA.FTZ R27, R53, R0.reuse, -R38.reuse ;  /* 0x00000000351b7223 */ /* 0x1a0fe20000010826 */
[-CC-:B------:R-:W-:Y:S01]  /*15340*/  FFMA.FTZ R43, R43, R0.reuse, -R38.reuse ;  /* 0x000000002b2b7223 */ /* 0x180fe20000010826 */
[----:B------:R-:W-:Y:S01]  /*15350*/  FFMA.FTZ R65, R65, R0, -R38 ;  /* 0x0000000041417223 */ /* 0x000fe20000010826 */
[----:B------:R-:W-:Y:S01]  /*15360*/  FADD.FTZ R31, R185, R40 ;  /* 0x00000028b91f7221 */ /* 0x000fe20000010000 */
[----:B---3--:R-:W-:Y:S01]  /*15370*/  F2FP.BF16.F32.PACK_AB R185, R14, R185 ;  /* 0x000000b90eb9723e */ /* 0x008fe200000010ff */
[----:B------:R-:W0:Y:S01]  /*15380*/  MUFU.EX2 R184, R184 ;  /* 0x000000b800b87308 */ /* 0x000e220000000800 */
[----:B--2---:R-:W-:Y:S01]  /*15390*/  FADD.FTZ R29, R188, R7 ;  /* 0x00000007bc1d7221 */ /* 0x004fe20000010000 */
[----:B------:R-:W-:Y:S01]  /*153a0*/  FADD.FTZ R40, R14, R31 ;  /* 0x0000001f0e287221 */ /* 0x000fe20000010000 */
[----:B------:R-:W-:Y:S01]  /*153b0*/  F2FP.BF16.F32.PACK_AB R188, R7, R188 ;  /* 0x000000bc07bc723e */ /* 0x000fe200000010ff */
[----:B------:R-:W-:Y:S01]  /*153c0*/  FFMA.FTZ R47, R47, R0, -R38 ;  /* 0x000000002f2f7223 */ /* 0x000fe20000010826 */
[----:B------:R-:W-:Y:S01]  /*153d0*/  FADD.FTZ R8, R190, R29 ;  /* 0x0000001dbe087221 */ /* 0x000fe20000010000 */
[----:B------:R-:W-:Y:S01]  /*153e0*/  FADD.FTZ R31, R187, R40 ;  /* 0x00000028bb1f7221 */ /* 0x000fe20000010000 */
[C---:B------:R-:W-:Y:S01]  /*153f0*/  F2FP.BF16.F32.PACK_AB R187, R10.reuse, R187 ;  /* 0x000000bb0abb723e */ /* 0x040fe200000010ff */
[----:B------:R-:W2:Y:S01]  /*15400*/  MUFU.EX2 R11, R11 ;  /* 0x0000000b000b7308 */ /* 0x000ea20000000800 */
[C---:B-1----:R-:W-:Y:S01]  /*15410*/  FADD.FTZ R29, R9.reuse, R8 ;  /* 0x00000008091d7221 */ /* 0x042fe20000010000 */
[----:B------:R-:W-:Y:S01]  /*15420*/  FADD.FTZ R40, R10, R31 ;  /* 0x0000001f0a287221 */ /* 0x000fe20000010000 */
[----:B------:R-:W-:Y:S01]  /*15430*/  F2FP.BF16.F32.PACK_AB R190, R9, R190 ;  /* 0x000000be09be723e */ /* 0x000fe200000010ff */
[----:B------:R-:W-:Y:S01]  /*15440*/  FFMA.FTZ R38, R69, R0, -R38 ;  /* 0x0000000045267223 */ /* 0x000fe20000010826 */
[----:B------:R-:W-:Y:S01]  /*15450*/  IADD3 R33, R33, R222, -R221 ;  /* 0x000000de21217210 */ /* 0x000fe20007ffe8dd */
[----:B------:R-:W-:Y:S01]  /*15460*/  FADD.FTZ R31, R181, R40 ;  /* 0x00000028b51f7221 */ /* 0x000fe20000010000 */
[----:B------:R-:W-:Y:S01]  /*15470*/  F2FP.BF16.F32.PACK_AB R191, R28, R191 ;  /* 0x000000bf1cbf723e */ /* 0x000fe200000010ff */
[----:B------:R-:W1:Y:S01]  /*15480*/  MUFU.EX2 R186, R186 ;  /* 0x000000ba00ba7308 */ /* 0x000e620000000800 */
[----:B0-----:R-:W-:Y:S01]  /*15490*/  FADD.FTZ R8, R184, R29 ;  /* 0x0000001db8087221 */ /* 0x001fe20000010000 */
[C---:B------:R-:W-:Y:S01]  /*154a0*/  FADD.FTZ R40, R30.reuse, R31 ;  /* 0x0000001f1e287221 */ /* 0x040fe20000010000 */
[----:B------:R-:W-:Y:S01]  /*154b0*/  IMAD.HI R33, R33, 0x2aaaaaab, RZ ;  /* 0x2aaaaaab21217827 */ /* 0x000fe200078e02ff */
[----:B------:R-:W-:-:S02]  /*154c0*/  F2FP.BF16.F32.PACK_AB R181, R30, R181 ;  /* 0x000000b51eb5723e */ /* 0x000fc400000010ff */
[----:B------:R-:W-:Y:S01]  /*154d0*/  CS2R R68, SRZ ;  /* 0x0000000000447805 */ /* 0x000fe2000001ff00 */
[----:B------:R-:W-:Y:S01]  /*154e0*/  FADD.FTZ R31, R183, R40 ;  /* 0x00000028b71f7221 */ /* 0x000fe20000010000 */
[C---:B------:R-:W-:Y:S01]  /*154f0*/  F2FP.BF16.F32.PACK_AB R183, R32.reuse, R183 ;  /* 0x000000b720b7723e */ /* 0x040fe200000010ff */
[----:B------:R-:W0:Y:S01]  /*15500*/  MUFU.EX2 R13, R13 ;  /* 0x0000000d000d7308 */ /* 0x000e220000000800 */
[C---:B--2---:R-:W-:Y:S01]  /*15510*/  FADD.FTZ R29, R11.reuse, R8 ;  /* 0x000000080b1d7221 */ /* 0x044fe20000010000 */
[----:B------:R-:W-:Y:S01]  /*15520*/  FADD.FTZ R24, R32, R31 ;  /* 0x0000001f20187221 */ /* 0x000fe20000010000 */
[----:B------:R-:W-:Y:S02]  /*15530*/  SHF.R.U32.HI R42, RZ, 0x1f, R33 ;  /* 0x0000001fff2a7819 */ /* 0x000fe40000011621 */
[----:B------:R-:W-:Y:S02]  /*15540*/  CS2R R52, SRZ ;  /* 0x0000000000347805 */ /* 0x000fe4000001ff00 */
[----:B------:R-:W-:Y:S01]  /*15550*/  F2FP.BF16.F32.PACK_AB R184, R11, R184 ;  /* 0x000000b80bb8723e */ /* 0x000fe200000010ff */
[----:B------:R-:W-:Y:S01]  /*15560*/  FADD.FTZ R31, R177, R24 ;  /* 0x00000018b11f7221 */ /* 0x000fe20000010000 */
[----:B------:R-:W-:Y:S01]  /*15570*/  F2FP.BF16.F32.PACK_AB R177, R34, R177 ;  /* 0x000000b122b1723e */ /* 0x000fe200000010ff */
[----:B------:R-:W2:Y:S01]  /*15580*/  MUFU.EX2 R180, R180 ;  /* 0x000000b400b47308 */ /* 0x000ea20000000800 */
[----:B-1----:R-:W-:Y:S01]  /*15590*/  FADD.FTZ R8, R186, R29 ;  /* 0x0000001dba087221 */ /* 0x002fe20000010000 */
[----:B------:R-:W-:Y:S01]  /*155a0*/  FADD.FTZ R10, R34, R31 ;  /* 0x0000001f220a7221 */ /* 0x000fe20000010000 */
[----:B------:R-:W-:-:S02]  /*155b0*/  CS2R R48, SRZ ;  /* 0x0000000000307805 */ /* 0x000fc4000001ff00 */
[----:B------:R-:W-:Y:S02]  /*155c0*/  CS2R R44, SRZ ;  /* 0x00000000002c7805 */ /* 0x000fe4000001ff00 */
[----:B------:R-:W-:Y:S01]  /*155d0*/  CS2R R34, SRZ ;  /* 0x0000000000227805 */ /* 0x000fe2000001ff00 */
[----:B------:R-:W-:Y:S01]  /*155e0*/  FADD.FTZ R31, R179, R10 ;  /* 0x0000000ab31f7221 */ /* 0x000fe20000010000 */
[----:B------:R-:W-:Y:S01]  /*155f0*/  F2FP.BF16.F32.PACK_AB R179, R36, R179 ;  /* 0x000000b324b3723e */ /* 0x000fe200000010ff */
[----:B------:R-:W1:Y:S01]  /*15600*/  MUFU.EX2 R15, R15 ;  /* 0x0000000f000f7308 */ /* 0x000e620000000800 */
[C---:B0-----:R-:W-:Y:S01]  /*15610*/  FADD.FTZ R29, R13.reuse, R8 ;  /* 0x000000080d1d7221 */ /* 0x041fe20000010000 */
[----:B------:R-:W-:-:S06]  /*15620*/  F2FP.BF16.F32.PACK_AB R186, R13, R186 ;  /* 0x000000ba0dba723e */ /* 0x000fcc00000010ff */
[----:B------:R-:W0:Y:S01]  /*15630*/  MUFU.EX2 R182, R182 ;  /* 0x000000b600b67308 */ /* 0x000e220000000800 */
[----:B--2---:R-:W-:-:S07]  /*15640*/  FADD.FTZ R8, R180, R29 ;  /* 0x0000001db4087221 */ /* 0x004fce0000010000 */
[----:B------:R-:W2:Y:S01]  /*15650*/  MUFU.EX2 R21, R21 ;  /* 0x0000001500157308 */ /* 0x000ea20000000800 */
[----:B-1----:R-:W-:Y:S01]  /*15660*/  FADD.FTZ R29, R15, R8 ;  /* 0x000000080f1d7221 */ /* 0x002fe20000010000 */
[----:B------:R-:W-:Y:S02]  /*15670*/  LEA.HI.SX32 R8, R33, R42, 0x1c ;  /* 0x0000002a21087211 */ /* 0x000fe400078fe2ff */
[----:B------:R-:W-:Y:S02]  /*15680*/  CS2R R32, SRZ ;  /* 0x0000000000207805 */ /* 0x000fe4000001ff00 */
[----:B------:R-:W-:Y:S02]  /*15690*/  F2FP.BF16.F32.PACK_AB R180, R15, R180 ;  /* 0x000000b40fb4723e */ /* 0x000fe400000010ff */
[----:B------:R-:W-:Y:S01]  /*156a0*/  VIMNMX R13, R219, R8, !PT ;  /* 0x00000008db0d7248 */ /* 0x000fe20007fe0100 */
[----:B------:R-:W1:Y:S01]  /*156b0*/  MUFU.EX2 R176, R176 ;  /* 0x000000b000b07308 */ /* 0x000e620000000800 */
[----:B0-----:R-:W-:-:S07]  /*156c0*/  FADD.FTZ R40, R182, R29 ;  /* 0x0000001db6287221 */ /* 0x001fce0000010000 */
[----:B------:R-:W0:Y:S01]  /*156d0*/  MUFU.EX2 R25, R25 ;  /* 0x0000001900197308 */ /* 0x000e220000000800 */
[C---:B--2---:R-:W-:Y:S01]  /*156e0*/  FADD.FTZ R29, R21.reuse, R40 ;  /* 0x00000028151d7221 */ /* 0x044fe20000010000 */
[----:B------:R-:W-:Y:S02]  /*156f0*/  F2FP.BF16.F32.PACK_AB R182, R21, R182 ;  /* 0x000000b615b6723e */ /* 0x000fe400000010ff */
[----:B------:R-:W-:-:S04]  /*15700*/  CS2R R40, SRZ ;  /* 0x0000000000287805 */ /* 0x000fc8000001ff00 */
[----:B------:R-:W2:Y:S01]  /*15710*/  MUFU.EX2 R178, R178 ;  /* 0x000000b200b27308 */ /* 0x000ea20000000800 */
[----:B-1----:R-:W-:-:S07]  /*15720*/  FADD.FTZ R14, R176, R29 ;  /* 0x0000001db00e7221 */ /* 0x002fce0000010000 */
[----:B------:R-:W1:Y:S01]  /*15730*/  MUFU.EX2 R27, R27 ;  /* 0x0000001b001b7308 */ /* 0x000e620000000800 */
[C---:B0-----:R-:W-:Y:S01]  /*15740*/  FADD.FTZ R29, R25.reuse, R14 ;  /* 0x0000000e191d7221 */ /* 0x041fe20000010000 */
[----:B------:R-:W-:Y:S01]  /*15750*/  FADD.FTZ R14, R36, R31 ;  /* 0x0000001f240e7221 */ /* 0x000fe20000010000 */
[----:B------:R-:W-:Y:S02]  /*15760*/  F2FP.BF16.F32.PACK_AB R176, R25, R176 ;  /* 0x000000b019b0723e */ /* 0x000fe400000010ff */
[----:B------:R-:W-:Y:S02]  /*15770*/  CS2R R36, SRZ ;  /* 0x0000000000247805 */ /* 0x000fe4000001ff00 */
[----:B------:R-:W-:Y:S01]  /*15780*/  CS2R R30, SRZ ;  /* 0x00000000001e7805 */ /* 0x000fe2000001ff00 */
[----:B------:R-:W-:Y:S01]  /*15790*/  FADD.FTZ R7, R173, R14 ;  /* 0x0000000ead077221 */ /* 0x000fe20000010000 */
[----:B------:R-:W-:Y:S01]  /*157a0*/  F2FP.BF16.F32.PACK_AB R173, R6, R173 ;  /* 0x000000ad06ad723e */ /* 0x000fe200000010ff */
[----:B------:R-:W0:Y:S01]  /*157b0*/  MUFU.EX2 R172, R172 ;  /* 0x000000ac00ac7308 */ /* 0x000e220000000800 */
[----:B--2---:R-:W-:Y:S01]  /*157c0*/  FADD.FTZ R10, R178, R29 ;  /* 0x0000001db20a7221 */ /* 0x004fe20000010000 */
[----:B------:R-:W-:-:S06]  /*157d0*/  FADD.FTZ R14, R6, R7 ;  /* 0x00000007060e7221 */ /* 0x000fcc0000010000 */
[----:B------:R-:W2:Y:S01]  /*157e0*/  MUFU.EX2 R57, R57 ;  /* 0x0000003900397308 */ /* 0x000ea20000000800 */
[C---:B-1----:R-:W-:Y:S01]  /*157f0*/  FADD.FTZ R29, R27.reuse, R10 ;  /* 0x0000000a1b1d7221 */ /* 0x042fe20000010000 */
[----:B------:R-:W-:-:S06]  /*15800*/  F2FP.BF16.F32.PACK_AB R178, R27, R178 ;  /* 0x000000b21bb2723e */ /* 0x000fcc00000010ff */
[----:B------:R-:W1:Y:S01]  /*15810*/  MUFU.EX2 R175, R175 ;  /* 0x000000af00af7308 */ /* 0x000e620000000800 */
[----:B0-----:R-:W-:Y:S01]  /*15820*/  FADD.FTZ R10, R172, R29 ;  /* 0x0000001dac0a7221 */ /* 0x001fe20000010000 */
[----:B------:R-:W-:-:S06]  /*15830*/  CS2R R28, SRZ ;  /* 0x00000000001c7805 */ /* 0x000fcc000001ff00 */
[----:B------:R-:W0:Y:S01]  /*15840*/  MUFU.EX2 R39, R39 ;  /* 0x0000002700277308 */ /* 0x000e220000000800 */
[C---:B--2---:R-:W-:Y:S01]  /*15850*/  FADD.FTZ R10, R57.reuse, R10 ;  /* 0x0000000a390a7221 */ /* 0x044fe20000010000 */
[----:B------:R-:W-:Y:S02]  /*15860*/  F2FP.BF16.F32.PACK_AB R172, R57, R172 ;  /* 0x000000ac39ac723e */ /* 0x000fe400000010ff */
[----:B------:R-:W-:-:S04]  /*15870*/  CS2R R56, SRZ ;  /* 0x0000000000387805 */ /* 0x000fc8000001ff00 */
[----:B------:R-:W2:Y:S01]  /*15880*/  MUFU.EX2 R20, R20 ;  /* 0x0000001400147308 */ /* 0x000ea20000000800 */
[----:B-1----:R-:W-:-:S07]  /*15890*/  FADD.FTZ R9, R175, R14 ;  /* 0x0000000eaf097221 */ /* 0x002fce0000010000 */
[----:B------:R1:W3:Y:S01]  /*158a0*/  MUFU.EX2 R174, R61 ;  /* 0x0000003d00ae7308 */ /* 0x0002e20000000800 */
[----:B0-----:R-:W-:-:S07]  /*158b0*/  FADD.FTZ R7, R39, R10 ;  /* 0x0000000a27077221 */ /* 0x001fce0000010000 */
[----:B------:R-:W0:Y:S01]  /*158c0*/  MUFU.EX2 R169, R169 ;  /* 0x000000a900a97308 */ /* 0x000e220000000800 */
[C---:B--2---:R-:W-:Y:S01]  /*158d0*/  FADD.FTZ R24, R20.reuse, R9 ;  /* 0x0000000914187221 */ /* 0x044fe20000010000 */
[----:B------:R-:W-:Y:S02]  /*158e0*/  F2FP.BF16.F32.PACK_AB R175, R20, R175 ;  /* 0x000000af14af723e */ /* 0x000fe400000010ff */
[----:B-1----:R-:W-:-:S04]  /*158f0*/  CS2R R60, SRZ ;  /* 0x00000000003c7805 */ /* 0x002fc8000001ff00 */
[----:B------:R-:W1:Y:S01]  /*15900*/  MUFU.EX2 R43, R43 ;  /* 0x0000002b002b7308 */ /* 0x000e620000000800 */
[C---:B---3--:R-:W-:Y:S01]  /*15910*/  FADD.FTZ R14, R174.reuse, R7 ;  /* 0x00000007ae0e7221 */ /* 0x048fe20000010000 */
[----:B------:R-:W-:-:S06]  /*15920*/  F2FP.BF16.F32.PACK_AB R174, R174, R39 ;  /* 0x00000027aeae723e */ /* 0x000fcc00000010ff */
[----:B------:R-:W2:Y:S01]  /*15930*/  MUFU.EX2 R26, R26 ;  /* 0x0000001a001a7308 */ /* 0x000ea20000000800 */
[----:B0-----:R-:W-:Y:S01]  /*15940*/  FADD.FTZ R9, R169, R24 ;  /* 0x00000018a9097221 */ /* 0x001fe20000010000 */
[----:B------:R-:W-:-:S06]  /*15950*/  CS2R R24, SRZ ;  /* 0x0000000000187805 */ /* 0x000fcc000001ff00 */
[----:B------:R0:W3:Y:S01]  /*15960*/  MUFU.EX2 R168, R65 ;  /* 0x0000004100a87308 */ /* 0x0000e20000000800 */
[----:B-1----:R-:W-:-:S07]  /*15970*/  FADD.FTZ R7, R43, R14 ;  /* 0x0000000e2b077221 */ /* 0x002fce0000010000 */
[----:B------:R-:W1:Y:S01]  /*15980*/  MUFU.EX2 R171, R171 ;  /* 0x000000ab00ab7308 */ /* 0x000e620000000800 */
[C---:B--2---:R-:W-:Y:S01]  /*15990*/  FADD.FTZ R14, R26.reuse, R9 ;  /* 0x000000091a0e7221 */ /* 0x044fe20000010000 */
[----:B------:R-:W-:Y:S02]  /*159a0*/  F2FP.BF16.F32.PACK_AB R169, R26, R169 ;  /* 0x000000a91aa9723e */ /* 0x000fe400000010ff */
[----:B0-----:R-:W-:Y:S02]  /*159b0*/  CS2R R64, SRZ ;  /* 0x0000000000407805 */ /* 0x001fe4000001ff00 */
[----:B------:R-:W-:Y:S02]  /*159c0*/  CS2R R26, SRZ ;  /* 0x00000000001a7805 */ /* 0x000fe4000001ff00 */
[----:B------:R-:W0:Y:S01]  /*159d0*/  MUFU.EX2 R47, R47 ;  /* 0x0000002f002f7308 */ /* 0x000e220000000800 */
[C---:B---3--:R-:W-:Y:S01]  /*159e0*/  FADD.FTZ R6, R168.reuse, R7 ;  /* 0x00000007a8067221 */ /* 0x048fe20000010000 */
[----:B------:R-:W-:-:S02]  /*159f0*/  F2FP.BF16.F32.PACK_AB R168, R168, R43 ;  /* 0x0000002ba8a8723e */ /* 0x000fc400000010ff */
[----:B------:R-:W-:-:S04]  /*15a00*/  CS2R R42, SRZ ;  /* 0x00000000002a7805 */ /* 0x000fc8000001ff00 */
[----:B------:R1:W2:Y:S08]  /*15a10*/  MUFU.EX2 R10, R5 ;  /* 0x00000005000a7308 */ /* 0x0002b00000000800 */
[----:B------:R-:W3:Y:S01]  /*15a20*/  MUFU.EX2 R38, R38 ;  /* 0x0000002600267308 */ /* 0x000ee20000000800 */
[----:B-1----:R-:W-:Y:S01]  /*15a30*/  FADD.FTZ R5, R171, R14 ;  /* 0x0000000eab057221 */ /* 0x002fe20000010000 */
[----:B0-----:R-:W-:-:S03]  /*15a40*/  FADD.FTZ R7, R47, R6 ;  /* 0x000000062f077221 */ /* 0x001fc60000010000 */
[C---:B--2---:R-:W-:Y:S01]  /*15a50*/  FADD.FTZ R6, R10.reuse, R5 ;  /* 0x000000050a067221 */ /* 0x044fe20000010000 */
[----:B------:R-:W-:Y:S01]  /*15a60*/  F2FP.BF16.F32.PACK_AB R171, R10, R171 ;  /* 0x000000ab0aab723e */ /* 0x000fe200000010ff */
[----:B------:R-:W-:Y:S02]  /*15a70*/  VIADD R10, R2, 0xfffffffe ;  /* 0xfffffffe020a7836 */ /* 0x000fe40000000000 */
[----:B------:R-:W-:Y:S02]  /*15a80*/  IMAD.MOV.U32 R2, RZ, RZ, 0x3f800000 ;  /* 0x3f800000ff027424 */ /* 0x000fe400078e00ff */
[----:B------:R-:W-:Y:S01]  /*15a90*/  IMAD.MOV.U32 R5, RZ, RZ, 0x3f800000 ;  /* 0x3f800000ff057424 */ /* 0x000fe200078e00ff */
[----:B------:R-:W-:Y:S01]  /*15aa0*/  ISETP.GE.AND P1, PT, R10, R13, PT ;  /* 0x0000000d0a00720c */ /* 0x000fe20003f26270 */
[C---:B---3--:R-:W-:Y:S01]  /*15ab0*/  FADD.FTZ R7, R38.reuse, R7 ;  /* 0x0000000726077221 */ /* 0x048fe20000010000 */
[----:B------:R-:W-:Y:S02]  /*15ac0*/  F2FP.BF16.F32.PACK_AB R170, R38, R47 ;  /* 0x0000002f26aa723e */ /* 0x000fe400000010ff */
[----:B------:R-:W-:-:S02]  /*15ad0*/  CS2R R46, SRZ ;  /* 0x00000000002e7805 */ /* 0x000fc4000001ff00 */
[----:B------:R-:W-:-:S07]  /*15ae0*/  CS2R R38, SRZ ;  /* 0x0000000000267805 */ /* 0x000fce000001ff00 */
[----:B------:R-:W-:Y:S05]  /*15af0*/  @!P1 BRA `(.L_x_6100) ;  /* 0x0000002800409947 */ /* 0x000fea0003800000 */
[----:B------:R-:W-:Y:S01]  /*15b00*/  BSSY B1, `(.L_x_6100) ;  /* 0x000028f000017945 */ /* 0x000fe20003800000 */
[----:B------:R-:W-:Y:S02]  /*15b10*/  IMAD.MOV.U32 R8, RZ, RZ, R4 ;  /* 0x000000ffff087224 */ /* 0x000fe400078e0004 */
[----:B------:R-:W-:Y:S02]  /*15b20*/  IMAD.MOV.U32 R9, RZ, RZ, R3 ;  /* 0x000000ffff097224 */ /* 0x000fe400078e0003 */
[----:B------:R-:W-:Y:S02]  /*15b30*/  IMAD.MOV.U32 R11, RZ, RZ, R202 ;  /* 0x000000ffff0b7224 */ /* 0x000fe400078e00ca */
[----:B------:R-:W-:Y:S02]  /*15b40*/  IMAD.MOV.U32 R14, RZ, RZ, R198 ;  /* 0x000000ffff0e7224 */ /* 0x000fe400078e00c6 */
[----:B------:R-:W-:Y:S02]  /*15b50*/  IMAD.MOV.U32 R2, RZ, RZ, 0x3f800000 ;  /* 0x3f800000ff027424 */ /* 0x000fe400078e00ff */
[----:B------:R-:W-:-:S07]  /*15b60*/  IMAD.MOV.U32 R119, RZ, RZ, RZ ;  /* 0x000000ffff777224 */ /* 0x000fce00078e00ff */
.L_x_6113:
[----:B------:R-:W-:-:S04]  /*15b70*/  ISETP.NE.AND P1, PT, R14, 0x1, PT ;  /* 0x000000010e00780c */ /* 0x000fc80003f25270 */
[----:B------:R-:W-:-:S04]  /*15b80*/  SEL R202, RZ, 0x1, P1 ;  /* 0x00000001ffca7807 */ /* 0x000fc80000800000 */
[----:B------:R-:W-:Y:S01]  /*15b90*/  LOP3.LUT R202, R11, R202, RZ, 0x3c, !PT ;  /* 0x000000ca0bca7212 */ /* 0x000fe200078e3cff */
[----:B------:R-:W-:Y:S06]  /*15ba0*/  @!P0 BRA `(.L_x_6101) ;  /* 0x0000000000048947 */ /* 0x000fec0003800000 */
[----:B------:R-:W-:Y:S01]  /*15bb0*/  BPT.TRAP 0x1 ;  /* 0x000000040000795c */ /* 0x000fe20000300000 */
.L_x_6101:
        /* <DEDUP_REMOVED lines=8> */
.L_x_6102:
[----:B------:R-:W-:Y:S01]  /*15c40*/  IMAD R3, R198, 0x900, R12 ;  /* 0x00000900c6037824 */ /* 0x000fe200078e020c */
[----:B------:R-:W-:Y:S03]  /*15c50*/  BSSY B2, `(.L_x_6103) ;  /* 0x0000006000027945 */ /* 0x000fe60003800000 */
[C---:B------:R-:W-:Y:S02]  /*15c60*/  VIADD R15, R3.reuse, 0x2 ;  /* 0x00000002030f7836 */ /* 0x040fe40000000000 */
[----:B------:R-:W-:Y:S01]  /*15c70*/  VIADD R4, R3, 0x4 ;  /* 0x0000000403047836 */ /* 0x000fe20000000000 */
[----:B-1----:R-:W-:Y:S06]  /*15c80*/  @P1 BRA `(.L_x_6104) ;  /* 0x0000000000081947 */ /* 0x002fec0003800000 */
[----:B------:R-:W1:Y:S02]  /*15c90*/  SYNCS.PHASECHK.TRANS64.TRYWAIT P1, [R0+URZ+0x30830], R20 ;  /* 0x03083014000075a7 */ /* 0x000e64000802017f */
[----:B-1----:R-:W-:Y:S05]  /*15ca0*/  @!P1 BRA `(.L_x_6105) ;  /* 0x0000012800189947 */ /* 0x002fea0003800000 */
.L_x_6104:
[----:B------:R-:W-:Y:S05]  /*15cb0*/  BSYNC B2 ;  /* 0x0000000000027941 */ /* 0x000fea0003800000 */
.L_x_6103:
[----:B------:R-:W2:Y:S04]  /*15cc0*/  LDL.64 R124, [R1+0x28] ;  /* 0x00002800017c7983 */ /* 0x000ea80000100a00 */
[----:B------:R3:W-:Y:S04]  /*15cd0*/  STL.64 [R1+0x58], R8 ;  /* 0x0000580801007387 */ /* 0x0007e80000100a00 */
[----:B---3--:R-:W3:Y:S04]  /*15ce0*/  LDL.64 R8, [R1+0x20] ;  /* 0x0000200001087983 */ /* 0x008ee80000100a00 */
[----:B------:R4:W-:Y:S04]  /*15cf0*/  STL.64 [R1+0x50], R6 ;  /* 0x0000500601007387 */ /* 0x0009e80000100a00 */
[----:B----4-:R-:W4:Y:S01]  /*15d00*/  LDL.64 R6, [R1+0x18] ;  /* 0x0000180001067983 */ /* 0x010f220000100a00 */
[----:B01----:R-:W-:-:S02]  /*15d10*/  IMAD.MOV.U32 R20, RZ, RZ, R3 ;  /* 0x000000ffff147224 */ /* 0x003fc400078e0003 */
[C---:B------:R-:W-:Y:S02]  /*15d20*/  VIADD R120, R3.reuse, 0x6 ;  /* 0x0000000603787836 */ /* 0x040fe40000000000 */
[C---:B------:R-:W-:Y:S01]  /*15d30*/  VIADD R122, R3.reuse, 0x304 ;  /* 0x00000304037a7836 */ /* 0x040fe20000000000 */
[----:B------:R-:W-:Y:S01]  /*15d40*/  R2UR UR26, R20 ;  /* 0x00000000141a72ca */ /* 0x000fe200000e0000 */
[----:B------:R-:W-:Y:S01]  /*15d50*/  IMAD.MOV.U32 R20, RZ, RZ, R15 ;  /* 0x000000ffff147224 */ /* 0x000fe200078e000f */
[----:B------:R-:W-:Y:S01]  /*15d60*/  R2UR UR14, R120 ;  /* 0x00000000780e72ca */ /* 0x000fe200000e0000 */
[C---:B------:R-:W-:Y:S01]  /*15d70*/  VIADD R120, R3.reuse, 0x302 ;  /* 0x0000030203787836 */ /* 0x040fe20000000000 */
[----:B------:R-:W-:Y:S01]  /*15d80*/  R2UR UR58, R122 ;  /* 0x000000007a3a72ca */ /* 0x000fe200000e0000 */
[----:B------:R-:W-:Y:S01]  /*15d90*/  IMAD.MOV.U32 R21, RZ, RZ, 0x40000040 ;  /* 0x40000040ff157424 */ /* 0x000fe200078e00ff */
[----:B------:R-:W-:Y:S01]  /*15da0*/  R2UR UR22, R20 ;  /* 0x00000000141672ca */ /* 0x000fe200000e0000 */
[----:B------:R-:W-:Y:S01]  /*15db0*/  IMAD.MOV.U32 R20, RZ, RZ, R4 ;  /* 0x000000ffff147224 */ /* 0x000fe200078e0004 */
[----:B------:R-:W-:Y:S01]  /*15dc0*/  R2UR UR6, R120 ;  /* 0x00000000780672ca */ /* 0x000fe200000e0000 */
[----:B------:R-:W-:-:S02]  /*15dd0*/  VIADD R120, R3, 0x600 ;  /* 0x0000060003787836 */ /* 0x000fc40000000000 */
[-C--:B------:R-:W-:Y:S01]  /*15de0*/  FMUL.FTZ R26, R26, R2.reuse ;  /* 0x000000021a1a7220 */ /* 0x080fe20000410000 */
[C---:B------:R-:W-:Y:S01]  /*15df0*/  VIADD R122, R3.reuse, 0x602 ;  /* 0x00000602037a7836 */ /* 0x040fe20000000000 */
[----:B------:R-:W-:Y:S01]  /*15e00*/  R2UR UR18, R20 ;  /* 0x00000000141272ca */ /* 0x000fe200000e0000 */
[C---:B------:R-:W-:Y:S01]  /*15e10*/  VIADD R20, R3.reuse, 0x300 ;  /* 0x0000030003147836 */ /* 0x040fe20000000000 */
[----:B------:R-:W-:Y:S01]  /*15e20*/  R2UR UR50, R120 ;  /* 0x00000000783272ca */ /* 0x000fe200000e0000 */
[----:B------:R-:W-:Y:S02]  /*15e30*/  VIADD R120, R3, 0x606 ;  /* 0x0000060603787836 */ /* 0x000fe40000000000 */
[-C--:B------:R-:W-:Y:S01]  /*15e40*/  FMUL.FTZ R27, R27, R2.reuse ;  /* 0x000000021b1b7220 */ /* 0x080fe20000410000 */
[----:B------:R-:W-:Y:S01]  /*15e50*/  FMUL.FTZ R30, R30, R2 ;  /* 0x000000021e1e7220 */ /* 0x000fe20000410000 */
[----:B------:R-:W-:Y:S01]  /*15e60*/  R2UR UR10, R20 ;  /* 0x00000000140a72ca */ /* 0x000fe200000e0000 */
[----:B------:R-:W-:-:S02]  /*15e70*/  VIADD R20, R3, 0x306 ;  /* 0x0000030603147836 */ /* 0x000fc40000000000 */
[-C--:B------:R-:W-:Y:S01]  /*15e80*/  FMUL.FTZ R31, R31, R2.reuse ;  /* 0x000000021f1f7220 */ /* 0x080fe20000410000 */
[-C--:B------:R-:W-:Y:S01]  /*15e90*/  FMUL.FTZ R34, R34, R2.reuse ;  /* 0x0000000222227220 */ /* 0x080fe20000410000 */
[-C--:B------:R-:W-:Y:S01]  /*15ea0*/  FMUL.FTZ R35, R35, R2.reuse ;  /* 0x0000000223237220 */ /* 0x080fe20000410000 */
[-C--:B------:R-:W-:Y:S01]  /*15eb0*/  FMUL.FTZ R38, R38, R2.reuse ;  /* 0x0000000226267220 */ /* 0x080fe20000410000 */
[----:B------:R-:W-:Y:S01]  /*15ec0*/  R2UR UR54, R20 ;  /* 0x00000000143672ca */ /* 0x000fe200000e0000 */
        /* <DEDUP_REMOVED lines=42> */
[----:B------:R-:W-:Y:S01]  /*16170*/  R2UR UR27, R21 ;  /* 0x00000000151b72ca */ /* 0x000fe200000e0000 */
[----:B------:R-:W4:Y:S01]  /*16180*/  LDL.64 R2, [R1+0x10] ;  /* 0x0000100001027983 */ /* 0x000f220000100a00 */
[----:B------:R-:W-:Y:S01]  /*16190*/  IMAD.MOV.U32 R121, RZ, RZ, 0x40000040 ;  /* 0x40000040ff797424 */ /* 0x000fe200078e00ff */
[----:B------:R-:W-:Y:S01]  /*161a0*/  R2UR UR46, R122 ;  /* 0x000000007a2e72ca */ /* 0x000fe200000e0000 */
[----:B------:R-:W-:Y:S01]  /*161b0*/  IMAD.MOV.U32 R123, RZ, RZ, 0x40000040 ;  /* 0x40000040ff7b7424 */ /* 0x000fe200078e00ff */
[----:B------:R-:W-:-:S02]  /*161c0*/  R2UR UR38, R120 ;  /* 0x00000000782672ca */ /* 0x000fc400000e0000 */
[C---:B------:R-:W-:Y:S02]  /*161d0*/  R2UR UR15, R121.reuse ;  /* 0x00000000790f72ca */ /* 0x040fe400000e0000 */
[----:B------:R-:W-:Y:S02]  /*161e0*/  R2UR UR7, R121 ;  /* 0x00000000790772ca */ /* 0x000fe400000e0000 */
[----:B------:R-:W-:Y:S02]  /*161f0*/  R2UR UR59, R123 ;  /* 0x000000007b3b72ca */ /* 0x000fe400000e0000 */
[----:B------:R-:W-:Y:S02]  /*16200*/  R2UR UR51, R121 ;  /* 0x00000000793372ca */ /* 0x000fe400000e0000 */
[----:B------:R-:W-:Y:S02]  /*16210*/  R2UR UR47, R123 ;  /* 0x000000007b2f72ca */ /* 0x000fe400000e0000 */
        /* <DEDUP_REMOVED lines=49> */
[C---:B------:R-:W-:Y:S01]  /*16530*/  R2UR UR23, R21.reuse ;  /* 0x00000000151772ca */ /* 0x040fe200000e0000 */
[----:B------:R-:W4:Y:S01]  /*16540*/  LDL.64 R4, [R1+0x8] ;  /* 0x0000080001047983 */ /* 0x000f220000100a00 */
[----:B------:R-:W-:-:S02]  /*16550*/  R2UR UR19, R21 ;  /* 0x00000000151372ca */ /* 0x000fc400000e0000 */
[C---:B------:R-:W-:Y:S02]  /*16560*/  R2UR UR11, R21.reuse ;  /* 0x00000000150b72ca */ /* 0x040fe400000e0000 */
[C---:B------:R-:W-:Y:S02]  /*16570*/  R2UR UR55, R21.reuse ;  /* 0x00000000153772ca */ /* 0x040fe400000e0000 */
[----:B------:R-:W-:Y:S02]  /*16580*/  R2UR UR42, R20 ;  /* 0x00000000142a72ca */ /* 0x000fe400000e0000 */
[----:B------:R-:W-:Y:S02]  /*16590*/  R2UR UR43, R21 ;  /* 0x00000000152b72ca */ /* 0x000fe400000e0000 */
[----:B------:R-:W4:Y:S01]  /*165a0*/  LDL.64 R20, [R1] ;  /* 0x0000000001147983 */ /* 0x000f220000100a00 */
[----:B--2---:R-:W-:Y:S02]  /*165b0*/  R2UR UR24, R124 ;  /* 0x000000007c1872ca */ /* 0x004fe400000e0000 */
[----:B------:R-:W-:-:S02]  /*165c0*/  R2UR UR25, R125 ;  /* 0x000000007d1972ca */ /* 0x000fc400000e0000 */
[----:B------:R-:W-:-:S11]  /*165d0*/  WARPGROUP.ARRIVE ;  /* 0x00000000000079c5 */ /* 0x000fd60000000000 */
        /* <DEDUP_REMOVED lines=10> */
[----:B------:R0:W5:Y:S01]  /*16680*/  LDL.LU.64 R6, [R1+0x50] ;  /* 0x0000500001067983 */ /* 0x0001620000300a00 */
        /* <DEDUP_REMOVED lines=38> */
.L_x_6106:
[----:B------:R-:W-:Y:S01]  /*168f0*/  SHF.L.U32 R2, R11, 0x1f, RZ ;  /* 0x0000001f0b027819 */ /* 0x000fe200000006ff */
[----:B------:R-:W-:-:S04]  /*16900*/  IMAD R11, R14, 0x8, R18 ;  /* 0x000000080e0b7824 */ /* 0x000fc800078e0212 */
[----:B------:R0:W1:Y:S01]  /*16910*/  SYNCS.PHASECHK.TRANS64.TRYWAIT P1, [R11+URZ+0x30850], R2 ;  /* 0x030850020b0075a7 */ /* 0x000062000802017f */
[----:B------:R-:W-:Y:S05]  /*16920*/  @!P0 BRA `(.L_x_6107) ;  /* 0x0000000000048947 */ /* 0x000fea0003800000 */
[----:B------:R-:W-:Y:S01]  /*16930*/  BPT.TRAP 0x1 ;  /* 0x000000040000795c */ /* 0x000fe20000300000 */
.L_x_6107:
[----:B------:R-:W-:Y:S04]  /*16940*/  BSSY B2, `(.L_x_6108) ;  /* 0x0000004000027945 */ /* 0x000fe80003800000 */
[----:B-1----:R-:W-:Y:S05]  /*16950*/  @P1 BRA `(.L_x_6109) ;  /* 0x0000000000081947 */ /* 0x002fea0003800000 */
[----:B------:R-:W1:Y:S02]  /*16960*/  SYNCS.PHASECHK.TRANS64.TRYWAIT P1, [R11+URZ+0x30850], R2 ;  /* 0x030850020b0075a7 */ /* 0x000e64000802017f */
[----:B-1----:R-:W-:Y:S05]  /*16970*/  @!P1 BRA `(.L_x_6110) ;  /* 0x0000011800f89947 */ /* 0x002fea0003800000 */
.L_x_6109:
[----:B------:R-:W-:Y:S05]  /*16980*/  BSYNC B2 ;  /* 0x0000000000027941 */ /* 0x000fea0003800000 */
.L_x_6108:
        /* <DEDUP_REMOVED lines=48> */
.L_x_6111:
[----:B------:R-:W0:Y:S01]  /*16c90*/  LDC R2, c[0x0][0x448] ;  /* 0x00011200ff027b82 */ /* 0x000e220000000800 */
[----:B------:R-:W-:Y:S01]  /*16ca0*/  VIADD R0, R0, 0x30840 ;  /* 0x0003084000007836 */ /* 0x000fe20000000000 */
[----:B------:R-:W-:Y:S01]  /*16cb0*/  LOP3.LUT R19, R19, 0xffffffbf, RZ, 0xc0, !PT ;  /* 0xffffffbf13137812 */ /* 0x000fe200078ec0ff */
[----:B------:R-:W-:-:S03]  /*16cc0*/  ULDC UR4, c[0x0][0x988] ;  /* 0x0002620000047ab9 */ /* 0x000fc60000000800 */
[----:B------:R-:W-:Y:S02]  /*16cd0*/  PRMT R0, R214, 0x654, R0 ;  /* 0x00000654d6007816 */ /* 0x000fe40000000000 */
[----:B------:R-:W-:Y:S02]  /*16ce0*/  @P0 LOP3.LUT R19, R19, 0x40, RZ, 0xfc, !PT ;  /* 0x0000004013130812 */ /* 0x000fe400078efcff */
[----:B------:R1:W-:Y:S02]  /*16cf0*/  SYNCS.ARRIVE.TRANS64.RED.A1T0 RZ, [R0+URZ], RZ ;  /* 0x000000ff00ff79a7 */ /* 0x0003e4000810043f */
[----:B------:R-:W-:Y:S02]  /*16d00*/  LOP3.LUT R19, R19, 0xffffff7f, RZ, 0xc0, !PT ;  /* 0xffffff7f13137812 */ /* 0x000fe400078ec0ff */
[----:B0-----:R-:W-:Y:S01]  /*16d10*/  ISETP.NE.AND P1, PT, R2, 0x1, PT ;  /* 0x000000010200780c */ /* 0x001fe20003f25270 */
[----:B------:R-:W-:-:S12]  /*16d20*/  IMAD.IADD R2, R225, 0x1, R220 ;  /* 0x00000001e1027824 */ /* 0x000fd800078e02dc */
[----:B------:R-:W0:Y:S08]  /*16d30*/  @P1 LDC R3, c[0x0][0x44c] ;  /* 0x00011300ff031b82 */ /* 0x000e300000000800 */
[----:B-1----:R-:W1:Y:S01]  /*16d40*/  @P1 LDC R0, c[0x0][0x450] ;  /* 0x00011400ff001b82 */ /* 0x002e620000000800 */
[----:B0-----:R-:W-:-:S05]  /*16d50*/  @P1 IMAD.HI.U32 R3, R2, R3, RZ ;  /* 0x0000000302031227 */ /* 0x001fca00078e00ff */
[----:B-1----:R-:W-:Y:S01]  /*16d60*/  @P1 SHF.R.U32.HI R2, RZ, R0, R3 ;  /* 0x00000000ff021219 */ /* 0x002fe20000011603 */
[----:B------:R-:W-:-:S04]  /*16d70*/  IMAD R3, R10, -0x60, RZ ;  /* 0xffffffa00a037824 */ /* 0x000fc800078e02ff */
[----:B------:R-:W0:Y:S01]  /*16d80*/  SHFL.IDX PT, R0, R2, RZ, 0x1c1f ;  /* 0x001c1fff02007589 */ /* 0x000e2200000e0000 */
[----:B------:R-:W-:-:S03]  /*16d90*/  IADD3 R3, -R223, 0x1, R3 ;  /* 0x00000001df037810 */ /* 0x000fc60007ffe103 */
[----:B------:R-:W1:Y:S01]  /*16da0*/  SHFL.IDX PT, R2, R2, 0x1, 0x1c1f ;  /* 0x003c1f0002027f89 */ /* 0x000e6200000e0000 */
[----:B------:R-:W-:-:S05]  /*16db0*/  IADD3 R3, -R221, R3, R222 ;  /* 0x00000003dd037210 */ /* 0x000fca0007ffe1de */
[C---:B0-----:R-:W-:Y:S02]  /*16dc0*/  IMAD.IADD R0, R3.reuse, 0x1, R0 ;  /* 0x0000000103007824 */ /* 0x041fe400078e0200 */
[----:B-1----:R-:W-:-:S03]  /*16dd0*/  IMAD.IADD R2, R3, 0x1, R2 ;  /* 0x0000000103027824 */ /* 0x002fc600078e0202 */
[C---:B------:R-:W-:Y:S02]  /*16de0*/  ISETP.GT.AND P4, PT, R0.reuse, RZ, PT ;  /* 0x000000ff0000720c */ /* 0x040fe40003f84270 */
[C---:B------:R-:W-:Y:S02]  /*16df0*/  ISETP.GT.AND P3, PT, R0.reuse, 0x1, PT ;  /* 0x000000010000780c */ /* 0x040fe40003f64270 */
[C---:B------:R-:W-:Y:S02]  /*16e00*/  ISETP.GT.AND P2, PT, R0.reuse, 0x8, PT ;  /* 0x000000080000780c */ /* 0x040fe40003f44270 */
[----:B------:R-:W-:Y:S02]  /*16e10*/  ISETP.GT.AND P1, PT, R0, 0x9, PT ;  /* 0x000000090000780c */ /* 0x000fe40003f24270 */
        /* <DEDUP_REMOVED lines=39> */
[----:B-----5:R-:W-:Y:S02]  /*17090*/  FMNMX.FTZ R0, R120, R9, !PT ;  /* 0x0000000978007209 */ /* 0x020fe40007810000 */
        /* <DEDUP_REMOVED lines=22> */
[----:B------:R-:W-:Y:S02]  /*17200*/  ISETP.GT.AND P5, PT, R2, RZ, PT ;  /* 0x000000ff0200720c */ /* 0x000fe40003fa4270 */
        /* <DEDUP_REMOVED lines=19> */
[----:B------:R-:W-:Y:S02]  /*17340*/  ISETP.GT.AND P5, PT, R2, 0x11, PT ;  /* 0x000000110200780c */ /* 0x000fe40003fa4270 */
[----:B------:R-:W-:Y:S02]  /*17350*/  FMNMX.FTZ R0, R164, R0, !PT ;  /* 0x00000000a4007209 */ /* 0x000fe40007810000 */
[----:B------:R-:W-:Y:S02]  /*17360*/  ISETP.GT.AND P4, PT, R2, 0x18, PT ;  /* 0x000000180200780c */ /* 0x000fe40003f84270 */
[----:B------:R-:W-:-:S02]  /*17370*/  FMNMX.FTZ R0, R165, R0, !PT ;  /* 0x00000000a5007209 */ /* 0x000fc40007810000 */
[C---:B------:R-:W-:Y:S02]  /*17380*/  ISETP.GT.AND P3, PT, R2.reuse, 0x19, PT ;  /* 0x000000190200780c */ /* 0x040fe40003f64270 */
[----:B------:R-:W-:Y:S01]  /*17390*/  ISETP.GT.AND P2, PT, R2, 0x20, PT ;  /* 0x000000200200780c */ /* 0x000fe20003f44270 */
[----:B------:R-:W0:Y:S01]  /*173a0*/  SHFL.BFLY PT, R3, R0, 0x2, 0x1f ;  /* 0x0c401f0000037f89 */ /* 0x000e2200000e0000 */
[----:B------:R-:W-:Y:S02]  /*173b0*/  @P0 LOP3.LUT R19, R19, 0x80, RZ, 0xfc, !PT ;  /* 0x0000008013130812 */ /* 0x000fe400078efcff */
[----:B------:R-:W-:Y:S02]  /*173c0*/  FSEL R131, R131, -INF , P5 ;  /* 0xff80000083837808 */ /* 0x000fe40002800000 */
[----:B------:R-:W-:Y:S02]  /*173d0*/  FSEL R134, R134, -INF , P4 ;  /* 0xff80000086867808 */ /* 0x000fe40002000000 */
[----:B------:R-:W-:-:S02]  /*173e0*/  FSEL R135, R135, -INF , P3 ;  /* 0xff80000087877808 */ /* 0x000fc40001800000 */
[----:B------:R-:W-:Y:S02]  /*173f0*/  FSEL R138, R138, -INF , P2 ;  /* 0xff8000008a8a7808 */ /* 0x000fe40001000000 */
[C---:B------:R-:W-:Y:S02]  /*17400*/  ISETP.GT.AND P5, PT, R2.reuse, 0x28, PT ;  /* 0x000000280200780c */ /* 0x040fe40003fa4270 */
[C---:B------:R-:W-:Y:S02]  /*17410*/  ISETP.GT.AND P4, PT, R2.reuse, 0x29, PT ;  /* 0x000000290200780c */ /* 0x040fe40003f84270 */
[C---:B------:R-:W-:Y:S02]  /*17420*/  ISETP.GT.AND P3, PT, R2.reuse, 0x30, PT ;  /* 0x000000300200780c */ /* 0x040fe40003f64270 */
[----:B------:R-:W-:Y:S02]  /*17430*/  ISETP.GT.AND P2, PT, R2, 0x31, PT ;  /* 0x000000310200780c */ /* 0x000fe40003f44270 */
[----:B------:R-:W-:-:S02]  /*17440*/  LOP3.LUT R19, R19, 0xfffffeff, RZ, 0xc0, !PT ;  /* 0xfffffeff13137812 */ /* 0x000fc400078ec0ff */
[----:B------:R-:W-:Y:S02]  /*17450*/  FSEL R142, R142, -INF , P5 ;  /* 0xff8000008e8e7808 */ /* 0x000fe40002800000 */
[----:B------:R-:W-:Y:S02]  /*17460*/  FSEL R143, R143, -INF , P4 ;  /* 0xff8000008f8f7808 */ /* 0x000fe40002000000 */
[----:B0-----:R-:W-:Y:S02]  /*17470*/  FMNMX.FTZ R3, R0, R3, !PT ;  /* 0x0000000300037209 */ /* 0x001fe40007810000 */
[----:B------:R-:W-:Y:S02]  /*17480*/  FSEL R146, R146, -INF , P3 ;  /* 0xff80000092927808 */ /* 0x000fe40001800000 */
[----:B------:R-:W-:Y:S01]  /*17490*/  FSEL R147, R147, -INF , P2 ;  /* 0xff80000093937808 */ /* 0x000fe20001000000 */
[----:B------:R-:W0:Y:S01]  /*174a0*/  SHFL.BFLY PT, R0, R3, 0x1, 0x1f ;  /* 0x0c201f0003007f89 */ /* 0x000e2200000e0000 */
[----:B------:R-:W-:-:S02]  /*174b0*/  @P1 LOP3.LUT R19, R19, 0x100, RZ, 0xfc, !PT ;  /* 0x0000010013131812 */ /* 0x000fc400078efcff */
[C---:B------:R-:W-:Y:S02]  /*174c0*/  ISETP.GT.AND P2, PT, R2.reuse, 0x50, PT ;  /* 0x000000500200780c */ /* 0x040fe40003f44270 */
[C---:B------:R-:W-:Y:S02]  /*174d0*/  ISETP.GT.AND P3, PT, R2.reuse, 0x51, PT ;  /* 0x000000510200780c */ /* 0x040fe40003f64270 */
[C---:B------:R-:W-:Y:S02]  /*174e0*/  ISETP.GT.AND P4, PT, R2.reuse, 0x58, PT ;  /* 0x000000580200780c */ /* 0x040fe40003f84270 */
[C---:B------:R-:W-:Y:S02]  /*174f0*/  ISETP.GT.AND P5, PT, R2.reuse, 0x59, PT ;  /* 0x000000590200780c */ /* 0x040fe40003fa4270 */
[C---:B------:R-:W-:Y:S02]  /*17500*/  ISETP.GT.AND P1, PT, R2.reuse, 0x39, PT ;  /* 0x000000390200780c */ /* 0x040fe40003f24270 */
[----:B------:R-:W-:-:S02]  /*17510*/  ISETP.GT.AND P0, PT, R2, 0x40, PT ;  /* 0x000000400200780c */ /* 0x000fc40003f04270 */
[----:B------:R-:W-:Y:S02]  /*17520*/  FSEL R151, R151, -INF , P1 ;  /* 0xff80000097977808 */ /* 0x000fe40000800000 */
[----:B------:R-:W-:Y:S02]  /*17530*/  FSEL R154, R154, -INF , P0 ;  /* 0xff8000009a9a7808 */ /* 0x000fe40000000000 */
[C---:B------:R-:W-:Y:S02]  /*17540*/  LOP3.LUT P0, RZ, R19.reuse, 0x80, RZ, 0xc0, !PT ;  /* 0x0000008013ff7812 */ /* 0x040fe4000780c0ff */
[----:B------:R-:W-:Y:S02]  /*17550*/  LOP3.LUT P1, RZ, R19, 0x100, RZ, 0xc0, !PT ;  /* 0x0000010013ff7812 */ /* 0x000fe4000782c0ff */
[----:B------:R-:W-:Y:S02]  /*17560*/  FSEL R155, R155, -INF , P0 ;  /* 0xff8000009b9b7808 */ /* 0x000fe40000000000 */
[----:B0-----:R-:W-:Y:S01]  /*17570*/  FMNMX.FTZ R3, R3, R0, !PT ;  /* 0x0000000003037209 */ /* 0x001fe20007810000 */
[----:B------:R-:W-:Y:S01]  /*17580*/  IMAD.U32 R0, RZ, RZ, UR4 ;  /* 0x00000004ff007e24 */ /* 0x000fe2000f8e00ff */
[----:B------:R-:W-:-:S02]  /*17590*/  FSEL R159, R159, -INF , P1 ;  /* 0xff8000009f9f7808 */ /* 0x000fc40000800000 */
[C---:B------:R-:W-:Y:S02]  /*175a0*/  FSETP.NEU.FTZ.AND P6, PT, R3.reuse, -INF , PT ;  /* 0xff8000000300780b */ /* 0x040fe40003fdd000 */
[----:B------:R-:W-:Y:S02]  /*175b0*/  FSEL R162, R162, -INF , P2 ;  /* 0xff800000a2a27808 */ /* 0x000fe40001000000 */
[----:B------:R-:W-:Y:S02]  /*175c0*/  FSEL R5, R3, RZ, P6 ;  /* 0x000000ff03057208 */ /* 0x000fe40003000000 */
[----:B------:R-:W-:Y:S02]  /*175d0*/  FSEL R163, R163, -INF , P3 ;  /* 0xff800000a3a37808 */ /* 0x000fe40001800000 */
[----:B------:R-:W-:Y:S01]  /*175e0*/  FSEL R166, R166, -INF , P4 ;  /* 0xff800000a6a67808 */ /* 0x000fe20002000000 */
[----:B------:R-:W-:Y:S01]  /*175f0*/  FADD.FTZ R5, -R5, R9 ;  /* 0x0000000905057221 */ /* 0x000fe20000010100 */
[----:B------:R-:W-:Y:S01]  /*17600*/  FMUL.FTZ R9, R3, R0 ;  /* 0x0000000003097220 */ /* 0x000fe20000410000 */
[----:B------:R-:W-:-:S02]  /*17610*/  FSEL R167, R167, -INF , P5 ;  /* 0xff800000a7a77808 */ /* 0x000fc40002800000 */
[----:B------:R-:W-:Y:S01]  /*17620*/  FMUL.FTZ R5, R5, R0 ;  /* 0x0000000005057220 */ /* 0x000fe20000410000 */
[----:B------:R-:W-:Y:S02]  /*17630*/  LOP3.LUT P0, RZ, R19, 0x40, RZ, 0xc0, !PT ;  /* 0x0000004013ff7812 */ /* 0x000fe4000780c0ff */
[----:B------:R-:W-:Y:S02]  /*17640*/  FSEL R9, R9, RZ, P6 ;  /* 0x000000ff09097208 */ /* 0x000fe40003000000 */
[----:B------:R-:W-:Y:S01]  /*17650*/  ISETP.GT.AND P6, PT, R2, 0x48, PT ;  /* 0x000000480200780c */ /* 0x000fe20003fc4270 */
[----:B------:R-:W-:Y:S01]  /*17660*/  MUFU.EX2 R5, R5 ;  /* 0x0000000500057308 */ /* 0x000fe20000000800 */
[----:B------:R-:W-:Y:S01]  /*17670*/  FMNMX.FTZ R2, R122, R8, !PT ;  /* 0x000000087a027209 */ /* 0x000fe20007810000 */
[-CC-:B------:R-:W-:Y:S01]  /*17680*/  FFMA.FTZ R120, R120, R0.reuse, -R9.reuse ;  /* 0x0000000078787223 */ /* 0x180fe20000010809 */
[----:B------:R-:W-:Y:S01]  /*17690*/  FSEL R158, R158, -INF , P6 ;  /* 0xff8000009e9e7808 */ /* 0x000fe20003000000 */
[--C-:B------:R-:W-:Y:S01]  /*176a0*/  FFMA.FTZ R121, R121, R0, -R9.reuse ;  /* 0x0000000079797223 */ /* 0x100fe20000010809 */
[----:B------:R-:W-:Y:S01]  /*176b0*/  FMNMX.FTZ R2, R123, R2, !PT ;  /* 0x000000027b027209 */ /* 0x000fe20007810000 */
[-CC-:B------:R-:W-:Y:S01]  /*176c0*/  FFMA.FTZ R124, R124, R0.reuse, -R9.reuse ;  /* 0x000000007c7c7223 */ /* 0x180fe20000010809 */
[--C-:B------:R-:W-:Y:S01]  /*176d0*/  FFMA.FTZ R125, R125, R0, -R9.reuse ;  /* 0x000000007d7d7223 */ /* 0x100fe20000010809 */
[----:B------:R-:W0:Y:S01]  /*176e0*/  MUFU.EX2 R120, R120 ;  /* 0x0000007800787308 */ /* 0x000e220000000800 */
[----:B------:R-:W-:Y:S01]  /*176f0*/  FMNMX.FTZ R2, R126, R2, !PT ;  /* 0x000000027e027209 */ /* 0x000fe20007810000 */
[-CC-:B------:R-:W-:Y:S01]  /*17700*/  FFMA.FTZ R128, R128, R0.reuse, -R9.reuse ;  /* 0x0000000080807223 */ /* 0x180fe20000010809 */
[-CC-:B------:R-:W-:Y:S01]  /*17710*/  FFMA.FTZ R129, R129, R0.reuse, -R9.reuse ;  /* 0x0000000081817223 */ /* 0x180fe20000010809 */
[--C-:B------:R-:W-:Y:S01]  /*17720*/  FFMA.FTZ R132, R132, R0, -R9.reuse ;  /* 0x0000000084847223 */ /* 0x100fe20000010809 */
[----:B------:R-:W-:Y:S01]  /*17730*/  FMNMX.FTZ R2, R127, R2, !PT ;  /* 0x000000027f027209 */ /* 0x000fe20007810000 */
[-CC-:B------:R-:W-:Y:S01]  /*17740*/  FFMA.FTZ R133, R133, R0.reuse, -R9.reuse ;  /* 0x0000000085857223 */ /* 0x180fe20000010809 */
[--C-:B------:R-:W-:Y:S01]  /*17750*/  FFMA.FTZ R136, R136, R0, -R9.reuse ;  /* 0x0000000088887223 */ /* 0x100fe20000010809 */
[----:B------:R-:W1:Y:S01]  /*17760*/  MUFU.EX2 R121, R121 ;  /* 0x0000007900797308 */ /* 0x000e620000000800 */
[----:B------:R-:W-:Y:S01]  /*17770*/  FMNMX.FTZ R2, R130, R2, !PT ;  /* 0x0000000282027209 */ /* 0x000fe20007810000 */
[-CC-:B------:R-:W-:Y:S01]  /*17780*/  FFMA.FTZ R137, R137, R0.reuse, -R9.reuse ;  /* 0x0000000089897223 */ /* 0x180fe20000010809 */
[-CC-:B------:R-:W-:Y:S01]  /*17790*/  FFMA.FTZ R140, R140, R0.reuse, -R9.reuse ;  /* 0x000000008c8c7223 */ /* 0x180fe20000010809 */
[--C-:B------:R-:W-:Y:S01]  /*177a0*/  FFMA.FTZ R141, R141, R0, -R9.reuse ;  /* 0x000000008d8d7223 */ /* 0x100fe20000010809 */
[----:B------:R-:W-:Y:S01]  /*177b0*/  FMNMX.FTZ R2, R131, R2, !PT ;  /* 0x0000000283027209 */ /* 0x000fe20007810000 */
[-CC-:B------:R-:W-:Y:S01]  /*177c0*/  FFMA.FTZ R144, R144, R0.reuse, -R9.reuse ;  /* 0x0000000090907223 */ /* 0x180fe20000010809 */
[--C-:B------:R-:W-:Y:S01]  /*177d0*/  FFMA.FTZ R145, R145, R0, -R9.reuse ;  /* 0x0000000091917223 */ /* 0x100fe20000010809 */
[----:B------:R-:W-:Y:S01]  /*177e0*/  MUFU.EX2 R124, R124 ;  /* 0x0000007c007c7308 */ /* 0x000fe20000000800 */
[----:B------:R-:W-:Y:S01]  /*177f0*/  FMNMX.FTZ R2, R134, R2, !PT ;  /* 0x0000000286027209 */ /* 0x000fe20007810000 */
[----:B0-----:R-:W-:Y:S01]  /*17800*/  FFMA.FTZ R7, R5, R7, R120 ;  /* 0x0000000705077223 */ /* 0x001fe20000010078 */
[-CC-:B------:R-:W-:Y:S01]  /*17810*/  FFMA.FTZ R148, R148, R0.reuse, -R9.reuse ;  /* 0x0000000094947223 */ /* 0x180fe20000010809 */
[--C-:B------:R-:W-:Y:S01]  /*17820*/  FFMA.FTZ R149, R149, R0, -R9.reuse ;  /* 0x0000000095957223 */ /* 0x100fe20000010809 */
[----:B------:R-:W-:Y:S01]  /*17830*/  FMNMX.FTZ R2, R135, R2, !PT ;  /* 0x0000000287027209 */ /* 0x000fe20007810000 */
[-CC-:B------:R-:W-:Y:S01]  /*17840*/  FFMA.FTZ R152, R152, R0.reuse, -R9.reuse ;  /* 0x0000000098987223 */ /* 0x180fe20000010809 */
[----:B------:R-:W-:Y:S01]  /*17850*/  FFMA.FTZ R153, R153, R0, -R9 ;  /* 0x0000000099997223 */ /* 0x000fe20000010809 */
[----:B------:R-:W-:Y:S01]  /*17860*/  MUFU.EX2 R125, R125 ;  /* 0x0000007d007d7308 */ /* 0x000fe20000000800 */
[----:B------:R-:W-:Y:S01]  /*17870*/  FMNMX.FTZ R2, R138, R2, !PT ;  /* 0x000000028a027209 */ /* 0x000fe20007810000 */
[----:B-1----:R-:W-:Y:S01]  /*17880*/  FADD.FTZ R7, R121, R7 ;  /* 0x0000000779077221 */ /* 0x002fe20000010000 */
[-CC-:B------:R-:W-:Y:S01]  /*17890*/  FFMA.FTZ R156, R156, R0.reuse, -R9.reuse ;  /* 0x000000009c9c7223 */ /* 0x180fe20000010809 */
[--C-:B------:R-:W-:Y:S01]  /*178a0*/  FFMA.FTZ R157, R157, R0, -R9.reuse ;  /* 0x000000009d9d7223 */ /* 0x100fe20000010809 */
[----:B------:R-:W-:Y:S01]  /*178b0*/  FMNMX.FTZ R2, R139, R2, !PT ;  /* 0x000000028b027209 */ /* 0x000fe20007810000 */
[-CC-:B------:R-:W-:Y:S01]  /*178c0*/  FFMA.FTZ R160, R160, R0.reuse, -R9.reuse ;  /* 0x00000000a0a07223 */ /* 0x180fe20000010809 */
[--C-:B------:R-:W-:Y:S01]  /*178d0*/  FFMA.FTZ R161, R161, R0, -R9.reuse ;  /* 0x00000000a1a17223 */ /* 0x100fe20000010809 */
[----:B------:R-:W-:Y:S01]  /*178e0*/  MUFU.EX2 R128, R128 ;  /* 0x0000008000807308 */ /* 0x000fe20000000800 */
[----:B------:R-:W-:Y:S01]  /*178f0*/  FMNMX.FTZ R2, R142, R2, !PT ;  /* 0x000000028e027209 */ /* 0x000fe20007810000 */
[-CC-:B------:R-:W-:Y:S01]  /*17900*/  FFMA.FTZ R164, R164, R0.reuse, -R9.reuse ;  /* 0x00000000a4a47223 */ /* 0x180fe20000010809 */
[----:B------:R-:W-:-:S02]  /*17910*/  FFMA.FTZ R9, R165, R0, -R9 ;  /* 0x00000000a5097223 */ /* 0x000fc40000010809 */
        /* <DEDUP_REMOVED lines=139> */
.L_x_6112:
[C---:B------:R-:W-:Y:S01]  /*181d0*/  ISETP.GT.AND P1, PT, R10.reuse, R13, PT ;  /* 0x0000000d0a00720c */ /* 0x040fe20003f24270 */
        /* <DEDUP_REMOVED lines=33> */
[----:B------:R-:W-:Y:S05]  /*183f0*/  BSYNC B1 ;  /* 0x0000000000017941 */ /* 0x000fea0003800000 */
.L_x_6100:
[----:B------:R-:W-:Y:S05]  /*18400*/  BSYNC B0 ;  /* 0x0000000000007941 */ /* 0x000fea0003800000 */
.L_x_6099:
[----:B------:R-:W-:Y:S01]  /*18410*/  ISETP.GE.AND P1, PT, R10, R219, PT ;  /* 0x000000db0a00720c */ /* 0x000fe20003f26270 */
[----:B------:R-:W-:-:S12]  /*18420*/  BSSY B0, `(.L_x_6114) ;  /* 0x0000210000007945 */ /* 0x000fd80003800000 */
[----:B------:R-:W-:Y:S05]  /*18430*/  @!P1 BRA `(.L_x_6115) ;  /* 0x0000002000389947 */ /* 0x000fea0003800000 */
[----:B------:R-:W-:Y:S02]  /*18440*/  IMAD.MOV.U32 R8, RZ, RZ, R4 ;  /* 0x000000ffff087224 */ /* 0x000fe400078e0004 */
[----:B------:R-:W-:Y:S02]  /*18450*/  IMAD.MOV.U32 R9, RZ, RZ, R3 ;  /* 0x000000ffff097224 */ /* 0x000fe400078e0003 */
[----:B------:R-:W-:Y:S02]  /*18460*/  IMAD.MOV.U32 R11, RZ, RZ, R202 ;  /* 0x000000ffff0b7224 */ /* 0x000fe400078e00ca */
[----:B------:R-:W-:-:S07]  /*18470*/  IMAD.MOV.U32 R13, RZ, RZ, R198 ;  /* 0x000000ffff0d7224 */ /* 0x000fce00078e00c6 */
.L_x_6128:
        /* <DEDUP_REMOVED lines=8> */
.L_x_6116:
[----:B------:R-:W-:Y:S01]  /*18500*/  IMAD R14, R198, 0x8, R18 ;  /* 0x00000008c60e7824 */ /* 0x000fe200078e0212 */
[----:B------:R-:W-:-:S04]  /*18510*/  SHF.L.U32 R15, R202, 0x1f, RZ ;  /* 0x0000001fca0f7819 */ /* 0x000fc800000006ff */
[----:B------:R0:W1:Y:S01]  /*18520*/  SYNCS.PHASECHK.TRANS64.TRYWAIT P1, [R14+URZ+0x30830], R15 ;  /* 0x0308300f0e0075a7 */ /* 0x000062000802017f */
[----:B------:R-:W-:Y:S05]  /*18530*/  @!P0 BRA `(.L_x_6117) ;  /* 0x0000000000048947 */ /* 0x000fea0003800000 */
[----:B------:R-:W-:Y:S01]  /*18540*/  BPT.TRAP 0x1 ;  /* 0x000000040000795c */ /* 0x000fe20000300000 */
.L_x_6117:
[----:B------:R-:W-:Y:S01]  /*18550*/  IMAD R3, R198, 0x900, R12 ;  /* 0x00000900c6037824 */ /* 0x000fe200078e020c */
[----:B------:R-:W-:Y:S03]  /*18560*/  BSSY B1, `(.L_x_6118) ;  /* 0x0000006000017945 */ /* 0x000fe60003800000 */
[C---:B------:R-:W-:Y:S02]  /*18570*/  VIADD R21, R3.reuse, 0x2 ;  /* 0x0000000203157836 */ /* 0x040fe40000000000 */
[----:B------:R-:W-:Y:S01]  /*18580*/  VIADD R4, R3, 0x4 ;  /* 0x0000000403047836 */ /* 0x000fe20000000000 */
[----:B-1----:R-:W-:Y:S06]  /*18590*/  @P1 BRA `(.L_x_6119) ;  /* 0x0000000000081947 */ /* 0x002fec0003800000 */
[----:B------:R-:W1:Y:S02]  /*185a0*/  SYNCS.PHASECHK.TRANS64.TRYWAIT P1, [R14+URZ+0x30830], R15 ;  /* 0x0308300f0e0075a7 */ /* 0x000e64000802017f */
[----:B-1----:R-:W-:Y:S05]  /*185b0*/  @!P1 BRA `(.L_x_6120) ;  /* 0x000000fc00fc9947 */ /* 0x002fea0003800000 */
.L_x_6119:
[----:B------:R-:W-:Y:S05]  /*185c0*/  BSYNC B1 ;  /* 0x0000000000017941 */ /* 0x000fea0003800000 */
.L_x_6118:
[----:B------:R-:W2:Y:S04]  /*185d0*/  LDL.64 R122, [R1+0x28] ;  /* 0x00002800017a7983 */ /* 0x000ea80000100a00 */
[----:B------:R3:W-:Y:S04]  /*185e0*/  STL.64 [R1+0x50], R6 ;  /* 0x0000500601007387 */ /* 0x0007e80000100a00 */
[----:B---3--:R-:W3:Y:S01]  /*185f0*/  LDL.64 R6, [R1+0x20] ;  /* 0x0000200001067983 */ /* 0x008ee20000100a00 */
[----:B01----:R-:W-:Y:S02]  /*18600*/  IMAD.MOV.U32 R14, RZ, RZ, R3 ;  /* 0x000000ffff0e7224 */ /* 0x003fe400078e0003 */
[----:B------:R-:W-:-:S02]  /*18610*/  VIADD R20, R3, 0x6 ;  /* 0x0000000603147836 */ /* 0x000fc40000000000 */
[C---:B------:R-:W-:Y:S01]  /*18620*/  VIADD R120, R3.reuse, 0x304 ;  /* 0x0000030403787836 */ /* 0x040fe20000000000 */
[----:B------:R-:W-:Y:S01]  /*18630*/  R2UR UR26, R14 ;  /* 0x000000000e1a72ca */ /* 0x000fe200000e0000 */
[----:B------:R-:W-:Y:S01]  /*18640*/  IMAD.MOV.U32 R14, RZ, RZ, R21 ;  /* 0x000000ffff0e7224 */ /* 0x000fe200078e0015 */
[----:B------:R-:W-:Y:S01]  /*18650*/  R2UR UR14, R20 ;  /* 0x00000000140e72ca */ /* 0x000fe200000e0000 */
[C---:B------:R-:W-:Y:S01]  /*18660*/  VIADD R20, R3.reuse, 0x302 ;  /* 0x0000030203147836 */ /* 0x040fe20000000000 */
[----:B------:R-:W-:Y:S01]  /*18670*/  R2UR UR58, R120 ;  /* 0x00000000783a72ca */ /* 0x000fe200000e0000 */
[C---:B------:R-:W-:Y:S01]  /*18680*/  VIADD R120, R3.reuse, 0x602 ;  /* 0x0000060203787836 */ /* 0x040fe20000000000 */
[----:B------:R-:W-:Y:S01]  /*18690*/  R2UR UR22, R14 ;  /* 0x000000000e1672ca */ /* 0x000fe200000e0000 */
[----:B------:R-:W-:Y:S01]  /*186a0*/  IMAD.MOV.U32 R14, RZ, RZ, R4 ;  /* 0x000000ffff0e7224 */ /* 0x000fe200078e0004 */
[----:B------:R-:W-:Y:S01]  /*186b0*/  R2UR UR6, R20 ;  /* 0x00000000140672ca */ /* 0x000fe200000e0000 */
[----:B------:R-:W-:-:S02]  /*186c0*/  VIADD R20, R3, 0x600 ;  /* 0x0000060003147836 */ /* 0x000fc40000000000 */
[-C--:B------:R-:W-:Y:S01]  /*186d0*/  FMUL.FTZ R26, R26, R2.reuse ;  /* 0x000000021a1a7220 */ /* 0x080fe20000410000 */
[-C--:B------:R-:W-:Y:S01]  /*186e0*/  FMUL.FTZ R27, R27, R2.reuse ;  /* 0x000000021b1b7220 */ /* 0x080fe20000410000 */
        /* <DEDUP_REMOVED lines=54> */
[----:B------:R-:W-:Y:S01]  /*18a50*/  IMAD.MOV.U32 R15, RZ, RZ, 0x40000040 ;  /* 0x40000040ff0f7424 */ /* 0x000fe200078e00ff */
        /* <DEDUP_REMOVED lines=57> */
[C---:B------:R-:W-:Y:S02]  /*18df0*/  R2UR UR15, R21.reuse ;  /* 0x00000000150f72ca */ /* 0x040fe400000e0000 */
[C---:B------:R-:W-:Y:S02]  /*18e00*/  R2UR UR7, R21.reuse ;  /* 0x00000000150772ca */ /* 0x040fe400000e0000 */
[C---:B------:R-:W-:Y:S02]  /*18e10*/  R2UR UR51, R21.reuse ;  /* 0x00000000153372ca */ /* 0x040fe400000e0000 */
[----:B------:R-:W-:-:S02]  /*18e20*/  R2UR UR39, R21 ;  /* 0x00000000152772ca */ /* 0x000fc400000e0000 */
[----:B------:R-:W4:Y:S01]  /*18e30*/  LDL.64 R20, [R1+0x8] ;  /* 0x0000080001147983 */ /* 0x000f220000100a00 */
[C---:B------:R-:W-:Y:S02]  /*18e40*/  R2UR UR23, R15.reuse ;  /* 0x000000000f1772ca */ /* 0x040fe400000e0000 */
[C---:B------:R-:W-:Y:S02]  /*18e50*/  R2UR UR19, R15.reuse ;  /* 0x000000000f1372ca */ /* 0x040fe400000e0000 */
[C---:B------:R-:W-:Y:S02]  /*18e60*/  R2UR UR11, R15.reuse ;  /* 0x000000000f0b72ca */ /* 0x040fe400000e0000 */
[C---:B------:R-:W-:Y:S02]  /*18e70*/  R2UR UR55, R15.reuse ;  /* 0x000000000f3772ca */ /* 0x040fe400000e0000 */
[----:B------:R-:W-:Y:S02]  /*18e80*/  R2UR UR42, R14 ;  /* 0x000000000e2a72ca */ /* 0x000fe400000e0000 */
[----:B------:R-:W-:-:S02]  /*18e90*/  R2UR UR43, R15 ;  /* 0x000000000f2b72ca */ /* 0x000fc400000e0000 */
[----:B------:R-:W4:Y:S01]  /*18ea0*/  LDL.64 R14, [R1] ;  /* 0x00000000010e7983 */ /* 0x000f220000100a00 */
[----:B--2---:R-:W-:Y:S02]  /*18eb0*/  R2UR UR24, R122 ;  /* 0x000000007a1872ca */ /* 0x004fe400000e0000 */
[----:B------:R-:W-:Y:S02]  /*18ec0*/  R2UR UR25, R123 ;  /* 0x000000007b1972ca */ /* 0x000fe400000e0000 */
        /* <DEDUP_REMOVED lines=9> */
[----:B------:R-:W-:Y:S01]  /*18f60*/  R2UR UR17, R3 ;  /* 0x00000000031172ca */ /* 0x000fe200000e0000 */
[----:B------:R-:W-:Y:S02]  /*18f70*/  WARPGROUP.DEPBAR.LE gsb0, 0x0 ;  /* 0x00008000000079c5 */ /* 0x000fe40000010000 */
[----:B------:R-:W-:-:S10]  /*18f80*/  WARPGROUP.ARRIVE ;  /* 0x00000000000079c5 */ /* 0x000fd40000000000 */
[----:B------:R-:W-:Y:S01]  /*18f90*/  HGMMA.64x96x16.F32.BF16 R120, gdesc[UR16], R120, gsb0 ;  /* 0x01600000107879f0 */ /* 0x000fe20008001878 */
[----:B------:R-:W-:Y:S02]  /*18fa0*/  R2UR UR12, R4 ;  /* 0x00000000040c72ca */ /* 0x000fe400000e0000 */
[----:B------:R-:W-:Y:S02]  /*18fb0*/  R2UR UR13, R5 ;  /* 0x00000000050d72ca */ /* 0x000fe400000e0000 */
        /* <DEDUP_REMOVED lines=34> */
.L_x_6121:
[----:B------:R-:W-:Y:S01]  /*191e0*/  SHF.L.U32 R2, R11, 0x1f, RZ ;  /* 0x0000001f0b027819 */ /* 0x000fe200000006ff */
[----:B------:R-:W-:-:S04]  /*191f0*/  IMAD R11, R13, 0x8, R18 ;  /* 0x000000080d0b7824 */ /* 0x000fc800078e0212 */
[----:B------:R0:W1:Y:S01]  /*19200*/  SYNCS.PHASECHK.TRANS64.TRYWAIT P1, [R11+URZ+0x30850], R2 ;  /* 0x030850020b0075a7 */ /* 0x000062000802017f */
[----:B------:R-:W-:Y:S05]  /*19210*/  @!P0 BRA `(.L_x_6122) ;  /* 0x0000000000048947 */ /* 0x000fea0003800000 */
[----:B------:R-:W-:Y:S01]  /*19220*/  BPT.TRAP 0x1 ;  /* 0x000000040000795c */ /* 0x000fe20000300000 */
.L_x_6122:
[----:B------:R-:W-:Y:S04]  /*19230*/  BSSY B1, `(.L_x_6123) ;  /* 0x0000004000017945 */ /* 0x000fe80003800000 */
[----:B-1----:R-:W-:Y:S05]  /*19240*/  @P1 BRA `(.L_x_6124) ;  /* 0x0000000000081947 */ /* 0x002fea0003800000 */
[----:B------:R-:W1:Y:S02]  /*19250*/  SYNCS.PHASECHK.TRANS64.TRYWAIT P1, [R11+URZ+0x30850], R2 ;  /* 0x030850020b0075a7 */ /* 0x000e64000802017f */
[----:B-1----:R-:W-:Y:S05]  /*19260*/  @!P1 BRA `(.L_x_6125) ;  /* 0x000000f000e49947 */ /* 0x002fea0003800000 */
.L_x_6124:
[----:B------:R-:W-:Y:S05]  /*19270*/  BSYNC B1 ;  /* 0x0000000000017941 */ /* 0x000fea0003800000 */
.L_x_6123:
        /* <DEDUP_REMOVED lines=48> */
.L_x_6126:
[----:B------:R-:W-:Y:S01]  /*19580*/  IMAD R0, R0, 0x8, R18 ;  /* 0x0000000800007824 */ /* 0x000fe200078e0212 */
[----:B------:R-:W-:-:S03]  /*19590*/  ULDC UR4, c[0x0][0x988] ;  /* 0x0002620000047ab9 */ /* 0x000fc60000000800 */
[----:B------:R-:W-:-:S05]  /*195a0*/  VIADD R0, R0, 0x30840 ;  /* 0x0003084000007836 */ /* 0x000fca0000000000 */
[----:B------:R-:W-:-:S04]  /*195b0*/  PRMT R0, R214, 0x654, R0 ;  /* 0x00000654d6007816 */ /* 0x000fc80000000000 */
[----:B------:R0:W-:Y:S02]  /*195c0*/  SYNCS.ARRIVE.TRANS64.RED.A1T0 RZ, [R0+URZ], RZ ;  /* 0x000000ff00ff79a7 */ /* 0x0001e4000810043f */
[----:B0-----:R-:W-:-:S04]  /*195d0*/  FMNMX.FTZ R0, R120, R9, !PT ;  /* 0x0000000978007209 */ /* 0x001fc80007810000 */
        /* <DEDUP_REMOVED lines=94> */
[----:B-1---5:R-:W-:Y:S01]  /*19bc0*/  FFMA.FTZ R7, R5, R7, R120 ;  /* 0x0000000705077223 */ /* 0x022fe20000010078 */
[-CC-:B------:R-:W-:Y:S01]  /*19bd0*/  FFMA.FTZ R134, R134, R0.reuse, -R9.reuse ;  /* 0x0000000086867223 */ /* 0x180fe20000010809 */
[-CC-:B------:R-:W-:Y:S01]  /*19be0*/  FFMA.FTZ R135, R135, R0.reuse, -R9.reuse ;  /* 0x0000000087877223 */ /* 0x180fe20000010809 */
[-C--:B------:R-:W-:Y:S01]  /*19bf0*/  FFMA.FTZ R138, R138, R0.reuse, -R9 ;  /* 0x000000008a8a7223 */ /* 0x080fe20000010809 */
[----:B0-----:R-:W-:Y:S01]  /*19c00*/  FADD.FTZ R7, R121, R7 ;  /* 0x0000000779077221 */ /* 0x001fe20000010000 */
        /* <DEDUP_REMOVED lines=14> */
[-C--:B------:R-:W-:Y:S01]  /*19cf0*/  FFMA.FTZ R163, R163, R0.reuse, -R9 ;  /* 0x00000000a3a37223 */ /* 0x080fe20000010809 */
[-C--:B------:R-:W-:Y:S01]  /*19d00*/  FFMA.FTZ R164, R164, R0.reuse, -R13 ;  /* 0x00000000a4a47223 */ /* 0x080fe2000001080d */
[----:B------:R-:W1:Y:S01]  /*19d10*/  MUFU.EX2 R123, R123 ;  /* 0x0000007b007b7308 */ /* 0x000e620000000800 */
[-C--:B------:R-:W-:Y:S01]  /*19d20*/  FFMA.FTZ R166, R166, R0.reuse, -R9 ;  /* 0x00000000a6a67223 */ /* 0x080fe20000010809 */
[-C--:B------:R-:W-:Y:S01]  /*19d30*/  FFMA.FTZ R13, R165, R0.reuse, -R13 ;  /* 0x00000000a50d7223 */ /* 0x080fe2000001080d */
[----:B------:R-:W-:-:S05]  /*19d40*/  FFMA.FTZ R171, R167, R0, -R9 ;  /* 0x00000000a7ab7223 */ /* 0x000fca0000010809 */
[----:B------:R-:W2:Y:S01]  /*19d50*/  MUFU.EX2 R126, R126 ;  /* 0x0000007e007e7308 */ /* 0x000ea20000000800 */
[----:B0-----:R-:W-:-:S07]  /*19d60*/  FFMA.FTZ R6, R2, R6, R122 ;  /* 0x0000000602067223 */ /* 0x001fce000001007a */
        /* <DEDUP_REMOVED lines=89> */
.L_x_6127:
        /* <DEDUP_REMOVED lines=34> */
.L_x_6115:
[----:B------:R-:W-:Y:S05]  /*1a520*/  BSYNC B0 ;  /* 0x0000000000007941 */ /* 0x000fea0003800000 */
.L_x_6114:
        /* <DEDUP_REMOVED lines=99> */
.L_x_6129:
[----:B------:R-:W-:Y:S01]  /*1ab60*/  IMAD R10, R198, 0x8, R18 ;  /* 0x00000008c60a7824 */ /* 0x000fe200078e0212 */
[----:B------:R-:W-:-:S04]  /*1ab70*/  SHF.L.U32 R5, R202, 0x1f, RZ ;  /* 0x0000001fca057819 */ /* 0x000fc800000006ff */
[----:B------:R0:W1:Y:S01]  /*1ab80*/  SYNCS.PHASECHK.TRANS64.TRYWAIT P1, [R10+URZ+0x30850], R5 ;  /* 0x030850050a0075a7 */ /* 0x000062000802017f */
[----:B------:R-:W-:Y:S05]  /*1ab90*/  @!P0 BRA `(.L_x_6130) ;  /* 0x0000000000048947 */ /* 0x000fea0003800000 */
[----:B------:R-:W-:Y:S01]  /*1aba0*/  BPT.TRAP 0x1 ;  /* 0x000000040000795c */ /* 0x000fe20000300000 */
.L_x_6130:
        /* <DEDUP_REMOVED lines=9> */
.L_x_6132:
[----:B------:R-:W-:Y:S05]  /*1ac40*/  BSYNC B0 ;  /* 0x0000000000007941 */ /* 0x000fea0003800000 */
.L_x_6131:
[----:B------:R-:W-:Y:S01]  /*1ac50*/  IMAD.MOV.U32 R8, RZ, RZ, R2 ;  /* 0x000000ffff087224 */ /* 0x000fe200078e0002 */
[----:B------:R-:W-:Y:S01]  /*1ac60*/  WARPGROUP.ARRIVE ;  /* 0x00000000000079c5 */ /* 0x000fe20000000000 */
[----:B------:R-:W-:Y:S01]  /*1ac70*/  IMAD.MOV.U32 R9, RZ, RZ, 0x40000040 ;  /* 0x40000040ff097424 */ /* 0x000fe200078e00ff */
[----:B01----:R-:W-:Y:S01]  /*1ac80*/  SHFL.BFLY PT, R5, R6, 0x2, 0x1f ;  /* 0x0c401f0006057f89 */ /* 0x003fe200000e0000 */
        /* <DEDUP_REMOVED lines=32> */
[----:B------:R-:W0:Y:S01]  /*1ae90*/  SHFL.BFLY PT, R2, R7, 0x2, 0x1f ;  /* 0x0c401f0007027f89 */ /* 0x000e2200000e0000 */
[----:B------:R-:W-:Y:S02]  /*1aea0*/  WARPGROUP.DEPBAR.LE gsb0, 0x0 ;  /* 0x00008000000079c5 */ /* 0x000fe40000010000 */
[----:B------:R-:W-:-:S12]  /*1aeb0*/  WARPGROUP.ARRIVE ;  /* 0x00000000000079c5 */ /* 0x000fd80000000000 */
[----:B------:R-:W-:Y:S01]  /*1aec0*/  HGMMA.64x192x16.F32.BF16 R24, R172, gdesc[UR4].tnspB, R24, gsb0 ;  /* 0x42e00004ac187df0 */ /* 0x000fe20008001818 */
[----:B------:R-:W-:Y:S01]  /*1aed0*/  R2UR UR6, R8 ;  /* 0x00000000080672ca */ /* 0x000fe200000e0000 */
[----:B0-----:R-:W-:Y:S01]  /*1aee0*/  FADD.FTZ R8, R2, R7 ;  /* 0x0000000702087221 */ /* 0x001fe20000010000 */
[----:B------:R-:W-:Y:S01]  /*1aef0*/  R2UR UR7, R9 ;  /* 0x00000000090772ca */ /* 0x000fe200000e0000 */
[----:B------:R-:W-:-:S03]  /*1af00*/  FADD.FTZ R9, R5, R6 ;  /* 0x0000000605097221 */ /* 0x000fc60000010000 */
[----:B------:R-:W0:Y:S04]  /*1af10*/  SHFL.BFLY PT, R5, R8, 0x1, 0x1f ;  /* 0x0c201f0008057f89 */ /* 0x000e2800000e0000 */
[----:B------:R-:W1:Y:S01]  /*1af20*/  SHFL.BFLY PT, R2, R9, 0x1, 0x1f ;  /* 0x0c201f0009027f89 */ /* 0x000e6200000e0000 */
[----:B0-----:R-:W-:Y:S01]  /*1af30*/  FADD.FTZ R12, R8, R5 ;  /* 0x00000005080c7221 */ /* 0x001fe20000010000 */
[----:B------:R-:W-:Y:S02]  /*1af40*/  IMAD.MOV.U32 R5, RZ, RZ, RZ ;  /* 0x000000ffff057224 */ /* 0x000fe400078e00ff */
[----:B-1----:R-:W-:Y:S02]  /*1af50*/  FADD.FTZ R13, R9, R2 ;  /* 0x00000002090d7221 */ /* 0x002fe40000010000 */
[----:B------:R-:W-:Y:S01]  /*1af60*/  FSETP.NE.FTZ.AND P1, PT, R12, RZ, PT ;  /* 0x000000ff0c00720b */ /* 0x000fe20003f35000 */
[----:B------:R-:W-:-:S02]  /*1af70*/  IMAD.MOV.U32 R2, RZ, RZ, RZ ;  /* 0x000000ffff027224 */ /* 0x000fc400078e00ff */
[----:B------:R-:W-:-:S10]  /*1af80*/  FSETP.NE.FTZ.AND P2, PT, R13, RZ, PT ;  /* 0x000000ff0d00720b */ /* 0x000fd40003f55000 */
[----:B------:R-:W0:Y:S01]  /*1af90*/  @P1 MUFU.LG2 R11, R12 ;  /* 0x0000000c000b1308 */ /* 0x000e220000000c00 */
[C---:B------:R-:W-:Y:S02]  /*1afa0*/  @P1 FMUL.FTZ R6, R0.reuse, 0.69314718246459960938 ;  /* 0x3f31721800061820 */ /* 0x040fe40000410000 */
        /* <DEDUP_REMOVED lines=14> */
.L_x_6134:
        /* <DEDUP_REMOVED lines=18> */
[----:B-1----:R-:W-:Y:S01]  /*1b1b0*/  SEL R3, RZ, 0x1, P1 ;  /* 0x00000001ff037807 */ /* 0x002fe20000800000 */
        /* <DEDUP_REMOVED lines=85> */
[----:B------:R-:W-:-:S02]  /*1b710*/  LOP3.LUT R202, R202, R3, RZ, 0x3c, !PT ;  /* 0x00000003caca7212 */ /* 0x000fc400078e3cff */
[----:B------:R-:W-:Y:S01]  /*1b720*/  SEL R198, R198, RZ, P1 ;  /* 0x000000ffc6c67207 */ /* 0x000fe20000800000 */
[----:B--2---:R-:W-:-:S05]  /*1b730*/  VIADD R0, R0, 0x1 ;  /* 0x0000000100007836 */ /* 0x004fca0000000000 */
[----:B------:R0:W-:Y:S02]  /*1b740*/  STL [R1+0x30], R0 ;  /* 0x0000300001007387 */ /* 0x0001e40000100800 */
.L_x_6035:
[----:B------:R-:W1:Y:S08]  /*1b750*/  S2UR UR4, SR_CgaCtaId ;  /* 0x00000000000479c3 */ /* 0x000e700000008800 */
[----:B------:R-:W-:Y:S01]  /*1b760*/  BAR.SYNC.DEFER_BLOCKING 0x5, 0x180 ;  /* 0x0146000000007b1d */ /* 0x000fe20000010000 */
[----:B------:R-:W-:-:S05]  /*1b770*/  MOV R3, 0x400 ;  /* 0x0000040000037802 */ /* 0x000fca0000000f00 */
[----:B------:R-:W-:Y:S01]  /*1b780*/  BSSY B0, `(.L_x_6135) ;  /* 0x00003e1000007945 */ /* 0x000fe20003800000 */
[----:B-1----:R-:W-:-:S05]  /*1b790*/  IMAD.U32 R214, RZ, RZ, UR4 ;  /* 0x00000004ffd67e24 */ /* 0x002fca000f8e00ff */
[----:B------:R-:W-:-:S05]  /*1b7a0*/  LEA R18, R214, R3, 0x18 ;  /* 0x00000003d6127211 */ /* 0x000fca00078ec0ff */
[----:B------:R1:W2:Y:S01]  /*1b7b0*/  LDS.128 R4, [R18+0x308d0] ;  /* 0x0308d00012047984 */ /* 0x0002a20000000c00 */
[----:B------:R-:W-:Y:S06]  /*1b7c0*/  BAR.ARV 0x4, 0x180 ;  /* 0x0106000000007b1d */ /* 0x000fec0000002000 */
[----:B------:R-:W-:Y:S05]  /*1b7d0*/  @P0 BRA `(.L_x_6136) ;  /* 0x0000002c00f80947 */ /* 0x000fea0003800000 */
[----:B0-----:R-:W3:Y:S01]  /*1b7e0*/  LDL R0, [R1+0x48] ;  /* 0x0000480001007983 */ /* 0x001ee20000100800 */
[----:B------:R-:W0:Y:S01]  /*1b7f0*/  S2R R9, SR_SWINHI ;  /* 0x0000000000097919 */ /* 0x000e220000002f00 */
[----:B------:R-:W-:Y:S01]  /*1b800*/  F2FP.BF16.F32.PACK_AB R10, R29, R28 ;  /* 0x0000001c1d0a723e */ /* 0x000fe200000010ff */
[----:B------:R-:W-:Y:S01]  /*1b810*/  ULDC.64 UR6, c[0x0][0xc00] ;  /* 0x0003000000067ab9 */ /* 0x000fe20000000a00 */
[----:B------:R-:W-:Y:S01]  /*1b820*/  F2FP.BF16.F32.PACK_AB R11, R31, R30 ;  /* 0x0000001e1f0b723e */ /* 0x000fe200000010ff */
[----:B------:R-:W4:Y:S01]  /*1b830*/  LDL.LU R139, [R1+0x3c] ;  /* 0x00003c00018b7983 */ /* 0x000f220000300800 */
[----:B------:R-:W-:Y:S01]  /*1b840*/  ULDC.64 UR8, c[0x0][0x208] ;  /* 0x0000820000087ab9 */ /* 0x000fe20000000a00 */
[----:B------:R-:W-:Y:S02]  /*1b850*/  ULDC.64 UR4, c[0x0][0xc08] ;  /* 0x0003020000047ab9 */ /* 0x000fe40000000a00 */
[----:B------:R-:W4:Y:S01]  /*1b860*/  LDL R138, [R1+0x34] ;  /* 0x00003400018a7983 */ /* 0x000f220000100800 */
[----:B------:R-:W-:-:S02]  /*1b870*/  MOV R2, R18 ;  /* 0x0000001200027202 */ /* 0x000fc40000000f00 */
[----:B0-----:R-:W-:Y:S01]  /*1b880*/  MOV R3, R9 ;  /* 0x0000000900037202 */ /* 0x001fe20000000f00 */
[----:B------:R-:W-:Y:S02]  /*1b890*/  BAR.SYNC.DEFER_BLOCKING 0x1, 0x100 ;  /* 0x0044000000007b1d */ /* 0x000fe40000010000 */
[----:B---3--:R-:W-:-:S03]  /*1b8a0*/  IMAD.WIDE R84, R0, 0x2, R2 ;  /* 0x0000000200547825 */ /* 0x008fc600078e0202 */
[C---:B------:R-:W-:Y:S02]  /*1b8b0*/  IADD3 R81, P0, R84.reuse, 0x20, RZ ;  /* 0x0000002054517810 */ /* 0x040fe40007f1e0ff */
[----:B------:R-:W-:Y:S02]  /*1b8c0*/  LOP3.LUT R9, R84, 0x380, RZ, 0xc0, !PT ;  /* 0x0000038054097812 */ /* 0x000fe400078ec0ff */
[----:B------:R-:W-:Y:S02]  /*1b8d0*/  LOP3.LUT R80, R81, 0x380, RZ, 0xc0, !PT ;  /* 0x0000038051507812 */ /* 0x000fe400078ec0ff */
[----:B------:R-:W-:Y:S02]  /*1b8e0*/  SHF.R.U64 R9, R9, 0x3, RZ ;  /* 0x0000000309097819 */ /* 0x000fe400000012ff */
[----:B------:R-:W-:Y:S02]  /*1b8f0*/  SHF.R.U64 R80, R80, 0x3, RZ ;  /* 0x0000000350507819 */ /* 0x000fe400000012ff */
[----:B------:R-:W-:Y:S01]  /*1b900*/  LOP3.LUT R8, R9, R84, RZ, 0x3c, !PT ;  /* 0x0000005409087212 */ /* 0x000fe200078e3cff */
[----:B------:R-:W-:Y:S01]  /*1b910*/  IMAD.MOV.U32 R9, RZ, RZ, R85 ;  /* 0x000000ffff097224 */ /* 0x000fe200078e0055 */
[----:B------:R-:W-:-:S02]  /*1b920*/  IADD3 R15, P1, R84, 0x40, RZ ;  /* 0x00000040540f7810 */ /* 0x000fc40007f3e0ff */
[----:B------:R-:W-:Y:S01]  /*1b930*/  LOP3.LUT R80, R80, R81, RZ, 0x3c, !PT ;  /* 0x0000005150507212 */ /* 0x000fe200078e3cff */
[----:B------:R-:W-:Y:S01]  /*1b940*/  IMAD.X R81, RZ, RZ, R85, P0 ;  /* 0x000000ffff517224 */ /* 0x000fe200000e0655 */
[----:B------:R-:W-:Y:S02]  /*1b950*/  LOP3.LUT R14, R15, 0x380, RZ, 0xc0, !PT ;  /* 0x000003800f0e7812 */ /* 0x000fe400078ec0ff */
[C---:B------:R-:W-:Y:S02]  /*1b960*/  IADD3 R12, P5, R84.reuse, 0x4000, RZ ;  /* 0x00004000540c7810 */ /* 0x040fe40007fbe0ff */
[----:B------:R-:W-:Y:S02]  /*1b970*/  MOV R0, R8 ;  /* 0x0000000800007202 */ /* 0x000fe40000000f00 */
[----:B------:R-:W-:Y:S02]  /*1b980*/  IADD3 R135, P6, R84, 0x60, RZ ;  /* 0x0000006054877810 */ /* 0x000fe40007fde0ff */
[----:B------:R-:W-:-:S02]  /*1b990*/  F2FP.BF16.F32.PACK_AB R8, R25, R24 ;  /* 0x000000181908723e */ /* 0x000fc400000010ff */
[----:B------:R-:W-:Y:S02]  /*1b9a0*/  F2FP.BF16.F32.PACK_AB R9, R27, R26 ;  /* 0x0000001a1b09723e */ /* 0x000fe400000010ff */
[----:B------:R-:W-:Y:S02]  /*1b9b0*/  SHF.R.U64 R14, R14, 0x3, RZ ;  /* 0x000000030e0e7819 */ /* 0x000fe400000012ff */
[----:B------:R-:W-:Y:S02]  /*1b9c0*/  IADD3 R82, P3, R84, 0x4060, RZ ;  /* 0x0000406054527810 */ /* 0x000fe40007f7e0ff */
[----:B------:R-:W-:Y:S02]  /*1b9d0*/  LOP3.LUT R13, R12, 0x380, RZ, 0xc0, !PT ;  /* 0x000003800c0d7812 */ /* 0x000fe400078ec0ff */
[----:B------:R-:W-:Y:S01]  /*1b9e0*/  MOV R81, R80 ;  /* 0x0000005000517202 */ /* 0x000fe20000000f00 */
[----:B------:R0:W-:Y:S01]  /*1b9f0*/  STSM.16.M88.4 [R0], R8 ;  /* 0x0000000800007844 */ /* 0x0001e20000000200 */
[----:B------:R-:W-:-:S02]  /*1ba00*/  LOP3.LUT R134, R135, 0x380, RZ, 0xc0, !PT ;  /* 0x0000038087867812 */ /* 0x000fc400078ec0ff */
[C---:B------:R-:W-:Y:S02]  /*1ba10*/  IADD3 R80, P4, R84.reuse, 0x4040, RZ ;  /* 0x0000404054507810 */ /* 0x040fe40007f9e0ff */
[----:B------:R-:W-:Y:S02]  /*1ba20*/  IADD3 R136, P0, R84, 0x4020, RZ ;  /* 0x0000402054887810 */ /* 0x000fe40007f1e0ff */
[----:B------:R-:W-:Y:S01]  /*1ba30*/  LOP3.LUT R14, R14, R15, RZ, 0x3c, !PT ;  /* 0x0000000f0e0e7212 */ /* 0x000fe200078e3cff */
[----:B------:R-:W-:Y:S01]  /*1ba40*/  IMAD.X R15, RZ, RZ, R85, P1 ;  /* 0x000000ffff0f7224 */ /* 0x000fe200008e0655 */
[----:B------:R-:W-:Y:S02]  /*1ba50*/  LOP3.LUT R83, R82, 0x380, RZ, 0xc0, !PT ;  /* 0x0000038052537812 */ /* 0x000fe400078ec0ff */
[----:B------:R-:W-:Y:S02]  /*1ba60*/  SHF.R.U64 R13, R13, 0x3, RZ ;  /* 0x000000030d0d7819 */ /* 0x000fe400000012ff */
[----:B------:R-:W-:-:S02]  /*1ba70*/  SHF.R.U64 R134, R134, 0x3, RZ ;  /* 0x0000000386867819 */ /* 0x000fc400000012ff */
[----:B0-----:R-:W-:Y:S02]  /*1ba80*/  F2FP.BF16.F32.PACK_AB R8, R33, R32 ;  /* 0x000000202108723e */ /* 0x001fe400000010ff */
[----:B------:R-:W-:Y:S02]  /*1ba90*/  F2FP.BF16.F32.PACK_AB R9, R35, R34 ;  /* 0x000000222309723e */ /* 0x000fe400000010ff */
[----:B------:R-:W-:Y:S02]  /*1baa0*/  F2FP.BF16.F32.PACK_AB R10, R37, R36 ;  /* 0x00000024250a723e */ /* 0x000fe400000010ff */
[----:B------:R-:W-:Y:S02]  /*1bab0*/  F2FP.BF16.F32.PACK_AB R11, R39, R38 ;  /* 0x00000026270b723e */ /* 0x000fe400000010ff */
[----:B--2---:R-:W-:Y:S02]  /*1bac0*/  LOP3.LUT R4, R80, 0x380, RZ, 0xc0, !PT ;  /* 0x0000038050047812 */ /* 0x004fe400078ec0ff */
[----:B------:R-:W-:Y:S01]  /*1bad0*/  LOP3.LUT R137, R136, 0x380, RZ, 0xc0, !PT ;  /* 0x0000038088897812 */ /* 0x000fe200078ec0ff */
[----:B------:R0:W-:Y:S01]  /*1bae0*/  STSM.16.M88.4 [R81], R8 ;  /* 0x0000000851007844 */ /* 0x0001e20000000200 */
[----:B------:R-:W-:-:S02]  /*1baf0*/  SHF.R.U64 R83, R83, 0x3, RZ ;  /* 0x0000000353537819 */ /* 0x000fc400000012ff */
[----:B------:R-:W-:Y:S01]  /*1bb00*/  LOP3.LUT R12, R13, R12, RZ, 0x3c, !PT ;  /* 0x0000000c0d0c7212 */ /* 0x000fe200078e3cff */
[--C-:B------:R-:W-:Y:S01]  /*1bb10*/  IMAD.X R13, RZ, RZ, R85.reuse, P5 ;  /* 0x000000ffff0d7224 */ /* 0x100fe200028e0655 */
[----:B------:R-:W-:Y:S02]  /*1bb20*/  IADD3 R86, P2, R84, 0x8000, RZ ;  /* 0x0000800054567810 */ /* 0x000fe40007f5e0ff */
[----:B------:R-:W-:Y:S01]  /*1bb30*/  LOP3.LUT R134, R134, R135, RZ, 0x3c, !PT ;  /* 0x0000008786867212 */ /* 0x000fe200078e3cff */
[----:B------:R-:W-:Y:S01]  /*1bb40*/  IMAD.X R135, RZ, RZ, R85, P6 ;  /* 0x000000ffff877224 */ /* 0x000fe200030e0655 */
[----:B------:R-:W-:Y:S02]  /*1bb50*/  SHF.R.U64 R0, R4, 0x3, RZ ;  /* 0x0000000304007819 */ /* 0x000fe400000012ff */
[----:B------:R-:W-:Y:S02]  /*1bb60*/  MOV R14, R14 ;  /* 0x0000000e000e7202 */ /* 0x000fe40000000f00 */
[----:B------:R-:W-:-:S02]  /*1bb70*/  SHF.R.U64 R137, R137, 0x3, RZ ;  /* 0x0000000389897819 */ /* 0x000fc400000012ff */
[C---:B------:R-:W-:Y:S02]  /*1bb80*/  IADD3 R132, P1, R84.reuse, 0x8020, RZ ;  /* 0x0000802054847810 */ /* 0x040fe40007f3e0ff */
[----:B0-----:R-:W-:Y:S02]  /*1bb90*/  F2FP.BF16.F32.PACK_AB R8, R41, R40 ;  /* 0x000000282908723e */ /* 0x001fe400000010ff */
[----:B------:R-:W-:Y:S02]  /*1bba0*/  F2FP.BF16.F32.PACK_AB R9, R43, R42 ;  /* 0x0000002a2b09723e */ /* 0x000fe400000010ff */
[----:B------:R-:W-:Y:S02]  /*1bbb0*/  F2FP.BF16.F32.PACK_AB R10, R45, R44 ;  /* 0x0000002c2d0a723e */ /* 0x000fe400000010ff */
[----:B------:R-:W-:Y:S01]  /*1bbc0*/  F2FP.BF16.F32.PACK_AB R11, R47, R46 ;  /* 0x0000002e2f0b723e */ /* 0x000fe200000010ff */
[--C-:B------:R-:W-:Y:S01]  /*1bbd0*/  IMAD.X R81, RZ, RZ, R85.reuse, P4 ;  /* 0x000000ffff517224 */ /* 0x100fe200020e0655 */
[----:B------:R-:W-:Y:S01]  /*1bbe0*/  LOP3.LUT R82, R83, R82, RZ, 0x3c, !PT ;  /* 0x0000005253527212 */ /* 0x000fe200078e3cff */
[----:B------:R-:W-:Y:S01]  /*1bbf0*/  IMAD.X R83, RZ, RZ, R85, P3 ;  /* 0x000000ffff537224 */ /* 0x000fe200018e0655 */
[----:B------:R-:W-:-:S02]  /*1bc00*/  IADD3 R128, P6, R84, 0x8040, RZ ;  /* 0x0000804054807810 */ /* 0x000fc40007fde0ff */
[----:B------:R-:W-:Y:S02]  /*1bc10*/  LOP3.LUT R87, R86, 0x380, RZ, 0xc0, !PT ;  /* 0x0000038056577812 */ /* 0x000fe400078ec0ff */
[----:B------:R-:W-:Y:S01]  /*1bc20*/  IADD3 R130, P5, R84, 0x8060, RZ ;  /* 0x0000806054827810 */ /* 0x000fe20007fbe0ff */
[----:B------:R0:W-:Y:S01]  /*1bc30*/  STSM.16.M88.4 [R14], R8 ;  /* 0x000000080e007844 */ /* 0x0001e20000000200 */
[----:B------:R-:W-:Y:S02]  /*1bc40*/  LOP3.LUT R80, R0, R80, RZ, 0x3c, !PT ;  /* 0x0000005000507212 */ /* 0x000fe400078e3cff */
[----:B------:R-:W-:Y:S01]  /*1bc50*/  LOP3.LUT R136, R137, R136, RZ, 0x3c, !PT ;  /* 0x0000008889887212 */ /* 0x000fe200078e3cff */
[----:B------:R-:W-:Y:S01]  /*1bc60*/  IMAD.X R137, RZ, RZ, R85, P0 ;  /* 0x000000ffff897224 */ /* 0x000fe200000e0655 */
[----:B-----5:R-:W-:Y:S02]  /*1bc70*/  LOP3.LUT R133, R132, 0x380, RZ, 0xc0, !PT ;  /* 0x0000038084857812 */ /* 0x020fe400078ec0ff */
[----:B------:R-:W-:-:S02]  /*1bc80*/  MOV R4, R12 ;  /* 0x0000000c00047202 */ /* 0x000fc40000000f00 */
[----:B------:R-:W-:Y:S02]  /*1bc90*/  LOP3.LUT R129, R128, 0x380, RZ, 0xc0, !PT ;  /* 0x0000038080817812 */ /* 0x000fe400078ec0ff */
[----:B------:R-:W-:Y:S02]  /*1bca0*/  MOV R134, R134 ;  /* 0x0000008600867202 */ /* 0x000fe40000000f00 */
[----:B------:R-:W-:Y:S02]  /*1bcb0*/  F2FP.BF16.F32.PACK_AB R12, R49, R48 ;  /* 0x00000030310c723e */ /* 0x000fe400000010ff */
[----:B------:R-:W-:Y:S02]  /*1bcc0*/  F2FP.BF16.F32.PACK_AB R13, R51, R50 ;  /* 0x00000032330d723e */ /* 0x000fe400000010ff */
[----:B0-----:R-:W-:Y:S02]  /*1bcd0*/  F2FP.BF16.F32.PACK_AB R14, R53, R52 ;  /* 0x00000034350e723e */ /* 0x001fe400000010ff */
[----:B------:R-:W-:-:S02]  /*1bce0*/  F2FP.BF16.F32.PACK_AB R15, R55, R54 ;  /* 0x00000036370f723e */ /* 0x000fc400000010ff */
[----:B------:R-:W-:Y:S02]  /*1bcf0*/  SHF.R.U64 R87, R87, 0x3, RZ ;  /* 0x0000000357577819 */ /* 0x000fe400000012ff */
[----:B------:R-:W-:Y:S02]  /*1bd00*/  LOP3.LUT R131, R130, 0x380, RZ, 0xc0, !PT ;  /* 0x0000038082837812 */ /* 0x000fe400078ec0ff */
[----:B------:R-:W-:Y:S02]  /*1bd10*/  MOV R84, R80 ;  /* 0x0000005000547202 */ /* 0x000fe40000000f00 */
[----:B------:R-:W-:Y:S02]  /*1bd20*/  MOV R0, R82 ;  /* 0x0000005200007202 */ /* 0x000fe40000000f00 */
[----:B------:R-:W-:Y:S02]  /*1bd30*/  SHF.R.U64 R133, R133, 0x3, RZ ;  /* 0x0000000385857819 */ /* 0x000fe400000012ff */
[----:B------:R-:W-:-:S02]  /*1bd40*/  F2FP.BF16.F32.PACK_AB R80, R57, R56 ;  /* 0x000000383950723e */ /* 0x000fc400000010ff */
[----:B------:R-:W-:Y:S02]  /*1bd50*/  F2FP.BF16.F32.PACK_AB R81, R59, R58 ;  /* 0x0000003a3b51723e */ /* 0x000fe400000010ff */
[----:B------:R-:W-:Y:S02]  /*1bd60*/  F2FP.BF16.F32.PACK_AB R82, R61, R60 ;  /* 0x0000003c3d52723e */ /* 0x000fe400000010ff */
[----:B------:R-:W-:Y:S01]  /*1bd70*/  F2FP.BF16.F32.PACK_AB R83, R63, R62 ;  /* 0x0000003e3f53723e */ /* 0x000fe200000010ff */
[----:B------:R0:W-:Y:S01]  /*1bd80*/  STSM.16.M88.4 [R134], R12 ;  /* 0x0000000c86007844 */ /* 0x0001e20000000200 */
[----:B------:R-:W-:Y:S02]  /*1bd90*/  SHF.R.U64 R129, R129, 0x3, RZ ;  /* 0x0000000381817819 */ /* 0x000fe400000012ff */
[----:B------:R-:W-:Y:S01]  /*1bda0*/  LOP3.LUT R86, R87, R86, RZ, 0x3c, !PT ;  /* 0x0000005657567212 */ /* 0x000fe200078e3cff */
[----:B------:R-:W-:Y:S01]  /*1bdb0*/  IMAD.X R87, RZ, RZ, R85, P2 ;  /* 0x000000ffff577224 */ /* 0x000fe200010e0655 */
[----:B------:R-:W-:-:S02]  /*1bdc0*/  SHF.R.U64 R131, R131, 0x3, RZ ;  /* 0x0000000383837819 */ /* 0x000fc400000012ff */
[----:B------:R-:W-:Y:S02]  /*1bdd0*/  MOV R136, R136 ;  /* 0x0000008800887202 */ /* 0x000fe40000000f00 */
[----:B------:R-:W-:Y:S02]  /*1bde0*/  F2FP.BF16.F32.PACK_AB R8, R65, R64 ;  /* 0x000000404108723e */ /* 0x000fe400000010ff */
[----:B------:R-:W-:Y:S02]  /*1bdf0*/  F2FP.BF16.F32.PACK_AB R9, R67, R66 ;  /* 0x000000424309723e */ /* 0x000fe400000010ff */
[----:B------:R-:W-:Y:S02]  /*1be00*/  F2FP.BF16.F32.PACK_AB R10, R69, R68 ;  /* 0x00000044450a723e */ /* 0x000fe400000010ff */
[----:B------:R-:W-:Y:S02]  /*1be10*/  F2FP.BF16.F32.PACK_AB R11, R71, R70 ;  /* 0x00000046470b723e */ /* 0x000fe400000010ff */
[----:B0-----:R-:W-:-:S02]  /*1be20*/  F2FP.BF16.F32.PACK_AB R12, R73, R72 ;  /* 0x00000048490c723e */ /* 0x001fc400000010ff */
[----:B------:R-:W-:Y:S02]  /*1be30*/  F2FP.BF16.F32.PACK_AB R13, R75, R74 ;  /* 0x0000004a4b0d723e */ /* 0x000fe400000010ff */
[----:B------:R-:W-:Y:S02]  /*1be40*/  F2FP.BF16.F32.PACK_AB R14, R77, R76 ;  /* 0x0000004c4d0e723e */ /* 0x000fe400000010ff */
[----:B------:R-:W-:Y:S01]  /*1be50*/  F2FP.BF16.F32.PACK_AB R15, R79, R78 ;  /* 0x0000004e4f0f723e */ /* 0x000fe200000010ff */
[----:B------:R0:W-:Y:S01]  /*1be60*/  STSM.16.M88.4 [R4], R80 ;  /* 0x0000005004007844 */ /* 0x0001e20000000200 */
[----:B------:R-:W-:Y:S01]  /*1be70*/  LOP3.LUT R132, R133, R132, RZ, 0x3c, !PT ;  /* 0x0000008485847212 */ /* 0x000fe200078e3cff */
[--C-:B------:R-:W-:Y:S01]  /*1be80*/  IMAD.X R133, RZ, RZ, R85.reuse, P1 ;  /* 0x000000ffff857224 */ /* 0x100fe200008e0655 */
[----:B------:R-:W-:Y:S01]  /*1be90*/  LOP3.LUT R128, R129, R128, RZ, 0x3c, !PT ;  /* 0x0000008081807212 */ /* 0x000fe200078e3cff */
[--C-:B------:R-:W-:Y:S01]  /*1bea0*/  IMAD.X R129, RZ, RZ, R85.reuse, P6 ;  /* 0x000000ffff817224 */ /* 0x100fe200030e0655 */
[----:B------:R-:W-:Y:S01]  /*1beb0*/  LOP3.LUT R130, R131, R130, RZ, 0x3c, !PT ;  /* 0x0000008283827212 */ /* 0x000fe200078e3cff */
[----:B------:R-:W-:Y:S01]  /*1bec0*/  IMAD.X R131, RZ, RZ, R85, P5 ;  /* 0x000000ffff837224 */ /* 0x000fe200028e0655 */
[----:B------:R-:W-:Y:S01]  /*1bed0*/  STSM.16.M88.4 [R136], R8 ;  /* 0x0000000888007844 */ /* 0x000fe20000000200 */
[----:B------:R-:W-:-:S02]  /*1bee0*/  MOV R134, R86 ;  /* 0x0000005600867202 */ /* 0x000fc40000000f00 */
[----:B------:R-:W-:Y:S01]  /*1bef0*/  F2FP.BF16.F32.PACK_AB R85, R91, R90 ;  /* 0x0000005a5b55723e */ /* 0x000fe200000010ff */
[----:B------:R2:W-:Y:S01]  /*1bf00*/  STSM.16.M88.4 [R84], R12 ;  /* 0x0000000c54007844 */ /* 0x0005e20000000200 */
[----:B------:R-:W-:Y:S02]  /*1bf10*/  F2FP.BF16.F32.PACK_AB R86, R93, R92 ;  /* 0x0000005c5d56723e */ /* 0x000fe400000010ff */
[----:B0-----:R-:W-:Y:S02]  /*1bf20*/  F2FP.BF16.F32.PACK_AB R80, R21, R20 ;  /* 0x000000141550723e */ /* 0x001fe400000010ff */
[----:B------:R-:W-:Y:S02]  /*1bf30*/  F2FP.BF16.F32.PACK_AB R81, R123, R122 ;  /* 0x0000007a7b51723e */ /* 0x000fe400000010ff */
[----:B------:R-:W-:Y:S02]  /*1bf40*/  F2FP.BF16.F32.PACK_AB R82, R121, R120 ;  /* 0x000000787952723e */ /* 0x000fe400000010ff */
[----:B------:R-:W-:-:S02]  /*1bf50*/  F2FP.BF16.F32.PACK_AB R83, R125, R124 ;  /* 0x0000007c7d53723e */ /* 0x000fc400000010ff */
[----:B------:R-:W-:Y:S02]  /*1bf60*/  F2FP.BF16.F32.PACK_AB R87, R95, R94 ;  /* 0x0000005e5f57723e */ /* 0x000fe400000010ff */
[----:B------:R-:W-:Y:S02]  /*1bf70*/  MOV R132, R132 ;  /* 0x0000008400847202 */ /* 0x000fe40000000f00 */
[----:B--2---:R-:W-:Y:S01]  /*1bf80*/  F2FP.BF16.F32.PACK_AB R84, R89, R88 ;  /* 0x000000585954723e */ /* 0x004fe200000010ff */
[----:B------:R0:W-:Y:S01]  /*1bf90*/  STSM.16.M88.4 [R0], R80 ;  /* 0x0000005000007844 */ /* 0x0001e20000000200 */
        /* <DEDUP_REMOVED lines=8> */
[----:B------:R-:W-:-:S02]  /*1c020*/  F2FP.BF16.F32.PACK_AB R15, R111, R110 ;  /* 0x0000006e6f0f723e */ /* 0x000fc400000010ff */
[----:B------:R-:W-:Y:S02]  /*1c030*/  MOV R130, R130 ;  /* 0x0000008200827202 */ /* 0x000fe40000000f00 */
[----:B0-----:R-:W-:Y:S02]  /*1c040*/  F2FP.BF16.F32.PACK_AB R80, R113, R112 ;  /* 0x000000707150723e */ /* 0x001fe400000010ff */
[----:B------:R-:W-:Y:S02]  /*1c050*/  F2FP.BF16.F32.PACK_AB R81, R115, R114 ;  /* 0x000000727351723e */ /* 0x000fe400000010ff */
[----:B------:R-:W-:Y:S02]  /*1c060*/  F2FP.BF16.F32.PACK_AB R82, R117, R116 ;  /* 0x000000747552723e */ /* 0x000fe400000010ff */
[----:B------:R-:W-:Y:S01]  /*1c070*/  F2FP.BF16.F32.PACK_AB R83, R119, R118 ;  /* 0x000000767753723e */ /* 0x000fe200000010ff */
[----:B------:R0:W-:Y:S04]  /*1c080*/  STSM.16.M88.4 [R134], R84 ;  /* 0x0000005486007844 */ /* 0x0001e80000000200 */
[----:B------:R-:W-:Y:S04]  /*1c090*/  STSM.16.M88.4 [R132], R8 ;  /* 0x0000000884007844 */ /* 0x000fe80000000200 */
[----:B------:R-:W-:Y:S04]  /*1c0a0*/  STSM.16.M88.4 [R128], R12 ;  /* 0x0000000c80007844 */ /* 0x000fe80000000200 */
[----:B------:R2:W-:Y:S01]  /*1c0b0*/  STSM.16.M88.4 [R130], R80 ;  /* 0x0000005082007844 */ /* 0x0005e20000000200 */
[----:B------:R-:W-:Y:S01]  /*1c0c0*/  BAR.SYNC.DEFER_BLOCKING 0x1, 0x100 ;  /* 0x0044000000007b1d */ /* 0x000fe20000010000 */
[----:B------:R-:W-:-:S04]  /*1c0d0*/  ISETP.NE.U32.AND P0, PT, RZ, UR6, PT ;  /* 0x00000006ff007c0c */ /* 0x000fc8000bf05070 */
[----:B------:R-:W-:Y:S01]  /*1c0e0*/  ISETP.NE.AND.EX P0, PT, RZ, UR7, PT, P0 ;  /* 0x00000007ff007c0c */ /* 0x000fe2000bf05300 */
[----:B------:R-:W-:Y:S01]  /*1c0f0*/  IMAD.MOV.U32 R0, RZ, RZ, RZ ;  /* 0x000000ffff007224 */ /* 0x000fe200078e00ff */
[----:B0-----:R-:W-:Y:S01]  /*1c100*/  IADD3 R84, P1, R228, UR6, RZ ;  /* 0x00000006e4547c10 */ /* 0x001fe2000ff3e0ff */
[----:B------:R-:W-:Y:S01]  /*1c110*/  IMAD.MOV.U32 R131, RZ, RZ, 0x9b8 ;  /* 0x000009b8ff837424 */ /* 0x000fe200078e00ff */
[----:B------:R-:W0:Y:S02]  /*1c120*/  LDC R86, c[0x0][0xbe8] ;  /* 0x0002fa00ff567b82 */ /* 0x000e240000000800 */
[----:B------:R-:W-:-:S06]  /*1c130*/  IADD3.X R85, R229, UR7, RZ, P1, !PT ;  /* 0x00000007e5557c10 */ /* 0x000fcc0008ffe4ff */
[----:B--2---:R-:W2:Y:S01]  /*1c140*/  LDC.64 R80, c[0x0][0xba8] ;  /* 0x0002ea00ff507b82 */ /* 0x004ea20000000a00 */
[----:B------:R-:W3:Y:S01]  /*1c150*/  @P0 LDG.E R0, desc[UR8][R84.64] ;  /* 0x0000000854000981 */ /* 0x000ee2000c1e1900 */
[----:B------:R-:W-:-:S04]  /*1c160*/  ISETP.NE.U32.AND P1, PT, RZ, UR4, PT ;  /* 0x00000004ff007c0c */ /* 0x000fc8000bf25070 */
[----:B------:R-:W-:-:S13]  /*1c170*/  ISETP.NE.AND.EX P1, PT, RZ, UR5, PT, P1 ;  /* 0x00000005ff007c0c */ /* 0x000fda000bf25310 */
[----:B------:R-:W-:Y:S01]  /*1c180*/  @P1 IADD3 R228, P2, R228, UR4, RZ ;  /* 0x00000004e4e41c10 */ /* 0x000fe2000ff5e0ff */
[----:B------:R-:W-:-:S03]  /*1c190*/  ULDC UR4, c[0x0][0xa88] ;  /* 0x0002a20000047ab9 */ /* 0x000fc60000000800 */
[----:B------:R-:W-:Y:S01]  /*1c1a0*/  @P1 IADD3.X R229, R229, UR5, RZ, P2, !PT ;  /* 0x00000005e5e51c10 */ /* 0x000fe200097fe4ff */
[----:B------:R-:W-:Y:S01]  /*1c1b0*/  IMAD.U32 R83, RZ, RZ, UR4 ;  /* 0x00000004ff537e24 */ /* 0x000fe2000f8e00ff */
[----:B------:R-:W-:Y:S01]  /*1c1c0*/  ISETP.NE.AND P2, PT, R226, RZ, PT ;  /* 0x000000ffe200720c */ /* 0x000fe20003f45270 */
[----:B------:R-:W-:-:S03]  /*1c1d0*/  ULDC UR4, c[0x0][0xad4] ;  /* 0x0002b50000047ab9 */ /* 0x000fc60000000800 */
[----:B------:R-:W-:Y:S01]  /*1c1e0*/  SEL R226, R226, UR4, P2 ;  /* 0x00000004e2e27c07 */ /* 0x000fe20009000000 */
[----:B------:R-:W-:Y:S01]  /*1c1f0*/  IMAD.IADD R82, R225, 0x1, R220 ;  /* 0x00000001e1527824 */ /* 0x000fe200078e02dc */
[----:B0-----:R-:W-:Y:S01]  /*1c200*/  ISETP.NE.AND P4, PT, R86, 0x1, PT ;  /* 0x000000015600780c */ /* 0x001fe20003f85270 */
[----:B------:R0:W5:Y:S01]  /*1c210*/  @P1 LDG.E R83, desc[UR8][R228.64] ;  /* 0x00000008e4531981 */ /* 0x000162000c1e1900 */
[----:B------:R-:W-:-:S04]  /*1c220*/  ISETP.GT.AND P3, PT, R226, 0x1, PT ;  /* 0x00000001e200780c */ /* 0x000fc80003f64270 */
[----:B------:R-:W-:-:S04]  /*1c230*/  SEL R131, R131, 0x978, P3 ;  /* 0x0000097883837807 */ /* 0x000fc80001800000 */
[----:B------:R-:W1:Y:S08]  /*1c240*/  LDC.64 R10, c[0x0][R131+0x220] ;  /* 0x00008800830a7b82 */ /* 0x000e700000000a00 */
[----:B------:R-:W0:Y:S08]  /*1c250*/  LDC.64 R12, c[0x0][R131+0x218] ;  /* 0x00008600830c7b82 */ /* 0x000e300000000a00 */
[----:B------:R-:W0:Y:S01]  /*1c260*/  LDC.64 R14, c[0x0][R131+0x228] ;  /* 0x00008a00830e7b82 */ /* 0x000e220000000a00 */
[----:B------:R-:W-:-:S07]  /*1c270*/  ISETP.NE.U32.AND P2, PT, RZ, UR6, PT ;  /* 0x00000006ff007c0c */ /* 0x000fce000bf45070 */
[----:B------:R-:W3:Y:S01]  /*1c280*/  LDC.64 R8, c[0x0][R131+0x210] ;  /* 0x0000840083087b82 */ /* 0x000ee20000000a00 */
[----:B------:R-:W-:-:S07]  /*1c290*/  ISETP.NE.AND.EX P2, PT, RZ, UR7, PT, P2 ;  /* 0x00000007ff007c0c */ /* 0x000fce000bf45320 */
[----:B------:R-:W3:Y:S01]  /*1c2a0*/  @P4 LDC R4, c[0x0][0xbec] ;  /* 0x0002fb00ff044b82 */ /* 0x000ee20000000800 */
[----:B------:R-:W-:-:S07]  /*1c2b0*/  SEL R227, R227, RZ, !P2 ;  /* 0x000000ffe3e37207 */ /* 0x000fce0005000000 */
[----:B------:R-:W3:Y:S01]  /*1c2c0*/  @P4 LDC R87, c[0x0][0xbf0] ;  /* 0x0002fc00ff574b82 */ /* 0x000ee20000000800 */
[----:B----4-:R-:W-:Y:S01]  /*1c2d0*/  SEL R129, R139, RZ, !P2 ;  /* 0x000000ff8b817207 */ /* 0x010fe20005000000 */
[----:B-1----:R-:W-:-:S06]  /*1c2e0*/  IMAD R128, R11, R227, RZ ;  /* 0x000000e30b807224 */ /* 0x002fcc00078e02ff */
[----:B--2---:R-:W1:Y:S01]  /*1c2f0*/  @!P3 LDC R80, c[0x0][0xb50] ;  /* 0x0002d400ff50bb82 */ /* 0x004e620000000800 */
[C---:B------:R-:W-:Y:S02]  /*1c300*/  IMAD R128, R10.reuse, R129, R128 ;  /* 0x000000810a807224 */ /* 0x040fe400078e0280 */
[----:B------:R-:W-:-:S05]  /*1c310*/  IMAD.WIDE.U32 R10, R10, R227, RZ ;  /* 0x000000e30a0a7225 */ /* 0x000fca00078e00ff */
[----:B------:R-:W2:Y:S01]  /*1c320*/  @!P3 LDC R81, c[0x0][0xb54] ;  /* 0x0002d500ff51bb82 */ /* 0x000ea20000000800 */
[-C--:B0-----:R-:W-:Y:S02]  /*1c330*/  IMAD R129, R13, R199.reuse, RZ ;  /* 0x000000c70d817224 */ /* 0x081fe400078e02ff */
[----:B------:R-:W-:Y:S01]  /*1c340*/  IMAD.WIDE.U32 R12, R12, R199, RZ ;  /* 0x000000c70c0c7225 */ /* 0x000fe200078e00ff */
[----:B------:R-:W-:-:S03]  /*1c350*/  SEL R130, R138, RZ, P3 ;  /* 0x000000ff8a827207 */ /* 0x000fc60001800000 */
[----:B------:R-:W-:Y:S02]  /*1c360*/  IMAD.IADD R128, R11, 0x1, R128 ;  /* 0x000000010b807824 */ /* 0x000fe400078e0280 */
[----:B------:R-:W-:Y:S02]  /*1c370*/  IMAD.MOV.U32 R11, RZ, RZ, R82 ;  /* 0x000000ffff0b7224 */ /* 0x000fe400078e0052 */
[----:B------:R-:W-:Y:S02]  /*1c380*/  IMAD.IADD R129, R13, 0x1, R129 ;  /* 0x000000010d817824 */ /* 0x000fe400078e0281 */
[-C--:B------:R-:W-:Y:S02]  /*1c390*/  IMAD R13, R15, R130.reuse, RZ ;  /* 0x000000820f0d7224 */ /* 0x080fe400078e02ff */
[----:B------:R-:W-:-:S04]  /*1c3a0*/  IMAD.WIDE.U32 R14, R14, R130, RZ ;  /* 0x000000820e0e7225 */ /* 0x000fc800078e00ff */
[----:B------:R-:W-:Y:S01]  /*1c3b0*/  IMAD.IADD R13, R15, 0x1, R13 ;  /* 0x000000010f0d7824 */ /* 0x000fe200078e020d */
[--C-:B---3--:R-:W-:Y:S01]  /*1c3c0*/  IADD3 R10, P2, P5, R10, R12, R0.reuse ;  /* 0x0000000c0a0a7210 */ /* 0x108fe20007d5e000 */
[----:B------:R-:W-:Y:S01]  /*1c3d0*/  @P4 IMAD.HI.U32 R12, R82, R4, RZ ;  /* 0x00000004520c4227 */ /* 0x000fe200078e00ff */
[----:B------:R-:W-:-:S04]  /*1c3e0*/  SHF.R.S32.HI R4, RZ, 0x1f, R0 ;  /* 0x0000001fff047819 */ /* 0x000fc80000011400 */
[----:B------:R-:W-:Y:S02]  /*1c3f0*/  @P4 SHF.R.U32.HI R11, RZ, R87, R12 ;  /* 0x00000057ff0b4219 */ /* 0x000fe4000001160c */
[----:B------:R-:W-:-:S03]  /*1c400*/  IADD3.X R129, R128, R129, R4, P2, P5 ;  /* 0x0000008180817210 */ /* 0x000fc600017ea404 */
[--C-:B------:R-:W-:Y:S01]  /*1c410*/  IMAD.MOV R87, RZ, RZ, -R11.reuse ;  /* 0x000000ffff577224 */ /* 0x100fe200078e0a0b */
[----:B------:R-:W-:Y:S02]  /*1c420*/  IADD3 R14, P2, P5, R11, R10, R14 ;  /* 0x0000000a0b0e7210 */ /* 0x000fe40007d5e00e */
[----:B------:R-:W-:Y:S01]  /*1c430*/  SHF.R.S32.HI R10, RZ, 0x1f, R11 ;  /* 0x0000001fff0a7819 */ /* 0x000fe2000001140b */
[----:B------:R-:W-:-:S03]  /*1c440*/  IMAD R11, R86, R87, R82 ;  /* 0x00000057560b7224 */ /* 0x000fc600078e0252 */
[----:B------:R-:W-:Y:S01]  /*1c450*/  IADD3.X R15, R10, R129, R13, P2, P5 ;  /* 0x000000810a0f7210 */ /* 0x000fe200017ea40d */
[-C--:B------:R-:W-:Y:S01]  /*1c460*/  IMAD R9, R9, R11.reuse, RZ ;  /* 0x0000000b09097224 */ /* 0x080fe200078e02ff */
[----:B------:R-:W-:Y:S01]  /*1c470*/  SHF.R.S32.HI R13, RZ, 0x1f, R11 ;  /* 0x0000001fff0d7819 */ /* 0x000fe2000001140b */
[----:B------:R-:W-:-:S04]  /*1c480*/  IMAD.WIDE.U32 R14, R8, R11, R14 ;  /* 0x0000000b080e7225 */ /* 0x000fc800078e000e */
[----:B------:R-:W-:Y:S01]  /*1c490*/  IMAD R9, R8, R13, R9 ;  /* 0x0000000d08097224 */ /* 0x000fe200078e0209 */
[----:B-1----:R-:W-:-:S03]  /*1c4a0*/  LEA R13, P2, R14, R80, 0x2 ;  /* 0x000000500e0d7211 */ /* 0x002fc600078410ff */
[----:B------:R-:W-:-:S05]  /*1c4b0*/  IMAD.IADD R8, R15, 0x1, R9 ;  /* 0x000000010f087824 */ /* 0x000fca00078e0209 */
[----:B--2---:R-:W-:Y:S01]  /*1c4c0*/  LEA.HI.X R81, R14, R81, R8, 0x2, P2 ;  /* 0x000000510e517211 */ /* 0x004fe200010f1408 */
[----:B------:R-:W-:Y:S06]  /*1c4d0*/  @P1 BRA `(.L_x_6137) ;  /* 0x0000000000141947 */ /* 0x000fec0003800000 */
[----:B------:R-:W-:Y:S05]  /*1c4e0*/  @!P0 BRA `(.L_x_6137) ;  /* 0x0000000000108947 */ /* 0x000fea0003800000 */
[----:B------:R-:W-:Y:S02]  /*1c4f0*/  ULDC.64 UR4, c[0x0][0x208] ;  /* 0x0000820000047ab9 */ /* 0x000fe40000000a00 */
[----:B------:R-:W2:Y:S04]  /*1c500*/  LDG.E R8, desc[UR4][R84.64] ;  /* 0x0000000454087981 */ /* 0x000ea8000c1e1900 */
[----:B-----5:R-:W2:Y:S02]  /*1c510*/  LDG.E R83, desc[UR4][R84.64+0x4] ;  /* 0x0000040454537981 */ /* 0x020ea4000c1e1900 */
[----:B--2---:R-:W-:-:S07]  /*1c520*/  IMAD.IADD R83, R83, 0x1, -R8 ;  /* 0x0000000153537824 */ /* 0x004fce00078e0a08 */
.L_x_6137:
[----:B------:R-:W2:Y:S04]  /*1c530*/  LDL R12, [R1+0x44] ;  /* 0x00004400010c7983 */ /* 0x000ea80000100800 */
[----:B------:R-:W3:Y:S01]  /*1c540*/  LDL R14, [R1+0x40] ;  /* 0x00004000010e7983 */ /* 0x000ee20000100800 */
[----:B-----5:R-:W-:Y:S01]  /*1c550*/  IMAD R80, R83, R86, RZ ;  /* 0x0000005653507224 */ /* 0x020fe200078e02ff */
[----:B------:R-:W-:Y:S02]  /*1c560*/  ULDC.64 UR4, c[0x0][0x208] ;  /* 0x0000820000047ab9 */ /* 0x000fe40000000a00 */
[----:B------:R-:W-:Y:S04]  /*1c570*/  SHFL.IDX PT, R8, R13, RZ, 0x1c1f ;  /* 0x001c1fff0d087589 */ /* 0x000fe800000e0000 */
[----:B------:R-:W0:Y:S04]  /*1c580*/  SHFL.IDX PT, R9, R81, RZ, 0x1c1f ;  /* 0x001c1fff51097589 */ /* 0x000e2800000e0000 */
[----:B------:R-:W-:Y:S04]  /*1c590*/  SHFL.IDX PT, R10, R13, 0x1, 0x1c1f ;  /* 0x003c1f000d0a7f89 */ /* 0x000fe800000e0000 */
[----:B------:R-:W1:Y:S01]  /*1c5a0*/  SHFL.IDX PT, R11, R81, 0x1, 0x1c1f ;  /* 0x003c1f00510b7f89 */ /* 0x000e6200000e0000 */
[----:B--2---:R-:W-:Y:S01]  /*1c5b0*/  IMAD.IADD R12, R12, 0x1, R220 ;  /* 0x000000010c0c7824 */ /* 0x004fe200078e02dc */
[----:B---3--:R-:W-:-:S03]  /*1c5c0*/  LOP3.LUT P0, RZ, R14, 0x3, RZ, 0xc0, !PT ;  /* 0x000000030eff7812 */ /* 0x008fc6000780c0ff */
[C---:B------:R-:W-:Y:S01]  /*1c5d0*/  VIADD R14, R12.reuse, 0x8 ;  /* 0x000000080c0e7836 */ /* 0x040fe20000000000 */
[----:B------:R-:W-:-:S04]  /*1c5e0*/  ISETP.GE.OR P1, PT, R12, R80, P0 ;  /* 0x000000500c00720c */ /* 0x000fc80000726670 */
[----:B------:R-:W-:-:S09]  /*1c5f0*/  ISETP.GE.OR P0, PT, R14, R80, P0 ;  /* 0x000000500e00720c */ /* 0x000fd20000706670 */
[----:B0-----:R0:W-:Y:S04]  /*1c600*/  @!P1 ST.E desc[UR4][R8.64], R126 ;  /* 0x0000007e08009985 */ /* 0x0011e8000c101904 */
[----:B-1----:R0:W-:Y:S01]  /*1c610*/  @!P0 ST.E desc[UR4][R10.64], R127 ;  /* 0x0000007f0a008985 */ /* 0x0021e2000c101904 */
[----:B------:R-:W-:Y:S05]  /*1c620*/  @P3 BRA `(.L_x_6138) ;  /* 0x0000000c00683947 */ /* 0x000fea0003800000 */
[----:B0-----:R-:W0:Y:S01]  /*1c630*/  S2R R8, SR_TID.X ;  /* 0x0000000000087919 */ /* 0x001e220000002100 */
[----:B------:R-:W1:Y:S01]  /*1c640*/  @P4 LDC R67, c[0x0][0xbec] ;  /* 0x0002fb00ff434b82 */ /* 0x000e620000000800 */
[----:B------:R-:W-:-:S07]  /*1c650*/  ULDC.64 UR4, c[0x0][0x208] ;  /* 0x0000820000047ab9 */ /* 0x000fce0000000a00 */
[----:B------:R-:W2:Y:S01]  /*1c660*/  @P4 LDC R69, c[0x0][0xbf0] ;  /* 0x0002fc00ff454b82 */ /* 0x000ea20000000800 */
[----:B0-----:R-:W-:-:S05]  /*1c670*/  VIADD R8, R8, 0xffffff80 ;  /* 0xffffff8008087836 */ /* 0x001fca0000000000 */
[----:B------:R-:W-:-:S04]  /*1c680*/  SHF.R.S32.HI R9, RZ, 0x1f, R8 ;  /* 0x0000001fff097819 */ /* 0x000fc80000011408 */
[----:B------:R-:W-:-:S04]  /*1c690*/  LEA.HI R9, R9, R8, RZ, 0x3 ;  /* 0x0000000809097211 */ /* 0x000fc800078f18ff */
[----:B------:R-:W-:Y:S02]  /*1c6a0*/  LOP3.LUT R11, R9, 0xfffffff8, RZ, 0xc0, !PT ;  /* 0xfffffff8090b7812 */ /* 0x000fe400078ec0ff */
[----:B------:R-:W-:-:S03]  /*1c6b0*/  SHF.R.S32.HI R21, RZ, 0x3, R9 ;  /* 0x00000003ff157819 */ /* 0x000fc60000011409 */
[----:B------:R-:W-:-:S04]  /*1c6c0*/  IMAD.IADD R20, R8, 0x1, -R11 ;  /* 0x0000000108147824 */ /* 0x000fc800078e0a0b */
[----:B------:R-:W-:-:S04]  /*1c6d0*/  IMAD.SHL.U32 R66, R20, 0x8, RZ ;  /* 0x0000000814427824 */ /* 0x000fc800078e00ff */
[----:B------:R-:W-:-:S04]  /*1c6e0*/  IMAD R9, R21, 0x40, R66 ;  /* 0x0000004015097824 */ /* 0x000fc800078e0242 */
[----:B------:R-:W-:-:S03]  /*1c6f0*/  IMAD.WIDE R2, R9, 0x2, R2 ;  /* 0x0000000209027825 */ /* 0x000fc600078e0202 */
        /* <DEDUP_REMOVED lines=41> */
[----:B------:R-:W-:Y:S02]  /*1c990*/  LOP3.LUT R56, R57, 0x380, RZ, 0xc0, !PT ;  /* 0x0000038039387812 */ /* 0x000fe400078ec0ff */
        /* <DEDUP_REMOVED lines=20> */
[----:B------:R-:W5:Y:S01]  /*1cae0*/  LD.E.128 R40, desc[UR4][R40.64] ;  /* 0x0000000428287980 */ /* 0x000f62000c101d00 */
[----:B------:R-:W-:-:S03]  /*1caf0*/  LOP3.LUT R2, R11, R2, RZ, 0x3c, !PT ;  /* 0x000000020b027212 */ /* 0x000fc600078e3cff */
[----:B------:R-:W5:Y:S04]  /*1cb00*/  LD.E.128 R44, desc[UR4][R44.64] ;  /* 0x000000042c2c7980 */ /* 0x000f68000c101d00 */
[----:B------:R0:W5:Y:S04]  /*1cb10*/  LD.E.128 R8, desc[UR4][R2.64] ;  /* 0x0000000402087980 */ /* 0x000168000c101d00 */
[----:B------:R-:W5:Y:S04]  /*1cb20*/  LD.E.128 R48, desc[UR4][R48.64] ;  /* 0x0000000430307980 */ /* 0x000f68000c101d00 */
[----:B------:R-:W5:Y:S04]  /*1cb30*/  LD.E.128 R52, desc[UR4][R52.64] ;  /* 0x0000000434347980 */ /* 0x000f68000c101d00 */
[----:B------:R-:W5:Y:S04]  /*1cb40*/  LD.E.128 R56, desc[UR4][R56.64] ;  /* 0x0000000438387980 */ /* 0x000f68000c101d00 */
[----:B------:R-:W5:Y:S01]  /*1cb50*/  LD.E.128 R60, desc[UR4][R60.64] ;  /* 0x000000043c3c7980 */ /* 0x000f62000c101d00 */
[----:B------:R-:W-:-:S02]  /*1cb60*/  ULDC.64 UR4, c[0x0][0xaa0] ;  /* 0x0002a80000047ab9 */ /* 0x000fc40000000a00 */
[----:B0-----:R-:W-:Y:S01]  /*1cb70*/  IMAD R3, R4, UR4, RZ ;  /* 0x0000000404037c24 */ /* 0x001fe2000f8e02ff */
[----:B------:R-:W-:Y:S01]  /*1cb80*/  @!PT LDS RZ, [RZ] ;  /* 0x00000000fffff984 */ /* 0x000fe20000000800 */
[----:B------:R-:W-:Y:S01]  /*1cb90*/  @!PT LDS RZ, [RZ] ;  /* 0x00000000fffff984 */ /* 0x000fe20000000800 */
[----:B------:R-:W-:Y:S01]  /*1cba0*/  @!PT LDS RZ, [RZ] ;  /* 0x00000000fffff984 */ /* 0x000fe20000000800 */
[----:B------:R-:W-:Y:S01]  /*1cbb0*/  @!PT LDS RZ, [RZ] ;  /* 0x00000000fffff984 */ /* 0x000fe20000000800 */
[----:B------:R0:W-:Y:S06]  /*1cbc0*/  MEMBAR.ALL.CTA ;  /* 0x0000000000007992 */ /* 0x0001ec0000008000 */
[----:B0-----:R-:W0:Y:S01]  /*1cbd0*/  FENCE.VIEW.ASYNC.S ;  /* 0x00000000000073c6 */ /* 0x001e220000000000 */
[C---:B------:R-:W-:Y:S02]  /*1cbe0*/  IMAD R65, R0.reuse, UR5, R3 ;  /* 0x0000000500417c24 */ /* 0x040fe4000f8e0203 */
[----:B------:R-:W-:Y:S01]  /*1cbf0*/  IMAD.WIDE.U32 R2, R0, UR4, RZ ;  /* 0x0000000400027c25 */ /* 0x000fe2000f8e00ff */
[----:B------:R-:W-:-:S03]  /*1cc00*/  ULDC.64 UR4, c[0x0][0xae8] ;  /* 0x0002ba0000047ab9 */ /* 0x000fc60000000a00 */
[----:B------:R-:W-:Y:S02]  /*1cc10*/  IMAD.IADD R3, R3, 0x1, R65 ;  /* 0x0000000103037824 */ /* 0x000fe400078e0241 */
[----:B------:R-:W-:Y:S02]  /*1cc20*/  IMAD R65, R20, 0x20, R21 ;  /* 0x0000002014417824 */ /* 0x000fe400078e0215 */
[----:B------:R-:W-:-:S04]  /*1cc30*/  IMAD.WIDE.U32 R2, R199, UR4, R2 ;  /* 0x00000004c7027c25 */ /* 0x000fc8000f8e0002 */
[----:B------:R-:W-:Y:S01]  /*1cc40*/  IMAD.IADD R20, R220, 0x1, R65 ;  /* 0x00000001dc147824 */ /* 0x000fe200078e0241 */
[----:B------:R-:W-:Y:S01]  /*1cc50*/  SHF.R.S32.HI R4, RZ, 0x1f, R227 ;  /* 0x0000001fff047819 */ /* 0x000fe200000114e3 */
[----:B------:R-:W-:Y:S01]  /*1cc60*/  IMAD R3, R199, UR5, R3 ;  /* 0x00000005c7037c24 */ /* 0x000fe2000f8e0203 */
[----:B------:R-:W-:Y:S01]  /*1cc70*/  ULDC.64 UR4, c[0x0][0xaf0] ;  /* 0x0002bc0000047ab9 */ /* 0x000fe20000000a00 */
[----:B-1----:R-:W-:-:S04]  /*1cc80*/  @P4 IMAD.HI.U32 R0, R20, R67, RZ ;  /* 0x0000004314004227 */ /* 0x002fc800078e00ff */
[----:B------:R-:W-:Y:S01]  /*1cc90*/  IMAD.MOV.U32 R65, RZ, RZ, R20 ;  /* 0x000000ffff417224 */ /* 0x000fe200078e0014 */
[----:B--2---:R-:W-:Y:S01]  /*1cca0*/  @P4 SHF.R.U32.HI R65, RZ, R69, R0 ;  /* 0x00000045ff414219 */ /* 0x004fe20000011600 */
        /* <DEDUP_REMOVED lines=17> */
[----:B------:R-:W-:Y:S01]  /*1cdc0*/  ULDC.64 UR4, c[0x0][0xa80] ;  /* 0x0002a00000047ab9 */ /* 0x000fe20000000a00 */
[----:B------:R-:W-:Y:S01]  /*1cdd0*/  IMAD.IADD R71, R21, 0x1, R220 ;  /* 0x0000000115477824 */ /* 0x000fe200078e02dc */
[----:B------:R-:W-:Y:S01]  /*1cde0*/  LEA R4, P2, R2, UR4, 0x1 ;  /* 0x0000000402047c11 */ /* 0x000fe2000f8408ff */
[----:B------:R-:W-:-:S05]  /*1cdf0*/  IMAD.IADD R3, R3, 0x1, R69 ;  /* 0x0000000103037824 */ /* 0x000fca00078e0245 */
[----:B------:R-:W-:Y:S02]  /*1ce00*/  LEA.HI.X R67, R2, UR5, R3, 0x1, P2 ;  /* 0x0000000502437c11 */ /* 0x000fe400090f0c03 */
[CC--:B------:R-:W-:Y:S01]  /*1ce10*/  ISETP.GE.AND P2, PT, R71.reuse, R80.reuse, PT ;  /* 0x000000504700720c */ /* 0x0c0fe20003f46270 */
[----:B------:R-:W-:Y:S02]  /*1ce20*/  VIADD R0, R18, 0x30820 ;  /* 0x0003082012007836 */ /* 0x000fe40000000000 */
[C---:B------:R-:W-:Y:S02]  /*1ce30*/  VIADD R21, R71.reuse, 0x20 ;  /* 0x0000002047157836 */ /* 0x040fe40000000000 */
[----:B------:R-:W-:Y:S01]  /*1ce40*/  VIADD R65, R71, 0x40 ;  /* 0x0000004047417836 */ /* 0x000fe20000000000 */
[----:B------:R-:W-:Y:S01]  /*1ce50*/  PRMT R0, RZ, 0x654, R0 ;  /* 0x00000654ff007816 */ /* 0x000fe20000000000 */
[C---:B------:R-:W-:Y:S01]  /*1ce60*/  VIADD R68, R66.reuse, 0x80 ;  /* 0x0000008042447836 */ /* 0x040fe20000000000 */
[-C--:B------:R-:W-:Y:S01]  /*1ce70*/  ISETP.GE.AND P1, PT, R21, R80.reuse, PT ;  /* 0x000000501500720c */ /* 0x080fe20003f26270 */
[----:B------:R-:W-:Y:S01]  /*1ce80*/  VIADD R70, R66, 0x40 ;  /* 0x0000004042467836 */ /* 0x000fe20000000000 */
[----:B------:R-:W-:Y:S01]  /*1ce90*/  ISETP.GE.AND P0, PT, R65, R80, PT ;  /* 0x000000504100720c */ /* 0x000fe20003f06270 */
[----:B0-----:R0:W-:Y:S01]  /*1cea0*/  SYNCS.ARRIVE.TRANS64.RED.A1T0 RZ, [R0+URZ], RZ ;  /* 0x000000ff00ff79a7 */ /* 0x0011e2000810043f */
[----:B------:R1:W2:Y:S01]  /*1ceb0*/  SHFL.IDX PT, R21, R4, RZ, 0x181f ;  /* 0x00181fff04157589 */ /* 0x0002a200000e0000 */
[----:B------:R-:W-:Y:S03]  /*1cec0*/  BSSY B1, `(.L_x_6139) ;  /* 0x0000014000017945 */ /* 0x000fe60003800000 */
[----:B------:R1:W3:Y:S01]  /*1ced0*/  SHFL.IDX PT, R65, R67, RZ, 0x181f ;  /* 0x00181fff43417589 */ /* 0x0002e200000e0000 */
[----:B------:R-:W-:-:S02]  /*1cee0*/  SHF.R.S32.HI R69, RZ, 0x1f, R66 ;  /* 0x0000001fff457819 */ /* 0x000fc40000011442 */
[----:B0-----:R-:W-:Y:S02]  /*1cef0*/  SHF.R.S32.HI R0, RZ, 0x1f, R68 ;  /* 0x0000001fff007819 */ /* 0x001fe40000011444 */
[----:B------:R-:W-:Y:S01]  /*1cf00*/  SHF.R.S32.HI R72, RZ, 0x1f, R70 ;  /* 0x0000001fff487819 */ /* 0x000fe20000011446 */
[----:B------:R-:W-:Y:S06]  /*1cf10*/  @P2 BRA `(.L_x_6140) ;  /* 0x0000000000382947 */ /* 0x000fec0003800000 */
[----:B------:R-:W-:Y:S01]  /*1cf20*/  ULDC UR4, c[0x0][0xac8] ;  /* 0x0002b20000047ab9 */ /* 0x000fe20000000800 */
[----:B------:R-:W-:Y:S01]  /*1cf30*/  ULDC.64 UR6, c[0x0][0x208] ;  /* 0x0000820000067ab9 */ /* 0x000fe20000000a00 */
[----:B------:R-:W-:Y:S02]  /*1cf40*/  ISETP.GE.AND P4, PT, R66, UR4, PT ;  /* 0x0000000442007c0c */ /* 0x000fe4000bf86270 */
[----:B------:R-:W-:Y:S02]  /*1cf50*/  ISETP.GE.AND P3, PT, R70, UR4, PT ;  /* 0x0000000446007c0c */ /* 0x000fe4000bf66270 */
[----:B------:R-:W-:-:S09]  /*1cf60*/  ISETP.GE.AND P2, PT, R68, UR4, PT ;  /* 0x0000000444007c0c */ /* 0x000fd2000bf46270 */
[-C--:B--2---:R-:W-:Y:S02]  /*1cf70*/  @!P4 LEA R2, P6, R66, R21.reuse, 0x1 ;  /* 0x000000154202c211 */ /* 0x084fe400078c08ff */
[----:B------:R-:W-:Y:S02]  /*1cf80*/  @!P3 LEA R20, P5, R70, R21, 0x1 ;  /* 0x000000154614b211 */ /* 0x000fe400078a08ff */
[----:B---3--:R-:W-:Y:S02]  /*1cf90*/  @!P4 LEA.HI.X R3, R66, R65, R69, 0x1, P6 ;  /* 0x000000414203c211 */ /* 0x008fe400030f0c45 */
[----:B------:R-:W-:Y:S02]  /*1cfa0*/  @!P2 LEA R64, P6, R68, R21, 0x1 ;  /* 0x000000154440a211 */ /* 0x000fe400078c08ff */
[-C--:B------:R-:W-:Y:S01]  /*1cfb0*/  @!P3 LEA.HI.X R21, R70, R65.reuse, R72, 0x1, P5 ;  /* 0x000000414615b211 */ /* 0x080fe200028f0c48 */
[----:B-----5:R0:W-:Y:S01]  /*1cfc0*/  @!P4 ST.E.128 desc[UR6][R2.64], R8 ;  /* 0x000000080200c985 */ /* 0x0201e2000c101d06 */
[----:B------:R-:W-:-:S03]  /*1cfd0*/  @!P2 LEA.HI.X R65, R68, R65, R0, 0x1, P6 ;  /* 0x000000414441a211 */ /* 0x000fc600030f0c00 */
[----:B------:R0:W-:Y:S04]  /*1cfe0*/  @!P3 ST.E.128 desc[UR6][R20.64], R32 ;  /* 0x000000201400b985 */ /* 0x0001e8000c101d06 */
[----:B------:R0:W-:Y:S02]  /*1cff0*/  @!P2 ST.E.128 desc[UR6][R64.64], R48 ;  /* 0x000000304000a985 */ /* 0x0001e4000c101d06 */
.L_x_6140:
[----:B------:R-:W-:Y:S05]  /*1d000*/  BSYNC B1 ;  /* 0x0000000000017941 */ /* 0x000fea0003800000 */
.L_x_6139:
[----:B0----5:R0:W4:Y:S01]  /*1d010*/  SHFL.IDX PT, R11, R67, 0x1, 0x181f ;  /* 0x00381f00430b7f89 */ /* 0x02112200000e0000 */
[----:B------:R-:W-:Y:S03]  /*1d020*/  BSSY B1, `(.L_x_6141) ;  /* 0x0000011000017945 */ /* 0x000fe60003800000 */
[----:B------:R0:W0:Y:S01]  /*1d030*/  SHFL.IDX PT, R3, R4, 0x1, 0x181f ;  /* 0x00381f0004037f89 */ /* 0x00002200000e0000 */
[----:B------:R-:W-:Y:S05]  /*1d040*/  @P1 BRA `(.L_x_6142) ;  /* 0x0000000000381947 */ /* 0x000fea0003800000 */
[----:B------:R-:W-:Y:S01]  /*1d050*/  ULDC UR4, c[0x0][0xac8] ;  /* 0x0002b20000047ab9 */ /* 0x000fe20000000800 */
[----:B------:R-:W-:Y:S01]  /*1d060*/  ULDC.64 UR6, c[0x0][0x208] ;  /* 0x0000820000067ab9 */ /* 0x000fe20000000a00 */
        /* <DEDUP_REMOVED lines=12> */
.L_x_6142:
[----:B------:R-:W-:Y:S05]  /*1d130*/  BSYNC B1 ;  /* 0x0000000000017941 */ /* 0x000fea0003800000 */
.L_x_6141:
        /* <DEDUP_REMOVED lines=18> */
.L_x_6144:
[----:B------:R-:W-:Y:S05]  /*1d260*/  BSYNC B1 ;  /* 0x0000000000017941 */ /* 0x000fea0003800000 */
.L_x_6143:
[----:B0-----:R-:W-:Y:S01]  /*1d270*/  VIADD R3, R71, 0x60 ;  /* 0x0000006047037836 */ /* 0x001fe20000000000 */
[----:B-1----:R-:W0:Y:S04]  /*1d280*/  SHFL.IDX PT, R67, R67, 0x3, 0x181f ;  /* 0x00781f0043437f89 */ /* 0x002e2800000e0000 */
[----:B------:R-:W-:Y:S01]  /*1d290*/  ISETP.GE.AND P0, PT, R3, R80, PT ;  /* 0x000000500300720c */ /* 0x000fe20003f06270 */
[----:B----4-:R4:W1:-:S12]  /*1d2a0*/  SHFL.IDX PT, R11, R4, 0x3, 0x181f ;  /* 0x00781f00040b7f89 */ /* 0x01085800000e0000 */
[----:B----4-:R-:W-:Y:S05]  /*1d2b0*/  @P0 BRA `(.L_x_6145) ;  /* 0x0000002000b40947 */ /* 0x010fea0003800000 */
[----:B------:R-:W-:Y:S01]  /*1d2c0*/  ULDC UR4, c[0x0][0xac8] ;  /* 0x0002b20000047ab9 */ /* 0x000fe20000000800 */
[----:B------:R-:W-:Y:S01]  /*1d2d0*/  ULDC.64 UR6, c[0x0][0x208] ;  /* 0x0000820000067ab9 */ /* 0x000fe20000000a00 */
[----:B------:R-:W-:Y:S02]  /*1d2e0*/  ISETP.GE.AND P2, PT, R66, UR4, PT ;  /* 0x0000000442007c0c */ /* 0x000fe4000bf46270 */
[----:B------:R-:W-:-:S11]  /*1d2f0*/  ISETP.GE.AND P3, PT, R70, UR4, PT ;  /* 0x0000000446007c0c */ /* 0x000fd6000bf66270 */
[-C--:B-1----:R-:W-:Y:S02]  /*1d300*/  @!P2 LEA R2, P0, R66, R11.reuse, 0x1 ;  /* 0x0000000b4202a211 */ /* 0x082fe400078008ff */
[----:B------:R-:W-:Y:S02]  /*1d310*/  @!P3 LEA R8, P1, R70, R11, 0x1 ;  /* 0x0000000b4608b211 */ /* 0x000fe400078208ff */
[-C--:B0-----:R-:W-:Y:S02]  /*1d320*/  @!P2 LEA.HI.X R3, R66, R67.reuse, R69, 0x1, P0 ;  /* 0x000000434203a211 */ /* 0x081fe400000f0c45 */
[----:B------:R-:W-:Y:S02]  /*1d330*/  ISETP.GE.AND P0, PT, R68, UR4, PT ;  /* 0x0000000444007c0c */ /* 0x000fe4000bf06270 */
[----:B------:R-:W-:Y:S01]  /*1d340*/  @!P3 LEA.HI.X R9, R70, R67, R72, 0x1, P1 ;  /* 0x000000434609b211 */ /* 0x000fe200008f0c48 */
[----:B------:R4:W-:Y:S04]  /*1d350*/  @!P2 ST.E.128 desc[UR6][R2.64], R28 ;  /* 0x0000001c0200a985 */ /* 0x0009e8000c101d06 */
[----:B------:R4:W-:Y:S06]  /*1d360*/  @!P3 ST.E.128 desc[UR6][R8.64], R44 ;  /* 0x0000002c0800b985 */ /* 0x0009ec000c101d06 */
[----:B------:R-:W-:Y:S05]  /*1d370*/  @P0 BRA `(.L_x_6145) ;  /* 0x0000002000840947 */ /* 0x000fea0003800000 */
[----:B----4-:R-:W-:Y:S01]  /*1d380*/  LEA R2, P0, R68, R11, 0x1 ;  /* 0x0000000b44027211 */ /* 0x010fe200078008ff */
[----:B------:R-:W-:-:S03]  /*1d390*/  ULDC.64 UR4, c[0x0][0x208] ;  /* 0x0000820000047ab9 */ /* 0x000fc60000000a00 */
[----:B------:R-:W-:-:S05]  /*1d3a0*/  LEA.HI.X R3, R68, R67, R0, 0x1, P0 ;  /* 0x0000004344037211 */ /* 0x000fca00000f0c00 */
[----:B------:R0:W-:Y:S01]  /*1d3b0*/  ST.E.128 desc[UR4][R2.64], R60 ;  /* 0x0000003c02007985 */ /* 0x0001e2000c101d04 */
[----:B------:R-:W-:Y:S05]  /*1d3c0*/  BRA `(.L_x_6145) ;  /* 0x0000002000707947 */ /* 0x000fea0003800000 */
.L_x_6138:
[----:B------:R-:W1:Y:S01]  /*1d3d0*/  @P4 LDC R13, c[0x0][0xbec] ;  /* 0x0002fb00ff0d4b82 */ /* 0x000e620000000800 */
[----:B------:R-:W-:Y:S01]  /*1d3e0*/  ULDC.64 UR4, c[0x0][0xb08] ;  /* 0x0002c20000047ab9 */ /* 0x000fe20000000a00 */
[----:B------:R-:W-:Y:S01]  /*1d3f0*/  ULDC.64 UR6, c[0x0][0xb30] ;  /* 0x0002cc0000067ab9 */ /* 0x000fe20000000a00 */
[----:B0-----:R-:W-:Y:S01]  /*1d400*/  IMAD R9, R4, UR4, RZ ;  /* 0x0000000404097c24 */ /* 0x001fe2000f8e02ff */
[----:B------:R-:W-:Y:S01]  /*1d410*/  ISETP.GE.AND P0, PT, R12, R80, PT ;  /* 0x000000500c00720c */ /* 0x000fe20003f06270 */
[C---:B------:R-:W-:Y:S01]  /*1d420*/  IMAD.WIDE.U32 R2, R0.reuse, UR4, RZ ;  /* 0x0000000400027c25 */ /* 0x040fe2000f8e00ff */
[----:B------:R-:W-:Y:S02]  /*1d430*/  BSSY B1, `(.L_x_6146) ;  /* 0x00000cd000017945 */ /* 0x000fe40003800000 */
[----:B------:R-:W0:Y:S01]  /*1d440*/  @P4 LDC R4, c[0x0][0xbf0] ;  /* 0x0002fc00ff044b82 */ /* 0x000e220000000800 */
[----:B------:R-:W-:Y:S01]  /*1d450*/  IMAD R9, R0, UR5, R9 ;  /* 0x0000000500097c24 */ /* 0x000fe2000f8e0209 */
[----:B------:R-:W-:Y:S01]  /*1d460*/  ULDC.64 UR4, c[0x0][0xb38] ;  /* 0x0002ce0000047ab9 */ /* 0x000fe20000000a00 */
[----:B------:R-:W-:Y:S01]  /*1d470*/  SHF.R.S32.HI R0, RZ, 0x1f, R227 ;  /* 0x0000001fff007819 */ /* 0x000fe200000114e3 */
[----:B------:R-:W-:-:S02]  /*1d480*/  VIADD R83, R223, 0xa8 ;  /* 0x000000a8df537836 */ /* 0x000fc40000000000 */
[----:B------:R-:W-:Y:S02]  /*1d490*/  IMAD.IADD R3, R3, 0x1, R9 ;  /* 0x0000000103037824 */ /* 0x000fe400078e0209 */
[----:B------:R-:W-:Y:S01]  /*1d4a0*/  IMAD.MOV.U32 R9, RZ, RZ, R82 ;  /* 0x000000ffff097224 */ /* 0x000fe200078e0052 */
[----:B------:R-:W-:Y:S01]  /*1d4b0*/  SHF.R.S32.HI R83, RZ, 0x1f, R83 ;  /* 0x0000001fff537819 */ /* 0x000fe20000011453 */
[----:B------:R-:W-:-:S04]  /*1d4c0*/  IMAD.WIDE.U32 R2, R199, UR4, R2 ;  /* 0x00000004c7027c25 */ /* 0x000fc8000f8e0002 */
[----:B------:R-:W-:Y:S01]  /*1d4d0*/  IMAD R3, R199, UR5, R3 ;  /* 0x00000005c7037c24 */ /* 0x000fe2000f8e0203 */
[----:B------:R-:W-:Y:S01]  /*1d4e0*/  ULDC.64 UR4, c[0x0][0xb40] ;  /* 0x0002d00000047ab9 */ /* 0x000fe20000000a00 */
[----:B-1----:R-:W-:-:S04]  /*1d4f0*/  @P4 IMAD.HI.U32 R13, R82, R13, RZ ;  /* 0x0000000d520d4227 */ /* 0x002fc800078e00ff */
[----:B------:R-:W-:Y:S02]  /*1d500*/  IMAD R0, R0, UR4, RZ ;  /* 0x0000000400007c24 */ /* 0x000fe4000f8e02ff */
[----:B------:R-:W-:Y:S01]  /*1d510*/  IMAD.WIDE.U32 R2, R227, UR4, R2 ;  /* 0x00000004e3027c25 */ /* 0x000fe2000f8e0002 */
[----:B0-----:R-:W-:-:S03]  /*1d520*/  @P4 SHF.R.U32.HI R9, RZ, R4, R13 ;  /* 0x00000004ff094219 */ /* 0x001fc6000001160d */
[----:B------:R-:W-:Y:S01]  /*1d530*/  IMAD R11, R227, UR5, R0 ;  /* 0x00000005e30b7c24 */ /* 0x000fe2000f8e0200 */
[----:B------:R-:W-:Y:S01]  /*1d540*/  ULDC.64 UR4, c[0x0][0xb48] ;  /* 0x0002d20000047ab9 */ /* 0x000fe20000000a00 */
[----:B------:R-:W-:Y:S01]  /*1d550*/  SHF.R.S32.HI R0, RZ, 0x1f, R9 ;  /* 0x0000001fff007819 */ /* 0x000fe20000011409 */
[----:B------:R-:W-:Y:S02]  /*1d560*/  VIADD R4, R18, 0x30820 ;  /* 0x0003082012047836 */ /* 0x000fe40000000000 */
[----:B------:R-:W-:Y:S02]  /*1d570*/  IMAD.IADD R3, R3, 0x1, R11 ;  /* 0x0000000103037824 */ /* 0x000fe400078e020b */
[----:B------:R-:W-:Y:S01]  /*1d580*/  IMAD.MOV R11, RZ, RZ, -R9 ;  /* 0x000000ffff0b7224 */ /* 0x000fe200078e0a09 */
[----:B------:R-:W-:Y:S01]  /*1d590*/  PRMT R8, RZ, 0x654, R4 ;  /* 0x00000654ff087816 */ /* 0x000fe20000000004 */
[----:B------:R-:W-:-:S03]  /*1d5a0*/  IMAD.WIDE.U32 R2, R138, UR4, R2 ;  /* 0x000000048a027c25 */ /* 0x000fc6000f8e0002 */
[----:B------:R0:W-:Y:S01]  /*1d5b0*/  SYNCS.ARRIVE.TRANS64.RED.A1T0 RZ, [R8+URZ], RZ ;  /* 0x000000ff08ff79a7 */ /* 0x0001e2000810043f */
        /* <DEDUP_REMOVED lines=13> */
[C---:B------:R-:W-:Y:S01]  /*1d690*/  LEA R0, P1, R2.reuse, UR4, 0x2 ;  /* 0x0000000402007c11 */ /* 0x040fe2000f8210ff */
[C---:B------:R-:W-:Y:S02]  /*1d6a0*/  VIADD R85, R223.reuse, 0xa0 ;  /* 0x000000a0df557836 */ /* 0x040fe40000000000 */
        /* <DEDUP_REMOVED lines=66> */
[----:B------:R-:W-:Y:S01]  /*1dad0*/  ULDC.64 UR6, c[0x0][0x208] ;  /* 0x0000820000067ab9 */ /* 0x000fe20000000a00 */
[C---:B------:R-:W-:Y:S01]  /*1dae0*/  ISETP.GE.AND P0, PT, R223.reuse, UR4, PT ;  /* 0x00000004df007c0c */ /* 0x040fe2000bf06270 */
[----:B------:R-:W-:Y:S01]  /*1daf0*/  VIADD R15, R223, 0xb8 ;  /* 0x000000b8df0f7836 */ /* 0x000fe20000000000 */
[----:B------:R-:W-:Y:S02]  /*1db00*/  ISETP.GE.AND P5, PT, R160, UR4, PT ;  /* 0x00000004a0007c0c */ /* 0x000fe4000bfa6270 */
[----:B------:R-:W-:Y:S02]  /*1db10*/  ISETP.GE.AND P4, PT, R158, UR4, PT ;  /* 0x000000049e007c0c */ /* 0x000fe4000bf86270 */
[----:B------:R-:W-:-:S07]  /*1db20*/  ISETP.GE.AND P3, PT, R156, UR4, PT ;  /* 0x000000049c007c0c */ /* 0x000fce000bf66270 */
[----:B------:R-:W-:-:S04]  /*1db30*/  @!P0 IMAD.WIDE R8, R223, 0x4, R2 ;  /* 0x00000004df088825 */ /* 0x000fc800078e0202 */
[-C--:B------:R-:W-:Y:S01]  /*1db40*/  @!P4 LEA R10, P2, R158, R2.reuse, 0x2 ;  /* 0x000000029e0ac211 */ /* 0x080fe200078410ff */
[----:B------:R0:W-:Y:S01]  /*1db50*/  @!P0 ST.E.64 desc[UR6][R8.64], R24 ;  /* 0x0000001808008985 */ /* 0x0001e2000c101b06 */
[----:B------:R-:W-:Y:S02]  /*1db60*/  ISETP.GE.AND P0, PT, R154, UR4, PT ;  /* 0x000000049a007c0c */ /* 0x000fe4000bf06270 */
[----:B------:R-:W-:Y:S02]  /*1db70*/  @!P3 LEA R12, P6, R156, R2, 0x2 ;  /* 0x000000029c0cb211 */ /* 0x000fe400078c10ff */
[-C--:B------:R-:W-:Y:S02]  /*1db80*/  @!P4 LEA.HI.X R11, R158, R3.reuse, R159, 0x2, P2 ;  /* 0x000000039e0bc211 */ /* 0x080fe400010f149f */
[----:B------:R-:W-:Y:S02]  /*1db90*/  ISETP.GE.AND P2, PT, R150, UR4, PT ;  /* 0x0000000496007c0c */ /* 0x000fe4000bf46270 */
[----:B------:R-:W-:-:S02]  /*1dba0*/  @!P3 LEA.HI.X R13, R156, R3, R157, 0x2, P6 ;  /* 0x000000039c0db211 */ /* 0x000fc400030f149d */
[C---:B0-----:R-:W-:Y:S02]  /*1dbb0*/  @!P5 LEA R8, P1, R160.reuse, R2, 0x2 ;  /* 0x00000002a008d211 */ /* 0x041fe400078210ff */
[----:B------:R-:W-:Y:S02]  /*1dbc0*/  SHF.R.S32.HI R25, RZ, 0x1f, R81 ;  /* 0x0000001fff197819 */ /* 0x000fe40000011451 */
[----:B------:R-:W-:Y:S02]  /*1dbd0*/  @!P5 LEA.HI.X R9, R160, R3, R161, 0x2, P1 ;  /* 0x00000003a009d211 */ /* 0x000fe400008f14a1 */
[----:B------:R-:W-:Y:S02]  /*1dbe0*/  ISETP.GE.AND P1, PT, R152, UR4, PT ;  /* 0x0000000498007c0c */ /* 0x000fe4000bf26270 */
[----:B------:R-:W-:Y:S01]  /*1dbf0*/  SHF.R.S32.HI R24, RZ, 0x1f, R15 ;  /* 0x0000001fff187819 */ /* 0x000fe2000001140f */
        /* <DEDUP_REMOVED lines=8> */
[----:B--2---:R-:W-:Y:S02]  /*1dc80*/  @!P2 LEA R12, P6, R150, R2, 0x2 ;  /* 0x00000002960ca211 */ /* 0x004fe400078c10ff */
[----:B------:R-:W-:Y:S01]  /*1dc90*/  @!P1 LEA.HI.X R11, R152, R3, R153, 0x2, P5 ;  /* 0x00000003980b9211 */ /* 0x000fe200028f1499 */
[----:B------:R0:W-:Y:S01]  /*1dca0*/  @!P0 ST.E.64 desc[UR6][R8.64], R40 ;  /* 0x0000002808008985 */ /* 0x0001e2000c101b06 */
[----:B------:R-:W-:-:S02]  /*1dcb0*/  ISETP.GE.AND P5, PT, R144, UR4, PT ;  /* 0x0000000490007c0c */ /* 0x000fc4000bfa6270 */
[-C--:B------:R-:W-:Y:S01]  /*1dcc0*/  @!P2 LEA.HI.X R13, R150, R3.reuse, R151, 0x2, P6 ;  /* 0x00000003960da211 */ /* 0x080fe200030f1497 */
[----:B------:R1:W-:Y:S01]  /*1dcd0*/  @!P1 ST.E.64 desc[UR6][R10.64], R44 ;  /* 0x0000002c0a009985 */ /* 0x0003e2000c101b06 */
[----:B------:R-:W-:Y:S02]  /*1dce0*/  ISETP.GE.AND P0, PT, R142, UR4, PT ;  /* 0x000000048e007c0c */ /* 0x000fe4000bf06270 */
[----:B------:R-:W-:Y:S01]  /*1dcf0*/  ISETP.GE.AND P1, PT, R140, UR4, PT ;  /* 0x000000048c007c0c */ /* 0x000fe2000bf26270 */
[----:B------:R2:W-:Y:S01]  /*1dd00*/  @!P2 ST.E.64 desc[UR6][R12.64], R48 ;  /* 0x000000300c00a985 */ /* 0x0005e2000c101b06 */
[-C--:B0-----:R-:W-:Y:S02]  /*1dd10*/  @!P3 LEA R8, P6, R148, R2.reuse, 0x2 ;  /* 0x000000029408b211 */ /* 0x081fe400078c10ff */
[----:B-1----:R-:W-:Y:S02]  /*1dd20*/  @!P4 LEA R10, P2, R146, R2, 0x2 ;  /* 0x00000002920ac211 */ /* 0x002fe400078410ff */
[----:B------:R-:W-:-:S02]  /*1dd30*/  @!P3 LEA.HI.X R9, R148, R3, R149, 0x2, P6 ;  /* 0x000000039409b211 */ /* 0x000fc400030f1495 */
[----:B--2---:R-:W-:Y:S02]  /*1dd40*/  @!P5 LEA R12, P6, R144, R2, 0x2 ;  /* 0x00000002900cd211 */ /* 0x004fe400078c10ff */
[-C--:B------:R-:W-:Y:S01]  /*1dd50*/  @!P4 LEA.HI.X R11, R146, R3.reuse, R147, 0x2, P2 ;  /* 0x00000003920bc211 */ /* 0x080fe200010f1493 */
[----:B------:R0:W-:Y:S01]  /*1dd60*/  @!P3 ST.E.64 desc[UR6][R8.64], R52 ;  /* 0x000000340800b985 */ /* 0x0001e2000c101b06 */
[----:B------:R-:W-:Y:S02]  /*1dd70*/  ISETP.GE.AND P2, PT, R138, UR4, PT ;  /* 0x000000048a007c0c */ /* 0x000fe4000bf46270 */
[----:B------:R-:W-:Y:S01]  /*1dd80*/  @!P5 LEA.HI.X R13, R144, R3, R145, 0x2, P6 ;  /* 0x00000003900dd211 */ /* 0x000fe200030f1491 */
[----:B------:R1:W-:Y:S01]  /*1dd90*/  @!P4 ST.E.64 desc[UR6][R10.64], R56 ;  /* 0x000000380a00c985 */ /* 0x0003e2000c101b06 */
[----:B------:R-:W-:-:S03]  /*1dda0*/  ISETP.GE.AND P3, PT, R136, UR4, PT ;  /* 0x0000000488007c0c */ /* 0x000fc6000bf66270 */
[----:B------:R2:W-:Y:S01]  /*1ddb0*/  @!P5 ST.E.64 desc[UR6][R12.64], R60 ;  /* 0x0000003c0c00d985 */ /* 0x0005e2000c101b06 */
[-C--:B0-----:R-:W-:Y:S02]  /*1ddc0*/  @!P0 LEA R8, P4, R142, R2.reuse, 0x2 ;  /* 0x000000028e088211 */ /* 0x081fe400078810ff */
[-C--:B-1----:R-:W-:Y:S02]  /*1ddd0*/  @!P1 LEA R10, P5, R140, R2.reuse, 0x2 ;  /* 0x000000028c0a9211 */ /* 0x082fe400078a10ff */
[-C--:B------:R-:W-:Y:S02]  /*1dde0*/  @!P0 LEA.HI.X R9, R142, R3.reuse, R143, 0x2, P4 ;  /* 0x000000038e098211 */ /* 0x080fe400020f148f */
[----:B--2---:R-:W-:Y:S02]  /*1ddf0*/  @!P2 LEA R12, P6, R138, R2, 0x2 ;  /* 0x000000028a0ca211 */ /* 0x004fe400078c10ff */
[----:B------:R-:W-:Y:S01]  /*1de00*/  ISETP.GE.AND P4, PT, R134, UR4, PT ;  /* 0x0000000486007c0c */ /* 0x000fe2000bf86270 */
[----:B------:R0:W-:Y:S01]  /*1de10*/  @!P0 ST.E.64 desc[UR6][R8.64], R64 ;  /* 0x0000004008008985 */ /* 0x0001e2000c101b06 */
[----:B------:R-:W-:-:S02]  /*1de20*/  @!P1 LEA.HI.X R11, R140, R3, R141, 0x2, P5 ;  /* 0x000000038c0b9211 */ /* 0x000fc400028f148d */
        /* <DEDUP_REMOVED lines=10> */
[----:B--2---:R-:W-:Y:S02]  /*1ded0*/  @!P5 LEA R12, P6, R132, R2, 0x2 ;  /* 0x00000002840cd211 */ /* 0x004fe400078c10ff */
[-C--:B------:R-:W-:Y:S02]  /*1dee0*/  @!P4 LEA.HI.X R11, R134, R3.reuse, R135, 0x2, P1 ;  /* 0x00000003860bc211 */ /* 0x080fe400008f1487 */
        /* <DEDUP_REMOVED lines=19> */
[-C--:B------:R-:W-:Y:S02]  /*1e020*/  @!P4 LEA R20, P1, R84, R2.reuse, 0x2 ;  /* 0x000000025414c211 */ /* 0x080fe400078210ff */
[-C--:B------:R-:W-:Y:S02]  /*1e030*/  @!P5 LEA.HI.X R9, R86, R3.reuse, R87, 0x2, P3 ;  /* 0x000000035609d211 */ /* 0x080fe400018f1457 */
[-C--:B------:R-:W-:Y:S02]  /*1e040*/  @!P4 LEA.HI.X R21, R84, R3.reuse, R85, 0x2, P1 ;  /* 0x000000035415c211 */ /* 0x080fe400008f1455 */
[CC--:B-1----:R-:W-:Y:S01]  /*1e050*/  @!P2 LEA R10, P1, R15.reuse, R2.reuse, 0x2 ;  /* 0x000000020f0aa211 */ /* 0x0c2fe200078210ff */
[----:B------:R1:W-:Y:S03]  /*1e060*/  @!P5 ST.E.64 desc[UR6][R8.64], R100 ;  /* 0x000000640800d985 */ /* 0x0003e6000c101b06 */
[----:B------:R-:W-:Y:S01]  /*1e070*/  @!P2 LEA.HI.X R11, R15, R3, R24, 0x2, P1 ;  /* 0x000000030f0ba211 */ /* 0x000fe200008f1418 */
[----:B------:R1:W-:Y:S01]  /*1e080*/  @!P4 ST.E.64 desc[UR6][R20.64], R104 ;  /* 0x000000681400c985 */ /* 0x0003e2000c101b06 */
[----:B0-----:R-:W-:-:S04]  /*1e090*/  @!P6 LEA R12, P3, R81, R2, 0x2 ;  /* 0x00000002510ce211 */ /* 0x001fc800078610ff */
[----:B------:R-:W-:Y:S02]  /*1e0a0*/  @!P6 LEA.HI.X R13, R81, R3, R25, 0x2, P3 ;  /* 0x00000003510de211 */ /* 0x000fe400018f1419 */
[----:B------:R-:W-:-:S04]  /*1e0b0*/  @!P0 LEA R2, P3, R82, R2, 0x2 ;  /* 0x0000000252028211 */ /* 0x000fc800078610ff */
[----:B------:R-:W-:-:S05]  /*1e0c0*/  @!P0 LEA.HI.X R3, R82, R3, R83, 0x2, P3 ;  /* 0x0000000352038211 */ /* 0x000fca00018f1453 */
[----:B------:R1:W-:Y:S04]  /*1e0d0*/  @!P0 ST.E.64 desc[UR6][R2.64], R108 ;  /* 0x0000006c02008985 */ /* 0x0003e8000c101b06 */
[----:B------:R1:W-:Y:S04]  /*1e0e0*/  @!P6 ST.E.64 desc[UR6][R12.64], R112 ;  /* 0x000000700c00e985 */ /* 0x0003e8000c101b06 */
[----:B------:R1:W-:Y:S02]  /*1e0f0*/  @!P2 ST.E.64 desc[UR6][R10.64], R116 ;  /* 0x000000740a00a985 */ /* 0x0003e4000c101b06 */
.L_x_6147:
[----:B------:R-:W-:Y:S05]  /*1e100*/  BSYNC B1 ;  /* 0x0000000000017941 */ /* 0x000fea0003800000 */
.L_x_6146:
[----:B------:R-:W-:Y:S01]  /*1e110*/  ISETP.GE.AND P0, PT, R14, R80, PT ;  /* 0x000000500e00720c */ /* 0x000fe20003f06270 */
[----:B-1----:R0:W1:Y:S04]  /*1e120*/  SHFL.IDX PT, R3, R4, 0x1, 0x1c1f ;  /* 0x003c1f0004037f89 */ /* 0x00206800000e0000 */
[----:B------:R0:W2:Y:S08]  /*1e130*/  SHFL.IDX PT, R2, R0, 0x1, 0x1c1f ;  /* 0x003c1f0000027f89 */ /* 0x0000b000000e0000 */
[----:B0-----:R-:W-:Y:S05]  /*1e140*/  @P0 BRA `(.L_x_6145) ;  /* 0x0000001400100947 */ /* 0x001fea0003800000 */
[----:B------:R-:W-:Y:S01]  /*1e150*/  ULDC UR4, c[0x0][0xac8] ;  /* 0x0002b20000047ab9 */ /* 0x000fe20000000800 */
[----:B------:R-:W-:Y:S01]  /*1e160*/  ULDC.64 UR6, c[0x0][0x208] ;  /* 0x0000820000067ab9 */ /* 0x000fe20000000a00 */
[----:B------:R-:W-:Y:S02]  /*1e170*/  ISETP.GE.AND P2, PT, R160, UR4, PT ;  /* 0x00000004a0007c0c */ /* 0x000fe4000bf46270 */
[----:B------:R-:W-:Y:S02]  /*1e180*/  ISETP.GE.AND P1, PT, R223, UR4, PT ;  /* 0x00000004df007c0c */ /* 0x000fe4000bf26270 */
[----:B------:R-:W-:Y:S02]  /*1e190*/  ISETP.GE.AND P5, PT, R158, UR4, PT ;  /* 0x000000049e007c0c */ /* 0x000fe4000bfa6270 */
[----:B------:R-:W-:Y:S02]  /*1e1a0*/  ISETP.GE.AND P4, PT, R156, UR4, PT ;  /* 0x000000049c007c0c */ /* 0x000fe4000bf86270 */
[----:B------:R-:W-:-:S05]  /*1e1b0*/  ISETP.GE.AND P3, PT, R154, UR4, PT ;  /* 0x000000049a007c0c */ /* 0x000fca000bf66270 */
[C---:B--2---:R-:W-:Y:S02]  /*1e1c0*/  @!P2 LEA R8, P0, R160.reuse, R2, 0x2 ;  /* 0x00000002a008a211 */ /* 0x044fe400078010ff */
[----:B-1----:R-:W-:Y:S02]  /*1e1d0*/  @!P1 IMAD.WIDE R10, R223, 0x4, R2 ;  /* 0x00000004df0a9825 */ /* 0x002fe400078e0202 */
[----:B------:R-:W-:Y:S02]  /*1e1e0*/  @!P2 LEA.HI.X R9, R160, R3, R161, 0x2, P0 ;  /* 0x00000003a009a211 */ /* 0x000fe400000f14a1 */
        /* <DEDUP_REMOVED lines=8> */
[----:B------:R-:W-:Y:S02]  /*1e270*/  @!P3 LEA R12, P6, R154, R2, 0x2 ;  /* 0x000000029a0cb211 */ /* 0x000fe400078c10ff */
[----:B------:R-:W-:Y:S01]  /*1e280*/  ISETP.GE.AND P2, PT, R148, UR4, PT ;  /* 0x0000000494007c0c */ /* 0x000fe2000bf46270 */
        /* <DEDUP_REMOVED lines=10> */
[----:B------:R-:W-:Y:S01]  /*1e330*/  @!P0 ST.E.64 desc[UR6][R8.64], R46 ;  /* 0x0000002e08008985 */ /* 0x000fe2000c101b06 */
[----:B--2---:R-:W-:Y:S02]  /*1e340*/  @!P2 LEA R12, P6, R148, R2, 0x2 ;  /* 0x00000002940ca211 */ /* 0x004fe400078c10ff */
[----:B------:R-:W-:Y:S01]  /*1e350*/  ISETP.GE.AND P5, PT, R142, UR4, PT ;  /* 0x000000048e007c0c */ /* 0x000fe2000bfa6270 */
[----:B------:R0:W-:Y:S01]  /*1e360*/  @!P1 ST.E.64 desc[UR6][R10.64], R50 ;  /* 0x000000320a009985 */ /* 0x0001e2000c101b06 */
[----:B------:R-:W-:Y:S02]  /*1e370*/  @!P2 LEA.HI.X R13, R148, R3, R149, 0x2, P6 ;  /* 0x00000003940da211 */ /* 0x000fe400030f1495 */
[----:B------:R-:W-:-:S02]  /*1e380*/  ISETP.GE.AND P1, PT, R138, UR4, PT ;  /* 0x000000048a007c0c */ /* 0x000fc4000bf26270 */
[-C--:B------:R-:W-:Y:S01]  /*1e390*/  @!P3 LEA R14, P6, R146, R2.reuse, 0x2 ;  /* 0x00000002920eb211 */ /* 0x080fe200078c10ff */
[----:B------:R1:W-:Y:S01]  /*1e3a0*/  @!P2 ST.E.64 desc[UR6][R12.64], R54 ;  /* 0x000000360c00a985 */ /* 0x0003e2000c101b06 */
[----:B------:R-:W-:Y:S02]  /*1e3b0*/  ISETP.GE.AND P2, PT, R140, UR4, PT ;  /* 0x000000048c007c0c */ /* 0x000fe4000bf46270 */
[-C--:B------:R-:W-:Y:S02]  /*1e3c0*/  @!P4 LEA R20, P0, R144, R2.reuse, 0x2 ;  /* 0x000000029014c211 */ /* 0x080fe400078010ff */
[-C--:B------:R-:W-:Y:S02]  /*1e3d0*/  @!P3 LEA.HI.X R15, R146, R3.reuse, R147, 0x2, P6 ;  /* 0x00000003920fb211 */ /* 0x080fe400030f1493 */
[----:B------:R-:W-:Y:S02]  /*1e3e0*/  @!P5 LEA R24, P6, R142, R2, 0x2 ;  /* 0x000000028e18d211 */ /* 0x000fe400078c10ff */
[----:B------:R-:W-:Y:S01]  /*1e3f0*/  @!P4 LEA.HI.X R21, R144, R3, R145, 0x2, P0 ;  /* 0x000000039015c211 */ /* 0x000fe200000f1491 */
[----:B------:R-:W-:Y:S01]  /*1e400*/  @!P3 ST.E.64 desc[UR6][R14.64], R58 ;  /* 0x0000003a0e00b985 */ /* 0x000fe2000c101b06 */
[----:B------:R-:W-:-:S02]  /*1e410*/  ISETP.GE.AND P0, PT, R136, UR4, PT ;  /* 0x0000000488007c0c */ /* 0x000fc4000bf06270 */
[-C--:B------:R-:W-:Y:S01]  /*1e420*/  @!P5 LEA.HI.X R25, R142, R3.reuse, R143, 0x2, P6 ;  /* 0x000000038e19d211 */ /* 0x080fe200030f148f */
[----:B------:R2:W-:Y:S01]  /*1e430*/  @!P4 ST.E.64 desc[UR6][R20.64], R62 ;  /* 0x0000003e1400c985 */ /* 0x0005e2000c101b06 */
[-C--:B0-----:R-:W-:Y:S02]  /*1e440*/  @!P1 LEA R10, P3, R138, R2.reuse, 0x2 ;  /* 0x000000028a0a9211 */ /* 0x081fe400078610ff */
[----:B------:R-:W-:Y:S01]  /*1e450*/  @!P2 LEA R8, P6, R140, R2, 0x2 ;  /* 0x000000028c08a211 */ /* 0x000fe200078c10ff */
[----:B------:R0:W-:Y:S01]  /*1e460*/  @!P5 ST.E.64 desc[UR6][R24.64], R66 ;  /* 0x000000421800d985 */ /* 0x0001e2000c101b06 */
[----:B------:R-:W-:Y:S02]  /*1e470*/  ISETP.GE.AND P5, PT, R134, UR4, PT ;  /* 0x0000000486007c0c */ /* 0x000fe4000bfa6270 */
[----:B------:R-:W-:Y:S02]  /*1e480*/  ISETP.GE.AND P4, PT, R132, UR4, PT ;  /* 0x0000000484007c0c */ /* 0x000fe4000bf86270 */
[----:B------:R-:W-:-:S02]  /*1e490*/  @!P1 LEA.HI.X R11, R138, R3, R139, 0x2, P3 ;  /* 0x000000038a0b9211 */ /* 0x000fc400018f148b */
[----:B------:R-:W-:Y:S02]  /*1e4a0*/  ISETP.GE.AND P3, PT, R130, UR4, PT ;  /* 0x0000000482007c0c */ /* 0x000fe4000bf66270 */
[----:B------:R-:W-:Y:S02]  /*1e4b0*/  @!P2 LEA.HI.X R9, R140, R3, R141, 0x2, P6 ;  /* 0x000000038c09a211 */ /* 0x000fe400030f148d */
[----:B-1----:R-:W-:-:S03]  /*1e4c0*/  @!P0 LEA R12, P6, R136, R2, 0x2 ;  /* 0x00000002880c8211 */ /* 0x002fc600078c10ff */
[----:B------:R1:W-:Y:S01]  /*1e4d0*/  @!P2 ST.E.64 desc[UR6][R8.64], R70 ;  /* 0x000000460800a985 */ /* 0x0003e2000c101b06 */
[-C--:B------:R-:W-:Y:S02]  /*1e4e0*/  @!P0 LEA.HI.X R13, R136, R3.reuse, R137, 0x2, P6 ;  /* 0x00000003880d8211 */ /* 0x080fe400030f1489 */
[-C--:B--2---:R-:W-:Y:S01]  /*1e4f0*/  @!P4 LEA R20, P2, R132, R2.reuse, 0x2 ;  /* 0x000000028414c211 */ /* 0x084fe200078410ff */
[----:B------:R2:W-:Y:S01]  /*1e500*/  @!P1 ST.E.64 desc[UR6][R10.64], R74 ;  /* 0x0000004a0a009985 */ /* 0x0005e2000c101b06 */
[-C--:B------:R-:W-:Y:S02]  /*1e510*/  @!P5 LEA R14, P1, R134, R2.reuse, 0x2 ;  /* 0x00000002860ed211 */ /* 0x080fe400078210ff */
[----:B0-----:R-:W-:Y:S01]  /*1e520*/  @!P3 LEA R24, P6, R130, R2, 0x2 ;  /* 0x000000028218b211 */ /* 0x001fe200078c10ff */
[----:B------:R0:W-:Y:S01]  /*1e530*/  @!P0 ST.E.64 desc[UR6][R12.64], R78 ;  /* 0x0000004e0c008985 */ /* 0x0001e2000c101b06 */
[----:B------:R-:W-:Y:S02]  /*1e540*/  ISETP.GE.AND P0, PT, R128, UR4, PT ;  /* 0x0000000480007c0c */ /* 0x000fe4000bf06270 */
[----:B------:R-:W-:-:S02]  /*1e550*/  @!P5 LEA.HI.X R15, R134, R3, R135, 0x2, P1 ;  /* 0x00000003860fd211 */ /* 0x000fc400008f1487 */
[-C--:B------:R-:W-:Y:S02]  /*1e560*/  @!P4 LEA.HI.X R21, R132, R3.reuse, R133, 0x2, P2 ;  /* 0x000000038415c211 */ /* 0x080fe400010f1485 */
[----:B------:R-:W-:Y:S01]  /*1e570*/  @!P3 LEA.HI.X R25, R130, R3, R131, 0x2, P6 ;  /* 0x000000038219b211 */ /* 0x000fe200030f1483 */
[----:B------:R-:W-:Y:S01]  /*1e580*/  @!P5 ST.E.64 desc[UR6][R14.64], R122 ;  /* 0x0000007a0e00d985 */ /* 0x000fe2000c101b06 */
[----:B------:R-:W-:Y:S02]  /*1e590*/  ISETP.GE.AND P1, PT, R126, UR4, PT ;  /* 0x000000047e007c0c */ /* 0x000fe4000bf26270 */
[----:B------:R-:W-:Y:S01]  /*1e5a0*/  ISETP.GE.AND P5, PT, R86, UR4, PT ;  /* 0x0000000456007c0c */ /* 0x000fe2000bfa6270 */
[----:B------:R3:W-:Y:S01]  /*1e5b0*/  @!P4 ST.E.64 desc[UR6][R20.64], R124 ;  /* 0x0000007c1400c985 */ /* 0x0007e2000c101b06 */
[----:B------:R-:W-:Y:S02]  /*1e5c0*/  ISETP.GE.AND P4, PT, R84, UR4, PT ;  /* 0x0000000454007c0c */ /* 0x000fe4000bf86270 */
[----:B-1----:R-:W-:Y:S01]  /*1e5d0*/  @!P0 LEA R8, P2, R128, R2, 0x2 ;  /* 0x0000000280088211 */ /* 0x002fe200078410ff */
[----:B------:R-:W-:Y:S01]  /*1e5e0*/  @!P3 ST.E.64 desc[UR6][R24.64], R90 ;  /* 0x0000005a1800b985 */ /* 0x000fe2000c101b06 */
[----:B------:R-:W-:-:S02]  /*1e5f0*/  ISETP.GE.AND P3, PT, R82, UR4, PT ;  /* 0x0000000452007c0c */ /* 0x000fc4000bf66270 */
[-C--:B------:R-:W-:Y:S02]  /*1e600*/  @!P0 LEA.HI.X R9, R128, R3.reuse, R129, 0x2, P2 ;  /* 0x0000000380098211 */ /* 0x080fe400010f1481 */
[----:B------:R-:W-:Y:S02]  /*1e610*/  ISETP.GE.AND P2, PT, R81, UR4, PT ;  /* 0x0000000451007c0c */ /* 0x000fe4000bf46270 */
[CC--:B--2---:R-:W-:Y:S01]  /*1e620*/  @!P1 LEA R10, P6, R126.reuse, R2.reuse, 0x2 ;  /* 0x000000027e0a9211 */ /* 0x0c4fe200078c10ff */
[----:B------:R1:W-:Y:S03]  /*1e630*/  @!P0 ST.E.64 desc[UR6][R8.64], R94 ;  /* 0x0000005e08008985 */ /* 0x0003e6000c101b06 */
[----:B------:R-:W-:Y:S02]  /*1e640*/  @!P1 LEA.HI.X R11, R126, R3, R127, 0x2, P6 ;  /* 0x000000037e0b9211 */ /* 0x000fe400030f147f */
[----:B0-----:R-:W-:-:S02]  /*1e650*/  @!P5 LEA R12, P6, R86, R2, 0x2 ;  /* 0x00000002560cd211 */ /* 0x001fc400078c10ff */
[-C--:B---3--:R-:W-:Y:S01]  /*1e660*/  @!P3 LEA R20, P0, R82, R2.reuse, 0x2 ;  /* 0x000000025214b211 */ /* 0x088fe200078010ff */
[----:B------:R0:W-:Y:S01]  /*1e670*/  @!P1 ST.E.64 desc[UR6][R10.64], R98 ;  /* 0x000000620a009985 */ /* 0x0001e2000c101b06 */
[-C--:B------:R-:W-:Y:S02]  /*1e680*/  @!P4 LEA R14, P1, R84, R2.reuse, 0x2 ;  /* 0x00000002540ec211 */ /* 0x080fe400078210ff */
[-C--:B------:R-:W-:Y:S02]  /*1e690*/  @!P3 LEA.HI.X R21, R82, R3.reuse, R83, 0x2, P0 ;  /* 0x000000035215b211 */ /* 0x080fe400000f1453 */
[----:B------:R-:W-:Y:S01]  /*1e6a0*/  @!P5 LEA.HI.X R13, R86, R3, R87, 0x2, P6 ;  /* 0x00000003560dd211 */ /* 0x000fe200030f1457 */
[----:B-1----:R-:W-:Y:S01]  /*1e6b0*/  VIADD R9, R223, 0xb8 ;  /* 0x000000b8df097836 */ /* 0x002fe20000000000 */
[----:B------:R-:W-:Y:S02]  /*1e6c0*/  SHF.R.S32.HI R25, RZ, 0x1f, R81 ;  /* 0x0000001fff197819 */ /* 0x000fe40000011451 */
[----:B------:R-:W-:Y:S01]  /*1e6d0*/  @!P2 LEA R24, P6, R81, R2, 0x2 ;  /* 0x000000025118a211 */ /* 0x000fe200078c10ff */
[----:B------:R0:W-:Y:S01]  /*1e6e0*/  @!P5 ST.E.64 desc[UR6][R12.64], R102 ;  /* 0x000000660c00d985 */ /* 0x0001e2000c101b06 */
[----:B------:R-:W-:-:S02]  /*1e6f0*/  ISETP.GE.AND P0, PT, R9, UR4, PT ;  /* 0x0000000409007c0c */ /* 0x000fc4000bf06270 */
[-C--:B------:R-:W-:Y:S02]  /*1e700*/  @!P4 LEA.HI.X R15, R84, R3.reuse, R85, 0x2, P1 ;  /* 0x00000003540fc211 */ /* 0x080fe400008f1455 */
[----:B------:R-:W-:-:S03]  /*1e710*/  @!P2 LEA.HI.X R25, R81, R3, R25, 0x2, P6 ;  /* 0x000000035119a211 */ /* 0x000fc600030f1419 */
[----:B------:R0:W-:Y:S04]  /*1e720*/  @!P4 ST.E.64 desc[UR6][R14.64], R106 ;  /* 0x0000006a0e00c985 */ /* 0x0001e8000c101b06 */
[----:B------:R0:W-:Y:S04]  /*1e730*/  @!P3 ST.E.64 desc[UR6][R20.64], R110 ;  /* 0x0000006e1400b985 */ /* 0x0001e8000c101b06 */
[----:B------:R0:W-:Y:S01]  /*1e740*/  @!P2 ST.E.64 desc[UR6][R24.64], R114 ;  /* 0x000000721800a985 */ /* 0x0001e2000c101b06 */
[----:B------:R-:W-:Y:S05]  /*1e750*/  @P0 BRA `(.L_x_6145) ;  /* 0x0000000c008c0947 */ /* 0x000fea0003800000 */
[----:B------:R-:W-:Y:S01]  /*1e760*/  LEA R2, P0, R9, R2, 0x2 ;  /* 0x0000000209027211 */ /* 0x000fe200078010ff */
[----:B------:R-:W-:Y:S01]  /*1e770*/  ULDC.64 UR4, c[0x0][0x208] ;  /* 0x0000820000047ab9 */ /* 0x000fe20000000a00 */
[----:B------:R-:W-:-:S04]  /*1e780*/  SHF.R.S32.HI R0, RZ, 0x1f, R9 ;  /* 0x0000001fff007819 */ /* 0x000fc80000011409 */
[----:B------:R-:W-:-:S05]  /*1e790*/  LEA.HI.X R3, R9, R3, R0, 0x2, P0 ;  /* 0x0000000309037211 */ /* 0x000fca00000f1400 */
[----:B------:R3:W-:Y:S01]  /*1e7a0*/  ST.E.64 desc[UR4][R2.64], R118 ;  /* 0x0000007602007985 */ /* 0x0007e2000c101b04 */
[----:B------:R-:W-:Y:S05]  /*1e7b0*/  BRA `(.L_x_6145) ;  /* 0x0000000c00747947 */ /* 0x000fea0003800000 */
.L_x_6136:
[----:B------:R-:W-:Y:S01]  /*1e7c0*/  ULDC.64 UR6, c[0x0][0xc08] ;  /* 0x0003020000067ab9 */ /* 0x000fe20000000a00 */
[----:B------:R-:W-:Y:S01]  /*1e7d0*/  ULDC.64 UR4, c[0x0][0xc00] ;  /* 0x0003000000047ab9 */ /* 0x000fe20000000a00 */
[----:B------:R-:W-:Y:S01]  /*1e7e0*/  ISETP.NE.U32.AND P1, PT, RZ, UR6, PT ;  /* 0x00000006ff007c0c */ /* 0x000fe2000bf25070 */
[----:B------:R-:W-:Y:S01]  /*1e7f0*/  IMAD.MOV.U32 R25, RZ, RZ, RZ ;  /* 0x000000ffff197224 */ /* 0x000fe200078e00ff */
[----:B------:R-:W-:Y:S01]  /*1e800*/  IADD3 R2, P2, R228, UR4, RZ ;  /* 0x00000004e4027c10 */ /* 0x000fe2000ff5e0ff */
[----:B------:R-:W-:Y:S01]  /*1e810*/  ULDC.64 UR8, c[0x0][0x208] ;  /* 0x0000820000087ab9 */ /* 0x000fe20000000a00 */
[----:B------:R-:W-:Y:S02]  /*1e820*/  ISETP.NE.AND.EX P1, PT, RZ, UR7, PT, P1 ;  /* 0x00000007ff007c0c */ /* 0x000fe4000bf25310 */
[----:B------:R-:W-:Y:S01]  /*1e830*/  IADD3.X R3, R229, UR5, RZ, P2, !PT ;  /* 0x00000005e5037c10 */ /* 0x000fe200097fe4ff */
[----:B------:R-:W2:Y:S01]  /*1e840*/  S2R R33, SR_TID.X ;  /* 0x0000000000217919 */ /* 0x000ea20000002100 */
[----:B------:R-:W-:-:S04]  /*1e850*/  ISETP.NE.U32.AND P0, PT, RZ, UR4, PT ;  /* 0x00000004ff007c0c */ /* 0x000fc8000bf05070 */
[----:B------:R-:W-:-:S05]  /*1e860*/  ISETP.NE.AND.EX P0, PT, RZ, UR5, PT, P0 ;  /* 0x00000005ff007c0c */ /* 0x000fca000bf05300 */
[----:B------:R-:W-:-:S04]  /*1e870*/  @P1 IADD3 R228, P2, R228, UR6, RZ ;  /* 0x00000006e4e41c10 */ /* 0x000fc8000ff5e0ff */
[----:B------:R-:W-:Y:S02]  /*1e880*/  @P1 IADD3.X R229, R229, UR7, RZ, P2, !PT ;  /* 0x00000007e5e51c10 */ /* 0x000fe400097fe4ff */
[----:B------:R-:W-:Y:S01]  /*1e890*/  ISETP.NE.AND P2, PT, R226, RZ, PT ;  /* 0x000000ffe200720c */ /* 0x000fe20003f45270 */
[----:B------:R-:W-:Y:S01]  /*1e8a0*/  ULDC UR4, c[0x0][0xa88] ;  /* 0x0002a20000047ab9 */ /* 0x000fe20000000800 */
[----:B------:R3:W5:Y:S01]  /*1e8b0*/  @P0 LDG.E R25, desc[UR8][R2.64] ;  /* 0x0000000802190981 */ /* 0x000762000c1e1900 */
[----:B0-----:R-:W-:-:S06]  /*1e8c0*/  IMAD.U32 R0, RZ, RZ, UR4 ;  /* 0x00000004ff007e24 */ /* 0x001fcc000f8e00ff */
[----:B------:R3:W5:Y:S04]  /*1e8d0*/  @P1 LDG.E R0, desc[UR8][R228.64] ;  /* 0x00000008e4001981 */ /* 0x000768000c1e1900 */
[----:B------:R-:W0:Y:S01]  /*1e8e0*/  @!P2 LDC R226, c[0x0][0xad4] ;  /* 0x0002b500ffe2ab82 */ /* 0x000e220000000800 */
[----:B--2---:R-:W-:-:S05]  /*1e8f0*/  VIADD R4, R33, 0xffffff80 ;  /* 0xffffff8021047836 */ /* 0x004fca0000000000 */
[----:B------:R-:W-:Y:S02]  /*1e900*/  ISETP.GT.AND P3, PT, R4, 0x7f, PT ;  /* 0x0000007f0400780c */ /* 0x000fe40003f64270 */
[----:B0-----:R-:W-:Y:S01]  /*1e910*/  ISETP.GT.AND P2, PT, R226, 0x1, PT ;  /* 0x00000001e200780c */ /* 0x001fe20003f44270 */
[----:B---3--:R-:W-:-:S12]  /*1e920*/  @P1 BRA `(.L_x_6148) ;  /* 0x0000000000141947 */ /* 0x008fd80003800000 */
[----:B------:R-:W-:Y:S05]  /*1e930*/  @!P0 BRA `(.L_x_6148) ;  /* 0x0000000000108947 */ /* 0x000fea0003800000 */
[----:B------:R-:W-:Y:S02]  /*1e940*/  ULDC.64 UR4, c[0x0][0x208] ;  /* 0x0000820000047ab9 */ /* 0x000fe40000000a00 */
[----:B------:R-:W2:Y:S04]  /*1e950*/  LDG.E R9, desc[UR4][R2.64] ;  /* 0x0000000402097981 */ /* 0x000ea8000c1e1900 */
[----:B-----5:R-:W2:Y:S02]  /*1e960*/  LDG.E R0, desc[UR4][R2.64+0x4] ;  /* 0x0000040402007981 */ /* 0x020ea4000c1e1900 */
[----:B--2---:R-:W-:-:S07]  /*1e970*/  IMAD.IADD R0, R0, 0x1, -R9 ;  /* 0x0000000100007824 */ /* 0x004fce00078e0a09 */
.L_x_6148:
[----:B------:R-:W2:Y:S01]  /*1e980*/  LDL.LU R2, [R1+0x3c] ;  /* 0x00003c0001027983 */ /* 0x000ea20000300800 */
[----:B------:R-:W-:Y:S01]  /*1e990*/  BSSY B1, `(.L_x_6149) ;  /* 0x0000037000017945 */ /* 0x000fe20003800000 */
[----:B------:R-:W-:Y:S02]  /*1e9a0*/  SEL R227, R227, RZ, !P0 ;  /* 0x000000ffe3e37207 */ /* 0x000fe40004000000 */
[----:B-----5:R-:W-:Y:S02]  /*1e9b0*/  SHF.R.S32.HI R26, RZ, 0x1f, R25 ;  /* 0x0000001fff1a7819 */ /* 0x020fe40000011419 */
[----:B--2---:R-:W-:Y:S01]  /*1e9c0*/  SEL R28, R2, RZ, !P0 ;  /* 0x000000ff021c7207 */ /* 0x004fe20004000000 */
[----:B------:R-:W-:Y:S06]  /*1e9d0*/  @P3 BRA `(.L_x_6150) ;  /* 0x0000000000c83947 */ /* 0x000fec0003800000 */
[----:B------:R-:W0:Y:S01]  /*1e9e0*/  LDC R35, c[0x0][0xbe8] ;  /* 0x0002fa00ff237b82 */ /* 0x000e220000000800 */
[----:B------:R-:W-:Y:S01]  /*1e9f0*/  IADD3 R33, R220, -0x80, R33 ;  /* 0xffffff80dc217810 */ /* 0x000fe20007ffe021 */
[----:B0-----:R-:W-:-:S05]  /*1ea00*/  IMAD R2, R0, R35, RZ ;  /* 0x0000002300027224 */ /* 0x001fca00078e02ff */
        /* <DEDUP_REMOVED lines=28> */
[----:B------:R-:W-:Y:S02]  /*1ebd0*/  IMAD.IADD R31, R13, 0x1, R31 ;  /* 0x000000010d1f7824 */ /* 0x000fe400078e021f */
[----:B------:R-:W-:-:S03]  /*1ebe0*/  IMAD R13, R35, R4, R33 ;  /* 0x00000004230d7224 */ /* 0x000fc600078e0221 */
[----:B------:R-:W-:Y:S02]  /*1ebf0*/  IADD3.X R4, R31, R29, R26, P1, P3 ;  /* 0x0000001d1f047210 */ /* 0x000fe40000fe641a */
[----:B--2---:R-:W-:-:S05]  /*1ec00*/  SEL R21, R30, RZ, P0 ;  /* 0x000000ff1e157207 */ /* 0x004fca0000000000 */
[-C--:B------:R-:W-:Y:S02]  /*1ec10*/  IMAD R15, R11, R21.reuse, RZ ;  /* 0x000000150b0f7224 */ /* 0x080fe400078e02ff */
[----:B------:R-:W-:-:S04]  /*1ec20*/  IMAD.WIDE.U32 R10, R10, R21, RZ ;  /* 0x000000150a0a7225 */ /* 0x000fc800078e00ff */
[----:B------:R-:W-:Y:S01]  /*1ec30*/  IMAD.IADD R15, R11, 0x1, R15 ;  /* 0x000000010b0f7824 */ /* 0x000fe200078e020f */
[----:B------:R-:W-:Y:S02]  /*1ec40*/  IADD3 R10, P0, P1, R27, R14, R10 ;  /* 0x0000000e1b0a7210 */ /* 0x000fe4000791e00a */
[----:B------:R-:W-:-:S04]  /*1ec50*/  SHF.R.S32.HI R27, RZ, 0x1f, R27 ;  /* 0x0000001fff1b7819 */ /* 0x000fc8000001141b */
[----:B------:R-:W-:Y:S01]  /*1ec60*/  IADD3.X R11, R27, R4, R15, P0, P1 ;  /* 0x000000041b0b7210 */ /* 0x000fe200007e240f */
[----:B------:R-:W-:Y:S01]  /*1ec70*/  IMAD R4, R9, R13, RZ ;  /* 0x0000000d09047224 */ /* 0x000fe200078e02ff */
[----:B------:R-:W-:-:S05]  /*1ec80*/  SHF.R.S32.HI R15, RZ, 0x1f, R13 ;  /* 0x0000001fff0f7819 */ /* 0x000fca000001140d */
[C---:B------:R-:W-:Y:S02]  /*1ec90*/  IMAD R15, R8.reuse, R15, R4 ;  /* 0x0000000f080f7224 */ /* 0x040fe400078e0204 */
[----:B------:R-:W-:-:S04]  /*1eca0*/  IMAD.WIDE.U32 R8, R8, R13, R10 ;  /* 0x0000000d08087225 */ /* 0x000fc800078e000a */
[----:B------:R-:W-:Y:S01]  /*1ecb0*/  IMAD.IADD R4, R9, 0x1, R15 ;  /* 0x0000000109047824 */ /* 0x000fe200078e020f */
[----:B0-----:R-:W-:Y:S01]  /*1ecc0*/  LEA R2, P0, R8, R2, 0x2 ;  /* 0x0000000208027211 */ /* 0x001fe200078010ff */
[----:B------:R-:W-:-:S03]  /*1ecd0*/  IMAD.MOV.U32 R9, RZ, RZ, -0x800000 ;  /* 0xff800000ff097424 */ /* 0x000fc600078e00ff */
[----:B-1----:R-:W-:-:S05]  /*1ece0*/  LEA.HI.X R3, R8, R3, R4, 0x2, P0 ;  /* 0x0000000308037211 */ /* 0x002fca00000f1404 */
[----:B------:R0:W-:Y:S04]  /*1ecf0*/  STG.E desc[UR4][R2.64], R9 ;  /* 0x0000000902007986 */ /* 0x0001e8000c101904 */
.L_x_6150:
[----:B------:R-:W-:Y:S05]  /*1ed00*/  BSYNC B1 ;  /* 0x0000000000017941 */ /* 0x000fea0003800000 */
.L_x_6149:
[----:B------:R-:W-:Y:S05]  /*1ed10*/  @P2 BRA `(.L_x_6145) ;  /* 0x00000008001c2947 */ /* 0x000fea0003800000 */
[----:B0-----:R-:W0:Y:S01]  /*1ed20*/  S2R R2, SR_TID.X ;  /* 0x0000000000027919 */ /* 0x001e220000002100 */
[----:B------:R-:W2:Y:S01]  /*1ed30*/  LDC R13, c[0x0][0xbe8] ;  /* 0x0002fa00ff0d7b82 */ /* 0x000ea20000000800 */
[----:B------:R-:W-:Y:S01]  /*1ed40*/  ULDC.64 UR4, c[0x0][0xaa0] ;  /* 0x0002a80000047ab9 */ /* 0x000fe20000000a00 */
[----:B------:R-:W-:Y:S01]  /*1ed50*/  BSSY B1, `(.L_x_6151) ;  /* 0x000004a000017945 */ /* 0x000fe20003800000 */
[----:B--2---:R-:W-:Y:S01]  /*1ed60*/  ISETP.NE.AND P0, PT, R13, 0x1, PT ;  /* 0x000000010d00780c */ /* 0x004fe20003f05270 */
[----:B0-----:R-:W-:Y:S02]  /*1ed70*/  VIADD R4, R2, 0xffffff80 ;  /* 0xffffff8002047836 */ /* 0x001fe40000000000 */
[----:B------:R-:W-:-:S03]  /*1ed80*/  IMAD R2, R26, UR4, RZ ;  /* 0x000000041a027c24 */ /* 0x000fc6000f8e02ff */
[----:B------:R-:W-:-:S07]  /*1ed90*/  SHF.R.S32.HI R3, RZ, 0x1f, R4 ;  /* 0x0000001fff037819 */ /* 0x000fce0000011404 */
[----:B------:R-:W0:Y:S01]  /*1eda0*/  @P0 LDC R11, c[0x0][0xbec] ;  /* 0x0002fb00ff0b0b82 */ /* 0x000e220000000800 */
[----:B------:R-:W-:Y:S01]  /*1edb0*/  IMAD R9, R25, UR5, R2 ;  /* 0x0000000519097c24 */ /* 0x000fe2000f8e0202 */
[----:B------:R-:W-:Y:S01]  /*1edc0*/  LEA.HI R8, R3, R4, RZ, 0x3 ;  /* 0x0000000403087211 */ /* 0x000fe200078f18ff */
[----:B------:R-:W-:Y:S01]  /*1edd0*/  IMAD.WIDE.U32 R2, R25, UR4, RZ ;  /* 0x0000000419027c25 */ /* 0x000fe2000f8e00ff */
[----:B------:R-:W-:Y:S02]  /*1ede0*/  ULDC.64 UR4, c[0x0][0xae8] ;  /* 0x0002ba0000047ab9 */ /* 0x000fe40000000a00 */
[----:B------:R-:W-:Y:S02]  /*1edf0*/  LOP3.LUT R21, R8, 0xfffffff8, RZ, 0xc0, !PT ;  /* 0xfffffff808157812 */ /* 0x000fe400078ec0ff */
[----:B------:R-:W2:Y:S01]  /*1ee00*/  @P0 LDC R15, c[0x0][0xbf0] ;  /* 0x0002fc00ff0f0b82 */ /* 0x000ea20000000800 */
[----:B------:R-:W-:Y:S01]  /*1ee10*/  SHF.R.S32.HI R12, RZ, 0x3, R8 ;  /* 0x00000003ff0c7819 */ /* 0x000fe20000011408 */
[----:B------:R-:W-:-:S02]  /*1ee20*/  IMAD.IADD R3, R3, 0x1, R9 ;  /* 0x0000000103037824 */ /* 0x000fc400078e0209 */
[----:B------:R-:W-:Y:S02]  /*1ee30*/  IMAD.IADD R21, R4, 0x1, -R21 ;  /* 0x0000000104157824 */ /* 0x000fe400078e0a15 */
[----:B------:R-:W-:-:S04]  /*1ee40*/  IMAD.WIDE.U32 R2, R199, UR4, R2 ;  /* 0x00000004c7027c25 */ /* 0x000fc8000f8e0002 */
[----:B------:R-:W-:Y:S02]  /*1ee50*/  IMAD R9, R21, 0x20, R12 ;  /* 0x0000002015097824 */ /* 0x000fe400078e020c */
[----:B------:R-:W-:Y:S01]  /*1ee60*/  IMAD R3, R199, UR5, R3 ;  /* 0x00000005c7037c24 */ /* 0x000fe2000f8e0203 */
[----:B------:R-:W-:Y:S01]  /*1ee70*/  ULDC.64 UR4, c[0x0][0xaf0] ;  /* 0x0002bc0000047ab9 */ /* 0x000fe20000000a00 */
[----:B------:R-:W-:Y:S02]  /*1ee80*/  IMAD.IADD R10, R220, 0x1, R9 ;  /* 0x00000001dc0a7824 */ /* 0x000fe400078e0209 */
[----:B------:R-:W-:Y:S02]  /*1ee90*/  IMAD R8, R28, UR4, RZ ;  /* 0x000000041c087c24 */ /* 0x000fe4000f8e02ff */
[----:B0-----:R-:W-:-:S04]  /*1eea0*/  @P0 IMAD.HI.U32 R4, R10, R11, RZ ;  /* 0x0000000b0a040227 */ /* 0x001fc800078e00ff */
[----:B------:R-:W-:Y:S02]  /*1eeb0*/  IMAD.MOV.U32 R9, RZ, RZ, R10 ;  /* 0x000000ffff097224 */ /* 0x000fe400078e000a */
[C---:B------:R-:W-:Y:S01]  /*1eec0*/  IMAD R11, R227.reuse, UR5, R8 ;  /* 0x00000005e30b7c24 */ /* 0x040fe2000f8e0208 */
[----:B--2---:R-:W-:Y:S01]  /*1eed0*/  @P0 SHF.R.U32.HI R9, RZ, R15, R4 ;  /* 0x0000000fff090219 */ /* 0x004fe20000011604 */
[----:B------:R-:W-:Y:S01]  /*1eee0*/  IMAD.WIDE.U32 R2, R227, UR4, R2 ;  /* 0x00000004e3027c25 */ /* 0x000fe2000f8e0002 */
[----:B------:R-:W-:Y:S02]  /*1eef0*/  ULDC.64 UR4, c[0x0][0xae0] ;  /* 0x0002b80000047ab9 */ /* 0x000fe40000000a00 */
[----:B------:R-:W-:Y:S01]  /*1ef00*/  SHF.R.S32.HI R4, RZ, 0x1f, R9 ;  /* 0x0000001fff047819 */ /* 0x000fe20000011409 */
[----:B------:R-:W-:Y:S02]  /*1ef10*/  IMAD.IADD R3, R3, 0x1, R11 ;  /* 0x0000000103037824 */ /* 0x000fe400078e020b */
[----:B------:R-:W-:-:S02]  /*1ef20*/  IMAD.MOV R11, RZ, RZ, -R9 ;  /* 0x000000ffff0b7224 */ /* 0x000fc400078e0a09 */
[----:B------:R-:W-:Y:S02]  /*1ef30*/  IMAD R4, R4, UR4, RZ ;  /* 0x0000000404047c24 */ /* 0x000fe4000f8e02ff */
[----:B------:R-:W-:Y:S02]  /*1ef40*/  IMAD R11, R13, R11, R10 ;  /* 0x0000000b0d0b7224 */ /* 0x000fe400078e020a */
[----:B------:R-:W-:-:S04]  /*1ef50*/  IMAD.WIDE.U32 R2, R9, UR4, R2 ;  /* 0x0000000409027c25 */ /* 0x000fc8000f8e0002 */
[----:B------:R-:W-:Y:S01]  /*1ef60*/  IMAD R9, R9, UR5, R4 ;  /* 0x0000000509097c24 */ /* 0x000fe2000f8e0204 */
[----:B------:R-:W-:Y:S01]  /*1ef70*/  SHF.R.S32.HI R4, RZ, 0x1f, R11 ;  /* 0x0000001fff047819 */ /* 0x000fe2000001140b */
[----:B------:R-:W-:Y:S01]  /*1ef80*/  ULDC.64 UR4, c[0x0][0xad8] ;  /* 0x0002b60000047ab9 */ /* 0x000fe20000000a00 */
[----:B------:R-:W-:Y:S02]  /*1ef90*/  IMAD.IADD R220, R12, 0x1, R220 ;  /* 0x000000010cdc7824 */ /* 0x000fe400078e02dc */
        /* <DEDUP_REMOVED lines=19> */
[----:B------:R0:W3:Y:S01]  /*1f0d0*/  SHFL.IDX PT, R0, R8, RZ, 0x181f ;  /* 0x00181fff08007589 */ /* 0x0000e200000e0000 */
[----:B------:R-:W-:Y:S02]  /*1f0e0*/  SHF.R.S32.HI R10, RZ, 0x1f, R11 ;  /* 0x0000001fff0a7819 */ /* 0x000fe4000001140b */
        /* <DEDUP_REMOVED lines=12> */
[----:B------:R4:W-:Y:S01]  /*1f1b0*/  @!P4 ST.E.128 desc[UR6][R24.64], RZ ;  /* 0x000000ff1800c985 */ /* 0x0009e2000c101d06 */
[----:B------:R-:W-:-:S03]  /*1f1c0*/  @!P2 LEA.HI.X R3, R11, R0, R10, 0x1, P6 ;  /* 0x000000000b03a211 */ /* 0x000fc600030f0c0a */
[----:B------:R4:W-:Y:S04]  /*1f1d0*/  @!P3 ST.E.128 desc[UR6][R26.64], RZ ;  /* 0x000000ff1a00b985 */ /* 0x0009e8000c101d06 */
[----:B------:R4:W-:Y:S02]  /*1f1e0*/  @!P2 ST.E.128 desc[UR6][R2.64], RZ ;  /* 0x000000ff0200a985 */ /* 0x0009e4000c101d06 */
.L_x_6152:
[----:B------:R-:W-:Y:S05]  /*1f1f0*/  BSYNC B1 ;  /* 0x0000000000017941 */ /* 0x000fea0003800000 */
.L_x_6151:
[----:B---3--:R3:W0:Y:S01]  /*1f200*/  SHFL.IDX PT, R0, R8, 0x1, 0x181f ;  /* 0x00381f0008007f89 */ /* 0x00862200000e0000 */
[----:B------:R-:W-:Y:S03]  /*1f210*/  BSSY B1, `(.L_x_6153) ;  /* 0x0000011000017945 */ /* 0x000fe60003800000 */
[----:B--2-4-:R3:W2:Y:S01]  /*1f220*/  SHFL.IDX PT, R2, R4, 0x1, 0x181f ;  /* 0x00381f0004027f89 */ /* 0x0146a200000e0000 */
[----:B------:R-:W-:Y:S05]  /*1f230*/  @P0 BRA `(.L_x_6154) ;  /* 0x0000000000380947 */ /* 0x000fea0003800000 */
[----:B------:R-:W-:Y:S01]  /*1f240*/  ULDC UR4, c[0x0][0xac8] ;  /* 0x0002b20000047ab9 */ /* 0x000fe20000000800 */
[----:B------:R-:W-:Y:S01]  /*1f250*/  ULDC.64 UR6, c[0x0][0x208] ;  /* 0x0000820000067ab9 */ /* 0x000fe20000000a00 */
        /* <DEDUP_REMOVED lines=12> */
.L_x_6154:
[----:B------:R-:W-:Y:S05]  /*1f320*/  BSYNC B1 ;  /* 0x0000000000017941 */ /* 0x000fea0003800000 */
.L_x_6153:
[----:B0-----:R0:W0:Y:S01]  /*1f330*/  SHFL.IDX PT, R0, R8, 0x2, 0x181f ;  /* 0x00581f0008007f89 */ /* 0x00102200000e0000 */
[----:B------:R-:W-:Y:S03]  /*1f340*/  BSSY B1, `(.L_x_6155) ;  /* 0x0000011000017945 */ /* 0x000fe60003800000 */
[----:B--2-4-:R2:W4:Y:S01]  /*1f350*/  SHFL.IDX PT, R2, R4, 0x2, 0x181f ;  /* 0x00581f0004027f89 */ /* 0x01452200000e0000 */
[----:B------:R-:W-:Y:S05]  /*1f360*/  @P1 BRA `(.L_x_6156) ;  /* 0x0000000000381947 */ /* 0x000fea0003800000 */
[----:B------:R-:W-:Y:S01]  /*1f370*/  ULDC UR4, c[0x0][0xac8] ;  /* 0x0002b20000047ab9 */ /* 0x000fe20000000800 */
[----:B------:R-:W-:Y:S01]  /*1f380*/  ULDC.64 UR6, c[0x0][0x208] ;  /* 0x0000820000067ab9 */ /* 0x000fe20000000a00 */
        /* <DEDUP_REMOVED lines=12> */
.L_x_6156:
[----:B------:R-:W-:Y:S05]  /*1f450*/  BSYNC B1 ;  /* 0x0000000000017941 */ /* 0x000fea0003800000 */
.L_x_6155:
[----:B0-----:R-:W-:Y:S01]  /*1f460*/  VIADD R0, R220, 0x60 ;  /* 0x00000060dc007836 */ /* 0x001fe20000000000 */
[----:B---3--:R-:W0:Y:S04]  /*1f470*/  SHFL.IDX PT, R8, R8, 0x3, 0x181f ;  /* 0x00781f0008087f89 */ /* 0x008e2800000e0000 */
[----:B------:R-:W-:Y:S01]  /*1f480*/  ISETP.GE.AND P0, PT, R0, R13, PT ;  /* 0x0000000d0000720c */ /* 0x000fe20003f06270 */
[----:B----4-:R3:W4:-:S12]  /*1f490*/  SHFL.IDX PT, R2, R4, 0x3, 0x181f ;  /* 0x00781f0004027f89 */ /* 0x01071800000e0000 */
[----:B---3--:R-:W-:Y:S05]  /*1f4a0*/  @P0 BRA `(.L_x_6145) ;  /* 0x0000000000380947 */ /* 0x008fea0003800000 */
        /* <DEDUP_REMOVED lines=14> */
.L_x_6145:
[----:B------:R-:W-:Y:S05]  /*1f590*/  BSYNC B0 ;  /* 0x0000000000007941 */ /* 0x000fea0003800000 */
.L_x_6135:
[----:B------:R-:W-:Y:S02]  /*1f5a0*/  ULDC UR4, c[0x0][0xc3c] ;  /* 0x00030f0000047ab9 */ /* 0x000fe40000000800 */
[----:B------:R-:W-:-:S13]  /*1f5b0*/  ISETP.GE.AND P0, PT, R7, UR4, PT ;  /* 0x0000000407007c0c */ /* 0x000fda000bf06270 */
[----:B------:R-:W-:Y:S05]  /*1f5c0*/  @!P0 BRA `(.L_x_6157) ;  /* 0xfffffe1c00588947 */ /* 0x000fea000383ffff */
[----:B------:R-:W-:Y:S05]  /*1f5d0*/  BRA `(.L_x_5914) ;  /* 0x0000007c00a07947 */ /* 0x000fea0003800000 */
.L_x_5912:
        /* <DEDUP_REMOVED lines=16> */
.L_x_6158:
        /* <DEDUP_REMOVED lines=44> */
.L_x_6162:
        /* <DEDUP_REMOVED lines=38> */
.L_x_6160:
        /* <DEDUP_REMOVED lines=13> */
.L_x_6163:
        /* <DEDUP_REMOVED lines=62> */
.L_x_6164:
        /* <DEDUP_REMOVED lines=62> */
.L_x_6165:
[----:B------:R-:W-:-:S05]  /*20490*/  LOP3.LUT R25, RZ, R2, RZ, 0x33, !PT ;  /* 0x00000002ff197212 */ /* 0x000fca00078e33ff */
[----:B------:R-:W-:Y:S01]  /*204a0*/  IMAD.IADD R25, R6, 0x1, R25 ;  /* 0x0000000106197824 */ /* 0x000fe200078e0219 */
[----:B------:R-:W-:Y:S06]  /*204b0*/  BRA `(.L_x_6166) ;  /* 0x00000000000c7947 */ /* 0x000fec0003800000 */
.L_x_6161:
[----:B------:R-:W-:Y:S02]  /*204c0*/  IMAD.MOV.U32 R25, RZ, RZ, RZ ;  /* 0x000000ffff197224 */ /* 0x000fe400078e00ff */
[----:B------:R-:W-:Y:S02]  /*204d0*/  IMAD.U32 R24, RZ, RZ, UR6 ;  /* 0x00000006ff187e24 */ /* 0x000fe4000f8e00ff */
[----:B------:R-:W-:-:S07]  /*204e0*/  IMAD.MOV.U32 R26, RZ, RZ, RZ ;  /* 0x000000ffff1a7224 */ /* 0x000fce00078e00ff */
.L_x_6166:
[----:B------:R-:W-:-:S13]  /*204f0*/  ISETP.NE.AND P0, PT, R7, RZ, PT ;  /* 0x000000ff0700720c */ /* 0x000fda0003f05270 */
[----:B------:R-:W0:Y:S01]  /*20500*/  @!P0 S2R R3, SR_CgaCtaId ;  /* 0x0000000000038919 */ /* 0x000e220000008800 */
[----:B------:R-:W-:-:S04]  /*20510*/  @!P0 MOV R2, 0x400 ;  /* 0x0000040000028802 */ /* 0x000fc80000000f00 */
[----:B0-----:R-:W-:-:S05]  /*20520*/  @!P0 LEA R2, R3, R2, 0x18 ;  /* 0x0000000203028211 */ /* 0x001fca00078ec0ff */
[----:B------:R1:W-:Y:S01]  /*20530*/  @!P0 STS.128 [R2+0x308d0], R24 ;  /* 0x0308d01802008388 */ /* 0x0003e20000000c00 */
[----:B------:R-:W-:Y:S06]  /*20540*/  BAR.ARV 0x5, 0x180 ;  /* 0x0146000000007b1d */ /* 0x000fec0000002000 */
.L_x_6159:
[----:B------:R2:W-:Y:S01]  /*20550*/  STL [R1+0x28], RZ ;  /* 0x000028ff01007387 */ /* 0x0005e20000100800 */
[----:B------:R-:W-:Y:S01]  /*20560*/  ULDC UR4, c[0x0][0xc3c] ;  /* 0x00030f0000047ab9 */ /* 0x000fe20000000800 */
[----:B------:R-:W-:Y:S01]  /*20570*/  IMAD.MOV.U32 R29, RZ, RZ, 0x1 ;  /* 0x00000001ff1d7424 */ /* 0x000fe200078e00ff */
[----:B0-----:R-:W-:Y:S01]  /*20580*/  ISETP.GE.AND P0, PT, R27, UR4, PT ;  /* 0x000000041b007c0c */ /* 0x001fe2000bf06270 */
[----:B------:R-:W-:-:S12]  /*20590*/  IMAD.MOV.U32 R23, RZ, RZ, RZ ;  /* 0x000000ffff177224 */ /* 0x000fd800078e00ff */
[----:B--2---:R-:W-:Y:S05]  /*205a0*/  @P0 BRA `(.L_x_6167) ;  /* 0x0000006800d00947 */ /* 0x004fea0003800000 */
[----:B------:R-:W0:Y:S01]  /*205b0*/  S2UR UR5, SR_CgaCtaId ;  /* 0x00000000000579c3 */ /* 0x000e220000008800 */
[C---:B------:R-:W-:Y:S01]  /*205c0*/  IMAD.SHL.U32 R33, R0.reuse, 0x8, RZ ;  /* 0x0000000800217824 */ /* 0x040fe200078e00ff */
[----:B------:R-:W-:Y:S01]  /*205d0*/  LOP3.LUT R4, R0, 0x7f, RZ, 0xc0, !PT ;  /* 0x0000007f00047812 */ /* 0x000fe200078ec0ff */
[----:B------:R-:W-:Y:S01]  /*205e0*/  UMOV UR4, 0x400 ;  /* 0x0000040000047882 */ /* 0x000fe20000000000 */
[----:B------:R2:W-:Y:S01]  /*205f0*/  STL [R1+0x28], RZ ;  /* 0x000028ff01007387 */ /* 0x0005e20000100800 */
[----:B------:R-:W-:Y:S01]  /*20600*/  BSSY B8, `(.L_x_6167) ;  /* 0x00006ae000087945 */ /* 0x000fe20003800000 */
[C---:B------:R-:W-:Y:S01]  /*20610*/  LOP3.LUT R3, R33.reuse, 0x1f8, RZ, 0xc0, !PT ;  /* 0x000001f821037812 */ /* 0x040fe200078ec0ff */
[----:B------:R-:W-:Y:S01]  /*20620*/  IMAD.SHL.U32 R37, R4, 0x8, RZ ;  /* 0x0000000804257824 */ /* 0x000fe200078e00ff */
[----:B------:R-:W-:Y:S01]  /*20630*/  LOP3.LUT R33, R33, 0x38, RZ, 0xc0, !PT ;  /* 0x0000003821217812 */ /* 0x000fe200078ec0ff */
[----:B------:R-:W-:Y:S01]  /*20640*/  IMAD.MOV.U32 R30, RZ, RZ, 0x1 ;  /* 0x00000001ff1e7424 */ /* 0x000fe200078e00ff */
[----:B-1----:R-:W-:Y:S01]  /*20650*/  LOP3.LUT R2, R3, 0x38, R0, 0x78, !PT ;  /* 0x0000003803027812 */ /* 0x002fe200078e7800 */
[----:B------:R-:W-:Y:S01]  /*20660*/  IMAD.SHL.U32 R0, R0, 0x10, RZ ;  /* 0x0000001000007824 */ /* 0x000fe200078e00ff */
[C---:B------:R-:W-:Y:S01]  /*20670*/  LOP3.LUT R36, R33.reuse, 0x40, RZ, 0xfc, !PT ;  /* 0x0000004021247812 */ /* 0x040fe200078efcff */
[----:B------:R-:W-:Y:S01]  /*20680*/  IMAD.MOV.U32 R28, RZ, RZ, RZ ;  /* 0x000000ffff1c7224 */ /* 0x000fe200078e00ff */
[----:B------:R-:W-:Y:S01]  /*20690*/  LOP3.LUT R37, R2, 0x200, R37, 0xf8, !PT ;  /* 0x0000020002257812 */ /* 0x000fe200078ef825 */
[----:B------:R-:W-:Y:S01]  /*206a0*/  IMAD.MOV.U32 R23, RZ, RZ, RZ ;  /* 0x000000ffff177224 */ /* 0x000fe200078e00ff */
[----:B------:R-:W-:Y:S01]  /*206b0*/  SHF.R.U32.HI R2, RZ, 0x3, R4 ;  /* 0x00000003ff027819 */ /* 0x000fe20000011604 */
[----:B------:R-:W-:Y:S01]  /*206c0*/  IMAD.MOV.U32 R29, RZ, RZ, 0x1 ;  /* 0x00000001ff1d7424 */ /* 0x000fe200078e00ff */
[----:B------:R-:W-:Y:S01]  /*206d0*/  LOP3.LUT R34, R33, 0x80, RZ, 0xfc, !PT ;  /* 0x0000008021227812 */ /* 0x000fe200078efcff */
[----:B------:R-:W-:Y:S01]  /*206e0*/  ULOP3.LUT UR37, UR60, 0x2, URZ, 0xfc, !UPT ;  /* 0x000000023c257892 */ /* 0x000fe2000f8efc3f */
[----:B------:R-:W-:Y:S01]  /*206f0*/  LOP3.LUT R0, R2, 0x70, R0, 0xf8, !PT ;  /* 0x0000007002007812 */ /* 0x000fe200078ef800 */
[----:B------:R-:W-:Y:S01]  /*20700*/  ULDC.64 UR38, c[0x0][0x198] ;  /* 0x0000660000267ab9 */ /* 0x000fe20000000a00 */
[----:B------:R-:W-:Y:S01]  /*20710*/  ULDC UR36, c[0x0][0xc] ;  /* 0x0000030000247ab9 */ /* 0x000fe20000000800 */
[----:B0-----:R-:W-:-:S06]  /*20720*/  ULEA UR4, UR5, UR4, 0x18 ;  /* 0x0000000405047291 */ /* 0x001fcc000f8ec03f */
[----:B------:R-:W-:-:S04]  /*20730*/  IMAD.U32 R16, RZ, RZ, UR4 ;  /* 0x00000004ff107e24 */ /* 0x000fc8000f8e00ff */
[----:B------:R-:W-:-:S05]  /*20740*/  IMAD R0, R37, 0x2, R16 ;  /* 0x0000000225007824 */ /* 0x000fca00078e0210 */
[----:B------:R2:W-:Y:S02]  /*20750*/  STL [R1], R0 ;  /* 0x0000000001007387 */ /* 0x0005e40000100800 */
.L_x_6274:
        /* <DEDUP_REMOVED lines=21> */
[----:B-1----:R1:W2:Y:S01]  /*208b0*/  @P0 LDG.E R13, desc[UR10][R2.64] ;  /* 0x0000000a020d0981 */ /* 0x0022a2000c1e1900 */
        /* <DEDUP_REMOVED lines=10> */
[C---:B------:R-:W-:Y:S02]  /*20960*/  IADD3.X R3, R18.reuse, UR5, RZ, P3, !PT ;  /* 0x0000000512037c10 */ /* 0x040fe40009ffe4ff */
        /* <DEDUP_REMOVED lines=16> */
[----:B---3--:R0:W-:Y:S01]  /*20a70*/  STL [R1+0x18], R8 ;  /* 0x0000180801007387 */ /* 0x0081e20000100800 */
[----:B------:R-:W-:-:S03]  /*20a80*/  IMAD.MOV.U32 R12, RZ, RZ, R8 ;  /* 0x000000ffff0c7224 */ /* 0x000fc600078e0008 */
[----:B--2---:R0:W-:Y:S01]  /*20a90*/  STL [R1+0xc], R13 ;  /* 0x00000c0d01007387 */ /* 0x0041e20000100800 */
[----:B------:R-:W-:Y:S05]  /*20aa0*/  @P2 BRA `(.L_x_6168) ;  /* 0x0000000000182947 */ /* 0x000fea0003800000 */
[----:B------:R-:W-:Y:S05]  /*20ab0*/  @!P0 BRA `(.L_x_6168) ;  /* 0x0000000000148947 */ /* 0x000fea0003800000 */
[----:B------:R-:W-:Y:S02]  /*20ac0*/  ULDC.64 UR4, c[0x0][0x208] ;  /* 0x0000820000047ab9 */ /* 0x000fe40000000a00 */
[----:B0-----:R-:W2:Y:S04]  /*20ad0*/  LDG.E R8, desc[UR4][R2.64] ;  /* 0x0000000402087981 */ /* 0x001ea8000c1e1900 */
[----:B------:R-:W2:Y:S02]  /*20ae0*/  LDG.E R7, desc[UR4][R2.64+0x4] ;  /* 0x0000040402077981 */ /* 0x000ea4000c1e1900 */
[----:B--2---:R-:W-:-:S05]  /*20af0*/  IMAD.IADD R12, R7, 0x1, -R8 ;  /* 0x00000001070c7824 */ /* 0x004fca00078e0a08 */
[----:B------:R1:W-:Y:S02]  /*20b00*/  STL [R1+0x18], R12 ;  /* 0x0000180c01007387 */ /* 0x0003e40000100800 */
.L_x_6168:
[----:B------:R-:W-:Y:S01]  /*20b10*/  ULDC.64 UR4, c[0x0][0xa20] ;  /* 0x0002880000047ab9 */ /* 0x000fe20000000a00 */
[C---:B------:R-:W-:Y:S01]  /*20b20*/  LOP3.LUT R2, R26.reuse, 0xff000000, RZ, 0xc0, !PT ;  /* 0xff0000001a027812 */ /* 0x040fe200078ec0ff */
        /* <DEDUP_REMOVED lines=13> */
.L_x_6169:
        /* <DEDUP_REMOVED lines=10> */
.L_x_6170:
[----:B------:R-:W-:Y:S01]  /*20ca0*/  ULDC.64 UR4, c[0x0][0x208] ;  /* 0x0000820000047ab9 */ /* 0x000fe20000000a00 */
[----:B0-----:R-:W0:Y:S01]  /*20cb0*/  LDC R3, c[0x0][0x448] ;  /* 0x00011200ff037b82 */ /* 0x001e220000000800 */
[----:B------:R-:W2:Y:S04]  /*20cc0*/  @P1 LDG.E R2, desc[UR4][R4.64] ;  /* 0x0000000404021981 */ /* 0x000ea8000c1e1900 */
[----:B------:R3:W2:Y:S01]  /*20cd0*/  @P1 LDG.E R11, desc[UR4][R4.64+0x4] ;  /* 0x00000404040b1981 */ /* 0x0006a2000c1e1900 */
[----:B-----5:R-:W-:Y:S01]  /*20ce0*/  IMAD.IADD R9, R9, 0x1, -R13 ;  /* 0x0000000109097824 */ /* 0x020fe200078e0a0d */
[----:B------:R-:W-:Y:S01]  /*20cf0*/  BSSY B0, `(.L_x_6171) ;  /* 0x0000037000007945 */ /* 0x000fe20003800000 */
[----:B------:R-:W-:Y:S02]  /*20d00*/  LOP3.LUT R20, R8, 0xff, RZ, 0xc0, !PT ;  /* 0x000000ff08147812 */ /* 0x000fe400078ec0ff */
[----:B---3--:R-:W-:-:S02]  /*20d10*/  SHF.R.U32.HI R4, RZ, 0x10, R8 ;  /* 0x00000010ff047819 */ /* 0x008fc40000011608 */
[----:B0-----:R-:W-:-:S13]  /*20d20*/  ISETP.NE.AND P0, PT, R3, 0x1, PT ;  /* 0x000000010300780c */ /* 0x001fda0003f05270 */
[----:B------:R-:W0:Y:S08]  /*20d30*/  @P0 LDC R7, c[0x0][0x44c] ;  /* 0x00011300ff070b82 */ /* 0x000e300000000800 */
[----:B------:R-:W3:Y:S01]  /*20d40*/  @P0 LDC R3, c[0x0][0x450] ;  /* 0x00011400ff030b82 */ /* 0x000ee20000000800 */
[----:B--2---:R-:W-:Y:S02]  /*20d50*/  @P1 IMAD.IADD R6, R11, 0x1, -R2 ;  /* 0x000000010b061824 */ /* 0x004fe400078e0a02 */
[----:B------:R-:W-:-:S04]  /*20d60*/  IMAD.SHL.U32 R2, R25, 0x80, RZ ;  /* 0x0000008019027824 */ /* 0x000fc800078e00ff */
[----:B------:R-:W-:-:S04]  /*20d70*/  VIADD R2, R2, 0x7f ;  /* 0x0000007f02027836 */ /* 0x000fc80000000000 */
[----:B0-----:R-:W-:-:S05]  /*20d80*/  @P0 IMAD.HI.U32 R10, R2, R7, RZ ;  /* 0x00000007020a0227 */ /* 0x001fca00078e00ff */
[----:B---3--:R-:W-:Y:S01]  /*20d90*/  @P0 SHF.R.U32.HI R2, RZ, R3, R10 ;  /* 0x00000003ff020219 */ /* 0x008fe2000001160a */
[----:B------:R-:W-:-:S04]  /*20da0*/  IMAD.IADD R3, R9, 0x1, R6 ;  /* 0x0000000109037824 */ /* 0x000fc800078e0206 */
[C---:B------:R-:W-:Y:S01]  /*20db0*/  VIADD R5, R3.reuse, 0x5f ;  /* 0x0000005f03057836 */ /* 0x040fe20000000000 */
[----:B------:R-:W-:Y:S01]  /*20dc0*/  IADD3 R7, R3, 0x60, -R12 ;  /* 0x0000006003077810 */ /* 0x000fe20007ffe80c */
[----:B------:R0:W-:Y:S02]  /*20dd0*/  STL [R1+0x4], R3 ;  /* 0x0000040301007387 */ /* 0x0001e40000100800 */
[----:B------:R-:W-:-:S04]  /*20de0*/  IMAD.HI R5, R5, 0x2aaaaaab, RZ ;  /* 0x2aaaaaab05057827 */ /* 0x000fc800078e02ff */
[----:B------:R-:W-:-:S04]  /*20df0*/  IMAD.IADD R2, R7, 0x1, R2 ;  /* 0x0000000107027824 */ /* 0x000fc800078e0202 */
[----:B------:R-:W-:Y:S01]  /*20e00*/  IMAD.HI R2, R2, 0x2aaaaaab, RZ ;  /* 0x2aaaaaab02027827 */ /* 0x000fe200078e02ff */
[----:B0-----:R-:W-:-:S04]  /*20e10*/  SHF.R.U32.HI R3, RZ, 0x1f, R5 ;  /* 0x0000001fff037819 */ /* 0x001fc80000011605 */
        /* <DEDUP_REMOVED lines=11> */
[----:B-1----:R-:W-:Y:S02]  /*20ed0*/  IADD3 R12, R8, -0x1, R10 ;  /* 0xffffffff080c7810 */ /* 0x002fe40007ffe00a */
        /* <DEDUP_REMOVED lines=24> */
.L_x_6172:
[----:B------:R-:W-:Y:S05]  /*21060*/  BSYNC B0 ;  /* 0x0000000000007941 */ /* 0x000fea0003800000 */
.L_x_6171:
        /* <DEDUP_REMOVED lines=24> */
[----:B------:R0:W2:Y:S02]  /*211f0*/  SHFL.IDX PT, R14, R8, RZ, 0x1f ;  /* 0x00001fff080e7589 */ /* 0x0000a400000e0000 */
.L_x_6342:
[----:B--2---:R-:W-:Y:S02]  /*21200*/  ISETP.NE.AND P0, PT, R14, RZ, PT ;  /* 0x000000ff0e00720c */ /* 0x004fe40003f05270 */
[----:B------:R-:W-:-:S11]  /*21210*/  PLOP3.LUT P6, PT, PT, PT, PT, 0x8, 0x0 ;  /* 0x000000000000781c */ /* 0x000fd60003fce170 */
[----:B------:R-:W-:Y:S05]  /*21220*/  @P0 BRA `(.L_x_6176) ;  /* 0x00000000000c0947 */ /* 0x000fea0003800000 */
[----:B------:R-:W-:-:S03]  /*21230*/  UMOV UR4, 0xffffffff ;  /* 0xffffffff00047882 */ /* 0x000fc60000000000 */
[----:B------:R-:W-:Y:S05]  /*21240*/  BRA.DIV UR4, `(.L_x_6177) ;  /* 0x0000007604487947 */ /* 0x000fea000b800000 */
[----:B------:R-:W-:-:S13]  /*21250*/  ELECT P6, URZ, PT ;  /* 0x00000000003f782f */ /* 0x000fda00038c0000 */
.L_x_6176:
        /* <DEDUP_REMOVED lines=9> */
.L_x_6345:
[----:B------:R-:W-:Y:S05]  /*212f0*/  BSYNC B1 ;  /* 0x0000000000017941 */ /* 0x000fea0003800000 */
.L_x_6178:
[----:B------:R-:W-:Y:S04]  /*21300*/  BSSY B1, `(.L_x_6180) ;  /* 0x000008c000017945 */ /* 0x000fe80003800000 */
[----:B------:R-:W-:Y:S05]  /*21310*/  @!P6 BRA `(.L_x_6181) ;  /* 0x000000080028e947 */ /* 0x000fea0003800000 */
[----:B-1----:R-:W-:Y:S01]  /*21320*/  IMAD R12, R28, 0x8, R16 ;  /* 0x000000081c0c7824 */ /* 0x002fe200078e0210 */
[----:B------:R-:W-:Y:S01]  /*21330*/  SHF.L.U32 R11, R30, 0x1f, RZ ;  /* 0x0000001f1e0b7819 */ /* 0x000fe200000006ff */
[----:B------:R-:W1:Y:S01]  /*21340*/  S2R R9, SR_TID.X ;  /* 0x0000000000097919 */ /* 0x000e620000002100 */
[----:B------:R-:W-:Y:S02]  /*21350*/  BSSY B2, `(.L_x_6182) ;  /* 0x0000005000027945 */ /* 0x000fe40003800000 */
[----:B------:R-:W2:Y:S01]  /*21360*/  SYNCS.PHASECHK.TRANS64.TRYWAIT P0, [R12+URZ+0x308a0], R11 ;  /* 0x0308a00b0c0075a7 */ /* 0x000ea2000800017f */
[----:B-1----:R-:W-:-:S04]  /*21370*/  LOP3.LUT R9, R9, 0x7f, RZ, 0xc0, !PT ;  /* 0x0000007f09097812 */ /* 0x002fc800078ec0ff */
[----:B------:R-:W-:Y:S01]  /*21380*/  ISETP.NE.AND P1, PT, R9, RZ, PT ;  /* 0x000000ff0900720c */ /* 0x000fe20003f25270 */
[----:B--2---:R-:W-:-:S12]  /*21390*/  @!P0 BRA `(.L_x_6183) ;  /* 0x0000007400288947 */ /* 0x004fd80003800000 */
.L_x_6346:
[----:B------:R-:W-:Y:S05]  /*213a0*/  BSYNC B2 ;  /* 0x0000000000027941 */ /* 0x000fea0003800000 */
.L_x_6182:
        /* <DEDUP_REMOVED lines=9> */
.L_x_6185:
[----:B------:R-:W-:Y:S05]  /*21440*/  BSYNC B2 ;  /* 0x0000000000027941 */ /* 0x000fea0003800000 */
.L_x_6184:
        /* <DEDUP_REMOVED lines=12> */
.L_x_6186:
        /* <DEDUP_REMOVED lines=16> */
.L_x_6187:
        /* <DEDUP_REMOVED lines=16> */
.L_x_6188:
        /* <DEDUP_REMOVED lines=13> */
.L_x_6347:
[----:B------:R-:W-:Y:S05]  /*217e0*/  BSYNC B2 ;  /* 0x0000000000027941 */ /* 0x000fea0003800000 */
.L_x_6189:
        /* <DEDUP_REMOVED lines=11> */
.L_x_6192:
[----:B------:R-:W-:Y:S05]  /*218a0*/  BSYNC B2 ;  /* 0x0000000000027941 */ /* 0x000fea0003800000 */
.L_x_6191:
        /* <DEDUP_REMOVED lines=9> */
.L_x_6193:
        /* <DEDUP_REMOVED lines=15> */
.L_x_6194:
        /* <DEDUP_REMOVED lines=15> */
.L_x_6195:
        /* <DEDUP_REMOVED lines=10> */
.L_x_6181:
[----:B------:R-:W-:Y:S05]  /*21bc0*/  BSYNC B1 ;  /* 0x0000000000017941 */ /* 0x000fea0003800000 */
.L_x_6180:
        /* <DEDUP_REMOVED lines=9> */
.L_x_6212:
        /* <DEDUP_REMOVED lines=11> */
.L_x_6348:
[----:B------:R-:W-:Y:S05]  /*21d10*/  BSYNC B2 ;  /* 0x0000000000027941 */ /* 0x000fea0003800000 */
.L_x_6198:
        /* <DEDUP_REMOVED lines=9> */
.L_x_6201:
[----:B------:R-:W-:Y:S05]  /*21db0*/  BSYNC B2 ;  /* 0x0000000000027941 */ /* 0x000fea0003800000 */
.L_x_6200:
        /* <DEDUP_REMOVED lines=11> */
.L_x_6202:
        /* <DEDUP_REMOVED lines=16> */
.L_x_6203:
        /* <DEDUP_REMOVED lines=16> */
.L_x_6204:
        /* <DEDUP_REMOVED lines=13> */
.L_x_6349:
[----:B------:R-:W-:Y:S05]  /*22140*/  BSYNC B2 ;  /* 0x0000000000027941 */ /* 0x000fea0003800000 */
.L_x_6205:
        /* <DEDUP_REMOVED lines=11> */
.L_x_6208:
[----:B------:R-:W-:Y:S05]  /*22200*/  BSYNC B2 ;  /* 0x0000000000027941 */ /* 0x000fea0003800000 */
.L_x_6207:
        /* <DEDUP_REMOVED lines=8> */
.L_x_6209:
        /* <DEDUP_REMOVED lines=16> */
.L_x_6210:
        /* <DEDUP_REMOVED lines=15> */
.L_x_6211:
        /* <DEDUP_REMOVED lines=10> */
.L_x_6197:
[----:B------:R-:W-:Y:S05]  /*22520*/  BSYNC B1 ;  /* 0x0000000000017941 */ /* 0x000fea0003800000 */
.L_x_6196:
        /* <DEDUP_REMOVED lines=8> */
.L_x_6174:
[----:B------:R-:W-:Y:S05]  /*225b0*/  BSYNC B0 ;  /* 0x0000000000007941 */ /* 0x000fea0003800000 */
.L_x_6173:
[----:B------:R-:W2:Y:S01]  /*225c0*/  LDC R0, c[0x0][0x448] ;  /* 0x00011200ff007b82 */ /* 0x000ea20000000800 */
[----:B------:R-:W-:Y:S01]  /*225d0*/  LEA R2, R25, 0x7f, 0x7 ;  /* 0x0000007f19027811 */ /* 0x000fe200078e38ff */
[----:B------:R-:W-:Y:S06]  /*225e0*/  @!P0 WARPSYNC.ALL ;  /* 0x0000000000008948 */ /* 0x000fec0003800000 */
[----:B------:R-:W-:Y:S01]  /*225f0*/  @!P0 BAR.SYNC.DEFER_BLOCKING 0xc, 0x180 ;  /* 0x0306000000008b1d */ /* 0x000fe20000010000 */
[----:B------:R-:W-:-:S05]  /*22600*/  ISETP.NE.AND P2, PT, R4, RZ, PT ;  /* 0x000000ff0400720c */ /* 0x000fca0003f45270 */
[----:B------:R-:W-:Y:S08]  /*22610*/  BSSY B0, `(.L_x_6213) ;  /* 0x0000029000007945 */ /* 0x000ff00003800000 */
[----:B------:R-:W3:Y:S01]  /*22620*/  @!P2 LDC R4, c[0x0][0x9f0] ;  /* 0x00027c00ff04ab82 */ /* 0x000ee20000000800 */
[----:B--2---:R-:W-:-:S13]  /*22630*/  ISETP.NE.AND P1, PT, R0, 0x1, PT ;  /* 0x000000010000780c */ /* 0x004fda0003f25270 */
[----:B------:R-:W2:Y:S08]  /*22640*/  @P1 LDC R9, c[0x0][0x44c] ;  /* 0x00011300ff091b82 */ /* 0x000eb00000000800 */
[----:B------:R-:W4:Y:S01]  /*22650*/  @P1 LDC R3, c[0x0][0x450] ;  /* 0x00011400ff031b82 */ /* 0x000f220000000800 */
[----:B--2---:R-:W-:-:S05]  /*22660*/  @P1 IMAD.HI.U32 R0, R2, R9, RZ ;  /* 0x0000000902001227 */ /* 0x004fca00078e00ff */
[----:B----4-:R-:W-:Y:S01]  /*22670*/  @P1 SHF.R.U32.HI R2, RZ, R3, R0 ;  /* 0x00000003ff021219 */ /* 0x010fe20000011600 */
[----:B------:R-:W-:-:S04]  /*22680*/  IMAD.MOV.U32 R0, RZ, RZ, RZ ;  /* 0x000000ffff007224 */ /* 0x000fc800078e00ff */
[----:B------:R-:W-:-:S04]  /*22690*/  IMAD.IADD R2, R7, 0x1, R2 ;  /* 0x0000000107027824 */ /* 0x000fc800078e0202 */
[----:B------:R-:W-:-:S05]  /*226a0*/  IMAD.HI R2, R2, 0x2aaaaaab, RZ ;  /* 0x2aaaaaab02027827 */ /* 0x000fca00078e02ff */
[----:B------:R-:W-:-:S04]  /*226b0*/  SHF.R.U32.HI R3, RZ, 0x1f, R2 ;  /* 0x0000001fff037819 */ /* 0x000fc80000011602 */
[----:B------:R-:W-:-:S04]  /*226c0*/  LEA.HI.SX32 R2, R2, R3, 0x1c ;  /* 0x0000000302027211 */ /* 0x000fc800078fe2ff */
[----:B------:R-:W-:-:S04]  /*226d0*/  VIMNMX R5, R5, R2, PT ;  /* 0x0000000205057248 */ /* 0x000fc80003fe0100 */
[----:B------:R-:W-:-:S13]  /*226e0*/  ISETP.GE.AND P1, PT, R5, 0x1, PT ;  /* 0x000000010500780c */ /* 0x000fda0003f26270 */
[----:B---3--:R-:W-:Y:S05]  /*226f0*/  @!P1 BRA `(.L_x_6214) ;  /* 0x0000000000689947 */ /* 0x008fea0003800000 */
[----:B------:R-:W-:Y:S01]  /*22700*/  IABS R0, R4 ;  /* 0x0000000400007213 */ /* 0x000fe20000000000 */
[----:B------:R-:W-:-:S03]  /*22710*/  IMAD.MOV.U32 R2, RZ, RZ, RZ ;  /* 0x000000ffff027224 */ /* 0x000fc600078e00ff */
[----:B0-----:R-:W0:Y:S08]  /*22720*/  I2F.RP R8, R0 ;  /* 0x0000000000087306 */ /* 0x001e300000209400 */
[----:B0-----:R-:W0:Y:S02]  /*22730*/  MUFU.RCP R8, R8 ;  /* 0x0000000800087308 */ /* 0x001e240000001000 */
[----:B0-----:R-:W-:-:S06]  /*22740*/  VIADD R9, R8, 0xffffffe ;  /* 0x0ffffffe08097836 */ /* 0x001fcc0000000000 */
[----:B------:R-:W0:Y:S02]  /*22750*/  F2I.FTZ.U32.TRUNC.NTZ R3, R9 ;  /* 0x0000000900037305 */ /* 0x000e24000021f000 */
[----:B0-----:R-:W-:-:S04]  /*22760*/  IMAD.MOV R7, RZ, RZ, -R3 ;  /* 0x000000ffff077224 */ /* 0x001fc800078e0a03 */
[----:B------:R-:W-:-:S04]  /*22770*/  IMAD R7, R7, R0, RZ ;  /* 0x0000000007077224 */ /* 0x000fc800078e02ff */
[----:B------:R-:W-:Y:S01]  /*22780*/  IMAD.HI.U32 R6, R3, R7, R2 ;  /* 0x0000000703067227 */ /* 0x000fe200078e0002 */
[----:B------:R-:W-:Y:S02]  /*22790*/  IADD3 R3, R4, -0x1, R5 ;  /* 0xffffffff04037810 */ /* 0x000fe40007ffe005 */
[-C--:B------:R-:W-:Y:S02]  /*227a0*/  IABS R7, R4.reuse ;  /* 0x0000000400077213 */ /* 0x080fe40000000000 */
[----:B------:R-:W-:Y:S02]  /*227b0*/  IABS R2, R3 ;  /* 0x0000000300027213 */ /* 0x000fe40000000000 */
[----:B------:R-:W-:Y:S01]  /*227c0*/  LOP3.LUT R3, R3, R4, RZ, 0x3c, !PT ;  /* 0x0000000403037212 */ /* 0x000fe200078e3cff */
[----:B------:R-:W-:Y:S02]  /*227d0*/  IMAD.MOV R7, RZ, RZ, -R7 ;  /* 0x000000ffff077224 */ /* 0x000fe400078e0a07 */
        /* <DEDUP_REMOVED lines=12> */
.L_x_6214:
[----:B------:R-:W-:Y:S05]  /*228a0*/  BSYNC B0 ;  /* 0x0000000000007941 */ /* 0x000fea0003800000 */
.L_x_6213:
[-C--:B------:R-:W-:Y:S01]  /*228b0*/  IMAD R3, R20, R0.reuse, RZ ;  /* 0x0000000014037224 */ /* 0x080fe200078e02ff */
        /* <DEDUP_REMOVED lines=13> */
[----:B------:R-:W2:Y:S01]  /*22990*/  FLO.U32 R0, UR4 ;  /* 0x0000000400007d00 */ /* 0x000ea200080e0000 */
[----:B------:R-:W-:Y:S01]  /*229a0*/  ULDC.64 UR6, c[0x0][0x208] ;  /* 0x0000820000067ab9 */ /* 0x000fe20000000a00 */
        /* <DEDUP_REMOVED lines=9> */
.L_x_6216:
        /* <DEDUP_REMOVED lines=11> */
[----:B------:R-:W-:Y:S02]  /*22af0*/  IMAD.U32 R6, RZ, RZ, UR8 ;  /* 0x00000008ff067e24 */ /* 0x000fe4000f8e00ff */
[----:B------:R-:W-:-:S02]  /*22b00*/  IMAD.U32 R7, RZ, RZ, UR9 ;  /* 0x00000009ff077e24 */ /* 0x000fc4000f8e00ff */
[----:B------:R-:W-:Y:S02]  /*22b10*/  IMAD.U32 R10, RZ, RZ, UR4 ;  /* 0x00000004ff0a7e24 */ /* 0x000fe4000f8e00ff */
[----:B------:R-:W-:Y:S02]  /*22b20*/  IMAD.U32 R11, RZ, RZ, UR5 ;  /* 0x00000005ff0b7e24 */ /* 0x000fe4000f8e00ff */
[----:B0-----:R-:W-:Y:S02]  /*22b30*/  IMAD.MOV.U32 R8, RZ, RZ, 0x70 ;  /* 0x00000070ff087424 */ /* 0x001fe400078e00ff */
[----:B-1----:R-:W-:Y:S02]  /*22b40*/  IMAD.MOV.U32 R12, RZ, RZ, 0x1 ;  /* 0x00000001ff0c7424 */ /* 0x002fe400078e00ff */
[----:B------:R-:W-:-:S07]  /*22b50*/  IMAD.MOV.U32 R13, RZ, RZ, RZ ;  /* 0x000000ffff0d7224 */ /* 0x000fce00078e00ff */
[----:B------:R-:W-:-:S07]  /*22b60*/  LEPC R20, `(.L_x_6219) ;  /* 0x000000001014794e */ /* 0x000fce0000000000 */
[----:B--2---:R-:W-:Y:S05]  /*22b70*/  CALL.ABS.NOINC R2 ;  /* 0x0000000002007343 */ /* 0x004fea0003c00000 */
.L_x_6219:
[----:B------:R-:W-:Y:S05]  /*22b80*/  BSYNC B6 ;  /* 0x0000000000067941 */ /* 0x000fea0003800000 */
.L_x_6218:
        /* <DEDUP_REMOVED lines=11> */
[----:B------:R-:W-:Y:S02]  /*22c40*/  IMAD.U32 R6, RZ, RZ, UR8 ;  /* 0x00000008ff067e24 */ /* 0x000fe4000f8e00ff */
[----:B------:R-:W-:-:S02]  /*22c50*/  IMAD.U32 R7, RZ, RZ, UR9 ;  /* 0x00000009ff077e24 */ /* 0x000fc4000f8e00ff */
[----:B------:R-:W-:Y:S02]  /*22c60*/  IMAD.U32 R10, RZ, RZ, UR4 ;  /* 0x00000004ff0a7e24 */ /* 0x000fe4000f8e00ff */
[----:B------:R-:W-:Y:S02]  /*22c70*/  IMAD.U32 R11, RZ, RZ, UR5 ;  /* 0x00000005ff0b7e24 */ /* 0x000fe4000f8e00ff */
[----:B0-----:R-:W-:Y:S02]  /*22c80*/  IMAD.MOV.U32 R8, RZ, RZ, 0x70 ;  /* 0x00000070ff087424 */ /* 0x001fe400078e00ff */
[----:B-1----:R-:W-:Y:S02]  /*22c90*/  IMAD.MOV.U32 R12, RZ, RZ, 0x1 ;  /* 0x00000001ff0c7424 */ /* 0x002fe400078e00ff */
[----:B--2---:R-:W-:-:S07]  /*22ca0*/  IMAD.MOV.U32 R13, RZ, RZ, RZ ;  /* 0x000000ffff0d7224 */ /* 0x004fce00078e00ff */
[----:B------:R-:W-:-:S07]  /*22cb0*/  LEPC R20, `(.L_x_6222) ;  /* 0x000000001014794e */ /* 0x000fce0000000000 */
[----:B---3--:R-:W-:Y:S05]  /*22cc0*/  CALL.ABS.NOINC R2 ;  /* 0x0000000002007343 */ /* 0x008fea0003c00000 */
.L_x_6222:
        /* <DEDUP_REMOVED lines=15> */
.L_x_6221:
[----:B------:R-:W-:Y:S05]  /*22dc0*/  BSYNC B6 ;  /* 0x0000000000067941 */ /* 0x000fea0003800000 */
.L_x_6220:
[----:B------:R-:W2:Y:S01]  /*22dd0*/  LDL R22, [R1+0x1c] ;  /* 0x00001c0001167983 */ /* 0x000ea20000100800 */
[----:B------:R-:W-:-:S03]  /*22de0*/  ULDC.64 UR4, c[0x0][0x9f8] ;  /* 0x00027e0000047ab9 */ /* 0x000fc60000000a00 */
[----:B------:R-:W3:Y:S01]  /*22df0*/  LDL R7, [R1+0x4] ;  /* 0x0000040001077983 */ /* 0x000ee20000100800 */
        /* <DEDUP_REMOVED lines=19> */
[----:B------:R-:W-:Y:S01]  /*22f30*/  ISETP.GE.AND P3, PT, R33, UR4, PT ;  /* 0x0000000421007c0c */ /* 0x000fe2000bf66270 */
[----:B------:R-:W-:Y:S01]  /*22f40*/  UMOV UR5, 0xffffffff ;  /* 0xffffffff00057882 */ /* 0x000fe20000000000 */
[----:B--2---:R-:W-:-:S04]  /*22f50*/  VIADD R22, R22, 0xffffffff ;  /* 0xffffffff16167836 */ /* 0x004fc80000000000 */
[----:B------:R-:W-:-:S05]  /*22f60*/  IMAD R5, R22, 0x60, R20 ;  /* 0x0000006016057824 */ /* 0x000fca00078e0214 */
[----:B---3--:R-:W-:-:S04]  /*22f70*/  ISETP.GE.AND P0, PT, R5, R7, PT ;  /* 0x000000070500720c */ /* 0x008fc80003f06270 */
        /* <DEDUP_REMOVED lines=22> */
[----:B------:R-:W-:-:S04]  /*230e0*/  @P0 LOP3.LUT R19, R19, 0x8, RZ, 0xfc, !PT ;  /* 0x0000000813130812 */ /* 0x000fc800078efcff */
[----:B------:R-:W-:-:S04]  /*230f0*/  LOP3.LUT R19, R19, 0xffffffef, RZ, 0xc0, !PT ;  /* 0xffffffef13137812 */ /* 0x000fc800078ec0ff */
[----:B------:R-:W-:Y:S01]  /*23100*/  @P2 LOP3.LUT R19, R19, 0x10, RZ, 0xfc, !PT ;  /* 0x0000001013132812 */ /* 0x000fe200078efcff */
[----:B------:R0:W-:Y:S03]  /*23110*/  STL [R1+0x10], R8 ;  /* 0x0000100801007387 */ /* 0x0001e60000100800 */
[----:B------:R-:W-:Y:S02]  /*23120*/  LOP3.LUT R19, R19, 0xfffffffb, RZ, 0xc0, !PT ;  /* 0xfffffffb13137812 */ /* 0x000fe400078ec0ff */
[----:B------:R-:W-:Y:S02]  /*23130*/  ISETP.GE.AND P1, PT, R36, UR4, PT ;  /* 0x0000000424007c0c */ /* 0x000fe4000bf26270 */
[----:B------:R-:W-:Y:S02]  /*23140*/  @P3 LOP3.LUT R19, R19, 0x4, RZ, 0xfc, !PT ;  /* 0x0000000413133812 */ /* 0x000fe400078efcff */
[----:B------:R-:W-:-:S02]  /*23150*/  ISETP.GE.AND P0, PT, R34, UR4, PT ;  /* 0x0000000422007c0c */ /* 0x000fc4000bf06270 */
[----:B------:R-:W-:-:S04]  /*23160*/  LOP3.LUT R19, R19, 0xfffffffe, RZ, 0xc0, !PT ;  /* 0xfffffffe13137812 */ /* 0x000fc800078ec0ff */
[----:B------:R-:W-:-:S04]  /*23170*/  LOP3.LUT R19, R19, 0xfffffffd, RZ, 0xc0, !PT ;  /* 0xfffffffd13137812 */ /* 0x000fc800078ec0ff */
[----:B------:R-:W-:-:S04]  /*23180*/  @P1 LOP3.LUT R19, R19, 0x2, RZ, 0xfc, !PT ;  /* 0x0000000213131812 */ /* 0x000fc800078efcff */
[----:B------:R-:W-:Y:S01]  /*23190*/  @P0 LOP3.LUT R19, R19, 0x1, RZ, 0xfc, !PT ;  /* 0x0000000113130812 */ /* 0x000fe200078efcff */
[----:B0-----:R-:W-:Y:S06]  /*231a0*/  BRA.DIV UR5, `(.L_x_6223) ;  /* 0x0000005605f47947 */ /* 0x001fec000b800000 */
.L_x_6352:
[----:B------:R-:W-:Y:S05]  /*231b0*/  @!P2 BRA `(.L_x_6224) ;  /* 0x000000000004a947 */ /* 0x000fea0003800000 */
[----:B------:R-:W-:Y:S01]  /*231c0*/  BPT.TRAP 0x1 ;  /* 0x000000040000795c */ /* 0x000fe20000300000 */
.L_x_6224:
        /* <DEDUP_REMOVED lines=23> */
.L_x_6353:
[----:B------:R-:W-:Y:S05]  /*23340*/  BSYNC B0 ;  /* 0x0000000000007941 */ /* 0x000fea0003800000 */
.L_x_6225:
[----:B------:R-:W2:Y:S01]  /*23350*/  LDL R9, [R1+0x4] ;  /* 0x0000040001097983 */ /* 0x000ea20000100800 */
        /* <DEDUP_REMOVED lines=29> */
[----:B------:R-:W-:Y:S01]  /*23530*/  @P0 IMAD R8, R5, 0x2, R16 ;  /* 0x0000000205080824 */ /* 0x000fe200078e0210 */
[----:B------:R-:W-:Y:S02]  /*23540*/  ULDC.64 UR4, c[0x0][0x208] ;  /* 0x0000820000047ab9 */ /* 0x000fe40000000a00 */
        /* <DEDUP_REMOVED lines=60> */
.L_x_6367:
[----:B------:R-:W-:Y:S01]  /*23910*/  ISETP.GE.AND P0, PT, R6, 0x51, PT ;  /* 0x000000510600780c */ /* 0x000fe20003f06270 */
[----:B------:R-:W-:-:S12]  /*23920*/  ULDC.64 UR4, c[0x0][0x208] ;  /* 0x0000820000047ab9 */ /* 0x000fd80000000a00 */
        /* <DEDUP_REMOVED lines=11> */
.L_x_6228:
        /* <DEDUP_REMOVED lines=11> */
.L_x_6229:
        /* <DEDUP_REMOVED lines=37> */
.L_x_6231:
[----:B------:R-:W-:Y:S05]  /*23ce0*/  BSYNC B6 ;  /* 0x0000000000067941 */ /* 0x000fea0003800000 */
.L_x_6230:
[----:B------:R-:W2:Y:S01]  /*23cf0*/  LDL.LU R20, [R1+0x2c] ;  /* 0x00002c0001147983 */ /* 0x000ea20000300800 */
[----:B------:R-:W-:Y:S01]  /*23d00*/  ULDC.64 UR4, c[0x0][0x2d8] ;  /* 0x0000b60000047ab9 */ /* 0x000fe20000000a00 */
[----:B-1----:R-:W1:Y:S02]  /*23d10*/  LDC R7, c[0x0][0x448] ;  /* 0x00011200ff077b82 */ /* 0x002e640000000800 */
[----:B0-----:R-:W3:Y:S04]  /*23d20*/  LDL.LU.64 R2, [R1+0x20] ;  /* 0x0000200001027983 */ /* 0x001ee80000300a00 */
[----:B------:R0:W5:Y:S04]  /*23d30*/  LDL R10, [R1+0x18] ;  /* 0x00001800010a7983 */ /* 0x0001680000100800 */
[----:B------:R0:W5:Y:S01]  /*23d40*/  LDL R8, [R1] ;  /* 0x0000000001087983 */ /* 0x0001620000100800 */
[----:B-1----:R-:W-:-:S13]  /*23d50*/  ISETP.NE.AND P0, PT, R7, 0x1, PT ;  /* 0x000000010700780c */ /* 0x002fda0003f05270 */
[----:B------:R-:W1:Y:S01]  /*23d60*/  @P0 LDC R6, c[0x0][0x44c] ;  /* 0x00011300ff060b82 */ /* 0x000e620000000800 */
[----:B---3--:R-:W-:Y:S02]  /*23d70*/  IMAD.MOV.U32 R3, RZ, RZ, R35 ;  /* 0x000000ffff037224 */ /* 0x008fe400078e0023 */
[----:B------:R-:W-:-:S04]  /*23d80*/  IMAD.WIDE.U32 R2, R26, UR4, R2 ;  /* 0x000000041a027c25 */ /* 0x000fc8000f8e0002 */
[----:B------:R-:W-:Y:S01]  /*23d90*/  IMAD R3, R26, UR5, R3 ;  /* 0x000000051a037c24 */ /* 0x000fe2000f8e0203 */
[----:B------:R-:W-:Y:S02]  /*23da0*/  ULDC.64 UR4, c[0x0][0x2e0] ;  /* 0x0000b80000047ab9 */ /* 0x000fe40000000a00 */
[----:B--2---:R-:W-:Y:S02]  /*23db0*/  IMAD R0, R20, UR4, RZ ;  /* 0x0000000414007c24 */ /* 0x004fe4000f8e02ff */
        /* <DEDUP_REMOVED lines=41> */
[----:B-----5:R-:W-:Y:S01]  /*24050*/  IMAD R5, R10, R7, RZ ;  /* 0x000000070a057224 */ /* 0x020fe200078e02ff */
[----:B------:R-:W-:Y:S01]  /*24060*/  ULDC.64 UR4, c[0x0][0x208] ;  /* 0x0000820000047ab9 */ /* 0x000fe20000000a00 */
        /* <DEDUP_REMOVED lines=77> */
.L_x_6384:
[----:B-1----:R-:W-:Y:S01]  /*24540*/  VIADD R0, R25, 0x70 ;  /* 0x0000007019007836 */ /* 0x002fe20000000000 */
[----:B------:R-:W-:Y:S04]  /*24550*/  BSSY B0, `(.L_x_6233) ;  /* 0x000000c000007945 */ /* 0x000fe80003800000 */
[----:B------:R-:W-:-:S13]  /*24560*/  ISETP.GE.AND P2, PT, R0, R5, PT ;  /* 0x000000050000720c */ /* 0x000fda0003f46270 */
[----:B------:R-:W-:Y:S05]  /*24570*/  @P2 BRA `(.L_x_6234) ;  /* 0x0000000000242947 */ /* 0x000fea0003800000 */
[----:B--2---:R-:W-:Y:S01]  /*24580*/  LEA R2, P2, R33, R14, 0x1 ;  /* 0x0000000e21027211 */ /* 0x004fe200078408ff */
[----:B------:R-:W-:-:S04]  /*24590*/  ULDC.64 UR4, c[0x0][0x208] ;  /* 0x0000820000047ab9 */ /* 0x000fc80000000a00 */
[----:B------:R-:W-:-:S05]  /*245a0*/  IMAD.X R3, RZ, RZ, R4, P2 ;  /* 0x000000ffff037224 */ /* 0x000fca00010e0604 */
[----:B------:R-:W-:Y:S01]  /*245b0*/  @!PT LDS RZ, [RZ] ;  /* 0x00000000fffff984 */ /* 0x000fe20000000800 */
[----:B------:R-:W-:Y:S01]  /*245c0*/  @!PT LDS RZ, [RZ] ;  /* 0x00000000fffff984 */ /* 0x000fe20000000800 */
[----:B------:R-:W-:Y:S01]  /*245d0*/  @!PT LDS RZ, [RZ] ;  /* 0x00000000fffff984 */ /* 0x000fe20000000800 */
[----:B------:R0:W-:Y:S04]  /*245e0*/  LDGSTS.E.BYPASS.LTC128B.128 [R8+0x15c00], desc[UR4][R2.64], !P3 ;  /* 0x15c0000002087fae */ /* 0x0001e8000d901d44 */
[----:B------:R0:W-:Y:S04]  /*245f0*/  LDGSTS.E.BYPASS.LTC128B.128 [R8+0x19c00], desc[UR4][R2.64+0x80], !P0 ;  /* 0x19c0008002087fae */ /* 0x0001e8000c101d44 */
[----:B------:R0:W-:Y:S02]  /*24600*/  LDGSTS.E.BYPASS.LTC128B.128 [R8+0x1dc00], desc[UR4][R2.64+0x100], !P1 ;  /* 0x1dc0010002087fae */ /* 0x0001e4000c901d44 */
.L_x_6234:
[----:B------:R-:W-:Y:S05]  /*24610*/  BSYNC B0 ;  /* 0x0000000000007941 */ /* 0x000fea0003800000 */
.L_x_6233:
[----:B------:R-:W-:Y:S01]  /*24620*/  NOP ;  /* 0x0000000000007918 */ /* 0x000fe20000000000 */
[----:B------:R-:W-:-:S13]  /*24630*/  PLOP3.LUT P0, PT, PT, PT, PT, 0x80, 0x0 ;  /* 0x000000000000781c */ /* 0x000fda0003f0f070 */
.L_x_6235:
        /* <DEDUP_REMOVED lines=20> */
.L_x_6385:
[----:B------:R-:W-:Y:S05]  /*24780*/  BSYNC B0 ;  /* 0x0000000000007941 */ /* 0x000fea0003800000 */
.L_x_6236:
        /* <DEDUP_REMOVED lines=11> */
.L_x_6252:
[----:B------:R-:W3:Y:S01]  /*24840*/  LDL R4, [R1+0xc] ;  /* 0x00000c0001047983 */ /* 0x000ee20000100800 */
[----:B------:R-:W1:Y:S03]  /*24850*/  LDC R7, c[0x0][0x430] ;  /* 0x00010c00ff077b82 */ /* 0x000e660000000800 */
[----:B------:R-:W4:Y:S01]  /*24860*/  LDL R8, [R1+0x10] ;  /* 0x0000100001087983 */ /* 0x000f220000100800 */
[----:B------:R-:W0:Y:S02]  /*24870*/  S2R R0, SR_TID.X ;  /* 0x0000000000007919 */ /* 0x000e240000002100 */
[----:B0-----:R-:W-:-:S04]  /*24880*/  LOP3.LUT R0, R0, 0x7f, RZ, 0xc0, !PT ;  /* 0x0000007f00007812 */ /* 0x001fc800078ec0ff */
[----:B------:R-:W-:Y:S02]  /*24890*/  SHF.R.U32.HI R2, RZ, 0x3, R0 ;  /* 0x00000003ff027819 */ /* 0x000fe40000011600 */
[----:B------:R-:W0:Y:S01]  /*248a0*/  S2R R0, SR_TID.X ;  /* 0x0000000000007919 */ /* 0x000e220000002100 */
[----:B-1----:R-:W-:-:S13]  /*248b0*/  ISETP.NE.AND P0, PT, R7, 0x1, PT ;  /* 0x000000010700780c */ /* 0x002fda0003f05270 */
[----:B------:R-:W1:Y:S01]  /*248c0*/  @P0 LDC R3, c[0x0][0x438] ;  /* 0x00010e00ff030b82 */ /* 0x000e620000000800 */
[----:B0-----:R-:W-:-:S05]  /*248d0*/  IMAD.SHL.U32 R0, R0, 0x10, RZ ;  /* 0x0000001000007824 */ /* 0x001fca00078e00ff */
[----:B------:R-:W-:Y:S02]  /*248e0*/  LOP3.LUT R0, R2, 0x70, R0, 0xf8, !PT ;  /* 0x0000007002007812 */ /* 0x000fe400078ef800 */
[----:B------:R-:W0:Y:S02]  /*248f0*/  @P0 LDC R2, c[0x0][0x434] ;  /* 0x00010d00ff020b82 */ /* 0x000e240000000800 */
[----:B------:R-:W-:Y:S01]  /*24900*/  ISETP.GT.U32.AND P4, PT, R0, 0x5f, PT ;  /* 0x0000005f0000780c */ /* 0x000fe20003f84070 */
[----:B------:R-:W-:Y:S01]  /*24910*/  IMAD.U32 R11, RZ, RZ, UR37 ;  /* 0x00000025ff0b7e24 */ /* 0x000fe2000f8e00ff */
[----:B------:R-:W-:Y:S01]  /*24920*/  ULDC.64 UR4, c[0x0][0x208] ;  /* 0x0000820000047ab9 */ /* 0x000fe20000000a00 */
[----:B------:R-:W-:Y:S02]  /*24930*/  VIADD R23, R10, 0x1 ;  /* 0x000000010a177836 */ /* 0x000fe40000000000 */
[----:B------:R-:W-:Y:S02]  /*24940*/  IMAD.MOV.U32 R22, RZ, RZ, R6 ;  /* 0x000000ffff167224 */ /* 0x000fe400078e0006 */
[----:B---3--:R-:W-:-:S06]  /*24950*/  IMAD R9, R6, 0x60, R4 ;  /* 0x0000006006097824 */ /* 0x008fcc00078e0204 */
        /* <DEDUP_REMOVED lines=18> */
[----:B------:R-:W-:Y:S02]  /*24a80*/  ISETP.NE.AND P4, PT, R11, 0x3, PT ;  /* 0x000000030b00780c */ /* 0x000fe40003f85270 */
[C---:B------:R-:W-:Y:S01]  /*24a90*/  ISETP.NE.AND P0, PT, R23.reuse, 0x2, PT ;  /* 0x000000021700780c */ /* 0x040fe20003f05270 */
[----:B------:R-:W-:Y:S05]  /*24aa0*/  YIELD ;  /* 0x0000000000007946 */ /* 0x000fea0003800000 */
[----:B------:R-:W-:Y:S02]  /*24ab0*/  SEL R29, RZ, 0x1, P0 ;  /* 0x00000001ff1d7807 */ /* 0x000fe40000000000 */
[----:B------:R-:W-:-:S02]  /*24ac0*/  SEL R23, R23, RZ, P0 ;  /* 0x000000ff17177207 */ /* 0x000fc40000000000 */
[----:B------:R-:W-:Y:S01]  /*24ad0*/  LOP3.LUT R29, R20, R29, RZ, 0x3c, !PT ;  /* 0x0000001d141d7212 */ /* 0x000fe200078e3cff */
[----:B0-----:R-:W-:Y:S06]  /*24ae0*/  @!P4 BRA `(.L_x_6240) ;  /* 0x000000000004c947 */ /* 0x001fec0003800000 */
[----:B------:R-:W-:Y:S01]  /*24af0*/  BPT.TRAP 0x1 ;  /* 0x000000040000795c */ /* 0x000fe20000300000 */
.L_x_6240:
[----:B------:R-:W-:Y:S01]  /*24b00*/  IMAD R7, R23, 0x8, R16 ;  /* 0x0000000817077824 */ /* 0x000fe200078e0210 */
[----:B------:R-:W-:Y:S01]  /*24b10*/  SHF.L.U32 R2, R29, 0x1f, RZ ;  /* 0x0000001f1d027819 */ /* 0x000fe200000006ff */
[----:B------:R-:W-:Y:S03]  /*24b20*/  BSSY B1, `(.L_x_6241) ;  /* 0x0000003000017945 */ /* 0x000fe60003800000 */
[----:B------:R-:W0:Y:S02]  /*24b30*/  SYNCS.PHASECHK.TRANS64.TRYWAIT P0, [R7+URZ+0x30840], R2 ;  /* 0x03084002070075a7 */ /* 0x000e24000800017f */
[----:B0-----:R-:W-:Y:S05]  /*24b40*/  @!P0 BRA `(.L_x_6242) ;  /* 0x0000005000dc8947 */ /* 0x001fea0003800000 */
.L_x_6386:
[----:B------:R-:W-:Y:S05]  /*24b50*/  BSYNC B1 ;  /* 0x0000000000017941 */ /* 0x000fea0003800000 */
.L_x_6241:
[----:B------:R-:W-:Y:S01]  /*24b60*/  SHF.R.S32.HI R21, RZ, 0x1f, R9 ;  /* 0x0000001fff157819 */ /* 0x000fe20000011409 */
[----:B------:R-:W-:Y:S01]  /*24b70*/  ULDC.64 UR4, c[0x0][0x300] ;  /* 0x0000c00000047ab9 */ /* 0x000fe20000000a00 */
[----:B-----5:R-:W-:Y:S01]  /*24b80*/  SHF.R.S32.HI R25, RZ, 0x1f, R0 ;  /* 0x0000001fff197819 */ /* 0x020fe20000011400 */
[----:B0-----:R-:W-:Y:S01]  /*24b90*/  IMAD.WIDE.U32 R2, R9, UR4, RZ ;  /* 0x0000000409027c25 */ /* 0x001fe2000f8e00ff */
[----:B------:R-:W-:Y:S01]  /*24ba0*/  ULDC.64 UR6, c[0x0][0x2e8] ;  /* 0x0000ba0000067ab9 */ /* 0x000fe20000000a00 */
[----:B------:R-:W-:Y:S02]  /*24bb0*/  LOP3.LUT P5, RZ, R19, 0x2, RZ, 0xc0, !PT ;  /* 0x0000000213ff7812 */ /* 0x000fe400078ac0ff */
        /* <DEDUP_REMOVED lines=21> */
[----:B------:R-:W1:Y:S01]  /*24d10*/  SHFL.IDX PT, R3, R6, RZ, 0x181f ;  /* 0x00181fff06037589 */ /* 0x000e6200000e0000 */
[----:B------:R-:W-:-:S03]  /*24d20*/  ULDC.64 UR4, c[0x0][0x208] ;  /* 0x0000820000047ab9 */ /* 0x000fc60000000a00 */
        /* <DEDUP_REMOVED lines=35> */
.L_x_6400:
[----:B------:R-:W-:Y:S01]  /*24f60*/  LOP3.LUT P6, RZ, R19, 0x4, RZ, 0xc0, !PT ;  /* 0x0000000413ff7812 */ /* 0x000fe200078cc0ff */
[----:B------:R-:W-:Y:S01]  /*24f70*/  ULDC.64 UR4, c[0x0][0x208] ;  /* 0x0000820000047ab9 */ /* 0x000fe20000000a00 */
        /* <DEDUP_REMOVED lines=10> */
.L_x_6244:
        /* <DEDUP_REMOVED lines=11> */
.L_x_6245:
[----:B------:R1:W-:Y:S01]  /*250d0*/  SYNCS.ARRIVE.TRANS64.A1T0 RZ, [R7+URZ+0x30830], RZ ;  /* 0x030830ff07ff79a7 */ /* 0x0003e2000810003f */
[----:B------:R-:W-:Y:S05]  /*250e0*/  @!P5 BRA `(.L_x_6246) ;  /* 0x000000000004d947 */ /* 0x000fea0003800000 */
[----:B------:R-:W-:Y:S01]  /*250f0*/  BPT.TRAP 0x1 ;  /* 0x000000040000795c */ /* 0x000fe20000300000 */
.L_x_6246:
[----:B------:R-:W-:Y:S01]  /*25100*/  SHF.L.U32 R2, R20, 0x1f, RZ ;  /* 0x0000001f14027819 */ /* 0x000fe200000006ff */
[----:B0-----:R-:W-:Y:S01]  /*25110*/  IMAD R6, R10, 0x8, R16 ;  /* 0x000000080a067824 */ /* 0x001fe200078e0210 */
[----:B------:R-:W-:Y:S03]  /*25120*/  BSSY B1, `(.L_x_6247) ;  /* 0x0000003000017945 */ /* 0x000fe60003800000 */
[----:B------:R-:W0:Y:S02]  /*25130*/  SYNCS.PHASECHK.TRANS64.TRYWAIT P0, [R6+URZ+0x30860], R2 ;  /* 0x03086002060075a7 */ /* 0x000e24000800017f */
[----:B0-----:R-:W-:Y:S05]  /*25140*/  @!P0 BRA `(.L_x_6248) ;  /* 0x0000005400648947 */ /* 0x001fea0003800000 */
.L_x_6401:
[----:B------:R-:W-:Y:S05]  /*25150*/  BSYNC B1 ;  /* 0x0000000000017941 */ /* 0x000fea0003800000 */
.L_x_6247:
[----:B------:R-:W1:Y:S01]  /*25160*/  LDL R5, [R1+0x4] ;  /* 0x0000040001057983 */ /* 0x000e620000100800 */
[----:B------:R-:W3:Y:S01]  /*25170*/  S2R R3, SR_TID.X ;  /* 0x0000000000037919 */ /* 0x000ee20000002100 */
[----:B------:R-:W-:Y:S01]  /*25180*/  UMOV UR4, 0xffffffff ;  /* 0xffffffff00047882 */ /* 0x000fe20000000000 */
[----:B---3--:R-:W-:-:S04]  /*25190*/  LOP3.LUT R3, R3, 0x7f, RZ, 0xc0, !PT ;  /* 0x0000007f03037812 */ /* 0x008fc800078ec0ff */
[----:B------:R-:W-:Y:S01]  /*251a0*/  SHF.R.U32.HI R3, RZ, 0x3, R3 ;  /* 0x00000003ff037819 */ /* 0x000fe20000011603 */
[----:B-1----:R-:W-:Y:S02]  /*251b0*/  IMAD R7, R31, -0x60, R5 ;  /* 0xffffffa01f077824 */ /* 0x002fe400078e0205 */
[----:B------:R-:W-:Y:S02]  /*251c0*/  IMAD R5, R10, 0x4800, R37 ;  /* 0x000048000a057824 */ /* 0x000fe400078e0225 */
[----:B------:R-:W-:Y:S01]  /*251d0*/  IMAD.IADD R7, R7, 0x1, -R3 ;  /* 0x0000000107077824 */ /* 0x000fe200078e0a03 */
[----:B------:R-:W-:Y:S06]  /*251e0*/  BRA.DIV UR4, `(.L_x_6249) ;  /* 0x0000005604507947 */ /* 0x000fec000b800000 */
[----:B0-----:R-:W0:Y:S01]  /*251f0*/  SHFL.IDX PT, R2, R17, RZ, 0x181f ;  /* 0x00181fff11027589 */ /* 0x001e2200000e0000 */
[----:B------:R-:W-:Y:S01]  /*25200*/  IMAD R5, R5, 0x2, R16 ;  /* 0x0000000205057824 */ /* 0x000fe200078e0210 */
[----:B------:R-:W-:Y:S02]  /*25210*/  ULDC.64 UR4, c[0x0][0x208] ;  /* 0x0000820000047ab9 */ /* 0x000fe40000000a00 */
        /* <DEDUP_REMOVED lines=51> */
.L_x_6415:
[----:B0-----:R-:W-:Y:S01]  /*25550*/  IADD3 R2, P0, R14, R4, RZ ;  /* 0x000000040e027210 */ /* 0x001fe20007f1e0ff */
        /* <DEDUP_REMOVED lines=12> */
[----:B------:R-:W-:Y:S02]  /*25620*/  ULDC.64 UR4, c[0x0][0x328] ;  /* 0x0000ca0000047ab9 */ /* 0x000fe40000000a00 */
[----:B------:R-:W-:-:S04]  /*25630*/  IMAD R4, R21, UR4, RZ ;  /* 0x0000000415047c24 */ /* 0x000fc8000f8e02ff */
[C---:B------:R-:W-:Y:S02]  /*25640*/  IMAD R7, R9.reuse, UR5, R4 ;  /* 0x0000000509077c24 */ /* 0x040fe4000f8e0204 */
        /* <DEDUP_REMOVED lines=14> */
.L_x_6250:
        /* <DEDUP_REMOVED lines=11> */
.L_x_6251:
        /* <DEDUP_REMOVED lines=8> */
.L_x_6239:
[----:B------:R-:W-:Y:S05]  /*25860*/  BSYNC B0 ;  /* 0x0000000000007941 */ /* 0x000fea0003800000 */
.L_x_6238:
        /* <DEDUP_REMOVED lines=8> */
[----:B------:R-:W1:Y:S01]  /*258f0*/  FLO.U32 R0, UR4 ;  /* 0x0000000400007d00 */ /* 0x000e6200080e0000 */
[----:B------:R-:W-:Y:S01]  /*25900*/  ULDC.64 UR6, c[0x0][0x208] ;  /* 0x0000820000067ab9 */ /* 0x000fe20000000a00 */
        /* <DEDUP_REMOVED lines=8> */
.L_x_6254:
[----:B------:R-:W-:Y:S05]  /*25990*/  BSYNC B0 ;  /* 0x0000000000007941 */ /* 0x000fea0003800000 */
.L_x_6253:
[----:B------:R-:W-:-:S05]  /*259a0*/  IMAD.U32 R0, RZ, RZ, UR37 ;  /* 0x00000025ff007e24 */ /* 0x000fca000f8e00ff */
[----:B------:R-:W-:-:S13]  /*259b0*/  ISETP.NE.AND P0, PT, R0, 0x3, PT ;  /* 0x000000030000780c */ /* 0x000fda0003f05270 */
[----:B------:R-:W-:Y:S05]  /*259c0*/  @!P0 BRA `(.L_x_6255) ;  /* 0x0000000000048947 */ /* 0x000fea0003800000 */
[----:B------:R-:W-:Y:S01]  /*259d0*/  BPT.TRAP 0x1 ;  /* 0x000000040000795c */ /* 0x000fe20000300000 */
.L_x_6255:
[----:B------:R-:W3:Y:S01]  /*259e0*/  LDL.LU R2, [R1+0x4] ;  /* 0x0000040001027983 */ /* 0x000ee20000300800 */
[----:B------:R-:W-:Y:S01]  /*259f0*/  IMAD R0, R23, 0x8, R16 ;  /* 0x0000000817007824 */ /* 0x000fe200078e0210 */
[----:B0-----:R-:W-:Y:S01]  /*25a00*/  SHF.L.U32 R3, R29, 0x1f, RZ ;  /* 0x0000001f1d037819 */ /* 0x001fe200000006ff */
[----:B------:R-:W-:Y:S03]  /*25a10*/  BSSY B0, `(.L_x_6256) ;  /* 0x0000004000007945 */ /* 0x000fe60003800000 */
[----:B------:R-:W0:Y:S01]  /*25a20*/  SYNCS.PHASECHK.TRANS64.TRYWAIT P0, [R0+URZ+0x30860], R3 ;  /* 0x03086003000075a7 */ /* 0x000e22000800017f */
[----:B---3--:R-:W-:Y:S01]  /*25a30*/  IMAD R6, R22, -0x60, R2 ;  /* 0xffffffa016067824 */ /* 0x008fe200078e0202 */
[----:B0-----:R-:W-:Y:S06]  /*25a40*/  @!P0 BRA `(.L_x_6257) ;  /* 0x0000005400508947 */ /* 0x001fec0003800000 */
.L_x_6416:
[----:B------:R-:W-:Y:S05]  /*25a50*/  BSYNC B0 ;  /* 0x0000000000007941 */ /* 0x000fea0003800000 */
.L_x_6256:
        /* <DEDUP_REMOVED lines=13> */
[----:B------:R-:W-:Y:S01]  /*25b30*/  ISETP.GE.AND P1, PT, R36, UR4, PT ;  /* 0x0000000424007c0c */ /* 0x000fe2000bf26270 */
[----:B------:R-:W-:Y:S01]  /*25b40*/  ULDC.64 UR6, c[0x0][0x208] ;  /* 0x0000820000067ab9 */ /* 0x000fe20000000a00 */
        /* <DEDUP_REMOVED lines=51> */
.L_x_6430:
[C---:B------:R-:W-:Y:S01]  /*25e80*/  ISETP.LT.OR P2, PT, R6.reuse, 0x51, P2 ;  /* 0x000000510600780c */ /* 0x040fe20001741670 */
[----:B------:R-:W-:Y:S01]  /*25e90*/  ULDC.64 UR4, c[0x0][0x208] ;  /* 0x0000820000047ab9 */ /* 0x000fe20000000a00 */
        /* <DEDUP_REMOVED lines=12> */
.L_x_6259:
        /* <DEDUP_REMOVED lines=11> */
.L_x_6260:
[----:B------:R-:W-:Y:S01]  /*26010*/  VIADD R23, R23, 0x1 ;  /* 0x0000000117177836 */ /* 0x000fe20000000000 */
[----:B------:R0:W-:Y:S04]  /*26020*/  SYNCS.ARRIVE.TRANS64.A1T0 RZ, [R0+URZ+0x30850], RZ ;  /* 0x030850ff00ff79a7 */ /* 0x0001e8000810003f */
[----:B------:R-:W-:-:S04]  /*26030*/  ISETP.NE.AND P0, PT, R23, 0x2, PT ;  /* 0x000000021700780c */ /* 0x000fc80003f05270 */
[----:B0-----:R-:W-:Y:S02]  /*26040*/  SEL R0, RZ, 0x1, P0 ;  /* 0x00000001ff007807 */ /* 0x001fe40000000000 */
[----:B------:R-:W-:Y:S02]  /*26050*/  SEL R23, R23, RZ, P0 ;  /* 0x000000ff17177207 */ /* 0x000fe40000000000 */
[----:B------:R-:W-:-:S07]  /*26060*/  LOP3.LUT R29, R29, R0, RZ, 0x3c, !PT ;  /* 0x000000001d1d7212 */ /* 0x000fce00078e3cff */
.L_x_6217:
[----:B------:R-:W-:Y:S05]  /*26070*/  BSYNC B7 ;  /* 0x0000000000077941 */ /* 0x000fea0003800000 */
.L_x_6215:
[----:B------:R-:W-:-:S13]  /*26080*/  LOP3.LUT P0, RZ, R19, 0x20, RZ, 0xc0, !PT ;  /* 0x0000002013ff7812 */ /* 0x000fda000780c0ff */
[----:B------:R-:W-:Y:S05]  /*26090*/  @!P0 BRA `(.L_x_6261) ;  /* 0x0000000000248947 */ /* 0x000fea0003800000 */
[----:B------:R-:W-:Y:S05]  /*260a0*/  WARPSYNC.ALL ;  /* 0x0000000000007948 */ /* 0x000fea0003800000 */
[----:B------:R-:W2:Y:S08]  /*260b0*/  S2UR UR5, SR_CgaCtaId ;  /* 0x00000000000579c3 */ /* 0x000eb00000008800 */
[----:B------:R-:W-:Y:S06]  /*260c0*/  BAR.SYNC.DEFER_BLOCKING 0x5, 0x180 ;  /* 0x0146000000007b1d */ /* 0x000fec0000010000 */
[----:B------:R-:W-:-:S02]  /*260d0*/  UMOV UR4, 0x400 ;  /* 0x0000040000047882 */ /* 0x000fc40000000000 */
[----:B--2---:R-:W-:-:S06]  /*260e0*/  ULEA UR4, UR5, UR4, 0x18 ;  /* 0x0000000405047291 */ /* 0x004fcc000f8ec03f */
[----:B0-----:R-:W-:-:S05]  /*260f0*/  IMAD.U32 R16, RZ, RZ, UR4 ;  /* 0x00000004ff107e24 */ /* 0x001fca000f8e00ff */
[----:B------:R2:W3:Y:S01]  /*26100*/  LDS.128 R24, [R16+0x308d0] ;  /* 0x0308d00010187984 */ /* 0x0004e20000000c00 */
[----:B------:R-:W-:Y:S06]  /*26110*/  BAR.ARV 0x4, 0x180 ;  /* 0x0106000000007b1d */ /* 0x000fec0000002000 */
[----:B------:R-:W-:Y:S05]  /*26120*/  BRA `(.L_x_6262) ;  /* 0x0000000c00e07947 */ /* 0x000fea0003800000 */
.L_x_6261:
[----:B0-----:R-:W0:Y:S01]  /*26130*/  S2R R8, SR_TID.X ;  /* 0x0000000000087919 */ /* 0x001e220000002100 */
[----:B------:R-:W-:Y:S01]  /*26140*/  UMOV UR4, 0xffffffff ;  /* 0xffffffff00047882 */ /* 0x000fe20000000000 */
[----:B0-----:R-:W-:-:S04]  /*26150*/  LOP3.LUT R8, R8, 0x1f, RZ, 0xc0, !PT ;  /* 0x0000001f08087812 */ /* 0x001fc800078ec0ff */
[----:B------:R-:W-:Y:S01]  /*26160*/  ISETP.NE.AND P0, PT, R8, 0x1f, PT ;  /* 0x0000001f0800780c */ /* 0x000fe20003f05270 */
[----:B------:R-:W-:-:S12]  /*26170*/  BRA.DIV UR4, `(.L_x_6263) ;  /* 0x0000005604b07947 */ /* 0x000fd8000b800000 */
[----:B------:R-:W-:Y:S01]  /*26180*/  IMAD.IADD R7, R27, 0x1, R8 ;  /* 0x000000011b077824 */ /* 0x000fe200078e0208 */
[----:B------:R-:W-:Y:S01]  /*26190*/  ULDC UR4, c[0x0][0xc3c] ;  /* 0x00030f0000047ab9 */ /* 0x000fe20000000800 */
[----:B------:R-:W-:-:S03]  /*261a0*/  ULDC.64 UR6, c[0x0][0x208] ;  /* 0x0000820000067ab9 */ /* 0x000fc60000000a00 */
[----:B------:R-:W-:-:S13]  /*261b0*/  ISETP.GE.OR P1, PT, R7, UR4, !P0 ;  /* 0x0000000407007c0c */ /* 0x000fda000c726670 */
[----:B------:R-:W0:Y:S08]  /*261c0*/  @!P1 LDC.64 R2, c[0x0][0xc80] ;  /* 0x00032000ff029b82 */ /* 0x000e300000000a00 */
[----:B------:R-:W2:Y:S01]  /*261d0*/  @!P1 LDC.64 R4, c[0x0][0xc78] ;  /* 0x00031e00ff049b82 */ /* 0x000ea20000000a00 */
[----:B0-----:R-:W-:-:S05]  /*261e0*/  @!P1 IMAD.WIDE R2, R7, 0x4, R2 ;  /* 0x0000000407029825 */ /* 0x001fca00078e0202 */
        /* <DEDUP_REMOVED lines=31> */
[----:B------:R0:W2:Y:S02]  /*263e0*/  SHFL.IDX PT, R14, R2, 0x1f, 0x1f ;  /* 0x03e01f00020e7f89 */ /* 0x0000a400000e0000 */
.L_x_6440:
[----:B------:R-:W-:Y:S02]  /*263f0*/  ULDC UR4, c[0x0][0xc38] ;  /* 0x00030e0000047ab9 */ /* 0x000fe40000000800 */
[----:B------:R-:W-:-:S04]  /*26400*/  IMAD.U32 R5, RZ, RZ, UR4 ;  /* 0x00000004ff057e24 */ /* 0x000fc8000f8e00ff */
[----:B--2---:R-:W-:-:S04]  /*26410*/  IMAD R14, R14, R5, RZ ;  /* 0x000000050e0e7224 */ /* 0x004fc800078e02ff */
[----:B------:R-:W-:-:S05]  /*26420*/  IMAD.IADD R7, R7, 0x1, R14 ;  /* 0x0000000107077824 */ /* 0x000fca00078e020e */
[----:B------:R-:W-:-:S13]  /*26430*/  ISETP.GT.AND P6, PT, R7, R0, PT ;  /* 0x000000000700720c */ /* 0x000fda0003fc4270 */
[----:B------:R-:W-:Y:S05]  /*26440*/  @P6 BRA `(.L_x_6264) ;  /* 0x0000000000a86947 */ /* 0x000fea0003800000 */
.L_x_6267:
        /* <DEDUP_REMOVED lines=11> */
[----:B------:R-:W2:Y:S01]  /*26500*/  @!P6 LDC.64 R4, c[0x0][0xc78] ;  /* 0x00031e00ff04eb82 */ /* 0x000ea20000000a00 */
[----:B0-----:R-:W-:-:S05]  /*26510*/  @!P6 IMAD.WIDE R2, R9, 0x4, R2 ;  /* 0x000000040902e825 */ /* 0x001fca00078e0202 */
[----:B------:R2:W3:Y:S02]  /*26520*/  @!P6 LDG.E R25, desc[UR4][R2.64] ;  /* 0x000000040219e981 */ /* 0x0004e4000c1e1900 */
[----:B--2---:R-:W-:-:S04]  /*26530*/  @!P6 IMAD.WIDE R2, R9, 0x4, R4 ;  /* 0x000000040902e825 */ /* 0x004fc800078e0204 */
[----:B------:R-:W-:-:S06]  /*26540*/  IMAD.MOV.U32 R4, RZ, RZ, RZ ;  /* 0x000000ffff047224 */ /* 0x000fcc00078e00ff */
[----:B------:R-:W3:Y:S01]  /*26550*/  @!P6 LDG.E R4, desc[UR4][R2.64] ;  /* 0x000000040204e981 */ /* 0x000ee2000c1e1900 */
[----:B------:R-:W-:Y:S01]  /*26560*/  UMOV UR4, 0xffffffff ;  /* 0xffffffff00047882 */ /* 0x000fe20000000000 */
[----:B---3--:R-:W-:Y:S02]  /*26570*/  IMAD R13, R4, R25, RZ ;  /* 0x00000019040d7224 */ /* 0x008fe400078e02ff */
        /* <DEDUP_REMOVED lines=17> */
.L_x_6448:
[----:B------:R-:W-:Y:S02]  /*26690*/  ULDC UR4, c[0x0][0xc38] ;  /* 0x00030e0000047ab9 */ /* 0x000fe40000000800 */
[----:B------:R-:W-:-:S04]  /*266a0*/  IMAD.U32 R5, RZ, RZ, UR4 ;  /* 0x00000004ff057e24 */ /* 0x000fc8000f8e00ff */
[----:B--2---:R-:W-:-:S04]  /*266b0*/  IMAD R14, R14, R5, RZ ;  /* 0x000000050e0e7224 */ /* 0x004fc800078e02ff */
[----:B------:R-:W-:-:S05]  /*266c0*/  IMAD.IADD R7, R14, 0x1, R7 ;  /* 0x000000010e077824 */ /* 0x000fca00078e0207 */
[----:B------:R-:W-:-:S13]  /*266d0*/  ISETP.GT.AND P6, PT, R7, R0, PT ;  /* 0x000000000700720c */ /* 0x000fda0003fc4270 */
[----:B------:R-:W-:Y:S05]  /*266e0*/  @!P6 BRA `(.L_x_6267) ;  /* 0xfffffffc0058e947 */ /* 0x000fea000383ffff */
.L_x_6264:
[----:B------:R-:W-:Y:S01]  /*266f0*/  IMAD.IADD R7, R7, 0x1, -R14 ;  /* 0x0000000107077824 */ /* 0x000fe200078e0a0e */
[----:B------:R-:W-:-:S03]  /*26700*/  UMOV UR4, 0xffffffff ;  /* 0xffffffff00047882 */ /* 0x000fc60000000000 */
[----:B------:R-:W-:-:S05]  /*26710*/  IMAD R3, R2, R5, R7 ;  /* 0x0000000502037224 */ /* 0x000fca00078e0207 */
[----:B------:R-:W-:Y:S01]  /*26720*/  ISETP.GT.AND P6, PT, R3, R0, PT ;  /* 0x000000000300720c */ /* 0x000fe20003fc4270 */
[----:B------:R-:W-:-:S12]  /*26730*/  BRA.DIV UR4, `(.L_x_6268) ;  /* 0x0000005a04387947 */ /* 0x000fd8000b800000 */
[----:B------:R-:W-:-:S04]  /*26740*/  VOTE.ANY R3, PT, !P6 ;  /* 0x0000000000037806 */ /* 0x000fc800070e0100 */
[----:B-1----:R-:W1:Y:S02]  /*26750*/  POPC R12, R3 ;  /* 0x00000003000c7309 */ /* 0x002e640000000000 */
[----:B-1----:R1:W2:Y:S01]  /*26760*/  SHFL.IDX PT, R25, R25, R12, 0x1f ;  /* 0x00001f0c19197589 */ /* 0x0022a200000e0000 */
[----:B------:R-:W-:-:S03]  /*26770*/  IMAD.IADD R27, R12, 0x1, R27 ;  /* 0x000000010c1b7824 */ /* 0x000fc600078e021b */
[----:B------:R1:W3:Y:S04]  /*26780*/  SHFL.IDX PT, R4, R4, R12, 0x1f ;  /* 0x00001f0c04047589 */ /* 0x0002e800000e0000 */
.L_x_6453:
[----:B------:R-:W-:-:S13]  /*26790*/  ISETP.NE.AND P0, PT, R3, RZ, PT ;  /* 0x000000ff0300720c */ /* 0x000fda0003f05270 */
[----:B------:R-:W-:Y:S05]  /*267a0*/  @!P0 BRA `(.L_x_6269) ;  /* 0x0000000000108947 */ /* 0x000fea0003800000 */
[----:B------:R-:W-:Y:S01]  /*267b0*/  UMOV UR4, 0xffffffff ;  /* 0xffffffff00047882 */ /* 0x000fe20000000000 */
[----:B-1----:R-:W-:Y:S02]  /*267c0*/  VIADD R12, R12, 0xffffffff ;  /* 0xffffffff0c0c7836 */ /* 0x002fe40000000000 */
[----:B------:R-:W-:Y:S05]  /*267d0*/  BRA.DIV UR4, `(.L_x_6270) ;  /* 0x0000005a046c7947 */ /* 0x000fea000b800000 */
[----:B------:R4:W1:Y:S02]  /*267e0*/  SHFL.IDX PT, R6, R2, R12, 0x1f ;  /* 0x00001f0c02067589 */ /* 0x00086400000e0000 */
.L_x_6269:
        /* <DEDUP_REMOVED lines=59> */
.L_x_6271:
[----:B0---4-:R-:W0:Y:S01]  /*26ba0*/  LDC.64 R2, c[0x0][0xc90] ;  /* 0x00032400ff027b82 */ /* 0x011e220000000a00 */
[----:B------:R-:W-:Y:S01]  /*26bb0*/  ULDC.64 UR4, c[0x0][0x208] ;  /* 0x0000820000047ab9 */ /* 0x000fe20000000a00 */
        /* <DEDUP_REMOVED lines=59> */
.L_x_6272:
[----:B------:R-:W-:-:S05]  /*26f70*/  LOP3.LUT R2, RZ, R2, RZ, 0x33, !PT ;  /* 0x00000002ff027212 */ /* 0x000fca00078e33ff */
[----:B------:R-:W-:Y:S01]  /*26f80*/  IMAD.IADD R25, R25, 0x1, R2 ;  /* 0x0000000119197824 */ /* 0x000fe200078e0202 */
[----:B------:R-:W-:Y:S06]  /*26f90*/  BRA `(.L_x_6273) ;  /* 0x00000000001c7947 */ /* 0x000fec0003800000 */
.L_x_6265:
[----:B------:R-:W-:Y:S01]  /*26fa0*/  UMOV UR4, URZ ;  /* 0x0000003f00047c82 */ /* 0x000fe20008000000 */
[----:B------:R-:W-:Y:S01]  /*26fb0*/  UMOV UR5, URZ ;  /* 0x0000003f00057c82 */ /* 0x000fe20008000000 */
[----:B------:R-:W-:Y:S01]  /*26fc0*/  ULDC UR6, c[0x0][0xc3c] ;  /* 0x00030f0000067ab9 */ /* 0x000fe20000000800 */
[----:B------:R-:W-:Y:S02]  /*26fd0*/  IMAD.MOV.U32 R24, RZ, RZ, R0 ;  /* 0x000000ffff187224 */ /* 0x000fe400078e0000 */
[----:B------:R-:W-:Y:S02]  /*26fe0*/  IMAD.U32 R25, RZ, RZ, UR4 ;  /* 0x00000004ff197e24 */ /* 0x000fe4000f8e00ff */
[----:B------:R-:W-:Y:S02]  /*26ff0*/  IMAD.U32 R26, RZ, RZ, UR5 ;  /* 0x00000005ff1a7e24 */ /* 0x000fe4000f8e00ff */
[----:B------:R-:W-:-:S07]  /*27000*/  IMAD.U32 R27, RZ, RZ, UR6 ;  /* 0x00000006ff1b7e24 */ /* 0x000fce000f8e00ff */
.L_x_6273:
        /* <DEDUP_REMOVED lines=10> */
.L_x_6262:
[----:B------:R-:W-:Y:S02]  /*270b0*/  ULDC UR4, c[0x0][0xc3c] ;  /* 0x00030f0000047ab9 */ /* 0x000fe40000000800 */
[----:B---3--:R-:W-:-:S13]  /*270c0*/  ISETP.GE.AND P0, PT, R27, UR4, PT ;  /* 0x000000041b007c0c */ /* 0x008fda000bf06270 */
[----:B------:R-:W-:Y:S05]  /*270d0*/  @!P0 BRA `(.L_x_6274) ;  /* 0xffffff9400a08947 */ /* 0x000fea000383ffff */
[----:B------:R-:W-:Y:S05]  /*270e0*/  BSYNC B8 ;  /* 0x0000000000087941 */ /* 0x000fea0003800000 */
.L_x_6167:
        /* <DEDUP_REMOVED lines=12> */
.L_x_6456:
[----:B------:R-:W-:Y:S05]  /*271b0*/  BSYNC B0 ;  /* 0x0000000000007941 */ /* 0x000fea0003800000 */
.L_x_6275:
[----:B------:R-:W-:-:S03]  /*271c0*/  UMOV UR4, 0xffffffff ;  /* 0xffffffff00047882 */ /* 0x000fc60000000000 */
[----:B------:R-:W-:Y:S05]  /*271d0*/  BRA.DIV UR4, `(.L_x_6277) ;  /* 0x0000005204287947 */ /* 0x000fea000b800000 */
[----:B-1----:R-:W1:Y:S02]  /*271e0*/  S2R R0, SR_TID.X ;  /* 0x0000000000007919 */ /* 0x002e640000002100 */
[----:B-1----:R-:W-:-:S04]  /*271f0*/  SHF.R.U32.HI R0, RZ, 0x5, R0 ;  /* 0x00000005ff007819 */ /* 0x002fc80000011600 */
[----:B------:R-:W-:-:S05]  /*27200*/  LOP3.LUT R0, R0, 0x3, RZ, 0xc0, !PT ;  /* 0x0000000300007812 */ /* 0x000fca00078ec0ff */
[----:B------:R1:W3:Y:S02]  /*27210*/  SHFL.IDX PT, R14, R0, RZ, 0x1f ;  /* 0x00001fff000e7589 */ /* 0x0002e400000e0000 */
.L_x_6459:
[----:B---3--:R-:W-:-:S13]  /*27220*/  ISETP.NE.AND P0, PT, R14, RZ, PT ;  /* 0x000000ff0e00720c */ /* 0x008fda0003f05270 */
[----:B------:R-:W-:Y:S05]  /*27230*/  @P0 BRA `(.L_x_5914) ;  /* 0x0000000000880947 */ /* 0x000fea0003800000 */
[----:B------:R-:W-:-:S03]  /*27240*/  UMOV UR4, 0xffffffff ;  /* 0xffffffff00047882 */ /* 0x000fc60000000000 */
[----:B------:R-:W-:Y:S05]  /*27250*/  BRA.DIV UR4, `(.L_x_6278) ;  /* 0x00000052043c7947 */ /* 0x000fea000b800000 */
[----:B------:R-:W-:-:S13]  /*27260*/  ELECT P6, URZ, PT ;  /* 0x00000000003f782f */ /* 0x000fda00038c0000 */
.L_x_6462:
[----:B------:R-:W-:Y:S05]  /*27270*/  @!P6 BRA `(.L_x_5914) ;  /* 0x000000000078e947 */ /* 0x000fea0003800000 */
[----:B------:R-:W-:-:S06]  /*27280*/  ULOP3.LUT UR4, UR60, 0x2, URZ, 0xfc, !UPT ;  /* 0x000000023c047892 */ /* 0x000fcc000f8efc3f */
[----:B-1----:R-:W-:-:S05]  /*27290*/  IMAD.U32 R0, RZ, RZ, UR4 ;  /* 0x00000004ff007e24 */ /* 0x002fca000f8e00ff */
[----:B------:R-:W-:-:S13]  /*272a0*/  ISETP.NE.AND P0, PT, R0, 0x3, PT ;  /* 0x000000030000780c */ /* 0x000fda0003f05270 */
[----:B------:R-:W-:Y:S05]  /*272b0*/  @!P0 BRA `(.L_x_6279) ;  /* 0x0000000000048947 */ /* 0x000fea0003800000 */
[----:B------:R-:W-:Y:S01]  /*272c0*/  BPT.TRAP 0x1 ;  /* 0x000000040000795c */ /* 0x000fe20000300000 */
.L_x_6279:
[----:B------:R-:W-:Y:S01]  /*272d0*/  IMAD R3, R23, 0x8, R5 ;  /* 0x0000000817037824 */ /* 0x000fe200078e0205 */
[----:B------:R-:W-:Y:S01]  /*272e0*/  SHF.L.U32 R2, R29, 0x1f, RZ ;  /* 0x0000001f1d027819 */ /* 0x000fe200000006ff */
[----:B------:R-:W-:-:S03]  /*272f0*/  VIADD R23, R23, 0x1 ;  /* 0x0000000117177836 */ /* 0x000fc60000000000 */
[----:B------:R-:W1:Y:S02]  /*27300*/  SYNCS.PHASECHK.TRANS64.TRYWAIT P1, [R3+URZ+0x30840], R2 ;  /* 0x03084002030075a7 */ /* 0x000e64000802017f */
[----:B------:R-:W-:-:S04]  /*27310*/  ISETP.NE.AND P2, PT, R23, 0x2, PT ;  /* 0x000000021700780c */ /* 0x000fc80003f45270 */
[----:B------:R-:W-:Y:S01]  /*27320*/  SEL R0, RZ, 0x1, P2 ;  /* 0x00000001ff007807 */ /* 0x000fe20001000000 */
[----:B-1----:R-:W-:Y:S08]  /*27330*/  @!P1 BRA `(.L_x_6280) ;  /* 0x0000005000249947 */ /* 0x002ff00003800000 */
.L_x_6463:
[----:B------:R-:W-:Y:S02]  /*27340*/  SEL R23, R23, RZ, P2 ;  /* 0x000000ff17177207 */ /* 0x000fe40001000000 */
[----:B------:R-:W-:Y:S01]  /*27350*/  LOP3.LUT R0, R29, R0, RZ, 0x3c, !PT ;  /* 0x000000001d007212 */ /* 0x000fe200078e3cff */
[----:B------:R-:W-:Y:S06]  /*27360*/  @!P0 BRA `(.L_x_6281) ;  /* 0x0000000000048947 */ /* 0x000fec0003800000 */
[----:B------:R-:W-:Y:S01]  /*27370*/  BPT.TRAP 0x1 ;  /* 0x000000040000795c */ /* 0x000fe20000300000 */
.L_x_6281:
[----:B------:R-:W-:Y:S01]  /*27380*/  IMAD R23, R23, 0x8, R5 ;  /* 0x0000000817177824 */ /* 0x000fe200078e0205 */
[----:B------:R-:W-:-:S04]  /*27390*/  SHF.L.U32 R0, R0, 0x1f, RZ ;  /* 0x0000001f00007819 */ /* 0x000fc800000006ff */
[----:B------:R-:W3:Y:S02]  /*273a0*/  SYNCS.PHASECHK.TRANS64.TRYWAIT P1, [R23+URZ+0x30840], R0 ;  /* 0x03084000170075a7 */ /* 0x000ee4000802017f */
[----:B---3--:R-:W-:Y:S05]  /*273b0*/  @!P1 BRA `(.L_x_6282) ;  /* 0x0000005000189947 */ /* 0x008fea0003800000 */
.L_x_6464:
[----:B------:R-:W-:Y:S05]  /*273c0*/  @!P0 BRA `(.L_x_6283) ;  /* 0x0000000000048947 */ /* 0x000fea0003800000 */
[----:B------:R-:W-:Y:S01]  /*273d0*/  BPT.TRAP 0x1 ;  /* 0x000000040000795c */ /* 0x000fe20000300000 */
.L_x_6283:
[----:B------:R-:W4:Y:S02]  /*273e0*/  SYNCS.PHASECHK.TRANS64.TRYWAIT P1, [R3+URZ+0x30860], R2 ;  /* 0x03086002030075a7 */ /* 0x000f24000802017f */
[----:B----4-:R-:W-:Y:S05]  /*273f0*/  @!P1 BRA `(.L_x_6284) ;  /* 0x00000050001c9947 */ /* 0x010fea0003800000 */
.L_x_6465:
[----:B------:R-:W-:Y:S05]  /*27400*/  @!P0 BRA `(.L_x_6285) ;  /* 0x0000000000048947 */ /* 0x000fea0003800000 */
[----:B------:R-:W-:Y:S01]  /*27410*/  BPT.TRAP 0x1 ;  /* 0x000000040000795c */ /* 0x000fe20000300000 */
.L_x_6285:
[----:B------:R0:W0:Y:S02]  /*27420*/  SYNCS.PHASECHK.TRANS64.TRYWAIT P0, [R23+URZ+0x30860], R0 ;  /* 0x03086000170075a7 */ /* 0x000024000800017f */
[----:B0-----:R-:W-:Y:S05]  /*27430*/  @!P0 NANOSLEEP.SYNCS 0x989680 ;  /* 0x009896800000895d */ /* 0x001fea0003900000 */
[----:B------:R-:W0:Y:S02]  /*27440*/  @!P0 SYNCS.PHASECHK.TRANS64 P0, [R23+URZ+0x30860], R0 ;  /* 0x03086000170085a7 */ /* 0x000e24000800007f */
[----:B0-----:R-:W-:Y:S05]  /*27450*/  @!P0 BRA `(.L_x_6285) ;  /* 0xfffffffc00f08947 */ /* 0x001fea000383ffff */
.L_x_5914:
[----:B------:R-:W-:Y:S05]  /*27460*/  BSYNC B9 ;  /* 0x0000000000097941 */ /* 0x000fea0003800000 */
.L_x_5911:
[----:B------:R-:W-:Y:S05]  /*27470*/  EXIT ;  /* 0x000000000000794d */ /* 0x000fea0003800000 */
.L_x_5934:
[----:B0-----:R0:W1:Y:S02]  /*27480*/  SYNCS.PHASECHK.TRANS64.TRYWAIT P5, [R85+URZ+0x30890], R86 ;  /* 0x03089056550075a7 */ /* 0x00106400080a017f */
[----:B-1----:R-:W-:Y:S05]  /*27490*/  @!P5 NANOSLEEP.SYNCS 0x989680 ;  /* 0x009896800000d95d */ /* 0x002fea0003900000 */
[----:B------:R-:W1:Y:S02]  /*274a0*/  @!P5 SYNCS.PHASECHK.TRANS64 P5, [R85+URZ+0x30890], R86 ;  /* 0x030890565500d5a7 */ /* 0x000e6400080a007f */
[----:B-1----:R-:W-:Y:S05]  /*274b0*/  @!P5 BRA `(.L_x_5934) ;  /* 0xfffffffc00f0d947 */ /* 0x002fea000383ffff */
[----:B------:R-:W-:Y:S05]  /*274c0*/  BRA `(.L_x_6286) ;  /* 0xfffffdc400847947 */ /* 0x000fea000383ffff */
.L_x_5935:
        /* <DEDUP_REMOVED lines=8> */
.L_x_6288:
[----:B------:R-:W-:Y:S05]  /*27550*/  BSYNC B1 ;  /* 0x0000000000017941 */ /* 0x000fea0003800000 */
.L_x_6287:
        /* <DEDUP_REMOVED lines=8> */
.L_x_6289:
[----:B------:R-:W-:Y:S01]  /*275e0*/  IMAD.MOV.U32 R11, RZ, RZ, R14 ;  /* 0x000000ffff0b7224 */ /* 0x000fe200078e000e */
[----:B------:R-:W-:Y:S06]  /*275f0*/  BRA `(.L_x_6290) ;  /* 0xfffffdc4004c7947 */ /* 0x000fec000383ffff */
.L_x_5960:
        /* <DEDUP_REMOVED lines=8> */
.L_x_6292:
[----:B------:R-:W-:Y:S05]  /*27680*/  BSYNC B1 ;  /* 0x0000000000017941 */ /* 0x000fea0003800000 */
.L_x_6291:
        /* <DEDUP_REMOVED lines=8> */
.L_x_6293:
[----:B------:R-:W-:Y:S01]  /*27710*/  IMAD.MOV.U32 R116, RZ, RZ, R14 ;  /* 0x000000ffff747224 */ /* 0x000fe200078e000e */
[----:B------:R-:W-:Y:S06]  /*27720*/  BRA `(.L_x_6294) ;  /* 0xfffffdd800cc7947 */ /* 0x000fec000383ffff */
.L_x_5990:
[----:B0-----:R0:W1:Y:S02]  /*27730*/  SYNCS.PHASECHK.TRANS64.TRYWAIT P5, [R85+URZ+0x30890], R86 ;  /* 0x03089056550075a7 */ /* 0x00106400080a017f */
[----:B-1----:R-:W-:Y:S05]  /*27740*/  @!P5 NANOSLEEP.SYNCS 0x989680 ;  /* 0x009896800000d95d */ /* 0x002fea0003900000 */
[----:B------:R-:W1:Y:S02]  /*27750*/  @!P5 SYNCS.PHASECHK.TRANS64 P5, [R85+URZ+0x30890], R86 ;  /* 0x030890565500d5a7 */ /* 0x000e6400080a007f */
[----:B-1----:R-:W-:Y:S05]  /*27760*/  @!P5 BRA `(.L_x_5990) ;  /* 0xfffffffc00f0d947 */ /* 0x002fea000383ffff */
[----:B------:R-:W-:Y:S05]  /*27770*/  BRA `(.L_x_6295) ;  /* 0xfffffdfc00207947 */ /* 0x000fea000383ffff */
.L_x_5991:
        /* <DEDUP_REMOVED lines=8> */
.L_x_6297:
[----:B------:R-:W-:Y:S05]  /*27800*/  BSYNC B1 ;  /* 0x0000000000017941 */ /* 0x000fea0003800000 */
.L_x_6296:
        /* <DEDUP_REMOVED lines=8> */
.L_x_6298:
[----:B------:R-:W-:Y:S01]  /*27890*/  IMAD.MOV.U32 R11, RZ, RZ, R14 ;  /* 0x000000ffff0b7224 */ /* 0x000fe200078e000e */
[----:B------:R-:W-:Y:S06]  /*278a0*/  BRA `(.L_x_6299) ;  /* 0xfffffdf800f07947 */ /* 0x000fec000383ffff */
.L_x_6004:
        /* <DEDUP_REMOVED lines=8> */
.L_x_6301:
[----:B------:R-:W-:Y:S05]  /*27930*/  BSYNC B1 ;  /* 0x0000000000017941 */ /* 0x000fea0003800000 */
.L_x_6300:
        /* <DEDUP_REMOVED lines=8> */
.L_x_6302:
[----:B------:R-:W-:Y:S01]  /*279c0*/  IMAD.MOV.U32 R116, RZ, RZ, R14 ;  /* 0x000000ffff747224 */ /* 0x000fe200078e000e */
[----:B------:R-:W-:Y:S06]  /*279d0*/  BRA `(.L_x_6303) ;  /* 0xfffffe1000b47947 */ /* 0x000fec000383ffff */
.L_x_6017:
[----:B0-----:R0:W1:Y:S02]  /*279e0*/  SYNCS.PHASECHK.TRANS64.TRYWAIT P3, [R85+URZ+0x30890], R86 ;  /* 0x03089056550075a7 */ /* 0x001064000806017f */
[----:B-1----:R-:W-:Y:S05]  /*279f0*/  @!P3 NANOSLEEP.SYNCS 0x989680 ;  /* 0x009896800000b95d */ /* 0x002fea0003900000 */
[----:B------:R-:W1:Y:S02]  /*27a00*/  @!P3 SYNCS.PHASECHK.TRANS64 P3, [R85+URZ+0x30890], R86 ;  /* 0x030890565500b5a7 */ /* 0x000e64000806007f */
[----:B-1----:R-:W-:Y:S05]  /*27a10*/  @!P3 BRA `(.L_x_6017) ;  /* 0xfffffffc00f0b947 */ /* 0x002fea000383ffff */
[----:B------:R-:W-:Y:S05]  /*27a20*/  BRA `(.L_x_6304) ;  /* 0xfffffe2800d47947 */ /* 0x000fea000383ffff */
.L_x_6018:
        /* <DEDUP_REMOVED lines=8> */
.L_x_6306:
[----:B------:R-:W-:Y:S05]  /*27ab0*/  BSYNC B1 ;  /* 0x0000000000017941 */ /* 0x000fea0003800000 */
.L_x_6305:
        /* <DEDUP_REMOVED lines=8> */
.L_x_6307:
[----:B------:R-:W-:Y:S01]  /*27b40*/  IMAD.MOV.U32 R35, RZ, RZ, R14 ;  /* 0x000000ffff237224 */ /* 0x000fe200078e000e */
[----:B------:R-:W-:Y:S06]  /*27b50*/  BRA `(.L_x_6308) ;  /* 0xfffffe2800f07947 */ /* 0x000fec000383ffff */
.L_x_6021:
        /* <DEDUP_REMOVED lines=8> */
.L_x_6310:
[----:B------:R-:W-:Y:S05]  /*27be0*/  BSYNC B1 ;  /* 0x0000000000017941 */ /* 0x000fea0003800000 */
.L_x_6309:
        /* <DEDUP_REMOVED lines=8> */
.L_x_6311:
[----:B------:R-:W-:Y:S01]  /*27c70*/  IMAD.MOV.U32 R35, RZ, RZ, R14 ;  /* 0x000000ffff237224 */ /* 0x000fe200078e000e */
[----:B------:R-:W-:Y:S06]  /*27c80*/  BRA `(.L_x_6312) ;  /* 0xfffffe2c00507947 */ /* 0x000fec000383ffff */
.L_x_6025:
[----:B---3--:R3:W0:Y:S02]  /*27c90*/  SYNCS.PHASECHK.TRANS64.TRYWAIT P2, [R85+URZ+0x308b0], R86 ;  /* 0x0308b056550075a7 */ /* 0x008624000804017f */
[----:B0-----:R-:W-:Y:S05]  /*27ca0*/  @!P2 NANOSLEEP.SYNCS 0x989680 ;  /* 0x009896800000a95d */ /* 0x001fea0003900000 */
[----:B------:R-:W0:Y:S02]  /*27cb0*/  @!P2 SYNCS.PHASECHK.TRANS64 P2, [R85+URZ+0x308b0], R86 ;  /* 0x0308b0565500a5a7 */ /* 0x000e24000804007f */
[----:B0-----:R-:W-:Y:S05]  /*27cc0*/  @!P2 BRA `(.L_x_6025) ;  /* 0xfffffffc00f0a947 */ /* 0x001fea000383ffff */
[----:B------:R-:W-:Y:S05]  /*27cd0*/  BRA `(.L_x_6313) ;  /* 0xfffffe3000307947 */ /* 0x000fea000383ffff */
.L_x_6045:
        /* <DEDUP_REMOVED lines=8> */
.L_x_6315:
[----:B------:R-:W-:Y:S05]  /*27d60*/  BSYNC B1 ;  /* 0x0000000000017941 */ /* 0x000fea0003800000 */
.L_x_6314:
        /* <DEDUP_REMOVED lines=8> */
.L_x_6316:
[----:B------:R-:W-:Y:S02]  /*27df0*/  IMAD.MOV.U32 R13, RZ, RZ, R63 ;  /* 0x000000ffff0d7224 */ /* 0x000fe400078e003f */
[----:B------:R-:W-:-:S07]  /*27e00*/  IMAD.MOV.U32 R8, RZ, RZ, R14 ;  /* 0x000000ffff087224 */ /* 0x000fce00078e000e */
[----:B------:R-:W-:Y:S05]  /*27e10*/  WARPSYNC.COLLECTIVE R15, `(.L_x_6317) ;  /* 0x000000000f087348 */ /* 0x000fea0003c00000 */
[----:B------:R0:W1:Y:S02]  /*27e20*/  SHFL.IDX P6, R14, R13, R12, R11 ;  /* 0x0000000c0d0e7389 */ /* 0x00006400000c000b */
[----:B01----:R-:W-:Y:S01]  /*27e30*/  ENDCOLLECTIVE ;  /* 0x000000000000791b */ /* 0x003fe20003800000 */
.L_x_6317:
[----:B------:R-:W-:Y:S02]  /*27e40*/  IMAD.MOV.U32 R13, RZ, RZ, R62 ;  /* 0x000000ffff0d7224 */ /* 0x000fe400078e003e */
[----:B------:R-:W-:-:S07]  /*27e50*/  IMAD.MOV.U32 R9, RZ, RZ, R14 ;  /* 0x000000ffff097224 */ /* 0x000fce00078e000e */
[----:B------:R-:W-:Y:S05]  /*27e60*/  WARPSYNC.COLLECTIVE R15, `(.L_x_6318) ;  /* 0x000000000f087348 */ /* 0x000fea0003c00000 */
[----:B------:R0:W1:Y:S02]  /*27e70*/  SHFL.IDX P6, R14, R13, R12, R11 ;  /* 0x0000000c0d0e7389 */ /* 0x00006400000c000b */
[----:B01----:R-:W-:Y:S01]  /*27e80*/  ENDCOLLECTIVE ;  /* 0x000000000000791b */ /* 0x003fe20003800000 */
.L_x_6318:
[----:B------:R-:W-:Y:S01]  /*27e90*/  IMAD.MOV.U32 R30, RZ, RZ, R14 ;  /* 0x000000ffff1e7224 */ /* 0x000fe200078e000e */
[----:B------:R-:W-:Y:S06]  /*27ea0*/  BRA `(.L_x_6319) ;  /* 0xfffffe4400287947 */ /* 0x000fec000383ffff */
.L_x_6048:
[----:B------:R-:W-:Y:S01]  /*27eb0*/  BSSY B1, `(.L_x_6320) ;  /* 0x0000008000017945 */ /* 0x000fe20003800000 */
[----:B------:R-:W-:Y:S02]  /*27ec0*/  IMAD.MOV.U32 R13, RZ, RZ, R0 ;  /* 0x000000ffff0d7224 */ /* 0x000fe400078e0000 */
[----:B------:R-:W-:Y:S02]  /*27ed0*/  IMAD.MOV.U32 R12, RZ, RZ, 0x1 ;  /* 0x00000001ff0c7424 */ /* 0x000fe400078e00ff */
[----:B------:R-:W-:Y:S02]  /*27ee0*/  IMAD.MOV.U32 R11, RZ, RZ, 0x1c1f ;  /* 0x00001c1fff0b7424 */ /* 0x000fe400078e00ff */
[----:B------:R-:W-:-:S07]  /*27ef0*/  IMAD.MOV.U32 R15, RZ, RZ, -0x1 ;  /* 0xffffffffff0f7424 */ /* 0x000fce00078e00ff */
[----:B0---4-:R-:W-:Y:S05]  /*27f00*/  WARPSYNC.COLLECTIVE R15, `(.L_x_6321) ;  /* 0x000000000f087348 */ /* 0x011fea0003c00000 */
[----:B------:R1:W2:Y:S02]  /*27f10*/  SHFL.IDX P6, R14, R13, R12, R11 ;  /* 0x0000000c0d0e7389 */ /* 0x0002a400000c000b */
[----:B012-4-:R-:W-:Y:S01]  /*27f20*/  ENDCOLLECTIVE ;  /* 0x000000000000791b */ /* 0x017fe20003800000 */
.L_x_6321:
[----:B------:R-:W-:Y:S05]  /*27f30*/  BSYNC B1 ;  /* 0x0000000000017941 */ /* 0x000fea0003800000 */
.L_x_6320:
        /* <DEDUP_REMOVED lines=8> */
.L_x_6322:
[----:B------:R-:W-:Y:S02]  /*27fc0*/  IMAD.MOV.U32 R13, RZ, RZ, R63 ;  /* 0x000000ffff0d7224 */ /* 0x000fe400078e003f */
[----:B------:R-:W-:-:S07]  /*27fd0*/  IMAD.MOV.U32 R65, RZ, RZ, R14 ;  /* 0x000000ffff417224 */ /* 0x000fce00078e000e */
[----:B------:R-:W-:Y:S05]  /*27fe0*/  WARPSYNC.COLLECTIVE R15, `(.L_x_6323) ;  /* 0x000000000f087348 */ /* 0x000fea0003c00000 */
[----:B------:R0:W1:Y:S02]  /*27ff0*/  SHFL.IDX P6, R14, R13, R12, R11 ;  /* 0x0000000c0d0e7389 */ /* 0x00006400000c000b */
[----:B01----:R-:W-:Y:S01]  /*28000*/  ENDCOLLECTIVE ;  /* 0x000000000000791b */ /* 0x003fe20003800000 */
.L_x_6323:
[----:B------:R-:W-:Y:S02]  /*28010*/  IMAD.MOV.U32 R13, RZ, RZ, R62 ;  /* 0x000000ffff0d7224 */ /* 0x000fe400078e003e */
[----:B------:R-:W-:-:S07]  /*28020*/  IMAD.MOV.U32 R63, RZ, RZ, R14 ;  /* 0x000000ffff3f7224 */ /* 0x000fce00078e000e */
[----:B------:R-:W-:Y:S05]  /*28030*/  WARPSYNC.COLLECTIVE R15, `(.L_x_6324) ;  /* 0x000000000f087348 */ /* 0x000fea0003c00000 */
[----:B------:R0:W1:Y:S02]  /*28040*/  SHFL.IDX P6, R14, R13, R12, R11 ;  /* 0x0000000c0d0e7389 */ /* 0x00006400000c000b */
[----:B01----:R-:W-:Y:S01]  /*28050*/  ENDCOLLECTIVE ;  /* 0x000000000000791b */ /* 0x003fe20003800000 */
.L_x_6324:
[----:B------:R-:W-:Y:S01]  /*28060*/  IMAD.MOV.U32 R62, RZ, RZ, R14 ;  /* 0x000000ffff3e7224 */ /* 0x000fe200078e000e */
[----:B------:R-:W-:Y:S06]  /*28070*/  BRA `(.L_x_6325) ;  /* 0xfffffe4800f87947 */ /* 0x000fec000383ffff */
.L_x_6052:
[----:B0-----:R0:W1:Y:S02]  /*28080*/  SYNCS.PHASECHK.TRANS64.TRYWAIT P0, [R18+URZ+0x30800], R5 ;  /* 0x03080005120075a7 */ /* 0x001064000800017f */
[----:B-1----:R-:W-:Y:S05]  /*28090*/  @!P0 NANOSLEEP.SYNCS 0x989680 ;  /* 0x009896800000895d */ /* 0x002fea0003900000 */
[----:B------:R-:W1:Y:S02]  /*280a0*/  @!P0 SYNCS.PHASECHK.TRANS64 P0, [R18+URZ+0x30800], R5 ;  /* 0x03080005120085a7 */ /* 0x000e64000800007f */
[----:B-1----:R-:W-:Y:S05]  /*280b0*/  @!P0 BRA `(.L_x_6052) ;  /* 0xfffffffc00f08947 */ /* 0x002fea000383ffff */
[----:B------:R-:W-:Y:S05]  /*280c0*/  BRA `(.L_x_6326) ;  /* 0xfffffe5400407947 */ /* 0x000fea000383ffff */
.L_x_6076:
        /* <DEDUP_REMOVED lines=8> */
.L_x_6328:
[----:B------:R-:W-:Y:S05]  /*28150*/  BSYNC B1 ;  /* 0x0000000000017941 */ /* 0x000fea0003800000 */
.L_x_6327:
        /* <DEDUP_REMOVED lines=8> */
.L_x_6329:
[----:B------:R-:W-:Y:S02]  /*281e0*/  IMAD.MOV.U32 R13, RZ, RZ, R61 ;  /* 0x000000ffff0d7224 */ /* 0x000fe400078e003d */
[----:B------:R-:W-:-:S07]  /*281f0*/  IMAD.MOV.U32 R4, RZ, RZ, R14 ;  /* 0x000000ffff047224 */ /* 0x000fce00078e000e */
[----:B------:R-:W-:Y:S05]  /*28200*/  WARPSYNC.COLLECTIVE R15, `(.L_x_6330) ;  /* 0x000000000f087348 */ /* 0x000fea0003c00000 */
[----:B------:R0:W1:Y:S02]  /*28210*/  SHFL.IDX P6, R14, R13, R12, R11 ;  /* 0x0000000c0d0e7389 */ /* 0x00006400000c000b */
[----:B01----:R-:W-:Y:S01]  /*28220*/  ENDCOLLECTIVE ;  /* 0x000000000000791b */ /* 0x003fe20003800000 */
.L_x_6330:
[----:B------:R-:W-:Y:S02]  /*28230*/  IMAD.MOV.U32 R13, RZ, RZ, R3 ;  /* 0x000000ffff0d7224 */ /* 0x000fe400078e0003 */
[----:B------:R-:W-:-:S07]  /*28240*/  IMAD.MOV.U32 R7, RZ, RZ, R14 ;  /* 0x000000ffff077224 */ /* 0x000fce00078e000e */
[----:B------:R-:W-:Y:S05]  /*28250*/  WARPSYNC.COLLECTIVE R15, `(.L_x_6331) ;  /* 0x000000000f087348 */ /* 0x000fea0003c00000 */
[----:B------:R0:W1:Y:S02]  /*28260*/  SHFL.IDX P6, R14, R13, R12, R11 ;  /* 0x0000000c0d0e7389 */ /* 0x00006400000c000b */
[----:B01----:R-:W-:Y:S01]  /*28270*/  ENDCOLLECTIVE ;  /* 0x000000000000791b */ /* 0x003fe20003800000 */
.L_x_6331:
[----:B------:R-:W-:Y:S01]  /*28280*/  IMAD.MOV.U32 R8, RZ, RZ, R14 ;  /* 0x000000ffff087224 */ /* 0x000fe200078e000e */
[----:B------:R-:W-:Y:S06]  /*28290*/  BRA `(.L_x_6332) ;  /* 0xfffffe7800e07947 */ /* 0x000fec000383ffff */
.L_x_6079:
        /* <DEDUP_REMOVED lines=8> */
.L_x_6334:
[----:B------:R-:W-:Y:S05]  /*28320*/  BSYNC B1 ;  /* 0x0000000000017941 */ /* 0x000fea0003800000 */
.L_x_6333:
        /* <DEDUP_REMOVED lines=8> */
.L_x_6335:
[----:B------:R-:W-:Y:S02]  /*283b0*/  IMAD.MOV.U32 R13, RZ, RZ, R61 ;  /* 0x000000ffff0d7224 */ /* 0x000fe400078e003d */
[----:B------:R-:W-:-:S07]  /*283c0*/  IMAD.MOV.U32 R20, RZ, RZ, R14 ;  /* 0x000000ffff147224 */ /* 0x000fce00078e000e */
[----:B------:R-:W-:Y:S05]  /*283d0*/  WARPSYNC.COLLECTIVE R15, `(.L_x_6336) ;  /* 0x000000000f087348 */ /* 0x000fea0003c00000 */
[----:B------:R0:W1:Y:S02]  /*283e0*/  SHFL.IDX P6, R14, R13, R12, R11 ;  /* 0x0000000c0d0e7389 */ /* 0x00006400000c000b */
[----:B01----:R-:W-:Y:S01]  /*283f0*/  ENDCOLLECTIVE ;  /* 0x000000000000791b */ /* 0x003fe20003800000 */
.L_x_6336:
[----:B------:R-:W-:Y:S02]  /*28400*/  IMAD.MOV.U32 R13, RZ, RZ, R3 ;  /* 0x000000ffff0d7224 */ /* 0x000fe400078e0003 */
[----:B------:R-:W-:-:S07]  /*28410*/  IMAD.MOV.U32 R61, RZ, RZ, R14 ;  /* 0x000000ffff3d7224 */ /* 0x000fce00078e000e */
[----:B------:R-:W-:Y:S05]  /*28420*/  WARPSYNC.COLLECTIVE R15, `(.L_x_6337) ;  /* 0x000000000f087348 */ /* 0x000fea0003c00000 */
[----:B------:R0:W1:Y:S02]  /*28430*/  SHFL.IDX P6, R14, R13, R12, R11 ;  /* 0x0000000c0d0e7389 */ /* 0x00006400000c000b */
[----:B01----:R-:W-:Y:S01]  /*28440*/  ENDCOLLECTIVE ;  /* 0x000000000000791b */ /* 0x003fe20003800000 */
.L_x_6337:
[----:B------:R-:W-:Y:S01]  /*28450*/  IMAD.MOV.U32 R62, RZ, RZ, R14 ;  /* 0x000000ffff3e7224 */ /* 0x000fe200078e000e */
[----:B------:R-:W-:Y:S06]  /*28460*/  BRA `(.L_x_6338) ;  /* 0xfffffe8000247947 */ /* 0x000fec000383ffff */
.L_x_6083:
[----:B0-----:R0:W1:Y:S02]  /*28470*/  SYNCS.PHASECHK.TRANS64.TRYWAIT P0, [R18+URZ+0x30800], R21 ;  /* 0x03080015120075a7 */ /* 0x001064000800017f */
[----:B-1----:R-:W-:Y:S05]  /*28480*/  @!P0 NANOSLEEP.SYNCS 0x989680 ;  /* 0x009896800000895d */ /* 0x002fea0003900000 */
[----:B------:R-:W1:Y:S02]  /*28490*/  @!P0 SYNCS.PHASECHK.TRANS64 P0, [R18+URZ+0x30800], R21 ;  /* 0x03080015120085a7 */ /* 0x000e64000800007f */
[----:B-1----:R-:W-:Y:S05]  /*284a0*/  @!P0 BRA `(.L_x_6083) ;  /* 0xfffffffc00f08947 */ /* 0x002fea000383ffff */
[----:B------:R-:W-:Y:S05]  /*284b0*/  BRA `(.L_x_6339) ;  /* 0xfffffe8400c87947 */ /* 0x000fea000383ffff */
.L_x_6097:
[----:B-1----:R1:W2:Y:S02]  /*284c0*/  SYNCS.PHASECHK.TRANS64.TRYWAIT P1, [R8+URZ+0x30830], R3 ;  /* 0x03083003080075a7 */ /* 0x0022a4000802017f */
[----:B--2---:R-:W-:Y:S05]  /*284d0*/  @!P1 NANOSLEEP.SYNCS 0x989680 ;  /* 0x009896800000995d */ /* 0x004fea0003900000 */
[----:B------:R-:W2:Y:S02]  /*284e0*/  @!P1 SYNCS.PHASECHK.TRANS64 P1, [R8+URZ+0x30830], R3 ;  /* 0x03083003080095a7 */ /* 0x000ea4000802007f */
[----:B--2---:R-:W-:Y:S05]  /*284f0*/  @!P1 BRA `(.L_x_6097) ;  /* 0xfffffffc00f09947 */ /* 0x004fea000383ffff */
[----:B------:R-:W-:Y:S05]  /*28500*/  BRA `(.L_x_6096) ;  /* 0xfffffeb000e87947 */ /* 0x000fea000383ffff */
.L_x_6105:
[----:B-1----:R1:W2:Y:S02]  /*28510*/  SYNCS.PHASECHK.TRANS64.TRYWAIT P1, [R0+URZ+0x30830], R20 ;  /* 0x03083014000075a7 */ /* 0x0022a4000802017f */
[----:B--2---:R-:W-:Y:S05]  /*28520*/  @!P1 NANOSLEEP.SYNCS 0x989680 ;  /* 0x009896800000995d */ /* 0x004fea0003900000 */
[----:B------:R-:W2:Y:S02]  /*28530*/  @!P1 SYNCS.PHASECHK.TRANS64 P1, [R0+URZ+0x30830], R20 ;  /* 0x03083014000095a7 */ /* 0x000ea4000802007f */
[----:B--2---:R-:W-:Y:S05]  /*28540*/  @!P1 BRA `(.L_x_6105) ;  /* 0xfffffffc00f09947 */ /* 0x004fea000383ffff */
[----:B------:R-:W-:Y:S05]  /*28550*/  BRA `(.L_x_6104) ;  /* 0xfffffed400d47947 */ /* 0x000fea000383ffff */
.L_x_6110:
[----:B-1----:R1:W2:Y:S02]  /*28560*/  SYNCS.PHASECHK.TRANS64.TRYWAIT P1, [R11+URZ+0x30850], R2 ;  /* 0x030850020b0075a7 */ /* 0x0022a4000802017f */
[----:B--2---:R-:W-:Y:S05]  /*28570*/  @!P1 NANOSLEEP.SYNCS 0x989680 ;  /* 0x009896800000995d */ /* 0x004fea0003900000 */
[----:B------:R-:W2:Y:S02]  /*28580*/  @!P1 SYNCS.PHASECHK.TRANS64 P1, [R11+URZ+0x30850], R2 ;  /* 0x030850020b0095a7 */ /* 0x000ea4000802007f */
[----:B--2---:R-:W-:Y:S05]  /*28590*/  @!P1 BRA `(.L_x_6110) ;  /* 0xfffffffc00f09947 */ /* 0x004fea000383ffff */
[----:B------:R-:W-:Y:S05]  /*285a0*/  BRA `(.L_x_6109) ;  /* 0xfffffee000f47947 */ /* 0x000fea000383ffff */
.L_x_6120:
[----:B-1----:R1:W2:Y:S02]  /*285b0*/  SYNCS.PHASECHK.TRANS64.TRYWAIT P1, [R14+URZ+0x30830], R15 ;  /* 0x0308300f0e0075a7 */ /* 0x0022a4000802017f */
[----:B--2---:R-:W-:Y:S05]  /*285c0*/  @!P1 NANOSLEEP.SYNCS 0x989680 ;  /* 0x009896800000995d */ /* 0x004fea0003900000 */
[----:B------:R-:W2:Y:S02]  /*285d0*/  @!P1 SYNCS.PHASECHK.TRANS64 P1, [R14+URZ+0x30830], R15 ;  /* 0x0308300f0e0095a7 */ /* 0x000ea4000802007f */
[----:B--2---:R-:W-:Y:S05]  /*285e0*/  @!P1 BRA `(.L_x_6120) ;  /* 0xfffffffc00f09947 */ /* 0x004fea000383ffff */
[----:B------:R-:W-:Y:S05]  /*285f0*/  BRA `(.L_x_6119) ;  /* 0xfffffefc00f07947 */ /* 0x000fea000383ffff */
.L_x_6125:
[----:B-1----:R1:W2:Y:S02]  /*28600*/  SYNCS.PHASECHK.TRANS64.TRYWAIT P1, [R11+URZ+0x30850], R2 ;  /* 0x030850020b0075a7 */ /* 0x0022a4000802017f */
[----:B--2---:R-:W-:Y:S05]  /*28610*/  @!P1 NANOSLEEP.SYNCS 0x989680 ;  /* 0x009896800000995d */ /* 0x004fea0003900000 */
[----:B------:R-:W2:Y:S02]  /*28620*/  @!P1 SYNCS.PHASECHK.TRANS64 P1, [R11+URZ+0x30850], R2 ;  /* 0x030850020b0095a7 */ /* 0x000ea4000802007f */
[----:B--2---:R-:W-:Y:S05]  /*28630*/  @!P1 BRA `(.L_x_6125) ;  /* 0xfffffffc00f09947 */ /* 0x004fea000383ffff */
[----:B------:R-:W-:Y:S05]  /*28640*/  BRA `(.L_x_6124) ;  /* 0xffffff0c00087947 */ /* 0x000fea000383ffff */
.L_x_6133:
[----:B-1----:R1:W2:Y:S02]  /*28650*/  SYNCS.PHASECHK.TRANS64.TRYWAIT P1, [R10+URZ+0x30850], R5 ;  /* 0x030850050a0075a7 */ /* 0x0022a4000802017f */
[----:B--2---:R-:W-:Y:S05]  /*28660*/  @!P1 NANOSLEEP.SYNCS 0x989680 ;  /* 0x009896800000995d */ /* 0x004fea0003900000 */
[----:B------:R-:W2:Y:S02]  /*28670*/  @!P1 SYNCS.PHASECHK.TRANS64 P1, [R10+URZ+0x30850], R5 ;  /* 0x030850050a0095a7 */ /* 0x000ea4000802007f */
[----:B--2---:R-:W-:Y:S05]  /*28680*/  @!P1 BRA `(.L_x_6133) ;  /* 0xfffffffc00f09947 */ /* 0x004fea000383ffff */
[----:B------:R-:W-:Y:S05]  /*28690*/  BRA `(.L_x_6132) ;  /* 0xffffff2400687947 */ /* 0x000fea000383ffff */
.L_x_6175:
[----:B------:R-:W0:Y:S01]  /*286a0*/  S2R R11, SR_TID.X ;  /* 0x00000000000b7919 */ /* 0x000e220000002100 */
[----:B------:R-:W-:Y:S01]  /*286b0*/  BSSY B1, `(.L_x_6340) ;  /* 0x000000a000017945 */ /* 0x000fe20003800000 */
[----:B-1----:R-:W-:Y:S02]  /*286c0*/  IMAD.MOV.U32 R12, RZ, RZ, RZ ;  /* 0x000000ffff0c7224 */ /* 0x002fe400078e00ff */
[----:B------:R-:W-:Y:S01]  /*286d0*/  IMAD.MOV.U32 R15, RZ, RZ, -0x1 ;  /* 0xffffffffff0f7424 */ /* 0x000fe200078e00ff */
[----:B0-----:R-:W-:-:S04]  /*286e0*/  SHF.R.U32.HI R11, RZ, 0x5, R11 ;  /* 0x00000005ff0b7819 */ /* 0x001fc8000001160b */
[----:B------:R-:W-:-:S05]  /*286f0*/  LOP3.LUT R11, R11, 0x3, RZ, 0xc0, !PT ;  /* 0x000000030b0b7812 */ /* 0x000fca00078ec0ff */
[----:B------:R-:W-:Y:S02]  /*28700*/  IMAD.MOV.U32 R13, RZ, RZ, R11 ;  /* 0x000000ffff0d7224 */ /* 0x000fe400078e000b */
[----:B------:R-:W-:-:S07]  /*28710*/  IMAD.MOV.U32 R11, RZ, RZ, 0x1f ;  /* 0x0000001fff0b7424 */ /* 0x000fce00078e00ff */
[----:B------:R-:W-:Y:S05]  /*28720*/  WARPSYNC.COLLECTIVE R15, `(.L_x_6341) ;  /* 0x000000000f087348 */ /* 0x000fea0003c00000 */
[----:B------:R0:W1:Y:S02]  /*28730*/  SHFL.IDX P6, R14, R13, R12, R11 ;  /* 0x0000000c0d0e7389 */ /* 0x00006400000c000b */
[----:B01----:R-:W-:Y:S01]  /*28740*/  ENDCOLLECTIVE ;  /* 0x000000000000791b */ /* 0x003fe20003800000 */
.L_x_6341:
[----:B------:R-:W-:Y:S05]  /*28750*/  BSYNC B1 ;  /* 0x0000000000017941 */ /* 0x000fea0003800000 */
.L_x_6340:
[----:B------:R-:W-:Y:S05]  /*28760*/  BRA `(.L_x_6342) ;  /* 0xffffff8800a47947 */ /* 0x000fea000383ffff */
.L_x_6177:
[----:B------:R-:W-:Y:S01]  /*28770*/  BSSY B1, `(.L_x_6343) ;  /* 0x0000006000017945 */ /* 0x000fe20003800000 */
[----:B------:R-:W-:-:S07]  /*28780*/  IMAD.MOV.U32 R15, RZ, RZ, -0x1 ;  /* 0xffffffffff0f7424 */ /* 0x000fce00078e00ff */
[----:B01----:R-:W-:Y:S05]  /*28790*/  WARPSYNC.COLLECTIVE R15, `(.L_x_6344) ;  /* 0x000000000f0c7348 */ /* 0x003fea0003c00000 */
[----:B------:R-:W-:Y:S02]  /*287a0*/  ELECT P6, UR62, PT ;  /* 0x00000000003e782f */ /* 0x000fe400038c0000 */
[----:B------:R-:W-:Y:S01]  /*287b0*/  MOV R14, UR62 ;  /* 0x0000003e000e7c02 */ /* 0x000fe20008000f00 */
[----:B01----:R-:W-:Y:S10]  /*287c0*/  ENDCOLLECTIVE ;  /* 0x000000000000791b */ /* 0x003ff40003800000 */
.L_x_6344:
[----:B------:R-:W-:Y:S05]  /*287d0*/  BSYNC B1 ;  /* 0x0000000000017941 */ /* 0x000fea0003800000 */
.L_x_6343:
[----:B------:R-:W-:Y:S05]  /*287e0*/  BRA `(.L_x_6176) ;  /* 0xffffff88009c7947 */ /* 0x000fea000383ffff */
.L_x_6179:
[----:B0-----:R0:W2:Y:S02]  /*287f0*/  SYNCS.PHASECHK.TRANS64.TRYWAIT P0, [R16+URZ+0x30820], R8 ;  /* 0x03082008100075a7 */ /* 0x0010a4000800017f */
[----:B--2---:R-:W-:Y:S05]  /*28800*/  @!P0 NANOSLEEP.SYNCS 0x989680 ;  /* 0x009896800000895d */ /* 0x004fea0003900000 */
[----:B------:R-:W2:Y:S02]  /*28810*/  @!P0 SYNCS.PHASECHK.TRANS64 P0, [R16+URZ+0x30820], R8 ;  /* 0x03082008100085a7 */ /* 0x000ea4000800007f */
[----:B--2---:R-:W-:Y:S05]  /*28820*/  @!P0 BRA `(.L_x_6179) ;  /* 0xfffffffc00f08947 */ /* 0x004fea000383ffff */
[----:B------:R-:W-:Y:S05]  /*28830*/  BRA `(.L_x_6345) ;  /* 0xffffff8800ac7947 */ /* 0x000fea000383ffff */
.L_x_6183:
[----:B-1----:R1:W2:Y:S02]  /*28840*/  SYNCS.PHASECHK.TRANS64.TRYWAIT P0, [R12+URZ+0x308a0], R11 ;  /* 0x0308a00b0c0075a7 */ /* 0x0022a4000800017f */
[----:B--2---:R-:W-:Y:S05]  /*28850*/  @!P0 NANOSLEEP.SYNCS 0x989680 ;  /* 0x009896800000895d */ /* 0x004fea0003900000 */
[----:B------:R-:W2:Y:S02]  /*28860*/  @!P0 SYNCS.PHASECHK.TRANS64 P0, [R12+URZ+0x308a0], R11 ;  /* 0x0308a00b0c0085a7 */ /* 0x000ea4000800007f */
[----:B--2---:R-:W-:Y:S05]  /*28870*/  @!P0 BRA `(.L_x_6183) ;  /* 0xfffffffc00f08947 */ /* 0x004fea000383ffff */
[----:B------:R-:W-:Y:S05]  /*28880*/  BRA `(.L_x_6346) ;  /* 0xffffff8800c47947 */ /* 0x000fea000383ffff */
.L_x_6190:
[----:B0-----:R0:W2:Y:S02]  /*28890*/  SYNCS.PHASECHK.TRANS64.TRYWAIT P0, [R12+URZ+0x308c0], R11 ;  /* 0x0308c00b0c0075a7 */ /* 0x0010a4000800017f */
[----:B--2---:R-:W-:Y:S05]  /*288a0*/  @!P0 NANOSLEEP.SYNCS 0x989680 ;  /* 0x009896800000895d */ /* 0x004fea0003900000 */
[----:B------:R-:W2:Y:S02]  /*288b0*/  @!P0 SYNCS.PHASECHK.TRANS64 P0, [R12+URZ+0x308c0], R11 ;  /* 0x0308c00b0c0085a7 */ /* 0x000ea4000800007f */
[----:B--2---:R-:W-:Y:S05]  /*288c0*/  @!P0 BRA `(.L_x_6190) ;  /* 0xfffffffc00f08947 */ /* 0x004fea000383ffff */
[----:B------:R-:W-:Y:S05]  /*288d0*/  BRA `(.L_x_6347) ;  /* 0xffffff8c00c07947 */ /* 0x000fea000383ffff */
.L_x_6199:
[----:B-1----:R1:W2:Y:S02]  /*288e0*/  SYNCS.PHASECHK.TRANS64.TRYWAIT P1, [R11+URZ+0x308a0], R10 ;  /* 0x0308a00a0b0075a7 */ /* 0x0022a4000802017f */
[----:B--2---:R-:W-:Y:S05]  /*288f0*/  @!P1 NANOSLEEP.SYNCS 0x989680 ;  /* 0x009896800000995d */ /* 0x004fea0003900000 */
[----:B------:R-:W2:Y:S02]  /*28900*/  @!P1 SYNCS.PHASECHK.TRANS64 P1, [R11+URZ+0x308a0], R10 ;  /* 0x0308a00a0b0095a7 */ /* 0x000ea4000802007f */
[----:B--2---:R-:W-:Y:S05]  /*28910*/  @!P1 BRA `(.L_x_6199) ;  /* 0xfffffffc00f09947 */ /* 0x004fea000383ffff */
[----:B------:R-:W-:Y:S05]  /*28920*/  BRA `(.L_x_6348) ;  /* 0xffffff9000f87947 */ /* 0x000fea000383ffff */
.L_x_6206:
[----:B0-----:R0:W2:Y:S02]  /*28930*/  SYNCS.PHASECHK.TRANS64.TRYWAIT P1, [R11+URZ+0x308c0], R10 ;  /* 0x0308c00a0b0075a7 */ /* 0x0010a4000802017f */
[----:B--2---:R-:W-:Y:S05]  /*28940*/  @!P1 NANOSLEEP.SYNCS 0x989680 ;  /* 0x009896800000995d */ /* 0x004fea0003900000 */
[----:B------:R-:W2:Y:S02]  /*28950*/  @!P1 SYNCS.PHASECHK.TRANS64 P1, [R11+URZ+0x308c0], R10 ;  /* 0x0308c00a0b0095a7 */ /* 0x000ea4000802007f */
[----:B--2---:R-:W-:Y:S05]  /*28960*/  @!P1 BRA `(.L_x_6206) ;  /* 0xfffffffc00f09947 */ /* 0x004fea000383ffff */
[----:B------:R-:W-:Y:S05]  /*28970*/  BRA `(.L_x_6349) ;  /* 0xffffff9400f07947 */ /* 0x000fea000383ffff */
.L_x_6223:
        /* <DEDUP_REMOVED lines=11> */
.L_x_6351:
[----:B------:R-:W-:Y:S05]  /*28a30*/  BSYNC B0 ;  /* 0x0000000000007941 */ /* 0x000fea0003800000 */
.L_x_6350:
[----:B------:R-:W-:Y:S05]  /*28a40*/  BRA `(.L_x_6352) ;  /* 0xffffffa400d87947 */ /* 0x000fea000383ffff */
.L_x_6226:
[----:B0-----:R0:W1:Y:S02]  /*28a50*/  SYNCS.PHASECHK.TRANS64.TRYWAIT P0, [R7+URZ+0x30840], R2 ;  /* 0x03084002070075a7 */ /* 0x001064000800017f */
[----:B-1----:R-:W-:Y:S05]  /*28a60*/  @!P0 NANOSLEEP.SYNCS 0x989680 ;  /* 0x009896800000895d */ /* 0x002fea0003900000 */
[----:B------:R-:W1:Y:S02]  /*28a70*/  @!P0 SYNCS.PHASECHK.TRANS64 P0, [R7+URZ+0x30840], R2 ;  /* 0x03084002070085a7 */ /* 0x000e64000800007f */
[----:B-1----:R-:W-:Y:S05]  /*28a80*/  @!P0 BRA `(.L_x_6226) ;  /* 0xfffffffc00f08947 */ /* 0x002fea000383ffff */
[----:B------:R-:W-:Y:S05]  /*28a90*/  BRA `(.L_x_6353) ;  /* 0xffffffa800287947 */ /* 0x000fea000383ffff */
.L_x_6227:
        /* <DEDUP_REMOVED lines=8> */
.L_x_6355:
[----:B------:R-:W-:Y:S05]  /*28b20*/  BSYNC B0 ;  /* 0x0000000000007941 */ /* 0x000fea0003800000 */
.L_x_6354:
        /* <DEDUP_REMOVED lines=9> */
.L_x_6356:
        /* <DEDUP_REMOVED lines=9> */
[----:B------:R-:W-:-:S05]  /*28c50*/  @P0 LOP3.LUT R3, R3, R2, RZ, 0x3c, !PT ;  /* 0x0000000203030212 */ /* 0x000fca00078e3cff */
[----:B------:R-:W-:Y:S01]  /*28c60*/  @!PT LDS RZ, [RZ] ;  /* 0x00000000fffff984 */ /* 0x000fe20000000800 */
[----:B------:R-:W-:Y:S01]  /*28c70*/  @!PT LDS RZ, [RZ] ;  /* 0x00000000fffff984 */ /* 0x000fe20000000800 */
[----:B------:R-:W-:Y:S01]  /*28c80*/  @!PT LDS RZ, [RZ] ;  /* 0x00000000fffff984 */ /* 0x000fe20000000800 */
[----:B------:R0:W-:Y:S04]  /*28c90*/  @P0 LDGSTS.E.BYPASS.LTC128B.128 [R8+0x1e400], desc[UR4][R2.64], !P4 ;  /* 0x1e40000002080fae */ /* 0x0001e8000e101d44 */
[----:B------:R0:W-:Y:S04]  /*28ca0*/  @P0 LDGSTS.E.BYPASS.LTC128B.128 [R8+0x21400], desc[UR4][R2.64+0x80], !P3 ;  /* 0x2140008002080fae */ /* 0x0001e8000d901d44 */
[----:B------:R0:W-:Y:S02]  /*28cb0*/  @P0 LDGSTS.E.BYPASS.LTC128B.128 [R8+0x24400], desc[UR4][R2.64+0x100], !P2 ;  /* 0x2440010002080fae */ /* 0x0001e4000d101d44 */
[----:B0-----:R-:W-:Y:S05]  /*28cc0*/  WARPSYNC.COLLECTIVE R15, `(.L_x_6357) ;  /* 0x000000000f087348 */ /* 0x001fea0003c00000 */
[----:B------:R1:W2:Y:S02]  /*28cd0*/  SHFL.IDX P6, R14, R13, R12, R11 ;  /* 0x0000000c0d0e7389 */ /* 0x0002a400000c000b */
[----:B012---:R-:W-:Y:S01]  /*28ce0*/  ENDCOLLECTIVE ;  /* 0x000000000000791b */ /* 0x007fe20003800000 */
.L_x_6357:
[----:B------:R-:W-:Y:S02]  /*28cf0*/  @P1 IMAD R8, R5, 0x2, R16 ;  /* 0x0000000205081824 */ /* 0x000fe400078e0210 */
[----:B------:R-:W-:Y:S02]  /*28d00*/  IMAD.MOV.U32 R13, RZ, RZ, R4 ;  /* 0x000000ffff0d7224 */ /* 0x000fe400078e0004 */
[----:B------:R-:W-:-:S07]  /*28d10*/  IMAD.MOV.U32 R2, RZ, RZ, R14 ;  /* 0x000000ffff027224 */ /* 0x000fce00078e000e */
[----:B------:R-:W-:Y:S05]  /*28d20*/  WARPSYNC.COLLECTIVE R15, `(.L_x_6358) ;  /* 0x000000000f087348 */ /* 0x000fea0003c00000 */
[----:B------:R0:W1:Y:S02]  /*28d30*/  SHFL.IDX P6, R14, R13, R12, R11 ;  /* 0x0000000c0d0e7389 */ /* 0x00006400000c000b */
[----:B01----:R-:W-:Y:S01]  /*28d40*/  ENDCOLLECTIVE ;  /* 0x000000000000791b */ /* 0x003fe20003800000 */
.L_x_6358:
[----:B------:R-:W-:Y:S01]  /*28d50*/  ULDC.64 UR4, c[0x0][0x208] ;  /* 0x0000820000047ab9 */ /* 0x000fe20000000a00 */
[----:B------:R-:W-:Y:S02]  /*28d60*/  IMAD.MOV.U32 R13, RZ, RZ, R0 ;  /* 0x000000ffff0d7224 */ /* 0x000fe400078e0000 */
[----:B------:R-:W-:Y:S02]  /*28d70*/  IMAD.MOV.U32 R12, RZ, RZ, 0x2 ;  /* 0x00000002ff0c7424 */ /* 0x000fe400078e00ff */
[----:B------:R-:W-:-:S05]  /*28d80*/  IMAD.MOV.U32 R3, RZ, RZ, R14 ;  /* 0x000000ffff037224 */ /* 0x000fca00078e000e */
[----:B------:R-:W-:-:S05]  /*28d90*/  @P1 LEA R3, P0, R33, R3, 0x1 ;  /* 0x0000000321031211 */ /* 0x000fca00078008ff */
[----:B------:R-:W-:-:S05]  /*28da0*/  @P1 IMAD.X R2, RZ, RZ, R2, P0 ;  /* 0x000000ffff021224 */ /* 0x000fca00000e0602 */
        /* <DEDUP_REMOVED lines=8> */
[----:B------:R0:W-:Y:S01]  /*28e30*/  @P1 LDGSTS.E.BYPASS.LTC128B.128 [R8+0x24c00], desc[UR4][R2.64+0x100], !P2 ;  /* 0x24c0010002081fae */ /* 0x0001e2000d101d44 */
[----:B------:R-:W-:-:S13]  /*28e40*/  ISETP.GE.AND P1, PT, R6, 0x21, PT ;  /* 0x000000210600780c */ /* 0x000fda0003f26270 */
[----:B0-----:R-:W-:Y:S05]  /*28e50*/  WARPSYNC.COLLECTIVE R15, `(.L_x_6359) ;  /* 0x000000000f087348 */ /* 0x001fea0003c00000 */
[----:B------:R1:W2:Y:S02]  /*28e60*/  SHFL.IDX P6, R14, R13, R12, R11 ;  /* 0x0000000c0d0e7389 */ /* 0x0002a400000c000b */
[----:B012---:R-:W-:Y:S01]  /*28e70*/  ENDCOLLECTIVE ;  /* 0x000000000000791b */ /* 0x007fe20003800000 */
.L_x_6359:
[----:B------:R-:W-:Y:S02]  /*28e80*/  @P1 IMAD R8, R5, 0x2, R16 ;  /* 0x0000000205081824 */ /* 0x000fe400078e0210 */
[----:B------:R-:W-:Y:S02]  /*28e90*/  IMAD.MOV.U32 R13, RZ, RZ, R4 ;  /* 0x000000ffff0d7224 */ /* 0x000fe400078e0004 */
[----:B------:R-:W-:-:S07]  /*28ea0*/  IMAD.MOV.U32 R2, RZ, RZ, R14 ;  /* 0x000000ffff027224 */ /* 0x000fce00078e000e */
[----:B------:R-:W-:Y:S05]  /*28eb0*/  WARPSYNC.COLLECTIVE R15, `(.L_x_6360) ;  /* 0x000000000f087348 */ /* 0x000fea0003c00000 */
[----:B------:R0:W1:Y:S02]  /*28ec0*/  SHFL.IDX P6, R14, R13, R12, R11 ;  /* 0x0000000c0d0e7389 */ /* 0x00006400000c000b */
[----:B01----:R-:W-:Y:S01]  /*28ed0*/  ENDCOLLECTIVE ;  /* 0x000000000000791b */ /* 0x003fe20003800000 */
.L_x_6360:
        /* <DEDUP_REMOVED lines=19> */
.L_x_6361:
[----:B------:R-:W-:Y:S02]  /*29010*/  @P1 IMAD R8, R5, 0x2, R16 ;  /* 0x0000000205081824 */ /* 0x000fe400078e0210 */
[----:B------:R-:W-:Y:S02]  /*29020*/  IMAD.MOV.U32 R13, RZ, RZ, R4 ;  /* 0x000000ffff0d7224 */ /* 0x000fe400078e0004 */
[----:B------:R-:W-:-:S07]  /*29030*/  IMAD.MOV.U32 R2, RZ, RZ, R14 ;  /* 0x000000ffff027224 */ /* 0x000fce00078e000e */
[----:B------:R-:W-:Y:S05]  /*29040*/  WARPSYNC.COLLECTIVE R15, `(.L_x_6362) ;  /* 0x000000000f087348 */ /* 0x000fea0003c00000 */
[----:B------:R0:W1:Y:S02]  /*29050*/  SHFL.IDX P6, R14, R13, R12, R11 ;  /* 0x0000000c0d0e7389 */ /* 0x00006400000c000b */
[----:B01----:R-:W-:Y:S01]  /*29060*/  ENDCOLLECTIVE ;  /* 0x000000000000791b */ /* 0x003fe20003800000 */
.L_x_6362:
        /* <DEDUP_REMOVED lines=19> */
.L_x_6363:
[----:B------:R-:W-:Y:S02]  /*291a0*/  @P1 IMAD R8, R5, 0x2, R16 ;  /* 0x0000000205081824 */ /* 0x000fe400078e0210 */
[----:B------:R-:W-:Y:S02]  /*291b0*/  IMAD.MOV.U32 R13, RZ, RZ, R4 ;  /* 0x000000ffff0d7224 */ /* 0x000fe400078e0004 */
[----:B------:R-:W-:-:S07]  /*291c0*/  IMAD.MOV.U32 R2, RZ, RZ, R14 ;  /* 0x000000ffff027224 */ /* 0x000fce00078e000e */
[----:B------:R-:W-:Y:S05]  /*291d0*/  WARPSYNC.COLLECTIVE R15, `(.L_x_6364) ;  /* 0x000000000f087348 */ /* 0x000fea0003c00000 */
[----:B------:R0:W1:Y:S02]  /*291e0*/  SHFL.IDX P6, R14, R13, R12, R11 ;  /* 0x0000000c0d0e7389 */ /* 0x00006400000c000b */
[----:B01----:R-:W-:Y:S01]  /*291f0*/  ENDCOLLECTIVE ;  /* 0x000000000000791b */ /* 0x003fe20003800000 */
.L_x_6364:
        /* <DEDUP_REMOVED lines=18> */
.L_x_6365:
[----:B------:R-:W-:Y:S02]  /*29320*/  IMAD.MOV.U32 R13, RZ, RZ, R4 ;  /* 0x000000ffff0d7224 */ /* 0x000fe400078e0004 */
[----:B------:R-:W-:-:S07]  /*29330*/  IMAD.MOV.U32 R0, RZ, RZ, R14 ;  /* 0x000000ffff007224 */ /* 0x000fce00078e000e */
[----:B------:R-:W-:Y:S05]  /*29340*/  WARPSYNC.COLLECTIVE R15, `(.L_x_6366) ;  /* 0x000000000f087348 */ /* 0x000fea0003c00000 */
[----:B------:R0:W1:Y:S02]  /*29350*/  SHFL.IDX P6, R14, R13, R12, R11 ;  /* 0x0000000c0d0e7389 */ /* 0x00006400000c000b */
[----:B01----:R-:W-:Y:S01]  /*29360*/  ENDCOLLECTIVE ;  /* 0x000000000000791b */ /* 0x003fe20003800000 */
.L_x_6366:
[----:B------:R-:W-:Y:S01]  /*29370*/  IMAD.MOV.U32 R2, RZ, RZ, R14 ;  /* 0x000000ffff027224 */ /* 0x000fe200078e000e */
[----:B------:R-:W-:Y:S06]  /*29380*/  BRA `(.L_x_6367) ;  /* 0xffffffa400607947 */ /* 0x000fec000383ffff */
.L_x_6232:
        /* <DEDUP_REMOVED lines=9> */
.L_x_6368:
[C---:B------:R-:W-:Y:S01]  /*29420*/  VIADD R6, R25.reuse, 0x10 ;  /* 0x0000001019067836 */ /* 0x040fe20000000000 */
[----:B------:R-:W-:Y:S01]  /*29430*/  ISETP.GE.AND P2, PT, R25, R5, PT ;  /* 0x000000051900720c */ /* 0x000fe20003f46270 */
[----:B------:R-:W-:Y:S02]  /*29440*/  IMAD.MOV.U32 R13, RZ, RZ, R0 ;  /* 0x000000ffff0d7224 */ /* 0x000fe400078e0000 */
[----:B------:R-:W-:-:S10]  /*29450*/  IMAD.MOV.U32 R2, RZ, RZ, R14 ;  /* 0x000000ffff027224 */ /* 0x000fd400078e000e */
[----:B------:R-:W-:Y:S05]  /*29460*/  WARPSYNC.COLLECTIVE R15, `(.L_x_6369) ;  /* 0x000000000f087348 */ /* 0x000fea0003c00000 */
[----:B------:R0:W1:Y:S02]  /*29470*/  SHFL.IDX P6, R14, R13, R12, R11 ;  /* 0x0000000c0d0e7389 */ /* 0x00006400000c000b */
[----:B01----:R-:W-:Y:S01]  /*29480*/  ENDCOLLECTIVE ;  /* 0x000000000000791b */ /* 0x003fe20003800000 */
.L_x_6369:
[----:B------:R-:W-:Y:S01]  /*29490*/  ULDC.64 UR4, c[0x0][0x208] ;  /* 0x0000820000047ab9 */ /* 0x000fe20000000a00 */
[----:B------:R-:W-:Y:S02]  /*294a0*/  IMAD.MOV.U32 R13, RZ, RZ, R4 ;  /* 0x000000ffff0d7224 */ /* 0x000fe400078e0004 */
[----:B------:R-:W-:Y:S01]  /*294b0*/  IMAD.MOV.U32 R12, RZ, RZ, 0x1 ;  /* 0x00000001ff0c7424 */ /* 0x000fe200078e00ff */
[----:B------:R-:W-:-:S05]  /*294c0*/  @!P2 LEA R14, P4, R33, R14, 0x1 ;  /* 0x0000000e210ea211 */ /* 0x000fca00078808ff */
[----:B------:R-:W-:Y:S02]  /*294d0*/  @!P2 IMAD.X R3, RZ, RZ, R2, P4 ;  /* 0x000000ffff03a224 */ /* 0x000fe400020e0602 */
[----:B------:R-:W-:-:S05]  /*294e0*/  @!P2 IMAD.MOV.U32 R2, RZ, RZ, R14 ;  /* 0x000000ffff02a224 */ /* 0x000fca00078e000e */
[----:B------:R-:W-:Y:S01]  /*294f0*/  @!PT LDS RZ, [RZ] ;  /* 0x00000000fffff984 */ /* 0x000fe20000000800 */
[----:B------:R-:W-:Y:S01]  /*29500*/  @!PT LDS RZ, [RZ] ;  /* 0x00000000fffff984 */ /* 0x000fe20000000800 */
[----:B------:R-:W-:Y:S01]  /*29510*/  @!PT LDS RZ, [RZ] ;  /* 0x00000000fffff984 */ /* 0x000fe20000000800 */
[----:B------:R0:W-:Y:S04]  /*29520*/  @!P2 LDGSTS.E.BYPASS.LTC128B.128 [R8+0x12400], desc[UR4][R2.64], !P3 ;  /* 0x124000000208afae */ /* 0x0001e8000d901d44 */
[----:B------:R0:W-:Y:S04]  /*29530*/  @!P2 LDGSTS.E.BYPASS.LTC128B.128 [R8+0x16400], desc[UR4][R2.64+0x80], !P0 ;  /* 0x164000800208afae */ /* 0x0001e8000c101d44 */
[----:B------:R0:W-:Y:S01]  /*29540*/  @!P2 LDGSTS.E.BYPASS.LTC128B.128 [R8+0x1a400], desc[UR4][R2.64+0x100], !P1 ;  /* 0x1a4001000208afae */ /* 0x0001e2000c901d44 */
[----:B------:R-:W-:Y:S01]  /*29550*/  ISETP.GE.AND P2, PT, R6, R5, PT ;  /* 0x000000050600720c */ /* 0x000fe20003f46270 */
[----:B------:R-:W-:-:S12]  /*29560*/  VIADD R6, R25, 0x20 ;  /* 0x0000002019067836 */ /* 0x000fd80000000000 */
[----:B0-----:R-:W-:Y:S05]  /*29570*/  WARPSYNC.COLLECTIVE R15, `(.L_x_6370) ;  /* 0x000000000f087348 */ /* 0x001fea0003c00000 */
[----:B------:R1:W2:Y:S02]  /*29580*/  SHFL.IDX P6, R14, R13, R12, R11 ;  /* 0x0000000c0d0e7389 */ /* 0x0002a400000c000b */
[----:B012---:R-:W-:Y:S01]  /*29590*/  ENDCOLLECTIVE ;  /* 0x000000000000791b */ /* 0x007fe20003800000 */
.L_x_6370:
[----:B------:R-:W-:Y:S02]  /*295a0*/  IMAD.MOV.U32 R13, RZ, RZ, R0 ;  /* 0x000000ffff0d7224 */ /* 0x000fe400078e0000 */
[----:B------:R-:W-:-:S07]  /*295b0*/  IMAD.MOV.U32 R2, RZ, RZ, R14 ;  /* 0x000000ffff027224 */ /* 0x000fce00078e000e */
[----:B------:R-:W-:Y:S05]  /*295c0*/  WARPSYNC.COLLECTIVE R15, `(.L_x_6371) ;  /* 0x000000000f087348 */ /* 0x000fea0003c00000 */
[----:B------:R0:W1:Y:S02]  /*295d0*/  SHFL.IDX P6, R14, R13, R12, R11 ;  /* 0x0000000c0d0e7389 */ /* 0x00006400000c000b */
[----:B01----:R-:W-:Y:S01]  /*295e0*/  ENDCOLLECTIVE ;  /* 0x000000000000791b */ /* 0x003fe20003800000 */
.L_x_6371:
[----:B------:R-:W-:Y:S01]  /*295f0*/  ULDC.64 UR4, c[0x0][0x208] ;  /* 0x0000820000047ab9 */ /* 0x000fe20000000a00 */
[----:B------:R-:W-:Y:S02]  /*29600*/  IMAD.MOV.U32 R13, RZ, RZ, R4 ;  /* 0x000000ffff0d7224 */ /* 0x000fe400078e0004 */
[----:B------:R-:W-:Y:S01]  /*29610*/  IMAD.MOV.U32 R12, RZ, RZ, 0x2 ;  /* 0x00000002ff0c7424 */ /* 0x000fe200078e00ff */
        /* <DEDUP_REMOVED lines=15> */
.L_x_6372:
[----:B------:R-:W-:Y:S02]  /*29710*/  IMAD.MOV.U32 R13, RZ, RZ, R0 ;  /* 0x000000ffff0d7224 */ /* 0x000fe400078e0000 */
[----:B------:R-:W-:-:S07]  /*29720*/  IMAD.MOV.U32 R2, RZ, RZ, R14 ;  /* 0x000000ffff027224 */ /* 0x000fce00078e000e */
[----:B------:R-:W-:Y:S05]  /*29730*/  WARPSYNC.COLLECTIVE R15, `(.L_x_6373) ;  /* 0x000000000f087348 */ /* 0x000fea0003c00000 */
[----:B------:R0:W1:Y:S02]  /*29740*/  SHFL.IDX P6, R14, R13, R12, R11 ;  /* 0x0000000c0d0e7389 */ /* 0x00006400000c000b */
[----:B01----:R-:W-:Y:S01]  /*29750*/  ENDCOLLECTIVE ;  /* 0x000000000000791b */ /* 0x003fe20003800000 */
.L_x_6373:
        /* <DEDUP_REMOVED lines=18> */
.L_x_6374:
[----:B------:R-:W-:Y:S02]  /*29880*/  IMAD.MOV.U32 R13, RZ, RZ, R0 ;  /* 0x000000ffff0d7224 */ /* 0x000fe400078e0000 */
[----:B------:R-:W-:-:S07]  /*29890*/  IMAD.MOV.U32 R2, RZ, RZ, R14 ;  /* 0x000000ffff027224 */ /* 0x000fce00078e000e */
[----:B------:R-:W-:Y:S05]  /*298a0*/  WARPSYNC.COLLECTIVE R15, `(.L_x_6375) ;  /* 0x000000000f087348 */ /* 0x000fea0003c00000 */
[----:B------:R0:W1:Y:S02]  /*298b0*/  SHFL.IDX P6, R14, R13, R12, R11 ;  /* 0x0000000c0d0e7389 */ /* 0x00006400000c000b */
[----:B01----:R-:W-:Y:S01]  /*298c0*/  ENDCOLLECTIVE ;  /* 0x000000000000791b */ /* 0x003fe20003800000 */
.L_x_6375:
        /* <DEDUP_REMOVED lines=18> */
.L_x_6376:
[----:B------:R-:W-:Y:S02]  /*299f0*/  IMAD.MOV.U32 R13, RZ, RZ, R0 ;  /* 0x000000ffff0d7224 */ /* 0x000fe400078e0000 */
[----:B------:R-:W-:-:S07]  /*29a00*/  IMAD.MOV.U32 R2, RZ, RZ, R14 ;  /* 0x000000ffff027224 */ /* 0x000fce00078e000e */
[----:B------:R-:W-:Y:S05]  /*29a10*/  WARPSYNC.COLLECTIVE R15, `(.L_x_6377) ;  /* 0x000000000f087348 */ /* 0x000fea0003c00000 */
[----:B------:R0:W1:Y:S02]  /*29a20*/  SHFL.IDX P6, R14, R13, R12, R11 ;  /* 0x0000000c0d0e7389 */ /* 0x00006400000c000b */
[----:B01----:R-:W-:Y:S01]  /*29a30*/  ENDCOLLECTIVE ;  /* 0x000000000000791b */ /* 0x003fe20003800000 */
.L_x_6377:
        /* <DEDUP_REMOVED lines=18> */
.L_x_6378:
[----:B------:R-:W-:Y:S02]  /*29b60*/  IMAD.MOV.U32 R13, RZ, RZ, R0 ;  /* 0x000000ffff0d7224 */ /* 0x000fe400078e0000 */
[----:B------:R-:W-:-:S07]  /*29b70*/  IMAD.MOV.U32 R2, RZ, RZ, R14 ;  /* 0x000000ffff027224 */ /* 0x000fce00078e000e */
[----:B------:R-:W-:Y:S05]  /*29b80*/  WARPSYNC.COLLECTIVE R15, `(.L_x_6379) ;  /* 0x000000000f087348 */ /* 0x000fea0003c00000 */
[----:B------:R0:W1:Y:S02]  /*29b90*/  SHFL.IDX P6, R14, R13, R12, R11 ;  /* 0x0000000c0d0e7389 */ /* 0x00006400000c000b */
[----:B01----:R-:W-:Y:S01]  /*29ba0*/  ENDCOLLECTIVE ;  /* 0x000000000000791b */ /* 0x003fe20003800000 */
.L_x_6379:
        /* <DEDUP_REMOVED lines=13> */
[----:B------:R-:W-:-:S13]  /*29c80*/  ISETP.GE.AND P2, PT, R6, R5, PT ;  /* 0x000000050600720c */ /* 0x000fda0003f46270 */
[----:B0-----:R-:W-:Y:S05]  /*29c90*/  WARPSYNC.COLLECTIVE R15, `(.L_x_6380) ;  /* 0x000000000f087348 */ /* 0x001fea0003c00000 */
[----:B------:R1:W2:Y:S02]  /*29ca0*/  SHFL.IDX P6, R14, R13, R12, R11 ;  /* 0x0000000c0d0e7389 */ /* 0x0002a400000c000b */
[----:B012---:R-:W-:Y:S01]  /*29cb0*/  ENDCOLLECTIVE ;  /* 0x000000000000791b */ /* 0x007fe20003800000 */
.L_x_6380:
[----:B------:R-:W-:Y:S02]  /*29cc0*/  IMAD.MOV.U32 R13, RZ, RZ, R0 ;  /* 0x000000ffff0d7224 */ /* 0x000fe400078e0000 */
[----:B------:R-:W-:-:S07]  /*29cd0*/  IMAD.MOV.U32 R2, RZ, RZ, R14 ;  /* 0x000000ffff027224 */ /* 0x000fce00078e000e */
[----:B------:R-:W-:Y:S05]  /*29ce0*/  WARPSYNC.COLLECTIVE R15, `(.L_x_6381) ;  /* 0x000000000f087348 */ /* 0x000fea0003c00000 */
[----:B------:R0:W1:Y:S02]  /*29cf0*/  SHFL.IDX P6, R14, R13, R12, R11 ;  /* 0x0000000c0d0e7389 */ /* 0x00006400000c000b */
[----:B01----:R-:W-:Y:S01]  /*29d00*/  ENDCOLLECTIVE ;  /* 0x000000000000791b */ /* 0x003fe20003800000 */
.L_x_6381:
        /* <DEDUP_REMOVED lines=12> */
[----:B------:R0:W-:Y:S02]  /*29dd0*/  @!P2 LDGSTS.E.BYPASS.LTC128B.128 [R8+0x1d400], desc[UR4][R2.64+0x100], !P1 ;  /* 0x1d4001000208afae */ /* 0x0001e4000c901d44 */
[----:B0-----:R-:W-:Y:S05]  /*29de0*/  WARPSYNC.COLLECTIVE R15, `(.L_x_6382) ;  /* 0x000000000f087348 */ /* 0x001fea0003c00000 */
[----:B------:R1:W2:Y:S02]  /*29df0*/  SHFL.IDX P6, R14, R13, R12, R11 ;  /* 0x0000000c0d0e7389 */ /* 0x0002a400000c000b */
[----:B012---:R-:W-:Y:S01]  /*29e00*/  ENDCOLLECTIVE ;  /* 0x000000000000791b */ /* 0x007fe20003800000 */
.L_x_6382:
[----:B------:R-:W-:Y:S02]  /*29e10*/  IMAD.MOV.U32 R13, RZ, RZ, R0 ;  /* 0x000000ffff0d7224 */ /* 0x000fe400078e0000 */
[----:B------:R-:W-:-:S07]  /*29e20*/  IMAD.MOV.U32 R4, RZ, RZ, R14 ;  /* 0x000000ffff047224 */ /* 0x000fce00078e000e */
[----:B------:R-:W-:Y:S05]  /*29e30*/  WARPSYNC.COLLECTIVE R15, `(.L_x_6383) ;  /* 0x000000000f087348 */ /* 0x000fea0003c00000 */
[----:B------:R0:W1:Y:S02]  /*29e40*/  SHFL.IDX P6, R14, R13, R12, R11 ;  /* 0x0000000c0d0e7389 */ /* 0x00006400000c000b */
[----:B01----:R-:W-:Y:S01]  /*29e50*/  ENDCOLLECTIVE ;  /* 0x000000000000791b */ /* 0x003fe20003800000 */
.L_x_6383:
[----:B------:R-:W-:Y:S05]  /*29e60*/  BRA `(.L_x_6384) ;  /* 0xffffffa400b47947 */ /* 0x000fea000383ffff */
.L_x_6237:
[----:B0-----:R0:W1:Y:S02]  /*29e70*/  SYNCS.PHASECHK.TRANS64.TRYWAIT P0, [R16+URZ+0x30820], R3 ;  /* 0x03082003100075a7 */ /* 0x001064000800017f */
[----:B-1----:R-:W-:Y:S05]  /*29e80*/  @!P0 NANOSLEEP.SYNCS 0x989680 ;  /* 0x009896800000895d */ /* 0x002fea0003900000 */
[----:B------:R-:W1:Y:S02]  /*29e90*/  @!P0 SYNCS.PHASECHK.TRANS64 P0, [R16+URZ+0x30820], R3 ;  /* 0x03082003100085a7 */ /* 0x000e64000800007f */
[----:B-1----:R-:W-:Y:S05]  /*29ea0*/  @!P0 BRA `(.L_x_6237) ;  /* 0xfffffffc00f08947 */ /* 0x002fea000383ffff */
[----:B------:R-:W-:Y:S05]  /*29eb0*/  BRA `(.L_x_6385) ;  /* 0xffffffa800307947 */ /* 0x000fea000383ffff */
.L_x_6242:
[----:B0-----:R0:W1:Y:S02]  /*29ec0*/  SYNCS.PHASECHK.TRANS64.TRYWAIT P0, [R7+URZ+0x30840], R2 ;  /* 0x03084002070075a7 */ /* 0x001064000800017f */
[----:B-1----:R-:W-:Y:S05]  /*29ed0*/  @!P0 NANOSLEEP.SYNCS 0x989680 ;  /* 0x009896800000895d */ /* 0x002fea0003900000 */
[----:B------:R-:W1:Y:S02]  /*29ee0*/  @!P0 SYNCS.PHASECHK.TRANS64 P0, [R7+URZ+0x30840], R2 ;  /* 0x03084002070085a7 */ /* 0x000e64000800007f */
[----:B-1----:R-:W-:Y:S05]  /*29ef0*/  @!P0 BRA `(.L_x_6242) ;  /* 0xfffffffc00f08947 */ /* 0x002fea000383ffff */
[----:B------:R-:W-:Y:S05]  /*29f00*/  BRA `(.L_x_6386) ;  /* 0xffffffac00107947 */ /* 0x000fea000383ffff */
.L_x_6243:
        /* <DEDUP_REMOVED lines=8> */
.L_x_6388:
[----:B------:R-:W-:Y:S05]  /*29f90*/  BSYNC B1 ;  /* 0x0000000000017941 */ /* 0x000fea0003800000 */
.L_x_6387:
        /* <DEDUP_REMOVED lines=12> */
.L_x_6389:
[----:B------:R-:W-:Y:S01]  /*2a060*/  IMAD R5, R5, 0x2, R16 ;  /* 0x0000000205057824 */ /* 0x000fe200078e0210 */
        /* <DEDUP_REMOVED lines=11> */
[----:B------:R0:W-:Y:S02]  /*2a120*/  LDGSTS.E.BYPASS.LTC128B.128 [R5+0x24400], desc[UR4][R2.64+0x100], !P4 ;  /* 0x2440010002057fae */ /* 0x0001e4000e101d44 */
[----:B0-----:R-:W-:Y:S05]  /*2a130*/  WARPSYNC.COLLECTIVE R15, `(.L_x_6390) ;  /* 0x000000000f087348 */ /* 0x001fea0003c00000 */
[----:B------:R1:W2:Y:S02]  /*2a140*/  SHFL.IDX P6, R14, R13, R12, R11 ;  /* 0x0000000c0d0e7389 */ /* 0x0002a400000c000b */
[----:B012---:R-:W-:Y:S01]  /*2a150*/  ENDCOLLECTIVE ;  /* 0x000000000000791b */ /* 0x007fe20003800000 */
.L_x_6390:
[----:B------:R-:W-:Y:S02]  /*2a160*/  IMAD.MOV.U32 R13, RZ, RZ, R8 ;  /* 0x000000ffff0d7224 */ /* 0x000fe400078e0008 */
[----:B------:R-:W-:-:S07]  /*2a170*/  IMAD.MOV.U32 R3, RZ, RZ, R14 ;  /* 0x000000ffff037224 */ /* 0x000fce00078e000e */
[----:B------:R-:W-:Y:S05]  /*2a180*/  WARPSYNC.COLLECTIVE R15, `(.L_x_6391) ;  /* 0x000000000f087348 */ /* 0x000fea0003c00000 */
[----:B------:R0:W1:Y:S02]  /*2a190*/  SHFL.IDX P6, R14, R13, R12, R11 ;  /* 0x0000000c0d0e7389 */ /* 0x00006400000c000b */
[----:B01----:R-:W-:Y:S01]  /*2a1a0*/  ENDCOLLECTIVE ;  /* 0x000000000000791b */ /* 0x003fe20003800000 */
.L_x_6391:
        /* <DEDUP_REMOVED lines=15> */
.L_x_6392:
[----:B------:R-:W-:Y:S02]  /*2a2a0*/  IMAD.MOV.U32 R13, RZ, RZ, R8 ;  /* 0x000000ffff0d7224 */ /* 0x000fe400078e0008 */
[----:B------:R-:W-:-:S07]  /*2a2b0*/  IMAD.MOV.U32 R35, RZ, RZ, R14 ;  /* 0x000000ffff237224 */ /* 0x000fce00078e000e */
[----:B------:R-:W-:Y:S05]  /*2a2c0*/  WARPSYNC.COLLECTIVE R15, `(.L_x_6393) ;  /* 0x000000000f087348 */ /* 0x000fea0003c00000 */
[----:B------:R0:W1:Y:S02]  /*2a2d0*/  SHFL.IDX P6, R14, R13, R12, R11 ;  /* 0x0000000c0d0e7389 */ /* 0x00006400000c000b */
[----:B01----:R-:W-:Y:S01]  /*2a2e0*/  ENDCOLLECTIVE ;  /* 0x000000000000791b */ /* 0x003fe20003800000 */
.L_x_6393:
        /* <DEDUP_REMOVED lines=15> */
.L_x_6394:
[----:B------:R-:W-:Y:S02]  /*2a3e0*/  IMAD.MOV.U32 R13, RZ, RZ, R8 ;  /* 0x000000ffff0d7224 */ /* 0x000fe400078e0008 */
[----:B------:R-:W-:-:S07]  /*2a3f0*/  IMAD.MOV.U32 R35, RZ, RZ, R14 ;  /* 0x000000ffff237224 */ /* 0x000fce00078e000e */
[----:B------:R-:W-:Y:S05]  /*2a400*/  WARPSYNC.COLLECTIVE R15, `(.L_x_6395) ;  /* 0x000000000f087348 */ /* 0x000fea0003c00000 */
[----:B------:R0:W1:Y:S02]  /*2a410*/  SHFL.IDX P6, R14, R13, R12, R11 ;  /* 0x0000000c0d0e7389 */ /* 0x00006400000c000b */
[----:B01----:R-:W-:Y:S01]  /*2a420*/  ENDCOLLECTIVE ;  /* 0x000000000000791b */ /* 0x003fe20003800000 */
.L_x_6395:
        /* <DEDUP_REMOVED lines=15> */
.L_x_6396:
[----:B------:R-:W-:Y:S02]  /*2a520*/  IMAD.MOV.U32 R13, RZ, RZ, R8 ;  /* 0x000000ffff0d7224 */ /* 0x000fe400078e0008 */
[----:B------:R-:W-:-:S07]  /*2a530*/  IMAD.MOV.U32 R35, RZ, RZ, R14 ;  /* 0x000000ffff237224 */ /* 0x000fce00078e000e */
[----:B------:R-:W-:Y:S05]  /*2a540*/  WARPSYNC.COLLECTIVE R15, `(.L_x_6397) ;  /* 0x000000000f087348 */ /* 0x000fea0003c00000 */
[----:B------:R0:W1:Y:S02]  /*2a550*/  SHFL.IDX P6, R14, R13, R12, R11 ;  /* 0x0000000c0d0e7389 */ /* 0x00006400000c000b */
[----:B01----:R-:W-:Y:S01]  /*2a560*/  ENDCOLLECTIVE ;  /* 0x000000000000791b */ /* 0x003fe20003800000 */
.L_x_6397:
        /* <DEDUP_REMOVED lines=11> */
[----:B------:R0:W-:Y:S04]  /*2a620*/  LDGSTS.E.BYPASS.LTC128B.128 [R5+0x23400], desc[UR4][R2.64+0x80], !P5 ;  /* 0x2340008002057fae */ /* 0x0001e8000e901d44 */
[----:B------:R0:W-:Y:S06]  /*2a630*/  LDGSTS.E.BYPASS.LTC128B.128 [R5+0x26400], desc[UR4][R2.64+0x100], !P4 ;  /* 0x2640010002057fae */ /* 0x0001ec000e101d44 */
[----:B0-----:R-:W-:Y:S05]  /*2a640*/  WARPSYNC.COLLECTIVE R15, `(.L_x_6398) ;  /* 0x000000000f087348 */ /* 0x001fea0003c00000 */
[----:B------:R1:W2:Y:S02]  /*2a650*/  SHFL.IDX P6, R14, R13, R12, R11 ;  /* 0x0000000c0d0e7389 */ /* 0x0002a400000c000b */
[----:B012---:R-:W-:Y:S01]  /*2a660*/  ENDCOLLECTIVE ;  /* 0x000000000000791b */ /* 0x007fe20003800000 */
.L_x_6398:
[----:B------:R-:W-:Y:S02]  /*2a670*/  IMAD.MOV.U32 R13, RZ, RZ, R8 ;  /* 0x000000ffff0d7224 */ /* 0x000fe400078e0008 */
[----:B------:R-:W-:-:S07]  /*2a680*/  IMAD.MOV.U32 R35, RZ, RZ, R14 ;  /* 0x000000ffff237224 */ /* 0x000fce00078e000e */
[----:B------:R-:W-:Y:S05]  /*2a690*/  WARPSYNC.COLLECTIVE R15, `(.L_x_6399) ;  /* 0x000000000f087348 */ /* 0x000fea0003c00000 */
[----:B------:R0:W1:Y:S02]  /*2a6a0*/  SHFL.IDX P6, R14, R13, R12, R11 ;  /* 0x0000000c0d0e7389 */ /* 0x00006400000c000b */
[----:B01----:R-:W-:Y:S01]  /*2a6b0*/  ENDCOLLECTIVE ;  /* 0x000000000000791b */ /* 0x003fe20003800000 */
.L_x_6399:
[----:B------:R-:W-:Y:S01]  /*2a6c0*/  IMAD.MOV.U32 R2, RZ, RZ, R14 ;  /* 0x000000ffff027224 */ /* 0x000fe200078e000e */
[----:B------:R-:W-:Y:S06]  /*2a6d0*/  BRA `(.L_x_6400) ;  /* 0xffffffa800207947 */ /* 0x000fec000383ffff */
.L_x_6248:
[----:B0-----:R0:W3:Y:S02]  /*2a6e0*/  SYNCS.PHASECHK.TRANS64.TRYWAIT P0, [R6+URZ+0x30860], R2 ;  /* 0x03086002060075a7 */ /* 0x0010e4000800017f */
[----:B---3--:R-:W-:Y:S05]  /*2a6f0*/  @!P0 NANOSLEEP.SYNCS 0x989680 ;  /* 0x009896800000895d */ /* 0x008fea0003900000 */
[----:B------:R-:W3:Y:S02]  /*2a700*/  @!P0 SYNCS.PHASECHK.TRANS64 P0, [R6+URZ+0x30860], R2 ;  /* 0x03086002060085a7 */ /* 0x000ee4000800007f */
[----:B---3--:R-:W-:Y:S05]  /*2a710*/  @!P0 BRA `(.L_x_6248) ;  /* 0xfffffffc00f08947 */ /* 0x008fea000383ffff */
[----:B------:R-:W-:Y:S05]  /*2a720*/  BRA `(.L_x_6401) ;  /* 0xffffffa800887947 */ /* 0x000fea000383ffff */
.L_x_6249:
        /* <DEDUP_REMOVED lines=8> */
.L_x_6403:
[----:B------:R-:W-:Y:S05]  /*2a7b0*/  BSYNC B1 ;  /* 0x0000000000017941 */ /* 0x000fea0003800000 */
.L_x_6402:
        /* <DEDUP_REMOVED lines=9> */
.L_x_6404:
        /* <DEDUP_REMOVED lines=18> */
.L_x_6405:
[----:B------:R-:W-:Y:S02]  /*2a970*/  IMAD.MOV.U32 R13, RZ, RZ, R17 ;  /* 0x000000ffff0d7224 */ /* 0x000fe400078e0011 */
[----:B------:R-:W-:-:S07]  /*2a980*/  IMAD.MOV.U32 R3, RZ, RZ, R14 ;  /* 0x000000ffff037224 */ /* 0x000fce00078e000e */
[----:B------:R-:W-:Y:S05]  /*2a990*/  WARPSYNC.COLLECTIVE R15, `(.L_x_6406) ;  /* 0x000000000f087348 */ /* 0x000fea0003c00000 */
[----:B------:R0:W1:Y:S02]  /*2a9a0*/  SHFL.IDX P6, R14, R13, R12, R11 ;  /* 0x0000000c0d0e7389 */ /* 0x00006400000c000b */
[----:B01----:R-:W-:Y:S01]  /*2a9b0*/  ENDCOLLECTIVE ;  /* 0x000000000000791b */ /* 0x003fe20003800000 */
.L_x_6406:
        /* <DEDUP_REMOVED lines=18> */
.L_x_6407:
[----:B------:R-:W-:Y:S02]  /*2aae0*/  IMAD.MOV.U32 R13, RZ, RZ, R17 ;  /* 0x000000ffff0d7224 */ /* 0x000fe400078e0011 */
[----:B------:R-:W-:-:S07]  /*2aaf0*/  IMAD.MOV.U32 R3, RZ, RZ, R14 ;  /* 0x000000ffff037224 */ /* 0x000fce00078e000e */
[----:B------:R-:W-:Y:S05]  /*2ab00*/  WARPSYNC.COLLECTIVE R15, `(.L_x_6408) ;  /* 0x000000000f087348 */ /* 0x000fea0003c00000 */
[----:B------:R0:W1:Y:S02]  /*2ab10*/  SHFL.IDX P6, R14, R13, R12, R11 ;  /* 0x0000000c0d0e7389 */ /* 0x00006400000c000b */
[----:B01----:R-:W-:Y:S01]  /*2ab20*/  ENDCOLLECTIVE ;  /* 0x000000000000791b */ /* 0x003fe20003800000 */
.L_x_6408:
        /* <DEDUP_REMOVED lines=18> */
.L_x_6409:
[----:B------:R-:W-:Y:S02]  /*2ac50*/  IMAD.MOV.U32 R13, RZ, RZ, R17 ;  /* 0x000000ffff0d7224 */ /* 0x000fe400078e0011 */
[----:B------:R-:W-:-:S07]  /*2ac60*/  IMAD.MOV.U32 R3, RZ, RZ, R14 ;  /* 0x000000ffff037224 */ /* 0x000fce00078e000e */
[----:B------:R-:W-:Y:S05]  /*2ac70*/  WARPSYNC.COLLECTIVE R15, `(.L_x_6410) ;  /* 0x000000000f087348 */ /* 0x000fea0003c00000 */
[----:B------:R0:W1:Y:S02]  /*2ac80*/  SHFL.IDX P6, R14, R13, R12, R11 ;  /* 0x0000000c0d0e7389 */ /* 0x00006400000c000b */
[----:B01----:R-:W-:Y:S01]  /*2ac90*/  ENDCOLLECTIVE ;  /* 0x000000000000791b */ /* 0x003fe20003800000 */
.L_x_6410:
        /* <DEDUP_REMOVED lines=18> */
.L_x_6411:
[----:B------:R-:W-:Y:S02]  /*2adc0*/  IMAD.MOV.U32 R13, RZ, RZ, R17 ;  /* 0x000000ffff0d7224 */ /* 0x000fe400078e0011 */
[----:B------:R-:W-:-:S07]  /*2add0*/  IMAD.MOV.U32 R3, RZ, RZ, R14 ;  /* 0x000000ffff037224 */ /* 0x000fce00078e000e */
[----:B------:R-:W-:Y:S05]  /*2ade0*/  WARPSYNC.COLLECTIVE R15, `(.L_x_6412) ;  /* 0x000000000f087348 */ /* 0x000fea0003c00000 */
[----:B------:R0:W1:Y:S02]  /*2adf0*/  SHFL.IDX P6, R14, R13, R12, R11 ;  /* 0x0000000c0d0e7389 */ /* 0x00006400000c000b */
[----:B01----:R-:W-:Y:S01]  /*2ae00*/  ENDCOLLECTIVE ;  /* 0x000000000000791b */ /* 0x003fe20003800000 */
.L_x_6412:
        /* <DEDUP_REMOVED lines=18> */
.L_x_6413:
[----:B------:R-:W-:Y:S02]  /*2af30*/  IMAD.MOV.U32 R13, RZ, RZ, R17 ;  /* 0x000000ffff0d7224 */ /* 0x000fe400078e0011 */
[----:B------:R-:W-:-:S07]  /*2af40*/  IMAD.MOV.U32 R18, RZ, RZ, R14 ;  /* 0x000000ffff127224 */ /* 0x000fce00078e000e */
[----:B------:R-:W-:Y:S05]  /*2af50*/  WARPSYNC.COLLECTIVE R15, `(.L_x_6414) ;  /* 0x000000000f087348 */ /* 0x000fea0003c00000 */
[----:B------:R0:W1:Y:S02]  /*2af60*/  SHFL.IDX P6, R14, R13, R12, R11 ;  /* 0x0000000c0d0e7389 */ /* 0x00006400000c000b */
[----:B01----:R-:W-:Y:S01]  /*2af70*/  ENDCOLLECTIVE ;  /* 0x000000000000791b */ /* 0x003fe20003800000 */
.L_x_6414:
[----:B------:R-:W-:Y:S05]  /*2af80*/  BRA `(.L_x_6415) ;  /* 0xffffffa400707947 */ /* 0x000fea000383ffff */
.L_x_6257:
[----:B0-----:R0:W1:Y:S02]  /*2af90*/  SYNCS.PHASECHK.TRANS64.TRYWAIT P0, [R0+URZ+0x30860], R3 ;  /* 0x03086003000075a7 */ /* 0x001064000800017f */
[----:B-1----:R-:W-:Y:S05]  /*2afa0*/  @!P0 NANOSLEEP.SYNCS 0x989680 ;  /* 0x009896800000895d */ /* 0x002fea0003900000 */
[----:B------:R-:W1:Y:S02]  /*2afb0*/  @!P0 SYNCS.PHASECHK.TRANS64 P0, [R0+URZ+0x30860], R3 ;  /* 0x03086003000085a7 */ /* 0x000e64000800007f */
[----:B-1----:R-:W-:Y:S05]  /*2afc0*/  @!P0 BRA `(.L_x_6257) ;  /* 0xfffffffc00f08947 */ /* 0x002fea000383ffff */
[----:B------:R-:W-:Y:S05]  /*2afd0*/  BRA `(.L_x_6416) ;  /* 0xffffffa8009c7947 */ /* 0x000fea000383ffff */
.L_x_6258:
        /* <DEDUP_REMOVED lines=8> */
.L_x_6418:
[----:B------:R-:W-:Y:S05]  /*2b060*/  BSYNC B0 ;  /* 0x0000000000007941 */ /* 0x000fea0003800000 */
.L_x_6417:
        /* <DEDUP_REMOVED lines=9> */
.L_x_6419:
[----:B------:R-:W-:Y:S01]  /*2b100*/  ULDC UR4, c[0x0][0x2f4] ;  /* 0x0000bd0000047ab9 */ /* 0x000fe20000000800 */
[----:B------:R-:W-:Y:S01]  /*2b110*/  IMAD R4, R7, 0x2, R16 ;  /* 0x0000000207047824 */ /* 0x000fe200078e0210 */
[----:B------:R-:W-:Y:S01]  /*2b120*/  ISETP.GE.AND P2, PT, R33, UR4, PT ;  /* 0x0000000421007c0c */ /* 0x000fe2000bf46270 */
[----:B------:R-:W-:Y:S01]  /*2b130*/  ULDC.64 UR6, c[0x0][0x208] ;  /* 0x0000820000067ab9 */ /* 0x000fe20000000a00 */
[----:B------:R-:W-:Y:S02]  /*2b140*/  ISETP.GE.AND P1, PT, R36, UR4, PT ;  /* 0x0000000424007c0c */ /* 0x000fe4000bf26270 */
[C---:B------:R-:W-:Y:S02]  /*2b150*/  ISETP.LT.OR P3, PT, R6.reuse, 0x1, P2 ;  /* 0x000000010600780c */ /* 0x040fe40001761670 */
[----:B------:R-:W-:Y:S01]  /*2b160*/  ISETP.LT.OR P4, PT, R6, 0x1, P1 ;  /* 0x000000010600780c */ /* 0x000fe20000f81670 */
[----:B------:R-:W-:Y:S02]  /*2b170*/  IMAD.MOV.U32 R13, RZ, RZ, R18 ;  /* 0x000000ffff0d7224 */ /* 0x000fe400078e0012 */
[----:B------:R-:W-:Y:S01]  /*2b180*/  IMAD.MOV.U32 R12, RZ, RZ, 0x1 ;  /* 0x00000001ff0c7424 */ /* 0x000fe200078e00ff */
[----:B------:R-:W-:-:S05]  /*2b190*/  IADD3 R2, P0, R14, R5, RZ ;  /* 0x000000050e027210 */ /* 0x000fca0007f1e0ff */
[----:B------:R-:W-:Y:S01]  /*2b1a0*/  IMAD.X R3, RZ, RZ, R3, P0 ;  /* 0x000000ffff037224 */ /* 0x000fe200000e0603 */
[----:B------:R-:W-:-:S04]  /*2b1b0*/  ISETP.GE.AND P0, PT, R34, UR4, PT ;  /* 0x0000000422007c0c */ /* 0x000fc8000bf06270 */
[----:B------:R-:W-:Y:S01]  /*2b1c0*/  @!PT LDS RZ, [RZ] ;  /* 0x00000000fffff984 */ /* 0x000fe20000000800 */
[----:B------:R-:W-:Y:S01]  /*2b1d0*/  @!PT LDS RZ, [RZ] ;  /* 0x00000000fffff984 */ /* 0x000fe20000000800 */
[----:B------:R-:W-:Y:S01]  /*2b1e0*/  @!PT LDS RZ, [RZ] ;  /* 0x00000000fffff984 */ /* 0x000fe20000000800 */
[----:B------:R0:W-:Y:S01]  /*2b1f0*/  LDGSTS.E.BYPASS.LTC128B.128 [R4+0x400], desc[UR6][R2.64], !P3 ;  /* 0x0040000002047fae */ /* 0x0001e2000d901d46 */
[----:B------:R-:W-:-:S03]  /*2b200*/  ISETP.LT.OR P3, PT, R6, 0x1, P0 ;  /* 0x000000010600780c */ /* 0x000fc60000761670 */
[----:B------:R0:W-:Y:S10]  /*2b210*/  LDGSTS.E.BYPASS.LTC128B.128 [R4+0x3400], desc[UR6][R2.64+0x80], !P4 ;  /* 0x0340008002047fae */ /* 0x0001f4000e101d46 */
[----:B------:R0:W-:Y:S01]  /*2b220*/  LDGSTS.E.BYPASS.LTC128B.128 [R4+0x6400], desc[UR6][R2.64+0x100], !P3 ;  /* 0x0640010002047fae */ /* 0x0001e2000d901d46 */
[----:B------:R-:W-:-:S13]  /*2b230*/  ISETP.LT.OR P3, PT, R6, 0x11, P2 ;  /* 0x000000110600780c */ /* 0x000fda0001761670 */
[----:B0-----:R-:W-:Y:S05]  /*2b240*/  WARPSYNC.COLLECTIVE R15, `(.L_x_6420) ;  /* 0x000000000f087348 */ /* 0x001fea0003c00000 */
[----:B------:R1:W2:Y:S02]  /*2b250*/  SHFL.IDX P6, R14, R13, R12, R11 ;  /* 0x0000000c0d0e7389 */ /* 0x0002a400000c000b */
[----:B012---:R-:W-:Y:S01]  /*2b260*/  ENDCOLLECTIVE ;  /* 0x000000000000791b */ /* 0x007fe20003800000 */
.L_x_6420:
[----:B------:R-:W-:Y:S02]  /*2b270*/  IMAD.MOV.U32 R13, RZ, RZ, R17 ;  /* 0x000000ffff0d7224 */ /* 0x000fe400078e0011 */
[----:B------:R-:W-:-:S07]  /*2b280*/  IMAD.MOV.U32 R7, RZ, RZ, R14 ;  /* 0x000000ffff077224 */ /* 0x000fce00078e000e */
[----:B------:R-:W-:Y:S05]  /*2b290*/  WARPSYNC.COLLECTIVE R15, `(.L_x_6421) ;  /* 0x000000000f087348 */ /* 0x000fea0003c00000 */
[----:B------:R0:W1:Y:S02]  /*2b2a0*/  SHFL.IDX P6, R14, R13, R12, R11 ;  /* 0x0000000c0d0e7389 */ /* 0x00006400000c000b */
[----:B01----:R-:W-:Y:S01]  /*2b2b0*/  ENDCOLLECTIVE ;  /* 0x000000000000791b */ /* 0x003fe20003800000 */
.L_x_6421:
[----:B------:R-:W-:Y:S01]  /*2b2c0*/  ULDC.64 UR4, c[0x0][0x208] ;  /* 0x0000820000047ab9 */ /* 0x000fe20000000a00 */
        /* <DEDUP_REMOVED lines=10> */
[----:B------:R0:W-:Y:S05]  /*2b370*/  LDGSTS.E.BYPASS.LTC128B.128 [R4+0x3c00], desc[UR4][R2.64+0x80], !P4 ;  /* 0x03c0008002047fae */ /* 0x0001ea000e101d44 */
[----:B------:R0:W-:Y:S01]  /*2b380*/  LDGSTS.E.BYPASS.LTC128B.128 [R4+0x6c00], desc[UR4][R2.64+0x100], !P3 ;  /* 0x06c0010002047fae */ /* 0x0001e2000d901d44 */
[----:B------:R-:W-:-:S13]  /*2b390*/  ISETP.LT.OR P3, PT, R6, 0x21, P2 ;  /* 0x000000210600780c */ /* 0x000fda0001761670 */
[----:B0-----:R-:W-:Y:S05]  /*2b3a0*/  WARPSYNC.COLLECTIVE R15, `(.L_x_6422) ;  /* 0x000000000f087348 */ /* 0x001fea0003c00000 */
[----:B------:R1:W2:Y:S02]  /*2b3b0*/  SHFL.IDX P6, R14, R13, R12, R11 ;  /* 0x0000000c0d0e7389 */ /* 0x0002a400000c000b */
[----:B012---:R-:W-:Y:S01]  /*2b3c0*/  ENDCOLLECTIVE ;  /* 0x000000000000791b */ /* 0x007fe20003800000 */
.L_x_6422:
[----:B------:R-:W-:Y:S02]  /*2b3d0*/  IMAD.MOV.U32 R13, RZ, RZ, R17 ;  /* 0x000000ffff0d7224 */ /* 0x000fe400078e0011 */
[----:B------:R-:W-:-:S07]  /*2b3e0*/  IMAD.MOV.U32 R7, RZ, RZ, R14 ;  /* 0x000000ffff077224 */ /* 0x000fce00078e000e */
[----:B------:R-:W-:Y:S05]  /*2b3f0*/  WARPSYNC.COLLECTIVE R15, `(.L_x_6423) ;  /* 0x000000000f087348 */ /* 0x000fea0003c00000 */
[----:B------:R0:W1:Y:S02]  /*2b400*/  SHFL.IDX P6, R14, R13, R12, R11 ;  /* 0x0000000c0d0e7389 */ /* 0x00006400000c000b */
[----:B01----:R-:W-:Y:S01]  /*2b410*/  ENDCOLLECTIVE ;  /* 0x000000000000791b */ /* 0x003fe20003800000 */
.L_x_6423:
        /* <DEDUP_REMOVED lines=17> */
.L_x_6424:
[----:B------:R-:W-:Y:S02]  /*2b530*/  IMAD.MOV.U32 R13, RZ, RZ, R17 ;  /* 0x000000ffff0d7224 */ /* 0x000fe400078e0011 */
[----:B------:R-:W-:-:S07]  /*2b540*/  IMAD.MOV.U32 R7, RZ, RZ, R14 ;  /* 0x000000ffff077224 */ /* 0x000fce00078e000e */
[----:B------:R-:W-:Y:S05]  /*2b550*/  WARPSYNC.COLLECTIVE R15, `(.L_x_6425) ;  /* 0x000000000f087348 */ /* 0x000fea0003c00000 */
[----:B------:R0:W1:Y:S02]  /*2b560*/  SHFL.IDX P6, R14, R13, R12, R11 ;  /* 0x0000000c0d0e7389 */ /* 0x00006400000c000b */
[----:B01----:R-:W-:Y:S01]  /*2b570*/  ENDCOLLECTIVE ;  /* 0x000000000000791b */ /* 0x003fe20003800000 */
.L_x_6425:
        /* <DEDUP_REMOVED lines=17> */
.L_x_6426:
[----:B------:R-:W-:Y:S02]  /*2b690*/  IMAD.MOV.U32 R13, RZ, RZ, R17 ;  /* 0x000000ffff0d7224 */ /* 0x000fe400078e0011 */
[----:B------:R-:W-:-:S07]  /*2b6a0*/  IMAD.MOV.U32 R7, RZ, RZ, R14 ;  /* 0x000000ffff077224 */ /* 0x000fce00078e000e */
[----:B------:R-:W-:Y:S05]  /*2b6b0*/  WARPSYNC.COLLECTIVE R15, `(.L_x_6427) ;  /* 0x000000000f087348 */ /* 0x000fea0003c00000 */
[----:B------:R0:W1:Y:S02]  /*2b6c0*/  SHFL.IDX P6, R14, R13, R12, R11 ;  /* 0x0000000c0d0e7389 */ /* 0x00006400000c000b */
[----:B01----:R-:W-:Y:S01]  /*2b6d0*/  ENDCOLLECTIVE ;  /* 0x000000000000791b */ /* 0x003fe20003800000 */
.L_x_6427:
        /* <DEDUP_REMOVED lines=12> */
[----:B------:R0:W-:Y:S02]  /*2b7a0*/  LDGSTS.E.BYPASS.LTC128B.128 [R4+0x8400], desc[UR4][R2.64+0x100], !P3 ;  /* 0x0840010002047fae */ /* 0x0001e4000d901d44 */
[----:B0-----:R-:W-:Y:S05]  /*2b7b0*/  WARPSYNC.COLLECTIVE R15, `(.L_x_6428) ;  /* 0x000000000f087348 */ /* 0x001fea0003c00000 */
[----:B------:R1:W2:Y:S02]  /*2b7c0*/  SHFL.IDX P6, R14, R13, R12, R11 ;  /* 0x0000000c0d0e7389 */ /* 0x0002a400000c000b */
[----:B012---:R-:W-:Y:S01]  /*2b7d0*/  ENDCOLLECTIVE ;  /* 0x000000000000791b */ /* 0x007fe20003800000 */
.L_x_6428:
[----:B------:R-:W-:Y:S02]  /*2b7e0*/  IMAD.MOV.U32 R13, RZ, RZ, R17 ;  /* 0x000000ffff0d7224 */ /* 0x000fe400078e0011 */
[----:B------:R-:W-:-:S07]  /*2b7f0*/  IMAD.MOV.U32 R18, RZ, RZ, R14 ;  /* 0x000000ffff127224 */ /* 0x000fce00078e000e */
[----:B------:R-:W-:Y:S05]  /*2b800*/  WARPSYNC.COLLECTIVE R15, `(.L_x_6429) ;  /* 0x000000000f087348 */ /* 0x000fea0003c00000 */
[----:B------:R0:W1:Y:S02]  /*2b810*/  SHFL.IDX P6, R14, R13, R12, R11 ;  /* 0x0000000c0d0e7389 */ /* 0x00006400000c000b */
[----:B01----:R-:W-:Y:S01]  /*2b820*/  ENDCOLLECTIVE ;  /* 0x000000000000791b */ /* 0x003fe20003800000 */
.L_x_6429:
[----:B------:R-:W-:Y:S05]  /*2b830*/  BRA `(.L_x_6430) ;  /* 0xffffffa400907947 */ /* 0x000fea000383ffff */
.L_x_6263:
[----:B------:R-:W-:Y:S01]  /*2b840*/  BSSY B0, `(.L_x_6431) ;  /* 0x0000008000007945 */ /* 0x000fe20003800000 */
[----:B------:R-:W-:Y:S02]  /*2b850*/  IMAD.MOV.U32 R13, RZ, RZ, R24 ;  /* 0x000000ffff0d7224 */ /* 0x000fe400078e0018 */
[----:B-1----:R-:W-:Y:S02]  /*2b860*/  IMAD.MOV.U32 R12, RZ, RZ, RZ ;  /* 0x000000ffff0c7224 */ /* 0x002fe400078e00ff */
[----:B------:R-:W-:Y:S02]  /*2b870*/  IMAD.MOV.U32 R11, RZ, RZ, 0x1f ;  /* 0x0000001fff0b7424 */ /* 0x000fe400078e00ff */
[----:B------:R-:W-:-:S07]  /*2b880*/  IMAD.MOV.U32 R15, RZ, RZ, -0x1 ;  /* 0xffffffffff0f7424 */ /* 0x000fce00078e00ff */
[----:B------:R-:W-:Y:S05]  /*2b890*/  WARPSYNC.COLLECTIVE R15, `(.L_x_6432) ;  /* 0x000000000f087348 */ /* 0x000fea0003c00000 */
[----:B------:R0:W1:Y:S02]  /*2b8a0*/  SHFL.IDX P6, R14, R13, R12, R11 ;  /* 0x0000000c0d0e7389 */ /* 0x00006400000c000b */
[----:B01----:R-:W-:Y:S01]  /*2b8b0*/  ENDCOLLECTIVE ;  /* 0x000000000000791b */ /* 0x003fe20003800000 */
.L_x_6432:
[----:B------:R-:W-:Y:S05]  /*2b8c0*/  BSYNC B0 ;  /* 0x0000000000007941 */ /* 0x000fea0003800000 */
.L_x_6431:
        /* <DEDUP_REMOVED lines=9> */
.L_x_6433:
        /* <DEDUP_REMOVED lines=25> */
.L_x_6434:
[----:B------:R-:W-:Y:S01]  /*2baf0*/  IMAD.MOV.U32 R12, RZ, RZ, 0x2 ;  /* 0x00000002ff0c7424 */ /* 0x000fe200078e00ff */
[----:B------:R-:W-:-:S05]  /*2bb00*/  SEL R14, R14, RZ, P1 ;  /* 0x000000ff0e0e7207 */ /* 0x000fca0000800000 */
[----:B------:R-:W-:-:S04]  /*2bb10*/  IMAD.IADD R5, R13, 0x1, R14 ;  /* 0x000000010d057824 */ /* 0x000fc800078e020e */
[----:B------:R-:W-:-:S07]  /*2bb20*/  IMAD.MOV.U32 R13, RZ, RZ, R5 ;  /* 0x000000ffff0d7224 */ /* 0x000fce00078e0005 */
[----:B------:R-:W-:Y:S05]  /*2bb30*/  WARPSYNC.COLLECTIVE R15, `(.L_x_6435) ;  /* 0x000000000f087348 */ /* 0x000fea0003c00000 */
[----:B------:R0:W1:Y:S02]  /*2bb40*/  SHFL.UP P6, R14, R13, R12, R11 ;  /* 0x0400000c0d0e7389 */ /* 0x00006400000c000b */
[----:B01----:R-:W-:Y:S01]  /*2bb50*/  ENDCOLLECTIVE ;  /* 0x000000000000791b */ /* 0x003fe20003800000 */
.L_x_6435:
[----:B------:R-:W-:Y:S01]  /*2bb60*/  IMAD.MOV.U32 R12, RZ, RZ, 0x4 ;  /* 0x00000004ff0c7424 */ /* 0x000fe200078e00ff */
[----:B------:R-:W-:-:S05]  /*2bb70*/  SEL R2, R14, RZ, P2 ;  /* 0x000000ff0e027207 */ /* 0x000fca0001000000 */
[----:B------:R-:W-:-:S04]  /*2bb80*/  IMAD.IADD R2, R5, 0x1, R2 ;  /* 0x0000000105027824 */ /* 0x000fc800078e0202 */
[----:B------:R-:W-:-:S07]  /*2bb90*/  IMAD.MOV.U32 R13, RZ, RZ, R2 ;  /* 0x000000ffff0d7224 */ /* 0x000fce00078e0002 */
[----:B------:R-:W-:Y:S05]  /*2bba0*/  WARPSYNC.COLLECTIVE R15, `(.L_x_6436) ;  /* 0x000000000f087348 */ /* 0x000fea0003c00000 */
[----:B------:R0:W1:Y:S02]  /*2bbb0*/  SHFL.UP P6, R14, R13, R12, R11 ;  /* 0x0400000c0d0e7389 */ /* 0x00006400000c000b */
[----:B01----:R-:W-:Y:S01]  /*2bbc0*/  ENDCOLLECTIVE ;  /* 0x000000000000791b */ /* 0x003fe20003800000 */
.L_x_6436:
[----:B------:R-:W-:Y:S01]  /*2bbd0*/  IMAD.MOV.U32 R12, RZ, RZ, 0x8 ;  /* 0x00000008ff0c7424 */ /* 0x000fe200078e00ff */
[----:B------:R-:W-:-:S05]  /*2bbe0*/  SEL R3, R14, RZ, P3 ;  /* 0x000000ff0e037207 */ /* 0x000fca0001800000 */
[----:B------:R-:W-:-:S04]  /*2bbf0*/  IMAD.IADD R3, R2, 0x1, R3 ;  /* 0x0000000102037824 */ /* 0x000fc800078e0203 */
[----:B------:R-:W-:-:S07]  /*2bc00*/  IMAD.MOV.U32 R13, RZ, RZ, R3 ;  /* 0x000000ffff0d7224 */ /* 0x000fce00078e0003 */
[----:B------:R-:W-:Y:S05]  /*2bc10*/  WARPSYNC.COLLECTIVE R15, `(.L_x_6437) ;  /* 0x000000000f087348 */ /* 0x000fea0003c00000 */
[----:B------:R0:W1:Y:S02]  /*2bc20*/  SHFL.UP P6, R14, R13, R12, R11 ;  /* 0x0400000c0d0e7389 */ /* 0x00006400000c000b */
[----:B01----:R-:W-:Y:S01]  /*2bc30*/  ENDCOLLECTIVE ;  /* 0x000000000000791b */ /* 0x003fe20003800000 */
.L_x_6437:
[----:B------:R-:W-:Y:S01]  /*2bc40*/  IMAD.MOV.U32 R12, RZ, RZ, 0x10 ;  /* 0x00000010ff0c7424 */ /* 0x000fe200078e00ff */
[----:B------:R-:W-:-:S05]  /*2bc50*/  SEL R14, R14, RZ, P4 ;  /* 0x000000ff0e0e7207 */ /* 0x000fca0002000000 */
[----:B------:R-:W-:-:S04]  /*2bc60*/  IMAD.IADD R5, R3, 0x1, R14 ;  /* 0x0000000103057824 */ /* 0x000fc800078e020e */
[----:B------:R-:W-:-:S07]  /*2bc70*/  IMAD.MOV.U32 R13, RZ, RZ, R5 ;  /* 0x000000ffff0d7224 */ /* 0x000fce00078e0005 */
[----:B------:R-:W-:Y:S05]  /*2bc80*/  WARPSYNC.COLLECTIVE R15, `(.L_x_6438) ;  /* 0x000000000f087348 */ /* 0x000fea0003c00000 */
[----:B------:R0:W1:Y:S02]  /*2bc90*/  SHFL.UP P6, R14, R13, R12, R11 ;  /* 0x0400000c0d0e7389 */ /* 0x00006400000c000b */
[----:B01----:R-:W-:Y:S01]  /*2bca0*/  ENDCOLLECTIVE ;  /* 0x000000000000791b */ /* 0x003fe20003800000 */
.L_x_6438:
        /* <DEDUP_REMOVED lines=8> */
.L_x_6439:
[----:B------:R-:W-:Y:S05]  /*2bd30*/  BRA `(.L_x_6440) ;  /* 0xffffffa400ac7947 */ /* 0x000fea000383ffff */
.L_x_6266:
[----:B------:R-:W-:Y:S01]  /*2bd40*/  BSSY B0, `(.L_x_6441) ;  /* 0x0000007000007945 */ /* 0x000fe20003800000 */
[----:B-1----:R-:W-:Y:S02]  /*2bd50*/  IMAD.MOV.U32 R12, RZ, RZ, 0x1 ;  /* 0x00000001ff0c7424 */ /* 0x002fe400078e00ff */
[----:B------:R-:W-:Y:S02]  /*2bd60*/  IMAD.MOV.U32 R11, RZ, RZ, RZ ;  /* 0x000000ffff0b7224 */ /* 0x000fe400078e00ff */
[----:B------:R-:W-:-:S07]  /*2bd70*/  IMAD.MOV.U32 R15, RZ, RZ, -0x1 ;  /* 0xffffffffff0f7424 */ /* 0x000fce00078e00ff */
[----:B------:R-:W-:Y:S05]  /*2bd80*/  WARPSYNC.COLLECTIVE R15, `(.L_x_6442) ;  /* 0x000000000f087348 */ /* 0x000fea0003c00000 */
[----:B------:R0:W1:Y:S02]  /*2bd90*/  SHFL.UP P6, R14, R13, R12, R11 ;  /* 0x0400000c0d0e7389 */ /* 0x00006400000c000b */
[----:B01----:R-:W-:Y:S01]  /*2bda0*/  ENDCOLLECTIVE ;  /* 0x000000000000791b */ /* 0x003fe20003800000 */
.L_x_6442:
[----:B------:R-:W-:Y:S05]  /*2bdb0*/  BSYNC B0 ;  /* 0x0000000000007941 */ /* 0x000fea0003800000 */
.L_x_6441:
        /* <DEDUP_REMOVED lines=8> */
.L_x_6443:
[----:B------:R-:W-:Y:S01]  /*2be40*/  IMAD.MOV.U32 R12, RZ, RZ, 0x4 ;  /* 0x00000004ff0c7424 */ /* 0x000fe200078e00ff */
[----:B------:R-:W-:-:S05]  /*2be50*/  SEL R2, R14, RZ, P2 ;  /* 0x000000ff0e027207 */ /* 0x000fca0001000000 */
[----:B------:R-:W-:-:S04]  /*2be60*/  IMAD.IADD R2, R13, 0x1, R2 ;  /* 0x000000010d027824 */ /* 0x000fc800078e0202 */
[----:B------:R-:W-:-:S07]  /*2be70*/  IMAD.MOV.U32 R13, RZ, RZ, R2 ;  /* 0x000000ffff0d7224 */ /* 0x000fce00078e0002 */
[----:B------:R-:W-:Y:S05]  /*2be80*/  WARPSYNC.COLLECTIVE R15, `(.L_x_6444) ;  /* 0x000000000f087348 */ /* 0x000fea0003c00000 */
[----:B------:R0:W1:Y:S02]  /*2be90*/  SHFL.UP P6, R14, R13, R12, R11 ;  /* 0x0400000c0d0e7389 */ /* 0x00006400000c000b */
[----:B01----:R-:W-:Y:S01]  /*2bea0*/  ENDCOLLECTIVE ;  /* 0x000000000000791b */ /* 0x003fe20003800000 */
.L_x_6444:
[----:B------:R-:W-:Y:S01]  /*2beb0*/  IMAD.MOV.U32 R12, RZ, RZ, 0x8 ;  /* 0x00000008ff0c7424 */ /* 0x000fe200078e00ff */
[----:B------:R-:W-:-:S05]  /*2bec0*/  SEL R3, R14, RZ, P3 ;  /* 0x000000ff0e037207 */ /* 0x000fca0001800000 */
[----:B------:R-:W-:-:S04]  /*2bed0*/  IMAD.IADD R3, R2, 0x1, R3 ;  /* 0x0000000102037824 */ /* 0x000fc800078e0203 */
[----:B------:R-:W-:-:S07]  /*2bee0*/  IMAD.MOV.U32 R13, RZ, RZ, R3 ;  /* 0x000000ffff0d7224 */ /* 0x000fce00078e0003 */
[----:B------:R-:W-:Y:S05]  /*2bef0*/  WARPSYNC.COLLECTIVE R15, `(.L_x_6445) ;  /* 0x000000000f087348 */ /* 0x000fea0003c00000 */
[----:B------:R0:W1:Y:S02]  /*2bf00*/  SHFL.UP P6, R14, R13, R12, R11 ;  /* 0x0400000c0d0e7389 */ /* 0x00006400000c000b */
[----:B01----:R-:W-:Y:S01]  /*2bf10*/  ENDCOLLECTIVE ;  /* 0x000000000000791b */ /* 0x003fe20003800000 */
.L_x_6445:
[----:B------:R-:W-:Y:S01]  /*2bf20*/  IMAD.MOV.U32 R12, RZ, RZ, 0x10 ;  /* 0x00000010ff0c7424 */ /* 0x000fe200078e00ff */
[----:B------:R-:W-:-:S05]  /*2bf30*/  SEL R14, R14, RZ, P4 ;  /* 0x000000ff0e0e7207 */ /* 0x000fca0002000000 */
[----:B------:R-:W-:-:S04]  /*2bf40*/  IMAD.IADD R5, R3, 0x1, R14 ;  /* 0x0000000103057824 */ /* 0x000fc800078e020e */
[----:B------:R-:W-:-:S07]  /*2bf50*/  IMAD.MOV.U32 R13, RZ, RZ, R5 ;  /* 0x000000ffff0d7224 */ /* 0x000fce00078e0005 */
[----:B------:R-:W-:Y:S05]  /*2bf60*/  WARPSYNC.COLLECTIVE R15, `(.L_x_6446) ;  /* 0x000000000f087348 */ /* 0x000fea0003c00000 */
[----:B------:R0:W1:Y:S02]  /*2bf70*/  SHFL.UP P6, R14, R13, R12, R11 ;  /* 0x0400000c0d0e7389 */ /* 0x00006400000c000b */
[----:B01----:R-:W-:Y:S01]  /*2bf80*/  ENDCOLLECTIVE ;  /* 0x000000000000791b */ /* 0x003fe20003800000 */
.L_x_6446:
        /* <DEDUP_REMOVED lines=8> */
.L_x_6447:
[----:B------:R-:W-:Y:S05]  /*2c010*/  BRA `(.L_x_6448) ;  /* 0xffffffa4009c7947 */ /* 0x000fea000383ffff */
.L_x_6268:
[----:B------:R-:W-:Y:S01]  /*2c020*/  BSSY B0, `(.L_x_6449) ;  /* 0x0000006000007945 */ /* 0x000fe20003800000 */
[----:B------:R-:W-:Y:S01]  /*2c030*/  PLOP3.LUT P6, PT, P6, PT, PT, 0x8, 0x0 ;  /* 0x000000000000781c */ /* 0x000fe200037ce170 */
[----:B------:R-:W-:-:S12]  /*2c040*/  IMAD.MOV.U32 R15, RZ, RZ, -0x1 ;  /* 0xffffffffff0f7424 */ /* 0x000fd800078e00ff */
[----:B01----:R-:W-:Y:S05]  /*2c050*/  WARPSYNC.COLLECTIVE R15, `(.L_x_6450) ;  /* 0x000000000f087348 */ /* 0x003fea0003c00000 */
[----:B------:R-:W-:Y:S01]  /*2c060*/  VOTE.ANY R14, PT, P6 ;  /* 0x00000000000e7806 */ /* 0x000fe200030e0100 */
[----:B01----:R-:W-:Y:S06]  /*2c070*/  ENDCOLLECTIVE ;  /* 0x000000000000791b */ /* 0x003fec0003800000 */
.L_x_6450:
[----:B------:R-:W-:Y:S05]  /*2c080*/  BSYNC B0 ;  /* 0x0000000000007941 */ /* 0x000fea0003800000 */
.L_x_6449:
        /* <DEDUP_REMOVED lines=8> */
.L_x_6451:
[----:B------:R-:W-:Y:S02]  /*2c110*/  IMAD.IADD R27, R12, 0x1, R27 ;  /* 0x000000010c1b7824 */ /* 0x000fe400078e021b */
[----:B------:R-:W-:Y:S02]  /*2c120*/  IMAD.MOV.U32 R13, RZ, RZ, R4 ;  /* 0x000000ffff0d7224 */ /* 0x000fe400078e0004 */
[----:B------:R-:W-:-:S07]  /*2c130*/  IMAD.MOV.U32 R25, RZ, RZ, R14 ;  /* 0x000000ffff197224 */ /* 0x000fce00078e000e */
[----:B------:R-:W-:Y:S05]  /*2c140*/  WARPSYNC.COLLECTIVE R15, `(.L_x_6452) ;  /* 0x000000000f087348 */ /* 0x000fea0003c00000 */
[----:B------:R0:W1:Y:S02]  /*2c150*/  SHFL.IDX P6, R14, R13, R12, R11 ;  /* 0x0000000c0d0e7389 */ /* 0x00006400000c000b */
[----:B01----:R-:W-:Y:S01]  /*2c160*/  ENDCOLLECTIVE ;  /* 0x000000000000791b */ /* 0x003fe20003800000 */
.L_x_6452:
[----:B------:R-:W-:Y:S01]  /*2c170*/  IMAD.MOV.U32 R4, RZ, RZ, R14 ;  /* 0x000000ffff047224 */ /* 0x000fe200078e000e */
[----:B------:R-:W-:Y:S06]  /*2c180*/  BRA `(.L_x_6453) ;  /* 0xffffffa400807947 */ /* 0x000fec000383ffff */
.L_x_6270:
[----:B------:R-:W-:Y:S01]  /*2c190*/  BSSY B0, `(.L_x_6454) ;  /* 0x0000007000007945 */ /* 0x000fe20003800000 */
[----:B------:R-:W-:Y:S02]  /*2c1a0*/  IMAD.MOV.U32 R13, RZ, RZ, R2 ;  /* 0x000000ffff0d7224 */ /* 0x000fe400078e0002 */
[----:B------:R-:W-:Y:S02]  /*2c1b0*/  IMAD.MOV.U32 R11, RZ, RZ, 0x1f ;  /* 0x0000001fff0b7424 */ /* 0x000fe400078e00ff */
[----:B------:R-:W-:-:S07]  /*2c1c0*/  IMAD.MOV.U32 R15, RZ, RZ, -0x1 ;  /* 0xffffffffff0f7424 */ /* 0x000fce00078e00ff */
[----:B0-23--:R-:W-:Y:S05]  /*2c1d0*/  WARPSYNC.COLLECTIVE R15, `(.L_x_6455) ;  /* 0x000000000f087348 */ /* 0x00dfea0003c00000 */
[----:B------:R1:W4:Y:S02]  /*2c1e0*/  SHFL.IDX P6, R14, R13, R12, R11 ;  /* 0x0000000c0d0e7389 */ /* 0x00032400000c000b */
[----:B01234-:R-:W-:Y:S01]  /*2c1f0*/  ENDCOLLECTIVE ;  /* 0x000000000000791b */ /* 0x01ffe20003800000 */
.L_x_6455:
[----:B------:R-:W-:Y:S05]  /*2c200*/  BSYNC B0 ;  /* 0x0000000000007941 */ /* 0x000fea0003800000 */
.L_x_6454:
[----:B------:R-:W-:Y:S01]  /*2c210*/  IMAD.MOV.U32 R6, RZ, RZ, R14 ;  /* 0x000000ffff067224 */ /* 0x000fe200078e000e */
[----:B------:R-:W-:Y:S06]  /*2c220*/  BRA `(.L_x_6269) ;  /* 0xffffffa400707947 */ /* 0x000fec000383ffff */
.L_x_6276:
[----:B-1----:R1:W3:Y:S02]  /*2c230*/  SYNCS.PHASECHK.TRANS64.TRYWAIT P0, [R5+URZ+0x30820], R0 ;  /* 0x03082000050075a7 */ /* 0x0022e4000800017f */
[----:B---3--:R-:W-:Y:S05]  /*2c240*/  @!P0 NANOSLEEP.SYNCS 0x989680 ;  /* 0x009896800000895d */ /* 0x008fea0003900000 */
[----:B------:R-:W3:Y:S02]  /*2c250*/  @!P0 SYNCS.PHASECHK.TRANS64 P0, [R5+URZ+0x30820], R0 ;  /* 0x03082000050085a7 */ /* 0x000ee4000800007f */
[----:B---3--:R-:W-:Y:S05]  /*2c260*/  @!P0 BRA `(.L_x_6276) ;  /* 0xfffffffc00f08947 */ /* 0x008fea000383ffff */
[----:B------:R-:W-:Y:S05]  /*2c270*/  BRA `(.L_x_6456) ;  /* 0xffffffac00cc7947 */ /* 0x000fea000383ffff */
.L_x_6277:
        /* <DEDUP_REMOVED lines=11> */
.L_x_6458:
[----:B------:R-:W-:Y:S05]  /*2c330*/  BSYNC B0 ;  /* 0x0000000000007941 */ /* 0x000fea0003800000 */
.L_x_6457:
[----:B------:R-:W-:Y:S05]  /*2c340*/  BRA `(.L_x_6459) ;  /* 0xffffffac00b47947 */ /* 0x000fea000383ffff */
.L_x_6278:
[----:B------:R-:W-:Y:S01]  /*2c350*/  BSSY B0, `(.L_x_6460) ;  /* 0x0000006000007945 */ /* 0x000fe20003800000 */
[----:B------:R-:W-:-:S07]  /*2c360*/  IMAD.MOV.U32 R15, RZ, RZ, -0x1 ;  /* 0xffffffffff0f7424 */ /* 0x000fce00078e00ff */
[----:B012---:R-:W-:Y:S05]  /*2c370*/  WARPSYNC.COLLECTIVE R15, `(.L_x_6461) ;  /* 0x000000000f0c7348 */ /* 0x007fea0003c00000 */
[----:B------:R-:W-:Y:S02]  /*2c380*/  ELECT P6, UR62, PT ;  /* 0x00000000003e782f */ /* 0x000fe400038c0000 */
[----:B------:R-:W-:Y:S01]  /*2c390*/  MOV R14, UR62 ;  /* 0x0000003e000e7c02 */ /* 0x000fe20008000f00 */
[----:B012---:R-:W-:Y:S10]  /*2c3a0*/  ENDCOLLECTIVE ;  /* 0x000000000000791b */ /* 0x007ff40003800000 */
.L_x_6461:
[----:B------:R-:W-:Y:S05]  /*2c3b0*/  BSYNC B0 ;  /* 0x0000000000007941 */ /* 0x000fea0003800000 */
.L_x_6460:
[----:B------:R-:W-:Y:S05]  /*2c3c0*/  BRA `(.L_x_6462) ;  /* 0xffffffac00a87947 */ /* 0x000fea000383ffff */
.L_x_6280:
[----:B-1----:R1:W3:Y:S02]  /*2c3d0*/  SYNCS.PHASECHK.TRANS64.TRYWAIT P1, [R3+URZ+0x30840], R2 ;  /* 0x03084002030075a7 */ /* 0x0022e4000802017f */
[----:B---3--:R-:W-:Y:S05]  /*2c3e0*/  @!P1 NANOSLEEP.SYNCS 0x989680 ;  /* 0x009896800000995d */ /* 0x008fea0003900000 */
[----:B------:R-:W3:Y:S02]  /*2c3f0*/  @!P1 SYNCS.PHASECHK.TRANS64 P1, [R3+URZ+0x30840], R2 ;  /* 0x03084002030095a7 */ /* 0x000ee4000802007f */
[----:B---3--:R-:W-:Y:S05]  /*2c400*/  @!P1 BRA `(.L_x_6280) ;  /* 0xfffffffc00f09947 */ /* 0x008fea000383ffff */
[----:B------:R-:W-:Y:S05]  /*2c410*/  BRA `(.L_x_6463) ;  /* 0xffffffac00c87947 */ /* 0x000fea000383ffff */
.L_x_6282:
[----:B---3--:R3:W4:Y:S02]  /*2c420*/  SYNCS.PHASECHK.TRANS64.TRYWAIT P1, [R23+URZ+0x30840], R0 ;  /* 0x03084000170075a7 */ /* 0x008724000802017f */
[----:B----4-:R-:W-:Y:S05]  /*2c430*/  @!P1 NANOSLEEP.SYNCS 0x989680 ;  /* 0x009896800000995d */ /* 0x010fea0003900000 */
[----:B------:R-:W4:Y:S02]  /*2c440*/  @!P1 SYNCS.PHASECHK.TRANS64 P1, [R23+URZ+0x30840], R0 ;  /* 0x03084000170095a7 */ /* 0x000f24000802007f */
[----:B----4-:R-:W-:Y:S05]  /*2c450*/  @!P1 BRA `(.L_x_6282) ;  /* 0xfffffffc00f09947 */ /* 0x010fea000383ffff */
[----:B------:R-:W-:Y:S05]  /*2c460*/  BRA `(.L_x_6464) ;  /* 0xffffffac00d47947 */ /* 0x000fea000383ffff */
.L_x_6284:
[----:B----4-:R4:W0:Y:S02]  /*2c470*/  SYNCS.PHASECHK.TRANS64.TRYWAIT P1, [R3+URZ+0x30860], R2 ;  /* 0x03086002030075a7 */ /* 0x010824000802017f */
[----:B0-----:R-:W-:Y:S05]  /*2c480*/  @!P1 NANOSLEEP.SYNCS 0x989680 ;  /* 0x009896800000995d */ /* 0x001fea0003900000 */
[----:B------:R-:W0:Y:S02]  /*2c490*/  @!P1 SYNCS.PHASECHK.TRANS64 P1, [R3+URZ+0x30860], R2 ;  /* 0x03086002030095a7 */ /* 0x000e24000802007f */
[----:B0-----:R-:W-:Y:S05]  /*2c4a0*/  @!P1 BRA `(.L_x_6284) ;  /* 0xfffffffc00f09947 */ /* 0x001fea000383ffff */
[----:B------:R-:W-:Y:S05]  /*2c4b0*/  BRA `(.L_x_6465) ;  /* 0xffffffac00d07947 */ /* 0x000fea000383ffff */
.L_x_6466:
        /* <DEDUP_REMOVED lines=12> */
.L_x_15973:


//--------------------- .text._ZN7cutlass13device_kernelIN5flash11enable_sm90INS1_16FlashAttnFwdSm90INS1_25CollectiveMainloopFwdSm90ILi2EN4cute5tupleIJNS5_1CILi1EEES8_S8_EEENS6_IJNS7_ILi128EEESA_SA_EEELi128ENS_10bfloat16_tEfNS_4arch4Sm90ELb0ELb0ELb0ELb0ELb1ELb0ELb0ELb1ELb1ELb1ELb1ELb0EEENS1_21CollectiveEpilogueFwdISB_S9_SC_SE_Li256ELb0ELb1ELb1ELb0EEENS1_19SingleTileSchedulerILb0ELb1ELb1ELi128EEEEEEEEEvNT_6ParamsE --------------------------
	.section	.text._ZN7cutlass13device_kernelIN5flash11enable_sm90INS1_16FlashAttnFwdSm90INS1_25CollectiveMainloopFwdSm90ILi2EN4cute5tupleIJNS5_1CILi1EEES8_S8_EEENS6_IJNS7_ILi128EEESA_SA_EEELi128ENS_10bfloat16_tEfNS_4arch4Sm90ELb0ELb0ELb0ELb0ELb1ELb0ELb0ELb1ELb1ELb1ELb1ELb0EEENS1_21CollectiveEpilogueFwdISB_S9_SC_SE_Li256ELb0ELb1ELb1ELb0EEENS1_19SingleTileSchedulerILb0ELb1ELb1ELi128EEEEEEEEEvNT_6ParamsE,"ax",@progbits
	.align	128
.text._ZN7cutlass13device_kernelIN5flash11enable_sm90INS1_16FlashAttnFwdSm90INS1_25CollectiveMainloopFwdSm90ILi2EN4cute5tupleIJNS5_1CILi1EEES8_S8_EEENS6_IJNS7_ILi128EEESA_SA_EEELi128ENS_10bfloat16_tEfNS_4arch4Sm90ELb0ELb0ELb0ELb0ELb1ELb0ELb0ELb1ELb1ELb1ELb1ELb0EEENS1_21CollectiveEpilogueFwdISB_S9_SC_SE_Li256ELb0ELb1ELb1ELb0EEENS1_19SingleTileSchedulerILb0ELb1ELb1ELi128EEEEEEEEEvNT_6ParamsE:
        .type           _ZN7cutlass13device_kernelIN5flash11enable_sm90INS1_16FlashAttnFwdSm90INS1_25CollectiveMainloopFwdSm90ILi2EN4cute5tupleIJNS5_1CILi1EEES8_S8_EEENS6_IJNS7_ILi128EEESA_SA_EEELi128ENS_10bfloat16_tEfNS_4arch4Sm90ELb0ELb0ELb0ELb0ELb1ELb0ELb0ELb1ELb1ELb1ELb1ELb0EEENS1_21CollectiveEpilogueFwdISB_S9_SC_SE_Li256ELb0ELb1ELb1ELb0EEENS1_19SingleTileSchedulerILb0ELb1ELb1ELi128EEEEEEEEEvNT_6ParamsE,@function
        .size           _ZN7cutlass13device_kernelIN5flash11enable_sm90INS1_16FlashAttnFwdSm90INS1_25CollectiveMainloopFwdSm90ILi2EN4cute5tupleIJNS5_1CILi1EEES8_S8_EEENS6_IJNS7_ILi128EEESA_SA_EEELi128ENS_10bfloat16_tEfNS_4arch4Sm90ELb0ELb0ELb0ELb0ELb1ELb0ELb0ELb1ELb1ELb1ELb1ELb0EEENS1_21CollectiveEpilogueFwdISB_S9_SC_SE_Li256ELb0ELb1ELb1ELb0EEENS1_19SingleTileSchedulerILb0ELb1ELb1ELi128EEEEEEEEEvNT_6ParamsE,(.L_x_15974 - _ZN7cutlass13device_kernelIN5flash11enable_sm90INS1_16FlashAttnFwdSm90INS1_25CollectiveMainloopFwdSm90ILi2EN4cute5tupleIJNS5_1CILi1EEES8_S8_EEENS6_IJNS7_ILi128EEESA_SA_EEELi128ENS_10bfloat16_tEfNS_4arch4Sm90ELb0ELb0ELb0ELb0ELb1ELb0ELb0ELb1ELb1ELb1ELb1ELb0EEENS1_21CollectiveEpilogueFwdISB_S9_SC_SE_Li256ELb0ELb1ELb1ELb0EEENS1_19SingleTileSchedulerILb0ELb1ELb1ELi128EEEEEEEEEvNT_6ParamsE)
        .other          _ZN7cutlass13device_kernelIN5flash11enable_sm90INS1_16FlashAttnFwdSm90INS1_25CollectiveMainloopFwdSm90ILi2EN4cute5tupleIJNS5_1CILi1EEES8_S8_EEENS6_IJNS7_ILi128EEESA_SA_EEELi128ENS_10bfloat16_tEfNS_4arch4Sm90ELb0ELb0ELb0ELb0ELb1ELb0ELb0ELb1ELb1ELb1ELb1ELb0EEENS1_21CollectiveEpilogueFwdISB_S9_SC_SE_Li256ELb0ELb1ELb1ELb0EEENS1_19SingleTileSchedulerILb0ELb1ELb1ELi128EEEEEEEEEvNT_6ParamsE,@"STO_CUDA_ENTRY STV_DEFAULT"
_ZN7cutlass13device_kernelIN5flash11enable_sm90INS1_16FlashAttnFwdSm90INS1_25CollectiveMainloopFwdSm90ILi2EN4cute5tupleIJNS5_1CILi1EEES8_S8_EEENS6_IJNS7_ILi128EEESA_SA_EEELi128ENS_10bfloat16_tEfNS_4arch4Sm90ELb0ELb0ELb0ELb0ELb1ELb0ELb0ELb1ELb1ELb1ELb1ELb0EEENS1_21CollectiveEpilogueFwdISB_S9_SC_SE_Li256ELb0ELb1ELb1ELb0EEENS1_19SingleTileSchedulerILb0ELb1ELb1ELi128EEEEEEEEEvNT_6ParamsE:
[----:B------:R-:W0:Y:S01]  /*0000*/  LDC R1, c[0x0][0x28] ;  /* 0x00000a00ff017b82 */ /* 0x000e220000000800 */
[----:B------:R-:W1:Y:S01]  /*0010*/  S2R R19, SR_TID.X ;  /* 0x0000000000137919 */ /* 0x000e620000002100 */
[----:B------:R-:W-:Y:S01]  /*0020*/  ELECT P0, URZ, PT ;  /* 0x00000000003f782f */ /* 0x000fe20003800000 */
[----:B------:R-:W-:Y:S01]  /*0030*/  UMOV UR4, 0x80 ;  /* 0x0000008000047882 */ /* 0x000fe20000000000 */
[----:B------:R-:W-:Y:S01]  /*0040*/  UMOV UR7, 0x100 ;  /* 0x0000010000077882 */ /* 0x000fe20000000000 */
[--C-:B-1----:R-:W-:Y:S02]  /*0050*/  SHF.R.U32.HI R17, RZ, 0x5, R19.reuse ;  /* 0x00000005ff117819 */ /* 0x102fe40000011613 */
[----:B------:R-:W-:-:S03]  /*0060*/  SHF.R.U32.HI R2, RZ, 0x7, R19 ;  /* 0x00000007ff027819 */ /* 0x000fc60000011613 */
[----:B------:R-:W1:Y:S04]  /*0070*/  SHFL.IDX PT, R0, R17, RZ, 0x1f ;  /* 0x00001fff11007589 */ /* 0x000e6800000e0000 */
[----:B------:R2:W3:Y:S01]  /*0080*/  SHFL.IDX PT, R3, R2, RZ, 0x1f ;  /* 0x00001fff02037589 */ /* 0x0004e200000e0000 */
[C---:B-1----:R-:W-:Y:S02]  /*0090*/  ISETP.NE.OR P0, PT, R0.reuse, RZ, !P0 ;  /* 0x000000ff0000720c */ /* 0x042fe40004705670 */
[----:B------:R-:W-:-:S11]  /*00a0*/  ISETP.NE.AND P1, PT, R0, RZ, PT ;  /* 0x000000ff0000720c */ /* 0x000fd60003f25270 */
        /* <DEDUP_REMOVED lines=12> */
[----:B------:R2:W1:Y:S06]  /*0170*/  @!UP0 SYNCS.EXCH.64 URZ, [UR8+0x28800], UR4 ;  /* 0x02880004083f85b2 */ /* 0x00046c0008000100 */
[----:B------:R2:W4:Y:S02]  /*0180*/  @!UP1 SYNCS.EXCH.64 URZ, [UR8+0x28820], UR6 ;  /* 0x02882006083f95b2 */ /* 0x0005240008000100 */
[----:B0-23--:R-:W-:Y:S05]  /*0190*/  @P1 BRA `(.L_x_6467) ;  /* 0x0000000000481947 */ /* 0x00dfea0003800000 */
        /* <DEDUP_REMOVED lines=13> */
[----:B0-----:R0:W2:Y:S08]  /*0270*/  SYNCS.EXCH.64 URZ, [UR8+0x28830], UR4 ;  /* 0x02883004083f75b2 */ /* 0x0010b00008000100 */
[----:B------:R0:W3:Y:S01]  /*0280*/  SYNCS.EXCH.64 URZ, [UR8+0x28840], UR6 ;  /* 0x02884006083f75b2 */ /* 0x0000e20008000100 */
[----:B------:R0:W0:Y:S01]  /*0290*/  SYNCS.EXCH.64 URZ, [UR8+0x28838], UR4 ;  /* 0x02883804083f75b2 */ /* 0x0000220008000100 */
[----:B------:R0:W0:Y:S01]  /*02a0*/  SYNCS.EXCH.64 URZ, [UR8+0x28848], UR6 ;  /* 0x02884806083f75b2 */ /* 0x0000220008000100 */
[----:B------:R-:W-:Y:S01]  /*02b0*/  NOP ;  /* 0x0000000000007918 */ /* 0x000fe20000000000 */
.L_x_6467:
        /* <DEDUP_REMOVED lines=22> */
.L_x_6468:
        /* <DEDUP_REMOVED lines=18> */
.L_x_6469:
        /* <DEDUP_REMOVED lines=22> */
.L_x_6470:
        /* <DEDUP_REMOVED lines=23> */
.L_x_6471:
[----:B------:R-:W-:Y:S01]  /*0810*/  UISETP.NE.AND UP0, UPT, UR9, URZ, UPT ;  /* 0x0000003f0900728c */ /* 0x000fe2000bf05270 */
[----:B------:R-:W-:Y:S01]  /*0820*/  NOP ;  /* 0x0000000000007918 */ /* 0x000fe20000000000 */
[----:B------:R-:W-:Y:S01]  /*0830*/  UMOV UR40, 0x1 ;  /* 0x0000000100287882 */ /* 0x000fe20000000000 */
[----:B------:R-:W-:Y:S01]  /*0840*/  ULDC.64 UR38, c[0x0][0x208] ;  /* 0x0000820000267ab9 */ /* 0x000fe20000000a00 */
[----:B------:R-:W-:Y:S01]  /*0850*/  USEL UR40, UR40, 0x2, !UP0 ;  /* 0x0000000228287887 */ /* 0x000fe2000c000000 */
[----:B------:R-:W-:Y:S01]  /*0860*/  BSSY B6, `(.L_x_6472) ;  /* 0x0000adf000067945 */ /* 0x000fe20003800000 */
[----:B01234-:R-:W-:Y:S01]  /*0870*/  BAR.SYNC.DEFER_BLOCKING 0x0 ;  /* 0x0000000000007b1d */ /* 0x01ffe20000010000 */
[----:B------:R-:W-:-:S13]  /*0880*/  PLOP3.LUT P0, PT, PT, PT, UP0, 0x80, 0x0 ;  /* 0x000000000000781c */ /* 0x000fda0003f0f008 */
[----:B------:R-:W-:Y:S05]  /*0890*/  @!P0 BRA `(.L_x_6473) ;  /* 0x00000070009c8947 */ /* 0x000fea0003800000 */
.L_x_6474:
[----:B------:R-:W-:-:S08]  /*08a0*/  NOP ;  /* 0x0000000000007918 */ /* 0x000fd00000000000 */
[----:B------:R-:W0:Y:S02]  /*08b0*/  USETMAXREG.TRY_ALLOC.CTAPOOL UP0, 0xe8 ;  /* 0x000000e8000079c8 */ /* 0x000e240008000600 */
[----:B0-----:R-:W-:-:S13]  /*08c0*/  PLOP3.LUT P0, PT, PT, PT, UP0, 0x80, 0x0 ;  /* 0x000000000000781c */ /* 0x001fda0003f0f008 */
[----:B------:R-:W-:Y:S05]  /*08d0*/  @!P0 BRA `(.L_x_6474) ;  /* 0xfffffffc00f08947 */ /* 0x000fea000383ffff */
[----:B------:R-:W0:Y:S01]  /*08e0*/  S2UR UR6, SR_CTAID.Y ;  /* 0x00000000000679c3 */ /* 0x000e220000002600 */
[----:B------:R-:W-:Y:S01]  /*08f0*/  LOP3.LUT R0, R19, 0xffffff80, RZ, 0xc0, !PT ;  /* 0xffffff8013007812 */ /* 0x000fe200078ec0ff */
[----:B------:R-:W-:Y:S02]  /*0900*/  ULDC UR7, c[0x0][0xc50] ;  /* 0x0003140000077ab9 */ /* 0x000fe40000000800 */
[----:B------:R-:W-:-:S04]  /*0910*/  UISETP.NE.AND UP0, UPT, UR7, 0x1, UPT ;  /* 0x000000010700788c */ /* 0x000fc8000bf05270 */
[----:B------:R-:W-:Y:S08]  /*0920*/  BAR.ARV 0x8, 0x180 ;  /* 0x0206000000007b1d */ /* 0x000ff00000002000 */
[----:B------:R-:W1:Y:S01]  /*0930*/  S2UR UR8, SR_CTAID.Z ;  /* 0x00000000000879c3 */ /* 0x000e620000002700 */
[----:B------:R-:W-:Y:S01]  /*0940*/  ISETP.NE.AND P0, PT, R0, 0x80, PT ;  /* 0x000000800000780c */ /* 0x000fe20003f05270 */
[----:B------:R-:W-:Y:S01]  /*0950*/  @UP0 ULDC UR4, c[0x0][0xc54] ;  /* 0x0003150000040ab9 */ /* 0x000fe20000000800 */
[----:B------:R-:W-:Y:S01]  /*0960*/  @UP0 ULDC UR9, c[0x0][0xc58] ;  /* 0x0003160000090ab9 */ /* 0x000fe20000000800 */
[----:B0-----:R-:W-:-:S10]  /*0970*/  UIMAD.WIDE.U32 UR4, UR6, UR4, URZ ;  /* 0x00000004060472a5 */ /* 0x001fd4000f8e003f */
[----:B------:R-:W-:Y:S06]  /*0980*/  @!P0 BAR.ARV 0x9, 0x100 ;  /* 0x0244000000008b1d */ /* 0x000fec0000002000 */
[----:B------:R-:W-:Y:S01]  /*0990*/  UMOV UR37, UR6 ;  /* 0x0000000600257c82 */ /* 0x000fe20008000000 */
[----:B------:R-:W-:Y:S01]  /*09a0*/  @UP0 USHF.R.U32.HI UR37, URZ, UR9, UR5 ;  /* 0x000000093f250299 */ /* 0x000fe20008011605 */
[----:B-1----:R-:W-:-:S03]  /*09b0*/  ISETP.LE.AND P0, PT, RZ, UR8, PT ;  /* 0x00000008ff007c0c */ /* 0x002fc6000bf03270 */
[----:B------:R-:W-:-:S04]  /*09c0*/  UIADD3 UR4, -UR37, URZ, URZ ;  /* 0x0000003f25047290 */ /* 0x000fc8000fffe13f */
[----:B------:R-:W-:-:S06]  /*09d0*/  UIMAD UR7, UR7, UR4, UR6 ;  /* 0x00000004070772a4 */ /* 0x000fcc000f8e0206 */
[----:B------:R-:W-:Y:S06]  /*09e0*/  @!P0 BRA `(.L_x_6475) ;  /* 0x000000ac00188947 */ /* 0x000fec0003800000 */
[----:B------:R-:W-:Y:S01]  /*09f0*/  ULDC.64 UR4, c[0x0][0x418] ;  /* 0x0001060000047ab9 */ /* 0x000fe20000000a00 */
[----:B------:R-:W-:Y:S01]  /*0a00*/  ULDC UR43, c[0x0][0x424] ;  /* 0x00010900002b7ab9 */ /* 0x000fe20000000800 */
[----:B------:R-:W-:Y:S01]  /*0a10*/  UISETP.NE.U32.AND UP0, UPT, UR4, URZ, UPT ;  /* 0x0000003f0400728c */ /* 0x000fe2000bf05070 */
[----:B------:R-:W-:Y:S01]  /*0a20*/  IMAD.MOV.U32 R3, RZ, RZ, RZ ;  /* 0x000000ffff037224 */ /* 0x000fe200078e00ff */
        /* <DEDUP_REMOVED lines=8> */
[----:B------:R-:W-:-:S04]  /*0ab0*/  USHF.R.S32.HI UR5, URZ, 0x1f, UR4 ;  /* 0x0000001f3f057899 */ /* 0x000fc80008011404 */
[----:B------:R-:W-:-:S04]  /*0ac0*/  ULEA.HI UR5, UR5, UR4, URZ, 0x7 ;  /* 0x0000000405057291 */ /* 0x000fc8000f8f383f */
[----:B------:R-:W-:-:S04]  /*0ad0*/  USHF.R.S32.HI UR5, URZ, 0x7, UR5 ;  /* 0x000000073f057899 */ /* 0x000fc80008011405 */
[----:B------:R-:W-:Y:S08]  /*0ae0*/  @!P0 BRA `(.L_x_6476) ;  /* 0x0000000000808947 */ /* 0x000ff00003800000 */
[----:B------:R-:W-:-:S04]  /*0af0*/  USHF.R.U32.HI UR4, URZ, 0x10, UR7 ;  /* 0x000000103f047899 */ /* 0x000fc80008011607 */
[----:B------:R-:W-:-:S11]  /*0b00*/  UISETP.NE.AND UP0, UPT, UR4, URZ, UPT ;  /* 0x0000003f0400728c */ /* 0x000fd6000bf05270 */
[----:B------:R-:W-:Y:S02]  /*0b10*/  @!UP0 ULDC UR4, c[0x0][0x9f0] ;  /* 0x00027c0000048ab9 */ /* 0x000fe40000000800 */
[----:B------:R-:W-:Y:S01]  /*0b20*/  IMAD.U32 R6, RZ, RZ, UR4 ;  /* 0x00000004ff067e24 */ /* 0x000fe2000f8e00ff */
[----:B------:R-:W-:-:S04]  /*0b30*/  UIADD3 UR6, UR5, -0x1, UR4 ;  /* 0xffffffff05067890 */ /* 0x000fc8000fffe004 */
[-C--:B------:R-:W-:Y:S02]  /*0b40*/  IABS R3, R6.reuse ;  /* 0x0000000600037213 */ /* 0x080fe40000000000 */
[----:B------:R-:W-:Y:S01]  /*0b50*/  IABS R6, R6 ;  /* 0x0000000600067213 */ /* 0x000fe20000000000 */
[----:B------:R-:W-:Y:S01]  /*0b60*/  IMAD.U32 R8, RZ, RZ, UR6 ;  /* 0x00000006ff087e24 */ /* 0x000fe2000f8e00ff */
[----:B------:R-:W0:Y:S01]  /*0b70*/  I2F.RP R0, R3 ;  /* 0x0000000300007306 */ /* 0x000e220000209400 */
[----:B------:R-:W-:Y:S02]  /*0b80*/  ULOP3.LUT UR6, UR6, UR4, URZ, 0x3c, !UPT ;  /* 0x0000000406067292 */ /* 0x000fe4000f8e3c3f */
[----:B------:R-:W-:-:S04]  /*0b90*/  IMAD.MOV R6, RZ, RZ, -R6 ;  /* 0x000000ffff067224 */ /* 0x000fc800078e0a06 */
[----:B------:R-:W-:Y:S01]  /*0ba0*/  ISETP.LE.AND P2, PT, RZ, UR6, PT ;  /* 0x00000006ff007c0c */ /* 0x000fe2000bf43270 */
[----:B0-----:R-:W0:Y:S02]  /*0bb0*/  MUFU.RCP R0, R0 ;  /* 0x0000000000007308 */ /* 0x001e240000001000 */
[----:B0-----:R-:W-:Y:S01]  /*0bc0*/  VIADD R4, R0, 0xffffffe ;  /* 0x0ffffffe00047836 */ /* 0x001fe20000000000 */
[----:B------:R-:W-:-:S05]  /*0bd0*/  IABS R0, R8 ;  /* 0x0000000800007213 */ /* 0x000fca0000000000 */
[----:B------:R0:W1:Y:S02]  /*0be0*/  F2I.FTZ.U32.TRUNC.NTZ R5, R4 ;  /* 0x0000000400057305 */ /* 0x000064000021f000 */
[----:B0-----:R-:W-:Y:S01]  /*0bf0*/  IMAD.MOV.U32 R4, RZ, RZ, RZ ;  /* 0x000000ffff047224 */ /* 0x001fe200078e00ff */
[----:B-1----:R-:W-:-:S05]  /*0c00*/  IADD3 R10, RZ, -R5, RZ ;  /* 0x80000005ff0a7210 */ /* 0x002fca0007ffe0ff */
[----:B------:R-:W-:-:S04]  /*0c10*/  IMAD R7, R10, R3, RZ ;  /* 0x000000030a077224 */ /* 0x000fc800078e02ff */
[----:B------:R-:W-:Y:S01]  /*0c20*/  IMAD.HI.U32 R5, R5, R7, R4 ;  /* 0x0000000705057227 */ /* 0x000fe200078e0004 */
[----:B------:R-:W-:-:S05]  /*0c30*/  MOV R4, R6 ;  /* 0x0000000600047202 */ /* 0x000fca0000000f00 */
[----:B------:R-:W-:-:S04]  /*0c40*/  IMAD.HI.U32 R5, R5, R0, RZ ;  /* 0x0000000005057227 */ /* 0x000fc800078e00ff */
[----:B------:R-:W-:-:S05]  /*0c50*/  IMAD R0, R5, R4, R0 ;  /* 0x0000000405007224 */ /* 0x000fca00078e0200 */
[----:B------:R-:W-:-:S13]  /*0c60*/  ISETP.GT.U32.AND P1, PT, R3, R0, PT ;  /* 0x000000000300720c */ /* 0x000fda0003f24070 */
[----:B------:R-:W-:Y:S02]  /*0c70*/  @!P1 IMAD.IADD R0, R0, 0x1, -R3 ;  /* 0x0000000100009824 */ /* 0x000fe400078e0a03 */
[----:B------:R-:W-:Y:S01]  /*0c80*/  @!P1 VIADD R5, R5, 0x1 ;  /* 0x0000000105059836 */ /* 0x000fe20000000000 */
[----:B------:R-:W-:Y:S02]  /*0c90*/  ISETP.NE.AND P1, PT, RZ, UR4, PT ;  /* 0x00000004ff007c0c */ /* 0x000fe4000bf25270 */
[----:B------:R-:W-:-:S13]  /*0ca0*/  ISETP.GE.U32.AND P0, PT, R0, R3, PT ;  /* 0x000000030000720c */ /* 0x000fda0003f06070 */
[----:B------:R-:W-:-:S05]  /*0cb0*/  @P0 VIADD R5, R5, 0x1 ;  /* 0x0000000105050836 */ /* 0x000fca0000000000 */
[----:B------:R-:W-:-:S05]  /*0cc0*/  MOV R3, R5 ;  /* 0x0000000500037202 */ /* 0x000fca0000000f00 */
[----:B------:R-:W-:Y:S01]  /*0cd0*/  @!P2 IMAD.MOV R3, RZ, RZ, -R3 ;  /* 0x000000ffff03a224 */ /* 0x000fe200078e0a03 */
[----:B------:R-:W-:-:S07]  /*0ce0*/  @!P1 LOP3.LUT R3, RZ, UR4, RZ, 0x33, !PT ;  /* 0x00000004ff039c12 */ /* 0x000fce000f8e33ff */
.L_x_6476:
[----:B------:R-:W-:Y:S01]  /*0cf0*/  IMAD R16, R3, UR8, RZ ;  /* 0x0000000803107c24 */ /* 0x000fe2000f8e02ff */
[----:B------:R-:W-:Y:S01]  /*0d00*/  PLOP3.LUT P0, PT, PT, PT, PT, 0x80, 0x0 ;  /* 0x000000000000781c */ /* 0x000fe20003f0f070 */
[----:B------:R-:W-:Y:S01]  /*0d10*/  VIADD R88, R19, 0xffffff80 ;  /* 0xffffff8013587836 */ /* 0x000fe20000000000 */
[----:B------:R-:W-:Y:S01]  /*0d20*/  MOV R17, RZ ;  /* 0x000000ff00117202 */ /* 0x000fe20000000f00 */
[----:B------:R-:W-:Y:S01]  /*0d30*/  IMAD.MOV.U32 R0, RZ, RZ, RZ ;  /* 0x000000ffff007224 */ /* 0x000fe200078e00ff */
[----:B------:R-:W-:Y:S02]  /*0d40*/  VIADDMNMX R3, R16, R3, UR5, PT ;  /* 0x0000000510037e46 */ /* 0x000fe4000b800103 */
[----:B------:R-:W-:Y:S02]  /*0d50*/  CS2R R150, SRZ ;  /* 0x0000000000967805 */ /* 0x000fe4000001ff00 */
        /* <DEDUP_REMOVED lines=15> */
[----:B------:R-:W-:Y:S02]  /*0e50*/  ISETP.LT.AND P1, PT, R16, UR42, PT ;  /* 0x0000002a10007c0c */ /* 0x000fe4000bf21270 */
        /* <DEDUP_REMOVED lines=52> */
.L_x_6478:
[----:B------:R-:W-:-:S04]  /*11a0*/  SHF.L.U32 R3, RZ, 0x1f, RZ ;  /* 0x0000001fff037819 */ /* 0x000fc800000006ff */
[----:B------:R-:W0:Y:S02]  /*11b0*/  SYNCS.PHASECHK.TRANS64.TRYWAIT P0, [UR36+0x28800], R3 ;  /* 0x02880003ff0075a7 */ /* 0x000e240008000164 */
[----:B0-----:R-:W-:Y:S05]  /*11c0*/  @!P0 BRA `(.L_x_6479) ;  /* 0x000000a400288947 */ /* 0x001fea0003800000 */
.L_x_6552:
[----:B------:R-:W-:-:S06]  /*11d0*/  ULOP3.LUT UR4, UR40, 0x1, URZ, 0xfc, !UPT ;  /* 0x0000000128047892 */ /* 0x000fcc000f8efc3f */
[----:B0-----:R-:W-:-:S05]  /*11e0*/  IMAD.U32 R0, RZ, RZ, UR4 ;  /* 0x00000004ff007e24 */ /* 0x001fca000f8e00ff */
[----:B------:R-:W-:-:S13]  /*11f0*/  ISETP.NE.AND P0, PT, R0, 0x3, PT ;  /* 0x000000030000780c */ /* 0x000fda0003f05270 */
[----:B------:R-:W-:Y:S05]  /*1200*/  @!P0 BRA `(.L_x_6480) ;  /* 0x0000000000048947 */ /* 0x000fea0003800000 */
[----:B------:R-:W-:Y:S01]  /*1210*/  BPT.TRAP 0x1 ;  /* 0x000000040000795c */ /* 0x000fe20000300000 */
.L_x_6480:
[----:B------:R0:W1:Y:S01]  /*1220*/  SYNCS.PHASECHK.TRANS64.TRYWAIT P1, [UR36+0x28830], R3 ;  /* 0x02883003ff0075a7 */ /* 0x0000620008020164 */
[----:B------:R-:W-:Y:S05]  /*1230*/  @!P0 BRA `(.L_x_6481) ;  /* 0x0000000000048947 */ /* 0x000fea0003800000 */
[----:B------:R-:W-:Y:S01]  /*1240*/  BPT.TRAP 0x1 ;  /* 0x000000040000795c */ /* 0x000fe20000300000 */
.L_x_6481:
[----:B------:R-:W-:Y:S01]  /*1250*/  IMAD.U32 R5, RZ, RZ, UR44 ;  /* 0x0000002cff057e24 */ /* 0x000fe2000f8e00ff */
[----:B------:R-:W-:Y:S01]  /*1260*/  MOV R0, RZ ;  /* 0x000000ff00007202 */ /* 0x000fe20000000f00 */
[----:B-1----:R-:W-:Y:S06]  /*1270*/  @P1 BRA `(.L_x_6482) ;  /* 0x0000000000081947 */ /* 0x002fec0003800000 */
[----:B------:R-:W1:Y:S02]  /*1280*/  SYNCS.PHASECHK.TRANS64.TRYWAIT P1, [UR36+0x28830], R3 ;  /* 0x02883003ff0075a7 */ /* 0x000e640008020164 */
[----:B-1----:R-:W-:Y:S05]  /*1290*/  @!P1 BRA `(.L_x_6483) ;  /* 0x000000a4000c9947 */ /* 0x002fea0003800000 */
.L_x_6482:
[----:B------:R-:W-:Y:S05]  /*12a0*/  WARPSYNC.ALL ;  /* 0x0000000000007948 */ /* 0x000fea0003800000 */
[----:B-1----:R-:W-:Y:S01]  /*12b0*/  LOP3.LUT R4, R5, 0x10000, RZ, 0xfc, !PT ;  /* 0x0001000005047812 */ /* 0x002fe200078efcff */
[----:B------:R-:W-:Y:S02]  /*12c0*/  IMAD.MOV.U32 R151, RZ, RZ, RZ ;  /* 0x000000ffff977224 */ /* 0x000fe400078e00ff */
[----:B------:R-:W-:Y:S01]  /*12d0*/  IMAD.MOV.U32 R5, RZ, RZ, 0x40000040 ;  /* 0x40000040ff057424 */ /* 0x000fe200078e00ff */
[----:B------:R-:W-:Y:S01]  /*12e0*/  UIADD3 UR4, UR36, 0x18400, URZ ;  /* 0x0001840024047890 */ /* 0x000fe2000fffe03f */
[----:B------:R-:W-:Y:S01]  /*12f0*/  R2UR UR8, R4 ;  /* 0x00000000040872ca */ /* 0x000fe200000e0000 */
[----:B------:R-:W-:-:S02]  /*1300*/  WARPGROUP.ARRIVE ;  /* 0x00000000000079c5 */ /* 0x000fc40000000000 */
[----:B------:R-:W-:Y:S01]  /*1310*/  R2UR UR9, R5 ;  /* 0x00000000050972ca */ /* 0x000fe200000e0000 */
[----:B------:R-:W-:Y:S01]  /*1320*/  USHF.R.U32.HI UR4, URZ, 0x4, UR4 ;  /* 0x000000043f047899 */ /* 0x000fe20008011604 */
[----:B------:R-:W-:Y:S01]  /*1330*/  R2UR UR32, R4 ;  /* 0x00000000042072ca */ /* 0x000fe200000e0000 */
[----:B------:R-:W-:Y:S01]  /*1340*/  UMOV UR11, 0x40000040 ;  /* 0x40000040000b7882 */ /* 0x000fe20000000000 */
[----:B------:R-:W-:Y:S01]  /*1350*/  UMOV UR13, 0x40000040 ;  /* 0x40000040000d7882 */ /* 0x000fe20000000000 */
[----:B------:R-:W-:Y:S01]  /*1360*/  ULOP3.LUT UR4, UR4, 0x3fff, URZ, 0xc0, !UPT ;  /* 0x00003fff04047892 */ /* 0x000fe2000f8ec03f */
[----:B------:R-:W1:Y:S01]  /*1370*/  S2UR UR7, SR_CgaCtaId ;  /* 0x00000000000779c3 */ /* 0x000e620000008800 */
[----:B------:R-:W-:Y:S01]  /*1380*/  UMOV UR15, 0x40000040 ;  /* 0x40000040000f7882 */ /* 0x000fe20000000000 */
[----:B------:R-:W-:Y:S01]  /*1390*/  UMOV UR17, 0x40000040 ;  /* 0x4000004000117882 */ /* 0x000fe20000000000 */
[----:B------:R-:W-:Y:S01]  /*13a0*/  ULOP3.LUT UR48, UR4, 0x10000, URZ, 0xfc, !UPT ;  /* 0x0001000004307892 */ /* 0x000fe2000f8efc3f */
[----:B------:R-:W-:Y:S01]  /*13b0*/  UMOV UR19, 0x40000040 ;  /* 0x4000004000137882 */ /* 0x000fe20000000000 */
[----:B------:R-:W-:-:S02]  /*13c0*/  UMOV UR21, 0x40000040 ;  /* 0x4000004000157882 */ /* 0x000fc40000000000 */
[----:B------:R-:W-:Y:S02]  /*13d0*/  UIADD3 UR14, UR48, 0x4, URZ ;  /* 0x00000004300e7890 */ /* 0x000fe4000fffe03f */
[----:B------:R-:W-:Y:S01]  /*13e0*/  UIADD3 UR12, UR32, 0x4, URZ ;  /* 0x00000004200c7890 */ /* 0x000fe2000fffe03f */
[----:B------:R-:W-:Y:S01]  /*13f0*/  UMOV UR10, UR48 ;  /* 0x00000030000a7c82 */ /* 0x000fe20008000000 */
[----:B------:R-:W-:Y:S01]  /*1400*/  UIADD3 UR16, UR32, 0x6, URZ ;  /* 0x0000000620107890 */ /* 0x000fe2000fffe03f */
[----:B------:R-:W-:Y:S01]  /*1410*/  HGMMA.64x128x16.F32.BF16 R24, gdesc[UR8], RZ, !UPT, gsb0 ;  /* 0x01e00000081879f0 */ /* 0x000fe2000c0018ff */
[----:B------:R-:W-:Y:S02]  /*1420*/  UIADD3 UR8, UR32, 0x2, URZ ;  /* 0x0000000220087890 */ /* 0x000fe4000fffe03f */
[----:B------:R-:W-:Y:S01]  /*1430*/  UIADD3 UR10, UR48, 0x2, URZ ;  /* 0x00000002300a7890 */ /* 0x000fe2000fffe03f */
[----:B------:R-:W-:Y:S01]  /*1440*/  UMOV UR9, 0x40000040 ;  /* 0x4000004000097882 */ /* 0x000fe20000000000 */
[----:B------:R-:W-:Y:S01]  /*1450*/  UMOV UR11, 0x40000040 ;  /* 0x40000040000b7882 */ /* 0x000fe20000000000 */
[----:B------:R-:W-:-:S02]  /*1460*/  UIADD3 UR18, UR48, 0x6, URZ ;  /* 0x0000000630127890 */ /* 0x000fc4000fffe03f */
[----:B------:R-:W-:Y:S02]  /*1470*/  UIADD3 UR20, UR32, 0x400, URZ ;  /* 0x0000040020147890 */ /* 0x000fe4000fffe03f */
[----:B------:R-:W-:Y:S01]  /*1480*/  UIADD3 UR22, UR48, 0x400, URZ ;  /* 0x0000040030167890 */ /* 0x000fe2000fffe03f */
        /* <DEDUP_REMOVED lines=15> */
[----:B------:R-:W-:Y:S03]  /*1580*/  HGMMA.64x128x16.F32.BF16 R24, gdesc[UR8], R24, gsb0 ;  /* 0x01e00000081879f0 */ /* 0x000fe60008001818 */
[----:B------:R-:W-:Y:S02]  /*1590*/  WARPGROUP.DEPBAR.LE gsb0, 0x0 ;  /* 0x00008000000079c5 */ /* 0x000fe40000010000 */
[----:B------:R-:W-:-:S07]  /*15a0*/  WARPGROUP.ARRIVE ;  /* 0x00000000000079c5 */ /* 0x000fce0000000000 */
        /* <DEDUP_REMOVED lines=17> */
[----:B-1----:R-:W-:Y:S05]  /*16c0*/  @!P0 BRA `(.L_x_6484) ;  /* 0x0000000000048947 */ /* 0x002fea0003800000 */
[----:B------:R-:W-:Y:S01]  /*16d0*/  BPT.TRAP 0x1 ;  /* 0x000000040000795c */ /* 0x000fe20000300000 */
.L_x_6484:
[----:B------:R-:W-:Y:S01]  /*16e0*/  LOP3.LUT R17, R17, 0xffffff80, RZ, 0xc0, !PT ;  /* 0xffffff8011117812 */ /* 0x000fe200078ec0ff */
[----:B------:R-:W-:Y:S01]  /*16f0*/  IMAD.U32 R7, RZ, RZ, UR42 ;  /* 0x0000002aff077e24 */ /* 0x000fe2000f8e00ff */
[----:B0-----:R-:W-:Y:S01]  /*1700*/  MOV R3, 0xfffffffe ;  /* 0xfffffffe00037802 */ /* 0x001fe20000000f00 */
[----:B------:R-:W-:Y:S01]  /*1710*/  ULDC UR4, c[0x0][0x988] ;  /* 0x0002620000047ab9 */ /* 0x000fe20000000800 */
[----:B------:R-:W-:Y:S01]  /*1720*/  P2R R23, PR, RZ, 0x1 ;  /* 0x00000001ff177803 */ /* 0x000fe20000000000 */
[----:B------:R-:W-:Y:S01]  /*1730*/  IMAD.IADD R17, R88, 0x1, -R17 ;  /* 0x0000000158117824 */ /* 0x000fe200078e0a11 */
[----:B------:R-:W-:Y:S01]  /*1740*/  UIADD3 UR42, UR42, -0x2, URZ ;  /* 0xfffffffe2a2a7890 */ /* 0x000fe2000fffe03f */
[--C-:B------:R-:W-:Y:S01]  /*1750*/  IMAD.MOV.U32 R150, RZ, RZ, R151.reuse ;  /* 0x000000ffff967224 */ /* 0x100fe200078e0097 */
[-C--:B------:R-:W-:Y:S01]  /*1760*/  MOV R147, R151.reuse ;  /* 0x0000009700937202 */ /* 0x080fe20000000f00 */
[----:B------:R-:W-:Y:S01]  /*1770*/  IMAD.MOV.U32 R149, RZ, RZ, R151 ;  /* 0x000000ffff957224 */ /* 0x000fe200078e0097 */
[----:B------:R-:W-:Y:S01]  /*1780*/  SHF.R.S32.HI R6, RZ, 0x1f, R17 ;  /* 0x0000001fff067819 */ /* 0x000fe20000011411 */
[--C-:B------:R-:W-:Y:S01]  /*1790*/  IMAD.MOV.U32 R148, RZ, RZ, R151.reuse ;  /* 0x000000ffff947224 */ /* 0x100fe200078e0097 */
[----:B------:R-:W-:Y:S01]  /*17a0*/  MOV R143, R151 ;  /* 0x00000097008f7202 */ /* 0x000fe20000000f00 */
        /* <DEDUP_REMOVED lines=8> */
[--C-:B------:R-:W-:Y:S01]  /*1830*/  IMAD.MOV.U32 R129, RZ, RZ, R151.reuse ;  /* 0x000000ffff817224 */ /* 0x100fe200078e0097 */
[-C--:B------:R-:W-:Y:S01]  /*1840*/  MOV R131, R151.reuse ;  /* 0x0000009700837202 */ /* 0x080fe20000000f00 */
[----:B------:R-:W-:Y:S01]  /*1850*/  IMAD.IADD R6, R17, 0x1, -R6 ;  /* 0x0000000111067824 */ /* 0x000fe200078e0a06 */
[-C--:B------:R-:W-:Y:S01]  /*1860*/  MOV R127, R151.reuse ;  /* 0x00000097007f7202 */ /* 0x080fe20000000f00 */
[--C-:B------:R-:W-:Y:S01]  /*1870*/  IMAD.MOV.U32 R125, RZ, RZ, R151.reuse ;  /* 0x000000ffff7d7224 */ /* 0x100fe200078e0097 */
[----:B------:R-:W-:Y:S01]  /*1880*/  MOV R123, R151 ;  /* 0x00000097007b7202 */ /* 0x000fe20000000f00 */
[----:B------:R-:W-:Y:S01]  /*1890*/  IMAD R6, R6, R3, 0x80 ;  /* 0x0000008006067424 */ /* 0x000fe200078e0203 */
[-C--:B------:R-:W-:Y:S01]  /*18a0*/  MOV R119, R151.reuse ;  /* 0x0000009700777202 */ /* 0x080fe20000000f00 */
[--C-:B------:R-:W-:Y:S01]  /*18b0*/  IMAD.MOV.U32 R121, RZ, RZ, R151.reuse ;  /* 0x000000ffff797224 */ /* 0x100fe200078e0097 */
[-C--:B------:R-:W-:Y:S01]  /*18c0*/  MOV R115, R151.reuse ;  /* 0x0000009700737202 */ /* 0x080fe20000000f00 */
[----:B------:R-:W-:Y:S01]  /*18d0*/  VIADD R6, R6, UR43 ;  /* 0x0000002b06067c36 */ /* 0x000fe20008000000 */
[-C--:B------:R-:W-:Y:S01]  /*18e0*/  MOV R111, R151.reuse ;  /* 0x00000097006f7202 */ /* 0x080fe20000000f00 */
[--C-:B------:R-:W-:Y:S01]  /*18f0*/  IMAD.MOV.U32 R117, RZ, RZ, R151.reuse ;  /* 0x000000ffff757224 */ /* 0x100fe200078e0097 */
[-C--:B------:R-:W-:Y:S01]  /*1900*/  MOV R107, R151.reuse ;  /* 0x00000097006b7202 */ /* 0x080fe20000000f00 */
[----:B------:R-:W-:Y:S01]  /*1910*/  IMAD R7, R7, -0x80, R6 ;  /* 0xffffff8007077824 */ /* 0x000fe200078e0206 */
[-C--:B------:R-:W-:Y:S01]  /*1920*/  MOV R103, R151.reuse ;  /* 0x0000009700677202 */ /* 0x080fe20000000f00 */
[--C-:B------:R-:W-:Y:S01]  /*1930*/  IMAD.MOV.U32 R113, RZ, RZ, R151.reuse ;  /* 0x000000ffff717224 */ /* 0x100fe200078e0097 */
[----:B------:R-:W-:Y:S01]  /*1940*/  MOV R99, R151 ;  /* 0x0000009700637202 */ /* 0x000fe20000000f00 */
        /* <DEDUP_REMOVED lines=10> */
[----:B------:R-:W-:Y:S01]  /*19f0*/  IMAD.MOV.U32 R89, RZ, RZ, R151 ;  /* 0x000000ffff597224 */ /* 0x000fe200078e0097 */
        /* <DEDUP_REMOVED lines=77> */
[----:B------:R-:W-:Y:S02]  /*1ed0*/  ISETP.GT.AND P0, PT, R7, 0x59, PT ;  /* 0x000000590700780c */ /* 0x000fe40003f04270 */
[----:B------:R-:W-:-:S02]  /*1ee0*/  FSEL R128, R70, -INF , P6 ;  /* 0xff80000046807808 */ /* 0x000fc40003000000 */
[----:B------:R-:W-:Y:S02]  /*1ef0*/  FMNMX.FTZ R3, R126, R3, !PT ;  /* 0x000000037e037209 */ /* 0x000fe40007810000 */
[----:B------:R-:W-:Y:S02]  /*1f00*/  FSEL R30, R57, -INF , P5 ;  /* 0xff800000391e7808 */ /* 0x000fe40002800000 */
[----:B------:R-:W-:Y:S02]  /*1f10*/  FSEL R130, R71, -INF , P0 ;  /* 0xff80000047827808 */ /* 0x000fe40000000000 */
[----:B------:R-:W-:Y:S02]  /*1f20*/  FSEL R64, R64, -INF , P1 ;  /* 0xff80000040407808 */ /* 0x000fe40000800000 */
[----:B------:R-:W-:Y:S02]  /*1f30*/  FSEL R38, R65, -INF , P2 ;  /* 0xff80000041267808 */ /* 0x000fe40001000000 */
[----:B------:R-:W-:-:S02]  /*1f40*/  ISETP.GT.AND P5, PT, R7, 0x60, PT ;  /* 0x000000600700780c */ /* 0x000fc40003fa4270 */
[C---:B------:R-:W-:Y:S02]  /*1f50*/  ISETP.GT.AND P0, PT, R7.reuse, 0x61, PT ;  /* 0x000000610700780c */ /* 0x040fe40003f04270 */
[C---:B------:R-:W-:Y:S02]  /*1f60*/  ISETP.GT.AND P1, PT, R7.reuse, 0x68, PT ;  /* 0x000000680700780c */ /* 0x040fe40003f24270 */
[----:B------:R-:W-:Y:S02]  /*1f70*/  ISETP.GT.AND P2, PT, R7, 0x69, PT ;  /* 0x000000690700780c */ /* 0x000fe40003f44270 */
[----:B------:R-:W-:Y:S02]  /*1f80*/  FMNMX.FTZ R3, R128, R3, !PT ;  /* 0x0000000380037209 */ /* 0x000fe40007810000 */
[----:B------:R-:W-:Y:S02]  /*1f90*/  FSEL R60, R60, -INF , P4 ;  /* 0xff8000003c3c7808 */ /* 0x000fe40002000000 */
[----:B------:R-:W-:-:S02]  /*1fa0*/  FSEL R34, R61, -INF , P3 ;  /* 0xff8000003d227808 */ /* 0x000fc40001800000 */
[----:B------:R-:W-:Y:S02]  /*1fb0*/  FSEL R132, R74, -INF , P5 ;  /* 0xff8000004a847808 */ /* 0x000fe40002800000 */
[----:B------:R-:W-:Y:S02]  /*1fc0*/  FSEL R134, R75, -INF , P0 ;  /* 0xff8000004b867808 */ /* 0x000fe40000000000 */
[----:B------:R-:W-:Y:S02]  /*1fd0*/  P2R R21, PR, RZ, 0x1 ;  /* 0x00000001ff157803 */ /* 0x000fe40000000000 */
[----:B------:R-:W-:Y:S02]  /*1fe0*/  FSEL R136, R78, -INF , P1 ;  /* 0xff8000004e887808 */ /* 0x000fe40000800000 */
[----:B------:R-:W-:Y:S02]  /*1ff0*/  P2R R19, PR, RZ, 0x2 ;  /* 0x00000002ff137803 */ /* 0x000fe40000000000 */
[----:B------:R-:W-:-:S02]  /*2000*/  FSEL R138, R79, -INF , P2 ;  /* 0xff8000004f8a7808 */ /* 0x000fc40001000000 */
[----:B------:R-:W-:Y:S02]  /*2010*/  P2R R17, PR, RZ, 0x4 ;  /* 0x00000004ff117803 */ /* 0x000fe40000000000 */
[----:B------:R-:W-:Y:S02]  /*2020*/  FMNMX.FTZ R3, R130, R3, !PT ;  /* 0x0000000382037209 */ /* 0x000fe40007810000 */
[C---:B------:R-:W-:Y:S02]  /*2030*/  ISETP.GT.AND P3, PT, R7.reuse, 0x70, PT ;  /* 0x000000700700780c */ /* 0x040fe40003f64270 */
[C---:B------:R-:W-:Y:S02]  /*2040*/  ISETP.GT.AND P4, PT, R7.reuse, 0x71, PT ;  /* 0x000000710700780c */ /* 0x040fe40003f84270 */
[C---:B------:R-:W-:Y:S02]  /*2050*/  ISETP.GT.AND P5, PT, R7.reuse, 0x78, PT ;  /* 0x000000780700780c */ /* 0x040fe40003fa4270 */
[----:B------:R-:W-:-:S02]  /*2060*/  ISETP.GT.AND P6, PT, R7, 0x79, PT ;  /* 0x000000790700780c */ /* 0x000fc40003fc4270 */
[C---:B------:R-:W-:Y:S02]  /*2070*/  ISETP.GT.AND P2, PT, R7.reuse, 0x58, PT ;  /* 0x000000580700780c */ /* 0x040fe40003f44270 */
[C---:B------:R-:W-:Y:S02]  /*2080*/  ISETP.GT.AND P1, PT, R7.reuse, 0x59, PT ;  /* 0x000000590700780c */ /* 0x040fe40003f24270 */
[----:B------:R-:W-:Y:S02]  /*2090*/  ISETP.GT.AND P0, PT, R7, 0x60, PT ;  /* 0x000000600700780c */ /* 0x000fe40003f04270 */
[----:B------:R-:W-:Y:S02]  /*20a0*/  FMNMX.FTZ R7, R24, R25, !PT ;  /* 0x0000001918077209 */ /* 0x000fe40007810000 */
[----:B------:R-:W-:Y:S02]  /*20b0*/  FMNMX.FTZ R3, R132, R3, !PT ;  /* 0x0000000384037209 */ /* 0x000fe40007810000 */
[----:B------:R-:W-:-:S02]  /*20c0*/  FMNMX.FTZ R7, R28, R7, !PT ;  /* 0x000000071c077209 */ /* 0x000fc40007810000 */
[----:B------:R-:W-:Y:S02]  /*20d0*/  FMNMX.FTZ R3, R134, R3, !PT ;  /* 0x0000000386037209 */ /* 0x000fe40007810000 */
[----:B------:R-:W-:Y:S02]  /*20e0*/  FMNMX.FTZ R7, R10, R7, !PT ;  /* 0x000000070a077209 */ /* 0x000fe40007810000 */
[----:B------:R-:W-:Y:S02]  /*20f0*/  FMNMX.FTZ R3, R136, R3, !PT ;  /* 0x0000000388037209 */ /* 0x000fe40007810000 */
[----:B------:R-:W-:Y:S02]  /*2100*/  FMNMX.FTZ R7, R32, R7, !PT ;  /* 0x0000000720077209 */ /* 0x000fe40007810000 */
[----:B------:R-:W-:Y:S02]  /*2110*/  FSEL R140, R82, -INF , P3 ;  /* 0xff800000528c7808 */ /* 0x000fe40001800000 */
[----:B------:R-:W-:-:S02]  /*2120*/  FMNMX.FTZ R3, R138, R3, !PT ;  /* 0x000000038a037209 */ /* 0x000fc40007810000 */
[----:B------:R-:W-:Y:S02]  /*2130*/  FMNMX.FTZ R7, R12, R7, !PT ;  /* 0x000000070c077209 */ /* 0x000fe40007810000 */
[----:B------:R-:W-:Y:S02]  /*2140*/  FSEL R142, R83, -INF , P4 ;  /* 0xff800000538e7808 */ /* 0x000fe40002000000 */
        /* <DEDUP_REMOVED lines=8> */
[----:B------:R-:W-:Y:S02]  /*21d0*/  FMNMX.FTZ R9, R146, R3, !PT ;  /* 0x0000000392097209 */ /* 0x000fe40007810000 */
[----:B------:R-:W-:-:S02]  /*21e0*/  FMNMX.FTZ R7, R18, R7, !PT ;  /* 0x0000000712077209 */ /* 0x000fc40007810000 */
[----:B------:R-:W-:Y:S01]  /*21f0*/  FSEL R68, R68, -INF , P2 ;  /* 0xff80000044447808 */ /* 0x000fe20001000000 */
[----:B------:R-:W0:Y:S01]  /*2200*/  SHFL.BFLY PT, R6, R9, 0x2, 0x1f ;  /* 0x0c401f0009067f89 */ /* 0x000e2200000e0000 */
[----:B------:R-:W-:Y:S02]  /*2210*/  FMNMX.FTZ R7, R44, R7, !PT ;  /* 0x000000072c077209 */ /* 0x000fe40007810000 */
[----:B------:R-:W-:Y:S02]  /*2220*/  FSEL R54, R69, -INF , P1 ;  /* 0xff80000045367808 */ /* 0x000fe40000800000 */
[----:B------:R-:W-:Y:S02]  /*2230*/  FMNMX.FTZ R7, R20, R7, !PT ;  /* 0x0000000714077209 */ /* 0x000fe40007810000 */
[----:B------:R-:W-:Y:S02]  /*2240*/  FSEL R72, R72, -INF , P0 ;  /* 0xff80000048487808 */ /* 0x000fe40000000000 */
[----:B------:R-:W-:-:S02]  /*2250*/  FMNMX.FTZ R7, R48, R7, !PT ;  /* 0x0000000730077209 */ /* 0x000fc40007810000 */
[----:B------:R-:W-:Y:S02]  /*2260*/  ISETP.NE.AND P0, PT, R21, RZ, PT ;  /* 0x000000ff1500720c */ /* 0x000fe40003f05270 */
[----:B------:R-:W-:Y:S02]  /*2270*/  FMNMX.FTZ R7, R22, R7, !PT ;  /* 0x0000000716077209 */ /* 0x000fe40007810000 */
[----:B------:R-:W-:Y:S01]  /*2280*/  MOV R3, UR4 ;  /* 0x0000000400037c02 */ /* 0x000fe20008000f00 */
[----:B------:R-:W-:Y:S01]  /*2290*/  UIADD3 UR4, UR36, 0x28840, URZ ;  /* 0x0002884024047890 */ /* 0x000fe2000fffe03f */
[----:B------:R-:W-:Y:S02]  /*22a0*/  FMNMX.FTZ R7, R52, R7, !PT ;  /* 0x0000000734077209 */ /* 0x000fe40007810000 */
[----:B------:R-:W-:Y:S01]  /*22b0*/  ISETP.NE.AND P1, PT, R19, RZ, PT ;  /* 0x000000ff1300720c */ /* 0x000fe20003f25270 */
[----:B------:R-:W-:Y:S01]  /*22c0*/  UPRMT UR4, UR7, 0x654, UR4 ;  /* 0x0000065407047896 */ /* 0x000fe20008000004 */
[----:B------:R-:W-:-:S02]  /*22d0*/  FMNMX.FTZ R7, R26, R7, !PT ;  /* 0x000000071a077209 */ /* 0x000fc40007810000 */
[----:B------:R-:W-:Y:S02]  /*22e0*/  FSEL R50, R73, -INF , P0 ;  /* 0xff80000049327808 */ /* 0x000fe40000000000 */
[----:B0-----:R-:W-:Y:S02]  /*22f0*/  FMNMX.FTZ R11, R9, R6, !PT ;  /* 0x00000006090b7209 */ /* 0x001fe40007810000 */
[----:B------:R-:W-:Y:S02]  /*2300*/  FMNMX.FTZ R7, R56, R7, !PT ;  /* 0x0000000738077209 */ /* 0x000fe40007810000 */
[----:B------:R-:W-:Y:S01]  /*2310*/  P2R R15, PR, RZ, 0x8 ;  /* 0x00000008ff0f7803 */ /* 0x000fe20000000000 */
[----:B------:R-:W0:Y:S01]  /*2320*/  SHFL.BFLY PT, R6, R11, 0x1, 0x1f ;  /* 0x0c201f000b067f89 */ /* 0x000e2200000e0000 */
[----:B------:R-:W-:Y:S01]  /*2330*/  FMNMX.FTZ R7, R30, R7, !PT ;  /* 0x000000071e077209 */ /* 0x000fe20007810000 */
[----:B------:R-:W-:Y:S01]  /*2340*/  SYNCS.ARRIVE.TRANS64.RED.A1T0 RZ, [UR4], RZ ;  /* 0x000000ffffff79a7 */ /* 0x000fe20008100404 */
[----:B------:R-:W-:Y:S01]  /*2350*/  ISETP.NE.AND P2, PT, R17, RZ, PT ;  /* 0x000000ff1100720c */ /* 0x000fe20003f45270 */
[----:B------:R-:W-:Y:S01]  /*2360*/  UMOV UR4, URZ ;  /* 0x0000003f00047c82 */ /* 0x000fe20008000000 */
        /* <DEDUP_REMOVED lines=9> */
[----:B------:R-:W-:Y:S02]  /*2400*/  ISETP.NE.AND P0, PT, R23, RZ, PT ;  /* 0x000000ff1700720c */ /* 0x000fe40003f05270 */
[----:B------:R-:W-:Y:S02]  /*2410*/  FMNMX.FTZ R7, R54, R7, !PT ;  /* 0x0000000736077209 */ /* 0x000fe40007810000 */
[----:B0-----:R-:W-:Y:S02]  /*2420*/  FMNMX.FTZ R6, R11, R6, !PT ;  /* 0x000000060b067209 */ /* 0x001fe40007810000 */
[----:B------:R-:W-:-:S02]  /*2430*/  FMNMX.FTZ R7, R72, R7, !PT ;  /* 0x0000000748077209 */ /* 0x000fc40007810000 */
[C---:B------:R-:W-:Y:S01]  /*2440*/  FSETP.NEU.FTZ.AND P3, PT, R6.reuse, -INF , PT ;  /* 0xff8000000600780b */ /* 0x040fe20003f7d000 */
[----:B------:R-:W-:Y:S01]  /*2450*/  FMUL.FTZ R13, R6, R3 ;  /* 0x00000003060d7220 */ /* 0x000fe20000410000 */
[----:B------:R-:W-:Y:S02]  /*2460*/  FMNMX.FTZ R7, R50, R7, !PT ;  /* 0x0000000732077209 */ /* 0x000fe40007810000 */
[----:B------:R-:W-:Y:S02]  /*2470*/  MOV R95, R151 ;  /* 0x00000097005f7202 */ /* 0x000fe40000000f00 */
[----:B------:R-:W-:Y:S02]  /*2480*/  FSEL R13, R13, RZ, P3 ;  /* 0x000000ff0d0d7208 */ /* 0x000fe40001800000 */
[----:B------:R-:W-:Y:S02]  /*2490*/  ISETP.NE.AND P3, PT, R15, RZ, PT ;  /* 0x000000ff0f00720c */ /* 0x000fe40003f65270 */
        /* <DEDUP_REMOVED lines=9> */
[----:B------:R-:W-:Y:S01]  /*2530*/  MUFU.EX2 R153, R153 ;  /* 0x0000009900997308 */ /* 0x000fe20000000800 */
[-CC-:B------:R-:W-:Y:S01]  /*2540*/  FFMA.FTZ R157, R92, R3.reuse, -R13.reuse ;  /* 0x000000035c9d7223 */ /* 0x180fe2000001080d */
[--C-:B------:R-:W-:Y:S01]  /*2550*/  FFMA.FTZ R58, R94, R3, -R13.reuse ;  /* 0x000000035e3a7223 */ /* 0x100fe2000001080d */
[----:B------:R-:W-:Y:S01]  /*2560*/  FMNMX.FTZ R7, R86, R7, !PT ;  /* 0x0000000756077209 */ /* 0x000fe20007810000 */
[-CC-:B------:R-:W-:Y:S01]  /*2570*/  FFMA.FTZ R159, R96, R3.reuse, -R13.reuse ;  /* 0x00000003609f7223 */ /* 0x180fe2000001080d */
[-CC-:B------:R-:W-:Y:S01]  /*2580*/  FFMA.FTZ R62, R98, R3.reuse, -R13.reuse ;  /* 0x00000003623e7223 */ /* 0x180fe2000001080d */
[--C-:B------:R-:W-:Y:S01]  /*2590*/  FFMA.FTZ R161, R100, R3, -R13.reuse ;  /* 0x0000000364a17223 */ /* 0x100fe2000001080d */
[----:B------:R-:W-:Y:S01]  /*25a0*/  FMNMX.FTZ R7, R84, R7, !PT ;  /* 0x0000000754077209 */ /* 0x000fe20007810000 */
[----:B------:R-:W0:Y:S01]  /*25b0*/  MUFU.EX2 R42, R42 ;  /* 0x0000002a002a7308 */ /* 0x000e220000000800 */
[-CC-:B------:R-:W-:Y:S01]  /*25c0*/  FFMA.FTZ R66, R102, R3.reuse, -R13.reuse ;  /* 0x0000000366427223 */ /* 0x180fe2000001080d */
[--C-:B------:R-:W-:Y:S01]  /*25d0*/  FFMA.FTZ R163, R104, R3, -R13.reuse ;  /* 0x0000000368a37223 */ /* 0x100fe2000001080d */
[----:B------:R-:W-:Y:S01]  /*25e0*/  FMNMX.FTZ R7, R88, R7, !PT ;  /* 0x0000000758077209 */ /* 0x000fe20007810000 */
[-CC-:B------:R-:W-:Y:S01]  /*25f0*/  FFMA.FTZ R70, R106, R3.reuse, -R13.reuse ;  /* 0x000000036a467223 */ /* 0x180fe2000001080d */
[-CC-:B------:R-:W-:Y:S01]  /*2600*/  FFMA.FTZ R165, R108, R3.reuse, -R13.reuse ;  /* 0x000000036ca57223 */ /* 0x180fe2000001080d */
[-CC-:B------:R-:W-:Y:S01]  /*2610*/  FFMA.FTZ R74, R110, R3.reuse, -R13.reuse ;  /* 0x000000036e4a7223 */ /* 0x180fe2000001080d */
[-CC-:B------:R-:W-:Y:S01]  /*2620*/  FFMA.FTZ R167, R112, R3.reuse, -R13.reuse ;  /* 0x0000000370a77223 */ /* 0x180fe2000001080d */
[----:B------:R-:W1:Y:S01]  /*2630*/  SHFL.BFLY PT, R8, R7, 0x2, 0x1f ;  /* 0x0c401f0007087f89 */ /* 0x000e6200000e0000 */
[----:B------:R-:W2:Y:S01]  /*2640*/  MUFU.EX2 R155, R155 ;  /* 0x0000009b009b7308 */ /* 0x000ea20000000800 */
[-CC-:B------:R-:W-:Y:S01]  /*2650*/  FFMA.FTZ R76, R114, R3.reuse, -R13.reuse ;  /* 0x00000003724c7223 */ /* 0x180fe2000001080d */
[-CC-:B------:R-:W-:Y:S01]  /*2660*/  FFMA.FTZ R181, R116, R3.reuse, -R13.reuse ;  /* 0x0000000374b57223 */ /* 0x180fe2000001080d */
[-CC-:B------:R-:W-:Y:S01]  /*2670*/  FFMA.FTZ R118, R118, R3.reuse, -R13.reuse ;  /* 0x0000000376767223 */ /* 0x180fe2000001080d */
[-CC-:B------:R-:W-:Y:S01]  /*2680*/  FFMA.FTZ R120, R120, R3.reuse, -R13.reuse ;  /* 0x0000000378787223 */ /* 0x180fe2000001080d */
[-CC-:B------:R-:W-:Y:S01]  /*2690*/  FFMA.FTZ R122, R122, R3.reuse, -R13.reuse ;  /* 0x000000037a7a7223 */ /* 0x180fe2000001080d */
[-CC-:B------:R-:W-:Y:S01]  /*26a0*/  FFMA.FTZ R124, R124, R3.reuse, -R13.reuse ;  /* 0x000000037c7c7223 */ /* 0x180fe2000001080d */
[-CC-:B------:R-:W-:Y:S01]  /*26b0*/  FFMA.FTZ R126, R126, R3.reuse, -R13.reuse ;  /* 0x000000037e7e7223 */ /* 0x180fe2000001080d */
[----:B------:R-:W3:Y:S01]  /*26c0*/  MUFU.EX2 R46, R46 ;  /* 0x0000002e002e7308 */ /* 0x000ee20000000800 */
[-CC-:B------:R-:W-:Y:S01]  /*26d0*/  FFMA.FTZ R128, R128, R3.reuse, -R13.reuse ;  /* 0x0000000380807223 */ /* 0x180fe2000001080d */
[-CC-:B------:R-:W-:Y:S01]  /*26e0*/  FFMA.FTZ R130, R130, R3.reuse, -R13.reuse ;  /* 0x0000000382827223 */ /* 0x180fe2000001080d */
[-CC-:B------:R-:W-:Y:S01]  /*26f0*/  FFMA.FTZ R132, R132, R3.reuse, -R13.reuse ;  /* 0x0000000384847223 */ /* 0x180fe2000001080d */
[-CC-:B------:R-:W-:Y:S01]  /*2700*/  FFMA.FTZ R134, R134, R3.reuse, -R13.reuse ;  /* 0x0000000386867223 */ /* 0x180fe2000001080d */
[-CC-:B------:R-:W-:Y:S01]  /*2710*/  FFMA.FTZ R136, R136, R3.reuse, -R13.reuse ;  /* 0x0000000388887223 */ /* 0x180fe2000001080d */
[-CC-:B------:R-:W-:Y:S01]  /*2720*/  FFMA.FTZ R138, R138, R3.reuse, -R13.reuse ;  /* 0x000000038a8a7223 */ /* 0x180fe2000001080d */
[-CC-:B------:R-:W-:Y:S01]  /*2730*/  FFMA.FTZ R140, R140, R3.reuse, -R13.reuse ;  /* 0x000000038c8c7223 */ /* 0x180fe2000001080d */
[----:B------:R-:W4:Y:S01]  /*2740*/  MUFU.EX2 R157, R157 ;  /* 0x0000009d009d7308 */ /* 0x000f220000000800 */
[-CC-:B------:R-:W-:Y:S01]  /*2750*/  FFMA.FTZ R142, R142, R3.reuse, -R13.reuse ;  /* 0x000000038e8e7223 */ /* 0x180fe2000001080d */
[-CC-:B------:R-:W-:Y:S01]  /*2760*/  FFMA.FTZ R144, R144, R3.reuse, -R13.reuse ;  /* 0x0000000390907223 */ /* 0x180fe2000001080d */
[----:B------:R-:W-:Y:S01]  /*2770*/  FFMA.FTZ R13, R146, R3, -R13 ;  /* 0x00000003920d7223 */ /* 0x000fe2000001080d */
[--C-:B------:R-:W-:Y:S01]  /*2780*/  IMAD.MOV.U32 R146, RZ, RZ, R151.reuse ;  /* 0x000000ffff927224 */ /* 0x100fe200078e0097 */
[----:B------:R-:W-:Y:S01]  /*2790*/  MOV R91, R151 ;  /* 0x00000097005b7202 */ /* 0x000fe20000000f00 */
[--C-:B------:R-:W-:Y:S01]  /*27a0*/  IMAD.MOV.U32 R116, RZ, RZ, R151.reuse ;  /* 0x000000ffff747224 */ /* 0x100fe200078e0097 */
[----:B-1----:R-:W-:Y:S01]  /*27b0*/  FMNMX.FTZ R9, R7, R8, !PT ;  /* 0x0000000807097209 */ /* 0x002fe20007810000 */
[----:B------:R-:W1:Y:S01]  /*27c0*/  MUFU.EX2 R58, R58 ;  /* 0x0000003a003a7308 */ /* 0x000e620000000800 */
[----:B------:R-:W-:-:S02]  /*27d0*/  IMAD.MOV.U32 R114, RZ, RZ, R151 ;  /* 0x000000ffff727224 */ /* 0x000fc400078e0097 */
[--C-:B------:R-:W-:Y:S01]  /*27e0*/  IMAD.MOV.U32 R112, RZ, RZ, R151.reuse ;  /* 0x000000ffff707224 */ /* 0x100fe200078e0097 */
[----:B------:R-:W5:Y:S01]  /*27f0*/  SHFL.BFLY PT, R8, R9, 0x1, 0x1f ;  /* 0x0c201f0009087f89 */ /* 0x000f6200000e0000 */
[--C-:B------:R-:W-:Y:S02]  /*2800*/  IMAD.MOV.U32 R110, RZ, RZ, R151.reuse ;  /* 0x000000ffff6e7224 */ /* 0x100fe400078e0097 */
[--C-:B------:R-:W-:Y:S01]  /*2810*/  IMAD.MOV.U32 R108, RZ, RZ, R151.reuse ;  /* 0x000000ffff6c7224 */ /* 0x100fe200078e0097 */
[----:B------:R-:W1:Y:S01]  /*2820*/  MUFU.EX2 R159, R159 ;  /* 0x0000009f009f7308 */ /* 0x000e620000000800 */
[--C-:B------:R-:W-:Y:S02]  /*2830*/  IMAD.MOV.U32 R106, RZ, RZ, R151.reuse ;  /* 0x000000ffff6a7224 */ /* 0x100fe400078e0097 */
[--C-:B------:R-:W-:Y:S02]  /*2840*/  IMAD.MOV.U32 R104, RZ, RZ, R151.reuse ;  /* 0x000000ffff687224 */ /* 0x100fe400078e0097 */
[----:B------:R-:W-:-:S02]  /*2850*/  IMAD.MOV.U32 R102, RZ, RZ, R151 ;  /* 0x000000ffff667224 */ /* 0x000fc400078e0097 */
[--C-:B------:R-:W-:Y:S01]  /*2860*/  IMAD.MOV.U32 R100, RZ, RZ, R151.reuse ;  /* 0x000000ffff647224 */ /* 0x100fe200078e0097 */
[----:B------:R-:W-:Y:S01]  /*2870*/  MUFU.EX2 R62, R62 ;  /* 0x0000003e003e7308 */ /* 0x000fe20000000800 */
[--C-:B------:R-:W-:Y:S02]  /*2880*/  IMAD.MOV.U32 R98, RZ, RZ, R151.reuse ;  /* 0x000000ffff627224 */ /* 0x100fe400078e0097 */
[--C-:B------:R-:W-:Y:S02]  /*2890*/  IMAD.MOV.U32 R96, RZ, RZ, R151.reuse ;  /* 0x000000ffff607224 */ /* 0x100fe400078e0097 */
[--C-:B------:R-:W-:Y:S02]  /*28a0*/  IMAD.MOV.U32 R94, RZ, RZ, R151.reuse ;  /* 0x000000ffff5e7224 */ /* 0x100fe400078e0097 */
[--C-:B------:R-:W-:Y:S01]  /*28b0*/  IMAD.MOV.U32 R92, RZ, RZ, R151.reuse ;  /* 0x000000ffff5c7224 */ /* 0x100fe200078e0097 */
[----:B------:R-:W-:Y:S01]  /*28c0*/  MUFU.EX2 R161, R161 ;  /* 0x000000a100a17308 */ /* 0x000fe20000000800 */
[----:B------:R-:W-:Y:S01]  /*28d0*/  IMAD.MOV.U32 R90, RZ, RZ, R151 ;  /* 0x000000ffff5a7224 */ /* 0x000fe200078e0097 */
[----:B-----5:R-:W-:-:S04]  /*28e0*/  FMNMX.FTZ R8, R9, R8, !PT ;  /* 0x0000000809087209 */ /* 0x020fc80007810000 */
[C---:B------:R-:W-:Y:S01]  /*28f0*/  FSETP.NEU.FTZ.AND P1, PT, R8.reuse, -INF , PT ;  /* 0xff8000000800780b */ /* 0x040fe20003f3d000 */
[-C--:B------:R-:W-:Y:S01]  /*2900*/  FMUL.FTZ R7, R8, R3.reuse ;  /* 0x0000000308077220 */ /* 0x080fe20000410000 */
[----:B------:R-:W-:Y:S04]  /*2910*/  MUFU.EX2 R66, R66 ;  /* 0x0000004200427308 */ /* 0x000fe80000000800 */
[----:B------:R-:W-:Y:S02]  /*2920*/  FSEL R7, R7, RZ, P1 ;  /* 0x000000ff07077208 */ /* 0x000fe40000800000 */
[----:B------:R-:W-:Y:S02]  /*2930*/  ISETP.LE.AND P1, PT, R16, UR42, PT ;  /* 0x0000002a10007c0c */ /* 0x000fe4000bf23270 */
        /* <DEDUP_REMOVED lines=21> */
[----:B--2---:R-:W-:Y:S01]  /*2a90*/  FADD.FTZ R23, R155, R10 ;  /* 0x0000000a9b177221 */ /* 0x004fe20000010000 */
[-CC-:B------:R-:W-:Y:S01]  /*2aa0*/  FFMA.FTZ R30, R30, R3.reuse, -R7.reuse ;  /* 0x000000031e1e7223 */ /* 0x180fe20000010807 */
[-C--:B------:R-:W-:Y:S01]  /*2ab0*/  FFMA.FTZ R60, R60, R3.reuse, -R7 ;  /* 0x000000033c3c7223 */ /* 0x080fe20000010807 */
[----:B------:R-:W0:Y:S01]  /*2ac0*/  MUFU.EX2 R25, R25 ;  /* 0x0000001900197308 */ /* 0x000e220000000800 */
[----:B---3--:R-:W-:Y:S01]  /*2ad0*/  FADD.FTZ R10, R46, R23 ;  /* 0x000000172e0a7221 */ /* 0x008fe20000010000 */
[-CC-:B------:R-:W-:Y:S01]  /*2ae0*/  FFMA.FTZ R34, R34, R3.reuse, -R7.reuse ;  /* 0x0000000322227223 */ /* 0x180fe20000010807 */
[-CC-:B------:R-:W-:Y:S01]  /*2af0*/  FFMA.FTZ R64, R64, R3.reuse, -R7.reuse ;  /* 0x0000000340407223 */ /* 0x180fe20000010807 */
[-CC-:B------:R-:W-:Y:S01]  /*2b00*/  FFMA.FTZ R38, R38, R3.reuse, -R7.reuse ;  /* 0x0000000326267223 */ /* 0x180fe20000010807 */
[----:B----4-:R-:W-:Y:S01]  /*2b10*/  FADD.FTZ R27, R157, R10 ;  /* 0x0000000a9d1b7221 */ /* 0x010fe20000010000 */
[-CC-:B------:R-:W-:Y:S01]  /*2b20*/  FFMA.FTZ R68, R68, R3.reuse, -R7.reuse ;  /* 0x0000000344447223 */ /* 0x180fe20000010807 */
[-C--:B------:R-:W-:Y:S01]  /*2b30*/  FFMA.FTZ R54, R54, R3.reuse, -R7 ;  /* 0x0000000336367223 */ /* 0x080fe20000010807 */
[----:B------:R-:W2:Y:S01]  /*2b40*/  MUFU.EX2 R28, R28 ;  /* 0x0000001c001c7308 */ /* 0x000ea20000000800 */
[----:B-1----:R-:W-:Y:S01]  /*2b50*/  FADD.FTZ R10, R58, R27 ;  /* 0x0000001b3a0a7221 */ /* 0x002fe20000010000 */
[-CC-:B------:R-:W-:Y:S01]  /*2b60*/  FFMA.FTZ R72, R72, R3.reuse, -R7.reuse ;  /* 0x0000000348487223 */ /* 0x180fe20000010807 */
[-CC-:B------:R-:W-:Y:S01]  /*2b70*/  FFMA.FTZ R50, R50, R3.reuse, -R7.reuse ;  /* 0x0000000332327223 */ /* 0x180fe20000010807 */
[-CC-:B------:R-:W-:Y:S01]  /*2b80*/  FFMA.FTZ R78, R78, R3.reuse, -R7.reuse ;  /* 0x000000034e4e7223 */ /* 0x180fe20000010807 */
[----:B------:R-:W-:Y:S01]  /*2b90*/  FADD.FTZ R29, R159, R10 ;  /* 0x0000000a9f1d7221 */ /* 0x000fe20000010000 */
[-CC-:B------:R-:W-:Y:S01]  /*2ba0*/  FFMA.FTZ R82, R82, R3.reuse, -R7.reuse ;  /* 0x0000000352527223 */ /* 0x180fe20000010807 */
[-C--:B------:R-:W-:Y:S01]  /*2bb0*/  FFMA.FTZ R80, R80, R3.reuse, -R7 ;  /* 0x0000000350507223 */ /* 0x080fe20000010807 */
[----:B------:R-:W1:Y:S01]  /*2bc0*/  MUFU.EX2 R32, R32 ;  /* 0x0000002000207308 */ /* 0x000e620000000800 */
[----:B0-----:R-:W-:Y:S01]  /*2bd0*/  FADD.FTZ R27, R24, R25 ;  /* 0x00000019181b7221 */ /* 0x001fe20000010000 */
[-CC-:B------:R-:W-:Y:S01]  /*2be0*/  FFMA.FTZ R86, R86, R3.reuse, -R7.reuse ;  /* 0x0000000356567223 */ /* 0x180fe20000010807 */
[-CC-:B------:R-:W-:Y:S01]  /*2bf0*/  FFMA.FTZ R84, R84, R3.reuse, -R7.reuse ;  /* 0x0000000354547223 */ /* 0x180fe20000010807 */
[----:B------:R-:W-:Y:S01]  /*2c00*/  FFMA.FTZ R88, R88, R3, -R7 ;  /* 0x0000000358587223 */ /* 0x000fe20000010807 */
[----:B------:R-:W-:-:S02]  /*2c10*/  F2FP.BF16.F32.PACK_AB R153, R42, R153 ;  /* 0x000000992a99723e */ /* 0x000fc400000010ff */
[----:B------:R-:W-:Y:S01]  /*2c20*/  F2FP.BF16.F32.PACK_AB R155, R46, R155 ;  /* 0x0000009b2e9b723e */ /* 0x000fe200000010ff */
[----:B------:R0:W3:Y:S01]  /*2c30*/  MUFU.EX2 R11, R12 ;  /* 0x0000000c000b7308 */ /* 0x0000e20000000800 */
[----:B--2---:R-:W-:Y:S01]  /*2c40*/  FADD.FTZ R10, R28, R27 ;  /* 0x0000001b1c0a7221 */ /* 0x004fe20000010000 */
[C---:B------:R-:W-:Y:S02]  /*2c50*/  F2FP.BF16.F32.PACK_AB R154, R9.reuse, R28 ;  /* 0x0000001c099a723e */ /* 0x040fe400000010ff */
[----:B------:R-:W-:Y:S02]  /*2c60*/  F2FP.BF16.F32.PACK_AB R157, R58, R157 ;  /* 0x0000009d3a9d723e */ /* 0x000fe400000010ff */
[C---:B------:R-:W-:Y:S02]  /*2c70*/  F2FP.BF16.F32.PACK_AB R159, R62.reuse, R159 ;  /* 0x0000009f3e9f723e */ /* 0x040fe400000010ff */
[----:B------:R-:W2:Y:S01]  /*2c80*/  MUFU.EX2 R70, R70 ;  /* 0x0000004600467308 */ /* 0x000ea20000000800 */
[----:B0-----:R-:W-:Y:S01]  /*2c90*/  FADD.FTZ R12, R62, R29 ;  /* 0x0000001d3e0c7221 */ /* 0x001fe20000010000 */
[----:B------:R-:W-:Y:S01]  /*2ca0*/  FADD.FTZ R29, R9, R10 ;  /* 0x0000000a091d7221 */ /* 0x000fe20000010000 */
[----:B------:R-:W-:-:S02]  /*2cb0*/  F2FP.BF16.F32.PACK_AB R152, R25, R24 ;  /* 0x000000181998723e */ /* 0x000fc400000010ff */
[----:B------:R-:W-:Y:S01]  /*2cc0*/  FADD.FTZ R31, R161, R12 ;  /* 0x0000000ca11f7221 */ /* 0x000fe20000010000 */
[----:B-1----:R-:W-:Y:S01]  /*2cd0*/  FADD.FTZ R10, R32, R29 ;  /* 0x0000001d200a7221 */ /* 0x002fe20000010000 */
[C---:B------:R-:W-:Y:S01]  /*2ce0*/  F2FP.BF16.F32.PACK_AB R161, R66.reuse, R161 ;  /* 0x000000a142a1723e */ /* 0x040fe200000010ff */
[----:B------:R-:W0:Y:S01]  /*2cf0*/  MUFU.EX2 R36, R36 ;  /* 0x0000002400247308 */ /* 0x000e220000000800 */
[----:B------:R-:W-:Y:S01]  /*2d00*/  FADD.FTZ R12, R66, R31 ;  /* 0x0000001f420c7221 */ /* 0x000fe20000010000 */
[C---:B---3--:R-:W-:Y:S01]  /*2d10*/  FADD.FTZ R29, R11.reuse, R10 ;  /* 0x0000000a0b1d7221 */ /* 0x048fe20000010000 */
[----:B------:R-:W-:Y:S02]  /*2d20*/  F2FP.BF16.F32.PACK_AB R156, R11, R32 ;  /* 0x000000200b9c723e */ /* 0x000fe400000010ff */
[----:B------:R-:W-:-:S03]  /*2d30*/  FADD.FTZ R31, R163, R12 ;  /* 0x0000000ca31f7221 */ /* 0x000fc60000010000 */
[----:B------:R-:W1:Y:S01]  /*2d40*/  MUFU.EX2 R165, R165 ;  /* 0x000000a500a57308 */ /* 0x000e620000000800 */
[C---:B--2---:R-:W-:Y:S01]  /*2d50*/  FADD.FTZ R12, R70.reuse, R31 ;  /* 0x0000001f460c7221 */ /* 0x044fe20000010000 */
[----:B------:R-:W-:-:S06]  /*2d60*/  F2FP.BF16.F32.PACK_AB R163, R70, R163 ;  /* 0x000000a346a3723e */ /* 0x000fcc00000010ff */
[----:B------:R-:W-:Y:S01]  /*2d70*/  MUFU.EX2 R171, R13 ;  /* 0x0000000d00ab7308 */ /* 0x000fe20000000800 */
[----:B0-----:R-:W-:-:S07]  /*2d80*/  FADD.FTZ R10, R36, R29 ;  /* 0x0000001d240a7221 */ /* 0x001fce0000010000 */
[----:B------:R-:W0:Y:S01]  /*2d90*/  MUFU.EX2 R13, R14 ;  /* 0x0000000e000d7308 */ /* 0x000e220000000800 */
[----:B-1----:R-:W-:-:S07]  /*2da0*/  FADD.FTZ R33, R165, R12 ;  /* 0x0000000ca5217221 */ /* 0x002fce0000010000 */
[----:B------:R-:W1:Y:S08]  /*2db0*/  MUFU.EX2 R74, R74 ;  /* 0x0000004a004a7308 */ /* 0x000e700000000800 */
        /* <DEDUP_REMOVED lines=25> */
[----:B------:R-:W-:Y:S01]  /*2f50*/  F2FP.BF16.F32.PACK_AB R181, R118, R181 ;  /* 0x000000b576b5723e */ /* 0x000fe200000010ff */
[----:B------:R-:W-:-:S05]  /*2f60*/  IMAD.MOV.U32 R118, RZ, RZ, R151 ;  /* 0x000000ffff767224 */ /* 0x000fca00078e0097 */
[----:B------:R-:W0:Y:S01]  /*2f70*/  MUFU.EX2 R19, R22 ;  /* 0x0000001600137308 */ /* 0x000e220000000800 */
[----:B-1----:R-:W-:-:S07]  /*2f80*/  FADD.FTZ R10, R48, R33 ;  /* 0x00000021300a7221 */ /* 0x002fce0000010000 */
[----:B------:R1:W3:Y:S01]  /*2f90*/  MUFU.EX2 R183, R122 ;  /* 0x0000007a00b77308 */ /* 0x0002e20000000800 */
[----:B--2---:R-:W-:-:S07]  /*2fa0*/  FADD.FTZ R12, R120, R35 ;  /* 0x00000023780c7221 */ /* 0x004fce0000010000 */
[----:B------:R-:W2:Y:S01]  /*2fb0*/  MUFU.EX2 R52, R52 ;  /* 0x0000003400347308 */ /* 0x000ea20000000800 */
[C---:B0-----:R-:W-:Y:S01]  /*2fc0*/  FADD.FTZ R33, R19.reuse, R10 ;  /* 0x0000000a13217221 */ /* 0x041fe20000010000 */
[----:B------:R-:W-:Y:S01]  /*2fd0*/  F2FP.BF16.F32.PACK_AB R164, R19, R48 ;  /* 0x0000003013a4723e */ /* 0x000fe200000010ff */
[----:B-1----:R-:W-:-:S05]  /*2fe0*/  IMAD.MOV.U32 R122, RZ, RZ, R151 ;  /* 0x000000ffff7a7224 */ /* 0x002fca00078e0097 */
[----:B------:R-:W0:Y:S01]  /*2ff0*/  MUFU.EX2 R124, R124 ;  /* 0x0000007c007c7308 */ /* 0x000e220000000800 */
[C---:B---3--:R-:W-:Y:S01]  /*3000*/  FADD.FTZ R35, R183.reuse, R12 ;  /* 0x0000000cb7237221 */ /* 0x048fe20000010000 */
[----:B------:R-:W-:Y:S01]  /*3010*/  F2FP.BF16.F32.PACK_AB R183, R183, R120 ;  /* 0x00000078b7b7723e */ /* 0x000fe200000010ff */
[----:B------:R-:W-:-:S05]  /*3020*/  IMAD.MOV.U32 R120, RZ, RZ, R151 ;  /* 0x000000ffff787224 */ /* 0x000fca00078e0097 */
[----:B------:R-:W1:Y:S01]  /*3030*/  MUFU.EX2 R21, R26 ;  /* 0x0000001a00157308 */ /* 0x000e620000000800 */
[----:B--2---:R-:W-:-:S07]  /*3040*/  FADD.FTZ R10, R52, R33 ;  /* 0x00000021340a7221 */ /* 0x004fce0000010000 */
[----:B------:R2:W3:Y:S01]  /*3050*/  MUFU.EX2 R177, R126 ;  /* 0x0000007e00b17308 */ /* 0x0004e20000000800 */
[----:B0-----:R-:W-:-:S07]  /*3060*/  FADD.FTZ R12, R124, R35 ;  /* 0x000000237c0c7221 */ /* 0x001fce0000010000 */
[----:B------:R-:W0:Y:S01]  /*3070*/  MUFU.EX2 R56, R56 ;  /* 0x0000003800387308 */ /* 0x000e220000000800 */
[C---:B-1----:R-:W-:Y:S01]  /*3080*/  FADD.FTZ R7, R21.reuse, R10 ;  /* 0x0000000a15077221 */ /* 0x042fe20000010000 */
[----:B------:R-:W-:Y:S01]  /*3090*/  F2FP.BF16.F32.PACK_AB R166, R21, R52 ;  /* 0x0000003415a6723e */ /* 0x000fe200000010ff */
[----:B--2---:R-:W-:-:S05]  /*30a0*/  IMAD.MOV.U32 R126, RZ, RZ, R151 ;  /* 0x000000ffff7e7224 */ /* 0x004fca00078e0097 */
[----:B------:R-:W1:Y:S01]  /*30b0*/  MUFU.EX2 R128, R128 ;  /* 0x0000008000807308 */ /* 0x000e620000000800 */
[C---:B---3--:R-:W-:Y:S01]  /*30c0*/  FADD.FTZ R35, R177.reuse, R12 ;  /* 0x0000000cb1237221 */ /* 0x048fe20000010000 */
        /* <DEDUP_REMOVED lines=9> */
[----:B0-----:R-:W-:-:S05]  /*3160*/  IMAD.MOV.U32 R130, RZ, RZ, R151 ;  /* 0x000000ffff827224 */ /* 0x001fca00078e0097 */
        /* <DEDUP_REMOVED lines=11> */
[----:B-1----:R-:W-:-:S05]  /*3220*/  IMAD.MOV.U32 R134, RZ, RZ, R151 ;  /* 0x000000ffff867224 */ /* 0x002fca00078e0097 */
        /* <DEDUP_REMOVED lines=30> */
[----:B------:R-:W0:Y:S01]  /*3410*/  MUFU.EX2 R78, R78 ;  /* 0x0000004e004e7308 */ /* 0x000e220000000800 */
[----:B-1----:R-:W-:-:S04]  /*3420*/  FADD.FTZ R12, R144, R39 ;  /* 0x00000027900c7221 */ /* 0x002fc80000010000 */
[C---:B------:R-:W-:Y:S01]  /*3430*/  FADD.FTZ R7, R171.reuse, R12 ;  /* 0x0000000cab077221 */ /* 0x040fe20000010000 */
[----:B------:R-:W-:Y:S01]  /*3440*/  F2FP.BF16.F32.PACK_AB R171, R171, R144 ;  /* 0x00000090abab723e */ /* 0x000fe200000010ff */
[----:B------:R-:W-:Y:S01]  /*3450*/  IMAD.MOV.U32 R144, RZ, RZ, R151 ;  /* 0x000000ffff907224 */ /* 0x000fe200078e0097 */
        /* <DEDUP_REMOVED lines=10> */
[----:B------:R2:W3:Y:S01]  /*3500*/  MUFU.EX2 R11, R88 ;  /* 0x00000058000b7308 */ /* 0x0004e20000000800 */
[C---:B0-----:R-:W-:Y:S01]  /*3510*/  FADD.FTZ R9, R37.reuse, R10 ;  /* 0x0000000a25097221 */ /* 0x041fe20000010000 */
[----:B------:R-:W-:-:S03]  /*3520*/  F2FP.BF16.F32.PACK_AB R168, R37, R80 ;  /* 0x0000005025a8723e */ /* 0x000fc600000010ff */
[----:B-1----:R-:W-:Y:S01]  /*3530*/  FADD.FTZ R10, R84, R9 ;  /* 0x00000009540a7221 */ /* 0x002fe20000010000 */
[----:B--2---:R-:W-:-:S03]  /*3540*/  IMAD.MOV.U32 R88, RZ, RZ, R151 ;  /* 0x000000ffff587224 */ /* 0x004fc600078e0097 */
[C---:B---3--:R-:W-:Y:S01]  /*3550*/  FADD.FTZ R9, R11.reuse, R10 ;  /* 0x0000000a0b097221 */ /* 0x048fe20000010000 */
[----:B------:R-:W-:Y:S01]  /*3560*/  F2FP.BF16.F32.PACK_AB R170, R11, R84 ;  /* 0x000000540baa723e */ /* 0x000fe200000010ff */
[----:B------:R-:W-:Y:S06]  /*3570*/  @!P1 BRA `(.L_x_6485) ;  /* 0x0000002000a49947 */ /* 0x000fec0003800000 */
[----:B------:R-:W-:Y:S01]  /*3580*/  MOV R13, R6 ;  /* 0x00000006000d7202 */ /* 0x000fe20000000f00 */
        /* <DEDUP_REMOVED lines=33> */
[----:B------:R-:W-:Y:S01]  /*37a0*/  UMOV UR6, URZ ;  /* 0x0000003f00067c82 */ /* 0x000fe20008000000 */
[----:B------:R-:W-:-:S05]  /*37b0*/  UMOV UR5, URZ ;  /* 0x0000003f00057c82 */ /* 0x000fca0008000000 */
.L_x_6496:
[----:B------:R-:W-:Y:S01]  /*37c0*/  ISETP.NE.AND P2, PT, RZ, UR41, PT ;  /* 0x00000029ff007c0c */ /* 0x000fe2000bf45270 */
[----:B------:R-:W-:-:S04]  /*37d0*/  UISETP.NE.AND UP0, UPT, UR5, 0x1, UPT ;  /* 0x000000010500788c */ /* 0x000fc8000bf05270 */
[----:B------:R-:W-:-:S04]  /*37e0*/  USEL UR4, URZ, 0x1, UP0 ;  /* 0x000000013f047887 */ /* 0x000fc80008000000 */
[----:B------:R-:W-:-:S04]  /*37f0*/  ULOP3.LUT UR4, UR6, UR4, URZ, 0x3c, !UPT ;  /* 0x0000000406047292 */ /* 0x000fc8000f8e3c3f */
[----:B------:R-:W-:Y:S08]  /*3800*/  @P2 BRA `(.L_x_6486) ;  /* 0x0000000000382947 */ /* 0x000ff00003800000 */
[----:B------:R-:W-:Y:S05]  /*3810*/  @!P0 BRA `(.L_x_6487) ;  /* 0x0000000000048947 */ /* 0x000fea0003800000 */
[----:B------:R-:W-:Y:S01]  /*3820*/  BPT.TRAP 0x1 ;  /* 0x000000040000795c */ /* 0x000fe20000300000 */
.L_x_6487:
        /* <DEDUP_REMOVED lines=9> */
.L_x_6488:
[----:B-1----:R-:W-:Y:S05]  /*38c0*/  @P1 BRA `(.L_x_6486) ;  /* 0x0000000000081947 */ /* 0x002fea0003800000 */
[----:B------:R-:W1:Y:S02]  /*38d0*/  SYNCS.PHASECHK.TRANS64.TRYWAIT P1, [UR10+0x28830], R0 ;  /* 0x02883000ff0075a7 */ /* 0x000e64000802014a */
[----:B-1----:R-:W-:Y:S05]  /*38e0*/  @!P1 BRA `(.L_x_6489) ;  /* 0x0000007c00909947 */ /* 0x002fea0003800000 */
.L_x_6486:
[----:B01----:R-:W-:Y:S01]  /*38f0*/  VIADD R0, R2, 0x8 ;  /* 0x0000000802007836 */ /* 0x003fe20000000000 */
[----:B------:R-:W-:Y:S01]  /*3900*/  UIADD3 UR10, UR5, 0x1, URZ ;  /* 0x00000001050a7890 */ /* 0x000fe2000fffe03f */
[----:B------:R-:W-:Y:S01]  /*3910*/  R2UR UR44, R4 ;  /* 0x00000000042c72ca */ /* 0x000fe200000e0000 */
[----:B------:R-:W-:Y:S01]  /*3920*/  UMOV UR47, 0x40000040 ;  /* 0x40000040002f7882 */ /* 0x000fe20000000000 */
[----:B------:R-:W-:Y:S01]  /*3930*/  R2UR UR45, R5 ;  /* 0x00000000052d72ca */ /* 0x000fe200000e0000 */
[----:B------:R0:W-:Y:S01]  /*3940*/  BAR.SYNC.DEFER_BLOCKING R0, 0x100 ;  /* 0x000400000000751d */ /* 0x0001e20000010000 */
[----:B------:R-:W-:-:S04]  /*3950*/  UISETP.NE.AND UP0, UPT, UR10, 0x2, UPT ;  /* 0x000000020a00788c */ /* 0x000fc8000bf05270 */
[----:B------:R-:W-:Y:S01]  /*3960*/  USEL UR43, UR10, URZ, UP0 ;  /* 0x0000003f0a2b7287 */ /* 0x000fe20008000000 */
[----:B------:R-:W-:Y:S01]  /*3970*/  UMOV UR11, 0x40000040 ;  /* 0x40000040000b7882 */ /* 0x000fe20000000000 */
[----:B------:R-:W-:Y:S02]  /*3980*/  UMOV UR15, 0x40000040 ;  /* 0x40000040000f7882 */ /* 0x000fe40000000000 */
[----:B------:R-:W-:Y:S01]  /*3990*/  ULEA UR46, UR43, UR48, 0xb ;  /* 0x000000302b2e7291 */ /* 0x000fe2000f8e583f */
[----:B------:R-:W-:Y:S01]  /*39a0*/  UMOV UR19, 0x40000040 ;  /* 0x4000004000137882 */ /* 0x000fe20000000000 */
[----:B------:R-:W-:Y:S02]  /*39b0*/  UMOV UR23, 0x40000040 ;  /* 0x4000004000177882 */ /* 0x000fe40000000000 */
[----:B------:R-:W-:Y:S01]  /*39c0*/  UIADD3 UR10, UR46, 0x2, URZ ;  /* 0x000000022e0a7890 */ /* 0x000fe2000fffe03f */
[----:B0-----:R-:W-:Y:S01]  /*39d0*/  MOV R0, UR43 ;  /* 0x0000002b00007c02 */ /* 0x001fe20008000f00 */
[----:B------:R-:W-:-:S02]  /*39e0*/  UIADD3 UR14, UR46, 0x4, URZ ;  /* 0x000000042e0e7890 */ /* 0x000fc4000fffe03f */
[----:B------:R-:W-:Y:S02]  /*39f0*/  UIADD3 UR18, UR46, 0x6, URZ ;  /* 0x000000062e127890 */ /* 0x000fe4000fffe03f */
[----:B------:R-:W-:Y:S02]  /*3a00*/  UIADD3 UR22, UR46, 0x400, URZ ;  /* 0x000004002e167890 */ /* 0x000fe4000fffe03f */
[----:B------:R-:W-:Y:S01]  /*3a10*/  UIADD3 UR26, UR46, 0x402, URZ ;  /* 0x000004022e1a7890 */ /* 0x000fe2000fffe03f */
[----:B------:R-:W-:Y:S01]  /*3a20*/  UMOV UR27, 0x40000040 ;  /* 0x40000040001b7882 */ /* 0x000fe20000000000 */
[----:B------:R-:W-:Y:S01]  /*3a30*/  WARPGROUP.ARRIVE ;  /* 0x00000000000079c5 */ /* 0x000fe20000000000 */
[----:B------:R-:W-:Y:S01]  /*3a40*/  UIADD3 UR30, UR46, 0x404, URZ ;  /* 0x000004042e1e7890 */ /* 0x000fe2000fffe03f */
[----:B------:R-:W-:Y:S01]  /*3a50*/  UMOV UR31, 0x40000040 ;  /* 0x40000040001f7882 */ /* 0x000fe20000000000 */
[----:B------:R-:W-:-:S03]  /*3a60*/  UIADD3 UR34, UR46, 0x406, URZ ;  /* 0x000004062e227890 */ /* 0x000fc6000fffe03f */
[----:B------:R-:W-:Y:S01]  /*3a70*/  HGMMA.64x128x16.F32.BF16 R24, gdesc[UR44], RZ, !UPT, gsb0 ;  /* 0x01e000002c1879f0 */ /* 0x000fe2000c0018ff */
[----:B------:R-:W-:Y:S02]  /*3a80*/  UMOV UR35, 0x40000040 ;  /* 0x4000004000237882 */ /* 0x000fe40000000000 */
        /* <DEDUP_REMOVED lines=22> */
[----:B------:R-:W-:Y:S05]  /*3bf0*/  @P2 BRA `(.L_x_6490) ;  /* 0x00000000002c2947 */ /* 0x000fea0003800000 */
[----:B------:R-:W-:Y:S05]  /*3c00*/  @!P0 BRA `(.L_x_6491) ;  /* 0x0000000000048947 */ /* 0x000fea0003800000 */
[----:B------:R-:W-:Y:S01]  /*3c10*/  BPT.TRAP 0x1 ;  /* 0x000000040000795c */ /* 0x000fe20000300000 */
.L_x_6491:
[----:B------:R-:W-:Y:S01]  /*3c20*/  ULEA UR10, UR5, UR36, 0x3 ;  /* 0x00000024050a7291 */ /* 0x000fe2000f8e183f */
[----:B------:R-:W-:-:S05]  /*3c30*/  IMAD.U32 R3, RZ, RZ, UR6 ;  /* 0x00000006ff037e24 */ /* 0x000fca000f8e00ff */
[----:B------:R-:W-:-:S04]  /*3c40*/  SHF.L.U32 R3, R3, 0x1f, RZ ;  /* 0x0000001f03037819 */ /* 0x000fc800000006ff */
[----:B------:R0:W1:Y:S01]  /*3c50*/  SYNCS.PHASECHK.TRANS64.TRYWAIT P1, [UR10+0x28850], R3 ;  /* 0x02885003ff0075a7 */ /* 0x000062000802014a */
[----:B------:R-:W-:Y:S05]  /*3c60*/  @!P0 BRA `(.L_x_6492) ;  /* 0x0000000000048947 */ /* 0x000fea0003800000 */
[----:B------:R-:W-:Y:S01]  /*3c70*/  BPT.TRAP 0x1 ;  /* 0x000000040000795c */ /* 0x000fe20000300000 */
.L_x_6492:
[----:B-1----:R-:W-:Y:S05]  /*3c80*/  @P1 BRA `(.L_x_6490) ;  /* 0x0000000000081947 */ /* 0x002fea0003800000 */
[----:B------:R-:W1:Y:S02]  /*3c90*/  SYNCS.PHASECHK.TRANS64.TRYWAIT P1, [UR10+0x28850], R3 ;  /* 0x02885003ff0075a7 */ /* 0x000e64000802014a */
[----:B-1----:R-:W-:Y:S05]  /*3ca0*/  @!P1 BRA `(.L_x_6493) ;  /* 0x0000007800b89947 */ /* 0x002fea0003800000 */
.L_x_6490:
[----:B------:R-:W-:Y:S01]  /*3cb0*/  UIADD3 UR6, UR36, 0x400, URZ ;  /* 0x0000040024067890 */ /* 0x000fe2000fffe03f */
[----:B------:R-:W-:Y:S01]  /*3cc0*/  WARPGROUP.ARRIVE ;  /* 0x00000000000079c5 */ /* 0x000fe20000000000 */
[----:B------:R-:W-:Y:S01]  /*3cd0*/  UMOV UR11, 0x40000040 ;  /* 0x40000040000b7882 */ /* 0x000fe20000000000 */
[----:B01----:R-:W-:Y:S01]  /*3ce0*/  IADD3 R3, -R2, 0xb, RZ ;  /* 0x0000000b02037810 */ /* 0x003fe20007ffe1ff */
[----:B------:R-:W-:-:S04]  /*3cf0*/  USHF.R.U32.HI UR6, URZ, 0x4, UR6 ;  /* 0x000000043f067899 */ /* 0x000fc80008011606 */
[----:B------:R-:W-:-:S04]  /*3d00*/  ULOP3.LUT UR6, UR6, 0x3fff, URZ, 0xc0, !UPT ;  /* 0x00003fff06067892 */ /* 0x000fc8000f8ec03f */
[----:B------:R-:W-:-:S04]  /*3d10*/  ULOP3.LUT UR6, UR6, 0x4000000, URZ, 0xfc, !UPT ;  /* 0x0400000006067892 */ /* 0x000fc8000f8efc3f */
[----:B------:R-:W-:-:S07]  /*3d20*/  ULEA UR6, UR5, UR6, 0xb ;  /* 0x0000000605067291 */ /* 0x000fce000f8e583f */
[----:B------:R-:W-:Y:S02]  /*3d30*/  UMOV UR10, UR6 ;  /* 0x00000006000a7c82 */ /* 0x000fe40008000000 */
[----:B------:R-:W-:Y:S01]  /*3d40*/  HGMMA.64x128x16.F32.BF16 R88, R152, gdesc[UR8].tnspB, R88, gsb0 ;  /* 0x41e0000898587df0 */ /* 0x000fe20008001858 */
[----:B------:R-:W-:Y:S01]  /*3d50*/  UIADD3 UR10, UR6, 0x80, URZ ;  /* 0x00000080060a7890 */ /* 0x000fe2000fffe03f */
[----:B------:R-:W-:Y:S01]  /*3d60*/  UMOV UR11, 0x40000040 ;  /* 0x40000040000b7882 */ /* 0x000fe20000000000 */
[----:B------:R-:W-:Y:S02]  /*3d70*/  WARPGROUP.DEPBAR.LE gsb0, 0x0 ;  /* 0x00008000000079c5 */ /* 0x000fe40000010000 */
[----:B------:R-:W-:-:S07]  /*3d80*/  WARPGROUP.ARRIVE ;  /* 0x00000000000079c5 */ /* 0x000fce0000000000 */
        /* <DEDUP_REMOVED lines=23> */
[----:B------:R-:W-:Y:S01]  /*3f00*/  UIADD3 UR6, UR6, 0x380, URZ ;  /* 0x0000038006067890 */ /* 0x000fe2000fffe03f */
[----:B------:R-:W-:Y:S02]  /*3f10*/  WARPGROUP.DEPBAR.LE gsb0, 0x0 ;  /* 0x00008000000079c5 */ /* 0x000fe40000010000 */
[----:B------:R-:W-:-:S06]  /*3f20*/  WARPGROUP.ARRIVE ;  /* 0x00000000000079c5 */ /* 0x000fcc0000000000 */
[----:B------:R-:W-:Y:S01]  /*3f30*/  HGMMA.64x128x16.F32.BF16 R88, R172, gdesc[UR8].tnspB, R88, gsb0 ;  /* 0x41e00008ac587df0 */ /* 0x000fe20008001858 */
[----:B------:R-:W-:Y:S01]  /*3f40*/  UMOV UR10, UR6 ;  /* 0x00000006000a7c82 */ /* 0x000fe20008000000 */
[----:B------:R-:W-:Y:S01]  /*3f50*/  UMOV UR11, 0x40000040 ;  /* 0x40000040000b7882 */ /* 0x000fe20000000000 */
[----:B------:R-:W-:Y:S02]  /*3f60*/  WARPGROUP.DEPBAR.LE gsb0, 0x0 ;  /* 0x00008000000079c5 */ /* 0x000fe40000010000 */
[----:B------:R-:W-:-:S07]  /*3f70*/  WARPGROUP.ARRIVE ;  /* 0x00000000000079c5 */ /* 0x000fce0000000000 */
[----:B------:R-:W-:Y:S03]  /*3f80*/  HGMMA.64x128x16.F32.BF16 R88, R168, gdesc[UR8].tnspB, R88, gsb0 ;  /* 0x41e00008a8587df0 */ /* 0x000fe60008001858 */
[----:B------:R-:W-:Y:S02]  /*3f90*/  WARPGROUP.DEPBAR.LE gsb0, 0x0 ;  /* 0x00008000000079c5 */ /* 0x000fe40000010000 */
[----:B------:R0:W-:Y:S06]  /*3fa0*/  BAR.ARV R3, 0x100 ;  /* 0x000400030000751d */ /* 0x0001ec0000002000 */
[----:B------:R-:W-:Y:S05]  /*3fb0*/  @!P0 BRA `(.L_x_6494) ;  /* 0x0000000000048947 */ /* 0x000fea0003800000 */
[----:B------:R-:W-:Y:S01]  /*3fc0*/  BPT.TRAP 0x1 ;  /* 0x000000040000795c */ /* 0x000fe20000300000 */
.L_x_6494:
[----:B------:R-:W-:Y:S02]  /*3fd0*/  FMNMX.FTZ R8, R26, R13, !PT ;  /* 0x0000000d1a087209 */ /* 0x000fe40007810000 */
[----:B------:R-:W-:Y:S02]  /*3fe0*/  FMNMX.FTZ R6, R24, R11, !PT ;  /* 0x0000000b18067209 */ /* 0x000fe40007810000 */
[----:B------:R-:W-:Y:S02]  /*3ff0*/  FMNMX.FTZ R15, R27, R8, !PT ;  /* 0x000000081b0f7209 */ /* 0x000fe40007810000 */
[----:B0-----:R-:W-:Y:S02]  /*4000*/  FMNMX.FTZ R3, R25, R6, !PT ;  /* 0x0000000619037209 */ /* 0x001fe40007810000 */
        /* <DEDUP_REMOVED lines=61> */
[----:B------:R-:W0:Y:S04]  /*43e0*/  SHFL.BFLY PT, R15, R12, 0x2, 0x1f ;  /* 0x0c401f000c0f7f89 */ /* 0x000e2800000e0000 */
[----:B------:R-:W1:Y:S08]  /*43f0*/  SHFL.BFLY PT, R3, R10, 0x2, 0x1f ;  /* 0x0c401f000a037f89 */ /* 0x000e7000000e0000 */
[----:B------:R-:W-:-:S04]  /*4400*/  ULEA UR6, UR6, UR36, 0x3 ;  /* 0x0000002406067291 */ /* 0x000fc8000f8e183f */
[----:B------:R-:W-:-:S04]  /*4410*/  UIADD3 UR6, UR6, 0x28840, URZ ;  /* 0x0002884006067890 */ /* 0x000fc8000fffe03f */
[----:B------:R-:W-:Y:S01]  /*4420*/  UPRMT UR6, UR7, 0x654, UR6 ;  /* 0x0000065407067896 */ /* 0x000fe20008000006 */
[----:B0-----:R-:W-:Y:S02]  /*4430*/  FMNMX.FTZ R17, R12, R15, !PT ;  /* 0x0000000f0c117209 */ /* 0x001fe40007810000 */
[----:B-1----:R-:W-:-:S03]  /*4440*/  FMNMX.FTZ R14, R10, R3, !PT ;  /* 0x000000030a0e7209 */ /* 0x002fc60007810000 */
[----:B------:R-:W0:Y:S01]  /*4450*/  SHFL.BFLY PT, R6, R17, 0x1, 0x1f ;  /* 0x0c201f0011067f89 */ /* 0x000e2200000e0000 */
[----:B------:R-:W1:Y:S03]  /*4460*/  LDC R3, c[0x0][0x988] ;  /* 0x00026200ff037b82 */ /* 0x000e660000000800 */
[----:B------:R-:W2:Y:S01]  /*4470*/  SHFL.BFLY PT, R15, R14, 0x1, 0x1f ;  /* 0x0c201f000e0f7f89 */ /* 0x000ea200000e0000 */
[----:B------:R-:W-:Y:S01]  /*4480*/  SYNCS.ARRIVE.TRANS64.RED.A1T0 RZ, [UR6], RZ ;  /* 0x000000ffffff79a7 */ /* 0x000fe20008100406 */
[----:B0-----:R-:W-:Y:S02]  /*4490*/  FMNMX.FTZ R6, R17, R6, !PT ;  /* 0x0000000611067209 */ /* 0x001fe40007810000 */
[----:B--2---:R-:W-:-:S03]  /*44a0*/  FMNMX.FTZ R8, R14, R15, !PT ;  /* 0x0000000f0e087209 */ /* 0x004fc60007810000 */
[C---:B------:R-:W-:Y:S01]  /*44b0*/  FADD.FTZ R20, -R6.reuse, R13 ;  /* 0x0000000d06147221 */ /* 0x040fe20000010100 */
[----:B-1----:R-:W-:-:S03]  /*44c0*/  FMUL.FTZ R14, R6, R3 ;  /* 0x00000003060e7220 */ /* 0x002fc60000410000 */
[-C--:B------:R-:W-:Y:S01]  /*44d0*/  FMUL.FTZ R12, R20, R3.reuse ;  /* 0x00000003140c7220 */ /* 0x080fe20000410000 */
[C---:B------:R-:W-:Y:S01]  /*44e0*/  FADD.FTZ R18, -R8.reuse, R11 ;  /* 0x0000000b08127221 */ /* 0x040fe20000010100 */
[-C--:B------:R-:W-:Y:S01]  /*44f0*/  FMUL.FTZ R20, R8, R3.reuse ;  /* 0x0000000308147220 */ /* 0x080fe20000410000 */
[-CC-:B------:R-:W-:Y:S01]  /*4500*/  FFMA.FTZ R153, R26, R3.reuse, -R14.reuse ;  /* 0x000000031a997223 */ /* 0x180fe2000001080e */
[-C--:B------:R-:W-:Y:S01]  /*4510*/  FFMA.FTZ R155, R30, R3.reuse, -R14 ;  /* 0x000000031e9b7223 */ /* 0x080fe2000001080e */
[-C--:B------:R-:W-:Y:S01]  /*4520*/  FMUL.FTZ R18, R18, R3.reuse ;  /* 0x0000000312127220 */ /* 0x080fe20000410000 */
        /* <DEDUP_REMOVED lines=17> */
[-C--:B------:R-:W-:Y:S01]  /*4640*/  FFMA.FTZ R164, R48, R3.reuse, -R20 ;  /* 0x0000000330a47223 */ /* 0x080fe20000010814 */
[----:B------:R-:W1:Y:S01]  /*4650*/  MUFU.EX2 R11, R11 ;  /* 0x0000000b000b7308 */ /* 0x000e620000000800 */
[-C--:B0-----:R-:W-:Y:S01]  /*4660*/  FFMA.FTZ R18, R27, R3.reuse, -R14 ;  /* 0x000000031b127223 */ /* 0x081fe2000001080e */
        /* <DEDUP_REMOVED lines=14> */
[----:B------:R-:W2:Y:S01]  /*4750*/  MUFU.EX2 R152, R152 ;  /* 0x0000009800987308 */ /* 0x000ea20000000800 */
[-CC-:B------:R-:W-:Y:S01]  /*4760*/  FFMA.FTZ R53, R81, R3.reuse, -R20.reuse ;  /* 0x0000000351357223 */ /* 0x180fe20000010814 */
[-CC-:B------:R-:W-:Y:S01]  /*4770*/  FFMA.FTZ R170, R84, R3.reuse, -R20.reuse ;  /* 0x0000000354aa7223 */ /* 0x180fe20000010814 */
[-C--:B------:R-:W-:Y:S01]  /*4780*/  FFMA.FTZ R57, R85, R3.reuse, -R20 ;  /* 0x0000000355397223 */ /* 0x080fe20000010814 */
[-CC-:B------:R-:W-:Y:S01]  /*4790*/  FFMA.FTZ R20, R31, R3.reuse, -R14.reuse ;  /* 0x000000031f147223 */ /* 0x180fe2000001080e */
[-CC-:B------:R-:W-:Y:S01]  /*47a0*/  FFMA.FTZ R157, R34, R3.reuse, -R14.reuse ;  /* 0x00000003229d7223 */ /* 0x180fe2000001080e */
[--C-:B------:R-:W-:Y:S01]  /*47b0*/  FFMA.FTZ R22, R35, R3, -R14.reuse ;  /* 0x0000000323167223 */ /* 0x100fe2000001080e */
[----:B-1----:R-:W-:Y:S01]  /*47c0*/  FFMA.FTZ R9, R10, R9, R11 ;  /* 0x000000090a097223 */ /* 0x002fe2000001000b */
[----:B------:R-:W1:Y:S01]  /*47d0*/  MUFU.EX2 R18, R18 ;  /* 0x0000001200127308 */ /* 0x000e620000000800 */
[----:B0-----:R-:W-:Y:S01]  /*47e0*/  FFMA.FTZ R7, R12, R7, R153 ;  /* 0x000000070c077223 */ /* 0x001fe20000010099 */
[-CC-:B------:R-:W-:Y:S01]  /*47f0*/  FFMA.FTZ R159, R38, R3.reuse, -R14.reuse ;  /* 0x00000003269f7223 */ /* 0x180fe2000001080e */
[-CC-:B------:R-:W-:Y:S01]  /*4800*/  FFMA.FTZ R24, R39, R3.reuse, -R14.reuse ;  /* 0x0000000327187223 */ /* 0x180fe2000001080e */
[-CC-:B------:R-:W-:Y:S01]  /*4810*/  FFMA.FTZ R161, R42, R3.reuse, -R14.reuse ;  /* 0x000000032aa17223 */ /* 0x180fe2000001080e */
[-CC-:B------:R-:W-:Y:S01]  /*4820*/  FFMA.FTZ R26, R43, R3.reuse, -R14.reuse ;  /* 0x000000032b1a7223 */ /* 0x180fe2000001080e */
[-CC-:B------:R-:W-:Y:S01]  /*4830*/  FFMA.FTZ R163, R46, R3.reuse, -R14.reuse ;  /* 0x000000032ea37223 */ /* 0x180fe2000001080e */
[-CC-:B------:R-:W-:Y:S01]  /*4840*/  FFMA.FTZ R28, R47, R3.reuse, -R14.reuse ;  /* 0x000000032f1c7223 */ /* 0x180fe2000001080e */
[----:B------:R-:W0:Y:S01]  /*4850*/  MUFU.EX2 R154, R154 ;  /* 0x0000009a009a7308 */ /* 0x000e220000000800 */
[----:B--2---:R-:W-:Y:S01]  /*4860*/  FADD.FTZ R9, R152, R9 ;  /* 0x0000000998097221 */ /* 0x004fe20000010000 */
[-CC-:B------:R-:W-:Y:S01]  /*4870*/  FFMA.FTZ R165, R50, R3.reuse, -R14.reuse ;  /* 0x0000000332a57223 */ /* 0x180fe2000001080e */
[-CC-:B------:R-:W-:Y:S01]  /*4880*/  FFMA.FTZ R30, R51, R3.reuse, -R14.reuse ;  /* 0x00000003331e7223 */ /* 0x180fe2000001080e */
[-CC-:B------:R-:W-:Y:S01]  /*4890*/  FFMA.FTZ R167, R54, R3.reuse, -R14.reuse ;  /* 0x0000000336a77223 */ /* 0x180fe2000001080e */
[-CC-:B------:R-:W-:Y:S01]  /*48a0*/  FFMA.FTZ R32, R55, R3.reuse, -R14.reuse ;  /* 0x0000000337207223 */ /* 0x180fe2000001080e */
[-CC-:B------:R-:W-:Y:S01]  /*48b0*/  FFMA.FTZ R181, R58, R3.reuse, -R14.reuse ;  /* 0x000000033ab57223 */ /* 0x180fe2000001080e */
[-CC-:B------:R-:W-:Y:S01]  /*48c0*/  FFMA.FTZ R34, R59, R3.reuse, -R14.reuse ;  /* 0x000000033b227223 */ /* 0x180fe2000001080e */
[----:B------:R-:W2:Y:S01]  /*48d0*/  MUFU.EX2 R155, R155 ;  /* 0x0000009b009b7308 */ /* 0x000ea20000000800 */
[----:B-1----:R-:W-:Y:S01]  /*48e0*/  FADD.FTZ R38, R18, R7 ;  /* 0x0000000712267221 */ /* 0x002fe20000010000 */
[-CC-:B------:R-:W-:Y:S01]  /*48f0*/  FFMA.FTZ R183, R62, R3.reuse, -R14.reuse ;  /* 0x000000033eb77223 */ /* 0x180fe2000001080e */
[-CC-:B------:R-:W-:Y:S01]  /*4900*/  FFMA.FTZ R36, R63, R3.reuse, -R14.reuse ;  /* 0x000000033f247223 */ /* 0x180fe2000001080e */
[-CC-:B------:R-:W-:Y:S01]  /*4910*/  FFMA.FTZ R177, R66, R3.reuse, -R14.reuse ;  /* 0x0000000342b17223 */ /* 0x180fe2000001080e */
[-CC-:B------:R-:W-:Y:S01]  /*4920*/  FFMA.FTZ R70, R70, R3.reuse, -R14.reuse ;  /* 0x0000000346467223 */ /* 0x180fe2000001080e */
[-CC-:B------:R-:W-:Y:S01]  /*4930*/  FFMA.FTZ R71, R71, R3.reuse, -R14.reuse ;  /* 0x0000000347477223 */ /* 0x180fe2000001080e */
[-CC-:B------:R-:W-:Y:S01]  /*4940*/  FFMA.FTZ R74, R74, R3.reuse, -R14.reuse ;  /* 0x000000034a4a7223 */ /* 0x180fe2000001080e */
[----:B------:R-:W1:Y:S01]  /*4950*/  MUFU.EX2 R13, R13 ;  /* 0x0000000d000d7308 */ /* 0x000e620000000800 */
[----:B0-----:R-:W-:Y:S01]  /*4960*/  FADD.FTZ R40, R154, R9 ;  /* 0x000000099a287221 */ /* 0x001fe20000010000 */
[-CC-:B------:R-:W-:Y:S01]  /*4970*/  FFMA.FTZ R75, R75, R3.reuse, -R14.reuse ;  /* 0x000000034b4b7223 */ /* 0x180fe2000001080e */
[-CC-:B------:R-:W-:Y:S01]  /*4980*/  FFMA.FTZ R78, R78, R3.reuse, -R14.reuse ;  /* 0x000000034e4e7223 */ /* 0x180fe2000001080e */
[-CC-:B------:R-:W-:Y:S01]  /*4990*/  FFMA.FTZ R79, R79, R3.reuse, -R14.reuse ;  /* 0x000000034f4f7223 */ /* 0x180fe2000001080e */
[-CC-:B------:R-:W-:Y:S01]  /*49a0*/  FFMA.FTZ R82, R82, R3.reuse, -R14.reuse ;  /* 0x0000000352527223 */ /* 0x180fe2000001080e */
[-CC-:B------:R-:W-:Y:S01]  /*49b0*/  FFMA.FTZ R83, R83, R3.reuse, -R14.reuse ;  /* 0x0000000353537223 */ /* 0x180fe2000001080e */
[----:B------:R-:W-:Y:S01]  /*49c0*/  FFMA.FTZ R86, R86, R3, -R14 ;  /* 0x0000000356567223 */ /* 0x000fe2000001080e */
        /* <DEDUP_REMOVED lines=10> */
[-CC-:B------:R-:W-:Y:S01]  /*4a70*/  FFMA.FTZ R38, R67, R3.reuse, -R14.reuse ;  /* 0x0000000343267223 */ /* 0x180fe2000001080e */
[----:B------:R-:W-:-:S05]  /*4a80*/  FFMA.FTZ R14, R87, R3, -R14 ;  /* 0x00000003570e7223 */ /* 0x000fca000001080e */
        /* <DEDUP_REMOVED lines=108> */
.L_x_6495:
[----:B------:R-:W-:Y:S01]  /*5150*/  ULEA UR5, UR5, UR36, 0x3 ;  /* 0x0000002405057291 */ /* 0x000fe2000f8e183f */
[----:B------:R-:W-:Y:S01]  /*5160*/  ISETP.LT.AND P1, PT, R16, UR42, PT ;  /* 0x0000002a10007c0c */ /* 0x000fe2000bf21270 */
[----:B------:R-:W-:Y:S01]  /*5170*/  UIADD3 UR10, UR42, -0x1, URZ ;  /* 0xffffffff2a0a7890 */ /* 0x000fe2000fffe03f */
[----:B------:R-:W-:Y:S01]  /*5180*/  F2FP.BF16.F32.PACK_AB R152, R152, R11 ;  /* 0x0000000b9898723e */ /* 0x000fe200000010ff */
[----:B------:R-:W-:Y:S01]  /*5190*/  UIADD3 UR5, UR5, 0x28860, URZ ;  /* 0x0002886005057890 */ /* 0x000fe2000fffe03f */
[----:B------:R-:W-:Y:S01]  /*51a0*/  F2FP.BF16.F32.PACK_AB R154, R13, R154 ;  /* 0x0000009a0d9a723e */ /* 0x000fe200000010ff */
[----:B------:R-:W-:Y:S01]  /*51b0*/  UMOV UR6, UR4 ;  /* 0x0000000400067c82 */ /* 0x000fe20008000000 */
[----:B------:R-:W-:Y:S01]  /*51c0*/  F2FP.BF16.F32.PACK_AB R153, R18, R153 ;  /* 0x000000991299723e */ /* 0x000fe200000010ff */
[----:B------:R-:W-:Y:S01]  /*51d0*/  UPRMT UR5, UR7, 0x654, UR5 ;  /* 0x0000065407057896 */ /* 0x000fe20008000005 */
[----:B------:R-:W-:Y:S01]  /*51e0*/  F2FP.BF16.F32.PACK_AB R155, R20, R155 ;  /* 0x0000009b149b723e */ /* 0x000fe200000010ff */
[----:B------:R-:W-:Y:S01]  /*51f0*/  UMOV UR42, UR10 ;  /* 0x0000000a002a7c82 */ /* 0x000fe20008000000 */
[----:B------:R-:W-:Y:S01]  /*5200*/  F2FP.BF16.F32.PACK_AB R156, R15, R156 ;  /* 0x0000009c0f9c723e */ /* 0x000fe200000010ff */
[-C--:B------:R-:W-:Y:S01]  /*5210*/  FMUL.FTZ R88, R88, R10.reuse ;  /* 0x0000000a58587220 */ /* 0x080fe20000410000 */
[----:B------:R-:W-:Y:S01]  /*5220*/  F2FP.BF16.F32.PACK_AB R157, R22, R157 ;  /* 0x0000009d169d723e */ /* 0x000fe200000010ff */
[----:B------:R-:W-:Y:S01]  /*5230*/  FMUL.FTZ R89, R89, R10 ;  /* 0x0000000a59597220 */ /* 0x000fe20000410000 */
[----:B------:R-:W-:Y:S01]  /*5240*/  F2FP.BF16.F32.PACK_AB R158, R17, R158 ;  /* 0x0000009e119e723e */ /* 0x000fe200000010ff */
[-C--:B------:R-:W-:Y:S01]  /*5250*/  FMUL.FTZ R92, R92, R10.reuse ;  /* 0x0000000a5c5c7220 */ /* 0x080fe20000410000 */
[----:B------:R-:W-:Y:S01]  /*5260*/  SYNCS.ARRIVE.TRANS64.RED.A1T0 RZ, [UR5], RZ ;  /* 0x000000ffffff79a7 */ /* 0x000fe20008100405 */
[----:B------:R-:W-:Y:S01]  /*5270*/  R2UR UR5, R0 ;  /* 0x00000000000572ca */ /* 0x000fe200000e0000 */
[-C--:B------:R-:W-:Y:S01]  /*5280*/  FMUL.FTZ R93, R93, R10.reuse ;  /* 0x0000000a5d5d7220 */ /* 0x080fe20000410000 */
[----:B------:R-:W-:Y:S01]  /*5290*/  F2FP.BF16.F32.PACK_AB R159, R24, R159 ;  /* 0x0000009f189f723e */ /* 0x000fe200000010ff */
[----:B------:R-:W-:Y:S01]  /*52a0*/  FMUL.FTZ R96, R96, R10 ;  /* 0x0000000a60607220 */ /* 0x000fe20000410000 */
[----:B------:R-:W-:Y:S01]  /*52b0*/  F2FP.BF16.F32.PACK_AB R160, R19, R160 ;  /* 0x000000a013a0723e */ /* 0x000fe200000010ff */
        /* <DEDUP_REMOVED lines=82> */
[----:B------:R-:W-:-:S02]  /*57e0*/  IMAD.MOV.U32 R13, RZ, RZ, R6 ;  /* 0x000000ffff0d7224 */ /* 0x000fc400078e0006 */
[----:B------:R-:W-:Y:S01]  /*57f0*/  IMAD.MOV.U32 R11, RZ, RZ, R8 ;  /* 0x000000ffff0b7224 */ /* 0x000fe200078e0008 */
[----:B------:R-:W-:Y:S06]  /*5800*/  @P1 BRA `(.L_x_6496) ;  /* 0xffffffdc00ec1947 */ /* 0x000fec000383ffff */
.L_x_6485:
[----:B------:R-:W-:Y:S06]  /*5810*/  BAR.ARV 0x8, 0x180 ;  /* 0x0206000000007b1d */ /* 0x000fec0000002000 */
[----:B------:R-:W-:Y:S05]  /*5820*/  @!P0 BRA `(.L_x_6497) ;  /* 0x0000000000048947 */ /* 0x000fea0003800000 */
[----:B------:R-:W-:Y:S01]  /*5830*/  BPT.TRAP 0x1 ;  /* 0x000000040000795c */ /* 0x000fe20000300000 */
.L_x_6497:
[----:B------:R-:W-:Y:S02]  /*5840*/  R2UR UR5, R0 ;  /* 0x00000000000572ca */ /* 0x000fe400000e0000 */
[----:B------:R-:W-:-:S04]  /*5850*/  MOV R2, UR4 ;  /* 0x0000000400027c02 */ /* 0x000fc80008000f00 */
[----:B------:R-:W-:-:S07]  /*5860*/  SHF.L.U32 R2, R2, 0x1f, RZ ;  /* 0x0000001f02027819 */ /* 0x000fce00000006ff */
[----:B------:R-:W-:-:S09]  /*5870*/  ULEA UR5, UR5, UR36, 0x3 ;  /* 0x0000002405057291 */ /* 0x000fd2000f8e183f */
[----:B------:R0:W1:Y:S01]  /*5880*/  SYNCS.PHASECHK.TRANS64.TRYWAIT P1, [UR5+0x28850], R2 ;  /* 0x02885002ff0075a7 */ /* 0x0000620008020145 */
[----:B------:R-:W-:Y:S05]  /*5890*/  @!P0 BRA `(.L_x_6498) ;  /* 0x0000000000048947 */ /* 0x000fea0003800000 */
[----:B------:R-:W-:Y:S01]  /*58a0*/  BPT.TRAP 0x1 ;  /* 0x000000040000795c */ /* 0x000fe20000300000 */
.L_x_6498:
[----:B-1----:R-:W-:Y:S05]  /*58b0*/  @P1 BRA `(.L_x_6499) ;  /* 0x0000000000081947 */ /* 0x002fea0003800000 */
[----:B------:R-:W1:Y:S02]  /*58c0*/  SYNCS.PHASECHK.TRANS64.TRYWAIT P1, [UR5+0x28850], R2 ;  /* 0x02885002ff0075a7 */ /* 0x000e640008020145 */
[----:B-1----:R-:W-:Y:S05]  /*58d0*/  @!P1 BRA `(.L_x_6500) ;  /* 0x0000005c00c49947 */ /* 0x002fea0003800000 */
.L_x_6499:
[----:B------:R-:W-:Y:S01]  /*58e0*/  UIADD3 UR36, UR36, 0x400, URZ ;  /* 0x0000040024247890 */ /* 0x000fe2000fffe03f */
[----:B------:R-:W-:Y:S01]  /*58f0*/  R2UR UR6, R0 ;  /* 0x00000000000672ca */ /* 0x000fe200000e0000 */
[----:B------:R-:W-:Y:S01]  /*5900*/  WARPGROUP.ARRIVE ;  /* 0x00000000000079c5 */ /* 0x000fe20000000000 */
[----:B------:R-:W-:Y:S01]  /*5910*/  UMOV UR11, 0x40000040 ;  /* 0x40000040000b7882 */ /* 0x000fe20000000000 */
[----:B------:R-:W-:Y:S01]  /*5920*/  USHF.R.U32.HI UR36, URZ, 0x4, UR36 ;  /* 0x000000043f247899 */ /* 0x000fe20008011624 */
[----:B------:R-:W2:Y:S01]  /*5930*/  SHFL.BFLY PT, R0, R9, 0x2, 0x1f ;  /* 0x0c401f0009007f89 */ /* 0x000ea200000e0000 */
[----:B------:R-:W-:Y:S02]  /*5940*/  IMAD.MOV.U32 R67, RZ, RZ, RZ ;  /* 0x000000ffff437224 */ /* 0x000fe400078e00ff */
[----:B------:R-:W-:Y:S01]  /*5950*/  ULOP3.LUT UR36, UR36, 0x3fff, URZ, 0xc0, !UPT ;  /* 0x00003fff24247892 */ /* 0x000fe2000f8ec03f */
[----:B01----:R-:W0:Y:S01]  /*5960*/  SHFL.BFLY PT, R2, R7, 0x2, 0x1f ;  /* 0x0c401f0007027f89 */ /* 0x003e2200000e0000 */
[----:B------:R-:W-:-:S02]  /*5970*/  IMAD.MOV.U32 R16, RZ, RZ, RZ ;  /* 0x000000ffff107224 */ /* 0x000fc400078e00ff */
[----:B------:R-:W-:Y:S01]  /*5980*/  ULOP3.LUT UR4, UR36, 0x4000000, URZ, 0xfc, !UPT ;  /* 0x0400000024047892 */ /* 0x000fe2000f8efc3f */
[----:B------:R-:W-:-:S03]  /*5990*/  IMAD.MOV.U32 R17, RZ, RZ, -0x800000 ;  /* 0xff800000ff117424 */ /* 0x000fc600078e00ff */
[----:B------:R-:W-:-:S04]  /*59a0*/  ULEA UR4, UR6, UR4, 0xb ;  /* 0x0000000406047291 */ /* 0x000fc8000f8e583f */
[----:B------:R-:W-:-:S03]  /*59b0*/  UIADD3 UR6, UR4, 0x80, URZ ;  /* 0x0000008004067890 */ /* 0x000fc6000fffe03f */
[----:B------:R-:W-:Y:S02]  /*59c0*/  UMOV UR10, UR4 ;  /* 0x00000004000a7c82 */ /* 0x000fe40008000000 */
[----:B------:R-:W-:Y:S01]  /*59d0*/  HGMMA.64x128x16.F32.BF16 R88, R152, gdesc[UR8].tnspB, R88, gsb0 ;  /* 0x41e0000898587df0 */ /* 0x000fe20008001858 */
[----:B------:R-:W-:Y:S01]  /*59e0*/  UMOV UR11, 0x40000040 ;  /* 0x40000040000b7882 */ /* 0x000fe20000000000 */
[----:B------:R-:W-:Y:S01]  /*59f0*/  UMOV UR10, UR6 ;  /* 0x00000006000a7c82 */ /* 0x000fe20008000000 */
[----:B------:R-:W-:Y:S01]  /*5a00*/  UIADD3 UR6, UR4, 0x100, URZ ;  /* 0x0000010004067890 */ /* 0x000fe2000fffe03f */
[----:B--2---:R-:W-:Y:S01]  /*5a10*/  FADD.FTZ R0, R0, R9 ;  /* 0x0000000900007221 */ /* 0x004fe20000010000 */
[----:B0-----:R-:W-:-:S04]  /*5a20*/  FADD.FTZ R2, R2, R7 ;  /* 0x0000000702027221 */ /* 0x001fc80000010000 */
[----:B------:R-:W0:Y:S04]  /*5a30*/  SHFL.BFLY PT, R5, R0, 0x1, 0x1f ;  /* 0x0c201f0000057f89 */ /* 0x000e2800000e0000 */
[----:B------:R-:W1:Y:S01]  /*5a40*/  SHFL.BFLY PT, R11, R2, 0x1, 0x1f ;  /* 0x0c201f00020b7f89 */ /* 0x000e6200000e0000 */
[----:B0-----:R-:W-:Y:S01]  /*5a50*/  FADD.FTZ R10, R0, R5 ;  /* 0x00000005000a7221 */ /* 0x001fe20000010000 */
[----:B------:R-:W-:Y:S01]  /*5a60*/  MOV R0, 0xff800000 ;  /* 0xff80000000007802 */ /* 0x000fe20000000f00 */
[----:B-1----:R-:W-:-:S03]  /*5a70*/  FADD.FTZ R11, R2, R11 ;  /* 0x0000000b020b7221 */ /* 0x002fc60000010000 */
[----:B------:R-:W-:Y:S02]  /*5a80*/  FSETP.NE.FTZ.AND P1, PT, R10, RZ, PT ;  /* 0x000000ff0a00720b */ /* 0x000fe40003f35000 */
[----:B------:R-:W-:-:S11]  /*5a90*/  FSETP.NE.FTZ.AND P2, PT, R11, RZ, PT ;  /* 0x000000ff0b00720b */ /* 0x000fd60003f55000 */
[----:B------:R-:W0:Y:S01]  /*5aa0*/  @P1 MUFU.LG2 R4, R10 ;  /* 0x0000000a00041308 */ /* 0x000e220000000c00 */
[C---:B------:R-:W-:Y:S01]  /*5ab0*/  @P1 FMUL.FTZ R5, R3.reuse, 0.69314718246459960938 ;  /* 0x3f31721803051820 */ /* 0x040fe20000410000 */
[----:B------:R-:W-:-:S06]  /*5ac0*/  @P2 FMUL.FTZ R2, R3, 0.69314718246459960938 ;  /* 0x3f31721803022820 */ /* 0x000fcc0000410000 */
        /* <DEDUP_REMOVED lines=9> */
[----:B------:R-:W-:Y:S01]  /*5b60*/  HGMMA.64x128x16.F32.BF16 R88, R156, gdesc[UR8].tnspB, R88, gsb0 ;  /* 0x41e000089c587df0 */ /* 0x000fe20008001858 */
[----:B------:R-:W-:Y:S01]  /*5b70*/  UMOV UR10, UR6 ;  /* 0x00000006000a7c82 */ /* 0x000fe20008000000 */
[----:B------:R-:W-:Y:S01]  /*5b80*/  UMOV UR11, 0x40000040 ;  /* 0x40000040000b7882 */ /* 0x000fe20000000000 */
[----:B------:R-:W-:Y:S01]  /*5b90*/  UIADD3 UR6, UR4, 0x180, URZ ;  /* 0x0000018004067890 */ /* 0x000fe2000fffe03f */
        /* <DEDUP_REMOVED lines=17> */
[----:B------:R-:W-:Y:S02]  /*5cb0*/  UIADD3 UR6, UR4, 0x300, URZ ;  /* 0x0000030004067890 */ /* 0x000fe4000fffe03f */
        /* <DEDUP_REMOVED lines=8> */
[----:B------:R-:W-:Y:S01]  /*5d40*/  HGMMA.64x128x16.F32.BF16 R88, R172, gdesc[UR8].tnspB, R88, gsb0 ;  /* 0x41e00008ac587df0 */ /* 0x000fe20008001858 */
[----:B------:R-:W-:Y:S01]  /*5d50*/  UMOV UR10, UR4 ;  /* 0x00000004000a7c82 */ /* 0x000fe20008000000 */
[----:B------:R-:W-:Y:S01]  /*5d60*/  UMOV UR11, 0x40000040 ;  /* 0x40000040000b7882 */ /* 0x000fe20000000000 */
[----:B------:R-:W-:Y:S02]  /*5d70*/  WARPGROUP.DEPBAR.LE gsb0, 0x0 ;  /* 0x00008000000079c5 */ /* 0x000fe40000010000 */
[----:B------:R-:W-:-:S07]  /*5d80*/  WARPGROUP.ARRIVE ;  /* 0x00000000000079c5 */ /* 0x000fce0000000000 */
[----:B------:R-:W-:Y:S03]  /*5d90*/  HGMMA.64x128x16.F32.BF16 R88, R168, gdesc[UR8].tnspB, R88, gsb0 ;  /* 0x41e00008a8587df0 */ /* 0x000fe60008001858 */
[----:B------:R-:W-:Y:S02]  /*5da0*/  WARPGROUP.DEPBAR.LE gsb0, 0x0 ;  /* 0x00008000000079c5 */ /* 0x000fe40000010000 */
[----:B0-23--:R-:W-:Y:S05]  /*5db0*/  @!P0 BRA `(.L_x_6501) ;  /* 0x0000000000048947 */ /* 0x00dfea0003800000 */
[----:B------:R-:W-:Y:S01]  /*5dc0*/  BPT.TRAP 0x1 ;  /* 0x000000040000795c */ /* 0x000fe20000300000 */
.L_x_6501:
[----:B------:R-:W-:Y:S01]  /*5dd0*/  UIADD3 UR4, UR5, 0x28860, URZ ;  /* 0x0002886005047890 */ /* 0x000fe2000fffe03f */
[-C--:B------:R-:W-:Y:S01]  /*5de0*/  FMUL.FTZ R48, R88, R67.reuse ;  /* 0x0000004358307220 */ /* 0x080fe20000410000 */
[-C--:B------:R-:W-:Y:S01]  /*5df0*/  FMUL.FTZ R49, R89, R67.reuse ;  /* 0x0000004359317220 */ /* 0x080fe20000410000 */
[-C--:B------:R-:W-:Y:S01]  /*5e00*/  FMUL.FTZ R52, R92, R67.reuse ;  /* 0x000000435c347220 */ /* 0x080fe20000410000 */
[----:B------:R-:W-:Y:S01]  /*5e10*/  UPRMT UR4, UR7, 0x654, UR4 ;  /* 0x0000065407047896 */ /* 0x000fe20008000004 */
        /* <DEDUP_REMOVED lines=63> */
.L_x_6477:
[----:B------:R-:W-:Y:S05]  /*6210*/  @P0 BRA `(.L_x_6502) ;  /* 0x00000014004c0947 */ /* 0x000fea0003800000 */
[----:B------:R-:W0:Y:S01]  /*6220*/  S2R R2, SR_TID.X ;  /* 0x0000000000027919 */ /* 0x000e220000002100 */
[----:B------:R-:W1:Y:S01]  /*6230*/  LDC R78, c[0x0][0xbe8] ;  /* 0x0002fa00ff4e7b82 */ /* 0x000e620000000800 */
[----:B------:R-:W-:Y:S02]  /*6240*/  USHF.R.S32.HI UR7, URZ, 0x1f, UR37 ;  /* 0x0000001f3f077899 */ /* 0x000fe40008011425 */
[----:B------:R-:W-:Y:S01]  /*6250*/  IMAD R76, RZ, RZ, -UR37 ;  /* 0x80000025ff4c7e24 */ /* 0x000fe2000f8e02ff */
[----:B------:R-:W2:Y:S01]  /*6260*/  S2R R72, SR_CTAID.X ;  /* 0x0000000000487919 */ /* 0x000ea20000002500 */
[----:B------:R-:W-:Y:S01]  /*6270*/  ULDC.64 UR8, c[0x0][0xbd0] ;  /* 0x0002f40000087ab9 */ /* 0x000fe20000000a00 */
[----:B------:R-:W-:Y:S01]  /*6280*/  BSSY B0, `(.L_x_6503) ;  /* 0x00000e8000007945 */ /* 0x000fe20003800000 */
[----:B------:R-:W-:Y:S01]  /*6290*/  UIMAD UR6, UR7, UR8, URZ ;  /* 0x00000008070672a4 */ /* 0x000fe2000f8e023f */
[----:B------:R-:W3:Y:S01]  /*62a0*/  S2UR UR12, SR_CTAID.Z ;  /* 0x00000000000c79c3 */ /* 0x000ee20000002700 */
[----:B------:R-:W-:-:S02]  /*62b0*/  UIMAD.WIDE.U32 UR4, UR37, UR8, URZ ;  /* 0x00000008250472a5 */ /* 0x000fc4000f8e003f */
[----:B------:R-:W-:-:S03]  /*62c0*/  UIMAD UR6, UR37, UR9, UR6 ;  /* 0x00000009250672a4 */ /* 0x000fc6000f8e0206 */
[----:B------:R-:W-:Y:S01]  /*62d0*/  ULDC.64 UR8, c[0x0][0xb38] ;  /* 0x0002ce0000087ab9 */ /* 0x000fe20000000a00 */
[----:B------:R-:W-:Y:S01]  /*62e0*/  UIADD3 UR6, UR5, UR6, URZ ;  /* 0x0000000605067290 */ /* 0x000fe2000fffe03f */
[----:B------:R-:W4:Y:S01]  /*62f0*/  LDC.64 R74, c[0x0][0xbd8] ;  /* 0x0002f600ff4a7b82 */ /* 0x000f220000000a00 */
[----:B------:R-:W-:-:S07]  /*6300*/  UIMAD UR7, UR7, UR8, URZ ;  /* 0x00000008070772a4 */ /* 0x000fce000f8e023f */
[----:B------:R-:W-:Y:S01]  /*6310*/  BAR.SYNC.DEFER_BLOCKING 0x1, 0x100 ;  /* 0x0044000000007b1d */ /* 0x000fe20000010000 */
[----:B-1----:R-:W-:-:S07]  /*6320*/  ISETP.NE.AND P0, PT, R78, 0x1, PT ;  /* 0x000000014e00780c */ /* 0x002fce0003f05270 */
[----:B------:R-:W1:Y:S01]  /*6330*/  S2UR UR11, SR_CTAID.Y ;  /* 0x00000000000b79c3 */ /* 0x000e620000002600 */
[----:B0-----:R-:W-:Y:S01]  /*6340*/  VIADD R70, R2, 0xffffff80 ;  /* 0xffffff8002467836 */ /* 0x001fe20000000000 */
[----:B---3--:R-:W-:-:S06]  /*6350*/  USHF.R.S32.HI UR10, URZ, 0x1f, UR12 ;  /* 0x0000001f3f0a7899 */ /* 0x008fcc000801140c */
[----:B------:R-:W1:Y:S01]  /*6360*/  LDC R79, c[0x0][0xc50] ;  /* 0x00031400ff4f7b82 */ /* 0x000e620000000800 */
[----:B------:R-:W-:-:S04]  /*6370*/  SHF.R.S32.HI R69, RZ, 0x1f, R70 ;  /* 0x0000001fff457819 */ /* 0x000fc80000011446 */
[----:B------:R-:W-:-:S03]  /*6380*/  LEA.HI R2, R69, R70, RZ, 0x7 ;  /* 0x0000004645027211 */ /* 0x000fc600078f38ff */
[----:B------:R-:W0:Y:S01]  /*6390*/  LDC.64 R80, c[0x0][0xb40] ;  /* 0x0002d000ff507b82 */ /* 0x000e220000000a00 */
[----:B------:R-:W-:Y:S02]  /*63a0*/  LEA.HI R68, R69, R70, RZ, 0x2 ;  /* 0x0000004645447211 */ /* 0x000fe400078f10ff */
[----:B------:R-:W-:Y:S02]  /*63b0*/  LOP3.LUT R3, R2, 0xffffff80, RZ, 0xc0, !PT ;  /* 0xffffff8002037812 */ /* 0x000fe400078ec0ff */
[----:B------:R-:W-:Y:S02]  /*63c0*/  SHF.R.S32.HI R71, RZ, 0x7, R2 ;  /* 0x00000007ff477819 */ /* 0x000fe40000011402 */
[----:B------:R-:W-:Y:S01]  /*63d0*/  LOP3.LUT R69, R68, 0xfffffffc, RZ, 0xc0, !PT ;  /* 0xfffffffc44457812 */ /* 0x000fe200078ec0ff */
[----:B------:R-:W-:Y:S01]  /*63e0*/  IMAD.IADD R82, R70, 0x1, -R3 ;  /* 0x0000000146527824 */ /* 0x000fe200078e0a03 */
[----:B------:R-:W-:Y:S01]  /*63f0*/  LEA.HI R2, R2, R71, RZ, 0x1 ;  /* 0x0000004702027211 */ /* 0x000fe200078f08ff */
[----:B------:R-:W3:Y:S02]  /*6400*/  @P0 LDC R86, c[0x0][0xbec] ;  /* 0x0002fb00ff560b82 */ /* 0x000ee40000000800 */
[----:B------:R-:W-:Y:S01]  /*6410*/  IMAD.IADD R69, R70, 0x1, -R69 ;  /* 0x0000000146457824 */ /* 0x000fe200078e0a45 */
[----:B------:R-:W-:-:S02]  /*6420*/  SHF.R.S32.HI R73, RZ, 0x1f, R82 ;  /* 0x0000001fff497819 */ /* 0x000fc40000011452 */
[----:B------:R-:W-:Y:S01]  /*6430*/  LOP3.LUT R2, R2, 0x3fffffe, RZ, 0xc0, !PT ;  /* 0x03fffffe02027812 */ /* 0x000fe200078ec0ff */
[----:B-1----:R-:W-:Y:S01]  /*6440*/  IMAD R83, R79, R76, UR11 ;  /* 0x0000000b4f537e24 */ /* 0x002fe2000f8e024c */
[----:B------:R-:W-:Y:S01]  /*6450*/  LEA.HI R84, R73, R82, RZ, 0x2 ;  /* 0x0000005249547211 */ /* 0x000fe200078f10ff */
[----:B------:R-:W1:Y:S03]  /*6460*/  @P0 LDC R70, c[0x0][0xbec] ;  /* 0x0002fb00ff460b82 */ /* 0x000e660000000800 */
[--C-:B------:R-:W-:Y:S02]  /*6470*/  SHF.R.S32.HI R3, RZ, 0x2, R84.reuse ;  /* 0x00000002ff037819 */ /* 0x100fe40000011454 */
[----:B------:R-:W-:Y:S02]  /*6480*/  SHF.R.S32.HI R16, RZ, 0x1f, R84 ;  /* 0x0000001fff107819 */ /* 0x000fe40000011454 */
[----:B------:R-:W-:Y:S01]  /*6490*/  SHF.R.S32.HI R76, RZ, 0x1f, R83 ;  /* 0x0000001fff4c7819 */ /* 0x000fe20000011453 */
[----:B------:R-:W5:Y:S01]  /*64a0*/  @P0 LDC R77, c[0x0][0xbf0] ;  /* 0x0002fc00ff4d0b82 */ /* 0x000f620000000800 */
[----:B------:R-:W-:-:S04]  /*64b0*/  LEA.HI R16, R16, R3, RZ, 0x3 ;  /* 0x0000000310107211 */ /* 0x000fc800078f18ff */
[----:B------:R-:W-:Y:S02]  /*64c0*/  LOP3.LUT R68, R16, 0xfffffff8, RZ, 0xc0, !PT ;  /* 0xfffffff810447812 */ /* 0x000fe400078ec0ff */
[----:B------:R-:W-:Y:S01]  /*64d0*/  IADD3 R16, R71, -R2, RZ ;  /* 0x8000000247107210 */ /* 0x000fe20007ffe0ff */
[----:B------:R-:W5:Y:S01]  /*64e0*/  @P0 LDC R85, c[0x0][0xbf0] ;  /* 0x0002fc00ff550b82 */ /* 0x000f620000000800 */
[----:B------:R-:W-:Y:S01]  /*64f0*/  LEA.HI R2, R73, R82, RZ, 0x5 ;  /* 0x0000005249027211 */ /* 0x000fe200078f28ff */
[----:B------:R-:W-:Y:S01]  /*6500*/  IMAD.IADD R3, R3, 0x1, -R68 ;  /* 0x0000000103037824 */ /* 0x000fe200078e0a44 */
[----:B------:R-:W-:Y:S02]  /*6510*/  LEA.HI R68, R69, R69, RZ, 0x1 ;  /* 0x0000004545447211 */ /* 0x000fe400078f08ff */
[----:B------:R-:W-:Y:S02]  /*6520*/  SHF.R.S32.HI R2, RZ, 0x5, R2 ;  /* 0x00000005ff027819 */ /* 0x000fe40000011402 */
[----:B------:R-:W-:-:S05]  /*6530*/  LOP3.LUT R68, R68, 0x1ffffffe, RZ, 0xc0, !PT ;  /* 0x1ffffffe44447812 */ /* 0x000fca00078ec0ff */
        /* <DEDUP_REMOVED lines=8> */
[C---:B----4-:R-:W-:Y:S01]  /*65c0*/  IMAD R68, R74.reuse, UR10, RZ ;  /* 0x0000000a4a447c24 */ /* 0x050fe2000f8e02ff */
[-C--:B------:R-:W-:Y:S01]  /*65d0*/  LEA R71, R71, R16.reuse, 0x3 ;  /* 0x0000001047477211 */ /* 0x080fe200078e18ff */
[----:B------:R-:W-:Y:S01]  /*65e0*/  IMAD.WIDE.U32 R2, R74, UR12, R2 ;  /* 0x0000000c4a027c25 */ /* 0x000fe2000f8e0002 */
[----:B------:R-:W-:Y:S01]  /*65f0*/  UIADD3 UR6, UR5, UR6, URZ ;  /* 0x0000000605067290 */ /* 0x000fe2000fffe03f */
[C---:B--2---:R-:W-:Y:S01]  /*6600*/  LEA R16, R72.reuse, R16, 0x7 ;  /* 0x0000001048107211 */ /* 0x044fe200078e38ff */
[----:B------:R-:W-:Y:S01]  /*6610*/  ULDC.64 UR8, c[0x0][0xb28] ;  /* 0x0002ca0000087ab9 */ /* 0x000fe20000000a00 */
[----:B------:R-:W-:-:S02]  /*6620*/  IMAD R71, R72, 0x80, R71 ;  /* 0x0000008048477824 */ /* 0x000fc400078e0247 */
[----:B------:R-:W-:Y:S02]  /*6630*/  IMAD R75, R75, UR12, R68 ;  /* 0x0000000c4b4b7c24 */ /* 0x000fe4000f8e0244 */
[----:B------:R-:W-:Y:S01]  /*6640*/  IMAD.U32 R69, RZ, RZ, UR5 ;  /* 0x00000005ff457e24 */ /* 0x000fe2000f8e00ff */
[----:B------:R-:W-:Y:S01]  /*6650*/  MOV R69, UR6 ;  /* 0x0000000600457c02 */ /* 0x000fe20008000f00 */
[----:B-1----:R-:W-:Y:S01]  /*6660*/  @P0 IMAD.HI.U32 R70, R71, R70, RZ ;  /* 0x0000004647460227 */ /* 0x002fe200078e00ff */
[----:B------:R-:W-:-:S03]  /*6670*/  ULDC.64 UR6, c[0x0][0xb48] ;  /* 0x0002d20000067ab9 */ /* 0x000fc60000000a00 */
[----:B------:R-:W-:Y:S01]  /*6680*/  IMAD.U32 R68, RZ, RZ, UR4 ;  /* 0x00000004ff447e24 */ /* 0x000fe2000f8e00ff */
[----:B------:R-:W-:Y:S01]  /*6690*/  ULDC.64 UR4, c[0x0][0xbe0] ;  /* 0x0002f80000047ab9 */ /* 0x000fe20000000a00 */
[----:B------:R-:W-:Y:S01]  /*66a0*/  IMAD.IADD R3, R3, 0x1, R75 ;  /* 0x0000000103037824 */ /* 0x000fe200078e024b */
[----:B------:R-:W-:Y:S01]  /*66b0*/  MOV R75, R71 ;  /* 0x00000047004b7202 */ /* 0x000fe20000000f00 */
[----:B0-----:R-:W-:Y:S02]  /*66c0*/  IMAD R74, R80, UR10, RZ ;  /* 0x0000000a504a7c24 */ /* 0x001fe4000f8e02ff */
[----:B---3--:R-:W-:-:S04]  /*66d0*/  @P0 IMAD.HI.U32 R86, R71, R86, RZ ;  /* 0x0000005647560227 */ /* 0x008fc800078e00ff */
[----:B------:R-:W-:Y:S01]  /*66e0*/  IMAD.MOV.U32 R73, RZ, RZ, R71 ;  /* 0x000000ffff497224 */ /* 0x000fe200078e0047 */
[----:B-----5:R-:W-:Y:S01]  /*66f0*/  @P0 SHF.R.U32.HI R73, RZ, R77, R70 ;  /* 0x0000004dff490219 */ /* 0x020fe20000011646 */
[----:B------:R-:W-:Y:S01]  /*6700*/  IMAD R77, R81, UR12, R74 ;  /* 0x0000000c514d7c24 */ /* 0x000fe2000f8e024a */
[----:B------:R-:W-:Y:S01]  /*6710*/  @P0 SHF.R.U32.HI R75, RZ, R85, R86 ;  /* 0x00000055ff4b0219 */ /* 0x000fe20000011656 */
[----:B------:R-:W-:-:S04]  /*6720*/  IMAD.WIDE.U32 R68, R80, UR12, R68 ;  /* 0x0000000c50447c25 */ /* 0x000fc8000f8e0044 */
[----:B------:R-:W-:Y:S02]  /*6730*/  IMAD R70, R76, UR4, RZ ;  /* 0x000000044c467c24 */ /* 0x000fe4000f8e02ff */
[----:B------:R-:W-:-:S04]  /*6740*/  IMAD.WIDE.U32 R2, R83, UR4, R2 ;  /* 0x0000000453027c25 */ /* 0x000fc8000f8e0002 */
[----:B------:R-:W-:Y:S01]  /*6750*/  IMAD.IADD R69, R69, 0x1, R77 ;  /* 0x0000000145457824 */ /* 0x000fe200078e024d */
[----:B------:R-:W-:Y:S01]  /*6760*/  SHF.R.S32.HI R77, RZ, 0x1f, R73 ;  /* 0x0000001fff4d7819 */ /* 0x000fe20000011449 */
[----:B------:R-:W-:Y:S01]  /*6770*/  IMAD R76, R76, UR6, RZ ;  /* 0x000000064c4c7c24 */ /* 0x000fe2000f8e02ff */
[----:B------:R-:W-:Y:S01]  /*6780*/  IADD3 R2, P0, R73, R2, RZ ;  /* 0x0000000249027210 */ /* 0x000fe20007f1e0ff */
[C---:B------:R-:W-:Y:S01]  /*6790*/  IMAD R74, R83.reuse, UR5, R70 ;  /* 0x00000005534a7c24 */ /* 0x040fe2000f8e0246 */
[----:B------:R-:W-:Y:S01]  /*67a0*/  SHF.R.S32.HI R70, RZ, 0x1f, R75 ;  /* 0x0000001fff467819 */ /* 0x000fe2000001144b */
[----:B------:R-:W-:Y:S01]  /*67b0*/  IMAD.MOV R73, RZ, RZ, -R73 ;  /* 0x000000ffff497224 */ /* 0x000fe200078e0a49 */
[----:B------:R-:W-:Y:S01]  /*67c0*/  ULDC.64 UR4, c[0x0][0xb30] ;  /* 0x0002cc0000047ab9 */ /* 0x000fe20000000a00 */
[----:B------:R-:W-:Y:S01]  /*67d0*/  IMAD R79, R83, UR7, R76 ;  /* 0x00000007534f7c24 */ /* 0x000fe2000f8e024c */
[----:B------:R-:W-:Y:S01]  /*67e0*/  IADD3.X R3, R77, R3, R74, P0, !PT ;  /* 0x000000034d037210 */ /* 0x000fe200007fe44a */
[----:B------:R-:W-:Y:S01]  /*67f0*/  IMAD.WIDE.U32 R68, R83, UR6, R68 ;  /* 0x0000000653447c25 */ /* 0x000fe2000f8e0044 */
[----:B------:R-:W-:-:S03]  /*6800*/  ULDC.64 UR6, c[0x0][0xbc8] ;  /* 0x0002f20000067ab9 */ /* 0x000fc60000000a00 */
        /* <DEDUP_REMOVED lines=25> */
[----:B0-----:R-:W-:Y:S02]  /*69a0*/  ULEA UR4, UR5, UR4, 0x18 ;  /* 0x0000000405047291 */ /* 0x001fe4000f8ec03f */
[----:B------:R-:W-:Y:S01]  /*69b0*/  LEA.HI.X R75, R2, UR7, R71, 0x2, P0 ;  /* 0x00000007024b7c11 */ /* 0x000fe200080f1447 */
[----:B------:R-:W-:Y:S01]  /*69c0*/  IMAD R73, R78, UR6, RZ ;  /* 0x000000064e497c24 */ /* 0x000fe2000f8e02ff */
[----:B------:R-:W-:Y:S01]  /*69d0*/  LEA.HI.X R80, R68, UR9, R3, 0x2, P1 ;  /* 0x0000000944507c11 */ /* 0x000fe200088f1403 */
[----:B------:R-:W-:Y:S01]  /*69e0*/  SHFL.IDX PT, R2, R74, RZ, 0x1c1f ;  /* 0x001c1fff4a027589 */ /* 0x000fe200000e0000 */
[----:B------:R-:W-:Y:S01]  /*69f0*/  LOP3.LUT P0, RZ, R82, 0x3, RZ, 0xc0, !PT ;  /* 0x0000000352ff7812 */ /* 0x000fe2000780c0ff */
[C---:B------:R-:W-:Y:S01]  /*6a00*/  VIADD R72, R16.reuse, 0x8 ;  /* 0x0000000810487836 */ /* 0x040fe20000000000 */
[----:B------:R-:W-:Y:S01]  /*6a10*/  UIADD3 UR4, UR4, 0x28820, URZ ;  /* 0x0002882004047890 */ /* 0x000fe2000fffe03f */
[----:B------:R-:W0:Y:S01]  /*6a20*/  SHFL.IDX PT, R3, R75, RZ, 0x1c1f ;  /* 0x001c1fff4b037589 */ /* 0x000e2200000e0000 */
[----:B------:R-:W-:-:S02]  /*6a30*/  ISETP.GE.OR P1, PT, R16, R73, P0 ;  /* 0x000000491000720c */ /* 0x000fc40000726670 */
[-C--:B------:R-:W-:Y:S01]  /*6a40*/  ISETP.GE.OR P0, PT, R72, R73.reuse, P0 ;  /* 0x000000494800720c */ /* 0x080fe20000706670 */
[----:B------:R-:W-:Y:S01]  /*6a50*/  SHFL.IDX PT, R68, R74, 0x1, 0x1c1f ;  /* 0x003c1f004a447f89 */ /* 0x000fe200000e0000 */
[----:B------:R-:W-:Y:S01]  /*6a60*/  UPRMT UR4, URZ, 0x654, UR4 ;  /* 0x000006543f047896 */ /* 0x000fe20008000004 */
[----:B------:R-:W-:Y:S02]  /*6a70*/  ISETP.GE.AND P2, PT, R16, R73, PT ;  /* 0x000000491000720c */ /* 0x000fe40003f46270 */
[----:B------:R1:W2:Y:S04]  /*6a80*/  SHFL.IDX PT, R69, R75, 0x1, 0x1c1f ;  /* 0x003c1f004b457f89 */ /* 0x0002a800000e0000 */
[----:B------:R3:W4:Y:S02]  /*6a90*/  SHFL.IDX PT, R70, R79, RZ, 0x1c1f ;  /* 0x001c1fff4f467589 */ /* 0x00072400000e0000 */
[----:B------:R-:W-:Y:S01]  /*6aa0*/  SYNCS.ARRIVE.TRANS64.RED.A1T0 RZ, [UR4], RZ ;  /* 0x000000ffffff79a7 */ /* 0x000fe20008100404 */
[----:B-1----:R-:W-:Y:S01]  /*6ab0*/  LOP3.LUT R75, R84, 0x7ffffffc, RZ, 0xc0, !PT ;  /* 0x7ffffffc544b7812 */ /* 0x002fe200078ec0ff */
[----:B------:R3:W1:Y:S04]  /*6ac0*/  SHFL.IDX PT, R71, R80, RZ, 0x1c1f ;  /* 0x001c1fff50477589 */ /* 0x00066800000e0000 */
[----:B------:R-:W-:Y:S01]  /*6ad0*/  IMAD.IADD R75, R82, 0x1, -R75 ;  /* 0x00000001524b7824 */ /* 0x000fe200078e0a4b */
[----:B0-----:R3:W-:Y:S03]  /*6ae0*/  @!P1 ST.E desc[UR38][R2.64], R17 ;  /* 0x0000001102009985 */ /* 0x0017e6000c101926 */
[----:B------:R-:W-:Y:S01]  /*6af0*/  IMAD.SHL.U32 R75, R75, 0x2, RZ ;  /* 0x000000024b4b7824 */ /* 0x000fe200078e00ff */
[----:B--2---:R3:W-:Y:S01]  /*6b00*/  @!P0 ST.E desc[UR38][R68.64], R0 ;  /* 0x0000000044008985 */ /* 0x0047e2000c101926 */
[----:B------:R-:W-:Y:S05]  /*6b10*/  @P2 BRA `(.L_x_6504) ;  /* 0x0000000400782947 */ /* 0x000fea0003800000 */
[C---:B---3--:R-:W-:Y:S01]  /*6b20*/  IADD3 R0, R75.reuse, 0x8, RZ ;  /* 0x000000084b007810 */ /* 0x048fe20007ffe0ff */
        /* <DEDUP_REMOVED lines=12> */
[----:B------:R-:W-:Y:S01]  /*6bf0*/  ISETP.GE.AND P5, PT, R77, UR4, PT ;  /* 0x000000044d007c0c */ /* 0x000fe2000bfa6270 */
[C---:B-1--4-:R-:W-:Y:S01]  /*6c00*/  @!P2 IMAD.WIDE R2, R75.reuse, 0x4, R70 ;  /* 0x000000044b02a825 */ /* 0x052fe200078e0246 */
[----:B------:R-:W-:Y:S02]  /*6c10*/  ISETP.GE.AND P6, PT, R78, UR4, PT ;  /* 0x000000044e007c0c */ /* 0x000fe4000bfc6270 */
[----:B------:R-:W-:Y:S02]  /*6c20*/  @!P3 LEA.HI R0, R0, R0, RZ, 0x1 ;  /* 0x000000000000b211 */ /* 0x000fe400078f08ff */
[----:B------:R0:W-:Y:S01]  /*6c30*/  @!P2 ST.E.64 desc[UR38][R2.64], R48 ;  /* 0x000000300200a985 */ /* 0x0001e2000c101b26 */
[----:B------:R-:W-:Y:S02]  /*6c40*/  @!P0 LEA.HI R68, R68, R68, RZ, 0x1 ;  /* 0x0000004444448211 */ /* 0x000fe400078f08ff */
[----:B------:R-:W-:Y:S01]  /*6c50*/  @!P3 LOP3.LUT R17, R0, 0xfffffffe, RZ, 0xc0, !PT ;  /* 0xfffffffe0011b812 */ /* 0x000fe200078ec0ff */
[----:B------:R-:W-:Y:S01]  /*6c60*/  VIADD R0, R75, 0x20 ;  /* 0x000000204b007836 */ /* 0x000fe20000000000 */
[----:B------:R-:W-:-:S02]  /*6c70*/  @!P1 LEA.HI R69, R69, R69, RZ, 0x1 ;  /* 0x0000004545459211 */ /* 0x000fc400078f08ff */
[----:B------:R-:W-:Y:S01]  /*6c80*/  @!P4 LEA.HI R76, R76, R76, RZ, 0x1 ;  /* 0x0000004c4c4cc211 */ /* 0x000fe200078f08ff */
[----:B------:R-:W-:Y:S01]  /*6c90*/  @!P3 IMAD.WIDE R16, R17, 0x4, R70 ;  /* 0x000000041110b825 */ /* 0x000fe200078e0246 */
[----:B------:R-:W-:Y:S02]  /*6ca0*/  ISETP.GE.AND P2, PT, R0, UR4, PT ;  /* 0x0000000400007c0c */ /* 0x000fe4000bf46270 */
[----:B------:R-:W-:Y:S02]  /*6cb0*/  @!P5 LEA.HI R77, R77, R77, RZ, 0x1 ;  /* 0x0000004d4d4dd211 */ /* 0x000fe400078f08ff */
[----:B------:R1:W-:Y:S01]  /*6cc0*/  @!P3 ST.E.64 desc[UR38][R16.64], R52 ;  /* 0x000000341000b985 */ /* 0x0003e2000c101b26 */
[----:B------:R-:W-:Y:S02]  /*6cd0*/  ISETP.GE.AND P3, PT, R74, UR4, PT ;  /* 0x000000044a007c0c */ /* 0x000fe4000bf66270 */
[----:B0-----:R-:W-:Y:S01]  /*6ce0*/  @!P0 LOP3.LUT R3, R68, 0xfffffffe, RZ, 0xc0, !PT ;  /* 0xfffffffe44038812 */ /* 0x001fe200078ec0ff */
[----:B------:R-:W-:Y:S01]  /*6cf0*/  VIADD R68, R75, 0x60 ;  /* 0x000000604b447836 */ /* 0x000fe20000000000 */
[----:B------:R-:W-:-:S03]  /*6d00*/  @!P6 LEA.HI R78, R78, R78, RZ, 0x1 ;  /* 0x0000004e4e4ee211 */ /* 0x000fc600078f08ff */
[----:B------:R-:W-:Y:S01]  /*6d10*/  @!P0 IMAD.WIDE R2, R3, 0x4, R70 ;  /* 0x0000000403028825 */ /* 0x000fe200078e0246 */
[----:B------:R-:W-:-:S04]  /*6d20*/  @!P2 LEA.HI R0, R0, R0, RZ, 0x1 ;  /* 0x000000000000a211 */ /* 0x000fc800078f08ff */
[----:B------:R-:W-:Y:S01]  /*6d30*/  @!P2 LOP3.LUT R49, R0, 0xfffffffe, RZ, 0xc0, !PT ;  /* 0xfffffffe0031a812 */ /* 0x000fe200078ec0ff */
[----:B------:R0:W-:Y:S01]  /*6d40*/  @!P0 ST.E.64 desc[UR38][R2.64], R44 ;  /* 0x0000002c02008985 */ /* 0x0001e2000c101b26 */
[----:B------:R-:W-:Y:S02]  /*6d50*/  @!P3 LEA.HI R74, R74, R74, RZ, 0x1 ;  /* 0x0000004a4a4ab211 */ /* 0x000fe400078f08ff */
[----:B-1----:R-:W-:Y:S01]  /*6d60*/  @!P1 LOP3.LUT R17, R69, 0xfffffffe, RZ, 0xc0, !PT ;  /* 0xfffffffe45119812 */ /* 0x002fe200078ec0ff */
[--C-:B------:R-:W-:Y:S01]  /*6d70*/  @!P2 IMAD.WIDE R48, R49, 0x4, R70.reuse ;  /* 0x000000043130a825 */ /* 0x100fe200078e0246 */
[----:B------:R-:W-:Y:S02]  /*6d80*/  @!P3 LOP3.LUT R53, R74, 0xfffffffe, RZ, 0xc0, !PT ;  /* 0xfffffffe4a35b812 */ /* 0x000fe400078ec0ff */
[----:B------:R-:W-:Y:S01]  /*6d90*/  @!P4 LOP3.LUT R69, R76, 0xfffffffe, RZ, 0xc0, !PT ;  /* 0xfffffffe4c45c812 */ /* 0x000fe200078ec0ff */
[----:B------:R-:W-:Y:S01]  /*6da0*/  @!P1 IMAD.WIDE R16, R17, 0x4, R70 ;  /* 0x0000000411109825 */ /* 0x000fe200078e0246 */
[----:B------:R-:W-:-:S04]  /*6db0*/  IADD3 R0, R75, 0x48, RZ ;  /* 0x000000484b007810 */ /* 0x000fc80007ffe0ff */
[----:B------:R1:W-:Y:S01]  /*6dc0*/  @!P1 ST.E.64 desc[UR38][R16.64], R56 ;  /* 0x0000003810009985 */ /* 0x0003e2000c101b26 */
[----:B0-----:R-:W-:Y:S01]  /*6dd0*/  @!P5 LOP3.LUT R45, R77, 0xfffffffe, RZ, 0xc0, !PT ;  /* 0xfffffffe4d2dd812 */ /* 0x001fe200078ec0ff */
[--C-:B------:R-:W-:Y:S01]  /*6de0*/  @!P3 IMAD.WIDE R2, R53, 0x4, R70.reuse ;  /* 0x000000043502b825 */ /* 0x100fe200078e0246 */
[----:B------:R-:W-:Y:S01]  /*6df0*/  @!P6 LOP3.LUT R53, R78, 0xfffffffe, RZ, 0xc0, !PT ;  /* 0xfffffffe4e35e812 */ /* 0x000fe200078ec0ff */
[----:B------:R0:W-:Y:S01]  /*6e00*/  @!P2 ST.E.64 desc[UR38][R48.64], R32 ;  /* 0x000000203000a985 */ /* 0x0001e2000c101b26 */
[----:B------:R-:W-:Y:S01]  /*6e10*/  ISETP.GE.AND P0, PT, R0, UR4, PT ;  /* 0x0000000400007c0c */ /* 0x000fe2000bf06270 */
[--C-:B------:R-:W-:Y:S02]  /*6e20*/  @!P5 IMAD.WIDE R44, R45, 0x4, R70.reuse ;  /* 0x000000042d2cd825 */ /* 0x100fe400078e0246 */
[----:B------:R2:W-:Y:S01]  /*6e30*/  @!P3 ST.E.64 desc[UR38][R2.64], R30 ;  /* 0x0000001e0200b985 */ /* 0x0005e2000c101b26 */
[----:B------:R-:W-:Y:S01]  /*6e40*/  ISETP.GE.AND P3, PT, R68, UR4, PT ;  /* 0x0000000444007c0c */ /* 0x000fe2000bf66270 */
[----:B------:R-:W-:-:S04]  /*6e50*/  @!P6 IMAD.WIDE R52, R53, 0x4, R70 ;  /* 0x000000043534e825 */ /* 0x000fc800078e0246 */
[----:B-1----:R-:W-:-:S04]  /*6e60*/  @!P4 IMAD.WIDE R16, R69, 0x4, R70 ;  /* 0x000000044510c825 */ /* 0x002fc800078e0246 */
[C---:B------:R-:W-:Y:S01]  /*6e70*/  VIADD R56, R75.reuse, 0x50 ;  /* 0x000000504b387836 */ /* 0x040fe20000000000 */
[----:B------:R1:W-:Y:S01]  /*6e80*/  @!P4 ST.E.64 desc[UR38][R16.64], R26 ;  /* 0x0000001a1000c985 */ /* 0x0003e2000c101b26 */
[C---:B------:R-:W-:Y:S01]  /*6e90*/  VIADD R57, R75.reuse, 0x58 ;  /* 0x000000584b397836 */ /* 0x040fe20000000000 */
[C---:B0-----:R-:W-:Y:S01]  /*6ea0*/  IADD3 R32, R75.reuse, 0x68, RZ ;  /* 0x000000684b207810 */ /* 0x041fe20007ffe0ff */
[C---:B--2---:R-:W-:Y:S01]  /*6eb0*/  VIADD R3, R75.reuse, 0x78 ;  /* 0x000000784b037836 */ /* 0x044fe20000000000 */
[----:B------:R0:W-:Y:S01]  /*6ec0*/  @!P5 ST.E.64 desc[UR38][R44.64], R40 ;  /* 0x000000282c00d985 */ /* 0x0001e2000c101b26 */
[----:B------:R-:W-:Y:S01]  /*6ed0*/  VIADD R33, R75, 0x70 ;  /* 0x000000704b217836 */ /* 0x000fe20000000000 */
[----:B------:R-:W-:Y:S02]  /*6ee0*/  ISETP.GE.AND P1, PT, R56, UR4, PT ;  /* 0x0000000438007c0c */ /* 0x000fe4000bf26270 */
[----:B------:R2:W-:Y:S01]  /*6ef0*/  @!P6 ST.E.64 desc[UR38][R52.64], R60 ;  /* 0x0000003c3400e985 */ /* 0x0005e2000c101b26 */
[----:B------:R-:W-:-:S02]  /*6f00*/  ISETP.GE.AND P2, PT, R57, UR4, PT ;  /* 0x0000000439007c0c */ /* 0x000fc4000bf46270 */
[----:B------:R-:W-:Y:S02]  /*6f10*/  ISETP.GE.AND P6, PT, R3, UR4, PT ;  /* 0x0000000403007c0c */ /* 0x000fe4000bfc6270 */
[----:B------:R-:W-:Y:S02]  /*6f20*/  ISETP.GE.AND P4, PT, R32, UR4, PT ;  /* 0x0000000420007c0c */ /* 0x000fe4000bf86270 */
[----:B------:R-:W-:Y:S02]  /*6f30*/  ISETP.GE.AND P5, PT, R33, UR4, PT ;  /* 0x0000000421007c0c */ /* 0x000fe4000bfa6270 */
[----:B------:R-:W-:Y:S02]  /*6f40*/  @!P0 LEA.HI R0, R0, R0, RZ, 0x1 ;  /* 0x0000000000008211 */ /* 0x000fe400078f08ff */
[----:B------:R-:W-:Y:S02]  /*6f50*/  @!P1 LEA.HI R56, R56, R56, RZ, 0x1 ;  /* 0x0000003838389211 */ /* 0x000fe400078f08ff */
[----:B------:R-:W-:-:S02]  /*6f60*/  @!P3 LEA.HI R68, R68, R68, RZ, 0x1 ;  /* 0x000000444444b211 */ /* 0x000fc400078f08ff */
[----:B------:R-:W-:Y:S02]  /*6f70*/  @!P2 LEA.HI R57, R57, R57, RZ, 0x1 ;  /* 0x000000393939a211 */ /* 0x000fe400078f08ff */
[----:B-1----:R-:W-:Y:S02]  /*6f80*/  @!P6 LEA.HI R16, R3, R3, RZ, 0x1 ;  /* 0x000000030310e211 */ /* 0x002fe400078f08ff */
[----:B------:R-:W-:Y:S02]  /*6f90*/  @!P4 LEA.HI R32, R32, R32, RZ, 0x1 ;  /* 0x000000202020c211 */ /* 0x000fe400078f08ff */
[----:B------:R-:W-:Y:S02]  /*6fa0*/  @!P5 LEA.HI R2, R33, R33, RZ, 0x1 ;  /* 0x000000212102d211 */ /* 0x000fe400078f08ff */
[----:B------:R-:W-:Y:S02]  /*6fb0*/  @!P0 LOP3.LUT R3, R0, 0xfffffffe, RZ, 0xc0, !PT ;  /* 0xfffffffe00038812 */ /* 0x000fe400078ec0ff */
[----:B------:R-:W-:-:S02]  /*6fc0*/  @!P1 LOP3.LUT R17, R56, 0xfffffffe, RZ, 0xc0, !PT ;  /* 0xfffffffe38119812 */ /* 0x000fc400078ec0ff */
[----:B------:R-:W-:Y:S02]  /*6fd0*/  @!P2 LOP3.LUT R27, R57, 0xfffffffe, RZ, 0xc0, !PT ;  /* 0xfffffffe391ba812 */ /* 0x000fe400078ec0ff */
[----:B------:R-:W-:Y:S02]  /*6fe0*/  @!P3 LOP3.LUT R31, R68, 0xfffffffe, RZ, 0xc0, !PT ;  /* 0xfffffffe441fb812 */ /* 0x000fe400078ec0ff */
[----:B------:R-:W-:Y:S01]  /*6ff0*/  @!P4 LOP3.LUT R33, R32, 0xfffffffe, RZ, 0xc0, !PT ;  /* 0xfffffffe2021c812 */ /* 0x000fe200078ec0ff */
[--C-:B------:R-:W-:Y:S01]  /*7000*/  @!P2 IMAD.WIDE R26, R27, 0x4, R70.reuse ;  /* 0x000000041b1aa825 */ /* 0x100fe200078e0246 */
[----:B0-----:R-:W-:Y:S02]  /*7010*/  @!P5 LOP3.LUT R41, R2, 0xfffffffe, RZ, 0xc0, !PT ;  /* 0xfffffffe0229d812 */ /* 0x001fe400078ec0ff */
        /* <DEDUP_REMOVED lines=14> */
.L_x_6504:
[----:B------:R-:W-:Y:S05]  /*7100*/  BSYNC B0 ;  /* 0x0000000000007941 */ /* 0x000fea0003800000 */
.L_x_6503:
[----:B------:R-:W-:Y:S01]  /*7110*/  ISETP.GE.AND P0, PT, R72, R73, PT ;  /* 0x000000494800720c */ /* 0x000fe20003f06270 */
[----:B--23--:R2:W3:Y:S04]  /*7120*/  SHFL.IDX PT, R17, R80, 0x1, 0x1c1f ;  /* 0x003c1f0050117f89 */ /* 0x00c4e800000e0000 */
[----:B------:R2:W0:Y:S08]  /*7130*/  SHFL.IDX PT, R16, R79, 0x1, 0x1c1f ;  /* 0x003c1f004f107f89 */ /* 0x00043000000e0000 */
[----:B--2---:R-:W-:Y:S05]  /*7140*/  @P0 BRA `(.L_x_6475) ;  /* 0x0000004400400947 */ /* 0x004fea0003800000 */
[----:B------:R-:W-:Y:S01]  /*7150*/  ULDC UR4, c[0x0][0xac8] ;  /* 0x0002b20000047ab9 */ /* 0x000fe20000000800 */
[C---:B------:R-:W-:Y:S01]  /*7160*/  VIADD R0, R75.reuse, 0x8 ;  /* 0x000000084b007836 */ /* 0x040fe20000000000 */
[C---:B------:R-:W-:Y:S01]  /*7170*/  ISETP.GE.AND P0, PT, R75.reuse, UR4, PT ;  /* 0x000000044b007c0c */ /* 0x040fe2000bf06270 */
[C---:B------:R-:W-:Y:S01]  /*7180*/  VIADD R6, R75.reuse, 0x18 ;  /* 0x000000184b067836 */ /* 0x040fe20000000000 */
[C---:B------:R-:W-:Y:S01]  /*7190*/  IADD3 R4, R75.reuse, 0x10, RZ ;  /* 0x000000104b047810 */ /* 0x040fe20007ffe0ff */
[C---:B------:R-:W-:Y:S01]  /*71a0*/  VIADD R8, R75.reuse, 0x20 ;  /* 0x000000204b087836 */ /* 0x040fe20000000000 */
[----:B------:R-:W-:Y:S01]  /*71b0*/  ISETP.GE.AND P5, PT, R0, UR4, PT ;  /* 0x0000000400007c0c */ /* 0x000fe2000bfa6270 */
[C---:B------:R-:W-:Y:S01]  /*71c0*/  VIADD R9, R75.reuse, 0x28 ;  /* 0x000000284b097836 */ /* 0x040fe20000000000 */
[----:B------:R-:W-:Y:S01]  /*71d0*/  ISETP.GE.AND P6, PT, R4, UR4, PT ;  /* 0x0000000404007c0c */ /* 0x000fe2000bfc6270 */
[C---:B------:R-:W-:Y:S01]  /*71e0*/  VIADD R15, R75.reuse, 0x38 ;  /* 0x000000384b0f7836 */ /* 0x040fe20000000000 */
[C---:B------:R-:W-:Y:S01]  /*71f0*/  IADD3 R14, R75.reuse, 0x30, RZ ;  /* 0x000000304b0e7810 */ /* 0x040fe20007ffe0ff */
[C---:B------:R-:W-:Y:S01]  /*7200*/  VIADD R26, R75.reuse, 0x40 ;  /* 0x000000404b1a7836 */ /* 0x040fe20000000000 */
[----:B------:R-:W-:Y:S01]  /*7210*/  ISETP.GE.AND P4, PT, R8, UR4, PT ;  /* 0x0000000408007c0c */ /* 0x000fe2000bf86270 */
[----:B------:R-:W-:Y:S01]  /*7220*/  VIADD R30, R75, 0x48 ;  /* 0x000000484b1e7836 */ /* 0x000fe20000000000 */
[----:B------:R-:W-:Y:S01]  /*7230*/  ISETP.GE.AND P3, PT, R9, UR4, PT ;  /* 0x0000000409007c0c */ /* 0x000fe2000bf66270 */
[----:B0--3--:R-:W-:Y:S01]  /*7240*/  @!P0 IMAD.WIDE R2, R75, 0x4, R16 ;  /* 0x000000044b028825 */ /* 0x009fe200078e0210 */
[----:B------:R-:W-:-:S02]  /*7250*/  ISETP.GE.AND P2, PT, R14, UR4, PT ;  /* 0x000000040e007c0c */ /* 0x000fc4000bf46270 */
[----:B------:R-:W-:Y:S02]  /*7260*/  ISETP.GE.AND P1, PT, R15, UR4, PT ;  /* 0x000000040f007c0c */ /* 0x000fe4000bf26270 */
[----:B------:R0:W-:Y:S01]  /*7270*/  @!P0 ST.E.64 desc[UR38][R2.64], R50 ;  /* 0x0000003202008985 */ /* 0x0001e2000c101b26 */
[----:B------:R-:W-:Y:S02]  /*7280*/  ISETP.GE.AND P0, PT, R6, UR4, PT ;  /* 0x0000000406007c0c */ /* 0x000fe4000bf06270 */
[----:B------:R-:W-:Y:S02]  /*7290*/  @!P5 LEA.HI R0, R0, R0, RZ, 0x1 ;  /* 0x000000000000d211 */ /* 0x000fe400078f08ff */
[----:B------:R-:W-:Y:S02]  /*72a0*/  @!P6 LEA.HI R4, R4, R4, RZ, 0x1 ;  /* 0x000000040404e211 */ /* 0x000fe400078f08ff */
[----:B------:R-:W-:Y:S02]  /*72b0*/  @!P5 LOP3.LUT R5, R0, 0xfffffffe, RZ, 0xc0, !PT ;  /* 0xfffffffe0005d812 */ /* 0x000fe400078ec0ff */
[----:B------:R-:W-:-:S02]  /*72c0*/  @!P6 LOP3.LUT R7, R4, 0xfffffffe, RZ, 0xc0, !PT ;  /* 0xfffffffe0407e812 */ /* 0x000fc400078ec0ff */
[----:B------:R-:W-:Y:S02]  /*72d0*/  @!P4 LEA.HI R8, R8, R8, RZ, 0x1 ;  /* 0x000000080808c211 */ /* 0x000fe400078f08ff */
[----:B------:R-:W-:Y:S01]  /*72e0*/  @!P3 LEA.HI R0, R9, R9, RZ, 0x1 ;  /* 0x000000090900b211 */ /* 0x000fe200078f08ff */
[--C-:B0-----:R-:W-:Y:S01]  /*72f0*/  @!P5 IMAD.WIDE R2, R5, 0x4, R16.reuse ;  /* 0x000000040502d825 */ /* 0x101fe200078e0210 */
[----:B------:R-:W-:Y:S02]  /*7300*/  @!P0 LEA.HI R6, R6, R6, RZ, 0x1 ;  /* 0x0000000606068211 */ /* 0x000fe400078f08ff */
[----:B------:R-:W-:Y:S01]  /*7310*/  @!P2 LEA.HI R14, R14, R14, RZ, 0x1 ;  /* 0x0000000e0e0ea211 */ /* 0x000fe200078f08ff */
[----:B------:R-:W-:Y:S01]  /*7320*/  @!P6 IMAD.WIDE R4, R7, 0x4, R16 ;  /* 0x000000040704e825 */ /* 0x000fe200078e0210 */
[----:B------:R-:W-:Y:S01]  /*7330*/  @!P1 LEA.HI R22, R15, R15, RZ, 0x1 ;  /* 0x0000000f0f169211 */ /* 0x000fe200078f08ff */
[----:B------:R0:W-:Y:S01]  /*7340*/  @!P5 ST.E.64 desc[UR38][R2.64], R46 ;  /* 0x0000002e0200d985 */ /* 0x0001e2000c101b26 */
[----:B------:R-:W-:-:S02]  /*7350*/  @!P0 LOP3.LUT R7, R6, 0xfffffffe, RZ, 0xc0, !PT ;  /* 0xfffffffe06078812 */ /* 0x000fc400078ec0ff */
[----:B------:R-:W-:Y:S01]  /*7360*/  @!P4 LOP3.LUT R9, R8, 0xfffffffe, RZ, 0xc0, !PT ;  /* 0xfffffffe0809c812 */ /* 0x000fe200078ec0ff */
[----:B------:R2:W-:Y:S01]  /*7370*/  @!P6 ST.E.64 desc[UR38][R4.64], R54 ;  /* 0x000000360400e985 */ /* 0x0005e2000c101b26 */
[----:B------:R-:W-:Y:S02]  /*7380*/  @!P3 LOP3.LUT R15, R0, 0xfffffffe, RZ, 0xc0, !PT ;  /* 0xfffffffe000fb812 */ /* 0x000fe400078ec0ff */
[----:B------:R-:W-:Y:S02]  /*7390*/  @!P2 LOP3.LUT R23, R14, 0xfffffffe, RZ, 0xc0, !PT ;  /* 0xfffffffe0e17a812 */ /* 0x000fe400078ec0ff */
[----:B------:R-:W-:Y:S01]  /*73a0*/  @!P1 LOP3.LUT R27, R22, 0xfffffffe, RZ, 0xc0, !PT ;  /* 0xfffffffe161b9812 */ /* 0x000fe200078ec0ff */
[----:B------:R-:W-:Y:S01]  /*73b0*/  VIADD R22, R75, 0x58 ;  /* 0x000000584b167836 */ /* 0x000fe20000000000 */
[----:B------:R-:W-:Y:S02]  /*73c0*/  ISETP.GE.AND P5, PT, R26, UR4, PT ;  /* 0x000000041a007c0c */ /* 0x000fe4000bfa6270 */
[----:B------:R-:W-:Y:S01]  /*73d0*/  ISETP.GE.AND P6, PT, R30, UR4, PT ;  /* 0x000000041e007c0c */ /* 0x000fe2000bfc6270 */
[----:B0-----:R-:W-:Y:S01]  /*73e0*/  @!P0 IMAD.WIDE R2, R7, 0x4, R16 ;  /* 0x0000000407028825 */ /* 0x001fe200078e0210 */
[----:B------:R-:W-:-:S02]  /*73f0*/  IADD3 R0, R75, 0x50, RZ ;  /* 0x000000504b007810 */ /* 0x000fc40007ffe0ff */
[----:B------:R-:W-:Y:S01]  /*7400*/  IADD3 R31, R75, 0x70, RZ ;  /* 0x000000704b1f7810 */ /* 0x000fe20007ffe0ff */
[--C-:B--2---:R-:W-:Y:S01]  /*7410*/  @!P4 IMAD.WIDE R4, R9, 0x4, R16.reuse ;  /* 0x000000040904c825 */ /* 0x104fe200078e0210 */
        /* <DEDUP_REMOVED lines=10> */
[----:B------:R-:W-:Y:S02]  /*74c0*/  @!P6 LEA.HI R30, R30, R30, RZ, 0x1 ;  /* 0x0000001e1e1ee211 */ /* 0x000fe400078f08ff */
[C---:B------:R-:W-:Y:S01]  /*74d0*/  VIADD R23, R75.reuse, 0x60 ;  /* 0x000000604b177836 */ /* 0x040fe20000000000 */
[----:B------:R-:W-:Y:S01]  /*74e0*/  @!P1 ST.E.64 desc[UR38][R14.64], R58 ;  /* 0x0000003a0e009985 */ /* 0x000fe2000c101b26 */
[C---:B------:R-:W-:Y:S01]  /*74f0*/  VIADD R27, R75.reuse, 0x68 ;  /* 0x000000684b1b7836 */ /* 0x040fe20000000000 */
[----:B------:R-:W-:Y:S01]  /*7500*/  ISETP.GE.AND P1, PT, R22, UR4, PT ;  /* 0x0000000416007c0c */ /* 0x000fe2000bf26270 */
[----:B------:R-:W-:Y:S01]  /*7510*/  VIADD R75, R75, 0x78 ;  /* 0x000000784b4b7836 */ /* 0x000fe20000000000 */
[----:B------:R-:W-:Y:S02]  /*7520*/  ISETP.GE.AND P2, PT, R23, UR4, PT ;  /* 0x0000000417007c0c */ /* 0x000fe4000bf46270 */
[----:B------:R-:W-:-:S02]  /*7530*/  ISETP.GE.AND P3, PT, R27, UR4, PT ;  /* 0x000000041b007c0c */ /* 0x000fc4000bf66270 */
[----:B0-----:R-:W-:Y:S02]  /*7540*/  @!P5 LOP3.LUT R3, R26, 0xfffffffe, RZ, 0xc0, !PT ;  /* 0xfffffffe1a03d812 */ /* 0x001fe400078ec0ff */
[----:B--2---:R-:W-:Y:S02]  /*7550*/  @!P6 LOP3.LUT R5, R30, 0xfffffffe, RZ, 0xc0, !PT ;  /* 0xfffffffe1e05e812 */ /* 0x004fe400078ec0ff */
        /* <DEDUP_REMOVED lines=8> */
[----:B---3--:R-:W-:Y:S01]  /*75e0*/  @!P0 LOP3.LUT R7, R0, 0xfffffffe, RZ, 0xc0, !PT ;  /* 0xfffffffe00078812 */ /* 0x008fe200078ec0ff */
[----:B------:R2:W-:Y:S01]  /*75f0*/  @!P6 ST.E.64 desc[UR38][R4.64], R62 ;  /* 0x0000003e0400e985 */ /* 0x0005e2000c101b26 */
[----:B-----5:R-:W-:Y:S02]  /*7600*/  @!P1 LOP3.LUT R9, R22, 0xfffffffe, RZ, 0xc0, !PT ;  /* 0xfffffffe16099812 */ /* 0x020fe400078ec0ff */
[----:B------:R-:W-:Y:S02]  /*7610*/  @!P2 LOP3.LUT R23, R23, 0xfffffffe, RZ, 0xc0, !PT ;  /* 0xfffffffe1717a812 */ /* 0x000fe400078ec0ff */
[----:B------:R-:W-:Y:S02]  /*7620*/  @!P3 LOP3.LUT R27, R27, 0xfffffffe, RZ, 0xc0, !PT ;  /* 0xfffffffe1b1bb812 */ /* 0x000fe400078ec0ff */
[----:B------:R-:W-:Y:S01]  /*7630*/  @!P4 LOP3.LUT R13, R31, 0xfffffffe, RZ, 0xc0, !PT ;  /* 0xfffffffe1f0dc812 */ /* 0x000fe200078ec0ff */
[----:B0-----:R-:W-:-:S04]  /*7640*/  @!P0 IMAD.WIDE R2, R7, 0x4, R16 ;  /* 0x0000000407028825 */ /* 0x001fc800078e0210 */
[--C-:B--2---:R-:W-:Y:S01]  /*7650*/  @!P1 IMAD.WIDE R4, R9, 0x4, R16.reuse ;  /* 0x0000000409049825 */ /* 0x104fe200078e0210 */
        /* <DEDUP_REMOVED lines=11> */
[----:B--2---:R-:W-:-:S05]  /*7710*/  LOP3.LUT R3, R75, 0xfffffffe, RZ, 0xc0, !PT ;  /* 0xfffffffe4b037812 */ /* 0x004fca00078ec0ff */
[----:B------:R-:W-:-:S05]  /*7720*/  IMAD.WIDE R2, R3, 0x4, R16 ;  /* 0x0000000403027825 */ /* 0x000fca00078e0210 */
[----:B------:R0:W-:Y:S01]  /*7730*/  ST.E.64 desc[UR38][R2.64], R150 ;  /* 0x0000009602007985 */ /* 0x0001e2000c101b26 */
[----:B------:R-:W-:Y:S05]  /*7740*/  BRA `(.L_x_6475) ;  /* 0x0000003c00c07947 */ /* 0x000fea0003800000 */
.L_x_6502:
        /* <DEDUP_REMOVED lines=14> */
[----:B------:R-:W-:Y:S01]  /*7830*/  USHF.R.S32.HI UR6, URZ, 0x1f, UR37 ;  /* 0x0000001f3f067899 */ /* 0x000fe20008011425 */
[----:B------:R-:W-:Y:S01]  /*7840*/  IMAD.MOV.U32 R5, RZ, RZ, R0 ;  /* 0x000000ffff057224 */ /* 0x000fe200078e0000 */
[----:B------:R-:W-:Y:S02]  /*7850*/  ULDC.64 UR8, c[0x0][0xbd0] ;  /* 0x0002f40000087ab9 */ /* 0x000fe40000000a00 */
[----:B------:R-:W-:Y:S02]  /*7860*/  UIMAD UR6, UR6, UR8, URZ ;  /* 0x00000008060672a4 */ /* 0x000fe4000f8e023f */
[----:B------:R-:W-:Y:S01]  /*7870*/  UIMAD.WIDE.U32 UR4, UR37, UR8, URZ ;  /* 0x00000008250472a5 */ /* 0x000fe2000f8e003f */
[----:B------:R-:W1:Y:S01]  /*7880*/  LDC.64 R10, c[0x0][0xbd8] ;  /* 0x0002f600ff0a7b82 */ /* 0x000e620000000a00 */
[----:B------:R-:W-:-:S04]  /*7890*/  UIMAD UR6, UR37, UR9, UR6 ;  /* 0x00000009250672a4 */ /* 0x000fc8000f8e0206 */
[----:B------:R-:W-:Y:S02]  /*78a0*/  UIADD3 UR6, UR5, UR6, URZ ;  /* 0x0000000605067290 */ /* 0x000fe4000fffe03f */
[----:B------:R-:W-:Y:S01]  /*78b0*/  IMAD.U32 R3, RZ, RZ, UR5 ;  /* 0x00000005ff037e24 */ /* 0x000fe2000f8e00ff */
[----:B------:R-:W2:Y:S01]  /*78c0*/  @P0 LDC R7, c[0x0][0xbec] ;  /* 0x0002fb00ff070b82 */ /* 0x000ea20000000800 */
[----:B------:R-:W-:Y:S01]  /*78d0*/  IMAD.U32 R2, RZ, RZ, UR4 ;  /* 0x00000004ff027e24 */ /* 0x000fe2000f8e00ff */
[----:B------:R-:W-:Y:S01]  /*78e0*/  ULDC.64 UR4, c[0x0][0xbe0] ;  /* 0x0002f80000047ab9 */ /* 0x000fe20000000a00 */
[----:B------:R-:W-:-:S05]  /*78f0*/  MOV R3, UR6 ;  /* 0x0000000600037c02 */ /* 0x000fca0008000f00 */
[----:B------:R-:W3:Y:S01]  /*7900*/  @P0 LDC R9, c[0x0][0xbf0] ;  /* 0x0002fc00ff090b82 */ /* 0x000ee20000000800 */
[----:B0-----:R-:W-:-:S07]  /*7910*/  USHF.R.S32.HI UR8, URZ, 0x1f, UR7 ;  /* 0x0000001f3f087899 */ /* 0x001fce0008011407 */
[----:B------:R-:W0:Y:S01]  /*7920*/  S2UR UR10, SR_CTAID.Y ;  /* 0x00000000000a79c3 */ /* 0x000e220000002600 */
[C---:B-1----:R-:W-:Y:S02]  /*7930*/  IMAD R12, R10.reuse, UR8, RZ ;  /* 0x000000080a0c7c24 */ /* 0x042fe4000f8e02ff */
[----:B------:R-:W-:-:S04]  /*7940*/  IMAD.WIDE.U32 R2, R10, UR7, R2 ;  /* 0x000000070a027c25 */ /* 0x000fc8000f8e0002 */
[----:B------:R-:W-:Y:S01]  /*7950*/  IMAD R11, R11, UR7, R12 ;  /* 0x000000070b0b7c24 */ /* 0x000fe2000f8e020c */
[----:B------:R-:W0:Y:S01]  /*7960*/  LDC R8, c[0x0][0xc50] ;  /* 0x00031400ff087b82 */ /* 0x000e220000000800 */
[----:B--2---:R-:W-:-:S04]  /*7970*/  @P0 IMAD.HI.U32 R4, R0, R7, RZ ;  /* 0x0000000700040227 */ /* 0x004fc800078e00ff */
[----:B------:R-:W-:Y:S02]  /*7980*/  IMAD R7, RZ, RZ, -UR37 ;  /* 0x80000025ff077e24 */ /* 0x000fe4000f8e02ff */
[----:B------:R-:W-:Y:S01]  /*7990*/  IMAD.IADD R3, R11, 0x1, R3 ;  /* 0x000000010b037824 */ /* 0x000fe200078e0203 */
[----:B---3--:R-:W-:Y:S01]  /*79a0*/  @P0 SHF.R.U32.HI R5, RZ, R9, R4 ;  /* 0x00000009ff050219 */ /* 0x008fe20000011604 */
[----:B0-----:R-:W-:-:S04]  /*79b0*/  IMAD R9, R8, R7, UR10 ;  /* 0x0000000a08097e24 */ /* 0x001fc8000f8e0207 */
        /* <DEDUP_REMOVED lines=21> */
.L_x_6473:
[----:B------:R-:W-:-:S08]  /*7b10*/  NOP ;  /* 0x0000000000007918 */ /* 0x000fd00000000000 */
[----:B------:R-:W0:-:S00]  /*7b20*/  USETMAXREG.DEALLOC.CTAPOOL 0x28 ;  /* 0x00000028000079c8 */ /* 0x000e0000080e0500 */
        /* <DEDUP_REMOVED lines=16> */
.L_x_6505:
[----:B------:R-:W-:Y:S01]  /*7c30*/  ULDC UR7, c[0x0][0xc50] ;  /* 0x0003140000077ab9 */ /* 0x000fe20000000800 */
[----:B------:R-:W-:Y:S01]  /*7c40*/  UMOV UR42, UR6 ;  /* 0x00000006002a7c82 */ /* 0x000fe20008000000 */
[----:B------:R-:W-:-:S11]  /*7c50*/  UISETP.NE.AND UP0, UPT, UR7, 0x1, UPT ;  /* 0x000000010700788c */ /* 0x000fd6000bf05270 */
[----:B------:R-:W-:Y:S01]  /*7c60*/  @UP0 ULDC UR4, c[0x0][0xc54] ;  /* 0x0003150000040ab9 */ /* 0x000fe20000000800 */
[----:B------:R-:W-:Y:S01]  /*7c70*/  @UP0 ULDC UR8, c[0x0][0xc58] ;  /* 0x0003160000080ab9 */ /* 0x000fe20000000800 */
[----:B------:R-:W-:-:S04]  /*7c80*/  UIMAD.WIDE.U32 UR4, UR6, UR4, URZ ;  /* 0x00000004060472a5 */ /* 0x000fc8000f8e003f */
[----:B------:R-:W-:-:S12]  /*7c90*/  @UP0 USHF.R.U32.HI UR42, URZ, UR8, UR5 ;  /* 0x000000083f2a0299 */ /* 0x000fd80008011605 */
.L_x_6506:
        /* <DEDUP_REMOVED lines=8> */
[----:B------:R-:W-:Y:S01]  /*7d20*/  ULDC.64 UR6, c[0x0][0x418] ;  /* 0x0001060000067ab9 */ /* 0x000fe20000000a00 */
[----:B------:R-:W-:Y:S01]  /*7d30*/  ULDC UR5, c[0x0][0x424] ;  /* 0x0001090000057ab9 */ /* 0x000fe20000000800 */
[----:B------:R-:W-:Y:S01]  /*7d40*/  ULDC UR43, c[0x0][0x2f0] ;  /* 0x0000bc00002b7ab9 */ /* 0x000fe20000000800 */
[----:B------:R-:W-:Y:S01]  /*7d50*/  IMAD.MOV.U32 R31, RZ, RZ, RZ ;  /* 0x000000ffff1f7224 */ /* 0x000fe200078e00ff */
[----:B0-----:R-:W-:-:S04]  /*7d60*/  ISETP.NE.U32.AND P0, PT, R2, RZ, PT ;  /* 0x000000ff0200720c */ /* 0x001fc80003f05070 */
[----:B------:R-:W-:Y:S01]  /*7d70*/  ISETP.NE.AND.EX P0, PT, R3, RZ, PT, P0 ;  /* 0x000000ff0300720c */ /* 0x000fe20003f05300 */
[----:B------:R-:W-:-:S12]  /*7d80*/  UISETP.NE.U32.AND UP0, UPT, UR6, URZ, UPT ;  /* 0x0000003f0600728c */ /* 0x000fd8000bf05070 */
        /* <DEDUP_REMOVED lines=10> */
[----:B------:R-:W-:Y:S02]  /*7e30*/  USHF.R.S32.HI UR6, URZ, 0x1f, UR5 ;  /* 0x0000001f3f067899 */ /* 0x000fe40008011405 */
[----:B------:R-:W-:Y:S02]  /*7e40*/  ULOP3.LUT UR47, UR4, 0xffff, URZ, 0xc0, !UPT ;  /* 0x0000ffff042f7892 */ /* 0x000fe4000f8ec03f */
[----:B------:R-:W-:Y:S01]  /*7e50*/  ULEA.HI UR6, UR6, UR5, URZ, 0x7 ;  /* 0x0000000506067291 */ /* 0x000fe2000f8f383f */
[----:B------:R-:W-:-:S03]  /*7e60*/  UMOV UR41, URZ ;  /* 0x0000003f00297c82 */ /* 0x000fc60008000000 */
[----:B------:R-:W-:-:S04]  /*7e70*/  USHF.R.S32.HI UR44, URZ, 0x7, UR6 ;  /* 0x000000073f2c7899 */ /* 0x000fc80008011406 */
[----:B01----:R-:W-:Y:S08]  /*7e80*/  @!P0 BRA `(.L_x_6508) ;  /* 0x0000000000848947 */ /* 0x003ff00003800000 */
[----:B------:R-:W-:-:S03]  /*7e90*/  USHF.R.U32.HI UR6, URZ, 0x10, UR4 ;  /* 0x000000103f067899 */ /* 0x000fc60008011604 */
[----:B------:R-:W-:Y:S01]  /*7ea0*/  UMOV UR4, URZ ;  /* 0x0000003f00047c82 */ /* 0x000fe20008000000 */
        /* <DEDUP_REMOVED lines=31> */
.L_x_6508:
        /* <DEDUP_REMOVED lines=33> */
.L_x_6509:
        /* <DEDUP_REMOVED lines=20> */
.L_x_6511:
        /* <DEDUP_REMOVED lines=15> */
.L_x_6510:
[----:B------:R-:W0:Y:S01]  /*84e0*/  LDC.64 R2, c[0x0][0x9f8] ;  /* 0x00027e00ff027b82 */ /* 0x000e220000000a00 */
[----:B------:R-:W-:-:S07]  /*84f0*/  IMAD.MOV.U32 R30, RZ, RZ, R34 ;  /* 0x000000ffff1e7224 */ /* 0x000fce00078e0022 */
[----:B------:R-:W1:Y:S01]  /*8500*/  LDC R29, c[0x0][0x430] ;  /* 0x00010c00ff1d7b82 */ /* 0x000e620000000800 */
[----:B------:R-:W-:Y:S02]  /*8510*/  MOV R22, UR49 ;  /* 0x0000003100167c02 */ /* 0x000fe40008000f00 */
[C---:B------:R-:W-:Y:S01]  /*8520*/  LOP3.LUT R0, R19.reuse, 0x7f, RZ, 0xc0, !PT ;  /* 0x0000007f13007812 */ /* 0x040fe200078ec0ff */
[----:B------:R-:W-:Y:S01]  /*8530*/  IMAD.SHL.U32 R33, R19, 0x10, RZ ;  /* 0x0000001013217824 */ /* 0x000fe200078e00ff */
[----:B------:R-:W-:Y:S01]  /*8540*/  LOP3.LUT R23, R23, 0xfffffff7, RZ, 0xc0, !PT ;  /* 0xfffffff717177812 */ /* 0x000fe200078ec0ff */
[----:B------:R-:W-:Y:S01]  /*8550*/  ULDC UR4, c[0x0][0x2f4] ;  /* 0x0000bd0000047ab9 */ /* 0x000fe20000000800 */
[----:B0-----:R-:W-:-:S04]  /*8560*/  ISETP.NE.U32.AND P0, PT, R2, RZ, PT ;  /* 0x000000ff0200720c */ /* 0x001fc80003f05070 */
[----:B------:R-:W-:-:S13]  /*8570*/  ISETP.NE.AND.EX P0, PT, R3, RZ, PT, P0 ;  /* 0x000000ff0300720c */ /* 0x000fda0003f05300 */
[----:B------:R-:W0:Y:S02]  /*8580*/  @P0 LDC.64 R2, c[0x0][0x9f8] ;  /* 0x00027e00ff020b82 */ /* 0x000e240000000a00 */
[----:B0-----:R-:W-:-:S05]  /*8590*/  @P0 IMAD.WIDE R2, R34, 0x4, R2 ;  /* 0x0000000422020825 */ /* 0x001fca00078e0202 */
[----:B------:R0:W2:Y:S01]  /*85a0*/  @P0 LDG.E R30, desc[UR38][R2.64] ;  /* 0x00000026021e0981 */ /* 0x0000a2000c1e1900 */
[----:B------:R-:W-:Y:S01]  /*85b0*/  SHF.R.U32.HI R28, RZ, 0x3, R0 ;  /* 0x00000003ff1c7819 */ /* 0x000fe20000011600 */
[----:B------:R-:W-:Y:S01]  /*85c0*/  VIADD R22, R22, 0xffffffff ;  /* 0xffffffff16167836 */ /* 0x000fe20000000000 */
[----:B------:R-:W-:Y:S02]  /*85d0*/  LOP3.LUT R33, R33, 0x70, RZ, 0xc0, !PT ;  /* 0x0000007021217812 */ /* 0x000fe400078ec0ff */
[----:B-1----:R-:W-:Y:S01]  /*85e0*/  ISETP.NE.AND P1, PT, R29, 0x1, PT ;  /* 0x000000011d00780c */ /* 0x002fe20003f25270 */
[----:B------:R-:W-:-:S05]  /*85f0*/  IMAD R4, R22, 0x80, R28 ;  /* 0x0000008016047824 */ /* 0x000fca00078e021c */
[----:B------:R-:W-:-:S04]  /*8600*/  IADD3 R8, R33, R4, RZ ;  /* 0x0000000421087210 */ /* 0x000fc80007ffe0ff */
[C---:B------:R-:W-:Y:S01]  /*8610*/  ISETP.GE.AND P0, PT, R8.reuse, UR43, PT ;  /* 0x0000002b08007c0c */ /* 0x040fe2000bf06270 */
[----:B-----5:R-:W-:Y:S02]  /*8620*/  IMAD.IADD R8, R8, 0x1, R31 ;  /* 0x0000000108087824 */ /* 0x020fe400078e021f */
[----:B0-----:R-:W0:Y:S01]  /*8630*/  @P1 LDC R3, c[0x0][0x434] ;  /* 0x00010d00ff031b82 */ /* 0x001e220000000800 */
[----:B------:R-:W-:Y:S01]  /*8640*/  @P1 LOP3.LUT R23, R23, 0x8, RZ, 0xfc, !PT ;  /* 0x0000000817171812 */ /* 0x000fe200078efcff */
[----:B------:R-:W-:-:S06]  /*8650*/  IMAD.MOV.U32 R9, RZ, RZ, R8 ;  /* 0x000000ffff097224 */ /* 0x000fcc00078e0008 */
[----:B------:R-:W1:Y:S08]  /*8660*/  @P1 LDC R11, c[0x0][0x438] ;  /* 0x00010e00ff0b1b82 */ /* 0x000e700000000800 */
[----:B------:R-:W3:Y:S08]  /*8670*/  @!P0 LDC.64 R4, c[0x0][0x428] ;  /* 0x00010a00ff048b82 */ /* 0x000ef00000000a00 */
[----:B------:R-:W4:Y:S01]  /*8680*/  @!P0 LDC.64 R6, c[0x0][0x418] ;  /* 0x00010600ff068b82 */ /* 0x000f220000000a00 */
[----:B0-----:R-:W-:-:S05]  /*8690*/  @P1 IMAD.HI.U32 R2, R8, R3, RZ ;  /* 0x0000000308021227 */ /* 0x001fca00078e00ff */
[----:B-1----:R-:W-:-:S04]  /*86a0*/  @P1 SHF.R.U32.HI R9, RZ, R11, R2 ;  /* 0x0000000bff091219 */ /* 0x002fc80000011602 */
[----:B------:R-:W-:Y:S02]  /*86b0*/  @!P0 SHF.R.S32.HI R3, RZ, 0x1f, R9 ;  /* 0x0000001fff038819 */ /* 0x000fe40000011409 */
[----:B------:R-:W-:Y:S01]  /*86c0*/  LOP3.LUT R23, R23, 0xfffffffe, RZ, 0xc0, !PT ;  /* 0xfffffffe17177812 */ /* 0x000fe200078ec0ff */
[----:B------:R-:W-:-:S03]  /*86d0*/  UMOV UR5, 0xffffffff ;  /* 0xffffffff00057882 */ /* 0x000fc60000000000 */
[----:B------:R-:W-:Y:S02]  /*86e0*/  LOP3.LUT R23, R23, 0xfffffffd, RZ, 0xc0, !PT ;  /* 0xfffffffd17177812 */ /* 0x000fe400078ec0ff */
[----:B--2---:R-:W-:-:S05]  /*86f0*/  SHF.R.S32.HI R27, RZ, 0x1f, R30 ;  /* 0x0000001fff1b7819 */ /* 0x004fca000001141e */
[----:B---3--:R-:W-:-:S04]  /*8700*/  @!P0 IMAD R2, R27, R4, RZ ;  /* 0x000000041b028224 */ /* 0x008fc800078e02ff */
[----:B------:R-:W-:Y:S02]  /*8710*/  @!P0 IMAD R11, R30, R5, R2 ;  /* 0x000000051e0b8224 */ /* 0x000fe400078e0202 */
[----:B------:R-:W-:-:S04]  /*8720*/  @!P0 IMAD.MOV.U32 R2, RZ, RZ, R9 ;  /* 0x000000ffff028224 */ /* 0x000fc800078e0009 */
[----:B------:R-:W-:-:S03]  /*8730*/  @!P0 IMAD.WIDE.U32 R4, R30, R4, R2 ;  /* 0x000000041e048225 */ /* 0x000fc600078e0002 */
[----:B----4-:R-:W-:Y:S01]  /*8740*/  @!P0 LEA R2, P1, R4, R6, 0x2 ;  /* 0x0000000604028211 */ /* 0x010fe200078210ff */
[----:B------:R-:W-:Y:S01]  /*8750*/  IMAD.SHL.U32 R6, R19, 0x8, RZ ;  /* 0x0000000813067824 */ /* 0x000fe200078e00ff */
[----:B------:R-:W-:-:S04]  /*8760*/  @!P0 IADD3 R3, R5, R11, RZ ;  /* 0x0000000b05038210 */ /* 0x000fc80007ffe0ff */
[----:B------:R-:W-:Y:S01]  /*8770*/  @!P0 LEA.HI.X R3, R4, R7, R3, 0x2, P1 ;  /* 0x0000000704038211 */ /* 0x000fe200008f1403 */
[----:B------:R-:W-:Y:S01]  /*8780*/  IMAD.MOV.U32 R7, RZ, RZ, RZ ;  /* 0x000000ffff077224 */ /* 0x000fe200078e00ff */
[----:B------:R-:W-:-:S04]  /*8790*/  LOP3.LUT R26, R6, 0x38, RZ, 0xc0, !PT ;  /* 0x00000038061a7812 */ /* 0x000fc800078ec0ff */
[C---:B------:R-:W-:Y:S01]  /*87a0*/  LOP3.LUT R25, R26.reuse, 0x40, RZ, 0xfc, !PT ;  /* 0x000000401a197812 */ /* 0x040fe200078efcff */
[----:B------:R0:W5:Y:S01]  /*87b0*/  @!P0 LDG.E R7, desc[UR38][R2.64] ;  /* 0x0000002602078981 */ /* 0x000162000c1e1900 */
[----:B------:R-:W-:Y:S02]  /*87c0*/  ISETP.GE.AND P1, PT, R26, UR4, PT ;  /* 0x000000041a007c0c */ /* 0x000fe4000bf26270 */
[----:B------:R-:W-:-:S11]  /*87d0*/  ISETP.GE.AND P0, PT, R25, UR4, PT ;  /* 0x0000000419007c0c */ /* 0x000fd6000bf06270 */
[----:B------:R-:W-:-:S04]  /*87e0*/  @P1 LOP3.LUT R23, R23, 0x2, RZ, 0xfc, !PT ;  /* 0x0000000217171812 */ /* 0x000fc800078efcff */
[----:B------:R-:W-:Y:S01]  /*87f0*/  @P0 LOP3.LUT R23, R23, 0x1, RZ, 0xfc, !PT ;  /* 0x0000000117170812 */ /* 0x000fe200078efcff */
[----:B0-----:R-:W-:Y:S06]  /*8800*/  BRA.DIV UR5, `(.L_x_6512) ;  /* 0x0000003205107947 */ /* 0x001fec000b800000 */
.L_x_6554:
[----:B------:R-:W-:Y:S01]  /*8810*/  ULOP3.LUT UR4, UR40, 0x2, URZ, 0xfc, !UPT ;  /* 0x0000000228047892 */ /* 0x000fe2000f8efc3f */
[----:B------:R-:W-:Y:S01]  /*8820*/  IADD3 R4, -R9, RZ, RZ ;  /* 0x000000ff09047210 */ /* 0x000fe20007ffe1ff */
[----:B------:R-:W-:Y:S01]  /*8830*/  IMAD.U32 R24, RZ, RZ, UR42 ;  /* 0x0000002aff187e24 */ /* 0x000fe2000f8e00ff */
[----:B------:R-:W-:-:S03]  /*8840*/  LOP3.LUT R23, R23, 0xfffffffb, RZ, 0xc0, !PT ;  /* 0xfffffffb17177812 */ /* 0x000fc600078ec0ff */
[----:B------:R-:W-:Y:S01]  /*8850*/  IMAD.U32 R18, RZ, RZ, UR4 ;  /* 0x00000004ff127e24 */ /* 0x000fe2000f8e00ff */
[----:B------:R-:W-:Y:S01]  /*8860*/  SHF.R.S32.HI R24, RZ, 0x1f, R24 ;  /* 0x0000001fff187819 */ /* 0x000fe20000011418 */
[----:B------:R-:W-:-:S03]  /*8870*/  IMAD R4, R29, R4, R8 ;  /* 0x000000041d047224 */ /* 0x000fc600078e0208 */
[----:B------:R-:W-:-:S13]  /*8880*/  ISETP.NE.AND P0, PT, R18, 0x3, PT ;  /* 0x000000031200780c */ /* 0x000fda0003f05270 */
[----:B------:R-:W-:Y:S01]  /*8890*/  @P0 LOP3.LUT R23, R23, 0x4, RZ, 0xfc, !PT ;  /* 0x0000000417170812 */ /* 0x000fe200078efcff */
[----:B------:R-:W-:Y:S06]  /*88a0*/  @!P0 BRA `(.L_x_6513) ;  /* 0x0000000000048947 */ /* 0x000fec0003800000 */
[----:B------:R-:W-:Y:S01]  /*88b0*/  BPT.TRAP 0x1 ;  /* 0x000000040000795c */ /* 0x000fe20000300000 */
.L_x_6513:
        /* <DEDUP_REMOVED lines=9> */
[----:B------:R-:W-:Y:S02]  /*8950*/  IMAD.MOV.U32 R9, RZ, RZ, 0x1 ;  /* 0x00000001ff097424 */ /* 0x000fe400078e00ff */
[----:B------:R-:W-:Y:S02]  /*8960*/  IMAD R10, R8, UR4, RZ ;  /* 0x00000004080a7c24 */ /* 0x000fe4000f8e02ff */
[----:B------:R-:W-:Y:S01]  /*8970*/  IMAD.WIDE.U32 R2, R7, UR4, R2 ;  /* 0x0000000407027c25 */ /* 0x000fe2000f8e0002 */
[----:B------:R-:W-:-:S03]  /*8980*/  SHF.L.U32 R9, R9, 0x1f, RZ ;  /* 0x0000001f09097819 */ /* 0x000fc600000006ff */
[----:B------:R-:W-:Y:S01]  /*8990*/  IMAD R11, R7, UR5, R10 ;  /* 0x00000005070b7c24 */ /* 0x000fe2000f8e020a */
[----:B------:R-:W0:Y:S01]  /*89a0*/  SYNCS.PHASECHK.TRANS64.TRYWAIT P0, [UR45+0x28840], R9 ;  /* 0x02884009ff0075a7 */ /* 0x000e22000800016d */
[----:B------:R-:W-:-:S03]  /*89b0*/  ULDC.64 UR4, c[0x0][0x330] ;  /* 0x0000cc0000047ab9 */ /* 0x000fc60000000a00 */
        /* <DEDUP_REMOVED lines=9> */
[----:B0-----:R-:W-:Y:S06]  /*8a50*/  @!P0 BRA `(.L_x_6514) ;  /* 0x0000002c009c8947 */ /* 0x001fec0003800000 */
.L_x_6555:
[----:B------:R-:W-:Y:S01]  /*8a60*/  ULDC.64 UR4, c[0x0][0x300] ;  /* 0x0000c00000047ab9 */ /* 0x000fe20000000a00 */
[----:B------:R-:W-:Y:S01]  /*8a70*/  R2UR UR6, R24 ;  /* 0x00000000180672ca */ /* 0x000fe200000e0000 */
[----:B------:R-:W-:Y:S01]  /*8a80*/  IMAD R5, R5, UR4, RZ ;  /* 0x0000000405057c24 */ /* 0x000fe2000f8e02ff */
[C---:B------:R-:W-:Y:S02]  /*8a90*/  LOP3.LUT P3, RZ, R23.reuse, 0x2, RZ, 0xc0, !PT ;  /* 0x0000000217ff7812 */ /* 0x040fe4000786c0ff */
[----:B------:R-:W-:Y:S01]  /*8aa0*/  LOP3.LUT P2, RZ, R23, 0x1, RZ, 0xc0, !PT ;  /* 0x0000000117ff7812 */ /* 0x000fe2000784c0ff */
[C---:B------:R-:W-:Y:S02]  /*8ab0*/  IMAD R3, R4.reuse, UR5, R5 ;  /* 0x0000000504037c24 */ /* 0x040fe4000f8e0205 */
[----:B------:R-:W-:Y:S01]  /*8ac0*/  IMAD.WIDE.U32 R4, R4, UR4, RZ ;  /* 0x0000000404047c25 */ /* 0x000fe2000f8e00ff */
[----:B------:R-:W-:-:S03]  /*8ad0*/  ULDC.64 UR4, c[0x0][0x310] ;  /* 0x0000c40000047ab9 */ /* 0x000fc60000000a00 */
[----:B------:R-:W-:Y:S01]  /*8ae0*/  IMAD.IADD R5, R5, 0x1, R3 ;  /* 0x0000000105057824 */ /* 0x000fe200078e0203 */
[----:B------:R-:W-:Y:S01]  /*8af0*/  LOP3.LUT R3, R6, 0x1c0, RZ, 0xc0, !PT ;  /* 0x000001c006037812 */ /* 0x000fe200078ec0ff */
[----:B------:R-:W-:Y:S02]  /*8b00*/  IMAD R8, R8, UR4, RZ ;  /* 0x0000000408087c24 */ /* 0x000fe4000f8e02ff */
[----:B------:R-:W-:Y:S01]  /*8b10*/  IMAD.WIDE.U32 R4, R7, UR4, R4 ;  /* 0x0000000407047c25 */ /* 0x000fe2000f8e0004 */
[----:B------:R-:W-:-:S03]  /*8b20*/  LOP3.LUT R6, R3, 0x38, R6, 0xf8, !PT ;  /* 0x0000003803067812 */ /* 0x000fc600078ef806 */
[----:B0-----:R-:W-:Y:S01]  /*8b30*/  IMAD R9, R7, UR5, R8 ;  /* 0x0000000507097c24 */ /* 0x001fe2000f8e0208 */
[----:B------:R-:W-:Y:S01]  /*8b40*/  ULDC.64 UR4, c[0x0][0x308] ;  /* 0x0000c20000047ab9 */ /* 0x000fe20000000a00 */
[----:B------:R-:W-:Y:S01]  /*8b50*/  IMAD.MOV.U32 R3, RZ, RZ, -0x80 ;  /* 0xffffff80ff037424 */ /* 0x000fe200078e00ff */
[----:B------:R-:W-:Y:S01]  /*8b60*/  LOP3.LUT R8, R6, 0x38, R19, 0x78, !PT ;  /* 0x0000003806087812 */ /* 0x000fe200078e7813 */
[----:B------:R-:W-:Y:S01]  /*8b70*/  IMAD.U32 R7, RZ, RZ, UR4 ;  /* 0x00000004ff077e24 */ /* 0x000fe2000f8e00ff */
[----:B------:R-:W-:Y:S01]  /*8b80*/  UIMAD UR4, UR6, UR4, URZ ;  /* 0x00000004060472a4 */ /* 0x000fe2000f8e023f */
[----:B------:R-:W-:Y:S01]  /*8b90*/  IADD3 R5, R5, R9, RZ ;  /* 0x0000000905057210 */ /* 0x000fe20007ffe0ff */
[----:B------:R-:W-:Y:S01]  /*8ba0*/  IMAD R3, R22, R3, UR43 ;  /* 0x0000002b16037e24 */ /* 0x000fe2000f8e0203 */
[----:B------:R-:W-:Y:S01]  /*8bb0*/  ULDC.64 UR6, c[0x0][0x2e8] ;  /* 0x0000ba0000067ab9 */ /* 0x000fe20000000a00 */
[----:B------:R-:W-:Y:S01]  /*8bc0*/  UIMAD UR4, UR42, UR5, UR4 ;  /* 0x000000052a0472a4 */ /* 0x000fe2000f8e0204 */
[----:B------:R-:W-:Y:S01]  /*8bd0*/  SHF.L.U32 R19, R0, 0x3, RZ ;  /* 0x0000000300137819 */ /* 0x000fe200000006ff */
[----:B------:R-:W-:-:S03]  /*8be0*/  IMAD.WIDE.U32 R4, R7, UR42, R4 ;  /* 0x0000002a07047c25 */ /* 0x000fc6000f8e0004 */
[----:B------:R-:W-:Y:S01]  /*8bf0*/  LOP3.LUT R19, R8, 0x200, R19, 0xf8, !PT ;  /* 0x0000020008137812 */ /* 0x000fe200078ef813 */
[----:B------:R-:W-:Y:S01]  /*8c00*/  IMAD.IADD R6, R3, 0x1, -R28 ;  /* 0x0000000103067824 */ /* 0x000fe200078e0a1c */
[----:B------:R-:W-:Y:S01]  /*8c10*/  LEA R0, P1, R4, UR6, 0x1 ;  /* 0x0000000604007c11 */ /* 0x000fe2000f8208ff */
[----:B------:R-:W-:Y:S01]  /*8c20*/  VIADD R3, R5, UR4 ;  /* 0x0000000405037c36 */ /* 0x000fe20008000000 */
[----:B------:R-:W-:Y:S02]  /*8c30*/  UMOV UR4, 0xffffffff ;  /* 0xffffffff00047882 */ /* 0x000fe40000000000 */
[----:B------:R-:W-:Y:S02]  /*8c40*/  ISETP.GE.AND P0, PT, R6, 0x1, PT ;  /* 0x000000010600780c */ /* 0x000fe40003f06270 */
[----:B------:R-:W-:Y:S01]  /*8c50*/  LEA.HI.X R3, R4, UR7, R3, 0x1, P1 ;  /* 0x0000000704037c11 */ /* 0x000fe200088f0c03 */
[----:B------:R-:W-:Y:S10]  /*8c60*/  BRA.DIV UR4, `(.L_x_6515) ;  /* 0x0000002e04307947 */ /* 0x000ff4000b800000 */
[----:B------:R-:W-:Y:S01]  /*8c70*/  SHFL.IDX PT, R5, R3, RZ, 0x181f ;  /* 0x00181fff03057589 */ /* 0x000fe200000e0000 */
[----:B------:R-:W-:Y:S02]  /*8c80*/  @P0 LEA R9, R19, UR45, 0x1 ;  /* 0x0000002d13090c11 */ /* 0x000fe4000f8e08ff */
[----:B------:R-:W-:Y:S01]  /*8c90*/  ISETP.GE.AND P1, PT, R6, 0x21, PT ;  /* 0x000000210600780c */ /* 0x000fe20003f26270 */
[----:B------:R-:W0:Y:S04]  /*8ca0*/  SHFL.IDX PT, R4, R0, RZ, 0x181f ;  /* 0x00181fff00047589 */ /* 0x000e2800000e0000 */
[----:B------:R-:W-:Y:S04]  /*8cb0*/  SHFL.IDX PT, R8, R3, 0x1, 0x181f ;  /* 0x00381f0003087f89 */ /* 0x000fe800000e0000 */
[----:B------:R-:W1:Y:S04]  /*8cc0*/  SHFL.IDX PT, R14, R0, 0x1, 0x181f ;  /* 0x00381f00000e7f89 */ /* 0x000e6800000e0000 */
[----:B------:R-:W2:Y:S04]  /*8cd0*/  SHFL.IDX PT, R37, R0, 0x2, 0x181f ;  /* 0x00581f0000257f89 */ /* 0x000ea800000e0000 */
[----:B------:R-:W3:Y:S04]  /*8ce0*/  SHFL.IDX PT, R10, R3, 0x2, 0x181f ;  /* 0x00581f00030a7f89 */ /* 0x000ee800000e0000 */
[----:B------:R-:W-:Y:S01]  /*8cf0*/  SHFL.IDX PT, R7, R3, 0x3, 0x181f ;  /* 0x00781f0003077f89 */ /* 0x000fe200000e0000 */
[----:B0-----:R-:W-:-:S03]  /*8d00*/  @P0 IMAD.WIDE.U32 R4, R26, 0x2, R4 ;  /* 0x000000021a040825 */ /* 0x001fc600078e0004 */
[----:B------:R-:W0:Y:S04]  /*8d10*/  SHFL.IDX PT, R32, R0, 0x3, 0x181f ;  /* 0x00781f0000207f89 */ /* 0x000e2800000e0000 */
[----:B------:R-:W-:Y:S04]  /*8d20*/  @P0 LDGSTS.E.BYPASS.LTC128B.128 [R9+0x18400], desc[UR38][R4.64], !P3 ;  /* 0x1840000004090fae */ /* 0x000fe8000d901d66 */
[----:B------:R1:W-:Y:S01]  /*8d30*/  @P0 LDGSTS.E.BYPASS.LTC128B.128 [R9+0x1c400], desc[UR38][R4.64+0x80], !P2 ;  /* 0x1c40008004090fae */ /* 0x0003e2000d101d66 */
[----:B------:R-:W-:Y:S01]  /*8d40*/  ISETP.GE.AND P0, PT, R6, 0x11, PT ;  /* 0x000000110600780c */ /* 0x000fe20003f06270 */
[----:B-1----:R-:W-:-:S02]  /*8d50*/  IMAD.MOV.U32 R4, RZ, RZ, R14 ;  /* 0x000000ffff047224 */ /* 0x002fc400078e000e */
[----:B------:R-:W-:-:S10]  /*8d60*/  IMAD.MOV.U32 R5, RZ, RZ, R8 ;  /* 0x000000ffff057224 */ /* 0x000fd400078e0008 */
[C---:B------:R-:W-:Y:S01]  /*8d70*/  @P0 LEA R36, R19.reuse, UR45, 0x1 ;  /* 0x0000002d13240c11 */ /* 0x040fe2000f8e08ff */
[----:B------:R-:W1:Y:S01]  /*8d80*/  SHFL.IDX PT, R14, R0, 0x4, 0x181f ;  /* 0x00981f00000e7f89 */ /* 0x000e6200000e0000 */
[C---:B------:R-:W-:Y:S01]  /*8d90*/  @P0 IMAD.WIDE.U32 R20, R26.reuse, 0x2, R4 ;  /* 0x000000021a140825 */ /* 0x040fe200078e0004 */
[----:B--2---:R-:W-:Y:S02]  /*8da0*/  MOV R4, R37 ;  /* 0x0000002500047202 */ /* 0x004fe40000000f00 */
[----:B------:R-:W-:Y:S01]  /*8db0*/  @P1 LEA R37, R19, UR45, 0x1 ;  /* 0x0000002d13251c11 */ /* 0x000fe2000f8e08ff */
[----:B---3--:R-:W-:Y:S01]  /*8dc0*/  IMAD.MOV.U32 R5, RZ, RZ, R10 ;  /* 0x000000ffff057224 */ /* 0x008fe200078e000a */
[----:B------:R-:W-:Y:S01]  /*8dd0*/  @P0 LDGSTS.E.BYPASS.LTC128B.128 [R36+0x18c00], desc[UR38][R20.64], !P3 ;  /* 0x18c0000014240fae */ /* 0x000fe2000d901d66 */
[----:B------:R-:W-:-:S03]  /*8de0*/  @P1 IMAD.WIDE.U32 R8, R26, 0x2, R4 ;  /* 0x000000021a081825 */ /* 0x000fc600078e0004 */
[----:B------:R-:W-:Y:S01]  /*8df0*/  @P0 LDGSTS.E.BYPASS.LTC128B.128 [R36+0x1cc00], desc[UR38][R20.64+0x80], !P2 ;  /* 0x1cc0008014240fae */ /* 0x000fe2000d101d66 */
[----:B------:R-:W-:Y:S01]  /*8e00*/  ISETP.GE.AND P0, PT, R6, 0x31, PT ;  /* 0x000000310600780c */ /* 0x000fe20003f06270 */
[----:B0-----:R-:W-:Y:S02]  /*8e10*/  IMAD.MOV.U32 R4, RZ, RZ, R32 ;  /* 0x000000ffff047224 */ /* 0x001fe400078e0020 */
[----:B------:R-:W0:Y:S01]  /*8e20*/  SHFL.IDX PT, R10, R3, 0x4, 0x181f ;  /* 0x00981f00030a7f89 */ /* 0x000e2200000e0000 */
[----:B------:R-:W-:-:S03]  /*8e30*/  IMAD.MOV.U32 R5, RZ, RZ, R7 ;  /* 0x000000ffff057224 */ /* 0x000fc600078e0007 */
[----:B------:R-:W-:Y:S04]  /*8e40*/  @P1 LDGSTS.E.BYPASS.LTC128B.128 [R37+0x19400], desc[UR38][R8.64], !P3 ;  /* 0x1940000008251fae */ /* 0x000fe8000d901d66 */
[----:B------:R2:W-:Y:S01]  /*8e50*/  @P1 LDGSTS.E.BYPASS.LTC128B.128 [R37+0x1d400], desc[UR38][R8.64+0x80], !P2 ;  /* 0x1d40008008251fae */ /* 0x0005e2000d101d66 */
[----:B------:R-:W-:Y:S01]  /*8e60*/  ISETP.GE.AND P1, PT, R6, 0x51, PT ;  /* 0x000000510600780c */ /* 0x000fe20003f26270 */
[----:B------:R-:W-:Y:S01]  /*8e70*/  @P0 IMAD.WIDE.U32 R4, R26, 0x2, R4 ;  /* 0x000000021a040825 */ /* 0x000fe200078e0004 */
[----:B------:R-:W-:Y:S01]  /*8e80*/  @P0 LEA R7, R19, UR45, 0x1 ;  /* 0x0000002d13070c11 */ /* 0x000fe2000f8e08ff */
[----:B------:R-:W3:Y:S04]  /*8e90*/  SHFL.IDX PT, R32, R3, 0x5, 0x181f ;  /* 0x00b81f0003207f89 */ /* 0x000ee800000e0000 */
[----:B------:R-:W-:Y:S04]  /*8ea0*/  @P0 LDGSTS.E.BYPASS.LTC128B.128 [R7+0x19c00], desc[UR38][R4.64], !P3 ;  /* 0x19c0000004070fae */ /* 0x000fe8000d901d66 */
[----:B------:R4:W-:Y:S01]  /*8eb0*/  @P0 LDGSTS.E.BYPASS.LTC128B.128 [R7+0x1dc00], desc[UR38][R4.64+0x80], !P2 ;  /* 0x1dc0008004070fae */ /* 0x0009e2000d101d66 */
[----:B------:R-:W-:-:S03]  /*8ec0*/  ISETP.GE.AND P0, PT, R6, 0x41, PT ;  /* 0x000000410600780c */ /* 0x000fc60003f06270 */
[----:B--2---:R-:W2:Y:S04]  /*8ed0*/  SHFL.IDX PT, R37, R0, 0x5, 0x181f ;  /* 0x00b81f0000257f89 */ /* 0x004ea800000e0000 */
[----:B------:R-:W5:Y:S04]  /*8ee0*/  SHFL.IDX PT, R36, R0, 0x6, 0x181f ;  /* 0x00d81f0000247f89 */ /* 0x000f6800000e0000 */
[----:B----4-:R-:W4:Y:S01]  /*8ef0*/  SHFL.IDX PT, R7, R3, 0x6, 0x181f ;  /* 0x00d81f0003077f89 */ /* 0x010f2200000e0000 */
[----:B-1----:R-:W-:Y:S01]  /*8f00*/  MOV R4, R14 ;  /* 0x0000000e00047202 */ /* 0x002fe20000000f00 */
[----:B0-----:R-:W-:Y:S01]  /*8f10*/  IMAD.MOV.U32 R5, RZ, RZ, R10 ;  /* 0x000000ffff057224 */ /* 0x001fe200078e000a */
[----:B------:R-:W-:Y:S01]  /*8f20*/  @P0 LEA R10, R19, UR45, 0x1 ;  /* 0x0000002d130a0c11 */ /* 0x000fe2000f8e08ff */
[----:B------:R-:W0:Y:S02]  /*8f30*/  SHFL.IDX PT, R3, R3, 0x7, 0x181f ;  /* 0x00f81f0003037f89 */ /* 0x000e2400000e0000 */
[----:B------:R-:W-:-:S02]  /*8f40*/  @P0 IMAD.WIDE.U32 R20, R26, 0x2, R4 ;  /* 0x000000021a140825 */ /* 0x000fc400078e0004 */
[----:B------:R1:W0:Y:S02]  /*8f50*/  SHFL.IDX PT, R14, R0, 0x7, 0x181f ;  /* 0x00f81f00000e7f89 */ /* 0x00022400000e0000 */
[----:B---3--:R-:W-:Y:S02]  /*8f60*/  IMAD.MOV.U32 R5, RZ, RZ, R32 ;  /* 0x000000ffff057224 */ /* 0x008fe400078e0020 */
[----:B------:R1:W-:Y:S04]  /*8f70*/  @P0 LDGSTS.E.BYPASS.LTC128B.128 [R10+0x1a400], desc[UR38][R20.64], !P3 ;  /* 0x1a400000140a0fae */ /* 0x0003e8000d901d66 */
[----:B------:R1:W-:Y:S01]  /*8f80*/  @P0 LDGSTS.E.BYPASS.LTC128B.128 [R10+0x1e400], desc[UR38][R20.64+0x80], !P2 ;  /* 0x1e400080140a0fae */ /* 0x0003e2000d101d66 */
[----:B------:R-:W-:Y:S01]  /*8f90*/  ISETP.GE.AND P0, PT, R6, 0x61, PT ;  /* 0x000000610600780c */ /* 0x000fe20003f06270 */
[----:B--2---:R-:W-:Y:S01]  /*8fa0*/  IMAD.MOV.U32 R4, RZ, RZ, R37 ;  /* 0x000000ffff047224 */ /* 0x004fe200078e0025 */
[----:B------:R-:W-:-:S03]  /*8fb0*/  @P1 LEA R37, R19, UR45, 0x1 ;  /* 0x0000002d13251c11 */ /* 0x000fc6000f8e08ff */
[----:B------:R-:W-:Y:S01]  /*8fc0*/  @P1 IMAD.WIDE.U32 R8, R26, 0x2, R4 ;  /* 0x000000021a081825 */ /* 0x000fe200078e0004 */
[----:B-----5:R-:W-:-:S03]  /*8fd0*/  MOV R4, R36 ;  /* 0x0000002400047202 */ /* 0x020fc60000000f00 */
[----:B----4-:R-:W-:Y:S01]  /*8fe0*/  IMAD.MOV.U32 R5, RZ, RZ, R7 ;  /* 0x000000ffff057224 */ /* 0x010fe200078e0007 */
[----:B------:R1:W-:Y:S03]  /*8ff0*/  @P1 LDGSTS.E.BYPASS.LTC128B.128 [R37+0x1ac00], desc[UR38][R8.64], !P3 ;  /* 0x1ac0000008251fae */ /* 0x0003e6000d901d66 */
[----:B------:R-:W-:Y:S01]  /*9000*/  @P0 IMAD.WIDE.U32 R4, R26, 0x2, R4 ;  /* 0x000000021a040825 */ /* 0x000fe200078e0004 */
[----:B------:R-:W-:Y:S01]  /*9010*/  @P0 LEA R7, R19, UR45, 0x1 ;  /* 0x0000002d13070c11 */ /* 0x000fe2000f8e08ff */
[----:B------:R1:W-:Y:S04]  /*9020*/  @P1 LDGSTS.E.BYPASS.LTC128B.128 [R37+0x1ec00], desc[UR38][R8.64+0x80], !P2 ;  /* 0x1ec0008008251fae */ /* 0x0003e8000d101d66 */
[----:B------:R1:W-:Y:S04]  /*9030*/  @P0 LDGSTS.E.BYPASS.LTC128B.128 [R7+0x1b400], desc[UR38][R4.64], !P3 ;  /* 0x1b40000004070fae */ /* 0x0003e8000d901d66 */
[----:B0-----:R1:W-:Y:S02]  /*9040*/  @P0 LDGSTS.E.BYPASS.LTC128B.128 [R7+0x1f400], desc[UR38][R4.64+0x80], !P2 ;  /* 0x1f40008004070fae */ /* 0x0013e4000d101d66 */
.L_x_6573:
[----:B------:R-:W-:Y:S01]  /*9050*/  ISETP.GE.AND P0, PT, R6, 0x71, PT ;  /* 0x000000710600780c */ /* 0x000fe20003f06270 */
[----:B-1----:R-:W-:Y:S02]  /*9060*/  IMAD.MOV.U32 R4, RZ, RZ, R14 ;  /* 0x000000ffff047224 */ /* 0x002fe400078e000e */
[----:B------:R-:W-:-:S10]  /*9070*/  IMAD.MOV.U32 R5, RZ, RZ, R3 ;  /* 0x000000ffff057224 */ /* 0x000fd400078e0003 */
[----:B------:R-:W-:Y:S01]  /*9080*/  @P0 IMAD.WIDE.U32 R4, R26, 0x2, R4 ;  /* 0x000000021a040825 */ /* 0x000fe200078e0004 */
[----:B------:R-:W-:-:S05]  /*9090*/  @P0 LEA R3, R19, UR45, 0x1 ;  /* 0x0000002d13030c11 */ /* 0x000fca000f8e08ff */
[----:B------:R-:W-:Y:S01]  /*90a0*/  @!PT LDS RZ, [RZ] ;  /* 0x00000000fffff984 */ /* 0x000fe20000000800 */
[----:B------:R-:W-:Y:S01]  /*90b0*/  @!PT LDS RZ, [RZ] ;  /* 0x00000000fffff984 */ /* 0x000fe20000000800 */
[----:B------:R-:W-:Y:S01]  /*90c0*/  @!PT LDS RZ, [RZ] ;  /* 0x00000000fffff984 */ /* 0x000fe20000000800 */
[----:B------:R0:W-:Y:S04]  /*90d0*/  @P0 LDGSTS.E.BYPASS.LTC128B.128 [R3+0x1bc00], desc[UR38][R4.64], !P3 ;  /* 0x1bc0000004030fae */ /* 0x0001e8000d901d66 */
[----:B------:R0:W-:Y:S01]  /*90e0*/  @P0 LDGSTS.E.BYPASS.LTC128B.128 [R3+0x1fc00], desc[UR38][R4.64+0x80], !P2 ;  /* 0x1fc0008004030fae */ /* 0x0001e2000d101d66 */
[----:B------:R-:W-:Y:S01]  /*90f0*/  NOP ;  /* 0x0000000000007918 */ /* 0x000fe20000000000 */
[----:B------:R-:W-:Y:S02]  /*9100*/  SYNCS.ARRIVE.TRANS64.RED.A0T1 RZ, [UR45+0x28830], RZ ;  /* 0x028830ffffff79a7 */ /* 0x000fe4000820042d */
[----:B------:R-:W-:Y:S01]  /*9110*/  ARRIVES.LDGSTSBAR.64.TRANSCNT [UR45+0x28830] ;  /* 0x02883000ff0079b0 */ /* 0x000fe20008000aad */
[----:B------:R-:W-:Y:S01]  /*9120*/  NOP ;  /* 0x0000000000007918 */ /* 0x000fe20000000000 */
[----:B------:R-:W-:-:S13]  /*9130*/  ISETP.NE.AND P1, PT, R18, 0x3, PT ;  /* 0x000000031200780c */ /* 0x000fda0003f25270 */
[----:B0-----:R-:W-:Y:S05]  /*9140*/  @!P1 BRA `(.L_x_6516) ;  /* 0x0000000000049947 */ /* 0x001fea0003800000 */
[----:B------:R-:W-:Y:S01]  /*9150*/  BPT.TRAP 0x1 ;  /* 0x000000040000795c */ /* 0x000fe20000300000 */
.L_x_6516:
        /* <DEDUP_REMOVED lines=30> */
.L_x_6517:
[----:B------:R-:W0:Y:S01]  /*9340*/  LDC R0, c[0x0][0x448] ;  /* 0x00011200ff007b82 */ /* 0x000e220000000800 */
[----:B------:R-:W-:Y:S01]  /*9350*/  IMAD.IADD R4, R33, 0x1, R28 ;  /* 0x0000000121047824 */ /* 0x000fe200078e021c */
[----:B------:R-:W-:Y:S01]  /*9360*/  ULDC.64 UR4, c[0x0][0x2e0] ;  /* 0x0000b80000047ab9 */ /* 0x000fe20000000a00 */
[----:B------:R-:W-:Y:S01]  /*9370*/  IMAD.U32 R7, RZ, RZ, UR46 ;  /* 0x0000002eff077e24 */ /* 0x000fe2000f8e00ff */
[----:B------:R-:W-:Y:S01]  /*9380*/  ULDC.64 UR6, c[0x0][0x2c8] ;  /* 0x0000b20000067ab9 */ /* 0x000fe20000000a00 */
[----:B------:R-:W-:Y:S01]  /*9390*/  IMAD R3, R35, 0x80, R4 ;  /* 0x0000008023037824 */ /* 0x000fe200078e0204 */
[----:B------:R-:W-:Y:S01]  /*93a0*/  MOV R4, UR36 ;  /* 0x0000002400047c02 */ /* 0x000fe20008000f00 */
[----:B------:R-:W-:Y:S02]  /*93b0*/  IMAD R9, R32, UR4, RZ ;  /* 0x0000000420097c24 */ /* 0x000fe4000f8e02ff */
[----:B------:R-:W-:Y:S02]  /*93c0*/  IMAD.U32 R5, RZ, RZ, UR37 ;  /* 0x00000025ff057e24 */ /* 0x000fe4000f8e00ff */
[----:B------:R-:W-:-:S02]  /*93d0*/  IMAD.MOV.U32 R6, RZ, RZ, R4 ;  /* 0x000000ffff067224 */ /* 0x000fc400078e0004 */
[C---:B------:R-:W-:Y:S02]  /*93e0*/  IMAD R5, R34.reuse, UR5, R9 ;  /* 0x0000000522057c24 */ /* 0x040fe4000f8e0209 */
[----:B------:R-:W-:Y:S02]  /*93f0*/  IMAD.MOV.U32 R9, RZ, RZ, R3 ;  /* 0x000000ffff097224 */ /* 0x000fe400078e0003 */
[----:B------:R-:W-:Y:S01]  /*9400*/  IMAD.WIDE.U32 R6, R34, UR4, R6 ;  /* 0x0000000422067c25 */ /* 0x000fe2000f8e0006 */
[----:B------:R-:W-:-:S04]  /*9410*/  ULDC.64 UR4, c[0x0][0x2d0] ;  /* 0x0000b40000047ab9 */ /* 0x000fc80000000a00 */
[----:B------:R-:W-:Y:S02]  /*9420*/  IADD3 R7, R7, R5, RZ ;  /* 0x0000000507077210 */ /* 0x000fe40007ffe0ff */
[----:B0-----:R-:W-:-:S13]  /*9430*/  ISETP.NE.AND P0, PT, R0, 0x1, PT ;  /* 0x000000010000780c */ /* 0x001fda0003f05270 */
[----:B------:R-:W0:Y:S08]  /*9440*/  @P0 LDC R8, c[0x0][0x44c] ;  /* 0x00011300ff080b82 */ /* 0x000e300000000800 */
[----:B------:R-:W1:Y:S01]  /*9450*/  @P0 LDC R11, c[0x0][0x450] ;  /* 0x00011400ff0b0b82 */ /* 0x000e620000000800 */
[----:B0-----:R-:W-:-:S05]  /*9460*/  @P0 IMAD.HI.U32 R4, R3, R8, RZ ;  /* 0x0000000803040227 */ /* 0x001fca00078e00ff */
[----:B-1----:R-:W-:-:S04]  /*9470*/  @P0 SHF.R.U32.HI R9, RZ, R11, R4 ;  /* 0x0000000bff090219 */ /* 0x002fc80000011604 */
[----:B------:R-:W-:-:S05]  /*9480*/  SHF.R.S32.HI R4, RZ, 0x1f, R9 ;  /* 0x0000001fff047819 */ /* 0x000fca0000011409 */
[----:B------:R-:W-:Y:S02]  /*9490*/  IMAD R8, R4, UR4, RZ ;  /* 0x0000000404087c24 */ /* 0x000fe4000f8e02ff */
[----:B------:R-:W-:Y:S01]  /*94a0*/  IMAD.WIDE.U32 R4, R9, UR4, R6 ;  /* 0x0000000409047c25 */ /* 0x000fe2000f8e0006 */
[----:B------:R-:W-:Y:S02]  /*94b0*/  ULDC UR4, c[0x0][0x2b8] ;  /* 0x0000ae0000047ab9 */ /* 0x000fe40000000800 */
[----:B------:R-:W-:Y:S01]  /*94c0*/  ISETP.GE.AND P0, PT, R26, UR4, PT ;  /* 0x000000041a007c0c */ /* 0x000fe2000bf06270 */
[----:B------:R-:W-:Y:S01]  /*94d0*/  IMAD.MOV R6, RZ, RZ, -R9 ;  /* 0x000000ffff067224 */ /* 0x000fe200078e0a09 */
[----:B------:R-:W-:Y:S01]  /*94e0*/  ISETP.GE.AND P1, PT, R25, UR4, PT ;  /* 0x0000000419007c0c */ /* 0x000fe2000bf26270 */
[----:B------:R-:W-:Y:S01]  /*94f0*/  IMAD R7, R9, UR5, R8 ;  /* 0x0000000509077c24 */ /* 0x000fe2000f8e0208 */
[----:B------:R-:W-:Y:S01]  /*9500*/  UMOV UR4, 0xffffffff ;  /* 0xffffffff00047882 */ /* 0x000fe20000000000 */
[----:B------:R-:W-:-:S02]  /*9510*/  IMAD R3, R0, R6, R3 ;  /* 0x0000000600037224 */ /* 0x000fc400078e0203 */
[----:B------:R-:W-:-:S03]  /*9520*/  IMAD.IADD R5, R5, 0x1, R7 ;  /* 0x0000000105057824 */ /* 0x000fc600078e0207 */
[----:B------:R-:W-:Y:S01]  /*9530*/  SHF.R.S32.HI R6, RZ, 0x1f, R3 ;  /* 0x0000001fff067819 */ /* 0x000fe20000011403 */
[----:B------:R-:W-:-:S04]  /*9540*/  IMAD.WIDE.U32 R4, R3, UR6, R4 ;  /* 0x0000000603047c25 */ /* 0x000fc8000f8e0004 */
[----:B------:R-:W-:-:S04]  /*9550*/  IMAD R6, R6, UR6, RZ ;  /* 0x0000000606067c24 */ /* 0x000fc8000f8e02ff */
[----:B------:R-:W-:Y:S01]  /*9560*/  IMAD R3, R3, UR7, R6 ;  /* 0x0000000703037c24 */ /* 0x000fe2000f8e0206 */
[----:B------:R-:W-:Y:S02]  /*9570*/  ULDC.64 UR6, c[0x0][0x280] ;  /* 0x0000a00000067ab9 */ /* 0x000fe40000000a00 */
[----:B------:R-:W-:Y:S01]  /*9580*/  LEA R6, P2, R4, UR6, 0x1 ;  /* 0x0000000604067c11 */ /* 0x000fe2000f8408ff */
[----:B------:R-:W-:-:S05]  /*9590*/  IMAD.IADD R3, R5, 0x1, R3 ;  /* 0x0000000105037824 */ /* 0x000fca00078e0203 */
[----:B------:R-:W-:Y:S01]  /*95a0*/  LEA.HI.X R3, R4, UR7, R3, 0x1, P2 ;  /* 0x0000000704037c11 */ /* 0x000fe200090f0c03 */
[----:B------:R-:W-:Y:S06]  /*95b0*/  BRA.DIV UR4, `(.L_x_6518) ;  /* 0x0000002e045c7947 */ /* 0x000fec000b800000 */
[----:B------:R-:W-:Y:S01]  /*95c0*/  SHFL.IDX PT, R5, R3, RZ, 0x181f ;  /* 0x00181fff03057589 */ /* 0x000fe200000e0000 */
[----:B------:R-:W-:Y:S01]  /*95d0*/  ULDC UR4, c[0x0][0x288] ;  /* 0x0000a20000047ab9 */ /* 0x000fe20000000800 */
[----:B------:R-:W-:Y:S01]  /*95e0*/  LEA R35, R35, R28, 0x7 ;  /* 0x0000001c23237211 */ /* 0x000fe200078e38ff */
[----:B------:R-:W-:Y:S01]  /*95f0*/  IMAD R0, R0, UR4, RZ ;  /* 0x0000000400007c24 */ /* 0x000fe2000f8e02ff */
[----:B------:R-:W0:Y:S02]  /*9600*/  SHFL.IDX PT, R4, R6, RZ, 0x181f ;  /* 0x00181fff06047589 */ /* 0x000e2400000e0000 */
[C---:B------:R-:W-:Y:S01]  /*9610*/  IADD3 R11, R35.reuse, 0x20, RZ ;  /* 0x00000020230b7810 */ /* 0x040fe20007ffe0ff */
[C---:B------:R-:W-:Y:S01]  /*9620*/  VIADD R9, R35.reuse, 0x10 ;  /* 0x0000001023097836 */ /* 0x040fe20000000000 */
[----:B------:R-:W-:Y:S01]  /*9630*/  SHFL.IDX PT, R7, R3, 0x1, 0x181f ;  /* 0x00381f0003077f89 */ /* 0x000fe200000e0000 */
[----:B------:R-:W-:-:S03]  /*9640*/  ISETP.GE.AND P2, PT, R35, R0, PT ;  /* 0x000000002300720c */ /* 0x000fc60003f46270 */
[----:B------:R-:W1:Y:S10]  /*9650*/  SHFL.IDX PT, R14, R6, 0x1, 0x181f ;  /* 0x00381f00060e7f89 */ /* 0x000e7400000e0000 */
[----:B------:R-:W-:Y:S01]  /*9660*/  @!P2 LEA R21, R19, UR45, 0x1 ;  /* 0x0000002d1315ac11 */ /* 0x000fe2000f8e08ff */
[----:B0-----:R-:W-:-:S05]  /*9670*/  @!P2 IMAD.WIDE.U32 R4, R26, 0x2, R4 ;  /* 0x000000021a04a825 */ /* 0x001fca00078e0004 */
[----:B------:R-:W-:Y:S04]  /*9680*/  @!P2 LDGSTS.E.BYPASS.LTC128B.128 [R21+0x10400], desc[UR38][R4.64], !P0 ;  /* 0x104000000415afae */ /* 0x000fe8000c101d66 */
[----:B------:R1:W-:Y:S01]  /*9690*/  @!P2 LDGSTS.E.BYPASS.LTC128B.128 [R21+0x14400], desc[UR38][R4.64+0x80], !P1 ;  /* 0x144000800415afae */ /* 0x0003e2000c901d66 */
[-C--:B------:R-:W-:Y:S01]  /*96a0*/  ISETP.GE.AND P2, PT, R9, R0.reuse, PT ;  /* 0x000000000900720c */ /* 0x080fe20003f46270 */
[----:B-1----:R-:W-:Y:S02]  /*96b0*/  IMAD.MOV.U32 R4, RZ, RZ, R14 ;  /* 0x000000ffff047224 */ /* 0x002fe400078e000e */
[----:B------:R-:W-:Y:S01]  /*96c0*/  IMAD.MOV.U32 R5, RZ, RZ, R7 ;  /* 0x000000ffff057224 */ /* 0x000fe200078e0007 */
[----:B------:R-:W0:Y:S09]  /*96d0*/  SHFL.IDX PT, R14, R6, 0x2, 0x181f ;  /* 0x00581f00060e7f89 */ /* 0x000e3200000e0000 */
[----:B------:R-:W-:Y:S01]  /*96e0*/  @!P2 LEA R37, R19, UR45, 0x1 ;  /* 0x0000002d1325ac11 */ /* 0x000fe2000f8e08ff */
[----:B------:R-:W-:Y:S01]  /*96f0*/  @!P2 IMAD.WIDE.U32 R8, R26, 0x2, R4 ;  /* 0x000000021a08a825 */ /* 0x000fe200078e0004 */
[----:B------:R-:W1:Y:S04]  /*9700*/  SHFL.IDX PT, R7, R3, 0x2, 0x181f ;  /* 0x00581f0003077f89 */ /* 0x000e6800000e0000 */
[----:B------:R-:W-:Y:S04]  /*9710*/  @!P2 LDGSTS.E.BYPASS.LTC128B.128 [R37+0x10c00], desc[UR38][R8.64], !P0 ;  /* 0x10c000000825afae */ /* 0x000fe8000c101d66 */
[----:B------:R-:W-:Y:S01]  /*9720*/  @!P2 LDGSTS.E.BYPASS.LTC128B.128 [R37+0x14c00], desc[UR38][R8.64+0x80], !P1 ;  /* 0x14c000800825afae */ /* 0x000fe2000c901d66 */
[----:B------:R-:W-:Y:S01]  /*9730*/  ISETP.GE.AND P2, PT, R11, R0, PT ;  /* 0x000000000b00720c */ /* 0x000fe20003f46270 */
[----:B------:R-:W-:-:S02]  /*9740*/  VIADD R11, R35, 0x30 ;  /* 0x00000030230b7836 */ /* 0x000fc40000000000 */
[----:B0-----:R-:W-:Y:S02]  /*9750*/  IMAD.MOV.U32 R4, RZ, RZ, R14 ;  /* 0x000000ffff047224 */ /* 0x001fe400078e000e */
[----:B------:R-:W0:Y:S08]  /*9760*/  SHFL.IDX PT, R14, R6, 0x3, 0x181f ;  /* 0x00781f00060e7f89 */ /* 0x000e3000000e0000 */
[----:B------:R-:W-:Y:S01]  /*9770*/  @!P2 LEA R21, R19, UR45, 0x1 ;  /* 0x0000002d1315ac11 */ /* 0x000fe2000f8e08ff */
[----:B-1----:R-:W-:-:S02]  /*9780*/  IMAD.MOV.U32 R5, RZ, RZ, R7 ;  /* 0x000000ffff057224 */ /* 0x002fc400078e0007 */
[----:B------:R-:W1:Y:S01]  /*9790*/  SHFL.IDX PT, R7, R3, 0x3, 0x181f ;  /* 0x00781f0003077f89 */ /* 0x000e6200000e0000 */
[----:B------:R-:W-:-:S05]  /*97a0*/  @!P2 IMAD.WIDE.U32 R4, R26, 0x2, R4 ;  /* 0x000000021a04a825 */ /* 0x000fca00078e0004 */
[----:B------:R-:W-:Y:S04]  /*97b0*/  @!P2 LDGSTS.E.BYPASS.LTC128B.128 [R21+0x11400], desc[UR38][R4.64], !P0 ;  /* 0x114000000415afae */ /* 0x000fe8000c101d66 */
[----:B------:R0:W-:Y:S01]  /*97c0*/  @!P2 LDGSTS.E.BYPASS.LTC128B.128 [R21+0x15400], desc[UR38][R4.64+0x80], !P1 ;  /* 0x154000800415afae */ /* 0x0001e2000c901d66 */
[----:B------:R-:W-:Y:S01]  /*97d0*/  ISETP.GE.AND P2, PT, R11, R0, PT ;  /* 0x000000000b00720c */ /* 0x000fe20003f46270 */
[----:B------:R-:W-:Y:S01]  /*97e0*/  VIADD R11, R35, 0x40 ;  /* 0x00000040230b7836 */ /* 0x000fe20000000000 */
[----:B0-----:R-:W-:Y:S01]  /*97f0*/  MOV R4, R14 ;  /* 0x0000000e00047202 */ /* 0x001fe20000000f00 */
[----:B-1----:R-:W-:Y:S01]  /*9800*/  IMAD.MOV.U32 R5, RZ, RZ, R7 ;  /* 0x000000ffff057224 */ /* 0x002fe200078e0007 */
        /* <DEDUP_REMOVED lines=10> */
[----:B------:R-:W-:-:S02]  /*98b0*/  @!P2 LEA R21, R19, UR45, 0x1 ;  /* 0x0000002d1315ac11 */ /* 0x000fc4000f8e08ff */
[----:B-1----:R-:W-:Y:S02]  /*98c0*/  MOV R5, R7 ;  /* 0x0000000700057202 */ /* 0x002fe40000000f00 */
[----:B------:R-:W1:Y:S01]  /*98d0*/  SHFL.IDX PT, R7, R3, 0x5, 0x181f ;  /* 0x00b81f0003077f89 */ /* 0x000e6200000e0000 */
[----:B------:R-:W-:-:S05]  /*98e0*/  @!P2 IMAD.WIDE.U32 R4, R26, 0x2, R4 ;  /* 0x000000021a04a825 */ /* 0x000fca00078e0004 */
[----:B------:R-:W-:Y:S04]  /*98f0*/  @!P2 LDGSTS.E.BYPASS.LTC128B.128 [R21+0x12400], desc[UR38][R4.64], !P0 ;  /* 0x124000000415afae */ /* 0x000fe8000c101d66 */
[----:B------:R0:W-:Y:S01]  /*9900*/  @!P2 LDGSTS.E.BYPASS.LTC128B.128 [R21+0x16400], desc[UR38][R4.64+0x80], !P1 ;  /* 0x164000800415afae */ /* 0x0001e2000c901d66 */
[-C--:B------:R-:W-:Y:S02]  /*9910*/  ISETP.GE.AND P2, PT, R11, R0.reuse, PT ;  /* 0x000000000b00720c */ /* 0x080fe40003f46270 */
[----:B------:R-:W-:Y:S01]  /*9920*/  IADD3 R11, R35, 0x60, RZ ;  /* 0x00000060230b7810 */ /* 0x000fe20007ffe0ff */
[----:B0-----:R-:W-:Y:S02]  /*9930*/  IMAD.MOV.U32 R4, RZ, RZ, R14 ;  /* 0x000000ffff047224 */ /* 0x001fe400078e000e */
[----:B-1----:R-:W-:Y:S01]  /*9940*/  IMAD.MOV.U32 R5, RZ, RZ, R7 ;  /* 0x000000ffff057224 */ /* 0x002fe200078e0007 */
[----:B------:R-:W0:Y:S07]  /*9950*/  SHFL.IDX PT, R14, R6, 0x6, 0x181f ;  /* 0x00d81f00060e7f89 */ /* 0x000e2e00000e0000 */
[----:B------:R-:W-:Y:S01]  /*9960*/  @!P2 LEA R37, R19, UR45, 0x1 ;  /* 0x0000002d1325ac11 */ /* 0x000fe2000f8e08ff */
[----:B------:R-:W-:Y:S01]  /*9970*/  @!P2 IMAD.WIDE.U32 R8, R26, 0x2, R4 ;  /* 0x000000021a08a825 */ /* 0x000fe200078e0004 */
[----:B------:R-:W1:Y:S04]  /*9980*/  SHFL.IDX PT, R7, R3, 0x6, 0x181f ;  /* 0x00d81f0003077f89 */ /* 0x000e6800000e0000 */
[----:B------:R2:W-:Y:S04]  /*9990*/  @!P2 LDGSTS.E.BYPASS.LTC128B.128 [R37+0x12c00], desc[UR38][R8.64], !P0 ;  /* 0x12c000000825afae */ /* 0x0005e8000c101d66 */
[----:B------:R2:W-:Y:S01]  /*99a0*/  @!P2 LDGSTS.E.BYPASS.LTC128B.128 [R37+0x16c00], desc[UR38][R8.64+0x80], !P1 ;  /* 0x16c000800825afae */ /* 0x0005e2000c901d66 */
[----:B------:R-:W-:-:S03]  /*99b0*/  ISETP.GE.AND P2, PT, R11, R0, PT ;  /* 0x000000000b00720c */ /* 0x000fc60003f46270 */
[----:B------:R-:W3:Y:S01]  /*99c0*/  SHFL.IDX PT, R3, R3, 0x7, 0x181f ;  /* 0x00f81f0003037f89 */ /* 0x000ee200000e0000 */
[----:B0-----:R-:W-:-:S03]  /*99d0*/  IMAD.MOV.U32 R4, RZ, RZ, R14 ;  /* 0x000000ffff047224 */ /* 0x001fc600078e000e */
[----:B------:R2:W0:Y:S01]  /*99e0*/  SHFL.IDX PT, R14, R6, 0x7, 0x181f ;  /* 0x00f81f00060e7f89 */ /* 0x00042200000e0000 */
[----:B-1----:R-:W-:-:S05]  /*99f0*/  IMAD.MOV.U32 R5, RZ, RZ, R7 ;  /* 0x000000ffff057224 */ /* 0x002fca00078e0007 */
[----:B------:R-:W-:Y:S01]  /*9a00*/  @!P2 LEA R7, R19, UR45, 0x1 ;  /* 0x0000002d1307ac11 */ /* 0x000fe2000f8e08ff */
[----:B------:R-:W-:-:S05]  /*9a10*/  @!P2 IMAD.WIDE.U32 R4, R26, 0x2, R4 ;  /* 0x000000021a04a825 */ /* 0x000fca00078e0004 */
[----:B------:R2:W-:Y:S04]  /*9a20*/  @!P2 LDGSTS.E.BYPASS.LTC128B.128 [R7+0x13400], desc[UR38][R4.64], !P0 ;  /* 0x134000000407afae */ /* 0x0005e8000c101d66 */
[----:B---3--:R2:W-:Y:S02]  /*9a30*/  @!P2 LDGSTS.E.BYPASS.LTC128B.128 [R7+0x17400], desc[UR38][R4.64+0x80], !P1 ;  /* 0x174000800407afae */ /* 0x0085e4000c901d66 */
.L_x_6590:
[----:B------:R-:W-:Y:S01]  /*9a40*/  VIADD R35, R35, 0x70 ;  /* 0x0000007023237836 */ /* 0x000fe20000000000 */
[----:B------:R-:W-:Y:S01]  /*9a50*/  BSSY B0, `(.L_x_6519) ;  /* 0x000000e000007945 */ /* 0x000fe20003800000 */
[----:B0-2---:R-:W-:Y:S02]  /*9a60*/  IMAD.MOV.U32 R4, RZ, RZ, R14 ;  /* 0x000000ffff047224 */ /* 0x005fe400078e000e */
[----:B------:R-:W-:Y:S01]  /*9a70*/  IMAD.MOV.U32 R5, RZ, RZ, R3 ;  /* 0x000000ffff057224 */ /* 0x000fe200078e0003 */
[----:B------:R-:W-:Y:S02]  /*9a80*/  ISETP.GE.AND P2, PT, R35, R0, PT ;  /* 0x000000002300720c */ /* 0x000fe40003f46270 */
[----:B------:R-:W-:-:S04]  /*9a90*/  MOV R0, 0x1 ;  /* 0x0000000100007802 */ /* 0x000fc80000000f00 */
[----:B------:R-:W-:-:S07]  /*9aa0*/  SHF.L.U32 R0, R0, 0x1f, RZ ;  /* 0x0000001f00007819 */ /* 0x000fce00000006ff */
[----:B------:R-:W-:Y:S05]  /*9ab0*/  @P2 BRA `(.L_x_6520) ;  /* 0x00000000001c2947 */ /* 0x000fea0003800000 */
[----:B------:R-:W-:Y:S01]  /*9ac0*/  IMAD.WIDE.U32 R4, R26, 0x2, R4 ;  /* 0x000000021a047825 */ /* 0x000fe200078e0004 */
[----:B------:R-:W-:-:S05]  /*9ad0*/  LEA R3, R19, UR45, 0x1 ;  /* 0x0000002d13037c11 */ /* 0x000fca000f8e08ff */
[----:B------:R-:W-:Y:S01]  /*9ae0*/  @!PT LDS RZ, [RZ] ;  /* 0x00000000fffff984 */ /* 0x000fe20000000800 */
[----:B------:R-:W-:Y:S01]  /*9af0*/  @!PT LDS RZ, [RZ] ;  /* 0x00000000fffff984 */ /* 0x000fe20000000800 */
[----:B------:R-:W-:Y:S01]  /*9b00*/  @!PT LDS RZ, [RZ] ;  /* 0x00000000fffff984 */ /* 0x000fe20000000800 */
[----:B------:R0:W-:Y:S04]  /*9b10*/  LDGSTS.E.BYPASS.LTC128B.128 [R3+0x13c00], desc[UR38][R4.64], !P0 ;  /* 0x13c0000004037fae */ /* 0x0001e8000c101d66 */
[----:B------:R0:W-:Y:S02]  /*9b20*/  LDGSTS.E.BYPASS.LTC128B.128 [R3+0x17c00], desc[UR38][R4.64+0x80], !P1 ;  /* 0x17c0008004037fae */ /* 0x0001e4000c901d66 */
.L_x_6520:
[----:B------:R-:W-:Y:S05]  /*9b30*/  BSYNC B0 ;  /* 0x0000000000007941 */ /* 0x000fea0003800000 */
.L_x_6519:
[----:B------:R-:W-:Y:S01]  /*9b40*/  NOP ;  /* 0x0000000000007918 */ /* 0x000fe20000000000 */
[----:B------:R-:W-:Y:S01]  /*9b50*/  SYNCS.ARRIVE.TRANS64.RED.A0T1 RZ, [UR45+0x28800], RZ ;  /* 0x028800ffffff79a7 */ /* 0x000fe2000820042d */
[----:B------:R-:W-:Y:S01]  /*9b60*/  ARRIVES.LDGSTSBAR.64.TRANSCNT [UR45+0x28800] ;  /* 0x02880000ff0079b0 */ /* 0x000fe20008000aad */
[----:B------:R-:W-:Y:S01]  /*9b70*/  NOP ;  /* 0x0000000000007918 */ /* 0x000fe20000000000 */
[----:B------:R-:W-:Y:S01]  /*9b80*/  SYNCS.ARRIVE.TRANS64.A1T0 RZ, [UR45+0x28800], RZ ;  /* 0x028800ffffff79a7 */ /* 0x000fe2000810002d */
[----:B------:R-:W1:Y:S02]  /*9b90*/  SYNCS.PHASECHK.TRANS64.TRYWAIT P0, [UR45+0x28820], R0 ;  /* 0x02882000ff0075a7 */ /* 0x000e64000800016d */
[----:B-1----:R-:W-:Y:S05]  /*9ba0*/  @!P0 BRA `(.L_x_6521) ;  /* 0x0000003000648947 */ /* 0x002fea0003800000 */
.L_x_6591:
[----:B------:R-:W-:Y:S01]  /*9bb0*/  UIADD3 UR4, UR49, -0x2, URZ ;  /* 0xfffffffe31047890 */ /* 0x000fe2000fffe03f */
[----:B------:R-:W-:Y:S01]  /*9bc0*/  IMAD.MOV.U32 R8, RZ, RZ, 0x1 ;  /* 0x00000001ff087424 */ /* 0x000fe200078e00ff */
[----:B------:R-:W-:Y:S02]  /*9bd0*/  MOV R10, RZ ;  /* 0x000000ff000a7202 */ /* 0x000fe40000000f00 */
[----:B------:R-:W-:-:S06]  /*9be0*/  UISETP.GE.AND UP0, UPT, UR4, UR48, UPT ;  /* 0x000000300400728c */ /* 0x000fcc000bf06270 */
[----:B------:R-:W-:-:S13]  /*9bf0*/  PLOP3.LUT P0, PT, PT, PT, UP0, 0x80, 0x0 ;  /* 0x000000000000781c */ /* 0x000fda0003f0f008 */
[----:B------:R-:W-:Y:S05]  /*9c00*/  @!P0 BRA `(.L_x_6522) ;  /* 0x0000001000288947 */ /* 0x000fea0003800000 */
[----:B------:R-:W-:Y:S01]  /*9c10*/  UIADD3 UR4, UR47, 0x1, URZ ;  /* 0x000000012f047890 */ /* 0x000fe2000fffe03f */
[----:B0-----:R-:W-:Y:S01]  /*9c20*/  LOP3.LUT R3, RZ, UR44, RZ, 0x33, !PT ;  /* 0x0000002cff037c12 */ /* 0x001fe2000f8e33ff */
[----:B------:R-:W-:Y:S01]  /*9c30*/  BSSY B0, `(.L_x_6522) ;  /* 0x0000107000007945 */ /* 0x000fe20003800000 */
[----:B------:R-:W-:Y:S01]  /*9c40*/  IADD3 R31, R33, R31, R28 ;  /* 0x0000001f211f7210 */ /* 0x000fe20007ffe01c */
[----:B------:R-:W-:Y:S01]  /*9c50*/  UIMAD UR4, UR4, UR41, URZ ;  /* 0x00000029040472a4 */ /* 0x000fe2000f8e023f */
[----:B------:R-:W-:Y:S01]  /*9c60*/  IMAD.MOV.U32 R9, RZ, RZ, 0x1 ;  /* 0x00000001ff097424 */ /* 0x000fe200078e00ff */
[----:B------:R-:W-:Y:S02]  /*9c70*/  MOV R20, RZ ;  /* 0x000000ff00147202 */ /* 0x000fe40000000f00 */
[----:B------:R-:W-:Y:S02]  /*9c80*/  VIADD R31, R31, 0xfffffe80 ;  /* 0xfffffe801f1f7836 */ /* 0x000fe40000000000 */
[----:B------:R-:W-:Y:S01]  /*9c90*/  LOP3.LUT R0, RZ, UR4, RZ, 0x33, !PT ;  /* 0x00000004ff007c12 */ /* 0x000fe2000f8e33ff */
[----:B------:R-:W-:-:S02]  /*9ca0*/  ULDC UR4, c[0x0][0x2f4] ;  /* 0x0000bd0000047ab9 */ /* 0x000fc40000000800 */
[----:B------:R-:W-:Y:S02]  /*9cb0*/  ISETP.GE.AND P2, PT, R26, UR4, PT ;  /* 0x000000041a007c0c */ /* 0x000fe4000bf46270 */
[----:B------:R-:W-:Y:S02]  /*9cc0*/  VIMNMX R0, R0, R3, !PT ;  /* 0x0000000300007248 */ /* 0x000fe40007fe0100 */
[----:B------:R-:W-:Y:S02]  /*9cd0*/  IADD3 R3, -R28, UR43, RZ ;  /* 0x0000002b1c037c10 */ /* 0x000fe4000fffe1ff */
[----:B------:R-:W-:Y:S01]  /*9ce0*/  ISETP.GE.AND P1, PT, R25, UR4, PT ;  /* 0x0000000419007c0c */ /* 0x000fe2000bf26270 */
[C---:B------:R-:W-:Y:S01]  /*9cf0*/  IMAD R21, R0.reuse, -0x80, R31 ;  /* 0xffffff8000157824 */ /* 0x040fe200078e021f */
[C---:B------:R-:W-:Y:S01]  /*9d00*/  IADD3 R22, -R0.reuse, -0x2, RZ ;  /* 0xfffffffe00167810 */ /* 0x040fe20007ffe1ff */
[----:B------:R-:W-:-:S04]  /*9d10*/  IMAD R3, R0, 0x80, R3 ;  /* 0x0000008000037824 */ /* 0x000fc800078e0203 */
[----:B------:R-:W-:-:S07]  /*9d20*/  VIADD R31, R3, 0x100 ;  /* 0x00000100031f7836 */ /* 0x000fce0000000000 */
.L_x_6535:
[----:B------:R-:W-:Y:S01]  /*9d30*/  ISETP.NE.AND P0, PT, R29, 0x1, PT ;  /* 0x000000011d00780c */ /* 0x000fe20003f05270 */
[----:B------:R-:W-:-:S12]  /*9d40*/  ULDC.64 UR4, c[0x0][0x428] ;  /* 0x00010a0000047ab9 */ /* 0x000fd80000000a00 */
[----:B------:R-:W0:Y:S08]  /*9d50*/  @P0 LDC R0, c[0x0][0x434] ;  /* 0x00010d00ff000b82 */ /* 0x000e300000000800 */
[----:B------:R-:W1:Y:S01]  /*9d60*/  @P0 LDC R4, c[0x0][0x438] ;  /* 0x00010e00ff040b82 */ /* 0x000e620000000800 */
[----:B0-----:R-:W-:-:S04]  /*9d70*/  @P0 IMAD.HI.U32 R3, R21, R0, RZ ;  /* 0x0000000015030227 */ /* 0x001fc800078e00ff */
[----:B------:R-:W-:Y:S01]  /*9d80*/  IMAD.MOV.U32 R0, RZ, RZ, R21 ;  /* 0x000000ffff007224 */ /* 0x000fe200078e0015 */
[----:B-1----:R-:W-:Y:S01]  /*9d90*/  @P0 SHF.R.U32.HI R0, RZ, R4, R3 ;  /* 0x00000004ff000219 */ /* 0x002fe20000011603 */
[----:B------:R-:W-:-:S03]  /*9da0*/  IMAD R3, R27, UR4, RZ ;  /* 0x000000041b037c24 */ /* 0x000fc6000f8e02ff */
[--C-:B------:R-:W-:Y:S01]  /*9db0*/  SHF.R.S32.HI R5, RZ, 0x1f, R0.reuse ;  /* 0x0000001fff057819 */ /* 0x100fe20000011400 */
[----:B------:R-:W-:Y:S02]  /*9dc0*/  IMAD.MOV.U32 R4, RZ, RZ, R0 ;  /* 0x000000ffff047224 */ /* 0x000fe400078e0000 */
[C---:B------:R-:W-:Y:S02]  /*9dd0*/  IMAD R3, R30.reuse, UR5, R3 ;  /* 0x000000051e037c24 */ /* 0x040fe4000f8e0203 */
[----:B------:R-:W-:Y:S01]  /*9de0*/  IMAD.WIDE.U32 R6, R30, UR4, R4 ;  /* 0x000000041e067c25 */ /* 0x000fe2000f8e0004 */
[----:B------:R-:W-:-:S04]  /*9df0*/  ULDC.64 UR4, c[0x0][0x418] ;  /* 0x0001060000047ab9 */ /* 0x000fc80000000a00 */
[----:B------:R-:W-:Y:S02]  /*9e00*/  IADD3 R3, R3, R7, RZ ;  /* 0x0000000703037210 */ /* 0x000fe40007ffe0ff */
[----:B------:R-:W-:-:S04]  /*9e10*/  LEA R4, P0, R6, UR4, 0x2 ;  /* 0x0000000406047c11 */ /* 0x000fc8000f8010ff */
[----:B------:R-:W-:-:S05]  /*9e20*/  LEA.HI.X R5, R6, UR5, R3, 0x2, P0 ;  /* 0x0000000506057c11 */ /* 0x000fca00080f1403 */
[----:B--2---:R-:W2:Y:S01]  /*9e30*/  LDG.E R32, desc[UR38][R4.64] ;  /* 0x0000002604207981 */ /* 0x004ea2000c1e1900 */
[----:B------:R-:W-:Y:S01]  /*9e40*/  ISETP.NE.AND P3, PT, R18, 0x3, PT ;  /* 0x000000031200780c */ /* 0x000fe20003f65270 */
[----:B------:R-:W-:-:S05]  /*9e50*/  VIADD R10, R20, 0x1 ;  /* 0x00000001140a7836 */ /* 0x000fca0000000000 */
[----:B------:R-:W-:-:S04]  /*9e60*/  ISETP.NE.AND P0, PT, R10, 0x2, PT ;  /* 0x000000020a00780c */ /* 0x000fc80003f05270 */
[----:B------:R-:W-:Y:S02]  /*9e70*/  SEL R8, RZ, 0x1, P0 ;  /* 0x00000001ff087807 */ /* 0x000fe40000000000 */
[----:B------:R-:W-:Y:S02]  /*9e80*/  SEL R10, R10, RZ, P0 ;  /* 0x000000ff0a0a7207 */ /* 0x000fe40000000000 */
[----:B------:R-:W-:Y:S02]  /*9e90*/  LOP3.LUT R8, R9, R8, RZ, 0x3c, !PT ;  /* 0x0000000809087212 */ /* 0x000fe400078e3cff */
[----:B--2---:R-:W-:Y:S01]  /*9ea0*/  SHF.R.S32.HI R33, RZ, 0x1f, R32 ;  /* 0x0000001fff217819 */ /* 0x004fe20000011420 */
[----:B------:R-:W-:Y:S06]  /*9eb0*/  @!P3 BRA `(.L_x_6523) ;  /* 0x000000000004b947 */ /* 0x000fec0003800000 */
[----:B------:R-:W-:Y:S01]  /*9ec0*/  BPT.TRAP 0x1 ;  /* 0x000000040000795c */ /* 0x000fe20000300000 */
.L_x_6523:
[----:B------:R-:W-:Y:S01]  /*9ed0*/  LEA R34, R10, UR45, 0x3 ;  /* 0x0000002d0a227c11 */ /* 0x000fe2000f8e18ff */
[----:B------:R-:W-:Y:S01]  /*9ee0*/  BSSY B1, `(.L_x_6524) ;  /* 0x0000004000017945 */ /* 0x000fe20003800000 */
[----:B------:R-:W-:-:S04]  /*9ef0*/  SHF.L.U32 R3, R8, 0x1f, RZ ;  /* 0x0000001f08037819 */ /* 0x000fc800000006ff */
[----:B------:R-:W0:Y:S02]  /*9f00*/  SYNCS.PHASECHK.TRANS64.TRYWAIT P0, [R34+URZ+0x28840], R3 ;  /* 0x02884003220075a7 */ /* 0x000e24000800017f */
[----:B0-----:R-:W-:Y:S05]  /*9f10*/  @!P0 BRA `(.L_x_6525) ;  /* 0x0000002c00a08947 */ /* 0x001fea0003800000 */
.L_x_6592:
[----:B------:R-:W-:Y:S05]  /*9f20*/  BSYNC B1 ;  /* 0x0000000000017941 */ /* 0x000fea0003800000 */
.L_x_6524:
[----:B------:R-:W-:Y:S01]  /*9f30*/  ULDC UR4, c[0x0][0x430] ;  /* 0x00010c0000047ab9 */ /* 0x000fe20000000800 */
[----:B------:R-:W-:Y:S01]  /*9f40*/  R2UR UR6, R24 ;  /* 0x00000000180672ca */ /* 0x000fe200000e0000 */
[----:B------:R-:W-:Y:S01]  /*9f50*/  UIADD3 UR4, -UR4, URZ, URZ ;  /* 0x0000003f04047290 */ /* 0x000fe2000fffe13f */
[C---:B------:R-:W-:Y:S02]  /*9f60*/  LOP3.LUT P4, RZ, R23.reuse, 0x2, RZ, 0xc0, !PT ;  /* 0x0000000217ff7812 */ /* 0x040fe4000788c0ff */
[----:B------:R-:W-:-:S03]  /*9f70*/  LOP3.LUT P3, RZ, R23, 0x1, RZ, 0xc0, !PT ;  /* 0x0000000117ff7812 */ /* 0x000fc6000786c0ff */
[----:B------:R-:W-:Y:S01]  /*9f80*/  IMAD R35, R0, UR4, R21 ;  /* 0x0000000400237c24 */ /* 0x000fe2000f8e0215 */
[----:B------:R-:W-:-:S03]  /*9f90*/  ULDC.64 UR4, c[0x0][0x300] ;  /* 0x0000c00000047ab9 */ /* 0x000fc60000000a00 */
[----:B------:R-:W-:Y:S01]  /*9fa0*/  IMAD.WIDE.U32 R4, R35, UR4, RZ ;  /* 0x0000000423047c25 */ /* 0x000fe2000f8e00ff */
[----:B------:R-:W-:-:S05]  /*9fb0*/  SHF.R.S32.HI R36, RZ, 0x1f, R35 ;  /* 0x0000001fff247819 */ /* 0x000fca0000011423 */
[----:B------:R-:W-:-:S04]  /*9fc0*/  IMAD R0, R36, UR4, RZ ;  /* 0x0000000424007c24 */ /* 0x000fc8000f8e02ff */
[----:B0-----:R-:W-:Y:S01]  /*9fd0*/  IMAD R3, R35, UR5, R0 ;  /* 0x0000000523037c24 */ /* 0x001fe2000f8e0200 */
        /* <DEDUP_REMOVED lines=16> */
[----:B------:R-:W-:Y:S01]  /*a0e0*/  IMAD R4, R10, 0x4000, R19 ;  /* 0x000040000a047824 */ /* 0x000fe200078e0213 */
[----:B------:R-:W-:Y:S07]  /*a0f0*/  BRA.DIV UR4, `(.L_x_6526) ;  /* 0x0000002e043c7947 */ /* 0x000fee000b800000 */
[----:B------:R-:W0:Y:S01]  /*a100*/  SHFL.IDX PT, R14, R6, RZ, 0x181f ;  /* 0x00181fff060e7589 */ /* 0x000e2200000e0000 */
[----:B------:R-:W-:Y:S01]  /*a110*/  IMAD.SHL.U32 R3, R26, 0x2, RZ ;  /* 0x000000021a037824 */ /* 0x000fe200078e00ff */
[----:B------:R-:W-:Y:S02]  /*a120*/  LEA R4, R4, UR45, 0x1 ;  /* 0x0000002d04047c11 */ /* 0x000fe4000f8e08ff */
[----:B------:R-:W1:Y:S04]  /*a130*/  SHFL.IDX PT, R0, R5, RZ, 0x181f ;  /* 0x00181fff05007589 */ /* 0x000e6800000e0000 */
[----:B------:R-:W2:Y:S04]  /*a140*/  SHFL.IDX PT, R37, R6, 0x1, 0x181f ;  /* 0x00381f0006257f89 */ /* 0x000ea800000e0000 */
[----:B------:R-:W-:Y:S01]  /*a150*/  SHFL.IDX PT, R7, R5, 0x2, 0x181f ;  /* 0x00581f0005077f89 */ /* 0x000fe200000e0000 */
[----:B0-----:R-:W-:-:S04]  /*a160*/  IADD3 R14, P0, R14, R3, RZ ;  /* 0x000000030e0e7210 */ /* 0x001fc80007f1e0ff */
[----:B-1----:R-:W-:Y:S02]  /*a170*/  IADD3.X R15, RZ, R0, RZ, P0, !PT ;  /* 0x00000000ff0f7210 */ /* 0x002fe400007fe4ff */
[----:B------:R-:W0:Y:S01]  /*a180*/  SHFL.IDX PT, R0, R5, 0x1, 0x181f ;  /* 0x00381f0005007f89 */ /* 0x000e2200000e0000 */
[----:B--2---:R-:W-:-:S03]  /*a190*/  IADD3 R12, P0, R37, R3, RZ ;  /* 0x00000003250c7210 */ /* 0x004fc60007f1e0ff */
[----:B------:R-:W-:Y:S04]  /*a1a0*/  LDGSTS.E.BYPASS.LTC128B.128 [R4+0x18400], desc[UR38][R14.64], !P4 ;  /* 0x184000000e047fae */ /* 0x000fe8000e101d66 */
[----:B------:R1:W-:Y:S04]  /*a1b0*/  LDGSTS.E.BYPASS.LTC128B.128 [R4+0x1c400], desc[UR38][R14.64+0x80], !P3 ;  /* 0x1c4000800e047fae */ /* 0x0003e8000d901d66 */
[----:B------:R-:W-:Y:S04]  /*a1c0*/  SHFL.IDX PT, R37, R6, 0x3, 0x181f ;  /* 0x00781f0006257f89 */ /* 0x000fe800000e0000 */
[----:B-1----:R-:W1:Y:S01]  /*a1d0*/  SHFL.IDX PT, R14, R6, 0x2, 0x181f ;  /* 0x00581f00060e7f89 */ /* 0x002e6200000e0000 */
[----:B0-----:R-:W-:-:S03]  /*a1e0*/  IMAD.X R13, RZ, RZ, R0, P0 ;  /* 0x000000ffff0d7224 */ /* 0x001fc600000e0600 */
[----:B------:R-:W0:Y:S04]  /*a1f0*/  SHFL.IDX PT, R0, R5, 0x3, 0x181f ;  /* 0x00781f0005007f89 */ /* 0x000e2800000e0000 */
[----:B------:R-:W-:Y:S04]  /*a200*/  LDGSTS.E.BYPASS.LTC128B.128 [R4+0x18c00], desc[UR38][R12.64], !P4 ;  /* 0x18c000000c047fae */ /* 0x000fe8000e101d66 */
[----:B------:R1:W-:Y:S02]  /*a210*/  LDGSTS.E.BYPASS.LTC128B.128 [R4+0x1cc00], desc[UR38][R12.64+0x80], !P3 ;  /* 0x1cc000800c047fae */ /* 0x0003e4000d901d66 */
[----:B-1----:R-:W-:-:S05]  /*a220*/  IADD3 R12, P0, R14, R3, RZ ;  /* 0x000000030e0c7210 */ /* 0x002fca0007f1e0ff */
[----:B------:R-:W-:Y:S01]  /*a230*/  IMAD.X R13, RZ, RZ, R7, P0 ;  /* 0x000000ffff0d7224 */ /* 0x000fe200000e0607 */
[----:B------:R-:W-:Y:S01]  /*a240*/  IADD3 R14, P0, R37, R3, RZ ;  /* 0x00000003250e7210 */ /* 0x000fe20007f1e0ff */
[----:B------:R-:W-:Y:S04]  /*a250*/  SHFL.IDX PT, R7, R5, 0x5, 0x181f ;  /* 0x00b81f0005077f89 */ /* 0x000fe800000e0000 */
[----:B------:R-:W1:Y:S01]  /*a260*/  SHFL.IDX PT, R37, R6, 0x4, 0x181f ;  /* 0x00981f0006257f89 */ /* 0x000e6200000e0000 */
[----:B0-----:R-:W-:-:S03]  /*a270*/  IMAD.X R15, RZ, RZ, R0, P0 ;  /* 0x000000ffff0f7224 */ /* 0x001fc600000e0600 */
[----:B------:R-:W0:Y:S04]  /*a280*/  SHFL.IDX PT, R0, R5, 0x4, 0x181f ;  /* 0x00981f0005007f89 */ /* 0x000e2800000e0000 */
[----:B------:R-:W-:Y:S04]  /*a290*/  LDGSTS.E.BYPASS.LTC128B.128 [R4+0x19400], desc[UR38][R12.64], !P4 ;  /* 0x194000000c047fae */ /* 0x000fe8000e101d66 */
[----:B------:R1:W-:Y:S04]  /*a2a0*/  LDGSTS.E.BYPASS.LTC128B.128 [R4+0x1d400], desc[UR38][R12.64+0x80], !P3 ;  /* 0x1d4000800c047fae */ /* 0x0003e8000d901d66 */
[----:B------:R-:W-:Y:S04]  /*a2b0*/  LDGSTS.E.BYPASS.LTC128B.128 [R4+0x19c00], desc[UR38][R14.64], !P4 ;  /* 0x19c000000e047fae */ /* 0x000fe8000e101d66 */
[----:B------:R2:W-:Y:S01]  /*a2c0*/  LDGSTS.E.BYPASS.LTC128B.128 [R4+0x1dc00], desc[UR38][R14.64+0x80], !P3 ;  /* 0x1dc000800e047fae */ /* 0x0005e2000d901d66 */
[----:B-1----:R-:W-:-:S03]  /*a2d0*/  IADD3 R12, P0, R37, R3, RZ ;  /* 0x00000003250c7210 */ /* 0x002fc60007f1e0ff */
[----:B------:R-:W-:Y:S01]  /*a2e0*/  SHFL.IDX PT, R37, R6, 0x6, 0x181f ;  /* 0x00d81f0006257f89 */ /* 0x000fe200000e0000 */
[----:B0-----:R-:W-:-:S03]  /*a2f0*/  IADD3.X R13, RZ, R0, RZ, P0, !PT ;  /* 0x00000000ff0d7210 */ /* 0x001fc600007fe4ff */
[----:B------:R-:W-:Y:S04]  /*a300*/  SHFL.IDX PT, R0, R5, 0x6, 0x181f ;  /* 0x00d81f0005007f89 */ /* 0x000fe800000e0000 */
[----:B--2---:R-:W0:Y:S04]  /*a310*/  SHFL.IDX PT, R14, R6, 0x5, 0x181f ;  /* 0x00b81f00060e7f89 */ /* 0x004e2800000e0000 */
[----:B------:R-:W-:Y:S04]  /*a320*/  LDGSTS.E.BYPASS.LTC128B.128 [R4+0x1a400], desc[UR38][R12.64], !P4 ;  /* 0x1a4000000c047fae */ /* 0x000fe8000e101d66 */
[----:B------:R1:W-:Y:S04]  /*a330*/  LDGSTS.E.BYPASS.LTC128B.128 [R4+0x1e400], desc[UR38][R12.64+0x80], !P3 ;  /* 0x1e4000800c047fae */ /* 0x0003e8000d901d66 */
[----:B------:R-:W2:Y:S04]  /*a340*/  SHFL.IDX PT, R6, R6, 0x7, 0x181f ;  /* 0x00f81f0006067f89 */ /* 0x000ea800000e0000 */
[----:B------:R-:W3:Y:S01]  /*a350*/  SHFL.IDX PT, R5, R5, 0x7, 0x181f ;  /* 0x00f81f0005057f89 */ /* 0x000ee200000e0000 */
[----:B0-----:R-:W-:-:S05]  /*a360*/  IADD3 R14, P0, R14, R3, RZ ;  /* 0x000000030e0e7210 */ /* 0x001fca0007f1e0ff */
[----:B------:R-:W-:Y:S01]  /*a370*/  IMAD.X R15, RZ, RZ, R7, P0 ;  /* 0x000000ffff0f7224 */ /* 0x000fe200000e0607 */
[----:B-1----:R-:W-:-:S04]  /*a380*/  IADD3 R12, P0, R37, R3, RZ ;  /* 0x00000003250c7210 */ /* 0x002fc80007f1e0ff */
[----:B------:R0:W-:Y:S01]  /*a390*/  LDGSTS.E.BYPASS.LTC128B.128 [R4+0x1ac00], desc[UR38][R14.64], !P4 ;  /* 0x1ac000000e047fae */ /* 0x0001e2000e101d66 */
[----:B------:R-:W-:-:S03]  /*a3a0*/  IMAD.X R13, RZ, RZ, R0, P0 ;  /* 0x000000ffff0d7224 */ /* 0x000fc600000e0600 */
[----:B------:R0:W-:Y:S04]  /*a3b0*/  LDGSTS.E.BYPASS.LTC128B.128 [R4+0x1ec00], desc[UR38][R14.64+0x80], !P3 ;  /* 0x1ec000800e047fae */ /* 0x0001e8000d901d66 */
[----:B------:R0:W-:Y:S04]  /*a3c0*/  LDGSTS.E.BYPASS.LTC128B.128 [R4+0x1b400], desc[UR38][R12.64], !P4 ;  /* 0x1b4000000c047fae */ /* 0x0001e8000e101d66 */
[----:B--23--:R0:W-:Y:S02]  /*a3d0*/  LDGSTS.E.BYPASS.LTC128B.128 [R4+0x1f400], desc[UR38][R12.64+0x80], !P3 ;  /* 0x1f4000800c047fae */ /* 0x00c1e4000d901d66 */
.L_x_6610:
[----:B------:R-:W-:-:S05]  /*a3e0*/  IADD3 R6, P0, R6, R3, RZ ;  /* 0x0000000306067210 */ /* 0x000fca0007f1e0ff */
[----:B------:R-:W-:Y:S01]  /*a3f0*/  IMAD.X R7, RZ, RZ, R5, P0 ;  /* 0x000000ffff077224 */ /* 0x000fe200000e0605 */
[----:B------:R-:W-:-:S04]  /*a400*/  PLOP3.LUT P0, PT, PT, PT, PT, 0x80, 0x0 ;  /* 0x000000000000781c */ /* 0x000fc80003f0f070 */
[----:B------:R-:W-:Y:S01]  /*a410*/  @!PT LDS RZ, [RZ] ;  /* 0x00000000fffff984 */ /* 0x000fe20000000800 */
[----:B------:R-:W-:Y:S01]  /*a420*/  @!PT LDS RZ, [RZ] ;  /* 0x00000000fffff984 */ /* 0x000fe20000000800 */
[----:B------:R-:W-:Y:S01]  /*a430*/  @!PT LDS RZ, [RZ] ;  /* 0x00000000fffff984 */ /* 0x000fe20000000800 */
[----:B------:R1:W-:Y:S04]  /*a440*/  LDGSTS.E.BYPASS.LTC128B.128 [R4+0x1bc00], desc[UR38][R6.64], !P4 ;  /* 0x1bc0000006047fae */ /* 0x0003e8000e101d66 */
[----:B------:R1:W-:Y:S01]  /*a450*/  LDGSTS.E.BYPASS.LTC128B.128 [R4+0x1fc00], desc[UR38][R6.64+0x80], !P3 ;  /* 0x1fc0008006047fae */ /* 0x0003e2000d901d66 */
[----:B------:R-:W-:-:S04]  /*a460*/  NOP ;  /* 0x0000000000007918 */ /* 0x000fc80000000000 */
.L_x_6527:
[----:B------:R-:W-:Y:S02]  /*a470*/  PLOP3.LUT P3, PT, P3, P0, PT, 0xa2, 0x0 ;  /* 0x000000000000781c */ /* 0x000fe40001f61472 */
[----:B------:R-:W-:-:S08]  /*a480*/  @P0 R2UR P3, UR4, R34 ;  /* 0x00000000220402ca */ /* 0x000fd00000060000 */
[----:B------:R-:W-:-:S05]  /*a490*/  @P0 PLOP3.LUT P0, PT, P3, PT, PT, 0x80, 0x0 ;  /* 0x000000000000081c */ /* 0x000fca0001f0f070 */
[----:B------:R-:W-:Y:S01]  /*a4a0*/  @!P3 SYNCS.ARRIVE.TRANS64.RED.A0T1 RZ, [UR4+0x28830], RZ ;  /* 0x028830ffffffb9a7 */ /* 0x000fe20008200404 */
[----:B------:R-:W-:Y:S07]  /*a4b0*/  @!P3 ARRIVES.LDGSTSBAR.64.TRANSCNT [UR4+0x28830] ;  /* 0x02883000ff00b9b0 */ /* 0x000fee0008000a84 */
[----:B------:R-:W-:Y:S05]  /*a4c0*/  @P0 BRA.U.ANY `(.L_x_6527) ;  /* 0xfffffffd00e80947 */ /* 0x000fea000393ffff */
[----:B------:R-:W-:Y:S01]  /*a4d0*/  NOP ;  /* 0x0000000000007918 */ /* 0x000fe20000000000 */
[----:B------:R-:W-:-:S13]  /*a4e0*/  ISETP.NE.AND P4, PT, R18, 0x3, PT ;  /* 0x000000031200780c */ /* 0x000fda0003f85270 */
[----:B------:R-:W-:Y:S05]  /*a4f0*/  @!P4 BRA `(.L_x_6528) ;  /* 0x000000000004c947 */ /* 0x000fea0003800000 */
[----:B------:R-:W-:Y:S01]  /*a500*/  BPT.TRAP 0x1 ;  /* 0x000000040000795c */ /* 0x000fe20000300000 */
.L_x_6528:
[----:B------:R2:W-:Y:S01]  /*a510*/  SYNCS.ARRIVE.TRANS64.A1T0 RZ, [R34+URZ+0x28830], RZ ;  /* 0x028830ff22ff79a7 */ /* 0x0005e2000810003f */
[----:B------:R-:W-:Y:S05]  /*a520*/  @!P4 BRA `(.L_x_6529) ;  /* 0x000000000004c947 */ /* 0x000fea0003800000 */
[----:B------:R-:W-:Y:S01]  /*a530*/  BPT.TRAP 0x1 ;  /* 0x000000040000795c */ /* 0x000fe20000300000 */
.L_x_6529:
[----:B------:R-:W-:Y:S01]  /*a540*/  SHF.L.U32 R5, R9, 0x1f, RZ ;  /* 0x0000001f09057819 */ /* 0x000fe200000006ff */
[----:B------:R-:W-:Y:S01]  /*a550*/  BSSY B1, `(.L_x_6530) ;  /* 0x0000004000017945 */ /* 0x000fe20003800000 */
[----:B------:R-:W-:-:S04]  /*a560*/  LEA R0, R20, UR45, 0x3 ;  /* 0x0000002d14007c11 */ /* 0x000fc8000f8e18ff */
[----:B------:R-:W3:Y:S02]  /*a570*/  SYNCS.PHASECHK.TRANS64.TRYWAIT P0, [R0+URZ+0x28860], R5 ;  /* 0x02886005000075a7 */ /* 0x000ee4000800017f */
[----:B---3--:R-:W-:Y:S05]  /*a580*/  @!P0 BRA `(.L_x_6531) ;  /* 0x0000003000748947 */ /* 0x008fea0003800000 */
.L_x_6611:
[----:B------:R-:W-:Y:S05]  /*a590*/  BSYNC B1 ;  /* 0x0000000000017941 */ /* 0x000fea0003800000 */
.L_x_6530:
[----:B------:R-:W-:Y:S01]  /*a5a0*/  UMOV UR4, 0xffffffff ;  /* 0xffffffff00047882 */ /* 0x000fe20000000000 */
[----:B-1----:R-:W-:Y:S02]  /*a5b0*/  LEA R7, R20, R19, 0xe ;  /* 0x0000001314077211 */ /* 0x002fe400078e70ff */
[----:B------:R-:W-:Y:S05]  /*a5c0*/  BRA.DIV UR4, `(.L_x_6532) ;  /* 0x0000003204787947 */ /* 0x000fea000b800000 */
[----:B0-----:R-:W0:Y:S01]  /*a5d0*/  SHFL.IDX PT, R14, R16, RZ, 0x181f ;  /* 0x00181fff100e7589 */ /* 0x001e2200000e0000 */
[----:B------:R-:W-:-:S03]  /*a5e0*/  LEA R7, R7, UR45, 0x1 ;  /* 0x0000002d07077c11 */ /* 0x000fc6000f8e08ff */
[----:B---3--:R-:W1:Y:S04]  /*a5f0*/  SHFL.IDX PT, R5, R2, RZ, 0x181f ;  /* 0x00181fff02057589 */ /* 0x008e6800000e0000 */
[----:B------:R-:W-:Y:S01]  /*a600*/  SHFL.IDX PT, R6, R2, 0x1, 0x181f ;  /* 0x00381f0002067f89 */ /* 0x000fe200000e0000 */
[----:B0-----:R-:W-:-:S03]  /*a610*/  IADD3 R4, P0, R14, R3, RZ ;  /* 0x000000030e047210 */ /* 0x001fc60007f1e0ff */
[----:B------:R-:W0:Y:S02]  /*a620*/  SHFL.IDX PT, R14, R16, 0x1, 0x181f ;  /* 0x00381f00100e7f89 */ /* 0x000e2400000e0000 */
[----:B-1----:R-:W-:Y:S01]  /*a630*/  IMAD.X R5, RZ, RZ, R5, P0 ;  /* 0x000000ffff057224 */ /* 0x002fe200000e0605 */
[----:B------:R-:W-:-:S13]  /*a640*/  ISETP.LT.OR P0, PT, R31, 0x1, P2 ;  /* 0x000000011f00780c */ /* 0x000fda0001701670 */
[----:B------:R-:W-:Y:S01]  /*a650*/  LDGSTS.E.BYPASS.LTC128B.128 [R7+0x400], desc[UR38][R4.64], !P0 ;  /* 0x0040000004077fae */ /* 0x000fe2000c101d66 */
[----:B------:R-:W-:-:S13]  /*a660*/  ISETP.LT.OR P0, PT, R31, 0x1, P1 ;  /* 0x000000011f00780c */ /* 0x000fda0000f01670 */
[----:B------:R1:W-:Y:S01]  /*a670*/  LDGSTS.E.BYPASS.LTC128B.128 [R7+0x4400], desc[UR38][R4.64+0x80], !P0 ;  /* 0x0440008004077fae */ /* 0x0003e2000c101d66 */
[----:B0-----:R-:W-:-:S03]  /*a680*/  IADD3 R12, P0, R14, R3, RZ ;  /* 0x000000030e0c7210 */ /* 0x001fc60007f1e0ff */
[----:B------:R-:W1:Y:S02]  /*a690*/  SHFL.IDX PT, R14, R16, 0x2, 0x181f ;  /* 0x00581f00100e7f89 */ /* 0x000e6400000e0000 */
[----:B------:R-:W-:Y:S01]  /*a6a0*/  IMAD.X R13, RZ, RZ, R6, P0 ;  /* 0x000000ffff0d7224 */ /* 0x000fe200000e0606 */
[----:B------:R-:W-:Y:S01]  /*a6b0*/  ISETP.LT.OR P0, PT, R31, 0x11, P2 ;  /* 0x000000111f00780c */ /* 0x000fe20001701670 */
[----:B------:R-:W0:-:S12]  /*a6c0*/  SHFL.IDX PT, R6, R2, 0x2, 0x181f ;  /* 0x00581f0002067f89 */ /* 0x000e1800000e0000 */
[----:B------:R-:W-:Y:S01]  /*a6d0*/  LDGSTS.E.BYPASS.LTC128B.128 [R7+0xc00], desc[UR38][R12.64], !P0 ;  /* 0x00c000000c077fae */ /* 0x000fe2000c101d66 */
[----:B------:R-:W-:-:S13]  /*a6e0*/  ISETP.LT.OR P0, PT, R31, 0x11, P1 ;  /* 0x000000111f00780c */ /* 0x000fda0000f01670 */
[----:B------:R3:W-:Y:S01]  /*a6f0*/  LDGSTS.E.BYPASS.LTC128B.128 [R7+0x4c00], desc[UR38][R12.64+0x80], !P0 ;  /* 0x04c000800c077fae */ /* 0x0007e2000c101d66 */
[----:B-1----:R-:W-:-:S03]  /*a700*/  IADD3 R4, P0, R14, R3, RZ ;  /* 0x000000030e047210 */ /* 0x002fc60007f1e0ff */
[----:B------:R-:W3:Y:S02]  /*a710*/  SHFL.IDX PT, R14, R16, 0x3, 0x181f ;  /* 0x00781f00100e7f89 */ /* 0x000ee400000e0000 */
[----:B0-----:R-:W-:Y:S01]  /*a720*/  IMAD.X R5, RZ, RZ, R6, P0 ;  /* 0x000000ffff057224 */ /* 0x001fe200000e0606 */
[----:B------:R-:W-:Y:S01]  /*a730*/  ISETP.LT.OR P0, PT, R31, 0x21, P2 ;  /* 0x000000211f00780c */ /* 0x000fe20001701670 */
[----:B------:R-:W0:-:S12]  /*a740*/  SHFL.IDX PT, R6, R2, 0x3, 0x181f ;  /* 0x00781f0002067f89 */ /* 0x000e1800000e0000 */
[----:B------:R-:W-:Y:S01]  /*a750*/  LDGSTS.E.BYPASS.LTC128B.128 [R7+0x1400], desc[UR38][R4.64], !P0 ;  /* 0x0140000004077fae */ /* 0x000fe2000c101d66 */
[----:B------:R-:W-:-:S13]  /*a760*/  ISETP.LT.OR P0, PT, R31, 0x21, P1 ;  /* 0x000000211f00780c */ /* 0x000fda0000f01670 */
[----:B------:R1:W-:Y:S01]  /*a770*/  LDGSTS.E.BYPASS.LTC128B.128 [R7+0x5400], desc[UR38][R4.64+0x80], !P0 ;  /* 0x0540008004077fae */ /* 0x0003e2000c101d66 */
[----:B---3--:R-:W-:-:S03]  /*a780*/  IADD3 R12, P0, R14, R3, RZ ;  /* 0x000000030e0c7210 */ /* 0x008fc60007f1e0ff */
[----:B------:R-:W1:Y:S01]  /*a790*/  SHFL.IDX PT, R14, R16, 0x4, 0x181f ;  /* 0x00981f00100e7f89 */ /* 0x000e6200000e0000 */
[----:B0-----:R-:W-:Y:S02]  /*a7a0*/  IADD3.X R13, RZ, R6, RZ, P0, !PT ;  /* 0x00000006ff0d7210 */ /* 0x001fe400007fe4ff */
        /* <DEDUP_REMOVED lines=14> */
[----:B------:R-:W1:Y:S02]  /*a890*/  SHFL.IDX PT, R14, R16, 0x6, 0x181f ;  /* 0x00d81f00100e7f89 */ /* 0x000e6400000e0000 */
[----:B0-----:R-:W-:Y:S01]  /*a8a0*/  IMAD.X R13, RZ, RZ, R6, P0 ;  /* 0x000000ffff0d7224 */ /* 0x001fe200000e0606 */
[----:B------:R-:W-:Y:S01]  /*a8b0*/  ISETP.LT.OR P0, PT, R31, 0x51, P2 ;  /* 0x000000511f00780c */ /* 0x000fe20001701670 */
[----:B------:R-:W0:-:S12]  /*a8c0*/  SHFL.IDX PT, R6, R2, 0x6, 0x181f ;  /* 0x00d81f0002067f89 */ /* 0x000e1800000e0000 */
[----:B------:R3:W-:Y:S01]  /*a8d0*/  LDGSTS.E.BYPASS.LTC128B.128 [R7+0x2c00], desc[UR38][R12.64], !P0 ;  /* 0x02c000000c077fae */ /* 0x0007e2000c101d66 */
[----:B------:R-:W-:-:S13]  /*a8e0*/  ISETP.LT.OR P0, PT, R31, 0x51, P1 ;  /* 0x000000511f00780c */ /* 0x000fda0000f01670 */
[----:B------:R3:W-:Y:S01]  /*a8f0*/  LDGSTS.E.BYPASS.LTC128B.128 [R7+0x6c00], desc[UR38][R12.64+0x80], !P0 ;  /* 0x06c000800c077fae */ /* 0x0007e2000c101d66 */
[----:B-1----:R-:W-:-:S03]  /*a900*/  IADD3 R4, P0, R14, R3, RZ ;  /* 0x000000030e047210 */ /* 0x002fc60007f1e0ff */
[----:B------:R3:W1:Y:S02]  /*a910*/  SHFL.IDX PT, R14, R16, 0x7, 0x181f ;  /* 0x00f81f00100e7f89 */ /* 0x00066400000e0000 */
[----:B0-----:R-:W-:Y:S01]  /*a920*/  IMAD.X R5, RZ, RZ, R6, P0 ;  /* 0x000000ffff057224 */ /* 0x001fe200000e0606 */
[----:B------:R-:W-:Y:S01]  /*a930*/  ISETP.LT.OR P0, PT, R31, 0x61, P2 ;  /* 0x000000611f00780c */ /* 0x000fe20001701670 */
[----:B------:R3:W4:-:S12]  /*a940*/  SHFL.IDX PT, R6, R2, 0x7, 0x181f ;  /* 0x00f81f0002067f89 */ /* 0x00071800000e0000 */
[----:B------:R3:W-:Y:S01]  /*a950*/  LDGSTS.E.BYPASS.LTC128B.128 [R7+0x3400], desc[UR38][R4.64], !P0 ;  /* 0x0340000004077fae */ /* 0x0007e2000c101d66 */
[----:B------:R-:W-:-:S13]  /*a960*/  ISETP.LT.OR P0, PT, R31, 0x61, P1 ;  /* 0x000000611f00780c */ /* 0x000fda0000f01670 */
[----:B-1--4-:R3:W-:Y:S02]  /*a970*/  LDGSTS.E.BYPASS.LTC128B.128 [R7+0x7400], desc[UR38][R4.64+0x80], !P0 ;  /* 0x0740008004077fae */ /* 0x0127e4000c101d66 */
.L_x_6629:
[----:B---3--:R-:W-:Y:S01]  /*a980*/  IADD3 R2, P0, R14, R3, RZ ;  /* 0x000000030e027210 */ /* 0x008fe20007f1e0ff */
[----:B------:R-:W-:Y:S02]  /*a990*/  ULDC.64 UR4, c[0x0][0x328] ;  /* 0x0000ca0000047ab9 */ /* 0x000fe40000000a00 */
[----:B------:R-:W-:Y:S01]  /*a9a0*/  IMAD R36, R36, UR4, RZ ;  /* 0x0000000424247c24 */ /* 0x000fe2000f8e02ff */
[----:B------:R-:W-:Y:S01]  /*a9b0*/  IADD3.X R3, RZ, R6, RZ, P0, !PT ;  /* 0x00000006ff037210 */ /* 0x000fe200007fe4ff */
[----:B0-----:R-:W-:Y:S01]  /*a9c0*/  IMAD.WIDE.U32 R4, R35, UR4, RZ ;  /* 0x0000000423047c25 */ /* 0x001fe2000f8e00ff */
[----:B------:R-:W-:-:S03]  /*a9d0*/  ISETP.LT.OR P0, PT, R31, 0x71, P2 ;  /* 0x000000711f00780c */ /* 0x000fc60001701670 */
[----:B------:R-:W-:Y:S01]  /*a9e0*/  IMAD R9, R35, UR5, R36 ;  /* 0x0000000523097c24 */ /* 0x000fe2000f8e0224 */
[----:B------:R-:W-:Y:S02]  /*a9f0*/  ULDC.64 UR4, c[0x0][0x338] ;  /* 0x0000ce0000047ab9 */ /* 0x000fe40000000a00 */
[----:B------:R-:W-:Y:S02]  /*aa00*/  IMAD R33, R33, UR4, RZ ;  /* 0x0000000421217c24 */ /* 0x000fe4000f8e02ff */
[----:B------:R-:W-:Y:S02]  /*aa10*/  IMAD.IADD R5, R5, 0x1, R9 ;  /* 0x0000000105057824 */ /* 0x000fe400078e0209 */
[C---:B------:R-:W-:Y:S02]  /*aa20*/  IMAD R33, R32.reuse, UR5, R33 ;  /* 0x0000000520217c24 */ /* 0x040fe4000f8e0221 */
[----:B------:R-:W-:Y:S01]  /*aa30*/  IMAD.WIDE.U32 R4, R32, UR4, R4 ;  /* 0x0000000420047c25 */ /* 0x000fe2000f8e0004 */
[----:B------:R-:W-:Y:S01]  /*aa40*/  @!PT LDS RZ, [RZ] ;  /* 0x00000000fffff984 */ /* 0x000fe20000000800 */
[----:B------:R-:W-:Y:S01]  /*aa50*/  @!PT LDS RZ, [RZ] ;  /* 0x00000000fffff984 */ /* 0x000fe20000000800 */
[----:B------:R-:W-:Y:S01]  /*aa60*/  @!PT LDS RZ, [RZ] ;  /* 0x00000000fffff984 */ /* 0x000fe20000000800 */
[----:B------:R0:W-:Y:S01]  /*aa70*/  LDGSTS.E.BYPASS.LTC128B.128 [R7+0x3c00], desc[UR38][R2.64], !P0 ;  /* 0x03c0000002077fae */ /* 0x0001e2000c101d66 */
[----:B------:R-:W-:-:S02]  /*aa80*/  ISETP.LT.OR P0, PT, R31, 0x71, P1 ;  /* 0x000000711f00780c */ /* 0x000fc40000f01670 */
[----:B------:R-:W-:-:S11]  /*aa90*/  IMAD.IADD R33, R5, 0x1, R33 ;  /* 0x0000000105217824 */ /* 0x000fd600078e0221 */
[----:B------:R0:W-:Y:S01]  /*aaa0*/  LDGSTS.E.BYPASS.LTC128B.128 [R7+0x7c00], desc[UR38][R2.64+0x80], !P0 ;  /* 0x07c0008002077fae */ /* 0x0001e2000c101d66 */
[----:B------:R-:W-:Y:S01]  /*aab0*/  PLOP3.LUT P0, PT, PT, PT, PT, 0x80, 0x0 ;  /* 0x000000000000781c */ /* 0x000fe20003f0f070 */
[----:B------:R-:W-:-:S12]  /*aac0*/  NOP ;  /* 0x0000000000007918 */ /* 0x000fd80000000000 */
.L_x_6533:
        /* <DEDUP_REMOVED lines=10> */
.L_x_6534:
[----:B------:R-:W-:Y:S01]  /*ab70*/  R2UR UR4, R24 ;  /* 0x00000000180472ca */ /* 0x000fe200000e0000 */
[----:B------:R-:W-:Y:S01]  /*ab80*/  ULDC.64 UR6, c[0x0][0x330] ;  /* 0x0000cc0000067ab9 */ /* 0x000fe20000000a00 */
[----:B------:R-:W-:Y:S01]  /*ab90*/  MOV R5, R33 ;  /* 0x0000002100057202 */ /* 0x000fe20000000f00 */
[----:B0-----:R-:W-:Y:S01]  /*aba0*/  IMAD.U32 R3, RZ, RZ, UR6 ;  /* 0x00000006ff037e24 */ /* 0x001fe2000f8e00ff */
        /* <DEDUP_REMOVED lines=16> */
.L_x_6522:
[----:B------:R-:W-:-:S13]  /*acb0*/  ISETP.NE.AND P0, PT, R18, 0x3, PT ;  /* 0x000000031200780c */ /* 0x000fda0003f05270 */
[----:B------:R-:W-:Y:S05]  /*acc0*/  @!P0 BRA `(.L_x_6536) ;  /* 0x0000000000048947 */ /* 0x000fea0003800000 */
[----:B------:R-:W-:Y:S01]  /*acd0*/  BPT.TRAP 0x1 ;  /* 0x000000040000795c */ /* 0x000fe20000300000 */
.L_x_6536:
[----:B0-----:R-:W-:Y:S01]  /*ace0*/  LEA R0, R10, UR45, 0x3 ;  /* 0x0000002d0a007c11 */ /* 0x001fe2000f8e18ff */
[----:B------:R-:W-:Y:S01]  /*acf0*/  IMAD.MOV.U32 R3, RZ, RZ, -0x80 ;  /* 0xffffff80ff037424 */ /* 0x000fe200078e00ff */
[----:B------:R-:W-:Y:S01]  /*ad00*/  SHF.L.U32 R5, R8, 0x1f, RZ ;  /* 0x0000001f08057819 */ /* 0x000fe200000006ff */
[----:B------:R-:W-:Y:S01]  /*ad10*/  BSSY B0, `(.L_x_6537) ;  /* 0x0000006000007945 */ /* 0x000fe20003800000 */
[----:B------:R-:W-:Y:S01]  /*ad20*/  LEA R6, R10, R19, 0xe ;  /* 0x000000130a067211 */ /* 0x000fe200078e70ff */
[----:B------:R-:W-:Y:S01]  /*ad30*/  IMAD R3, R22, R3, UR43 ;  /* 0x0000002b16037e24 */ /* 0x000fe2000f8e0203 */
[----:B------:R-:W0:Y:S03]  /*ad40*/  SYNCS.PHASECHK.TRANS64.TRYWAIT P0, [R0+URZ+0x28860], R5 ;  /* 0x02886005000075a7 */ /* 0x000e26000800017f */
[----:B------:R-:W-:Y:S01]  /*ad50*/  IMAD.IADD R28, R3, 0x1, -R28 ;  /* 0x00000001031c7824 */ /* 0x000fe200078e0a1c */
[----:B0-----:R-:W-:Y:S06]  /*ad60*/  @!P0 BRA `(.L_x_6538) ;  /* 0x0000003400448947 */ /* 0x001fec0003800000 */
.L_x_6630:
[----:B------:R-:W-:Y:S05]  /*ad70*/  BSYNC B0 ;  /* 0x0000000000007941 */ /* 0x000fea0003800000 */
.L_x_6537:
[----:B------:R-:W-:-:S03]  /*ad80*/  UMOV UR4, 0xffffffff ;  /* 0xffffffff00047882 */ /* 0x000fc60000000000 */
[----:B------:R-:W-:Y:S05]  /*ad90*/  BRA.DIV UR4, `(.L_x_6539) ;  /* 0x00000036044c7947 */ /* 0x000fea000b800000 */
[----:B0-----:R-:W0:Y:S01]  /*ada0*/  SHFL.IDX PT, R5, R2, RZ, 0x181f ;  /* 0x00181fff02057589 */ /* 0x001e2200000e0000 */
[----:B------:R-:W-:Y:S01]  /*adb0*/  ULDC UR4, c[0x0][0x2f4] ;  /* 0x0000bd0000047ab9 */ /* 0x000fe20000000800 */
[----:B------:R-:W-:Y:S02]  /*adc0*/  LEA R3, R6, UR45, 0x1 ;  /* 0x0000002d06037c11 */ /* 0x000fe4000f8e08ff */
[----:B------:R-:W1:Y:S01]  /*add0*/  SHFL.IDX PT, R4, R16, RZ, 0x181f ;  /* 0x00181fff10047589 */ /* 0x000e6200000e0000 */
[----:B------:R-:W-:Y:S02]  /*ade0*/  ISETP.GE.AND P1, PT, R26, UR4, PT ;  /* 0x000000041a007c0c */ /* 0x000fe4000bf26270 */
[----:B------:R-:W-:Y:S01]  /*adf0*/  ISETP.GE.AND P0, PT, R25, UR4, PT ;  /* 0x0000000419007c0c */ /* 0x000fe2000bf06270 */
[----:B------:R-:W3:Y:S01]  /*ae00*/  SHFL.IDX PT, R14, R16, 0x1, 0x181f ;  /* 0x00381f00100e7f89 */ /* 0x000ee200000e0000 */
[C---:B------:R-:W-:Y:S02]  /*ae10*/  ISETP.LT.OR P4, PT, R28.reuse, 0x1, P1 ;  /* 0x000000011c00780c */ /* 0x040fe40000f81670 */
[C---:B------:R-:W-:Y:S01]  /*ae20*/  ISETP.LT.OR P5, PT, R28.reuse, 0x1, P0 ;  /* 0x000000011c00780c */ /* 0x040fe200007a1670 */
[----:B------:R-:W4:Y:S01]  /*ae30*/  SHFL.IDX PT, R19, R2, 0x1, 0x181f ;  /* 0x00381f0002137f89 */ /* 0x000f2200000e0000 */
[----:B------:R-:W-:-:S02]  /*ae40*/  ISETP.LT.OR P2, PT, R28, 0x11, P1 ;  /* 0x000000111c00780c */ /* 0x000fc40000f41670 */
[----:B------:R-:W-:Y:S01]  /*ae50*/  ISETP.LT.OR P3, PT, R28, 0x11, P0 ;  /* 0x000000111c00780c */ /* 0x000fe20000761670 */
[----:B------:R-:W-:Y:S04]  /*ae60*/  SHFL.IDX PT, R23, R2, 0x2, 0x181f ;  /* 0x00581f0002177f89 */ /* 0x000fe800000e0000 */
[----:B------:R-:W5:Y:S01]  /*ae70*/  SHFL.IDX PT, R22, R16, 0x2, 0x181f ;  /* 0x00581f0010167f89 */ /* 0x000f6200000e0000 */
[----:B0-----:R-:W-:-:S03]  /*ae80*/  IMAD.MOV.U32 R7, RZ, RZ, R5 ;  /* 0x000000ffff077224 */ /* 0x001fc600078e0005 */
[----:B------:R-:W0:Y:S01]  /*ae90*/  SHFL.IDX PT, R9, R2, 0x4, 0x181f ;  /* 0x00981f0002097f89 */ /* 0x000e2200000e0000 */
[----:B-1----:R-:W-:-:S03]  /*aea0*/  IMAD.MOV.U32 R6, RZ, RZ, R4 ;  /* 0x000000ffff067224 */ /* 0x002fc600078e0004 */
[----:B------:R-:W1:Y:S01]  /*aeb0*/  SHFL.IDX PT, R24, R16, 0x4, 0x181f ;  /* 0x00981f0010187f89 */ /* 0x000e6200000e0000 */
[----:B------:R-:W-:-:S03]  /*aec0*/  IMAD.WIDE.U32 R6, R26, 0x2, R6 ;  /* 0x000000021a067825 */ /* 0x000fc600078e0006 */
[----:B------:R-:W-:Y:S01]  /*aed0*/  SHFL.IDX PT, R21, R2, 0x3, 0x181f ;  /* 0x00781f0002157f89 */ /* 0x000fe200000e0000 */
[----:B---3--:R-:W-:Y:S01]  /*aee0*/  MOV R4, R14 ;  /* 0x0000000e00047202 */ /* 0x008fe20000000f00 */
[----:B----4-:R-:W-:Y:S02]  /*aef0*/  IMAD.MOV.U32 R5, RZ, RZ, R19 ;  /* 0x000000ffff057224 */ /* 0x010fe400078e0013 */
[----:B------:R-:W3:Y:S02]  /*af00*/  SHFL.IDX PT, R20, R16, 0x3, 0x181f ;  /* 0x00781f0010147f89 */ /* 0x000ee400000e0000 */
[----:B------:R-:W-:Y:S02]  /*af10*/  IMAD.WIDE.U32 R4, R26, 0x2, R4 ;  /* 0x000000021a047825 */ /* 0x000fe400078e0004 */
[----:B------:R-:W-:Y:S01]  /*af20*/  LDGSTS.E.BYPASS.LTC128B.128 [R3+0x400], desc[UR38][R6.64], !P4 ;  /* 0x0040000006037fae */ /* 0x000fe2000e101d66 */
[----:B------:R-:W-:Y:S01]  /*af30*/  ISETP.LT.OR P4, PT, R28, 0x21, P1 ;  /* 0x000000211c00780c */ /* 0x000fe20000f81670 */
[----:B-----5:R-:W-:-:S02]  /*af40*/  IMAD.WIDE.U32 R22, R26, 0x2, R22 ;  /* 0x000000021a167825 */ /* 0x020fc400078e0016 */
[----:B------:R4:W-:Y:S01]  /*af50*/  LDGSTS.E.BYPASS.LTC128B.128 [R3+0x4400], desc[UR38][R6.64+0x80], !P5 ;  /* 0x0440008006037fae */ /* 0x0009e2000e901d66 */
[----:B------:R-:W-:-:S03]  /*af60*/  ISETP.LT.OR P5, PT, R28, 0x21, P0 ;  /* 0x000000211c00780c */ /* 0x000fc600007a1670 */
[----:B------:R-:W4:Y:S01]  /*af70*/  SHFL.IDX PT, R14, R16, 0x5, 0x181f ;  /* 0x00b81f00100e7f89 */ /* 0x000f2200000e0000 */
[----:B0-----:R-:W-:Y:S01]  /*af80*/  IMAD.MOV.U32 R13, RZ, RZ, R9 ;  /* 0x000000ffff0d7224 */ /* 0x001fe200078e0009 */
[----:B------:R-:W-:Y:S02]  /*af90*/  MOV R9, RZ ;  /* 0x000000ff00097202 */ /* 0x000fe40000000f00 */
[----:B------:R-:W0:Y:S01]  /*afa0*/  SHFL.IDX PT, R19, R2, 0x5, 0x181f ;  /* 0x00b81f0002137f89 */ /* 0x000e2200000e0000 */
[----:B-1----:R-:W-:-:S03]  /*afb0*/  IMAD.MOV.U32 R12, RZ, RZ, R24 ;  /* 0x000000ffff0c7224 */ /* 0x002fc600078e0018 */
[----:B------:R-:W1:Y:S01]  /*afc0*/  SHFL.IDX PT, R25, R2, 0x6, 0x181f ;  /* 0x00d81f0002197f89 */ /* 0x000e6200000e0000 */
[----:B------:R-:W-:-:S03]  /*afd0*/  IMAD.WIDE.U32 R12, R26, 0x2, R12 ;  /* 0x000000021a0c7825 */ /* 0x000fc600078e000c */
[----:B------:R-:W5:Y:S01]  /*afe0*/  SHFL.IDX PT, R30, R16, 0x6, 0x181f ;  /* 0x00d81f00101e7f89 */ /* 0x000f6200000e0000 */
[----:B---3--:R-:W-:-:S03]  /*aff0*/  IMAD.WIDE.U32 R20, R26, 0x2, R20 ;  /* 0x000000021a147825 */ /* 0x008fc600078e0014 */
[----:B------:R-:W-:Y:S01]  /*b000*/  LDGSTS.E.BYPASS.LTC128B.128 [R3+0xc00], desc[UR38][R4.64], !P2 ;  /* 0x00c0000004037fae */ /* 0x000fe2000d101d66 */
[----:B------:R-:W-:-:S03]  /*b010*/  ISETP.LT.OR P2, PT, R28, 0x31, P1 ;  /* 0x000000311c00780c */ /* 0x000fc60000f41670 */
[----:B------:R1:W-:Y:S01]  /*b020*/  LDGSTS.E.BYPASS.LTC128B.128 [R3+0x4c00], desc[UR38][R4.64+0x80], !P3 ;  /* 0x04c0008004037fae */ /* 0x0003e2000d901d66 */
[----:B------:R-:W-:-:S03]  /*b030*/  ISETP.LT.OR P3, PT, R28, 0x31, P0 ;  /* 0x000000311c00780c */ /* 0x000fc60000761670 */
[----:B------:R3:W-:Y:S01]  /*b040*/  LDGSTS.E.BYPASS.LTC128B.128 [R3+0x1400], desc[UR38][R22.64], !P4 ;  /* 0x0140000016037fae */ /* 0x0007e2000e101d66 */
[C---:B------:R-:W-:Y:S02]  /*b050*/  ISETP.LT.OR P4, PT, R28.reuse, 0x41, P1 ;  /* 0x000000411c00780c */ /* 0x040fe40000f81670 */
[----:B----4-:R-:W-:Y:S01]  /*b060*/  MOV R6, R14 ;  /* 0x0000000e00067202 */ /* 0x010fe20000000f00 */
[----:B------:R3:W-:Y:S01]  /*b070*/  LDGSTS.E.BYPASS.LTC128B.128 [R3+0x5400], desc[UR38][R22.64+0x80], !P5 ;  /* 0x0540008016037fae */ /* 0x0007e2000e901d66 */
[C---:B------:R-:W-:Y:S01]  /*b080*/  ISETP.LT.OR P5, PT, R28.reuse, 0x41, P0 ;  /* 0x000000411c00780c */ /* 0x040fe200007a1670 */
[----:B0-----:R-:W-:Y:S02]  /*b090*/  IMAD.MOV.U32 R7, RZ, RZ, R19 ;  /* 0x000000ffff077224 */ /* 0x001fe400078e0013 */
[----:B------:R3:W-:Y:S01]  /*b0a0*/  LDGSTS.E.BYPASS.LTC128B.128 [R3+0x1c00], desc[UR38][R20.64], !P2 ;  /* 0x01c0000014037fae */ /* 0x0007e2000d101d66 */
[----:B------:R-:W-:Y:S01]  /*b0b0*/  ISETP.LT.OR P2, PT, R28, 0x51, P1 ;  /* 0x000000511c00780c */ /* 0x000fe20000f41670 */
[----:B-1----:R-:W-:-:S02]  /*b0c0*/  IMAD.MOV.U32 R5, RZ, RZ, R25 ;  /* 0x000000ffff057224 */ /* 0x002fc400078e0019 */
[----:B------:R3:W-:Y:S01]  /*b0d0*/  LDGSTS.E.BYPASS.LTC128B.128 [R3+0x5c00], desc[UR38][R20.64+0x80], !P3 ;  /* 0x05c0008014037fae */ /* 0x0007e2000d901d66 */
[C---:B------:R-:W-:Y:S01]  /*b0e0*/  ISETP.LT.OR P3, PT, R28.reuse, 0x51, P0 ;  /* 0x000000511c00780c */ /* 0x040fe20000761670 */
[----:B-----5:R-:W-:Y:S02]  /*b0f0*/  IMAD.MOV.U32 R4, RZ, RZ, R30 ;  /* 0x000000ffff047224 */ /* 0x020fe400078e001e */
[----:B------:R3:W-:Y:S01]  /*b100*/  LDGSTS.E.BYPASS.LTC128B.128 [R3+0x2400], desc[UR38][R12.64], !P4 ;  /* 0x024000000c037fae */ /* 0x0007e2000e101d66 */
[----:B------:R-:W-:Y:S01]  /*b110*/  ISETP.LT.OR P4, PT, R28, 0x61, P1 ;  /* 0x000000611c00780c */ /* 0x000fe20000f81670 */
[----:B------:R-:W-:Y:S02]  /*b120*/  IMAD.WIDE.U32 R6, R26, 0x2, R6 ;  /* 0x000000021a067825 */ /* 0x000fe400078e0006 */
[----:B------:R3:W-:Y:S01]  /*b130*/  LDGSTS.E.BYPASS.LTC128B.128 [R3+0x6400], desc[UR38][R12.64+0x80], !P5 ;  /* 0x064000800c037fae */ /* 0x0007e2000e901d66 */
[----:B------:R-:W-:Y:S01]  /*b140*/  ISETP.LT.OR P5, PT, R28, 0x61, P0 ;  /* 0x000000611c00780c */ /* 0x000fe200007a1670 */
[----:B------:R-:W-:-:S02]  /*b150*/  IMAD.WIDE.U32 R4, R26, 0x2, R4 ;  /* 0x000000021a047825 */ /* 0x000fc400078e0004 */
[----:B------:R3:W-:Y:S04]  /*b160*/  LDGSTS.E.BYPASS.LTC128B.128 [R3+0x2c00], desc[UR38][R6.64], !P2 ;  /* 0x02c0000006037fae */ /* 0x0007e8000d101d66 */
[----:B------:R3:W-:Y:S04]  /*b170*/  LDGSTS.E.BYPASS.LTC128B.128 [R3+0x6c00], desc[UR38][R6.64+0x80], !P3 ;  /* 0x06c0008006037fae */ /* 0x0007e8000d901d66 */
[----:B------:R3:W-:Y:S04]  /*b180*/  LDGSTS.E.BYPASS.LTC128B.128 [R3+0x3400], desc[UR38][R4.64], !P4 ;  /* 0x0340000004037fae */ /* 0x0007e8000e101d66 */
[----:B------:R-:W0:Y:S04]  /*b190*/  SHFL.IDX PT, R2, R2, 0x7, 0x181f ;  /* 0x00f81f0002027f89 */ /* 0x000e2800000e0000 */
[----:B------:R3:W1:Y:S04]  /*b1a0*/  SHFL.IDX PT, R14, R16, 0x7, 0x181f ;  /* 0x00f81f00100e7f89 */ /* 0x00066800000e0000 */
[----:B------:R3:W-:Y:S02]  /*b1b0*/  LDGSTS.E.BYPASS.LTC128B.128 [R3+0x7400], desc[UR38][R4.64+0x80], !P5 ;  /* 0x0740008004037fae */ /* 0x0007e4000e901d66 */
.L_x_6648:
[C---:B------:R-:W-:Y:S01]  /*b1c0*/  ISETP.LT.OR P1, PT, R28.reuse, 0x71, P1 ;  /* 0x000000711c00780c */ /* 0x040fe20000f21670 */
[----:B-1-3--:R-:W-:Y:S01]  /*b1d0*/  IMAD.MOV.U32 R4, RZ, RZ, R14 ;  /* 0x000000ffff047224 */ /* 0x00afe200078e000e */
[----:B------:R-:W-:Y:S01]  /*b1e0*/  ISETP.LT.OR P0, PT, R28, 0x71, P0 ;  /* 0x000000711c00780c */ /* 0x000fe20000701670 */
[----:B0-----:R-:W-:Y:S02]  /*b1f0*/  IMAD.MOV.U32 R5, RZ, RZ, R2 ;  /* 0x000000ffff057224 */ /* 0x001fe400078e0002 */
[----:B------:R-:W-:-:S08]  /*b200*/  IMAD.WIDE.U32 R4, R26, 0x2, R4 ;  /* 0x000000021a047825 */ /* 0x000fd000078e0004 */
[----:B------:R-:W-:Y:S01]  /*b210*/  @!PT LDS RZ, [RZ] ;  /* 0x00000000fffff984 */ /* 0x000fe20000000800 */
[----:B------:R-:W-:Y:S01]  /*b220*/  @!PT LDS RZ, [RZ] ;  /* 0x00000000fffff984 */ /* 0x000fe20000000800 */
[----:B------:R-:W-:Y:S01]  /*b230*/  @!PT LDS RZ, [RZ] ;  /* 0x00000000fffff984 */ /* 0x000fe20000000800 */
[----:B------:R0:W-:Y:S04]  /*b240*/  LDGSTS.E.BYPASS.LTC128B.128 [R3+0x3c00], desc[UR38][R4.64], !P1 ;  /* 0x03c0000004037fae */ /* 0x0001e8000c901d66 */
[----:B------:R0:W-:Y:S01]  /*b250*/  LDGSTS.E.BYPASS.LTC128B.128 [R3+0x7c00], desc[UR38][R4.64+0x80], !P0 ;  /* 0x07c0008004037fae */ /* 0x0001e2000c101d66 */
[----:B------:R-:W-:Y:S01]  /*b260*/  PLOP3.LUT P0, PT, PT, PT, PT, 0x80, 0x0 ;  /* 0x000000000000781c */ /* 0x000fe20003f0f070 */
[----:B------:R-:W-:-:S12]  /*b270*/  NOP ;  /* 0x0000000000007918 */ /* 0x000fd80000000000 */
.L_x_6540:
        /* <DEDUP_REMOVED lines=10> */
.L_x_6541:
[----:B------:R1:W-:Y:S02]  /*b320*/  SYNCS.ARRIVE.TRANS64.A1T0 RZ, [R0+URZ+0x28850], RZ ;  /* 0x028850ff00ff79a7 */ /* 0x0003e4000810003f */
[----:B-1----:R-:W-:-:S05]  /*b330*/  VIADD R0, R10, 0x1 ;  /* 0x000000010a007836 */ /* 0x002fca0000000000 */
[----:B------:R-:W-:-:S04]  /*b340*/  ISETP.NE.AND P0, PT, R0, 0x2, PT ;  /* 0x000000020000780c */ /* 0x000fc80003f05270 */
[----:B0-----:R-:W-:Y:S02]  /*b350*/  SEL R3, RZ, 0x1, P0 ;  /* 0x00000001ff037807 */ /* 0x001fe40000000000 */
[----:B------:R-:W-:Y:S02]  /*b360*/  SEL R0, R0, RZ, P0 ;  /* 0x000000ff00007207 */ /* 0x000fe40000000000 */
[----:B------:R-:W-:-:S07]  /*b370*/  LOP3.LUT R8, R8, R3, RZ, 0x3c, !PT ;  /* 0x0000000308087212 */ /* 0x000fce00078e3cff */
.L_x_6507:
[----:B------:R-:W0:Y:S01]  /*b380*/  S2R R3, SR_CgaCtaId ;  /* 0x0000000000037919 */ /* 0x000e220000008800 */
[----:B------:R-:W-:Y:S02]  /*b390*/  MOV R2, 0x400 ;  /* 0x0000040000027802 */ /* 0x000fe40000000f00 */
[----:B------:R-:W-:Y:S02]  /*b3a0*/  SHF.L.U32 R9, R9, 0x1f, RZ ;  /* 0x0000001f09097819 */ /* 0x000fe400000006ff */
[----:B0-----:R-:W-:-:S04]  /*b3b0*/  LEA R7, R3, R2, 0x18 ;  /* 0x0000000203077211 */ /* 0x001fc800078ec0ff */
[----:B------:R-:W0:Y:S02]  /*b3c0*/  SYNCS.PHASECHK.TRANS64.TRYWAIT P0, [R7+URZ+0x28820], R9 ;  /* 0x02882009070075a7 */ /* 0x000e24000800017f */
[----:B0-----:R-:W-:Y:S05]  /*b3d0*/  @!P0 BRA `(.L_x_6542) ;  /* 0x0000003800548947 */ /* 0x001fea0003800000 */
.L_x_6649:
[----:B------:R-:W-:-:S03]  /*b3e0*/  UMOV UR4, 0xffffffff ;  /* 0xffffffff00047882 */ /* 0x000fc60000000000 */
[----:B------:R-:W-:Y:S05]  /*b3f0*/  BRA.DIV UR4, `(.L_x_6543) ;  /* 0x0000003a04607947 */ /* 0x000fea000b800000 */
[----:B------:R1:W3:Y:S02]  /*b400*/  SHFL.IDX PT, R14, R17, RZ, 0x1f ;  /* 0x00001fff110e7589 */ /* 0x0002e400000e0000 */
.L_x_6652:
[----:B---3--:R-:W-:-:S13]  /*b410*/  ISETP.NE.AND P0, PT, R14, RZ, PT ;  /* 0x000000ff0e00720c */ /* 0x008fda0003f05270 */
[----:B------:R-:W-:Y:S05]  /*b420*/  @P0 BRA `(.L_x_6475) ;  /* 0x0000000000880947 */ /* 0x000fea0003800000 */
[----:B------:R-:W-:-:S03]  /*b430*/  UMOV UR4, 0xffffffff ;  /* 0xffffffff00047882 */ /* 0x000fc60000000000 */
[----:B------:R-:W-:Y:S05]  /*b440*/  BRA.DIV UR4, `(.L_x_6544) ;  /* 0x0000003a04747947 */ /* 0x000fea000b800000 */
[----:B------:R-:W-:-:S13]  /*b450*/  ELECT P6, URZ, PT ;  /* 0x00000000003f782f */ /* 0x000fda00038c0000 */
.L_x_6655:
[----:B------:R-:W-:Y:S05]  /*b460*/  @!P6 BRA `(.L_x_6475) ;  /* 0x000000000078e947 */ /* 0x000fea0003800000 */
[----:B------:R-:W-:-:S06]  /*b470*/  ULOP3.LUT UR4, UR40, 0x2, URZ, 0xfc, !UPT ;  /* 0x0000000228047892 */ /* 0x000fcc000f8efc3f */
[----:B------:R-:W-:-:S04]  /*b480*/  MOV R2, UR4 ;  /* 0x0000000400027c02 */ /* 0x000fc80008000f00 */
[----:B------:R-:W-:-:S13]  /*b490*/  ISETP.NE.AND P0, PT, R2, 0x3, PT ;  /* 0x000000030200780c */ /* 0x000fda0003f05270 */
[----:B------:R-:W-:Y:S05]  /*b4a0*/  @!P0 BRA `(.L_x_6545) ;  /* 0x0000000000048947 */ /* 0x000fea0003800000 */
[----:B------:R-:W-:Y:S01]  /*b4b0*/  BPT.TRAP 0x1 ;  /* 0x000000040000795c */ /* 0x000fe20000300000 */
.L_x_6545:
[----:B------:R-:W-:Y:S01]  /*b4c0*/  IMAD R5, R0, 0x8, R7 ;  /* 0x0000000800057824 */ /* 0x000fe200078e0207 */
[----:B------:R-:W-:Y:S01]  /*b4d0*/  SHF.L.U32 R2, R8, 0x1f, RZ ;  /* 0x0000001f08027819 */ /* 0x000fe200000006ff */
[----:B------:R-:W-:-:S03]  /*b4e0*/  VIADD R0, R0, 0x1 ;  /* 0x0000000100007836 */ /* 0x000fc60000000000 */
[----:B------:R-:W3:Y:S02]  /*b4f0*/  SYNCS.PHASECHK.TRANS64.TRYWAIT P1, [R5+URZ+0x28840], R2 ;  /* 0x02884002050075a7 */ /* 0x000ee4000802017f */
[----:B------:R-:W-:-:S04]  /*b500*/  ISETP.NE.AND P2, PT, R0, 0x2, PT ;  /* 0x000000020000780c */ /* 0x000fc80003f45270 */
[----:B------:R-:W-:Y:S01]  /*b510*/  SEL R3, RZ, 0x1, P2 ;  /* 0x00000001ff037807 */ /* 0x000fe20001000000 */
[----:B---3--:R-:W-:Y:S08]  /*b520*/  @!P1 BRA `(.L_x_6546) ;  /* 0x00000038005c9947 */ /* 0x008ff00003800000 */
.L_x_6656:
[----:B------:R-:W-:Y:S02]  /*b530*/  SEL R0, R0, RZ, P2 ;  /* 0x000000ff00007207 */ /* 0x000fe40001000000 */
[----:B------:R-:W-:Y:S01]  /*b540*/  LOP3.LUT R3, R8, R3, RZ, 0x3c, !PT ;  /* 0x0000000308037212 */ /* 0x000fe200078e3cff */
[----:B------:R-:W-:Y:S06]  /*b550*/  @!P0 BRA `(.L_x_6547) ;  /* 0x0000000000048947 */ /* 0x000fec0003800000 */
[----:B------:R-:W-:Y:S01]  /*b560*/  BPT.TRAP 0x1 ;  /* 0x000000040000795c */ /* 0x000fe20000300000 */
.L_x_6547:
[----:B0-----:R-:W-:Y:S01]  /*b570*/  IMAD R7, R0, 0x8, R7 ;  /* 0x0000000800077824 */ /* 0x001fe200078e0207 */
[----:B------:R-:W-:-:S04]  /*b580*/  SHF.L.U32 R0, R3, 0x1f, RZ ;  /* 0x0000001f03007819 */ /* 0x000fc800000006ff */
[----:B------:R-:W0:Y:S02]  /*b590*/  SYNCS.PHASECHK.TRANS64.TRYWAIT P1, [R7+URZ+0x28840], R0 ;  /* 0x02884000070075a7 */ /* 0x000e24000802017f */
[----:B0-----:R-:W-:Y:S05]  /*b5a0*/  @!P1 BRA `(.L_x_6548) ;  /* 0x0000003800509947 */ /* 0x001fea0003800000 */
.L_x_6657:
[----:B------:R-:W-:Y:S05]  /*b5b0*/  @!P0 BRA `(.L_x_6549) ;  /* 0x0000000000048947 */ /* 0x000fea0003800000 */
[----:B------:R-:W-:Y:S01]  /*b5c0*/  BPT.TRAP 0x1 ;  /* 0x000000040000795c */ /* 0x000fe20000300000 */
.L_x_6549:
[----:B------:R-:W4:Y:S02]  /*b5d0*/  SYNCS.PHASECHK.TRANS64.TRYWAIT P1, [R5+URZ+0x28860], R2 ;  /* 0x02886002050075a7 */ /* 0x000f24000802017f */
[----:B----4-:R-:W-:Y:S05]  /*b5e0*/  @!P1 BRA `(.L_x_6550) ;  /* 0x0000003800549947 */ /* 0x010fea0003800000 */
.L_x_6658:
[----:B------:R-:W-:Y:S05]  /*b5f0*/  @!P0 BRA `(.L_x_6551) ;  /* 0x0000000000048947 */ /* 0x000fea0003800000 */
[----:B------:R-:W-:Y:S01]  /*b600*/  BPT.TRAP 0x1 ;  /* 0x000000040000795c */ /* 0x000fe20000300000 */
.L_x_6551:
[----:B------:R0:W0:Y:S02]  /*b610*/  SYNCS.PHASECHK.TRANS64.TRYWAIT P0, [R7+URZ+0x28860], R0 ;  /* 0x02886000070075a7 */ /* 0x000024000800017f */
[----:B0-----:R-:W-:Y:S05]  /*b620*/  @!P0 NANOSLEEP.SYNCS 0x989680 ;  /* 0x009896800000895d */ /* 0x001fea0003900000 */
[----:B------:R-:W0:Y:S02]  /*b630*/  @!P0 SYNCS.PHASECHK.TRANS64 P0, [R7+URZ+0x28860], R0 ;  /* 0x02886000070085a7 */ /* 0x000e24000800007f */
[----:B0-----:R-:W-:Y:S05]  /*b640*/  @!P0 BRA `(.L_x_6551) ;  /* 0xfffffffc00f08947 */ /* 0x001fea000383ffff */
.L_x_6475:
[----:B------:R-:W-:Y:S05]  /*b650*/  BSYNC B6 ;  /* 0x0000000000067941 */ /* 0x000fea0003800000 */
.L_x_6472:
[----:B------:R-:W-:Y:S05]  /*b660*/  EXIT ;  /* 0x000000000000794d */ /* 0x000fea0003800000 */
.L_x_6479:
[----:B0-----:R-:W-:-:S04]  /*b670*/  MOV R0, UR36 ;  /* 0x0000002400007c02 */ /* 0x001fc80008000f00 */
[----:B------:R0:W1:Y:S03]  /*b680*/  SYNCS.PHASECHK.TRANS64.TRYWAIT P0, [R0+URZ+0x28800], R3 ;  /* 0x02880003000075a7 */ /* 0x000066000800017f */
[----:B-1----:R-:W-:Y:S05]  /*b690*/  @!P0 NANOSLEEP.SYNCS 0x989680 ;  /* 0x009896800000895d */ /* 0x002fea0003900000 */
[----:B------:R-:W1:Y:S02]  /*b6a0*/  @!P0 SYNCS.PHASECHK.TRANS64 P0, [R0+URZ+0x28800], R3 ;  /* 0x02880003000085a7 */ /* 0x000e64000800007f */
[----:B-1----:R-:W-:Y:S05]  /*b6b0*/  @!P0 BRA `(.L_x_6479) ;  /* 0xfffffffc00ec8947 */ /* 0x002fea000383ffff */
[----:B------:R-:W-:Y:S05]  /*b6c0*/  BRA `(.L_x_6552) ;  /* 0xffffff5800c07947 */ /* 0x000fea000383ffff */
.L_x_6483:
[----:B-1----:R-:W-:-:S04]  /*b6d0*/  IMAD.U32 R4, RZ, RZ, UR36 ;  /* 0x00000024ff047e24 */ /* 0x002fc8000f8e00ff */
[----:B------:R1:W2:Y:S03]  /*b6e0*/  SYNCS.PHASECHK.TRANS64.TRYWAIT P1, [R4+URZ+0x28830], R3 ;  /* 0x02883003040075a7 */ /* 0x0002a6000802017f */
[----:B--2---:R-:W-:Y:S05]  /*b6f0*/  @!P1 NANOSLEEP.SYNCS 0x989680 ;  /* 0x009896800000995d */ /* 0x004fea0003900000 */
[----:B------:R-:W2:Y:S02]  /*b700*/  @!P1 SYNCS.PHASECHK.TRANS64 P1, [R4+URZ+0x28830], R3 ;  /* 0x02883003040095a7 */ /* 0x000ea4000802007f */
[----:B--2---:R-:W-:Y:S05]  /*b710*/  @!P1 BRA `(.L_x_6483) ;  /* 0xfffffffc00ec9947 */ /* 0x004fea000383ffff */
[----:B------:R-:W-:Y:S05]  /*b720*/  BRA `(.L_x_6482) ;  /* 0xffffff5800dc7947 */ /* 0x000fea000383ffff */
.L_x_6489:
[----:B-1----:R-:W-:-:S04]  /*b730*/  IMAD.U32 R3, RZ, RZ, UR10 ;  /* 0x0000000aff037e24 */ /* 0x002fc8000f8e00ff */
[----:B------:R1:W2:Y:S03]  /*b740*/  SYNCS.PHASECHK.TRANS64.TRYWAIT P1, [R3+URZ+0x28830], R0 ;  /* 0x02883000030075a7 */ /* 0x0002a6000802017f */
[----:B--2---:R-:W-:Y:S05]  /*b750*/  @!P1 NANOSLEEP.SYNCS 0x989680 ;  /* 0x009896800000995d */ /* 0x004fea0003900000 */
[----:B------:R-:W2:Y:S02]  /*b760*/  @!P1 SYNCS.PHASECHK.TRANS64 P1, [R3+URZ+0x28830], R0 ;  /* 0x02883000030095a7 */ /* 0x000ea4000802007f */
[----:B--2---:R-:W-:Y:S05]  /*b770*/  @!P1 BRA `(.L_x_6489) ;  /* 0xfffffffc00ec9947 */ /* 0x004fea000383ffff */
[----:B------:R-:W-:Y:S05]  /*b780*/  BRA `(.L_x_6486) ;  /* 0xffffff8000587947 */ /* 0x000fea000383ffff */
.L_x_6493:
[----:B-1----:R-:W-:-:S04]  /*b790*/  IMAD.U32 R6, RZ, RZ, UR10 ;  /* 0x0000000aff067e24 */ /* 0x002fc8000f8e00ff */
[----:B------:R1:W2:Y:S03]  /*b7a0*/  SYNCS.PHASECHK.TRANS64.TRYWAIT P1, [R6+URZ+0x28850], R3 ;  /* 0x02885003060075a7 */ /* 0x0002a6000802017f */
[----:B--2---:R-:W-:Y:S05]  /*b7b0*/  @!P1 NANOSLEEP.SYNCS 0x989680 ;  /* 0x009896800000995d */ /* 0x004fea0003900000 */
[----:B------:R-:W2:Y:S02]  /*b7c0*/  @!P1 SYNCS.PHASECHK.TRANS64 P1, [R6+URZ+0x28850], R3 ;  /* 0x02885003060095a7 */ /* 0x000ea4000802007f */
[----:B--2---:R-:W-:Y:S05]  /*b7d0*/  @!P1 BRA `(.L_x_6493) ;  /* 0xfffffffc00ec9947 */ /* 0x004fea000383ffff */
[----:B------:R-:W-:Y:S05]  /*b7e0*/  BRA `(.L_x_6490) ;  /* 0xffffff8400307947 */ /* 0x000fea000383ffff */
.L_x_6500:
[----:B-1----:R-:W-:-:S04]  /*b7f0*/  MOV R5, UR5 ;  /* 0x0000000500057c02 */ /* 0x002fc80008000f00 */
[----:B------:R1:W2:Y:S03]  /*b800*/  SYNCS.PHASECHK.TRANS64.TRYWAIT P1, [R5+URZ+0x28850], R2 ;  /* 0x02885002050075a7 */ /* 0x0002a6000802017f */
[----:B--2---:R-:W-:Y:S05]  /*b810*/  @!P1 NANOSLEEP.SYNCS 0x989680 ;  /* 0x009896800000995d */ /* 0x004fea0003900000 */
[----:B------:R-:W2:Y:S02]  /*b820*/  @!P1 SYNCS.PHASECHK.TRANS64 P1, [R5+URZ+0x28850], R2 ;  /* 0x02885002050095a7 */ /* 0x000ea4000802007f */
[----:B--2---:R-:W-:Y:S05]  /*b830*/  @!P1 BRA `(.L_x_6500) ;  /* 0xfffffffc00ec9947 */ /* 0x004fea000383ffff */
[----:B------:R-:W-:Y:S05]  /*b840*/  BRA `(.L_x_6499) ;  /* 0xffffffa000247947 */ /* 0x000fea000383ffff */
.L_x_6512:
[----:B------:R-:W-:Y:S01]  /*b850*/  IMAD.MOV.U32 R13, RZ, RZ, R17 ;  /* 0x000000ffff0d7224 */ /* 0x000fe200078e0011 */
[----:B------:R-:W-:Y:S01]  /*b860*/  MOV R15, 0xffffffff ;  /* 0xffffffff000f7802 */ /* 0x000fe20000000f00 */
[----:B------:R-:W-:Y:S02]  /*b870*/  IMAD.MOV.U32 R12, RZ, RZ, RZ ;  /* 0x000000ffff0c7224 */ /* 0x000fe400078e00ff */
[----:B------:R-:W-:-:S07]  /*b880*/  IMAD.MOV.U32 R11, RZ, RZ, 0x1f ;  /* 0x0000001fff0b7424 */ /* 0x000fce00078e00ff */
[----:B-----5:R-:W-:Y:S05]  /*b890*/  WARPSYNC.COLLECTIVE R15, `(.L_x_6553) ;  /* 0x000000000f087348 */ /* 0x020fea0003c00000 */
[----:B------:R0:W1:Y:S02]  /*b8a0*/  SHFL.IDX P6, R14, R13, R12, R11 ;  /* 0x0000000c0d0e7389 */ /* 0x00006400000c000b */
[----:B01---5:R-:W-:Y:S01]  /*b8b0*/  ENDCOLLECTIVE ;  /* 0x000000000000791b */ /* 0x023fe20003800000 */
.L_x_6553:
[----:B------:R-:W-:Y:S05]  /*b8c0*/  BRA `(.L_x_6554) ;  /* 0xffffffcc00d07947 */ /* 0x000fea000383ffff */
.L_x_6514:
[----:B0-----:R-:W-:-:S04]  /*b8d0*/  IMAD.U32 R10, RZ, RZ, UR45 ;  /* 0x0000002dff0a7e24 */ /* 0x001fc8000f8e00ff */
[----:B------:R0:W1:Y:S03]  /*b8e0*/  SYNCS.PHASECHK.TRANS64.TRYWAIT P0, [R10+URZ+0x28840], R9 ;  /* 0x028840090a0075a7 */ /* 0x000066000800017f */
[----:B-1----:R-:W-:Y:S05]  /*b8f0*/  @!P0 NANOSLEEP.SYNCS 0x989680 ;  /* 0x009896800000895d */ /* 0x002fea0003900000 */
[----:B------:R-:W1:Y:S02]  /*b900*/  @!P0 SYNCS.PHASECHK.TRANS64 P0, [R10+URZ+0x28840], R9 ;  /* 0x028840090a0085a7 */ /* 0x000e64000800007f */
[----:B-1----:R-:W-:Y:S05]  /*b910*/  @!P0 BRA `(.L_x_6514) ;  /* 0xfffffffc00ec8947 */ /* 0x002fea000383ffff */
[----:B------:R-:W-:Y:S05]  /*b920*/  BRA `(.L_x_6555) ;  /* 0xffffffd0004c7947 */ /* 0x000fea000383ffff */
.L_x_6515:
        /* <DEDUP_REMOVED lines=8> */
.L_x_6557:
[----:B------:R-:W-:Y:S05]  /*b9b0*/  BSYNC B0 ;  /* 0x0000000000007941 */ /* 0x000fea0003800000 */
.L_x_6556:
[----:B------:R-:W-:Y:S01]  /*b9c0*/  IMAD.MOV.U32 R13, RZ, RZ, R0 ;  /* 0x000000ffff0d7224 */ /* 0x000fe200078e0000 */
[----:B------:R-:W-:Y:S01]  /*b9d0*/  MOV R12, RZ ;  /* 0x000000ff000c7202 */ /* 0x000fe20000000f00 */
[----:B------:R-:W-:Y:S01]  /*b9e0*/  IMAD.MOV.U32 R11, RZ, RZ, 0x181f ;  /* 0x0000181fff0b7424 */ /* 0x000fe200078e00ff */
[----:B------:R-:W-:Y:S01]  /*b9f0*/  @P0 LEA R9, R19, UR45, 0x1 ;  /* 0x0000002d13090c11 */ /* 0x000fe2000f8e08ff */
[----:B------:R-:W-:Y:S02]  /*ba00*/  IMAD.MOV.U32 R15, RZ, RZ, -0x1 ;  /* 0xffffffffff0f7424 */ /* 0x000fe400078e00ff */
[----:B------:R-:W-:-:S07]  /*ba10*/  IMAD.MOV.U32 R5, RZ, RZ, R14 ;  /* 0x000000ffff057224 */ /* 0x000fce00078e000e */
[----:B------:R-:W-:Y:S05]  /*ba20*/  WARPSYNC.COLLECTIVE R15, `(.L_x_6558) ;  /* 0x000000000f087348 */ /* 0x000fea0003c00000 */
[----:B------:R0:W1:Y:S02]  /*ba30*/  SHFL.IDX P6, R14, R13, R12, R11 ;  /* 0x0000000c0d0e7389 */ /* 0x00006400000c000b */
[----:B01----:R-:W-:Y:S01]  /*ba40*/  ENDCOLLECTIVE ;  /* 0x000000000000791b */ /* 0x003fe20003800000 */
.L_x_6558:
[----:B------:R-:W-:Y:S01]  /*ba50*/  MOV R13, R3 ;  /* 0x00000003000d7202 */ /* 0x000fe20000000f00 */
[----:B------:R-:W-:Y:S02]  /*ba60*/  IMAD.MOV.U32 R12, RZ, RZ, 0x1 ;  /* 0x00000001ff0c7424 */ /* 0x000fe400078e00ff */
[----:B------:R-:W-:-:S07]  /*ba70*/  IMAD.MOV.U32 R4, RZ, RZ, R14 ;  /* 0x000000ffff047224 */ /* 0x000fce00078e000e */
[----:B------:R-:W-:Y:S05]  /*ba80*/  WARPSYNC.COLLECTIVE R15, `(.L_x_6559) ;  /* 0x000000000f087348 */ /* 0x000fea0003c00000 */
[----:B------:R0:W1:Y:S02]  /*ba90*/  SHFL.IDX P6, R14, R13, R12, R11 ;  /* 0x0000000c0d0e7389 */ /* 0x00006400000c000b */
[----:B01----:R-:W-:Y:S01]  /*baa0*/  ENDCOLLECTIVE ;  /* 0x000000000000791b */ /* 0x003fe20003800000 */
.L_x_6559:
[----:B------:R-:W-:-:S05]  /*bab0*/  @P0 IMAD.WIDE.U32 R4, R26, 0x2, R4 ;  /* 0x000000021a040825 */ /* 0x000fca00078e0004 */
[----:B------:R-:W-:Y:S01]  /*bac0*/  @!PT LDS RZ, [RZ] ;  /* 0x00000000fffff984 */ /* 0x000fe20000000800 */
[----:B------:R-:W-:Y:S01]  /*bad0*/  @!PT LDS RZ, [RZ] ;  /* 0x00000000fffff984 */ /* 0x000fe20000000800 */
[----:B------:R-:W-:Y:S01]  /*bae0*/  @!PT LDS RZ, [RZ] ;  /* 0x00000000fffff984 */ /* 0x000fe20000000800 */
[----:B------:R0:W-:Y:S04]  /*baf0*/  @P0 LDGSTS.E.BYPASS.LTC128B.128 [R9+0x18400], desc[UR38][R4.64], !P3 ;  /* 0x1840000004090fae */ /* 0x0001e8000d901d66 */
[----:B------:R0:W-:Y:S01]  /*bb00*/  @P0 LDGSTS.E.BYPASS.LTC128B.128 [R9+0x1c400], desc[UR38][R4.64+0x80], !P2 ;  /* 0x1c40008004090fae */ /* 0x0001e2000d101d66 */
[----:B------:R-:W-:Y:S01]  /*bb10*/  ISETP.GE.AND P0, PT, R6, 0x11, PT ;  /* 0x000000110600780c */ /* 0x000fe20003f06270 */
[----:B------:R-:W-:Y:S02]  /*bb20*/  IMAD.MOV.U32 R13, RZ, RZ, R0 ;  /* 0x000000ffff0d7224 */ /* 0x000fe400078e0000 */
[----:B------:R-:W-:-:S10]  /*bb30*/  IMAD.MOV.U32 R8, RZ, RZ, R14 ;  /* 0x000000ffff087224 */ /* 0x000fd400078e000e */
[----:B0-----:R-:W-:-:S07]  /*bb40*/  @P0 LEA R36, R19, UR45, 0x1 ;  /* 0x0000002d13240c11 */ /* 0x001fce000f8e08ff */
[----:B------:R-:W-:Y:S05]  /*bb50*/  WARPSYNC.COLLECTIVE R15, `(.L_x_6560) ;  /* 0x000000000f087348 */ /* 0x000fea0003c00000 */
[----:B------:R0:W1:Y:S02]  /*bb60*/  SHFL.IDX P6, R14, R13, R12, R11 ;  /* 0x0000000c0d0e7389 */ /* 0x00006400000c000b */
[----:B01----:R-:W-:Y:S01]  /*bb70*/  ENDCOLLECTIVE ;  /* 0x000000000000791b */ /* 0x003fe20003800000 */
.L_x_6560:
[----:B------:R-:W-:Y:S02]  /*bb80*/  IMAD.MOV.U32 R5, RZ, RZ, R8 ;  /* 0x000000ffff057224 */ /* 0x000fe400078e0008 */
[----:B------:R-:W-:Y:S02]  /*bb90*/  IMAD.MOV.U32 R13, RZ, RZ, R3 ;  /* 0x000000ffff0d7224 */ /* 0x000fe400078e0003 */
[----:B------:R-:W-:Y:S01]  /*bba0*/  IMAD.MOV.U32 R12, RZ, RZ, 0x2 ;  /* 0x00000002ff0c7424 */ /* 0x000fe200078e00ff */
[----:B------:R-:W-:-:S07]  /*bbb0*/  MOV R4, R14 ;  /* 0x0000000e00047202 */ /* 0x000fce0000000f00 */
[----:B------:R-:W-:Y:S05]  /*bbc0*/  WARPSYNC.COLLECTIVE R15, `(.L_x_6561) ;  /* 0x000000000f087348 */ /* 0x000fea0003c00000 */
[----:B------:R0:W1:Y:S02]  /*bbd0*/  SHFL.IDX P6, R14, R13, R12, R11 ;  /* 0x0000000c0d0e7389 */ /* 0x00006400000c000b */
[----:B01----:R-:W-:Y:S01]  /*bbe0*/  ENDCOLLECTIVE ;  /* 0x000000000000791b */ /* 0x003fe20003800000 */
.L_x_6561:
[----:B------:R-:W-:-:S05]  /*bbf0*/  @P0 IMAD.WIDE.U32 R20, R26, 0x2, R4 ;  /* 0x000000021a140825 */ /* 0x000fca00078e0004 */
[----:B------:R-:W-:Y:S01]  /*bc00*/  @!PT LDS RZ, [RZ] ;  /* 0x00000000fffff984 */ /* 0x000fe20000000800 */
[----:B------:R-:W-:Y:S01]  /*bc10*/  @!PT LDS RZ, [RZ] ;  /* 0x00000000fffff984 */ /* 0x000fe20000000800 */
[----:B------:R-:W-:Y:S01]  /*bc20*/  @!PT LDS RZ, [RZ] ;  /* 0x00000000fffff984 */ /* 0x000fe20000000800 */
[----:B------:R0:W-:Y:S04]  /*bc30*/  @P0 LDGSTS.E.BYPASS.LTC128B.128 [R36+0x18c00], desc[UR38][R20.64], !P3 ;  /* 0x18c0000014240fae */ /* 0x0001e8000d901d66 */
[----:B------:R0:W-:Y:S01]  /*bc40*/  @P0 LDGSTS.E.BYPASS.LTC128B.128 [R36+0x1cc00], desc[UR38][R20.64+0x80], !P2 ;  /* 0x1cc0008014240fae */ /* 0x0001e2000d101d66 */
[----:B------:R-:W-:Y:S01]  /*bc50*/  ISETP.GE.AND P0, PT, R6, 0x21, PT ;  /* 0x000000210600780c */ /* 0x000fe20003f06270 */
[----:B------:R-:W-:Y:S01]  /*bc60*/  IMAD.MOV.U32 R13, RZ, RZ, R0 ;  /* 0x000000ffff0d7224 */ /* 0x000fe200078e0000 */
[----:B------:R-:W-:-:S11]  /*bc70*/  MOV R10, R14 ;  /* 0x0000000e000a7202 */ /* 0x000fd60000000f00 */
[----:B0-----:R-:W-:Y:S05]  /*bc80*/  WARPSYNC.COLLECTIVE R15, `(.L_x_6562) ;  /* 0x000000000f087348 */ /* 0x001fea0003c00000 */
[----:B------:R1:W2:Y:S02]  /*bc90*/  SHFL.IDX P6, R14, R13, R12, R11 ;  /* 0x0000000c0d0e7389 */ /* 0x0002a400000c000b */
[----:B012---:R-:W-:Y:S01]  /*bca0*/  ENDCOLLECTIVE ;  /* 0x000000000000791b */ /* 0x007fe20003800000 */
.L_x_6562:
[----:B------:R-:W-:Y:S01]  /*bcb0*/  MOV R5, R10 ;  /* 0x0000000a00057202 */ /* 0x000fe20000000f00 */
[----:B------:R-:W-:Y:S02]  /*bcc0*/  IMAD.MOV.U32 R13, RZ, RZ, R3 ;  /* 0x000000ffff0d7224 */ /* 0x000fe400078e0003 */
[----:B------:R-:W-:Y:S02]  /*bcd0*/  IMAD.MOV.U32 R12, RZ, RZ, 0x3 ;  /* 0x00000003ff0c7424 */ /* 0x000fe400078e00ff */
[----:B------:R-:W-:-:S07]  /*bce0*/  IMAD.MOV.U32 R37, RZ, RZ, R14 ;  /* 0x000000ffff257224 */ /* 0x000fce00078e000e */
[----:B------:R-:W-:Y:S05]  /*bcf0*/  WARPSYNC.COLLECTIVE R15, `(.L_x_6563) ;  /* 0x000000000f087348 */ /* 0x000fea0003c00000 */
[----:B------:R0:W1:Y:S02]  /*bd00*/  SHFL.IDX P6, R14, R13, R12, R11 ;  /* 0x0000000c0d0e7389 */ /* 0x00006400000c000b */
[----:B01----:R-:W-:Y:S01]  /*bd10*/  ENDCOLLECTIVE ;  /* 0x000000000000791b */ /* 0x003fe20003800000 */
.L_x_6563:
[----:B------:R-:W-:Y:S01]  /*bd20*/  IMAD.MOV.U32 R4, RZ, RZ, R37 ;  /* 0x000000ffff047224 */ /* 0x000fe200078e0025 */
[----:B------:R-:W-:-:S03]  /*bd30*/  @P0 LEA R37, R19, UR45, 0x1 ;  /* 0x0000002d13250c11 */ /* 0x000fc6000f8e08ff */
[----:B------:R-:W-:-:S05]  /*bd40*/  @P0 IMAD.WIDE.U32 R8, R26, 0x2, R4 ;  /* 0x000000021a080825 */ /* 0x000fca00078e0004 */
[----:B------:R-:W-:Y:S01]  /*bd50*/  @!PT LDS RZ, [RZ] ;  /* 0x00000000fffff984 */ /* 0x000fe20000000800 */
[----:B------:R-:W-:Y:S01]  /*bd60*/  @!PT LDS RZ, [RZ] ;  /* 0x00000000fffff984 */ /* 0x000fe20000000800 */
[----:B------:R-:W-:Y:S01]  /*bd70*/  @!PT LDS RZ, [RZ] ;  /* 0x00000000fffff984 */ /* 0x000fe20000000800 */
        /* <DEDUP_REMOVED lines=8> */
.L_x_6564:
        /* <DEDUP_REMOVED lines=8> */
.L_x_6565:
[----:B------:R-:W-:-:S04]  /*be80*/  IMAD.MOV.U32 R4, RZ, RZ, R32 ;  /* 0x000000ffff047224 */ /* 0x000fc800078e0020 */
[----:B------:R-:W-:-:S05]  /*be90*/  @P0 IMAD.WIDE.U32 R4, R26, 0x2, R4 ;  /* 0x000000021a040825 */ /* 0x000fca00078e0004 */
[----:B------:R-:W-:Y:S01]  /*bea0*/  @!PT LDS RZ, [RZ] ;  /* 0x00000000fffff984 */ /* 0x000fe20000000800 */
[----:B------:R-:W-:Y:S01]  /*beb0*/  @!PT LDS RZ, [RZ] ;  /* 0x00000000fffff984 */ /* 0x000fe20000000800 */
[----:B------:R-:W-:Y:S01]  /*bec0*/  @!PT LDS RZ, [RZ] ;  /* 0x00000000fffff984 */ /* 0x000fe20000000800 */
        /* <DEDUP_REMOVED lines=8> */
.L_x_6566:
        /* <DEDUP_REMOVED lines=8> */
.L_x_6567:
        /* <DEDUP_REMOVED lines=12> */
.L_x_6568:
[----:B------:R-:W-:Y:S01]  /*c090*/  MOV R5, R32 ;  /* 0x0000002000057202 */ /* 0x000fe20000000f00 */
[----:B------:R-:W-:Y:S02]  /*c0a0*/  IMAD.MOV.U32 R13, RZ, RZ, R3 ;  /* 0x000000ffff0d7224 */ /* 0x000fe400078e0003 */
[----:B------:R-:W-:Y:S02]  /*c0b0*/  IMAD.MOV.U32 R12, RZ, RZ, 0x6 ;  /* 0x00000006ff0c7424 */ /* 0x000fe400078e00ff */
[----:B------:R-:W-:-:S07]  /*c0c0*/  IMAD.MOV.U32 R37, RZ, RZ, R14 ;  /* 0x000000ffff257224 */ /* 0x000fce00078e000e */
[----:B------:R-:W-:Y:S05]  /*c0d0*/  WARPSYNC.COLLECTIVE R15, `(.L_x_6569) ;  /* 0x000000000f087348 */ /* 0x000fea0003c00000 */
[----:B------:R0:W1:Y:S02]  /*c0e0*/  SHFL.IDX P6, R14, R13, R12, R11 ;  /* 0x0000000c0d0e7389 */ /* 0x00006400000c000b */
[----:B01----:R-:W-:Y:S01]  /*c0f0*/  ENDCOLLECTIVE ;  /* 0x000000000000791b */ /* 0x003fe20003800000 */
.L_x_6569:
        /* <DEDUP_REMOVED lines=14> */
.L_x_6570:
        /* <DEDUP_REMOVED lines=8> */
.L_x_6571:
        /* <DEDUP_REMOVED lines=8> */
[----:B------:R-:W-:-:S07]  /*c2e0*/  IMAD.MOV.U32 R3, RZ, RZ, R14 ;  /* 0x000000ffff037224 */ /* 0x000fce00078e000e */
[----:B0-----:R-:W-:Y:S05]  /*c2f0*/  WARPSYNC.COLLECTIVE R15, `(.L_x_6572) ;  /* 0x000000000f087348 */ /* 0x001fea0003c00000 */
[----:B------:R1:W2:Y:S02]  /*c300*/  SHFL.IDX P6, R14, R13, R12, R11 ;  /* 0x0000000c0d0e7389 */ /* 0x0002a400000c000b */
[----:B012---:R-:W-:Y:S01]  /*c310*/  ENDCOLLECTIVE ;  /* 0x000000000000791b */ /* 0x007fe20003800000 */
.L_x_6572:
[----:B------:R-:W-:Y:S05]  /*c320*/  BRA `(.L_x_6573) ;  /* 0xffffffcc00487947 */ /* 0x000fea000383ffff */
.L_x_6518:
[----:B------:R-:W-:Y:S01]  /*c330*/  MOV R13, R3 ;  /* 0x00000003000d7202 */ /* 0x000fe20000000f00 */
[----:B------:R-:W-:Y:S02]  /*c340*/  IMAD.MOV.U32 R12, RZ, RZ, RZ ;  /* 0x000000ffff0c7224 */ /* 0x000fe400078e00ff */
[----:B------:R-:W-:Y:S02]  /*c350*/  IMAD.MOV.U32 R11, RZ, RZ, 0x181f ;  /* 0x0000181fff0b7424 */ /* 0x000fe400078e00ff */
[----:B------:R-:W-:Y:S02]  /*c360*/  IMAD.MOV.U32 R15, RZ, RZ, -0x1 ;  /* 0xffffffffff0f7424 */ /* 0x000fe400078e00ff */
[----:B------:R-:W-:-:S07]  /*c370*/  IMAD R35, R35, 0x80, R28 ;  /* 0x0000008023237824 */ /* 0x000fce00078e021c */
[----:B------:R-:W-:Y:S05]  /*c380*/  WARPSYNC.COLLECTIVE R15, `(.L_x_6574) ;  /* 0x000000000f087348 */ /* 0x000fea0003c00000 */
[----:B------:R0:W1:Y:S02]  /*c390*/  SHFL.IDX P6, R14, R13, R12, R11 ;  /* 0x0000000c0d0e7389 */ /* 0x00006400000c000b */
[----:B01----:R-:W-:Y:S01]  /*c3a0*/  ENDCOLLECTIVE ;  /* 0x000000000000791b */ /* 0x003fe20003800000 */
.L_x_6574:
[----:B------:R-:W-:Y:S01]  /*c3b0*/  IADD3 R7, R35, 0x10, RZ ;  /* 0x0000001023077810 */ /* 0x000fe20007ffe0ff */
[----:B------:R-:W-:Y:S01]  /*c3c0*/  IMAD.MOV.U32 R13, RZ, RZ, R6 ;  /* 0x000000ffff0d7224 */ /* 0x000fe200078e0006 */
[----:B------:R-:W-:-:S07]  /*c3d0*/  MOV R5, R14 ;  /* 0x0000000e00057202 */ /* 0x000fce0000000f00 */
[----:B------:R-:W-:Y:S05]  /*c3e0*/  WARPSYNC.COLLECTIVE R15, `(.L_x_6575) ;  /* 0x000000000f087348 */ /* 0x000fea0003c00000 */
[----:B------:R0:W1:Y:S02]  /*c3f0*/  SHFL.IDX P6, R14, R13, R12, R11 ;  /* 0x0000000c0d0e7389 */ /* 0x00006400000c000b */
[----:B01----:R-:W-:Y:S01]  /*c400*/  ENDCOLLECTIVE ;  /* 0x000000000000791b */ /* 0x003fe20003800000 */
.L_x_6575:
        /* <DEDUP_REMOVED lines=10> */
.L_x_6576:
[----:B------:R-:W-:-:S05]  /*c4b0*/  @!P2 IMAD.WIDE.U32 R4, R26, 0x2, R4 ;  /* 0x000000021a04a825 */ /* 0x000fca00078e0004 */
[----:B------:R-:W-:Y:S01]  /*c4c0*/  @!PT LDS RZ, [RZ] ;  /* 0x00000000fffff984 */ /* 0x000fe20000000800 */
[----:B------:R-:W-:Y:S01]  /*c4d0*/  @!PT LDS RZ, [RZ] ;  /* 0x00000000fffff984 */ /* 0x000fe20000000800 */
[----:B------:R-:W-:Y:S01]  /*c4e0*/  @!PT LDS RZ, [RZ] ;  /* 0x00000000fffff984 */ /* 0x000fe20000000800 */
[----:B------:R0:W-:Y:S04]  /*c4f0*/  @!P2 LDGSTS.E.BYPASS.LTC128B.128 [R21+0x10400], desc[UR38][R4.64], !P0 ;  /* 0x104000000415afae */ /* 0x0001e8000c101d66 */
[----:B------:R0:W-:Y:S01]  /*c500*/  @!P2 LDGSTS.E.BYPASS.LTC128B.128 [R21+0x14400], desc[UR38][R4.64+0x80], !P1 ;  /* 0x144000800415afae */ /* 0x0001e2000c901d66 */
[----:B------:R-:W-:Y:S02]  /*c510*/  ISETP.GE.AND P2, PT, R7, R0, PT ;  /* 0x000000000700720c */ /* 0x000fe40003f46270 */
[----:B------:R-:W-:Y:S01]  /*c520*/  MOV R13, R6 ;  /* 0x00000006000d7202 */ /* 0x000fe20000000f00 */
[----:B------:R-:W-:-:S10]  /*c530*/  IMAD.MOV.U32 R7, RZ, RZ, R14 ;  /* 0x000000ffff077224 */ /* 0x000fd400078e000e */
[----:B0-----:R-:W-:-:S07]  /*c540*/  @!P2 LEA R37, R19, UR45, 0x1 ;  /* 0x0000002d1325ac11 */ /* 0x001fce000f8e08ff */
[----:B------:R-:W-:Y:S05]  /*c550*/  WARPSYNC.COLLECTIVE R15, `(.L_x_6577) ;  /* 0x000000000f087348 */ /* 0x000fea0003c00000 */
[----:B------:R0:W1:Y:S02]  /*c560*/  SHFL.IDX P6, R14, R13, R12, R11 ;  /* 0x0000000c0d0e7389 */ /* 0x00006400000c000b */
[----:B01----:R-:W-:Y:S01]  /*c570*/  ENDCOLLECTIVE ;  /* 0x000000000000791b */ /* 0x003fe20003800000 */
.L_x_6577:
[----:B------:R-:W-:Y:S01]  /*c580*/  IMAD.MOV.U32 R5, RZ, RZ, R7 ;  /* 0x000000ffff057224 */ /* 0x000fe200078e0007 */
[----:B------:R-:W-:Y:S01]  /*c590*/  MOV R13, R3 ;  /* 0x00000003000d7202 */ /* 0x000fe20000000f00 */
[----:B------:R-:W-:Y:S02]  /*c5a0*/  IMAD.MOV.U32 R12, RZ, RZ, 0x2 ;  /* 0x00000002ff0c7424 */ /* 0x000fe400078e00ff */
[----:B------:R-:W-:-:S07]  /*c5b0*/  IMAD.MOV.U32 R4, RZ, RZ, R14 ;  /* 0x000000ffff047224 */ /* 0x000fce00078e000e */
[----:B------:R-:W-:Y:S05]  /*c5c0*/  WARPSYNC.COLLECTIVE R15, `(.L_x_6578) ;  /* 0x000000000f087348 */ /* 0x000fea0003c00000 */
[----:B------:R0:W1:Y:S02]  /*c5d0*/  SHFL.IDX P6, R14, R13, R12, R11 ;  /* 0x0000000c0d0e7389 */ /* 0x00006400000c000b */
[----:B01----:R-:W-:Y:S01]  /*c5e0*/  ENDCOLLECTIVE ;  /* 0x000000000000791b */ /* 0x003fe20003800000 */
.L_x_6578:
[----:B------:R-:W-:-:S04]  /*c5f0*/  @!P2 IMAD.WIDE.U32 R8, R26, 0x2, R4 ;  /* 0x000000021a08a825 */ /* 0x000fc800078e0004 */
[----:B------:R-:W-:Y:S01]  /*c600*/  VIADD R5, R35, 0x20 ;  /* 0x0000002023057836 */ /* 0x000fe20000000000 */
[----:B------:R-:W-:Y:S01]  /*c610*/  @!PT LDS RZ, [RZ] ;  /* 0x00000000fffff984 */ /* 0x000fe20000000800 */
[----:B------:R-:W-:Y:S01]  /*c620*/  @!PT LDS RZ, [RZ] ;  /* 0x00000000fffff984 */ /* 0x000fe20000000800 */
[----:B------:R-:W-:Y:S01]  /*c630*/  @!PT LDS RZ, [RZ] ;  /* 0x00000000fffff984 */ /* 0x000fe20000000800 */
[----:B------:R0:W-:Y:S04]  /*c640*/  @!P2 LDGSTS.E.BYPASS.LTC128B.128 [R37+0x10c00], desc[UR38][R8.64], !P0 ;  /* 0x10c000000825afae */ /* 0x0001e8000c101d66 */
[----:B------:R0:W-:Y:S01]  /*c650*/  @!P2 LDGSTS.E.BYPASS.LTC128B.128 [R37+0x14c00], desc[UR38][R8.64+0x80], !P1 ;  /* 0x14c000800825afae */ /* 0x0001e2000c901d66 */
[----:B------:R-:W-:Y:S01]  /*c660*/  ISETP.GE.AND P2, PT, R5, R0, PT ;  /* 0x000000000500720c */ /* 0x000fe20003f46270 */
[----:B------:R-:W-:Y:S02]  /*c670*/  IMAD.MOV.U32 R13, RZ, RZ, R6 ;  /* 0x000000ffff0d7224 */ /* 0x000fe400078e0006 */
[----:B------:R-:W-:-:S10]  /*c680*/  IMAD.MOV.U32 R7, RZ, RZ, R14 ;  /* 0x000000ffff077224 */ /* 0x000fd400078e000e */
[----:B0-----:R-:W-:-:S07]  /*c690*/  @!P2 LEA R21, R19, UR45, 0x1 ;  /* 0x0000002d1315ac11 */ /* 0x001fce000f8e08ff */
[----:B------:R-:W-:Y:S05]  /*c6a0*/  WARPSYNC.COLLECTIVE R15, `(.L_x_6579) ;  /* 0x000000000f087348 */ /* 0x000fea0003c00000 */
[----:B------:R0:W1:Y:S02]  /*c6b0*/  SHFL.IDX P6, R14, R13, R12, R11 ;  /* 0x0000000c0d0e7389 */ /* 0x00006400000c000b */
[----:B01----:R-:W-:Y:S01]  /*c6c0*/  ENDCOLLECTIVE ;  /* 0x000000000000791b */ /* 0x003fe20003800000 */
.L_x_6579:
[----:B------:R-:W-:Y:S02]  /*c6d0*/  IMAD.MOV.U32 R5, RZ, RZ, R7 ;  /* 0x000000ffff057224 */ /* 0x000fe400078e0007 */
[----:B------:R-:W-:Y:S02]  /*c6e0*/  VIADD R7, R35, 0x30 ;  /* 0x0000003023077836 */ /* 0x000fe40000000000 */
[----:B------:R-:W-:Y:S01]  /*c6f0*/  IMAD.MOV.U32 R13, RZ, RZ, R3 ;  /* 0x000000ffff0d7224 */ /* 0x000fe200078e0003 */
[----:B------:R-:W-:Y:S02]  /*c700*/  MOV R12, 0x3 ;  /* 0x00000003000c7802 */ /* 0x000fe40000000f00 */
[----:B------:R-:W-:-:S07]  /*c710*/  MOV R4, R14 ;  /* 0x0000000e00047202 */ /* 0x000fce0000000f00 */
[----:B------:R-:W-:Y:S05]  /*c720*/  WARPSYNC.COLLECTIVE R15, `(.L_x_6580) ;  /* 0x000000000f087348 */ /* 0x000fea0003c00000 */
[----:B------:R0:W1:Y:S02]  /*c730*/  SHFL.IDX P6, R14, R13, R12, R11 ;  /* 0x0000000c0d0e7389 */ /* 0x00006400000c000b */
[----:B01----:R-:W-:Y:S01]  /*c740*/  ENDCOLLECTIVE ;  /* 0x000000000000791b */ /* 0x003fe20003800000 */
.L_x_6580:
[----:B------:R-:W-:-:S05]  /*c750*/  @!P2 IMAD.WIDE.U32 R4, R26, 0x2, R4 ;  /* 0x000000021a04a825 */ /* 0x000fca00078e0004 */
        /* <DEDUP_REMOVED lines=8> */
[----:B0-----:R-:W-:Y:S05]  /*c7e0*/  WARPSYNC.COLLECTIVE R15, `(.L_x_6581) ;  /* 0x000000000f087348 */ /* 0x001fea0003c00000 */
[----:B------:R1:W2:Y:S02]  /*c7f0*/  SHFL.IDX P6, R14, R13, R12, R11 ;  /* 0x0000000c0d0e7389 */ /* 0x0002a400000c000b */
[----:B012---:R-:W-:Y:S01]  /*c800*/  ENDCOLLECTIVE ;  /* 0x000000000000791b */ /* 0x007fe20003800000 */
.L_x_6581:
[----:B------:R-:W-:Y:S02]  /*c810*/  @!P2 LEA R37, R19, UR45, 0x1 ;  /* 0x0000002d1325ac11 */ /* 0x000fe4000f8e08ff */
[----:B------:R-:W-:Y:S01]  /*c820*/  MOV R5, R7 ;  /* 0x0000000700057202 */ /* 0x000fe20000000f00 */
[----:B------:R-:W-:Y:S02]  /*c830*/  IMAD.MOV.U32 R13, RZ, RZ, R3 ;  /* 0x000000ffff0d7224 */ /* 0x000fe400078e0003 */
[----:B------:R-:W-:Y:S02]  /*c840*/  IMAD.MOV.U32 R12, RZ, RZ, 0x4 ;  /* 0x00000004ff0c7424 */ /* 0x000fe400078e00ff */
[----:B------:R-:W-:-:S07]  /*c850*/  IMAD.MOV.U32 R4, RZ, RZ, R14 ;  /* 0x000000ffff047224 */ /* 0x000fce00078e000e */
[----:B------:R-:W-:Y:S05]  /*c860*/  WARPSYNC.COLLECTIVE R15, `(.L_x_6582) ;  /* 0x000000000f087348 */ /* 0x000fea0003c00000 */
[----:B------:R0:W1:Y:S02]  /*c870*/  SHFL.IDX P6, R14, R13, R12, R11 ;  /* 0x0000000c0d0e7389 */ /* 0x00006400000c000b */
[----:B01----:R-:W-:Y:S01]  /*c880*/  ENDCOLLECTIVE ;  /* 0x000000000000791b */ /* 0x003fe20003800000 */
.L_x_6582:
        /* <DEDUP_REMOVED lines=8> */
[----:B------:R-:W-:Y:S01]  /*c910*/  IMAD.MOV.U32 R13, RZ, RZ, R6 ;  /* 0x000000ffff0d7224 */ /* 0x000fe200078e0006 */
[----:B------:R-:W-:-:S11]  /*c920*/  MOV R7, R14 ;  /* 0x0000000e00077202 */ /* 0x000fd60000000f00 */
[----:B0-----:R-:W-:Y:S05]  /*c930*/  WARPSYNC.COLLECTIVE R15, `(.L_x_6583) ;  /* 0x000000000f087348 */ /* 0x001fea0003c00000 */
[----:B------:R1:W2:Y:S02]  /*c940*/  SHFL.IDX P6, R14, R13, R12, R11 ;  /* 0x0000000c0d0e7389 */ /* 0x0002a400000c000b */
[----:B012---:R-:W-:Y:S01]  /*c950*/  ENDCOLLECTIVE ;  /* 0x000000000000791b */ /* 0x007fe20003800000 */
.L_x_6583:
[----:B------:R-:W-:Y:S01]  /*c960*/  @!P2 LEA R21, R19, UR45, 0x1 ;  /* 0x0000002d1315ac11 */ /* 0x000fe2000f8e08ff */
[----:B------:R-:W-:Y:S01]  /*c970*/  IMAD.MOV.U32 R5, RZ, RZ, R7 ;  /* 0x000000ffff057224 */ /* 0x000fe200078e0007 */
[----:B------:R-:W-:Y:S01]  /*c980*/  IADD3 R7, R35, 0x50, RZ ;  /* 0x0000005023077810 */ /* 0x000fe20007ffe0ff */
[----:B------:R-:W-:Y:S02]  /*c990*/  IMAD.MOV.U32 R13, RZ, RZ, R3 ;  /* 0x000000ffff0d7224 */ /* 0x000fe400078e0003 */
[----:B------:R-:W-:Y:S02]  /*c9a0*/  IMAD.MOV.U32 R12, RZ, RZ, 0x5 ;  /* 0x00000005ff0c7424 */ /* 0x000fe400078e00ff */
[----:B------:R-:W-:-:S07]  /*c9b0*/  IMAD.MOV.U32 R4, RZ, RZ, R14 ;  /* 0x000000ffff047224 */ /* 0x000fce00078e000e */
[----:B------:R-:W-:Y:S05]  /*c9c0*/  WARPSYNC.COLLECTIVE R15, `(.L_x_6584) ;  /* 0x000000000f087348 */ /* 0x000fea0003c00000 */
[----:B------:R0:W1:Y:S02]  /*c9d0*/  SHFL.IDX P6, R14, R13, R12, R11 ;  /* 0x0000000c0d0e7389 */ /* 0x00006400000c000b */
[----:B01----:R-:W-:Y:S01]  /*c9e0*/  ENDCOLLECTIVE ;  /* 0x000000000000791b */ /* 0x003fe20003800000 */
.L_x_6584:
        /* <DEDUP_REMOVED lines=13> */
.L_x_6585:
[----:B------:R-:W-:Y:S01]  /*cac0*/  IMAD.MOV.U32 R5, RZ, RZ, R7 ;  /* 0x000000ffff057224 */ /* 0x000fe200078e0007 */
[----:B------:R-:W-:Y:S01]  /*cad0*/  MOV R13, R3 ;  /* 0x00000003000d7202 */ /* 0x000fe20000000f00 */
[----:B------:R-:W-:Y:S02]  /*cae0*/  IMAD.MOV.U32 R12, RZ, RZ, 0x6 ;  /* 0x00000006ff0c7424 */ /* 0x000fe400078e00ff */
[----:B------:R-:W-:-:S07]  /*caf0*/  IMAD.MOV.U32 R4, RZ, RZ, R14 ;  /* 0x000000ffff047224 */ /* 0x000fce00078e000e */
[----:B------:R-:W-:Y:S05]  /*cb00*/  WARPSYNC.COLLECTIVE R15, `(.L_x_6586) ;  /* 0x000000000f087348 */ /* 0x000fea0003c00000 */
[----:B------:R0:W1:Y:S02]  /*cb10*/  SHFL.IDX P6, R14, R13, R12, R11 ;  /* 0x0000000c0d0e7389 */ /* 0x00006400000c000b */
[----:B01----:R-:W-:Y:S01]  /*cb20*/  ENDCOLLECTIVE ;  /* 0x000000000000791b */ /* 0x003fe20003800000 */
.L_x_6586:
        /* <DEDUP_REMOVED lines=13> */
.L_x_6587:
[----:B------:R-:W-:Y:S01]  /*cc00*/  IMAD.MOV.U32 R5, RZ, RZ, R7 ;  /* 0x000000ffff057224 */ /* 0x000fe200078e0007 */
[----:B------:R-:W-:Y:S01]  /*cc10*/  @!P2 LEA R7, R19, UR45, 0x1 ;  /* 0x0000002d1307ac11 */ /* 0x000fe2000f8e08ff */
[----:B------:R-:W-:Y:S02]  /*cc20*/  IMAD.MOV.U32 R13, RZ, RZ, R3 ;  /* 0x000000ffff0d7224 */ /* 0x000fe400078e0003 */
[----:B------:R-:W-:Y:S01]  /*cc30*/  IMAD.MOV.U32 R12, RZ, RZ, 0x7 ;  /* 0x00000007ff0c7424 */ /* 0x000fe200078e00ff */
[----:B------:R-:W-:-:S07]  /*cc40*/  MOV R4, R14 ;  /* 0x0000000e00047202 */ /* 0x000fce0000000f00 */
[----:B------:R-:W-:Y:S05]  /*cc50*/  WARPSYNC.COLLECTIVE R15, `(.L_x_6588) ;  /* 0x000000000f087348 */ /* 0x000fea0003c00000 */
[----:B------:R0:W1:Y:S02]  /*cc60*/  SHFL.IDX P6, R14, R13, R12, R11 ;  /* 0x0000000c0d0e7389 */ /* 0x00006400000c000b */
[----:B01----:R-:W-:Y:S01]  /*cc70*/  ENDCOLLECTIVE ;  /* 0x000000000000791b */ /* 0x003fe20003800000 */
.L_x_6588:
[----:B------:R-:W-:-:S05]  /*cc80*/  @!P2 IMAD.WIDE.U32 R4, R26, 0x2, R4 ;  /* 0x000000021a04a825 */ /* 0x000fca00078e0004 */
[----:B------:R-:W-:Y:S01]  /*cc90*/  @!PT LDS RZ, [RZ] ;  /* 0x00000000fffff984 */ /* 0x000fe20000000800 */
[----:B------:R-:W-:Y:S01]  /*cca0*/  @!PT LDS RZ, [RZ] ;  /* 0x00000000fffff984 */ /* 0x000fe20000000800 */
[----:B------:R-:W-:Y:S01]  /*ccb0*/  @!PT LDS RZ, [RZ] ;  /* 0x00000000fffff984 */ /* 0x000fe20000000800 */
[----:B------:R0:W-:Y:S04]  /*ccc0*/  @!P2 LDGSTS.E.BYPASS.LTC128B.128 [R7+0x13400], desc[UR38][R4.64], !P0 ;  /* 0x134000000407afae */ /* 0x0001e8000c101d66 */
[----:B------:R0:W-:Y:S01]  /*ccd0*/  @!P2 LDGSTS.E.BYPASS.LTC128B.128 [R7+0x17400], desc[UR38][R4.64+0x80], !P1 ;  /* 0x174000800407afae */ /* 0x0001e2000c901d66 */
[----:B------:R-:W-:Y:S01]  /*cce0*/  IMAD.MOV.U32 R13, RZ, RZ, R6 ;  /* 0x000000ffff0d7224 */ /* 0x000fe200078e0006 */
[----:B------:R-:W-:-:S07]  /*ccf0*/  MOV R3, R14 ;  /* 0x0000000e00037202 */ /* 0x000fce0000000f00 */
[----:B0-----:R-:W-:Y:S05]  /*cd00*/  WARPSYNC.COLLECTIVE R15, `(.L_x_6589) ;  /* 0x000000000f087348 */ /* 0x001fea0003c00000 */
[----:B------:R1:W2:Y:S02]  /*cd10*/  SHFL.IDX P6, R14, R13, R12, R11 ;  /* 0x0000000c0d0e7389 */ /* 0x0002a400000c000b */
[----:B012---:R-:W-:Y:S01]  /*cd20*/  ENDCOLLECTIVE ;  /* 0x000000000000791b */ /* 0x007fe20003800000 */
.L_x_6589:
[----:B------:R-:W-:Y:S05]  /*cd30*/  BRA `(.L_x_6590) ;  /* 0xffffffcc00407947 */ /* 0x000fea000383ffff */
.L_x_6521:
[----:B0-----:R-:W-:-:S04]  /*cd40*/  IMAD.U32 R3, RZ, RZ, UR45 ;  /* 0x0000002dff037e24 */ /* 0x001fc8000f8e00ff */
[----:B------:R0:W1:Y:S03]  /*cd50*/  SYNCS.PHASECHK.TRANS64.TRYWAIT P0, [R3+URZ+0x28820], R0 ;  /* 0x02882000030075a7 */ /* 0x000066000800017f */
[----:B-1----:R-:W-:Y:S05]  /*cd60*/  @!P0 NANOSLEEP.SYNCS 0x989680 ;  /* 0x009896800000895d */ /* 0x002fea0003900000 */
[----:B------:R-:W1:Y:S02]  /*cd70*/  @!P0 SYNCS.PHASECHK.TRANS64 P0, [R3+URZ+0x28820], R0 ;  /* 0x02882000030085a7 */ /* 0x000e64000800007f */
[----:B-1----:R-:W-:Y:S05]  /*cd80*/  @!P0 BRA `(.L_x_6521) ;  /* 0xfffffffc00ec8947 */ /* 0x002fea000383ffff */
[----:B------:R-:W-:Y:S05]  /*cd90*/  BRA `(.L_x_6591) ;  /* 0xffffffcc00847947 */ /* 0x000fea000383ffff */
.L_x_6525:
[----:B0-----:R0:W1:Y:S02]  /*cda0*/  SYNCS.PHASECHK.TRANS64.TRYWAIT P0, [R34+URZ+0x28840], R3 ;  /* 0x02884003220075a7 */ /* 0x001064000800017f */
[----:B-1----:R-:W-:Y:S05]  /*cdb0*/  @!P0 NANOSLEEP.SYNCS 0x989680 ;  /* 0x009896800000895d */ /* 0x002fea0003900000 */
[----:B------:R-:W1:Y:S02]  /*cdc0*/  @!P0 SYNCS.PHASECHK.TRANS64 P0, [R34+URZ+0x28840], R3 ;  /* 0x02884003220085a7 */ /* 0x000e64000800007f */
[----:B-1----:R-:W-:Y:S05]  /*cdd0*/  @!P0 BRA `(.L_x_6525) ;  /* 0xfffffffc00f08947 */ /* 0x002fea000383ffff */
[----:B------:R-:W-:Y:S05]  /*cde0*/  BRA `(.L_x_6592) ;  /* 0xffffffd0004c7947 */ /* 0x000fea000383ffff */
.L_x_6526:
[----:B------:R-:W-:Y:S01]  /*cdf0*/  BSSY B1, `(.L_x_6593) ;  /* 0x0000008000017945 */ /* 0x000fe20003800000 */
[----:B------:R-:W-:Y:S01]  /*ce00*/  IMAD.MOV.U32 R13, RZ, RZ, R5 ;  /* 0x000000ffff0d7224 */ /* 0x000fe200078e0005 */
[----:B------:R-:W-:Y:S01]  /*ce10*/  MOV R12, RZ ;  /* 0x000000ff000c7202 */ /* 0x000fe20000000f00 */
[----:B------:R-:W-:Y:S02]  /*ce20*/  IMAD.MOV.U32 R11, RZ, RZ, 0x181f ;  /* 0x0000181fff0b7424 */ /* 0x000fe400078e00ff */
[----:B------:R-:W-:-:S07]  /*ce30*/  IMAD.MOV.U32 R15, RZ, RZ, -0x1 ;  /* 0xffffffffff0f7424 */ /* 0x000fce00078e00ff */
[----:B------:R-:W-:Y:S05]  /*ce40*/  WARPSYNC.COLLECTIVE R15, `(.L_x_6594) ;  /* 0x000000000f087348 */ /* 0x000fea0003c00000 */
[----:B------:R0:W1:Y:S02]  /*ce50*/  SHFL.IDX P6, R14, R13, R12, R11 ;  /* 0x0000000c0d0e7389 */ /* 0x00006400000c000b */
[----:B01----:R-:W-:Y:S01]  /*ce60*/  ENDCOLLECTIVE ;  /* 0x000000000000791b */ /* 0x003fe20003800000 */
.L_x_6594:
[----:B------:R-:W-:Y:S05]  /*ce70*/  BSYNC B1 ;  /* 0x0000000000017941 */ /* 0x000fea0003800000 */
.L_x_6593:
[----:B------:R-:W-:Y:S01]  /*ce80*/  MOV R13, R6 ;  /* 0x00000006000d7202 */ /* 0x000fe20000000f00 */
[----:B------:R-:W-:Y:S01]  /*ce90*/  IMAD.MOV.U32 R12, RZ, RZ, RZ ;  /* 0x000000ffff0c7224 */ /* 0x000fe200078e00ff */
[----:B------:R-:W-:Y:S01]  /*cea0*/  SHF.L.U32 R3, R26, 0x1, RZ ;  /* 0x000000011a037819 */ /* 0x000fe200000006ff */
[----:B------:R-:W-:Y:S01]  /*ceb0*/  IMAD.MOV.U32 R11, RZ, RZ, 0x181f ;  /* 0x0000181fff0b7424 */ /* 0x000fe200078e00ff */
[----:B------:R-:W-:Y:S01]  /*cec0*/  LEA R4, R4, UR45, 0x1 ;  /* 0x0000002d04047c11 */ /* 0x000fe2000f8e08ff */
[----:B------:R-:W-:Y:S02]  /*ced0*/  IMAD.MOV.U32 R15, RZ, RZ, -0x1 ;  /* 0xffffffffff0f7424 */ /* 0x000fe400078e00ff */
[----:B------:R-:W-:-:S07]  /*cee0*/  IMAD.MOV.U32 R0, RZ, RZ, R14 ;  /* 0x000000ffff007224 */ /* 0x000fce00078e000e */
[----:B------:R-:W-:Y:S05]  /*cef0*/  WARPSYNC.COLLECTIVE R15, `(.L_x_6595) ;  /* 0x000000000f087348 */ /* 0x000fea0003c00000 */
[----:B------:R0:W1:Y:S02]  /*cf00*/  SHFL.IDX P6, R14, R13, R12, R11 ;  /* 0x0000000c0d0e7389 */ /* 0x00006400000c000b */
[----:B01----:R-:W-:Y:S01]  /*cf10*/  ENDCOLLECTIVE ;  /* 0x000000000000791b */ /* 0x003fe20003800000 */
.L_x_6595:
[----:B------:R-:W-:Y:S02]  /*cf20*/  IMAD.MOV.U32 R13, RZ, RZ, R5 ;  /* 0x000000ffff0d7224 */ /* 0x000fe400078e0005 */
[----:B------:R-:W-:Y:S01]  /*cf30*/  IMAD.MOV.U32 R12, RZ, RZ, 0x1 ;  /* 0x00000001ff0c7424 */ /* 0x000fe200078e00ff */
[----:B------:R-:W-:-:S05]  /*cf40*/  IADD3 R14, P0, R14, R3, RZ ;  /* 0x000000030e0e7210 */ /* 0x000fca0007f1e0ff */
[----:B------:R-:W-:-:S05]  /*cf50*/  IMAD.X R15, RZ, RZ, R0, P0 ;  /* 0x000000ffff0f7224 */ /* 0x000fca00000e0600 */
[----:B------:R-:W-:Y:S01]  /*cf60*/  @!PT LDS RZ, [RZ] ;  /* 0x00000000fffff984 */ /* 0x000fe20000000800 */
[----:B------:R-:W-:Y:S01]  /*cf70*/  @!PT LDS RZ, [RZ] ;  /* 0x00000000fffff984 */ /* 0x000fe20000000800 */
[----:B------:R-:W-:Y:S01]  /*cf80*/  @!PT LDS RZ, [RZ] ;  /* 0x00000000fffff984 */ /* 0x000fe20000000800 */
[----:B------:R-:W-:Y:S04]  /*cf90*/  LDGSTS.E.BYPASS.LTC128B.128 [R4+0x18400], desc[UR38][R14.64], !P4 ;  /* 0x184000000e047fae */ /* 0x000fe8000e101d66 */
[----:B------:R0:W-:Y:S02]  /*cfa0*/  LDGSTS.E.BYPASS.LTC128B.128 [R4+0x1c400], desc[UR38][R14.64+0x80], !P3 ;  /* 0x1c4000800e047fae */ /* 0x0001e4000d901d66 */
[----:B0-----:R-:W-:-:S07]  /*cfb0*/  MOV R15, 0xffffffff ;  /* 0xffffffff000f7802 */ /* 0x001fce0000000f00 */
[----:B------:R-:W-:Y:S05]  /*cfc0*/  WARPSYNC.COLLECTIVE R15, `(.L_x_6596) ;  /* 0x000000000f087348 */ /* 0x000fea0003c00000 */
[----:B------:R0:W1:Y:S02]  /*cfd0*/  SHFL.IDX P6, R14, R13, R12, R11 ;  /* 0x0000000c0d0e7389 */ /* 0x00006400000c000b */
[----:B01----:R-:W-:Y:S01]  /*cfe0*/  ENDCOLLECTIVE ;  /* 0x000000000000791b */ /* 0x003fe20003800000 */
.L_x_6596:
[----:B------:R-:W-:Y:S02]  /*cff0*/  IMAD.MOV.U32 R13, RZ, RZ, R6 ;  /* 0x000000ffff0d7224 */ /* 0x000fe400078e0006 */
[----:B------:R-:W-:-:S07]  /*d000*/  IMAD.MOV.U32 R0, RZ, RZ, R14 ;  /* 0x000000ffff007224 */ /* 0x000fce00078e000e */
[----:B------:R-:W-:Y:S05]  /*d010*/  WARPSYNC.COLLECTIVE R15, `(.L_x_6597) ;  /* 0x000000000f087348 */ /* 0x000fea0003c00000 */
[----:B------:R0:W1:Y:S02]  /*d020*/  SHFL.IDX P6, R14, R13, R12, R11 ;  /* 0x0000000c0d0e7389 */ /* 0x00006400000c000b */
[----:B01----:R-:W-:Y:S01]  /*d030*/  ENDCOLLECTIVE ;  /* 0x000000000000791b */ /* 0x003fe20003800000 */
.L_x_6597:
[----:B------:R-:W-:Y:S02]  /*d040*/  IMAD.MOV.U32 R13, RZ, RZ, R5 ;  /* 0x000000ffff0d7224 */ /* 0x000fe400078e0005 */
[----:B------:R-:W-:Y:S02]  /*d050*/  IMAD.MOV.U32 R12, RZ, RZ, 0x2 ;  /* 0x00000002ff0c7424 */ /* 0x000fe400078e00ff */
[----:B------:R-:W-:-:S05]  /*d060*/  IMAD.MOV.U32 R37, RZ, RZ, R14 ;  /* 0x000000ffff257224 */ /* 0x000fca00078e000e */
[----:B------:R-:W-:-:S04]  /*d070*/  IADD3 R14, P0, R37, R3, RZ ;  /* 0x00000003250e7210 */ /* 0x000fc80007f1e0ff */
[----:B------:R-:W-:-:S05]  /*d080*/  IADD3.X R15, RZ, R0, RZ, P0, !PT ;  /* 0x00000000ff0f7210 */ /* 0x000fca00007fe4ff */
[----:B------:R-:W-:Y:S01]  /*d090*/  @!PT LDS RZ, [RZ] ;  /* 0x00000000fffff984 */ /* 0x000fe20000000800 */
[----:B------:R-:W-:Y:S01]  /*d0a0*/  @!PT LDS RZ, [RZ] ;  /* 0x00000000fffff984 */ /* 0x000fe20000000800 */
[----:B------:R-:W-:Y:S01]  /*d0b0*/  @!PT LDS RZ, [RZ] ;  /* 0x00000000fffff984 */ /* 0x000fe20000000800 */
[----:B------:R-:W-:Y:S04]  /*d0c0*/  LDGSTS.E.BYPASS.LTC128B.128 [R4+0x18c00], desc[UR38][R14.64], !P4 ;  /* 0x18c000000e047fae */ /* 0x000fe8000e101d66 */
[----:B------:R0:W-:Y:S02]  /*d0d0*/  LDGSTS.E.BYPASS.LTC128B.128 [R4+0x1cc00], desc[UR38][R14.64+0x80], !P3 ;  /* 0x1cc000800e047fae */ /* 0x0001e4000d901d66 */
[----:B0-----:R-:W-:-:S07]  /*d0e0*/  IMAD.MOV.U32 R15, RZ, RZ, -0x1 ;  /* 0xffffffffff0f7424 */ /* 0x001fce00078e00ff */
[----:B------:R-:W-:Y:S05]  /*d0f0*/  WARPSYNC.COLLECTIVE R15, `(.L_x_6598) ;  /* 0x000000000f087348 */ /* 0x000fea0003c00000 */
[----:B------:R0:W1:Y:S02]  /*d100*/  SHFL.IDX P6, R14, R13, R12, R11 ;  /* 0x0000000c0d0e7389 */ /* 0x00006400000c000b */
[----:B01----:R-:W-:Y:S01]  /*d110*/  ENDCOLLECTIVE ;  /* 0x000000000000791b */ /* 0x003fe20003800000 */
.L_x_6598:
[----:B------:R-:W-:Y:S01]  /*d120*/  IMAD.MOV.U32 R13, RZ, RZ, R6 ;  /* 0x000000ffff0d7224 */ /* 0x000fe200078e0006 */
[----:B------:R-:W-:-:S07]  /*d130*/  MOV R7, R14 ;  /* 0x0000000e00077202 */ /* 0x000fce0000000f00 */
[----:B------:R-:W-:Y:S05]  /*d140*/  WARPSYNC.COLLECTIVE R15, `(.L_x_6599) ;  /* 0x000000000f087348 */ /* 0x000fea0003c00000 */
[----:B------:R0:W1:Y:S02]  /*d150*/  SHFL.IDX P6, R14, R13, R12, R11 ;  /* 0x0000000c0d0e7389 */ /* 0x00006400000c000b */
[----:B01----:R-:W-:Y:S01]  /*d160*/  ENDCOLLECTIVE ;  /* 0x000000000000791b */ /* 0x003fe20003800000 */
.L_x_6599:
[----:B------:R-:W-:Y:S01]  /*d170*/  IMAD.MOV.U32 R13, RZ, RZ, R5 ;  /* 0x000000ffff0d7224 */ /* 0x000fe200078e0005 */
[----:B------:R-:W-:Y:S02]  /*d180*/  MOV R12, 0x3 ;  /* 0x00000003000c7802 */ /* 0x000fe40000000f00 */
[----:B------:R-:W-:-:S05]  /*d190*/  IADD3 R14, P0, R14, R3, RZ ;  /* 0x000000030e0e7210 */ /* 0x000fca0007f1e0ff */
[----:B------:R-:W-:-:S05]  /*d1a0*/  IMAD.X R15, RZ, RZ, R7, P0 ;  /* 0x000000ffff0f7224 */ /* 0x000fca00000e0607 */
        /* <DEDUP_REMOVED lines=9> */
.L_x_6600:
[----:B------:R-:W-:Y:S02]  /*d240*/  IMAD.MOV.U32 R13, RZ, RZ, R6 ;  /* 0x000000ffff0d7224 */ /* 0x000fe400078e0006 */
[----:B------:R-:W-:-:S07]  /*d250*/  IMAD.MOV.U32 R0, RZ, RZ, R14 ;  /* 0x000000ffff007224 */ /* 0x000fce00078e000e */
[----:B------:R-:W-:Y:S05]  /*d260*/  WARPSYNC.COLLECTIVE R15, `(.L_x_6601) ;  /* 0x000000000f087348 */ /* 0x000fea0003c00000 */
[----:B------:R0:W1:Y:S02]  /*d270*/  SHFL.IDX P6, R14, R13, R12, R11 ;  /* 0x0000000c0d0e7389 */ /* 0x00006400000c000b */
[----:B01----:R-:W-:Y:S01]  /*d280*/  ENDCOLLECTIVE ;  /* 0x000000000000791b */ /* 0x003fe20003800000 */
.L_x_6601:
[----:B------:R-:W-:Y:S02]  /*d290*/  IMAD.MOV.U32 R13, RZ, RZ, R5 ;  /* 0x000000ffff0d7224 */ /* 0x000fe400078e0005 */
[----:B------:R-:W-:Y:S01]  /*d2a0*/  IMAD.MOV.U32 R12, RZ, RZ, 0x4 ;  /* 0x00000004ff0c7424 */ /* 0x000fe200078e00ff */
[----:B------:R-:W-:-:S04]  /*d2b0*/  MOV R37, R14 ;  /* 0x0000000e00257202 */ /* 0x000fc80000000f00 */
        /* <DEDUP_REMOVED lines=11> */
.L_x_6602:
[----:B------:R-:W-:Y:S02]  /*d370*/  IMAD.MOV.U32 R13, RZ, RZ, R6 ;  /* 0x000000ffff0d7224 */ /* 0x000fe400078e0006 */
[----:B------:R-:W-:-:S07]  /*d380*/  IMAD.MOV.U32 R0, RZ, RZ, R14 ;  /* 0x000000ffff007224 */ /* 0x000fce00078e000e */
[----:B------:R-:W-:Y:S05]  /*d390*/  WARPSYNC.COLLECTIVE R15, `(.L_x_6603) ;  /* 0x000000000f087348 */ /* 0x000fea0003c00000 */
[----:B------:R0:W1:Y:S02]  /*d3a0*/  SHFL.IDX P6, R14, R13, R12, R11 ;  /* 0x0000000c0d0e7389 */ /* 0x00006400000c000b */
[----:B01----:R-:W-:Y:S01]  /*d3b0*/  ENDCOLLECTIVE ;  /* 0x000000000000791b */ /* 0x003fe20003800000 */
.L_x_6603:
[----:B------:R-:W-:Y:S01]  /*d3c0*/  IMAD.MOV.U32 R13, RZ, RZ, R5 ;  /* 0x000000ffff0d7224 */ /* 0x000fe200078e0005 */
[----:B------:R-:W-:Y:S02]  /*d3d0*/  MOV R12, 0x5 ;  /* 0x00000005000c7802 */ /* 0x000fe40000000f00 */
        /* <DEDUP_REMOVED lines=12> */
.L_x_6604:
[----:B------:R-:W-:Y:S01]  /*d4a0*/  MOV R13, R6 ;  /* 0x00000006000d7202 */ /* 0x000fe20000000f00 */
[----:B------:R-:W-:-:S07]  /*d4b0*/  IMAD.MOV.U32 R7, RZ, RZ, R14 ;  /* 0x000000ffff077224 */ /* 0x000fce00078e000e */
[----:B------:R-:W-:Y:S05]  /*d4c0*/  WARPSYNC.COLLECTIVE R15, `(.L_x_6605) ;  /* 0x000000000f087348 */ /* 0x000fea0003c00000 */
[----:B------:R0:W1:Y:S02]  /*d4d0*/  SHFL.IDX P6, R14, R13, R12, R11 ;  /* 0x0000000c0d0e7389 */ /* 0x00006400000c000b */
[----:B01----:R-:W-:Y:S01]  /*d4e0*/  ENDCOLLECTIVE ;  /* 0x000000000000791b */ /* 0x003fe20003800000 */
.L_x_6605:
        /* <DEDUP_REMOVED lines=13> */
.L_x_6606:
[----:B------:R-:W-:Y:S01]  /*d5c0*/  MOV R13, R6 ;  /* 0x00000006000d7202 */ /* 0x000fe20000000f00 */
[----:B------:R-:W-:-:S07]  /*d5d0*/  IMAD.MOV.U32 R0, RZ, RZ, R14 ;  /* 0x000000ffff007224 */ /* 0x000fce00078e000e */
[----:B------:R-:W-:Y:S05]  /*d5e0*/  WARPSYNC.COLLECTIVE R15, `(.L_x_6607) ;  /* 0x000000000f087348 */ /* 0x000fea0003c00000 */
[----:B------:R0:W1:Y:S02]  /*d5f0*/  SHFL.IDX P6, R14, R13, R12, R11 ;  /* 0x0000000c0d0e7389 */ /* 0x00006400000c000b */
[----:B01----:R-:W-:Y:S01]  /*d600*/  ENDCOLLECTIVE ;  /* 0x000000000000791b */ /* 0x003fe20003800000 */
.L_x_6607:
        /* <DEDUP_REMOVED lines=14> */
.L_x_6608:
[----:B------:R-:W-:Y:S01]  /*d6f0*/  IMAD.MOV.U32 R13, RZ, RZ, R6 ;  /* 0x000000ffff0d7224 */ /* 0x000fe200078e0006 */
[----:B------:R-:W-:-:S07]  /*d700*/  MOV R5, R14 ;  /* 0x0000000e00057202 */ /* 0x000fce0000000f00 */
[----:B------:R-:W-:Y:S05]  /*d710*/  WARPSYNC.COLLECTIVE R15, `(.L_x_6609) ;  /* 0x000000000f087348 */ /* 0x000fea0003c00000 */
[----:B------:R0:W1:Y:S02]  /*d720*/  SHFL.IDX P6, R14, R13, R12, R11 ;  /* 0x0000000c0d0e7389 */ /* 0x00006400000c000b */
[----:B01----:R-:W-:Y:S01]  /*d730*/  ENDCOLLECTIVE ;  /* 0x000000000000791b */ /* 0x003fe20003800000 */
.L_x_6609:
[----:B------:R-:W-:Y:S01]  /*d740*/  IMAD.MOV.U32 R6, RZ, RZ, R14 ;  /* 0x000000ffff067224 */ /* 0x000fe200078e000e */
[----:B------:R-:W-:Y:S06]  /*d750*/  BRA `(.L_x_6610) ;  /* 0xffffffcc00207947 */ /* 0x000fec000383ffff */
.L_x_6531:
[----:B---3--:R3:W4:Y:S02]  /*d760*/  SYNCS.PHASECHK.TRANS64.TRYWAIT P0, [R0+URZ+0x28860], R5 ;  /* 0x02886005000075a7 */ /* 0x008724000800017f */
[----:B----4-:R-:W-:Y:S05]  /*d770*/  @!P0 NANOSLEEP.SYNCS 0x989680 ;  /* 0x009896800000895d */ /* 0x010fea0003900000 */
[----:B------:R-:W4:Y:S02]  /*d780*/  @!P0 SYNCS.PHASECHK.TRANS64 P0, [R0+URZ+0x28860], R5 ;  /* 0x02886005000085a7 */ /* 0x000f24000800007f */
[----:B----4-:R-:W-:Y:S05]  /*d790*/  @!P0 BRA `(.L_x_6531) ;  /* 0xfffffffc00f08947 */ /* 0x010fea000383ffff */
[----:B------:R-:W-:Y:S05]  /*d7a0*/  BRA `(.L_x_6611) ;  /* 0xffffffcc00787947 */ /* 0x000fea000383ffff */
.L_x_6532:
[----:B------:R-:W-:Y:S01]  /*d7b0*/  BSSY B1, `(.L_x_6612) ;  /* 0x0000008000017945 */ /* 0x000fe20003800000 */
[----:B0-----:R-:W-:Y:S01]  /*d7c0*/  MOV R13, R2 ;  /* 0x00000002000d7202 */ /* 0x001fe20000000f00 */
[----:B------:R-:W-:Y:S01]  /*d7d0*/  IMAD.MOV.U32 R12, RZ, RZ, RZ ;  /* 0x000000ffff0c7224 */ /* 0x000fe200078e00ff */
[----:B------:R-:W-:Y:S01]  /*d7e0*/  MOV R15, 0xffffffff ;  /* 0xffffffff000f7802 */ /* 0x000fe20000000f00 */
[----:B------:R-:W-:-:S07]  /*d7f0*/  IMAD.MOV.U32 R11, RZ, RZ, 0x181f ;  /* 0x0000181fff0b7424 */ /* 0x000fce00078e00ff */
[----:B--23--:R-:W-:Y:S05]  /*d800*/  WARPSYNC.COLLECTIVE R15, `(.L_x_6613) ;  /* 0x000000000f087348 */ /* 0x00cfea0003c00000 */
[----:B------:R0:W1:Y:S02]  /*d810*/  SHFL.IDX P6, R14, R13, R12, R11 ;  /* 0x0000000c0d0e7389 */ /* 0x00006400000c000b */
[----:B0123--:R-:W-:Y:S01]  /*d820*/  ENDCOLLECTIVE ;  /* 0x000000000000791b */ /* 0x00ffe20003800000 */
.L_x_6613:
[----:B------:R-:W-:Y:S05]  /*d830*/  BSYNC B1 ;  /* 0x0000000000017941 */ /* 0x000fea0003800000 */
.L_x_6612:
        /* <DEDUP_REMOVED lines=9> */
.L_x_6614:
[----:B------:R-:W-:Y:S02]  /*d8d0*/  IMAD.MOV.U32 R13, RZ, RZ, R2 ;  /* 0x000000ffff0d7224 */ /* 0x000fe400078e0002 */
[----:B------:R-:W-:Y:S01]  /*d8e0*/  IMAD.MOV.U32 R12, RZ, RZ, 0x1 ;  /* 0x00000001ff0c7424 */ /* 0x000fe200078e00ff */
[----:B------:R-:W-:-:S13]  /*d8f0*/  IADD3 R4, P0, R14, R3, RZ ;  /* 0x000000030e047210 */ /* 0x000fda0007f1e0ff */
[----:B------:R-:W-:Y:S05]  /*d900*/  WARPSYNC.COLLECTIVE R15, `(.L_x_6615) ;  /* 0x000000000f087348 */ /* 0x000fea0003c00000 */
[----:B------:R0:W1:Y:S02]  /*d910*/  SHFL.IDX P6, R14, R13, R12, R11 ;  /* 0x0000000c0d0e7389 */ /* 0x00006400000c000b */
[----:B01----:R-:W-:Y:S01]  /*d920*/  ENDCOLLECTIVE ;  /* 0x000000000000791b */ /* 0x003fe20003800000 */
.L_x_6615:
        /* <DEDUP_REMOVED lines=12> */
.L_x_6616:
[----:B------:R-:W-:Y:S01]  /*d9f0*/  @!PT LDS RZ, [RZ] ;  /* 0x00000000fffff984 */ /* 0x000fe20000000800 */
[----:B------:R-:W-:Y:S01]  /*da00*/  @!PT LDS RZ, [RZ] ;  /* 0x00000000fffff984 */ /* 0x000fe20000000800 */
[----:B------:R-:W-:Y:S01]  /*da10*/  @!PT LDS RZ, [RZ] ;  /* 0x00000000fffff984 */ /* 0x000fe20000000800 */
[----:B------:R0:W-:Y:S01]  /*da20*/  LDGSTS.E.BYPASS.LTC128B.128 [R7+0x4400], desc[UR38][R4.64+0x80], !P0 ;  /* 0x0440008004077fae */ /* 0x0001e2000c101d66 */
[----:B------:R-:W-:Y:S01]  /*da30*/  MOV R13, R2 ;  /* 0x00000002000d7202 */ /* 0x000fe20000000f00 */
[----:B------:R-:W-:Y:S01]  /*da40*/  IMAD.MOV.U32 R12, RZ, RZ, 0x2 ;  /* 0x00000002ff0c7424 */ /* 0x000fe200078e00ff */
[----:B0-----:R-:W-:-:S13]  /*da50*/  IADD3 R4, P0, R14, R3, RZ ;  /* 0x000000030e047210 */ /* 0x001fda0007f1e0ff */
[----:B------:R-:W-:Y:S05]  /*da60*/  WARPSYNC.COLLECTIVE R15, `(.L_x_6617) ;  /* 0x000000000f087348 */ /* 0x000fea0003c00000 */
[----:B------:R0:W1:Y:S02]  /*da70*/  SHFL.IDX P6, R14, R13, R12, R11 ;  /* 0x0000000c0d0e7389 */ /* 0x00006400000c000b */
[----:B01----:R-:W-:Y:S01]  /*da80*/  ENDCOLLECTIVE ;  /* 0x000000000000791b */ /* 0x003fe20003800000 */
.L_x_6617:
        /* <DEDUP_REMOVED lines=12> */
.L_x_6618:
[----:B------:R-:W-:Y:S01]  /*db50*/  @!PT LDS RZ, [RZ] ;  /* 0x00000000fffff984 */ /* 0x000fe20000000800 */
[----:B------:R-:W-:Y:S01]  /*db60*/  @!PT LDS RZ, [RZ] ;  /* 0x00000000fffff984 */ /* 0x000fe20000000800 */
[----:B------:R-:W-:Y:S01]  /*db70*/  @!PT LDS RZ, [RZ] ;  /* 0x00000000fffff984 */ /* 0x000fe20000000800 */
[----:B------:R0:W-:Y:S01]  /*db80*/  LDGSTS.E.BYPASS.LTC128B.128 [R7+0x4c00], desc[UR38][R4.64+0x80], !P0 ;  /* 0x04c0008004077fae */ /* 0x0001e2000c101d66 */
[----:B------:R-:W-:Y:S01]  /*db90*/  IMAD.MOV.U32 R13, RZ, RZ, R2 ;  /* 0x000000ffff0d7224 */ /* 0x000fe200078e0002 */
[----:B------:R-:W-:Y:S02]  /*dba0*/  MOV R12, 0x3 ;  /* 0x00000003000c7802 */ /* 0x000fe40000000f00 */
[----:B0-----:R-:W-:-:S13]  /*dbb0*/  IADD3 R4, P0, R14, R3, RZ ;  /* 0x000000030e047210 */ /* 0x001fda0007f1e0ff */
[----:B------:R-:W-:Y:S05]  /*dbc0*/  WARPSYNC.COLLECTIVE R15, `(.L_x_6619) ;  /* 0x000000000f087348 */ /* 0x000fea0003c00000 */
[----:B------:R0:W1:Y:S02]  /*dbd0*/  SHFL.IDX P6, R14, R13, R12, R11 ;  /* 0x0000000c0d0e7389 */ /* 0x00006400000c000b */
[----:B01----:R-:W-:Y:S01]  /*dbe0*/  ENDCOLLECTIVE ;  /* 0x000000000000791b */ /* 0x003fe20003800000 */
.L_x_6619:
        /* <DEDUP_REMOVED lines=12> */
.L_x_6620:
[----:B------:R-:W-:Y:S01]  /*dcb0*/  @!PT LDS RZ, [RZ] ;  /* 0x00000000fffff984 */ /* 0x000fe20000000800 */
[----:B------:R-:W-:Y:S01]  /*dcc0*/  @!PT LDS RZ, [RZ] ;  /* 0x00000000fffff984 */ /* 0x000fe20000000800 */
[----:B------:R-:W-:Y:S01]  /*dcd0*/  @!PT LDS RZ, [RZ] ;  /* 0x00000000fffff984 */ /* 0x000fe20000000800 */
[----:B------:R0:W-:Y:S01]  /*dce0*/  LDGSTS.E.BYPASS.LTC128B.128 [R7+0x5400], desc[UR38][R4.64+0x80], !P0 ;  /* 0x0540008004077fae */ /* 0x0001e2000c101d66 */
[----:B------:R-:W-:Y:S02]  /*dcf0*/  IMAD.MOV.U32 R13, RZ, RZ, R2 ;  /* 0x000000ffff0d7224 */ /* 0x000fe400078e0002 */
[----:B------:R-:W-:Y:S01]  /*dd00*/  IMAD.MOV.U32 R12, RZ, RZ, 0x4 ;  /* 0x00000004ff0c7424 */ /* 0x000fe200078e00ff */
[----:B0-----:R-:W-:-:S13]  /*dd10*/  IADD3 R4, P0, R14, R3, RZ ;  /* 0x000000030e047210 */ /* 0x001fda0007f1e0ff */
[----:B------:R-:W-:Y:S05]  /*dd20*/  WARPSYNC.COLLECTIVE R15, `(.L_x_6621) ;  /* 0x000000000f087348 */ /* 0x000fea0003c00000 */
[----:B------:R0:W1:Y:S02]  /*dd30*/  SHFL.IDX P6, R14, R13, R12, R11 ;  /* 0x0000000c0d0e7389 */ /* 0x00006400000c000b */
[----:B01----:R-:W-:Y:S01]  /*dd40*/  ENDCOLLECTIVE ;  /* 0x000000000000791b */ /* 0x003fe20003800000 */
.L_x_6621:
        /* <DEDUP_REMOVED lines=12> */
.L_x_6622:
        /* <DEDUP_REMOVED lines=10> */
.L_x_6623:
        /* <DEDUP_REMOVED lines=12> */
.L_x_6624:
        /* <DEDUP_REMOVED lines=10> */
.L_x_6625:
        /* <DEDUP_REMOVED lines=12> */
.L_x_6626:
        /* <DEDUP_REMOVED lines=10> */
.L_x_6627:
        /* <DEDUP_REMOVED lines=12> */
.L_x_6628:
[----:B------:R-:W-:Y:S01]  /*e230*/  @!PT LDS RZ, [RZ] ;  /* 0x00000000fffff984 */ /* 0x000fe20000000800 */
[----:B------:R-:W-:Y:S01]  /*e240*/  @!PT LDS RZ, [RZ] ;  /* 0x00000000fffff984 */ /* 0x000fe20000000800 */
[----:B------:R-:W-:Y:S01]  /*e250*/  @!PT LDS RZ, [RZ] ;  /* 0x00000000fffff984 */ /* 0x000fe20000000800 */
[----:B------:R0:W-:Y:S01]  /*e260*/  LDGSTS.E.BYPASS.LTC128B.128 [R7+0x7400], desc[UR38][R4.64+0x80], !P0 ;  /* 0x0740008004077fae */ /* 0x0001e2000c101d66 */
[----:B------:R-:W-:Y:S05]  /*e270*/  BRA `(.L_x_6629) ;  /* 0xffffffc400c07947 */ /* 0x000fea000383ffff */
.L_x_6538:
[----:B0-----:R0:W1:Y:S02]  /*e280*/  SYNCS.PHASECHK.TRANS64.TRYWAIT P0, [R0+URZ+0x28860], R5 ;  /* 0x02886005000075a7 */ /* 0x001064000800017f */
[----:B-1----:R-:W-:Y:S05]  /*e290*/  @!P0 NANOSLEEP.SYNCS 0x989680 ;  /* 0x009896800000895d */ /* 0x002fea0003900000 */
[----:B------:R-:W1:Y:S02]  /*e2a0*/  @!P0 SYNCS.PHASECHK.TRANS64 P0, [R0+URZ+0x28860], R5 ;  /* 0x02886005000085a7 */ /* 0x000e64000800007f */
[----:B-1----:R-:W-:Y:S05]  /*e2b0*/  @!P0 BRA `(.L_x_6538) ;  /* 0xfffffffc00f08947 */ /* 0x002fea000383ffff */
[----:B------:R-:W-:Y:S05]  /*e2c0*/  BRA `(.L_x_6630) ;  /* 0xffffffc800a87947 */ /* 0x000fea000383ffff */
.L_x_6539:
[----:B------:R-:W-:Y:S01]  /*e2d0*/  BSSY B0, `(.L_x_6631) ;  /* 0x0000008000007945 */ /* 0x000fe20003800000 */
[----:B------:R-:W-:Y:S01]  /*e2e0*/  IMAD.MOV.U32 R13, RZ, RZ, R2 ;  /* 0x000000ffff0d7224 */ /* 0x000fe200078e0002 */
[----:B------:R-:W-:Y:S01]  /*e2f0*/  MOV R12, RZ ;  /* 0x000000ff000c7202 */ /* 0x000fe20000000f00 */
[----:B------:R-:W-:Y:S02]  /*e300*/  IMAD.MOV.U32 R11, RZ, RZ, 0x181f ;  /* 0x0000181fff0b7424 */ /* 0x000fe400078e00ff */
[----:B------:R-:W-:-:S07]  /*e310*/  IMAD.MOV.U32 R15, RZ, RZ, -0x1 ;  /* 0xffffffffff0f7424 */ /* 0x000fce00078e00ff */
[----:B0-2---:R-:W-:Y:S05]  /*e320*/  WARPSYNC.COLLECTIVE R15, `(.L_x_6632) ;  /* 0x000000000f087348 */ /* 0x005fea0003c00000 */
[----:B------:R1:W3:Y:S02]  /*e330*/  SHFL.IDX P6, R14, R13, R12, R11 ;  /* 0x0000000c0d0e7389 */ /* 0x0002e400000c000b */
[----:B0123--:R-:W-:Y:S01]  /*e340*/  ENDCOLLECTIVE ;  /* 0x000000000000791b */ /* 0x00ffe20003800000 */
.L_x_6632:
[----:B------:R-:W-:Y:S05]  /*e350*/  BSYNC B0 ;  /* 0x0000000000007941 */ /* 0x000fea0003800000 */
.L_x_6631:
[----:B------:R-:W-:Y:S01]  /*e360*/  IMAD.MOV.U32 R13, RZ, RZ, R16 ;  /* 0x000000ffff0d7224 */ /* 0x000fe200078e0010 */
[----:B------:R-:W-:Y:S01]  /*e370*/  MOV R11, 0x181f ;  /* 0x0000181f000b7802 */ /* 0x000fe20000000f00 */
[----:B------:R-:W-:Y:S01]  /*e380*/  IMAD.MOV.U32 R12, RZ, RZ, RZ ;  /* 0x000000ffff0c7224 */ /* 0x000fe200078e00ff */
[----:B------:R-:W-:Y:S01]  /*e390*/  MOV R5, R14 ;  /* 0x0000000e00057202 */ /* 0x000fe20000000f00 */
[----:B------:R-:W-:Y:S01]  /*e3a0*/  IMAD.MOV.U32 R15, RZ, RZ, -0x1 ;  /* 0xffffffffff0f7424 */ /* 0x000fe200078e00ff */
[----:B------:R-:W-:-:S07]  /*e3b0*/  LEA R3, R6, UR45, 0x1 ;  /* 0x0000002d06037c11 */ /* 0x000fce000f8e08ff */
[----:B------:R-:W-:Y:S05]  /*e3c0*/  WARPSYNC.COLLECTIVE R15, `(.L_x_6633) ;  /* 0x000000000f087348 */ /* 0x000fea0003c00000 */
[----:B------:R0:W1:Y:S02]  /*e3d0*/  SHFL.IDX P6, R14, R13, R12, R11 ;  /* 0x0000000c0d0e7389 */ /* 0x00006400000c000b */
[----:B01----:R-:W-:Y:S01]  /*e3e0*/  ENDCOLLECTIVE ;  /* 0x000000000000791b */ /* 0x003fe20003800000 */
.L_x_6633:
[----:B------:R-:W-:Y:S02]  /*e3f0*/  ULDC UR4, c[0x0][0x2f4] ;  /* 0x0000bd0000047ab9 */ /* 0x000fe40000000800 */
[----:B------:R-:W-:Y:S02]  /*e400*/  ISETP.GE.AND P0, PT, R25, UR4, PT ;  /* 0x0000000419007c0c */ /* 0x000fe4000bf06270 */
[----:B------:R-:W-:Y:S02]  /*e410*/  ISETP.GE.AND P1, PT, R26, UR4, PT ;  /* 0x000000041a007c0c */ /* 0x000fe4000bf26270 */
[C---:B------:R-:W-:Y:S02]  /*e420*/  ISETP.LT.OR P3, PT, R28.reuse, 0x1, P0 ;  /* 0x000000011c00780c */ /* 0x040fe40000761670 */
[----:B------:R-:W-:Y:S02]  /*e430*/  ISETP.LT.OR P2, PT, R28, 0x1, P1 ;  /* 0x000000011c00780c */ /* 0x000fe40000f41670 */
[----:B------:R-:W-:Y:S01]  /*e440*/  MOV R13, R2 ;  /* 0x00000002000d7202 */ /* 0x000fe20000000f00 */
[----:B------:R-:W-:-:S02]  /*e450*/  IMAD.MOV.U32 R12, RZ, RZ, 0x1 ;  /* 0x00000001ff0c7424 */ /* 0x000fc400078e00ff */
[----:B------:R-:W-:-:S08]  /*e460*/  IMAD.MOV.U32 R4, RZ, RZ, R14 ;  /* 0x000000ffff047224 */ /* 0x000fd000078e000e */
[----:B------:R-:W-:Y:S05]  /*e470*/  WARPSYNC.COLLECTIVE R15, `(.L_x_6634) ;  /* 0x000000000f087348 */ /* 0x000fea0003c00000 */
[----:B------:R0:W1:Y:S02]  /*e480*/  SHFL.IDX P6, R14, R13, R12, R11 ;  /* 0x0000000c0d0e7389 */ /* 0x00006400000c000b */
[----:B01----:R-:W-:Y:S01]  /*e490*/  ENDCOLLECTIVE ;  /* 0x000000000000791b */ /* 0x003fe20003800000 */
.L_x_6634:
        /* <DEDUP_REMOVED lines=8> */
[----:B------:R-:W-:Y:S01]  /*e520*/  MOV R13, R16 ;  /* 0x00000010000d7202 */ /* 0x000fe20000000f00 */
[----:B------:R-:W-:-:S10]  /*e530*/  IMAD.MOV.U32 R19, RZ, RZ, R14 ;  /* 0x000000ffff137224 */ /* 0x000fd400078e000e */
[----:B0-----:R-:W-:Y:S05]  /*e540*/  WARPSYNC.COLLECTIVE R15, `(.L_x_6635) ;  /* 0x000000000f087348 */ /* 0x001fea0003c00000 */
[----:B------:R1:W2:Y:S02]  /*e550*/  SHFL.IDX P6, R14, R13, R12, R11 ;  /* 0x0000000c0d0e7389 */ /* 0x0002a400000c000b */
[----:B012---:R-:W-:Y:S01]  /*e560*/  ENDCOLLECTIVE ;  /* 0x000000000000791b */ /* 0x007fe20003800000 */
.L_x_6635:
[----:B------:R-:W-:Y:S01]  /*e570*/  IMAD.MOV.U32 R5, RZ, RZ, R19 ;  /* 0x000000ffff057224 */ /* 0x000fe200078e0013 */
[----:B------:R-:W-:Y:S01]  /*e580*/  MOV R13, R2 ;  /* 0x00000002000d7202 */ /* 0x000fe20000000f00 */
[----:B------:R-:W-:Y:S02]  /*e590*/  IMAD.MOV.U32 R12, RZ, RZ, 0x2 ;  /* 0x00000002ff0c7424 */ /* 0x000fe400078e00ff */
[----:B------:R-:W-:-:S07]  /*e5a0*/  IMAD.MOV.U32 R4, RZ, RZ, R14 ;  /* 0x000000ffff047224 */ /* 0x000fce00078e000e */
[----:B------:R-:W-:Y:S05]  /*e5b0*/  WARPSYNC.COLLECTIVE R15, `(.L_x_6636) ;  /* 0x000000000f087348 */ /* 0x000fea0003c00000 */
[----:B------:R0:W1:Y:S02]  /*e5c0*/  SHFL.IDX P6, R14, R13, R12, R11 ;  /* 0x0000000c0d0e7389 */ /* 0x00006400000c000b */
[----:B01----:R-:W-:Y:S01]  /*e5d0*/  ENDCOLLECTIVE ;  /* 0x000000000000791b */ /* 0x003fe20003800000 */
.L_x_6636:
        /* <DEDUP_REMOVED lines=13> */
.L_x_6637:
[----:B------:R-:W-:Y:S01]  /*e6b0*/  MOV R5, R23 ;  /* 0x0000001700057202 */ /* 0x000fe20000000f00 */
[----:B------:R-:W-:Y:S02]  /*e6c0*/  IMAD.MOV.U32 R13, RZ, RZ, R2 ;  /* 0x000000ffff0d7224 */ /* 0x000fe400078e0002 */
[----:B------:R-:W-:Y:S02]  /*e6d0*/  IMAD.MOV.U32 R12, RZ, RZ, 0x3 ;  /* 0x00000003ff0c7424 */ /* 0x000fe400078e00ff */
[----:B------:R-:W-:-:S07]  /*e6e0*/  IMAD.MOV.U32 R22, RZ, RZ, R14 ;  /* 0x000000ffff167224 */ /* 0x000fce00078e000e */
[----:B------:R-:W-:Y:S05]  /*e6f0*/  WARPSYNC.COLLECTIVE R15, `(.L_x_6638) ;  /* 0x000000000f087348 */ /* 0x000fea0003c00000 */
[----:B------:R0:W1:Y:S02]  /*e700*/  SHFL.IDX P6, R14, R13, R12, R11 ;  /* 0x0000000c0d0e7389 */ /* 0x00006400000c000b */
[----:B01----:R-:W-:Y:S01]  /*e710*/  ENDCOLLECTIVE ;  /* 0x000000000000791b */ /* 0x003fe20003800000 */
.L_x_6638:
        /* <DEDUP_REMOVED lines=9> */
[----:B------:R-:W-:Y:S02]  /*e7b0*/  ISETP.LT.OR P3, PT, R28, 0x31, P0 ;  /* 0x000000311c00780c */ /* 0x000fe40000761670 */
[----:B------:R-:W-:-:S11]  /*e7c0*/  MOV R21, R14 ;  /* 0x0000000e00157202 */ /* 0x000fd60000000f00 */
[----:B0-----:R-:W-:Y:S05]  /*e7d0*/  WARPSYNC.COLLECTIVE R15, `(.L_x_6639) ;  /* 0x000000000f087348 */ /* 0x001fea0003c00000 */
[----:B------:R1:W2:Y:S02]  /*e7e0*/  SHFL.IDX P6, R14, R13, R12, R11 ;  /* 0x0000000c0d0e7389 */ /* 0x0002a400000c000b */
[----:B012---:R-:W-:Y:S01]  /*e7f0*/  ENDCOLLECTIVE ;  /* 0x000000000000791b */ /* 0x007fe20003800000 */
.L_x_6639:
[----:B------:R-:W-:Y:S02]  /*e800*/  IMAD.MOV.U32 R5, RZ, RZ, R21 ;  /* 0x000000ffff057224 */ /* 0x000fe400078e0015 */
[----:B------:R-:W-:Y:S01]  /*e810*/  IMAD.MOV.U32 R13, RZ, RZ, R2 ;  /* 0x000000ffff0d7224 */ /* 0x000fe200078e0002 */
[----:B------:R-:W-:Y:S01]  /*e820*/  MOV R12, 0x4 ;  /* 0x00000004000c7802 */ /* 0x000fe20000000f00 */
[----:B------:R-:W-:-:S07]  /*e830*/  IMAD.MOV.U32 R20, RZ, RZ, R14 ;  /* 0x000000ffff147224 */ /* 0x000fce00078e000e */
[----:B------:R-:W-:Y:S05]  /*e840*/  WARPSYNC.COLLECTIVE R15, `(.L_x_6640) ;  /* 0x000000000f087348 */ /* 0x000fea0003c00000 */
[----:B------:R0:W1:Y:S02]  /*e850*/  SHFL.IDX P6, R14, R13, R12, R11 ;  /* 0x0000000c0d0e7389 */ /* 0x00006400000c000b */
[----:B01----:R-:W-:Y:S01]  /*e860*/  ENDCOLLECTIVE ;  /* 0x000000000000791b */ /* 0x003fe20003800000 */
.L_x_6640:
[----:B------:R-:W-:-:S05]  /*e870*/  MOV R4, R20 ;  /* 0x0000001400047202 */ /* 0x000fca0000000f00 */
[----:B------:R-:W-:-:S05]  /*e880*/  IMAD.WIDE.U32 R4, R26, 0x2, R4 ;  /* 0x000000021a047825 */ /* 0x000fca00078e0004 */
[----:B------:R-:W-:Y:S01]  /*e890*/  @!PT LDS RZ, [RZ] ;  /* 0x00000000fffff984 */ /* 0x000fe20000000800 */
[----:B------:R-:W-:Y:S01]  /*e8a0*/  @!PT LDS RZ, [RZ] ;  /* 0x00000000fffff984 */ /* 0x000fe20000000800 */
[----:B------:R-:W-:Y:S01]  /*e8b0*/  @!PT LDS RZ, [RZ] ;  /* 0x00000000fffff984 */ /* 0x000fe20000000800 */
[----:B------:R0:W-:Y:S01]  /*e8c0*/  LDGSTS.E.BYPASS.LTC128B.128 [R3+0x1c00], desc[UR38][R4.64], !P2 ;  /* 0x01c0000004037fae */ /* 0x0001e2000d101d66 */
[----:B------:R-:W-:Y:S01]  /*e8d0*/  IMAD.MOV.U32 R13, RZ, RZ, R16 ;  /* 0x000000ffff0d7224 */ /* 0x000fe200078e0010 */
[C---:B------:R-:W-:Y:S02]  /*e8e0*/  ISETP.LT.OR P2, PT, R28.reuse, 0x41, P1 ;  /* 0x000000411c00780c */ /* 0x040fe40000f41670 */
[----:B------:R0:W-:Y:S01]  /*e8f0*/  LDGSTS.E.BYPASS.LTC128B.128 [R3+0x5c00], desc[UR38][R4.64+0x80], !P3 ;  /* 0x05c0008004037fae */ /* 0x0001e2000d901d66 */
[----:B------:R-:W-:Y:S01]  /*e900*/  ISETP.LT.OR P3, PT, R28, 0x41, P0 ;  /* 0x000000411c00780c */ /* 0x000fe20000761670 */
[----:B------:R-:W-:-:S12]  /*e910*/  IMAD.MOV.U32 R9, RZ, RZ, R14 ;  /* 0x000000ffff097224 */ /* 0x000fd800078e000e */
[----:B0-----:R-:W-:Y:S05]  /*e920*/  WARPSYNC.COLLECTIVE R15, `(.L_x_6641) ;  /* 0x000000000f087348 */ /* 0x001fea0003c00000 */
[----:B------:R1:W2:Y:S02]  /*e930*/  SHFL.IDX P6, R14, R13, R12, R11 ;  /* 0x0000000c0d0e7389 */ /* 0x0002a400000c000b */
[----:B012---:R-:W-:Y:S01]  /*e940*/  ENDCOLLECTIVE ;  /* 0x000000000000791b */ /* 0x007fe20003800000 */
.L_x_6641:
[----:B------:R-:W-:Y:S02]  /*e950*/  IMAD.MOV.U32 R5, RZ, RZ, R9 ;  /* 0x000000ffff057224 */ /* 0x000fe400078e0009 */
[----:B------:R-:W-:Y:S01]  /*e960*/  IMAD.MOV.U32 R9, RZ, RZ, RZ ;  /* 0x000000ffff097224 */ /* 0x000fe200078e00ff */
[----:B------:R-:W-:Y:S01]  /*e970*/  MOV R13, R2 ;  /* 0x00000002000d7202 */ /* 0x000fe20000000f00 */
[----:B------:R-:W-:Y:S01]  /*e980*/  IMAD.MOV.U32 R12, RZ, RZ, 0x5 ;  /* 0x00000005ff0c7424 */ /* 0x000fe200078e00ff */
[----:B------:R-:W-:-:S07]  /*e990*/  MOV R24, R14 ;  /* 0x0000000e00187202 */ /* 0x000fce0000000f00 */
[----:B------:R-:W-:Y:S05]  /*e9a0*/  WARPSYNC.COLLECTIVE R15, `(.L_x_6642) ;  /* 0x000000000f087348 */ /* 0x000fea0003c00000 */
[----:B------:R0:W1:Y:S02]  /*e9b0*/  SHFL.IDX P6, R14, R13, R12, R11 ;  /* 0x0000000c0d0e7389 */ /* 0x00006400000c000b */
[----:B01----:R-:W-:Y:S01]  /*e9c0*/  ENDCOLLECTIVE ;  /* 0x000000000000791b */ /* 0x003fe20003800000 */
.L_x_6642:
        /* <DEDUP_REMOVED lines=14> */
.L_x_6643:
[----:B------:R-:W-:Y:S01]  /*eab0*/  IMAD.MOV.U32 R5, RZ, RZ, R19 ;  /* 0x000000ffff057224 */ /* 0x000fe200078e0013 */
[----:B------:R-:W-:Y:S01]  /*eac0*/  MOV R13, R2 ;  /* 0x00000002000d7202 */ /* 0x000fe20000000f00 */
[----:B------:R-:W-:Y:S02]  /*ead0*/  IMAD.MOV.U32 R12, RZ, RZ, 0x6 ;  /* 0x00000006ff0c7424 */ /* 0x000fe400078e00ff */
[----:B------:R-:W-:-:S07]  /*eae0*/  IMAD.MOV.U32 R4, RZ, RZ, R14 ;  /* 0x000000ffff047224 */ /* 0x000fce00078e000e */
[----:B------:R-:W-:Y:S05]  /*eaf0*/  WARPSYNC.COLLECTIVE R15, `(.L_x_6644) ;  /* 0x000000000f087348 */ /* 0x000fea0003c00000 */
[----:B------:R0:W1:Y:S02]  /*eb00*/  SHFL.IDX P6, R14, R13, R12, R11 ;  /* 0x0000000c0d0e7389 */ /* 0x00006400000c000b */
[----:B01----:R-:W-:Y:S01]  /*eb10*/  ENDCOLLECTIVE ;  /* 0x000000000000791b */ /* 0x003fe20003800000 */
.L_x_6644:
        /* <DEDUP_REMOVED lines=13> */
.L_x_6645:
[----:B------:R-:W-:Y:S01]  /*ebf0*/  MOV R5, R25 ;  /* 0x0000001900057202 */ /* 0x000fe20000000f00 */
[----:B------:R-:W-:Y:S02]  /*ec00*/  IMAD.MOV.U32 R13, RZ, RZ, R2 ;  /* 0x000000ffff0d7224 */ /* 0x000fe400078e0002 */
[----:B------:R-:W-:Y:S02]  /*ec10*/  IMAD.MOV.U32 R12, RZ, RZ, 0x7 ;  /* 0x00000007ff0c7424 */ /* 0x000fe400078e00ff */
[----:B------:R-:W-:-:S07]  /*ec20*/  IMAD.MOV.U32 R30, RZ, RZ, R14 ;  /* 0x000000ffff1e7224 */ /* 0x000fce00078e000e */
[----:B------:R-:W-:Y:S05]  /*ec30*/  WARPSYNC.COLLECTIVE R15, `(.L_x_6646) ;  /* 0x000000000f087348 */ /* 0x000fea0003c00000 */
[----:B------:R0:W1:Y:S02]  /*ec40*/  SHFL.IDX P6, R14, R13, R12, R11 ;  /* 0x0000000c0d0e7389 */ /* 0x00006400000c000b */
[----:B01----:R-:W-:Y:S01]  /*ec50*/  ENDCOLLECTIVE ;  /* 0x000000000000791b */ /* 0x003fe20003800000 */
.L_x_6646:
[----:B------:R-:W-:-:S04]  /*ec60*/  IMAD.MOV.U32 R4, RZ, RZ, R30 ;  /* 0x000000ffff047224 */ /* 0x000fc800078e001e */
[----:B------:R-:W-:-:S05]  /*ec70*/  IMAD.WIDE.U32 R4, R26, 0x2, R4 ;  /* 0x000000021a047825 */ /* 0x000fca00078e0004 */
[----:B------:R-:W-:Y:S01]  /*ec80*/  @!PT LDS RZ, [RZ] ;  /* 0x00000000fffff984 */ /* 0x000fe20000000800 */
[----:B------:R-:W-:Y:S01]  /*ec90*/  @!PT LDS RZ, [RZ] ;  /* 0x00000000fffff984 */ /* 0x000fe20000000800 */
[----:B------:R-:W-:Y:S01]  /*eca0*/  @!PT LDS RZ, [RZ] ;  /* 0x00000000fffff984 */ /* 0x000fe20000000800 */
[----:B------:R0:W-:Y:S01]  /*ecb0*/  LDGSTS.E.BYPASS.LTC128B.128 [R3+0x3400], desc[UR38][R4.64], !P2 ;  /* 0x0340000004037fae */ /* 0x0001e2000d101d66 */
[----:B------:R-:W-:-:S03]  /*ecc0*/  IMAD.MOV.U32 R13, RZ, RZ, R16 ;  /* 0x000000ffff0d7224 */ /* 0x000fc600078e0010 */
[----:B------:R0:W-:Y:S01]  /*ecd0*/  LDGSTS.E.BYPASS.LTC128B.128 [R3+0x7400], desc[UR38][R4.64+0x80], !P3 ;  /* 0x0740008004037fae */ /* 0x0001e2000d901d66 */
[----:B------:R-:W-:-:S07]  /*ece0*/  MOV R2, R14 ;  /* 0x0000000e00027202 */ /* 0x000fce0000000f00 */
[----:B0-----:R-:W-:Y:S05]  /*ecf0*/  WARPSYNC.COLLECTIVE R15, `(.L_x_6647) ;  /* 0x000000000f087348 */ /* 0x001fea0003c00000 */
[----:B------:R1:W2:Y:S02]  /*ed00*/  SHFL.IDX P6, R14, R13, R12, R11 ;  /* 0x0000000c0d0e7389 */ /* 0x0002a400000c000b */
[----:B012---:R-:W-:Y:S01]  /*ed10*/  ENDCOLLECTIVE ;  /* 0x000000000000791b */ /* 0x007fe20003800000 */
.L_x_6647:
[----:B------:R-:W-:Y:S05]  /*ed20*/  BRA `(.L_x_6648) ;  /* 0xffffffc400247947 */ /* 0x000fea000383ffff */
.L_x_6542:
[----:B0-----:R0:W1:Y:S02]  /*ed30*/  SYNCS.PHASECHK.TRANS64.TRYWAIT P0, [R7+URZ+0x28820], R9 ;  /* 0x02882009070075a7 */ /* 0x001064000800017f */
[----:B-1----:R-:W-:Y:S05]  /*ed40*/  @!P0 NANOSLEEP.SYNCS 0x989680 ;  /* 0x009896800000895d */ /* 0x002fea0003900000 */
[----:B------:R-:W1:Y:S02]  /*ed50*/  @!P0 SYNCS.PHASECHK.TRANS64 P0, [R7+URZ+0x28820], R9 ;  /* 0x02882009070085a7 */ /* 0x000e64000800007f */
[----:B-1----:R-:W-:Y:S05]  /*ed60*/  @!P0 BRA `(.L_x_6542) ;  /* 0xfffffffc00f08947 */ /* 0x002fea000383ffff */
[----:B------:R-:W-:Y:S05]  /*ed70*/  BRA `(.L_x_6649) ;  /* 0xffffffc400987947 */ /* 0x000fea000383ffff */
.L_x_6543:
[----:B------:R-:W-:Y:S01]  /*ed80*/  BSSY B0, `(.L_x_6650) ;  /* 0x0000008000007945 */ /* 0x000fe20003800000 */
[----:B------:R-:W-:Y:S01]  /*ed90*/  MOV R13, R17 ;  /* 0x00000011000d7202 */ /* 0x000fe20000000f00 */
[----:B------:R-:W-:Y:S01]  /*eda0*/  IMAD.MOV.U32 R12, RZ, RZ, RZ ;  /* 0x000000ffff0c7224 */ /* 0x000fe200078e00ff */
[----:B------:R-:W-:Y:S01]  /*edb0*/  MOV R15, 0xffffffff ;  /* 0xffffffff000f7802 */ /* 0x000fe20000000f00 */
[----:B------:R-:W-:-:S07]  /*edc0*/  IMAD.MOV.U32 R11, RZ, RZ, 0x1f ;  /* 0x0000001fff0b7424 */ /* 0x000fce00078e00ff */
[----:B0-2--5:R-:W-:Y:S05]  /*edd0*/  WARPSYNC.COLLECTIVE R15, `(.L_x_6651) ;  /* 0x000000000f087348 */ /* 0x025fea0003c00000 */
[----:B------:R1:W3:Y:S02]  /*ede0*/  SHFL.IDX P6, R14, R13, R12, R11 ;  /* 0x0000000c0d0e7389 */ /* 0x0002e400000c000b */
[----:B0123-5:R-:W-:Y:S01]  /*edf0*/  ENDCOLLECTIVE ;  /* 0x000000000000791b */ /* 0x02ffe20003800000 */
.L_x_6651:
[----:B------:R-:W-:Y:S05]  /*ee00*/  BSYNC B0 ;  /* 0x0000000000007941 */ /* 0x000fea0003800000 */
.L_x_6650:
[----:B------:R-:W-:Y:S05]  /*ee10*/  BRA `(.L_x_6652) ;  /* 0xffffffc4007c7947 */ /* 0x000fea000383ffff */
.L_x_6544:
[----:B------:R-:W-:Y:S01]  /*ee20*/  BSSY B0, `(.L_x_6653) ;  /* 0x0000006000007945 */ /* 0x000fe20003800000 */
[----:B------:R-:W-:-:S07]  /*ee30*/  IMAD.MOV.U32 R15, RZ, RZ, -0x1 ;  /* 0xffffffffff0f7424 */ /* 0x000fce00078e00ff */
[----:B012--5:R-:W-:Y:S05]  /*ee40*/  WARPSYNC.COLLECTIVE R15, `(.L_x_6654) ;  /* 0x000000000f0c7348 */ /* 0x027fea0003c00000 */
[----:B------:R-:W-:Y:S02]  /*ee50*/  ELECT P6, UR62, PT ;  /* 0x00000000003e782f */ /* 0x000fe400038c0000 */
[----:B------:R-:W-:Y:S01]  /*ee60*/  MOV R14, UR62 ;  /* 0x0000003e000e7c02 */ /* 0x000fe20008000f00 */
[----:B012--5:R-:W-:Y:S10]  /*ee70*/  ENDCOLLECTIVE ;  /* 0x000000000000791b */ /* 0x027ff40003800000 */
.L_x_6654:
[----:B------:R-:W-:Y:S05]  /*ee80*/  BSYNC B0 ;  /* 0x0000000000007941 */ /* 0x000fea0003800000 */
.L_x_6653:
[----:B------:R-:W-:Y:S05]  /*ee90*/  BRA `(.L_x_6655) ;  /* 0xffffffc400707947 */ /* 0x000fea000383ffff */
.L_x_6546:
[----:B---3--:R3:W4:Y:S02]  /*eea0*/  SYNCS.PHASECHK.TRANS64.TRYWAIT P1, [R5+URZ+0x28840], R2 ;  /* 0x02884002050075a7 */ /* 0x008724000802017f */
[----:B----4-:R-:W-:Y:S05]  /*eeb0*/  @!P1 NANOSLEEP.SYNCS 0x989680 ;  /* 0x009896800000995d */ /* 0x010fea0003900000 */
[----:B------:R-:W4:Y:S02]  /*eec0*/  @!P1 SYNCS.PHASECHK.TRANS64 P1, [R5+URZ+0x28840], R2 ;  /* 0x02884002050095a7 */ /* 0x000f24000802007f */
[----:B----4-:R-:W-:Y:S05]  /*eed0*/  @!P1 BRA `(.L_x_6546) ;  /* 0xfffffffc00f09947 */ /* 0x010fea000383ffff */
[----:B------:R-:W-:Y:S05]  /*eee0*/  BRA `(.L_x_6656) ;  /* 0xffffffc400907947 */ /* 0x000fea000383ffff */
.L_x_6548:
[----:B0-----:R0:W4:Y:S02]  /*eef0*/  SYNCS.PHASECHK.TRANS64.TRYWAIT P1, [R7+URZ+0x28840], R0 ;  /* 0x02884000070075a7 */ /* 0x001124000802017f */
[----:B----4-:R-:W-:Y:S05]  /*ef00*/  @!P1 NANOSLEEP.SYNCS 0x989680 ;  /* 0x009896800000995d */ /* 0x010fea0003900000 */
[----:B------:R-:W4:Y:S02]  /*ef10*/  @!P1 SYNCS.PHASECHK.TRANS64 P1, [R7+URZ+0x28840], R0 ;  /* 0x02884000070095a7 */ /* 0x000f24000802007f */
[----:B----4-:R-:W-:Y:S05]  /*ef20*/  @!P1 BRA `(.L_x_6548) ;  /* 0xfffffffc00f09947 */ /* 0x010fea000383ffff */
[----:B------:R-:W-:Y:S05]  /*ef30*/  BRA `(.L_x_6657) ;  /* 0xffffffc4009c7947 */ /* 0x000fea000383ffff */
.L_x_6550:
[----:B----4-:R4:W0:Y:S02]  /*ef40*/  SYNCS.PHASECHK.TRANS64.TRYWAIT P1, [R5+URZ+0x28860], R2 ;  /* 0x02886002050075a7 */ /* 0x010824000802017f */
[----:B0-----:R-:W-:Y:S05]  /*ef50*/  @!P1 NANOSLEEP.SYNCS 0x989680 ;  /* 0x009896800000995d */ /* 0x001fea0003900000 */
[----:B------:R-:W0:Y:S02]  /*ef60*/  @!P1 SYNCS.PHASECHK.TRANS64 P1, [R5+URZ+0x28860], R2 ;  /* 0x02886002050095a7 */ /* 0x000e24000802007f */
[----:B0-----:R-:W-:Y:S05]  /*ef70*/  @!P1 BRA `(.L_x_6550) ;  /* 0xfffffffc00f09947 */ /* 0x001fea000383ffff */
[----:B------:R-:W-:Y:S05]  /*ef80*/  BRA `(.L_x_6658) ;  /* 0xffffffc400987947 */ /* 0x000fea000383ffff */
.L_x_6659:
        /* <DEDUP_REMOVED lines=15> */
.L_x_15974:


//--------------------- .text._ZN7cutlass13device_kernelIN5flash11enable_sm90INS1_16FlashAttnFwdSm90INS1_25CollectiveMainloopFwdSm90ILi2EN4cute5tupleIJNS5_1CILi1EEES8_S8_EEENS6_IJNS7_ILi128EEESA_SA_EEELi128ENS_10bfloat16_tEfNS_4arch4Sm90ELb0ELb0ELb0ELb1ELb1ELb0ELb0ELb1ELb1ELb1ELb1ELb0EEENS1_21CollectiveEpilogueFwdISB_S9_SC_SE_Li256ELb1ELb1ELb1ELb0EEENS1_36VarlenDynamicPersistentTileSchedulerILi128ELi128ELi256ELi128ELb1ELb1ELb1ELb0ELb1ELb1EEEEEEEEEvNT_6ParamsE --------------------------
	.section	.text._ZN7cutlass13device_kernelIN5flash11enable_sm90INS1_16FlashAttnFwdSm90INS1_25CollectiveMainloopFwdSm90ILi2EN4cute5tupleIJNS5_1CILi1EEES8_S8_EEENS6_IJNS7_ILi128EEESA_SA_EEELi128ENS_10bfloat16_tEfNS_4arch4Sm90ELb0ELb0ELb0ELb1ELb1ELb0ELb0ELb1ELb1ELb1ELb1ELb0EEENS1_21CollectiveEpilogueFwdISB_S9_SC_SE_Li256ELb1ELb1ELb1ELb0EEENS1_36VarlenDynamicPersistentTileSchedulerILi128ELi128ELi256ELi128ELb1ELb1ELb1ELb0ELb1ELb1EEEEEEEEEvNT_6ParamsE,"ax",@progbits
	.align	128
.text._ZN7cutlass13device_kernelIN5flash11enable_sm90INS1_16FlashAttnFwdSm90INS1_25CollectiveMainloopFwdSm90ILi2EN4cute5tupleIJNS5_1CILi1EEES8_S8_EEENS6_IJNS7_ILi128EEESA_SA_EEELi128ENS_10bfloat16_tEfNS_4arch4Sm90ELb0ELb0ELb0ELb1ELb1ELb0ELb0ELb1ELb1ELb1ELb1ELb0EEENS1_21CollectiveEpilogueFwdISB_S9_SC_SE_Li256ELb1ELb1ELb1ELb0EEENS1_36VarlenDynamicPersistentTileSchedulerILi128ELi128ELi256ELi128ELb1ELb1ELb1ELb0ELb1ELb1EEEEEEEEEvNT_6ParamsE:
        .type           _ZN7cutlass13device_kernelIN5flash11enable_sm90INS1_16FlashAttnFwdSm90INS1_25CollectiveMainloopFwdSm90ILi2EN4cute5tupleIJNS5_1CILi1EEES8_S8_EEENS6_IJNS7_ILi128EEESA_SA_EEELi128ENS_10bfloat16_tEfNS_4arch4Sm90ELb0ELb0ELb0ELb1ELb1ELb0ELb0ELb1ELb1ELb1ELb1ELb0EEENS1_21CollectiveEpilogueFwdISB_S9_SC_SE_Li256ELb1ELb1ELb1ELb0EEENS1_36VarlenDynamicPersistentTileSchedulerILi128ELi128ELi256ELi128ELb1ELb1ELb1ELb0ELb1ELb1EEEEEEEEEvNT_6ParamsE,@function
        .size           _ZN7cutlass13device_kernelIN5flash11enable_sm90INS1_16FlashAttnFwdSm90INS1_25CollectiveMainloopFwdSm90ILi2EN4cute5tupleIJNS5_1CILi1EEES8_S8_EEENS6_IJNS7_ILi128EEESA_SA_EEELi128ENS_10bfloat16_tEfNS_4arch4Sm90ELb0ELb0ELb0ELb1ELb1ELb0ELb0ELb1ELb1ELb1ELb1ELb0EEENS1_21CollectiveEpilogueFwdISB_S9_SC_SE_Li256ELb1ELb1ELb1ELb0EEENS1_36VarlenDynamicPersistentTileSchedulerILi128ELi128ELi256ELi128ELb1ELb1ELb1ELb0ELb1ELb1EEEEEEEEEvNT_6ParamsE,(.L_x_15975 - _ZN7cutlass13device_kernelIN5flash11enable_sm90INS1_16FlashAttnFwdSm90INS1_25CollectiveMainloopFwdSm90ILi2EN4cute5tupleIJNS5_1CILi1EEES8_S8_EEENS6_IJNS7_ILi128EEESA_SA_EEELi128ENS_10bfloat16_tEfNS_4arch4Sm90ELb0ELb0ELb0ELb1ELb1ELb0ELb0ELb1ELb1ELb1ELb1ELb0EEENS1_21CollectiveEpilogueFwdISB_S9_SC_SE_Li256ELb1ELb1ELb1ELb0EEENS1_36VarlenDynamicPersistentTileSchedulerILi128ELi128ELi256ELi128ELb1ELb1ELb1ELb0ELb1ELb1EEEEEEEEEvNT_6ParamsE)
        .other          _ZN7cutlass13device_kernelIN5flash11enable_sm90INS1_16FlashAttnFwdSm90INS1_25CollectiveMainloopFwdSm90ILi2EN4cute5tupleIJNS5_1CILi1EEES8_S8_EEENS6_IJNS7_ILi128EEESA_SA_EEELi128ENS_10bfloat16_tEfNS_4arch4Sm90ELb0ELb0ELb0ELb1ELb1ELb0ELb0ELb1ELb1ELb1ELb1ELb0EEENS1_21CollectiveEpilogueFwdISB_S9_SC_SE_Li256ELb1ELb1ELb1ELb0EEENS1_36VarlenDynamicPersistentTileSchedulerILi128ELi128ELi256ELi128ELb1ELb1ELb1ELb0ELb1ELb1EEEEEEEEEvNT_6ParamsE,@"STO_CUDA_ENTRY STV_DEFAULT"
_ZN7cutlass13device_kernelIN5flash11enable_sm90INS1_16FlashAttnFwdSm90INS1_25CollectiveMainloopFwdSm90ILi2EN4cute5tupleIJNS5_1CILi1EEES8_S8_EEENS6_IJNS7_ILi128EEESA_SA_EEELi128ENS_10bfloat16_tEfNS_4arch4Sm90ELb0ELb0ELb0ELb1ELb1ELb0ELb0ELb1ELb1ELb1ELb1ELb0EEENS1_21CollectiveEpilogueFwdISB_S9_SC_SE_Li256ELb1ELb1ELb1ELb0EEENS1_36VarlenDynamicPersistentTileSchedulerILi128ELi128ELi256ELi128ELb1ELb1ELb1ELb0ELb1ELb1EEEEEEEEEvNT_6ParamsE:
[----:B------:R-:W0:Y:S02]  /*0000*/  LDC R1, c[0x0][0x28] ;  /* 0x00000a00ff017b82 */ /* 0x000e240000000800 */
[----:B0-----:R-:W-:Y:S01]  /*0010*/  VIADD R1, R1, 0xffffffd8 ;  /* 0xffffffd801017836 */ /* 0x001fe20000000000 */
[----:B------:R-:W0:Y:S01]  /*0020*/  S2R R3, SR_TID.X ;  /* 0x0000000000037919 */ /* 0x000e220000002100 */
[----:B------:R-:W-:Y:S01]  /*0030*/  ELECT P0, URZ, PT ;  /* 0x00000000003f782f */ /* 0x000fe20003800000 */
[----:B------:R-:W-:Y:S01]  /*0040*/  UMOV UR4, 0x80 ;  /* 0x0000008000047882 */ /* 0x000fe20000000000 */
[----:B------:R-:W-:Y:S01]  /*0050*/  UMOV UR7, 0x100 ;  /* 0x0000010000077882 */ /* 0x000fe20000000000 */
[--C-:B0-----:R-:W-:Y:S02]  /*0060*/  SHF.R.U32.HI R0, RZ, 0x5, R3.reuse ;  /* 0x00000005ff007819 */ /* 0x101fe40000011603 */
[----:B------:R-:W-:-:S03]  /*0070*/  SHF.R.U32.HI R3, RZ, 0x7, R3 ;  /* 0x00000007ff037819 */ /* 0x000fc60000011603 */
[----:B------:R-:W0:Y:S02]  /*0080*/  SHFL.IDX PT, R2, R0, RZ, 0x1f ;  /* 0x00001fff00027589 */ /* 0x000e2400000e0000 */
[C---:B0-----:R-:W-:Y:S02]  /*0090*/  ISETP.NE.OR P0, PT, R2.reuse, RZ, !P0 ;  /* 0x000000ff0200720c */ /* 0x041fe40004705670 */
[----:B------:R-:W-:Y:S02]  /*00a0*/  ISETP.NE.AND P1, PT, R2, RZ, PT ;  /* 0x000000ff0200720c */ /* 0x000fe40003f25270 */
[----:B------:R0:W1:Y:S09]  /*00b0*/  SHFL.IDX PT, R2, R3, RZ, 0x1f ;  /* 0x00001fff03027589 */ /* 0x00007200000e0000 */
[----:B------:R-:W-:Y:S01]  /*00c0*/  VOTEU.ALL UP0, P0 ;  /* 0x00000000003f7886 */ /* 0x000fe20000000000 */
[----:B------:R-:W-:-:S04]  /*00d0*/  VOTEU.ALL UP1, P0 ;  /* 0x00000000003f7886 */ /* 0x000fc80000020000 */
[----:B------:R-:W2:Y:S01]  /*00e0*/  @!UP0 S2UR UR8, SR_CgaCtaId ;  /* 0x00000000000889c3 */ /* 0x000ea20000008800 */
[----:B------:R-:W-:Y:S01]  /*00f0*/  @!UP0 UMOV UR6, 0x400 ;  /* 0x0000040000068882 */ /* 0x000fe20000000000 */
[----:B------:R-:W-:-:S04]  /*0100*/  @!UP0 UIADD3 UR4, -UR4, 0x100000, URZ ;  /* 0x0010000004048890 */ /* 0x000fc8000fffe13f */
[----:B------:R-:W-:Y:S02]  /*0110*/  @!UP0 USHF.L.U32 UR5, UR4, 0xb, URZ ;  /* 0x0000000b04058899 */ /* 0x000fe4000800063f */
[----:B------:R-:W-:Y:S02]  /*0120*/  @!UP0 USHF.L.U32 UR4, UR4, 0x1, URZ ;  /* 0x0000000104048899 */ /* 0x000fe4000800063f */
[----:B--2---:R-:W-:Y:S02]  /*0130*/  @!UP0 ULEA UR8, UR8, UR6, 0x18 ;  /* 0x0000000608088291 */ /* 0x004fe4000f8ec03f */
        /* <DEDUP_REMOVED lines=25> */
.L_x_6660:
        /* <DEDUP_REMOVED lines=22> */
.L_x_6661:
        /* <DEDUP_REMOVED lines=18> */
.L_x_6662:
        /* <DEDUP_REMOVED lines=22> */
.L_x_6663:
        /* <DEDUP_REMOVED lines=22> */
.L_x_6664:
[----:B------:R-:W-:Y:S01]  /*0810*/  ISETP.NE.AND P0, PT, R2, RZ, PT ;  /* 0x000000ff0200720c */ /* 0x000fe20003f05270 */
[----:B------:R-:W-:Y:S01]  /*0820*/  IMAD.MOV.U32 R2, RZ, RZ, 0x1 ;  /* 0x00000001ff027424 */ /* 0x000fe200078e00ff */
[----:B------:R-:W-:Y:S01]  /*0830*/  NOP ;  /* 0x0000000000007918 */ /* 0x000fe20000000000 */
[----:B------:R-:W-:-:S03]  /*0840*/  ULDC.64 UR36, c[0x0][0x208] ;  /* 0x0000820000247ab9 */ /* 0x000fc60000000a00 */
[----:B------:R-:W-:-:S05]  /*0850*/  SEL R2, R2, 0x2, !P0 ;  /* 0x0000000202027807 */ /* 0x000fca0004000000 */
[----:B------:R0:W-:Y:S02]  /*0860*/  STL [R1+0x4], R2 ;  /* 0x0000040201007387 */ /* 0x0001e40000100800 */
[----:B01234-:R-:W-:Y:S06]  /*0870*/  BAR.SYNC.DEFER_BLOCKING 0x0 ;  /* 0x0000000000007b1d */ /* 0x01ffec0000010000 */
[----:B------:R-:W-:Y:S05]  /*0880*/  @!P0 BRA `(.L_x_6665) ;  /* 0x0000008c00588947 */ /* 0x000fea0003800000 */
.L_x_6666:
[----:B------:R-:W-:-:S08]  /*0890*/  NOP ;  /* 0x0000000000007918 */ /* 0x000fd00000000000 */
[----:B------:R-:W0:Y:S02]  /*08a0*/  USETMAXREG.TRY_ALLOC.CTAPOOL UP0, 0xe8 ;  /* 0x000000e8000079c8 */ /* 0x000e240008000600 */
[----:B0-----:R-:W-:-:S13]  /*08b0*/  PLOP3.LUT P0, PT, PT, PT, UP0, 0x80, 0x0 ;  /* 0x000000000000781c */ /* 0x001fda0003f0f008 */
[----:B------:R-:W-:Y:S05]  /*08c0*/  @!P0 BRA `(.L_x_6666) ;  /* 0xfffffffc00f08947 */ /* 0x000fea000383ffff */
[----:B------:R-:W0:Y:S01]  /*08d0*/  S2R R2, SR_TID.X ;  /* 0x0000000000027919 */ /* 0x000e220000002100 */
[----:B------:R-:W1:Y:S01]  /*08e0*/  S2UR UR5, SR_CgaCtaId ;  /* 0x00000000000579c3 */ /* 0x000e620000008800 */
[----:B------:R-:W-:-:S07]  /*08f0*/  UMOV UR4, 0x400 ;  /* 0x0000040000047882 */ /* 0x000fce0000000000 */
[----:B------:R-:W-:Y:S06]  /*0900*/  BAR.ARV 0x8, 0x180 ;  /* 0x0206000000007b1d */ /* 0x000fec0000002000 */
[----:B-1----:R-:W-:Y:S01]  /*0910*/  ULEA UR4, UR5, UR4, 0x18 ;  /* 0x0000000405047291 */ /* 0x002fe2000f8ec03f */
[----:B0-----:R-:W-:-:S04]  /*0920*/  LOP3.LUT R0, R2, 0xffffff80, RZ, 0xc0, !PT ;  /* 0xffffff8002007812 */ /* 0x001fc800078ec0ff */
[----:B------:R-:W-:-:S13]  /*0930*/  ISETP.NE.AND P0, PT, R0, 0x80, PT ;  /* 0x000000800000780c */ /* 0x000fda0003f05270 */
[----:B------:R-:W-:Y:S08]  /*0940*/  @!P0 BAR.ARV 0x9, 0x100 ;  /* 0x0244000000008b1d */ /* 0x000ff00000002000 */
[----:B------:R-:W-:Y:S06]  /*0950*/  BAR.SYNC.DEFER_BLOCKING 0x5, 0x180 ;  /* 0x0146000000007b1d */ /* 0x000fec0000010000 */
[----:B------:R-:W0:Y:S01]  /*0960*/  LDS.128 R16, [UR4+0x288d0] ;  /* 0x0288d004ff107984 */ /* 0x000e220008000c00 */
[----:B------:R-:W-:Y:S01]  /*0970*/  ULDC UR4, c[0x0][0xc3c] ;  /* 0x00030f0000047ab9 */ /* 0x000fe20000000800 */
[----:B------:R-:W-:Y:S06]  /*0980*/  BAR.ARV 0x4, 0x180 ;  /* 0x0106000000007b1d */ /* 0x000fec0000002000 */
[----:B0-----:R-:W-:-:S13]  /*0990*/  ISETP.GE.AND P0, PT, R19, UR4, PT ;  /* 0x0000000413007c0c */ /* 0x001fda000bf06270 */
[----:B------:R-:W-:Y:S05]  /*09a0*/  @P0 EXIT ;  /* 0x000000000000094d */ /* 0x000fea0003800000 */
[----:B------:R-:W2:Y:S01]  /*09b0*/  LDL.LU R10, [R1+0x4] ;  /* 0x00000400010a7983 */ /* 0x000ea20000300800 */
[----:B------:R-:W-:-:S05]  /*09c0*/  VIADD R228, R2, 0xffffff80 ;  /* 0xffffff8002e47836 */ /* 0x000fca0000000000 */
[----:B------:R-:W-:-:S04]  /*09d0*/  SHF.R.S32.HI R3, RZ, 0x1f, R228 ;  /* 0x0000001fff037819 */ /* 0x000fc800000114e4 */
[----:B------:R-:W-:-:S04]  /*09e0*/  LEA.HI R5, R3, R228, RZ, 0x7 ;  /* 0x000000e403057211 */ /* 0x000fc800078f38ff */
[----:B------:R-:W-:-:S05]  /*09f0*/  LOP3.LUT R7, R5, 0xffffff80, RZ, 0xc0, !PT ;  /* 0xffffff8005077812 */ /* 0x000fca00078ec0ff */
[----:B------:R-:W-:-:S05]  /*0a00*/  IMAD.IADD R206, R228, 0x1, -R7 ;  /* 0x00000001e4ce7824 */ /* 0x000fca00078e0a07 */
[----:B------:R-:W-:-:S04]  /*0a10*/  SHF.R.S32.HI R11, RZ, 0x1f, R206 ;  /* 0x0000001fff0b7819 */ /* 0x000fc800000114ce */
[----:B------:R-:W-:-:S04]  /*0a20*/  LEA.HI R4, R11, R206, RZ, 0x2 ;  /* 0x000000ce0b047211 */ /* 0x000fc800078f10ff */
[--C-:B------:R-:W-:Y:S02]  /*0a30*/  SHF.R.S32.HI R6, RZ, 0x2, R4.reuse ;  /* 0x00000002ff067819 */ /* 0x100fe40000011404 */
[----:B------:R-:W-:Y:S02]  /*0a40*/  SHF.R.S32.HI R9, RZ, 0x1f, R4 ;  /* 0x0000001fff097819 */ /* 0x000fe40000011404 */
[----:B------:R-:W-:Y:S02]  /*0a50*/  LEA.HI R0, R3, R228, RZ, 0x4 ;  /* 0x000000e403007211 */ /* 0x000fe400078f20ff */
[----:B------:R-:W-:Y:S02]  /*0a60*/  LEA.HI R9, R9, R6, RZ, 0x3 ;  /* 0x0000000609097211 */ /* 0x000fe400078f18ff */
[----:B------:R-:W-:Y:S02]  /*0a70*/  LEA.HI R2, R3, R228, RZ, 0x5 ;  /* 0x000000e403027211 */ /* 0x000fe400078f28ff */
[----:B------:R-:W-:-:S02]  /*0a80*/  LOP3.LUT R13, R9, 0xfffffff8, RZ, 0xc0, !PT ;  /* 0xfffffff8090d7812 */ /* 0x000fc400078ec0ff */
[----:B------:R-:W-:Y:S01]  /*0a90*/  SHF.R.S32.HI R9, RZ, 0x4, R0 ;  /* 0x00000004ff097819 */ /* 0x000fe20000011400 */
[----:B------:R-:W-:Y:S01]  /*0aa0*/  IMAD.SHL.U32 R2, R2, 0x20, RZ ;  /* 0x0000002002027824 */ /* 0x000fe200078e00ff */
[C---:B------:R-:W-:Y:S02]  /*0ab0*/  LOP3.LUT R7, R0.reuse, 0x3fffff0, RZ, 0xc0, !PT ;  /* 0x03fffff000077812 */ /* 0x040fe400078ec0ff */
[----:B------:R-:W-:Y:S02]  /*0ac0*/  LEA.HI R0, R0, R9, RZ, 0x1 ;  /* 0x0000000900007211 */ /* 0x000fe400078f08ff */
[----:B------:R-:W-:Y:S01]  /*0ad0*/  LOP3.LUT R2, R2, 0xfffffc00, RZ, 0xc0, !PT ;  /* 0xfffffc0002027812 */ /* 0x000fe200078ec0ff */
[----:B------:R-:W-:Y:S01]  /*0ae0*/  IMAD.IADD R7, R228, 0x1, -R7 ;  /* 0x00000001e4077824 */ /* 0x000fe200078e0a07 */
[----:B------:R-:W-:Y:S02]  /*0af0*/  LOP3.LUT R0, R0, 0x1ffffffe, RZ, 0xc0, !PT ;  /* 0x1ffffffe00007812 */ /* 0x000fe400078ec0ff */
[CC--:B------:R-:W-:Y:S01]  /*0b00*/  LEA.HI R8, R3.reuse, R228.reuse, RZ, 0x2 ;  /* 0x000000e403087211 */ /* 0x0c0fe200078f10ff */
[----:B------:R-:W-:Y:S01]  /*0b10*/  IMAD.IADD R6, R6, 0x1, -R13 ;  /* 0x0000000106067824 */ /* 0x000fe200078e0a0d */
[----:B------:R-:W-:Y:S01]  /*0b20*/  LEA.HI R3, R3, R228, RZ, 0x3 ;  /* 0x000000e403037211 */ /* 0x000fe200078f18ff */
[----:B------:R-:W-:Y:S01]  /*0b30*/  IMAD R7, R7, 0x40, R2 ;  /* 0x0000004007077824 */ /* 0x000fe200078e0202 */
[----:B------:R-:W-:Y:S01]  /*0b40*/  LOP3.LUT R13, R8, 0xfffffffc, RZ, 0xc0, !PT ;  /* 0xfffffffc080d7812 */ /* 0x000fe200078ec0ff */
[----:B------:R-:W-:Y:S01]  /*0b50*/  IMAD.IADD R0, R9, 0x1, -R0 ;  /* 0x0000000109007824 */ /* 0x000fe200078e0a00 */
[----:B------:R-:W-:-:S02]  /*0b60*/  SHF.R.S32.HI R222, RZ, 0x7, R5 ;  /* 0x00000007ffde7819 */ /* 0x000fc40000011405 */
[----:B------:R-:W-:Y:S01]  /*0b70*/  LOP3.LUT R9, R4, 0x7ffffffc, RZ, 0xc0, !PT ;  /* 0x7ffffffc04097812 */ /* 0x000fe200078ec0ff */
[----:B------:R-:W-:Y:S01]  /*0b80*/  IMAD R225, R0, 0x8, R7 ;  /* 0x0000000800e17824 */ /* 0x000fe200078e0207 */
[----:B------:R-:W-:Y:S01]  /*0b90*/  LOP3.LUT R7, R3, 0xfffffff8, RZ, 0xc0, !PT ;  /* 0xfffffff803077812 */ /* 0x000fe200078ec0ff */
[----:B------:R-:W-:Y:S01]  /*0ba0*/  IMAD.IADD R13, R228, 0x1, -R13 ;  /* 0x00000001e40d7824 */ /* 0x000fe200078e0a0d */
[----:B------:R-:W-:Y:S02]  /*0bb0*/  LEA.HI R11, R11, R206, RZ, 0x5 ;  /* 0x000000ce0b0b7211 */ /* 0x000fe400078f28ff */
[----:B------:R-:W-:Y:S01]  /*0bc0*/  LEA.HI R5, R5, R222, RZ, 0x1 ;  /* 0x000000de05057211 */ /* 0x000fe200078f08ff */
[----:B------:R-:W-:Y:S01]  /*0bd0*/  IMAD.IADD R9, R206, 0x1, -R9 ;  /* 0x00000001ce097824 */ /* 0x000fe200078e0a09 */
[----:B------:R-:W-:Y:S02]  /*0be0*/  IADD3 R154, R228, -R7, RZ ;  /* 0x80000007e49a7210 */ /* 0x000fe40007ffe0ff */
[----:B------:R-:W-:-:S02]  /*0bf0*/  SHF.R.S32.HI R11, RZ, 0x5, R11 ;  /* 0x00000005ff0b7819 */ /* 0x000fc4000001140b */
[----:B------:R-:W-:Y:S02]  /*0c00*/  LEA.HI R2, R13, R13, RZ, 0x1 ;  /* 0x0000000d0d027211 */ /* 0x000fe400078f08ff */
[----:B------:R-:W-:Y:S01]  /*0c10*/  LOP3.LUT R5, R5, 0x3fffffe, RZ, 0xc0, !PT ;  /* 0x03fffffe05057812 */ /* 0x000fe200078ec0ff */
[----:B------:R-:W-:Y:S01]  /*0c20*/  IMAD.SHL.U32 R153, R154, 0x8, RZ ;  /* 0x000000089a997824 */ /* 0x000fe200078e00ff */
[----:B------:R-:W-:Y:S01]  /*0c30*/  LOP3.LUT R2, R2, 0x1ffffffe, RZ, 0xc0, !PT ;  /* 0x1ffffffe02027812 */ /* 0x000fe200078ec0ff */
[----:B------:R-:W-:Y:S02]  /*0c40*/  IMAD.SHL.U32 R203, R9, 0x2, RZ ;  /* 0x0000000209cb7824 */ /* 0x000fe400078e00ff */
[----:B------:R-:W-:Y:S02]  /*0c50*/  IMAD R6, R11, 0x10, R6 ;  /* 0x000000100b067824 */ /* 0x000fe400078e0206 */
[----:B------:R-:W-:Y:S01]  /*0c60*/  IMAD.IADD R5, R222, 0x1, -R5 ;  /* 0x00000001de057824 */ /* 0x000fe200078e0a05 */
[----:B------:R-:W-:Y:S01]  /*0c70*/  IADD3 R192, R203, 0x50, RZ ;  /* 0x00000050cbc07810 */ /* 0x000fe20007ffe0ff */
        /* <DEDUP_REMOVED lines=15> */
[----:B------:R-:W-:Y:S02]  /*0d70*/  IMAD.IADD R2, R13, 0x1, -R2 ;  /* 0x000000010d027824 */ /* 0x000fe400078e0a02 */
[----:B------:R-:W-:Y:S01]  /*0d80*/  IMAD R223, R5, 0x40, R6 ;  /* 0x0000004005df7824 */ /* 0x000fe200078e0206 */
[----:B------:R-:W-:Y:S01]  /*0d90*/  SHF.R.S32.HI R204, RZ, 0x3, R3 ;  /* 0x00000003ffcc7819 */ /* 0x000fe20000011403 */
[----:B------:R-:W-:Y:S01]  /*0da0*/  IMAD.MOV.U32 R5, RZ, RZ, R17 ;  /* 0x000000ffff057224 */ /* 0x000fe200078e0011 */
[----:B------:R-:W-:Y:S01]  /*0db0*/  SHF.R.S32.HI R227, RZ, 0x1f, R153 ;  /* 0x0000001fffe37819 */ /* 0x000fe20000011499 */
[----:B------:R-:W-:Y:S01]  /*0dc0*/  IMAD.MOV.U32 R6, RZ, RZ, R18 ;  /* 0x000000ffff067224 */ /* 0x000fe200078e0012 */
[----:B------:R-:W-:Y:S01]  /*0dd0*/  SHF.R.S32.HI R226, RZ, 0x1f, R23 ;  /* 0x0000001fffe27819 */ /* 0x000fe20000011417 */
[----:B------:R-:W-:Y:S01]  /*0de0*/  IMAD.MOV.U32 R7, RZ, RZ, R19 ;  /* 0x000000ffff077224 */ /* 0x000fe200078e0013 */
[----:B------:R-:W-:Y:S01]  /*0df0*/  SHF.R.S32.HI R221, RZ, 0x1f, R201 ;  /* 0x0000001fffdd7819 */ /* 0x000fe200000114c9 */
[----:B------:R-:W-:Y:S01]  /*0e00*/  IMAD.MOV.U32 R205, RZ, RZ, RZ ;  /* 0x000000ffffcd7224 */ /* 0x000fe200078e00ff */
        /* <DEDUP_REMOVED lines=11> */
[----:B------:R-:W-:Y:S02]  /*0ec0*/  SHF.R.S32.HI R210, RZ, 0x1f, R190 ;  /* 0x0000001fffd27819 */ /* 0x000fe400000114be */
[----:B------:R-:W-:Y:S02]  /*0ed0*/  SHF.R.S32.HI R209, RZ, 0x1f, R189 ;  /* 0x0000001fffd17819 */ /* 0x000fe400000114bd */
[----:B------:R-:W-:Y:S02]  /*0ee0*/  SHF.R.S32.HI R208, RZ, 0x1f, R188 ;  /* 0x0000001fffd07819 */ /* 0x000fe400000114bc */
[----:B------:R-:W-:Y:S01]  /*0ef0*/  SHF.R.S32.HI R207, RZ, 0x1f, R155 ;  /* 0x0000001fffcf7819 */ /* 0x000fe2000001149b */
[----:B------:R-:W-:Y:S01]  /*0f00*/  UMOV UR38, URZ ;  /* 0x0000003f00267c82 */ /* 0x000fe20008000000 */
[----:B------:R-:W-:Y:S01]  /*0f10*/  UMOV UR39, URZ ;  /* 0x0000003f00277c82 */ /* 0x000fe20008000000 */
[----:B--2---:R-:W-:-:S07]  /*0f20*/  LOP3.LUT R152, R10, 0x1, RZ, 0xfc, !PT ;  /* 0x000000010a987812 */ /* 0x004fce00078efcff */
.L_x_6716:
[----:B0-2-4-:R-:W0:Y:S01]  /*0f30*/  LDC.64 R2, c[0x0][0xc88] ;  /* 0x00032200ff027b82 */ /* 0x015e220000000a00 */
[----:B------:R-:W-:-:S07]  /*0f40*/  ULDC.64 UR4, c[0x0][0xa28] ;  /* 0x00028a0000047ab9 */ /* 0x000fce0000000a00 */
[----:B------:R-:W1:Y:S08]  /*0f50*/  LDC.64 R10, c[0x0][0x418] ;  /* 0x00010600ff0a7b82 */ /* 0x000e700000000a00 */
[----:B------:R-:W2:Y:S01]  /*0f60*/  LDC R0, c[0x0][0x424] ;  /* 0x00010900ff007b82 */ /* 0x000ea20000000800 */
[----:B0-----:R-:W-:-:S07]  /*0f70*/  IMAD.WIDE R2, R7, 0x4, R2 ;  /* 0x0000000407027825 */ /* 0x001fce00078e0202 */
[----:B------:R-:W0:Y:S01]  /*0f80*/  LDC R13, c[0x0][0x2f0] ;  /* 0x0000bc00ff0d7b82 */ /* 0x000e220000000800 */
[----:B---3--:R-:W3:Y:S01]  /*0f90*/  LDG.E R22, desc[UR36][R2.64] ;  /* 0x0000002402167981 */ /* 0x008ee2000c1e1900 */
[----:B------:R-:W-:Y:S01]  /*0fa0*/  ISETP.NE.U32.AND P0, PT, RZ, UR4, PT ;  /* 0x00000004ff007c0c */ /* 0x000fe2000bf05070 */
[----:B------:R-:W-:-:S03]  /*0fb0*/  IMAD.MOV.U32 R7, RZ, RZ, RZ ;  /* 0x000000ffff077224 */ /* 0x000fc600078e00ff */
[----:B------:R-:W-:Y:S02]  /*0fc0*/  ISETP.NE.AND.EX P0, PT, RZ, UR5, PT, P0 ;  /* 0x00000005ff007c0c */ /* 0x000fe4000bf05300 */
[----:B---3--:R-:W-:-:S11]  /*0fd0*/  SHF.R.S32.HI R19, RZ, 0x1f, R22 ;  /* 0x0000001fff137819 */ /* 0x008fd60000011416 */
[----:B------:R-:W-:-:S04]  /*0fe0*/  @P0 LEA R8, P1, R22, UR4, 0x2 ;  /* 0x0000000416080c11 */ /* 0x000fc8000f8210ff */
[----:B------:R-:W-:Y:S01]  /*0ff0*/  @P0 LEA.HI.X R9, R22, UR5, R19, 0x2, P1 ;  /* 0x0000000516090c11 */ /* 0x000fe200088f1413 */
[----:B------:R-:W-:Y:S02]  /*1000*/  ULDC.64 UR4, c[0x0][0xa20] ;  /* 0x0002880000047ab9 */ /* 0x000fe40000000a00 */
[----:B------:R-:W-:Y:S02]  /*1010*/  ISETP.NE.U32.AND P1, PT, RZ, UR4, PT ;  /* 0x00000004ff007c0c */ /* 0x000fe4000bf25070 */
[----:B------:R3:W5:Y:S01]  /*1020*/  @P0 LDG.E R7, desc[UR36][R8.64] ;  /* 0x0000002408070981 */ /* 0x000762000c1e1900 */
[----:B-1----:R-:W-:Y:S02]  /*1030*/  ISETP.NE.U32.AND P0, PT, R10, RZ, PT ;  /* 0x000000ff0a00720c */ /* 0x002fe40003f05070 */
[----:B------:R-:W-:Y:S02]  /*1040*/  ISETP.NE.AND.EX P1, PT, RZ, UR5, PT, P1 ;  /* 0x00000005ff007c0c */ /* 0x000fe4000bf25310 */
[----:B------:R-:W-:-:S04]  /*1050*/  ISETP.NE.AND.EX P0, PT, R11, RZ, PT, P0 ;  /* 0x000000ff0b00720c */ /* 0x000fc80003f05300 */
[----:B--2---:R-:W-:-:S05]  /*1060*/  SEL R0, R0, 0x1, P0 ;  /* 0x0000000100007807 */ /* 0x004fca0000000000 */
[----:B0-----:R-:W-:Y:S02]  /*1070*/  IMAD R98, R0, R13, RZ ;  /* 0x0000000d00627224 */ /* 0x001fe400078e02ff */
[----:B------:R-:W-:-:S04]  /*1080*/  @P1 LEA R2, P2, R22, UR4, 0x2 ;  /* 0x0000000416021c11 */ /* 0x000fc8000f8410ff */
[----:B------:R-:W-:-:S05]  /*1090*/  @P1 LEA.HI.X R3, R22, UR5, R19, 0x2, P2 ;  /* 0x0000000516031c11 */ /* 0x000fca00090f1413 */
[----:B------:R3:W5:Y:S01]  /*10a0*/  @P1 LDG.E R98, desc[UR36][R2.64] ;  /* 0x0000002402621981 */ /* 0x000762000c1e1900 */
[----:B------:R-:W-:Y:S05]  /*10b0*/  @P1 BRA `(.L_x_6667) ;  /* 0x0000000000241947 */ /* 0x000fea0003800000 */
[----:B------:R-:W-:Y:S02]  /*10c0*/  ULDC.64 UR4, c[0x0][0xa08] ;  /* 0x0002820000047ab9 */ /* 0x000fe40000000a00 */
[----:B------:R-:W-:-:S04]  /*10d0*/  ISETP.NE.U32.AND P0, PT, RZ, UR4, PT ;  /* 0x00000004ff007c0c */ /* 0x000fc8000bf05070 */
[----:B------:R-:W-:-:S13]  /*10e0*/  ISETP.NE.AND.EX P0, PT, RZ, UR5, PT, P0 ;  /* 0x00000005ff007c0c */ /* 0x000fda000bf05300 */
[----:B------:R-:W-:Y:S05]  /*10f0*/  @!P0 BRA `(.L_x_6667) ;  /* 0x0000000000148947 */ /* 0x000fea0003800000 */
[----:B---3--:R-:W0:Y:S02]  /*1100*/  LDC.64 R2, c[0x0][0xa08] ;  /* 0x00028200ff027b82 */ /* 0x008e240000000a00 */
[----:B0-----:R-:W-:-:S05]  /*1110*/  IMAD.WIDE R2, R22, 0x4, R2 ;  /* 0x0000000416027825 */ /* 0x001fca00078e0202 */
[----:B-----5:R-:W2:Y:S04]  /*1120*/  LDG.E R98, desc[UR36][R2.64] ;  /* 0x0000002402627981 */ /* 0x020ea8000c1e1900 */
[----:B------:R-:W2:Y:S02]  /*1130*/  LDG.E R9, desc[UR36][R2.64+0x4] ;  /* 0x0000042402097981 */ /* 0x000ea4000c1e1900 */
[----:B--2---:R-:W-:-:S07]  /*1140*/  IMAD.IADD R98, R9, 0x1, -R98 ;  /* 0x0000000109627824 */ /* 0x004fce00078e0a62 */
.L_x_6667:
[----:B-----5:R-:W-:Y:S01]  /*1150*/  IMAD.IADD R98, R98, 0x1, -R7 ;  /* 0x0000000162627824 */ /* 0x020fe200078e0a07 */
[C---:B---3--:R-:W-:Y:S01]  /*1160*/  LOP3.LUT R2, R6.reuse, 0xff000000, RZ, 0xc0, !PT ;  /* 0xff00000006027812 */ /* 0x048fe200078ec0ff */
[----:B------:R-:W-:Y:S01]  /*1170*/  IMAD.MOV.U32 R88, RZ, RZ, RZ ;  /* 0x000000ffff587224 */ /* 0x000fe200078e00ff */
[----:B------:R-:W-:Y:S01]  /*1180*/  LOP3.LUT R0, R6, 0xff0000, RZ, 0xc0, !PT ;  /* 0x00ff000006007812 */ /* 0x000fe200078ec0ff */
[C---:B------:R-:W-:Y:S01]  /*1190*/  VIADD R4, R98.reuse, 0x7f ;  /* 0x0000007f62047836 */ /* 0x040fe20000000000 */
[----:B------:R-:W-:Y:S02]  /*11a0*/  ISETP.GE.AND P0, PT, R98, 0x1, PT ;  /* 0x000000016200780c */ /* 0x000fe40003f06270 */
[----:B------:R-:W-:Y:S02]  /*11b0*/  SHF.R.U32.HI R3, RZ, 0x8, R2 ;  /* 0x00000008ff037819 */ /* 0x000fe40000011602 */
[----:B------:R-:W-:Y:S02]  /*11c0*/  SHF.R.S32.HI R7, RZ, 0x1f, R4 ;  /* 0x0000001fff077819 */ /* 0x000fe40000011404 */
[----:B------:R-:W-:-:S02]  /*11d0*/  LEA.HI R0, R0, R3, RZ, 0x10 ;  /* 0x0000000300007211 */ /* 0x000fc400078f80ff */
[----:B------:R-:W-:Y:S02]  /*11e0*/  LEA.HI R7, R7, R4, RZ, 0x7 ;  /* 0x0000000407077211 */ /* 0x000fe400078f38ff */
[----:B------:R-:W-:Y:S02]  /*11f0*/  LOP3.LUT R202, R0, 0xff, RZ, 0xc0, !PT ;  /* 0x000000ff00ca7812 */ /* 0x000fe400078ec0ff */
[----:B------:R-:W-:Y:S02]  /*1200*/  SHF.R.U32.HI R18, RZ, 0x10, R0 ;  /* 0x00000010ff127819 */ /* 0x000fe40000011600 */
[----:B------:R-:W-:Y:S01]  /*1210*/  SHF.R.S32.HI R8, RZ, 0x7, R7 ;  /* 0x00000007ff087819 */ /* 0x000fe20000011407 */
[----:B------:R-:W-:Y:S06]  /*1220*/  @!P0 BRA `(.L_x_6668) ;  /* 0x0000000000788947 */ /* 0x000fec0003800000 */
[----:B------:R-:W0:Y:S01]  /*1230*/  LDC R3, c[0x0][0x9f0] ;  /* 0x00027c00ff037b82 */ /* 0x000e220000000800 */
[----:B------:R-:W-:-:S04]  /*1240*/  ISETP.NE.AND P0, PT, R18, RZ, PT ;  /* 0x000000ff1200720c */ /* 0x000fc80003f05270 */
[----:B0-----:R-:W-:-:S04]  /*1250*/  SEL R11, R18, R3, P0 ;  /* 0x00000003120b7207 */ /* 0x001fc80000000000 */
        /* <DEDUP_REMOVED lines=19> */
[-C--:B------:R-:W-:Y:S01]  /*1390*/  @!P1 IADD3 R2, R2, -R7.reuse, RZ ;  /* 0x8000000702029210 */ /* 0x080fe20007ffe0ff */
[----:B------:R-:W-:Y:S01]  /*13a0*/  @!P1 VIADD R3, R3, 0x1 ;  /* 0x0000000103039836 */ /* 0x000fe20000000000 */
[----:B------:R-:W-:Y:S02]  /*13b0*/  ISETP.NE.AND P1, PT, R11, RZ, PT ;  /* 0x000000ff0b00720c */ /* 0x000fe40003f25270 */
[----:B------:R-:W-:-:S13]  /*13c0*/  ISETP.GE.U32.AND P0, PT, R2, R7, PT ;  /* 0x000000070200720c */ /* 0x000fda0003f06070 */
[----:B------:R-:W-:-:S04]  /*13d0*/  @P0 VIADD R3, R3, 0x1 ;  /* 0x0000000103030836 */ /* 0x000fc80000000000 */
[----:B------:R-:W-:Y:S01]  /*13e0*/  @!P2 IMAD.MOV R3, RZ, RZ, -R3 ;  /* 0x000000ffff03a224 */ /* 0x000fe200078e0a03 */
[----:B------:R-:W-:-:S05]  /*13f0*/  @!P1 LOP3.LUT R3, RZ, R11, RZ, 0x33, !PT ;  /* 0x0000000bff039212 */ /* 0x000fca00078e33ff */
[----:B------:R-:W-:-:S07]  /*1400*/  IMAD.MOV.U32 R88, RZ, RZ, R3 ;  /* 0x000000ffff587224 */ /* 0x000fce00078e0003 */
.L_x_6668:
[-C--:B------:R-:W-:Y:S01]  /*1410*/  IMAD R17, R202, R88.reuse, RZ ;  /* 0x00000058ca117224 */ /* 0x080fe200078e02ff */
[----:B------:R-:W-:Y:S01]  /*1420*/  LOP3.LUT R2, R6, 0xffff, RZ, 0xc0, !PT ;  /* 0x0000ffff06027812 */ /* 0x000fe200078ec0ff */
[----:B------:R-:W-:Y:S01]  /*1430*/  IMAD.MOV.U32 R16, RZ, RZ, R5 ;  /* 0x000000ffff107224 */ /* 0x000fe200078e0005 */
[----:B------:R-:W-:Y:S02]  /*1440*/  PLOP3.LUT P0, PT, PT, PT, PT, 0x80, 0x0 ;  /* 0x000000000000781c */ /* 0x000fe40003f0f070 */
[----:B------:R-:W-:Y:S02]  /*1450*/  CS2R R156, SRZ ;  /* 0x00000000009c7805 */ /* 0x000fe4000001ff00 */
[----:B------:R-:W-:Y:S02]  /*1460*/  VIADDMNMX R88, R17, R88, R8, PT ;  /* 0x0000005811587246 */ /* 0x000fe40003800108 */
[----:B------:R-:W-:Y:S02]  /*1470*/  CS2R R150, SRZ ;  /* 0x0000000000967805 */ /* 0x000fe4000001ff00 */
[----:B------:R-:W-:-:S02]  /*1480*/  CS2R R64, SRZ ;  /* 0x0000000000407805 */ /* 0x000fc4000001ff00 */
[----:B------:R-:W-:Y:S02]  /*1490*/  CS2R R96, SRZ ;  /* 0x0000000000607805 */ /* 0x000fe4000001ff00 */
[----:B------:R-:W-:Y:S02]  /*14a0*/  ISETP.GT.AND P1, PT, R88, R17, PT ;  /* 0x000000115800720c */ /* 0x000fe40003f24270 */
        /* <DEDUP_REMOVED lines=30> */
[----:B------:R-:W0:Y:S01]  /*1690*/  SHFL.IDX PT, R0, R222, RZ, 0x1f ;  /* 0x00001fffde007589 */ /* 0x000e2200000e0000 */
[----:B------:R-:W1:Y:S01]  /*16a0*/  S2UR UR40, SR_CgaCtaId ;  /* 0x00000000002879c3 */ /* 0x000e620000008800 */
[----:B------:R-:W-:Y:S01]  /*16b0*/  UMOV UR5, 0x400 ;  /* 0x0000040000057882 */ /* 0x000fe20000000000 */
[----:B0-----:R-:W-:Y:S01]  /*16c0*/  R2UR UR41, R0 ;  /* 0x00000000002972ca */ /* 0x001fe200000e0000 */
[----:B-1----:R-:W-:-:S04]  /*16d0*/  ULEA UR42, UR40, UR5, 0x18 ;  /* 0x00000005282a7291 */ /* 0x002fc8000f8ec03f */
[----:B------:R-:W-:-:S04]  /*16e0*/  UIADD3 UR5, UR42, 0x10400, URZ ;  /* 0x000104002a057890 */ /* 0x000fc8000fffe03f */
[----:B------:R-:W-:-:S04]  /*16f0*/  ULOP3.LUT UP0, URZ, UR5, 0x3ff, URZ, 0xc0, !UPT ;  /* 0x000003ff053f7892 */ /* 0x000fc8000f80c03f */
[----:B------:R-:W-:Y:S02]  /*1700*/  ULEA.HI UR4, UR41, UR41, URZ, 0x1 ;  /* 0x0000002929047291 */ /* 0x000fe4000f8f083f */
[----:B------:R-:W-:Y:S02]  /*1710*/  PLOP3.LUT P0, PT, PT, PT, UP0, 0x80, 0x0 ;  /* 0x000000000000781c */ /* 0x000fe40003f0f008 */
        /* <DEDUP_REMOVED lines=22> */
.L_x_6670:
[----:B------:R-:W-:Y:S02]  /*1880*/  LEA.HI R0, R205, R205, RZ, 0x1 ;  /* 0x000000cdcd007211 */ /* 0x000fe400078f08ff */
[----:B------:R-:W-:Y:S02]  /*1890*/  ISETP.NE.AND P0, PT, R152, 0x3, PT ;  /* 0x000000039800780c */ /* 0x000fe40003f05270 */
[----:B------:R-:W-:-:S05]  /*18a0*/  LOP3.LUT R0, R0, 0xfffffffe, RZ, 0xc0, !PT ;  /* 0xfffffffe00007812 */ /* 0x000fca00078ec0ff */
[----:B------:R-:W-:-:S05]  /*18b0*/  IMAD.IADD R0, R205, 0x1, -R0 ;  /* 0x00000001cd007824 */ /* 0x000fca00078e0a00 */
[----:B------:R-:W-:-:S04]  /*18c0*/  SHF.L.U32 R0, R0, 0x1f, RZ ;  /* 0x0000001f00007819 */ /* 0x000fc800000006ff */
[----:B------:R-:W0:Y:S02]  /*18d0*/  SYNCS.PHASECHK.TRANS64.TRYWAIT P1, [UR42+0x28800], R0 ;  /* 0x02880000ff0075a7 */ /* 0x000e24000802016a */
[----:B0-----:R-:W-:Y:S05]  /*18e0*/  @!P1 BRA `(.L_x_6671) ;  /* 0x000000d400e49947 */ /* 0x001fea0003800000 */
.L_x_6801:
[----:B------:R-:W-:Y:S05]  /*18f0*/  @!P0 BRA `(.L_x_6672) ;  /* 0x0000000000048947 */ /* 0x000fea0003800000 */
[----:B------:R-:W-:Y:S01]  /*1900*/  BPT.TRAP 0x1 ;  /* 0x000000040000795c */ /* 0x000fe20000300000 */
.L_x_6672:
[----:B------:R-:W-:Y:S01]  /*1910*/  IMAD.U32 R4, RZ, RZ, UR39 ;  /* 0x00000027ff047e24 */ /* 0x000fe2000f8e00ff */
[----:B0-----:R-:W-:-:S04]  /*1920*/  MOV R3, UR38 ;  /* 0x0000002600037c02 */ /* 0x001fc80008000f00 */
[----:B------:R-:W-:Y:S02]  /*1930*/  LEA R4, R4, UR42, 0x3 ;  /* 0x0000002a04047c11 */ /* 0x000fe4000f8e18ff */
[----:B------:R-:W-:-:S04]  /*1940*/  SHF.L.U32 R3, R3, 0x1f, RZ ;  /* 0x0000001f03037819 */ /* 0x000fc800000006ff */
[----:B------:R0:W1:Y:S01]  /*1950*/  SYNCS.PHASECHK.TRANS64.TRYWAIT P1, [R4+URZ+0x28830], R3 ;  /* 0x02883003040075a7 */ /* 0x000062000802017f */
[----:B------:R-:W-:Y:S05]  /*1960*/  @!P0 BRA `(.L_x_6673) ;  /* 0x0000000000048947 */ /* 0x000fea0003800000 */
[----:B------:R-:W-:Y:S01]  /*1970*/  BPT.TRAP 0x1 ;  /* 0x000000040000795c */ /* 0x000fe20000300000 */
.L_x_6673:
[----:B------:R-:W-:Y:S01]  /*1980*/  IMAD.MOV.U32 R151, RZ, RZ, RZ ;  /* 0x000000ffff977224 */ /* 0x000fe200078e00ff */
[----:B-1----:R-:W-:Y:S06]  /*1990*/  @P1 BRA `(.L_x_6674) ;  /* 0x0000000000081947 */ /* 0x002fec0003800000 */
[----:B------:R-:W1:Y:S02]  /*19a0*/  SYNCS.PHASECHK.TRANS64.TRYWAIT P1, [R4+URZ+0x28830], R3 ;  /* 0x02883003040075a7 */ /* 0x000e64000802017f */
[----:B-1----:R-:W-:Y:S05]  /*19b0*/  @!P1 BRA `(.L_x_6675) ;  /* 0x000000d400c89947 */ /* 0x002fea0003800000 */
.L_x_6674:
[----:B------:R-:W-:Y:S05]  /*19c0*/  WARPSYNC.ALL ;  /* 0x0000000000007948 */ /* 0x000fea0003800000 */
[----:B------:R-:W-:Y:S01]  /*19d0*/  UIADD3 UR4, UR42, 0x18400, URZ ;  /* 0x000184002a047890 */ /* 0x000fe2000fffe03f */
[----:B------:R-:W-:Y:S01]  /*19e0*/  WARPGROUP.ARRIVE ;  /* 0x00000000000079c5 */ /* 0x000fe20000000000 */
[----:B------:R-:W-:Y:S02]  /*19f0*/  ULOP3.LUT UR32, UR43, 0x10000, URZ, 0xfc, !UPT ;  /* 0x000100002b207892 */ /* 0x000fe4000f8efc3f */
[----:B------:R-:W-:Y:S01]  /*1a00*/  USHF.R.U32.HI UR4, URZ, 0x4, UR4 ;  /* 0x000000043f047899 */ /* 0x000fe20008011604 */
[----:B------:R-:W-:Y:S01]  /*1a10*/  UMOV UR33, 0x40000040 ;  /* 0x4000004000217882 */ /* 0x000fe20000000000 */
[----:B------:R-:W-:-:S02]  /*1a20*/  UMOV UR35, 0x40000040 ;  /* 0x4000004000237882 */ /* 0x000fc40000000000 */
[----:B------:R-:W-:Y:S01]  /*1a30*/  ULOP3.LUT UR4, UR4, 0x3fff, URZ, 0xc0, !UPT ;  /* 0x00003fff04047892 */ /* 0x000fe2000f8ec03f */
[----:B------:R-:W-:Y:S01]  /*1a40*/  UMOV UR5, 0x40000040 ;  /* 0x4000004000057882 */ /* 0x000fe20000000000 */
[----:B------:R-:W-:Y:S02]  /*1a50*/  UMOV UR7, 0x40000040 ;  /* 0x4000004000077882 */ /* 0x000fe40000000000 */
[----:B------:R-:W-:Y:S02]  /*1a60*/  ULOP3.LUT UR42, UR4, 0x10000, URZ, 0xfc, !UPT ;  /* 0x00010000042a7892 */ /* 0x000fe4000f8efc3f */
[----:B------:R-:W-:Y:S02]  /*1a70*/  UIADD3 UR4, UR32, 0x2, URZ ;  /* 0x0000000220047890 */ /* 0x000fe4000fffe03f */
[----:B------:R-:W-:Y:S02]  /*1a80*/  ULEA UR34, UR39, UR42, 0xb ;  /* 0x0000002a27227291 */ /* 0x000fe4000f8e583f */
[----:B------:R-:W-:-:S02]  /*1a90*/  UIADD3 UR8, UR32, 0x4, URZ ;  /* 0x0000000420087890 */ /* 0x000fc4000fffe03f */
[----:B------:R-:W-:Y:S02]  /*1aa0*/  UIADD3 UR6, UR34, 0x2, URZ ;  /* 0x0000000222067890 */ /* 0x000fe4000fffe03f */
[----:B------:R-:W-:Y:S01]  /*1ab0*/  UIADD3 UR10, UR34, 0x4, URZ ;  /* 0x00000004220a7890 */ /* 0x000fe2000fffe03f */
[----:B------:R-:W-:Y:S02]  /*1ac0*/  UMOV UR9, 0x40000040 ;  /* 0x4000004000097882 */ /* 0x000fe40000000000 */
[----:B------:R-:W-:Y:S01]  /*1ad0*/  HGMMA.64x128x16.F32.BF16 R24, gdesc[UR32], RZ, !UPT, gsb0 ;  /* 0x01e00000201879f0 */ /* 0x000fe2000c0018ff */
        /* <DEDUP_REMOVED lines=43> */
[----:B------:R-:W-:Y:S05]  /*1d90*/  @!P0 BRA `(.L_x_6676) ;  /* 0x0000000000048947 */ /* 0x000fea0003800000 */
[----:B------:R-:W-:Y:S01]  /*1da0*/  BPT.TRAP 0x1 ;  /* 0x000000040000795c */ /* 0x000fe20000300000 */
.L_x_6676:
[----:B01----:R-:W-:Y:S01]  /*1db0*/  IADD3 R3, R98, 0x80, -R203 ;  /* 0x0000008062037810 */ /* 0x003fe20007ffe8cb */
[----:B------:R-:W-:Y:S01]  /*1dc0*/  ULDC UR6, c[0x0][0x988] ;  /* 0x0002620000067ab9 */ /* 0x000fe20000000800 */
[----:B------:R-:W-:Y:S01]  /*1dd0*/  P2R R90, PR, RZ, 0x1 ;  /* 0x00000001ff5a7803 */ /* 0x000fe20000000000 */
[----:B------:R-:W-:Y:S01]  /*1de0*/  IMAD.MOV.U32 R150, RZ, RZ, R151 ;  /* 0x000000ffff967224 */ /* 0x000fe200078e0097 */
[-C--:B------:R-:W-:Y:S01]  /*1df0*/  MOV R137, R151.reuse ;  /* 0x0000009700897202 */ /* 0x080fe20000000f00 */
[----:B------:R-:W-:Y:S01]  /*1e00*/  IMAD R6, R88, -0x80, R3 ;  /* 0xffffff8058067824 */ /* 0x000fe200078e0203 */
[----:B------:R-:W-:Y:S01]  /*1e10*/  MOV R120, R151 ;  /* 0x0000009700787202 */ /* 0x000fe20000000f00 */
[--C-:B------:R-:W-:Y:S02]  /*1e20*/  IMAD.MOV.U32 R149, RZ, RZ, R151.reuse ;  /* 0x000000ffff957224 */ /* 0x100fe400078e0097 */
        /* <DEDUP_REMOVED lines=72> */
[C---:B------:R-:W-:Y:S02]  /*22b0*/  ISETP.GT.AND P4, PT, R6.reuse, 0x30, PT ;  /* 0x000000300600780c */ /* 0x040fe40003f84270 */
        /* <DEDUP_REMOVED lines=61> */
[----:B------:R-:W-:Y:S02]  /*2690*/  FSEL R105, R77, -INF , P2 ;  /* 0xff8000004d697808 */ /* 0x000fe40001000000 */
[----:B------:R-:W-:Y:S02]  /*26a0*/  FMNMX.FTZ R0, R103, R0, !PT ;  /* 0x0000000067007209 */ /* 0x000fe40007810000 */
[----:B------:R-:W-:Y:S02]  /*26b0*/  ISETP.GT.AND P3, PT, R6, 0x70, PT ;  /* 0x000000700600780c */ /* 0x000fe40003f64270 */
[----:B------:R-:W-:-:S02]  /*26c0*/  FSEL R37, R62, -INF , P4 ;  /* 0xff8000003e257808 */ /* 0x000fc40002000000 */
[----:B------:R-:W-:Y:S02]  /*26d0*/  FSEL R107, R80, -INF , P3 ;  /* 0xff800000506b7808 */ /* 0x000fe40001800000 */
[----:B------:R-:W-:Y:S02]  /*26e0*/  FMNMX.FTZ R0, R105, R0, !PT ;  /* 0x0000000069007209 */ /* 0x000fe40007810000 */
[C---:B------:R-:W-:Y:S02]  /*26f0*/  ISETP.GT.AND P4, PT, R6.reuse, 0x71, PT ;  /* 0x000000710600780c */ /* 0x040fe40003f84270 */
[----:B------:R-:W-:Y:S02]  /*2700*/  FMNMX.FTZ R0, R107, R0, !PT ;  /* 0x000000006b007209 */ /* 0x000fe40007810000 */
[----:B------:R-:W-:Y:S02]  /*2710*/  FSEL R111, R81, -INF , P4 ;  /* 0xff800000516f7808 */ /* 0x000fe40002000000 */
[----:B------:R-:W-:-:S02]  /*2720*/  ISETP.GT.AND P5, PT, R6, 0x78, PT ;  /* 0x000000780600780c */ /* 0x000fc40003fa4270 */
[----:B------:R-:W-:Y:S02]  /*2730*/  FMNMX.FTZ R0, R111, R0, !PT ;  /* 0x000000006f007209 */ /* 0x000fe40007810000 */
[----:B------:R-:W-:Y:S02]  /*2740*/  FSEL R109, R84, -INF , P5 ;  /* 0xff800000546d7808 */ /* 0x000fe40002800000 */
[----:B------:R-:W-:Y:S02]  /*2750*/  ISETP.GT.AND P6, PT, R6, 0x79, PT ;  /* 0x000000790600780c */ /* 0x000fe40003fc4270 */
[----:B------:R-:W-:Y:S02]  /*2760*/  FMNMX.FTZ R0, R109, R0, !PT ;  /* 0x000000006d007209 */ /* 0x000fe40007810000 */
[----:B------:R-:W-:Y:S02]  /*2770*/  FSEL R85, R85, -INF , P6 ;  /* 0xff80000055557808 */ /* 0x000fe40003000000 */
[----:B------:R-:W-:-:S02]  /*2780*/  P2R R20, PR, RZ, 0x4 ;  /* 0x00000004ff147803 */ /* 0x000fc40000000000 */
[----:B------:R-:W-:Y:S01]  /*2790*/  FMNMX.FTZ R8, R85, R0, !PT ;  /* 0x0000000055087209 */ /* 0x000fe20007810000 */
[----:B------:R-:W-:Y:S01]  /*27a0*/  IMAD.U32 R0, RZ, RZ, UR6 ;  /* 0x00000006ff007e24 */ /* 0x000fe2000f8e00ff */
[C---:B------:R-:W-:Y:S02]  /*27b0*/  ISETP.GT.AND P2, PT, R6.reuse, 0x58, PT ;  /* 0x000000580600780c */ /* 0x040fe40003f44270 */
[----:B------:R-:W-:Y:S01]  /*27c0*/  P2R R24, PR, RZ, 0x2 ;  /* 0x00000002ff187803 */ /* 0x000fe20000000000 */
[----:B------:R-:W0:Y:S01]  /*27d0*/  SHFL.BFLY PT, R3, R8, 0x2, 0x1f ;  /* 0x0c401f0008037f89 */ /* 0x000e2200000e0000 */
[----:B------:R-:W-:Y:S02]  /*27e0*/  ISETP.GT.AND P1, PT, R6, 0x59, PT ;  /* 0x000000590600780c */ /* 0x000fe40003f24270 */
[----:B------:R-:W-:Y:S02]  /*27f0*/  FSEL R69, R70, -INF , P2 ;  /* 0xff80000046457808 */ /* 0x000fe40001000000 */
[----:B------:R-:W-:-:S02]  /*2800*/  P2R R26, PR, RZ, 0x1 ;  /* 0x00000001ff1a7803 */ /* 0x000fc40000000000 */
[----:B------:R-:W-:Y:S02]  /*2810*/  ISETP.GT.AND P0, PT, R6, 0x60, PT ;  /* 0x000000600600780c */ /* 0x000fe40003f04270 */
[----:B------:R-:W-:Y:S02]  /*2820*/  FSEL R71, R71, -INF , P1 ;  /* 0xff80000047477808 */ /* 0x000fe40000800000 */
[----:B------:R-:W-:Y:S02]  /*2830*/  P2R R14, PR, RZ, 0x8 ;  /* 0x00000008ff0e7803 */ /* 0x000fe40000000000 */
[----:B------:R-:W-:Y:S02]  /*2840*/  FSEL R73, R74, -INF , P0 ;  /* 0xff8000004a497808 */ /* 0x000fe40000000000 */
[----:B------:R-:W-:Y:S02]  /*2850*/  ISETP.NE.AND P0, PT, R26, RZ, PT ;  /* 0x000000ff1a00720c */ /* 0x000fe40003f05270 */
[----:B------:R-:W-:-:S02]  /*2860*/  ISETP.NE.AND P1, PT, R24, RZ, PT ;  /* 0x000000ff1800720c */ /* 0x000fc40003f25270 */
[----:B------:R-:W-:Y:S02]  /*2870*/  FSEL R75, R75, -INF , P0 ;  /* 0xff8000004b4b7808 */ /* 0x000fe40000000000 */
[----:B------:R-:W-:Y:S02]  /*2880*/  ISETP.NE.AND P2, PT, R20, RZ, PT ;  /* 0x000000ff1400720c */ /* 0x000fe40003f45270 */
[----:B------:R-:W-:Y:S02]  /*2890*/  FSEL R83, R83, -INF , P4 ;  /* 0xff80000053537808 */ /* 0x000fe40002000000 */
[----:B0-----:R-:W-:Y:S02]  /*28a0*/  FMNMX.FTZ R10, R8, R3, !PT ;  /* 0x00000003080a7209 */ /* 0x001fe40007810000 */
[----:B------:R-:W-:Y:S02]  /*28b0*/  FMNMX.FTZ R8, R5, R27, !PT ;  /* 0x0000001b05087209 */ /* 0x000fe40007810000 */
[----:B------:R-:W-:Y:S01]  /*28c0*/  FSEL R79, R79, -INF , P2 ;  /* 0xff8000004f4f7808 */ /* 0x000fe20001000000 */
[----:B------:R-:W0:Y:S01]  /*28d0*/  SHFL.BFLY PT, R3, R10, 0x1, 0x1f ;  /* 0x0c201f000a037f89 */ /* 0x000e2200000e0000 */
[----:B------:R-:W-:-:S02]  /*28e0*/  FMNMX.FTZ R8, R9, R8, !PT ;  /* 0x0000000809087209 */ /* 0x000fc40007810000 */
[----:B------:R-:W-:Y:S02]  /*28f0*/  FSEL R87, R87, -INF , P6 ;  /* 0xff80000057577808 */ /* 0x000fe40003000000 */
[----:B------:R-:W-:Y:S02]  /*2900*/  FMNMX.FTZ R8, R31, R8, !PT ;  /* 0x000000081f087209 */ /* 0x000fe40007810000 */
[----:B------:R-:W-:Y:S02]  /*2910*/  R2UR UR6, R4 ;  /* 0x00000000040672ca */ /* 0x000fe400000e0000 */
[----:B------:R-:W-:Y:S02]  /*2920*/  FMNMX.FTZ R8, R11, R8, !PT ;  /* 0x000000080b087209 */ /* 0x000fe40007810000 */
[----:B------:R-:W-:Y:S01]  /*2930*/  ISETP.NE.AND P0, PT, R90, RZ, PT ;  /* 0x000000ff5a00720c */ /* 0x000fe20003f05270 */
[----:B------:R-:W-:Y:S01]  /*2940*/  IMAD.MOV.U32 R90, RZ, RZ, R151 ;  /* 0x000000ffff5a7224 */ /* 0x000fe200078e0097 */
[----:B------:R-:W-:-:S04]  /*2950*/  FMNMX.FTZ R8, R35, R8, !PT ;  /* 0x0000000823087209 */ /* 0x000fc80007810000 */
[----:B------:R-:W-:-:S03]  /*2960*/  FMNMX.FTZ R8, R13, R8, !PT ;  /* 0x000000080d087209 */ /* 0x000fc60007810000 */
[----:B------:R-:W-:Y:S01]  /*2970*/  UIADD3 UR6, UR6, 0x28840, URZ ;  /* 0x0002884006067890 */ /* 0x000fe2000fffe03f */
[----:B------:R-:W-:Y:S02]  /*2980*/  FMNMX.FTZ R8, R39, R8, !PT ;  /* 0x0000000827087209 */ /* 0x000fe40007810000 */
[----:B0-----:R-:W-:Y:S01]  /*2990*/  FMNMX.FTZ R3, R10, R3, !PT ;  /* 0x000000030a037209 */ /* 0x001fe20007810000 */
[----:B------:R-:W-:Y:S01]  /*29a0*/  UPRMT UR6, UR40, 0x654, UR6 ;  /* 0x0000065428067896 */ /* 0x000fe20008000006 */
[----:B------:R-:W-:Y:S02]  /*29b0*/  FMNMX.FTZ R8, R15, R8, !PT ;  /* 0x000000080f087209 */ /* 0x000fe40007810000 */
[C---:B------:R-:W-:Y:S01]  /*29c0*/  FSETP.NEU.FTZ.AND P3, PT, R3.reuse, -INF , PT ;  /* 0xff8000000300780b */ /* 0x040fe20003f7d000 */
[----:B------:R-:W-:Y:S01]  /*29d0*/  FMUL.FTZ R12, R3, R0 ;  /* 0x00000000030c7220 */ /* 0x000fe20000410000 */
[----:B------:R-:W-:-:S04]  /*29e0*/  FMNMX.FTZ R8, R43, R8, !PT ;  /* 0x000000082b087209 */ /* 0x000fc80007810000 */
[----:B------:R-:W-:Y:S01]  /*29f0*/  FMNMX.FTZ R8, R21, R8, !PT ;  /* 0x0000000815087209 */ /* 0x000fe20007810000 */
[----:B------:R-:W-:Y:S01]  /*2a00*/  SYNCS.ARRIVE.TRANS64.RED.A1T0 RZ, [UR6], RZ ;  /* 0x000000ffffff79a7 */ /* 0x000fe20008100406 */
[----:B------:R-:W-:Y:S02]  /*2a10*/  FSEL R6, R12, RZ, P3 ;  /* 0x000000ff0c067208 */ /* 0x000fe40001800000 */
[----:B------:R-:W-:Y:S02]  /*2a20*/  FMNMX.FTZ R8, R47, R8, !PT ;  /* 0x000000082f087209 */ /* 0x000fe40007810000 */
[----:B------:R-:W-:Y:S01]  /*2a30*/  ISETP.NE.AND P3, PT, R14, RZ, PT ;  /* 0x000000ff0e00720c */ /* 0x000fe20003f65270 */
        /* <DEDUP_REMOVED lines=28> */
[--C-:B------:R-:W-:Y:S01]  /*2c00*/  FFMA.FTZ R113, R133, R0, -R6.reuse ;  /* 0x0000000085717223 */ /* 0x100fe20000010806 */
[----:B------:R-:W-:Y:S01]  /*2c10*/  FMNMX.FTZ R8, R63, R8, !PT ;  /* 0x000000083f087209 */ /* 0x000fe20007810000 */
[----:B------:R-:W1:Y:S01]  /*2c20*/  MUFU.EX2 R158, R158 ;  /* 0x0000009e009e7308 */ /* 0x000e620000000800 */
[-CC-:B------:R-:W-:Y:S01]  /*2c30*/  FFMA.FTZ R162, R135, R0.reuse, -R6.reuse ;  /* 0x0000000087a27223 */ /* 0x180fe20000010806 */
[--C-:B------:R-:W-:Y:S01]  /*2c40*/  FFMA.FTZ R115, R115, R0, -R6.reuse ;  /* 0x0000000073737223 */ /* 0x100fe20000010806 */
[----:B------:R-:W-:Y:S01]  /*2c50*/  FMNMX.FTZ R8, R41, R8, !PT ;  /* 0x0000000829087209 */ /* 0x000fe20007810000 */
[-CC-:B------:R-:W-:Y:S01]  /*2c60*/  FFMA.FTZ R164, R123, R0.reuse, -R6.reuse ;  /* 0x000000007ba47223 */ /* 0x180fe20000010806 */
[-CC-:B------:R-:W-:Y:S01]  /*2c70*/  FFMA.FTZ R117, R117, R0.reuse, -R6.reuse ;  /* 0x0000000075757223 */ /* 0x180fe20000010806 */
[--C-:B------:R-:W-:Y:S01]  /*2c80*/  FFMA.FTZ R119, R119, R0, -R6.reuse ;  /* 0x0000000077777223 */ /* 0x100fe20000010806 */
[----:B------:R-:W-:Y:S01]  /*2c90*/  FMNMX.FTZ R8, R67, R8, !PT ;  /* 0x0000000843087209 */ /* 0x000fe20007810000 */
[----:B------:R-:W2:Y:S01]  /*2ca0*/  MUFU.EX2 R81, R81 ;  /* 0x0000005100517308 */ /* 0x000ea20000000800 */
[-CC-:B------:R-:W-:Y:S01]  /*2cb0*/  FFMA.FTZ R91, R91, R0.reuse, -R6.reuse ;  /* 0x000000005b5b7223 */ /* 0x180fe20000010806 */
[--C-:B------:R-:W-:Y:S01]  /*2cc0*/  FFMA.FTZ R53, R53, R0, -R6.reuse ;  /* 0x0000000035357223 */ /* 0x100fe20000010806 */
[----:B------:R-:W-:Y:S01]  /*2cd0*/  FMNMX.FTZ R8, R69, R8, !PT ;  /* 0x0000000845087209 */ /* 0x000fe20007810000 */
[-CC-:B------:R-:W-:Y:S01]  /*2ce0*/  FFMA.FTZ R180, R99, R0.reuse, -R6.reuse ;  /* 0x0000000063b47223 */ /* 0x180fe20000010806 */
        /* <DEDUP_REMOVED lines=8> */
[----:B------:R-:W-:Y:S01]  /*2d70*/  FFMA.FTZ R85, R85, R0, -R6 ;  /* 0x0000000055557223 */ /* 0x000fe20000010806 */
[----:B------:R-:W3:Y:S01]  /*2d80*/  MUFU.EX2 R160, R160 ;  /* 0x000000a000a07308 */ /* 0x000ee20000000800 */
[----:B------:R-:W-:Y:S01]  /*2d90*/  FMNMX.FTZ R8, R75, R8, !PT ;  /* 0x000000084b087209 */ /* 0x000fe20007810000 */
[--C-:B------:R-:W-:Y:S01]  /*2da0*/  IMAD.MOV.U32 R135, RZ, RZ, R151.reuse ;  /* 0x000000ffff877224 */ /* 0x100fe200078e0097 */
[----:B------:R-:W-:Y:S01]  /*2db0*/  MOV R103, R151 ;  /* 0x0000009700677202 */ /* 0x000fe20000000f00 */
[--C-:B------:R-:W-:Y:S01]  /*2dc0*/  IMAD.MOV.U32 R133, RZ, RZ, R151.reuse ;  /* 0x000000ffff857224 */ /* 0x100fe200078e0097 */
[----:B------:R-:W-:Y:S01]  /*2dd0*/  FMNMX.FTZ R8, R93, R8, !PT ;  /* 0x000000085d087209 */ /* 0x000fe20007810000 */
[----:B------:R-:W-:-:S02]  /*2de0*/  IMAD.MOV.U32 R131, RZ, RZ, R151 ;  /* 0x000000ffff837224 */ /* 0x000fc400078e0097 */
[----:B------:R-:W4:Y:S01]  /*2df0*/  MUFU.EX2 R113, R113 ;  /* 0x0000007100717308 */ /* 0x000f220000000800 */
[----:B------:R-:W-:Y:S01]  /*2e00*/  FMNMX.FTZ R8, R79, R8, !PT ;  /* 0x000000084f087209 */ /* 0x000fe20007810000 */
[--C-:B------:R-:W-:Y:S02]  /*2e10*/  IMAD.MOV.U32 R129, RZ, RZ, R151.reuse ;  /* 0x000000ffff817224 */ /* 0x100fe400078e0097 */
[--C-:B------:R-:W-:Y:S01]  /*2e20*/  IMAD.MOV.U32 R127, RZ, RZ, R151.reuse ;  /* 0x000000ffff7f7224 */ /* 0x100fe200078e0097 */
[----:B------:R-:W-:Y:S01]  /*2e30*/  FMNMX.FTZ R8, R95, R8, !PT ;  /* 0x000000085f087209 */ /* 0x000fe20007810000 */
[--C-:B------:R-:W-:Y:S02]  /*2e40*/  IMAD.MOV.U32 R125, RZ, RZ, R151.reuse ;  /* 0x000000ffff7d7224 */ /* 0x100fe400078e0097 */
[----:B------:R-:W5:Y:S01]  /*2e50*/  MUFU.EX2 R162, R162 ;  /* 0x000000a200a27308 */ /* 0x000f620000000800 */
[----:B------:R-:W-:Y:S01]  /*2e60*/  FMNMX.FTZ R8, R83, R8, !PT ;  /* 0x0000000853087209 */ /* 0x000fe20007810000 */
[----:B------:R-:W-:-:S02]  /*2e70*/  IMAD.MOV.U32 R123, RZ, RZ, R151 ;  /* 0x000000ffff7b7224 */ /* 0x000fc400078e0097 */
[--C-:B------:R-:W-:Y:S01]  /*2e80*/  IMAD.MOV.U32 R111, RZ, RZ, R151.reuse ;  /* 0x000000ffff6f7224 */ /* 0x100fe200078e0097 */
[----:B------:R-:W-:Y:S01]  /*2e90*/  FMNMX.FTZ R8, R121, R8, !PT ;  /* 0x0000000879087209 */ /* 0x000fe20007810000 */
[--C-:B------:R-:W-:Y:S02]  /*2ea0*/  IMAD.MOV.U32 R109, RZ, RZ, R151.reuse ;  /* 0x000000ffff6d7224 */ /* 0x100fe400078e0097 */
[----:B------:R-:W5:Y:S01]  /*2eb0*/  MUFU.EX2 R115, R115 ;  /* 0x0000007300737308 */ /* 0x000f620000000800 */
[----:B------:R-:W-:Y:S01]  /*2ec0*/  FMNMX.FTZ R8, R87, R8, !PT ;  /* 0x0000000857087209 */ /* 0x000fe20007810000 */
[--C-:B------:R-:W-:Y:S02]  /*2ed0*/  IMAD.MOV.U32 R107, RZ, RZ, R151.reuse ;  /* 0x000000ffff6b7224 */ /* 0x100fe400078e0097 */
[--C-:B------:R-:W-:Y:S02]  /*2ee0*/  IMAD.MOV.U32 R105, RZ, RZ, R151.reuse ;  /* 0x000000ffff697224 */ /* 0x100fe400078e0097 */
[----:B------:R-:W0:Y:S01]  /*2ef0*/  SHFL.BFLY PT, R7, R8, 0x2, 0x1f ;  /* 0x0c401f0008077f89 */ /* 0x000e2200000e0000 */
[--C-:B------:R-:W-:Y:S01]  /*2f00*/  IMAD.MOV.U32 R101, RZ, RZ, R151.reuse ;  /* 0x000000ffff657224 */ /* 0x100fe200078e0097 */
[----:B------:R-:W-:Y:S01]  /*2f10*/  MUFU.EX2 R164, R164 ;  /* 0x000000a400a47308 */ /* 0x000fe20000000800 */
[----:B------:R-:W-:-:S07]  /*2f20*/  IMAD.MOV.U32 R99, RZ, RZ, R151 ;  /* 0x000000ffff637224 */ /* 0x000fce00078e0097 */
        /* <DEDUP_REMOVED lines=17> */
[----:B------:R-:W-:Y:S01]  /*3040*/  FADD.FTZ R5, R156, R77 ;  /* 0x0000004d9c057221 */ /* 0x000fe20000010000 */
[-CC-:B------:R-:W-:Y:S01]  /*3050*/  FFMA.FTZ R8, R31, R0.reuse, -R30.reuse ;  /* 0x000000001f087223 */ /* 0x180fe2000001081e */
[-CC-:B------:R-:W-:Y:S01]  /*3060*/  FFMA.FTZ R161, R11, R0.reuse, -R30.reuse ;  /* 0x000000000ba17223 */ /* 0x180fe2000001081e */
[-CC-:B------:R-:W-:Y:S01]  /*3070*/  FFMA.FTZ R10, R35, R0.reuse, -R30.reuse ;  /* 0x00000000230a7223 */ /* 0x180fe2000001081e */
[----:B------:R-:W-:Y:S01]  /*3080*/  MUFU.EX2 R157, R157 ;  /* 0x0000009d009d7308 */ /* 0x000fe20000000800 */
[----:B-1----:R-:W-:Y:S01]  /*3090*/  FADD.FTZ R28, R158, R5 ;  /* 0x000000059e1c7221 */ /* 0x002fe20000010000 */
[-CC-:B------:R-:W-:Y:S01]  /*30a0*/  FFMA.FTZ R163, R13, R0.reuse, -R30.reuse ;  /* 0x000000000da37223 */ /* 0x180fe2000001081e */
[-CC-:B------:R-:W-:Y:S01]  /*30b0*/  FFMA.FTZ R12, R39, R0.reuse, -R30.reuse ;  /* 0x00000000270c7223 */ /* 0x180fe2000001081e */
[-C--:B------:R-:W-:Y:S01]  /*30c0*/  FFMA.FTZ R165, R15, R0.reuse, -R30 ;  /* 0x000000000fa57223 */ /* 0x080fe2000001081e */
[----:B--2---:R-:W-:Y:S01]  /*30d0*/  FADD.FTZ R5, R81, R28 ;  /* 0x0000001c51057221 */ /* 0x004fe20000010000 */
[-CC-:B------:R-:W-:Y:S01]  /*30e0*/  FFMA.FTZ R14, R43, R0.reuse, -R30.reuse ;  /* 0x000000002b0e7223 */ /* 0x180fe2000001081e */
[-CC-:B------:R-:W-:Y:S01]  /*30f0*/  FFMA.FTZ R167, R21, R0.reuse, -R30.reuse ;  /* 0x0000000015a77223 */ /* 0x180fe2000001081e */
[----:B------:R-:W0:Y:S01]  /*3100*/  MUFU.EX2 R6, R6 ;  /* 0x0000000600067308 */ /* 0x000e220000000800 */
[----:B---3--:R-:W-:Y:S01]  /*3110*/  FADD.FTZ R32, R160, R5 ;  /* 0x00000005a0207221 */ /* 0x008fe20000010000 */
[-CC-:B------:R-:W-:Y:S01]  /*3120*/  FFMA.FTZ R20, R47, R0.reuse, -R30.reuse ;  /* 0x000000002f147223 */ /* 0x180fe2000001081e */
[-CC-:B------:R-:W-:Y:S01]  /*3130*/  FFMA.FTZ R169, R25, R0.reuse, -R30.reuse ;  /* 0x0000000019a97223 */ /* 0x180fe2000001081e */
[-C--:B------:R-:W-:Y:S01]  /*3140*/  FFMA.FTZ R24, R51, R0.reuse, -R30 ;  /* 0x0000000033187223 */ /* 0x080fe2000001081e */
[----:B----4-:R-:W-:Y:S01]  /*3150*/  FADD.FTZ R5, R113, R32 ;  /* 0x0000002071057221 */ /* 0x010fe20000010000 */
[-CC-:B------:R-:W-:Y:S01]  /*3160*/  FFMA.FTZ R171, R29, R0.reuse, -R30.reuse ;  /* 0x000000001dab7223 */ /* 0x180fe2000001081e */
[-CC-:B------:R-:W-:Y:S01]  /*3170*/  FFMA.FTZ R26, R55, R0.reuse, -R30.reuse ;  /* 0x00000000371a7223 */ /* 0x180fe2000001081e */
[----:B------:R-:W1:Y:S01]  /*3180*/  MUFU.EX2 R159, R159 ;  /* 0x0000009f009f7308 */ /* 0x000e620000000800 */
[----:B-----5:R-:W-:Y:S01]  /*3190*/  FADD.FTZ R34, R162, R5 ;  /* 0x00000005a2227221 */ /* 0x020fe20000010000 */
[-CC-:B------:R-:W-:Y:S01]  /*31a0*/  FFMA.FTZ R173, R33, R0.reuse, -R30.reuse ;  /* 0x0000000021ad7223 */ /* 0x180fe2000001081e */
[-CC-:B------:R-:W-:Y:S01]  /*31b0*/  FFMA.FTZ R28, R59, R0.reuse, -R30.reuse ;  /* 0x000000003b1c7223 */ /* 0x180fe2000001081e */
[-C--:B------:R-:W-:Y:S01]  /*31c0*/  FFMA.FTZ R175, R37, R0.reuse, -R30 ;  /* 0x0000000025af7223 */ /* 0x080fe2000001081e */
[----:B------:R-:W-:Y:S01]  /*31d0*/  FADD.FTZ R9, R115, R34 ;  /* 0x0000002273097221 */ /* 0x000fe20000010000 */
[-CC-:B------:R-:W-:Y:S01]  /*31e0*/  FFMA.FTZ R63, R63, R0.reuse, -R30.reuse ;  /* 0x000000003f3f7223 */ /* 0x180fe2000001081e */
[-C--:B------:R-:W-:Y:S01]  /*31f0*/  FFMA.FTZ R41, R41, R0.reuse, -R30 ;  /* 0x0000000029297223 */ /* 0x080fe2000001081e */
[----:B------:R-:W2:Y:S01]  /*3200*/  MUFU.EX2 R8, R8 ;  /* 0x0000000800087308 */ /* 0x000ea20000000800 */
[----:B0-----:R-:W-:Y:S01]  /*3210*/  FADD.FTZ R32, R157, R6 ;  /* 0x000000069d207221 */ /* 0x001fe20000010000 */
[----:B------:R-:W-:Y:S01]  /*3220*/  FADD.FTZ R36, R164, R9 ;  /* 0x00000009a4247221 */ /* 0x000fe20000010000 */
[-CC-:B------:R-:W-:Y:S01]  /*3230*/  FFMA.FTZ R67, R67, R0.reuse, -R30.reuse ;  /* 0x0000000043437223 */ /* 0x180fe2000001081e */
[-CC-:B------:R-:W-:Y:S01]  /*3240*/  FFMA.FTZ R69, R69, R0.reuse, -R30.reuse ;  /* 0x0000000045457223 */ /* 0x180fe2000001081e */
[-C--:B------:R-:W-:Y:S01]  /*3250*/  FFMA.FTZ R71, R71, R0.reuse, -R30 ;  /* 0x0000000047477223 */ /* 0x080fe2000001081e */
[----:B------:R-:W-:Y:S01]  /*3260*/  FADD.FTZ R9, R117, R36 ;  /* 0x0000002475097221 */ /* 0x000fe20000010000 */
[-C--:B------:R-:W-:Y:S01]  /*3270*/  FFMA.FTZ R73, R73, R0.reuse, -R30 ;  /* 0x0000000049497223 */ /* 0x080fe2000001081e */
[----:B------:R-:W0:Y:S01]  /*3280*/  MUFU.EX2 R161, R161 ;  /* 0x000000a100a17308 */ /* 0x000e220000000800 */
[----:B-1----:R-:W-:Y:S01]  /*3290*/  FADD.FTZ R5, R159, R32 ;  /* 0x000000209f057221 */ /* 0x002fe20000010000 */
[----:B------:R-:W-:Y:S01]  /*32a0*/  FADD.FTZ R36, R166, R9 ;  /* 0x00000009a6247221 */ /* 0x000fe20000010000 */
[-CC-:B------:R-:W-:Y:S01]  /*32b0*/  FFMA.FTZ R75, R75, R0.reuse, -R30.reuse ;  /* 0x000000004b4b7223 */ /* 0x180fe2000001081e */
[-CC-:B------:R-:W-:Y:S01]  /*32c0*/  FFMA.FTZ R93, R93, R0.reuse, -R30.reuse ;  /* 0x000000005d5d7223 */ /* 0x180fe2000001081e */
[-C--:B------:R-:W-:Y:S01]  /*32d0*/  FFMA.FTZ R79, R79, R0.reuse, -R30 ;  /* 0x000000004f4f7223 */ /* 0x080fe2000001081e */
[----:B------:R-:W-:Y:S01]  /*32e0*/  FADD.FTZ R9, R119, R36 ;  /* 0x0000002477097221 */ /* 0x000fe20000010000 */
[-CC-:B------:R-:W-:Y:S01]  /*32f0*/  FFMA.FTZ R95, R95, R0.reuse, -R30.reuse ;  /* 0x000000005f5f7223 */ /* 0x180fe2000001081e */
[----:B------:R-:W1:Y:S01]  /*3300*/  MUFU.EX2 R10, R10 ;  /* 0x0000000a000a7308 */ /* 0x000e620000000800 */
[----:B--2---:R-:W-:Y:S01]  /*3310*/  FADD.FTZ R34, R8, R5 ;  /* 0x0000000508227221 */ /* 0x004fe20000010000 */
[----:B------:R-:W-:Y:S01]  /*3320*/  FADD.FTZ R38, R168, R9 ;  /* 0x00000009a8267221 */ /* 0x000fe20000010000 */
[-CC-:B------:R-:W-:Y:S01]  /*3330*/  FFMA.FTZ R83, R83, R0.reuse, -R30.reuse ;  /* 0x0000000053537223 */ /* 0x180fe2000001081e */
[-CC-:B------:R-:W-:Y:S01]  /*3340*/  FFMA.FTZ R121, R121, R0.reuse, -R30.reuse ;  /* 0x0000000079797223 */ /* 0x180fe2000001081e */
[----:B------:R-:W-:Y:S01]  /*3350*/  FFMA.FTZ R87, R87, R0, -R30 ;  /* 0x0000000057577223 */ /* 0x000fe2000001081e */
[----:B------:R-:W-:Y:S01]  /*3360*/  FADD.FTZ R9, R91, R38 ;  /* 0x000000265b097221 */ /* 0x000fe20000010000 */
[----:B------:R-:W-:Y:S01]  /*3370*/  F2FP.BF16.F32.PACK_AB R159, R8, R159 ;  /* 0x0000009f089f723e */ /* 0x000fe200000010ff */
[----:B------:R-:W2:Y:S01]  /*3380*/  MUFU.EX2 R163, R163 ;  /* 0x000000a300a37308 */ /* 0x000ea20000000800 */
[----:B0-----:R-:W-:Y:S01]  /*3390*/  FADD.FTZ R5, R161, R34 ;  /* 0x00000022a1057221 */ /* 0x001fe20000010000 */
[----:B------:R-:W-:-:S02]  /*33a0*/  F2FP.BF16.F32.PACK_AB R157, R6, R157 ;  /* 0x0000009d069d723e */ /* 0x000fc400000010ff */
[----:B------:R-:W-:Y:S01]  /*33b0*/  F2FP.BF16.F32.PACK_AB R160, R113, R160 ;  /* 0x000000a071a0723e */ /* 0x000fe200000010ff */
[--C-:B------:R-:W-:Y:S01]  /*33c0*/  IMAD.MOV.U32 R113, RZ, RZ, R151.reuse ;  /* 0x000000ffff717224 */ /* 0x100fe200078e0097 */
[----:B------:R-:W-:Y:S01]  /*33d0*/  F2FP.BF16.F32.PACK_AB R162, R115, R162 ;  /* 0x000000a273a2723e */ /* 0x000fe200000010ff */
[----:B------:R-:W-:Y:S01]  /*33e0*/  IMAD.MOV.U32 R115, RZ, RZ, R151 ;  /* 0x000000ffff737224 */ /* 0x000fe200078e0097 */
        /* <DEDUP_REMOVED lines=9> */
[----:B--2---:R-:W-:Y:S01]  /*3480*/  FADD.FTZ R5, R163, R34 ;  /* 0x00000022a3057221 */ /* 0x004fe20000010000 */
[----:B------:R-:W-:-:S02]  /*3490*/  F2FP.BF16.F32.PACK_AB R156, R77, R156 ;  /* 0x0000009c4d9c723e */ /* 0x000fc400000010ff */
[----:B------:R-:W-:Y:S02]  /*34a0*/  F2FP.BF16.F32.PACK_AB R158, R81, R158 ;  /* 0x0000009e519e723e */ /* 0x000fe400000010ff */
[----:B------:R-:W-:Y:S02]  /*34b0*/  F2FP.BF16.F32.PACK_AB R161, R10, R161 ;  /* 0x000000a10aa1723e */ /* 0x000fe400000010ff */
[----:B------:R-:W2:Y:S01]  /*34c0*/  MUFU.EX2 R14, R14 ;  /* 0x0000000e000e7308 */ /* 0x000ea20000000800 */
[C---:B0-----:R-:W-:Y:S01]  /*34d0*/  FADD.FTZ R36, R12.reuse, R5 ;  /* 0x000000050c247221 */ /* 0x041fe20000010000 */
[----:B------:R-:W-:-:S06]  /*34e0*/  F2FP.BF16.F32.PACK_AB R163, R12, R163 ;  /* 0x000000a30ca3723e */ /* 0x000fcc00000010ff */
[----:B------:R-:W0:Y:S01]  /*34f0*/  MUFU.EX2 R167, R167 ;  /* 0x000000a700a77308 */ /* 0x000e220000000800 */
[----:B-1----:R-:W-:Y:S01]  /*3500*/  FADD.FTZ R5, R165, R36 ;  /* 0x00000024a5057221 */ /* 0x002fe20000010000 */
[----:B------:R-:W-:Y:S01]  /*3510*/  FADD.FTZ R36, R170, R9 ;  /* 0x00000009aa247221 */ /* 0x000fe20000010000 */
[----:B------:R-:W-:-:S03]  /*3520*/  F2FP.BF16.F32.PACK_AB R170, R53, R170 ;  /* 0x000000aa35aa723e */ /* 0x000fc600000010ff */
[----:B------:R-:W-:Y:S02]  /*3530*/  FADD.FTZ R9, R53, R36 ;  /* 0x0000002435097221 */ /* 0x000fe40000010000 */
[----:B------:R-:W1:Y:S01]  /*3540*/  MUFU.EX2 R20, R20 ;  /* 0x0000001400147308 */ /* 0x000e620000000800 */
[----:B--2---:R-:W-:Y:S01]  /*3550*/  FADD.FTZ R4, R14, R5 ;  /* 0x000000050e047221 */ /* 0x004fe20000010000 */
[----:B------:R-:W-:Y:S01]  /*3560*/  FADD.FTZ R38, R172, R9 ;  /* 0x00000009ac267221 */ /* 0x000fe20000010000 */
[----:B------:R-:W-:-:S05]  /*3570*/  F2FP.BF16.F32.PACK_AB R165, R14, R165 ;  /* 0x000000a50ea5723e */ /* 0x000fca00000010ff */
        /* <DEDUP_REMOVED lines=59> */
[----:B------:R-:W-:Y:S01]  /*3930*/  F2FP.BF16.F32.PACK_AB R182, R89, R182 ;  /* 0x000000b659b6723e */ /* 0x000fe200000010ff */
[----:B------:R-:W-:-:S05]  /*3940*/  IMAD.MOV.U32 R89, RZ, RZ, R151 ;  /* 0x000000ffff597224 */ /* 0x000fca00078e0097 */
        /* <DEDUP_REMOVED lines=9> */
[----:B------:R-:W-:Y:S01]  /*39e0*/  F2FP.BF16.F32.PACK_AB R184, R97, R184 ;  /* 0x000000b861b8723e */ /* 0x000fe200000010ff */
[----:B------:R-:W-:-:S05]  /*39f0*/  IMAD.MOV.U32 R97, RZ, RZ, R151 ;  /* 0x000000ffff617224 */ /* 0x000fca00078e0097 */
        /* <DEDUP_REMOVED lines=9> */
[----:B------:R-:W-:Y:S01]  /*3a90*/  F2FP.BF16.F32.PACK_AB R183, R36, R93 ;  /* 0x0000005d24b7723e */ /* 0x000fe200000010ff */
[----:B------:R-:W-:-:S05]  /*3aa0*/  IMAD.MOV.U32 R93, RZ, RZ, R151 ;  /* 0x000000ffff5d7224 */ /* 0x000fca00078e0097 */
[----:B------:R-:W1:Y:S01]  /*3ab0*/  MUFU.EX2 R121, R121 ;  /* 0x0000007900797308 */ /* 0x000e620000000800 */
[----:B--2---:R-:W-:-:S07]  /*3ac0*/  FADD.FTZ R9, R95, R8 ;  /* 0x000000085f097221 */ /* 0x004fce0000010000 */
[----:B------:R-:W2:Y:S01]  /*3ad0*/  MUFU.EX2 R6, R87 ;  /* 0x0000005700067308 */ /* 0x000ea20000000800 */
[C---:B0-----:R-:W-:Y:S01]  /*3ae0*/  FADD.FTZ R8, R38.reuse, R9 ;  /* 0x0000000926087221 */ /* 0x041fe20000010000 */
[----:B------:R-:W-:Y:S01]  /*3af0*/  F2FP.BF16.F32.PACK_AB R185, R38, R95 ;  /* 0x0000005f26b9723e */ /* 0x000fe200000010ff */
[----:B------:R-:W-:-:S05]  /*3b00*/  IMAD.MOV.U32 R95, RZ, RZ, R151 ;  /* 0x000000ffff5f7224 */ /* 0x000fca00078e0097 */
[----:B------:R-:W0:Y:S01]  /*3b10*/  MUFU.EX2 R85, R85 ;  /* 0x0000005500557308 */ /* 0x000e220000000800 */
[----:B-1----:R-:W-:Y:S01]  /*3b20*/  FADD.FTZ R9, R121, R8 ;  /* 0x0000000879097221 */ /* 0x002fe20000010000 */
[----:B------:R-:W-:Y:S02]  /*3b30*/  VIADD R8, R88, 0xfffffffe ;  /* 0xfffffffe58087836 */ /* 0x000fe40000000000 */
[----:B------:R-:W-:-:S03]  /*3b40*/  IMAD.MOV.U32 R88, RZ, RZ, R151 ;  /* 0x000000ffff587224 */ /* 0x000fc600078e0097 */
[----:B------:R-:W-:Y:S02]  /*3b50*/  ISETP.GE.AND P1, PT, R8, R17, PT ;  /* 0x000000110800720c */ /* 0x000fe40003f26270 */
[C---:B--2---:R-:W-:Y:S01]  /*3b60*/  F2FP.BF16.F32.PACK_AB R187, R6.reuse, R121 ;  /* 0x0000007906bb723e */ /* 0x044fe200000010ff */
[----:B------:R-:W-:Y:S01]  /*3b70*/  FADD.FTZ R4, R6, R9 ;  /* 0x0000000906047221 */ /* 0x000fe20000010000 */
[----:B------:R-:W-:Y:S02]  /*3b80*/  IMAD.MOV.U32 R121, RZ, RZ, R151 ;  /* 0x000000ffff797224 */ /* 0x000fe400078e0097 */
[C---:B0-----:R-:W-:Y:S01]  /*3b90*/  FADD.FTZ R5, R85.reuse, R42 ;  /* 0x0000002a55057221 */ /* 0x041fe20000010000 */
[----:B------:R-:W-:-:S06]  /*3ba0*/  F2FP.BF16.F32.PACK_AB R186, R85, R186 ;  /* 0x000000ba55ba723e */ /* 0x000fcc00000010ff */
[----:B------:R-:W-:Y:S05]  /*3bb0*/  @!P1 BRA `(.L_x_6677) ;  /* 0x0000002000c49947 */ /* 0x000fea0003800000 */
[----:B------:R-:W-:Y:S01]  /*3bc0*/  IMAD.MOV.U32 R9, RZ, RZ, R7 ;  /* 0x000000ffff097224 */ /* 0x000fe200078e0007 */
[----:B------:R-:W-:Y:S02]  /*3bd0*/  MOV R6, R3 ;  /* 0x0000000300067202 */ /* 0x000fe40000000f00 */
        /* <DEDUP_REMOVED lines=32> */
[----:B------:R-:W-:Y:S01]  /*3de0*/  UMOV UR43, UR38 ;  /* 0x00000026002b7c82 */ /* 0x000fe20008000000 */
[----:B------:R-:W-:-:S05]  /*3df0*/  UMOV UR40, UR39 ;  /* 0x0000002700287c82 */ /* 0x000fca0008000000 */
.L_x_6688:
[----:B------:R-:W-:Y:S01]  /*3e00*/  ISETP.NE.AND P2, PT, RZ, UR41, PT ;  /* 0x00000029ff007c0c */ /* 0x000fe2000bf45270 */
[----:B------:R-:W-:-:S04]  /*3e10*/  UISETP.NE.AND UP0, UPT, UR40, 0x1, UPT ;  /* 0x000000012800788c */ /* 0x000fc8000bf05270 */
[----:B------:R-:W-:-:S04]  /*3e20*/  USEL UR38, URZ, 0x1, UP0 ;  /* 0x000000013f267887 */ /* 0x000fc80008000000 */
[----:B------:R-:W-:-:S04]  /*3e30*/  ULOP3.LUT UR38, UR43, UR38, URZ, 0x3c, !UPT ;  /* 0x000000262b267292 */ /* 0x000fc8000f8e3c3f */
[----:B------:R-:W-:Y:S08]  /*3e40*/  @P2 BRA `(.L_x_6678) ;  /* 0x0000000000442947 */ /* 0x000ff00003800000 */
[----:B------:R-:W-:Y:S05]  /*3e50*/  @!P0 BRA `(.L_x_6679) ;  /* 0x0000000000048947 */ /* 0x000fea0003800000 */
[----:B------:R-:W-:Y:S01]  /*3e60*/  BPT.TRAP 0x1 ;  /* 0x000000040000795c */ /* 0x000fe20000300000 */
.L_x_6679:
[----:B------:R-:W0:Y:S01]  /*3e70*/  S2UR UR10, SR_CgaCtaId ;  /* 0x00000000000a79c3 */ /* 0x000e220000008800 */
[----:B------:R-:W-:Y:S01]  /*3e80*/  UIADD3 UR6, UR40, 0x1, URZ ;  /* 0x0000000128067890 */ /* 0x000fe2000fffe03f */
[----:B------:R-:W-:Y:S01]  /*3e90*/  IMAD.U32 R0, RZ, RZ, UR38 ;  /* 0x00000026ff007e24 */ /* 0x000fe2000f8e00ff */
[----:B------:R-:W-:Y:S02]  /*3ea0*/  UMOV UR7, 0x400 ;  /* 0x0000040000077882 */ /* 0x000fe40000000000 */
[----:B------:R-:W-:Y:S02]  /*3eb0*/  UISETP.NE.AND UP0, UPT, UR6, 0x2, UPT ;  /* 0x000000020600788c */ /* 0x000fe4000bf05270 */
[----:B------:R-:W-:Y:S02]  /*3ec0*/  SHF.L.U32 R0, R0, 0x1f, RZ ;  /* 0x0000001f00007819 */ /* 0x000fe400000006ff */
[----:B------:R-:W-:Y:S02]  /*3ed0*/  USEL UR6, UR6, URZ, UP0 ;  /* 0x0000003f06067287 */ /* 0x000fe40008000000 */
[----:B0-----:R-:W-:-:S04]  /*3ee0*/  ULEA UR7, UR10, UR7, 0x18 ;  /* 0x000000070a077291 */ /* 0x001fc8000f8ec03f */
[----:B------:R-:W-:-:S09]  /*3ef0*/  ULEA UR6, UR6, UR7, 0x3 ;  /* 0x0000000706067291 */ /* 0x000fd2000f8e183f */
[----:B------:R0:W1:Y:S01]  /*3f00*/  SYNCS.PHASECHK.TRANS64.TRYWAIT P1, [UR6+0x28830], R0 ;  /* 0x02883000ff0075a7 */ /* 0x0000620008020146 */
[----:B------:R-:W-:Y:S05]  /*3f10*/  @!P0 BRA `(.L_x_6680) ;  /* 0x0000000000048947 */ /* 0x000fea0003800000 */
[----:B------:R-:W-:Y:S01]  /*3f20*/  BPT.TRAP 0x1 ;  /* 0x000000040000795c */ /* 0x000fe20000300000 */
.L_x_6680:
[----:B-1----:R-:W-:Y:S05]  /*3f30*/  @P1 BRA `(.L_x_6678) ;  /* 0x0000000000081947 */ /* 0x002fea0003800000 */
[----:B------:R-:W1:Y:S02]  /*3f40*/  SYNCS.PHASECHK.TRANS64.TRYWAIT P1, [UR6+0x28830], R0 ;  /* 0x02883000ff0075a7 */ /* 0x000e640008020146 */
[----:B-1----:R-:W-:Y:S05]  /*3f50*/  @!P1 BRA `(.L_x_6681) ;  /* 0x000000b000749947 */ /* 0x002fea0003800000 */
.L_x_6678:
[----:B-1----:R-:W1:Y:S01]  /*3f60*/  S2R R3, SR_TID.X ;  /* 0x0000000000037919 */ /* 0x002e620000002100 */
[----:B------:R-:W-:Y:S01]  /*3f70*/  UIADD3 UR39, UR40, 0x1, URZ ;  /* 0x0000000128277890 */ /* 0x000fe2000fffe03f */
[----:B------:R-:W-:Y:S01]  /*3f80*/  UMOV UR35, 0x40000040 ;  /* 0x4000004000237882 */ /* 0x000fe20000000000 */
[----:B------:R-:W-:Y:S02]  /*3f90*/  UMOV UR7, 0x40000040 ;  /* 0x4000004000077882 */ /* 0x000fe40000000000 */
[----:B------:R-:W-:Y:S01]  /*3fa0*/  UISETP.NE.AND UP0, UPT, UR39, 0x2, UPT ;  /* 0x000000022700788c */ /* 0x000fe2000bf05270 */
[----:B------:R-:W-:Y:S01]  /*3fb0*/  UMOV UR11, 0x40000040 ;  /* 0x40000040000b7882 */ /* 0x000fe20000000000 */
[----:B------:R-:W-:Y:S02]  /*3fc0*/  UMOV UR15, 0x40000040 ;  /* 0x40000040000f7882 */ /* 0x000fe40000000000 */
[----:B------:R-:W-:Y:S01]  /*3fd0*/  USEL UR39, UR39, URZ, UP0 ;  /* 0x0000003f27277287 */ /* 0x000fe20008000000 */
[----:B------:R-:W-:Y:S01]  /*3fe0*/  UMOV UR19, 0x40000040 ;  /* 0x4000004000137882 */ /* 0x000fe20000000000 */
[----:B------:R-:W-:-:S02]  /*3ff0*/  UMOV UR23, 0x40000040 ;  /* 0x4000004000177882 */ /* 0x000fc40000000000 */
[----:B------:R-:W-:Y:S01]  /*4000*/  ULEA UR34, UR39, UR42, 0xb ;  /* 0x0000002a27227291 */ /* 0x000fe2000f8e583f */
[----:B------:R-:W-:Y:S01]  /*4010*/  UMOV UR27, 0x40000040 ;  /* 0x40000040001b7882 */ /* 0x000fe20000000000 */
[----:B------:R-:W-:Y:S02]  /*4020*/  UMOV UR31, 0x40000040 ;  /* 0x40000040001f7882 */ /* 0x000fe40000000000 */
[----:B------:R-:W-:Y:S02]  /*4030*/  UIADD3 UR6, UR34, 0x2, URZ ;  /* 0x0000000222067890 */ /* 0x000fe4000fffe03f */
[----:B------:R-:W-:Y:S02]  /*4040*/  UIADD3 UR10, UR34, 0x4, URZ ;  /* 0x00000004220a7890 */ /* 0x000fe4000fffe03f */
[----:B------:R-:W-:Y:S02]  /*4050*/  UIADD3 UR14, UR34, 0x6, URZ ;  /* 0x00000006220e7890 */ /* 0x000fe4000fffe03f */
[----:B------:R-:W-:-:S02]  /*4060*/  UIADD3 UR18, UR34, 0x400, URZ ;  /* 0x0000040022127890 */ /* 0x000fc4000fffe03f */
[----:B------:R-:W-:Y:S02]  /*4070*/  UIADD3 UR22, UR34, 0x402, URZ ;  /* 0x0000040222167890 */ /* 0x000fe4000fffe03f */
[----:B------:R-:W-:Y:S02]  /*4080*/  UIADD3 UR26, UR34, 0x404, URZ ;  /* 0x00000404221a7890 */ /* 0x000fe4000fffe03f */
[----:B------:R-:W-:Y:S01]  /*4090*/  UIADD3 UR30, UR34, 0x406, URZ ;  /* 0x00000406221e7890 */ /* 0x000fe2000fffe03f */
[----:B-1----:R-:W-:-:S05]  /*40a0*/  SHF.R.U32.HI R3, RZ, 0x7, R3 ;  /* 0x00000007ff037819 */ /* 0x002fca0000011603 */
[----:B0-----:R-:W-:-:S05]  /*40b0*/  VIADD R0, R3, 0x8 ;  /* 0x0000000803007836 */ /* 0x001fca0000000000 */
[----:B------:R0:W-:Y:S06]  /*40c0*/  BAR.SYNC.DEFER_BLOCKING R0, 0x100 ;  /* 0x000400000000751d */ /* 0x0001ec0000010000 */
[----:B------:R-:W-:-:S06]  /*40d0*/  WARPGROUP.ARRIVE ;  /* 0x00000000000079c5 */ /* 0x000fcc0000000000 */
[----:B------:R-:W-:Y:S03]  /*40e0*/  HGMMA.64x128x16.F32.BF16 R24, gdesc[UR32], RZ, !UPT, gsb0 ;  /* 0x01e00000201879f0 */ /* 0x000fe6000c0018ff */
        /* <DEDUP_REMOVED lines=22> */
[----:B0-----:R-:W-:Y:S05]  /*4250*/  @P2 BRA `(.L_x_6682) ;  /* 0x0000000000382947 */ /* 0x001fea0003800000 */
[----:B------:R-:W-:Y:S05]  /*4260*/  @!P0 BRA `(.L_x_6683) ;  /* 0x0000000000048947 */ /* 0x000fea0003800000 */
[----:B------:R-:W-:Y:S01]  /*4270*/  BPT.TRAP 0x1 ;  /* 0x000000040000795c */ /* 0x000fe20000300000 */
.L_x_6683:
[----:B------:R-:W0:Y:S01]  /*4280*/  S2UR UR7, SR_CgaCtaId ;  /* 0x00000000000779c3 */ /* 0x000e220000008800 */
[----:B------:R-:W-:Y:S01]  /*4290*/  UMOV UR6, 0x400 ;  /* 0x0000040000067882 */ /* 0x000fe20000000000 */
[----:B------:R-:W-:-:S05]  /*42a0*/  IMAD.U32 R0, RZ, RZ, UR43 ;  /* 0x0000002bff007e24 */ /* 0x000fca000f8e00ff */
[----:B------:R-:W-:Y:S01]  /*42b0*/  SHF.L.U32 R0, R0, 0x1f, RZ ;  /* 0x0000001f00007819 */ /* 0x000fe200000006ff */
[----:B0-----:R-:W-:-:S04]  /*42c0*/  ULEA UR6, UR7, UR6, 0x18 ;  /* 0x0000000607067291 */ /* 0x001fc8000f8ec03f */
[----:B------:R-:W-:-:S09]  /*42d0*/  ULEA UR6, UR40, UR6, 0x3 ;  /* 0x0000000628067291 */ /* 0x000fd2000f8e183f */
[----:B------:R0:W1:Y:S01]  /*42e0*/  SYNCS.PHASECHK.TRANS64.TRYWAIT P1, [UR6+0x28850], R0 ;  /* 0x02885000ff0075a7 */ /* 0x0000620008020146 */
[----:B------:R-:W-:Y:S05]  /*42f0*/  @!P0 BRA `(.L_x_6684) ;  /* 0x0000000000048947 */ /* 0x000fea0003800000 */
[----:B------:R-:W-:Y:S01]  /*4300*/  BPT.TRAP 0x1 ;  /* 0x000000040000795c */ /* 0x000fe20000300000 */
.L_x_6684:
[----:B-1----:R-:W-:Y:S05]  /*4310*/  @P1 BRA `(.L_x_6682) ;  /* 0x0000000000081947 */ /* 0x002fea0003800000 */
[----:B------:R-:W1:Y:S02]  /*4320*/  SYNCS.PHASECHK.TRANS64.TRYWAIT P1, [UR6+0x28850], R0 ;  /* 0x02885000ff0075a7 */ /* 0x000e640008020146 */
[----:B-1----:R-:W-:Y:S05]  /*4330*/  @!P1 BRA `(.L_x_6685) ;  /* 0x000000ac00949947 */ /* 0x002fea0003800000 */
.L_x_6682:
[----:B------:R-:W2:Y:S01]  /*4340*/  S2UR UR6, SR_CgaCtaId ;  /* 0x00000000000679c3 */ /* 0x000ea20000008800 */
[----:B------:R-:W-:Y:S01]  /*4350*/  UMOV UR7, 0x400 ;  /* 0x0000040000077882 */ /* 0x000fe20000000000 */
[----:B------:R-:W-:Y:S01]  /*4360*/  WARPGROUP.ARRIVE ;  /* 0x00000000000079c5 */ /* 0x000fe20000000000 */
[----:B------:R-:W-:-:S05]  /*4370*/  UMOV UR15, 0x40000040 ;  /* 0x40000040000f7882 */ /* 0x000fca0000000000 */
[----:B-1----:R-:W1:Y:S01]  /*4380*/  S2R R3, SR_TID.X ;  /* 0x0000000000037919 */ /* 0x002e620000002100 */
[----:B--2---:R-:W-:-:S04]  /*4390*/  ULEA UR11, UR6, UR7, 0x18 ;  /* 0x00000007060b7291 */ /* 0x004fc8000f8ec03f */
[----:B------:R-:W-:-:S04]  /*43a0*/  UIADD3 UR7, UR11, 0x400, URZ ;  /* 0x000004000b077890 */ /* 0x000fc8000fffe03f */
[----:B------:R-:W-:-:S04]  /*43b0*/  USHF.R.U32.HI UR7, URZ, 0x4, UR7 ;  /* 0x000000043f077899 */ /* 0x000fc80008011607 */
[----:B------:R-:W-:Y:S01]  /*43c0*/  ULOP3.LUT UR7, UR7, 0x3fff, URZ, 0xc0, !UPT ;  /* 0x00003fff07077892 */ /* 0x000fe2000f8ec03f */
[----:B-1----:R-:W-:-:S03]  /*43d0*/  SHF.R.U32.HI R3, RZ, 0x7, R3 ;  /* 0x00000007ff037819 */ /* 0x002fc60000011603 */
[----:B------:R-:W-:Y:S01]  /*43e0*/  ULOP3.LUT UR7, UR7, 0x4000000, URZ, 0xfc, !UPT ;  /* 0x0400000007077892 */ /* 0x000fe2000f8efc3f */
[----:B0-----:R-:W-:-:S03]  /*43f0*/  IADD3 R0, -R3, 0xb, RZ ;  /* 0x0000000b03007810 */ /* 0x001fc60007ffe1ff */
        /* <DEDUP_REMOVED lines=43> */
.L_x_6686:
[----:B0-----:R-:W-:Y:S01]  /*46b0*/  FMNMX.FTZ R0, R24, R6, !PT ;  /* 0x0000000618007209 */ /* 0x001fe20007810000 */
[----:B------:R-:W-:Y:S01]  /*46c0*/  ULEA UR7, UR39, UR11, 0x3 ;  /* 0x0000000b27077291 */ /* 0x000fe2000f8e183f */
[----:B------:R-:W-:Y:S02]  /*46d0*/  FMNMX.FTZ R10, R26, R9, !PT ;  /* 0x000000091a0a7209 */ /* 0x000fe40007810000 */
[----:B------:R-:W-:Y:S01]  /*46e0*/  FMNMX.FTZ R3, R25, R0, !PT ;  /* 0x0000000019037209 */ /* 0x000fe20007810000 */
[----:B------:R-:W-:Y:S01]  /*46f0*/  UIADD3 UR7, UR7, 0x28840, URZ ;  /* 0x0002884007077890 */ /* 0x000fe2000fffe03f */
[----:B------:R-:W-:Y:S02]  /*4700*/  FMNMX.FTZ R7, R27, R10, !PT ;  /* 0x0000000a1b077209 */ /* 0x000fe40007810000 */
[----:B------:R-:W-:Y:S01]  /*4710*/  FMNMX.FTZ R0, R28, R3, !PT ;  /* 0x000000031c007209 */ /* 0x000fe20007810000 */
[----:B------:R-:W-:Y:S01]  /*4720*/  UPRMT UR7, UR6, 0x654, UR7 ;  /* 0x0000065406077896 */ /* 0x000fe20008000007 */
[----:B------:R-:W-:-:S02]  /*4730*/  FMNMX.FTZ R10, R30, R7, !PT ;  /* 0x000000071e0a7209 */ /* 0x000fc40007810000 */
        /* <DEDUP_REMOVED lines=71> */
[-C--:B------:R-:W-:Y:S01]  /*4bb0*/  FFMA.FTZ R41, R53, R0.reuse, -R157 ;  /* 0x0000000035297223 */ /* 0x080fe2000001089d */
[C---:B------:R-:W-:Y:S01]  /*4bc0*/  FADD.FTZ R9, -R7.reuse, R9 ;  /* 0x0000000907097221 */ /* 0x040fe20000010100 */
[-C--:B------:R-:W-:Y:S01]  /*4bd0*/  FMUL.FTZ R53, R7, R0.reuse ;  /* 0x0000000007357220 */ /* 0x080fe20000410000 */
[-C--:B------:R-:W-:Y:S01]  /*4be0*/  FMUL.FTZ R6, R15, R0.reuse ;  /* 0x000000000f067220 */ /* 0x080fe20000410000 */
[-C--:B------:R-:W-:Y:S01]  /*4bf0*/  FFMA.FTZ R11, R24, R0.reuse, -R157 ;  /* 0x00000000180b7223 */ /* 0x080fe2000001089d */
[-C--:B------:R-:W-:Y:S01]  /*4c00*/  FMUL.FTZ R9, R9, R0.reuse ;  /* 0x0000000009097220 */ /* 0x080fe20000410000 */
[-C--:B------:R-:W-:Y:S01]  /*4c10*/  FFMA.FTZ R10, R26, R0.reuse, -R53 ;  /* 0x000000001a0a7223 */ /* 0x080fe20000010835 */
        /* <DEDUP_REMOVED lines=55> */
[----:B0-----:R-:W-:Y:S01]  /*4f90*/  FFMA.FTZ R5, R6, R5, R11 ;  /* 0x0000000506057223 */ /* 0x001fe2000001000b */
[-CC-:B------:R-:W-:Y:S01]  /*4fa0*/  FFMA.FTZ R183, R78, R0.reuse, -R53.reuse ;  /* 0x000000004eb77223 */ /* 0x180fe20000010835 */
[-CC-:B------:R-:W-:Y:S01]  /*4fb0*/  FFMA.FTZ R185, R82, R0.reuse, -R53.reuse ;  /* 0x0000000052b97223 */ /* 0x180fe20000010835 */
[----:B------:R-:W-:-:S04]  /*4fc0*/  FFMA.FTZ R187, R86, R0, -R53 ;  /* 0x0000000056bb7223 */ /* 0x000fc80000010835 */
        /* <DEDUP_REMOVED lines=23> */
[----:B------:R-:W-:-:S06]  /*5140*/  FFMA.FTZ R36, R67, R0, -R53 ;  /* 0x0000000043247223 */ /* 0x000fcc0000010835 */
        /* <DEDUP_REMOVED lines=16> */
[----:B------:R-:W-:-:S06]  /*5250*/  FFMA.FTZ R38, R71, R0, -R53 ;  /* 0x0000000047267223 */ /* 0x000fcc0000010835 */
        /* <DEDUP_REMOVED lines=48> */
[----:B------:R-:W-:-:S06]  /*5560*/  FFMA.FTZ R44, R83, R0, -R53 ;  /* 0x00000000532c7223 */ /* 0x000fcc0000010835 */
        /* <DEDUP_REMOVED lines=39> */
[----:B0-----:R-:W-:-:S03]  /*57e0*/  FADD.FTZ R5, R49, R48 ;  /* 0x0000003031057221 */ /* 0x001fc60000010000 */
[----:B--2---:R-:W-:Y:S01]  /*57f0*/  FADD.FTZ R4, R46, R47 ;  /* 0x0000002f2e047221 */ /* 0x004fe20000010000 */
[----:B------:R-:W-:Y:S06]  /*5800*/  @!P0 BRA `(.L_x_6687) ;  /* 0x0000000000048947 */ /* 0x000fec0003800000 */
[----:B------:R-:W-:Y:S01]  /*5810*/  BPT.TRAP 0x1 ;  /* 0x000000040000795c */ /* 0x000fe20000300000 */
.L_x_6687:
[----:B------:R-:W-:Y:S01]  /*5820*/  ULEA UR7, UR40, UR11, 0x3 ;  /* 0x0000000b28077291 */ /* 0x000fe2000f8e183f */
[----:B------:R-:W-:Y:S01]  /*5830*/  ISETP.GT.AND P1, PT, R8, R17, PT ;  /* 0x000000110800720c */ /* 0x000fe20003f24270 */
[----:B------:R-:W-:Y:S01]  /*5840*/  UMOV UR43, UR38 ;  /* 0x00000026002b7c82 */ /* 0x000fe20008000000 */
[----:B------:R-:W-:Y:S01]  /*5850*/  UMOV UR40, UR39 ;  /* 0x0000002700287c82 */ /* 0x000fe20008000000 */
[----:B------:R-:W-:Y:S01]  /*5860*/  UIADD3 UR7, UR7, 0x28860, URZ ;  /* 0x0002886007077890 */ /* 0x000fe2000fffe03f */
[----:B------:R-:W-:Y:S01]  /*5870*/  F2FP.BF16.F32.PACK_AB R158, R159, R158 ;  /* 0x0000009e9f9e723e */ /* 0x000fe200000010ff */
[----:B------:R-:W-:Y:S01]  /*5880*/  FMUL.FTZ R88, R88, R6 ;  /* 0x0000000658587220 */ /* 0x000fe20000410000 */
[----:B------:R-:W-:Y:S01]  /*5890*/  F2FP.BF16.F32.PACK_AB R160, R161, R160 ;  /* 0x000000a0a1a0723e */ /* 0x000fe200000010ff */
[----:B------:R-:W-:Y:S01]  /*58a0*/  UPRMT UR7, UR6, 0x654, UR7 ;  /* 0x0000065406077896 */ /* 0x000fe20008000007 */
        /* <DEDUP_REMOVED lines=96> */
[----:B------:R-:W-:Y:S01]  /*5eb0*/  F2FP.BF16.F32.PACK_AB R187, R46, R187 ;  /* 0x000000bb2ebb723e */ /* 0x000fe200000010ff */
[----:B------:R-:W-:Y:S06]  /*5ec0*/  @P1 BRA `(.L_x_6688) ;  /* 0xffffffdc00cc1947 */ /* 0x000fec000383ffff */
.L_x_6677:
[----:B------:R-:W-:Y:S06]  /*5ed0*/  BAR.ARV 0x8, 0x180 ;  /* 0x0206000000007b1d */ /* 0x000fec0000002000 */
[----:B------:R-:W-:Y:S05]  /*5ee0*/  @!P0 BRA `(.L_x_6689) ;  /* 0x0000000000048947 */ /* 0x000fea0003800000 */
[----:B------:R-:W-:Y:S01]  /*5ef0*/  BPT.TRAP 0x1 ;  /* 0x000000040000795c */ /* 0x000fe20000300000 */
.L_x_6689:
        /* <DEDUP_REMOVED lines=9> */
.L_x_6690:
[----:B-1----:R-:W-:Y:S05]  /*5f90*/  @P1 BRA `(.L_x_6691) ;  /* 0x0000000000081947 */ /* 0x002fea0003800000 */
[----:B------:R-:W1:Y:S02]  /*5fa0*/  SYNCS.PHASECHK.TRANS64.TRYWAIT P1, [UR5+0x28850], R6 ;  /* 0x02885006ff0075a7 */ /* 0x000e640008020145 */
[----:B-1----:R-:W-:Y:S05]  /*5fb0*/  @!P1 BRA `(.L_x_6692) ;  /* 0x00000090008c9947 */ /* 0x002fea0003800000 */
.L_x_6691:
[----:B------:R-:W-:Y:S01]  /*5fc0*/  UIADD3 UR4, UR4, 0x400, URZ ;  /* 0x0000040004047890 */ /* 0x000fe2000fffe03f */
[----:B------:R-:W-:Y:S01]  /*5fd0*/  WARPGROUP.ARRIVE ;  /* 0x00000000000079c5 */ /* 0x000fe20000000000 */
[----:B------:R-:W-:Y:S01]  /*5fe0*/  UMOV UR11, 0x40000040 ;  /* 0x40000040000b7882 */ /* 0x000fe20000000000 */
[----:B01----:R-:W0:Y:S01]  /*5ff0*/  SHFL.BFLY PT, R6, R5, 0x2, 0x1f ;  /* 0x0c401f0005067f89 */ /* 0x003e2200000e0000 */
[----:B------:R-:W-:Y:S01]  /*6000*/  USHF.R.U32.HI UR4, URZ, 0x4, UR4 ;  /* 0x000000043f047899 */ /* 0x000fe20008011604 */
[----:B------:R-:W-:Y:S02]  /*6010*/  IMAD.MOV.U32 R65, RZ, RZ, RZ ;  /* 0x000000ffff417224 */ /* 0x000fe400078e00ff */
[----:B------:R-:W1:Y:S01]  /*6020*/  SHFL.BFLY PT, R9, R4, 0x2, 0x1f ;  /* 0x0c401f0004097f89 */ /* 0x000e6200000e0000 */
[----:B------:R-:W-:-:S04]  /*6030*/  ULOP3.LUT UR4, UR4, 0x3fff, URZ, 0xc0, !UPT ;  /* 0x00003fff04047892 */ /* 0x000fc8000f8ec03f */
[----:B------:R-:W-:-:S04]  /*6040*/  ULOP3.LUT UR4, UR4, 0x4000000, URZ, 0xfc, !UPT ;  /* 0x0400000004047892 */ /* 0x000fc8000f8efc3f */
[----:B------:R-:W-:-:S04]  /*6050*/  ULEA UR4, UR39, UR4, 0xb ;  /* 0x0000000427047291 */ /* 0x000fc8000f8e583f */
[----:B------:R-:W-:-:S03]  /*6060*/  UIADD3 UR6, UR4, 0x80, URZ ;  /* 0x0000008004067890 */ /* 0x000fc6000fffe03f */
[----:B------:R-:W-:Y:S02]  /*6070*/  UMOV UR10, UR4 ;  /* 0x00000004000a7c82 */ /* 0x000fe40008000000 */
[----:B------:R-:W-:Y:S01]  /*6080*/  HGMMA.64x128x16.F32.BF16 R88, R156, gdesc[UR8].tnspB, R88, gsb0 ;  /* 0x41e000089c587df0 */ /* 0x000fe20008001858 */
[----:B------:R-:W-:Y:S01]  /*6090*/  UMOV UR11, 0x40000040 ;  /* 0x40000040000b7882 */ /* 0x000fe20000000000 */
[----:B------:R-:W-:Y:S01]  /*60a0*/  UMOV UR10, UR6 ;  /* 0x00000006000a7c82 */ /* 0x000fe20008000000 */
[----:B------:R-:W-:Y:S01]  /*60b0*/  UIADD3 UR6, UR4, 0x100, URZ ;  /* 0x0000010004067890 */ /* 0x000fe2000fffe03f */
[----:B0-----:R-:W-:Y:S01]  /*60c0*/  FADD.FTZ R6, R6, R5 ;  /* 0x0000000506067221 */ /* 0x001fe20000010000 */
[----:B-1----:R-:W-:-:S04]  /*60d0*/  FADD.FTZ R8, R9, R4 ;  /* 0x0000000409087221 */ /* 0x002fc80000010000 */
[----:B------:R-:W0:Y:S04]  /*60e0*/  SHFL.BFLY PT, R9, R6, 0x1, 0x1f ;  /* 0x0c201f0006097f89 */ /* 0x000e2800000e0000 */
[----:B------:R-:W1:Y:S01]  /*60f0*/  SHFL.BFLY PT, R11, R8, 0x1, 0x1f ;  /* 0x0c201f00080b7f89 */ /* 0x000e6200000e0000 */
[----:B0-----:R-:W-:Y:S01]  /*6100*/  FADD.FTZ R12, R6, R9 ;  /* 0x00000009060c7221 */ /* 0x001fe20000010000 */
[----:B------:R-:W-:Y:S02]  /*6110*/  IMAD.MOV.U32 R9, RZ, RZ, RZ ;  /* 0x000000ffff097224 */ /* 0x000fe400078e00ff */
[----:B-1----:R-:W-:Y:S02]  /*6120*/  FADD.FTZ R11, R8, R11 ;  /* 0x0000000b080b7221 */ /* 0x002fe40000010000 */
[----:B------:R-:W-:-:S03]  /*6130*/  FSETP.NE.FTZ.AND P1, PT, R12, RZ, PT ;  /* 0x000000ff0c00720b */ /* 0x000fc60003f35000 */
[----:B------:R-:W-:-:S10]  /*6140*/  FSETP.NE.FTZ.AND P2, PT, R11, RZ, PT ;  /* 0x000000ff0b00720b */ /* 0x000fd40003f55000 */
[----:B------:R-:W0:Y:S01]  /*6150*/  @P1 MUFU.LG2 R5, R12 ;  /* 0x0000000c00051308 */ /* 0x000e220000000c00 */
[C---:B------:R-:W-:Y:S02]  /*6160*/  @P1 FMUL.FTZ R4, R0.reuse, 0.69314718246459960938 ;  /* 0x3f31721800041820 */ /* 0x040fe40000410000 */
[----:B------:R-:W-:-:S05]  /*6170*/  @P2 FMUL.FTZ R13, R0, 0.69314718246459960938 ;  /* 0x3f317218000d2820 */ /* 0x000fca0000410000 */
[----:B------:R-:W1:Y:S08]  /*6180*/  @P2 MUFU.LG2 R10, R11 ;  /* 0x0000000b000a2308 */ /* 0x000e700000000c00 */
[----:B------:R2:W3:Y:S01]  /*6190*/  @P1 MUFU.RCP R65, R12 ;  /* 0x0000000c00411308 */ /* 0x0004e20000001000 */
[----:B0-----:R-:W-:-:S07]  /*61a0*/  @P1 FMUL.FTZ R5, R5, 0.69314718246459960938 ;  /* 0x3f31721805051820 */ /* 0x001fce0000410000 */
[----:B------:R2:W0:Y:S01]  /*61b0*/  @P2 MUFU.RCP R9, R11 ;  /* 0x0000000b00092308 */ /* 0x0004220000001000 */
[----:B-1----:R-:W-:Y:S01]  /*61c0*/  @P2 FMUL.FTZ R10, R10, 0.69314718246459960938 ;  /* 0x3f3172180a0a2820 */ /* 0x002fe20000410000 */
[----:B------:R-:W-:Y:S02]  /*61d0*/  WARPGROUP.DEPBAR.LE gsb0, 0x0 ;  /* 0x00008000000079c5 */ /* 0x000fe40000010000 */
[----:B------:R-:W-:Y:S01]  /*61e0*/  WARPGROUP.ARRIVE ;  /* 0x00000000000079c5 */ /* 0x000fe20000000000 */
[----:B------:R-:W-:Y:S02]  /*61f0*/  IMAD.MOV.U32 R156, RZ, RZ, -0x800000 ;  /* 0xff800000ff9c7424 */ /* 0x000fe400078e00ff */
[----:B------:R-:W-:Y:S01]  /*6200*/  @P1 FFMA.FTZ R156, R4, R3, R5 ;  /* 0x00000003049c1223 */ /* 0x000fe20000010005 */
[----:B------:R-:W-:Y:S02]  /*6210*/  IMAD.MOV.U32 R157, RZ, RZ, -0x800000 ;  /* 0xff800000ff9d7424 */ /* 0x000fe400078e00ff */
[----:B------:R-:W-:Y:S01]  /*6220*/  @P2 FFMA.FTZ R157, R13, R7, R10 ;  /* 0x000000070d9d2223 */ /* 0x000fe2000001000a */
[----:B------:R-:W-:Y:S01]  /*6230*/  HGMMA.64x128x16.F32.BF16 R88, R160, gdesc[UR8].tnspB, R88, gsb0 ;  /* 0x41e00008a0587df0 */ /* 0x000fe20008001858 */
[----:B------:R-:W-:Y:S01]  /*6240*/  UMOV UR10, UR6 ;  /* 0x00000006000a7c82 */ /* 0x000fe20008000000 */
[----:B------:R-:W-:Y:S01]  /*6250*/  UMOV UR11, 0x40000040 ;  /* 0x40000040000b7882 */ /* 0x000fe20000000000 */
[----:B------:R-:W-:Y:S01]  /*6260*/  UIADD3 UR6, UR4, 0x180, URZ ;  /* 0x0000018004067890 */ /* 0x000fe2000fffe03f */
[----:B------:R-:W-:-:S02]  /*6270*/  WARPGROUP.DEPBAR.LE gsb0, 0x0 ;  /* 0x00008000000079c5 */ /* 0x000fc40000010000 */
        /* <DEDUP_REMOVED lines=34> */
.L_x_6693:
        /* <DEDUP_REMOVED lines=39> */
[----:B------:R-:W-:Y:S01]  /*6710*/  FMUL.FTZ R69, R95, R9 ;  /* 0x000000095f457220 */ /* 0x000fe20000410000 */
[----:B------:R-:W-:Y:S01]  /*6720*/  USEL UR4, URZ, 0x1, UP0 ;  /* 0x000000013f047887 */ /* 0x000fe20008000000 */
        /* <DEDUP_REMOVED lines=30> */
[----:B------:R-:W-:Y:S01]  /*6910*/  VIADD R205, R205, 0x1 ;  /* 0x00000001cdcd7836 */ /* 0x000fe20000000000 */
[----:B------:R-:W-:-:S02]  /*6920*/  USEL UR39, UR39, URZ, UP0 ;  /* 0x0000003f27277287 */ /* 0x000fc40008000000 */
[----:B------:R-:W-:-:S12]  /*6930*/  ULOP3.LUT UR38, UR38, UR4, URZ, 0x3c, !UPT ;  /* 0x0000000426267292 */ /* 0x000fd8000f8e3c3f */
.L_x_6669:
[----:B------:R-:W0:Y:S01]  /*6940*/  S2R R3, SR_CgaCtaId ;  /* 0x0000000000037919 */ /* 0x000e220000008800 */
[----:B------:R-:W-:Y:S01]  /*6950*/  MOV R0, 0x400 ;  /* 0x0000040000007802 */ /* 0x000fe20000000f00 */
[----:B------:R-:W-:Y:S01]  /*6960*/  BSSY B0, `(.L_x_6694) ;  /* 0x00002c4000007945 */ /* 0x000fe20003800000 */
[----:B------:R-:W-:Y:S02]  /*6970*/  BAR.SYNC.DEFER_BLOCKING 0x5, 0x180 ;  /* 0x0146000000007b1d */ /* 0x000fe40000010000 */
[----:B0-----:R-:W-:-:S05]  /*6980*/  LEA R0, R3, R0, 0x18 ;  /* 0x0000000003007211 */ /* 0x001fca00078ec0ff */
[----:B------:R0:W1:Y:S01]  /*6990*/  LDS.128 R4, [R0+0x288d0] ;  /* 0x0288d00000047984 */ /* 0x0000620000000c00 */
[----:B------:R-:W-:Y:S06]  /*69a0*/  BAR.ARV 0x4, 0x180 ;  /* 0x0106000000007b1d */ /* 0x000fec0000002000 */
[----:B------:R-:W-:Y:S05]  /*69b0*/  @P0 BRA `(.L_x_6695) ;  /* 0x00000020001c0947 */ /* 0x000fea0003800000 */
[----:B------:R-:W2:Y:S01]  /*69c0*/  S2R R3, SR_SWINHI ;  /* 0x0000000000037919 */ /* 0x000ea20000002f00 */
[C---:B------:R-:W-:Y:S01]  /*69d0*/  IMAD.SHL.U32 R105, R22.reuse, 0x4, RZ ;  /* 0x0000000416697824 */ /* 0x040fe200078e00ff */
[----:B------:R-:W-:Y:S01]  /*69e0*/  SHF.L.U64.HI R104, R22, 0x2, R19 ;  /* 0x0000000216687819 */ /* 0x000fe20000010213 */
[----:B------:R-:W-:Y:S01]  /*69f0*/  ULDC.64 UR4, c[0x0][0xc08] ;  /* 0x0003020000047ab9 */ /* 0x000fe20000000a00 */
[----:B------:R-:W-:Y:S02]  /*6a00*/  MOV R88, R0 ;  /* 0x0000000000587202 */ /* 0x000fe40000000f00 */
[----:B--2---:R-:W-:-:S03]  /*6a10*/  MOV R89, R3 ;  /* 0x0000000300597202 */ /* 0x004fc60000000f00 */
[----:B------:R-:W-:-:S03]  /*6a20*/  IMAD.WIDE R12, R225, 0x2, R88 ;  /* 0x00000002e10c7825 */ /* 0x000fc600078e0258 */
[C---:B------:R-:W-:Y:S02]  /*6a30*/  LOP3.LUT R3, R12.reuse, 0x380, RZ, 0xc0, !PT ;  /* 0x000003800c037812 */ /* 0x040fe400078ec0ff */
[C---:B------:R-:W-:Y:S02]  /*6a40*/  IADD3 R15, P2, R12.reuse, 0x4020, RZ ;  /* 0x000040200c0f7810 */ /* 0x040fe40007f5e0ff */
[----:B------:R-:W-:Y:S02]  /*6a50*/  SHF.R.U64 R3, R3, 0x3, RZ ;  /* 0x0000000303037819 */ /* 0x000fe400000012ff */
[C---:B------:R-:W-:Y:S01]  /*6a60*/  IADD3 R8, P3, R12.reuse, 0x4000, RZ ;  /* 0x000040000c087810 */ /* 0x040fe20007f7e0ff */
[--C-:B------:R-:W-:Y:S01]  /*6a70*/  IMAD.X R33, RZ, RZ, R13.reuse, P2 ;  /* 0x000000ffff217224 */ /* 0x100fe200010e060d */
[----:B------:R-:W-:Y:S01]  /*6a80*/  BAR.SYNC.DEFER_BLOCKING 0x1, 0x100 ;  /* 0x0044000000007b1d */ /* 0x000fe20000010000 */
[C---:B------:R-:W-:Y:S02]  /*6a90*/  IADD3 R101, P0, R12.reuse, 0x4060, RZ ;  /* 0x000040600c657810 */ /* 0x040fe40007f1e0ff */
[C---:B------:R-:W-:Y:S01]  /*6aa0*/  IADD3 R99, P1, R12.reuse, 0x4040, RZ ;  /* 0x000040400c637810 */ /* 0x040fe20007f3e0ff */
[--C-:B------:R-:W-:Y:S01]  /*6ab0*/  IMAD.X R29, RZ, RZ, R13.reuse, P3 ;  /* 0x000000ffff1d7224 */ /* 0x100fe200018e060d */
[C---:B-1----:R-:W-:Y:S01]  /*6ac0*/  IADD3 R4, P6, R12.reuse, 0x20, RZ ;  /* 0x000000200c047810 */ /* 0x042fe20007fde0ff */
[--C-:B------:R-:W-:Y:S01]  /*6ad0*/  IMAD.X R31, RZ, RZ, R13.reuse, P0 ;  /* 0x000000ffff1f7224 */ /* 0x100fe200000e060d */
[C---:B------:R-:W-:Y:S01]  /*6ae0*/  IADD3 R35, P4, R12.reuse, 0x60, RZ ;  /* 0x000000600c237810 */ /* 0x040fe20007f9e0ff */
[----:B------:R-:W-:Y:S01]  /*6af0*/  IMAD.X R27, RZ, RZ, R13, P1 ;  /* 0x000000ffff1b7224 */ /* 0x000fe200008e060d */
[----:B------:R-:W-:-:S02]  /*6b00*/  IADD3 R17, P5, R12, 0x40, RZ ;  /* 0x000000400c117810 */ /* 0x000fc40007fbe0ff */
[----:B------:R-:W-:Y:S01]  /*6b10*/  LOP3.LUT R12, R3, R12, RZ, 0x3c, !PT ;  /* 0x0000000c030c7212 */ /* 0x000fe200078e3cff */
[--C-:B------:R-:W-:Y:S01]  /*6b20*/  IMAD.X R11, RZ, RZ, R13.reuse, P4 ;  /* 0x000000ffff0b7224 */ /* 0x100fe200020e060d */
[----:B------:R-:W-:Y:S01]  /*6b30*/  LOP3.LUT R10, R15, 0x380, RZ, 0xc0, !PT ;  /* 0x000003800f0a7812 */ /* 0x000fe200078ec0ff */
[----:B------:R-:W-:Y:S01]  /*6b40*/  IMAD.X R9, RZ, RZ, R13, P5 ;  /* 0x000000ffff097224 */ /* 0x000fe200028e060d */
[----:B------:R-:W-:Y:S02]  /*6b50*/  LOP3.LUT R3, R8, 0x380, RZ, 0xc0, !PT ;  /* 0x0000038008037812 */ /* 0x000fe400078ec0ff */
[----:B------:R-:W-:Y:S02]  /*6b60*/  SHF.R.U64 R10, R10, 0x3, RZ ;  /* 0x000000030a0a7819 */ /* 0x000fe400000012ff */
[----:B------:R-:W-:Y:S02]  /*6b70*/  SHF.R.U64 R3, R3, 0x3, RZ ;  /* 0x0000000303037819 */ /* 0x000fe400000012ff */
[----:B------:R-:W-:-:S02]  /*6b80*/  LOP3.LUT R14, R99, 0x380, RZ, 0xc0, !PT ;  /* 0x00000380630e7812 */ /* 0x000fc400078ec0ff */
[----:B------:R-:W-:Y:S02]  /*6b90*/  LOP3.LUT R32, R10, R15, RZ, 0x3c, !PT ;  /* 0x0000000f0a207212 */ /* 0x000fe400078e3cff */
[----:B------:R-:W-:Y:S02]  /*6ba0*/  LOP3.LUT R28, R3, R8, RZ, 0x3c, !PT ;  /* 0x00000008031c7212 */ /* 0x000fe400078e3cff */
[----:B------:R-:W-:Y:S02]  /*6bb0*/  LOP3.LUT R24, R101, 0x380, RZ, 0xc0, !PT ;  /* 0x0000038065187812 */ /* 0x000fe400078ec0ff */
[----:B------:R-:W-:Y:S02]  /*6bc0*/  LOP3.LUT R10, R35, 0x380, RZ, 0xc0, !PT ;  /* 0x00000380230a7812 */ /* 0x000fe400078ec0ff */
[----:B------:R-:W-:Y:S02]  /*6bd0*/  LOP3.LUT R8, R17, 0x380, RZ, 0xc0, !PT ;  /* 0x0000038011087812 */ /* 0x000fe400078ec0ff */
[----:B------:R-:W-:-:S02]  /*6be0*/  LOP3.LUT R3, R4, 0x380, RZ, 0xc0, !PT ;  /* 0x0000038004037812 */ /* 0x000fc400078ec0ff */
[----:B------:R-:W-:Y:S02]  /*6bf0*/  SHF.R.U64 R14, R14, 0x3, RZ ;  /* 0x000000030e0e7819 */ /* 0x000fe400000012ff */
[----:B------:R-:W-:Y:S02]  /*6c00*/  SHF.R.U64 R24, R24, 0x3, RZ ;  /* 0x0000000318187819 */ /* 0x000fe400000012ff */
[----:B------:R-:W-:Y:S02]  /*6c10*/  SHF.R.U64 R10, R10, 0x3, RZ ;  /* 0x000000030a0a7819 */ /* 0x000fe400000012ff */
[----:B------:R-:W-:Y:S02]  /*6c20*/  SHF.R.U64 R8, R8, 0x3, RZ ;  /* 0x0000000308087819 */ /* 0x000fe400000012ff */
[----:B------:R-:W-:Y:S02]  /*6c30*/  SHF.R.U64 R3, R3, 0x3, RZ ;  /* 0x0000000303037819 */ /* 0x000fe400000012ff */
[----:B------:R-:W-:-:S02]  /*6c40*/  IADD3.X R25, RZ, R13, RZ, P6, !PT ;  /* 0x0000000dff197210 */ /* 0x000fc400037fe4ff */
[----:B------:R-:W-:Y:S02]  /*6c50*/  LOP3.LUT R26, R14, R99, RZ, 0x3c, !PT ;  /* 0x000000630e1a7212 */ /* 0x000fe400078e3cff */
[----:B------:R-:W-:Y:S01]  /*6c60*/  MOV R34, R12 ;  /* 0x0000000c00227202 */ /* 0x000fe20000000f00 */
[----:B------:R-:W1:Y:S01]  /*6c70*/  LDC.64 R98, c[0x0][0xc00] ;  /* 0x00030000ff627b82 */ /* 0x000e620000000a00 */
[----:B------:R-:W-:Y:S02]  /*6c80*/  LOP3.LUT R30, R24, R101, RZ, 0x3c, !PT ;  /* 0x00000065181e7212 */ /* 0x000fe400078e3cff */
[----:B------:R-:W-:Y:S02]  /*6c90*/  F2FP.BF16.F32.PACK_AB R12, R21, R20 ;  /* 0x00000014150c723e */ /* 0x000fe400000010ff */
[----:B------:R-:W-:Y:S02]  /*6ca0*/  F2FP.BF16.F32.PACK_AB R13, R67, R66 ;  /* 0x00000042430d723e */ /* 0x000fe400000010ff */
[----:B------:R-:W-:-:S02]  /*6cb0*/  F2FP.BF16.F32.PACK_AB R14, R37, R36 ;  /* 0x00000024250e723e */ /* 0x000fc400000010ff */
[----:B------:R-:W-:Y:S02]  /*6cc0*/  F2FP.BF16.F32.PACK_AB R15, R69, R68 ;  /* 0x00000044450f723e */ /* 0x000fe400000010ff */
[----:B------:R-:W-:Y:S02]  /*6cd0*/  LOP3.LUT R10, R10, R35, RZ, 0x3c, !PT ;  /* 0x000000230a0a7212 */ /* 0x000fe400078e3cff */
[----:B------:R-:W-:Y:S01]  /*6ce0*/  LOP3.LUT R8, R8, R17, RZ, 0x3c, !PT ;  /* 0x0000001108087212 */ /* 0x000fe200078e3cff */
[----:B------:R2:W-:Y:S01]  /*6cf0*/  STSM.16.M88.4 [R34], R12 ;  /* 0x0000000c22007844 */ /* 0x0005e20000000200 */
[----:B------:R-:W-:Y:S02]  /*6d00*/  LOP3.LUT R24, R3, R4, RZ, 0x3c, !PT ;  /* 0x0000000403187212 */ /* 0x000fe400078e3cff */
[----:B------:R-:W-:Y:S02]  /*6d10*/  MOV R101, R10 ;  /* 0x0000000a00657202 */ /* 0x000fe40000000f00 */
[----:B------:R-:W-:-:S02]  /*6d20*/  MOV R102, R8 ;  /* 0x0000000800667202 */ /* 0x000fc40000000f00 */
[----:B------:R-:W-:Y:S02]  /*6d30*/  MOV R103, R24 ;  /* 0x0000001800677202 */ /* 0x000fe40000000f00 */
[----:B------:R-:W-:Y:S02]  /*6d40*/  F2FP.BF16.F32.PACK_AB R8, R39, R38 ;  /* 0x000000262708723e */ /* 0x000fe400000010ff */
[----:B------:R-:W-:Y:S02]  /*6d50*/  F2FP.BF16.F32.PACK_AB R9, R71, R70 ;  /* 0x000000464709723e */ /* 0x000fe400000010ff */
[----:B------:R-:W-:Y:S02]  /*6d60*/  F2FP.BF16.F32.PACK_AB R10, R41, R40 ;  /* 0x00000028290a723e */ /* 0x000fe400000010ff */
[----:B------:R-:W-:Y:S02]  /*6d70*/  F2FP.BF16.F32.PACK_AB R11, R73, R72 ;  /* 0x00000048490b723e */ /* 0x000fe400000010ff */
[----:B--2---:R-:W-:-:S02]  /*6d80*/  F2FP.BF16.F32.PACK_AB R12, R43, R42 ;  /* 0x0000002a2b0c723e */ /* 0x004fc400000010ff */
[----:B------:R-:W-:Y:S01]  /*6d90*/  F2FP.BF16.F32.PACK_AB R13, R75, R74 ;  /* 0x0000004a4b0d723e */ /* 0x000fe200000010ff */
[----:B------:R2:W-:Y:S01]  /*6da0*/  STSM.16.M88.4 [R103], R8 ;  /* 0x0000000867007844 */ /* 0x0005e20000000200 */
[----:B------:R-:W-:Y:S02]  /*6db0*/  F2FP.BF16.F32.PACK_AB R14, R45, R44 ;  /* 0x0000002c2d0e723e */ /* 0x000fe400000010ff */
[----:B------:R-:W-:Y:S02]  /*6dc0*/  F2FP.BF16.F32.PACK_AB R15, R77, R76 ;  /* 0x0000004c4d0f723e */ /* 0x000fe400000010ff */
[----:B------:R-:W-:Y:S02]  /*6dd0*/  MOV R17, R26 ;  /* 0x0000001a00117202 */ /* 0x000fe40000000f00 */
[----:B------:R-:W-:Y:S01]  /*6de0*/  MOV R3, R30 ;  /* 0x0000001e00037202 */ /* 0x000fe20000000f00 */
[----:B------:R3:W-:Y:S01]  /*6df0*/  STSM.16.M88.4 [R102], R12 ;  /* 0x0000000c66007844 */ /* 0x0007e20000000200 */
[----:B------:R-:W-:-:S02]  /*6e00*/  MOV R4, R28 ;  /* 0x0000001c00047202 */ /* 0x000fc40000000f00 */
[----:B------:R-:W-:Y:S02]  /*6e10*/  F2FP.BF16.F32.PACK_AB R24, R47, R46 ;  /* 0x0000002e2f18723e */ /* 0x000fe400000010ff */
        /* <DEDUP_REMOVED lines=8> */
[----:B------:R-:W-:Y:S02]  /*6ea0*/  MOV R100, R32 ;  /* 0x0000002000647202 */ /* 0x000fe40000000f00 */
[----:B------:R-:W-:Y:S01]  /*6eb0*/  F2FP.BF16.F32.PACK_AB R32, R55, R54 ;  /* 0x000000363720723e */ /* 0x000fe200000010ff */
[----:B------:R4:W-:Y:S01]  /*6ec0*/  STSM.16.M88.4 [R4], R28 ;  /* 0x0000001c04007844 */ /* 0x0009e20000000200 */
[----:B------:R-:W-:Y:S02]  /*6ed0*/  F2FP.BF16.F32.PACK_AB R33, R87, R86 ;  /* 0x000000565721723e */ /* 0x000fe400000010ff */
[----:B------:R-:W-:Y:S02]  /*6ee0*/  F2FP.BF16.F32.PACK_AB R34, R57, R56 ;  /* 0x000000383922723e */ /* 0x000fe400000010ff */
[----:B------:R-:W-:-:S02]  /*6ef0*/  F2FP.BF16.F32.PACK_AB R35, R91, R90 ;  /* 0x0000005a5b23723e */ /* 0x000fc400000010ff */
[----:B--2---:R-:W-:Y:S02]  /*6f00*/  F2FP.BF16.F32.PACK_AB R8, R59, R58 ;  /* 0x0000003a3b08723e */ /* 0x004fe400000010ff */
[----:B------:R-:W-:Y:S01]  /*6f10*/  F2FP.BF16.F32.PACK_AB R9, R93, R92 ;  /* 0x0000005c5d09723e */ /* 0x000fe200000010ff */
[----:B------:R-:W-:Y:S01]  /*6f20*/  STSM.16.M88.4 [R100], R32 ;  /* 0x0000002064007844 */ /* 0x000fe20000000200 */
[----:B------:R-:W-:Y:S02]  /*6f30*/  F2FP.BF16.F32.PACK_AB R10, R61, R60 ;  /* 0x0000003c3d0a723e */ /* 0x000fe400000010ff */
[----:B------:R-:W-:Y:S02]  /*6f40*/  F2FP.BF16.F32.PACK_AB R11, R95, R94 ;  /* 0x0000005e5f0b723e */ /* 0x000fe400000010ff */
[----:B---3--:R-:W-:Y:S01]  /*6f50*/  F2FP.BF16.F32.PACK_AB R12, R63, R62 ;  /* 0x0000003e3f0c723e */ /* 0x008fe200000010ff */
[----:B----4-:R-:W-:Y:S01]  /*6f60*/  IMAD.MOV.U32 R4, RZ, RZ, RZ ;  /* 0x000000ffff047224 */ /* 0x010fe200078e00ff */
[----:B------:R-:W-:Y:S01]  /*6f70*/  F2FP.BF16.F32.PACK_AB R13, R97, R96 ;  /* 0x00000060610d723e */ /* 0x000fe200000010ff */
[----:B------:R2:W-:Y:S01]  /*6f80*/  STSM.16.M88.4 [R17], R8 ;  /* 0x0000000811007844 */ /* 0x0005e20000000200 */
[----:B------:R-:W-:-:S02]  /*6f90*/  F2FP.BF16.F32.PACK_AB R14, R65, R64 ;  /* 0x00000040410e723e */ /* 0x000fc400000010ff */
[----:B------:R-:W-:Y:S02]  /*6fa0*/  F2FP.BF16.F32.PACK_AB R15, R151, R150 ;  /* 0x00000096970f723e */ /* 0x000fe400000010ff */
[----:B-1----:R-:W-:Y:S02]  /*6fb0*/  ISETP.NE.U32.AND P0, PT, R98, RZ, PT ;  /* 0x000000ff6200720c */ /* 0x002fe40003f05070 */
[----:B------:R-:W-:Y:S01]  /*6fc0*/  IADD3 R24, P1, R105, R98, RZ ;  /* 0x0000006269187210 */ /* 0x000fe20007f3e0ff */
[----:B------:R1:W-:Y:S01]  /*6fd0*/  STSM.16.M88.4 [R3], R12 ;  /* 0x0000000c03007844 */ /* 0x0003e20000000200 */
[----:B------:R-:W-:Y:S01]  /*6fe0*/  BAR.SYNC.DEFER_BLOCKING 0x1, 0x100 ;  /* 0x0044000000007b1d */ /* 0x000fe20000010000 */
[----:B------:R-:W-:Y:S02]  /*6ff0*/  ISETP.NE.AND.EX P0, PT, R99, RZ, PT, P0 ;  /* 0x000000ff6300720c */ /* 0x000fe40003f05300 */
[----:B------:R-:W-:-:S05]  /*7000*/  IMAD.X R25, R104, 0x1, R99, P1 ;  /* 0x0000000168197824 */ /* 0x000fca00008e0663 */
[----:B--2---:R-:W2:Y:S08]  /*7010*/  LDC R9, c[0x0][0xad4] ;  /* 0x0002b500ff097b82 */ /* 0x004eb00000000800 */
[----:B-1----:R-:W1:Y:S01]  /*7020*/  LDC R3, c[0x0][0xbe8] ;  /* 0x0002fa00ff037b82 */ /* 0x002e620000000800 */
[----:B------:R-:W3:Y:S01]  /*7030*/  @P0 LDG.E R4, desc[UR36][R24.64] ;  /* 0x0000002418040981 */ /* 0x000ee2000c1e1900 */
[----:B------:R-:W-:-:S04]  /*7040*/  ISETP.NE.U32.AND P1, PT, RZ, UR4, PT ;  /* 0x00000004ff007c0c */ /* 0x000fc8000bf25070 */
[----:B------:R-:W-:Y:S01]  /*7050*/  ISETP.NE.AND.EX P1, PT, RZ, UR5, PT, P1 ;  /* 0x00000005ff007c0c */ /* 0x000fe2000bf25310 */
[----:B------:R-:W-:-:S12]  /*7060*/  IMAD.MOV.U32 R29, RZ, RZ, 0x9b8 ;  /* 0x000009b8ff1d7424 */ /* 0x000fd800078e00ff */
[----:B------:R-:W-:Y:S01]  /*7070*/  @P1 IADD3 R26, P2, R105, UR4, RZ ;  /* 0x00000004691a1c10 */ /* 0x000fe2000ff5e0ff */
[----:B------:R-:W-:Y:S01]  /*7080*/  ULDC UR4, c[0x0][0xa88] ;  /* 0x0002a20000047ab9 */ /* 0x000fe20000000800 */
[----:B-1----:R-:W-:Y:S01]  /*7090*/  ISETP.NE.AND P4, PT, R3, 0x1, PT ;  /* 0x000000010300780c */ /* 0x002fe20003f85270 */
[----:B------:R-:W-:Y:S01]  /*70a0*/  IMAD.U32 R28, RZ, RZ, UR4 ;  /* 0x00000004ff1c7e24 */ /* 0x000fe2000f8e00ff */
[----:B------:R-:W-:Y:S02]  /*70b0*/  @P1 IADD3.X R27, R104, UR5, RZ, P2, !PT ;  /* 0x00000005681b1c10 */ /* 0x000fe400097fe4ff */
[----:B------:R-:W-:-:S03]  /*70c0*/  ISETP.NE.AND P2, PT, R18, RZ, PT ;  /* 0x000000ff1200720c */ /* 0x000fc60003f45270 */
[----:B------:R1:W5:Y:S01]  /*70d0*/  @P1 LDG.E R28, desc[UR36][R26.64] ;  /* 0x000000241a1c1981 */ /* 0x000362000c1e1900 */
[----:B--2---:R-:W-:Y:S02]  /*70e0*/  SEL R9, R18, R9, P2 ;  /* 0x0000000912097207 */ /* 0x004fe40001000000 */
[----:B------:R-:W-:Y:S02]  /*70f0*/  ISETP.NE.U32.AND P2, PT, R98, RZ, PT ;  /* 0x000000ff6200720c */ /* 0x000fe40003f45070 */
[----:B------:R-:W-:Y:S01]  /*7100*/  ISETP.GT.AND P3, PT, R9, 0x1, PT ;  /* 0x000000010900780c */ /* 0x000fe20003f64270 */
[----:B------:R-:W2:Y:S01]  /*7110*/  @P4 LDC R33, c[0x0][0xbf0] ;  /* 0x0002fc00ff214b82 */ /* 0x000ea20000000800 */
[----:B------:R-:W-:Y:S01]  /*7120*/  ISETP.NE.AND.EX P2, PT, R99, RZ, PT, P2 ;  /* 0x000000ff6300720c */ /* 0x000fe20003f45320 */
[----:B------:R-:W-:Y:S01]  /*7130*/  IMAD R99, R16, 0x80, R224 ;  /* 0x0000008010637824 */ /* 0x000fe200078e02e0 */
[----:B------:R-:W-:Y:S02]  /*7140*/  SEL R29, R29, 0x978, P3 ;  /* 0x000009781d1d7807 */ /* 0x000fe40001800000 */
[----:B------:R-:W-:-:S02]  /*7150*/  SEL R22, R22, RZ, !P2 ;  /* 0x000000ff16167207 */ /* 0x000fc40005000000 */
[----:B------:R-:W-:Y:S01]  /*7160*/  SEL R19, R19, RZ, !P2 ;  /* 0x000000ff13137207 */ /* 0x000fe20005000000 */
[----:B------:R-:W4:Y:S01]  /*7170*/  LDC.64 R14, c[0x0][R29+0x220] ;  /* 0x000088001d0e7b82 */ /* 0x000f220000000a00 */
[----:B------:R-:W-:-:S07]  /*7180*/  SEL R17, R202, RZ, P3 ;  /* 0x000000ffca117207 */ /* 0x000fce0001800000 */
[----:B------:R-:W0:Y:S08]  /*7190*/  LDC.64 R10, c[0x0][R29+0x218] ;  /* 0x000086001d0a7b82 */ /* 0x000e300000000a00 */
[----:B-1----:R-:W1:Y:S08]  /*71a0*/  @P4 LDC R26, c[0x0][0xbec] ;  /* 0x0002fb00ff1a4b82 */ /* 0x002e700000000800 */
[----:B------:R-:W2:Y:S01]  /*71b0*/  LDC.64 R8, c[0x0][0xba8] ;  /* 0x0002ea00ff087b82 */ /* 0x000ea20000000a00 */
[----:B----4-:R-:W-:-:S04]  /*71c0*/  IMAD R15, R15, R22, RZ ;  /* 0x000000160f0f7224 */ /* 0x010fc800078e02ff */
[C---:B------:R-:W-:Y:S02]  /*71d0*/  IMAD R31, R14.reuse, R19, R15 ;  /* 0x000000130e1f7224 */ /* 0x040fe400078e020f */
[----:B------:R-:W-:Y:S01]  /*71e0*/  IMAD.WIDE.U32 R14, R14, R22, RZ ;  /* 0x000000160e0e7225 */ /* 0x000fe200078e00ff */
[----:B------:R-:W4:Y:S03]  /*71f0*/  LDC.64 R12, c[0x0][R29+0x228] ;  /* 0x00008a001d0c7b82 */ /* 0x000f260000000a00 */
[-C--:B0-----:R-:W-:Y:S02]  /*7200*/  IMAD R27, R11, R2.reuse, RZ ;  /* 0x000000020b1b7224 */ /* 0x081fe400078e02ff */
[----:B------:R-:W-:-:S03]  /*7210*/  IMAD.WIDE.U32 R18, R10, R2, RZ ;  /* 0x000000020a127225 */ /* 0x000fc600078e00ff */
[----:B------:R-:W0:Y:S01]  /*7220*/  LDC.64 R10, c[0x0][R29+0x210] ;  /* 0x000084001d0a7b82 */ /* 0x000e220000000a00 */
[----:B------:R-:W-:Y:S02]  /*7230*/  IMAD.IADD R35, R19, 0x1, R27 ;  /* 0x0000000113237824 */ /* 0x000fe400078e021b */
[----:B------:R-:W-:Y:S02]  /*7240*/  IMAD.IADD R31, R15, 0x1, R31 ;  /* 0x000000010f1f7824 */ /* 0x000fe400078e021f */
[----:B------:R-:W-:-:S03]  /*7250*/  IMAD.MOV.U32 R15, RZ, RZ, R99 ;  /* 0x000000ffff0f7224 */ /* 0x000fc600078e0063 */
[----:B--2---:R-:W2:Y:S01]  /*7260*/  @!P3 LDC R8, c[0x0][0xb50] ;  /* 0x0002d400ff08bb82 */ /* 0x004ea20000000800 */
[----:B----4-:R-:W-:-:S07]  /*7270*/  IMAD R27, R13, R17, RZ ;  /* 0x000000110d1b7224 */ /* 0x010fce00078e02ff */
[----:B------:R-:W4:Y:S01]  /*7280*/  @!P3 LDC R9, c[0x0][0xb54] ;  /* 0x0002d500ff09bb82 */ /* 0x000f220000000800 */
[----:B------:R-:W-:-:S04]  /*7290*/  IMAD.WIDE.U32 R12, R12, R17, RZ ;  /* 0x000000110c0c7225 */ /* 0x000fc800078e00ff */
[----:B------:R-:W-:Y:S01]  /*72a0*/  IMAD.IADD R27, R13, 0x1, R27 ;  /* 0x000000010d1b7824 */ /* 0x000fe200078e021b */
[--C-:B---3--:R-:W-:Y:S01]  /*72b0*/  IADD3 R19, P2, P5, R14, R18, R4.reuse ;  /* 0x000000120e137210 */ /* 0x108fe20007d5e004 */
[----:B-1----:R-:W-:Y:S01]  /*72c0*/  @P4 IMAD.HI.U32 R14, R99, R26, RZ ;  /* 0x0000001a630e4227 */ /* 0x002fe200078e00ff */
        /* <DEDUP_REMOVED lines=8> */
[----:B0-----:R-:W-:Y:S01]  /*7350*/  IMAD R11, R11, R15, RZ ;  /* 0x0000000f0b0b7224 */ /* 0x001fe200078e02ff */
[----:B------:R-:W-:-:S05]  /*7360*/  SHF.R.S32.HI R17, RZ, 0x1f, R15 ;  /* 0x0000001fff117819 */ /* 0x000fca000001140f */
[C---:B------:R-:W-:Y:S02]  /*7370*/  IMAD R17, R10.reuse, R17, R11 ;  /* 0x000000110a117224 */ /* 0x040fe400078e020b */
[----:B------:R-:W-:-:S04]  /*7380*/  IMAD.WIDE.U32 R10, R10, R15, R12 ;  /* 0x0000000f0a0a7225 */ /* 0x000fc800078e000c */
[----:B------:R-:W-:Y:S01]  /*7390*/  IMAD.IADD R11, R11, 0x1, R17 ;  /* 0x000000010b0b7824 */ /* 0x000fe200078e0211 */
[----:B--2---:R-:W-:-:S04]  /*73a0*/  LEA R13, P2, R10, R8, 0x2 ;  /* 0x000000080a0d7211 */ /* 0x004fc800078410ff */
[----:B----4-:R-:W-:Y:S01]  /*73b0*/  LEA.HI.X R14, R10, R9, R11, 0x2, P2 ;  /* 0x000000090a0e7211 */ /* 0x010fe200010f140b */
[----:B------:R-:W-:Y:S08]  /*73c0*/  @P1 BRA `(.L_x_6696) ;  /* 0x0000000000101947 */ /* 0x000ff00003800000 */
[----:B------:R-:W-:Y:S05]  /*73d0*/  @!P0 BRA `(.L_x_6696) ;  /* 0x00000000000c8947 */ /* 0x000fea0003800000 */
[----:B------:R-:W2:Y:S04]  /*73e0*/  LDG.E R9, desc[UR36][R24.64] ;  /* 0x0000002418097981 */ /* 0x000ea8000c1e1900 */
[----:B-----5:R-:W2:Y:S02]  /*73f0*/  LDG.E R28, desc[UR36][R24.64+0x4] ;  /* 0x00000424181c7981 */ /* 0x020ea4000c1e1900 */
[----:B--2---:R-:W-:-:S07]  /*7400*/  IMAD.IADD R28, R28, 0x1, -R9 ;  /* 0x000000011c1c7824 */ /* 0x004fce00078e0a09 */
.L_x_6696:
[----:B------:R-:W-:Y:S01]  /*7410*/  SHFL.IDX PT, R8, R13, RZ, 0x1c1f ;  /* 0x001c1fff0d087589 */ /* 0x000fe200000e0000 */
[----:B------:R-:W-:Y:S01]  /*7420*/  IMAD R24, R16, 0x80, R223 ;  /* 0x0000008010187824 */ /* 0x000fe200078e02df */
[----:B------:R-:W-:Y:S01]  /*7430*/  LOP3.LUT P0, RZ, R206, 0x3, RZ, 0xc0, !PT ;  /* 0x00000003ceff7812 */ /* 0x000fe2000780c0ff */
[----:B-----5:R-:W-:Y:S01]  /*7440*/  IMAD R17, R28, R3, RZ ;  /* 0x000000031c117224 */ /* 0x020fe200078e02ff */
[----:B------:R-:W0:Y:S02]  /*7450*/  SHFL.IDX PT, R9, R14, RZ, 0x1c1f ;  /* 0x001c1fff0e097589 */ /* 0x000e2400000e0000 */
[C---:B------:R-:W-:Y:S02]  /*7460*/  IADD3 R12, R24.reuse, 0x8, RZ ;  /* 0x00000008180c7810 */ /* 0x040fe40007ffe0ff */
[----:B------:R-:W-:Y:S01]  /*7470*/  SHFL.IDX PT, R10, R13, 0x1, 0x1c1f ;  /* 0x003c1f000d0a7f89 */ /* 0x000fe200000e0000 */
[-C--:B------:R-:W-:Y:S02]  /*7480*/  ISETP.GE.OR P1, PT, R24, R17.reuse, P0 ;  /* 0x000000111800720c */ /* 0x080fe40000726670 */
[-C--:B------:R-:W-:Y:S01]  /*7490*/  ISETP.GE.OR P0, PT, R12, R17.reuse, P0 ;  /* 0x000000110c00720c */ /* 0x080fe20000706670 */
[----:B------:R-:W1:Y:S01]  /*74a0*/  SHFL.IDX PT, R11, R14, 0x1, 0x1c1f ;  /* 0x003c1f000e0b7f89 */ /* 0x000e6200000e0000 */
[----:B------:R-:W-:-:S09]  /*74b0*/  ISETP.GE.AND P2, PT, R24, R17, PT ;  /* 0x000000111800720c */ /* 0x000fd20003f46270 */
[----:B0-----:R0:W-:Y:S04]  /*74c0*/  @!P1 ST.E desc[UR36][R8.64], R156 ;  /* 0x0000009c08009985 */ /* 0x0011e8000c101924 */
[----:B-1----:R0:W-:Y:S01]  /*74d0*/  @!P0 ST.E desc[UR36][R10.64], R157 ;  /* 0x0000009d0a008985 */ /* 0x0021e2000c101924 */
[----:B------:R-:W-:Y:S01]  /*74e0*/  ISETP.GE.AND P0, PT, R12, R17, PT ;  /* 0x000000110c00720c */ /* 0x000fe20003f06270 */
[----:B------:R-:W-:-:S12]  /*74f0*/  @P3 BRA `(.L_x_6697) ;  /* 0x00000008007c3947 */ /* 0x000fd80003800000 */
[----:B0-----:R-:W-:Y:S01]  /*7500*/  IMAD R9, R204, 0x40, R153 ;  /* 0x00000040cc097824 */ /* 0x001fe200078e0299 */
[----:B------:R-:W0:Y:S01]  /*7510*/  @P4 LDC R51, c[0x0][0xbec] ;  /* 0x0002fb00ff334b82 */ /* 0x000e220000000800 */
[----:B------:R-:W-:Y:S02]  /*7520*/  ULDC.64 UR4, c[0x0][0xaa0] ;  /* 0x0002a80000047ab9 */ /* 0x000fe40000000a00 */
[----:B------:R-:W-:-:S04]  /*7530*/  IMAD.WIDE R88, R9, 0x2, R88 ;  /* 0x0000000209587825 */ /* 0x000fc800078e0258 */
[----:B------:R-:W-:Y:S01]  /*7540*/  IMAD R19, R18, UR4, RZ ;  /* 0x0000000412137c24 */ /* 0x000fe2000f8e02ff */
[----:B------:R-:W1:Y:S01]  /*7550*/  @P4 LDC R53, c[0x0][0xbf0] ;  /* 0x0002fc00ff354b82 */ /* 0x000e620000000800 */
[----:B------:R-:W-:Y:S02]  /*7560*/  IADD3 R13, P6, R88, 0x1000, RZ ;  /* 0x00001000580d7810 */ /* 0x000fe40007fde0ff */
[----:B------:R-:W-:Y:S01]  /*7570*/  IMAD R21, R4, UR5, R19 ;  /* 0x0000000504157c24 */ /* 0x000fe2000f8e0213 */
[----:B------:R-:W-:Y:S01]  /*7580*/  IADD3 R25, P5, R88, 0x2000, RZ ;  /* 0x0000200058197810 */ /* 0x000fe20007fbe0ff */
[----:B------:R-:W-:Y:S01]  /*7590*/  IMAD.WIDE.U32 R18, R4, UR4, RZ ;  /* 0x0000000404127c25 */ /* 0x000fe2000f8e00ff */
[----:B------:R-:W-:Y:S01]  /*75a0*/  LOP3.LUT R12, R13, 0x380, RZ, 0xc0, !PT ;  /* 0x000003800d0c7812 */ /* 0x000fe200078ec0ff */
[----:B------:R-:W-:Y:S01]  /*75b0*/  ULDC.64 UR4, c[0x0][0xae8] ;  /* 0x0002ba0000047ab9 */ /* 0x000fe20000000a00 */
[----:B------:R-:W-:Y:S01]  /*75c0*/  IADD3 R29, P3, R88, 0x3000, RZ ;  /* 0x00003000581d7810 */ /* 0x000fe20007f7e0ff */
[----:B------:R-:W-:Y:S01]  /*75d0*/  IMAD.IADD R19, R19, 0x1, R21 ;  /* 0x0000000113137824 */ /* 0x000fe200078e0215 */
[----:B------:R-:W-:Y:S01]  /*75e0*/  SHF.R.U64 R12, R12, 0x3, RZ ;  /* 0x000000030c0c7819 */ /* 0x000fe200000012ff */
[----:B------:R-:W-:Y:S01]  /*75f0*/  IMAD R21, R154, 0x20, R204 ;  /* 0x000000209a157824 */ /* 0x000fe200078e02cc */
[----:B------:R-:W-:Y:S01]  /*7600*/  IADD3 R33, P2, R88, 0x4000, RZ ;  /* 0x0000400058217810 */ /* 0x000fe20007f5e0ff */
[----:B------:R-:W-:Y:S01]  /*7610*/  IMAD.WIDE.U32 R18, R2, UR4, R18 ;  /* 0x0000000402127c25 */ /* 0x000fe2000f8e0012 */
[----:B------:R-:W-:-:S02]  /*7620*/  LOP3.LUT R12, R12, R13, RZ, 0x3c, !PT ;  /* 0x0000000d0c0c7212 */ /* 0x000fc400078e3cff */
[----:B------:R-:W-:Y:S01]  /*7630*/  IADD3 R37, P1, R88, 0x5000, RZ ;  /* 0x0000500058257810 */ /* 0x000fe20007f3e0ff */
[----:B------:R-:W-:Y:S01]  /*7640*/  IMAD R20, R16, 0x80, R21 ;  /* 0x0000008010147824 */ /* 0x000fe200078e0215 */
[C---:B------:R-:W-:Y:S01]  /*7650*/  IADD3 R41, P0, R88.reuse, 0x6000, RZ ;  /* 0x0000600058297810 */ /* 0x040fe20007f1e0ff */
[----:B------:R-:W-:Y:S01]  /*7660*/  IMAD.X R13, RZ, RZ, R89, P6 ;  /* 0x000000ffff0d7224 */ /* 0x000fe200030e0659 */
[----:B------:R-:W-:Y:S01]  /*7670*/  IADD3 R9, P6, R88, 0x7000, RZ ;  /* 0x0000700058097810 */ /* 0x000fe20007fde0ff */
[----:B------:R-:W-:Y:S01]  /*7680*/  IMAD R19, R2, UR5, R19 ;  /* 0x0000000502137c24 */ /* 0x000fe2000f8e0213 */
[----:B------:R-:W-:Y:S01]  /*7690*/  SHF.R.S32.HI R49, RZ, 0x1f, R22 ;  /* 0x0000001fff317819 */ /* 0x000fe20000011416 */
[----:B0-----:R-:W-:Y:S01]  /*76a0*/  @P4 IMAD.HI.U32 R2, R20, R51, RZ ;  /* 0x0000003314024227 */ /* 0x001fe200078e00ff */
[----:B------:R-:W-:Y:S01]  /*76b0*/  LOP3.LUT R24, R25, 0x380, RZ, 0xc0, !PT ;  /* 0x0000038019187812 */ /* 0x000fe200078ec0ff */
[----:B------:R-:W-:Y:S01]  /*76c0*/  ULDC.64 UR4, c[0x0][0xaf0] ;  /* 0x0002bc0000047ab9 */ /* 0x000fe20000000a00 */
[----:B------:R-:W-:-:S02]  /*76d0*/  LOP3.LUT R28, R29, 0x380, RZ, 0xc0, !PT ;  /* 0x000003801d1c7812 */ /* 0x000fc400078ec0ff */
[----:B------:R-:W-:Y:S02]  /*76e0*/  LOP3.LUT R32, R33, 0x380, RZ, 0xc0, !PT ;  /* 0x0000038021207812 */ /* 0x000fe400078ec0ff */
[----:B------:R-:W-:Y:S01]  /*76f0*/  LOP3.LUT R36, R37, 0x380, RZ, 0xc0, !PT ;  /* 0x0000038025247812 */ /* 0x000fe200078ec0ff */
[----:B------:R-:W-:Y:S01]  /*7700*/  IMAD.MOV.U32 R21, RZ, RZ, R20 ;  /* 0x000000ffff157224 */ /* 0x000fe200078e0014 */
[----:B------:R-:W-:Y:S01]  /*7710*/  LOP3.LUT R40, R41, 0x380, RZ, 0xc0, !PT ;  /* 0x0000038029287812 */ /* 0x000fe200078ec0ff */
[----:B------:R-:W-:Y:S01]  /*7720*/  IMAD.X R45, RZ, RZ, R89, P6 ;  /* 0x000000ffff2d7224 */ /* 0x000fe200030e0659 */
[----:B------:R-:W-:Y:S02]  /*7730*/  LOP3.LUT R8, R9, 0x380, RZ, 0xc0, !PT ;  /* 0x0000038009087812 */ /* 0x000fe400078ec0ff */
[----:B------:R-:W-:Y:S01]  /*7740*/  LOP3.LUT R11, R88, 0x380, RZ, 0xc0, !PT ;  /* 0x00000380580b7812 */ /* 0x000fe200078ec0ff */
[----:B------:R-:W-:Y:S01]  /*7750*/  IMAD R49, R49, UR4, RZ ;  /* 0x0000000431317c24 */ /* 0x000fe2000f8e02ff */
[----:B------:R-:W-:Y:S01]  /*7760*/  SHF.R.U64 R24, R24, 0x3, RZ ;  /* 0x0000000318187819 */ /* 0x000fe200000012ff */
[----:B------:R-:W5:Y:S01]  /*7770*/  LD.E.128 R12, desc[UR36][R12.64] ;  /* 0x000000240c0c7980 */ /* 0x000f62000c101d00 */
[----:B------:R-:W-:-:S02]  /*7780*/  SHF.R.U64 R28, R28, 0x3, RZ ;  /* 0x000000031c1c7819 */ /* 0x000fc400000012ff */
[----:B------:R-:W-:Y:S02]  /*7790*/  SHF.R.U64 R32, R32, 0x3, RZ ;  /* 0x0000000320207819 */ /* 0x000fe400000012ff */
[----:B------:R-:W-:Y:S02]  /*77a0*/  SHF.R.U64 R36, R36, 0x3, RZ ;  /* 0x0000000324247819 */ /* 0x000fe400000012ff */
[----:B------:R-:W-:Y:S02]  /*77b0*/  SHF.R.U64 R40, R40, 0x3, RZ ;  /* 0x0000000328287819 */ /* 0x000fe400000012ff */
[----:B-1----:R-:W-:Y:S02]  /*77c0*/  @P4 SHF.R.U32.HI R21, RZ, R53, R2 ;  /* 0x00000035ff154219 */ /* 0x002fe40000011602 */
[----:B------:R-:W-:Y:S02]  /*77d0*/  SHF.R.U64 R8, R8, 0x3, RZ ;  /* 0x0000000308087819 */ /* 0x000fe400000012ff */
[----:B------:R-:W-:Y:S01]  /*77e0*/  SHF.R.U64 R11, R11, 0x3, RZ ;  /* 0x000000030b0b7819 */ /* 0x000fe200000012ff */
[----:B------:R-:W-:Y:S01]  /*77f0*/  IMAD R49, R22, UR5, R49 ;  /* 0x0000000516317c24 */ /* 0x000fe2000f8e0231 */
[----:B------:R-:W-:Y:S01]  /*7800*/  LOP3.LUT R24, R24, R25, RZ, 0x3c, !PT ;  /* 0x0000001918187212 */ /* 0x000fe200078e3cff */
[----:B------:R-:W-:Y:S01]  /*7810*/  IMAD.WIDE.U32 R18, R22, UR4, R18 ;  /* 0x0000000416127c25 */ /* 0x000fe2000f8e0012 */
        /* <DEDUP_REMOVED lines=10> */
[----:B------:R-:W-:Y:S01]  /*78c0*/  SHF.R.S32.HI R2, RZ, 0x1f, R21 ;  /* 0x0000001fff027819 */ /* 0x000fe20000011415 */
[----:B------:R-:W-:Y:S01]  /*78d0*/  IMAD.X R41, RZ, RZ, R89, P0 ;  /* 0x000000ffff297224 */ /* 0x000fe200000e0659 */
[----:B------:R-:W-:Y:S01]  /*78e0*/  LOP3.LUT R88, R11, R88, RZ, 0x3c, !PT ;  /* 0x000000580b587212 */ /* 0x000fe200078e3cff */
[----:B------:R-:W-:Y:S01]  /*78f0*/  IMAD.MOV R4, RZ, RZ, -R21 ;  /* 0x000000ffff047224 */ /* 0x000fe200078e0a15 */
[----:B------:R-:W5:Y:S01]  /*7900*/  LD.E.128 R24, desc[UR36][R24.64] ;  /* 0x0000002418187980 */ /* 0x000f62000c101d00 */
[----:B------:R-:W-:-:S02]  /*7910*/  IMAD.IADD R19, R19, 0x1, R49 ;  /* 0x0000000113137824 */ /* 0x000fc400078e0231 */
[----:B------:R-:W-:Y:S01]  /*7920*/  IMAD R49, R3, R4, R20 ;  /* 0x0000000403317224 */ /* 0x000fe200078e0214 */
[----:B------:R0:W5:Y:S01]  /*7930*/  LD.E.128 R8, desc[UR36][R88.64] ;  /* 0x0000002458087980 */ /* 0x000162000c101d00 */
[----:B------:R-:W-:-:S03]  /*7940*/  IMAD R2, R2, UR4, RZ ;  /* 0x0000000402027c24 */ /* 0x000fc6000f8e02ff */
[----:B------:R-:W5:Y:S01]  /*7950*/  LD.E.128 R28, desc[UR36][R28.64] ;  /* 0x000000241c1c7980 */ /* 0x000f62000c101d00 */
[----:B------:R-:W-:-:S03]  /*7960*/  IMAD R51, R21, UR5, R2 ;  /* 0x0000000515337c24 */ /* 0x000fc6000f8e0202 */
[----:B------:R-:W5:Y:S01]  /*7970*/  LD.E.128 R32, desc[UR36][R32.64] ;  /* 0x0000002420207980 */ /* 0x000f62000c101d00 */
[----:B------:R-:W-:-:S03]  /*7980*/  SHF.R.S32.HI R4, RZ, 0x1f, R49 ;  /* 0x0000001fff047819 */ /* 0x000fc60000011431 */
[----:B------:R-:W5:Y:S04]  /*7990*/  LD.E.128 R36, desc[UR36][R36.64] ;  /* 0x0000002424247980 */ /* 0x000f68000c101d00 */
[----:B------:R-:W5:Y:S04]  /*79a0*/  LD.E.128 R40, desc[UR36][R40.64] ;  /* 0x0000002428287980 */ /* 0x000f68000c101d00 */
[----:B------:R-:W5:Y:S01]  /*79b0*/  LD.E.128 R44, desc[UR36][R44.64] ;  /* 0x000000242c2c7980 */ /* 0x000f62000c101d00 */
[----:B------:R-:W-:Y:S01]  /*79c0*/  IMAD.WIDE.U32 R2, R21, UR4, R18 ;  /* 0x0000000415027c25 */ /* 0x000fe2000f8e0012 */
[----:B------:R-:W-:Y:S01]  /*79d0*/  ULDC.64 UR4, c[0x0][0xad8] ;  /* 0x0002b60000047ab9 */ /* 0x000fe20000000a00 */
[----:B------:R-:W-:Y:S01]  /*79e0*/  @!PT LDS RZ, [RZ] ;  /* 0x00000000fffff984 */ /* 0x000fe20000000800 */
[----:B------:R-:W-:Y:S01]  /*79f0*/  @!PT LDS RZ, [RZ] ;  /* 0x00000000fffff984 */ /* 0x000fe20000000800 */
[----:B------:R-:W-:Y:S01]  /*7a00*/  @!PT LDS RZ, [RZ] ;  /* 0x00000000fffff984 */ /* 0x000fe20000000800 */
[----:B------:R-:W-:Y:S01]  /*7a10*/  @!PT LDS RZ, [RZ] ;  /* 0x00000000fffff984 */ /* 0x000fe20000000800 */
[----:B------:R1:W-:Y:S06]  /*7a20*/  MEMBAR.ALL.CTA ;  /* 0x0000000000007992 */ /* 0x0003ec0000008000 */
[----:B-1----:R-:W1:Y:S01]  /*7a30*/  FENCE.VIEW.ASYNC.S ;  /* 0x00000000000073c6 */ /* 0x002e620000000000 */
[----:B------:R-:W-:-:S02]  /*7a40*/  IMAD R20, R16, 0x80, R204 ;  /* 0x0000008010147824 */ /* 0x000fc400078e02cc */
[----:B------:R-:W-:Y:S02]  /*7a50*/  IMAD.IADD R3, R3, 0x1, R51 ;  /* 0x0000000103037824 */ /* 0x000fe400078e0233 */
[----:B------:R-:W-:Y:S01]  /*7a60*/  IMAD R16, R4, UR4, RZ ;  /* 0x0000000404107c24 */ /* 0x000fe2000f8e02ff */
[C---:B------:R-:W-:Y:S01]  /*7a70*/  IADD3 R4, R20.reuse, 0x20, RZ ;  /* 0x0000002014047810 */ /* 0x040fe20007ffe0ff */
[----:B------:R-:W-:Y:S01]  /*7a80*/  IMAD.WIDE.U32 R2, R49, UR4, R2 ;  /* 0x0000000431027c25 */ /* 0x000fe2000f8e0002 */
[----:B------:R-:W-:-:S03]  /*7a90*/  ISETP.GE.AND P2, PT, R20, R17, PT ;  /* 0x000000111400720c */ /* 0x000fc60003f46270 */
[----:B------:R-:W-:Y:S01]  /*7aa0*/  IMAD R19, R49, UR5, R16 ;  /* 0x0000000531137c24 */ /* 0x000fe2000f8e0210 */
[-C--:B------:R-:W-:Y:S01]  /*7ab0*/  ISETP.GE.AND P0, PT, R4, R17.reuse, PT ;  /* 0x000000110400720c */ /* 0x080fe20003f06270 */
[----:B------:R-:W-:Y:S01]  /*7ac0*/  VIADD R0, R0, 0x28820 ;  /* 0x0002882000007836 */ /* 0x000fe20000000000 */
[----:B------:R-:W-:Y:S01]  /*7ad0*/  ULDC.64 UR4, c[0x0][0xa80] ;  /* 0x0002a00000047ab9 */ /* 0x000fe20000000a00 */
[----:B------:R-:W-:Y:S01]  /*7ae0*/  VIADD R4, R20, 0x40 ;  /* 0x0000004014047836 */ /* 0x000fe20000000000 */
[----:B------:R-:W-:Y:S01]  /*7af0*/  LEA R16, P3, R2, UR4, 0x1 ;  /* 0x0000000402107c11 */ /* 0x000fe2000f8608ff */
[----:B------:R-:W-:Y:S01]  /*7b00*/  IMAD.IADD R3, R3, 0x1, R19 ;  /* 0x0000000103037824 */ /* 0x000fe200078e0213 */
[----:B------:R-:W-:Y:S02]  /*7b10*/  PRMT R0, RZ, 0x654, R0 ;  /* 0x00000654ff007816 */ /* 0x000fe40000000000 */
[----:B------:R-:W-:Y:S02]  /*7b20*/  ISETP.GE.AND P1, PT, R4, R17, PT ;  /* 0x000000110400720c */ /* 0x000fe40003f26270 */
[----:B------:R-:W-:Y:S01]  /*7b30*/  LEA.HI.X R4, R2, UR5, R3, 0x1, P3 ;  /* 0x0000000502047c11 */ /* 0x000fe200098f0c03 */
[----:B-1----:R0:W1:Y:S01]  /*7b40*/  SHFL.IDX PT, R18, R16, RZ, 0x181f ;  /* 0x00181fff10127589 */ /* 0x00206200000e0000 */
[----:B------:R2:W-:Y:S01]  /*7b50*/  SYNCS.ARRIVE.TRANS64.RED.A1T0 RZ, [R0+URZ], RZ ;  /* 0x000000ff00ff79a7 */ /* 0x0005e2000810043f */
[----:B------:R-:W-:Y:S02]  /*7b60*/  BSSY B1, `(.L_x_6698) ;  /* 0x000000c000017945 */ /* 0x000fe40003800000 */
[----:B--2---:R0:W2:Y:S02]  /*7b70*/  SHFL.IDX PT, R0, R4, RZ, 0x181f ;  /* 0x00181fff04007589 */ /* 0x0040a400000e0000 */
[----:B------:R-:W-:Y:S05]  /*7b80*/  @P2 BRA `(.L_x_6699) ;  /* 0x0000000000242947 */ /* 0x000fea0003800000 */
[----:B------:R-:W-:Y:S02]  /*7b90*/  ULDC UR4, c[0x0][0xac8] ;  /* 0x0002b20000047ab9 */ /* 0x000fe40000000800 */
[----:B------:R-:W-:Y:S02]  /*7ba0*/  ISETP.GE.AND P2, PT, R153, UR4, PT ;  /* 0x0000000499007c0c */ /* 0x000fe4000bf46270 */
[----:B------:R-:W-:-:S11]  /*7bb0*/  ISETP.GE.AND P3, PT, R23, UR4, PT ;  /* 0x0000000417007c0c */ /* 0x000fd6000bf66270 */
[-C--:B-1----:R-:W-:Y:S02]  /*7bc0*/  @!P2 LEA R2, P4, R153, R18.reuse, 0x1 ;  /* 0x000000129902a211 */ /* 0x082fe400078808ff */
[----:B------:R-:W-:Y:S02]  /*7bd0*/  @!P3 LEA R18, P5, R23, R18, 0x1 ;  /* 0x000000121712b211 */ /* 0x000fe400078a08ff */
[-C--:B--2---:R-:W-:Y:S02]  /*7be0*/  @!P2 LEA.HI.X R3, R153, R0.reuse, R227, 0x1, P4 ;  /* 0x000000009903a211 */ /* 0x084fe400020f0ce3 */
[----:B------:R-:W-:-:S03]  /*7bf0*/  @!P3 LEA.HI.X R19, R23, R0, R226, 0x1, P5 ;  /* 0x000000001713b211 */ /* 0x000fc600028f0ce2 */
[----:B-----5:R3:W-:Y:S04]  /*7c00*/  @!P2 ST.E.128 desc[UR36][R2.64], R8 ;  /* 0x000000080200a985 */ /* 0x0207e8000c101d24 */
[----:B------:R3:W-:Y:S02]  /*7c10*/  @!P3 ST.E.128 desc[UR36][R18.64], R32 ;  /* 0x000000201200b985 */ /* 0x0007e4000c101d24 */
.L_x_6699:
[----:B------:R-:W-:Y:S05]  /*7c20*/  BSYNC B1 ;  /* 0x0000000000017941 */ /* 0x000fea0003800000 */
.L_x_6698:
[----:B--2---:R2:W4:Y:S01]  /*7c30*/  SHFL.IDX PT, R0, R4, 0x1, 0x181f ;  /* 0x00381f0004007f89 */ /* 0x00452200000e0000 */
[----:B------:R-:W-:Y:S03]  /*7c40*/  BSSY B1, `(.L_x_6700) ;  /* 0x000000c000017945 */ /* 0x000fe60003800000 */
[----:B---3-5:R2:W3:Y:S01]  /*7c50*/  SHFL.IDX PT, R8, R16, 0x1, 0x181f ;  /* 0x00381f0010087f89 */ /* 0x0284e200000e0000 */
[----:B------:R-:W-:Y:S05]  /*7c60*/  @P0 BRA `(.L_x_6701) ;  /* 0x0000000000240947 */ /* 0x000fea0003800000 */
[----:B------:R-:W-:Y:S02]  /*7c70*/  ULDC UR4, c[0x0][0xac8] ;  /* 0x0002b20000047ab9 */ /* 0x000fe40000000800 */
[----:B------:R-:W-:Y:S02]  /*7c80*/  ISETP.GE.AND P3, PT, R153, UR4, PT ;  /* 0x0000000499007c0c */ /* 0x000fe4000bf66270 */
[----:B------:R-:W-:-:S11]  /*7c90*/  ISETP.GE.AND P4, PT, R23, UR4, PT ;  /* 0x0000000417007c0c */ /* 0x000fd6000bf86270 */
[-C--:B---3--:R-:W-:Y:S02]  /*7ca0*/  @!P3 LEA R2, P0, R153, R8.reuse, 0x1 ;  /* 0x000000089902b211 */ /* 0x088fe400078008ff */
[----:B------:R-:W-:Y:S02]  /*7cb0*/  @!P4 LEA R8, P2, R23, R8, 0x1 ;  /* 0x000000081708c211 */ /* 0x000fe400078408ff */
[-C--:B----4-:R-:W-:Y:S02]  /*7cc0*/  @!P3 LEA.HI.X R3, R153, R0.reuse, R227, 0x1, P0 ;  /* 0x000000009903b211 */ /* 0x090fe400000f0ce3 */
[----:B------:R-:W-:-:S03]  /*7cd0*/  @!P4 LEA.HI.X R9, R23, R0, R226, 0x1, P2 ;  /* 0x000000001709c211 */ /* 0x000fc600010f0ce2 */
[----:B------:R3:W-:Y:S04]  /*7ce0*/  @!P3 ST.E.128 desc[UR36][R2.64], R12 ;  /* 0x0000000c0200b985 */ /* 0x0007e8000c101d24 */
[----:B------:R3:W-:Y:S02]  /*7cf0*/  @!P4 ST.E.128 desc[UR36][R8.64], R36 ;  /* 0x000000240800c985 */ /* 0x0007e4000c101d24 */
.L_x_6701:
[----:B------:R-:W-:Y:S05]  /*7d00*/  BSYNC B1 ;  /* 0x0000000000017941 */ /* 0x000fea0003800000 */
.L_x_6700:
[----:B----4-:R4:W0:Y:S01]  /*7d10*/  SHFL.IDX PT, R0, R4, 0x2, 0x181f ;  /* 0x00581f0004007f89 */ /* 0x01082200000e0000 */
[----:B------:R-:W-:Y:S03]  /*7d20*/  BSSY B1, `(.L_x_6702) ;  /* 0x000000c000017945 */ /* 0x000fe60003800000 */
[----:B---3--:R4:W3:Y:S01]  /*7d30*/  SHFL.IDX PT, R8, R16, 0x2, 0x181f ;  /* 0x00581f0010087f89 */ /* 0x0088e200000e0000 */
[----:B------:R-:W-:Y:S05]  /*7d40*/  @P1 BRA `(.L_x_6703) ;  /* 0x0000000000241947 */ /* 0x000fea0003800000 */
[----:B------:R-:W-:Y:S02]  /*7d50*/  ULDC UR4, c[0x0][0xac8] ;  /* 0x0002b20000047ab9 */ /* 0x000fe40000000800 */
[----:B------:R-:W-:Y:S02]  /*7d60*/  ISETP.GE.AND P2, PT, R153, UR4, PT ;  /* 0x0000000499007c0c */ /* 0x000fe4000bf46270 */
[----:B------:R-:W-:-:S11]  /*7d70*/  ISETP.GE.AND P3, PT, R23, UR4, PT ;  /* 0x0000000417007c0c */ /* 0x000fd6000bf66270 */
[-C--:B---3--:R-:W-:Y:S02]  /*7d80*/  @!P2 LEA R2, P0, R153, R8.reuse, 0x1 ;  /* 0x000000089902a211 */ /* 0x088fe400078008ff */
[----:B------:R-:W-:Y:S02]  /*7d90*/  @!P3 LEA R8, P1, R23, R8, 0x1 ;  /* 0x000000081708b211 */ /* 0x000fe400078208ff */
[-C--:B0-----:R-:W-:Y:S02]  /*7da0*/  @!P2 LEA.HI.X R3, R153, R0.reuse, R227, 0x1, P0 ;  /* 0x000000009903a211 */ /* 0x081fe400000f0ce3 */
[----:B------:R-:W-:-:S03]  /*7db0*/  @!P3 LEA.HI.X R9, R23, R0, R226, 0x1, P1 ;  /* 0x000000001709b211 */ /* 0x000fc600008f0ce2 */
[----:B------:R0:W-:Y:S04]  /*7dc0*/  @!P2 ST.E.128 desc[UR36][R2.64], R24 ;  /* 0x000000180200a985 */ /* 0x0001e8000c101d24 */
[----:B------:R0:W-:Y:S02]  /*7dd0*/  @!P3 ST.E.128 desc[UR36][R8.64], R40 ;  /* 0x000000280800b985 */ /* 0x0001e4000c101d24 */
.L_x_6703:
[----:B------:R-:W-:Y:S05]  /*7de0*/  BSYNC B1 ;  /* 0x0000000000017941 */ /* 0x000fea0003800000 */
.L_x_6702:
[----:B0-----:R-:W-:Y:S01]  /*7df0*/  VIADD R0, R20, 0x60 ;  /* 0x0000006014007836 */ /* 0x001fe20000000000 */
[----:B--2-4-:R-:W0:Y:S04]  /*7e00*/  SHFL.IDX PT, R4, R4, 0x3, 0x181f ;  /* 0x00781f0004047f89 */ /* 0x014e2800000e0000 */
[----:B------:R-:W-:Y:S01]  /*7e10*/  ISETP.GE.AND P0, PT, R0, R17, PT ;  /* 0x000000110000720c */ /* 0x000fe20003f06270 */
[----:B------:R-:W2:-:S12]  /*7e20*/  SHFL.IDX PT, R16, R16, 0x3, 0x181f ;  /* 0x00781f0010107f89 */ /* 0x000e9800000e0000 */
[----:B------:R-:W-:Y:S05]  /*7e30*/  @P0 BRA `(.L_x_6704) ;  /* 0x0000001400d80947 */ /* 0x000fea0003800000 */
[----:B------:R-:W-:Y:S02]  /*7e40*/  ULDC UR4, c[0x0][0xac8] ;  /* 0x0002b20000047ab9 */ /* 0x000fe40000000800 */
[----:B------:R-:W-:-:S13]  /*7e50*/  ISETP.GE.AND P1, PT, R153, UR4, PT ;  /* 0x0000000499007c0c */ /* 0x000fda000bf26270 */
[----:B--2---:R-:W-:-:S04]  /*7e60*/  @!P1 LEA R2, P0, R153, R16, 0x1 ;  /* 0x0000001099029211 */ /* 0x004fc800078008ff */
[----:B0-----:R-:W-:Y:S02]  /*7e70*/  @!P1 LEA.HI.X R3, R153, R4, R227, 0x1, P0 ;  /* 0x0000000499039211 */ /* 0x001fe400000f0ce3 */
[----:B------:R-:W-:-:S03]  /*7e80*/  ISETP.GE.AND P0, PT, R23, UR4, PT ;  /* 0x0000000417007c0c */ /* 0x000fc6000bf06270 */
[----:B------:R0:W-:Y:S10]  /*7e90*/  @!P1 ST.E.128 desc[UR36][R2.64], R28 ;  /* 0x0000001c02009985 */ /* 0x0001f4000c101d24 */
[----:B------:R-:W-:Y:S05]  /*7ea0*/  @P0 BRA `(.L_x_6704) ;  /* 0x0000001400bc0947 */ /* 0x000fea0003800000 */
[----:B0-----:R-:W-:-:S04]  /*7eb0*/  LEA R2, P0, R23, R16, 0x1 ;  /* 0x0000001017027211 */ /* 0x001fc800078008ff */
[----:B------:R-:W-:-:S05]  /*7ec0*/  LEA.HI.X R3, R23, R4, R226, 0x1, P0 ;  /* 0x0000000417037211 */ /* 0x000fca00000f0ce2 */
[----:B------:R0:W-:Y:S01]  /*7ed0*/  ST.E.128 desc[UR36][R2.64], R44 ;  /* 0x0000002c02007985 */ /* 0x0001e2000c101d24 */
[----:B------:R-:W-:Y:S05]  /*7ee0*/  BRA `(.L_x_6704) ;  /* 0x0000001400ac7947 */ /* 0x000fea0003800000 */
.L_x_6697:
[----:B0-----:R-:W0:Y:S01]  /*7ef0*/  @P4 LDC R10, c[0x0][0xbec] ;  /* 0x0002fb00ff0a4b82 */ /* 0x001e220000000800 */
[----:B------:R-:W-:Y:S01]  /*7f00*/  ULDC.64 UR4, c[0x0][0xb08] ;  /* 0x0002c20000047ab9 */ /* 0x000fe20000000a00 */
[----:B------:R-:W-:Y:S01]  /*7f10*/  ULDC.64 UR6, c[0x0][0xb30] ;  /* 0x0002cc0000067ab9 */ /* 0x000fe20000000a00 */
[----:B------:R-:W-:Y:S01]  /*7f20*/  IMAD R11, R18, UR4, RZ ;  /* 0x00000004120b7c24 */ /* 0x000fe2000f8e02ff */
[----:B------:R-:W-:Y:S01]  /*7f30*/  BSSY B1, `(.L_x_6705) ;  /* 0x000006a000017945 */ /* 0x000fe20003800000 */
[----:B------:R-:W-:-:S03]  /*7f40*/  IMAD.WIDE.U32 R8, R4, UR4, RZ ;  /* 0x0000000404087c25 */ /* 0x000fc6000f8e00ff */
[----:B------:R-:W1:Y:S01]  /*7f50*/  @P4 LDC R15, c[0x0][0xbf0] ;  /* 0x0002fc00ff0f4b82 */ /* 0x000e620000000800 */
[----:B------:R-:W-:Y:S01]  /*7f60*/  IMAD R11, R4, UR5, R11 ;  /* 0x00000005040b7c24 */ /* 0x000fe2000f8e020b */
[----:B------:R-:W-:-:S03]  /*7f70*/  ULDC.64 UR4, c[0x0][0xb38] ;  /* 0x0002ce0000047ab9 */ /* 0x000fc60000000a00 */
[----:B------:R-:W-:Y:S01]  /*7f80*/  IMAD.IADD R9, R9, 0x1, R11 ;  /* 0x0000000109097824 */ /* 0x000fe200078e020b */
[----:B------:R-:W-:Y:S01]  /*7f90*/  SHF.R.S32.HI R11, RZ, 0x1f, R22 ;  /* 0x0000001fff0b7819 */ /* 0x000fe20000011416 */
[----:B------:R-:W-:-:S04]  /*7fa0*/  IMAD.WIDE.U32 R8, R2, UR4, R8 ;  /* 0x0000000402087c25 */ /* 0x000fc8000f8e0008 */
[----:B------:R-:W-:Y:S01]  /*7fb0*/  IMAD R9, R2, UR5, R9 ;  /* 0x0000000502097c24 */ /* 0x000fe2000f8e0209 */
[----:B------:R-:W-:Y:S02]  /*7fc0*/  ULDC.64 UR4, c[0x0][0xb40] ;  /* 0x0002d00000047ab9 */ /* 0x000fe40000000a00 */
[----:B------:R-:W-:Y:S02]  /*7fd0*/  IMAD R11, R11, UR4, RZ ;  /* 0x000000040b0b7c24 */ /* 0x000fe4000f8e02ff */
[----:B0-----:R-:W-:-:S04]  /*7fe0*/  @P4 IMAD.HI.U32 R10, R99, R10, RZ ;  /* 0x0000000a630a4227 */ /* 0x001fc800078e00ff */
[C---:B------:R-:W-:Y:S02]  /*7ff0*/  IMAD R13, R22.reuse, UR5, R11 ;  /* 0x00000005160d7c24 */ /* 0x040fe4000f8e020b */
[----:B------:R-:W-:Y:S01]  /*8000*/  IMAD.WIDE.U32 R8, R22, UR4, R8 ;  /* 0x0000000416087c25 */ /* 0x000fe2000f8e0008 */
[----:B------:R-:W-:-:S03]  /*8010*/  ULDC.64 UR4, c[0x0][0xb48] ;  /* 0x0002d20000047ab9 */ /* 0x000fc60000000a00 */
[----:B------:R-:W-:Y:S01]  /*8020*/  IMAD.MOV.U32 R11, RZ, RZ, R99 ;  /* 0x000000ffff0b7224 */ /* 0x000fe200078e0063 */
[----:B-1----:R-:W-:Y:S01]  /*8030*/  @P4 SHF.R.U32.HI R11, RZ, R15, R10 ;  /* 0x0000000fff0b4219 */ /* 0x002fe2000001160a */
[----:B------:R-:W-:-:S03]  /*8040*/  IMAD.IADD R9, R9, 0x1, R13 ;  /* 0x0000000109097824 */ /* 0x000fc600078e020d */
[--C-:B------:R-:W-:Y:S01]  /*8050*/  SHF.R.S32.HI R2, RZ, 0x1f, R11.reuse ;  /* 0x0000001fff027819 */ /* 0x100fe2000001140b */
[----:B------:R-:W-:Y:S02]  /*8060*/  IMAD.MOV R4, RZ, RZ, -R11 ;  /* 0x000000ffff047224 */ /* 0x000fe400078e0a0b */
[----:B------:R-:W-:-:S04]  /*8070*/  IMAD.WIDE.U32 R8, R202, UR4, R8 ;  /* 0x00000004ca087c25 */ /* 0x000fc8000f8e0008 */
[----:B------:R-:W-:Y:S02]  /*8080*/  IMAD R13, R3, R4, R99 ;  /* 0x00000004030d7224 */ /* 0x000fe400078e0263 */
[----:B------:R-:W-:Y:S02]  /*8090*/  IMAD R2, R2, UR6, RZ ;  /* 0x0000000602027c24 */ /* 0x000fe4000f8e02ff */
[----:B------:R-:W-:Y:S01]  /*80a0*/  IMAD R9, R202, UR5, R9 ;  /* 0x00000005ca097c24 */ /* 0x000fe2000f8e0209 */
[----:B------:R-:W-:Y:S01]  /*80b0*/  SHF.R.S32.HI R4, RZ, 0x1f, R13 ;  /* 0x0000001fff047819 */ /* 0x000fe2000001140d */
[C---:B------:R-:W-:Y:S01]  /*80c0*/  IMAD R15, R11.reuse, UR7, R2 ;  /* 0x000000070b0f7c24 */ /* 0x040fe2000f8e0202 */
[----:B------:R-:W-:Y:S01]  /*80d0*/  ULDC.64 UR4, c[0x0][0xb28] ;  /* 0x0002ca0000047ab9 */ /* 0x000fe20000000a00 */
[----:B------:R-:W-:-:S04]  /*80e0*/  IMAD.WIDE.U32 R2, R11, UR6, R8 ;  /* 0x000000060b027c25 */ /* 0x000fc8000f8e0008 */
[----:B------:R-:W-:Y:S02]  /*80f0*/  IMAD R4, R4, UR4, RZ ;  /* 0x0000000404047c24 */ /* 0x000fe4000f8e02ff */
[----:B------:R-:W-:Y:S02]  /*8100*/  IMAD.IADD R3, R3, 0x1, R15 ;  /* 0x0000000103037824 */ /* 0x000fe400078e020f */
[C---:B------:R-:W-:Y:S02]  /*8110*/  IMAD R9, R13.reuse, UR5, R4 ;  /* 0x000000050d097c24 */ /* 0x040fe4000f8e0204 */
[----:B------:R-:W-:Y:S01]  /*8120*/  IMAD.WIDE.U32 R2, R13, UR4, R2 ;  /* 0x000000040d027c25 */ /* 0x000fe2000f8e0002 */
[----:B------:R-:W-:-:S03]  /*8130*/  ULDC.64 UR4, c[0x0][0xb00] ;  /* 0x0002c00000047ab9 */ /* 0x000fc60000000a00 */
[----:B------:R-:W-:Y:S01]  /*8140*/  VIADD R4, R0, 0x28820 ;  /* 0x0002882000047836 */ /* 0x000fe20000000000 */
[----:B------:R-:W-:Y:S01]  /*8150*/  LEA R0, P1, R2, UR4, 0x2 ;  /* 0x0000000402007c11 */ /* 0x000fe2000f8210ff */
[----:B------:R-:W-:-:S03]  /*8160*/  IMAD.IADD R3, R3, 0x1, R9 ;  /* 0x0000000103037824 */ /* 0x000fc600078e0209 */
[----:B------:R-:W-:Y:S02]  /*8170*/  PRMT R8, RZ, 0x654, R4 ;  /* 0x00000654ff087816 */ /* 0x000fe40000000004 */
[----:B------:R-:W-:Y:S02]  /*8180*/  LEA.HI.X R4, R2, UR5, R3, 0x2, P1 ;  /* 0x0000000502047c11 */ /* 0x000fe400088f1403 */
[----:B------:R0:W-:Y:S03]  /*8190*/  SYNCS.ARRIVE.TRANS64.RED.A1T0 RZ, [R8+URZ], RZ ;  /* 0x000000ff08ff79a7 */ /* 0x0001e6000810043f */
[----:B------:R1:W2:Y:S04]  /*81a0*/  SHFL.IDX PT, R9, R4, RZ, 0x1c1f ;  /* 0x001c1fff04097589 */ /* 0x0002a800000e0000 */
[----:B0-----:R1:W0:Y:S01]  /*81b0*/  SHFL.IDX PT, R8, R0, RZ, 0x1c1f ;  /* 0x001c1fff00087589 */ /* 0x00122200000e0000 */
[----:B------:R-:W-:Y:S05]  /*81c0*/  @P2 BRA `(.L_x_6706) ;  /* 0x0000000400002947 */ /* 0x000fea0003800000 */
[----:B------:R-:W-:Y:S02]  /*81d0*/  ULDC UR4, c[0x0][0xac8] ;  /* 0x0002b20000047ab9 */ /* 0x000fe40000000800 */
[----:B------:R-:W-:Y:S02]  /*81e0*/  ISETP.GE.AND P3, PT, R201, UR4, PT ;  /* 0x00000004c9007c0c */ /* 0x000fe4000bf66270 */
[----:B------:R-:W-:Y:S02]  /*81f0*/  ISETP.GE.AND P1, PT, R203, UR4, PT ;  /* 0x00000004cb007c0c */ /* 0x000fe4000bf26270 */
[----:B------:R-:W-:Y:S02]  /*8200*/  ISETP.GE.AND P4, PT, R200, UR4, PT ;  /* 0x00000004c8007c0c */ /* 0x000fe4000bf86270 */
[----:B------:R-:W-:-:S07]  /*8210*/  ISETP.GE.AND P2, PT, R199, UR4, PT ;  /* 0x00000004c7007c0c */ /* 0x000fce000bf46270 */
[-C--:B0-----:R-:W-:Y:S02]  /*8220*/  @!P3 LEA R10, P5, R201, R8.reuse, 0x2 ;  /* 0x00000008c90ab211 */ /* 0x081fe400078a10ff */
[----:B--2---:R-:W-:Y:S02]  /*8230*/  @!P1 IMAD.WIDE R2, R203, 0x4, R8 ;  /* 0x00000004cb029825 */ /* 0x004fe400078e0208 */
[----:B------:R-:W-:Y:S02]  /*8240*/  @!P3 LEA.HI.X R11, R201, R9, R221, 0x2, P5 ;  /* 0x00000009c90bb211 */ /* 0x000fe400028f14dd */
[-C--:B------:R-:W-:Y:S01]  /*8250*/  @!P4 LEA R12, P5, R200, R8.reuse, 0x2 ;  /* 0x00000008c80cc211 */ /* 0x080fe200078a10ff */
[----:B------:R0:W-:Y:S01]  /*8260*/  @!P1 ST.E.64 desc[UR36][R2.64], R20 ;  /* 0x0000001402009985 */ /* 0x0001e2000c101b24 */
[----:B------:R-:W-:Y:S02]  /*8270*/  ISETP.GE.AND P1, PT, R198, UR4, PT ;  /* 0x00000004c6007c0c */ /* 0x000fe4000bf26270 */
[----:B------:R-:W-:Y:S01]  /*8280*/  @!P2 LEA R14, P6, R199, R8, 0x2 ;  /* 0x00000008c70ea211 */ /* 0x000fe200078c10ff */
[----:B------:R2:W-:Y:S01]  /*8290*/  @!P3 ST.E.64 desc[UR36][R10.64], R36 ;  /* 0x000000240a00b985 */ /* 0x0005e2000c101b24 */
[----:B------:R-:W-:-:S02]  /*82a0*/  ISETP.GE.AND P3, PT, R197, UR4, PT ;  /* 0x00000004c5007c0c */ /* 0x000fc4000bf66270 */
[-C--:B------:R-:W-:Y:S02]  /*82b0*/  @!P4 LEA.HI.X R13, R200, R9.reuse, R220, 0x2, P5 ;  /* 0x00000009c80dc211 */ /* 0x080fe400028f14dc */
[----:B------:R-:W-:Y:S02]  /*82c0*/  @!P2 LEA.HI.X R15, R199, R9, R219, 0x2, P6 ;  /* 0x00000009c70fa211 */ /* 0x000fe400030f14db */
[----:B------:R-:W-:Y:S01]  /*82d0*/  ISETP.GE.AND P5, PT, R196, UR4, PT ;  /* 0x00000004c4007c0c */ /* 0x000fe2000bfa6270 */
[----:B------:R3:W-:Y:S02]  /*82e0*/  @!P4 ST.E.64 desc[UR36][R12.64], R38 ;  /* 0x000000260c00c985 */ /* 0x0007e4000c101b24 */
[----:B------:R-:W-:Y:S02]  /*82f0*/  @!P1 LEA R16, P4, R198, R8, 0x2 ;  /* 0x00000008c6109211 */ /* 0x000fe400078810ff */
[----:B------:R4:W-:Y:S01]  /*8300*/  @!P2 ST.E.64 desc[UR36][R14.64], R40 ;  /* 0x000000280e00a985 */ /* 0x0009e2000c101b24 */
[----:B------:R-:W-:-:S02]  /*8310*/  ISETP.GE.AND P2, PT, R195, UR4, PT ;  /* 0x00000004c3007c0c */ /* 0x000fc4000bf46270 */
[CC--:B0-----:R-:W-:Y:S02]  /*8320*/  @!P3 LEA R2, P6, R197.reuse, R8.reuse, 0x2 ;  /* 0x00000008c502b211 */ /* 0x0c1fe400078c10ff */
[-C--:B------:R-:W-:Y:S02]  /*8330*/  @!P1 LEA.HI.X R17, R198, R9.reuse, R218, 0x2, P4 ;  /* 0x00000009c6119211 */ /* 0x080fe400020f14da */
[----:B------:R-:W-:Y:S02]  /*8340*/  @!P3 LEA.HI.X R3, R197, R9, R217, 0x2, P6 ;  /* 0x00000009c503b211 */ /* 0x000fe400030f14d9 */
[----:B------:R-:W-:Y:S01]  /*8350*/  ISETP.GE.AND P4, PT, R194, UR4, PT ;  /* 0x00000004c2007c0c */ /* 0x000fe2000bf86270 */
[----:B------:R0:W-:Y:S01]  /*8360*/  @!P1 ST.E.64 desc[UR36][R16.64], R42 ;  /* 0x0000002a10009985 */ /* 0x0001e2000c101b24 */
[----:B--2---:R-:W-:-:S03]  /*8370*/  @!P5 LEA R10, P1, R196, R8, 0x2 ;  /* 0x00000008c40ad211 */ /* 0x004fc600078210ff */
[----:B------:R2:W-:Y:S01]  /*8380*/  @!P3 ST.E.64 desc[UR36][R2.64], R44 ;  /* 0x0000002c0200b985 */ /* 0x0005e2000c101b24 */
[-C--:B---3--:R-:W-:Y:S02]  /*8390*/  @!P2 LEA R12, P6, R195, R8.reuse, 0x2 ;  /* 0x00000008c30ca211 */ /* 0x088fe400078c10ff */
[----:B------:R-:W-:Y:S02]  /*83a0*/  ISETP.GE.AND P3, PT, R193, UR4, PT ;  /* 0x00000004c1007c0c */ /* 0x000fe4000bf66270 */
[-C--:B------:R-:W-:Y:S02]  /*83b0*/  @!P5 LEA.HI.X R11, R196, R9.reuse, R216, 0x2, P1 ;  /* 0x00000009c40bd211 */ /* 0x080fe400008f14d8 */
[----:B------:R-:W-:Y:S02]  /*83c0*/  ISETP.GE.AND P1, PT, R192, UR4, PT ;  /* 0x00000004c0007c0c */ /* 0x000fe4000bf26270 */
[----:B------:R-:W-:Y:S01]  /*83d0*/  @!P2 LEA.HI.X R13, R195, R9, R215, 0x2, P6 ;  /* 0x00000009c30da211 */ /* 0x000fe200030f14d7 */
[----:B------:R3:W-:Y:S01]  /*83e0*/  @!P5 ST.E.64 desc[UR36][R10.64], R46 ;  /* 0x0000002e0a00d985 */ /* 0x0007e2000c101b24 */
[----:B----4-:R-:W-:-:S03]  /*83f0*/  @!P4 LEA R14, P6, R194, R8, 0x2 ;  /* 0x00000008c20ec211 */ /* 0x010fc600078c10ff */
[----:B------:R4:W-:Y:S01]  /*8400*/  @!P2 ST.E.64 desc[UR36][R12.64], R48 ;  /* 0x000000300c00a985 */ /* 0x0009e2000c101b24 */
[----:B------:R-:W-:Y:S02]  /*8410*/  ISETP.GE.AND P2, PT, R191, UR4, PT ;  /* 0x00000004bf007c0c */ /* 0x000fe4000bf46270 */
[-C--:B------:R-:W-:Y:S02]  /*8420*/  @!P4 LEA.HI.X R15, R194, R9.reuse, R214, 0x2, P6 ;  /* 0x00000009c20fc211 */ /* 0x080fe400030f14d6 */
[CC--:B0-----:R-:W-:Y:S02]  /*8430*/  @!P3 LEA R16, P5, R193.reuse, R8.reuse, 0x2 ;  /* 0x00000008c110b211 */ /* 0x0c1fe400078a10ff */
[----:B--2---:R-:W-:Y:S01]  /*8440*/  @!P1 LEA R2, P6, R192, R8, 0x2 ;  /* 0x00000008c0029211 */ /* 0x004fe200078c10ff */
[----:B------:R0:W-:Y:S01]  /*8450*/  @!P4 ST.E.64 desc[UR36][R14.64], R50 ;  /* 0x000000320e00c985 */ /* 0x0001e2000c101b24 */
[----:B------:R-:W-:Y:S02]  /*8460*/  @!P3 LEA.HI.X R17, R193, R9, R213, 0x2, P5 ;  /* 0x00000009c111b211 */ /* 0x000fe400028f14d5 */
[----:B------:R-:W-:-:S02]  /*8470*/  ISETP.GE.AND P4, PT, R190, UR4, PT ;  /* 0x00000004be007c0c */ /* 0x000fc4000bf86270 */
[-C--:B------:R-:W-:Y:S01]  /*8480*/  @!P1 LEA.HI.X R3, R192, R9.reuse, R212, 0x2, P6 ;  /* 0x00000009c0039211 */ /* 0x080fe200030f14d4 */
[----:B------:R2:W-:Y:S01]  /*8490*/  @!P3 ST.E.64 desc[UR36][R16.64], R52 ;  /* 0x000000341000b985 */ /* 0x0005e2000c101b24 */
[----:B------:R-:W-:Y:S02]  /*84a0*/  ISETP.GE.AND P5, PT, R189, UR4, PT ;  /* 0x00000004bd007c0c */ /* 0x000fe4000bfa6270 */
[----:B---3--:R-:W-:Y:S01]  /*84b0*/  @!P2 LEA R10, P6, R191, R8, 0x2 ;  /* 0x00000008bf0aa211 */ /* 0x008fe200078c10ff */
[----:B------:R3:W-:Y:S01]  /*84c0*/  @!P1 ST.E.64 desc[UR36][R2.64], R54 ;  /* 0x0000003602009985 */ /* 0x0007e2000c101b24 */
[----:B------:R-:W-:Y:S02]  /*84d0*/  ISETP.GE.AND P3, PT, R188, UR4, PT ;  /* 0x00000004bc007c0c */ /* 0x000fe4000bf66270 */
[----:B------:R-:W-:Y:S02]  /*84e0*/  ISETP.GE.AND P1, PT, R155, UR4, PT ;  /* 0x000000049b007c0c */ /* 0x000fe4000bf26270 */
[----:B------:R-:W-:-:S02]  /*84f0*/  @!P2 LEA.HI.X R11, R191, R9, R211, 0x2, P6 ;  /* 0x00000009bf0ba211 */ /* 0x000fc400030f14d3 */
[----:B----4-:R-:W-:-:S03]  /*8500*/  @!P4 LEA R12, P6, R190, R8, 0x2 ;  /* 0x00000008be0cc211 */ /* 0x010fc600078c10ff */
[----:B------:R3:W-:Y:S01]  /*8510*/  @!P2 ST.E.64 desc[UR36][R10.64], R56 ;  /* 0x000000380a00a985 */ /* 0x0007e2000c101b24 */
[CC--:B0-----:R-:W-:Y:S02]  /*8520*/  @!P5 LEA R14, P2, R189.reuse, R8.reuse, 0x2 ;  /* 0x00000008bd0ed211 */ /* 0x0c1fe400078410ff */
[-C--:B------:R-:W-:Y:S02]  /*8530*/  @!P4 LEA.HI.X R13, R190, R9.reuse, R210, 0x2, P6 ;  /* 0x00000009be0dc211 */ /* 0x080fe400030f14d2 */
[CC--:B--2---:R-:W-:Y:S02]  /*8540*/  @!P3 LEA R16, P6, R188.reuse, R8.reuse, 0x2 ;  /* 0x00000008bc10b211 */ /* 0x0c4fe400078c10ff */
        /* <DEDUP_REMOVED lines=8> */
.L_x_6706:
[----:B------:R-:W-:Y:S05]  /*85d0*/  BSYNC B1 ;  /* 0x0000000000017941 */ /* 0x000fea0003800000 */
.L_x_6705:
[----:B--23--:R2:W3:Y:S04]  /*85e0*/  SHFL.IDX PT, R9, R4, 0x1, 0x1c1f ;  /* 0x003c1f0004097f89 */ /* 0x00c4e800000e0000 */
[----:B0-----:R2:W0:Y:S01]  /*85f0*/  SHFL.IDX PT, R8, R0, 0x1, 0x1c1f ;  /* 0x003c1f0000087f89 */ /* 0x00142200000e0000 */
[----:B------:R-:W-:Y:S05]  /*8600*/  @P0 BRA `(.L_x_6704) ;  /* 0x0000000c00e40947 */ /* 0x000fea0003800000 */
[----:B------:R-:W-:Y:S02]  /*8610*/  ULDC UR4, c[0x0][0xac8] ;  /* 0x0002b20000047ab9 */ /* 0x000fe40000000800 */
[----:B------:R-:W-:Y:S02]  /*8620*/  ISETP.GE.AND P1, PT, R201, UR4, PT ;  /* 0x00000004c9007c0c */ /* 0x000fe4000bf26270 */
[----:B------:R-:W-:Y:S02]  /*8630*/  ISETP.GE.AND P0, PT, R200, UR4, PT ;  /* 0x00000004c8007c0c */ /* 0x000fe4000bf06270 */
[----:B------:R-:W-:Y:S02]  /*8640*/  ISETP.GE.AND P2, PT, R203, UR4, PT ;  /* 0x00000004cb007c0c */ /* 0x000fe4000bf46270 */
[----:B------:R-:W-:Y:S02]  /*8650*/  ISETP.GE.AND P4, PT, R198, UR4, PT ;  /* 0x00000004c6007c0c */ /* 0x000fe4000bf86270 */
[----:B------:R-:W-:-:S05]  /*8660*/  ISETP.GE.AND P3, PT, R199, UR4, PT ;  /* 0x00000004c7007c0c */ /* 0x000fca000bf66270 */
[CC--:B0-----:R-:W-:Y:S02]  /*8670*/  @!P1 LEA R10, P5, R201.reuse, R8.reuse, 0x2 ;  /* 0x00000008c90a9211 */ /* 0x0c1fe400078a10ff */
[CC--:B------:R-:W-:Y:S02]  /*8680*/  @!P0 LEA R12, P6, R200.reuse, R8.reuse, 0x2 ;  /* 0x00000008c80c8211 */ /* 0x0c0fe400078c10ff */
[-C--:B---3--:R-:W-:Y:S01]  /*8690*/  @!P1 LEA.HI.X R11, R201, R9.reuse, R221, 0x2, P5 ;  /* 0x00000009c90b9211 */ /* 0x088fe200028f14dd */
[----:B------:R-:W-:Y:S01]  /*86a0*/  @!P2 IMAD.WIDE R2, R203, 0x4, R8 ;  /* 0x00000004cb02a825 */ /* 0x000fe200078e0208 */
[----:B------:R-:W-:Y:S02]  /*86b0*/  ISETP.GE.AND P5, PT, R197, UR4, PT ;  /* 0x00000004c5007c0c */ /* 0x000fe4000bfa6270 */
[----:B------:R-:W-:Y:S02]  /*86c0*/  @!P0 LEA.HI.X R13, R200, R9, R220, 0x2, P6 ;  /* 0x00000009c80d8211 */ /* 0x000fe400030f14dc */
[----:B------:R0:W-:Y:S01]  /*86d0*/  @!P2 ST.E.64 desc[UR36][R2.64], R66 ;  /* 0x000000420200a985 */ /* 0x0001e2000c101b24 */
[----:B------:R-:W-:-:S02]  /*86e0*/  @!P4 LEA R16, P2, R198, R8, 0x2 ;  /* 0x00000008c610c211 */ /* 0x000fc400078410ff */
[----:B------:R-:W-:Y:S01]  /*86f0*/  @!P3 LEA R14, P6, R199, R8, 0x2 ;  /* 0x00000008c70eb211 */ /* 0x000fe200078c10ff */
[----:B------:R-:W-:Y:S01]  /*8700*/  @!P1 ST.E.64 desc[UR36][R10.64], R68 ;  /* 0x000000440a009985 */ /* 0x000fe2000c101b24 */
        /* <DEDUP_REMOVED lines=12> */
[-C--:B---3--:R-:W-:Y:S01]  /*87d0*/  @!P2 LEA R12, P6, R194, R8.reuse, 0x2 ;  /* 0x00000008c20ca211 */ /* 0x088fe200078c10ff */
[----:B------:R-:W-:Y:S01]  /*87e0*/  @!P5 ST.E.64 desc[UR36][R18.64], R76 ;  /* 0x0000004c1200d985 */ /* 0x000fe2000c101b24 */
[----:B------:R-:W-:Y:S02]  /*87f0*/  @!P1 LEA R10, P5, R195, R8, 0x2 ;  /* 0x00000008c30a9211 */ /* 0x000fe400078a10ff */
[----:B------:R-:W-:-:S02]  /*8800*/  @!P0 LEA.HI.X R3, R196, R9, R216, 0x2, P4 ;  /* 0x00000009c4038211 */ /* 0x000fc400020f14d8 */
[-C--:B------:R-:W-:Y:S02]  /*8810*/  @!P1 LEA.HI.X R11, R195, R9.reuse, R215, 0x2, P5 ;  /* 0x00000009c30b9211 */ /* 0x080fe400028f14d7 */
[----:B------:R-:W-:Y:S01]  /*8820*/  ISETP.GE.AND P4, PT, R192, UR4, PT ;  /* 0x00000004c0007c0c */ /* 0x000fe2000bf86270 */
[----:B------:R-:W-:Y:S01]  /*8830*/  @!P0 ST.E.64 desc[UR36][R2.64], R78 ;  /* 0x0000004e02008985 */ /* 0x000fe2000c101b24 */
[----:B------:R-:W-:Y:S02]  /*8840*/  @!P2 LEA.HI.X R13, R194, R9, R214, 0x2, P6 ;  /* 0x00000009c20da211 */ /* 0x000fe400030f14d6 */
[----:B----4-:R-:W-:Y:S01]  /*8850*/  @!P3 LEA R14, P5, R193, R8, 0x2 ;  /* 0x00000008c10eb211 */ /* 0x010fe200078a10ff */
[----:B------:R0:W-:Y:S01]  /*8860*/  @!P1 ST.E.64 desc[UR36][R10.64], R80 ;  /* 0x000000500a009985 */ /* 0x0001e2000c101b24 */
[----:B------:R-:W-:Y:S02]  /*8870*/  ISETP.GE.AND P1, PT, R190, UR4, PT ;  /* 0x00000004be007c0c */ /* 0x000fe4000bf26270 */
[----:B------:R-:W-:Y:S01]  /*8880*/  ISETP.GE.AND P0, PT, R189, UR4, PT ;  /* 0x00000004bd007c0c */ /* 0x000fe2000bf06270 */
[----:B------:R3:W-:Y:S01]  /*8890*/  @!P2 ST.E.64 desc[UR36][R12.64], R82 ;  /* 0x000000520c00a985 */ /* 0x0007e2000c101b24 */
[----:B------:R-:W-:-:S02]  /*88a0*/  ISETP.GE.AND P2, PT, R191, UR4, PT ;  /* 0x00000004bf007c0c */ /* 0x000fc4000bf46270 */
[-C--:B------:R-:W-:Y:S02]  /*88b0*/  @!P3 LEA.HI.X R15, R193, R9.reuse, R213, 0x2, P5 ;  /* 0x00000009c10fb211 */ /* 0x080fe400028f14d5 */
[----:B------:R-:W-:Y:S02]  /*88c0*/  ISETP.GE.AND P5, PT, R188, UR4, PT ;  /* 0x00000004bc007c0c */ /* 0x000fe4000bfa6270 */
[CC--:B-----5:R-:W-:Y:S01]  /*88d0*/  @!P4 LEA R16, P6, R192.reuse, R8.reuse, 0x2 ;  /* 0x00000008c010c211 */ /* 0x0e0fe200078c10ff */
[----:B------:R4:W-:Y:S03]  /*88e0*/  @!P3 ST.E.64 desc[UR36][R14.64], R84 ;  /* 0x000000540e00b985 */ /* 0x0009e6000c101b24 */
[----:B------:R-:W-:Y:S02]  /*88f0*/  @!P4 LEA.HI.X R17, R192, R9, R212, 0x2, P6 ;  /* 0x00000009c011c211 */ /* 0x000fe400030f14d4 */
[----:B0-----:R-:W-:-:S02]  /*8900*/  @!P1 LEA R10, P6, R190, R8, 0x2 ;  /* 0x00000008be0a9211 */ /* 0x001fc400078c10ff */
[-C--:B------:R-:W-:Y:S01]  /*8910*/  @!P2 LEA R2, P3, R191, R8.reuse, 0x2 ;  /* 0x00000008bf02a211 */ /* 0x080fe200078610ff */
[----:B------:R4:W-:Y:S01]  /*8920*/  @!P4 ST.E.64 desc[UR36][R16.64], R86 ;  /* 0x000000561000c985 */ /* 0x0009e2000c101b24 */
[-C--:B---3--:R-:W-:Y:S02]  /*8930*/  @!P0 LEA R12, P4, R189, R8.reuse, 0x2 ;  /* 0x00000008bd0c8211 */ /* 0x088fe400078810ff */
[-C--:B------:R-:W-:Y:S02]  /*8940*/  @!P2 LEA.HI.X R3, R191, R9.reuse, R211, 0x2, P3 ;  /* 0x00000009bf03a211 */ /* 0x080fe400018f14d3 */
[----:B------:R-:W-:Y:S02]  /*8950*/  @!P5 LEA R18, P3, R188, R8, 0x2 ;  /* 0x00000008bc12d211 */ /* 0x000fe400078610ff */
[-C--:B------:R-:W-:Y:S01]  /*8960*/  @!P1 LEA.HI.X R11, R190, R9.reuse, R210, 0x2, P6 ;  /* 0x00000009be0b9211 */ /* 0x080fe200030f14d2 */
[----:B------:R4:W-:Y:S01]  /*8970*/  @!P2 ST.E.64 desc[UR36][R2.64], R90 ;  /* 0x0000005a0200a985 */ /* 0x0009e2000c101b24 */
[----:B------:R-:W-:-:S02]  /*8980*/  @!P0 LEA.HI.X R13, R189, R9, R209, 0x2, P4 ;  /* 0x00000009bd0d8211 */ /* 0x000fc400020f14d1 */
[----:B------:R-:W-:Y:S01]  /*8990*/  @!P5 LEA.HI.X R19, R188, R9, R208, 0x2, P3 ;  /* 0x00000009bc13d211 */ /* 0x000fe200018f14d0 */
[----:B------:R4:W-:Y:S04]  /*89a0*/  @!P1 ST.E.64 desc[UR36][R10.64], R92 ;  /* 0x0000005c0a009985 */ /* 0x0009e8000c101b24 */
[----:B------:R4:W-:Y:S01]  /*89b0*/  @!P0 ST.E.64 desc[UR36][R12.64], R94 ;  /* 0x0000005e0c008985 */ /* 0x0009e2000c101b24 */
[----:B------:R-:W-:-:S03]  /*89c0*/  ISETP.GE.AND P0, PT, R155, UR4, PT ;  /* 0x000000049b007c0c */ /* 0x000fc6000bf06270 */
[----:B------:R4:W-:Y:S10]  /*89d0*/  @!P5 ST.E.64 desc[UR36][R18.64], R96 ;  /* 0x000000601200d985 */ /* 0x0009f4000c101b24 */
[----:B------:R-:W-:Y:S05]  /*89e0*/  @P0 BRA `(.L_x_6704) ;  /* 0x0000000800ec0947 */ /* 0x000fea0003800000 */
[----:B----4-:R-:W-:-:S04]  /*89f0*/  LEA R2, P0, R155, R8, 0x2 ;  /* 0x000000089b027211 */ /* 0x010fc800078010ff */
[----:B------:R-:W-:-:S05]  /*8a00*/  LEA.HI.X R3, R155, R9, R207, 0x2, P0 ;  /* 0x000000099b037211 */ /* 0x000fca00000f14cf */
[----:B------:R0:W-:Y:S01]  /*8a10*/  ST.E.64 desc[UR36][R2.64], R150 ;  /* 0x0000009602007985 */ /* 0x0001e2000c101b24 */
[----:B------:R-:W-:Y:S05]  /*8a20*/  BRA `(.L_x_6704) ;  /* 0x0000000800dc7947 */ /* 0x000fea0003800000 */
.L_x_6695:
[----:B------:R-:W2:Y:S01]  /*8a30*/  LDC.64 R10, c[0x0][0xc00] ;  /* 0x00030000ff0a7b82 */ /* 0x000ea20000000a00 */
[----:B------:R-:W-:Y:S01]  /*8a40*/  ULDC.64 UR4, c[0x0][0xc08] ;  /* 0x0003020000047ab9 */ /* 0x000fe20000000a00 */
[----:B------:R-:W-:Y:S01]  /*8a50*/  IMAD.MOV.U32 R3, RZ, RZ, RZ ;  /* 0x000000ffff037224 */ /* 0x000fe200078e00ff */
[----:B------:R-:W-:-:S04]  /*8a60*/  ISETP.NE.U32.AND P1, PT, RZ, UR4, PT ;  /* 0x00000004ff007c0c */ /* 0x000fc8000bf25070 */
[----:B------:R-:W-:Y:S01]  /*8a70*/  ISETP.NE.AND.EX P1, PT, RZ, UR5, PT, P1 ;  /* 0x00000005ff007c0c */ /* 0x000fe2000bf25310 */
[----:B------:R-:W3:Y:S01]  /*8a80*/  LDC.64 R8, c[0x0][0xc00] ;  /* 0x00030000ff087b82 */ /* 0x000ee20000000a00 */
[----:B--2---:R-:W-:-:S04]  /*8a90*/  ISETP.NE.U32.AND P0, PT, R10, RZ, PT ;  /* 0x000000ff0a00720c */ /* 0x004fc80003f05070 */
[----:B------:R-:W-:Y:S01]  /*8aa0*/  ISETP.NE.AND.EX P0, PT, R11, RZ, PT, P0 ;  /* 0x000000ff0b00720c */ /* 0x000fe20003f05300 */
[----:B---3--:R-:W-:-:S06]  /*8ab0*/  IMAD.WIDE R10, R22, 0x4, R8 ;  /* 0x00000004160a7825 */ /* 0x008fcc00078e0208 */
[C---:B------:R-:W-:Y:S01]  /*8ac0*/  @P1 LEA R8, P2, R22.reuse, UR4, 0x2 ;  /* 0x0000000416081c11 */ /* 0x040fe2000f8410ff */
[----:B------:R-:W-:Y:S02]  /*8ad0*/  ULDC UR4, c[0x0][0xa88] ;  /* 0x0002a20000047ab9 */ /* 0x000fe40000000800 */
[----:B0-----:R-:W-:Y:S01]  /*8ae0*/  IMAD.U32 R0, RZ, RZ, UR4 ;  /* 0x00000004ff007e24 */ /* 0x001fe2000f8e00ff */
[----:B------:R-:W-:Y:S02]  /*8af0*/  @P1 LEA.HI.X R9, R22, UR5, R19, 0x2, P2 ;  /* 0x0000000516091c11 */ /* 0x000fe400090f1413 */
[----:B------:R0:W5:Y:S04]  /*8b00*/  @P0 LDG.E R3, desc[UR36][R10.64] ;  /* 0x000000240a030981 */ /* 0x000168000c1e1900 */
[----:B------:R0:W5:Y:S01]  /*8b10*/  @P1 LDG.E R0, desc[UR36][R8.64] ;  /* 0x0000002408001981 */ /* 0x000162000c1e1900 */
[----:B------:R-:W-:-:S02]  /*8b20*/  ISETP.NE.AND P2, PT, R18, RZ, PT ;  /* 0x000000ff1200720c */ /* 0x000fc40003f45270 */
[----:B------:R-:W-:-:S11]  /*8b30*/  ISETP.GT.AND P3, PT, R228, 0x7f, PT ;  /* 0x0000007fe400780c */ /* 0x000fd60003f64270 */
[----:B------:R-:W2:Y:S02]  /*8b40*/  @!P2 LDC R18, c[0x0][0xad4] ;  /* 0x0002b500ff12ab82 */ /* 0x000ea40000000800 */
[----:B--2---:R-:W-:Y:S01]  /*8b50*/  ISETP.GT.AND P2, PT, R18, 0x1, PT ;  /* 0x000000011200780c */ /* 0x004fe20003f44270 */
[----:B0-----:R-:W-:-:S12]  /*8b60*/  @P1 BRA `(.L_x_6707) ;  /* 0x0000000000101947 */ /* 0x001fd80003800000 */
[----:B------:R-:W-:Y:S05]  /*8b70*/  @!P0 BRA `(.L_x_6707) ;  /* 0x00000000000c8947 */ /* 0x000fea0003800000 */
[----:B------:R-:W2:Y:S04]  /*8b80*/  LDG.E R9, desc[UR36][R10.64] ;  /* 0x000000240a097981 */ /* 0x000ea8000c1e1900 */
[----:B-----5:R-:W2:Y:S02]  /*8b90*/  LDG.E R0, desc[UR36][R10.64+0x4] ;  /* 0x000004240a007981 */ /* 0x020ea4000c1e1900 */
[----:B--2---:R-:W-:-:S07]  /*8ba0*/  IMAD.IADD R0, R0, 0x1, -R9 ;  /* 0x0000000100007824 */ /* 0x004fce00078e0a09 */
.L_x_6707:
[----:B------:R-:W-:Y:S01]  /*8bb0*/  BSSY B1, `(.L_x_6708) ;  /* 0x0000037000017945 */ /* 0x000fe20003800000 */
[----:B------:R-:W-:Y:S02]  /*8bc0*/  SEL R27, R22, RZ, !P0 ;  /* 0x000000ff161b7207 */ /* 0x000fe40004000000 */
[----:B------:R-:W-:Y:S02]  /*8bd0*/  SEL R24, R19, RZ, !P0 ;  /* 0x000000ff13187207 */ /* 0x000fe40004000000 */
[----:B-----5:R-:W-:Y:S01]  /*8be0*/  SHF.R.S32.HI R22, RZ, 0x1f, R3 ;  /* 0x0000001fff167819 */ /* 0x020fe20000011403 */
[----:B------:R-:W-:Y:S06]  /*8bf0*/  @P3 BRA `(.L_x_6709) ;  /* 0x0000000000c83947 */ /* 0x000fec0003800000 */
[----:B-1----:R-:W0:Y:S01]  /*8c00*/  S2R R4, SR_TID.X ;  /* 0x0000000000047919 */ /* 0x002e220000002100 */
[----:B------:R-:W1:Y:S02]  /*8c10*/  LDC R33, c[0x0][0xbe8] ;  /* 0x0002fa00ff217b82 */ /* 0x000e640000000800 */
[----:B-1----:R-:W-:Y:S02]  /*8c20*/  IMAD R8, R0, R33, RZ ;  /* 0x0000002100087224 */ /* 0x002fe400078e02ff */
[----:B0-----:R-:W-:-:S04]  /*8c30*/  IMAD R4, R16, 0x80, R4 ;  /* 0x0000008010047824 */ /* 0x001fc800078e0204 */
[----:B------:R-:W-:-:S05]  /*8c40*/  VIADD R29, R4, 0xffffff80 ;  /* 0xffffff80041d7836 */ /* 0x000fca0000000000 */
[----:B------:R-:W-:-:S13]  /*8c50*/  ISETP.GE.AND P0, PT, R29, R8, PT ;  /* 0x000000081d00720c */ /* 0x000fda0003f06270 */
[----:B------:R-:W-:Y:S05]  /*8c60*/  @P0 BRA `(.L_x_6709) ;  /* 0x0000000000ac0947 */ /* 0x000fea0003800000 */
[----:B------:R-:W-:Y:S01]  /*8c70*/  ISETP.NE.AND P1, PT, R33, 0x1, PT ;  /* 0x000000012100780c */ /* 0x000fe20003f25270 */
[----:B------:R-:W0:Y:S01]  /*8c80*/  LDC.64 R30, c[0x0][0xba8] ;  /* 0x0002ea00ff1e7b82 */ /* 0x000e220000000a00 */
[----:B------:R-:W-:Y:S01]  /*8c90*/  ISETP.GT.AND P0, PT, R18, 0x1, PT ;  /* 0x000000011200780c */ /* 0x000fe20003f04270 */
[----:B------:R-:W-:Y:S01]  /*8ca0*/  IMAD.MOV.U32 R17, RZ, RZ, R29 ;  /* 0x000000ffff117224 */ /* 0x000fe200078e001d */
[----:B------:R-:W-:-:S04]  /*8cb0*/  MOV R20, 0x9b8 ;  /* 0x000009b800147802 */ /* 0x000fc80000000f00 */
[----:B------:R-:W-:-:S04]  /*8cc0*/  SEL R20, R20, 0x978, P0 ;  /* 0x0000097814147807 */ /* 0x000fc80000000000 */
[----:B------:R-:W1:Y:S08]  /*8cd0*/  LDC.64 R10, c[0x0][R20+0x220] ;  /* 0x00008800140a7b82 */ /* 0x000e700000000a00 */
[----:B------:R-:W2:Y:S08]  /*8ce0*/  @P1 LDC R4, c[0x0][0xbec] ;  /* 0x0002fb00ff041b82 */ /* 0x000eb00000000800 */
[----:B------:R-:W3:Y:S08]  /*8cf0*/  LDC.64 R8, c[0x0][R20+0x218] ;  /* 0x0000860014087b82 */ /* 0x000ef00000000a00 */
[----:B------:R-:W4:Y:S01]  /*8d00*/  @P1 LDC R25, c[0x0][0xbf0] ;  /* 0x0002fc00ff191b82 */ /* 0x000f220000000800 */
[----:B-1----:R-:W-:-:S02]  /*8d10*/  IMAD R11, R11, R27, RZ ;  /* 0x0000001b0b0b7224 */ /* 0x002fc400078e02ff */
[----:B------:R-:W-:-:S05]  /*8d20*/  IMAD.WIDE.U32 R18, R10, R27, RZ ;  /* 0x0000001b0a127225 */ /* 0x000fca00078e00ff */
[----:B------:R-:W1:Y:S01]  /*8d30*/  LDC.64 R12, c[0x0][R20+0x228] ;  /* 0x00008a00140c7b82 */ /* 0x000e620000000a00 */
[----:B--2---:R-:W-:-:S07]  /*8d40*/  @P1 IMAD.HI.U32 R4, R29, R4, RZ ;  /* 0x000000041d041227 */ /* 0x004fce00078e00ff */
[----:B------:R-:W2:Y:S01]  /*8d50*/  LDC.64 R14, c[0x0][R20+0x210] ;  /* 0x00008400140e7b82 */ /* 0x000ea20000000a00 */
[-C--:B---3--:R-:W-:Y:S02]  /*8d60*/  IMAD R21, R9, R2.reuse, RZ ;  /* 0x0000000209157224 */ /* 0x088fe400078e02ff */
[----:B------:R-:W-:-:S04]  /*8d70*/  IMAD.WIDE.U32 R8, R8, R2, RZ ;  /* 0x0000000208087225 */ /* 0x000fc800078e00ff */
[----:B------:R-:W-:Y:S01]  /*8d80*/  IMAD.IADD R21, R9, 0x1, R21 ;  /* 0x0000000109157824 */ /* 0x000fe200078e0215 */
[----:B----4-:R-:W-:Y:S01]  /*8d90*/  @P1 SHF.R.U32.HI R17, RZ, R25, R4 ;  /* 0x00000019ff111219 */ /* 0x010fe20000011604 */
[----:B------:R-:W-:Y:S01]  /*8da0*/  IMAD R25, R10, R24, R11 ;  /* 0x000000180a197224 */ /* 0x000fe200078e020b */
[----:B------:R-:W-:Y:S01]  /*8db0*/  SEL R11, R202, RZ, P0 ;  /* 0x000000ffca0b7207 */ /* 0x000fe20000000000 */
[----:B0-----:R-:W0:Y:S01]  /*8dc0*/  @!P0 LDC R30, c[0x0][0xb50] ;  /* 0x0002d400ff1e8b82 */ /* 0x001e220000000800 */
[----:B------:R-:W-:Y:S01]  /*8dd0*/  IADD3 R4, P1, P3, R18, R8, R3 ;  /* 0x0000000812047210 */ /* 0x000fe20007b3e003 */
[----:B------:R-:W-:Y:S02]  /*8de0*/  IMAD.MOV R10, RZ, RZ, -R17 ;  /* 0x000000ffff0a7224 */ /* 0x000fe400078e0a11 */
[----:B------:R-:W-:Y:S02]  /*8df0*/  IMAD.IADD R25, R19, 0x1, R25 ;  /* 0x0000000113197824 */ /* 0x000fe400078e0219 */
[----:B-1----:R-:W-:-:S02]  /*8e00*/  IMAD.WIDE.U32 R8, R12, R11, RZ ;  /* 0x0000000b0c087225 */ /* 0x002fc400078e00ff */
[----:B------:R-:W1:Y:S02]  /*8e10*/  @!P0 LDC R31, c[0x0][0xb54] ;  /* 0x0002d500ff1f8b82 */ /* 0x000e640000000800 */
[----:B------:R-:W-:Y:S02]  /*8e20*/  IMAD R13, R13, R11, RZ ;  /* 0x0000000b0d0d7224 */ /* 0x000fe400078e02ff */
[----:B------:R-:W-:Y:S01]  /*8e30*/  IMAD R11, R33, R10, R29 ;  /* 0x0000000a210b7224 */ /* 0x000fe200078e021d */
[----:B------:R-:W-:Y:S01]  /*8e40*/  IADD3.X R10, R25, R21, R22, P1, P3 ;  /* 0x00000015190a7210 */ /* 0x000fe20000fe6416 */
[----:B------:R-:W-:Y:S01]  /*8e50*/  IMAD.IADD R13, R9, 0x1, R13 ;  /* 0x00000001090d7824 */ /* 0x000fe200078e020d */
[----:B------:R-:W-:Y:S01]  /*8e60*/  IADD3 R8, P0, P1, R17, R4, R8 ;  /* 0x0000000411087210 */ /* 0x000fe2000791e008 */
[----:B--2---:R-:W-:Y:S01]  /*8e70*/  IMAD R4, R15, R11, RZ ;  /* 0x0000000b0f047224 */ /* 0x004fe200078e02ff */
[----:B------:R-:W-:-:S04]  /*8e80*/  SHF.R.S32.HI R17, RZ, 0x1f, R17 ;  /* 0x0000001fff117819 */ /* 0x000fc80000011411 */
[----:B------:R-:W-:Y:S02]  /*8e90*/  IADD3.X R9, R17, R10, R13, P0, P1 ;  /* 0x0000000a11097210 */ /* 0x000fe400007e240d */
[----:B------:R-:W-:Y:S01]  /*8ea0*/  SHF.R.S32.HI R13, RZ, 0x1f, R11 ;  /* 0x0000001fff0d7819 */ /* 0x000fe2000001140b */
[----:B------:R-:W-:-:S04]  /*8eb0*/  IMAD.WIDE.U32 R8, R14, R11, R8 ;  /* 0x0000000b0e087225 */ /* 0x000fc800078e0008 */
[----:B------:R-:W-:Y:S01]  /*8ec0*/  IMAD R13, R14, R13, R4 ;  /* 0x0000000d0e0d7224 */ /* 0x000fe200078e0204 */
[----:B0-----:R-:W-:-:S03]  /*8ed0*/  LEA R10, P0, R8, R30, 0x2 ;  /* 0x0000001e080a7211 */ /* 0x001fc600078010ff */
[----:B------:R-:W-:Y:S02]  /*8ee0*/  IMAD.IADD R4, R9, 0x1, R13 ;  /* 0x0000000109047824 */ /* 0x000fe400078e020d */
[----:B------:R-:W-:-:S03]  /*8ef0*/  IMAD.MOV.U32 R9, RZ, RZ, -0x800000 ;  /* 0xff800000ff097424 */ /* 0x000fc600078e00ff */
[----:B-1----:R-:W-:-:S05]  /*8f00*/  LEA.HI.X R11, R8, R31, R4, 0x2, P0 ;  /* 0x0000001f080b7211 */ /* 0x002fca00000f1404 */
[----:B------:R0:W-:Y:S02]  /*8f10*/  STG.E desc[UR36][R10.64], R9 ;  /* 0x000000090a007986 */ /* 0x0001e4000c101924 */
.L_x_6709:
[----:B------:R-:W-:Y:S05]  /*8f20*/  BSYNC B1 ;  /* 0x0000000000017941 */ /* 0x000fea0003800000 */
.L_x_6708:
[----:B------:R-:W-:Y:S05]  /*8f30*/  @P2 BRA `(.L_x_6704) ;  /* 0x0000000400982947 */ /* 0x000fea0003800000 */
[----:B------:R-:W2:Y:S01]  /*8f40*/  LDC R15, c[0x0][0xbe8] ;  /* 0x0002fa00ff0f7b82 */ /* 0x000ea20000000800 */
[----:B------:R-:W-:Y:S01]  /*8f50*/  ULDC.64 UR4, c[0x0][0xaa0] ;  /* 0x0002a80000047ab9 */ /* 0x000fe20000000a00 */
[----:B------:R-:W-:Y:S01]  /*8f60*/  ULDC.64 UR6, c[0x0][0xaf0] ;  /* 0x0002bc0000067ab9 */ /* 0x000fe20000000a00 */
[----:B-1----:R-:W-:Y:S01]  /*8f70*/  IMAD R4, R22, UR4, RZ ;  /* 0x0000000416047c24 */ /* 0x002fe2000f8e02ff */
[----:B------:R-:W-:Y:S01]  /*8f80*/  BSSY B1, `(.L_x_6710) ;  /* 0x0000037000017945 */ /* 0x000fe20003800000 */
[----:B0-----:R-:W-:-:S04]  /*8f90*/  IMAD.WIDE.U32 R8, R3, UR4, RZ ;  /* 0x0000000403087c25 */ /* 0x001fc8000f8e00ff */
[----:B------:R-:W-:Y:S01]  /*8fa0*/  IMAD R11, R3, UR5, R4 ;  /* 0x00000005030b7c24 */ /* 0x000fe2000f8e0204 */
[----:B------:R-:W-:Y:S01]  /*8fb0*/  ULDC.64 UR4, c[0x0][0xae8] ;  /* 0x0002ba0000047ab9 */ /* 0x000fe20000000a00 */
[----:B------:R-:W-:Y:S02]  /*8fc0*/  IMAD R3, R154, 0x20, R204 ;  /* 0x000000209a037824 */ /* 0x000fe400078e02cc */
[----:B------:R-:W-:Y:S02]  /*8fd0*/  IMAD.IADD R9, R9, 0x1, R11 ;  /* 0x0000000109097824 */ /* 0x000fe400078e020b */
[----:B------:R-:W-:Y:S02]  /*8fe0*/  IMAD R10, R16, 0x80, R3 ;  /* 0x00000080100a7824 */ /* 0x000fe400078e0203 */
[----:B------:R-:W-:-:S04]  /*8ff0*/  IMAD.WIDE.U32 R8, R2, UR4, R8 ;  /* 0x0000000402087c25 */ /* 0x000fc8000f8e0008 */
[----:B------:R-:W-:Y:S02]  /*9000*/  IMAD.MOV.U32 R11, RZ, RZ, R10 ;  /* 0x000000ffff0b7224 */ /* 0x000fe400078e000a */
[----:B------:R-:W-:Y:S01]  /*9010*/  IMAD R4, R24, UR6, RZ ;  /* 0x0000000618047c24 */ /* 0x000fe2000f8e02ff */
[----:B--2---:R-:W-:Y:S01]  /*9020*/  ISETP.NE.AND P0, PT, R15, 0x1, PT ;  /* 0x000000010f00780c */ /* 0x004fe20003f05270 */
[----:B------:R-:W-:Y:S01]  /*9030*/  IMAD R9, R2, UR5, R9 ;  /* 0x0000000502097c24 */ /* 0x000fe2000f8e0209 */
[----:B------:R-:W-:-:S11]  /*9040*/  ULDC.64 UR4, c[0x0][0xae0] ;  /* 0x0002b80000047ab9 */ /* 0x000fd60000000a00 */
[----:B------:R-:W0:Y:S08]  /*9050*/  @P0 LDC R13, c[0x0][0xbec] ;  /* 0x0002fb00ff0d0b82 */ /* 0x000e300000000800 */
[----:B------:R-:W1:Y:S01]  /*9060*/  @P0 LDC R12, c[0x0][0xbf0] ;  /* 0x0002fc00ff0c0b82 */ /* 0x000e620000000800 */
[----:B0-----:R-:W-:-:S04]  /*9070*/  @P0 IMAD.HI.U32 R3, R10, R13, RZ ;  /* 0x0000000d0a030227 */ /* 0x001fc800078e00ff */
[C---:B------:R-:W-:Y:S01]  /*9080*/  IMAD R13, R27.reuse, UR7, R4 ;  /* 0x000000071b0d7c24 */ /* 0x040fe2000f8e0204 */
[----:B-1----:R-:W-:Y:S01]  /*9090*/  @P0 SHF.R.U32.HI R11, RZ, R12, R3 ;  /* 0x0000000cff0b0219 */ /* 0x002fe20000011603 */
[----:B------:R-:W-:-:S03]  /*90a0*/  IMAD.WIDE.U32 R2, R27, UR6, R8 ;  /* 0x000000061b027c25 */ /* 0x000fc6000f8e0008 */
[--C-:B------:R-:W-:Y:S01]  /*90b0*/  SHF.R.S32.HI R4, RZ, 0x1f, R11.reuse ;  /* 0x0000001fff047819 */ /* 0x100fe2000001140b */
        /* <DEDUP_REMOVED lines=10> */
[----:B------:R-:W-:Y:S02]  /*9160*/  IMAD R10, R16, 0x80, R204 ;  /* 0x00000080100a7824 */ /* 0x000fe400078e02cc */
[----:B------:R-:W-:Y:S02]  /*9170*/  IMAD R15, R0, R15, RZ ;  /* 0x0000000f000f7224 */ /* 0x000fe400078e02ff */
[C---:B------:R-:W-:Y:S02]  /*9180*/  IMAD R11, R9.reuse, UR5, R4 ;  /* 0x00000005090b7c24 */ /* 0x040fe4000f8e0204 */
[----:B------:R-:W-:Y:S01]  /*9190*/  IMAD.WIDE.U32 R2, R9, UR4, R2 ;  /* 0x0000000409027c25 */ /* 0x000fe2000f8e0002 */
[----:B------:R-:W-:Y:S01]  /*91a0*/  ISETP.GE.AND P2, PT, R10, R15, PT ;  /* 0x0000000f0a00720c */ /* 0x000fe20003f46270 */
[----:B------:R-:W-:-:S02]  /*91b0*/  ULDC.64 UR4, c[0x0][0xa80] ;  /* 0x0002a00000047ab9 */ /* 0x000fc40000000a00 */
[----:B------:R-:W-:Y:S01]  /*91c0*/  VIADD R0, R10, 0x20 ;  /* 0x000000200a007836 */ /* 0x000fe20000000000 */
[----:B------:R-:W-:Y:S01]  /*91d0*/  LEA R4, P3, R2, UR4, 0x1 ;  /* 0x0000000402047c11 */ /* 0x000fe2000f8608ff */
[----:B------:R-:W-:-:S03]  /*91e0*/  IMAD.IADD R3, R3, 0x1, R11 ;  /* 0x0000000103037824 */ /* 0x000fc600078e020b */
[-C--:B------:R-:W-:Y:S02]  /*91f0*/  ISETP.GE.AND P1, PT, R0, R15.reuse, PT ;  /* 0x0000000f0000720c */ /* 0x080fe40003f26270 */
[----:B------:R-:W-:Y:S02]  /*9200*/  IADD3 R0, R10, 0x40, RZ ;  /* 0x000000400a007810 */ /* 0x000fe40007ffe0ff */
[----:B------:R-:W-:Y:S02]  /*9210*/  LEA.HI.X R8, R2, UR5, R3, 0x1, P3 ;  /* 0x0000000502087c11 */ /* 0x000fe400098f0c03 */
[----:B------:R-:W-:Y:S01]  /*9220*/  ISETP.GE.AND P0, PT, R0, R15, PT ;  /* 0x0000000f0000720c */ /* 0x000fe20003f06270 */
[----:B------:R0:W1:Y:S04]  /*9230*/  SHFL.IDX PT, R2, R4, RZ, 0x181f ;  /* 0x00181fff04027589 */ /* 0x00006800000e0000 */
[----:B------:R0:W2:Y:S01]  /*9240*/  SHFL.IDX PT, R0, R8, RZ, 0x181f ;  /* 0x00181fff08007589 */ /* 0x0000a200000e0000 */
[----:B------:R-:W-:Y:S07]  /*9250*/  @P2 BRA `(.L_x_6711) ;  /* 0x0000000000242947 */ /* 0x000fee0003800000 */
[----:B------:R-:W-:Y:S02]  /*9260*/  ULDC UR4, c[0x0][0xac8] ;  /* 0x0002b20000047ab9 */ /* 0x000fe40000000800 */
[----:B------:R-:W-:Y:S02]  /*9270*/  ISETP.GE.AND P4, PT, R153, UR4, PT ;  /* 0x0000000499007c0c */ /* 0x000fe4000bf86270 */
[----:B------:R-:W-:-:S11]  /*9280*/  ISETP.GE.AND P5, PT, R23, UR4, PT ;  /* 0x0000000417007c0c */ /* 0x000fd6000bfa6270 */
[-C--:B-1----:R-:W-:Y:S02]  /*9290*/  @!P4 LEA R12, P2, R153, R2.reuse, 0x1 ;  /* 0x00000002990cc211 */ /* 0x082fe400078408ff */
[----:B------:R-:W-:Y:S02]  /*92a0*/  @!P5 LEA R2, P3, R23, R2, 0x1 ;  /* 0x000000021702d211 */ /* 0x000fe400078608ff */
[-C--:B--2---:R-:W-:Y:S02]  /*92b0*/  @!P4 LEA.HI.X R13, R153, R0.reuse, R227, 0x1, P2 ;  /* 0x00000000990dc211 */ /* 0x084fe400010f0ce3 */
[----:B------:R-:W-:-:S03]  /*92c0*/  @!P5 LEA.HI.X R3, R23, R0, R226, 0x1, P3 ;  /* 0x000000001703d211 */ /* 0x000fc600018f0ce2 */
[----:B------:R3:W-:Y:S04]  /*92d0*/  @!P4 ST.E.128 desc[UR36][R12.64], RZ ;  /* 0x000000ff0c00c985 */ /* 0x0007e8000c101d24 */
[----:B------:R3:W-:Y:S02]  /*92e0*/  @!P5 ST.E.128 desc[UR36][R2.64], RZ ;  /* 0x000000ff0200d985 */ /* 0x0007e4000c101d24 */
.L_x_6711:
[----:B------:R-:W-:Y:S05]  /*92f0*/  BSYNC B1 ;  /* 0x0000000000017941 */ /* 0x000fea0003800000 */
.L_x_6710:
[----:B--2---:R2:W4:Y:S01]  /*9300*/  SHFL.IDX PT, R0, R8, 0x1, 0x181f ;  /* 0x00381f0008007f89 */ /* 0x00452200000e0000 */
[----:B------:R-:W-:Y:S03]  /*9310*/  BSSY B1, `(.L_x_6712) ;  /* 0x000000c000017945 */ /* 0x000fe60003800000 */
[----:B-1-3--:R2:W1:Y:S01]  /*9320*/  SHFL.IDX PT, R2, R4, 0x1, 0x181f ;  /* 0x00381f0004027f89 */ /* 0x00a46200000e0000 */
[----:B------:R-:W-:Y:S05]  /*9330*/  @P1 BRA `(.L_x_6713) ;  /* 0x0000000000241947 */ /* 0x000fea0003800000 */
[----:B------:R-:W-:Y:S02]  /*9340*/  ULDC UR4, c[0x0][0xac8] ;  /* 0x0002b20000047ab9 */ /* 0x000fe40000000800 */
[----:B------:R-:W-:Y:S02]  /*9350*/  ISETP.GE.AND P3, PT, R153, UR4, PT ;  /* 0x0000000499007c0c */ /* 0x000fe4000bf66270 */
[----:B------:R-:W-:-:S11]  /*9360*/  ISETP.GE.AND P4, PT, R23, UR4, PT ;  /* 0x0000000417007c0c */ /* 0x000fd6000bf86270 */
[-C--:B-1----:R-:W-:Y:S02]  /*9370*/  @!P3 LEA R12, P1, R153, R2.reuse, 0x1 ;  /* 0x00000002990cb211 */ /* 0x082fe400078208ff */
[----:B------:R-:W-:Y:S02]  /*9380*/  @!P4 LEA R2, P2, R23, R2, 0x1 ;  /* 0x000000021702c211 */ /* 0x000fe400078408ff */
[-C--:B----4-:R-:W-:Y:S02]  /*9390*/  @!P3 LEA.HI.X R13, R153, R0.reuse, R227, 0x1, P1 ;  /* 0x00000000990db211 */ /* 0x090fe400008f0ce3 */
[----:B------:R-:W-:-:S03]  /*93a0*/  @!P4 LEA.HI.X R3, R23, R0, R226, 0x1, P2 ;  /* 0x000000001703c211 */ /* 0x000fc600010f0ce2 */
[----:B------:R3:W-:Y:S04]  /*93b0*/  @!P3 ST.E.128 desc[UR36][R12.64], RZ ;  /* 0x000000ff0c00b985 */ /* 0x0007e8000c101d24 */
[----:B------:R3:W-:Y:S02]  /*93c0*/  @!P4 ST.E.128 desc[UR36][R2.64], RZ ;  /* 0x000000ff0200c985 */ /* 0x0007e4000c101d24 */
.L_x_6713:
[----:B------:R-:W-:Y:S05]  /*93d0*/  BSYNC B1 ;  /* 0x0000000000017941 */ /* 0x000fea0003800000 */
.L_x_6712:
[----:B----4-:R4:W0:Y:S01]  /*93e0*/  SHFL.IDX PT, R0, R8, 0x2, 0x181f ;  /* 0x00581f0008007f89 */ /* 0x01082200000e0000 */
        /* <DEDUP_REMOVED lines=8> */
[-C--:B0-----:R-:W-:Y:S02]  /*9470*/  @!P2 LEA.HI.X R13, R153, R0.reuse, R227, 0x1, P0 ;  /* 0x00000000990da211 */ /* 0x081fe400000f0ce3 */
[----:B------:R-:W-:-:S03]  /*9480*/  @!P3 LEA.HI.X R3, R23, R0, R226, 0x1, P1 ;  /* 0x000000001703b211 */ /* 0x000fc600008f0ce2 */
[----:B------:R3:W-:Y:S04]  /*9490*/  @!P2 ST.E.128 desc[UR36][R12.64], RZ ;  /* 0x000000ff0c00a985 */ /* 0x0007e8000c101d24 */
[----:B------:R3:W-:Y:S02]  /*94a0*/  @!P3 ST.E.128 desc[UR36][R2.64], RZ ;  /* 0x000000ff0200b985 */ /* 0x0007e4000c101d24 */
.L_x_6715:
[----:B------:R-:W-:Y:S05]  /*94b0*/  BSYNC B1 ;  /* 0x0000000000017941 */ /* 0x000fea0003800000 */
.L_x_6714:
[----:B0-----:R-:W-:Y:S01]  /*94c0*/  VIADD R0, R10, 0x60 ;  /* 0x000000600a007836 */ /* 0x001fe20000000000 */
[----:B--2-4-:R-:W0:Y:S04]  /*94d0*/  SHFL.IDX PT, R8, R8, 0x3, 0x181f ;  /* 0x00781f0008087f89 */ /* 0x014e2800000e0000 */
[----:B------:R-:W-:Y:S01]  /*94e0*/  ISETP.GE.AND P0, PT, R0, R15, PT ;  /* 0x0000000f0000720c */ /* 0x000fe20003f06270 */
[----:B-1-3--:R1:W2:-:S12]  /*94f0*/  SHFL.IDX PT, R2, R4, 0x3, 0x181f ;  /* 0x00781f0004027f89 */ /* 0x00a29800000e0000 */
[----:B-1----:R-:W-:Y:S05]  /*9500*/  @P0 BRA `(.L_x_6704) ;  /* 0x0000000000240947 */ /* 0x002fea0003800000 */
[----:B------:R-:W-:Y:S02]  /*9510*/  ULDC UR4, c[0x0][0xac8] ;  /* 0x0002b20000047ab9 */ /* 0x000fe40000000800 */
[----:B------:R-:W-:Y:S02]  /*9520*/  ISETP.GE.AND P2, PT, R153, UR4, PT ;  /* 0x0000000499007c0c */ /* 0x000fe4000bf46270 */
[----:B------:R-:W-:-:S11]  /*9530*/  ISETP.GE.AND P3, PT, R23, UR4, PT ;  /* 0x0000000417007c0c */ /* 0x000fd6000bf66270 */
[-C--:B--2---:R-:W-:Y:S02]  /*9540*/  @!P2 LEA R10, P0, R153, R2.reuse, 0x1 ;  /* 0x00000002990aa211 */ /* 0x084fe400078008ff */
[----:B------:R-:W-:Y:S02]  /*9550*/  @!P3 LEA R2, P1, R23, R2, 0x1 ;  /* 0x000000021702b211 */ /* 0x000fe400078208ff */
[-C--:B0-----:R-:W-:Y:S02]  /*9560*/  @!P2 LEA.HI.X R11, R153, R8.reuse, R227, 0x1, P0 ;  /* 0x00000008990ba211 */ /* 0x081fe400000f0ce3 */
[----:B------:R-:W-:-:S03]  /*9570*/  @!P3 LEA.HI.X R3, R23, R8, R226, 0x1, P1 ;  /* 0x000000081703b211 */ /* 0x000fc600008f0ce2 */
[----:B------:R0:W-:Y:S04]  /*9580*/  @!P2 ST.E.128 desc[UR36][R10.64], RZ ;  /* 0x000000ff0a00a985 */ /* 0x0001e8000c101d24 */
[----:B------:R0:W-:Y:S02]  /*9590*/  @!P3 ST.E.128 desc[UR36][R2.64], RZ ;  /* 0x000000ff0200b985 */ /* 0x0001e4000c101d24 */
.L_x_6704:
[----:B------:R-:W-:Y:S05]  /*95a0*/  BSYNC B0 ;  /* 0x0000000000007941 */ /* 0x000fea0003800000 */
.L_x_6694:
[----:B------:R-:W-:Y:S02]  /*95b0*/  ULDC UR4, c[0x0][0xc3c] ;  /* 0x00030f0000047ab9 */ /* 0x000fe40000000800 */
[----:B-1----:R-:W-:-:S13]  /*95c0*/  ISETP.GE.AND P0, PT, R7, UR4, PT ;  /* 0x0000000407007c0c */ /* 0x002fda000bf06270 */
[----:B------:R-:W-:Y:S05]  /*95d0*/  @!P0 BRA `(.L_x_6716) ;  /* 0xffffff7800548947 */ /* 0x000fea000383ffff */
[----:B------:R-:W-:Y:S05]  /*95e0*/  EXIT ;  /* 0x000000000000794d */ /* 0x000fea0003800000 */
.L_x_6665:
[----:B------:R-:W-:-:S08]  /*95f0*/  NOP ;  /* 0x0000000000007918 */ /* 0x000fd00000000000 */
[----:B------:R-:W0:-:S00]  /*9600*/  USETMAXREG.DEALLOC.CTAPOOL 0x28 ;  /* 0x00000028000079c8 */ /* 0x000e0000080e0500 */
[----:B0-----:R-:W-:Y:S02]  /*9610*/  LOP3.LUT R0, R0, 0x3, RZ, 0xc0, !PT ;  /* 0x0000000300007812 */ /* 0x001fe400078ec0ff */
[----:B------:R-:W-:-:S04]  /*9620*/  LOP3.LUT R27, R27, 0xffffffdf, RZ, 0xc0, !PT ;  /* 0xffffffdf1b1b7812 */ /* 0x000fc800078ec0ff */
[----:B------:R-:W0:Y:S02]  /*9630*/  SHFL.IDX PT, R0, R0, RZ, 0x1f ;  /* 0x00001fff00007589 */ /* 0x000e2400000e0000 */
[----:B0-----:R-:W-:Y:S01]  /*9640*/  ISETP.NE.AND P0, PT, R0, RZ, PT ;  /* 0x000000ff0000720c */ /* 0x001fe20003f05270 */
[----:B------:R-:W-:-:S12]  /*9650*/  IMAD.MOV.U32 R0, RZ, RZ, RZ ;  /* 0x000000ffff007224 */ /* 0x000fd800078e00ff */
        /* <DEDUP_REMOVED lines=9> */
.L_x_6717:
        /* <DEDUP_REMOVED lines=44> */
.L_x_6721:
[----:B------:R-:W0:Y:S01]  /*99b0*/  LDC R0, c[0x0][0xc3c] ;  /* 0x00030f00ff007b82 */ /* 0x000e220000000800 */
[----:B------:R-:W-:-:S06]  /*99c0*/  UIADD3 UR4, UR4, 0x1f, URZ ;  /* 0x0000001f04047890 */ /* 0x000fcc000fffe03f */
[----:B0-----:R-:W-:-:S13]  /*99d0*/  ISETP.LE.AND P6, PT, R0, UR4, PT ;  /* 0x0000000400007c0c */ /* 0x001fda000bfc3270 */
[----:B------:R-:W-:Y:S05]  /*99e0*/  @P6 BRA `(.L_x_6720) ;  /* 0x0000000400a86947 */ /* 0x000fea0003800000 */
[----:B------:R-:W-:-:S05]  /*99f0*/  VIADD R9, R7, UR4 ;  /* 0x0000000407097c36 */ /* 0x000fca0008000000 */
[----:B------:R-:W-:Y:S01]  /*9a00*/  ISETP.GE.OR P6, PT, R9, R0, !P0 ;  /* 0x000000000900720c */ /* 0x000fe200047c6670 */
[----:B------:R-:W-:-:S12]  /*9a10*/  IMAD.MOV.U32 R0, RZ, RZ, RZ ;  /* 0x000000ffff007224 */ /* 0x000fd800078e00ff */
        /* <DEDUP_REMOVED lines=28> */
.L_x_6719:
        /* <DEDUP_REMOVED lines=18> */
.L_x_6722:
[----:B-1----:R-:W-:Y:S01]  /*9d00*/  IMAD R16, R16, UR5, R10 ;  /* 0x0000000510107c24 */ /* 0x002fe2000f8e020a */
[----:B------:R-:W-:Y:S01]  /*9d10*/  IABS R10, R0 ;  /* 0x00000000000a7213 */ /* 0x000fe20000000000 */
[----:B------:R-:W-:Y:S01]  /*9d20*/  IMAD R11, R11, R4, RZ ;  /* 0x000000040b0b7224 */ /* 0x000fe200078e02ff */
[----:B0-----:R-:W-:Y:S01]  /*9d30*/  IABS R5, R9 ;  /* 0x0000000900057213 */ /* 0x001fe20000000000 */
[----:B------:R-:W-:Y:S01]  /*9d40*/  IMAD.MOV.U32 R2, RZ, RZ, RZ ;  /* 0x000000ffff027224 */ /* 0x000fe200078e00ff */
[----:B------:R-:W-:Y:S01]  /*9d50*/  IADD3 R17, -R16, UR6, RZ ;  /* 0x0000000610117c10 */ /* 0x000fe2000fffe1ff */
[----:B------:R-:W-:Y:S01]  /*9d60*/  IMAD.MOV R10, RZ, RZ, -R10 ;  /* 0x000000ffff0a7224 */ /* 0x000fe200078e0a0a */
[----:B------:R-:W0:Y:S01]  /*9d70*/  I2F.RP R6, R5 ;  /* 0x0000000500067306 */ /* 0x000e220000209400 */
[----:B------:R-:W-:Y:S01]  /*9d80*/  IMAD.HI.U32 R2, R3, R11, R2 ;  /* 0x0000000b03027227 */ /* 0x000fe200078e0002 */
[----:B------:R-:W-:-:S03]  /*9d90*/  IABS R8, R17 ;  /* 0x0000001100087213 */ /* 0x000fc60000000000 */
[----:B------:R-:W-:Y:S02]  /*9da0*/  VIADD R19, R19, UR4 ;  /* 0x0000000413137c36 */ /* 0x000fe40008000000 */
[----:B------:R-:W-:Y:S02]  /*9db0*/  IMAD.MOV.U32 R3, RZ, RZ, R8 ;  /* 0x000000ffff037224 */ /* 0x000fe400078e0008 */
[----:B------:R-:W-:Y:S02]  /*9dc0*/  IMAD.MOV.U32 R8, RZ, RZ, R10 ;  /* 0x000000ffff087224 */ /* 0x000fe400078e000a */
[----:B------:R-:W-:-:S04]  /*9dd0*/  IMAD.HI.U32 R2, R2, R3, RZ ;  /* 0x0000000302027227 */ /* 0x000fc800078e00ff */
[----:B------:R-:W-:Y:S01]  /*9de0*/  IMAD R3, R2, R8, R3 ;  /* 0x0000000802037224 */ /* 0x000fe200078e0203 */
[----:B0-----:R-:W0:Y:S04]  /*9df0*/  MUFU.RCP R6, R6 ;  /* 0x0000000600067308 */ /* 0x001e280000001000 */
        /* <DEDUP_REMOVED lines=10> */
[----:B------:R-:W-:Y:S02]  /*9ea0*/  @P0 VIADD R2, R2, 0x1 ;  /* 0x0000000102020836 */ /* 0x000fe40000000000 */
[----:B------:R-:W-:-:S03]  /*9eb0*/  IMAD.MOV R8, RZ, RZ, -R8 ;  /* 0x000000ffff087224 */ /* 0x000fc600078e0a08 */
[----:B------:R-:W-:Y:S01]  /*9ec0*/  MOV R6, R2 ;  /* 0x0000000200067202 */ /* 0x000fe20000000f00 */
[----:B-1----:R-:W-:-:S04]  /*9ed0*/  IMAD.MOV R2, RZ, RZ, -R3 ;  /* 0x000000ffff027224 */ /* 0x002fc800078e0a03 */
[----:B------:R-:W-:Y:S01]  /*9ee0*/  @!P2 IMAD.MOV R6, RZ, RZ, -R6 ;  /* 0x000000ffff06a224 */ /* 0x000fe200078e0a06 */
[----:B------:R-:W-:Y:S01]  /*9ef0*/  @!P1 LOP3.LUT R6, RZ, R0, RZ, 0x33, !PT ;  /* 0x00000000ff069212 */ /* 0x000fe200078e33ff */
[----:B------:R-:W-:Y:S02]  /*9f00*/  IMAD R11, R2, R5, RZ ;  /* 0x00000005020b7224 */ /* 0x000fe400078e02ff */
[----:B------:R-:W-:Y:S01]  /*9f10*/  IMAD.MOV.U32 R2, RZ, RZ, RZ ;  /* 0x000000ffff027224 */ /* 0x000fe200078e00ff */
[-C--:B------:R-:W-:Y:S01]  /*9f20*/  IABS R4, R6.reuse ;  /* 0x0000000600047213 */ /* 0x080fe20000000000 */
[----:B------:R-:W-:Y:S02]  /*9f30*/  IMAD R0, R0, R6, RZ ;  /* 0x0000000600007224 */ /* 0x000fe400078e02ff */
        /* <DEDUP_REMOVED lines=21> */
.L_x_6720:
[----:B------:R-:W-:Y:S01]  /*a090*/  ULDC UR4, c[0x0][0xc3c] ;  /* 0x00030f0000047ab9 */ /* 0x000fe20000000800 */
[----:B------:R-:W-:Y:S01]  /*a0a0*/  IMAD.MOV.U32 R17, RZ, RZ, RZ ;  /* 0x000000ffff117224 */ /* 0x000fe200078e00ff */
[----:B------:R-:W-:Y:S01]  /*a0b0*/  MOV R16, UR6 ;  /* 0x0000000600107c02 */ /* 0x000fe20008000f00 */
[----:B------:R-:W-:Y:S02]  /*a0c0*/  IMAD.MOV.U32 R18, RZ, RZ, RZ ;  /* 0x000000ffff127224 */ /* 0x000fe400078e00ff */
[----:B------:R-:W-:-:S07]  /*a0d0*/  IMAD.U32 R19, RZ, RZ, UR4 ;  /* 0x00000004ff137e24 */ /* 0x000fce000f8e00ff */
.L_x_6723:
[----:B------:R-:W-:-:S13]  /*a0e0*/  ISETP.NE.AND P0, PT, R7, RZ, PT ;  /* 0x000000ff0700720c */ /* 0x000fda0003f05270 */
[----:B------:R-:W0:Y:S01]  /*a0f0*/  @!P0 S2R R3, SR_CgaCtaId ;  /* 0x0000000000038919 */ /* 0x000e220000008800 */
[----:B------:R-:W-:-:S04]  /*a100*/  @!P0 MOV R0, 0x400 ;  /* 0x0000040000008802 */ /* 0x000fc80000000f00 */
[----:B0-----:R-:W-:-:S05]  /*a110*/  @!P0 LEA R0, R3, R0, 0x18 ;  /* 0x0000000003008211 */ /* 0x001fca00078ec0ff */
[----:B------:R0:W-:Y:S01]  /*a120*/  @!P0 STS.128 [R0+0x288d0], R16 ;  /* 0x0288d01000008388 */ /* 0x0001e20000000c00 */
[----:B------:R-:W-:Y:S06]  /*a130*/  BAR.ARV 0x5, 0x180 ;  /* 0x0146000000007b1d */ /* 0x000fec0000002000 */
.L_x_6718:
[----:B------:R2:W-:Y:S01]  /*a140*/  STL [R1+0x20], RZ ;  /* 0x000020ff01007387 */ /* 0x0005e20000100800 */
[----:B------:R-:W-:Y:S01]  /*a150*/  ULDC UR4, c[0x0][0xc3c] ;  /* 0x00030f0000047ab9 */ /* 0x000fe20000000800 */
[----:B------:R-:W-:Y:S01]  /*a160*/  IMAD.MOV.U32 R28, RZ, RZ, 0x1 ;  /* 0x00000001ff1c7424 */ /* 0x000fe200078e00ff */
[----:B-1----:R-:W-:Y:S01]  /*a170*/  ISETP.GE.AND P0, PT, R19, UR4, PT ;  /* 0x0000000413007c0c */ /* 0x002fe2000bf06270 */
[----:B------:R-:W-:-:S12]  /*a180*/  IMAD.MOV.U32 R25, RZ, RZ, RZ ;  /* 0x000000ffff197224 */ /* 0x000fd800078e00ff */
[----:B--2---:R-:W-:Y:S05]  /*a190*/  @P0 BRA `(.L_x_6724) ;  /* 0x0000004800d00947 */ /* 0x004fea0003800000 */
[----:B------:R-:W2:Y:S01]  /*a1a0*/  LDL R3, [R1+0x4] ;  /* 0x0000040001037983 */ /* 0x000ea20000100800 */
[----:B------:R-:W1:Y:S01]  /*a1b0*/  S2R R4, SR_TID.X ;  /* 0x0000000000047919 */ /* 0x000e620000002100 */
[----:B------:R-:W3:Y:S01]  /*a1c0*/  S2UR UR5, SR_CgaCtaId ;  /* 0x00000000000579c3 */ /* 0x000ee20000008800 */
[----:B------:R-:W-:Y:S01]  /*a1d0*/  UMOV UR4, 0x400 ;  /* 0x0000040000047882 */ /* 0x000fe20000000000 */
[----:B-1----:R-:W-:Y:S01]  /*a1e0*/  IMAD.SHL.U32 R30, R4, 0x8, RZ ;  /* 0x00000008041e7824 */ /* 0x002fe200078e00ff */
[----:B---3--:R-:W-:-:S04]  /*a1f0*/  ULEA UR4, UR5, UR4, 0x18 ;  /* 0x0000000405047291 */ /* 0x008fc8000f8ec03f */
[----:B0-----:R-:W-:-:S04]  /*a200*/  LOP3.LUT R0, R30, 0x1f8, RZ, 0xc0, !PT ;  /* 0x000001f81e007812 */ /* 0x001fc800078ec0ff */
[----:B------:R-:W-:Y:S01]  /*a210*/  LOP3.LUT R33, R0, 0x38, R4, 0x78, !PT ;  /* 0x0000003800217812 */ /* 0x000fe200078e7804 */
[----:B------:R-:W-:-:S03]  /*a220*/  IMAD.U32 R22, RZ, RZ, UR4 ;  /* 0x00000004ff167e24 */ /* 0x000fc6000f8e00ff */
[----:B------:R-:W-:Y:S02]  /*a230*/  LOP3.LUT R33, R33, 0x200, R30, 0xf8, !PT ;  /* 0x0000020021217812 */ /* 0x000fe400078ef81e */
[----:B------:R-:W-:Y:S01]  /*a240*/  LOP3.LUT R30, R30, 0x38, RZ, 0xc0, !PT ;  /* 0x000000381e1e7812 */ /* 0x000fe200078ec0ff */
[----:B------:R-:W-:Y:S01]  /*a250*/  BSSY B8, `(.L_x_6724) ;  /* 0x00004a8000087945 */ /* 0x000fe20003800000 */
[----:B------:R-:W-:Y:S02]  /*a260*/  IMAD.MOV.U32 R28, RZ, RZ, 0x1 ;  /* 0x00000001ff1c7424 */ /* 0x000fe400078e00ff */
[----:B------:R-:W-:Y:S01]  /*a270*/  IMAD.MOV.U32 R25, RZ, RZ, RZ ;  /* 0x000000ffff197224 */ /* 0x000fe200078e00ff */
[----:B------:R-:W-:Y:S01]  /*a280*/  LOP3.LUT R29, R30, 0x40, RZ, 0xfc, !PT ;  /* 0x000000401e1d7812 */ /* 0x000fe200078efcff */
[----:B------:R-:W-:Y:S01]  /*a290*/  ULDC UR38, c[0x0][0xc] ;  /* 0x0000030000267ab9 */ /* 0x000fe20000000800 */
[----:B--2---:R-:W-:-:S05]  /*a2a0*/  LOP3.LUT R0, R3, 0x2, RZ, 0xfc, !PT ;  /* 0x0000000203007812 */ /* 0x004fca00078efcff */
[----:B------:R0:W-:Y:S04]  /*a2b0*/  STL [R1+0x24], R0 ;  /* 0x0000240001007387 */ /* 0x0001e80000100800 */
[----:B------:R1:W-:Y:S01]  /*a2c0*/  STL [R1+0x20], RZ ;  /* 0x000020ff01007387 */ /* 0x0003e20000100800 */
[----:B0-----:R-:W-:-:S05]  /*a2d0*/  IMAD R0, R33, 0x2, R22 ;  /* 0x0000000221007824 */ /* 0x001fca00078e0216 */
[----:B------:R1:W-:Y:S02]  /*a2e0*/  STL [R1], R0 ;  /* 0x0000000001007387 */ /* 0x0003e40000100800 */
.L_x_6787:
[----:B0-----:R-:W0:Y:S02]  /*a2f0*/  LDC.64 R2, c[0x0][0xc88] ;  /* 0x00032200ff027b82 */ /* 0x001e240000000a00 */
[----:B0-----:R-:W-:-:S05]  /*a300*/  IMAD.WIDE R2, R19, 0x4, R2 ;  /* 0x0000000413027825 */ /* 0x001fca00078e0202 */
[----:B-1----:R-:W1:Y:S01]  /*a310*/  LDG.E R31, desc[UR36][R2.64] ;  /* 0x00000024021f7981 */ /* 0x002e62000c1e1900 */
[----:B------:R-:W-:Y:S05]  /*a320*/  YIELD ;  /* 0x0000000000007946 */ /* 0x000fea0003800000 */
[----:B------:R-:W-:Y:S01]  /*a330*/  ULDC.64 UR4, c[0x0][0xa28] ;  /* 0x00028a0000047ab9 */ /* 0x000fe20000000a00 */
[----:B------:R-:W-:Y:S01]  /*a340*/  IMAD.MOV.U32 R36, RZ, RZ, RZ ;  /* 0x000000ffff247224 */ /* 0x000fe200078e00ff */
[----:B------:R-:W-:Y:S01]  /*a350*/  ISETP.NE.U32.AND P0, PT, RZ, UR4, PT ;  /* 0x00000004ff007c0c */ /* 0x000fe2000bf05070 */
[----:B------:R-:W-:-:S03]  /*a360*/  ULDC.64 UR6, c[0x0][0xa18] ;  /* 0x0002860000067ab9 */ /* 0x000fc60000000a00 */
[----:B------:R-:W-:Y:S02]  /*a370*/  ISETP.NE.AND.EX P0, PT, RZ, UR5, PT, P0 ;  /* 0x00000005ff007c0c */ /* 0x000fe4000bf05300 */
[----:B-1----:R-:W-:-:S11]  /*a380*/  SHF.R.S32.HI R0, RZ, 0x1f, R31 ;  /* 0x0000001fff007819 */ /* 0x002fd6000001141f */
[C---:B------:R-:W-:Y:S01]  /*a390*/  @P0 LEA R2, P1, R31.reuse, UR4, 0x2 ;  /* 0x000000041f020c11 */ /* 0x040fe2000f8210ff */
[C---:B------:R-:W-:Y:S01]  /*a3a0*/  IMAD.SHL.U32 R23, R31.reuse, 0x4, RZ ;  /* 0x000000041f177824 */ /* 0x040fe200078e00ff */
[C-C-:B------:R-:W-:Y:S01]  /*a3b0*/  SHF.L.U64.HI R24, R31.reuse, 0x2, R0.reuse ;  /* 0x000000021f187819 */ /* 0x140fe20000010200 */
[----:B------:R0:W-:Y:S01]  /*a3c0*/  STL [R1+0x10], R0 ;  /* 0x0000100001007387 */ /* 0x0001e20000100800 */
[----:B------:R-:W-:Y:S01]  /*a3d0*/  @P0 LEA.HI.X R3, R31, UR5, R0, 0x2, P1 ;  /* 0x000000051f030c11 */ /* 0x000fe200088f1400 */
[----:B------:R-:W-:-:S04]  /*a3e0*/  ULDC.64 UR4, c[0x0][0xa00] ;  /* 0x0002800000047ab9 */ /* 0x000fc80000000a00 */
[----:B------:R1:W5:Y:S01]  /*a3f0*/  @P0 LDG.E R36, desc[UR36][R2.64] ;  /* 0x0000002402240981 */ /* 0x000362000c1e1900 */
[----:B------:R-:W-:Y:S02]  /*a400*/  ISETP.NE.U32.AND P0, PT, RZ, UR4, PT ;  /* 0x00000004ff007c0c */ /* 0x000fe4000bf05070 */
[----:B------:R-:W-:Y:S01]  /*a410*/  LOP3.LUT R27, R27, 0xffffffef, RZ, 0xc0, !PT ;  /* 0xffffffef1b1b7812 */ /* 0x000fe200078ec0ff */
[----:B0-----:R-:W-:Y:S01]  /*a420*/  IMAD.MOV.U32 R0, RZ, RZ, RZ ;  /* 0x000000ffff007224 */ /* 0x001fe200078e00ff */
[----:B------:R-:W-:Y:S02]  /*a430*/  ISETP.NE.AND.EX P2, PT, RZ, UR5, PT, P0 ;  /* 0x00000005ff007c0c */ /* 0x000fe4000bf45300 */
[----:B------:R-:W-:Y:S02]  /*a440*/  ISETP.NE.U32.AND P0, PT, RZ, UR6, PT ;  /* 0x00000006ff007c0c */ /* 0x000fe4000bf05070 */
[----:B-1----:R-:W-:Y:S02]  /*a450*/  IADD3 R2, P1, R23, UR4, RZ ;  /* 0x0000000417027c10 */ /* 0x002fe4000ff3e0ff */
[----:B------:R-:W-:-:S02]  /*a460*/  ISETP.NE.AND.EX P0, PT, RZ, UR7, PT, P0 ;  /* 0x00000007ff007c0c */ /* 0x000fc4000bf05300 */
[----:B------:R-:W-:Y:S01]  /*a470*/  IADD3.X R3, R24, UR5, RZ, P1, !PT ;  /* 0x0000000518037c10 */ /* 0x000fe20008ffe4ff */
[----:B------:R-:W-:-:S04]  /*a480*/  ULDC.64 UR4, c[0x0][0x418] ;  /* 0x0001060000047ab9 */ /* 0x000fc80000000a00 */
[----:B------:R-:W-:Y:S01]  /*a490*/  @P2 LOP3.LUT R27, R27, 0x10, RZ, 0xfc, !PT ;  /* 0x000000101b1b2812 */ /* 0x000fe200078efcff */
[----:B--2---:R-:W2:Y:S05]  /*a4a0*/  @P2 LDG.E R0, desc[UR36][R2.64] ;  /* 0x0000002402002981 */ /* 0x004eaa000c1e1900 */
[----:B------:R-:W-:-:S04]  /*a4b0*/  @P0 IADD3 R4, P1, R23, UR6, RZ ;  /* 0x0000000617040c10 */ /* 0x000fc8000ff3e0ff */
[----:B------:R-:W-:Y:S01]  /*a4c0*/  @P0 IADD3.X R5, R24, UR7, RZ, P1, !PT ;  /* 0x0000000718050c10 */ /* 0x000fe20008ffe4ff */
[----:B--2---:R0:W-:Y:S04]  /*a4d0*/  STL [R1+0x8], R0 ;  /* 0x0000080001007387 */ /* 0x0041e80000100800 */
[----:B0-----:R-:W2:Y:S01]  /*a4e0*/  @P0 LDG.E R0, desc[UR36][R4.64] ;  /* 0x0000002404000981 */ /* 0x001ea2000c1e1900 */
[----:B------:R-:W-:-:S03]  /*a4f0*/  UISETP.NE.U32.AND UP0, UPT, UR4, URZ, UPT ;  /* 0x0000003f0400728c */ /* 0x000fc6000bf05070 */
[----:B------:R-:W-:Y:S01]  /*a500*/  ULDC UR4, c[0x0][0x424] ;  /* 0x0001090000047ab9 */ /* 0x000fe20000000800 */
[----:B------:R-:W-:-:S03]  /*a510*/  UISETP.NE.AND.EX UP0, UPT, UR5, URZ, UPT, UP0 ;  /* 0x0000003f0500728c */ /* 0x000fc6000bf05300 */
[----:B------:R-:W-:Y:S01]  /*a520*/  ULDC UR5, c[0x0][0x2f0] ;  /* 0x0000bc0000057ab9 */ /* 0x000fe20000000800 */
[----:B------:R-:W-:-:S04]  /*a530*/  USEL UR4, UR4, 0x1, UP0 ;  /* 0x0000000104047887 */ /* 0x000fc80008000000 */
[----:B------:R-:W-:-:S06]  /*a540*/  UIMAD UR4, UR4, UR5, URZ ;  /* 0x00000005040472a4 */ /* 0x000fcc000f8e023f */
[----:B------:R-:W-:Y:S01]  /*a550*/  IMAD.U32 R7, RZ, RZ, UR4 ;  /* 0x00000004ff077e24 */ /* 0x000fe2000f8e00ff */
[----:B--2---:R0:W-:Y:S01]  /*a560*/  @P0 STL [R1+0x14], R0 ;  /* 0x0000140001000387 */ /* 0x0041e20000100800 */
[----:B------:R-:W-:Y:S05]  /*a570*/  @P0 BRA `(.L_x_6725) ;  /* 0x0000000000200947 */ /* 0x000fea0003800000 */
[----:B------:R-:W-:Y:S02]  /*a580*/  ULDC UR4, c[0x0][0x288] ;  /* 0x0000a20000047ab9 */ /* 0x000fe40000000800 */
[----:B0-----:R-:W-:-:S05]  /*a590*/  IMAD.U32 R0, RZ, RZ, UR4 ;  /* 0x00000004ff007e24 */ /* 0x001fca000f8e00ff */
[----:B------:R1:W-:Y:S01]  /*a5a0*/  STL [R1+0x14], R0 ;  /* 0x0000140001007387 */ /* 0x0003e20000100800 */
[----:B------:R-:W-:Y:S05]  /*a5b0*/  @!P2 BRA `(.L_x_6725) ;  /* 0x000000000010a947 */ /* 0x000fea0003800000 */
[----:B------:R-:W2:Y:S04]  /*a5c0*/  LDG.E R5, desc[UR36][R2.64] ;  /* 0x0000002402057981 */ /* 0x000ea8000c1e1900 */
[----:B-1----:R-:W2:Y:S02]  /*a5d0*/  LDG.E R0, desc[UR36][R2.64+0x4] ;  /* 0x0000042402007981 */ /* 0x002ea4000c1e1900 */
[----:B--2---:R-:W-:-:S05]  /*a5e0*/  IMAD.IADD R0, R0, 0x1, -R5 ;  /* 0x0000000100007824 */ /* 0x004fca00078e0a05 */
[----:B------:R2:W-:Y:S02]  /*a5f0*/  STL [R1+0x14], R0 ;  /* 0x0000140001007387 */ /* 0x0005e40000100800 */
.L_x_6725:
[----:B------:R-:W-:Y:S01]  /*a600*/  ULDC.64 UR4, c[0x0][0xa20] ;  /* 0x0002880000047ab9 */ /* 0x000fe20000000a00 */
[----:B------:R-:W-:Y:S01]  /*a610*/  IMAD.MOV.U32 R32, RZ, RZ, R31 ;  /* 0x000000ffff207224 */ /* 0x000fe200078e001f */
[----:B------:R-:W-:-:S04]  /*a620*/  ISETP.NE.U32.AND P0, PT, RZ, UR4, PT ;  /* 0x00000004ff007c0c */ /* 0x000fc8000bf05070 */
[----:B------:R-:W-:-:S13]  /*a630*/  ISETP.NE.AND.EX P0, PT, RZ, UR5, PT, P0 ;  /* 0x00000005ff007c0c */ /* 0x000fda000bf05300 */
[----:B------:R-:W-:Y:S05]  /*a640*/  @!P0 BRA `(.L_x_6726) ;  /* 0x0000000000108947 */ /* 0x000fea0003800000 */
[----:B------:R-:W-:-:S04]  /*a650*/  IADD3 R2, P0, R23, UR4, RZ ;  /* 0x0000000417027c10 */ /* 0x000fc8000ff1e0ff */
[----:B------:R-:W-:-:S05]  /*a660*/  IADD3.X R3, R24, UR5, RZ, P0, !PT ;  /* 0x0000000518037c10 */ /* 0x000fca00087fe4ff */
[----:B------:R3:W5:Y:S01]  /*a670*/  LDG.E R7, desc[UR36][R2.64] ;  /* 0x0000002402077981 */ /* 0x000762000c1e1900 */
[----:B------:R-:W-:Y:S05]  /*a680*/  BRA `(.L_x_6727) ;  /* 0x0000000000247947 */ /* 0x000fea0003800000 */
.L_x_6726:
[----:B------:R-:W-:Y:S02]  /*a690*/  ULDC.64 UR4, c[0x0][0xa08] ;  /* 0x0002820000047ab9 */ /* 0x000fe40000000a00 */
[----:B------:R-:W-:-:S04]  /*a6a0*/  ISETP.NE.U32.AND P0, PT, RZ, UR4, PT ;  /* 0x00000004ff007c0c */ /* 0x000fc8000bf05070 */
[----:B------:R-:W-:-:S13]  /*a6b0*/  ISETP.NE.AND.EX P0, PT, RZ, UR5, PT, P0 ;  /* 0x00000005ff007c0c */ /* 0x000fda000bf05300 */
[----:B------:R-:W-:Y:S05]  /*a6c0*/  @!P0 BRA `(.L_x_6727) ;  /* 0x0000000000148947 */ /* 0x000fea0003800000 */
[----:B------:R-:W3:Y:S02]  /*a6d0*/  LDC.64 R2, c[0x0][0xa08] ;  /* 0x00028200ff027b82 */ /* 0x000ee40000000a00 */
[----:B---3--:R-:W-:-:S05]  /*a6e0*/  IMAD.WIDE R2, R32, 0x4, R2 ;  /* 0x0000000420027825 */ /* 0x008fca00078e0202 */
[----:B------:R-:W3:Y:S04]  /*a6f0*/  LDG.E R7, desc[UR36][R2.64] ;  /* 0x0000002402077981 */ /* 0x000ee8000c1e1900 */
[----:B012---:R-:W3:Y:S02]  /*a700*/  LDG.E R0, desc[UR36][R2.64+0x4] ;  /* 0x0000042402007981 */ /* 0x007ee4000c1e1900 */
[----:B---3--:R-:W-:-:S07]  /*a710*/  IADD3 R7, -R7, R0, RZ ;  /* 0x0000000007077210 */ /* 0x008fce0007ffe1ff */
.L_x_6727:
[----:B-----5:R-:W-:Y:S01]  /*a720*/  IMAD.IADD R34, R7, 0x1, -R36 ;  /* 0x0000000107227824 */ /* 0x020fe200078e0a24 */
[----:B------:R-:W-:Y:S03]  /*a730*/  BSSY B0, `(.L_x_6728) ;  /* 0x0000029000007945 */ /* 0x000fe60003800000 */
[C---:B012---:R-:W-:Y:S01]  /*a740*/  VIADD R0, R34.reuse, 0x7f ;  /* 0x0000007f22007836 */ /* 0x047fe20000000000 */
[----:B------:R-:W-:-:S04]  /*a750*/  ISETP.GE.AND P0, PT, R34, 0x1, PT ;  /* 0x000000012200780c */ /* 0x000fc80003f06270 */
[----:B---3--:R-:W-:-:S04]  /*a760*/  SHF.R.S32.HI R3, RZ, 0x1f, R0 ;  /* 0x0000001fff037819 */ /* 0x008fc80000011400 */
[----:B------:R-:W-:Y:S02]  /*a770*/  LEA.HI R2, R3, R0, RZ, 0x7 ;  /* 0x0000000003027211 */ /* 0x000fe400078f38ff */
[----:B------:R-:W-:-:S04]  /*a780*/  LOP3.LUT R0, R18, 0xff000000, RZ, 0xc0, !PT ;  /* 0xff00000012007812 */ /* 0x000fc800078ec0ff */
[----:B------:R-:W-:Y:S02]  /*a790*/  SHF.R.U32.HI R3, RZ, 0x8, R0 ;  /* 0x00000008ff037819 */ /* 0x000fe40000011600 */
[----:B------:R-:W-:-:S04]  /*a7a0*/  LOP3.LUT R0, R18, 0xff0000, RZ, 0xc0, !PT ;  /* 0x00ff000012007812 */ /* 0x000fc800078ec0ff */
[----:B------:R-:W-:Y:S02]  /*a7b0*/  LEA.HI R3, R0, R3, RZ, 0x10 ;  /* 0x0000000300037211 */ /* 0x000fe400078f80ff */
[----:B------:R-:W-:Y:S01]  /*a7c0*/  SHF.R.S32.HI R0, RZ, 0x7, R2 ;  /* 0x00000007ff007819 */ /* 0x000fe20000011402 */
[----:B------:R-:W-:Y:S01]  /*a7d0*/  IMAD.MOV.U32 R2, RZ, RZ, RZ ;  /* 0x000000ffff027224 */ /* 0x000fe200078e00ff */
[----:B------:R-:W-:Y:S01]  /*a7e0*/  LOP3.LUT R35, R3, 0xff, RZ, 0xc0, !PT ;  /* 0x000000ff03237812 */ /* 0x000fe200078ec0ff */
        /* <DEDUP_REMOVED lines=29> */
.L_x_6729:
[----:B------:R-:W-:Y:S05]  /*a9c0*/  BSYNC B0 ;  /* 0x0000000000007941 */ /* 0x000fea0003800000 */
.L_x_6728:
[-C--:B------:R-:W-:Y:S01]  /*a9d0*/  IMAD R35, R35, R2.reuse, RZ ;  /* 0x0000000223237224 */ /* 0x080fe200078e02ff */
[----:B------:R-:W-:Y:S04]  /*a9e0*/  BSSY B7, `(.L_x_6730) ;  /* 0x000036c000077945 */ /* 0x000fe80003800000 */
[----:B------:R-:W-:-:S04]  /*a9f0*/  VIADDMNMX R0, R35, R2, R0, PT ;  /* 0x0000000223007246 */ /* 0x000fc80003800100 */
        /* <DEDUP_REMOVED lines=20> */
.L_x_6731:
        /* <DEDUP_REMOVED lines=20> */
.L_x_6734:
[----:B------:R-:W-:Y:S05]  /*ac80*/  BSYNC B6 ;  /* 0x0000000000067941 */ /* 0x000fea0003800000 */
.L_x_6733:
        /* <DEDUP_REMOVED lines=20> */
.L_x_6737:
[----:B------:R0:W1:Y:S01]  /*add0*/  LDC.64 R2, c[0x4][R26] ;  /* 0x010000001a027b82 */ /* 0x0000620000000a00 */
[----:B------:R-:W-:Y:S01]  /*ade0*/  ULDC.64 UR6, c[0x4][0x138] ;  /* 0x01004e0000067ab9 */ /* 0x000fe20000000a00 */
[----:B------:R-:W-:Y:S01]  /*adf0*/  ULDC.64 UR8, c[0x4][0x140] ;  /* 0x0100500000087ab9 */ /* 0x000fe20000000a00 */
[----:B------:R-:W-:Y:S01]  /*ae00*/  ULDC.64 UR4, c[0x4][0x60] ;  /* 0x0100180000047ab9 */ /* 0x000fe20000000a00 */
[----:B------:R-:W-:Y:S01]  /*ae10*/  MOV R4, UR6 ;  /* 0x0000000600047c02 */ /* 0x000fe20008000f00 */
[----:B------:R-:W-:Y:S02]  /*ae20*/  IMAD.U32 R5, RZ, RZ, UR7 ;  /* 0x00000007ff057e24 */ /* 0x000fe4000f8e00ff */
        /* <DEDUP_REMOVED lines=9> */
.L_x_6736:
[----:B------:R-:W-:Y:S05]  /*aec0*/  BSYNC B6 ;  /* 0x0000000000067941 */ /* 0x000fea0003800000 */
.L_x_6735:
[----:B------:R-:W2:Y:S01]  /*aed0*/  LDL R26, [R1+0x18] ;  /* 0x00001800011a7983 */ /* 0x000ea20000100800 */
[----:B------:R-:W-:Y:S01]  /*aee0*/  ULDC.64 UR4, c[0x0][0x9f8] ;  /* 0x00027e0000047ab9 */ /* 0x000fe20000000a00 */
[----:B------:R-:W0:Y:S01]  /*aef0*/  LDC R10, c[0x0][0x430] ;  /* 0x00010c00ff0a7b82 */ /* 0x000e220000000800 */
[----:B------:R-:W-:Y:S01]  /*af00*/  ISETP.NE.U32.AND P0, PT, RZ, UR4, PT ;  /* 0x00000004ff007c0c */ /* 0x000fe2000bf05070 */
[----:B------:R-:W3:Y:S03]  /*af10*/  LDL R20, [R1+0x24] ;  /* 0x0000240001147983 */ /* 0x000ee60000100800 */
[----:B------:R-:W-:-:S13]  /*af20*/  ISETP.NE.AND.EX P0, PT, RZ, UR5, PT, P0 ;  /* 0x00000005ff007c0c */ /* 0x000fda000bf05300 */
[----:B------:R-:W-:Y:S01]  /*af30*/  @P0 IADD3 R2, P1, R23, UR4, RZ ;  /* 0x0000000417020c10 */ /* 0x000fe2000ff3e0ff */
[----:B------:R-:W1:Y:S01]  /*af40*/  S2R R0, SR_TID.X ;  /* 0x0000000000007919 */ /* 0x000e620000002100 */
[----:B------:R-:W4:Y:S02]  /*af50*/  S2R R21, SR_TID.X ;  /* 0x0000000000157919 */ /* 0x000f240000002100 */
[----:B------:R-:W-:Y:S01]  /*af60*/  @P0 IADD3.X R3, R24, UR5, RZ, P1, !PT ;  /* 0x0000000518030c10 */ /* 0x000fe20008ffe4ff */
[----:B------:R-:W-:-:S04]  /*af70*/  ULDC UR4, c[0x0][0x2f4] ;  /* 0x0000bd0000047ab9 */ /* 0x000fc80000000800 */
[----:B------:R2:W3:Y:S01]  /*af80*/  @P0 LDG.E R32, desc[UR36][R2.64] ;  /* 0x0000002402200981 */ /* 0x0004e2000c1e1900 */
[----:B0-----:R-:W-:Y:S02]  /*af90*/  ISETP.NE.AND P2, PT, R10, 0x1, PT ;  /* 0x000000010a00780c */ /* 0x001fe40003f45270 */
[----:B------:R-:W-:-:S11]  /*afa0*/  LOP3.LUT R27, R27, 0xfffffff7, RZ, 0xc0, !PT ;  /* 0xfffffff71b1b7812 */ /* 0x000fd600078ec0ff */
[----:B------:R-:W0:Y:S01]  /*afb0*/  @P2 LDC R7, c[0x0][0x434] ;  /* 0x00010d00ff072b82 */ /* 0x000e220000000800 */
[----:B------:R-:W-:Y:S01]  /*afc0*/  @P2 LOP3.LUT R27, R27, 0x8, RZ, 0xfc, !PT ;  /* 0x000000081b1b2812 */ /* 0x000fe200078efcff */
[----:B-1----:R-:W-:-:S06]  /*afd0*/  IMAD.SHL.U32 R0, R0, 0x10, RZ ;  /* 0x0000001000007824 */ /* 0x002fcc00078e00ff */
[----:B------:R-:W1:Y:S01]  /*afe0*/  @P2 LDC R5, c[0x0][0x438] ;  /* 0x00010e00ff052b82 */ /* 0x000e620000000800 */
[----:B----4-:R-:W-:Y:S02]  /*aff0*/  LOP3.LUT R21, R21, 0x7f, RZ, 0xc0, !PT ;  /* 0x0000007f15157812 */ /* 0x010fe400078ec0ff */
[----:B------:R-:W-:Y:S02]  /*b000*/  LOP3.LUT R0, R0, 0x70, RZ, 0xc0, !PT ;  /* 0x0000007000007812 */ /* 0x000fe400078ec0ff */
[----:B------:R-:W-:Y:S02]  /*b010*/  SHF.R.U32.HI R21, RZ, 0x3, R21 ;  /* 0x00000003ff157819 */ /* 0x000fe40000011615 */
[----:B------:R-:W-:Y:S01]  /*b020*/  LOP3.LUT R27, R27, 0xfffffffb, RZ, 0xc0, !PT ;  /* 0xfffffffb1b1b7812 */ /* 0x000fe200078ec0ff */
[----:B------:R-:W-:Y:S01]  /*b030*/  UMOV UR5, 0xffffffff ;  /* 0xffffffff00057882 */ /* 0x000fe20000000000 */
[----:B--2---:R-:W-:-:S04]  /*b040*/  VIADD R26, R26, 0xffffffff ;  /* 0xffffffff1a1a7836 */ /* 0x004fc80000000000 */
[----:B------:R-:W-:-:S05]  /*b050*/  IMAD.SHL.U32 R8, R26, 0x80, RZ ;  /* 0x000000801a087824 */ /* 0x000fca00078e00ff */
[----:B------:R-:W-:-:S04]  /*b060*/  LOP3.LUT R9, R8, R21, R0, 0xfe, !PT ;  /* 0x0000001508097212 */ /* 0x000fc800078efe00 */
[C---:B------:R-:W-:Y:S01]  /*b070*/  ISETP.GE.AND P0, PT, R9.reuse, R34, PT ;  /* 0x000000220900720c */ /* 0x040fe20003f06270 */
[----:B------:R-:W-:-:S04]  /*b080*/  IMAD.IADD R0, R9, 0x1, R36 ;  /* 0x0000000109007824 */ /* 0x000fc800078e0224 */
[----:B0-----:R-:W-:-:S04]  /*b090*/  @P2 IMAD.HI.U32 R6, R0, R7, RZ ;  /* 0x0000000700062227 */ /* 0x001fc800078e00ff */
[----:B------:R-:W-:Y:S01]  /*b0a0*/  IMAD.MOV.U32 R4, RZ, RZ, R0 ;  /* 0x000000ffff047224 */ /* 0x000fe200078e0000 */
[----:B-1----:R-:W-:-:S03]  /*b0b0*/  @P2 SHF.R.U32.HI R4, RZ, R5, R6 ;  /* 0x00000005ff042219 */ /* 0x002fc60000011606 */
[----:B------:R-:W0:Y:S02]  /*b0c0*/  @!P0 LDC.64 R2, c[0x0][0x428] ;  /* 0x00010a00ff028b82 */ /* 0x000e240000000a00 */
[----:B------:R-:W-:Y:S01]  /*b0d0*/  IMAD.MOV R5, RZ, RZ, -R4 ;  /* 0x000000ffff057224 */ /* 0x000fe200078e0a04 */
[----:B---3--:R-:W-:-:S03]  /*b0e0*/  SHF.R.S32.HI R37, RZ, 0x1f, R32 ;  /* 0x0000001fff257819 */ /* 0x008fc60000011420 */
[----:B------:R-:W-:Y:S01]  /*b0f0*/  IMAD R0, R10, R5, R0 ;  /* 0x000000050a007224 */ /* 0x000fe200078e0200 */
[--C-:B------:R-:W-:Y:S01]  /*b100*/  @!P0 SHF.R.S32.HI R5, RZ, 0x1f, R4.reuse ;  /* 0x0000001fff058819 */ /* 0x100fe20000011404 */
[-C--:B0-----:R-:W-:Y:S02]  /*b110*/  @!P0 IMAD R6, R37, R2.reuse, RZ ;  /* 0x0000000225068224 */ /* 0x081fe400078e02ff */
[----:B------:R-:W-:-:S04]  /*b120*/  @!P0 IMAD.WIDE.U32 R4, R32, R2, R4 ;  /* 0x0000000220048225 */ /* 0x000fc800078e0004 */
[----:B------:R-:W-:Y:S02]  /*b130*/  @!P0 IMAD R6, R32, R3, R6 ;  /* 0x0000000320068224 */ /* 0x000fe400078e0206 */
[----:B------:R-:W0:Y:S02]  /*b140*/  @!P0 LDC.64 R2, c[0x0][0x418] ;  /* 0x00010600ff028b82 */ /* 0x000e240000000a00 */
[----:B------:R-:W-:Y:S01]  /*b150*/  @!P0 IMAD.IADD R6, R5, 0x1, R6 ;  /* 0x0000000105068824 */ /* 0x000fe200078e0206 */
[----:B------:R-:W-:Y:S02]  /*b160*/  ISETP.NE.AND P2, PT, R20, 0x3, PT ;  /* 0x000000031400780c */ /* 0x000fe40003f45270 */
[----:B0-----:R-:W-:-:S04]  /*b170*/  @!P0 LEA R2, P1, R4, R2, 0x2 ;  /* 0x0000000204028211 */ /* 0x001fc800078210ff */
[----:B------:R-:W-:Y:S02]  /*b180*/  @!P0 LEA.HI.X R3, R4, R3, R6, 0x2, P1 ;  /* 0x0000000304038211 */ /* 0x000fe400008f1406 */
[----:B------:R-:W-:-:S06]  /*b190*/  MOV R4, RZ ;  /* 0x000000ff00047202 */ /* 0x000fcc0000000f00 */
[----:B------:R0:W5:Y:S01]  /*b1a0*/  @!P0 LDG.E R4, desc[UR36][R2.64] ;  /* 0x0000002402048981 */ /* 0x000162000c1e1900 */
[----:B------:R-:W-:Y:S02]  /*b1b0*/  ISETP.GE.AND P0, PT, R30, UR4, PT ;  /* 0x000000041e007c0c */ /* 0x000fe4000bf06270 */
[----:B------:R-:W-:-:S04]  /*b1c0*/  @P2 LOP3.LUT R27, R27, 0x4, RZ, 0xfc, !PT ;  /* 0x000000041b1b2812 */ /* 0x000fc800078efcff */
[----:B------:R-:W-:-:S07]  /*b1d0*/  LOP3.LUT R27, R27, 0xfffffffd, RZ, 0xc0, !PT ;  /* 0xfffffffd1b1b7812 */ /* 0x000fce00078ec0ff */
[----:B------:R-:W-:Y:S02]  /*b1e0*/  @P0 LOP3.LUT R27, R27, 0x2, RZ, 0xfc, !PT ;  /* 0x000000021b1b0812 */ /* 0x000fe400078efcff */
[----:B------:R-:W-:Y:S02]  /*b1f0*/  ISETP.GE.AND P0, PT, R29, UR4, PT ;  /* 0x000000041d007c0c */ /* 0x000fe4000bf06270 */
[----:B------:R-:W-:-:S11]  /*b200*/  LOP3.LUT R27, R27, 0xfffffffe, RZ, 0xc0, !PT ;  /* 0xfffffffe1b1b7812 */ /* 0x000fd600078ec0ff */
[----:B------:R-:W-:Y:S01]  /*b210*/  @P0 LOP3.LUT R27, R27, 0x1, RZ, 0xfc, !PT ;  /* 0x000000011b1b0812 */ /* 0x000fe200078efcff */
[----:B0-----:R-:W-:Y:S06]  /*b220*/  BRA.DIV UR5, `(.L_x_6738) ;  /* 0x0000004205087947 */ /* 0x001fec000b800000 */
.L_x_6804:
[----:B------:R-:W-:Y:S01]  /*b230*/  LOP3.LUT R24, R18, 0xffff, RZ, 0xc0, !PT ;  /* 0x0000ffff12187812 */ /* 0x000fe200078ec0ff */
[----:B------:R-:W-:Y:S06]  /*b240*/  @!P2 BRA `(.L_x_6739) ;  /* 0x000000000004a947 */ /* 0x000fec0003800000 */
[----:B------:R-:W-:Y:S01]  /*b250*/  BPT.TRAP 0x1 ;  /* 0x000000040000795c */ /* 0x000fe20000300000 */
.L_x_6739:
        /* <DEDUP_REMOVED lines=23> */
.L_x_6805:
[----:B------:R-:W-:Y:S05]  /*b3d0*/  BSYNC B0 ;  /* 0x0000000000007941 */ /* 0x000fea0003800000 */
.L_x_6740:
[----:B------:R-:W1:Y:S01]  /*b3e0*/  S2R R9, SR_TID.X ;  /* 0x0000000000097919 */ /* 0x000e620000002100 */
[----:B------:R-:W-:Y:S01]  /*b3f0*/  ULDC.64 UR4, c[0x0][0x300] ;  /* 0x0000c00000047ab9 */ /* 0x000fe20000000a00 */
[----:B------:R-:W-:Y:S01]  /*b400*/  ULDC.64 UR6, c[0x0][0x2e8] ;  /* 0x0000ba0000067ab9 */ /* 0x000fe20000000a00 */
[----:B------:R-:W-:Y:S01]  /*b410*/  IMAD R5, R5, UR4, RZ ;  /* 0x0000000405057c24 */ /* 0x000fe2000f8e02ff */
[C---:B------:R-:W-:Y:S01]  /*b420*/  LOP3.LUT P3, RZ, R27.reuse, 0x2, RZ, 0xc0, !PT ;  /* 0x000000021bff7812 */ /* 0x040fe2000786c0ff */
[----:B0-----:R-:W-:Y:S01]  /*b430*/  IMAD.WIDE.U32 R2, R0, UR4, RZ ;  /* 0x0000000400027c25 */ /* 0x001fe2000f8e00ff */
[----:B------:R-:W-:-:S03]  /*b440*/  LOP3.LUT P2, RZ, R27, 0x1, RZ, 0xc0, !PT ;  /* 0x000000011bff7812 */ /* 0x000fc6000784c0ff */
        /* <DEDUP_REMOVED lines=12> */
[C---:B------:R-:W-:Y:S02]  /*b510*/  LEA R4, P0, R2.reuse, UR6, 0x1 ;  /* 0x0000000602047c11 */ /* 0x040fe4000f8008ff */
[----:B-1----:R-:W-:Y:S02]  /*b520*/  LOP3.LUT R9, R9, 0x7f, RZ, 0xc0, !PT ;  /* 0x0000007f09097812 */ /* 0x002fe400078ec0ff */
[----:B------:R-:W-:Y:S02]  /*b530*/  LEA.HI.X R0, R2, UR7, R0, 0x1, P0 ;  /* 0x0000000702007c11 */ /* 0x000fe400080f0c00 */
[----:B------:R-:W-:-:S04]  /*b540*/  SHF.R.U32.HI R9, RZ, 0x3, R9 ;  /* 0x00000003ff097819 */ /* 0x000fc80000011609 */
[----:B------:R-:W-:-:S04]  /*b550*/  IADD3 R6, -R9, R34, -R8 ;  /* 0x0000002209067210 */ /* 0x000fc80007ffe908 */
        /* <DEDUP_REMOVED lines=48> */
[----:B------:R-:W-:Y:S01]  /*b860*/  @P1 LEA R8, R5, R22, 0x1 ;  /* 0x0000001605081211 */ /* 0x000fe200078e08ff */
        /* <DEDUP_REMOVED lines=30> */
[----:B------:R0:W-:Y:S04]  /*ba50*/  @P1 LDGSTS.E.BYPASS.LTC128B.128 [R8+0x1f400], desc[UR36][R2.64+0x80], !P2 ;  /* 0x1f40008002081fae */ /* 0x0001e8000d101d64 */
[----:B0-2---:R0:W1:Y:S02]  /*ba60*/  SHFL.IDX PT, R2, R4, 0x7, 0x181f ;  /* 0x00f81f0004027f89 */ /* 0x00506400000e0000 */
.L_x_6823:
        /* <DEDUP_REMOVED lines=8> */
[----:B------:R1:W-:Y:S01]  /*baf0*/  @P0 LDGSTS.E.BYPASS.LTC128B.128 [R5+0x1fc00], desc[UR36][R2.64+0x80], !P2 ;  /* 0x1fc0008002050fae */ /* 0x0003e2000d101d64 */
[----:B------:R-:W-:Y:S01]  /*bb00*/  PLOP3.LUT P0, PT, PT, PT, PT, 0x80, 0x0 ;  /* 0x000000000000781c */ /* 0x000fe20003f0f070 */
[----:B------:R-:W-:-:S12]  /*bb10*/  NOP ;  /* 0x0000000000007918 */ /* 0x000fd80000000000 */
.L_x_6743:
        /* <DEDUP_REMOVED lines=11> */
.L_x_6744:
[----:B-1----:R1:W5:Y:S01]  /*bbd0*/  LDL.LU R3, [R1+0x8] ;  /* 0x0000080001037983 */ /* 0x0023620000300800 */
[----:B------:R1:W-:Y:S03]  /*bbe0*/  SYNCS.ARRIVE.TRANS64.A1T0 RZ, [R7+URZ+0x28830], RZ ;  /* 0x028830ff07ff79a7 */ /* 0x0003e6000810003f */
[----:B0-----:R1:W5:Y:S02]  /*bbf0*/  LDL.LU R4, [R1+0x10] ;  /* 0x0000100001047983 */ /* 0x0013640000300800 */
[----:B------:R-:W-:Y:S05]  /*bc00*/  WARPSYNC.ALL ;  /* 0x0000000000007948 */ /* 0x000fea0003800000 */
[----:B------:R-:W-:Y:S01]  /*bc10*/  ULDC.64 UR4, c[0x0][0x298] ;  /* 0x0000a60000047ab9 */ /* 0x000fe20000000a00 */
[----:B------:R-:W-:Y:S01]  /*bc20*/  VIADD R2, R22, 0x10400 ;  /* 0x0001040016027836 */ /* 0x000fe20000000000 */
[----:B------:R-:W-:Y:S01]  /*bc30*/  BAR.SYNC.DEFER_BLOCKING 0x8, 0x180 ;  /* 0x0206000000007b1d */ /* 0x000fe20000010000 */
[----:B------:R-:W-:-:S03]  /*bc40*/  LOP3.LUT P1, RZ, R27, 0x10, RZ, 0xc0, !PT ;  /* 0x000000101bff7812 */ /* 0x000fc6000782c0ff */
[----:B------:R-:W-:Y:S02]  /*bc50*/  LOP3.LUT P0, RZ, R2, 0x3ff, RZ, 0xc0, !PT ;  /* 0x000003ff02ff7812 */ /* 0x000fe4000780c0ff */
[----:B------:R-:W-:Y:S01]  /*bc60*/  BSSY B6, `(.L_x_6745) ;  /* 0x000001c000067945 */ /* 0x000fe20003800000 */
[----:B------:R-:W-:Y:S02]  /*bc70*/  SEL R31, R31, RZ, !P1 ;  /* 0x000000ff1f1f7207 */ /* 0x000fe40004800000 */
[----:B-----5:R-:W-:Y:S02]  /*bc80*/  SHF.R.S32.HI R0, RZ, 0x1f, R3 ;  /* 0x0000001fff007819 */ /* 0x020fe40000011403 */
[----:B------:R-:W-:-:S03]  /*bc90*/  SEL R4, R4, RZ, !P1 ;  /* 0x000000ff04047207 */ /* 0x000fc60004800000 */
[----:B------:R-:W-:-:S04]  /*bca0*/  IMAD R0, R0, UR4, RZ ;  /* 0x0000000400007c24 */ /* 0x000fc8000f8e02ff */
[C---:B------:R-:W-:Y:S02]  /*bcb0*/  IMAD R0, R3.reuse, UR5, R0 ;  /* 0x0000000503007c24 */ /* 0x040fe4000f8e0200 */
[----:B------:R-:W-:-:S04]  /*bcc0*/  IMAD.WIDE.U32 R2, R3, UR4, RZ ;  /* 0x0000000403027c25 */ /* 0x000fc8000f8e00ff */
[----:B------:R-:W-:Y:S01]  /*bcd0*/  IMAD.IADD R0, R3, 0x1, R0 ;  /* 0x0000000103007824 */ /* 0x000fe200078e0200 */
[----:B------:R0:W-:Y:S04]  /*bce0*/  STL.64 [R1+0x8], R2 ;  /* 0x0000080201007387 */ /* 0x0001e80000100a00 */
[----:B------:R0:W-:Y:S04]  /*bcf0*/  STL [R1+0x1c], R4 ;  /* 0x00001c0401007387 */ /* 0x0001e80000100800 */
[----:B------:R0:W-:Y:S01]  /*bd00*/  STL [R1+0x10], R0 ;  /* 0x0000100001007387 */ /* 0x0001e20000100800 */
[----:B------:R-:W-:Y:S05]  /*bd10*/  @!P0 BRA `(.L_x_6746) ;  /* 0x0000000000408947 */ /* 0x000fea0003800000 */
[----:B0-----:R-:W-:Y:S01]  /*bd20*/  MOV R2, 0x0 ;  /* 0x0000000000027802 */ /* 0x001fe20000000f00 */
[----:B------:R-:W-:Y:S01]  /*bd30*/  ULDC.64 UR4, c[0x4][0x138] ;  /* 0x01004e0000047ab9 */ /* 0x000fe20000000a00 */
[----:B------:R-:W-:Y:S01]  /*bd40*/  ULDC.64 UR6, c[0x4][0x140] ;  /* 0x0100500000067ab9 */ /* 0x000fe20000000a00 */
[----:B------:R-:W-:Y:S01]  /*bd50*/  ULDC.64 UR8, c[0x4][0x68] ;  /* 0x01001a0000087ab9 */ /* 0x000fe20000000a00 */
[----:B------:R-:W-:Y:S01]  /*bd60*/  IMAD.U32 R4, RZ, RZ, UR4 ;  /* 0x00000004ff047e24 */ /* 0x000fe2000f8e00ff */
[----:B------:R-:W-:Y:S01]  /*bd70*/  MOV R12, 0x1 ;  /* 0x00000001000c7802 */ /* 0x000fe20000000f00 */
[----:B------:R-:W0:Y:S01]  /*bd80*/  LDC.64 R2, c[0x4][R2] ;  /* 0x0100000002027b82 */ /* 0x000e220000000a00 */
[----:B------:R-:W-:Y:S02]  /*bd90*/  IMAD.U32 R5, RZ, RZ, UR5 ;  /* 0x00000005ff057e24 */ /* 0x000fe4000f8e00ff */
[----:B------:R-:W-:Y:S02]  /*bda0*/  IMAD.U32 R6, RZ, RZ, UR6 ;  /* 0x00000006ff067e24 */ /* 0x000fe4000f8e00ff */
[----:B-1----:R-:W-:-:S02]  /*bdb0*/  IMAD.U32 R7, RZ, RZ, UR7 ;  /* 0x00000007ff077e24 */ /* 0x002fc4000f8e00ff */
[----:B------:R-:W-:Y:S02]  /*bdc0*/  IMAD.U32 R10, RZ, RZ, UR8 ;  /* 0x00000008ff0a7e24 */ /* 0x000fe4000f8e00ff */
[----:B------:R-:W-:Y:S02]  /*bdd0*/  IMAD.U32 R11, RZ, RZ, UR9 ;  /* 0x00000009ff0b7e24 */ /* 0x000fe4000f8e00ff */
[----:B------:R-:W-:Y:S02]  /*bde0*/  IMAD.MOV.U32 R8, RZ, RZ, 0x70 ;  /* 0x00000070ff087424 */ /* 0x000fe400078e00ff */
[----:B------:R-:W-:-:S07]  /*bdf0*/  IMAD.MOV.U32 R13, RZ, RZ, RZ ;  /* 0x000000ffff0d7224 */ /* 0x000fce00078e00ff */
[----:B------:R-:W-:-:S07]  /*be00*/  LEPC R20, `(.L_x_6746) ;  /* 0x000000001014794e */ /* 0x000fce0000000000 */
[----:B0-----:R-:W-:Y:S05]  /*be10*/  CALL.ABS.NOINC R2 ;  /* 0x0000000002007343 */ /* 0x001fea0003c00000 */
.L_x_6746:
[----:B------:R-:W-:Y:S05]  /*be20*/  BSYNC B6 ;  /* 0x0000000000067941 */ /* 0x000fea0003800000 */
.L_x_6745:
[----:B------:R-:W2:Y:S01]  /*be30*/  LDL.LU R20, [R1+0x1c] ;  /* 0x00001c0001147983 */ /* 0x000ea20000300800 */
[----:B------:R-:W-:Y:S01]  /*be40*/  ULDC.64 UR4, c[0x0][0x2d8] ;  /* 0x0000b60000047ab9 */ /* 0x000fe20000000a00 */
[----:B------:R-:W3:Y:S02]  /*be50*/  LDC R6, c[0x0][0x448] ;  /* 0x00011200ff067b82 */ /* 0x000ee40000000800 */
[----:B------:R-:W4:Y:S04]  /*be60*/  LDL.LU R21, [R1+0x10] ;  /* 0x0000100001157983 */ /* 0x000f280000300800 */
[----:B0-----:R-:W4:Y:S04]  /*be70*/  LDL.LU.64 R2, [R1+0x8] ;  /* 0x0000080001027983 */ /* 0x001f280000300a00 */
[----:B------:R0:W5:Y:S01]  /*be80*/  LDL R9, [R1] ;  /* 0x0000000001097983 */ /* 0x0001620000100800 */
[----:B---3--:R-:W-:Y:S01]  /*be90*/  ISETP.NE.AND P0, PT, R6, 0x1, PT ;  /* 0x000000010600780c */ /* 0x008fe20003f05270 */
[----:B------:R-:W-:-:S12]  /*bea0*/  IMAD.SHL.U32 R4, R17, 0x80, RZ ;  /* 0x0000008011047824 */ /* 0x000fd800078e00ff */
[----:B-1----:R-:W1:Y:S01]  /*beb0*/  @P0 LDC R7, c[0x0][0x450] ;  /* 0x00011400ff070b82 */ /* 0x002e620000000800 */
[----:B----4-:R-:W-:Y:S02]  /*bec0*/  IMAD.MOV.U32 R3, RZ, RZ, R21 ;  /* 0x000000ffff037224 */ /* 0x010fe400078e0015 */
[----:B------:R-:W3:Y:S01]  /*bed0*/  S2R R21, SR_TID.X ;  /* 0x0000000000157919 */ /* 0x000ee20000002100 */
        /* <DEDUP_REMOVED lines=9> */
[----:B------:R-:W4:Y:S01]  /*bf70*/  @P0 LDC R0, c[0x0][0x44c] ;  /* 0x00011300ff000b82 */ /* 0x000f220000000800 */
[----:B--2---:R-:W-:-:S04]  /*bf80*/  LOP3.LUT R20, R20, 0x7f, RZ, 0xc0, !PT ;  /* 0x0000007f14147812 */ /* 0x004fc800078ec0ff */
[----:B------:R-:W-:Y:S02]  /*bf90*/  SHF.R.U32.HI R10, RZ, 0x3, R20 ;  /* 0x00000003ff0a7819 */ /* 0x000fe40000011614 */
[----:B------:R0:W5:Y:S01]  /*bfa0*/  LDL R20, [R1+0x14] ;  /* 0x0000140001147983 */ /* 0x0001620000100800 */
[----:B---3--:R-:W-:-:S05]  /*bfb0*/  IMAD.SHL.U32 R5, R21, 0x10, RZ ;  /* 0x0000001015057824 */ /* 0x008fca00078e00ff */
[----:B------:R-:W-:-:S04]  /*bfc0*/  LOP3.LUT R5, R5, 0x70, RZ, 0xc0, !PT ;  /* 0x0000007005057812 */ /* 0x000fc800078ec0ff */
[----:B------:R-:W-:-:S05]  /*bfd0*/  LOP3.LUT R8, R4, R10, R5, 0xfe, !PT ;  /* 0x0000000a04087212 */ /* 0x000fca00078efe05 */
[----:B----4-:R-:W-:-:S04]  /*bfe0*/  @P0 IMAD.HI.U32 R0, R8, R0, RZ ;  /* 0x0000000008000227 */ /* 0x010fc800078e00ff */
[----:B------:R-:W-:Y:S01]  /*bff0*/  IMAD.MOV.U32 R5, RZ, RZ, R8 ;  /* 0x000000ffff057224 */ /* 0x000fe200078e0008 */
[----:B-1----:R-:W-:-:S05]  /*c000*/  @P0 SHF.R.U32.HI R5, RZ, R7, R0 ;  /* 0x00000007ff050219 */ /* 0x002fca0000011600 */
        /* <DEDUP_REMOVED lines=17> */
[----:B------:R-:W-:Y:S02]  /*c120*/  LEA.HI.X R5, R2, UR5, R5, 0x1, P0 ;  /* 0x0000000502057c11 */ /* 0x000fe400080f0c05 */
[----:B------:R-:W-:Y:S01]  /*c130*/  ISETP.GE.AND P0, PT, R30, UR4, PT ;  /* 0x000000041e007c0c */ /* 0x000fe2000bf06270 */
[----:B------:R-:W-:-:S03]  /*c140*/  UMOV UR4, 0xffffffff ;  /* 0xffffffff00047882 */ /* 0x000fc60000000000 */
[----:B0-----:R-:W-:Y:S09]  /*c150*/  BRA.DIV UR4, `(.L_x_6747) ;  /* 0x0000003e04507947 */ /* 0x001ff2000b800000 */
        /* <DEDUP_REMOVED lines=11> */
[----:B------:R1:W-:Y:S01]  /*c210*/  @!P2 LDGSTS.E.BYPASS.LTC128B.128 [R9+0x14400], desc[UR36][R2.64+0x80], !P1 ;  /* 0x144000800209afae */ /* 0x0003e2000c901d64 */
[----:B------:R-:W-:-:S03]  /*c220*/  ISETP.GE.AND P2, PT, R7, R6, PT ;  /* 0x000000060700720c */ /* 0x000fc60003f46270 */
[----:B-1----:R-:W1:Y:S10]  /*c230*/  SHFL.IDX PT, R2, R5, 0x1, 0x181f ;  /* 0x00381f0005027f89 */ /* 0x002e7400000e0000 */
[----:B0-----:R-:W-:-:S05]  /*c240*/  @!P2 LEA R14, P3, R30, R14, 0x1 ;  /* 0x0000000e1e0ea211 */ /* 0x001fca00078608ff */
[----:B-1----:R-:W-:Y:S02]  /*c250*/  @!P2 IMAD.X R7, RZ, RZ, R2, P3 ;  /* 0x000000ffff07a224 */ /* 0x002fe400018e0602 */
[----:B------:R-:W-:Y:S02]  /*c260*/  @!P2 IMAD.MOV.U32 R2, RZ, RZ, R14 ;  /* 0x000000ffff02a224 */ /* 0x000fe400078e000e */
[----:B------:R-:W0:Y:S01]  /*c270*/  SHFL.IDX PT, R14, R0, 0x2, 0x181f ;  /* 0x00581f00000e7f89 */ /* 0x000e2200000e0000 */
[----:B------:R-:W-:Y:S01]  /*c280*/  @!P2 MOV R3, R7 ;  /* 0x000000070003a202 */ /* 0x000fe20000000f00 */
[----:B------:R-:W-:-:S04]  /*c290*/  VIADD R7, R4, 0x20 ;  /* 0x0000002004077836 */ /* 0x000fc80000000000 */
        /* <DEDUP_REMOVED lines=51> */
[----:B0-----:R1:W-:Y:S02]  /*c5d0*/  @!P2 LDGSTS.E.BYPASS.LTC128B.128 [R9+0x17400], desc[UR36][R2.64+0x80], !P1 ;  /* 0x174000800209afae */ /* 0x0013e4000c901d64 */
.L_x_6840:
        /* <DEDUP_REMOVED lines=10> */
[----:B------:R0:W-:Y:S02]  /*c680*/  LDGSTS.E.BYPASS.LTC128B.128 [R9+0x17c00], desc[UR36][R2.64+0x80], !P1 ;  /* 0x17c0008002097fae */ /* 0x0001e4000c901d64 */
.L_x_6749:
[----:B------:R-:W-:Y:S05]  /*c690*/  BSYNC B0 ;  /* 0x0000000000007941 */ /* 0x000fea0003800000 */
.L_x_6748:
[----:B------:R-:W-:Y:S01]  /*c6a0*/  NOP ;  /* 0x0000000000007918 */ /* 0x000fe20000000000 */
[----:B------:R-:W-:-:S13]  /*c6b0*/  PLOP3.LUT P0, PT, PT, PT, PT, 0x80, 0x0 ;  /* 0x000000000000781c */ /* 0x000fda0003f0f070 */
.L_x_6750:
        /* <DEDUP_REMOVED lines=18> */
[----:B---3--:R-:W-:-:S05]  /*c7e0*/  VIADD R6, R2, 0xfffffffe ;  /* 0xfffffffe02067836 */ /* 0x008fca0000000000 */
[----:B------:R-:W-:Y:S01]  /*c7f0*/  ISETP.GE.AND P0, PT, R6, R35, PT ;  /* 0x000000230600720c */ /* 0x000fe20003f06270 */
[----:B01----:R-:W-:-:S12]  /*c800*/  @!P1 BRA `(.L_x_6752) ;  /* 0x0000004000249947 */ /* 0x003fd80003800000 */
.L_x_6841:
[----:B------:R-:W-:Y:S05]  /*c810*/  BSYNC B0 ;  /* 0x0000000000007941 */ /* 0x000fea0003800000 */
.L_x_6751:
[----:B------:R-:W-:Y:S04]  /*c820*/  BSSY B0, `(.L_x_6753) ;  /* 0x0000108000007945 */ /* 0x000fe80003800000 */
[----:B------:R-:W-:Y:S05]  /*c830*/  @!P0 BRA `(.L_x_6754) ;  /* 0x0000001000188947 */ /* 0x000fea0003800000 */
[----:B------:R-:W-:Y:S01]  /*c840*/  ULDC UR4, c[0x0][0x2f4] ;  /* 0x0000bd0000047ab9 */ /* 0x000fe20000000800 */
[----:B------:R-:W-:Y:S01]  /*c850*/  IMAD.MOV.U32 R10, RZ, RZ, R25 ;  /* 0x000000ffff0a7224 */ /* 0x000fe200078e0019 */
[----:B------:R-:W-:Y:S01]  /*c860*/  ISETP.GE.AND P2, PT, R30, UR4, PT ;  /* 0x000000041e007c0c */ /* 0x000fe2000bf46270 */
[----:B------:R-:W-:Y:S01]  /*c870*/  IMAD.MOV.U32 R17, RZ, RZ, R28 ;  /* 0x000000ffff117224 */ /* 0x000fe200078e001c */
[----:B------:R-:W-:Y:S01]  /*c880*/  ISETP.GE.AND P1, PT, R29, UR4, PT ;  /* 0x000000041d007c0c */ /* 0x000fe2000bf26270 */
[----:B------:R-:W-:-:S12]  /*c890*/  IMAD.MOV.U32 R31, RZ, RZ, R26 ;  /* 0x000000ffff1f7224 */ /* 0x000fd800078e001a */
.L_x_6767:
[----:B0-----:R-:W0:Y:S01]  /*c8a0*/  S2R R3, SR_TID.X ;  /* 0x0000000000037919 */ /* 0x001e220000002100 */
[----:B------:R-:W1:Y:S01]  /*c8b0*/  LDC R4, c[0x0][0x430] ;  /* 0x00010c00ff047b82 */ /* 0x000e620000000800 */
[----:B------:R-:W3:Y:S01]  /*c8c0*/  LDL R9, [R1+0x24] ;  /* 0x0000240001097983 */ /* 0x000ee20000100800 */
[----:B-1----:R-:W-:Y:S02]  /*c8d0*/  ISETP.NE.AND P0, PT, R4, 0x1, PT ;  /* 0x000000010400780c */ /* 0x002fe40003f05270 */
[----:B0-----:R-:W-:-:S04]  /*c8e0*/  LOP3.LUT R0, R3, 0x7f, RZ, 0xc0, !PT ;  /* 0x0000007f03007812 */ /* 0x001fc800078ec0ff */
[----:B------:R-:W-:-:S07]  /*c8f0*/  SHF.R.U32.HI R5, RZ, 0x3, R0 ;  /* 0x00000003ff057819 */ /* 0x000fce0000011600 */
[----:B------:R-:W0:Y:S01]  /*c900*/  @P0 LDC R0, c[0x0][0x434] ;  /* 0x00010d00ff000b82 */ /* 0x000e220000000800 */
[----:B------:R-:W-:-:S07]  /*c910*/  IMAD.SHL.U32 R4, R3, 0x10, RZ ;  /* 0x0000001003047824 */ /* 0x000fce00078e00ff */
[----:B------:R-:W1:Y:S01]  /*c920*/  @P0 LDC R3, c[0x0][0x438] ;  /* 0x00010e00ff030b82 */ /* 0x000e620000000800 */
[----:B------:R-:W-:Y:S01]  /*c930*/  IMAD R7, R6, 0x80, R5 ;  /* 0x0000008006077824 */ /* 0x000fe200078e0205 */
[----:B------:R-:W-:-:S04]  /*c940*/  LOP3.LUT R4, R4, 0x70, RZ, 0xc0, !PT ;  /* 0x0000007004047812 */ /* 0x000fc800078ec0ff */
[----:B------:R-:W-:Y:S01]  /*c950*/  IADD3 R7, R4, R7, R36 ;  /* 0x0000000704077210 */ /* 0x000fe20007ffe024 */
[----:B------:R-:W-:Y:S05]  /*c960*/  YIELD ;  /* 0x0000000000007946 */ /* 0x000fea0003800000 */
[----:B------:R-:W-:Y:S01]  /*c970*/  IMAD.MOV.U32 R8, RZ, RZ, R7 ;  /* 0x000000ffff087224 */ /* 0x000fe200078e0007 */
[----:B------:R-:W-:Y:S01]  /*c980*/  ULDC.64 UR4, c[0x0][0x428] ;  /* 0x00010a0000047ab9 */ /* 0x000fe20000000a00 */
[----:B0-----:R-:W-:-:S05]  /*c990*/  @P0 IMAD.HI.U32 R0, R7, R0, RZ ;  /* 0x0000000007000227 */ /* 0x001fca00078e00ff */
[----:B-1----:R-:W-:Y:S01]  /*c9a0*/  @P0 SHF.R.U32.HI R8, RZ, R3, R0 ;  /* 0x00000003ff080219 */ /* 0x002fe20000011600 */
[----:B------:R-:W-:-:S03]  /*c9b0*/  IMAD R5, R37, UR4, RZ ;  /* 0x0000000425057c24 */ /* 0x000fc6000f8e02ff */
[----:B------:R-:W-:Y:S02]  /*c9c0*/  SHF.R.S32.HI R3, RZ, 0x1f, R8 ;  /* 0x0000001fff037819 */ /* 0x000fe40000011408 */
[----:B------:R-:W-:Y:S01]  /*c9d0*/  MOV R2, R8 ;  /* 0x0000000800027202 */ /* 0x000fe20000000f00 */
[----:B------:R-:W-:-:S04]  /*c9e0*/  IMAD R5, R32, UR5, R5 ;  /* 0x0000000520057c24 */ /* 0x000fc8000f8e0205 */
[----:B------:R-:W-:Y:S01]  /*c9f0*/  IMAD.WIDE.U32 R2, R32, UR4, R2 ;  /* 0x0000000420027c25 */ /* 0x000fe2000f8e0002 */
[----:B------:R-:W-:-:S03]  /*ca00*/  ULDC.64 UR4, c[0x0][0x418] ;  /* 0x0001060000047ab9 */ /* 0x000fc60000000a00 */
[----:B------:R-:W-:Y:S01]  /*ca10*/  IMAD.IADD R3, R5, 0x1, R3 ;  /* 0x0000000105037824 */ /* 0x000fe200078e0203 */
[----:B------:R-:W-:Y:S01]  /*ca20*/  LEA R4, P0, R2, UR4, 0x2 ;  /* 0x0000000402047c11 */ /* 0x000fe2000f8010ff */
[----:B------:R-:W-:Y:S01]  /*ca30*/  VIADD R25, R10, 0x1 ;  /* 0x000000010a197836 */ /* 0x000fe20000000000 */
[----:B------:R-:W-:Y:S02]  /*ca40*/  ULDC UR4, c[0x0][0x430] ;  /* 0x00010c0000047ab9 */ /* 0x000fe40000000800 */
[----:B------:R-:W-:-:S05]  /*ca50*/  LEA.HI.X R5, R2, UR5, R3, 0x2, P0 ;  /* 0x0000000502057c11 */ /* 0x000fca00080f1403 */
[----:B------:R0:W4:Y:S01]  /*ca60*/  LDG.E R0, desc[UR36][R4.64] ;  /* 0x0000002404007981 */ /* 0x000122000c1e1900 */
[----:B------:R-:W-:Y:S01]  /*ca70*/  ISETP.NE.AND P0, PT, R25, 0x2, PT ;  /* 0x000000021900780c */ /* 0x000fe20003f05270 */
[----:B------:R-:W-:-:S03]  /*ca80*/  IMAD.MOV R2, RZ, RZ, -R8 ;  /* 0x000000ffff027224 */ /* 0x000fc600078e0a08 */
[----:B------:R-:W-:Y:S01]  /*ca90*/  SEL R28, RZ, 0x1, P0 ;  /* 0x00000001ff1c7807 */ /* 0x000fe20000000000 */
[----:B------:R-:W-:Y:S01]  /*caa0*/  IMAD.MOV.U32 R26, RZ, RZ, R6 ;  /* 0x000000ffff1a7224 */ /* 0x000fe200078e0006 */
[----:B------:R-:W-:Y:S01]  /*cab0*/  SEL R25, R25, RZ, P0 ;  /* 0x000000ff19197207 */ /* 0x000fe20000000000 */
[----:B0-----:R-:W-:Y:S01]  /*cac0*/  IMAD R4, R2, UR4, R7 ;  /* 0x0000000402047c24 */ /* 0x001fe2000f8e0207 */
[----:B------:R-:W-:Y:S02]  /*cad0*/  LOP3.LUT R28, R17, R28, RZ, 0x3c, !PT ;  /* 0x0000001c111c7212 */ /* 0x000fe400078e3cff */
[----:B---3--:R-:W-:Y:S02]  /*cae0*/  ISETP.NE.AND P3, PT, R9, 0x3, PT ;  /* 0x000000030900780c */ /* 0x008fe40003f65270 */
[----:B----4-:R-:W-:-:S11]  /*caf0*/  SHF.R.S32.HI R21, RZ, 0x1f, R0 ;  /* 0x0000001fff157819 */ /* 0x010fd60000011400 */
[----:B------:R-:W-:Y:S05]  /*cb00*/  @!P3 BRA `(.L_x_6755) ;  /* 0x000000000004b947 */ /* 0x000fea0003800000 */
[----:B------:R-:W-:Y:S01]  /*cb10*/  BPT.TRAP 0x1 ;  /* 0x000000040000795c */ /* 0x000fe20000300000 */
.L_x_6755:
[----:B------:R-:W-:Y:S01]  /*cb20*/  IMAD R6, R25, 0x8, R22 ;  /* 0x0000000819067824 */ /* 0x000fe200078e0216 */
[----:B------:R-:W-:Y:S01]  /*cb30*/  SHF.L.U32 R3, R28, 0x1f, RZ ;  /* 0x0000001f1c037819 */ /* 0x000fe200000006ff */
[----:B------:R-:W-:Y:S03]  /*cb40*/  BSSY B1, `(.L_x_6756) ;  /* 0x0000003000017945 */ /* 0x000fe60003800000 */
[----:B------:R-:W0:Y:S02]  /*cb50*/  SYNCS.PHASECHK.TRANS64.TRYWAIT P0, [R6+URZ+0x28840], R3 ;  /* 0x02884003060075a7 */ /* 0x000e24000800017f */
[----:B0-----:R-:W-:Y:S05]  /*cb60*/  @!P0 BRA `(.L_x_6757) ;  /* 0x0000003c00608947 */ /* 0x001fea0003800000 */
.L_x_6842:
[----:B------:R-:W-:Y:S05]  /*cb70*/  BSYNC B1 ;  /* 0x0000000000017941 */ /* 0x000fea0003800000 */
.L_x_6756:
[----:B------:R-:W-:Y:S01]  /*cb80*/  SHF.R.S32.HI R20, RZ, 0x1f, R4 ;  /* 0x0000001fff147819 */ /* 0x000fe20000011404 */
[----:B------:R-:W-:Y:S01]  /*cb90*/  ULDC.64 UR4, c[0x0][0x300] ;  /* 0x0000c00000047ab9 */ /* 0x000fe20000000a00 */
[----:B------:R-:W-:Y:S01]  /*cba0*/  ULDC.64 UR6, c[0x0][0x2e8] ;  /* 0x0000ba0000067ab9 */ /* 0x000fe20000000a00 */
[----:B0-----:R-:W-:Y:S01]  /*cbb0*/  IMAD.WIDE.U32 R2, R4, UR4, RZ ;  /* 0x0000000404027c25 */ /* 0x001fe2000f8e00ff */
[C---:B------:R-:W-:Y:S02]  /*cbc0*/  LOP3.LUT P4, RZ, R27.reuse, 0x2, RZ, 0xc0, !PT ;  /* 0x000000021bff7812 */ /* 0x040fe4000788c0ff */
[----:B------:R-:W-:Y:S01]  /*cbd0*/  LOP3.LUT P3, RZ, R27, 0x1, RZ, 0xc0, !PT ;  /* 0x000000011bff7812 */ /* 0x000fe2000786c0ff */
        /* <DEDUP_REMOVED lines=17> */
[----:B------:R-:W-:Y:S02]  /*ccf0*/  IMAD.SHL.U32 R5, R30, 0x2, RZ ;  /* 0x000000021e057824 */ /* 0x000fe400078e00ff */
[----:B------:R-:W-:Y:S01]  /*cd00*/  IMAD R7, R7, 0x2, R22 ;  /* 0x0000000207077824 */ /* 0x000fe200078e0216 */
[----:B------:R-:W1:Y:S02]  /*cd10*/  SHFL.IDX PT, R3, R9, RZ, 0x181f ;  /* 0x00181fff09037589 */ /* 0x000e6400000e0000 */
[----:B0-----:R-:W-:-:S05]  /*cd20*/  IADD3 R2, P0, R2, R5, RZ ;  /* 0x0000000502027210 */ /* 0x001fca0007f1e0ff */
[----:B-1----:R-:W-:-:S05]  /*cd30*/  IMAD.X R3, RZ, RZ, R3, P0 ;  /* 0x000000ffff037224 */ /* 0x002fca00000e0603 */
[----:B------:R-:W-:Y:S01]  /*cd40*/  @!PT LDS RZ, [RZ] ;  /* 0x00000000fffff984 */ /* 0x000fe20000000800 */
[----:B------:R-:W-:Y:S04]  /*cd50*/  LDGSTS.E.BYPASS.LTC128B.128 [R7+0x18400], desc[UR36][R2.64], !P4 ;  /* 0x1840000002077fae */ /* 0x000fe8000e101d64 */
[----:B------:R0:W-:Y:S04]  /*cd60*/  LDGSTS.E.BYPASS.LTC128B.128 [R7+0x1c400], desc[UR36][R2.64+0x80], !P3 ;  /* 0x1c40008002077fae */ /* 0x0001e8000d901d64 */
[----:B0-----:R-:W0:Y:S04]  /*cd70*/  SHFL.IDX PT, R2, R8, 0x1, 0x181f ;  /* 0x00381f0008027f89 */ /* 0x001e2800000e0000 */
[----:B------:R-:W1:Y:S01]  /*cd80*/  SHFL.IDX PT, R3, R9, 0x1, 0x181f ;  /* 0x00381f0009037f89 */ /* 0x000e6200000e0000 */
[----:B0-----:R-:W-:-:S05]  /*cd90*/  IADD3 R2, P0, R2, R5, RZ ;  /* 0x0000000502027210 */ /* 0x001fca0007f1e0ff */
[----:B-1----:R-:W-:-:S05]  /*cda0*/  IMAD.X R3, RZ, RZ, R3, P0 ;  /* 0x000000ffff037224 */ /* 0x002fca00000e0603 */
        /* <DEDUP_REMOVED lines=22> */
[----:B0-----:R-:W-:-:S04]  /*cf10*/  IADD3 R2, P0, R2, R5, RZ ;  /* 0x0000000502027210 */ /* 0x001fc80007f1e0ff */
[----:B-1----:R-:W-:-:S05]  /*cf20*/  IADD3.X R3, RZ, R3, RZ, P0, !PT ;  /* 0x00000003ff037210 */ /* 0x002fca00007fe4ff */
[----:B------:R-:W-:Y:S04]  /*cf30*/  LDGSTS.E.BYPASS.LTC128B.128 [R7+0x1ac00], desc[UR36][R2.64], !P4 ;  /* 0x1ac0000002077fae */ /* 0x000fe8000e101d64 */
[----:B------:R0:W-:Y:S04]  /*cf40*/  LDGSTS.E.BYPASS.LTC128B.128 [R7+0x1ec00], desc[UR36][R2.64+0x80], !P3 ;  /* 0x1ec0008002077fae */ /* 0x0001e8000d901d64 */
[----:B0-----:R-:W0:Y:S04]  /*cf50*/  SHFL.IDX PT, R2, R8, 0x6, 0x181f ;  /* 0x00d81f0008027f89 */ /* 0x001e2800000e0000 */
[----:B------:R-:W1:Y:S04]  /*cf60*/  SHFL.IDX PT, R3, R9, 0x6, 0x181f ;  /* 0x00d81f0009037f89 */ /* 0x000e6800000e0000 */
[----:B------:R-:W3:Y:S01]  /*cf70*/  SHFL.IDX PT, R9, R9, 0x7, 0x181f ;  /* 0x00f81f0009097f89 */ /* 0x000ee200000e0000 */
[----:B0-----:R-:W-:-:S05]  /*cf80*/  IADD3 R2, P0, R2, R5, RZ ;  /* 0x0000000502027210 */ /* 0x001fca0007f1e0ff */
[----:B-1----:R-:W-:-:S05]  /*cf90*/  IMAD.X R3, RZ, RZ, R3, P0 ;  /* 0x000000ffff037224 */ /* 0x002fca00000e0603 */
[----:B------:R-:W-:Y:S04]  /*cfa0*/  LDGSTS.E.BYPASS.LTC128B.128 [R7+0x1b400], desc[UR36][R2.64], !P4 ;  /* 0x1b40000002077fae */ /* 0x000fe8000e101d64 */
[----:B------:R0:W-:Y:S04]  /*cfb0*/  LDGSTS.E.BYPASS.LTC128B.128 [R7+0x1f400], desc[UR36][R2.64+0x80], !P3 ;  /* 0x1f40008002077fae */ /* 0x0001e8000d901d64 */
[----:B0--3--:R0:W1:Y:S02]  /*cfc0*/  SHFL.IDX PT, R2, R8, 0x7, 0x181f ;  /* 0x00f81f0008027f89 */ /* 0x00906400000e0000 */
.L_x_6860:
[----:B-1----:R-:W-:-:S05]  /*cfd0*/  IADD3 R2, P0, R2, R5, RZ ;  /* 0x0000000502027210 */ /* 0x002fca0007f1e0ff */
        /* <DEDUP_REMOVED lines=8> */
.L_x_6759:
[----:B------:R-:W-:Y:S02]  /*d060*/  PLOP3.LUT P3, PT, P3, P0, PT, 0xa2, 0x0 ;  /* 0x000000000000781c */ /* 0x000fe40001f61472 */
[----:B------:R-:W-:-:S08]  /*d070*/  @P0 R2UR P3, UR4, R6 ;  /* 0x00000000060402ca */ /* 0x000fd00000060000 */
[----:B------:R-:W-:-:S05]  /*d080*/  @P0 PLOP3.LUT P0, PT, P3, PT, PT, 0x80, 0x0 ;  /* 0x000000000000081c */ /* 0x000fca0001f0f070 */
[----:B------:R-:W-:Y:S01]  /*d090*/  @!P3 SYNCS.ARRIVE.TRANS64.RED.A0T1 RZ, [UR4+0x28830], RZ ;  /* 0x028830ffffffb9a7 */ /* 0x000fe20008200404 */
[----:B------:R-:W-:Y:S07]  /*d0a0*/  @!P3 ARRIVES.LDGSTSBAR.64.TRANSCNT [UR4+0x28830] ;  /* 0x02883000ff00b9b0 */ /* 0x000fee0008000a84 */
[----:B------:R-:W-:Y:S05]  /*d0b0*/  @P0 BRA.U.ANY `(.L_x_6759) ;  /* 0xfffffffd00e80947 */ /* 0x000fea000393ffff */
[----:B------:R-:W-:Y:S01]  /*d0c0*/  NOP ;  /* 0x0000000000007918 */ /* 0x000fe20000000000 */
[----:B-1----:R-:W3:Y:S02]  /*d0d0*/  LDL R2, [R1+0x24] ;  /* 0x0000240001027983 */ /* 0x002ee40000100800 */
[----:B---3--:R-:W-:-:S13]  /*d0e0*/  ISETP.NE.AND P4, PT, R2, 0x3, PT ;  /* 0x000000030200780c */ /* 0x008fda0003f85270 */
[----:B------:R-:W-:Y:S05]  /*d0f0*/  @!P4 BRA `(.L_x_6760) ;  /* 0x000000000004c947 */ /* 0x000fea0003800000 */
[----:B------:R-:W-:Y:S01]  /*d100*/  BPT.TRAP 0x1 ;  /* 0x000000040000795c */ /* 0x000fe20000300000 */
.L_x_6760:
[----:B------:R1:W-:Y:S01]  /*d110*/  SYNCS.ARRIVE.TRANS64.A1T0 RZ, [R6+URZ+0x28830], RZ ;  /* 0x028830ff06ff79a7 */ /* 0x0003e2000810003f */
[----:B------:R-:W-:Y:S05]  /*d120*/  @!P4 BRA `(.L_x_6761) ;  /* 0x000000000004c947 */ /* 0x000fea0003800000 */
[----:B------:R-:W-:Y:S01]  /*d130*/  BPT.TRAP 0x1 ;  /* 0x000000040000795c */ /* 0x000fe20000300000 */
.L_x_6761:
[----:B------:R-:W-:Y:S01]  /*d140*/  SHF.L.U32 R3, R17, 0x1f, RZ ;  /* 0x0000001f11037819 */ /* 0x000fe200000006ff */
[----:B-1----:R-:W-:Y:S01]  /*d150*/  IMAD R6, R10, 0x8, R22 ;  /* 0x000000080a067824 */ /* 0x002fe200078e0216 */
[----:B------:R-:W-:Y:S03]  /*d160*/  BSSY B1, `(.L_x_6762) ;  /* 0x0000003000017945 */ /* 0x000fe60003800000 */
[----:B------:R-:W1:Y:S02]  /*d170*/  SYNCS.PHASECHK.TRANS64.TRYWAIT P0, [R6+URZ+0x28860], R3 ;  /* 0x02886003060075a7 */ /* 0x000e64000800017f */
[----:B-1----:R-:W-:Y:S05]  /*d180*/  @!P0 BRA `(.L_x_6763) ;  /* 0x0000004000388947 */ /* 0x002fea0003800000 */
.L_x_6861:
[----:B------:R-:W-:Y:S05]  /*d190*/  BSYNC B1 ;  /* 0x0000000000017941 */ /* 0x000fea0003800000 */
.L_x_6762:
[----:B------:R-:W3:Y:S01]  /*d1a0*/  S2R R2, SR_TID.X ;  /* 0x0000000000027919 */ /* 0x000ee20000002100 */
[----:B------:R-:W-:Y:S01]  /*d1b0*/  UMOV UR4, 0xffffffff ;  /* 0xffffffff00047882 */ /* 0x000fe20000000000 */
[----:B0-----:R-:W-:Y:S02]  /*d1c0*/  IMAD R8, R31, -0x80, R34 ;  /* 0xffffff801f087824 */ /* 0x001fe400078e0222 */
[----:B------:R-:W-:Y:S01]  /*d1d0*/  IMAD R7, R10, 0x4000, R33 ;  /* 0x000040000a077824 */ /* 0x000fe200078e0221 */
[----:B---3--:R-:W-:-:S04]  /*d1e0*/  LOP3.LUT R2, R2, 0x7f, RZ, 0xc0, !PT ;  /* 0x0000007f02027812 */ /* 0x008fc800078ec0ff */
[----:B------:R-:W-:-:S05]  /*d1f0*/  SHF.R.U32.HI R2, RZ, 0x3, R2 ;  /* 0x00000003ff027819 */ /* 0x000fca0000011602 */
[----:B------:R-:W-:Y:S01]  /*d200*/  IMAD.IADD R8, R8, 0x1, -R2 ;  /* 0x0000000108087824 */ /* 0x000fe200078e0a02 */
[----:B------:R-:W-:Y:S06]  /*d210*/  BRA.DIV UR4, `(.L_x_6764) ;  /* 0x0000004204287947 */ /* 0x000fec000b800000 */
[----:B------:R-:W0:Y:S01]  /*d220*/  SHFL.IDX PT, R2, R18, RZ, 0x181f ;  /* 0x00181fff12027589 */ /* 0x000e2200000e0000 */
[----:B------:R-:W-:-:S03]  /*d230*/  IMAD R7, R7, 0x2, R22 ;  /* 0x0000000207077824 */ /* 0x000fc600078e0216 */
[----:B-1----:R-:W1:Y:S04]  /*d240*/  SHFL.IDX PT, R3, R23, RZ, 0x181f ;  /* 0x00181fff17037589 */ /* 0x002e6800000e0000 */
[----:B--2---:R-:W-:Y:S01]  /*d250*/  SHFL.IDX PT, R14, R18, 0x7, 0x181f ;  /* 0x00f81f00120e7f89 */ /* 0x004fe200000e0000 */
[----:B0-----:R-:W-:-:S05]  /*d260*/  IADD3 R2, P0, R2, R5, RZ ;  /* 0x0000000502027210 */ /* 0x001fca0007f1e0ff */
[----:B-1----:R-:W-:Y:S01]  /*d270*/  IMAD.X R3, RZ, RZ, R3, P0 ;  /* 0x000000ffff037224 */ /* 0x002fe200000e0603 */
        /* <DEDUP_REMOVED lines=52> */
[----:B--2---:R1:W-:Y:S02]  /*d5c0*/  LDGSTS.E.BYPASS.LTC128B.128 [R7+0x7400], desc[UR36][R2.64+0x80], !P0 ;  /* 0x0740008002077fae */ /* 0x0043e4000c101d64 */
.L_x_6879:
        /* <DEDUP_REMOVED lines=20> */
[----:B------:R-:W-:-:S03]  /*d710*/  NOP ;  /* 0x0000000000007918 */ /* 0x000fc60000000000 */
[----:B------:R-:W-:-:S03]  /*d720*/  IADD3 R3, R3, R21, RZ ;  /* 0x0000001503037210 */ /* 0x000fc60007ffe0ff */
[----:B------:R-:W-:-:S04]  /*d730*/  IMAD.WIDE.U32 R2, R24, UR4, R2 ;  /* 0x0000000418027c25 */ /* 0x000fc8000f8e0002 */
[----:B------:R-:W-:Y:S01]  /*d740*/  IMAD R3, R24, UR5, R3 ;  /* 0x0000000518037c24 */ /* 0x000fe2000f8e0203 */
[----:B------:R-:W-:-:S04]  /*d750*/  LEA R18, P0, R2, UR6, 0x1 ;  /* 0x0000000602127c11 */ /* 0x000fc8000f8008ff */
[----:B------:R-:W-:Y:S02]  /*d760*/  LEA.HI.X R23, R2, UR7, R3, 0x1, P0 ;  /* 0x0000000702177c11 */ /* 0x000fe400080f0c03 */
[----:B------:R-:W-:-:S13]  /*d770*/  PLOP3.LUT P0, PT, PT, PT, PT, 0x80, 0x0 ;  /* 0x000000000000781c */ /* 0x000fda0003f0f070 */
.L_x_6765:
        /* <DEDUP_REMOVED lines=11> */
.L_x_6766:
[C---:B------:R-:W-:Y:S01]  /*d830*/  ISETP.GT.AND P0, PT, R26.reuse, R35, PT ;  /* 0x000000231a00720c */ /* 0x040fe20003f04270 */
[----:B------:R0:W-:Y:S01]  /*d840*/  SYNCS.ARRIVE.TRANS64.A1T0 RZ, [R6+URZ+0x28850], RZ ;  /* 0x028850ff06ff79a7 */ /* 0x0001e2000810003f */
[----:B------:R-:W-:Y:S02]  /*d850*/  IMAD.MOV.U32 R10, RZ, RZ, R25 ;  /* 0x000000ffff0a7224 */ /* 0x000fe400078e0019 */
[----:B------:R-:W-:Y:S02]  /*d860*/  IMAD.MOV.U32 R17, RZ, RZ, R28 ;  /* 0x000000ffff117224 */ /* 0x000fe400078e001c */
[----:B------:R-:W-:Y:S02]  /*d870*/  IMAD.MOV.U32 R31, RZ, RZ, R26 ;  /* 0x000000ffff1f7224 */ /* 0x000fe400078e001a */
[----:B0-----:R-:W-:-:S05]  /*d880*/  VIADD R6, R26, 0xffffffff ;  /* 0xffffffff1a067836 */ /* 0x001fca0000000000 */
[----:B------:R-:W-:Y:S05]  /*d890*/  @P0 BRA `(.L_x_6767) ;  /* 0xfffffff000000947 */ /* 0x000fea000383ffff */
.L_x_6754:
[----:B------:R-:W-:Y:S05]  /*d8a0*/  BSYNC B0 ;  /* 0x0000000000007941 */ /* 0x000fea0003800000 */
.L_x_6753:
        /* <DEDUP_REMOVED lines=17> */
.L_x_6769:
[----:B------:R-:W-:Y:S05]  /*d9c0*/  BSYNC B0 ;  /* 0x0000000000007941 */ /* 0x000fea0003800000 */
.L_x_6768:
[----:B------:R-:W3:Y:S02]  /*d9d0*/  LDL R0, [R1+0x24] ;  /* 0x0000240001007983 */ /* 0x000ee40000100800 */
[----:B---3--:R-:W-:-:S13]  /*d9e0*/  ISETP.NE.AND P0, PT, R0, 0x3, PT ;  /* 0x000000030000780c */ /* 0x008fda0003f05270 */
[----:B------:R-:W-:Y:S05]  /*d9f0*/  @!P0 BRA `(.L_x_6770) ;  /* 0x0000000000048947 */ /* 0x000fea0003800000 */
[----:B------:R-:W-:Y:S01]  /*da00*/  BPT.TRAP 0x1 ;  /* 0x000000040000795c */ /* 0x000fe20000300000 */
.L_x_6770:
[----:B------:R-:W-:Y:S01]  /*da10*/  IMAD R0, R25, 0x8, R22 ;  /* 0x0000000819007824 */ /* 0x000fe200078e0216 */
[----:B0-----:R-:W-:Y:S01]  /*da20*/  SHF.L.U32 R3, R28, 0x1f, RZ ;  /* 0x0000001f1c037819 */ /* 0x001fe200000006ff */
[----:B------:R-:W-:Y:S01]  /*da30*/  BSSY B0, `(.L_x_6771) ;  /* 0x0000004000007945 */ /* 0x000fe20003800000 */
[----:B------:R-:W-:Y:S02]  /*da40*/  IMAD R6, R26, -0x80, R34 ;  /* 0xffffff801a067824 */ /* 0x000fe400078e0222 */
[----:B------:R-:W0:Y:S02]  /*da50*/  SYNCS.PHASECHK.TRANS64.TRYWAIT P0, [R0+URZ+0x28860], R3 ;  /* 0x02886003000075a7 */ /* 0x000e24000800017f */
[----:B0-----:R-:W-:Y:S05]  /*da60*/  @!P0 BRA `(.L_x_6772) ;  /* 0x00000040009c8947 */ /* 0x001fea0003800000 */
.L_x_6880:
[----:B------:R-:W-:Y:S05]  /*da70*/  BSYNC B0 ;  /* 0x0000000000007941 */ /* 0x000fea0003800000 */
.L_x_6771:
        /* <DEDUP_REMOVED lines=12> */
[----:B------:R-:W-:Y:S01]  /*db40*/  ISETP.GE.AND P0, PT, R29, UR4, PT ;  /* 0x000000041d007c0c */ /* 0x000fe2000bf06270 */
[----:B------:R-:W-:Y:S01]  /*db50*/  IMAD R4, R9, 0x2, R22 ;  /* 0x0000000209047824 */ /* 0x000fe200078e0216 */
[C---:B------:R-:W-:Y:S01]  /*db60*/  ISETP.LT.OR P2, PT, R6.reuse, 0x1, P1 ;  /* 0x000000010600780c */ /* 0x040fe20000f41670 */
[----:B------:R-:W2:Y:S01]  /*db70*/  SHFL.IDX PT, R10, R18, 0x1, 0x181f ;  /* 0x00381f00120a7f89 */ /* 0x000ea200000e0000 */
[----:B------:R-:W-:-:S03]  /*db80*/  ISETP.LT.OR P3, PT, R6, 0x1, P0 ;  /* 0x000000010600780c */ /* 0x000fc60000761670 */
[----:B------:R-:W3:Y:S04]  /*db90*/  SHFL.IDX PT, R7, R23, 0x1, 0x181f ;  /* 0x00381f0017077f89 */ /* 0x000ee800000e0000 */
[----:B------:R-:W-:Y:S01]  /*dba0*/  SHFL.IDX PT, R8, R23, 0x2, 0x181f ;  /* 0x00581f0017087f89 */ /* 0x000fe200000e0000 */
[----:B-1----:R-:W-:-:S03]  /*dbb0*/  IADD3 R2, P4, R14, R5, RZ ;  /* 0x000000050e027210 */ /* 0x002fc60007f9e0ff */
[----:B------:R-:W1:Y:S02]  /*dbc0*/  SHFL.IDX PT, R14, R18, 0x2, 0x181f ;  /* 0x00581f00120e7f89 */ /* 0x000e6400000e0000 */
[----:B0-----:R-:W-:-:S05]  /*dbd0*/  IMAD.X R3, RZ, RZ, R3, P4 ;  /* 0x000000ffff037224 */ /* 0x001fca00020e0603 */
[----:B------:R-:W-:Y:S01]  /*dbe0*/  LDGSTS.E.BYPASS.LTC128B.128 [R4+0x400], desc[UR36][R2.64], !P2 ;  /* 0x0040000002047fae */ /* 0x000fe2000d101d64 */
[----:B------:R-:W-:-:S03]  /*dbf0*/  ISETP.LT.OR P2, PT, R6, 0x11, P1 ;  /* 0x000000110600780c */ /* 0x000fc60000f41670 */
[----:B------:R2:W-:Y:S01]  /*dc00*/  LDGSTS.E.BYPASS.LTC128B.128 [R4+0x4400], desc[UR36][R2.64+0x80], !P3 ;  /* 0x0440008002047fae */ /* 0x0005e2000d901d64 */
[----:B------:R-:W-:Y:S02]  /*dc10*/  ISETP.LT.OR P3, PT, R6, 0x11, P0 ;  /* 0x000000110600780c */ /* 0x000fe40000761670 */
[----:B--2---:R-:W-:Y:S02]  /*dc20*/  IADD3 R2, P4, R10, R5, RZ ;  /* 0x000000050a027210 */ /* 0x004fe40007f9e0ff */
[----:B------:R-:W-:Y:S03]  /*dc30*/  SHFL.IDX PT, R10, R18, 0x4, 0x181f ;  /* 0x00981f00120a7f89 */ /* 0x000fe600000e0000 */
[----:B---3--:R-:W-:Y:S02]  /*dc40*/  IMAD.X R3, RZ, RZ, R7, P4 ;  /* 0x000000ffff037224 */ /* 0x008fe400020e0607 */
[----:B------:R-:W-:Y:S04]  /*dc50*/  SHFL.IDX PT, R7, R23, 0x3, 0x181f ;  /* 0x00781f0017077f89 */ /* 0x000fe800000e0000 */
[----:B------:R-:W-:Y:S01]  /*dc60*/  LDGSTS.E.BYPASS.LTC128B.128 [R4+0xc00], desc[UR36][R2.64], !P2 ;  /* 0x00c0000002047fae */ /* 0x000fe2000d101d64 */
[----:B------:R-:W-:-:S03]  /*dc70*/  ISETP.LT.OR P2, PT, R6, 0x21, P1 ;  /* 0x000000210600780c */ /* 0x000fc60000f41670 */
[----:B------:R1:W-:Y:S01]  /*dc80*/  LDGSTS.E.BYPASS.LTC128B.128 [R4+0x4c00], desc[UR36][R2.64+0x80], !P3 ;  /* 0x04c0008002047fae */ /* 0x0003e2000d901d64 */
[----:B------:R-:W-:Y:S02]  /*dc90*/  ISETP.LT.OR P3, PT, R6, 0x21, P0 ;  /* 0x000000210600780c */ /* 0x000fe40000761670 */
[----:B-1----:R-:W-:Y:S02]  /*dca0*/  IADD3 R2, P4, R14, R5, RZ ;  /* 0x000000050e027210 */ /* 0x002fe40007f9e0ff */
[----:B------:R-:W0:Y:S03]  /*dcb0*/  SHFL.IDX PT, R14, R18, 0x3, 0x181f ;  /* 0x00781f00120e7f89 */ /* 0x000e2600000e0000 */
[----:B------:R-:W-:Y:S02]  /*dcc0*/  IMAD.X R3, RZ, RZ, R8, P4 ;  /* 0x000000ffff037224 */ /* 0x000fe400020e0608 */
[----:B------:R-:W1:Y:S04]  /*dcd0*/  SHFL.IDX PT, R8, R23, 0x4, 0x181f ;  /* 0x00981f0017087f89 */ /* 0x000e6800000e0000 */
[----:B------:R-:W-:Y:S01]  /*dce0*/  LDGSTS.E.BYPASS.LTC128B.128 [R4+0x1400], desc[UR36][R2.64], !P2 ;  /* 0x0140000002047fae */ /* 0x000fe2000d101d64 */
[----:B------:R-:W-:-:S03]  /*dcf0*/  ISETP.LT.OR P2, PT, R6, 0x31, P1 ;  /* 0x000000310600780c */ /* 0x000fc60000f41670 */
[----:B------:R0:W-:Y:S01]  /*dd00*/  LDGSTS.E.BYPASS.LTC128B.128 [R4+0x5400], desc[UR36][R2.64+0x80], !P3 ;  /* 0x0540008002047fae */ /* 0x0001e2000d901d64 */
[----:B------:R-:W-:Y:S02]  /*dd10*/  ISETP.LT.OR P3, PT, R6, 0x31, P0 ;  /* 0x000000310600780c */ /* 0x000fe40000761670 */
[----:B0-----:R-:W-:Y:S02]  /*dd20*/  IADD3 R2, P4, R14, R5, RZ ;  /* 0x000000050e027210 */ /* 0x001fe40007f9e0ff */
[----:B------:R-:W0:Y:S03]  /*dd30*/  SHFL.IDX PT, R14, R18, 0x5, 0x181f ;  /* 0x00b81f00120e7f89 */ /* 0x000e2600000e0000 */
[----:B------:R-:W-:Y:S02]  /*dd40*/  IMAD.X R3, RZ, RZ, R7, P4 ;  /* 0x000000ffff037224 */ /* 0x000fe400020e0607 */
[----:B------:R-:W2:Y:S04]  /*dd50*/  SHFL.IDX PT, R7, R23, 0x5, 0x181f ;  /* 0x00b81f0017077f89 */ /* 0x000ea800000e0000 */
[----:B------:R-:W-:Y:S01]  /*dd60*/  LDGSTS.E.BYPASS.LTC128B.128 [R4+0x1c00], desc[UR36][R2.64], !P2 ;  /* 0x01c0000002047fae */ /* 0x000fe2000d101d64 */
[----:B------:R-:W-:-:S03]  /*dd70*/  ISETP.LT.OR P2, PT, R6, 0x41, P1 ;  /* 0x000000410600780c */ /* 0x000fc60000f41670 */
[----:B------:R3:W-:Y:S01]  /*dd80*/  LDGSTS.E.BYPASS.LTC128B.128 [R4+0x5c00], desc[UR36][R2.64+0x80], !P3 ;  /* 0x05c0008002047fae */ /* 0x0007e2000d901d64 */
[----:B------:R-:W-:Y:S02]  /*dd90*/  ISETP.LT.OR P3, PT, R6, 0x41, P0 ;  /* 0x000000410600780c */ /* 0x000fe40000761670 */
[----:B---3--:R-:W-:Y:S02]  /*dda0*/  IADD3 R2, P4, R10, R5, RZ ;  /* 0x000000050a027210 */ /* 0x008fe40007f9e0ff */
[----:B------:R-:W3:Y:S03]  /*ddb0*/  SHFL.IDX PT, R10, R18, 0x6, 0x181f ;  /* 0x00d81f00120a7f89 */ /* 0x000ee600000e0000 */
[----:B-1----:R-:W-:Y:S02]  /*ddc0*/  IMAD.X R3, RZ, RZ, R8, P4 ;  /* 0x000000ffff037224 */ /* 0x002fe400020e0608 */
[----:B------:R-:W1:Y:S04]  /*ddd0*/  SHFL.IDX PT, R8, R23, 0x6, 0x181f ;  /* 0x00d81f0017087f89 */ /* 0x000e6800000e0000 */
[----:B------:R-:W-:Y:S01]  /*dde0*/  LDGSTS.E.BYPASS.LTC128B.128 [R4+0x2400], desc[UR36][R2.64], !P2 ;  /* 0x0240000002047fae */ /* 0x000fe2000d101d64 */
[----:B------:R-:W-:-:S03]  /*ddf0*/  ISETP.LT.OR P2, PT, R6, 0x51, P1 ;  /* 0x000000510600780c */ /* 0x000fc60000f41670 */
[----:B------:R0:W-:Y:S01]  /*de00*/  LDGSTS.E.BYPASS.LTC128B.128 [R4+0x6400], desc[UR36][R2.64+0x80], !P3 ;  /* 0x0640008002047fae */ /* 0x0001e2000d901d64 */
[----:B------:R-:W-:-:S03]  /*de10*/  ISETP.LT.OR P3, PT, R6, 0x51, P0 ;  /* 0x000000510600780c */ /* 0x000fc60000761670 */
[----:B------:R-:W4:Y:S01]  /*de20*/  SHFL.IDX PT, R23, R23, 0x7, 0x181f ;  /* 0x00f81f0017177f89 */ /* 0x000f2200000e0000 */
[----:B0-----:R-:W-:-:S03]  /*de30*/  IADD3 R2, P4, R14, R5, RZ ;  /* 0x000000050e027210 */ /* 0x001fc60007f9e0ff */
[----:B------:R0:W0:Y:S02]  /*de40*/  SHFL.IDX PT, R14, R18, 0x7, 0x181f ;  /* 0x00f81f00120e7f89 */ /* 0x00002400000e0000 */
[----:B--2---:R-:W-:-:S05]  /*de50*/  IMAD.X R3, RZ, RZ, R7, P4 ;  /* 0x000000ffff037224 */ /* 0x004fca00020e0607 */
[----:B------:R-:W-:Y:S01]  /*de60*/  LDGSTS.E.BYPASS.LTC128B.128 [R4+0x2c00], desc[UR36][R2.64], !P2 ;  /* 0x02c0000002047fae */ /* 0x000fe2000d101d64 */
[----:B------:R-:W-:-:S03]  /*de70*/  ISETP.LT.OR P2, PT, R6, 0x61, P1 ;  /* 0x000000610600780c */ /* 0x000fc60000f41670 */
[----:B------:R3:W-:Y:S01]  /*de80*/  LDGSTS.E.BYPASS.LTC128B.128 [R4+0x6c00], desc[UR36][R2.64+0x80], !P3 ;  /* 0x06c0008002047fae */ /* 0x0007e2000d901d64 */
[----:B------:R-:W-:Y:S02]  /*de90*/  ISETP.LT.OR P3, PT, R6, 0x61, P0 ;  /* 0x000000610600780c */ /* 0x000fe40000761670 */
[----:B---3--:R-:W-:-:S04]  /*dea0*/  IADD3 R2, P4, R10, R5, RZ ;  /* 0x000000050a027210 */ /* 0x008fc80007f9e0ff */
[----:B-1----:R-:W-:-:S05]  /*deb0*/  IADD3.X R3, RZ, R8, RZ, P4, !PT ;  /* 0x00000008ff037210 */ /* 0x002fca00027fe4ff */
[----:B------:R1:W-:Y:S04]  /*dec0*/  LDGSTS.E.BYPASS.LTC128B.128 [R4+0x3400], desc[UR36][R2.64], !P2 ;  /* 0x0340000002047fae */ /* 0x0003e8000d101d64 */
[----:B0---4-:R1:W-:Y:S02]  /*ded0*/  LDGSTS.E.BYPASS.LTC128B.128 [R4+0x7400], desc[UR36][R2.64+0x80], !P3 ;  /* 0x0740008002047fae */ /* 0x0113e4000d901d64 */
.L_x_6898:
[C---:B------:R-:W-:Y:S02]  /*dee0*/  ISETP.LT.OR P1, PT, R6.reuse, 0x71, P1 ;  /* 0x000000710600780c */ /* 0x040fe40000f21670 */
[----:B------:R-:W-:Y:S02]  /*def0*/  ISETP.LT.OR P0, PT, R6, 0x71, P0 ;  /* 0x000000710600780c */ /* 0x000fe40000701670 */
[----:B-1----:R-:W-:-:S05]  /*df00*/  IADD3 R2, P2, R14, R5, RZ ;  /* 0x000000050e027210 */ /* 0x002fca0007f5e0ff */
[----:B------:R-:W-:-:S05]  /*df10*/  IMAD.X R3, RZ, RZ, R23, P2 ;  /* 0x000000ffff037224 */ /* 0x000fca00010e0617 */
[----:B------:R-:W-:Y:S01]  /*df20*/  @!PT LDS RZ, [RZ] ;  /* 0x00000000fffff984 */ /* 0x000fe20000000800 */
[----:B------:R-:W-:Y:S01]  /*df30*/  @!PT LDS RZ, [RZ] ;  /* 0x00000000fffff984 */ /* 0x000fe20000000800 */
[----:B------:R-:W-:Y:S01]  /*df40*/  @!PT LDS RZ, [RZ] ;  /* 0x00000000fffff984 */ /* 0x000fe20000000800 */
[----:B------:R0:W-:Y:S04]  /*df50*/  LDGSTS.E.BYPASS.LTC128B.128 [R4+0x3c00], desc[UR36][R2.64], !P1 ;  /* 0x03c0000002047fae */ /* 0x0001e8000c901d64 */
[----:B------:R0:W-:Y:S01]  /*df60*/  LDGSTS.E.BYPASS.LTC128B.128 [R4+0x7c00], desc[UR36][R2.64+0x80], !P0 ;  /* 0x07c0008002047fae */ /* 0x0001e2000c101d64 */
[----:B------:R-:W-:Y:S01]  /*df70*/  PLOP3.LUT P0, PT, PT, PT, PT, 0x80, 0x0 ;  /* 0x000000000000781c */ /* 0x000fe20003f0f070 */
[----:B------:R-:W-:-:S12]  /*df80*/  NOP ;  /* 0x0000000000007918 */ /* 0x000fd80000000000 */
.L_x_6774:
        /* <DEDUP_REMOVED lines=11> */
.L_x_6775:
[----:B------:R0:W-:Y:S01]  /*e040*/  SYNCS.ARRIVE.TRANS64.A1T0 RZ, [R0+URZ+0x28850], RZ ;  /* 0x028850ff00ff79a7 */ /* 0x0001e2000810003f */
[----:B------:R-:W-:-:S05]  /*e050*/  VIADD R25, R25, 0x1 ;  /* 0x0000000119197836 */ /* 0x000fca0000000000 */
[----:B------:R-:W-:-:S04]  /*e060*/  ISETP.NE.AND P0, PT, R25, 0x2, PT ;  /* 0x000000021900780c */ /* 0x000fc80003f05270 */
[----:B------:R-:W-:Y:S02]  /*e070*/  SEL R3, RZ, 0x1, P0 ;  /* 0x00000001ff037807 */ /* 0x000fe40000000000 */
[----:B------:R-:W-:Y:S02]  /*e080*/  SEL R25, R25, RZ, P0 ;  /* 0x000000ff19197207 */ /* 0x000fe40000000000 */
[----:B0-----:R-:W-:-:S07]  /*e090*/  LOP3.LUT R28, R28, R3, RZ, 0x3c, !PT ;  /* 0x000000031c1c7212 */ /* 0x001fce00078e3cff */
.L_x_6732:
[----:B------:R-:W-:Y:S05]  /*e0a0*/  BSYNC B7 ;  /* 0x0000000000077941 */ /* 0x000fea0003800000 */
.L_x_6730:
        /* <DEDUP_REMOVED lines=8> */
[----:B------:R2:W3:Y:S01]  /*e130*/  LDS.128 R16, [R22+0x288d0] ;  /* 0x0288d00016107984 */ /* 0x0004e20000000c00 */
[----:B------:R-:W-:Y:S06]  /*e140*/  BAR.ARV 0x4, 0x180 ;  /* 0x0106000000007b1d */ /* 0x000fec0000002000 */
[----:B------:R-:W-:Y:S05]  /*e150*/  BRA `(.L_x_6777) ;  /* 0x0000000800d07947 */ /* 0x000fea0003800000 */
.L_x_6776:
        /* <DEDUP_REMOVED lines=43> */
.L_x_6908:
[----:B------:R-:W-:Y:S02]  /*e410*/  ULDC UR4, c[0x0][0xc38] ;  /* 0x00030e0000047ab9 */ /* 0x000fe40000000800 */
[----:B------:R-:W-:-:S04]  /*e420*/  IMAD.U32 R5, RZ, RZ, UR4 ;  /* 0x00000004ff057e24 */ /* 0x000fc8000f8e00ff */
[----:B-1----:R-:W-:-:S05]  /*e430*/  IMAD R14, R14, R5, RZ ;  /* 0x000000050e0e7224 */ /* 0x002fca00078e02ff */
[----:B------:R-:W-:-:S04]  /*e440*/  IADD3 R9, R8, R14, RZ ;  /* 0x0000000e08097210 */ /* 0x000fc80007ffe0ff */
[----:B------:R-:W-:-:S13]  /*e450*/  ISETP.GT.AND P6, PT, R9, R0, PT ;  /* 0x000000000900720c */ /* 0x000fda0003fc4270 */
[----:B------:R-:W-:Y:S05]  /*e460*/  @P6 BRA `(.L_x_6779) ;  /* 0x0000000000a46947 */ /* 0x000fea0003800000 */
.L_x_6782:
        /* <DEDUP_REMOVED lines=35> */
.L_x_6916:
[----:B------:R-:W-:Y:S02]  /*e6a0*/  ULDC UR4, c[0x0][0xc38] ;  /* 0x00030e0000047ab9 */ /* 0x000fe40000000800 */
[----:B------:R-:W-:-:S04]  /*e6b0*/  IMAD.U32 R5, RZ, RZ, UR4 ;  /* 0x00000004ff057e24 */ /* 0x000fc8000f8e00ff */
[----:B-1----:R-:W-:-:S04]  /*e6c0*/  IMAD R14, R14, R5, RZ ;  /* 0x000000050e0e7224 */ /* 0x002fc800078e02ff */
[----:B------:R-:W-:-:S05]  /*e6d0*/  IMAD.IADD R9, R14, 0x1, R9 ;  /* 0x000000010e097824 */ /* 0x000fca00078e0209 */
[----:B------:R-:W-:-:S13]  /*e6e0*/  ISETP.GT.AND P6, PT, R9, R0, PT ;  /* 0x000000000900720c */ /* 0x000fda0003fc4270 */
[----:B------:R-:W-:Y:S05]  /*e6f0*/  @!P6 BRA `(.L_x_6782) ;  /* 0xfffffffc005ce947 */ /* 0x000fea000383ffff */
.L_x_6779:
        /* <DEDUP_REMOVED lines=9> */
.L_x_6921:
[----:B------:R-:W-:-:S13]  /*e790*/  ISETP.NE.AND P0, PT, R3, RZ, PT ;  /* 0x000000ff0300720c */ /* 0x000fda0003f05270 */
[----:B------:R-:W-:Y:S05]  /*e7a0*/  @!P0 BRA `(.L_x_6784) ;  /* 0x0000000000108947 */ /* 0x000fea0003800000 */
[----:B------:R-:W-:Y:S01]  /*e7b0*/  UMOV UR4, 0xffffffff ;  /* 0xffffffff00047882 */ /* 0x000fe20000000000 */
[----:B------:R-:W-:Y:S02]  /*e7c0*/  VIADD R12, R8, 0xffffffff ;  /* 0xffffffff080c7836 */ /* 0x000fe40000000000 */
[----:B------:R-:W-:Y:S05]  /*e7d0*/  BRA.DIV UR4, `(.L_x_6785) ;  /* 0x0000004a04207947 */ /* 0x000fea000b800000 */
[----:B------:R4:W0:Y:S02]  /*e7e0*/  SHFL.IDX PT, R6, R2, R12, 0x1f ;  /* 0x00001f0c02067589 */ /* 0x00082400000e0000 */
.L_x_6784:
        /* <DEDUP_REMOVED lines=11> */
[----:B0-----:R-:W-:Y:S01]  /*e8a0*/  MOV R2, RZ ;  /* 0x000000ff00027202 */ /* 0x001fe20000000f00 */
        /* <DEDUP_REMOVED lines=41> */
[----:B------:R-:W-:Y:S01]  /*eb40*/  IMAD.MOV R3, RZ, RZ, -R9 ;  /* 0x000000ffff037224 */ /* 0x000fe200078e0a09 */
[----:B------:R-:W-:-:S03]  /*eb50*/  LEA R9, R4, R9, 0x18 ;  /* 0x0000000904097211 */ /* 0x000fc600078ec0ff */
[----:B------:R-:W-:-:S04]  /*eb60*/  IMAD R18, R4, R3, R6 ;  /* 0x0000000304127224 */ /* 0x000fc800078e0206 */
[----:B------:R-:W-:Y:S01]  /*eb70*/  IMAD R18, R18, 0x10000, R9 ;  /* 0x0001000012127824 */ /* 0x000fe200078e0209 */
[----:B------:R-:W-:Y:S06]  /*eb80*/  BRA `(.L_x_6786) ;  /* 0x00000000001c7947 */ /* 0x000fec0003800000 */
.L_x_6780:
[----:B------:R-:W-:Y:S01]  /*eb90*/  UMOV UR4, URZ ;  /* 0x0000003f00047c82 */ /* 0x000fe20008000000 */
[----:B------:R-:W-:Y:S01]  /*eba0*/  UMOV UR5, URZ ;  /* 0x0000003f00057c82 */ /* 0x000fe20008000000 */
[----:B------:R-:W-:Y:S01]  /*ebb0*/  ULDC UR6, c[0x0][0xc3c] ;  /* 0x00030f0000067ab9 */ /* 0x000fe20000000800 */
[----:B------:R-:W-:Y:S02]  /*ebc0*/  IMAD.MOV.U32 R16, RZ, RZ, R0 ;  /* 0x000000ffff107224 */ /* 0x000fe400078e0000 */
[----:B------:R-:W-:Y:S02]  /*ebd0*/  IMAD.U32 R17, RZ, RZ, UR4 ;  /* 0x00000004ff117e24 */ /* 0x000fe4000f8e00ff */
[----:B------:R-:W-:Y:S02]  /*ebe0*/  IMAD.U32 R18, RZ, RZ, UR5 ;  /* 0x00000005ff127e24 */ /* 0x000fe4000f8e00ff */
[----:B------:R-:W-:-:S07]  /*ebf0*/  IMAD.U32 R19, RZ, RZ, UR6 ;  /* 0x00000006ff137e24 */ /* 0x000fce000f8e00ff */
.L_x_6786:
        /* <DEDUP_REMOVED lines=10> */
.L_x_6777:
[----:B------:R-:W-:Y:S02]  /*eca0*/  ULDC UR4, c[0x0][0xc3c] ;  /* 0x00030f0000047ab9 */ /* 0x000fe40000000800 */
[----:B---3--:R-:W-:-:S13]  /*ecb0*/  ISETP.GE.AND P0, PT, R19, UR4, PT ;  /* 0x0000000413007c0c */ /* 0x008fda000bf06270 */
[----:B------:R-:W-:Y:S05]  /*ecc0*/  @!P0 BRA `(.L_x_6787) ;  /* 0xffffffb400888947 */ /* 0x000fea000383ffff */
[----:B------:R-:W-:Y:S05]  /*ecd0*/  BSYNC B8 ;  /* 0x0000000000087941 */ /* 0x000fea0003800000 */
.L_x_6724:
[----:B0-----:R-:W3:Y:S01]  /*ece0*/  LDL.LU R0, [R1+0x20] ;  /* 0x0000200001007983 */ /* 0x001ee20000300800 */
[----:B------:R-:W-:Y:S01]  /*ecf0*/  BSSY B0, `(.L_x_6788) ;  /* 0x000000b000007945 */ /* 0x000fe20003800000 */
[----:B------:R-:W0:Y:S01]  /*ed00*/  S2R R5, SR_CgaCtaId ;  /* 0x0000000000057919 */ /* 0x000e220000008800 */
[----:B---3--:R-:W-:-:S05]  /*ed10*/  VIADD R0, R0, 0x1 ;  /* 0x0000000100007836 */ /* 0x008fca0000000000 */
[----:B------:R-:W-:-:S04]  /*ed20*/  LEA.HI R2, R0, R0, RZ, 0x1 ;  /* 0x0000000000027211 */ /* 0x000fc800078f08ff */
[----:B------:R-:W-:Y:S02]  /*ed30*/  LOP3.LUT R3, R2, 0xfffffffe, RZ, 0xc0, !PT ;  /* 0xfffffffe02037812 */ /* 0x000fe400078ec0ff */
[----:B------:R-:W-:-:S03]  /*ed40*/  MOV R2, 0x400 ;  /* 0x0000040000027802 */ /* 0x000fc60000000f00 */
[----:B------:R-:W-:Y:S01]  /*ed50*/  IMAD.IADD R0, R0, 0x1, -R3 ;  /* 0x0000000100007824 */ /* 0x000fe200078e0a03 */
[----:B0-----:R-:W-:-:S04]  /*ed60*/  LEA R4, R5, R2, 0x18 ;  /* 0x0000000205047211 */ /* 0x001fc800078ec0ff */
[----:B------:R-:W-:-:S04]  /*ed70*/  SHF.L.U32 R0, R0, 0x1f, RZ ;  /* 0x0000001f00007819 */ /* 0x000fc800000006ff */
[----:B------:R-:W0:Y:S02]  /*ed80*/  SYNCS.PHASECHK.TRANS64.TRYWAIT P0, [R4+URZ+0x28820], R0 ;  /* 0x02882000040075a7 */ /* 0x000e24000800017f */
[----:B0-----:R-:W-:Y:S05]  /*ed90*/  @!P0 BRA `(.L_x_6789) ;  /* 0x0000004000d88947 */ /* 0x001fea0003800000 */
.L_x_6924:
[----:B------:R-:W-:Y:S05]  /*eda0*/  BSYNC B0 ;  /* 0x0000000000007941 */ /* 0x000fea0003800000 */
.L_x_6788:
[----:B------:R-:W-:-:S03]  /*edb0*/  UMOV UR4, 0xffffffff ;  /* 0xffffffff00047882 */ /* 0x000fc60000000000 */
[----:B------:R-:W-:Y:S05]  /*edc0*/  BRA.DIV UR4, `(.L_x_6790) ;  /* 0x0000004204e07947 */ /* 0x000fea000b800000 */
[----:B0-----:R-:W0:Y:S02]  /*edd0*/  S2R R0, SR_TID.X ;  /* 0x0000000000007919 */ /* 0x001e240000002100 */
[----:B0-----:R-:W-:-:S04]  /*ede0*/  SHF.R.U32.HI R0, RZ, 0x5, R0 ;  /* 0x00000005ff007819 */ /* 0x001fc80000011600 */
[----:B------:R-:W-:-:S05]  /*edf0*/  LOP3.LUT R0, R0, 0x3, RZ, 0xc0, !PT ;  /* 0x0000000300007812 */ /* 0x000fca00078ec0ff */
[----:B------:R0:W3:Y:S02]  /*ee00*/  SHFL.IDX PT, R14, R0, RZ, 0x1f ;  /* 0x00001fff000e7589 */ /* 0x0000e400000e0000 */
.L_x_6927:
[----:B---3--:R-:W-:Y:S01]  /*ee10*/  ISETP.NE.AND P0, PT, R14, RZ, PT ;  /* 0x000000ff0e00720c */ /* 0x008fe20003f05270 */
[----:B------:R-:W-:-:S12]  /*ee20*/  BSSY B0, `(.L_x_6791) ;  /* 0x0000024000007945 */ /* 0x000fd80003800000 */
[----:B------:R-:W-:Y:S05]  /*ee30*/  @P0 BRA `(.L_x_6792) ;  /* 0x0000000000880947 */ /* 0x000fea0003800000 */
[----:B------:R-:W-:-:S03]  /*ee40*/  UMOV UR4, 0xffffffff ;  /* 0xffffffff00047882 */ /* 0x000fc60000000000 */
[----:B------:R-:W-:Y:S05]  /*ee50*/  BRA.DIV UR4, `(.L_x_6793) ;  /* 0x0000004204f07947 */ /* 0x000fea000b800000 */
[----:B------:R-:W-:-:S13]  /*ee60*/  ELECT P6, URZ, PT ;  /* 0x00000000003f782f */ /* 0x000fda00038c0000 */
.L_x_6930:
[----:B------:R-:W-:Y:S05]  /*ee70*/  @!P6 BRA `(.L_x_6792) ;  /* 0x000000000078e947 */ /* 0x000fea0003800000 */
[----:B0-----:R-:W3:Y:S02]  /*ee80*/  LDL.LU R0, [R1+0x4] ;  /* 0x0000040001007983 */ /* 0x001ee40000300800 */
[----:B---3--:R-:W-:-:S04]  /*ee90*/  LOP3.LUT R0, R0, 0x2, RZ, 0xfc, !PT ;  /* 0x0000000200007812 */ /* 0x008fc800078efcff */
[----:B------:R-:W-:-:S13]  /*eea0*/  ISETP.NE.AND P0, PT, R0, 0x3, PT ;  /* 0x000000030000780c */ /* 0x000fda0003f05270 */
[----:B------:R-:W-:Y:S05]  /*eeb0*/  @!P0 BRA `(.L_x_6794) ;  /* 0x0000000000048947 */ /* 0x000fea0003800000 */
[----:B------:R-:W-:Y:S01]  /*eec0*/  BPT.TRAP 0x1 ;  /* 0x000000040000795c */ /* 0x000fe20000300000 */
.L_x_6794:
[C---:B------:R-:W-:Y:S01]  /*eed0*/  IMAD R5, R25.reuse, 0x8, R4 ;  /* 0x0000000819057824 */ /* 0x040fe200078e0204 */
[----:B------:R-:W-:Y:S01]  /*eee0*/  SHF.L.U32 R0, R28, 0x1f, RZ ;  /* 0x0000001f1c007819 */ /* 0x000fe200000006ff */
[----:B------:R-:W-:-:S03]  /*eef0*/  VIADD R25, R25, 0x1 ;  /* 0x0000000119197836 */ /* 0x000fc60000000000 */
[----:B------:R-:W0:Y:S02]  /*ef00*/  SYNCS.PHASECHK.TRANS64.TRYWAIT P1, [R5+URZ+0x28840], R0 ;  /* 0x02884000050075a7 */ /* 0x000e24000802017f */
[----:B------:R-:W-:-:S04]  /*ef10*/  ISETP.NE.AND P2, PT, R25, 0x2, PT ;  /* 0x000000021900780c */ /* 0x000fc80003f45270 */
[----:B------:R-:W-:Y:S01]  /*ef20*/  SEL R3, RZ, 0x1, P2 ;  /* 0x00000001ff037807 */ /* 0x000fe20001000000 */
[----:B0-----:R-:W-:Y:S08]  /*ef30*/  @!P1 BRA `(.L_x_6795) ;  /* 0x0000004000d89947 */ /* 0x001ff00003800000 */
.L_x_6931:
[----:B------:R-:W-:Y:S02]  /*ef40*/  SEL R25, R25, RZ, P2 ;  /* 0x000000ff19197207 */ /* 0x000fe40001000000 */
[----:B------:R-:W-:Y:S01]  /*ef50*/  LOP3.LUT R2, R28, R3, RZ, 0x3c, !PT ;  /* 0x000000031c027212 */ /* 0x000fe200078e3cff */
[----:B------:R-:W-:Y:S06]  /*ef60*/  @!P0 BRA `(.L_x_6796) ;  /* 0x0000000000048947 */ /* 0x000fec0003800000 */
[----:B------:R-:W-:Y:S01]  /*ef70*/  BPT.TRAP 0x1 ;  /* 0x000000040000795c */ /* 0x000fe20000300000 */
.L_x_6796:
[----:B------:R-:W-:Y:S01]  /*ef80*/  IMAD R25, R25, 0x8, R4 ;  /* 0x0000000819197824 */ /* 0x000fe200078e0204 */
[----:B------:R-:W-:-:S04]  /*ef90*/  SHF.L.U32 R2, R2, 0x1f, RZ ;  /* 0x0000001f02027819 */ /* 0x000fc800000006ff */
[----:B------:R-:W3:Y:S02]  /*efa0*/  SYNCS.PHASECHK.TRANS64.TRYWAIT P1, [R25+URZ+0x28840], R2 ;  /* 0x02884002190075a7 */ /* 0x000ee4000802017f */
[----:B---3--:R-:W-:Y:S05]  /*efb0*/  @!P1 BRA `(.L_x_6797) ;  /* 0x0000004000cc9947 */ /* 0x008fea0003800000 */
.L_x_6932:
[----:B------:R-:W-:Y:S05]  /*efc0*/  @!P0 BRA `(.L_x_6798) ;  /* 0x0000000000048947 */ /* 0x000fea0003800000 */
[----:B------:R-:W-:Y:S01]  /*efd0*/  BPT.TRAP 0x1 ;  /* 0x000000040000795c */ /* 0x000fe20000300000 */
.L_x_6798:
[----:B------:R-:W4:Y:S02]  /*efe0*/  SYNCS.PHASECHK.TRANS64.TRYWAIT P1, [R5+URZ+0x28860], R0 ;  /* 0x02886000050075a7 */ /* 0x000f24000802017f */
[----:B----4-:R-:W-:Y:S05]  /*eff0*/  @!P1 BRA `(.L_x_6799) ;  /* 0x0000004000d09947 */ /* 0x010fea0003800000 */
.L_x_6933:
[----:B------:R-:W-:Y:S05]  /*f000*/  @!P0 BRA `(.L_x_6800) ;  /* 0x0000000000048947 */ /* 0x000fea0003800000 */
[----:B------:R-:W-:Y:S01]  /*f010*/  BPT.TRAP 0x1 ;  /* 0x000000040000795c */ /* 0x000fe20000300000 */
.L_x_6800:
[----:B------:R0:W0:Y:S02]  /*f020*/  SYNCS.PHASECHK.TRANS64.TRYWAIT P0, [R25+URZ+0x28860], R2 ;  /* 0x02886002190075a7 */ /* 0x000024000800017f */
[----:B0-----:R-:W-:Y:S05]  /*f030*/  @!P0 NANOSLEEP.SYNCS 0x989680 ;  /* 0x009896800000895d */ /* 0x001fea0003900000 */
[----:B------:R-:W0:Y:S02]  /*f040*/  @!P0 SYNCS.PHASECHK.TRANS64 P0, [R25+URZ+0x28860], R2 ;  /* 0x02886002190085a7 */ /* 0x000e24000800007f */
[----:B0-----:R-:W-:Y:S05]  /*f050*/  @!P0 BRA `(.L_x_6800) ;  /* 0xfffffffc00f08947 */ /* 0x001fea000383ffff */
.L_x_6792:
[----:B------:R-:W-:Y:S05]  /*f060*/  BSYNC B0 ;  /* 0x0000000000007941 */ /* 0x000fea0003800000 */
.L_x_6791:
[----:B------:R-:W-:Y:S05]  /*f070*/  EXIT ;  /* 0x000000000000794d */ /* 0x000fea0003800000 */
.L_x_6671:
[----:B0-----:R-:W-:-:S04]  /*f080*/  IMAD.U32 R3, RZ, RZ, UR42 ;  /* 0x0000002aff037e24 */ /* 0x001fc8000f8e00ff */
[----:B------:R0:W1:Y:S03]  /*f090*/  SYNCS.PHASECHK.TRANS64.TRYWAIT P1, [R3+URZ+0x28800], R0 ;  /* 0x02880000030075a7 */ /* 0x000066000802017f */
[----:B-1----:R-:W-:Y:S05]  /*f0a0*/  @!P1 NANOSLEEP.SYNCS 0x989680 ;  /* 0x009896800000995d */ /* 0x002fea0003900000 */
[----:B------:R-:W1:Y:S02]  /*f0b0*/  @!P1 SYNCS.PHASECHK.TRANS64 P1, [R3+URZ+0x28800], R0 ;  /* 0x02880000030095a7 */ /* 0x000e64000802007f */
[----:B-1----:R-:W-:Y:S05]  /*f0c0*/  @!P1 BRA `(.L_x_6671) ;  /* 0xfffffffc00ec9947 */ /* 0x002fea000383ffff */
[----:B------:R-:W-:Y:S05]  /*f0d0*/  BRA `(.L_x_6801) ;  /* 0xffffff2800047947 */ /* 0x000fea000383ffff */
.L_x_6675:
[----:B-1----:R1:W2:Y:S02]  /*f0e0*/  SYNCS.PHASECHK.TRANS64.TRYWAIT P1, [R4+URZ+0x28830], R3 ;  /* 0x02883003040075a7 */ /* 0x0022a4000802017f */
[----:B--2---:R-:W-:Y:S05]  /*f0f0*/  @!P1 NANOSLEEP.SYNCS 0x989680 ;  /* 0x009896800000995d */ /* 0x004fea0003900000 */
[----:B------:R-:W2:Y:S02]  /*f100*/  @!P1 SYNCS.PHASECHK.TRANS64 P1, [R4+URZ+0x28830], R3 ;  /* 0x02883003040095a7 */ /* 0x000ea4000802007f */
[----:B--2---:R-:W-:Y:S05]  /*f110*/  @!P1 BRA `(.L_x_6675) ;  /* 0xfffffffc00f09947 */ /* 0x004fea000383ffff */
[----:B------:R-:W-:Y:S05]  /*f120*/  BRA `(.L_x_6674) ;  /* 0xffffff2800247947 */ /* 0x000fea000383ffff */
.L_x_6681:
[----:B-1----:R-:W-:-:S04]  /*f130*/  IMAD.U32 R3, RZ, RZ, UR6 ;  /* 0x00000006ff037e24 */ /* 0x002fc8000f8e00ff */
[----:B------:R1:W2:Y:S03]  /*f140*/  SYNCS.PHASECHK.TRANS64.TRYWAIT P1, [R3+URZ+0x28830], R0 ;  /* 0x02883000030075a7 */ /* 0x0002a6000802017f */
[----:B--2---:R-:W-:Y:S05]  /*f150*/  @!P1 NANOSLEEP.SYNCS 0x989680 ;  /* 0x009896800000995d */ /* 0x004fea0003900000 */
[----:B------:R-:W2:Y:S02]  /*f160*/  @!P1 SYNCS.PHASECHK.TRANS64 P1, [R3+URZ+0x28830], R0 ;  /* 0x02883000030095a7 */ /* 0x000ea4000802007f */
[----:B--2---:R-:W-:Y:S05]  /*f170*/  @!P1 BRA `(.L_x_6681) ;  /* 0xfffffffc00ec9947 */ /* 0x004fea000383ffff */
[----:B------:R-:W-:Y:S05]  /*f180*/  BRA `(.L_x_6678) ;  /* 0xffffff4c00747947 */ /* 0x000fea000383ffff */
.L_x_6685:
[----:B-1----:R-:W-:-:S04]  /*f190*/  IMAD.U32 R3, RZ, RZ, UR6 ;  /* 0x00000006ff037e24 */ /* 0x002fc8000f8e00ff */
[----:B------:R1:W2:Y:S03]  /*f1a0*/  SYNCS.PHASECHK.TRANS64.TRYWAIT P1, [R3+URZ+0x28850], R0 ;  /* 0x02885000030075a7 */ /* 0x0002a6000802017f */
[----:B--2---:R-:W-:Y:S05]  /*f1b0*/  @!P1 NANOSLEEP.SYNCS 0x989680 ;  /* 0x009896800000995d */ /* 0x004fea0003900000 */
[----:B------:R-:W2:Y:S02]  /*f1c0*/  @!P1 SYNCS.PHASECHK.TRANS64 P1, [R3+URZ+0x28850], R0 ;  /* 0x02885000030095a7 */ /* 0x000ea4000802007f */
[----:B--2---:R-:W-:Y:S05]  /*f1d0*/  @!P1 BRA `(.L_x_6685) ;  /* 0xfffffffc00ec9947 */ /* 0x004fea000383ffff */
[----:B------:R-:W-:Y:S05]  /*f1e0*/  BRA `(.L_x_6682) ;  /* 0xffffff5000547947 */ /* 0x000fea000383ffff */
.L_x_6692:
[----:B-1----:R-:W-:-:S04]  /*f1f0*/  MOV R9, UR5 ;  /* 0x0000000500097c02 */ /* 0x002fc80008000f00 */
[----:B------:R1:W2:Y:S03]  /*f200*/  SYNCS.PHASECHK.TRANS64.TRYWAIT P1, [R9+URZ+0x28850], R6 ;  /* 0x02885006090075a7 */ /* 0x0002a6000802017f */
[----:B--2---:R-:W-:Y:S05]  /*f210*/  @!P1 NANOSLEEP.SYNCS 0x989680 ;  /* 0x009896800000995d */ /* 0x004fea0003900000 */
[----:B------:R-:W2:Y:S02]  /*f220*/  @!P1 SYNCS.PHASECHK.TRANS64 P1, [R9+URZ+0x28850], R6 ;  /* 0x02885006090095a7 */ /* 0x000ea4000802007f */
[----:B--2---:R-:W-:Y:S05]  /*f230*/  @!P1 BRA `(.L_x_6692) ;  /* 0xfffffffc00ec9947 */ /* 0x004fea000383ffff */
[----:B------:R-:W-:Y:S05]  /*f240*/  BRA `(.L_x_6691) ;  /* 0xffffff6c005c7947 */ /* 0x000fea000383ffff */
.L_x_6738:
        /* <DEDUP_REMOVED lines=11> */
.L_x_6803:
[----:B------:R-:W-:Y:S05]  /*f300*/  BSYNC B0 ;  /* 0x0000000000007941 */ /* 0x000fea0003800000 */
.L_x_6802:
[----:B------:R-:W-:Y:S05]  /*f310*/  BRA `(.L_x_6804) ;  /* 0xffffffbc00c47947 */ /* 0x000fea000383ffff */
.L_x_6741:
[----:B0-----:R0:W1:Y:S02]  /*f320*/  SYNCS.PHASECHK.TRANS64.TRYWAIT P0, [R7+URZ+0x28840], R2 ;  /* 0x02884002070075a7 */ /* 0x001064000800017f */
[----:B-1----:R-:W-:Y:S05]  /*f330*/  @!P0 NANOSLEEP.SYNCS 0x989680 ;  /* 0x009896800000895d */ /* 0x002fea0003900000 */
[----:B------:R-:W1:Y:S02]  /*f340*/  @!P0 SYNCS.PHASECHK.TRANS64 P0, [R7+URZ+0x28840], R2 ;  /* 0x02884002070085a7 */ /* 0x000e64000800007f */
[----:B-1----:R-:W-:Y:S05]  /*f350*/  @!P0 BRA `(.L_x_6741) ;  /* 0xfffffffc00f08947 */ /* 0x002fea000383ffff */
[----:B------:R-:W-:Y:S05]  /*f360*/  BRA `(.L_x_6805) ;  /* 0xffffffc000187947 */ /* 0x000fea000383ffff */
.L_x_6742:
        /* <DEDUP_REMOVED lines=8> */
.L_x_6807:
[----:B------:R-:W-:Y:S05]  /*f3f0*/  BSYNC B0 ;  /* 0x0000000000007941 */ /* 0x000fea0003800000 */
.L_x_6806:
[----:B------:R-:W-:Y:S01]  /*f400*/  IMAD.MOV.U32 R13, RZ, RZ, R4 ;  /* 0x000000ffff0d7224 */ /* 0x000fe200078e0004 */
[----:B------:R-:W-:Y:S01]  /*f410*/  @P0 LEA R8, R5, R22, 0x1 ;  /* 0x0000001605080211 */ /* 0x000fe200078e08ff */
[----:B------:R-:W-:Y:S02]  /*f420*/  IMAD.MOV.U32 R12, RZ, RZ, RZ ;  /* 0x000000ffff0c7224 */ /* 0x000fe400078e00ff */
[----:B------:R-:W-:Y:S02]  /*f430*/  IMAD.MOV.U32 R11, RZ, RZ, 0x181f ;  /* 0x0000181fff0b7424 */ /* 0x000fe400078e00ff */
[----:B------:R-:W-:Y:S02]  /*f440*/  IMAD.MOV.U32 R15, RZ, RZ, -0x1 ;  /* 0xffffffffff0f7424 */ /* 0x000fe400078e00ff */
[----:B------:R-:W-:-:S07]  /*f450*/  IMAD.MOV.U32 R2, RZ, RZ, R14 ;  /* 0x000000ffff027224 */ /* 0x000fce00078e000e */
[----:B------:R-:W-:Y:S05]  /*f460*/  WARPSYNC.COLLECTIVE R15, `(.L_x_6808) ;  /* 0x000000000f087348 */ /* 0x000fea0003c00000 */
[----:B------:R0:W1:Y:S02]  /*f470*/  SHFL.IDX P6, R14, R13, R12, R11 ;  /* 0x0000000c0d0e7389 */ /* 0x00006400000c000b */
[----:B01----:R-:W-:Y:S01]  /*f480*/  ENDCOLLECTIVE ;  /* 0x000000000000791b */ /* 0x003fe20003800000 */
.L_x_6808:
[----:B------:R-:W-:Y:S02]  /*f490*/  IMAD.MOV.U32 R13, RZ, RZ, R0 ;  /* 0x000000ffff0d7224 */ /* 0x000fe400078e0000 */
[----:B------:R-:W-:Y:S02]  /*f4a0*/  IMAD.MOV.U32 R12, RZ, RZ, 0x1 ;  /* 0x00000001ff0c7424 */ /* 0x000fe400078e00ff */
[----:B------:R-:W-:-:S07]  /*f4b0*/  IMAD.MOV.U32 R3, RZ, RZ, R14 ;  /* 0x000000ffff037224 */ /* 0x000fce00078e000e */
[----:B------:R-:W-:Y:S05]  /*f4c0*/  WARPSYNC.COLLECTIVE R15, `(.L_x_6809) ;  /* 0x000000000f087348 */ /* 0x000fea0003c00000 */
[----:B------:R0:W1:Y:S02]  /*f4d0*/  SHFL.IDX P6, R14, R13, R12, R11 ;  /* 0x0000000c0d0e7389 */ /* 0x00006400000c000b */
[----:B01----:R-:W-:Y:S01]  /*f4e0*/  ENDCOLLECTIVE ;  /* 0x000000000000791b */ /* 0x003fe20003800000 */
.L_x_6809:
        /* <DEDUP_REMOVED lines=11> */
[----:B------:R0:W-:Y:S02]  /*f5a0*/  @P0 LDGSTS.E.BYPASS.LTC128B.128 [R8+0x1c400], desc[UR36][R2.64+0x80], !P2 ;  /* 0x1c40008002080fae */ /* 0x0001e4000d101d64 */
[----:B0-----:R-:W-:-:S07]  /*f5b0*/  IMAD.MOV.U32 R2, RZ, RZ, R14 ;  /* 0x000000ffff027224 */ /* 0x001fce00078e000e */
[----:B------:R-:W-:Y:S05]  /*f5c0*/  WARPSYNC.COLLECTIVE R15, `(.L_x_6810) ;  /* 0x000000000f087348 */ /* 0x000fea0003c00000 */
[----:B------:R0:W1:Y:S02]  /*f5d0*/  SHFL.IDX P6, R14, R13, R12, R11 ;  /* 0x0000000c0d0e7389 */ /* 0x00006400000c000b */
[----:B01----:R-:W-:Y:S01]  /*f5e0*/  ENDCOLLECTIVE ;  /* 0x000000000000791b */ /* 0x003fe20003800000 */
.L_x_6810:
[----:B------:R-:W-:Y:S02]  /*f5f0*/  @P1 IMAD R8, R5, 0x2, R22 ;  /* 0x0000000205081824 */ /* 0x000fe400078e0216 */
[----:B------:R-:W-:Y:S02]  /*f600*/  IMAD.MOV.U32 R13, RZ, RZ, R0 ;  /* 0x000000ffff0d7224 */ /* 0x000fe400078e0000 */
[----:B------:R-:W-:Y:S02]  /*f610*/  IMAD.MOV.U32 R12, RZ, RZ, 0x2 ;  /* 0x00000002ff0c7424 */ /* 0x000fe400078e00ff */
[----:B------:R-:W-:-:S07]  /*f620*/  IMAD.MOV.U32 R3, RZ, RZ, R14 ;  /* 0x000000ffff037224 */ /* 0x000fce00078e000e */
[----:B------:R-:W-:Y:S05]  /*f630*/  WARPSYNC.COLLECTIVE R15, `(.L_x_6811) ;  /* 0x000000000f087348 */ /* 0x000fea0003c00000 */
[----:B------:R0:W1:Y:S02]  /*f640*/  SHFL.IDX P6, R14, R13, R12, R11 ;  /* 0x0000000c0d0e7389 */ /* 0x00006400000c000b */
[----:B01----:R-:W-:Y:S01]  /*f650*/  ENDCOLLECTIVE ;  /* 0x000000000000791b */ /* 0x003fe20003800000 */
.L_x_6811:
        /* <DEDUP_REMOVED lines=10> */
[----:B------:R0:W-:Y:S01]  /*f700*/  @P1 LDGSTS.E.BYPASS.LTC128B.128 [R8+0x1cc00], desc[UR36][R2.64+0x80], !P2 ;  /* 0x1cc0008002081fae */ /* 0x0001e2000d101d64 */
[----:B------:R-:W-:Y:S01]  /*f710*/  ISETP.GE.AND P1, PT, R6, 0x21, PT ;  /* 0x000000210600780c */ /* 0x000fe20003f26270 */
[----:B0-----:R-:W-:-:S12]  /*f720*/  IMAD.MOV.U32 R2, RZ, RZ, R14 ;  /* 0x000000ffff027224 */ /* 0x001fd800078e000e */
[----:B------:R-:W-:Y:S05]  /*f730*/  WARPSYNC.COLLECTIVE R15, `(.L_x_6812) ;  /* 0x000000000f087348 */ /* 0x000fea0003c00000 */
[----:B------:R0:W1:Y:S02]  /*f740*/  SHFL.IDX P6, R14, R13, R12, R11 ;  /* 0x0000000c0d0e7389 */ /* 0x00006400000c000b */
[----:B01----:R-:W-:Y:S01]  /*f750*/  ENDCOLLECTIVE ;  /* 0x000000000000791b */ /* 0x003fe20003800000 */
.L_x_6812:
[----:B------:R-:W-:Y:S02]  /*f760*/  @P1 IMAD R8, R5, 0x2, R22 ;  /* 0x0000000205081824 */ /* 0x000fe400078e0216 */
[----:B------:R-:W-:Y:S01]  /*f770*/  IMAD.MOV.U32 R13, RZ, RZ, R0 ;  /* 0x000000ffff0d7224 */ /* 0x000fe200078e0000 */
[----:B------:R-:W-:Y:S01]  /*f780*/  MOV R12, 0x3 ;  /* 0x00000003000c7802 */ /* 0x000fe20000000f00 */
[----:B------:R-:W-:-:S07]  /*f790*/  IMAD.MOV.U32 R3, RZ, RZ, R14 ;  /* 0x000000ffff037224 */ /* 0x000fce00078e000e */
[----:B------:R-:W-:Y:S05]  /*f7a0*/  WARPSYNC.COLLECTIVE R15, `(.L_x_6813) ;  /* 0x000000000f087348 */ /* 0x000fea0003c00000 */
[----:B------:R0:W1:Y:S02]  /*f7b0*/  SHFL.IDX P6, R14, R13, R12, R11 ;  /* 0x0000000c0d0e7389 */ /* 0x00006400000c000b */
[----:B01----:R-:W-:Y:S01]  /*f7c0*/  ENDCOLLECTIVE ;  /* 0x000000000000791b */ /* 0x003fe20003800000 */
.L_x_6813:
        /* <DEDUP_REMOVED lines=16> */
.L_x_6814:
[----:B------:R-:W-:Y:S02]  /*f8d0*/  @P1 IMAD R8, R5, 0x2, R22 ;  /* 0x0000000205081824 */ /* 0x000fe400078e0216 */
[----:B------:R-:W-:Y:S02]  /*f8e0*/  IMAD.MOV.U32 R13, RZ, RZ, R0 ;  /* 0x000000ffff0d7224 */ /* 0x000fe400078e0000 */
[----:B------:R-:W-:Y:S02]  /*f8f0*/  IMAD.MOV.U32 R12, RZ, RZ, 0x4 ;  /* 0x00000004ff0c7424 */ /* 0x000fe400078e00ff */
[----:B------:R-:W-:-:S07]  /*f900*/  IMAD.MOV.U32 R3, RZ, RZ, R14 ;  /* 0x000000ffff037224 */ /* 0x000fce00078e000e */
[----:B------:R-:W-:Y:S05]  /*f910*/  WARPSYNC.COLLECTIVE R15, `(.L_x_6815) ;  /* 0x000000000f087348 */ /* 0x000fea0003c00000 */
[----:B------:R0:W1:Y:S02]  /*f920*/  SHFL.IDX P6, R14, R13, R12, R11 ;  /* 0x0000000c0d0e7389 */ /* 0x00006400000c000b */
[----:B01----:R-:W-:Y:S01]  /*f930*/  ENDCOLLECTIVE ;  /* 0x000000000000791b */ /* 0x003fe20003800000 */
.L_x_6815:
        /* <DEDUP_REMOVED lines=16> */
.L_x_6816:
[----:B------:R-:W-:Y:S02]  /*fa40*/  @P1 IMAD R8, R5, 0x2, R22 ;  /* 0x0000000205081824 */ /* 0x000fe400078e0216 */
[----:B------:R-:W-:Y:S02]  /*fa50*/  IMAD.MOV.U32 R13, RZ, RZ, R0 ;  /* 0x000000ffff0d7224 */ /* 0x000fe400078e0000 */
[----:B------:R-:W-:Y:S02]  /*fa60*/  IMAD.MOV.U32 R12, RZ, RZ, 0x5 ;  /* 0x00000005ff0c7424 */ /* 0x000fe400078e00ff */
[----:B------:R-:W-:-:S07]  /*fa70*/  IMAD.MOV.U32 R3, RZ, RZ, R14 ;  /* 0x000000ffff037224 */ /* 0x000fce00078e000e */
[----:B------:R-:W-:Y:S05]  /*fa80*/  WARPSYNC.COLLECTIVE R15, `(.L_x_6817) ;  /* 0x000000000f087348 */ /* 0x000fea0003c00000 */
[----:B------:R0:W1:Y:S02]  /*fa90*/  SHFL.IDX P6, R14, R13, R12, R11 ;  /* 0x0000000c0d0e7389 */ /* 0x00006400000c000b */
[----:B01----:R-:W-:Y:S01]  /*faa0*/  ENDCOLLECTIVE ;  /* 0x000000000000791b */ /* 0x003fe20003800000 */
.L_x_6817:
        /* <DEDUP_REMOVED lines=16> */
.L_x_6818:
[----:B------:R-:W-:Y:S02]  /*fbb0*/  @P1 IMAD R8, R5, 0x2, R22 ;  /* 0x0000000205081824 */ /* 0x000fe400078e0216 */
[----:B------:R-:W-:Y:S02]  /*fbc0*/  IMAD.MOV.U32 R13, RZ, RZ, R0 ;  /* 0x000000ffff0d7224 */ /* 0x000fe400078e0000 */
[----:B------:R-:W-:Y:S02]  /*fbd0*/  IMAD.MOV.U32 R12, RZ, RZ, 0x6 ;  /* 0x00000006ff0c7424 */ /* 0x000fe400078e00ff */
[----:B------:R-:W-:-:S07]  /*fbe0*/  IMAD.MOV.U32 R3, RZ, RZ, R14 ;  /* 0x000000ffff037224 */ /* 0x000fce00078e000e */
[----:B------:R-:W-:Y:S05]  /*fbf0*/  WARPSYNC.COLLECTIVE R15, `(.L_x_6819) ;  /* 0x000000000f087348 */ /* 0x000fea0003c00000 */
[----:B------:R0:W1:Y:S02]  /*fc00*/  SHFL.IDX P6, R14, R13, R12, R11 ;  /* 0x0000000c0d0e7389 */ /* 0x00006400000c000b */
[----:B01----:R-:W-:Y:S01]  /*fc10*/  ENDCOLLECTIVE ;  /* 0x000000000000791b */ /* 0x003fe20003800000 */
.L_x_6819:
        /* <DEDUP_REMOVED lines=16> */
.L_x_6820:
[----:B------:R-:W-:Y:S02]  /*fd20*/  @P1 IMAD R8, R5, 0x2, R22 ;  /* 0x0000000205081824 */ /* 0x000fe400078e0216 */
[----:B------:R-:W-:Y:S02]  /*fd30*/  IMAD.MOV.U32 R13, RZ, RZ, R0 ;  /* 0x000000ffff0d7224 */ /* 0x000fe400078e0000 */
[----:B------:R-:W-:Y:S02]  /*fd40*/  IMAD.MOV.U32 R12, RZ, RZ, 0x7 ;  /* 0x00000007ff0c7424 */ /* 0x000fe400078e00ff */
[----:B------:R-:W-:-:S07]  /*fd50*/  IMAD.MOV.U32 R3, RZ, RZ, R14 ;  /* 0x000000ffff037224 */ /* 0x000fce00078e000e */
[----:B------:R-:W-:Y:S05]  /*fd60*/  WARPSYNC.COLLECTIVE R15, `(.L_x_6821) ;  /* 0x000000000f087348 */ /* 0x000fea0003c00000 */
[----:B------:R0:W1:Y:S02]  /*fd70*/  SHFL.IDX P6, R14, R13, R12, R11 ;  /* 0x0000000c0d0e7389 */ /* 0x00006400000c000b */
[----:B01----:R-:W-:Y:S01]  /*fd80*/  ENDCOLLECTIVE ;  /* 0x000000000000791b */ /* 0x003fe20003800000 */
.L_x_6821:
        /* <DEDUP_REMOVED lines=10> */
.L_x_6822:
[----:B------:R-:W-:Y:S01]  /*fe30*/  @!PT LDS RZ, [RZ] ;  /* 0x00000000fffff984 */ /* 0x000fe20000000800 */
[----:B------:R-:W-:Y:S01]  /*fe40*/  @!PT LDS RZ, [RZ] ;  /* 0x00000000fffff984 */ /* 0x000fe20000000800 */
[----:B------:R-:W-:Y:S01]  /*fe50*/  @!PT LDS RZ, [RZ] ;  /* 0x00000000fffff984 */ /* 0x000fe20000000800 */
[----:B------:R-:W-:Y:S04]  /*fe60*/  @P1 LDGSTS.E.BYPASS.LTC128B.128 [R8+0x1b400], desc[UR36][R2.64], !P3 ;  /* 0x1b40000002081fae */ /* 0x000fe8000d901d64 */
[----:B------:R0:W-:Y:S02]  /*fe70*/  @P1 LDGSTS.E.BYPASS.LTC128B.128 [R8+0x1f400], desc[UR36][R2.64+0x80], !P2 ;  /* 0x1f40008002081fae */ /* 0x0001e4000d101d64 */
[----:B0-----:R-:W-:Y:S01]  /*fe80*/  IMAD.MOV.U32 R2, RZ, RZ, R14 ;  /* 0x000000ffff027224 */ /* 0x001fe200078e000e */
[----:B------:R-:W-:Y:S06]  /*fe90*/  BRA `(.L_x_6823) ;  /* 0xffffffb800f47947 */ /* 0x000fec000383ffff */
.L_x_6747:
[----:B------:R-:W-:Y:S01]  /*fea0*/  MOV R13, R5 ;  /* 0x00000005000d7202 */ /* 0x000fe20000000f00 */
        /* <DEDUP_REMOVED lines=8> */
.L_x_6824:
[C---:B------:R-:W-:Y:S01]  /*ff30*/  VIADD R7, R4.reuse, 0x10 ;  /* 0x0000001004077836 */ /* 0x040fe20000000000 */
[----:B------:R-:W-:Y:S01]  /*ff40*/  ISETP.GE.AND P2, PT, R4, R6, PT ;  /* 0x000000060400720c */ /* 0x000fe20003f46270 */
[----:B------:R-:W-:Y:S02]  /*ff50*/  IMAD.MOV.U32 R13, RZ, RZ, R0 ;  /* 0x000000ffff0d7224 */ /* 0x000fe400078e0000 */
[----:B------:R-:W-:-:S10]  /*ff60*/  IMAD.MOV.U32 R2, RZ, RZ, R14 ;  /* 0x000000ffff027224 */ /* 0x000fd400078e000e */
[----:B------:R-:W-:Y:S05]  /*ff70*/  WARPSYNC.COLLECTIVE R15, `(.L_x_6825) ;  /* 0x000000000f087348 */ /* 0x000fea0003c00000 */
[----:B------:R0:W1:Y:S02]  /*ff80*/  SHFL.IDX P6, R14, R13, R12, R11 ;  /* 0x0000000c0d0e7389 */ /* 0x00006400000c000b */
[----:B01----:R-:W-:Y:S01]  /*ff90*/  ENDCOLLECTIVE ;  /* 0x000000000000791b */ /* 0x003fe20003800000 */
.L_x_6825:
        /* <DEDUP_REMOVED lines=8> */
.L_x_6826:
[----:B------:R-:W-:Y:S01]  /*10020*/  @!PT LDS RZ, [RZ] ;  /* 0x00000000fffff984 */ /* 0x000fe20000000800 */
[----:B------:R-:W-:Y:S01]  /*10030*/  @!PT LDS RZ, [RZ] ;  /* 0x00000000fffff984 */ /* 0x000fe20000000800 */
[----:B------:R-:W-:Y:S01]  /*10040*/  @!PT LDS RZ, [RZ] ;  /* 0x00000000fffff984 */ /* 0x000fe20000000800 */
[----:B------:R-:W-:Y:S04]  /*10050*/  @!P2 LDGSTS.E.BYPASS.LTC128B.128 [R9+0x10400], desc[UR36][R2.64], !P0 ;  /* 0x104000000209afae */ /* 0x000fe8000c101d64 */
[----:B------:R0:W-:Y:S01]  /*10060*/  @!P2 LDGSTS.E.BYPASS.LTC128B.128 [R9+0x14400], desc[UR36][R2.64+0x80], !P1 ;  /* 0x144000800209afae */ /* 0x0001e2000c901d64 */
[----:B------:R-:W-:Y:S01]  /*10070*/  ISETP.GE.AND P2, PT, R7, R6, PT ;  /* 0x000000060700720c */ /* 0x000fe20003f46270 */
[----:B------:R-:W-:Y:S02]  /*10080*/  IMAD.MOV.U32 R13, RZ, RZ, R0 ;  /* 0x000000ffff0d7224 */ /* 0x000fe400078e0000 */
[----:B0-----:R-:W-:-:S10]  /*10090*/  IMAD.MOV.U32 R2, RZ, RZ, R14 ;  /* 0x000000ffff027224 */ /* 0x001fd400078e000e */
[----:B------:R-:W-:Y:S05]  /*100a0*/  WARPSYNC.COLLECTIVE R15, `(.L_x_6827) ;  /* 0x000000000f087348 */ /* 0x000fea0003c00000 */
[----:B------:R0:W1:Y:S02]  /*100b0*/  SHFL.IDX P6, R14, R13, R12, R11 ;  /* 0x0000000c0d0e7389 */ /* 0x00006400000c000b */
[----:B01----:R-:W-:Y:S01]  /*100c0*/  ENDCOLLECTIVE ;  /* 0x000000000000791b */ /* 0x003fe20003800000 */
.L_x_6827:
        /* <DEDUP_REMOVED lines=8> */
.L_x_6828:
[----:B------:R-:W-:Y:S01]  /*10150*/  @!P2 MOV R3, R7 ;  /* 0x000000070003a202 */ /* 0x000fe20000000f00 */
[----:B------:R-:W-:-:S04]  /*10160*/  VIADD R7, R4, 0x20 ;  /* 0x0000002004077836 */ /* 0x000fc80000000000 */
        /* <DEDUP_REMOVED lines=11> */
.L_x_6829:
        /* <DEDUP_REMOVED lines=8> */
.L_x_6830:
[----:B------:R-:W-:Y:S02]  /*102a0*/  @!P2 IMAD.MOV.U32 R3, RZ, RZ, R7 ;  /* 0x000000ffff03a224 */ /* 0x000fe400078e0007 */
[----:B------:R-:W-:-:S03]  /*102b0*/  VIADD R7, R4, 0x30 ;  /* 0x0000003004077836 */ /* 0x000fc60000000000 */
        /* <DEDUP_REMOVED lines=11> */
.L_x_6831:
        /* <DEDUP_REMOVED lines=8> */
.L_x_6832:
        /* <DEDUP_REMOVED lines=13> */
.L_x_6833:
        /* <DEDUP_REMOVED lines=8> */
.L_x_6834:
        /* <DEDUP_REMOVED lines=13> */
.L_x_6835:
        /* <DEDUP_REMOVED lines=8> */
.L_x_6836:
        /* <DEDUP_REMOVED lines=13> */
.L_x_6837:
        /* <DEDUP_REMOVED lines=8> */
.L_x_6838:
[----:B------:R-:W-:-:S05]  /*107e0*/  @!P2 IMAD.MOV.U32 R3, RZ, RZ, R7 ;  /* 0x000000ffff03a224 */ /* 0x000fca00078e0007 */
[----:B------:R-:W-:Y:S01]  /*107f0*/  @!PT LDS RZ, [RZ] ;  /* 0x00000000fffff984 */ /* 0x000fe20000000800 */
[----:B------:R-:W-:Y:S01]  /*10800*/  @!PT LDS RZ, [RZ] ;  /* 0x00000000fffff984 */ /* 0x000fe20000000800 */
[----:B------:R-:W-:Y:S01]  /*10810*/  @!PT LDS RZ, [RZ] ;  /* 0x00000000fffff984 */ /* 0x000fe20000000800 */
[----:B------:R0:W-:Y:S04]  /*10820*/  @!P2 LDGSTS.E.BYPASS.LTC128B.128 [R9+0x13400], desc[UR36][R2.64], !P0 ;  /* 0x134000000209afae */ /* 0x0001e8000c101d64 */
[----:B------:R0:W-:Y:S01]  /*10830*/  @!P2 LDGSTS.E.BYPASS.LTC128B.128 [R9+0x17400], desc[UR36][R2.64+0x80], !P1 ;  /* 0x174000800209afae */ /* 0x0001e2000c901d64 */
[----:B------:R-:W-:Y:S02]  /*10840*/  IMAD.MOV.U32 R13, RZ, RZ, R0 ;  /* 0x000000ffff0d7224 */ /* 0x000fe400078e0000 */
[----:B------:R-:W-:-:S07]  /*10850*/  IMAD.MOV.U32 R5, RZ, RZ, R14 ;  /* 0x000000ffff057224 */ /* 0x000fce00078e000e */
[----:B0-----:R-:W-:Y:S05]  /*10860*/  WARPSYNC.COLLECTIVE R15, `(.L_x_6839) ;  /* 0x000000000f087348 */ /* 0x001fea0003c00000 */
[----:B------:R1:W2:Y:S02]  /*10870*/  SHFL.IDX P6, R14, R13, R12, R11 ;  /* 0x0000000c0d0e7389 */ /* 0x0002a400000c000b */
[----:B012---:R-:W-:Y:S01]  /*10880*/  ENDCOLLECTIVE ;  /* 0x000000000000791b */ /* 0x007fe20003800000 */
.L_x_6839:
[----:B------:R-:W-:Y:S05]  /*10890*/  BRA `(.L_x_6840) ;  /* 0xffffffbc00507947 */ /* 0x000fea000383ffff */
.L_x_6752:
[----:B0-----:R0:W1:Y:S02]  /*108a0*/  SYNCS.PHASECHK.TRANS64.TRYWAIT P1, [R22+URZ+0x28820], R3 ;  /* 0x02882003160075a7 */ /* 0x001064000802017f */
[----:B-1----:R-:W-:Y:S05]  /*108b0*/  @!P1 NANOSLEEP.SYNCS 0x989680 ;  /* 0x009896800000995d */ /* 0x002fea0003900000 */
[----:B------:R-:W1:Y:S02]  /*108c0*/  @!P1 SYNCS.PHASECHK.TRANS64 P1, [R22+URZ+0x28820], R3 ;  /* 0x02882003160095a7 */ /* 0x000e64000802007f */
[----:B-1----:R-:W-:Y:S05]  /*108d0*/  @!P1 BRA `(.L_x_6752) ;  /* 0xfffffffc00f09947 */ /* 0x002fea000383ffff */
[----:B------:R-:W-:Y:S05]  /*108e0*/  BRA `(.L_x_6841) ;  /* 0xffffffbc00c87947 */ /* 0x000fea000383ffff */
.L_x_6757:
[----:B0-----:R0:W1:Y:S02]  /*108f0*/  SYNCS.PHASECHK.TRANS64.TRYWAIT P0, [R6+URZ+0x28840], R3 ;  /* 0x02884003060075a7 */ /* 0x001064000800017f */
[----:B-1----:R-:W-:Y:S05]  /*10900*/  @!P0 NANOSLEEP.SYNCS 0x989680 ;  /* 0x009896800000895d */ /* 0x002fea0003900000 */
[----:B------:R-:W1:Y:S02]  /*10910*/  @!P0 SYNCS.PHASECHK.TRANS64 P0, [R6+URZ+0x28840], R3 ;  /* 0x02884003060085a7 */ /* 0x000e64000800007f */
[----:B-1----:R-:W-:Y:S05]  /*10920*/  @!P0 BRA `(.L_x_6757) ;  /* 0xfffffffc00f08947 */ /* 0x002fea000383ffff */
[----:B------:R-:W-:Y:S05]  /*10930*/  BRA `(.L_x_6842) ;  /* 0xffffffc0008c7947 */ /* 0x000fea000383ffff */
.L_x_6758:
[----:B------:R-:W-:Y:S01]  /*10940*/  BSSY B1, `(.L_x_6843) ;  /* 0x0000008000017945 */ /* 0x000fe20003800000 */
[----:B------:R-:W-:Y:S01]  /*10950*/  IMAD.MOV.U32 R13, RZ, RZ, R9 ;  /* 0x000000ffff0d7224 */ /* 0x000fe200078e0009 */
[----:B------:R-:W-:Y:S01]  /*10960*/  MOV R15, 0xffffffff ;  /* 0xffffffff000f7802 */ /* 0x000fe20000000f00 */
[----:B------:R-:W-:Y:S02]  /*10970*/  IMAD.MOV.U32 R12, RZ, RZ, RZ ;  /* 0x000000ffff0c7224 */ /* 0x000fe400078e00ff */
[----:B------:R-:W-:-:S07]  /*10980*/  IMAD.MOV.U32 R11, RZ, RZ, 0x181f ;  /* 0x0000181fff0b7424 */ /* 0x000fce00078e00ff */
[----:B--2---:R-:W-:Y:S05]  /*10990*/  WARPSYNC.COLLECTIVE R15, `(.L_x_6844) ;  /* 0x000000000f087348 */ /* 0x004fea0003c00000 */
[----:B--2---:R0:W1:Y:S02]  /*109a0*/  SHFL.IDX P6, R14, R13, R12, R11 ;  /* 0x0000000c0d0e7389 */ /* 0x00406400000c000b */
[----:B01----:R-:W-:Y:S01]  /*109b0*/  ENDCOLLECTIVE ;  /* 0x000000000000791b */ /* 0x003fe20003800000 */
.L_x_6844:
[----:B------:R-:W-:Y:S05]  /*109c0*/  BSYNC B1 ;  /* 0x0000000000017941 */ /* 0x000fea0003800000 */
.L_x_6843:
        /* <DEDUP_REMOVED lines=9> */
.L_x_6845:
[----:B------:R-:W-:Y:S02]  /*10a60*/  IMAD R7, R7, 0x2, R22 ;  /* 0x0000000207077824 */ /* 0x000fe400078e0216 */
[----:B------:R-:W-:Y:S02]  /*10a70*/  IMAD.MOV.U32 R13, RZ, RZ, R9 ;  /* 0x000000ffff0d7224 */ /* 0x000fe400078e0009 */
[----:B------:R-:W-:Y:S02]  /*10a80*/  IMAD.MOV.U32 R12, RZ, RZ, 0x1 ;  /* 0x00000001ff0c7424 */ /* 0x000fe400078e00ff */
[----:B------:R-:W-:-:S07]  /*10a90*/  IMAD.MOV.U32 R2, RZ, RZ, R14 ;  /* 0x000000ffff027224 */ /* 0x000fce00078e000e */
[----:B------:R-:W-:Y:S05]  /*10aa0*/  WARPSYNC.COLLECTIVE R15, `(.L_x_6846) ;  /* 0x000000000f087348 */ /* 0x000fea0003c00000 */
[----:B------:R0:W1:Y:S02]  /*10ab0*/  SHFL.IDX P6, R14, R13, R12, R11 ;  /* 0x0000000c0d0e7389 */ /* 0x00006400000c000b */
[----:B01----:R-:W-:Y:S01]  /*10ac0*/  ENDCOLLECTIVE ;  /* 0x000000000000791b */ /* 0x003fe20003800000 */
.L_x_6846:
[----:B------:R-:W-:-:S05]  /*10ad0*/  IADD3 R2, P0, R2, R5, RZ ;  /* 0x0000000502027210 */ /* 0x000fca0007f1e0ff */
[----:B------:R-:W-:-:S05]  /*10ae0*/  IMAD.X R3, RZ, RZ, R3, P0 ;  /* 0x000000ffff037224 */ /* 0x000fca00000e0603 */
[----:B------:R-:W-:Y:S01]  /*10af0*/  @!PT LDS RZ, [RZ] ;  /* 0x00000000fffff984 */ /* 0x000fe20000000800 */
[----:B------:R-:W-:Y:S01]  /*10b00*/  @!PT LDS RZ, [RZ] ;  /* 0x00000000fffff984 */ /* 0x000fe20000000800 */
[----:B------:R-:W-:Y:S01]  /*10b10*/  @!PT LDS RZ, [RZ] ;  /* 0x00000000fffff984 */ /* 0x000fe20000000800 */
[----:B------:R-:W-:Y:S01]  /*10b20*/  LDGSTS.E.BYPASS.LTC128B.128 [R7+0x18400], desc[UR36][R2.64], !P4 ;  /* 0x1840000002077fae */ /* 0x000fe2000e101d64 */
[----:B------:R-:W-:-:S03]  /*10b30*/  IMAD.MOV.U32 R13, RZ, RZ, R8 ;  /* 0x000000ffff0d7224 */ /* 0x000fc600078e0008 */
[----:B------:R0:W-:Y:S02]  /*10b40*/  LDGSTS.E.BYPASS.LTC128B.128 [R7+0x1c400], desc[UR36][R2.64+0x80], !P3 ;  /* 0x1c40008002077fae */ /* 0x0001e4000d901d64 */
[----:B0-----:R-:W-:-:S07]  /*10b50*/  IMAD.MOV.U32 R3, RZ, RZ, R14 ;  /* 0x000000ffff037224 */ /* 0x001fce00078e000e */
[----:B------:R-:W-:Y:S05]  /*10b60*/  WARPSYNC.COLLECTIVE R15, `(.L_x_6847) ;  /* 0x000000000f087348 */ /* 0x000fea0003c00000 */
[----:B------:R0:W1:Y:S02]  /*10b70*/  SHFL.IDX P6, R14, R13, R12, R11 ;  /* 0x0000000c0d0e7389 */ /* 0x00006400000c000b */
[----:B01----:R-:W-:Y:S01]  /*10b80*/  ENDCOLLECTIVE ;  /* 0x000000000000791b */ /* 0x003fe20003800000 */
.L_x_6847:
[----:B------:R-:W-:Y:S01]  /*10b90*/  MOV R13, R9 ;  /* 0x00000009000d7202 */ /* 0x000fe20000000f00 */
[----:B------:R-:W-:Y:S02]  /*10ba0*/  IMAD.MOV.U32 R12, RZ, RZ, 0x2 ;  /* 0x00000002ff0c7424 */ /* 0x000fe400078e00ff */
[----:B------:R-:W-:-:S07]  /*10bb0*/  IMAD.MOV.U32 R2, RZ, RZ, R14 ;  /* 0x000000ffff027224 */ /* 0x000fce00078e000e */
[----:B------:R-:W-:Y:S05]  /*10bc0*/  WARPSYNC.COLLECTIVE R15, `(.L_x_6848) ;  /* 0x000000000f087348 */ /* 0x000fea0003c00000 */
[----:B------:R0:W1:Y:S02]  /*10bd0*/  SHFL.IDX P6, R14, R13, R12, R11 ;  /* 0x0000000c0d0e7389 */ /* 0x00006400000c000b */
[----:B01----:R-:W-:Y:S01]  /*10be0*/  ENDCOLLECTIVE ;  /* 0x000000000000791b */ /* 0x003fe20003800000 */
.L_x_6848:
        /* <DEDUP_REMOVED lines=12> */
.L_x_6849:
[----:B------:R-:W-:Y:S02]  /*10cb0*/  IMAD.MOV.U32 R13, RZ, RZ, R9 ;  /* 0x000000ffff0d7224 */ /* 0x000fe400078e0009 */
[----:B------:R-:W-:Y:S02]  /*10cc0*/  IMAD.MOV.U32 R12, RZ, RZ, 0x3 ;  /* 0x00000003ff0c7424 */ /* 0x000fe400078e00ff */
[----:B------:R-:W-:-:S07]  /*10cd0*/  IMAD.MOV.U32 R2, RZ, RZ, R14 ;  /* 0x000000ffff027224 */ /* 0x000fce00078e000e */
[----:B------:R-:W-:Y:S05]  /*10ce0*/  WARPSYNC.COLLECTIVE R15, `(.L_x_6850) ;  /* 0x000000000f087348 */ /* 0x000fea0003c00000 */
[----:B------:R0:W1:Y:S02]  /*10cf0*/  SHFL.IDX P6, R14, R13, R12, R11 ;  /* 0x0000000c0d0e7389 */ /* 0x00006400000c000b */
[----:B01----:R-:W-:Y:S01]  /*10d00*/  ENDCOLLECTIVE ;  /* 0x000000000000791b */ /* 0x003fe20003800000 */
.L_x_6850:
        /* <DEDUP_REMOVED lines=12> */
.L_x_6851:
[----:B------:R-:W-:Y:S02]  /*10dd0*/  IMAD.MOV.U32 R13, RZ, RZ, R9 ;  /* 0x000000ffff0d7224 */ /* 0x000fe400078e0009 */
[----:B------:R-:W-:Y:S02]  /*10de0*/  IMAD.MOV.U32 R12, RZ, RZ, 0x4 ;  /* 0x00000004ff0c7424 */ /* 0x000fe400078e00ff */
[----:B------:R-:W-:-:S07]  /*10df0*/  IMAD.MOV.U32 R2, RZ, RZ, R14 ;  /* 0x000000ffff027224 */ /* 0x000fce00078e000e */
[----:B------:R-:W-:Y:S05]  /*10e00*/  WARPSYNC.COLLECTIVE R15, `(.L_x_6852) ;  /* 0x000000000f087348 */ /* 0x000fea0003c00000 */
[----:B------:R0:W1:Y:S02]  /*10e10*/  SHFL.IDX P6, R14, R13, R12, R11 ;  /* 0x0000000c0d0e7389 */ /* 0x00006400000c000b */
[----:B01----:R-:W-:Y:S01]  /*10e20*/  ENDCOLLECTIVE ;  /* 0x000000000000791b */ /* 0x003fe20003800000 */
.L_x_6852:
        /* <DEDUP_REMOVED lines=12> */
.L_x_6853:
[----:B------:R-:W-:Y:S02]  /*10ef0*/  IMAD.MOV.U32 R13, RZ, RZ, R9 ;  /* 0x000000ffff0d7224 */ /* 0x000fe400078e0009 */
[----:B------:R-:W-:Y:S01]  /*10f00*/  IMAD.MOV.U32 R12, RZ, RZ, 0x5 ;  /* 0x00000005ff0c7424 */ /* 0x000fe200078e00ff */
[----:B------:R-:W-:-:S07]  /*10f10*/  MOV R2, R14 ;  /* 0x0000000e00027202 */ /* 0x000fce0000000f00 */
[----:B------:R-:W-:Y:S05]  /*10f20*/  WARPSYNC.COLLECTIVE R15, `(.L_x_6854) ;  /* 0x000000000f087348 */ /* 0x000fea0003c00000 */
[----:B------:R0:W1:Y:S02]  /*10f30*/  SHFL.IDX P6, R14, R13, R12, R11 ;  /* 0x0000000c0d0e7389 */ /* 0x00006400000c000b */
[----:B01----:R-:W-:Y:S01]  /*10f40*/  ENDCOLLECTIVE ;  /* 0x000000000000791b */ /* 0x003fe20003800000 */
.L_x_6854:
        /* <DEDUP_REMOVED lines=12> */
.L_x_6855:
[----:B------:R-:W-:Y:S02]  /*11010*/  IMAD.MOV.U32 R13, RZ, RZ, R9 ;  /* 0x000000ffff0d7224 */ /* 0x000fe400078e0009 */
[----:B------:R-:W-:Y:S02]  /*11020*/  IMAD.MOV.U32 R12, RZ, RZ, 0x6 ;  /* 0x00000006ff0c7424 */ /* 0x000fe400078e00ff */
[----:B------:R-:W-:-:S07]  /*11030*/  IMAD.MOV.U32 R2, RZ, RZ, R14 ;  /* 0x000000ffff027224 */ /* 0x000fce00078e000e */
[----:B------:R-:W-:Y:S05]  /*11040*/  WARPSYNC.COLLECTIVE R15, `(.L_x_6856) ;  /* 0x000000000f087348 */ /* 0x000fea0003c00000 */
[----:B------:R0:W1:Y:S02]  /*11050*/  SHFL.IDX P6, R14, R13, R12, R11 ;  /* 0x0000000c0d0e7389 */ /* 0x00006400000c000b */
[----:B01----:R-:W-:Y:S01]  /*11060*/  ENDCOLLECTIVE ;  /* 0x000000000000791b */ /* 0x003fe20003800000 */
.L_x_6856:
        /* <DEDUP_REMOVED lines=12> */
.L_x_6857:
[----:B------:R-:W-:Y:S02]  /*11130*/  IMAD.MOV.U32 R13, RZ, RZ, R9 ;  /* 0x000000ffff0d7224 */ /* 0x000fe400078e0009 */
[----:B------:R-:W-:Y:S02]  /*11140*/  IMAD.MOV.U32 R12, RZ, RZ, 0x7 ;  /* 0x00000007ff0c7424 */ /* 0x000fe400078e00ff */
[----:B------:R-:W-:-:S07]  /*11150*/  IMAD.MOV.U32 R2, RZ, RZ, R14 ;  /* 0x000000ffff027224 */ /* 0x000fce00078e000e */
[----:B------:R-:W-:Y:S05]  /*11160*/  WARPSYNC.COLLECTIVE R15, `(.L_x_6858) ;  /* 0x000000000f087348 */ /* 0x000fea0003c00000 */
[----:B------:R0:W1:Y:S02]  /*11170*/  SHFL.IDX P6, R14, R13, R12, R11 ;  /* 0x0000000c0d0e7389 */ /* 0x00006400000c000b */
[----:B01----:R-:W-:Y:S01]  /*11180*/  ENDCOLLECTIVE ;  /* 0x000000000000791b */ /* 0x003fe20003800000 */
.L_x_6858:
[----:B------:R-:W-:-:S05]  /*11190*/  IADD3 R2, P0, R2, R5, RZ ;  /* 0x0000000502027210 */ /* 0x000fca0007f1e0ff */
[----:B------:R-:W-:-:S05]  /*111a0*/  IMAD.X R3, RZ, RZ, R3, P0 ;  /* 0x000000ffff037224 */ /* 0x000fca00000e0603 */
        /* <DEDUP_REMOVED lines=10> */
.L_x_6859:
[----:B------:R-:W-:Y:S01]  /*11250*/  IMAD.MOV.U32 R2, RZ, RZ, R14 ;  /* 0x000000ffff027224 */ /* 0x000fe200078e000e */
[----:B------:R-:W-:Y:S06]  /*11260*/  BRA `(.L_x_6860) ;  /* 0xffffffbc00587947 */ /* 0x000fec000383ffff */
.L_x_6763:
[----:B-1----:R1:W3:Y:S02]  /*11270*/  SYNCS.PHASECHK.TRANS64.TRYWAIT P0, [R6+URZ+0x28860], R3 ;  /* 0x02886003060075a7 */ /* 0x0022e4000800017f */
[----:B---3--:R-:W-:Y:S05]  /*11280*/  @!P0 NANOSLEEP.SYNCS 0x989680 ;  /* 0x009896800000895d */ /* 0x008fea0003900000 */
[----:B------:R-:W3:Y:S02]  /*11290*/  @!P0 SYNCS.PHASECHK.TRANS64 P0, [R6+URZ+0x28860], R3 ;  /* 0x02886003060085a7 */ /* 0x000ee4000800007f */
[----:B---3--:R-:W-:Y:S05]  /*112a0*/  @!P0 BRA `(.L_x_6763) ;  /* 0xfffffffc00f08947 */ /* 0x008fea000383ffff */
[----:B------:R-:W-:Y:S05]  /*112b0*/  BRA `(.L_x_6861) ;  /* 0xffffffbc00b47947 */ /* 0x000fea000383ffff */
.L_x_6764:
[----:B------:R-:W-:Y:S01]  /*112c0*/  BSSY B1, `(.L_x_6862) ;  /* 0x0000008000017945 */ /* 0x000fe20003800000 */
[----:B------:R-:W-:Y:S02]  /*112d0*/  IMAD.MOV.U32 R13, RZ, RZ, R23 ;  /* 0x000000ffff0d7224 */ /* 0x000fe400078e0017 */
[----:B------:R-:W-:Y:S02]  /*112e0*/  IMAD.MOV.U32 R12, RZ, RZ, RZ ;  /* 0x000000ffff0c7224 */ /* 0x000fe400078e00ff */
[----:B------:R-:W-:Y:S02]  /*112f0*/  IMAD.MOV.U32 R11, RZ, RZ, 0x181f ;  /* 0x0000181fff0b7424 */ /* 0x000fe400078e00ff */
[----:B------:R-:W-:-:S07]  /*11300*/  IMAD.MOV.U32 R15, RZ, RZ, -0x1 ;  /* 0xffffffffff0f7424 */ /* 0x000fce00078e00ff */
[----:B-12---:R-:W-:Y:S05]  /*11310*/  WARPSYNC.COLLECTIVE R15, `(.L_x_6863) ;  /* 0x000000000f087348 */ /* 0x006fea0003c00000 */
[----:B--2---:R0:W2:Y:S02]  /*11320*/  SHFL.IDX P6, R14, R13, R12, R11 ;  /* 0x0000000c0d0e7389 */ /* 0x0040a400000c000b */
[----:B012---:R-:W-:Y:S01]  /*11330*/  ENDCOLLECTIVE ;  /* 0x000000000000791b */ /* 0x007fe20003800000 */
.L_x_6863:
[----:B------:R-:W-:Y:S05]  /*11340*/  BSYNC B1 ;  /* 0x0000000000017941 */ /* 0x000fea0003800000 */
.L_x_6862:
        /* <DEDUP_REMOVED lines=9> */
.L_x_6864:
[----:B------:R-:W-:Y:S01]  /*113e0*/  IMAD.MOV.U32 R13, RZ, RZ, R23 ;  /* 0x000000ffff0d7224 */ /* 0x000fe200078e0017 */
[----:B------:R-:W-:Y:S01]  /*113f0*/  MOV R12, 0x1 ;  /* 0x00000001000c7802 */ /* 0x000fe20000000f00 */
[----:B------:R-:W-:-:S07]  /*11400*/  IMAD.MOV.U32 R2, RZ, RZ, R14 ;  /* 0x000000ffff027224 */ /* 0x000fce00078e000e */
[----:B------:R-:W-:Y:S05]  /*11410*/  WARPSYNC.COLLECTIVE R15, `(.L_x_6865) ;  /* 0x000000000f087348 */ /* 0x000fea0003c00000 */
[----:B------:R0:W1:Y:S02]  /*11420*/  SHFL.IDX P6, R14, R13, R12, R11 ;  /* 0x0000000c0d0e7389 */ /* 0x00006400000c000b */
[----:B01----:R-:W-:Y:S01]  /*11430*/  ENDCOLLECTIVE ;  /* 0x000000000000791b */ /* 0x003fe20003800000 */
.L_x_6865:
        /* <DEDUP_REMOVED lines=9> */
[----:B------:R0:W-:Y:S02]  /*114d0*/  LDGSTS.E.BYPASS.LTC128B.128 [R7+0x4400], desc[UR36][R2.64+0x80], !P0 ;  /* 0x0440008002077fae */ /* 0x0001e4000c101d64 */
[----:B0-----:R-:W-:-:S07]  /*114e0*/  IMAD.MOV.U32 R3, RZ, RZ, R14 ;  /* 0x000000ffff037224 */ /* 0x001fce00078e000e */
[----:B------:R-:W-:Y:S05]  /*114f0*/  WARPSYNC.COLLECTIVE R15, `(.L_x_6866) ;  /* 0x000000000f087348 */ /* 0x000fea0003c00000 */
[----:B------:R0:W1:Y:S02]  /*11500*/  SHFL.IDX P6, R14, R13, R12, R11 ;  /* 0x0000000c0d0e7389 */ /* 0x00006400000c000b */
[----:B01----:R-:W-:Y:S01]  /*11510*/  ENDCOLLECTIVE ;  /* 0x000000000000791b */ /* 0x003fe20003800000 */
.L_x_6866:
[----:B------:R-:W-:Y:S02]  /*11520*/  IMAD.MOV.U32 R13, RZ, RZ, R23 ;  /* 0x000000ffff0d7224 */ /* 0x000fe400078e0017 */
[----:B------:R-:W-:Y:S02]  /*11530*/  IMAD.MOV.U32 R12, RZ, RZ, 0x2 ;  /* 0x00000002ff0c7424 */ /* 0x000fe400078e00ff */
[----:B------:R-:W-:-:S07]  /*11540*/  IMAD.MOV.U32 R2, RZ, RZ, R14 ;  /* 0x000000ffff027224 */ /* 0x000fce00078e000e */
[----:B------:R-:W-:Y:S05]  /*11550*/  WARPSYNC.COLLECTIVE R15, `(.L_x_6867) ;  /* 0x000000000f087348 */ /* 0x000fea0003c00000 */
[----:B------:R0:W1:Y:S02]  /*11560*/  SHFL.IDX P6, R14, R13, R12, R11 ;  /* 0x0000000c0d0e7389 */ /* 0x00006400000c000b */
[----:B01----:R-:W-:Y:S01]  /*11570*/  ENDCOLLECTIVE ;  /* 0x000000000000791b */ /* 0x003fe20003800000 */
.L_x_6867:
        /* <DEDUP_REMOVED lines=14> */
.L_x_6868:
[----:B------:R-:W-:Y:S02]  /*11660*/  IMAD.MOV.U32 R13, RZ, RZ, R23 ;  /* 0x000000ffff0d7224 */ /* 0x000fe400078e0017 */
[----:B------:R-:W-:Y:S02]  /*11670*/  IMAD.MOV.U32 R12, RZ, RZ, 0x3 ;  /* 0x00000003ff0c7424 */ /* 0x000fe400078e00ff */
[----:B------:R-:W-:-:S07]  /*11680*/  IMAD.MOV.U32 R2, RZ, RZ, R14 ;  /* 0x000000ffff027224 */ /* 0x000fce00078e000e */
[----:B------:R-:W-:Y:S05]  /*11690*/  WARPSYNC.COLLECTIVE R15, `(.L_x_6869) ;  /* 0x000000000f087348 */ /* 0x000fea0003c00000 */
[----:B------:R0:W1:Y:S02]  /*116a0*/  SHFL.IDX P6, R14, R13, R12, R11 ;  /* 0x0000000c0d0e7389 */ /* 0x00006400000c000b */
[----:B01----:R-:W-:Y:S01]  /*116b0*/  ENDCOLLECTIVE ;  /* 0x000000000000791b */ /* 0x003fe20003800000 */
.L_x_6869:
        /* <DEDUP_REMOVED lines=14> */
.L_x_6870:
[----:B------:R-:W-:Y:S02]  /*117a0*/  IMAD.MOV.U32 R13, RZ, RZ, R23 ;  /* 0x000000ffff0d7224 */ /* 0x000fe400078e0017 */
[----:B------:R-:W-:Y:S02]  /*117b0*/  IMAD.MOV.U32 R12, RZ, RZ, 0x4 ;  /* 0x00000004ff0c7424 */ /* 0x000fe400078e00ff */
[----:B------:R-:W-:-:S07]  /*117c0*/  IMAD.MOV.U32 R2, RZ, RZ, R14 ;  /* 0x000000ffff027224 */ /* 0x000fce00078e000e */
[----:B------:R-:W-:Y:S05]  /*117d0*/  WARPSYNC.COLLECTIVE R15, `(.L_x_6871) ;  /* 0x000000000f087348 */ /* 0x000fea0003c00000 */
[----:B------:R0:W1:Y:S02]  /*117e0*/  SHFL.IDX P6, R14, R13, R12, R11 ;  /* 0x0000000c0d0e7389 */ /* 0x00006400000c000b */
[----:B01----:R-:W-:Y:S01]  /*117f0*/  ENDCOLLECTIVE ;  /* 0x000000000000791b */ /* 0x003fe20003800000 */
.L_x_6871:
        /* <DEDUP_REMOVED lines=14> */
.L_x_6872:
[----:B------:R-:W-:Y:S02]  /*118e0*/  IMAD.MOV.U32 R13, RZ, RZ, R23 ;  /* 0x000000ffff0d7224 */ /* 0x000fe400078e0017 */
[----:B------:R-:W-:Y:S02]  /*118f0*/  IMAD.MOV.U32 R12, RZ, RZ, 0x5 ;  /* 0x00000005ff0c7424 */ /* 0x000fe400078e00ff */
[----:B------:R-:W-:-:S07]  /*11900*/  IMAD.MOV.U32 R2, RZ, RZ, R14 ;  /* 0x000000ffff027224 */ /* 0x000fce00078e000e */
[----:B------:R-:W-:Y:S05]  /*11910*/  WARPSYNC.COLLECTIVE R15, `(.L_x_6873) ;  /* 0x000000000f087348 */ /* 0x000fea0003c00000 */
[----:B------:R0:W1:Y:S02]  /*11920*/  SHFL.IDX P6, R14, R13, R12, R11 ;  /* 0x0000000c0d0e7389 */ /* 0x00006400000c000b */
[----:B01----:R-:W-:Y:S01]  /*11930*/  ENDCOLLECTIVE ;  /* 0x000000000000791b */ /* 0x003fe20003800000 */
.L_x_6873:
        /* <DEDUP_REMOVED lines=14> */
.L_x_6874:
[----:B------:R-:W-:Y:S02]  /*11a20*/  IMAD.MOV.U32 R13, RZ, RZ, R23 ;  /* 0x000000ffff0d7224 */ /* 0x000fe400078e0017 */
[----:B------:R-:W-:Y:S02]  /*11a30*/  IMAD.MOV.U32 R12, RZ, RZ, 0x6 ;  /* 0x00000006ff0c7424 */ /* 0x000fe400078e00ff */
[----:B------:R-:W-:-:S07]  /*11a40*/  IMAD.MOV.U32 R2, RZ, RZ, R14 ;  /* 0x000000ffff027224 */ /* 0x000fce00078e000e */
[----:B------:R-:W-:Y:S05]  /*11a50*/  WARPSYNC.COLLECTIVE R15, `(.L_x_6875) ;  /* 0x000000000f087348 */ /* 0x000fea0003c00000 */
[----:B------:R0:W1:Y:S02]  /*11a60*/  SHFL.IDX P6, R14, R13, R12, R11 ;  /* 0x0000000c0d0e7389 */ /* 0x00006400000c000b */
[----:B01----:R-:W-:Y:S01]  /*11a70*/  ENDCOLLECTIVE ;  /* 0x000000000000791b */ /* 0x003fe20003800000 */
.L_x_6875:
[----:B------:R-:W-:-:S05]  /*11a80*/  IADD3 R2, P0, R2, R5, RZ ;  /* 0x0000000502027210 */ /* 0x000fca0007f1e0ff */
[----:B------:R-:W-:Y:S01]  /*11a90*/  IMAD.X R3, RZ, RZ, R3, P0 ;  /* 0x000000ffff037224 */ /* 0x000fe200000e0603 */
[----:B------:R-:W-:Y:S02]  /*11aa0*/  ISETP.LT.OR P0, PT, R8, 0x51, P2 ;  /* 0x000000510800780c */ /* 0x000fe40001701670 */
[----:B------:R-:W-:-:S11]  /*11ab0*/  MOV R13, R18 ;  /* 0x00000012000d7202 */ /* 0x000fd60000000f00 */
        /* <DEDUP_REMOVED lines=10> */
.L_x_6876:
[----:B------:R-:W-:Y:S02]  /*11b60*/  IMAD.MOV.U32 R13, RZ, RZ, R23 ;  /* 0x000000ffff0d7224 */ /* 0x000fe400078e0017 */
[----:B------:R-:W-:Y:S02]  /*11b70*/  IMAD.MOV.U32 R12, RZ, RZ, 0x7 ;  /* 0x00000007ff0c7424 */ /* 0x000fe400078e00ff */
[----:B------:R-:W-:-:S07]  /*11b80*/  IMAD.MOV.U32 R2, RZ, RZ, R14 ;  /* 0x000000ffff027224 */ /* 0x000fce00078e000e */
[----:B------:R-:W-:Y:S05]  /*11b90*/  WARPSYNC.COLLECTIVE R15, `(.L_x_6877) ;  /* 0x000000000f087348 */ /* 0x000fea0003c00000 */
[----:B------:R0:W1:Y:S02]  /*11ba0*/  SHFL.IDX P6, R14, R13, R12, R11 ;  /* 0x0000000c0d0e7389 */ /* 0x00006400000c000b */
[----:B01----:R-:W-:Y:S01]  /*11bb0*/  ENDCOLLECTIVE ;  /* 0x000000000000791b */ /* 0x003fe20003800000 */
.L_x_6877:
        /* <DEDUP_REMOVED lines=13> */
.L_x_6878:
[----:B------:R-:W-:Y:S01]  /*11c90*/  @!PT LDS RZ, [RZ] ;  /* 0x00000000fffff984 */ /* 0x000fe20000000800 */
[----:B------:R-:W-:Y:S01]  /*11ca0*/  @!PT LDS RZ, [RZ] ;  /* 0x00000000fffff984 */ /* 0x000fe20000000800 */
[----:B------:R-:W-:Y:S01]  /*11cb0*/  @!PT LDS RZ, [RZ] ;  /* 0x00000000fffff984 */ /* 0x000fe20000000800 */
[----:B------:R0:W-:Y:S01]  /*11cc0*/  LDGSTS.E.BYPASS.LTC128B.128 [R7+0x7400], desc[UR36][R2.64+0x80], !P0 ;  /* 0x0740008002077fae */ /* 0x0001e2000c101d64 */
[----:B------:R-:W-:Y:S05]  /*11cd0*/  BRA `(.L_x_6879) ;  /* 0xffffffb8003c7947 */ /* 0x000fea000383ffff */
.L_x_6772:
[----:B0-----:R0:W1:Y:S02]  /*11ce0*/  SYNCS.PHASECHK.TRANS64.TRYWAIT P0, [R0+URZ+0x28860], R3 ;  /* 0x02886003000075a7 */ /* 0x001064000800017f */
[----:B-1----:R-:W-:Y:S05]  /*11cf0*/  @!P0 NANOSLEEP.SYNCS 0x989680 ;  /* 0x009896800000895d */ /* 0x002fea0003900000 */
[----:B------:R-:W1:Y:S02]  /*11d00*/  @!P0 SYNCS.PHASECHK.TRANS64 P0, [R0+URZ+0x28860], R3 ;  /* 0x02886003000085a7 */ /* 0x000e64000800007f */
[----:B-1----:R-:W-:Y:S05]  /*11d10*/  @!P0 BRA `(.L_x_6772) ;  /* 0xfffffffc00f08947 */ /* 0x002fea000383ffff */
[----:B------:R-:W-:Y:S05]  /*11d20*/  BRA `(.L_x_6880) ;  /* 0xffffffbc00507947 */ /* 0x000fea000383ffff */
.L_x_6773:
        /* <DEDUP_REMOVED lines=8> */
.L_x_6882:
[----:B------:R-:W-:Y:S05]  /*11db0*/  BSYNC B0 ;  /* 0x0000000000007941 */ /* 0x000fea0003800000 */
.L_x_6881:
[----:B------:R-:W-:Y:S01]  /*11dc0*/  IMAD.MOV.U32 R13, RZ, RZ, R18 ;  /* 0x000000ffff0d7224 */ /* 0x000fe200078e0012 */
[----:B------:R-:W-:Y:S01]  /*11dd0*/  SHF.L.U32 R5, R30, 0x1, RZ ;  /* 0x000000011e057819 */ /* 0x000fe200000006ff */
        /* <DEDUP_REMOVED lines=8> */
.L_x_6883:
[----:B------:R-:W-:Y:S02]  /*11e60*/  ULDC UR4, c[0x0][0x2f4] ;  /* 0x0000bd0000047ab9 */ /* 0x000fe40000000800 */
[----:B------:R-:W-:Y:S02]  /*11e70*/  ISETP.GE.AND P1, PT, R30, UR4, PT ;  /* 0x000000041e007c0c */ /* 0x000fe4000bf26270 */
[----:B------:R-:W-:Y:S02]  /*11e80*/  ISETP.GE.AND P0, PT, R29, UR4, PT ;  /* 0x000000041d007c0c */ /* 0x000fe4000bf06270 */
[C---:B------:R-:W-:Y:S02]  /*11e90*/  ISETP.LT.OR P3, PT, R6.reuse, 0x1, P1 ;  /* 0x000000010600780c */ /* 0x040fe40000f61670 */
[----:B------:R-:W-:Y:S01]  /*11ea0*/  ISETP.LT.OR P4, PT, R6, 0x1, P0 ;  /* 0x000000010600780c */ /* 0x000fe20000781670 */
[----:B------:R-:W-:Y:S02]  /*11eb0*/  IMAD.MOV.U32 R13, RZ, RZ, R23 ;  /* 0x000000ffff0d7224 */ /* 0x000fe400078e0017 */
[----:B------:R-:W-:Y:S01]  /*11ec0*/  IMAD.MOV.U32 R12, RZ, RZ, 0x1 ;  /* 0x00000001ff0c7424 */ /* 0x000fe200078e00ff */
[----:B------:R-:W-:-:S13]  /*11ed0*/  IADD3 R2, P2, R14, R5, RZ ;  /* 0x000000050e027210 */ /* 0x000fda0007f5e0ff */
[----:B------:R-:W-:Y:S05]  /*11ee0*/  WARPSYNC.COLLECTIVE R15, `(.L_x_6884) ;  /* 0x000000000f087348 */ /* 0x000fea0003c00000 */
[----:B------:R0:W1:Y:S02]  /*11ef0*/  SHFL.IDX P6, R14, R13, R12, R11 ;  /* 0x0000000c0d0e7389 */ /* 0x00006400000c000b */
[----:B01----:R-:W-:Y:S01]  /*11f00*/  ENDCOLLECTIVE ;  /* 0x000000000000791b */ /* 0x003fe20003800000 */
.L_x_6884:
[----:B------:R-:W-:-:S05]  /*11f10*/  IMAD.X R3, RZ, RZ, R3, P2 ;  /* 0x000000ffff037224 */ /* 0x000fca00010e0603 */
[----:B------:R-:W-:Y:S01]  /*11f20*/  @!PT LDS RZ, [RZ] ;  /* 0x00000000fffff984 */ /* 0x000fe20000000800 */
[----:B------:R-:W-:Y:S01]  /*11f30*/  @!PT LDS RZ, [RZ] ;  /* 0x00000000fffff984 */ /* 0x000fe20000000800 */
[----:B------:R-:W-:Y:S01]  /*11f40*/  @!PT LDS RZ, [RZ] ;  /* 0x00000000fffff984 */ /* 0x000fe20000000800 */
[----:B------:R0:W-:Y:S01]  /*11f50*/  LDGSTS.E.BYPASS.LTC128B.128 [R4+0x400], desc[UR36][R2.64], !P3 ;  /* 0x0040000002047fae */ /* 0x0001e2000d901d64 */
[----:B------:R-:W-:-:S03]  /*11f60*/  ISETP.LT.OR P3, PT, R6, 0x11, P1 ;  /* 0x000000110600780c */ /* 0x000fc60000f61670 */
[----:B------:R0:W-:Y:S01]  /*11f70*/  LDGSTS.E.BYPASS.LTC128B.128 [R4+0x4400], desc[UR36][R2.64+0x80], !P4 ;  /* 0x0440008002047fae */ /* 0x0001e2000e101d64 */
[----:B------:R-:W-:Y:S01]  /*11f80*/  ISETP.LT.OR P4, PT, R6, 0x11, P0 ;  /* 0x000000110600780c */ /* 0x000fe20000781670 */
[----:B------:R-:W-:Y:S02]  /*11f90*/  IMAD.MOV.U32 R13, RZ, RZ, R18 ;  /* 0x000000ffff0d7224 */ /* 0x000fe400078e0012 */
[----:B------:R-:W-:-:S10]  /*11fa0*/  IMAD.MOV.U32 R7, RZ, RZ, R14 ;  /* 0x000000ffff077224 */ /* 0x000fd400078e000e */
[----:B0-----:R-:W-:Y:S05]  /*11fb0*/  WARPSYNC.COLLECTIVE R15, `(.L_x_6885) ;  /* 0x000000000f087348 */ /* 0x001fea0003c00000 */
[----:B------:R1:W2:Y:S02]  /*11fc0*/  SHFL.IDX P6, R14, R13, R12, R11 ;  /* 0x0000000c0d0e7389 */ /* 0x0002a400000c000b */
[----:B012---:R-:W-:Y:S01]  /*11fd0*/  ENDCOLLECTIVE ;  /* 0x000000000000791b */ /* 0x007fe20003800000 */
.L_x_6885:
[----:B------:R-:W-:Y:S02]  /*11fe0*/  IMAD.MOV.U32 R13, RZ, RZ, R23 ;  /* 0x000000ffff0d7224 */ /* 0x000fe400078e0017 */
[----:B------:R-:W-:Y:S02]  /*11ff0*/  IMAD.MOV.U32 R12, RZ, RZ, 0x2 ;  /* 0x00000002ff0c7424 */ /* 0x000fe400078e00ff */
[----:B------:R-:W-:-:S07]  /*12000*/  IMAD.MOV.U32 R10, RZ, RZ, R14 ;  /* 0x000000ffff0a7224 */ /* 0x000fce00078e000e */
[----:B------:R-:W-:Y:S05]  /*12010*/  WARPSYNC.COLLECTIVE R15, `(.L_x_6886) ;  /* 0x000000000f087348 */ /* 0x000fea0003c00000 */
[----:B------:R0:W1:Y:S02]  /*12020*/  SHFL.IDX P6, R14, R13, R12, R11 ;  /* 0x0000000c0d0e7389 */ /* 0x00006400000c000b */
[----:B01----:R-:W-:Y:S01]  /*12030*/  ENDCOLLECTIVE ;  /* 0x000000000000791b */ /* 0x003fe20003800000 */
.L_x_6886:
[----:B------:R-:W-:-:S05]  /*12040*/  IADD3 R2, P2, R10, R5, RZ ;  /* 0x000000050a027210 */ /* 0x000fca0007f5e0ff */
[----:B------:R-:W-:-:S05]  /*12050*/  IMAD.X R3, RZ, RZ, R7, P2 ;  /* 0x000000ffff037224 */ /* 0x000fca00010e0607 */
        /* <DEDUP_REMOVED lines=12> */
.L_x_6887:
[----:B------:R-:W-:Y:S02]  /*12120*/  IMAD.MOV.U32 R13, RZ, RZ, R23 ;  /* 0x000000ffff0d7224 */ /* 0x000fe400078e0017 */
[----:B------:R-:W-:Y:S01]  /*12130*/  IMAD.MOV.U32 R12, RZ, RZ, 0x3 ;  /* 0x00000003ff0c7424 */ /* 0x000fe200078e00ff */
[----:B------:R-:W-:-:S13]  /*12140*/  IADD3 R2, P2, R14, R5, RZ ;  /* 0x000000050e027210 */ /* 0x000fda0007f5e0ff */
[----:B------:R-:W-:Y:S05]  /*12150*/  WARPSYNC.COLLECTIVE R15, `(.L_x_6888) ;  /* 0x000000000f087348 */ /* 0x000fea0003c00000 */
[----:B------:R0:W1:Y:S02]  /*12160*/  SHFL.IDX P6, R14, R13, R12, R11 ;  /* 0x0000000c0d0e7389 */ /* 0x00006400000c000b */
[----:B01----:R-:W-:Y:S01]  /*12170*/  ENDCOLLECTIVE ;  /* 0x000000000000791b */ /* 0x003fe20003800000 */
.L_x_6888:
        /* <DEDUP_REMOVED lines=8> */
[----:B------:R-:W-:Y:S01]  /*12200*/  IMAD.MOV.U32 R13, RZ, RZ, R18 ;  /* 0x000000ffff0d7224 */ /* 0x000fe200078e0012 */
[----:B------:R-:W-:-:S11]  /*12210*/  MOV R7, R14 ;  /* 0x0000000e00077202 */ /* 0x000fd60000000f00 */
[----:B0-----:R-:W-:Y:S05]  /*12220*/  WARPSYNC.COLLECTIVE R15, `(.L_x_6889) ;  /* 0x000000000f087348 */ /* 0x001fea0003c00000 */
[----:B------:R1:W2:Y:S02]  /*12230*/  SHFL.IDX P6, R14, R13, R12, R11 ;  /* 0x0000000c0d0e7389 */ /* 0x0002a400000c000b */
[----:B012---:R-:W-:Y:S01]  /*12240*/  ENDCOLLECTIVE ;  /* 0x000000000000791b */ /* 0x007fe20003800000 */
.L_x_6889:
[----:B------:R-:W-:Y:S02]  /*12250*/  IMAD.MOV.U32 R13, RZ, RZ, R23 ;  /* 0x000000ffff0d7224 */ /* 0x000fe400078e0017 */
[----:B------:R-:W-:Y:S01]  /*12260*/  IMAD.MOV.U32 R12, RZ, RZ, 0x4 ;  /* 0x00000004ff0c7424 */ /* 0x000fe200078e00ff */
[----:B------:R-:W-:-:S13]  /*12270*/  IADD3 R2, P2, R14, R5, RZ ;  /* 0x000000050e027210 */ /* 0x000fda0007f5e0ff */
[----:B------:R-:W-:Y:S05]  /*12280*/  WARPSYNC.COLLECTIVE R15, `(.L_x_6890) ;  /* 0x000000000f087348 */ /* 0x000fea0003c00000 */
[----:B------:R0:W1:Y:S02]  /*12290*/  SHFL.IDX P6, R14, R13, R12, R11 ;  /* 0x0000000c0d0e7389 */ /* 0x00006400000c000b */
[----:B01----:R-:W-:Y:S01]  /*122a0*/  ENDCOLLECTIVE ;  /* 0x000000000000791b */ /* 0x003fe20003800000 */
.L_x_6890:
        /* <DEDUP_REMOVED lines=13> */
.L_x_6891:
[----:B------:R-:W-:Y:S02]  /*12380*/  IMAD.MOV.U32 R13, RZ, RZ, R23 ;  /* 0x000000ffff0d7224 */ /* 0x000fe400078e0017 */
[----:B------:R-:W-:Y:S02]  /*12390*/  IMAD.MOV.U32 R12, RZ, RZ, 0x5 ;  /* 0x00000005ff0c7424 */ /* 0x000fe400078e00ff */
[----:B------:R-:W-:-:S07]  /*123a0*/  IMAD.MOV.U32 R10, RZ, RZ, R14 ;  /* 0x000000ffff0a7224 */ /* 0x000fce00078e000e */
[----:B------:R-:W-:Y:S05]  /*123b0*/  WARPSYNC.COLLECTIVE R15, `(.L_x_6892) ;  /* 0x000000000f087348 */ /* 0x000fea0003c00000 */
[----:B------:R0:W1:Y:S02]  /*123c0*/  SHFL.IDX P6, R14, R13, R12, R11 ;  /* 0x0000000c0d0e7389 */ /* 0x00006400000c000b */
[----:B01----:R-:W-:Y:S01]  /*123d0*/  ENDCOLLECTIVE ;  /* 0x000000000000791b */ /* 0x003fe20003800000 */
.L_x_6892:
        /* <DEDUP_REMOVED lines=14> */
.L_x_6893:
[----:B------:R-:W-:Y:S02]  /*124c0*/  IMAD.MOV.U32 R13, RZ, RZ, R23 ;  /* 0x000000ffff0d7224 */ /* 0x000fe400078e0017 */
[----:B------:R-:W-:Y:S01]  /*124d0*/  IMAD.MOV.U32 R12, RZ, RZ, 0x6 ;  /* 0x00000006ff0c7424 */ /* 0x000fe200078e00ff */
[----:B------:R-:W-:-:S13]  /*124e0*/  IADD3 R2, P2, R14, R5, RZ ;  /* 0x000000050e027210 */ /* 0x000fda0007f5e0ff */
[----:B------:R-:W-:Y:S05]  /*124f0*/  WARPSYNC.COLLECTIVE R15, `(.L_x_6894) ;  /* 0x000000000f087348 */ /* 0x000fea0003c00000 */
[----:B------:R0:W1:Y:S02]  /*12500*/  SHFL.IDX P6, R14, R13, R12, R11 ;  /* 0x0000000c0d0e7389 */ /* 0x00006400000c000b */
[----:B01----:R-:W-:Y:S01]  /*12510*/  ENDCOLLECTIVE ;  /* 0x000000000000791b */ /* 0x003fe20003800000 */
.L_x_6894:
        /* <DEDUP_REMOVED lines=13> */
.L_x_6895:
[----:B------:R-:W-:Y:S02]  /*125f0*/  IMAD.MOV.U32 R13, RZ, RZ, R23 ;  /* 0x000000ffff0d7224 */ /* 0x000fe400078e0017 */
[----:B------:R-:W-:Y:S02]  /*12600*/  IMAD.MOV.U32 R12, RZ, RZ, 0x7 ;  /* 0x00000007ff0c7424 */ /* 0x000fe400078e00ff */
[----:B------:R-:W-:-:S07]  /*12610*/  IMAD.MOV.U32 R10, RZ, RZ, R14 ;  /* 0x000000ffff0a7224 */ /* 0x000fce00078e000e */
[----:B------:R-:W-:Y:S05]  /*12620*/  WARPSYNC.COLLECTIVE R15, `(.L_x_6896) ;  /* 0x000000000f087348 */ /* 0x000fea0003c00000 */
[----:B------:R0:W1:Y:S02]  /*12630*/  SHFL.IDX P6, R14, R13, R12, R11 ;  /* 0x0000000c0d0e7389 */ /* 0x00006400000c000b */
[----:B01----:R-:W-:Y:S01]  /*12640*/  ENDCOLLECTIVE ;  /* 0x000000000000791b */ /* 0x003fe20003800000 */
.L_x_6896:
        /* <DEDUP_REMOVED lines=8> */
[----:B------:R-:W-:-:S07]  /*126d0*/  IMAD.MOV.U32 R23, RZ, RZ, R14 ;  /* 0x000000ffff177224 */ /* 0x000fce00078e000e */
[----:B0-----:R-:W-:Y:S05]  /*126e0*/  WARPSYNC.COLLECTIVE R15, `(.L_x_6897) ;  /* 0x000000000f087348 */ /* 0x001fea0003c00000 */
[----:B------:R1:W2:Y:S02]  /*126f0*/  SHFL.IDX P6, R14, R13, R12, R11 ;  /* 0x0000000c0d0e7389 */ /* 0x0002a400000c000b */
[----:B012---:R-:W-:Y:S01]  /*12700*/  ENDCOLLECTIVE ;  /* 0x000000000000791b */ /* 0x007fe20003800000 */
.L_x_6897:
[----:B------:R-:W-:Y:S05]  /*12710*/  BRA `(.L_x_6898) ;  /* 0xffffffb400f07947 */ /* 0x000fea000383ffff */
.L_x_6778:
        /* <DEDUP_REMOVED lines=8> */
.L_x_6900:
[----:B------:R-:W-:Y:S05]  /*127a0*/  BSYNC B0 ;  /* 0x0000000000007941 */ /* 0x000fea0003800000 */
.L_x_6899:
[----:B------:R-:W-:Y:S01]  /*127b0*/  IMAD.MOV.U32 R13, RZ, RZ, R16 ;  /* 0x000000ffff0d7224 */ /* 0x000fe200078e0010 */
[----:B------:R-:W-:Y:S01]  /*127c0*/  MOV R15, 0xffffffff ;  /* 0xffffffff000f7802 */ /* 0x000fe20000000f00 */
[----:B------:R-:W-:Y:S02]  /*127d0*/  IMAD.MOV.U32 R12, RZ, RZ, 0x1 ;  /* 0x00000001ff0c7424 */ /* 0x000fe400078e00ff */
[----:B------:R-:W-:Y:S02]  /*127e0*/  IMAD.MOV.U32 R11, RZ, RZ, 0x1f ;  /* 0x0000001fff0b7424 */ /* 0x000fe400078e00ff */
[----:B------:R-:W-:Y:S02]  /*127f0*/  IMAD.IADD R7, R19, 0x1, R9 ;  /* 0x0000000113077824 */ /* 0x000fe400078e0209 */
[----:B------:R-:W-:-:S07]  /*12800*/  IMAD.MOV.U32 R0, RZ, RZ, R14 ;  /* 0x000000ffff007224 */ /* 0x000fce00078e000e */
[----:B------:R-:W-:Y:S05]  /*12810*/  WARPSYNC.COLLECTIVE R15, `(.L_x_6901) ;  /* 0x000000000f087348 */ /* 0x000fea0003c00000 */
[----:B------:R0:W1:Y:S02]  /*12820*/  SHFL.IDX P6, R14, R13, R12, R11 ;  /* 0x0000000c0d0e7389 */ /* 0x00006400000c000b */
[----:B01----:R-:W-:Y:S01]  /*12830*/  ENDCOLLECTIVE ;  /* 0x000000000000791b */ /* 0x003fe20003800000 */
.L_x_6901:
        /* <DEDUP_REMOVED lines=24> */
.L_x_6902:
[----:B------:R-:W-:Y:S01]  /*129c0*/  IMAD.MOV.U32 R12, RZ, RZ, 0x2 ;  /* 0x00000002ff0c7424 */ /* 0x000fe200078e00ff */
[----:B------:R-:W-:-:S05]  /*129d0*/  SEL R14, R14, RZ, P1 ;  /* 0x000000ff0e0e7207 */ /* 0x000fca0000800000 */
[----:B------:R-:W-:-:S04]  /*129e0*/  IMAD.IADD R5, R13, 0x1, R14 ;  /* 0x000000010d057824 */ /* 0x000fc800078e020e */
[----:B------:R-:W-:-:S07]  /*129f0*/  IMAD.MOV.U32 R13, RZ, RZ, R5 ;  /* 0x000000ffff0d7224 */ /* 0x000fce00078e0005 */
[----:B------:R-:W-:Y:S05]  /*12a00*/  WARPSYNC.COLLECTIVE R15, `(.L_x_6903) ;  /* 0x000000000f087348 */ /* 0x000fea0003c00000 */
[----:B------:R0:W1:Y:S02]  /*12a10*/  SHFL.UP P6, R14, R13, R12, R11 ;  /* 0x0400000c0d0e7389 */ /* 0x00006400000c000b */
[----:B01----:R-:W-:Y:S01]  /*12a20*/  ENDCOLLECTIVE ;  /* 0x000000000000791b */ /* 0x003fe20003800000 */
.L_x_6903:
[----:B------:R-:W-:Y:S01]  /*12a30*/  IMAD.MOV.U32 R12, RZ, RZ, 0x4 ;  /* 0x00000004ff0c7424 */ /* 0x000fe200078e00ff */
[----:B------:R-:W-:-:S05]  /*12a40*/  SEL R2, R14, RZ, P2 ;  /* 0x000000ff0e027207 */ /* 0x000fca0001000000 */
[----:B------:R-:W-:-:S04]  /*12a50*/  IMAD.IADD R2, R5, 0x1, R2 ;  /* 0x0000000105027824 */ /* 0x000fc800078e0202 */
[----:B------:R-:W-:-:S07]  /*12a60*/  IMAD.MOV.U32 R13, RZ, RZ, R2 ;  /* 0x000000ffff0d7224 */ /* 0x000fce00078e0002 */
[----:B------:R-:W-:Y:S05]  /*12a70*/  WARPSYNC.COLLECTIVE R15, `(.L_x_6904) ;  /* 0x000000000f087348 */ /* 0x000fea0003c00000 */
[----:B------:R0:W1:Y:S02]  /*12a80*/  SHFL.UP P6, R14, R13, R12, R11 ;  /* 0x0400000c0d0e7389 */ /* 0x00006400000c000b */
[----:B01----:R-:W-:Y:S01]  /*12a90*/  ENDCOLLECTIVE ;  /* 0x000000000000791b */ /* 0x003fe20003800000 */
.L_x_6904:
[----:B------:R-:W-:Y:S02]  /*12aa0*/  MOV R12, 0x8 ;  /* 0x00000008000c7802 */ /* 0x000fe40000000f00 */
[----:B------:R-:W-:-:S05]  /*12ab0*/  SEL R3, R14, RZ, P3 ;  /* 0x000000ff0e037207 */ /* 0x000fca0001800000 */
[----:B------:R-:W-:-:S04]  /*12ac0*/  IMAD.IADD R3, R2, 0x1, R3 ;  /* 0x0000000102037824 */ /* 0x000fc800078e0203 */
[----:B------:R-:W-:-:S07]  /*12ad0*/  IMAD.MOV.U32 R13, RZ, RZ, R3 ;  /* 0x000000ffff0d7224 */ /* 0x000fce00078e0003 */
[----:B------:R-:W-:Y:S05]  /*12ae0*/  WARPSYNC.COLLECTIVE R15, `(.L_x_6905) ;  /* 0x000000000f087348 */ /* 0x000fea0003c00000 */
[----:B------:R0:W1:Y:S02]  /*12af0*/  SHFL.UP P6, R14, R13, R12, R11 ;  /* 0x0400000c0d0e7389 */ /* 0x00006400000c000b */
[----:B01----:R-:W-:Y:S01]  /*12b00*/  ENDCOLLECTIVE ;  /* 0x000000000000791b */ /* 0x003fe20003800000 */
.L_x_6905:
[----:B------:R-:W-:Y:S01]  /*12b10*/  IMAD.MOV.U32 R12, RZ, RZ, 0x10 ;  /* 0x00000010ff0c7424 */ /* 0x000fe200078e00ff */
[----:B------:R-:W-:-:S05]  /*12b20*/  SEL R14, R14, RZ, P4 ;  /* 0x000000ff0e0e7207 */ /* 0x000fca0002000000 */
[----:B------:R-:W-:-:S04]  /*12b30*/  IMAD.IADD R5, R3, 0x1, R14 ;  /* 0x0000000103057824 */ /* 0x000fc800078e020e */
[----:B------:R-:W-:-:S07]  /*12b40*/  IMAD.MOV.U32 R13, RZ, RZ, R5 ;  /* 0x000000ffff0d7224 */ /* 0x000fce00078e0005 */
[----:B------:R-:W-:Y:S05]  /*12b50*/  WARPSYNC.COLLECTIVE R15, `(.L_x_6906) ;  /* 0x000000000f087348 */ /* 0x000fea0003c00000 */
[----:B------:R0:W1:Y:S02]  /*12b60*/  SHFL.UP P6, R14, R13, R12, R11 ;  /* 0x0400000c0d0e7389 */ /* 0x00006400000c000b */
[----:B01----:R-:W-:Y:S01]  /*12b70*/  ENDCOLLECTIVE ;  /* 0x000000000000791b */ /* 0x003fe20003800000 */
.L_x_6906:
        /* <DEDUP_REMOVED lines=8> */
.L_x_6907:
[----:B------:R-:W-:Y:S05]  /*12c00*/  BRA `(.L_x_6908) ;  /* 0xffffffb800007947 */ /* 0x000fea000383ffff */
.L_x_6781:
[----:B------:R-:W-:Y:S01]  /*12c10*/  BSSY B0, `(.L_x_6909) ;  /* 0x0000007000007945 */ /* 0x000fe20003800000 */
[----:B------:R-:W-:Y:S02]  /*12c20*/  IMAD.MOV.U32 R12, RZ, RZ, 0x1 ;  /* 0x00000001ff0c7424 */ /* 0x000fe400078e00ff */
[----:B------:R-:W-:Y:S02]  /*12c30*/  IMAD.MOV.U32 R11, RZ, RZ, RZ ;  /* 0x000000ffff0b7224 */ /* 0x000fe400078e00ff */
[----:B------:R-:W-:-:S07]  /*12c40*/  IMAD.MOV.U32 R15, RZ, RZ, -0x1 ;  /* 0xffffffffff0f7424 */ /* 0x000fce00078e00ff */
[----:B------:R-:W-:Y:S05]  /*12c50*/  WARPSYNC.COLLECTIVE R15, `(.L_x_6910) ;  /* 0x000000000f087348 */ /* 0x000fea0003c00000 */
[----:B------:R0:W1:Y:S02]  /*12c60*/  SHFL.UP P6, R14, R13, R12, R11 ;  /* 0x0400000c0d0e7389 */ /* 0x00006400000c000b */
[----:B01----:R-:W-:Y:S01]  /*12c70*/  ENDCOLLECTIVE ;  /* 0x000000000000791b */ /* 0x003fe20003800000 */
.L_x_6910:
[----:B------:R-:W-:Y:S05]  /*12c80*/  BSYNC B0 ;  /* 0x0000000000007941 */ /* 0x000fea0003800000 */
.L_x_6909:
        /* <DEDUP_REMOVED lines=8> */
.L_x_6911:
[----:B------:R-:W-:Y:S01]  /*12d10*/  IMAD.MOV.U32 R12, RZ, RZ, 0x4 ;  /* 0x00000004ff0c7424 */ /* 0x000fe200078e00ff */
[----:B------:R-:W-:-:S04]  /*12d20*/  SEL R2, R14, RZ, P2 ;  /* 0x000000ff0e027207 */ /* 0x000fc80001000000 */
[----:B------:R-:W-:-:S05]  /*12d30*/  IADD3 R2, R13, R2, RZ ;  /* 0x000000020d027210 */ /* 0x000fca0007ffe0ff */
[----:B------:R-:W-:-:S07]  /*12d40*/  IMAD.MOV.U32 R13, RZ, RZ, R2 ;  /* 0x000000ffff0d7224 */ /* 0x000fce00078e0002 */
[----:B------:R-:W-:Y:S05]  /*12d50*/  WARPSYNC.COLLECTIVE R15, `(.L_x_6912) ;  /* 0x000000000f087348 */ /* 0x000fea0003c00000 */
[----:B------:R0:W1:Y:S02]  /*12d60*/  SHFL.UP P6, R14, R13, R12, R11 ;  /* 0x0400000c0d0e7389 */ /* 0x00006400000c000b */
[----:B01----:R-:W-:Y:S01]  /*12d70*/  ENDCOLLECTIVE ;  /* 0x000000000000791b */ /* 0x003fe20003800000 */
.L_x_6912:
[----:B------:R-:W-:Y:S01]  /*12d80*/  IMAD.MOV.U32 R12, RZ, RZ, 0x8 ;  /* 0x00000008ff0c7424 */ /* 0x000fe200078e00ff */
[----:B------:R-:W-:-:S05]  /*12d90*/  SEL R3, R14, RZ, P3 ;  /* 0x000000ff0e037207 */ /* 0x000fca0001800000 */
[----:B------:R-:W-:-:S04]  /*12da0*/  IMAD.IADD R3, R2, 0x1, R3 ;  /* 0x0000000102037824 */ /* 0x000fc800078e0203 */
[----:B------:R-:W-:-:S07]  /*12db0*/  IMAD.MOV.U32 R13, RZ, RZ, R3 ;  /* 0x000000ffff0d7224 */ /* 0x000fce00078e0003 */
[----:B------:R-:W-:Y:S05]  /*12dc0*/  WARPSYNC.COLLECTIVE R15, `(.L_x_6913) ;  /* 0x000000000f087348 */ /* 0x000fea0003c00000 */
[----:B------:R0:W1:Y:S02]  /*12dd0*/  SHFL.UP P6, R14, R13, R12, R11 ;  /* 0x0400000c0d0e7389 */ /* 0x00006400000c000b */
[----:B01----:R-:W-:Y:S01]  /*12de0*/  ENDCOLLECTIVE ;  /* 0x000000000000791b */ /* 0x003fe20003800000 */
.L_x_6913:
[----:B------:R-:W-:Y:S01]  /*12df0*/  IMAD.MOV.U32 R12, RZ, RZ, 0x10 ;  /* 0x00000010ff0c7424 */ /* 0x000fe200078e00ff */
[----:B------:R-:W-:-:S05]  /*12e00*/  SEL R14, R14, RZ, P4 ;  /* 0x000000ff0e0e7207 */ /* 0x000fca0002000000 */
[----:B------:R-:W-:-:S04]  /*12e10*/  IMAD.IADD R5, R3, 0x1, R14 ;  /* 0x0000000103057824 */ /* 0x000fc800078e020e */
[----:B------:R-:W-:-:S07]  /*12e20*/  IMAD.MOV.U32 R13, RZ, RZ, R5 ;  /* 0x000000ffff0d7224 */ /* 0x000fce00078e0005 */
[----:B------:R-:W-:Y:S05]  /*12e30*/  WARPSYNC.COLLECTIVE R15, `(.L_x_6914) ;  /* 0x000000000f087348 */ /* 0x000fea0003c00000 */
[----:B------:R0:W1:Y:S02]  /*12e40*/  SHFL.UP P6, R14, R13, R12, R11 ;  /* 0x0400000c0d0e7389 */ /* 0x00006400000c000b */
[----:B01----:R-:W-:Y:S01]  /*12e50*/  ENDCOLLECTIVE ;  /* 0x000000000000791b */ /* 0x003fe20003800000 */
.L_x_6914:
        /* <DEDUP_REMOVED lines=8> */
.L_x_6915:
[----:B------:R-:W-:Y:S05]  /*12ee0*/  BRA `(.L_x_6916) ;  /* 0xffffffb400ec7947 */ /* 0x000fea000383ffff */
.L_x_6783:
[----:B------:R-:W-:Y:S01]  /*12ef0*/  BSSY B0, `(.L_x_6917) ;  /* 0x0000006000007945 */ /* 0x000fe20003800000 */
[----:B------:R-:W-:Y:S01]  /*12f00*/  PLOP3.LUT P6, PT, P6, PT, PT, 0x8, 0x0 ;  /* 0x000000000000781c */ /* 0x000fe200037ce170 */
[----:B------:R-:W-:-:S12]  /*12f10*/  IMAD.MOV.U32 R15, RZ, RZ, -0x1 ;  /* 0xffffffffff0f7424 */ /* 0x000fd800078e00ff */
[----:B0-----:R-:W-:Y:S05]  /*12f20*/  WARPSYNC.COLLECTIVE R15, `(.L_x_6918) ;  /* 0x000000000f087348 */ /* 0x001fea0003c00000 */
[----:B------:R-:W-:Y:S01]  /*12f30*/  VOTE.ANY R14, PT, P6 ;  /* 0x00000000000e7806 */ /* 0x000fe200030e0100 */
[----:B0-----:R-:W-:Y:S06]  /*12f40*/  ENDCOLLECTIVE ;  /* 0x000000000000791b */ /* 0x001fec0003800000 */
.L_x_6918:
[----:B------:R-:W-:Y:S05]  /*12f50*/  BSYNC B0 ;  /* 0x0000000000007941 */ /* 0x000fea0003800000 */
.L_x_6917:
        /* <DEDUP_REMOVED lines=9> */
.L_x_6919:
[----:B------:R-:W-:Y:S02]  /*12ff0*/  IMAD.MOV.U32 R13, RZ, RZ, R4 ;  /* 0x000000ffff0d7224 */ /* 0x000fe400078e0004 */
[----:B------:R-:W-:-:S07]  /*13000*/  IMAD.MOV.U32 R7, RZ, RZ, R14 ;  /* 0x000000ffff077224 */ /* 0x000fce00078e000e */
[----:B------:R-:W-:Y:S05]  /*13010*/  WARPSYNC.COLLECTIVE R15, `(.L_x_6920) ;  /* 0x000000000f087348 */ /* 0x000fea0003c00000 */
[----:B------:R0:W1:Y:S02]  /*13020*/  SHFL.IDX P6, R14, R13, R12, R11 ;  /* 0x0000000c0d0e7389 */ /* 0x00006400000c000b */
[----:B01----:R-:W-:Y:S01]  /*13030*/  ENDCOLLECTIVE ;  /* 0x000000000000791b */ /* 0x003fe20003800000 */
.L_x_6920:
[----:B------:R-:W-:Y:S01]  /*13040*/  IMAD.MOV.U32 R4, RZ, RZ, R14 ;  /* 0x000000ffff047224 */ /* 0x000fe200078e000e */
[----:B------:R-:W-:Y:S06]  /*13050*/  BRA `(.L_x_6921) ;  /* 0xffffffb400cc7947 */ /* 0x000fec000383ffff */
.L_x_6785:
[----:B------:R-:W-:Y:S01]  /*13060*/  BSSY B0, `(.L_x_6922) ;  /* 0x0000007000007945 */ /* 0x000fe20003800000 */
[----:B------:R-:W-:Y:S02]  /*13070*/  IMAD.MOV.U32 R13, RZ, RZ, R2 ;  /* 0x000000ffff0d7224 */ /* 0x000fe400078e0002 */
[----:B------:R-:W-:Y:S02]  /*13080*/  IMAD.MOV.U32 R11, RZ, RZ, 0x1f ;  /* 0x0000001fff0b7424 */ /* 0x000fe400078e00ff */
[----:B------:R-:W-:-:S07]  /*13090*/  IMAD.MOV.U32 R15, RZ, RZ, -0x1 ;  /* 0xffffffffff0f7424 */ /* 0x000fce00078e00ff */
[----:B0123--:R-:W-:Y:S05]  /*130a0*/  WARPSYNC.COLLECTIVE R15, `(.L_x_6923) ;  /* 0x000000000f087348 */ /* 0x00ffea0003c00000 */
[----:B------:R4:W0:Y:S02]  /*130b0*/  SHFL.IDX P6, R14, R13, R12, R11 ;  /* 0x0000000c0d0e7389 */ /* 0x00082400000c000b */
[----:B01234-:R-:W-:Y:S01]  /*130c0*/  ENDCOLLECTIVE ;  /* 0x000000000000791b */ /* 0x01ffe20003800000 */
.L_x_6923:
[----:B------:R-:W-:Y:S05]  /*130d0*/  BSYNC B0 ;  /* 0x0000000000007941 */ /* 0x000fea0003800000 */
.L_x_6922:
[----:B------:R-:W-:Y:S01]  /*130e0*/  IMAD.MOV.U32 R6, RZ, RZ, R14 ;  /* 0x000000ffff067224 */ /* 0x000fe200078e000e */
[----:B------:R-:W-:Y:S06]  /*130f0*/  BRA `(.L_x_6784) ;  /* 0xffffffb400bc7947 */ /* 0x000fec000383ffff */
.L_x_6789:
[----:B0-----:R0:W3:Y:S02]  /*13100*/  SYNCS.PHASECHK.TRANS64.TRYWAIT P0, [R4+URZ+0x28820], R0 ;  /* 0x02882000040075a7 */ /* 0x0010e4000800017f */
[----:B---3--:R-:W-:Y:S05]  /*13110*/  @!P0 NANOSLEEP.SYNCS 0x989680 ;  /* 0x009896800000895d */ /* 0x008fea0003900000 */
[----:B------:R-:W3:Y:S02]  /*13120*/  @!P0 SYNCS.PHASECHK.TRANS64 P0, [R4+URZ+0x28820], R0 ;  /* 0x02882000040085a7 */ /* 0x000ee4000800007f */
[----:B---3--:R-:W-:Y:S05]  /*13130*/  @!P0 BRA `(.L_x_6789) ;  /* 0xfffffffc00f08947 */ /* 0x008fea000383ffff */
[----:B------:R-:W-:Y:S05]  /*13140*/  BRA `(.L_x_6924) ;  /* 0xffffffbc00147947 */ /* 0x000fea000383ffff */
.L_x_6790:
        /* <DEDUP_REMOVED lines=11> */
.L_x_6926:
[----:B------:R-:W-:Y:S05]  /*13200*/  BSYNC B0 ;  /* 0x0000000000007941 */ /* 0x000fea0003800000 */
.L_x_6925:
[----:B------:R-:W-:Y:S05]  /*13210*/  BRA `(.L_x_6927) ;  /* 0xffffffb800fc7947 */ /* 0x000fea000383ffff */
.L_x_6793:
[----:B------:R-:W-:Y:S01]  /*13220*/  BSSY B1, `(.L_x_6928) ;  /* 0x0000006000017945 */ /* 0x000fe20003800000 */
[----:B------:R-:W-:-:S07]  /*13230*/  IMAD.MOV.U32 R15, RZ, RZ, -0x1 ;  /* 0xffffffffff0f7424 */ /* 0x000fce00078e00ff */
[----:B012---:R-:W-:Y:S05]  /*13240*/  WARPSYNC.COLLECTIVE R15, `(.L_x_6929) ;  /* 0x000000000f0c7348 */ /* 0x007fea0003c00000 */
[----:B------:R-:W-:Y:S02]  /*13250*/  ELECT P6, UR62, PT ;  /* 0x00000000003e782f */ /* 0x000fe400038c0000 */
[----:B------:R-:W-:Y:S01]  /*13260*/  MOV R14, UR62 ;  /* 0x0000003e000e7c02 */ /* 0x000fe20008000f00 */
[----:B012---:R-:W-:Y:S10]  /*13270*/  ENDCOLLECTIVE ;  /* 0x000000000000791b */ /* 0x007ff40003800000 */
.L_x_6929:
[----:B------:R-:W-:Y:S05]  /*13280*/  BSYNC B1 ;  /* 0x0000000000017941 */ /* 0x000fea0003800000 */
.L_x_6928:
[----:B------:R-:W-:Y:S05]  /*13290*/  BRA `(.L_x_6930) ;  /* 0xffffffb800f47947 */ /* 0x000fea000383ffff */
.L_x_6795:
[----:B0-----:R0:W3:Y:S02]  /*132a0*/  SYNCS.PHASECHK.TRANS64.TRYWAIT P1, [R5+URZ+0x28840], R0 ;  /* 0x02884000050075a7 */ /* 0x0010e4000802017f */
[----:B---3--:R-:W-:Y:S05]  /*132b0*/  @!P1 NANOSLEEP.SYNCS 0x989680 ;  /* 0x009896800000995d */ /* 0x008fea0003900000 */
[----:B------:R-:W3:Y:S02]  /*132c0*/  @!P1 SYNCS.PHASECHK.TRANS64 P1, [R5+URZ+0x28840], R0 ;  /* 0x02884000050095a7 */ /* 0x000ee4000802007f */
[----:B---3--:R-:W-:Y:S05]  /*132d0*/  @!P1 BRA `(.L_x_6795) ;  /* 0xfffffffc00f09947 */ /* 0x008fea000383ffff */
[----:B------:R-:W-:Y:S05]  /*132e0*/  BRA `(.L_x_6931) ;  /* 0xffffffbc00147947 */ /* 0x000fea000383ffff */
.L_x_6797:
[----:B---3--:R3:W4:Y:S02]  /*132f0*/  SYNCS.PHASECHK.TRANS64.TRYWAIT P1, [R25+URZ+0x28840], R2 ;  /* 0x02884002190075a7 */ /* 0x008724000802017f */
[----:B----4-:R-:W-:Y:S05]  /*13300*/  @!P1 NANOSLEEP.SYNCS 0x989680 ;  /* 0x009896800000995d */ /* 0x010fea0003900000 */
[----:B------:R-:W4:Y:S02]  /*13310*/  @!P1 SYNCS.PHASECHK.TRANS64 P1, [R25+URZ+0x28840], R2 ;  /* 0x02884002190095a7 */ /* 0x000f24000802007f */
[----:B----4-:R-:W-:Y:S05]  /*13320*/  @!P1 BRA `(.L_x_6797) ;  /* 0xfffffffc00f09947 */ /* 0x010fea000383ffff */
[----:B------:R-:W-:Y:S05]  /*13330*/  BRA `(.L_x_6932) ;  /* 0xffffffbc00207947 */ /* 0x000fea000383ffff */
.L_x_6799:
[----:B----4-:R4:W0:Y:S02]  /*13340*/  SYNCS.PHASECHK.TRANS64.TRYWAIT P1, [R5+URZ+0x28860], R0 ;  /* 0x02886000050075a7 */ /* 0x010824000802017f */
[----:B0-----:R-:W-:Y:S05]  /*13350*/  @!P1 NANOSLEEP.SYNCS 0x989680 ;  /* 0x009896800000995d */ /* 0x001fea0003900000 */
[----:B------:R-:W0:Y:S02]  /*13360*/  @!P1 SYNCS.PHASECHK.TRANS64 P1, [R5+URZ+0x28860], R0 ;  /* 0x02886000050095a7 */ /* 0x000e24000802007f */
[----:B0-----:R-:W-:Y:S05]  /*13370*/  @!P1 BRA `(.L_x_6799) ;  /* 0xfffffffc00f09947 */ /* 0x001fea000383ffff */
[----:B------:R-:W-:Y:S05]  /*13380*/  BRA `(.L_x_6933) ;  /* 0xffffffbc001c7947 */ /* 0x000fea000383ffff */
.L_x_6934:
        /* <DEDUP_REMOVED lines=15> */
.L_x_15975:


//--------------------- .text._ZN7cutlass13device_kernelIN5flash11enable_sm90INS1_16FlashAttnFwdSm90INS1_25CollectiveMainloopFwdSm90ILi2EN4cute5tupleIJNS5_1CILi1EEES8_S8_EEENS6_IJNS7_ILi128EEESA_SA_EEELi128ENS_10bfloat16_tEfNS_4arch4Sm90ELb0ELb0ELb0ELb1ELb1ELb1ELb0ELb1ELb1ELb1ELb1ELb0EEENS1_21CollectiveEpilogueFwdISB_S9_SC_SE_Li256ELb1ELb1ELb1ELb0EEENS1_36VarlenDynamicPersistentTileSchedulerILi128ELi128ELi256ELi128ELb1ELb1ELb1ELb0ELb1ELb1EEEEEEEEEvNT_6ParamsE --------------------------
	.section	.text._ZN7cutlass13device_kernelIN5flash11enable_sm90INS1_16FlashAttnFwdSm90INS1_25CollectiveMainloopFwdSm90ILi2EN4cute5tupleIJNS5_1CILi1EEES8_S8_EEENS6_IJNS7_ILi128EEESA_SA_EEELi128ENS_10bfloat16_tEfNS_4arch4Sm90ELb0ELb0ELb0ELb1ELb1ELb1ELb0ELb1ELb1ELb1ELb1ELb0EEENS1_21CollectiveEpilogueFwdISB_S9_SC_SE_Li256ELb1ELb1ELb1ELb0EEENS1_36VarlenDynamicPersistentTileSchedulerILi128ELi128ELi256ELi128ELb1ELb1ELb1ELb0ELb1ELb1EEEEEEEEEvNT_6ParamsE,"ax",@progbits
	.align	128
.text._ZN7cutlass13device_kernelIN5flash11enable_sm90INS1_16FlashAttnFwdSm90INS1_25CollectiveMainloopFwdSm90ILi2EN4cute5tupleIJNS5_1CILi1EEES8_S8_EEENS6_IJNS7_ILi128EEESA_SA_EEELi128ENS_10bfloat16_tEfNS_4arch4Sm90ELb0ELb0ELb0ELb1ELb1ELb1ELb0ELb1ELb1ELb1ELb1ELb0EEENS1_21CollectiveEpilogueFwdISB_S9_SC_SE_Li256ELb1ELb1ELb1ELb0EEENS1_36VarlenDynamicPersistentTileSchedulerILi128ELi128ELi256ELi128ELb1ELb1ELb1ELb0ELb1ELb1EEEEEEEEEvNT_6ParamsE:
        .type           _ZN7cutlass13device_kernelIN5flash11enable_sm90INS1_16FlashAttnFwdSm90INS1_25CollectiveMainloopFwdSm90ILi2EN4cute5tupleIJNS5_1CILi1EEES8_S8_EEENS6_IJNS7_ILi128EEESA_SA_EEELi128ENS_10bfloat16_tEfNS_4arch4Sm90ELb0ELb0ELb0ELb1ELb1ELb1ELb0ELb1ELb1ELb1ELb1ELb0EEENS1_21CollectiveEpilogueFwdISB_S9_SC_SE_Li256ELb1ELb1ELb1ELb0EEENS1_36VarlenDynamicPersistentTileSchedulerILi128ELi128ELi256ELi128ELb1ELb1ELb1ELb0ELb1ELb1EEEEEEEEEvNT_6ParamsE,@function
        .size           _ZN7cutlass13device_kernelIN5flash11enable_sm90INS1_16FlashAttnFwdSm90INS1_25CollectiveMainloopFwdSm90ILi2EN4cute5tupleIJNS5_1CILi1EEES8_S8_EEENS6_IJNS7_ILi128EEESA_SA_EEELi128ENS_10bfloat16_tEfNS_4arch4Sm90ELb0ELb0ELb0ELb1ELb1ELb1ELb0ELb1ELb1ELb1ELb1ELb0EEENS1_21CollectiveEpilogueFwdISB_S9_SC_SE_Li256ELb1ELb1ELb1ELb0EEENS1_36VarlenDynamicPersistentTileSchedulerILi128ELi128ELi256ELi128ELb1ELb1ELb1ELb0ELb1ELb1EEEEEEEEEvNT_6ParamsE,(.L_x_15976 - _ZN7cutlass13device_kernelIN5flash11enable_sm90INS1_16FlashAttnFwdSm90INS1_25CollectiveMainloopFwdSm90ILi2EN4cute5tupleIJNS5_1CILi1EEES8_S8_EEENS6_IJNS7_ILi128EEESA_SA_EEELi128ENS_10bfloat16_tEfNS_4arch4Sm90ELb0ELb0ELb0ELb1ELb1ELb1ELb0ELb1ELb1ELb1ELb1ELb0EEENS1_21CollectiveEpilogueFwdISB_S9_SC_SE_Li256ELb1ELb1ELb1ELb0EEENS1_36VarlenDynamicPersistentTileSchedulerILi128ELi128ELi256ELi128ELb1ELb1ELb1ELb0ELb1ELb1EEEEEEEEEvNT_6ParamsE)
        .other          _ZN7cutlass13device_kernelIN5flash11enable_sm90INS1_16FlashAttnFwdSm90INS1_25CollectiveMainloopFwdSm90ILi2EN4cute5tupleIJNS5_1CILi1EEES8_S8_EEENS6_IJNS7_ILi128EEESA_SA_EEELi128ENS_10bfloat16_tEfNS_4arch4Sm90ELb0ELb0ELb0ELb1ELb1ELb1ELb0ELb1ELb1ELb1ELb1ELb0EEENS1_21CollectiveEpilogueFwdISB_S9_SC_SE_Li256ELb1ELb1ELb1ELb0EEENS1_36VarlenDynamicPersistentTileSchedulerILi128ELi128ELi256ELi128ELb1ELb1ELb1ELb0ELb1ELb1EEEEEEEEEvNT_6ParamsE,@"STO_CUDA_ENTRY STV_DEFAULT"
_ZN7cutlass13device_kernelIN5flash11enable_sm90INS1_16FlashAttnFwdSm90INS1_25CollectiveMainloopFwdSm90ILi2EN4cute5tupleIJNS5_1CILi1EEES8_S8_EEENS6_IJNS7_ILi128EEESA_SA_EEELi128ENS_10bfloat16_tEfNS_4arch4Sm90ELb0ELb0ELb0ELb1ELb1ELb1ELb0ELb1ELb1ELb1ELb1ELb0EEENS1_21CollectiveEpilogueFwdISB_S9_SC_SE_Li256ELb1ELb1ELb1ELb0EEENS1_36VarlenDynamicPersistentTileSchedulerILi128ELi128ELi256ELi128ELb1ELb1ELb1ELb0ELb1ELb1EEEEEEEEEvNT_6ParamsE:
[----:B------:R-:W0:Y:S02]  /*0000*/  LDC R1, c[0x0][0x28] ;  /* 0x00000a00ff017b82 */ /* 0x000e240000000800 */
[----:B0-----:R-:W-:Y:S01]  /*0010*/  VIADD R1, R1, 0xffffffd8 ;  /* 0xffffffd801017836 */ /* 0x001fe20000000000 */
[----:B------:R-:W0:Y:S01]  /*0020*/  S2R R0, SR_TID.X ;  /* 0x0000000000007919 */ /* 0x000e220000002100 */
[----:B------:R-:W-:Y:S01]  /*0030*/  ELECT P0, URZ, PT ;  /* 0x00000000003f782f */ /* 0x000fe20003800000 */
[----:B------:R-:W-:Y:S01]  /*0040*/  BSSY B0, `(.L_x_6935) ;  /* 0x000000e000007945 */ /* 0x000fe20003800000 */
[--C-:B0-----:R-:W-:Y:S02]  /*0050*/  SHF.R.U32.HI R2, RZ, 0x5, R0.reuse ;  /* 0x00000005ff027819 */ /* 0x101fe40000011600 */
[----:B------:R-:W-:-:S03]  /*0060*/  SHF.R.U32.HI R4, RZ, 0x7, R0 ;  /* 0x00000007ff047819 */ /* 0x000fc60000011600 */
        /* <DEDUP_REMOVED lines=11> */
.L_x_6936:
[----:B------:R-:W-:Y:S05]  /*0120*/  BSYNC B0 ;  /* 0x0000000000007941 */ /* 0x000fea0003800000 */
.L_x_6935:
        /* <DEDUP_REMOVED lines=41> */
.L_x_6937:
        /* <DEDUP_REMOVED lines=22> */
.L_x_6938:
        /* <DEDUP_REMOVED lines=18> */
.L_x_6939:
        /* <DEDUP_REMOVED lines=22> */
.L_x_6940:
        /* <DEDUP_REMOVED lines=22> */
.L_x_6941:
[----:B------:R-:W-:Y:S01]  /*0900*/  PLOP3.LUT P0, PT, PT, PT, UP0, 0x80, 0x0 ;  /* 0x000000000000781c */ /* 0x000fe20003f0f008 */
[----:B------:R-:W-:Y:S01]  /*0910*/  UMOV UR36, 0x1 ;  /* 0x0000000100247882 */ /* 0x000fe20000000000 */
[----:B------:R-:W-:Y:S01]  /*0920*/  NOP ;  /* 0x0000000000007918 */ /* 0x000fe20000000000 */
[----:B------:R-:W-:Y:S01]  /*0930*/  USEL UR36, UR36, 0x2, !UP0 ;  /* 0x0000000224247887 */ /* 0x000fe2000c000000 */
[----:B------:R-:W-:Y:S01]  /*0940*/  BSSY B9, `(.L_x_6942) ;  /* 0x0001b45000097945 */ /* 0x000fe20003800000 */
[----:B------:R-:W-:Y:S01]  /*0950*/  ULDC.64 UR42, c[0x0][0x208] ;  /* 0x00008200002a7ab9 */ /* 0x000fe20000000a00 */
[----:B012-4-:R-:W-:Y:S07]  /*0960*/  BAR.SYNC.DEFER_BLOCKING 0x0 ;  /* 0x0000000000007b1d */ /* 0x017fee0000010000 */
[----:B------:R-:W-:Y:S05]  /*0970*/  @!P0 BRA `(.L_x_6943) ;  /* 0x0000014400348947 */ /* 0x000fea0003800000 */
.L_x_6944:
[----:B------:R-:W-:-:S08]  /*0980*/  NOP ;  /* 0x0000000000007918 */ /* 0x000fd00000000000 */
[----:B------:R-:W0:Y:S02]  /*0990*/  USETMAXREG.TRY_ALLOC.CTAPOOL UP0, 0xe8 ;  /* 0x000000e8000079c8 */ /* 0x000e240008000600 */
[----:B0-----:R-:W-:-:S13]  /*09a0*/  PLOP3.LUT P0, PT, PT, PT, UP0, 0x80, 0x0 ;  /* 0x000000000000781c */ /* 0x001fda0003f0f008 */
[----:B------:R-:W-:Y:S05]  /*09b0*/  @!P0 BRA `(.L_x_6944) ;  /* 0xfffffffc00f08947 */ /* 0x000fea000383ffff */
[----:B------:R-:W2:Y:S01]  /*09c0*/  LDL.LU R2, [R1] ;  /* 0x0000000001027983 */ /* 0x000ea20000300800 */
[----:B------:R-:W-:Y:S01]  /*09d0*/  SHF.R.U32.HI R3, RZ, 0x7, R0 ;  /* 0x00000007ff037819 */ /* 0x000fe20000011600 */
[----:B------:R-:W0:Y:S01]  /*09e0*/  S2UR UR38, SR_CgaCtaId ;  /* 0x00000000002679c3 */ /* 0x000e220000008800 */
[----:B------:R-:W-:-:S07]  /*09f0*/  UMOV UR4, 0x400 ;  /* 0x0000040000047882 */ /* 0x000fce0000000000 */
[----:B------:R-:W-:Y:S06]  /*0a00*/  BAR.ARV 0x8, 0x180 ;  /* 0x0206000000007b1d */ /* 0x000fec0000002000 */
[----:B------:R-:W-:-:S13]  /*0a10*/  ISETP.NE.AND P0, PT, R3, 0x1, PT ;  /* 0x000000010300780c */ /* 0x000fda0003f05270 */
[----:B------:R-:W-:Y:S06]  /*0a20*/  @!P0 BAR.ARV 0x9, 0x100 ;  /* 0x0244000000008b1d */ /* 0x000fec0000002000 */
[----:B0-----:R-:W-:Y:S02]  /*0a30*/  ULEA UR4, UR38, UR4, 0x18 ;  /* 0x0000000426047291 */ /* 0x001fe4000f8ec03f */
[----:B------:R-:W-:Y:S04]  /*0a40*/  BAR.SYNC.DEFER_BLOCKING 0x5, 0x180 ;  /* 0x0146000000007b1d */ /* 0x000fe80000010000 */
[----:B------:R-:W-:-:S02]  /*0a50*/  IMAD.U32 R156, RZ, RZ, UR4 ;  /* 0x00000004ff9c7e24 */ /* 0x000fc4000f8e00ff */
[----:B------:R-:W-:-:S03]  /*0a60*/  ULDC UR4, c[0x0][0xc3c] ;  /* 0x00030f0000047ab9 */ /* 0x000fc60000000800 */
[----:B------:R-:W0:Y:S01]  /*0a70*/  LDS.128 R28, [R156+0x288d0] ;  /* 0x0288d0009c1c7984 */ /* 0x000e220000000c00 */
[----:B------:R-:W-:Y:S06]  /*0a80*/  BAR.ARV 0x4, 0x180 ;  /* 0x0106000000007b1d */ /* 0x000fec0000002000 */
[----:B--2---:R-:W-:-:S04]  /*0a90*/  LOP3.LUT R2, R2, 0xffffffef, RZ, 0xc0, !PT ;  /* 0xffffffef02027812 */ /* 0x004fc800078ec0ff */
[----:B------:R-:W-:Y:S02]  /*0aa0*/  @P0 LOP3.LUT R2, R2, 0x10, RZ, 0xfc, !PT ;  /* 0x0000001002020812 */ /* 0x000fe400078efcff */
[----:B0-----:R-:W-:-:S03]  /*0ab0*/  ISETP.GE.AND P0, PT, R31, UR4, PT ;  /* 0x000000041f007c0c */ /* 0x001fc6000bf06270 */
[----:B------:R0:W-:Y:S10]  /*0ac0*/  STL [R1], R2 ;  /* 0x0000000201007387 */ /* 0x0001f40000100800 */
[----:B0-----:R-:W-:Y:S05]  /*0ad0*/  @P0 BRA `(.L_x_6945) ;  /* 0x000001b000ac0947 */ /* 0x001fea0003800000 */
[----:B------:R-:W-:Y:S01]  /*0ae0*/  VIADD R12, R0, 0xffffff80 ;  /* 0xffffff80000c7836 */ /* 0x000fe20000000000 */
[----:B------:R-:W-:Y:S02]  /*0af0*/  R2UR UR40, R156 ;  /* 0x000000009c2872ca */ /* 0x000fe400000e0000 */
[----:B------:R-:W-:Y:S01]  /*0b00*/  CS2R R154, SRZ ;  /* 0x00000000009a7805 */ /* 0x000fe2000001ff00 */
[----:B------:R-:W-:Y:S01]  /*0b10*/  IMAD.MOV.U32 R158, RZ, RZ, RZ ;  /* 0x000000ffff9e7224 */ /* 0x000fe200078e00ff */
[----:B------:R-:W-:Y:S01]  /*0b20*/  ULOP3.LUT UR41, UR36, 0x1, URZ, 0xfc, !UPT ;  /* 0x0000000124297892 */ /* 0x000fe2000f8efc3f */
[----:B------:R-:W-:Y:S01]  /*0b30*/  SHF.R.S32.HI R0, RZ, 0x1f, R12 ;  /* 0x0000001fff007819 */ /* 0x000fe2000001140c */
[----:B------:R-:W-:Y:S01]  /*0b40*/  IMAD.MOV.U32 R157, RZ, RZ, RZ ;  /* 0x000000ffff9d7224 */ /* 0x000fe200078e00ff */
[----:B------:R-:W-:Y:S02]  /*0b50*/  UMOV UR39, URZ ;  /* 0x0000003f00277c82 */ /* 0x000fe40008000000 */
[----:B------:R-:W-:-:S02]  /*0b60*/  LEA.HI R2, R0, R12, RZ, 0x7 ;  /* 0x0000000c00027211 */ /* 0x000fc400078f38ff */
[-C--:B------:R-:W-:Y:S02]  /*0b70*/  LEA.HI R4, R0, R12.reuse, RZ, 0x5 ;  /* 0x0000000c00047211 */ /* 0x080fe400078f28ff */
[----:B------:R-:W-:Y:S01]  /*0b80*/  LOP3.LUT R218, R2, 0xffffff80, RZ, 0xc0, !PT ;  /* 0xffffff8002da7812 */ /* 0x000fe200078ec0ff */
[----:B------:R-:W-:Y:S01]  /*0b90*/  UIADD3 UR40, UR40, 0x10400, URZ ;  /* 0x0001040028287890 */ /* 0x000fe2000fffe03f */
[-C--:B------:R-:W-:Y:S01]  /*0ba0*/  LEA.HI R3, R0, R12.reuse, RZ, 0x4 ;  /* 0x0000000c00037211 */ /* 0x080fe200078f20ff */
[----:B------:R-:W-:Y:S01]  /*0bb0*/  IMAD.SHL.U32 R5, R4, 0x20, RZ ;  /* 0x0000002004057824 */ /* 0x000fe200078e00ff */
[----:B------:R-:W-:Y:S01]  /*0bc0*/  LEA.HI R153, R0, R12, RZ, 0x3 ;  /* 0x0000000c00997211 */ /* 0x000fe200078f18ff */
[----:B------:R-:W-:Y:S01]  /*0bd0*/  IMAD.IADD R218, R12, 0x1, -R218 ;  /* 0x000000010cda7824 */ /* 0x000fe200078e0ada */
[----:B------:R-:W-:Y:S02]  /*0be0*/  LOP3.LUT R4, R3, 0x3fffff0, RZ, 0xc0, !PT ;  /* 0x03fffff003047812 */ /* 0x000fe400078ec0ff */
[----:B------:R-:W-:-:S02]  /*0bf0*/  LOP3.LUT R5, R5, 0xfffffc00, RZ, 0xc0, !PT ;  /* 0xfffffc0005057812 */ /* 0x000fc400078ec0ff */
[----:B------:R-:W-:Y:S01]  /*0c00*/  SHF.R.S32.HI R7, RZ, 0x1f, R218 ;  /* 0x0000001fff077819 */ /* 0x000fe200000114da */
[----:B------:R-:W-:Y:S01]  /*0c10*/  IMAD.IADD R4, R12, 0x1, -R4 ;  /* 0x000000010c047824 */ /* 0x000fe200078e0a04 */
[----:B------:R-:W-:Y:S02]  /*0c20*/  LEA.HI R11, R0, R12, RZ, 0x2 ;  /* 0x0000000c000b7211 */ /* 0x000fe400078f10ff */
[CC--:B------:R-:W-:Y:S02]  /*0c30*/  LEA.HI R8, R7.reuse, R218.reuse, RZ, 0x2 ;  /* 0x000000da07087211 */ /* 0x0c0fe400078f10ff */
[----:B------:R-:W-:Y:S02]  /*0c40*/  LEA.HI R7, R7, R218, RZ, 0x5 ;  /* 0x000000da07077211 */ /* 0x000fe400078f28ff */
[--C-:B------:R-:W-:Y:S02]  /*0c50*/  SHF.R.S32.HI R9, RZ, 0x2, R8.reuse ;  /* 0x00000002ff097819 */ /* 0x100fe40000011408 */
[----:B------:R-:W-:-:S02]  /*0c60*/  SHF.R.S32.HI R6, RZ, 0x1f, R8 ;  /* 0x0000001fff067819 */ /* 0x000fc40000011408 */
[----:B------:R-:W-:Y:S02]  /*0c70*/  SHF.R.S32.HI R7, RZ, 0x5, R7 ;  /* 0x00000005ff077819 */ /* 0x000fe40000011407 */
[----:B------:R-:W-:Y:S02]  /*0c80*/  LEA.HI R6, R6, R9, RZ, 0x3 ;  /* 0x0000000906067211 */ /* 0x000fe400078f18ff */
[----:B------:R-:W-:Y:S02]  /*0c90*/  LEA.HI R0, R0, R12, RZ, 0x6 ;  /* 0x0000000c00007211 */ /* 0x000fe400078f30ff */
[----:B------:R-:W-:Y:S01]  /*0ca0*/  LOP3.LUT R10, R6, 0xfffffff8, RZ, 0xc0, !PT ;  /* 0xfffffff8060a7812 */ /* 0x000fe200078ec0ff */
[----:B------:R-:W-:Y:S01]  /*0cb0*/  IMAD R6, R4, 0x40, R5 ;  /* 0x0000004004067824 */ /* 0x000fe200078e0205 */
[----:B------:R-:W-:Y:S01]  /*0cc0*/  LOP3.LUT R203, R153, 0xfffffff8, RZ, 0xc0, !PT ;  /* 0xfffffff899cb7812 */ /* 0x000fe200078ec0ff */
[----:B------:R-:W-:Y:S01]  /*0cd0*/  IMAD.SHL.U32 R0, R0, 0x8, RZ ;  /* 0x0000000800007824 */ /* 0x000fe200078e00ff */
[----:B------:R-:W-:Y:S01]  /*0ce0*/  SHF.R.S32.HI R153, RZ, 0x3, R153 ;  /* 0x00000003ff997819 */ /* 0x000fe20000011499 */
[----:B------:R-:W-:Y:S01]  /*0cf0*/  IMAD.IADD R10, R9, 0x1, -R10 ;  /* 0x00000001090a7824 */ /* 0x000fe200078e0a0a */
[----:B------:R-:W-:Y:S01]  /*0d00*/  SHF.R.S32.HI R4, RZ, 0x4, R3 ;  /* 0x00000004ff047819 */ /* 0x000fe20000011403 */
[C---:B------:R-:W-:Y:S01]  /*0d10*/  IMAD.IADD R203, R12.reuse, 0x1, -R203 ;  /* 0x000000010ccb7824 */ /* 0x040fe200078e0acb */
[----:B------:R-:W-:Y:S01]  /*0d20*/  LOP3.LUT R11, R11, 0xfffffffc, RZ, 0xc0, !PT ;  /* 0xfffffffc0b0b7812 */ /* 0x000fe200078ec0ff */
[----:B------:R-:W-:Y:S01]  /*0d30*/  IMAD R7, R7, 0x10, R10 ;  /* 0x0000001007077824 */ /* 0x000fe200078e020a */
[----:B------:R-:W-:Y:S01]  /*0d40*/  SHF.R.S32.HI R13, RZ, 0x7, R2 ;  /* 0x00000007ff0d7819 */ /* 0x000fe20000011402 */
[----:B------:R-:W-:Y:S01]  /*0d50*/  VIADD R10, R153, 0x20 ;  /* 0x00000020990a7836 */ /* 0x000fe20000000000 */
[----:B------:R-:W-:Y:S01]  /*0d60*/  LEA.HI R3, R3, R4, RZ, 0x1 ;  /* 0x0000000403037211 */ /* 0x000fe200078f08ff */
[----:B------:R-:W-:Y:S01]  /*0d70*/  IMAD.IADD R11, R12, 0x1, -R11 ;  /* 0x000000010c0b7824 */ /* 0x000fe200078e0a0b */
[----:B------:R-:W-:Y:S01]  /*0d80*/  LEA.HI R2, R2, R13, RZ, 0x1 ;  /* 0x0000000d02027211 */ /* 0x000fe200078f08ff */
[----:B------:R-:W-:Y:S01]  /*0d90*/  IMAD.SHL.U32 R16, R203, 0x8, RZ ;  /* 0x00000008cb107824 */ /* 0x000fe200078e00ff */
[----:B------:R-:W-:Y:S01]  /*0da0*/  LOP3.LUT R201, R0, 0xfffffe00, RZ, 0xc0, !PT ;  /* 0xfffffe0000c97812 */ /* 0x000fe200078ec0ff */
[----:B------:R-:W-:Y:S01]  /*0db0*/  IMAD.SHL.U32 R193, R10, 0x40, RZ ;  /* 0x000000400ac17824 */ /* 0x000fe200078e00ff */
[----:B------:R-:W-:Y:S01]  /*0dc0*/  LOP3.LUT R3, R3, 0x1ffffffe, RZ, 0xc0, !PT ;  /* 0x1ffffffe03037812 */ /* 0x000fe200078ec0ff */
[----:B------:R-:W-:Y:S01]  /*0dd0*/  VIADD R23, R16, 0x40 ;  /* 0x0000004010177836 */ /* 0x000fe20000000000 */
[----:B------:R-:W-:-:S02]  /*0de0*/  SHF.R.S32.HI R0, RZ, 0x1f, R10 ;  /* 0x0000001fff007819 */ /* 0x000fc4000001140a */
[----:B------:R-:W-:Y:S01]  /*0df0*/  LEA.HI R5, R11, R11, RZ, 0x1 ;  /* 0x0000000b0b057211 */ /* 0x000fe200078f08ff */
[----:B------:R-:W-:Y:S01]  /*0e00*/  IMAD.IADD R3, R4, 0x1, -R3 ;  /* 0x0000000104037824 */ /* 0x000fe200078e0a03 */
[----:B------:R-:W-:Y:S02]  /*0e10*/  LOP3.LUT R2, R2, 0x3fffffe, RZ, 0xc0, !PT ;  /* 0x03fffffe02027812 */ /* 0x000fe400078ec0ff */
[----:B------:R-:W-:Y:S01]  /*0e20*/  LEA.HI R0, R0, R10, RZ, 0x3 ;  /* 0x0000000a00007211 */ /* 0x000fe200078f18ff */
[----:B------:R-:W-:Y:S01]  /*0e30*/  IMAD R3, R3, 0x8, R6 ;  /* 0x0000000803037824 */ /* 0x000fe200078e0206 */
[----:B------:R-:W-:Y:S01]  /*0e40*/  LOP3.LUT R4, R5, 0x1ffffffe, RZ, 0xc0, !PT ;  /* 0x1ffffffe05047812 */ /* 0x000fe200078ec0ff */
[----:B------:R-:W-:Y:S01]  /*0e50*/  IMAD.IADD R2, R13, 0x1, -R2 ;  /* 0x000000010d027824 */ /* 0x000fe200078e0a02 */
[----:B------:R-:W-:Y:S01]  /*0e60*/  SHF.L.U32 R18, R203, 0x2, RZ ;  /* 0x00000002cb127819 */ /* 0x000fe200000006ff */
[----:B------:R-:W-:Y:S01]  /*0e70*/  IMAD.SHL.U32 R0, R0, 0x40, RZ ;  /* 0x0000004000007824 */ /* 0x000fe200078e00ff */
[----:B------:R-:W-:Y:S01]  /*0e80*/  IADD3 R4, R11, -R4, RZ ;  /* 0x800000040b047210 */ /* 0x000fe20007ffe0ff */
[----:B------:R-:W-:Y:S01]  /*0e90*/  IMAD R9, R2, 0x40, R7 ;  /* 0x0000004002097824 */ /* 0x000fe200078e0207 */
[----:B------:R0:W-:Y:S01]  /*0ea0*/  STL [R1+0x20], R3 ;  /* 0x0000200301007387 */ /* 0x0001e20000100800 */
[C---:B------:R-:W-:Y:S01]  /*0eb0*/  IMAD.SHL.U32 R2, R153.reuse, 0x40, RZ ;  /* 0x0000004099027824 */ /* 0x040fe200078e00ff */
[----:B------:R-:W-:Y:S01]  /*0ec0*/  LOP3.LUT R199, R0, 0xfffffe00, RZ, 0xc0, !PT ;  /* 0xfffffe0000c77812 */ /* 0x000fe200078ec0ff */
[C---:B------:R-:W-:Y:S01]  /*0ed0*/  VIADD R7, R153.reuse, 0x40 ;  /* 0x0000004099077836 */ /* 0x040fe20000000000 */
[----:B------:R1:W-:Y:S01]  /*0ee0*/  STL [R1+0x18], R9 ;  /* 0x0000180901007387 */ /* 0x0003e20000100800 */
[----:B------:R-:W-:Y:S01]  /*0ef0*/  VIADD R6, R153, 0x60 ;  /* 0x0000006099067836 */ /* 0x000fe20000000000 */
[----:B------:R-:W-:Y:S01]  /*0f00*/  LOP3.LUT R193, R193, 0x1c0, RZ, 0xc0, !PT ;  /* 0x000001c0c1c17812 */ /* 0x000fe200078ec0ff */
[----:B------:R-:W-:Y:S01]  /*0f10*/  IMAD R0, R4, 0x8, R9 ;  /* 0x0000000804007824 */ /* 0x000fe200078e0209 */
[----:B------:R-:W-:Y:S01]  /*0f20*/  SHF.R.S32.HI R19, RZ, 0x1f, R18 ;  /* 0x0000001fff137819 */ /* 0x000fe20000011412 */
[----:B------:R-:W-:Y:S01]  /*0f30*/  IMAD.SHL.U32 R192, R7, 0x40, RZ ;  /* 0x0000004007c07824 */ /* 0x000fe200078e00ff */
[----:B0-----:R-:W-:Y:S01]  /*0f40*/  LOP3.LUT R3, R2, 0x1c0, RZ, 0xc0, !PT ;  /* 0x000001c002037812 */ /* 0x001fe200078ec0ff */
[----:B------:R-:W-:Y:S01]  /*0f50*/  IMAD.SHL.U32 R159, R6, 0x40, RZ ;  /* 0x00000040069f7824 */ /* 0x000fe200078e00ff */
[----:B------:R-:W-:Y:S01]  /*0f60*/  SHF.R.S32.HI R2, RZ, 0x1f, R7 ;  /* 0x0000001fff027819 */ /* 0x000fe20000011407 */
[----:B------:R1:W-:Y:S01]  /*0f70*/  STL [R1+0x1c], R0 ;  /* 0x00001c0001007387 */ /* 0x0003e20000100800 */
[----:B------:R-:W-:Y:S01]  /*0f80*/  SHF.R.S32.HI R5, RZ, 0x1f, R6 ;  /* 0x0000001fff057819 */ /* 0x000fe20000011406 */
[----:B------:R-:W-:Y:S01]  /*0f90*/  VIADD R152, R18, 0x20 ;  /* 0x0000002012987836 */ /* 0x000fe20000000000 */
[----:B------:R-:W-:-:S02]  /*0fa0*/  SHF.R.U32.HI R200, RZ, 0x3, R3 ;  /* 0x00000003ffc87819 */ /* 0x000fc40000011603 */
[----:B------:R-:W-:Y:S01]  /*0fb0*/  LOP3.LUT R196, R3, 0x38, R16, 0xf8, !PT ;  /* 0x0000003803c47812 */ /* 0x000fe200078ef810 */
[----:B------:R-:W-:Y:S01]  /*0fc0*/  IMAD.SHL.U32 R220, R152, 0x2, RZ ;  /* 0x0000000298dc7824 */ /* 0x000fe200078e00ff */
[----:B------:R-:W-:Y:S02]  /*0fd0*/  LEA.HI R2, R2, R7, RZ, 0x3 ;  /* 0x0000000702027211 */ /* 0x000fe400078f18ff */
[----:B------:R-:W-:Y:S02]  /*0fe0*/  LEA.HI R5, R5, R6, RZ, 0x3 ;  /* 0x0000000605057211 */ /* 0x000fe400078f18ff */
[----:B------:R-:W-:Y:S01]  /*0ff0*/  LOP3.LUT R3, R8, 0x7ffffffc, RZ, 0xc0, !PT ;  /* 0x7ffffffc08037812 */ /* 0x000fe200078ec0ff */
[----:B------:R-:W-:Y:S01]  /*1000*/  IMAD.SHL.U32 R2, R2, 0x40, RZ ;  /* 0x0000004002027824 */ /* 0x000fe200078e00ff */
[----:B------:R-:W-:Y:S01]  /*1010*/  LOP3.LUT R192, R192, 0x1c0, RZ, 0xc0, !PT ;  /* 0x000001c0c0c07812 */ /* 0x000fe200078ec0ff */
[----:B------:R-:W-:Y:S01]  /*1020*/  IMAD.SHL.U32 R5, R5, 0x40, RZ ;  /* 0x0000004005057824 */ /* 0x000fe200078e00ff */
[----:B------:R-:W-:Y:S01]  /*1030*/  LOP3.LUT R159, R159, 0x1c0, RZ, 0xc0, !PT ;  /* 0x000001c09f9f7812 */ /* 0x000fe200078ec0ff */
[----:B------:R-:W-:Y:S01]  /*1040*/  IMAD.IADD R3, R218, 0x1, -R3 ;  /* 0x00000001da037824 */ /* 0x000fe200078e0a03 */
[----:B------:R-:W-:-:S02]  /*1050*/  SHF.R.U32.HI R12, RZ, 0x3, R193 ;  /* 0x00000003ff0c7819 */ /* 0x000fc400000116c1 */
[----:B------:R-:W-:Y:S01]  /*1060*/  LOP3.LUT R6, R193, 0x38, R16, 0xf8, !PT ;  /* 0x00000038c1067812 */ /* 0x000fe200078ef810 */
[----:B------:R-:W-:Y:S01]  /*1070*/  IMAD.SHL.U32 R202, R3, 0x2, RZ ;  /* 0x0000000203ca7824 */ /* 0x000fe200078e00ff */
[----:B------:R-:W-:Y:S02]  /*1080*/  SHF.R.U32.HI R11, RZ, 0x3, R192 ;  /* 0x00000003ff0b7819 */ /* 0x000fe400000116c0 */
[--C-:B------:R-:W-:Y:S01]  /*1090*/  LOP3.LUT R7, R192, 0x38, R16.reuse, 0xf8, !PT ;  /* 0x00000038c0077812 */ /* 0x100fe200078ef810 */
[C---:B------:R-:W-:Y:S01]  /*10a0*/  VIADD R216, R202.reuse, 0x50 ;  /* 0x00000050cad87836 */ /* 0x040fe20000000000 */
[----:B------:R-:W-:Y:S01]  /*10b0*/  SHF.R.U32.HI R10, RZ, 0x3, R159 ;  /* 0x00000003ff0a7819 */ /* 0x000fe2000001169f */
[C---:B------:R-:W-:Y:S01]  /*10c0*/  VIADD R215, R202.reuse, 0x58 ;  /* 0x00000058cad77836 */ /* 0x040fe20000000000 */
[----:B------:R-:W-:Y:S01]  /*10d0*/  LOP3.LUT R8, R159, 0x38, R16, 0xf8, !PT ;  /* 0x000000389f087812 */ /* 0x000fe200078ef810 */
[----:B------:R-:W-:Y:S01]  /*10e0*/  VIADD R214, R202, 0x60 ;  /* 0x00000060cad67836 */ /* 0x000fe20000000000 */
[----:B------:R-:W-:Y:S01]  /*10f0*/  LOP3.LUT R198, R2, 0xfffffe00, RZ, 0xc0, !PT ;  /* 0xfffffe0002c67812 */ /* 0x000fe200078ec0ff */
[C---:B------:R-:W-:Y:S01]  /*1100*/  VIADD R213, R202.reuse, 0x68 ;  /* 0x00000068cad57836 */ /* 0x040fe20000000000 */
[----:B------:R-:W-:Y:S01]  /*1110*/  LOP3.LUT R197, R5, 0xfffffe00, RZ, 0xc0, !PT ;  /* 0xfffffe0005c57812 */ /* 0x000fe200078ec0ff */
[C---:B------:R-:W-:Y:S01]  /*1120*/  VIADD R211, R202.reuse, 0x78 ;  /* 0x00000078cad37836 */ /* 0x040fe20000000000 */
[----:B------:R-:W-:Y:S01]  /*1130*/  SHF.R.S32.HI R219, RZ, 0x1f, R152 ;  /* 0x0000001fffdb7819 */ /* 0x000fe20000011498 */
[----:B------:R-:W-:Y:S01]  /*1140*/  VIADD R210, R202, 0x48 ;  /* 0x00000048cad27836 */ /* 0x000fe20000000000 */
[----:B------:R-:W-:-:S02]  /*1150*/  LOP3.LUT R6, R199, R6, R12, 0xf6, !PT ;  /* 0x00000006c7067212 */ /* 0x000fc400078ef60c */
[----:B------:R-:W-:Y:S02]  /*1160*/  LOP3.LUT R7, R198, R7, R11, 0xf6, !PT ;  /* 0x00000007c6077212 */ /* 0x000fe400078ef60b */
[----:B------:R-:W-:Y:S02]  /*1170*/  LOP3.LUT R8, R197, R8, R10, 0xf6, !PT ;  /* 0x00000008c5087212 */ /* 0x000fe400078ef60a */
[----:B------:R-:W-:Y:S02]  /*1180*/  IADD3 R212, R202, 0x70, RZ ;  /* 0x00000070cad47810 */ /* 0x000fe40007ffe0ff */
[----:B------:R-:W-:Y:S02]  /*1190*/  SHF.R.S32.HI R17, RZ, 0x1f, R16 ;  /* 0x0000001fff117819 */ /* 0x000fe40000011410 */
[----:B------:R-:W-:Y:S02]  /*11a0*/  LOP3.LUT R196, R201, R196, R200, 0xf6, !PT ;  /* 0x000000c4c9c47212 */ /* 0x000fe400078ef6c8 */
[----:B------:R-:W-:-:S02]  /*11b0*/  SHF.R.S32.HI R22, RZ, 0x1f, R23 ;  /* 0x0000001fff167819 */ /* 0x000fc40000011417 */
[----:B------:R-:W-:Y:S02]  /*11c0*/  SHF.L.U64.HI R219, R152, 0x1, R219 ;  /* 0x0000000198db7819 */ /* 0x000fe400000102db */
[----:B------:R-:W-:Y:S02]  /*11d0*/  LEA R229, R6, UR40, 0x1 ;  /* 0x0000002806e57c11 */ /* 0x000fe4000f8e08ff */
[----:B------:R-:W-:Y:S02]  /*11e0*/  LEA R228, R7, UR40, 0x1 ;  /* 0x0000002807e47c11 */ /* 0x000fe4000f8e08ff */
[----:B------:R-:W-:Y:S02]  /*11f0*/  LEA R227, R8, UR40, 0x1 ;  /* 0x0000002808e37c11 */ /* 0x000fe4000f8e08ff */
[----:B------:R-:W-:Y:S02]  /*1200*/  SHF.R.S32.HI R226, RZ, 0x1f, R216 ;  /* 0x0000001fffe27819 */ /* 0x000fe400000114d8 */
[----:B------:R-:W-:-:S02]  /*1210*/  SHF.R.S32.HI R225, RZ, 0x1f, R215 ;  /* 0x0000001fffe17819 */ /* 0x000fc400000114d7 */
[----:B------:R-:W-:Y:S02]  /*1220*/  SHF.R.S32.HI R224, RZ, 0x1f, R214 ;  /* 0x0000001fffe07819 */ /* 0x000fe400000114d6 */
[----:B------:R-:W-:Y:S02]  /*1230*/  SHF.R.S32.HI R223, RZ, 0x1f, R213 ;  /* 0x0000001fffdf7819 */ /* 0x000fe400000114d5 */
[----:B------:R-:W-:Y:S02]  /*1240*/  SHF.R.S32.HI R222, RZ, 0x1f, R212 ;  /* 0x0000001fffde7819 */ /* 0x000fe400000114d4 */
[----:B-1----:R-:W-:-:S07]  /*1250*/  SHF.R.S32.HI R221, RZ, 0x1f, R211 ;  /* 0x0000001fffdd7819 */ /* 0x002fce00000114d3 */
.L_x_7154:
[----:B01--4-:R-:W0:Y:S02]  /*1260*/  LDC.64 R2, c[0x0][0xc88] ;  /* 0x00032200ff027b82 */ /* 0x013e240000000a00 */
[----:B0-----:R-:W-:-:S05]  /*1270*/  IMAD.WIDE R2, R31, 0x4, R2 ;  /* 0x000000041f027825 */ /* 0x001fca00078e0202 */
[----:B--2---:R-:W2:Y:S01]  /*1280*/  LDG.E R205, desc[UR42][R2.64] ;  /* 0x0000002a02cd7981 */ /* 0x004ea2000c1e1900 */
[----:B------:R-:W-:Y:S05]  /*1290*/  YIELD ;  /* 0x0000000000007946 */ /* 0x000fea0003800000 */
[----:B------:R-:W-:Y:S01]  /*12a0*/  ULDC.64 UR4, c[0x0][0xa28] ;  /* 0x00028a0000047ab9 */ /* 0x000fe20000000a00 */
[----:B------:R-:W-:Y:S01]  /*12b0*/  ULDC.64 UR8, c[0x0][0xa18] ;  /* 0x0002860000087ab9 */ /* 0x000fe20000000a00 */
[----:B------:R-:W-:Y:S01]  /*12c0*/  ISETP.NE.U32.AND P1, PT, RZ, UR4, PT ;  /* 0x00000004ff007c0c */ /* 0x000fe2000bf25070 */
[----:B------:R-:W-:Y:S01]  /*12d0*/  ULDC.64 UR6, c[0x0][0xa08] ;  /* 0x0002820000067ab9 */ /* 0x000fe20000000a00 */
[----:B------:R-:W-:Y:S01]  /*12e0*/  IMAD.MOV.U32 R9, RZ, RZ, RZ ;  /* 0x000000ffff097224 */ /* 0x000fe200078e00ff */
[----:B------:R-:W-:Y:S01]  /*12f0*/  ISETP.NE.U32.AND P0, PT, RZ, UR6, PT ;  /* 0x00000006ff007c0c */ /* 0x000fe2000bf05070 */
[----:B------:R-:W-:Y:S01]  /*1300*/  IMAD.MOV.U32 R31, RZ, RZ, RZ ;  /* 0x000000ffff1f7224 */ /* 0x000fe200078e00ff */
[----:B------:R-:W-:-:S02]  /*1310*/  ISETP.NE.AND.EX P1, PT, RZ, UR5, PT, P1 ;  /* 0x00000005ff007c0c */ /* 0x000fc4000bf25310 */
[----:B------:R-:W-:Y:S02]  /*1320*/  ISETP.NE.AND.EX P0, PT, RZ, UR7, PT, P0 ;  /* 0x00000007ff007c0c */ /* 0x000fe4000bf05300 */
[----:B--2---:R-:W-:Y:S01]  /*1330*/  SHF.R.S32.HI R217, RZ, 0x1f, R205 ;  /* 0x0000001fffd97819 */ /* 0x004fe200000114cd */
[----:B------:R-:W-:-:S08]  /*1340*/  IMAD.SHL.U32 R206, R205, 0x4, RZ ;  /* 0x00000004cdce7824 */ /* 0x000fd000078e00ff */
[C---:B------:R-:W-:Y:S02]  /*1350*/  @P1 LEA R4, P2, R205.reuse, UR4, 0x2 ;  /* 0x00000004cd041c11 */ /* 0x040fe4000f8410ff */
[C-C-:B------:R-:W-:Y:S02]  /*1360*/  SHF.L.U64.HI R207, R205.reuse, 0x2, R217.reuse ;  /* 0x00000002cdcf7819 */ /* 0x140fe400000102d9 */
[----:B------:R-:W-:Y:S02]  /*1370*/  @P1 LEA.HI.X R5, R205, UR5, R217, 0x2, P2 ;  /* 0x00000005cd051c11 */ /* 0x000fe400090f14d9 */
[----:B------:R-:W-:Y:S01]  /*1380*/  ISETP.NE.U32.AND P2, PT, RZ, UR8, PT ;  /* 0x00000008ff007c0c */ /* 0x000fe2000bf45070 */
[----:B------:R-:W-:Y:S01]  /*1390*/  ULDC UR4, c[0x0][0x288] ;  /* 0x0000a20000047ab9 */ /* 0x000fe20000000800 */
[----:B------:R-:W-:Y:S01]  /*13a0*/  IADD3 R6, P3, R206, UR6, RZ ;  /* 0x00000006ce067c10 */ /* 0x000fe2000ff7e0ff */
[----:B------:R0:W5:Y:S01]  /*13b0*/  @P1 LDG.E R9, desc[UR42][R4.64] ;  /* 0x0000002a04091981 */ /* 0x000162000c1e1900 */
[----:B------:R-:W-:Y:S01]  /*13c0*/  ISETP.NE.AND.EX P2, PT, RZ, UR9, PT, P2 ;  /* 0x00000009ff007c0c */ /* 0x000fe2000bf45320 */
[----:B------:R-:W-:Y:S01]  /*13d0*/  IMAD.U32 R93, RZ, RZ, UR4 ;  /* 0x00000004ff5d7e24 */ /* 0x000fe2000f8e00ff */
[----:B------:R-:W-:Y:S01]  /*13e0*/  IADD3.X R7, R207, UR7, RZ, P3, !PT ;  /* 0x00000007cf077c10 */ /* 0x000fe20009ffe4ff */
[----:B------:R-:W-:-:S04]  /*13f0*/  ULDC.64 UR4, c[0x0][0x418] ;  /* 0x0001060000047ab9 */ /* 0x000fc80000000a00 */
[----:B------:R0:W5:Y:S06]  /*1400*/  @P0 LDG.E R31, desc[UR42][R6.64] ;  /* 0x0000002a061f0981 */ /* 0x00016c000c1e1900 */
[----:B------:R-:W-:-:S04]  /*1410*/  @P2 IADD3 R2, P1, R206, UR8, RZ ;  /* 0x00000008ce022c10 */ /* 0x000fc8000ff3e0ff */
[----:B------:R-:W-:-:S05]  /*1420*/  @P2 IADD3.X R3, R207, UR9, RZ, P1, !PT ;  /* 0x00000009cf032c10 */ /* 0x000fca0008ffe4ff */
[----:B------:R0:W5:Y:S01]  /*1430*/  @P2 LDG.E R93, desc[UR42][R2.64] ;  /* 0x0000002a025d2981 */ /* 0x000162000c1e1900 */
[----:B------:R-:W-:-:S03]  /*1440*/  UISETP.NE.U32.AND UP0, UPT, UR4, URZ, UPT ;  /* 0x0000003f0400728c */ /* 0x000fc6000bf05070 */
[----:B------:R-:W-:Y:S01]  /*1450*/  ULDC UR4, c[0x0][0x424] ;  /* 0x0001090000047ab9 */ /* 0x000fe20000000800 */
[----:B------:R-:W-:-:S03]  /*1460*/  UISETP.NE.AND.EX UP0, UPT, UR5, URZ, UPT, UP0 ;  /* 0x0000003f0500728c */ /* 0x000fc6000bf05300 */
[----:B------:R-:W-:Y:S01]  /*1470*/  ULDC UR5, c[0x0][0x2f0] ;  /* 0x0000bc0000057ab9 */ /* 0x000fe20000000800 */
[----:B------:R-:W-:-:S04]  /*1480*/  USEL UR4, UR4, 0x1, UP0 ;  /* 0x0000000104047887 */ /* 0x000fc80008000000 */
[----:B------:R-:W-:-:S03]  /*1490*/  UIMAD UR4, UR4, UR5, URZ ;  /* 0x00000005040472a4 */ /* 0x000fc6000f8e023f */
[----:B------:R-:W-:Y:S02]  /*14a0*/  ULDC UR5, c[0x0][0x348] ;  /* 0x0000d20000057ab9 */ /* 0x000fe40000000800 */
[----:B------:R-:W-:Y:S02]  /*14b0*/  IMAD.U32 R25, RZ, RZ, UR5 ;  /* 0x00000005ff197e24 */ /* 0x000fe4000f8e00ff */
[----:B------:R-:W-:Y:S01]  /*14c0*/  IMAD.U32 R28, RZ, RZ, UR4 ;  /* 0x00000004ff1c7e24 */ /* 0x000fe2000f8e00ff */
[----:B0-----:R-:W-:Y:S06]  /*14d0*/  @P2 BRA `(.L_x_6946) ;  /* 0x0000000000242947 */ /* 0x001fec0003800000 */
        /* <DEDUP_REMOVED lines=9> */
.L_x_6946:
[----:B------:R-:W-:Y:S01]  /*1570*/  ULDC.64 UR4, c[0x0][0xa20] ;  /* 0x0002880000047ab9 */ /* 0x000fe20000000a00 */
[C---:B------:R-:W-:Y:S01]  /*1580*/  LOP3.LUT R2, R30.reuse, 0xff000000, RZ, 0xc0, !PT ;  /* 0xff0000001e027812 */ /* 0x040fe200078ec0ff */
[----:B------:R-:W-:Y:S01]  /*1590*/  IMAD.MOV.U32 R208, RZ, RZ, R29 ;  /* 0x000000ffffd07224 */ /* 0x000fe200078e001d */
[----:B------:R-:W-:Y:S02]  /*15a0*/  ISETP.NE.U32.AND P1, PT, RZ, UR4, PT ;  /* 0x00000004ff007c0c */ /* 0x000fe4000bf25070 */
[C---:B------:R-:W-:Y:S02]  /*15b0*/  LOP3.LUT R0, R30.reuse, 0xff0000, RZ, 0xc0, !PT ;  /* 0x00ff00001e007812 */ /* 0x040fe400078ec0ff */
[----:B------:R-:W-:Y:S02]  /*15c0*/  ISETP.NE.AND.EX P1, PT, RZ, UR5, PT, P1 ;  /* 0x00000005ff007c0c */ /* 0x000fe4000bf25310 */
[----:B------:R-:W-:Y:S02]  /*15d0*/  SHF.R.U32.HI R3, RZ, 0x8, R2 ;  /* 0x00000008ff037819 */ /* 0x000fe40000011602 */
[----:B------:R-:W-:-:S02]  /*15e0*/  LOP3.LUT R2, R30, 0xffff, RZ, 0xc0, !PT ;  /* 0x0000ffff1e027812 */ /* 0x000fc400078ec0ff */
[----:B------:R-:W-:-:S07]  /*15f0*/  LEA.HI R204, R0, R3, RZ, 0x10 ;  /* 0x0000000300cc7211 */ /* 0x000fce00078f80ff */
[----:B------:R-:W-:Y:S05]  /*1600*/  @!P1 BRA `(.L_x_6947) ;  /* 0x0000000000109947 */ /* 0x000fea0003800000 */
[----:B------:R-:W-:-:S04]  /*1610*/  IADD3 R4, P0, R206, UR4, RZ ;  /* 0x00000004ce047c10 */ /* 0x000fc8000ff1e0ff */
[----:B------:R-:W-:-:S05]  /*1620*/  IADD3.X R5, R207, UR5, RZ, P0, !PT ;  /* 0x00000005cf057c10 */ /* 0x000fca00087fe4ff */
[----:B------:R0:W5:Y:S01]  /*1630*/  LDG.E R28, desc[UR42][R4.64] ;  /* 0x0000002a041c7981 */ /* 0x000162000c1e1900 */
[----:B------:R-:W-:Y:S05]  /*1640*/  BRA `(.L_x_6948) ;  /* 0x0000000000107947 */ /* 0x000fea0003800000 */
.L_x_6947:
[----:B------:R-:W-:Y:S05]  /*1650*/  @!P0 BRA `(.L_x_6948) ;  /* 0x00000000000c8947 */ /* 0x000fea0003800000 */
[----:B------:R-:W2:Y:S04]  /*1660*/  LDG.E R3, desc[UR42][R6.64] ;  /* 0x0000002a06037981 */ /* 0x000ea8000c1e1900 */
[----:B------:R-:W2:Y:S02]  /*1670*/  LDG.E R28, desc[UR42][R6.64+0x4] ;  /* 0x0000042a061c7981 */ /* 0x000ea4000c1e1900 */
[----:B--2---:R-:W-:-:S07]  /*1680*/  IMAD.IADD R28, R28, 0x1, -R3 ;  /* 0x000000011c1c7824 */ /* 0x004fce00078e0a03 */
.L_x_6948:
[----:B------:R-:W-:Y:S01]  /*1690*/  ULDC.64 UR4, c[0x0][0xa10] ;  /* 0x0002840000047ab9 */ /* 0x000fe20000000a00 */
[----:B------:R-:W2:Y:S01]  /*16a0*/  LDL.LU R8, [R1] ;  /* 0x0000000001087983 */ /* 0x000ea20000300800 */
[----:B------:R-:W-:-:S04]  /*16b0*/  ISETP.NE.U32.AND P0, PT, RZ, UR4, PT ;  /* 0x00000004ff007c0c */ /* 0x000fc8000bf05070 */
[----:B------:R-:W-:Y:S01]  /*16c0*/  ISETP.NE.AND.EX P0, PT, RZ, UR5, PT, P0 ;  /* 0x00000005ff007c0c */ /* 0x000fe2000bf05300 */
[----:B------:R-:W-:Y:S02]  /*16d0*/  ULDC.64 UR4, c[0x0][0xa30] ;  /* 0x00028c0000047ab9 */ /* 0x000fe40000000a00 */
[----:B------:R-:W-:-:S10]  /*16e0*/  ISETP.NE.U32.AND P1, PT, RZ, UR4, PT ;  /* 0x00000004ff007c0c */ /* 0x000fd4000bf25070 */
[----:B0-----:R-:W0:Y:S02]  /*16f0*/  @P0 LDC.64 R4, c[0x0][0xa10] ;  /* 0x00028400ff040b82 */ /* 0x001e240000000a00 */
[----:B0-----:R-:W-:-:S05]  /*1700*/  @P0 IMAD.WIDE R4, R205, 0x4, R4 ;  /* 0x00000004cd040825 */ /* 0x001fca00078e0204 */
[----:B------:R-:W3:Y:S04]  /*1710*/  @P0 LDG.E R0, desc[UR42][R4.64] ;  /* 0x0000002a04000981 */ /* 0x000ee8000c1e1900 */
[----:B------:R-:W3:Y:S01]  /*1720*/  @P0 LDG.E R3, desc[UR42][R4.64+0x4] ;  /* 0x0000042a04030981 */ /* 0x000ee2000c1e1900 */
[----:B------:R-:W-:Y:S01]  /*1730*/  ISETP.NE.AND.EX P1, PT, RZ, UR5, PT, P1 ;  /* 0x00000005ff007c0c */ /* 0x000fe2000bf25310 */
[----:B-----5:R-:W-:-:S12]  /*1740*/  IMAD.MOV.U32 R24, RZ, RZ, R28 ;  /* 0x000000ffff187224 */ /* 0x020fd800078e001c */
[----:B------:R-:W-:-:S04]  /*1750*/  @P1 IADD3 R6, P2, R206, UR4, RZ ;  /* 0x00000004ce061c10 */ /* 0x000fc8000ff5e0ff */
[----:B------:R-:W-:-:S05]  /*1760*/  @P1 IADD3.X R7, R207, UR5, RZ, P2, !PT ;  /* 0x00000005cf071c10 */ /* 0x000fca00097fe4ff */
[----:B------:R0:W5:Y:S01]  /*1770*/  @P1 LDG.E R24, desc[UR42][R6.64] ;  /* 0x0000002a06181981 */ /* 0x000162000c1e1900 */
[----:B------:R-:W-:Y:S01]  /*1780*/  IMAD.IADD R10, R28, 0x1, -R9 ;  /* 0x000000011c0a7824 */ /* 0x000fe200078e0a09 */
[----:B------:R-:W-:Y:S01]  /*1790*/  BSSY B0, `(.L_x_6949) ;  /* 0x000002c000007945 */ /* 0x000fe20003800000 */
[----:B------:R-:W-:Y:S02]  /*17a0*/  LOP3.LUT R209, R204, 0xff, RZ, 0xc0, !PT ;  /* 0x000000ffccd17812 */ /* 0x000fe400078ec0ff */
[----:B------:R-:W-:Y:S02]  /*17b0*/  SHF.R.U32.HI R204, RZ, 0x10, R204 ;  /* 0x00000010ffcc7819 */ /* 0x000fe400000116cc */
[----:B--2---:R-:W-:Y:S02]  /*17c0*/  LOP3.LUT R8, R8, 0xfffffff7, RZ, 0xc0, !PT ;  /* 0xfffffff708087812 */ /* 0x004fe400078ec0ff */
[----:B---3--:R-:W-:-:S05]  /*17d0*/  @P0 IADD3 R25, -R0, R3, RZ ;  /* 0x0000000300190210 */ /* 0x008fca0007ffe1ff */
[----:B------:R-:W-:-:S04]  /*17e0*/  IMAD.IADD R95, R10, 0x1, R25 ;  /* 0x000000010a5f7824 */ /* 0x000fc800078e0219 */
[C---:B------:R-:W-:Y:S01]  /*17f0*/  VIADD R0, R95.reuse, 0x7f ;  /* 0x0000007f5f007836 */ /* 0x040fe20000000000 */
[----:B------:R-:W-:-:S04]  /*1800*/  ISETP.GE.AND P3, PT, R95, 0x1, PT ;  /* 0x000000015f00780c */ /* 0x000fc80003f66270 */
[----:B------:R-:W-:-:S04]  /*1810*/  SHF.R.S32.HI R3, RZ, 0x1f, R0 ;  /* 0x0000001fff037819 */ /* 0x000fc80000011400 */
[----:B------:R-:W-:Y:S01]  /*1820*/  LEA.HI R3, R3, R0, RZ, 0x7 ;  /* 0x0000000003037211 */ /* 0x000fe200078f38ff */
[----:B------:R-:W-:-:S03]  /*1830*/  IMAD.MOV.U32 R0, RZ, RZ, RZ ;  /* 0x000000ffff007224 */ /* 0x000fc600078e00ff */
[----:B------:R-:W-:Y:S02]  /*1840*/  SHF.R.S32.HI R92, RZ, 0x7, R3 ;  /* 0x00000007ff5c7819 */ /* 0x000fe40000011403 */
        /* <DEDUP_REMOVED lines=9> */
[-C--:B------:R-:W-:Y:S02]  /*18e0*/  IABS R11, R9.reuse ;  /* 0x00000009000b7213 */ /* 0x080fe40000000000 */
        /* <DEDUP_REMOVED lines=10> */
[----:B------:R-:W-:-:S06]  /*1990*/  IMAD.HI.U32 R5, R5, R7, R4 ;  /* 0x0000000705057227 */ /* 0x000fcc00078e0004 */
        /* <DEDUP_REMOVED lines=11> */
.L_x_6950:
[----:B------:R-:W-:Y:S05]  /*1a50*/  BSYNC B0 ;  /* 0x0000000000007941 */ /* 0x000fea0003800000 */
.L_x_6949:
[----:B------:R-:W-:-:S05]  /*1a60*/  IMAD R3, R209, R0, RZ ;  /* 0x00000000d1037224 */ /* 0x000fca00078e02ff */
[C---:B------:R-:W-:Y:S01]  /*1a70*/  VIADDMNMX R0, R3.reuse, R0, R92, PT ;  /* 0x0000000003007246 */ /* 0x040fe2000380015c */
[----:B------:R-:W-:-:S03]  /*1a80*/  IMAD R3, R3, 0x80, -R10 ;  /* 0x0000008003037824 */ /* 0x000fc600078e0a0a */
[----:B------:R-:W-:Y:S02]  /*1a90*/  LEA R0, R0, -R10, 0x7 ;  /* 0x8000000a00007211 */ /* 0x000fe400078e38ff */
[----:B------:R-:W-:Y:S02]  /*1aa0*/  VIMNMX R3, RZ, R3, !PT ;  /* 0x00000003ff037248 */ /* 0x000fe40007fe0100 */
        /* <DEDUP_REMOVED lines=23> */
[----:B0-----:R-:W-:Y:S02]  /*1c20*/  IMAD.U32 R6, RZ, RZ, UR4 ;  /* 0x00000004ff067e24 */ /* 0x001fe4000f8e00ff */
[----:B------:R-:W-:-:S02]  /*1c30*/  IMAD.U32 R7, RZ, RZ, UR5 ;  /* 0x00000005ff077e24 */ /* 0x000fc4000f8e00ff */
[----:B------:R-:W-:Y:S02]  /*1c40*/  IMAD.U32 R11, RZ, RZ, UR7 ;  /* 0x00000007ff0b7e24 */ /* 0x000fe4000f8e00ff */
[----:B------:R-:W-:Y:S02]  /*1c50*/  IMAD.MOV.U32 R8, RZ, RZ, 0x70 ;  /* 0x00000070ff087424 */ /* 0x000fe400078e00ff */
[----:B------:R-:W-:Y:S02]  /*1c60*/  IMAD.MOV.U32 R12, RZ, RZ, 0x1 ;  /* 0x00000001ff0c7424 */ /* 0x000fe400078e00ff */
[----:B-1----:R-:W-:-:S07]  /*1c70*/  IMAD.MOV.U32 R13, RZ, RZ, RZ ;  /* 0x000000ffff0d7224 */ /* 0x002fce00078e00ff */
[----:B------:R-:W-:-:S07]  /*1c80*/  LEPC R20, `(.L_x_6953) ;  /* 0x000000001014794e */ /* 0x000fce0000000000 */
[----:B--2--5:R-:W-:Y:S05]  /*1c90*/  CALL.ABS.NOINC R14 ;  /* 0x000000000e007343 */ /* 0x024fea0003c00000 */
.L_x_6953:
[----:B------:R-:W-:Y:S05]  /*1ca0*/  BSYNC B6 ;  /* 0x0000000000067941 */ /* 0x000fea0003800000 */
.L_x_6952:
[----:B------:R-:W-:Y:S01]  /*1cb0*/  VIADD R0, R156, 0x400 ;  /* 0x000004009c007836 */ /* 0x000fe20000000000 */
[----:B------:R-:W-:Y:S04]  /*1cc0*/  BSSY B6, `(.L_x_6954) ;  /* 0x0000013000067945 */ /* 0x000fe80003800000 */
[----:B------:R-:W-:-:S13]  /*1cd0*/  LOP3.LUT P0, RZ, R0, 0x3ff, RZ, 0xc0, !PT ;  /* 0x000003ff00ff7812 */ /* 0x000fda000780c0ff */
[----:B------:R-:W-:Y:S05]  /*1ce0*/  @!P0 BRA `(.L_x_6955) ;  /* 0x0000000000408947 */ /* 0x000fea0003800000 */
[----:B------:R-:W-:Y:S01]  /*1cf0*/  MOV R0, 0x0 ;  /* 0x0000000000007802 */ /* 0x000fe20000000f00 */
[----:B------:R-:W-:Y:S01]  /*1d00*/  ULDC.64 UR4, c[0x4][0x138] ;  /* 0x01004e0000047ab9 */ /* 0x000fe20000000a00 */
[----:B------:R-:W-:Y:S01]  /*1d10*/  ULDC.64 UR6, c[0x4][0x60] ;  /* 0x0100180000067ab9 */ /* 0x000fe20000000a00 */
[----:B------:R-:W-:Y:S01]  /*1d20*/  MOV R4, UR4 ;  /* 0x0000000400047c02 */ /* 0x000fe20008000f00 */
        /* <DEDUP_REMOVED lines=12> */
.L_x_6955:
[----:B------:R-:W-:Y:S05]  /*1df0*/  BSYNC B6 ;  /* 0x0000000000067941 */ /* 0x000fea0003800000 */
.L_x_6954:
[----:B------:R-:W-:Y:S01]  /*1e00*/  ULDC.64 UR4, c[0x0][0x9f8] ;  /* 0x00027e0000047ab9 */ /* 0x000fe20000000a00 */
[----:B------:R-:W-:Y:S01]  /*1e10*/  IMAD.MOV.U32 R0, RZ, RZ, R205 ;  /* 0x000000ffff007224 */ /* 0x000fe200078e00cd */
[----:B------:R-:W-:Y:S01]  /*1e20*/  ISETP.NE.U32.AND P0, PT, RZ, UR4, PT ;  /* 0x00000004ff007c0c */ /* 0x000fe2000bf05070 */
[----:B------:R-:W1:Y:S03]  /*1e30*/  LDC R37, c[0x0][0x3f4] ;  /* 0x0000fd00ff257b82 */ /* 0x000e660000000800 */
[----:B------:R-:W-:-:S05]  /*1e40*/  ISETP.NE.AND.EX P0, PT, RZ, UR5, PT, P0 ;  /* 0x00000005ff007c0c */ /* 0x000fca000bf05300 */
[----:B------:R-:W0:Y:S08]  /*1e50*/  LDC.64 R14, c[0x0][0x3f8] ;  /* 0x0000fe00ff0e7b82 */ /* 0x000e300000000a00 */
[----:B------:R-:W-:Y:S01]  /*1e60*/  @P0 IADD3 R4, P1, R206, UR4, RZ ;  /* 0x00000004ce040c10 */ /* 0x000fe2000ff3e0ff */
[----:B------:R-:W2:Y:S03]  /*1e70*/  LDC.64 R12, c[0x0][0x408] ;  /* 0x00010200ff0c7b82 */ /* 0x000ea60000000a00 */
[----:B------:R-:W-:-:S05]  /*1e80*/  @P0 IADD3.X R5, R207, UR5, RZ, P1, !PT ;  /* 0x00000005cf050c10 */ /* 0x000fca0008ffe4ff */
[----:B------:R3:W4:Y:S01]  /*1e90*/  @P0 LDG.E R0, desc[UR42][R4.64] ;  /* 0x0000002a04000981 */ /* 0x000722000c1e1900 */
[----:B-1----:R-:W-:Y:S01]  /*1ea0*/  ISETP.GE.AND P0, PT, R16, R37, PT ;  /* 0x000000251000720c */ /* 0x002fe20003f06270 */
[----:B------:R-:W-:Y:S01]  /*1eb0*/  IMAD.SHL.U32 R33, R153, 0x40, RZ ;  /* 0x0000004099217824 */ /* 0x000fe200078e00ff */
[----:B------:R-:W-:Y:S01]  /*1ec0*/  SHF.R.S32.HI R9, RZ, 0x1f, R153 ;  /* 0x0000001fff097819 */ /* 0x000fe20000011499 */
[----:B------:R-:W1:Y:S01]  /*1ed0*/  S2R R38, SR_TID.X ;  /* 0x0000000000267919 */ /* 0x000e620000002100 */
[----:B-----5:R-:W-:Y:S01]  /*1ee0*/  SHF.R.S32.HI R11, RZ, 0x1f, R24 ;  /* 0x0000001fff0b7819 */ /* 0x020fe20000011418 */
[----:B------:R-:W-:Y:S01]  /*1ef0*/  IMAD.IADD R3, R31, 0x1, R28 ;  /* 0x000000011f037824 */ /* 0x000fe200078e021c */
[----:B------:R-:W-:Y:S01]  /*1f00*/  SHF.R.U32.HI R32, RZ, 0x3, R193 ;  /* 0x00000003ff207819 */ /* 0x000fe200000116c1 */
[-C--:B0-----:R-:W-:Y:S01]  /*1f10*/  IMAD R6, R9, R14.reuse, RZ ;  /* 0x0000000e09067224 */ /* 0x081fe200078e02ff */
[----:B------:R-:W-:Y:S01]  /*1f20*/  SHF.R.U32.HI R30, RZ, 0x3, R192 ;  /* 0x00000003ff1e7819 */ /* 0x000fe200000116c0 */
[----:B------:R-:W-:Y:S01]  /*1f30*/  IMAD.WIDE.U32 R80, R153, R14, R18 ;  /* 0x0000000e99507225 */ /* 0x000fe200078e0012 */
[----:B---3--:R-:W-:-:S02]  /*1f40*/  SEL R5, R37, RZ, P0 ;  /* 0x000000ff25057207 */ /* 0x008fc40000000000 */
[----:B------:R-:W-:Y:S01]  /*1f50*/  SHF.R.U32.HI R21, RZ, 0x3, R159 ;  /* 0x00000003ff157819 */ /* 0x000fe2000001169f */
[----:B------:R-:W-:Y:S02]  /*1f60*/  IMAD R83, R153, R15, R6 ;  /* 0x0000000f99537224 */ /* 0x000fe400078e0206 */
[----:B--2---:R-:W-:Y:S01]  /*1f70*/  IMAD R4, R9, R12, RZ ;  /* 0x0000000c09047224 */ /* 0x004fe200078e02ff */
[----:B------:R-:W-:Y:S01]  /*1f80*/  SHF.L.U64.HI R31, R12, 0x6, R13 ;  /* 0x000000060c1f7819 */ /* 0x000fe2000001020d */
[----:B------:R-:W-:Y:S02]  /*1f90*/  IMAD.IADD R5, R16, 0x1, R5 ;  /* 0x0000000110057824 */ /* 0x000fe400078e0205 */
[C---:B------:R-:W-:Y:S02]  /*1fa0*/  IMAD R9, R153.reuse, R13, R4 ;  /* 0x0000000d99097224 */ /* 0x040fe400078e0204 */
[----:B------:R-:W-:Y:S01]  /*1fb0*/  IMAD.WIDE.U32 R6, R153, R14, R16 ;  /* 0x0000000e99067225 */ /* 0x000fe200078e0010 */
[----:B------:R-:W-:-:S03]  /*1fc0*/  SHF.R.S32.HI R4, RZ, 0x1f, R5 ;  /* 0x0000001fff047819 */ /* 0x000fc60000011405 */
[----:B------:R-:W-:Y:S01]  /*1fd0*/  IMAD.MOV.U32 R82, RZ, RZ, R6 ;  /* 0x000000ffff527224 */ /* 0x000fe200078e0006 */
[CC--:B------:R-:W-:Y:S01]  /*1fe0*/  LEA.HI R40, R4.reuse, R5.reuse, RZ, 0x3 ;  /* 0x0000000504287211 */ /* 0x0c0fe200078f18ff */
[CC--:B------:R-:W-:Y:S01]  /*1ff0*/  IMAD.WIDE.U32 R84, R153.reuse, R12.reuse, R18 ;  /* 0x0000000c99547225 */ /* 0x0c0fe200078e0012 */
[----:B------:R-:W-:Y:S02]  /*2000*/  LEA.HI R6, R4, R5, RZ, 0x6 ;  /* 0x0000000504067211 */ /* 0x000fe400078f30ff */
[----:B------:R-:W-:Y:S01]  /*2010*/  LOP3.LUT R4, R40, 0x38, RZ, 0xc0, !PT ;  /* 0x0000003828047812 */ /* 0x000fe200078ec0ff */
[----:B------:R-:W-:Y:S01]  /*2020*/  IMAD.WIDE.U32 R86, R153, R12, R16 ;  /* 0x0000000c99567225 */ /* 0x000fe200078e0010 */
[----:B------:R-:W-:Y:S02]  /*2030*/  IADD3 R85, R85, R9, RZ ;  /* 0x0000000955557210 */ /* 0x000fe40007ffe0ff */
[----:B------:R-:W-:Y:S01]  /*2040*/  LOP3.LUT R10, R159, 0x38, R40, 0xf8, !PT ;  /* 0x000000389f0a7812 */ /* 0x000fe200078ef828 */
[----:B------:R-:W-:Y:S01]  /*2050*/  IMAD.IADD R81, R81, 0x1, R83 ;  /* 0x0000000151517824 */ /* 0x000fe200078e0253 */
[----:B-1----:R-:W-:Y:S01]  /*2060*/  SHF.R.U32.HI R38, RZ, 0x7, R38 ;  /* 0x00000007ff267819 */ /* 0x002fe20000011626 */
[----:B------:R-:W-:Y:S01]  /*2070*/  IMAD.IADD R83, R83, 0x1, R7 ;  /* 0x0000000153537824 */ /* 0x000fe200078e0207 */
[--C-:B------:R-:W-:Y:S01]  /*2080*/  LOP3.LUT R7, R193, 0x38, R40.reuse, 0xf8, !PT ;  /* 0x00000038c1077812 */ /* 0x100fe200078ef828 */
[----:B------:R-:W-:Y:S01]  /*2090*/  IMAD.SHL.U32 R6, R6, 0x80, RZ ;  /* 0x0000008006067824 */ /* 0x000fe200078e00ff */
[----:B------:R-:W-:Y:S01]  /*20a0*/  ISETP.NE.AND P6, PT, R38, 0x1, PT ;  /* 0x000000012600780c */ /* 0x000fe20003fc5270 */
[----:B------:R-:W-:Y:S01]  /*20b0*/  IMAD.IADD R87, R9, 0x1, R87 ;  /* 0x0000000109577824 */ /* 0x000fe200078e0257 */
[----:B------:R-:W-:Y:S01]  /*20c0*/  LOP3.LUT R9, R192, 0x38, R40, 0xf8, !PT ;  /* 0x00000038c0097812 */ /* 0x000fe200078ef828 */
[C---:B------:R-:W-:Y:S01]  /*20d0*/  IMAD R20, R11.reuse, R14, RZ ;  /* 0x0000000e0b147224 */ /* 0x040fe200078e02ff */
[----:B------:R-:W-:Y:S01]  /*20e0*/  LOP3.LUT R5, R4, 0x1c0, R33, 0xf8, !PT ;  /* 0x000001c004057812 */ /* 0x000fe200078ef821 */
[----:B------:R-:W-:Y:S01]  /*20f0*/  IMAD R11, R11, R12, RZ ;  /* 0x0000000c0b0b7224 */ /* 0x000fe200078e02ff */
[----:B------:R-:W-:Y:S01]  /*2100*/  LOP3.LUT R8, R6, 0xffffe000, RZ, 0xc0, !PT ;  /* 0xffffe00006087812 */ /* 0x000fe200078ec0ff */
[C---:B------:R-:W-:Y:S01]  /*2110*/  IMAD R39, R24.reuse, R15, R20 ;  /* 0x0000000f18277224 */ /* 0x040fe200078e0214 */
[----:B------:R-:W-:Y:S01]  /*2120*/  LOP3.LUT R4, R7, R32, RZ, 0x3c, !PT ;  /* 0x0000002007047212 */ /* 0x000fe200078e3cff */
[----:B------:R-:W-:Y:S01]  /*2130*/  IMAD.WIDE.U32 R80, R24, R14, R80 ;  /* 0x0000000e18507225 */ /* 0x000fe200078e0050 */
[----:B------:R-:W-:-:S02]  /*2140*/  LOP3.LUT R9, R9, R30, RZ, 0x3c, !PT ;  /* 0x0000001e09097212 */ /* 0x000fc400078e3cff */
[----:B------:R-:W-:Y:S01]  /*2150*/  LOP3.LUT R6, R10, R21, RZ, 0x3c, !PT ;  /* 0x000000150a067212 */ /* 0x000fe200078e3cff */
[----:B------:R-:W-:Y:S05]  /*2160*/  @!P6 WARPSYNC.ALL ;  /* 0x000000000000e948 */ /* 0x000fea0003800000 */
[----:B------:R-:W-:Y:S01]  /*2170*/  LOP3.LUT R7, R5, R200, RZ, 0x3c, !PT ;  /* 0x000000c805077212 */ /* 0x000fe200078e3cff */
[----:B------:R-:W-:Y:S01]  /*2180*/  IMAD.WIDE.U32 R82, R24, R14, R82 ;  /* 0x0000000e18527225 */ /* 0x000fe200078e0052 */
[----:B------:R-:W-:Y:S01]  /*2190*/  LOP3.LUT R77, R40, 0xfffffff8, RZ, 0xc0, !PT ;  /* 0xfffffff8284d7812 */ /* 0x000fe200078ec0ff */
[----:B------:R-:W-:Y:S01]  /*21a0*/  ULDC UR4, c[0x0][0x2f4] ;  /* 0x0000bd0000047ab9 */ /* 0x000fe20000000800 */
[-C--:B------:R-:W-:Y:S01]  /*21b0*/  IADD3 R4, R4, R8.reuse, R199 ;  /* 0x0000000804047210 */ /* 0x080fe20007ffe0c7 */
[C---:B------:R-:W-:Y:S01]  /*21c0*/  IMAD R11, R24.reuse, R13, R11 ;  /* 0x0000000d180b7224 */ /* 0x040fe200078e020b */
[----:B------:R-:W-:Y:S01]  /*21d0*/  IADD3 R5, R9, R8, R198 ;  /* 0x0000000809057210 */ /* 0x000fe20007ffe0c6 */
[----:B------:R-:W-:Y:S01]  /*21e0*/  IMAD.WIDE.U32 R84, R24, R12, R84 ;  /* 0x0000000c18547225 */ /* 0x000fe200078e0054 */
[----:B------:R-:W-:-:S02]  /*21f0*/  IADD3 R6, R6, R8, R197 ;  /* 0x0000000806067210 */ /* 0x000fc40007ffe0c5 */
[----:B------:R-:W-:Y:S01]  /*2200*/  IADD3 R7, R7, R8, R201 ;  /* 0x0000000807077210 */ /* 0x000fe20007ffe0c9 */
[----:B------:R-:W-:Y:S01]  /*2210*/  IMAD.WIDE.U32 R86, R24, R12, R86 ;  /* 0x0000000c18567225 */ /* 0x000fe200078e0056 */
[C-C-:B------:R-:W-:Y:S02]  /*2220*/  SHF.L.U64.HI R8, R14.reuse, 0x5, R15.reuse ;  /* 0x000000050e087819 */ /* 0x140fe4000001020f */
[--C-:B------:R-:W-:Y:S01]  /*2230*/  SHF.L.U64.HI R9, R14, 0x6, R15.reuse ;  /* 0x000000060e097819 */ /* 0x100fe2000001020f */
[----:B------:R-:W-:Y:S01]  /*2240*/  VIADD R94, R38, 0x8 ;  /* 0x00000008265e7836 */ /* 0x000fe20000000000 */
[----:B------:R-:W-:Y:S01]  /*2250*/  IADD3 R38, R81, R39, RZ ;  /* 0x0000002751267210 */ /* 0x000fe20007ffe0ff */
[C---:B------:R-:W-:Y:S01]  /*2260*/  IMAD.SHL.U32 R20, R14.reuse, 0x20, RZ ;  /* 0x000000200e147824 */ /* 0x040fe200078e00ff */
[C---:B------:R-:W-:Y:S01]  /*2270*/  SHF.L.U64.HI R10, R14.reuse, 0x7, R15 ;  /* 0x000000070e0a7819 */ /* 0x040fe2000001020f */
[----:B------:R-:W-:Y:S01]  /*2280*/  IMAD.SHL.U32 R21, R14, 0x40, RZ ;  /* 0x000000400e157824 */ /* 0x000fe200078e00ff */
[--C-:B------:R-:W-:Y:S01]  /*2290*/  SHF.L.U64.HI R30, R12, 0x5, R13.reuse ;  /* 0x000000050c1e7819 */ /* 0x100fe2000001020d */
[----:B------:R-:W-:Y:S01]  /*22a0*/  IMAD.SHL.U32 R28, R14, 0x80, RZ ;  /* 0x000000800e1c7824 */ /* 0x000fe200078e00ff */
[C---:B------:R-:W-:Y:S01]  /*22b0*/  SHF.L.U64.HI R32, R12.reuse, 0x7, R13 ;  /* 0x000000070c207819 */ /* 0x040fe2000001020d */
[----:B------:R-:W-:Y:S01]  /*22c0*/  IMAD.SHL.U32 R33, R12, 0x20, RZ ;  /* 0x000000200c217824 */ /* 0x000fe200078e00ff */
[----:B------:R-:W-:Y:S01]  /*22d0*/  ISETP.GE.AND P1, PT, R16, UR4, PT ;  /* 0x0000000410007c0c */ /* 0x000fe2000bf26270 */
[C---:B------:R-:W-:Y:S01]  /*22e0*/  IMAD.SHL.U32 R34, R12.reuse, 0x40, RZ ;  /* 0x000000400c227824 */ /* 0x040fe200078e00ff */
[----:B------:R-:W-:Y:S01]  /*22f0*/  ISETP.GE.AND P2, PT, R23, UR4, PT ;  /* 0x0000000417007c0c */ /* 0x000fe2000bf46270 */
[----:B------:R-:W-:Y:S01]  /*2300*/  IMAD.SHL.U32 R35, R12, 0x80, RZ ;  /* 0x000000800c237824 */ /* 0x000fe200078e00ff */
[----:B------:R-:W-:Y:S01]  /*2310*/  SHF.R.S32.HI R79, RZ, 0x3, R40 ;  /* 0x00000003ff4f7819 */ /* 0x000fe20000011428 */
[----:B------:R-:W-:Y:S01]  /*2320*/  IMAD R36, R203, 0x20, R153 ;  /* 0x00000020cb247824 */ /* 0x000fe200078e0299 */
[----:B------:R-:W-:Y:S01]  /*2330*/  SHF.R.S32.HI R89, RZ, 0x1f, R77 ;  /* 0x0000001fff597819 */ /* 0x000fe2000001144d */
[----:B------:R-:W-:-:S02]  /*2340*/  IMAD.SHL.U32 R37, R37, 0x2, RZ ;  /* 0x0000000225257824 */ /* 0x000fc400078e00ff */
[----:B------:R-:W-:Y:S02]  /*2350*/  IMAD.IADD R39, R39, 0x1, R83 ;  /* 0x0000000127277824 */ /* 0x000fe400078e0253 */
[----:B------:R-:W-:Y:S02]  /*2360*/  IMAD.IADD R76, R85, 0x1, R11 ;  /* 0x00000001554c7824 */ /* 0x000fe400078e020b */
[----:B------:R-:W-:Y:S01]  /*2370*/  IMAD.IADD R78, R11, 0x1, R87 ;  /* 0x000000010b4e7824 */ /* 0x000fe200078e0257 */
[----:B------:R-:W-:Y:S01]  /*2380*/  @!P6 BAR.SYNC.DEFER_BLOCKING 0x9, 0x100 ;  /* 0x024400000000eb1d */ /* 0x000fe20000010000 */
[----:B----4-:R-:W-:-:S07]  /*2390*/  SHF.R.S32.HI R88, RZ, 0x1f, R0 ;  /* 0x0000001fff587819 */ /* 0x010fce0000011400 */
.L_x_7053:
[----:B--2-4-:R-:W2:Y:S01]  /*23a0*/  LDL.LU R43, [R1] ;  /* 0x00000000012b7983 */ /* 0x014ea20000300800 */
[----:B------:R-:W0:Y:S01]  /*23b0*/  LDC R99, c[0x0][0x430] ;  /* 0x00010c00ff637b82 */ /* 0x000e220000000800 */
[----:B------:R-:W-:Y:S02]  /*23c0*/  VIADD R27, R27, 0xffffffff ;  /* 0xffffffff1b1b7836 */ /* 0x000fe40000000000 */
[----:B------:R-:W-:Y:S02]  /*23d0*/  IMAD.MOV.U32 R100, RZ, RZ, RZ ;  /* 0x000000ffff647224 */ /* 0x000fe400078e00ff */
[----:B------:R-:W-:-:S03]  /*23e0*/  IMAD R12, R27, 0x80, R36 ;  /* 0x000000801b0c7824 */ /* 0x000fc600078e0224 */
[----:B-1----:R-:W1:Y:S01]  /*23f0*/  LDC R102, c[0x0][0x3f4] ;  /* 0x0000fd00ff667b82 */ /* 0x002e620000000800 */
        /* <DEDUP_REMOVED lines=22> */
[----:B------:R-:W-:Y:S05]  /*2560*/  YIELD ;  /* 0x0000000000007946 */ /* 0x000fea0003800000 */
[----:B------:R-:W-:Y:S01]  /*2570*/  IMAD R91, R155, 0x4000, R196 ;  /* 0x000040009b5b7824 */ /* 0x000fe200078e02c4 */
[----:B------:R-:W-:Y:S01]  /*2580*/  BSSY B0, `(.L_x_6956) ;  /* 0x00005d8000007945 */ /* 0x000fe20003800000 */
[----:B------:R-:W-:-:S02]  /*2590*/  IMAD R99, R99, R14, R44 ;  /* 0x0000000e63637224 */ /* 0x000fc400078e022c */
[----:B------:R-:W-:Y:S01]  /*25a0*/  IMAD R91, R91, 0x2, R156 ;  /* 0x000000025b5b7824 */ /* 0x000fe200078e029c */
[----:B--2---:R-:W-:-:S04]  /*25b0*/  LOP3.LUT R43, R43, 0xfffffffb, RZ, 0xc0, !PT ;  /* 0xfffffffb2b2b7812 */ /* 0x004fc800078ec0ff */
[----:B------:R-:W-:-:S05]  /*25c0*/  @P4 LOP3.LUT R43, R43, 0x4, RZ, 0xfc, !PT ;  /* 0x000000042b2b4812 */ /* 0x000fca00078efcff */
[----:B------:R0:W-:Y:S01]  /*25d0*/  STL [R1], R43 ;  /* 0x0000002b01007387 */ /* 0x0001e20000100800 */
[----:B------:R-:W-:Y:S05]  /*25e0*/  @!P3 BRA `(.L_x_6957) ;  /* 0x0000005400a0b947 */ /* 0x000fea0003800000 */
[----:B------:R-:W-:Y:S01]  /*25f0*/  SHF.R.S32.HI R98, RZ, 0x1f, R99 ;  /* 0x0000001fff627819 */ /* 0x000fe20000011463 */
[----:B------:R-:W-:Y:S01]  /*2600*/  ULDC.64 UR4, c[0x0][0x300] ;  /* 0x0000c00000047ab9 */ /* 0x000fe20000000a00 */
[----:B-----5:R-:W-:Y:S01]  /*2610*/  SHF.R.S32.HI R97, RZ, 0x1f, R100 ;  /* 0x0000001fff617819 */ /* 0x020fe20000011464 */
[----:B0-----:R-:W-:-:S04]  /*2620*/  IMAD.WIDE.U32 R12, R99, UR4, RZ ;  /* 0x00000004630c7c25 */ /* 0x001fc8000f8e00ff */
[----:B------:R-:W-:Y:S02]  /*2630*/  IMAD R14, R98, UR4, RZ ;  /* 0x00000004620e7c24 */ /* 0x000fe4000f8e02ff */
[----:B------:R-:W-:Y:S02]  /*2640*/  IMAD R96, R27, -0x80, R25 ;  /* 0xffffff801b607824 */ /* 0x000fe400078e0219 */
[----:B------:R-:W-:Y:S01]  /*2650*/  IMAD R11, R99, UR5, R14 ;  /* 0x00000005630b7c24 */ /* 0x000fe2000f8e020e */
[----:B------:R-:W-:Y:S01]  /*2660*/  ULDC.64 UR4, c[0x0][0x310] ;  /* 0x0000c40000047ab9 */ /* 0x000fe20000000a00 */
[----:B------:R-:W-:Y:S01]  /*2670*/  IMAD R14, R32, R27, RZ ;  /* 0x0000001b200e7224 */ /* 0x000fe200078e02ff */
[----:B------:R-:W-:Y:S01]  /*2680*/  VIMNMX R96, R96, 0x80, PT ;  /* 0x0000008060607848 */ /* 0x000fe20003fe0100 */
[----:B------:R-:W-:Y:S02]  /*2690*/  IMAD R15, R97, UR4, RZ ;  /* 0x00000004610f7c24 */ /* 0x000fe4000f8e02ff */
[----:B------:R-:W-:Y:S01]  /*26a0*/  IMAD.IADD R13, R13, 0x1, R11 ;  /* 0x000000010d0d7824 */ /* 0x000fe200078e020b */
[----:B------:R-:W-:Y:S01]  /*26b0*/  SHF.R.S32.HI R11, RZ, 0x1f, R27 ;  /* 0x0000001fff0b7819 */ /* 0x000fe2000001141b */
[----:B------:R-:W-:-:S02]  /*26c0*/  IMAD R15, R100, UR5, R15 ;  /* 0x00000005640f7c24 */ /* 0x000fc4000f8e020f */
[----:B------:R-:W-:Y:S01]  /*26d0*/  IMAD.WIDE.U32 R12, R100, UR4, R12 ;  /* 0x00000004640c7c25 */ /* 0x000fe2000f8e000c */
[----:B------:R-:W-:-:S04]  /*26e0*/  ULDC.64 UR4, c[0x0][0x308] ;  /* 0x0000c20000047ab9 */ /* 0x000fc80000000a00 */
[----:B------:R-:W-:-:S03]  /*26f0*/  IADD3 R13, R13, R15, RZ ;  /* 0x0000000f0d0d7210 */ /* 0x000fc60007ffe0ff */
[----:B------:R-:W-:-:S04]  /*2700*/  IMAD.WIDE.U32 R106, R2, UR4, R12 ;  /* 0x00000004026a7c25 */ /* 0x000fc8000f8e000c */
[----:B------:R-:W-:Y:S01]  /*2710*/  IMAD R13, R2, UR5, R107 ;  /* 0x00000005020d7c24 */ /* 0x000fe2000f8e026b */
[----:B------:R-:W-:Y:S01]  /*2720*/  ULDC.64 UR4, c[0x0][0x2e8] ;  /* 0x0000ba0000047ab9 */ /* 0x000fe20000000a00 */
[----:B------:R-:W-:Y:S01]  /*2730*/  IMAD R12, R10, R27, RZ ;  /* 0x0000001b0a0c7224 */ /* 0x000fe200078e02ff */
[C---:B------:R-:W-:Y:S01]  /*2740*/  LEA R107, P3, R106.reuse, UR4, 0x1 ;  /* 0x000000046a6b7c11 */ /* 0x040fe2000f8608ff */
[----:B------:R-:W-:Y:S02]  /*2750*/  ULDC.U8 UR4, c[0x0][0x410] ;  /* 0x0001040000047ab9 */ /* 0x000fe40000000000 */
[C---:B------:R-:W-:Y:S01]  /*2760*/  IMAD R41, R11.reuse, R28, R12 ;  /* 0x0000001c0b297224 */ /* 0x040fe200078e020c */
        /* <DEDUP_REMOVED lines=13> */
[----:B------:R-:W-:Y:S02]  /*2840*/  P2R R138, PR, RZ, 0x8 ;  /* 0x00000008ff8a7803 */ /* 0x000fe40000000000 */
        /* <DEDUP_REMOVED lines=23> */
.L_x_6960:
[----:B------:R-:W-:Y:S05]  /*29c0*/  BSYNC B1 ;  /* 0x0000000000017941 */ /* 0x000fea0003800000 */
.L_x_6959:
[----:B------:R-:W-:Y:S01]  /*29d0*/  VIADD R44, R153, 0x20 ;  /* 0x00000020992c7836 */ /* 0x000fe20000000000 */
[----:B------:R-:W-:Y:S01]  /*29e0*/  BSSY B1, `(.L_x_6961) ;  /* 0x000002b000017945 */ /* 0x000fe20003800000 */
[----:B0----5:R-:W-:Y:S01]  /*29f0*/  IMAD.MOV.U32 R40, RZ, RZ, R64 ;  /* 0x000000ffff287224 */ /* 0x021fe200078e0040 */
[----:B------:R-:W-:Y:S01]  /*2a00*/  CS2R R60, SRZ ;  /* 0x00000000003c7805 */ /* 0x000fe2000001ff00 */
[----:B------:R-:W-:Y:S01]  /*2a10*/  IMAD.MOV.U32 R41, RZ, RZ, R65 ;  /* 0x000000ffff297224 */ /* 0x000fe200078e0041 */
[----:B------:R-:W-:Y:S01]  /*2a20*/  ISETP.GE.AND P3, PT, R44, R96, PT ;  /* 0x000000602c00720c */ /* 0x000fe20003f66270 */
        /* <DEDUP_REMOVED lines=14> */
[----:B------:R-:W-:Y:S02]  /*2b10*/  CS2R R62, SRZ ;  /* 0x00000000003e7805 */ /* 0x000fe4000001ff00 */
[----:B------:R-:W-:Y:S02]  /*2b20*/  PRMT R134, R43, 0x7610, R134 ;  /* 0x000076102b867816 */ /* 0x000fe40000000086 */
[----:B------:R-:W-:Y:S01]  /*2b30*/  P2R R128, PR, RZ, 0x8 ;  /* 0x00000008ff807803 */ /* 0x000fe20000000000 */
[----:B------:R-:W-:Y:S06]  /*2b40*/  @P3 BRA `(.L_x_6962) ;  /* 0x0000000000503947 */ /* 0x000fec0003800000 */
        /* <DEDUP_REMOVED lines=20> */
.L_x_6962:
[----:B------:R-:W-:Y:S05]  /*2c90*/  BSYNC B1 ;  /* 0x0000000000017941 */ /* 0x000fea0003800000 */
.L_x_6961:
[----:B------:R-:W-:Y:S01]  /*2ca0*/  VIADD R72, R153, 0x40 ;  /* 0x0000004099487836 */ /* 0x000fe20000000000 */
[----:B0----5:R-:W-:Y:S01]  /*2cb0*/  MOV R40, R56 ;  /* 0x0000003800287202 */ /* 0x021fe20000000f00 */
[----:B------:R-:W-:Y:S01]  /*2cc0*/  IMAD.MOV.U32 R41, RZ, RZ, R57 ;  /* 0x000000ffff297224 */ /* 0x000fe200078e0039 */
[----:B------:R-:W-:Y:S01]  /*2cd0*/  BSSY B1, `(.L_x_6963) ;  /* 0x000002d000017945 */ /* 0x000fe20003800000 */
        /* <DEDUP_REMOVED lines=16> */
[----:B------:R-:W-:Y:S02]  /*2de0*/  CS2R R52, SRZ ;  /* 0x0000000000347805 */ /* 0x000fe4000001ff00 */
[----:B------:R-:W-:-:S02]  /*2df0*/  PRMT R120, R43, 0x7610, R120 ;  /* 0x000076102b787816 */ /* 0x000fc40000000078 */
[----:B------:R-:W-:Y:S02]  /*2e00*/  CS2R R50, SRZ ;  /* 0x0000000000327805 */ /* 0x000fe4000001ff00 */
[----:B------:R-:W-:Y:S02]  /*2e10*/  CS2R R54, SRZ ;  /* 0x0000000000367805 */ /* 0x000fe4000001ff00 */
[----:B------:R-:W-:Y:S02]  /*2e20*/  CS2R R44, SRZ ;  /* 0x00000000002c7805 */ /* 0x000fe4000001ff00 */
[----:B------:R-:W-:Y:S02]  /*2e30*/  CS2R R42, SRZ ;  /* 0x00000000002a7805 */ /* 0x000fe4000001ff00 */
[----:B------:R-:W-:Y:S01]  /*2e40*/  CS2R R46, SRZ ;  /* 0x00000000002e7805 */ /* 0x000fe2000001ff00 */
        /* <DEDUP_REMOVED lines=21> */
.L_x_6964:
[----:B------:R-:W-:Y:S05]  /*2fa0*/  BSYNC B1 ;  /* 0x0000000000017941 */ /* 0x000fea0003800000 */
.L_x_6963:
[----:B0-----:R-:W-:Y:S01]  /*2fb0*/  VIADD R72, R153, 0x60 ;  /* 0x0000006099487836 */ /* 0x001fe20000000000 */
[----:B------:R-:W-:Y:S04]  /*2fc0*/  BSSY B1, `(.L_x_6965) ;  /* 0x000001f000017945 */ /* 0x000fe80003800000 */
[----:B------:R-:W-:-:S13]  /*2fd0*/  ISETP.GE.AND P4, PT, R72, R96, PT ;  /* 0x000000604800720c */ /* 0x000fda0003f86270 */
[----:B------:R-:W-:Y:S05]  /*2fe0*/  @P4 BRA `(.L_x_6966) ;  /* 0x0000000000704947 */ /* 0x000fea0003800000 */
[----:B------:R-:W0:Y:S01]  /*2ff0*/  LDC.64 R40, c[0x0][0x3f8] ;  /* 0x0000fe00ff287b82 */ /* 0x000e220000000a00 */
[----:B------:R-:W-:Y:S01]  /*3000*/  IMAD.MOV.U32 R15, RZ, RZ, R90 ;  /* 0x000000ffff0f7224 */ /* 0x000fe200078e005a */
[----:B------:R-:W-:Y:S01]  /*3010*/  ULDC.64 UR4, c[0x0][0x3e8] ;  /* 0x0000fa0000047ab9 */ /* 0x000fe20000000a00 */
[----:B------:R-:W-:Y:S02]  /*3020*/  CS2R R44, SRZ ;  /* 0x00000000002c7805 */ /* 0x000fe4000001ff00 */
[----:B------:R-:W-:Y:S01]  /*3030*/  CS2R R46, SRZ ;  /* 0x00000000002e7805 */ /* 0x000fe2000001ff00 */
[----:B0-----:R-:W-:-:S04]  /*3040*/  IMAD.WIDE.U32 R14, R40, 0x60, R14 ;  /* 0x00000060280e7825 */ /* 0x001fc800078e000e */
[----:B------:R-:W-:Y:S01]  /*3050*/  IMAD R13, R41, 0x60, RZ ;  /* 0x00000060290d7824 */ /* 0x000fe200078e02ff */
[----:B------:R-:W-:-:S04]  /*3060*/  IADD3 R41, P5, R80, R14, RZ ;  /* 0x0000000e50297210 */ /* 0x000fc80007fbe0ff */
[----:B------:R-:W-:Y:S01]  /*3070*/  IADD3.X R42, R38, R15, R13, P5, !PT ;  /* 0x0000000f262a7210 */ /* 0x000fe20002ffe40d */
[----:B------:R-:W-:Y:S01]  /*3080*/  IMAD.MOV.U32 R13, RZ, RZ, R11 ;  /* 0x000000ffff0d7224 */ /* 0x000fe200078e000b */
[----:B------:R-:W0:Y:S02]  /*3090*/  LDC.64 R14, c[0x0][0x408] ;  /* 0x00010200ff0e7b82 */ /* 0x000e240000000a00 */
[----:B0-----:R-:W-:-:S04]  /*30a0*/  IMAD.WIDE.U32 R12, R14, 0x60, R12 ;  /* 0x000000600e0c7825 */ /* 0x001fc800078e000c */
[----:B------:R-:W-:Y:S01]  /*30b0*/  IMAD R15, R15, 0x60, RZ ;  /* 0x000000600f0f7824 */ /* 0x000fe200078e02ff */
[----:B------:R-:W-:-:S04]  /*30c0*/  IADD3 R11, P5, R84, R12, RZ ;  /* 0x0000000c540b7210 */ /* 0x000fc80007fbe0ff */
[----:B------:R-:W-:Y:S02]  /*30d0*/  IADD3.X R40, R76, R13, R15, P5, !PT ;  /* 0x0000000d4c287210 */ /* 0x000fe40002ffe40f */
        /* <DEDUP_REMOVED lines=13> */
.L_x_6966:
[----:B------:R-:W-:Y:S05]  /*31b0*/  BSYNC B1 ;  /* 0x0000000000017941 */ /* 0x000fea0003800000 */
.L_x_6965:
[----:B-----5:R-:W-:Y:S01]  /*31c0*/  IMAD.MOV.U32 R11, RZ, RZ, R48 ;  /* 0x000000ffff0b7224 */ /* 0x020fe200078e0030 */
[----:B0-----:R-:W-:Y:S01]  /*31d0*/  MOV R13, R52 ;  /* 0x00000034000d7202 */ /* 0x001fe20000000f00 */
[----:B------:R-:W-:Y:S01]  /*31e0*/  IMAD.MOV.U32 R12, RZ, RZ, R49 ;  /* 0x000000ffff0c7224 */ /* 0x000fe200078e0031 */
[----:B------:R-:W-:Y:S01]  /*31f0*/  UISETP.NE.AND UP0, UPT, UR41, 0x3, UPT ;  /* 0x000000032900788c */ /* 0x000fe2000bf05270 */
        /* <DEDUP_REMOVED lines=28> */
[----:B------:R-:W-:Y:S02]  /*33c0*/  PRMT R115, R13, 0x7610, R115 ;  /* 0x000076100d737816 */ /* 0x000fe40000000073 */
[----:B------:R-:W-:Y:S01]  /*33d0*/  PRMT R116, R14, 0x7610, R116 ;  /* 0x000076100e747816 */ /* 0x000fe20000000074 */
[----:B------:R-:W-:Y:S06]  /*33e0*/  @!P5 BRA `(.L_x_6967) ;  /* 0x000000000004d947 */ /* 0x000fec0003800000 */
[----:B------:R-:W-:Y:S01]  /*33f0*/  BPT.TRAP 0x1 ;  /* 0x000000040000795c */ /* 0x000fe20000300000 */
.L_x_6967:
[----:B------:R-:W-:Y:S01]  /*3400*/  LEA R90, R155, R156, 0x3 ;  /* 0x0000009c9b5a7211 */ /* 0x000fe200078e18ff */
[----:B------:R-:W-:Y:S01]  /*3410*/  BSSY B1, `(.L_x_6968) ;  /* 0x0000004000017945 */ /* 0x000fe20003800000 */
[----:B------:R-:W-:-:S04]  /*3420*/  SHF.L.U32 R101, R154, 0x1f, RZ ;  /* 0x0000001f9a657819 */ /* 0x000fc800000006ff */
[----:B------:R-:W0:Y:S02]  /*3430*/  SYNCS.PHASECHK.TRANS64.TRYWAIT P6, [R90+URZ+0x28890], R101 ;  /* 0x028890655a0075a7 */ /* 0x000e2400080c017f */
[----:B0-----:R-:W-:Y:S05]  /*3440*/  @!P6 BRA `(.L_x_6969) ;  /* 0x000001880058e947 */ /* 0x001fea0003800000 */
.L_x_7275:
[----:B------:R-:W-:Y:S05]  /*3450*/  BSYNC B1 ;  /* 0x0000000000017941 */ /* 0x000fea0003800000 */
.L_x_6968:
[----:B------:R-:W-:-:S03]  /*3460*/  UMOV UR4, 0xffffffff ;  /* 0xffffffff00047882 */ /* 0x000fc60000000000 */
[----:B------:R-:W-:Y:S05]  /*3470*/  BRA.DIV UR4, `(.L_x_6970) ;  /* 0x0000018a04607947 */ /* 0x000fea000b800000 */
[----:B------:R1:W2:Y:S04]  /*3480*/  SHFL.IDX PT, R75, R106, RZ, 0x181f ;  /* 0x00181fff6a4b7589 */ /* 0x0002a800000e0000 */
[----:B------:R1:W3:Y:S02]  /*3490*/  SHFL.IDX PT, R74, R107, RZ, 0x181f ;  /* 0x00181fff6b4a7589 */ /* 0x0002e400000e0000 */
.L_x_7279:
[----:B------:R-:W-:Y:S01]  /*34a0*/  ISETP.NE.AND P6, PT, R138, RZ, PT ;  /* 0x000000ff8a00720c */ /* 0x000fe20003fc5270 */
[----:B------:R-:W-:-:S12]  /*34b0*/  BSSY B1, `(.L_x_6971) ;  /* 0x0000071000017945 */ /* 0x000fd80003800000 */
[----:B------:R-:W-:Y:S05]  /*34c0*/  @P6 BRA `(.L_x_6972) ;  /* 0x0000000400bc6947 */ /* 0x000fea0003800000 */
[----:B------:R-:W-:Y:S04]  /*34d0*/  BSSY B2, `(.L_x_6973) ;  /* 0x0000037000027945 */ /* 0x000fe80003800000 */
[----:B------:R-:W-:Y:S05]  /*34e0*/  @P1 BRA `(.L_x_6974) ;  /* 0x0000000000d41947 */ /* 0x000fea0003800000 */
[----:B------:R4:W0:Y:S01]  /*34f0*/  LDS.128 R12, [R91+0x18400] ;  /* 0x018400005b0c7984 */ /* 0x0008220000000c00 */
[C---:B---3--:R-:W-:Y:S01]  /*3500*/  LEA R72, P6, R16.reuse, R74, 0x1 ;  /* 0x0000004a10487211 */ /* 0x048fe200078c08ff */
[----:B------:R-:W-:Y:S03]  /*3510*/  BSSY B3, `(.L_x_6975) ;  /* 0x0000031000037945 */ /* 0x000fe60003800000 */
[----:B--2---:R-:W-:Y:S02]  /*3520*/  LEA.HI.X R73, R16, R75, R17, 0x1, P6 ;  /* 0x0000004b10497211 */ /* 0x004fe400030f0c11 */
[----:B------:R-:W-:-:S13]  /*3530*/  ISETP.GE.AND P6, PT, R18, R102, PT ;  /* 0x000000661200720c */ /* 0x000fda0003fc6270 */
[----:B----4-:R-:W-:Y:S05]  /*3540*/  @P6 BRA `(.L_x_6976) ;  /* 0x0000000000b46947 */ /* 0x010fea0003800000 */
[----:B------:R-:W-:Y:S02]  /*3550*/  SHF.R.U64 R138, R70, 0x10, R71 ;  /* 0x00000010468a7819 */ /* 0x000fe40000001247 */
[----:B------:R-:W-:Y:S01]  /*3560*/  SHF.R.U64 R140, R68, 0x10, R69 ;  /* 0x00000010448c7819 */ /* 0x000fe20000001245 */
[----:B0-----:R-:W-:Y:S01]  /*3570*/  IMAD.U32 R68, R14, 0x10000, RZ ;  /* 0x000100000e447824 */ /* 0x001fe200078e00ff */
[----:B------:R-:W-:Y:S02]  /*3580*/  SHF.R.U32.HI R139, RZ, 0x10, R71 ;  /* 0x00000010ff8b7819 */ /* 0x000fe40000011647 */
[----:B------:R-:W-:Y:S02]  /*3590*/  SHF.R.U32.HI R11, RZ, 0x10, R69 ;  /* 0x00000010ff0b7819 */ /* 0x000fe40000011645 */
[----:B------:R-:W-:Y:S02]  /*35a0*/  PRMT R135, R135, 0x5410, R138 ;  /* 0x0000541087877816 */ /* 0x000fe4000000008a */
[----:B------:R-:W-:-:S02]  /*35b0*/  PRMT R137, R137, 0x5410, R140 ;  /* 0x0000541089897816 */ /* 0x000fc4000000008c */
[----:B------:R-:W-:Y:S01]  /*35c0*/  LOP3.LUT R69, R14, 0xffff0000, RZ, 0xc0, !PT ;  /* 0xffff00000e457812 */ /* 0x000fe200078ec0ff */
[C---:B------:R-:W-:Y:S01]  /*35d0*/  IMAD.U32 R14, R13.reuse, 0x10000, RZ ;  /* 0x000100000d0e7824 */ /* 0x040fe200078e00ff */
[----:B------:R-:W-:Y:S02]  /*35e0*/  PRMT R139, R134, 0x5410, R139 ;  /* 0x00005410868b7816 */ /* 0x000fe4000000008b */
[----:B------:R-:W-:Y:S01]  /*35f0*/  PRMT R136, R136, 0x5410, R11 ;  /* 0x0000541088887816 */ /* 0x000fe2000000000b */
[----:B------:R-:W-:Y:S01]  /*3600*/  IMAD.U32 R11, R12, 0x10000, RZ ;  /* 0x000100000c0b7824 */ /* 0x000fe200078e00ff */
        /* <DEDUP_REMOVED lines=11> */
[----:B------:R-:W-:-:S02]  /*36c0*/  IMAD.U32 R135, R135, 0x10000, RZ ;  /* 0x0001000087877824 */ /* 0x000fc400078e00ff */
[----:B------:R-:W-:Y:S01]  /*36d0*/  FMUL.FTZ R69, R69, R134 ;  /* 0x0000008645457220 */ /* 0x000fe20000410000 */
[----:B------:R-:W-:Y:S01]  /*36e0*/  LOP3.LUT R136, R136, 0xffff0000, RZ, 0xc0, !PT ;  /* 0xffff000088887812 */ /* 0x000fe200078ec0ff */
[----:B------:R-:W-:Y:S02]  /*36f0*/  IMAD.U32 R137, R137, 0x10000, RZ ;  /* 0x0001000089897824 */ /* 0x000fe400078e00ff */
[C---:B------:R-:W-:Y:S01]  /*3700*/  FFMA.FTZ R141, R14.reuse, R71, -R141 ;  /* 0x000000470e8d7223 */ /* 0x040fe2000001088d */
[----:B------:R-:W-:Y:S01]  /*3710*/  FFMA.FTZ R138, R14, R138, R13 ;  /* 0x0000008a0e8a7223 */ /* 0x000fe2000001000d */
[----:B------:R-:W-:Y:S01]  /*3720*/  FFMA.FTZ R143, R68, R134, -R143 ;  /* 0x00000086448f7223 */ /* 0x000fe2000001088f */
[----:B------:R-:W-:Y:S01]  /*3730*/  FMUL.FTZ R14, R12, R135 ;  /* 0x000000870c0e7220 */ /* 0x000fe20000410000 */
[----:B------:R-:W-:Y:S02]  /*3740*/  IMAD.U32 R15, R15, 0x10000, RZ ;  /* 0x000100000f0f7824 */ /* 0x000fe400078e00ff */
[----:B------:R-:W-:Y:S01]  /*3750*/  FFMA.FTZ R68, R68, R140, R69 ;  /* 0x0000008c44447223 */ /* 0x000fe20000010045 */
[----:B------:R-:W-:Y:S01]  /*3760*/  FMUL.FTZ R134, R70, R139 ;  /* 0x0000008b46867220 */ /* 0x000fe20000410000 */
[-C--:B------:R-:W-:Y:S01]  /*3770*/  FMUL.FTZ R12, R12, R137.reuse ;  /* 0x000000890c0c7220 */ /* 0x080fe20000410000 */
[-C--:B------:R-:W-:Y:S01]  /*3780*/  FMUL.FTZ R70, R70, R136.reuse ;  /* 0x0000008846467220 */ /* 0x080fe20000410000 */
[----:B------:R-:W-:Y:S01]  /*3790*/  FFMA.FTZ R14, R11, R137, -R14 ;  /* 0x000000890b0e7223 */ /* 0x000fe2000001080e */
[----:B------:R-:W-:Y:S01]  /*37a0*/  FFMA.FTZ R134, R15, R136, -R134 ;  /* 0x000000880f867223 */ /* 0x000fe20000010886 */
[----:B------:R-:W-:Y:S01]  /*37b0*/  FFMA.FTZ R11, R11, R135, R12 ;  /* 0x000000870b0b7223 */ /* 0x000fe2000001000c */
[----:B------:R-:W-:Y:S01]  /*37c0*/  FFMA.FTZ R15, R15, R139, R70 ;  /* 0x0000008b0f0f7223 */ /* 0x000fe20000010046 */
[----:B------:R-:W-:-:S02]  /*37d0*/  F2FP.BF16.F32.PACK_AB R68, R68, R143 ;  /* 0x0000008f4444723e */ /* 0x000fc400000010ff */
[----:B------:R-:W-:Y:S02]  /*37e0*/  F2FP.BF16.F32.PACK_AB R13, R138, R141 ;  /* 0x0000008d8a0d723e */ /* 0x000fe400000010ff */
[----:B------:R-:W-:Y:S01]  /*37f0*/  F2FP.BF16.F32.PACK_AB R12, R11, R14 ;  /* 0x0000000e0b0c723e */ /* 0x000fe200000010ff */
[----:B------:R-:W-:Y:S01]  /*3800*/  IMAD.MOV.U32 R14, RZ, RZ, R68 ;  /* 0x000000ffff0e7224 */ /* 0x000fe200078e0044 */
[----:B------:R-:W-:-:S07]  /*3810*/  F2FP.BF16.F32.PACK_AB R15, R15, R134 ;  /* 0x000000860f0f723e */ /* 0x000fce00000010ff */
.L_x_6976:
[----:B------:R-:W-:Y:S05]  /*3820*/  BSYNC B3 ;  /* 0x0000000000037941 */ /* 0x000fea0003800000 */
.L_x_6975:
[----:B0-----:R4:W-:Y:S02]  /*3830*/  ST.E.128 desc[UR42][R72.64], R12 ;  /* 0x0000000c48007985 */ /* 0x0019e4000c101d2a */
.L_x_6974:
[----:B------:R-:W-:Y:S05]  /*3840*/  BSYNC B2 ;  /* 0x0000000000027941 */ /* 0x000fea0003800000 */
.L_x_6973:
[----:B------:R-:W-:Y:S05]  /*3850*/  @P2 BRA `(.L_x_6972) ;  /* 0x0000000000d82947 */ /* 0x000fea0003800000 */
[----:B----4-:R4:W0:Y:S01]  /*3860*/  LDS.128 R12, [R91+0x1c400] ;  /* 0x01c400005b0c7984 */ /* 0x0108220000000c00 */
[C---:B---3--:R-:W-:Y:S01]  /*3870*/  LEA R68, P6, R23.reuse, R74, 0x1 ;  /* 0x0000004a17447211 */ /* 0x048fe200078c08ff */
[----:B------:R-:W-:Y:S03]  /*3880*/  BSSY B2, `(.L_x_6977) ;  /* 0x0000032000027945 */ /* 0x000fe60003800000 */
[----:B--2---:R-:W-:Y:S02]  /*3890*/  LEA.HI.X R69, R23, R75, R22, 0x1, P6 ;  /* 0x0000004b17457211 */ /* 0x004fe400030f0c16 */
[----:B------:R-:W-:-:S13]  /*38a0*/  ISETP.GE.AND P6, PT, R152, R102, PT ;  /* 0x000000669800720c */ /* 0x000fda0003fc6270 */
[----:B----4-:R-:W-:Y:S05]  /*38b0*/  @P6 BRA `(.L_x_6978) ;  /* 0x0000000000b86947 */ /* 0x010fea0003800000 */
[----:B------:R-:W-:Y:S01]  /*38c0*/  SHF.R.U64 R72, R64, 0x10, R65 ;  /* 0x0000001040487819 */ /* 0x000fe20000001241 */
[----:B0-----:R-:W-:Y:S01]  /*38d0*/  IMAD.U32 R64, R14, 0x10000, RZ ;  /* 0x000100000e407824 */ /* 0x001fe200078e00ff */
        /* <DEDUP_REMOVED lines=10> */
[----:B------:R-:W-:Y:S02]  /*3980*/  LOP3.LUT R13, R13, 0xffff0000, RZ, 0xc0, !PT ;  /* 0xffff00000d0d7812 */ /* 0x000fe400078ec0ff */
[----:B------:R-:W-:Y:S01]  /*3990*/  LOP3.LUT R71, R123, 0xffff0000, RZ, 0xc0, !PT ;  /* 0xffff00007b477812 */ /* 0x000fe200078ec0ff */
[----:B------:R-:W-:Y:S01]  /*39a0*/  IMAD.U32 R70, R122, 0x10000, RZ ;  /* 0x000100007a467824 */ /* 0x000fe200078e00ff */
[----:B------:R-:W-:Y:S01]  /*39b0*/  LOP3.LUT R67, R121, 0xffff0000, RZ, 0xc0, !PT ;  /* 0xffff000079437812 */ /* 0x000fe200078ec0ff */
[----:B------:R-:W-:Y:S01]  /*39c0*/  IMAD.U32 R123, R123, 0x10000, RZ ;  /* 0x000100007b7b7824 */ /* 0x000fe200078e00ff */
[----:B------:R-:W-:Y:S01]  /*39d0*/  SHF.L.U32 R72, R124, 0x10, RZ ;  /* 0x000000107c487819 */ /* 0x000fe200000006ff */
[C---:B------:R-:W-:Y:S01]  /*39e0*/  FMUL.FTZ R73, R13.reuse, R71 ;  /* 0x000000470d497220 */ /* 0x040fe20000410000 */
[----:B------:R-:W-:Y:S01]  /*39f0*/  LOP3.LUT R12, R12, 0xffff0000, RZ, 0xc0, !PT ;  /* 0xffff00000c0c7812 */ /* 0x000fe200078ec0ff */
[-C--:B------:R-:W-:Y:S01]  /*3a00*/  FMUL.FTZ R74, R13, R67.reuse ;  /* 0x000000430d4a7220 */ /* 0x080fe20000410000 */
[----:B------:R-:W-:Y:S01]  /*3a10*/  LOP3.LUT R66, R15, 0xffff0000, RZ, 0xc0, !PT ;  /* 0xffff00000f427812 */ /* 0x000fe200078ec0ff */
        /* <DEDUP_REMOVED lines=13> */
[-C--:B------:R-:W-:Y:S01]  /*3af0*/  FMUL.FTZ R65, R66, R122.reuse ;  /* 0x0000007a42417220 */ /* 0x080fe20000410000 */
        /* <DEDUP_REMOVED lines=10> */
.L_x_6978:
[----:B------:R-:W-:Y:S05]  /*3ba0*/  BSYNC B2 ;  /* 0x0000000000027941 */ /* 0x000fea0003800000 */
.L_x_6977:
[----:B0-----:R0:W-:Y:S02]  /*3bb0*/  ST.E.128 desc[UR42][R68.64], R12 ;  /* 0x0000000c44007985 */ /* 0x0011e4000c101d2a */
.L_x_6972:
[----:B------:R-:W-:Y:S05]  /*3bc0*/  BSYNC B1 ;  /* 0x0000000000017941 */ /* 0x000fea0003800000 */
.L_x_6971:
[----:B------:R-:W-:-:S03]  /*3bd0*/  UMOV UR4, 0xffffffff ;  /* 0xffffffff00047882 */ /* 0x000fc60000000000 */
[----:B------:R-:W-:Y:S05]  /*3be0*/  BRA.DIV UR4, `(.L_x_6979) ;  /* 0x0000018204d07947 */ /* 0x000fea000b800000 */
[----:B------:R0:W0:Y:S04]  /*3bf0*/  SHFL.IDX PT, R67, R106, 0x1, 0x181f ;  /* 0x00381f006a437f89 */ /* 0x00002800000e0000 */
[----:B------:R0:W0:Y:S02]  /*3c00*/  SHFL.IDX PT, R66, R107, 0x1, 0x181f ;  /* 0x00381f006b427f89 */ /* 0x00002400000e0000 */
.L_x_7283:
[----:B------:R-:W-:Y:S01]  /*3c10*/  ISETP.NE.AND P6, PT, R128, RZ, PT ;  /* 0x000000ff8000720c */ /* 0x000fe20003fc5270 */
[----:B------:R-:W-:-:S12]  /*3c20*/  BSSY B1, `(.L_x_6980) ;  /* 0x0000072000017945 */ /* 0x000fd80003800000 */
[----:B------:R-:W-:Y:S05]  /*3c30*/  @P6 BRA `(.L_x_6981) ;  /* 0x0000000400c06947 */ /* 0x000fea0003800000 */
[----:B------:R-:W-:Y:S04]  /*3c40*/  BSSY B2, `(.L_x_6982) ;  /* 0x0000038000027945 */ /* 0x000fe80003800000 */
[----:B------:R-:W-:Y:S05]  /*3c50*/  @P1 BRA `(.L_x_6983) ;  /* 0x0000000000d81947 */ /* 0x000fea0003800000 */
[----:B0---4-:R0:W4:Y:S01]  /*3c60*/  LDS.128 R12, [R91+0x19400] ;  /* 0x019400005b0c7984 */ /* 0x0111220000000c00 */
[C---:B------:R-:W-:Y:S01]  /*3c70*/  LEA R64, P6, R16.reuse, R66, 0x1 ;  /* 0x0000004210407211 */ /* 0x040fe200078c08ff */
[----:B------:R-:W-:Y:S03]  /*3c80*/  BSSY B3, `(.L_x_6984) ;  /* 0x0000032000037945 */ /* 0x000fe60003800000 */
[----:B------:R-:W-:Y:S02]  /*3c90*/  LEA.HI.X R65, R16, R67, R17, 0x1, P6 ;  /* 0x0000004310417211 */ /* 0x000fe400030f0c11 */
[----:B------:R-:W-:-:S13]  /*3ca0*/  ISETP.GE.AND P6, PT, R18, R102, PT ;  /* 0x000000661200720c */ /* 0x000fda0003fc6270 */
[----:B0-----:R-:W-:Y:S05]  /*3cb0*/  @P6 BRA `(.L_x_6985) ;  /* 0x0000000000b86947 */ /* 0x001fea0003800000 */
[----:B------:R-:W-:Y:S01]  /*3cc0*/  SHF.R.U64 R70, R60, 0x10, R61 ;  /* 0x000000103c467819 */ /* 0x000fe2000000123d */
[----:B----4-:R-:W-:Y:S01]  /*3cd0*/  IMAD.U32 R60, R14, 0x10000, RZ ;  /* 0x000100000e3c7824 */ /* 0x010fe200078e00ff */
        /* <DEDUP_REMOVED lines=42> */
[----:B------:R-:W-:-:S02]  /*3f80*/  F2FP.BF16.F32.PACK_AB R15, R61, R68 ;  /* 0x000000443d0f723e */ /* 0x000fc400000010ff */
[----:B------:R-:W-:-:S07]  /*3f90*/  MOV R14, R60 ;  /* 0x0000003c000e7202 */ /* 0x000fce0000000f00 */
.L_x_6985:
[----:B------:R-:W-:Y:S05]  /*3fa0*/  BSYNC B3 ;  /* 0x0000000000037941 */ /* 0x000fea0003800000 */
.L_x_6984:
[----:B----4-:R0:W-:Y:S02]  /*3fb0*/  ST.E.128 desc[UR42][R64.64], R12 ;  /* 0x0000000c40007985 */ /* 0x0101e4000c101d2a */
.L_x_6983:
[----:B------:R-:W-:Y:S05]  /*3fc0*/  BSYNC B2 ;  /* 0x0000000000027941 */ /* 0x000fea0003800000 */
.L_x_6982:
        /* <DEDUP_REMOVED lines=53> */
.L_x_6987:
[----:B------:R-:W-:Y:S05]  /*4320*/  BSYNC B2 ;  /* 0x0000000000027941 */ /* 0x000fea0003800000 */
.L_x_6986:
[----:B----4-:R0:W-:Y:S02]  /*4330*/  ST.E.128 desc[UR42][R60.64], R12 ;  /* 0x0000000c3c007985 */ /* 0x0101e4000c101d2a */
.L_x_6981:
[----:B------:R-:W-:Y:S05]  /*4340*/  BSYNC B1 ;  /* 0x0000000000017941 */ /* 0x000fea0003800000 */
.L_x_6980:
[----:B------:R-:W-:-:S03]  /*4350*/  UMOV UR4, 0xffffffff ;  /* 0xffffffff00047882 */ /* 0x000fc60000000000 */
[----:B------:R-:W-:Y:S05]  /*4360*/  BRA.DIV UR4, `(.L_x_6988) ;  /* 0x0000017e043c7947 */ /* 0x000fea000b800000 */
[----:B------:R0:W0:Y:S04]  /*4370*/  SHFL.IDX PT, R59, R106, 0x2, 0x181f ;  /* 0x00581f006a3b7f89 */ /* 0x00002800000e0000 */
[----:B------:R0:W0:Y:S02]  /*4380*/  SHFL.IDX PT, R58, R107, 0x2, 0x181f ;  /* 0x00581f006b3a7f89 */ /* 0x00002400000e0000 */
.L_x_7287:
[----:B------:R-:W-:Y:S04]  /*4390*/  BSSY B1, `(.L_x_6989) ;  /* 0x0000072000017945 */ /* 0x000fe80003800000 */
        /* <DEDUP_REMOVED lines=15> */
[----:B------:R-:W-:Y:S01]  /*4490*/  PRMT R132, R132, 0x5410, R11 ;  /* 0x0000541084847816 */ /* 0x000fe2000000000b */
[----:B------:R-:W-:Y:S01]  /*44a0*/  IMAD.U32 R11, R12, 0x10000, RZ ;  /* 0x000100000c0b7824 */ /* 0x000fe200078e00ff */
[----:B------:R-:W-:-:S02]  /*44b0*/  PRMT R133, R133, 0x5410, R60 ;  /* 0x0000541085857816 */ /* 0x000fc4000000003c */
[----:B------:R-:W-:Y:S02]  /*44c0*/  LOP3.LUT R53, R14, 0xffff0000, RZ, 0xc0, !PT ;  /* 0xffff00000e357812 */ /* 0x000fe400078ec0ff */
[----:B------:R-:W-:Y:S01]  /*44d0*/  PRMT R131, R131, 0x5410, R62 ;  /* 0x0000541083837816 */ /* 0x000fe2000000003e */
[----:B------:R-:W-:Y:S01]  /*44e0*/  IMAD.U32 R62, R133, 0x10000, RZ ;  /* 0x00010000853e7824 */ /* 0x000fe200078e00ff */
[C---:B------:R-:W-:Y:S02]  /*44f0*/  SHF.L.U32 R14, R13.reuse, 0x10, RZ ;  /* 0x000000100d0e7819 */ /* 0x040fe400000006ff */
[----:B------:R-:W-:Y:S01]  /*4500*/  LOP3.LUT R13, R13, 0xffff0000, RZ, 0xc0, !PT ;  /* 0xffff00000d0d7812 */ /* 0x000fe200078ec0ff */
[----:B------:R-:W-:Y:S01]  /*4510*/  IMAD.U32 R60, R131, 0x10000, RZ ;  /* 0x00010000833c7824 */ /* 0x000fe200078e00ff */
[C---:B------:R-:W-:Y:S01]  /*4520*/  LOP3.LUT R61, R132.reuse, 0xffff0000, RZ, 0xc0, !PT ;  /* 0xffff0000843d7812 */ /* 0x040fe200078ec0ff */
[----:B------:R-:W-:Y:S01]  /*4530*/  IMAD.U32 R132, R132, 0x10000, RZ ;  /* 0x0001000084847824 */ /* 0x000fe200078e00ff */
[C---:B------:R-:W-:Y:S01]  /*4540*/  LOP3.LUT R55, R130.reuse, 0xffff0000, RZ, 0xc0, !PT ;  /* 0xffff000082377812 */ /* 0x040fe200078ec0ff */
[----:B------:R-:W-:Y:S01]  /*4550*/  IMAD.U32 R130, R130, 0x10000, RZ ;  /* 0x0001000082827824 */ /* 0x000fe200078e00ff */
[----:B------:R-:W-:Y:S01]  /*4560*/  LOP3.LUT R54, R15, 0xffff0000, RZ, 0xc0, !PT ;  /* 0xffff00000f367812 */ /* 0x000fe200078ec0ff */
[C---:B------:R-:W-:Y:S01]  /*4570*/  FMUL.FTZ R63, R13.reuse, R61 ;  /* 0x0000003d0d3f7220 */ /* 0x040fe20000410000 */
[----:B------:R-:W-:Y:S01]  /*4580*/  LOP3.LUT R12, R12, 0xffff0000, RZ, 0xc0, !PT ;  /* 0xffff00000c0c7812 */ /* 0x000fe200078ec0ff */
[-C--:B------:R-:W-:Y:S01]  /*4590*/  FMUL.FTZ R64, R13, R55.reuse ;  /* 0x000000370d407220 */ /* 0x080fe20000410000 */
[C---:B------:R-:W-:Y:S01]  /*45a0*/  FMUL.FTZ R13, R53.reuse, R62 ;  /* 0x0000003e350d7220 */ /* 0x040fe20000410000 */
[-C--:B------:R-:W-:Y:S01]  /*45b0*/  FMUL.FTZ R53, R53, R60.reuse ;  /* 0x0000003c35357220 */ /* 0x080fe20000410000 */
[----:B------:R-:W-:Y:S01]  /*45c0*/  LOP3.LUT R133, R133, 0xffff0000, RZ, 0xc0, !PT ;  /* 0xffff000085857812 */ /* 0x000fe200078ec0ff */
[C---:B------:R-:W-:Y:S01]  /*45d0*/  FFMA.FTZ R63, R14.reuse, R55, -R63 ;  /* 0x000000370e3f7223 */ /* 0x040fe2000001083f */
[----:B------:R-:W-:Y:S01]  /*45e0*/  LOP3.LUT R131, R131, 0xffff0000, RZ, 0xc0, !PT ;  /* 0xffff000083837812 */ /* 0x000fe200078ec0ff */
[----:B------:R-:W-:Y:S01]  /*45f0*/  FFMA.FTZ R64, R14, R61, R64 ;  /* 0x0000003d0e407223 */ /* 0x000fe20000010040 */
[C---:B------:R-:W-:Y:S01]  /*4600*/  FFMA.FTZ R60, R52.reuse, R60, -R13 ;  /* 0x0000003c343c7223 */ /* 0x040fe2000001080d */
[----:B------:R-:W-:Y:S01]  /*4610*/  FFMA.FTZ R53, R52, R62, R53 ;  /* 0x0000003e34357223 */ /* 0x000fe20000010035 */
[----:B------:R-:W-:-:S02]  /*4620*/  IMAD.U32 R15, R15, 0x10000, RZ ;  /* 0x000100000f0f7824 */ /* 0x000fc400078e00ff */
        /* <DEDUP_REMOVED lines=8> */
[----:B------:R-:W-:Y:S02]  /*46b0*/  F2FP.BF16.F32.PACK_AB R63, R64, R63 ;  /* 0x0000003f403f723e */ /* 0x000fe400000010ff */
[----:B------:R-:W-:-:S02]  /*46c0*/  F2FP.BF16.F32.PACK_AB R60, R53, R60 ;  /* 0x0000003c353c723e */ /* 0x000fc400000010ff */
[----:B------:R-:W-:Y:S01]  /*46d0*/  F2FP.BF16.F32.PACK_AB R12, R13, R14 ;  /* 0x0000000e0d0c723e */ /* 0x000fe200000010ff */
[----:B------:R-:W-:Y:S01]  /*46e0*/  IMAD.MOV.U32 R13, RZ, RZ, R63 ;  /* 0x000000ffff0d7224 */ /* 0x000fe200078e003f */
[----:B------:R-:W-:Y:S01]  /*46f0*/  F2FP.BF16.F32.PACK_AB R15, R15, R52 ;  /* 0x000000340f0f723e */ /* 0x000fe200000010ff */
[----:B------:R-:W-:-:S07]  /*4700*/  IMAD.MOV.U32 R14, RZ, RZ, R60 ;  /* 0x000000ffff0e7224 */ /* 0x000fce00078e003c */
.L_x_6994:
[----:B------:R-:W-:Y:S05]  /*4710*/  BSYNC B3 ;  /* 0x0000000000037941 */ /* 0x000fea0003800000 */
.L_x_6993:
[----:B----4-:R0:W-:Y:S02]  /*4720*/  ST.E.128 desc[UR42][R56.64], R12 ;  /* 0x0000000c38007985 */ /* 0x0101e4000c101d2a */
.L_x_6992:
[----:B------:R-:W-:Y:S05]  /*4730*/  BSYNC B2 ;  /* 0x0000000000027941 */ /* 0x000fea0003800000 */
.L_x_6991:
        /* <DEDUP_REMOVED lines=23> */
[C---:B------:R-:W-:Y:S01]  /*48b0*/  LOP3.LUT R51, R125.reuse, 0xffff0000, RZ, 0xc0, !PT ;  /* 0xffff00007d337812 */ /* 0x040fe200078ec0ff */
[----:B------:R-:W-:Y:S01]  /*48c0*/  IMAD.U32 R125, R125, 0x10000, RZ ;  /* 0x000100007d7d7824 */ /* 0x000fe200078e00ff */
[----:B------:R-:W-:Y:S01]  /*48d0*/  LOP3.LUT R12, R12, 0xffff0000, RZ, 0xc0, !PT ;  /* 0xffff00000c0c7812 */ /* 0x000fe200078ec0ff */
[----:B------:R-:W-:Y:S01]  /*48e0*/  FMUL.FTZ R57, R13, R55 ;  /* 0x000000370d397220 */ /* 0x000fe20000410000 */
[----:B------:R-:W-:Y:S01]  /*48f0*/  SHF.L.U32 R127, R127, 0x10, RZ ;  /* 0x000000107f7f7819 */ /* 0x000fe200000006ff */
[-C--:B------:R-:W-:Y:S01]  /*4900*/  FMUL.FTZ R58, R13, R51.reuse ;  /* 0x000000330d3a7220 */ /* 0x080fe20000410000 */
[----:B------:R-:W-:Y:S01]  /*4910*/  LOP3.LUT R50, R15, 0xffff0000, RZ, 0xc0, !PT ;  /* 0xffff00000f327812 */ /* 0x000fe200078ec0ff */
[----:B------:R-:W-:Y:S01]  /*4920*/  FMUL.FTZ R13, R49, R56 ;  /* 0x00000038310d7220 */ /* 0x000fe20000410000 */
[----:B------:R-:W-:Y:S01]  /*4930*/  LOP3.LUT R129, R129, 0xffff0000, RZ, 0xc0, !PT ;  /* 0xffff000081817812 */ /* 0x000fe200078ec0ff */
[-C--:B------:R-:W-:Y:S01]  /*4940*/  FMUL.FTZ R49, R49, R54.reuse ;  /* 0x0000003631317220 */ /* 0x080fe20000410000 */
[----:B------:R-:W-:Y:S01]  /*4950*/  LOP3.LUT R126, R126, 0xffff0000, RZ, 0xc0, !PT ;  /* 0xffff00007e7e7812 */ /* 0x000fe200078ec0ff */
[C---:B------:R-:W-:Y:S01]  /*4960*/  FFMA.FTZ R57, R14.reuse, R51, -R57 ;  /* 0x000000330e397223 */ /* 0x040fe20000010839 */
[----:B------:R-:W-:Y:S01]  /*4970*/  FFMA.FTZ R58, R14, R55, R58 ;  /* 0x000000370e3a7223 */ /* 0x000fe2000001003a */
[----:B------:R-:W-:Y:S01]  /*4980*/  FFMA.FTZ R13, R48, R54, -R13 ;  /* 0x00000036300d7223 */ /* 0x000fe2000001080d */
[----:B------:R-:W-:Y:S01]  /*4990*/  FMUL.FTZ R14, R12, R127 ;  /* 0x0000007f0c0e7220 */ /* 0x000fe20000410000 */
[----:B------:R-:W-:-:S02]  /*49a0*/  IMAD.U32 R15, R15, 0x10000, RZ ;  /* 0x000100000f0f7824 */ /* 0x000fc400078e00ff */
        /* <DEDUP_REMOVED lines=14> */
.L_x_6996:
[----:B------:R-:W-:Y:S05]  /*4a90*/  BSYNC B2 ;  /* 0x0000000000027941 */ /* 0x000fea0003800000 */
.L_x_6995:
[----:B----4-:R0:W-:Y:S02]  /*4aa0*/  ST.E.128 desc[UR42][R52.64], R12 ;  /* 0x0000000c34007985 */ /* 0x0101e4000c101d2a */
.L_x_6990:
[----:B------:R-:W-:Y:S05]  /*4ab0*/  BSYNC B1 ;  /* 0x0000000000017941 */ /* 0x000fea0003800000 */
.L_x_6989:
[----:B------:R-:W-:-:S03]  /*4ac0*/  UMOV UR4, 0xffffffff ;  /* 0xffffffff00047882 */ /* 0x000fc60000000000 */
[----:B------:R-:W-:Y:S05]  /*4ad0*/  BRA.DIV UR4, `(.L_x_6997) ;  /* 0x0000017604ac7947 */ /* 0x000fea000b800000 */
[----:B------:R2:W2:Y:S04]  /*4ae0*/  SHFL.IDX PT, R51, R106, 0x3, 0x181f ;  /* 0x00781f006a337f89 */ /* 0x0004a800000e0000 */
[----:B01----:R-:W0:Y:S02]  /*4af0*/  SHFL.IDX PT, R107, R107, 0x3, 0x181f ;  /* 0x00781f006b6b7f89 */ /* 0x003e2400000e0000 */
.L_x_7291:
[----:B------:R-:W-:Y:S05]  /*4b00*/  @P4 BRA `(.L_x_6998) ;  /* 0x0000003400fc4947 */ /* 0x000fea0003800000 */
[----:B------:R-:W-:Y:S04]  /*4b10*/  BSSY B1, `(.L_x_6999) ;  /* 0x0000038000017945 */ /* 0x000fe80003800000 */
[----:B------:R-:W-:Y:S05]  /*4b20*/  @P1 BRA `(.L_x_7000) ;  /* 0x0000000000d81947 */ /* 0x000fea0003800000 */
[----:B----4-:R1:W4:Y:S01]  /*4b30*/  LDS.128 R12, [R91+0x1b400] ;  /* 0x01b400005b0c7984 */ /* 0x0103220000000c00 */
[C---:B0-----:R-:W-:Y:S01]  /*4b40*/  LEA R48, P3, R16.reuse, R107, 0x1 ;  /* 0x0000006b10307211 */ /* 0x041fe200078608ff */
[----:B------:R-:W-:Y:S03]  /*4b50*/  BSSY B2, `(.L_x_7001) ;  /* 0x0000032000027945 */ /* 0x000fe60003800000 */
[----:B--2---:R-:W-:Y:S02]  /*4b60*/  LEA.HI.X R49, R16, R51, R17, 0x1, P3 ;  /* 0x0000003310317211 */ /* 0x004fe400018f0c11 */
[----:B------:R-:W-:-:S13]  /*4b70*/  ISETP.GE.AND P3, PT, R18, R102, PT ;  /* 0x000000661200720c */ /* 0x000fda0003f66270 */
[----:B-1----:R-:W-:Y:S05]  /*4b80*/  @P3 BRA `(.L_x_7002) ;  /* 0x0000000000b83947 */ /* 0x002fea0003800000 */
[----:B------:R-:W-:Y:S02]  /*4b90*/  SHF.R.U64 R50, R46, 0x10, R47 ;  /* 0x000000102e327819 */ /* 0x000fe4000000122f */
[----:B------:R-:W-:Y:S01]  /*4ba0*/  SHF.R.U64 R52, R44, 0x10, R45 ;  /* 0x000000102c347819 */ /* 0x000fe2000000122d */
[----:B----4-:R-:W-:Y:S01]  /*4bb0*/  IMAD.U32 R44, R14, 0x10000, RZ ;  /* 0x000100000e2c7824 */ /* 0x010fe200078e00ff */
        /* <DEDUP_REMOVED lines=22> */
[----:B------:R-:W-:Y:S01]  /*4d20*/  FMUL.FTZ R45, R45, R50 ;  /* 0x000000322d2d7220 */ /* 0x000fe20000410000 */
[----:B------:R-:W-:-:S02]  /*4d30*/  IMAD.U32 R113, R113, 0x10000, RZ ;  /* 0x0001000071717824 */ /* 0x000fc400078e00ff */
[C---:B------:R-:W-:Y:S01]  /*4d40*/  FFMA.FTZ R55, R14.reuse, R47, -R55 ;  /* 0x0000002f0e377223 */ /* 0x040fe20000010837 */
[----:B------:R-:W-:Y:S01]  /*4d50*/  FFMA.FTZ R52, R14, R52, R13 ;  /* 0x000000340e347223 */ /* 0x000fe2000001000d */
[----:B------:R-:W-:Y:S01]  /*4d60*/  FFMA.FTZ R57, R44, R50, -R57 ;  /* 0x000000322c397223 */ /* 0x000fe20000010839 */
[----:B------:R-:W-:Y:S01]  /*4d70*/  FMUL.FTZ R14, R12, R115 ;  /* 0x000000730c0e7220 */ /* 0x000fe20000410000 */
[----:B------:R-:W-:Y:S02]  /*4d80*/  IMAD.U32 R15, R15, 0x10000, RZ ;  /* 0x000100000f0f7824 */ /* 0x000fe400078e00ff */
[----:B------:R-:W-:Y:S01]  /*4d90*/  FFMA.FTZ R44, R44, R53, R45 ;  /* 0x000000352c2c7223 */ /* 0x000fe2000001002d */
        /* <DEDUP_REMOVED lines=13> */
.L_x_7002:
[----:B------:R-:W-:Y:S05]  /*4e70*/  BSYNC B2 ;  /* 0x0000000000027941 */ /* 0x000fea0003800000 */
.L_x_7001:
[----:B----4-:R1:W-:Y:S02]  /*4e80*/  ST.E.128 desc[UR42][R48.64], R12 ;  /* 0x0000000c30007985 */ /* 0x0103e4000c101d2a */
.L_x_7000:
[----:B------:R-:W-:Y:S05]  /*4e90*/  BSYNC B1 ;  /* 0x0000000000017941 */ /* 0x000fea0003800000 */
.L_x_6999:
[----:B------:R-:W-:Y:S05]  /*4ea0*/  @P2 BRA `(.L_x_6998) ;  /* 0x0000003400142947 */ /* 0x000fea0003800000 */
[----:B-1--4-:R1:W4:Y:S01]  /*4eb0*/  LDS.128 R12, [R91+0x1f400] ;  /* 0x01f400005b0c7984 */ /* 0x0123220000000c00 */
[C---:B0-----:R-:W-:Y:S01]  /*4ec0*/  LEA R44, P3, R23.reuse, R107, 0x1 ;  /* 0x0000006b172c7211 */ /* 0x041fe200078608ff */
[----:B------:R-:W-:Y:S03]  /*4ed0*/  BSSY B1, `(.L_x_7003) ;  /* 0x0000032000017945 */ /* 0x000fe60003800000 */
[----:B--2---:R-:W-:Y:S02]  /*4ee0*/  LEA.HI.X R45, R23, R51, R22, 0x1, P3 ;  /* 0x00000033172d7211 */ /* 0x004fe400018f0c16 */
[----:B------:R-:W-:-:S13]  /*4ef0*/  ISETP.GE.AND P3, PT, R152, R102, PT ;  /* 0x000000669800720c */ /* 0x000fda0003f66270 */
[----:B-1----:R-:W-:Y:S05]  /*4f00*/  @P3 BRA `(.L_x_7004) ;  /* 0x0000000000b83947 */ /* 0x002fea0003800000 */
[----:B------:R-:W-:Y:S02]  /*4f10*/  SHF.R.U64 R48, R40, 0x10, R41 ;  /* 0x0000001028307819 */ /* 0x000fe40000001229 */
[--C-:B------:R-:W-:Y:S02]  /*4f20*/  SHF.R.U64 R46, R42, 0x10, R43.reuse ;  /* 0x000000102a2e7819 */ /* 0x100fe4000000122b */
[----:B------:R-:W-:Y:S02]  /*4f30*/  SHF.R.U32.HI R43, RZ, 0x10, R43 ;  /* 0x00000010ff2b7819 */ /* 0x000fe4000001162b */
[----:B------:R-:W-:Y:S02]  /*4f40*/  SHF.R.U32.HI R11, RZ, 0x10, R41 ;  /* 0x00000010ff0b7819 */ /* 0x000fe40000011629 */
[----:B------:R-:W-:Y:S02]  /*4f50*/  PRMT R103, R103, 0x5410, R48 ;  /* 0x0000541067677816 */ /* 0x000fe40000000030 */
[----:B------:R-:W-:-:S02]  /*4f60*/  PRMT R105, R105, 0x5410, R46 ;  /* 0x0000541069697816 */ /* 0x000fc4000000002e */
[----:B------:R-:W-:Y:S02]  /*4f70*/  PRMT R108, R108, 0x5410, R43 ;  /* 0x000054106c6c7816 */ /* 0x000fe4000000002b */
[C---:B----4-:R-:W-:Y:S02]  /*4f80*/  SHF.L.U32 R40, R14.reuse, 0x10, RZ ;  /* 0x000000100e287819 */ /* 0x050fe400000006ff */
        /* <DEDUP_REMOVED lines=38> */
.L_x_7004:
[----:B------:R-:W-:Y:S05]  /*51f0*/  BSYNC B1 ;  /* 0x0000000000017941 */ /* 0x000fea0003800000 */
.L_x_7003:
[----:B----4-:R0:W-:Y:S01]  /*5200*/  ST.E.128 desc[UR42][R44.64], R12 ;  /* 0x0000000c2c007985 */ /* 0x0101e2000c101d2a */
[----:B------:R-:W-:Y:S05]  /*5210*/  BRA `(.L_x_6998) ;  /* 0x0000003000387947 */ /* 0x000fea0003800000 */
.L_x_6958:
[----:B------:R-:W-:-:S05]  /*5220*/  VIADD R40, R153, 0x20 ;  /* 0x0000002099287836 */ /* 0x000fca0000000000 */
[----:B------:R-:W-:Y:S01]  /*5230*/  ISETP.GE.AND P4, PT, R40, R96, PT ;  /* 0x000000602800720c */ /* 0x000fe20003f86270 */
[----:B------:R-:W-:-:S03]  /*5240*/  VIADD R40, R153, 0x40 ;  /* 0x0000004099287836 */ /* 0x000fc60000000000 */
[----:B------:R-:W-:-:S13]  /*5250*/  ISETP.GE.OR P4, PT, R16, R102, P4 ;  /* 0x000000661000720c */ /* 0x000fda0002786670 */
[----:B------:R-:W-:Y:S01]  /*5260*/  @!P4 IADD3 R46, P3, P5, R82, R14, R20 ;  /* 0x0000000e522ec210 */ /* 0x000fe20007d7e014 */
[----:B------:R-:W0:Y:S03]  /*5270*/  @!P4 LDC.64 R56, c[0x0][0x3e8] ;  /* 0x0000fa00ff38cb82 */ /* 0x000e260000000a00 */
[----:B------:R-:W-:Y:S02]  /*5280*/  @!P4 IADD3.X R47, R39, R90, R8, P3, P5 ;  /* 0x0000005a272fc210 */ /* 0x000fe40001fea408 */
[----:B------:R-:W-:-:S03]  /*5290*/  @!P4 IADD3 R44, P3, P5, R86, R12, R33 ;  /* 0x0000000c562cc210 */ /* 0x000fc60007d7e021 */
[----:B------:R-:W1:Y:S01]  /*52a0*/  @!P4 LDC.64 R58, c[0x0][0x400] ;  /* 0x00010000ff3acb82 */ /* 0x000e620000000a00 */
[----:B------:R-:W-:Y:S02]  /*52b0*/  @!P4 IADD3.X R45, R78, R11, R30, P3, P5 ;  /* 0x0000000b4e2dc210 */ /* 0x000fe40001fea41e */
[----:B------:R-:W-:-:S04]  /*52c0*/  ISETP.GE.AND P3, PT, R40, R96, PT ;  /* 0x000000602800720c */ /* 0x000fc80003f66270 */
[----:B------:R-:W-:-:S13]  /*52d0*/  ISETP.GE.OR P3, PT, R16, R102, P3 ;  /* 0x000000661000720c */ /* 0x000fda0001f66670 */
[----:B------:R-:W-:Y:S01]  /*52e0*/  @!P3 IADD3 R42, P5, P6, R82, R21, R14 ;  /* 0x00000015522ab210 */ /* 0x000fe20007ebe00e */
[----:B------:R-:W2:Y:S03]  /*52f0*/  @!P3 LDC.64 R64, c[0x0][0x3e8] ;  /* 0x0000fa00ff40bb82 */ /* 0x000ea60000000a00 */
[----:B------:R-:W-:Y:S02]  /*5300*/  @!P3 IADD3.X R43, R39, R9, R90, P5, P6 ;  /* 0x00000009272bb210 */ /* 0x000fe40002fec45a */
[----:B------:R-:W-:-:S03]  /*5310*/  @!P3 IADD3 R40, P5, P6, R86, R34, R12 ;  /* 0x000000225628b210 */ /* 0x000fc60007ebe00c */
[----:B------:R-:W3:Y:S01]  /*5320*/  @!P3 LDC.64 R66, c[0x0][0x400] ;  /* 0x00010000ff42bb82 */ /* 0x000ee20000000a00 */
[----:B------:R-:W-:Y:S02]  /*5330*/  @!P3 IADD3.X R41, R78, R31, R11, P5, P6 ;  /* 0x0000001f4e29b210 */ /* 0x000fe40002fec40b */
[----:B------:R-:W-:-:S04]  /*5340*/  ISETP.GE.AND P5, PT, R153, R96, PT ;  /* 0x000000609900720c */ /* 0x000fc80003fa6270 */
[----:B------:R-:W-:-:S13]  /*5350*/  ISETP.GE.OR P5, PT, R16, R102, P5 ;  /* 0x000000661000720c */ /* 0x000fda0002fa6670 */
[----:B------:R-:W4:Y:S01]  /*5360*/  @!P5 LDC.64 R48, c[0x0][0x3e8] ;  /* 0x0000fa00ff30db82 */ /* 0x000f220000000a00 */
[----:B------:R-:W-:-:S05]  /*5370*/  @!P5 IADD3 R50, P6, R82, R14, RZ ;  /* 0x0000000e5232d210 */ /* 0x000fca0007fde0ff */
[----:B------:R-:W-:Y:S01]  /*5380*/  @!P5 IMAD.X R51, R90, 0x1, R39, P6 ;  /* 0x000000015a33d824 */ /* 0x000fe200030e0627 */
[----:B----4-:R-:W-:-:S04]  /*5390*/  @!P5 LEA R48, P6, R50, R48, 0x1 ;  /* 0x000000303230d211 */ /* 0x010fc800078c08ff */
[----:B------:R-:W-:Y:S02]  /*53a0*/  @!P5 LEA.HI.X R49, R50, R49, R51, 0x1, P6 ;  /* 0x000000313231d211 */ /* 0x000fe400030f0c33 */
[----:B------:R-:W4:Y:S01]  /*53b0*/  @!P5 LDC.64 R50, c[0x0][0x400] ;  /* 0x00010000ff32db82 */ /* 0x000f220000000a00 */
[----:B------:R-:W-:-:S05]  /*53c0*/  @!P5 IADD3 R52, P6, R86, R12, RZ ;  /* 0x0000000c5634d210 */ /* 0x000fca0007fde0ff */
[----:B------:R-:W-:Y:S01]  /*53d0*/  @!P5 IMAD.X R53, R11, 0x1, R78, P6 ;  /* 0x000000010b35d824 */ /* 0x000fe200030e064e */
[----:B----4-:R-:W-:-:S04]  /*53e0*/  @!P5 LEA R50, P6, R52, R50, 0x1 ;  /* 0x000000323432d211 */ /* 0x010fc800078c08ff */
[----:B------:R-:W-:Y:S02]  /*53f0*/  @!P5 LEA.HI.X R51, R52, R51, R53, 0x1, P6 ;  /* 0x000000333433d211 */ /* 0x000fe400030f0c35 */
[----:B0-----:R-:W-:-:S04]  /*5400*/  @!P4 LEA R56, P6, R46, R56, 0x1 ;  /* 0x000000382e38c211 */ /* 0x001fc800078c08ff */
[----:B------:R-:W-:Y:S02]  /*5410*/  @!P4 LEA.HI.X R57, R46, R57, R47, 0x1, P6 ;  /* 0x000000392e39c211 */ /* 0x000fe400030f0c2f */
[----:B------:R-:W-:Y:S02]  /*5420*/  CS2R R46, SRZ ;  /* 0x00000000002e7805 */ /* 0x000fe4000001ff00 */
[----:B-1----:R-:W-:-:S04]  /*5430*/  @!P4 LEA R58, P6, R44, R58, 0x1 ;  /* 0x0000003a2c3ac211 */ /* 0x002fc800078c08ff */
[----:B------:R-:W-:Y:S02]  /*5440*/  @!P4 LEA.HI.X R59, R44, R59, R45, 0x1, P6 ;  /* 0x0000003b2c3bc211 */ /* 0x000fe400030f0c2d */
[----:B------:R-:W-:Y:S02]  /*5450*/  CS2R R44, SRZ ;  /* 0x00000000002c7805 */ /* 0x000fe4000001ff00 */
[----:B--2---:R-:W-:-:S04]  /*5460*/  @!P3 LEA R64, P6, R42, R64, 0x1 ;  /* 0x000000402a40b211 */ /* 0x004fc800078c08ff */
[----:B------:R-:W-:Y:S02]  /*5470*/  @!P3 LEA.HI.X R65, R42, R65, R43, 0x1, P6 ;  /* 0x000000412a41b211 */ /* 0x000fe400030f0c2b */
[----:B------:R-:W-:Y:S02]  /*5480*/  CS2R R42, SRZ ;  /* 0x00000000002a7805 */ /* 0x000fe4000001ff00 */
[C---:B---3--:R-:W-:Y:S01]  /*5490*/  @!P3 LEA R66, P6, R40.reuse, R66, 0x1 ;  /* 0x000000422842b211 */ /* 0x048fe200078c08ff */
[----:B------:R0:W5:Y:S03]  /*54a0*/  @!P5 LDG.E.128 R44, desc[UR42][R50.64] ;  /* 0x0000002a322cd981 */ /* 0x000166000c1e1d00 */
[----:B------:R-:W-:Y:S02]  /*54b0*/  @!P3 LEA.HI.X R67, R40, R67, R41, 0x1, P6 ;  /* 0x000000432843b211 */ /* 0x000fe400030f0c29 */
[----:B------:R-:W-:-:S02]  /*54c0*/  CS2R R40, SRZ ;  /* 0x0000000000287805 */ /* 0x000fc4000001ff00 */
[----:B------:R-:W-:Y:S02]  /*54d0*/  CS2R R54, SRZ ;  /* 0x0000000000367805 */ /* 0x000fe4000001ff00 */
[----:B------:R-:W-:Y:S02]  /*54e0*/  CS2R R52, SRZ ;  /* 0x0000000000347805 */ /* 0x000fe4000001ff00 */
[----:B------:R1:W5:Y:S01]  /*54f0*/  @!P5 LDG.E.128 R40, desc[UR42][R48.64] ;  /* 0x0000002a3028d981 */ /* 0x000362000c1e1d00 */
[----:B0-----:R-:W-:Y:S02]  /*5500*/  CS2R R50, SRZ ;  /* 0x0000000000327805 */ /* 0x001fe4000001ff00 */
[----:B------:R-:W-:Y:S01]  /*5510*/  IADD3 R68, R153, 0x60, RZ ;  /* 0x0000006099447810 */ /* 0x000fe20007ffe0ff */
[----:B------:R0:W5:Y:S01]  /*5520*/  @!P4 LDG.E.128 R52, desc[UR42][R58.64] ;  /* 0x0000002a3a34c981 */ /* 0x000162000c1e1d00 */
[----:B-1----:R-:W-:-:S06]  /*5530*/  CS2R R48, SRZ ;  /* 0x0000000000307805 */ /* 0x002fcc000001ff00 */
[----:B------:R1:W5:Y:S01]  /*5540*/  @!P4 LDG.E.128 R48, desc[UR42][R56.64] ;  /* 0x0000002a3830c981 */ /* 0x000362000c1e1d00 */
[----:B------:R-:W-:-:S04]  /*5550*/  ISETP.GE.AND P4, PT, R68, R96, PT ;  /* 0x000000604400720c */ /* 0x000fc80003f86270 */
[----:B------:R-:W-:Y:S02]  /*5560*/  ISETP.GE.OR P4, PT, R16, R102, P4 ;  /* 0x000000661000720c */ /* 0x000fe40002786670 */
[----:B0-----:R-:W-:Y:S02]  /*5570*/  CS2R R58, SRZ ;  /* 0x00000000003a7805 */ /* 0x001fe4000001ff00 */
[----:B------:R-:W-:Y:S02]  /*5580*/  CS2R R62, SRZ ;  /* 0x00000000003e7805 */ /* 0x000fe4000001ff00 */
[----:B------:R-:W-:Y:S02]  /*5590*/  CS2R R60, SRZ ;  /* 0x00000000003c7805 */ /* 0x000fe4000001ff00 */
[----:B-1----:R-:W-:Y:S01]  /*55a0*/  CS2R R56, SRZ ;  /* 0x0000000000387805 */ /* 0x002fe2000001ff00 */
[----:B------:R-:W-:Y:S01]  /*55b0*/  BSSY B1, `(.L_x_7005) ;  /* 0x000001d000017945 */ /* 0x000fe20003800000 */
[----:B------:R-:W-:-:S02]  /*55c0*/  CS2R R70, SRZ ;  /* 0x0000000000467805 */ /* 0x000fc4000001ff00 */
[----:B------:R-:W-:Y:S01]  /*55d0*/  CS2R R68, SRZ ;  /* 0x0000000000447805 */ /* 0x000fe2000001ff00 */
[----:B------:R0:W5:Y:S04]  /*55e0*/  @!P3 LDG.E.128 R60, desc[UR42][R66.64] ;  /* 0x0000002a423cb981 */ /* 0x000168000c1e1d00 */
[----:B------:R1:W5:Y:S01]  /*55f0*/  @!P3 LDG.E.128 R56, desc[UR42][R64.64] ;  /* 0x0000002a4038b981 */ /* 0x000362000c1e1d00 */
[----:B------:R-:W-:Y:S02]  /*5600*/  ISETP.GE.AND P3, PT, R16, R102, PT ;  /* 0x000000661000720c */ /* 0x000fe40003f66270 */
[----:B0-----:R-:W-:Y:S02]  /*5610*/  CS2R R66, SRZ ;  /* 0x0000000000427805 */ /* 0x001fe4000001ff00 */
[----:B-1----:R-:W-:Y:S01]  /*5620*/  CS2R R64, SRZ ;  /* 0x0000000000407805 */ /* 0x002fe2000001ff00 */
[----:B------:R-:W-:Y:S08]  /*5630*/  @P4 BRA `(.L_x_7006) ;  /* 0x0000000000504947 */ /* 0x000ff00003800000 */
[----:B------:R-:W0:Y:S01]  /*5640*/  LDC.64 R64, c[0x0][0x3f8] ;  /* 0x0000fe00ff407b82 */ /* 0x000e220000000a00 */
[----:B------:R-:W-:Y:S01]  /*5650*/  IMAD.MOV.U32 R15, RZ, RZ, R90 ;  /* 0x000000ffff0f7224 */ /* 0x000fe200078e005a */
[----:B------:R-:W-:Y:S01]  /*5660*/  ULDC.64 UR4, c[0x0][0x3e8] ;  /* 0x0000fa0000047ab9 */ /* 0x000fe20000000a00 */
[----:B------:R-:W-:Y:S02]  /*5670*/  IMAD.MOV.U32 R13, RZ, RZ, R11 ;  /* 0x000000ffff0d7224 */ /* 0x000fe400078e000b */
[----:B0-----:R-:W-:-:S04]  /*5680*/  IMAD.WIDE.U32 R14, R64, 0x60, R14 ;  /* 0x00000060400e7825 */ /* 0x001fc800078e000e */
[----:B------:R-:W-:Y:S01]  /*5690*/  IMAD R66, R65, 0x60, RZ ;  /* 0x0000006041427824 */ /* 0x000fe200078e02ff */
[----:B------:R-:W-:-:S04]  /*56a0*/  IADD3 R65, P4, R82, R14, RZ ;  /* 0x0000000e52417210 */ /* 0x000fc80007f9e0ff */
[----:B------:R-:W-:Y:S02]  /*56b0*/  IADD3.X R66, R39, R15, R66, P4, !PT ;  /* 0x0000000f27427210 */ /* 0x000fe400027fe442 */
        /* <DEDUP_REMOVED lines=8> */
[----:B------:R-:W-:-:S03]  /*5740*/  LEA R68, P4, R11, UR4, 0x1 ;  /* 0x000000040b447c11 */ /* 0x000fc6000f8808ff */
[----:B------:R-:W5:Y:S01]  /*5750*/  LDG.E.128 R64, desc[UR42][R64.64] ;  /* 0x0000002a40407981 */ /* 0x000f62000c1e1d00 */
[----:B------:R-:W-:-:S06]  /*5760*/  LEA.HI.X R69, R11, UR5, R12, 0x1, P4 ;  /* 0x000000050b457c11 */ /* 0x000fcc000a0f0c0c */
[----:B------:R-:W5:Y:S03]  /*5770*/  LDG.E.128 R68, desc[UR42][R68.64] ;  /* 0x0000002a44447981 */ /* 0x000f66000c1e1d00 */
.L_x_7006:
[----:B------:R-:W-:Y:S05]  /*5780*/  BSYNC B1 ;  /* 0x0000000000017941 */ /* 0x000fea0003800000 */
.L_x_7005:
[----:B-----5:R-:W-:Y:S01]  /*5790*/  IMAD.MOV.U32 R11, RZ, RZ, R66 ;  /* 0x000000ffff0b7224 */ /* 0x020fe200078e0042 */
[----:B------:R-:W-:Y:S01]  /*57a0*/  UISETP.NE.AND UP0, UPT, UR41, 0x3, UPT ;  /* 0x000000032900788c */ /* 0x000fe2000bf05270 */
        /* <DEDUP_REMOVED lines=50> */
[----:B------:R-:W-:Y:S02]  /*5ad0*/  PRMT R128, R12, 0x7610, R128 ;  /* 0x000076100c807816 */ /* 0x000fe40000000080 */
[----:B------:R-:W-:Y:S02]  /*5ae0*/  MOV R12, R59 ;  /* 0x0000003b000c7202 */ /* 0x000fe40000000f00 */
        /* <DEDUP_REMOVED lines=14> */
.L_x_7007:
[----:B------:R-:W-:Y:S01]  /*5bd0*/  IMAD R90, R155, 0x8, R156 ;  /* 0x000000089b5a7824 */ /* 0x000fe200078e029c */
[----:B------:R-:W-:Y:S01]  /*5be0*/  SHF.L.U32 R101, R154, 0x1f, RZ ;  /* 0x0000001f9a657819 */ /* 0x000fe200000006ff */
[----:B------:R-:W0:Y:S01]  /*5bf0*/  LDC R108, c[0x0][0x2f4] ;  /* 0x0000bd00ff6c7b82 */ /* 0x000e220000000800 */
[----:B------:R-:W-:Y:S02]  /*5c00*/  BSSY B1, `(.L_x_7008) ;  /* 0x0000003000017945 */ /* 0x000fe40003800000 */
[----:B------:R-:W1:Y:S02]  /*5c10*/  SYNCS.PHASECHK.TRANS64.TRYWAIT P4, [R90+URZ+0x28890], R101 ;  /* 0x028890655a0075a7 */ /* 0x000e64000808017f */
[----:B-1----:R-:W-:Y:S05]  /*5c20*/  @!P4 BRA `(.L_x_7009) ;  /* 0x0000016400a4c947 */ /* 0x002fea0003800000 */
.L_x_7292:
[----:B------:R-:W-:Y:S05]  /*5c30*/  BSYNC B1 ;  /* 0x0000000000017941 */ /* 0x000fea0003800000 */
.L_x_7008:
[----:B------:R-:W-:Y:S01]  /*5c40*/  UMOV UR4, 0xffffffff ;  /* 0xffffffff00047882 */ /* 0x000fe20000000000 */
[----:B0-----:R-:W-:Y:S02]  /*5c50*/  IMAD.IADD R110, R108, 0x1, -R37 ;  /* 0x000000016c6e7824 */ /* 0x001fe400078e0a25 */
[----:B------:R-:W-:Y:S05]  /*5c60*/  BRA.DIV UR4, `(.L_x_7010) ;  /* 0x0000016604a87947 */ /* 0x000fea000b800000 */
[----:B------:R0:W2:Y:S04]  /*5c70*/  SHFL.IDX PT, R105, R106, RZ, 0x181f ;  /* 0x00181fff6a697589 */ /* 0x0000a800000e0000 */
[----:B------:R0:W3:Y:S02]  /*5c80*/  SHFL.IDX PT, R104, R107, RZ, 0x181f ;  /* 0x00181fff6b687589 */ /* 0x0000e400000e0000 */
.L_x_7296:
[----:B------:R-:W-:Y:S01]  /*5c90*/  ISETP.GE.OR P4, PT, R153, R96, P1 ;  /* 0x000000609900720c */ /* 0x000fe20000f86670 */
[----:B------:R-:W-:-:S12]  /*5ca0*/  BSSY B1, `(.L_x_7011) ;  /* 0x000007a000017945 */ /* 0x000fd80003800000 */
[----:B------:R-:W-:Y:S05]  /*5cb0*/  @P4 BRA `(.L_x_7012) ;  /* 0x0000000400e04947 */ /* 0x000fea0003800000 */
[----:B------:R-:W-:Y:S01]  /*5cc0*/  SEL R11, R37, R110, !P0 ;  /* 0x0000006e250b7207 */ /* 0x000fe20004000000 */
[----:B------:R-:W-:Y:S01]  /*5cd0*/  IMAD.SHL.U32 R15, R153, 0x40, RZ ;  /* 0x00000040990f7824 */ /* 0x000fe200078e00ff */
[C---:B---3--:R-:W-:Y:S01]  /*5ce0*/  LEA R102, P4, R77.reuse, R104, 0x1 ;  /* 0x000000684d667211 */ /* 0x048fe200078808ff */
[----:B------:R-:W-:Y:S01]  /*5cf0*/  BSSY B2, `(.L_x_7013) ;  /* 0x0000070000027945 */ /* 0x000fe20003800000 */
[----:B------:R-:W-:Y:S02]  /*5d00*/  SHF.R.S32.HI R12, RZ, 0x1f, R11 ;  /* 0x0000001fff0c7819 */ /* 0x000fe4000001140b */
[----:B--2---:R-:W-:Y:S02]  /*5d10*/  LEA.HI.X R103, R77, R105, R89, 0x1, P4 ;  /* 0x000000694d677211 */ /* 0x004fe400020f0c59 */
[----:B------:R-:W-:-:S04]  /*5d20*/  LEA.HI R12, R12, R11, RZ, 0x4 ;  /* 0x0000000b0c0c7211 */ /* 0x000fc800078f20ff */
[----:B------:R-:W-:-:S04]  /*5d30*/  LEA.HI.SX32 R12, R12, R79, 0x1c ;  /* 0x0000004f0c0c7211 */ /* 0x000fc800078fe2ff */
[----:B------:R-:W-:Y:S01]  /*5d40*/  SHF.R.S32.HI R13, RZ, 0x1f, R12 ;  /* 0x0000001fff0d7819 */ /* 0x000fe2000001140c */
[----:B------:R-:W-:-:S03]  /*5d50*/  IMAD.SHL.U32 R11, R12, 0x8, RZ ;  /* 0x000000080c0b7824 */ /* 0x000fc600078e00ff */
[----:B------:R-:W-:Y:S02]  /*5d60*/  LEA.HI R13, R13, R12, RZ, 0x3 ;  /* 0x0000000c0d0d7211 */ /* 0x000fe400078f18ff */
[----:B------:R-:W-:-:S03]  /*5d70*/  LOP3.LUT R12, R11, 0x38, RZ, 0xc0, !PT ;  /* 0x000000380b0c7812 */ /* 0x000fc600078ec0ff */
[----:B------:R-:W-:Y:S01]  /*5d80*/  IMAD.SHL.U32 R14, R13, 0x400, RZ ;  /* 0x000004000d0e7824 */ /* 0x000fe200078e00ff */
[----:B------:R-:W-:-:S04]  /*5d90*/  LOP3.LUT R13, R12, 0x1c0, R15, 0xf8, !PT ;  /* 0x000001c00c0d7812 */ /* 0x000fc800078ef80f */
[----:B------:R-:W-:Y:S02]  /*5da0*/  LOP3.LUT R14, R14, 0x7fffe000, RZ, 0xc0, !PT ;  /* 0x7fffe0000e0e7812 */ /* 0x000fe400078ec0ff */
[----:B------:R-:W-:-:S04]  /*5db0*/  LOP3.LUT R13, R13, R200, RZ, 0x3c, !PT ;  /* 0x000000c80d0d7212 */ /* 0x000fc800078e3cff */
[----:B------:R-:W-:Y:S01]  /*5dc0*/  IADD3 R14, R13, R14, R201 ;  /* 0x0000000e0d0e7210 */ /* 0x000fe20007ffe0c9 */
[----:B------:R-:W-:-:S04]  /*5dd0*/  IMAD R13, R155, 0x4000, R7 ;  /* 0x000040009b0d7824 */ /* 0x000fc800078e0207 */
[----:B------:R-:W-:Y:S01]  /*5de0*/  IMAD R15, R155, 0x4000, R14 ;  /* 0x000040009b0f7824 */ /* 0x000fe200078e020e */
[----:B------:R-:W-:-:S03]  /*5df0*/  LEA R13, R13, R156, 0x1 ;  /* 0x0000009c0d0d7211 */ /* 0x000fc600078e08ff */
[----:B------:R-:W-:-:S03]  /*5e00*/  IMAD R72, R15, 0x2, R156 ;  /* 0x000000020f487824 */ /* 0x000fc600078e029c */
[----:B------:R-:W2:Y:S04]  /*5e10*/  LDS.128 R12, [R13+0x18400] ;  /* 0x018400000d0c7984 */ /* 0x000ea80000000c00 */
[----:B------:R-:W3:Y:S01]  /*5e20*/  LDS.128 R72, [R72+0x18400] ;  /* 0x0184000048487984 */ /* 0x000ee20000000c00 */
[----:B------:R-:W-:Y:S05]  /*5e30*/  @P3 BRA `(.L_x_7014) ;  /* 0x00000004006c3947 */ /* 0x000fea0003800000 */
[----:B------:R-:W-:Y:S01]  /*5e40*/  SHF.R.U32.HI R143, RZ, 0x10, R45 ;  /* 0x00000010ff8f7819 */ /* 0x000fe2000001162d */
[----:B---3--:R-:W-:Y:S01]  /*5e50*/  IMAD.U32 R141, R75, 0x10000, RZ ;  /* 0x000100004b8d7824 */ /* 0x008fe200078e00ff */
[----:B------:R-:W-:Y:S02]  /*5e60*/  SHF.R.U32.HI R148, RZ, 0x10, R41 ;  /* 0x00000010ff947819 */ /* 0x000fe40000011629 */
[----:B------:R-:W-:Y:S02]  /*5e70*/  SHF.R.U64 R144, R42, 0x10, R43 ;  /* 0x000000102a907819 */ /* 0x000fe4000000122b */
[----:B------:R-:W-:Y:S02]  /*5e80*/  PRMT R143, R138, 0x5410, R143 ;  /* 0x000054108a8f7816 */ /* 0x000fe4000000008f */
[----:B------:R-:W-:Y:S02]  /*5e90*/  SHF.R.U32.HI R142, RZ, 0x10, R43 ;  /* 0x00000010ff8e7819 */ /* 0x000fe4000001162b */
[----:B------:R-:W-:Y:S01]  /*5ea0*/  SHF.R.U64 R147, R44, 0x10, R45 ;  /* 0x000000102c937819 */ /* 0x000fe2000000122d */
[----:B------:R-:W-:Y:S01]  /*5eb0*/  IMAD.U32 R45, R73, 0x10000, RZ ;  /* 0x00010000492d7824 */ /* 0x000fe200078e00ff */
[----:B------:R-:W-:-:S02]  /*5ec0*/  PRMT R139, R139, 0x5410, R148 ;  /* 0x000054108b8b7816 */ /* 0x000fc40000000094 */
[----:B------:R-:W-:Y:S02]  /*5ed0*/  SHF.R.U32.HI R145, RZ, 0x10, R47 ;  /* 0x00000010ff917819 */ /* 0x000fe4000001162f */
[----:B------:R-:W-:Y:S01]  /*5ee0*/  PRMT R43, R109, 0x5432, R144 ;  /* 0x000054326d2b7816 */ /* 0x000fe20000000090 */
[----:B------:R-:W-:Y:S01]  /*5ef0*/  IMAD.U32 R144, R143, 0x10000, RZ ;  /* 0x000100008f907824 */ /* 0x000fe200078e00ff */
[----:B------:R-:W-:Y:S02]  /*5f00*/  PRMT R138, R137, 0x5410, R142 ;  /* 0x00005410898a7816 */ /* 0x000fe4000000008e */
[----:B------:R-:W-:Y:S01]  /*5f10*/  PRMT R142, R136, 0x5410, R147 ;  /* 0x00005410888e7816 */ /* 0x000fe20000000093 */
[----:B------:R-:W-:Y:S01]  /*5f20*/  IMAD.U32 R136, R139, 0x10000, RZ ;  /* 0x000100008b887824 */ /* 0x000fe200078e00ff */
[----:B------:R-:W-:Y:S01]  /*5f30*/  SHF.R.U64 R146, R46, 0x10, R47 ;  /* 0x000000102e927819 */ /* 0x000fe2000000122f */
[----:B--2---:R-:W-:Y:S01]  /*5f40*/  IMAD.U32 R46, R13, 0x10000, RZ ;  /* 0x000100000d2e7824 */ /* 0x004fe200078e00ff */
[----:B------:R-:W-:Y:S01]  /*5f50*/  PRMT R145, R134, 0x5410, R145 ;  /* 0x0000541086917816 */ /* 0x000fe20000000091 */
[----:B------:R-:W-:Y:S01]  /*5f60*/  FMUL.FTZ R147, R45, R144 ;  /* 0x000000902d937220 */ /* 0x000fe20000410000 */
[----:B------:R-:W-:Y:S01]  /*5f70*/  LOP3.LUT R137, R143, 0xffff0000, RZ, 0xc0, !PT ;  /* 0xffff00008f897812 */ /* 0x000fe200078ec0ff */
[-C--:B------:R-:W-:Y:S01]  /*5f80*/  FMUL.FTZ R143, R45, R136.reuse ;  /* 0x000000882d8f7220 */ /* 0x080fe20000410000 */
[----:B------:R-:W-:Y:S01]  /*5f90*/  LOP3.LUT R140, R73, 0xffff0000, RZ, 0xc0, !PT ;  /* 0xffff0000498c7812 */ /* 0x000fe200078ec0ff */
[----:B------:R-:W-:Y:S01]  /*5fa0*/  FFMA.FTZ R45, R46, R136, -R147 ;  /* 0x000000882e2d7223 */ /* 0x000fe20000010893 */
[----:B------:R-:W-:Y:S01]  /*5fb0*/  LOP3.LUT R139, R139, 0xffff0000, RZ, 0xc0, !PT ;  /* 0xffff00008b8b7812 */ /* 0x000fe200078ec0ff */
[----:B------:R-:W-:Y:S01]  /*5fc0*/  IMAD.U32 R136, R138, 0x10000, RZ ;  /* 0x000100008a887824 */ /* 0x000fe200078e00ff */
[----:B------:R-:W-:Y:S01]  /*5fd0*/  PRMT R135, R135, 0x5410, R146 ;  /* 0x0000541087877816 */ /* 0x000fe20000000092 */
[----:B------:R-:W-:-:S02]  /*5fe0*/  IMAD.U32 R146, R145, 0x10000, RZ ;  /* 0x0001000091927824 */ /* 0x000fc400078e00ff */
[----:B------:R-:W-:Y:S01]  /*5ff0*/  FFMA.FTZ R46, R46, R144, R143 ;  /* 0x000000902e2e7223 */ /* 0x000fe2000001008f */
[----:B------:R-:W-:Y:S01]  /*6000*/  SHF.R.U64 R150, R40, 0x10, R41 ;  /* 0x0000001028967819 */ /* 0x000fe20000001229 */
[C---:B------:R-:W-:Y:S01]  /*6010*/  FMUL.FTZ R147, R140.reuse, R137 ;  /* 0x000000898c937220 */ /* 0x040fe20000410000 */
[----:B------:R-:W-:Y:S01]  /*6020*/  LOP3.LUT R44, R13, 0xffff0000, RZ, 0xc0, !PT ;  /* 0xffff00000d2c7812 */ /* 0x000fe200078ec0ff */
[-C--:B------:R-:W-:Y:S01]  /*6030*/  FMUL.FTZ R143, R140, R139.reuse ;  /* 0x0000008b8c8f7220 */ /* 0x080fe20000410000 */
[----:B------:R-:W-:Y:S01]  /*6040*/  FMUL.FTZ R140, R141, R146 ;  /* 0x000000928d8c7220 */ /* 0x000fe20000410000 */
[----:B------:R-:W-:Y:S01]  /*6050*/  IMAD.U32 R73, R15, 0x10000, RZ ;  /* 0x000100000f497824 */ /* 0x000fe200078e00ff */
[----:B------:R-:W-:Y:S01]  /*6060*/  LOP3.LUT R47, R75, 0xffff0000, RZ, 0xc0, !PT ;  /* 0xffff00004b2f7812 */ /* 0x000fe200078ec0ff */
[-C--:B------:R-:W-:Y:S01]  /*6070*/  FMUL.FTZ R141, R141, R136.reuse ;  /* 0x000000888d8d7220 */ /* 0x080fe20000410000 */
[----:B------:R-:W-:Y:S01]  /*6080*/  LOP3.LUT R145, R145, 0xffff0000, RZ, 0xc0, !PT ;  /* 0xffff000091917812 */ /* 0x000fe200078ec0ff */
[C---:B------:R-:W-:Y:S01]  /*6090*/  FFMA.FTZ R134, R44.reuse, R139, -R147 ;  /* 0x0000008b2c867223 */ /* 0x040fe20000010893 */
[----:B------:R-:W-:Y:S01]  /*60a0*/  PRMT R75, R111, 0x5432, R150 ;  /* 0x000054326f4b7816 */ /* 0x000fe20000000096 */
[----:B------:R-:W-:Y:S01]  /*60b0*/  FFMA.FTZ R137, R44, R137, R143 ;  /* 0x000000892c897223 */ /* 0x000fe2000001008f */
[----:B------:R-:W-:Y:S01]  /*60c0*/  LOP3.LUT R42, R15, 0xffff0000, RZ, 0xc0, !PT ;  /* 0xffff00000f2a7812 */ /* 0x000fe200078ec0ff */
[C---:B------:R-:W-:Y:S01]  /*60d0*/  FFMA.FTZ R44, R73.reuse, R136, -R140 ;  /* 0x00000088492c7223 */ /* 0x040fe2000001088c */
[----:B------:R-:W-:Y:S01]  /*60e0*/  LOP3.LUT R138, R138, 0xffff0000, RZ, 0xc0, !PT ;  /* 0xffff00008a8a7812 */ /* 0x000fe200078ec0ff */
[----:B------:R-:W-:Y:S01]  /*60f0*/  FFMA.FTZ R141, R73, R146, R141 ;  /* 0x00000092498d7223 */ /* 0x000fe2000001008d */
[----:B------:R-:W-:Y:S01]  /*6100*/  FMUL.FTZ R73, R47, R145 ;  /* 0x000000912f497220 */ /* 0x000fe20000410000 */
[----:B------:R-:W-:Y:S01]  /*6110*/  IMAD.U32 R41, R72, 0x10000, RZ ;  /* 0x0001000048297824 */ /* 0x000fe200078e00ff */
[----:B------:R-:W-:Y:S01]  /*6120*/  SHF.L.U32 R136, R75, 0x10, RZ ;  /* 0x000000104b887819 */ /* 0x000fe200000006ff */
[----:B------:R-:W-:-:S02]  /*6130*/  IMAD.U32 R140, R142, 0x10000, RZ ;  /* 0x000100008e8c7824 */ /* 0x000fc400078e00ff */
[-C--:B------:R-:W-:Y:S01]  /*6140*/  FMUL.FTZ R139, R47, R138.reuse ;  /* 0x0000008a2f8b7220 */ /* 0x080fe20000410000 */
[----:B------:R-:W-:Y:S01]  /*6150*/  FFMA.FTZ R143, R42, R138, -R73 ;  /* 0x0000008a2a8f7223 */ /* 0x000fe20000010849 */
[----:B------:R-:W-:Y:S02]  /*6160*/  IMAD.U32 R13, R12, 0x10000, RZ ;  /* 0x000100000c0d7824 */ /* 0x000fe400078e00ff */
[C---:B------:R-:W-:Y:S01]  /*6170*/  FMUL.FTZ R138, R41.reuse, R140 ;  /* 0x0000008c298a7220 */ /* 0x040fe20000410000 */
[----:B------:R-:W-:Y:S01]  /*6180*/  FMUL.FTZ R41, R41, R136 ;  /* 0x0000008829297220 */ /* 0x000fe20000410000 */
[----:B------:R-:W-:Y:S01]  /*6190*/  LOP3.LUT R72, R72, 0xffff0000, RZ, 0xc0, !PT ;  /* 0xffff000048487812 */ /* 0x000fe200078ec0ff */
[----:B------:R-:W-:Y:S01]  /*61a0*/  IMAD.U32 R15, R14, 0x10000, RZ ;  /* 0x000100000e0f7824 */ /* 0x000fe200078e00ff */
[----:B------:R-:W-:Y:S01]  /*61b0*/  LOP3.LUT R47, R142, 0xffff0000, RZ, 0xc0, !PT ;  /* 0xffff00008e2f7812 */ /* 0x000fe200078ec0ff */
[----:B------:R-:W-:Y:S01]  /*61c0*/  FFMA.FTZ R140, R13, R140, R41 ;  /* 0x0000008c0d8c7223 */ /* 0x000fe20000010029 */
[----:B------:R-:W-:Y:S01]  /*61d0*/  LOP3.LUT R75, R75, 0xffff0000, RZ, 0xc0, !PT ;  /* 0xffff00004b4b7812 */ /* 0x000fe200078ec0ff */
[----:B------:R-:W-:Y:S01]  /*61e0*/  FFMA.FTZ R42, R42, R145, R139 ;  /* 0x000000912a2a7223 */ /* 0x000fe2000001008b */
[----:B------:R-:W-:Y:S01]  /*61f0*/  LOP3.LUT R40, R14, 0xffff0000, RZ, 0xc0, !PT ;  /* 0xffff00000e287812 */ /* 0x000fe200078ec0ff */
[----:B------:R-:W-:Y:S01]  /*6200*/  IMAD.U32 R14, R74, 0x10000, RZ ;  /* 0x000100004a0e7824 */ /* 0x000fe200078e00ff */
[----:B------:R-:W-:Y:S01]  /*6210*/  LOP3.LUT R12, R12, 0xffff0000, RZ, 0xc0, !PT ;  /* 0xffff00000c0c7812 */ /* 0x000fe200078ec0ff */
[C---:B------:R-:W-:Y:S01]  /*6220*/  IMAD.U32 R41, R135.reuse, 0x10000, RZ ;  /* 0x0001000087297824 */ /* 0x040fe200078e00ff */
[----:B------:R-:W-:Y:S01]  /*6230*/  LOP3.LUT R74, R74, 0xffff0000, RZ, 0xc0, !PT ;  /* 0xffff00004a4a7812 */ /* 0x000fe200078ec0ff */
[C---:B------:R-:W-:Y:S01]  /*6240*/  FMUL.FTZ R73, R72.reuse, R47 ;  /* 0x0000002f48497220 */ /* 0x040fe20000410000 */
[----:B------:R-:W-:Y:S01]  /*6250*/  FMUL.FTZ R139, R72, R75 ;  /* 0x0000004b488b7220 */ /* 0x000fe20000410000 */
[----:B------:R-:W-:Y:S01]  /*6260*/  LOP3.LUT R135, R135, 0xffff0000, RZ, 0xc0, !PT ;  /* 0xffff000087877812 */ /* 0x000fe200078ec0ff */
[----:B------:R-:W-:Y:S01]  /*6270*/  FFMA.FTZ R138, R13, R136, -R138 ;  /* 0x000000880d8a7223 */ /* 0x000fe2000001088a */
[----:B------:R-:W-:-:S02]  /*6280*/  IMAD.U32 R13, R43, 0x10000, RZ ;  /* 0x000100002b0d7824 */ /* 0x000fc400078e00ff */
[C---:B------:R-:W-:Y:S01]  /*6290*/  FFMA.FTZ R73, R12.reuse, R75, -R73 ;  /* 0x0000004b0c497223 */ /* 0x040fe20000010849 */
[----:B------:R-:W-:Y:S01]  /*62a0*/  LOP3.LUT R43, R43, 0xffff0000, RZ, 0xc0, !PT ;  /* 0xffff00002b2b7812 */ /* 0x000fe200078ec0ff */
[----:B------:R-:W-:Y:S01]  /*62b0*/  FFMA.FTZ R139, R12, R47, R139 ;  /* 0x0000002f0c8b7223 */ /* 0x000fe2000001008b */
[----:B------:R-:W-:Y:S01]  /*62c0*/  FMUL.FTZ R12, R14, R41 ;  /* 0x000000290e0c7220 */ /* 0x000fe20000410000 */
[----:B------:R-:W-:Y:S01]  /*62d0*/  FMUL.FTZ R47, R74, R135 ;  /* 0x000000874a2f7220 */ /* 0x000fe20000410000 */
        /* <DEDUP_REMOVED lines=11> */
[----:B------:R-:W-:Y:S01]  /*6390*/  IMAD.MOV.U32 R12, RZ, RZ, R138 ;  /* 0x000000ffff0c7224 */ /* 0x000fe200078e008a */
[----:B------:R-:W-:Y:S01]  /*63a0*/  F2FP.BF16.F32.PACK_AB R13, R134, R45 ;  /* 0x0000002d860d723e */ /* 0x000fe200000010ff */
[----:B------:R-:W-:Y:S01]  /*63b0*/  IMAD.MOV.U32 R14, RZ, RZ, R40 ;  /* 0x000000ffff0e7224 */ /* 0x000fe200078e0028 */
[----:B------:R-:W-:Y:S02]  /*63c0*/  F2FP.BF16.F32.PACK_AB R15, R143, R44 ;  /* 0x0000002c8f0f723e */ /* 0x000fe400000010ff */
[----:B------:R-:W-:-:S02]  /*63d0*/  F2FP.BF16.F32.PACK_AB R75, R42, R141 ;  /* 0x0000008d2a4b723e */ /* 0x000fc400000010ff */
[----:B------:R-:W-:-:S07]  /*63e0*/  F2FP.BF16.F32.PACK_AB R72, R139, R140 ;  /* 0x0000008c8b48723e */ /* 0x000fce00000010ff */
.L_x_7014:
[----:B------:R-:W-:Y:S05]  /*63f0*/  BSYNC B2 ;  /* 0x0000000000027941 */ /* 0x000fea0003800000 */
.L_x_7013:
[----:B------:R-:W-:Y:S01]  /*6400*/  ISETP.GE.AND P4, PT, R11, R108, PT ;  /* 0x0000006c0b00720c */ /* 0x000fe20003f86270 */
[----:B--2---:R4:W-:-:S12]  /*6410*/  ST.E.128 desc[UR42][R102.64], R12 ;  /* 0x0000000c66007985 */ /* 0x0049d8000c101d2a */
[----:B------:R-:W-:-:S05]  /*6420*/  @!P4 IMAD.WIDE R104, R11, 0x2, R104 ;  /* 0x000000020b68c825 */ /* 0x000fca00078e0268 */
[----:B---3--:R4:W-:Y:S02]  /*6430*/  @!P4 ST.E.128 desc[UR42][R104.64], R72 ;  /* 0x000000486800c985 */ /* 0x0089e4000c101d2a */
.L_x_7012:
[----:B------:R-:W-:Y:S05]  /*6440*/  BSYNC B1 ;  /* 0x0000000000017941 */ /* 0x000fea0003800000 */
.L_x_7011:
[----:B------:R-:W-:-:S03]  /*6450*/  UMOV UR4, 0xffffffff ;  /* 0xffffffff00047882 */ /* 0x000fc60000000000 */
[----:B------:R-:W-:Y:S05]  /*6460*/  BRA.DIV UR4, `(.L_x_7015) ;  /* 0x0000015e04f47947 */ /* 0x000fea000b800000 */
[----:B------:R0:W0:Y:S04]  /*6470*/  SHFL.IDX PT, R47, R106, 0x1, 0x181f ;  /* 0x00381f006a2f7f89 */ /* 0x00002800000e0000 */
[----:B------:R0:W0:Y:S02]  /*6480*/  SHFL.IDX PT, R46, R107, 0x1, 0x181f ;  /* 0x00381f006b2e7f89 */ /* 0x00002400000e0000 */
.L_x_7300:
[----:B------:R-:W-:Y:S01]  /*6490*/  VIADD R11, R153, 0x20 ;  /* 0x00000020990b7836 */ /* 0x000fe20000000000 */
[----:B------:R-:W-:Y:S04]  /*64a0*/  BSSY B1, `(.L_x_7016) ;  /* 0x000007a000017945 */ /* 0x000fe80003800000 */
[----:B------:R-:W-:-:S13]  /*64b0*/  ISETP.GE.OR P4, PT, R11, R96, P1 ;  /* 0x000000600b00720c */ /* 0x000fda0000f86670 */
[----:B------:R-:W-:Y:S05]  /*64c0*/  @P4 BRA `(.L_x_7017) ;  /* 0x0000000400dc4947 */ /* 0x000fea0003800000 */
[----:B------:R-:W-:Y:S01]  /*64d0*/  SEL R11, R37, R110, !P0 ;  /* 0x0000006e250b7207 */ /* 0x000fe20004000000 */
[----:B------:R-:W-:Y:S01]  /*64e0*/  BSSY B2, `(.L_x_7018) ;  /* 0x0000071000027945 */ /* 0x000fe20003800000 */
[----:B----4-:R-:W-:Y:S02]  /*64f0*/  SHF.R.U32.HI R14, RZ, 0x3, R193 ;  /* 0x00000003ff0e7819 */ /* 0x010fe400000116c1 */
[----:B------:R-:W-:Y:S02]  /*6500*/  SHF.R.S32.HI R12, RZ, 0x1f, R11 ;  /* 0x0000001fff0c7819 */ /* 0x000fe4000001140b */
[C---:B0-----:R-:W-:Y:S02]  /*6510*/  LEA R44, P4, R77.reuse, R46, 0x1 ;  /* 0x0000002e4d2c7211 */ /* 0x041fe400078808ff */
[----:B------:R-:W-:Y:S02]  /*6520*/  LEA.HI R12, R12, R11, RZ, 0x4 ;  /* 0x0000000b0c0c7211 */ /* 0x000fe400078f20ff */
[----:B------:R-:W-:-:S02]  /*6530*/  LEA.HI.X R45, R77, R47, R89, 0x1, P4 ;  /* 0x0000002f4d2d7211 */ /* 0x000fc400020f0c59 */
[----:B------:R-:W-:-:S04]  /*6540*/  LEA.HI.SX32 R12, R12, R79, 0x1c ;  /* 0x0000004f0c0c7211 */ /* 0x000fc800078fe2ff */
[----:B------:R-:W-:Y:S01]  /*6550*/  SHF.R.S32.HI R13, RZ, 0x1f, R12 ;  /* 0x0000001fff0d7819 */ /* 0x000fe2000001140c */
[----:B------:R-:W-:-:S03]  /*6560*/  IMAD.SHL.U32 R11, R12, 0x8, RZ ;  /* 0x000000080c0b7824 */ /* 0x000fc600078e00ff */
[----:B------:R-:W-:Y:S02]  /*6570*/  LEA.HI R13, R13, R12, RZ, 0x3 ;  /* 0x0000000c0d0d7211 */ /* 0x000fe400078f18ff */
[----:B------:R-:W-:-:S03]  /*6580*/  LOP3.LUT R12, R193, 0x38, R11, 0xf8, !PT ;  /* 0x00000038c10c7812 */ /* 0x000fc600078ef80b */
[----:B------:R-:W-:Y:S01]  /*6590*/  IMAD.SHL.U32 R13, R13, 0x400, RZ ;  /* 0x000004000d0d7824 */ /* 0x000fe200078e00ff */
[----:B------:R-:W-:-:S04]  /*65a0*/  LOP3.LUT R12, R12, R14, RZ, 0x3c, !PT ;  /* 0x0000000e0c0c7212 */ /* 0x000fc800078e3cff */
[----:B------:R-:W-:-:S04]  /*65b0*/  LOP3.LUT R13, R13, 0x7fffe000, RZ, 0xc0, !PT ;  /* 0x7fffe0000d0d7812 */ /* 0x000fc800078ec0ff */
[----:B------:R-:W-:Y:S01]  /*65c0*/  IADD3 R12, R12, R13, R199 ;  /* 0x0000000d0c0c7210 */ /* 0x000fe20007ffe0c7 */
[----:B------:R-:W-:-:S04]  /*65d0*/  IMAD R13, R155, 0x4000, R4 ;  /* 0x000040009b0d7824 */ /* 0x000fc800078e0204 */
[----:B------:R-:W-:Y:S02]  /*65e0*/  IMAD R15, R155, 0x4000, R12 ;  /* 0x000040009b0f7824 */ /* 0x000fe400078e020c */
[--C-:B------:R-:W-:Y:S02]  /*65f0*/  IMAD R13, R13, 0x2, R156.reuse ;  /* 0x000000020d0d7824 */ /* 0x100fe400078e029c */
[----:B------:R-:W-:-:S04]  /*6600*/  IMAD R40, R15, 0x2, R156 ;  /* 0x000000020f287824 */ /* 0x000fc800078e029c */
[----:B------:R-:W0:Y:S04]  /*6610*/  LDS.128 R12, [R13+0x18400] ;  /* 0x018400000d0c7984 */ /* 0x000e280000000c00 */
[----:B------:R-:W4:Y:S01]  /*6620*/  LDS.128 R40, [R40+0x18400] ;  /* 0x0184000028287984 */ /* 0x000f220000000c00 */
[----:B------:R-:W-:Y:S05]  /*6630*/  @P3 BRA `(.L_x_7019) ;  /* 0x00000004006c3947 */ /* 0x000fea0003800000 */
[----:B--2---:R-:W-:Y:S02]  /*6640*/  SHF.R.U32.HI R105, RZ, 0x10, R49 ;  /* 0x00000010ff697819 */ /* 0x004fe40000011631 */
[--C-:B------:R-:W-:Y:S02]  /*6650*/  SHF.R.U32.HI R73, RZ, 0x10, R53.reuse ;  /* 0x00000010ff497819 */ /* 0x100fe40000011635 */
[----:B------:R-:W-:Y:S01]  /*6660*/  SHF.R.U64 R72, R52, 0x10, R53 ;  /* 0x0000001034487819 */ /* 0x000fe20000001235 */
[----:B----4-:R-:W-:Y:S01]  /*6670*/  IMAD.U32 R53, R41, 0x10000, RZ ;  /* 0x0001000029357824 */ /* 0x010fe200078e00ff */
[----:B------:R-:W-:Y:S01]  /*6680*/  PRMT R132, R132, 0x5410, R105 ;  /* 0x0000541084847816 */ /* 0x000fe20000000069 */
[----:B0-----:R-:W-:Y:S01]  /*6690*/  IMAD.U32 R52, R15, 0x10000, RZ ;  /* 0x000100000f347824 */ /* 0x001fe200078e00ff */
[----:B------:R-:W-:Y:S02]  /*66a0*/  PRMT R130, R130, 0x5410, R73 ;  /* 0x0000541082827816 */ /* 0x000fe40000000049 */
[----:B------:R-:W-:-:S02]  /*66b0*/  SHF.R.U32.HI R75, RZ, 0x10, R51 ;  /* 0x00000010ff4b7819 */ /* 0x000fc40000011633 */
[----:B------:R-:W-:Y:S01]  /*66c0*/  SHF.R.U32.HI R103, RZ, 0x10, R55 ;  /* 0x00000010ff677819 */ /* 0x000fe20000011637 */
[----:B------:R-:W-:Y:S01]  /*66d0*/  IMAD.U32 R73, R130, 0x10000, RZ ;  /* 0x0001000082497824 */ /* 0x000fe200078e00ff */
[----:B------:R-:W-:Y:S01]  /*66e0*/  PRMT R129, R129, 0x5410, R72 ;  /* 0x0000541081817816 */ /* 0x000fe20000000048 */
[----:B------:R-:W-:Y:S01]  /*66f0*/  IMAD.U32 R72, R132, 0x10000, RZ ;  /* 0x0001000084487824 */ /* 0x000fe200078e00ff */
[----:B------:R-:W-:Y:S02]  /*6700*/  SHF.R.U64 R102, R50, 0x10, R51 ;  /* 0x0000001032667819 */ /* 0x000fe40000001233 */
[----:B------:R-:W-:Y:S02]  /*6710*/  SHF.L.U32 R50, R13, 0x10, RZ ;  /* 0x000000100d327819 */ /* 0x000fe400000006ff */
[----:B------:R-:W-:Y:S01]  /*6720*/  PRMT R126, R126, 0x5410, R75 ;  /* 0x000054107e7e7816 */ /* 0x000fe2000000004b */
[CC--:B------:R-:W-:Y:S01]  /*6730*/  FMUL.FTZ R75, R53.reuse, R73.reuse ;  /* 0x00000049354b7220 */ /* 0x0c0fe20000410000 */
[----:B------:R-:W-:Y:S01]  /*6740*/  PRMT R128, R128, 0x5410, R103 ;  /* 0x0000541080807816 */ /* 0x000fe20000000067 */
[-C--:B------:R-:W-:Y:S01]  /*6750*/  FMUL.FTZ R103, R53, R72.reuse ;  /* 0x0000004835677220 */ /* 0x080fe20000410000 */
[----:B------:R-:W-:Y:S01]  /*6760*/  SHF.R.U64 R74, R54, 0x10, R55 ;  /* 0x00000010364a7819 */ /* 0x000fe20000001237 */
[C---:B------:R-:W-:Y:S01]  /*6770*/  FFMA.FTZ R75, R50.reuse, R72, -R75 ;  /* 0x00000048324b7223 */ /* 0x040fe2000001084b */
[----:B------:R-:W-:Y:S01]  /*6780*/  LOP3.LUT R54, R41, 0xffff0000, RZ, 0xc0, !PT ;  /* 0xffff000029367812 */ /* 0x000fe200078ec0ff */
[----:B------:R-:W-:Y:S01]  /*6790*/  FFMA.FTZ R103, R50, R73, R103 ;  /* 0x0000004932677223 */ /* 0x000fe20000010067 */
[----:B------:R-:W-:Y:S01]  /*67a0*/  LOP3.LUT R130, R130, 0xffff0000, RZ, 0xc0, !PT ;  /* 0xffff000082827812 */ /* 0x000fe200078ec0ff */
[----:B------:R-:W-:Y:S01]  /*67b0*/  IMAD.U32 R55, R43, 0x10000, RZ ;  /* 0x000100002b377824 */ /* 0x000fe200078e00ff */
[----:B------:R-:W-:Y:S01]  /*67c0*/  LOP3.LUT R132, R132, 0xffff0000, RZ, 0xc0, !PT ;  /* 0xffff000084847812 */ /* 0x000fe200078ec0ff */
[----:B------:R-:W-:Y:S01]  /*67d0*/  IMAD.U32 R53, R128, 0x10000, RZ ;  /* 0x0001000080357824 */ /* 0x000fe200078e00ff */
[----:B---3--:R-:W-:Y:S01]  /*67e0*/  SHF.R.U64 R104, R48, 0x10, R49 ;  /* 0x0000001030687819 */ /* 0x008fe20000001231 */
[----:B------:R-:W-:Y:S01]  /*67f0*/  IMAD.U32 R50, R126, 0x10000, RZ ;  /* 0x000100007e327824 */ /* 0x000fe200078e00ff */
[----:B------:R-:W-:Y:S01]  /*6800*/  PRMT R127, R127, 0x5410, R74 ;  /* 0x000054107f7f7816 */ /* 0x000fe2000000004a */
[----:B------:R-:W-:Y:S01]  /*6810*/  FMUL.FTZ R72, R54, R130 ;  /* 0x0000008236487220 */ /* 0x000fe20000410000 */
[----:B------:R-:W-:Y:S01]  /*6820*/  LOP3.LUT R51, R13, 0xffff0000, RZ, 0xc0, !PT ;  /* 0xffff00000d337812 */ /* 0x000fe200078ec0ff */
[-C--:B------:R-:W-:Y:S01]  /*6830*/  FMUL.FTZ R73, R55, R53.reuse ;  /* 0x0000003537497220 */ /* 0x080fe20000410000 */
[----:B------:R-:W-:Y:S01]  /*6840*/  LOP3.LUT R43, R43, 0xffff0000, RZ, 0xc0, !PT ;  /* 0xffff00002b2b7812 */ /* 0x000fe200078ec0ff */
[----:B------:R-:W-:Y:S01]  /*6850*/  FMUL.FTZ R74, R55, R50 ;  /* 0x00000032374a7220 */ /* 0x000fe20000410000 */
[----:B------:R-:W-:Y:S01]  /*6860*/  LOP3.LUT R128, R128, 0xffff0000, RZ, 0xc0, !PT ;  /* 0xffff000080807812 */ /* 0x000fe200078ec0ff */
[----:B------:R-:W-:Y:S01]  /*6870*/  FMUL.FTZ R54, R54, R132 ;  /* 0x0000008436367220 */ /* 0x000fe20000410000 */
[----:B------:R-:W-:Y:S01]  /*6880*/  PRMT R133, R133, 0x5410, R104 ;  /* 0x0000541085857816 */ /* 0x000fe20000000068 */
[----:B------:R-:W-:Y:S01]  /*6890*/  FFMA.FTZ R73, R52, R50, -R73 ;  /* 0x0000003234497223 */ /* 0x000fe20000010849 */
[----:B------:R-:W-:Y:S01]  /*68a0*/  LOP3.LUT R126, R126, 0xffff0000, RZ, 0xc0, !PT ;  /* 0xffff00007e7e7812 */ /* 0x000fe200078ec0ff */
[----:B------:R-:W-:Y:S01]  /*68b0*/  FFMA.FTZ R74, R52, R53, R74 ;  /* 0x00000035344a7223 */ /* 0x000fe2000001004a */
[----:B------:R-:W-:Y:S01]  /*68c0*/  LOP3.LUT R49, R15, 0xffff0000, RZ, 0xc0, !PT ;  /* 0xffff00000f317812 */ /* 0x000fe200078ec0ff */
[C---:B------:R-:W-:Y:S01]  /*68d0*/  FFMA.FTZ R72, R51.reuse, R132, -R72 ;  /* 0x0000008433487223 */ /* 0x040fe20000010848 */
        /* <DEDUP_REMOVED lines=9> */
[C---:B------:R-:W-:Y:S01]  /*6970*/  IMAD.U32 R48, R12.reuse, 0x10000, RZ ;  /* 0x000100000c307824 */ /* 0x040fe200078e00ff */
[----:B------:R-:W-:Y:S01]  /*6980*/  LOP3.LUT R133, R133, 0xffff0000, RZ, 0xc0, !PT ;  /* 0xffff000085857812 */ /* 0x000fe200078ec0ff */
[C---:B------:R-:W-:Y:S01]  /*6990*/  FMUL.FTZ R43, R41.reuse, R51 ;  /* 0x00000033292b7220 */ /* 0x040fe20000410000 */
[----:B------:R-:W-:Y:S01]  /*69a0*/  FMUL.FTZ R52, R41, R50 ;  /* 0x0000003229347220 */ /* 0x000fe20000410000 */
[----:B------:R-:W-:Y:S01]  /*69b0*/  PRMT R131, R131, 0x5410, R102 ;  /* 0x0000541083837816 */ /* 0x000fe20000000066 */
[----:B------:R-:W-:Y:S01]  /*69c0*/  FFMA.FTZ R53, R49, R128, R54 ;  /* 0x0000008031357223 */ /* 0x000fe20000010036 */
[----:B------:R-:W-:Y:S01]  /*69d0*/  LOP3.LUT R13, R12, 0xffff0000, RZ, 0xc0, !PT ;  /* 0xffff00000c0d7812 */ /* 0x000fe200078ec0ff */
[----:B------:R-:W-:Y:S01]  /*69e0*/  FMUL.FTZ R54, R40, R129 ;  /* 0x0000008128367220 */ /* 0x000fe20000410000 */
[C---:B------:R-:W-:Y:S01]  /*69f0*/  FFMA.FTZ R43, R48.reuse, R50, -R43 ;  /* 0x00000032302b7223 */ /* 0x040fe2000001082b */
[----:B------:R-:W-:Y:S01]  /*6a00*/  FFMA.FTZ R52, R48, R51, R52 ;  /* 0x0000003330347223 */ /* 0x000fe20000010034 */
[----:B------:R-:W-:-:S02]  /*6a10*/  IMAD.U32 R15, R42, 0x10000, RZ ;  /* 0x000100002a0f7824 */ /* 0x000fc400078e00ff */
[-C--:B------:R-:W-:Y:S01]  /*6a20*/  FMUL.FTZ R48, R40, R133.reuse ;  /* 0x0000008528307220 */ /* 0x080fe20000410000 */
[----:B------:R-:W-:Y:S01]  /*6a30*/  SHF.L.U32 R41, R127, 0x10, RZ ;  /* 0x000000107f297819 */ /* 0x000fe200000006ff */
        /* <DEDUP_REMOVED lines=14> */
[----:B------:R-:W-:Y:S01]  /*6b20*/  FFMA.FTZ R12, R14, R131, -R15 ;  /* 0x000000830e0c7223 */ /* 0x000fe2000001080f */
[----:B------:R-:W-:Y:S01]  /*6b30*/  F2FP.BF16.F32.PACK_AB R43, R54, R43 ;  /* 0x0000002b362b723e */ /* 0x000fe200000010ff */
        /* <DEDUP_REMOVED lines=10> */
[----:B------:R-:W-:-:S07]  /*6be0*/  F2FP.BF16.F32.PACK_AB R42, R127, R48 ;  /* 0x000000307f2a723e */ /* 0x000fce00000010ff */
.L_x_7019:
[----:B------:R-:W-:Y:S05]  /*6bf0*/  BSYNC B2 ;  /* 0x0000000000027941 */ /* 0x000fea0003800000 */
.L_x_7018:
[----:B------:R-:W-:Y:S01]  /*6c00*/  ISETP.GE.AND P4, PT, R11, R108, PT ;  /* 0x0000006c0b00720c */ /* 0x000fe20003f86270 */
[----:B0-----:R0:W-:-:S12]  /*6c10*/  ST.E.128 desc[UR42][R44.64], R12 ;  /* 0x0000000c2c007985 */ /* 0x0011d8000c101d2a */
[----:B------:R-:W-:-:S05]  /*6c20*/  @!P4 IMAD.WIDE R46, R11, 0x2, R46 ;  /* 0x000000020b2ec825 */ /* 0x000fca00078e022e */
[----:B----4-:R0:W-:Y:S02]  /*6c30*/  @!P4 ST.E.128 desc[UR42][R46.64], R40 ;  /* 0x000000282e00c985 */ /* 0x0101e4000c101d2a */
.L_x_7017:
[----:B------:R-:W-:Y:S05]  /*6c40*/  BSYNC B1 ;  /* 0x0000000000017941 */ /* 0x000fea0003800000 */
.L_x_7016:
[----:B------:R-:W-:-:S03]  /*6c50*/  UMOV UR4, 0xffffffff ;  /* 0xffffffff00047882 */ /* 0x000fc60000000000 */
[----:B------:R-:W-:Y:S05]  /*6c60*/  BRA.DIV UR4, `(.L_x_7020) ;  /* 0x0000015a04407947 */ /* 0x000fea000b800000 */
[----:B0-----:R0:W0:Y:S04]  /*6c70*/  SHFL.IDX PT, R47, R106, 0x2, 0x181f ;  /* 0x00581f006a2f7f89 */ /* 0x00102800000e0000 */
[----:B------:R0:W0:Y:S02]  /*6c80*/  SHFL.IDX PT, R46, R107, 0x2, 0x181f ;  /* 0x00581f006b2e7f89 */ /* 0x00002400000e0000 */
.L_x_7304:
        /* <DEDUP_REMOVED lines=27> */
[----:B------:R-:W-:Y:S01]  /*6e40*/  SHF.R.U64 R73, R60, 0x10, R61 ;  /* 0x000000103c497819 */ /* 0x000fe2000000123d */
[----:B0-----:R-:W-:Y:S01]  /*6e50*/  IMAD.U32 R49, R13, 0x10000, RZ ;  /* 0x000100000d317824 */ /* 0x001fe200078e00ff */
[----:B------:R-:W-:Y:S01]  /*6e60*/  SHF.R.U64 R75, R56, 0x10, R57 ;  /* 0x00000010384b7819 */ /* 0x000fe20000001239 */
[----:B----4-:R-:W-:Y:S01]  /*6e70*/  IMAD.U32 R54, R43, 0x10000, RZ ;  /* 0x000100002b367824 */ /* 0x010fe200078e00ff */
[----:B------:R-:W-:Y:S02]  /*6e80*/  SHF.R.U32.HI R60, RZ, 0x10, R61 ;  /* 0x00000010ff3c7819 */ /* 0x000fe4000001163d */
[----:B------:R-:W-:Y:S02]  /*6e90*/  SHF.R.U32.HI R56, RZ, 0x10, R57 ;  /* 0x00000010ff387819 */ /* 0x000fe40000011639 */
[----:B------:R-:W-:Y:S02]  /*6ea0*/  SHF.R.U64 R57, R58, 0x10, R59 ;  /* 0x000000103a397819 */ /* 0x000fe4000000123b */
[----:B------:R-:W-:-:S02]  /*6eb0*/  PRMT R125, R125, 0x5410, R60 ;  /* 0x000054107d7d7816 */ /* 0x000fc4000000003c */
[----:B------:R-:W-:Y:S02]  /*6ec0*/  PRMT R121, R121, 0x5410, R56 ;  /* 0x0000541079797816 */ /* 0x000fe40000000038 */
[----:B------:R-:W-:Y:S02]  /*6ed0*/  SHF.R.U32.HI R58, RZ, 0x10, R59 ;  /* 0x00000010ff3a7819 */ /* 0x000fe4000001163b */
[----:B------:R-:W-:Y:S01]  /*6ee0*/  SHF.L.U32 R52, R41, 0x10, RZ ;  /* 0x0000001029347819 */ /* 0x000fe200000006ff */
[----:B------:R-:W-:Y:S01]  /*6ef0*/  IMAD.U32 R56, R121, 0x10000, RZ ;  /* 0x0001000079387824 */ /* 0x000fe200078e00ff */
[----:B------:R-:W-:Y:S01]  /*6f00*/  PRMT R118, R118, 0x5410, R57 ;  /* 0x0000541076767816 */ /* 0x000fe20000000039 */
[----:B------:R-:W-:Y:S01]  /*6f10*/  IMAD.U32 R57, R125, 0x10000, RZ ;  /* 0x000100007d397824 */ /* 0x000fe200078e00ff */
[--C-:B------:R-:W-:Y:S02]  /*6f20*/  SHF.R.U64 R59, R62, 0x10, R63.reuse ;  /* 0x000000103e3b7819 */ /* 0x100fe4000000123f */
[----:B------:R-:W-:-:S02]  /*6f30*/  SHF.R.U32.HI R62, RZ, 0x10, R63 ;  /* 0x00000010ff3e7819 */ /* 0x000fc4000001163f */
[----:B------:R-:W-:Y:S01]  /*6f40*/  PRMT R119, R119, 0x5410, R58 ;  /* 0x0000541077777816 */ /* 0x000fe2000000003a */
[CC--:B------:R-:W-:Y:S01]  /*6f50*/  FMUL.FTZ R58, R52.reuse, R57.reuse ;  /* 0x00000039343a7220 */ /* 0x0c0fe20000410000 */
[----:B------:R-:W-:Y:S01]  /*6f60*/  LOP3.LUT R53, R41, 0xffff0000, RZ, 0xc0, !PT ;  /* 0xffff000029357812 */ /* 0x000fe200078ec0ff */
[-C--:B------:R-:W-:Y:S01]  /*6f70*/  FMUL.FTZ R52, R52, R56.reuse ;  /* 0x0000003834347220 */ /* 0x080fe20000410000 */
[----:B------:R-:W-:Y:S01]  /*6f80*/  PRMT R123, R123, 0x5410, R62 ;  /* 0x000054107b7b7816 */ /* 0x000fe2000000003e */
[----:B------:R-:W-:Y:S01]  /*6f90*/  FFMA.FTZ R58, R49, R56, -R58 ;  /* 0x00000038313a7223 */ /* 0x000fe2000001083a */
[----:B------:R-:W-:Y:S01]  /*6fa0*/  LOP3.LUT R125, R125, 0xffff0000, RZ, 0xc0, !PT ;  /* 0xffff00007d7d7812 */ /* 0x000fe200078ec0ff */
[----:B------:R-:W-:Y:S01]  /*6fb0*/  FFMA.FTZ R57, R49, R57, R52 ;  /* 0x0000003931397223 */ /* 0x000fe20000010034 */
[----:B------:R-:W-:Y:S01]  /*6fc0*/  LOP3.LUT R121, R121, 0xffff0000, RZ, 0xc0, !PT ;  /* 0xffff000079797812 */ /* 0x000fe200078ec0ff */
[----:B------:R-:W-:Y:S01]  /*6fd0*/  IMAD.U32 R49, R119, 0x10000, RZ ;  /* 0x0001000077317824 */ /* 0x000fe200078e00ff */
[----:B------:R-:W-:Y:S01]  /*6fe0*/  PRMT R122, R122, 0x5410, R59 ;  /* 0x000054107a7a7816 */ /* 0x000fe2000000003b */
[----:B------:R-:W-:Y:S01]  /*6ff0*/  IMAD.U32 R59, R123, 0x10000, RZ ;  /* 0x000100007b3b7824 */ /* 0x000fe200078e00ff */
[----:B------:R-:W-:Y:S01]  /*7000*/  LOP3.LUT R50, R13, 0xffff0000, RZ, 0xc0, !PT ;  /* 0xffff00000d327812 */ /* 0x000fe200078ec0ff */
[C---:B------:R-:W-:Y:S01]  /*7010*/  FMUL.FTZ R61, R53.reuse, R125 ;  /* 0x0000007d353d7220 */ /* 0x040fe20000410000 */
[----:B------:R-:W-:Y:S01]  /*7020*/  FMUL.FTZ R53, R53, R121 ;  /* 0x0000007935357220 */ /* 0x000fe20000410000 */
[C---:B------:R-:W-:Y:S01]  /*7030*/  IMAD.U32 R41, R40.reuse, 0x10000, RZ ;  /* 0x0001000028297824 */ /* 0x040fe200078e00ff */
[----:B------:R-:W-:Y:S01]  /*7040*/  LOP3.LUT R51, R40, 0xffff0000, RZ, 0xc0, !PT ;  /* 0xffff000028337812 */ /* 0x000fe200078ec0ff */
[C---:B------:R-:W-:Y:S01]  /*7050*/  FMUL.FTZ R63, R54.reuse, R59 ;  /* 0x0000003b363f7220 */ /* 0x040fe20000410000 */
[----:B------:R-:W-:Y:S01]  /*7060*/  LOP3.LUT R55, R43, 0xffff0000, RZ, 0xc0, !PT ;  /* 0xffff00002b377812 */ /* 0x000fe200078ec0ff */
[----:B------:R-:W-:Y:S01]  /*7070*/  FMUL.FTZ R52, R54, R49 ;  /* 0x0000003136347220 */ /* 0x000fe20000410000 */
[----:B------:R-:W-:Y:S01]  /*7080*/  LOP3.LUT R56, R123, 0xffff0000, RZ, 0xc0, !PT ;  /* 0xffff00007b387812 */ /* 0x000fe200078ec0ff */
[----:B------:R-:W-:Y:S01]  /*7090*/  IMAD.U32 R40, R15, 0x10000, RZ ;  /* 0x000100000f287824 */ /* 0x000fe200078e00ff */
[----:B------:R-:W-:Y:S01]  /*70a0*/  PRMT R124, R124, 0x5410, R73 ;  /* 0x000054107c7c7816 */ /* 0x000fe20000000049 */
[C---:B------:R-:W-:Y:S01]  /*70b0*/  FFMA.FTZ R61, R50.reuse, R121, -R61 ;  /* 0x00000079323d7223 */ /* 0x040fe2000001083d */
[----:B------:R-:W-:Y:S01]  /*70c0*/  FFMA.FTZ R54, R50, R125, R53 ;  /* 0x0000007d32367223 */ /* 0x000fe20000010035 */
[----:B------:R-:W-:Y:S01]  /*70d0*/  PRMT R120, R120, 0x5410, R75 ;  /* 0x0000541078787816 */ /* 0x000fe2000000004b */
[C---:B------:R-:W-:Y:S01]  /*70e0*/  FFMA.FTZ R59, R40.reuse, R59, R52 ;  /* 0x0000003b283b7223 */ /* 0x040fe20000010034 */
[----:B------:R-:W-:Y:S01]  /*70f0*/  LOP3.LUT R50, R119, 0xffff0000, RZ, 0xc0, !PT ;  /* 0xffff000077327812 */ /* 0x000fe200078ec0ff */
[----:B------:R-:W-:Y:S01]  /*7100*/  FMUL.FTZ R60, R55, R56 ;  /* 0x00000038373c7220 */ /* 0x000fe20000410000 */
[----:B------:R-:W-:Y:S01]  /*7110*/  LOP3.LUT R15, R15, 0xffff0000, RZ, 0xc0, !PT ;  /* 0xffff00000f0f7812 */ /* 0x000fe200078ec0ff */
[----:B------:R-:W-:Y:S01]  /*7120*/  FFMA.FTZ R63, R40, R49, -R63 ;  /* 0x00000031283f7223 */ /* 0x000fe2000001083f */
[----:B------:R-:W-:-:S02]  /*7130*/  IMAD.U32 R52, R124, 0x10000, RZ ;  /* 0x000100007c347824 */ /* 0x000fc400078e00ff */
[-C--:B------:R-:W-:Y:S01]  /*7140*/  FMUL.FTZ R62, R55, R50.reuse ;  /* 0x00000032373e7220 */ /* 0x080fe20000410000 */
[----:B------:R-:W-:Y:S01]  /*7150*/  IMAD.U32 R40, R120, 0x10000, RZ ;  /* 0x0001000078287824 */ /* 0x000fe200078e00ff */
[----:B------:R-:W-:Y:S01]  /*7160*/  LOP3.LUT R124, R124, 0xffff0000, RZ, 0xc0, !PT ;  /* 0xffff00007c7c7812 */ /* 0x000fe200078ec0ff */
[----:B------:R-:W-:Y:S01]  /*7170*/  FFMA.FTZ R60, R15, R50, -R60 ;  /* 0x000000320f3c7223 */ /* 0x000fe2000001083c */
[C---:B------:R-:W-:Y:S01]  /*7180*/  FMUL.FTZ R50, R41.reuse, R52 ;  /* 0x0000003429327220 */ /* 0x040fe20000410000 */
[C---:B------:R-:W-:Y:S01]  /*7190*/  IMAD.U32 R13, R12.reuse, 0x10000, RZ ;  /* 0x000100000c0d7824 */ /* 0x040fe200078e00ff */
[----:B------:R-:W-:Y:S01]  /*71a0*/  LOP3.LUT R48, R12, 0xffff0000, RZ, 0xc0, !PT ;  /* 0xffff00000c307812 */ /* 0x000fe200078ec0ff */
[----:B------:R-:W-:Y:S01]  /*71b0*/  FMUL.FTZ R41, R41, R40 ;  /* 0x0000002829297220 */ /* 0x000fe20000410000 */
[----:B------:R-:W-:Y:S01]  /*71c0*/  LOP3.LUT R120, R120, 0xffff0000, RZ, 0xc0, !PT ;  /* 0xffff000078787812 */ /* 0x000fe200078ec0ff */
[----:B------:R-:W-:Y:S01]  /*71d0*/  FFMA.FTZ R62, R15, R56, R62 ;  /* 0x000000380f3e7223 */ /* 0x000fe2000001003e */
[----:B------:R-:W-:Y:S01]  /*71e0*/  FMUL.FTZ R15, R51, R124 ;  /* 0x0000007c330f7220 */ /* 0x000fe20000410000 */
[----:B------:R-:W-:-:S02]  /*71f0*/  IMAD.U32 R43, R42, 0x10000, RZ ;  /* 0x000100002a2b7824 */ /* 0x000fc400078e00ff */
[C---:B------:R-:W-:Y:S01]  /*7200*/  FFMA.FTZ R50, R13.reuse, R40, -R50 ;  /* 0x000000280d327223 */ /* 0x040fe20000010832 */
[----:B------:R-:W-:Y:S01]  /*7210*/  FFMA.FTZ R52, R13, R52, R41 ;  /* 0x000000340d347223 */ /* 0x000fe20000010029 */
[----:B------:R-:W-:Y:S01]  /*7220*/  LOP3.LUT R42, R42, 0xffff0000, RZ, 0xc0, !PT ;  /* 0xffff00002a2a7812 */ /* 0x000fe200078ec0ff */
[----:B------:R-:W-:Y:S01]  /*7230*/  FFMA.FTZ R49, R48, R120, -R15 ;  /* 0x0000007830317223 */ /* 0x000fe2000001080f */
[C---:B------:R-:W-:Y:S01]  /*7240*/  IMAD.U32 R40, R122.reuse, 0x10000, RZ ;  /* 0x000100007a287824 */ /* 0x040fe200078e00ff */
[----:B------:R-:W-:Y:S01]  /*7250*/  LOP3.LUT R41, R122, 0xffff0000, RZ, 0xc0, !PT ;  /* 0xffff00007a297812 */ /* 0x000fe200078ec0ff */
[C---:B------:R-:W-:Y:S01]  /*7260*/  IMAD.U32 R13, R118.reuse, 0x10000, RZ ;  /* 0x00010000760d7824 */ /* 0x040fe200078e00ff */
[----:B------:R-:W-:Y:S01]  /*7270*/  LOP3.LUT R15, R118, 0xffff0000, RZ, 0xc0, !PT ;  /* 0xffff0000760f7812 */ /* 0x000fe200078ec0ff */
[C---:B------:R-:W-:Y:S02]  /*7280*/  IMAD.U32 R12, R14.reuse, 0x10000, RZ ;  /* 0x000100000e0c7824 */ /* 0x040fe400078e00ff */
[C---:B------:R-:W-:Y:S01]  /*7290*/  FMUL.FTZ R53, R43.reuse, R40 ;  /* 0x000000282b357220 */ /* 0x040fe20000410000 */
[----:B------:R-:W-:Y:S01]  /*72a0*/  LOP3.LUT R14, R14, 0xffff0000, RZ, 0xc0, !PT ;  /* 0xffff00000e0e7812 */ /* 0x000fe200078ec0ff */
[----:B------:R-:W-:Y:S01]  /*72b0*/  FMUL.FTZ R43, R43, R13 ;  /* 0x0000000d2b2b7220 */ /* 0x000fe20000410000 */
[C---:B------:R-:W-:Y:S01]  /*72c0*/  FMUL.FTZ R55, R42.reuse, R41 ;  /* 0x000000292a377220 */ /* 0x040fe20000410000 */
[----:B------:R-:W-:Y:S01]  /*72d0*/  FMUL.FTZ R42, R42, R15 ;  /* 0x0000000f2a2a7220 */ /* 0x000fe20000410000 */
[----:B------:R-:W-:Y:S01]  /*72e0*/  FMUL.FTZ R51, R51, R120 ;  /* 0x0000007833337220 */ /* 0x000fe20000410000 */
[C---:B------:R-:W-:Y:S01]  /*72f0*/  FFMA.FTZ R53, R12.reuse, R13, -R53 ;  /* 0x0000000d0c357223 */ /* 0x040fe20000010835 */
[----:B------:R-:W-:Y:S01]  /*7300*/  FFMA.FTZ R43, R12, R40, R43 ;  /* 0x000000280c2b7223 */ /* 0x000fe2000001002b */
        /* <DEDUP_REMOVED lines=11> */
[----:B------:R-:W-:Y:S02]  /*73c0*/  F2FP.BF16.F32.PACK_AB R40, R51, R52 ;  /* 0x000000343328723e */ /* 0x000fe400000010ff */
[----:B------:R-:W-:-:S07]  /*73d0*/  MOV R12, R50 ;  /* 0x00000032000c7202 */ /* 0x000fce0000000f00 */
.L_x_7024:
[----:B------:R-:W-:Y:S05]  /*73e0*/  BSYNC B2 ;  /* 0x0000000000027941 */ /* 0x000fea0003800000 */
.L_x_7023:
[----:B------:R-:W-:Y:S01]  /*73f0*/  ISETP.GE.AND P4, PT, R11, R108, PT ;  /* 0x0000006c0b00720c */ /* 0x000fe20003f86270 */
[----:B0-----:R0:W-:-:S12]  /*7400*/  ST.E.128 desc[UR42][R44.64], R12 ;  /* 0x0000000c2c007985 */ /* 0x0011d8000c101d2a */
[----:B------:R-:W-:-:S05]  /*7410*/  @!P4 IMAD.WIDE R46, R11, 0x2, R46 ;  /* 0x000000020b2ec825 */ /* 0x000fca00078e022e */
[----:B----4-:R0:W-:Y:S02]  /*7420*/  @!P4 ST.E.128 desc[UR42][R46.64], R40 ;  /* 0x000000282e00c985 */ /* 0x0101e4000c101d2a */
.L_x_7022:
[----:B------:R-:W-:Y:S05]  /*7430*/  BSYNC B1 ;  /* 0x0000000000017941 */ /* 0x000fea0003800000 */
.L_x_7021:
[----:B------:R-:W-:-:S03]  /*7440*/  UMOV UR4, 0xffffffff ;  /* 0xffffffff00047882 */ /* 0x000fc60000000000 */
[----:B------:R-:W-:Y:S05]  /*7450*/  BRA.DIV UR4, `(.L_x_7025) ;  /* 0x0000015204907947 */ /* 0x000fea000b800000 */
[----:B0-----:R-:W0:Y:S04]  /*7460*/  SHFL.IDX PT, R106, R106, 0x3, 0x181f ;  /* 0x00781f006a6a7f89 */ /* 0x001e2800000e0000 */
[----:B------:R-:W0:Y:S02]  /*7470*/  SHFL.IDX PT, R107, R107, 0x3, 0x181f ;  /* 0x00781f006b6b7f89 */ /* 0x000e2400000e0000 */
.L_x_7308:
[----:B------:R-:W-:-:S05]  /*7480*/  VIADD R11, R153, 0x60 ;  /* 0x00000060990b7836 */ /* 0x000fca0000000000 */
[----:B------:R-:W-:-:S13]  /*7490*/  ISETP.GE.OR P4, PT, R11, R96, P1 ;  /* 0x000000600b00720c */ /* 0x000fda0000f86670 */
[----:B------:R-:W-:Y:S05]  /*74a0*/  @P4 BRA `(.L_x_6998) ;  /* 0x0000000c00944947 */ /* 0x000fea0003800000 */
[----:B------:R-:W-:Y:S01]  /*74b0*/  SEL R110, R37, R110, !P0 ;  /* 0x0000006e256e7207 */ /* 0x000fe20004000000 */
[----:B------:R-:W-:Y:S01]  /*74c0*/  BSSY B1, `(.L_x_7026) ;  /* 0x0000072000017945 */ /* 0x000fe20003800000 */
[----:B----4-:R-:W-:Y:S02]  /*74d0*/  SHF.R.U32.HI R14, RZ, 0x3, R159 ;  /* 0x00000003ff0e7819 */ /* 0x010fe4000001169f */
[----:B------:R-:W-:Y:S02]  /*74e0*/  SHF.R.S32.HI R11, RZ, 0x1f, R110 ;  /* 0x0000001fff0b7819 */ /* 0x000fe4000001146e */
[----:B0-----:R-:W-:Y:S02]  /*74f0*/  LEA R44, P4, R77, R107, 0x1 ;  /* 0x0000006b4d2c7211 */ /* 0x001fe400078808ff */
        /* <DEDUP_REMOVED lines=18> */
[--C-:B------:R-:W-:Y:S01]  /*7620*/  SHF.R.U64 R56, R68, 0x10, R69.reuse ;  /* 0x0000001044387819 */ /* 0x100fe20000001245 */
[----:B----4-:R-:W-:Y:S01]  /*7630*/  IMAD.U32 R50, R41, 0x10000, RZ ;  /* 0x0001000029327824 */ /* 0x010fe200078e00ff */
[----:B------:R-:W-:Y:S01]  /*7640*/  SHF.R.U32.HI R68, RZ, 0x10, R69 ;  /* 0x00000010ff447819 */ /* 0x000fe20000011645 */
[----:B0-----:R-:W-:Y:S01]  /*7650*/  IMAD.U32 R46, R13, 0x10000, RZ ;  /* 0x000100000d2e7824 */ /* 0x001fe200078e00ff */
[--C-:B------:R-:W-:Y:S01]  /*7660*/  SHF.R.U64 R60, R64, 0x10, R65.reuse ;  /* 0x00000010403c7819 */ /* 0x100fe20000001241 */
[----:B------:R-:W-:Y:S01]  /*7670*/  IMAD.U32 R52, R43, 0x10000, RZ ;  /* 0x000100002b347824 */ /* 0x000fe200078e00ff */
[----:B------:R-:W-:Y:S01]  /*7680*/  SHF.R.U32.HI R65, RZ, 0x10, R65 ;  /* 0x00000010ff417819 */ /* 0x000fe20000011641 */
[----:B------:R-:W-:Y:S01]  /*7690*/  IMAD.U32 R48, R40, 0x10000, RZ ;  /* 0x0001000028307824 */ /* 0x000fe200078e00ff */
[----:B------:R-:W-:Y:S02]  /*76a0*/  PRMT R109, R109, 0x5410, R68 ;  /* 0x000054106d6d7816 */ /* 0x000fe40000000044 */
[----:B------:R-:W-:-:S02]  /*76b0*/  SHF.R.U64 R54, R70, 0x10, R71 ;  /* 0x0000001046367819 */ /* 0x000fc40000001247 */
[----:B------:R-:W-:Y:S01]  /*76c0*/  PRMT R114, R114, 0x5410, R65 ;  /* 0x0000541072727816 */ /* 0x000fe20000000041 */
[----:B------:R-:W-:Y:S01]  /*76d0*/  IMAD.U32 R57, R109, 0x10000, RZ ;  /* 0x000100006d397824 */ /* 0x000fe200078e00ff */
[----:B------:R-:W-:Y:S02]  /*76e0*/  SHF.R.U64 R58, R66, 0x10, R67 ;  /* 0x00000010423a7819 */ /* 0x000fe40000001243 */
[----:B------:R-:W-:Y:S01]  /*76f0*/  SHF.R.U32.HI R71, RZ, 0x10, R71 ;  /* 0x00000010ff477819 */ /* 0x000fe20000011647 */
[----:B------:R-:W-:Y:S01]  /*7700*/  IMAD.U32 R55, R114, 0x10000, RZ ;  /* 0x0001000072377824 */ /* 0x000fe200078e00ff */
[----:B------:R-:W-:Y:S01]  /*7710*/  SHF.R.U32.HI R67, RZ, 0x10, R67 ;  /* 0x00000010ff437819 */ /* 0x000fe20000011643 */
[----:B------:R-:W-:Y:S01]  /*7720*/  FMUL.FTZ R59, R50, R57 ;  /* 0x00000039323b7220 */ /* 0x000fe20000410000 */
[----:B------:R-:W-:Y:S01]  /*7730*/  PRMT R112, R112, 0x5410, R71 ;  /* 0x0000541070707816 */ /* 0x000fe20000000047 */
[----:B------:R-:W-:Y:S01]  /*7740*/  FMUL.FTZ R61, R50, R55 ;  /* 0x00000037323d7220 */ /* 0x000fe20000410000 */
[----:B------:R-:W-:-:S02]  /*7750*/  PRMT R116, R116, 0x5410, R67 ;  /* 0x0000541074747816 */ /* 0x000fc40000000043 */
[----:B------:R-:W-:Y:S01]  /*7760*/  PRMT R111, R111, 0x5410, R56 ;  /* 0x000054106f6f7816 */ /* 0x000fe20000000038 */
[----:B------:R-:W-:Y:S01]  /*7770*/  FFMA.FTZ R56, R46, R55, -R59 ;  /* 0x000000372e387223 */ /* 0x000fe2000001083b */
[----:B------:R-:W-:Y:S01]  /*7780*/  PRMT R113, R113, 0x5410, R54 ;  /* 0x0000541071717816 */ /* 0x000fe20000000036 */
        /* <DEDUP_REMOVED lines=10> */
[----:B------:R-:W-:Y:S01]  /*7830*/  IMAD.U32 R40, R15, 0x10000, RZ ;  /* 0x000100000f287824 */ /* 0x000fe200078e00ff */
[----:B------:R-:W-:Y:S01]  /*7840*/  LOP3.LUT R53, R43, 0xffff0000, RZ, 0xc0, !PT ;  /* 0xffff00002b357812 */ /* 0x000fe200078ec0ff */
[-C--:B------:R-:W-:Y:S01]  /*7850*/  FMUL.FTZ R52, R52, R55.reuse ;  /* 0x0000003734347220 */ /* 0x080fe20000410000 */
[----:B------:R-:W-:Y:S01]  /*7860*/  PRMT R115, R115, 0x5410, R60 ;  /* 0x0000541073737816 */ /* 0x000fe2000000003c */
[-C--:B------:R-:W-:Y:S01]  /*7870*/  FMUL.FTZ R46, R51, R114.reuse ;  /* 0x00000072332e7220 */ /* 0x080fe20000410000 */
[----:B------:R-:W-:Y:S01]  /*7880*/  LOP3.LUT R112, R112, 0xffff0000, RZ, 0xc0, !PT ;  /* 0xffff000070707812 */ /* 0x000fe200078ec0ff */
[----:B------:R-:W-:Y:S01]  /*7890*/  FFMA.FTZ R51, R47, R114, -R50 ;  /* 0x000000722f337223 */ /* 0x000fe20000010832 */
[----:B------:R-:W-:Y:S01]  /*78a0*/  LOP3.LUT R116, R116, 0xffff0000, RZ, 0xc0, !PT ;  /* 0xffff000074747812 */ /* 0x000fe200078ec0ff */
[C---:B------:R-:W-:Y:S01]  /*78b0*/  FFMA.FTZ R57, R40.reuse, R55, -R57 ;  /* 0x0000003728397223 */ /* 0x040fe20000010839 */
[----:B------:R-:W-:Y:S01]  /*78c0*/  LOP3.LUT R41, R15, 0xffff0000, RZ, 0xc0, !PT ;  /* 0xffff00000f297812 */ /* 0x000fe200078ec0ff */
[----:B------:R-:W-:Y:S01]  /*78d0*/  FFMA.FTZ R52, R40, R59, R52 ;  /* 0x0000003b28347223 */ /* 0x000fe20000010034 */
[----:B------:R-:W-:Y:S01]  /*78e0*/  FFMA.FTZ R54, R47, R54, R46 ;  /* 0x000000362f367223 */ /* 0x000fe2000001002e */
[----:B------:R-:W-:Y:S01]  /*78f0*/  FMUL.FTZ R50, R53, R112 ;  /* 0x0000007035327220 */ /* 0x000fe20000410000 */
[----:B------:R-:W-:Y:S01]  /*7900*/  IMAD.U32 R40, R115, 0x10000, RZ ;  /* 0x0001000073287824 */ /* 0x000fe200078e00ff */
[----:B------:R-:W-:Y:S01]  /*7910*/  PRMT R117, R117, 0x5410, R58 ;  /* 0x0000541075757816 */ /* 0x000fe2000000003a */
[----:B------:R-:W-:-:S02]  /*7920*/  IMAD.U32 R46, R111, 0x10000, RZ ;  /* 0x000100006f2e7824 */ /* 0x000fc400078e00ff */
[-C--:B------:R-:W-:Y:S01]  /*7930*/  FMUL.FTZ R58, R53, R116.reuse ;  /* 0x00000074353a7220 */ /* 0x080fe20000410000 */
[----:B------:R-:W-:Y:S02]  /*7940*/  IMAD.U32 R13, R12, 0x10000, RZ ;  /* 0x000100000c0d7824 */ /* 0x000fe400078e00ff */
[----:B------:R-:W-:Y:S01]  /*7950*/  FFMA.FTZ R116, R41, R116, -R50 ;  /* 0x0000007429747223 */ /* 0x000fe20000010832 */
[C---:B------:R-:W-:Y:S01]  /*7960*/  FMUL.FTZ R47, R48.reuse, R40 ;  /* 0x00000028302f7220 */ /* 0x040fe20000410000 */
[-C--:B------:R-:W-:Y:S01]  /*7970*/  FMUL.FTZ R50, R48, R46.reuse ;  /* 0x0000002e30327220 */ /* 0x080fe20000410000 */
[----:B------:R-:W-:Y:S01]  /*7980*/  LOP3.LUT R111, R111, 0xffff0000, RZ, 0xc0, !PT ;  /* 0xffff00006f6f7812 */ /* 0x000fe200078ec0ff */
[C---:B------:R-:W-:Y:S02]  /*7990*/  IMAD.U32 R43, R42.reuse, 0x10000, RZ ;  /* 0x000100002a2b7824 */ /* 0x040fe400078e00ff */
[C---:B------:R-:W-:Y:S01]  /*79a0*/  FFMA.FTZ R47, R13.reuse, R46, R47 ;  /* 0x0000002e0d2f7223 */ /* 0x040fe2000001002f */
        /* <DEDUP_REMOVED lines=12> */
[C---:B------:R-:W-:Y:S01]  /*7a70*/  SHF.L.U32 R15, R14.reuse, 0x10, RZ ;  /* 0x000000100e0f7819 */ /* 0x040fe200000006ff */
[-C--:B------:R-:W-:Y:S01]  /*7a80*/  FMUL.FTZ R49, R49, R115.reuse ;  /* 0x0000007331317220 */ /* 0x080fe20000410000 */
[----:B------:R-:W-:Y:S01]  /*7a90*/  LOP3.LUT R14, R14, 0xffff0000, RZ, 0xc0, !PT ;  /* 0xffff00000e0e7812 */ /* 0x000fe200078ec0ff */
[----:B------:R-:W-:Y:S01]  /*7aa0*/  FFMA.FTZ R41, R12, R115, -R41 ;  /* 0x000000730c297223 */ /* 0x000fe20000010829 */
[-C--:B------:R-:W-:Y:S01]  /*7ab0*/  FMUL.FTZ R43, R43, R40.reuse ;  /* 0x000000282b2b7220 */ /* 0x080fe20000410000 */
[----:B------:R-:W-:Y:S01]  /*7ac0*/  FMUL.FTZ R42, R42, R117 ;  /* 0x000000752a2a7220 */ /* 0x000fe20000410000 */
        /* <DEDUP_REMOVED lines=17> */
.L_x_7027:
[----:B------:R-:W-:Y:S05]  /*7be0*/  BSYNC B1 ;  /* 0x0000000000017941 */ /* 0x000fea0003800000 */
.L_x_7026:
[----:B------:R-:W-:Y:S01]  /*7bf0*/  ISETP.GE.AND P3, PT, R11, R108, PT ;  /* 0x0000006c0b00720c */ /* 0x000fe20003f66270 */
[----:B0-----:R0:W-:Y:S02]  /*7c00*/  ST.E.128 desc[UR42][R44.64], R12 ;  /* 0x0000000c2c007985 */ /* 0x0011e4000c101d2a */
[----:B0-----:R-:W-:Y:S02]  /*7c10*/  IMAD.MOV.U32 R12, RZ, RZ, R107 ;  /* 0x000000ffff0c7224 */ /* 0x001fe400078e006b */
[----:B------:R-:W-:-:S08]  /*7c20*/  IMAD.MOV.U32 R13, RZ, RZ, R106 ;  /* 0x000000ffff0d7224 */ /* 0x000fd000078e006a */
[----:B------:R-:W-:Y:S05]  /*7c30*/  @P3 BRA `(.L_x_6998) ;  /* 0x0000000400b03947 */ /* 0x000fea0003800000 */
[----:B------:R-:W-:-:S05]  /*7c40*/  IMAD.WIDE R12, R11, 0x2, R12 ;  /* 0x000000020b0c7825 */ /* 0x000fca00078e020c */
[----:B----4-:R0:W-:Y:S01]  /*7c50*/  ST.E.128 desc[UR42][R12.64], R40 ;  /* 0x000000280c007985 */ /* 0x0101e2000c101d2a */
[----:B------:R-:W-:Y:S05]  /*7c60*/  BRA `(.L_x_6998) ;  /* 0x0000000400a47947 */ /* 0x000fea0003800000 */
.L_x_6957:
[----:B------:R-:W-:-:S06]  /*7c70*/  UISETP.NE.AND UP0, UPT, UR41, 0x3, UPT ;  /* 0x000000032900788c */ /* 0x000fcc000bf05270 */
[----:B------:R-:W-:-:S13]  /*7c80*/  PLOP3.LUT P5, PT, PT, PT, UP0, 0x80, 0x0 ;  /* 0x000000000000781c */ /* 0x000fda0003faf008 */
[----:B------:R-:W-:Y:S05]  /*7c90*/  @!P5 BRA `(.L_x_7028) ;  /* 0x000000000004d947 */ /* 0x000fea0003800000 */
[----:B------:R-:W-:Y:S01]  /*7ca0*/  BPT.TRAP 0x1 ;  /* 0x000000040000795c */ /* 0x000fe20000300000 */
.L_x_7028:
[----:B------:R-:W-:Y:S01]  /*7cb0*/  IMAD R90, R155, 0x8, R156 ;  /* 0x000000089b5a7824 */ /* 0x000fe200078e029c */
[----:B------:R-:W-:Y:S01]  /*7cc0*/  SHF.L.U32 R101, R154, 0x1f, RZ ;  /* 0x0000001f9a657819 */ /* 0x000fe200000006ff */
[----:B------:R-:W-:Y:S01]  /*7cd0*/  BSSY B1, `(.L_x_7029) ;  /* 0x0000004000017945 */ /* 0x000fe20003800000 */
[----:B------:R-:W-:Y:S02]  /*7ce0*/  SHF.R.S32.HI R98, RZ, 0x1f, R99 ;  /* 0x0000001fff627819 */ /* 0x000fe40000011463 */
[----:B------:R-:W1:Y:S02]  /*7cf0*/  SYNCS.PHASECHK.TRANS64.TRYWAIT P3, [R90+URZ+0x28890], R101 ;  /* 0x028890655a0075a7 */ /* 0x000e64000806017f */
[----:B-1----:R-:W-:Y:S05]  /*7d00*/  @!P3 BRA `(.L_x_7030) ;  /* 0x0000014800b0b947 */ /* 0x002fea0003800000 */
.L_x_7309:
[----:B------:R-:W-:Y:S05]  /*7d10*/  BSYNC B1 ;  /* 0x0000000000017941 */ /* 0x000fea0003800000 */
.L_x_7029:
[----:B------:R-:W-:Y:S01]  /*7d20*/  ULDC.64 UR4, c[0x0][0x300] ;  /* 0x0000c00000047ab9 */ /* 0x000fe20000000a00 */
[----:B-----5:R-:W-:Y:S01]  /*7d30*/  SHF.R.S32.HI R97, RZ, 0x1f, R100 ;  /* 0x0000001fff617819 */ /* 0x020fe20000011464 */
[----:B------:R-:W-:Y:S01]  /*7d40*/  IMAD R14, R98, UR4, RZ ;  /* 0x00000004620e7c24 */ /* 0x000fe2000f8e02ff */
[----:B------:R-:W-:Y:S01]  /*7d50*/  ULDC.64 UR6, c[0x0][0x2e8] ;  /* 0x0000ba0000067ab9 */ /* 0x000fe20000000a00 */
[----:B0-----:R-:W-:-:S04]  /*7d60*/  IMAD.WIDE.U32 R12, R99, UR4, RZ ;  /* 0x00000004630c7c25 */ /* 0x001fc8000f8e00ff */
        /* <DEDUP_REMOVED lines=20> */
.L_x_7313:
[----:B------:R-:W-:Y:S04]  /*7eb0*/  BSSY B1, `(.L_x_7032) ;  /* 0x000000d000017945 */ /* 0x000fe80003800000 */
[----:B------:R-:W-:Y:S05]  /*7ec0*/  @!P3 BRA `(.L_x_7033) ;  /* 0x00000000002cb947 */ /* 0x000fea0003800000 */
[----:B------:R-:W-:Y:S02]  /*7ed0*/  ULDC UR4, c[0x0][0x2f4] ;  /* 0x0000bd0000047ab9 */ /* 0x000fe40000000800 */
[----:B------:R-:W-:-:S13]  /*7ee0*/  ISETP.GE.AND P3, PT, R16, UR4, PT ;  /* 0x0000000410007c0c */ /* 0x000fda000bf66270 */
[----:B---3--:R-:W-:-:S04]  /*7ef0*/  @!P3 LEA R42, P4, R16, R14, 0x1 ;  /* 0x0000000e102ab211 */ /* 0x008fc800078808ff */
[----:B--2---:R-:W-:Y:S02]  /*7f00*/  @!P3 LEA.HI.X R43, R16, R41, R17, 0x1, P4 ;  /* 0x00000029102bb211 */ /* 0x004fe400020f0c11 */
[----:B------:R-:W-:-:S13]  /*7f10*/  ISETP.GE.AND P4, PT, R23, UR4, PT ;  /* 0x0000000417007c0c */ /* 0x000fda000bf86270 */
[C---:B------:R-:W-:Y:S02]  /*7f20*/  @!P4 LEA R40, P6, R23.reuse, R14, 0x1 ;  /* 0x0000000e1728c211 */ /* 0x040fe400078c08ff */
[----:B------:R-:W2:Y:S02]  /*7f30*/  @!P3 LDS.128 R12, [R91+0x18400] ;  /* 0x018400005b0cb984 */ /* 0x000ea40000000c00 */
[----:B------:R-:W-:Y:S02]  /*7f40*/  @!P4 LEA.HI.X R41, R23, R41, R22, 0x1, P6 ;  /* 0x000000291729c211 */ /* 0x000fe400030f0c16 */
[----:B--2---:R-:W-:Y:S04]  /*7f50*/  @!P3 ST.E.128 desc[UR42][R42.64], R12 ;  /* 0x0000000c2a00b985 */ /* 0x004fe8000c101d2a */
[----:B------:R-:W2:Y:S04]  /*7f60*/  @!P4 LDS.128 R12, [R91+0x1c400] ;  /* 0x01c400005b0cc984 */ /* 0x000ea80000000c00 */
[----:B--2---:R4:W-:Y:S02]  /*7f70*/  @!P4 ST.E.128 desc[UR42][R40.64], R12 ;  /* 0x0000000c2800c985 */ /* 0x0049e4000c101d2a */
.L_x_7033:
[----:B------:R-:W-:Y:S05]  /*7f80*/  BSYNC B1 ;  /* 0x0000000000017941 */ /* 0x000fea0003800000 */
.L_x_7032:
[----:B------:R-:W-:-:S03]  /*7f90*/  UMOV UR4, 0xffffffff ;  /* 0xffffffff00047882 */ /* 0x000fc60000000000 */
[----:B------:R-:W-:Y:S05]  /*7fa0*/  BRA.DIV UR4, `(.L_x_7034) ;  /* 0x0000014a04647947 */ /* 0x000fea000b800000 */
[----:B--2-4-:R2:W4:Y:S04]  /*7fb0*/  SHFL.IDX PT, R41, R45, 0x1, 0x181f ;  /* 0x00381f002d297f89 */ /* 0x01452800000e0000 */
[----:B---3--:R2:W3:Y:S02]  /*7fc0*/  SHFL.IDX PT, R14, R44, 0x1, 0x181f ;  /* 0x00381f002c0e7f89 */ /* 0x0084e400000e0000 */
.L_x_7317:
[----:B------:R-:W-:Y:S01]  /*7fd0*/  ISETP.GE.AND P3, PT, R46, 0x21, PT ;  /* 0x000000212e00780c */ /* 0x000fe20003f66270 */
[----:B------:R-:W-:-:S12]  /*7fe0*/  BSSY B1, `(.L_x_7035) ;  /* 0x000000d000017945 */ /* 0x000fd80003800000 */
[----:B------:R-:W-:Y:S05]  /*7ff0*/  @!P3 BRA `(.L_x_7036) ;  /* 0x00000000002cb947 */ /* 0x000fea0003800000 */
[----:B------:R-:W-:Y:S02]  /*8000*/  ULDC UR4, c[0x0][0x2f4] ;  /* 0x0000bd0000047ab9 */ /* 0x000fe40000000800 */
[----:B------:R-:W-:-:S13]  /*8010*/  ISETP.GE.AND P3, PT, R16, UR4, PT ;  /* 0x0000000410007c0c */ /* 0x000fda000bf66270 */
[----:B---3--:R-:W-:-:S04]  /*8020*/  @!P3 LEA R42, P4, R16, R14, 0x1 ;  /* 0x0000000e102ab211 */ /* 0x008fc800078808ff */
[----:B----4-:R-:W-:Y:S02]  /*8030*/  @!P3 LEA.HI.X R43, R16, R41, R17, 0x1, P4 ;  /* 0x00000029102bb211 */ /* 0x010fe400020f0c11 */
[----:B------:R-:W-:-:S13]  /*8040*/  ISETP.GE.AND P4, PT, R23, UR4, PT ;  /* 0x0000000417007c0c */ /* 0x000fda000bf86270 */
[C---:B------:R-:W-:Y:S02]  /*8050*/  @!P4 LEA R40, P6, R23.reuse, R14, 0x1 ;  /* 0x0000000e1728c211 */ /* 0x040fe400078c08ff */
[----:B------:R-:W3:Y:S02]  /*8060*/  @!P3 LDS.128 R12, [R91+0x19400] ;  /* 0x019400005b0cb984 */ /* 0x000ee40000000c00 */
[----:B------:R-:W-:Y:S02]  /*8070*/  @!P4 LEA.HI.X R41, R23, R41, R22, 0x1, P6 ;  /* 0x000000291729c211 */ /* 0x000fe400030f0c16 */
[----:B---3--:R-:W-:Y:S04]  /*8080*/  @!P3 ST.E.128 desc[UR42][R42.64], R12 ;  /* 0x0000000c2a00b985 */ /* 0x008fe8000c101d2a */
[----:B------:R-:W3:Y:S04]  /*8090*/  @!P4 LDS.128 R12, [R91+0x1d400] ;  /* 0x01d400005b0cc984 */ /* 0x000ee80000000c00 */
[----:B---3--:R3:W-:Y:S02]  /*80a0*/  @!P4 ST.E.128 desc[UR42][R40.64], R12 ;  /* 0x0000000c2800c985 */ /* 0x0087e4000c101d2a */
.L_x_7036:
[----:B------:R-:W-:Y:S05]  /*80b0*/  BSYNC B1 ;  /* 0x0000000000017941 */ /* 0x000fea0003800000 */
.L_x_7035:
[----:B------:R-:W-:-:S03]  /*80c0*/  UMOV UR4, 0xffffffff ;  /* 0xffffffff00047882 */ /* 0x000fc60000000000 */
[----:B------:R-:W-:Y:S05]  /*80d0*/  BRA.DIV UR4, `(.L_x_7037) ;  /* 0x0000014a04607947 */ /* 0x000fea000b800000 */
[----:B---34-:R3:W4:Y:S04]  /*80e0*/  SHFL.IDX PT, R41, R45, 0x2, 0x181f ;  /* 0x00581f002d297f89 */ /* 0x01872800000e0000 */
[----:B------:R3:W0:Y:S02]  /*80f0*/  SHFL.IDX PT, R14, R44, 0x2, 0x181f ;  /* 0x00581f002c0e7f89 */ /* 0x00062400000e0000 */
.L_x_7321:
[----:B------:R-:W-:Y:S01]  /*8100*/  ISETP.GE.AND P3, PT, R46, 0x41, PT ;  /* 0x000000412e00780c */ /* 0x000fe20003f66270 */
[----:B------:R-:W-:-:S12]  /*8110*/  BSSY B1, `(.L_x_7038) ;  /* 0x000000d000017945 */ /* 0x000fd80003800000 */
[----:B------:R-:W-:Y:S05]  /*8120*/  @!P3 BRA `(.L_x_7039) ;  /* 0x00000000002cb947 */ /* 0x000fea0003800000 */
[----:B------:R-:W-:Y:S02]  /*8130*/  ULDC UR4, c[0x0][0x2f4] ;  /* 0x0000bd0000047ab9 */ /* 0x000fe40000000800 */
[----:B------:R-:W-:-:S13]  /*8140*/  ISETP.GE.AND P3, PT, R16, UR4, PT ;  /* 0x0000000410007c0c */ /* 0x000fda000bf66270 */
[----:B0-----:R-:W-:-:S04]  /*8150*/  @!P3 LEA R42, P4, R16, R14, 0x1 ;  /* 0x0000000e102ab211 */ /* 0x001fc800078808ff */
[----:B----4-:R-:W-:Y:S02]  /*8160*/  @!P3 LEA.HI.X R43, R16, R41, R17, 0x1, P4 ;  /* 0x00000029102bb211 */ /* 0x010fe400020f0c11 */
[----:B------:R-:W-:-:S13]  /*8170*/  ISETP.GE.AND P4, PT, R23, UR4, PT ;  /* 0x0000000417007c0c */ /* 0x000fda000bf86270 */
[C---:B------:R-:W-:Y:S02]  /*8180*/  @!P4 LEA R40, P6, R23.reuse, R14, 0x1 ;  /* 0x0000000e1728c211 */ /* 0x040fe400078c08ff */
[----:B------:R-:W0:Y:S02]  /*8190*/  @!P3 LDS.128 R12, [R91+0x1a400] ;  /* 0x01a400005b0cb984 */ /* 0x000e240000000c00 */
[----:B------:R-:W-:Y:S02]  /*81a0*/  @!P4 LEA.HI.X R41, R23, R41, R22, 0x1, P6 ;  /* 0x000000291729c211 */ /* 0x000fe400030f0c16 */
[----:B0-----:R-:W-:Y:S04]  /*81b0*/  @!P3 ST.E.128 desc[UR42][R42.64], R12 ;  /* 0x0000000c2a00b985 */ /* 0x001fe8000c101d2a */
[----:B------:R-:W0:Y:S04]  /*81c0*/  @!P4 LDS.128 R12, [R91+0x1e400] ;  /* 0x01e400005b0cc984 */ /* 0x000e280000000c00 */
[----:B0-----:R0:W-:Y:S02]  /*81d0*/  @!P4 ST.E.128 desc[UR42][R40.64], R12 ;  /* 0x0000000c2800c985 */ /* 0x0011e4000c101d2a */
.L_x_7039:
[----:B------:R-:W-:Y:S05]  /*81e0*/  BSYNC B1 ;  /* 0x0000000000017941 */ /* 0x000fea0003800000 */
.L_x_7038:
[----:B------:R-:W-:-:S03]  /*81f0*/  UMOV UR4, 0xffffffff ;  /* 0xffffffff00047882 */ /* 0x000fc60000000000 */
[----:B------:R-:W-:Y:S05]  /*8200*/  BRA.DIV UR4, `(.L_x_7040) ;  /* 0x0000014a045c7947 */ /* 0x000fea000b800000 */
[----:B0---4-:R0:W4:Y:S04]  /*8210*/  SHFL.IDX PT, R41, R45, 0x3, 0x181f ;  /* 0x00781f002d297f89 */ /* 0x01112800000e0000 */
[----:B------:R0:W0:Y:S02]  /*8220*/  SHFL.IDX PT, R14, R44, 0x3, 0x181f ;  /* 0x00781f002c0e7f89 */ /* 0x00002400000e0000 */
.L_x_7325:
[----:B------:R-:W-:-:S13]  /*8230*/  ISETP.GE.AND P3, PT, R46, 0x61, PT ;  /* 0x000000612e00780c */ /* 0x000fda0003f66270 */
        /* <DEDUP_REMOVED lines=12> */
.L_x_6998:
[----:B------:R-:W-:Y:S05]  /*8300*/  BSYNC B0 ;  /* 0x0000000000007941 */ /* 0x000fea0003800000 */
.L_x_6956:
[----:B------:R-:W5:Y:S01]  /*8310*/  S2R R11, SR_TID.X ;  /* 0x00000000000b7919 */ /* 0x000f620000002100 */
        /* <DEDUP_REMOVED lines=8> */
[----:B-----5:R-:W-:Y:S01]  /*83a0*/  LOP3.LUT R11, R11, 0x7f, RZ, 0xc0, !PT ;  /* 0x0000007f0b0b7812 */ /* 0x020fe200078ec0ff */
[----:B---3--:R3:W-:Y:S03]  /*83b0*/  BAR.SYNC.DEFER_BLOCKING R94, 0x80 ;  /* 0x0002005e0000751d */ /* 0x0087e60000010000 */
[----:B------:R-:W-:-:S13]  /*83c0*/  ISETP.NE.AND P3, PT, R11, RZ, PT ;  /* 0x000000ff0b00720c */ /* 0x000fda0003f65270 */
[----:B------:R-:W-:-:S05]  /*83d0*/  @!P3 VIADD R11, R90, 0x288a0 ;  /* 0x000288a05a0bb836 */ /* 0x000fca0000000000 */
[----:B------:R-:W-:-:S04]  /*83e0*/  @!P3 PRMT R11, RZ, 0x654, R11 ;  /* 0x00000654ff0bb816 */ /* 0x000fc8000000000b */
[----:B------:R3:W-:Y:S01]  /*83f0*/  @!P3 SYNCS.ARRIVE.TRANS64.RED.A1T0 RZ, [R11+URZ], RZ ;  /* 0x000000ff0bffb9a7 */ /* 0x0007e2000810043f */
[----:B------:R-:W-:Y:S05]  /*8400*/  @!P5 BRA `(.L_x_7042) ;  /* 0x000000000004d947 */ /* 0x000fea0003800000 */
[----:B------:R-:W-:Y:S01]  /*8410*/  BPT.TRAP 0x1 ;  /* 0x000000040000795c */ /* 0x000fe20000300000 */
.L_x_7042:
[----:B------:R-:W-:Y:S05]  /*8420*/  BSYNC B0 ;  /* 0x0000000000007941 */ /* 0x000fea0003800000 */
.L_x_7041:
[----:B------:R-:W5:Y:S01]  /*8430*/  SYNCS.PHASECHK.TRANS64.TRYWAIT P4, [R90+URZ+0x288b0], R101 ;  /* 0x0288b0655a0075a7 */ /* 0x000f62000808017f */
[----:B------:R-:W-:Y:S01]  /*8440*/  ULDC UR37, c[0x0][0x2f4] ;  /* 0x0000bd0000257ab9 */ /* 0x000fe20000000800 */
[----:B------:R-:W-:Y:S04]  /*8450*/  BSSY B0, `(.L_x_7043) ;  /* 0x0000002000007945 */ /* 0x000fe80003800000 */
[----:B-----5:R-:W-:Y:S05]  /*8460*/  @!P4 BRA `(.L_x_7044) ;  /* 0x00000148000cc947 */ /* 0x020fea0003800000 */
.L_x_7326:
[----:B------:R-:W-:Y:S05]  /*8470*/  BSYNC B0 ;  /* 0x0000000000007941 */ /* 0x000fea0003800000 */
.L_x_7043:
[----:B------:R-:W-:Y:S01]  /*8480*/  ULDC.64 UR4, c[0x0][0x328] ;  /* 0x0000ca0000047ab9 */ /* 0x000fe20000000a00 */
[----:B------:R-:W-:Y:S01]  /*8490*/  ULDC.64 UR6, c[0x0][0x318] ;  /* 0x0000c60000067ab9 */ /* 0x000fe20000000a00 */
[----:B------:R-:W-:Y:S01]  /*84a0*/  IMAD R98, R98, UR4, RZ ;  /* 0x0000000462627c24 */ /* 0x000fe2000f8e02ff */
[----:B------:R-:W-:Y:S01]  /*84b0*/  BSSY B0, `(.L_x_7045) ;  /* 0x000001d000007945 */ /* 0x000fe20003800000 */
[----:B01--4-:R-:W-:-:S04]  /*84c0*/  IMAD.WIDE.U32 R12, R99, UR4, RZ ;  /* 0x00000004630c7c25 */ /* 0x013fc8000f8e00ff */
        /* <DEDUP_REMOVED lines=10> */
[----:B---3--:R-:W-:Y:S01]  /*8570*/  IMAD R11, R2, UR5, R13 ;  /* 0x00000005020b7c24 */ /* 0x008fe2000f8e020d */
[----:B--2---:R-:W-:-:S04]  /*8580*/  LEA R44, P4, R12, UR6, 0x1 ;  /* 0x000000060c2c7c11 */ /* 0x004fc8000f8808ff */
[----:B------:R-:W-:Y:S01]  /*8590*/  LEA.HI.X R11, R12, UR7, R11, 0x1, P4 ;  /* 0x000000070c0b7c11 */ /* 0x000fe2000a0f0c0b */
[----:B------:R0:W1:Y:S01]  /*85a0*/  SHFL.IDX PT, R40, R44, RZ, 0x181f ;  /* 0x00181fff2c287589 */ /* 0x00006200000e0000 */
[----:B------:R-:W-:-:S03]  /*85b0*/  ISETP.GE.AND P4, PT, R96, 0x1, PT ;  /* 0x000000016000780c */ /* 0x000fc60003f86270 */
[----:B------:R0:W2:Y:S10]  /*85c0*/  SHFL.IDX PT, R13, R11, RZ, 0x181f ;  /* 0x00181fff0b0d7589 */ /* 0x0000b400000e0000 */
[----:B0-----:R-:W-:Y:S05]  /*85d0*/  @!P4 BRA `(.L_x_7046) ;  /* 0x000000000028c947 */ /* 0x001fea0003800000 */
[----:B------:R-:W-:-:S13]  /*85e0*/  ISETP.GE.AND P4, PT, R16, UR37, PT ;  /* 0x0000002510007c0c */ /* 0x000fda000bf86270 */
[----:B-1----:R-:W-:-:S04]  /*85f0*/  @!P4 LEA R42, P5, R16, R40, 0x1 ;  /* 0x00000028102ac211 */ /* 0x002fc800078a08ff */
[----:B--2---:R-:W-:Y:S02]  /*8600*/  @!P4 LEA.HI.X R43, R16, R13, R17, 0x1, P5 ;  /* 0x0000000d102bc211 */ /* 0x004fe400028f0c11 */
[----:B------:R-:W-:-:S13]  /*8610*/  ISETP.GE.AND P5, PT, R23, UR37, PT ;  /* 0x0000002517007c0c */ /* 0x000fda000bfa6270 */
[----:B------:R-:W-:-:S04]  /*8620*/  @!P5 LEA R40, P6, R23, R40, 0x1 ;  /* 0x000000281728d211 */ /* 0x000fc800078c08ff */
[----:B------:R-:W-:Y:S02]  /*8630*/  @!P5 LEA.HI.X R41, R23, R13, R22, 0x1, P6 ;  /* 0x0000000d1729d211 */ /* 0x000fe400030f0c16 */
[----:B------:R-:W0:Y:S04]  /*8640*/  @!P4 LDS.128 R12, [R91+0x400] ;  /* 0x000400005b0cc984 */ /* 0x000e280000000c00 */
[----:B0-----:R-:W-:Y:S04]  /*8650*/  @!P4 ST.E.128 desc[UR42][R42.64], R12 ;  /* 0x0000000c2a00c985 */ /* 0x001fe8000c101d2a */
[----:B------:R-:W0:Y:S04]  /*8660*/  @!P5 LDS.128 R12, [R91+0x4400] ;  /* 0x004400005b0cd984 */ /* 0x000e280000000c00 */
[----:B0-----:R0:W-:Y:S02]  /*8670*/  @!P5 ST.E.128 desc[UR42][R40.64], R12 ;  /* 0x0000000c2800d985 */ /* 0x0011e4000c101d2a */
.L_x_7046:
[----:B------:R-:W-:Y:S05]  /*8680*/  BSYNC B0 ;  /* 0x0000000000007941 */ /* 0x000fea0003800000 */
.L_x_7045:
[----:B------:R-:W-:Y:S01]  /*8690*/  ISETP.GE.AND P4, PT, R96, 0x21, PT ;  /* 0x000000216000780c */ /* 0x000fe20003f86270 */
[----:B0-2---:R0:W2:Y:S01]  /*86a0*/  SHFL.IDX PT, R13, R11, 0x1, 0x181f ;  /* 0x00381f000b0d7f89 */ /* 0x0050a200000e0000 */
[----:B------:R-:W-:Y:S03]  /*86b0*/  BSSY B0, `(.L_x_7047) ;  /* 0x000000d000007945 */ /* 0x000fe60003800000 */
[----:B-1----:R0:W1:Y:S08]  /*86c0*/  SHFL.IDX PT, R40, R44, 0x1, 0x181f ;  /* 0x00381f002c287f89 */ /* 0x00207000000e0000 */
        /* <DEDUP_REMOVED lines=11> */
.L_x_7048:
[----:B------:R-:W-:Y:S05]  /*8780*/  BSYNC B0 ;  /* 0x0000000000007941 */ /* 0x000fea0003800000 */
.L_x_7047:
        /* <DEDUP_REMOVED lines=15> */
.L_x_7050:
[----:B------:R-:W-:Y:S05]  /*8880*/  BSYNC B0 ;  /* 0x0000000000007941 */ /* 0x000fea0003800000 */
.L_x_7049:
[----:B------:R-:W-:Y:S01]  /*8890*/  ISETP.GE.AND P4, PT, R96, 0x61, PT ;  /* 0x000000616000780c */ /* 0x000fe20003f86270 */
[----:B------:R-:W3:Y:S01]  /*88a0*/  SHFL.IDX PT, R11, R11, 0x3, 0x181f ;  /* 0x00781f000b0b7f89 */ /* 0x000ee200000e0000 */
[----:B------:R-:W-:Y:S03]  /*88b0*/  BSSY B0, `(.L_x_7051) ;  /* 0x000000d000007945 */ /* 0x000fe60003800000 */
[----:B------:R4:W0:Y:S08]  /*88c0*/  SHFL.IDX PT, R42, R44, 0x3, 0x181f ;  /* 0x00781f002c2a7f89 */ /* 0x00083000000e0000 */
[----:B----4-:R-:W-:Y:S05]  /*88d0*/  @!P4 BRA `(.L_x_7052) ;  /* 0x000000000028c947 */ /* 0x010fea0003800000 */
[----:B------:R-:W-:-:S13]  /*88e0*/  ISETP.GE.AND P4, PT, R16, UR37, PT ;  /* 0x0000002510007c0c */ /* 0x000fda000bf86270 */
[----:B0-2---:R-:W0:Y:S01]  /*88f0*/  @!P4 LDS.128 R12, [R91+0x3400] ;  /* 0x003400005b0cc984 */ /* 0x005e220000000c00 */
[----:B-1----:R-:W-:-:S04]  /*8900*/  @!P4 LEA R40, P5, R16, R42, 0x1 ;  /* 0x0000002a1028c211 */ /* 0x002fc800078a08ff */
[----:B---3--:R-:W-:Y:S02]  /*8910*/  @!P4 LEA.HI.X R41, R16, R11, R17, 0x1, P5 ;  /* 0x0000000b1029c211 */ /* 0x008fe400028f0c11 */
[----:B------:R-:W-:-:S13]  /*8920*/  ISETP.GE.AND P5, PT, R23, UR37, PT ;  /* 0x0000002517007c0c */ /* 0x000fda000bfa6270 */
[----:B------:R-:W-:-:S04]  /*8930*/  @!P5 LEA R42, P6, R23, R42, 0x1 ;  /* 0x0000002a172ad211 */ /* 0x000fc800078c08ff */
[----:B------:R-:W-:Y:S01]  /*8940*/  @!P5 LEA.HI.X R43, R23, R11, R22, 0x1, P6 ;  /* 0x0000000b172bd211 */ /* 0x000fe200030f0c16 */
[----:B0-----:R-:W-:Y:S04]  /*8950*/  @!P4 ST.E.128 desc[UR42][R40.64], R12 ;  /* 0x0000000c2800c985 */ /* 0x001fe8000c101d2a */
[----:B------:R-:W0:Y:S04]  /*8960*/  @!P5 LDS.128 R12, [R91+0x7400] ;  /* 0x007400005b0cd984 */ /* 0x000e280000000c00 */
[----:B0-----:R4:W-:Y:S02]  /*8970*/  @!P5 ST.E.128 desc[UR42][R42.64], R12 ;  /* 0x0000000c2a00d985 */ /* 0x0019e4000c101d2a */
.L_x_7052:
[----:B------:R-:W-:Y:S05]  /*8980*/  BSYNC B0 ;  /* 0x0000000000007941 */ /* 0x000fea0003800000 */
.L_x_7051:
[----:B---3--:R-:W3:Y:S01]  /*8990*/  LDL R11, [R1] ;  /* 0x00000000010b7983 */ /* 0x008ee20000100800 */
[----:B------:R-:W-:Y:S02]  /*89a0*/  @!P3 VIADD R90, R90, 0x288c0 ;  /* 0x000288c05a5ab836 */ /* 0x000fe40000000000 */
[----:B------:R-:W-:Y:S01]  /*89b0*/  VIADD R155, R155, 0x1 ;  /* 0x000000019b9b7836 */ /* 0x000fe20000000000 */
[----:B------:R-:W-:Y:S01]  /*89c0*/  @!PT LDS RZ, [RZ] ;  /* 0x00000000fffff984 */ /* 0x000fe20000000800 */
[----:B------:R-:W-:Y:S01]  /*89d0*/  @!PT LDS RZ, [RZ] ;  /* 0x00000000fffff984 */ /* 0x000fe20000000800 */
[----:B------:R-:W-:Y:S01]  /*89e0*/  @!PT LDS RZ, [RZ] ;  /* 0x00000000fffff984 */ /* 0x000fe20000000800 */
[----:B------:R-:W-:Y:S01]  /*89f0*/  @!PT LDS RZ, [RZ] ;  /* 0x00000000fffff984 */ /* 0x000fe20000000800 */
[----:B------:R5:W-:Y:S06]  /*8a00*/  MEMBAR.ALL.CTA ;  /* 0x0000000000007992 */ /* 0x000bec0000008000 */
[----:B-----5:R-:W5:Y:S01]  /*8a10*/  FENCE.VIEW.ASYNC.S ;  /* 0x00000000000073c6 */ /* 0x020f620000000000 */
[----:B------:R-:W-:Y:S01]  /*8a20*/  @!P3 PRMT R90, RZ, 0x654, R90 ;  /* 0x00000654ff5ab816 */ /* 0x000fe2000000005a */
[----:B-----5:R0:W-:Y:S06]  /*8a30*/  BAR.SYNC.DEFER_BLOCKING R94, 0x80 ;  /* 0x0002005e0000751d */ /* 0x0201ec0000010000 */
[----:B------:R0:W-:Y:S01]  /*8a40*/  @!P3 SYNCS.ARRIVE.TRANS64.RED.A1T0 RZ, [R90+URZ], RZ ;  /* 0x000000ff5affb9a7 */ /* 0x0001e2000810043f */
[----:B------:R-:W-:-:S04]  /*8a50*/  ISETP.NE.AND P3, PT, R155, 0x2, PT ;  /* 0x000000029b00780c */ /* 0x000fc80003f65270 */
[----:B------:R-:W-:Y:S02]  /*8a60*/  SEL R155, R155, RZ, P3 ;  /* 0x000000ff9b9b7207 */ /* 0x000fe40001800000 */
[----:B---3--:R-:W-:Y:S02]  /*8a70*/  LOP3.LUT P4, RZ, R11, 0x4, RZ, 0xc0, !PT ;  /* 0x000000040bff7812 */ /* 0x008fe4000788c0ff */
[----:B------:R-:W-:-:S04]  /*8a80*/  SEL R11, RZ, 0x1, P3 ;  /* 0x00000001ff0b7807 */ /* 0x000fc80001800000 */
[----:B------:R-:W-:-:S07]  /*8a90*/  LOP3.LUT R154, R154, R11, RZ, 0x3c, !PT ;  /* 0x0000000b9a9a7212 */ /* 0x000fce00078e3cff */
[----:B0-----:R-:W-:Y:S05]  /*8aa0*/  @P4 BRA `(.L_x_7053) ;  /* 0xffffff98003c4947 */ /* 0x001fea000383ffff */
[----:B----4-:R-:W0:Y:S01]  /*8ab0*/  S2R R12, SR_TID.X ;  /* 0x00000000000c7919 */ /* 0x010e220000002100 */
[----:B------:R-:W-:Y:S02]  /*8ac0*/  PLOP3.LUT P0, PT, PT, PT, PT, 0x8, 0x0 ;  /* 0x000000000000781c */ /* 0x000fe40003f0e170 */
[----:B0-----:R-:W-:-:S04]  /*8ad0*/  SHF.R.U32.HI R12, RZ, 0x7, R12 ;  /* 0x00000007ff0c7819 */ /* 0x001fc8000001160c */
[----:B------:R-:W-:-:S13]  /*8ae0*/  ISETP.NE.AND P4, PT, R12, 0x1, PT ;  /* 0x000000010c00780c */ /* 0x000fda0003f85270 */
[----:B------:R-:W-:Y:S06]  /*8af0*/  @!P4 BAR.ARV 0x9, 0x100 ;  /* 0x024400000000cb1d */ /* 0x000fec0000002000 */
.L_x_6951:
[----:B------:R-:W-:Y:S01]  /*8b00*/  IMAD.MOV.U32 R3, RZ, RZ, RZ ;  /* 0x000000ffff037224 */ /* 0x000fe200078e00ff */
[----:B------:R-:W-:Y:S06]  /*8b10*/  @P0 BRA `(.L_x_7054) ;  /* 0x00000000000c0947 */ /* 0x000fec0003800000 */
[----:B------:R-:W3:Y:S01]  /*8b20*/  FENCE.VIEW.ASYNC.G ;  /* 0x00000000000073c6 */ /* 0x000ee20000000100 */
[----:B------:R-:W-:Y:S05]  /*8b30*/  WARPSYNC.ALL ;  /* 0x0000000000007948 */ /* 0x000fea0003800000 */
[----:B---3--:R-:W-:Y:S06]  /*8b40*/  BAR.ARV 0xc, 0x180 ;  /* 0x0306000000007b1d */ /* 0x008fec0000002000 */
.L_x_7054:
[----:B------:R-:W3:Y:S01]  /*8b50*/  LDL R0, [R1] ;  /* 0x0000000001007983 */ /* 0x000ee20000100800 */
[----:B------:R-:W-:Y:S01]  /*8b60*/  BSSY B0, `(.L_x_7055) ;  /* 0x0000020000007945 */ /* 0x000fe20003800000 */
[----:B---3--:R-:W-:-:S13]  /*8b70*/  LOP3.LUT P0, RZ, R0, 0x8, RZ, 0xc0, !PT ;  /* 0x0000000800ff7812 */ /* 0x008fda000780c0ff */
        /* <DEDUP_REMOVED lines=12> */
[----:B0-----:R-:W-:Y:S01]  /*8c40*/  IADD3 R4, R3, 0xffffffe, RZ ;  /* 0x0ffffffe03047810 */ /* 0x001fe20007ffe0ff */
[----:B------:R-:W-:-:S05]  /*8c50*/  IMAD.MOV R3, RZ, RZ, -R10 ;  /* 0x000000ffff037224 */ /* 0x000fca00078e0a0a */
[----:B------:R0:W3:Y:S02]  /*8c60*/  F2I.FTZ.U32.TRUNC.NTZ R5, R4 ;  /* 0x0000000400057305 */ /* 0x0000e4000021f000 */
[----:B0-----:R-:W-:Y:S02]  /*8c70*/  IMAD.MOV.U32 R4, RZ, RZ, RZ ;  /* 0x000000ffff047224 */ /* 0x001fe400078e00ff */
[----:B---3--:R-:W-:-:S04]  /*8c80*/  IMAD.MOV R7, RZ, RZ, -R5 ;  /* 0x000000ffff077224 */ /* 0x008fc800078e0a05 */
        /* <DEDUP_REMOVED lines=13> */
.L_x_7056:
[----:B------:R-:W-:Y:S05]  /*8d60*/  BSYNC B0 ;  /* 0x0000000000007941 */ /* 0x000fea0003800000 */
.L_x_7055:
[-C--:B------:R-:W-:Y:S01]  /*8d70*/  IMAD R194, R209, R3.reuse, RZ ;  /* 0x00000003d1c27224 */ /* 0x080fe200078e02ff */
[----:B------:R-:W-:Y:S01]  /*8d80*/  PLOP3.LUT P0, PT, PT, PT, PT, 0x80, 0x0 ;  /* 0x000000000000781c */ /* 0x000fe20003f0f070 */
[----:B------:R-:W-:Y:S01]  /*8d90*/  IMAD.MOV.U32 R0, RZ, RZ, RZ ;  /* 0x000000ffff007224 */ /* 0x000fe200078e00ff */
[----:B------:R-:W-:Y:S02]  /*8da0*/  CS2R R150, SRZ ;  /* 0x0000000000967805 */ /* 0x000fe4000001ff00 */
[----:B------:R-:W-:Y:S02]  /*8db0*/  CS2R R68, SRZ ;  /* 0x0000000000447805 */ /* 0x000fe4000001ff00 */
[----:B------:R-:W-:Y:S01]  /*8dc0*/  VIADDMNMX R92, R194, R3, R92, PT ;  /* 0x00000003c25c7246 */ /* 0x000fe2000380015c */
[----:B------:R-:W-:Y:S01]  /*8dd0*/  IMAD.MOV.U32 R3, RZ, RZ, RZ ;  /* 0x000000ffff037224 */ /* 0x000fe200078e00ff */
[----:B------:R-:W-:Y:S02]  /*8de0*/  CS2R R102, SRZ ;  /* 0x0000000000667805 */ /* 0x000fe4000001ff00 */
[----:B------:R-:W-:-:S02]  /*8df0*/  CS2R R66, SRZ ;  /* 0x0000000000427805 */ /* 0x000fc4000001ff00 */
[----:B------:R-:W-:Y:S02]  /*8e00*/  ISETP.GT.AND P1, PT, R92, R194, PT ;  /* 0x000000c25c00720c */ /* 0x000fe40003f24270 */
        /* <DEDUP_REMOVED lines=25> */
[----:B-1----:R-:W-:Y:S02]  /*8fa0*/  CS2R R40, SRZ ;  /* 0x0000000000287805 */ /* 0x002fe4000001ff00 */
[----:B------:R-:W-:Y:S02]  /*8fb0*/  CS2R R70, SRZ ;  /* 0x0000000000467805 */ /* 0x000fe4000001ff00 */
[----:B------:R-:W-:Y:S01]  /*8fc0*/  CS2R R20, SRZ ;  /* 0x0000000000147805 */ /* 0x000fe2000001ff00 */
[----:B------:R-:W-:Y:S06]  /*8fd0*/  @!P1 BRA `(.L_x_7057) ;  /* 0x0000008c00b89947 */ /* 0x000fec0003800000 */
[----:B------:R-:W-:-:S03]  /*8fe0*/  UMOV UR4, 0xffffffff ;  /* 0xffffffff00047882 */ /* 0x000fc60000000000 */
[----:B------:R-:W-:Y:S05]  /*8ff0*/  BRA.DIV UR4, `(.L_x_7058) ;  /* 0x0000013e043c7947 */ /* 0x000fea000b800000 */
[----:B------:R-:W1:Y:S02]  /*9000*/  S2R R3, SR_TID.X ;  /* 0x0000000000037919 */ /* 0x000e640000002100 */
[----:B-1----:R-:W-:-:S05]  /*9010*/  VIADD R3, R3, 0xffffff80 ;  /* 0xffffff8003037836 */ /* 0x002fca0000000000 */
[----:B------:R-:W-:-:S04]  /*9020*/  SHF.R.S32.HI R0, RZ, 0x1f, R3 ;  /* 0x0000001fff007819 */ /* 0x000fc80000011403 */
[----:B------:R-:W-:-:S04]  /*9030*/  LEA.HI R0, R0, R3, RZ, 0x7 ;  /* 0x0000000300007211 */ /* 0x000fc800078f38ff */
[----:B------:R-:W-:-:S05]  /*9040*/  SHF.R.S32.HI R0, RZ, 0x7, R0 ;  /* 0x00000007ff007819 */ /* 0x000fca0000011400 */
[----:B------:R1:W3:Y:S02]  /*9050*/  SHFL.IDX PT, R195, R0, RZ, 0x1f ;  /* 0x00001fff00c37589 */ /* 0x0002e400000e0000 */
.L_x_7329:
[----:B-1-3--:R-:W-:Y:S01]  /*9060*/  LEA.HI R0, R195, R195, RZ, 0x1 ;  /* 0x000000c3c3007211 */ /* 0x00afe200078f08ff */
[----:B------:R-:W-:-:S03]  /*9070*/  IMAD.U32 R3, RZ, RZ, UR40 ;  /* 0x00000028ff037e24 */ /* 0x000fc6000f8e00ff */
[----:B------:R-:W-:Y:S02]  /*9080*/  LOP3.LUT R0, R0, 0x1e, RZ, 0xc0, !PT ;  /* 0x0000001e00007812 */ /* 0x000fe400078ec0ff */
[----:B------:R-:W-:-:S03]  /*9090*/  LOP3.LUT P0, RZ, R3, 0x3ff, RZ, 0xc0, !PT ;  /* 0x000003ff03ff7812 */ /* 0x000fc6000780c0ff */
[----:B------:R-:W-:Y:S01]  /*90a0*/  IMAD.IADD R0, R195, 0x1, -R0 ;  /* 0x00000001c3007824 */ /* 0x000fe200078e0a00 */
[----:B------:R-:W-:-:S04]  /*90b0*/  P2R R26, PR, RZ, 0x1 ;  /* 0x00000001ff1a7803 */ /* 0x000fc80000000000 */
[----:B------:R-:W-:-:S04]  /*90c0*/  LEA R0, R0, UR40, 0xd ;  /* 0x0000002800007c11 */ /* 0x000fc8000f8e68ff */
[----:B------:R-:W-:-:S04]  /*90d0*/  SHF.R.U32.HI R0, RZ, 0x4, R0 ;  /* 0x00000004ff007819 */ /* 0x000fc80000011600 */
[----:B------:R-:W-:Y:S01]  /*90e0*/  LOP3.LUT R25, R0, 0x3fff, RZ, 0xc0, !PT ;  /* 0x00003fff00197812 */ /* 0x000fe200078ec0ff */
[----:B------:R-:W-:Y:S06]  /*90f0*/  @!P0 BRA `(.L_x_7059) ;  /* 0x0000000000408947 */ /* 0x000fec0003800000 */
[----:B------:R-:W-:Y:S01]  /*9100*/  MOV R0, 0x0 ;  /* 0x0000000000007802 */ /* 0x000fe20000000f00 */
[----:B------:R-:W-:Y:S01]  /*9110*/  ULDC.64 UR4, c[0x4][0x138] ;  /* 0x01004e0000047ab9 */ /* 0x000fe20000000a00 */
[----:B------:R-:W-:Y:S01]  /*9120*/  ULDC.64 UR6, c[0x4][0x140] ;  /* 0x0100500000067ab9 */ /* 0x000fe20000000a00 */
[----:B------:R-:W-:Y:S01]  /*9130*/  MOV R4, UR4 ;  /* 0x0000000400047c02 */ /* 0x000fe20008000f00 */
[----:B------:R1:W3:Y:S01]  /*9140*/  LDC.64 R14, c[0x4][R0] ;  /* 0x01000000000e7b82 */ /* 0x0002e20000000a00 */
[----:B------:R-:W-:Y:S01]  /*9150*/  IMAD.U32 R5, RZ, RZ, UR5 ;  /* 0x00000005ff057e24 */ /* 0x000fe2000f8e00ff */
[----:B------:R-:W-:Y:S01]  /*9160*/  ULDC.64 UR4, c[0x4][0x68] ;  /* 0x01001a0000047ab9 */ /* 0x000fe20000000a00 */
[----:B0-----:R-:W-:Y:S02]  /*9170*/  IMAD.U32 R6, RZ, RZ, UR6 ;  /* 0x00000006ff067e24 */ /* 0x001fe4000f8e00ff */
[----:B------:R-:W-:Y:S02]  /*9180*/  IMAD.U32 R7, RZ, RZ, UR7 ;  /* 0x00000007ff077e24 */ /* 0x000fe4000f8e00ff */
[----:B------:R-:W-:-:S02]  /*9190*/  IMAD.U32 R10, RZ, RZ, UR4 ;  /* 0x00000004ff0a7e24 */ /* 0x000fc4000f8e00ff */
[----:B------:R-:W-:Y:S02]  /*91a0*/  IMAD.U32 R11, RZ, RZ, UR5 ;  /* 0x00000005ff0b7e24 */ /* 0x000fe4000f8e00ff */
[----:B------:R-:W-:Y:S02]  /*91b0*/  IMAD.MOV.U32 R8, RZ, RZ, 0x70 ;  /* 0x00000070ff087424 */ /* 0x000fe400078e00ff */
[----:B------:R-:W-:Y:S02]  /*91c0*/  IMAD.MOV.U32 R12, RZ, RZ, 0x1 ;  /* 0x00000001ff0c7424 */ /* 0x000fe400078e00ff */
[----:B-12---:R-:W-:-:S07]  /*91d0*/  IMAD.MOV.U32 R13, RZ, RZ, RZ ;  /* 0x000000ffff0d7224 */ /* 0x006fce00078e00ff */
[----:B------:R-:W-:-:S07]  /*91e0*/  LEPC R20, `(.L_x_7059) ;  /* 0x000000001014794e */ /* 0x000fce0000000000 */
[----:B---3-5:R-:W-:Y:S05]  /*91f0*/  CALL.ABS.NOINC R14 ;  /* 0x000000000e007343 */ /* 0x028fea0003c00000 */
.L_x_7059:
[----:B------:R-:W-:Y:S02]  /*9200*/  ULDC UR4, c[0x0][0x3f4] ;  /* 0x0000fd0000047ab9 */ /* 0x000fe40000000800 */
[----:B------:R-:W-:-:S13]  /*9210*/  ISETP.LT.AND P0, PT, RZ, UR4, PT ;  /* 0x00000004ff007c0c */ /* 0x000fda000bf01270 */
[----:B------:R-:W-:Y:S05]  /*9220*/  @P0 BRA `(.L_x_7060) ;  /* 0x0000000000400947 */ /* 0x000fea0003800000 */
[----:B------:R-:W-:-:S04]  /*9230*/  ULEA.HI UR4, UR39, UR39, URZ, 0x1 ;  /* 0x0000002727047291 */ /* 0x000fc8000f8f083f */
[----:B------:R-:W-:-:S04]  /*9240*/  ULOP3.LUT UR4, UR4, 0xfffffffe, URZ, 0xc0, !UPT ;  /* 0xfffffffe04047892 */ /* 0x000fc8000f8ec03f */
[----:B------:R-:W-:-:S06]  /*9250*/  UIADD3 UR4, UR39, -UR4, URZ ;  /* 0x8000000427047290 */ /* 0x000fcc000fffe03f */
[----:B------:R-:W-:-:S05]  /*9260*/  IMAD.U32 R3, RZ, RZ, UR4 ;  /* 0x00000004ff037e24 */ /* 0x000fca000f8e00ff */
[----:B------:R-:W-:-:S04]  /*9270*/  SHF.L.U32 R3, R3, 0x1f, RZ ;  /* 0x0000001f03037819 */ /* 0x000fc800000006ff */
[----:B------:R1:W3:Y:S03]  /*9280*/  SYNCS.PHASECHK.TRANS64.TRYWAIT P0, [R156+URZ+0x28800], R3 ;  /* 0x028800039c0075a7 */ /* 0x0002e6000800017f */
[----:B---3--:R-:W-:Y:S05]  /*9290*/  @!P0 NANOSLEEP.SYNCS 0x989680 ;  /* 0x009896800000895d */ /* 0x008fea0003900000 */
[----:B------:R-:W3:Y:S01]  /*92a0*/  @!P0 SYNCS.PHASECHK.TRANS64 P0, [R156+URZ+0x28800], R3 ;  /* 0x028800039c0085a7 */ /* 0x000ee2000800007f */
[----:B------:R-:W-:Y:S04]  /*92b0*/  BSSY B0, `(.L_x_7061) ;  /* 0x0000006000007945 */ /* 0x000fe80003800000 */
[----:B---3--:R-:W-:Y:S05]  /*92c0*/  @P0 BRA `(.L_x_7062) ;  /* 0x0000000000100947 */ /* 0x008fea0003800000 */
.L_x_7063:
[----:B---3--:R3:W4:Y:S02]  /*92d0*/  SYNCS.PHASECHK.TRANS64.TRYWAIT P0, [R156+URZ+0x28800], R3 ;  /* 0x028800039c0075a7 */ /* 0x008724000800017f */
[----:B----4-:R-:W-:Y:S05]  /*92e0*/  @!P0 NANOSLEEP.SYNCS 0x989680 ;  /* 0x009896800000895d */ /* 0x010fea0003900000 */
[----:B------:R-:W4:Y:S02]  /*92f0*/  @!P0 SYNCS.PHASECHK.TRANS64 P0, [R156+URZ+0x28800], R3 ;  /* 0x028800039c0085a7 */ /* 0x000f24000800007f */
[----:B----4-:R-:W-:Y:S05]  /*9300*/  @!P0 BRA `(.L_x_7063) ;  /* 0xfffffffc00f08947 */ /* 0x010fea000383ffff */
.L_x_7062:
[----:B------:R-:W-:Y:S05]  /*9310*/  BSYNC B0 ;  /* 0x0000000000007941 */ /* 0x000fea0003800000 */
.L_x_7061:
[----:B------:R-:W-:Y:S05]  /*9320*/  BRA `(.L_x_7064) ;  /* 0x00000038001c7947 */ /* 0x000fea0003800000 */
.L_x_7060:
[----:B-----5:R-:W-:Y:S01]  /*9330*/  SHF.R.S32.HI R0, RZ, 0x1f, R24 ;  /* 0x0000001fff007819 */ /* 0x020fe20000011418 */
[----:B------:R-:W-:Y:S01]  /*9340*/  ULDC.64 UR4, c[0x0][0x3f8] ;  /* 0x0000fe0000047ab9 */ /* 0x000fe20000000a00 */
[----:B------:R-:W-:Y:S01]  /*9350*/  ULDC.64 UR6, c[0x0][0x408] ;  /* 0x0001020000067ab9 */ /* 0x000fe20000000a00 */
[----:B------:R-:W-:Y:S01]  /*9360*/  ISETP.NE.AND P2, PT, R26, RZ, PT ;  /* 0x000000ff1a00720c */ /* 0x000fe20003f45270 */
[----:B------:R-:W-:-:S04]  /*9370*/  IMAD.WIDE.U32 R4, R24, UR4, RZ ;  /* 0x0000000418047c25 */ /* 0x000fc8000f8e00ff */
[C---:B------:R-:W-:Y:S02]  /*9380*/  IMAD R3, R0.reuse, UR4, RZ ;  /* 0x0000000400037c24 */ /* 0x040fe4000f8e02ff */
[----:B------:R-:W-:Y:S02]  /*9390*/  IMAD R9, R0, UR6, RZ ;  /* 0x0000000600097c24 */ /* 0x000fe4000f8e02ff */
[C---:B------:R-:W-:Y:S01]  /*93a0*/  IMAD R3, R24.reuse, UR5, R3 ;  /* 0x0000000518037c24 */ /* 0x040fe2000f8e0203 */
[----:B------:R-:W-:Y:S01]  /*93b0*/  ULDC.64 UR4, c[0x0][0x3e8] ;  /* 0x0000fa0000047ab9 */ /* 0x000fe20000000a00 */
[----:B0-----:R-:W-:-:S04]  /*93c0*/  IMAD.WIDE.U32 R6, R24, UR6, RZ ;  /* 0x0000000618067c25 */ /* 0x001fc8000f8e00ff */
[----:B------:R-:W-:Y:S01]  /*93d0*/  IMAD R9, R24, UR7, R9 ;  /* 0x0000000718097c24 */ /* 0x000fe2000f8e0209 */
[----:B------:R-:W-:Y:S01]  /*93e0*/  ULDC.64 UR6, c[0x0][0x400] ;  /* 0x0001000000067ab9 */ /* 0x000fe20000000a00 */
[----:B------:R-:W-:Y:S01]  /*93f0*/  IMAD.IADD R5, R3, 0x1, R5 ;  /* 0x0000000103057824 */ /* 0x000fe200078e0205 */
[----:B------:R-:W-:Y:S01]  /*9400*/  LEA R24, P0, R4, UR4, 0x1 ;  /* 0x0000000404187c11 */ /* 0x000fe2000f8008ff */
[----:B------:R-:W-:Y:S01]  /*9410*/  IMAD.IADD R3, R9, 0x1, R7 ;  /* 0x0000000109037824 */ /* 0x000fe200078e0207 */
[----:B------:R-:W-:Y:S02]  /*9420*/  LEA R27, P1, R6, UR6, 0x1 ;  /* 0x00000006061b7c11 */ /* 0x000fe4000f8208ff */
[----:B------:R-:W-:Y:S02]  /*9430*/  LEA.HI.X R26, R4, UR5, R5, 0x1, P0 ;  /* 0x00000005041a7c11 */ /* 0x000fe400080f0c05 */
[----:B------:R-:W-:Y:S01]  /*9440*/  LEA.HI.X R28, R6, UR7, R3, 0x1, P1 ;  /* 0x00000007061c7c11 */ /* 0x000fe200088f0c03 */
[----:B------:R-:W-:Y:S08]  /*9450*/  @!P2 BRA `(.L_x_7065) ;  /* 0x000000000040a947 */ /* 0x000ff00003800000 */
        /* <DEDUP_REMOVED lines=13> */
[----:B0-2---:R-:W-:-:S07]  /*9530*/  IMAD.MOV.U32 R13, RZ, RZ, RZ ;  /* 0x000000ffff0d7224 */ /* 0x005fce00078e00ff */
[----:B------:R-:W-:-:S07]  /*9540*/  LEPC R20, `(.L_x_7065) ;  /* 0x000000001014794e */ /* 0x000fce0000000000 */
[----:B-1----:R-:W-:Y:S05]  /*9550*/  CALL.ABS.NOINC R14 ;  /* 0x000000000e007343 */ /* 0x002fea0003c00000 */
.L_x_7065:
[----:B------:R-:W-:Y:S01]  /*9560*/  ULDC.U8 UR4, c[0x0][0x410] ;  /* 0x0001040000047ab9 */ /* 0x000fe20000000000 */
[----:B------:R-:W-:Y:S01]  /*9570*/  BSSY B0, `(.L_x_7066) ;  /* 0x000035a000007945 */ /* 0x000fe20003800000 */
[----:B------:R-:W-:Y:S01]  /*9580*/  ISETP.NE.AND P0, PT, RZ, UR4, PT ;  /* 0x00000004ff007c0c */ /* 0x000fe2000bf05270 */
[----:B------:R-:W-:Y:S01]  /*9590*/  IMAD R5, R29, 0x80, R153 ;  /* 0x000000801d057824 */ /* 0x000fe200078e0299 */
[----:B------:R-:W-:-:S11]  /*95a0*/  LEA R21, R196, UR40, 0x1 ;  /* 0x00000028c4157c11 */ /* 0x000fd6000f8e08ff */
[----:B------:R-:W-:Y:S05]  /*95b0*/  @!P0 BRA `(.L_x_7067) ;  /* 0x0000001800988947 */ /* 0x000fea0003800000 */
[----:B------:R-:W-:-:S03]  /*95c0*/  UMOV UR4, 0xffffffff ;  /* 0xffffffff00047882 */ /* 0x000fc60000000000 */
[----:B------:R-:W-:Y:S05]  /*95d0*/  BRA.DIV UR4, `(.L_x_7068) ;  /* 0x0000013a04047947 */ /* 0x000fea000b800000 */
[----:B------:R0:W1:Y:S04]  /*95e0*/  SHFL.IDX PT, R0, R26, RZ, 0x181f ;  /* 0x00181fff1a007589 */ /* 0x00006800000e0000 */
[----:B------:R0:W3:Y:S04]  /*95f0*/  SHFL.IDX PT, R3, R24, RZ, 0x181f ;  /* 0x00181fff18037589 */ /* 0x0000e800000e0000 */
[----:B------:R0:W4:Y:S04]  /*9600*/  SHFL.IDX PT, R4, R28, RZ, 0x181f ;  /* 0x00181fff1c047589 */ /* 0x00012800000e0000 */
[----:B------:R0:W0:Y:S02]  /*9610*/  SHFL.IDX PT, R14, R27, RZ, 0x181f ;  /* 0x00181fff1b0e7589 */ /* 0x00002400000e0000 */
.L_x_7335:
[----:B------:R-:W-:Y:S01]  /*9620*/  ULDC UR4, c[0x0][0x448] ;  /* 0x0001120000047ab9 */ /* 0x000fe20000000800 */
[----:B------:R-:W-:Y:S01]  /*9630*/  BSSY B1, `(.L_x_7069) ;  /* 0x000001d000017945 */ /* 0x000fe20003800000 */
[----:B------:R-:W-:Y:S01]  /*9640*/  IMAD R20, R93, UR4, RZ ;  /* 0x000000045d147c24 */ /* 0x000fe2000f8e02ff */
[----:B------:R-:W-:Y:S02]  /*9650*/  CS2R R6, SRZ ;  /* 0x0000000000067805 */ /* 0x000fe4000001ff00 */
[----:B------:R-:W-:Y:S02]  /*9660*/  CS2R R8, SRZ ;  /* 0x0000000000087805 */ /* 0x000fe4000001ff00 */
[----:B------:R-:W-:Y:S02]  /*9670*/  CS2R R10, SRZ ;  /* 0x00000000000a7805 */ /* 0x000fe4000001ff00 */
[----:B--2---:R-:W-:Y:S02]  /*9680*/  CS2R R12, SRZ ;  /* 0x00000000000c7805 */ /* 0x004fe4000001ff00 */
[----:B------:R-:W-:-:S13]  /*9690*/  ISETP.GE.AND P0, PT, R5, R20, PT ;  /* 0x000000140500720c */ /* 0x000fda0003f06270 */
[----:B------:R-:W-:Y:S05]  /*96a0*/  @P0 BRA `(.L_x_7070) ;  /* 0x0000000000540947 */ /* 0x000fea0003800000 */
[----:B------:R-:W-:Y:S01]  /*96b0*/  ULDC UR4, c[0x0][0x3f4] ;  /* 0x0000fd0000047ab9 */ /* 0x000fe20000000800 */
[----:B------:R-:W-:Y:S02]  /*96c0*/  CS2R R12, SRZ ;  /* 0x00000000000c7805 */ /* 0x000fe4000001ff00 */
[----:B------:R-:W-:Y:S02]  /*96d0*/  ISETP.GE.AND P4, PT, R18, UR4, PT ;  /* 0x0000000412007c0c */ /* 0x000fe4000bf86270 */
[----:B------:R-:W-:Y:S02]  /*96e0*/  CS2R R8, SRZ ;  /* 0x0000000000087805 */ /* 0x000fe4000001ff00 */
[----:B------:R-:W-:-:S09]  /*96f0*/  ISETP.GE.AND P5, PT, R152, UR4, PT ;  /* 0x0000000498007c0c */ /* 0x000fd2000bfa6270 */
[C---:B------:R-:W-:Y:S01]  /*9700*/  @!P4 IMAD.SHL.U32 R30, R18.reuse, 0x2, RZ ;  /* 0x00000002121ec824 */ /* 0x040fe200078e00ff */
[----:B------:R-:W-:-:S03]  /*9710*/  @!P4 SHF.L.U64.HI R5, R18, 0x1, R19 ;  /* 0x000000011205c819 */ /* 0x000fc60000010213 */
[C---:B---3--:R-:W-:Y:S02]  /*9720*/  @!P5 IADD3 R32, P2, R3.reuse, R220, RZ ;  /* 0x000000dc0320d210 */ /* 0x048fe40007f5e0ff */
[-C--:B0-----:R-:W-:Y:S02]  /*9730*/  @!P4 IADD3 R26, P0, R3, R30.reuse, RZ ;  /* 0x0000001e031ac210 */ /* 0x081fe40007f1e0ff */
[C---:B------:R-:W-:Y:S02]  /*9740*/  @!P4 IADD3 R30, P1, R14.reuse, R30, RZ ;  /* 0x0000001e0e1ec210 */ /* 0x040fe40007f3e0ff */
[----:B------:R-:W-:Y:S02]  /*9750*/  CS2R R10, SRZ ;  /* 0x00000000000a7805 */ /* 0x000fe4000001ff00 */
[----:B------:R-:W-:Y:S02]  /*9760*/  @!P5 IADD3 R14, P3, R14, R220, RZ ;  /* 0x000000dc0e0ed210 */ /* 0x000fe40007f7e0ff */
[----:B------:R-:W-:Y:S01]  /*9770*/  CS2R R6, SRZ ;  /* 0x0000000000067805 */ /* 0x000fe2000001ff00 */
[----:B-1----:R-:W-:-:S02]  /*9780*/  @!P5 IMAD.X R33, R0, 0x1, R219, P2 ;  /* 0x000000010021d824 */ /* 0x002fc400010e06db */
[--C-:B------:R-:W-:Y:S02]  /*9790*/  @!P4 IMAD.X R27, R0, 0x1, R5.reuse, P0 ;  /* 0x00000001001bc824 */ /* 0x100fe400000e0605 */
[C---:B----4-:R-:W-:Y:S01]  /*97a0*/  @!P4 IMAD.X R31, R4.reuse, 0x1, R5, P1 ;  /* 0x00000001041fc824 */ /* 0x050fe200008e0605 */
[----:B------:R2:W5:Y:S01]  /*97b0*/  @!P5 LD.E.64 R12, desc[UR42][R32.64] ;  /* 0x0000002a200cd980 */ /* 0x000562000c101b00 */
[----:B------:R-:W-:-:S03]  /*97c0*/  @!P5 IMAD.X R15, R4, 0x1, R219, P3 ;  /* 0x00000001040fd824 */ /* 0x000fc600018e06db */
[----:B------:R2:W5:Y:S04]  /*97d0*/  @!P4 LD.E.64 R10, desc[UR42][R26.64] ;  /* 0x0000002a1a0ac980 */ /* 0x000568000c101b00 */
[----:B------:R2:W5:Y:S04]  /*97e0*/  @!P5 LD.E.64 R8, desc[UR42][R14.64] ;  /* 0x0000002a0e08d980 */ /* 0x000568000c101b00 */
[----:B------:R2:W5:Y:S02]  /*97f0*/  @!P4 LD.E.64 R6, desc[UR42][R30.64] ;  /* 0x0000002a1e06c980 */ /* 0x000564000c101b00 */
.L_x_7070:
[----:B------:R-:W-:Y:S05]  /*9800*/  BSYNC B1 ;  /* 0x0000000000017941 */ /* 0x000fea0003800000 */
.L_x_7069:
[----:B------:R-:W-:Y:S01]  /*9810*/  ULEA.HI UR4, UR39, UR39, URZ, 0x1 ;  /* 0x0000002727047291 */ /* 0x000fe2000f8f083f */
[----:B-1----:R-:W-:Y:S01]  /*9820*/  IMAD R0, R29, -0x80, R20 ;  /* 0xffffff801d007824 */ /* 0x002fe200078e0214 */
[----:B---3-5:R-:W-:Y:S01]  /*9830*/  MOV R3, R10 ;  /* 0x0000000a00037202 */ /* 0x028fe20000000f00 */
[--C-:B--2---:R-:W-:Y:S01]  /*9840*/  IMAD.MOV.U32 R15, RZ, RZ, R11.reuse ;  /* 0x000000ffff0f7224 */ /* 0x104fe200078e000b */
[----:B------:R-:W-:Y:S01]  /*9850*/  ULOP3.LUT UR4, UR4, 0xfffffffe, URZ, 0xc0, !UPT ;  /* 0xfffffffe04047892 */ /* 0x000fe2000f8ec03f */
[--C-:B------:R-:W-:Y:S01]  /*9860*/  SHF.R.U64 R30, R10, 0x10, R11.reuse ;  /* 0x000000100a1e7819 */ /* 0x100fe2000000120b */
[----:B------:R-:W-:Y:S01]  /*9870*/  IMAD.MOV.U32 R20, RZ, RZ, R12 ;  /* 0x000000ffff147224 */ /* 0x000fe200078e000c */
[----:B0-----:R-:W-:Y:S01]  /*9880*/  SHF.R.U32.HI R28, RZ, 0x10, R11 ;  /* 0x00000010ff1c7819 */ /* 0x001fe2000001160b */
[----:B------:R-:W-:Y:S01]  /*9890*/  UIADD3 UR4, UR39, -UR4, URZ ;  /* 0x8000000427047290 */ /* 0x000fe2000fffe03f */
[--C-:B------:R-:W-:Y:S01]  /*98a0*/  IMAD.MOV.U32 R24, RZ, RZ, R13.reuse ;  /* 0x000000ffff187224 */ /* 0x100fe200078e000d */
[--C-:B------:R-:W-:Y:S01]  /*98b0*/  SHF.R.U64 R31, R12, 0x10, R13.reuse ;  /* 0x000000100c1f7819 */ /* 0x100fe2000000120d */
[----:B------:R-:W-:Y:S01]  /*98c0*/  BSSY B1, `(.L_x_7071) ;  /* 0x0000014000017945 */ /* 0x000fe20003800000 */
[----:B------:R-:W-:Y:S01]  /*98d0*/  SHF.R.U32.HI R29, RZ, 0x10, R13 ;  /* 0x00000010ff1d7819 */ /* 0x000fe2000001160d */
[----:B------:R-:W-:Y:S01]  /*98e0*/  IMAD.MOV.U32 R13, RZ, RZ, R6 ;  /* 0x000000ffff0d7224 */ /* 0x000fe200078e0006 */
[----:B------:R-:W-:Y:S01]  /*98f0*/  VIMNMX R10, R0, 0x80, PT ;  /* 0x00000080000a7848 */ /* 0x000fe20003fe0100 */
[----:B------:R-:W-:Y:S01]  /*9900*/  IMAD.U32 R5, RZ, RZ, UR4 ;  /* 0x00000004ff057e24 */ /* 0x000fe2000f8e00ff */
[--C-:B------:R-:W-:Y:S01]  /*9910*/  SHF.R.U64 R26, R6, 0x10, R7.reuse ;  /* 0x00000010061a7819 */ /* 0x100fe20000001207 */
[--C-:B------:R-:W-:Y:S01]  /*9920*/  IMAD.MOV.U32 R14, RZ, RZ, R7.reuse ;  /* 0x000000ffff0e7224 */ /* 0x100fe200078e0007 */
[----:B------:R-:W-:Y:S01]  /*9930*/  SHF.R.U32.HI R27, RZ, 0x10, R7 ;  /* 0x00000010ff1b7819 */ /* 0x000fe20000011607 */
[--C-:B------:R-:W-:Y:S01]  /*9940*/  IMAD.MOV.U32 R6, RZ, RZ, R9.reuse ;  /* 0x000000ffff067224 */ /* 0x100fe200078e0009 */
[----:B------:R-:W-:Y:S01]  /*9950*/  SHF.L.U32 R5, R5, 0x1f, RZ ;  /* 0x0000001f05057819 */ /* 0x000fe200000006ff */
[----:B----4-:R-:W-:Y:S01]  /*9960*/  IMAD.MOV.U32 R4, RZ, RZ, R8 ;  /* 0x000000ffff047224 */ /* 0x010fe200078e0008 */
[----:B------:R-:W-:-:S02]  /*9970*/  SHF.R.U64 R7, R8, 0x10, R9 ;  /* 0x0000001008077819 */ /* 0x000fc40000001209 */
[----:B------:R-:W0:Y:S01]  /*9980*/  SYNCS.PHASECHK.TRANS64.TRYWAIT P0, [R156+URZ+0x28800], R5 ;  /* 0x028800059c0075a7 */ /* 0x000e22000800017f */
[----:B------:R-:W-:Y:S02]  /*9990*/  PRMT R11, R3, 0x5410, R30 ;  /* 0x00005410030b7816 */ /* 0x000fe4000000001e */
[----:B------:R-:W-:Y:S02]  /*99a0*/  ISETP.GE.AND P1, PT, R153, R10, PT ;  /* 0x0000000a9900720c */ /* 0x000fe40003f26270 */
[----:B------:R-:W-:Y:S02]  /*99b0*/  SHF.R.U32.HI R9, RZ, 0x10, R9 ;  /* 0x00000010ff097819 */ /* 0x000fe40000011609 */
[----:B------:R-:W-:Y:S02]  /*99c0*/  PRMT R12, R15, 0x5410, R28 ;  /* 0x000054100f0c7816 */ /* 0x000fe4000000001c */
[----:B------:R-:W-:Y:S02]  /*99d0*/  PRMT R0, R20, 0x5410, R31 ;  /* 0x0000541014007816 */ /* 0x000fe4000000001f */
[----:B------:R-:W-:Y:S01]  /*99e0*/  PRMT R3, R24, 0x5410, R29 ;  /* 0x0000541018037816 */ /* 0x000fe2000000001d */
[----:B0-----:R-:W-:Y:S06]  /*99f0*/  @!P0 BRA `(.L_x_7072) ;  /* 0x00000134006c8947 */ /* 0x001fec0003800000 */
.L_x_7336:
[----:B------:R-:W-:Y:S05]  /*9a00*/  BSYNC B1 ;  /* 0x0000000000017941 */ /* 0x000fea0003800000 */
.L_x_7071:
[----:B------:R-:W-:Y:S01]  /*9a10*/  BSSY B1, `(.L_x_7073) ;  /* 0x0000059000017945 */ /* 0x000fe20003800000 */
[----:B------:R-:W-:Y:S02]  /*9a20*/  PRMT R13, R13, 0x5410, R26 ;  /* 0x000054100d0d7816 */ /* 0x000fe4000000001a */
[----:B------:R-:W-:Y:S02]  /*9a30*/  PRMT R14, R14, 0x5410, R27 ;  /* 0x000054100e0e7816 */ /* 0x000fe4000000001b */
[----:B------:R-:W-:Y:S02]  /*9a40*/  PRMT R8, R4, 0x5410, R7 ;  /* 0x0000541004087816 */ /* 0x000fe40000000007 */
[----:B------:R-:W-:Y:S01]  /*9a50*/  PRMT R9, R6, 0x5410, R9 ;  /* 0x0000541006097816 */ /* 0x000fe20000000009 */
[----:B------:R-:W-:Y:S06]  /*9a60*/  @P1 BRA `(.L_x_7074) ;  /* 0x00000004004c1947 */ /* 0x000fec0003800000 */
[----:B0-----:R-:W0:Y:S01]  /*9a70*/  LDC R5, c[0x0][0x3f4] ;  /* 0x0000fd00ff057b82 */ /* 0x001e220000000800 */
[----:B------:R-:W-:Y:S01]  /*9a80*/  BSSY B2, `(.L_x_7075) ;  /* 0x000002a000027945 */ /* 0x000fe20003800000 */
[-C--:B0-----:R-:W-:Y:S02]  /*9a90*/  ISETP.GE.AND P0, PT, R18, R5.reuse, PT ;  /* 0x000000051200720c */ /* 0x081fe40003f06270 */
[----:B------:R-:W-:-:S11]  /*9aa0*/  ISETP.GE.AND P1, PT, R152, R5, PT ;  /* 0x000000059800720c */ /* 0x000fd60003f26270 */
[----:B------:R-:W-:Y:S05]  /*9ab0*/  @P0 BRA `(.L_x_7076) ;  /* 0x0000000000980947 */ /* 0x000fea0003800000 */
[----:B------:R-:W0:Y:S01]  /*9ac0*/  LDS.128 R4, [R21] ;  /* 0x0000000015047984 */ /* 0x000e220000000c00 */
        /* <DEDUP_REMOVED lines=37> */
.L_x_7076:
[----:B------:R-:W-:Y:S05]  /*9d20*/  BSYNC B2 ;  /* 0x0000000000027941 */ /* 0x000fea0003800000 */
.L_x_7075:
[----:B------:R-:W-:Y:S05]  /*9d30*/  @P1 BRA `(.L_x_7074) ;  /* 0x0000000000981947 */ /* 0x000fea0003800000 */
[----:B0-----:R-:W0:Y:S01]  /*9d40*/  LDS.128 R4, [R21+0x4000] ;  /* 0x0040000015047984 */ /* 0x001e220000000c00 */
        /* <DEDUP_REMOVED lines=37> */
.L_x_7074:
[----:B------:R-:W-:Y:S05]  /*9fa0*/  BSYNC B1 ;  /* 0x0000000000017941 */ /* 0x000fea0003800000 */
.L_x_7073:
[----:B01----:R-:W-:Y:S01]  /*9fb0*/  VIADD R4, R153, 0x20 ;  /* 0x0000002099047836 */ /* 0x003fe20000000000 */
[----:B------:R-:W-:Y:S04]  /*9fc0*/  BSSY B1, `(.L_x_7077) ;  /* 0x0000056000017945 */ /* 0x000fe80003800000 */
[----:B------:R-:W-:-:S13]  /*9fd0*/  ISETP.GE.AND P0, PT, R4, R10, PT ;  /* 0x0000000a0400720c */ /* 0x000fda0003f06270 */
[----:B------:R-:W-:Y:S05]  /*9fe0*/  @P0 BRA `(.L_x_7078) ;  /* 0x00000004004c0947 */ /* 0x000fea0003800000 */
[----:B------:R-:W0:Y:S01]  /*9ff0*/  LDC R5, c[0x0][0x3f4] ;  /* 0x0000fd00ff057b82 */ /* 0x000e220000000800 */
[----:B------:R-:W-:Y:S01]  /*a000*/  BSSY B2, `(.L_x_7079) ;  /* 0x000002a000027945 */ /* 0x000fe20003800000 */
[-C--:B0-----:R-:W-:Y:S02]  /*a010*/  ISETP.GE.AND P0, PT, R18, R5.reuse, PT ;  /* 0x000000051200720c */ /* 0x081fe40003f06270 */
[----:B------:R-:W-:-:S11]  /*a020*/  ISETP.GE.AND P1, PT, R152, R5, PT ;  /* 0x000000059800720c */ /* 0x000fd60003f26270 */
[----:B------:R-:W-:Y:S05]  /*a030*/  @P0 BRA `(.L_x_7080) ;  /* 0x0000000000980947 */ /* 0x000fea0003800000 */
[----:B------:R-:W0:Y:S01]  /*a040*/  LDS.128 R4, [R21+0x1000] ;  /* 0x0010000015047984 */ /* 0x000e220000000c00 */
[----:B------:R-:W-:Y:S01]  /*a050*/  SHF.L.U32 R31, R13, 0x10, RZ ;  /* 0x000000100d1f7819 */ /* 0x000fe200000006ff */
[----:B------:R-:W-:Y:S01]  /*a060*/  IMAD.U32 R29, R11, 0x10000, RZ ;  /* 0x000100000b1d7824 */ /* 0x000fe200078e00ff */
        /* <DEDUP_REMOVED lines=35> */
.L_x_7080:
[----:B------:R-:W-:Y:S05]  /*a2a0*/  BSYNC B2 ;  /* 0x0000000000027941 */ /* 0x000fea0003800000 */
.L_x_7079:
[----:B------:R-:W-:Y:S05]  /*a2b0*/  @P1 BRA `(.L_x_7078) ;  /* 0x0000000000981947 */ /* 0x000fea0003800000 */
[----:B0-----:R-:W0:Y:S01]  /*a2c0*/  LDS.128 R4, [R21+0x5000] ;  /* 0x0050000015047984 */ /* 0x001e220000000c00 */
        /* <DEDUP_REMOVED lines=37> */
.L_x_7078:
[----:B------:R-:W-:Y:S05]  /*a520*/  BSYNC B1 ;  /* 0x0000000000017941 */ /* 0x000fea0003800000 */
.L_x_7077:
        /* <DEDUP_REMOVED lines=10> */
[C---:B------:R-:W-:Y:S01]  /*a5d0*/  IMAD.U32 R31, R13.reuse, 0x10000, RZ ;  /* 0x000100000d1f7824 */ /* 0x040fe200078e00ff */
[----:B------:R-:W-:Y:S01]  /*a5e0*/  LOP3.LUT R34, R13, 0xffff0000, RZ, 0xc0, !PT ;  /* 0xffff00000d227812 */ /* 0x000fe200078ec0ff */
[C---:B------:R-:W-:Y:S01]  /*a5f0*/  IMAD.U32 R29, R11.reuse, 0x10000, RZ ;  /* 0x000100000b1d7824 */ /* 0x040fe200078e00ff */
[----:B------:R-:W-:Y:S02]  /*a600*/  LOP3.LUT R32, R11, 0xffff0000, RZ, 0xc0, !PT ;  /* 0xffff00000b207812 */ /* 0x000fe400078ec0ff */
[----:B------:R-:W-:Y:S02]  /*a610*/  LOP3.LUT R36, R14, 0xffff0000, RZ, 0xc0, !PT ;  /* 0xffff00000e247812 */ /* 0x000fe400078ec0ff */
[C---:B0-----:R-:W-:Y:S01]  /*a620*/  SHF.L.U32 R15, R4.reuse, 0x10, RZ ;  /* 0x00000010040f7819 */ /* 0x041fe200000006ff */
[----:B------:R-:W-:Y:S01]  /*a630*/  IMAD.U32 R20, R5, 0x10000, RZ ;  /* 0x0001000005147824 */ /* 0x000fe200078e00ff */
[----:B------:R-:W-:Y:S01]  /*a640*/  LOP3.LUT R4, R4, 0xffff0000, RZ, 0xc0, !PT ;  /* 0xffff000004047812 */ /* 0x000fe200078ec0ff */
[----:B------:R-:W-:Y:S01]  /*a650*/  IMAD.U32 R26, R7, 0x10000, RZ ;  /* 0x00010000071a7824 */ /* 0x000fe200078e00ff */
[----:B------:R-:W-:Y:S01]  /*a660*/  LOP3.LUT R5, R5, 0xffff0000, RZ, 0xc0, !PT ;  /* 0xffff000005057812 */ /* 0x000fe200078ec0ff */
[----:B------:R-:W-:Y:S01]  /*a670*/  IMAD.U32 R24, R6, 0x10000, RZ ;  /* 0x0001000006187824 */ /* 0x000fe200078e00ff */
[----:B------:R-:W-:Y:S01]  /*a680*/  LOP3.LUT R7, R7, 0xffff0000, RZ, 0xc0, !PT ;  /* 0xffff000007077812 */ /* 0x000fe200078ec0ff */
[-C--:B------:R-:W-:Y:S01]  /*a690*/  FMUL.FTZ R28, R31, R4.reuse ;  /* 0x000000041f1c7220 */ /* 0x080fe20000410000 */
[C---:B------:R-:W-:Y:S01]  /*a6a0*/  FMUL.FTZ R30, R29.reuse, R4 ;  /* 0x000000041d1e7220 */ /* 0x040fe20000410000 */
[----:B------:R-:W-:Y:S01]  /*a6b0*/  FMUL.FTZ R27, R34, R5 ;  /* 0x00000005221b7220 */ /* 0x000fe20000410000 */
[----:B------:R-:W-:Y:S01]  /*a6c0*/  LOP3.LUT R6, R6, 0xffff0000, RZ, 0xc0, !PT ;  /* 0xffff000006067812 */ /* 0x000fe200078ec0ff */
[-C--:B------:R-:W-:Y:S01]  /*a6d0*/  FFMA.FTZ R4, R29, R15.reuse, -R28 ;  /* 0x0000000f1d047223 */ /* 0x080fe2000001081c */
[----:B------:R-:W-:Y:S01]  /*a6e0*/  FFMA.FTZ R15, R31, R15, R30 ;  /* 0x0000000f1f0f7223 */ /* 0x000fe2000001001e */
[C---:B------:R-:W-:Y:S01]  /*a6f0*/  FMUL.FTZ R29, R32.reuse, R5 ;  /* 0x00000005201d7220 */ /* 0x040fe20000410000 */
[----:B------:R-:W-:Y:S01]  /*a700*/  FFMA.FTZ R5, R32, R20, -R27 ;  /* 0x0000001420057223 */ /* 0x000fe2000001081b */
[----:B------:R-:W-:Y:S01]  /*a710*/  LOP3.LUT R30, R12, 0xffff0000, RZ, 0xc0, !PT ;  /* 0xffff00000c1e7812 */ /* 0x000fe200078ec0ff */
[----:B------:R-:W-:-:S02]  /*a720*/  IMAD.U32 R32, R14, 0x10000, RZ ;  /* 0x000100000e207824 */ /* 0x000fc400078e00ff */
        /* <DEDUP_REMOVED lines=15> */
.L_x_7084:
[----:B------:R-:W-:Y:S05]  /*a820*/  BSYNC B2 ;  /* 0x0000000000027941 */ /* 0x000fea0003800000 */
.L_x_7083:
        /* <DEDUP_REMOVED lines=17> */
[----:B------:R-:W-:Y:S01]  /*a940*/  FFMA.FTZ R4, R29, R15, -R28 ;  /* 0x0000000f1d047223 */ /* 0x000fe2000001081c */
[C---:B------:R-:W-:Y:S01]  /*a950*/  FMUL.FTZ R29, R32.reuse, R5 ;  /* 0x00000005201d7220 */ /* 0x040fe20000410000 */
[----:B------:R-:W-:Y:S01]  /*a960*/  FFMA.FTZ R15, R31, R15, R30 ;  /* 0x0000000f1f0f7223 */ /* 0x000fe2000001001e */
        /* <DEDUP_REMOVED lines=19> */
.L_x_7082:
[----:B------:R-:W-:Y:S05]  /*aaa0*/  BSYNC B1 ;  /* 0x0000000000017941 */ /* 0x000fea0003800000 */
.L_x_7081:
[----:B01----:R-:W-:-:S05]  /*aab0*/  VIADD R4, R153, 0x60 ;  /* 0x0000006099047836 */ /* 0x003fca0000000000 */
        /* <DEDUP_REMOVED lines=8> */
[----:B------:R-:W-:Y:S01]  /*ab40*/  IMAD.U32 R24, R11, 0x10000, RZ ;  /* 0x000100000b187824 */ /* 0x000fe200078e00ff */
[C---:B------:R-:W-:Y:S01]  /*ab50*/  LOP3.LUT R33, R13.reuse, 0xffff0000, RZ, 0xc0, !PT ;  /* 0xffff00000d217812 */ /* 0x040fe200078ec0ff */
[----:B------:R-:W-:Y:S01]  /*ab60*/  IMAD.U32 R26, R13, 0x10000, RZ ;  /* 0x000100000d1a7824 */ /* 0x000fe200078e00ff */
        /* <DEDUP_REMOVED lines=18> */
[C---:B------:R-:W-:Y:S01]  /*ac90*/  IMAD.U32 R27, R12.reuse, 0x10000, RZ ;  /* 0x000100000c1b7824 */ /* 0x040fe200078e00ff */
[----:B------:R-:W-:Y:S01]  /*aca0*/  LOP3.LUT R31, R12, 0xffff0000, RZ, 0xc0, !PT ;  /* 0xffff00000c1f7812 */ /* 0x000fe200078ec0ff */
[-C--:B------:R-:W-:Y:S01]  /*acb0*/  FMUL.FTZ R12, R35, R6.reuse ;  /* 0x00000006230c7220 */ /* 0x080fe20000410000 */
[----:B------:R-:W-:Y:S01]  /*acc0*/  FFMA.FTZ R10, R33, R15, R10 ;  /* 0x0000000f210a7223 */ /* 0x000fe2000001000a */
[----:B------:R-:W-:Y:S01]  /*acd0*/  FMUL.FTZ R14, R27, R6 ;  /* 0x000000061b0e7220 */ /* 0x000fe20000410000 */
[-C--:B------:R-:W-:Y:S01]  /*ace0*/  FMUL.FTZ R20, R37, R7.reuse ;  /* 0x0000000725147220 */ /* 0x080fe20000410000 */
[----:B------:R-:W-:Y:S01]  /*acf0*/  FMUL.FTZ R24, R31, R7 ;  /* 0x000000071f187220 */ /* 0x000fe20000410000 */
[-C--:B------:R-:W-:Y:S01]  /*ad00*/  FFMA.FTZ R6, R27, R11.reuse, -R12 ;  /* 0x0000000b1b067223 */ /* 0x080fe2000001080c */
[----:B------:R-:W-:Y:S01]  /*ad10*/  FFMA.FTZ R11, R35, R11, R14 ;  /* 0x0000000b230b7223 */ /* 0x000fe2000001000e */
[-C--:B------:R-:W-:Y:S01]  /*ad20*/  FFMA.FTZ R7, R31, R13.reuse, -R20 ;  /* 0x0000000d1f077223 */ /* 0x080fe20000010814 */
[----:B------:R-:W-:Y:S01]  /*ad30*/  FFMA.FTZ R24, R37, R13, R24 ;  /* 0x0000000d25187223 */ /* 0x000fe20000010018 */
[----:B------:R-:W-:-:S02]  /*ad40*/  F2FP.BF16.F32.PACK_AB R4, R29, R4 ;  /* 0x000000041d04723e */ /* 0x000fc400000010ff */
[----:B------:R-:W-:Y:S02]  /*ad50*/  F2FP.BF16.F32.PACK_AB R5, R10, R5 ;  /* 0x000000050a05723e */ /* 0x000fe400000010ff */
[----:B------:R-:W-:Y:S02]  /*ad60*/  F2FP.BF16.F32.PACK_AB R6, R11, R6 ;  /* 0x000000060b06723e */ /* 0x000fe400000010ff */
[----:B------:R-:W-:-:S05]  /*ad70*/  F2FP.BF16.F32.PACK_AB R7, R24, R7 ;  /* 0x000000071807723e */ /* 0x000fca00000010ff */
[----:B------:R0:W-:Y:S02]  /*ad80*/  STS.128 [R21+0x3000], R4 ;  /* 0x0030000415007388 */ /* 0x0001e40000000c00 */
.L_x_7087:
[----:B------:R-:W-:Y:S05]  /*ad90*/  BSYNC B1 ;  /* 0x0000000000017941 */ /* 0x000fea0003800000 */
.L_x_7086:
[----:B------:R-:W-:Y:S05]  /*ada0*/  @P1 BRA `(.L_x_7085) ;  /* 0x0000001c00581947 */ /* 0x000fea0003800000 */
[----:B0-----:R-:W0:Y:S01]  /*adb0*/  LDS.128 R4, [R21+0x7000] ;  /* 0x0070000015047984 */ /* 0x001e220000000c00 */
        /* <DEDUP_REMOVED lines=38> */
.L_x_7067:
[----:B------:R-:W-:-:S03]  /*b020*/  UMOV UR4, 0xffffffff ;  /* 0xffffffff00047882 */ /* 0x000fc60000000000 */
[----:B------:R-:W-:Y:S05]  /*b030*/  BRA.DIV UR4, `(.L_x_7088) ;  /* 0x0000011e04f07947 */ /* 0x000fea000b800000 */
[----:B------:R0:W1:Y:S04]  /*b040*/  SHFL.IDX PT, R0, R26, RZ, 0x181f ;  /* 0x00181fff1a007589 */ /* 0x00006800000e0000 */
[----:B------:R0:W3:Y:S04]  /*b050*/  SHFL.IDX PT, R3, R24, RZ, 0x181f ;  /* 0x00181fff18037589 */ /* 0x0000e800000e0000 */
[----:B------:R0:W4:Y:S04]  /*b060*/  SHFL.IDX PT, R20, R28, RZ, 0x181f ;  /* 0x00181fff1c147589 */ /* 0x00012800000e0000 */
[----:B------:R0:W0:Y:S02]  /*b070*/  SHFL.IDX PT, R14, R27, RZ, 0x181f ;  /* 0x00181fff1b0e7589 */ /* 0x00002400000e0000 */
.L_x_7342:
[----:B------:R-:W-:Y:S01]  /*b080*/  ULDC UR4, c[0x0][0x448] ;  /* 0x0001120000047ab9 */ /* 0x000fe20000000800 */
[----:B------:R-:W-:Y:S01]  /*b090*/  BSSY B1, `(.L_x_7089) ;  /* 0x0000014000017945 */ /* 0x000fe20003800000 */
[----:B0-----:R-:W-:Y:S01]  /*b0a0*/  IMAD R24, R93, UR4, RZ ;  /* 0x000000045d187c24 */ /* 0x001fe2000f8e02ff */
[----:B------:R-:W-:Y:S02]  /*b0b0*/  CS2R R6, SRZ ;  /* 0x0000000000067805 */ /* 0x000fe4000001ff00 */
[----:B------:R-:W-:Y:S02]  /*b0c0*/  CS2R R8, SRZ ;  /* 0x0000000000087805 */ /* 0x000fe4000001ff00 */
[----:B------:R-:W-:Y:S02]  /*b0d0*/  CS2R R10, SRZ ;  /* 0x00000000000a7805 */ /* 0x000fe4000001ff00 */
[----:B------:R-:W-:Y:S02]  /*b0e0*/  ISETP.GE.AND P0, PT, R5, R24, PT ;  /* 0x000000180500720c */ /* 0x000fe40003f06270 */
[----:B------:R-:W-:-:S11]  /*b0f0*/  CS2R R4, SRZ ;  /* 0x0000000000047805 */ /* 0x000fd6000001ff00 */
[----:B------:R-:W-:Y:S05]  /*b100*/  @P0 BRA `(.L_x_7090) ;  /* 0x0000000000300947 */ /* 0x000fea0003800000 */
[----:B------:R-:W-:Y:S01]  /*b110*/  ULDC UR4, c[0x0][0x3f4] ;  /* 0x0000fd0000047ab9 */ /* 0x000fe20000000800 */
[C---:B------:R-:W-:Y:S01]  /*b120*/  IMAD.SHL.U32 R15, R16.reuse, 0x2, RZ ;  /* 0x00000002100f7824 */ /* 0x040fe200078e00ff */
[C---:B------:R-:W-:Y:S02]  /*b130*/  ISETP.GE.AND P2, PT, R16.reuse, UR4, PT ;  /* 0x0000000410007c0c */ /* 0x040fe4000bf46270 */
[----:B------:R-:W-:Y:S02]  /*b140*/  SHF.L.U64.HI R5, R16, 0x1, R17 ;  /* 0x0000000110057819 */ /* 0x000fe40000010211 */
[-C--:B---3--:R-:W-:Y:S02]  /*b150*/  IADD3 R12, P0, R3, R15.reuse, RZ ;  /* 0x0000000f030c7210 */ /* 0x088fe40007f1e0ff */
[----:B------:R-:W-:-:S03]  /*b160*/  IADD3 R14, P1, R14, R15, RZ ;  /* 0x0000000f0e0e7210 */ /* 0x000fc60007f3e0ff */
[--C-:B-12---:R-:W-:Y:S02]  /*b170*/  IMAD.X R13, R0, 0x1, R5.reuse, P0 ;  /* 0x00000001000d7824 */ /* 0x106fe400000e0605 */
[----:B----4-:R-:W-:Y:S01]  /*b180*/  IMAD.X R15, R20, 0x1, R5, P1 ;  /* 0x00000001140f7824 */ /* 0x010fe200008e0605 */
[----:B------:R-:W-:Y:S01]  /*b190*/  CS2R R4, SRZ ;  /* 0x0000000000047805 */ /* 0x000fe2000001ff00 */
[----:B------:R-:W-:Y:S06]  /*b1a0*/  @P2 BRA `(.L_x_7090) ;  /* 0x0000000000082947 */ /* 0x000fec0003800000 */
[----:B------:R0:W5:Y:S04]  /*b1b0*/  LD.E.128 R4, desc[UR42][R12.64] ;  /* 0x0000002a0c047980 */ /* 0x000168000c101d00 */
[----:B------:R0:W5:Y:S02]  /*b1c0*/  LD.E.128 R8, desc[UR42][R14.64] ;  /* 0x0000002a0e087980 */ /* 0x000164000c101d00 */
.L_x_7090:
[----:B------:R-:W-:Y:S05]  /*b1d0*/  BSYNC B1 ;  /* 0x0000000000017941 */ /* 0x000fea0003800000 */
.L_x_7089:
[----:B------:R-:W-:Y:S01]  /*b1e0*/  ULEA.HI UR4, UR39, UR39, URZ, 0x1 ;  /* 0x0000002727047291 */ /* 0x000fe2000f8f083f */
[----:B-1----:R-:W1:Y:S01]  /*b1f0*/  LDC R0, c[0x0][0x3f4] ;  /* 0x0000fd00ff007b82 */ /* 0x002e620000000800 */
[----:B---3--:R-:W-:Y:S01]  /*b200*/  IMAD R3, R29, -0x80, R24 ;  /* 0xffffff801d037824 */ /* 0x008fe200078e0218 */
[----:B-----5:R-:W-:Y:S01]  /*b210*/  SHF.R.U64 R33, R4, 0x10, R5 ;  /* 0x0000001004217819 */ /* 0x020fe20000001205 */
[----:B------:R-:W-:Y:S01]  /*b220*/  ULOP3.LUT UR4, UR4, 0xfffffffe, URZ, 0xc0, !UPT ;  /* 0xfffffffe04047892 */ /* 0x000fe2000f8ec03f */
[----:B0-----:R-:W-:Y:S01]  /*b230*/  IMAD.MOV.U32 R12, RZ, RZ, R4 ;  /* 0x000000ffff0c7224 */ /* 0x001fe200078e0004 */
[----:B------:R-:W-:Y:S01]  /*b240*/  SHF.R.U64 R31, R6, 0x10, R7 ;  /* 0x00000010061f7819 */ /* 0x000fe20000001207 */
[----:B------:R-:W-:Y:S01]  /*b250*/  IMAD.MOV.U32 R4, RZ, RZ, R6 ;  /* 0x000000ffff047224 */ /* 0x000fe200078e0006 */
[----:B------:R-:W-:Y:S01]  /*b260*/  UIADD3 UR4, UR39, -UR4, URZ ;  /* 0x8000000427047290 */ /* 0x000fe2000fffe03f */
[----:B--2---:R-:W-:Y:S01]  /*b270*/  IMAD.MOV.U32 R13, RZ, RZ, R5 ;  /* 0x000000ffff0d7224 */ /* 0x004fe200078e0005 */
[----:B------:R-:W-:Y:S01]  /*b280*/  SHF.R.U64 R6, R8, 0x10, R9 ;  /* 0x0000001008067819 */ /* 0x000fe20000001209 */
[----:B------:R-:W-:Y:S01]  /*b290*/  IMAD.MOV.U32 R15, RZ, RZ, R8 ;  /* 0x000000ffff0f7224 */ /* 0x000fe200078e0008 */
[----:B------:R-:W-:Y:S01]  /*b2a0*/  SHF.R.U32.HI R28, RZ, 0x10, R5 ;  /* 0x00000010ff1c7819 */ /* 0x000fe20000011605 */
[C---:B------:R-:W-:Y:S01]  /*b2b0*/  VIADD R34, R153.reuse, 0x20 ;  /* 0x0000002099227836 */ /* 0x040fe20000000000 */
[--C-:B------:R-:W-:Y:S01]  /*b2c0*/  SHF.R.U32.HI R29, RZ, 0x10, R7.reuse ;  /* 0x00000010ff1d7819 */ /* 0x100fe20000011607 */
[----:B------:R-:W-:Y:S01]  /*b2d0*/  IMAD.U32 R27, RZ, RZ, UR4 ;  /* 0x00000004ff1b7e24 */ /* 0x000fe2000f8e00ff */
[----:B----4-:R-:W-:Y:S01]  /*b2e0*/  MOV R20, R9 ;  /* 0x0000000900147202 */ /* 0x010fe20000000f00 */
[----:B------:R-:W-:Y:S01]  /*b2f0*/  VIADD R32, R153, 0x40 ;  /* 0x0000004099207836 */ /* 0x000fe20000000000 */
[----:B------:R-:W-:Y:S01]  /*b300*/  VIMNMX R8, R3, 0x80, PT ;  /* 0x0000008003087848 */ /* 0x000fe20003fe0100 */
[----:B------:R-:W-:Y:S01]  /*b310*/  IMAD.MOV.U32 R14, RZ, RZ, R7 ;  /* 0x000000ffff0e7224 */ /* 0x000fe200078e0007 */
[----:B------:R-:W-:Y:S01]  /*b320*/  SHF.L.U32 R27, R27, 0x1f, RZ ;  /* 0x0000001f1b1b7819 */ /* 0x000fe200000006ff */
[----:B------:R-:W-:Y:S01]  /*b330*/  IMAD.MOV.U32 R24, RZ, RZ, R10 ;  /* 0x000000ffff187224 */ /* 0x000fe200078e000a */
[----:B------:R-:W-:Y:S01]  /*b340*/  SHF.R.U32.HI R9, RZ, 0x10, R9 ;  /* 0x00000010ff097819 */ /* 0x000fe20000011609 */
[--C-:B------:R-:W-:Y:S01]  /*b350*/  IMAD.MOV.U32 R26, RZ, RZ, R11.reuse ;  /* 0x000000ffff1a7224 */ /* 0x100fe200078e000b */
[----:B------:R-:W0:Y:S01]  /*b360*/  SYNCS.PHASECHK.TRANS64.TRYWAIT P4, [R156+URZ+0x28800], R27 ;  /* 0x0288001b9c0075a7 */ /* 0x000e22000808017f */
[----:B-1----:R-:W-:Y:S01]  /*b370*/  ISETP.GE.AND P0, PT, R16, R0, PT ;  /* 0x000000001000720c */ /* 0x002fe20003f06270 */
[----:B------:R-:W-:Y:S01]  /*b380*/  VIADD R30, R153, 0x60 ;  /* 0x00000060991e7836 */ /* 0x000fe20000000000 */
[--C-:B------:R-:W-:Y:S01]  /*b390*/  SHF.R.U64 R7, R10, 0x10, R11.reuse ;  /* 0x000000100a077819 */ /* 0x100fe2000000120b */
[----:B------:R-:W-:Y:S01]  /*b3a0*/  BSSY B1, `(.L_x_7091) ;  /* 0x000000f000017945 */ /* 0x000fe20003800000 */
[----:B------:R-:W-:-:S02]  /*b3b0*/  SHF.R.U32.HI R5, RZ, 0x10, R11 ;  /* 0x00000010ff057819 */ /* 0x000fc4000001160b */
[----:B------:R-:W-:Y:S02]  /*b3c0*/  PRMT R3, R12, 0x5410, R33 ;  /* 0x000054100c037816 */ /* 0x000fe40000000021 */
[-C--:B------:R-:W-:Y:S02]  /*b3d0*/  ISETP.GE.OR P3, PT, R153, R8.reuse, P0 ;  /* 0x000000089900720c */ /* 0x080fe40000766670 */
[-C--:B------:R-:W-:Y:S02]  /*b3e0*/  ISETP.GE.OR P2, PT, R34, R8.reuse, P0 ;  /* 0x000000082200720c */ /* 0x080fe40000746670 */
[-C--:B------:R-:W-:Y:S02]  /*b3f0*/  ISETP.GE.OR P1, PT, R32, R8.reuse, P0 ;  /* 0x000000082000720c */ /* 0x080fe40000726670 */
[----:B------:R-:W-:Y:S02]  /*b400*/  PRMT R12, R13, 0x5410, R28 ;  /* 0x000054100d0c7816 */ /* 0x000fe4000000001c */
[----:B------:R-:W-:-:S02]  /*b410*/  ISETP.GE.OR P0, PT, R30, R8, P0 ;  /* 0x000000081e00720c */ /* 0x000fc40000706670 */
[----:B------:R-:W-:Y:S02]  /*b420*/  PRMT R13, R4, 0x5410, R31 ;  /* 0x00005410040d7816 */ /* 0x000fe4000000001f */
[----:B------:R-:W-:Y:S02]  /*b430*/  PRMT R14, R14, 0x5410, R29 ;  /* 0x000054100e0e7816 */ /* 0x000fe4000000001d */
[----:B------:R-:W-:Y:S02]  /*b440*/  PRMT R15, R15, 0x5410, R6 ;  /* 0x000054100f0f7816 */ /* 0x000fe40000000006 */
[----:B------:R-:W-:Y:S02]  /*b450*/  PRMT R20, R20, 0x5410, R9 ;  /* 0x0000541014147816 */ /* 0x000fe40000000009 */
[----:B------:R-:W-:Y:S02]  /*b460*/  PRMT R24, R24, 0x5410, R7 ;  /* 0x0000541018187816 */ /* 0x000fe40000000007 */
[----:B------:R-:W-:Y:S01]  /*b470*/  PRMT R26, R26, 0x5410, R5 ;  /* 0x000054101a1a7816 */ /* 0x000fe20000000005 */
[----:B0-----:R-:W-:Y:S06]  /*b480*/  @!P4 BRA `(.L_x_7092) ;  /* 0x0000011c004cc947 */ /* 0x001fec0003800000 */
.L_x_7343:
[----:B------:R-:W-:Y:S05]  /*b490*/  BSYNC B1 ;  /* 0x0000000000017941 */ /* 0x000fea0003800000 */
.L_x_7091:
[----:B------:R-:W-:Y:S04]  /*b4a0*/  BSSY B1, `(.L_x_7093) ;  /* 0x000005a000017945 */ /* 0x000fe80003800000 */
[----:B------:R-:W-:Y:S05]  /*b4b0*/  @P3 BRA `(.L_x_7094) ;  /* 0x0000000400603947 */ /* 0x000fea0003800000 */
[----:B------:R-:W-:Y:S01]  /*b4c0*/  LEA.HI R4, R0, R203, RZ, 0x1d ;  /* 0x000000cb00047211 */ /* 0x000fe200078fe8ff */
[----:B------:R-:W-:Y:S01]  /*b4d0*/  IMAD.SHL.U32 R6, R153, 0x40, RZ ;  /* 0x0000004099067824 */ /* 0x000fe200078e00ff */
[C---:B------:R-:W-:Y:S01]  /*b4e0*/  LOP3.LUT R41, R15.reuse, 0xffff0000, RZ, 0xc0, !PT ;  /* 0xffff00000f297812 */ /* 0x040fe200078ec0ff */
[----:B------:R-:W-:Y:S01]  /*b4f0*/  IMAD.U32 R39, R15, 0x10000, RZ ;  /* 0x000100000f277824 */ /* 0x000fe200078e00ff */
[----:B------:R-:W-:Y:S01]  /*b500*/  SHF.R.S32.HI R7, RZ, 0x1f, R4 ;  /* 0x0000001fff077819 */ /* 0x000fe20000011404 */
[----:B------:R-:W-:Y:S02]  /*b510*/  IMAD.SHL.U32 R5, R4, 0x8, RZ ;  /* 0x0000000804057824 */ /* 0x000fe400078e00ff */
[----:B------:R-:W-:Y:S01]  /*b520*/  IMAD.U32 R37, R3, 0x10000, RZ ;  /* 0x0001000003257824 */ /* 0x000fe200078e00ff */
[----:B------:R-:W-:Y:S02]  /*b530*/  LEA.HI R7, R7, R4, RZ, 0x3 ;  /* 0x0000000407077211 */ /* 0x000fe400078f18ff */
[----:B------:R-:W-:-:S03]  /*b540*/  LOP3.LUT R5, R5, 0x38, RZ, 0xc0, !PT ;  /* 0x0000003805057812 */ /* 0x000fc600078ec0ff */
[----:B------:R-:W-:Y:S01]  /*b550*/  IMAD.SHL.U32 R7, R7, 0x400, RZ ;  /* 0x0000040007077824 */ /* 0x000fe200078e00ff */
[----:B------:R-:W-:-:S04]  /*b560*/  LOP3.LUT R5, R5, 0x1c0, R6, 0xf8, !PT ;  /* 0x000001c005057812 */ /* 0x000fc800078ef806 */
[----:B------:R-:W-:Y:S02]  /*b570*/  LOP3.LUT R5, R5, R200, RZ, 0x3c, !PT ;  /* 0x000000c805057212 */ /* 0x000fe400078e3cff */
[----:B------:R-:W-:-:S04]  /*b580*/  LOP3.LUT R4, R7, 0x7fffe000, RZ, 0xc0, !PT ;  /* 0x7fffe00007047812 */ /* 0x000fc800078ec0ff */
[----:B------:R-:W-:Y:S02]  /*b590*/  IADD3 R9, R5, R4, R201 ;  /* 0x0000000405097210 */ /* 0x000fe40007ffe0c9 */
[----:B------:R-:W1:Y:S03]  /*b5a0*/  LDS.128 R4, [R21] ;  /* 0x0000000015047984 */ /* 0x000e660000000c00 */
[----:B0-----:R-:W-:-:S05]  /*b5b0*/  IMAD R27, R9, 0x2, R156 ;  /* 0x00000002091b7824 */ /* 0x001fca00078e029c */
[----:B------:R-:W0:Y:S01]  /*b5c0*/  LDS.128 R8, [R27+0x10400] ;  /* 0x010400001b087984 */ /* 0x000e220000000c00 */
[C---:B-1----:R-:W-:Y:S01]  /*b5d0*/  IMAD.U32 R28, R4.reuse, 0x10000, RZ ;  /* 0x00010000041c7824 */ /* 0x042fe200078e00ff */
[----:B------:R-:W-:Y:S01]  /*b5e0*/  LOP3.LUT R4, R4, 0xffff0000, RZ, 0xc0, !PT ;  /* 0xffff000004047812 */ /* 0x000fe200078ec0ff */
[C---:B------:R-:W-:Y:S01]  /*b5f0*/  IMAD.U32 R29, R5.reuse, 0x10000, RZ ;  /* 0x00010000051d7824 */ /* 0x040fe200078e00ff */
[----:B------:R-:W-:Y:S01]  /*b600*/  LOP3.LUT R5, R5, 0xffff0000, RZ, 0xc0, !PT ;  /* 0xffff000005057812 */ /* 0x000fe200078ec0ff */
[C---:B------:R-:W-:Y:S01]  /*b610*/  IMAD.U32 R30, R6.reuse, 0x10000, RZ ;  /* 0x00010000061e7824 */ /* 0x040fe200078e00ff */
[----:B------:R-:W-:Y:S01]  /*b620*/  LOP3.LUT R6, R6, 0xffff0000, RZ, 0xc0, !PT ;  /* 0xffff000006067812 */ /* 0x000fe200078ec0ff */
[C---:B------:R-:W-:Y:S01]  /*b630*/  IMAD.U32 R31, R7.reuse, 0x10000, RZ ;  /* 0x00010000071f7824 */ /* 0x040fe200078e00ff */
[----:B------:R-:W-:Y:S01]  /*b640*/  LOP3.LUT R7, R7, 0xffff0000, RZ, 0xc0, !PT ;  /* 0xffff000007077812 */ /* 0x000fe200078ec0ff */
[----:B0-----:R-:W-:Y:S01]  /*b650*/  IMAD.U32 R33, R9, 0x10000, RZ ;  /* 0x0001000009217824 */ /* 0x001fe200078e00ff */
[----:B------:R-:W-:Y:S01]  /*b660*/  SHF.L.U32 R32, R8, 0x10, RZ ;  /* 0x0000001008207819 */ /* 0x000fe200000006ff */
[----:B------:R-:W-:Y:S01]  /*b670*/  IMAD.U32 R34, R10, 0x10000, RZ ;  /* 0x000100000a227824 */ /* 0x000fe200078e00ff */
[----:B------:R-:W-:Y:S01]  /*b680*/  LOP3.LUT R8, R8, 0xffff0000, RZ, 0xc0, !PT ;  /* 0xffff000008087812 */ /* 0x000fe200078ec0ff */
[----:B------:R-:W-:Y:S01]  /*b690*/  IMAD.U32 R35, R11, 0x10000, RZ ;  /* 0x000100000b237824 */ /* 0x000fe200078e00ff */
[----:B------:R-:W-:Y:S01]  /*b6a0*/  LOP3.LUT R10, R10, 0xffff0000, RZ, 0xc0, !PT ;  /* 0xffff00000a0a7812 */ /* 0x000fe200078ec0ff */
[C---:B------:R-:W-:Y:S01]  /*b6b0*/  FMUL.FTZ R43, R32.reuse, R39 ;  /* 0x00000027202b7220 */ /* 0x040fe20000410000 */
[----:B------:R-:W-:Y:S01]  /*b6c0*/  FMUL.FTZ R45, R32, R37 ;  /* 0x00000025202d7220 */ /* 0x000fe20000410000 */
[----:B------:R-:W-:Y:S01]  /*b6d0*/  FMUL.FTZ R47, R8, R41 ;  /* 0x00000029082f7220 */ /* 0x000fe20000410000 */
[----:B------:R-:W-:-:S02]  /*b6e0*/  IMAD.U32 R32, R20, 0x10000, RZ ;  /* 0x0001000014207824 */ /* 0x000fc400078e00ff */
[C---:B------:R-:W-:Y:S01]  /*b6f0*/  FFMA.FTZ R43, R28.reuse, R37, -R43 ;  /* 0x000000251c2b7223 */ /* 0x040fe2000001082b */
[----:B------:R-:W-:Y:S01]  /*b700*/  LOP3.LUT R37, R3, 0xffff0000, RZ, 0xc0, !PT ;  /* 0xffff000003257812 */ /* 0x000fe200078ec0ff */
[----:B------:R-:W-:Y:S01]  /*b710*/  FFMA.FTZ R45, R28, R39, R45 ;  /* 0x000000271c2d7223 */ /* 0x000fe2000001002d */
[----:B------:R-:W-:Y:S01]  /*b720*/  IMAD.U32 R28, R12, 0x10000, RZ ;  /* 0x000100000c1c7824 */ /* 0x000fe200078e00ff */
[----:B------:R-:W-:Y:S02]  /*b730*/  LOP3.LUT R9, R9, 0xffff0000, RZ, 0xc0, !PT ;  /* 0xffff000009097812 */ /* 0x000fe400078ec0ff */
[-C--:B------:R-:W-:Y:S01]  /*b740*/  FMUL.FTZ R39, R8, R37.reuse ;  /* 0x0000002508277220 */ /* 0x080fe20000410000 */
[----:B------:R-:W-:Y:S01]  /*b750*/  FFMA.FTZ R36, R4, R37, -R47 ;  /* 0x0000002504247223 */ /* 0x000fe2000001082f */
[C---:B------:R-:W-:Y:S01]  /*b760*/  FMUL.FTZ R8, R33.reuse, R32 ;  /* 0x0000002021087220 */ /* 0x040fe20000410000 */
[----:B------:R-:W-:Y:S02]  /*b770*/  IMAD.U32 R37, R24, 0x10000, RZ ;  /* 0x0001000018257824 */ /* 0x000fe400078e00ff */
[-C--:B------:R-:W-:Y:S01]  /*b780*/  FMUL.FTZ R47, R33, R28.reuse ;  /* 0x0000001c212f7220 */ /* 0x080fe20000410000 */
[----:B------:R-:W-:Y:S01]  /*b790*/  FFMA.FTZ R38, R4, R41, R39 ;  /* 0x0000002904267223 */ /* 0x000fe20000010027 */
[----:B------:R-:W-:Y:S01]  /*b7a0*/  FFMA.FTZ R40, R29, R28, -R8 ;  /* 0x0000001c1d287223 */ /* 0x000fe20000010808 */
[----:B------:R-:W-:-:S02]  /*b7b0*/  IMAD.U32 R33, R13, 0x10000, RZ ;  /* 0x000100000d217824 */ /* 0x000fc400078e00ff */
        /* <DEDUP_REMOVED lines=40> */
.L_x_7094:
[----:B------:R-:W-:Y:S05]  /*ba40*/  BSYNC B1 ;  /* 0x0000000000017941 */ /* 0x000fea0003800000 */
.L_x_7093:
[----:B------:R-:W-:Y:S04]  /*ba50*/  BSSY B1, `(.L_x_7095) ;  /* 0x0000059000017945 */ /* 0x000fe80003800000 */
[----:B------:R-:W-:Y:S05]  /*ba60*/  @P2 BRA `(.L_x_7096) ;  /* 0x00000004005c2947 */ /* 0x000fea0003800000 */
[----:B-1----:R-:W-:Y:S01]  /*ba70*/  LEA.HI R4, R0, R203, RZ, 0x1d ;  /* 0x000000cb00047211 */ /* 0x002fe200078fe8ff */
[----:B------:R-:W-:Y:S01]  /*ba80*/  IMAD.U32 R37, R15, 0x10000, RZ ;  /* 0x000100000f257824 */ /* 0x000fe200078e00ff */
[----:B------:R-:W-:Y:S01]  /*ba90*/  SHF.R.U32.HI R7, RZ, 0x3, R193 ;  /* 0x00000003ff077819 */ /* 0x000fe200000116c1 */
[----:B------:R-:W-:Y:S01]  /*baa0*/  IMAD.U32 R35, R3, 0x10000, RZ ;  /* 0x0001000003237824 */ /* 0x000fe200078e00ff */
[----:B------:R-:W-:Y:S01]  /*bab0*/  SHF.R.S32.HI R5, RZ, 0x1f, R4 ;  /* 0x0000001fff057819 */ /* 0x000fe20000011404 */
[----:B------:R-:W-:Y:S01]  /*bac0*/  IMAD.SHL.U32 R6, R4, 0x8, RZ ;  /* 0x0000000804067824 */ /* 0x000fe200078e00ff */
[----:B------:R-:W-:Y:S01]  /*bad0*/  LOP3.LUT R44, R15, 0xffff0000, RZ, 0xc0, !PT ;  /* 0xffff00000f2c7812 */ /* 0x000fe200078ec0ff */
[----:B------:R-:W-:Y:S01]  /*bae0*/  IMAD.U32 R46, R20, 0x10000, RZ ;  /* 0x00010000142e7824 */ /* 0x000fe200078e00ff */
[----:B------:R-:W-:Y:S01]  /*baf0*/  LEA.HI R5, R5, R4, RZ, 0x3 ;  /* 0x0000000405057211 */ /* 0x000fe200078f18ff */
[----:B------:R-:W-:Y:S01]  /*bb00*/  IMAD.U32 R42, R12, 0x10000, RZ ;  /* 0x000100000c2a7824 */ /* 0x000fe200078e00ff */
[----:B------:R-:W-:Y:S01]  /*bb10*/  LOP3.LUT R4, R193, 0x38, R6, 0xf8, !PT ;  /* 0x00000038c1047812 */ /* 0x000fe200078ef806 */
[----:B------:R-:W-:Y:S01]  /*bb20*/  IMAD.U32 R41, R24, 0x10000, RZ ;  /* 0x0001000018297824 */ /* 0x000fe200078e00ff */
[----:B------:R-:W-:Y:S01]  /*bb30*/  LOP3.LUT R40, R3, 0xffff0000, RZ, 0xc0, !PT ;  /* 0xffff000003287812 */ /* 0x000fe200078ec0ff */
[----:B------:R-:W-:Y:S01]  /*bb40*/  IMAD.SHL.U32 R5, R5, 0x400, RZ ;  /* 0x0000040005057824 */ /* 0x000fe200078e00ff */
[----:B------:R-:W-:-:S02]  /*bb50*/  LOP3.LUT R4, R4, R7, RZ, 0x3c, !PT ;  /* 0x0000000704047212 */ /* 0x000fc400078e3cff */
[----:B------:R-:W-:Y:S02]  /*bb60*/  SHF.L.U32 R39, R13, 0x10, RZ ;  /* 0x000000100d277819 */ /* 0x000fe400000006ff */
[----:B------:R-:W-:Y:S02]  /*bb70*/  LOP3.LUT R5, R5, 0x7fffe000, RZ, 0xc0, !PT ;  /* 0x7fffe00005057812 */ /* 0x000fe400078ec0ff */
[----:B------:R-:W-:Y:S02]  /*bb80*/  LOP3.LUT R47, R20, 0xffff0000, RZ, 0xc0, !PT ;  /* 0xffff0000142f7812 */ /* 0x000fe400078ec0ff */
[----:B------:R-:W-:Y:S02]  /*bb90*/  IADD3 R9, R4, R5, R199 ;  /* 0x0000000504097210 */ /* 0x000fe40007ffe0c7 */
[----:B------:R-:W0:Y:S01]  /*bba0*/  LDS.128 R4, [R229] ;  /* 0x00000000e5047984 */ /* 0x000e220000000c00 */
[----:B------:R-:W-:Y:S02]  /*bbb0*/  LOP3.LUT R49, R26, 0xffff0000, RZ, 0xc0, !PT ;  /* 0xffff00001a317812 */ /* 0x000fe400078ec0ff */
[----:B------:R-:W-:-:S02]  /*bbc0*/  LEA R21, R9, R156, 0x1 ;  /* 0x0000009c09157211 */ /* 0x000fc400078e08ff */
[----:B------:R-:W-:Y:S02]  /*bbd0*/  LOP3.LUT R43, R12, 0xffff0000, RZ, 0xc0, !PT ;  /* 0xffff00000c2b7812 */ /* 0x000fe400078ec0ff */
[----:B------:R-:W-:Y:S01]  /*bbe0*/  LOP3.LUT R45, R14, 0xffff0000, RZ, 0xc0, !PT ;  /* 0xffff00000e2d7812 */ /* 0x000fe200078ec0ff */
        /* <DEDUP_REMOVED lines=20> */
[-C--:B------:R-:W-:Y:S01]  /*bd30*/  FMUL.FTZ R35, R46, R32.reuse ;  /* 0x000000202e237220 */ /* 0x080fe20000410000 */
[----:B------:R-:W-:Y:S01]  /*bd40*/  FMUL.FTZ R37, R42, R32 ;  /* 0x000000202a257220 */ /* 0x000fe20000410000 */
[-C--:B------:R-:W-:Y:S01]  /*bd50*/  FFMA.FTZ R31, R40, R4.reuse, -R31 ;  /* 0x00000004281f7223 */ /* 0x080fe2000001081f */
[----:B------:R-:W-:Y:S01]  /*bd60*/  FFMA.FTZ R27, R44, R4, R27 ;  /* 0x000000042c1b7223 */ /* 0x000fe2000001001b */
[----:B------:R-:W-:Y:S01]  /*bd70*/  LOP3.LUT R10, R10, 0xffff0000, RZ, 0xc0, !PT ;  /* 0xffff00000a0a7812 */ /* 0x000fe200078ec0ff */
[-C--:B------:R-:W-:Y:S01]  /*bd80*/  FMUL.FTZ R4, R41, R33.reuse ;  /* 0x0000002129047220 */ /* 0x080fe20000410000 */
[----:B------:R-:W-:Y:S01]  /*bd90*/  LOP3.LUT R32, R13, 0xffff0000, RZ, 0xc0, !PT ;  /* 0xffff00000d207812 */ /* 0x000fe200078ec0ff */
[-C--:B------:R-:W-:Y:S01]  /*bda0*/  FFMA.FTZ R35, R42, R28.reuse, -R35 ;  /* 0x0000001c2a237223 */ /* 0x080fe20000010823 */
[----:B------:R-:W-:Y:S01]  /*bdb0*/  LOP3.LUT R40, R24, 0xffff0000, RZ, 0xc0, !PT ;  /* 0xffff000018287812 */ /* 0x000fe200078ec0ff */
[----:B------:R-:W-:Y:S01]  /*bdc0*/  FFMA.FTZ R37, R46, R28, R37 ;  /* 0x0000001c2e257223 */ /* 0x000fe20000010025 */
[----:B------:R-:W-:Y:S01]  /*bdd0*/  FMUL.FTZ R28, R39, R33 ;  /* 0x00000021271c7220 */ /* 0x000fe20000410000 */
[----:B------:R-:W-:-:S02]  /*bde0*/  IMAD.U32 R34, R11, 0x10000, RZ ;  /* 0x000100000b227824 */ /* 0x000fc400078e00ff */
[-C--:B------:R-:W-:Y:S01]  /*bdf0*/  FFMA.FTZ R8, R39, R29.reuse, -R4 ;  /* 0x0000001d27087223 */ /* 0x080fe20000010804 */
[----:B------:R-:W-:Y:S02]  /*be00*/  IMAD.U32 R42, R26, 0x10000, RZ ;  /* 0x000100001a2a7824 */ /* 0x000fe400078e00ff */
[-C--:B------:R-:W-:Y:S01]  /*be10*/  FMUL.FTZ R33, R40, R10.reuse ;  /* 0x0000000a28217220 */ /* 0x080fe20000410000 */
[----:B------:R-:W-:Y:S01]  /*be20*/  FMUL.FTZ R39, R32, R10 ;  /* 0x0000000a20277220 */ /* 0x000fe20000410000 */
[----:B------:R-:W-:Y:S01]  /*be30*/  FFMA.FTZ R10, R41, R29, R28 ;  /* 0x0000001d290a7223 */ /* 0x000fe2000001001c */
[----:B------:R-:W-:Y:S01]  /*be40*/  LOP3.LUT R11, R11, 0xffff0000, RZ, 0xc0, !PT ;  /* 0xffff00000b0b7812 */ /* 0x000fe200078ec0ff */
[----:B------:R-:W-:Y:S02]  /*be50*/  IMAD.U32 R4, R14, 0x10000, RZ ;  /* 0x000100000e047824 */ /* 0x000fe400078e00ff */
[----:B------:R-:W-:Y:S01]  /*be60*/  FMUL.FTZ R29, R42, R34 ;  /* 0x000000222a1d7220 */ /* 0x000fe20000410000 */
        /* <DEDUP_REMOVED lines=23> */
.L_x_7096:
[----:B------:R-:W-:Y:S05]  /*bfe0*/  BSYNC B1 ;  /* 0x0000000000017941 */ /* 0x000fea0003800000 */
.L_x_7095:
[----:B------:R-:W-:Y:S04]  /*bff0*/  BSSY B1, `(.L_x_7097) ;  /* 0x0000059000017945 */ /* 0x000fe80003800000 */
[----:B------:R-:W-:Y:S05]  /*c000*/  @P1 BRA `(.L_x_7098) ;  /* 0x00000004005c1947 */ /* 0x000fea0003800000 */
[----:B-12---:R-:W-:Y:S01]  /*c010*/  LEA.HI R4, R0, R203, RZ, 0x1d ;  /* 0x000000cb00047211 */ /* 0x006fe200078fe8ff */
        /* <DEDUP_REMOVED lines=13> */
[----:B------:R-:W-:Y:S01]  /*c0f0*/  LOP3.LUT R5, R4, R6, RZ, 0x3c, !PT ;  /* 0x0000000604057212 */ /* 0x000fe200078e3cff */
[----:B------:R-:W-:Y:S01]  /*c100*/  IMAD.U32 R39, R13, 0x10000, RZ ;  /* 0x000100000d277824 */ /* 0x000fe200078e00ff */
[----:B------:R-:W-:-:S02]  /*c110*/  LOP3.LUT R47, R20, 0xffff0000, RZ, 0xc0, !PT ;  /* 0xffff0000142f7812 */ /* 0x000fc400078ec0ff */
[----:B------:R-:W-:Y:S02]  /*c120*/  LOP3.LUT R7, R7, 0x7fffe000, RZ, 0xc0, !PT ;  /* 0x7fffe00007077812 */ /* 0x000fe400078ec0ff */
[----:B------:R-:W-:Y:S02]  /*c130*/  LOP3.LUT R49, R26, 0xffff0000, RZ, 0xc0, !PT ;  /* 0xffff00001a317812 */ /* 0x000fe400078ec0ff */
[----:B------:R-:W-:Y:S02]  /*c140*/  IADD3 R9, R5, R7, R198 ;  /* 0x0000000705097210 */ /* 0x000fe40007ffe0c6 */
        /* <DEDUP_REMOVED lines=18> */
[C---:B------:R-:W-:Y:S01]  /*c270*/  FMUL.FTZ R38, R35.reuse, R31 ;  /* 0x0000001f23267220 */ /* 0x040fe20000410000 */
[-C--:B------:R-:W-:Y:S01]  /*c280*/  FMUL.FTZ R31, R44, R8.reuse ;  /* 0x000000082c1f7220 */ /* 0x080fe20000410000 */
[----:B------:R-:W-:Y:S01]  /*c290*/  LOP3.LUT R10, R10, 0xffff0000, RZ, 0xc0, !PT ;  /* 0xffff00000a0a7812 */ /* 0x000fe200078ec0ff */
[-C--:B------:R-:W-:Y:S01]  /*c2a0*/  FFMA.FTZ R36, R35, R27.reuse, -R36 ;  /* 0x0000001b23247223 */ /* 0x080fe20000010824 */
[----:B------:R-:W-:Y:S01]  /*c2b0*/  FFMA.FTZ R38, R37, R27, R38 ;  /* 0x0000001b25267223 */ /* 0x000fe20000010026 */
[----:B------:R-:W-:Y:S01]  /*c2c0*/  FMUL.FTZ R27, R40, R8 ;  /* 0x00000008281b7220 */ /* 0x000fe20000410000 */
[-C--:B------:R-:W-:Y:S01]  /*c2d0*/  FMUL.FTZ R35, R46, R32.reuse ;  /* 0x000000202e237220 */ /* 0x080fe20000410000 */
[----:B------:R-:W-:Y:S01]  /*c2e0*/  FMUL.FTZ R37, R42, R32 ;  /* 0x000000202a257220 */ /* 0x000fe20000410000 */
[-C--:B------:R-:W-:Y:S01]  /*c2f0*/  FFMA.FTZ R31, R40, R4.reuse, -R31 ;  /* 0x00000004281f7223 */ /* 0x080fe2000001081f */
[----:B------:R-:W-:Y:S01]  /*c300*/  FFMA.FTZ R27, R44, R4, R27 ;  /* 0x000000042c1b7223 */ /* 0x000fe2000001001b */
        /* <DEDUP_REMOVED lines=13> */
[----:B------:R-:W-:Y:S01]  /*c3e0*/  IMAD.U32 R4, R14, 0x10000, RZ ;  /* 0x000100000e047824 */ /* 0x000fe200078e00ff */
[----:B------:R-:W-:Y:S01]  /*c3f0*/  LOP3.LUT R11, R11, 0xffff0000, RZ, 0xc0, !PT ;  /* 0xffff00000b0b7812 */ /* 0x000fe200078ec0ff */
[----:B------:R-:W-:Y:S01]  /*c400*/  FMUL.FTZ R29, R42, R34 ;  /* 0x000000222a1d7220 */ /* 0x000fe20000410000 */
[----:B------:R-:W-:Y:S01]  /*c410*/  FFMA.FTZ R33, R32, R6, -R33 ;  /* 0x0000000620217223 */ /* 0x000fe20000010821 */
[----:B------:R-:W-:Y:S01]  /*c420*/  FMUL.FTZ R41, R4, R34 ;  /* 0x0000002204297220 */ /* 0x000fe20000410000 */
[----:B------:R-:W-:Y:S01]  /*c430*/  FFMA.FTZ R39, R40, R6, R39 ;  /* 0x0000000628277223 */ /* 0x000fe20000010027 */
        /* <DEDUP_REMOVED lines=20> */
.L_x_7098:
[----:B------:R-:W-:Y:S05]  /*c580*/  BSYNC B1 ;  /* 0x0000000000017941 */ /* 0x000fea0003800000 */
.L_x_7097:
[----:B------:R-:W-:Y:S05]  /*c590*/  @P0 BRA `(.L_x_7085) ;  /* 0x00000004005c0947 */ /* 0x000fea0003800000 */
[----:B------:R-:W-:Y:S01]  /*c5a0*/  LEA.HI R0, R0, R203, RZ, 0x1d ;  /* 0x000000cb00007211 */ /* 0x000fe200078fe8ff */
[----:B------:R-:W-:Y:S01]  /*c5b0*/  IMAD.U32 R37, R15, 0x10000, RZ ;  /* 0x000100000f257824 */ /* 0x000fe200078e00ff */
[----:B-123--:R-:W-:Y:S01]  /*c5c0*/  SHF.R.U32.HI R6, RZ, 0x3, R159 ;  /* 0x00000003ff067819 */ /* 0x00efe2000001169f */
[----:B------:R-:W-:Y:S01]  /*c5d0*/  IMAD.U32 R35, R3, 0x10000, RZ ;  /* 0x0001000003237824 */ /* 0x000fe200078e00ff */
[----:B------:R-:W-:Y:S01]  /*c5e0*/  SHF.R.S32.HI R5, RZ, 0x1f, R0 ;  /* 0x0000001fff057819 */ /* 0x000fe20000011400 */
[----:B------:R-:W-:Y:S01]  /*c5f0*/  IMAD.SHL.U32 R4, R0, 0x8, RZ ;  /* 0x0000000800047824 */ /* 0x000fe200078e00ff */
[----:B------:R-:W-:Y:S01]  /*c600*/  LOP3.LUT R38, R15, 0xffff0000, RZ, 0xc0, !PT ;  /* 0xffff00000f267812 */ /* 0x000fe200078ec0ff */
[----:B------:R-:W-:Y:S01]  /*c610*/  IMAD.U32 R40, R24, 0x10000, RZ ;  /* 0x0001000018287824 */ /* 0x000fe200078e00ff */
[----:B------:R-:W-:Y:S01]  /*c620*/  LEA.HI R5, R5, R0, RZ, 0x3 ;  /* 0x0000000005057211 */ /* 0x000fe200078f18ff */
[----:B------:R-:W-:Y:S01]  /*c630*/  IMAD.U32 R39, R26, 0x10000, RZ ;  /* 0x000100001a277824 */ /* 0x000fe200078e00ff */
[----:B------:R-:W-:-:S02]  /*c640*/  LOP3.LUT R0, R159, 0x38, R4, 0xf8, !PT ;  /* 0x000000389f007812 */ /* 0x000fc400078ef804 */
[----:B------:R-:W-:Y:S01]  /*c650*/  LOP3.LUT R36, R3, 0xffff0000, RZ, 0xc0, !PT ;  /* 0xffff000003247812 */ /* 0x000fe200078ec0ff */
[----:B------:R-:W-:Y:S01]  /*c660*/  IMAD.SHL.U32 R5, R5, 0x400, RZ ;  /* 0x0000040005057824 */ /* 0x000fe200078e00ff */
[----:B------:R-:W-:Y:S02]  /*c670*/  LOP3.LUT R0, R0, R6, RZ, 0x3c, !PT ;  /* 0x0000000600007212 */ /* 0x000fe400078e3cff */
[----:B------:R-:W-:Y:S02]  /*c680*/  LOP3.LUT R24, R24, 0xffff0000, RZ, 0xc0, !PT ;  /* 0xffff000018187812 */ /* 0x000fe400078ec0ff */
[----:B------:R-:W-:Y:S02]  /*c690*/  LOP3.LUT R5, R5, 0x7fffe000, RZ, 0xc0, !PT ;  /* 0x7fffe00005057812 */ /* 0x000fe400078ec0ff */
[----:B------:R-:W-:Y:S02]  /*c6a0*/  LOP3.LUT R41, R26, 0xffff0000, RZ, 0xc0, !PT ;  /* 0xffff00001a297812 */ /* 0x000fe400078ec0ff */
[----:B------:R-:W-:-:S02]  /*c6b0*/  IADD3 R9, R0, R5, R197 ;  /* 0x0000000500097210 */ /* 0x000fc40007ffe0c5 */
[----:B------:R-:W1:Y:S03]  /*c6c0*/  LDS.128 R4, [R227] ;  /* 0x00000000e3047984 */ /* 0x000e660000000c00 */
[----:B------:R-:W-:-:S05]  /*c6d0*/  IMAD R0, R9, 0x2, R156 ;  /* 0x0000000209007824 */ /* 0x000fca00078e029c */
[----:B------:R-:W2:Y:S01]  /*c6e0*/  LDS.128 R8, [R0+0x10400] ;  /* 0x0104000000087984 */ /* 0x000ea20000000c00 */
[C---:B-1----:R-:W-:Y:S01]  /*c6f0*/  IMAD.U32 R21, R4.reuse, 0x10000, RZ ;  /* 0x0001000004157824 */ /* 0x042fe200078e00ff */
[----:B------:R-:W-:Y:S01]  /*c700*/  LOP3.LUT R4, R4, 0xffff0000, RZ, 0xc0, !PT ;  /* 0xffff000004047812 */ /* 0x000fe200078ec0ff */
[----:B0-----:R-:W-:Y:S01]  /*c710*/  IMAD.U32 R27, R5, 0x10000, RZ ;  /* 0x00010000051b7824 */ /* 0x001fe200078e00ff */
[----:B------:R-:W-:Y:S01]  /*c720*/  SHF.L.U32 R29, R7, 0x10, RZ ;  /* 0x00000010071d7819 */ /* 0x000fe200000006ff */
[C---:B------:R-:W-:Y:S01]  /*c730*/  IMAD.U32 R28, R6.reuse, 0x10000, RZ ;  /* 0x00010000061c7824 */ /* 0x040fe200078e00ff */
[----:B------:R-:W-:Y:S02]  /*c740*/  LOP3.LUT R6, R6, 0xffff0000, RZ, 0xc0, !PT ;  /* 0xffff000006067812 */ /* 0x000fe400078ec0ff */
[----:B------:R-:W-:Y:S01]  /*c750*/  LOP3.LUT R5, R5, 0xffff0000, RZ, 0xc0, !PT ;  /* 0xffff000005057812 */ /* 0x000fe200078ec0ff */
[C---:B--2---:R-:W-:Y:S01]  /*c760*/  IMAD.U32 R30, R8.reuse, 0x10000, RZ ;  /* 0x00010000081e7824 */ /* 0x044fe200078e00ff */
[----:B------:R-:W-:Y:S01]  /*c770*/  LOP3.LUT R8, R8, 0xffff0000, RZ, 0xc0, !PT ;  /* 0xffff000008087812 */ /* 0x000fe200078ec0ff */
[C---:B------:R-:W-:Y:S01]  /*c780*/  IMAD.U32 R31, R9.reuse, 0x10000, RZ ;  /* 0x00010000091f7824 */ /* 0x040fe200078e00ff */
[----:B------:R-:W-:Y:S01]  /*c790*/  LOP3.LUT R9, R9, 0xffff0000, RZ, 0xc0, !PT ;  /* 0xffff000009097812 */ /* 0x000fe200078ec0ff */
[-C--:B------:R-:W-:Y:S01]  /*c7a0*/  FMUL.FTZ R34, R37, R30.reuse ;  /* 0x0000001e25227220 */ /* 0x080fe20000410000 */
[C---:B------:R-:W-:Y:S01]  /*c7b0*/  FMUL.FTZ R30, R35.reuse, R30 ;  /* 0x0000001e231e7220 */ /* 0x040fe20000410000 */
[-C--:B------:R-:W-:Y:S01]  /*c7c0*/  FMUL.FTZ R3, R38, R8.reuse ;  /* 0x0000000826037220 */ /* 0x080fe20000410000 */
[----:B------:R-:W-:Y:S01]  /*c7d0*/  FMUL.FTZ R15, R36, R8 ;  /* 0x00000008240f7220 */ /* 0x000fe20000410000 */
[----:B------:R-:W-:Y:S01]  /*c7e0*/  FFMA.FTZ R34, R35, R21, -R34 ;  /* 0x0000001523227223 */ /* 0x000fe20000010822 */
[----:B------:R-:W-:-:S02]  /*c7f0*/  IMAD.U32 R35, R20, 0x10000, RZ ;  /* 0x0001000014237824 */ /* 0x000fc400078e00ff */
[----:B------:R-:W-:Y:S01]  /*c800*/  FFMA.FTZ R30, R37, R21, R30 ;  /* 0x00000015251e7223 */ /* 0x000fe2000001001e */
[----:B------:R-:W-:Y:S02]  /*c810*/  IMAD.U32 R21, R12, 0x10000, RZ ;  /* 0x000100000c157824 */ /* 0x000fe400078e00ff */
[-C--:B------:R-:W-:Y:S01]  /*c820*/  FFMA.FTZ R3, R36, R4.reuse, -R3 ;  /* 0x0000000424037223 */ /* 0x080fe20000010803 */
[-C--:B------:R-:W-:Y:S01]  /*c830*/  FMUL.FTZ R8, R35, R31.reuse ;  /* 0x0000001f23087220 */ /* 0x080fe20000410000 */
[C---:B------:R-:W-:Y:S02]  /*c840*/  IMAD.U32 R32, R10.reuse, 0x10000, RZ ;  /* 0x000100000a207824 */ /* 0x040fe400078e00ff */
[C---:B------:R-:W-:Y:S01]  /*c850*/  FMUL.FTZ R36, R21.reuse, R31 ;  /* 0x0000001f15247220 */ /* 0x040fe20000410000 */
[----:B------:R-:W-:Y:S01]  /*c860*/  LOP3.LUT R10, R10, 0xffff0000, RZ, 0xc0, !PT ;  /* 0xffff00000a0a7812 */ /* 0x000fe200078ec0ff */
[-C--:B------:R-:W-:Y:S01]  /*c870*/  FFMA.FTZ R21, R21, R27.reuse, -R8 ;  /* 0x0000001b15157223 */ /* 0x080fe20000010808 */
[----:B------:R-:W-:Y:S01]  /*c880*/  FFMA.FTZ R15, R38, R4, R15 ;  /* 0x00000004260f7223 */ /* 0x000fe2000001000f */
[----:B------:R-:W-:Y:S01]  /*c890*/  FFMA.FTZ R36, R35, R27, R36 ;  /* 0x0000001b23247223 */ /* 0x000fe20000010024 */
[C---:B------:R-:W-:Y:S01]  /*c8a0*/  LOP3.LUT R8, R13.reuse, 0xffff0000, RZ, 0xc0, !PT ;  /* 0xffff00000d087812 */ /* 0x040fe200078ec0ff */
[----:B------:R-:W-:-:S02]  /*c8b0*/  IMAD.U32 R4, R13, 0x10000, RZ ;  /* 0x000100000d047824 */ /* 0x000fc400078e00ff */
[----:B------:R-:W-:Y:S01]  /*c8c0*/  FMUL.FTZ R27, R40, R32 ;  /* 0x00000020281b7220 */ /* 0x000fe20000410000 */
[----:B------:R-:W-:Y:S02]  /*c8d0*/  IMAD.U32 R33, R11, 0x10000, RZ ;  /* 0x000100000b217824 */ /* 0x000fe400078e00ff */
[----:B------:R-:W-:Y:S01]  /*c8e0*/  FMUL.FTZ R31, R24, R10 ;  /* 0x0000000a181f7220 */ /* 0x000fe20000410000 */
[C---:B------:R-:W-:Y:S01]  /*c8f0*/  FMUL.FTZ R13, R4.reuse, R32 ;  /* 0x00000020040d7220 */ /* 0x040fe20000410000 */
[----:B------:R-:W-:Y:S01]  /*c900*/  FFMA.FTZ R27, R4, R28, -R27 ;  /* 0x0000001c041b7223 */ /* 0x000fe2000001081b */
        /* <DEDUP_REMOVED lines=11> */
[----:B------:R-:W-:Y:S02]  /*c9c0*/  LOP3.LUT R31, R12, 0xffff0000, RZ, 0xc0, !PT ;  /* 0xffff00000c1f7812 */ /* 0x000fe400078ec0ff */
        /* <DEDUP_REMOVED lines=20> */
.L_x_7085:
[----:B------:R-:W-:Y:S05]  /*cb10*/  BSYNC B0 ;  /* 0x0000000000007941 */ /* 0x000fea0003800000 */
.L_x_7066:
        /* <DEDUP_REMOVED lines=8> */
.L_x_7064:
[----:B----4-:R-:W-:-:S05]  /*cba0*/  IMAD.U32 R0, RZ, RZ, UR41 ;  /* 0x00000029ff007e24 */ /* 0x010fca000f8e00ff */
[----:B------:R-:W-:-:S13]  /*cbb0*/  ISETP.NE.AND P0, PT, R0, 0x3, PT ;  /* 0x000000030000780c */ /* 0x000fda0003f05270 */
[----:B------:R-:W-:Y:S05]  /*cbc0*/  @!P0 BRA `(.L_x_7099) ;  /* 0x0000000000048947 */ /* 0x000fea0003800000 */
[----:B------:R-:W-:Y:S01]  /*cbd0*/  BPT.TRAP 0x1 ;  /* 0x000000040000795c */ /* 0x000fe20000300000 */
.L_x_7099:
[----:B-1-3--:R-:W-:Y:S02]  /*cbe0*/  LEA R3, R157, R156, 0x3 ;  /* 0x0000009c9d037211 */ /* 0x00afe400078e18ff */
[----:B------:R-:W-:-:S04]  /*cbf0*/  SHF.L.U32 R0, R158, 0x1f, RZ ;  /* 0x0000001f9e007819 */ /* 0x000fc800000006ff */
[----:B------:R1:W3:Y:S01]  /*cc00*/  SYNCS.PHASECHK.TRANS64.TRYWAIT P1, [R3+URZ+0x28830], R0 ;  /* 0x02883000030075a7 */ /* 0x0002e2000802017f */
[----:B------:R-:W-:Y:S05]  /*cc10*/  @!P0 BRA `(.L_x_7100) ;  /* 0x0000000000048947 */ /* 0x000fea0003800000 */
[----:B------:R-:W-:Y:S01]  /*cc20*/  BPT.TRAP 0x1 ;  /* 0x000000040000795c */ /* 0x000fe20000300000 */
.L_x_7100:
[----:B------:R-:W-:Y:S01]  /*cc30*/  IMAD.MOV.U32 R151, RZ, RZ, RZ ;  /* 0x000000ffff977224 */ /* 0x000fe200078e00ff */
[----:B---3--:R-:W-:Y:S06]  /*cc40*/  @P1 BRA `(.L_x_7101) ;  /* 0x0000000000081947 */ /* 0x008fec0003800000 */
[----:B------:R-:W3:Y:S02]  /*cc50*/  SYNCS.PHASECHK.TRANS64.TRYWAIT P1, [R3+URZ+0x28830], R0 ;  /* 0x02883000030075a7 */ /* 0x000ee4000802017f */
[----:B---3--:R-:W-:Y:S05]  /*cc60*/  @!P1 BRA `(.L_x_7102) ;  /* 0x0000010400689947 */ /* 0x008fea0003800000 */
.L_x_7101:
[----:B------:R-:W-:Y:S05]  /*cc70*/  WARPSYNC.ALL ;  /* 0x0000000000007948 */ /* 0x000fea0003800000 */
[----:B-1-3--:R-:W-:Y:S01]  /*cc80*/  VIADD R0, R156, 0x18400 ;  /* 0x000184009c007836 */ /* 0x00afe20000000000 */
[----:B------:R-:W-:Y:S01]  /*cc90*/  R2UR UR4, R25 ;  /* 0x00000000190472ca */ /* 0x000fe200000e0000 */
[----:B0-2---:R-:W-:Y:S01]  /*cca0*/  IMAD.MOV.U32 R5, RZ, RZ, 0x40000040 ;  /* 0x40000040ff057424 */ /* 0x005fe200078e00ff */
[----:B-----5:R-:W-:Y:S01]  /*ccb0*/  WARPGROUP.ARRIVE ;  /* 0x00000000000079c5 */ /* 0x020fe20000000000 */
[----:B------:R-:W-:Y:S01]  /*ccc0*/  UMOV UR5, 0x40000040 ;  /* 0x4000004000057882 */ /* 0x000fe20000000000 */
[----:B------:R-:W-:Y:S01]  /*ccd0*/  SHF.R.U32.HI R0, RZ, 0x4, R0 ;  /* 0x00000004ff007819 */ /* 0x000fe20000011600 */
[----:B------:R-:W-:Y:S01]  /*cce0*/  IMAD.MOV.U32 R7, RZ, RZ, 0x40000040 ;  /* 0x40000040ff077424 */ /* 0x000fe200078e00ff */
[----:B------:R-:W-:Y:S01]  /*ccf0*/  R2UR UR7, R5 ;  /* 0x00000000050772ca */ /* 0x000fe200000e0000 */
[----:B------:R-:W-:Y:S01]  /*cd00*/  UMOV UR9, 0x40000040 ;  /* 0x4000004000097882 */ /* 0x000fe20000000000 */
[----:B------:R-:W-:Y:S01]  /*cd10*/  LOP3.LUT R0, R0, 0x3fff, RZ, 0xc0, !PT ;  /* 0x00003fff00007812 */ /* 0x000fe200078ec0ff */
[----:B------:R-:W-:Y:S01]  /*cd20*/  UMOV UR13, 0x40000040 ;  /* 0x40000040000d7882 */ /* 0x000fe20000000000 */
[----:B------:R-:W-:Y:S01]  /*cd30*/  R2UR UR11, R7 ;  /* 0x00000000070b72ca */ /* 0x000fe200000e0000 */
[----:B------:R-:W-:Y:S01]  /*cd40*/  IMAD.MOV.U32 R7, RZ, RZ, 0x40000040 ;  /* 0x40000040ff077424 */ /* 0x000fe200078e00ff */
[----:B------:R-:W-:Y:S01]  /*cd50*/  LOP3.LUT R0, R0, 0x10000, RZ, 0xfc, !PT ;  /* 0x0001000000007812 */ /* 0x000fe200078efcff */
[----:B------:R-:W-:Y:S01]  /*cd60*/  ULOP3.LUT UR4, UR4, 0x10000, URZ, 0xfc, !UPT ;  /* 0x0001000004047892 */ /* 0x000fe2000f8efc3f */
[----:B------:R-:W-:Y:S01]  /*cd70*/  IMAD.MOV.U32 R5, RZ, RZ, 0x40000040 ;  /* 0x40000040ff057424 */ /* 0x000fe200078e00ff */
[----:B------:R-:W-:Y:S01]  /*cd80*/  UMOV UR17, 0x40000040 ;  /* 0x4000004000117882 */ /* 0x000fe20000000000 */
[----:B------:R-:W-:Y:S01]  /*cd90*/  R2UR UR15, R7 ;  /* 0x00000000070f72ca */ /* 0x000fe200000e0000 */
[----:B------:R-:W-:Y:S01]  /*cda0*/  IMAD R4, R157, 0x800, R0 ;  /* 0x000008009d047824 */ /* 0x000fe200078e0200 */
[----:B------:R-:W-:Y:S01]  /*cdb0*/  UIADD3 UR8, UR4, 0x2, URZ ;  /* 0x0000000204087890 */ /* 0x000fe2000fffe03f */
[----:B------:R-:W-:Y:S01]  /*cdc0*/  IMAD.MOV.U32 R7, RZ, RZ, 0x40000040 ;  /* 0x40000040ff077424 */ /* 0x000fe200078e00ff */
[----:B------:R-:W-:Y:S01]  /*cdd0*/  UIADD3 UR12, UR4, 0x4, URZ ;  /* 0x00000004040c7890 */ /* 0x000fe2000fffe03f */
[C---:B------:R-:W-:Y:S01]  /*cde0*/  VIADD R6, R4.reuse, 0x2 ;  /* 0x0000000204067836 */ /* 0x040fe20000000000 */
[----:B------:R-:W-:Y:S01]  /*cdf0*/  R2UR UR6, R4 ;  /* 0x00000000040672ca */ /* 0x000fe200000e0000 */
[----:B------:R-:W-:Y:S01]  /*ce00*/  UIADD3 UR16, UR4, 0x6, URZ ;  /* 0x0000000604107890 */ /* 0x000fe2000fffe03f */
[----:B------:R-:W-:Y:S01]  /*ce10*/  R2UR UR19, R7 ;  /* 0x00000000071372ca */ /* 0x000fe200000e0000 */
[----:B------:R-:W-:Y:S01]  /*ce20*/  IMAD.MOV.U32 R7, RZ, RZ, 0x40000040 ;  /* 0x40000040ff077424 */ /* 0x000fe200078e00ff */
[----:B------:R-:W-:Y:S01]  /*ce30*/  R2UR UR10, R6 ;  /* 0x00000000060a72ca */ /* 0x000fe200000e0000 */
[----:B------:R-:W-:Y:S01]  /*ce40*/  VIADD R6, R4, 0x4 ;  /* 0x0000000404067836 */ /* 0x000fe20000000000 */
[----:B------:R-:W-:Y:S01]  /*ce50*/  UIADD3 UR20, UR4, 0x400, URZ ;  /* 0x0000040004147890 */ /* 0x000fe2000fffe03f */
[----:B------:R-:W-:Y:S01]  /*ce60*/  R2UR UR35, R5 ;  /* 0x00000000052372ca */ /* 0x000fe200000e0000 */
[----:B------:R-:W-:Y:S01]  /*ce70*/  UMOV UR21, 0x40000040 ;  /* 0x4000004000157882 */ /* 0x000fe20000000000 */
[----:B------:R-:W-:Y:S01]  /*ce80*/  R2UR UR23, R7 ;  /* 0x00000000071772ca */ /* 0x000fe200000e0000 */
[----:B------:R-:W-:Y:S01]  /*ce90*/  UIADD3 UR24, UR4, 0x402, URZ ;  /* 0x0000040204187890 */ /* 0x000fe2000fffe03f */
[----:B------:R-:W-:Y:S01]  /*cea0*/  R2UR UR14, R6 ;  /* 0x00000000060e72ca */ /* 0x000fe200000e0000 */
[----:B------:R-:W-:Y:S01]  /*ceb0*/  VIADD R6, R4, 0x6 ;  /* 0x0000000604067836 */ /* 0x000fe20000000000 */
[----:B------:R-:W-:Y:S01]  /*cec0*/  HGMMA.64x128x16.F32.BF16 R24, gdesc[UR4], RZ, !UPT, gsb0 ;  /* 0x01e00000041879f0 */ /* 0x000fe2000c0018ff */
[----:B------:R-:W-:Y:S01]  /*ced0*/  MOV R7, 0x40000040 ;  /* 0x4000004000077802 */ /* 0x000fe20000000f00 */
[----:B------:R-:W-:Y:S01]  /*cee0*/  UMOV UR25, 0x40000040 ;  /* 0x4000004000197882 */ /* 0x000fe20000000000 */
[----:B------:R-:W-:Y:S01]  /*cef0*/  UIADD3 UR28, UR4, 0x404, URZ ;  /* 0x00000404041c7890 */ /* 0x000fe2000fffe03f */
[----:B------:R-:W-:Y:S01]  /*cf00*/  R2UR UR18, R6 ;  /* 0x00000000061272ca */ /* 0x000fe200000e0000 */
[----:B------:R-:W-:Y:S01]  /*cf10*/  VIADD R6, R4, 0x400 ;  /* 0x0000040004067836 */ /* 0x000fe20000000000 */
[----:B------:R-:W-:Y:S01]  /*cf20*/  R2UR UR27, R7 ;  /* 0x00000000071b72ca */ /* 0x000fe200000e0000 */
[----:B------:R-:W-:Y:S01]  /*cf30*/  IMAD.MOV.U32 R7, RZ, RZ, 0x40000040 ;  /* 0x40000040ff077424 */ /* 0x000fe200078e00ff */
[----:B------:R-:W-:Y:S01]  /*cf40*/  UMOV UR29, 0x40000040 ;  /* 0x40000040001d7882 */ /* 0x000fe20000000000 */
[----:B------:R-:W-:Y:S01]  /*cf50*/  UIADD3 UR32, UR4, 0x406, URZ ;  /* 0x0000040604207890 */ /* 0x000fe2000fffe03f */
[----:B------:R-:W-:Y:S01]  /*cf60*/  R2UR UR22, R6 ;  /* 0x00000000061672ca */ /* 0x000fe200000e0000 */
[----:B------:R-:W-:Y:S01]  /*cf70*/  VIADD R6, R4, 0x402 ;  /* 0x0000040204067836 */ /* 0x000fe20000000000 */
[----:B------:R-:W-:Y:S01]  /*cf80*/  R2UR UR31, R7 ;  /* 0x00000000071f72ca */ /* 0x000fe200000e0000 */
[----:B------:R-:W-:-:S03]  /*cf90*/  UMOV UR33, 0x40000040 ;  /* 0x4000004000217882 */ /* 0x000fc60000000000 */
[----:B------:R-:W-:Y:S01]  /*cfa0*/  R2UR UR26, R6 ;  /* 0x00000000061a72ca */ /* 0x000fe200000e0000 */
[C---:B------:R-:W-:Y:S02]  /*cfb0*/  VIADD R6, R4.reuse, 0x404 ;  /* 0x0000040404067836 */ /* 0x040fe40000000000 */
[----:B------:R-:W-:-:S03]  /*cfc0*/  VIADD R4, R4, 0x406 ;  /* 0x0000040604047836 */ /* 0x000fc60000000000 */
[----:B------:R-:W-:Y:S02]  /*cfd0*/  R2UR UR30, R6 ;  /* 0x00000000061e72ca */ /* 0x000fe400000e0000 */
[----:B------:R-:W-:Y:S01]  /*cfe0*/  R2UR UR34, R4 ;  /* 0x00000000042272ca */ /* 0x000fe200000e0000 */
        /* <DEDUP_REMOVED lines=24> */
.L_x_7103:
[----:B------:R-:W-:Y:S01]  /*d170*/  IADD3 R5, R95, 0x80, -R202 ;  /* 0x000000805f057810 */ /* 0x000fe20007ffe8ca */
[----:B------:R-:W-:Y:S01]  /*d180*/  ULDC UR45, c[0x0][0x988] ;  /* 0x00026200002d7ab9 */ /* 0x000fe20000000800 */
[----:B------:R-:W-:Y:S01]  /*d190*/  P2R R6, PR, RZ, 0x1 ;  /* 0x00000001ff067803 */ /* 0x000fe20000000000 */
[----:B------:R-:W-:Y:S01]  /*d1a0*/  VIADD R3, R3, 0x28840 ;  /* 0x0002884003037836 */ /* 0x000fe20000000000 */
[----:B------:R-:W-:Y:S01]  /*d1b0*/  ULDC UR44, c[0x0][0x988] ;  /* 0x00026200002c7ab9 */ /* 0x000fe20000000800 */
        /* <DEDUP_REMOVED lines=114> */
[----:B------:R-:W-:Y:S01]  /*d8e0*/  IMAD.MOV.U32 R89, RZ, RZ, R151 ;  /* 0x000000ffff597224 */ /* 0x000fe200078e0097 */
        /* <DEDUP_REMOVED lines=46> */
[----:B------:R-:W-:Y:S02]  /*dbd0*/  FSEL R77, R77, -INF , P2 ;  /* 0xff8000004d4d7808 */ /* 0x000fe40001000000 */
[----:B------:R-:W-:Y:S02]  /*dbe0*/  FMNMX.FTZ R4, R76, R7, !PT ;  /* 0x000000074c047209 */ /* 0x000fe40007810000 */
[----:B------:R-:W-:-:S02]  /*dbf0*/  ISETP.GT.AND P3, PT, R5, 0x70, PT ;  /* 0x000000700500780c */ /* 0x000fc40003f64270 */
[----:B------:R-:W-:Y:S02]  /*dc00*/  FSEL R63, R63, -INF , P4 ;  /* 0xff8000003f3f7808 */ /* 0x000fe40002000000 */
[----:B------:R-:W-:Y:S02]  /*dc10*/  FSEL R80, R80, -INF , P3 ;  /* 0xff80000050507808 */ /* 0x000fe40001800000 */
[----:B------:R-:W-:Y:S02]  /*dc20*/  FMNMX.FTZ R7, R77, R4, !PT ;  /* 0x000000044d077209 */ /* 0x000fe40007810000 */
[----:B------:R-:W-:Y:S02]  /*dc30*/  ISETP.GT.AND P4, PT, R5, 0x71, PT ;  /* 0x000000710500780c */ /* 0x000fe40003f84270 */
[----:B------:R-:W-:Y:S02]  /*dc40*/  FSEL R62, R62, -INF , P5 ;  /* 0xff8000003e3e7808 */ /* 0x000fe40002800000 */
[----:B------:R-:W-:-:S02]  /*dc50*/  FSEL R81, R81, -INF , P4 ;  /* 0xff80000051517808 */ /* 0x000fc40002000000 */
[----:B------:R-:W-:Y:S02]  /*dc60*/  FMNMX.FTZ R4, R80, R7, !PT ;  /* 0x0000000750047209 */ /* 0x000fe40007810000 */
[----:B------:R-:W-:Y:S02]  /*dc70*/  ISETP.GT.AND P5, PT, R5, 0x78, PT ;  /* 0x000000780500780c */ /* 0x000fe40003fa4270 */
[----:B------:R-:W-:Y:S02]  /*dc80*/  FMNMX.FTZ R7, R81, R4, !PT ;  /* 0x0000000451077209 */ /* 0x000fe40007810000 */
[----:B------:R-:W-:Y:S02]  /*dc90*/  FSEL R84, R84, -INF , P5 ;  /* 0xff80000054547808 */ /* 0x000fe40002800000 */
[----:B------:R-:W-:Y:S02]  /*dca0*/  ISETP.GT.AND P6, PT, R5, 0x79, PT ;  /* 0x000000790500780c */ /* 0x000fe40003fc4270 */
[----:B------:R-:W-:-:S02]  /*dcb0*/  FMNMX.FTZ R4, R84, R7, !PT ;  /* 0x0000000754047209 */ /* 0x000fc40007810000 */
[----:B------:R-:W-:Y:S02]  /*dcc0*/  FSEL R85, R85, -INF , P6 ;  /* 0xff80000055557808 */ /* 0x000fe40003000000 */
[----:B------:R-:W-:Y:S02]  /*dcd0*/  P2R R12, PR, RZ, 0x1 ;  /* 0x00000001ff0c7803 */ /* 0x000fe40000000000 */
[----:B------:R-:W-:Y:S02]  /*dce0*/  FMNMX.FTZ R7, R85, R4, !PT ;  /* 0x0000000455077209 */ /* 0x000fe40007810000 */
[----:B------:R-:W-:Y:S02]  /*dcf0*/  ISETP.GT.AND P0, PT, R5, 0x60, PT ;  /* 0x000000600500780c */ /* 0x000fe40003f04270 */
[----:B------:R-:W-:Y:S01]  /*dd00*/  P2R R11, PR, RZ, 0x2 ;  /* 0x00000002ff0b7803 */ /* 0x000fe20000000000 */
[----:B------:R-:W0:Y:S01]  /*dd10*/  SHFL.BFLY PT, R4, R7, 0x2, 0x1f ;  /* 0x0c401f0007047f89 */ /* 0x000e2200000e0000 */
[----:B------:R-:W-:-:S02]  /*dd20*/  FSEL R74, R74, -INF , P0 ;  /* 0xff8000004a4a7808 */ /* 0x000fc40000000000 */
[----:B------:R-:W-:Y:S02]  /*dd30*/  ISETP.NE.AND P0, PT, R12, RZ, PT ;  /* 0x000000ff0c00720c */ /* 0x000fe40003f05270 */
[----:B------:R-:W-:Y:S02]  /*dd40*/  ISETP.GT.AND P1, PT, R5, 0x59, PT ;  /* 0x000000590500780c */ /* 0x000fe40003f24270 */
[----:B------:R-:W-:Y:S02]  /*dd50*/  FSEL R75, R75, -INF , P0 ;  /* 0xff8000004b4b7808 */ /* 0x000fe40000000000 */
[----:B------:R-:W-:Y:S02]  /*dd60*/  ISETP.NE.AND P0, PT, R6, RZ, PT ;  /* 0x000000ff0600720c */ /* 0x000fe40003f05270 */
[----:B------:R-:W-:Y:S02]  /*dd70*/  FSEL R71, R71, -INF , P1 ;  /* 0xff80000047477808 */ /* 0x000fe40000800000 */
[----:B------:R-:W-:-:S02]  /*dd80*/  ISETP.NE.AND P1, PT, R11, RZ, PT ;  /* 0x000000ff0b00720c */ /* 0x000fc40003f25270 */
[----:B------:R-:W-:Y:S02]  /*dd90*/  P2R R10, PR, RZ, 0x4 ;  /* 0x00000004ff0a7803 */ /* 0x000fe40000000000 */
[----:B------:R-:W-:Y:S02]  /*dda0*/  FSEL R78, R78, -INF , P1 ;  /* 0xff8000004e4e7808 */ /* 0x000fe40000800000 */
[----:B------:R-:W-:Y:S02]  /*ddb0*/  FSEL R82, R82, -INF , P3 ;  /* 0xff80000052527808 */ /* 0x000fe40001800000 */
[----:B------:R-:W-:Y:S02]  /*ddc0*/  FSEL R83, R83, -INF , P4 ;  /* 0xff80000053537808 */ /* 0x000fe40002000000 */
[----:B------:R-:W-:Y:S02]  /*ddd0*/  FSEL R86, R86, -INF , P5 ;  /* 0xff80000056567808 */ /* 0x000fe40002800000 */
[----:B0-----:R-:W-:-:S02]  /*dde0*/  FMNMX.FTZ R9, R7, R4, !PT ;  /* 0x0000000407097209 */ /* 0x001fc40007810000 */
[----:B------:R-:W-:Y:S02]  /*ddf0*/  FSEL R87, R87, -INF , P6 ;  /* 0xff80000057577808 */ /* 0x000fe40003000000 */
[-C--:B------:R-:W-:Y:S01]  /*de00*/  MOV R116, R151.reuse ;  /* 0x0000009700747202 */ /* 0x080fe20000000f00 */
[----:B------:R-:W0:Y:S01]  /*de10*/  SHFL.BFLY PT, R4, R9, 0x1, 0x1f ;  /* 0x0c201f0009047f89 */ /* 0x000e2200000e0000 */
[-C--:B------:R-:W-:Y:S02]  /*de20*/  MOV R102, R151.reuse ;  /* 0x0000009700667202 */ /* 0x080fe40000000f00 */
[----:B------:R-:W-:Y:S02]  /*de30*/  MOV R88, R151 ;  /* 0x0000009700587202 */ /* 0x000fe40000000f00 */
[----:B0-----:R-:W-:Y:S02]  /*de40*/  FMNMX.FTZ R4, R9, R4, !PT ;  /* 0x0000000409047209 */ /* 0x001fe40007810000 */
[----:B------:R-:W-:-:S02]  /*de50*/  FMNMX.FTZ R9, R26, R27, !PT ;  /* 0x0000001b1a097209 */ /* 0x000fc40007810000 */
[C---:B------:R-:W-:Y:S01]  /*de60*/  FSETP.NEU.FTZ.AND P2, PT, R4.reuse, -INF , PT ;  /* 0xff8000000400780b */ /* 0x040fe20003f5d000 */
[----:B------:R-:W-:Y:S01]  /*de70*/  FMUL.FTZ R8, R4, UR45 ;  /* 0x0000002d04087c20 */ /* 0x000fe20008410000 */
[----:B------:R-:W-:-:S04]  /*de80*/  FMNMX.FTZ R6, R30, R9, !PT ;  /* 0x000000091e067209 */ /* 0x000fc80007810000 */
[----:B------:R-:W-:Y:S02]  /*de90*/  FMNMX.FTZ R9, R31, R6, !PT ;  /* 0x000000061f097209 */ /* 0x000fe40007810000 */
[----:B------:R-:W-:Y:S02]  /*dea0*/  FSEL R8, R8, RZ, P2 ;  /* 0x000000ff08087208 */ /* 0x000fe40001000000 */
[----:B------:R-:W-:Y:S02]  /*deb0*/  FMNMX.FTZ R6, R34, R9, !PT ;  /* 0x0000000922067209 */ /* 0x000fe40007810000 */
[----:B------:R-:W-:Y:S01]  /*dec0*/  ISETP.NE.AND P2, PT, R10, RZ, PT ;  /* 0x000000ff0a00720c */ /* 0x000fe20003f45270 */
[--C-:B------:R-:W-:Y:S01]  /*ded0*/  FFMA.FTZ R5, R25, UR45, -R8.reuse ;  /* 0x0000002d19057c23 */ /* 0x100fe20008010808 */
[----:B------:R-:W-:Y:S01]  /*dee0*/  FMNMX.FTZ R11, R35, R6, !PT ;  /* 0x00000006230b7209 */ /* 0x000fe20007810000 */
[--C-:B------:R-:W-:Y:S01]  /*def0*/  FFMA.FTZ R7, R29, UR45, -R8.reuse ;  /* 0x0000002d1d077c23 */ /* 0x100fe20008010808 */
[----:B------:R-:W-:Y:S01]  /*df00*/  FSEL R79, R79, -INF , P2 ;  /* 0xff8000004f4f7808 */ /* 0x000fe20001000000 */
        /* <DEDUP_REMOVED lines=12> */
[----:B------:R-:W0:Y:S01]  /*dfd0*/  MUFU.EX2 R160, R160 ;  /* 0x000000a000a07308 */ /* 0x000e220000000800 */
        /* <DEDUP_REMOVED lines=11> */
[--C-:B------:R-:W-:Y:S01]  /*e090*/  FFMA.FTZ R184, R72, UR45, -R8.reuse ;  /* 0x0000002d48b87c23 */ /* 0x100fe20008010808 */
[----:B------:R-:W-:Y:S01]  /*e0a0*/  FMNMX.FTZ R6, R50, R13, !PT ;  /* 0x0000000d32067209 */ /* 0x000fe20007810000 */
[--C-:B------:R-:W-:Y:S01]  /*e0b0*/  FFMA.FTZ R13, R41, UR45, -R8.reuse ;  /* 0x0000002d290d7c23 */ /* 0x100fe20008010808 */
[--C-:B------:R-:W-:Y:S01]  /*e0c0*/  FFMA.FTZ R41, R69, UR45, -R8.reuse ;  /* 0x0000002d45297c23 */ /* 0x100fe20008010808 */
[----:B------:R-:W2:Y:S01]  /*e0d0*/  MUFU.EX2 R7, R7 ;  /* 0x0000000700077308 */ /* 0x000ea20000000800 */
[----:B------:R-:W-:Y:S01]  /*e0e0*/  FMNMX.FTZ R15, R51, R6, !PT ;  /* 0x00000006330f7209 */ /* 0x000fe20007810000 */
[--C-:B------:R-:W-:Y:S01]  /*e0f0*/  FFMA.FTZ R186, R76, UR45, -R8.reuse ;  /* 0x0000002d4cba7c23 */ /* 0x100fe20008010808 */
[--C-:B------:R-:W-:Y:S01]  /*e100*/  FFMA.FTZ R188, R80, UR45, -R8.reuse ;  /* 0x0000002d50bc7c23 */ /* 0x100fe20008010808 */
[--C-:B------:R-:W-:Y:S01]  /*e110*/  FFMA.FTZ R81, R81, UR45, -R8.reuse ;  /* 0x0000002d51517c23 */ /* 0x100fe20008010808 */
[----:B------:R-:W-:Y:S01]  /*e120*/  FMNMX.FTZ R6, R54, R15, !PT ;  /* 0x0000000f36067209 */ /* 0x000fe20007810000 */
[----:B------:R-:W-:-:S02]  /*e130*/  FFMA.FTZ R190, R84, UR45, -R8 ;  /* 0x0000002d54be7c23 */ /* 0x000fc40008010808 */
[----:B------:R-:W3:Y:S01]  /*e140*/  MUFU.EX2 R164, R164 ;  /* 0x000000a400a47308 */ /* 0x000ee20000000800 */
[----:B------:R-:W-:-:S04]  /*e150*/  FMNMX.FTZ R15, R55, R6, !PT ;  /* 0x00000006370f7209 */ /* 0x000fc80007810000 */
[----:B------:R-:W-:Y:S01]  /*e160*/  FMNMX.FTZ R6, R58, R15, !PT ;  /* 0x0000000f3a067209 */ /* 0x000fe20007810000 */
[----:B------:R-:W-:Y:S02]  /*e170*/  FFMA.FTZ R15, R45, UR45, -R8 ;  /* 0x0000002d2d0f7c23 */ /* 0x000fe40008010808 */
[----:B------:R-:W4:Y:S01]  /*e180*/  MUFU.EX2 R9, R9 ;  /* 0x0000000900097308 */ /* 0x000f220000000800 */
[----:B------:R-:W-:-:S04]  /*e190*/  FMNMX.FTZ R21, R59, R6, !PT ;  /* 0x000000063b157209 */ /* 0x000fc80007810000 */
[----:B------:R-:W-:-:S03]  /*e1a0*/  FMNMX.FTZ R6, R62, R21, !PT ;  /* 0x000000153e067209 */ /* 0x000fc60007810000 */
[----:B------:R-:W5:Y:S01]  /*e1b0*/  MUFU.EX2 R166, R166 ;  /* 0x000000a600a67308 */ /* 0x000f620000000800 */
[----:B------:R-:W-:-:S04]  /*e1c0*/  FMNMX.FTZ R21, R63, R6, !PT ;  /* 0x000000063f157209 */ /* 0x000fc80007810000 */
[----:B------:R-:W-:Y:S01]  /*e1d0*/  FMNMX.FTZ R6, R66, R21, !PT ;  /* 0x0000001542067209 */ /* 0x000fe20007810000 */
[--C-:B------:R-:W-:Y:S01]  /*e1e0*/  FFMA.FTZ R21, R49, UR45, -R8.reuse ;  /* 0x0000002d31157c23 */ /* 0x100fe20008010808 */
[----:B------:R-:W-:Y:S01]  /*e1f0*/  FFMA.FTZ R49, R77, UR45, -R8 ;  /* 0x0000002d4d317c23 */ /* 0x000fe20008010808 */
[----:B------:R-:W5:Y:S01]  /*e200*/  MUFU.EX2 R11, R11 ;  /* 0x0000000b000b7308 */ /* 0x000f620000000800 */
[----:B------:R-:W-:-:S04]  /*e210*/  FMNMX.FTZ R25, R67, R6, !PT ;  /* 0x0000000643197209 */ /* 0x000fc80007810000 */
[----:B------:R-:W-:-:S03]  /*e220*/  FMNMX.FTZ R6, R70, R25, !PT ;  /* 0x0000001946067209 */ /* 0x000fc60007810000 */
[----:B------:R-:W5:Y:S01]  /*e230*/  MUFU.EX2 R168, R168 ;  /* 0x000000a800a87308 */ /* 0x000f620000000800 */
[----:B------:R-:W-:-:S04]  /*e240*/  FMNMX.FTZ R25, R71, R6, !PT ;  /* 0x0000000647197209 */ /* 0x000fc80007810000 */
[----:B------:R-:W-:Y:S01]  /*e250*/  FMNMX.FTZ R6, R74, R25, !PT ;  /* 0x000000194a067209 */ /* 0x000fe20007810000 */
[----:B------:R-:W-:Y:S02]  /*e260*/  FFMA.FTZ R25, R53, UR45, -R8 ;  /* 0x0000002d35197c23 */ /* 0x000fe40008010808 */
[----:B------:R-:W-:Y:S01]  /*e270*/  MUFU.EX2 R13, R13 ;  /* 0x0000000d000d7308 */ /* 0x000fe20000000800 */
[----:B------:R-:W-:-:S04]  /*e280*/  FMNMX.FTZ R29, R75, R6, !PT ;  /* 0x000000064b1d7209 */ /* 0x000fc80007810000 */
[----:B------:R-:W-:-:S03]  /*e290*/  FMNMX.FTZ R6, R78, R29, !PT ;  /* 0x0000001d4e067209 */ /* 0x000fc60007810000 */
[----:B------:R-:W-:Y:S01]  /*e2a0*/  MUFU.EX2 R170, R170 ;  /* 0x000000aa00aa7308 */ /* 0x000fe20000000800 */
[----:B------:R-:W-:-:S04]  /*e2b0*/  FMNMX.FTZ R29, R79, R6, !PT ;  /* 0x000000064f1d7209 */ /* 0x000fc80007810000 */
[----:B------:R-:W-:Y:S01]  /*e2c0*/  FMNMX.FTZ R6, R82, R29, !PT ;  /* 0x0000001d52067209 */ /* 0x000fe20007810000 */
[--C-:B------:R-:W-:Y:S01]  /*e2d0*/  FFMA.FTZ R29, R57, UR45, -R8.reuse ;  /* 0x0000002d391d7c23 */ /* 0x100fe20008010808 */
[----:B------:R-:W-:Y:S01]  /*e2e0*/  FFMA.FTZ R57, R85, UR45, -R8 ;  /* 0x0000002d55397c23 */ /* 0x000fe20008010808 */
[----:B------:R-:W-:Y:S01]  /*e2f0*/  MUFU.EX2 R15, R15 ;  /* 0x0000000f000f7308 */ /* 0x000fe20000000800 */
[----:B------:R-:W-:-:S04]  /*e300*/  FMNMX.FTZ R33, R83, R6, !PT ;  /* 0x0000000653217209 */ /* 0x000fc80007810000 */
[----:B------:R-:W-:Y:S01]  /*e310*/  FMNMX.FTZ R6, R86, R33, !PT ;  /* 0x0000002156067209 */ /* 0x000fe20007810000 */
[----:B------:R-:W-:Y:S02]  /*e320*/  FFMA.FTZ R33, R61, UR45, -R8 ;  /* 0x0000002d3d217c23 */ /* 0x000fe40008010808 */
[----:B------:R-:W-:Y:S01]  /*e330*/  MUFU.EX2 R172, R172 ;  /* 0x000000ac00ac7308 */ /* 0x000fe20000000800 */
[----:B------:R-:W-:-:S05]  /*e340*/  FMNMX.FTZ R6, R87, R6, !PT ;  /* 0x0000000657067209 */ /* 0x000fca0007810000 */
[----:B------:R-:W0:Y:S02]  /*e350*/  SHFL.BFLY PT, R45, R6, 0x2, 0x1f ;  /* 0x0c401f00062d7f89 */ /* 0x000e2400000e0000 */
[----:B------:R-:W-:Y:S08]  /*e360*/  MUFU.EX2 R21, R21 ;  /* 0x0000001500157308 */ /* 0x000ff00000000800 */
[----:B------:R-:W-:Y:S08]  /*e370*/  MUFU.EX2 R174, R174 ;  /* 0x000000ae00ae7308 */ /* 0x000ff00000000800 */
[----:B------:R-:W-:Y:S01]  /*e380*/  MUFU.EX2 R25, R25 ;  /* 0x0000001900197308 */ /* 0x000fe20000000800 */
[----:B0-----:R-:W-:Y:S01]  /*e390*/  FMNMX.FTZ R10, R6, R45, !PT ;  /* 0x0000002d060a7209 */ /* 0x001fe20007810000 */
[----:B------:R-:W-:-:S06]  /*e3a0*/  FFMA.FTZ R45, R73, UR45, -R8 ;  /* 0x0000002d492d7c23 */ /* 0x000fcc0008010808 */
[----:B------:R-:W-:Y:S01]  /*e3b0*/  MUFU.EX2 R176, R176 ;  /* 0x000000b000b07308 */ /* 0x000fe20000000800 */
[----:B------:R-:W0:Y:S07]  /*e3c0*/  SHFL.BFLY PT, R53, R10, 0x1, 0x1f ;  /* 0x0c201f000a357f89 */ /* 0x000e2e00000e0000 */
[----:B------:R-:W-:Y:S08]  /*e3d0*/  MUFU.EX2 R29, R29 ;  /* 0x0000001d001d7308 */ /* 0x000ff00000000800 */
[----:B------:R-:W-:Y:S08]  /*e3e0*/  MUFU.EX2 R178, R178 ;  /* 0x000000b200b27308 */ /* 0x000ff00000000800 */
[----:B------:R-:W-:Y:S01]  /*e3f0*/  MUFU.EX2 R33, R33 ;  /* 0x0000002100217308 */ /* 0x000fe20000000800 */
[----:B0-----:R-:W-:-:S04]  /*e400*/  FMNMX.FTZ R6, R10, R53, !PT ;  /* 0x000000350a067209 */ /* 0x001fc80007810000 */
[C---:B------:R-:W-:Y:S01]  /*e410*/  FSETP.NEU.FTZ.AND P1, PT, R6.reuse, -INF , PT ;  /* 0xff8000000600780b */ /* 0x040fe20003f3d000 */
[----:B------:R-:W-:Y:S02]  /*e420*/  FMUL.FTZ R32, R6, UR45 ;  /* 0x0000002d06207c20 */ /* 0x000fe40008410000 */
[----:B------:R-:W-:Y:S03]  /*e430*/  MUFU.EX2 R180, R180 ;  /* 0x000000b400b47308 */ /* 0x000fe60000000800 */
[----:B------:R-:W-:-:S05]  /*e440*/  FSEL R32, R32, RZ, P1 ;  /* 0x000000ff20207208 */ /* 0x000fca0000800000 */
[----:B------:R-:W-:Y:S01]  /*e450*/  MUFU.EX2 R37, R37 ;  /* 0x0000002500257308 */ /* 0x000fe20000000800 */
[--C-:B------:R-:W-:Y:S01]  /*e460*/  FFMA.FTZ R161, R26, UR45, -R32.reuse ;  /* 0x0000002d1aa17c23 */ /* 0x100fe20008010820 */
[--C-:B------:R-:W-:Y:S01]  /*e470*/  FFMA.FTZ R8, R27, UR45, -R32.reuse ;  /* 0x0000002d1b087c23 */ /* 0x100fe20008010820 */
[----:B------:R-:W-:Y:S01]  /*e480*/  FADD.FTZ R27, R160, R5 ;  /* 0x00000005a01b7221 */ /* 0x000fe20000010000 */
[--C-:B------:R-:W-:Y:S01]  /*e490*/  FFMA.FTZ R163, R30, UR45, -R32.reuse ;  /* 0x0000002d1ea37c23 */ /* 0x100fe20008010820 */
[--C-:B------:R-:W-:Y:S01]  /*e4a0*/  FFMA.FTZ R10, R31, UR45, -R32.reuse ;  /* 0x0000002d1f0a7c23 */ /* 0x100fe20008010820 */
[--C-:B------:R-:W-:Y:S01]  /*e4b0*/  FFMA.FTZ R165, R34, UR45, -R32.reuse ;  /* 0x0000002d22a57c23 */ /* 0x100fe20008010820 */
[----:B-1----:R-:W-:Y:S01]  /*e4c0*/  FADD.FTZ R30, R162, R27 ;  /* 0x0000001ba21e7221 */ /* 0x002fe20000010000 */
[----:B------:R-:W-:Y:S01]  /*e4d0*/  MUFU.EX2 R161, R161 ;  /* 0x000000a100a17308 */ /* 0x000fe20000000800 */
[--C-:B------:R-:W-:Y:S01]  /*e4e0*/  FFMA.FTZ R12, R35, UR45, -R32.reuse ;  /* 0x0000002d230c7c23 */ /* 0x100fe20008010820 */
[----:B------:R-:W-:Y:S01]  /*e4f0*/  FFMA.FTZ R167, R38, UR45, -R32 ;  /* 0x0000002d26a77c23 */ /* 0x000fe20008010820 */
[----:B--2---:R-:W-:Y:S01]  /*e500*/  FADD.FTZ R27, R7, R30 ;  /* 0x0000001e071b7221 */ /* 0x004fe20000010000 */
[--C-:B------:R-:W-:Y:S01]  /*e510*/  FFMA.FTZ R14, R39, UR45, -R32.reuse ;  /* 0x0000002d270e7c23 */ /* 0x100fe20008010820 */
[--C-:B------:R-:W-:Y:S01]  /*e520*/  FFMA.FTZ R169, R42, UR45, -R32.reuse ;  /* 0x0000002d2aa97c23 */ /* 0x100fe20008010820 */
[--C-:B------:R-:W-:Y:S01]  /*e530*/  FFMA.FTZ R20, R43, UR45, -R32.reuse ;  /* 0x0000002d2b147c23 */ /* 0x100fe20008010820 */
[----:B---3--:R-:W-:Y:S01]  /*e540*/  FADD.FTZ R34, R164, R27 ;  /* 0x0000001ba4227221 */ /* 0x008fe20000010000 */
[----:B------:R-:W0:Y:S01]  /*e550*/  MUFU.EX2 R8, R8 ;  /* 0x0000000800087308 */ /* 0x000e220000000800 */
[--C-:B------:R-:W-:Y:S01]  /*e560*/  FFMA.FTZ R171, R46, UR45, -R32.reuse ;  /* 0x0000002d2eab7c23 */ /* 0x100fe20008010820 */
[----:B------:R-:W-:Y:S01]  /*e570*/  FFMA.FTZ R24, R47, UR45, -R32 ;  /* 0x0000002d2f187c23 */ /* 0x000fe20008010820 */
[----:B----4-:R-:W-:Y:S01]  /*e580*/  FADD.FTZ R27, R9, R34 ;  /* 0x00000022091b7221 */ /* 0x010fe20000010000 */
[--C-:B------:R-:W-:Y:S01]  /*e590*/  FFMA.FTZ R173, R50, UR45, -R32.reuse ;  /* 0x0000002d32ad7c23 */ /* 0x100fe20008010820 */
[----:B------:R-:W-:Y:S01]  /*e5a0*/  FFMA.FTZ R26, R51, UR45, -R32 ;  /* 0x0000002d331a7c23 */ /* 0x000fe20008010820 */
[----:B------:R-:W-:-:S02]  /*e5b0*/  IMAD.U32 R42, RZ, RZ, UR38 ;  /* 0x00000026ff2a7e24 */ /* 0x000fc4000f8e00ff */
[----:B-----5:R-:W-:Y:S01]  /*e5c0*/  FADD.FTZ R34, R166, R27 ;  /* 0x0000001ba6227221 */ /* 0x020fe20000010000 */
[----:B------:R-:W1:Y:S01]  /*e5d0*/  MUFU.EX2 R163, R163 ;  /* 0x000000a300a37308 */ /* 0x000e620000000800 */
[--C-:B------:R-:W-:Y:S01]  /*e5e0*/  FFMA.FTZ R175, R54, UR45, -R32.reuse ;  /* 0x0000002d36af7c23 */ /* 0x100fe20008010820 */
[----:B------:R-:W-:Y:S01]  /*e5f0*/  FFMA.FTZ R28, R55, UR45, -R32 ;  /* 0x0000002d371c7c23 */ /* 0x000fe20008010820 */
[----:B------:R-:W-:Y:S01]  /*e600*/  FADD.FTZ R31, R11, R34 ;  /* 0x000000220b1f7221 */ /* 0x000fe20000010000 */
[----:B------:R-:W-:Y:S01]  /*e610*/  PRMT R3, R42, 0x654, R3 ;  /* 0x000006542a037816 */ /* 0x000fe20000000003 */
[--C-:B------:R-:W-:Y:S01]  /*e620*/  FFMA.FTZ R177, R58, UR45, -R32.reuse ;  /* 0x0000002d3ab17c23 */ /* 0x100fe20008010820 */
[----:B------:R-:W-:Y:S01]  /*e630*/  FFMA.FTZ R30, R59, UR45, -R32 ;  /* 0x0000002d3b1e7c23 */ /* 0x000fe20008010820 */
[----:B------:R-:W-:Y:S01]  /*e640*/  FADD.FTZ R38, R168, R31 ;  /* 0x0000001fa8267221 */ /* 0x000fe20000010000 */
[----:B------:R-:W2:Y:S01]  /*e650*/  MUFU.EX2 R10, R10 ;  /* 0x0000000a000a7308 */ /* 0x000ea20000000800 */
[----:B0-----:R-:W-:Y:S01]  /*e660*/  FADD.FTZ R36, R161, R8 ;  /* 0x00000008a1247221 */ /* 0x001fe20000010000 */
[----:B------:R0:W-:Y:S01]  /*e670*/  SYNCS.ARRIVE.TRANS64.RED.A1T0 RZ, [R3+URZ], RZ ;  /* 0x000000ff03ff79a7 */ /* 0x0001e2000810043f */
[----:B------:R-:W-:Y:S01]  /*e680*/  FADD.FTZ R31, R13, R38 ;  /* 0x000000260d1f7221 */ /* 0x000fe20000010000 */
[--C-:B------:R-:W-:Y:S01]  /*e690*/  FFMA.FTZ R179, R62, UR45, -R32.reuse ;  /* 0x0000002d3eb37c23 */ /* 0x100fe20008010820 */
[--C-:B------:R-:W-:Y:S01]  /*e6a0*/  FFMA.FTZ R34, R63, UR45, -R32.reuse ;  /* 0x0000002d3f227c23 */ /* 0x100fe20008010820 */
[--C-:B------:R-:W-:Y:S01]  /*e6b0*/  FFMA.FTZ R181, R66, UR45, -R32.reuse ;  /* 0x0000002d42b57c23 */ /* 0x100fe20008010820 */
[----:B------:R-:W-:Y:S01]  /*e6c0*/  FFMA.FTZ R70, R70, UR45, -R32 ;  /* 0x0000002d46467c23 */ /* 0x000fe20008010820 */
[----:B------:R-:W3:Y:S01]  /*e6d0*/  MUFU.EX2 R165, R165 ;  /* 0x000000a500a57308 */ /* 0x000ee20000000800 */
[----:B-1----:R-:W-:Y:S01]  /*e6e0*/  FADD.FTZ R27, R163, R36 ;  /* 0x00000024a31b7221 */ /* 0x002fe20000010000 */
[--C-:B------:R-:W-:Y:S01]  /*e6f0*/  FFMA.FTZ R71, R71, UR45, -R32.reuse ;  /* 0x0000002d47477c23 */ /* 0x100fe20008010820 */
[----:B------:R-:W-:Y:S01]  /*e700*/  F2FP.BF16.F32.PACK_AB R160, R5, R160 ;  /* 0x000000a005a0723e */ /* 0x000fe200000010ff */
        /* <DEDUP_REMOVED lines=8> */
[----:B------:R-:W-:Y:S01]  /*e790*/  FFMA.FTZ R86, R86, UR45, -R32 ;  /* 0x0000002d56567c23 */ /* 0x000fe20008010820 */
[----:B------:R-:W-:-:S02]  /*e7a0*/  F2FP.BF16.F32.PACK_AB R161, R8, R161 ;  /* 0x000000a108a1723e */ /* 0x000fc400000010ff */
[----:B------:R-:W-:Y:S01]  /*e7b0*/  F2FP.BF16.F32.PACK_AB R164, R9, R164 ;  /* 0x000000a409a4723e */ /* 0x000fe200000010ff */
[----:B------:R-:W2:Y:S01]  /*e7c0*/  MUFU.EX2 R167, R167 ;  /* 0x000000a700a77308 */ /* 0x000ea20000000800 */
[----:B---3--:R-:W-:Y:S01]  /*e7d0*/  FADD.FTZ R27, R165, R36 ;  /* 0x00000024a51b7221 */ /* 0x008fe20000010000 */
[----:B------:R-:W-:Y:S01]  /*e7e0*/  FADD.FTZ R36, R170, R31 ;  /* 0x0000001faa247221 */ /* 0x000fe20000010000 */
[----:B------:R-:W-:Y:S01]  /*e7f0*/  VIADD R9, R92, 0xfffffffe ;  /* 0xfffffffe5c097836 */ /* 0x000fe20000000000 */
[----:B------:R-:W-:Y:S01]  /*e800*/  F2FP.BF16.F32.PACK_AB R162, R7, R162 ;  /* 0x000000a207a2723e */ /* 0x000fe200000010ff */
[----:B------:R-:W-:Y:S02]  /*e810*/  IMAD.MOV.U32 R92, RZ, RZ, R151 ;  /* 0x000000ffff5c7224 */ /* 0x000fe400078e0097 */
[----:B------:R-:W-:Y:S01]  /*e820*/  FADD.FTZ R31, R15, R36 ;  /* 0x000000240f1f7221 */ /* 0x000fe20000010000 */
[--C-:B------:R-:W-:Y:S01]  /*e830*/  FFMA.FTZ R36, R67, UR45, -R32.reuse ;  /* 0x0000002d43247c23 */ /* 0x100fe20008010820 */
[----:B------:R-:W3:Y:S01]  /*e840*/  MUFU.EX2 R14, R14 ;  /* 0x0000000e000e7308 */ /* 0x000ee20000000800 */
[----:B-1----:R-:W-:Y:S01]  /*e850*/  FADD.FTZ R38, R12, R27 ;  /* 0x0000001b0c267221 */ /* 0x002fe20000010000 */
[----:B------:R-:W-:Y:S01]  /*e860*/  FADD.FTZ R40, R172, R31 ;  /* 0x0000001fac287221 */ /* 0x000fe20000010000 */
[----:B------:R-:W-:Y:S01]  /*e870*/  FFMA.FTZ R32, R87, UR45, -R32 ;  /* 0x0000002d57207c23 */ /* 0x000fe20008010820 */
[----:B------:R-:W-:-:S02]  /*e880*/  ISETP.GE.AND P1, PT, R9, R194, PT ;  /* 0x000000c20900720c */ /* 0x000fc40003f26270 */
[----:B------:R-:W-:Y:S01]  /*e890*/  FADD.FTZ R31, R21, R40 ;  /* 0x00000028151f7221 */ /* 0x000fe20000010000 */
[----:B------:R-:W-:Y:S01]  /*e8a0*/  F2FP.BF16.F32.PACK_AB R166, R11, R166 ;  /* 0x000000a60ba6723e */ /* 0x000fe200000010ff */
[----:B------:R-:W1:Y:S01]  /*e8b0*/  MUFU.EX2 R169, R169 ;  /* 0x000000a900a97308 */ /* 0x000e620000000800 */
[----:B--2---:R-:W-:Y:S01]  /*e8c0*/  FADD.FTZ R27, R167, R38 ;  /* 0x00000026a71b7221 */ /* 0x004fe20000010000 */
[----:B------:R-:W-:Y:S01]  /*e8d0*/  FADD.FTZ R40, R174, R31 ;  /* 0x0000001fae287221 */ /* 0x000fe20000010000 */
[----:B------:R-:W-:Y:S02]  /*e8e0*/  F2FP.BF16.F32.PACK_AB R168, R13, R168 ;  /* 0x000000a80da8723e */ /* 0x000fe400000010ff */
[----:B------:R-:W-:Y:S02]  /*e8f0*/  F2FP.BF16.F32.PACK_AB R170, R15, R170 ;  /* 0x000000aa0faa723e */ /* 0x000fe400000010ff */
[----:B------:R-:W-:Y:S01]  /*e900*/  F2FP.BF16.F32.PACK_AB R172, R21, R172 ;  /* 0x000000ac15ac723e */ /* 0x000fe200000010ff */
[----:B------:R-:W2:Y:S01]  /*e910*/  MUFU.EX2 R20, R20 ;  /* 0x0000001400147308 */ /* 0x000ea20000000800 */
[----:B---3--:R-:W-:Y:S01]  /*e920*/  FADD.FTZ R38, R14, R27 ;  /* 0x0000001b0e267221 */ /* 0x008fe20000010000 */
[----:B------:R-:W-:-:S02]  /*e930*/  F2FP.BF16.F32.PACK_AB R174, R25, R174 ;  /* 0x000000ae19ae723e */ /* 0x000fc400000010ff */
[----:B------:R-:W-:Y:S02]  /*e940*/  F2FP.BF16.F32.PACK_AB R163, R10, R163 ;  /* 0x000000a30aa3723e */ /* 0x000fe400000010ff */
[----:B------:R-:W-:Y:S02]  /*e950*/  F2FP.BF16.F32.PACK_AB R165, R12, R165 ;  /* 0x000000a50ca5723e */ /* 0x000fe400000010ff */
[----:B------:R-:W0:Y:S01]  /*e960*/  MUFU.EX2 R171, R171 ;  /* 0x000000ab00ab7308 */ /* 0x000e220000000800 */
[----:B-1----:R-:W-:Y:S01]  /*e970*/  FADD.FTZ R27, R169, R38 ;  /* 0x00000026a91b7221 */ /* 0x002fe20000010000 */
[----:B------:R-:W-:-:S06]  /*e980*/  F2FP.BF16.F32.PACK_AB R167, R14, R167 ;  /* 0x000000a70ea7723e */ /* 0x000fcc00000010ff */
[----:B------:R-:W1:Y:S01]  /*e990*/  MUFU.EX2 R24, R24 ;  /* 0x0000001800187308 */ /* 0x000e620000000800 */
[C---:B--2---:R-:W-:Y:S01]  /*e9a0*/  FADD.FTZ R38, R20.reuse, R27 ;  /* 0x0000001b14267221 */ /* 0x044fe20000010000 */
[----:B------:R-:W-:Y:S01]  /*e9b0*/  FADD.FTZ R27, R25, R40 ;  /* 0x00000028191b7221 */ /* 0x000fe20000010000 */
[----:B------:R-:W-:-:S03]  /*e9c0*/  F2FP.BF16.F32.PACK_AB R169, R20, R169 ;  /* 0x000000a914a9723e */ /* 0x000fc600000010ff */
[----:B------:R-:W-:Y:S01]  /*e9d0*/  FADD.FTZ R40, R176, R27 ;  /* 0x0000001bb0287221 */ /* 0x000fe20000010000 */
[----:B------:R-:W-:Y:S01]  /*e9e0*/  F2FP.BF16.F32.PACK_AB R176, R29, R176 ;  /* 0x000000b01db0723e */ /* 0x000fe200000010ff */
[----:B------:R-:W2:Y:S01]  /*e9f0*/  MUFU.EX2 R173, R173 ;  /* 0x000000ad00ad7308 */ /* 0x000ea20000000800 */
[----:B0-----:R-:W-:Y:S01]  /*ea00*/  FADD.FTZ R3, R171, R38 ;  /* 0x00000026ab037221 */ /* 0x001fe20000010000 */
[----:B------:R-:W-:-:S04]  /*ea10*/  FADD.FTZ R27, R29, R40 ;  /* 0x000000281d1b7221 */ /* 0x000fc80000010000 */
[----:B------:R-:W-:Y:S01]  /*ea20*/  FADD.FTZ R40, R178, R27 ;  /* 0x0000001bb2287221 */ /* 0x000fe20000010000 */
[C---:B------:R-:W-:Y:S01]  /*ea30*/  F2FP.BF16.F32.PACK_AB R178, R33.reuse, R178 ;  /* 0x000000b221b2723e */ /* 0x040fe200000010ff */
[----:B------:R-:W0:Y:S01]  /*ea40*/  MUFU.EX2 R26, R26 ;  /* 0x0000001a001a7308 */ /* 0x000e220000000800 */
[C---:B-1----:R-:W-:Y:S01]  /*ea50*/  FADD.FTZ R38, R24.reuse, R3 ;  /* 0x0000000318267221 */ /* 0x042fe20000010000 */
[----:B------:R-:W-:Y:S01]  /*ea60*/  FADD.FTZ R27, R33, R40 ;  /* 0x00000028211b7221 */ /* 0x000fe20000010000 */
[----:B------:R-:W-:-:S03]  /*ea70*/  F2FP.BF16.F32.PACK_AB R171, R24, R171 ;  /* 0x000000ab18ab723e */ /* 0x000fc600000010ff */
[----:B------:R-:W-:Y:S01]  /*ea80*/  FADD.FTZ R40, R180, R27 ;  /* 0x0000001bb4287221 */ /* 0x000fe20000010000 */
[----:B------:R-:W-:Y:S01]  /*ea90*/  F2FP.BF16.F32.PACK_AB R180, R37, R180 ;  /* 0x000000b425b4723e */ /* 0x000fe200000010ff */
[----:B------:R-:W1:Y:S01]  /*eaa0*/  MUFU.EX2 R175, R175 ;  /* 0x000000af00af7308 */ /* 0x000e620000000800 */
[----:B--2---:R-:W-:Y:S01]  /*eab0*/  FADD.FTZ R3, R173, R38 ;  /* 0x00000026ad037221 */ /* 0x004fe20000010000 */
[----:B------:R-:W-:-:S06]  /*eac0*/  FADD.FTZ R27, R37, R40 ;  /* 0x00000028251b7221 */ /* 0x000fcc0000010000 */
        /* <DEDUP_REMOVED lines=66> */
[----:B--2---:R-:W-:-:S04]  /*eef0*/  FADD.FTZ R8, R86, R5 ;  /* 0x0000000556087221 */ /* 0x004fc80000010000 */
[C---:B0-----:R-:W-:Y:S01]  /*ef00*/  FADD.FTZ R8, R191.reuse, R8 ;  /* 0x00000008bf087221 */ /* 0x041fe20000010000 */
[----:B------:R-:W-:Y:S01]  /*ef10*/  F2FP.BF16.F32.PACK_AB R191, R191, R86 ;  /* 0x00000056bfbf723e */ /* 0x000fe200000010ff */
[C---:B-1----:R-:W-:Y:S01]  /*ef20*/  FADD.FTZ R3, R57.reuse, R40 ;  /* 0x0000002839037221 */ /* 0x042fe20000010000 */
[----:B------:R-:W-:Y:S01]  /*ef30*/  F2FP.BF16.F32.PACK_AB R190, R57, R190 ;  /* 0x000000be39be723e */ /* 0x000fe200000010ff */
        /* <DEDUP_REMOVED lines=36> */
[----:B------:R-:W-:-:S07]  /*f180*/  CS2R R88, SRZ ;  /* 0x0000000000587805 */ /* 0x000fce000001ff00 */
.L_x_7116:
[----:B------:R-:W-:Y:S01]  /*f190*/  ISETP.NE.AND P1, PT, R12, 0x1, PT ;  /* 0x000000010c00780c */ /* 0x000fe20003f25270 */
[----:B------:R-:W-:Y:S05]  /*f1a0*/  YIELD ;  /* 0x0000000000007946 */ /* 0x000fea0003800000 */
[----:B------:R-:W-:Y:S02]  /*f1b0*/  SEL R158, RZ, 0x1, P1 ;  /* 0x00000001ff9e7807 */ /* 0x000fe40000800000 */
[----:B------:R-:W-:Y:S02]  /*f1c0*/  ISETP.NE.AND P1, PT, R195, RZ, PT ;  /* 0x000000ffc300720c */ /* 0x000fe40003f25270 */
[----:B------:R-:W-:-:S11]  /*f1d0*/  LOP3.LUT R158, R5, R158, RZ, 0x3c, !PT ;  /* 0x0000009e059e7212 */ /* 0x000fd600078e3cff */
[----:B------:R-:W-:Y:S05]  /*f1e0*/  @P1 BRA `(.L_x_7105) ;  /* 0x00000000003c1947 */ /* 0x000fea0003800000 */
[----:B------:R-:W-:Y:S05]  /*f1f0*/  @!P0 BRA `(.L_x_7106) ;  /* 0x0000000000048947 */ /* 0x000fea0003800000 */
[----:B------:R-:W-:Y:S01]  /*f200*/  BPT.TRAP 0x1 ;  /* 0x000000040000795c */ /* 0x000fe20000300000 */
.L_x_7106:
[----:B------:R-:W-:-:S05]  /*f210*/  VIADD R4, R12, 0x1 ;  /* 0x000000010c047836 */ /* 0x000fca0000000000 */
[----:B------:R-:W-:-:S04]  /*f220*/  ISETP.NE.AND P2, PT, R4, 0x2, PT ;  /* 0x000000020400780c */ /* 0x000fc80003f45270 */
[----:B------:R-:W-:Y:S02]  /*f230*/  SEL R7, R4, RZ, P2 ;  /* 0x000000ff04077207 */ /* 0x000fe40001000000 */
[----:B------:R-:W-:-:S03]  /*f240*/  SHF.L.U32 R4, R158, 0x1f, RZ ;  /* 0x0000001f9e047819 */ /* 0x000fc600000006ff */
[----:B------:R-:W-:-:S04]  /*f250*/  IMAD R7, R7, 0x8, R156 ;  /* 0x0000000807077824 */ /* 0x000fc800078e029c */
[----:B------:R0:W1:Y:S01]  /*f260*/  SYNCS.PHASECHK.TRANS64.TRYWAIT P2, [R7+URZ+0x28830], R4 ;  /* 0x02883004070075a7 */ /* 0x000062000804017f */
[----:B------:R-:W-:Y:S05]  /*f270*/  @!P0 BRA `(.L_x_7107) ;  /* 0x0000000000048947 */ /* 0x000fea0003800000 */
[----:B------:R-:W-:Y:S01]  /*f280*/  BPT.TRAP 0x1 ;  /* 0x000000040000795c */ /* 0x000fe20000300000 */
.L_x_7107:
[----:B------:R-:W-:Y:S04]  /*f290*/  BSSY B0, `(.L_x_7105) ;  /* 0x0000004000007945 */ /* 0x000fe80003800000 */
[----:B-1----:R-:W-:Y:S05]  /*f2a0*/  @P2 BRA `(.L_x_7108) ;  /* 0x0000000000082947 */ /* 0x002fea0003800000 */
[----:B------:R-:W1:Y:S02]  /*f2b0*/  SYNCS.PHASECHK.TRANS64.TRYWAIT P2, [R7+URZ+0x28830], R4 ;  /* 0x02883004070075a7 */ /* 0x000e64000804017f */
[----:B-1----:R-:W-:Y:S05]  /*f2c0*/  @!P2 BRA `(.L_x_7109) ;  /* 0x000000dc00e4a947 */ /* 0x002fea0003800000 */
.L_x_7108:
[----:B------:R-:W-:Y:S05]  /*f2d0*/  BSYNC B0 ;  /* 0x0000000000007941 */ /* 0x000fea0003800000 */
.L_x_7105:
[----:B01----:R-:W0:Y:S01]  /*f2e0*/  S2R R4, SR_TID.X ;  /* 0x0000000000047919 */ /* 0x003e220000002100 */
[----:B------:R-:W-:Y:S01]  /*f2f0*/  VIADD R157, R12, 0x1 ;  /* 0x000000010c9d7836 */ /* 0x000fe20000000000 */
[----:B------:R-:W-:Y:S05]  /*f300*/  WARPSYNC.ALL ;  /* 0x0000000000007948 */ /* 0x000fea0003800000 */
[C---:B------:R-:W-:Y:S01]  /*f310*/  ISETP.NE.AND P2, PT, R157.reuse, 0x2, PT ;  /* 0x000000029d00780c */ /* 0x040fe20003f45270 */
[----:B------:R-:W-:Y:S01]  /*f320*/  IMAD.MOV.U32 R7, RZ, RZ, 0x40000040 ;  /* 0x40000040ff077424 */ /* 0x000fe200078e00ff */
[----:B------:R-:W-:Y:S01]  /*f330*/  MOV R21, 0x40000040 ;  /* 0x4000004000157802 */ /* 0x000fe20000000f00 */
[----:B------:R-:W-:Y:S01]  /*f340*/  IMAD.MOV.U32 R25, RZ, RZ, 0x40000040 ;  /* 0x40000040ff197424 */ /* 0x000fe200078e00ff */
[----:B------:R-:W-:Y:S01]  /*f350*/  SEL R157, R157, RZ, P2 ;  /* 0x000000ff9d9d7207 */ /* 0x000fe20001000000 */
[----:B------:R-:W-:Y:S01]  /*f360*/  IMAD.MOV.U32 R15, RZ, RZ, 0x40000040 ;  /* 0x40000040ff0f7424 */ /* 0x000fe200078e00ff */
[----:B------:R-:W-:-:S02]  /*f370*/  R2UR UR7, R7 ;  /* 0x00000000070772ca */ /* 0x000fc400000e0000 */
[----:B------:R-:W-:Y:S01]  /*f380*/  R2UR UR15, R25 ;  /* 0x00000000190f72ca */ /* 0x000fe200000e0000 */
[----:B------:R-:W-:Y:S01]  /*f390*/  IMAD R6, R157, 0x800, R0 ;  /* 0x000008009d067824 */ /* 0x000fe200078e0200 */
[----:B------:R-:W-:Y:S02]  /*f3a0*/  R2UR UR31, R25 ;  /* 0x00000000191f72ca */ /* 0x000fe400000e0000 */
[----:B------:R-:W-:Y:S01]  /*f3b0*/  R2UR UR11, R21 ;  /* 0x00000000150b72ca */ /* 0x000fe200000e0000 */
[C---:B------:R-:W-:Y:S01]  /*f3c0*/  VIADD R24, R6.reuse, 0x4 ;  /* 0x0000000406187836 */ /* 0x040fe20000000000 */
[C---:B------:R-:W-:Y:S01]  /*f3d0*/  R2UR UR6, R6.reuse ;  /* 0x00000000060672ca */ /* 0x040fe200000e0000 */
[C---:B------:R-:W-:Y:S01]  /*f3e0*/  VIADD R20, R6.reuse, 0x2 ;  /* 0x0000000206147836 */ /* 0x040fe20000000000 */
        /* <DEDUP_REMOVED lines=10> */
[----:B0-----:R-:W-:-:S02]  /*f490*/  SHF.R.U32.HI R4, RZ, 0x7, R4 ;  /* 0x00000007ff047819 */ /* 0x001fc40000011604 */
[----:B------:R-:W-:Y:S02]  /*f4a0*/  R2UR UR22, R20 ;  /* 0x00000000141672ca */ /* 0x000fe400000e0000 */
[----:B------:R-:W-:Y:S01]  /*f4b0*/  R2UR UR23, R21 ;  /* 0x00000000151772ca */ /* 0x000fe200000e0000 */
[----:B------:R-:W-:Y:S01]  /*f4c0*/  VIADD R4, R4, 0x8 ;  /* 0x0000000804047836 */ /* 0x000fe20000000000 */
[----:B------:R-:W-:Y:S02]  /*f4d0*/  R2UR UR26, R14 ;  /* 0x000000000e1a72ca */ /* 0x000fe400000e0000 */
[----:B------:R-:W-:Y:S02]  /*f4e0*/  R2UR UR27, R15 ;  /* 0x000000000f1b72ca */ /* 0x000fe400000e0000 */
[----:B------:R0:W-:Y:S01]  /*f4f0*/  BAR.SYNC.DEFER_BLOCKING R4, 0x100 ;  /* 0x000400040000751d */ /* 0x0001e20000010000 */
[----:B------:R-:W-:Y:S02]  /*f500*/  R2UR UR34, R6 ;  /* 0x00000000062272ca */ /* 0x000fe400000e0000 */
[----:B------:R-:W-:-:S03]  /*f510*/  R2UR UR35, R7 ;  /* 0x00000000072372ca */ /* 0x000fc600000e0000 */
        /* <DEDUP_REMOVED lines=27> */
.L_x_7111:
[----:B------:R-:W-:Y:S01]  /*f6d0*/  SHF.L.U32 R4, R5, 0x1f, RZ ;  /* 0x0000001f05047819 */ /* 0x000fe200000006ff */
[----:B------:R-:W-:-:S04]  /*f6e0*/  IMAD R5, R12, 0x8, R156 ;  /* 0x000000080c057824 */ /* 0x000fc800078e029c */
[----:B------:R0:W1:Y:S01]  /*f6f0*/  SYNCS.PHASECHK.TRANS64.TRYWAIT P1, [R5+URZ+0x28850], R4 ;  /* 0x02885004050075a7 */ /* 0x000062000802017f */
[----:B------:R-:W-:Y:S05]  /*f700*/  @!P0 BRA `(.L_x_7112) ;  /* 0x0000000000048947 */ /* 0x000fea0003800000 */
[----:B------:R-:W-:Y:S01]  /*f710*/  BPT.TRAP 0x1 ;  /* 0x000000040000795c */ /* 0x000fe20000300000 */
.L_x_7112:
[----:B-1----:R-:W-:Y:S05]  /*f720*/  @P1 BRA `(.L_x_7110) ;  /* 0x0000000000081947 */ /* 0x002fea0003800000 */
[----:B------:R-:W1:Y:S02]  /*f730*/  SYNCS.PHASECHK.TRANS64.TRYWAIT P1, [R5+URZ+0x28850], R4 ;  /* 0x02885004050075a7 */ /* 0x000e64000802017f */
[----:B-1----:R-:W-:Y:S05]  /*f740*/  @!P1 BRA `(.L_x_7113) ;  /* 0x000000d800d89947 */ /* 0x002fea0003800000 */
.L_x_7110:
[----:B01----:R-:W-:Y:S01]  /*f750*/  VIADD R4, R156, 0x400 ;  /* 0x000004009c047836 */ /* 0x003fe20000000000 */
[----:B------:R-:W-:Y:S05]  /*f760*/  WARPSYNC.ALL ;  /* 0x0000000000007948 */ /* 0x000fea0003800000 */
[----:B------:R-:W-:Y:S01]  /*f770*/  SHF.R.U32.HI R4, RZ, 0x4, R4 ;  /* 0x00000004ff047819 */ /* 0x000fe20000011604 */
[----:B------:R-:W-:Y:S01]  /*f780*/  IMAD.MOV.U32 R5, RZ, RZ, 0x40000040 ;  /* 0x40000040ff057424 */ /* 0x000fe200078e00ff */
[----:B------:R-:W-:Y:S01]  /*f790*/  WARPGROUP.ARRIVE ;  /* 0x00000000000079c5 */ /* 0x000fe20000000000 */
[----:B------:R-:W-:Y:S01]  /*f7a0*/  IMAD.MOV.U32 R7, RZ, RZ, 0x40000040 ;  /* 0x40000040ff077424 */ /* 0x000fe200078e00ff */
[----:B------:R-:W-:-:S04]  /*f7b0*/  LOP3.LUT R4, R4, 0x3fff, RZ, 0xc0, !PT ;  /* 0x00003fff04047812 */ /* 0x000fc800078ec0ff */
[----:B------:R-:W0:Y:S01]  /*f7c0*/  S2R R13, SR_TID.X ;  /* 0x00000000000d7919 */ /* 0x000e220000002100 */
[----:B------:R-:W-:Y:S01]  /*f7d0*/  R2UR UR7, R5 ;  /* 0x00000000050772ca */ /* 0x000fe200000e0000 */
[----:B------:R-:W-:Y:S01]  /*f7e0*/  IMAD.MOV.U32 R5, RZ, RZ, 0x40000040 ;  /* 0x40000040ff057424 */ /* 0x000fe200078e00ff */
[----:B------:R-:W-:-:S05]  /*f7f0*/  LOP3.LUT R4, R4, 0x4000000, RZ, 0xfc, !PT ;  /* 0x0400000004047812 */ /* 0x000fca00078efcff */
[----:B------:R-:W-:-:S04]  /*f800*/  IMAD R4, R12, 0x800, R4 ;  /* 0x000008000c047824 */ /* 0x000fc800078e0204 */
[C---:B------:R-:W-:Y:S01]  /*f810*/  VIADD R6, R4.reuse, 0x80 ;  /* 0x0000008004067836 */ /* 0x040fe20000000000 */
[----:B------:R-:W-:-:S13]  /*f820*/  R2UR UR6, R4 ;  /* 0x00000000040672ca */ /* 0x000fda00000e0000 */
[----:B------:R-:W-:Y:S01]  /*f830*/  HGMMA.64x128x16.F32.BF16 R88, R160, gdesc[UR4].tnspB, R88, gsb0 ;  /* 0x41e00004a0587df0 */ /* 0x000fe20008001858 */
[----:B------:R-:W-:Y:S01]  /*f840*/  R2UR UR6, R6 ;  /* 0x00000000060672ca */ /* 0x000fe200000e0000 */
[----:B------:R-:W-:Y:S01]  /*f850*/  VIADD R6, R4, 0x100 ;  /* 0x0000010004067836 */ /* 0x000fe20000000000 */
[----:B------:R-:W-:Y:S02]  /*f860*/  R2UR UR7, R7 ;  /* 0x00000000070772ca */ /* 0x000fe400000e0000 */
[----:B------:R-:W-:Y:S02]  /*f870*/  MOV R7, 0x40000040 ;  /* 0x4000004000077802 */ /* 0x000fe40000000f00 */
[----:B0-----:R-:W-:Y:S01]  /*f880*/  SHF.R.U32.HI R13, RZ, 0x7, R13 ;  /* 0x00000007ff0d7819 */ /* 0x001fe2000001160d */
[----:B------:R-:W-:Y:S02]  /*f890*/  WARPGROUP.DEPBAR.LE gsb0, 0x0 ;  /* 0x00008000000079c5 */ /* 0x000fe40000010000 */
[----:B------:R-:W-:-:S06]  /*f8a0*/  WARPGROUP.ARRIVE ;  /* 0x00000000000079c5 */ /* 0x000fcc0000000000 */
[----:B------:R-:W-:Y:S01]  /*f8b0*/  HGMMA.64x128x16.F32.BF16 R88, R164, gdesc[UR4].tnspB, R88, gsb0 ;  /* 0x41e00004a4587df0 */ /* 0x000fe20008001858 */
[----:B------:R-:W-:Y:S01]  /*f8c0*/  R2UR UR6, R6 ;  /* 0x00000000060672ca */ /* 0x000fe200000e0000 */
[----:B------:R-:W-:Y:S01]  /*f8d0*/  VIADD R6, R4, 0x180 ;  /* 0x0000018004067836 */ /* 0x000fe20000000000 */
[----:B------:R-:W-:Y:S01]  /*f8e0*/  R2UR UR7, R7 ;  /* 0x00000000070772ca */ /* 0x000fe200000e0000 */
[----:B------:R-:W-:Y:S01]  /*f8f0*/  IMAD.MOV.U32 R7, RZ, RZ, 0x40000040 ;  /* 0x40000040ff077424 */ /* 0x000fe200078e00ff */
[----:B------:R-:W-:Y:S02]  /*f900*/  WARPGROUP.DEPBAR.LE gsb0, 0x0 ;  /* 0x00008000000079c5 */ /* 0x000fe40000010000 */
[----:B------:R-:W-:-:S09]  /*f910*/  WARPGROUP.ARRIVE ;  /* 0x00000000000079c5 */ /* 0x000fd20000000000 */
        /* <DEDUP_REMOVED lines=16> */
[C---:B------:R-:W-:Y:S01]  /*fa20*/  VIADD R6, R4.reuse, 0x300 ;  /* 0x0000030004067836 */ /* 0x040fe20000000000 */
[----:B------:R-:W-:Y:S01]  /*fa30*/  R2UR UR7, R7 ;  /* 0x00000000070772ca */ /* 0x000fe200000e0000 */
[----:B------:R-:W-:Y:S02]  /*fa40*/  IMAD.MOV.U32 R7, RZ, RZ, 0x40000040 ;  /* 0x40000040ff077424 */ /* 0x000fe400078e00ff */
[----:B------:R-:W-:Y:S01]  /*fa50*/  VIADD R4, R4, 0x380 ;  /* 0x0000038004047836 */ /* 0x000fe20000000000 */
[----:B------:R-:W-:Y:S02]  /*fa60*/  WARPGROUP.DEPBAR.LE gsb0, 0x0 ;  /* 0x00008000000079c5 */ /* 0x000fe40000010000 */
[----:B------:R-:W-:-:S07]  /*fa70*/  WARPGROUP.ARRIVE ;  /* 0x00000000000079c5 */ /* 0x000fce0000000000 */
[----:B------:R-:W-:Y:S01]  /*fa80*/  HGMMA.64x128x16.F32.BF16 R88, R180, gdesc[UR4].tnspB, R88, gsb0 ;  /* 0x41e00004b4587df0 */ /* 0x000fe20008001858 */
[----:B------:R-:W-:Y:S02]  /*fa90*/  R2UR UR6, R6 ;  /* 0x00000000060672ca */ /* 0x000fe400000e0000 */
[----:B------:R-:W-:Y:S01]  /*faa0*/  R2UR UR7, R7 ;  /* 0x00000000070772ca */ /* 0x000fe200000e0000 */
[----:B------:R-:W-:Y:S02]  /*fab0*/  WARPGROUP.DEPBAR.LE gsb0, 0x0 ;  /* 0x00008000000079c5 */ /* 0x000fe40000010000 */
[----:B------:R-:W-:-:S10]  /*fac0*/  WARPGROUP.ARRIVE ;  /* 0x00000000000079c5 */ /* 0x000fd40000000000 */
[----:B------:R-:W-:Y:S01]  /*fad0*/  HGMMA.64x128x16.F32.BF16 R88, R184, gdesc[UR4].tnspB, R88, gsb0 ;  /* 0x41e00004b8587df0 */ /* 0x000fe20008001858 */
[----:B------:R-:W-:Y:S02]  /*fae0*/  R2UR UR6, R4 ;  /* 0x00000000040672ca */ /* 0x000fe400000e0000 */
[----:B------:R-:W-:Y:S02]  /*faf0*/  R2UR UR7, R5 ;  /* 0x00000000050772ca */ /* 0x000fe400000e0000 */
[----:B------:R-:W-:Y:S01]  /*fb00*/  IADD3 R4, -R13, 0xb, RZ ;  /* 0x0000000b0d047810 */ /* 0x000fe20007ffe1ff */
[----:B------:R-:W-:Y:S02]  /*fb10*/  WARPGROUP.DEPBAR.LE gsb0, 0x0 ;  /* 0x00008000000079c5 */ /* 0x000fe40000010000 */
[----:B------:R-:W-:-:S08]  /*fb20*/  WARPGROUP.ARRIVE ;  /* 0x00000000000079c5 */ /* 0x000fd00000000000 */
[----:B------:R-:W-:Y:S03]  /*fb30*/  HGMMA.64x128x16.F32.BF16 R88, R188, gdesc[UR4].tnspB, R88, gsb0 ;  /* 0x41e00004bc587df0 */ /* 0x000fe60008001858 */
[----:B------:R-:W-:Y:S02]  /*fb40*/  WARPGROUP.DEPBAR.LE gsb0, 0x0 ;  /* 0x00008000000079c5 */ /* 0x000fe40000010000 */
[----:B------:R0:W-:Y:S06]  /*fb50*/  BAR.ARV R4, 0x100 ;  /* 0x000400040000751d */ /* 0x0001ec0000002000 */
[----:B------:R-:W-:Y:S05]  /*fb60*/  @!P0 BRA `(.L_x_7114) ;  /* 0x0000000000048947 */ /* 0x000fea0003800000 */
[----:B------:R-:W-:Y:S01]  /*fb70*/  BPT.TRAP 0x1 ;  /* 0x000000040000795c */ /* 0x000fe20000300000 */
.L_x_7114:
[----:B------:R-:W-:Y:S01]  /*fb80*/  FMNMX.FTZ R6, R26, R10, !PT ;  /* 0x0000000a1a067209 */ /* 0x000fe20007810000 */
[----:B------:R-:W-:Y:S01]  /*fb90*/  UMOV UR45, UR44 ;  /* 0x0000002c002d7c82 */ /* 0x000fe20008000000 */
[----:B0-----:R-:W-:Y:S02]  /*fba0*/  FMNMX.FTZ R4, R24, R11, !PT ;  /* 0x0000000b18047209 */ /* 0x001fe40007810000 */
        /* <DEDUP_REMOVED lines=75> */
[----:B------:R-:W-:Y:S01]  /*10060*/  FMUL.FTZ R36, R6, UR45 ;  /* 0x0000002d06247c20 */ /* 0x000fe20008410000 */
[--C-:B------:R-:W-:Y:S01]  /*10070*/  FFMA.FTZ R160, R24, UR45, -R10.reuse ;  /* 0x0000002d18a07c23 */ /* 0x100fe2000801080a */
[----:B------:R-:W-:Y:S01]  /*10080*/  FMUL.FTZ R11, R11, UR45 ;  /* 0x0000002d0b0b7c20 */ /* 0x000fe20008410000 */
[----:B------:R-:W-:Y:S01]  /*10090*/  FFMA.FTZ R161, R25, UR45, -R10 ;  /* 0x0000002d19a17c23 */ /* 0x000fe2000801080a */
[----:B------:R-:W-:Y:S01]  /*100a0*/  FFMA.FTZ R26, R26, UR45, -R36 ;  /* 0x0000002d1a1a7c23 */ /* 0x000fe20008010824 */
[----:B------:R-:W-:Y:S01]  /*100b0*/  FFMA.FTZ R174, R52, UR45, -R10 ;  /* 0x0000002d34ae7c23 */ /* 0x000fe2000801080a */
[----:B------:R-:W-:Y:S01]  /*100c0*/  FFMA.FTZ R52, R27, UR45, -R36 ;  /* 0x0000002d1b347c23 */ /* 0x000fe20008010824 */
[----:B------:R-:W-:Y:S01]  /*100d0*/  MUFU.EX2 R5, R11 ;  /* 0x0000000b00057308 */ /* 0x000fe20000000800 */
[----:B------:R-:W-:Y:S01]  /*100e0*/  FFMA.FTZ R162, R28, UR45, -R10 ;  /* 0x0000002d1ca27c23 */ /* 0x000fe2000801080a */
[----:B------:R-:W-:Y:S01]  /*100f0*/  FFMA.FTZ R27, R30, UR45, -R36 ;  /* 0x0000002d1e1b7c23 */ /* 0x000fe20008010824 */
[--C-:B------:R-:W-:Y:S01]  /*10100*/  FFMA.FTZ R163, R29, UR45, -R10.reuse ;  /* 0x0000002d1da37c23 */ /* 0x100fe2000801080a */
[----:B------:R-:W-:Y:S01]  /*10110*/  FFMA.FTZ R28, R49, UR45, -R10 ;  /* 0x0000002d311c7c23 */ /* 0x000fe2000801080a */
[----:B------:R-:W-:Y:S01]  /*10120*/  FFMA.FTZ R49, R31, UR45, -R36 ;  /* 0x0000002d1f317c23 */ /* 0x000fe20008010824 */
[----:B------:R-:W-:Y:S01]  /*10130*/  FFMA.FTZ R164, R32, UR45, -R10 ;  /* 0x0000002d20a47c23 */ /* 0x000fe2000801080a */
[----:B------:R-:W-:Y:S01]  /*10140*/  FFMA.FTZ R30, R34, UR45, -R36 ;  /* 0x0000002d221e7c23 */ /* 0x000fe20008010824 */
[----:B------:R-:W0:Y:S01]  /*10150*/  MUFU.EX2 R160, R160 ;  /* 0x000000a000a07308 */ /* 0x000e220000000800 */
[--C-:B------:R-:W-:Y:S01]  /*10160*/  FFMA.FTZ R165, R33, UR45, -R10.reuse ;  /* 0x0000002d21a57c23 */ /* 0x100fe2000801080a */
[----:B------:R-:W-:Y:S01]  /*10170*/  FFMA.FTZ R172, R48, UR45, -R10 ;  /* 0x0000002d30ac7c23 */ /* 0x000fe2000801080a */
[--C-:B------:R-:W-:Y:S01]  /*10180*/  FFMA.FTZ R48, R35, UR45, -R36.reuse ;  /* 0x0000002d23307c23 */ /* 0x100fe20008010824 */
[----:B------:R-:W-:Y:S01]  /*10190*/  FFMA.FTZ R167, R38, UR45, -R36 ;  /* 0x0000002d26a77c23 */ /* 0x000fe20008010824 */
[--C-:B------:R-:W-:Y:S01]  /*101a0*/  FFMA.FTZ R33, R37, UR45, -R10.reuse ;  /* 0x0000002d25217c23 */ /* 0x100fe2000801080a */
[----:B------:R-:W-:Y:S01]  /*101b0*/  FFMA.FTZ R29, R45, UR45, -R10 ;  /* 0x0000002d2d1d7c23 */ /* 0x000fe2000801080a */
[----:B------:R-:W-:Y:S01]  /*101c0*/  FFMA.FTZ R45, R39, UR45, -R36 ;  /* 0x0000002d272d7c23 */ /* 0x000fe20008010824 */
[----:B------:R-:W-:Y:S01]  /*101d0*/  MUFU.EX2 R7, R7 ;  /* 0x0000000700077308 */ /* 0x000fe20000000800 */
[----:B------:R-:W-:Y:S01]  /*101e0*/  FFMA.FTZ R168, R40, UR45, -R10 ;  /* 0x0000002d28a87c23 */ /* 0x000fe2000801080a */
[----:B------:R-:W-:Y:S01]  /*101f0*/  FFMA.FTZ R169, R42, UR45, -R36 ;  /* 0x0000002d2aa97c23 */ /* 0x000fe20008010824 */
[--C-:B------:R-:W-:Y:S01]  /*10200*/  FFMA.FTZ R32, R41, UR45, -R10.reuse ;  /* 0x0000002d29207c23 */ /* 0x100fe2000801080a */
[----:B------:R-:W-:Y:S01]  /*10210*/  FFMA.FTZ R170, R44, UR45, -R10 ;  /* 0x0000002d2caa7c23 */ /* 0x000fe2000801080a */
[--C-:B------:R-:W-:Y:S01]  /*10220*/  FFMA.FTZ R44, R43, UR45, -R36.reuse ;  /* 0x0000002d2b2c7c23 */ /* 0x100fe20008010824 */
[--C-:B------:R-:W-:Y:S01]  /*10230*/  FFMA.FTZ R171, R46, UR45, -R36.reuse ;  /* 0x0000002d2eab7c23 */ /* 0x100fe20008010824 */
[----:B------:R-:W-:Y:S01]  /*10240*/  FFMA.FTZ R43, R47, UR45, -R36 ;  /* 0x0000002d2f2b7c23 */ /* 0x000fe20008010824 */
[----:B------:R-:W1:Y:S01]  /*10250*/  MUFU.EX2 R26, R26 ;  /* 0x0000001a001a7308 */ /* 0x000e620000000800 */
[----:B0-----:R-:W-:Y:S01]  /*10260*/  FFMA.FTZ R34, R5, R3, R160 ;  /* 0x0000000305227223 */ /* 0x001fe200000100a0 */
[--C-:B------:R-:W-:Y:S01]  /*10270*/  FFMA.FTZ R173, R50, UR45, -R36.reuse ;  /* 0x0000002d32ad7c23 */ /* 0x100fe20008010824 */
[--C-:B------:R-:W-:Y:S01]  /*10280*/  FFMA.FTZ R42, R51, UR45, -R36.reuse ;  /* 0x0000002d332a7c23 */ /* 0x100fe20008010824 */
        /* <DEDUP_REMOVED lines=31> */
[----:B------:R-:W-:Y:S01]  /*10480*/  FFMA.FTZ R187, R78, UR45, -R36 ;  /* 0x0000002d4ebb7c23 */ /* 0x000fe20008010824 */
[--C-:B------:R-:W-:Y:S01]  /*10490*/  FFMA.FTZ R13, R77, UR45, -R10.reuse ;  /* 0x0000002d4d0d7c23 */ /* 0x100fe2000801080a */
[----:B------:R-:W-:Y:S01]  /*104a0*/  FFMA.FTZ R188, R80, UR45, -R10 ;  /* 0x0000002d50bc7c23 */ /* 0x000fe2000801080a */
[----:B------:R-:W-:Y:S01]  /*104b0*/  FFMA.FTZ R189, R82, UR45, -R36 ;  /* 0x0000002d52bd7c23 */ /* 0x000fe20008010824 */
[----:B------:R-:W-:Y:S01]  /*104c0*/  FFMA.FTZ R11, R81, UR45, -R10 ;  /* 0x0000002d510b7c23 */ /* 0x000fe2000801080a */
[----:B------:R-:W2:Y:S01]  /*104d0*/  MUFU.EX2 R163, R163 ;  /* 0x000000a300a37308 */ /* 0x000ea20000000800 */
[----:B-1----:R-:W-:Y:S01]  /*104e0*/  FADD.FTZ R34, R162, R31 ;  /* 0x0000001fa2227221 */ /* 0x002fe20000010000 */
[----:B------:R-:W-:-:S02]  /*104f0*/  IMAD R50, R157, 0x8, R156 ;  /* 0x000000089d327824 */ /* 0x000fc400078e029c */
[----:B------:R-:W-:Y:S01]  /*10500*/  FFMA.FTZ R190, R84, UR45, -R10 ;  /* 0x0000002d54be7c23 */ /* 0x000fe2000801080a */
[----:B------:R-:W-:Y:S01]  /*10510*/  FFMA.FTZ R191, R86, UR45, -R36 ;  /* 0x0000002d56bf7c23 */ /* 0x000fe20008010824 */
[----:B------:R-:W-:Y:S02]  /*10520*/  FFMA.FTZ R10, R85, UR45, -R10 ;  /* 0x0000002d550a7c23 */ /* 0x000fe4000801080a */
        /* <DEDUP_REMOVED lines=79> */
[--C-:B------:R-:W-:Y:S01]  /*10a20*/  FFMA.FTZ R31, R83, UR45, -R36.reuse ;  /* 0x0000002d531f7c23 */ /* 0x100fe20008010824 */
[----:B------:R-:W-:-:S05]  /*10a30*/  FFMA.FTZ R36, R87, UR45, -R36 ;  /* 0x0000002d57247c23 */ /* 0x000fca0008010824 */
[----:B------:R-:W1:Y:S01]  /*10a40*/  MUFU.EX2 R15, R15 ;  /* 0x0000000f000f7308 */ /* 0x000e620000000800 */
[----:B0-----:R-:W-:-:S07]  /*10a50*/  FADD.FTZ R46, R182, R3 ;  /* 0x00000003b62e7221 */ /* 0x001fce0000010000 */
[----:B------:R-:W0:Y:S01]  /*10a60*/  MUFU.EX2 R37, R37 ;  /* 0x0000002500257308 */ /* 0x000e220000000800 */
[----:B--2---:R-:W-:-:S07]  /*10a70*/  FADD.FTZ R8, R183, R8 ;  /* 0x00000008b7087221 */ /* 0x004fce0000010000 */
[----:B------:R-:W2:Y:S01]  /*10a80*/  MUFU.EX2 R184, R184 ;  /* 0x000000b800b87308 */ /* 0x000ea20000000800 */
[----:B-1----:R-:W-:Y:S01]  /*10a90*/  FADD.FTZ R3, R15, R46 ;  /* 0x0000002e0f037221 */ /* 0x002fe20000010000 */
[----:B------:R-:W-:-:S06]  /*10aa0*/  IMAD.U32 R46, RZ, RZ, UR38 ;  /* 0x00000026ff2e7e24 */ /* 0x000fcc000f8e00ff */
[----:B------:R-:W1:Y:S01]  /*10ab0*/  MUFU.EX2 R185, R185 ;  /* 0x000000b900b97308 */ /* 0x000e620000000800 */
[----:B0-----:R-:W-:-:S07]  /*10ac0*/  FADD.FTZ R8, R37, R8 ;  /* 0x0000000825087221 */ /* 0x001fce0000010000 */
[----:B------:R-:W0:Y:S01]  /*10ad0*/  MUFU.EX2 R14, R14 ;  /* 0x0000000e000e7308 */ /* 0x000e220000000800 */
[----:B--2---:R-:W-:Y:S01]  /*10ae0*/  FADD.FTZ R47, R184, R3 ;  /* 0x00000003b82f7221 */ /* 0x004fe20000010000 */
[----:B------:R-:W-:-:S05]  /*10af0*/  VIADD R3, R50, 0x28840 ;  /* 0x0002884032037836 */ /* 0x000fca0000000000 */
[----:B------:R-:W-:Y:S01]  /*10b00*/  PRMT R3, R46, 0x654, R3 ;  /* 0x000006542e037816 */ /* 0x000fe20000000003 */
[----:B------:R-:W2:Y:S01]  /*10b10*/  MUFU.EX2 R35, R35 ;  /* 0x0000002300237308 */ /* 0x000ea20000000800 */
[----:B-1----:R-:W-:Y:S02]  /*10b20*/  FADD.FTZ R8, R185, R8 ;  /* 0x00000008b9087221 */ /* 0x002fe40000010000 */
[----:B------:R1:W-:Y:S05]  /*10b30*/  SYNCS.ARRIVE.TRANS64.RED.A1T0 RZ, [R3+URZ], RZ ;  /* 0x000000ff03ff79a7 */ /* 0x0003ea000810043f */
[----:B------:R-:W3:Y:S01]  /*10b40*/  MUFU.EX2 R186, R186 ;  /* 0x000000ba00ba7308 */ /* 0x000ee20000000800 */
[----:B0-----:R-:W-:-:S07]  /*10b50*/  FADD.FTZ R47, R14, R47 ;  /* 0x0000002f0e2f7221 */ /* 0x001fce0000010000 */
[----:B------:R-:W0:Y:S01]  /*10b60*/  MUFU.EX2 R187, R187 ;  /* 0x000000bb00bb7308 */ /* 0x000e220000000800 */
[----:B--2---:R-:W-:-:S07]  /*10b70*/  FADD.FTZ R8, R35, R8 ;  /* 0x0000000823087221 */ /* 0x004fce0000010000 */
[----:B------:R-:W1:Y:S01]  /*10b80*/  MUFU.EX2 R13, R13 ;  /* 0x0000000d000d7308 */ /* 0x000e620000000800 */
[----:B---3--:R-:W-:-:S07]  /*10b90*/  FADD.FTZ R46, R186, R47 ;  /* 0x0000002fba2e7221 */ /* 0x008fce0000010000 */
        /* <DEDUP_REMOVED lines=22> */
.L_x_7115:
[----:B------:R-:W-:Y:S01]  /*10d00*/  LEA R12, R12, R156, 0x3 ;  /* 0x0000009c0c0c7211 */ /* 0x000fe200078e18ff */
[----:B------:R-:W-:Y:S01]  /*10d10*/  IMAD.U32 R47, RZ, RZ, UR38 ;  /* 0x00000026ff2f7e24 */ /* 0x000fe2000f8e00ff */
[----:B------:R-:W-:Y:S01]  /*10d20*/  ISETP.GT.AND P1, PT, R9, R194, PT ;  /* 0x000000c20900720c */ /* 0x000fe20003f24270 */
[-C--:B------:R-:W-:Y:S01]  /*10d30*/  FMUL.FTZ R88, R88, R5.reuse ;  /* 0x0000000558587220 */ /* 0x080fe20000410000 */
[----:B------:R-:W-:Y:S01]  /*10d40*/  F2FP.BF16.F32.PACK_AB R160, R161, R160 ;  /* 0x000000a0a1a0723e */ /* 0x000fe200000010ff */
[----:B------:R-:W-:Y:S01]  /*10d50*/  VIADD R12, R12, 0x28860 ;  /* 0x000288600c0c7836 */ /* 0x000fe20000000000 */
[----:B------:R-:W-:Y:S01]  /*10d60*/  F2FP.BF16.F32.PACK_AB R162, R163, R162 ;  /* 0x000000a2a3a2723e */ /* 0x000fe200000010ff */
[-C--:B------:R-:W-:Y:S01]  /*10d70*/  FMUL.FTZ R89, R89, R5.reuse ;  /* 0x0000000559597220 */ /* 0x080fe20000410000 */
[----:B------:R-:W-:Y:S01]  /*10d80*/  F2FP.BF16.F32.PACK_AB R164, R165, R164 ;  /* 0x000000a4a5a4723e */ /* 0x000fe200000010ff */
[-C--:B------:R-:W-:Y:S01]  /*10d90*/  FMUL.FTZ R92, R92, R5.reuse ;  /* 0x000000055c5c7220 */ /* 0x080fe20000410000 */
[----:B------:R-:W-:Y:S01]  /*10da0*/  PRMT R12, R47, 0x654, R12 ;  /* 0x000006542f0c7816 */ /* 0x000fe2000000000c */
[-C--:B------:R-:W-:Y:S01]  /*10db0*/  FMUL.FTZ R93, R93, R5.reuse ;  /* 0x000000055d5d7220 */ /* 0x080fe20000410000 */
[----:B------:R-:W-:Y:S01]  /*10dc0*/  F2FP.BF16.F32.PACK_AB R188, R11, R188 ;  /* 0x000000bc0bbc723e */ /* 0x000fe200000010ff */
[-C--:B------:R-:W-:Y:S01]  /*10dd0*/  FMUL.FTZ R96, R96, R5.reuse ;  /* 0x0000000560607220 */ /* 0x080fe20000410000 */
[----:B------:R0:W-:Y:S01]  /*10de0*/  SYNCS.ARRIVE.TRANS64.RED.A1T0 RZ, [R12+URZ], RZ ;  /* 0x000000ff0cff79a7 */ /* 0x0001e2000810043f */
[----:B------:R-:W-:Y:S01]  /*10df0*/  F2FP.BF16.F32.PACK_AB R190, R10, R190 ;  /* 0x000000be0abe723e */ /* 0x000fe200000010ff */
        /* <DEDUP_REMOVED lines=28> */
[----:B------:R-:W-:Y:S01]  /*10fc0*/  FMUL.FTZ R90, R90, R7 ;  /* 0x000000075a5a7220 */ /* 0x000fe20000410000 */
[----:B------:R-:W-:Y:S01]  /*10fd0*/  F2FP.BF16.F32.PACK_AB R163, R49, R27 ;  /* 0x0000001b31a3723e */ /* 0x000fe200000010ff */
[-C--:B------:R-:W-:Y:S01]  /*10fe0*/  FMUL.FTZ R91, R91, R7.reuse ;  /* 0x000000075b5b7220 */ /* 0x080fe20000410000 */
        /* <DEDUP_REMOVED lines=52> */
[-C--:B------:R-:W-:Y:S01]  /*11330*/  FMUL.FTZ R147, R147, R7.reuse ;  /* 0x0000000793937220 */ /* 0x080fe20000410000 */
[-C--:B------:R-:W-:Y:S01]  /*11340*/  FMUL.FTZ R150, R150, R7.reuse ;  /* 0x0000000796967220 */ /* 0x080fe20000410000 */
[----:B------:R-:W-:Y:S01]  /*11350*/  FMUL.FTZ R151, R151, R7 ;  /* 0x0000000797977220 */ /* 0x000fe20000410000 */
[----:B------:R-:W-:-:S02]  /*11360*/  VIADD R9, R9, 0xffffffff ;  /* 0xffffffff09097836 */ /* 0x000fc40000000000 */
[----:B------:R-:W-:Y:S02]  /*11370*/  IMAD.MOV.U32 R10, RZ, RZ, R6 ;  /* 0x000000ffff0a7224 */ /* 0x000fe400078e0006 */
[----:B------:R-:W-:Y:S02]  /*11380*/  IMAD.MOV.U32 R11, RZ, RZ, R4 ;  /* 0x000000ffff0b7224 */ /* 0x000fe400078e0004 */
[----:B------:R-:W-:Y:S02]  /*11390*/  IMAD.MOV.U32 R5, RZ, RZ, R158 ;  /* 0x000000ffff057224 */ /* 0x000fe400078e009e */
[----:B0-----:R-:W-:Y:S01]  /*113a0*/  IMAD.MOV.U32 R12, RZ, RZ, R157 ;  /* 0x000000ffff0c7224 */ /* 0x001fe200078e009d */
[----:B------:R-:W-:Y:S06]  /*113b0*/  @P1 BRA `(.L_x_7116) ;  /* 0xffffffdc00741947 */ /* 0x000fec000383ffff */
.L_x_7104:
[----:B------:R-:W-:Y:S05]  /*113c0*/  WARPSYNC.ALL ;  /* 0x0000000000007948 */ /* 0x000fea0003800000 */
[----:B------:R-:W-:Y:S06]  /*113d0*/  BAR.ARV 0x8, 0x180 ;  /* 0x0206000000007b1d */ /* 0x000fec0000002000 */
[----:B------:R-:W-:Y:S05]  /*113e0*/  @!P0 BRA `(.L_x_7117) ;  /* 0x0000000000048947 */ /* 0x000fea0003800000 */
[----:B------:R-:W-:Y:S01]  /*113f0*/  BPT.TRAP 0x1 ;  /* 0x000000040000795c */ /* 0x000fe20000300000 */
.L_x_7117:
[----:B------:R-:W-:Y:S01]  /*11400*/  IMAD R15, R157, 0x8, R156 ;  /* 0x000000089d0f7824 */ /* 0x000fe200078e029c */
[----:B------:R-:W-:-:S04]  /*11410*/  SHF.L.U32 R0, R158, 0x1f, RZ ;  /* 0x0000001f9e007819 */ /* 0x000fc800000006ff */
[----:B------:R0:W1:Y:S01]  /*11420*/  SYNCS.PHASECHK.TRANS64.TRYWAIT P1, [R15+URZ+0x28850], R0 ;  /* 0x028850000f0075a7 */ /* 0x000062000802017f */
[----:B------:R-:W-:Y:S05]  /*11430*/  @!P0 BRA `(.L_x_7118) ;  /* 0x0000000000048947 */ /* 0x000fea0003800000 */
[----:B------:R-:W-:Y:S01]  /*11440*/  BPT.TRAP 0x1 ;  /* 0x000000040000795c */ /* 0x000fe20000300000 */
.L_x_7118:
[----:B------:R-:W-:-:S05]  /*11450*/  VIADD R156, R156, 0x400 ;  /* 0x000004009c9c7836 */ /* 0x000fca0000000000 */
[----:B------:R-:W-:-:S04]  /*11460*/  SHF.R.U32.HI R156, RZ, 0x4, R156 ;  /* 0x00000004ff9c7819 */ /* 0x000fc8000001169c */
[----:B------:R-:W-:-:S04]  /*11470*/  LOP3.LUT R156, R156, 0x3fff, RZ, 0xc0, !PT ;  /* 0x00003fff9c9c7812 */ /* 0x000fc800078ec0ff */
[----:B------:R-:W-:Y:S01]  /*11480*/  LOP3.LUT R156, R156, 0x4000000, RZ, 0xfc, !PT ;  /* 0x040000009c9c7812 */ /* 0x000fe200078efcff */
[----:B-1----:R-:W-:Y:S06]  /*11490*/  @P1 BRA `(.L_x_7119) ;  /* 0x0000000000081947 */ /* 0x002fec0003800000 */
[----:B------:R-:W1:Y:S02]  /*114a0*/  SYNCS.PHASECHK.TRANS64.TRYWAIT P1, [R15+URZ+0x28850], R0 ;  /* 0x028850000f0075a7 */ /* 0x000e64000802017f */
[----:B-1----:R-:W-:Y:S05]  /*114b0*/  @!P1 BRA `(.L_x_7120) ;  /* 0x000000bc00909947 */ /* 0x002fea0003800000 */
.L_x_7119:
        /* <DEDUP_REMOVED lines=9> */
[----:B------:R-:W-:Y:S01]  /*11550*/  IMAD.MOV.U32 R11, RZ, RZ, 0x40000040 ;  /* 0x40000040ff0b7424 */ /* 0x000fe200078e00ff */
[----:B------:R-:W1:Y:S01]  /*11560*/  SHFL.BFLY PT, R5, R8, 0x2, 0x1f ;  /* 0x0c401f0008057f89 */ /* 0x000e6200000e0000 */
[----:B------:R-:W-:Y:S02]  /*11570*/  IMAD.MOV.U32 R69, RZ, RZ, RZ ;  /* 0x000000ffff457224 */ /* 0x000fe400078e00ff */
[----:B------:R-:W-:-:S06]  /*11580*/  IMAD.U32 R14, RZ, RZ, UR45 ;  /* 0x0000002dff0e7e24 */ /* 0x000fcc000f8e00ff */
[----:B------:R-:W-:Y:S01]  /*11590*/  HGMMA.64x128x16.F32.BF16 R88, R160, gdesc[UR4].tnspB, R88, gsb0 ;  /* 0x41e00004a0587df0 */ /* 0x000fe20008001858 */
[----:B------:R-:W-:Y:S02]  /*115a0*/  R2UR UR6, R12 ;  /* 0x000000000c0672ca */ /* 0x000fe400000e0000 */
[----:B------:R-:W-:Y:S01]  /*115b0*/  R2UR UR7, R13 ;  /* 0x000000000d0772ca */ /* 0x000fe200000e0000 */
[----:B------:R-:W-:Y:S01]  /*115c0*/  IMAD.MOV.U32 R13, RZ, RZ, 0x40000040 ;  /* 0x40000040ff0d7424 */ /* 0x000fe200078e00ff */
[----:B------:R-:W-:Y:S01]  /*115d0*/  IADD3 R12, R10, 0x100, RZ ;  /* 0x000001000a0c7810 */ /* 0x000fe20007ffe0ff */
[----:B0-----:R-:W-:Y:S01]  /*115e0*/  FADD.FTZ R0, R0, R3 ;  /* 0x0000000300007221 */ /* 0x001fe20000010000 */
[----:B------:R-:W-:Y:S02]  /*115f0*/  IMAD.MOV.U32 R3, RZ, RZ, -0x800000 ;  /* 0xff800000ff037424 */ /* 0x000fe400078e00ff */
[----:B-1----:R-:W-:Y:S02]  /*11600*/  FADD.FTZ R7, R5, R8 ;  /* 0x0000000805077221 */ /* 0x002fe40000010000 */
[----:B------:R-:W0:Y:S01]  /*11610*/  SHFL.BFLY PT, R5, R0, 0x1, 0x1f ;  /* 0x0c201f0000057f89 */ /* 0x000e2200000e0000 */
[----:B------:R-:W-:-:S02]  /*11620*/  WARPGROUP.DEPBAR.LE gsb0, 0x0 ;  /* 0x00008000000079c5 */ /* 0x000fc40000010000 */
        /* <DEDUP_REMOVED lines=31> */
[----:B------:R-:W-:Y:S01]  /*11820*/  R2UR UR6, R12 ;  /* 0x000000000c0672ca */ /* 0x000fe200000e0000 */
[----:B0-----:R-:W-:Y:S01]  /*11830*/  FADD.FTZ R12, R0, R5 ;  /* 0x00000005000c7221 */ /* 0x001fe20000010000 */
[----:B------:R-:W-:Y:S01]  /*11840*/  R2UR UR7, R13 ;  /* 0x000000000d0772ca */ /* 0x000fe200000e0000 */
[----:B------:R-:W-:Y:S01]  /*11850*/  IMAD.MOV.U32 R0, RZ, RZ, -0x800000 ;  /* 0xff800000ff007424 */ /* 0x000fe200078e00ff */
[----:B------:R-:W-:Y:S02]  /*11860*/  MOV R5, UR45 ;  /* 0x0000002d00057c02 */ /* 0x000fe40008000f00 */
[----:B------:R-:W-:-:S13]  /*11870*/  FSETP.NE.FTZ.AND P1, PT, R12, RZ, PT ;  /* 0x000000ff0c00720b */ /* 0x000fda0003f35000 */
[----:B------:R-:W0:Y:S01]  /*11880*/  @P1 MUFU.LG2 R9, R12 ;  /* 0x0000000c00091308 */ /* 0x000e220000000c00 */
[----:B------:R-:W-:-:S07]  /*11890*/  @P1 FMUL.FTZ R5, R5, 0.69314718246459960938 ;  /* 0x3f31721805051820 */ /* 0x000fce0000410000 */
[----:B------:R-:W-:Y:S01]  /*118a0*/  @P1 MUFU.RCP R69, R12 ;  /* 0x0000000c00451308 */ /* 0x000fe20000001000 */
[----:B0-----:R-:W-:-:S04]  /*118b0*/  @P1 FMUL.FTZ R8, R9, 0.69314718246459960938 ;  /* 0x3f31721809081820 */ /* 0x001fc80000410000 */
[----:B------:R-:W-:Y:S01]  /*118c0*/  @P1 FFMA.FTZ R3, R5, R4, R8 ;  /* 0x0000000405031223 */ /* 0x000fe20000010008 */
[----:B------:R-:W-:Y:S02]  /*118d0*/  WARPGROUP.DEPBAR.LE gsb0, 0x0 ;  /* 0x00008000000079c5 */ /* 0x000fe40000010000 */
[----:B------:R-:W-:-:S06]  /*118e0*/  WARPGROUP.ARRIVE ;  /* 0x00000000000079c5 */ /* 0x000fcc0000000000 */
[----:B------:R-:W-:Y:S01]  /*118f0*/  HGMMA.64x128x16.F32.BF16 R88, R184, gdesc[UR4].tnspB, R88, gsb0 ;  /* 0x41e00004b8587df0 */ /* 0x000fe20008001858 */
[----:B------:R-:W-:Y:S02]  /*11900*/  R2UR UR6, R10 ;  /* 0x000000000a0672ca */ /* 0x000fe400000e0000 */
[----:B------:R-:W-:Y:S01]  /*11910*/  R2UR UR7, R11 ;  /* 0x000000000b0772ca */ /* 0x000fe200000e0000 */
[----:B------:R-:W0:Y:S02]  /*11920*/  SHFL.BFLY PT, R10, R7, 0x1, 0x1f ;  /* 0x0c201f00070a7f89 */ /* 0x000e2400000e0000 */
[----:B0-----:R-:W-:Y:S01]  /*11930*/  FADD.FTZ R13, R7, R10 ;  /* 0x0000000a070d7221 */ /* 0x001fe20000010000 */
[----:B------:R-:W-:-:S04]  /*11940*/  IMAD.MOV.U32 R10, RZ, RZ, RZ ;  /* 0x000000ffff0a7224 */ /* 0x000fc800078e00ff */
[----:B------:R-:W-:-:S13]  /*11950*/  FSETP.NE.FTZ.AND P2, PT, R13, RZ, PT ;  /* 0x000000ff0d00720b */ /* 0x000fda0003f55000 */
[----:B------:R-:W0:Y:S01]  /*11960*/  @P2 MUFU.LG2 R11, R13 ;  /* 0x0000000d000b2308 */ /* 0x000e220000000c00 */
[----:B------:R-:W-:-:S07]  /*11970*/  @P2 FMUL.FTZ R14, R14, 0.69314718246459960938 ;  /* 0x3f3172180e0e2820 */ /* 0x000fce0000410000 */
[----:B------:R1:W2:Y:S01]  /*11980*/  @P2 MUFU.RCP R10, R13 ;  /* 0x0000000d000a2308 */ /* 0x0002a20000001000 */
[----:B0-----:R-:W-:-:S04]  /*11990*/  @P2 FMUL.FTZ R11, R11, 0.69314718246459960938 ;  /* 0x3f3172180b0b2820 */ /* 0x001fc80000410000 */
[----:B------:R-:W-:Y:S01]  /*119a0*/  @P2 FFMA.FTZ R0, R14, R6, R11 ;  /* 0x000000060e002223 */ /* 0x000fe2000001000b */
[----:B------:R-:W-:Y:S02]  /*119b0*/  WARPGROUP.DEPBAR.LE gsb0, 0x0 ;  /* 0x00008000000079c5 */ /* 0x000fe40000010000 */
[----:B------:R-:W-:-:S06]  /*119c0*/  WARPGROUP.ARRIVE ;  /* 0x00000000000079c5 */ /* 0x000fcc0000000000 */
[----:B------:R-:W-:Y:S03]  /*119d0*/  HGMMA.64x128x16.F32.BF16 R88, R188, gdesc[UR4].tnspB, R88, gsb0 ;  /* 0x41e00004bc587df0 */ /* 0x000fe60008001858 */
[----:B------:R-:W-:Y:S02]  /*119e0*/  WARPGROUP.DEPBAR.LE gsb0, 0x0 ;  /* 0x00008000000079c5 */ /* 0x000fe40000010000 */
[----:B-12---:R-:W-:Y:S05]  /*119f0*/  @!P0 BRA `(.L_x_7121) ;  /* 0x0000000000048947 */ /* 0x006fea0003800000 */
[----:B------:R-:W-:Y:S01]  /*11a00*/  BPT.TRAP 0x1 ;  /* 0x000000040000795c */ /* 0x000fe20000300000 */
.L_x_7121:
[----:B------:R-:W-:Y:S02]  /*11a10*/  VIADD R4, R15, 0x28860 ;  /* 0x000288600f047836 */ /* 0x000fe40000000000 */
[-C--:B------:R-:W-:Y:S01]  /*11a20*/  FMUL.FTZ R20, R88, R69.reuse ;  /* 0x0000004558147220 */ /* 0x080fe20000410000 */
[----:B------:R-:W-:Y:S02]  /*11a30*/  IMAD.U32 R5, RZ, RZ, UR38 ;  /* 0x00000026ff057e24 */ /* 0x000fe4000f8e00ff */
        /* <DEDUP_REMOVED lines=70> */
[----:B------:R-:W-:Y:S01]  /*11ea0*/  UIADD3 UR39, UR39, 0x1, URZ ;  /* 0x0000000127277890 */ /* 0x000fe2000fffe03f */
[----:B-1----:R-:W-:-:S11]  /*11eb0*/  SEL R157, R157, RZ, P1 ;  /* 0x000000ff9d9d7207 */ /* 0x002fd60000800000 */
.L_x_7057:
[----:B------:R-:W-:Y:S05]  /*11ec0*/  WARPSYNC.ALL ;  /* 0x0000000000007948 */ /* 0x000fea0003800000 */
[----:B------:R-:W1:Y:S08]  /*11ed0*/  S2UR UR38, SR_CgaCtaId ;  /* 0x00000000002679c3 */ /* 0x000e700000008800 */
[----:B------:R-:W-:Y:S06]  /*11ee0*/  BAR.SYNC.DEFER_BLOCKING 0x5, 0x180 ;  /* 0x0146000000007b1d */ /* 0x000fec0000010000 */
[----:B------:R-:W-:Y:S01]  /*11ef0*/  UMOV UR4, 0x400 ;  /* 0x0000040000047882 */ /* 0x000fe20000000000 */
[----:B------:R-:W-:Y:S01]  /*11f00*/  BSSY B0, `(.L_x_7122) ;  /* 0x00002f0000007945 */ /* 0x000fe20003800000 */
[----:B-1----:R-:W-:-:S06]  /*11f10*/  ULEA UR4, UR38, UR4, 0x18 ;  /* 0x0000000426047291 */ /* 0x002fcc000f8ec03f */
[----:B------:R-:W-:-:S05]  /*11f20*/  IMAD.U32 R156, RZ, RZ, UR4 ;  /* 0x00000004ff9c7e24 */ /* 0x000fca000f8e00ff */
[----:B------:R1:W3:Y:S01]  /*11f30*/  LDS.128 R28, [R156+0x288d0] ;  /* 0x0288d0009c1c7984 */ /* 0x0002e20000000c00 */
[----:B------:R-:W-:Y:S06]  /*11f40*/  BAR.ARV 0x4, 0x180 ;  /* 0x0106000000007b1d */ /* 0x000fec0000002000 */
[----:B------:R-:W-:Y:S05]  /*11f50*/  @P0 BRA `(.L_x_7123) ;  /* 0x0000002000a40947 */ /* 0x000fea0003800000 */
[----:B------:R-:W0:Y:S01]  /*11f60*/  LDL R4, [R1+0x20] ;  /* 0x0000200001047983 */ /* 0x000e220000100800 */
[----:B------:R-:W-:Y:S01]  /*11f70*/  ULDC UR4, c[0x0][0xad4] ;  /* 0x0002b50000047ab9 */ /* 0x000fe20000000800 */
[----:B------:R-:W-:Y:S01]  /*11f80*/  F2FP.BF16.F32.PACK_AB R34, R61, R60 ;  /* 0x0000003c3d22723e */ /* 0x000fe200000010ff */
[----:B------:R-:W4:Y:S01]  /*11f90*/  S2R R5, SR_SWINHI ;  /* 0x0000000000057919 */ /* 0x000f220000002f00 */
[----:B------:R-:W-:Y:S02]  /*11fa0*/  F2FP.BF16.F32.PACK_AB R36, R63, R62 ;  /* 0x0000003e3f24723e */ /* 0x000fe400000010ff */
[----:B------:R-:W-:Y:S02]  /*11fb0*/  MOV R92, R156 ;  /* 0x0000009c005c7202 */ /* 0x000fe40000000f00 */
[----:B----4-:R-:W-:-:S03]  /*11fc0*/  MOV R93, R5 ;  /* 0x00000005005d7202 */ /* 0x010fc60000000f00 */
[----:B0-----:R-:W-:-:S03]  /*11fd0*/  IMAD.WIDE R8, R4, 0x2, R92 ;  /* 0x0000000204087825 */ /* 0x001fc600078e025c */
[C---:B------:R-:W-:Y:S02]  /*11fe0*/  IADD3 R37, P0, R8.reuse, 0x40, RZ ;  /* 0x0000004008257810 */ /* 0x040fe40007f1e0ff */
[C---:B------:R-:W-:Y:S02]  /*11ff0*/  IADD3 R35, P5, R8.reuse, 0x20, RZ ;  /* 0x0000002008237810 */ /* 0x040fe40007fbe0ff */
[----:B------:R-:W-:Y:S01]  /*12000*/  IADD3 R39, P1, R8, 0x60, RZ ;  /* 0x0000006008277810 */ /* 0x000fe20007f3e0ff */
[--C-:B------:R-:W-:Y:S01]  /*12010*/  IMAD.X R25, RZ, RZ, R9.reuse, P0 ;  /* 0x000000ffff197224 */ /* 0x100fe200000e0609 */
[----:B------:R-:W-:Y:S01]  /*12020*/  ISETP.NE.AND P0, PT, R204, RZ, PT ;  /* 0x000000ffcc00720c */ /* 0x000fe20003f05270 */
[--C-:B------:R-:W-:Y:S01]  /*12030*/  IMAD.X R27, RZ, RZ, R9.reuse, P5 ;  /* 0x000000ffff1b7224 */ /* 0x100fe200028e0609 */
[----:B------:R-:W-:Y:S01]  /*12040*/  LOP3.LUT R11, R8, 0x380, RZ, 0xc0, !PT ;  /* 0x00000380080b7812 */ /* 0x000fe200078ec0ff */
[----:B------:R-:W-:Y:S01]  /*12050*/  IMAD.X R15, RZ, RZ, R9, P1 ;  /* 0x000000ffff0f7224 */ /* 0x000fe200008e0609 */
[----:B------:R-:W-:Y:S01]  /*12060*/  SEL R204, R204, UR4, P0 ;  /* 0x00000004cccc7c07 */ /* 0x000fe20008000000 */
[----:B------:R-:W-:Y:S05]  /*12070*/  WARPSYNC.ALL ;  /* 0x0000000000007948 */ /* 0x000fea0003800000 */
[----:B------:R-:W-:Y:S01]  /*12080*/  LOP3.LUT R4, R35, 0x380, RZ, 0xc0, !PT ;  /* 0x0000038023047812 */ /* 0x000fe200078ec0ff */
[----:B------:R-:W-:Y:S01]  /*12090*/  ULDC.64 UR6, c[0x0][0xc08] ;  /* 0x0003020000067ab9 */ /* 0x000fe20000000a00 */
[----:B------:R-:W-:Y:S01]  /*120a0*/  LOP3.LUT R10, R39, 0x380, RZ, 0xc0, !PT ;  /* 0x00000380270a7812 */ /* 0x000fe200078ec0ff */
[----:B------:R-:W-:Y:S01]  /*120b0*/  ULDC.64 UR4, c[0x0][0xc00] ;  /* 0x0003000000047ab9 */ /* 0x000fe20000000a00 */
[----:B------:R-:W-:-:S02]  /*120c0*/  LOP3.LUT R6, R37, 0x380, RZ, 0xc0, !PT ;  /* 0x0000038025067812 */ /* 0x000fc400078ec0ff */
[----:B------:R-:W-:Y:S02]  /*120d0*/  SHF.R.U64 R11, R11, 0x3, RZ ;  /* 0x000000030b0b7819 */ /* 0x000fe400000012ff */
[----:B------:R-:W-:Y:S02]  /*120e0*/  SHF.R.U64 R4, R4, 0x3, RZ ;  /* 0x0000000304047819 */ /* 0x000fe400000012ff */
[C---:B------:R-:W-:Y:S02]  /*120f0*/  IADD3 R95, P2, R8.reuse, 0x4000, RZ ;  /* 0x00004000085f7810 */ /* 0x040fe40007f5e0ff */
[----:B---3--:R-:W-:Y:S02]  /*12100*/  IADD3 R28, P5, R8, 0x4060, RZ ;  /* 0x00004060081c7810 */ /* 0x008fe40007fbe0ff */
[----:B------:R-:W-:Y:S01]  /*12110*/  SHF.R.U64 R10, R10, 0x3, RZ ;  /* 0x000000030a0a7819 */ /* 0x000fe200000012ff */
[----:B--2---:R-:W-:Y:S01]  /*12120*/  IMAD.X R13, RZ, RZ, R9, P2 ;  /* 0x000000ffff0d7224 */ /* 0x004fe200010e0609 */
[----:B------:R-:W-:-:S02]  /*12130*/  IADD3 R107, P4, R8, 0x4040, RZ ;  /* 0x00004040086b7810 */ /* 0x000fc40007f9e0ff */
[----:B------:R-:W-:Y:S02]  /*12140*/  SHF.R.U64 R6, R6, 0x3, RZ ;  /* 0x0000000306067819 */ /* 0x000fe400000012ff */
[----:B------:R-:W-:Y:S01]  /*12150*/  IADD3 R105, P3, R8, 0x4020, RZ ;  /* 0x0000402008697810 */ /* 0x000fe20007f7e0ff */
[--C-:B------:R-:W-:Y:S01]  /*12160*/  IMAD.X R5, RZ, RZ, R9.reuse, P4 ;  /* 0x000000ffff057224 */ /* 0x100fe200020e0609 */
[----:B------:R-:W-:Y:S02]  /*12170*/  LOP3.LUT R8, R11, R8, RZ, 0x3c, !PT ;  /* 0x000000080b087212 */ /* 0x000fe400078e3cff */
[----:B------:R-:W-:Y:S01]  /*12180*/  LOP3.LUT R26, R4, R35, RZ, 0x3c, !PT ;  /* 0x00000023041a7212 */ /* 0x000fe200078e3cff */
[----:B------:R-:W-:Y:S01]  /*12190*/  IMAD.X R7, RZ, RZ, R9, P3 ;  /* 0x000000ffff077224 */ /* 0x000fe200018e0609 */
[----:B------:R-:W-:Y:S02]  /*121a0*/  LOP3.LUT R14, R10, R39, RZ, 0x3c, !PT ;  /* 0x000000270a0e7212 */ /* 0x000fe400078e3cff */
[----:B------:R-:W-:-:S02]  /*121b0*/  LOP3.LUT R4, R95, 0x380, RZ, 0xc0, !PT ;  /* 0x000003805f047812 */ /* 0x000fc400078ec0ff */
[----:B------:R-:W-:Y:S02]  /*121c0*/  LOP3.LUT R11, R28, 0x380, RZ, 0xc0, !PT ;  /* 0x000003801c0b7812 */ /* 0x000fe400078ec0ff */
[----:B-----5:R-:W-:Y:S02]  /*121d0*/  LOP3.LUT R24, R6, R37, RZ, 0x3c, !PT ;  /* 0x0000002506187212 */ /* 0x020fe400078e3cff */
[----:B------:R-:W-:Y:S02]  /*121e0*/  LOP3.LUT R10, R107, 0x380, RZ, 0xc0, !PT ;  /* 0x000003806b0a7812 */ /* 0x000fe400078ec0ff */
[----:B------:R-:W-:Y:S02]  /*121f0*/  LOP3.LUT R6, R105, 0x380, RZ, 0xc0, !PT ;  /* 0x0000038069067812 */ /* 0x000fe400078ec0ff */
[----:B------:R-:W-:Y:S02]  /*12200*/  SHF.R.U64 R4, R4, 0x3, RZ ;  /* 0x0000000304047819 */ /* 0x000fe400000012ff */
[----:B------:R-:W-:-:S02]  /*12210*/  SHF.R.U64 R11, R11, 0x3, RZ ;  /* 0x000000030b0b7819 */ /* 0x000fc400000012ff */
[----:B------:R-:W-:Y:S02]  /*12220*/  SHF.R.U64 R10, R10, 0x3, RZ ;  /* 0x000000030a0a7819 */ /* 0x000fe400000012ff */
[----:B------:R-:W-:Y:S02]  /*12230*/  SHF.R.U64 R6, R6, 0x3, RZ ;  /* 0x0000000306067819 */ /* 0x000fe400000012ff */
[----:B------:R-:W-:Y:S02]  /*12240*/  LOP3.LUT R12, R4, R95, RZ, 0x3c, !PT ;  /* 0x0000005f040c7212 */ /* 0x000fe400078e3cff */
[----:B------:R-:W-:Y:S02]  /*12250*/  LOP3.LUT R32, R11, R28, RZ, 0x3c, !PT ;  /* 0x0000001c0b207212 */ /* 0x000fe400078e3cff */
[----:B------:R-:W-:Y:S02]  /*12260*/  IADD3.X R33, RZ, R9, RZ, P5, !PT ;  /* 0x00000009ff217210 */ /* 0x000fe40002ffe4ff */
[----:B------:R-:W-:-:S02]  /*12270*/  LOP3.LUT R4, R10, R107, RZ, 0x3c, !PT ;  /* 0x0000006b0a047212 */ /* 0x000fc400078e3cff */
[----:B------:R-:W-:Y:S02]  /*12280*/  MOV R28, R8 ;  /* 0x00000008001c7202 */ /* 0x000fe40000000f00 */
[----:B------:R-:W-:Y:S02]  /*12290*/  LOP3.LUT R6, R6, R105, RZ, 0x3c, !PT ;  /* 0x0000006906067212 */ /* 0x000fe400078e3cff */
[----:B------:R-:W-:Y:S02]  /*122a0*/  F2FP.BF16.F32.PACK_AB R8, R21, R20 ;  /* 0x000000141508723e */ /* 0x000fe400000010ff */
[----:B------:R-:W-:Y:S02]  /*122b0*/  F2FP.BF16.F32.PACK_AB R9, R71, R70 ;  /* 0x000000464709723e */ /* 0x000fe400000010ff */
[----:B------:R-:W-:Y:S02]  /*122c0*/  F2FP.BF16.F32.PACK_AB R10, R41, R40 ;  /* 0x00000028290a723e */ /* 0x000fe400000010ff */
[----:B------:R-:W-:Y:S01]  /*122d0*/  F2FP.BF16.F32.PACK_AB R11, R73, R72 ;  /* 0x00000048490b723e */ /* 0x000fe200000010ff */
[----:B------:R-:W-:Y:S01]  /*122e0*/  BAR.SYNC.DEFER_BLOCKING 0x1, 0x100 ;  /* 0x0044000000007b1d */ /* 0x000fe20000010000 */
[----:B------:R-:W-:-:S02]  /*122f0*/  MOV R95, R6 ;  /* 0x00000006005f7202 */ /* 0x000fc40000000f00 */
[----:B------:R-:W-:Y:S02]  /*12300*/  MOV R94, R4 ;  /* 0x00000004005e7202 */ /* 0x000fe40000000f00 */
[----:B------:R-:W-:Y:S02]  /*12310*/  MOV R37, R26 ;  /* 0x0000001a00257202 */ /* 0x000fe40000000f00 */
[----:B------:R-:W-:Y:S02]  /*12320*/  F2FP.BF16.F32.PACK_AB R4, R43, R42 ;  /* 0x0000002a2b04723e */ /* 0x000fe400000010ff */
[----:B------:R-:W-:Y:S02]  /*12330*/  F2FP.BF16.F32.PACK_AB R5, R75, R74 ;  /* 0x0000004a4b05723e */ /* 0x000fe400000010ff */
[----:B------:R-:W-:Y:S02]  /*12340*/  F2FP.BF16.F32.PACK_AB R6, R45, R44 ;  /* 0x0000002c2d06723e */ /* 0x000fe400000010ff */
[----:B------:R-:W-:-:S02]  /*12350*/  F2FP.BF16.F32.PACK_AB R7, R77, R76 ;  /* 0x0000004c4d07723e */ /* 0x000fc400000010ff */
[----:B------:R-:W-:Y:S02]  /*12360*/  MOV R38, R24 ;  /* 0x0000001800267202 */ /* 0x000fe40000000f00 */
[----:B------:R-:W-:Y:S02]  /*12370*/  MOV R39, R14 ;  /* 0x0000000e00277202 */ /* 0x000fe40000000f00 */
[----:B------:R-:W-:Y:S02]  /*12380*/  MOV R104, R12 ;  /* 0x0000000c00687202 */ /* 0x000fe40000000f00 */
[----:B------:R-:W-:Y:S02]  /*12390*/  F2FP.BF16.F32.PACK_AB R12, R51, R50 ;  /* 0x00000032330c723e */ /* 0x000fe400000010ff */
[----:B------:R-:W-:Y:S01]  /*123a0*/  F2FP.BF16.F32.PACK_AB R13, R83, R82 ;  /* 0x00000052530d723e */ /* 0x000fe200000010ff */
[----:B------:R0:W-:Y:S01]  /*123b0*/  STSM.16.M88.4 [R28], R8 ;  /* 0x000000081c007844 */ /* 0x0001e20000000200 */
[----:B------:R-:W-:-:S02]  /*123c0*/  F2FP.BF16.F32.PACK_AB R14, R53, R52 ;  /* 0x00000034350e723e */ /* 0x000fc400000010ff */
[----:B------:R-:W-:Y:S01]  /*123d0*/  F2FP.BF16.F32.PACK_AB R15, R85, R84 ;  /* 0x00000054550f723e */ /* 0x000fe200000010ff */
[----:B------:R2:W-:Y:S01]  /*123e0*/  STSM.16.M88.4 [R37], R4 ;  /* 0x0000000425007844 */ /* 0x0005e20000000200 */
[----:B------:R-:W-:Y:S02]  /*123f0*/  F2FP.BF16.F32.PACK_AB R24, R55, R54 ;  /* 0x000000363718723e */ /* 0x000fe400000010ff */
[----:B------:R-:W-:Y:S02]  /*12400*/  F2FP.BF16.F32.PACK_AB R25, R87, R86 ;  /* 0x000000565719723e */ /* 0x000fe400000010ff */
[----:B------:R-:W-:Y:S02]  /*12410*/  F2FP.BF16.F32.PACK_AB R26, R57, R56 ;  /* 0x00000038391a723e */ /* 0x000fe400000010ff */
[----:B------:R-:W-:Y:S02]  /*12420*/  F2FP.BF16.F32.PACK_AB R27, R89, R88 ;  /* 0x00000058591b723e */ /* 0x000fe400000010ff */
[----:B------:R-:W-:-:S02]  /*12430*/  F2FP.BF16.F32.PACK_AB R35, R97, R96 ;  /* 0x000000606123723e */ /* 0x000fc400000010ff */
[----:B------:R-:W-:Y:S02]  /*12440*/  ISETP.NE.U32.AND P0, PT, RZ, UR4, PT ;  /* 0x00000004ff007c0c */ /* 0x000fe4000bf05070 */
[----:B0-----:R-:W-:Y:S02]  /*12450*/  F2FP.BF16.F32.PACK_AB R8, R47, R46 ;  /* 0x0000002e2f08723e */ /* 0x001fe400000010ff */
[----:B------:R-:W-:Y:S02]  /*12460*/  F2FP.BF16.F32.PACK_AB R9, R79, R78 ;  /* 0x0000004e4f09723e */ /* 0x000fe400000010ff */
[----:B------:R-:W-:Y:S02]  /*12470*/  F2FP.BF16.F32.PACK_AB R10, R49, R48 ;  /* 0x00000030310a723e */ /* 0x000fe400000010ff */
[----:B------:R-:W-:Y:S02]  /*12480*/  F2FP.BF16.F32.PACK_AB R11, R81, R80 ;  /* 0x00000050510b723e */ /* 0x000fe400000010ff */
[----:B------:R-:W-:-:S02]  /*12490*/  MOV R28, R32 ;  /* 0x00000020001c7202 */ /* 0x000fc40000000f00 */
[----:B------:R-:W-:Y:S01]  /*124a0*/  F2FP.BF16.F32.PACK_AB R32, R59, R58 ;  /* 0x0000003a3b20723e */ /* 0x000fe200000010ff */
[----:B------:R0:W-:Y:S01]  /*124b0*/  STSM.16.M88.4 [R38], R8 ;  /* 0x0000000826007844 */ /* 0x0001e20000000200 */
[----:B------:R-:W-:Y:S02]  /*124c0*/  F2FP.BF16.F32.PACK_AB R33, R91, R90 ;  /* 0x0000005a5b21723e */ /* 0x000fe400000010ff */
[----:B--2---:R-:W-:Y:S01]  /*124d0*/  F2FP.BF16.F32.PACK_AB R37, R99, R98 ;  /* 0x000000626325723e */ /* 0x004fe200000010ff */
[----:B------:R2:W-:Y:S01]  /*124e0*/  STSM.16.M88.4 [R39], R12 ;  /* 0x0000000c27007844 */ /* 0x0005e20000000200 */
[----:B------:R-:W-:Y:S02]  /*124f0*/  F2FP.BF16.F32.PACK_AB R4, R67, R66 ;  /* 0x000000424304723e */ /* 0x000fe400000010ff */
[----:B------:R-:W-:Y:S01]  /*12500*/  F2FP.BF16.F32.PACK_AB R5, R103, R102 ;  /* 0x000000666705723e */ /* 0x000fe200000010ff */
[----:B------:R-:W-:Y:S01]  /*12510*/  STSM.16.M88.4 [R104], R24 ;  /* 0x0000001868007844 */ /* 0x000fe20000000200 */
[----:B------:R-:W-:-:S02]  /*12520*/  F2FP.BF16.F32.PACK_AB R6, R69, R68 ;  /* 0x000000444506723e */ /* 0x000fc400000010ff */
[----:B------:R-:W-:Y:S01]  /*12530*/  F2FP.BF16.F32.PACK_AB R7, R151, R150 ;  /* 0x000000969707723e */ /* 0x000fe200000010ff */
[----:B------:R-:W-:Y:S01]  /*12540*/  STSM.16.M88.4 [R95], R32 ;  /* 0x000000205f007844 */ /* 0x000fe20000000200 */
[----:B------:R-:W-:Y:S02]  /*12550*/  ISETP.NE.U32.AND P3, PT, RZ, UR6, PT ;  /* 0x00000006ff007c0c */ /* 0x000fe4000bf65070 */
[----:B------:R-:W-:Y:S01]  /*12560*/  ISETP.NE.AND.EX P0, PT, RZ, UR5, PT, P0 ;  /* 0x00000005ff007c0c */ /* 0x000fe2000bf05300 */
[----:B0-----:R-:W-:Y:S01]  /*12570*/  IMAD.MOV.U32 R10, RZ, RZ, RZ ;  /* 0x000000ffff0a7224 */ /* 0x001fe200078e00ff */
[----:B------:R-:W-:Y:S01]  /*12580*/  F2FP.BF16.F32.PACK_AB R38, R65, R64 ;  /* 0x000000404126723e */ /* 0x000fe200000010ff */
[----:B------:R-:W0:Y:S01]  /*12590*/  LDC R9, c[0x0][0xbe8] ;  /* 0x0002fa00ff097b82 */ /* 0x000e220000000800 */
[----:B--2---:R-:W-:Y:S02]  /*125a0*/  F2FP.BF16.F32.PACK_AB R39, R101, R100 ;  /* 0x000000646527723e */ /* 0x004fe400000010ff */
[----:B------:R-:W-:-:S03]  /*125b0*/  IADD3 R14, P1, R206, UR4, RZ ;  /* 0x00000004ce0e7c10 */ /* 0x000fc6000ff3e0ff */
[----:B------:R-:W-:Y:S01]  /*125c0*/  STSM.16.M88.4 [R94], R36 ;  /* 0x000000245e007844 */ /* 0x000fe20000000200 */
[----:B------:R-:W-:Y:S02]  /*125d0*/  ISETP.NE.AND.EX P3, PT, RZ, UR7, PT, P3 ;  /* 0x00000007ff007c0c */ /* 0x000fe4000bf65330 */
[----:B------:R-:W-:Y:S01]  /*125e0*/  IADD3.X R15, R207, UR5, RZ, P1, !PT ;  /* 0x00000005cf0f7c10 */ /* 0x000fe20008ffe4ff */
[----:B------:R2:W-:Y:S01]  /*125f0*/  STSM.16.M88.4 [R28], R4 ;  /* 0x000000041c007844 */ /* 0x0005e20000000200 */
[----:B------:R-:W-:Y:S09]  /*12600*/  BAR.SYNC.DEFER_BLOCKING 0x1, 0x100 ;  /* 0x0044000000007b1d */ /* 0x000ff20000010000 */
[----:B------:R-:W-:Y:S01]  /*12610*/  @P3 IADD3 R206, P1, R206, UR6, RZ ;  /* 0x00000006cece3c10 */ /* 0x000fe2000ff3e0ff */
[----:B------:R-:W-:-:S02]  /*12620*/  ULDC UR6, c[0x0][0xa88] ;  /* 0x0002a20000067ab9 */ /* 0x000fc40000000800 */
[----:B------:R-:W-:Y:S01]  /*12630*/  IMAD.U32 R8, RZ, RZ, UR6 ;  /* 0x00000006ff087e24 */ /* 0x000fe2000f8e00ff */
[----:B------:R-:W-:Y:S01]  /*12640*/  @P3 IADD3.X R207, R207, UR7, RZ, P1, !PT ;  /* 0x00000007cfcf3c10 */ /* 0x000fe20008ffe4ff */
[----:B------:R3:W5:Y:S04]  /*12650*/  @P0 LDG.E R10, desc[UR42][R14.64] ;  /* 0x0000002a0e0a0981 */ /* 0x000768000c1e1900 */
[----:B------:R3:W5:Y:S01]  /*12660*/  @P3 LDG.E R8, desc[UR42][R206.64] ;  /* 0x0000002ace083981 */ /* 0x000762000c1e1900 */
[----:B--2---:R-:W-:Y:S01]  /*12670*/  IMAD.MOV.U32 R6, RZ, RZ, 0x9b8 ;  /* 0x000009b8ff067424 */ /* 0x004fe200078e00ff */
[----:B------:R-:W-:Y:S02]  /*12680*/  ISETP.GT.AND P2, PT, R204, 0x1, PT ;  /* 0x00000001cc00780c */ /* 0x000fe40003f44270 */
[----:B0-----:R-:W-:-:S02]  /*12690*/  ISETP.NE.AND P1, PT, R9, 0x1, PT ;  /* 0x000000010900780c */ /* 0x001fc40003f25270 */
[----:B------:R-:W-:-:S04]  /*126a0*/  SEL R6, R6, 0x978, P2 ;  /* 0x0000097806067807 */ /* 0x000fc80001000000 */
[----:B------:R3:W0:Y:S08]  /*126b0*/  LDC.64 R24, c[0x0][R6+0x220] ;  /* 0x0000880006187b82 */ /* 0x0006300000000a00 */
[----:B------:R3:W2:Y:S08]  /*126c0*/  LDC.64 R26, c[0x0][R6+0x218] ;  /* 0x00008600061a7b82 */ /* 0x0006b00000000a00 */
[----:B------:R3:W4:Y:S01]  /*126d0*/  LDC.64 R12, c[0x0][R6+0x228] ;  /* 0x00008a00060c7b82 */ /* 0x0007220000000a00 */
[----:B------:R-:W-:Y:S05]  /*126e0*/  @P3 BRA `(.L_x_7124) ;  /* 0x0000000000103947 */ /* 0x000fea0003800000 */
[----:B------:R-:W-:Y:S05]  /*126f0*/  @!P0 BRA `(.L_x_7124) ;  /* 0x00000000000c8947 */ /* 0x000fea0003800000 */
[----:B------:R-:W3:Y:S04]  /*12700*/  LDG.E R5, desc[UR42][R14.64] ;  /* 0x0000002a0e057981 */ /* 0x000ee8000c1e1900 */
[----:B-----5:R-:W3:Y:S02]  /*12710*/  LDG.E R8, desc[UR42][R14.64+0x4] ;  /* 0x0000042a0e087981 */ /* 0x020ee4000c1e1900 */
[----:B---3--:R-:W-:-:S07]  /*12720*/  IMAD.IADD R8, R8, 0x1, -R5 ;  /* 0x0000000108087824 */ /* 0x008fce00078e0a05 */
.L_x_7124:
[----:B---3--:R-:W3:Y:S01]  /*12730*/  LDL R15, [R1+0x1c] ;  /* 0x00001c00010f7983 */ /* 0x008ee20000100800 */
[----:B------:R-:W1:Y:S01]  /*12740*/  LDC.64 R6, c[0x0][R6+0x210] ;  /* 0x0000840006067b82 */ /* 0x000e620000000a00 */
[----:B------:R-:W-:Y:S02]  /*12750*/  ISETP.NE.U32.AND P0, PT, RZ, UR4, PT ;  /* 0x00000004ff007c0c */ /* 0x000fe4000bf05070 */
[----:B------:R-:W4:Y:S02]  /*12760*/  LDL R32, [R1+0x18] ;  /* 0x0000180001207983 */ /* 0x000f240000100800 */
[----:B------:R-:W-:-:S03]  /*12770*/  ISETP.NE.AND.EX P0, PT, RZ, UR5, PT, P0 ;  /* 0x00000005ff007c0c */ /* 0x000fc6000bf05300 */
[----:B------:R-:W1:Y:S01]  /*12780*/  @P1 LDC R14, c[0x0][0xbec] ;  /* 0x0002fb00ff0e1b82 */ /* 0x000e620000000800 */
[----:B------:R-:W-:Y:S02]  /*12790*/  SEL R205, R205, RZ, !P0 ;  /* 0x000000ffcdcd7207 */ /* 0x000fe40004000000 */
[----:B------:R-:W-:-:S03]  /*127a0*/  SEL R217, R217, RZ, !P0 ;  /* 0x000000ffd9d97207 */ /* 0x000fc60004000000 */
[----:B0-----:R-:W-:Y:S02]  /*127b0*/  IMAD R11, R25, R205, RZ ;  /* 0x000000cd190b7224 */ /* 0x001fe400078e02ff */
[----:B------:R-:W0:Y:S02]  /*127c0*/  @P1 LDC R33, c[0x0][0xbf0] ;  /* 0x0002fc00ff211b82 */ /* 0x000e240000000800 */
[C---:B------:R-:W-:Y:S02]  /*127d0*/  IMAD R217, R24.reuse, R217, R11 ;  /* 0x000000d918d97224 */ /* 0x040fe400078e020b */
[----:B------:R-:W-:-:S04]  /*127e0*/  IMAD.WIDE.U32 R24, R24, R205, RZ ;  /* 0x000000cd18187225 */ /* 0x000fc800078e00ff */
[----:B------:R-:W1:Y:S01]  /*127f0*/  LDC.64 R4, c[0x0][0xba8] ;  /* 0x0002ea00ff047b82 */ /* 0x000e620000000a00 */
[-C--:B--2---:R-:W-:Y:S02]  /*12800*/  IMAD R11, R27, R2.reuse, RZ ;  /* 0x000000021b0b7224 */ /* 0x084fe400078e02ff */
[----:B------:R-:W-:Y:S02]  /*12810*/  IMAD.IADD R217, R25, 0x1, R217 ;  /* 0x0000000119d97824 */ /* 0x000fe400078e02d9 */
[----:B------:R-:W-:-:S04]  /*12820*/  IMAD.WIDE.U32 R26, R26, R2, RZ ;  /* 0x000000021a1a7225 */ /* 0x000fc800078e00ff */
[----:B------:R-:W-:Y:S01]  /*12830*/  IMAD.IADD R28, R27, 0x1, R11 ;  /* 0x000000011b1c7824 */ /* 0x000fe200078e020b */
[--C-:B-----5:R-:W-:Y:S02]  /*12840*/  IADD3 R24, P0, P3, R24, R26, R10.reuse ;  /* 0x0000001a18187210 */ /* 0x120fe40007b1e00a */
[----:B------:R-:W-:Y:S01]  /*12850*/  SHF.R.S32.HI R11, RZ, 0x1f, R10 ;  /* 0x0000001fff0b7819 */ /* 0x000fe2000001140a */
[----:B-1----:R-:W1:Y:S08]  /*12860*/  @!P2 LDC R4, c[0x0][0xb50] ;  /* 0x0002d400ff04ab82 */ /* 0x002e700000000800 */
[----:B------:R-:W2:Y:S01]  /*12870*/  @!P2 LDC R5, c[0x0][0xb54] ;  /* 0x0002d500ff05ab82 */ /* 0x000ea20000000800 */
[----:B------:R-:W-:-:S02]  /*12880*/  IMAD R8, R8, R9, RZ ;  /* 0x0000000908087224 */ /* 0x000fc400078e02ff */
[----:B---3--:R-:W-:-:S04]  /*12890*/  IMAD R35, R208, 0x80, R15 ;  /* 0x00000080d0237824 */ /* 0x008fc800078e020f */
[----:B------:R-:W-:Y:S01]  /*128a0*/  @P1 IMAD.HI.U32 R14, R35, R14, RZ ;  /* 0x0000000e230e1227 */ /* 0x000fe200078e00ff */
[----:B------:R-:W-:-:S03]  /*128b0*/  SEL R15, R209, RZ, P2 ;  /* 0x000000ffd10f7207 */ /* 0x000fc60001000000 */
[----:B------:R-:W-:Y:S01]  /*128c0*/  IMAD.MOV.U32 R25, RZ, RZ, R35 ;  /* 0x000000ffff197224 */ /* 0x000fe200078e0023 */
[----:B0-----:R-:W-:Y:S01]  /*128d0*/  @P1 SHF.R.U32.HI R25, RZ, R33, R14 ;  /* 0x00000021ff191219 */ /* 0x001fe2000001160e */
[-C--:B----4-:R-:W-:Y:S02]  /*128e0*/  IMAD R27, R13, R15.reuse, RZ ;  /* 0x0000000f0d1b7224 */ /* 0x090fe400078e02ff */
[----:B------:R-:W-:-:S04]  /*128f0*/  IMAD.WIDE.U32 R12, R12, R15, RZ ;  /* 0x0000000f0c0c7225 */ /* 0x000fc800078e00ff */
[----:B------:R-:W-:Y:S01]  /*12900*/  IMAD.MOV R26, RZ, RZ, -R25 ;  /* 0x000000ffff1a7224 */ /* 0x000fe200078e0a19 */
[----:B------:R-:W-:Y:S01]  /*12910*/  IADD3.X R14, R217, R28, R11, P0, P3 ;  /* 0x0000001cd90e7210 */ /* 0x000fe200007e640b */
[----:B------:R-:W-:Y:S02]  /*12920*/  IMAD.IADD R27, R13, 0x1, R27 ;  /* 0x000000010d1b7824 */ /* 0x000fe400078e021b */
[----:B------:R-:W-:Y:S01]  /*12930*/  IMAD R15, R9, R26, R35 ;  /* 0x0000001a090f7224 */ /* 0x000fe200078e0223 */
[----:B------:R-:W-:Y:S02]  /*12940*/  IADD3 R12, P0, P3, R25, R24, R12 ;  /* 0x00000018190c7210 */ /* 0x000fe40007b1e00c */
[----:B------:R-:W-:Y:S01]  /*12950*/  SHF.R.S32.HI R13, RZ, 0x1f, R25 ;  /* 0x0000001fff0d7819 */ /* 0x000fe20000011419 */
[----:B------:R-:W-:Y:S01]  /*12960*/  IMAD R7, R7, R15, RZ ;  /* 0x0000000f07077224 */ /* 0x000fe200078e02ff */
[----:B------:R-:W-:Y:S02]  /*12970*/  SHF.R.S32.HI R25, RZ, 0x1f, R15 ;  /* 0x0000001fff197819 */ /* 0x000fe4000001140f */
[----:B------:R-:W-:-:S03]  /*12980*/  IADD3.X R13, R13, R14, R27, P0, P3 ;  /* 0x0000000e0d0d7210 */ /* 0x000fc600007e641b */
[C---:B------:R-:W-:Y:S02]  /*12990*/  IMAD R25, R6.reuse, R25, R7 ;  /* 0x0000001906197224 */ /* 0x040fe400078e0207 */
[----:B------:R-:W-:-:S04]  /*129a0*/  IMAD.WIDE.U32 R6, R6, R15, R12 ;  /* 0x0000000f06067225 */ /* 0x000fc800078e000c */
[----:B------:R-:W-:Y:S01]  /*129b0*/  IMAD.IADD R7, R7, 0x1, R25 ;  /* 0x0000000107077824 */ /* 0x000fe200078e0219 */
[----:B-1----:R-:W-:-:S04]  /*129c0*/  LEA R4, P0, R6, R4, 0x2 ;  /* 0x0000000406047211 */ /* 0x002fc800078010ff */
[----:B--2---:R-:W-:Y:S01]  /*129d0*/  LEA.HI.X R14, R6, R5, R7, 0x2, P0 ;  /* 0x00000005060e7211 */ /* 0x004fe200000f1407 */
[----:B------:R-:W-:Y:S01]  /*129e0*/  SHFL.IDX PT, R12, R4, 0x1, 0x1c1f ;  /* 0x003c1f00040c7f89 */ /* 0x000fe200000e0000 */
[----:B------:R-:W-:-:S03]  /*129f0*/  IMAD R25, R208, 0x80, R32 ;  /* 0x00000080d0197824 */ /* 0x000fc600078e0220 */
[----:B------:R-:W-:Y:S04]  /*12a00*/  SHFL.IDX PT, R6, R4, RZ, 0x1c1f ;  /* 0x001c1fff04067589 */ /* 0x000fe800000e0000 */
[----:B------:R-:W0:Y:S04]  /*12a10*/  SHFL.IDX PT, R7, R14, RZ, 0x1c1f ;  /* 0x001c1fff0e077589 */ /* 0x000e2800000e0000 */
[----:B------:R-:W1:Y:S01]  /*12a20*/  SHFL.IDX PT, R13, R14, 0x1, 0x1c1f ;  /* 0x003c1f000e0d7f89 */ /* 0x000e6200000e0000 */
[----:B------:R-:W-:Y:S01]  /*12a30*/  LOP3.LUT P0, RZ, R218, 0x3, RZ, 0xc0, !PT ;  /* 0x00000003daff7812 */ /* 0x000fe2000780c0ff */
[----:B------:R-:W-:-:S03]  /*12a40*/  VIADD R5, R25, 0x8 ;  /* 0x0000000819057836 */ /* 0x000fc60000000000 */
[-C--:B------:R-:W-:Y:S02]  /*12a50*/  ISETP.GE.OR P3, PT, R25, R8.reuse, P0 ;  /* 0x000000081900720c */ /* 0x080fe40000766670 */
[----:B------:R-:W-:-:S11]  /*12a60*/  ISETP.GE.OR P0, PT, R5, R8, P0 ;  /* 0x000000080500720c */ /* 0x000fd60000706670 */
[----:B0-----:R0:W-:Y:S04]  /*12a70*/  @!P3 ST.E desc[UR42][R6.64], R3 ;  /* 0x000000030600b985 */ /* 0x0011e8000c10192a */
[----:B-1----:R0:W-:Y:S01]  /*12a80*/  @!P0 ST.E desc[UR42][R12.64], R0 ;  /* 0x000000000c008985 */ /* 0x0021e2000c10192a */
[----:B------:R-:W-:Y:S05]  /*12a90*/  @P2 BRA `(.L_x_7125) ;  /* 0x0000000800a02947 */ /* 0x000fea0003800000 */
[----:B------:R-:W-:Y:S01]  /*12aa0*/  SHF.L.U32 R32, R153, 0x6, RZ ;  /* 0x0000000699207819 */ /* 0x000fe200000006ff */
[----:B0-----:R-:W0:Y:S01]  /*12ab0*/  @P1 LDC R13, c[0x0][0xbec] ;  /* 0x0002fb00ff0d1b82 */ /* 0x001e220000000800 */
[----:B------:R-:W-:-:S03]  /*12ac0*/  ULDC.64 UR4, c[0x0][0xaa0] ;  /* 0x0002a80000047ab9 */ /* 0x000fc60000000a00 */
[----:B------:R-:W-:-:S04]  /*12ad0*/  IMAD.IADD R3, R16, 0x1, R32 ;  /* 0x0000000110037824 */ /* 0x000fc800078e0220 */
[----:B------:R-:W-:Y:S01]  /*12ae0*/  IMAD.WIDE R92, R3, 0x2, R92 ;  /* 0x00000002035c7825 */ /* 0x000fe200078e025c */
[----:B------:R-:W1:Y:S02]  /*12af0*/  @P1 LDC R21, c[0x0][0xbf0] ;  /* 0x0002fc00ff151b82 */ /* 0x000e640000000800 */
[C---:B------:R-:W-:Y:S02]  /*12b00*/  IADD3 R33, P0, R92.reuse, 0x2000, RZ ;  /* 0x000020005c217810 */ /* 0x040fe40007f1e0ff */
[----:B------:R-:W-:Y:S02]  /*12b10*/  IADD3 R25, P5, R92, 0x1000, RZ ;  /* 0x000010005c197810 */ /* 0x000fe40007fbe0ff */
[----:B------:R-:W-:Y:S02]  /*12b20*/  LOP3.LUT R32, R33, 0x380, RZ, 0xc0, !PT ;  /* 0x0000038021207812 */ /* 0x000fe400078ec0ff */
[----:B------:R-:W-:Y:S02]  /*12b30*/  LOP3.LUT R24, R25, 0x380, RZ, 0xc0, !PT ;  /* 0x0000038019187812 */ /* 0x000fe400078ec0ff */
[----:B------:R-:W-:-:S02]  /*12b40*/  SHF.R.U64 R32, R32, 0x3, RZ ;  /* 0x0000000320207819 */ /* 0x000fc400000012ff */
[----:B------:R-:W-:Y:S02]  /*12b50*/  SHF.R.U64 R24, R24, 0x3, RZ ;  /* 0x0000000318187819 */ /* 0x000fe400000012ff */
[----:B------:R-:W-:Y:S01]  /*12b60*/  LOP3.LUT R32, R32, R33, RZ, 0x3c, !PT ;  /* 0x0000002120207212 */ /* 0x000fe200078e3cff */
[--C-:B------:R-:W-:Y:S01]  /*12b70*/  IMAD.X R33, RZ, RZ, R93.reuse, P0 ;  /* 0x000000ffff217224 */ /* 0x100fe200000e065d */
[----:B------:R-:W-:Y:S02]  /*12b80*/  IADD3 R3, P0, R92, 0x7000, RZ ;  /* 0x000070005c037810 */ /* 0x000fe40007f1e0ff */
[----:B------:R-:W-:Y:S01]  /*12b90*/  LOP3.LUT R24, R24, R25, RZ, 0x3c, !PT ;  /* 0x0000001918187212 */ /* 0x000fe200078e3cff */
[--C-:B------:R-:W-:Y:S01]  /*12ba0*/  IMAD.X R25, RZ, RZ, R93.reuse, P5 ;  /* 0x000000ffff197224 */ /* 0x100fe200028e065d */
[C---:B------:R-:W-:Y:S01]  /*12bb0*/  IADD3 R37, P2, R92.reuse, 0x3000, RZ ;  /* 0x000030005c257810 */ /* 0x040fe20007f5e0ff */
[----:B------:R-:W-:Y:S01]  /*12bc0*/  IMAD R11, R11, UR4, RZ ;  /* 0x000000040b0b7c24 */ /* 0x000fe2000f8e02ff */
[C---:B------:R-:W-:Y:S01]  /*12bd0*/  IADD3 R41, P3, R92.reuse, 0x4000, RZ ;  /* 0x000040005c297810 */ /* 0x040fe20007f7e0ff */
[----:B------:R-:W-:Y:S01]  /*12be0*/  IMAD.X R53, RZ, RZ, R93, P0 ;  /* 0x000000ffff357224 */ /* 0x000fe200000e065d */
[C---:B------:R-:W-:Y:S01]  /*12bf0*/  IADD3 R45, P4, R92.reuse, 0x5000, RZ ;  /* 0x000050005c2d7810 */ /* 0x040fe20007f9e0ff */
[----:B------:R-:W5:Y:S01]  /*12c00*/  LD.E.128 R24, desc[UR42][R24.64] ;  /* 0x0000002a18187980 */ /* 0x000f62000c101d00 */
[----:B------:R-:W-:-:S02]  /*12c10*/  IADD3 R49, P5, R92, 0x6000, RZ ;  /* 0x000060005c317810 */ /* 0x000fc40007fbe0ff */
[----:B------:R-:W-:Y:S01]  /*12c20*/  LOP3.LUT R0, R3, 0x380, RZ, 0xc0, !PT ;  /* 0x0000038003007812 */ /* 0x000fe200078ec0ff */
[----:B------:R-:W5:Y:S01]  /*12c30*/  LD.E.128 R32, desc[UR42][R32.64] ;  /* 0x0000002a20207980 */ /* 0x000f62000c101d00 */
[----:B------:R-:W-:Y:S02]  /*12c40*/  LOP3.LUT R36, R37, 0x380, RZ, 0xc0, !PT ;  /* 0x0000038025247812 */ /* 0x000fe400078ec0ff */
[----:B------:R-:W-:Y:S02]  /*12c50*/  LOP3.LUT R40, R41, 0x380, RZ, 0xc0, !PT ;  /* 0x0000038029287812 */ /* 0x000fe400078ec0ff */
[----:B------:R-:W-:Y:S02]  /*12c60*/  LOP3.LUT R44, R45, 0x380, RZ, 0xc0, !PT ;  /* 0x000003802d2c7812 */ /* 0x000fe400078ec0ff */
[----:B------:R-:W-:Y:S02]  /*12c70*/  LOP3.LUT R48, R49, 0x380, RZ, 0xc0, !PT ;  /* 0x0000038031307812 */ /* 0x000fe400078ec0ff */
[----:B------:R-:W-:-:S02]  /*12c80*/  SHF.R.U64 R0, R0, 0x3, RZ ;  /* 0x0000000300007819 */ /* 0x000fc400000012ff */
[----:B------:R-:W-:Y:S02]  /*12c90*/  LOP3.LUT R5, R92, 0x380, RZ, 0xc0, !PT ;  /* 0x000003805c057812 */ /* 0x000fe400078ec0ff */
[----:B------:R-:W-:Y:S02]  /*12ca0*/  SHF.R.U64 R36, R36, 0x3, RZ ;  /* 0x0000000324247819 */ /* 0x000fe400000012ff */
[----:B------:R-:W-:Y:S02]  /*12cb0*/  SHF.R.U64 R40, R40, 0x3, RZ ;  /* 0x0000000328287819 */ /* 0x000fe400000012ff */
[----:B------:R-:W-:Y:S02]  /*12cc0*/  SHF.R.U64 R44, R44, 0x3, RZ ;  /* 0x000000032c2c7819 */ /* 0x000fe400000012ff */
[----:B------:R-:W-:Y:S02]  /*12cd0*/  SHF.R.U64 R48, R48, 0x3, RZ ;  /* 0x0000000330307819 */ /* 0x000fe400000012ff */
[----:B------:R-:W-:Y:S01]  /*12ce0*/  LOP3.LUT R52, R0, R3, RZ, 0x3c, !PT ;  /* 0x0000000300347212 */ /* 0x000fe200078e3cff */
[C---:B------:R-:W-:Y:S01]  /*12cf0*/  IMAD R3, R10.reuse, UR5, R11 ;  /* 0x000000050a037c24 */ /* 0x040fe2000f8e020b */
[----:B------:R-:W-:Y:S01]  /*12d00*/  SHF.R.U64 R5, R5, 0x3, RZ ;  /* 0x0000000305057819 */ /* 0x000fe200000012ff */
[----:B------:R-:W-:Y:S01]  /*12d10*/  IMAD.WIDE.U32 R10, R10, UR4, RZ ;  /* 0x000000040a0a7c25 */ /* 0x000fe2000f8e00ff */
        /* <DEDUP_REMOVED lines=11> */
[----:B------:R-:W-:-:S02]  /*12dd0*/  IMAD.IADD R11, R11, 0x1, R3 ;  /* 0x000000010b0b7824 */ /* 0x000fc400078e0203 */
[----:B------:R-:W-:Y:S01]  /*12de0*/  IMAD R3, R203, 0x20, R153 ;  /* 0x00000020cb037824 */ /* 0x000fe200078e0299 */
[----:B------:R2:W5:Y:S01]  /*12df0*/  LD.E.128 R4, desc[UR42][R92.64] ;  /* 0x0000002a5c047980 */ /* 0x000562000c101d00 */
[----:B------:R-:W-:Y:S01]  /*12e00*/  IMAD.WIDE.U32 R10, R2, UR4, R10 ;  /* 0x00000004020a7c25 */ /* 0x000fe2000f8e000a */
[----:B------:R-:W-:Y:S02]  /*12e10*/  SHF.R.S32.HI R0, RZ, 0x1f, R205 ;  /* 0x0000001fff007819 */ /* 0x000fe400000114cd */
[----:B------:R-:W5:Y:S01]  /*12e20*/  LD.E.128 R40, desc[UR42][R40.64] ;  /* 0x0000002a28287980 */ /* 0x000f62000c101d00 */
[----:B------:R-:W-:-:S03]  /*12e30*/  IMAD R14, R208, 0x80, R3 ;  /* 0x00000080d00e7824 */ /* 0x000fc600078e0203 */
[----:B------:R-:W5:Y:S01]  /*12e40*/  LD.E.128 R44, desc[UR42][R44.64] ;  /* 0x0000002a2c2c7980 */ /* 0x000f62000c101d00 */
[----:B------:R-:W-:Y:S01]  /*12e50*/  IMAD R11, R2, UR5, R11 ;  /* 0x00000005020b7c24 */ /* 0x000fe2000f8e020b */
[----:B------:R-:W-:Y:S02]  /*12e60*/  ULDC.64 UR4, c[0x0][0xaf0] ;  /* 0x0002bc0000047ab9 */ /* 0x000fe40000000a00 */
[----:B------:R-:W5:Y:S04]  /*12e70*/  LD.E.128 R48, desc[UR42][R48.64] ;  /* 0x0000002a30307980 */ /* 0x000f68000c101d00 */
[----:B------:R-:W5:Y:S01]  /*12e80*/  LD.E.128 R52, desc[UR42][R52.64] ;  /* 0x0000002a34347980 */ /* 0x000f62000c101d00 */
[----:B------:R-:W-:Y:S01]  /*12e90*/  @!PT LDS RZ, [RZ] ;  /* 0x00000000fffff984 */ /* 0x000fe20000000800 */
[----:B------:R-:W-:Y:S01]  /*12ea0*/  @!PT LDS RZ, [RZ] ;  /* 0x00000000fffff984 */ /* 0x000fe20000000800 */
[----:B------:R-:W-:Y:S01]  /*12eb0*/  @!PT LDS RZ, [RZ] ;  /* 0x00000000fffff984 */ /* 0x000fe20000000800 */
[----:B------:R-:W-:Y:S01]  /*12ec0*/  @!PT LDS RZ, [RZ] ;  /* 0x00000000fffff984 */ /* 0x000fe20000000800 */
[----:B------:R3:W-:Y:S06]  /*12ed0*/  MEMBAR.ALL.CTA ;  /* 0x0000000000007992 */ /* 0x0007ec0000008000 */
[----:B---3--:R-:W3:Y:S01]  /*12ee0*/  FENCE.VIEW.ASYNC.S ;  /* 0x00000000000073c6 */ /* 0x008ee20000000000 */
[----:B------:R-:W-:-:S02]  /*12ef0*/  IMAD R2, R0, UR4, RZ ;  /* 0x0000000400027c24 */ /* 0x000fc4000f8e02ff */
[----:B0-----:R-:W-:-:S04]  /*12f00*/  @P1 IMAD.HI.U32 R0, R14, R13, RZ ;  /* 0x0000000d0e001227 */ /* 0x001fc800078e00ff */
[----:B------:R-:W-:Y:S01]  /*12f10*/  IMAD.MOV.U32 R13, RZ, RZ, R14 ;  /* 0x000000ffff0d7224 */ /* 0x000fe200078e000e */
[----:B-1----:R-:W-:Y:S01]  /*12f20*/  @P1 SHF.R.U32.HI R13, RZ, R21, R0 ;  /* 0x00000015ff0d1219 */ /* 0x002fe20000011600 */
[C---:B------:R-:W-:Y:S02]  /*12f30*/  IMAD R15, R205.reuse, UR5, R2 ;  /* 0x00000005cd0f7c24 */ /* 0x040fe4000f8e0202 */
[----:B------:R-:W-:Y:S01]  /*12f40*/  IMAD.WIDE.U32 R2, R205, UR4, R10 ;  /* 0x00000004cd027c25 */ /* 0x000fe2000f8e000a */
[----:B------:R-:W-:Y:S01]  /*12f50*/  IADD3 R12, -R13, RZ, RZ ;  /* 0x000000ff0d0c7210 */ /* 0x000fe20007ffe1ff */
[----:B------:R-:W-:Y:S01]  /*12f60*/  ULDC.64 UR4, c[0x0][0xae0] ;  /* 0x0002b80000047ab9 */ /* 0x000fe20000000a00 */
[----:B------:R-:W-:Y:S01]  /*12f70*/  SHF.R.S32.HI R10, RZ, 0x1f, R13 ;  /* 0x0000001fff0a7819 */ /* 0x000fe2000001140d */
[----:B------:R-:W-:Y:S02]  /*12f80*/  VIADD R0, R156, 0x28820 ;  /* 0x000288209c007836 */ /* 0x000fe40000000000 */
[----:B------:R-:W-:-:S02]  /*12f90*/  IMAD R9, R9, R12, R14 ;  /* 0x0000000c09097224 */ /* 0x000fc400078e020e */
[----:B------:R-:W-:Y:S01]  /*12fa0*/  IMAD.IADD R3, R3, 0x1, R15 ;  /* 0x0000000103037824 */ /* 0x000fe200078e020f */
[----:B------:R-:W-:Y:S01]  /*12fb0*/  PRMT R0, RZ, 0x654, R0 ;  /* 0x00000654ff007816 */ /* 0x000fe20000000000 */
[----:B------:R-:W-:Y:S02]  /*12fc0*/  IMAD R10, R10, UR4, RZ ;  /* 0x000000040a0a7c24 */ /* 0x000fe4000f8e02ff */
[C---:B------:R-:W-:Y:S01]  /*12fd0*/  IMAD.WIDE.U32 R2, R13.reuse, UR4, R2 ;  /* 0x000000040d027c25 */ /* 0x040fe2000f8e0002 */
[----:B---3--:R0:W-:Y:S03]  /*12fe0*/  SYNCS.ARRIVE.TRANS64.RED.A1T0 RZ, [R0+URZ], RZ ;  /* 0x000000ff00ff79a7 */ /* 0x0081e6000810043f */
[----:B------:R-:W-:Y:S01]  /*12ff0*/  IMAD R11, R13, UR5, R10 ;  /* 0x000000050d0b7c24 */ /* 0x000fe2000f8e020a */
[----:B------:R-:W-:Y:S01]  /*13000*/  ULDC.64 UR4, c[0x0][0xad8] ;  /* 0x0002b60000047ab9 */ /* 0x000fe20000000a00 */
[----:B0-----:R-:W-:-:S02]  /*13010*/  SHF.R.S32.HI R0, RZ, 0x1f, R9 ;  /* 0x0000001fff007819 */ /* 0x001fc40000011409 */
[----:B------:R-:W-:-:S03]  /*13020*/  IMAD.IADD R3, R3, 0x1, R11 ;  /* 0x0000000103037824 */ /* 0x000fc600078e020b */
[----:B------:R-:W-:Y:S02]  /*13030*/  IMAD R0, R0, UR4, RZ ;  /* 0x0000000400007c24 */ /* 0x000fe4000f8e02ff */
[----:B------:R-:W-:-:S04]  /*13040*/  IMAD.WIDE.U32 R2, R9, UR4, R2 ;  /* 0x0000000409027c25 */ /* 0x000fc8000f8e0002 */
[----:B------:R-:W-:Y:S01]  /*13050*/  IMAD R9, R9, UR5, R0 ;  /* 0x0000000509097c24 */ /* 0x000fe2000f8e0200 */
[----:B------:R-:W-:Y:S02]  /*13060*/  ULDC.64 UR4, c[0x0][0xa80] ;  /* 0x0002a00000047ab9 */ /* 0x000fe40000000a00 */
[----:B------:R-:W-:Y:S01]  /*13070*/  LEA R0, P0, R2, UR4, 0x1 ;  /* 0x0000000402007c11 */ /* 0x000fe2000f8008ff */
[----:B------:R-:W-:Y:S01]  /*13080*/  IMAD.IADD R3, R3, 0x1, R9 ;  /* 0x0000000103037824 */ /* 0x000fe200078e0209 */
[----:B------:R-:W-:Y:S01]  /*13090*/  UMOV UR4, 0xffffffff ;  /* 0xffffffff00047882 */ /* 0x000fe20000000000 */
[----:B------:R-:W-:-:S03]  /*130a0*/  IMAD R9, R208, 0x80, R153 ;  /* 0x00000080d0097824 */ /* 0x000fc600078e0299 */
[----:B------:R-:W-:Y:S01]  /*130b0*/  LEA.HI.X R2, R2, UR5, R3, 0x1, P0 ;  /* 0x0000000502027c11 */ /* 0x000fe200080f0c03 */
[----:B--2---:R-:W-:Y:S06]  /*130c0*/  BRA.DIV UR4, `(.L_x_7126) ;  /* 0x000000a204a07947 */ /* 0x004fec000b800000 */
[----:B------:R0:W1:Y:S04]  /*130d0*/  SHFL.IDX PT, R3, R2, RZ, 0x181f ;  /* 0x00181fff02037589 */ /* 0x00006800000e0000 */
[----:B------:R0:W2:Y:S02]  /*130e0*/  SHFL.IDX PT, R14, R0, RZ, 0x181f ;  /* 0x00181fff000e7589 */ /* 0x0000a400000e0000 */
.L_x_7346:
[----:B------:R-:W-:Y:S01]  /*130f0*/  ISETP.GE.AND P0, PT, R9, R8, PT ;  /* 0x000000080900720c */ /* 0x000fe20003f06270 */
[----:B------:R-:W-:-:S12]  /*13100*/  BSSY B1, `(.L_x_7127) ;  /* 0x000000b000017945 */ /* 0x000fd80003800000 */
[----:B------:R-:W-:Y:S05]  /*13110*/  @P0 BRA `(.L_x_7128) ;  /* 0x0000000000240947 */ /* 0x000fea0003800000 */
[----:B------:R-:W-:Y:S02]  /*13120*/  ULDC UR4, c[0x0][0xac8] ;  /* 0x0002b20000047ab9 */ /* 0x000fe40000000800 */
[----:B------:R-:W-:Y:S02]  /*13130*/  ISETP.GE.AND P0, PT, R16, UR4, PT ;  /* 0x0000000410007c0c */ /* 0x000fe4000bf06270 */
[----:B------:R-:W-:-:S11]  /*13140*/  ISETP.GE.AND P1, PT, R23, UR4, PT ;  /* 0x0000000417007c0c */ /* 0x000fd6000bf26270 */
[CC--:B--2---:R-:W-:Y:S02]  /*13150*/  @!P0 LEA R10, P2, R16.reuse, R14.reuse, 0x1 ;  /* 0x0000000e100a8211 */ /* 0x0c4fe400078408ff */
[C---:B------:R-:W-:Y:S02]  /*13160*/  @!P1 LEA R14, P3, R23.reuse, R14, 0x1 ;  /* 0x0000000e170e9211 */ /* 0x040fe400078608ff */
[-C--:B-1----:R-:W-:Y:S02]  /*13170*/  @!P0 LEA.HI.X R11, R16, R3.reuse, R17, 0x1, P2 ;  /* 0x00000003100b8211 */ /* 0x082fe400010f0c11 */
[----:B------:R-:W-:-:S03]  /*13180*/  @!P1 LEA.HI.X R15, R23, R3, R22, 0x1, P3 ;  /* 0x00000003170f9211 */ /* 0x000fc600018f0c16 */
[----:B-----5:R3:W-:Y:S04]  /*13190*/  @!P0 ST.E.128 desc[UR42][R10.64], R4 ;  /* 0x000000040a008985 */ /* 0x0207e8000c101d2a */
[----:B------:R3:W-:Y:S02]  /*131a0*/  @!P1 ST.E.128 desc[UR42][R14.64], R40 ;  /* 0x000000280e009985 */ /* 0x0007e4000c101d2a */
.L_x_7128:
[----:B------:R-:W-:Y:S05]  /*131b0*/  BSYNC B1 ;  /* 0x0000000000017941 */ /* 0x000fea0003800000 */
.L_x_7127:
[----:B------:R-:W-:-:S03]  /*131c0*/  UMOV UR4, 0xffffffff ;  /* 0xffffffff00047882 */ /* 0x000fc60000000000 */
[----:B------:R-:W-:Y:S05]  /*131d0*/  BRA.DIV UR4, `(.L_x_7129) ;  /* 0x000000a204907947 */ /* 0x000fea000b800000 */
[----:B-1----:R1:W4:Y:S04]  /*131e0*/  SHFL.IDX PT, R3, R2, 0x1, 0x181f ;  /* 0x00381f0002037f89 */ /* 0x00232800000e0000 */
[----:B--23--:R1:W2:Y:S02]  /*131f0*/  SHFL.IDX PT, R14, R0, 0x1, 0x181f ;  /* 0x00381f00000e7f89 */ /* 0x00c2a400000e0000 */
.L_x_7350:
[----:B-----5:R-:W-:Y:S01]  /*13200*/  VIADD R5, R9, 0x20 ;  /* 0x0000002009057836 */ /* 0x020fe20000000000 */
[----:B------:R-:W-:Y:S04]  /*13210*/  BSSY B1, `(.L_x_7130) ;  /* 0x000000c000017945 */ /* 0x000fe80003800000 */
[----:B------:R-:W-:-:S13]  /*13220*/  ISETP.GE.AND P0, PT, R5, R8, PT ;  /* 0x000000080500720c */ /* 0x000fda0003f06270 */
[----:B------:R-:W-:Y:S05]  /*13230*/  @P0 BRA `(.L_x_7131) ;  /* 0x0000000000240947 */ /* 0x000fea0003800000 */
[----:B------:R-:W-:Y:S02]  /*13240*/  ULDC UR4, c[0x0][0xac8] ;  /* 0x0002b20000047ab9 */ /* 0x000fe40000000800 */
[----:B------:R-:W-:Y:S02]  /*13250*/  ISETP.GE.AND P2, PT, R16, UR4, PT ;  /* 0x0000000410007c0c */ /* 0x000fe4000bf46270 */
[----:B------:R-:W-:-:S11]  /*13260*/  ISETP.GE.AND P3, PT, R23, UR4, PT ;  /* 0x0000000417007c0c */ /* 0x000fd6000bf66270 */
[CC--:B--2---:R-:W-:Y:S02]  /*13270*/  @!P2 LEA R4, P0, R16.reuse, R14.reuse, 0x1 ;  /* 0x0000000e1004a211 */ /* 0x0c4fe400078008ff */
[C---:B------:R-:W-:Y:S02]  /*13280*/  @!P3 LEA R14, P1, R23.reuse, R14, 0x1 ;  /* 0x0000000e170eb211 */ /* 0x040fe400078208ff */
[-C--:B----4-:R-:W-:Y:S02]  /*13290*/  @!P2 LEA.HI.X R5, R16, R3.reuse, R17, 0x1, P0 ;  /* 0x000000031005a211 */ /* 0x090fe400000f0c11 */
[----:B------:R-:W-:-:S03]  /*132a0*/  @!P3 LEA.HI.X R15, R23, R3, R22, 0x1, P1 ;  /* 0x00000003170fb211 */ /* 0x000fc600008f0c16 */
[----:B------:R3:W-:Y:S04]  /*132b0*/  @!P2 ST.E.128 desc[UR42][R4.64], R24 ;  /* 0x000000180400a985 */ /* 0x0007e8000c101d2a */
[----:B------:R3:W-:Y:S02]  /*132c0*/  @!P3 ST.E.128 desc[UR42][R14.64], R44 ;  /* 0x0000002c0e00b985 */ /* 0x0007e4000c101d2a */
.L_x_7131:
[----:B------:R-:W-:Y:S05]  /*132d0*/  BSYNC B1 ;  /* 0x0000000000017941 */ /* 0x000fea0003800000 */
.L_x_7130:
[----:B------:R-:W-:-:S03]  /*132e0*/  UMOV UR4, 0xffffffff ;  /* 0xffffffff00047882 */ /* 0x000fc60000000000 */
[----:B------:R-:W-:Y:S05]  /*132f0*/  BRA.DIV UR4, `(.L_x_7132) ;  /* 0x000000a204907947 */ /* 0x000fea000b800000 */
[----:B----4-:R4:W0:Y:S04]  /*13300*/  SHFL.IDX PT, R3, R2, 0x2, 0x181f ;  /* 0x00581f0002037f89 */ /* 0x01082800000e0000 */
[----:B--23--:R4:W2:Y:S02]  /*13310*/  SHFL.IDX PT, R14, R0, 0x2, 0x181f ;  /* 0x00581f00000e7f89 */ /* 0x00c8a400000e0000 */
.L_x_7354:
[----:B------:R-:W-:Y:S01]  /*13320*/  VIADD R5, R9, 0x40 ;  /* 0x0000004009057836 */ /* 0x000fe20000000000 */
        /* <DEDUP_REMOVED lines=8> */
[-C--:B0-----:R-:W-:Y:S02]  /*133b0*/  @!P2 LEA.HI.X R5, R16, R3.reuse, R17, 0x1, P0 ;  /* 0x000000031005a211 */ /* 0x081fe400000f0c11 */
[----:B------:R-:W-:-:S03]  /*133c0*/  @!P3 LEA.HI.X R15, R23, R3, R22, 0x1, P1 ;  /* 0x00000003170fb211 */ /* 0x000fc600008f0c16 */
[----:B------:R3:W-:Y:S04]  /*133d0*/  @!P2 ST.E.128 desc[UR42][R4.64], R32 ;  /* 0x000000200400a985 */ /* 0x0007e8000c101d2a */
[----:B------:R3:W-:Y:S02]  /*133e0*/  @!P3 ST.E.128 desc[UR42][R14.64], R48 ;  /* 0x000000300e00b985 */ /* 0x0007e4000c101d2a */
.L_x_7134:
[----:B------:R-:W-:Y:S05]  /*133f0*/  BSYNC B1 ;  /* 0x0000000000017941 */ /* 0x000fea0003800000 */
.L_x_7133:
[----:B------:R-:W-:-:S03]  /*13400*/  UMOV UR4, 0xffffffff ;  /* 0xffffffff00047882 */ /* 0x000fc60000000000 */
[----:B------:R-:W-:Y:S05]  /*13410*/  BRA.DIV UR4, `(.L_x_7135) ;  /* 0x000000a204907947 */ /* 0x000fea000b800000 */
[----:B0-----:R0:W0:Y:S04]  /*13420*/  SHFL.IDX PT, R3, R2, 0x3, 0x181f ;  /* 0x00781f0002037f89 */ /* 0x00102800000e0000 */
[----:B--23--:R2:W3:Y:S02]  /*13430*/  SHFL.IDX PT, R14, R0, 0x3, 0x181f ;  /* 0x00781f00000e7f89 */ /* 0x00c4e400000e0000 */
.L_x_7358:
[----:B------:R-:W-:-:S05]  /*13440*/  VIADD R5, R9, 0x60 ;  /* 0x0000006009057836 */ /* 0x000fca0000000000 */
[----:B------:R-:W-:-:S13]  /*13450*/  ISETP.GE.AND P0, PT, R5, R8, PT ;  /* 0x000000080500720c */ /* 0x000fda0003f06270 */
[----:B------:R-:W-:Y:S05]  /*13460*/  @P0 BRA `(.L_x_7136) ;  /* 0x0000001800640947 */ /* 0x000fea0003800000 */
[----:B------:R-:W-:Y:S02]  /*13470*/  ULDC UR4, c[0x0][0xac8] ;  /* 0x0002b20000047ab9 */ /* 0x000fe40000000800 */
[----:B------:R-:W-:-:S13]  /*13480*/  ISETP.GE.AND P1, PT, R16, UR4, PT ;  /* 0x0000000410007c0c */ /* 0x000fda000bf26270 */
[----:B---3--:R-:W-:-:S04]  /*13490*/  @!P1 LEA R4, P0, R16, R14, 0x1 ;  /* 0x0000000e10049211 */ /* 0x008fc800078008ff */
[----:B0-----:R-:W-:Y:S02]  /*134a0*/  @!P1 LEA.HI.X R5, R16, R3, R17, 0x1, P0 ;  /* 0x0000000310059211 */ /* 0x001fe400000f0c11 */
[----:B------:R-:W-:-:S03]  /*134b0*/  ISETP.GE.AND P0, PT, R23, UR4, PT ;  /* 0x0000000417007c0c */ /* 0x000fc6000bf06270 */
[----:B------:R0:W-:Y:S10]  /*134c0*/  @!P1 ST.E.128 desc[UR42][R4.64], R36 ;  /* 0x0000002404009985 */ /* 0x0001f4000c101d2a */
[----:B------:R-:W-:Y:S05]  /*134d0*/  @P0 BRA `(.L_x_7136) ;  /* 0x0000001800480947 */ /* 0x000fea0003800000 */
[----:B------:R-:W-:-:S04]  /*134e0*/  LEA R14, P0, R23, R14, 0x1 ;  /* 0x0000000e170e7211 */ /* 0x000fc800078008ff */
[----:B------:R-:W-:-:S05]  /*134f0*/  LEA.HI.X R15, R23, R3, R22, 0x1, P0 ;  /* 0x00000003170f7211 */ /* 0x000fca00000f0c16 */
[----:B------:R3:W-:Y:S01]  /*13500*/  ST.E.128 desc[UR42][R14.64], R52 ;  /* 0x000000340e007985 */ /* 0x0007e2000c101d2a */
[----:B------:R-:W-:Y:S05]  /*13510*/  BRA `(.L_x_7136) ;  /* 0x0000001800387947 */ /* 0x000fea0003800000 */
.L_x_7125:
[----:B------:R-:W1:Y:S01]  /*13520*/  @P1 LDC R4, c[0x0][0xbec] ;  /* 0x0002fb00ff041b82 */ /* 0x000e620000000800 */
[----:B------:R-:W-:Y:S01]  /*13530*/  ULDC.64 UR4, c[0x0][0xb08] ;  /* 0x0002c20000047ab9 */ /* 0x000fe20000000a00 */
[----:B0-----:R-:W-:Y:S01]  /*13540*/  SHF.R.S32.HI R0, RZ, 0x1f, R205 ;  /* 0x0000001fff007819 */ /* 0x001fe200000114cd */
[----:B------:R-:W-:Y:S01]  /*13550*/  IMAD R11, R11, UR4, RZ ;  /* 0x000000040b0b7c24 */ /* 0x000fe2000f8e02ff */
[----:B------:R-:W-:Y:S01]  /*13560*/  ULDC.64 UR6, c[0x0][0xb30] ;  /* 0x0002cc0000067ab9 */ /* 0x000fe20000000a00 */
[C---:B------:R-:W-:Y:S01]  /*13570*/  IMAD.WIDE.U32 R6, R10.reuse, UR4, RZ ;  /* 0x000000040a067c25 */ /* 0x040fe2000f8e00ff */
[----:B------:R-:W-:Y:S02]  /*13580*/  SHF.R.S32.HI R105, RZ, 0x1f, R210 ;  /* 0x0000001fff697819 */ /* 0x000fe400000114d2 */
[----:B------:R-:W0:Y:S01]  /*13590*/  @P1 LDC R13, c[0x0][0xbf0] ;  /* 0x0002fc00ff0d1b82 */ /* 0x000e220000000800 */
[----:B------:R-:W-:Y:S01]  /*135a0*/  IMAD R11, R10, UR5, R11 ;  /* 0x000000050a0b7c24 */ /* 0x000fe2000f8e020b */
[----:B------:R-:W-:Y:S01]  /*135b0*/  ULDC.64 UR4, c[0x0][0xb38] ;  /* 0x0002ce0000047ab9 */ /* 0x000fe20000000a00 */
[----:B------:R-:W-:-:S02]  /*135c0*/  VIADD R28, R202, 0x10 ;  /* 0x00000010ca1c7836 */ /* 0x000fc40000000000 */
[----:B------:R-:W-:Y:S02]  /*135d0*/  IMAD.IADD R7, R7, 0x1, R11 ;  /* 0x0000000107077824 */ /* 0x000fe400078e020b */
[----:B------:R-:W-:Y:S01]  /*135e0*/  VIADD R33, R202, 0x18 ;  /* 0x00000018ca217836 */ /* 0x000fe20000000000 */
[----:B------:R-:W-:Y:S01]  /*135f0*/  SHF.R.S32.HI R32, RZ, 0x1f, R28 ;  /* 0x0000001fff207819 */ /* 0x000fe2000001141c */
[----:B------:R-:W-:-:S03]  /*13600*/  IMAD.WIDE.U32 R6, R2, UR4, R6 ;  /* 0x0000000402067c25 */ /* 0x000fc6000f8e0006 */
[----:B------:R-:W-:Y:S01]  /*13610*/  SHF.R.S32.HI R34, RZ, 0x1f, R33 ;  /* 0x0000001fff227819 */ /* 0x000fe20000011421 */
[----:B------:R-:W-:Y:S01]  /*13620*/  IMAD R7, R2, UR5, R7 ;  /* 0x0000000502077c24 */ /* 0x000fe2000f8e0207 */
[----:B------:R-:W-:Y:S01]  /*13630*/  ULDC.64 UR4, c[0x0][0xb40] ;  /* 0x0002d00000047ab9 */ /* 0x000fe20000000a00 */
[----:B------:R-:W-:Y:S02]  /*13640*/  VIADD R37, R202, 0x28 ;  /* 0x00000028ca257836 */ /* 0x000fe40000000000 */
[----:B------:R-:W-:Y:S02]  /*13650*/  IMAD R0, R0, UR4, RZ ;  /* 0x0000000400007c24 */ /* 0x000fe4000f8e02ff */
[----:B-1----:R-:W-:Y:S01]  /*13660*/  @P1 IMAD.HI.U32 R4, R35, R4, RZ ;  /* 0x0000000423041227 */ /* 0x002fe200078e00ff */
[----:B------:R-:W-:-:S03]  /*13670*/  SHF.R.S32.HI R38, RZ, 0x1f, R37 ;  /* 0x0000001fff267819 */ /* 0x000fc60000011425 */
[----:B------:R-:W-:-:S04]  /*13680*/  IMAD.WIDE.U32 R2, R205, UR4, R6 ;  /* 0x00000004cd027c25 */ /* 0x000fc8000f8e0006 */
[----:B------:R-:W-:Y:S01]  /*13690*/  IMAD R11, R205, UR5, R0 ;  /* 0x00000005cd0b7c24 */ /* 0x000fe2000f8e0200 */
[----:B------:R-:W-:Y:S01]  /*136a0*/  ULDC.64 UR4, c[0x0][0xb48] ;  /* 0x0002d20000047ab9 */ /* 0x000fe20000000a00 */
[----:B------:R-:W-:Y:S01]  /*136b0*/  IMAD.MOV.U32 R7, RZ, RZ, R35 ;  /* 0x000000ffff077224 */ /* 0x000fe200078e0023 */
[----:B0-----:R-:W-:Y:S01]  /*136c0*/  @P1 SHF.R.U32.HI R7, RZ, R13, R4 ;  /* 0x0000000dff071219 */ /* 0x001fe20000011604 */
[----:B------:R-:W-:Y:S02]  /*136d0*/  IMAD.IADD R3, R3, 0x1, R11 ;  /* 0x0000000103037824 */ /* 0x000fe400078e020b */
[----:B------:R-:W-:Y:S01]  /*136e0*/  VIADD R39, R202, 0x30 ;  /* 0x00000030ca277836 */ /* 0x000fe20000000000 */
[--C-:B------:R-:W-:Y:S01]  /*136f0*/  SHF.R.S32.HI R0, RZ, 0x1f, R7.reuse ;  /* 0x0000001fff007819 */ /* 0x100fe20000011407 */
[----:B------:R-:W-:Y:S02]  /*13700*/  IMAD.MOV R4, RZ, RZ, -R7 ;  /* 0x000000ffff047224 */ /* 0x000fe400078e0a07 */
[----:B------:R-:W-:Y:S01]  /*13710*/  IMAD.WIDE.U32 R2, R209, UR4, R2 ;  /* 0x00000004d1027c25 */ /* 0x000fe2000f8e0002 */
[----:B------:R-:W-:-:S03]  /*13720*/  SHF.R.S32.HI R92, RZ, 0x1f, R39 ;  /* 0x0000001fff5c7819 */ /* 0x000fc60000011427 */
        /* <DEDUP_REMOVED lines=9> */
[----:B------:R-:W-:Y:S02]  /*137c0*/  VIADD R4, R156, 0x28820 ;  /* 0x000288209c047836 */ /* 0x000fe40000000000 */
[C---:B------:R-:W-:Y:S02]  /*137d0*/  IMAD R7, R9.reuse, UR5, R0 ;  /* 0x0000000509077c24 */ /* 0x040fe4000f8e0200 */
[----:B------:R-:W-:Y:S01]  /*137e0*/  IMAD.WIDE.U32 R2, R9, UR4, R2 ;  /* 0x0000000409027c25 */ /* 0x000fe2000f8e0002 */
[----:B------:R-:W-:Y:S01]  /*137f0*/  PRMT R4, RZ, 0x654, R4 ;  /* 0x00000654ff047816 */ /* 0x000fe20000000004 */
[----:B------:R-:W-:-:S02]  /*13800*/  ULDC.64 UR4, c[0x0][0xb00] ;  /* 0x0002c00000047ab9 */ /* 0x000fc40000000a00 */
[----:B------:R-:W-:Y:S01]  /*13810*/  VIADD R35, R202, 0x20 ;  /* 0x00000020ca237836 */ /* 0x000fe20000000000 */
[----:B------:R-:W-:Y:S01]  /*13820*/  IADD3 R3, R3, R7, RZ ;  /* 0x0000000703037210 */ /* 0x000fe20007ffe0ff */
[----:B------:R0:W-:Y:S01]  /*13830*/  SYNCS.ARRIVE.TRANS64.RED.A1T0 RZ, [R4+URZ], RZ ;  /* 0x000000ff04ff79a7 */ /* 0x0001e2000810043f */
[----:B------:R-:W-:Y:S01]  /*13840*/  LEA R0, P0, R2, UR4, 0x2 ;  /* 0x0000000402007c11 */ /* 0x000fe2000f8010ff */
[C---:B------:R-:W-:Y:S01]  /*13850*/  VIADD R93, R202.reuse, 0x38 ;  /* 0x00000038ca5d7836 */ /* 0x040fe20000000000 */
[----:B------:R-:W-:Y:S01]  /*13860*/  UMOV UR4, 0xffffffff ;  /* 0xffffffff00047882 */ /* 0x000fe20000000000 */
[----:B------:R-:W-:Y:S01]  /*13870*/  VIADD R95, R202, 0x40 ;  /* 0x00000040ca5f7836 */ /* 0x000fe20000000000 */
[----:B------:R-:W-:Y:S02]  /*13880*/  LEA.HI.X R2, R2, UR5, R3, 0x2, P0 ;  /* 0x0000000502027c11 */ /* 0x000fe400080f1403 */
[----:B------:R-:W-:Y:S01]  /*13890*/  SHF.R.S32.HI R36, RZ, 0x1f, R35 ;  /* 0x0000001fff247819 */ /* 0x000fe20000011423 */
[----:B0-----:R-:W-:Y:S01]  /*138a0*/  VIADD R4, R202, 0x8 ;  /* 0x00000008ca047836 */ /* 0x001fe20000000000 */
[----:B------:R-:W-:-:S02]  /*138b0*/  SHF.R.S32.HI R94, RZ, 0x1f, R93 ;  /* 0x0000001fff5e7819 */ /* 0x000fc4000001145d */
[----:B------:R-:W-:Y:S02]  /*138c0*/  SHF.R.S32.HI R104, RZ, 0x1f, R95 ;  /* 0x0000001fff687819 */ /* 0x000fe4000001145f */
[----:B------:R-:W-:Y:S01]  /*138d0*/  SHF.R.S32.HI R9, RZ, 0x1f, R4 ;  /* 0x0000001fff097819 */ /* 0x000fe20000011404 */
[----:B------:R-:W-:Y:S06]  /*138e0*/  BRA.DIV UR4, `(.L_x_7137) ;  /* 0x0000009e04a47947 */ /* 0x000fec000b800000 */
[----:B------:R0:W1:Y:S04]  /*138f0*/  SHFL.IDX PT, R3, R2, RZ, 0x1c1f ;  /* 0x001c1fff02037589 */ /* 0x00006800000e0000 */
[----:B------:R0:W2:Y:S02]  /*13900*/  SHFL.IDX PT, R14, R0, RZ, 0x1c1f ;  /* 0x001c1fff000e7589 */ /* 0x0000a400000e0000 */
.L_x_7361:
[----:B------:R-:W-:Y:S01]  /*13910*/  ISETP.GE.AND P0, PT, R25, R8, PT ;  /* 0x000000081900720c */ /* 0x000fe20003f06270 */
[----:B------:R-:W-:-:S12]  /*13920*/  BSSY B1, `(.L_x_7138) ;  /* 0x0000043000017945 */ /* 0x000fd80003800000 */
[----:B------:R-:W-:Y:S05]  /*13930*/  @P0 BRA `(.L_x_7139) ;  /* 0x0000000400040947 */ /* 0x000fea0003800000 */
[----:B------:R-:W-:Y:S02]  /*13940*/  ULDC UR4, c[0x0][0xac8] ;  /* 0x0002b20000047ab9 */ /* 0x000fe40000000800 */
[----:B------:R-:W-:Y:S02]  /*13950*/  ISETP.GE.AND P0, PT, R202, UR4, PT ;  /* 0x00000004ca007c0c */ /* 0x000fe4000bf06270 */
[----:B------:R-:W-:Y:S02]  /*13960*/  ISETP.GE.AND P2, PT, R4, UR4, PT ;  /* 0x0000000404007c0c */ /* 0x000fe4000bf46270 */
[----:B------:R-:W-:Y:S02]  /*13970*/  ISETP.GE.AND P3, PT, R28, UR4, PT ;  /* 0x000000041c007c0c */ /* 0x000fe4000bf66270 */
[----:B------:R-:W-:-:S07]  /*13980*/  ISETP.GE.AND P1, PT, R33, UR4, PT ;  /* 0x0000000421007c0c */ /* 0x000fce000bf26270 */
[----:B-1----:R-:W-:Y:S02]  /*13990*/  @!P0 IMAD.MOV.U32 R15, RZ, RZ, R3 ;  /* 0x000000ffff0f8224 */ /* 0x002fe400078e0003 */
[----:B--2---:R-:W-:Y:S01]  /*139a0*/  @!P2 LEA R6, P4, R4, R14, 0x2 ;  /* 0x0000000e0406a211 */ /* 0x004fe200078810ff */
[----:B------:R-:W-:-:S03]  /*139b0*/  @!P0 IMAD.WIDE R10, R202, 0x4, R14 ;  /* 0x00000004ca0a8825 */ /* 0x000fc600078e020e */
[-C--:B------:R-:W-:Y:S02]  /*139c0*/  @!P2 LEA.HI.X R7, R4, R3.reuse, R9, 0x2, P4 ;  /* 0x000000030407a211 */ /* 0x080fe400020f1409 */
[CC--:B------:R-:W-:Y:S01]  /*139d0*/  @!P3 LEA R12, P4, R28.reuse, R14.reuse, 0x2 ;  /* 0x0000000e1c0cb211 */ /* 0x0c0fe200078810ff */
[----:B------:R1:W-:Y:S01]  /*139e0*/  @!P0 ST.E.64 desc[UR42][R10.64], R20 ;  /* 0x000000140a008985 */ /* 0x0003e2000c101b2a */
[----:B------:R-:W-:Y:S02]  /*139f0*/  ISETP.GE.AND P0, PT, R35, UR4, PT ;  /* 0x0000000423007c0c */ /* 0x000fe4000bf06270 */
[----:B------:R-:W-:Y:S01]  /*13a00*/  @!P1 LEA R24, P5, R33, R14, 0x2 ;  /* 0x0000000e21189211 */ /* 0x000fe200078a10ff */
[----:B------:R2:W-:Y:S01]  /*13a10*/  @!P2 ST.E.64 desc[UR42][R6.64], R40 ;  /* 0x000000280600a985 */ /* 0x0005e2000c101b2a */
[----:B------:R-:W-:Y:S02]  /*13a20*/  ISETP.GE.AND P2, PT, R37, UR4, PT ;  /* 0x0000000425007c0c */ /* 0x000fe4000bf46270 */
[----:B------:R-:W-:-:S02]  /*13a30*/  @!P3 LEA.HI.X R13, R28, R3, R32, 0x2, P4 ;  /* 0x000000031c0db211 */ /* 0x000fc400020f1420 */
[----:B------:R-:W-:Y:S02]  /*13a40*/  @!P1 LEA.HI.X R25, R33, R3, R34, 0x2, P5 ;  /* 0x0000000321199211 */ /* 0x000fe400028f1422 */
[----:B------:R-:W-:Y:S01]  /*13a50*/  ISETP.GE.AND P4, PT, R39, UR4, PT ;  /* 0x0000000427007c0c */ /* 0x000fe2000bf86270 */
[----:B------:R3:W-:Y:S02]  /*13a60*/  @!P3 ST.E.64 desc[UR42][R12.64], R42 ;  /* 0x0000002a0c00b985 */ /* 0x0007e4000c101b2a */
[-C--:B------:R-:W-:Y:S02]  /*13a70*/  @!P0 LEA R26, P3, R35, R14.reuse, 0x2 ;  /* 0x0000000e231a8211 */ /* 0x080fe400078610ff */
[----:B------:R4:W-:Y:S01]  /*13a80*/  @!P1 ST.E.64 desc[UR42][R24.64], R44 ;  /* 0x0000002c18009985 */ /* 0x0009e2000c101b2a */
[----:B------:R-:W-:Y:S02]  /*13a90*/  ISETP.GE.AND P1, PT, R93, UR4, PT ;  /* 0x000000045d007c0c */ /* 0x000fe4000bf26270 */
[----:B-1----:R-:W-:-:S02]  /*13aa0*/  @!P2 LEA R10, P5, R37, R14, 0x2 ;  /* 0x0000000e250aa211 */ /* 0x002fc400078a10ff */
[-C--:B------:R-:W-:Y:S02]  /*13ab0*/  @!P0 LEA.HI.X R27, R35, R3.reuse, R36, 0x2, P3 ;  /* 0x00000003231b8211 */ /* 0x080fe400018f1424 */
[----:B------:R-:W-:Y:S02]  /*13ac0*/  @!P2 LEA.HI.X R11, R37, R3, R38, 0x2, P5 ;  /* 0x00000003250ba211 */ /* 0x000fe400028f1426 */
[----:B------:R-:W-:Y:S01]  /*13ad0*/  ISETP.GE.AND P3, PT, R95, UR4, PT ;  /* 0x000000045f007c0c */ /* 0x000fe2000bf66270 */
[----:B------:R-:W-:Y:S01]  /*13ae0*/  @!P0 ST.E.64 desc[UR42][R26.64], R46 ;  /* 0x0000002e1a008985 */ /* 0x000fe2000c101b2a */
        /* <DEDUP_REMOVED lines=8> */
[----:B------:R-:W-:-:S03]  /*13b70*/  @!P3 LEA R20, P5, R95, R14, 0x2 ;  /* 0x0000000e5f14b211 */ /* 0x000fc600078a10ff */
[----:B------:R3:W-:Y:S01]  /*13b80*/  @!P1 ST.E.64 desc[UR42][R12.64], R52 ;  /* 0x000000340c009985 */ /* 0x0007e2000c101b2a */
[----:B------:R-:W-:Y:S02]  /*13b90*/  ISETP.GE.AND P1, PT, R215, UR4, PT ;  /* 0x00000004d7007c0c */ /* 0x000fe4000bf26270 */
[-C--:B------:R-:W-:Y:S02]  /*13ba0*/  @!P3 LEA.HI.X R21, R95, R3.reuse, R104, 0x2, P5 ;  /* 0x000000035f15b211 */ /* 0x080fe400028f1468 */
[-C--:B----4-:R-:W-:Y:S02]  /*13bb0*/  @!P2 LEA R24, P4, R210, R14.reuse, 0x2 ;  /* 0x0000000ed218a211 */ /* 0x090fe400078810ff */
[----:B-1----:R-:W-:Y:S01]  /*13bc0*/  @!P0 LEA R10, P5, R216, R14, 0x2 ;  /* 0x0000000ed80a8211 */ /* 0x002fe200078a10ff */
        /* <DEDUP_REMOVED lines=11> */
[----:B---3--:R-:W-:-:S03]  /*13c80*/  @!P3 LEA R12, P5, R214, R14, 0x2 ;  /* 0x0000000ed60cb211 */ /* 0x008fc600078a10ff */
[----:B------:R2:W-:Y:S01]  /*13c90*/  @!P1 ST.E.64 desc[UR42][R6.64], R60 ;  /* 0x0000003c06009985 */ /* 0x0005e2000c101b2a */
[CC--:B-1----:R-:W-:Y:S02]  /*13ca0*/  @!P4 LEA R20, P1, R213.reuse, R14.reuse, 0x2 ;  /* 0x0000000ed514c211 */ /* 0x0c2fe400078210ff */
[-C--:B------:R-:W-:Y:S02]  /*13cb0*/  @!P3 LEA.HI.X R13, R214, R3.reuse, R224, 0x2, P5 ;  /* 0x00000003d60db211 */ /* 0x080fe400028f14e0 */
[CC--:B----4-:R-:W-:Y:S02]  /*13cc0*/  @!P2 LEA R24, P5, R212.reuse, R14.reuse, 0x2 ;  /* 0x0000000ed418a211 */ /* 0x0d0fe400078a10ff */
        /* <DEDUP_REMOVED lines=8> */
.L_x_7139:
[----:B------:R-:W-:Y:S05]  /*13d50*/  BSYNC B1 ;  /* 0x0000000000017941 */ /* 0x000fea0003800000 */
.L_x_7138:
[----:B------:R-:W-:-:S03]  /*13d60*/  UMOV UR4, 0xffffffff ;  /* 0xffffffff00047882 */ /* 0x000fc60000000000 */
[----:B------:R-:W-:Y:S05]  /*13d70*/  BRA.DIV UR4, `(.L_x_7140) ;  /* 0x0000009a04b47947 */ /* 0x000fea000b800000 */
[----:B-1----:R1:W3:Y:S04]  /*13d80*/  SHFL.IDX PT, R3, R2, 0x1, 0x1c1f ;  /* 0x003c1f0002037f89 */ /* 0x0022e800000e0000 */
[----:B--2---:R1:W2:Y:S02]  /*13d90*/  SHFL.IDX PT, R14, R0, 0x1, 0x1c1f ;  /* 0x003c1f00000e7f89 */ /* 0x0042a400000e0000 */
.L_x_7365:
[----:B------:R-:W-:-:S13]  /*13da0*/  ISETP.GE.AND P0, PT, R5, R8, PT ;  /* 0x000000080500720c */ /* 0x000fda0003f06270 */
[----:B------:R-:W-:Y:S05]  /*13db0*/  @P0 BRA `(.L_x_7136) ;  /* 0x0000001000100947 */ /* 0x000fea0003800000 */
[----:B------:R-:W-:Y:S02]  /*13dc0*/  ULDC UR4, c[0x0][0xac8] ;  /* 0x0002b20000047ab9 */ /* 0x000fe40000000800 */
[----:B------:R-:W-:Y:S02]  /*13dd0*/  ISETP.GE.AND P3, PT, R4, UR4, PT ;  /* 0x0000000404007c0c */ /* 0x000fe4000bf66270 */
[----:B------:R-:W-:Y:S02]  /*13de0*/  ISETP.GE.AND P1, PT, R202, UR4, PT ;  /* 0x00000004ca007c0c */ /* 0x000fe4000bf26270 */
[----:B------:R-:W-:Y:S02]  /*13df0*/  ISETP.GE.AND P4, PT, R28, UR4, PT ;  /* 0x000000041c007c0c */ /* 0x000fe4000bf86270 */
[----:B------:R-:W-:-:S07]  /*13e00*/  ISETP.GE.AND P2, PT, R33, UR4, PT ;  /* 0x0000000421007c0c */ /* 0x000fce000bf46270 */
[CC--:B--2---:R-:W-:Y:S02]  /*13e10*/  @!P3 LEA R6, P0, R4.reuse, R14.reuse, 0x2 ;  /* 0x0000000e0406b211 */ /* 0x0c4fe400078010ff */
[----:B01----:R-:W-:Y:S02]  /*13e20*/  @!P1 IMAD.MOV.U32 R2, RZ, RZ, R14 ;  /* 0x000000ffff029224 */ /* 0x003fe400078e000e */
[----:B---3--:R-:W-:Y:S02]  /*13e30*/  @!P3 LEA.HI.X R7, R4, R3, R9, 0x2, P0 ;  /* 0x000000030407b211 */ /* 0x008fe400000f1409 */
[----:B------:R-:W-:Y:S01]  /*13e40*/  @!P1 IMAD.WIDE R4, R202, 0x4, R2 ;  /* 0x00000004ca049825 */ /* 0x000fe200078e0202 */
[----:B------:R-:W-:Y:S02]  /*13e50*/  ISETP.GE.AND P0, PT, R35, UR4, PT ;  /* 0x0000000423007c0c */ /* 0x000fe4000bf06270 */
[----:B------:R-:W-:Y:S02]  /*13e60*/  @!P4 LEA R8, P5, R28, R14, 0x2 ;  /* 0x0000000e1c08c211 */ /* 0x000fe400078a10ff */
[----:B------:R0:W-:Y:S01]  /*13e70*/  @!P1 ST.E.64 desc[UR42][R4.64], R70 ;  /* 0x0000004604009985 */ /* 0x0001e2000c101b2a */
[----:B------:R-:W-:-:S02]  /*13e80*/  ISETP.GE.AND P1, PT, R37, UR4, PT ;  /* 0x0000000425007c0c */ /* 0x000fc4000bf26270 */
[-C--:B------:R-:W-:Y:S01]  /*13e90*/  @!P4 LEA.HI.X R9, R28, R3.reuse, R32, 0x2, P5 ;  /* 0x000000031c09c211 */ /* 0x080fe200028f1420 */
[----:B------:R1:W-:Y:S01]  /*13ea0*/  @!P3 ST.E.64 desc[UR42][R6.64], R72 ;  /* 0x000000480600b985 */ /* 0x0003e2000c101b2a */
[-C--:B------:R-:W-:Y:S02]  /*13eb0*/  @!P2 LEA R10, P5, R33, R14.reuse, 0x2 ;  /* 0x0000000e210aa211 */ /* 0x080fe400078a10ff */
[----:B------:R-:W-:Y:S01]  /*13ec0*/  ISETP.GE.AND P3, PT, R93, UR4, PT ;  /* 0x000000045d007c0c */ /* 0x000fe2000bf66270 */
[----:B------:R2:W-:Y:S01]  /*13ed0*/  @!P4 ST.E.64 desc[UR42][R8.64], R74 ;  /* 0x0000004a0800c985 */ /* 0x0005e2000c101b2a */
[-C--:B------:R-:W-:Y:S02]  /*13ee0*/  @!P2 LEA.HI.X R11, R33, R3.reuse, R34, 0x2, P5 ;  /* 0x00000003210ba211 */ /* 0x080fe400028f1422 */
[----:B------:R-:W-:Y:S02]  /*13ef0*/  @!P0 LEA R12, P5, R35, R14, 0x2 ;  /* 0x0000000e230c8211 */ /* 0x000fe400078a10ff */
[----:B------:R-:W-:Y:S01]  /*13f00*/  ISETP.GE.AND P4, PT, R39, UR4, PT ;  /* 0x0000000427007c0c */ /* 0x000fe2000bf86270 */
[----:B------:R3:W-:Y:S01]  /*13f10*/  @!P2 ST.E.64 desc[UR42][R10.64], R76 ;  /* 0x0000004c0a00a985 */ /* 0x0007e2000c101b2a */
[----:B------:R-:W-:-:S02]  /*13f20*/  @!P0 LEA.HI.X R13, R35, R3, R36, 0x2, P5 ;  /* 0x00000003230d8211 */ /* 0x000fc400028f1424 */
[----:B------:R-:W-:Y:S02]  /*13f30*/  @!P1 LEA R20, P5, R37, R14, 0x2 ;  /* 0x0000000e25149211 */ /* 0x000fe400078a10ff */
[----:B------:R-:W-:Y:S01]  /*13f40*/  ISETP.GE.AND P2, PT, R95, UR4, PT ;  /* 0x000000045f007c0c */ /* 0x000fe2000bf46270 */
[----:B------:R4:W-:Y:S01]  /*13f50*/  @!P0 ST.E.64 desc[UR42][R12.64], R78 ;  /* 0x0000004e0c008985 */ /* 0x0009e2000c101b2a */
[----:B------:R-:W-:Y:S02]  /*13f60*/  @!P1 LEA.HI.X R21, R37, R3, R38, 0x2, P5 ;  /* 0x0000000325159211 */ /* 0x000fe400028f1426 */
[----:B------:R-:W-:-:S03]  /*13f70*/  ISETP.GE.AND P0, PT, R210, UR4, PT ;  /* 0x00000004d2007c0c */ /* 0x000fc6000bf06270 */
[----:B------:R-:W-:Y:S01]  /*13f80*/  @!P1 ST.E.64 desc[UR42][R20.64], R80 ;  /* 0x0000005014009985 */ /* 0x000fe2000c101b2a */
[-C--:B0-----:R-:W-:Y:S02]  /*13f90*/  @!P4 LEA R4, P5, R39, R14.reuse, 0x2 ;  /* 0x0000000e2704c211 */ /* 0x081fe400078a10ff */
[-C--:B-1----:R-:W-:Y:S02]  /*13fa0*/  @!P3 LEA R6, P1, R93, R14.reuse, 0x2 ;  /* 0x0000000e5d06b211 */ /* 0x082fe400078210ff */
[-C--:B------:R-:W-:Y:S02]  /*13fb0*/  @!P4 LEA.HI.X R5, R39, R3.reuse, R92, 0x2, P5 ;  /* 0x000000032705c211 */ /* 0x080fe400028f145c */
[----:B------:R-:W-:Y:S02]  /*13fc0*/  @!P3 LEA.HI.X R7, R93, R3, R94, 0x2, P1 ;  /* 0x000000035d07b211 */ /* 0x000fe400008f145e */
[----:B------:R-:W-:Y:S01]  /*13fd0*/  ISETP.GE.AND P1, PT, R216, UR4, PT ;  /* 0x00000004d8007c0c */ /* 0x000fe2000bf26270 */
[----:B------:R0:W-:Y:S01]  /*13fe0*/  @!P4 ST.E.64 desc[UR42][R4.64], R82 ;  /* 0x000000520400c985 */ /* 0x0001e2000c101b2a */
[----:B--2---:R-:W-:-:S02]  /*13ff0*/  @!P2 LEA R8, P5, R95, R14, 0x2 ;  /* 0x0000000e5f08a211 */ /* 0x004fc400078a10ff */
[CC--:B---3--:R-:W-:Y:S01]  /*14000*/  @!P0 LEA R10, P4, R210.reuse, R14.reuse, 0x2 ;  /* 0x0000000ed20a8211 */ /* 0x0c8fe200078810ff */
[----:B------:R1:W-:Y:S01]  /*14010*/  @!P3 ST.E.64 desc[UR42][R6.64], R84 ;  /* 0x000000540600b985 */ /* 0x0003e2000c101b2a */
[-C--:B------:R-:W-:Y:S02]  /*14020*/  @!P2 LEA.HI.X R9, R95, R3.reuse, R104, 0x2, P5 ;  /* 0x000000035f09a211 */ /* 0x080fe400028f1468 */
[----:B------:R-:W-:Y:S02]  /*14030*/  ISETP.GE.AND P3, PT, R215, UR4, PT ;  /* 0x00000004d7007c0c */ /* 0x000fe4000bf66270 */
[----:B------:R-:W-:Y:S01]  /*14040*/  @!P0 LEA.HI.X R11, R210, R3, R105, 0x2, P4 ;  /* 0x00000003d20b8211 */ /* 0x000fe200020f1469 */
[----:B------:R2:W-:Y:S01]  /*14050*/  @!P2 ST.E.64 desc[UR42][R8.64], R86 ;  /* 0x000000560800a985 */ /* 0x0005e2000c101b2a */
[----:B------:R-:W-:Y:S02]  /*14060*/  ISETP.GE.AND P4, PT, R214, UR4, PT ;  /* 0x00000004d6007c0c */ /* 0x000fe4000bf86270 */
[----:B----4-:R-:W-:Y:S01]  /*14070*/  @!P1 LEA R12, P5, R216, R14, 0x2 ;  /* 0x0000000ed80c9211 */ /* 0x010fe200078a10ff */
[----:B------:R3:W-:Y:S01]  /*14080*/  @!P0 ST.E.64 desc[UR42][R10.64], R88 ;  /* 0x000000580a008985 */ /* 0x0007e2000c101b2a */
[----:B------:R-:W-:-:S02]  /*14090*/  ISETP.GE.AND P2, PT, R213, UR4, PT ;  /* 0x00000004d5007c0c */ /* 0x000fc4000bf46270 */
[----:B------:R-:W-:Y:S02]  /*140a0*/  ISETP.GE.AND P0, PT, R212, UR4, PT ;  /* 0x00000004d4007c0c */ /* 0x000fe4000bf06270 */
[----:B------:R-:W-:Y:S02]  /*140b0*/  @!P1 LEA.HI.X R13, R216, R3, R226, 0x2, P5 ;  /* 0x00000003d80d9211 */ /* 0x000fe400028f14e2 */
[----:B0-----:R-:W-:-:S03]  /*140c0*/  @!P3 LEA R4, P5, R215, R14, 0x2 ;  /* 0x0000000ed704b211 */ /* 0x001fc600078a10ff */
[----:B------:R3:W-:Y:S01]  /*140d0*/  @!P1 ST.E.64 desc[UR42][R12.64], R90 ;  /* 0x0000005a0c009985 */ /* 0x0007e2000c101b2a */
[CC--:B-1----:R-:W-:Y:S02]  /*140e0*/  @!P4 LEA R6, P1, R214.reuse, R14.reuse, 0x2 ;  /* 0x0000000ed606c211 */ /* 0x0c2fe400078210ff */
        /* <DEDUP_REMOVED lines=9> */
[----:B------:R3:W-:Y:S01]  /*14180*/  @!P0 ST.E.64 desc[UR42][R20.64], R102 ;  /* 0x0000006614008985 */ /* 0x0007e2000c101b2a */
[----:B------:R-:W-:-:S13]  /*14190*/  ISETP.GE.AND P0, PT, R211, UR4, PT ;  /* 0x00000004d3007c0c */ /* 0x000fda000bf06270 */
[----:B---3--:R-:W-:Y:S05]  /*141a0*/  @P0 BRA `(.L_x_7136) ;  /* 0x0000000c00140947 */ /* 0x008fea0003800000 */
[----:B------:R-:W-:-:S04]  /*141b0*/  LEA R14, P0, R211, R14, 0x2 ;  /* 0x0000000ed30e7211 */ /* 0x000fc800078010ff */
[----:B------:R-:W-:-:S05]  /*141c0*/  LEA.HI.X R15, R211, R3, R221, 0x2, P0 ;  /* 0x00000003d30f7211 */ /* 0x000fca00000f14dd */
[----:B------:R0:W-:Y:S01]  /*141d0*/  ST.E.64 desc[UR42][R14.64], R150 ;  /* 0x000000960e007985 */ /* 0x0001e2000c101b2a */
[----:B------:R-:W-:Y:S05]  /*141e0*/  BRA `(.L_x_7136) ;  /* 0x0000000c00047947 */ /* 0x000fea0003800000 */
.L_x_7123:
        /* <DEDUP_REMOVED lines=16> */
[----:B------:R-:W0:-:S12]  /*142f0*/  S2R R0, SR_TID.X ;  /* 0x0000000000007919 */ /* 0x000e180000002100 */
[----:B------:R-:W2:Y:S01]  /*14300*/  @!P2 LDC R204, c[0x0][0xad4] ;  /* 0x0002b500ffccab82 */ /* 0x000ea20000000800 */
[----:B0-----:R-:W-:Y:S01]  /*14310*/  VIADD R0, R0, 0xffffff80 ;  /* 0xffffff8000007836 */ /* 0x001fe20000000000 */
[----:B--2---:R-:W-:-:S04]  /*14320*/  ISETP.GT.AND P2, PT, R204, 0x1, PT ;  /* 0x00000001cc00780c */ /* 0x004fc80003f44270 */
[----:B------:R-:W-:Y:S01]  /*14330*/  ISETP.GT.AND P3, PT, R0, 0x7f, PT ;  /* 0x0000007f0000780c */ /* 0x000fe20003f64270 */
[----:B----4-:R-:W-:-:S12]  /*14340*/  @P1 BRA `(.L_x_7141) ;  /* 0x0000000000101947 */ /* 0x010fd80003800000 */
[----:B------:R-:W-:Y:S05]  /*14350*/  @!P0 BRA `(.L_x_7141) ;  /* 0x00000000000c8947 */ /* 0x000fea0003800000 */
[----:B------:R-:W2:Y:S04]  /*14360*/  LDG.E R7, desc[UR42][R4.64] ;  /* 0x0000002a04077981 */ /* 0x000ea8000c1e1900 */
[----:B-----5:R-:W2:Y:S02]  /*14370*/  LDG.E R20, desc[UR42][R4.64+0x4] ;  /* 0x0000042a04147981 */ /* 0x020ea4000c1e1900 */
[----:B--2---:R-:W-:-:S07]  /*14380*/  IADD3 R20, -R7, R20, RZ ;  /* 0x0000001407147210 */ /* 0x004fce0007ffe1ff */
.L_x_7141:
[----:B------:R-:W-:Y:S01]  /*14390*/  BSSY B1, `(.L_x_7142) ;  /* 0x0000037000017945 */ /* 0x000fe20003800000 */
[----:B------:R-:W-:Y:S02]  /*143a0*/  SEL R205, R205, RZ, !P0 ;  /* 0x000000ffcdcd7207 */ /* 0x000fe40004000000 */
[----:B------:R-:W-:Y:S02]  /*143b0*/  SEL R217, R217, RZ, !P0 ;  /* 0x000000ffd9d97207 */ /* 0x000fe40004000000 */
[----:B-----5:R-:W-:Y:S01]  /*143c0*/  SHF.R.S32.HI R24, RZ, 0x1f, R3 ;  /* 0x0000001fff187819 */ /* 0x020fe20000011403 */
[----:B------:R-:W-:Y:S06]  /*143d0*/  @P3 BRA `(.L_x_7143) ;  /* 0x0000000000c83947 */ /* 0x000fec0003800000 */
[----:B------:R-:W0:Y:S01]  /*143e0*/  S2R R5, SR_TID.X ;  /* 0x0000000000057919 */ /* 0x000e220000002100 */
[----:B------:R-:W2:Y:S02]  /*143f0*/  LDC R33, c[0x0][0xbe8] ;  /* 0x0002fa00ff217b82 */ /* 0x000ea40000000800 */
[----:B--2---:R-:W-:Y:S02]  /*14400*/  IMAD R4, R20, R33, RZ ;  /* 0x0000002114047224 */ /* 0x004fe400078e02ff */
[----:B0-----:R-:W-:-:S04]  /*14410*/  IMAD R0, R208, 0x80, R5 ;  /* 0x00000080d0007824 */ /* 0x001fc800078e0205 */
[----:B------:R-:W-:-:S05]  /*14420*/  VIADD R25, R0, 0xffffff80 ;  /* 0xffffff8000197836 */ /* 0x000fca0000000000 */
[----:B------:R-:W-:-:S13]  /*14430*/  ISETP.GE.AND P0, PT, R25, R4, PT ;  /* 0x000000041900720c */ /* 0x000fda0003f06270 */
[----:B------:R-:W-:Y:S05]  /*14440*/  @P0 BRA `(.L_x_7143) ;  /* 0x0000000000ac0947 */ /* 0x000fea0003800000 */
[----:B------:R-:W-:Y:S01]  /*14450*/  IMAD.MOV.U32 R14, RZ, RZ, 0x9b8 ;  /* 0x000009b8ff0e7424 */ /* 0x000fe200078e00ff */
[----:B------:R-:W-:Y:S01]  /*14460*/  ISETP.GT.AND P0, PT, R204, 0x1, PT ;  /* 0x00000001cc00780c */ /* 0x000fe20003f04270 */
[----:B------:R-:W0:Y:S01]  /*14470*/  LDC.64 R26, c[0x0][0xba8] ;  /* 0x0002ea00ff1a7b82 */ /* 0x000e220000000a00 */
[----:B------:R-:W-:Y:S01]  /*14480*/  ISETP.NE.AND P1, PT, R33, 0x1, PT ;  /* 0x000000012100780c */ /* 0x000fe20003f25270 */
[----:B------:R-:W-:Y:S01]  /*14490*/  IMAD.MOV.U32 R15, RZ, RZ, R25 ;  /* 0x000000ffff0f7224 */ /* 0x000fe200078e0019 */
[----:B------:R-:W-:Y:S02]  /*144a0*/  SEL R14, R14, 0x978, P0 ;  /* 0x000009780e0e7807 */ /* 0x000fe40000000000 */
[----:B------:R-:W-:-:S03]  /*144b0*/  SEL R209, R209, RZ, P0 ;  /* 0x000000ffd1d17207 */ /* 0x000fc60000000000 */
[----:B------:R-:W2:Y:S08]  /*144c0*/  LDC.64 R6, c[0x0][R14+0x220] ;  /* 0x000088000e067b82 */ /* 0x000eb00000000a00 */
[----:B------:R-:W4:Y:S08]  /*144d0*/  LDC.64 R4, c[0x0][R14+0x218] ;  /* 0x000086000e047b82 */ /* 0x000f300000000a00 */
[----:B------:R-:W5:Y:S08]  /*144e0*/  LDC.64 R8, c[0x0][R14+0x228] ;  /* 0x00008a000e087b82 */ /* 0x000f700000000a00 */
[----:B------:R-:W1:Y:S08]  /*144f0*/  LDC.64 R10, c[0x0][R14+0x210] ;  /* 0x000084000e0a7b82 */ /* 0x000e700000000a00 */
[----:B------:R-:W3:Y:S08]  /*14500*/  @P1 LDC R0, c[0x0][0xbec] ;  /* 0x0002fb00ff001b82 */ /* 0x000ef00000000800 */
[----:B------:R-:W5:Y:S01]  /*14510*/  @P1 LDC R35, c[0x0][0xbf0] ;  /* 0x0002fc00ff231b82 */ /* 0x000f620000000800 */
[----:B--2---:R-:W-:-:S07]  /*14520*/  IMAD R7, R7, R205, RZ ;  /* 0x000000cd07077224 */ /* 0x004fce00078e02ff */
[----:B0-----:R-:W0:Y:S01]  /*14530*/  @!P0 LDC R26, c[0x0][0xb50] ;  /* 0x0002d400ff1a8b82 */ /* 0x001e220000000800 */
[----:B------:R-:W-:-:S04]  /*14540*/  IMAD.WIDE.U32 R12, R6, R205, RZ ;  /* 0x000000cd060c7225 */ /* 0x000fc800078e00ff */
[----:B------:R-:W-:Y:S02]  /*14550*/  IMAD R7, R6, R217, R7 ;  /* 0x000000d906077224 */ /* 0x000fe400078e0207 */
[----:B---3--:R-:W-:Y:S01]  /*14560*/  @P1 IMAD.HI.U32 R0, R25, R0, RZ ;  /* 0x0000000019001227 */ /* 0x008fe200078e00ff */
[----:B------:R-:W2:Y:S03]  /*14570*/  @!P0 LDC R27, c[0x0][0xb54] ;  /* 0x0002d500ff1b8b82 */ /* 0x000ea60000000800 */
[-C--:B----4-:R-:W-:Y:S02]  /*14580*/  IMAD R21, R5, R2.reuse, RZ ;  /* 0x0000000205157224 */ /* 0x090fe400078e02ff */
[----:B------:R-:W-:Y:S01]  /*14590*/  IMAD.WIDE.U32 R4, R4, R2, RZ ;  /* 0x0000000204047225 */ /* 0x000fe200078e00ff */
[----:B-----5:R-:W-:-:S03]  /*145a0*/  @P1 SHF.R.U32.HI R15, RZ, R35, R0 ;  /* 0x00000023ff0f1219 */ /* 0x020fc60000011600 */
[----:B------:R-:W-:Y:S01]  /*145b0*/  IMAD.IADD R21, R5, 0x1, R21 ;  /* 0x0000000105157824 */ /* 0x000fe200078e0215 */
[----:B------:R-:W-:Y:S01]  /*145c0*/  IADD3 R0, P1, P3, R12, R4, R3 ;  /* 0x000000040c007210 */ /* 0x000fe20007b3e003 */
[----:B------:R-:W-:Y:S02]  /*145d0*/  IMAD.IADD R12, R13, 0x1, R7 ;  /* 0x000000010d0c7824 */ /* 0x000fe400078e0207 */
[----:B------:R-:W-:Y:S02]  /*145e0*/  IMAD.MOV R6, RZ, RZ, -R15 ;  /* 0x000000ffff067224 */ /* 0x000fe400078e0a0f */
[----:B------:R-:W-:-:S04]  /*145f0*/  IMAD.WIDE.U32 R4, R8, R209, RZ ;  /* 0x000000d108047225 */ /* 0x000fc800078e00ff */
[----:B------:R-:W-:Y:S02]  /*14600*/  IMAD R9, R9, R209, RZ ;  /* 0x000000d109097224 */ /* 0x000fe400078e02ff */
[----:B------:R-:W-:Y:S01]  /*14610*/  IMAD R7, R33, R6, R25 ;  /* 0x0000000621077224 */ /* 0x000fe200078e0219 */
[----:B------:R-:W-:Y:S01]  /*14620*/  IADD3.X R6, R12, R21, R24, P1, P3 ;  /* 0x000000150c067210 */ /* 0x000fe20000fe6418 */
[----:B------:R-:W-:Y:S01]  /*14630*/  IMAD.IADD R9, R5, 0x1, R9 ;  /* 0x0000000105097824 */ /* 0x000fe200078e0209 */
[----:B------:R-:W-:Y:S01]  /*14640*/  IADD3 R4, P0, P1, R15, R0, R4 ;  /* 0x000000000f047210 */ /* 0x000fe2000791e004 */
[----:B-1----:R-:W-:Y:S01]  /*14650*/  IMAD R0, R11, R7, RZ ;  /* 0x000000070b007224 */ /* 0x002fe200078e02ff */
        /* <DEDUP_REMOVED lines=8> */
[----:B--2---:R-:W-:-:S05]  /*146e0*/  LEA.HI.X R7, R4, R27, R0, 0x2, P0 ;  /* 0x0000001b04077211 */ /* 0x004fca00000f1400 */
[----:B------:R0:W-:Y:S02]  /*146f0*/  STG.E desc[UR42][R6.64], R5 ;  /* 0x0000000506007986 */ /* 0x0001e4000c10192a */
.L_x_7143:
[----:B------:R-:W-:Y:S05]  /*14700*/  BSYNC B1 ;  /* 0x0000000000017941 */ /* 0x000fea0003800000 */
.L_x_7142:
[----:B------:R-:W-:Y:S05]  /*14710*/  @P2 BRA `(.L_x_7136) ;  /* 0x0000000400b82947 */ /* 0x000fea0003800000 */
[----:B------:R-:W2:Y:S01]  /*14720*/  LDC R21, c[0x0][0xbe8] ;  /* 0x0002fa00ff157b82 */ /* 0x000ea20000000800 */
[----:B------:R-:W-:Y:S01]  /*14730*/  ULDC.64 UR4, c[0x0][0xaa0] ;  /* 0x0002a80000047ab9 */ /* 0x000fe20000000a00 */
[----:B------:R-:W-:Y:S01]  /*14740*/  ULDC.64 UR6, c[0x0][0xaf0] ;  /* 0x0002bc0000067ab9 */ /* 0x000fe20000000a00 */
[----:B------:R-:W-:Y:S02]  /*14750*/  IMAD R0, R24, UR4, RZ ;  /* 0x0000000418007c24 */ /* 0x000fe4000f8e02ff */
[----:B0-----:R-:W-:-:S04]  /*14760*/  IMAD.WIDE.U32 R4, R3, UR4, RZ ;  /* 0x0000000403047c25 */ /* 0x001fc8000f8e00ff */
[----:B------:R-:W-:Y:S01]  /*14770*/  IMAD R7, R3, UR5, R0 ;  /* 0x0000000503077c24 */ /* 0x000fe2000f8e0200 */
[----:B------:R-:W-:Y:S01]  /*14780*/  ULDC.64 UR4, c[0x0][0xae8] ;  /* 0x0002ba0000047ab9 */ /* 0x000fe20000000a00 */
[----:B------:R-:W-:Y:S02]  /*14790*/  IMAD R3, R203, 0x20, R153 ;  /* 0x00000020cb037824 */ /* 0x000fe400078e0299 */
[----:B------:R-:W-:Y:S02]  /*147a0*/  IMAD.IADD R5, R5, 0x1, R7 ;  /* 0x0000000105057824 */ /* 0x000fe400078e0207 */
[----:B------:R-:W-:Y:S02]  /*147b0*/  IMAD R6, R208, 0x80, R3 ;  /* 0x00000080d0067824 */ /* 0x000fe400078e0203 */
[----:B------:R-:W-:-:S03]  /*147c0*/  IMAD.WIDE.U32 R4, R2, UR4, R4 ;  /* 0x0000000402047c25 */ /* 0x000fc6000f8e0004 */
[----:B------:R-:W-:Y:S01]  /*147d0*/  MOV R7, R6 ;  /* 0x0000000600077202 */ /* 0x000fe20000000f00 */
[----:B------:R-:W-:Y:S02]  /*147e0*/  IMAD R3, R217, UR6, RZ ;  /* 0x00000006d9037c24 */ /* 0x000fe4000f8e02ff */
[----:B------:R-:W-:Y:S01]  /*147f0*/  IMAD R5, R2, UR5, R5 ;  /* 0x0000000502057c24 */ /* 0x000fe2000f8e0205 */
[----:B--2---:R-:W-:Y:S01]  /*14800*/  ISETP.NE.AND P0, PT, R21, 0x1, PT ;  /* 0x000000011500780c */ /* 0x004fe20003f05270 */
[----:B------:R-:W-:-:S12]  /*14810*/  ULDC.64 UR4, c[0x0][0xae0] ;  /* 0x0002b80000047ab9 */ /* 0x000fd80000000a00 */
[----:B------:R-:W0:Y:S08]  /*14820*/  @P0 LDC R9, c[0x0][0xbec] ;  /* 0x0002fb00ff090b82 */ /* 0x000e300000000800 */
[----:B------:R-:W2:Y:S01]  /*14830*/  @P0 LDC R11, c[0x0][0xbf0] ;  /* 0x0002fc00ff0b0b82 */ /* 0x000ea20000000800 */
[----:B0-----:R-:W-:-:S04]  /*14840*/  @P0 IMAD.HI.U32 R0, R6, R9, RZ ;  /* 0x0000000906000227 */ /* 0x001fc800078e00ff */
[C---:B------:R-:W-:Y:S02]  /*14850*/  IMAD R9, R205.reuse, UR7, R3 ;  /* 0x00000007cd097c24 */ /* 0x040fe4000f8e0203 */
[----:B------:R-:W-:Y:S01]  /*14860*/  IMAD.WIDE.U32 R2, R205, UR6, R4 ;  /* 0x00000006cd027c25 */ /* 0x000fe2000f8e0004 */
[----:B--2---:R-:W-:-:S03]  /*14870*/  @P0 SHF.R.U32.HI R7, RZ, R11, R0 ;  /* 0x0000000bff070219 */ /* 0x004fc60000011600 */
[----:B------:R-:W-:Y:S01]  /*14880*/  IMAD.IADD R3, R3, 0x1, R9 ;  /* 0x0000000103037824 */ /* 0x000fe200078e0209 */
[--C-:B------:R-:W-:Y:S01]  /*14890*/  SHF.R.S32.HI R0, RZ, 0x1f, R7.reuse ;  /* 0x0000001fff007819 */ /* 0x100fe20000011407 */
[----:B------:R-:W-:Y:S02]  /*148a0*/  IMAD.MOV R5, RZ, RZ, -R7 ;  /* 0x000000ffff057224 */ /* 0x000fe400078e0a07 */
[----:B------:R-:W-:-:S04]  /*148b0*/  IMAD.WIDE.U32 R2, R7, UR4, R2 ;  /* 0x0000000407027c25 */ /* 0x000fc8000f8e0002 */
[----:B------:R-:W-:Y:S02]  /*148c0*/  IMAD R0, R0, UR4, RZ ;  /* 0x0000000400007c24 */ /* 0x000fe4000f8e02ff */
[----:B------:R-:W-:Y:S02]  /*148d0*/  IMAD R5, R21, R5, R6 ;  /* 0x0000000515057224 */ /* 0x000fe400078e0206 */
[----:B------:R-:W-:Y:S01]  /*148e0*/  IMAD R9, R7, UR5, R0 ;  /* 0x0000000507097c24 */ /* 0x000fe2000f8e0200 */
[----:B------:R-:W-:Y:S02]  /*148f0*/  ULDC.64 UR4, c[0x0][0xad8] ;  /* 0x0002b60000047ab9 */ /* 0x000fe40000000a00 */
[----:B------:R-:W-:Y:S01]  /*14900*/  SHF.R.S32.HI R0, RZ, 0x1f, R5 ;  /* 0x0000001fff007819 */ /* 0x000fe20000011405 */
[----:B------:R-:W-:-:S04]  /*14910*/  IMAD.IADD R3, R3, 0x1, R9 ;  /* 0x0000000103037824 */ /* 0x000fc800078e0209 */
        /* <DEDUP_REMOVED lines=9> */
[----:B------:R-:W-:Y:S06]  /*149b0*/  BRA.DIV UR4, `(.L_x_7144) ;  /* 0x0000008e04ec7947 */ /* 0x000fec000b800000 */
[----:B------:R0:W2:Y:S04]  /*149c0*/  SHFL.IDX PT, R3, R2, RZ, 0x181f ;  /* 0x00181fff02037589 */ /* 0x0000a800000e0000 */
[----:B------:R0:W4:Y:S02]  /*149d0*/  SHFL.IDX PT, R14, R0, RZ, 0x181f ;  /* 0x00181fff000e7589 */ /* 0x00012400000e0000 */
.L_x_7368:
[----:B------:R-:W-:Y:S01]  /*149e0*/  IMAD R21, R20, R21, RZ ;  /* 0x0000001514157224 */ /* 0x000fe200078e02ff */
[----:B------:R-:W-:Y:S04]  /*149f0*/  BSSY B1, `(.L_x_7145) ;  /* 0x000000c000017945 */ /* 0x000fe80003800000 */
[----:B------:R-:W-:-:S13]  /*14a00*/  ISETP.GE.AND P0, PT, R5, R21, PT ;  /* 0x000000150500720c */ /* 0x000fda0003f06270 */
[----:B------:R-:W-:Y:S05]  /*14a10*/  @P0 BRA `(.L_x_7146) ;  /* 0x0000000000240947 */ /* 0x000fea0003800000 */
[----:B------:R-:W-:Y:S02]  /*14a20*/  ULDC UR4, c[0x0][0xac8] ;  /* 0x0002b20000047ab9 */ /* 0x000fe40000000800 */
[----:B------:R-:W-:Y:S02]  /*14a30*/  ISETP.GE.AND P2, PT, R16, UR4, PT ;  /* 0x0000000410007c0c */ /* 0x000fe4000bf46270 */
[----:B------:R-:W-:-:S11]  /*14a40*/  ISETP.GE.AND P3, PT, R23, UR4, PT ;  /* 0x0000000417007c0c */ /* 0x000fd6000bf66270 */
[CC--:B----4-:R-:W-:Y:S02]  /*14a50*/  @!P2 LEA R6, P0, R16.reuse, R14.reuse, 0x1 ;  /* 0x0000000e1006a211 */ /* 0x0d0fe400078008ff */
[C---:B------:R-:W-:Y:S02]  /*14a60*/  @!P3 LEA R14, P1, R23.reuse, R14, 0x1 ;  /* 0x0000000e170eb211 */ /* 0x040fe400078208ff */
[-C--:B--2---:R-:W-:Y:S02]  /*14a70*/  @!P2 LEA.HI.X R7, R16, R3.reuse, R17, 0x1, P0 ;  /* 0x000000031007a211 */ /* 0x084fe400000f0c11 */
[----:B------:R-:W-:-:S03]  /*14a80*/  @!P3 LEA.HI.X R15, R23, R3, R22, 0x1, P1 ;  /* 0x00000003170fb211 */ /* 0x000fc600008f0c16 */
[----:B------:R2:W-:Y:S04]  /*14a90*/  @!P2 ST.E.128 desc[UR42][R6.64], RZ ;  /* 0x000000ff0600a985 */ /* 0x0005e8000c101d2a */
[----:B------:R2:W-:Y:S02]  /*14aa0*/  @!P3 ST.E.128 desc[UR42][R14.64], RZ ;  /* 0x000000ff0e00b985 */ /* 0x0005e4000c101d2a */
.L_x_7146:
[----:B------:R-:W-:Y:S05]  /*14ab0*/  BSYNC B1 ;  /* 0x0000000000017941 */ /* 0x000fea0003800000 */
.L_x_7145:
[----:B------:R-:W-:-:S03]  /*14ac0*/  UMOV UR4, 0xffffffff ;  /* 0xffffffff00047882 */ /* 0x000fc60000000000 */
[----:B------:R-:W-:Y:S05]  /*14ad0*/  BRA.DIV UR4, `(.L_x_7147) ;  /* 0x0000008e04d87947 */ /* 0x000fea000b800000 */
[----:B--2---:R2:W0:Y:S04]  /*14ae0*/  SHFL.IDX PT, R3, R2, 0x1, 0x181f ;  /* 0x00381f0002037f89 */ /* 0x00442800000e0000 */
[----:B----4-:R2:W4:Y:S02]  /*14af0*/  SHFL.IDX PT, R14, R0, 0x1, 0x181f ;  /* 0x00381f00000e7f89 */ /* 0x01052400000e0000 */
.L_x_7372:
[----:B------:R-:W-:Y:S01]  /*14b00*/  VIADD R4, R5, 0x20 ;  /* 0x0000002005047836 */ /* 0x000fe20000000000 */
        /* <DEDUP_REMOVED lines=8> */
[-C--:B0-----:R-:W-:Y:S02]  /*14b90*/  @!P2 LEA.HI.X R7, R16, R3.reuse, R17, 0x1, P0 ;  /* 0x000000031007a211 */ /* 0x081fe400000f0c11 */
[----:B------:R-:W-:-:S03]  /*14ba0*/  @!P3 LEA.HI.X R15, R23, R3, R22, 0x1, P1 ;  /* 0x00000003170fb211 */ /* 0x000fc600008f0c16 */
[----:B------:R0:W-:Y:S04]  /*14bb0*/  @!P2 ST.E.128 desc[UR42][R6.64], RZ ;  /* 0x000000ff0600a985 */ /* 0x0001e8000c101d2a */
[----:B------:R0:W-:Y:S02]  /*14bc0*/  @!P3 ST.E.128 desc[UR42][R14.64], RZ ;  /* 0x000000ff0e00b985 */ /* 0x0001e4000c101d2a */
.L_x_7149:
[----:B------:R-:W-:Y:S05]  /*14bd0*/  BSYNC B1 ;  /* 0x0000000000017941 */ /* 0x000fea0003800000 */
.L_x_7148:
[----:B------:R-:W-:-:S03]  /*14be0*/  UMOV UR4, 0xffffffff ;  /* 0xffffffff00047882 */ /* 0x000fc60000000000 */
[----:B------:R-:W-:Y:S05]  /*14bf0*/  BRA.DIV UR4, `(.L_x_7150) ;  /* 0x0000008e04d87947 */ /* 0x000fea000b800000 */
[----:B0-----:R0:W0:Y:S04]  /*14c00*/  SHFL.IDX PT, R3, R2, 0x2, 0x181f ;  /* 0x00581f0002037f89 */ /* 0x00102800000e0000 */
[----:B----4-:R4:W0:Y:S02]  /*14c10*/  SHFL.IDX PT, R14, R0, 0x2, 0x181f ;  /* 0x00581f00000e7f89 */ /* 0x01082400000e0000 */
.L_x_7376:
[----:B------:R-:W-:Y:S01]  /*14c20*/  VIADD R4, R5, 0x40 ;  /* 0x0000004005047836 */ /* 0x000fe20000000000 */
[----:B------:R-:W-:Y:S04]  /*14c30*/  BSSY B1, `(.L_x_7151) ;  /* 0x000000c000017945 */ /* 0x000fe80003800000 */
[----:B------:R-:W-:-:S13]  /*14c40*/  ISETP.GE.AND P0, PT, R4, R21, PT ;  /* 0x000000150400720c */ /* 0x000fda0003f06270 */
[----:B------:R-:W-:Y:S05]  /*14c50*/  @P0 BRA `(.L_x_7152) ;  /* 0x0000000000240947 */ /* 0x000fea0003800000 */
[----:B------:R-:W-:Y:S02]  /*14c60*/  ULDC UR4, c[0x0][0xac8] ;  /* 0x0002b20000047ab9 */ /* 0x000fe40000000800 */
[----:B------:R-:W-:Y:S02]  /*14c70*/  ISETP.GE.AND P2, PT, R16, UR4, PT ;  /* 0x0000000410007c0c */ /* 0x000fe4000bf46270 */
[----:B------:R-:W-:-:S11]  /*14c80*/  ISETP.GE.AND P3, PT, R23, UR4, PT ;  /* 0x0000000417007c0c */ /* 0x000fd6000bf66270 */
[CC--:B0-----:R-:W-:Y:S02]  /*14c90*/  @!P2 LEA R6, P0, R16.reuse, R14.reuse, 0x1 ;  /* 0x0000000e1006a211 */ /* 0x0c1fe400078008ff */
[C---:B------:R-:W-:Y:S02]  /*14ca0*/  @!P3 LEA R14, P1, R23.reuse, R14, 0x1 ;  /* 0x0000000e170eb211 */ /* 0x040fe400078208ff */
[-C--:B------:R-:W-:Y:S02]  /*14cb0*/  @!P2 LEA.HI.X R7, R16, R3.reuse, R17, 0x1, P0 ;  /* 0x000000031007a211 */ /* 0x080fe400000f0c11 */
[----:B------:R-:W-:-:S03]  /*14cc0*/  @!P3 LEA.HI.X R15, R23, R3, R22, 0x1, P1 ;  /* 0x00000003170fb211 */ /* 0x000fc600008f0c16 */
[----:B------:R0:W-:Y:S04]  /*14cd0*/  @!P2 ST.E.128 desc[UR42][R6.64], RZ ;  /* 0x000000ff0600a985 */ /* 0x0001e8000c101d2a */
[----:B------:R0:W-:Y:S02]  /*14ce0*/  @!P3 ST.E.128 desc[UR42][R14.64], RZ ;  /* 0x000000ff0e00b985 */ /* 0x0001e4000c101d2a */
.L_x_7152:
[----:B------:R-:W-:Y:S05]  /*14cf0*/  BSYNC B1 ;  /* 0x0000000000017941 */ /* 0x000fea0003800000 */
.L_x_7151:
[----:B------:R-:W-:-:S03]  /*14d00*/  UMOV UR4, 0xffffffff ;  /* 0xffffffff00047882 */ /* 0x000fc60000000000 */
[----:B------:R-:W-:Y:S05]  /*14d10*/  BRA.DIV UR4, `(.L_x_7153) ;  /* 0x0000008e04d87947 */ /* 0x000fea000b800000 */
[----:B0-----:R0:W0:Y:S04]  /*14d20*/  SHFL.IDX PT, R3, R2, 0x3, 0x181f ;  /* 0x00781f0002037f89 */ /* 0x00102800000e0000 */
[----:B------:R0:W0:Y:S02]  /*14d30*/  SHFL.IDX PT, R14, R0, 0x3, 0x181f ;  /* 0x00781f00000e7f89 */ /* 0x00002400000e0000 */
.L_x_7380:
[----:B0-2-4-:R-:W-:-:S05]  /*14d40*/  VIADD R0, R5, 0x60 ;  /* 0x0000006005007836 */ /* 0x015fca0000000000 */
[----:B------:R-:W-:-:S13]  /*14d50*/  ISETP.GE.AND P0, PT, R0, R21, PT ;  /* 0x000000150000720c */ /* 0x000fda0003f06270 */
[----:B------:R-:W-:Y:S05]  /*14d60*/  @P0 BRA `(.L_x_7136) ;  /* 0x0000000000240947 */ /* 0x000fea0003800000 */
[----:B------:R-:W-:Y:S02]  /*14d70*/  ULDC UR4, c[0x0][0xac8] ;  /* 0x0002b20000047ab9 */ /* 0x000fe40000000800 */
[----:B------:R-:W-:Y:S02]  /*14d80*/  ISETP.GE.AND P2, PT, R16, UR4, PT ;  /* 0x0000000410007c0c */ /* 0x000fe4000bf46270 */
[----:B------:R-:W-:-:S11]  /*14d90*/  ISETP.GE.AND P3, PT, R23, UR4, PT ;  /* 0x0000000417007c0c */ /* 0x000fd6000bf66270 */
[CC--:B------:R-:W-:Y:S02]  /*14da0*/  @!P2 LEA R4, P0, R16.reuse, R14.reuse, 0x1 ;  /* 0x0000000e1004a211 */ /* 0x0c0fe400078008ff */
[C---:B------:R-:W-:Y:S02]  /*14db0*/  @!P3 LEA R14, P1, R23.reuse, R14, 0x1 ;  /* 0x0000000e170eb211 */ /* 0x040fe400078208ff */
[-C--:B------:R-:W-:Y:S02]  /*14dc0*/  @!P2 LEA.HI.X R5, R16, R3.reuse, R17, 0x1, P0 ;  /* 0x000000031005a211 */ /* 0x080fe400000f0c11 */
[----:B------:R-:W-:-:S03]  /*14dd0*/  @!P3 LEA.HI.X R15, R23, R3, R22, 0x1, P1 ;  /* 0x00000003170fb211 */ /* 0x000fc600008f0c16 */
[----:B------:R2:W-:Y:S04]  /*14de0*/  @!P2 ST.E.128 desc[UR42][R4.64], RZ ;  /* 0x000000ff0400a985 */ /* 0x0005e8000c101d2a */
[----:B------:R2:W-:Y:S02]  /*14df0*/  @!P3 ST.E.128 desc[UR42][R14.64], RZ ;  /* 0x000000ff0e00b985 */ /* 0x0005e4000c101d2a */
.L_x_7136:
[----:B------:R-:W-:Y:S05]  /*14e00*/  BSYNC B0 ;  /* 0x0000000000007941 */ /* 0x000fea0003800000 */
.L_x_7122:
[----:B------:R-:W-:Y:S02]  /*14e10*/  ULDC UR4, c[0x0][0xc3c] ;  /* 0x00030f0000047ab9 */ /* 0x000fe40000000800 */
[----:B---3--:R-:W-:-:S13]  /*14e20*/  ISETP.GE.AND P0, PT, R31, UR4, PT ;  /* 0x000000041f007c0c */ /* 0x008fda000bf06270 */
[----:B------:R-:W-:Y:S05]  /*14e30*/  @!P0 BRA `(.L_x_7154) ;  /* 0xfffffec400088947 */ /* 0x000fea000383ffff */
[----:B------:R-:W-:Y:S05]  /*14e40*/  BRA `(.L_x_6945) ;  /* 0x0000006c00d07947 */ /* 0x000fea0003800000 */
.L_x_6943:
[----:B------:R-:W-:-:S08]  /*14e50*/  NOP ;  /* 0x0000000000007918 */ /* 0x000fd00000000000 */
[----:B------:R-:W0:-:S00]  /*14e60*/  USETMAXREG.DEALLOC.CTAPOOL 0x28 ;  /* 0x00000028000079c8 */ /* 0x000e0000080e0500 */
        /* <DEDUP_REMOVED lines=16> */
.L_x_7155:
        /* <DEDUP_REMOVED lines=43> */
.L_x_7159:
        /* <DEDUP_REMOVED lines=37> */
.L_x_7157:
        /* <DEDUP_REMOVED lines=18> */
.L_x_7160:
        /* <DEDUP_REMOVED lines=10> */
[----:B------:R-:W-:Y:S01]  /*15630*/  IMAD.HI.U32 R2, R3, R11, R2 ;  /* 0x0000000b03027227 */ /* 0x000fe200078e0002 */
[----:B------:R-:W-:-:S03]  /*15640*/  IADD3 R19, R19, UR4, RZ ;  /* 0x0000000413137c10 */ /* 0x000fc6000fffe0ff */
        /* <DEDUP_REMOVED lines=46> */
.L_x_7158:
[----:B------:R-:W-:Y:S02]  /*15930*/  IMAD.MOV.U32 R17, RZ, RZ, RZ ;  /* 0x000000ffff117224 */ /* 0x000fe400078e00ff */
[----:B------:R-:W-:Y:S02]  /*15940*/  IMAD.U32 R16, RZ, RZ, UR6 ;  /* 0x00000006ff107e24 */ /* 0x000fe4000f8e00ff */
[----:B------:R-:W-:-:S07]  /*15950*/  IMAD.MOV.U32 R18, RZ, RZ, RZ ;  /* 0x000000ffff127224 */ /* 0x000fce00078e00ff */
.L_x_7161:
[----:B------:R-:W-:-:S13]  /*15960*/  ISETP.NE.AND P0, PT, R7, RZ, PT ;  /* 0x000000ff0700720c */ /* 0x000fda0003f05270 */
[----:B------:R-:W0:Y:S01]  /*15970*/  @!P0 S2R R3, SR_CgaCtaId ;  /* 0x0000000000038919 */ /* 0x000e220000008800 */
[----:B------:R-:W-:-:S04]  /*15980*/  @!P0 MOV R2, 0x400 ;  /* 0x0000040000028802 */ /* 0x000fc80000000f00 */
[----:B0-----:R-:W-:-:S05]  /*15990*/  @!P0 LEA R2, R3, R2, 0x18 ;  /* 0x0000000203028211 */ /* 0x001fca00078ec0ff */
[----:B------:R0:W-:Y:S01]  /*159a0*/  @!P0 STS.128 [R2+0x288d0], R16 ;  /* 0x0288d01002008388 */ /* 0x0001e20000000c00 */
[----:B------:R-:W-:Y:S06]  /*159b0*/  BAR.ARV 0x5, 0x180 ;  /* 0x0146000000007b1d */ /* 0x000fec0000002000 */
.L_x_7156:
[----:B------:R2:W-:Y:S01]  /*159c0*/  STL [R1+0x24], RZ ;  /* 0x000024ff01007387 */ /* 0x0005e20000100800 */
[----:B------:R-:W-:Y:S01]  /*159d0*/  ULDC UR4, c[0x0][0xc3c] ;  /* 0x00030f0000047ab9 */ /* 0x000fe20000000800 */
[----:B------:R-:W-:Y:S01]  /*159e0*/  IMAD.MOV.U32 R28, RZ, RZ, 0x1 ;  /* 0x00000001ff1c7424 */ /* 0x000fe200078e00ff */
[----:B-1----:R-:W-:Y:S01]  /*159f0*/  ISETP.GE.AND P0, PT, R19, UR4, PT ;  /* 0x0000000413007c0c */ /* 0x002fe2000bf06270 */
[----:B------:R-:W-:-:S12]  /*15a00*/  IMAD.MOV.U32 R25, RZ, RZ, RZ ;  /* 0x000000ffff197224 */ /* 0x000fd800078e00ff */
[----:B--2---:R-:W-:Y:S05]  /*15a10*/  @P0 BRA `(.L_x_7162) ;  /* 0x0000006000000947 */ /* 0x004fea0003800000 */
[----:B------:R-:W1:Y:S01]  /*15a20*/  S2UR UR5, SR_CgaCtaId ;  /* 0x00000000000579c3 */ /* 0x000e620000008800 */
[C---:B------:R-:W-:Y:S01]  /*15a30*/  IMAD.SHL.U32 R31, R0.reuse, 0x8, RZ ;  /* 0x00000008001f7824 */ /* 0x040fe200078e00ff */
[----:B0-----:R-:W-:Y:S01]  /*15a40*/  LOP3.LUT R2, R0, 0x7f, RZ, 0xc0, !PT ;  /* 0x0000007f00027812 */ /* 0x001fe200078ec0ff */
[----:B------:R-:W-:Y:S01]  /*15a50*/  UMOV UR4, 0x400 ;  /* 0x0000040000047882 */ /* 0x000fe20000000000 */
[----:B------:R0:W-:Y:S01]  /*15a60*/  STL [R1+0x24], RZ ;  /* 0x000024ff01007387 */ /* 0x0001e20000100800 */
[----:B------:R-:W-:Y:S01]  /*15a70*/  BSSY B8, `(.L_x_7162) ;  /* 0x00005fa000087945 */ /* 0x000fe20003800000 */
[C---:B------:R-:W-:Y:S01]  /*15a80*/  LOP3.LUT R3, R31.reuse, 0x1f8, RZ, 0xc0, !PT ;  /* 0x000001f81f037812 */ /* 0x040fe200078ec0ff */
[----:B------:R-:W-:Y:S01]  /*15a90*/  IMAD.SHL.U32 R34, R2, 0x8, RZ ;  /* 0x0000000802227824 */ /* 0x000fe200078e00ff */
[----:B------:R-:W-:Y:S01]  /*15aa0*/  LOP3.LUT R31, R31, 0x38, RZ, 0xc0, !PT ;  /* 0x000000381f1f7812 */ /* 0x000fe200078ec0ff */
[----:B------:R-:W-:Y:S01]  /*15ab0*/  IMAD.MOV.U32 R29, RZ, RZ, 0x1 ;  /* 0x00000001ff1d7424 */ /* 0x000fe200078e00ff */
[----:B------:R-:W-:Y:S01]  /*15ac0*/  LOP3.LUT R3, R3, 0x38, R0, 0x78, !PT ;  /* 0x0000003803037812 */ /* 0x000fe200078e7800 */
[----:B------:R-:W-:Y:S01]  /*15ad0*/  IMAD.MOV.U32 R27, RZ, RZ, RZ ;  /* 0x000000ffff1b7224 */ /* 0x000fe200078e00ff */
[----:B------:R-:W-:Y:S01]  /*15ae0*/  LOP3.LUT R30, R31, 0x40, RZ, 0xfc, !PT ;  /* 0x000000401f1e7812 */ /* 0x000fe200078efcff */
[----:B------:R-:W-:Y:S01]  /*15af0*/  IMAD.MOV.U32 R25, RZ, RZ, RZ ;  /* 0x000000ffff197224 */ /* 0x000fe200078e00ff */
[----:B------:R-:W-:Y:S01]  /*15b00*/  LOP3.LUT R34, R3, 0x200, R34, 0xf8, !PT ;  /* 0x0000020003227812 */ /* 0x000fe200078ef822 */
[----:B------:R-:W-:Y:S01]  /*15b10*/  IMAD.MOV.U32 R28, RZ, RZ, 0x1 ;  /* 0x00000001ff1c7424 */ /* 0x000fe200078e00ff */
[----:B------:R-:W-:Y:S01]  /*15b20*/  ULOP3.LUT UR38, UR36, 0x2, URZ, 0xfc, !UPT ;  /* 0x0000000224267892 */ /* 0x000fe2000f8efc3f */
[----:B------:R-:W-:Y:S01]  /*15b30*/  ULDC.64 UR40, c[0x0][0x198] ;  /* 0x0000660000287ab9 */ /* 0x000fe20000000a00 */
[----:B------:R-:W-:Y:S01]  /*15b40*/  ULDC UR37, c[0x0][0xc] ;  /* 0x0000030000257ab9 */ /* 0x000fe20000000800 */
[----:B-1----:R-:W-:-:S06]  /*15b50*/  ULEA UR4, UR5, UR4, 0x18 ;  /* 0x0000000405047291 */ /* 0x002fcc000f8ec03f */
[----:B------:R-:W-:-:S05]  /*15b60*/  IMAD.U32 R22, RZ, RZ, UR4 ;  /* 0x00000004ff167e24 */ /* 0x000fca000f8e00ff */
[----:B------:R-:W-:-:S05]  /*15b70*/  LEA R0, R34, R22, 0x1 ;  /* 0x0000001622007211 */ /* 0x000fca00078e08ff */
[----:B------:R0:W-:Y:S02]  /*15b80*/  STL [R1+0x8], R0 ;  /* 0x0000080001007387 */ /* 0x0001e40000100800 */
.L_x_7263:
[----:B------:R-:W1:Y:S02]  /*15b90*/  LDC.64 R32, c[0x0][0xc88] ;  /* 0x00032200ff207b82 */ /* 0x000e640000000a00 */
[----:B-1----:R-:W-:-:S06]  /*15ba0*/  IMAD.WIDE R32, R19, 0x4, R32 ;  /* 0x0000000413207825 */ /* 0x002fcc00078e0220 */
[----:B0-----:R-:W0:Y:S01]  /*15bb0*/  LDG.E R32, desc[UR42][R32.64] ;  /* 0x0000002a20207981 */ /* 0x001e22000c1e1900 */
[----:B------:R-:W-:Y:S05]  /*15bc0*/  YIELD ;  /* 0x0000000000007946 */ /* 0x000fea0003800000 */
[----:B------:R-:W-:Y:S01]  /*15bd0*/  ULDC.64 UR4, c[0x0][0xa28] ;  /* 0x00028a0000047ab9 */ /* 0x000fe20000000a00 */
[----:B------:R-:W-:Y:S01]  /*15be0*/  IMAD.MOV.U32 R37, RZ, RZ, RZ ;  /* 0x000000ffff257224 */ /* 0x000fe200078e00ff */
[----:B------:R-:W-:Y:S01]  /*15bf0*/  ISETP.NE.U32.AND P0, PT, RZ, UR4, PT ;  /* 0x00000004ff007c0c */ /* 0x000fe2000bf05070 */
[----:B------:R-:W-:Y:S01]  /*15c00*/  IMAD.MOV.U32 R6, RZ, RZ, RZ ;  /* 0x000000ffff067224 */ /* 0x000fe200078e00ff */
[----:B------:R-:W-:Y:S01]  /*15c10*/  ULDC.64 UR8, c[0x0][0xa18] ;  /* 0x0002860000087ab9 */ /* 0x000fe20000000a00 */
[----:B------:R-:W-:Y:S01]  /*15c20*/  ULDC.64 UR6, c[0x0][0xa10] ;  /* 0x0002840000067ab9 */ /* 0x000fe20000000a00 */
[----:B------:R-:W-:-:S02]  /*15c30*/  ISETP.NE.AND.EX P0, PT, RZ, UR5, PT, P0 ;  /* 0x00000005ff007c0c */ /* 0x000fc4000bf05300 */
[----:B0-----:R-:W-:-:S11]  /*15c40*/  SHF.R.S32.HI R0, RZ, 0x1f, R32 ;  /* 0x0000001fff007819 */ /* 0x001fd60000011420 */
        /* <DEDUP_REMOVED lines=8> */
[----:B------:R-:W-:Y:S01]  /*15cd0*/  ISETP.NE.U32.AND P1, PT, RZ, UR8, PT ;  /* 0x00000008ff007c0c */ /* 0x000fe2000bf25070 */
[----:B0-----:R-:W-:Y:S01]  /*15ce0*/  IMAD.MOV.U32 R0, RZ, RZ, RZ ;  /* 0x000000ffff007224 */ /* 0x001fe200078e00ff */
[----:B------:R-:W-:Y:S02]  /*15cf0*/  ISETP.NE.AND.EX P0, PT, RZ, UR5, PT, P0 ;  /* 0x00000005ff007c0c */ /* 0x000fe4000bf05300 */
[----:B------:R-:W-:Y:S02]  /*15d00*/  ISETP.NE.AND.EX P1, PT, RZ, UR9, PT, P1 ;  /* 0x00000009ff007c0c */ /* 0x000fe4000bf25310 */
[----:B------:R-:W-:Y:S02]  /*15d10*/  ISETP.NE.U32.AND P2, PT, RZ, UR6, PT ;  /* 0x00000006ff007c0c */ /* 0x000fe4000bf45070 */
[----:B-1----:R-:W-:-:S02]  /*15d20*/  IADD3 R2, P3, R23, UR4, RZ ;  /* 0x0000000417027c10 */ /* 0x002fc4000ff7e0ff */
[----:B------:R-:W-:Y:S02]  /*15d30*/  ISETP.NE.AND.EX P2, PT, RZ, UR7, PT, P2 ;  /* 0x00000007ff007c0c */ /* 0x000fe4000bf45320 */
[----:B------:R-:W-:Y:S02]  /*15d40*/  IADD3.X R3, R24, UR5, RZ, P3, !PT ;  /* 0x0000000518037c10 */ /* 0x000fe40009ffe4ff */
[----:B------:R-:W-:-:S03]  /*15d50*/  IADD3 R4, P4, R23, UR6, RZ ;  /* 0x0000000617047c10 */ /* 0x000fc6000ff9e0ff */
[----:B--2---:R-:W2:Y:S01]  /*15d60*/  @P0 LDG.E R6, desc[UR42][R2.64] ;  /* 0x0000002a02060981 */ /* 0x004ea2000c1e1900 */
[----:B------:R-:W-:Y:S01]  /*15d70*/  ULDC UR4, c[0x0][0x288] ;  /* 0x0000a20000047ab9 */ /* 0x000fe20000000800 */
[----:B------:R-:W-:Y:S01]  /*15d80*/  IADD3.X R5, R24, UR7, RZ, P4, !PT ;  /* 0x0000000718057c10 */ /* 0x000fe2000a7fe4ff */
[----:B------:R-:W-:Y:S01]  /*15d90*/  IMAD.U32 R8, RZ, RZ, UR4 ;  /* 0x00000004ff087e24 */ /* 0x000fe2000f8e00ff */
[----:B------:R-:W-:-:S03]  /*15da0*/  ULDC.64 UR4, c[0x0][0x418] ;  /* 0x0001060000047ab9 */ /* 0x000fc60000000a00 */
[----:B------:R-:W5:Y:S04]  /*15db0*/  @P2 LDG.E R0, desc[UR42][R4.64] ;  /* 0x0000002a04002981 */ /* 0x000f68000c1e1900 */
[----:B--2---:R0:W-:Y:S02]  /*15dc0*/  STL [R1+0xc], R6 ;  /* 0x00000c0601007387 */ /* 0x0041e40000100800 */
[----:B0-----:R-:W-:-:S04]  /*15dd0*/  @P1 IADD3 R6, P3, R23, UR8, RZ ;  /* 0x0000000817061c10 */ /* 0x001fc8000ff7e0ff */
[----:B------:R-:W-:-:S05]  /*15de0*/  @P1 IADD3.X R7, R24, UR9, RZ, P3, !PT ;  /* 0x0000000918071c10 */ /* 0x000fca0009ffe4ff */
[----:B------:R0:W2:Y:S01]  /*15df0*/  @P1 LDG.E R8, desc[UR42][R6.64] ;  /* 0x0000002a06081981 */ /* 0x0000a2000c1e1900 */
        /* <DEDUP_REMOVED lines=8> */
[----:B--2---:R0:W-:Y:S02]  /*15e80*/  STL [R1+0x20], R8 ;  /* 0x0000200801007387 */ /* 0x0041e40000100800 */
[----:B0-----:R-:W-:Y:S01]  /*15e90*/  IMAD.U32 R8, RZ, RZ, UR4 ;  /* 0x00000004ff087e24 */ /* 0x001fe2000f8e00ff */
[----:B------:R-:W-:Y:S06]  /*15ea0*/  @P1 BRA `(.L_x_7163) ;  /* 0x0000000000141947 */ /* 0x000fec0003800000 */
[----:B------:R-:W-:Y:S05]  /*15eb0*/  @!P0 BRA `(.L_x_7163) ;  /* 0x0000000000108947 */ /* 0x000fea0003800000 */
[----:B------:R-:W2:Y:S04]  /*15ec0*/  LDG.E R10, desc[UR42][R2.64] ;  /* 0x0000002a020a7981 */ /* 0x000ea8000c1e1900 */
[----:B------:R-:W2:Y:S02]  /*15ed0*/  LDG.E R7, desc[UR42][R2.64+0x4] ;  /* 0x0000042a02077981 */ /* 0x000ea4000c1e1900 */
[----:B--2---:R-:W-:-:S05]  /*15ee0*/  IMAD.IADD R2, R7, 0x1, -R10 ;  /* 0x0000000107027824 */ /* 0x004fca00078e0a0a */
[----:B------:R0:W-:Y:S02]  /*15ef0*/  STL [R1+0x20], R2 ;  /* 0x0000200201007387 */ /* 0x0001e40000100800 */
.L_x_7163:
[----:B------:R-:W-:Y:S01]  /*15f00*/  ULDC.64 UR4, c[0x0][0xa20] ;  /* 0x0002880000047ab9 */ /* 0x000fe20000000a00 */
[C---:B0-----:R-:W-:Y:S01]  /*15f10*/  LOP3.LUT R2, R18.reuse, 0xff000000, RZ, 0xc0, !PT ;  /* 0xff00000012027812 */ /* 0x041fe200078ec0ff */
        /* <DEDUP_REMOVED lines=8> */
[----:B------:R-:W-:-:S04]  /*15fa0*/  IADD3 R2, P0, R23, UR4, RZ ;  /* 0x0000000417027c10 */ /* 0x000fc8000ff1e0ff */
[----:B------:R-:W-:-:S05]  /*15fb0*/  IADD3.X R3, R24, UR5, RZ, P0, !PT ;  /* 0x0000000518037c10 */ /* 0x000fca00087fe4ff */
[----:B------:R0:W5:Y:S01]  /*15fc0*/  LDG.E R8, desc[UR42][R2.64] ;  /* 0x0000002a02087981 */ /* 0x000162000c1e1900 */
[----:B------:R-:W-:Y:S05]  /*15fd0*/  BRA `(.L_x_7165) ;  /* 0x0000000000247947 */ /* 0x000fea0003800000 */
.L_x_7164:
        /* <DEDUP_REMOVED lines=9> */
.L_x_7165:
        /* <DEDUP_REMOVED lines=8> */
[C---:B------:R-:W-:Y:S02]  /*160f0*/  ISETP.GE.AND P1, PT, R35.reuse, 0x1, PT ;  /* 0x000000012300780c */ /* 0x040fe40003f26270 */
[----:B------:R-:W-:-:S04]  /*16100*/  IADD3 R2, R35, 0x7f, RZ ;  /* 0x0000007f23027810 */ /* 0x000fc80007ffe0ff */
[----:B------:R-:W-:-:S04]  /*16110*/  SHF.R.S32.HI R3, RZ, 0x1f, R2 ;  /* 0x0000001fff037819 */ /* 0x000fc80000011402 */
[----:B------:R-:W-:-:S04]  /*16120*/  LEA.HI R3, R3, R2, RZ, 0x7 ;  /* 0x0000000203037211 */ /* 0x000fc800078f38ff */
[----:B------:R-:W-:Y:S01]  /*16130*/  SHF.R.S32.HI R4, RZ, 0x7, R3 ;  /* 0x00000007ff047819 */ /* 0x000fe20000011403 */
        /* <DEDUP_REMOVED lines=31> */
.L_x_7167:
[----:B------:R-:W-:Y:S05]  /*16330*/  BSYNC B0 ;  /* 0x0000000000007941 */ /* 0x000fea0003800000 */
.L_x_7166:
[-C--:B------:R-:W-:Y:S01]  /*16340*/  IMAD R7, R36, R3.reuse, RZ ;  /* 0x0000000324077224 */ /* 0x080fe200078e02ff */
[----:B------:R-:W-:Y:S04]  /*16350*/  BSSY B0, `(.L_x_7168) ;  /* 0x0000114000007945 */ /* 0x000fe80003800000 */
[C---:B------:R-:W-:Y:S01]  /*16360*/  VIADDMNMX R3, R7.reuse, R3, R4, PT ;  /* 0x0000000307037246 */ /* 0x040fe20003800104 */
[----:B------:R-:W-:-:S04]  /*16370*/  IMAD R7, R7, 0x80, -R8 ;  /* 0x0000008007077824 */ /* 0x000fc800078e0a08 */
[----:B------:R-:W-:Y:S01]  /*16380*/  IMAD R3, R3, 0x80, -R8 ;  /* 0x0000008003037824 */ /* 0x000fe200078e0a08 */
[----:B------:R-:W-:-:S04]  /*16390*/  VIMNMX R7, RZ, R7, !PT ;  /* 0x00000007ff077248 */ /* 0x000fc80007fe0100 */
[----:B------:R-:W-:Y:S02]  /*163a0*/  VIMNMX R2, R3, R6, PT ;  /* 0x0000000603027248 */ /* 0x000fe40003fe0100 */
[----:B------:R-:W-:Y:S02]  /*163b0*/  SHF.R.U32.HI R6, RZ, 0x7, R7 ;  /* 0x00000007ff067819 */ /* 0x000fe40000011607 */
[----:B------:R-:W-:-:S13]  /*163c0*/  ISETP.GT.AND P0, PT, R2, R7, PT ;  /* 0x000000070200720c */ /* 0x000fda0003f04270 */
[----:B------:R-:W-:-:S05]  /*163d0*/  @P0 VIADD R2, R2, 0x7f ;  /* 0x0000007f02020836 */ /* 0x000fca0000000000 */
[----:B------:R-:W-:-:S04]  /*163e0*/  @P0 SHF.R.S32.HI R3, RZ, 0x1f, R2 ;  /* 0x0000001fff030819 */ /* 0x000fc80000011402 */
[----:B------:R-:W-:Y:S02]  /*163f0*/  @P0 LEA.HI R2, R3, R2, RZ, 0x7 ;  /* 0x0000000203020211 */ /* 0x000fe400078f38ff */
[-C--:B------:R-:W-:Y:S02]  /*16400*/  MOV R3, R6.reuse ;  /* 0x0000000600037202 */ /* 0x080fe40000000f00 */
        /* <DEDUP_REMOVED lines=11> */
.L_x_7383:
[----:B-1----:R-:W-:Y:S02]  /*164c0*/  ISETP.NE.AND P0, PT, R14, RZ, PT ;  /* 0x000000ff0e00720c */ /* 0x002fe40003f05270 */
[----:B------:R-:W-:-:S11]  /*164d0*/  PLOP3.LUT P6, PT, PT, PT, PT, 0x8, 0x0 ;  /* 0x000000000000781c */ /* 0x000fd60003fce170 */
[----:B------:R-:W-:Y:S05]  /*164e0*/  @P0 BRA `(.L_x_7171) ;  /* 0x00000000000c0947 */ /* 0x000fea0003800000 */
[----:B------:R-:W-:-:S03]  /*164f0*/  UMOV UR4, 0xffffffff ;  /* 0xffffffff00047882 */ /* 0x000fc60000000000 */
[----:B------:R-:W-:Y:S05]  /*16500*/  BRA.DIV UR4, `(.L_x_7172) ;  /* 0x0000007a04587947 */ /* 0x000fea000b800000 */
[----:B------:R-:W-:-:S13]  /*16510*/  ELECT P6, URZ, PT ;  /* 0x00000000003f782f */ /* 0x000fda00038c0000 */
.L_x_7171:
        /* <DEDUP_REMOVED lines=9> */
.L_x_7386:
[----:B------:R-:W-:Y:S05]  /*165b0*/  BSYNC B1 ;  /* 0x0000000000017941 */ /* 0x000fea0003800000 */
.L_x_7173:
        /* <DEDUP_REMOVED lines=10> */
.L_x_7387:
[----:B------:R-:W-:Y:S05]  /*16660*/  BSYNC B2 ;  /* 0x0000000000027941 */ /* 0x000fea0003800000 */
.L_x_7177:
        /* <DEDUP_REMOVED lines=9> */
.L_x_7180:
[----:B------:R-:W-:Y:S05]  /*16700*/  BSYNC B2 ;  /* 0x0000000000027941 */ /* 0x000fea0003800000 */
.L_x_7179:
[----:B------:R-:W-:Y:S01]  /*16710*/  IMAD.MOV.U32 R20, RZ, RZ, RZ ;  /* 0x000000ffff147224 */ /* 0x000fe200078e00ff */
[----:B------:R-:W-:Y:S01]  /*16720*/  UIADD3 UR4, UP0, UR40, 0x570, URZ ;  /* 0x0000057028047890 */ /* 0x000fe2000ff1e03f */
[----:B------:R-:W-:Y:S01]  /*16730*/  IMAD R8, R3, 0x80, R0 ;  /* 0x0000008003087824 */ /* 0x000fe200078e0200 */
[----:B------:R-:W-:Y:S01]  /*16740*/  PLOP3.LUT P0, PT, PT, PT, PT, 0x80, 0x0 ;  /* 0x000000000000781c */ /* 0x000fe20003f0f070 */
[C---:B0-----:R-:W-:Y:S01]  /*16750*/  IMAD R7, R27.reuse, 0x8000, R22 ;  /* 0x000080001b077824 */ /* 0x041fe200078e0216 */
        /* <DEDUP_REMOVED lines=8> */
.L_x_7181:
        /* <DEDUP_REMOVED lines=16> */
.L_x_7182:
        /* <DEDUP_REMOVED lines=13> */
.L_x_7388:
[----:B------:R-:W-:Y:S05]  /*169b0*/  BSYNC B2 ;  /* 0x0000000000027941 */ /* 0x000fea0003800000 */
.L_x_7183:
[----:B------:R-:W-:Y:S01]  /*169c0*/  BSSY B2, `(.L_x_7185) ;  /* 0x000000b000027945 */ /* 0x000fe20003800000 */
[----:B------:R-:W-:Y:S01]  /*169d0*/  MOV R14, 0x0 ;  /* 0x00000000000e7802 */ /* 0x000fe20000000f00 */
[----:B------:R-:W-:Y:S02]  /*169e0*/  IMAD.MOV.U32 R15, RZ, RZ, 0x12f00000 ;  /* 0x12f00000ff0f7424 */ /* 0x000fe400078e00ff */
        /* <DEDUP_REMOVED lines=8> */
.L_x_7186:
[----:B------:R-:W-:Y:S05]  /*16a70*/  BSYNC B2 ;  /* 0x0000000000027941 */ /* 0x000fea0003800000 */
.L_x_7185:
        /* <DEDUP_REMOVED lines=9> */
.L_x_7187:
        /* <DEDUP_REMOVED lines=15> */
.L_x_7188:
        /* <DEDUP_REMOVED lines=10> */
.L_x_7176:
[----:B------:R-:W-:Y:S05]  /*16ca0*/  BSYNC B1 ;  /* 0x0000000000017941 */ /* 0x000fea0003800000 */
.L_x_7175:
        /* <DEDUP_REMOVED lines=9> */
.L_x_7203:
        /* <DEDUP_REMOVED lines=11> */
.L_x_7389:
[----:B------:R-:W-:Y:S05]  /*16df0*/  BSYNC B2 ;  /* 0x0000000000027941 */ /* 0x000fea0003800000 */
.L_x_7191:
        /* <DEDUP_REMOVED lines=9> */
.L_x_7194:
[----:B------:R-:W-:Y:S05]  /*16e90*/  BSYNC B2 ;  /* 0x0000000000027941 */ /* 0x000fea0003800000 */
.L_x_7193:
[----:B------:R-:W-:Y:S01]  /*16ea0*/  IMAD.MOV.U32 R14, RZ, RZ, RZ ;  /* 0x000000ffff0e7224 */ /* 0x000fe200078e00ff */
[----:B------:R-:W-:Y:S01]  /*16eb0*/  UIADD3 UR4, UP0, UR40, 0x570, URZ ;  /* 0x0000057028047890 */ /* 0x000fe2000ff1e03f */
[----:B------:R-:W-:Y:S01]  /*16ec0*/  IMAD R8, R27, 0x8000, R22 ;  /* 0x000080001b087824 */ /* 0x000fe200078e0216 */
[----:B------:R-:W-:Y:S01]  /*16ed0*/  PLOP3.LUT P2, PT, PT, PT, PT, 0x80, 0x0 ;  /* 0x000000000000781c */ /* 0x000fe20003f4f070 */
[----:B0-----:R-:W-:Y:S01]  /*16ee0*/  IMAD R7, R11, 0x80, R0 ;  /* 0x000000800b077824 */ /* 0x001fe200078e0200 */
[----:B------:R-:W-:Y:S01]  /*16ef0*/  R2UR UR10, R14 ;  /* 0x000000000e0a72ca */ /* 0x000fe200000e0000 */
[----:B------:R-:W-:Y:S01]  /*16f00*/  VIADD R12, R8, 0x18400 ;  /* 0x00018400080c7836 */ /* 0x000fe20000000000 */
[----:B------:R-:W-:Y:S01]  /*16f10*/  IADD3 R3, R10, 0x28890, RZ ;  /* 0x000288900a037810 */ /* 0x000fe20007ffe0ff */
[----:B------:R-:W-:Y:S01]  /*16f20*/  UIADD3.X UR5, URZ, UR41, URZ, UP0, !UPT ;  /* 0x000000293f057290 */ /* 0x000fe200087fe43f */
[----:B------:R-:W-:Y:S01]  /*16f30*/  UMOV UR6, 0x0 ;  /* 0x0000000000067882 */ /* 0x000fe20000000000 */
[----:B------:R-:W-:-:S10]  /*16f40*/  UMOV UR7, 0x12f00000 ;  /* 0x12f0000000077882 */ /* 0x000fd40000000000 */
.L_x_7195:
        /* <DEDUP_REMOVED lines=16> */
.L_x_7196:
        /* <DEDUP_REMOVED lines=13> */
.L_x_7390:
[----:B------:R-:W-:Y:S05]  /*17120*/  BSYNC B2 ;  /* 0x0000000000027941 */ /* 0x000fea0003800000 */
.L_x_7197:
        /* <DEDUP_REMOVED lines=11> */
.L_x_7200:
[----:B------:R-:W-:Y:S05]  /*171e0*/  BSYNC B2 ;  /* 0x0000000000027941 */ /* 0x000fea0003800000 */
.L_x_7199:
        /* <DEDUP_REMOVED lines=8> */
.L_x_7201:
        /* <DEDUP_REMOVED lines=15> */
.L_x_7202:
        /* <DEDUP_REMOVED lines=10> */
.L_x_7190:
[----:B------:R-:W-:Y:S05]  /*17400*/  BSYNC B1 ;  /* 0x0000000000017941 */ /* 0x000fea0003800000 */
.L_x_7189:
        /* <DEDUP_REMOVED lines=8> */
.L_x_7169:
[----:B------:R-:W-:Y:S05]  /*17490*/  BSYNC B0 ;  /* 0x0000000000007941 */ /* 0x000fea0003800000 */
.L_x_7168:
[----:B------:R-:W-:Y:S05]  /*174a0*/  @!P0 WARPSYNC.ALL ;  /* 0x0000000000008948 */ /* 0x000fea0003800000 */
[----:B------:R-:W-:Y:S01]  /*174b0*/  @!P0 BAR.SYNC.DEFER_BLOCKING 0xc, 0x180 ;  /* 0x0306000000008b1d */ /* 0x000fe20000010000 */
[----:B------:R-:W-:-:S05]  /*174c0*/  IMAD.MOV.U32 R3, RZ, RZ, RZ ;  /* 0x000000ffff037224 */ /* 0x000fca00078e00ff */
[----:B------:R-:W-:Y:S04]  /*174d0*/  BSSY B0, `(.L_x_7204) ;  /* 0x000001d000007945 */ /* 0x000fe80003800000 */
[----:B------:R-:W-:Y:S05]  /*174e0*/  @!P1 BRA `(.L_x_7205) ;  /* 0x00000000006c9947 */ /* 0x000fea0003800000 */
[----:B------:R-:W-:Y:S01]  /*174f0*/  ISETP.NE.AND P0, PT, R5, RZ, PT ;  /* 0x000000ff0500720c */ /* 0x000fe20003f05270 */
[----:B------:R-:W-:-:S12]  /*17500*/  IMAD.MOV.U32 R2, RZ, RZ, RZ ;  /* 0x000000ffff027224 */ /* 0x000fd800078e00ff */
[----:B------:R-:W1:Y:S02]  /*17510*/  @!P0 LDC R5, c[0x0][0x9f0] ;  /* 0x00027c00ff058b82 */ /* 0x000e640000000800 */
[----:B-1----:R-:W-:-:S04]  /*17520*/  IABS R0, R5 ;  /* 0x0000000500007213 */ /* 0x002fc80000000000 */
[----:B0-----:R-:W0:Y:S08]  /*17530*/  I2F.RP R7, R0 ;  /* 0x0000000000077306 */ /* 0x001e300000209400 */
[----:B0-----:R-:W0:Y:S02]  /*17540*/  MUFU.RCP R7, R7 ;  /* 0x0000000700077308 */ /* 0x001e240000001000 */
[----:B0-----:R-:W-:-:S06]  /*17550*/  VIADD R8, R7, 0xffffffe ;  /* 0x0ffffffe07087836 */ /* 0x001fcc0000000000 */
[----:B------:R-:W0:Y:S02]  /*17560*/  F2I.FTZ.U32.TRUNC.NTZ R3, R8 ;  /* 0x0000000800037305 */ /* 0x000e24000021f000 */
[----:B0-----:R-:W-:-:S05]  /*17570*/  IADD3 R9, RZ, -R3, RZ ;  /* 0x80000003ff097210 */ /* 0x001fca0007ffe0ff */
        /* <DEDUP_REMOVED lines=18> */
.L_x_7205:
[----:B------:R-:W-:Y:S05]  /*176a0*/  BSYNC B0 ;  /* 0x0000000000007941 */ /* 0x000fea0003800000 */
.L_x_7204:
[-C--:B------:R-:W-:Y:S01]  /*176b0*/  IMAD R36, R36, R3.reuse, RZ ;  /* 0x0000000324247224 */ /* 0x080fe200078e02ff */
[----:B------:R-:W-:Y:S04]  /*176c0*/  BSSY B7, `(.L_x_7206) ;  /* 0x0000371000077945 */ /* 0x000fe80003800000 */
[----:B------:R-:W-:-:S04]  /*176d0*/  VIADDMNMX R0, R36, R3, R4, PT ;  /* 0x0000000324007246 */ /* 0x000fc80003800104 */
        /* <DEDUP_REMOVED lines=16> */
[----:B0-----:R-:W0:Y:S01]  /*177e0*/  POPC R7, R4 ;  /* 0x0000000400077309 */ /* 0x001e220000000000 */
[----:B--2---:R-:W0:Y:S02]  /*177f0*/  SHFL.IDX PT, R0, R3, R0, 0x1f ;  /* 0x00001f0003007589 */ /* 0x004e2400000e0000 */
[----:B0-----:R-:W-:Y:S01]  /*17800*/  IADD3 R16, R0, UR37, R7 ;  /* 0x0000002500107c10 */ /* 0x001fe2000fffe007 */
[----:B------:R-:W-:Y:S06]  /*17810*/  BRA `(.L_x_7208) ;  /* 0x00000034006c7947 */ /* 0x000fec0003800000 */
.L_x_7207:
        /* <DEDUP_REMOVED lines=9> */
[----:B------:R-:W-:Y:S01]  /*178b0*/  MOV R8, 0x70 ;  /* 0x0000007000087802 */ /* 0x000fe20000000f00 */
[----:B------:R-:W1:Y:S01]  /*178c0*/  LDC.64 R2, c[0x4][R2] ;  /* 0x0100000002027b82 */ /* 0x000e620000000a00 */
[----:B------:R-:W-:Y:S02]  /*178d0*/  IMAD.U32 R5, RZ, RZ, UR7 ;  /* 0x00000007ff057e24 */ /* 0x000fe4000f8e00ff */
[----:B------:R-:W-:Y:S02]  /*178e0*/  IMAD.U32 R6, RZ, RZ, UR8 ;  /* 0x00000008ff067e24 */ /* 0x000fe4000f8e00ff */
[----:B0-----:R-:W-:-:S02]  /*178f0*/  IMAD.U32 R7, RZ, RZ, UR9 ;  /* 0x00000009ff077e24 */ /* 0x001fc4000f8e00ff */
[----:B------:R-:W-:Y:S02]  /*17900*/  IMAD.U32 R10, RZ, RZ, UR4 ;  /* 0x00000004ff0a7e24 */ /* 0x000fe4000f8e00ff */
[----:B------:R-:W-:Y:S02]  /*17910*/  IMAD.U32 R11, RZ, RZ, UR5 ;  /* 0x00000005ff0b7e24 */ /* 0x000fe4000f8e00ff */
[----:B------:R-:W-:Y:S02]  /*17920*/  IMAD.MOV.U32 R12, RZ, RZ, 0x1 ;  /* 0x00000001ff0c7424 */ /* 0x000fe400078e00ff */
[----:B------:R-:W-:-:S07]  /*17930*/  IMAD.MOV.U32 R13, RZ, RZ, RZ ;  /* 0x000000ffff0d7224 */ /* 0x000fce00078e00ff */
[----:B------:R-:W-:-:S07]  /*17940*/  LEPC R20, `(.L_x_7210) ;  /* 0x000000001014794e */ /* 0x000fce0000000000 */
[----:B-1----:R-:W-:Y:S05]  /*17950*/  CALL.ABS.NOINC R2 ;  /* 0x0000000002007343 */ /* 0x002fea0003c00000 */
.L_x_7210:
[----:B------:R-:W-:Y:S05]  /*17960*/  BSYNC B6 ;  /* 0x0000000000067941 */ /* 0x000fea0003800000 */
.L_x_7209:
        /* <DEDUP_REMOVED lines=12> */
[----:B0-----:R-:W-:-:S02]  /*17a30*/  IMAD.U32 R7, RZ, RZ, UR9 ;  /* 0x00000009ff077e24 */ /* 0x001fc4000f8e00ff */
[----:B------:R-:W-:Y:S02]  /*17a40*/  IMAD.U32 R10, RZ, RZ, UR4 ;  /* 0x00000004ff0a7e24 */ /* 0x000fe4000f8e00ff */
[----:B------:R-:W-:Y:S02]  /*17a50*/  IMAD.U32 R11, RZ, RZ, UR5 ;  /* 0x00000005ff0b7e24 */ /* 0x000fe4000f8e00ff */
[----:B------:R-:W-:Y:S02]  /*17a60*/  IMAD.MOV.U32 R8, RZ, RZ, 0x70 ;  /* 0x00000070ff087424 */ /* 0x000fe400078e00ff */
[----:B------:R-:W-:Y:S02]  /*17a70*/  IMAD.MOV.U32 R12, RZ, RZ, 0x1 ;  /* 0x00000001ff0c7424 */ /* 0x000fe400078e00ff */
[----:B-1----:R-:W-:-:S07]  /*17a80*/  IMAD.MOV.U32 R13, RZ, RZ, RZ ;  /* 0x000000ffff0d7224 */ /* 0x002fce00078e00ff */
[----:B------:R-:W-:-:S07]  /*17a90*/  LEPC R20, `(.L_x_7213) ;  /* 0x000000001014794e */ /* 0x000fce0000000000 */
[----:B--2---:R-:W-:Y:S05]  /*17aa0*/  CALL.ABS.NOINC R2 ;  /* 0x0000000002007343 */ /* 0x004fea0003c00000 */
.L_x_7213:
        /* <DEDUP_REMOVED lines=15> */
.L_x_7212:
[----:B------:R-:W-:Y:S05]  /*17ba0*/  BSYNC B6 ;  /* 0x0000000000067941 */ /* 0x000fea0003800000 */
.L_x_7211:
[----:B------:R-:W2:Y:S01]  /*17bb0*/  LDL R26, [R1+0x1c] ;  /* 0x00001c00011a7983 */ /* 0x000ea20000100800 */
[----:B------:R-:W-:Y:S01]  /*17bc0*/  ULDC.64 UR4, c[0x0][0x9f8] ;  /* 0x00027e0000047ab9 */ /* 0x000fe20000000a00 */
[----:B------:R-:W1:Y:S01]  /*17bd0*/  LDC R0, c[0x0][0x430] ;  /* 0x00010c00ff007b82 */ /* 0x000e620000000800 */
[----:B------:R-:W-:Y:S01]  /*17be0*/  ISETP.NE.U32.AND P0, PT, RZ, UR4, PT ;  /* 0x00000004ff007c0c */ /* 0x000fe2000bf05070 */
[----:B------:R-:W3:Y:S03]  /*17bf0*/  LDL.LU R20, [R1] ;  /* 0x0000000001147983 */ /* 0x000ee60000300800 */
[----:B------:R-:W-:-:S13]  /*17c00*/  ISETP.NE.AND.EX P0, PT, RZ, UR5, PT, P0 ;  /* 0x00000005ff007c0c */ /* 0x000fda000bf05300 */
[----:B------:R-:W-:Y:S01]  /*17c10*/  @P0 IADD3 R2, P1, R23, UR4, RZ ;  /* 0x0000000417020c10 */ /* 0x000fe2000ff3e0ff */
[----:B------:R-:W4:Y:S01]  /*17c20*/  S2R R4, SR_TID.X ;  /* 0x0000000000047919 */ /* 0x000f220000002100 */
[----:B------:R-:W-:Y:S02]  /*17c30*/  ULDC UR4, c[0x0][0x2f4] ;  /* 0x0000bd0000047ab9 */ /* 0x000fe40000000800 */
[----:B------:R-:W-:-:S05]  /*17c40*/  @P0 IADD3.X R3, R24, UR5, RZ, P1, !PT ;  /* 0x0000000518030c10 */ /* 0x000fca0008ffe4ff */
[----:B------:R0:W3:Y:S01]  /*17c50*/  @P0 LDG.E R33, desc[UR42][R2.64] ;  /* 0x0000002a02210981 */ /* 0x0000e2000c1e1900 */
[----:B-1----:R-:W-:Y:S01]  /*17c60*/  ISETP.NE.AND P1, PT, R0, 0x1, PT ;  /* 0x000000010000780c */ /* 0x002fe20003f25270 */
[----:B------:R-:W1:-:S12]  /*17c70*/  S2R R21, SR_TID.X ;  /* 0x0000000000157919 */ /* 0x000e580000002100 */
[----:B------:R-:W0:Y:S08]  /*17c80*/  @P1 LDC R10, c[0x0][0x434] ;  /* 0x00010d00ff0a1b82 */ /* 0x000e300000000800 */
[----:B------:R-:W0:Y:S01]  /*17c90*/  @P1 LDC R6, c[0x0][0x438] ;  /* 0x00010e00ff061b82 */ /* 0x000e220000000800 */
[----:B----4-:R-:W-:-:S05]  /*17ca0*/  IMAD.SHL.U32 R4, R4, 0x10, RZ ;  /* 0x0000001004047824 */ /* 0x010fca00078e00ff */
[----:B------:R-:W-:Y:S02]  /*17cb0*/  LOP3.LUT R4, R4, 0x70, RZ, 0xc0, !PT ;  /* 0x0000007004047812 */ /* 0x000fe400078ec0ff */
[----:B-1----:R-:W-:-:S04]  /*17cc0*/  LOP3.LUT R21, R21, 0x7f, RZ, 0xc0, !PT ;  /* 0x0000007f15157812 */ /* 0x002fc800078ec0ff */
[----:B------:R-:W-:Y:S01]  /*17cd0*/  SHF.R.U32.HI R21, RZ, 0x3, R21 ;  /* 0x00000003ff157819 */ /* 0x000fe20000011615 */
        /* <DEDUP_REMOVED lines=8> */
[----:B------:R-:W-:-:S03]  /*17d60*/  @P1 SHF.R.U32.HI R4, RZ, R6, R7 ;  /* 0x00000006ff041219 */ /* 0x000fc60000011607 */
[----:B------:R-:W0:Y:S02]  /*17d70*/  @!P0 LDC.64 R2, c[0x0][0x428] ;  /* 0x00010a00ff028b82 */ /* 0x000e240000000a00 */
[----:B------:R-:W-:Y:S01]  /*17d80*/  IMAD.MOV R6, RZ, RZ, -R4 ;  /* 0x000000ffff067224 */ /* 0x000fe200078e0a04 */
[----:B---3--:R-:W-:-:S03]  /*17d90*/  SHF.R.S32.HI R9, RZ, 0x1f, R33 ;  /* 0x0000001fff097819 */ /* 0x008fc60000011421 */
[----:B------:R-:W-:Y:S01]  /*17da0*/  IMAD R0, R0, R6, R5 ;  /* 0x0000000600007224 */ /* 0x000fe200078e0205 */
[--C-:B------:R-:W-:Y:S01]  /*17db0*/  @!P0 SHF.R.S32.HI R5, RZ, 0x1f, R4.reuse ;  /* 0x0000001fff058819 */ /* 0x100fe20000011404 */
[----:B------:R-:W-:Y:S01]  /*17dc0*/  IMAD.U32 R7, RZ, RZ, UR38 ;  /* 0x00000026ff077e24 */ /* 0x000fe2000f8e00ff */
[----:B------:R-:W-:Y:S01]  /*17dd0*/  LOP3.LUT R20, R20, 0xfffffffb, RZ, 0xc0, !PT ;  /* 0xfffffffb14147812 */ /* 0x000fe200078ec0ff */
[----:B------:R1:W-:Y:S01]  /*17de0*/  STL [R1+0x4], R9 ;  /* 0x0000040901007387 */ /* 0x0003e20000100800 */
[-C--:B0-----:R-:W-:Y:S02]  /*17df0*/  @!P0 IMAD R6, R9, R2.reuse, RZ ;  /* 0x0000000209068224 */ /* 0x081fe400078e02ff */
[----:B------:R-:W-:-:S04]  /*17e00*/  @!P0 IMAD.WIDE.U32 R4, R33, R2, R4 ;  /* 0x0000000221048225 */ /* 0x000fc800078e0004 */
[----:B------:R-:W-:Y:S02]  /*17e10*/  @!P0 IMAD R6, R33, R3, R6 ;  /* 0x0000000321068224 */ /* 0x000fe400078e0206 */
[----:B------:R-:W0:Y:S03]  /*17e20*/  @!P0 LDC.64 R2, c[0x0][0x418] ;  /* 0x00010600ff028b82 */ /* 0x000e260000000a00 */
[----:B------:R-:W-:Y:S02]  /*17e30*/  @!P0 IADD3 R6, R5, R6, RZ ;  /* 0x0000000605068210 */ /* 0x000fe40007ffe0ff */
[----:B------:R-:W-:Y:S02]  /*17e40*/  ISETP.NE.AND P2, PT, R7, 0x3, PT ;  /* 0x000000030700780c */ /* 0x000fe40003f45270 */
[----:B0-----:R-:W-:-:S04]  /*17e50*/  @!P0 LEA R2, P1, R4, R2, 0x2 ;  /* 0x0000000204028211 */ /* 0x001fc800078210ff */
[----:B------:R-:W-:Y:S01]  /*17e60*/  @!P0 LEA.HI.X R3, R4, R3, R6, 0x2, P1 ;  /* 0x0000000304038211 */ /* 0x000fe200008f1406 */
[----:B------:R-:W-:-:S06]  /*17e70*/  IMAD.MOV.U32 R4, RZ, RZ, RZ ;  /* 0x000000ffff047224 */ /* 0x000fcc00078e00ff */
[----:B------:R1:W5:Y:S01]  /*17e80*/  @!P0 LDG.E R4, desc[UR42][R2.64] ;  /* 0x0000002a02048981 */ /* 0x000362000c1e1900 */
[----:B------:R-:W-:Y:S02]  /*17e90*/  ISETP.GE.AND P0, PT, R31, UR4, PT ;  /* 0x000000041f007c0c */ /* 0x000fe4000bf06270 */
[----:B------:R-:W-:-:S04]  /*17ea0*/  @P2 LOP3.LUT R20, R20, 0x4, RZ, 0xfc, !PT ;  /* 0x0000000414142812 */ /* 0x000fc800078efcff */
[----:B------:R-:W-:-:S07]  /*17eb0*/  LOP3.LUT R20, R20, 0xfffffffd, RZ, 0xc0, !PT ;  /* 0xfffffffd14147812 */ /* 0x000fce00078ec0ff */
[----:B------:R-:W-:Y:S02]  /*17ec0*/  @P0 LOP3.LUT R20, R20, 0x2, RZ, 0xfc, !PT ;  /* 0x0000000214140812 */ /* 0x000fe400078efcff */
[----:B------:R-:W-:Y:S02]  /*17ed0*/  ISETP.GE.AND P0, PT, R30, UR4, PT ;  /* 0x000000041e007c0c */ /* 0x000fe4000bf06270 */
[----:B------:R-:W-:-:S11]  /*17ee0*/  LOP3.LUT R20, R20, 0xfffffffe, RZ, 0xc0, !PT ;  /* 0xfffffffe14147812 */ /* 0x000fd600078ec0ff */
[----:B------:R-:W-:-:S05]  /*17ef0*/  @P0 LOP3.LUT R20, R20, 0x1, RZ, 0xfc, !PT ;  /* 0x0000000114140812 */ /* 0x000fca00078efcff */
[----:B------:R1:W-:Y:S01]  /*17f00*/  STL [R1], R20 ;  /* 0x0000001401007387 */ /* 0x0003e20000100800 */
[----:B------:R-:W-:Y:S05]  /*17f10*/  BRA.DIV UR5, `(.L_x_7214) ;  /* 0x0000006205587947 */ /* 0x000fea000b800000 */
.L_x_7393:
[----:B------:R-:W-:Y:S05]  /*17f20*/  @!P2 BRA `(.L_x_7215) ;  /* 0x000000000004a947 */ /* 0x000fea0003800000 */
[----:B------:R-:W-:Y:S01]  /*17f30*/  BPT.TRAP 0x1 ;  /* 0x000000040000795c */ /* 0x000fe20000300000 */
.L_x_7215:
[----:B------:R-:W-:Y:S01]  /*17f40*/  SHF.R.S32.HI R5, RZ, 0x1f, R0 ;  /* 0x0000001fff057819 */ /* 0x000fe20000011400 */
[----:B------:R-:W-:Y:S01]  /*17f50*/  ULDC.64 UR4, c[0x0][0x328] ;  /* 0x0000ca0000047ab9 */ /* 0x000fe20000000a00 */
[----:B------:R-:W-:Y:S01]  /*17f60*/  ULDC.64 UR6, c[0x0][0x318] ;  /* 0x0000c60000067ab9 */ /* 0x000fe20000000a00 */
[----:B------:R-:W-:Y:S02]  /*17f70*/  BSSY B0, `(.L_x_7216) ;  /* 0x0000014000007945 */ /* 0x000fe40003800000 */
[----:B-1----:R-:W-:-:S04]  /*17f80*/  IMAD R3, R5, UR4, RZ ;  /* 0x0000000405037c24 */ /* 0x002fc8000f8e02ff */
        /* <DEDUP_REMOVED lines=18> */
.L_x_7394:
[----:B------:R-:W-:Y:S05]  /*180b0*/  BSYNC B0 ;  /* 0x0000000000007941 */ /* 0x000fea0003800000 */
.L_x_7216:
[----:B------:R-:W2:Y:S01]  /*180c0*/  LDL R3, [R1] ;  /* 0x0000000001037983 */ /* 0x000ea20000100800 */
[----:B------:R-:W-:Y:S01]  /*180d0*/  ULDC.64 UR4, c[0x0][0x300] ;  /* 0x0000c00000047ab9 */ /* 0x000fe20000000a00 */
[----:B------:R-:W-:Y:S01]  /*180e0*/  ULDC.64 UR6, c[0x0][0x2e8] ;  /* 0x0000ba0000067ab9 */ /* 0x000fe20000000a00 */
[----:B------:R-:W-:Y:S01]  /*180f0*/  IMAD R5, R5, UR4, RZ ;  /* 0x0000000405057c24 */ /* 0x000fe2000f8e02ff */
[----:B------:R-:W1:Y:S03]  /*18100*/  S2R R9, SR_TID.X ;  /* 0x0000000000097919 */ /* 0x000e660000002100 */
[----:B------:R-:W-:Y:S01]  /*18110*/  IMAD R5, R0, UR5, R5 ;  /* 0x0000000500057c24 */ /* 0x000fe2000f8e0205 */
[----:B-1----:R-:W-:-:S04]  /*18120*/  LOP3.LUT R9, R9, 0x7f, RZ, 0xc0, !PT ;  /* 0x0000007f09097812 */ /* 0x002fc800078ec0ff */
[----:B------:R-:W-:Y:S02]  /*18130*/  SHF.R.U32.HI R9, RZ, 0x3, R9 ;  /* 0x00000003ff097819 */ /* 0x000fe40000011609 */
        /* <DEDUP_REMOVED lines=10> */
[----:B------:R-:W-:Y:S01]  /*181e0*/  IMAD.IADD R3, R3, 0x1, R6 ;  /* 0x0000000103037824 */ /* 0x000fe200078e0206 */
[----:B------:R-:W-:Y:S01]  /*181f0*/  IADD3 R6, -R9, R35, -R8 ;  /* 0x0000002309067210 */ /* 0x000fe20007ffe908 */
[----:B------:R-:W-:Y:S01]  /*18200*/  IMAD.WIDE.U32 R2, R18, UR4, R2 ;  /* 0x0000000412027c25 */ /* 0x000fe2000f8e0002 */
[----:B------:R-:W-:-:S03]  /*18210*/  UMOV UR4, 0xffffffff ;  /* 0xffffffff00047882 */ /* 0x000fc60000000000 */
[----:B------:R-:W-:Y:S01]  /*18220*/  IMAD R0, R18, UR5, R3 ;  /* 0x0000000512007c24 */ /* 0x000fe2000f8e0203 */
[----:B------:R-:W-:-:S04]  /*18230*/  LEA R4, P0, R2, UR6, 0x1 ;  /* 0x0000000602047c11 */ /* 0x000fc8000f8008ff */
[----:B------:R-:W-:Y:S02]  /*18240*/  LEA.HI.X R0, R2, UR7, R0, 0x1, P0 ;  /* 0x0000000702007c11 */ /* 0x000fe400080f0c00 */
[----:B------:R-:W-:Y:S01]  /*18250*/  ISETP.GE.AND P0, PT, R6, 0x1, PT ;  /* 0x000000010600780c */ /* 0x000fe20003f06270 */
[----:B------:R-:W-:-:S12]  /*18260*/  BRA.DIV UR4, `(.L_x_7218) ;  /* 0x0000005e04cc7947 */ /* 0x000fd8000b800000 */
[----:B------:R-:W0:Y:S01]  /*18270*/  SHFL.IDX PT, R3, R4, RZ, 0x181f ;  /* 0x00181fff04037589 */ /* 0x000e2200000e0000 */
[----:B------:R-:W-:-:S03]  /*18280*/  @P0 IMAD R8, R5, 0x2, R22 ;  /* 0x0000000205080824 */ /* 0x000fc600078e0216 */
[----:B------:R-:W1:Y:S01]  /*18290*/  SHFL.IDX PT, R2, R0, RZ, 0x181f ;  /* 0x00181fff00027589 */ /* 0x000e6200000e0000 */
[----:B0-----:R-:W-:-:S05]  /*182a0*/  @P0 LEA R3, P1, R31, R3, 0x1 ;  /* 0x000000031f030211 */ /* 0x001fca00078208ff */
[----:B-1----:R-:W-:-:S05]  /*182b0*/  @P0 IMAD.X R2, RZ, RZ, R2, P1 ;  /* 0x000000ffff020224 */ /* 0x002fca00008e0602 */
[----:B------:R-:W-:-:S04]  /*182c0*/  @P0 LOP3.LUT R3, R3, R2, RZ, 0x3c, !PT ;  /* 0x0000000203030212 */ /* 0x000fc800078e3cff */
[----:B------:R-:W-:-:S04]  /*182d0*/  @P0 LOP3.LUT R2, R3, R2, RZ, 0x3c, !PT ;  /* 0x0000000203020212 */ /* 0x000fc800078e3cff */
[----:B------:R-:W-:-:S05]  /*182e0*/  @P0 LOP3.LUT R3, R3, R2, RZ, 0x3c, !PT ;  /* 0x0000000203030212 */ /* 0x000fca00078e3cff */
[----:B------:R-:W-:Y:S01]  /*182f0*/  @!PT LDS RZ, [RZ] ;  /* 0x00000000fffff984 */ /* 0x000fe20000000800 */
        /* <DEDUP_REMOVED lines=70> */
.L_x_7412:
        /* <DEDUP_REMOVED lines=11> */
.L_x_7219:
        /* <DEDUP_REMOVED lines=11> */
.L_x_7220:
[----:B-1----:R1:W5:Y:S01]  /*188c0*/  LDL.LU R3, [R1+0xc] ;  /* 0x00000c0001037983 */ /* 0x0023620000300800 */
[----:B------:R1:W-:Y:S03]  /*188d0*/  SYNCS.ARRIVE.TRANS64.A1T0 RZ, [R7+URZ+0x28830], RZ ;  /* 0x028830ff07ff79a7 */ /* 0x0003e6000810003f */
[----:B0-----:R1:W5:Y:S02]  /*188e0*/  LDL.LU R4, [R1+0x18] ;  /* 0x0000180001047983 */ /* 0x0013640000300800 */
[----:B------:R-:W-:Y:S05]  /*188f0*/  WARPSYNC.ALL ;  /* 0x0000000000007948 */ /* 0x000fea0003800000 */
[----:B------:R-:W-:Y:S01]  /*18900*/  ULDC.64 UR4, c[0x0][0x298] ;  /* 0x0000a60000047ab9 */ /* 0x000fe20000000a00 */
[----:B------:R-:W-:Y:S01]  /*18910*/  ULDC.64 UR6, c[0x0][0xa00] ;  /* 0x0002800000067ab9 */ /* 0x000fe20000000a00 */
[----:B------:R-:W-:Y:S01]  /*18920*/  VIADD R2, R22, 0x10400 ;  /* 0x0001040016027836 */ /* 0x000fe20000000000 */
[----:B------:R-:W-:Y:S01]  /*18930*/  BAR.SYNC.DEFER_BLOCKING 0x8, 0x180 ;  /* 0x0206000000007b1d */ /* 0x000fe20000010000 */
[----:B------:R-:W-:-:S03]  /*18940*/  ISETP.NE.U32.AND P0, PT, RZ, UR6, PT ;  /* 0x00000006ff007c0c */ /* 0x000fc6000bf05070 */
[----:B------:R-:W-:Y:S02]  /*18950*/  LOP3.LUT P1, RZ, R2, 0x3ff, RZ, 0xc0, !PT ;  /* 0x000003ff02ff7812 */ /* 0x000fe4000782c0ff */
[----:B------:R-:W-:Y:S01]  /*18960*/  ISETP.NE.AND.EX P0, PT, RZ, UR7, PT, P0 ;  /* 0x00000007ff007c0c */ /* 0x000fe2000bf05300 */
[----:B------:R-:W-:Y:S03]  /*18970*/  BSSY B6, `(.L_x_7221) ;  /* 0x000001c000067945 */ /* 0x000fe60003800000 */
        /* <DEDUP_REMOVED lines=15> */
[----:B------:R-:W-:Y:S01]  /*18a70*/  MOV R4, UR4 ;  /* 0x0000000400047c02 */ /* 0x000fe20008000f00 */
[----:B------:R-:W-:Y:S01]  /*18a80*/  IMAD.U32 R5, RZ, RZ, UR5 ;  /* 0x00000005ff057e24 */ /* 0x000fe2000f8e00ff */
[----:B------:R-:W0:Y:S01]  /*18a90*/  LDC.64 R2, c[0x4][R2] ;  /* 0x0100000002027b82 */ /* 0x000e220000000a00 */
[----:B------:R-:W-:Y:S02]  /*18aa0*/  IMAD.U32 R6, RZ, RZ, UR6 ;  /* 0x00000006ff067e24 */ /* 0x000fe4000f8e00ff */
[----:B-1----:R-:W-:Y:S02]  /*18ab0*/  IMAD.U32 R7, RZ, RZ, UR7 ;  /* 0x00000007ff077e24 */ /* 0x002fe4000f8e00ff */
[----:B------:R-:W-:-:S02]  /*18ac0*/  IMAD.U32 R10, RZ, RZ, UR8 ;  /* 0x00000008ff0a7e24 */ /* 0x000fc4000f8e00ff */
[----:B------:R-:W-:Y:S02]  /*18ad0*/  IMAD.U32 R11, RZ, RZ, UR9 ;  /* 0x00000009ff0b7e24 */ /* 0x000fe4000f8e00ff */
[----:B------:R-:W-:Y:S02]  /*18ae0*/  IMAD.MOV.U32 R8, RZ, RZ, 0x70 ;  /* 0x00000070ff087424 */ /* 0x000fe400078e00ff */
[----:B------:R-:W-:Y:S02]  /*18af0*/  IMAD.MOV.U32 R12, RZ, RZ, 0x1 ;  /* 0x00000001ff0c7424 */ /* 0x000fe400078e00ff */
[----:B------:R-:W-:-:S07]  /*18b00*/  IMAD.MOV.U32 R13, RZ, RZ, RZ ;  /* 0x000000ffff0d7224 */ /* 0x000fce00078e00ff */
[----:B------:R-:W-:-:S07]  /*18b10*/  LEPC R20, `(.L_x_7222) ;  /* 0x000000001014794e */ /* 0x000fce0000000000 */
[----:B0-----:R-:W-:Y:S05]  /*18b20*/  CALL.ABS.NOINC R2 ;  /* 0x0000000002007343 */ /* 0x001fea0003c00000 */
.L_x_7222:
[----:B------:R-:W-:Y:S05]  /*18b30*/  BSYNC B6 ;  /* 0x0000000000067941 */ /* 0x000fea0003800000 */
.L_x_7221:
[----:B------:R-:W2:Y:S01]  /*18b40*/  LDL.LU R20, [R1+0x18] ;  /* 0x0000180001147983 */ /* 0x000ea20000300800 */
[----:B------:R-:W-:Y:S01]  /*18b50*/  ULDC.64 UR4, c[0x0][0x2d8] ;  /* 0x0000b60000047ab9 */ /* 0x000fe20000000a00 */
[----:B-1----:R-:W1:Y:S01]  /*18b60*/  LDC R7, c[0x0][0x448] ;  /* 0x00011200ff077b82 */ /* 0x002e620000000800 */
[----:B------:R-:W3:Y:S01]  /*18b70*/  S2R R6, SR_TID.X ;  /* 0x0000000000067919 */ /* 0x000ee20000002100 */
[----:B0-----:R-:W-:Y:S01]  /*18b80*/  IMAD.SHL.U32 R4, R17, 0x80, RZ ;  /* 0x0000008011047824 */ /* 0x001fe200078e00ff */
[----:B------:R-:W-:Y:S01]  /*18b90*/  ULDC.64 UR6, c[0x0][0x280] ;  /* 0x0000a00000067ab9 */ /* 0x000fe20000000a00 */
[----:B------:R-:W4:Y:S04]  /*18ba0*/  LDL.LU R21, [R1+0xc] ;  /* 0x00000c0001157983 */ /* 0x000f280000300800 */
[----:B------:R-:W4:Y:S04]  /*18bb0*/  LDL.LU.64 R2, [R1+0x10] ;  /* 0x0000100001027983 */ /* 0x000f280000300a00 */
[----:B------:R0:W5:Y:S01]  /*18bc0*/  LDL R9, [R1+0x8] ;  /* 0x0000080001097983 */ /* 0x0001620000100800 */
[----:B-1----:R-:W-:Y:S01]  /*18bd0*/  ISETP.NE.AND P0, PT, R7, 0x1, PT ;  /* 0x000000010700780c */ /* 0x002fe20003f05270 */
[----:B----4-:R-:W-:-:S02]  /*18be0*/  IMAD.MOV.U32 R3, RZ, RZ, R21 ;  /* 0x000000ffff037224 */ /* 0x010fc400078e0015 */
[----:B------:R-:W-:-:S04]  /*18bf0*/  IMAD.WIDE.U32 R2, R18, UR4, R2 ;  /* 0x0000000412027c25 */ /* 0x000fc8000f8e0002 */
[----:B------:R-:W-:Y:S01]  /*18c00*/  IMAD R3, R18, UR5, R3 ;  /* 0x0000000512037c24 */ /* 0x000fe2000f8e0203 */
[----:B------:R-:W-:Y:S02]  /*18c10*/  ULDC.64 UR4, c[0x0][0x2e0] ;  /* 0x0000b80000047ab9 */ /* 0x000fe40000000a00 */
[----:B--2---:R-:W-:Y:S02]  /*18c20*/  IMAD R5, R20, UR4, RZ ;  /* 0x0000000414057c24 */ /* 0x004fe4000f8e02ff */
[----:B------:R-:W1:Y:S01]  /*18c30*/  S2R R20, SR_TID.X ;  /* 0x0000000000147919 */ /* 0x000e620000002100 */
[----:B------:R-:W-:-:S04]  /*18c40*/  IMAD.WIDE.U32 R2, R32, UR4, R2 ;  /* 0x0000000420027c25 */ /* 0x000fc8000f8e0002 */
[----:B------:R-:W-:Y:S01]  /*18c50*/  IMAD R0, R32, UR5, R5 ;  /* 0x0000000520007c24 */ /* 0x000fe2000f8e0205 */
[----:B------:R-:W-:Y:S01]  /*18c60*/  ULDC.64 UR4, c[0x0][0x2d0] ;  /* 0x0000b40000047ab9 */ /* 0x000fe20000000a00 */
[----:B------:R-:W2:Y:S02]  /*18c70*/  @P0 LDC R5, c[0x0][0x44c] ;  /* 0x00011300ff050b82 */ /* 0x000ea40000000800 */
[----:B------:R-:W-:-:S06]  /*18c80*/  IMAD.IADD R3, R3, 0x1, R0 ;  /* 0x0000000103037824 */ /* 0x000fcc00078e0200 */
[----:B------:R-:W4:Y:S01]  /*18c90*/  @P0 LDC R0, c[0x0][0x450] ;  /* 0x00011400ff000b82 */ /* 0x000f220000000800 */
[----:B-1----:R-:W-:-:S04]  /*18ca0*/  LOP3.LUT R20, R20, 0x7f, RZ, 0xc0, !PT ;  /* 0x0000007f14147812 */ /* 0x002fc800078ec0ff */
[----:B------:R-:W-:Y:S02]  /*18cb0*/  SHF.R.U32.HI R10, RZ, 0x3, R20 ;  /* 0x00000003ff0a7819 */ /* 0x000fe40000011614 */
[----:B------:R0:W5:Y:S01]  /*18cc0*/  LDL R20, [R1+0x20] ;  /* 0x0000200001147983 */ /* 0x0001620000100800 */
[----:B---3--:R-:W-:-:S05]  /*18cd0*/  IMAD.SHL.U32 R6, R6, 0x10, RZ ;  /* 0x0000001006067824 */ /* 0x008fca00078e00ff */
[----:B------:R-:W-:-:S04]  /*18ce0*/  LOP3.LUT R6, R6, 0x70, RZ, 0xc0, !PT ;  /* 0x0000007006067812 */ /* 0x000fc800078ec0ff */
[----:B------:R-:W-:-:S05]  /*18cf0*/  LOP3.LUT R6, R4, R10, R6, 0xfe, !PT ;  /* 0x0000000a04067212 */ /* 0x000fca00078efe06 */
[----:B--2---:R-:W-:-:S04]  /*18d00*/  @P0 IMAD.HI.U32 R8, R6, R5, RZ ;  /* 0x0000000506080227 */ /* 0x004fc800078e00ff */
[----:B------:R-:W-:Y:S01]  /*18d10*/  IMAD.MOV.U32 R5, RZ, RZ, R6 ;  /* 0x000000ffff057224 */ /* 0x000fe200078e0006 */
[----:B----4-:R-:W-:-:S04]  /*18d20*/  @P0 SHF.R.U32.HI R5, RZ, R0, R8 ;  /* 0x00000000ff050219 */ /* 0x010fc80000011608 */
[----:B------:R-:W-:-:S05]  /*18d30*/  IADD3 R0, -R5, RZ, RZ ;  /* 0x000000ff05007210 */ /* 0x000fca0007ffe1ff */
[----:B------:R-:W-:Y:S01]  /*18d40*/  IMAD R0, R7, R0, R6 ;  /* 0x0000000007007224 */ /* 0x000fe200078e0206 */
[----:B------:R-:W-:Y:S01]  /*18d50*/  SHF.R.S32.HI R6, RZ, 0x1f, R5 ;  /* 0x0000001fff067819 */ /* 0x000fe20000011405 */
[----:B------:R-:W-:-:S04]  /*18d60*/  IMAD.WIDE.U32 R2, R5, UR4, R2 ;  /* 0x0000000405027c25 */ /* 0x000fc8000f8e0002 */
[----:B------:R-:W-:-:S04]  /*18d70*/  IMAD R6, R6, UR4, RZ ;  /* 0x0000000406067c24 */ /* 0x000fc8000f8e02ff */
[----:B------:R-:W-:Y:S01]  /*18d80*/  IMAD R5, R5, UR5, R6 ;  /* 0x0000000505057c24 */ /* 0x000fe2000f8e0206 */
[----:B------:R-:W-:-:S03]  /*18d90*/  ULDC.64 UR4, c[0x0][0x2c8] ;  /* 0x0000b20000047ab9 */ /* 0x000fc60000000a00 */
[----:B------:R-:W-:Y:S01]  /*18da0*/  IMAD.IADD R3, R3, 0x1, R5 ;  /* 0x0000000103037824 */ /* 0x000fe200078e0205 */
[----:B------:R-:W-:-:S05]  /*18db0*/  SHF.R.S32.HI R5, RZ, 0x1f, R0 ;  /* 0x0000001fff057819 */ /* 0x000fca0000011400 */
[----:B------:R-:W-:Y:S02]  /*18dc0*/  IMAD R5, R5, UR4, RZ ;  /* 0x0000000405057c24 */ /* 0x000fe4000f8e02ff */
[----:B------:R-:W-:Y:S01]  /*18dd0*/  IMAD.WIDE.U32 R2, R0, UR4, R2 ;  /* 0x0000000400027c25 */ /* 0x000fe2000f8e0002 */
[----:B------:R-:W-:-:S03]  /*18de0*/  ULDC UR4, c[0x0][0x2b8] ;  /* 0x0000ae0000047ab9 */ /* 0x000fc60000000800 */
[----:B------:R-:W-:Y:S01]  /*18df0*/  IMAD R5, R0, UR5, R5 ;  /* 0x0000000500057c24 */ /* 0x000fe2000f8e0205 */
[----:B------:R-:W-:-:S03]  /*18e00*/  LEA R0, P2, R2, UR6, 0x1 ;  /* 0x0000000602007c11 */ /* 0x000fc6000f8408ff */
[----:B------:R-:W-:Y:S01]  /*18e10*/  IMAD.IADD R5, R3, 0x1, R5 ;  /* 0x0000000103057824 */ /* 0x000fe200078e0205 */
[----:B------:R-:W-:Y:S02]  /*18e20*/  ISETP.GE.AND P0, PT, R31, UR4, PT ;  /* 0x000000041f007c0c */ /* 0x000fe4000bf06270 */
[----:B------:R-:W-:Y:S01]  /*18e30*/  ISETP.GE.AND P1, PT, R30, UR4, PT ;  /* 0x000000041e007c0c */ /* 0x000fe2000bf26270 */
[----:B------:R-:W-:Y:S01]  /*18e40*/  UMOV UR4, 0xffffffff ;  /* 0xffffffff00047882 */ /* 0x000fe20000000000 */
[----:B------:R-:W-:Y:S02]  /*18e50*/  LEA.HI.X R5, R2, UR7, R5, 0x1, P2 ;  /* 0x0000000702057c11 */ /* 0x000fe400090f0c05 */
        /* <DEDUP_REMOVED lines=73> */
.L_x_7429:
        /* <DEDUP_REMOVED lines=11> */
.L_x_7225:
[----:B------:R-:W-:Y:S05]  /*193a0*/  BSYNC B0 ;  /* 0x0000000000007941 */ /* 0x000fea0003800000 */
.L_x_7224:
[----:B------:R-:W-:Y:S01]  /*193b0*/  NOP ;  /* 0x0000000000007918 */ /* 0x000fe20000000000 */
[----:B------:R-:W-:-:S13]  /*193c0*/  PLOP3.LUT P0, PT, PT, PT, PT, 0x80, 0x0 ;  /* 0x000000000000781c */ /* 0x000fda0003f0f070 */
.L_x_7226:
        /* <DEDUP_REMOVED lines=21> */
.L_x_7430:
[----:B------:R-:W-:Y:S05]  /*19520*/  BSYNC B0 ;  /* 0x0000000000007941 */ /* 0x000fea0003800000 */
.L_x_7227:
        /* <DEDUP_REMOVED lines=8> */
.L_x_7243:
[----:B------:R-:W3:Y:S01]  /*195b0*/  LDL R4, [R1+0x4] ;  /* 0x0000040001047983 */ /* 0x000ee20000100800 */
[----:B------:R-:W1:Y:S01]  /*195c0*/  LDC R7, c[0x0][0x430] ;  /* 0x00010c00ff077b82 */ /* 0x000e620000000800 */
[----:B------:R-:W-:Y:S05]  /*195d0*/  YIELD ;  /* 0x0000000000007946 */ /* 0x000fea0003800000 */
[----:B0-----:R-:W0:Y:S01]  /*195e0*/  S2R R3, SR_TID.X ;  /* 0x0000000000037919 */ /* 0x001e220000002100 */
[----:B------:R-:W-:Y:S01]  /*195f0*/  ULDC.64 UR4, c[0x0][0x428] ;  /* 0x00010a0000047ab9 */ /* 0x000fe20000000a00 */
[----:B------:R-:W4:Y:S01]  /*19600*/  S2R R0, SR_TID.X ;  /* 0x0000000000007919 */ /* 0x000f220000002100 */
[----:B-1----:R-:W-:-:S13]  /*19610*/  ISETP.NE.AND P0, PT, R7, 0x1, PT ;  /* 0x000000010700780c */ /* 0x002fda0003f05270 */
[----:B------:R-:W1:Y:S01]  /*19620*/  @P0 LDC R5, c[0x0][0x438] ;  /* 0x00010e00ff050b82 */ /* 0x000e620000000800 */
[----:B0-----:R-:W-:-:S04]  /*19630*/  LOP3.LUT R3, R3, 0x7f, RZ, 0xc0, !PT ;  /* 0x0000007f03037812 */ /* 0x001fc800078ec0ff */
[----:B------:R-:W-:Y:S01]  /*19640*/  SHF.R.U32.HI R8, RZ, 0x3, R3 ;  /* 0x00000003ff087819 */ /* 0x000fe20000011603 */
[----:B----4-:R-:W-:Y:S02]  /*19650*/  IMAD.SHL.U32 R0, R0, 0x10, RZ ;  /* 0x0000001000007824 */ /* 0x010fe400078e00ff */
[----:B------:R-:W0:Y:S01]  /*19660*/  @P0 LDC R3, c[0x0][0x434] ;  /* 0x00010d00ff030b82 */ /* 0x000e220000000800 */
[----:B------:R-:W-:Y:S02]  /*19670*/  LEA R8, R6, R8, 0x7 ;  /* 0x0000000806087211 */ /* 0x000fe400078e38ff */
[----:B------:R-:W-:-:S04]  /*19680*/  LOP3.LUT R0, R0, 0x70, RZ, 0xc0, !PT ;  /* 0x0000007000007812 */ /* 0x000fc800078ec0ff */
[----:B------:R-:W-:-:S05]  /*19690*/  IADD3 R8, R0, R8, R37 ;  /* 0x0000000800087210 */ /* 0x000fca0007ffe025 */
[----:B------:R-:W-:Y:S02]  /*196a0*/  IMAD.MOV.U32 R9, RZ, RZ, R8 ;  /* 0x000000ffff097224 */ /* 0x000fe400078e0008 */
[----:B0-----:R-:W-:-:S05]  /*196b0*/  @P0 IMAD.HI.U32 R0, R8, R3, RZ ;  /* 0x0000000308000227 */ /* 0x001fca00078e00ff */
[----:B-1----:R-:W-:-:S04]  /*196c0*/  @P0 SHF.R.U32.HI R9, RZ, R5, R0 ;  /* 0x00000005ff090219 */ /* 0x002fc80000011600 */
[--C-:B------:R-:W-:Y:S01]  /*196d0*/  SHF.R.S32.HI R3, RZ, 0x1f, R9.reuse ;  /* 0x0000001fff037819 */ /* 0x100fe20000011409 */
[----:B------:R-:W-:-:S04]  /*196e0*/  IMAD.MOV.U32 R2, RZ, RZ, R9 ;  /* 0x000000ffff027224 */ /* 0x000fc800078e0009 */
[----:B------:R-:W-:-:S04]  /*196f0*/  IMAD.WIDE.U32 R2, R33, UR4, R2 ;  /* 0x0000000421027c25 */ /* 0x000fc8000f8e0002 */
[----:B---3--:R-:W-:-:S04]  /*19700*/  IMAD R0, R4, UR4, RZ ;  /* 0x0000000404007c24 */ /* 0x008fc8000f8e02ff */
[----:B------:R-:W-:Y:S01]  /*19710*/  IMAD R5, R33, UR5, R0 ;  /* 0x0000000521057c24 */ /* 0x000fe2000f8e0200 */
[----:B------:R-:W-:Y:S02]  /*19720*/  ULDC.64 UR4, c[0x0][0x418] ;  /* 0x0001060000047ab9 */ /* 0x000fe40000000a00 */
[----:B------:R-:W-:Y:S01]  /*19730*/  LEA R4, P0, R2, UR4, 0x2 ;  /* 0x0000000402047c11 */ /* 0x000fe2000f8010ff */
[----:B------:R-:W-:-:S05]  /*19740*/  IMAD.IADD R3, R5, 0x1, R3 ;  /* 0x0000000105037824 */ /* 0x000fca00078e0203 */
[----:B------:R-:W-:-:S05]  /*19750*/  LEA.HI.X R5, R2, UR5, R3, 0x2, P0 ;  /* 0x0000000502057c11 */ /* 0x000fca00080f1403 */
[----:B------:R0:W3:Y:S01]  /*19760*/  LDG.E R0, desc[UR42][R4.64] ;  /* 0x0000002a04007981 */ /* 0x0000e2000c1e1900 */
[----:B------:R-:W-:Y:S02]  /*19770*/  IMAD.U32 R11, RZ, RZ, UR38 ;  /* 0x00000026ff0b7e24 */ /* 0x000fe4000f8e00ff */
[----:B------:R-:W-:Y:S02]  /*19780*/  VIADD R25, R10, 0x1 ;  /* 0x000000010a197836 */ /* 0x000fe40000000000 */
[----:B------:R-:W-:Y:S01]  /*19790*/  IMAD.MOV R2, RZ, RZ, -R9 ;  /* 0x000000ffff027224 */ /* 0x000fe200078e0a09 */
[----:B------:R-:W-:Y:S01]  /*197a0*/  ISETP.NE.AND P3, PT, R11, 0x3, PT ;  /* 0x000000030b00780c */ /* 0x000fe20003f65270 */
[----:B------:R-:W-:Y:S01]  /*197b0*/  IMAD.MOV.U32 R26, RZ, RZ, R6 ;  /* 0x000000ffff1a7224 */ /* 0x000fe200078e0006 */
[----:B------:R-:W-:Y:S01]  /*197c0*/  ISETP.NE.AND P0, PT, R25, 0x2, PT ;  /* 0x000000021900780c */ /* 0x000fe20003f05270 */
[----:B0-----:R-:W-:-:S03]  /*197d0*/  IMAD R4, R7, R2, R8 ;  /* 0x0000000207047224 */ /* 0x001fc600078e0208 */
[----:B------:R-:W-:Y:S02]  /*197e0*/  SEL R28, RZ, 0x1, P0 ;  /* 0x00000001ff1c7807 */ /* 0x000fe40000000000 */
[----:B------:R-:W-:Y:S02]  /*197f0*/  SEL R25, R25, RZ, P0 ;  /* 0x000000ff19197207 */ /* 0x000fe40000000000 */
[----:B------:R-:W-:Y:S02]  /*19800*/  LOP3.LUT R28, R17, R28, RZ, 0x3c, !PT ;  /* 0x0000001c111c7212 */ /* 0x000fe400078e3cff */
[----:B---3--:R-:W-:Y:S01]  /*19810*/  SHF.R.S32.HI R21, RZ, 0x1f, R0 ;  /* 0x0000001fff157819 */ /* 0x008fe20000011400 */
[----:B------:R-:W-:Y:S06]  /*19820*/  @!P3 BRA `(.L_x_7231) ;  /* 0x000000000004b947 */ /* 0x000fec0003800000 */
[----:B------:R-:W-:Y:S01]  /*19830*/  BPT.TRAP 0x1 ;  /* 0x000000040000795c */ /* 0x000fe20000300000 */
.L_x_7231:
[----:B------:R-:W-:Y:S01]  /*19840*/  IMAD R6, R25, 0x8, R22 ;  /* 0x0000000819067824 */ /* 0x000fe200078e0216 */
[----:B------:R-:W-:Y:S01]  /*19850*/  SHF.L.U32 R3, R28, 0x1f, RZ ;  /* 0x0000001f1c037819 */ /* 0x000fe200000006ff */
[----:B------:R-:W-:Y:S03]  /*19860*/  BSSY B1, `(.L_x_7232) ;  /* 0x0000003000017945 */ /* 0x000fe60003800000 */
[----:B------:R-:W0:Y:S02]  /*19870*/  SYNCS.PHASECHK.TRANS64.TRYWAIT P0, [R6+URZ+0x28840], R3 ;  /* 0x02884003060075a7 */ /* 0x000e24000800017f */
[----:B0-----:R-:W-:Y:S05]  /*19880*/  @!P0 BRA `(.L_x_7233) ;  /* 0x0000005c00a48947 */ /* 0x001fea0003800000 */
.L_x_7431:
[----:B------:R-:W-:Y:S05]  /*19890*/  BSYNC B1 ;  /* 0x0000000000017941 */ /* 0x000fea0003800000 */
.L_x_7232:
[----:B------:R-:W3:Y:S01]  /*198a0*/  LDL R2, [R1] ;  /* 0x0000000001027983 */ /* 0x000ee20000100800 */
[----:B------:R-:W-:Y:S01]  /*198b0*/  SHF.R.S32.HI R20, RZ, 0x1f, R4 ;  /* 0x0000001fff147819 */ /* 0x000fe20000011404 */
[----:B------:R-:W-:Y:S01]  /*198c0*/  ULDC.64 UR4, c[0x0][0x300] ;  /* 0x0000c00000047ab9 */ /* 0x000fe20000000a00 */
[----:B------:R-:W-:Y:S01]  /*198d0*/  ULDC.64 UR6, c[0x0][0x2e8] ;  /* 0x0000ba0000067ab9 */ /* 0x000fe20000000a00 */
[----:B------:R-:W-:Y:S02]  /*198e0*/  IMAD R8, R25, 0x4000, R34 ;  /* 0x0000400019087824 */ /* 0x000fe400078e0222 */
[----:B------:R-:W-:-:S04]  /*198f0*/  IMAD R5, R20, UR4, RZ ;  /* 0x0000000414057c24 */ /* 0x000fc8000f8e02ff */
[----:B------:R-:W-:Y:S01]  /*19900*/  IMAD R5, R4, UR5, R5 ;  /* 0x0000000504057c24 */ /* 0x000fe2000f8e0205 */
[C---:B---3--:R-:W-:Y:S02]  /*19910*/  LOP3.LUT P4, RZ, R2.reuse, 0x2, RZ, 0xc0, !PT ;  /* 0x0000000202ff7812 */ /* 0x048fe4000788c0ff */
        /* <DEDUP_REMOVED lines=19> */
[----:B0-----:R-:W-:-:S04]  /*19a50*/  IADD3 R2, P0, R2, R5, RZ ;  /* 0x0000000502027210 */ /* 0x001fc80007f1e0ff */
[----:B-1----:R-:W-:-:S05]  /*19a60*/  IADD3.X R3, RZ, R3, RZ, P0, !PT ;  /* 0x00000003ff037210 */ /* 0x002fca00007fe4ff */
        /* <DEDUP_REMOVED lines=41> */
.L_x_7449:
        /* <DEDUP_REMOVED lines=9> */
.L_x_7235:
        /* <DEDUP_REMOVED lines=11> */
.L_x_7236:
[----:B------:R1:W-:Y:S01]  /*19e40*/  SYNCS.ARRIVE.TRANS64.A1T0 RZ, [R6+URZ+0x28830], RZ ;  /* 0x028830ff06ff79a7 */ /* 0x0003e2000810003f */
[----:B------:R-:W-:Y:S05]  /*19e50*/  @!P4 BRA `(.L_x_7237) ;  /* 0x000000000004c947 */ /* 0x000fea0003800000 */
[----:B------:R-:W-:Y:S01]  /*19e60*/  BPT.TRAP 0x1 ;  /* 0x000000040000795c */ /* 0x000fe20000300000 */
.L_x_7237:
[----:B------:R-:W-:Y:S01]  /*19e70*/  SHF.L.U32 R3, R17, 0x1f, RZ ;  /* 0x0000001f11037819 */ /* 0x000fe200000006ff */
[----:B-1----:R-:W-:Y:S01]  /*19e80*/  IMAD R6, R10, 0x8, R22 ;  /* 0x000000080a067824 */ /* 0x002fe200078e0216 */
[----:B------:R-:W-:Y:S03]  /*19e90*/  BSSY B1, `(.L_x_7238) ;  /* 0x0000003000017945 */ /* 0x000fe60003800000 */
[----:B------:R-:W1:Y:S02]  /*19ea0*/  SYNCS.PHASECHK.TRANS64.TRYWAIT P0, [R6+URZ+0x28860], R3 ;  /* 0x02886003060075a7 */ /* 0x000e64000800017f */
[----:B-1----:R-:W-:Y:S05]  /*19eb0*/  @!P0 BRA `(.L_x_7239) ;  /* 0x0000006000788947 */ /* 0x002fea0003800000 */
.L_x_7450:
[----:B------:R-:W-:Y:S05]  /*19ec0*/  BSYNC B1 ;  /* 0x0000000000017941 */ /* 0x000fea0003800000 */
.L_x_7238:
[----:B------:R-:W3:Y:S01]  /*19ed0*/  S2R R2, SR_TID.X ;  /* 0x0000000000027919 */ /* 0x000ee20000002100 */
[----:B------:R-:W-:Y:S01]  /*19ee0*/  UMOV UR4, 0xffffffff ;  /* 0xffffffff00047882 */ /* 0x000fe20000000000 */
[----:B------:R-:W-:Y:S02]  /*19ef0*/  IMAD R8, R32, -0x80, R35 ;  /* 0xffffff8020087824 */ /* 0x000fe400078e0223 */
[----:B0-----:R-:W-:Y:S01]  /*19f00*/  IMAD R7, R10, 0x4000, R34 ;  /* 0x000040000a077824 */ /* 0x001fe200078e0222 */
        /* <DEDUP_REMOVED lines=8> */
[----:B0-----:R-:W-:-:S04]  /*19f90*/  IADD3 R2, P0, R2, R5, RZ ;  /* 0x0000000502027210 */ /* 0x001fc80007f1e0ff */
[----:B-1----:R-:W-:Y:S02]  /*19fa0*/  IADD3.X R3, RZ, R3, RZ, P0, !PT ;  /* 0x00000003ff037210 */ /* 0x002fe400007fe4ff */
        /* <DEDUP_REMOVED lines=53> */
.L_x_7468:
        /* <DEDUP_REMOVED lines=27> */
.L_x_7241:
        /* <DEDUP_REMOVED lines=11> */
.L_x_7242:
[C---:B------:R-:W-:Y:S01]  /*1a560*/  ISETP.GT.AND P0, PT, R26.reuse, R36, PT ;  /* 0x000000241a00720c */ /* 0x040fe20003f04270 */
[----:B------:R0:W-:Y:S01]  /*1a570*/  SYNCS.ARRIVE.TRANS64.A1T0 RZ, [R6+URZ+0x28850], RZ ;  /* 0x028850ff06ff79a7 */ /* 0x0001e2000810003f */
[----:B------:R-:W-:Y:S01]  /*1a580*/  MOV R10, R25 ;  /* 0x00000019000a7202 */ /* 0x000fe20000000f00 */
[----:B------:R-:W-:Y:S02]  /*1a590*/  IMAD.MOV.U32 R17, RZ, RZ, R28 ;  /* 0x000000ffff117224 */ /* 0x000fe400078e001c */
[----:B------:R-:W-:Y:S02]  /*1a5a0*/  IMAD.MOV.U32 R32, RZ, RZ, R26 ;  /* 0x000000ffff207224 */ /* 0x000fe400078e001a */
[----:B0-----:R-:W-:-:S06]  /*1a5b0*/  VIADD R6, R26, 0xffffffff ;  /* 0xffffffff1a067836 */ /* 0x001fcc0000000000 */
[----:B------:R-:W-:Y:S05]  /*1a5c0*/  @P0 BRA `(.L_x_7243) ;  /* 0xffffffec00f80947 */ /* 0x000fea000383ffff */
.L_x_7230:
[----:B------:R-:W-:Y:S05]  /*1a5d0*/  BSYNC B0 ;  /* 0x0000000000007941 */ /* 0x000fea0003800000 */
.L_x_7229:
        /* <DEDUP_REMOVED lines=17> */
.L_x_7245:
[----:B------:R-:W-:Y:S05]  /*1a6f0*/  BSYNC B0 ;  /* 0x0000000000007941 */ /* 0x000fea0003800000 */
.L_x_7244:
[----:B------:R-:W-:-:S05]  /*1a700*/  IMAD.U32 R0, RZ, RZ, UR38 ;  /* 0x00000026ff007e24 */ /* 0x000fca000f8e00ff */
[----:B------:R-:W-:-:S13]  /*1a710*/  ISETP.NE.AND P0, PT, R0, 0x3, PT ;  /* 0x000000030000780c */ /* 0x000fda0003f05270 */
[----:B------:R-:W-:Y:S05]  /*1a720*/  @!P0 BRA `(.L_x_7246) ;  /* 0x0000000000048947 */ /* 0x000fea0003800000 */
[----:B------:R-:W-:Y:S01]  /*1a730*/  BPT.TRAP 0x1 ;  /* 0x000000040000795c */ /* 0x000fe20000300000 */
.L_x_7246:
[----:B------:R-:W-:Y:S01]  /*1a740*/  IMAD R0, R25, 0x8, R22 ;  /* 0x0000000819007824 */ /* 0x000fe200078e0216 */
[----:B0-----:R-:W-:Y:S01]  /*1a750*/  SHF.L.U32 R3, R28, 0x1f, RZ ;  /* 0x0000001f1c037819 */ /* 0x001fe200000006ff */
[----:B------:R-:W-:Y:S01]  /*1a760*/  BSSY B0, `(.L_x_7247) ;  /* 0x0000004000007945 */ /* 0x000fe20003800000 */
[----:B------:R-:W-:Y:S02]  /*1a770*/  IMAD R6, R26, -0x80, R35 ;  /* 0xffffff801a067824 */ /* 0x000fe400078e0223 */
[----:B------:R-:W0:Y:S02]  /*1a780*/  SYNCS.PHASECHK.TRANS64.TRYWAIT P0, [R0+URZ+0x28860], R3 ;  /* 0x02886003000075a7 */ /* 0x000e24000800017f */
[----:B0-----:R-:W-:Y:S05]  /*1a790*/  @!P0 BRA `(.L_x_7248) ;  /* 0x0000006000dc8947 */ /* 0x001fea0003800000 */
.L_x_7469:
[----:B------:R-:W-:Y:S05]  /*1a7a0*/  BSYNC B0 ;  /* 0x0000000000007941 */ /* 0x000fea0003800000 */
.L_x_7247:
        /* <DEDUP_REMOVED lines=51> */
[----:B------:R-:W3:Y:S02]  /*1aae0*/  SHFL.IDX PT, R10, R23, 0x6, 0x181f ;  /* 0x00d81f00170a7f89 */ /* 0x000ee400000e0000 */
[----:B-1----:R-:W-:Y:S02]  /*1aaf0*/  IADD3.X R3, RZ, R8, RZ, P4, !PT ;  /* 0x00000008ff037210 */ /* 0x002fe400027fe4ff */
        /* <DEDUP_REMOVED lines=13> */
[----:B---3--:R-:W-:-:S05]  /*1abd0*/  IADD3 R2, P4, R10, R5, RZ ;  /* 0x000000050a027210 */ /* 0x008fca0007f9e0ff */
[----:B-1----:R-:W-:-:S05]  /*1abe0*/  IMAD.X R3, RZ, RZ, R8, P4 ;  /* 0x000000ffff037224 */ /* 0x002fca00020e0608 */
[----:B------:R1:W-:Y:S04]  /*1abf0*/  LDGSTS.E.BYPASS.LTC128B.128 [R4+0x3400], desc[UR42][R2.64], !P2 ;  /* 0x0340000002047fae */ /* 0x0003e8000d101d6a */
[----:B0---4-:R1:W-:Y:S02]  /*1ac00*/  LDGSTS.E.BYPASS.LTC128B.128 [R4+0x7400], desc[UR42][R2.64+0x80], !P3 ;  /* 0x0740008002047fae */ /* 0x0113e4000d901d6a */
.L_x_7487:
        /* <DEDUP_REMOVED lines=11> */
.L_x_7250:
        /* <DEDUP_REMOVED lines=11> */
.L_x_7251:
[----:B------:R0:W-:Y:S01]  /*1ad70*/  SYNCS.ARRIVE.TRANS64.A1T0 RZ, [R0+URZ+0x28850], RZ ;  /* 0x028850ff00ff79a7 */ /* 0x0001e2000810003f */
[----:B------:R-:W-:-:S05]  /*1ad80*/  VIADD R25, R25, 0x1 ;  /* 0x0000000119197836 */ /* 0x000fca0000000000 */
[----:B------:R-:W-:-:S04]  /*1ad90*/  ISETP.NE.AND P0, PT, R25, 0x2, PT ;  /* 0x000000021900780c */ /* 0x000fc80003f05270 */
[----:B------:R-:W-:Y:S02]  /*1ada0*/  SEL R3, RZ, 0x1, P0 ;  /* 0x00000001ff037807 */ /* 0x000fe40000000000 */
[----:B------:R-:W-:Y:S02]  /*1adb0*/  SEL R25, R25, RZ, P0 ;  /* 0x000000ff19197207 */ /* 0x000fe40000000000 */
[----:B0-----:R-:W-:-:S07]  /*1adc0*/  LOP3.LUT R28, R28, R3, RZ, 0x3c, !PT ;  /* 0x000000031c1c7212 */ /* 0x001fce00078e3cff */
.L_x_7208:
[----:B------:R-:W-:Y:S05]  /*1add0*/  BSYNC B7 ;  /* 0x0000000000077941 */ /* 0x000fea0003800000 */
.L_x_7206:
        /* <DEDUP_REMOVED lines=12> */
.L_x_7252:
[----:B------:R-:W1:Y:S01]  /*1aea0*/  S2R R9, SR_TID.X ;  /* 0x0000000000097919 */ /* 0x000e620000002100 */
[----:B------:R-:W-:Y:S01]  /*1aeb0*/  UMOV UR4, 0xffffffff ;  /* 0xffffffff00047882 */ /* 0x000fe20000000000 */
[----:B-1----:R-:W-:-:S04]  /*1aec0*/  LOP3.LUT R9, R9, 0x1f, RZ, 0xc0, !PT ;  /* 0x0000001f09097812 */ /* 0x002fc800078ec0ff */
[----:B------:R-:W-:Y:S01]  /*1aed0*/  ISETP.NE.AND P0, PT, R9, 0x1f, PT ;  /* 0x0000001f0900780c */ /* 0x000fe20003f05270 */
[----:B------:R-:W-:-:S12]  /*1aee0*/  BRA.DIV UR4, `(.L_x_7254) ;  /* 0x0000006604987947 */ /* 0x000fd8000b800000 */
[----:B0-----:R-:W-:Y:S01]  /*1aef0*/  IMAD.IADD R7, R19, 0x1, R9 ;  /* 0x0000000113077824 */ /* 0x001fe200078e0209 */
        /* <DEDUP_REMOVED lines=37> */
.L_x_7497:
[----:B------:R-:W-:Y:S02]  /*1b150*/  ULDC UR4, c[0x0][0xc38] ;  /* 0x00030e0000047ab9 */ /* 0x000fe40000000800 */
[----:B------:R-:W-:-:S04]  /*1b160*/  IMAD.U32 R5, RZ, RZ, UR4 ;  /* 0x00000004ff057e24 */ /* 0x000fc8000f8e00ff */
[----:B-1----:R-:W-:-:S04]  /*1b170*/  IMAD R14, R14, R5, RZ ;  /* 0x000000050e0e7224 */ /* 0x002fc800078e02ff */
[----:B------:R-:W-:-:S05]  /*1b180*/  IMAD.IADD R9, R8, 0x1, R14 ;  /* 0x0000000108097824 */ /* 0x000fca00078e020e */
[----:B------:R-:W-:-:S13]  /*1b190*/  ISETP.GT.AND P6, PT, R9, R0, PT ;  /* 0x000000000900720c */ /* 0x000fda0003fc4270 */
[----:B------:R-:W-:Y:S05]  /*1b1a0*/  @P6 BRA `(.L_x_7255) ;  /* 0x0000000000a46947 */ /* 0x000fea0003800000 */
.L_x_7258:
        /* <DEDUP_REMOVED lines=34> */
[----:B------:R0:W1:Y:S02]  /*1b3d0*/  SHFL.IDX PT, R14, R2, 0x1f, 0x1f ;  /* 0x03e01f00020e7f89 */ /* 0x00006400000e0000 */
.L_x_7505:
[----:B------:R-:W-:Y:S02]  /*1b3e0*/  ULDC UR4, c[0x0][0xc38] ;  /* 0x00030e0000047ab9 */ /* 0x000fe40000000800 */
[----:B------:R-:W-:-:S04]  /*1b3f0*/  IMAD.U32 R5, RZ, RZ, UR4 ;  /* 0x00000004ff057e24 */ /* 0x000fc8000f8e00ff */
[----:B-1----:R-:W-:-:S04]  /*1b400*/  IMAD R14, R14, R5, RZ ;  /* 0x000000050e0e7224 */ /* 0x002fc800078e02ff */
[----:B------:R-:W-:-:S05]  /*1b410*/  IMAD.IADD R9, R14, 0x1, R9 ;  /* 0x000000010e097824 */ /* 0x000fca00078e0209 */
[----:B------:R-:W-:-:S13]  /*1b420*/  ISETP.GT.AND P6, PT, R9, R0, PT ;  /* 0x000000000900720c */ /* 0x000fda0003fc4270 */
[----:B------:R-:W-:Y:S05]  /*1b430*/  @!P6 BRA `(.L_x_7258) ;  /* 0xfffffffc005ce947 */ /* 0x000fea000383ffff */
.L_x_7255:
        /* <DEDUP_REMOVED lines=9> */
.L_x_7510:
[----:B------:R-:W-:-:S13]  /*1b4d0*/  ISETP.NE.AND P0, PT, R3, RZ, PT ;  /* 0x000000ff0300720c */ /* 0x000fda0003f05270 */
[----:B------:R-:W-:Y:S05]  /*1b4e0*/  @!P0 BRA `(.L_x_7260) ;  /* 0x0000000000108947 */ /* 0x000fea0003800000 */
[----:B------:R-:W-:Y:S01]  /*1b4f0*/  UMOV UR4, 0xffffffff ;  /* 0xffffffff00047882 */ /* 0x000fe20000000000 */
[----:B------:R-:W-:Y:S02]  /*1b500*/  VIADD R12, R8, 0xffffffff ;  /* 0xffffffff080c7836 */ /* 0x000fe40000000000 */
[----:B------:R-:W-:Y:S05]  /*1b510*/  BRA.DIV UR4, `(.L_x_7261) ;  /* 0x0000006a045c7947 */ /* 0x000fea000b800000 */
[----:B------:R4:W0:Y:S02]  /*1b520*/  SHFL.IDX PT, R6, R2, R12, 0x1f ;  /* 0x00001f0c02067589 */ /* 0x00082400000e0000 */
.L_x_7260:
[----:B--2---:R-:W-:Y:S01]  /*1b530*/  IABS R10, R7 ;  /* 0x00000007000a7213 */ /* 0x004fe20000000000 */
[----:B0-----:R-:W-:Y:S01]  /*1b540*/  IMAD R16, R6, R5, R9 ;  /* 0x0000000506107224 */ /* 0x001fe200078e0209 */
[----:B---3--:R-:W-:Y:S02]  /*1b550*/  IABS R5, R4 ;  /* 0x0000000400057213 */ /* 0x008fe40000000000 */
[----:B------:R-:W0:Y:S01]  /*1b560*/  I2F.RP R11, R10 ;  /* 0x0000000a000b7306 */ /* 0x000e220000209400 */
[----:B------:R-:W-:Y:S01]  /*1b570*/  IMAD.IADD R0, R0, 0x1, -R16 ;  /* 0x0000000100007824 */ /* 0x000fe200078e0a10 */
[----:B------:R-:W-:-:S06]  /*1b580*/  IADD3 R19, R8, R19, RZ ;  /* 0x0000001308137210 */ /* 0x000fcc0007ffe0ff */
        /* <DEDUP_REMOVED lines=17> */
[-C--:B------:R-:W-:Y:S01]  /*1b6a0*/  @!P1 IADD3 R9, R9, -R10.reuse, RZ ;  /* 0x8000000a09099210 */ /* 0x080fe20007ffe0ff */
        /* <DEDUP_REMOVED lines=34> */
.L_x_7256:
[----:B------:R-:W-:Y:S01]  /*1b8d0*/  UMOV UR4, URZ ;  /* 0x0000003f00047c82 */ /* 0x000fe20008000000 */
[----:B------:R-:W-:Y:S01]  /*1b8e0*/  UMOV UR5, URZ ;  /* 0x0000003f00057c82 */ /* 0x000fe20008000000 */
[----:B------:R-:W-:Y:S01]  /*1b8f0*/  ULDC UR6, c[0x0][0xc3c] ;  /* 0x00030f0000067ab9 */ /* 0x000fe20000000800 */
[----:B------:R-:W-:Y:S02]  /*1b900*/  IMAD.MOV.U32 R16, RZ, RZ, R0 ;  /* 0x000000ffff107224 */ /* 0x000fe400078e0000 */
[----:B------:R-:W-:Y:S02]  /*1b910*/  IMAD.U32 R17, RZ, RZ, UR4 ;  /* 0x00000004ff117e24 */ /* 0x000fe4000f8e00ff */
[----:B------:R-:W-:Y:S02]  /*1b920*/  IMAD.U32 R18, RZ, RZ, UR5 ;  /* 0x00000005ff127e24 */ /* 0x000fe4000f8e00ff */
[----:B------:R-:W-:-:S07]  /*1b930*/  IMAD.U32 R19, RZ, RZ, UR6 ;  /* 0x00000006ff137e24 */ /* 0x000fce000f8e00ff */
.L_x_7262:
        /* <DEDUP_REMOVED lines=10> */
.L_x_7253:
[----:B------:R-:W-:Y:S02]  /*1b9e0*/  ULDC UR4, c[0x0][0xc3c] ;  /* 0x00030f0000047ab9 */ /* 0x000fe40000000800 */
[----:B-1----:R-:W-:-:S13]  /*1b9f0*/  ISETP.GE.AND P0, PT, R19, UR4, PT ;  /* 0x0000000413007c0c */ /* 0x002fda000bf06270 */
[----:B------:R-:W-:Y:S05]  /*1ba00*/  @!P0 BRA `(.L_x_7263) ;  /* 0xffffffa000608947 */ /* 0x000fea000383ffff */
[----:B------:R-:W-:Y:S05]  /*1ba10*/  BSYNC B8 ;  /* 0x0000000000087941 */ /* 0x000fea0003800000 */
.L_x_7162:
        /* <DEDUP_REMOVED lines=12> */
.L_x_7513:
[----:B------:R-:W-:Y:S05]  /*1bae0*/  BSYNC B0 ;  /* 0x0000000000007941 */ /* 0x000fea0003800000 */
.L_x_7264:
[----:B------:R-:W-:-:S03]  /*1baf0*/  UMOV UR4, 0xffffffff ;  /* 0xffffffff00047882 */ /* 0x000fc60000000000 */
[----:B------:R-:W-:Y:S05]  /*1bb00*/  BRA.DIV UR4, `(.L_x_7266) ;  /* 0x00000066041c7947 */ /* 0x000fea000b800000 */
[----:B0-----:R-:W0:Y:S02]  /*1bb10*/  S2R R0, SR_TID.X ;  /* 0x0000000000007919 */ /* 0x001e240000002100 */
[----:B0-----:R-:W-:-:S04]  /*1bb20*/  SHF.R.U32.HI R0, RZ, 0x5, R0 ;  /* 0x00000005ff007819 */ /* 0x001fc80000011600 */
[----:B------:R-:W-:-:S05]  /*1bb30*/  LOP3.LUT R0, R0, 0x3, RZ, 0xc0, !PT ;  /* 0x0000000300007812 */ /* 0x000fca00078ec0ff */
[----:B------:R0:W1:Y:S02]  /*1bb40*/  SHFL.IDX PT, R14, R0, RZ, 0x1f ;  /* 0x00001fff000e7589 */ /* 0x00006400000e0000 */
.L_x_7516:
[----:B-1----:R-:W-:-:S13]  /*1bb50*/  ISETP.NE.AND P0, PT, R14, RZ, PT ;  /* 0x000000ff0e00720c */ /* 0x002fda0003f05270 */
[----:B------:R-:W-:Y:S05]  /*1bb60*/  @P0 BRA `(.L_x_6945) ;  /* 0x0000000000880947 */ /* 0x000fea0003800000 */
[----:B------:R-:W-:-:S03]  /*1bb70*/  UMOV UR4, 0xffffffff ;  /* 0xffffffff00047882 */ /* 0x000fc60000000000 */
[----:B------:R-:W-:Y:S05]  /*1bb80*/  BRA.DIV UR4, `(.L_x_7267) ;  /* 0x0000006604307947 */ /* 0x000fea000b800000 */
[----:B------:R-:W-:-:S13]  /*1bb90*/  ELECT P6, URZ, PT ;  /* 0x00000000003f782f */ /* 0x000fda00038c0000 */
.L_x_7519:
[----:B------:R-:W-:Y:S05]  /*1bba0*/  @!P6 BRA `(.L_x_6945) ;  /* 0x000000000078e947 */ /* 0x000fea0003800000 */
[----:B------:R-:W-:-:S06]  /*1bbb0*/  ULOP3.LUT UR4, UR36, 0x2, URZ, 0xfc, !UPT ;  /* 0x0000000224047892 */ /* 0x000fcc000f8efc3f */
[----:B0-----:R-:W-:-:S05]  /*1bbc0*/  IMAD.U32 R0, RZ, RZ, UR4 ;  /* 0x00000004ff007e24 */ /* 0x001fca000f8e00ff */
[----:B------:R-:W-:-:S13]  /*1bbd0*/  ISETP.NE.AND P0, PT, R0, 0x3, PT ;  /* 0x000000030000780c */ /* 0x000fda0003f05270 */
[----:B------:R-:W-:Y:S05]  /*1bbe0*/  @!P0 BRA `(.L_x_7268) ;  /* 0x0000000000048947 */ /* 0x000fea0003800000 */
[----:B------:R-:W-:Y:S01]  /*1bbf0*/  BPT.TRAP 0x1 ;  /* 0x000000040000795c */ /* 0x000fe20000300000 */
.L_x_7268:
[C---:B------:R-:W-:Y:S01]  /*1bc00*/  IMAD R5, R25.reuse, 0x8, R4 ;  /* 0x0000000819057824 */ /* 0x040fe200078e0204 */
[----:B------:R-:W-:Y:S01]  /*1bc10*/  SHF.L.U32 R0, R28, 0x1f, RZ ;  /* 0x0000001f1c007819 */ /* 0x000fe200000006ff */
[----:B------:R-:W-:-:S03]  /*1bc20*/  VIADD R25, R25, 0x1 ;  /* 0x0000000119197836 */ /* 0x000fc60000000000 */
[----:B------:R-:W0:Y:S02]  /*1bc30*/  SYNCS.PHASECHK.TRANS64.TRYWAIT P1, [R5+URZ+0x28840], R0 ;  /* 0x02884000050075a7 */ /* 0x000e24000802017f */
[----:B------:R-:W-:-:S04]  /*1bc40*/  ISETP.NE.AND P2, PT, R25, 0x2, PT ;  /* 0x000000021900780c */ /* 0x000fc80003f45270 */
[----:B------:R-:W-:Y:S01]  /*1bc50*/  SEL R3, RZ, 0x1, P2 ;  /* 0x00000001ff037807 */ /* 0x000fe20001000000 */
[----:B0-----:R-:W-:Y:S08]  /*1bc60*/  @!P1 BRA `(.L_x_7269) ;  /* 0x0000006400189947 */ /* 0x001ff00003800000 */
.L_x_7520:
[----:B------:R-:W-:Y:S02]  /*1bc70*/  SEL R25, R25, RZ, P2 ;  /* 0x000000ff19197207 */ /* 0x000fe40001000000 */
[----:B------:R-:W-:Y:S01]  /*1bc80*/  LOP3.LUT R2, R28, R3, RZ, 0x3c, !PT ;  /* 0x000000031c027212 */ /* 0x000fe200078e3cff */
[----:B------:R-:W-:Y:S06]  /*1bc90*/  @!P0 BRA `(.L_x_7270) ;  /* 0x0000000000048947 */ /* 0x000fec0003800000 */
[----:B------:R-:W-:Y:S01]  /*1bca0*/  BPT.TRAP 0x1 ;  /* 0x000000040000795c */ /* 0x000fe20000300000 */
.L_x_7270:
[----:B------:R-:W-:Y:S01]  /*1bcb0*/  IMAD R25, R25, 0x8, R4 ;  /* 0x0000000819197824 */ /* 0x000fe200078e0204 */
[----:B------:R-:W-:-:S04]  /*1bcc0*/  SHF.L.U32 R2, R2, 0x1f, RZ ;  /* 0x0000001f02027819 */ /* 0x000fc800000006ff */
[----:B------:R-:W1:Y:S02]  /*1bcd0*/  SYNCS.PHASECHK.TRANS64.TRYWAIT P1, [R25+URZ+0x28840], R2 ;  /* 0x02884002190075a7 */ /* 0x000e64000802017f */
[----:B-1----:R-:W-:Y:S05]  /*1bce0*/  @!P1 BRA `(.L_x_7271) ;  /* 0x00000064000c9947 */ /* 0x002fea0003800000 */
.L_x_7521:
[----:B------:R-:W-:Y:S05]  /*1bcf0*/  @!P0 BRA `(.L_x_7272) ;  /* 0x0000000000048947 */ /* 0x000fea0003800000 */
[----:B------:R-:W-:Y:S01]  /*1bd00*/  BPT.TRAP 0x1 ;  /* 0x000000040000795c */ /* 0x000fe20000300000 */
.L_x_7272:
[----:B------:R-:W3:Y:S02]  /*1bd10*/  SYNCS.PHASECHK.TRANS64.TRYWAIT P1, [R5+URZ+0x28860], R0 ;  /* 0x02886000050075a7 */ /* 0x000ee4000802017f */
[----:B---3--:R-:W-:Y:S05]  /*1bd20*/  @!P1 BRA `(.L_x_7273) ;  /* 0x0000006400109947 */ /* 0x008fea0003800000 */
.L_x_7522:
[----:B------:R-:W-:Y:S05]  /*1bd30*/  @!P0 BRA `(.L_x_7274) ;  /* 0x0000000000048947 */ /* 0x000fea0003800000 */
[----:B------:R-:W-:Y:S01]  /*1bd40*/  BPT.TRAP 0x1 ;  /* 0x000000040000795c */ /* 0x000fe20000300000 */
.L_x_7274:
[----:B----4-:R4:W0:Y:S02]  /*1bd50*/  SYNCS.PHASECHK.TRANS64.TRYWAIT P0, [R25+URZ+0x28860], R2 ;  /* 0x02886002190075a7 */ /* 0x010824000800017f */
[----:B0-----:R-:W-:Y:S05]  /*1bd60*/  @!P0 NANOSLEEP.SYNCS 0x989680 ;  /* 0x009896800000895d */ /* 0x001fea0003900000 */
[----:B------:R-:W0:Y:S02]  /*1bd70*/  @!P0 SYNCS.PHASECHK.TRANS64 P0, [R25+URZ+0x28860], R2 ;  /* 0x02886002190085a7 */ /* 0x000e24000800007f */
[----:B0-----:R-:W-:Y:S05]  /*1bd80*/  @!P0 BRA `(.L_x_7274) ;  /* 0xfffffffc00f08947 */ /* 0x001fea000383ffff */
.L_x_6945:
[----:B------:R-:W-:Y:S05]  /*1bd90*/  BSYNC B9 ;  /* 0x0000000000097941 */ /* 0x000fea0003800000 */
.L_x_6942:
[----:B------:R-:W-:Y:S05]  /*1bda0*/  EXIT ;  /* 0x000000000000794d */ /* 0x000fea0003800000 */
.L_x_6969:
[----:B0-----:R0:W1:Y:S02]  /*1bdb0*/  SYNCS.PHASECHK.TRANS64.TRYWAIT P6, [R90+URZ+0x28890], R101 ;  /* 0x028890655a0075a7 */ /* 0x00106400080c017f */
[----:B-1----:R-:W-:Y:S05]  /*1bdc0*/  @!P6 NANOSLEEP.SYNCS 0x989680 ;  /* 0x009896800000e95d */ /* 0x002fea0003900000 */
[----:B------:R-:W1:Y:S02]  /*1bdd0*/  @!P6 SYNCS.PHASECHK.TRANS64 P6, [R90+URZ+0x28890], R101 ;  /* 0x028890655a00e5a7 */ /* 0x000e6400080c007f */
[----:B-1----:R-:W-:Y:S05]  /*1bde0*/  @!P6 BRA `(.L_x_6969) ;  /* 0xfffffffc00f0e947 */ /* 0x002fea000383ffff */
[----:B------:R-:W-:Y:S05]  /*1bdf0*/  BRA `(.L_x_7275) ;  /* 0xfffffe7400947947 */ /* 0x000fea000383ffff */
.L_x_6970:
[----:B------:R-:W-:Y:S01]  /*1be00*/  BSSY B1, `(.L_x_7276) ;  /* 0x0000008000017945 */ /* 0x000fe20003800000 */
[----:B------:R-:W-:Y:S01]  /*1be10*/  MOV R13, R106 ;  /* 0x0000006a000d7202 */ /* 0x000fe20000000f00 */
[----:B------:R-:W-:Y:S02]  /*1be20*/  IMAD.MOV.U32 R12, RZ, RZ, RZ ;  /* 0x000000ffff0c7224 */ /* 0x000fe400078e00ff */
[----:B------:R-:W-:Y:S02]  /*1be30*/  IMAD.MOV.U32 R11, RZ, RZ, 0x181f ;  /* 0x0000181fff0b7424 */ /* 0x000fe400078e00ff */
[----:B------:R-:W-:-:S07]  /*1be40*/  IMAD.MOV.U32 R15, RZ, RZ, -0x1 ;  /* 0xffffffffff0f7424 */ /* 0x000fce00078e00ff */
[----:B0-----:R-:W-:Y:S05]  /*1be50*/  WARPSYNC.COLLECTIVE R15, `(.L_x_7277) ;  /* 0x000000000f087348 */ /* 0x001fea0003c00000 */
[----:B------:R1:W2:Y:S02]  /*1be60*/  SHFL.IDX P6, R14, R13, R12, R11 ;  /* 0x0000000c0d0e7389 */ /* 0x0002a400000c000b */
[----:B012---:R-:W-:Y:S01]  /*1be70*/  ENDCOLLECTIVE ;  /* 0x000000000000791b */ /* 0x007fe20003800000 */
.L_x_7277:
[----:B------:R-:W-:Y:S05]  /*1be80*/  BSYNC B1 ;  /* 0x0000000000017941 */ /* 0x000fea0003800000 */
.L_x_7276:
        /* <DEDUP_REMOVED lines=8> */
.L_x_7278:
[----:B------:R-:W-:Y:S01]  /*1bf10*/  IMAD.MOV.U32 R74, RZ, RZ, R14 ;  /* 0x000000ffff4a7224 */ /* 0x000fe200078e000e */
[----:B------:R-:W-:Y:S06]  /*1bf20*/  BRA `(.L_x_7279) ;  /* 0xfffffe74005c7947 */ /* 0x000fec000383ffff */
.L_x_6979:
[----:B------:R-:W-:Y:S01]  /*1bf30*/  BSSY B1, `(.L_x_7280) ;  /* 0x0000008000017945 */ /* 0x000fe20003800000 */
[----:B0---4-:R-:W-:Y:S01]  /*1bf40*/  IMAD.MOV.U32 R13, RZ, RZ, R106 ;  /* 0x000000ffff0d7224 */ /* 0x011fe200078e006a */
[----:B------:R-:W-:Y:S01]  /*1bf50*/  MOV R15, 0xffffffff ;  /* 0xffffffff000f7802 */ /* 0x000fe20000000f00 */
[----:B------:R-:W-:Y:S02]  /*1bf60*/  IMAD.MOV.U32 R12, RZ, RZ, 0x1 ;  /* 0x00000001ff0c7424 */ /* 0x000fe400078e00ff */
[----:B------:R-:W-:-:S07]  /*1bf70*/  IMAD.MOV.U32 R11, RZ, RZ, 0x181f ;  /* 0x0000181fff0b7424 */ /* 0x000fce00078e00ff */
[----:B-123--:R-:W-:Y:S05]  /*1bf80*/  WARPSYNC.COLLECTIVE R15, `(.L_x_7281) ;  /* 0x000000000f087348 */ /* 0x00efea0003c00000 */
[----:B------:R0:W4:Y:S02]  /*1bf90*/  SHFL.IDX P6, R14, R13, R12, R11 ;  /* 0x0000000c0d0e7389 */ /* 0x00012400000c000b */
[----:B01234-:R-:W-:Y:S01]  /*1bfa0*/  ENDCOLLECTIVE ;  /* 0x000000000000791b */ /* 0x01ffe20003800000 */
.L_x_7281:
[----:B------:R-:W-:Y:S05]  /*1bfb0*/  BSYNC B1 ;  /* 0x0000000000017941 */ /* 0x000fea0003800000 */
.L_x_7280:
        /* <DEDUP_REMOVED lines=8> */
.L_x_7282:
[----:B------:R-:W-:Y:S01]  /*1c040*/  IMAD.MOV.U32 R66, RZ, RZ, R14 ;  /* 0x000000ffff427224 */ /* 0x000fe200078e000e */
[----:B------:R-:W-:Y:S06]  /*1c050*/  BRA `(.L_x_7283) ;  /* 0xfffffe7800ec7947 */ /* 0x000fec000383ffff */
.L_x_6988:
        /* <DEDUP_REMOVED lines=8> */
.L_x_7285:
[----:B------:R-:W-:Y:S05]  /*1c0e0*/  BSYNC B1 ;  /* 0x0000000000017941 */ /* 0x000fea0003800000 */
.L_x_7284:
        /* <DEDUP_REMOVED lines=8> */
.L_x_7286:
[----:B------:R-:W-:Y:S01]  /*1c170*/  IMAD.MOV.U32 R58, RZ, RZ, R14 ;  /* 0x000000ffff3a7224 */ /* 0x000fe200078e000e */
[----:B------:R-:W-:Y:S06]  /*1c180*/  BRA `(.L_x_7287) ;  /* 0xfffffe8000807947 */ /* 0x000fec000383ffff */
.L_x_6997:
        /* <DEDUP_REMOVED lines=8> */
.L_x_7289:
[----:B------:R-:W-:Y:S05]  /*1c210*/  BSYNC B1 ;  /* 0x0000000000017941 */ /* 0x000fea0003800000 */
.L_x_7288:
        /* <DEDUP_REMOVED lines=8> */
.L_x_7290:
[----:B------:R-:W-:Y:S01]  /*1c2a0*/  MOV R107, R14 ;  /* 0x0000000e006b7202 */ /* 0x000fe20000000f00 */
[----:B------:R-:W-:Y:S06]  /*1c2b0*/  BRA `(.L_x_7291) ;  /* 0xfffffe8800107947 */ /* 0x000fec000383ffff */
.L_x_7009:
[----:B-1----:R1:W2:Y:S02]  /*1c2c0*/  SYNCS.PHASECHK.TRANS64.TRYWAIT P4, [R90+URZ+0x28890], R101 ;  /* 0x028890655a0075a7 */ /* 0x0022a4000808017f */
[----:B--2---:R-:W-:Y:S05]  /*1c2d0*/  @!P4 NANOSLEEP.SYNCS 0x989680 ;  /* 0x009896800000c95d */ /* 0x004fea0003900000 */
[----:B------:R-:W2:Y:S02]  /*1c2e0*/  @!P4 SYNCS.PHASECHK.TRANS64 P4, [R90+URZ+0x28890], R101 ;  /* 0x028890655a00c5a7 */ /* 0x000ea4000808007f */
[----:B--2---:R-:W-:Y:S05]  /*1c2f0*/  @!P4 BRA `(.L_x_7009) ;  /* 0xfffffffc00f0c947 */ /* 0x004fea000383ffff */
[----:B------:R-:W-:Y:S05]  /*1c300*/  BRA `(.L_x_7292) ;  /* 0xfffffe9800487947 */ /* 0x000fea000383ffff */
.L_x_7010:
        /* <DEDUP_REMOVED lines=8> */
.L_x_7294:
[----:B------:R-:W-:Y:S05]  /*1c390*/  BSYNC B1 ;  /* 0x0000000000017941 */ /* 0x000fea0003800000 */
.L_x_7293:
        /* <DEDUP_REMOVED lines=8> */
.L_x_7295:
[----:B------:R-:W-:Y:S01]  /*1c420*/  IMAD.MOV.U32 R104, RZ, RZ, R14 ;  /* 0x000000ffff687224 */ /* 0x000fe200078e000e */
[----:B------:R-:W-:Y:S06]  /*1c430*/  BRA `(.L_x_7296) ;  /* 0xfffffe9800147947 */ /* 0x000fec000383ffff */
.L_x_7015:
[----:B------:R-:W-:Y:S01]  /*1c440*/  BSSY B1, `(.L_x_7297) ;  /* 0x0000008000017945 */ /* 0x000fe20003800000 */
[----:B----4-:R-:W-:Y:S01]  /*1c450*/  IMAD.MOV.U32 R13, RZ, RZ, R106 ;  /* 0x000000ffff0d7224 */ /* 0x010fe200078e006a */
[----:B------:R-:W-:Y:S01]  /*1c460*/  MOV R11, 0x181f ;  /* 0x0000181f000b7802 */ /* 0x000fe20000000f00 */
[----:B------:R-:W-:Y:S02]  /*1c470*/  IMAD.MOV.U32 R12, RZ, RZ, 0x1 ;  /* 0x00000001ff0c7424 */ /* 0x000fe400078e00ff */
[----:B------:R-:W-:-:S07]  /*1c480*/  IMAD.MOV.U32 R15, RZ, RZ, -0x1 ;  /* 0xffffffffff0f7424 */ /* 0x000fce00078e00ff */
[----:B0123--:R-:W-:Y:S05]  /*1c490*/  WARPSYNC.COLLECTIVE R15, `(.L_x_7298) ;  /* 0x000000000f087348 */ /* 0x00ffea0003c00000 */
[----:B------:R4:W0:Y:S02]  /*1c4a0*/  SHFL.IDX P6, R14, R13, R12, R11 ;  /* 0x0000000c0d0e7389 */ /* 0x00082400000c000b */
[----:B01234-:R-:W-:Y:S01]  /*1c4b0*/  ENDCOLLECTIVE ;  /* 0x000000000000791b */ /* 0x01ffe20003800000 */
.L_x_7298:
[----:B------:R-:W-:Y:S05]  /*1c4c0*/  BSYNC B1 ;  /* 0x0000000000017941 */ /* 0x000fea0003800000 */
.L_x_7297:
        /* <DEDUP_REMOVED lines=8> */
.L_x_7299:
[----:B------:R-:W-:Y:S01]  /*1c550*/  IMAD.MOV.U32 R46, RZ, RZ, R14 ;  /* 0x000000ffff2e7224 */ /* 0x000fe200078e000e */
[----:B------:R-:W-:Y:S06]  /*1c560*/  BRA `(.L_x_7300) ;  /* 0xfffffe9c00c87947 */ /* 0x000fec000383ffff */
.L_x_7020:
        /* <DEDUP_REMOVED lines=8> */
.L_x_7302:
[----:B------:R-:W-:Y:S05]  /*1c5f0*/  BSYNC B1 ;  /* 0x0000000000017941 */ /* 0x000fea0003800000 */
.L_x_7301:
        /* <DEDUP_REMOVED lines=8> */
.L_x_7303:
[----:B------:R-:W-:Y:S01]  /*1c680*/  IMAD.MOV.U32 R46, RZ, RZ, R14 ;  /* 0x000000ffff2e7224 */ /* 0x000fe200078e000e */
[----:B------:R-:W-:Y:S06]  /*1c690*/  BRA `(.L_x_7304) ;  /* 0xfffffea4007c7947 */ /* 0x000fec000383ffff */
.L_x_7025:
        /* <DEDUP_REMOVED lines=8> */
.L_x_7306:
[----:B------:R-:W-:Y:S05]  /*1c720*/  BSYNC B1 ;  /* 0x0000000000017941 */ /* 0x000fea0003800000 */
.L_x_7305:
[----:B------:R-:W-:Y:S01]  /*1c730*/  IMAD.MOV.U32 R13, RZ, RZ, R107 ;  /* 0x000000ffff0d7224 */ /* 0x000fe200078e006b */
[----:B------:R-:W-:Y:S01]  /*1c740*/  MOV R15, 0xffffffff ;  /* 0xffffffff000f7802 */ /* 0x000fe20000000f00 */
[----:B------:R-:W-:Y:S02]  /*1c750*/  IMAD.MOV.U32 R12, RZ, RZ, 0x3 ;  /* 0x00000003ff0c7424 */ /* 0x000fe400078e00ff */
[----:B------:R-:W-:Y:S02]  /*1c760*/  IMAD.MOV.U32 R11, RZ, RZ, 0x181f ;  /* 0x0000181fff0b7424 */ /* 0x000fe400078e00ff */
[----:B------:R-:W-:-:S07]  /*1c770*/  IMAD.MOV.U32 R106, RZ, RZ, R14 ;  /* 0x000000ffff6a7224 */ /* 0x000fce00078e000e */
[----:B------:R-:W-:Y:S05]  /*1c780*/  WARPSYNC.COLLECTIVE R15, `(.L_x_7307) ;  /* 0x000000000f087348 */ /* 0x000fea0003c00000 */
[----:B------:R0:W1:Y:S02]  /*1c790*/  SHFL.IDX P6, R14, R13, R12, R11 ;  /* 0x0000000c0d0e7389 */ /* 0x00006400000c000b */
[----:B01----:R-:W-:Y:S01]  /*1c7a0*/  ENDCOLLECTIVE ;  /* 0x000000000000791b */ /* 0x003fe20003800000 */
.L_x_7307:
[----:B------:R-:W-:Y:S01]  /*1c7b0*/  IMAD.MOV.U32 R107, RZ, RZ, R14 ;  /* 0x000000ffff6b7224 */ /* 0x000fe200078e000e */
[----:B------:R-:W-:Y:S06]  /*1c7c0*/  BRA `(.L_x_7308) ;  /* 0xfffffeac002c7947 */ /* 0x000fec000383ffff */
.L_x_7030:
[----:B-1----:R1:W2:Y:S02]  /*1c7d0*/  SYNCS.PHASECHK.TRANS64.TRYWAIT P3, [R90+URZ+0x28890], R101 ;  /* 0x028890655a0075a7 */ /* 0x0022a4000806017f */
[----:B--2---:R-:W-:Y:S05]  /*1c7e0*/  @!P3 NANOSLEEP.SYNCS 0x989680 ;  /* 0x009896800000b95d */ /* 0x004fea0003900000 */
[----:B------:R-:W2:Y:S02]  /*1c7f0*/  @!P3 SYNCS.PHASECHK.TRANS64 P3, [R90+URZ+0x28890], R101 ;  /* 0x028890655a00b5a7 */ /* 0x000ea4000806007f */
[----:B--2---:R-:W-:Y:S05]  /*1c800*/  @!P3 BRA `(.L_x_7030) ;  /* 0xfffffffc00f0b947 */ /* 0x004fea000383ffff */
[----:B------:R-:W-:Y:S05]  /*1c810*/  BRA `(.L_x_7309) ;  /* 0xfffffeb4003c7947 */ /* 0x000fea000383ffff */
.L_x_7031:
        /* <DEDUP_REMOVED lines=8> */
.L_x_7311:
[----:B------:R-:W-:Y:S05]  /*1c8a0*/  BSYNC B1 ;  /* 0x0000000000017941 */ /* 0x000fea0003800000 */
.L_x_7310:
        /* <DEDUP_REMOVED lines=8> */
.L_x_7312:
[----:B------:R-:W-:Y:S05]  /*1c930*/  BRA `(.L_x_7313) ;  /* 0xfffffeb4005c7947 */ /* 0x000fea000383ffff */
.L_x_7034:
[----:B------:R-:W-:Y:S01]  /*1c940*/  BSSY B1, `(.L_x_7314) ;  /* 0x0000008000017945 */ /* 0x000fe20003800000 */
[----:B----4-:R-:W-:Y:S01]  /*1c950*/  IMAD.MOV.U32 R13, RZ, RZ, R45 ;  /* 0x000000ffff0d7224 */ /* 0x010fe200078e002d */
[----:B------:R-:W-:Y:S01]  /*1c960*/  MOV R11, 0x181f ;  /* 0x0000181f000b7802 */ /* 0x000fe20000000f00 */
[----:B------:R-:W-:Y:S02]  /*1c970*/  IMAD.MOV.U32 R12, RZ, RZ, 0x1 ;  /* 0x00000001ff0c7424 */ /* 0x000fe400078e00ff */
[----:B------:R-:W-:-:S07]  /*1c980*/  IMAD.MOV.U32 R15, RZ, RZ, -0x1 ;  /* 0xffffffffff0f7424 */ /* 0x000fce00078e00ff */
[----:B0123--:R-:W-:Y:S05]  /*1c990*/  WARPSYNC.COLLECTIVE R15, `(.L_x_7315) ;  /* 0x000000000f087348 */ /* 0x00ffea0003c00000 */
[----:B---3--:R3:W4:Y:S02]  /*1c9a0*/  SHFL.IDX P6, R14, R13, R12, R11 ;  /* 0x0000000c0d0e7389 */ /* 0x00872400000c000b */
[----:B01234-:R-:W-:Y:S01]  /*1c9b0*/  ENDCOLLECTIVE ;  /* 0x000000000000791b */ /* 0x01ffe20003800000 */
.L_x_7315:
[----:B------:R-:W-:Y:S05]  /*1c9c0*/  BSYNC B1 ;  /* 0x0000000000017941 */ /* 0x000fea0003800000 */
.L_x_7314:
        /* <DEDUP_REMOVED lines=8> */
.L_x_7316:
[----:B------:R-:W-:Y:S05]  /*1ca50*/  BRA `(.L_x_7317) ;  /* 0xfffffeb4005c7947 */ /* 0x000fea000383ffff */
.L_x_7037:
[----:B------:R-:W-:Y:S01]  /*1ca60*/  BSSY B1, `(.L_x_7318) ;  /* 0x0000008000017945 */ /* 0x000fe20003800000 */
[----:B---3--:R-:W-:Y:S02]  /*1ca70*/  IMAD.MOV.U32 R13, RZ, RZ, R45 ;  /* 0x000000ffff0d7224 */ /* 0x008fe400078e002d */
[----:B------:R-:W-:Y:S02]  /*1ca80*/  IMAD.MOV.U32 R12, RZ, RZ, 0x2 ;  /* 0x00000002ff0c7424 */ /* 0x000fe400078e00ff */
[----:B------:R-:W-:Y:S02]  /*1ca90*/  IMAD.MOV.U32 R11, RZ, RZ, 0x181f ;  /* 0x0000181fff0b7424 */ /* 0x000fe400078e00ff */
[----:B------:R-:W-:-:S07]  /*1caa0*/  IMAD.MOV.U32 R15, RZ, RZ, -0x1 ;  /* 0xffffffffff0f7424 */ /* 0x000fce00078e00ff */
[----:B012-4-:R-:W-:Y:S05]  /*1cab0*/  WARPSYNC.COLLECTIVE R15, `(.L_x_7319) ;  /* 0x000000000f087348 */ /* 0x017fea0003c00000 */
[----:B------:R3:W0:Y:S02]  /*1cac0*/  SHFL.IDX P6, R14, R13, R12, R11 ;  /* 0x0000000c0d0e7389 */ /* 0x00062400000c000b */
[----:B01234-:R-:W-:Y:S01]  /*1cad0*/  ENDCOLLECTIVE ;  /* 0x000000000000791b */ /* 0x01ffe20003800000 */
.L_x_7319:
[----:B------:R-:W-:Y:S05]  /*1cae0*/  BSYNC B1 ;  /* 0x0000000000017941 */ /* 0x000fea0003800000 */
.L_x_7318:
        /* <DEDUP_REMOVED lines=8> */
.L_x_7320:
[----:B------:R-:W-:Y:S05]  /*1cb70*/  BRA `(.L_x_7321) ;  /* 0xfffffeb400607947 */ /* 0x000fea000383ffff */
.L_x_7040:
[----:B------:R-:W-:Y:S01]  /*1cb80*/  BSSY B1, `(.L_x_7322) ;  /* 0x0000008000017945 */ /* 0x000fe20003800000 */
[----:B0-----:R-:W-:Y:S02]  /*1cb90*/  IMAD.MOV.U32 R13, RZ, RZ, R45 ;  /* 0x000000ffff0d7224 */ /* 0x001fe400078e002d */
[----:B------:R-:W-:Y:S02]  /*1cba0*/  IMAD.MOV.U32 R12, RZ, RZ, 0x3 ;  /* 0x00000003ff0c7424 */ /* 0x000fe400078e00ff */
[----:B------:R-:W-:Y:S02]  /*1cbb0*/  IMAD.MOV.U32 R11, RZ, RZ, 0x181f ;  /* 0x0000181fff0b7424 */ /* 0x000fe400078e00ff */
[----:B------:R-:W-:-:S07]  /*1cbc0*/  IMAD.MOV.U32 R15, RZ, RZ, -0x1 ;  /* 0xffffffffff0f7424 */ /* 0x000fce00078e00ff */
[----:B-1234-:R-:W-:Y:S05]  /*1cbd0*/  WARPSYNC.COLLECTIVE R15, `(.L_x_7323) ;  /* 0x000000000f087348 */ /* 0x01efea0003c00000 */
[----:B------:R0:W0:Y:S02]  /*1cbe0*/  SHFL.IDX P6, R14, R13, R12, R11 ;  /* 0x0000000c0d0e7389 */ /* 0x00002400000c000b */
[----:B01234-:R-:W-:Y:S01]  /*1cbf0*/  ENDCOLLECTIVE ;  /* 0x000000000000791b */ /* 0x01ffe20003800000 */
.L_x_7323:
[----:B------:R-:W-:Y:S05]  /*1cc00*/  BSYNC B1 ;  /* 0x0000000000017941 */ /* 0x000fea0003800000 */
.L_x_7322:
        /* <DEDUP_REMOVED lines=8> */
.L_x_7324:
[----:B------:R-:W-:Y:S05]  /*1cc90*/  BRA `(.L_x_7325) ;  /* 0xfffffeb400647947 */ /* 0x000fea000383ffff */
.L_x_7044:
[----:B------:R0:W0:Y:S02]  /*1cca0*/  SYNCS.PHASECHK.TRANS64.TRYWAIT P4, [R90+URZ+0x288b0], R101 ;  /* 0x0288b0655a0075a7 */ /* 0x000024000808017f */
[----:B0-----:R-:W-:Y:S05]  /*1ccb0*/  @!P4 NANOSLEEP.SYNCS 0x989680 ;  /* 0x009896800000c95d */ /* 0x001fea0003900000 */
[----:B------:R-:W0:Y:S02]  /*1ccc0*/  @!P4 SYNCS.PHASECHK.TRANS64 P4, [R90+URZ+0x288b0], R101 ;  /* 0x0288b0655a00c5a7 */ /* 0x000e24000808007f */
[----:B0-----:R-:W-:Y:S05]  /*1ccd0*/  @!P4 BRA `(.L_x_7044) ;  /* 0xfffffffc00f0c947 */ /* 0x001fea000383ffff */
[----:B------:R-:W-:Y:S05]  /*1cce0*/  BRA `(.L_x_7326) ;  /* 0xfffffeb400e07947 */ /* 0x000fea000383ffff */
.L_x_7058:
[----:B------:R-:W1:Y:S01]  /*1ccf0*/  S2R R5, SR_TID.X ;  /* 0x0000000000057919 */ /* 0x000e620000002100 */
[----:B------:R-:W-:Y:S01]  /*1cd00*/  BSSY B0, `(.L_x_7327) ;  /* 0x000000c000007945 */ /* 0x000fe20003800000 */
[----:B------:R-:W-:Y:S02]  /*1cd10*/  IMAD.MOV.U32 R12, RZ, RZ, RZ ;  /* 0x000000ffff0c7224 */ /* 0x000fe400078e00ff */
[----:B------:R-:W-:Y:S02]  /*1cd20*/  IMAD.MOV.U32 R11, RZ, RZ, 0x1f ;  /* 0x0000001fff0b7424 */ /* 0x000fe400078e00ff */
[----:B------:R-:W-:Y:S02]  /*1cd30*/  IMAD.MOV.U32 R15, RZ, RZ, -0x1 ;  /* 0xffffffffff0f7424 */ /* 0x000fe400078e00ff */
[----:B-1----:R-:W-:-:S05]  /*1cd40*/  VIADD R5, R5, 0xffffff80 ;  /* 0xffffff8005057836 */ /* 0x002fca0000000000 */
[----:B------:R-:W-:-:S04]  /*1cd50*/  SHF.R.S32.HI R4, RZ, 0x1f, R5 ;  /* 0x0000001fff047819 */ /* 0x000fc80000011405 */
[----:B------:R-:W-:-:S04]  /*1cd60*/  LEA.HI R4, R4, R5, RZ, 0x7 ;  /* 0x0000000504047211 */ /* 0x000fc800078f38ff */
[----:B------:R-:W-:-:S04]  /*1cd70*/  SHF.R.S32.HI R4, RZ, 0x7, R4 ;  /* 0x00000007ff047819 */ /* 0x000fc80000011404 */
[----:B--2---:R-:W-:-:S07]  /*1cd80*/  MOV R13, R4 ;  /* 0x00000004000d7202 */ /* 0x004fce0000000f00 */
[----:B0----5:R-:W-:Y:S05]  /*1cd90*/  WARPSYNC.COLLECTIVE R15, `(.L_x_7328) ;  /* 0x000000000f087348 */ /* 0x021fea0003c00000 */
[----:B------:R1:W2:Y:S02]  /*1cda0*/  SHFL.IDX P6, R14, R13, R12, R11 ;  /* 0x0000000c0d0e7389 */ /* 0x0002a400000c000b */
[----:B012--5:R-:W-:Y:S01]  /*1cdb0*/  ENDCOLLECTIVE ;  /* 0x000000000000791b */ /* 0x027fe20003800000 */
.L_x_7328:
[----:B------:R-:W-:Y:S05]  /*1cdc0*/  BSYNC B0 ;  /* 0x0000000000007941 */ /* 0x000fea0003800000 */
.L_x_7327:
[----:B------:R-:W-:Y:S01]  /*1cdd0*/  IMAD.MOV.U32 R195, RZ, RZ, R14 ;  /* 0x000000ffffc37224 */ /* 0x000fe200078e000e */
[----:B------:R-:W-:Y:S06]  /*1cde0*/  BRA `(.L_x_7329) ;  /* 0xfffffec0009c7947 */ /* 0x000fec000383ffff */
.L_x_7068:
[----:B------:R-:W-:Y:S01]  /*1cdf0*/  BSSY B1, `(.L_x_7330) ;  /* 0x0000008000017945 */ /* 0x000fe20003800000 */
[----:B--2---:R-:W-:Y:S02]  /*1ce00*/  IMAD.MOV.U32 R13, RZ, RZ, R26 ;  /* 0x000000ffff0d7224 */ /* 0x004fe400078e001a */
[----:B------:R-:W-:Y:S02]  /*1ce10*/  IMAD.MOV.U32 R12, RZ, RZ, RZ ;  /* 0x000000ffff0c7224 */ /* 0x000fe400078e00ff */
[----:B------:R-:W-:Y:S02]  /*1ce20*/  IMAD.MOV.U32 R11, RZ, RZ, 0x181f ;  /* 0x0000181fff0b7424 */ /* 0x000fe400078e00ff */
[----:B------:R-:W-:-:S07]  /*1ce30*/  IMAD.MOV.U32 R15, RZ, RZ, -0x1 ;  /* 0xffffffffff0f7424 */ /* 0x000fce00078e00ff */
[----:B------:R-:W-:Y:S05]  /*1ce40*/  WARPSYNC.COLLECTIVE R15, `(.L_x_7331) ;  /* 0x000000000f087348 */ /* 0x000fea0003c00000 */
[----:B------:R0:W1:Y:S02]  /*1ce50*/  SHFL.IDX P6, R14, R13, R12, R11 ;  /* 0x0000000c0d0e7389 */ /* 0x00006400000c000b */
[----:B01----:R-:W-:Y:S01]  /*1ce60*/  ENDCOLLECTIVE ;  /* 0x000000000000791b */ /* 0x003fe20003800000 */
.L_x_7331:
[----:B------:R-:W-:Y:S05]  /*1ce70*/  BSYNC B1 ;  /* 0x0000000000017941 */ /* 0x000fea0003800000 */
.L_x_7330:
[----:B------:R-:W-:Y:S01]  /*1ce80*/  IMAD.MOV.U32 R13, RZ, RZ, R24 ;  /* 0x000000ffff0d7224 */ /* 0x000fe200078e0018 */
[----:B------:R-:W-:Y:S01]  /*1ce90*/  MOV R15, 0xffffffff ;  /* 0xffffffff000f7802 */ /* 0x000fe20000000f00 */
[----:B------:R-:W-:Y:S02]  /*1cea0*/  IMAD.MOV.U32 R12, RZ, RZ, RZ ;  /* 0x000000ffff0c7224 */ /* 0x000fe400078e00ff */
[----:B------:R-:W-:Y:S02]  /*1ceb0*/  IMAD.MOV.U32 R11, RZ, RZ, 0x181f ;  /* 0x0000181fff0b7424 */ /* 0x000fe400078e00ff */
[----:B------:R-:W-:-:S07]  /*1cec0*/  IMAD.MOV.U32 R0, RZ, RZ, R14 ;  /* 0x000000ffff007224 */ /* 0x000fce00078e000e */
[----:B------:R-:W-:Y:S05]  /*1ced0*/  WARPSYNC.COLLECTIVE R15, `(.L_x_7332) ;  /* 0x000000000f087348 */ /* 0x000fea0003c00000 */
[----:B------:R0:W1:Y:S02]  /*1cee0*/  SHFL.IDX P6, R14, R13, R12, R11 ;  /* 0x0000000c0d0e7389 */ /* 0x00006400000c000b */
[----:B01----:R-:W-:Y:S01]  /*1cef0*/  ENDCOLLECTIVE ;  /* 0x000000000000791b */ /* 0x003fe20003800000 */
.L_x_7332:
[----:B------:R-:W-:Y:S02]  /*1cf00*/  IMAD.MOV.U32 R13, RZ, RZ, R28 ;  /* 0x000000ffff0d7224 */ /* 0x000fe400078e001c */
[----:B------:R-:W-:-:S07]  /*1cf10*/  IMAD.MOV.U32 R3, RZ, RZ, R14 ;  /* 0x000000ffff037224 */ /* 0x000fce00078e000e */
[----:B------:R-:W-:Y:S05]  /*1cf20*/  WARPSYNC.COLLECTIVE R15, `(.L_x_7333) ;  /* 0x000000000f087348 */ /* 0x000fea0003c00000 */
[----:B------:R0:W1:Y:S02]  /*1cf30*/  SHFL.IDX P6, R14, R13, R12, R11 ;  /* 0x0000000c0d0e7389 */ /* 0x00006400000c000b */
[----:B01----:R-:W-:Y:S01]  /*1cf40*/  ENDCOLLECTIVE ;  /* 0x000000000000791b */ /* 0x003fe20003800000 */
.L_x_7333:
[----:B------:R-:W-:Y:S02]  /*1cf50*/  IMAD.MOV.U32 R13, RZ, RZ, R27 ;  /* 0x000000ffff0d7224 */ /* 0x000fe400078e001b */
[----:B------:R-:W-:-:S07]  /*1cf60*/  IMAD.MOV.U32 R4, RZ, RZ, R14 ;  /* 0x000000ffff047224 */ /* 0x000fce00078e000e */
[----:B------:R-:W-:Y:S05]  /*1cf70*/  WARPSYNC.COLLECTIVE R15, `(.L_x_7334) ;  /* 0x000000000f087348 */ /* 0x000fea0003c00000 */
[----:B------:R0:W1:Y:S02]  /*1cf80*/  SHFL.IDX P6, R14, R13, R12, R11 ;  /* 0x0000000c0d0e7389 */ /* 0x00006400000c000b */
[----:B01----:R-:W-:Y:S01]  /*1cf90*/  ENDCOLLECTIVE ;  /* 0x000000000000791b */ /* 0x003fe20003800000 */
.L_x_7334:
[----:B------:R-:W-:Y:S05]  /*1cfa0*/  BRA `(.L_x_7335) ;  /* 0xfffffec4009c7947 */ /* 0x000fea000383ffff */
.L_x_7072:
[----:B0-----:R0:W1:Y:S02]  /*1cfb0*/  SYNCS.PHASECHK.TRANS64.TRYWAIT P0, [R156+URZ+0x28800], R5 ;  /* 0x028800059c0075a7 */ /* 0x001064000800017f */
[----:B-1----:R-:W-:Y:S05]  /*1cfc0*/  @!P0 NANOSLEEP.SYNCS 0x989680 ;  /* 0x009896800000895d */ /* 0x002fea0003900000 */
[----:B------:R-:W1:Y:S02]  /*1cfd0*/  @!P0 SYNCS.PHASECHK.TRANS64 P0, [R156+URZ+0x28800], R5 ;  /* 0x028800059c0085a7 */ /* 0x000e64000800007f */
[----:B-1----:R-:W-:Y:S05]  /*1cfe0*/  @!P0 BRA `(.L_x_7072) ;  /* 0xfffffffc00f08947 */ /* 0x002fea000383ffff */
[----:B------:R-:W-:Y:S05]  /*1cff0*/  BRA `(.L_x_7336) ;  /* 0xfffffec800807947 */ /* 0x000fea000383ffff */
.L_x_7088:
        /* <DEDUP_REMOVED lines=8> */
.L_x_7338:
[----:B------:R-:W-:Y:S05]  /*1d080*/  BSYNC B1 ;  /* 0x0000000000017941 */ /* 0x000fea0003800000 */
.L_x_7337:
        /* <DEDUP_REMOVED lines=8> */
.L_x_7339:
[----:B------:R-:W-:Y:S02]  /*1d110*/  IMAD.MOV.U32 R13, RZ, RZ, R28 ;  /* 0x000000ffff0d7224 */ /* 0x000fe400078e001c */
[----:B------:R-:W-:-:S07]  /*1d120*/  IMAD.MOV.U32 R3, RZ, RZ, R14 ;  /* 0x000000ffff037224 */ /* 0x000fce00078e000e */
[----:B------:R-:W-:Y:S05]  /*1d130*/  WARPSYNC.COLLECTIVE R15, `(.L_x_7340) ;  /* 0x000000000f087348 */ /* 0x000fea0003c00000 */
[----:B------:R0:W1:Y:S02]  /*1d140*/  SHFL.IDX P6, R14, R13, R12, R11 ;  /* 0x0000000c0d0e7389 */ /* 0x00006400000c000b */
[----:B01----:R-:W-:Y:S01]  /*1d150*/  ENDCOLLECTIVE ;  /* 0x000000000000791b */ /* 0x003fe20003800000 */
.L_x_7340:
[----:B------:R-:W-:Y:S02]  /*1d160*/  IMAD.MOV.U32 R13, RZ, RZ, R27 ;  /* 0x000000ffff0d7224 */ /* 0x000fe400078e001b */
[----:B------:R-:W-:-:S07]  /*1d170*/  IMAD.MOV.U32 R20, RZ, RZ, R14 ;  /* 0x000000ffff147224 */ /* 0x000fce00078e000e */
[----:B------:R-:W-:Y:S05]  /*1d180*/  WARPSYNC.COLLECTIVE R15, `(.L_x_7341) ;  /* 0x000000000f087348 */ /* 0x000fea0003c00000 */
[----:B------:R0:W1:Y:S02]  /*1d190*/  SHFL.IDX P6, R14, R13, R12, R11 ;  /* 0x0000000c0d0e7389 */ /* 0x00006400000c000b */
[----:B01----:R-:W-:Y:S01]  /*1d1a0*/  ENDCOLLECTIVE ;  /* 0x000000000000791b */ /* 0x003fe20003800000 */
.L_x_7341:
[----:B------:R-:W-:Y:S05]  /*1d1b0*/  BRA `(.L_x_7342) ;  /* 0xfffffedc00b07947 */ /* 0x000fea000383ffff */
.L_x_7092:
[----:B0-----:R0:W1:Y:S02]  /*1d1c0*/  SYNCS.PHASECHK.TRANS64.TRYWAIT P4, [R156+URZ+0x28800], R27 ;  /* 0x0288001b9c0075a7 */ /* 0x001064000808017f */
[----:B-1----:R-:W-:Y:S05]  /*1d1d0*/  @!P4 NANOSLEEP.SYNCS 0x989680 ;  /* 0x009896800000c95d */ /* 0x002fea0003900000 */
[----:B------:R-:W1:Y:S02]  /*1d1e0*/  @!P4 SYNCS.PHASECHK.TRANS64 P4, [R156+URZ+0x28800], R27 ;  /* 0x0288001b9c00c5a7 */ /* 0x000e64000808007f */
[----:B-1----:R-:W-:Y:S05]  /*1d1f0*/  @!P4 BRA `(.L_x_7092) ;  /* 0xfffffffc00f0c947 */ /* 0x002fea000383ffff */
[----:B------:R-:W-:Y:S05]  /*1d200*/  BRA `(.L_x_7343) ;  /* 0xfffffee000a07947 */ /* 0x000fea000383ffff */
.L_x_7102:
[----:B---3--:R3:W4:Y:S02]  /*1d210*/  SYNCS.PHASECHK.TRANS64.TRYWAIT P1, [R3+URZ+0x28830], R0 ;  /* 0x02883000030075a7 */ /* 0x008724000802017f */
[----:B----4-:R-:W-:Y:S05]  /*1d220*/  @!P1 NANOSLEEP.SYNCS 0x989680 ;  /* 0x009896800000995d */ /* 0x010fea0003900000 */
[----:B------:R-:W4:Y:S02]  /*1d230*/  @!P1 SYNCS.PHASECHK.TRANS64 P1, [R3+URZ+0x28830], R0 ;  /* 0x02883000030095a7 */ /* 0x000f24000802007f */
[----:B----4-:R-:W-:Y:S05]  /*1d240*/  @!P1 BRA `(.L_x_7102) ;  /* 0xfffffffc00f09947 */ /* 0x010fea000383ffff */
[----:B------:R-:W-:Y:S05]  /*1d250*/  BRA `(.L_x_7101) ;  /* 0xfffffef800847947 */ /* 0x000fea000383ffff */
.L_x_7109:
[----:B-1----:R1:W2:Y:S02]  /*1d260*/  SYNCS.PHASECHK.TRANS64.TRYWAIT P2, [R7+URZ+0x28830], R4 ;  /* 0x02883004070075a7 */ /* 0x0022a4000804017f */
[----:B--2---:R-:W-:Y:S05]  /*1d270*/  @!P2 NANOSLEEP.SYNCS 0x989680 ;  /* 0x009896800000a95d */ /* 0x004fea0003900000 */
[----:B------:R-:W2:Y:S02]  /*1d280*/  @!P2 SYNCS.PHASECHK.TRANS64 P2, [R7+URZ+0x28830], R4 ;  /* 0x028830040700a5a7 */ /* 0x000ea4000804007f */
[----:B--2---:R-:W-:Y:S05]  /*1d290*/  @!P2 BRA `(.L_x_7109) ;  /* 0xfffffffc00f0a947 */ /* 0x004fea000383ffff */
[----:B------:R-:W-:Y:S05]  /*1d2a0*/  BRA `(.L_x_7108) ;  /* 0xffffff2000087947 */ /* 0x000fea000383ffff */
.L_x_7113:
[----:B-1----:R1:W2:Y:S02]  /*1d2b0*/  SYNCS.PHASECHK.TRANS64.TRYWAIT P1, [R5+URZ+0x28850], R4 ;  /* 0x02885004050075a7 */ /* 0x0022a4000802017f */
[----:B--2---:R-:W-:Y:S05]  /*1d2c0*/  @!P1 NANOSLEEP.SYNCS 0x989680 ;  /* 0x009896800000995d */ /* 0x004fea0003900000 */
[----:B------:R-:W2:Y:S02]  /*1d2d0*/  @!P1 SYNCS.PHASECHK.TRANS64 P1, [R5+URZ+0x28850], R4 ;  /* 0x02885004050095a7 */ /* 0x000ea4000802007f */
[----:B--2---:R-:W-:Y:S05]  /*1d2e0*/  @!P1 BRA `(.L_x_7113) ;  /* 0xfffffffc00f09947 */ /* 0x004fea000383ffff */
[----:B------:R-:W-:Y:S05]  /*1d2f0*/  BRA `(.L_x_7110) ;  /* 0xffffff2400147947 */ /* 0x000fea000383ffff */
.L_x_7120:
[----:B-1----:R1:W2:Y:S02]  /*1d300*/  SYNCS.PHASECHK.TRANS64.TRYWAIT P1, [R15+URZ+0x28850], R0 ;  /* 0x028850000f0075a7 */ /* 0x0022a4000802017f */
[----:B--2---:R-:W-:Y:S05]  /*1d310*/  @!P1 NANOSLEEP.SYNCS 0x989680 ;  /* 0x009896800000995d */ /* 0x004fea0003900000 */
[----:B------:R-:W2:Y:S02]  /*1d320*/  @!P1 SYNCS.PHASECHK.TRANS64 P1, [R15+URZ+0x28850], R0 ;  /* 0x028850000f0095a7 */ /* 0x000ea4000802007f */
[----:B--2---:R-:W-:Y:S05]  /*1d330*/  @!P1 BRA `(.L_x_7120) ;  /* 0xfffffffc00f09947 */ /* 0x004fea000383ffff */
[----:B------:R-:W-:Y:S05]  /*1d340*/  BRA `(.L_x_7119) ;  /* 0xffffff40005c7947 */ /* 0x000fea000383ffff */
.L_x_7126:
[----:B------:R-:W-:Y:S02]  /*1d350*/  IMAD.MOV.U32 R13, RZ, RZ, R2 ;  /* 0x000000ffff0d7224 */ /* 0x000fe400078e0002 */
[----:B------:R-:W-:Y:S02]  /*1d360*/  IMAD.MOV.U32 R12, RZ, RZ, RZ ;  /* 0x000000ffff0c7224 */ /* 0x000fe400078e00ff */
[----:B------:R-:W-:Y:S02]  /*1d370*/  IMAD.MOV.U32 R11, RZ, RZ, 0x181f ;  /* 0x0000181fff0b7424 */ /* 0x000fe400078e00ff */
[----:B------:R-:W-:-:S07]  /*1d380*/  IMAD.MOV.U32 R15, RZ, RZ, -0x1 ;  /* 0xffffffffff0f7424 */ /* 0x000fce00078e00ff */
[----:B-----5:R-:W-:Y:S05]  /*1d390*/  WARPSYNC.COLLECTIVE R15, `(.L_x_7344) ;  /* 0x000000000f087348 */ /* 0x020fea0003c00000 */
[----:B------:R0:W1:Y:S02]  /*1d3a0*/  SHFL.IDX P6, R14, R13, R12, R11 ;  /* 0x0000000c0d0e7389 */ /* 0x00006400000c000b */
[----:B01---5:R-:W-:Y:S01]  /*1d3b0*/  ENDCOLLECTIVE ;  /* 0x000000000000791b */ /* 0x023fe20003800000 */
.L_x_7344:
[----:B------:R-:W-:Y:S02]  /*1d3c0*/  IMAD.MOV.U32 R13, RZ, RZ, R0 ;  /* 0x000000ffff0d7224 */ /* 0x000fe400078e0000 */
[----:B------:R-:W-:-:S07]  /*1d3d0*/  IMAD.MOV.U32 R3, RZ, RZ, R14 ;  /* 0x000000ffff037224 */ /* 0x000fce00078e000e */
[----:B------:R-:W-:Y:S05]  /*1d3e0*/  WARPSYNC.COLLECTIVE R15, `(.L_x_7345) ;  /* 0x000000000f087348 */ /* 0x000fea0003c00000 */
[----:B------:R0:W1:Y:S02]  /*1d3f0*/  SHFL.IDX P6, R14, R13, R12, R11 ;  /* 0x0000000c0d0e7389 */ /* 0x00006400000c000b */
[----:B01----:R-:W-:Y:S01]  /*1d400*/  ENDCOLLECTIVE ;  /* 0x000000000000791b */ /* 0x003fe20003800000 */
.L_x_7345:
[----:B------:R-:W-:Y:S05]  /*1d410*/  BRA `(.L_x_7346) ;  /* 0xffffff5c00347947 */ /* 0x000fea000383ffff */
.L_x_7129:
[----:B------:R-:W-:Y:S01]  /*1d420*/  BSSY B1, `(.L_x_7347) ;  /* 0x0000008000017945 */ /* 0x000fe20003800000 */
[----:B------:R-:W-:Y:S01]  /*1d430*/  IMAD.MOV.U32 R13, RZ, RZ, R2 ;  /* 0x000000ffff0d7224 */ /* 0x000fe200078e0002 */
[----:B---3--:R-:W-:Y:S01]  /*1d440*/  MOV R11, 0x181f ;  /* 0x0000181f000b7802 */ /* 0x008fe20000000f00 */
[----:B------:R-:W-:Y:S02]  /*1d450*/  IMAD.MOV.U32 R12, RZ, RZ, 0x1 ;  /* 0x00000001ff0c7424 */ /* 0x000fe400078e00ff */
[----:B------:R-:W-:-:S07]  /*1d460*/  IMAD.MOV.U32 R15, RZ, RZ, -0x1 ;  /* 0xffffffffff0f7424 */ /* 0x000fce00078e00ff */
[----:B012--5:R-:W-:Y:S05]  /*1d470*/  WARPSYNC.COLLECTIVE R15, `(.L_x_7348) ;  /* 0x000000000f087348 */ /* 0x027fea0003c00000 */
[----:B--2---:R2:W3:Y:S02]  /*1d480*/  SHFL.IDX P6, R14, R13, R12, R11 ;  /* 0x0000000c0d0e7389 */ /* 0x0044e400000c000b */
[----:B0123-5:R-:W-:Y:S01]  /*1d490*/  ENDCOLLECTIVE ;  /* 0x000000000000791b */ /* 0x02ffe20003800000 */
.L_x_7348:
[----:B------:R-:W-:Y:S05]  /*1d4a0*/  BSYNC B1 ;  /* 0x0000000000017941 */ /* 0x000fea0003800000 */
.L_x_7347:
        /* <DEDUP_REMOVED lines=8> */
.L_x_7349:
[----:B------:R-:W-:Y:S05]  /*1d530*/  BRA `(.L_x_7350) ;  /* 0xffffff5c00307947 */ /* 0x000fea000383ffff */
.L_x_7132:
[----:B------:R-:W-:Y:S01]  /*1d540*/  BSSY B1, `(.L_x_7351) ;  /* 0x0000008000017945 */ /* 0x000fe20003800000 */
[----:B------:R-:W-:Y:S02]  /*1d550*/  IMAD.MOV.U32 R13, RZ, RZ, R2 ;  /* 0x000000ffff0d7224 */ /* 0x000fe400078e0002 */
[----:B------:R-:W-:Y:S02]  /*1d560*/  IMAD.MOV.U32 R12, RZ, RZ, 0x2 ;  /* 0x00000002ff0c7424 */ /* 0x000fe400078e00ff */
[----:B------:R-:W-:Y:S02]  /*1d570*/  IMAD.MOV.U32 R11, RZ, RZ, 0x181f ;  /* 0x0000181fff0b7424 */ /* 0x000fe400078e00ff */
[----:B---3--:R-:W-:-:S07]  /*1d580*/  IMAD.MOV.U32 R15, RZ, RZ, -0x1 ;  /* 0xffffffffff0f7424 */ /* 0x008fce00078e00ff */
[----:B012-4-:R-:W-:Y:S05]  /*1d590*/  WARPSYNC.COLLECTIVE R15, `(.L_x_7352) ;  /* 0x000000000f087348 */ /* 0x017fea0003c00000 */
[----:B--2---:R2:W3:Y:S02]  /*1d5a0*/  SHFL.IDX P6, R14, R13, R12, R11 ;  /* 0x0000000c0d0e7389 */ /* 0x0044e400000c000b */
[----:B01234-:R-:W-:Y:S01]  /*1d5b0*/  ENDCOLLECTIVE ;  /* 0x000000000000791b */ /* 0x01ffe20003800000 */
.L_x_7352:
[----:B------:R-:W-:Y:S05]  /*1d5c0*/  BSYNC B1 ;  /* 0x0000000000017941 */ /* 0x000fea0003800000 */
.L_x_7351:
        /* <DEDUP_REMOVED lines=8> */
.L_x_7353:
[----:B------:R-:W-:Y:S05]  /*1d650*/  BRA `(.L_x_7354) ;  /* 0xffffff5c00307947 */ /* 0x000fea000383ffff */
.L_x_7135:
        /* <DEDUP_REMOVED lines=8> */
.L_x_7356:
[----:B------:R-:W-:Y:S05]  /*1d6e0*/  BSYNC B1 ;  /* 0x0000000000017941 */ /* 0x000fea0003800000 */
.L_x_7355:
        /* <DEDUP_REMOVED lines=8> */
.L_x_7357:
[----:B------:R-:W-:Y:S05]  /*1d770*/  BRA `(.L_x_7358) ;  /* 0xffffff5c00307947 */ /* 0x000fea000383ffff */
.L_x_7137:
[----:B------:R-:W-:Y:S01]  /*1d780*/  IMAD.MOV.U32 R13, RZ, RZ, R2 ;  /* 0x000000ffff0d7224 */ /* 0x000fe200078e0002 */
[----:B------:R-:W-:Y:S01]  /*1d790*/  MOV R12, RZ ;  /* 0x000000ff000c7202 */ /* 0x000fe20000000f00 */
[----:B------:R-:W-:Y:S02]  /*1d7a0*/  IMAD.MOV.U32 R11, RZ, RZ, 0x1c1f ;  /* 0x00001c1fff0b7424 */ /* 0x000fe400078e00ff */
[----:B------:R-:W-:-:S07]  /*1d7b0*/  IMAD.MOV.U32 R15, RZ, RZ, -0x1 ;  /* 0xffffffffff0f7424 */ /* 0x000fce00078e00ff */
[----:B------:R-:W-:Y:S05]  /*1d7c0*/  WARPSYNC.COLLECTIVE R15, `(.L_x_7359) ;  /* 0x000000000f087348 */ /* 0x000fea0003c00000 */
[----:B------:R0:W1:Y:S02]  /*1d7d0*/  SHFL.IDX P6, R14, R13, R12, R11 ;  /* 0x0000000c0d0e7389 */ /* 0x00006400000c000b */
[----:B01----:R-:W-:Y:S01]  /*1d7e0*/  ENDCOLLECTIVE ;  /* 0x000000000000791b */ /* 0x003fe20003800000 */
.L_x_7359:
[----:B------:R-:W-:Y:S02]  /*1d7f0*/  IMAD.MOV.U32 R13, RZ, RZ, R0 ;  /* 0x000000ffff0d7224 */ /* 0x000fe400078e0000 */
[----:B------:R-:W-:-:S07]  /*1d800*/  IMAD.MOV.U32 R3, RZ, RZ, R14 ;  /* 0x000000ffff037224 */ /* 0x000fce00078e000e */
[----:B------:R-:W-:Y:S05]  /*1d810*/  WARPSYNC.COLLECTIVE R15, `(.L_x_7360) ;  /* 0x000000000f087348 */ /* 0x000fea0003c00000 */
[----:B------:R0:W1:Y:S02]  /*1d820*/  SHFL.IDX P6, R14, R13, R12, R11 ;  /* 0x0000000c0d0e7389 */ /* 0x00006400000c000b */
[----:B01----:R-:W-:Y:S01]  /*1d830*/  ENDCOLLECTIVE ;  /* 0x000000000000791b */ /* 0x003fe20003800000 */
.L_x_7360:
[----:B------:R-:W-:Y:S05]  /*1d840*/  BRA `(.L_x_7361) ;  /* 0xffffff6000307947 */ /* 0x000fea000383ffff */
.L_x_7140:
[----:B------:R-:W-:Y:S01]  /*1d850*/  BSSY B1, `(.L_x_7362) ;  /* 0x0000008000017945 */ /* 0x000fe20003800000 */
[----:B--2---:R-:W-:Y:S02]  /*1d860*/  IMAD.MOV.U32 R13, RZ, RZ, R2 ;  /* 0x000000ffff0d7224 */ /* 0x004fe400078e0002 */
[----:B------:R-:W-:Y:S02]  /*1d870*/  IMAD.MOV.U32 R12, RZ, RZ, 0x1 ;  /* 0x00000001ff0c7424 */ /* 0x000fe400078e00ff */
[----:B------:R-:W-:Y:S02]  /*1d880*/  IMAD.MOV.U32 R11, RZ, RZ, 0x1c1f ;  /* 0x00001c1fff0b7424 */ /* 0x000fe400078e00ff */
[----:B------:R-:W-:-:S07]  /*1d890*/  IMAD.MOV.U32 R15, RZ, RZ, -0x1 ;  /* 0xffffffffff0f7424 */ /* 0x000fce00078e00ff */
[----:B01----:R-:W-:Y:S05]  /*1d8a0*/  WARPSYNC.COLLECTIVE R15, `(.L_x_7363) ;  /* 0x000000000f087348 */ /* 0x003fea0003c00000 */
[----:B------:R2:W3:Y:S02]  /*1d8b0*/  SHFL.IDX P6, R14, R13, R12, R11 ;  /* 0x0000000c0d0e7389 */ /* 0x0004e400000c000b */
[----:B0123--:R-:W-:Y:S01]  /*1d8c0*/  ENDCOLLECTIVE ;  /* 0x000000000000791b */ /* 0x00ffe20003800000 */
.L_x_7363:
[----:B------:R-:W-:Y:S05]  /*1d8d0*/  BSYNC B1 ;  /* 0x0000000000017941 */ /* 0x000fea0003800000 */
.L_x_7362:
        /* <DEDUP_REMOVED lines=8> */
.L_x_7364:
[----:B------:R-:W-:Y:S05]  /*1d960*/  BRA `(.L_x_7365) ;  /* 0xffffff64000c7947 */ /* 0x000fea000383ffff */
.L_x_7144:
[----:B------:R-:W-:Y:S02]  /*1d970*/  IMAD.MOV.U32 R13, RZ, RZ, R2 ;  /* 0x000000ffff0d7224 */ /* 0x000fe400078e0002 */
[----:B------:R-:W-:Y:S02]  /*1d980*/  IMAD.MOV.U32 R12, RZ, RZ, RZ ;  /* 0x000000ffff0c7224 */ /* 0x000fe400078e00ff */
[----:B------:R-:W-:Y:S02]  /*1d990*/  IMAD.MOV.U32 R11, RZ, RZ, 0x181f ;  /* 0x0000181fff0b7424 */ /* 0x000fe400078e00ff */
[----:B------:R-:W-:-:S07]  /*1d9a0*/  IMAD.MOV.U32 R15, RZ, RZ, -0x1 ;  /* 0xffffffffff0f7424 */ /* 0x000fce00078e00ff */
[----:B-1-3--:R-:W-:Y:S05]  /*1d9b0*/  WARPSYNC.COLLECTIVE R15, `(.L_x_7366) ;  /* 0x000000000f087348 */ /* 0x00afea0003c00000 */
[----:B------:R0:W2:Y:S02]  /*1d9c0*/  SHFL.IDX P6, R14, R13, R12, R11 ;  /* 0x0000000c0d0e7389 */ /* 0x0000a400000c000b */
[----:B0123--:R-:W-:Y:S01]  /*1d9d0*/  ENDCOLLECTIVE ;  /* 0x000000000000791b */ /* 0x00ffe20003800000 */
.L_x_7366:
[----:B------:R-:W-:Y:S02]  /*1d9e0*/  IMAD.MOV.U32 R13, RZ, RZ, R0 ;  /* 0x000000ffff0d7224 */ /* 0x000fe400078e0000 */
[----:B------:R-:W-:-:S07]  /*1d9f0*/  IMAD.MOV.U32 R3, RZ, RZ, R14 ;  /* 0x000000ffff037224 */ /* 0x000fce00078e000e */
[----:B------:R-:W-:Y:S05]  /*1da00*/  WARPSYNC.COLLECTIVE R15, `(.L_x_7367) ;  /* 0x000000000f087348 */ /* 0x000fea0003c00000 */
[----:B------:R0:W1:Y:S02]  /*1da10*/  SHFL.IDX P6, R14, R13, R12, R11 ;  /* 0x0000000c0d0e7389 */ /* 0x00006400000c000b */
[----:B01----:R-:W-:Y:S01]  /*1da20*/  ENDCOLLECTIVE ;  /* 0x000000000000791b */ /* 0x003fe20003800000 */
.L_x_7367:
[----:B------:R-:W-:Y:S05]  /*1da30*/  BRA `(.L_x_7368) ;  /* 0xffffff6c00e87947 */ /* 0x000fea000383ffff */
.L_x_7147:
[----:B------:R-:W-:Y:S01]  /*1da40*/  BSSY B1, `(.L_x_7369) ;  /* 0x0000008000017945 */ /* 0x000fe20003800000 */
[----:B------:R-:W-:Y:S02]  /*1da50*/  IMAD.MOV.U32 R13, RZ, RZ, R2 ;  /* 0x000000ffff0d7224 */ /* 0x000fe400078e0002 */
[----:B------:R-:W-:Y:S02]  /*1da60*/  IMAD.MOV.U32 R12, RZ, RZ, 0x1 ;  /* 0x00000001ff0c7424 */ /* 0x000fe400078e00ff */
[----:B------:R-:W-:Y:S02]  /*1da70*/  IMAD.MOV.U32 R11, RZ, RZ, 0x181f ;  /* 0x0000181fff0b7424 */ /* 0x000fe400078e00ff */
[----:B--2---:R-:W-:-:S07]  /*1da80*/  IMAD.MOV.U32 R15, RZ, RZ, -0x1 ;  /* 0xffffffffff0f7424 */ /* 0x004fce00078e00ff */
[----:B01-34-:R-:W-:Y:S05]  /*1da90*/  WARPSYNC.COLLECTIVE R15, `(.L_x_7370) ;  /* 0x000000000f087348 */ /* 0x01bfea0003c00000 */
[----:B----4-:R2:W4:Y:S02]  /*1daa0*/  SHFL.IDX P6, R14, R13, R12, R11 ;  /* 0x0000000c0d0e7389 */ /* 0x01052400000c000b */
[----:B01234-:R-:W-:Y:S01]  /*1dab0*/  ENDCOLLECTIVE ;  /* 0x000000000000791b */ /* 0x01ffe20003800000 */
.L_x_7370:
[----:B------:R-:W-:Y:S05]  /*1dac0*/  BSYNC B1 ;  /* 0x0000000000017941 */ /* 0x000fea0003800000 */
.L_x_7369:
        /* <DEDUP_REMOVED lines=8> */
.L_x_7371:
[----:B------:R-:W-:Y:S05]  /*1db50*/  BRA `(.L_x_7372) ;  /* 0xffffff6c00e87947 */ /* 0x000fea000383ffff */
.L_x_7150:
[----:B------:R-:W-:Y:S01]  /*1db60*/  BSSY B1, `(.L_x_7373) ;  /* 0x0000008000017945 */ /* 0x000fe20003800000 */
[----:B------:R-:W-:Y:S02]  /*1db70*/  IMAD.MOV.U32 R13, RZ, RZ, R2 ;  /* 0x000000ffff0d7224 */ /* 0x000fe400078e0002 */
[----:B------:R-:W-:Y:S02]  /*1db80*/  IMAD.MOV.U32 R12, RZ, RZ, 0x2 ;  /* 0x00000002ff0c7424 */ /* 0x000fe400078e00ff */
[----:B------:R-:W-:Y:S02]  /*1db90*/  IMAD.MOV.U32 R11, RZ, RZ, 0x181f ;  /* 0x0000181fff0b7424 */ /* 0x000fe400078e00ff */
[----:B0-----:R-:W-:-:S07]  /*1dba0*/  IMAD.MOV.U32 R15, RZ, RZ, -0x1 ;  /* 0xffffffffff0f7424 */ /* 0x001fce00078e00ff */
[----:B-1234-:R-:W-:Y:S05]  /*1dbb0*/  WARPSYNC.COLLECTIVE R15, `(.L_x_7374) ;  /* 0x000000000f087348 */ /* 0x01efea0003c00000 */
[----:B----4-:R0:W4:Y:S02]  /*1dbc0*/  SHFL.IDX P6, R14, R13, R12, R11 ;  /* 0x0000000c0d0e7389 */ /* 0x01012400000c000b */
[----:B01234-:R-:W-:Y:S01]  /*1dbd0*/  ENDCOLLECTIVE ;  /* 0x000000000000791b */ /* 0x01ffe20003800000 */
.L_x_7374:
[----:B------:R-:W-:Y:S05]  /*1dbe0*/  BSYNC B1 ;  /* 0x0000000000017941 */ /* 0x000fea0003800000 */
.L_x_7373:
        /* <DEDUP_REMOVED lines=8> */
.L_x_7375:
[----:B------:R-:W-:Y:S05]  /*1dc70*/  BRA `(.L_x_7376) ;  /* 0xffffff6c00e87947 */ /* 0x000fea000383ffff */
.L_x_7153:
[----:B------:R-:W-:Y:S01]  /*1dc80*/  BSSY B1, `(.L_x_7377) ;  /* 0x0000008000017945 */ /* 0x000fe20003800000 */
[----:B------:R-:W-:Y:S01]  /*1dc90*/  IMAD.MOV.U32 R13, RZ, RZ, R2 ;  /* 0x000000ffff0d7224 */ /* 0x000fe200078e0002 */
[----:B------:R-:W-:Y:S01]  /*1dca0*/  MOV R12, 0x3 ;  /* 0x00000003000c7802 */ /* 0x000fe20000000f00 */
[----:B------:R-:W-:Y:S02]  /*1dcb0*/  IMAD.MOV.U32 R11, RZ, RZ, 0x181f ;  /* 0x0000181fff0b7424 */ /* 0x000fe400078e00ff */
[----:B0-----:R-:W-:-:S07]  /*1dcc0*/  IMAD.MOV.U32 R15, RZ, RZ, -0x1 ;  /* 0xffffffffff0f7424 */ /* 0x001fce00078e00ff */
[----:B-1234-:R-:W-:Y:S05]  /*1dcd0*/  WARPSYNC.COLLECTIVE R15, `(.L_x_7378) ;  /* 0x000000000f087348 */ /* 0x01efea0003c00000 */
[----:B------:R0:W0:Y:S02]  /*1dce0*/  SHFL.IDX P6, R14, R13, R12, R11 ;  /* 0x0000000c0d0e7389 */ /* 0x00002400000c000b */
[----:B01234-:R-:W-:Y:S01]  /*1dcf0*/  ENDCOLLECTIVE ;  /* 0x000000000000791b */ /* 0x01ffe20003800000 */
.L_x_7378:
[----:B------:R-:W-:Y:S05]  /*1dd00*/  BSYNC B1 ;  /* 0x0000000000017941 */ /* 0x000fea0003800000 */
.L_x_7377:
        /* <DEDUP_REMOVED lines=8> */
.L_x_7379:
[----:B------:R-:W-:Y:S05]  /*1dd90*/  BRA `(.L_x_7380) ;  /* 0xffffff6c00e87947 */ /* 0x000fea000383ffff */
.L_x_7170:
        /* <DEDUP_REMOVED lines=11> */
.L_x_7382:
[----:B------:R-:W-:Y:S05]  /*1de50*/  BSYNC B1 ;  /* 0x0000000000017941 */ /* 0x000fea0003800000 */
.L_x_7381:
[----:B------:R-:W-:Y:S05]  /*1de60*/  BRA `(.L_x_7383) ;  /* 0xffffff8400947947 */ /* 0x000fea000383ffff */
.L_x_7172:
[----:B------:R-:W-:Y:S01]  /*1de70*/  BSSY B1, `(.L_x_7384) ;  /* 0x0000006000017945 */ /* 0x000fe20003800000 */
[----:B------:R-:W-:-:S07]  /*1de80*/  IMAD.MOV.U32 R15, RZ, RZ, -0x1 ;  /* 0xffffffffff0f7424 */ /* 0x000fce00078e00ff */
[----:B0-----:R-:W-:Y:S05]  /*1de90*/  WARPSYNC.COLLECTIVE R15, `(.L_x_7385) ;  /* 0x000000000f0c7348 */ /* 0x001fea0003c00000 */
[----:B------:R-:W-:Y:S02]  /*1dea0*/  ELECT P6, UR62, PT ;  /* 0x00000000003e782f */ /* 0x000fe400038c0000 */
[----:B------:R-:W-:Y:S01]  /*1deb0*/  MOV R14, UR62 ;  /* 0x0000003e000e7c02 */ /* 0x000fe20008000f00 */
[----:B0-----:R-:W-:Y:S10]  /*1dec0*/  ENDCOLLECTIVE ;  /* 0x000000000000791b */ /* 0x001ff40003800000 */
.L_x_7385:
[----:B------:R-:W-:Y:S05]  /*1ded0*/  BSYNC B1 ;  /* 0x0000000000017941 */ /* 0x000fea0003800000 */
.L_x_7384:
[----:B------:R-:W-:Y:S05]  /*1dee0*/  BRA `(.L_x_7171) ;  /* 0xffffff84008c7947 */ /* 0x000fea000383ffff */
.L_x_7174:
[----:B0-----:R0:W1:Y:S02]  /*1def0*/  SYNCS.PHASECHK.TRANS64.TRYWAIT P0, [R22+URZ+0x28820], R7 ;  /* 0x02882007160075a7 */ /* 0x001064000800017f */
[----:B-1----:R-:W-:Y:S05]  /*1df00*/  @!P0 NANOSLEEP.SYNCS 0x989680 ;  /* 0x009896800000895d */ /* 0x002fea0003900000 */
[----:B------:R-:W1:Y:S02]  /*1df10*/  @!P0 SYNCS.PHASECHK.TRANS64 P0, [R22+URZ+0x28820], R7 ;  /* 0x02882007160085a7 */ /* 0x000e64000800007f */
[----:B-1----:R-:W-:Y:S05]  /*1df20*/  @!P0 BRA `(.L_x_7174) ;  /* 0xfffffffc00f08947 */ /* 0x002fea000383ffff */
[----:B------:R-:W-:Y:S05]  /*1df30*/  BRA `(.L_x_7386) ;  /* 0xffffff84009c7947 */ /* 0x000fea000383ffff */
.L_x_7178:
[----:B-1----:R1:W2:Y:S02]  /*1df40*/  SYNCS.PHASECHK.TRANS64.TRYWAIT P0, [R10+URZ+0x288a0], R9 ;  /* 0x0288a0090a0075a7 */ /* 0x0022a4000800017f */
[----:B--2---:R-:W-:Y:S05]  /*1df50*/  @!P0 NANOSLEEP.SYNCS 0x989680 ;  /* 0x009896800000895d */ /* 0x004fea0003900000 */
[----:B------:R-:W2:Y:S02]  /*1df60*/  @!P0 SYNCS.PHASECHK.TRANS64 P0, [R10+URZ+0x288a0], R9 ;  /* 0x0288a0090a0085a7 */ /* 0x000ea4000800007f */
[----:B--2---:R-:W-:Y:S05]  /*1df70*/  @!P0 BRA `(.L_x_7178) ;  /* 0xfffffffc00f08947 */ /* 0x004fea000383ffff */
[----:B------:R-:W-:Y:S05]  /*1df80*/  BRA `(.L_x_7387) ;  /* 0xffffff8400b47947 */ /* 0x000fea000383ffff */
.L_x_7184:
[----:B0-----:R0:W2:Y:S02]  /*1df90*/  SYNCS.PHASECHK.TRANS64.TRYWAIT P0, [R10+URZ+0x288c0], R9 ;  /* 0x0288c0090a0075a7 */ /* 0x0010a4000800017f */
[----:B--2---:R-:W-:Y:S05]  /*1dfa0*/  @!P0 NANOSLEEP.SYNCS 0x989680 ;  /* 0x009896800000895d */ /* 0x004fea0003900000 */
[----:B------:R-:W2:Y:S02]  /*1dfb0*/  @!P0 SYNCS.PHASECHK.TRANS64 P0, [R10+URZ+0x288c0], R9 ;  /* 0x0288c0090a0085a7 */ /* 0x000ea4000800007f */
[----:B--2---:R-:W-:Y:S05]  /*1dfc0*/  @!P0 BRA `(.L_x_7184) ;  /* 0xfffffffc00f08947 */ /* 0x004fea000383ffff */
[----:B------:R-:W-:Y:S05]  /*1dfd0*/  BRA `(.L_x_7388) ;  /* 0xffffff8800747947 */ /* 0x000fea000383ffff */
.L_x_7192:
[----:B-1----:R1:W2:Y:S02]  /*1dfe0*/  SYNCS.PHASECHK.TRANS64.TRYWAIT P2, [R10+URZ+0x288a0], R9 ;  /* 0x0288a0090a0075a7 */ /* 0x0022a4000804017f */
[----:B--2---:R-:W-:Y:S05]  /*1dff0*/  @!P2 NANOSLEEP.SYNCS 0x989680 ;  /* 0x009896800000a95d */ /* 0x004fea0003900000 */
[----:B------:R-:W2:Y:S02]  /*1e000*/  @!P2 SYNCS.PHASECHK.TRANS64 P2, [R10+URZ+0x288a0], R9 ;  /* 0x0288a0090a00a5a7 */ /* 0x000ea4000804007f */
[----:B--2---:R-:W-:Y:S05]  /*1e010*/  @!P2 BRA `(.L_x_7192) ;  /* 0xfffffffc00f0a947 */ /* 0x004fea000383ffff */
[----:B------:R-:W-:Y:S05]  /*1e020*/  BRA `(.L_x_7389) ;  /* 0xffffff8c00707947 */ /* 0x000fea000383ffff */
.L_x_7198:
[----:B0-----:R0:W2:Y:S02]  /*1e030*/  SYNCS.PHASECHK.TRANS64.TRYWAIT P2, [R10+URZ+0x288c0], R9 ;  /* 0x0288c0090a0075a7 */ /* 0x0010a4000804017f */
[----:B--2---:R-:W-:Y:S05]  /*1e040*/  @!P2 NANOSLEEP.SYNCS 0x989680 ;  /* 0x009896800000a95d */ /* 0x004fea0003900000 */
[----:B------:R-:W2:Y:S02]  /*1e050*/  @!P2 SYNCS.PHASECHK.TRANS64 P2, [R10+URZ+0x288c0], R9 ;  /* 0x0288c0090a00a5a7 */ /* 0x000ea4000804007f */
[----:B--2---:R-:W-:Y:S05]  /*1e060*/  @!P2 BRA `(.L_x_7198) ;  /* 0xfffffffc00f0a947 */ /* 0x004fea000383ffff */
[----:B------:R-:W-:Y:S05]  /*1e070*/  BRA `(.L_x_7390) ;  /* 0xffffff9000287947 */ /* 0x000fea000383ffff */
.L_x_7214:
[----:B-1----:R-:W0:Y:S01]  /*1e080*/  S2R R9, SR_TID.X ;  /* 0x0000000000097919 */ /* 0x002e220000002100 */
[----:B------:R-:W-:Y:S01]  /*1e090*/  BSSY B0, `(.L_x_7391) ;  /* 0x000000a000007945 */ /* 0x000fe20003800000 */
[----:B------:R-:W-:Y:S02]  /*1e0a0*/  IMAD.MOV.U32 R12, RZ, RZ, RZ ;  /* 0x000000ffff0c7224 */ /* 0x000fe400078e00ff */
[----:B------:R-:W-:Y:S02]  /*1e0b0*/  IMAD.MOV.U32 R11, RZ, RZ, 0x1f ;  /* 0x0000001fff0b7424 */ /* 0x000fe400078e00ff */
[----:B------:R-:W-:Y:S01]  /*1e0c0*/  IMAD.MOV.U32 R15, RZ, RZ, -0x1 ;  /* 0xffffffffff0f7424 */ /* 0x000fe200078e00ff */
[----:B0-----:R-:W-:-:S04]  /*1e0d0*/  SHF.R.U32.HI R9, RZ, 0x5, R9 ;  /* 0x00000005ff097819 */ /* 0x001fc80000011609 */
[----:B------:R-:W-:-:S04]  /*1e0e0*/  LOP3.LUT R9, R9, 0x3, RZ, 0xc0, !PT ;  /* 0x0000000309097812 */ /* 0x000fc800078ec0ff */
[----:B------:R-:W-:-:S07]  /*1e0f0*/  MOV R13, R9 ;  /* 0x00000009000d7202 */ /* 0x000fce0000000f00 */
[----:B-----5:R-:W-:Y:S05]  /*1e100*/  WARPSYNC.COLLECTIVE R15, `(.L_x_7392) ;  /* 0x000000000f087348 */ /* 0x020fea0003c00000 */
[----:B------:R0:W1:Y:S02]  /*1e110*/  SHFL.IDX P6, R14, R13, R12, R11 ;  /* 0x0000000c0d0e7389 */ /* 0x00006400000c000b */
[----:B01---5:R-:W-:Y:S01]  /*1e120*/  ENDCOLLECTIVE ;  /* 0x000000000000791b */ /* 0x023fe20003800000 */
.L_x_7392:
[----:B------:R-:W-:Y:S05]  /*1e130*/  BSYNC B0 ;  /* 0x0000000000007941 */ /* 0x000fea0003800000 */
.L_x_7391:
[----:B------:R-:W-:Y:S05]  /*1e140*/  BRA `(.L_x_7393) ;  /* 0xffffff9c00747947 */ /* 0x000fea000383ffff */
.L_x_7217:
[----:B0-----:R0:W1:Y:S02]  /*1e150*/  SYNCS.PHASECHK.TRANS64.TRYWAIT P0, [R7+URZ+0x28840], R2 ;  /* 0x02884002070075a7 */ /* 0x001064000800017f */
[----:B-1----:R-:W-:Y:S05]  /*1e160*/  @!P0 NANOSLEEP.SYNCS 0x989680 ;  /* 0x009896800000895d */ /* 0x002fea0003900000 */
[----:B------:R-:W1:Y:S02]  /*1e170*/  @!P0 SYNCS.PHASECHK.TRANS64 P0, [R7+URZ+0x28840], R2 ;  /* 0x02884002070085a7 */ /* 0x000e64000800007f */
[----:B-1----:R-:W-:Y:S05]  /*1e180*/  @!P0 BRA `(.L_x_7217) ;  /* 0xfffffffc00f08947 */ /* 0x002fea000383ffff */
[----:B------:R-:W-:Y:S05]  /*1e190*/  BRA `(.L_x_7394) ;  /* 0xffffff9c00c47947 */ /* 0x000fea000383ffff */
.L_x_7218:
        /* <DEDUP_REMOVED lines=8> */
.L_x_7396:
[----:B------:R-:W-:Y:S05]  /*1e220*/  BSYNC B0 ;  /* 0x0000000000007941 */ /* 0x000fea0003800000 */
.L_x_7395:
        /* <DEDUP_REMOVED lines=9> */
.L_x_7397:
[----:B------:R-:W-:Y:S02]  /*1e2c0*/  IMAD.MOV.U32 R13, RZ, RZ, R0 ;  /* 0x000000ffff0d7224 */ /* 0x000fe400078e0000 */
[----:B------:R-:W-:Y:S01]  /*1e2d0*/  IMAD.MOV.U32 R12, RZ, RZ, 0x1 ;  /* 0x00000001ff0c7424 */ /* 0x000fe200078e00ff */
[----:B------:R-:W-:-:S07]  /*1e2e0*/  MOV R3, R14 ;  /* 0x0000000e00037202 */ /* 0x000fce0000000f00 */
[----:B------:R-:W-:Y:S05]  /*1e2f0*/  WARPSYNC.COLLECTIVE R15, `(.L_x_7398) ;  /* 0x000000000f087348 */ /* 0x000fea0003c00000 */
[----:B------:R0:W1:Y:S02]  /*1e300*/  SHFL.IDX P6, R14, R13, R12, R11 ;  /* 0x0000000c0d0e7389 */ /* 0x00006400000c000b */
[----:B01----:R-:W-:Y:S01]  /*1e310*/  ENDCOLLECTIVE ;  /* 0x000000000000791b */ /* 0x003fe20003800000 */
.L_x_7398:
        /* <DEDUP_REMOVED lines=16> */
.L_x_7399:
[----:B------:R-:W-:Y:S02]  /*1e420*/  @P0 IMAD R8, R5, 0x2, R22 ;  /* 0x0000000205080824 */ /* 0x000fe400078e0216 */
[----:B------:R-:W-:Y:S02]  /*1e430*/  IMAD.MOV.U32 R13, RZ, RZ, R0 ;  /* 0x000000ffff0d7224 */ /* 0x000fe400078e0000 */
[----:B------:R-:W-:Y:S02]  /*1e440*/  IMAD.MOV.U32 R12, RZ, RZ, 0x2 ;  /* 0x00000002ff0c7424 */ /* 0x000fe400078e00ff */
[----:B------:R-:W-:-:S07]  /*1e450*/  IMAD.MOV.U32 R3, RZ, RZ, R14 ;  /* 0x000000ffff037224 */ /* 0x000fce00078e000e */
[----:B------:R-:W-:Y:S05]  /*1e460*/  WARPSYNC.COLLECTIVE R15, `(.L_x_7400) ;  /* 0x000000000f087348 */ /* 0x000fea0003c00000 */
[----:B------:R0:W1:Y:S02]  /*1e470*/  SHFL.IDX P6, R14, R13, R12, R11 ;  /* 0x0000000c0d0e7389 */ /* 0x00006400000c000b */
[----:B01----:R-:W-:Y:S01]  /*1e480*/  ENDCOLLECTIVE ;  /* 0x000000000000791b */ /* 0x003fe20003800000 */
.L_x_7400:
        /* <DEDUP_REMOVED lines=16> */
.L_x_7401:
[----:B------:R-:W-:Y:S02]  /*1e590*/  @P0 IMAD R8, R5, 0x2, R22 ;  /* 0x0000000205080824 */ /* 0x000fe400078e0216 */
[----:B------:R-:W-:Y:S02]  /*1e5a0*/  IMAD.MOV.U32 R13, RZ, RZ, R0 ;  /* 0x000000ffff0d7224 */ /* 0x000fe400078e0000 */
[----:B------:R-:W-:Y:S02]  /*1e5b0*/  IMAD.MOV.U32 R12, RZ, RZ, 0x3 ;  /* 0x00000003ff0c7424 */ /* 0x000fe400078e00ff */
[----:B------:R-:W-:-:S07]  /*1e5c0*/  IMAD.MOV.U32 R3, RZ, RZ, R14 ;  /* 0x000000ffff037224 */ /* 0x000fce00078e000e */
[----:B------:R-:W-:Y:S05]  /*1e5d0*/  WARPSYNC.COLLECTIVE R15, `(.L_x_7402) ;  /* 0x000000000f087348 */ /* 0x000fea0003c00000 */
[----:B------:R0:W1:Y:S02]  /*1e5e0*/  SHFL.IDX P6, R14, R13, R12, R11 ;  /* 0x0000000c0d0e7389 */ /* 0x00006400000c000b */
[----:B01----:R-:W-:Y:S01]  /*1e5f0*/  ENDCOLLECTIVE ;  /* 0x000000000000791b */ /* 0x003fe20003800000 */
.L_x_7402:
        /* <DEDUP_REMOVED lines=16> */
.L_x_7403:
[----:B------:R-:W-:Y:S02]  /*1e700*/  @P0 IMAD R8, R5, 0x2, R22 ;  /* 0x0000000205080824 */ /* 0x000fe400078e0216 */
[----:B------:R-:W-:Y:S02]  /*1e710*/  IMAD.MOV.U32 R13, RZ, RZ, R0 ;  /* 0x000000ffff0d7224 */ /* 0x000fe400078e0000 */
[----:B------:R-:W-:Y:S02]  /*1e720*/  IMAD.MOV.U32 R12, RZ, RZ, 0x4 ;  /* 0x00000004ff0c7424 */ /* 0x000fe400078e00ff */
[----:B------:R-:W-:-:S07]  /*1e730*/  IMAD.MOV.U32 R3, RZ, RZ, R14 ;  /* 0x000000ffff037224 */ /* 0x000fce00078e000e */
[----:B------:R-:W-:Y:S05]  /*1e740*/  WARPSYNC.COLLECTIVE R15, `(.L_x_7404) ;  /* 0x000000000f087348 */ /* 0x000fea0003c00000 */
[----:B------:R0:W1:Y:S02]  /*1e750*/  SHFL.IDX P6, R14, R13, R12, R11 ;  /* 0x0000000c0d0e7389 */ /* 0x00006400000c000b */
[----:B01----:R-:W-:Y:S01]  /*1e760*/  ENDCOLLECTIVE ;  /* 0x000000000000791b */ /* 0x003fe20003800000 */
.L_x_7404:
        /* <DEDUP_REMOVED lines=11> */
[----:B------:R-:W-:Y:S02]  /*1e820*/  ISETP.GE.AND P0, PT, R6, 0x41, PT ;  /* 0x000000410600780c */ /* 0x000fe40003f06270 */
[----:B0-----:R-:W-:-:S11]  /*1e830*/  MOV R2, R14 ;  /* 0x0000000e00027202 */ /* 0x001fd60000000f00 */
[----:B------:R-:W-:Y:S05]  /*1e840*/  WARPSYNC.COLLECTIVE R15, `(.L_x_7405) ;  /* 0x000000000f087348 */ /* 0x000fea0003c00000 */
[----:B------:R0:W1:Y:S02]  /*1e850*/  SHFL.IDX P6, R14, R13, R12, R11 ;  /* 0x0000000c0d0e7389 */ /* 0x00006400000c000b */
[----:B01----:R-:W-:Y:S01]  /*1e860*/  ENDCOLLECTIVE ;  /* 0x000000000000791b */ /* 0x003fe20003800000 */
.L_x_7405:
[----:B------:R-:W-:Y:S02]  /*1e870*/  @P0 IMAD R8, R5, 0x2, R22 ;  /* 0x0000000205080824 */ /* 0x000fe400078e0216 */
[----:B------:R-:W-:Y:S02]  /*1e880*/  IMAD.MOV.U32 R13, RZ, RZ, R0 ;  /* 0x000000ffff0d7224 */ /* 0x000fe400078e0000 */
[----:B------:R-:W-:Y:S02]  /*1e890*/  IMAD.MOV.U32 R12, RZ, RZ, 0x5 ;  /* 0x00000005ff0c7424 */ /* 0x000fe400078e00ff */
[----:B------:R-:W-:-:S07]  /*1e8a0*/  IMAD.MOV.U32 R3, RZ, RZ, R14 ;  /* 0x000000ffff037224 */ /* 0x000fce00078e000e */
[----:B------:R-:W-:Y:S05]  /*1e8b0*/  WARPSYNC.COLLECTIVE R15, `(.L_x_7406) ;  /* 0x000000000f087348 */ /* 0x000fea0003c00000 */
[----:B------:R0:W1:Y:S02]  /*1e8c0*/  SHFL.IDX P6, R14, R13, R12, R11 ;  /* 0x0000000c0d0e7389 */ /* 0x00006400000c000b */
[----:B01----:R-:W-:Y:S01]  /*1e8d0*/  ENDCOLLECTIVE ;  /* 0x000000000000791b */ /* 0x003fe20003800000 */
.L_x_7406:
        /* <DEDUP_REMOVED lines=16> */
.L_x_7407:
[----:B------:R-:W-:Y:S02]  /*1e9e0*/  @P0 IMAD R8, R5, 0x2, R22 ;  /* 0x0000000205080824 */ /* 0x000fe400078e0216 */
[----:B------:R-:W-:Y:S01]  /*1e9f0*/  IMAD.MOV.U32 R13, RZ, RZ, R0 ;  /* 0x000000ffff0d7224 */ /* 0x000fe200078e0000 */
[----:B------:R-:W-:Y:S01]  /*1ea00*/  MOV R12, 0x6 ;  /* 0x00000006000c7802 */ /* 0x000fe20000000f00 */
[----:B------:R-:W-:-:S07]  /*1ea10*/  IMAD.MOV.U32 R3, RZ, RZ, R14 ;  /* 0x000000ffff037224 */ /* 0x000fce00078e000e */
[----:B------:R-:W-:Y:S05]  /*1ea20*/  WARPSYNC.COLLECTIVE R15, `(.L_x_7408) ;  /* 0x000000000f087348 */ /* 0x000fea0003c00000 */
[----:B------:R0:W1:Y:S02]  /*1ea30*/  SHFL.IDX P6, R14, R13, R12, R11 ;  /* 0x0000000c0d0e7389 */ /* 0x00006400000c000b */
[----:B01----:R-:W-:Y:S01]  /*1ea40*/  ENDCOLLECTIVE ;  /* 0x000000000000791b */ /* 0x003fe20003800000 */
.L_x_7408:
        /* <DEDUP_REMOVED lines=16> */
.L_x_7409:
[----:B------:R-:W-:Y:S02]  /*1eb50*/  @P0 IMAD R8, R5, 0x2, R22 ;  /* 0x0000000205080824 */ /* 0x000fe400078e0216 */
[----:B------:R-:W-:Y:S02]  /*1eb60*/  IMAD.MOV.U32 R13, RZ, RZ, R0 ;  /* 0x000000ffff0d7224 */ /* 0x000fe400078e0000 */
[----:B------:R-:W-:Y:S02]  /*1eb70*/  IMAD.MOV.U32 R12, RZ, RZ, 0x7 ;  /* 0x00000007ff0c7424 */ /* 0x000fe400078e00ff */
[----:B------:R-:W-:-:S07]  /*1eb80*/  IMAD.MOV.U32 R3, RZ, RZ, R14 ;  /* 0x000000ffff037224 */ /* 0x000fce00078e000e */
[----:B------:R-:W-:Y:S05]  /*1eb90*/  WARPSYNC.COLLECTIVE R15, `(.L_x_7410) ;  /* 0x000000000f087348 */ /* 0x000fea0003c00000 */
[----:B------:R0:W1:Y:S02]  /*1eba0*/  SHFL.IDX P6, R14, R13, R12, R11 ;  /* 0x0000000c0d0e7389 */ /* 0x00006400000c000b */
[----:B01----:R-:W-:Y:S01]  /*1ebb0*/  ENDCOLLECTIVE ;  /* 0x000000000000791b */ /* 0x003fe20003800000 */
.L_x_7410:
        /* <DEDUP_REMOVED lines=10> */
.L_x_7411:
[----:B------:R-:W-:Y:S01]  /*1ec60*/  @!PT LDS RZ, [RZ] ;  /* 0x00000000fffff984 */ /* 0x000fe20000000800 */
[----:B------:R-:W-:Y:S01]  /*1ec70*/  @!PT LDS RZ, [RZ] ;  /* 0x00000000fffff984 */ /* 0x000fe20000000800 */
[----:B------:R-:W-:Y:S01]  /*1ec80*/  @!PT LDS RZ, [RZ] ;  /* 0x00000000fffff984 */ /* 0x000fe20000000800 */
[----:B------:R-:W-:Y:S04]  /*1ec90*/  @P0 LDGSTS.E.BYPASS.LTC128B.128 [R8+0x1b400], desc[UR42][R2.64], !P3 ;  /* 0x1b40000002080fae */ /* 0x000fe8000d901d6a */
[----:B------:R0:W-:Y:S02]  /*1eca0*/  @P0 LDGSTS.E.BYPASS.LTC128B.128 [R8+0x1f400], desc[UR42][R2.64+0x80], !P2 ;  /* 0x1f40008002080fae */ /* 0x0001e4000d101d6a */
[----:B0-----:R-:W-:Y:S01]  /*1ecb0*/  IMAD.MOV.U32 R2, RZ, RZ, R14 ;  /* 0x000000ffff027224 */ /* 0x001fe200078e000e */
[----:B------:R-:W-:Y:S06]  /*1ecc0*/  BRA `(.L_x_7412) ;  /* 0xffffff9800a47947 */ /* 0x000fec000383ffff */
.L_x_7223:
        /* <DEDUP_REMOVED lines=9> */
.L_x_7413:
[C---:B------:R-:W-:Y:S01]  /*1ed60*/  VIADD R7, R4.reuse, 0x10 ;  /* 0x0000001004077836 */ /* 0x040fe20000000000 */
[----:B------:R-:W-:Y:S01]  /*1ed70*/  ISETP.GE.AND P3, PT, R4, R6, PT ;  /* 0x000000060400720c */ /* 0x000fe20003f66270 */
[----:B------:R-:W-:Y:S02]  /*1ed80*/  IMAD.MOV.U32 R13, RZ, RZ, R0 ;  /* 0x000000ffff0d7224 */ /* 0x000fe400078e0000 */
[----:B------:R-:W-:-:S10]  /*1ed90*/  IMAD.MOV.U32 R2, RZ, RZ, R14 ;  /* 0x000000ffff027224 */ /* 0x000fd400078e000e */
[----:B------:R-:W-:Y:S05]  /*1eda0*/  WARPSYNC.COLLECTIVE R15, `(.L_x_7414) ;  /* 0x000000000f087348 */ /* 0x000fea0003c00000 */
[----:B------:R0:W1:Y:S02]  /*1edb0*/  SHFL.IDX P6, R14, R13, R12, R11 ;  /* 0x0000000c0d0e7389 */ /* 0x00006400000c000b */
[----:B01----:R-:W-:Y:S01]  /*1edc0*/  ENDCOLLECTIVE ;  /* 0x000000000000791b */ /* 0x003fe20003800000 */
.L_x_7414:
        /* <DEDUP_REMOVED lines=8> */
.L_x_7415:
        /* <DEDUP_REMOVED lines=11> */
.L_x_7416:
        /* <DEDUP_REMOVED lines=8> */
.L_x_7417:
        /* <DEDUP_REMOVED lines=13> */
.L_x_7418:
        /* <DEDUP_REMOVED lines=8> */
.L_x_7419:
        /* <DEDUP_REMOVED lines=8> */
[----:B------:R-:W-:Y:S01]  /*1f150*/  IMAD.MOV.U32 R13, RZ, RZ, R0 ;  /* 0x000000ffff0d7224 */ /* 0x000fe200078e0000 */
[----:B0-----:R-:W-:-:S11]  /*1f160*/  MOV R2, R14 ;  /* 0x0000000e00027202 */ /* 0x001fd60000000f00 */
[----:B------:R-:W-:Y:S05]  /*1f170*/  WARPSYNC.COLLECTIVE R15, `(.L_x_7420) ;  /* 0x000000000f087348 */ /* 0x000fea0003c00000 */
[----:B------:R0:W1:Y:S02]  /*1f180*/  SHFL.IDX P6, R14, R13, R12, R11 ;  /* 0x0000000c0d0e7389 */ /* 0x00006400000c000b */
[----:B01----:R-:W-:Y:S01]  /*1f190*/  ENDCOLLECTIVE ;  /* 0x000000000000791b */ /* 0x003fe20003800000 */
.L_x_7420:
        /* <DEDUP_REMOVED lines=8> */
.L_x_7421:
        /* <DEDUP_REMOVED lines=13> */
.L_x_7422:
        /* <DEDUP_REMOVED lines=8> */
.L_x_7423:
[----:B------:R-:W-:Y:S01]  /*1f370*/  @!P3 IMAD.MOV.U32 R3, RZ, RZ, R7 ;  /* 0x000000ffff03b224 */ /* 0x000fe200078e0007 */
[----:B------:R-:W-:-:S04]  /*1f380*/  IADD3 R7, R4, 0x50, RZ ;  /* 0x0000005004077810 */ /* 0x000fc80007ffe0ff */
        /* <DEDUP_REMOVED lines=11> */
.L_x_7424:
        /* <DEDUP_REMOVED lines=8> */
.L_x_7425:
[----:B------:R-:W-:-:S05]  /*1f4c0*/  @!P3 IMAD.MOV.U32 R3, RZ, RZ, R7 ;  /* 0x000000ffff03b224 */ /* 0x000fca00078e0007 */
[----:B------:R-:W-:Y:S01]  /*1f4d0*/  @!PT LDS RZ, [RZ] ;  /* 0x00000000fffff984 */ /* 0x000fe20000000800 */
[----:B------:R-:W-:Y:S01]  /*1f4e0*/  @!PT LDS RZ, [RZ] ;  /* 0x00000000fffff984 */ /* 0x000fe20000000800 */
[----:B------:R-:W-:Y:S01]  /*1f4f0*/  @!PT LDS RZ, [RZ] ;  /* 0x00000000fffff984 */ /* 0x000fe20000000800 */
[----:B------:R-:W-:Y:S04]  /*1f500*/  @!P3 LDGSTS.E.BYPASS.LTC128B.128 [R9+0x12c00], desc[UR42][R2.64], !P0 ;  /* 0x12c000000209bfae */ /* 0x000fe8000c101d6a */
[----:B------:R0:W-:Y:S01]  /*1f510*/  @!P3 LDGSTS.E.BYPASS.LTC128B.128 [R9+0x16c00], desc[UR42][R2.64+0x80], !P1 ;  /* 0x16c000800209bfae */ /* 0x0001e2000c901d6a */
[----:B------:R-:W-:Y:S02]  /*1f520*/  IMAD.MOV.U32 R13, RZ, RZ, R0 ;  /* 0x000000ffff0d7224 */ /* 0x000fe400078e0000 */
[----:B0-----:R-:W-:Y:S02]  /*1f530*/  VIADD R3, R4, 0x60 ;  /* 0x0000006004037836 */ /* 0x001fe40000000000 */
[----:B------:R-:W-:-:S07]  /*1f540*/  IMAD.MOV.U32 R2, RZ, RZ, R14 ;  /* 0x000000ffff027224 */ /* 0x000fce00078e000e */
[----:B------:R-:W-:Y:S05]  /*1f550*/  WARPSYNC.COLLECTIVE R15, `(.L_x_7426) ;  /* 0x000000000f087348 */ /* 0x000fea0003c00000 */
[----:B------:R0:W1:Y:S02]  /*1f560*/  SHFL.IDX P6, R14, R13, R12, R11 ;  /* 0x0000000c0d0e7389 */ /* 0x00006400000c000b */
[----:B01----:R-:W-:Y:S01]  /*1f570*/  ENDCOLLECTIVE ;  /* 0x000000000000791b */ /* 0x003fe20003800000 */
.L_x_7426:
[----:B------:R-:W-:Y:S01]  /*1f580*/  ISETP.GE.AND P3, PT, R3, R6, PT ;  /* 0x000000060300720c */ /* 0x000fe20003f66270 */
[----:B------:R-:W-:Y:S02]  /*1f590*/  IMAD.MOV.U32 R13, RZ, RZ, R5 ;  /* 0x000000ffff0d7224 */ /* 0x000fe400078e0005 */
[----:B------:R-:W-:-:S10]  /*1f5a0*/  IMAD.MOV.U32 R12, RZ, RZ, 0x7 ;  /* 0x00000007ff0c7424 */ /* 0x000fd400078e00ff */
[----:B------:R-:W-:-:S04]  /*1f5b0*/  @!P3 LEA R14, P2, R31, R14, 0x1 ;  /* 0x0000000e1f0eb211 */ /* 0x000fc800078408ff */
[----:B------:R-:W-:Y:S01]  /*1f5c0*/  @!P3 IADD3.X R7, RZ, R2, RZ, P2, !PT ;  /* 0x00000002ff07b210 */ /* 0x000fe200017fe4ff */
[----:B------:R-:W-:-:S08]  /*1f5d0*/  @!P3 IMAD.MOV.U32 R2, RZ, RZ, R14 ;  /* 0x000000ffff02b224 */ /* 0x000fd000078e000e */
[----:B------:R-:W-:Y:S05]  /*1f5e0*/  WARPSYNC.COLLECTIVE R15, `(.L_x_7427) ;  /* 0x000000000f087348 */ /* 0x000fea0003c00000 */
[----:B------:R0:W1:Y:S02]  /*1f5f0*/  SHFL.IDX P6, R14, R13, R12, R11 ;  /* 0x0000000c0d0e7389 */ /* 0x00006400000c000b */
[----:B01----:R-:W-:Y:S01]  /*1f600*/  ENDCOLLECTIVE ;  /* 0x000000000000791b */ /* 0x003fe20003800000 */
.L_x_7427:
        /* <DEDUP_REMOVED lines=11> */
.L_x_7428:
[----:B------:R-:W-:Y:S05]  /*1f6c0*/  BRA `(.L_x_7429) ;  /* 0xffffff9c00087947 */ /* 0x000fea000383ffff */
.L_x_7228:
[----:B0-----:R0:W1:Y:S02]  /*1f6d0*/  SYNCS.PHASECHK.TRANS64.TRYWAIT P0, [R22+URZ+0x28820], R3 ;  /* 0x02882003160075a7 */ /* 0x001064000800017f */
[----:B-1----:R-:W-:Y:S05]  /*1f6e0*/  @!P0 NANOSLEEP.SYNCS 0x989680 ;  /* 0x009896800000895d */ /* 0x002fea0003900000 */
[----:B------:R-:W1:Y:S02]  /*1f6f0*/  @!P0 SYNCS.PHASECHK.TRANS64 P0, [R22+URZ+0x28820], R3 ;  /* 0x02882003160085a7 */ /* 0x000e64000800007f */
[----:B-1----:R-:W-:Y:S05]  /*1f700*/  @!P0 BRA `(.L_x_7228) ;  /* 0xfffffffc00f08947 */ /* 0x002fea000383ffff */
[----:B------:R-:W-:Y:S05]  /*1f710*/  BRA `(.L_x_7430) ;  /* 0xffffff9c00807947 */ /* 0x000fea000383ffff */
.L_x_7233:
[----:B0-----:R0:W1:Y:S02]  /*1f720*/  SYNCS.PHASECHK.TRANS64.TRYWAIT P0, [R6+URZ+0x28840], R3 ;  /* 0x02884003060075a7 */ /* 0x001064000800017f */
[----:B-1----:R-:W-:Y:S05]  /*1f730*/  @!P0 NANOSLEEP.SYNCS 0x989680 ;  /* 0x009896800000895d */ /* 0x002fea0003900000 */
[----:B------:R-:W1:Y:S02]  /*1f740*/  @!P0 SYNCS.PHASECHK.TRANS64 P0, [R6+URZ+0x28840], R3 ;  /* 0x02884003060085a7 */ /* 0x000e64000800007f */
[----:B-1----:R-:W-:Y:S05]  /*1f750*/  @!P0 BRA `(.L_x_7233) ;  /* 0xfffffffc00f08947 */ /* 0x002fea000383ffff */
[----:B------:R-:W-:Y:S05]  /*1f760*/  BRA `(.L_x_7431) ;  /* 0xffffffa000487947 */ /* 0x000fea000383ffff */
.L_x_7234:
        /* <DEDUP_REMOVED lines=8> */
.L_x_7433:
[----:B------:R-:W-:Y:S05]  /*1f7f0*/  BSYNC B1 ;  /* 0x0000000000017941 */ /* 0x000fea0003800000 */
.L_x_7432:
        /* <DEDUP_REMOVED lines=9> */
.L_x_7434:
[----:B------:R-:W-:Y:S02]  /*1f890*/  IMAD R8, R8, 0x2, R22 ;  /* 0x0000000208087824 */ /* 0x000fe400078e0216 */
[----:B------:R-:W-:Y:S02]  /*1f8a0*/  IMAD.MOV.U32 R13, RZ, RZ, R9 ;  /* 0x000000ffff0d7224 */ /* 0x000fe400078e0009 */
[----:B------:R-:W-:Y:S02]  /*1f8b0*/  IMAD.MOV.U32 R12, RZ, RZ, 0x1 ;  /* 0x00000001ff0c7424 */ /* 0x000fe400078e00ff */
[----:B------:R-:W-:-:S07]  /*1f8c0*/  IMAD.MOV.U32 R2, RZ, RZ, R14 ;  /* 0x000000ffff027224 */ /* 0x000fce00078e000e */
[----:B------:R-:W-:Y:S05]  /*1f8d0*/  WARPSYNC.COLLECTIVE R15, `(.L_x_7435) ;  /* 0x000000000f087348 */ /* 0x000fea0003c00000 */
[----:B------:R0:W1:Y:S02]  /*1f8e0*/  SHFL.IDX P6, R14, R13, R12, R11 ;  /* 0x0000000c0d0e7389 */ /* 0x00006400000c000b */
[----:B01----:R-:W-:Y:S01]  /*1f8f0*/  ENDCOLLECTIVE ;  /* 0x000000000000791b */ /* 0x003fe20003800000 */
.L_x_7435:
        /* <DEDUP_REMOVED lines=12> */
.L_x_7436:
[----:B------:R-:W-:Y:S01]  /*1f9c0*/  MOV R13, R9 ;  /* 0x00000009000d7202 */ /* 0x000fe20000000f00 */
[----:B------:R-:W-:Y:S02]  /*1f9d0*/  IMAD.MOV.U32 R12, RZ, RZ, 0x2 ;  /* 0x00000002ff0c7424 */ /* 0x000fe400078e00ff */
[----:B------:R-:W-:-:S07]  /*1f9e0*/  IMAD.MOV.U32 R2, RZ, RZ, R14 ;  /* 0x000000ffff027224 */ /* 0x000fce00078e000e */
[----:B------:R-:W-:Y:S05]  /*1f9f0*/  WARPSYNC.COLLECTIVE R15, `(.L_x_7437) ;  /* 0x000000000f087348 */ /* 0x000fea0003c00000 */
[----:B------:R0:W1:Y:S02]  /*1fa00*/  SHFL.IDX P6, R14, R13, R12, R11 ;  /* 0x0000000c0d0e7389 */ /* 0x00006400000c000b */
[----:B01----:R-:W-:Y:S01]  /*1fa10*/  ENDCOLLECTIVE ;  /* 0x000000000000791b */ /* 0x003fe20003800000 */
.L_x_7437:
        /* <DEDUP_REMOVED lines=12> */
.L_x_7438:
[----:B------:R-:W-:Y:S02]  /*1fae0*/  IMAD.MOV.U32 R13, RZ, RZ, R9 ;  /* 0x000000ffff0d7224 */ /* 0x000fe400078e0009 */
[----:B------:R-:W-:Y:S02]  /*1faf0*/  IMAD.MOV.U32 R12, RZ, RZ, 0x3 ;  /* 0x00000003ff0c7424 */ /* 0x000fe400078e00ff */
[----:B------:R-:W-:-:S07]  /*1fb00*/  IMAD.MOV.U32 R2, RZ, RZ, R14 ;  /* 0x000000ffff027224 */ /* 0x000fce00078e000e */
[----:B------:R-:W-:Y:S05]  /*1fb10*/  WARPSYNC.COLLECTIVE R15, `(.L_x_7439) ;  /* 0x000000000f087348 */ /* 0x000fea0003c00000 */
[----:B------:R0:W1:Y:S02]  /*1fb20*/  SHFL.IDX P6, R14, R13, R12, R11 ;  /* 0x0000000c0d0e7389 */ /* 0x00006400000c000b */
[----:B01----:R-:W-:Y:S01]  /*1fb30*/  ENDCOLLECTIVE ;  /* 0x000000000000791b */ /* 0x003fe20003800000 */
.L_x_7439:
        /* <DEDUP_REMOVED lines=12> */
.L_x_7440:
[----:B------:R-:W-:Y:S01]  /*1fc00*/  IMAD.MOV.U32 R13, RZ, RZ, R9 ;  /* 0x000000ffff0d7224 */ /* 0x000fe200078e0009 */
[----:B------:R-:W-:Y:S01]  /*1fc10*/  MOV R12, 0x4 ;  /* 0x00000004000c7802 */ /* 0x000fe20000000f00 */
[----:B------:R-:W-:-:S07]  /*1fc20*/  IMAD.MOV.U32 R2, RZ, RZ, R14 ;  /* 0x000000ffff027224 */ /* 0x000fce00078e000e */
[----:B------:R-:W-:Y:S05]  /*1fc30*/  WARPSYNC.COLLECTIVE R15, `(.L_x_7441) ;  /* 0x000000000f087348 */ /* 0x000fea0003c00000 */
[----:B------:R0:W1:Y:S02]  /*1fc40*/  SHFL.IDX P6, R14, R13, R12, R11 ;  /* 0x0000000c0d0e7389 */ /* 0x00006400000c000b */
[----:B01----:R-:W-:Y:S01]  /*1fc50*/  ENDCOLLECTIVE ;  /* 0x000000000000791b */ /* 0x003fe20003800000 */
.L_x_7441:
        /* <DEDUP_REMOVED lines=12> */
.L_x_7442:
[----:B------:R-:W-:Y:S02]  /*1fd20*/  IMAD.MOV.U32 R13, RZ, RZ, R9 ;  /* 0x000000ffff0d7224 */ /* 0x000fe400078e0009 */
[----:B------:R-:W-:Y:S02]  /*1fd30*/  IMAD.MOV.U32 R12, RZ, RZ, 0x5 ;  /* 0x00000005ff0c7424 */ /* 0x000fe400078e00ff */
[----:B------:R-:W-:-:S07]  /*1fd40*/  IMAD.MOV.U32 R2, RZ, RZ, R14 ;  /* 0x000000ffff027224 */ /* 0x000fce00078e000e */
[----:B------:R-:W-:Y:S05]  /*1fd50*/  WARPSYNC.COLLECTIVE R15, `(.L_x_7443) ;  /* 0x000000000f087348 */ /* 0x000fea0003c00000 */
[----:B------:R0:W1:Y:S02]  /*1fd60*/  SHFL.IDX P6, R14, R13, R12, R11 ;  /* 0x0000000c0d0e7389 */ /* 0x00006400000c000b */
[----:B01----:R-:W-:Y:S01]  /*1fd70*/  ENDCOLLECTIVE ;  /* 0x000000000000791b */ /* 0x003fe20003800000 */
.L_x_7443:
        /* <DEDUP_REMOVED lines=12> */
.L_x_7444:
[----:B------:R-:W-:Y:S02]  /*1fe40*/  IMAD.MOV.U32 R13, RZ, RZ, R9 ;  /* 0x000000ffff0d7224 */ /* 0x000fe400078e0009 */
[----:B------:R-:W-:Y:S02]  /*1fe50*/  IMAD.MOV.U32 R12, RZ, RZ, 0x6 ;  /* 0x00000006ff0c7424 */ /* 0x000fe400078e00ff */
[----:B------:R-:W-:-:S07]  /*1fe60*/  IMAD.MOV.U32 R2, RZ, RZ, R14 ;  /* 0x000000ffff027224 */ /* 0x000fce00078e000e */
[----:B------:R-:W-:Y:S05]  /*1fe70*/  WARPSYNC.COLLECTIVE R15, `(.L_x_7445) ;  /* 0x000000000f087348 */ /* 0x000fea0003c00000 */
[----:B------:R0:W1:Y:S02]  /*1fe80*/  SHFL.IDX P6, R14, R13, R12, R11 ;  /* 0x0000000c0d0e7389 */ /* 0x00006400000c000b */
[----:B01----:R-:W-:Y:S01]  /*1fe90*/  ENDCOLLECTIVE ;  /* 0x000000000000791b */ /* 0x003fe20003800000 */
.L_x_7445:
        /* <DEDUP_REMOVED lines=8> */
[----:B0-----:R-:W-:-:S07]  /*1ff20*/  MOV R3, R14 ;  /* 0x0000000e00037202 */ /* 0x001fce0000000f00 */
[----:B------:R-:W-:Y:S05]  /*1ff30*/  WARPSYNC.COLLECTIVE R15, `(.L_x_7446) ;  /* 0x000000000f087348 */ /* 0x000fea0003c00000 */
[----:B------:R0:W1:Y:S02]  /*1ff40*/  SHFL.IDX P6, R14, R13, R12, R11 ;  /* 0x0000000c0d0e7389 */ /* 0x00006400000c000b */
[----:B01----:R-:W-:Y:S01]  /*1ff50*/  ENDCOLLECTIVE ;  /* 0x000000000000791b */ /* 0x003fe20003800000 */
.L_x_7446:
[----:B------:R-:W-:Y:S02]  /*1ff60*/  IMAD.MOV.U32 R13, RZ, RZ, R9 ;  /* 0x000000ffff0d7224 */ /* 0x000fe400078e0009 */
[----:B------:R-:W-:Y:S02]  /*1ff70*/  IMAD.MOV.U32 R12, RZ, RZ, 0x7 ;  /* 0x00000007ff0c7424 */ /* 0x000fe400078e00ff */
[----:B------:R-:W-:-:S07]  /*1ff80*/  IMAD.MOV.U32 R2, RZ, RZ, R14 ;  /* 0x000000ffff027224 */ /* 0x000fce00078e000e */
[----:B------:R-:W-:Y:S05]  /*1ff90*/  WARPSYNC.COLLECTIVE R15, `(.L_x_7447) ;  /* 0x000000000f087348 */ /* 0x000fea0003c00000 */
[----:B------:R0:W1:Y:S02]  /*1ffa0*/  SHFL.IDX P6, R14, R13, R12, R11 ;  /* 0x0000000c0d0e7389 */ /* 0x00006400000c000b */
[----:B01----:R-:W-:Y:S01]  /*1ffb0*/  ENDCOLLECTIVE ;  /* 0x000000000000791b */ /* 0x003fe20003800000 */
.L_x_7447:
        /* <DEDUP_REMOVED lines=12> */
.L_x_7448:
[----:B------:R-:W-:Y:S01]  /*20080*/  IMAD.MOV.U32 R2, RZ, RZ, R14 ;  /* 0x000000ffff027224 */ /* 0x000fe200078e000e */
[----:B------:R-:W-:Y:S06]  /*20090*/  BRA `(.L_x_7449) ;  /* 0xffffff9c00187947 */ /* 0x000fec000383ffff */
.L_x_7239:
[----:B-1----:R1:W3:Y:S02]  /*200a0*/  SYNCS.PHASECHK.TRANS64.TRYWAIT P0, [R6+URZ+0x28860], R3 ;  /* 0x02886003060075a7 */ /* 0x0022e4000800017f */
[----:B---3--:R-:W-:Y:S05]  /*200b0*/  @!P0 NANOSLEEP.SYNCS 0x989680 ;  /* 0x009896800000895d */ /* 0x008fea0003900000 */
[----:B------:R-:W3:Y:S02]  /*200c0*/  @!P0 SYNCS.PHASECHK.TRANS64 P0, [R6+URZ+0x28860], R3 ;  /* 0x02886003060085a7 */ /* 0x000ee4000800007f */
[----:B---3--:R-:W-:Y:S05]  /*200d0*/  @!P0 BRA `(.L_x_7239) ;  /* 0xfffffffc00f08947 */ /* 0x008fea000383ffff */
[----:B------:R-:W-:Y:S05]  /*200e0*/  BRA `(.L_x_7450) ;  /* 0xffffff9c00747947 */ /* 0x000fea000383ffff */
.L_x_7240:
        /* <DEDUP_REMOVED lines=8> */
.L_x_7452:
[----:B------:R-:W-:Y:S05]  /*20170*/  BSYNC B1 ;  /* 0x0000000000017941 */ /* 0x000fea0003800000 */
.L_x_7451:
[----:B------:R-:W-:Y:S01]  /*20180*/  IMAD.MOV.U32 R13, RZ, RZ, R23 ;  /* 0x000000ffff0d7224 */ /* 0x000fe200078e0017 */
        /* <DEDUP_REMOVED lines=8> */
.L_x_7453:
[----:B------:R-:W-:Y:S02]  /*20210*/  IMAD.MOV.U32 R13, RZ, RZ, R24 ;  /* 0x000000ffff0d7224 */ /* 0x000fe400078e0018 */
[----:B------:R-:W-:Y:S02]  /*20220*/  IMAD.MOV.U32 R12, RZ, RZ, 0x1 ;  /* 0x00000001ff0c7424 */ /* 0x000fe400078e00ff */
[----:B------:R-:W-:-:S07]  /*20230*/  IMAD.MOV.U32 R2, RZ, RZ, R14 ;  /* 0x000000ffff027224 */ /* 0x000fce00078e000e */
[----:B------:R-:W-:Y:S05]  /*20240*/  WARPSYNC.COLLECTIVE R15, `(.L_x_7454) ;  /* 0x000000000f087348 */ /* 0x000fea0003c00000 */
[----:B------:R0:W1:Y:S02]  /*20250*/  SHFL.IDX P6, R14, R13, R12, R11 ;  /* 0x0000000c0d0e7389 */ /* 0x00006400000c000b */
[----:B01----:R-:W-:Y:S01]  /*20260*/  ENDCOLLECTIVE ;  /* 0x000000000000791b */ /* 0x003fe20003800000 */
.L_x_7454:
        /* <DEDUP_REMOVED lines=14> */
.L_x_7455:
[----:B------:R-:W-:Y:S02]  /*20350*/  IMAD.MOV.U32 R13, RZ, RZ, R24 ;  /* 0x000000ffff0d7224 */ /* 0x000fe400078e0018 */
[----:B------:R-:W-:Y:S02]  /*20360*/  IMAD.MOV.U32 R12, RZ, RZ, 0x2 ;  /* 0x00000002ff0c7424 */ /* 0x000fe400078e00ff */
[----:B------:R-:W-:-:S07]  /*20370*/  IMAD.MOV.U32 R2, RZ, RZ, R14 ;  /* 0x000000ffff027224 */ /* 0x000fce00078e000e */
[----:B------:R-:W-:Y:S05]  /*20380*/  WARPSYNC.COLLECTIVE R15, `(.L_x_7456) ;  /* 0x000000000f087348 */ /* 0x000fea0003c00000 */
[----:B------:R0:W1:Y:S02]  /*20390*/  SHFL.IDX P6, R14, R13, R12, R11 ;  /* 0x0000000c0d0e7389 */ /* 0x00006400000c000b */
[----:B01----:R-:W-:Y:S01]  /*203a0*/  ENDCOLLECTIVE ;  /* 0x000000000000791b */ /* 0x003fe20003800000 */
.L_x_7456:
        /* <DEDUP_REMOVED lines=14> */
.L_x_7457:
[----:B------:R-:W-:Y:S02]  /*20490*/  IMAD.MOV.U32 R13, RZ, RZ, R24 ;  /* 0x000000ffff0d7224 */ /* 0x000fe400078e0018 */
[----:B------:R-:W-:Y:S02]  /*204a0*/  IMAD.MOV.U32 R12, RZ, RZ, 0x3 ;  /* 0x00000003ff0c7424 */ /* 0x000fe400078e00ff */
[----:B------:R-:W-:-:S07]  /*204b0*/  IMAD.MOV.U32 R2, RZ, RZ, R14 ;  /* 0x000000ffff027224 */ /* 0x000fce00078e000e */
[----:B------:R-:W-:Y:S05]  /*204c0*/  WARPSYNC.COLLECTIVE R15, `(.L_x_7458) ;  /* 0x000000000f087348 */ /* 0x000fea0003c00000 */
[----:B------:R0:W1:Y:S02]  /*204d0*/  SHFL.IDX P6, R14, R13, R12, R11 ;  /* 0x0000000c0d0e7389 */ /* 0x00006400000c000b */
[----:B01----:R-:W-:Y:S01]  /*204e0*/  ENDCOLLECTIVE ;  /* 0x000000000000791b */ /* 0x003fe20003800000 */
.L_x_7458:
        /* <DEDUP_REMOVED lines=14> */
.L_x_7459:
[----:B------:R-:W-:Y:S01]  /*205d0*/  MOV R13, R24 ;  /* 0x00000018000d7202 */ /* 0x000fe20000000f00 */
[----:B------:R-:W-:Y:S02]  /*205e0*/  IMAD.MOV.U32 R12, RZ, RZ, 0x4 ;  /* 0x00000004ff0c7424 */ /* 0x000fe400078e00ff */
[----:B------:R-:W-:-:S07]  /*205f0*/  IMAD.MOV.U32 R2, RZ, RZ, R14 ;  /* 0x000000ffff027224 */ /* 0x000fce00078e000e */
[----:B------:R-:W-:Y:S05]  /*20600*/  WARPSYNC.COLLECTIVE R15, `(.L_x_7460) ;  /* 0x000000000f087348 */ /* 0x000fea0003c00000 */
[----:B------:R0:W1:Y:S02]  /*20610*/  SHFL.IDX P6, R14, R13, R12, R11 ;  /* 0x0000000c0d0e7389 */ /* 0x00006400000c000b */
[----:B01----:R-:W-:Y:S01]  /*20620*/  ENDCOLLECTIVE ;  /* 0x000000000000791b */ /* 0x003fe20003800000 */
.L_x_7460:
        /* <DEDUP_REMOVED lines=14> */
.L_x_7461:
[----:B------:R-:W-:Y:S02]  /*20710*/  IMAD.MOV.U32 R13, RZ, RZ, R24 ;  /* 0x000000ffff0d7224 */ /* 0x000fe400078e0018 */
[----:B------:R-:W-:Y:S02]  /*20720*/  IMAD.MOV.U32 R12, RZ, RZ, 0x5 ;  /* 0x00000005ff0c7424 */ /* 0x000fe400078e00ff */
[----:B------:R-:W-:-:S07]  /*20730*/  IMAD.MOV.U32 R2, RZ, RZ, R14 ;  /* 0x000000ffff027224 */ /* 0x000fce00078e000e */
[----:B------:R-:W-:Y:S05]  /*20740*/  WARPSYNC.COLLECTIVE R15, `(.L_x_7462) ;  /* 0x000000000f087348 */ /* 0x000fea0003c00000 */
[----:B------:R0:W1:Y:S02]  /*20750*/  SHFL.IDX P6, R14, R13, R12, R11 ;  /* 0x0000000c0d0e7389 */ /* 0x00006400000c000b */
[----:B01----:R-:W-:Y:S01]  /*20760*/  ENDCOLLECTIVE ;  /* 0x000000000000791b */ /* 0x003fe20003800000 */
.L_x_7462:
        /* <DEDUP_REMOVED lines=14> */
.L_x_7463:
[----:B------:R-:W-:Y:S01]  /*20850*/  IMAD.MOV.U32 R13, RZ, RZ, R24 ;  /* 0x000000ffff0d7224 */ /* 0x000fe200078e0018 */
[----:B------:R-:W-:Y:S01]  /*20860*/  MOV R12, 0x6 ;  /* 0x00000006000c7802 */ /* 0x000fe20000000f00 */
[----:B------:R-:W-:-:S07]  /*20870*/  IMAD.MOV.U32 R2, RZ, RZ, R14 ;  /* 0x000000ffff027224 */ /* 0x000fce00078e000e */
[----:B------:R-:W-:Y:S05]  /*20880*/  WARPSYNC.COLLECTIVE R15, `(.L_x_7464) ;  /* 0x000000000f087348 */ /* 0x000fea0003c00000 */
[----:B------:R0:W1:Y:S02]  /*20890*/  SHFL.IDX P6, R14, R13, R12, R11 ;  /* 0x0000000c0d0e7389 */ /* 0x00006400000c000b */
[----:B01----:R-:W-:Y:S01]  /*208a0*/  ENDCOLLECTIVE ;  /* 0x000000000000791b */ /* 0x003fe20003800000 */
.L_x_7464:
        /* <DEDUP_REMOVED lines=14> */
.L_x_7465:
[----:B------:R-:W-:Y:S02]  /*20990*/  IMAD.MOV.U32 R13, RZ, RZ, R24 ;  /* 0x000000ffff0d7224 */ /* 0x000fe400078e0018 */
[----:B------:R-:W-:Y:S02]  /*209a0*/  IMAD.MOV.U32 R12, RZ, RZ, 0x7 ;  /* 0x00000007ff0c7424 */ /* 0x000fe400078e00ff */
[----:B------:R-:W-:-:S07]  /*209b0*/  IMAD.MOV.U32 R2, RZ, RZ, R14 ;  /* 0x000000ffff027224 */ /* 0x000fce00078e000e */
[----:B------:R-:W-:Y:S05]  /*209c0*/  WARPSYNC.COLLECTIVE R15, `(.L_x_7466) ;  /* 0x000000000f087348 */ /* 0x000fea0003c00000 */
[----:B------:R0:W1:Y:S02]  /*209d0*/  SHFL.IDX P6, R14, R13, R12, R11 ;  /* 0x0000000c0d0e7389 */ /* 0x00006400000c000b */
[----:B01----:R-:W-:Y:S01]  /*209e0*/  ENDCOLLECTIVE ;  /* 0x000000000000791b */ /* 0x003fe20003800000 */
.L_x_7466:
        /* <DEDUP_REMOVED lines=13> */
.L_x_7467:
[----:B------:R-:W-:Y:S01]  /*20ac0*/  @!PT LDS RZ, [RZ] ;  /* 0x00000000fffff984 */ /* 0x000fe20000000800 */
[----:B------:R-:W-:Y:S01]  /*20ad0*/  @!PT LDS RZ, [RZ] ;  /* 0x00000000fffff984 */ /* 0x000fe20000000800 */
[----:B------:R-:W-:Y:S01]  /*20ae0*/  @!PT LDS RZ, [RZ] ;  /* 0x00000000fffff984 */ /* 0x000fe20000000800 */
[----:B------:R1:W-:Y:S01]  /*20af0*/  LDGSTS.E.BYPASS.LTC128B.128 [R7+0x7400], desc[UR42][R2.64+0x80], !P0 ;  /* 0x0740008002077fae */ /* 0x0003e2000c101d6a */
[----:B------:R-:W-:Y:S05]  /*20b00*/  BRA `(.L_x_7468) ;  /* 0xffffff9400fc7947 */ /* 0x000fea000383ffff */
.L_x_7248:
[----:B0-----:R0:W1:Y:S02]  /*20b10*/  SYNCS.PHASECHK.TRANS64.TRYWAIT P0, [R0+URZ+0x28860], R3 ;  /* 0x02886003000075a7 */ /* 0x001064000800017f */
[----:B-1----:R-:W-:Y:S05]  /*20b20*/  @!P0 NANOSLEEP.SYNCS 0x989680 ;  /* 0x009896800000895d */ /* 0x002fea0003900000 */
[----:B------:R-:W1:Y:S02]  /*20b30*/  @!P0 SYNCS.PHASECHK.TRANS64 P0, [R0+URZ+0x28860], R3 ;  /* 0x02886003000085a7 */ /* 0x000e64000800007f */
[----:B-1----:R-:W-:Y:S05]  /*20b40*/  @!P0 BRA `(.L_x_7248) ;  /* 0xfffffffc00f08947 */ /* 0x002fea000383ffff */
[----:B------:R-:W-:Y:S05]  /*20b50*/  BRA `(.L_x_7469) ;  /* 0xffffff9c00107947 */ /* 0x000fea000383ffff */
.L_x_7249:
        /* <DEDUP_REMOVED lines=8> */
.L_x_7471:
[----:B------:R-:W-:Y:S05]  /*20be0*/  BSYNC B0 ;  /* 0x0000000000007941 */ /* 0x000fea0003800000 */
.L_x_7470:
[----:B------:R-:W-:Y:S01]  /*20bf0*/  IMAD.MOV.U32 R13, RZ, RZ, R23 ;  /* 0x000000ffff0d7224 */ /* 0x000fe200078e0017 */
[----:B------:R-:W-:Y:S01]  /*20c00*/  MOV R3, R14 ;  /* 0x0000000e00037202 */ /* 0x000fe20000000f00 */
[----:B------:R-:W-:Y:S02]  /*20c10*/  IMAD.MOV.U32 R12, RZ, RZ, RZ ;  /* 0x000000ffff0c7224 */ /* 0x000fe400078e00ff */
[----:B------:R-:W-:Y:S02]  /*20c20*/  IMAD.MOV.U32 R11, RZ, RZ, 0x181f ;  /* 0x0000181fff0b7424 */ /* 0x000fe400078e00ff */
[----:B------:R-:W-:Y:S02]  /*20c30*/  IMAD.MOV.U32 R15, RZ, RZ, -0x1 ;  /* 0xffffffffff0f7424 */ /* 0x000fe400078e00ff */
[----:B------:R-:W-:Y:S02]  /*20c40*/  IMAD.SHL.U32 R5, R31, 0x2, RZ ;  /* 0x000000021f057824 */ /* 0x000fe400078e00ff */
[----:B------:R-:W-:-:S07]  /*20c50*/  IMAD R4, R9, 0x2, R22 ;  /* 0x0000000209047824 */ /* 0x000fce00078e0216 */
[----:B------:R-:W-:Y:S05]  /*20c60*/  WARPSYNC.COLLECTIVE R15, `(.L_x_7472) ;  /* 0x000000000f087348 */ /* 0x000fea0003c00000 */
[----:B------:R0:W1:Y:S02]  /*20c70*/  SHFL.IDX P6, R14, R13, R12, R11 ;  /* 0x0000000c0d0e7389 */ /* 0x00006400000c000b */
[----:B01----:R-:W-:Y:S01]  /*20c80*/  ENDCOLLECTIVE ;  /* 0x000000000000791b */ /* 0x003fe20003800000 */
.L_x_7472:
        /* <DEDUP_REMOVED lines=11> */
.L_x_7473:
        /* <DEDUP_REMOVED lines=13> */
.L_x_7474:
[----:B------:R-:W-:Y:S02]  /*20e10*/  IMAD.MOV.U32 R13, RZ, RZ, R24 ;  /* 0x000000ffff0d7224 */ /* 0x000fe400078e0018 */
[----:B------:R-:W-:Y:S02]  /*20e20*/  IMAD.MOV.U32 R12, RZ, RZ, 0x2 ;  /* 0x00000002ff0c7424 */ /* 0x000fe400078e00ff */
[----:B------:R-:W-:-:S07]  /*20e30*/  IMAD.MOV.U32 R10, RZ, RZ, R14 ;  /* 0x000000ffff0a7224 */ /* 0x000fce00078e000e */
[----:B------:R-:W-:Y:S05]  /*20e40*/  WARPSYNC.COLLECTIVE R15, `(.L_x_7475) ;  /* 0x000000000f087348 */ /* 0x000fea0003c00000 */
[----:B------:R0:W1:Y:S02]  /*20e50*/  SHFL.IDX P6, R14, R13, R12, R11 ;  /* 0x0000000c0d0e7389 */ /* 0x00006400000c000b */
[----:B01----:R-:W-:Y:S01]  /*20e60*/  ENDCOLLECTIVE ;  /* 0x000000000000791b */ /* 0x003fe20003800000 */
.L_x_7475:
[----:B------:R-:W-:-:S04]  /*20e70*/  IADD3 R2, P2, R10, R5, RZ ;  /* 0x000000050a027210 */ /* 0x000fc80007f5e0ff */
[----:B------:R-:W-:-:S05]  /*20e80*/  IADD3.X R3, RZ, R7, RZ, P2, !PT ;  /* 0x00000007ff037210 */ /* 0x000fca00017fe4ff */
[----:B------:R-:W-:Y:S01]  /*20e90*/  @!PT LDS RZ, [RZ] ;  /* 0x00000000fffff984 */ /* 0x000fe20000000800 */
[----:B------:R-:W-:Y:S01]  /*20ea0*/  @!PT LDS RZ, [RZ] ;  /* 0x00000000fffff984 */ /* 0x000fe20000000800 */
[----:B------:R-:W-:Y:S01]  /*20eb0*/  @!PT LDS RZ, [RZ] ;  /* 0x00000000fffff984 */ /* 0x000fe20000000800 */
        /* <DEDUP_REMOVED lines=9> */
.L_x_7476:
[----:B------:R-:W-:Y:S02]  /*20f50*/  IMAD.MOV.U32 R13, RZ, RZ, R24 ;  /* 0x000000ffff0d7224 */ /* 0x000fe400078e0018 */
[----:B------:R-:W-:Y:S01]  /*20f60*/  IMAD.MOV.U32 R12, RZ, RZ, 0x3 ;  /* 0x00000003ff0c7424 */ /* 0x000fe200078e00ff */
[----:B------:R-:W-:-:S13]  /*20f70*/  IADD3 R2, P2, R14, R5, RZ ;  /* 0x000000050e027210 */ /* 0x000fda0007f5e0ff */
[----:B------:R-:W-:Y:S05]  /*20f80*/  WARPSYNC.COLLECTIVE R15, `(.L_x_7477) ;  /* 0x000000000f087348 */ /* 0x000fea0003c00000 */
[----:B------:R0:W1:Y:S02]  /*20f90*/  SHFL.IDX P6, R14, R13, R12, R11 ;  /* 0x0000000c0d0e7389 */ /* 0x00006400000c000b */
[----:B01----:R-:W-:Y:S01]  /*20fa0*/  ENDCOLLECTIVE ;  /* 0x000000000000791b */ /* 0x003fe20003800000 */
.L_x_7477:
        /* <DEDUP_REMOVED lines=13> */
.L_x_7478:
[----:B------:R-:W-:Y:S02]  /*21080*/  IMAD.MOV.U32 R13, RZ, RZ, R24 ;  /* 0x000000ffff0d7224 */ /* 0x000fe400078e0018 */
[----:B------:R-:W-:Y:S01]  /*21090*/  IMAD.MOV.U32 R12, RZ, RZ, 0x4 ;  /* 0x00000004ff0c7424 */ /* 0x000fe200078e00ff */
[----:B------:R-:W-:-:S13]  /*210a0*/  IADD3 R2, P2, R14, R5, RZ ;  /* 0x000000050e027210 */ /* 0x000fda0007f5e0ff */
[----:B------:R-:W-:Y:S05]  /*210b0*/  WARPSYNC.COLLECTIVE R15, `(.L_x_7479) ;  /* 0x000000000f087348 */ /* 0x000fea0003c00000 */
[----:B------:R0:W1:Y:S02]  /*210c0*/  SHFL.IDX P6, R14, R13, R12, R11 ;  /* 0x0000000c0d0e7389 */ /* 0x00006400000c000b */
[----:B01----:R-:W-:Y:S01]  /*210d0*/  ENDCOLLECTIVE ;  /* 0x000000000000791b */ /* 0x003fe20003800000 */
.L_x_7479:
        /* <DEDUP_REMOVED lines=13> */
.L_x_7480:
[----:B------:R-:W-:Y:S02]  /*211b0*/  IMAD.MOV.U32 R13, RZ, RZ, R24 ;  /* 0x000000ffff0d7224 */ /* 0x000fe400078e0018 */
[----:B------:R-:W-:Y:S02]  /*211c0*/  IMAD.MOV.U32 R12, RZ, RZ, 0x5 ;  /* 0x00000005ff0c7424 */ /* 0x000fe400078e00ff */
[----:B------:R-:W-:-:S07]  /*211d0*/  IMAD.MOV.U32 R10, RZ, RZ, R14 ;  /* 0x000000ffff0a7224 */ /* 0x000fce00078e000e */
[----:B------:R-:W-:Y:S05]  /*211e0*/  WARPSYNC.COLLECTIVE R15, `(.L_x_7481) ;  /* 0x000000000f087348 */ /* 0x000fea0003c00000 */
[----:B------:R0:W1:Y:S02]  /*211f0*/  SHFL.IDX P6, R14, R13, R12, R11 ;  /* 0x0000000c0d0e7389 */ /* 0x00006400000c000b */
[----:B01----:R-:W-:Y:S01]  /*21200*/  ENDCOLLECTIVE ;  /* 0x000000000000791b */ /* 0x003fe20003800000 */
.L_x_7481:
        /* <DEDUP_REMOVED lines=14> */
.L_x_7482:
[----:B------:R-:W-:Y:S02]  /*212f0*/  IMAD.MOV.U32 R13, RZ, RZ, R24 ;  /* 0x000000ffff0d7224 */ /* 0x000fe400078e0018 */
[----:B------:R-:W-:Y:S01]  /*21300*/  IMAD.MOV.U32 R12, RZ, RZ, 0x6 ;  /* 0x00000006ff0c7424 */ /* 0x000fe200078e00ff */
[----:B------:R-:W-:-:S13]  /*21310*/  IADD3 R2, P2, R14, R5, RZ ;  /* 0x000000050e027210 */ /* 0x000fda0007f5e0ff */
[----:B------:R-:W-:Y:S05]  /*21320*/  WARPSYNC.COLLECTIVE R15, `(.L_x_7483) ;  /* 0x000000000f087348 */ /* 0x000fea0003c00000 */
[----:B------:R0:W1:Y:S02]  /*21330*/  SHFL.IDX P6, R14, R13, R12, R11 ;  /* 0x0000000c0d0e7389 */ /* 0x00006400000c000b */
[----:B01----:R-:W-:Y:S01]  /*21340*/  ENDCOLLECTIVE ;  /* 0x000000000000791b */ /* 0x003fe20003800000 */
.L_x_7483:
        /* <DEDUP_REMOVED lines=13> */
.L_x_7484:
[----:B------:R-:W-:Y:S02]  /*21420*/  IMAD.MOV.U32 R13, RZ, RZ, R24 ;  /* 0x000000ffff0d7224 */ /* 0x000fe400078e0018 */
[----:B------:R-:W-:Y:S01]  /*21430*/  IMAD.MOV.U32 R12, RZ, RZ, 0x7 ;  /* 0x00000007ff0c7424 */ /* 0x000fe200078e00ff */
[----:B------:R-:W-:-:S07]  /*21440*/  MOV R10, R14 ;  /* 0x0000000e000a7202 */ /* 0x000fce0000000f00 */
[----:B------:R-:W-:Y:S05]  /*21450*/  WARPSYNC.COLLECTIVE R15, `(.L_x_7485) ;  /* 0x000000000f087348 */ /* 0x000fea0003c00000 */
[----:B------:R0:W1:Y:S02]  /*21460*/  SHFL.IDX P6, R14, R13, R12, R11 ;  /* 0x0000000c0d0e7389 */ /* 0x00006400000c000b */
[----:B01----:R-:W-:Y:S01]  /*21470*/  ENDCOLLECTIVE ;  /* 0x000000000000791b */ /* 0x003fe20003800000 */
.L_x_7485:
        /* <DEDUP_REMOVED lines=12> */
.L_x_7486:
[----:B------:R-:W-:Y:S05]  /*21540*/  BRA `(.L_x_7487) ;  /* 0xffffff9400b07947 */ /* 0x000fea000383ffff */
.L_x_7254:
        /* <DEDUP_REMOVED lines=8> */
.L_x_7489:
[----:B------:R-:W-:Y:S05]  /*215d0*/  BSYNC B0 ;  /* 0x0000000000007941 */ /* 0x000fea0003800000 */
.L_x_7488:
[----:B------:R-:W-:Y:S01]  /*215e0*/  IMAD.MOV.U32 R13, RZ, RZ, R16 ;  /* 0x000000ffff0d7224 */ /* 0x000fe200078e0010 */
[----:B------:R-:W-:Y:S01]  /*215f0*/  MOV R11, 0x1f ;  /* 0x0000001f000b7802 */ /* 0x000fe20000000f00 */
[----:B------:R-:W-:Y:S02]  /*21600*/  IMAD.MOV.U32 R12, RZ, RZ, 0x1 ;  /* 0x00000001ff0c7424 */ /* 0x000fe400078e00ff */
[----:B------:R-:W-:Y:S02]  /*21610*/  IMAD.MOV.U32 R15, RZ, RZ, -0x1 ;  /* 0xffffffffff0f7424 */ /* 0x000fe400078e00ff */
[----:B------:R-:W-:Y:S02]  /*21620*/  IMAD.IADD R7, R19, 0x1, R9 ;  /* 0x0000000113077824 */ /* 0x000fe400078e0209 */
[----:B------:R-:W-:-:S07]  /*21630*/  IMAD.MOV.U32 R0, RZ, RZ, R14 ;  /* 0x000000ffff007224 */ /* 0x000fce00078e000e */
[----:B------:R-:W-:Y:S05]  /*21640*/  WARPSYNC.COLLECTIVE R15, `(.L_x_7490) ;  /* 0x000000000f087348 */ /* 0x000fea0003c00000 */
[----:B------:R0:W1:Y:S02]  /*21650*/  SHFL.IDX P6, R14, R13, R12, R11 ;  /* 0x0000000c0d0e7389 */ /* 0x00006400000c000b */
[----:B01----:R-:W-:Y:S01]  /*21660*/  ENDCOLLECTIVE ;  /* 0x000000000000791b */ /* 0x003fe20003800000 */
.L_x_7490:
        /* <DEDUP_REMOVED lines=24> */
.L_x_7491:
[----:B------:R-:W-:Y:S01]  /*217f0*/  IMAD.MOV.U32 R12, RZ, RZ, 0x2 ;  /* 0x00000002ff0c7424 */ /* 0x000fe200078e00ff */
[----:B------:R-:W-:-:S05]  /*21800*/  SEL R14, R14, RZ, P1 ;  /* 0x000000ff0e0e7207 */ /* 0x000fca0000800000 */
[----:B------:R-:W-:-:S04]  /*21810*/  IMAD.IADD R5, R13, 0x1, R14 ;  /* 0x000000010d057824 */ /* 0x000fc800078e020e */
[----:B------:R-:W-:-:S07]  /*21820*/  IMAD.MOV.U32 R13, RZ, RZ, R5 ;  /* 0x000000ffff0d7224 */ /* 0x000fce00078e0005 */
[----:B------:R-:W-:Y:S05]  /*21830*/  WARPSYNC.COLLECTIVE R15, `(.L_x_7492) ;  /* 0x000000000f087348 */ /* 0x000fea0003c00000 */
[----:B------:R0:W1:Y:S02]  /*21840*/  SHFL.UP P6, R14, R13, R12, R11 ;  /* 0x0400000c0d0e7389 */ /* 0x00006400000c000b */
[----:B01----:R-:W-:Y:S01]  /*21850*/  ENDCOLLECTIVE ;  /* 0x000000000000791b */ /* 0x003fe20003800000 */
.L_x_7492:
[----:B------:R-:W-:Y:S01]  /*21860*/  IMAD.MOV.U32 R12, RZ, RZ, 0x4 ;  /* 0x00000004ff0c7424 */ /* 0x000fe200078e00ff */
[----:B------:R-:W-:-:S05]  /*21870*/  SEL R2, R14, RZ, P2 ;  /* 0x000000ff0e027207 */ /* 0x000fca0001000000 */
[----:B------:R-:W-:-:S05]  /*21880*/  IMAD.IADD R2, R5, 0x1, R2 ;  /* 0x0000000105027824 */ /* 0x000fca00078e0202 */
[----:B------:R-:W-:-:S07]  /*21890*/  MOV R13, R2 ;  /* 0x00000002000d7202 */ /* 0x000fce0000000f00 */
[----:B------:R-:W-:Y:S05]  /*218a0*/  WARPSYNC.COLLECTIVE R15, `(.L_x_7493) ;  /* 0x000000000f087348 */ /* 0x000fea0003c00000 */
[----:B------:R0:W1:Y:S02]  /*218b0*/  SHFL.UP P6, R14, R13, R12, R11 ;  /* 0x0400000c0d0e7389 */ /* 0x00006400000c000b */
[----:B01----:R-:W-:Y:S01]  /*218c0*/  ENDCOLLECTIVE ;  /* 0x000000000000791b */ /* 0x003fe20003800000 */
.L_x_7493:
[----:B------:R-:W-:Y:S01]  /*218d0*/  IMAD.MOV.U32 R12, RZ, RZ, 0x8 ;  /* 0x00000008ff0c7424 */ /* 0x000fe200078e00ff */
[----:B------:R-:W-:-:S05]  /*218e0*/  SEL R3, R14, RZ, P3 ;  /* 0x000000ff0e037207 */ /* 0x000fca0001800000 */
[----:B------:R-:W-:-:S04]  /*218f0*/  IMAD.IADD R3, R2, 0x1, R3 ;  /* 0x0000000102037824 */ /* 0x000fc800078e0203 */
[----:B------:R-:W-:-:S07]  /*21900*/  IMAD.MOV.U32 R13, RZ, RZ, R3 ;  /* 0x000000ffff0d7224 */ /* 0x000fce00078e0003 */
[----:B------:R-:W-:Y:S05]  /*21910*/  WARPSYNC.COLLECTIVE R15, `(.L_x_7494) ;  /* 0x000000000f087348 */ /* 0x000fea0003c00000 */
[----:B------:R0:W1:Y:S02]  /*21920*/  SHFL.UP P6, R14, R13, R12, R11 ;  /* 0x0400000c0d0e7389 */ /* 0x00006400000c000b */
[----:B01----:R-:W-:Y:S01]  /*21930*/  ENDCOLLECTIVE ;  /* 0x000000000000791b */ /* 0x003fe20003800000 */
.L_x_7494:
[----:B------:R-:W-:Y:S01]  /*21940*/  IMAD.MOV.U32 R12, RZ, RZ, 0x10 ;  /* 0x00000010ff0c7424 */ /* 0x000fe200078e00ff */
[----:B------:R-:W-:-:S05]  /*21950*/  SEL R14, R14, RZ, P4 ;  /* 0x000000ff0e0e7207 */ /* 0x000fca0002000000 */
[----:B------:R-:W-:-:S04]  /*21960*/  IMAD.IADD R5, R3, 0x1, R14 ;  /* 0x0000000103057824 */ /* 0x000fc800078e020e */
[----:B------:R-:W-:-:S07]  /*21970*/  IMAD.MOV.U32 R13, RZ, RZ, R5 ;  /* 0x000000ffff0d7224 */ /* 0x000fce00078e0005 */
[----:B------:R-:W-:Y:S05]  /*21980*/  WARPSYNC.COLLECTIVE R15, `(.L_x_7495) ;  /* 0x000000000f087348 */ /* 0x000fea0003c00000 */
[----:B------:R0:W1:Y:S02]  /*21990*/  SHFL.UP P6, R14, R13, R12, R11 ;  /* 0x0400000c0d0e7389 */ /* 0x00006400000c000b */
[----:B01----:R-:W-:Y:S01]  /*219a0*/  ENDCOLLECTIVE ;  /* 0x000000000000791b */ /* 0x003fe20003800000 */
.L_x_7495:
        /* <DEDUP_REMOVED lines=8> */
.L_x_7496:
[----:B------:R-:W-:Y:S05]  /*21a30*/  BRA `(.L_x_7497) ;  /* 0xffffff9400c47947 */ /* 0x000fea000383ffff */
.L_x_7257:
[----:B------:R-:W-:Y:S01]  /*21a40*/  BSSY B0, `(.L_x_7498) ;  /* 0x0000007000007945 */ /* 0x000fe20003800000 */
[----:B------:R-:W-:Y:S01]  /*21a50*/  MOV R12, 0x1 ;  /* 0x00000001000c7802 */ /* 0x000fe20000000f00 */
[----:B------:R-:W-:Y:S02]  /*21a60*/  IMAD.MOV.U32 R11, RZ, RZ, RZ ;  /* 0x000000ffff0b7224 */ /* 0x000fe400078e00ff */
[----:B------:R-:W-:-:S07]  /*21a70*/  IMAD.MOV.U32 R15, RZ, RZ, -0x1 ;  /* 0xffffffffff0f7424 */ /* 0x000fce00078e00ff */
[----:B------:R-:W-:Y:S05]  /*21a80*/  WARPSYNC.COLLECTIVE R15, `(.L_x_7499) ;  /* 0x000000000f087348 */ /* 0x000fea0003c00000 */
[----:B------:R0:W1:Y:S02]  /*21a90*/  SHFL.UP P6, R14, R13, R12, R11 ;  /* 0x0400000c0d0e7389 */ /* 0x00006400000c000b */
[----:B01----:R-:W-:Y:S01]  /*21aa0*/  ENDCOLLECTIVE ;  /* 0x000000000000791b */ /* 0x003fe20003800000 */
.L_x_7499:
[----:B------:R-:W-:Y:S05]  /*21ab0*/  BSYNC B0 ;  /* 0x0000000000007941 */ /* 0x000fea0003800000 */
.L_x_7498:
        /* <DEDUP_REMOVED lines=8> */
.L_x_7500:
[----:B------:R-:W-:Y:S01]  /*21b40*/  IMAD.MOV.U32 R12, RZ, RZ, 0x4 ;  /* 0x00000004ff0c7424 */ /* 0x000fe200078e00ff */
[----:B------:R-:W-:-:S05]  /*21b50*/  SEL R2, R14, RZ, P2 ;  /* 0x000000ff0e027207 */ /* 0x000fca0001000000 */
[----:B------:R-:W-:-:S04]  /*21b60*/  IMAD.IADD R2, R13, 0x1, R2 ;  /* 0x000000010d027824 */ /* 0x000fc800078e0202 */
[----:B------:R-:W-:-:S07]  /*21b70*/  IMAD.MOV.U32 R13, RZ, RZ, R2 ;  /* 0x000000ffff0d7224 */ /* 0x000fce00078e0002 */
[----:B------:R-:W-:Y:S05]  /*21b80*/  WARPSYNC.COLLECTIVE R15, `(.L_x_7501) ;  /* 0x000000000f087348 */ /* 0x000fea0003c00000 */
[----:B------:R0:W1:Y:S02]  /*21b90*/  SHFL.UP P6, R14, R13, R12, R11 ;  /* 0x0400000c0d0e7389 */ /* 0x00006400000c000b */
[----:B01----:R-:W-:Y:S01]  /*21ba0*/  ENDCOLLECTIVE ;  /* 0x000000000000791b */ /* 0x003fe20003800000 */
.L_x_7501:
[----:B------:R-:W-:Y:S01]  /*21bb0*/  IMAD.MOV.U32 R12, RZ, RZ, 0x8 ;  /* 0x00000008ff0c7424 */ /* 0x000fe200078e00ff */
[----:B------:R-:W-:-:S05]  /*21bc0*/  SEL R3, R14, RZ, P3 ;  /* 0x000000ff0e037207 */ /* 0x000fca0001800000 */
[----:B------:R-:W-:-:S04]  /*21bd0*/  IMAD.IADD R3, R2, 0x1, R3 ;  /* 0x0000000102037824 */ /* 0x000fc800078e0203 */
[----:B------:R-:W-:-:S07]  /*21be0*/  IMAD.MOV.U32 R13, RZ, RZ, R3 ;  /* 0x000000ffff0d7224 */ /* 0x000fce00078e0003 */
[----:B------:R-:W-:Y:S05]  /*21bf0*/  WARPSYNC.COLLECTIVE R15, `(.L_x_7502) ;  /* 0x000000000f087348 */ /* 0x000fea0003c00000 */
[----:B------:R0:W1:Y:S02]  /*21c00*/  SHFL.UP P6, R14, R13, R12, R11 ;  /* 0x0400000c0d0e7389 */ /* 0x00006400000c000b */
[----:B01----:R-:W-:Y:S01]  /*21c10*/  ENDCOLLECTIVE ;  /* 0x000000000000791b */ /* 0x003fe20003800000 */
.L_x_7502:
[----:B------:R-:W-:Y:S01]  /*21c20*/  IMAD.MOV.U32 R12, RZ, RZ, 0x10 ;  /* 0x00000010ff0c7424 */ /* 0x000fe200078e00ff */
[----:B------:R-:W-:-:S04]  /*21c30*/  SEL R14, R14, RZ, P4 ;  /* 0x000000ff0e0e7207 */ /* 0x000fc80002000000 */
[----:B------:R-:W-:-:S05]  /*21c40*/  IADD3 R5, R3, R14, RZ ;  /* 0x0000000e03057210 */ /* 0x000fca0007ffe0ff */
[----:B------:R-:W-:-:S07]  /*21c50*/  IMAD.MOV.U32 R13, RZ, RZ, R5 ;  /* 0x000000ffff0d7224 */ /* 0x000fce00078e0005 */
[----:B------:R-:W-:Y:S05]  /*21c60*/  WARPSYNC.COLLECTIVE R15, `(.L_x_7503) ;  /* 0x000000000f087348 */ /* 0x000fea0003c00000 */
[----:B------:R0:W1:Y:S02]  /*21c70*/  SHFL.UP P6, R14, R13, R12, R11 ;  /* 0x0400000c0d0e7389 */ /* 0x00006400000c000b */
[----:B01----:R-:W-:Y:S01]  /*21c80*/  ENDCOLLECTIVE ;  /* 0x000000000000791b */ /* 0x003fe20003800000 */
.L_x_7503:
        /* <DEDUP_REMOVED lines=8> */
.L_x_7504:
[----:B------:R-:W-:Y:S05]  /*21d10*/  BRA `(.L_x_7505) ;  /* 0xffffff9400b07947 */ /* 0x000fea000383ffff */
.L_x_7259:
[----:B------:R-:W-:Y:S01]  /*21d20*/  BSSY B0, `(.L_x_7506) ;  /* 0x0000006000007945 */ /* 0x000fe20003800000 */
[----:B------:R-:W-:Y:S01]  /*21d30*/  PLOP3.LUT P6, PT, P6, PT, PT, 0x8, 0x0 ;  /* 0x000000000000781c */ /* 0x000fe200037ce170 */
[----:B------:R-:W-:-:S12]  /*21d40*/  IMAD.MOV.U32 R15, RZ, RZ, -0x1 ;  /* 0xffffffffff0f7424 */ /* 0x000fd800078e00ff */
[----:B0-----:R-:W-:Y:S05]  /*21d50*/  WARPSYNC.COLLECTIVE R15, `(.L_x_7507) ;  /* 0x000000000f087348 */ /* 0x001fea0003c00000 */
[----:B------:R-:W-:Y:S01]  /*21d60*/  VOTE.ANY R14, PT, P6 ;  /* 0x00000000000e7806 */ /* 0x000fe200030e0100 */
[----:B0-----:R-:W-:Y:S06]  /*21d70*/  ENDCOLLECTIVE ;  /* 0x000000000000791b */ /* 0x001fec0003800000 */
.L_x_7507:
[----:B------:R-:W-:Y:S05]  /*21d80*/  BSYNC B0 ;  /* 0x0000000000007941 */ /* 0x000fea0003800000 */
.L_x_7506:
        /* <DEDUP_REMOVED lines=9> */
.L_x_7508:
[----:B------:R-:W-:Y:S01]  /*21e20*/  IMAD.MOV.U32 R13, RZ, RZ, R4 ;  /* 0x000000ffff0d7224 */ /* 0x000fe200078e0004 */
[----:B------:R-:W-:-:S07]  /*21e30*/  MOV R7, R14 ;  /* 0x0000000e00077202 */ /* 0x000fce0000000f00 */
[----:B------:R-:W-:Y:S05]  /*21e40*/  WARPSYNC.COLLECTIVE R15, `(.L_x_7509) ;  /* 0x000000000f087348 */ /* 0x000fea0003c00000 */
[----:B------:R0:W1:Y:S02]  /*21e50*/  SHFL.IDX P6, R14, R13, R12, R11 ;  /* 0x0000000c0d0e7389 */ /* 0x00006400000c000b */
[----:B01----:R-:W-:Y:S01]  /*21e60*/  ENDCOLLECTIVE ;  /* 0x000000000000791b */ /* 0x003fe20003800000 */
.L_x_7509:
[----:B------:R-:W-:Y:S01]  /*21e70*/  IMAD.MOV.U32 R4, RZ, RZ, R14 ;  /* 0x000000ffff047224 */ /* 0x000fe200078e000e */
[----:B------:R-:W-:Y:S06]  /*21e80*/  BRA `(.L_x_7510) ;  /* 0xffffff9400907947 */ /* 0x000fec000383ffff */
.L_x_7261:
[----:B------:R-:W-:Y:S01]  /*21e90*/  BSSY B0, `(.L_x_7511) ;  /* 0x0000007000007945 */ /* 0x000fe20003800000 */
[----:B------:R-:W-:Y:S02]  /*21ea0*/  IMAD.MOV.U32 R13, RZ, RZ, R2 ;  /* 0x000000ffff0d7224 */ /* 0x000fe400078e0002 */
[----:B------:R-:W-:Y:S02]  /*21eb0*/  IMAD.MOV.U32 R11, RZ, RZ, 0x1f ;  /* 0x0000001fff0b7424 */ /* 0x000fe400078e00ff */
[----:B------:R-:W-:-:S07]  /*21ec0*/  IMAD.MOV.U32 R15, RZ, RZ, -0x1 ;  /* 0xffffffffff0f7424 */ /* 0x000fce00078e00ff */
[----:B0123--:R-:W-:Y:S05]  /*21ed0*/  WARPSYNC.COLLECTIVE R15, `(.L_x_7512) ;  /* 0x000000000f087348 */ /* 0x00ffea0003c00000 */
[----:B------:R4:W0:Y:S02]  /*21ee0*/  SHFL.IDX P6, R14, R13, R12, R11 ;  /* 0x0000000c0d0e7389 */ /* 0x00082400000c000b */
[----:B01234-:R-:W-:Y:S01]  /*21ef0*/  ENDCOLLECTIVE ;  /* 0x000000000000791b */ /* 0x01ffe20003800000 */
.L_x_7512:
[----:B------:R-:W-:Y:S05]  /*21f00*/  BSYNC B0 ;  /* 0x0000000000007941 */ /* 0x000fea0003800000 */
.L_x_7511:
[----:B------:R-:W-:Y:S01]  /*21f10*/  IMAD.MOV.U32 R6, RZ, RZ, R14 ;  /* 0x000000ffff067224 */ /* 0x000fe200078e000e */
[----:B------:R-:W-:Y:S06]  /*21f20*/  BRA `(.L_x_7260) ;  /* 0xffffff9400807947 */ /* 0x000fec000383ffff */
.L_x_7265:
[----:B0-----:R0:W1:Y:S02]  /*21f30*/  SYNCS.PHASECHK.TRANS64.TRYWAIT P0, [R4+URZ+0x28820], R0 ;  /* 0x02882000040075a7 */ /* 0x001064000800017f */
[----:B-1----:R-:W-:Y:S05]  /*21f40*/  @!P0 NANOSLEEP.SYNCS 0x989680 ;  /* 0x009896800000895d */ /* 0x002fea0003900000 */
[----:B------:R-:W1:Y:S02]  /*21f50*/  @!P0 SYNCS.PHASECHK.TRANS64 P0, [R4+URZ+0x28820], R0 ;  /* 0x02882000040085a7 */ /* 0x000e64000800007f */
[----:B-1----:R-:W-:Y:S05]  /*21f60*/  @!P0 BRA `(.L_x_7265) ;  /* 0xfffffffc00f08947 */ /* 0x002fea000383ffff */
[----:B------:R-:W-:Y:S05]  /*21f70*/  BRA `(.L_x_7513) ;  /* 0xffffff9800d87947 */ /* 0x000fea000383ffff */
.L_x_7266:
        /* <DEDUP_REMOVED lines=11> */
.L_x_7515:
[----:B------:R-:W-:Y:S05]  /*22030*/  BSYNC B0 ;  /* 0x0000000000007941 */ /* 0x000fea0003800000 */
.L_x_7514:
[----:B------:R-:W-:Y:S05]  /*22040*/  BRA `(.L_x_7516) ;  /* 0xffffff9800c07947 */ /* 0x000fea000383ffff */
.L_x_7267:
[----:B------:R-:W-:Y:S01]  /*22050*/  BSSY B0, `(.L_x_7517) ;  /* 0x0000006000007945 */ /* 0x000fe20003800000 */
[----:B------:R-:W-:-:S07]  /*22060*/  IMAD.MOV.U32 R15, RZ, RZ, -0x1 ;  /* 0xffffffffff0f7424 */ /* 0x000fce00078e00ff */
[----:B0-2---:R-:W-:Y:S05]  /*22070*/  WARPSYNC.COLLECTIVE R15, `(.L_x_7518) ;  /* 0x000000000f0c7348 */ /* 0x005fea0003c00000 */
[----:B------:R-:W-:Y:S02]  /*22080*/  ELECT P6, UR62, PT ;  /* 0x00000000003e782f */ /* 0x000fe400038c0000 */
[----:B------:R-:W-:Y:S01]  /*22090*/  MOV R14, UR62 ;  /* 0x0000003e000e7c02 */ /* 0x000fe20008000f00 */
[----:B0-2---:R-:W-:Y:S10]  /*220a0*/  ENDCOLLECTIVE ;  /* 0x000000000000791b */ /* 0x005ff40003800000 */
.L_x_7518:
[----:B------:R-:W-:Y:S05]  /*220b0*/  BSYNC B0 ;  /* 0x0000000000007941 */ /* 0x000fea0003800000 */
.L_x_7517:
[----:B------:R-:W-:Y:S05]  /*220c0*/  BRA `(.L_x_7519) ;  /* 0xffffff9800b47947 */ /* 0x000fea000383ffff */
.L_x_7269:
[----:B0-----:R0:W1:Y:S02]  /*220d0*/  SYNCS.PHASECHK.TRANS64.TRYWAIT P1, [R5+URZ+0x28840], R0 ;  /* 0x02884000050075a7 */ /* 0x001064000802017f */
[----:B-1----:R-:W-:Y:S05]  /*220e0*/  @!P1 NANOSLEEP.SYNCS 0x989680 ;  /* 0x009896800000995d */ /* 0x002fea0003900000 */
[----:B------:R-:W1:Y:S02]  /*220f0*/  @!P1 SYNCS.PHASECHK.TRANS64 P1, [R5+URZ+0x28840], R0 ;  /* 0x02884000050095a7 */ /* 0x000e64000802007f */
[----:B-1----:R-:W-:Y:S05]  /*22100*/  @!P1 BRA `(.L_x_7269) ;  /* 0xfffffffc00f09947 */ /* 0x002fea000383ffff */
[----:B------:R-:W-:Y:S05]  /*22110*/  BRA `(.L_x_7520) ;  /* 0xffffff9800d47947 */ /* 0x000fea000383ffff */
.L_x_7271:
[----:B-1----:R1:W3:Y:S02]  /*22120*/  SYNCS.PHASECHK.TRANS64.TRYWAIT P1, [R25+URZ+0x28840], R2 ;  /* 0x02884002190075a7 */ /* 0x0022e4000802017f */
[----:B---3--:R-:W-:Y:S05]  /*22130*/  @!P1 NANOSLEEP.SYNCS 0x989680 ;  /* 0x009896800000995d */ /* 0x008fea0003900000 */
[----:B------:R-:W3:Y:S02]  /*22140*/  @!P1 SYNCS.PHASECHK.TRANS64 P1, [R25+URZ+0x28840], R2 ;  /* 0x02884002190095a7 */ /* 0x000ee4000802007f */
[----:B---3--:R-:W-:Y:S05]  /*22150*/  @!P1 BRA `(.L_x_7271) ;  /* 0xfffffffc00f09947 */ /* 0x008fea000383ffff */
[----:B------:R-:W-:Y:S05]  /*22160*/  BRA `(.L_x_7521) ;  /* 0xffffff9800e07947 */ /* 0x000fea000383ffff */
.L_x_7273:
[----:B---3--:R3:W4:Y:S02]  /*22170*/  SYNCS.PHASECHK.TRANS64.TRYWAIT P1, [R5+URZ+0x28860], R0 ;  /* 0x02886000050075a7 */ /* 0x008724000802017f */
[----:B----4-:R-:W-:Y:S05]  /*22180*/  @!P1 NANOSLEEP.SYNCS 0x989680 ;  /* 0x009896800000995d */ /* 0x010fea0003900000 */
[----:B------:R-:W4:Y:S02]  /*22190*/  @!P1 SYNCS.PHASECHK.TRANS64 P1, [R5+URZ+0x28860], R0 ;  /* 0x02886000050095a7 */ /* 0x000f24000802007f */
[----:B----4-:R-:W-:Y:S05]  /*221a0*/  @!P1 BRA `(.L_x_7273) ;  /* 0xfffffffc00f09947 */ /* 0x010fea000383ffff */
[----:B------:R-:W-:Y:S05]  /*221b0*/  BRA `(.L_x_7522) ;  /* 0xffffff9800dc7947 */ /* 0x000fea000383ffff */
.L_x_7523:
        /* <DEDUP_REMOVED lines=12> */
.L_x_15976:


//--------------------- .text._ZN7cutlass13device_kernelIN5flash11enable_sm90INS1_16FlashAttnFwdSm90INS1_25CollectiveMainloopFwdSm90ILi2EN4cute5tupleIJNS5_1CILi1EEES8_S8_EEENS6_IJNS7_ILi128EEESA_SA_EEELi128ENS_10bfloat16_tEfNS_4arch4Sm90ELb0ELb1ELb0ELb0ELb1ELb0ELb0ELb1ELb1ELb1ELb1ELb0EEENS1_21CollectiveEpilogueFwdISB_S9_SC_SE_Li256ELb0ELb1ELb1ELb0EEENS1_19SingleTileSchedulerILb0ELb1ELb1ELi128EEEEEEEEEvNT_6ParamsE --------------------------
	.section	.text._ZN7cutlass13device_kernelIN5flash11enable_sm90INS1_16FlashAttnFwdSm90INS1_25CollectiveMainloopFwdSm90ILi2EN4cute5tupleIJNS5_1CILi1EEES8_S8_EEENS6_IJNS7_ILi128EEESA_SA_EEELi128ENS_10bfloat16_tEfNS_4arch4Sm90ELb0ELb1ELb0ELb0ELb1ELb0ELb0ELb1ELb1ELb1ELb1ELb0EEENS1_21CollectiveEpilogueFwdISB_S9_SC_SE_Li256ELb0ELb1ELb1ELb0EEENS1_19SingleTileSchedulerILb0ELb1ELb1ELi128EEEEEEEEEvNT_6ParamsE,"ax",@progbits
	.align	128
.text._ZN7cutlass13device_kernelIN5flash11enable_sm90INS1_16FlashAttnFwdSm90INS1_25CollectiveMainloopFwdSm90ILi2EN4cute5tupleIJNS5_1CILi1EEES8_S8_EEENS6_IJNS7_ILi128EEESA_SA_EEELi128ENS_10bfloat16_tEfNS_4arch4Sm90ELb0ELb1ELb0ELb0ELb1ELb0ELb0ELb1ELb1ELb1ELb1ELb0EEENS1_21CollectiveEpilogueFwdISB_S9_SC_SE_Li256ELb0ELb1ELb1ELb0EEENS1_19SingleTileSchedulerILb0ELb1ELb1ELi128EEEEEEEEEvNT_6ParamsE:
        .type           _ZN7cutlass13device_kernelIN5flash11enable_sm90INS1_16FlashAttnFwdSm90INS1_25CollectiveMainloopFwdSm90ILi2EN4cute5tupleIJNS5_1CILi1EEES8_S8_EEENS6_IJNS7_ILi128EEESA_SA_EEELi128ENS_10bfloat16_tEfNS_4arch4Sm90ELb0ELb1ELb0ELb0ELb1ELb0ELb0ELb1ELb1ELb1ELb1ELb0EEENS1_21CollectiveEpilogueFwdISB_S9_SC_SE_Li256ELb0ELb1ELb1ELb0EEENS1_19SingleTileSchedulerILb0ELb1ELb1ELi128EEEEEEEEEvNT_6ParamsE,@function
        .size           _ZN7cutlass13device_kernelIN5flash11enable_sm90INS1_16FlashAttnFwdSm90INS1_25CollectiveMainloopFwdSm90ILi2EN4cute5tupleIJNS5_1CILi1EEES8_S8_EEENS6_IJNS7_ILi128EEESA_SA_EEELi128ENS_10bfloat16_tEfNS_4arch4Sm90ELb0ELb1ELb0ELb0ELb1ELb0ELb0ELb1ELb1ELb1ELb1ELb0EEENS1_21CollectiveEpilogueFwdISB_S9_SC_SE_Li256ELb0ELb1ELb1ELb0EEENS1_19SingleTileSchedulerILb0ELb1ELb1ELi128EEEEEEEEEvNT_6ParamsE,(.L_x_15977 - _ZN7cutlass13device_kernelIN5flash11enable_sm90INS1_16FlashAttnFwdSm90INS1_25CollectiveMainloopFwdSm90ILi2EN4cute5tupleIJNS5_1CILi1EEES8_S8_EEENS6_IJNS7_ILi128EEESA_SA_EEELi128ENS_10bfloat16_tEfNS_4arch4Sm90ELb0ELb1ELb0ELb0ELb1ELb0ELb0ELb1ELb1ELb1ELb1ELb0EEENS1_21CollectiveEpilogueFwdISB_S9_SC_SE_Li256ELb0ELb1ELb1ELb0EEENS1_19SingleTileSchedulerILb0ELb1ELb1ELi128EEEEEEEEEvNT_6ParamsE)
        .other          _ZN7cutlass13device_kernelIN5flash11enable_sm90INS1_16FlashAttnFwdSm90INS1_25CollectiveMainloopFwdSm90ILi2EN4cute5tupleIJNS5_1CILi1EEES8_S8_EEENS6_IJNS7_ILi128EEESA_SA_EEELi128ENS_10bfloat16_tEfNS_4arch4Sm90ELb0ELb1ELb0ELb0ELb1ELb0ELb0ELb1ELb1ELb1ELb1ELb0EEENS1_21CollectiveEpilogueFwdISB_S9_SC_SE_Li256ELb0ELb1ELb1ELb0EEENS1_19SingleTileSchedulerILb0ELb1ELb1ELi128EEEEEEEEEvNT_6ParamsE,@"STO_CUDA_ENTRY STV_DEFAULT"
_ZN7cutlass13device_kernelIN5flash11enable_sm90INS1_16FlashAttnFwdSm90INS1_25CollectiveMainloopFwdSm90ILi2EN4cute5tupleIJNS5_1CILi1EEES8_S8_EEENS6_IJNS7_ILi128EEESA_SA_EEELi128ENS_10bfloat16_tEfNS_4arch4Sm90ELb0ELb1ELb0ELb0ELb1ELb0ELb0ELb1ELb1ELb1ELb1ELb0EEENS1_21CollectiveEpilogueFwdISB_S9_SC_SE_Li256ELb0ELb1ELb1ELb0EEENS1_19SingleTileSchedulerILb0ELb1ELb1ELi128EEEEEEEEEvNT_6ParamsE:
        /* <DEDUP_REMOVED lines=44> */
.L_x_7524:
        /* <DEDUP_REMOVED lines=22> */
.L_x_7525:
        /* <DEDUP_REMOVED lines=18> */
.L_x_7526:
        /* <DEDUP_REMOVED lines=22> */
.L_x_7527:
        /* <DEDUP_REMOVED lines=23> */
.L_x_7528:
        /* <DEDUP_REMOVED lines=9> */
.L_x_7531:
        /* <DEDUP_REMOVED lines=21> */
[----:B------:R-:W0:Y:S01]  /*09f0*/  LDC.64 R8, c[0x0][0x418] ;  /* 0x00010600ff087b82 */ /* 0x000e220000000a00 */
[----:B------:R-:W-:Y:S01]  /*0a00*/  ULDC UR4, c[0x0][0x448] ;  /* 0x0001120000047ab9 */ /* 0x000fe20000000800 */
[----:B------:R-:W-:Y:S01]  /*0a10*/  VIADD R19, R19, 0xffffff80 ;  /* 0xffffff8013137836 */ /* 0x000fe20000000000 */
[----:B------:R-:W-:-:S03]  /*0a20*/  UISETP.NE.AND UP0, UPT, UR4, 0x1, UPT ;  /* 0x000000010400788c */ /* 0x000fc6000bf05270 */
[----:B------:R-:W-:Y:S01]  /*0a30*/  ULDC.64 UR4, c[0x0][0x9e0] ;  /* 0x0002780000047ab9 */ /* 0x000fe20000000a00 */
[----:B------:R-:W-:Y:S01]  /*0a40*/  UP2UR UR42, UPR, URZ, 0x1 ;  /* 0x000000013f2a7883 */ /* 0x000fe20008000000 */
[----:B------:R-:W1:Y:S06]  /*0a50*/  LDC R5, c[0x0][0x288] ;  /* 0x0000a200ff057b82 */ /* 0x000e6c0000000800 */
[----:B------:R-:W-:Y:S01]  /*0a60*/  @UP0 ULDC UR9, c[0x0][0x44c] ;  /* 0x0001130000090ab9 */ /* 0x000fe20000000800 */
[----:B------:R-:W-:Y:S01]  /*0a70*/  @UP0 ULDC UR11, c[0x0][0x450] ;  /* 0x00011400000b0ab9 */ /* 0x000fe20000000800 */
[----:B------:R-:W2:Y:S08]  /*0a80*/  LDC R2, c[0x0][0x424] ;  /* 0x00010900ff027b82 */ /* 0x000eb00000000800 */
        /* <DEDUP_REMOVED lines=16> */
[----:B------:R-:W-:-:S04]  /*0b90*/  UIADD3 UR7, UR10, UR7, URZ ;  /* 0x000000070a077290 */ /* 0x000fc8000fffe03f */
        /* <DEDUP_REMOVED lines=13> */
.L_x_7534:
[----:B------:R-:W-:-:S11]  /*0c70*/  UISETP.NE.AND UP0, UPT, UR5, 0x1, UPT ;  /* 0x000000010500788c */ /* 0x000fd6000bf05270 */
[----:B------:R-:W-:Y:S02]  /*0c80*/  @UP0 ULDC.64 UR10, c[0x0][0x9e8] ;  /* 0x00027a00000a0ab9 */ /* 0x000fe40000000a00 */
[----:B------:R-:W-:-:S04]  /*0c90*/  UIMAD.WIDE.U32 UR8, UR4, UR10, URZ ;  /* 0x0000000a040872a5 */ /* 0x000fc8000f8e003f */
[----:B------:R-:W-:-:S12]  /*0ca0*/  @UP0 USHF.R.U32.HI UR4, URZ, UR11, UR9 ;  /* 0x0000000b3f040299 */ /* 0x000fd80008011609 */
.L_x_7535:
[----:B------:R-:W-:-:S06]  /*0cb0*/  UIMAD UR4, UR4, UR5, UR5 ;  /* 0x00000005040472a4 */ /* 0x000fcc000f8e0205 */
[----:B------:R-:W-:-:S07]  /*0cc0*/  VIMNMX R0, R0, UR4, PT ;  /* 0x0000000400007c48 */ /* 0x000fce000bfe0100 */
.L_x_7533:
[----:B------:R-:W-:Y:S01]  /*0cd0*/  UISETP.NE.AND UP0, UPT, UR42, URZ, UPT ;  /* 0x0000003f2a00728c */ /* 0x000fe2000bf05270 */
[-C--:B------:R-:W-:Y:S01]  /*0ce0*/  IMAD R18, R2, R7.reuse, -R5 ;  /* 0x0000000702127224 */ /* 0x080fe200078e0a05 */
[----:B------:R-:W-:Y:S01]  /*0cf0*/  UMOV UR4, UR45 ;  /* 0x0000002d00047c82 */ /* 0x000fe20008000000 */
[----:B------:R-:W-:Y:S02]  /*0d00*/  VIADD R4, R0, 0x7f ;  /* 0x0000007f00047836 */ /* 0x000fe40000000000 */
[----:B------:R-:W-:Y:S01]  /*0d10*/  IMAD R0, R2, R7, 0x7f ;  /* 0x0000007f02007424 */ /* 0x000fe200078e0207 */
[----:B------:R-:W-:Y:S02]  /*0d20*/  R2UR UR7, R18 ;  /* 0x00000000120772ca */ /* 0x000fe400000e0000 */
[----:B------:R-:W-:Y:S02]  /*0d30*/  SHF.R.S32.HI R5, RZ, 0x1f, R4 ;  /* 0x0000001fff057819 */ /* 0x000fe40000011404 */
[----:B------:R-:W-:Y:S01]  /*0d40*/  SHF.R.S32.HI R3, RZ, 0x1f, R0 ;  /* 0x0000001fff037819 */ /* 0x000fe20000011400 */
[----:B------:R-:W-:Y:S01]  /*0d50*/  @UP0 ULDC UR8, c[0x0][0x44c] ;  /* 0x0001130000080ab9 */ /* 0x000fe20000000800 */
[----:B------:R-:W-:Y:S01]  /*0d60*/  @UP0 ULDC UR10, c[0x0][0x450] ;  /* 0x00011400000a0ab9 */ /* 0x000fe20000000800 */
[----:B------:R-:W-:Y:S01]  /*0d70*/  UIMAD.WIDE.U32 UR8, UR45, UR8, URZ ;  /* 0x000000082d0872a5 */ /* 0x000fe2000f8e003f */
[----:B------:R-:W-:-:S02]  /*0d80*/  LEA.HI R5, R5, R4, RZ, 0x7 ;  /* 0x0000000405057211 */ /* 0x000fc400078f38ff */
[----:B------:R-:W-:Y:S01]  /*0d90*/  LEA.HI R3, R3, R0, RZ, 0x7 ;  /* 0x0000000003037211 */ /* 0x000fe200078f38ff */
[----:B------:R-:W-:Y:S01]  /*0da0*/  @UP0 USHF.R.U32.HI UR4, URZ, UR10, UR9 ;  /* 0x0000000a3f040299 */ /* 0x000fe20008011609 */
[----:B------:R-:W-:Y:S01]  /*0db0*/  SHF.R.S32.HI R0, RZ, 0x7, R5 ;  /* 0x00000007ff007819 */ /* 0x000fe20000011405 */
[----:B------:R-:W-:Y:S01]  /*0dc0*/  UISETP.GE.AND UP0, UPT, UR5, 0x1, UPT ;  /* 0x000000010500788c */ /* 0x000fe2000bf06270 */
[----:B------:R-:W-:Y:S01]  /*0dd0*/  SHF.R.S32.HI R3, RZ, 0x7, R3 ;  /* 0x00000007ff037819 */ /* 0x000fe20000011403 */
[----:B------:R-:W-:-:S03]  /*0de0*/  UIADD3 UR4, UR7, UR4, URZ ;  /* 0x0000000407047290 */ /* 0x000fc6000fffe03f */
[----:B------:R-:W-:Y:S01]  /*0df0*/  ULDC UR7, c[0x0][0x9dc] ;  /* 0x0002770000077ab9 */ /* 0x000fe20000000800 */
[----:B------:R-:W-:Y:S01]  /*0e00*/  PLOP3.LUT P0, PT, PT, PT, UP0, 0x40, 0x0 ;  /* 0x000000000000781c */ /* 0x000fe20003f0e808 */
[----:B------:R-:W-:Y:S01]  /*0e10*/  UIADD3 UR7, UR4, -UR7, URZ ;  /* 0x8000000704077290 */ /* 0x000fe2000fffe03f */
[----:B------:R-:W-:-:S11]  /*0e20*/  VIMNMX R17, R3, R0, PT ;  /* 0x0000000003117248 */ /* 0x000fd60003fe0100 */
        /* <DEDUP_REMOVED lines=11> */
.L_x_7537:
[----:B------:R-:W-:-:S11]  /*0ee0*/  UISETP.NE.AND UP0, UPT, UR5, 0x1, UPT ;  /* 0x000000010500788c */ /* 0x000fd6000bf05270 */
[----:B------:R-:W-:Y:S02]  /*0ef0*/  @UP0 ULDC.64 UR10, c[0x0][0x9e8] ;  /* 0x00027a00000a0ab9 */ /* 0x000fe40000000a00 */
[----:B------:R-:W-:-:S04]  /*0f00*/  UIMAD.WIDE.U32 UR8, UR4, UR10, URZ ;  /* 0x0000000a040872a5 */ /* 0x000fc8000f8e003f */
[----:B------:R-:W-:-:S12]  /*0f10*/  @UP0 USHF.R.U32.HI UR4, URZ, UR11, UR9 ;  /* 0x0000000b3f040299 */ /* 0x000fd80008011609 */
.L_x_7538:
[----:B------:R-:W-:-:S04]  /*0f20*/  UIMAD UR4, UR4, UR5, URZ ;  /* 0x00000005040472a4 */ /* 0x000fc8000f8e023f */
[----:B------:R-:W-:-:S04]  /*0f30*/  UISETP.LT.AND UP0, UPT, UR7, UR4, UPT ;  /* 0x000000040700728c */ /* 0x000fc8000bf01270 */
[----:B------:R-:W-:-:S12]  /*0f40*/  USEL UR7, UR7, UR4, !UP0 ;  /* 0x0000000407077287 */ /* 0x000fd8000c000000 */
.L_x_7536:
        /* <DEDUP_REMOVED lines=47> */
.L_x_7539:
[----:B------:R-:W-:Y:S02]  /*1240*/  UIMAD UR38, UR38, UR4, UR9 ;  /* 0x00000004262672a4 */ /* 0x000fe4000f8e0209 */
[----:B------:R-:W-:Y:S01]  /*1250*/  IMAD.U32 R4, RZ, RZ, UR4 ;  /* 0x00000004ff047e24 */ /* 0x000fe2000f8e00ff */
[----:B------:R-:W-:Y:S01]  /*1260*/  PLOP3.LUT P0, PT, PT, PT, PT, 0x80, 0x0 ;  /* 0x000000000000781c */ /* 0x000fe20003f0f070 */
[----:B------:R-:W-:Y:S01]  /*1270*/  IMAD.MOV.U32 R0, RZ, RZ, RZ ;  /* 0x000000ffff007224 */ /* 0x000fe200078e00ff */
[----:B------:R-:W-:Y:S01]  /*1280*/  CS2R R150, SRZ ;  /* 0x0000000000967805 */ /* 0x000fe2000001ff00 */
[----:B------:R-:W-:Y:S01]  /*1290*/  IMAD.MOV.U32 R3, RZ, RZ, RZ ;  /* 0x000000ffff037224 */ /* 0x000fe200078e00ff */
[----:B------:R-:W-:Y:S02]  /*12a0*/  VIADDMNMX R17, R4, UR38, R17, PT ;  /* 0x0000002604117c46 */ /* 0x000fe4000b800111 */
[----:B------:R-:W-:Y:S02]  /*12b0*/  CS2R R148, SRZ ;  /* 0x0000000000947805 */ /* 0x000fe4000001ff00 */
        /* <DEDUP_REMOVED lines=66> */
.L_x_7541:
[----:B------:R-:W-:-:S04]  /*16e0*/  SHF.L.U32 R0, RZ, 0x1f, RZ ;  /* 0x0000001fff007819 */ /* 0x000fc800000006ff */
[----:B------:R-:W0:Y:S02]  /*16f0*/  SYNCS.PHASECHK.TRANS64.TRYWAIT P0, [UR40+0x28800], R0 ;  /* 0x02880000ff0075a7 */ /* 0x000e240008000168 */
[----:B0-----:R-:W-:Y:S05]  /*1700*/  @!P0 BRA `(.L_x_7542) ;  /* 0x0000011c00588947 */ /* 0x001fea0003800000 */
.L_x_7675:
[----:B------:R-:W-:-:S06]  /*1710*/  ULOP3.LUT UR4, UR36, 0x1, URZ, 0xfc, !UPT ;  /* 0x0000000124047892 */ /* 0x000fcc000f8efc3f */
[----:B0-----:R-:W-:-:S05]  /*1720*/  IMAD.U32 R3, RZ, RZ, UR4 ;  /* 0x00000004ff037e24 */ /* 0x001fca000f8e00ff */
[----:B------:R-:W-:-:S13]  /*1730*/  ISETP.NE.AND P0, PT, R3, 0x3, PT ;  /* 0x000000030300780c */ /* 0x000fda0003f05270 */
[----:B------:R-:W-:Y:S05]  /*1740*/  @!P0 BRA `(.L_x_7543) ;  /* 0x0000000000048947 */ /* 0x000fea0003800000 */
[----:B------:R-:W-:Y:S01]  /*1750*/  BPT.TRAP 0x1 ;  /* 0x000000040000795c */ /* 0x000fe20000300000 */
.L_x_7543:
[----:B------:R0:W1:Y:S01]  /*1760*/  SYNCS.PHASECHK.TRANS64.TRYWAIT P1, [UR40+0x28830], R0 ;  /* 0x02883000ff0075a7 */ /* 0x0000620008020168 */
[----:B------:R-:W-:Y:S05]  /*1770*/  @!P0 BRA `(.L_x_7544) ;  /* 0x0000000000048947 */ /* 0x000fea0003800000 */
[----:B------:R-:W-:Y:S01]  /*1780*/  BPT.TRAP 0x1 ;  /* 0x000000040000795c */ /* 0x000fe20000300000 */
.L_x_7544:
[----:B------:R-:W-:-:S05]  /*1790*/  IMAD.U32 R10, RZ, RZ, UR43 ;  /* 0x0000002bff0a7e24 */ /* 0x000fca000f8e00ff */
[----:B------:R-:W-:Y:S01]  /*17a0*/  LOP3.LUT R10, R10, 0x10000, RZ, 0xfc, !PT ;  /* 0x000100000a0a7812 */ /* 0x000fe200078efcff */
[----:B-1----:R-:W-:Y:S06]  /*17b0*/  @P1 BRA `(.L_x_7545) ;  /* 0x0000000000081947 */ /* 0x002fec0003800000 */
[----:B------:R-:W1:Y:S02]  /*17c0*/  SYNCS.PHASECHK.TRANS64.TRYWAIT P1, [UR40+0x28830], R0 ;  /* 0x02883000ff0075a7 */ /* 0x000e640008020168 */
[----:B-1----:R-:W-:Y:S05]  /*17d0*/  @!P1 BRA `(.L_x_7546) ;  /* 0x0000011c003c9947 */ /* 0x002fea0003800000 */
.L_x_7545:
[----:B------:R-:W-:Y:S05]  /*17e0*/  WARPSYNC.ALL ;  /* 0x0000000000007948 */ /* 0x000fea0003800000 */
[----:B------:R-:W-:Y:S01]  /*17f0*/  IMAD.MOV.U32 R11, RZ, RZ, 0x40000040 ;  /* 0x40000040ff0b7424 */ /* 0x000fe200078e00ff */
[----:B------:R-:W-:Y:S01]  /*1800*/  UIADD3 UR4, UR40, 0x18400, URZ ;  /* 0x0001840028047890 */ /* 0x000fe2000fffe03f */
[C---:B------:R-:W-:Y:S01]  /*1810*/  R2UR UR8, R10.reuse ;  /* 0x000000000a0872ca */ /* 0x040fe200000e0000 */
[----:B------:R-:W-:Y:S02]  /*1820*/  WARPGROUP.ARRIVE ;  /* 0x00000000000079c5 */ /* 0x000fe40000000000 */
[----:B------:R-:W-:Y:S01]  /*1830*/  R2UR UR9, R11 ;  /* 0x000000000b0972ca */ /* 0x000fe200000e0000 */
[----:B------:R-:W-:Y:S01]  /*1840*/  USHF.R.U32.HI UR4, URZ, 0x4, UR4 ;  /* 0x000000043f047899 */ /* 0x000fe20008011604 */
[----:B------:R-:W-:Y:S01]  /*1850*/  R2UR UR6, R10 ;  /* 0x000000000a0672ca */ /* 0x000fe200000e0000 */
[----:B------:R-:W-:Y:S01]  /*1860*/  UMOV UR11, 0x40000040 ;  /* 0x40000040000b7882 */ /* 0x000fe20000000000 */
[----:B------:R-:W-:Y:S01]  /*1870*/  UMOV UR5, 0x40000040 ;  /* 0x4000004000057882 */ /* 0x000fe20000000000 */
[----:B------:R-:W-:Y:S01]  /*1880*/  ULOP3.LUT UR4, UR4, 0x3fff, URZ, 0xc0, !UPT ;  /* 0x00003fff04047892 */ /* 0x000fe2000f8ec03f */
[----:B------:R-:W2:Y:S01]  /*1890*/  S2UR UR43, SR_CgaCtaId ;  /* 0x00000000002b79c3 */ /* 0x000ea20000008800 */
        /* <DEDUP_REMOVED lines=10> */
[----:B------:R-:W-:-:S03]  /*1940*/  UIADD3 UR10, UR44, 0x2, URZ ;  /* 0x000000022c0a7890 */ /* 0x000fc6000fffe03f */
[----:B------:R-:W-:Y:S01]  /*1950*/  UMOV UR8, UR4 ;  /* 0x0000000400087c82 */ /* 0x000fe20008000000 */
[----:B------:R-:W-:Y:S01]  /*1960*/  UMOV UR9, UR5 ;  /* 0x0000000500097c82 */ /* 0x000fe20008000000 */
        /* <DEDUP_REMOVED lines=17> */
[----:B------:R-:W-:Y:S01]  /*1a80*/  HGMMA.64x128x16.F32.BF16 R24, gdesc[UR8], R24, gsb0 ;  /* 0x01e00000081879f0 */ /* 0x000fe20008001818 */
[----:B------:R-:W-:Y:S02]  /*1a90*/  UIADD3 UR8, UR6, 0x4, URZ ;  /* 0x0000000406087890 */ /* 0x000fe4000fffe03f */
        /* <DEDUP_REMOVED lines=22> */
[----:B--2---:R-:W-:Y:S05]  /*1c00*/  @!P0 BRA `(.L_x_7547) ;  /* 0x0000000000048947 */ /* 0x004fea0003800000 */
[----:B------:R-:W-:Y:S01]  /*1c10*/  BPT.TRAP 0x1 ;  /* 0x000000040000795c */ /* 0x000fe20000300000 */
.L_x_7547:
[----:B01----:R-:W-:Y:S01]  /*1c20*/  LOP3.LUT R0, R23, 0xffffff80, RZ, 0xc0, !PT ;  /* 0xffffff8017007812 */ /* 0x003fe200078ec0ff */
[----:B------:R-:W-:Y:S01]  /*1c30*/  UISETP.NE.AND UP1, UPT, UR42, URZ, UPT ;  /* 0x0000003f2a00728c */ /* 0x000fe2000bf25270 */
[----:B------:R-:W-:Y:S01]  /*1c40*/  LEA.HI R22, R22, R19, RZ, 0x2 ;  /* 0x0000001316167211 */ /* 0x000fe200078f10ff */
[----:B------:R-:W-:Y:S01]  /*1c50*/  UISETP.NE.AND UP0, UPT, UR41, URZ, UPT ;  /* 0x0000003f2900728c */ /* 0x000fe2000bf05270 */
[----:B------:R-:W-:Y:S01]  /*1c60*/  LEA.HI R6, R88, R88, RZ, 0x1 ;  /* 0x0000005858067211 */ /* 0x000fe200078f08ff */
[C---:B------:R-:W-:Y:S01]  /*1c70*/  IMAD.IADD R3, R19.reuse, 0x1, -R0 ;  /* 0x0000000113037824 */ /* 0x040fe200078e0a00 */
[----:B------:R-:W-:Y:S01]  /*1c80*/  LOP3.LUT R22, R22, 0xfffffffc, RZ, 0xc0, !PT ;  /* 0xfffffffc16167812 */ /* 0x000fe200078ec0ff */
[----:B------:R-:W-:Y:S01]  /*1c90*/  ULDC UR51, c[0x0][0x2f0] ;  /* 0x0000bc0000337ab9 */ /* 0x000fe20000000800 */
[----:B------:R-:W-:Y:S01]  /*1ca0*/  LOP3.LUT R9, R6, 0x3fffffe, RZ, 0xc0, !PT ;  /* 0x03fffffe06097812 */ /* 0x000fe200078ec0ff */
[----:B------:R-:W-:Y:S01]  /*1cb0*/  ULDC UR47, c[0x0][0x9dc] ;  /* 0x00027700002f7ab9 */ /* 0x000fe20000000800 */
[----:B------:R-:W-:Y:S01]  /*1cc0*/  SHF.R.S32.HI R0, RZ, 0x1f, R3 ;  /* 0x0000001fff007819 */ /* 0x000fe20000011403 */
[----:B------:R-:W-:Y:S01]  /*1cd0*/  IMAD.IADD R22, R19, 0x1, -R22 ;  /* 0x0000000113167824 */ /* 0x000fe200078e0a16 */
[----:B------:R-:W-:Y:S01]  /*1ce0*/  PLOP3.LUT P1, PT, PT, PT, UP1, 0x80, 0x0 ;  /* 0x000000000000781c */ /* 0x000fe20003f2f018 */
[----:B------:R-:W-:Y:S01]  /*1cf0*/  IMAD.IADD R9, R88, 0x1, -R9 ;  /* 0x0000000158097824 */ /* 0x000fe200078e0a09 */
[CC--:B------:R-:W-:Y:S01]  /*1d00*/  LEA.HI R4, R0.reuse, R3.reuse, RZ, 0x2 ;  /* 0x0000000300047211 */ /* 0x0c0fe200078f10ff */
[----:B------:R-:W-:Y:S01]  /*1d10*/  @UP1 ULDC UR6, c[0x0][0x44c] ;  /* 0x0001130000061ab9 */ /* 0x000fe20000000800 */
[----:B------:R-:W-:Y:S01]  /*1d20*/  LEA.HI R5, R0, R3, RZ, 0x5 ;  /* 0x0000000300057211 */ /* 0x000fe200078f28ff */
[----:B------:R-:W-:Y:S01]  /*1d30*/  @UP1 ULDC UR7, c[0x0][0x450] ;  /* 0x0001140000071ab9 */ /* 0x000fe20000000800 */
[--C-:B------:R-:W-:Y:S01]  /*1d40*/  SHF.R.S32.HI R0, RZ, 0x2, R4.reuse ;  /* 0x00000002ff007819 */ /* 0x100fe20000011404 */
[----:B------:R-:W-:Y:S01]  /*1d50*/  ULOP3.LUT UR47, URZ, UR47, URZ, 0x33, !UPT ;  /* 0x0000002f3f2f7292 */ /* 0x000fe2000f8e333f */
[----:B------:R-:W-:Y:S01]  /*1d60*/  SHF.R.S32.HI R7, RZ, 0x1f, R4 ;  /* 0x0000001fff077819 */ /* 0x000fe20000011404 */
[----:B------:R-:W-:Y:S01]  /*1d70*/  ULDC UR10, c[0x0][0x9e0] ;  /* 0x00027800000a7ab9 */ /* 0x000fe20000000800 */
[----:B------:R-:W-:-:S02]  /*1d80*/  SHF.R.S32.HI R5, RZ, 0x5, R5 ;  /* 0x00000005ff057819 */ /* 0x000fc40000011405 */
[----:B------:R-:W-:Y:S02]  /*1d90*/  LEA.HI R7, R7, R0, RZ, 0x3 ;  /* 0x0000000007077211 */ /* 0x000fe400078f18ff */
[----:B------:R-:W-:Y:S02]  /*1da0*/  LEA.HI R6, R22, R22, RZ, 0x1 ;  /* 0x0000001616067211 */ /* 0x000fe400078f08ff */
[----:B------:R-:W-:Y:S02]  /*1db0*/  LEA R8, R5, UR45, 0x4 ;  /* 0x0000002d05087c11 */ /* 0x000fe4000f8e20ff */
[----:B------:R-:W-:Y:S02]  /*1dc0*/  LOP3.LUT R7, R7, 0xfffffff8, RZ, 0xc0, !PT ;  /* 0xfffffff807077812 */ /* 0x000fe400078ec0ff */
[----:B------:R-:W-:Y:S02]  /*1dd0*/  LOP3.LUT R5, R6, 0x1ffffffe, RZ, 0xc0, !PT ;  /* 0x1ffffffe06057812 */ /* 0x000fe400078ec0ff */
[----:B------:R-:W-:-:S02]  /*1de0*/  IADD3 R8, R8, R0, -R7 ;  /* 0x0000000008087210 */ /* 0x000fc40007ffe807 */
[----:B------:R-:W-:Y:S01]  /*1df0*/  PLOP3.LUT P2, PT, PT, PT, UP1, 0x80, 0x0 ;  /* 0x000000000000781c */ /* 0x000fe20003f4f018 */
[----:B------:R-:W-:Y:S01]  /*1e00*/  IMAD.IADD R0, R22, 0x1, -R5 ;  /* 0x0000000116007824 */ /* 0x000fe200078e0a05 */
[----:B------:R-:W-:Y:S01]  /*1e10*/  LOP3.LUT R4, R4, 0x7ffffffc, RZ, 0xc0, !PT ;  /* 0x7ffffffc04047812 */ /* 0x000fe200078ec0ff */
[----:B------:R-:W-:Y:S01]  /*1e20*/  IMAD R9, R9, 0x40, R8 ;  /* 0x0000004009097824 */ /* 0x000fe200078e0208 */
[C---:B------:R-:W-:Y:S01]  /*1e30*/  LEA R14, R17.reuse, 0xffffff80, 0x7 ;  /* 0xffffff80110e7811 */ /* 0x040fe200078e38ff */
[----:B------:R-:W-:Y:S02]  /*1e40*/  IMAD.MOV.U32 R8, RZ, RZ, -0x80 ;  /* 0xffffff80ff087424 */ /* 0x000fe400078e00ff */
[----:B------:R-:W-:Y:S02]  /*1e50*/  IMAD R0, R0, 0x8, R9 ;  /* 0x0000000800007824 */ /* 0x000fe400078e0209 */
[----:B------:R-:W-:Y:S02]  /*1e60*/  IMAD R23, R17, R8, 0x80 ;  /* 0x0000008011177424 */ /* 0x000fe400078e0208 */
[----:B------:R-:W-:Y:S01]  /*1e70*/  @P1 IMAD.HI.U32 R5, R0, UR6, RZ ;  /* 0x0000000600051c27 */ /* 0x000fe2000f8e00ff */
[----:B------:R-:W-:Y:S01]  /*1e80*/  UIADD3 UR6, UR40, 0x28840, URZ ;  /* 0x0002884028067890 */ /* 0x000fe2000fffe03f */
[----:B------:R-:W-:-:S02]  /*1e90*/  PLOP3.LUT P1, PT, PT, PT, UP0, 0x40, 0x0 ;  /* 0x000000000000781c */ /* 0x000fc40003f2e808 */
[----:B------:R-:W-:Y:S01]  /*1ea0*/  IMAD.MOV.U32 R6, RZ, RZ, R0 ;  /* 0x000000ffff067224 */ /* 0x000fe200078e0000 */
[----:B------:R-:W-:Y:S01]  /*1eb0*/  @P2 SHF.R.U32.HI R6, RZ, UR7, R5 ;  /* 0x00000007ff062c19 */ /* 0x000fe20008011605 */
[----:B------:R-:W-:Y:S01]  /*1ec0*/  UPRMT UR6, UR43, 0x654, UR6 ;  /* 0x000006542b067896 */ /* 0x000fe20008000006 */
[----:B------:R-:W-:Y:S02]  /*1ed0*/  IMAD.IADD R3, R3, 0x1, -R4 ;  /* 0x0000000103037824 */ /* 0x000fe400078e0a04 */
[----:B------:R-:W-:Y:S01]  /*1ee0*/  VIADD R4, R23, 0x1 ;  /* 0x0000000117047836 */ /* 0x000fe20000000000 */
[----:B------:R-:W0:Y:S03]  /*1ef0*/  SHFL.IDX PT, R9, R6, RZ, 0x1c1f ;  /* 0x001c1fff06097589 */ /* 0x000e2600000e0000 */
[----:B------:R-:W-:Y:S02]  /*1f00*/  IMAD R5, R3, -0x2, R4 ;  /* 0xfffffffe03057824 */ /* 0x000fe400078e0204 */
[----:B------:R-:W-:Y:S01]  /*1f10*/  SYNCS.ARRIVE.TRANS64.RED.A1T0 RZ, [UR6], RZ ;  /* 0x000000ffffff79a7 */ /* 0x000fe20008100406 */
[----:B------:R-:W-:Y:S01]  /*1f20*/  ULDC UR6, c[0x0][0x288] ;  /* 0x0000a20000067ab9 */ /* 0x000fe20000000800 */
[----:B------:R-:W-:-:S02]  /*1f30*/  IMAD R5, R2, UR51, R5 ;  /* 0x0000003302057c24 */ /* 0x000fc4000f8e0205 */
[----:B------:R-:W-:Y:S02]  /*1f40*/  IMAD.U32 R8, RZ, RZ, UR6 ;  /* 0x00000006ff087e24 */ /* 0x000fe4000f8e00ff */
[----:B------:R-:W-:Y:S02]  /*1f50*/  IMAD R4, R2, UR51, R23 ;  /* 0x0000003302047c24 */ /* 0x000fe4000f8e0217 */
[----:B------:R-:W-:Y:S02]  /*1f60*/  IMAD.IADD R5, R5, 0x1, -R8 ;  /* 0x0000000105057824 */ /* 0x000fe400078e0a08 */
[----:B------:R-:W-:Y:S02]  /*1f70*/  IMAD R20, R3, -0x2, R4 ;  /* 0xfffffffe03147824 */ /* 0x000fe400078e0204 */
[C---:B------:R-:W-:Y:S02]  /*1f80*/  VIADD R89, R5.reuse, UR10 ;  /* 0x0000000a05597c36 */ /* 0x040fe40008000000 */
[----:B------:R-:W-:-:S03]  /*1f90*/  VIADD R22, R5, UR47 ;  /* 0x0000002f05167c36 */ /* 0x000fc60008000000 */
[----:B0-----:R-:W-:Y:S01]  /*1fa0*/  VIADDMNMX R4, R9, R89, R20, PT ;  /* 0x0000005909047246 */ /* 0x001fe20003800114 */
        /* <DEDUP_REMOVED lines=16> */
.L_x_7550:
[----:B------:R-:W-:Y:S02]  /*20b0*/  ULDC UR6, c[0x0][0x9e4] ;  /* 0x0002790000067ab9 */ /* 0x000fe40000000800 */
[----:B------:R-:W-:-:S05]  /*20c0*/  IMAD.U32 R9, RZ, RZ, UR6 ;  /* 0x00000006ff097e24 */ /* 0x000fca000f8e00ff */
[----:B------:R-:W-:-:S13]  /*20d0*/  ISETP.NE.AND P1, PT, R9, 0x1, PT ;  /* 0x000000010900780c */ /* 0x000fda0003f25270 */
[----:B------:R-:W0:Y:S02]  /*20e0*/  @P1 LDC.64 R12, c[0x0][0x9e8] ;  /* 0x00027a00ff0c1b82 */ /* 0x000e240000000a00 */
[----:B0-----:R-:W-:-:S05]  /*20f0*/  @P1 IMAD.HI.U32 R12, R5, R12, RZ ;  /* 0x0000000c050c1227 */ /* 0x001fca00078e00ff */
[----:B------:R-:W-:-:S07]  /*2100*/  @P1 SHF.R.U32.HI R5, RZ, R13, R12 ;  /* 0x0000000dff051219 */ /* 0x000fce000001160c */
.L_x_7551:
[----:B------:R-:W-:Y:S05]  /*2110*/  BSYNC B0 ;  /* 0x0000000000007941 */ /* 0x000fea0003800000 */
.L_x_7549:
[----:B------:R-:W-:-:S04]  /*2120*/  IMAD R12, R5, R9, -R14 ;  /* 0x00000009050c7224 */ /* 0x000fc800078e0a0e */
[----:B------:R-:W-:-:S05]  /*2130*/  IMAD R12, R3, -0x2, R12 ;  /* 0xfffffffe030c7824 */ /* 0x000fca00078e020c */
[----:B------:R-:W-:Y:S02]  /*2140*/  VIADDMNMX R4, R12, R9, R4, PT ;  /* 0x000000090c047246 */ /* 0x000fe40003800104 */
[----:B------:R-:W-:-:S07]  /*2150*/  VIMNMX R7, R7, R12, !PT ;  /* 0x0000000c07077248 */ /* 0x000fce0007fe0100 */
.L_x_7548:
[C---:B------:R-:W-:Y:S01]  /*2160*/  ISETP.GE.AND P2, PT, R23.reuse, 0x9, PT ;  /* 0x000000091700780c */ /* 0x040fe20003f46270 */
[----:B------:R-:W-:Y:S01]  /*2170*/  UISETP.NE.AND UP0, UPT, UR41, URZ, UPT ;  /* 0x0000003f2900728c */ /* 0x000fe2000bf05270 */
        /* <DEDUP_REMOVED lines=129> */
[----:B------:R-:W-:Y:S02]  /*2990*/  P2R R29, PR, RZ, 0x20 ;  /* 0x00000020ff1d7803 */ /* 0x000fe40000000000 */
[----:B------:R-:W-:-:S02]  /*29a0*/  FSEL R77, R77, -INF , !P3 ;  /* 0xff8000004d4d7808 */ /* 0x000fc40005800000 */
        /* <DEDUP_REMOVED lines=20> */
[----:B------:R-:W-:Y:S02]  /*2af0*/  ISETP.GT.AND P6, PT, R7, 0x79, !P6 ;  /* 0x000000790700780c */ /* 0x000fe400077c4270 */
[----:B------:R-:W0:Y:S02]  /*2b00*/  SHFL.IDX PT, R7, R6, 0x1, 0x1c1f ;  /* 0x003c1f0006077f89 */ /* 0x000e2400000e0000 */
[----:B------:R-:W-:-:S04]  /*2b10*/  ISETP.LT.OR P6, PT, R4, 0x7a, P6 ;  /* 0x0000007a0400780c */ /* 0x000fc800037c1670 */
[----:B------:R-:W-:Y:S02]  /*2b20*/  FSEL R85, R85, -INF , !P6 ;  /* 0xff80000055557808 */ /* 0x000fe40007000000 */
[----:B------:R-:W-:Y:S02]  /*2b30*/  PLOP3.LUT P6, PT, PT, PT, UP0, 0x40, 0x0 ;  /* 0x000000000000781c */ /* 0x000fe40003fce808 */
[----:B0-----:R-:W-:Y:S01]  /*2b40*/  VIADDMNMX R4, R7, R89, R20, PT ;  /* 0x0000005907047246 */ /* 0x001fe20003800114 */
[----:B------:R-:W-:-:S10]  /*2b50*/  IMAD.IADD R12, R22, 0x1, R7 ;  /* 0x00000001160c7824 */ /* 0x000fd400078e0207 */
        /* <DEDUP_REMOVED lines=15> */
.L_x_7554:
[----:B------:R-:W-:Y:S02]  /*2c50*/  ULDC UR6, c[0x0][0x9e4] ;  /* 0x0002790000067ab9 */ /* 0x000fe40000000800 */
[----:B------:R-:W-:-:S05]  /*2c60*/  IMAD.U32 R20, RZ, RZ, UR6 ;  /* 0x00000006ff147e24 */ /* 0x000fca000f8e00ff */
[----:B------:R-:W-:-:S13]  /*2c70*/  ISETP.NE.AND P6, PT, R20, 0x1, PT ;  /* 0x000000011400780c */ /* 0x000fda0003fc5270 */
[----:B------:R-:W0:Y:S02]  /*2c80*/  @P6 LDC.64 R22, c[0x0][0x9e8] ;  /* 0x00027a00ff166b82 */ /* 0x000e240000000a00 */
[----:B0-----:R-:W-:-:S05]  /*2c90*/  @P6 IMAD.HI.U32 R6, R7, R22, RZ ;  /* 0x0000001607066227 */ /* 0x001fca00078e00ff */
[----:B------:R-:W-:-:S07]  /*2ca0*/  @P6 SHF.R.U32.HI R7, RZ, R23, R6 ;  /* 0x00000017ff076219 */ /* 0x000fce0000011606 */
.L_x_7555:
[----:B------:R-:W-:Y:S05]  /*2cb0*/  BSYNC B0 ;  /* 0x0000000000007941 */ /* 0x000fea0003800000 */
.L_x_7553:
[----:B------:R-:W-:-:S04]  /*2cc0*/  IMAD R6, R7, R20, -R14 ;  /* 0x0000001407067224 */ /* 0x000fc800078e0a0e */
[----:B------:R-:W-:-:S05]  /*2cd0*/  IMAD R7, R3, -0x2, R6 ;  /* 0xfffffffe03077824 */ /* 0x000fca00078e0206 */
[----:B------:R-:W-:Y:S02]  /*2ce0*/  VIADDMNMX R4, R7, R20, R4, PT ;  /* 0x0000001407047246 */ /* 0x000fe40003800104 */
[----:B------:R-:W-:-:S07]  /*2cf0*/  VIMNMX R12, R12, R7, !PT ;  /* 0x000000070c0c7248 */ /* 0x000fce0007fe0100 */
.L_x_7552:
[----:B------:R-:W-:Y:S01]  /*2d00*/  ISETP.GT.AND P1, PT, R12, 0x1, !P1 ;  /* 0x000000010c00780c */ /* 0x000fe20004f24270 */
[----:B------:R-:W-:Y:S01]  /*2d10*/  ULDC UR6, c[0x0][0x988] ;  /* 0x0002620000067ab9 */ /* 0x000fe20000000800 */
[----:B------:R-:W-:Y:S01]  /*2d20*/  ISETP.NE.AND P6, PT, R25, RZ, PT ;  /* 0x000000ff1900720c */ /* 0x000fe20003fc5270 */
[----:B------:R-:W-:Y:S01]  /*2d30*/  UISETP.NE.AND UP1, UPT, UR42, URZ, UPT ;  /* 0x0000003f2a00728c */ /* 0x000fe2000bf25270 */
[----:B------:R-:W-:Y:S01]  /*2d40*/  ISETP.LT.OR P1, PT, R4, 0x2, P1 ;  /* 0x000000020400780c */ /* 0x000fe20000f21670 */
[----:B------:R-:W-:Y:S01]  /*2d50*/  UISETP.NE.AND UP0, UPT, UR41, URZ, UPT ;  /* 0x0000003f2900728c */ /* 0x000fe2000bf05270 */
[----:B------:R-:W-:Y:S02]  /*2d60*/  FMNMX.FTZ R6, R93, R95, !PT ;  /* 0x0000005f5d067209 */ /* 0x000fe40007810000 */
[----:B------:R-:W-:Y:S02]  /*2d70*/  FSEL R27, R27, -INF , !P1 ;  /* 0xff8000001b1b7808 */ /* 0x000fe40004800000 */
[----:B------:R-:W-:-:S02]  /*2d80*/  ISETP.GT.AND P1, PT, R12, 0x9, !P6 ;  /* 0x000000090c00780c */ /* 0x000fc40007724270 */
[----:B------:R-:W-:Y:S02]  /*2d90*/  FMNMX.FTZ R6, R97, R6, !PT ;  /* 0x0000000661067209 */ /* 0x000fe40007810000 */
[----:B------:R-:W-:Y:S01]  /*2da0*/  ISETP.LT.OR P1, PT, R4, 0xa, P1 ;  /* 0x0000000a0400780c */ /* 0x000fe20000f21670 */
[----:B------:R-:W-:Y:S01]  /*2db0*/  @UP1 ULDC UR14, c[0x0][0x450] ;  /* 0x00011400000e1ab9 */ /* 0x000fe20000000800 */
[----:B------:R-:W-:Y:S02]  /*2dc0*/  FMNMX.FTZ R6, R125, R6, !PT ;  /* 0x000000067d067209 */ /* 0x000fe40007810000 */
[----:B------:R-:W-:Y:S02]  /*2dd0*/  FSEL R31, R31, -INF , !P1 ;  /* 0xff8000001f1f7808 */ /* 0x000fe40004800000 */
[----:B------:R-:W-:Y:S02]  /*2de0*/  ISETP.NE.AND P1, PT, R88, RZ, PT ;  /* 0x000000ff5800720c */ /* 0x000fe40003f25270 */
[----:B------:R-:W-:-:S02]  /*2df0*/  FMNMX.FTZ R6, R127, R6, !PT ;  /* 0x000000067f067209 */ /* 0x000fc40007810000 */
[----:B------:R-:W-:Y:S02]  /*2e00*/  ISETP.GT.AND P1, PT, R12, 0x10, !P1 ;  /* 0x000000100c00780c */ /* 0x000fe40004f24270 */
[----:B------:R-:W-:Y:S02]  /*2e10*/  FMNMX.FTZ R6, R129, R6, !PT ;  /* 0x0000000681067209 */ /* 0x000fe40007810000 */
[----:B------:R-:W-:Y:S02]  /*2e20*/  ISETP.LT.OR P1, PT, R4, 0x11, P1 ;  /* 0x000000110400780c */ /* 0x000fe40000f21670 */
[----:B------:R-:W-:Y:S02]  /*2e30*/  ISETP.GT.AND P2, PT, R12, 0x8, !P2 ;  /* 0x000000080c00780c */ /* 0x000fe40005744270 */
[----:B------:R-:W-:Y:S02]  /*2e40*/  FSEL R25, R34, -INF , !P1 ;  /* 0xff80000022197808 */ /* 0x000fe40004800000 */
[----:B------:R-:W-:-:S02]  /*2e50*/  ISETP.NE.AND P1, PT, R29, RZ, PT ;  /* 0x000000ff1d00720c */ /* 0x000fc40003f25270 */
[----:B------:R-:W-:Y:S02]  /*2e60*/  FMNMX.FTZ R6, R123, R6, !PT ;  /* 0x000000067b067209 */ /* 0x000fe40007810000 */
[----:B------:R-:W-:Y:S02]  /*2e70*/  ISETP.GT.AND P1, PT, R12, 0x11, !P1 ;  /* 0x000000110c00780c */ /* 0x000fe40004f24270 */
[C---:B------:R-:W-:Y:S02]  /*2e80*/  ISETP.LT.OR P2, PT, R4.reuse, 0x9, P2 ;  /* 0x000000090400780c */ /* 0x040fe40001741670 */
[----:B------:R-:W-:Y:S02]  /*2e90*/  ISETP.LT.OR P1, PT, R4, 0x12, P1 ;  /* 0x000000120400780c */ /* 0x000fe40000f21670 */
[----:B------:R-:W-:Y:S02]  /*2ea0*/  FMNMX.FTZ R6, R99, R6, !PT ;  /* 0x0000000663067209 */ /* 0x000fe40007810000 */
[----:B------:R-:W-:-:S02]  /*2eb0*/  FSEL R35, R35, -INF , !P1 ;  /* 0xff80000023237808 */ /* 0x000fc40004800000 */
[----:B------:R-:W-:Y:S02]  /*2ec0*/  ISETP.NE.AND P1, PT, R32, RZ, PT ;  /* 0x000000ff2000720c */ /* 0x000fe40003f25270 */
[----:B------:R-:W-:Y:S02]  /*2ed0*/  FSEL R23, R30, -INF , !P2 ;  /* 0xff8000001e177808 */ /* 0x000fe40005000000 */
[----:B------:R-:W-:Y:S02]  /*2ee0*/  ISETP.GT.AND P1, PT, R12, 0x18, !P1 ;  /* 0x000000180c00780c */ /* 0x000fe40004f24270 */
[----:B------:R-:W-:Y:S02]  /*2ef0*/  ISETP.NE.AND P2, PT, R45, RZ, PT ;  /* 0x000000ff2d00720c */ /* 0x000fe40003f45270 */
[----:B------:R-:W-:Y:S02]  /*2f00*/  ISETP.LT.OR P1, PT, R4, 0x19, P1 ;  /* 0x000000190400780c */ /* 0x000fe40000f21670 */
[----:B------:R-:W-:-:S02]  /*2f10*/  FMNMX.FTZ R6, R121, R6, !PT ;  /* 0x0000000679067209 */ /* 0x000fc40007810000 */
[----:B------:R-:W-:Y:S02]  /*2f20*/  FSEL R29, R38, -INF , !P1 ;  /* 0xff800000261d7808 */ /* 0x000fe40004800000 */
[----:B------:R-:W-:Y:S02]  /*2f30*/  ISETP.NE.AND P1, PT, R33, RZ, PT ;  /* 0x000000ff2100720c */ /* 0x000fe40003f25270 */
[----:B------:R-:W-:Y:S02]  /*2f40*/  FMNMX.FTZ R6, R101, R6, !PT ;  /* 0x0000000665067209 */ /* 0x000fe40007810000 */
[----:B------:R-:W-:Y:S02]  /*2f50*/  ISETP.GT.AND P1, PT, R12, 0x19, !P1 ;  /* 0x000000190c00780c */ /* 0x000fe40004f24270 */
[----:B------:R-:W-:Y:S02]  /*2f60*/  ISETP.NE.AND P6, PT, R48, RZ, PT ;  /* 0x000000ff3000720c */ /* 0x000fe40003fc5270 */
        /* <DEDUP_REMOVED lines=51> */
[----:B------:R-:W-:Y:S01]  /*32a0*/  FMNMX.FTZ R14, R85, R6, !PT ;  /* 0x00000006550e7209 */ /* 0x000fe20007810000 */
[----:B------:R-:W-:Y:S01]  /*32b0*/  IMAD.U32 R6, RZ, RZ, UR6 ;  /* 0x00000006ff067e24 */ /* 0x000fe2000f8e00ff */
[----:B------:R-:W-:Y:S01]  /*32c0*/  ISETP.LT.OR P1, PT, R4, 0x3a, P1 ;  /* 0x0000003a0400780c */ /* 0x000fe20000f21670 */
[----:B------:R-:W-:Y:S01]  /*32d0*/  @UP1 ULDC UR6, c[0x0][0x44c] ;  /* 0x0001130000061ab9 */ /* 0x000fe20000000800 */
[----:B------:R-:W-:Y:S01]  /*32e0*/  ISETP.NE.AND P2, PT, R91, RZ, PT ;  /* 0x000000ff5b00720c */ /* 0x000fe20003f45270 */
[----:B------:R-:W0:Y:S01]  /*32f0*/  SHFL.BFLY PT, R7, R14, 0x2, 0x1f ;  /* 0x0c401f000e077f89 */ /* 0x000e2200000e0000 */
[----:B------:R-:W-:Y:S01]  /*3300*/  FSEL R55, R55, -INF , !P1 ;  /* 0xff80000037377808 */ /* 0x000fe20004800000 */
[----:B------:R-:W-:Y:S01]  /*3310*/  UIMAD.WIDE.U32 UR6, UR45, UR6, URZ ;  /* 0x000000062d0672a5 */ /* 0x000fe2000f8e003f */
[----:B------:R-:W-:-:S02]  /*3320*/  ISETP.NE.AND P1, PT, R52, RZ, PT ;  /* 0x000000ff3400720c */ /* 0x000fc40003f25270 */
[----:B------:R-:W-:Y:S01]  /*3330*/  ISETP.NE.AND P6, PT, R72, RZ, PT ;  /* 0x000000ff4800720c */ /* 0x000fe20003fc5270 */
[----:B------:R-:W-:Y:S01]  /*3340*/  @UP1 USHF.R.U32.HI UR45, URZ, UR14, UR7 ;  /* 0x0000000e3f2d1299 */ /* 0x000fe20008011607 */
[C---:B------:R-:W-:Y:S02]  /*3350*/  ISETP.GT.AND P1, PT, R12.reuse, 0x40, !P1 ;  /* 0x000000400c00780c */ /* 0x040fe40004f24270 */
[----:B------:R-:W-:Y:S02]  /*3360*/  ISETP.GT.AND P3, PT, R12, 0x70, !P3 ;  /* 0x000000700c00780c */ /* 0x000fe40005f64270 */
[----:B------:R-:W-:Y:S02]  /*3370*/  ISETP.LT.OR P1, PT, R4, 0x41, P1 ;  /* 0x000000410400780c */ /* 0x000fe40000f21670 */
[----:B------:R-:W-:Y:S02]  /*3380*/  ISETP.GT.AND P4, PT, R12, 0x71, !P4 ;  /* 0x000000710c00780c */ /* 0x000fe40006784270 */
[----:B------:R-:W-:-:S02]  /*3390*/  FSEL R49, R58, -INF , !P1 ;  /* 0xff8000003a317808 */ /* 0x000fc40004800000 */
[----:B------:R-:W-:Y:S02]  /*33a0*/  ISETP.NE.AND P1, PT, R53, RZ, PT ;  /* 0x000000ff3500720c */ /* 0x000fe40003f25270 */
[----:B------:R-:W-:Y:S02]  /*33b0*/  ISETP.LT.OR P3, PT, R4, 0x71, P3 ;  /* 0x000000710400780c */ /* 0x000fe40001f61670 */
[C---:B------:R-:W-:Y:S02]  /*33c0*/  ISETP.GT.AND P1, PT, R12.reuse, 0x41, !P1 ;  /* 0x000000410c00780c */ /* 0x040fe40004f24270 */
[----:B------:R-:W-:Y:S02]  /*33d0*/  ISETP.GT.AND P5, PT, R12, 0x78, !P5 ;  /* 0x000000780c00780c */ /* 0x000fe40006fa4270 */
[----:B------:R-:W-:Y:S02]  /*33e0*/  ISETP.LT.OR P1, PT, R4, 0x42, P1 ;  /* 0x000000420400780c */ /* 0x000fe40000f21670 */
[----:B0-----:R-:W-:-:S02]  /*33f0*/  FMNMX.FTZ R20, R14, R7, !PT ;  /* 0x000000070e147209 */ /* 0x001fc40007810000 */
[----:B------:R-:W-:Y:S02]  /*3400*/  FSEL R59, R59, -INF , !P1 ;  /* 0xff8000003b3b7808 */ /* 0x000fe40004800000 */
[----:B------:R-:W-:Y:S01]  /*3410*/  ISETP.NE.AND P1, PT, R56, RZ, PT ;  /* 0x000000ff3800720c */ /* 0x000fe20003f25270 */
[----:B------:R-:W0:Y:S01]  /*3420*/  SHFL.BFLY PT, R7, R20, 0x1, 0x1f ;  /* 0x0c201f0014077f89 */ /* 0x000e2200000e0000 */
[----:B------:R-:W-:Y:S02]  /*3430*/  ISETP.LT.OR P4, PT, R4, 0x72, P4 ;  /* 0x000000720400780c */ /* 0x000fe40002781670 */
[----:B------:R-:W-:Y:S02]  /*3440*/  ISETP.GT.AND P1, PT, R12, 0x48, !P1 ;  /* 0x000000480c00780c */ /* 0x000fe40004f24270 */
[C---:B------:R-:W-:Y:S02]  /*3450*/  ISETP.LT.OR P5, PT, R4.reuse, 0x79, P5 ;  /* 0x000000790400780c */ /* 0x040fe40002fa1670 */
[----:B------:R-:W-:-:S02]  /*3460*/  ISETP.LT.OR P1, PT, R4, 0x49, P1 ;  /* 0x000000490400780c */ /* 0x000fc40000f21670 */
[----:B------:R-:W-:Y:S02]  /*3470*/  FSEL R83, R83, -INF , !P4 ;  /* 0xff80000053537808 */ /* 0x000fe40006000000 */
[----:B------:R-:W-:Y:S02]  /*3480*/  FSEL R53, R62, -INF , !P1 ;  /* 0xff8000003e357808 */ /* 0x000fe40004800000 */
[----:B------:R-:W-:Y:S02]  /*3490*/  ISETP.NE.AND P1, PT, R57, RZ, PT ;  /* 0x000000ff3900720c */ /* 0x000fe40003f25270 */
[----:B------:R-:W-:Y:S02]  /*34a0*/  R2UR UR11, R18 ;  /* 0x00000000120b72ca */ /* 0x000fe400000e0000 */
[----:B------:R-:W-:-:S04]  /*34b0*/  ISETP.GT.AND P1, PT, R12, 0x49, !P1 ;  /* 0x000000490c00780c */ /* 0x000fc80004f24270 */
[----:B------:R-:W-:Y:S02]  /*34c0*/  ISETP.LT.OR P1, PT, R4, 0x4a, P1 ;  /* 0x0000004a0400780c */ /* 0x000fe40000f21670 */
[----:B0-----:R-:W-:Y:S02]  /*34d0*/  FMNMX.FTZ R7, R20, R7, !PT ;  /* 0x0000000714077209 */ /* 0x001fe40007810000 */
[----:B------:R-:W-:Y:S02]  /*34e0*/  FSEL R63, R63, -INF , !P1 ;  /* 0xff8000003f3f7808 */ /* 0x000fe40004800000 */
[----:B------:R-:W-:Y:S01]  /*34f0*/  ISETP.NE.AND P1, PT, R60, RZ, PT ;  /* 0x000000ff3c00720c */ /* 0x000fe20003f25270 */
[----:B------:R-:W-:Y:S01]  /*3500*/  FMUL.FTZ R22, R7, R6 ;  /* 0x0000000607167220 */ /* 0x000fe20000410000 */
[----:B------:R-:W-:Y:S02]  /*3510*/  UIADD3 UR45, UR11, UR45, URZ ;  /* 0x0000002d0b2d7290 */ /* 0x000fe4000fffe03f */
[----:B------:R-:W-:-:S02]  /*3520*/  ISETP.GT.AND P1, PT, R12, 0x50, !P1 ;  /* 0x000000500c00780c */ /* 0x000fc40004f24270 */
[----:B------:R-:W-:Y:S02]  /*3530*/  UIADD3 UR10, UR45, UR10, URZ ;  /* 0x0000000a2d0a7290 */ /* 0x000fe4000fffe03f */
[----:B------:R-:W-:-:S04]  /*3540*/  ISETP.LT.OR P1, PT, R4, 0x51, P1 ;  /* 0x000000510400780c */ /* 0x000fc80000f21670 */
[----:B------:R-:W-:Y:S02]  /*3550*/  FSEL R57, R66, -INF , !P1 ;  /* 0xff80000042397808 */ /* 0x000fe40004800000 */
[----:B------:R-:W-:-:S04]  /*3560*/  ISETP.NE.AND P1, PT, R64, RZ, PT ;  /* 0x000000ff4000720c */ /* 0x000fc80003f25270 */
[----:B------:R-:W-:-:S04]  /*3570*/  ISETP.GT.AND P1, PT, R12, 0x51, !P1 ;  /* 0x000000510c00780c */ /* 0x000fc80004f24270 */
        /* <DEDUP_REMOVED lines=10> */
[----:B------:R-:W-:Y:S02]  /*3620*/  ISETP.GT.AND P1, PT, R12, 0x60, !P2 ;  /* 0x000000600c00780c */ /* 0x000fe40005724270 */
[----:B------:R-:W-:Y:S02]  /*3630*/  ISETP.NE.AND P2, PT, R76, RZ, PT ;  /* 0x000000ff4c00720c */ /* 0x000fe40003f45270 */
[----:B------:R-:W-:Y:S02]  /*3640*/  ISETP.LT.OR P1, PT, R4, 0x61, P1 ;  /* 0x000000610400780c */ /* 0x000fe40000f21670 */
[----:B------:R-:W-:Y:S02]  /*3650*/  ISETP.GT.AND P2, PT, R12, 0x69, !P2 ;  /* 0x000000690c00780c */ /* 0x000fe40005744270 */
[----:B------:R-:W-:-:S02]  /*3660*/  FSEL R91, R74, -INF , !P1 ;  /* 0xff8000004a5b7808 */ /* 0x000fc40004800000 */
[----:B------:R-:W-:Y:S02]  /*3670*/  ISETP.GT.AND P1, PT, R12, 0x61, !P6 ;  /* 0x000000610c00780c */ /* 0x000fe40007724270 */
[----:B------:R-:W-:Y:S02]  /*3680*/  ISETP.NE.AND P6, PT, R28, RZ, PT ;  /* 0x000000ff1c00720c */ /* 0x000fe40003fc5270 */
[C---:B------:R-:W-:Y:S02]  /*3690*/  ISETP.LT.OR P1, PT, R4.reuse, 0x62, P1 ;  /* 0x000000620400780c */ /* 0x040fe40000f21670 */
[----:B------:R-:W-:Y:S02]  /*36a0*/  ISETP.LT.OR P2, PT, R4, 0x6a, P2 ;  /* 0x0000006a0400780c */ /* 0x000fe40001741670 */
[----:B------:R-:W-:Y:S02]  /*36b0*/  FSEL R75, R75, -INF , !P1 ;  /* 0xff8000004b4b7808 */ /* 0x000fe40004800000 */
[----:B------:R-:W-:-:S02]  /*36c0*/  FSETP.NEU.FTZ.AND P1, PT, R7, -INF , PT ;  /* 0xff8000000700780b */ /* 0x000fc40003f3d000 */
[----:B------:R-:W-:Y:S02]  /*36d0*/  FSEL R79, R79, -INF , !P2 ;  /* 0xff8000004f4f7808 */ /* 0x000fe40005000000 */
[----:B------:R-:W-:Y:S02]  /*36e0*/  FSEL R22, R22, RZ, P1 ;  /* 0x000000ff16167208 */ /* 0x000fe40000800000 */
[----:B------:R-:W-:Y:S02]  /*36f0*/  ISETP.GT.AND P1, PT, R12, RZ, !P6 ;  /* 0x000000ff0c00720c */ /* 0x000fe40007724270 */
[----:B------:R-:W-:Y:S01]  /*3700*/  ISETP.NE.AND P6, PT, R24, RZ, PT ;  /* 0x000000ff1800720c */ /* 0x000fe20003fc5270 */
[-CC-:B------:R-:W-:Y:S01]  /*3710*/  FFMA.FTZ R170, R115, R6.reuse, -R22.reuse ;  /* 0x0000000673aa7223 */ /* 0x180fe20000010816 */
[----:B------:R-:W-:Y:S01]  /*3720*/  ISETP.LT.OR P1, PT, R4, 0x1, P1 ;  /* 0x000000010400780c */ /* 0x000fe20000f21670 */
[-CC-:B------:R-:W-:Y:S01]  /*3730*/  FFMA.FTZ R164, R113, R6.reuse, -R22.reuse ;  /* 0x0000000671a47223 */ /* 0x180fe20000010816 */
[----:B------:R-:W-:Y:S01]  /*3740*/  FSEL R113, R82, -INF , !P3 ;  /* 0xff80000052717808 */ /* 0x000fe20005800000 */
[-CC-:B------:R-:W-:Y:S01]  /*3750*/  FFMA.FTZ R9, R9, R6.reuse, -R22.reuse ;  /* 0x0000000609097223 */ /* 0x180fe20000010816 */
[----:B------:R-:W-:Y:S01]  /*3760*/  FSEL R26, R26, -INF , !P1 ;  /* 0xff8000001a1a7808 */ /* 0x000fe20004800000 */
[-CC-:B------:R-:W-:Y:S01]  /*3770*/  FFMA.FTZ R180, R93, R6.reuse, -R22.reuse ;  /* 0x000000065db47223 */ /* 0x180fe20000010816 */
[----:B------:R-:W-:Y:S01]  /*3780*/  ISETP.NE.AND P1, PT, R92, RZ, PT ;  /* 0x000000ff5c00720c */ /* 0x000fe20003f25270 */
[-CC-:B------:R-:W-:Y:S01]  /*3790*/  FFMA.FTZ R93, R95, R6.reuse, -R22.reuse ;  /* 0x000000065f5d7223 */ /* 0x180fe20000010816 */
        /* <DEDUP_REMOVED lines=14> */
[----:B------:R-:W-:Y:S01]  /*3880*/  ISETP.GT.AND P6, PT, R12, 0x79, !P6 ;  /* 0x000000790c00780c */ /* 0x000fe200077c4270 */
[--C-:B------:R-:W-:Y:S01]  /*3890*/  FFMA.FTZ R12, R111, R6, -R22.reuse ;  /* 0x000000066f0c7223 */ /* 0x100fe20000010816 */
[----:B------:R-:W-:Y:S01]  /*38a0*/  FMNMX.FTZ R14, R35, R14, !PT ;  /* 0x0000000e230e7209 */ /* 0x000fe20007810000 */
[----:B------:R-:W0:Y:S01]  /*38b0*/  MUFU.EX2 R93, R93 ;  /* 0x0000005d005d7308 */ /* 0x000e220000000800 */
[----:B------:R-:W-:Y:S01]  /*38c0*/  ISETP.LT.OR P6, PT, R4, 0x7a, P6 ;  /* 0x0000007a0400780c */ /* 0x000fe200037c1670 */
[--C-:B------:R-:W-:Y:S01]  /*38d0*/  FFMA.FTZ R4, R61, R6, -R22.reuse ;  /* 0x000000063d047223 */ /* 0x100fe20000010816 */
[----:B------:R-:W-:Y:S01]  /*38e0*/  FMNMX.FTZ R14, R29, R14, !PT ;  /* 0x0000000e1d0e7209 */ /* 0x000fe20007810000 */
[-CC-:B------:R-:W-:Y:S01]  /*38f0*/  FFMA.FTZ R168, R117, R6.reuse, -R22.reuse ;  /* 0x0000000675a87223 */ /* 0x180fe20000010816 */
[----:B------:R-:W-:Y:S01]  /*3900*/  FSEL R111, R86, -INF , !P5 ;  /* 0xff800000566f7808 */ /* 0x000fe20006800000 */
[--C-:B------:R-:W-:Y:S01]  /*3910*/  FFMA.FTZ R99, R99, R6, -R22.reuse ;  /* 0x0000000663637223 */ /* 0x100fe20000010816 */
[----:B------:R-:W-:Y:S01]  /*3920*/  FMNMX.FTZ R14, R39, R14, !PT ;  /* 0x0000000e270e7209 */ /* 0x000fe20007810000 */
[----:B------:R1:W-:Y:S01]  /*3930*/  MUFU.EX2 R166, R4 ;  /* 0x0000000400a67308 */ /* 0x0003e20000000800 */
[----:B------:R-:W-:Y:S01]  /*3940*/  FSEL R87, R87, -INF , !P6 ;  /* 0xff80000057577808 */ /* 0x000fe20007000000 */
        /* <DEDUP_REMOVED lines=14> */
[----:B------:R-:W3:Y:S01]  /*3a30*/  MUFU.EX2 R95, R95 ;  /* 0x0000005f005f7308 */ /* 0x000ee20000000800 */
[-CC-:B------:R-:W-:Y:S01]  /*3a40*/  FFMA.FTZ R69, R69, R6.reuse, -R22.reuse ;  /* 0x0000000645457223 */ /* 0x180fe20000010816 */
[--C-:B------:R-:W-:Y:S01]  /*3a50*/  FFMA.FTZ R13, R13, R6, -R22.reuse ;  /* 0x000000060d0d7223 */ /* 0x100fe20000010816 */
[----:B------:R-:W-:Y:S01]  /*3a60*/  FMNMX.FTZ R14, R41, R14, !PT ;  /* 0x0000000e290e7209 */ /* 0x000fe20007810000 */
[-CC-:B------:R-:W-:Y:S01]  /*3a70*/  FFMA.FTZ R73, R73, R6.reuse, -R22.reuse ;  /* 0x0000000649497223 */ /* 0x180fe20000010816 */
[-CC-:B------:R-:W-:Y:S01]  /*3a80*/  FFMA.FTZ R15, R15, R6.reuse, -R22.reuse ;  /* 0x000000060f0f7223 */ /* 0x180fe20000010816 */
[--C-:B------:R-:W-:Y:S01]  /*3a90*/  FFMA.FTZ R77, R77, R6, -R22.reuse ;  /* 0x000000064d4d7223 */ /* 0x100fe20000010816 */
[----:B------:R-:W-:Y:S01]  /*3aa0*/  FMNMX.FTZ R14, R51, R14, !PT ;  /* 0x0000000e330e7209 */ /* 0x000fe20007810000 */
[----:B------:R-:W4:Y:S01]  /*3ab0*/  MUFU.EX2 R176, R176 ;  /* 0x000000b000b07308 */ /* 0x000f220000000800 */
[-CC-:B------:R-:W-:Y:S01]  /*3ac0*/  FFMA.FTZ R19, R19, R6.reuse, -R22.reuse ;  /* 0x0000000613137223 */ /* 0x180fe20000010816 */
[--C-:B------:R-:W-:Y:S01]  /*3ad0*/  FFMA.FTZ R81, R81, R6, -R22.reuse ;  /* 0x0000000651517223 */ /* 0x100fe20000010816 */
[----:B------:R-:W-:Y:S01]  /*3ae0*/  FMNMX.FTZ R14, R45, R14, !PT ;  /* 0x0000000e2d0e7209 */ /* 0x000fe20007810000 */
[-CC-:B------:R-:W-:Y:S01]  /*3af0*/  FFMA.FTZ R21, R21, R6.reuse, -R22.reuse ;  /* 0x0000000615157223 */ /* 0x180fe20000010816 */
[----:B------:R-:W-:-:S02]  /*3b00*/  FFMA.FTZ R22, R85, R6, -R22 ;  /* 0x0000000655167223 */ /* 0x000fc40000010816 */
[----:B------:R-:W-:Y:S01]  /*3b10*/  FMNMX.FTZ R14, R55, R14, !PT ;  /* 0x0000000e370e7209 */ /* 0x000fe20007810000 */
[----:B------:R-:W-:Y:S03]  /*3b20*/  MUFU.EX2 R117, R12 ;  /* 0x0000000c00757308 */ /* 0x000fe60000000800 */
[----:B------:R-:W-:-:S04]  /*3b30*/  FMNMX.FTZ R14, R49, R14, !PT ;  /* 0x0000000e310e7209 */ /* 0x000fc80007810000 */
[----:B------:R-:W-:Y:S01]  /*3b40*/  FMNMX.FTZ R14, R59, R14, !PT ;  /* 0x0000000e3b0e7209 */ /* 0x000fe20007810000 */
[----:B------:R-:W5:Y:S03]  /*3b50*/  MUFU.EX2 R97, R97 ;  /* 0x0000006100617308 */ /* 0x000f660000000800 */
        /* <DEDUP_REMOVED lines=20> */
[----:B------:R-:W-:Y:S04]  /*3ca0*/  MUFU.EX2 R168, R168 ;  /* 0x000000a800a87308 */ /* 0x000fe80000000800 */
[----:B------:R-:W0:Y:S04]  /*3cb0*/  SHFL.BFLY PT, R61, R14, 0x2, 0x1f ;  /* 0x0c401f000e3d7f89 */ /* 0x000e2800000e0000 */
[----:B------:R-:W-:Y:S08]  /*3cc0*/  MUFU.EX2 R105, R105 ;  /* 0x0000006900697308 */ /* 0x000ff00000000800 */
[----:B------:R-:W-:Y:S08]  /*3cd0*/  MUFU.EX2 R170, R170 ;  /* 0x000000aa00aa7308 */ /* 0x000ff00000000800 */
[----:B------:R-:W-:Y:S01]  /*3ce0*/  MUFU.EX2 R107, R107 ;  /* 0x0000006b006b7308 */ /* 0x000fe20000000800 */
[----:B0-----:R-:W-:-:S07]  /*3cf0*/  FMNMX.FTZ R61, R14, R61, !PT ;  /* 0x0000003d0e3d7209 */ /* 0x001fce0007810000 */
[----:B------:R-:W-:Y:S01]  /*3d00*/  MUFU.EX2 R164, R164 ;  /* 0x000000a400a47308 */ /* 0x000fe20000000800 */
[----:B-1----:R-:W0:Y:S07]  /*3d10*/  SHFL.BFLY PT, R4, R61, 0x1, 0x1f ;  /* 0x0c201f003d047f89 */ /* 0x002e2e00000e0000 */
[----:B------:R-:W-:Y:S08]  /*3d20*/  MUFU.EX2 R109, R109 ;  /* 0x0000006d006d7308 */ /* 0x000ff00000000800 */
[----:B------:R-:W-:Y:S08]  /*3d30*/  MUFU.EX2 R5, R5 ;  /* 0x0000000500057308 */ /* 0x000ff00000000800 */
[----:B------:R-:W-:Y:S01]  /*3d40*/  MUFU.EX2 R160, R65 ;  /* 0x0000004100a07308 */ /* 0x000fe20000000800 */
[----:B0-----:R-:W-:-:S04]  /*3d50*/  FMNMX.FTZ R9, R61, R4, !PT ;  /* 0x000000043d097209 */ /* 0x001fc80007810000 */
[C---:B------:R-:W-:Y:S01]  /*3d60*/  FSETP.NEU.FTZ.AND P1, PT, R9.reuse, -INF , PT ;  /* 0xff8000000900780b */ /* 0x040fe20003f3d000 */
[----:B------:R-:W-:Y:S02]  /*3d70*/  FMUL.FTZ R4, R9, R6 ;  /* 0x0000000609047220 */ /* 0x000fe40000410000 */
[----:B------:R-:W-:Y:S03]  /*3d80*/  MUFU.EX2 R69, R69 ;  /* 0x0000004500457308 */ /* 0x000fe60000000800 */
[----:B------:R-:W-:Y:S02]  /*3d90*/  FSEL R4, R4, RZ, P1 ;  /* 0x000000ff04047208 */ /* 0x000fe40000800000 */
[----:B------:R-:W-:-:S03]  /*3da0*/  PLOP3.LUT P1, PT, PT, PT, UP0, 0x40, 0x0 ;  /* 0x000000000000781c */ /* 0x000fc60003f2e808 */
        /* <DEDUP_REMOVED lines=28> */
[----:B------:R-:W1:Y:S01]  /*3f70*/  MUFU.EX2 R23, R23 ;  /* 0x0000001700177308 */ /* 0x000e620000000800 */
[----:B-----5:R-:W-:Y:S01]  /*3f80*/  FADD.FTZ R31, R97, R34 ;  /* 0x00000022611f7221 */ /* 0x020fe20000010000 */
[-CC-:B------:R-:W-:Y:S01]  /*3f90*/  FFMA.FTZ R67, R67, R6.reuse, -R4.reuse ;  /* 0x0000000643437223 */ /* 0x180fe20000010804 */
[-CC-:B------:R-:W-:Y:S01]  /*3fa0*/  FFMA.FTZ R89, R89, R6.reuse, -R4.reuse ;  /* 0x0000000659597223 */ /* 0x180fe20000010804 */
[-CC-:B------:R-:W-:Y:S01]  /*3fb0*/  FFMA.FTZ R71, R71, R6.reuse, -R4.reuse ;  /* 0x0000000647477223 */ /* 0x180fe20000010804 */
[----:B------:R-:W-:Y:S01]  /*3fc0*/  FADD.FTZ R34, R178, R31 ;  /* 0x0000001fb2227221 */ /* 0x000fe20000010000 */
[-CC-:B------:R-:W-:Y:S01]  /*3fd0*/  FFMA.FTZ R91, R91, R6.reuse, -R4.reuse ;  /* 0x000000065b5b7223 */ /* 0x180fe20000010804 */
[-C--:B------:R-:W-:Y:S01]  /*3fe0*/  FFMA.FTZ R75, R75, R6.reuse, -R4 ;  /* 0x000000064b4b7223 */ /* 0x080fe20000010804 */
[----:B------:R-:W2:Y:S01]  /*3ff0*/  MUFU.EX2 R25, R25 ;  /* 0x0000001900197308 */ /* 0x000ea20000000800 */
[----:B------:R-:W-:Y:S01]  /*4000*/  FADD.FTZ R31, R99, R34 ;  /* 0x00000022631f7221 */ /* 0x000fe20000010000 */
[-CC-:B------:R-:W-:Y:S01]  /*4010*/  FFMA.FTZ R115, R115, R6.reuse, -R4.reuse ;  /* 0x0000000673737223 */ /* 0x180fe20000010804 */
[-CC-:B------:R-:W-:Y:S01]  /*4020*/  FFMA.FTZ R79, R79, R6.reuse, -R4.reuse ;  /* 0x000000064f4f7223 */ /* 0x180fe20000010804 */
[-CC-:B------:R-:W-:Y:S01]  /*4030*/  FFMA.FTZ R113, R113, R6.reuse, -R4.reuse ;  /* 0x0000000671717223 */ /* 0x180fe20000010804 */
[----:B------:R-:W-:Y:S01]  /*4040*/  FADD.FTZ R36, R172, R31 ;  /* 0x0000001fac247221 */ /* 0x000fe20000010000 */
[-CC-:B------:R-:W-:Y:S01]  /*4050*/  FFMA.FTZ R83, R83, R6.reuse, -R4.reuse ;  /* 0x0000000653537223 */ /* 0x180fe20000010804 */
[-C--:B------:R-:W-:Y:S01]  /*4060*/  FFMA.FTZ R111, R111, R6.reuse, -R4 ;  /* 0x000000066f6f7223 */ /* 0x080fe20000010804 */
[----:B------:R3:W4:Y:S01]  /*4070*/  MUFU.EX2 R14, R35 ;  /* 0x00000023000e7308 */ /* 0x0007220000000800 */
[----:B------:R-:W-:Y:S01]  /*4080*/  FADD.FTZ R31, R101, R36 ;  /* 0x00000024651f7221 */ /* 0x000fe20000010000 */
[----:B0-----:R-:W-:Y:S01]  /*4090*/  FADD.FTZ R36, R26, R27 ;  /* 0x0000001b1a247221 */ /* 0x001fe20000010000 */
[----:B------:R-:W-:Y:S01]  /*40a0*/  FFMA.FTZ R87, R87, R6, -R4 ;  /* 0x0000000657577223 */ /* 0x000fe20000010804 */
[----:B------:R-:W-:Y:S01]  /*40b0*/  F2FP.BF16.F32.PACK_AB R181, R27, R26 ;  /* 0x0000001a1bb5723e */ /* 0x000fe200000010ff */
[----:B------:R-:W-:Y:S01]  /*40c0*/  FADD.FTZ R38, R174, R31 ;  /* 0x0000001fae267221 */ /* 0x000fe20000010000 */
[----:B-1----:R-:W-:Y:S01]  /*40d0*/  FADD.FTZ R31, R23, R36 ;  /* 0x00000024171f7221 */ /* 0x002fe20000010000 */
[C---:B------:R-:W-:Y:S01]  /*40e0*/  F2FP.BF16.F32.PACK_AB R183, R12.reuse, R23 ;  /* 0x000000170cb7723e */ /* 0x040fe200000010ff */
[----:B------:R-:W0:Y:S01]  /*40f0*/  MUFU.EX2 R29, R29 ;  /* 0x0000001d001d7308 */ /* 0x000e220000000800 */
[----:B---3--:R-:W-:Y:S01]  /*4100*/  FADD.FTZ R35, R103, R38 ;  /* 0x0000002667237221 */ /* 0x008fe20000010000 */
[----:B------:R-:W-:Y:S01]  /*4110*/  FADD.FTZ R38, R12, R31 ;  /* 0x0000001f0c267221 */ /* 0x000fe20000010000 */
[----:B------:R-:W-:-:S02]  /*4120*/  F2FP.BF16.F32.PACK_AB R180, R93, R180 ;  /* 0x000000b45db4723e */ /* 0x000fc400000010ff */
[----:B------:R-:W-:Y:S01]  /*4130*/  FADD.FTZ R40, R168, R35 ;  /* 0x00000023a8287221 */ /* 0x000fe20000010000 */
[----:B--2---:R-:W-:Y:S01]  /*4140*/  FADD.FTZ R31, R25, R38 ;  /* 0x00000026191f7221 */ /* 0x004fe20000010000 */
[----:B------:R-:W-:Y:S01]  /*4150*/  F2FP.BF16.F32.PACK_AB R182, R95, R182 ;  /* 0x000000b65fb6723e */ /* 0x000fe200000010ff */
[----:B------:R-:W1:Y:S01]  /*4160*/  MUFU.EX2 R20, R39 ;  /* 0x0000002700147308 */ /* 0x000e620000000800 */
[----:B------:R-:W-:Y:S01]  /*4170*/  FADD.FTZ R35, R105, R40 ;  /* 0x0000002869237221 */ /* 0x000fe20000010000 */
[C---:B----4-:R-:W-:Y:S01]  /*4180*/  FADD.FTZ R18, R14.reuse, R31 ;  /* 0x0000001f0e127221 */ /* 0x050fe20000010000 */
[----:B------:R-:W-:Y:S02]  /*4190*/  F2FP.BF16.F32.PACK_AB R177, R14, R25 ;  /* 0x000000190eb1723e */ /* 0x000fe400000010ff */
[----:B------:R-:W-:Y:S01]  /*41a0*/  FADD.FTZ R38, R170, R35 ;  /* 0x00000023aa267221 */ /* 0x000fe20000010000 */
[----:B------:R-:W-:Y:S02]  /*41b0*/  F2FP.BF16.F32.PACK_AB R176, R97, R176 ;  /* 0x000000b061b0723e */ /* 0x000fe400000010ff */
[----:B------:R-:W2:Y:S01]  /*41c0*/  MUFU.EX2 R33, R33 ;  /* 0x0000002100217308 */ /* 0x000ea20000000800 */
[----:B0-----:R-:W-:Y:S01]  /*41d0*/  FADD.FTZ R31, R29, R18 ;  /* 0x000000121d1f7221 */ /* 0x001fe20000010000 */
[----:B------:R-:W-:Y:S01]  /*41e0*/  FADD.FTZ R35, R107, R38 ;  /* 0x000000266b237221 */ /* 0x000fe20000010000 */
[----:B------:R-:W-:-:S02]  /*41f0*/  F2FP.BF16.F32.PACK_AB R178, R99, R178 ;  /* 0x000000b263b2723e */ /* 0x000fc400000010ff */
[----:B------:R-:W-:Y:S01]  /*4200*/  F2FP.BF16.F32.PACK_AB R172, R101, R172 ;  /* 0x000000ac65ac723e */ /* 0x000fe200000010ff */
[----:B------:R-:W-:Y:S01]  /*4210*/  FADD.FTZ R40, R164, R35 ;  /* 0x00000023a4287221 */ /* 0x000fe20000010000 */
[----:B------:R-:W-:Y:S01]  /*4220*/  F2FP.BF16.F32.PACK_AB R174, R103, R174 ;  /* 0x000000ae67ae723e */ /* 0x000fe200000010ff */
[----:B------:R-:W0:Y:S01]  /*4230*/  MUFU.EX2 R24, R43 ;  /* 0x0000002b00187308 */ /* 0x000e220000000800 */
[----:B-1----:R-:W-:Y:S01]  /*4240*/  FADD.FTZ R38, R20, R31 ;  /* 0x0000001f14267221 */ /* 0x002fe20000010000 */
[----:B------:R-:W-:Y:S01]  /*4250*/  FADD.FTZ R40, R117, R40 ;  /* 0x0000002875287221 */ /* 0x000fe20000010000 */
[----:B------:R-:W-:Y:S02]  /*4260*/  F2FP.BF16.F32.PACK_AB R168, R105, R168 ;  /* 0x000000a869a8723e */ /* 0x000fe400000010ff */
[----:B------:R-:W-:Y:S01]  /*4270*/  F2FP.BF16.F32.PACK_AB R170, R107, R170 ;  /* 0x000000aa6baa723e */ /* 0x000fe200000010ff */
[----:B------:R-:W-:Y:S01]  /*4280*/  FADD.FTZ R35, R109, R40 ;  /* 0x000000286d237221 */ /* 0x000fe20000010000 */
[----:B------:R-:W-:Y:S01]  /*4290*/  F2FP.BF16.F32.PACK_AB R164, R117, R164 ;  /* 0x000000a475a4723e */ /* 0x000fe200000010ff */
[----:B------:R-:W1:Y:S01]  /*42a0*/  MUFU.EX2 R37, R37 ;  /* 0x0000002500257308 */ /* 0x000e620000000800 */
[----:B--2---:R-:W-:Y:S01]  /*42b0*/  FADD.FTZ R31, R33, R38 ;  /* 0x00000026211f7221 */ /* 0x004fe20000010000 */
[C---:B------:R-:W-:Y:S01]  /*42c0*/  FADD.FTZ R42, R166.reuse, R35 ;  /* 0x00000023a62a7221 */ /* 0x040fe20000010000 */
[----:B------:R-:W-:-:S02]  /*42d0*/  F2FP.BF16.F32.PACK_AB R166, R166, R109 ;  /* 0x0000006da6a6723e */ /* 0x000fc400000010ff */
[----:B------:R-:W-:Y:S01]  /*42e0*/  F2FP.BF16.F32.PACK_AB R179, R20, R29 ;  /* 0x0000001d14b3723e */ /* 0x000fe200000010ff */
[----:B------:R-:W-:Y:S02]  /*42f0*/  FADD.FTZ R35, R5, R42 ;  /* 0x0000002a05237221 */ /* 0x000fe40000010000 */
[----:B------:R-:W2:Y:S01]  /*4300*/  MUFU.EX2 R28, R47 ;  /* 0x0000002f001c7308 */ /* 0x000ea20000000800 */
[----:B0-----:R-:W-:Y:S01]  /*4310*/  FADD.FTZ R38, R24, R31 ;  /* 0x0000001f18267221 */ /* 0x001fe20000010000 */
[C---:B------:R-:W-:Y:S01]  /*4320*/  FADD.FTZ R35, R160.reuse, R35 ;  /* 0x00000023a0237221 */ /* 0x040fe20000010000 */
[----:B------:R-:W-:Y:S02]  /*4330*/  F2FP.BF16.F32.PACK_AB R160, R160, R5 ;  /* 0x00000005a0a0723e */ /* 0x000fe400000010ff */
[----:B------:R-:W-:-:S03]  /*4340*/  F2FP.BF16.F32.PACK_AB R173, R24, R33 ;  /* 0x0000002118ad723e */ /* 0x000fc600000010ff */
[----:B------:R-:W0:Y:S01]  /*4350*/  MUFU.EX2 R41, R41 ;  /* 0x0000002900297308 */ /* 0x000e220000000800 */
[----:B-1----:R-:W-:-:S07]  /*4360*/  FADD.FTZ R31, R37, R38 ;  /* 0x00000026251f7221 */ /* 0x002fce0000010000 */
[----:B------:R-:W1:Y:S01]  /*4370*/  MUFU.EX2 R30, R51 ;  /* 0x00000033001e7308 */ /* 0x000e620000000800 */
[C---:B--2---:R-:W-:Y:S01]  /*4380*/  FADD.FTZ R40, R28.reuse, R31 ;  /* 0x0000001f1c287221 */ /* 0x044fe20000010000 */
[----:B------:R-:W-:-:S06]  /*4390*/  F2FP.BF16.F32.PACK_AB R175, R28, R37 ;  /* 0x000000251caf723e */ /* 0x000fcc00000010ff */
[----:B------:R-:W2:Y:S01]  /*43a0*/  MUFU.EX2 R45, R45 ;  /* 0x0000002d002d7308 */ /* 0x000ea20000000800 */
[----:B0-----:R-:W-:Y:S01]  /*43b0*/  FADD.FTZ R31, R41, R40 ;  /* 0x00000028291f7221 */ /* 0x001fe20000010000 */
[----:B------:R-:W-:Y:S01]  /*43c0*/  FADD.FTZ R40, R162, R35 ;  /* 0x00000023a2287221 */ /* 0x000fe20000010000 */
[----:B------:R-:W-:-:S03]  /*43d0*/  F2FP.BF16.F32.PACK_AB R162, R69, R162 ;  /* 0x000000a245a2723e */ /* 0x000fc600000010ff */
        /* <DEDUP_REMOVED lines=63> */
[----:B------:R-:W-:-:S03]  /*47d0*/  F2FP.BF16.F32.PACK_AB R153, R22, R113 ;  /* 0x000000711699723e */ /* 0x000fc600000010ff */
[----:B--2---:R-:W-:Y:S01]  /*47e0*/  FADD.FTZ R13, R111, R14 ;  /* 0x0000000e6f0d7221 */ /* 0x004fe20000010000 */
[----:B------:R-:W-:-:S03]  /*47f0*/  VIADD R14, R17, 0xfffffffe ;  /* 0xfffffffe110e7836 */ /* 0x000fc60000000000 */
        /* <DEDUP_REMOVED lines=14> */
.L_x_7557:
[----:B------:R-:W-:Y:S02]  /*48e0*/  ULDC UR14, c[0x0][0x9e4] ;  /* 0x00027900000e7ab9 */ /* 0x000fe40000000800 */
[----:B------:R-:W-:-:S11]  /*48f0*/  UISETP.NE.AND UP0, UPT, UR14, 0x1, UPT ;  /* 0x000000010e00788c */ /* 0x000fd6000bf05270 */
[----:B------:R-:W-:Y:S02]  /*4900*/  @UP0 ULDC.64 UR18, c[0x0][0x9e8] ;  /* 0x00027a0000120ab9 */ /* 0x000fe40000000a00 */
[----:B------:R-:W-:-:S04]  /*4910*/  UIMAD.WIDE.U32 UR6, UR11, UR18, URZ ;  /* 0x000000120b0672a5 */ /* 0x000fc8000f8e003f */
[----:B------:R-:W-:-:S12]  /*4920*/  @UP0 USHF.R.U32.HI UR11, URZ, UR19, UR7 ;  /* 0x000000133f0b0299 */ /* 0x000fd80008011607 */
.L_x_7558:
[----:B------:R-:W-:-:S04]  /*4930*/  UIMAD UR11, UR11, UR14, UR14 ;  /* 0x0000000e0b0b72a4 */ /* 0x000fc8000f8e020e */
[----:B------:R-:W-:-:S04]  /*4940*/  UISETP.LT.AND UP0, UPT, UR10, UR11, UPT ;  /* 0x0000000b0a00728c */ /* 0x000fc8000bf01270 */
[----:B------:R-:W-:-:S12]  /*4950*/  USEL UR10, UR10, UR11, UP0 ;  /* 0x0000000b0a0a7287 */ /* 0x000fd80008000000 */
.L_x_7556:
[----:B------:R-:W-:Y:S01]  /*4960*/  USHF.R.S32.HI UR6, URZ, 0x1f, UR10 ;  /* 0x0000001f3f067899 */ /* 0x000fe2000801140a */
[----:B------:R-:W-:Y:S01]  /*4970*/  CS2R R150, SRZ ;  /* 0x0000000000967805 */ /* 0x000fe2000001ff00 */
[----:B------:R-:W-:Y:S01]  /*4980*/  UMOV UR46, URZ ;  /* 0x0000003f002e7c82 */ /* 0x000fe20008000000 */
[----:B------:R-:W-:Y:S01]  /*4990*/  UMOV UR45, URZ ;  /* 0x0000003f002d7c82 */ /* 0x000fe20008000000 */
        /* <DEDUP_REMOVED lines=41> */
[----:B------:R-:W-:Y:S01]  /*4c30*/  IMAD.MOV.U32 R151, RZ, RZ, RZ ;  /* 0x000000ffff977224 */ /* 0x000fe200078e00ff */
[----:B------:R-:W-:Y:S01]  /*4c40*/  ULDC UR50, c[0x0][0x9e4] ;  /* 0x0002790000327ab9 */ /* 0x000fe20000000800 */
[----:B------:R-:W-:Y:S01]  /*4c50*/  ULDC UR51, c[0x0][0x2f0] ;  /* 0x0000bc0000337ab9 */ /* 0x000fe20000000800 */
[----:B------:R-:W-:-:S05]  /*4c60*/  ULDC UR52, c[0x0][0x9e0] ;  /* 0x0002780000347ab9 */ /* 0x000fca0000000800 */
.L_x_7578:
[----:B------:R-:W-:Y:S01]  /*4c70*/  ISETP.NE.AND P2, PT, RZ, UR39, PT ;  /* 0x00000027ff007c0c */ /* 0x000fe2000bf45270 */
[----:B------:R-:W-:-:S04]  /*4c80*/  UISETP.NE.AND UP0, UPT, UR54, 0x1, UPT ;  /* 0x000000013600788c */ /* 0x000fc8000bf05270 */
[----:B------:R-:W-:-:S04]  /*4c90*/  USEL UR45, URZ, 0x1, UP0 ;  /* 0x000000013f2d7887 */ /* 0x000fc80008000000 */
[----:B------:R-:W-:-:S04]  /*4ca0*/  ULOP3.LUT UR45, UR55, UR45, URZ, 0x3c, !UPT ;  /* 0x0000002d372d7292 */ /* 0x000fc8000f8e3c3f */
[----:B------:R-:W-:Y:S08]  /*4cb0*/  @P2 BRA `(.L_x_7560) ;  /* 0x0000000000382947 */ /* 0x000ff00003800000 */
[----:B------:R-:W-:Y:S05]  /*4cc0*/  @!P0 BRA `(.L_x_7561) ;  /* 0x0000000000048947 */ /* 0x000fea0003800000 */
[----:B------:R-:W-:Y:S01]  /*4cd0*/  BPT.TRAP 0x1 ;  /* 0x000000040000795c */ /* 0x000fe20000300000 */
.L_x_7561:
        /* <DEDUP_REMOVED lines=9> */
.L_x_7562:
[----:B-1----:R-:W-:Y:S05]  /*4d70*/  @P1 BRA `(.L_x_7560) ;  /* 0x0000000000081947 */ /* 0x002fea0003800000 */
[----:B------:R-:W1:Y:S02]  /*4d80*/  SYNCS.PHASECHK.TRANS64.TRYWAIT P1, [UR6+0x28830], R6 ;  /* 0x02883006ff0075a7 */ /* 0x000e640008020146 */
[----:B-1----:R-:W-:Y:S05]  /*4d90*/  @!P1 BRA `(.L_x_7563) ;  /* 0x000000e400e49947 */ /* 0x002fea0003800000 */
.L_x_7560:
        /* <DEDUP_REMOVED lines=13> */
[----:B------:R-:W-:Y:S02]  /*4e70*/  UIADD3 UR6, UR34, 0x2, URZ ;  /* 0x0000000222067890 */ /* 0x000fe4000fffe03f */
        /* <DEDUP_REMOVED lines=36> */
.L_x_7565:
[----:B------:R-:W-:Y:S01]  /*50c0*/  ULEA UR6, UR54, UR40, 0x3 ;  /* 0x0000002836067291 */ /* 0x000fe2000f8e183f */
[----:B------:R-:W-:-:S05]  /*50d0*/  IMAD.U32 R6, RZ, RZ, UR55 ;  /* 0x00000037ff067e24 */ /* 0x000fca000f8e00ff */
[----:B------:R-:W-:-:S04]  /*50e0*/  SHF.L.U32 R6, R6, 0x1f, RZ ;  /* 0x0000001f06067819 */ /* 0x000fc800000006ff */
[----:B------:R0:W1:Y:S01]  /*50f0*/  SYNCS.PHASECHK.TRANS64.TRYWAIT P1, [UR6+0x28850], R6 ;  /* 0x02885006ff0075a7 */ /* 0x0000620008020146 */
[----:B------:R-:W-:Y:S05]  /*5100*/  @!P0 BRA `(.L_x_7566) ;  /* 0x0000000000048947 */ /* 0x000fea0003800000 */
[----:B------:R-:W-:Y:S01]  /*5110*/  BPT.TRAP 0x1 ;  /* 0x000000040000795c */ /* 0x000fe20000300000 */
.L_x_7566:
[----:B-1----:R-:W-:Y:S05]  /*5120*/  @P1 BRA `(.L_x_7564) ;  /* 0x0000000000081947 */ /* 0x002fea0003800000 */
[----:B------:R-:W1:Y:S02]  /*5130*/  SYNCS.PHASECHK.TRANS64.TRYWAIT P1, [UR6+0x28850], R6 ;  /* 0x02885006ff0075a7 */ /* 0x000e640008020146 */
[----:B-1----:R-:W-:Y:S05]  /*5140*/  @!P1 BRA `(.L_x_7567) ;  /* 0x000000e400109947 */ /* 0x002fea0003800000 */
.L_x_7564:
        /* <DEDUP_REMOVED lines=49> */
.L_x_7568:
[----:B------:R-:W-:Y:S01]  /*5460*/  UISETP.NE.AND UP1, UPT, UR42, URZ, UPT ;  /* 0x0000003f2a00728c */ /* 0x000fe2000bf25270 */
[----:B------:R-:W1:Y:S01]  /*5470*/  LDC R8, c[0x0][0x288] ;  /* 0x0000a200ff087b82 */ /* 0x000e620000000800 */
[----:B0-----:R-:W-:Y:S01]  /*5480*/  IMAD.MOV.U32 R6, RZ, RZ, R0 ;  /* 0x000000ffff067224 */ /* 0x001fe200078e0000 */
[----:B------:R-:W-:Y:S01]  /*5490*/  UISETP.NE.AND UP0, UPT, UR41, URZ, UPT ;  /* 0x0000003f2900728c */ /* 0x000fe2000bf05270 */
[----:B------:R-:W-:Y:S01]  /*54a0*/  IMAD.SHL.U32 R22, R14, 0x80, RZ ;  /* 0x000000800e167824 */ /* 0x000fe200078e00ff */
[----:B------:R-:W-:Y:S01]  /*54b0*/  ULEA UR6, UR46, UR40, 0x3 ;  /* 0x000000282e067291 */ /* 0x000fe2000f8e183f */
[----:B------:R-:W-:Y:S02]  /*54c0*/  PLOP3.LUT P1, PT, PT, PT, UP1, 0x80, 0x0 ;  /* 0x000000000000781c */ /* 0x000fe40003f2f018 */
[----:B------:R-:W-:Y:S01]  /*54d0*/  PLOP3.LUT P2, PT, PT, PT, UP1, 0x80, 0x0 ;  /* 0x000000000000781c */ /* 0x000fe20003f4f018 */
[----:B------:R-:W-:Y:S01]  /*54e0*/  UIADD3 UR6, UR6, 0x28840, URZ ;  /* 0x0002884006067890 */ /* 0x000fe2000fffe03f */
[----:B------:R-:W-:Y:S01]  /*54f0*/  IADD3 R18, -R22, 0x1, RZ ;  /* 0x0000000116127810 */ /* 0x000fe20007ffe1ff */
[----:B------:R-:W-:Y:S01]  /*5500*/  @UP1 ULDC UR7, c[0x0][0x44c] ;  /* 0x0001130000071ab9 */ /* 0x000fe20000000800 */
[----:B------:R-:W-:Y:S01]  /*5510*/  @UP1 ULDC UR10, c[0x0][0x450] ;  /* 0x00011400000a1ab9 */ /* 0x000fe20000000800 */
[----:B------:R-:W-:-:S06]  /*5520*/  UPRMT UR6, UR43, 0x654, UR6 ;  /* 0x000006542b067896 */ /* 0x000fcc0008000006 */
[----:B------:R-:W-:Y:S01]  /*5530*/  @P1 IMAD.HI.U32 R7, R0, UR7, RZ ;  /* 0x0000000700071c27 */ /* 0x000fe2000f8e00ff */
[----:B------:R-:W-:Y:S02]  /*5540*/  PLOP3.LUT P1, PT, PT, PT, UP0, 0x40, 0x0 ;  /* 0x000000000000781c */ /* 0x000fe40003f2e808 */
[----:B------:R-:W-:Y:S02]  /*5550*/  SYNCS.ARRIVE.TRANS64.RED.A1T0 RZ, [UR6], RZ ;  /* 0x000000ffffff79a7 */ /* 0x000fe40008100406 */
[----:B------:R-:W-:Y:S01]  /*5560*/  @P2 SHF.R.U32.HI R6, RZ, UR10, R7 ;  /* 0x0000000aff062c19 */ /* 0x000fe20008011607 */
[----:B------:R-:W-:-:S04]  /*5570*/  IMAD R7, R3, -0x2, R18 ;  /* 0xfffffffe03077824 */ /* 0x000fc800078e0212 */
[----:B------:R-:W0:Y:S01]  /*5580*/  SHFL.IDX PT, R9, R6, RZ, 0x1c1f ;  /* 0x001c1fff06097589 */ /* 0x000e2200000e0000 */
[----:B------:R-:W-:-:S04]  /*5590*/  IMAD R7, R2, UR51, R7 ;  /* 0x0000003302077c24 */ /* 0x000fc8000f8e0207 */
[----:B-1----:R-:W-:-:S04]  /*55a0*/  IMAD.IADD R7, R7, 0x1, -R8 ;  /* 0x0000000107077824 */ /* 0x002fc800078e0a08 */
[C---:B------:R-:W-:Y:S02]  /*55b0*/  VIADD R152, R7.reuse, UR52 ;  /* 0x0000003407987c36 */ /* 0x040fe40008000000 */
[----:B------:R-:W-:Y:S02]  /*55c0*/  VIADD R154, R7, UR47 ;  /* 0x0000002f079a7c36 */ /* 0x000fe40008000000 */
[--C-:B0-----:R-:W-:Y:S02]  /*55d0*/  IMAD.IADD R7, R152, 0x1, R9.reuse ;  /* 0x0000000198077824 */ /* 0x101fe400078e0209 */
[----:B------:R-:W-:Y:S01]  /*55e0*/  IMAD.IADD R18, R154, 0x1, R9 ;  /* 0x000000019a127824 */ /* 0x000fe200078e0209 */
[----:B------:R-:W-:Y:S06]  /*55f0*/  @P1 BRA `(.L_x_7569) ;  /* 0x00000000005c1947 */ /* 0x000fec0003800000 */
[----:B------:R-:W-:Y:S01]  /*5600*/  IMAD R9, R2, UR51, R9 ;  /* 0x0000003302097c24 */ /* 0x000fe2000f8e0209 */
[----:B------:R-:W-:Y:S03]  /*5610*/  BSSY B0, `(.L_x_7570) ;  /* 0x0000011000007945 */ /* 0x000fe60003800000 */
[----:B------:R-:W-:-:S05]  /*5620*/  IMAD.IADD R9, R9, 0x1, -R8 ;  /* 0x0000000109097824 */ /* 0x000fca00078e0a08 */
[----:B------:R-:W-:-:S13]  /*5630*/  ISETP.GT.AND P1, PT, R9, -0x1, PT ;  /* 0xffffffff0900780c */ /* 0x000fda0003f24270 */
[----:B------:R-:W-:Y:S05]  /*5640*/  @P1 BRA `(.L_x_7571) ;  /* 0x0000000000201947 */ /* 0x000fea0003800000 */
[----:B------:R-:W-:Y:S01]  /*5650*/  IMAD.U32 R15, RZ, RZ, UR50 ;  /* 0x00000032ff0f7e24 */ /* 0x000fe2000f8e00ff */
[----:B------:R-:W-:-:S04]  /*5660*/  LOP3.LUT R9, RZ, R9, RZ, 0x33, !PT ;  /* 0x00000009ff097212 */ /* 0x000fc800078e33ff */
[----:B------:R-:W-:-:S13]  /*5670*/  ISETP.NE.AND P1, PT, R15, 0x1, PT ;  /* 0x000000010f00780c */ /* 0x000fda0003f25270 */
[----:B------:R-:W0:Y:S02]  /*5680*/  @P1 LDC.64 R20, c[0x0][0x9e8] ;  /* 0x00027a00ff141b82 */ /* 0x000e240000000a00 */
[----:B0-----:R-:W-:-:S05]  /*5690*/  @P1 IMAD.HI.U32 R20, R9, R20, RZ ;  /* 0x0000001409141227 */ /* 0x001fca00078e00ff */
[----:B------:R-:W-:-:S04]  /*56a0*/  @P1 SHF.R.U32.HI R9, RZ, R21, R20 ;  /* 0x00000015ff091219 */ /* 0x000fc80000011614 */
[----:B------:R-:W-:Y:S01]  /*56b0*/  LOP3.LUT R9, RZ, R9, RZ, 0x33, !PT ;  /* 0x00000009ff097212 */ /* 0x000fe200078e33ff */
[----:B------:R-:W-:Y:S06]  /*56c0*/  BRA `(.L_x_7572) ;  /* 0x0000000000147947 */ /* 0x000fec0003800000 */
.L_x_7571:
[----:B------:R-:W-:-:S05]  /*56d0*/  IMAD.U32 R15, RZ, RZ, UR50 ;  /* 0x00000032ff0f7e24 */ /* 0x000fca000f8e00ff */
[----:B------:R-:W-:-:S13]  /*56e0*/  ISETP.NE.AND P1, PT, R15, 0x1, PT ;  /* 0x000000010f00780c */ /* 0x000fda0003f25270 */
[----:B------:R-:W0:Y:S02]  /*56f0*/  @P1 LDC.64 R20, c[0x0][0x9e8] ;  /* 0x00027a00ff141b82 */ /* 0x000e240000000a00 */
[----:B0-----:R-:W-:-:S05]  /*5700*/  @P1 IMAD.HI.U32 R20, R9, R20, RZ ;  /* 0x0000001409141227 */ /* 0x001fca00078e00ff */
[----:B------:R-:W-:-:S07]  /*5710*/  @P1 SHF.R.U32.HI R9, RZ, R21, R20 ;  /* 0x00000015ff091219 */ /* 0x000fce0000011614 */
.L_x_7572:
[----:B------:R-:W-:Y:S05]  /*5720*/  BSYNC B0 ;  /* 0x0000000000007941 */ /* 0x000fea0003800000 */
.L_x_7570:
[----:B------:R-:W-:-:S04]  /*5730*/  IMAD R20, R9, R15, -R22 ;  /* 0x0000000f09147224 */ /* 0x000fc800078e0a16 */
[----:B------:R-:W-:-:S05]  /*5740*/  IMAD R20, R3, -0x2, R20 ;  /* 0xfffffffe03147824 */ /* 0x000fca00078e0214 */
[----:B------:R-:W-:Y:S02]  /*5750*/  VIADDMNMX R7, R20, R15, R7, PT ;  /* 0x0000000f14077246 */ /* 0x000fe40003800107 */
[----:B------:R-:W-:-:S07]  /*5760*/  VIMNMX R18, R18, R20, !PT ;  /* 0x0000001412127248 */ /* 0x000fce0007fe0100 */
.L_x_7569:
[----:B------:R-:W-:Y:S01]  /*5770*/  ISETP.GT.AND P1, PT, R14, -0x1, PT ;  /* 0xffffffff0e00780c */ /* 0x000fe20003f24270 */
[----:B------:R-:W0:Y:S01]  /*5780*/  SHFL.IDX PT, R159, R6, 0x1, 0x1c1f ;  /* 0x003c1f00069f7f89 */ /* 0x000e2200000e0000 */
[----:B------:R-:W-:Y:S02]  /*5790*/  UISETP.NE.AND UP0, UPT, UR41, URZ, UPT ;  /* 0x0000003f2900728c */ /* 0x000fe4000bf05270 */
[C---:B------:R-:W-:Y:S02]  /*57a0*/  ISETP.GT.AND P2, PT, R18.reuse, 0x1, P1 ;  /* 0x000000011200780c */ /* 0x040fe40000f44270 */
[----:B------:R-:W-:Y:S02]  /*57b0*/  ISETP.GT.AND P3, PT, R18, 0x8, P1 ;  /* 0x000000081200780c */ /* 0x000fe40000f64270 */
[C---:B------:R-:W-:Y:S02]  /*57c0*/  ISETP.LT.OR P2, PT, R7.reuse, 0x2, P2 ;  /* 0x000000020700780c */ /* 0x040fe40001741670 */
[----:B------:R-:W-:-:S02]  /*57d0*/  ISETP.LT.OR P3, PT, R7, 0x9, P3 ;  /* 0x000000090700780c */ /* 0x000fc40001f61670 */
[C---:B------:R-:W-:Y:S02]  /*57e0*/  ISETP.GT.AND P6, PT, R18.reuse, RZ, P1 ;  /* 0x000000ff1200720c */ /* 0x040fe40000fc4270 */
[----:B------:R-:W-:Y:S02]  /*57f0*/  FSEL R15, R25, -INF , !P2 ;  /* 0xff800000190f7808 */ /* 0x000fe40005000000 */
[----:B------:R-:W-:Y:S02]  /*5800*/  ISETP.GT.AND P2, PT, R18, 0x18, P1 ;  /* 0x000000181200780c */ /* 0x000fe40000f44270 */
[----:B------:R-:W-:Y:S02]  /*5810*/  FSEL R173, R28, -INF , !P3 ;  /* 0xff8000001cad7808 */ /* 0x000fe40005800000 */
[----:B------:R-:W-:Y:S02]  /*5820*/  ISETP.GT.AND P3, PT, R18, 0x19, P1 ;  /* 0x000000191200780c */ /* 0x000fe40000f64270 */
[----:B------:R-:W-:-:S02]  /*5830*/  ISETP.LT.OR P6, PT, R7, 0x1, P6 ;  /* 0x000000010700780c */ /* 0x000fc400037c1670 */
[C---:B------:R-:W-:Y:S01]  /*5840*/  ISETP.LT.OR P2, PT, R7.reuse, 0x19, P2 ;  /* 0x000000190700780c */ /* 0x040fe20001741670 */
[----:B0-----:R-:W-:Y:S01]  /*5850*/  IMAD.IADD R20, R154, 0x1, R159 ;  /* 0x000000019a147824 */ /* 0x001fe200078e029f */
[----:B------:R-:W-:Y:S02]  /*5860*/  ISETP.LT.OR P3, PT, R7, 0x1a, P3 ;  /* 0x0000001a0700780c */ /* 0x000fe40001f61670 */
[----:B------:R-:W-:Y:S02]  /*5870*/  FSEL R167, R24, -INF , !P6 ;  /* 0xff80000018a77808 */ /* 0x000fe40007000000 */
[C---:B------:R-:W-:Y:S02]  /*5880*/  ISETP.GT.AND P5, PT, R18.reuse, 0x9, P1 ;  /* 0x000000091200780c */ /* 0x040fe40000fa4270 */
[C---:B------:R-:W-:Y:S02]  /*5890*/  ISETP.GT.AND P4, PT, R18.reuse, 0x10, P1 ;  /* 0x000000101200780c */ /* 0x040fe40000f84270 */
[----:B------:R-:W-:-:S02]  /*58a0*/  ISETP.GT.AND P6, PT, R18, 0x11, P1 ;  /* 0x000000111200780c */ /* 0x000fc40000fc4270 */
[----:B------:R-:W-:Y:S02]  /*58b0*/  FSEL R177, R36, -INF , !P2 ;  /* 0xff80000024b17808 */ /* 0x000fe40005000000 */
[C---:B------:R-:W-:Y:S02]  /*58c0*/  ISETP.GT.AND P2, PT, R18.reuse, 0x29, P1 ;  /* 0x000000291200780c */ /* 0x040fe40000f44270 */
        /* <DEDUP_REMOVED lines=10> */
[C---:B------:R-:W-:Y:S02]  /*5970*/  ISETP.GT.AND P5, PT, R18.reuse, 0x20, P1 ;  /* 0x000000201200780c */ /* 0x040fe40000fa4270 */
[C---:B------:R-:W-:Y:S02]  /*5980*/  ISETP.GT.AND P4, PT, R18.reuse, 0x21, P1 ;  /* 0x000000211200780c */ /* 0x040fe40000f84270 */
[----:B------:R-:W-:Y:S02]  /*5990*/  ISETP.GT.AND P6, PT, R18, 0x28, P1 ;  /* 0x000000281200780c */ /* 0x000fe40000fc4270 */
[----:B------:R-:W-:Y:S02]  /*59a0*/  FSEL R153, R45, -INF , !P2 ;  /* 0xff8000002d997808 */ /* 0x000fe40005000000 */
[----:B------:R-:W-:Y:S02]  /*59b0*/  FSEL R45, R48, -INF , !P3 ;  /* 0xff800000302d7808 */ /* 0x000fe40005800000 */
[----:B------:R-:W-:-:S02]  /*59c0*/  ISETP.GT.AND P3, PT, R18, 0x41, P1 ;  /* 0x000000411200780c */ /* 0x000fc40000f64270 */
[C---:B------:R-:W-:Y:S02]  /*59d0*/  ISETP.LT.OR P5, PT, R7.reuse, 0x21, P5 ;  /* 0x000000210700780c */ /* 0x040fe40002fa1670 */
[C---:B------:R-:W-:Y:S02]  /*59e0*/  ISETP.LT.OR P4, PT, R7.reuse, 0x22, P4 ;  /* 0x000000220700780c */ /* 0x040fe40002781670 */
[C---:B------:R-:W-:Y:S02]  /*59f0*/  ISETP.LT.OR P6, PT, R7.reuse, 0x29, P6 ;  /* 0x000000290700780c */ /* 0x040fe400037c1670 */
[----:B------:R-:W-:Y:S02]  /*5a00*/  ISETP.LT.OR P3, PT, R7, 0x42, P3 ;  /* 0x000000420700780c */ /* 0x000fe40001f61670 */
        /* <DEDUP_REMOVED lines=8> */
[----:B------:R-:W-:Y:S02]  /*5a90*/  ISETP.GT.AND P3, PT, R18, 0x58, P1 ;  /* 0x000000581200780c */ /* 0x000fe40000f64270 */
[C---:B------:R-:W-:Y:S02]  /*5aa0*/  ISETP.LT.OR P5, PT, R7.reuse, 0x32, P5 ;  /* 0x000000320700780c */ /* 0x040fe40002fa1670 */
[C---:B------:R-:W-:Y:S02]  /*5ab0*/  ISETP.LT.OR P4, PT, R7.reuse, 0x39, P4 ;  /* 0x000000390700780c */ /* 0x040fe40002781670 */
[C---:B------:R-:W-:Y:S02]  /*5ac0*/  ISETP.LT.OR P6, PT, R7.reuse, 0x3a, P6 ;  /* 0x0000003a0700780c */ /* 0x040fe400037c1670 */
[C---:B------:R-:W-:Y:S02]  /*5ad0*/  ISETP.LT.OR P2, PT, R7.reuse, 0x41, P2 ;  /* 0x000000410700780c */ /* 0x040fe40001741670 */
[----:B------:R-:W-:-:S02]  /*5ae0*/  ISETP.LT.OR P3, PT, R7, 0x59, P3 ;  /* 0x000000590700780c */ /* 0x000fc40001f61670 */
[----:B------:R-:W-:Y:S02]  /*5af0*/  FSEL R49, R49, -INF , !P5 ;  /* 0xff80000031317808 */ /* 0x000fe40006800000 */
[----:B------:R-:W-:Y:S02]  /*5b00*/  FSEL R41, R52, -INF , !P4 ;  /* 0xff80000034297808 */ /* 0x000fe40006000000 */
[----:B------:R-:W-:Y:S02]  /*5b10*/  FSEL R53, R53, -INF , !P6 ;  /* 0xff80000035357808 */ /* 0x000fe40007000000 */
[----:B------:R-:W-:Y:S02]  /*5b20*/  FSEL R37, R56, -INF , !P2 ;  /* 0xff80000038257808 */ /* 0x000fe40005000000 */
[C---:B------:R-:W-:Y:S02]  /*5b30*/  ISETP.GT.AND P5, PT, R18.reuse, 0x48, P1 ;  /* 0x000000481200780c */ /* 0x040fe40000fa4270 */
[----:B------:R-:W-:-:S02]  /*5b40*/  ISETP.GT.AND P4, PT, R18, 0x49, P1 ;  /* 0x000000491200780c */ /* 0x000fc40000f84270 */
[C---:B------:R-:W-:Y:S02]  /*5b50*/  ISETP.GT.AND P6, PT, R18.reuse, 0x50, P1 ;  /* 0x000000501200780c */ /* 0x040fe40000fc4270 */
[----:B------:R-:W-:Y:S02]  /*5b60*/  ISETP.GT.AND P2, PT, R18, 0x51, P1 ;  /* 0x000000511200780c */ /* 0x000fe40000f44270 */
        /* <DEDUP_REMOVED lines=28> */
[----:B------:R-:W-:Y:S01]  /*5d30*/  ISETP.GT.AND P2, PT, R18, 0x79, P1 ;  /* 0x000000791200780c */ /* 0x000fe20000f44270 */
[----:B------:R-:W-:Y:S01]  /*5d40*/  IMAD.IADD R18, R152, 0x1, R159 ;  /* 0x0000000198127824 */ /* 0x000fe200078e029f */
        /* <DEDUP_REMOVED lines=22> */
.L_x_7575:
[----:B------:R-:W-:-:S05]  /*5eb0*/  IMAD.U32 R24, RZ, RZ, UR50 ;  /* 0x00000032ff187e24 */ /* 0x000fca000f8e00ff */
[----:B------:R-:W-:-:S13]  /*5ec0*/  ISETP.NE.AND P2, PT, R24, 0x1, PT ;  /* 0x000000011800780c */ /* 0x000fda0003f45270 */
[----:B------:R-:W0:Y:S02]  /*5ed0*/  @P2 LDC.64 R158, c[0x0][0x9e8] ;  /* 0x00027a00ff9e2b82 */ /* 0x000e240000000a00 */
[----:B0-----:R-:W-:-:S05]  /*5ee0*/  @P2 IMAD.HI.U32 R6, R7, R158, RZ ;  /* 0x0000009e07062227 */ /* 0x001fca00078e00ff */
[----:B------:R-:W-:-:S07]  /*5ef0*/  @P2 SHF.R.U32.HI R7, RZ, R159, R6 ;  /* 0x0000009fff072219 */ /* 0x000fce0000011606 */
.L_x_7576:
[----:B------:R-:W-:Y:S05]  /*5f00*/  BSYNC B0 ;  /* 0x0000000000007941 */ /* 0x000fea0003800000 */
.L_x_7574:
[----:B------:R-:W-:-:S04]  /*5f10*/  IMAD R6, R7, R24, -R22 ;  /* 0x0000001807067224 */ /* 0x000fc800078e0a16 */
[----:B------:R-:W-:-:S05]  /*5f20*/  IMAD R7, R3, -0x2, R6 ;  /* 0xfffffffe03077824 */ /* 0x000fca00078e0206 */
[----:B------:R-:W-:Y:S02]  /*5f30*/  VIADDMNMX R18, R7, R24, R18, PT ;  /* 0x0000001807127246 */ /* 0x000fe40003800112 */
[----:B------:R-:W-:-:S07]  /*5f40*/  VIMNMX R20, R20, R7, !PT ;  /* 0x0000000714147248 */ /* 0x000fce0007fe0100 */
.L_x_7573:
        /* <DEDUP_REMOVED lines=13> */
[C---:B------:R-:W-:Y:S02]  /*6020*/  ISETP.GT.AND P5, PT, R20.reuse, RZ, P1 ;  /* 0x000000ff1400720c */ /* 0x040fe40000fa4270 */
        /* <DEDUP_REMOVED lines=17> */
[----:B------:R-:W-:Y:S02]  /*6140*/  ISETP.LT.OR P4, PT, R18, 0xa, P4 ;  /* 0x0000000a1200780c */ /* 0x000fe40002781670 */
[----:B------:R-:W-:Y:S02]  /*6150*/  FMNMX.FTZ R6, R37, R6, !PT ;  /* 0x0000000625067209 */ /* 0x000fe40007810000 */
[----:B------:R-:W-:Y:S02]  /*6160*/  FSEL R161, R30, -INF , !P3 ;  /* 0xff8000001ea17808 */ /* 0x000fe40005800000 */
[----:B------:R-:W-:Y:S02]  /*6170*/  FMNMX.FTZ R6, R57, R6, !PT ;  /* 0x0000000639067209 */ /* 0x000fe40007810000 */
[----:B------:R-:W-:-:S02]  /*6180*/  ISETP.GT.AND P2, PT, R20, 0x11, P1 ;  /* 0x000000111400780c */ /* 0x000fc40000f44270 */
[----:B------:R-:W-:Y:S02]  /*6190*/  FMNMX.FTZ R6, R25, R6, !PT ;  /* 0x0000000619067209 */ /* 0x000fe40007810000 */
[----:B------:R-:W-:Y:S02]  /*61a0*/  FSEL R31, R31, -INF , !P4 ;  /* 0xff8000001f1f7808 */ /* 0x000fe40006000000 */
[----:B------:R-:W-:Y:S02]  /*61b0*/  FMNMX.FTZ R6, R61, R6, !PT ;  /* 0x000000063d067209 */ /* 0x000fe40007810000 */
[----:B------:R-:W-:Y:S02]  /*61c0*/  ISETP.GT.AND P3, PT, R20, 0x18, P1 ;  /* 0x000000181400780c */ /* 0x000fe40000f64270 */
[----:B------:R-:W-:Y:S02]  /*61d0*/  FMNMX.FTZ R6, R17, R6, !PT ;  /* 0x0000000611067209 */ /* 0x000fe40007810000 */
[----:B------:R-:W-:-:S02]  /*61e0*/  ISETP.LT.OR P2, PT, R18, 0x12, P2 ;  /* 0x000000121200780c */ /* 0x000fc40001741670 */
[----:B------:R-:W-:Y:S02]  /*61f0*/  FMNMX.FTZ R6, R65, R6, !PT ;  /* 0x0000000641067209 */ /* 0x000fe40007810000 */
[----:B------:R-:W-:Y:S02]  /*6200*/  ISETP.GT.AND P4, PT, R20, 0x19, P1 ;  /* 0x000000191400780c */ /* 0x000fe40000f84270 */
[----:B------:R-:W-:Y:S02]  /*6210*/  FMNMX.FTZ R6, R19, R6, !PT ;  /* 0x0000000613067209 */ /* 0x000fe40007810000 */
[C---:B------:R-:W-:Y:S02]  /*6220*/  ISETP.LT.OR P3, PT, R18.reuse, 0x19, P3 ;  /* 0x000000191200780c */ /* 0x040fe40001f61670 */
[----:B------:R-:W-:Y:S02]  /*6230*/  FMNMX.FTZ R6, R69, R6, !PT ;  /* 0x0000000645067209 */ /* 0x000fe40007810000 */
[----:B------:R-:W-:-:S02]  /*6240*/  ISETP.LT.OR P4, PT, R18, 0x1a, P4 ;  /* 0x0000001a1200780c */ /* 0x000fc40002781670 */
[----:B------:R-:W-:Y:S02]  /*6250*/  FMNMX.FTZ R6, R21, R6, !PT ;  /* 0x0000000615067209 */ /* 0x000fe40007810000 */
[----:B------:R-:W-:Y:S02]  /*6260*/  FSEL R169, R38, -INF , !P3 ;  /* 0xff80000026a97808 */ /* 0x000fe40005800000 */
[----:B------:R-:W-:Y:S02]  /*6270*/  FMNMX.FTZ R6, R73, R6, !PT ;  /* 0x0000000649067209 */ /* 0x000fe40007810000 */
[----:B------:R-:W-:Y:S02]  /*6280*/  FSEL R39, R39, -INF , !P4 ;  /* 0xff80000027277808 */ /* 0x000fe40006000000 */
[----:B------:R-:W-:Y:S02]  /*6290*/  FMNMX.FTZ R6, R9, R6, !PT ;  /* 0x0000000609067209 */ /* 0x000fe40007810000 */
[----:B------:R-:W-:-:S02]  /*62a0*/  ISETP.GT.AND P3, PT, R20, 0x28, P1 ;  /* 0x000000281400780c */ /* 0x000fc40000f64270 */
        /* <DEDUP_REMOVED lines=9> */
[----:B------:R-:W0:Y:S01]  /*6340*/  LDC R6, c[0x0][0x988] ;  /* 0x00026200ff067b82 */ /* 0x000e220000000800 */
[C---:B------:R-:W-:Y:S02]  /*6350*/  ISETP.GT.AND P5, PT, R20.reuse, 0x38, P1 ;  /* 0x000000381400780c */ /* 0x040fe40000fa4270 */
[----:B------:R-:W1:Y:S01]  /*6360*/  SHFL.BFLY PT, R7, R22, 0x2, 0x1f ;  /* 0x0c401f0016077f89 */ /* 0x000e6200000e0000 */
[----:B------:R-:W-:-:S02]  /*6370*/  ISETP.GT.AND P4, PT, R20, 0x39, P1 ;  /* 0x000000391400780c */ /* 0x000fc40000f84270 */
[C---:B------:R-:W-:Y:S02]  /*6380*/  ISETP.LT.OR P5, PT, R18.reuse, 0x39, P5 ;  /* 0x000000391200780c */ /* 0x040fe40002fa1670 */
[----:B------:R-:W-:Y:S02]  /*6390*/  ISETP.LT.OR P4, PT, R18, 0x3a, P4 ;  /* 0x0000003a1200780c */ /* 0x000fe40002781670 */
[----:B-1----:R-:W-:-:S05]  /*63a0*/  FMNMX.FTZ R24, R22, R7, !PT ;  /* 0x0000000716187209 */ /* 0x002fca0007810000 */
[----:B------:R-:W1:Y:S02]  /*63b0*/  SHFL.BFLY PT, R7, R24, 0x1, 0x1f ;  /* 0x0c201f0018077f89 */ /* 0x000e6400000e0000 */
[----:B-1----:R-:W-:Y:S02]  /*63c0*/  FMNMX.FTZ R7, R24, R7, !PT ;  /* 0x0000000718077209 */ /* 0x002fe40007810000 */
[----:B------:R-:W-:Y:S02]  /*63d0*/  FMNMX.FTZ R24, R26, R13, !PT ;  /* 0x0000000d1a187209 */ /* 0x000fe40007810000 */
[C---:B------:R-:W-:Y:S01]  /*63e0*/  FSETP.NEU.FTZ.AND P6, PT, R7.reuse, -INF , PT ;  /* 0xff8000000700780b */ /* 0x040fe20003fdd000 */
[----:B0-----:R-:W-:Y:S01]  /*63f0*/  FMUL.FTZ R22, R7, R6 ;  /* 0x0000000607167220 */ /* 0x001fe20000410000 */
[----:B------:R-:W-:-:S04]  /*6400*/  FMNMX.FTZ R24, R159, R24, !PT ;  /* 0x000000189f187209 */ /* 0x000fc80007810000 */
[----:B------:R-:W-:Y:S02]  /*6410*/  FMNMX.FTZ R24, R161, R24, !PT ;  /* 0x00000018a1187209 */ /* 0x000fe40007810000 */
[----:B------:R-:W-:Y:S02]  /*6420*/  FSEL R22, R22, RZ, P6 ;  /* 0x000000ff16167208 */ /* 0x000fe40003000000 */
[----:B------:R-:W-:-:S03]  /*6430*/  FMNMX.FTZ R24, R31, R24, !PT ;  /* 0x000000181f187209 */ /* 0x000fc60007810000 */
[-CC-:B------:R-:W-:Y:S01]  /*6440*/  FFMA.FTZ R180, R167, R6.reuse, -R22.reuse ;  /* 0x00000006a7b47223 */ /* 0x180fe20000010816 */
[----:B------:R-:W-:Y:S01]  /*6450*/  FSEL R167, R35, -INF , !P2 ;  /* 0xff80000023a77808 */ /* 0x000fe20005000000 */
[--C-:B------:R-:W-:Y:S01]  /*6460*/  FFMA.FTZ R182, R173, R6, -R22.reuse ;  /* 0x00000006adb67223 */ /* 0x100fe20000010816 */
[----:B------:R-:W-:Y:S01]  /*6470*/  FMNMX.FTZ R24, R163, R24, !PT ;  /* 0x00000018a3187209 */ /* 0x000fe20007810000 */
[-CC-:B------:R-:W-:Y:S01]  /*6480*/  FFMA.FTZ R176, R179, R6.reuse, -R22.reuse ;  /* 0x00000006b3b07223 */ /* 0x180fe20000010816 */
[----:B------:R-:W-:Y:S01]  /*6490*/  ISETP.GT.AND P2, PT, R20, 0x21, P1 ;  /* 0x000000211400780c */ /* 0x000fe20000f44270 */
        /* <DEDUP_REMOVED lines=20> */
[-CC-:B------:R-:W-:Y:S01]  /*65e0*/  FFMA.FTZ R37, R57, R6.reuse, -R22.reuse ;  /* 0x0000000639257223 */ /* 0x180fe20000010816 */
[----:B------:R-:W-:Y:S01]  /*65f0*/  ISETP.LT.OR P2, PT, R18, 0x31, P2 ;  /* 0x000000311200780c */ /* 0x000fe20001741670 */
[--C-:B------:R-:W-:Y:S01]  /*6600*/  FFMA.FTZ R166, R25, R6, -R22.reuse ;  /* 0x0000000619a67223 */ /* 0x100fe20000010816 */
[----:B------:R-:W-:Y:S01]  /*6610*/  FMNMX.FTZ R24, R173, R24, !PT ;  /* 0x00000018ad187209 */ /* 0x000fe20007810000 */
[-CC-:B------:R-:W-:Y:S01]  /*6620*/  FFMA.FTZ R25, R61, R6.reuse, -R22.reuse ;  /* 0x000000063d197223 */ /* 0x180fe20000010816 */
[----:B------:R-:W-:Y:S01]  /*6630*/  FSEL R179, R50, -INF , !P2 ;  /* 0xff80000032b37808 */ /* 0x000fe20005000000 */
        /* <DEDUP_REMOVED lines=10> */
[----:B------:R-:W-:Y:S01]  /*66e0*/  MUFU.EX2 R180, R180 ;  /* 0x000000b400b47308 */ /* 0x000fe20000000800 */
[----:B------:R-:W-:Y:S01]  /*66f0*/  FSEL R177, R54, -INF , !P5 ;  /* 0xff80000036b17808 */ /* 0x000fe20006800000 */
[--C-:B------:R-:W-:Y:S01]  /*6700*/  FFMA.FTZ R162, R19, R6, -R22.reuse ;  /* 0x0000000613a27223 */ /* 0x100fe20000010816 */
[----:B------:R-:W-:Y:S01]  /*6710*/  FMNMX.FTZ R24, R181, R24, !PT ;  /* 0x00000018b5187209 */ /* 0x000fe20007810000 */
[-CC-:B------:R-:W-:Y:S01]  /*6720*/  FFMA.FTZ R156, R21, R6.reuse, -R22.reuse ;  /* 0x00000006159c7223 */ /* 0x180fe20000010816 */
[----:B------:R-:W-:Y:S01]  /*6730*/  ISETP.GT.AND P3, PT, R20, 0x41, P1 ;  /* 0x000000411400780c */ /* 0x000fe20000f64270 */
[-CC-:B------:R-:W-:Y:S01]  /*6740*/  FFMA.FTZ R152, R33, R6.reuse, -R22.reuse ;  /* 0x0000000621987223 */ /* 0x180fe20000010816 */
[----:B------:R-:W-:Y:S01]  /*6750*/  ISETP.LT.OR P2, PT, R18, 0x41, P2 ;  /* 0x000000411200780c */ /* 0x000fe20001741670 */
[-CC-:B------:R-:W-:Y:S01]  /*6760*/  FFMA.FTZ R154, R29, R6.reuse, -R22.reuse ;  /* 0x000000061d9a7223 */ /* 0x180fe20000010816 */
[----:B------:R-:W-:Y:S01]  /*6770*/  FSEL R175, R55, -INF , !P4 ;  /* 0xff80000037af7808 */ /* 0x000fe20006000000 */
[--C-:B------:R-:W-:Y:S01]  /*6780*/  FFMA.FTZ R55, R153, R6, -R22.reuse ;  /* 0x0000000699377223 */ /* 0x100fe20000010816 */
[----:B------:R-:W-:Y:S01]  /*6790*/  FMNMX.FTZ R24, R177, R24, !PT ;  /* 0x00000018b1187209 */ /* 0x000fe20007810000 */
[-CC-:B------:R-:W-:Y:S01]  /*67a0*/  FFMA.FTZ R23, R23, R6.reuse, -R22.reuse ;  /* 0x0000000617177223 */ /* 0x180fe20000010816 */
[----:B------:R-:W-:Y:S01]  /*67b0*/  ISETP.GT.AND P5, PT, R20, 0x48, P1 ;  /* 0x000000481400780c */ /* 0x000fe20000fa4270 */
[-CC-:B------:R-:W-:Y:S01]  /*67c0*/  FFMA.FTZ R19, R69, R6.reuse, -R22.reuse ;  /* 0x0000000645137223 */ /* 0x180fe20000010816 */
[----:B------:R-:W-:Y:S01]  /*67d0*/  FSEL R183, R58, -INF , !P2 ;  /* 0xff8000003ab77808 */ /* 0x000fe20005000000 */
[-CC-:B------:R-:W-:Y:S01]  /*67e0*/  FFMA.FTZ R21, R73, R6.reuse, -R22.reuse ;  /* 0x0000000649157223 */ /* 0x180fe20000010816 */
[----:B------:R-:W-:Y:S01]  /*67f0*/  ISETP.LT.OR P3, PT, R18, 0x42, P3 ;  /* 0x000000421200780c */ /* 0x000fe20001f61670 */
[--C-:B------:R-:W-:Y:S01]  /*6800*/  FFMA.FTZ R33, R81, R6, -R22.reuse ;  /* 0x0000000651217223 */ /* 0x100fe20000010816 */
[----:B------:R-:W-:Y:S01]  /*6810*/  FMNMX.FTZ R24, R175, R24, !PT ;  /* 0x00000018af187209 */ /* 0x000fe20007810000 */
[----:B------:R-:W-:Y:S01]  /*6820*/  FFMA.FTZ R29, R85, R6, -R22 ;  /* 0x00000006551d7223 */ /* 0x000fe20000010816 */
[----:B------:R-:W-:Y:S01]  /*6830*/  ISETP.GT.AND P4, PT, R20, 0x49, P1 ;  /* 0x000000491400780c */ /* 0x000fe20000f84270 */
[----:B------:R-:W-:Y:S01]  /*6840*/  MUFU.EX2 R15, R15 ;  /* 0x0000000f000f7308 */ /* 0x000fe20000000800 */
[----:B------:R-:W-:-:S02]  /*6850*/  ISETP.LT.OR P5, PT, R18, 0x49, P5 ;  /* 0x000000491200780c */ /* 0x000fc40002fa1670 */
[----:B------:R-:W-:Y:S02]  /*6860*/  FSEL R59, R59, -INF , !P3 ;  /* 0xff8000003b3b7808 */ /* 0x000fe40005800000 */
[----:B------:R-:W-:Y:S02]  /*6870*/  FMNMX.FTZ R24, R183, R24, !PT ;  /* 0x00000018b7187209 */ /* 0x000fe40007810000 */
[----:B------:R-:W-:Y:S01]  /*6880*/  ISETP.GT.AND P2, PT, R20, 0x50, P1 ;  /* 0x000000501400780c */ /* 0x000fe20000f44270 */
[----:B------:R-:W-:Y:S01]  /*6890*/  MUFU.EX2 R182, R182 ;  /* 0x000000b600b67308 */ /* 0x000fe20000000800 */
[----:B------:R-:W-:Y:S02]  /*68a0*/  FSEL R157, R62, -INF , !P5 ;  /* 0xff8000003e9d7808 */ /* 0x000fe40006800000 */
[----:B------:R-:W-:Y:S02]  /*68b0*/  ISETP.LT.OR P4, PT, R18, 0x4a, P4 ;  /* 0x0000004a1200780c */ /* 0x000fe40002781670 */
[----:B------:R-:W-:-:S02]  /*68c0*/  FMNMX.FTZ R24, R59, R24, !PT ;  /* 0x000000183b187209 */ /* 0x000fc40007810000 */
[----:B------:R-:W-:Y:S01]  /*68d0*/  ISETP.GT.AND P3, PT, R20, 0x51, P1 ;  /* 0x000000511400780c */ /* 0x000fe20000f64270 */
[----:B------:R-:W-:Y:S01]  /*68e0*/  MUFU.EX2 R23, R23 ;  /* 0x0000001700177308 */ /* 0x000fe20000000800 */
[----:B------:R-:W-:Y:S02]  /*68f0*/  ISETP.LT.OR P2, PT, R18, 0x51, P2 ;  /* 0x000000511200780c */ /* 0x000fe40001741670 */
[----:B------:R-:W-:Y:S02]  /*6900*/  FSEL R63, R63, -INF , !P4 ;  /* 0xff8000003f3f7808 */ /* 0x000fe40006000000 */
[----:B------:R-:W-:Y:S02]  /*6910*/  FMNMX.FTZ R24, R157, R24, !PT ;  /* 0x000000189d187209 */ /* 0x000fe40007810000 */
[----:B------:R-:W-:Y:S01]  /*6920*/  ISETP.GT.AND P5, PT, R20, 0x58, P1 ;  /* 0x000000581400780c */ /* 0x000fe20000fa4270 */
[----:B------:R-:W-:Y:S01]  /*6930*/  MUFU.EX2 R176, R176 ;  /* 0x000000b000b07308 */ /* 0x000fe20000000800 */
[----:B------:R-:W-:-:S02]  /*6940*/  FSEL R155, R66, -INF , !P2 ;  /* 0xff800000429b7808 */ /* 0x000fc40005000000 */
[----:B------:R-:W-:Y:S02]  /*6950*/  ISETP.LT.OR P3, PT, R18, 0x52, P3 ;  /* 0x000000521200780c */ /* 0x000fe40001f61670 */
[----:B------:R-:W-:Y:S02]  /*6960*/  FMNMX.FTZ R24, R63, R24, !PT ;  /* 0x000000183f187209 */ /* 0x000fe40007810000 */
[----:B------:R-:W-:Y:S01]  /*6970*/  ISETP.GT.AND P4, PT, R20, 0x59, P1 ;  /* 0x000000591400780c */ /* 0x000fe20000f84270 */
[----:B------:R-:W-:Y:S01]  /*6980*/  MUFU.EX2 R27, R27 ;  /* 0x0000001b001b7308 */ /* 0x000fe20000000800 */
[----:B------:R-:W-:Y:S02]  /*6990*/  ISETP.LT.OR P5, PT, R18, 0x59, P5 ;  /* 0x000000591200780c */ /* 0x000fe40002fa1670 */
[----:B------:R-:W-:Y:S02]  /*69a0*/  FSEL R67, R67, -INF , !P3 ;  /* 0xff80000043437808 */ /* 0x000fe40005800000 */
[----:B------:R-:W-:-:S02]  /*69b0*/  FMNMX.FTZ R24, R155, R24, !PT ;  /* 0x000000189b187209 */ /* 0x000fc40007810000 */
[----:B------:R-:W-:Y:S01]  /*69c0*/  ISETP.GT.AND P2, PT, R20, 0x60, P1 ;  /* 0x000000601400780c */ /* 0x000fe20000f44270 */
[----:B------:R-:W-:Y:S01]  /*69d0*/  MUFU.EX2 R178, R178 ;  /* 0x000000b200b27308 */ /* 0x000fe20000000800 */
[----:B------:R-:W-:Y:S02]  /*69e0*/  FSEL R153, R70, -INF , !P5 ;  /* 0xff80000046997808 */ /* 0x000fe40006800000 */
[----:B------:R-:W-:Y:S02]  /*69f0*/  ISETP.LT.OR P4, PT, R18, 0x5a, P4 ;  /* 0x0000005a1200780c */ /* 0x000fe40002781670 */
[----:B------:R-:W-:Y:S02]  /*6a00*/  FMNMX.FTZ R24, R67, R24, !PT ;  /* 0x0000001843187209 */ /* 0x000fe40007810000 */
        /* <DEDUP_REMOVED lines=32> */
[----:B------:R-:W-:-:S02]  /*6c10*/  ISETP.LT.OR P5, PT, R18, 0x79, P5 ;  /* 0x000000791200780c */ /* 0x000fc40002fa1670 */
[----:B------:R-:W-:Y:S02]  /*6c20*/  FSEL R83, R83, -INF , !P3 ;  /* 0xff80000053537808 */ /* 0x000fe40005800000 */
[----:B------:R-:W-:Y:S02]  /*6c30*/  FMNMX.FTZ R24, R165, R24, !PT ;  /* 0x00000018a5187209 */ /* 0x000fe40007810000 */
[----:B------:R-:W-:Y:S01]  /*6c40*/  ISETP.LT.OR P1, PT, R18, 0x7a, P1 ;  /* 0x0000007a1200780c */ /* 0x000fe20000f21670 */
[----:B------:R-:W-:Y:S01]  /*6c50*/  MUFU.EX2 R170, R170 ;  /* 0x000000aa00aa7308 */ /* 0x000fe20000000800 */
[----:B------:R-:W-:Y:S02]  /*6c60*/  FSEL R185, R86, -INF , !P5 ;  /* 0xff80000056b97808 */ /* 0x000fe40006800000 */
[----:B------:R-:W-:Y:S02]  /*6c70*/  FMNMX.FTZ R24, R83, R24, !PT ;  /* 0x0000001853187209 */ /* 0x000fe40007810000 */
[----:B------:R-:W-:-:S02]  /*6c80*/  FSEL R87, R87, -INF , !P1 ;  /* 0xff80000057577808 */ /* 0x000fc40004800000 */
[----:B------:R-:W-:Y:S01]  /*6c90*/  FMNMX.FTZ R24, R185, R24, !PT ;  /* 0x00000018b9187209 */ /* 0x000fe20007810000 */
[----:B------:R-:W-:Y:S01]  /*6ca0*/  MUFU.EX2 R41, R41 ;  /* 0x0000002900297308 */ /* 0x000fe20000000800 */
[----:B------:R-:W-:Y:S02]  /*6cb0*/  FSEL R65, R7, RZ, P6 ;  /* 0x000000ff07417208 */ /* 0x000fe40003000000 */
[----:B------:R-:W-:-:S03]  /*6cc0*/  FMNMX.FTZ R24, R87, R24, !PT ;  /* 0x0000001857187209 */ /* 0x000fc60007810000 */
[----:B------:R-:W-:Y:S02]  /*6cd0*/  FADD.FTZ R65, -R65, R12 ;  /* 0x0000000c41417221 */ /* 0x000fe40000010100 */
[----:B------:R-:W0:Y:S01]  /*6ce0*/  SHFL.BFLY PT, R57, R24, 0x2, 0x1f ;  /* 0x0c401f0018397f89 */ /* 0x000e2200000e0000 */
[----:B------:R-:W-:Y:S08]  /*6cf0*/  MUFU.EX2 R164, R164 ;  /* 0x000000a400a47308 */ /* 0x000ff00000000800 */
[----:B------:R-:W-:Y:S08]  /*6d00*/  MUFU.EX2 R37, R37 ;  /* 0x0000002500257308 */ /* 0x000ff00000000800 */
[----:B------:R-:W-:Y:S01]  /*6d10*/  MUFU.EX2 R166, R166 ;  /* 0x000000a600a67308 */ /* 0x000fe20000000800 */
[----:B0-----:R-:W-:Y:S01]  /*6d20*/  FMNMX.FTZ R18, R24, R57, !PT ;  /* 0x0000003918127209 */ /* 0x001fe20007810000 */
[----:B------:R-:W-:-:S06]  /*6d30*/  FFMA.FTZ R57, R77, R6, -R22 ;  /* 0x000000064d397223 */ /* 0x000fcc0000010816 */
[----:B------:R-:W-:Y:S01]  /*6d40*/  MUFU.EX2 R25, R25 ;  /* 0x0000001900197308 */ /* 0x000fe20000000800 */
[----:B------:R-:W0:Y:S07]  /*6d50*/  SHFL.BFLY PT, R61, R18, 0x1, 0x1f ;  /* 0x0c201f00123d7f89 */ /* 0x000e2e00000e0000 */
[----:B------:R-:W-:Y:S08]  /*6d60*/  MUFU.EX2 R160, R160 ;  /* 0x000000a000a07308 */ /* 0x000ff00000000800 */
[----:B------:R-:W-:Y:S08]  /*6d70*/  MUFU.EX2 R17, R17 ;  /* 0x0000001100117308 */ /* 0x000ff00000000800 */
[----:B------:R-:W-:Y:S01]  /*6d80*/  MUFU.EX2 R162, R162 ;  /* 0x000000a200a27308 */ /* 0x000fe20000000800 */
[----:B0-----:R-:W-:Y:S01]  /*6d90*/  FMNMX.FTZ R9, R18, R61, !PT ;  /* 0x0000003d12097209 */ /* 0x001fe20007810000 */
[----:B------:R-:W-:-:S03]  /*6da0*/  FMUL.FTZ R61, R65, R6 ;  /* 0x00000006413d7220 */ /* 0x000fc60000410000 */
[C---:B------:R-:W-:Y:S01]  /*6db0*/  FSETP.NEU.FTZ.AND P1, PT, R9.reuse, -INF , PT ;  /* 0xff8000000900780b */ /* 0x040fe20003f3d000 */
[C---:B------:R-:W-:Y:S02]  /*6dc0*/  FMUL.FTZ R12, R9.reuse, R6 ;  /* 0x00000006090c7220 */ /* 0x040fe40000410000 */
        /* <DEDUP_REMOVED lines=24> */
[-C--:B------:R-:W-:Y:S01]  /*6f50*/  FFMA.FTZ R171, R177, R6.reuse, -R12 ;  /* 0x00000006b1ab7223 */ /* 0x080fe2000001080c */
[----:B------:R-:W-:Y:S01]  /*6f60*/  FADD.FTZ R59, R15, R38 ;  /* 0x000000260f3b7221 */ /* 0x000fe20000010000 */
        /* <DEDUP_REMOVED lines=9> */
[--C-:B------:R-:W-:Y:S01]  /*7000*/  FFMA.FTZ R75, R75, R6, -R12.reuse ;  /* 0x000000064b4b7223 */ /* 0x100fe2000001080c */
[----:B------:R-:W2:Y:S01]  /*7010*/  MUFU.EX2 R22, R22 ;  /* 0x0000001600167308 */ /* 0x000ea20000000800 */
[----:B-1----:R-:W-:Y:S01]  /*7020*/  FFMA.FTZ R5, R18, R4, R65 ;  /* 0x0000000412057223 */ /* 0x002fe20000010041 */
[----:B------:R-:W-:Y:S01]  /*7030*/  FADD.FTZ R4, R182, R59 ;  /* 0x0000003bb6047221 */ /* 0x000fe20000010000 */
[-CC-:B------:R-:W-:Y:S01]  /*7040*/  FFMA.FTZ R53, R53, R6.reuse, -R12.reuse ;  /* 0x0000000635357223 */ /* 0x180fe2000001080c */
[-CC-:B------:R-:W-:Y:S01]  /*7050*/  FFMA.FTZ R79, R79, R6.reuse, -R12.reuse ;  /* 0x000000064f4f7223 */ /* 0x180fe2000001080c */
[-CC-:B------:R-:W-:Y:S01]  /*7060*/  FFMA.FTZ R165, R165, R6.reuse, -R12.reuse ;  /* 0x00000006a5a57223 */ /* 0x180fe2000001080c */
[-CC-:B------:R-:W-:Y:S01]  /*7070*/  FFMA.FTZ R83, R83, R6.reuse, -R12.reuse ;  /* 0x0000000653537223 */ /* 0x180fe2000001080c */
[----:B------:R-:W-:Y:S01]  /*7080*/  FFMA.FTZ R185, R185, R6, -R12 ;  /* 0x00000006b9b97223 */ /* 0x000fe2000001080c */
[----:B------:R-:W1:Y:S01]  /*7090*/  MUFU.EX2 R31, R31 ;  /* 0x0000001f001f7308 */ /* 0x000e620000000800 */
[----:B0-----:R-:W-:-:S07]  /*70a0*/  FADD.FTZ R5, R20, R5 ;  /* 0x0000000514057221 */ /* 0x001fce0000010000 */
        /* <DEDUP_REMOVED lines=14> */
[----:B------:R-:W-:Y:S01]  /*7190*/  FADD.FTZ R5, R51, R4 ;  /* 0x0000000433057221 */ /* 0x000fe20000010000 */
[-CC-:B------:R-:W-:Y:S01]  /*71a0*/  FFMA.FTZ R40, R67, R6.reuse, -R12.reuse ;  /* 0x0000000643287223 */ /* 0x180fe2000001080c */
[----:B------:R-:W-:Y:S02]  /*71b0*/  FFMA.FTZ R12, R87, R6, -R12 ;  /* 0x00000006570c7223 */ /* 0x000fe4000001080c */
[----:B------:R-:W-:Y:S02]  /*71c0*/  FADD.FTZ R4, R174, R5 ;  /* 0x00000005ae047221 */ /* 0x000fe40000010000 */
[----:B------:R-:W2:Y:S01]  /*71d0*/  MUFU.EX2 R28, R28 ;  /* 0x0000001c001c7308 */ /* 0x000ea20000000800 */
[----:B-1----:R-:W-:Y:S01]  /*71e0*/  FADD.FTZ R42, R26, R59 ;  /* 0x0000003b1a2a7221 */ /* 0x002fe20000010000 */
[----:B------:R-:W-:-:S04]  /*71f0*/  FADD.FTZ R5, R55, R4 ;  /* 0x0000000437057221 */ /* 0x000fc80000010000 */
[----:B------:R-:W-:Y:S02]  /*7200*/  FADD.FTZ R4, R168, R5 ;  /* 0x00000005a8047221 */ /* 0x000fe40000010000 */
        /* <DEDUP_REMOVED lines=30> */
[----:B------:R0:W-:Y:S01]  /*73f0*/  MUFU.EX2 R157, R49 ;  /* 0x00000031009d7308 */ /* 0x0001e20000000800 */
[----:B--2---:R-:W-:-:S07]  /*7400*/  FADD.FTZ R5, R161, R4 ;  /* 0x00000004a1057221 */ /* 0x004fce0000010000 */
[----:B------:R-:W2:Y:S01]  /*7410*/  MUFU.EX2 R163, R163 ;  /* 0x000000a300a37308 */ /* 0x000ea20000000800 */
[----:B0-----:R-:W-:Y:S01]  /*7420*/  FADD.FTZ R49, R37, R42 ;  /* 0x0000002a25317221 */ /* 0x001fe20000010000 */
[----:B-1----:R-:W-:-:S03]  /*7430*/  FADD.FTZ R4, R40, R5 ;  /* 0x0000000528047221 */ /* 0x002fc60000010000 */
[----:B------:R-:W-:-:S03]  /*7440*/  FADD.FTZ R42, R166, R49 ;  /* 0x00000031a62a7221 */ /* 0x000fc60000010000 */
[----:B------:R-:W0:Y:S01]  /*7450*/  MUFU.EX2 R71, R71 ;  /* 0x0000004700477308 */ /* 0x000e220000000800 */
[----:B------:R-:W-:-:S04]  /*7460*/  FADD.FTZ R49, R25, R42 ;  /* 0x0000002a19317221 */ /* 0x000fc80000010000 */
[----:B------:R-:W-:-:S03]  /*7470*/  FADD.FTZ R42, R160, R49 ;  /* 0x00000031a02a7221 */ /* 0x000fc60000010000 */
[----:B------:R-:W1:Y:S01]  /*7480*/  MUFU.EX2 R156, R156 ;  /* 0x0000009c009c7308 */ /* 0x000e620000000800 */
[----:B------:R-:W-:Y:S01]  /*7490*/  FADD.FTZ R49, R17, R42 ;  /* 0x0000002a11317221 */ /* 0x000fe20000010000 */
[----:B--2---:R-:W-:-:S03]  /*74a0*/  FADD.FTZ R4, R163, R4 ;  /* 0x00000004a3047221 */ /* 0x004fc60000010000 */
[----:B------:R-:W-:-:S03]  /*74b0*/  FADD.FTZ R42, R162, R49 ;  /* 0x00000031a22a7221 */ /* 0x000fc60000010000 */
[----:B------:R-:W2:Y:S01]  /*74c0*/  MUFU.EX2 R21, R21 ;  /* 0x0000001500157308 */ /* 0x000ea20000000800 */
[----:B------:R-:W-:Y:S01]  /*74d0*/  FADD.FTZ R5, R19, R42 ;  /* 0x0000002a13057221 */ /* 0x000fe20000010000 */
[----:B0-----:R-:W-:-:S04]  /*74e0*/  FADD.FTZ R4, R71, R4 ;  /* 0x0000000447047221 */ /* 0x001fc80000010000 */
        /* <DEDUP_REMOVED lines=31> */
.L_x_7577:
[----:B------:R-:W-:Y:S01]  /*76e0*/  ULEA UR6, UR54, UR40, 0x3 ;  /* 0x0000002836067291 */ /* 0x000fe2000f8e183f */
[----:B------:R-:W-:Y:S01]  /*76f0*/  ISETP.GT.AND P1, PT, R14, UR53, PT ;  /* 0x000000350e007c0c */ /* 0x000fe2000bf24270 */
        /* <DEDUP_REMOVED lines=10> */
[-C--:B------:R-:W-:Y:S01]  /*77a0*/  FMUL.FTZ R92, R92, R61.reuse ;  /* 0x0000003d5c5c7220 */ /* 0x080fe20000410000 */
[----:B------:R-:W-:Y:S01]  /*77b0*/  F2FP.BF16.F32.PACK_AB R182, R23, R182 ;  /* 0x000000b617b6723e */ /* 0x000fe200000010ff */
[-C--:B------:R-:W-:Y:S01]  /*77c0*/  FMUL.FTZ R93, R93, R61.reuse ;  /* 0x0000003d5d5d7220 */ /* 0x080fe20000410000 */
[----:B------:R-:W-:Y:S01]  /*77d0*/  F2FP.BF16.F32.PACK_AB R183, R31, R22 ;  /* 0x000000161fb7723e */ /* 0x000fe200000010ff */
[-C--:B------:R-:W-:Y:S01]  /*77e0*/  FMUL.FTZ R96, R96, R61.reuse ;  /* 0x0000003d60607220 */ /* 0x080fe20000410000 */
[----:B------:R-:W-:Y:S01]  /*77f0*/  SYNCS.ARRIVE.TRANS64.RED.A1T0 RZ, [UR6], RZ ;  /* 0x000000ffffff79a7 */ /* 0x000fe20008100406 */
[----:B------:R-:W-:Y:S01]  /*7800*/  F2FP.BF16.F32.PACK_AB R176, R27, R176 ;  /* 0x000000b01bb0723e */ /* 0x000fe200000010ff */
[-C--:B------:R-:W-:Y:S01]  /*7810*/  FMUL.FTZ R97, R97, R61.reuse ;  /* 0x0000003d61617220 */ /* 0x080fe20000410000 */
        /* <DEDUP_REMOVED lines=50> */
[----:B------:R-:W-:Y:S01]  /*7b40*/  FMUL.FTZ R149, R149, R61 ;  /* 0x0000003d95957220 */ /* 0x000fe20000410000 */
[----:B------:R-:W-:-:S02]  /*7b50*/  VIADD R14, R14, 0xffffffff ;  /* 0xffffffff0e0e7836 */ /* 0x000fc40000000000 */
        /* <DEDUP_REMOVED lines=35> */
.L_x_7559:
[----:B------:R-:W0:Y:S01]  /*7d90*/  S2UR UR6, SR_CTAID.X ;  /* 0x00000000000679c3 */ /* 0x000e220000002500 */
[----:B------:R-:W-:Y:S01]  /*7da0*/  IADD3 R13, -R8, 0x1, RZ ;  /* 0x00000001080d7810 */ /* 0x000fe20007ffe1ff */
[----:B------:R-:W-:Y:S02]  /*7db0*/  UISETP.NE.AND UP1, UPT, UR42, URZ, UPT ;  /* 0x0000003f2a00728c */ /* 0x000fe4000bf25270 */
[----:B------:R-:W-:Y:S02]  /*7dc0*/  UISETP.NE.AND UP0, UPT, UR41, URZ, UPT ;  /* 0x0000003f2900728c */ /* 0x000fe4000bf05270 */
[----:B------:R-:W-:-:S04]  /*7dd0*/  IMAD R13, R2, UR51, R13 ;  /* 0x00000033020d7c24 */ /* 0x000fc8000f8e020d */
[----:B------:R-:W-:Y:S02]  /*7de0*/  PLOP3.LUT P1, PT, PT, PT, UP0, 0x40, 0x0 ;  /* 0x000000000000781c */ /* 0x000fe40003f2e808 */
[----:B------:R-:W-:Y:S01]  /*7df0*/  R2UR UR11, R13 ;  /* 0x000000000d0b72ca */ /* 0x000fe200000e0000 */
[----:B------:R-:W-:Y:S01]  /*7e00*/  @UP1 ULDC UR14, c[0x0][0x450] ;  /* 0x00011400000e1ab9 */ /* 0x000fe20000000800 */
[----:B0-----:R-:W-:-:S03]  /*7e10*/  ULEA UR10, UR6, 0x7f, 0x7 ;  /* 0x0000007f060a7891 */ /* 0x001fc6000f8e383f */
[----:B------:R-:W-:Y:S02]  /*7e20*/  @UP1 ULDC UR6, c[0x0][0x44c] ;  /* 0x0001130000061ab9 */ /* 0x000fe40000000800 */
        /* <DEDUP_REMOVED lines=17> */
.L_x_7580:
[----:B------:R-:W-:Y:S02]  /*7f40*/  ULDC UR14, c[0x0][0x9e4] ;  /* 0x00027900000e7ab9 */ /* 0x000fe40000000800 */
[----:B------:R-:W-:-:S11]  /*7f50*/  UISETP.NE.AND UP0, UPT, UR14, 0x1, UPT ;  /* 0x000000010e00788c */ /* 0x000fd6000bf05270 */
[----:B------:R-:W-:Y:S02]  /*7f60*/  @UP0 ULDC.64 UR18, c[0x0][0x9e8] ;  /* 0x00027a0000120ab9 */ /* 0x000fe40000000a00 */
[----:B------:R-:W-:-:S04]  /*7f70*/  UIMAD.WIDE.U32 UR6, UR10, UR18, URZ ;  /* 0x000000120a0672a5 */ /* 0x000fc8000f8e003f */
[----:B------:R-:W-:-:S12]  /*7f80*/  @UP0 USHF.R.U32.HI UR10, URZ, UR19, UR7 ;  /* 0x000000133f0a0299 */ /* 0x000fd80008011607 */
.L_x_7581:
[----:B------:R-:W-:-:S04]  /*7f90*/  UIMAD UR10, UR10, UR14, URZ ;  /* 0x0000000e0a0a72a4 */ /* 0x000fc8000f8e023f */
[----:B------:R-:W-:-:S04]  /*7fa0*/  UISETP.LT.AND UP0, UPT, UR11, UR10, UPT ;  /* 0x0000000a0b00728c */ /* 0x000fc8000bf01270 */
[----:B------:R-:W-:-:S12]  /*7fb0*/  USEL UR11, UR11, UR10, !UP0 ;  /* 0x0000000a0b0b7287 */ /* 0x000fd8000c000000 */
.L_x_7579:
[----:B------:R-:W-:-:S04]  /*7fc0*/  UIADD3 UR11, UR11, 0x7f, URZ ;  /* 0x0000007f0b0b7890 */ /* 0x000fc8000fffe03f */
        /* <DEDUP_REMOVED lines=12> */
.L_x_7593:
[----:B------:R-:W-:Y:S01]  /*8090*/  ISETP.NE.AND P2, PT, RZ, UR39, PT ;  /* 0x00000027ff007c0c */ /* 0x000fe2000bf45270 */
[----:B------:R-:W-:-:S04]  /*80a0*/  UISETP.NE.AND UP0, UPT, UR51, 0x1, UPT ;  /* 0x000000013300788c */ /* 0x000fc8000bf05270 */
[----:B------:R-:W-:-:S04]  /*80b0*/  USEL UR45, URZ, 0x1, UP0 ;  /* 0x000000013f2d7887 */ /* 0x000fc80008000000 */
[----:B------:R-:W-:-:S04]  /*80c0*/  ULOP3.LUT UR45, UR52, UR45, URZ, 0x3c, !UPT ;  /* 0x0000002d342d7292 */ /* 0x000fc8000f8e3c3f */
[----:B------:R-:W-:Y:S08]  /*80d0*/  @P2 BRA `(.L_x_7583) ;  /* 0x0000000000382947 */ /* 0x000ff00003800000 */
[----:B------:R-:W-:Y:S05]  /*80e0*/  @!P0 BRA `(.L_x_7584) ;  /* 0x0000000000048947 */ /* 0x000fea0003800000 */
[----:B------:R-:W-:Y:S01]  /*80f0*/  BPT.TRAP 0x1 ;  /* 0x000000040000795c */ /* 0x000fe20000300000 */
.L_x_7584:
        /* <DEDUP_REMOVED lines=9> */
.L_x_7585:
[----:B-1----:R-:W-:Y:S05]  /*8190*/  @P1 BRA `(.L_x_7583) ;  /* 0x0000000000081947 */ /* 0x002fea0003800000 */
[----:B------:R-:W1:Y:S02]  /*81a0*/  SYNCS.PHASECHK.TRANS64.TRYWAIT P1, [UR6+0x28830], R6 ;  /* 0x02883006ff0075a7 */ /* 0x000e640008020146 */
[----:B-1----:R-:W-:Y:S05]  /*81b0*/  @!P1 BRA `(.L_x_7586) ;  /* 0x000000b4000c9947 */ /* 0x002fea0003800000 */
.L_x_7583:
        /* <DEDUP_REMOVED lines=50> */
.L_x_7588:
[----:B------:R-:W-:Y:S01]  /*84e0*/  ULEA UR6, UR51, UR40, 0x3 ;  /* 0x0000002833067291 */ /* 0x000fe2000f8e183f */
[----:B------:R-:W-:-:S05]  /*84f0*/  IMAD.U32 R6, RZ, RZ, UR52 ;  /* 0x00000034ff067e24 */ /* 0x000fca000f8e00ff */
[----:B------:R-:W-:-:S04]  /*8500*/  SHF.L.U32 R6, R6, 0x1f, RZ ;  /* 0x0000001f06067819 */ /* 0x000fc800000006ff */
[----:B------:R0:W1:Y:S01]  /*8510*/  SYNCS.PHASECHK.TRANS64.TRYWAIT P1, [UR6+0x28850], R6 ;  /* 0x02885006ff0075a7 */ /* 0x0000620008020146 */
[----:B------:R-:W-:Y:S05]  /*8520*/  @!P0 BRA `(.L_x_7589) ;  /* 0x0000000000048947 */ /* 0x000fea0003800000 */
[----:B------:R-:W-:Y:S01]  /*8530*/  BPT.TRAP 0x1 ;  /* 0x000000040000795c */ /* 0x000fe20000300000 */
.L_x_7589:
[----:B-1----:R-:W-:Y:S05]  /*8540*/  @P1 BRA `(.L_x_7587) ;  /* 0x0000000000081947 */ /* 0x002fea0003800000 */
[----:B------:R-:W1:Y:S02]  /*8550*/  SYNCS.PHASECHK.TRANS64.TRYWAIT P1, [UR6+0x28850], R6 ;  /* 0x02885006ff0075a7 */ /* 0x000e640008020146 */
[----:B-1----:R-:W-:Y:S05]  /*8560*/  @!P1 BRA `(.L_x_7590) ;  /* 0x000000b000389947 */ /* 0x002fea0003800000 */
.L_x_7587:
        /* <DEDUP_REMOVED lines=49> */
.L_x_7591:
        /* <DEDUP_REMOVED lines=88> */
[-C--:B------:R-:W-:Y:S01]  /*8e00*/  FFMA.FTZ R180, R25, R6.reuse, -R153 ;  /* 0x0000000619b47223 */ /* 0x080fe20000010899 */
[-C--:B------:R-:W-:Y:S01]  /*8e10*/  FFMA.FTZ R181, R27, R6.reuse, -R69 ;  /* 0x000000061bb57223 */ /* 0x080fe20000010845 */
[----:B------:R-:W-:Y:S01]  /*8e20*/  MUFU.EX2 R12, R12 ;  /* 0x0000000c000c7308 */ /* 0x000fe20000000800 */
[-C--:B------:R-:W-:Y:S01]  /*8e30*/  FFMA.FTZ R182, R28, R6.reuse, -R153 ;  /* 0x000000061cb67223 */ /* 0x080fe20000010899 */
[-CC-:B------:R-:W-:Y:S01]  /*8e40*/  FFMA.FTZ R183, R30, R6.reuse, -R69.reuse ;  /* 0x000000061eb77223 */ /* 0x180fe20000010845 */
[-C--:B------:R-:W-:Y:S01]  /*8e50*/  FFMA.FTZ R18, R31, R6.reuse, -R69 ;  /* 0x000000061f127223 */ /* 0x080fe20000010845 */
[-C--:B------:R-:W-:Y:S01]  /*8e60*/  FFMA.FTZ R176, R32, R6.reuse, -R153 ;  /* 0x0000000620b07223 */ /* 0x080fe20000010899 */
[-C--:B------:R-:W-:Y:S01]  /*8e70*/  FFMA.FTZ R177, R34, R6.reuse, -R69 ;  /* 0x0000000622b17223 */ /* 0x080fe20000010845 */
[-C--:B------:R-:W-:Y:S01]  /*8e80*/  FFMA.FTZ R19, R33, R6.reuse, -R153 ;  /* 0x0000000621137223 */ /* 0x080fe20000010899 */
[-C--:B------:R-:W-:Y:S01]  /*8e90*/  FFMA.FTZ R20, R35, R6.reuse, -R69 ;  /* 0x0000000623147223 */ /* 0x080fe20000010845 */
[----:B------:R-:W0:Y:S01]  /*8ea0*/  MUFU.EX2 R15, R15 ;  /* 0x0000000f000f7308 */ /* 0x000e220000000800 */
[-C--:B------:R-:W-:Y:S01]  /*8eb0*/  FFMA.FTZ R178, R36, R6.reuse, -R153 ;  /* 0x0000000624b27223 */ /* 0x080fe20000010899 */
        /* <DEDUP_REMOVED lines=31> */
[----:B-1----:R-:W-:Y:S01]  /*90b0*/  FFMA.FTZ R4, R13, R4, R14 ;  /* 0x000000040d047223 */ /* 0x002fe2000001000e */
[-C--:B------:R-:W-:Y:S01]  /*90c0*/  FFMA.FTZ R160, R64, R6.reuse, -R153 ;  /* 0x0000000640a07223 */ /* 0x080fe20000010899 */
[-C--:B------:R-:W-:Y:S01]  /*90d0*/  FFMA.FTZ R161, R66, R6.reuse, -R69 ;  /* 0x0000000642a17223 */ /* 0x080fe20000010845 */
[-CC-:B------:R-:W-:Y:S01]  /*90e0*/  FFMA.FTZ R45, R65, R6.reuse, -R153.reuse ;  /* 0x00000006412d7223 */ /* 0x180fe20000010899 */
[-C--:B------:R-:W-:Y:S01]  /*90f0*/  FFMA.FTZ R162, R68, R6.reuse, -R153 ;  /* 0x0000000644a27223 */ /* 0x080fe20000010899 */
[-CC-:B------:R-:W-:Y:S01]  /*9100*/  FFMA.FTZ R163, R70, R6.reuse, -R69.reuse ;  /* 0x0000000646a37223 */ /* 0x180fe20000010845 */
[-C--:B------:R-:W-:Y:S01]  /*9110*/  FFMA.FTZ R71, R71, R6.reuse, -R69 ;  /* 0x0000000647477223 */ /* 0x080fe20000010845 */
[----:B------:R-:W1:Y:S01]  /*9120*/  MUFU.EX2 R182, R182 ;  /* 0x000000b600b67308 */ /* 0x000e620000000800 */
[----:B0-----:R-:W-:Y:S01]  /*9130*/  FADD.FTZ R5, R180, R5 ;  /* 0x00000005b4057221 */ /* 0x001fe20000010000 */
[-C--:B------:R-:W-:Y:S01]  /*9140*/  FFMA.FTZ R156, R72, R6.reuse, -R153 ;  /* 0x00000006489c7223 */ /* 0x080fe20000010899 */
[-C--:B------:R-:W-:Y:S01]  /*9150*/  FFMA.FTZ R74, R74, R6.reuse, -R69 ;  /* 0x000000064a4a7223 */ /* 0x080fe20000010845 */
[-C--:B------:R-:W-:Y:S01]  /*9160*/  FFMA.FTZ R53, R73, R6.reuse, -R153 ;  /* 0x0000000649357223 */ /* 0x080fe20000010899 */
[-C--:B------:R-:W-:Y:S01]  /*9170*/  FFMA.FTZ R75, R75, R6.reuse, -R69 ;  /* 0x000000064b4b7223 */ /* 0x080fe20000010845 */
[-C--:B------:R-:W-:Y:S01]  /*9180*/  FFMA.FTZ R158, R76, R6.reuse, -R153 ;  /* 0x000000064c9e7223 */ /* 0x080fe20000010899 */
[-C--:B------:R-:W-:Y:S01]  /*9190*/  FFMA.FTZ R78, R78, R6.reuse, -R69 ;  /* 0x000000064e4e7223 */ /* 0x080fe20000010845 */
[----:B------:R-:W0:Y:S01]  /*91a0*/  MUFU.EX2 R183, R183 ;  /* 0x000000b700b77308 */ /* 0x000e220000000800 */
[----:B--2---:R-:W-:Y:S01]  /*91b0*/  FADD.FTZ R4, R181, R4 ;  /* 0x00000004b5047221 */ /* 0x004fe20000010000 */
[-C--:B------:R-:W-:Y:S01]  /*91c0*/  FFMA.FTZ R57, R77, R6.reuse, -R153 ;  /* 0x000000064d397223 */ /* 0x080fe20000010899 */
[-C--:B------:R-:W-:Y:S01]  /*91d0*/  FFMA.FTZ R79, R79, R6.reuse, -R69 ;  /* 0x000000064f4f7223 */ /* 0x080fe20000010845 */
[-C--:B------:R-:W-:Y:S01]  /*91e0*/  FFMA.FTZ R152, R80, R6.reuse, -R153 ;  /* 0x0000000650987223 */ /* 0x080fe20000010899 */
[-C--:B------:R-:W-:Y:S01]  /*91f0*/  FFMA.FTZ R82, R82, R6.reuse, -R69 ;  /* 0x0000000652527223 */ /* 0x080fe20000010845 */
[-C--:B------:R-:W-:Y:S01]  /*9200*/  FFMA.FTZ R61, R81, R6.reuse, -R153 ;  /* 0x00000006513d7223 */ /* 0x080fe20000010899 */
[-C--:B------:R-:W-:Y:S01]  /*9210*/  FFMA.FTZ R83, R83, R6.reuse, -R69 ;  /* 0x0000000653537223 */ /* 0x080fe20000010845 */
[----:B------:R-:W2:Y:S01]  /*9220*/  MUFU.EX2 R17, R17 ;  /* 0x0000001100117308 */ /* 0x000ea20000000800 */
[----:B-1----:R-:W-:Y:S01]  /*9230*/  FADD.FTZ R36, R182, R5 ;  /* 0x00000005b6247221 */ /* 0x002fe20000010000 */
[-CC-:B------:R-:W-:Y:S01]  /*9240*/  FFMA.FTZ R154, R84, R6.reuse, -R153.reuse ;  /* 0x00000006549a7223 */ /* 0x180fe20000010899 */
[-C--:B------:R-:W-:Y:S01]  /*9250*/  FFMA.FTZ R65, R85, R6.reuse, -R153 ;  /* 0x0000000655417223 */ /* 0x080fe20000010899 */
[----:B------:R-:W-:-:S04]  /*9260*/  FFMA.FTZ R86, R86, R6, -R69 ;  /* 0x0000000656567223 */ /* 0x000fc80000010845 */
        /* <DEDUP_REMOVED lines=120> */
.L_x_7592:
[----:B------:R-:W-:Y:S01]  /*99f0*/  ULEA UR6, UR51, UR40, 0x3 ;  /* 0x0000002833067291 */ /* 0x000fe2000f8e183f */
[----:B------:R-:W-:Y:S01]  /*9a00*/  ISETP.GT.AND P1, PT, R8, UR50, PT ;  /* 0x0000003208007c0c */ /* 0x000fe2000bf24270 */
[----:B------:R-:W-:Y:S01]  /*9a10*/  UMOV UR52, UR45 ;  /* 0x0000002d00347c82 */ /* 0x000fe20008000000 */
[----:B------:R-:W-:Y:S01]  /*9a20*/  UMOV UR51, UR46 ;  /* 0x0000002e00337c82 */ /* 0x000fe20008000000 */
        /* <DEDUP_REMOVED lines=103> */
[----:B------:R-:W-:-:S07]  /*a0a0*/  IMAD.MOV.U32 R14, RZ, RZ, R8 ;  /* 0x000000ffff0e7224 */ /* 0x000fce00078e0008 */
.L_x_7582:
[----:B------:R-:W-:-:S13]  /*a0b0*/  ISETP.GE.AND P1, PT, R14, UR38, PT ;  /* 0x000000260e007c0c */ /* 0x000fda000bf26270 */
[----:B------:R-:W-:Y:S05]  /*a0c0*/  @!P1 BRA `(.L_x_7594) ;  /* 0x0000003000549947 */ /* 0x000fea0003800000 */
[C---:B------:R-:W-:Y:S01]  /*a0d0*/  VIADD R8, R16.reuse, 0x8 ;  /* 0x0000000810087836 */ /* 0x040fe20000000000 */
[----:B------:R-:W-:Y:S01]  /*a0e0*/  IADD3 R16, -R16, 0xb, RZ ;  /* 0x0000000b10107810 */ /* 0x000fe20007ffe1ff */
        /* <DEDUP_REMOVED lines=8> */
.L_x_7613:
[----:B------:R-:W-:Y:S01]  /*a170*/  UIADD3 UR46, UR54, 0x1, URZ ;  /* 0x00000001362e7890 */ /* 0x000fe2000fffe03f */
[----:B------:R-:W-:-:S03]  /*a180*/  ISETP.NE.AND P2, PT, RZ, UR39, PT ;  /* 0x00000027ff007c0c */ /* 0x000fc6000bf45270 */
[----:B------:R-:W-:-:S04]  /*a190*/  UISETP.NE.AND UP0, UPT, UR46, 0x2, UPT ;  /* 0x000000022e00788c */ /* 0x000fc8000bf05270 */
[----:B------:R-:W-:Y:S02]  /*a1a0*/  USEL UR45, URZ, 0x1, UP0 ;  /* 0x000000013f2d7887 */ /* 0x000fe40008000000 */
[----:B------:R-:W-:Y:S02]  /*a1b0*/  USEL UR46, UR46, URZ, UP0 ;  /* 0x0000003f2e2e7287 */ /* 0x000fe40008000000 */
[----:B------:R-:W-:Y:S02]  /*a1c0*/  ULOP3.LUT UR45, UR55, UR45, URZ, 0x3c, !UPT ;  /* 0x0000002d372d7292 */ /* 0x000fe4000f8e3c3f */
[----:B--2---:R-:W-:Y:S10]  /*a1d0*/  @P2 BRA `(.L_x_7595) ;  /* 0x00000000002c2947 */ /* 0x004ff40003800000 */
[----:B------:R-:W-:Y:S05]  /*a1e0*/  @!P0 BRA `(.L_x_7596) ;  /* 0x0000000000048947 */ /* 0x000fea0003800000 */
[----:B------:R-:W-:Y:S01]  /*a1f0*/  BPT.TRAP 0x1 ;  /* 0x000000040000795c */ /* 0x000fe20000300000 */
.L_x_7596:
[----:B------:R-:W-:Y:S01]  /*a200*/  ULEA UR6, UR46, UR40, 0x3 ;  /* 0x000000282e067291 */ /* 0x000fe2000f8e183f */
[----:B------:R-:W-:-:S05]  /*a210*/  IMAD.U32 R6, RZ, RZ, UR45 ;  /* 0x0000002dff067e24 */ /* 0x000fca000f8e00ff */
[----:B------:R-:W-:-:S04]  /*a220*/  SHF.L.U32 R6, R6, 0x1f, RZ ;  /* 0x0000001f06067819 */ /* 0x000fc800000006ff */
[----:B------:R0:W1:Y:S01]  /*a230*/  SYNCS.PHASECHK.TRANS64.TRYWAIT P1, [UR6+0x28830], R6 ;  /* 0x02883006ff0075a7 */ /* 0x0000620008020146 */
[----:B------:R-:W-:Y:S05]  /*a240*/  @!P0 BRA `(.L_x_7597) ;  /* 0x0000000000048947 */ /* 0x000fea0003800000 */
[----:B------:R-:W-:Y:S01]  /*a250*/  BPT.TRAP 0x1 ;  /* 0x000000040000795c */ /* 0x000fe20000300000 */
.L_x_7597:
[----:B-1----:R-:W-:Y:S05]  /*a260*/  @P1 BRA `(.L_x_7595) ;  /* 0x0000000000081947 */ /* 0x002fea0003800000 */
[----:B------:R-:W1:Y:S02]  /*a270*/  SYNCS.PHASECHK.TRANS64.TRYWAIT P1, [UR6+0x28830], R6 ;  /* 0x02883006ff0075a7 */ /* 0x000e640008020146 */
[----:B-1----:R-:W-:Y:S05]  /*a280*/  @!P1 BRA `(.L_x_7598) ;  /* 0x0000009400089947 */ /* 0x002fea0003800000 */
.L_x_7595:
[----:B------:R2:W-:Y:S01]  /*a290*/  BAR.SYNC.DEFER_BLOCKING R8, 0x100 ;  /* 0x000400080000751d */ /* 0x0005e20000010000 */
[----:B------:R-:W-:Y:S01]  /*a2a0*/  R2UR UR32, R10 ;  /* 0x000000000a2072ca */ /* 0x000fe200000e0000 */
[----:B------:R-:W-:Y:S01]  /*a2b0*/  ULEA UR34, UR46, UR44, 0xb ;  /* 0x0000002c2e227291 */ /* 0x000fe2000f8e583f */
[----:B------:R-:W-:-:S03]  /*a2c0*/  R2UR UR33, R11 ;  /* 0x000000000b2172ca */ /* 0x000fc600000e0000 */
        /* <DEDUP_REMOVED lines=12> */
[----:B------:R-:W-:Y:S01]  /*a390*/  WARPGROUP.ARRIVE ;  /* 0x00000000000079c5 */ /* 0x000fe20000000000 */
[----:B------:R-:W-:Y:S01]  /*a3a0*/  UMOV UR27, 0x40000040 ;  /* 0x40000040001b7882 */ /* 0x000fe20000000000 */
[----:B------:R-:W-:Y:S01]  /*a3b0*/  UIADD3 UR30, UR34, 0x406, URZ ;  /* 0x00000406221e7890 */ /* 0x000fe2000fffe03f */
[----:B------:R-:W-:-:S03]  /*a3c0*/  UMOV UR31, 0x40000040 ;  /* 0x40000040001f7882 */ /* 0x000fc60000000000 */
        /* <DEDUP_REMOVED lines=23> */
[----:B--2---:R-:W-:Y:S05]  /*a540*/  @P2 BRA `(.L_x_7599) ;  /* 0x00000000002c2947 */ /* 0x004fea0003800000 */
[----:B------:R-:W-:Y:S05]  /*a550*/  @!P0 BRA `(.L_x_7600) ;  /* 0x0000000000048947 */ /* 0x000fea0003800000 */
[----:B------:R-:W-:Y:S01]  /*a560*/  BPT.TRAP 0x1 ;  /* 0x000000040000795c */ /* 0x000fe20000300000 */
.L_x_7600:
[----:B------:R-:W-:Y:S01]  /*a570*/  ULEA UR6, UR54, UR40, 0x3 ;  /* 0x0000002836067291 */ /* 0x000fe2000f8e183f */
[----:B01----:R-:W-:-:S05]  /*a580*/  IMAD.U32 R6, RZ, RZ, UR55 ;  /* 0x00000037ff067e24 */ /* 0x003fca000f8e00ff */
[----:B------:R-:W-:-:S04]  /*a590*/  SHF.L.U32 R6, R6, 0x1f, RZ ;  /* 0x0000001f06067819 */ /* 0x000fc800000006ff */
[----:B------:R0:W1:Y:S01]  /*a5a0*/  SYNCS.PHASECHK.TRANS64.TRYWAIT P1, [UR6+0x28850], R6 ;  /* 0x02885006ff0075a7 */ /* 0x0000620008020146 */
[----:B------:R-:W-:Y:S05]  /*a5b0*/  @!P0 BRA `(.L_x_7601) ;  /* 0x0000000000048947 */ /* 0x000fea0003800000 */
[----:B------:R-:W-:Y:S01]  /*a5c0*/  BPT.TRAP 0x1 ;  /* 0x000000040000795c */ /* 0x000fe20000300000 */
.L_x_7601:
[----:B-1----:R-:W-:Y:S05]  /*a5d0*/  @P1 BRA `(.L_x_7599) ;  /* 0x0000000000081947 */ /* 0x002fea0003800000 */
[----:B------:R-:W1:Y:S02]  /*a5e0*/  SYNCS.PHASECHK.TRANS64.TRYWAIT P1, [UR6+0x28850], R6 ;  /* 0x02885006ff0075a7 */ /* 0x000e640008020146 */
[----:B-1----:R-:W-:Y:S05]  /*a5f0*/  @!P1 BRA `(.L_x_7602) ;  /* 0x0000009000449947 */ /* 0x002fea0003800000 */
.L_x_7599:
        /* <DEDUP_REMOVED lines=48> */
.L_x_7603:
[----:B------:R-:W-:Y:S01]  /*a900*/  UISETP.NE.AND UP1, UPT, UR42, URZ, UPT ;  /* 0x0000003f2a00728c */ /* 0x000fe2000bf25270 */
[----:B01----:R-:W-:Y:S01]  /*a910*/  IMAD.MOV.U32 R6, RZ, RZ, R0 ;  /* 0x000000ffff067224 */ /* 0x003fe200078e0000 */
[----:B------:R-:W-:Y:S01]  /*a920*/  UISETP.NE.AND UP0, UPT, UR41, URZ, UPT ;  /* 0x0000003f2900728c */ /* 0x000fe2000bf05270 */
[----:B------:R-:W-:Y:S01]  /*a930*/  IMAD.SHL.U32 R22, R14, 0x80, RZ ;  /* 0x000000800e167824 */ /* 0x000fe200078e00ff */
[----:B------:R-:W-:Y:S02]  /*a940*/  ULEA UR6, UR46, UR40, 0x3 ;  /* 0x000000282e067291 */ /* 0x000fe4000f8e183f */
[----:B------:R-:W-:Y:S02]  /*a950*/  PLOP3.LUT P1, PT, PT, PT, UP1, 0x80, 0x0 ;  /* 0x000000000000781c */ /* 0x000fe40003f2f018 */
[----:B------:R-:W-:Y:S01]  /*a960*/  PLOP3.LUT P2, PT, PT, PT, UP1, 0x80, 0x0 ;  /* 0x000000000000781c */ /* 0x000fe20003f4f018 */
[----:B------:R-:W-:Y:S01]  /*a970*/  UIADD3 UR6, UR6, 0x28840, URZ ;  /* 0x0002884006067890 */ /* 0x000fe2000fffe03f */
[----:B------:R-:W-:Y:S01]  /*a980*/  IADD3 R18, -R22, 0x1, RZ ;  /* 0x0000000116127810 */ /* 0x000fe20007ffe1ff */
[----:B------:R-:W-:-:S02]  /*a990*/  @UP1 ULDC UR7, c[0x0][0x44c] ;  /* 0x0001130000071ab9 */ /* 0x000fc40000000800 */
[----:B------:R-:W-:-:S06]  /*a9a0*/  UPRMT UR6, UR43, 0x654, UR6 ;  /* 0x000006542b067896 */ /* 0x000fcc0008000006 */
[----:B------:R-:W-:Y:S01]  /*a9b0*/  @P1 IMAD.HI.U32 R7, R0, UR7, RZ ;  /* 0x0000000700071c27 */ /* 0x000fe2000f8e00ff */
[----:B------:R-:W-:Y:S01]  /*a9c0*/  @UP1 ULDC UR7, c[0x0][0x450] ;  /* 0x0001140000071ab9 */ /* 0x000fe20000000800 */
[----:B------:R-:W-:Y:S01]  /*a9d0*/  PLOP3.LUT P1, PT, PT, PT, UP0, 0x40, 0x0 ;  /* 0x000000000000781c */ /* 0x000fe20003f2e808 */
[----:B------:R-:W-:Y:S02]  /*a9e0*/  SYNCS.ARRIVE.TRANS64.RED.A1T0 RZ, [UR6], RZ ;  /* 0x000000ffffff79a7 */ /* 0x000fe40008100406 */
[----:B------:R-:W-:Y:S01]  /*a9f0*/  @P2 SHF.R.U32.HI R6, RZ, UR7, R7 ;  /* 0x00000007ff062c19 */ /* 0x000fe20008011607 */
[----:B------:R-:W-:-:S04]  /*aa00*/  IMAD R7, R3, -0x2, R18 ;  /* 0xfffffffe03077824 */ /* 0x000fc800078e0212 */
[----:B------:R-:W0:Y:S01]  /*aa10*/  SHFL.IDX PT, R9, R6, RZ, 0x1c1f ;  /* 0x001c1fff06097589 */ /* 0x000e2200000e0000 */
[----:B------:R-:W-:-:S04]  /*aa20*/  IMAD R7, R2, UR53, R7 ;  /* 0x0000003502077c24 */ /* 0x000fc8000f8e0207 */
[----:B------:R-:W-:-:S04]  /*aa30*/  VIADD R7, R7, -UR52 ;  /* 0x8000003407077c36 */ /* 0x000fc80008000000 */
[C---:B------:R-:W-:Y:S02]  /*aa40*/  VIADD R152, R7.reuse, UR51 ;  /* 0x0000003307987c36 */ /* 0x040fe40008000000 */
[----:B------:R-:W-:Y:S02]  /*aa50*/  VIADD R154, R7, UR47 ;  /* 0x0000002f079a7c36 */ /* 0x000fe40008000000 */
[--C-:B0-----:R-:W-:Y:S02]  /*aa60*/  IMAD.IADD R7, R152, 0x1, R9.reuse ;  /* 0x0000000198077824 */ /* 0x101fe400078e0209 */
[----:B------:R-:W-:Y:S01]  /*aa70*/  IMAD.IADD R18, R154, 0x1, R9 ;  /* 0x000000019a127824 */ /* 0x000fe200078e0209 */
[----:B------:R-:W-:Y:S06]  /*aa80*/  @P1 BRA `(.L_x_7604) ;  /* 0x00000000005c1947 */ /* 0x000fec0003800000 */
[----:B------:R-:W-:Y:S01]  /*aa90*/  IMAD R9, R2, UR53, R9 ;  /* 0x0000003502097c24 */ /* 0x000fe2000f8e0209 */
[----:B------:R-:W-:Y:S03]  /*aaa0*/  BSSY B0, `(.L_x_7605) ;  /* 0x0000011000007945 */ /* 0x000fe60003800000 */
[----:B------:R-:W-:-:S05]  /*aab0*/  VIADD R9, R9, -UR52 ;  /* 0x8000003409097c36 */ /* 0x000fca0008000000 */
        /* <DEDUP_REMOVED lines=10> */
.L_x_7606:
[----:B------:R-:W-:-:S05]  /*ab60*/  IMAD.U32 R15, RZ, RZ, UR50 ;  /* 0x00000032ff0f7e24 */ /* 0x000fca000f8e00ff */
[----:B------:R-:W-:-:S13]  /*ab70*/  ISETP.NE.AND P1, PT, R15, 0x1, PT ;  /* 0x000000010f00780c */ /* 0x000fda0003f25270 */
[----:B------:R-:W0:Y:S02]  /*ab80*/  @P1 LDC.64 R20, c[0x0][0x9e8] ;  /* 0x00027a00ff141b82 */ /* 0x000e240000000a00 */
[----:B0-----:R-:W-:-:S05]  /*ab90*/  @P1 IMAD.HI.U32 R20, R9, R20, RZ ;  /* 0x0000001409141227 */ /* 0x001fca00078e00ff */
[----:B------:R-:W-:-:S07]  /*aba0*/  @P1 SHF.R.U32.HI R9, RZ, R21, R20 ;  /* 0x00000015ff091219 */ /* 0x000fce0000011614 */
.L_x_7607:
[----:B------:R-:W-:Y:S05]  /*abb0*/  BSYNC B0 ;  /* 0x0000000000007941 */ /* 0x000fea0003800000 */
.L_x_7605:
[----:B------:R-:W-:-:S04]  /*abc0*/  IMAD R20, R9, R15, -R22 ;  /* 0x0000000f09147224 */ /* 0x000fc800078e0a16 */
[----:B------:R-:W-:-:S05]  /*abd0*/  IMAD R20, R3, -0x2, R20 ;  /* 0xfffffffe03147824 */ /* 0x000fca00078e0214 */
[----:B------:R-:W-:Y:S02]  /*abe0*/  VIADDMNMX R7, R20, R15, R7, PT ;  /* 0x0000000f14077246 */ /* 0x000fe40003800107 */
[----:B------:R-:W-:-:S07]  /*abf0*/  VIMNMX R18, R18, R20, !PT ;  /* 0x0000001412127248 */ /* 0x000fce0007fe0100 */
.L_x_7604:
        /* <DEDUP_REMOVED lines=116> */
.L_x_7610:
[----:B------:R-:W-:-:S05]  /*b340*/  IMAD.U32 R24, RZ, RZ, UR50 ;  /* 0x00000032ff187e24 */ /* 0x000fca000f8e00ff */
[----:B------:R-:W-:-:S13]  /*b350*/  ISETP.NE.AND P2, PT, R24, 0x1, PT ;  /* 0x000000011800780c */ /* 0x000fda0003f45270 */
[----:B------:R-:W0:Y:S02]  /*b360*/  @P2 LDC.64 R158, c[0x0][0x9e8] ;  /* 0x00027a00ff9e2b82 */ /* 0x000e240000000a00 */
[----:B0-----:R-:W-:-:S05]  /*b370*/  @P2 IMAD.HI.U32 R6, R7, R158, RZ ;  /* 0x0000009e07062227 */ /* 0x001fca00078e00ff */
[----:B------:R-:W-:-:S07]  /*b380*/  @P2 SHF.R.U32.HI R7, RZ, R159, R6 ;  /* 0x0000009fff072219 */ /* 0x000fce0000011606 */
.L_x_7611:
[----:B------:R-:W-:Y:S05]  /*b390*/  BSYNC B0 ;  /* 0x0000000000007941 */ /* 0x000fea0003800000 */
.L_x_7609:
[----:B------:R-:W-:-:S04]  /*b3a0*/  IMAD R6, R7, R24, -R22 ;  /* 0x0000001807067224 */ /* 0x000fc800078e0a16 */
[----:B------:R-:W-:-:S05]  /*b3b0*/  IMAD R7, R3, -0x2, R6 ;  /* 0xfffffffe03077824 */ /* 0x000fca00078e0206 */
[----:B------:R-:W-:Y:S02]  /*b3c0*/  VIADDMNMX R18, R7, R24, R18, PT ;  /* 0x0000001807127246 */ /* 0x000fe40003800112 */
[----:B------:R-:W-:-:S07]  /*b3d0*/  VIMNMX R20, R20, R7, !PT ;  /* 0x0000000714147248 */ /* 0x000fce0007fe0100 */
.L_x_7608:
        /* <DEDUP_REMOVED lines=268> */
[----:B------:R-:W3:Y:S01]  /*c4a0*/  MUFU.EX2 R22, R22 ;  /* 0x0000001600167308 */ /* 0x000ee20000000800 */
        /* <DEDUP_REMOVED lines=22> */
[----:B---3--:R-:W-:Y:S01]  /*c610*/  FADD.FTZ R59, R69, R40 ;  /* 0x00000028453b7221 */ /* 0x008fe20000010000 */
[----:B------:R-:W-:Y:S01]  /*c620*/  FADD.FTZ R5, R51, R4 ;  /* 0x0000000433057221 */ /* 0x000fe20000010000 */
[-CC-:B------:R-:W-:Y:S01]  /*c630*/  FFMA.FTZ R40, R67, R6.reuse, -R12.reuse ;  /* 0x0000000643287223 */ /* 0x180fe2000001080c */
[----:B------:R-:W-:Y:S02]  /*c640*/  FFMA.FTZ R12, R87, R6, -R12 ;  /* 0x00000006570c7223 */ /* 0x000fe4000001080c */
[----:B------:R-:W-:Y:S02]  /*c650*/  FADD.FTZ R4, R174, R5 ;  /* 0x00000005ae047221 */ /* 0x000fe40000010000 */
[----:B------:R-:W3:Y:S01]  /*c660*/  MUFU.EX2 R28, R28 ;  /* 0x0000001c001c7308 */ /* 0x000ee20000000800 */
[----:B-1----:R-:W-:Y:S01]  /*c670*/  FADD.FTZ R42, R26, R59 ;  /* 0x0000003b1a2a7221 */ /* 0x002fe20000010000 */
[----:B------:R-:W-:-:S04]  /*c680*/  FADD.FTZ R5, R55, R4 ;  /* 0x0000000437057221 */ /* 0x000fc80000010000 */
[----:B------:R-:W-:Y:S02]  /*c690*/  FADD.FTZ R4, R168, R5 ;  /* 0x00000005a8047221 */ /* 0x000fe40000010000 */
[----:B------:R-:W1:Y:S01]  /*c6a0*/  MUFU.EX2 R43, R43 ;  /* 0x0000002b002b7308 */ /* 0x000e620000000800 */
[----:B0-----:R-:W-:-:S07]  /*c6b0*/  FADD.FTZ R59, R39, R42 ;  /* 0x0000002a273b7221 */ /* 0x001fce0000010000 */
[----:B------:R-:W0:Y:S01]  /*c6c0*/  MUFU.EX2 R30, R30 ;  /* 0x0000001e001e7308 */ /* 0x000e220000000800 */
[----:B---3--:R-:W-:-:S07]  /*c6d0*/  FADD.FTZ R42, R28, R59 ;  /* 0x0000003b1c2a7221 */ /* 0x008fce0000010000 */
[----:B------:R-:W3:Y:S01]  /*c6e0*/  MUFU.EX2 R47, R47 ;  /* 0x0000002f002f7308 */ /* 0x000ee20000000800 */
[----:B-1----:R-:W-:-:S07]  /*c6f0*/  FADD.FTZ R59, R43, R42 ;  /* 0x0000002a2b3b7221 */ /* 0x002fce0000010000 */
[----:B------:R-:W1:Y:S01]  /*c700*/  MUFU.EX2 R169, R169 ;  /* 0x000000a900a97308 */ /* 0x000e620000000800 */
[----:B0-----:R-:W-:Y:S01]  /*c710*/  FADD.FTZ R42, R30, R59 ;  /* 0x0000003b1e2a7221 */ /* 0x001fe20000010000 */
[----:B------:R-:W-:-:S06]  /*c720*/  FADD.FTZ R59, R45, R4 ;  /* 0x000000042d3b7221 */ /* 0x000fcc0000010000 */
[----:B------:R-:W0:Y:S01]  /*c730*/  MUFU.EX2 R32, R32 ;  /* 0x0000002000207308 */ /* 0x000e220000000800 */
[----:B---3--:R-:W-:-:S07]  /*c740*/  FADD.FTZ R42, R47, R42 ;  /* 0x0000002a2f2a7221 */ /* 0x008fce0000010000 */
[----:B------:R-:W3:Y:S01]  /*c750*/  MUFU.EX2 R171, R171 ;  /* 0x000000ab00ab7308 */ /* 0x000ee20000000800 */
[----:B-1----:R-:W-:Y:S01]  /*c760*/  FADD.FTZ R5, R169, R42 ;  /* 0x0000002aa9057221 */ /* 0x002fe20000010000 */
[----:B------:R-:W-:-:S04]  /*c770*/  FADD.FTZ R42, R170, R59 ;  /* 0x0000003baa2a7221 */ /* 0x000fc80000010000 */
[----:B------:R-:W-:Y:S02]  /*c780*/  FADD.FTZ R59, R41, R42 ;  /* 0x0000002a293b7221 */ /* 0x000fe40000010000 */
[----:B------:R-:W1:Y:S01]  /*c790*/  MUFU.EX2 R34, R34 ;  /* 0x0000002200227308 */ /* 0x000e620000000800 */
[----:B0-----:R-:W-:Y:S01]  /*c7a0*/  FADD.FTZ R4, R32, R5 ;  /* 0x0000000520047221 */ /* 0x001fe20000010000 */
[----:B------:R-:W-:-:S06]  /*c7b0*/  FADD.FTZ R42, R164, R59 ;  /* 0x0000003ba42a7221 */ /* 0x000fcc0000010000 */
[----:B------:R-:W0:Y:S01]  /*c7c0*/  MUFU.EX2 R13, R13 ;  /* 0x0000000d000d7308 */ /* 0x000e220000000800 */
[----:B---3--:R-:W-:-:S07]  /*c7d0*/  FADD.FTZ R5, R171, R4 ;  /* 0x00000004ab057221 */ /* 0x008fce0000010000 */
[----:B------:R-:W3:Y:S01]  /*c7e0*/  MUFU.EX2 R36, R36 ;  /* 0x0000002400247308 */ /* 0x000ee20000000800 */
[----:B-1----:R-:W-:-:S07]  /*c7f0*/  FADD.FTZ R4, R34, R5 ;  /* 0x0000000522047221 */ /* 0x002fce0000010000 */
[----:B------:R-:W1:Y:S01]  /*c800*/  MUFU.EX2 R167, R167 ;  /* 0x000000a700a77308 */ /* 0x000e620000000800 */
[----:B0-----:R-:W-:-:S07]  /*c810*/  FADD.FTZ R5, R13, R4 ;  /* 0x000000040d057221 */ /* 0x001fce0000010000 */
[----:B------:R-:W0:Y:S01]  /*c820*/  MUFU.EX2 R38, R38 ;  /* 0x0000002600267308 */ /* 0x000e220000000800 */
[----:B---3--:R-:W-:-:S07]  /*c830*/  FADD.FTZ R4, R36, R5 ;  /* 0x0000000524047221 */ /* 0x008fce0000010000 */
[----:B------:R-:W3:Y:S01]  /*c840*/  MUFU.EX2 R161, R161 ;  /* 0x000000a100a17308 */ /* 0x000ee20000000800 */
[----:B-1----:R-:W-:-:S07]  /*c850*/  FADD.FTZ R5, R167, R4 ;  /* 0x00000004a7057221 */ /* 0x002fce0000010000 */
[----:B------:R-:W1:Y:S01]  /*c860*/  MUFU.EX2 R40, R40 ;  /* 0x0000002800287308 */ /* 0x000e620000000800 */
[----:B0-----:R-:W-:-:S07]  /*c870*/  FADD.FTZ R4, R38, R5 ;  /* 0x0000000526047221 */ /* 0x001fce0000010000 */
[----:B------:R0:W-:Y:S01]  /*c880*/  MUFU.EX2 R157, R49 ;  /* 0x00000031009d7308 */ /* 0x0001e20000000800 */
[----:B---3--:R-:W-:-:S07]  /*c890*/  FADD.FTZ R5, R161, R4 ;  /* 0x00000004a1057221 */ /* 0x008fce0000010000 */
[----:B------:R-:W3:Y:S01]  /*c8a0*/  MUFU.EX2 R163, R163 ;  /* 0x000000a300a37308 */ /* 0x000ee20000000800 */
        /* <DEDUP_REMOVED lines=8> */
[----:B---3--:R-:W-:-:S03]  /*c930*/  FADD.FTZ R4, R163, R4 ;  /* 0x00000004a3047221 */ /* 0x008fc60000010000 */
[----:B------:R-:W-:-:S03]  /*c940*/  FADD.FTZ R42, R162, R49 ;  /* 0x00000031a22a7221 */ /* 0x000fc60000010000 */
[----:B------:R-:W3:Y:S01]  /*c950*/  MUFU.EX2 R21, R21 ;  /* 0x0000001500157308 */ /* 0x000ee20000000800 */
[----:B------:R-:W-:Y:S01]  /*c960*/  FADD.FTZ R5, R19, R42 ;  /* 0x0000002a13057221 */ /* 0x000fe20000010000 */
[----:B0-----:R-:W-:-:S04]  /*c970*/  FADD.FTZ R4, R71, R4 ;  /* 0x0000000447047221 */ /* 0x001fc80000010000 */
[----:B------:R-:W-:Y:S02]  /*c980*/  FADD.FTZ R4, R157, R4 ;  /* 0x000000049d047221 */ /* 0x000fe40000010000 */
[----:B------:R-:W0:Y:S01]  /*c990*/  MUFU.EX2 R75, R75 ;  /* 0x0000004b004b7308 */ /* 0x000e220000000800 */
[----:B-1----:R-:W-:-:S07]  /*c9a0*/  FADD.FTZ R42, R156, R5 ;  /* 0x000000059c2a7221 */ /* 0x002fce0000010000 */
[----:B------:R-:W1:Y:S01]  /*c9b0*/  MUFU.EX2 R158, R158 ;  /* 0x0000009e009e7308 */ /* 0x000e620000000800 */
[----:B---3--:R-:W-:-:S07]  /*c9c0*/  FADD.FTZ R5, R21, R42 ;  /* 0x0000002a15057221 */ /* 0x008fce0000010000 */
[----:B------:R-:W3:Y:S01]  /*c9d0*/  MUFU.EX2 R53, R53 ;  /* 0x0000003500357308 */ /* 0x000ee20000000800 */
[----:B0-----:R-:W-:-:S07]  /*c9e0*/  FADD.FTZ R4, R75, R4 ;  /* 0x000000044b047221 */ /* 0x001fce0000010000 */
        /* <DEDUP_REMOVED lines=19> */
[----:B-1----:R-:W-:Y:S01]  /*cb20*/  FADD.FTZ R4, R155, R4 ;  /* 0x000000049b047221 */ /* 0x002fe20000010000 */
[----:B---3--:R-:W-:-:S03]  /*cb30*/  FADD.FTZ R5, R29, R42 ;  /* 0x0000002a1d057221 */ /* 0x008fc60000010000 */
[----:B0-----:R-:W-:Y:S01]  /*cb40*/  FADD.FTZ R4, R12, R4 ;  /* 0x000000040c047221 */ /* 0x001fe20000010000 */
[----:B------:R-:W-:Y:S06]  /*cb50*/  @!P0 BRA `(.L_x_7612) ;  /* 0x0000000000048947 */ /* 0x000fec0003800000 */
[----:B------:R-:W-:Y:S01]  /*cb60*/  BPT.TRAP 0x1 ;  /* 0x000000040000795c */ /* 0x000fe20000300000 */
.L_x_7612:
        /* <DEDUP_REMOVED lines=107> */
.L_x_7594:
[----:B------:R-:W-:Y:S06]  /*d220*/  BAR.ARV 0x8, 0x180 ;  /* 0x0206000000007b1d */ /* 0x000fec0000002000 */
[----:B------:R-:W-:Y:S05]  /*d230*/  @!P0 BRA `(.L_x_7614) ;  /* 0x0000000000048947 */ /* 0x000fea0003800000 */
[----:B------:R-:W-:Y:S01]  /*d240*/  BPT.TRAP 0x1 ;  /* 0x000000040000795c */ /* 0x000fe20000300000 */
.L_x_7614:
[----:B------:R-:W-:Y:S01]  /*d250*/  ULEA UR5, UR46, UR40, 0x3 ;  /* 0x000000282e057291 */ /* 0x000fe2000f8e183f */
[----:B------:R-:W-:-:S05]  /*d260*/  IMAD.U32 R0, RZ, RZ, UR45 ;  /* 0x0000002dff007e24 */ /* 0x000fca000f8e00ff */
[----:B------:R-:W-:-:S04]  /*d270*/  SHF.L.U32 R0, R0, 0x1f, RZ ;  /* 0x0000001f00007819 */ /* 0x000fc800000006ff */
[----:B------:R0:W1:Y:S01]  /*d280*/  SYNCS.PHASECHK.TRANS64.TRYWAIT P1, [UR5+0x28850], R0 ;  /* 0x02885000ff0075a7 */ /* 0x0000620008020145 */
[----:B------:R-:W-:Y:S05]  /*d290*/  @!P0 BRA `(.L_x_7615) ;  /* 0x0000000000048947 */ /* 0x000fea0003800000 */
[----:B------:R-:W-:Y:S01]  /*d2a0*/  BPT.TRAP 0x1 ;  /* 0x000000040000795c */ /* 0x000fe20000300000 */
.L_x_7615:
[----:B-1----:R-:W-:Y:S05]  /*d2b0*/  @P1 BRA `(.L_x_7616) ;  /* 0x0000000000081947 */ /* 0x002fea0003800000 */
[----:B------:R-:W1:Y:S02]  /*d2c0*/  SYNCS.PHASECHK.TRANS64.TRYWAIT P1, [UR5+0x28850], R0 ;  /* 0x02885000ff0075a7 */ /* 0x000e640008020145 */
[----:B-1----:R-:W-:Y:S05]  /*d2d0*/  @!P1 BRA `(.L_x_7617) ;  /* 0x0000006400249947 */ /* 0x002fea0003800000 */
.L_x_7616:
[----:B------:R-:W-:Y:S01]  /*d2e0*/  UIADD3 UR40, UR40, 0x400, URZ ;  /* 0x0000040028287890 */ /* 0x000fe2000fffe03f */
[----:B------:R-:W-:Y:S01]  /*d2f0*/  WARPGROUP.ARRIVE ;  /* 0x00000000000079c5 */ /* 0x000fe20000000000 */
[----:B------:R-:W-:Y:S01]  /*d300*/  UMOV UR47, 0x40000040 ;  /* 0x40000040002f7882 */ /* 0x000fe20000000000 */
[----:B------:R-:W-:Y:S01]  /*d310*/  UMOV UR7, 0x40000040 ;  /* 0x4000004000077882 */ /* 0x000fe20000000000 */
[----:B------:R-:W-:Y:S01]  /*d320*/  USHF.R.U32.HI UR40, URZ, 0x4, UR40 ;  /* 0x000000043f287899 */ /* 0x000fe20008011628 */
[----:B01----:R-:W0:Y:S01]  /*d330*/  SHFL.BFLY PT, R0, R5, 0x2, 0x1f ;  /* 0x0c401f0005007f89 */ /* 0x003e2200000e0000 */
[----:B------:R-:W-:Y:S02]  /*d340*/  IMAD.MOV.U32 R8, RZ, RZ, RZ ;  /* 0x000000ffff087224 */ /* 0x000fe400078e00ff */
[----:B------:R-:W-:Y:S01]  /*d350*/  ULOP3.LUT UR40, UR40, 0x3fff, URZ, 0xc0, !UPT ;  /* 0x00003fff28287892 */ /* 0x000fe2000f8ec03f */
[----:B------:R-:W1:Y:S03]  /*d360*/  SHFL.BFLY PT, R3, R4, 0x2, 0x1f ;  /* 0x0c401f0004037f89 */ /* 0x000e6600000e0000 */
[----:B------:R-:W-:-:S04]  /*d370*/  ULOP3.LUT UR40, UR40, 0x4000000, URZ, 0xfc, !UPT ;  /* 0x0400000028287892 */ /* 0x000fc8000f8efc3f */
[----:B------:R-:W-:-:S04]  /*d380*/  ULEA UR46, UR46, UR40, 0xb ;  /* 0x000000282e2e7291 */ /* 0x000fc8000f8e583f */
[----:B------:R-:W-:-:S05]  /*d390*/  UIADD3 UR4, UR46, 0x80, URZ ;  /* 0x000000802e047890 */ /* 0x000fca000fffe03f */
[----:B------:R-:W-:Y:S01]  /*d3a0*/  HGMMA.64x128x16.F32.BF16 R88, R180, gdesc[UR44].tnspB, R88, gsb0 ;  /* 0x41e0002cb4587df0 */ /* 0x000fe20008001858 */
[----:B------:R-:W-:Y:S01]  /*d3b0*/  UMOV UR47, 0x40000040 ;  /* 0x40000040002f7882 */ /* 0x000fe20000000000 */
[----:B------:R-:W-:Y:S01]  /*d3c0*/  UMOV UR6, UR4 ;  /* 0x0000000400067c82 */ /* 0x000fe20008000000 */
[----:B------:R-:W-:Y:S01]  /*d3d0*/  UIADD3 UR4, UR46, 0x100, URZ ;  /* 0x000001002e047890 */ /* 0x000fe2000fffe03f */
[----:B0-----:R-:W-:Y:S01]  /*d3e0*/  FADD.FTZ R0, R0, R5 ;  /* 0x0000000500007221 */ /* 0x001fe20000010000 */
[----:B-1----:R-:W-:Y:S01]  /*d3f0*/  FADD.FTZ R2, R3, R4 ;  /* 0x0000000403027221 */ /* 0x002fe20000010000 */
[----:B------:R-:W-:-:S03]  /*d400*/  IMAD.MOV.U32 R4, RZ, RZ, RZ ;  /* 0x000000ffff047224 */ /* 0x000fc600078e00ff */
[----:B------:R-:W0:Y:S04]  /*d410*/  SHFL.BFLY PT, R3, R0, 0x1, 0x1f ;  /* 0x0c201f0000037f89 */ /* 0x000e2800000e0000 */
[----:B------:R-:W1:Y:S01]  /*d420*/  SHFL.BFLY PT, R11, R2, 0x1, 0x1f ;  /* 0x0c201f00020b7f89 */ /* 0x000e6200000e0000 */
[----:B0-----:R-:W-:Y:S01]  /*d430*/  FADD.FTZ R12, R0, R3 ;  /* 0x00000003000c7221 */ /* 0x001fe20000010000 */
[----:B------:R-:W-:Y:S02]  /*d440*/  IMAD.MOV.U32 R3, RZ, RZ, -0x800000 ;  /* 0xff800000ff037424 */ /* 0x000fe400078e00ff */
[----:B------:R-:W-:Y:S02]  /*d450*/  IMAD.MOV.U32 R0, RZ, RZ, -0x800000 ;  /* 0xff800000ff007424 */ /* 0x000fe400078e00ff */
[----:B-1----:R-:W-:Y:S01]  /*d460*/  FADD.FTZ R11, R2, R11 ;  /* 0x0000000b020b7221 */ /* 0x002fe20000010000 */
[----:B------:R-:W-:-:S04]  /*d470*/  FSETP.NE.FTZ.AND P1, PT, R12, RZ, PT ;  /* 0x000000ff0c00720b */ /* 0x000fc80003f35000 */
[----:B------:R-:W-:-:S09]  /*d480*/  FSETP.NE.FTZ.AND P2, PT, R11, RZ, PT ;  /* 0x000000ff0b00720b */ /* 0x000fd20003f55000 */
[----:B------:R-:W0:Y:S01]  /*d490*/  @P1 MUFU.LG2 R5, R12 ;  /* 0x0000000c00051308 */ /* 0x000e220000000c00 */
[----:B------:R-:W-:-:S03]  /*d4a0*/  @P1 FMUL.FTZ R2, R6, 0.69314718246459960938 ;  /* 0x3f31721806021820 */ /* 0x000fc60000410000 */
[----:B------:R-:W-:-:S04]  /*d4b0*/  @P2 FMUL.FTZ R13, R6, 0.69314718246459960938 ;  /* 0x3f317218060d2820 */ /* 0x000fc80000410000 */
[----:B------:R-:W1:Y:S08]  /*d4c0*/  @P2 MUFU.LG2 R10, R11 ;  /* 0x0000000b000a2308 */ /* 0x000e700000000c00 */
[----:B------:R3:W4:Y:S01]  /*d4d0*/  @P1 MUFU.RCP R4, R12 ;  /* 0x0000000c00041308 */ /* 0x0007220000001000 */
        /* <DEDUP_REMOVED lines=39> */
[----:B------:R-:W-:-:S07]  /*d750*/  WARPGROUP.ARRIVE ;  /* 0x00000000000079c5 */ /* 0x000fce0000000000 */
[----:B------:R-:W-:Y:S03]  /*d760*/  HGMMA.64x128x16.F32.BF16 R88, R152, gdesc[UR44].tnspB, R88, gsb0 ;  /* 0x41e0002c98587df0 */ /* 0x000fe60008001858 */
[----:B------:R-:W-:Y:S02]  /*d770*/  WARPGROUP.DEPBAR.LE gsb0, 0x0 ;  /* 0x00008000000079c5 */ /* 0x000fe40000010000 */
[----:B0--34-:R-:W-:Y:S05]  /*d780*/  @!P0 BRA `(.L_x_7618) ;  /* 0x0000000000048947 */ /* 0x019fea0003800000 */
[----:B------:R-:W-:Y:S01]  /*d790*/  BPT.TRAP 0x1 ;  /* 0x000000040000795c */ /* 0x000fe20000300000 */
.L_x_7618:
        /* <DEDUP_REMOVED lines=68> */
.L_x_7540:
[----:B------:R-:W-:Y:S05]  /*dbe0*/  @P0 BRA `(.L_x_7619) ;  /* 0x00000014004c0947 */ /* 0x000fea0003800000 */
[----:B------:R-:W0:Y:S01]  /*dbf0*/  S2R R2, SR_TID.X ;  /* 0x0000000000027919 */ /* 0x000e220000002100 */
[----:B------:R-:W1:Y:S01]  /*dc00*/  LDC R17, c[0x0][0xbe8] ;  /* 0x0002fa00ff117b82 */ /* 0x000e620000000800 */
[----:B------:R-:W-:Y:S02]  /*dc10*/  USHF.R.S32.HI UR7, URZ, 0x1f, UR37 ;  /* 0x0000001f3f077899 */ /* 0x000fe40008011425 */
[----:B--2---:R-:W-:Y:S01]  /*dc20*/  IMAD R16, RZ, RZ, -UR37 ;  /* 0x80000025ff107e24 */ /* 0x004fe2000f8e02ff */
        /* <DEDUP_REMOVED lines=9> */
[----:B------:R-:W4:Y:S01]  /*dcc0*/  S2UR UR11, SR_CTAID.Y ;  /* 0x00000000000b79c3 */ /* 0x000f220000002600 */
[----:B------:R-:W-:-:S07]  /*dcd0*/  UIMAD UR7, UR7, UR8, URZ ;  /* 0x00000008070772a4 */ /* 0x000fce000f8e023f */
[----:B------:R-:W-:Y:S01]  /*dce0*/  BAR.SYNC.DEFER_BLOCKING 0x1, 0x100 ;  /* 0x0044000000007b1d */ /* 0x000fe20000010000 */
[----:B-1----:R-:W-:-:S07]  /*dcf0*/  ISETP.NE.AND P0, PT, R17, 0x1, PT ;  /* 0x000000011100780c */ /* 0x002fce0003f05270 */
[----:B------:R-:W4:Y:S01]  /*dd00*/  LDC R21, c[0x0][0xc50] ;  /* 0x00031400ff157b82 */ /* 0x000f220000000800 */
[----:B0-----:R-:W-:Y:S01]  /*dd10*/  VIADD R4, R2, 0xffffff80 ;  /* 0xffffff8002047836 */ /* 0x001fe20000000000 */
[----:B---3--:R-:W-:-:S06]  /*dd20*/  USHF.R.S32.HI UR10, URZ, 0x1f, UR12 ;  /* 0x0000001f3f0a7899 */ /* 0x008fcc000801140c */
[----:B------:R-:W0:Y:S01]  /*dd30*/  LDC.64 R14, c[0x0][0xb40] ;  /* 0x0002d000ff0e7b82 */ /* 0x000e220000000a00 */
[----:B------:R-:W-:-:S04]  /*dd40*/  SHF.R.S32.HI R5, RZ, 0x1f, R4 ;  /* 0x0000001fff057819 */ /* 0x000fc80000011404 */
[----:B------:R-:W-:-:S03]  /*dd50*/  LEA.HI R2, R5, R4, RZ, 0x7 ;  /* 0x0000000405027211 */ /* 0x000fc600078f38ff */
[----:B------:R-:W1:Y:S01]  /*dd60*/  @P0 LDC R13, c[0x0][0xbf0] ;  /* 0x0002fc00ff0d0b82 */ /* 0x000e620000000800 */
[----:B------:R-:W-:Y:S02]  /*dd70*/  LEA.HI R5, R5, R4, RZ, 0x2 ;  /* 0x0000000405057211 */ /* 0x000fe400078f10ff */
[----:B------:R-:W-:Y:S02]  /*dd80*/  LOP3.LUT R7, R2, 0xffffff80, RZ, 0xc0, !PT ;  /* 0xffffff8002077812 */ /* 0x000fe400078ec0ff */
[----:B------:R-:W-:-:S03]  /*dd90*/  LOP3.LUT R5, R5, 0xfffffffc, RZ, 0xc0, !PT ;  /* 0xfffffffc05057812 */ /* 0x000fc600078ec0ff */
[C---:B------:R-:W-:Y:S01]  /*dda0*/  IMAD.IADD R18, R4.reuse, 0x1, -R7 ;  /* 0x0000000104127824 */ /* 0x040fe200078e0a07 */
[----:B------:R-:W-:Y:S01]  /*ddb0*/  SHF.R.S32.HI R7, RZ, 0x7, R2 ;  /* 0x00000007ff077819 */ /* 0x000fe20000011402 */
[----:B------:R-:W-:Y:S01]  /*ddc0*/  IMAD.IADD R5, R4, 0x1, -R5 ;  /* 0x0000000104057824 */ /* 0x000fe200078e0a05 */
[----:B------:R-:W3:Y:S01]  /*ddd0*/  @P0 LDC R27, c[0x0][0xbec] ;  /* 0x0002fb00ff1b0b82 */ /* 0x000ee20000000800 */
[----:B----4-:R-:W-:Y:S01]  /*dde0*/  IMAD R21, R21, R16, UR11 ;  /* 0x0000000b15157e24 */ /* 0x010fe2000f8e0210 */
[----:B------:R-:W-:Y:S02]  /*ddf0*/  SHF.R.S32.HI R9, RZ, 0x1f, R18 ;  /* 0x0000001fff097819 */ /* 0x000fe40000011412 */
[----:B------:R-:W-:Y:S01]  /*de00*/  LEA.HI R2, R2, R7, RZ, 0x1 ;  /* 0x0000000702027211 */ /* 0x000fe200078f08ff */
[----:B0-----:R-:W-:Y:S01]  /*de10*/  IMAD R12, R14, UR10, RZ ;  /* 0x0000000a0e0c7c24 */ /* 0x001fe2000f8e02ff */
[----:B------:R-:W-:Y:S02]  /*de20*/  LEA.HI R23, R9, R18, RZ, 0x2 ;  /* 0x0000001209177211 */ /* 0x000fe400078f10ff */
[----:B------:R-:W-:Y:S01]  /*de30*/  LOP3.LUT R2, R2, 0x3fffffe, RZ, 0xc0, !PT ;  /* 0x03fffffe02027812 */ /* 0x000fe200078ec0ff */
[----:B------:R-:W0:Y:S01]  /*de40*/  @P0 LDC R20, c[0x0][0xbf0] ;  /* 0x0002fc00ff140b82 */ /* 0x000e220000000800 */
[----:B------:R-:W-:-:S02]  /*de50*/  SHF.R.S32.HI R6, RZ, 0x2, R23 ;  /* 0x00000002ff067819 */ /* 0x000fc40000011417 */
[----:B------:R-:W-:Y:S01]  /*de60*/  SHF.R.S32.HI R11, RZ, 0x1f, R23 ;  /* 0x0000001fff0b7819 */ /* 0x000fe20000011417 */
[----:B------:R-:W-:Y:S01]  /*de70*/  IMAD.IADD R2, R7, 0x1, -R2 ;  /* 0x0000000107027824 */ /* 0x000fe200078e0a02 */
[----:B------:R-:W-:Y:S02]  /*de80*/  LEA.HI R9, R9, R18, RZ, 0x5 ;  /* 0x0000001209097211 */ /* 0x000fe400078f28ff */
[----:B------:R-:W-:Y:S02]  /*de90*/  LEA.HI R11, R11, R6, RZ, 0x3 ;  /* 0x000000060b0b7211 */ /* 0x000fe400078f18ff */
[----:B------:R-:W-:Y:S02]  /*dea0*/  SHF.R.S32.HI R7, RZ, 0x5, R9 ;  /* 0x00000005ff077819 */ /* 0x000fe40000011409 */
[----:B------:R-:W-:Y:S01]  /*deb0*/  LOP3.LUT R11, R11, 0xfffffff8, RZ, 0xc0, !PT ;  /* 0xfffffff80b0b7812 */ /* 0x000fe200078ec0ff */
[----:B------:R-:W4:Y:S01]  /*dec0*/  @P0 LDC R9, c[0x0][0xbec] ;  /* 0x0002fb00ff090b82 */ /* 0x000f220000000800 */
[----:B------:R-:W-:-:S03]  /*ded0*/  LOP3.LUT R23, R23, 0x7ffffffc, RZ, 0xc0, !PT ;  /* 0x7ffffffc17177812 */ /* 0x000fc600078ec0ff */
[----:B------:R-:W-:Y:S01]  /*dee0*/  IMAD.IADD R4, R6, 0x1, -R11 ;  /* 0x0000000106047824 */ /* 0x000fe200078e0a0b */
[----:B------:R-:W-:-:S03]  /*def0*/  LEA.HI R6, R5, R5, RZ, 0x1 ;  /* 0x0000000505067211 */ /* 0x000fc600078f08ff */
[----:B------:R-:W5:Y:S01]  /*df00*/  LDC.64 R10, c[0x0][0xbd8] ;  /* 0x0002f600ff0a7b82 */ /* 0x000f620000000a00 */
        /* <DEDUP_REMOVED lines=13> */
[----:B--2---:R-:W-:Y:S02]  /*dfe0*/  IMAD R2, R19, 0x80, R2 ;  /* 0x0000008013027824 */ /* 0x004fe400078e0202 */
[----:B------:R-:W-:Y:S01]  /*dff0*/  IMAD.U32 R7, RZ, RZ, UR6 ;  /* 0x00000006ff077e24 */ /* 0x000fe2000f8e00ff */
[----:B------:R-:W-:Y:S01]  /*e000*/  ULDC.64 UR6, c[0x0][0xb48] ;  /* 0x0002d20000067ab9 */ /* 0x000fe20000000a00 */
[C---:B-----5:R-:W-:Y:S02]  /*e010*/  IMAD R8, R10.reuse, UR10, RZ ;  /* 0x0000000a0a087c24 */ /* 0x060fe4000f8e02ff */
[----:B------:R-:W-:-:S04]  /*e020*/  IMAD.WIDE.U32 R4, R10, UR12, R4 ;  /* 0x0000000c0a047c25 */ /* 0x000fc8000f8e0004 */
[----:B------:R-:W-:Y:S02]  /*e030*/  IMAD R11, R11, UR12, R8 ;  /* 0x0000000c0b0b7c24 */ /* 0x000fe4000f8e0208 */
[----:B------:R-:W-:Y:S02]  /*e040*/  IMAD R8, R19, 0x80, R6 ;  /* 0x0000008013087824 */ /* 0x000fe400078e0206 */
[----:B------:R-:W-:Y:S01]  /*e050*/  IMAD.U32 R6, RZ, RZ, UR4 ;  /* 0x00000004ff067e24 */ /* 0x000fe2000f8e00ff */
[----:B------:R-:W-:Y:S01]  /*e060*/  ULDC.64 UR4, c[0x0][0xbe0] ;  /* 0x0002f80000047ab9 */ /* 0x000fe20000000a00 */
[----:B----4-:R-:W-:-:S04]  /*e070*/  @P0 IMAD.HI.U32 R10, R8, R9, RZ ;  /* 0x00000009080a0227 */ /* 0x010fc800078e00ff */
[----:B------:R-:W-:Y:S01]  /*e080*/  IMAD.MOV.U32 R9, RZ, RZ, R8 ;  /* 0x000000ffff097224 */ /* 0x000fe200078e0008 */
[----:B-1----:R-:W-:Y:S01]  /*e090*/  @P0 SHF.R.U32.HI R9, RZ, R13, R10 ;  /* 0x0000000dff090219 */ /* 0x002fe2000001160a */
[----:B------:R-:W-:Y:S01]  /*e0a0*/  IMAD R13, R15, UR12, R12 ;  /* 0x0000000c0f0d7c24 */ /* 0x000fe2000f8e020c */
[----:B------:R-:W-:Y:S01]  /*e0b0*/  SHF.R.S32.HI R12, RZ, 0x1f, R21 ;  /* 0x0000001fff0c7819 */ /* 0x000fe20000011415 */
[----:B------:R-:W-:-:S04]  /*e0c0*/  IMAD.WIDE.U32 R6, R14, UR12, R6 ;  /* 0x0000000c0e067c25 */ /* 0x000fc8000f8e0006 */
[----:B------:R-:W-:Y:S02]  /*e0d0*/  IMAD.IADD R5, R5, 0x1, R11 ;  /* 0x0000000105057824 */ /* 0x000fe400078e020b */
[----:B---3--:R-:W-:-:S04]  /*e0e0*/  @P0 IMAD.HI.U32 R27, R8, R27, RZ ;  /* 0x0000001b081b0227 */ /* 0x008fc800078e00ff */
[----:B------:R-:W-:Y:S02]  /*e0f0*/  IMAD.IADD R7, R7, 0x1, R13 ;  /* 0x0000000107077824 */ /* 0x000fe400078e020d */
[----:B------:R-:W-:Y:S02]  /*e100*/  IMAD R13, R12, UR6, RZ ;  /* 0x000000060c0d7c24 */ /* 0x000fe4000f8e02ff */
[----:B------:R-:W-:-:S04]  /*e110*/  IMAD.WIDE.U32 R4, R21, UR4, R4 ;  /* 0x0000000415047c25 */ /* 0x000fc8000f8e0004 */
[----:B------:R-:W-:Y:S01]  /*e120*/  IMAD.MOV.U32 R11, RZ, RZ, R8 ;  /* 0x000000ffff0b7224 */ /* 0x000fe200078e0008 */
[----:B0-----:R-:W-:Y:S01]  /*e130*/  @P0 SHF.R.U32.HI R11, RZ, R20, R27 ;  /* 0x00000014ff0b0219 */ /* 0x001fe2000001161b */
        /* <DEDUP_REMOVED lines=36> */
[----:B0-----:R-:W-:Y:S01]  /*e380*/  ULEA UR4, UR5, UR4, 0x18 ;  /* 0x0000000405047291 */ /* 0x001fe2000f8ec03f */
[----:B------:R-:W-:Y:S01]  /*e390*/  IMAD R17, R17, UR6, RZ ;  /* 0x0000000611117c24 */ /* 0x000fe2000f8e02ff */
[----:B------:R-:W-:Y:S01]  /*e3a0*/  LEA.HI.X R9, R4, UR7, R9, 0x2, P0 ;  /* 0x0000000704097c11 */ /* 0x000fe200080f1409 */
[----:B------:R-:W-:Y:S01]  /*e3b0*/  VIADD R16, R2, 0x8 ;  /* 0x0000000802107836 */ /* 0x000fe20000000000 */
[----:B------:R-:W-:Y:S01]  /*e3c0*/  LEA.HI.X R22, R6, UR9, R5, 0x2, P1 ;  /* 0x0000000906167c11 */ /* 0x000fe200088f1405 */
        /* <DEDUP_REMOVED lines=8> */
[----:B------:R-:W-:Y:S01]  /*e450*/  SHFL.IDX PT, R6, R8, 0x1, 0x1c1f ;  /* 0x003c1f0008067f89 */ /* 0x000fe200000e0000 */
[----:B------:R-:W-:-:S03]  /*e460*/  IMAD.IADD R19, R18, 0x1, -R23 ;  /* 0x0000000112137824 */ /* 0x000fc600078e0a17 */
[----:B------:R-:W1:Y:S01]  /*e470*/  SHFL.IDX PT, R7, R9, 0x1, 0x1c1f ;  /* 0x003c1f0009077f89 */ /* 0x000e6200000e0000 */
[----:B------:R-:W-:Y:S02]  /*e480*/  IMAD.SHL.U32 R19, R19, 0x2, RZ ;  /* 0x0000000213137824 */ /* 0x000fe400078e00ff */
[----:B------:R-:W-:Y:S01]  /*e490*/  SYNCS.ARRIVE.TRANS64.RED.A1T0 RZ, [UR4], RZ ;  /* 0x000000ffffff79a7 */ /* 0x000fe20008100404 */
[----:B------:R2:W3:Y:S04]  /*e4a0*/  SHFL.IDX PT, R14, R20, RZ, 0x1c1f ;  /* 0x001c1fff140e7589 */ /* 0x0004e800000e0000 */
[----:B------:R2:W4:Y:S04]  /*e4b0*/  SHFL.IDX PT, R15, R22, RZ, 0x1c1f ;  /* 0x001c1fff160f7589 */ /* 0x00052800000e0000 */
[----:B0-----:R2:W-:Y:S04]  /*e4c0*/  @!P1 ST.E desc[UR48][R4.64], R3 ;  /* 0x0000000304009985 */ /* 0x0015e8000c101930 */
[----:B-1----:R2:W-:Y:S01]  /*e4d0*/  @!P0 ST.E desc[UR48][R6.64], R0 ;  /* 0x0000000006008985 */ /* 0x0025e2000c101930 */
[----:B------:R-:W-:Y:S05]  /*e4e0*/  @P2 BRA `(.L_x_7621) ;  /* 0x0000000400782947 */ /* 0x000fea0003800000 */
[C---:B--2---:R-:W-:Y:S01]  /*e4f0*/  VIADD R0, R19.reuse, 0x8 ;  /* 0x0000000813007836 */ /* 0x044fe20000000000 */
[----:B------:R-:W-:Y:S01]  /*e500*/  ULDC UR4, c[0x0][0xac8] ;  /* 0x0002b20000047ab9 */ /* 0x000fe20000000800 */
[C---:B------:R-:W-:Y:S01]  /*e510*/  VIADD R6, R19.reuse, 0x10 ;  /* 0x0000001013067836 */ /* 0x040fe20000000000 */
[C---:B------:R-:W-:Y:S01]  /*e520*/  ISETP.GE.AND P2, PT, R19.reuse, UR4, PT ;  /* 0x0000000413007c0c */ /* 0x040fe2000bf46270 */
[C---:B------:R-:W-:Y:S01]  /*e530*/  VIADD R7, R19.reuse, 0x18 ;  /* 0x0000001813077836 */ /* 0x040fe20000000000 */
[----:B------:R-:W-:Y:S01]  /*e540*/  ISETP.GE.AND P3, PT, R0, UR4, PT ;  /* 0x0000000400007c0c */ /* 0x000fe2000bf66270 */
[C---:B------:R-:W-:Y:S01]  /*e550*/  VIADD R8, R19.reuse, 0x28 ;  /* 0x0000002813087836 */ /* 0x040fe20000000000 */
[----:B------:R-:W-:Y:S01]  /*e560*/  ISETP.GE.AND P0, PT, R6, UR4, PT ;  /* 0x0000000406007c0c */ /* 0x000fe2000bf06270 */
[----:B------:R-:W-:Y:S01]  /*e570*/  VIADD R9, R19, 0x30 ;  /* 0x0000003013097836 */ /* 0x000fe20000000000 */
[----:B------:R-:W-:Y:S01]  /*e580*/  ISETP.GE.AND P1, PT, R7, UR4, PT ;  /* 0x0000000407007c0c */ /* 0x000fe2000bf26270 */
[----:B------:R-:W-:-:S02]  /*e590*/  VIADD R10, R19, 0x38 ;  /* 0x00000038130a7836 */ /* 0x000fc40000000000 */
[----:B------:R-:W-:Y:S01]  /*e5a0*/  VIADD R11, R19, 0x40 ;  /* 0x00000040130b7836 */ /* 0x000fe20000000000 */
[----:B------:R-:W-:Y:S01]  /*e5b0*/  ISETP.GE.AND P4, PT, R9, UR4, PT ;  /* 0x0000000409007c0c */ /* 0x000fe2000bf86270 */
[C---:B------:R-:W-:Y:S01]  /*e5c0*/  VIADD R12, R19.reuse, 0x50 ;  /* 0x00000050130c7836 */ /* 0x040fe20000000000 */
[----:B------:R-:W-:Y:S01]  /*e5d0*/  ISETP.GE.AND P5, PT, R10, UR4, PT ;  /* 0x000000040a007c0c */ /* 0x000fe2000bfa6270 */
[----:B---34-:R-:W-:Y:S01]  /*e5e0*/  @!P2 IMAD.WIDE R2, R19, 0x4, R14 ;  /* 0x000000041302a825 */ /* 0x018fe200078e020e */
[----:B------:R-:W-:Y:S02]  /*e5f0*/  ISETP.GE.AND P6, PT, R11, UR4, PT ;  /* 0x000000040b007c0c */ /* 0x000fe4000bfc6270 */
[----:B------:R-:W-:Y:S01]  /*e600*/  @!P3 LEA.HI R0, R0, R0, RZ, 0x1 ;  /* 0x000000000000b211 */ /* 0x000fe200078f08ff */
[----:B------:R-:W-:Y:S01]  /*e610*/  VIADD R18, R19, 0x60 ;  /* 0x0000006013127836 */ /* 0x000fe20000000000 */
[----:B------:R0:W-:Y:S01]  /*e620*/  @!P2 ST.E.64 desc[UR48][R2.64], R88 ;  /* 0x000000580200a985 */ /* 0x0001e2000c101b30 */
[----:B------:R-:W-:-:S02]  /*e630*/  @!P0 LEA.HI R6, R6, R6, RZ, 0x1 ;  /* 0x0000000606068211 */ /* 0x000fc400078f08ff */
[----:B------:R-:W-:Y:S01]  /*e640*/  @!P3 LOP3.LUT R5, R0, 0xfffffffe, RZ, 0xc0, !PT ;  /* 0xfffffffe0005b812 */ /* 0x000fe200078ec0ff */
[----:B------:R-:W-:Y:S01]  /*e650*/  VIADD R0, R19, 0x20 ;  /* 0x0000002013007836 */ /* 0x000fe20000000000 */
[----:B------:R-:W-:Y:S02]  /*e660*/  @!P1 LEA.HI R7, R7, R7, RZ, 0x1 ;  /* 0x0000000707079211 */ /* 0x000fe400078f08ff */
[----:B------:R-:W-:Y:S01]  /*e670*/  @!P5 LEA.HI R10, R10, R10, RZ, 0x1 ;  /* 0x0000000a0a0ad211 */ /* 0x000fe200078f08ff */
[----:B------:R-:W-:Y:S01]  /*e680*/  @!P3 IMAD.WIDE R4, R5, 0x4, R14 ;  /* 0x000000040504b825 */ /* 0x000fe200078e020e */
[----:B------:R-:W-:Y:S02]  /*e690*/  ISETP.GE.AND P2, PT, R0, UR4, PT ;  /* 0x0000000400007c0c */ /* 0x000fe4000bf46270 */
[----:B------:R-:W-:Y:S02]  /*e6a0*/  @!P5 LOP3.LUT R13, R10, 0xfffffffe, RZ, 0xc0, !PT ;  /* 0xfffffffe0a0dd812 */ /* 0x000fe400078ec0ff */
[----:B------:R1:W-:Y:S01]  /*e6b0*/  @!P3 ST.E.64 desc[UR48][R4.64], R92 ;  /* 0x0000005c0400b985 */ /* 0x0003e2000c101b30 */
[----:B------:R-:W-:-:S02]  /*e6c0*/  ISETP.GE.AND P3, PT, R8, UR4, PT ;  /* 0x0000000408007c0c */ /* 0x000fc4000bf66270 */
[----:B0-----:R-:W-:Y:S02]  /*e6d0*/  @!P0 LOP3.LUT R3, R6, 0xfffffffe, RZ, 0xc0, !PT ;  /* 0xfffffffe06038812 */ /* 0x001fe400078ec0ff */
[----:B------:R-:W-:-:S03]  /*e6e0*/  @!P4 LEA.HI R6, R9, R9, RZ, 0x1 ;  /* 0x000000090906c211 */ /* 0x000fc600078f08ff */
[----:B------:R-:W-:Y:S01]  /*e6f0*/  @!P0 IMAD.WIDE R2, R3, 0x4, R14 ;  /* 0x0000000403028825 */ /* 0x000fe200078e020e */
[----:B------:R-:W-:-:S04]  /*e700*/  @!P2 LEA.HI R0, R0, R0, RZ, 0x1 ;  /* 0x000000000000a211 */ /* 0x000fc800078f08ff */
[----:B------:R0:W-:Y:S01]  /*e710*/  @!P0 ST.E.64 desc[UR48][R2.64], R96 ;  /* 0x0000006002008985 */ /* 0x0001e2000c101b30 */
[----:B------:R-:W-:Y:S02]  /*e720*/  @!P3 LEA.HI R8, R8, R8, RZ, 0x1 ;  /* 0x000000080808b211 */ /* 0x000fe400078f08ff */
[----:B-1----:R-:W-:Y:S02]  /*e730*/  @!P1 LOP3.LUT R5, R7, 0xfffffffe, RZ, 0xc0, !PT ;  /* 0xfffffffe07059812 */ /* 0x002fe400078ec0ff */
[----:B------:R-:W-:Y:S02]  /*e740*/  @!P2 LOP3.LUT R7, R0, 0xfffffffe, RZ, 0xc0, !PT ;  /* 0xfffffffe0007a812 */ /* 0x000fe400078ec0ff */
[----:B------:R-:W-:Y:S01]  /*e750*/  @!P3 LOP3.LUT R9, R8, 0xfffffffe, RZ, 0xc0, !PT ;  /* 0xfffffffe0809b812 */ /* 0x000fe200078ec0ff */
[--C-:B------:R-:W-:Y:S01]  /*e760*/  @!P1 IMAD.WIDE R4, R5, 0x4, R14.reuse ;  /* 0x0000000405049825 */ /* 0x100fe200078e020e */
[----:B------:R-:W-:Y:S02]  /*e770*/  @!P6 LEA.HI R0, R11, R11, RZ, 0x1 ;  /* 0x0000000b0b00e211 */ /* 0x000fe400078f08ff */
[----:B------:R-:W-:Y:S01]  /*e780*/  @!P4 LOP3.LUT R11, R6, 0xfffffffe, RZ, 0xc0, !PT ;  /* 0xfffffffe060bc812 */ /* 0x000fe200078ec0ff */
[--C-:B------:R-:W-:Y:S01]  /*e790*/  @!P2 IMAD.WIDE R6, R7, 0x4, R14.reuse ;  /* 0x000000040706a825 */ /* 0x100fe200078e020e */
[----:B------:R-:W-:Y:S01]  /*e7a0*/  @!P6 LOP3.LUT R21, R0, 0xfffffffe, RZ, 0xc0, !PT ;  /* 0xfffffffe0015e812 */ /* 0x000fe200078ec0ff */
[----:B------:R1:W-:Y:S01]  /*e7b0*/  @!P1 ST.E.64 desc[UR48][R4.64], R100 ;  /* 0x0000006404009985 */ /* 0x0003e2000c101b30 */
[----:B------:R-:W-:Y:S01]  /*e7c0*/  ISETP.GE.AND P1, PT, R12, UR4, PT ;  /* 0x000000040c007c0c */ /* 0x000fe2000bf26270 */
[----:B0-----:R-:W-:-:S02]  /*e7d0*/  @!P3 IMAD.WIDE R2, R9, 0x4, R14 ;  /* 0x000000040902b825 */ /* 0x001fc400078e020e */
[----:B------:R0:W-:Y:S02]  /*e7e0*/  @!P2 ST.E.64 desc[UR48][R6.64], R104 ;  /* 0x000000680600a985 */ /* 0x0001e4000c101b30 */
[----:B------:R-:W-:Y:S02]  /*e7f0*/  VIADD R0, R19, 0x48 ;  /* 0x0000004813007836 */ /* 0x000fe40000000000 */
[--C-:B------:R-:W-:Y:S01]  /*e800*/  @!P5 IMAD.WIDE R8, R13, 0x4, R14.reuse ;  /* 0x000000040d08d825 */ /* 0x100fe200078e020e */
[----:B------:R2:W-:Y:S01]  /*e810*/  @!P3 ST.E.64 desc[UR48][R2.64], R108 ;  /* 0x0000006c0200b985 */ /* 0x0005e2000c101b30 */
[----:B------:R-:W-:Y:S02]  /*e820*/  ISETP.GE.AND P3, PT, R18, UR4, PT ;  /* 0x0000000412007c0c */ /* 0x000fe4000bf66270 */
[----:B------:R-:W-:Y:S01]  /*e830*/  VIADD R13, R19, 0x58 ;  /* 0x00000058130d7836 */ /* 0x000fe20000000000 */
[----:B------:R-:W-:Y:S01]  /*e840*/  ISETP.GE.AND P0, PT, R0, UR4, PT ;  /* 0x0000000400007c0c */ /* 0x000fe2000bf06270 */
[----:B-1----:R-:W-:Y:S01]  /*e850*/  @!P4 IMAD.WIDE R4, R11, 0x4, R14 ;  /* 0x000000040b04c825 */ /* 0x002fe200078e020e */
[----:B------:R-:W-:-:S02]  /*e860*/  @!P1 LEA.HI R12, R12, R12, RZ, 0x1 ;  /* 0x0000000c0c0c9211 */ /* 0x000fc400078f08ff */
[----:B------:R-:W-:Y:S01]  /*e870*/  ISETP.GE.AND P2, PT, R13, UR4, PT ;  /* 0x000000040d007c0c */ /* 0x000fe2000bf46270 */
[----:B------:R-:W-:Y:S01]  /*e880*/  @!P6 IMAD.WIDE R10, R21, 0x4, R14 ;  /* 0x00000004150ae825 */ /* 0x000fe200078e020e */
[----:B------:R1:W-:Y:S03]  /*e890*/  @!P4 ST.E.64 desc[UR48][R4.64], R112 ;  /* 0x000000700400c985 */ /* 0x0003e6000c101b30 */
[C---:B0-----:R-:W-:Y:S01]  /*e8a0*/  VIADD R6, R19.reuse, 0x68 ;  /* 0x0000006813067836 */ /* 0x041fe20000000000 */
[----:B------:R0:W-:Y:S01]  /*e8b0*/  @!P5 ST.E.64 desc[UR48][R8.64], R116 ;  /* 0x000000740800d985 */ /* 0x0001e2000c101b30 */
[C---:B--2---:R-:W-:Y:S01]  /*e8c0*/  VIADD R3, R19.reuse, 0x78 ;  /* 0x0000007813037836 */ /* 0x044fe20000000000 */
[----:B------:R-:W-:Y:S01]  /*e8d0*/  @!P3 LEA.HI R18, R18, R18, RZ, 0x1 ;  /* 0x000000121212b211 */ /* 0x000fe200078f08ff */
[----:B------:R-:W-:Y:S01]  /*e8e0*/  VIADD R7, R19, 0x70 ;  /* 0x0000007013077836 */ /* 0x000fe20000000000 */
[----:B------:R2:W-:Y:S01]  /*e8f0*/  @!P6 ST.E.64 desc[UR48][R10.64], R120 ;  /* 0x000000780a00e985 */ /* 0x0005e2000c101b30 */
[----:B------:R-:W-:-:S02]  /*e900*/  ISETP.GE.AND P4, PT, R6, UR4, PT ;  /* 0x0000000406007c0c */ /* 0x000fc4000bf86270 */
[----:B------:R-:W-:Y:S02]  /*e910*/  ISETP.GE.AND P6, PT, R3, UR4, PT ;  /* 0x0000000403007c0c */ /* 0x000fe4000bfc6270 */
[----:B------:R-:W-:Y:S02]  /*e920*/  ISETP.GE.AND P5, PT, R7, UR4, PT ;  /* 0x0000000407007c0c */ /* 0x000fe4000bfa6270 */
[----:B------:R-:W-:Y:S02]  /*e930*/  @!P0 LEA.HI R0, R0, R0, RZ, 0x1 ;  /* 0x0000000000008211 */ /* 0x000fe400078f08ff */
[----:B------:R-:W-:Y:S02]  /*e940*/  @!P2 LEA.HI R13, R13, R13, RZ, 0x1 ;  /* 0x0000000d0d0da211 */ /* 0x000fe400078f08ff */
[----:B-1----:R-:W-:Y:S02]  /*e950*/  @!P1 LOP3.LUT R5, R12, 0xfffffffe, RZ, 0xc0, !PT ;  /* 0xfffffffe0c059812 */ /* 0x002fe400078ec0ff */
[----:B0-----:R-:W-:-:S02]  /*e960*/  @!P3 LOP3.LUT R9, R18, 0xfffffffe, RZ, 0xc0, !PT ;  /* 0xfffffffe1209b812 */ /* 0x001fc400078ec0ff */
[----:B------:R-:W-:Y:S02]  /*e970*/  @!P4 LEA.HI R6, R6, R6, RZ, 0x1 ;  /* 0x000000060606c211 */ /* 0x000fe400078f08ff */
[----:B------:R-:W-:Y:S01]  /*e980*/  @!P6 LEA.HI R4, R3, R3, RZ, 0x1 ;  /* 0x000000030304e211 */ /* 0x000fe200078f08ff */
[----:B------:R-:W-:Y:S01]  /*e990*/  @!P3 IMAD.WIDE R8, R9, 0x4, R14 ;  /* 0x000000040908b825 */ /* 0x000fe200078e020e */
[----:B------:R-:W-:Y:S02]  /*e9a0*/  @!P5 LEA.HI R2, R7, R7, RZ, 0x1 ;  /* 0x000000070702d211 */ /* 0x000fe400078f08ff */
[----:B------:R-:W-:Y:S02]  /*e9b0*/  @!P0 LOP3.LUT R3, R0, 0xfffffffe, RZ, 0xc0, !PT ;  /* 0xfffffffe00038812 */ /* 0x000fe400078ec0ff */
[----:B------:R-:W-:Y:S02]  /*e9c0*/  @!P2 LOP3.LUT R7, R13, 0xfffffffe, RZ, 0xc0, !PT ;  /* 0xfffffffe0d07a812 */ /* 0x000fe400078ec0ff */
[----:B--2---:R-:W-:-:S02]  /*e9d0*/  @!P4 LOP3.LUT R11, R6, 0xfffffffe, RZ, 0xc0, !PT ;  /* 0xfffffffe060bc812 */ /* 0x004fc400078ec0ff */
        /* <DEDUP_REMOVED lines=15> */
.L_x_7621:
[----:B------:R-:W-:Y:S05]  /*ead0*/  BSYNC B0 ;  /* 0x0000000000007941 */ /* 0x000fea0003800000 */
.L_x_7620:
[----:B------:R-:W-:Y:S01]  /*eae0*/  ISETP.GE.AND P0, PT, R16, R17, PT ;  /* 0x000000111000720c */ /* 0x000fe20003f06270 */
[----:B0-----:R0:W1:Y:S04]  /*eaf0*/  SHFL.IDX PT, R13, R22, 0x1, 0x1c1f ;  /* 0x003c1f00160d7f89 */ /* 0x00106800000e0000 */
[----:B------:R0:W0:Y:S08]  /*eb00*/  SHFL.IDX PT, R12, R20, 0x1, 0x1c1f ;  /* 0x003c1f00140c7f89 */ /* 0x00003000000e0000 */
[----:B------:R-:W-:Y:S05]  /*eb10*/  @P0 BRA `(.L_x_7532) ;  /* 0x00000048004c0947 */ /* 0x000fea0003800000 */
[----:B------:R-:W-:Y:S01]  /*eb20*/  ULDC UR4, c[0x0][0xac8] ;  /* 0x0002b20000047ab9 */ /* 0x000fe20000000800 */
[C---:B--2---:R-:W-:Y:S01]  /*eb30*/  VIADD R0, R19.reuse, 0x8 ;  /* 0x0000000813007836 */ /* 0x044fe20000000000 */
[C---:B------:R-:W-:Y:S01]  /*eb40*/  ISETP.GE.AND P0, PT, R19.reuse, UR4, PT ;  /* 0x0000000413007c0c */ /* 0x040fe2000bf06270 */
[C---:B------:R-:W-:Y:S02]  /*eb50*/  VIADD R4, R19.reuse, 0x10 ;  /* 0x0000001013047836 */ /* 0x040fe40000000000 */
[C---:B------:R-:W-:Y:S01]  /*eb60*/  VIADD R6, R19.reuse, 0x18 ;  /* 0x0000001813067836 */ /* 0x040fe20000000000 */
[----:B------:R-:W-:Y:S01]  /*eb70*/  ISETP.GE.AND P5, PT, R0, UR4, PT ;  /* 0x0000000400007c0c */ /* 0x000fe2000bfa6270 */
[C---:B------:R-:W-:Y:S01]  /*eb80*/  VIADD R8, R19.reuse, 0x20 ;  /* 0x0000002013087836 */ /* 0x040fe20000000000 */
[----:B------:R-:W-:Y:S01]  /*eb90*/  ISETP.GE.AND P6, PT, R4, UR4, PT ;  /* 0x0000000404007c0c */ /* 0x000fe2000bfc6270 */
[C---:B------:R-:W-:Y:S02]  /*eba0*/  VIADD R9, R19.reuse, 0x28 ;  /* 0x0000002813097836 */ /* 0x040fe40000000000 */
[C---:B------:R-:W-:Y:S01]  /*ebb0*/  VIADD R10, R19.reuse, 0x30 ;  /* 0x00000030130a7836 */ /* 0x040fe20000000000 */
[----:B------:R-:W-:Y:S01]  /*ebc0*/  ISETP.GE.AND P4, PT, R8, UR4, PT ;  /* 0x0000000408007c0c */ /* 0x000fe2000bf86270 */
[----:B------:R-:W-:Y:S01]  /*ebd0*/  VIADD R11, R19, 0x38 ;  /* 0x00000038130b7836 */ /* 0x000fe20000000000 */
[----:B------:R-:W-:Y:S01]  /*ebe0*/  ISETP.GE.AND P3, PT, R9, UR4, PT ;  /* 0x0000000409007c0c */ /* 0x000fe2000bf66270 */
[----:B01----:R-:W-:Y:S01]  /*ebf0*/  @!P0 IMAD.WIDE R2, R19, 0x4, R12 ;  /* 0x0000000413028825 */ /* 0x003fe200078e020c */
[----:B------:R-:W-:-:S02]  /*ec00*/  ISETP.GE.AND P2, PT, R10, UR4, PT ;  /* 0x000000040a007c0c */ /* 0x000fc4000bf46270 */
[----:B------:R-:W-:Y:S01]  /*ec10*/  ISETP.GE.AND P1, PT, R11, UR4, PT ;  /* 0x000000040b007c0c */ /* 0x000fe2000bf26270 */
[C---:B------:R-:W-:Y:S01]  /*ec20*/  VIADD R16, R19.reuse, 0x40 ;  /* 0x0000004013107836 */ /* 0x040fe20000000000 */
[----:B------:R0:W-:Y:S01]  /*ec30*/  @!P0 ST.E.64 desc[UR48][R2.64], R90 ;  /* 0x0000005a02008985 */ /* 0x0001e2000c101b30 */
[----:B------:R-:W-:Y:S01]  /*ec40*/  ISETP.GE.AND P0, PT, R6, UR4, PT ;  /* 0x0000000406007c0c */ /* 0x000fe2000bf06270 */
[C---:B------:R-:W-:Y:S01]  /*ec50*/  VIADD R18, R19.reuse, 0x48 ;  /* 0x0000004813127836 */ /* 0x040fe20000000000 */
[----:B------:R-:W-:Y:S01]  /*ec60*/  @!P5 LEA.HI R0, R0, R0, RZ, 0x1 ;  /* 0x000000000000d211 */ /* 0x000fe200078f08ff */
[----:B------:R-:W-:Y:S01]  /*ec70*/  VIADD R20, R19, 0x70 ;  /* 0x0000007013147836 */ /* 0x000fe20000000000 */
        /* <DEDUP_REMOVED lines=9> */
[----:B---3--:R-:W-:Y:S01]  /*ed10*/  @!P1 LEA.HI R14, R11, R11, RZ, 0x1 ;  /* 0x0000000b0b0e9211 */ /* 0x008fe200078f08ff */
[----:B------:R0:W-:Y:S01]  /*ed20*/  @!P5 ST.E.64 desc[UR48][R2.64], R94 ;  /* 0x0000005e0200d985 */ /* 0x0001e2000c101b30 */
[----:B------:R-:W-:-:S02]  /*ed30*/  @!P0 LOP3.LUT R7, R6, 0xfffffffe, RZ, 0xc0, !PT ;  /* 0xfffffffe06078812 */ /* 0x000fc400078ec0ff */
[----:B------:R-:W-:Y:S01]  /*ed40*/  @!P4 LOP3.LUT R9, R8, 0xfffffffe, RZ, 0xc0, !PT ;  /* 0xfffffffe0809c812 */ /* 0x000fe200078ec0ff */
[----:B------:R1:W-:Y:S01]  /*ed50*/  @!P6 ST.E.64 desc[UR48][R4.64], R98 ;  /* 0x000000620400e985 */ /* 0x0003e2000c101b30 */
[----:B------:R-:W-:Y:S01]  /*ed60*/  @!P3 LOP3.LUT R11, R0, 0xfffffffe, RZ, 0xc0, !PT ;  /* 0xfffffffe000bb812 */ /* 0x000fe200078ec0ff */
[C---:B------:R-:W-:Y:S01]  /*ed70*/  VIADD R0, R19.reuse, 0x50 ;  /* 0x0000005013007836 */ /* 0x040fe20000000000 */
[----:B----4-:R-:W-:Y:S02]  /*ed80*/  @!P2 LOP3.LUT R15, R10, 0xfffffffe, RZ, 0xc0, !PT ;  /* 0xfffffffe0a0fa812 */ /* 0x010fe400078ec0ff */
[----:B------:R-:W-:Y:S01]  /*ed90*/  @!P1 LOP3.LUT R17, R14, 0xfffffffe, RZ, 0xc0, !PT ;  /* 0xfffffffe0e119812 */ /* 0x000fe200078ec0ff */
[----:B------:R-:W-:Y:S01]  /*eda0*/  VIADD R14, R19, 0x58 ;  /* 0x00000058130e7836 */ /* 0x000fe20000000000 */
        /* <DEDUP_REMOVED lines=35> */
[----:B------:R-:W-:Y:S02]  /*efe0*/  @!P2 LOP3.LUT R15, R15, 0xfffffffe, RZ, 0xc0, !PT ;  /* 0xfffffffe0f0fa812 */ /* 0x000fe400078ec0ff */
[----:B------:R-:W-:Y:S02]  /*eff0*/  @!P3 LOP3.LUT R17, R17, 0xfffffffe, RZ, 0xc0, !PT ;  /* 0xfffffffe1111b812 */ /* 0x000fe400078ec0ff */
[----:B----4-:R-:W-:Y:S01]  /*f000*/  @!P4 LOP3.LUT R11, R20, 0xfffffffe, RZ, 0xc0, !PT ;  /* 0xfffffffe140bc812 */ /* 0x010fe200078ec0ff */
        /* <DEDUP_REMOVED lines=17> */
.L_x_7619:
        /* <DEDUP_REMOVED lines=23> */
[----:B------:R-:W3:Y:S01]  /*f290*/  @P0 LDC R7, c[0x0][0xbec] ;  /* 0x0002fb00ff070b82 */ /* 0x000ee20000000800 */
[----:B------:R-:W-:Y:S01]  /*f2a0*/  IMAD.U32 R2, RZ, RZ, UR4 ;  /* 0x00000004ff027e24 */ /* 0x000fe2000f8e00ff */
[----:B------:R-:W-:Y:S01]  /*f2b0*/  ULDC.64 UR4, c[0x0][0xbe0] ;  /* 0x0002f80000047ab9 */ /* 0x000fe20000000a00 */
[----:B------:R-:W-:-:S05]  /*f2c0*/  IMAD.U32 R3, RZ, RZ, UR6 ;  /* 0x00000006ff037e24 */ /* 0x000fca000f8e00ff */
[----:B------:R-:W4:Y:S01]  /*f2d0*/  @P0 LDC R9, c[0x0][0xbf0] ;  /* 0x0002fc00ff090b82 */ /* 0x000f220000000800 */
[----:B0-----:R-:W-:-:S07]  /*f2e0*/  USHF.R.S32.HI UR8, URZ, 0x1f, UR7 ;  /* 0x0000001f3f087899 */ /* 0x001fce0008011407 */
[----:B------:R-:W0:Y:S01]  /*f2f0*/  S2UR UR10, SR_CTAID.Y ;  /* 0x00000000000a79c3 */ /* 0x000e220000002600 */
[C---:B-1----:R-:W-:Y:S02]  /*f300*/  IMAD R12, R10.reuse, UR8, RZ ;  /* 0x000000080a0c7c24 */ /* 0x042fe4000f8e02ff */
[----:B------:R-:W-:-:S04]  /*f310*/  IMAD.WIDE.U32 R2, R10, UR7, R2 ;  /* 0x000000070a027c25 */ /* 0x000fc8000f8e0002 */
[----:B------:R-:W-:Y:S01]  /*f320*/  IMAD R11, R11, UR7, R12 ;  /* 0x000000070b0b7c24 */ /* 0x000fe2000f8e020c */
[----:B------:R-:W0:Y:S01]  /*f330*/  LDC R8, c[0x0][0xc50] ;  /* 0x00031400ff087b82 */ /* 0x000e220000000800 */
[----:B---3--:R-:W-:-:S04]  /*f340*/  @P0 IMAD.HI.U32 R4, R0, R7, RZ ;  /* 0x0000000700040227 */ /* 0x008fc800078e00ff */
[----:B------:R-:W-:Y:S02]  /*f350*/  IMAD R7, RZ, RZ, -UR37 ;  /* 0x80000025ff077e24 */ /* 0x000fe4000f8e02ff */
[----:B------:R-:W-:Y:S01]  /*f360*/  IMAD.IADD R3, R11, 0x1, R3 ;  /* 0x000000010b037824 */ /* 0x000fe200078e0203 */
[----:B----4-:R-:W-:Y:S01]  /*f370*/  @P0 SHF.R.U32.HI R5, RZ, R9, R4 ;  /* 0x00000009ff050219 */ /* 0x010fe20000011604 */
        /* <DEDUP_REMOVED lines=22> */
.L_x_7530:
        /* <DEDUP_REMOVED lines=18> */
.L_x_7622:
[----:B------:R-:W-:Y:S01]  /*f600*/  ULDC UR7, c[0x0][0xc50] ;  /* 0x0003140000077ab9 */ /* 0x000fe20000000800 */
[----:B------:R-:W-:Y:S01]  /*f610*/  UMOV UR40, UR6 ;  /* 0x0000000600287c82 */ /* 0x000fe20008000000 */
[----:B------:R-:W-:-:S11]  /*f620*/  UISETP.NE.AND UP0, UPT, UR7, 0x1, UPT ;  /* 0x000000010700788c */ /* 0x000fd6000bf05270 */
[----:B------:R-:W-:Y:S01]  /*f630*/  @UP0 ULDC UR4, c[0x0][0xc54] ;  /* 0x0003150000040ab9 */ /* 0x000fe20000000800 */
[----:B------:R-:W-:Y:S01]  /*f640*/  @UP0 ULDC UR8, c[0x0][0xc58] ;  /* 0x0003160000080ab9 */ /* 0x000fe20000000800 */
[----:B------:R-:W-:-:S04]  /*f650*/  UIMAD.WIDE.U32 UR4, UR6, UR4, URZ ;  /* 0x00000004060472a5 */ /* 0x000fc8000f8e003f */
[----:B------:R-:W-:-:S12]  /*f660*/  @UP0 USHF.R.U32.HI UR40, URZ, UR8, UR5 ;  /* 0x000000083f280299 */ /* 0x000fd80008011605 */
.L_x_7623:
        /* <DEDUP_REMOVED lines=53> */
.L_x_7626:
[----:B------:R-:W-:-:S11]  /*f9c0*/  UISETP.NE.AND UP0, UPT, UR5, 0x1, UPT ;  /* 0x000000010500788c */ /* 0x000fd6000bf05270 */
[----:B------:R-:W-:Y:S02]  /*f9d0*/  @UP0 ULDC.64 UR12, c[0x0][0x9e8] ;  /* 0x00027a00000c0ab9 */ /* 0x000fe40000000a00 */
[----:B------:R-:W-:-:S04]  /*f9e0*/  UIMAD.WIDE.U32 UR6, UR8, UR12, URZ ;  /* 0x0000000c080672a5 */ /* 0x000fc8000f8e003f */
[----:B------:R-:W-:-:S12]  /*f9f0*/  @UP0 USHF.R.U32.HI UR8, URZ, UR13, UR7 ;  /* 0x0000000d3f080299 */ /* 0x000fd80008011607 */
.L_x_7627:
[----:B------:R-:W-:-:S04]  /*fa00*/  UIMAD UR8, UR8, UR5, UR5 ;  /* 0x00000005080872a4 */ /* 0x000fc8000f8e0205 */
[----:B------:R-:W-:-:S04]  /*fa10*/  UISETP.LT.AND UP0, UPT, UR4, UR8, UPT ;  /* 0x000000080400728c */ /* 0x000fc8000bf01270 */
[----:B------:R-:W-:-:S12]  /*fa20*/  USEL UR4, UR4, UR8, UP0 ;  /* 0x0000000804047287 */ /* 0x000fd80008000000 */
.L_x_7625:
        /* <DEDUP_REMOVED lines=26> */
.L_x_7629:
[----:B------:R-:W-:-:S11]  /*fbd0*/  UISETP.NE.AND UP0, UPT, UR5, 0x1, UPT ;  /* 0x000000010500788c */ /* 0x000fd6000bf05270 */
[----:B------:R-:W-:Y:S02]  /*fbe0*/  @UP0 ULDC.64 UR10, c[0x0][0x9e8] ;  /* 0x00027a00000a0ab9 */ /* 0x000fe40000000a00 */
[----:B------:R-:W-:-:S04]  /*fbf0*/  UIMAD.WIDE.U32 UR6, UR4, UR10, URZ ;  /* 0x0000000a040672a5 */ /* 0x000fc8000f8e003f */
[----:B------:R-:W-:-:S12]  /*fc00*/  @UP0 USHF.R.U32.HI UR4, URZ, UR11, UR7 ;  /* 0x0000000b3f040299 */ /* 0x000fd80008011607 */
.L_x_7630:
[----:B------:R-:W-:-:S04]  /*fc10*/  UIMAD UR4, UR4, UR5, URZ ;  /* 0x00000005040472a4 */ /* 0x000fc8000f8e023f */
[----:B------:R-:W-:-:S04]  /*fc20*/  UISETP.LT.AND UP0, UPT, UR8, UR4, UPT ;  /* 0x000000040800728c */ /* 0x000fc8000bf01270 */
[----:B------:R-:W-:-:S12]  /*fc30*/  USEL UR8, UR8, UR4, !UP0 ;  /* 0x0000000408087287 */ /* 0x000fd8000c000000 */
.L_x_7628:
        /* <DEDUP_REMOVED lines=44> */
.L_x_7631:
[----:B------:R-:W-:Y:S02]  /*ff00*/  UIMAD UR52, UR45, UR37, UR44 ;  /* 0x000000252d3472a4 */ /* 0x000fe4000f8e022c */
[----:B------:R-:W-:Y:S02]  /*ff10*/  IMAD.U32 R3, RZ, RZ, UR37 ;  /* 0x00000025ff037e24 */ /* 0x000fe4000f8e00ff */
[----:B------:R-:W-:Y:S02]  /*ff20*/  IMAD.MOV.U32 R0, RZ, RZ, RZ ;  /* 0x000000ffff007224 */ /* 0x000fe400078e00ff */
[----:B------:R-:W-:Y:S02]  /*ff30*/  IMAD.MOV.U32 R8, RZ, RZ, 0x1 ;  /* 0x00000001ff087424 */ /* 0x000fe400078e00ff */
[----:B------:R-:W-:Y:S02]  /*ff40*/  IMAD.U32 R32, RZ, RZ, UR52 ;  /* 0x00000034ff207e24 */ /* 0x000fe4000f8e00ff */
[----:B------:R-:W-:-:S03]  /*ff50*/  IMAD.MOV.U32 R9, RZ, RZ, 0x1 ;  /* 0x00000001ff097424 */ /* 0x000fc600078e00ff */
[----:B------:R-:W-:-:S04]  /*ff60*/  VIADDMNMX R32, R32, R3, UR12, PT ;  /* 0x0000000c20207e46 */ /* 0x000fc8000b800103 */
        /* <DEDUP_REMOVED lines=25> */
.L_x_7632:
        /* <DEDUP_REMOVED lines=20> */
.L_x_7634:
        /* <DEDUP_REMOVED lines=15> */
.L_x_7633:
[----:B------:R-:W0:Y:S01]  /*10330*/  LDC.64 R2, c[0x0][0x9f8] ;  /* 0x00027e00ff027b82 */ /* 0x000e220000000a00 */
[----:B------:R-:W-:-:S07]  /*10340*/  IMAD.MOV.U32 R30, RZ, RZ, R34 ;  /* 0x000000ffff1e7224 */ /* 0x000fce00078e0022 */
[----:B------:R-:W1:Y:S01]  /*10350*/  LDC R29, c[0x0][0x430] ;  /* 0x00010c00ff1d7b82 */ /* 0x000e620000000800 */
[C---:B------:R-:W-:Y:S01]  /*10360*/  LOP3.LUT R0, R19.reuse, 0x7f, RZ, 0xc0, !PT ;  /* 0x0000007f13007812 */ /* 0x040fe200078ec0ff */
[----:B------:R-:W-:Y:S02]  /*10370*/  IMAD.SHL.U32 R33, R19, 0x10, RZ ;  /* 0x0000001013217824 */ /* 0x000fe400078e00ff */
        /* <DEDUP_REMOVED lines=8> */
[----:B------:R-:W-:Y:S02]  /*10400*/  SHF.R.U32.HI R28, RZ, 0x3, R0 ;  /* 0x00000003ff1c7819 */ /* 0x000fe40000011600 */
[----:B------:R-:W-:Y:S02]  /*10410*/  LOP3.LUT R33, R33, 0x70, RZ, 0xc0, !PT ;  /* 0x0000007021217812 */ /* 0x000fe400078ec0ff */
[----:B-1----:R-:W-:Y:S01]  /*10420*/  ISETP.NE.AND P1, PT, R29, 0x1, PT ;  /* 0x000000011d00780c */ /* 0x002fe20003f25270 */
[----:B------:R-:W-:-:S04]  /*10430*/  IMAD R4, R22, 0x80, R28 ;  /* 0x0000008016047824 */ /* 0x000fc800078e021c */
[----:B------:R-:W-:-:S05]  /*10440*/  IMAD.IADD R8, R33, 0x1, R4 ;  /* 0x0000000121087824 */ /* 0x000fca00078e0204 */
        /* <DEDUP_REMOVED lines=18> */
[----:B------:R-:W-:-:S04]  /*10570*/  @!P0 IMAD.WIDE.U32 R4, R30, R4, R2 ;  /* 0x000000041e048225 */ /* 0x000fc800078e0002 */
[----:B------:R-:W-:Y:S01]  /*10580*/  @!P0 IMAD.IADD R3, R5, 0x1, R11 ;  /* 0x0000000105038824 */ /* 0x000fe200078e020b */
[----:B----4-:R-:W-:Y:S01]  /*10590*/  @!P0 LEA R2, P1, R4, R6, 0x2 ;  /* 0x0000000604028211 */ /* 0x010fe200078210ff */
[----:B------:R-:W-:-:S03]  /*105a0*/  IMAD.SHL.U32 R6, R19, 0x8, RZ ;  /* 0x0000000813067824 */ /* 0x000fc600078e00ff */
        /* <DEDUP_REMOVED lines=10> */
.L_x_7677:
[----:B------:R-:W-:Y:S01]  /*10650*/  ULOP3.LUT UR4, UR36, 0x2, URZ, 0xfc, !UPT ;  /* 0x0000000224047892 */ /* 0x000fe2000f8efc3f */
[----:B------:R-:W-:Y:S01]  /*10660*/  IMAD.U32 R24, RZ, RZ, UR40 ;  /* 0x00000028ff187e24 */ /* 0x000fe2000f8e00ff */
[----:B------:R-:W-:Y:S01]  /*10670*/  LOP3.LUT R23, R23, 0xfffffffb, RZ, 0xc0, !PT ;  /* 0xfffffffb17177812 */ /* 0x000fe200078ec0ff */
[----:B------:R-:W-:-:S03]  /*10680*/  IMAD.MOV R4, RZ, RZ, -R9 ;  /* 0x000000ffff047224 */ /* 0x000fc600078e0a09 */
[----:B------:R-:W-:Y:S01]  /*10690*/  IMAD.U32 R18, RZ, RZ, UR4 ;  /* 0x00000004ff127e24 */ /* 0x000fe2000f8e00ff */
[----:B------:R-:W-:Y:S01]  /*106a0*/  SHF.R.S32.HI R24, RZ, 0x1f, R24 ;  /* 0x0000001fff187819 */ /* 0x000fe20000011418 */
[----:B------:R-:W-:-:S03]  /*106b0*/  IMAD R4, R29, R4, R8 ;  /* 0x000000041d047224 */ /* 0x000fc600078e0208 */
[----:B------:R-:W-:-:S13]  /*106c0*/  ISETP.NE.AND P0, PT, R18, 0x3, PT ;  /* 0x000000031200780c */ /* 0x000fda0003f05270 */
[----:B------:R-:W-:Y:S01]  /*106d0*/  @P0 LOP3.LUT R23, R23, 0x4, RZ, 0xfc, !PT ;  /* 0x0000000417170812 */ /* 0x000fe200078efcff */
[----:B------:R-:W-:Y:S06]  /*106e0*/  @!P0 BRA `(.L_x_7636) ;  /* 0x0000000000048947 */ /* 0x000fec0003800000 */
[----:B------:R-:W-:Y:S01]  /*106f0*/  BPT.TRAP 0x1 ;  /* 0x000000040000795c */ /* 0x000fe20000300000 */
.L_x_7636:
        /* <DEDUP_REMOVED lines=15> */
[----:B------:R-:W-:Y:S02]  /*107f0*/  ULDC.64 UR4, c[0x0][0x330] ;  /* 0x0000cc0000047ab9 */ /* 0x000fe40000000a00 */
        /* <DEDUP_REMOVED lines=10> */
.L_x_7678:
        /* <DEDUP_REMOVED lines=19> */
[----:B------:R-:W-:Y:S02]  /*109d0*/  IMAD.IADD R5, R5, 0x1, R9 ;  /* 0x0000000105057824 */ /* 0x000fe400078e0209 */
[----:B------:R-:W-:Y:S01]  /*109e0*/  IMAD R3, R22, R3, UR50 ;  /* 0x0000003216037e24 */ /* 0x000fe2000f8e0203 */
[----:B------:R-:W-:Y:S02]  /*109f0*/  UIMAD UR4, UR40, UR5, UR4 ;  /* 0x00000005280472a4 */ /* 0x000fe4000f8e0204 */
[----:B------:R-:W-:Y:S01]  /*10a00*/  IMAD.WIDE.U32 R4, R7, UR40, R4 ;  /* 0x0000002807047c25 */ /* 0x000fe2000f8e0004 */
[----:B------:R-:W-:-:S03]  /*10a10*/  ULDC.64 UR6, c[0x0][0x2e8] ;  /* 0x0000ba0000067ab9 */ /* 0x000fc60000000a00 */
[----:B------:R-:W-:Y:S02]  /*10a20*/  IMAD.IADD R6, R3, 0x1, -R28 ;  /* 0x0000000103067824 */ /* 0x000fe400078e0a1c */
[----:B------:R-:W-:Y:S01]  /*10a30*/  IMAD.SHL.U32 R19, R0, 0x8, RZ ;  /* 0x0000000800137824 */ /* 0x000fe200078e00ff */
[----:B------:R-:W-:Y:S01]  /*10a40*/  LEA R0, P1, R4, UR6, 0x1 ;  /* 0x0000000604007c11 */ /* 0x000fe2000f8208ff */
[----:B------:R-:W-:Y:S01]  /*10a50*/  VIADD R3, R5, UR4 ;  /* 0x0000000405037c36 */ /* 0x000fe20008000000 */
[----:B------:R-:W-:Y:S01]  /*10a60*/  UMOV UR4, 0xffffffff ;  /* 0xffffffff00047882 */ /* 0x000fe20000000000 */
[----:B------:R-:W-:Y:S02]  /*10a70*/  ISETP.GE.AND P0, PT, R6, 0x1, PT ;  /* 0x000000010600780c */ /* 0x000fe40003f06270 */
[----:B------:R-:W-:Y:S02]  /*10a80*/  LOP3.LUT R19, R8, 0x200, R19, 0xf8, !PT ;  /* 0x0000020008137812 */ /* 0x000fe400078ef813 */
[----:B------:R-:W-:Y:S01]  /*10a90*/  LEA.HI.X R3, R4, UR7, R3, 0x1, P1 ;  /* 0x0000000704037c11 */ /* 0x000fe200088f0c03 */
[----:B------:R-:W-:Y:S08]  /*10aa0*/  BRA.DIV UR4, `(.L_x_7638) ;  /* 0x0000002e04807947 */ /* 0x000ff0000b800000 */
[----:B------:R-:W-:Y:S01]  /*10ab0*/  SHFL.IDX PT, R5, R3, RZ, 0x181f ;  /* 0x00181fff03057589 */ /* 0x000fe200000e0000 */
[----:B------:R-:W-:Y:S02]  /*10ac0*/  @P0 LEA R9, R19, UR46, 0x1 ;  /* 0x0000002e13090c11 */ /* 0x000fe4000f8e08ff */
[----:B------:R-:W-:Y:S01]  /*10ad0*/  ISETP.GE.AND P1, PT, R6, 0x21, PT ;  /* 0x000000210600780c */ /* 0x000fe20003f26270 */
[----:B------:R-:W0:Y:S04]  /*10ae0*/  SHFL.IDX PT, R4, R0, RZ, 0x181f ;  /* 0x00181fff00047589 */ /* 0x000e2800000e0000 */
[----:B------:R-:W-:Y:S04]  /*10af0*/  SHFL.IDX PT, R8, R3, 0x1, 0x181f ;  /* 0x00381f0003087f89 */ /* 0x000fe800000e0000 */
[----:B------:R-:W1:Y:S04]  /*10b00*/  SHFL.IDX PT, R14, R0, 0x1, 0x181f ;  /* 0x00381f00000e7f89 */ /* 0x000e6800000e0000 */
[----:B------:R-:W-:Y:S04]  /*10b10*/  SHFL.IDX PT, R10, R3, 0x2, 0x181f ;  /* 0x00581f00030a7f89 */ /* 0x000fe800000e0000 */
[----:B------:R-:W2:Y:S04]  /*10b20*/  SHFL.IDX PT, R35, R0, 0x2, 0x181f ;  /* 0x00581f0000237f89 */ /* 0x000ea800000e0000 */
        /* <DEDUP_REMOVED lines=8> */
[----:B------:R-:W-:Y:S01]  /*10bb0*/  @P0 LEA R37, R19, UR46, 0x1 ;  /* 0x0000002e13250c11 */ /* 0x000fe2000f8e08ff */
[----:B------:R-:W1:Y:S01]  /*10bc0*/  SHFL.IDX PT, R14, R0, 0x4, 0x181f ;  /* 0x00981f00000e7f89 */ /* 0x000e6200000e0000 */
[----:B------:R-:W-:-:S04]  /*10bd0*/  @P0 IMAD.WIDE.U32 R20, R26, 0x2, R4 ;  /* 0x000000021a140825 */ /* 0x000fc800078e0004 */
[----:B--2---:R-:W-:Y:S01]  /*10be0*/  IMAD.MOV.U32 R4, RZ, RZ, R35 ;  /* 0x000000ffff047224 */ /* 0x004fe200078e0023 */
[----:B------:R-:W-:Y:S01]  /*10bf0*/  @P0 LDGSTS.E.BYPASS.LTC128B.128 [R37+0x18c00], desc[UR48][R20.64], !P3 ;  /* 0x18c0000014250fae */ /* 0x000fe2000d901d70 */
[----:B------:R-:W-:-:S03]  /*10c00*/  IMAD.MOV.U32 R5, RZ, RZ, R10 ;  /* 0x000000ffff057224 */ /* 0x000fc600078e000a */
[----:B------:R-:W-:Y:S01]  /*10c10*/  @P0 LDGSTS.E.BYPASS.LTC128B.128 [R37+0x1cc00], desc[UR48][R20.64+0x80], !P2 ;  /* 0x1cc0008014250fae */ /* 0x000fe2000d101d70 */
[----:B------:R-:W-:Y:S01]  /*10c20*/  ISETP.GE.AND P0, PT, R6, 0x31, PT ;  /* 0x000000310600780c */ /* 0x000fe20003f06270 */
[----:B------:R-:W-:Y:S01]  /*10c30*/  @P1 IMAD.WIDE.U32 R8, R26, 0x2, R4 ;  /* 0x000000021a081825 */ /* 0x000fe200078e0004 */
[----:B------:R-:W-:Y:S01]  /*10c40*/  @P1 LEA R5, R19, UR46, 0x1 ;  /* 0x0000002e13051c11 */ /* 0x000fe2000f8e08ff */
[----:B------:R-:W2:Y:S02]  /*10c50*/  SHFL.IDX PT, R10, R3, 0x4, 0x181f ;  /* 0x00981f00030a7f89 */ /* 0x000ea400000e0000 */
[----:B0-----:R-:W-:Y:S02]  /*10c60*/  IMAD.MOV.U32 R4, RZ, RZ, R36 ;  /* 0x000000ffff047224 */ /* 0x001fe400078e0024 */
[----:B------:R-:W-:Y:S04]  /*10c70*/  @P1 LDGSTS.E.BYPASS.LTC128B.128 [R5+0x19400], desc[UR48][R8.64], !P3 ;  /* 0x1940000008051fae */ /* 0x000fe8000d901d70 */
[----:B------:R0:W-:Y:S01]  /*10c80*/  @P1 LDGSTS.E.BYPASS.LTC128B.128 [R5+0x1d400], desc[UR48][R8.64+0x80], !P2 ;  /* 0x1d40008008051fae */ /* 0x0001e2000d101d70 */
[----:B------:R-:W-:-:S03]  /*10c90*/  ISETP.GE.AND P1, PT, R6, 0x51, PT ;  /* 0x000000510600780c */ /* 0x000fc60003f26270 */
[----:B------:R-:W-:Y:S04]  /*10ca0*/  SHFL.IDX PT, R35, R3, 0x5, 0x181f ;  /* 0x00b81f0003237f89 */ /* 0x000fe800000e0000 */
[----:B------:R-:W3:Y:S01]  /*10cb0*/  SHFL.IDX PT, R36, R0, 0x5, 0x181f ;  /* 0x00b81f0000247f89 */ /* 0x000ee200000e0000 */
[----:B0-----:R-:W-:Y:S01]  /*10cc0*/  IMAD.MOV.U32 R5, RZ, RZ, R7 ;  /* 0x000000ffff057224 */ /* 0x001fe200078e0007 */
[----:B------:R-:W-:Y:S02]  /*10cd0*/  @P0 LEA R7, R19, UR46, 0x1 ;  /* 0x0000002e13070c11 */ /* 0x000fe4000f8e08ff */
[----:B------:R-:W0:Y:S01]  /*10ce0*/  SHFL.IDX PT, R37, R0, 0x6, 0x181f ;  /* 0x00d81f0000257f89 */ /* 0x000e2200000e0000 */
[----:B------:R-:W-:-:S05]  /*10cf0*/  @P0 IMAD.WIDE.U32 R4, R26, 0x2, R4 ;  /* 0x000000021a040825 */ /* 0x000fca00078e0004 */
[----:B------:R-:W-:Y:S04]  /*10d00*/  @P0 LDGSTS.E.BYPASS.LTC128B.128 [R7+0x19c00], desc[UR48][R4.64], !P3 ;  /* 0x19c0000004070fae */ /* 0x000fe8000d901d70 */
[----:B------:R4:W-:Y:S01]  /*10d10*/  @P0 LDGSTS.E.BYPASS.LTC128B.128 [R7+0x1dc00], desc[UR48][R4.64+0x80], !P2 ;  /* 0x1dc0008004070fae */ /* 0x0009e2000d101d70 */
[----:B------:R-:W-:-:S03]  /*10d20*/  ISETP.GE.AND P0, PT, R6, 0x41, PT ;  /* 0x000000410600780c */ /* 0x000fc60003f06270 */
[----:B----4-:R-:W4:Y:S01]  /*10d30*/  SHFL.IDX PT, R7, R3, 0x6, 0x181f ;  /* 0x00d81f0003077f89 */ /* 0x010f2200000e0000 */
[----:B-1----:R-:W-:Y:S02]  /*10d40*/  IMAD.MOV.U32 R4, RZ, RZ, R14 ;  /* 0x000000ffff047224 */ /* 0x002fe400078e000e */
[----:B--2---:R-:W-:-:S07]  /*10d50*/  IMAD.MOV.U32 R5, RZ, RZ, R10 ;  /* 0x000000ffff057224 */ /* 0x004fce00078e000a */
[----:B------:R-:W-:Y:S01]  /*10d60*/  @P0 LEA R10, R19, UR46, 0x1 ;  /* 0x0000002e130a0c11 */ /* 0x000fe2000f8e08ff */
[----:B------:R-:W1:Y:S01]  /*10d70*/  SHFL.IDX PT, R3, R3, 0x7, 0x181f ;  /* 0x00f81f0003037f89 */ /* 0x000e6200000e0000 */
[----:B------:R-:W-:-:S03]  /*10d80*/  @P0 IMAD.WIDE.U32 R20, R26, 0x2, R4 ;  /* 0x000000021a140825 */ /* 0x000fc600078e0004 */
[----:B------:R2:W1:Y:S01]  /*10d90*/  SHFL.IDX PT, R14, R0, 0x7, 0x181f ;  /* 0x00f81f00000e7f89 */ /* 0x00046200000e0000 */
[----:B---3--:R-:W-:-:S03]  /*10da0*/  IMAD.MOV.U32 R4, RZ, RZ, R36 ;  /* 0x000000ffff047224 */ /* 0x008fc600078e0024 */
[----:B------:R2:W-:Y:S01]  /*10db0*/  @P0 LDGSTS.E.BYPASS.LTC128B.128 [R10+0x1a400], desc[UR48][R20.64], !P3 ;  /* 0x1a400000140a0fae */ /* 0x0005e2000d901d70 */
[----:B------:R-:W-:Y:S01]  /*10dc0*/  IMAD.MOV.U32 R5, RZ, RZ, R35 ;  /* 0x000000ffff057224 */ /* 0x000fe200078e0023 */
[----:B------:R-:W-:Y:S02]  /*10dd0*/  @P1 LEA R35, R19, UR46, 0x1 ;  /* 0x0000002e13231c11 */ /* 0x000fe4000f8e08ff */
[----:B------:R2:W-:Y:S01]  /*10de0*/  @P0 LDGSTS.E.BYPASS.LTC128B.128 [R10+0x1e400], desc[UR48][R20.64+0x80], !P2 ;  /* 0x1e400080140a0fae */ /* 0x0005e2000d101d70 */
[----:B------:R-:W-:Y:S01]  /*10df0*/  ISETP.GE.AND P0, PT, R6, 0x61, PT ;  /* 0x000000610600780c */ /* 0x000fe20003f06270 */
[----:B------:R-:W-:-:S04]  /*10e00*/  @P1 IMAD.WIDE.U32 R8, R26, 0x2, R4 ;  /* 0x000000021a081825 */ /* 0x000fc800078e0004 */
[----:B0-----:R-:W-:Y:S01]  /*10e10*/  IMAD.MOV.U32 R4, RZ, RZ, R37 ;  /* 0x000000ffff047224 */ /* 0x001fe200078e0025 */
[----:B------:R2:W-:Y:S01]  /*10e20*/  @P1 LDGSTS.E.BYPASS.LTC128B.128 [R35+0x1ac00], desc[UR48][R8.64], !P3 ;  /* 0x1ac0000008231fae */ /* 0x0005e2000d901d70 */
[----:B----4-:R-:W-:-:S03]  /*10e30*/  IMAD.MOV.U32 R5, RZ, RZ, R7 ;  /* 0x000000ffff057224 */ /* 0x010fc600078e0007 */
[----:B------:R2:W-:Y:S03]  /*10e40*/  @P1 LDGSTS.E.BYPASS.LTC128B.128 [R35+0x1ec00], desc[UR48][R8.64+0x80], !P2 ;  /* 0x1ec0008008231fae */ /* 0x0005e6000d101d70 */
[----:B------:R-:W-:Y:S01]  /*10e50*/  @P0 IMAD.WIDE.U32 R4, R26, 0x2, R4 ;  /* 0x000000021a040825 */ /* 0x000fe200078e0004 */
[----:B------:R-:W-:-:S05]  /*10e60*/  @P0 LEA R7, R19, UR46, 0x1 ;  /* 0x0000002e13070c11 */ /* 0x000fca000f8e08ff */
[----:B------:R2:W-:Y:S04]  /*10e70*/  @P0 LDGSTS.E.BYPASS.LTC128B.128 [R7+0x1b400], desc[UR48][R4.64], !P3 ;  /* 0x1b40000004070fae */ /* 0x0005e8000d901d70 */
[----:B-1----:R2:W-:Y:S02]  /*10e80*/  @P0 LDGSTS.E.BYPASS.LTC128B.128 [R7+0x1f400], desc[UR48][R4.64+0x80], !P2 ;  /* 0x1f40008004070fae */ /* 0x0025e4000d101d70 */
.L_x_7696:
[----:B------:R-:W-:Y:S01]  /*10e90*/  ISETP.GE.AND P0, PT, R6, 0x71, PT ;  /* 0x000000710600780c */ /* 0x000fe20003f06270 */
[----:B--2---:R-:W-:Y:S02]  /*10ea0*/  IMAD.MOV.U32 R4, RZ, RZ, R14 ;  /* 0x000000ffff047224 */ /* 0x004fe400078e000e */
        /* <DEDUP_REMOVED lines=15> */
.L_x_7639:
        /* <DEDUP_REMOVED lines=30> */
.L_x_7640:
[----:B------:R-:W-:Y:S01]  /*11180*/  UISETP.NE.AND UP0, UPT, UR51, URZ, UPT ;  /* 0x0000003f3300728c */ /* 0x000fe2000bf05270 */
[----:B------:R-:W-:Y:S01]  /*11190*/  IMAD.U32 R4, RZ, RZ, UR38 ;  /* 0x00000026ff047e24 */ /* 0x000fe2000f8e00ff */
[----:B------:R-:W0:Y:S01]  /*111a0*/  LDC R0, c[0x0][0x448] ;  /* 0x00011200ff007b82 */ /* 0x000e220000000800 */
[----:B------:R-:W-:Y:S01]  /*111b0*/  IMAD.U32 R7, RZ, RZ, UR47 ;  /* 0x0000002fff077e24 */ /* 0x000fe2000f8e00ff */
[----:B------:R-:W-:Y:S01]  /*111c0*/  ULDC.64 UR4, c[0x0][0x2e0] ;  /* 0x0000b80000047ab9 */ /* 0x000fe20000000a00 */
[----:B------:R-:W-:Y:S01]  /*111d0*/  IMAD.MOV.U32 R6, RZ, RZ, R4 ;  /* 0x000000ffff067224 */ /* 0x000fe200078e0004 */
[----:B------:R-:W-:Y:S01]  /*111e0*/  PLOP3.LUT P0, PT, PT, PT, UP0, 0x80, 0x0 ;  /* 0x000000000000781c */ /* 0x000fe20003f0f008 */
[----:B------:R-:W-:Y:S01]  /*111f0*/  IMAD R35, R35, UR4, RZ ;  /* 0x0000000423237c24 */ /* 0x000fe2000f8e02ff */
[----:B------:R-:W-:Y:S01]  /*11200*/  PLOP3.LUT P1, PT, PT, PT, UP0, 0x80, 0x0 ;  /* 0x000000000000781c */ /* 0x000fe20003f2f008 */
[----:B------:R-:W-:Y:S01]  /*11210*/  IMAD.WIDE.U32 R6, R34, UR4, R6 ;  /* 0x0000000422067c25 */ /* 0x000fe2000f8e0006 */
[----:B------:R-:W-:Y:S01]  /*11220*/  IADD3 R3, R28, UR41, R33 ;  /* 0x000000291c037c10 */ /* 0x000fe2000fffe021 */
[----:B------:R-:W-:Y:S01]  /*11230*/  @UP0 ULDC UR4, c[0x0][0x44c] ;  /* 0x0001130000040ab9 */ /* 0x000fe20000000800 */
[----:B------:R-:W-:Y:S01]  /*11240*/  ULDC.64 UR6, c[0x0][0x280] ;  /* 0x0000a00000067ab9 */ /* 0x000fe20000000a00 */
[----:B------:R-:W-:-:S02]  /*11250*/  IMAD R35, R34, UR5, R35 ;  /* 0x0000000522237c24 */ /* 0x000fc4000f8e0223 */
[----:B------:R-:W-:Y:S02]  /*11260*/  IMAD.MOV.U32 R9, RZ, RZ, R3 ;  /* 0x000000ffff097224 */ /* 0x000fe400078e0003 */
[----:B------:R-:W-:Y:S02]  /*11270*/  IMAD.IADD R7, R7, 0x1, R35 ;  /* 0x0000000107077824 */ /* 0x000fe400078e0223 */
[----:B------:R-:W-:Y:S01]  /*11280*/  @P0 IMAD.HI.U32 R4, R3, UR4, RZ ;  /* 0x0000000403040c27 */ /* 0x000fe2000f8e00ff */
[----:B------:R-:W-:-:S03]  /*11290*/  @UP0 ULDC UR4, c[0x0][0x450] ;  /* 0x0001140000040ab9 */ /* 0x000fc60000000800 */
[----:B------:R-:W-:Y:S01]  /*112a0*/  IMAD.U32 R5, RZ, RZ, UR39 ;  /* 0x00000027ff057e24 */ /* 0x000fe2000f8e00ff */
[----:B------:R-:W-:Y:S01]  /*112b0*/  @P1 SHF.R.U32.HI R9, RZ, UR4, R4 ;  /* 0x00000004ff091c19 */ /* 0x000fe20008011604 */
[----:B------:R-:W-:-:S04]  /*112c0*/  ULDC.64 UR4, c[0x0][0x2d0] ;  /* 0x0000b40000047ab9 */ /* 0x000fc80000000a00 */
[----:B------:R-:W-:-:S04]  /*112d0*/  IMAD.MOV R4, RZ, RZ, -R9 ;  /* 0x000000ffff047224 */ /* 0x000fc800078e0a09 */
[----:B0-----:R-:W-:Y:S01]  /*112e0*/  IMAD R3, R0, R4, R3 ;  /* 0x0000000400037224 */ /* 0x001fe200078e0203 */
[----:B------:R-:W-:-:S05]  /*112f0*/  SHF.R.S32.HI R4, RZ, 0x1f, R9 ;  /* 0x0000001fff047819 */ /* 0x000fca0000011409 */
[----:B------:R-:W-:Y:S02]  /*11300*/  IMAD R8, R4, UR4, RZ ;  /* 0x0000000404087c24 */ /* 0x000fe4000f8e02ff */
[----:B------:R-:W-:Y:S01]  /*11310*/  IMAD.WIDE.U32 R4, R9, UR4, R6 ;  /* 0x0000000409047c25 */ /* 0x000fe2000f8e0006 */
[----:B------:R-:W-:-:S03]  /*11320*/  SHF.R.S32.HI R6, RZ, 0x1f, R3 ;  /* 0x0000001fff067819 */ /* 0x000fc60000011403 */
[----:B------:R-:W-:Y:S01]  /*11330*/  IMAD R9, R9, UR5, R8 ;  /* 0x0000000509097c24 */ /* 0x000fe2000f8e0208 */
[----:B------:R-:W-:Y:S02]  /*11340*/  ULDC.64 UR4, c[0x0][0x2c8] ;  /* 0x0000b20000047ab9 */ /* 0x000fe40000000a00 */
[----:B------:R-:W-:Y:S02]  /*11350*/  IMAD R6, R6, UR4, RZ ;  /* 0x0000000406067c24 */ /* 0x000fe4000f8e02ff */
[----:B------:R-:W-:Y:S02]  /*11360*/  IMAD.IADD R5, R5, 0x1, R9 ;  /* 0x0000000105057824 */ /* 0x000fe400078e0209 */
[C---:B------:R-:W-:Y:S02]  /*11370*/  IMAD R7, R3.reuse, UR5, R6 ;  /* 0x0000000503077c24 */ /* 0x040fe4000f8e0206 */
[----:B------:R-:W-:Y:S01]  /*11380*/  IMAD.WIDE.U32 R4, R3, UR4, R4 ;  /* 0x0000000403047c25 */ /* 0x000fe2000f8e0004 */
[----:B------:R-:W-:-:S02]  /*11390*/  ULDC UR4, c[0x0][0x2b8] ;  /* 0x0000ae0000047ab9 */ /* 0x000fc40000000800 */
[----:B------:R-:W-:Y:S01]  /*113a0*/  ISETP.GE.AND P0, PT, R26, UR4, PT ;  /* 0x000000041a007c0c */ /* 0x000fe2000bf06270 */
[----:B------:R-:W-:Y:S01]  /*113b0*/  IMAD.IADD R7, R5, 0x1, R7 ;  /* 0x0000000105077824 */ /* 0x000fe200078e0207 */
[C---:B------:R-:W-:Y:S02]  /*113c0*/  LEA R6, P2, R4.reuse, UR6, 0x1 ;  /* 0x0000000604067c11 */ /* 0x040fe4000f8408ff */
[----:B------:R-:W-:Y:S01]  /*113d0*/  ISETP.GE.AND P1, PT, R25, UR4, PT ;  /* 0x0000000419007c0c */ /* 0x000fe2000bf26270 */
[----:B------:R-:W-:Y:S01]  /*113e0*/  UMOV UR4, 0xffffffff ;  /* 0xffffffff00047882 */ /* 0x000fe20000000000 */
[----:B------:R-:W-:Y:S02]  /*113f0*/  LEA.HI.X R7, R4, UR7, R7, 0x1, P2 ;  /* 0x0000000704077c11 */ /* 0x000fe400090f0c07 */
[----:B------:R-:W-:Y:S09]  /*11400*/  BRA.DIV UR4, `(.L_x_7641) ;  /* 0x0000002e04a87947 */ /* 0x000ff2000b800000 */
[----:B------:R-:W-:Y:S01]  /*11410*/  SHFL.IDX PT, R5, R7, RZ, 0x181f ;  /* 0x00181fff07057589 */ /* 0x000fe200000e0000 */
[----:B------:R-:W-:Y:S01]  /*11420*/  ULDC UR4, c[0x0][0x288] ;  /* 0x0000a20000047ab9 */ /* 0x000fe20000000800 */
[----:B------:R-:W-:Y:S02]  /*11430*/  VIADD R3, R28, UR41 ;  /* 0x000000291c037c36 */ /* 0x000fe40008000000 */
[----:B------:R-:W0:Y:S01]  /*11440*/  SHFL.IDX PT, R4, R6, RZ, 0x181f ;  /* 0x00181fff06047589 */ /* 0x000e2200000e0000 */
[----:B------:R-:W-:Y:S02]  /*11450*/  IMAD R0, R0, UR4, RZ ;  /* 0x0000000400007c24 */ /* 0x000fe4000f8e02ff */
[C---:B------:R-:W-:Y:S01]  /*11460*/  VIADD R9, R3.reuse, 0x10 ;  /* 0x0000001003097836 */ /* 0x040fe20000000000 */
[----:B------:R-:W-:Y:S01]  /*11470*/  SHFL.IDX PT, R8, R7, 0x1, 0x181f ;  /* 0x00381f0007087f89 */ /* 0x000fe200000e0000 */
[C---:B------:R-:W-:Y:S01]  /*11480*/  VIADD R11, R3.reuse, 0x20 ;  /* 0x00000020030b7836 */ /* 0x040fe20000000000 */
[----:B------:R-:W-:-:S02]  /*11490*/  ISETP.GE.AND P2, PT, R3, R0, PT ;  /* 0x000000000300720c */ /* 0x000fc40003f46270 */
[----:B------:R-:W1:Y:S04]  /*114a0*/  SHFL.IDX PT, R14, R6, 0x1, 0x181f ;  /* 0x00381f00060e7f89 */ /* 0x000e6800000e0000 */
[----:B------:R-:W-:Y:S07]  /*114b0*/  SHFL.IDX PT, R10, R7, 0x3, 0x181f ;  /* 0x00781f00070a7f89 */ /* 0x000fee00000e0000 */
[----:B------:R-:W-:Y:S01]  /*114c0*/  @!P2 LEA R21, R19, UR46, 0x1 ;  /* 0x0000002e1315ac11 */ /* 0x000fe2000f8e08ff */
[----:B0-----:R-:W-:-:S05]  /*114d0*/  @!P2 IMAD.WIDE.U32 R4, R26, 0x2, R4 ;  /* 0x000000021a04a825 */ /* 0x001fca00078e0004 */
[----:B------:R-:W-:Y:S04]  /*114e0*/  @!P2 LDGSTS.E.BYPASS.LTC128B.128 [R21+0x10400], desc[UR48][R4.64], !P0 ;  /* 0x104000000415afae */ /* 0x000fe8000c101d70 */
[----:B------:R1:W-:Y:S01]  /*114f0*/  @!P2 LDGSTS.E.BYPASS.LTC128B.128 [R21+0x14400], desc[UR48][R4.64+0x80], !P1 ;  /* 0x144000800415afae */ /* 0x0003e2000c901d70 */
[----:B------:R-:W-:Y:S01]  /*11500*/  ISETP.GE.AND P2, PT, R9, R0, PT ;  /* 0x000000000900720c */ /* 0x000fe20003f46270 */
[----:B-1----:R-:W-:Y:S02]  /*11510*/  IMAD.MOV.U32 R4, RZ, RZ, R14 ;  /* 0x000000ffff047224 */ /* 0x002fe400078e000e */
[----:B------:R-:W-:-:S10]  /*11520*/  IMAD.MOV.U32 R5, RZ, RZ, R8 ;  /* 0x000000ffff057224 */ /* 0x000fd400078e0008 */
[----:B------:R-:W-:Y:S01]  /*11530*/  @!P2 LEA R35, R19, UR46, 0x1 ;  /* 0x0000002e1323ac11 */ /* 0x000fe2000f8e08ff */
[----:B------:R-:W-:Y:S01]  /*11540*/  SHFL.IDX PT, R14, R6, 0x3, 0x181f ;  /* 0x00781f00060e7f89 */ /* 0x000fe200000e0000 */
[----:B------:R-:W-:-:S03]  /*11550*/  @!P2 IMAD.WIDE.U32 R8, R26, 0x2, R4 ;  /* 0x000000021a08a825 */ /* 0x000fc600078e0004 */
[----:B------:R-:W-:Y:S04]  /*11560*/  SHFL.IDX PT, R5, R7, 0x2, 0x181f ;  /* 0x00581f0007057f89 */ /* 0x000fe800000e0000 */
[----:B------:R-:W0:Y:S04]  /*11570*/  SHFL.IDX PT, R4, R6, 0x2, 0x181f ;  /* 0x00581f0006047f89 */ /* 0x000e2800000e0000 */
[----:B------:R-:W-:Y:S04]  /*11580*/  @!P2 LDGSTS.E.BYPASS.LTC128B.128 [R35+0x10c00], desc[UR48][R8.64], !P0 ;  /* 0x10c000000823afae */ /* 0x000fe8000c101d70 */
[----:B------:R1:W-:Y:S01]  /*11590*/  @!P2 LDGSTS.E.BYPASS.LTC128B.128 [R35+0x14c00], desc[UR48][R8.64+0x80], !P1 ;  /* 0x14c000800823afae */ /* 0x0003e2000c901d70 */
[----:B------:R-:W-:Y:S01]  /*115a0*/  ISETP.GE.AND P2, PT, R11, R0, PT ;  /* 0x000000000b00720c */ /* 0x000fe20003f46270 */
[----:B------:R-:W-:-:S02]  /*115b0*/  VIADD R11, R3, 0x40 ;  /* 0x00000040030b7836 */ /* 0x000fc40000000000 */
[----:B-1----:R-:W-:-:S10]  /*115c0*/  VIADD R9, R3, 0x30 ;  /* 0x0000003003097836 */ /* 0x002fd40000000000 */
[----:B------:R-:W-:Y:S01]  /*115d0*/  @!P2 LEA R21, R19, UR46, 0x1 ;  /* 0x0000002e1315ac11 */ /* 0x000fe2000f8e08ff */
[----:B0-----:R-:W-:-:S05]  /*115e0*/  @!P2 IMAD.WIDE.U32 R4, R26, 0x2, R4 ;  /* 0x000000021a04a825 */ /* 0x001fca00078e0004 */
[----:B------:R-:W-:Y:S04]  /*115f0*/  @!P2 LDGSTS.E.BYPASS.LTC128B.128 [R21+0x11400], desc[UR48][R4.64], !P0 ;  /* 0x114000000415afae */ /* 0x000fe8000c101d70 */
[----:B------:R0:W-:Y:S01]  /*11600*/  @!P2 LDGSTS.E.BYPASS.LTC128B.128 [R21+0x15400], desc[UR48][R4.64+0x80], !P1 ;  /* 0x154000800415afae */ /* 0x0001e2000c901d70 */
[----:B------:R-:W-:Y:S01]  /*11610*/  ISETP.GE.AND P2, PT, R9, R0, PT ;  /* 0x000000000900720c */ /* 0x000fe20003f46270 */
[----:B0-----:R-:W-:Y:S02]  /*11620*/  IMAD.MOV.U32 R4, RZ, RZ, R14 ;  /* 0x000000ffff047224 */ /* 0x001fe400078e000e */
        /* <DEDUP_REMOVED lines=10> */
[----:B------:R-:W2:Y:S01]  /*116d0*/  SHFL.IDX PT, R14, R6, 0x5, 0x181f ;  /* 0x00b81f00060e7f89 */ /* 0x000ea200000e0000 */
[----:B-1----:R-:W-:-:S09]  /*116e0*/  VIADD R9, R3, 0x50 ;  /* 0x0000005003097836 */ /* 0x002fd20000000000 */
[----:B------:R-:W-:Y:S01]  /*116f0*/  @!P2 LEA R21, R19, UR46, 0x1 ;  /* 0x0000002e1315ac11 */ /* 0x000fe2000f8e08ff */
[----:B0-----:R-:W-:-:S05]  /*11700*/  @!P2 IMAD.WIDE.U32 R4, R26, 0x2, R4 ;  /* 0x000000021a04a825 */ /* 0x001fca00078e0004 */
[----:B------:R-:W-:Y:S04]  /*11710*/  @!P2 LDGSTS.E.BYPASS.LTC128B.128 [R21+0x12400], desc[UR48][R4.64], !P0 ;  /* 0x124000000415afae */ /* 0x000fe8000c101d70 */
[----:B------:R2:W-:Y:S01]  /*11720*/  @!P2 LDGSTS.E.BYPASS.LTC128B.128 [R21+0x16400], desc[UR48][R4.64+0x80], !P1 ;  /* 0x164000800415afae */ /* 0x0005e2000c901d70 */
[----:B------:R-:W-:Y:S01]  /*11730*/  ISETP.GE.AND P2, PT, R9, R0, PT ;  /* 0x000000000900720c */ /* 0x000fe20003f46270 */
[----:B--2---:R-:W-:Y:S02]  /*11740*/  IMAD.MOV.U32 R4, RZ, RZ, R14 ;  /* 0x000000ffff047224 */ /* 0x004fe400078e000e */
[----:B------:R-:W-:-:S10]  /*11750*/  IMAD.MOV.U32 R5, RZ, RZ, R10 ;  /* 0x000000ffff057224 */ /* 0x000fd400078e000a */
[----:B------:R-:W-:Y:S01]  /*11760*/  @!P2 LEA R35, R19, UR46, 0x1 ;  /* 0x0000002e1323ac11 */ /* 0x000fe2000f8e08ff */
[----:B------:R-:W-:Y:S01]  /*11770*/  SHFL.IDX PT, R10, R7, 0x7, 0x181f ;  /* 0x00f81f00070a7f89 */ /* 0x000fe200000e0000 */
[----:B------:R-:W-:-:S03]  /*11780*/  @!P2 IMAD.WIDE.U32 R8, R26, 0x2, R4 ;  /* 0x000000021a08a825 */ /* 0x000fc600078e0004 */
[----:B------:R-:W-:Y:S04]  /*11790*/  SHFL.IDX PT, R5, R7, 0x6, 0x181f ;  /* 0x00d81f0007057f89 */ /* 0x000fe800000e0000 */
[----:B------:R-:W0:Y:S04]  /*117a0*/  SHFL.IDX PT, R4, R6, 0x6, 0x181f ;  /* 0x00d81f0006047f89 */ /* 0x000e2800000e0000 */
[----:B------:R1:W-:Y:S04]  /*117b0*/  @!P2 LDGSTS.E.BYPASS.LTC128B.128 [R35+0x12c00], desc[UR48][R8.64], !P0 ;  /* 0x12c000000823afae */ /* 0x0003e8000c101d70 */
[----:B------:R1:W-:Y:S01]  /*117c0*/  @!P2 LDGSTS.E.BYPASS.LTC128B.128 [R35+0x16c00], desc[UR48][R8.64+0x80], !P1 ;  /* 0x16c000800823afae */ /* 0x0003e2000c901d70 */
[----:B------:R-:W-:-:S03]  /*117d0*/  ISETP.GE.AND P2, PT, R11, R0, PT ;  /* 0x000000000b00720c */ /* 0x000fc60003f46270 */
[----:B------:R1:W2:Y:S10]  /*117e0*/  SHFL.IDX PT, R14, R6, 0x7, 0x181f ;  /* 0x00f81f00060e7f89 */ /* 0x0002b400000e0000 */
[----:B------:R-:W-:Y:S01]  /*117f0*/  @!P2 LEA R21, R19, UR46, 0x1 ;  /* 0x0000002e1315ac11 */ /* 0x000fe2000f8e08ff */
[----:B0-----:R-:W-:-:S05]  /*11800*/  @!P2 IMAD.WIDE.U32 R4, R26, 0x2, R4 ;  /* 0x000000021a04a825 */ /* 0x001fca00078e0004 */
[----:B------:R1:W-:Y:S04]  /*11810*/  @!P2 LDGSTS.E.BYPASS.LTC128B.128 [R21+0x13400], desc[UR48][R4.64], !P0 ;  /* 0x134000000415afae */ /* 0x0003e8000c101d70 */
[----:B------:R1:W-:Y:S02]  /*11820*/  @!P2 LDGSTS.E.BYPASS.LTC128B.128 [R21+0x17400], desc[UR48][R4.64+0x80], !P1 ;  /* 0x174000800415afae */ /* 0x0003e4000c901d70 */
.L_x_7713:
[----:B------:R-:W-:Y:S01]  /*11830*/  VIADD R3, R3, 0x70 ;  /* 0x0000007003037836 */ /* 0x000fe20000000000 */
[----:B------:R-:W-:Y:S01]  /*11840*/  BSSY B0, `(.L_x_7642) ;  /* 0x000000e000007945 */ /* 0x000fe20003800000 */
[----:B-12---:R-:W-:Y:S02]  /*11850*/  IMAD.MOV.U32 R4, RZ, RZ, R14 ;  /* 0x000000ffff047224 */ /* 0x006fe400078e000e */
[----:B------:R-:W-:Y:S01]  /*11860*/  IMAD.MOV.U32 R5, RZ, RZ, R10 ;  /* 0x000000ffff057224 */ /* 0x000fe200078e000a */
[----:B------:R-:W-:Y:S01]  /*11870*/  ISETP.GE.AND P2, PT, R3, R0, PT ;  /* 0x000000000300720c */ /* 0x000fe20003f46270 */
[----:B------:R-:W-:-:S05]  /*11880*/  IMAD.MOV.U32 R0, RZ, RZ, 0x1 ;  /* 0x00000001ff007424 */ /* 0x000fca00078e00ff */
        /* <DEDUP_REMOVED lines=9> */
.L_x_7643:
[----:B------:R-:W-:Y:S05]  /*11920*/  BSYNC B0 ;  /* 0x0000000000007941 */ /* 0x000fea0003800000 */
.L_x_7642:
[----:B------:R-:W-:Y:S01]  /*11930*/  NOP ;  /* 0x0000000000007918 */ /* 0x000fe20000000000 */
[----:B------:R-:W-:Y:S01]  /*11940*/  SYNCS.ARRIVE.TRANS64.RED.A0T1 RZ, [UR46+0x28800], RZ ;  /* 0x028800ffffff79a7 */ /* 0x000fe2000820042e */
[----:B------:R-:W-:Y:S01]  /*11950*/  ARRIVES.LDGSTSBAR.64.TRANSCNT [UR46+0x28800] ;  /* 0x02880000ff0079b0 */ /* 0x000fe20008000aae */
[----:B------:R-:W-:Y:S01]  /*11960*/  NOP ;  /* 0x0000000000007918 */ /* 0x000fe20000000000 */
[----:B------:R-:W-:Y:S01]  /*11970*/  SYNCS.ARRIVE.TRANS64.A1T0 RZ, [UR46+0x28800], RZ ;  /* 0x028800ffffff79a7 */ /* 0x000fe2000810002e */
[----:B------:R-:W-:-:S05]  /*11980*/  VIADD R32, R32, 0xfffffffe ;  /* 0xfffffffe20207836 */ /* 0x000fca0000000000 */
[----:B------:R-:W-:Y:S01]  /*11990*/  ISETP.GE.AND P1, PT, R32, UR52, PT ;  /* 0x0000003420007c0c */ /* 0x000fe2000bf26270 */
[----:B------:R-:W1:Y:S02]  /*119a0*/  SYNCS.PHASECHK.TRANS64.TRYWAIT P0, [UR46+0x28820], R0 ;  /* 0x02882000ff0075a7 */ /* 0x000e64000800016e */
[----:B-1----:R-:W-:Y:S10]  /*119b0*/  @!P0 BRA `(.L_x_7644) ;  /* 0x0000003000b48947 */ /* 0x002ff40003800000 */
.L_x_7714:
[----:B------:R-:W-:Y:S02]  /*119c0*/  IMAD.MOV.U32 R8, RZ, RZ, 0x1 ;  /* 0x00000001ff087424 */ /* 0x000fe400078e00ff */
[----:B------:R-:W-:Y:S01]  /*119d0*/  IMAD.MOV.U32 R10, RZ, RZ, RZ ;  /* 0x000000ffff0a7224 */ /* 0x000fe200078e00ff */
[----:B------:R-:W-:Y:S06]  /*119e0*/  @!P1 BRA `(.L_x_7645) ;  /* 0x0000001000309947 */ /* 0x000fec0003800000 */
[----:B------:R-:W-:Y:S01]  /*119f0*/  UIADD3 UR4, UR45, 0x1, URZ ;  /* 0x000000012d047890 */ /* 0x000fe2000fffe03f */
[----:B0-----:R-:W-:Y:S01]  /*11a00*/  LOP3.LUT R3, RZ, UR43, RZ, 0x33, !PT ;  /* 0x0000002bff037c12 */ /* 0x001fe2000f8e33ff */
[----:B------:R-:W-:Y:S01]  /*11a10*/  BSSY B0, `(.L_x_7645) ;  /* 0x0000109000007945 */ /* 0x000fe20003800000 */
[----:B------:R-:W-:Y:S01]  /*11a20*/  LOP3.LUT R5, RZ, UR42, RZ, 0x33, !PT ;  /* 0x0000002aff057c12 */ /* 0x000fe2000f8e33ff */
[----:B------:R-:W-:Y:S01]  /*11a30*/  UIMAD UR4, UR4, UR37, URZ ;  /* 0x00000025040472a4 */ /* 0x000fe2000f8e023f */
[----:B------:R-:W-:Y:S01]  /*11a40*/  IADD3 R31, R33, R31, R28 ;  /* 0x0000001f211f7210 */ /* 0x000fe20007ffe01c */
[----:B------:R-:W-:Y:S02]  /*11a50*/  IMAD.MOV.U32 R9, RZ, RZ, 0x1 ;  /* 0x00000001ff097424 */ /* 0x000fe400078e00ff */
[----:B------:R-:W-:Y:S02]  /*11a60*/  IMAD.MOV.U32 R20, RZ, RZ, RZ ;  /* 0x000000ffff147224 */ /* 0x000fe400078e00ff */
[----:B------:R-:W-:Y:S01]  /*11a70*/  LOP3.LUT R0, RZ, UR4, RZ, 0x33, !PT ;  /* 0x00000004ff007c12 */ /* 0x000fe2000f8e33ff */
[----:B------:R-:W-:Y:S01]  /*11a80*/  VIADD R31, R31, 0xfffffe80 ;  /* 0xfffffe801f1f7836 */ /* 0x000fe20000000000 */
[----:B------:R-:W-:-:S02]  /*11a90*/  ULDC UR4, c[0x0][0x2f4] ;  /* 0x0000bd0000047ab9 */ /* 0x000fc40000000800 */
[----:B------:R-:W-:Y:S02]  /*11aa0*/  VIADDMNMX R0, R0, -UR44, R3, !PT ;  /* 0x8000002c00007c46 */ /* 0x000fe4000f800103 */
[----:B------:R-:W-:Y:S02]  /*11ab0*/  IADD3 R3, -R28, UR50, RZ ;  /* 0x000000321c037c10 */ /* 0x000fe4000fffe1ff */
[----:B------:R-:W-:Y:S02]  /*11ac0*/  VIMNMX R0, R0, R5, !PT ;  /* 0x0000000500007248 */ /* 0x000fe40007fe0100 */
[----:B------:R-:W-:Y:S02]  /*11ad0*/  ISETP.GE.AND P2, PT, R26, UR4, PT ;  /* 0x000000041a007c0c */ /* 0x000fe4000bf46270 */
[----:B------:R-:W-:Y:S01]  /*11ae0*/  ISETP.GE.AND P1, PT, R25, UR4, PT ;  /* 0x0000000419007c0c */ /* 0x000fe2000bf26270 */
[C---:B------:R-:W-:Y:S01]  /*11af0*/  IMAD R3, R0.reuse, 0x80, R3 ;  /* 0x0000008000037824 */ /* 0x040fe200078e0203 */
[C---:B------:R-:W-:Y:S01]  /*11b00*/  IADD3 R22, -R0.reuse, -0x2, RZ ;  /* 0xfffffffe00167810 */ /* 0x040fe20007ffe1ff */
[----:B------:R-:W-:-:S02]  /*11b10*/  IMAD R21, R0, -0x80, R31 ;  /* 0xffffff8000157824 */ /* 0x000fc400078e021f */
[----:B------:R-:W-:-:S08]  /*11b20*/  VIADD R31, R3, 0x100 ;  /* 0x00000100031f7836 */ /* 0x000fd00000000000 */
.L_x_7658:
        /* <DEDUP_REMOVED lines=12> */
[----:B------:R-:W-:-:S03]  /*11bf0*/  ULDC.64 UR4, c[0x0][0x418] ;  /* 0x0001060000047ab9 */ /* 0x000fc60000000a00 */
[----:B------:R-:W-:Y:S01]  /*11c00*/  IMAD.IADD R3, R3, 0x1, R7 ;  /* 0x0000000103037824 */ /* 0x000fe200078e0207 */
        /* <DEDUP_REMOVED lines=12> */
.L_x_7646:
[----:B------:R-:W-:Y:S01]  /*11cd0*/  LEA R34, R10, UR46, 0x3 ;  /* 0x0000002e0a227c11 */ /* 0x000fe2000f8e18ff */
[----:B------:R-:W-:Y:S01]  /*11ce0*/  BSSY B1, `(.L_x_7647) ;  /* 0x0000004000017945 */ /* 0x000fe20003800000 */
[----:B------:R-:W-:-:S04]  /*11cf0*/  SHF.L.U32 R3, R8, 0x1f, RZ ;  /* 0x0000001f08037819 */ /* 0x000fc800000006ff */
[----:B------:R-:W0:Y:S02]  /*11d00*/  SYNCS.PHASECHK.TRANS64.TRYWAIT P0, [R34+URZ+0x28840], R3 ;  /* 0x02884003220075a7 */ /* 0x000e24000800017f */
[----:B0-----:R-:W-:Y:S05]  /*11d10*/  @!P0 BRA `(.L_x_7648) ;  /* 0x0000002c00f48947 */ /* 0x001fea0003800000 */
.L_x_7715:
[----:B------:R-:W-:Y:S05]  /*11d20*/  BSYNC B1 ;  /* 0x0000000000017941 */ /* 0x000fea0003800000 */
.L_x_7647:
        /* <DEDUP_REMOVED lines=27> */
[----:B------:R-:W-:Y:S01]  /*11ee0*/  IMAD R4, R10, 0x4000, R19 ;  /* 0x000040000a047824 */ /* 0x000fe200078e0213 */
[----:B------:R-:W-:Y:S06]  /*11ef0*/  BRA.DIV UR4, `(.L_x_7649) ;  /* 0x0000002e04907947 */ /* 0x000fec000b800000 */
[----:B------:R-:W0:Y:S01]  /*11f00*/  SHFL.IDX PT, R14, R6, RZ, 0x181f ;  /* 0x00181fff060e7589 */ /* 0x000e2200000e0000 */
[----:B------:R-:W-:Y:S01]  /*11f10*/  IMAD.SHL.U32 R3, R26, 0x2, RZ ;  /* 0x000000021a037824 */ /* 0x000fe200078e00ff */
[----:B------:R-:W-:Y:S02]  /*11f20*/  LEA R4, R4, UR46, 0x1 ;  /* 0x0000002e04047c11 */ /* 0x000fe4000f8e08ff */
[----:B------:R-:W1:Y:S04]  /*11f30*/  SHFL.IDX PT, R0, R5, RZ, 0x181f ;  /* 0x00181fff05007589 */ /* 0x000e6800000e0000 */
[----:B------:R-:W2:Y:S04]  /*11f40*/  SHFL.IDX PT, R37, R6, 0x1, 0x181f ;  /* 0x00381f0006257f89 */ /* 0x000ea800000e0000 */
[----:B------:R-:W-:Y:S01]  /*11f50*/  SHFL.IDX PT, R7, R5, 0x2, 0x181f ;  /* 0x00581f0005077f89 */ /* 0x000fe200000e0000 */
[----:B0-----:R-:W-:-:S05]  /*11f60*/  IADD3 R14, P0, R14, R3, RZ ;  /* 0x000000030e0e7210 */ /* 0x001fca0007f1e0ff */
[----:B-1----:R-:W-:Y:S02]  /*11f70*/  IMAD.X R15, RZ, RZ, R0, P0 ;  /* 0x000000ffff0f7224 */ /* 0x002fe400000e0600 */
        /* <DEDUP_REMOVED lines=22> */
[----:B------:R-:W-:Y:S02]  /*120e0*/  SHFL.IDX PT, R37, R6, 0x6, 0x181f ;  /* 0x00d81f0006257f89 */ /* 0x000fe400000e0000 */
[----:B0-----:R-:W-:Y:S02]  /*120f0*/  IMAD.X R13, RZ, RZ, R0, P0 ;  /* 0x000000ffff0d7224 */ /* 0x001fe400000e0600 */
        /* <DEDUP_REMOVED lines=14> */
.L_x_7733:
        /* <DEDUP_REMOVED lines=9> */
.L_x_7650:
        /* <DEDUP_REMOVED lines=10> */
.L_x_7651:
[----:B------:R2:W-:Y:S01]  /*12310*/  SYNCS.ARRIVE.TRANS64.A1T0 RZ, [R34+URZ+0x28830], RZ ;  /* 0x028830ff22ff79a7 */ /* 0x0005e2000810003f */
[----:B------:R-:W-:Y:S05]  /*12320*/  @!P4 BRA `(.L_x_7652) ;  /* 0x000000000004c947 */ /* 0x000fea0003800000 */
[----:B------:R-:W-:Y:S01]  /*12330*/  BPT.TRAP 0x1 ;  /* 0x000000040000795c */ /* 0x000fe20000300000 */
.L_x_7652:
[----:B------:R-:W-:Y:S01]  /*12340*/  SHF.L.U32 R5, R9, 0x1f, RZ ;  /* 0x0000001f09057819 */ /* 0x000fe200000006ff */
[----:B------:R-:W-:Y:S01]  /*12350*/  BSSY B1, `(.L_x_7653) ;  /* 0x0000004000017945 */ /* 0x000fe20003800000 */
[----:B------:R-:W-:-:S04]  /*12360*/  LEA R0, R20, UR46, 0x3 ;  /* 0x0000002e14007c11 */ /* 0x000fc8000f8e18ff */
[----:B------:R-:W3:Y:S02]  /*12370*/  SYNCS.PHASECHK.TRANS64.TRYWAIT P0, [R0+URZ+0x28860], R5 ;  /* 0x02886005000075a7 */ /* 0x000ee4000800017f */
[----:B---3--:R-:W-:Y:S05]  /*12380*/  @!P0 BRA `(.L_x_7654) ;  /* 0x0000003000c88947 */ /* 0x008fea0003800000 */
.L_x_7734:
[----:B------:R-:W-:Y:S05]  /*12390*/  BSYNC B1 ;  /* 0x0000000000017941 */ /* 0x000fea0003800000 */
.L_x_7653:
[----:B------:R-:W-:Y:S01]  /*123a0*/  UMOV UR4, 0xffffffff ;  /* 0xffffffff00047882 */ /* 0x000fe20000000000 */
[----:B-1----:R-:W-:Y:S02]  /*123b0*/  IMAD R7, R20, 0x4000, R19 ;  /* 0x0000400014077824 */ /* 0x002fe400078e0213 */
        /* <DEDUP_REMOVED lines=56> */
[----:B------:R3:W0:-:S12]  /*12740*/  SHFL.IDX PT, R6, R2, 0x7, 0x181f ;  /* 0x00f81f0002067f89 */ /* 0x00061800000e0000 */
[----:B------:R3:W-:Y:S01]  /*12750*/  LDGSTS.E.BYPASS.LTC128B.128 [R7+0x3400], desc[UR48][R4.64], !P0 ;  /* 0x0340000004077fae */ /* 0x0007e2000c101d70 */
[----:B------:R-:W-:-:S13]  /*12760*/  ISETP.LT.OR P0, PT, R31, 0x61, P1 ;  /* 0x000000611f00780c */ /* 0x000fda0000f01670 */
[----:B01----:R3:W-:Y:S02]  /*12770*/  LDGSTS.E.BYPASS.LTC128B.128 [R7+0x7400], desc[UR48][R4.64+0x80], !P0 ;  /* 0x0740008004077fae */ /* 0x0037e4000c101d70 */
.L_x_7752:
[----:B---3--:R-:W-:Y:S01]  /*12780*/  IADD3 R2, P0, R14, R3, RZ ;  /* 0x000000030e027210 */ /* 0x008fe20007f1e0ff */
[----:B------:R-:W-:Y:S02]  /*12790*/  ULDC.64 UR4, c[0x0][0x328] ;  /* 0x0000ca0000047ab9 */ /* 0x000fe40000000a00 */
[----:B------:R-:W-:Y:S02]  /*127a0*/  IMAD R36, R36, UR4, RZ ;  /* 0x0000000424247c24 */ /* 0x000fe4000f8e02ff */
[----:B------:R-:W-:Y:S01]  /*127b0*/  IMAD.X R3, RZ, RZ, R6, P0 ;  /* 0x000000ffff037224 */ /* 0x000fe200000e0606 */
[----:B------:R-:W-:Y:S01]  /*127c0*/  ISETP.LT.OR P0, PT, R31, 0x71, P2 ;  /* 0x000000711f00780c */ /* 0x000fe20001701670 */
[C---:B------:R-:W-:Y:S02]  /*127d0*/  IMAD R9, R35.reuse, UR5, R36 ;  /* 0x0000000523097c24 */ /* 0x040fe4000f8e0224 */
[----:B0-----:R-:W-:Y:S01]  /*127e0*/  IMAD.WIDE.U32 R4, R35, UR4, RZ ;  /* 0x0000000423047c25 */ /* 0x001fe2000f8e00ff */
[----:B------:R-:W-:-:S03]  /*127f0*/  ULDC.64 UR4, c[0x0][0x338] ;  /* 0x0000ce0000047ab9 */ /* 0x000fc60000000a00 */
[----:B------:R-:W-:Y:S02]  /*12800*/  IMAD.IADD R5, R5, 0x1, R9 ;  /* 0x0000000105057824 */ /* 0x000fe400078e0209 */
[----:B------:R-:W-:Y:S02]  /*12810*/  IMAD R33, R33, UR4, RZ ;  /* 0x0000000421217c24 */ /* 0x000fe4000f8e02ff */
[C---:B------:R-:W-:Y:S02]  /*12820*/  IMAD.WIDE.U32 R4, R32.reuse, UR4, R4 ;  /* 0x0000000420047c25 */ /* 0x040fe4000f8e0004 */
[----:B------:R-:W-:Y:S01]  /*12830*/  @!PT LDS RZ, [RZ] ;  /* 0x00000000fffff984 */ /* 0x000fe20000000800 */
[----:B------:R-:W-:Y:S01]  /*12840*/  @!PT LDS RZ, [RZ] ;  /* 0x00000000fffff984 */ /* 0x000fe20000000800 */
[----:B------:R-:W-:Y:S01]  /*12850*/  @!PT LDS RZ, [RZ] ;  /* 0x00000000fffff984 */ /* 0x000fe20000000800 */
[----:B------:R0:W-:Y:S01]  /*12860*/  LDGSTS.E.BYPASS.LTC128B.128 [R7+0x3c00], desc[UR48][R2.64], !P0 ;  /* 0x03c0000002077fae */ /* 0x0001e2000c101d70 */
[----:B------:R-:W-:Y:S01]  /*12870*/  ISETP.LT.OR P0, PT, R31, 0x71, P1 ;  /* 0x000000711f00780c */ /* 0x000fe20000f01670 */
[----:B------:R-:W-:-:S04]  /*12880*/  IMAD R33, R32, UR5, R33 ;  /* 0x0000000520217c24 */ /* 0x000fc8000f8e0221 */
[----:B------:R-:W-:-:S08]  /*12890*/  IMAD.IADD R33, R5, 0x1, R33 ;  /* 0x0000000105217824 */ /* 0x000fd000078e0221 */
[----:B------:R0:W-:Y:S01]  /*128a0*/  LDGSTS.E.BYPASS.LTC128B.128 [R7+0x7c00], desc[UR48][R2.64+0x80], !P0 ;  /* 0x07c0008002077fae */ /* 0x0001e2000c101d70 */
[----:B------:R-:W-:Y:S01]  /*128b0*/  PLOP3.LUT P0, PT, PT, PT, PT, 0x80, 0x0 ;  /* 0x000000000000781c */ /* 0x000fe20003f0f070 */
[----:B------:R-:W-:-:S12]  /*128c0*/  NOP ;  /* 0x0000000000007918 */ /* 0x000fd80000000000 */
.L_x_7656:
        /* <DEDUP_REMOVED lines=10> */
.L_x_7657:
[----:B------:R-:W-:Y:S01]  /*12970*/  R2UR UR4, R24 ;  /* 0x00000000180472ca */ /* 0x000fe200000e0000 */
[----:B------:R-:W-:Y:S01]  /*12980*/  ULDC.64 UR6, c[0x0][0x330] ;  /* 0x0000cc0000067ab9 */ /* 0x000fe20000000a00 */
[----:B------:R-:W-:Y:S01]  /*12990*/  IMAD.MOV.U32 R5, RZ, RZ, R33 ;  /* 0x000000ffff057224 */ /* 0x000fe200078e0021 */
[----:B------:R1:W-:Y:S01]  /*129a0*/  SYNCS.ARRIVE.TRANS64.A1T0 RZ, [R0+URZ+0x28850], RZ ;  /* 0x028850ff00ff79a7 */ /* 0x0003e2000810003f */
[----:B0-----:R-:W-:Y:S02]  /*129b0*/  IMAD.U32 R3, RZ, RZ, UR6 ;  /* 0x00000006ff037e24 */ /* 0x001fe4000f8e00ff */
        /* <DEDUP_REMOVED lines=13> */
[----:B-1----:R-:W-:Y:S05]  /*12a90*/  @P0 BRA `(.L_x_7658) ;  /* 0xfffffff000240947 */ /* 0x002fea000383ffff */
[----:B------:R-:W-:Y:S05]  /*12aa0*/  BSYNC B0 ;  /* 0x0000000000007941 */ /* 0x000fea0003800000 */
.L_x_7645:
[----:B------:R-:W-:-:S13]  /*12ab0*/  ISETP.NE.AND P0, PT, R18, 0x3, PT ;  /* 0x000000031200780c */ /* 0x000fda0003f05270 */
[----:B------:R-:W-:Y:S05]  /*12ac0*/  @!P0 BRA `(.L_x_7659) ;  /* 0x0000000000048947 */ /* 0x000fea0003800000 */
[----:B------:R-:W-:Y:S01]  /*12ad0*/  BPT.TRAP 0x1 ;  /* 0x000000040000795c */ /* 0x000fe20000300000 */
.L_x_7659:
[----:B0-----:R-:W-:Y:S01]  /*12ae0*/  LEA R0, R10, UR46, 0x3 ;  /* 0x0000002e0a007c11 */ /* 0x001fe2000f8e18ff */
[----:B------:R-:W-:Y:S01]  /*12af0*/  IMAD.MOV.U32 R3, RZ, RZ, -0x80 ;  /* 0xffffff80ff037424 */ /* 0x000fe200078e00ff */
[----:B------:R-:W-:Y:S01]  /*12b00*/  SHF.L.U32 R5, R8, 0x1f, RZ ;  /* 0x0000001f08057819 */ /* 0x000fe200000006ff */
[----:B------:R-:W-:Y:S01]  /*12b10*/  BSSY B0, `(.L_x_7660) ;  /* 0x0000006000007945 */ /* 0x000fe20003800000 */
[----:B------:R-:W-:Y:S02]  /*12b20*/  IMAD R6, R10, 0x4000, R19 ;  /* 0x000040000a067824 */ /* 0x000fe400078e0213 */
[----:B------:R-:W0:Y:S01]  /*12b30*/  SYNCS.PHASECHK.TRANS64.TRYWAIT P0, [R0+URZ+0x28860], R5 ;  /* 0x02886005000075a7 */ /* 0x000e22000800017f */
[----:B------:R-:W-:-:S04]  /*12b40*/  IMAD R3, R22, R3, UR50 ;  /* 0x0000003216037e24 */ /* 0x000fc8000f8e0203 */
[----:B------:R-:W-:Y:S01]  /*12b50*/  IMAD.IADD R28, R3, 0x1, -R28 ;  /* 0x00000001031c7824 */ /* 0x000fe200078e0a1c */
[----:B0-----:R-:W-:Y:S06]  /*12b60*/  @!P0 BRA `(.L_x_7661) ;  /* 0x0000003400988947 */ /* 0x001fec0003800000 */
.L_x_7753:
[----:B------:R-:W-:Y:S05]  /*12b70*/  BSYNC B0 ;  /* 0x0000000000007941 */ /* 0x000fea0003800000 */
.L_x_7660:
        /* <DEDUP_REMOVED lines=8> */
[----:B------:R-:W-:Y:S01]  /*12c00*/  SHFL.IDX PT, R19, R2, 0x1, 0x181f ;  /* 0x00381f0002137f89 */ /* 0x000fe200000e0000 */
[C---:B------:R-:W-:Y:S02]  /*12c10*/  ISETP.LT.OR P4, PT, R28.reuse, 0x1, P1 ;  /* 0x000000011c00780c */ /* 0x040fe40000f81670 */
[C---:B------:R-:W-:Y:S01]  /*12c20*/  ISETP.LT.OR P5, PT, R28.reuse, 0x1, P0 ;  /* 0x000000011c00780c */ /* 0x040fe200007a1670 */
[----:B------:R-:W3:Y:S01]  /*12c30*/  SHFL.IDX PT, R14, R16, 0x1, 0x181f ;  /* 0x00381f00100e7f89 */ /* 0x000ee200000e0000 */
[----:B------:R-:W-:-:S02]  /*12c40*/  ISETP.LT.OR P2, PT, R28, 0x11, P1 ;  /* 0x000000111c00780c */ /* 0x000fc40000f41670 */
[----:B------:R-:W-:Y:S01]  /*12c50*/  ISETP.LT.OR P3, PT, R28, 0x11, P0 ;  /* 0x000000111c00780c */ /* 0x000fe20000761670 */
[----:B------:R-:W-:Y:S04]  /*12c60*/  SHFL.IDX PT, R23, R2, 0x2, 0x181f ;  /* 0x00581f0002177f89 */ /* 0x000fe800000e0000 */
[----:B------:R-:W4:Y:S01]  /*12c70*/  SHFL.IDX PT, R22, R16, 0x2, 0x181f ;  /* 0x00581f0010167f89 */ /* 0x000f2200000e0000 */
[----:B0-----:R-:W-:-:S03]  /*12c80*/  IMAD.MOV.U32 R7, RZ, RZ, R5 ;  /* 0x000000ffff077224 */ /* 0x001fc600078e0005 */
[----:B------:R-:W0:Y:S01]  /*12c90*/  SHFL.IDX PT, R9, R2, 0x4, 0x181f ;  /* 0x00981f0002097f89 */ /* 0x000e2200000e0000 */
[----:B-1----:R-:W-:-:S03]  /*12ca0*/  IMAD.MOV.U32 R6, RZ, RZ, R4 ;  /* 0x000000ffff067224 */ /* 0x002fc600078e0004 */
[----:B------:R-:W1:Y:S01]  /*12cb0*/  SHFL.IDX PT, R24, R16, 0x4, 0x181f ;  /* 0x00981f0010187f89 */ /* 0x000e6200000e0000 */
[----:B------:R-:W-:-:S03]  /*12cc0*/  IMAD.WIDE.U32 R6, R26, 0x2, R6 ;  /* 0x000000021a067825 */ /* 0x000fc600078e0006 */
[----:B------:R-:W-:Y:S01]  /*12cd0*/  SHFL.IDX PT, R21, R2, 0x3, 0x181f ;  /* 0x00781f0002157f89 */ /* 0x000fe200000e0000 */
[----:B---3--:R-:W-:-:S03]  /*12ce0*/  IMAD.MOV.U32 R4, RZ, RZ, R14 ;  /* 0x000000ffff047224 */ /* 0x008fc600078e000e */
[----:B------:R-:W3:Y:S01]  /*12cf0*/  SHFL.IDX PT, R20, R16, 0x3, 0x181f ;  /* 0x00781f0010147f89 */ /* 0x000ee200000e0000 */
[----:B------:R-:W-:-:S03]  /*12d00*/  IMAD.MOV.U32 R5, RZ, RZ, R19 ;  /* 0x000000ffff057224 */ /* 0x000fc600078e0013 */
[----:B------:R-:W-:Y:S01]  /*12d10*/  LDGSTS.E.BYPASS.LTC128B.128 [R3+0x400], desc[UR48][R6.64], !P4 ;  /* 0x0040000006037fae */ /* 0x000fe2000e101d70 */
[----:B------:R-:W-:Y:S01]  /*12d20*/  ISETP.LT.OR P4, PT, R28, 0x21, P1 ;  /* 0x000000211c00780c */ /* 0x000fe20000f81670 */
[----:B------:R-:W-:Y:S02]  /*12d30*/  IMAD.WIDE.U32 R4, R26, 0x2, R4 ;  /* 0x000000021a047825 */ /* 0x000fe400078e0004 */
[----:B------:R5:W-:Y:S01]  /*12d40*/  LDGSTS.E.BYPASS.LTC128B.128 [R3+0x4400], desc[UR48][R6.64+0x80], !P5 ;  /* 0x0440008006037fae */ /* 0x000be2000e901d70 */
[----:B------:R-:W-:Y:S01]  /*12d50*/  ISETP.LT.OR P5, PT, R28, 0x21, P0 ;  /* 0x000000211c00780c */ /* 0x000fe200007a1670 */
[----:B----4-:R-:W-:Y:S02]  /*12d60*/  IMAD.WIDE.U32 R22, R26, 0x2, R22 ;  /* 0x000000021a167825 */ /* 0x010fe400078e0016 */
[----:B------:R-:W5:Y:S02]  /*12d70*/  SHFL.IDX PT, R19, R2, 0x5, 0x181f ;  /* 0x00b81f0002137f89 */ /* 0x000f6400000e0000 */
[----:B0-----:R-:W-:-:S02]  /*12d80*/  IMAD.MOV.U32 R13, RZ, RZ, R9 ;  /* 0x000000ffff0d7224 */ /* 0x001fc400078e0009 */
[----:B------:R-:W0:Y:S01]  /*12d90*/  SHFL.IDX PT, R14, R16, 0x5, 0x181f ;  /* 0x00b81f00100e7f89 */ /* 0x000e2200000e0000 */
[----:B-1----:R-:W-:Y:S02]  /*12da0*/  IMAD.MOV.U32 R12, RZ, RZ, R24 ;  /* 0x000000ffff0c7224 */ /* 0x002fe400078e0018 */
[----:B------:R-:W-:Y:S01]  /*12db0*/  IMAD.MOV.U32 R9, RZ, RZ, RZ ;  /* 0x000000ffff097224 */ /* 0x000fe200078e00ff */
[----:B------:R-:W1:Y:S01]  /*12dc0*/  SHFL.IDX PT, R25, R2, 0x6, 0x181f ;  /* 0x00d81f0002197f89 */ /* 0x000e6200000e0000 */
[----:B------:R-:W-:-:S03]  /*12dd0*/  IMAD.WIDE.U32 R12, R26, 0x2, R12 ;  /* 0x000000021a0c7825 */ /* 0x000fc600078e000c */
[----:B------:R-:W4:Y:S01]  /*12de0*/  SHFL.IDX PT, R30, R16, 0x6, 0x181f ;  /* 0x00d81f00101e7f89 */ /* 0x000f2200000e0000 */
[----:B---3--:R-:W-:-:S03]  /*12df0*/  IMAD.WIDE.U32 R20, R26, 0x2, R20 ;  /* 0x000000021a147825 */ /* 0x008fc600078e0014 */
[----:B------:R-:W-:Y:S01]  /*12e00*/  LDGSTS.E.BYPASS.LTC128B.128 [R3+0xc00], desc[UR48][R4.64], !P2 ;  /* 0x00c0000004037fae */ /* 0x000fe2000d101d70 */
[----:B------:R-:W-:-:S03]  /*12e10*/  ISETP.LT.OR P2, PT, R28, 0x31, P1 ;  /* 0x000000311c00780c */ /* 0x000fc60000f41670 */
[----:B------:R1:W-:Y:S01]  /*12e20*/  LDGSTS.E.BYPASS.LTC128B.128 [R3+0x4c00], desc[UR48][R4.64+0x80], !P3 ;  /* 0x04c0008004037fae */ /* 0x0003e2000d901d70 */
[----:B------:R-:W-:-:S03]  /*12e30*/  ISETP.LT.OR P3, PT, R28, 0x31, P0 ;  /* 0x000000311c00780c */ /* 0x000fc60000761670 */
[----:B------:R3:W-:Y:S01]  /*12e40*/  LDGSTS.E.BYPASS.LTC128B.128 [R3+0x1400], desc[UR48][R22.64], !P4 ;  /* 0x0140000016037fae */ /* 0x0007e2000e101d70 */
[C---:B------:R-:W-:Y:S01]  /*12e50*/  ISETP.LT.OR P4, PT, R28.reuse, 0x41, P1 ;  /* 0x000000411c00780c */ /* 0x040fe20000f81670 */
[----:B-----5:R-:W-:Y:S02]  /*12e60*/  IMAD.MOV.U32 R7, RZ, RZ, R19 ;  /* 0x000000ffff077224 */ /* 0x020fe400078e0013 */
        /* <DEDUP_REMOVED lines=8> */
[----:B----4-:R-:W-:Y:S02]  /*12ef0*/  IMAD.MOV.U32 R4, RZ, RZ, R30 ;  /* 0x000000ffff047224 */ /* 0x010fe400078e001e */
        /* <DEDUP_REMOVED lines=12> */
.L_x_7771:
        /* <DEDUP_REMOVED lines=12> */
.L_x_7663:
        /* <DEDUP_REMOVED lines=10> */
.L_x_7664:
[----:B------:R1:W-:Y:S02]  /*13120*/  SYNCS.ARRIVE.TRANS64.A1T0 RZ, [R0+URZ+0x28850], RZ ;  /* 0x028850ff00ff79a7 */ /* 0x0003e4000810003f */
[----:B-1----:R-:W-:-:S05]  /*13130*/  VIADD R0, R10, 0x1 ;  /* 0x000000010a007836 */ /* 0x002fca0000000000 */
[----:B------:R-:W-:-:S04]  /*13140*/  ISETP.NE.AND P0, PT, R0, 0x2, PT ;  /* 0x000000020000780c */ /* 0x000fc80003f05270 */
[----:B0-----:R-:W-:Y:S02]  /*13150*/  SEL R3, RZ, 0x1, P0 ;  /* 0x00000001ff037807 */ /* 0x001fe40000000000 */
[----:B------:R-:W-:Y:S02]  /*13160*/  SEL R0, R0, RZ, P0 ;  /* 0x000000ff00007207 */ /* 0x000fe40000000000 */
[----:B------:R-:W-:-:S07]  /*13170*/  LOP3.LUT R8, R8, R3, RZ, 0x3c, !PT ;  /* 0x0000000308087212 */ /* 0x000fce00078e3cff */
.L_x_7624:
[----:B------:R-:W0:Y:S01]  /*13180*/  S2R R3, SR_CgaCtaId ;  /* 0x0000000000037919 */ /* 0x000e220000008800 */
[----:B------:R-:W-:Y:S02]  /*13190*/  MOV R2, 0x400 ;  /* 0x0000040000027802 */ /* 0x000fe40000000f00 */
[----:B------:R-:W-:Y:S02]  /*131a0*/  SHF.L.U32 R9, R9, 0x1f, RZ ;  /* 0x0000001f09097819 */ /* 0x000fe400000006ff */
[----:B0-----:R-:W-:-:S04]  /*131b0*/  LEA R7, R3, R2, 0x18 ;  /* 0x0000000203077211 */ /* 0x001fc800078ec0ff */
[----:B------:R-:W0:Y:S02]  /*131c0*/  SYNCS.PHASECHK.TRANS64.TRYWAIT P0, [R7+URZ+0x28820], R9 ;  /* 0x02882009070075a7 */ /* 0x000e24000800017f */
[----:B0-----:R-:W-:Y:S05]  /*131d0*/  @!P0 BRA `(.L_x_7665) ;  /* 0x0000003800a88947 */ /* 0x001fea0003800000 */
.L_x_7772:
[----:B------:R-:W-:-:S03]  /*131e0*/  UMOV UR4, 0xffffffff ;  /* 0xffffffff00047882 */ /* 0x000fc60000000000 */
[----:B------:R-:W-:Y:S05]  /*131f0*/  BRA.DIV UR4, `(.L_x_7666) ;  /* 0x0000003a04b47947 */ /* 0x000fea000b800000 */
[----:B------:R1:W3:Y:S02]  /*13200*/  SHFL.IDX PT, R14, R17, RZ, 0x1f ;  /* 0x00001fff110e7589 */ /* 0x0002e400000e0000 */
.L_x_7775:
[----:B---3--:R-:W-:-:S13]  /*13210*/  ISETP.NE.AND P0, PT, R14, RZ, PT ;  /* 0x000000ff0e00720c */ /* 0x008fda0003f05270 */
[----:B------:R-:W-:Y:S05]  /*13220*/  @P0 BRA `(.L_x_7532) ;  /* 0x0000000000880947 */ /* 0x000fea0003800000 */
[----:B------:R-:W-:-:S03]  /*13230*/  UMOV UR4, 0xffffffff ;  /* 0xffffffff00047882 */ /* 0x000fc60000000000 */
[----:B------:R-:W-:Y:S05]  /*13240*/  BRA.DIV UR4, `(.L_x_7667) ;  /* 0x0000003a04c87947 */ /* 0x000fea000b800000 */
[----:B------:R-:W-:-:S13]  /*13250*/  ELECT P6, URZ, PT ;  /* 0x00000000003f782f */ /* 0x000fda00038c0000 */
.L_x_7778:
[----:B------:R-:W-:Y:S05]  /*13260*/  @!P6 BRA `(.L_x_7532) ;  /* 0x000000000078e947 */ /* 0x000fea0003800000 */
[----:B------:R-:W-:-:S06]  /*13270*/  ULOP3.LUT UR4, UR36, 0x2, URZ, 0xfc, !UPT ;  /* 0x0000000224047892 */ /* 0x000fcc000f8efc3f */
[----:B------:R-:W-:-:S05]  /*13280*/  IMAD.U32 R2, RZ, RZ, UR4 ;  /* 0x00000004ff027e24 */ /* 0x000fca000f8e00ff */
[----:B------:R-:W-:-:S13]  /*13290*/  ISETP.NE.AND P0, PT, R2, 0x3, PT ;  /* 0x000000030200780c */ /* 0x000fda0003f05270 */
[----:B------:R-:W-:Y:S05]  /*132a0*/  @!P0 BRA `(.L_x_7668) ;  /* 0x0000000000048947 */ /* 0x000fea0003800000 */
[----:B------:R-:W-:Y:S01]  /*132b0*/  BPT.TRAP 0x1 ;  /* 0x000000040000795c */ /* 0x000fe20000300000 */
.L_x_7668:
[----:B------:R-:W-:Y:S01]  /*132c0*/  IMAD R5, R0, 0x8, R7 ;  /* 0x0000000800057824 */ /* 0x000fe200078e0207 */
[----:B------:R-:W-:Y:S01]  /*132d0*/  SHF.L.U32 R2, R8, 0x1f, RZ ;  /* 0x0000001f08027819 */ /* 0x000fe200000006ff */
[----:B------:R-:W-:-:S03]  /*132e0*/  VIADD R0, R0, 0x1 ;  /* 0x0000000100007836 */ /* 0x000fc60000000000 */
[----:B------:R-:W3:Y:S02]  /*132f0*/  SYNCS.PHASECHK.TRANS64.TRYWAIT P1, [R5+URZ+0x28840], R2 ;  /* 0x02884002050075a7 */ /* 0x000ee4000802017f */
[----:B------:R-:W-:-:S04]  /*13300*/  ISETP.NE.AND P2, PT, R0, 0x2, PT ;  /* 0x000000020000780c */ /* 0x000fc80003f45270 */
[----:B------:R-:W-:Y:S01]  /*13310*/  SEL R3, RZ, 0x1, P2 ;  /* 0x00000001ff037807 */ /* 0x000fe20001000000 */
[----:B---3--:R-:W-:Y:S08]  /*13320*/  @!P1 BRA `(.L_x_7669) ;  /* 0x0000003800b09947 */ /* 0x008ff00003800000 */
.L_x_7779:
[----:B------:R-:W-:Y:S02]  /*13330*/  SEL R0, R0, RZ, P2 ;  /* 0x000000ff00007207 */ /* 0x000fe40001000000 */
[----:B------:R-:W-:Y:S01]  /*13340*/  LOP3.LUT R3, R8, R3, RZ, 0x3c, !PT ;  /* 0x0000000308037212 */ /* 0x000fe200078e3cff */
[----:B------:R-:W-:Y:S06]  /*13350*/  @!P0 BRA `(.L_x_7670) ;  /* 0x0000000000048947 */ /* 0x000fec0003800000 */
[----:B------:R-:W-:Y:S01]  /*13360*/  BPT.TRAP 0x1 ;  /* 0x000000040000795c */ /* 0x000fe20000300000 */
.L_x_7670:
[----:B0-----:R-:W-:Y:S01]  /*13370*/  IMAD R7, R0, 0x8, R7 ;  /* 0x0000000800077824 */ /* 0x001fe200078e0207 */
[----:B------:R-:W-:-:S04]  /*13380*/  SHF.L.U32 R0, R3, 0x1f, RZ ;  /* 0x0000001f03007819 */ /* 0x000fc800000006ff */
[----:B------:R-:W0:Y:S02]  /*13390*/  SYNCS.PHASECHK.TRANS64.TRYWAIT P1, [R7+URZ+0x28840], R0 ;  /* 0x02884000070075a7 */ /* 0x000e24000802017f */
[----:B0-----:R-:W-:Y:S05]  /*133a0*/  @!P1 BRA `(.L_x_7671) ;  /* 0x0000003800a49947 */ /* 0x001fea0003800000 */
.L_x_7780:
[----:B------:R-:W-:Y:S05]  /*133b0*/  @!P0 BRA `(.L_x_7672) ;  /* 0x0000000000048947 */ /* 0x000fea0003800000 */
[----:B------:R-:W-:Y:S01]  /*133c0*/  BPT.TRAP 0x1 ;  /* 0x000000040000795c */ /* 0x000fe20000300000 */
.L_x_7672:
[----:B------:R-:W4:Y:S02]  /*133d0*/  SYNCS.PHASECHK.TRANS64.TRYWAIT P1, [R5+URZ+0x28860], R2 ;  /* 0x02886002050075a7 */ /* 0x000f24000802017f */
[----:B----4-:R-:W-:Y:S05]  /*133e0*/  @!P1 BRA `(.L_x_7673) ;  /* 0x0000003800a89947 */ /* 0x010fea0003800000 */
.L_x_7781:
[----:B------:R-:W-:Y:S05]  /*133f0*/  @!P0 BRA `(.L_x_7674) ;  /* 0x0000000000048947 */ /* 0x000fea0003800000 */
[----:B------:R-:W-:Y:S01]  /*13400*/  BPT.TRAP 0x1 ;  /* 0x000000040000795c */ /* 0x000fe20000300000 */
.L_x_7674:
[----:B------:R0:W0:Y:S02]  /*13410*/  SYNCS.PHASECHK.TRANS64.TRYWAIT P0, [R7+URZ+0x28860], R0 ;  /* 0x02886000070075a7 */ /* 0x000024000800017f */
[----:B0-----:R-:W-:Y:S05]  /*13420*/  @!P0 NANOSLEEP.SYNCS 0x989680 ;  /* 0x009896800000895d */ /* 0x001fea0003900000 */
[----:B------:R-:W0:Y:S02]  /*13430*/  @!P0 SYNCS.PHASECHK.TRANS64 P0, [R7+URZ+0x28860], R0 ;  /* 0x02886000070085a7 */ /* 0x000e24000800007f */
[----:B0-----:R-:W-:Y:S05]  /*13440*/  @!P0 BRA `(.L_x_7674) ;  /* 0xfffffffc00f08947 */ /* 0x001fea000383ffff */
.L_x_7532:
[----:B------:R-:W-:Y:S05]  /*13450*/  BSYNC B6 ;  /* 0x0000000000067941 */ /* 0x000fea0003800000 */
.L_x_7529:
[----:B------:R-:W-:Y:S05]  /*13460*/  EXIT ;  /* 0x000000000000794d */ /* 0x000fea0003800000 */
.L_x_7542:
[----:B0-----:R-:W-:-:S04]  /*13470*/  IMAD.U32 R3, RZ, RZ, UR40 ;  /* 0x00000028ff037e24 */ /* 0x001fc8000f8e00ff */
[----:B------:R0:W1:Y:S03]  /*13480*/  SYNCS.PHASECHK.TRANS64.TRYWAIT P0, [R3+URZ+0x28800], R0 ;  /* 0x02880000030075a7 */ /* 0x000066000800017f */
[----:B-1----:R-:W-:Y:S05]  /*13490*/  @!P0 NANOSLEEP.SYNCS 0x989680 ;  /* 0x009896800000895d */ /* 0x002fea0003900000 */
[----:B------:R-:W1:Y:S02]  /*134a0*/  @!P0 SYNCS.PHASECHK.TRANS64 P0, [R3+URZ+0x28800], R0 ;  /* 0x02880000030085a7 */ /* 0x000e64000800007f */
[----:B-1----:R-:W-:Y:S05]  /*134b0*/  @!P0 BRA `(.L_x_7542) ;  /* 0xfffffffc00ec8947 */ /* 0x002fea000383ffff */
[----:B------:R-:W-:Y:S05]  /*134c0*/  BRA `(.L_x_7675) ;  /* 0xfffffee000907947 */ /* 0x000fea000383ffff */
.L_x_7546:
[----:B-1----:R-:W-:-:S04]  /*134d0*/  IMAD.U32 R3, RZ, RZ, UR40 ;  /* 0x00000028ff037e24 */ /* 0x002fc8000f8e00ff */
[----:B------:R1:W2:Y:S03]  /*134e0*/  SYNCS.PHASECHK.TRANS64.TRYWAIT P1, [R3+URZ+0x28830], R0 ;  /* 0x02883000030075a7 */ /* 0x0002a6000802017f */
[----:B--2---:R-:W-:Y:S05]  /*134f0*/  @!P1 NANOSLEEP.SYNCS 0x989680 ;  /* 0x009896800000995d */ /* 0x004fea0003900000 */
[----:B------:R-:W2:Y:S02]  /*13500*/  @!P1 SYNCS.PHASECHK.TRANS64 P1, [R3+URZ+0x28830], R0 ;  /* 0x02883000030095a7 */ /* 0x000ea4000802007f */
[----:B--2---:R-:W-:Y:S05]  /*13510*/  @!P1 BRA `(.L_x_7546) ;  /* 0xfffffffc00ec9947 */ /* 0x004fea000383ffff */
[----:B------:R-:W-:Y:S05]  /*13520*/  BRA `(.L_x_7545) ;  /* 0xfffffee000ac7947 */ /* 0x000fea000383ffff */
.L_x_7563:
[----:B-1----:R-:W-:-:S04]  /*13530*/  IMAD.U32 R7, RZ, RZ, UR6 ;  /* 0x00000006ff077e24 */ /* 0x002fc8000f8e00ff */
[----:B------:R1:W2:Y:S03]  /*13540*/  SYNCS.PHASECHK.TRANS64.TRYWAIT P1, [R7+URZ+0x28830], R6 ;  /* 0x02883006070075a7 */ /* 0x0002a6000802017f */
[----:B--2---:R-:W-:Y:S05]  /*13550*/  @!P1 NANOSLEEP.SYNCS 0x989680 ;  /* 0x009896800000995d */ /* 0x004fea0003900000 */
[----:B------:R-:W2:Y:S02]  /*13560*/  @!P1 SYNCS.PHASECHK.TRANS64 P1, [R7+URZ+0x28830], R6 ;  /* 0x02883006070095a7 */ /* 0x000ea4000802007f */
[----:B--2---:R-:W-:Y:S05]  /*13570*/  @!P1 BRA `(.L_x_7563) ;  /* 0xfffffffc00ec9947 */ /* 0x004fea000383ffff */
[----:B------:R-:W-:Y:S05]  /*13580*/  BRA `(.L_x_7560) ;  /* 0xffffff1800047947 */ /* 0x000fea000383ffff */
.L_x_7567:
[----:B-1----:R-:W-:-:S04]  /*13590*/  IMAD.U32 R7, RZ, RZ, UR6 ;  /* 0x00000006ff077e24 */ /* 0x002fc8000f8e00ff */
[----:B------:R1:W2:Y:S03]  /*135a0*/  SYNCS.PHASECHK.TRANS64.TRYWAIT P1, [R7+URZ+0x28850], R6 ;  /* 0x02885006070075a7 */ /* 0x0002a6000802017f */
[----:B--2---:R-:W-:Y:S05]  /*135b0*/  @!P1 NANOSLEEP.SYNCS 0x989680 ;  /* 0x009896800000995d */ /* 0x004fea0003900000 */
[----:B------:R-:W2:Y:S02]  /*135c0*/  @!P1 SYNCS.PHASECHK.TRANS64 P1, [R7+URZ+0x28850], R6 ;  /* 0x02885006070095a7 */ /* 0x000ea4000802007f */
[----:B--2---:R-:W-:Y:S05]  /*135d0*/  @!P1 BRA `(.L_x_7567) ;  /* 0xfffffffc00ec9947 */ /* 0x004fea000383ffff */
[----:B------:R-:W-:Y:S05]  /*135e0*/  BRA `(.L_x_7564) ;  /* 0xffffff1800d87947 */ /* 0x000fea000383ffff */
.L_x_7586:
[----:B-1----:R-:W-:-:S04]  /*135f0*/  IMAD.U32 R7, RZ, RZ, UR6 ;  /* 0x00000006ff077e24 */ /* 0x002fc8000f8e00ff */
[----:B------:R1:W2:Y:S03]  /*13600*/  SYNCS.PHASECHK.TRANS64.TRYWAIT P1, [R7+URZ+0x28830], R6 ;  /* 0x02883006070075a7 */ /* 0x0002a6000802017f */
[----:B--2---:R-:W-:Y:S05]  /*13610*/  @!P1 NANOSLEEP.SYNCS 0x989680 ;  /* 0x009896800000995d */ /* 0x004fea0003900000 */
[----:B------:R-:W2:Y:S02]  /*13620*/  @!P1 SYNCS.PHASECHK.TRANS64 P1, [R7+URZ+0x28830], R6 ;  /* 0x02883006070095a7 */ /* 0x000ea4000802007f */
[----:B--2---:R-:W-:Y:S05]  /*13630*/  @!P1 BRA `(.L_x_7586) ;  /* 0xfffffffc00ec9947 */ /* 0x004fea000383ffff */
[----:B------:R-:W-:Y:S05]  /*13640*/  BRA `(.L_x_7583) ;  /* 0xffffff4800dc7947 */ /* 0x000fea000383ffff */
.L_x_7590:
[----:B-1----:R-:W-:-:S04]  /*13650*/  IMAD.U32 R7, RZ, RZ, UR6 ;  /* 0x00000006ff077e24 */ /* 0x002fc8000f8e00ff */
[----:B------:R1:W2:Y:S03]  /*13660*/  SYNCS.PHASECHK.TRANS64.TRYWAIT P1, [R7+URZ+0x28850], R6 ;  /* 0x02885006070075a7 */ /* 0x0002a6000802017f */
[----:B--2---:R-:W-:Y:S05]  /*13670*/  @!P1 NANOSLEEP.SYNCS 0x989680 ;  /* 0x009896800000995d */ /* 0x004fea0003900000 */
[----:B------:R-:W2:Y:S02]  /*13680*/  @!P1 SYNCS.PHASECHK.TRANS64 P1, [R7+URZ+0x28850], R6 ;  /* 0x02885006070095a7 */ /* 0x000ea4000802007f */
[----:B--2---:R-:W-:Y:S05]  /*13690*/  @!P1 BRA `(.L_x_7590) ;  /* 0xfffffffc00ec9947 */ /* 0x004fea000383ffff */
[----:B------:R-:W-:Y:S05]  /*136a0*/  BRA `(.L_x_7587) ;  /* 0xffffff4c00b07947 */ /* 0x000fea000383ffff */
.L_x_7598:
[----:B-1----:R-:W-:-:S04]  /*136b0*/  IMAD.U32 R7, RZ, RZ, UR6 ;  /* 0x00000006ff077e24 */ /* 0x002fc8000f8e00ff */
[----:B------:R1:W2:Y:S03]  /*136c0*/  SYNCS.PHASECHK.TRANS64.TRYWAIT P1, [R7+URZ+0x28830], R6 ;  /* 0x02883006070075a7 */ /* 0x0002a6000802017f */
[----:B--2---:R-:W-:Y:S05]  /*136d0*/  @!P1 NANOSLEEP.SYNCS 0x989680 ;  /* 0x009896800000995d */ /* 0x004fea0003900000 */
[----:B------:R-:W2:Y:S02]  /*136e0*/  @!P1 SYNCS.PHASECHK.TRANS64 P1, [R7+URZ+0x28830], R6 ;  /* 0x02883006070095a7 */ /* 0x000ea4000802007f */
[----:B--2---:R-:W-:Y:S05]  /*136f0*/  @!P1 BRA `(.L_x_7598) ;  /* 0xfffffffc00ec9947 */ /* 0x004fea000383ffff */
[----:B------:R-:W-:Y:S05]  /*13700*/  BRA `(.L_x_7595) ;  /* 0xffffff6800e07947 */ /* 0x000fea000383ffff */
.L_x_7602:
[----:B-1----:R-:W-:-:S04]  /*13710*/  IMAD.U32 R7, RZ, RZ, UR6 ;  /* 0x00000006ff077e24 */ /* 0x002fc8000f8e00ff */
[----:B------:R1:W2:Y:S03]  /*13720*/  SYNCS.PHASECHK.TRANS64.TRYWAIT P1, [R7+URZ+0x28850], R6 ;  /* 0x02885006070075a7 */ /* 0x0002a6000802017f */
[----:B--2---:R-:W-:Y:S05]  /*13730*/  @!P1 NANOSLEEP.SYNCS 0x989680 ;  /* 0x009896800000995d */ /* 0x004fea0003900000 */
[----:B------:R-:W2:Y:S02]  /*13740*/  @!P1 SYNCS.PHASECHK.TRANS64 P1, [R7+URZ+0x28850], R6 ;  /* 0x02885006070095a7 */ /* 0x000ea4000802007f */
[----:B--2---:R-:W-:Y:S05]  /*13750*/  @!P1 BRA `(.L_x_7602) ;  /* 0xfffffffc00ec9947 */ /* 0x004fea000383ffff */
[----:B------:R-:W-:Y:S05]  /*13760*/  BRA `(.L_x_7599) ;  /* 0xffffff6c00a47947 */ /* 0x000fea000383ffff */
.L_x_7617:
[----:B-1----:R-:W-:-:S04]  /*13770*/  IMAD.U32 R3, RZ, RZ, UR5 ;  /* 0x00000005ff037e24 */ /* 0x002fc8000f8e00ff */
[----:B------:R1:W3:Y:S03]  /*13780*/  SYNCS.PHASECHK.TRANS64.TRYWAIT P1, [R3+URZ+0x28850], R0 ;  /* 0x02885000030075a7 */ /* 0x0002e6000802017f */
[----:B---3--:R-:W-:Y:S05]  /*13790*/  @!P1 NANOSLEEP.SYNCS 0x989680 ;  /* 0x009896800000995d */ /* 0x008fea0003900000 */
[----:B------:R-:W3:Y:S02]  /*137a0*/  @!P1 SYNCS.PHASECHK.TRANS64 P1, [R3+URZ+0x28850], R0 ;  /* 0x02885000030095a7 */ /* 0x000ee4000802007f */
[----:B---3--:R-:W-:Y:S05]  /*137b0*/  @!P1 BRA `(.L_x_7617) ;  /* 0xfffffffc00ec9947 */ /* 0x008fea000383ffff */
[----:B------:R-:W-:Y:S05]  /*137c0*/  BRA `(.L_x_7616) ;  /* 0xffffff9800c47947 */ /* 0x000fea000383ffff */
.L_x_7635:
[----:B------:R-:W-:Y:S02]  /*137d0*/  IMAD.MOV.U32 R13, RZ, RZ, R17 ;  /* 0x000000ffff0d7224 */ /* 0x000fe400078e0011 */
[----:B------:R-:W-:Y:S02]  /*137e0*/  IMAD.MOV.U32 R12, RZ, RZ, RZ ;  /* 0x000000ffff0c7224 */ /* 0x000fe400078e00ff */
[----:B------:R-:W-:Y:S02]  /*137f0*/  IMAD.MOV.U32 R11, RZ, RZ, 0x1f ;  /* 0x0000001fff0b7424 */ /* 0x000fe400078e00ff */
[----:B------:R-:W-:-:S07]  /*13800*/  IMAD.MOV.U32 R15, RZ, RZ, -0x1 ;  /* 0xffffffffff0f7424 */ /* 0x000fce00078e00ff */
[----:B-----5:R-:W-:Y:S05]  /*13810*/  WARPSYNC.COLLECTIVE R15, `(.L_x_7676) ;  /* 0x000000000f087348 */ /* 0x020fea0003c00000 */
[----:B------:R0:W1:Y:S02]  /*13820*/  SHFL.IDX P6, R14, R13, R12, R11 ;  /* 0x0000000c0d0e7389 */ /* 0x00006400000c000b */
[----:B01---5:R-:W-:Y:S01]  /*13830*/  ENDCOLLECTIVE ;  /* 0x000000000000791b */ /* 0x023fe20003800000 */
.L_x_7676:
[----:B------:R-:W-:Y:S05]  /*13840*/  BRA `(.L_x_7677) ;  /* 0xffffffcc00807947 */ /* 0x000fea000383ffff */
.L_x_7637:
[----:B0-----:R-:W-:-:S04]  /*13850*/  IMAD.U32 R10, RZ, RZ, UR46 ;  /* 0x0000002eff0a7e24 */ /* 0x001fc8000f8e00ff */
[----:B------:R0:W1:Y:S03]  /*13860*/  SYNCS.PHASECHK.TRANS64.TRYWAIT P0, [R10+URZ+0x28840], R9 ;  /* 0x028840090a0075a7 */ /* 0x000066000800017f */
[----:B-1----:R-:W-:Y:S05]  /*13870*/  @!P0 NANOSLEEP.SYNCS 0x989680 ;  /* 0x009896800000895d */ /* 0x002fea0003900000 */
[----:B------:R-:W1:Y:S02]  /*13880*/  @!P0 SYNCS.PHASECHK.TRANS64 P0, [R10+URZ+0x28840], R9 ;  /* 0x028840090a0085a7 */ /* 0x000e64000800007f */
[----:B-1----:R-:W-:Y:S05]  /*13890*/  @!P0 BRA `(.L_x_7637) ;  /* 0xfffffffc00ec8947 */ /* 0x002fea000383ffff */
[----:B------:R-:W-:Y:S05]  /*138a0*/  BRA `(.L_x_7678) ;  /* 0xffffffcc00fc7947 */ /* 0x000fea000383ffff */
.L_x_7638:
        /* <DEDUP_REMOVED lines=8> */
.L_x_7680:
[----:B------:R-:W-:Y:S05]  /*13930*/  BSYNC B0 ;  /* 0x0000000000007941 */ /* 0x000fea0003800000 */
.L_x_7679:
        /* <DEDUP_REMOVED lines=9> */
.L_x_7681:
[----:B------:R-:W-:Y:S02]  /*139d0*/  IMAD.MOV.U32 R13, RZ, RZ, R3 ;  /* 0x000000ffff0d7224 */ /* 0x000fe400078e0003 */
[----:B------:R-:W-:Y:S02]  /*139e0*/  IMAD.MOV.U32 R12, RZ, RZ, 0x1 ;  /* 0x00000001ff0c7424 */ /* 0x000fe400078e00ff */
[----:B------:R-:W-:-:S07]  /*139f0*/  IMAD.MOV.U32 R4, RZ, RZ, R14 ;  /* 0x000000ffff047224 */ /* 0x000fce00078e000e */
[----:B------:R-:W-:Y:S05]  /*13a00*/  WARPSYNC.COLLECTIVE R15, `(.L_x_7682) ;  /* 0x000000000f087348 */ /* 0x000fea0003c00000 */
[----:B------:R0:W1:Y:S02]  /*13a10*/  SHFL.IDX P6, R14, R13, R12, R11 ;  /* 0x0000000c0d0e7389 */ /* 0x00006400000c000b */
[----:B01----:R-:W-:Y:S01]  /*13a20*/  ENDCOLLECTIVE ;  /* 0x000000000000791b */ /* 0x003fe20003800000 */
.L_x_7682:
        /* <DEDUP_REMOVED lines=13> */
.L_x_7683:
[----:B------:R-:W-:Y:S02]  /*13b00*/  IMAD.MOV.U32 R5, RZ, RZ, R8 ;  /* 0x000000ffff057224 */ /* 0x000fe400078e0008 */
[----:B------:R-:W-:Y:S02]  /*13b10*/  IMAD.MOV.U32 R13, RZ, RZ, R3 ;  /* 0x000000ffff0d7224 */ /* 0x000fe400078e0003 */
[----:B------:R-:W-:Y:S02]  /*13b20*/  IMAD.MOV.U32 R12, RZ, RZ, 0x2 ;  /* 0x00000002ff0c7424 */ /* 0x000fe400078e00ff */
[----:B------:R-:W-:-:S07]  /*13b30*/  IMAD.MOV.U32 R4, RZ, RZ, R14 ;  /* 0x000000ffff047224 */ /* 0x000fce00078e000e */
[----:B------:R-:W-:Y:S05]  /*13b40*/  WARPSYNC.COLLECTIVE R15, `(.L_x_7684) ;  /* 0x000000000f087348 */ /* 0x000fea0003c00000 */
[----:B------:R0:W1:Y:S02]  /*13b50*/  SHFL.IDX P6, R14, R13, R12, R11 ;  /* 0x0000000c0d0e7389 */ /* 0x00006400000c000b */
[----:B01----:R-:W-:Y:S01]  /*13b60*/  ENDCOLLECTIVE ;  /* 0x000000000000791b */ /* 0x003fe20003800000 */
.L_x_7684:
        /* <DEDUP_REMOVED lines=9> */
[----:B0-----:R-:W-:Y:S05]  /*13c00*/  WARPSYNC.COLLECTIVE R15, `(.L_x_7685) ;  /* 0x000000000f087348 */ /* 0x001fea0003c00000 */
[----:B------:R1:W2:Y:S02]  /*13c10*/  SHFL.IDX P6, R14, R13, R12, R11 ;  /* 0x0000000c0d0e7389 */ /* 0x0002a400000c000b */
[----:B012---:R-:W-:Y:S01]  /*13c20*/  ENDCOLLECTIVE ;  /* 0x000000000000791b */ /* 0x007fe20003800000 */
.L_x_7685:
[----:B------:R-:W-:Y:S02]  /*13c30*/  IMAD.MOV.U32 R5, RZ, RZ, R10 ;  /* 0x000000ffff057224 */ /* 0x000fe400078e000a */
[----:B------:R-:W-:Y:S02]  /*13c40*/  IMAD.MOV.U32 R13, RZ, RZ, R3 ;  /* 0x000000ffff0d7224 */ /* 0x000fe400078e0003 */
[----:B------:R-:W-:Y:S02]  /*13c50*/  IMAD.MOV.U32 R12, RZ, RZ, 0x3 ;  /* 0x00000003ff0c7424 */ /* 0x000fe400078e00ff */
[----:B------:R-:W-:-:S07]  /*13c60*/  IMAD.MOV.U32 R35, RZ, RZ, R14 ;  /* 0x000000ffff237224 */ /* 0x000fce00078e000e */
[----:B------:R-:W-:Y:S05]  /*13c70*/  WARPSYNC.COLLECTIVE R15, `(.L_x_7686) ;  /* 0x000000000f087348 */ /* 0x000fea0003c00000 */
[----:B------:R0:W1:Y:S02]  /*13c80*/  SHFL.IDX P6, R14, R13, R12, R11 ;  /* 0x0000000c0d0e7389 */ /* 0x00006400000c000b */
[----:B01----:R-:W-:Y:S01]  /*13c90*/  ENDCOLLECTIVE ;  /* 0x000000000000791b */ /* 0x003fe20003800000 */
.L_x_7686:
[----:B------:R-:W-:-:S04]  /*13ca0*/  IMAD.MOV.U32 R4, RZ, RZ, R35 ;  /* 0x000000ffff047224 */ /* 0x000fc800078e0023 */
[----:B------:R-:W-:Y:S01]  /*13cb0*/  @P0 IMAD.WIDE.U32 R8, R26, 0x2, R4 ;  /* 0x000000021a080825 */ /* 0x000fe200078e0004 */
[----:B------:R-:W-:-:S05]  /*13cc0*/  @P0 LEA R5, R19, UR46, 0x1 ;  /* 0x0000002e13050c11 */ /* 0x000fca000f8e08ff */
        /* <DEDUP_REMOVED lines=11> */
.L_x_7687:
        /* <DEDUP_REMOVED lines=8> */
.L_x_7688:
        /* <DEDUP_REMOVED lines=13> */
.L_x_7689:
        /* <DEDUP_REMOVED lines=8> */
.L_x_7690:
        /* <DEDUP_REMOVED lines=12> */
.L_x_7691:
        /* <DEDUP_REMOVED lines=8> */
.L_x_7692:
        /* <DEDUP_REMOVED lines=13> */
.L_x_7693:
        /* <DEDUP_REMOVED lines=8> */
.L_x_7694:
        /* <DEDUP_REMOVED lines=12> */
.L_x_7695:
[----:B------:R-:W-:Y:S05]  /*142a0*/  BRA `(.L_x_7696) ;  /* 0xffffffc800f87947 */ /* 0x000fea000383ffff */
.L_x_7641:
        /* <DEDUP_REMOVED lines=8> */
.L_x_7697:
[----:B------:R-:W-:Y:S02]  /*14330*/  VIADD R9, R3, 0x10 ;  /* 0x0000001003097836 */ /* 0x000fe40000000000 */
[----:B------:R-:W-:Y:S02]  /*14340*/  IMAD.MOV.U32 R13, RZ, RZ, R6 ;  /* 0x000000ffff0d7224 */ /* 0x000fe400078e0006 */
[----:B------:R-:W-:-:S07]  /*14350*/  IMAD.MOV.U32 R5, RZ, RZ, R14 ;  /* 0x000000ffff057224 */ /* 0x000fce00078e000e */
[----:B------:R-:W-:Y:S05]  /*14360*/  WARPSYNC.COLLECTIVE R15, `(.L_x_7698) ;  /* 0x000000000f087348 */ /* 0x000fea0003c00000 */
[----:B------:R0:W1:Y:S02]  /*14370*/  SHFL.IDX P6, R14, R13, R12, R11 ;  /* 0x0000000c0d0e7389 */ /* 0x00006400000c000b */
[----:B01----:R-:W-:Y:S01]  /*14380*/  ENDCOLLECTIVE ;  /* 0x000000000000791b */ /* 0x003fe20003800000 */
.L_x_7698:
        /* <DEDUP_REMOVED lines=10> */
.L_x_7699:
        /* <DEDUP_REMOVED lines=13> */
.L_x_7700:
[----:B------:R-:W-:Y:S02]  /*14500*/  IMAD.MOV.U32 R5, RZ, RZ, R8 ;  /* 0x000000ffff057224 */ /* 0x000fe400078e0008 */
[----:B------:R-:W-:Y:S02]  /*14510*/  IMAD.MOV.U32 R13, RZ, RZ, R7 ;  /* 0x000000ffff0d7224 */ /* 0x000fe400078e0007 */
[----:B------:R-:W-:Y:S02]  /*14520*/  IMAD.MOV.U32 R12, RZ, RZ, 0x2 ;  /* 0x00000002ff0c7424 */ /* 0x000fe400078e00ff */
[----:B------:R-:W-:-:S07]  /*14530*/  IMAD.MOV.U32 R4, RZ, RZ, R14 ;  /* 0x000000ffff047224 */ /* 0x000fce00078e000e */
[----:B------:R-:W-:Y:S05]  /*14540*/  WARPSYNC.COLLECTIVE R15, `(.L_x_7701) ;  /* 0x000000000f087348 */ /* 0x000fea0003c00000 */
[----:B------:R0:W1:Y:S02]  /*14550*/  SHFL.IDX P6, R14, R13, R12, R11 ;  /* 0x0000000c0d0e7389 */ /* 0x00006400000c000b */
[----:B01----:R-:W-:Y:S01]  /*14560*/  ENDCOLLECTIVE ;  /* 0x000000000000791b */ /* 0x003fe20003800000 */
.L_x_7701:
[----:B------:R-:W-:-:S04]  /*14570*/  @!P2 IMAD.WIDE.U32 R8, R26, 0x2, R4 ;  /* 0x000000021a08a825 */ /* 0x000fc800078e0004 */
[----:B------:R-:W-:Y:S01]  /*14580*/  VIADD R5, R3, 0x20 ;  /* 0x0000002003057836 */ /* 0x000fe20000000000 */
[----:B------:R-:W-:Y:S01]  /*14590*/  @!PT LDS RZ, [RZ] ;  /* 0x00000000fffff984 */ /* 0x000fe20000000800 */
[----:B------:R-:W-:Y:S01]  /*145a0*/  @!PT LDS RZ, [RZ] ;  /* 0x00000000fffff984 */ /* 0x000fe20000000800 */
[----:B------:R-:W-:Y:S01]  /*145b0*/  @!PT LDS RZ, [RZ] ;  /* 0x00000000fffff984 */ /* 0x000fe20000000800 */
[----:B------:R-:W-:Y:S04]  /*145c0*/  @!P2 LDGSTS.E.BYPASS.LTC128B.128 [R35+0x10c00], desc[UR48][R8.64], !P0 ;  /* 0x10c000000823afae */ /* 0x000fe8000c101d70 */
[----:B------:R0:W-:Y:S01]  /*145d0*/  @!P2 LDGSTS.E.BYPASS.LTC128B.128 [R35+0x14c00], desc[UR48][R8.64+0x80], !P1 ;  /* 0x14c000800823afae */ /* 0x0001e2000c901d70 */
[----:B------:R-:W-:Y:S01]  /*145e0*/  ISETP.GE.AND P2, PT, R5, R0, PT ;  /* 0x000000000500720c */ /* 0x000fe20003f46270 */
[----:B------:R-:W-:Y:S02]  /*145f0*/  IMAD.MOV.U32 R13, RZ, RZ, R6 ;  /* 0x000000ffff0d7224 */ /* 0x000fe400078e0006 */
[----:B0-----:R-:W-:Y:S02]  /*14600*/  VIADD R9, R3, 0x30 ;  /* 0x0000003003097836 */ /* 0x001fe40000000000 */
[----:B------:R-:W-:-:S08]  /*14610*/  IMAD.MOV.U32 R5, RZ, RZ, R14 ;  /* 0x000000ffff057224 */ /* 0x000fd000078e000e */
[----:B------:R-:W-:-:S07]  /*14620*/  @!P2 LEA R21, R19, UR46, 0x1 ;  /* 0x0000002e1315ac11 */ /* 0x000fce000f8e08ff */
[----:B------:R-:W-:Y:S05]  /*14630*/  WARPSYNC.COLLECTIVE R15, `(.L_x_7702) ;  /* 0x000000000f087348 */ /* 0x000fea0003c00000 */
[----:B------:R0:W1:Y:S02]  /*14640*/  SHFL.IDX P6, R14, R13, R12, R11 ;  /* 0x0000000c0d0e7389 */ /* 0x00006400000c000b */
[----:B01----:R-:W-:Y:S01]  /*14650*/  ENDCOLLECTIVE ;  /* 0x000000000000791b */ /* 0x003fe20003800000 */
.L_x_7702:
[----:B------:R-:W-:Y:S02]  /*14660*/  IMAD.MOV.U32 R13, RZ, RZ, R7 ;  /* 0x000000ffff0d7224 */ /* 0x000fe400078e0007 */
[----:B------:R-:W-:Y:S02]  /*14670*/  IMAD.MOV.U32 R12, RZ, RZ, 0x3 ;  /* 0x00000003ff0c7424 */ /* 0x000fe400078e00ff */
[----:B------:R-:W-:-:S07]  /*14680*/  IMAD.MOV.U32 R4, RZ, RZ, R14 ;  /* 0x000000ffff047224 */ /* 0x000fce00078e000e */
[----:B------:R-:W-:Y:S05]  /*14690*/  WARPSYNC.COLLECTIVE R15, `(.L_x_7703) ;  /* 0x000000000f087348 */ /* 0x000fea0003c00000 */
[----:B------:R0:W1:Y:S02]  /*146a0*/  SHFL.IDX P6, R14, R13, R12, R11 ;  /* 0x0000000c0d0e7389 */ /* 0x00006400000c000b */
[----:B01----:R-:W-:Y:S01]  /*146b0*/  ENDCOLLECTIVE ;  /* 0x000000000000791b */ /* 0x003fe20003800000 */
.L_x_7703:
        /* <DEDUP_REMOVED lines=13> */
.L_x_7704:
[----:B------:R-:W-:Y:S02]  /*14790*/  IMAD.MOV.U32 R5, RZ, RZ, R10 ;  /* 0x000000ffff057224 */ /* 0x000fe400078e000a */
[----:B------:R-:W-:Y:S02]  /*147a0*/  IMAD.MOV.U32 R13, RZ, RZ, R7 ;  /* 0x000000ffff0d7224 */ /* 0x000fe400078e0007 */
[----:B------:R-:W-:Y:S02]  /*147b0*/  IMAD.MOV.U32 R12, RZ, RZ, 0x4 ;  /* 0x00000004ff0c7424 */ /* 0x000fe400078e00ff */
[----:B------:R-:W-:-:S07]  /*147c0*/  IMAD.MOV.U32 R4, RZ, RZ, R14 ;  /* 0x000000ffff047224 */ /* 0x000fce00078e000e */
[----:B------:R-:W-:Y:S05]  /*147d0*/  WARPSYNC.COLLECTIVE R15, `(.L_x_7705) ;  /* 0x000000000f087348 */ /* 0x000fea0003c00000 */
[----:B------:R0:W1:Y:S02]  /*147e0*/  SHFL.IDX P6, R14, R13, R12, R11 ;  /* 0x0000000c0d0e7389 */ /* 0x00006400000c000b */
[----:B01----:R-:W-:Y:S01]  /*147f0*/  ENDCOLLECTIVE ;  /* 0x000000000000791b */ /* 0x003fe20003800000 */
.L_x_7705:
        /* <DEDUP_REMOVED lines=15> */
.L_x_7706:
[----:B------:R-:W-:Y:S02]  /*148f0*/  IMAD.MOV.U32 R13, RZ, RZ, R7 ;  /* 0x000000ffff0d7224 */ /* 0x000fe400078e0007 */
[----:B------:R-:W-:Y:S02]  /*14900*/  IMAD.MOV.U32 R12, RZ, RZ, 0x5 ;  /* 0x00000005ff0c7424 */ /* 0x000fe400078e00ff */
[----:B------:R-:W-:-:S07]  /*14910*/  IMAD.MOV.U32 R4, RZ, RZ, R14 ;  /* 0x000000ffff047224 */ /* 0x000fce00078e000e */
[----:B------:R-:W-:Y:S05]  /*14920*/  WARPSYNC.COLLECTIVE R15, `(.L_x_7707) ;  /* 0x000000000f087348 */ /* 0x000fea0003c00000 */
[----:B------:R0:W1:Y:S02]  /*14930*/  SHFL.IDX P6, R14, R13, R12, R11 ;  /* 0x0000000c0d0e7389 */ /* 0x00006400000c000b */
[----:B01----:R-:W-:Y:S01]  /*14940*/  ENDCOLLECTIVE ;  /* 0x000000000000791b */ /* 0x003fe20003800000 */
.L_x_7707:
        /* <DEDUP_REMOVED lines=13> */
.L_x_7708:
[----:B------:R-:W-:Y:S02]  /*14a20*/  IMAD.MOV.U32 R5, RZ, RZ, R10 ;  /* 0x000000ffff057224 */ /* 0x000fe400078e000a */
[----:B------:R-:W-:Y:S02]  /*14a30*/  IMAD.MOV.U32 R13, RZ, RZ, R7 ;  /* 0x000000ffff0d7224 */ /* 0x000fe400078e0007 */
[----:B------:R-:W-:Y:S02]  /*14a40*/  IMAD.MOV.U32 R12, RZ, RZ, 0x6 ;  /* 0x00000006ff0c7424 */ /* 0x000fe400078e00ff */
[----:B------:R-:W-:-:S07]  /*14a50*/  IMAD.MOV.U32 R4, RZ, RZ, R14 ;  /* 0x000000ffff047224 */ /* 0x000fce00078e000e */
[----:B------:R-:W-:Y:S05]  /*14a60*/  WARPSYNC.COLLECTIVE R15, `(.L_x_7709) ;  /* 0x000000000f087348 */ /* 0x000fea0003c00000 */
[----:B------:R0:W1:Y:S02]  /*14a70*/  SHFL.IDX P6, R14, R13, R12, R11 ;  /* 0x0000000c0d0e7389 */ /* 0x00006400000c000b */
[----:B01----:R-:W-:Y:S01]  /*14a80*/  ENDCOLLECTIVE ;  /* 0x000000000000791b */ /* 0x003fe20003800000 */
.L_x_7709:
        /* <DEDUP_REMOVED lines=14> */
.L_x_7710:
[----:B------:R-:W-:Y:S02]  /*14b70*/  IMAD.MOV.U32 R13, RZ, RZ, R7 ;  /* 0x000000ffff0d7224 */ /* 0x000fe400078e0007 */
[----:B------:R-:W-:Y:S02]  /*14b80*/  IMAD.MOV.U32 R12, RZ, RZ, 0x7 ;  /* 0x00000007ff0c7424 */ /* 0x000fe400078e00ff */
[----:B------:R-:W-:-:S07]  /*14b90*/  IMAD.MOV.U32 R4, RZ, RZ, R14 ;  /* 0x000000ffff047224 */ /* 0x000fce00078e000e */
[----:B------:R-:W-:Y:S05]  /*14ba0*/  WARPSYNC.COLLECTIVE R15, `(.L_x_7711) ;  /* 0x000000000f087348 */ /* 0x000fea0003c00000 */
[----:B------:R0:W1:Y:S02]  /*14bb0*/  SHFL.IDX P6, R14, R13, R12, R11 ;  /* 0x0000000c0d0e7389 */ /* 0x00006400000c000b */
[----:B01----:R-:W-:Y:S01]  /*14bc0*/  ENDCOLLECTIVE ;  /* 0x000000000000791b */ /* 0x003fe20003800000 */
.L_x_7711:
[----:B------:R-:W-:-:S05]  /*14bd0*/  @!P2 IMAD.WIDE.U32 R4, R26, 0x2, R4 ;  /* 0x000000021a04a825 */ /* 0x000fca00078e0004 */
        /* <DEDUP_REMOVED lines=10> */
.L_x_7712:
[----:B------:R-:W-:Y:S05]  /*14c80*/  BRA `(.L_x_7713) ;  /* 0xffffffc800e87947 */ /* 0x000fea000383ffff */
.L_x_7644:
[----:B0-----:R-:W-:-:S04]  /*14c90*/  IMAD.U32 R3, RZ, RZ, UR46 ;  /* 0x0000002eff037e24 */ /* 0x001fc8000f8e00ff */
[----:B------:R0:W1:Y:S03]  /*14ca0*/  SYNCS.PHASECHK.TRANS64.TRYWAIT P0, [R3+URZ+0x28820], R0 ;  /* 0x02882000030075a7 */ /* 0x000066000800017f */
[----:B-1----:R-:W-:Y:S05]  /*14cb0*/  @!P0 NANOSLEEP.SYNCS 0x989680 ;  /* 0x009896800000895d */ /* 0x002fea0003900000 */
[----:B------:R-:W1:Y:S02]  /*14cc0*/  @!P0 SYNCS.PHASECHK.TRANS64 P0, [R3+URZ+0x28820], R0 ;  /* 0x02882000030085a7 */ /* 0x000e64000800007f */
[----:B-1----:R-:W-:Y:S05]  /*14cd0*/  @!P0 BRA `(.L_x_7644) ;  /* 0xfffffffc00ec8947 */ /* 0x002fea000383ffff */
[----:B------:R-:W-:Y:S05]  /*14ce0*/  BRA `(.L_x_7714) ;  /* 0xffffffcc00347947 */ /* 0x000fea000383ffff */
.L_x_7648:
[----:B0-----:R0:W1:Y:S02]  /*14cf0*/  SYNCS.PHASECHK.TRANS64.TRYWAIT P0, [R34+URZ+0x28840], R3 ;  /* 0x02884003220075a7 */ /* 0x001064000800017f */
[----:B-1----:R-:W-:Y:S05]  /*14d00*/  @!P0 NANOSLEEP.SYNCS 0x989680 ;  /* 0x009896800000895d */ /* 0x002fea0003900000 */
[----:B------:R-:W1:Y:S02]  /*14d10*/  @!P0 SYNCS.PHASECHK.TRANS64 P0, [R34+URZ+0x28840], R3 ;  /* 0x02884003220085a7 */ /* 0x000e64000800007f */
[----:B-1----:R-:W-:Y:S05]  /*14d20*/  @!P0 BRA `(.L_x_7648) ;  /* 0xfffffffc00f08947 */ /* 0x002fea000383ffff */
[----:B------:R-:W-:Y:S05]  /*14d30*/  BRA `(.L_x_7715) ;  /* 0xffffffcc00f87947 */ /* 0x000fea000383ffff */
.L_x_7649:
        /* <DEDUP_REMOVED lines=8> */
.L_x_7717:
[----:B------:R-:W-:Y:S05]  /*14dc0*/  BSYNC B1 ;  /* 0x0000000000017941 */ /* 0x000fea0003800000 */
.L_x_7716:
[----:B------:R-:W-:Y:S01]  /*14dd0*/  IMAD.MOV.U32 R13, RZ, RZ, R6 ;  /* 0x000000ffff0d7224 */ /* 0x000fe200078e0006 */
[----:B------:R-:W-:Y:S01]  /*14de0*/  LEA R4, R4, UR46, 0x1 ;  /* 0x0000002e04047c11 */ /* 0x000fe2000f8e08ff */
        /* <DEDUP_REMOVED lines=8> */
.L_x_7718:
        /* <DEDUP_REMOVED lines=13> */
.L_x_7719:
[----:B------:R-:W-:Y:S02]  /*14f40*/  IMAD.MOV.U32 R13, RZ, RZ, R6 ;  /* 0x000000ffff0d7224 */ /* 0x000fe400078e0006 */
[----:B------:R-:W-:-:S07]  /*14f50*/  IMAD.MOV.U32 R0, RZ, RZ, R14 ;  /* 0x000000ffff007224 */ /* 0x000fce00078e000e */
[----:B------:R-:W-:Y:S05]  /*14f60*/  WARPSYNC.COLLECTIVE R15, `(.L_x_7720) ;  /* 0x000000000f087348 */ /* 0x000fea0003c00000 */
[----:B------:R0:W1:Y:S02]  /*14f70*/  SHFL.IDX P6, R14, R13, R12, R11 ;  /* 0x0000000c0d0e7389 */ /* 0x00006400000c000b */
[----:B01----:R-:W-:Y:S01]  /*14f80*/  ENDCOLLECTIVE ;  /* 0x000000000000791b */ /* 0x003fe20003800000 */
.L_x_7720:
        /* <DEDUP_REMOVED lines=14> */
.L_x_7721:
[----:B------:R-:W-:Y:S02]  /*15070*/  IMAD.MOV.U32 R13, RZ, RZ, R6 ;  /* 0x000000ffff0d7224 */ /* 0x000fe400078e0006 */
[----:B------:R-:W-:-:S07]  /*15080*/  IMAD.MOV.U32 R7, RZ, RZ, R14 ;  /* 0x000000ffff077224 */ /* 0x000fce00078e000e */
[----:B------:R-:W-:Y:S05]  /*15090*/  WARPSYNC.COLLECTIVE R15, `(.L_x_7722) ;  /* 0x000000000f087348 */ /* 0x000fea0003c00000 */
[----:B------:R0:W1:Y:S02]  /*150a0*/  SHFL.IDX P6, R14, R13, R12, R11 ;  /* 0x0000000c0d0e7389 */ /* 0x00006400000c000b */
[----:B01----:R-:W-:Y:S01]  /*150b0*/  ENDCOLLECTIVE ;  /* 0x000000000000791b */ /* 0x003fe20003800000 */
.L_x_7722:
        /* <DEDUP_REMOVED lines=13> */
.L_x_7723:
[----:B------:R-:W-:Y:S02]  /*15190*/  IMAD.MOV.U32 R13, RZ, RZ, R6 ;  /* 0x000000ffff0d7224 */ /* 0x000fe400078e0006 */
[----:B------:R-:W-:-:S07]  /*151a0*/  IMAD.MOV.U32 R0, RZ, RZ, R14 ;  /* 0x000000ffff007224 */ /* 0x000fce00078e000e */
[----:B------:R-:W-:Y:S05]  /*151b0*/  WARPSYNC.COLLECTIVE R15, `(.L_x_7724) ;  /* 0x000000000f087348 */ /* 0x000fea0003c00000 */
[----:B------:R0:W1:Y:S02]  /*151c0*/  SHFL.IDX P6, R14, R13, R12, R11 ;  /* 0x0000000c0d0e7389 */ /* 0x00006400000c000b */
[----:B01----:R-:W-:Y:S01]  /*151d0*/  ENDCOLLECTIVE ;  /* 0x000000000000791b */ /* 0x003fe20003800000 */
.L_x_7724:
        /* <DEDUP_REMOVED lines=14> */
.L_x_7725:
[----:B------:R-:W-:Y:S02]  /*152c0*/  IMAD.MOV.U32 R13, RZ, RZ, R6 ;  /* 0x000000ffff0d7224 */ /* 0x000fe400078e0006 */
[----:B------:R-:W-:-:S07]  /*152d0*/  IMAD.MOV.U32 R0, RZ, RZ, R14 ;  /* 0x000000ffff007224 */ /* 0x000fce00078e000e */
[----:B------:R-:W-:Y:S05]  /*152e0*/  WARPSYNC.COLLECTIVE R15, `(.L_x_7726) ;  /* 0x000000000f087348 */ /* 0x000fea0003c00000 */
[----:B------:R0:W1:Y:S02]  /*152f0*/  SHFL.IDX P6, R14, R13, R12, R11 ;  /* 0x0000000c0d0e7389 */ /* 0x00006400000c000b */
[----:B01----:R-:W-:Y:S01]  /*15300*/  ENDCOLLECTIVE ;  /* 0x000000000000791b */ /* 0x003fe20003800000 */
.L_x_7726:
        /* <DEDUP_REMOVED lines=14> */
.L_x_7727:
[----:B------:R-:W-:Y:S02]  /*153f0*/  IMAD.MOV.U32 R13, RZ, RZ, R6 ;  /* 0x000000ffff0d7224 */ /* 0x000fe400078e0006 */
[----:B------:R-:W-:-:S07]  /*15400*/  IMAD.MOV.U32 R7, RZ, RZ, R14 ;  /* 0x000000ffff077224 */ /* 0x000fce00078e000e */
[----:B------:R-:W-:Y:S05]  /*15410*/  WARPSYNC.COLLECTIVE R15, `(.L_x_7728) ;  /* 0x000000000f087348 */ /* 0x000fea0003c00000 */
[----:B------:R0:W1:Y:S02]  /*15420*/  SHFL.IDX P6, R14, R13, R12, R11 ;  /* 0x0000000c0d0e7389 */ /* 0x00006400000c000b */
[----:B01----:R-:W-:Y:S01]  /*15430*/  ENDCOLLECTIVE ;  /* 0x000000000000791b */ /* 0x003fe20003800000 */
.L_x_7728:
        /* <DEDUP_REMOVED lines=13> */
.L_x_7729:
[----:B------:R-:W-:Y:S02]  /*15510*/  IMAD.MOV.U32 R13, RZ, RZ, R6 ;  /* 0x000000ffff0d7224 */ /* 0x000fe400078e0006 */
[----:B------:R-:W-:-:S07]  /*15520*/  IMAD.MOV.U32 R0, RZ, RZ, R14 ;  /* 0x000000ffff007224 */ /* 0x000fce00078e000e */
[----:B------:R-:W-:Y:S05]  /*15530*/  WARPSYNC.COLLECTIVE R15, `(.L_x_7730) ;  /* 0x000000000f087348 */ /* 0x000fea0003c00000 */
[----:B------:R0:W1:Y:S02]  /*15540*/  SHFL.IDX P6, R14, R13, R12, R11 ;  /* 0x0000000c0d0e7389 */ /* 0x00006400000c000b */
[----:B01----:R-:W-:Y:S01]  /*15550*/  ENDCOLLECTIVE ;  /* 0x000000000000791b */ /* 0x003fe20003800000 */
.L_x_7730:
        /* <DEDUP_REMOVED lines=14> */
.L_x_7731:
[----:B------:R-:W-:Y:S02]  /*15640*/  IMAD.MOV.U32 R13, RZ, RZ, R6 ;  /* 0x000000ffff0d7224 */ /* 0x000fe400078e0006 */
[----:B------:R-:W-:-:S07]  /*15650*/  IMAD.MOV.U32 R5, RZ, RZ, R14 ;  /* 0x000000ffff057224 */ /* 0x000fce00078e000e */
[----:B------:R-:W-:Y:S05]  /*15660*/  WARPSYNC.COLLECTIVE R15, `(.L_x_7732) ;  /* 0x000000000f087348 */ /* 0x000fea0003c00000 */
[----:B------:R0:W1:Y:S02]  /*15670*/  SHFL.IDX P6, R14, R13, R12, R11 ;  /* 0x0000000c0d0e7389 */ /* 0x00006400000c000b */
[----:B01----:R-:W-:Y:S01]  /*15680*/  ENDCOLLECTIVE ;  /* 0x000000000000791b */ /* 0x003fe20003800000 */
.L_x_7732:
[----:B------:R-:W-:Y:S01]  /*15690*/  IMAD.MOV.U32 R6, RZ, RZ, R14 ;  /* 0x000000ffff067224 */ /* 0x000fe200078e000e */
[----:B------:R-:W-:Y:S06]  /*156a0*/  BRA `(.L_x_7733) ;  /* 0xffffffc800cc7947 */ /* 0x000fec000383ffff */
.L_x_7654:
[----:B---3--:R3:W4:Y:S02]  /*156b0*/  SYNCS.PHASECHK.TRANS64.TRYWAIT P0, [R0+URZ+0x28860], R5 ;  /* 0x02886005000075a7 */ /* 0x008724000800017f */
[----:B----4-:R-:W-:Y:S05]  /*156c0*/  @!P0 NANOSLEEP.SYNCS 0x989680 ;  /* 0x009896800000895d */ /* 0x010fea0003900000 */
[----:B------:R-:W4:Y:S02]  /*156d0*/  @!P0 SYNCS.PHASECHK.TRANS64 P0, [R0+URZ+0x28860], R5 ;  /* 0x02886005000085a7 */ /* 0x000f24000800007f */
[----:B----4-:R-:W-:Y:S05]  /*156e0*/  @!P0 BRA `(.L_x_7654) ;  /* 0xfffffffc00f08947 */ /* 0x010fea000383ffff */
[----:B------:R-:W-:Y:S05]  /*156f0*/  BRA `(.L_x_7734) ;  /* 0xffffffcc00247947 */ /* 0x000fea000383ffff */
.L_x_7655:
[----:B------:R-:W-:Y:S01]  /*15700*/  BSSY B1, `(.L_x_7735) ;  /* 0x0000008000017945 */ /* 0x000fe20003800000 */
[----:B0-----:R-:W-:Y:S02]  /*15710*/  IMAD.MOV.U32 R13, RZ, RZ, R2 ;  /* 0x000000ffff0d7224 */ /* 0x001fe400078e0002 */
[----:B------:R-:W-:Y:S02]  /*15720*/  IMAD.MOV.U32 R12, RZ, RZ, RZ ;  /* 0x000000ffff0c7224 */ /* 0x000fe400078e00ff */
[----:B------:R-:W-:Y:S02]  /*15730*/  IMAD.MOV.U32 R11, RZ, RZ, 0x181f ;  /* 0x0000181fff0b7424 */ /* 0x000fe400078e00ff */
[----:B------:R-:W-:-:S07]  /*15740*/  IMAD.MOV.U32 R15, RZ, RZ, -0x1 ;  /* 0xffffffffff0f7424 */ /* 0x000fce00078e00ff */
[----:B--23--:R-:W-:Y:S05]  /*15750*/  WARPSYNC.COLLECTIVE R15, `(.L_x_7736) ;  /* 0x000000000f087348 */ /* 0x00cfea0003c00000 */
[----:B------:R0:W1:Y:S02]  /*15760*/  SHFL.IDX P6, R14, R13, R12, R11 ;  /* 0x0000000c0d0e7389 */ /* 0x00006400000c000b */
[----:B0123--:R-:W-:Y:S01]  /*15770*/  ENDCOLLECTIVE ;  /* 0x000000000000791b */ /* 0x00ffe20003800000 */
.L_x_7736:
[----:B------:R-:W-:Y:S05]  /*15780*/  BSYNC B1 ;  /* 0x0000000000017941 */ /* 0x000fea0003800000 */
.L_x_7735:
        /* <DEDUP_REMOVED lines=9> */
.L_x_7737:
[----:B------:R-:W-:Y:S02]  /*15820*/  IMAD.MOV.U32 R13, RZ, RZ, R2 ;  /* 0x000000ffff0d7224 */ /* 0x000fe400078e0002 */
[----:B------:R-:W-:Y:S01]  /*15830*/  IMAD.MOV.U32 R12, RZ, RZ, 0x1 ;  /* 0x00000001ff0c7424 */ /* 0x000fe200078e00ff */
[----:B------:R-:W-:-:S13]  /*15840*/  IADD3 R4, P0, R14, R3, RZ ;  /* 0x000000030e047210 */ /* 0x000fda0007f1e0ff */
[----:B------:R-:W-:Y:S05]  /*15850*/  WARPSYNC.COLLECTIVE R15, `(.L_x_7738) ;  /* 0x000000000f087348 */ /* 0x000fea0003c00000 */
[----:B------:R0:W1:Y:S02]  /*15860*/  SHFL.IDX P6, R14, R13, R12, R11 ;  /* 0x0000000c0d0e7389 */ /* 0x00006400000c000b */
[----:B01----:R-:W-:Y:S01]  /*15870*/  ENDCOLLECTIVE ;  /* 0x000000000000791b */ /* 0x003fe20003800000 */
.L_x_7738:
        /* <DEDUP_REMOVED lines=12> */
.L_x_7739:
        /* <DEDUP_REMOVED lines=10> */
.L_x_7740:
        /* <DEDUP_REMOVED lines=12> */
.L_x_7741:
        /* <DEDUP_REMOVED lines=10> */
.L_x_7742:
        /* <DEDUP_REMOVED lines=12> */
.L_x_7743:
        /* <DEDUP_REMOVED lines=10> */
.L_x_7744:
        /* <DEDUP_REMOVED lines=12> */
.L_x_7745:
        /* <DEDUP_REMOVED lines=10> */
.L_x_7746:
        /* <DEDUP_REMOVED lines=12> */
.L_x_7747:
        /* <DEDUP_REMOVED lines=10> */
.L_x_7748:
        /* <DEDUP_REMOVED lines=12> */
.L_x_7749:
        /* <DEDUP_REMOVED lines=10> */
.L_x_7750:
        /* <DEDUP_REMOVED lines=12> */
.L_x_7751:
[----:B------:R-:W-:Y:S01]  /*16180*/  @!PT LDS RZ, [RZ] ;  /* 0x00000000fffff984 */ /* 0x000fe20000000800 */
[----:B------:R-:W-:Y:S01]  /*16190*/  @!PT LDS RZ, [RZ] ;  /* 0x00000000fffff984 */ /* 0x000fe20000000800 */
[----:B------:R-:W-:Y:S01]  /*161a0*/  @!PT LDS RZ, [RZ] ;  /* 0x00000000fffff984 */ /* 0x000fe20000000800 */
[----:B------:R0:W-:Y:S01]  /*161b0*/  LDGSTS.E.BYPASS.LTC128B.128 [R7+0x7400], desc[UR48][R4.64+0x80], !P0 ;  /* 0x0740008004077fae */ /* 0x0001e2000c101d70 */
[----:B------:R-:W-:Y:S05]  /*161c0*/  BRA `(.L_x_7752) ;  /* 0xffffffc4006c7947 */ /* 0x000fea000383ffff */
.L_x_7661:
[----:B0-----:R0:W1:Y:S02]  /*161d0*/  SYNCS.PHASECHK.TRANS64.TRYWAIT P0, [R0+URZ+0x28860], R5 ;  /* 0x02886005000075a7 */ /* 0x001064000800017f */
[----:B-1----:R-:W-:Y:S05]  /*161e0*/  @!P0 NANOSLEEP.SYNCS 0x989680 ;  /* 0x009896800000895d */ /* 0x002fea0003900000 */
[----:B------:R-:W1:Y:S02]  /*161f0*/  @!P0 SYNCS.PHASECHK.TRANS64 P0, [R0+URZ+0x28860], R5 ;  /* 0x02886005000085a7 */ /* 0x000e64000800007f */
[----:B-1----:R-:W-:Y:S05]  /*16200*/  @!P0 BRA `(.L_x_7661) ;  /* 0xfffffffc00f08947 */ /* 0x002fea000383ffff */
[----:B------:R-:W-:Y:S05]  /*16210*/  BRA `(.L_x_7753) ;  /* 0xffffffc800547947 */ /* 0x000fea000383ffff */
.L_x_7662:
[----:B------:R-:W-:Y:S01]  /*16220*/  BSSY B0, `(.L_x_7754) ;  /* 0x0000008000007945 */ /* 0x000fe20003800000 */
[----:B------:R-:W-:Y:S02]  /*16230*/  IMAD.MOV.U32 R13, RZ, RZ, R2 ;  /* 0x000000ffff0d7224 */ /* 0x000fe400078e0002 */
[----:B------:R-:W-:Y:S02]  /*16240*/  IMAD.MOV.U32 R12, RZ, RZ, RZ ;  /* 0x000000ffff0c7224 */ /* 0x000fe400078e00ff */
[----:B------:R-:W-:Y:S02]  /*16250*/  IMAD.MOV.U32 R11, RZ, RZ, 0x181f ;  /* 0x0000181fff0b7424 */ /* 0x000fe400078e00ff */
[----:B------:R-:W-:-:S07]  /*16260*/  IMAD.MOV.U32 R15, RZ, RZ, -0x1 ;  /* 0xffffffffff0f7424 */ /* 0x000fce00078e00ff */
[----:B0-2---:R-:W-:Y:S05]  /*16270*/  WARPSYNC.COLLECTIVE R15, `(.L_x_7755) ;  /* 0x000000000f087348 */ /* 0x005fea0003c00000 */
[----:B------:R1:W3:Y:S02]  /*16280*/  SHFL.IDX P6, R14, R13, R12, R11 ;  /* 0x0000000c0d0e7389 */ /* 0x0002e400000c000b */
[----:B0123--:R-:W-:Y:S01]  /*16290*/  ENDCOLLECTIVE ;  /* 0x000000000000791b */ /* 0x00ffe20003800000 */
.L_x_7755:
[----:B------:R-:W-:Y:S05]  /*162a0*/  BSYNC B0 ;  /* 0x0000000000007941 */ /* 0x000fea0003800000 */
.L_x_7754:
        /* <DEDUP_REMOVED lines=9> */
.L_x_7756:
[----:B------:R-:W-:Y:S02]  /*16340*/  ULDC UR4, c[0x0][0x2f4] ;  /* 0x0000bd0000047ab9 */ /* 0x000fe40000000800 */
[----:B------:R-:W-:Y:S02]  /*16350*/  ISETP.GE.AND P0, PT, R25, UR4, PT ;  /* 0x0000000419007c0c */ /* 0x000fe4000bf06270 */
[----:B------:R-:W-:Y:S02]  /*16360*/  ISETP.GE.AND P1, PT, R26, UR4, PT ;  /* 0x000000041a007c0c */ /* 0x000fe4000bf26270 */
[C---:B------:R-:W-:Y:S02]  /*16370*/  ISETP.LT.OR P3, PT, R28.reuse, 0x1, P0 ;  /* 0x000000011c00780c */ /* 0x040fe40000761670 */
[----:B------:R-:W-:Y:S01]  /*16380*/  ISETP.LT.OR P2, PT, R28, 0x1, P1 ;  /* 0x000000011c00780c */ /* 0x000fe20000f41670 */
[----:B------:R-:W-:Y:S02]  /*16390*/  IMAD.MOV.U32 R13, RZ, RZ, R2 ;  /* 0x000000ffff0d7224 */ /* 0x000fe400078e0002 */
[----:B------:R-:W-:-:S02]  /*163a0*/  IMAD.MOV.U32 R12, RZ, RZ, 0x1 ;  /* 0x00000001ff0c7424 */ /* 0x000fc400078e00ff */
[----:B------:R-:W-:-:S08]  /*163b0*/  IMAD.MOV.U32 R4, RZ, RZ, R14 ;  /* 0x000000ffff047224 */ /* 0x000fd000078e000e */
[----:B------:R-:W-:Y:S05]  /*163c0*/  WARPSYNC.COLLECTIVE R15, `(.L_x_7757) ;  /* 0x000000000f087348 */ /* 0x000fea0003c00000 */
[----:B------:R0:W1:Y:S02]  /*163d0*/  SHFL.IDX P6, R14, R13, R12, R11 ;  /* 0x0000000c0d0e7389 */ /* 0x00006400000c000b */
[----:B01----:R-:W-:Y:S01]  /*163e0*/  ENDCOLLECTIVE ;  /* 0x000000000000791b */ /* 0x003fe20003800000 */
.L_x_7757:
        /* <DEDUP_REMOVED lines=13> */
.L_x_7758:
[----:B------:R-:W-:Y:S02]  /*164c0*/  IMAD.MOV.U32 R5, RZ, RZ, R19 ;  /* 0x000000ffff057224 */ /* 0x000fe400078e0013 */
[----:B------:R-:W-:Y:S02]  /*164d0*/  IMAD.MOV.U32 R13, RZ, RZ, R2 ;  /* 0x000000ffff0d7224 */ /* 0x000fe400078e0002 */
[----:B------:R-:W-:Y:S02]  /*164e0*/  IMAD.MOV.U32 R12, RZ, RZ, 0x2 ;  /* 0x00000002ff0c7424 */ /* 0x000fe400078e00ff */
[----:B------:R-:W-:-:S07]  /*164f0*/  IMAD.MOV.U32 R4, RZ, RZ, R14 ;  /* 0x000000ffff047224 */ /* 0x000fce00078e000e */
[----:B------:R-:W-:Y:S05]  /*16500*/  WARPSYNC.COLLECTIVE R15, `(.L_x_7759) ;  /* 0x000000000f087348 */ /* 0x000fea0003c00000 */
[----:B------:R0:W1:Y:S02]  /*16510*/  SHFL.IDX P6, R14, R13, R12, R11 ;  /* 0x0000000c0d0e7389 */ /* 0x00006400000c000b */
[----:B01----:R-:W-:Y:S01]  /*16520*/  ENDCOLLECTIVE ;  /* 0x000000000000791b */ /* 0x003fe20003800000 */
.L_x_7759:
        /* <DEDUP_REMOVED lines=13> */
.L_x_7760:
[----:B------:R-:W-:Y:S02]  /*16600*/  IMAD.MOV.U32 R5, RZ, RZ, R23 ;  /* 0x000000ffff057224 */ /* 0x000fe400078e0017 */
[----:B------:R-:W-:Y:S02]  /*16610*/  IMAD.MOV.U32 R13, RZ, RZ, R2 ;  /* 0x000000ffff0d7224 */ /* 0x000fe400078e0002 */
[----:B------:R-:W-:Y:S02]  /*16620*/  IMAD.MOV.U32 R12, RZ, RZ, 0x3 ;  /* 0x00000003ff0c7424 */ /* 0x000fe400078e00ff */
[----:B------:R-:W-:-:S07]  /*16630*/  IMAD.MOV.U32 R22, RZ, RZ, R14 ;  /* 0x000000ffff167224 */ /* 0x000fce00078e000e */
[----:B------:R-:W-:Y:S05]  /*16640*/  WARPSYNC.COLLECTIVE R15, `(.L_x_7761) ;  /* 0x000000000f087348 */ /* 0x000fea0003c00000 */
[----:B------:R0:W1:Y:S02]  /*16650*/  SHFL.IDX P6, R14, R13, R12, R11 ;  /* 0x0000000c0d0e7389 */ /* 0x00006400000c000b */
[----:B01----:R-:W-:Y:S01]  /*16660*/  ENDCOLLECTIVE ;  /* 0x000000000000791b */ /* 0x003fe20003800000 */
.L_x_7761:
        /* <DEDUP_REMOVED lines=14> */
.L_x_7762:
[----:B------:R-:W-:Y:S02]  /*16750*/  IMAD.MOV.U32 R5, RZ, RZ, R21 ;  /* 0x000000ffff057224 */ /* 0x000fe400078e0015 */
[----:B------:R-:W-:Y:S02]  /*16760*/  IMAD.MOV.U32 R13, RZ, RZ, R2 ;  /* 0x000000ffff0d7224 */ /* 0x000fe400078e0002 */
[----:B------:R-:W-:Y:S02]  /*16770*/  IMAD.MOV.U32 R12, RZ, RZ, 0x4 ;  /* 0x00000004ff0c7424 */ /* 0x000fe400078e00ff */
[----:B------:R-:W-:-:S07]  /*16780*/  IMAD.MOV.U32 R20, RZ, RZ, R14 ;  /* 0x000000ffff147224 */ /* 0x000fce00078e000e */
[----:B------:R-:W-:Y:S05]  /*16790*/  WARPSYNC.COLLECTIVE R15, `(.L_x_7763) ;  /* 0x000000000f087348 */ /* 0x000fea0003c00000 */
[----:B------:R0:W1:Y:S02]  /*167a0*/  SHFL.IDX P6, R14, R13, R12, R11 ;  /* 0x0000000c0d0e7389 */ /* 0x00006400000c000b */
[----:B01----:R-:W-:Y:S01]  /*167b0*/  ENDCOLLECTIVE ;  /* 0x000000000000791b */ /* 0x003fe20003800000 */
.L_x_7763:
        /* <DEDUP_REMOVED lines=14> */
.L_x_7764:
        /* <DEDUP_REMOVED lines=8> */
.L_x_7765:
        /* <DEDUP_REMOVED lines=14> */
.L_x_7766:
[----:B------:R-:W-:Y:S02]  /*16a00*/  IMAD.MOV.U32 R5, RZ, RZ, R19 ;  /* 0x000000ffff057224 */ /* 0x000fe400078e0013 */
[----:B------:R-:W-:Y:S02]  /*16a10*/  IMAD.MOV.U32 R13, RZ, RZ, R2 ;  /* 0x000000ffff0d7224 */ /* 0x000fe400078e0002 */
[----:B------:R-:W-:Y:S02]  /*16a20*/  IMAD.MOV.U32 R12, RZ, RZ, 0x6 ;  /* 0x00000006ff0c7424 */ /* 0x000fe400078e00ff */
[----:B------:R-:W-:-:S07]  /*16a30*/  IMAD.MOV.U32 R4, RZ, RZ, R14 ;  /* 0x000000ffff047224 */ /* 0x000fce00078e000e */
[----:B------:R-:W-:Y:S05]  /*16a40*/  WARPSYNC.COLLECTIVE R15, `(.L_x_7767) ;  /* 0x000000000f087348 */ /* 0x000fea0003c00000 */
[----:B------:R0:W1:Y:S02]  /*16a50*/  SHFL.IDX P6, R14, R13, R12, R11 ;  /* 0x0000000c0d0e7389 */ /* 0x00006400000c000b */
[----:B01----:R-:W-:Y:S01]  /*16a60*/  ENDCOLLECTIVE ;  /* 0x000000000000791b */ /* 0x003fe20003800000 */
.L_x_7767:
        /* <DEDUP_REMOVED lines=13> */
.L_x_7768:
[----:B------:R-:W-:Y:S02]  /*16b40*/  IMAD.MOV.U32 R5, RZ, RZ, R25 ;  /* 0x000000ffff057224 */ /* 0x000fe400078e0019 */
[----:B------:R-:W-:Y:S02]  /*16b50*/  IMAD.MOV.U32 R13, RZ, RZ, R2 ;  /* 0x000000ffff0d7224 */ /* 0x000fe400078e0002 */
[----:B------:R-:W-:Y:S02]  /*16b60*/  IMAD.MOV.U32 R12, RZ, RZ, 0x7 ;  /* 0x00000007ff0c7424 */ /* 0x000fe400078e00ff */
[----:B------:R-:W-:-:S07]  /*16b70*/  IMAD.MOV.U32 R30, RZ, RZ, R14 ;  /* 0x000000ffff1e7224 */ /* 0x000fce00078e000e */
[----:B------:R-:W-:Y:S05]  /*16b80*/  WARPSYNC.COLLECTIVE R15, `(.L_x_7769) ;  /* 0x000000000f087348 */ /* 0x000fea0003c00000 */
[----:B------:R0:W1:Y:S02]  /*16b90*/  SHFL.IDX P6, R14, R13, R12, R11 ;  /* 0x0000000c0d0e7389 */ /* 0x00006400000c000b */
[----:B01----:R-:W-:Y:S01]  /*16ba0*/  ENDCOLLECTIVE ;  /* 0x000000000000791b */ /* 0x003fe20003800000 */
.L_x_7769:
        /* <DEDUP_REMOVED lines=12> */
.L_x_7770:
[----:B------:R-:W-:Y:S05]  /*16c70*/  BRA `(.L_x_7771) ;  /* 0xffffffc000d07947 */ /* 0x000fea000383ffff */
.L_x_7665:
[----:B0-----:R0:W1:Y:S02]  /*16c80*/  SYNCS.PHASECHK.TRANS64.TRYWAIT P0, [R7+URZ+0x28820], R9 ;  /* 0x02882009070075a7 */ /* 0x001064000800017f */
[----:B-1----:R-:W-:Y:S05]  /*16c90*/  @!P0 NANOSLEEP.SYNCS 0x989680 ;  /* 0x009896800000895d */ /* 0x002fea0003900000 */
[----:B------:R-:W1:Y:S02]  /*16ca0*/  @!P0 SYNCS.PHASECHK.TRANS64 P0, [R7+URZ+0x28820], R9 ;  /* 0x02882009070085a7 */ /* 0x000e64000800007f */
[----:B-1----:R-:W-:Y:S05]  /*16cb0*/  @!P0 BRA `(.L_x_7665) ;  /* 0xfffffffc00f08947 */ /* 0x002fea000383ffff */
[----:B------:R-:W-:Y:S05]  /*16cc0*/  BRA `(.L_x_7772) ;  /* 0xffffffc400447947 */ /* 0x000fea000383ffff */
.L_x_7666:
[----:B------:R-:W-:Y:S01]  /*16cd0*/  BSSY B0, `(.L_x_7773) ;  /* 0x0000008000007945 */ /* 0x000fe20003800000 */
[----:B------:R-:W-:Y:S02]  /*16ce0*/  IMAD.MOV.U32 R13, RZ, RZ, R17 ;  /* 0x000000ffff0d7224 */ /* 0x000fe400078e0011 */
[----:B------:R-:W-:Y:S02]  /*16cf0*/  IMAD.MOV.U32 R12, RZ, RZ, RZ ;  /* 0x000000ffff0c7224 */ /* 0x000fe400078e00ff */
[----:B------:R-:W-:Y:S02]  /*16d00*/  IMAD.MOV.U32 R11, RZ, RZ, 0x1f ;  /* 0x0000001fff0b7424 */ /* 0x000fe400078e00ff */
[----:B------:R-:W-:-:S07]  /*16d10*/  IMAD.MOV.U32 R15, RZ, RZ, -0x1 ;  /* 0xffffffffff0f7424 */ /* 0x000fce00078e00ff */
[----:B0-2--5:R-:W-:Y:S05]  /*16d20*/  WARPSYNC.COLLECTIVE R15, `(.L_x_7774) ;  /* 0x000000000f087348 */ /* 0x025fea0003c00000 */
[----:B------:R1:W3:Y:S02]  /*16d30*/  SHFL.IDX P6, R14, R13, R12, R11 ;  /* 0x0000000c0d0e7389 */ /* 0x0002e400000c000b */
[----:B0123-5:R-:W-:Y:S01]  /*16d40*/  ENDCOLLECTIVE ;  /* 0x000000000000791b */ /* 0x02ffe20003800000 */
.L_x_7774:
[----:B------:R-:W-:Y:S05]  /*16d50*/  BSYNC B0 ;  /* 0x0000000000007941 */ /* 0x000fea0003800000 */
.L_x_7773:
[----:B------:R-:W-:Y:S05]  /*16d60*/  BRA `(.L_x_7775) ;  /* 0xffffffc400287947 */ /* 0x000fea000383ffff */
.L_x_7667:
[----:B------:R-:W-:Y:S01]  /*16d70*/  BSSY B0, `(.L_x_7776) ;  /* 0x0000006000007945 */ /* 0x000fe20003800000 */
[----:B------:R-:W-:-:S07]  /*16d80*/  IMAD.MOV.U32 R15, RZ, RZ, -0x1 ;  /* 0xffffffffff0f7424 */ /* 0x000fce00078e00ff */
[----:B012--5:R-:W-:Y:S05]  /*16d90*/  WARPSYNC.COLLECTIVE R15, `(.L_x_7777) ;  /* 0x000000000f0c7348 */ /* 0x027fea0003c00000 */
[----:B------:R-:W-:Y:S02]  /*16da0*/  ELECT P6, UR62, PT ;  /* 0x00000000003e782f */ /* 0x000fe400038c0000 */
[----:B------:R-:W-:Y:S01]  /*16db0*/  MOV R14, UR62 ;  /* 0x0000003e000e7c02 */ /* 0x000fe20008000f00 */
[----:B012--5:R-:W-:Y:S10]  /*16dc0*/  ENDCOLLECTIVE ;  /* 0x000000000000791b */ /* 0x027ff40003800000 */
.L_x_7777:
[----:B------:R-:W-:Y:S05]  /*16dd0*/  BSYNC B0 ;  /* 0x0000000000007941 */ /* 0x000fea0003800000 */
.L_x_7776:
[----:B------:R-:W-:Y:S05]  /*16de0*/  BRA `(.L_x_7778) ;  /* 0xffffffc4001c7947 */ /* 0x000fea000383ffff */
.L_x_7669:
[----:B---3--:R3:W4:Y:S02]  /*16df0*/  SYNCS.PHASECHK.TRANS64.TRYWAIT P1, [R5+URZ+0x28840], R2 ;  /* 0x02884002050075a7 */ /* 0x008724000802017f */
[----:B----4-:R-:W-:Y:S05]  /*16e00*/  @!P1 NANOSLEEP.SYNCS 0x989680 ;  /* 0x009896800000995d */ /* 0x010fea0003900000 */
[----:B------:R-:W4:Y:S02]  /*16e10*/  @!P1 SYNCS.PHASECHK.TRANS64 P1, [R5+URZ+0x28840], R2 ;  /* 0x02884002050095a7 */ /* 0x000f24000802007f */
[----:B----4-:R-:W-:Y:S05]  /*16e20*/  @!P1 BRA `(.L_x_7669) ;  /* 0xfffffffc00f09947 */ /* 0x010fea000383ffff */
[----:B------:R-:W-:Y:S05]  /*16e30*/  BRA `(.L_x_7779) ;  /* 0xffffffc4003c7947 */ /* 0x000fea000383ffff */
.L_x_7671:
[----:B0-----:R0:W4:Y:S02]  /*16e40*/  SYNCS.PHASECHK.TRANS64.TRYWAIT P1, [R7+URZ+0x28840], R0 ;  /* 0x02884000070075a7 */ /* 0x001124000802017f */
[----:B----4-:R-:W-:Y:S05]  /*16e50*/  @!P1 NANOSLEEP.SYNCS 0x989680 ;  /* 0x009896800000995d */ /* 0x010fea0003900000 */
[----:B------:R-:W4:Y:S02]  /*16e60*/  @!P1 SYNCS.PHASECHK.TRANS64 P1, [R7+URZ+0x28840], R0 ;  /* 0x02884000070095a7 */ /* 0x000f24000802007f */
[----:B----4-:R-:W-:Y:S05]  /*16e70*/  @!P1 BRA `(.L_x_7671) ;  /* 0xfffffffc00f09947 */ /* 0x010fea000383ffff */
[----:B------:R-:W-:Y:S05]  /*16e80*/  BRA `(.L_x_7780) ;  /* 0xffffffc400487947 */ /* 0x000fea000383ffff */
.L_x_7673:
[----:B----4-:R4:W0:Y:S02]  /*16e90*/  SYNCS.PHASECHK.TRANS64.TRYWAIT P1, [R5+URZ+0x28860], R2 ;  /* 0x02886002050075a7 */ /* 0x010824000802017f */
[----:B0-----:R-:W-:Y:S05]  /*16ea0*/  @!P1 NANOSLEEP.SYNCS 0x989680 ;  /* 0x009896800000995d */ /* 0x001fea0003900000 */
[----:B------:R-:W0:Y:S02]  /*16eb0*/  @!P1 SYNCS.PHASECHK.TRANS64 P1, [R5+URZ+0x28860], R2 ;  /* 0x02886002050095a7 */ /* 0x000e24000802007f */
[----:B0-----:R-:W-:Y:S05]  /*16ec0*/  @!P1 BRA `(.L_x_7673) ;  /* 0xfffffffc00f09947 */ /* 0x001fea000383ffff */
[----:B------:R-:W-:Y:S05]  /*16ed0*/  BRA `(.L_x_7781) ;  /* 0xffffffc400447947 */ /* 0x000fea000383ffff */
.L_x_7782:
        /* <DEDUP_REMOVED lines=10> */
.L_x_15977:


//--------------------- .text._ZN7cutlass13device_kernelIN5flash11enable_sm90INS1_16FlashAttnFwdSm90INS1_25CollectiveMainloopFwdSm90ILi2EN4cute5tupleIJNS5_1CILi1EEES8_S8_EEENS6_IJNS7_ILi128EEESA_SA_EEELi128ENS_10bfloat16_tEfNS_4arch4Sm90ELb0ELb1ELb0ELb1ELb1ELb0ELb0ELb1ELb1ELb1ELb1ELb0EEENS1_21CollectiveEpilogueFwdISB_S9_SC_SE_Li256ELb1ELb1ELb1ELb0EEENS1_36VarlenDynamicPersistentTileSchedulerILi128ELi128ELi256ELi128ELb1ELb1ELb1ELb1ELb0ELb1EEEEEEEEEvNT_6ParamsE --------------------------
	.section	.text._ZN7cutlass13device_kernelIN5flash11enable_sm90INS1_16FlashAttnFwdSm90INS1_25CollectiveMainloopFwdSm90ILi2EN4cute5tupleIJNS5_1CILi1EEES8_S8_EEENS6_IJNS7_ILi128EEESA_SA_EEELi128ENS_10bfloat16_tEfNS_4arch4Sm90ELb0ELb1ELb0ELb1ELb1ELb0ELb0ELb1ELb1ELb1ELb1ELb0EEENS1_21CollectiveEpilogueFwdISB_S9_SC_SE_Li256ELb1ELb1ELb1ELb0EEENS1_36VarlenDynamicPersistentTileSchedulerILi128ELi128ELi256ELi128ELb1ELb1ELb1ELb1ELb0ELb1EEEEEEEEEvNT_6ParamsE,"ax",@progbits
	.align	128
.text._ZN7cutlass13device_kernelIN5flash11enable_sm90INS1_16FlashAttnFwdSm90INS1_25CollectiveMainloopFwdSm90ILi2EN4cute5tupleIJNS5_1CILi1EEES8_S8_EEENS6_IJNS7_ILi128EEESA_SA_EEELi128ENS_10bfloat16_tEfNS_4arch4Sm90ELb0ELb1ELb0ELb1ELb1ELb0ELb0ELb1ELb1ELb1ELb1ELb0EEENS1_21CollectiveEpilogueFwdISB_S9_SC_SE_Li256ELb1ELb1ELb1ELb0EEENS1_36VarlenDynamicPersistentTileSchedulerILi128ELi128ELi256ELi128ELb1ELb1ELb1ELb1ELb0ELb1EEEEEEEEEvNT_6ParamsE:
        .type           _ZN7cutlass13device_kernelIN5flash11enable_sm90INS1_16FlashAttnFwdSm90INS1_25CollectiveMainloopFwdSm90ILi2EN4cute5tupleIJNS5_1CILi1EEES8_S8_EEENS6_IJNS7_ILi128EEESA_SA_EEELi128ENS_10bfloat16_tEfNS_4arch4Sm90ELb0ELb1ELb0ELb1ELb1ELb0ELb0ELb1ELb1ELb1ELb1ELb0EEENS1_21CollectiveEpilogueFwdISB_S9_SC_SE_Li256ELb1ELb1ELb1ELb0EEENS1_36VarlenDynamicPersistentTileSchedulerILi128ELi128ELi256ELi128ELb1ELb1ELb1ELb1ELb0ELb1EEEEEEEEEvNT_6ParamsE,@function
        .size           _ZN7cutlass13device_kernelIN5flash11enable_sm90INS1_16FlashAttnFwdSm90INS1_25CollectiveMainloopFwdSm90ILi2EN4cute5tupleIJNS5_1CILi1EEES8_S8_EEENS6_IJNS7_ILi128EEESA_SA_EEELi128ENS_10bfloat16_tEfNS_4arch4Sm90ELb0ELb1ELb0ELb1ELb1ELb0ELb0ELb1ELb1ELb1ELb1ELb0EEENS1_21CollectiveEpilogueFwdISB_S9_SC_SE_Li256ELb1ELb1ELb1ELb0EEENS1_36VarlenDynamicPersistentTileSchedulerILi128ELi128ELi256ELi128ELb1ELb1ELb1ELb1ELb0ELb1EEEEEEEEEvNT_6ParamsE,(.L_x_15978 - _ZN7cutlass13device_kernelIN5flash11enable_sm90INS1_16FlashAttnFwdSm90INS1_25CollectiveMainloopFwdSm90ILi2EN4cute5tupleIJNS5_1CILi1EEES8_S8_EEENS6_IJNS7_ILi128EEESA_SA_EEELi128ENS_10bfloat16_tEfNS_4arch4Sm90ELb0ELb1ELb0ELb1ELb1ELb0ELb0ELb1ELb1ELb1ELb1ELb0EEENS1_21CollectiveEpilogueFwdISB_S9_SC_SE_Li256ELb1ELb1ELb1ELb0EEENS1_36VarlenDynamicPersistentTileSchedulerILi128ELi128ELi256ELi128ELb1ELb1ELb1ELb1ELb0ELb1EEEEEEEEEvNT_6ParamsE)
        .other          _ZN7cutlass13device_kernelIN5flash11enable_sm90INS1_16FlashAttnFwdSm90INS1_25CollectiveMainloopFwdSm90ILi2EN4cute5tupleIJNS5_1CILi1EEES8_S8_EEENS6_IJNS7_ILi128EEESA_SA_EEELi128ENS_10bfloat16_tEfNS_4arch4Sm90ELb0ELb1ELb0ELb1ELb1ELb0ELb0ELb1ELb1ELb1ELb1ELb0EEENS1_21CollectiveEpilogueFwdISB_S9_SC_SE_Li256ELb1ELb1ELb1ELb0EEENS1_36VarlenDynamicPersistentTileSchedulerILi128ELi128ELi256ELi128ELb1ELb1ELb1ELb1ELb0ELb1EEEEEEEEEvNT_6ParamsE,@"STO_CUDA_ENTRY STV_DEFAULT"
_ZN7cutlass13device_kernelIN5flash11enable_sm90INS1_16FlashAttnFwdSm90INS1_25CollectiveMainloopFwdSm90ILi2EN4cute5tupleIJNS5_1CILi1EEES8_S8_EEENS6_IJNS7_ILi128EEESA_SA_EEELi128ENS_10bfloat16_tEfNS_4arch4Sm90ELb0ELb1ELb0ELb1ELb1ELb0ELb0ELb1ELb1ELb1ELb1ELb0EEENS1_21CollectiveEpilogueFwdISB_S9_SC_SE_Li256ELb1ELb1ELb1ELb0EEENS1_36VarlenDynamicPersistentTileSchedulerILi128ELi128ELi256ELi128ELb1ELb1ELb1ELb1ELb0ELb1EEEEEEEEEvNT_6ParamsE:
        /* <DEDUP_REMOVED lines=8> */
[----:B------:R-:W0:Y:S04]  /*0080*/  SHFL.IDX PT, R3, R2, RZ, 0x1f ;  /* 0x00001fff02037589 */ /* 0x000e2800000e0000 */
[----:B------:R-:W1:Y:S01]  /*0090*/  SHFL.IDX PT, R4, R4, RZ, 0x1f ;  /* 0x00001fff04047589 */ /* 0x000e6200000e0000 */
[C---:B0-----:R-:W-:Y:S02]  /*00a0*/  ISETP.NE.OR P0, PT, R3.reuse, RZ, !P0 ;  /* 0x000000ff0300720c */ /* 0x041fe40004705670 */
[----:B------:R-:W-:-:S11]  /*00b0*/  ISETP.NE.AND P1, PT, R3, RZ, PT ;  /* 0x000000ff0300720c */ /* 0x000fd60003f25270 */
[----:B------:R-:W-:Y:S01]  /*00c0*/  VOTEU.ALL UP0, P0 ;  /* 0x00000000003f7886 */ /* 0x000fe20000000000 */
[----:B------:R-:W-:-:S04]  /*00d0*/  VOTEU.ALL UP1, P0 ;  /* 0x00000000003f7886 */ /* 0x000fc80000020000 */
[----:B------:R-:W0:Y:S01]  /*00e0*/  @!UP0 S2UR UR8, SR_CgaCtaId ;  /* 0x00000000000889c3 */ /* 0x000e220000008800 */
[----:B------:R-:W-:Y:S01]  /*00f0*/  @!UP0 UMOV UR6, 0x400 ;  /* 0x0000040000068882 */ /* 0x000fe20000000000 */
[----:B------:R-:W-:-:S04]  /*0100*/  @!UP0 UIADD3 UR4, -UR4, 0x100000, URZ ;  /* 0x0010000004048890 */ /* 0x000fc8000fffe13f */
[----:B------:R-:W-:Y:S02]  /*0110*/  @!UP0 USHF.L.U32 UR5, UR4, 0xb, URZ ;  /* 0x0000000b04058899 */ /* 0x000fe4000800063f */
[----:B------:R-:W-:Y:S02]  /*0120*/  @!UP0 USHF.L.U32 UR4, UR4, 0x1, URZ ;  /* 0x0000000104048899 */ /* 0x000fe4000800063f */
[----:B0-----:R-:W-:Y:S02]  /*0130*/  @!UP0 ULEA UR8, UR8, UR6, 0x18 ;  /* 0x0000000608088291 */ /* 0x001fe4000f8ec03f */
        /* <DEDUP_REMOVED lines=25> */
.L_x_7783:
        /* <DEDUP_REMOVED lines=22> */
.L_x_7784:
        /* <DEDUP_REMOVED lines=18> */
.L_x_7785:
        /* <DEDUP_REMOVED lines=22> */
.L_x_7786:
        /* <DEDUP_REMOVED lines=23> */
.L_x_7787:
        /* <DEDUP_REMOVED lines=10> */
.L_x_7789:
[----:B------:R-:W-:-:S08]  /*08c0*/  NOP ;  /* 0x0000000000007918 */ /* 0x000fd00000000000 */
[----:B------:R-:W1:Y:S02]  /*08d0*/  USETMAXREG.TRY_ALLOC.CTAPOOL UP0, 0xe8 ;  /* 0x000000e8000079c8 */ /* 0x000e640008000600 */
[----:B-1----:R-:W-:-:S13]  /*08e0*/  PLOP3.LUT P0, PT, PT, PT, UP0, 0x80, 0x0 ;  /* 0x000000000000781c */ /* 0x002fda0003f0f008 */
[----:B------:R-:W-:Y:S05]  /*08f0*/  @!P0 BRA `(.L_x_7789) ;  /* 0xfffffffc00f08947 */ /* 0x000fea000383ffff */
[----:B------:R-:W-:Y:S01]  /*0900*/  LOP3.LUT R2, R0, 0xffffff80, RZ, 0xc0, !PT ;  /* 0xffffff8000027812 */ /* 0x000fe200078ec0ff */
[----:B------:R-:W1:Y:S08]  /*0910*/  S2UR UR5, SR_CgaCtaId ;  /* 0x00000000000579c3 */ /* 0x000e700000008800 */
[----:B------:R-:W-:Y:S06]  /*0920*/  BAR.ARV 0x8, 0x180 ;  /* 0x0206000000007b1d */ /* 0x000fec0000002000 */
[----:B------:R-:W-:Y:S01]  /*0930*/  ISETP.NE.AND P0, PT, R2, 0x80, PT ;  /* 0x000000800200780c */ /* 0x000fe20003f05270 */
[----:B------:R-:W-:-:S12]  /*0940*/  UMOV UR4, 0x400 ;  /* 0x0000040000047882 */ /* 0x000fd80000000000 */
[----:B------:R-:W-:Y:S06]  /*0950*/  @!P0 BAR.ARV 0x9, 0x100 ;  /* 0x0244000000008b1d */ /* 0x000fec0000002000 */
[----:B-1----:R-:W-:Y:S02]  /*0960*/  ULEA UR4, UR5, UR4, 0x18 ;  /* 0x0000000405047291 */ /* 0x002fe4000f8ec03f */
[----:B------:R-:W-:Y:S07]  /*0970*/  BAR.SYNC.DEFER_BLOCKING 0x5, 0x180 ;  /* 0x0146000000007b1d */ /* 0x000fee0000010000 */
[----:B------:R-:W1:Y:S01]  /*0980*/  LDS.128 R12, [UR4+0x288d0] ;  /* 0x0288d004ff0c7984 */ /* 0x000e620008000c00 */
[----:B------:R-:W-:Y:S01]  /*0990*/  ULDC UR4, c[0x0][0xc3c] ;  /* 0x00030f0000047ab9 */ /* 0x000fe20000000800 */
[----:B------:R-:W-:Y:S06]  /*09a0*/  BAR.ARV 0x4, 0x180 ;  /* 0x0106000000007b1d */ /* 0x000fec0000002000 */
[----:B-1----:R-:W-:-:S13]  /*09b0*/  ISETP.GE.AND P0, PT, R15, UR4, PT ;  /* 0x000000040f007c0c */ /* 0x002fda000bf06270 */
[----:B------:R-:W-:Y:S05]  /*09c0*/  @P0 EXIT ;  /* 0x000000000000094d */ /* 0x000fea0003800000 */
[----:B0-----:R-:W2:Y:S01]  /*09d0*/  LDL R3, [R1+0x18] ;  /* 0x0000180001037983 */ /* 0x001ea20000100800 */
[----:B------:R-:W-:Y:S01]  /*09e0*/  VIADD R222, R0, 0xffffff80 ;  /* 0xffffff8000de7836 */ /* 0x000fe20000000000 */
[----:B------:R-:W-:Y:S01]  /*09f0*/  R2UR UR6, R13 ;  /* 0x000000000d0672ca */ /* 0x000fe200000e0000 */
[----:B------:R-:W-:Y:S01]  /*0a00*/  UMOV UR61, URZ ;  /* 0x0000003f003d7c82 */ /* 0x000fe20008000000 */
[----:B------:R-:W-:Y:S01]  /*0a10*/  R2UR UR5, R14 ;  /* 0x000000000e0572ca */ /* 0x000fe200000e0000 */
[----:B------:R-:W-:Y:S01]  /*0a20*/  UMOV UR39, URZ ;  /* 0x0000003f00277c82 */ /* 0x000fe20008000000 */
[----:B------:R-:W-:Y:S01]  /*0a30*/  R2UR UR7, R15 ;  /* 0x000000000f0772ca */ /* 0x000fe200000e0000 */
[----:B------:R-:W-:Y:S01]  /*0a40*/  UMOV UR38, URZ ;  /* 0x0000003f00267c82 */ /* 0x000fe20008000000 */
[----:B--2---:R-:W-:Y:S02]  /*0a50*/  R2UR UR4, R3 ;  /* 0x00000000030472ca */ /* 0x004fe400000e0000 */
[----:B------:R-:W-:-:S04]  /*0a60*/  SHF.R.S32.HI R3, RZ, 0x1f, R222 ;  /* 0x0000001fff037819 */ /* 0x000fc800000114de */
[CC--:B------:R-:W-:Y:S02]  /*0a70*/  LEA.HI R5, R3.reuse, R222.reuse, RZ, 0x7 ;  /* 0x000000de03057211 */ /* 0x0c0fe400078f38ff */
[CC--:B------:R-:W-:Y:S02]  /*0a80*/  LEA.HI R0, R3.reuse, R222.reuse, RZ, 0x4 ;  /* 0x000000de03007211 */ /* 0x0c0fe400078f20ff */
[----:B------:R-:W-:Y:S02]  /*0a90*/  LEA.HI R2, R3, R222, RZ, 0x5 ;  /* 0x000000de03027211 */ /* 0x000fe400078f28ff */
[----:B------:R-:W-:Y:S01]  /*0aa0*/  LOP3.LUT R199, R5, 0xffffff80, RZ, 0xc0, !PT ;  /* 0xffffff8005c77812 */ /* 0x000fe200078ec0ff */
[----:B------:R-:W-:Y:S01]  /*0ab0*/  ULOP3.LUT UR4, UR4, 0x1, URZ, 0xfc, !UPT ;  /* 0x0000000104047892 */ /* 0x000fe2000f8efc3f */
[----:B------:R-:W-:Y:S01]  /*0ac0*/  SHF.R.S32.HI R9, RZ, 0x4, R0 ;  /* 0x00000004ff097819 */ /* 0x000fe20000011400 */
[----:B------:R-:W-:Y:S01]  /*0ad0*/  IMAD.SHL.U32 R2, R2, 0x20, RZ ;  /* 0x0000002002027824 */ /* 0x000fe200078e00ff */
[----:B------:R-:W-:Y:S01]  /*0ae0*/  LOP3.LUT R7, R0, 0x3fffff0, RZ, 0xc0, !PT ;  /* 0x03fffff000077812 */ /* 0x000fe200078ec0ff */
[----:B------:R-:W-:Y:S01]  /*0af0*/  IMAD.IADD R199, R222, 0x1, -R199 ;  /* 0x00000001dec77824 */ /* 0x000fe200078e0ac7 */
[----:B------:R-:W-:Y:S01]  /*0b00*/  LEA.HI R0, R0, R9, RZ, 0x1 ;  /* 0x0000000900007211 */ /* 0x000fe200078f08ff */
[----:B------:R-:W-:Y:S01]  /*0b10*/  IMAD.U32 R219, RZ, RZ, UR4 ;  /* 0x00000004ffdb7e24 */ /* 0x000fe2000f8e00ff */
[----:B------:R-:W-:Y:S01]  /*0b20*/  LOP3.LUT R2, R2, 0xfffffc00, RZ, 0xc0, !PT ;  /* 0xfffffc0002027812 */ /* 0x000fe200078ec0ff */
[----:B------:R-:W-:Y:S01]  /*0b30*/  IMAD.IADD R7, R222, 0x1, -R7 ;  /* 0x00000001de077824 */ /* 0x000fe200078e0a07 */
[----:B------:R-:W-:-:S02]  /*0b40*/  LOP3.LUT R0, R0, 0x1ffffffe, RZ, 0xc0, !PT ;  /* 0x1ffffffe00007812 */ /* 0x000fc400078ec0ff */
[----:B------:R-:W-:Y:S01]  /*0b50*/  SHF.R.S32.HI R4, RZ, 0x1f, R199 ;  /* 0x0000001fff047819 */ /* 0x000fe200000114c7 */
[----:B------:R-:W-:Y:S01]  /*0b60*/  IMAD R7, R7, 0x40, R2 ;  /* 0x0000004007077824 */ /* 0x000fe200078e0202 */
[----:B------:R-:W-:Y:S01]  /*0b70*/  LEA.HI R2, R3, R222, RZ, 0x2 ;  /* 0x000000de03027211 */ /* 0x000fe200078f10ff */
[----:B------:R-:W-:Y:S01]  /*0b80*/  IMAD.IADD R0, R9, 0x1, -R0 ;  /* 0x0000000109007824 */ /* 0x000fe200078e0a00 */
[----:B------:R-:W-:Y:S02]  /*0b90*/  LEA.HI R6, R4, R199, RZ, 0x2 ;  /* 0x000000c704067211 */ /* 0x000fe400078f10ff */
[----:B------:R-:W-:Y:S01]  /*0ba0*/  SHF.R.S32.HI R216, RZ, 0x7, R5 ;  /* 0x00000007ffd87819 */ /* 0x000fe20000011405 */
[----:B------:R-:W-:Y:S01]  /*0bb0*/  IMAD R218, R0, 0x8, R7 ;  /* 0x0000000800da7824 */ /* 0x000fe200078e0207 */
[--C-:B------:R-:W-:Y:S02]  /*0bc0*/  SHF.R.S32.HI R8, RZ, 0x2, R6.reuse ;  /* 0x00000002ff087819 */ /* 0x100fe40000011406 */
[----:B------:R-:W-:-:S02]  /*0bd0*/  SHF.R.S32.HI R11, RZ, 0x1f, R6 ;  /* 0x0000001fff0b7819 */ /* 0x000fc40000011406 */
[----:B------:R-:W-:Y:S02]  /*0be0*/  LOP3.LUT R7, R2, 0xfffffffc, RZ, 0xc0, !PT ;  /* 0xfffffffc02077812 */ /* 0x000fe400078ec0ff */
[----:B------:R-:W-:Y:S02]  /*0bf0*/  LEA.HI R5, R5, R216, RZ, 0x1 ;  /* 0x000000d805057211 */ /* 0x000fe400078f08ff */
[----:B------:R-:W-:Y:S01]  /*0c00*/  LEA.HI R3, R3, R222, RZ, 0x3 ;  /* 0x000000de03037211 */ /* 0x000fe200078f18ff */
[----:B------:R-:W-:Y:S01]  /*0c10*/  IMAD.IADD R0, R222, 0x1, -R7 ;  /* 0x00000001de007824 */ /* 0x000fe200078e0a07 */
[----:B------:R-:W-:Y:S02]  /*0c20*/  LEA.HI R11, R11, R8, RZ, 0x3 ;  /* 0x000000080b0b7211 */ /* 0x000fe400078f18ff */
[----:B------:R-:W-:Y:S02]  /*0c30*/  LOP3.LUT R7, R5, 0x3fffffe, RZ, 0xc0, !PT ;  /* 0x03fffffe05077812 */ /* 0x000fe400078ec0ff */
[----:B------:R-:W-:-:S02]  /*0c40*/  LOP3.LUT R5, R3, 0xfffffff8, RZ, 0xc0, !PT ;  /* 0xfffffff803057812 */ /* 0x000fc400078ec0ff */
[----:B------:R-:W-:Y:S01]  /*0c50*/  LOP3.LUT R6, R6, 0x7ffffffc, RZ, 0xc0, !PT ;  /* 0x7ffffffc06067812 */ /* 0x000fe200078ec0ff */
[----:B------:R-:W-:Y:S01]  /*0c60*/  IMAD.IADD R7, R216, 0x1, -R7 ;  /* 0x00000001d8077824 */ /* 0x000fe200078e0a07 */
[----:B------:R-:W-:Y:S01]  /*0c70*/  LOP3.LUT R11, R11, 0xfffffff8, RZ, 0xc0, !PT ;  /* 0xfffffff80b0b7812 */ /* 0x000fe200078ec0ff */
[----:B------:R-:W-:Y:S01]  /*0c80*/  IMAD.IADD R22, R222, 0x1, -R5 ;  /* 0x00000001de167824 */ /* 0x000fe200078e0a05 */
[----:B------:R-:W-:Y:S01]  /*0c90*/  LEA.HI R4, R4, R199, RZ, 0x5 ;  /* 0x000000c704047211 */ /* 0x000fe200078f28ff */
[----:B------:R-:W-:Y:S01]  /*0ca0*/  IMAD.IADD R6, R199, 0x1, -R6 ;  /* 0x00000001c7067824 */ /* 0x000fe200078e0a06 */
[----:B------:R-:W-:Y:S01]  /*0cb0*/  LEA.HI R2, R0, R0, RZ, 0x1 ;  /* 0x0000000000027211 */ /* 0x000fe200078f08ff */
[----:B------:R-:W-:Y:S01]  /*0cc0*/  IMAD.IADD R11, R8, 0x1, -R11 ;  /* 0x00000001080b7824 */ /* 0x000fe200078e0a0b */
[----:B------:R-:W-:Y:S01]  /*0cd0*/  SHF.R.S32.HI R4, RZ, 0x5, R4 ;  /* 0x00000005ff047819 */ /* 0x000fe20000011404 */
[----:B------:R-:W-:Y:S01]  /*0ce0*/  IMAD.SHL.U32 R18, R22, 0x8, RZ ;  /* 0x0000000816127824 */ /* 0x000fe200078e00ff */
[----:B------:R-:W-:Y:S01]  /*0cf0*/  LOP3.LUT R9, R2, 0x1ffffffe, RZ, 0xc0, !PT ;  /* 0x1ffffffe02097812 */ /* 0x000fe200078ec0ff */
[----:B------:R-:W-:Y:S01]  /*0d00*/  IMAD.SHL.U32 R16, R6, 0x2, RZ ;  /* 0x0000000206107824 */ /* 0x000fe200078e00ff */
[----:B------:R-:W-:Y:S01]  /*0d10*/  SHF.R.S32.HI R198, RZ, 0x3, R3 ;  /* 0x00000003ffc67819 */ /* 0x000fe20000011403 */
[----:B------:R-:W-:Y:S01]  /*0d20*/  IMAD R4, R4, 0x10, R11 ;  /* 0x0000001004047824 */ /* 0x000fe200078e020b */
[----:B------:R-:W-:Y:S01]  /*0d30*/  SHF.R.S32.HI R221, RZ, 0x1f, R18 ;  /* 0x0000001fffdd7819 */ /* 0x000fe20000011412 */
[----:B------:R-:W-:Y:S01]  /*0d40*/  VIADD R19, R18, 0x40 ;  /* 0x0000004012137836 */ /* 0x000fe20000000000 */
        /* <DEDUP_REMOVED lines=30> */
[----:B------:R-:W-:Y:S01]  /*0f30*/  IMAD.IADD R0, R0, 0x1, -R9 ;  /* 0x0000000100007824 */ /* 0x000fe200078e0a09 */
[----:B------:R-:W-:Y:S01]  /*0f40*/  SHF.R.S32.HI R201, RZ, 0x1f, R184 ;  /* 0x0000001fffc97819 */ /* 0x000fe200000114b8 */
[----:B------:R-:W-:Y:S01]  /*0f50*/  IMAD R217, R7, 0x40, R4 ;  /* 0x0000004007d97824 */ /* 0x000fe200078e0204 */
[----:B------:R-:W-:-:S03]  /*0f60*/  SHF.R.S32.HI R200, RZ, 0x1f, R23 ;  /* 0x0000001fffc87819 */ /* 0x000fc60000011417 */
[----:B------:R-:W-:-:S07]  /*0f70*/  IMAD R17, R0, 0x8, R217 ;  /* 0x0000000800117824 */ /* 0x000fce00078e02d9 */
.L_x_7901:
        /* <DEDUP_REMOVED lines=11> */
[----:B012-4-:R-:W-:Y:S02]  /*1030*/  IMAD.U32 R2, RZ, RZ, UR8 ;  /* 0x00000008ff027e24 */ /* 0x017fe4000f8e00ff */
[----:B------:R-:W-:Y:S01]  /*1040*/  IMAD.U32 R3, RZ, RZ, UR9 ;  /* 0x00000009ff037e24 */ /* 0x000fe2000f8e00ff */
[----:B------:R-:W-:Y:S02]  /*1050*/  @UP1 ULDC.64 UR8, c[0x0][0xa18] ;  /* 0x0002860000081ab9 */ /* 0x000fe40000000a00 */
[----:B------:R-:W-:Y:S02]  /*1060*/  @UP1 UIMAD.WIDE UR8, UR7, 0x4, UR8 ;  /* 0x00000004070818a5 */ /* 0x000fe4000f8e0208 */
[----:B------:R-:W2:Y:S04]  /*1070*/  @P0 LDG.E R2, desc[UR36][R2.64] ;  /* 0x0000002402020981 */ /* 0x000ea8000c1e1900 */
[----:B---3--:R-:W-:-:S02]  /*1080*/  IMAD.U32 R4, RZ, RZ, UR8 ;  /* 0x00000008ff047e24 */ /* 0x008fc4000f8e00ff */
[----:B------:R-:W-:Y:S01]  /*1090*/  IMAD.U32 R5, RZ, RZ, UR9 ;  /* 0x00000009ff057e24 */ /* 0x000fe2000f8e00ff */
[----:B------:R-:W-:-:S04]  /*10a0*/  ULDC.64 UR8, c[0x0][0x418] ;  /* 0x0001060000087ab9 */ /* 0x000fc80000000a00 */
[----:B------:R-:W3:Y:S01]  /*10b0*/  @P2 LDG.E R4, desc[UR36][R4.64] ;  /* 0x0000002404042981 */ /* 0x000ee2000c1e1900 */
[----:B------:R-:W-:Y:S01]  /*10c0*/  UISETP.NE.U32.AND UP0, UPT, UR8, URZ, UPT ;  /* 0x0000003f0800728c */ /* 0x000fe2000bf05070 */
[----:B------:R-:W-:Y:S01]  /*10d0*/  UMOV UR41, URZ ;  /* 0x0000003f00297c82 */ /* 0x000fe20008000000 */
[----:B------:R-:W-:Y:S02]  /*10e0*/  ULOP3.LUT UR55, UR5, 0xffff, URZ, 0xc0, !UPT ;  /* 0x0000ffff05377892 */ /* 0x000fe4000f8ec03f */
[----:B------:R-:W-:-:S03]  /*10f0*/  UISETP.NE.AND.EX UP0, UPT, UR9, URZ, UPT, UP0 ;  /* 0x0000003f0900728c */ /* 0x000fc6000bf05300 */
[----:B------:R-:W-:Y:S01]  /*1100*/  ULDC.64 UR8, c[0x0][0xa20] ;  /* 0x0002880000087ab9 */ /* 0x000fe20000000a00 */
[----:B------:R-:W-:Y:S01]  /*1110*/  USEL UR4, UR4, 0x1, UP0 ;  /* 0x0000000104047887 */ /* 0x000fe20008000000 */
[----:B------:R-:W-:Y:S01]  /*1120*/  ISETP.NE.U32.AND P1, PT, RZ, UR8, PT ;  /* 0x00000008ff007c0c */ /* 0x000fe2000bf25070 */
[----:B------:R-:W-:Y:S02]  /*1130*/  ULDC UR8, c[0x0][0x2f0] ;  /* 0x0000bc0000087ab9 */ /* 0x000fe40000000800 */
[----:B------:R-:W-:Y:S01]  /*1140*/  UIMAD UR4, UR4, UR8, URZ ;  /* 0x00000008040472a4 */ /* 0x000fe2000f8e023f */
[----:B------:R-:W-:Y:S02]  /*1150*/  ISETP.NE.AND.EX P1, PT, RZ, UR9, PT, P1 ;  /* 0x00000009ff007c0c */ /* 0x000fe4000bf25310 */
        /* <DEDUP_REMOVED lines=17> */
.L_x_7790:
[----:B------:R-:W-:Y:S01]  /*1270*/  UMOV UR57, UR7 ;  /* 0x0000000700397c82 */ /* 0x000fe20008000000 */
        /* <DEDUP_REMOVED lines=8> */
.L_x_7791:
        /* <DEDUP_REMOVED lines=13> */
.L_x_7792:
[----:B------:R-:W-:Y:S01]  /*13d0*/  ULDC UR7, c[0x0][0x448] ;  /* 0x0001120000077ab9 */ /* 0x000fe20000000800 */
[----:B------:R-:W-:Y:S02]  /*13e0*/  USHF.L.U32 UR46, UR6, 0x7, URZ ;  /* 0x00000007062e7899 */ /* 0x000fe4000800063f */
[----:B------:R-:W-:Y:S02]  /*13f0*/  UISETP.NE.AND UP0, UPT, UR7, 0x1, UPT ;  /* 0x000000010700788c */ /* 0x000fe4000bf05270 */
[----:B------:R-:W-:Y:S01]  /*1400*/  UIADD3 UR10, UR46, 0x7f, URZ ;  /* 0x0000007f2e0a7890 */ /* 0x000fe2000fffe03f */
[----:B------:R-:W-:Y:S01]  /*1410*/  ULDC.64 UR6, c[0x0][0x9e0] ;  /* 0x0002780000067ab9 */ /* 0x000fe20000000a00 */
[----:B------:R-:W-:Y:S02]  /*1420*/  UP2UR UR50, UPR, URZ, 0x1 ;  /* 0x000000013f327883 */ /* 0x000fe40008000000 */
[----:B------:R-:W-:-:S05]  /*1430*/  UIADD3 UR41, -UR41, UR4, URZ ;  /* 0x0000000429297290 */ /* 0x000fca000fffe13f */
[----:B------:R-:W-:Y:S01]  /*1440*/  @UP0 ULDC UR8, c[0x0][0x44c] ;  /* 0x0001130000080ab9 */ /* 0x000fe20000000800 */
[----:B------:R-:W-:Y:S01]  /*1450*/  @UP0 ULDC UR11, c[0x0][0x450] ;  /* 0x00011400000b0ab9 */ /* 0x000fe20000000800 */
[----:B------:R-:W-:Y:S02]  /*1460*/  UIMAD.WIDE.U32 UR8, UR10, UR8, URZ ;  /* 0x000000080a0872a5 */ /* 0x000fe4000f8e003f */
        /* <DEDUP_REMOVED lines=18> */
.L_x_7794:
[----:B------:R-:W-:-:S11]  /*1590*/  UISETP.NE.AND UP0, UPT, UR7, 0x1, UPT ;  /* 0x000000010700788c */ /* 0x000fd6000bf05270 */
[----:B------:R-:W-:Y:S02]  /*15a0*/  @UP0 ULDC.64 UR10, c[0x0][0x9e8] ;  /* 0x00027a00000a0ab9 */ /* 0x000fe40000000a00 */
[----:B------:R-:W-:-:S04]  /*15b0*/  UIMAD.WIDE.U32 UR8, UR4, UR10, URZ ;  /* 0x0000000a040872a5 */ /* 0x000fc8000f8e003f */
[----:B------:R-:W-:-:S12]  /*15c0*/  @UP0 USHF.R.U32.HI UR4, URZ, UR11, UR9 ;  /* 0x0000000b3f040299 */ /* 0x000fd80008011609 */
.L_x_7795:
[----:B------:R-:W-:-:S04]  /*15d0*/  UIMAD UR4, UR4, UR7, UR7 ;  /* 0x00000007040472a4 */ /* 0x000fc8000f8e0207 */
[----:B------:R-:W-:-:S04]  /*15e0*/  UISETP.LT.AND UP0, UPT, UR6, UR4, UPT ;  /* 0x000000040600728c */ /* 0x000fc8000bf01270 */
[----:B------:R-:W-:-:S12]  /*15f0*/  USEL UR6, UR6, UR4, UP0 ;  /* 0x0000000406067287 */ /* 0x000fd80008000000 */
.L_x_7793:
[----:B------:R-:W-:Y:S02]  /*1600*/  UISETP.NE.AND UP0, UPT, UR50, URZ, UPT ;  /* 0x0000003f3200728c */ /* 0x000fe4000bf05270 */
[----:B------:R-:W-:Y:S02]  /*1610*/  UIADD3 UR4, UR41, 0x7f, URZ ;  /* 0x0000007f29047890 */ /* 0x000fe4000fffe03f */
[----:B------:R-:W-:Y:S02]  /*1620*/  UIADD3 UR10, UR6, 0x7f, URZ ;  /* 0x0000007f060a7890 */ /* 0x000fe4000fffe03f */
[----:B------:R-:W-:Y:S02]  /*1630*/  UISETP.GE.AND UP1, UPT, UR7, 0x1, UPT ;  /* 0x000000010700788c */ /* 0x000fe4000bf26270 */
[----:B------:R-:W-:Y:S02]  /*1640*/  USHF.R.S32.HI UR6, URZ, 0x1f, UR4 ;  /* 0x0000001f3f067899 */ /* 0x000fe40008011404 */
[----:B------:R-:W-:Y:S01]  /*1650*/  USHF.R.S32.HI UR11, URZ, 0x1f, UR10 ;  /* 0x0000001f3f0b7899 */ /* 0x000fe2000801140a */
[----:B------:R-:W-:Y:S01]  /*1660*/  @UP0 ULDC UR8, c[0x0][0x44c] ;  /* 0x0001130000080ab9 */ /* 0x000fe20000000800 */
[----:B------:R-:W-:Y:S01]  /*1670*/  ULEA.HI UR6, UR6, UR4, URZ, 0x7 ;  /* 0x0000000406067291 */ /* 0x000fe2000f8f383f */
[----:B------:R-:W-:Y:S01]  /*1680*/  PLOP3.LUT P0, PT, PT, PT, UP1, 0x40, 0x0 ;  /* 0x000000000000781c */ /* 0x000fe20003f0e818 */
[----:B------:R-:W-:-:S02]  /*1690*/  UIMAD.WIDE.U32 UR8, UR46, UR8, URZ ;  /* 0x000000082e0872a5 */ /* 0x000fc4000f8e003f */
[----:B------:R-:W-:Y:S01]  /*16a0*/  ULEA.HI UR11, UR11, UR10, URZ, 0x7 ;  /* 0x0000000a0b0b7291 */ /* 0x000fe2000f8f383f */
[----:B------:R-:W-:Y:S01]  /*16b0*/  @UP0 ULDC UR13, c[0x0][0x450] ;  /* 0x00011400000d0ab9 */ /* 0x000fe20000000800 */
[----:B------:R-:W-:Y:S01]  /*16c0*/  UMOV UR12, UR46 ;  /* 0x0000002e000c7c82 */ /* 0x000fe20008000000 */
[----:B------:R-:W-:Y:S02]  /*16d0*/  UIADD3 UR44, UR41, -UR42, URZ ;  /* 0x8000002a292c7290 */ /* 0x000fe4000fffe03f */
[----:B------:R-:W-:Y:S02]  /*16e0*/  USHF.R.S32.HI UR6, URZ, 0x7, UR6 ;  /* 0x000000073f067899 */ /* 0x000fe40008011406 */
[----:B------:R-:W-:Y:S02]  /*16f0*/  USHF.R.S32.HI UR11, URZ, 0x7, UR11 ;  /* 0x000000073f0b7899 */ /* 0x000fe4000801140b */
[----:B------:R-:W-:Y:S02]  /*1700*/  @UP0 USHF.R.U32.HI UR12, URZ, UR13, UR9 ;  /* 0x0000000d3f0c0299 */ /* 0x000fe40008011609 */
[----:B------:R-:W-:-:S02]  /*1710*/  UISETP.LT.AND UP0, UPT, UR6, UR11, UPT ;  /* 0x0000000b0600728c */ /* 0x000fc4000bf01270 */
[----:B------:R-:W-:Y:S01]  /*1720*/  UIADD3 UR4, UR44, UR12, URZ ;  /* 0x0000000c2c047290 */ /* 0x000fe2000fffe03f */
[----:B------:R-:W-:Y:S01]  /*1730*/  ULDC UR10, c[0x0][0x9dc] ;  /* 0x00027700000a7ab9 */ /* 0x000fe20000000800 */
        /* <DEDUP_REMOVED lines=13> */
.L_x_7797:
[----:B------:R-:W-:-:S11]  /*1810*/  UISETP.NE.AND UP0, UPT, UR7, 0x1, UPT ;  /* 0x000000010700788c */ /* 0x000fd6000bf05270 */
[----:B------:R-:W-:Y:S02]  /*1820*/  @UP0 ULDC.64 UR12, c[0x0][0x9e8] ;  /* 0x00027a00000c0ab9 */ /* 0x000fe40000000a00 */
[----:B------:R-:W-:-:S04]  /*1830*/  UIMAD.WIDE.U32 UR8, UR4, UR12, URZ ;  /* 0x0000000c040872a5 */ /* 0x000fc8000f8e003f */
[----:B------:R-:W-:-:S12]  /*1840*/  @UP0 USHF.R.U32.HI UR4, URZ, UR13, UR9 ;  /* 0x0000000d3f040299 */ /* 0x000fd80008011609 */
.L_x_7798:
[----:B------:R-:W-:-:S04]  /*1850*/  UIMAD UR4, UR4, UR7, URZ ;  /* 0x00000007040472a4 */ /* 0x000fc8000f8e023f */
[----:B------:R-:W-:-:S04]  /*1860*/  UISETP.LT.AND UP0, UPT, UR10, UR4, UPT ;  /* 0x000000040a00728c */ /* 0x000fc8000bf01270 */
[----:B------:R-:W-:-:S12]  /*1870*/  USEL UR10, UR10, UR4, !UP0 ;  /* 0x000000040a0a7287 */ /* 0x000fd8000c000000 */
.L_x_7796:
        /* <DEDUP_REMOVED lines=13> */
[----:B------:R-:W-:-:S10]  /*1950*/  USHF.R.U32.HI UR54, URZ, 0x10, UR5 ;  /* 0x000000103f367899 */ /* 0x000fd40008011605 */
[----:B------:R-:W-:Y:S05]  /*1960*/  @!P0 BRA `(.L_x_7799) ;  /* 0x0000000000948947 */ /* 0x000fea0003800000 */
[----:B------:R-:W-:Y:S01]  /*1970*/  UISETP.NE.AND UP0, UPT, UR54, URZ, UPT ;  /* 0x0000003f3600728c */ /* 0x000fe2000bf05270 */
[----:B------:R-:W-:-:S03]  /*1980*/  ULDC UR4, c[0x0][0x9f0] ;  /* 0x00027c0000047ab9 */ /* 0x000fc60000000800 */
[----:B------:R-:W-:-:S04]  /*1990*/  USEL UR10, UR54, UR4, UP0 ;  /* 0x00000004360a7287 */ /* 0x000fc80008000000 */
[----:B------:R-:W-:Y:S02]  /*19a0*/  UIADD3 UR4, UR10, -0x1, UR6 ;  /* 0xffffffff0a047890 */ /* 0x000fe4000fffe006 */
[----:B------:R-:W-:Y:S02]  /*19b0*/  IMAD.U32 R3, RZ, RZ, UR10 ;  /* 0x0000000aff037e24 */ /* 0x000fe4000f8e00ff */
[----:B------:R-:W-:-:S03]  /*19c0*/  UIADD3 UR7, -UR52, UR4, URZ ;  /* 0x0000000434077290 */ /* 0x000fc6000fffe13f */
[-C--:B------:R-:W-:Y:S01]  /*19d0*/  IABS R0, R3.reuse ;  /* 0x0000000300007213 */ /* 0x080fe20000000000 */
        /* <DEDUP_REMOVED lines=30> */
.L_x_7799:
[----:B------:R-:W-:Y:S01]  /*1bc0*/  UIMAD UR52, UR56, UR4, UR52 ;  /* 0x00000004383472a4 */ /* 0x000fe2000f8e0234 */
[----:B------:R-:W-:Y:S01]  /*1bd0*/  IMAD.U32 R90, RZ, RZ, UR6 ;  /* 0x00000006ff5a7e24 */ /* 0x000fe2000f8e00ff */
[----:B------:R-:W-:Y:S01]  /*1be0*/  PLOP3.LUT P0, PT, PT, PT, PT, 0x80, 0x0 ;  /* 0x000000000000781c */ /* 0x000fe20003f0f070 */
[----:B------:R-:W-:Y:S01]  /*1bf0*/  IMAD.U32 R3, RZ, RZ, UR4 ;  /* 0x00000004ff037e24 */ /* 0x000fe2000f8e00ff */
[----:B------:R-:W-:Y:S02]  /*1c00*/  CS2R R20, SRZ ;  /* 0x0000000000147805 */ /* 0x000fe4000001ff00 */
[----:B------:R-:W-:Y:S02]  /*1c10*/  CS2R R150, SRZ ;  /* 0x0000000000967805 */ /* 0x000fe4000001ff00 */
[----:B------:R-:W-:Y:S02]  /*1c20*/  CS2R R148, SRZ ;  /* 0x0000000000947805 */ /* 0x000fe4000001ff00 */
[----:B------:R-:W-:-:S02]  /*1c30*/  CS2R R146, SRZ ;  /* 0x0000000000927805 */ /* 0x000fc4000001ff00 */
[----:B------:R-:W-:Y:S02]  /*1c40*/  VIADDMNMX R90, R3, UR52, R90, PT ;  /* 0x00000034035a7c46 */ /* 0x000fe4000b80015a */
[----:B------:R-:W-:Y:S02]  /*1c50*/  CS2R R144, SRZ ;  /* 0x0000000000907805 */ /* 0x000fe4000001ff00 */
[----:B------:R-:W-:Y:S02]  /*1c60*/  CS2R R142, SRZ ;  /* 0x00000000008e7805 */ /* 0x000fe4000001ff00 */
[----:B------:R-:W-:Y:S02]  /*1c70*/  CS2R R140, SRZ ;  /* 0x00000000008c7805 */ /* 0x000fe4000001ff00 */
[----:B------:R-:W-:Y:S02]  /*1c80*/  ISETP.GT.AND P1, PT, R90, UR52, PT ;  /* 0x000000345a007c0c */ /* 0x000fe4000bf24270 */
        /* <DEDUP_REMOVED lines=58> */
.L_x_7801:
[----:B------:R-:W-:Y:S01]  /*2030*/  ULEA.HI UR4, UR61, UR61, URZ, 0x1 ;  /* 0x0000003d3d047291 */ /* 0x000fe2000f8f083f */
[----:B------:R-:W-:-:S03]  /*2040*/  R2UR UR5, R219 ;  /* 0x00000000db0572ca */ /* 0x000fc600000e0000 */
[----:B------:R-:W-:-:S04]  /*2050*/  ULOP3.LUT UR4, UR4, 0xfffffffe, URZ, 0xc0, !UPT ;  /* 0xfffffffe04047892 */ /* 0x000fc8000f8ec03f */
[----:B------:R-:W-:-:S06]  /*2060*/  UIADD3 UR4, UR61, -UR4, URZ ;  /* 0x800000043d047290 */ /* 0x000fcc000fffe03f */
[----:B------:R-:W-:Y:S02]  /*2070*/  IMAD.U32 R0, RZ, RZ, UR4 ;  /* 0x00000004ff007e24 */ /* 0x000fe4000f8e00ff */
[----:B------:R-:W-:-:S03]  /*2080*/  IMAD.U32 R2, RZ, RZ, UR5 ;  /* 0x00000005ff027e24 */ /* 0x000fc6000f8e00ff */
[----:B------:R-:W-:Y:S02]  /*2090*/  SHF.L.U32 R0, R0, 0x1f, RZ ;  /* 0x0000001f00007819 */ /* 0x000fe400000006ff */
[----:B------:R-:W-:Y:S02]  /*20a0*/  ISETP.NE.AND P0, PT, R2, 0x3, PT ;  /* 0x000000030200780c */ /* 0x000fe40003f05270 */
[----:B------:R-:W0:Y:S02]  /*20b0*/  SYNCS.PHASECHK.TRANS64.TRYWAIT P1, [UR40+0x28800], R0 ;  /* 0x02880000ff0075a7 */ /* 0x000e240008020168 */
[----:B0-----:R-:W-:Y:S09]  /*20c0*/  @!P1 BRA `(.L_x_7802) ;  /* 0x0000015800209947 */ /* 0x001ff20003800000 */
.L_x_7998:
[----:B------:R-:W-:Y:S05]  /*20d0*/  @!P0 BRA `(.L_x_7803) ;  /* 0x0000000000048947 */ /* 0x000fea0003800000 */
[----:B------:R-:W-:Y:S01]  /*20e0*/  BPT.TRAP 0x1 ;  /* 0x000000040000795c */ /* 0x000fe20000300000 */
.L_x_7803:
[----:B0-----:R-:W-:Y:S02]  /*20f0*/  IMAD.U32 R3, RZ, RZ, UR38 ;  /* 0x00000026ff037e24 */ /* 0x001fe4000f8e00ff */
[----:B------:R-:W-:-:S03]  /*2100*/  IMAD.U32 R0, RZ, RZ, UR39 ;  /* 0x00000027ff007e24 */ /* 0x000fc6000f8e00ff */
[----:B------:R-:W-:Y:S02]  /*2110*/  LEA R3, R3, UR40, 0x3 ;  /* 0x0000002803037c11 */ /* 0x000fe4000f8e18ff */
[----:B------:R-:W-:-:S04]  /*2120*/  SHF.L.U32 R0, R0, 0x1f, RZ ;  /* 0x0000001f00007819 */ /* 0x000fc800000006ff */
[----:B------:R0:W1:Y:S01]  /*2130*/  SYNCS.PHASECHK.TRANS64.TRYWAIT P1, [R3+URZ+0x28830], R0 ;  /* 0x02883000030075a7 */ /* 0x000062000802017f */
[----:B------:R-:W-:Y:S05]  /*2140*/  @!P0 BRA `(.L_x_7804) ;  /* 0x0000000000048947 */ /* 0x000fea0003800000 */
[----:B------:R-:W-:Y:S01]  /*2150*/  BPT.TRAP 0x1 ;  /* 0x000000040000795c */ /* 0x000fe20000300000 */
.L_x_7804:
[----:B-1----:R-:W-:Y:S05]  /*2160*/  @P1 BRA `(.L_x_7805) ;  /* 0x0000000000081947 */ /* 0x002fea0003800000 */
[----:B------:R-:W1:Y:S02]  /*2170*/  SYNCS.PHASECHK.TRANS64.TRYWAIT P1, [R3+URZ+0x28830], R0 ;  /* 0x02883000030075a7 */ /* 0x000e64000802017f */
[----:B-1----:R-:W-:Y:S05]  /*2180*/  @!P1 BRA `(.L_x_7806) ;  /* 0x0000015800089947 */ /* 0x002fea0003800000 */
.L_x_7805:
        /* <DEDUP_REMOVED lines=63> */
.L_x_7807:
[----:B------:R-:W-:Y:S01]  /*2580*/  UISETP.NE.AND UP1, UPT, UR50, URZ, UPT ;  /* 0x0000003f3200728c */ /* 0x000fe2000bf25270 */
[----:B01----:R-:W-:Y:S01]  /*2590*/  VIADD R0, R17, UR46 ;  /* 0x0000002e11007c36 */ /* 0x003fe20008000000 */
[----:B------:R-:W-:Y:S01]  /*25a0*/  R2UR UR6, R3 ;  /* 0x00000000030672ca */ /* 0x000fe200000e0000 */
[----:B------:R-:W-:Y:S01]  /*25b0*/  IMAD.MOV.U32 R3, RZ, RZ, -0x80 ;  /* 0xffffff80ff037424 */ /* 0x000fe200078e00ff */
[----:B------:R-:W-:Y:S01]  /*25c0*/  UISETP.NE.AND UP0, UPT, UR43, URZ, UPT ;  /* 0x0000003f2b00728c */ /* 0x000fe2000bf05270 */
[C---:B------:R-:W-:Y:S01]  /*25d0*/  LEA R6, R90.reuse, 0xffffff80, 0x7 ;  /* 0xffffff805a067811 */ /* 0x040fe200078e38ff */
[----:B------:R-:W-:Y:S01]  /*25e0*/  ULDC UR59, c[0x0][0x9dc] ;  /* 0x00027700003b7ab9 */ /* 0x000fe20000000800 */
[----:B------:R-:W-:Y:S01]  /*25f0*/  PLOP3.LUT P1, PT, PT, PT, UP1, 0x80, 0x0 ;  /* 0x000000000000781c */ /* 0x000fe20003f2f018 */
[----:B------:R-:W-:Y:S01]  /*2600*/  IMAD R7, R90, R3, 0x80 ;  /* 0x000000805a077424 */ /* 0x000fe200078e0203 */
[----:B------:R-:W-:Y:S01]  /*2610*/  PLOP3.LUT P2, PT, PT, PT, UP1, 0x80, 0x0 ;  /* 0x000000000000781c */ /* 0x000fe20003f4f018 */
[----:B------:R-:W-:Y:S01]  /*2620*/  IMAD.U32 R3, RZ, RZ, UR42 ;  /* 0x0000002aff037e24 */ /* 0x000fe2000f8e00ff */
[----:B------:R-:W-:Y:S01]  /*2630*/  @UP1 ULDC UR7, c[0x0][0x44c] ;  /* 0x0001130000071ab9 */ /* 0x000fe20000000800 */
[----:B------:R-:W-:Y:S01]  /*2640*/  ULDC UR14, c[0x0][0x9e0] ;  /* 0x00027800000e7ab9 */ /* 0x000fe20000000800 */
[----:B------:R-:W-:-:S02]  /*2650*/  IADD3 R8, -R16, UR41, R7 ;  /* 0x0000002910087c10 */ /* 0x000fc4000fffe107 */
[----:B------:R-:W-:-:S04]  /*2660*/  UIADD3 UR6, UR6, 0x28840, URZ ;  /* 0x0002884006067890 */ /* 0x000fc8000fffe03f */
[----:B------:R-:W-:Y:S01]  /*2670*/  UPRMT UR6, UR53, 0x654, UR6 ;  /* 0x0000065435067896 */ /* 0x000fe20008000006 */
[----:B------:R-:W-:Y:S01]  /*2680*/  @P1 IMAD.HI.U32 R2, R0, UR7, RZ ;  /* 0x0000000700021c27 */ /* 0x000fe2000f8e00ff */
[----:B------:R-:W-:Y:S01]  /*2690*/  @UP1 ULDC UR7, c[0x0][0x450] ;  /* 0x0001140000071ab9 */ /* 0x000fe20000000800 */
[----:B------:R-:W-:-:S03]  /*26a0*/  PLOP3.LUT P1, PT, PT, PT, UP0, 0x40, 0x0 ;  /* 0x000000000000781c */ /* 0x000fc60003f2e808 */
        /* <DEDUP_REMOVED lines=25> */
.L_x_7810:
[----:B------:R-:W-:Y:S02]  /*2840*/  ULDC UR6, c[0x0][0x9e4] ;  /* 0x0002790000067ab9 */ /* 0x000fe40000000800 */
[----:B------:R-:W-:-:S05]  /*2850*/  IMAD.U32 R11, RZ, RZ, UR6 ;  /* 0x00000006ff0b7e24 */ /* 0x000fca000f8e00ff */
[----:B------:R-:W-:-:S13]  /*2860*/  ISETP.NE.AND P1, PT, R11, 0x1, PT ;  /* 0x000000010b00780c */ /* 0x000fda0003f25270 */
[----:B------:R-:W0:Y:S02]  /*2870*/  @P1 LDC.64 R12, c[0x0][0x9e8] ;  /* 0x00027a00ff0c1b82 */ /* 0x000e240000000a00 */
[----:B0-----:R-:W-:-:S05]  /*2880*/  @P1 IMAD.HI.U32 R4, R5, R12, RZ ;  /* 0x0000000c05041227 */ /* 0x001fca00078e00ff */
[----:B------:R-:W-:-:S07]  /*2890*/  @P1 SHF.R.U32.HI R5, RZ, R13, R4 ;  /* 0x0000000dff051219 */ /* 0x000fce0000011604 */
.L_x_7811:
[----:B------:R-:W-:Y:S05]  /*28a0*/  BSYNC B0 ;  /* 0x0000000000007941 */ /* 0x000fea0003800000 */
.L_x_7809:
[----:B------:R-:W-:-:S04]  /*28b0*/  IMAD R5, R5, R11, -R6 ;  /* 0x0000000b05057224 */ /* 0x000fc800078e0a06 */
[----:B------:R-:W-:-:S05]  /*28c0*/  IMAD.IADD R5, R5, 0x1, -R16 ;  /* 0x0000000105057824 */ /* 0x000fca00078e0a10 */
[----:B------:R-:W-:Y:S02]  /*28d0*/  VIADDMNMX R2, R5, R11, R2, PT ;  /* 0x0000000b05027246 */ /* 0x000fe40003800102 */
[----:B------:R-:W-:-:S07]  /*28e0*/  VIMNMX R3, R3, R5, !PT ;  /* 0x0000000503037248 */ /* 0x000fce0007fe0100 */
.L_x_7808:
        /* <DEDUP_REMOVED lines=151> */
[----:B------:R-:W-:Y:S02]  /*3260*/  ISETP.GE.AND P6, PT, R7, 0x7a, PT ;  /* 0x0000007a0700780c */ /* 0x000fe40003fc6270 */
[----:B------:R-:W0:Y:S02]  /*3270*/  SHFL.IDX PT, R7, R0, 0x1, 0x1c1f ;  /* 0x003c1f0000077f89 */ /* 0x000e2400000e0000 */
[----:B------:R-:W-:Y:S02]  /*3280*/  P2R R24, PR, RZ, 0x40 ;  /* 0x00000040ff187803 */ /* 0x000fe40000000000 */
[----:B------:R-:W-:-:S04]  /*3290*/  ISETP.GT.AND P6, PT, R3, 0x79, !P6 ;  /* 0x000000790300780c */ /* 0x000fc800077c4270 */
[----:B------:R-:W-:-:S04]  /*32a0*/  ISETP.LT.OR P6, PT, R2, 0x7a, P6 ;  /* 0x0000007a0200780c */ /* 0x000fc800037c1670 */
[----:B------:R-:W-:Y:S02]  /*32b0*/  FSEL R85, R85, -INF , !P6 ;  /* 0xff80000055557808 */ /* 0x000fe40007000000 */
[----:B------:R-:W-:Y:S02]  /*32c0*/  PLOP3.LUT P6, PT, PT, PT, UP0, 0x40, 0x0 ;  /* 0x000000000000781c */ /* 0x000fe40003fce808 */
[----:B0-----:R-:W-:Y:S01]  /*32d0*/  VIADDMNMX R2, R7, R9, R8, PT ;  /* 0x0000000907027246 */ /* 0x001fe20003800108 */
[----:B------:R-:W-:-:S10]  /*32e0*/  IMAD.IADD R3, R10, 0x1, R7 ;  /* 0x000000010a037824 */ /* 0x000fd400078e0207 */
        /* <DEDUP_REMOVED lines=15> */
.L_x_7814:
[----:B------:R-:W-:Y:S02]  /*33e0*/  ULDC UR6, c[0x0][0x9e4] ;  /* 0x0002790000067ab9 */ /* 0x000fe40000000800 */
[----:B------:R-:W-:-:S05]  /*33f0*/  IMAD.U32 R0, RZ, RZ, UR6 ;  /* 0x00000006ff007e24 */ /* 0x000fca000f8e00ff */
[----:B------:R-:W-:-:S13]  /*3400*/  ISETP.NE.AND P6, PT, R0, 0x1, PT ;  /* 0x000000010000780c */ /* 0x000fda0003fc5270 */
[----:B------:R-:W0:Y:S02]  /*3410*/  @P6 LDC.64 R4, c[0x0][0x9e8] ;  /* 0x00027a00ff046b82 */ /* 0x000e240000000a00 */
[----:B0-----:R-:W-:-:S05]  /*3420*/  @P6 IMAD.HI.U32 R4, R7, R4, RZ ;  /* 0x0000000407046227 */ /* 0x001fca00078e00ff */
[----:B------:R-:W-:-:S07]  /*3430*/  @P6 SHF.R.U32.HI R7, RZ, R5, R4 ;  /* 0x00000005ff076219 */ /* 0x000fce0000011604 */
.L_x_7815:
[----:B------:R-:W-:Y:S05]  /*3440*/  BSYNC B0 ;  /* 0x0000000000007941 */ /* 0x000fea0003800000 */
.L_x_7813:
[----:B------:R-:W-:-:S04]  /*3450*/  IMAD R7, R7, R0, -R6 ;  /* 0x0000000007077224 */ /* 0x000fc800078e0a06 */
[----:B------:R-:W-:-:S05]  /*3460*/  IMAD.IADD R7, R7, 0x1, -R16 ;  /* 0x0000000107077824 */ /* 0x000fca00078e0a10 */
[----:B------:R-:W-:Y:S02]  /*3470*/  VIADDMNMX R2, R7, R0, R2, PT ;  /* 0x0000000007027246 */ /* 0x000fe40003800102 */
[----:B------:R-:W-:-:S07]  /*3480*/  VIMNMX R3, R3, R7, !PT ;  /* 0x0000000703037248 */ /* 0x000fce0007fe0100 */
.L_x_7812:
[----:B------:R-:W-:Y:S01]  /*3490*/  ISETP.GT.AND P1, PT, R3, 0x1, !P1 ;  /* 0x000000010300780c */ /* 0x000fe20004f24270 */
[----:B------:R-:W-:Y:S01]  /*34a0*/  ULDC UR6, c[0x0][0x988] ;  /* 0x0002620000067ab9 */ /* 0x000fe20000000800 */
[----:B------:R-:W-:Y:S01]  /*34b0*/  ISETP.NE.AND P6, PT, R15, RZ, PT ;  /* 0x000000ff0f00720c */ /* 0x000fe20003fc5270 */
[----:B------:R-:W-:Y:S01]  /*34c0*/  UISETP.NE.AND UP1, UPT, UR50, URZ, UPT ;  /* 0x0000003f3200728c */ /* 0x000fe2000bf25270 */
[----:B------:R-:W-:Y:S01]  /*34d0*/  ISETP.LT.OR P1, PT, R2, 0x2, P1 ;  /* 0x000000020200780c */ /* 0x000fe20000f21670 */
[----:B------:R-:W-:Y:S01]  /*34e0*/  UISETP.NE.AND UP0, UPT, UR43, URZ, UPT ;  /* 0x0000003f2b00728c */ /* 0x000fe2000bf05270 */
[----:B------:R-:W-:Y:S01]  /*34f0*/  FMNMX.FTZ R5, R11, R25, !PT ;  /* 0x000000190b057209 */ /* 0x000fe20007810000 */
[----:B------:R-:W-:Y:S01]  /*3500*/  UMOV UR7, UR46 ;  /* 0x0000002e00077c82 */ /* 0x000fe20008000000 */
[----:B------:R-:W-:Y:S02]  /*3510*/  FSEL R27, R27, -INF , !P1 ;  /* 0xff8000001b1b7808 */ /* 0x000fe40004800000 */
[----:B------:R-:W-:-:S02]  /*3520*/  ISETP.GT.AND P1, PT, R3, 0x9, !P6 ;  /* 0x000000090300780c */ /* 0x000fc40007724270 */
[----:B------:R-:W-:Y:S02]  /*3530*/  FMNMX.FTZ R0, R28, R5, !PT ;  /* 0x000000051c007209 */ /* 0x000fe40007810000 */
[----:B------:R-:W-:Y:S01]  /*3540*/  ISETP.LT.OR P1, PT, R2, 0xa, P1 ;  /* 0x0000000a0200780c */ /* 0x000fe20000f21670 */
[----:B------:R-:W-:Y:S01]  /*3550*/  @UP1 ULDC UR10, c[0x0][0x44c] ;  /* 0x00011300000a1ab9 */ /* 0x000fe20000000800 */
[----:B------:R-:W-:Y:S01]  /*3560*/  FMNMX.FTZ R5, R29, R0, !PT ;  /* 0x000000001d057209 */ /* 0x000fe20007810000 */
[----:B------:R-:W-:Y:S01]  /*3570*/  UIMAD.WIDE.U32 UR10, UR46, UR10, URZ ;  /* 0x0000000a2e0a72a5 */ /* 0x000fe2000f8e003f */
[----:B------:R-:W-:Y:S01]  /*3580*/  FSEL R31, R31, -INF , !P1 ;  /* 0xff8000001f1f7808 */ /* 0x000fe20004800000 */
[----:B------:R-:W-:Y:S01]  /*3590*/  @UP1 ULDC UR15, c[0x0][0x450] ;  /* 0x00011400000f1ab9 */ /* 0x000fe20000000800 */
[----:B------:R-:W-:Y:S01]  /*35a0*/  ISETP.NE.AND P1, PT, R20, RZ, PT ;  /* 0x000000ff1400720c */ /* 0x000fe20003f25270 */
[----:B------:R-:W-:Y:S01]  /*35b0*/  @UP1 USHF.R.U32.HI UR7, URZ, UR15, UR11 ;  /* 0x0000000f3f071299 */ /* 0x000fe2000801160b */
[----:B------:R-:W-:-:S02]  /*35c0*/  FMNMX.FTZ R0, R32, R5, !PT ;  /* 0x0000000520007209 */ /* 0x000fc40007810000 */
[----:B------:R-:W-:Y:S01]  /*35d0*/  ISETP.GT.AND P1, PT, R3, 0x10, !P1 ;  /* 0x000000100300780c */ /* 0x000fe20004f24270 */
[----:B------:R-:W-:Y:S01]  /*35e0*/  UIADD3 UR44, UR44, UR7, URZ ;  /* 0x000000072c2c7290 */ /* 0x000fe2000fffe03f */
[----:B------:R-:W-:Y:S02]  /*35f0*/  FMNMX.FTZ R5, R33, R0, !PT ;  /* 0x0000000021057209 */ /* 0x000fe40007810000 */
[----:B------:R-:W-:Y:S01]  /*3600*/  ISETP.LT.OR P1, PT, R2, 0x11, P1 ;  /* 0x000000110200780c */ /* 0x000fe20000f21670 */
[----:B------:R-:W-:Y:S01]  /*3610*/  UIADD3 UR7, UR44, UR14, URZ ;  /* 0x0000000e2c077290 */ /* 0x000fe2000fffe03f */
        /* <DEDUP_REMOVED lines=73> */
[----:B------:R-:W-:Y:S01]  /*3ab0*/  ISETP.NE.AND P2, PT, R107, RZ, PT ;  /* 0x000000ff6b00720c */ /* 0x000fe20003f45270 */
[----:B------:R-:W0:Y:S01]  /*3ac0*/  SHFL.BFLY PT, R5, R4, 0x2, 0x1f ;  /* 0x0c401f0004057f89 */ /* 0x000e2200000e0000 */
[----:B------:R-:W-:-:S02]  /*3ad0*/  FSEL R55, R55, -INF , !P1 ;  /* 0xff80000037377808 */ /* 0x000fc40004800000 */
[----:B------:R-:W-:Y:S02]  /*3ae0*/  ISETP.NE.AND P1, PT, R99, RZ, PT ;  /* 0x000000ff6300720c */ /* 0x000fe40003f25270 */
[----:B------:R-:W-:Y:S02]  /*3af0*/  ISETP.NE.AND P6, PT, R108, RZ, PT ;  /* 0x000000ff6c00720c */ /* 0x000fe40003fc5270 */
[C---:B------:R-:W-:Y:S02]  /*3b00*/  ISETP.GT.AND P1, PT, R3.reuse, 0x40, !P1 ;  /* 0x000000400300780c */ /* 0x040fe40004f24270 */
[C---:B------:R-:W-:Y:S02]  /*3b10*/  ISETP.GT.AND P3, PT, R3.reuse, 0x70, !P3 ;  /* 0x000000700300780c */ /* 0x040fe40005f64270 */
[----:B------:R-:W-:Y:S02]  /*3b20*/  ISETP.LT.OR P1, PT, R2, 0x41, P1 ;  /* 0x000000410200780c */ /* 0x000fe40000f21670 */
[----:B------:R-:W-:-:S02]  /*3b30*/  ISETP.GT.AND P4, PT, R3, 0x71, !P4 ;  /* 0x000000710300780c */ /* 0x000fc40006784270 */
[----:B------:R-:W-:Y:S02]  /*3b40*/  FSEL R58, R58, -INF , !P1 ;  /* 0xff8000003a3a7808 */ /* 0x000fe40004800000 */
[----:B------:R-:W-:Y:S02]  /*3b50*/  ISETP.NE.AND P1, PT, R100, RZ, PT ;  /* 0x000000ff6400720c */ /* 0x000fe40003f25270 */
[C---:B------:R-:W-:Y:S02]  /*3b60*/  ISETP.LT.OR P3, PT, R2.reuse, 0x71, P3 ;  /* 0x000000710200780c */ /* 0x040fe40001f61670 */
[C---:B------:R-:W-:Y:S02]  /*3b70*/  ISETP.GT.AND P1, PT, R3.reuse, 0x41, !P1 ;  /* 0x000000410300780c */ /* 0x040fe40004f24270 */
[----:B------:R-:W-:Y:S02]  /*3b80*/  ISETP.GT.AND P5, PT, R3, 0x78, !P5 ;  /* 0x000000780300780c */ /* 0x000fe40006fa4270 */
[----:B------:R-:W-:-:S02]  /*3b90*/  ISETP.LT.OR P1, PT, R2, 0x42, P1 ;  /* 0x000000420200780c */ /* 0x000fc40000f21670 */
[----:B0-----:R-:W-:Y:S02]  /*3ba0*/  FMNMX.FTZ R5, R4, R5, !PT ;  /* 0x0000000504057209 */ /* 0x001fe40007810000 */
[----:B------:R-:W-:Y:S02]  /*3bb0*/  FSEL R59, R59, -INF , !P1 ;  /* 0xff8000003b3b7808 */ /* 0x000fe40004800000 */
[----:B------:R-:W-:Y:S01]  /*3bc0*/  ISETP.NE.AND P1, PT, R101, RZ, PT ;  /* 0x000000ff6500720c */ /* 0x000fe20003f25270 */
[----:B------:R-:W0:Y:S01]  /*3bd0*/  SHFL.BFLY PT, R0, R5, 0x1, 0x1f ;  /* 0x0c201f0005007f89 */ /* 0x000e2200000e0000 */
[----:B------:R-:W-:Y:S02]  /*3be0*/  ISETP.LT.OR P4, PT, R2, 0x72, P4 ;  /* 0x000000720200780c */ /* 0x000fe40002781670 */
[----:B------:R-:W-:Y:S02]  /*3bf0*/  ISETP.GT.AND P1, PT, R3, 0x48, !P1 ;  /* 0x000000480300780c */ /* 0x000fe40004f24270 */
[----:B------:R-:W-:-:S02]  /*3c00*/  FSEL R82, R82, -INF , !P3 ;  /* 0xff80000052527808 */ /* 0x000fc40005800000 */
[C---:B------:R-:W-:Y:S02]  /*3c10*/  ISETP.LT.OR P1, PT, R2.reuse, 0x49, P1 ;  /* 0x000000490200780c */ /* 0x040fe40000f21670 */
[----:B------:R-:W-:Y:S02]  /*3c20*/  ISETP.LT.OR P5, PT, R2, 0x79, P5 ;  /* 0x000000790200780c */ /* 0x000fe40002fa1670 */
[----:B------:R-:W-:Y:S02]  /*3c30*/  FSEL R62, R62, -INF , !P1 ;  /* 0xff8000003e3e7808 */ /* 0x000fe40004800000 */
[----:B------:R-:W-:Y:S02]  /*3c40*/  ISETP.NE.AND P1, PT, R102, RZ, PT ;  /* 0x000000ff6600720c */ /* 0x000fe40003f25270 */
[----:B------:R-:W-:Y:S02]  /*3c50*/  FSEL R83, R83, -INF , !P4 ;  /* 0xff80000053537808 */ /* 0x000fe40006000000 */
[----:B------:R-:W-:-:S02]  /*3c60*/  ISETP.GT.AND P1, PT, R3, 0x49, !P1 ;  /* 0x000000490300780c */ /* 0x000fc40004f24270 */
[----:B------:R-:W-:Y:S02]  /*3c70*/  FSEL R86, R86, -INF , !P5 ;  /* 0xff80000056567808 */ /* 0x000fe40006800000 */
[----:B------:R-:W-:Y:S02]  /*3c80*/  ISETP.LT.OR P1, PT, R2, 0x4a, P1 ;  /* 0x0000004a0200780c */ /* 0x000fe40000f21670 */
[----:B0-----:R-:W-:Y:S02]  /*3c90*/  FMNMX.FTZ R0, R5, R0, !PT ;  /* 0x0000000005007209 */ /* 0x001fe40007810000 */
[----:B------:R-:W-:Y:S02]  /*3ca0*/  FSEL R63, R63, -INF , !P1 ;  /* 0xff8000003f3f7808 */ /* 0x000fe40004800000 */
[----:B------:R-:W-:Y:S01]  /*3cb0*/  ISETP.NE.AND P1, PT, R103, RZ, PT ;  /* 0x000000ff6700720c */ /* 0x000fe20003f25270 */
[----:B------:R-:W-:-:S03]  /*3cc0*/  FMUL.FTZ R6, R0, UR6 ;  /* 0x0000000600067c20 */ /* 0x000fc60008410000 */
        /* <DEDUP_REMOVED lines=30> */
[--C-:B------:R-:W-:Y:S01]  /*3eb0*/  FFMA.FTZ R180, R11, UR6, -R8.reuse ;  /* 0x000000060bb47c23 */ /* 0x100fe20008010808 */
[----:B------:R-:W-:Y:S01]  /*3ec0*/  ISETP.LT.OR P1, PT, R2, 0x1, P1 ;  /* 0x000000010200780c */ /* 0x000fe20000f21670 */
[--C-:B------:R-:W-:Y:S01]  /*3ed0*/  FFMA.FTZ R5, R25, UR6, -R8.reuse ;  /* 0x0000000619057c23 */ /* 0x100fe20008010808 */
[----:B------:R-:W-:Y:S01]  /*3ee0*/  ISETP.GT.AND P6, PT, R3, 0x79, !P6 ;  /* 0x000000790300780c */ /* 0x000fe200077c4270 */
[--C-:B------:R-:W-:Y:S01]  /*3ef0*/  FFMA.FTZ R7, R29, UR6, -R8.reuse ;  /* 0x000000061d077c23 */ /* 0x100fe20008010808 */
[----:B------:R-:W-:Y:S01]  /*3f00*/  FSEL R26, R26, -INF , !P1 ;  /* 0xff8000001a1a7808 */ /* 0x000fe20004800000 */
[--C-:B------:R-:W-:Y:S01]  /*3f10*/  FFMA.FTZ R41, R41, UR6, -R8.reuse ;  /* 0x0000000629297c23 */ /* 0x100fe20008010808 */
[----:B------:R-:W-:Y:S01]  /*3f20*/  ISETP.NE.AND P1, PT, R12, RZ, PT ;  /* 0x000000ff0c00720c */ /* 0x000fe20003f25270 */
[--C-:B------:R-:W-:Y:S01]  /*3f30*/  FFMA.FTZ R182, R28, UR6, -R8.reuse ;  /* 0x000000061cb67c23 */ /* 0x100fe20008010808 */
[----:B------:R-:W-:Y:S01]  /*3f40*/  FMNMX.FTZ R9, R26, R27, !PT ;  /* 0x0000001b1a097209 */ /* 0x000fe20007810000 */
[----:B------:R-:W-:Y:S01]  /*3f50*/  MUFU.EX2 R180, R180 ;  /* 0x000000b400b47308 */ /* 0x000fe20000000800 */
[----:B------:R-:W-:Y:S01]  /*3f60*/  ISETP.GT.AND P1, PT, R3, 0x68, !P1 ;  /* 0x000000680300780c */ /* 0x000fe20004f24270 */
[--C-:B------:R-:W-:Y:S01]  /*3f70*/  FFMA.FTZ R3, R53, UR6, -R8.reuse ;  /* 0x0000000635037c23 */ /* 0x100fe20008010808 */
[----:B------:R-:W-:Y:S01]  /*3f80*/  FMNMX.FTZ R4, R30, R9, !PT ;  /* 0x000000091e047209 */ /* 0x000fe20007810000 */
[--C-:B------:R-:W-:Y:S01]  /*3f90*/  FFMA.FTZ R176, R32, UR6, -R8.reuse ;  /* 0x0000000620b07c23 */ /* 0x100fe20008010808 */
[----:B------:R-:W-:Y:S01]  /*3fa0*/  ISETP.LT.OR P1, PT, R2, 0x69, P1 ;  /* 0x000000690200780c */ /* 0x000fe20000f21670 */
[--C-:B------:R-:W-:Y:S01]  /*3fb0*/  FFMA.FTZ R33, R33, UR6, -R8.reuse ;  /* 0x0000000621217c23 */ /* 0x100fe20008010808 */
[----:B------:R-:W-:Y:S01]  /*3fc0*/  FMNMX.FTZ R9, R31, R4, !PT ;  /* 0x000000041f097209 */ /* 0x000fe20007810000 */
[----:B------:R-:W0:Y:S01]  /*3fd0*/  MUFU.EX2 R5, R5 ;  /* 0x0000000500057308 */ /* 0x000e220000000800 */
[----:B------:R-:W-:Y:S01]  /*3fe0*/  FSEL R78, R78, -INF , !P1 ;  /* 0xff8000004e4e7808 */ /* 0x000fe20004800000 */
[--C-:B------:R-:W-:Y:S01]  /*3ff0*/  FFMA.FTZ R178, R36, UR6, -R8.reuse ;  /* 0x0000000624b27c23 */ /* 0x100fe20008010808 */
[----:B------:R-:W-:Y:S01]  /*4000*/  FMNMX.FTZ R4, R34, R9, !PT ;  /* 0x0000000922047209 */ /* 0x000fe20007810000 */
[--C-:B------:R-:W-:Y:S01]  /*4010*/  FFMA.FTZ R37, R37, UR6, -R8.reuse ;  /* 0x0000000625257c23 */ /* 0x100fe20008010808 */
[----:B------:R-:W-:Y:S01]  /*4020*/  ISETP.LT.OR P6, PT, R2, 0x7a, P6 ;  /* 0x0000007a0200780c */ /* 0x000fe200037c1670 */
[--C-:B------:R-:W-:Y:S01]  /*4030*/  FFMA.FTZ R172, R40, UR6, -R8.reuse ;  /* 0x0000000628ac7c23 */ /* 0x100fe20008010808 */
[----:B------:R-:W-:Y:S01]  /*4040*/  FMNMX.FTZ R11, R35, R4, !PT ;  /* 0x00000004230b7209 */ /* 0x000fe20007810000 */
[----:B------:R-:W1:Y:S01]  /*4050*/  MUFU.EX2 R182, R182 ;  /* 0x000000b600b67308 */ /* 0x000e620000000800 */
[----:B------:R-:W-:Y:S01]  /*4060*/  FSEL R87, R87, -INF , !P6 ;  /* 0xff80000057577808 */ /* 0x000fe20007000000 */
[--C-:B------:R-:W-:Y:S01]  /*4070*/  FFMA.FTZ R174, R44, UR6, -R8.reuse ;  /* 0x000000062cae7c23 */ /* 0x100fe20008010808 */
[----:B------:R-:W-:Y:S01]  /*4080*/  FMNMX.FTZ R4, R38, R11, !PT ;  /* 0x0000000b26047209 */ /* 0x000fe20007810000 */
[--C-:B------:R-:W-:Y:S01]  /*4090*/  FFMA.FTZ R45, R45, UR6, -R8.reuse ;  /* 0x000000062d2d7c23 */ /* 0x100fe20008010808 */
[--C-:B------:R-:W-:Y:S01]  /*40a0*/  FFMA.FTZ R168, R48, UR6, -R8.reuse ;  /* 0x0000000630a87c23 */ /* 0x100fe20008010808 */
[--C-:B------:R-:W-:Y:S01]  /*40b0*/  FFMA.FTZ R49, R49, UR6, -R8.reuse ;  /* 0x0000000631317c23 */ /* 0x100fe20008010808 */
[----:B------:R-:W-:Y:S01]  /*40c0*/  FMNMX.FTZ R11, R39, R4, !PT ;  /* 0x00000004270b7209 */ /* 0x000fe20007810000 */
[----:B------:R-:W2:Y:S01]  /*40d0*/  MUFU.EX2 R7, R7 ;  /* 0x0000000700077308 */ /* 0x000ea20000000800 */
[--C-:B------:R-:W-:Y:S01]  /*40e0*/  FFMA.FTZ R170, R52, UR6, -R8.reuse ;  /* 0x0000000634aa7c23 */ /* 0x100fe20008010808 */
[--C-:B------:R-:W-:Y:S01]  /*40f0*/  FFMA.FTZ R164, R56, UR6, -R8.reuse ;  /* 0x0000000638a47c23 */ /* 0x100fe20008010808 */
[----:B------:R-:W-:Y:S01]  /*4100*/  FMNMX.FTZ R4, R42, R11, !PT ;  /* 0x0000000b2a047209 */ /* 0x000fe20007810000 */
[--C-:B------:R-:W-:Y:S01]  /*4110*/  FFMA.FTZ R57, R57, UR6, -R8.reuse ;  /* 0x0000000639397c23 */ /* 0x100fe20008010808 */
[--C-:B------:R-:W-:Y:S01]  /*4120*/  FFMA.FTZ R166, R60, UR6, -R8.reuse ;  /* 0x000000063ca67c23 */ /* 0x100fe20008010808 */
[--C-:B------:R-:W-:Y:S01]  /*4130*/  FFMA.FTZ R160, R64, UR6, -R8.reuse ;  /* 0x0000000640a07c23 */ /* 0x100fe20008010808 */
[----:B------:R-:W-:Y:S01]  /*4140*/  FMNMX.FTZ R13, R43, R4, !PT ;  /* 0x000000042b0d7209 */ /* 0x000fe20007810000 */
[----:B------:R-:W3:Y:S01]  /*4150*/  MUFU.EX2 R176, R176 ;  /* 0x000000b000b07308 */ /* 0x000ee20000000800 */
[--C-:B------:R-:W-:Y:S01]  /*4160*/  FFMA.FTZ R162, R68, UR6, -R8.reuse ;  /* 0x0000000644a27c23 */ /* 0x100fe20008010808 */
[--C-:B------:R-:W-:Y:S01]  /*4170*/  FFMA.FTZ R156, R72, UR6, -R8.reuse ;  /* 0x00000006489c7c23 */ /* 0x100fe20008010808 */
[----:B------:R-:W-:Y:S01]  /*4180*/  FMNMX.FTZ R4, R46, R13, !PT ;  /* 0x0000000d2e047209 */ /* 0x000fe20007810000 */
[--C-:B------:R-:W-:Y:S01]  /*4190*/  FFMA.FTZ R158, R76, UR6, -R8.reuse ;  /* 0x000000064c9e7c23 */ /* 0x100fe20008010808 */
[--C-:B------:R-:W-:Y:S01]  /*41a0*/  FFMA.FTZ R152, R80, UR6, -R8.reuse ;  /* 0x0000000650987c23 */ /* 0x100fe20008010808 */
[----:B------:R-:W-:Y:S01]  /*41b0*/  FFMA.FTZ R154, R84, UR6, -R8 ;  /* 0x00000006549a7c23 */ /* 0x000fe20008010808 */
[----:B------:R-:W-:Y:S01]  /*41c0*/  FMNMX.FTZ R13, R47, R4, !PT ;  /* 0x000000042f0d7209 */ /* 0x000fe20007810000 */
[----:B------:R4:W5:Y:S03]  /*41d0*/  MUFU.EX2 R9, R33 ;  /* 0x0000002100097308 */ /* 0x0009660000000800 */
[----:B------:R-:W-:-:S04]  /*41e0*/  FMNMX.FTZ R4, R50, R13, !PT ;  /* 0x0000000d32047209 */ /* 0x000fc80007810000 */
[----:B------:R-:W-:Y:S01]  /*41f0*/  FMNMX.FTZ R15, R51, R4, !PT ;  /* 0x00000004330f7209 */ /* 0x000fe20007810000 */
[----:B------:R-:W-:Y:S01]  /*4200*/  MUFU.EX2 R13, R41 ;  /* 0x00000029000d7308 */ /* 0x000fe20000000800 */
[----:B----4-:R-:W-:Y:S02]  /*4210*/  FFMA.FTZ R33, R65, UR6, -R8 ;  /* 0x0000000641217c23 */ /* 0x010fe40008010808 */
[----:B------:R-:W-:-:S04]  /*4220*/  FMNMX.FTZ R4, R54, R15, !PT ;  /* 0x0000000f36047209 */ /* 0x000fc80007810000 */
[----:B------:R-:W-:Y:S01]  /*4230*/  FMNMX.FTZ R15, R55, R4, !PT ;  /* 0x00000004370f7209 */ /* 0x000fe20007810000 */
[----:B------:R-:W4:Y:S03]  /*4240*/  MUFU.EX2 R178, R178 ;  /* 0x000000b200b27308 */ /* 0x000f260000000800 */
[----:B------:R-:W-:-:S04]  /*4250*/  FMNMX.FTZ R4, R58, R15, !PT ;  /* 0x0000000f3a047209 */ /* 0x000fc80007810000 */
[----:B------:R-:W-:Y:S01]  /*4260*/  FMNMX.FTZ R21, R59, R4, !PT ;  /* 0x000000043b157209 */ /* 0x000fe20007810000 */
[----:B------:R0:W4:Y:S03]  /*4270*/  MUFU.EX2 R11, R37 ;  /* 0x00000025000b7308 */ /* 0x0001260000000800 */
[----:B------:R-:W-:-:S04]  /*4280*/  FMNMX.FTZ R4, R62, R21, !PT ;  /* 0x000000153e047209 */ /* 0x000fc80007810000 */
[----:B------:R-:W-:Y:S01]  /*4290*/  FMNMX.FTZ R21, R63, R4, !PT ;  /* 0x000000043f157209 */ /* 0x000fe20007810000 */
[----:B------:R-:W4:Y:S01]  /*42a0*/  MUFU.EX2 R172, R172 ;  /* 0x000000ac00ac7308 */ /* 0x000f220000000800 */
[----:B0-----:R-:W-:Y:S02]  /*42b0*/  FFMA.FTZ R37, R69, UR6, -R8 ;  /* 0x0000000645257c23 */ /* 0x001fe40008010808 */
        /* <DEDUP_REMOVED lines=9> */
[----:B0-----:R-:W-:Y:S02]  /*4350*/  FFMA.FTZ R45, R77, UR6, -R8 ;  /* 0x000000064d2d7c23 */ /* 0x001fe40008010808 */
[----:B------:R-:W-:-:S04]  /*4360*/  FMNMX.FTZ R4, R78, R25, !PT ;  /* 0x000000194e047209 */ /* 0x000fc80007810000 */
[----:B------:R-:W-:Y:S01]  /*4370*/  FMNMX.FTZ R25, R79, R4, !PT ;  /* 0x000000044f197209 */ /* 0x000fe20007810000 */
[----:B------:R0:W-:Y:S03]  /*4380*/  MUFU.EX2 R21, R49 ;  /* 0x0000003100157308 */ /* 0x0001e60000000800 */
[----:B------:R-:W-:-:S04]  /*4390*/  FMNMX.FTZ R4, R82, R25, !PT ;  /* 0x0000001952047209 */ /* 0x000fc80007810000 */
[----:B------:R-:W-:Y:S01]  /*43a0*/  FMNMX.FTZ R29, R83, R4, !PT ;  /* 0x00000004531d7209 */ /* 0x000fe20007810000 */
[----:B------:R-:W-:Y:S01]  /*43b0*/  MUFU.EX2 R170, R170 ;  /* 0x000000aa00aa7308 */ /* 0x000fe20000000800 */
[--C-:B0-----:R-:W-:Y:S02]  /*43c0*/  FFMA.FTZ R49, R81, UR6, -R8.reuse ;  /* 0x0000000651317c23 */ /* 0x101fe40008010808 */
[----:B------:R-:W-:Y:S01]  /*43d0*/  FMNMX.FTZ R2, R86, R29, !PT ;  /* 0x0000001d56027209 */ /* 0x000fe20007810000 */
[----:B------:R-:W-:-:S03]  /*43e0*/  FFMA.FTZ R29, R61, UR6, -R8 ;  /* 0x000000063d1d7c23 */ /* 0x000fc60008010808 */
[----:B------:R-:W-:Y:S01]  /*43f0*/  FMNMX.FTZ R2, R87, R2, !PT ;  /* 0x0000000257027209 */ /* 0x000fe20007810000 */
[----:B------:R-:W-:Y:S04]  /*4400*/  MUFU.EX2 R3, R3 ;  /* 0x0000000300037308 */ /* 0x000fe80000000800 */
[----:B------:R-:W0:Y:S04]  /*4410*/  SHFL.BFLY PT, R41, R2, 0x2, 0x1f ;  /* 0x0c401f0002297f89 */ /* 0x000e2800000e0000 */
        /* <DEDUP_REMOVED lines=10> */
[----:B0-----:R-:W-:Y:S01]  /*44c0*/  FMNMX.FTZ R4, R6, R53, !PT ;  /* 0x0000003506047209 */ /* 0x001fe20007810000 */
[----:B------:R-:W-:-:S03]  /*44d0*/  FFMA.FTZ R53, R85, UR6, -R8 ;  /* 0x0000000655357c23 */ /* 0x000fc60008010808 */
[C---:B------:R-:W-:Y:S01]  /*44e0*/  FSETP.NEU.FTZ.AND P1, PT, R4.reuse, -INF , PT ;  /* 0xff8000000400780b */ /* 0x040fe20003f3d000 */
[----:B------:R-:W-:Y:S02]  /*44f0*/  FMUL.FTZ R2, R4, UR6 ;  /* 0x0000000604027c20 */ /* 0x000fe40008410000 */
[----:B------:R-:W-:Y:S03]  /*4500*/  MUFU.EX2 R37, R37 ;  /* 0x0000002500257308 */ /* 0x000fe60000000800 */
[----:B------:R-:W-:Y:S02]  /*4510*/  FSEL R14, R2, RZ, P1 ;  /* 0x000000ff020e7208 */ /* 0x000fe40000800000 */
[----:B------:R-:W-:-:S03]  /*4520*/  PLOP3.LUT P1, PT, PT, PT, UP0, 0x40, 0x0 ;  /* 0x000000000000781c */ /* 0x000fc60003f2e808 */
        /* <DEDUP_REMOVED lines=17> */
[----:B-----5:R-:W-:Y:S01]  /*4640*/  FADD.FTZ R27, R9, R24 ;  /* 0x00000018091b7221 */ /* 0x020fe20000010000 */
[--C-:B------:R-:W-:Y:S01]  /*4650*/  FFMA.FTZ R47, R47, UR6, -R14.reuse ;  /* 0x000000062f2f7c23 */ /* 0x100fe2000801080e */
[--C-:B------:R-:W-:Y:S01]  /*4660*/  FFMA.FTZ R50, R50, UR6, -R14.reuse ;  /* 0x0000000632327c23 */ /* 0x100fe2000801080e */
[--C-:B------:R-:W-:Y:S01]  /*4670*/  FFMA.FTZ R51, R51, UR6, -R14.reuse ;  /* 0x0000000633337c23 */ /* 0x100fe2000801080e */
[----:B----4-:R-:W-:Y:S01]  /*4680*/  FADD.FTZ R24, R178, R27 ;  /* 0x0000001bb2187221 */ /* 0x010fe20000010000 */
[----:B------:R-:W1:Y:S01]  /*4690*/  MUFU.EX2 R183, R183 ;  /* 0x000000b700b77308 */ /* 0x000e620000000800 */
[--C-:B------:R-:W-:Y:S01]  /*46a0*/  FFMA.FTZ R54, R54, UR6, -R14.reuse ;  /* 0x0000000636367c23 */ /* 0x100fe2000801080e */
[----:B------:R-:W-:Y:S01]  /*46b0*/  FFMA.FTZ R55, R55, UR6, -R14 ;  /* 0x0000000637377c23 */ /* 0x000fe2000801080e */
[----:B------:R-:W-:Y:S01]  /*46c0*/  FADD.FTZ R27, R11, R24 ;  /* 0x000000180b1b7221 */ /* 0x000fe20000010000 */
[--C-:B------:R-:W-:Y:S01]  /*46d0*/  FFMA.FTZ R58, R58, UR6, -R14.reuse ;  /* 0x000000063a3a7c23 */ /* 0x100fe2000801080e */
[--C-:B------:R-:W-:Y:S01]  /*46e0*/  FFMA.FTZ R59, R59, UR6, -R14.reuse ;  /* 0x000000063b3b7c23 */ /* 0x100fe2000801080e */
[--C-:B------:R-:W-:Y:S01]  /*46f0*/  FFMA.FTZ R62, R62, UR6, -R14.reuse ;  /* 0x000000063e3e7c23 */ /* 0x100fe2000801080e */
[----:B------:R-:W-:Y:S01]  /*4700*/  FADD.FTZ R24, R172, R27 ;  /* 0x0000001bac187221 */ /* 0x000fe20000010000 */
[----:B------:R-:W2:Y:S01]  /*4710*/  MUFU.EX2 R6, R6 ;  /* 0x0000000600067308 */ /* 0x000ea20000000800 */
[----:B------:R-:W-:Y:S01]  /*4720*/  F2FP.BF16.F32.PACK_AB R180, R5, R180 ;  /* 0x000000b405b4723e */ /* 0x000fe200000010ff */
[----:B------:R-:W-:Y:S01]  /*4730*/  FFMA.FTZ R63, R63, UR6, -R14 ;  /* 0x000000063f3f7c23 */ /* 0x000fe2000801080e */
[----:B------:R-:W-:Y:S01]  /*4740*/  FADD.FTZ R27, R13, R24 ;  /* 0x000000180d1b7221 */ /* 0x000fe20000010000 */
[----:B0-----:R-:W-:Y:S01]  /*4750*/  FADD.FTZ R24, R181, R2 ;  /* 0x00000002b5187221 */ /* 0x001fe20000010000 */
[----:B------:R-:W-:Y:S01]  /*4760*/  F2FP.BF16.F32.PACK_AB R182, R7, R182 ;  /* 0x000000b607b6723e */ /* 0x000fe200000010ff */
[----:B------:R-:W-:Y:S01]  /*4770*/  FFMA.FTZ R66, R66, UR6, -R14 ;  /* 0x0000000642427c23 */ /* 0x000fe2000801080e */
[----:B------:R-:W-:Y:S01]  /*4780*/  FADD.FTZ R26, R174, R27 ;  /* 0x0000001bae1a7221 */ /* 0x000fe20000010000 */
[----:B------:R-:W0:Y:S01]  /*4790*/  MUFU.EX2 R177, R177 ;  /* 0x000000b100b17308 */ /* 0x000e220000000800 */
[----:B-1----:R-:W-:Y:S01]  /*47a0*/  FADD.FTZ R27, R183, R24 ;  /* 0x00000018b71b7221 */ /* 0x002fe20000010000 */
[----:B------:R-:W-:Y:S01]  /*47b0*/  FFMA.FTZ R67, R67, UR6, -R14 ;  /* 0x0000000643437c23 */ /* 0x000fe2000801080e */
[----:B------:R-:W-:Y:S01]  /*47c0*/  FADD.FTZ R31, R15, R26 ;  /* 0x0000001a0f1f7221 */ /* 0x000fe20000010000 */
[--C-:B------:R-:W-:Y:S01]  /*47d0*/  FFMA.FTZ R70, R70, UR6, -R14.reuse ;  /* 0x0000000646467c23 */ /* 0x100fe2000801080e */
[--C-:B------:R-:W-:Y:S01]  /*47e0*/  FFMA.FTZ R71, R71, UR6, -R14.reuse ;  /* 0x0000000647477c23 */ /* 0x100fe2000801080e */
[--C-:B------:R-:W-:Y:S01]  /*47f0*/  FFMA.FTZ R74, R74, UR6, -R14.reuse ;  /* 0x000000064a4a7c23 */ /* 0x100fe2000801080e */
[----:B------:R-:W-:Y:S01]  /*4800*/  FADD.FTZ R26, R168, R31 ;  /* 0x0000001fa81a7221 */ /* 0x000fe20000010000 */
[----:B------:R-:W1:Y:S01]  /*4810*/  MUFU.EX2 R8, R8 ;  /* 0x0000000800087308 */ /* 0x000e620000000800 */
[----:B--2---:R-:W-:Y:S01]  /*4820*/  FADD.FTZ R24, R6, R27 ;  /* 0x0000001b06187221 */ /* 0x004fe20000010000 */
[----:B------:R-:W-:Y:S01]  /*4830*/  FFMA.FTZ R75, R75, UR6, -R14 ;  /* 0x000000064b4b7c23 */ /* 0x000fe2000801080e */
[----:B------:R-:W-:Y:S01]  /*4840*/  FADD.FTZ R31, R21, R26 ;  /* 0x0000001a151f7221 */ /* 0x000fe20000010000 */
[--C-:B------:R-:W-:Y:S01]  /*4850*/  FFMA.FTZ R78, R78, UR6, -R14.reuse ;  /* 0x000000064e4e7c23 */ /* 0x100fe2000801080e */
[--C-:B------:R-:W-:Y:S01]  /*4860*/  FFMA.FTZ R79, R79, UR6, -R14.reuse ;  /* 0x000000064f4f7c23 */ /* 0x100fe2000801080e */
[----:B------:R-:W-:Y:S01]  /*4870*/  FFMA.FTZ R82, R82, UR6, -R14 ;  /* 0x0000000652527c23 */ /* 0x000fe2000801080e */
[----:B------:R-:W-:Y:S01]  /*4880*/  FADD.FTZ R26, R170, R31 ;  /* 0x0000001faa1a7221 */ /* 0x000fe20000010000 */
[----:B------:R-:W2:Y:S01]  /*4890*/  MUFU.EX2 R179, R179 ;  /* 0x000000b300b37308 */ /* 0x000ea20000000800 */
[----:B0-----:R-:W-:Y:S01]  /*48a0*/  FADD.FTZ R27, R177, R24 ;  /* 0x00000018b11b7221 */ /* 0x001fe20000010000 */
[C---:B------:R-:W-:Y:S01]  /*48b0*/  F2FP.BF16.F32.PACK_AB R170, R3.reuse, R170 ;  /* 0x000000aa03aa723e */ /* 0x040fe200000010ff */
[----:B------:R-:W-:Y:S01]  /*48c0*/  FADD.FTZ R31, R3, R26 ;  /* 0x0000001a031f7221 */ /* 0x000fe20000010000 */
[--C-:B------:R-:W-:Y:S01]  /*48d0*/  FFMA.FTZ R83, R83, UR6, -R14.reuse ;  /* 0x0000000653537c23 */ /* 0x100fe2000801080e */
[----:B------:R-:W-:Y:S01]  /*48e0*/  F2FP.BF16.F32.PACK_AB R181, R2, R181 ;  /* 0x000000b502b5723e */ /* 0x000fe200000010ff */
[--C-:B------:R-:W-:Y:S01]  /*48f0*/  FFMA.FTZ R86, R86, UR6, -R14.reuse ;  /* 0x0000000656567c23 */ /* 0x100fe2000801080e */
[----:B------:R-:W-:Y:S01]  /*4900*/  FADD.FTZ R26, R164, R31 ;  /* 0x0000001fa41a7221 */ /* 0x000fe20000010000 */
[----:B------:R-:W0:Y:S01]  /*4910*/  MUFU.EX2 R10, R10 ;  /* 0x0000000a000a7308 */ /* 0x000e220000000800 */
[C---:B-1----:R-:W-:Y:S01]  /*4920*/  FADD.FTZ R24, R8.reuse, R27 ;  /* 0x0000001b08187221 */ /* 0x042fe20000010000 */
[----:B------:R-:W-:Y:S01]  /*4930*/  FFMA.FTZ R14, R87, UR6, -R14 ;  /* 0x00000006570e7c23 */ /* 0x000fe2000801080e */
[----:B------:R-:W-:Y:S01]  /*4940*/  FADD.FTZ R31, R25, R26 ;  /* 0x0000001a191f7221 */ /* 0x000fe20000010000 */
[----:B------:R-:W-:Y:S01]  /*4950*/  F2FP.BF16.F32.PACK_AB R177, R8, R177 ;  /* 0x000000b108b1723e */ /* 0x000fe200000010ff */
[----:B------:R-:W-:Y:S01]  /*4960*/  VIADD R8, R90, 0xfffffffe ;  /* 0xfffffffe5a087836 */ /* 0x000fe20000000000 */
[----:B------:R-:W-:Y:S01]  /*4970*/  F2FP.BF16.F32.PACK_AB R176, R9, R176 ;  /* 0x000000b009b0723e */ /* 0x000fe200000010ff */
[----:B------:R-:W-:Y:S01]  /*4980*/  FADD.FTZ R26, R166, R31 ;  /* 0x0000001fa61a7221 */ /* 0x000fe20000010000 */
[----:B------:R-:W1:Y:S01]  /*4990*/  MUFU.EX2 R173, R173 ;  /* 0x000000ad00ad7308 */ /* 0x000e620000000800 */
[----:B--2---:R-:W-:Y:S01]  /*49a0*/  FADD.FTZ R27, R179, R24 ;  /* 0x00000018b31b7221 */ /* 0x004fe20000010000 */
[----:B------:R-:W-:Y:S01]  /*49b0*/  F2FP.BF16.F32.PACK_AB R178, R11, R178 ;  /* 0x000000b20bb2723e */ /* 0x000fe200000010ff */
[----:B------:R-:W-:Y:S01]  /*49c0*/  FADD.FTZ R31, R29, R26 ;  /* 0x0000001a1d1f7221 */ /* 0x000fe20000010000 */
[----:B------:R-:W-:-:S02]  /*49d0*/  F2FP.BF16.F32.PACK_AB R172, R13, R172 ;  /* 0x000000ac0dac723e */ /* 0x000fc400000010ff */
[----:B------:R-:W-:Y:S02]  /*49e0*/  F2FP.BF16.F32.PACK_AB R174, R15, R174 ;  /* 0x000000ae0fae723e */ /* 0x000fe400000010ff */
[----:B------:R-:W2:Y:S01]  /*49f0*/  MUFU.EX2 R12, R12 ;  /* 0x0000000c000c7308 */ /* 0x000ea20000000800 */
[----:B0-----:R-:W-:Y:S01]  /*4a00*/  FADD.FTZ R24, R10, R27 ;  /* 0x0000001b0a187221 */ /* 0x001fe20000010000 */
[----:B------:R-:W-:Y:S02]  /*4a10*/  F2FP.BF16.F32.PACK_AB R168, R21, R168 ;  /* 0x000000a815a8723e */ /* 0x000fe400000010ff */
[----:B------:R-:W-:Y:S02]  /*4a20*/  F2FP.BF16.F32.PACK_AB R164, R25, R164 ;  /* 0x000000a419a4723e */ /* 0x000fe400000010ff */
[----:B------:R-:W-:Y:S02]  /*4a30*/  F2FP.BF16.F32.PACK_AB R166, R29, R166 ;  /* 0x000000a61da6723e */ /* 0x000fe400000010ff */
[----:B------:R-:W0:Y:S01]  /*4a40*/  MUFU.EX2 R175, R175 ;  /* 0x000000af00af7308 */ /* 0x000e220000000800 */
[----:B-1----:R-:W-:Y:S01]  /*4a50*/  FADD.FTZ R27, R173, R24 ;  /* 0x00000018ad1b7221 */ /* 0x002fe20000010000 */
[----:B------:R-:W-:-:S02]  /*4a60*/  F2FP.BF16.F32.PACK_AB R183, R6, R183 ;  /* 0x000000b706b7723e */ /* 0x000fc400000010ff */
[----:B------:R-:W-:-:S04]  /*4a70*/  F2FP.BF16.F32.PACK_AB R179, R10, R179 ;  /* 0x000000b30ab3723e */ /* 0x000fc800000010ff */
        /* <DEDUP_REMOVED lines=9> */
[----:B-1----:R-:W-:Y:S01]  /*4b10*/  FADD.FTZ R27, R20, R27 ;  /* 0x0000001b141b7221 */ /* 0x002fe20000010000 */
[----:B------:R-:W-:Y:S01]  /*4b20*/  FADD.FTZ R26, R162, R31 ;  /* 0x0000001fa21a7221 */ /* 0x000fe20000010000 */
[C---:B------:R-:W-:Y:S02]  /*4b30*/  F2FP.BF16.F32.PACK_AB R162, R37.reuse, R162 ;  /* 0x000000a225a2723e */ /* 0x040fe400000010ff */
[----:B------:R-:W-:Y:S01]  /*4b40*/  F2FP.BF16.F32.PACK_AB R175, R20, R175 ;  /* 0x000000af14af723e */ /* 0x000fe200000010ff */
[----:B------:R-:W-:Y:S02]  /*4b50*/  FADD.FTZ R7, R37, R26 ;  /* 0x0000001a25077221 */ /* 0x000fe40000010000 */
        /* <DEDUP_REMOVED lines=63> */
[----:B0-----:R-:W-:-:S04]  /*4f50*/  FADD.FTZ R2, R86, R5 ;  /* 0x0000000556027221 */ /* 0x001fc80000010000 */
[C---:B-1----:R-:W-:Y:S01]  /*4f60*/  FADD.FTZ R2, R155.reuse, R2 ;  /* 0x000000029b027221 */ /* 0x042fe20000010000 */
[----:B------:R-:W-:Y:S01]  /*4f70*/  F2FP.BF16.F32.PACK_AB R155, R155, R86 ;  /* 0x000000569b9b723e */ /* 0x000fe200000010ff */
        /* <DEDUP_REMOVED lines=14> */
.L_x_7817:
[----:B------:R-:W-:Y:S02]  /*5060*/  ULDC UR19, c[0x0][0x9e4] ;  /* 0x0002790000137ab9 */ /* 0x000fe40000000800 */
[----:B------:R-:W-:-:S11]  /*5070*/  UISETP.NE.AND UP0, UPT, UR19, 0x1, UPT ;  /* 0x000000011300788c */ /* 0x000fd6000bf05270 */
[----:B------:R-:W-:Y:S02]  /*5080*/  @UP0 ULDC.64 UR10, c[0x0][0x9e8] ;  /* 0x00027a00000a0ab9 */ /* 0x000fe40000000a00 */
[----:B------:R-:W-:-:S04]  /*5090*/  UIMAD.WIDE.U32 UR14, UR18, UR10, URZ ;  /* 0x0000000a120e72a5 */ /* 0x000fc8000f8e003f */
[----:B------:R-:W-:-:S12]  /*50a0*/  @UP0 USHF.R.U32.HI UR18, URZ, UR11, UR15 ;  /* 0x0000000b3f120299 */ /* 0x000fd8000801160f */
.L_x_7818:
[----:B------:R-:W-:-:S04]  /*50b0*/  UIMAD UR18, UR18, UR19, UR19 ;  /* 0x00000013121272a4 */ /* 0x000fc8000f8e0213 */
[----:B------:R-:W-:-:S04]  /*50c0*/  UISETP.LT.AND UP0, UPT, UR7, UR18, UPT ;  /* 0x000000120700728c */ /* 0x000fc8000bf01270 */
[----:B------:R-:W-:-:S12]  /*50d0*/  USEL UR7, UR7, UR18, UP0 ;  /* 0x0000001207077287 */ /* 0x000fd80008000000 */
.L_x_7816:
[----:B------:R-:W-:Y:S01]  /*50e0*/  USHF.R.S32.HI UR10, URZ, 0x1f, UR7 ;  /* 0x0000001f3f0a7899 */ /* 0x000fe20008011407 */
[----:B------:R-:W-:Y:S02]  /*50f0*/  CS2R R150, SRZ ;  /* 0x0000000000967805 */ /* 0x000fe4000001ff00 */
[----:B------:R-:W-:Y:S02]  /*5100*/  CS2R R148, SRZ ;  /* 0x0000000000947805 */ /* 0x000fe4000001ff00 */
[----:B------:R-:W-:Y:S01]  /*5110*/  CS2R R146, SRZ ;  /* 0x0000000000927805 */ /* 0x000fe2000001ff00 */
        /* <DEDUP_REMOVED lines=39> */
[----:B------:R-:W-:Y:S01]  /*5390*/  IMAD.MOV.U32 R151, RZ, RZ, RZ ;  /* 0x000000ffff977224 */ /* 0x000fe200078e00ff */
[----:B------:R-:W-:Y:S01]  /*53a0*/  ULDC UR51, c[0x0][0x9e4] ;  /* 0x0002790000337ab9 */ /* 0x000fe20000000800 */
[----:B------:R-:W-:Y:S01]  /*53b0*/  ULDC UR59, c[0x0][0x9dc] ;  /* 0x00027700003b7ab9 */ /* 0x000fe20000000800 */
[----:B------:R-:W-:Y:S01]  /*53c0*/  ULDC UR58, c[0x0][0x988] ;  /* 0x00026200003a7ab9 */ /* 0x000fe20000000800 */
[----:B------:R-:W-:-:S05]  /*53d0*/  ULDC UR60, c[0x0][0x9e0] ;  /* 0x00027800003c7ab9 */ /* 0x000fca0000000800 */
.L_x_7838:
[----:B------:R-:W-:Y:S01]  /*53e0*/  ISETP.NE.AND P2, PT, RZ, UR49, PT ;  /* 0x00000031ff007c0c */ /* 0x000fe2000bf45270 */
[----:B------:R-:W-:-:S04]  /*53f0*/  UISETP.NE.AND UP0, UPT, UR45, 0x1, UPT ;  /* 0x000000012d00788c */ /* 0x000fc8000bf05270 */
[----:B------:R-:W-:-:S04]  /*5400*/  USEL UR39, URZ, 0x1, UP0 ;  /* 0x000000013f277887 */ /* 0x000fc80008000000 */
[----:B------:R-:W-:-:S04]  /*5410*/  ULOP3.LUT UR39, UR44, UR39, URZ, 0x3c, !UPT ;  /* 0x000000272c277292 */ /* 0x000fc8000f8e3c3f */
[----:B------:R-:W-:Y:S08]  /*5420*/  @P2 BRA `(.L_x_7820) ;  /* 0x0000000000382947 */ /* 0x000ff00003800000 */
[----:B------:R-:W-:Y:S05]  /*5430*/  @!P0 BRA `(.L_x_7821) ;  /* 0x0000000000048947 */ /* 0x000fea0003800000 */
[----:B------:R-:W-:Y:S01]  /*5440*/  BPT.TRAP 0x1 ;  /* 0x000000040000795c */ /* 0x000fe20000300000 */
.L_x_7821:
        /* <DEDUP_REMOVED lines=9> */
.L_x_7822:
[----:B-1----:R-:W-:Y:S05]  /*54e0*/  @P1 BRA `(.L_x_7820) ;  /* 0x0000000000081947 */ /* 0x002fea0003800000 */
[----:B------:R-:W1:Y:S02]  /*54f0*/  SYNCS.PHASECHK.TRANS64.TRYWAIT P1, [UR6+0x28830], R0 ;  /* 0x02883000ff0075a7 */ /* 0x000e640008020146 */
[----:B-1----:R-:W-:Y:S05]  /*5500*/  @!P1 BRA `(.L_x_7823) ;  /* 0x00000124003c9947 */ /* 0x002fea0003800000 */
.L_x_7820:
[----:B------:R-:W2:Y:S01]  /*5510*/  S2R R4, SR_TID.X ;  /* 0x0000000000047919 */ /* 0x000ea20000002100 */
        /* <DEDUP_REMOVED lines=14> */
[----:B------:R-:W-:Y:S01]  /*5600*/  UMOV UR34, UR30 ;  /* 0x0000001e00227c82 */ /* 0x000fe20008000000 */
[----:B------:R-:W-:Y:S02]  /*5610*/  UIADD3 UR14, UR30, 0x6, URZ ;  /* 0x000000061e0e7890 */ /* 0x000fe4000fffe03f */
[----:B------:R-:W-:-:S02]  /*5620*/  UIADD3 UR18, UR30, 0x400, URZ ;  /* 0x000004001e127890 */ /* 0x000fc4000fffe03f */
[----:B------:R-:W-:Y:S02]  /*5630*/  UIADD3 UR22, UR30, 0x402, URZ ;  /* 0x000004021e167890 */ /* 0x000fe4000fffe03f */
[----:B------:R-:W-:Y:S02]  /*5640*/  UIADD3 UR26, UR30, 0x404, URZ ;  /* 0x000004041e1a7890 */ /* 0x000fe4000fffe03f */
[----:B------:R-:W-:Y:S01]  /*5650*/  UIADD3 UR30, UR30, 0x406, URZ ;  /* 0x000004061e1e7890 */ /* 0x000fe2000fffe03f */
[----:B--2---:R-:W-:-:S05]  /*5660*/  SHF.R.U32.HI R4, RZ, 0x7, R4 ;  /* 0x00000007ff047819 */ /* 0x004fca0000011604 */
[----:B01----:R-:W-:-:S05]  /*5670*/  VIADD R0, R4, 0x8 ;  /* 0x0000000804007836 */ /* 0x003fca0000000000 */
        /* <DEDUP_REMOVED lines=28> */
.L_x_7825:
[----:B------:R-:W-:Y:S01]  /*5840*/  ULEA UR6, UR45, UR40, 0x3 ;  /* 0x000000282d067291 */ /* 0x000fe2000f8e183f */
[----:B------:R-:W-:-:S05]  /*5850*/  IMAD.U32 R0, RZ, RZ, UR44 ;  /* 0x0000002cff007e24 */ /* 0x000fca000f8e00ff */
[----:B------:R-:W-:-:S04]  /*5860*/  SHF.L.U32 R0, R0, 0x1f, RZ ;  /* 0x0000001f00007819 */ /* 0x000fc800000006ff */
[----:B------:R0:W1:Y:S01]  /*5870*/  SYNCS.PHASECHK.TRANS64.TRYWAIT P1, [UR6+0x28850], R0 ;  /* 0x02885000ff0075a7 */ /* 0x0000620008020146 */
[----:B------:R-:W-:Y:S05]  /*5880*/  @!P0 BRA `(.L_x_7826) ;  /* 0x0000000000048947 */ /* 0x000fea0003800000 */
[----:B------:R-:W-:Y:S01]  /*5890*/  BPT.TRAP 0x1 ;  /* 0x000000040000795c */ /* 0x000fe20000300000 */
.L_x_7826:
[----:B-1----:R-:W-:Y:S05]  /*58a0*/  @P1 BRA `(.L_x_7824) ;  /* 0x0000000000081947 */ /* 0x002fea0003800000 */
[----:B------:R-:W1:Y:S02]  /*58b0*/  SYNCS.PHASECHK.TRANS64.TRYWAIT P1, [UR6+0x28850], R0 ;  /* 0x02885000ff0075a7 */ /* 0x000e640008020146 */
[----:B-1----:R-:W-:Y:S05]  /*58c0*/  @!P1 BRA `(.L_x_7827) ;  /* 0x0000012000649947 */ /* 0x002fea0003800000 */
.L_x_7824:
[----:B------:R-:W-:Y:S01]  /*58d0*/  UIADD3 UR6, UR40, 0x400, URZ ;  /* 0x0000040028067890 */ /* 0x000fe2000fffe03f */
[----:B------:R-:W-:Y:S01]  /*58e0*/  WARPGROUP.ARRIVE ;  /* 0x00000000000079c5 */ /* 0x000fe20000000000 */
[----:B------:R-:W-:-:S05]  /*58f0*/  UMOV UR7, 0x40000040 ;  /* 0x4000004000077882 */ /* 0x000fca0000000000 */
[----:B------:R-:W2:Y:S01]  /*5900*/  S2R R4, SR_TID.X ;  /* 0x0000000000047919 */ /* 0x000ea20000002100 */
        /* <DEDUP_REMOVED lines=8> */
[----:B--2---:R-:W-:-:S04]  /*5990*/  SHF.R.U32.HI R4, RZ, 0x7, R4 ;  /* 0x00000007ff047819 */ /* 0x004fc80000011604 */
[----:B01----:R-:W-:Y:S01]  /*59a0*/  IADD3 R0, -R4, 0xb, RZ ;  /* 0x0000000b04007810 */ /* 0x003fe20007ffe1ff */
[----:B------:R-:W-:Y:S02]  /*59b0*/  WARPGROUP.DEPBAR.LE gsb0, 0x0 ;  /* 0x00008000000079c5 */ /* 0x000fe40000010000 */
[----:B------:R-:W-:-:S06]  /*59c0*/  WARPGROUP.ARRIVE ;  /* 0x00000000000079c5 */ /* 0x000fcc0000000000 */
        /* <DEDUP_REMOVED lines=35> */
.L_x_7828:
[----:B------:R-:W-:Y:S01]  /*5c00*/  UISETP.NE.AND UP1, UPT, UR50, URZ, UPT ;  /* 0x0000003f3200728c */ /* 0x000fe2000bf25270 */
[----:B0-----:R-:W-:Y:S01]  /*5c10*/  VIADD R0, R17, UR46 ;  /* 0x0000002e11007c36 */ /* 0x001fe20008000000 */
[----:B------:R-:W-:Y:S01]  /*5c20*/  ULEA UR6, UR38, UR40, 0x3 ;  /* 0x0000002826067291 */ /* 0x000fe2000f8e183f */
[----:B------:R-:W-:Y:S01]  /*5c30*/  IMAD.SHL.U32 R9, R8, 0x80, RZ ;  /* 0x0000008008097824 */ /* 0x000fe200078e00ff */
[----:B------:R-:W-:Y:S01]  /*5c40*/  UISETP.NE.AND UP0, UPT, UR43, URZ, UPT ;  /* 0x0000003f2b00728c */ /* 0x000fe2000bf05270 */
[----:B------:R-:W-:Y:S01]  /*5c50*/  IMAD.U32 R11, RZ, RZ, UR42 ;  /* 0x0000002aff0b7e24 */ /* 0x000fe2000f8e00ff */
[----:B------:R-:W-:Y:S01]  /*5c60*/  PLOP3.LUT P1, PT, PT, PT, UP1, 0x80, 0x0 ;  /* 0x000000000000781c */ /* 0x000fe20003f2f018 */
[----:B------:R-:W-:Y:S01]  /*5c70*/  UIADD3 UR6, UR6, 0x28840, URZ ;  /* 0x0002884006067890 */ /* 0x000fe2000fffe03f */
[----:B------:R-:W-:-:S03]  /*5c80*/  PLOP3.LUT P2, PT, PT, PT, UP1, 0x80, 0x0 ;  /* 0x000000000000781c */ /* 0x000fc60003f4f018 */
[----:B------:R-:W-:Y:S01]  /*5c90*/  @UP1 ULDC UR7, c[0x0][0x44c] ;  /* 0x0001130000071ab9 */ /* 0x000fe20000000800 */
[----:B------:R-:W-:-:S07]  /*5ca0*/  UPRMT UR6, UR53, 0x654, UR6 ;  /* 0x0000065435067896 */ /* 0x000fce0008000006 */
[----:B------:R-:W-:Y:S01]  /*5cb0*/  @P1 IMAD.HI.U32 R4, R0, UR7, RZ ;  /* 0x0000000700041c27 */ /* 0x000fe2000f8e00ff */
[----:B------:R-:W-:Y:S01]  /*5cc0*/  @UP1 ULDC UR7, c[0x0][0x450] ;  /* 0x0001140000071ab9 */ /* 0x000fe20000000800 */
[----:B------:R-:W-:Y:S01]  /*5cd0*/  PLOP3.LUT P1, PT, PT, PT, UP0, 0x40, 0x0 ;  /* 0x000000000000781c */ /* 0x000fe20003f2e808 */
[----:B------:R-:W-:Y:S01]  /*5ce0*/  SYNCS.ARRIVE.TRANS64.RED.A1T0 RZ, [UR6], RZ ;  /* 0x000000ffffff79a7 */ /* 0x000fe20008100406 */
[----:B------:R-:W-:Y:S01]  /*5cf0*/  ULOP3.LUT UR6, URZ, UR59, URZ, 0x33, !UPT ;  /* 0x0000003b3f067292 */ /* 0x000fe2000f8e333f */
[----:B------:R-:W-:Y:S02]  /*5d00*/  @P2 SHF.R.U32.HI R0, RZ, UR7, R4 ;  /* 0x00000007ff002c19 */ /* 0x000fe40008011604 */
[----:B------:R-:W-:-:S03]  /*5d10*/  IADD3 R4, -R16, 0x1, -R9 ;  /* 0x0000000110047810 */ /* 0x000fc60007ffe909 */
[----:B------:R-:W0:Y:S01]  /*5d20*/  SHFL.IDX PT, R5, R0, RZ, 0x1c1f ;  /* 0x001c1fff00057589 */ /* 0x000e2200000e0000 */
[----:B------:R-:W-:-:S05]  /*5d30*/  IADD3 R4, -R11, UR41, R4 ;  /* 0x000000290b047c10 */ /* 0x000fca000fffe104 */
[C---:B------:R-:W-:Y:S02]  /*5d40*/  VIADD R14, R4.reuse, UR60 ;  /* 0x0000003c040e7c36 */ /* 0x040fe40008000000 */
[----:B------:R-:W-:Y:S02]  /*5d50*/  VIADD R20, R4, UR6 ;  /* 0x0000000604147c36 */ /* 0x000fe40008000000 */
[--C-:B0-----:R-:W-:Y:S02]  /*5d60*/  IMAD.IADD R10, R14, 0x1, R5.reuse ;  /* 0x000000010e0a7824 */ /* 0x101fe400078e0205 */
[----:B------:R-:W-:Y:S01]  /*5d70*/  IMAD.IADD R11, R20, 0x1, R5 ;  /* 0x00000001140b7824 */ /* 0x000fe200078e0205 */
        /* <DEDUP_REMOVED lines=14> */
.L_x_7831:
[----:B------:R-:W-:-:S05]  /*5e60*/  IMAD.U32 R15, RZ, RZ, UR51 ;  /* 0x00000033ff0f7e24 */ /* 0x000fca000f8e00ff */
[----:B------:R-:W-:-:S13]  /*5e70*/  ISETP.NE.AND P1, PT, R15, 0x1, PT ;  /* 0x000000010f00780c */ /* 0x000fda0003f25270 */
[----:B------:R-:W0:Y:S02]  /*5e80*/  @P1 LDC.64 R4, c[0x0][0x9e8] ;  /* 0x00027a00ff041b82 */ /* 0x000e240000000a00 */
[----:B0-----:R-:W-:-:S05]  /*5e90*/  @P1 IMAD.HI.U32 R4, R12, R4, RZ ;  /* 0x000000040c041227 */ /* 0x001fca00078e00ff */
[----:B------:R-:W-:-:S07]  /*5ea0*/  @P1 SHF.R.U32.HI R12, RZ, R5, R4 ;  /* 0x00000005ff0c1219 */ /* 0x000fce0000011604 */
.L_x_7832:
[----:B------:R-:W-:Y:S05]  /*5eb0*/  BSYNC B0 ;  /* 0x0000000000007941 */ /* 0x000fea0003800000 */
.L_x_7830:
[----:B------:R-:W-:-:S04]  /*5ec0*/  IMAD R5, R12, R15, -R9 ;  /* 0x0000000f0c057224 */ /* 0x000fc800078e0a09 */
[----:B------:R-:W-:-:S05]  /*5ed0*/  IMAD.IADD R5, R5, 0x1, -R16 ;  /* 0x0000000105057824 */ /* 0x000fca00078e0a10 */
[----:B------:R-:W-:Y:S02]  /*5ee0*/  VIADDMNMX R10, R5, R15, R10, PT ;  /* 0x0000000f050a7246 */ /* 0x000fe4000380010a */
[----:B------:R-:W-:-:S07]  /*5ef0*/  VIMNMX R11, R11, R5, !PT ;  /* 0x000000050b0b7248 */ /* 0x000fce0007fe0100 */
.L_x_7829:
[----:B------:R-:W-:Y:S01]  /*5f00*/  ISETP.GT.AND P1, PT, R8, -0x1, PT ;  /* 0xffffffff0800780c */ /* 0x000fe20003f24270 */
[----:B------:R-:W0:Y:S01]  /*5f10*/  SHFL.IDX PT, R5, R0, 0x1, 0x1c1f ;  /* 0x003c1f0000057f89 */ /* 0x000e2200000e0000 */
[----:B------:R-:W-:Y:S02]  /*5f20*/  UISETP.NE.AND UP0, UPT, UR43, URZ, UPT ;  /* 0x0000003f2b00728c */ /* 0x000fe4000bf05270 */
[C---:B------:R-:W-:Y:S02]  /*5f30*/  ISETP.GT.AND P3, PT, R11.reuse, 0x8, P1 ;  /* 0x000000080b00780c */ /* 0x040fe40000f64270 */
[C---:B------:R-:W-:Y:S02]  /*5f40*/  ISETP.GT.AND P6, PT, R11.reuse, RZ, P1 ;  /* 0x000000ff0b00720c */ /* 0x040fe40000fc4270 */
        /* <DEDUP_REMOVED lines=87> */
[--C-:B0-----:R-:W-:Y:S01]  /*64c0*/  IMAD.IADD R11, R20, 0x1, R5.reuse ;  /* 0x00000001140b7824 */ /* 0x101fe200078e0205 */
[C---:B------:R-:W-:Y:S02]  /*64d0*/  ISETP.LT.OR P5, PT, R10.reuse, 0x71, P5 ;  /* 0x000000710a00780c */ /* 0x040fe40002fa1670 */
[C---:B------:R-:W-:Y:S02]  /*64e0*/  ISETP.LT.OR P4, PT, R10.reuse, 0x72, P4 ;  /* 0x000000720a00780c */ /* 0x040fe40002781670 */
[C---:B------:R-:W-:Y:S02]  /*64f0*/  ISETP.LT.OR P6, PT, R10.reuse, 0x79, P6 ;  /* 0x000000790a00780c */ /* 0x040fe400037c1670 */
[----:B------:R-:W-:Y:S01]  /*6500*/  ISETP.LT.OR P2, PT, R10, 0x7a, P2 ;  /* 0x0000007a0a00780c */ /* 0x000fe20001741670 */
[----:B------:R-:W-:Y:S01]  /*6510*/  IMAD.IADD R10, R14, 0x1, R5 ;  /* 0x000000010e0a7824 */ /* 0x000fe200078e0205 */
        /* <DEDUP_REMOVED lines=18> */
.L_x_7835:
[----:B------:R-:W-:-:S05]  /*6640*/  IMAD.U32 R12, RZ, RZ, UR51 ;  /* 0x00000033ff0c7e24 */ /* 0x000fca000f8e00ff */
[----:B------:R-:W-:-:S13]  /*6650*/  ISETP.NE.AND P2, PT, R12, 0x1, PT ;  /* 0x000000010c00780c */ /* 0x000fda0003f45270 */
[----:B------:R-:W0:Y:S02]  /*6660*/  @P2 LDC.64 R4, c[0x0][0x9e8] ;  /* 0x00027a00ff042b82 */ /* 0x000e240000000a00 */
[----:B0-----:R-:W-:-:S05]  /*6670*/  @P2 IMAD.HI.U32 R4, R0, R4, RZ ;  /* 0x0000000400042227 */ /* 0x001fca00078e00ff */
[----:B------:R-:W-:-:S07]  /*6680*/  @P2 SHF.R.U32.HI R0, RZ, R5, R4 ;  /* 0x00000005ff002219 */ /* 0x000fce0000011604 */
.L_x_7836:
[----:B------:R-:W-:Y:S05]  /*6690*/  BSYNC B0 ;  /* 0x0000000000007941 */ /* 0x000fea0003800000 */
.L_x_7834:
[----:B------:R-:W-:-:S04]  /*66a0*/  IMAD R9, R0, R12, -R9 ;  /* 0x0000000c00097224 */ /* 0x000fc800078e0a09 */
[----:B------:R-:W-:-:S05]  /*66b0*/  IMAD.IADD R9, R9, 0x1, -R16 ;  /* 0x0000000109097824 */ /* 0x000fca00078e0a10 */
[----:B------:R-:W-:Y:S02]  /*66c0*/  VIADDMNMX R10, R9, R12, R10, PT ;  /* 0x0000000c090a7246 */ /* 0x000fe4000380010a */
[----:B------:R-:W-:-:S07]  /*66d0*/  VIMNMX R11, R11, R9, !PT ;  /* 0x000000090b0b7248 */ /* 0x000fce0007fe0100 */
.L_x_7833:
[----:B------:R-:W-:Y:S01]  /*66e0*/  FMNMX.FTZ R0, R153, R6, !PT ;  /* 0x0000000699007209 */ /* 0x000fe20007810000 */
[----:B------:R-:W-:Y:S01]  /*66f0*/  UMOV UR6, UR58 ;  /* 0x0000003a00067c82 */ /* 0x000fe20008000000 */
        /* <DEDUP_REMOVED lines=12> */
[----:B------:R-:W-:Y:S02]  /*67c0*/  ISETP.GT.AND P5, PT, R11, RZ, P1 ;  /* 0x000000ff0b00720c */ /* 0x000fe40000fa4270 */
        /* <DEDUP_REMOVED lines=17> */
[----:B------:R-:W-:Y:S02]  /*68e0*/  FMNMX.FTZ R12, R26, R7, !PT ;  /* 0x000000071a0c7209 */ /* 0x000fe40007810000 */
        /* <DEDUP_REMOVED lines=9> */
[----:B------:R-:W-:-:S02]  /*6980*/  ISETP.GT.AND P3, PT, R11, 0x18, P1 ;  /* 0x000000180b00780c */ /* 0x000fc40000f64270 */
[----:B------:R-:W-:Y:S02]  /*6990*/  FMNMX.FTZ R5, R65, R0, !PT ;  /* 0x0000000041057209 */ /* 0x000fe40007810000 */
[----:B------:R-:W-:Y:S02]  /*69a0*/  ISETP.LT.OR P2, PT, R10, 0x12, P2 ;  /* 0x000000120a00780c */ /* 0x000fe40001741670 */
[----:B------:R-:W-:Y:S02]  /*69b0*/  FMNMX.FTZ R0, R68, R5, !PT ;  /* 0x0000000544007209 */ /* 0x000fe40007810000 */
[----:B------:R-:W-:Y:S02]  /*69c0*/  ISETP.GT.AND P4, PT, R11, 0x19, P1 ;  /* 0x000000190b00780c */ /* 0x000fe40000f84270 */
[----:B------:R-:W-:Y:S02]  /*69d0*/  FMNMX.FTZ R5, R69, R0, !PT ;  /* 0x0000000045057209 */ /* 0x000fe40007810000 */
[----:B------:R-:W-:-:S02]  /*69e0*/  ISETP.LT.OR P3, PT, R10, 0x19, P3 ;  /* 0x000000190a00780c */ /* 0x000fc40001f61670 */
[----:B------:R-:W-:Y:S02]  /*69f0*/  FMNMX.FTZ R0, R72, R5, !PT ;  /* 0x0000000548007209 */ /* 0x000fe40007810000 */
[----:B------:R-:W-:Y:S02]  /*6a00*/  FSEL R35, R35, -INF , !P2 ;  /* 0xff80000023237808 */ /* 0x000fe40005000000 */
        /* <DEDUP_REMOVED lines=11> */
[C---:B------:R-:W-:Y:S02]  /*6ac0*/  ISETP.LT.OR P2, PT, R10.reuse, 0x22, P2 ;  /* 0x000000220a00780c */ /* 0x040fe40001741670 */
[----:B------:R-:W-:Y:S02]  /*6ad0*/  FMNMX.FTZ R4, R85, R0, !PT ;  /* 0x0000000055047209 */ /* 0x000fe40007810000 */
[----:B------:R-:W-:Y:S02]  /*6ae0*/  ISETP.GT.AND P4, PT, R11, 0x29, P1 ;  /* 0x000000290b00780c */ /* 0x000fe40000f84270 */
[----:B------:R-:W-:Y:S01]  /*6af0*/  ISETP.LT.OR P3, PT, R10, 0x29, P3 ;  /* 0x000000290a00780c */ /* 0x000fe20001f61670 */
[----:B------:R-:W0:Y:S01]  /*6b00*/  SHFL.BFLY PT, R5, R4, 0x2, 0x1f ;  /* 0x0c401f0004057f89 */ /* 0x000e2200000e0000 */
[----:B------:R-:W-:-:S02]  /*6b10*/  FSEL R43, R43, -INF , !P2 ;  /* 0xff8000002b2b7808 */ /* 0x000fc40005000000 */
[C---:B------:R-:W-:Y:S02]  /*6b20*/  ISETP.GT.AND P2, PT, R11.reuse, 0x30, P1 ;  /* 0x000000300b00780c */ /* 0x040fe40000f44270 */
[----:B------:R-:W-:Y:S02]  /*6b30*/  FSEL R46, R46, -INF , !P3 ;  /* 0xff8000002e2e7808 */ /* 0x000fe40005800000 */
[C---:B------:R-:W-:Y:S02]  /*6b40*/  ISETP.LT.OR P4, PT, R10.reuse, 0x2a, P4 ;  /* 0x0000002a0a00780c */ /* 0x040fe40002781670 */
[----:B------:R-:W-:Y:S02]  /*6b50*/  ISETP.GT.AND P3, PT, R11, 0x31, P1 ;  /* 0x000000310b00780c */ /* 0x000fe40000f64270 */
[----:B------:R-:W-:Y:S02]  /*6b60*/  ISETP.LT.OR P2, PT, R10, 0x31, P2 ;  /* 0x000000310a00780c */ /* 0x000fe40001741670 */
[----:B------:R-:W-:-:S02]  /*6b70*/  FSEL R47, R47, -INF , !P4 ;  /* 0xff8000002f2f7808 */ /* 0x000fc40006000000 */
[C---:B------:R-:W-:Y:S02]  /*6b80*/  ISETP.GT.AND P5, PT, R11.reuse, 0x38, P1 ;  /* 0x000000380b00780c */ /* 0x040fe40000fa4270 */
[----:B------:R-:W-:Y:S02]  /*6b90*/  FSEL R50, R50, -INF , !P2 ;  /* 0xff80000032327808 */ /* 0x000fe40005000000 */
[C---:B------:R-:W-:Y:S02]  /*6ba0*/  ISETP.LT.OR P3, PT, R10.reuse, 0x32, P3 ;  /* 0x000000320a00780c */ /* 0x040fe40001f61670 */
[----:B------:R-:W-:Y:S02]  /*6bb0*/  ISETP.GT.AND P4, PT, R11, 0x39, P1 ;  /* 0x000000390b00780c */ /* 0x000fe40000f84270 */
[----:B------:R-:W-:Y:S02]  /*6bc0*/  ISETP.LT.OR P5, PT, R10, 0x39, P5 ;  /* 0x000000390a00780c */ /* 0x000fe40002fa1670 */
[----:B0-----:R-:W-:-:S02]  /*6bd0*/  FMNMX.FTZ R5, R4, R5, !PT ;  /* 0x0000000504057209 */ /* 0x001fc40007810000 */
[----:B------:R-:W-:Y:S02]  /*6be0*/  FSEL R51, R51, -INF , !P3 ;  /* 0xff80000033337808 */ /* 0x000fe40005800000 */
[C---:B------:R-:W-:Y:S01]  /*6bf0*/  ISETP.GT.AND P2, PT, R11.reuse, 0x40, P1 ;  /* 0x000000400b00780c */ /* 0x040fe20000f44270 */
[----:B------:R-:W0:Y:S01]  /*6c00*/  SHFL.BFLY PT, R0, R5, 0x1, 0x1f ;  /* 0x0c201f0005007f89 */ /* 0x000e2200000e0000 */
[----:B------:R-:W-:Y:S02]  /*6c10*/  FSEL R54, R54, -INF , !P5 ;  /* 0xff80000036367808 */ /* 0x000fe40006800000 */
[C---:B------:R-:W-:Y:S02]  /*6c20*/  ISETP.LT.OR P4, PT, R10.reuse, 0x3a, P4 ;  /* 0x0000003a0a00780c */ /* 0x040fe40002781670 */
[----:B------:R-:W-:Y:S02]  /*6c30*/  ISETP.GT.AND P3, PT, R11, 0x41, P1 ;  /* 0x000000410b00780c */ /* 0x000fe40000f64270 */
[----:B------:R-:W-:-:S02]  /*6c40*/  ISETP.LT.OR P2, PT, R10, 0x41, P2 ;  /* 0x000000410a00780c */ /* 0x000fc40001741670 */
[----:B------:R-:W-:Y:S02]  /*6c50*/  FSEL R55, R55, -INF , !P4 ;  /* 0xff80000037377808 */ /* 0x000fe40006000000 */
[C---:B------:R-:W-:Y:S02]  /*6c60*/  ISETP.GT.AND P5, PT, R11.reuse, 0x48, P1 ;  /* 0x000000480b00780c */ /* 0x040fe40000fa4270 */
[----:B------:R-:W-:Y:S02]  /*6c70*/  FSEL R58, R58, -INF , !P2 ;  /* 0xff8000003a3a7808 */ /* 0x000fe40005000000 */
[C---:B------:R-:W-:Y:S02]  /*6c80*/  ISETP.LT.OR P3, PT, R10.reuse, 0x42, P3 ;  /* 0x000000420a00780c */ /* 0x040fe40001f61670 */
[----:B------:R-:W-:Y:S02]  /*6c90*/  ISETP.GT.AND P4, PT, R11, 0x49, P1 ;  /* 0x000000490b00780c */ /* 0x000fe40000f84270 */
[----:B------:R-:W-:-:S02]  /*6ca0*/  ISETP.LT.OR P5, PT, R10, 0x49, P5 ;  /* 0x000000490a00780c */ /* 0x000fc40002fa1670 */
[----:B------:R-:W-:Y:S02]  /*6cb0*/  FSEL R59, R59, -INF , !P3 ;  /* 0xff8000003b3b7808 */ /* 0x000fe40005800000 */
[----:B------:R-:W-:Y:S02]  /*6cc0*/  ISETP.GT.AND P2, PT, R11, 0x50, P1 ;  /* 0x000000500b00780c */ /* 0x000fe40000f44270 */
[----:B0-----:R-:W-:Y:S02]  /*6cd0*/  FMNMX.FTZ R0, R5, R0, !PT ;  /* 0x0000000005007209 */ /* 0x001fe40007810000 */
[----:B------:R-:W-:Y:S02]  /*6ce0*/  FSEL R62, R62, -INF , !P5 ;  /* 0xff8000003e3e7808 */ /* 0x000fe40006800000 */
[C---:B------:R-:W-:Y:S01]  /*6cf0*/  FSETP.NEU.FTZ.AND P6, PT, R0.reuse, -INF , PT ;  /* 0xff8000000000780b */ /* 0x040fe20003fdd000 */
[----:B------:R-:W-:Y:S01]  /*6d00*/  FMUL.FTZ R9, R0, UR6 ;  /* 0x0000000600097c20 */ /* 0x000fe20008410000 */
[----:B------:R-:W-:-:S02]  /*6d10*/  ISETP.LT.OR P4, PT, R10, 0x4a, P4 ;  /* 0x0000004a0a00780c */ /* 0x000fc40002781670 */
[----:B------:R-:W-:Y:S02]  /*6d20*/  ISETP.GT.AND P3, PT, R11, 0x51, P1 ;  /* 0x000000510b00780c */ /* 0x000fe40000f64270 */
[----:B------:R-:W-:Y:S02]  /*6d30*/  FSEL R4, R9, RZ, P6 ;  /* 0x000000ff09047208 */ /* 0x000fe40003000000 */
[----:B------:R-:W-:Y:S02]  /*6d40*/  ISETP.LT.OR P2, PT, R10, 0x51, P2 ;  /* 0x000000510a00780c */ /* 0x000fe40001741670 */
        /* <DEDUP_REMOVED lines=9> */
[----:B------:R-:W-:Y:S01]  /*6de0*/  ISETP.GT.AND P5, PT, R11, 0x58, P1 ;  /* 0x000000580b00780c */ /* 0x000fe20000fa4270 */
        /* <DEDUP_REMOVED lines=36> */
[----:B------:R-:W-:Y:S01]  /*7030*/  MUFU.EX2 R180, R180 ;  /* 0x000000b400b47308 */ /* 0x000fe20000000800 */
[----:B------:R-:W-:Y:S01]  /*7040*/  FMNMX.FTZ R12, R50, R25, !PT ;  /* 0x00000019320c7209 */ /* 0x000fe20007810000 */
[--C-:B------:R-:W-:Y:S01]  /*7050*/  FFMA.FTZ R25, R45, UR6, -R4.reuse ;  /* 0x000000062d197c23 */ /* 0x100fe20008010804 */
[----:B------:R-:W-:Y:S01]  /*7060*/  ISETP.LT.OR P2, PT, R10, 0x61, P2 ;  /* 0x000000610a00780c */ /* 0x000fe20001741670 */
[----:B------:R-:W-:Y:S01]  /*7070*/  FFMA.FTZ R45, R77, UR6, -R4 ;  /* 0x000000064d2d7c23 */ /* 0x000fe20008010804 */
[----:B------:R-:W-:-:S02]  /*7080*/  FMNMX.FTZ R29, R51, R12, !PT ;  /* 0x0000000c331d7209 */ /* 0x000fc40007810000 */
[----:B------:R-:W-:Y:S01]  /*7090*/  FSEL R71, R71, -INF , !P4 ;  /* 0xff80000047477808 */ /* 0x000fe20006000000 */
[----:B------:R-:W-:Y:S01]  /*70a0*/  MUFU.EX2 R5, R5 ;  /* 0x0000000500057308 */ /* 0x000fe20000000800 */
[----:B------:R-:W-:Y:S02]  /*70b0*/  FMNMX.FTZ R12, R54, R29, !PT ;  /* 0x0000001d360c7209 */ /* 0x000fe40007810000 */
[----:B------:R-:W-:Y:S02]  /*70c0*/  ISETP.GT.AND P5, PT, R11, 0x68, P1 ;  /* 0x000000680b00780c */ /* 0x000fe40000fa4270 */
[----:B------:R-:W-:Y:S02]  /*70d0*/  FMNMX.FTZ R29, R55, R12, !PT ;  /* 0x0000000c371d7209 */ /* 0x000fe40007810000 */
[----:B------:R-:W-:Y:S01]  /*70e0*/  FSEL R74, R74, -INF , !P2 ;  /* 0xff8000004a4a7808 */ /* 0x000fe20005000000 */
[----:B------:R-:W-:Y:S01]  /*70f0*/  MUFU.EX2 R182, R182 ;  /* 0x000000b600b67308 */ /* 0x000fe20000000800 */
[----:B------:R-:W-:Y:S01]  /*7100*/  FMNMX.FTZ R12, R58, R29, !PT ;  /* 0x0000001d3a0c7209 */ /* 0x000fe20007810000 */
[--C-:B------:R-:W-:Y:S01]  /*7110*/  FFMA.FTZ R29, R49, UR6, -R4.reuse ;  /* 0x00000006311d7c23 */ /* 0x100fe20008010804 */
[----:B------:R-:W-:Y:S01]  /*7120*/  ISETP.LT.OR P3, PT, R10, 0x62, P3 ;  /* 0x000000620a00780c */ /* 0x000fe20001f61670 */
[----:B------:R-:W-:Y:S01]  /*7130*/  FFMA.FTZ R49, R73, UR6, -R4 ;  /* 0x0000000649317c23 */ /* 0x000fe20008010804 */
[----:B------:R-:W-:-:S02]  /*7140*/  FMNMX.FTZ R33, R59, R12, !PT ;  /* 0x0000000c3b217209 */ /* 0x000fc40007810000 */
[----:B------:R-:W-:Y:S01]  /*7150*/  ISETP.GT.AND P4, PT, R11, 0x69, P1 ;  /* 0x000000690b00780c */ /* 0x000fe20000f84270 */
[----:B------:R-:W-:Y:S01]  /*7160*/  MUFU.EX2 R9, R9 ;  /* 0x0000000900097308 */ /* 0x000fe20000000800 */
[----:B------:R-:W-:Y:S02]  /*7170*/  FMNMX.FTZ R12, R62, R33, !PT ;  /* 0x000000213e0c7209 */ /* 0x000fe40007810000 */
[----:B------:R-:W-:Y:S02]  /*7180*/  ISETP.LT.OR P5, PT, R10, 0x69, P5 ;  /* 0x000000690a00780c */ /* 0x000fe40002fa1670 */
[----:B------:R-:W-:Y:S02]  /*7190*/  FMNMX.FTZ R33, R63, R12, !PT ;  /* 0x0000000c3f217209 */ /* 0x000fe40007810000 */
[----:B------:R-:W-:Y:S01]  /*71a0*/  FSEL R75, R75, -INF , !P3 ;  /* 0xff8000004b4b7808 */ /* 0x000fe20005800000 */
[----:B------:R-:W-:Y:S01]  /*71b0*/  MUFU.EX2 R176, R176 ;  /* 0x000000b000b07308 */ /* 0x000fe20000000800 */
[----:B------:R-:W-:Y:S01]  /*71c0*/  FMNMX.FTZ R12, R66, R33, !PT ;  /* 0x00000021420c7209 */ /* 0x000fe20007810000 */
[--C-:B------:R-:W-:Y:S01]  /*71d0*/  FFMA.FTZ R33, R53, UR6, -R4.reuse ;  /* 0x0000000635217c23 */ /* 0x100fe20008010804 */
[----:B------:R-:W-:Y:S01]  /*71e0*/  ISETP.GT.AND P2, PT, R11, 0x70, P1 ;  /* 0x000000700b00780c */ /* 0x000fe20000f44270 */
[----:B------:R-:W-:Y:S01]  /*71f0*/  FFMA.FTZ R53, R69, UR6, -R4 ;  /* 0x0000000645357c23 */ /* 0x000fe20008010804 */
[----:B------:R-:W-:-:S02]  /*7200*/  FMNMX.FTZ R37, R67, R12, !PT ;  /* 0x0000000c43257209 */ /* 0x000fc40007810000 */
[----:B------:R-:W-:Y:S01]  /*7210*/  FSEL R78, R78, -INF , !P5 ;  /* 0xff8000004e4e7808 */ /* 0x000fe20006800000 */
[----:B------:R-:W-:Y:S01]  /*7220*/  MUFU.EX2 R13, R13 ;  /* 0x0000000d000d7308 */ /* 0x000fe20000000800 */
[----:B------:R-:W-:Y:S02]  /*7230*/  FMNMX.FTZ R12, R70, R37, !PT ;  /* 0x00000025460c7209 */ /* 0x000fe40007810000 */
[----:B------:R-:W-:Y:S02]  /*7240*/  ISETP.LT.OR P4, PT, R10, 0x6a, P4 ;  /* 0x0000006a0a00780c */ /* 0x000fe40002781670 */
[----:B------:R-:W-:Y:S02]  /*7250*/  FMNMX.FTZ R37, R71, R12, !PT ;  /* 0x0000000c47257209 */ /* 0x000fe40007810000 */
[----:B------:R-:W-:Y:S01]  /*7260*/  ISETP.GT.AND P3, PT, R11, 0x71, P1 ;  /* 0x000000710b00780c */ /* 0x000fe20000f64270 */
[----:B------:R-:W-:Y:S01]  /*7270*/  MUFU.EX2 R178, R178 ;  /* 0x000000b200b27308 */ /* 0x000fe20000000800 */
[----:B------:R-:W-:-:S02]  /*7280*/  FMNMX.FTZ R12, R74, R37, !PT ;  /* 0x000000254a0c7209 */ /* 0x000fc40007810000 */
[----:B------:R-:W-:Y:S02]  /*7290*/  ISETP.LT.OR P2, PT, R10, 0x71, P2 ;  /* 0x000000710a00780c */ /* 0x000fe40001741670 */
[----:B------:R-:W-:Y:S02]  /*72a0*/  FMNMX.FTZ R37, R75, R12, !PT ;  /* 0x0000000c4b257209 */ /* 0x000fe40007810000 */
[----:B------:R-:W-:Y:S01]  /*72b0*/  FSEL R79, R79, -INF , !P4 ;  /* 0xff8000004f4f7808 */ /* 0x000fe20006000000 */
[----:B------:R-:W-:Y:S01]  /*72c0*/  MUFU.EX2 R15, R15 ;  /* 0x0000000f000f7308 */ /* 0x000fe20000000800 */
[----:B------:R-:W-:Y:S02]  /*72d0*/  FMNMX.FTZ R12, R78, R37, !PT ;  /* 0x000000254e0c7209 */ /* 0x000fe40007810000 */
[----:B------:R-:W-:Y:S02]  /*72e0*/  ISETP.GT.AND P5, PT, R11, 0x78, P1 ;  /* 0x000000780b00780c */ /* 0x000fe40000fa4270 */
[----:B------:R-:W-:-:S02]  /*72f0*/  ISETP.LT.OR P3, PT, R10, 0x72, P3 ;  /* 0x000000720a00780c */ /* 0x000fc40001f61670 */
[----:B------:R-:W-:Y:S01]  /*7300*/  FSEL R82, R82, -INF , !P2 ;  /* 0xff80000052527808 */ /* 0x000fe20005000000 */
[----:B------:R-:W-:Y:S01]  /*7310*/  MUFU.EX2 R172, R172 ;  /* 0x000000ac00ac7308 */ /* 0x000fe20000000800 */
[----:B------:R-:W-:Y:S02]  /*7320*/  FMNMX.FTZ R37, R79, R12, !PT ;  /* 0x0000000c4f257209 */ /* 0x000fe40007810000 */
[----:B------:R-:W-:Y:S01]  /*7330*/  ISETP.GT.AND P1, PT, R11, 0x79, P1 ;  /* 0x000000790b00780c */ /* 0x000fe20000f24270 */
[--C-:B------:R-:W-:Y:S01]  /*7340*/  FFMA.FTZ R11, R57, UR6, -R4.reuse ;  /* 0x00000006390b7c23 */ /* 0x100fe20008010804 */
[----:B------:R-:W-:Y:S01]  /*7350*/  ISETP.LT.OR P5, PT, R10, 0x79, P5 ;  /* 0x000000790a00780c */ /* 0x000fe20002fa1670 */
[----:B------:R-:W-:Y:S01]  /*7360*/  FFMA.FTZ R57, R65, UR6, -R4 ;  /* 0x0000000641397c23 */ /* 0x000fe20008010804 */
[----:B------:R-:W-:Y:S01]  /*7370*/  FSEL R83, R83, -INF , !P3 ;  /* 0xff80000053537808 */ /* 0x000fe20005800000 */
[----:B------:R-:W-:Y:S01]  /*7380*/  MUFU.EX2 R21, R21 ;  /* 0x0000001500157308 */ /* 0x000fe20000000800 */
[----:B------:R-:W-:-:S02]  /*7390*/  FMNMX.FTZ R12, R82, R37, !PT ;  /* 0x00000025520c7209 */ /* 0x000fc40007810000 */
[----:B------:R-:W-:Y:S02]  /*73a0*/  ISETP.LT.OR P1, PT, R10, 0x7a, P1 ;  /* 0x0000007a0a00780c */ /* 0x000fe40000f21670 */
[----:B------:R-:W-:Y:S02]  /*73b0*/  FSEL R86, R86, -INF , !P5 ;  /* 0xff80000056567808 */ /* 0x000fe40006800000 */
[----:B------:R-:W-:Y:S01]  /*73c0*/  FMNMX.FTZ R37, R83, R12, !PT ;  /* 0x0000000c53257209 */ /* 0x000fe20007810000 */
[----:B------:R-:W-:Y:S01]  /*73d0*/  MUFU.EX2 R174, R174 ;  /* 0x000000ae00ae7308 */ /* 0x000fe20000000800 */
[----:B------:R-:W-:Y:S02]  /*73e0*/  FSEL R87, R87, -INF , !P1 ;  /* 0xff80000057577808 */ /* 0x000fe40004800000 */
[----:B------:R-:W-:Y:S02]  /*73f0*/  FMNMX.FTZ R10, R86, R37, !PT ;  /* 0x00000025560a7209 */ /* 0x000fe40007810000 */
[----:B------:R-:W-:-:S02]  /*7400*/  FSEL R65, R0, RZ, P6 ;  /* 0x000000ff00417208 */ /* 0x000fc40003000000 */
[----:B------:R-:W-:Y:S01]  /*7410*/  FMNMX.FTZ R10, R87, R10, !PT ;  /* 0x0000000a570a7209 */ /* 0x000fe20007810000 */
[----:B------:R-:W-:Y:S02]  /*7420*/  MUFU.EX2 R25, R25 ;  /* 0x0000001900197308 */ /* 0x000fe40000000800 */
[----:B------:R-:W-:Y:S02]  /*7430*/  FADD.FTZ R6, -R65, R6 ;  /* 0x0000000641067221 */ /* 0x000fe40000010100 */
[----:B------:R-:W0:Y:S04]  /*7440*/  SHFL.BFLY PT, R37, R10, 0x2, 0x1f ;  /* 0x0c401f000a257f89 */ /* 0x000e2800000e0000 */
        /* <DEDUP_REMOVED lines=10> */
[----:B------:R-:W-:-:S03]  /*74f0*/  FMUL.FTZ R37, R6, UR6 ;  /* 0x0000000606257c20 */ /* 0x000fc60008410000 */
[C---:B------:R-:W-:Y:S01]  /*7500*/  FSETP.NEU.FTZ.AND P1, PT, R4.reuse, -INF , PT ;  /* 0xff8000000400780b */ /* 0x040fe20003f3d000 */
[----:B------:R-:W-:Y:S02]  /*7510*/  FMUL.FTZ R10, R4, UR6 ;  /* 0x00000006040a7c20 */ /* 0x000fe40008410000 */
[----:B------:R-:W0:Y:S03]  /*7520*/  MUFU.EX2 R37, R37 ;  /* 0x0000002500257308 */ /* 0x000e260000000800 */
[----:B------:R-:W-:-:S05]  /*7530*/  FSEL R6, R10, RZ, P1 ;  /* 0x000000ff0a067208 */ /* 0x000fca0000800000 */
[--C-:B------:R-:W-:Y:S01]  /*7540*/  FFMA.FTZ R183, R30, UR6, -R6.reuse ;  /* 0x000000061eb77c23 */ /* 0x100fe20008010806 */
[----:B------:R-:W-:Y:S01]  /*7550*/  FSEL R30, R4, RZ, P1 ;  /* 0x000000ff041e7208 */ /* 0x000fe20000800000 */
[--C-:B------:R-:W-:Y:S01]  /*7560*/  FFMA.FTZ R10, R26, UR6, -R6.reuse ;  /* 0x000000061a0a7c23 */ /* 0x100fe20008010806 */
[--C-:B------:R-:W-:Y:S01]  /*7570*/  FFMA.FTZ R181, R27, UR6, -R6.reuse ;  /* 0x000000061bb57c23 */ /* 0x100fe20008010806 */
[--C-:B------:R-:W-:Y:S01]  /*7580*/  FFMA.FTZ R12, R31, UR6, -R6.reuse ;  /* 0x000000061f0c7c23 */ /* 0x100fe20008010806 */
[--C-:B------:R-:W-:Y:S01]  /*7590*/  FFMA.FTZ R177, R34, UR6, -R6.reuse ;  /* 0x0000000622b17c23 */ /* 0x100fe20008010806 */
[----:B------:R-:W-:Y:S01]  /*75a0*/  FADD.FTZ R30, -R30, R7 ;  /* 0x000000071e1e7221 */ /* 0x000fe20000010100 */
[----:B------:R-:W-:Y:S01]  /*75b0*/  MUFU.EX2 R183, R183 ;  /* 0x000000b700b77308 */ /* 0x000fe20000000800 */
[----:B------:R-:W-:Y:S01]  /*75c0*/  FFMA.FTZ R14, R35, UR6, -R6 ;  /* 0x00000006230e7c23 */ /* 0x000fe20008010806 */
[----:B0-----:R-:W-:Y:S01]  /*75d0*/  FFMA.FTZ R34, R37, R3, R180 ;  /* 0x0000000325227223 */ /* 0x001fe200000100b4 */
[----:B------:R-:W-:Y:S01]  /*75e0*/  FMUL.FTZ R7, R30, UR6 ;  /* 0x000000061e077c20 */ /* 0x000fe20008410000 */
        /* <DEDUP_REMOVED lines=27> */
[----:B------:R-:W-:Y:S01]  /*77a0*/  FFMA.FTZ R157, R74, UR6, -R6 ;  /* 0x000000064a9d7c23 */ /* 0x000fe20008010806 */
[----:B------:R-:W2:Y:S01]  /*77b0*/  MUFU.EX2 R12, R12 ;  /* 0x0000000c000c7308 */ /* 0x000ea20000000800 */
[----:B0-----:R-:W-:Y:S01]  /*77c0*/  FFMA.FTZ R2, R7, R2, R10 ;  /* 0x0000000207027223 */ /* 0x001fe2000001000a */
        /* <DEDUP_REMOVED lines=17> */
[----:B0-----:R-:W-:Y:S01]  /*78e0*/  FADD.FTZ R3, R177, R2 ;  /* 0x00000002b1037221 */ /* 0x001fe20000010000 */
[----:B------:R-:W-:-:S04]  /*78f0*/  FADD.FTZ R42, R170, R27 ;  /* 0x0000001baa2a7221 */ /* 0x000fc80000010000 */
[----:B------:R-:W-:Y:S02]  /*7900*/  FADD.FTZ R27, R33, R42 ;  /* 0x0000002a211b7221 */ /* 0x000fe40000010000 */
[----:B------:R-:W0:Y:S01]  /*7910*/  MUFU.EX2 R20, R20 ;  /* 0x0000001400147308 */ /* 0x000e220000000800 */
[----:B-1----:R-:W-:Y:S01]  /*7920*/  FADD.FTZ R2, R14, R3 ;  /* 0x000000030e027221 */ /* 0x002fe20000010000 */
[----:B------:R-:W-:-:S04]  /*7930*/  FADD.FTZ R42, R164, R27 ;  /* 0x0000001ba42a7221 */ /* 0x000fc80000010000 */
[----:B------:R-:W-:Y:S01]  /*7940*/  FADD.FTZ R27, R11, R42 ;  /* 0x0000002a0b1b7221 */ /* 0x000fe20000010000 */
[----:B------:R-:W-:Y:S01]  /*7950*/  FFMA.FTZ R42, R79, UR6, -R6 ;  /* 0x000000064f2a7c23 */ /* 0x000fe20008010806 */
        /* <DEDUP_REMOVED lines=81> */
.L_x_7837:
[----:B------:R-:W-:Y:S01]  /*7e70*/  ULEA UR7, UR45, UR40, 0x3 ;  /* 0x000000282d077291 */ /* 0x000fe2000f8e183f */
[----:B------:R-:W-:Y:S01]  /*7e80*/  ISETP.GT.AND P1, PT, R8, UR48, PT ;  /* 0x0000003008007c0c */ /* 0x000fe2000bf24270 */
[----:B------:R-:W-:Y:S01]  /*7e90*/  UMOV UR44, UR39 ;  /* 0x00000027002c7c82 */ /* 0x000fe20008000000 */
[----:B------:R-:W-:Y:S01]  /*7ea0*/  UMOV UR45, UR38 ;  /* 0x00000026002d7c82 */ /* 0x000fe20008000000 */
[----:B------:R-:W-:Y:S01]  /*7eb0*/  UIADD3 UR7, UR7, 0x28860, URZ ;  /* 0x0002886007077890 */ /* 0x000fe2000fffe03f */
[----:B------:R-:W-:Y:S01]  /*7ec0*/  F2FP.BF16.F32.PACK_AB R155, R6, R155 ;  /* 0x0000009b069b723e */ /* 0x000fe200000010ff */
        /* <DEDUP_REMOVED lines=98> */
[----:B------:R-:W-:Y:S02]  /*84f0*/  IMAD.MOV.U32 R7, RZ, RZ, R4 ;  /* 0x000000ffff077224 */ /* 0x000fe400078e0004 */
[----:B------:R-:W-:Y:S01]  /*8500*/  IMAD.MOV.U32 R6, RZ, RZ, R0 ;  /* 0x000000ffff067224 */ /* 0x000fe200078e0000 */
[----:B------:R-:W-:Y:S06]  /*8510*/  @P1 BRA `(.L_x_7838) ;  /* 0xffffffcc00b01947 */ /* 0x000fec000383ffff */
.L_x_7819:
[----:B------:R-:W-:Y:S02]  /*8520*/  UISETP.NE.AND UP1, UPT, UR50, URZ, UPT ;  /* 0x0000003f3200728c */ /* 0x000fe4000bf25270 */
[----:B------:R-:W-:Y:S02]  /*8530*/  UISETP.NE.AND UP0, UPT, UR43, URZ, UPT ;  /* 0x0000003f2b00728c */ /* 0x000fe4000bf05270 */
[----:B------:R-:W-:Y:S02]  /*8540*/  UIADD3 UR7, UR46, 0x7f, URZ ;  /* 0x0000007f2e077890 */ /* 0x000fe4000fffe03f */
[----:B------:R-:W-:Y:S02]  /*8550*/  UIADD3 UR14, UR41, 0x1, -UR42 ;  /* 0x00000001290e7890 */ /* 0x000fe4000fffe82a */
[----:B------:R-:W-:-:S03]  /*8560*/  PLOP3.LUT P1, PT, PT, PT, UP0, 0x40, 0x0 ;  /* 0x000000000000781c */ /* 0x000fc60003f2e808 */
        /* <DEDUP_REMOVED lines=18> */
.L_x_7840:
[----:B------:R-:W-:Y:S02]  /*8690*/  ULDC UR18, c[0x0][0x9e4] ;  /* 0x0002790000127ab9 */ /* 0x000fe40000000800 */
[----:B------:R-:W-:-:S11]  /*86a0*/  UISETP.NE.AND UP0, UPT, UR18, 0x1, UPT ;  /* 0x000000011200788c */ /* 0x000fd6000bf05270 */
[----:B------:R-:W-:Y:S02]  /*86b0*/  @UP0 ULDC.64 UR10, c[0x0][0x9e8] ;  /* 0x00027a00000a0ab9 */ /* 0x000fe40000000a00 */
[----:B------:R-:W-:-:S04]  /*86c0*/  UIMAD.WIDE.U32 UR14, UR7, UR10, URZ ;  /* 0x0000000a070e72a5 */ /* 0x000fc8000f8e003f */
[----:B------:R-:W-:-:S12]  /*86d0*/  @UP0 USHF.R.U32.HI UR7, URZ, UR11, UR15 ;  /* 0x0000000b3f070299 */ /* 0x000fd8000801160f */
.L_x_7841:
[----:B------:R-:W-:-:S04]  /*86e0*/  UIMAD UR7, UR7, UR18, URZ ;  /* 0x00000012070772a4 */ /* 0x000fc8000f8e023f */
[----:B------:R-:W-:-:S04]  /*86f0*/  UISETP.LT.AND UP0, UPT, UR59, UR7, UPT ;  /* 0x000000073b00728c */ /* 0x000fc8000bf01270 */
[----:B------:R-:W-:-:S12]  /*8700*/  USEL UR59, UR59, UR7, !UP0 ;  /* 0x000000073b3b7287 */ /* 0x000fd8000c000000 */
.L_x_7839:
        /* <DEDUP_REMOVED lines=13> */
.L_x_7853:
[----:B------:R-:W-:Y:S01]  /*87e0*/  ISETP.NE.AND P2, PT, RZ, UR49, PT ;  /* 0x00000031ff007c0c */ /* 0x000fe2000bf45270 */
[----:B------:R-:W-:-:S04]  /*87f0*/  UISETP.NE.AND UP0, UPT, UR45, 0x1, UPT ;  /* 0x000000012d00788c */ /* 0x000fc8000bf05270 */
[----:B------:R-:W-:-:S04]  /*8800*/  USEL UR39, URZ, 0x1, UP0 ;  /* 0x000000013f277887 */ /* 0x000fc80008000000 */
[----:B------:R-:W-:-:S04]  /*8810*/  ULOP3.LUT UR39, UR44, UR39, URZ, 0x3c, !UPT ;  /* 0x000000272c277292 */ /* 0x000fc8000f8e3c3f */
[----:B------:R-:W-:Y:S08]  /*8820*/  @P2 BRA `(.L_x_7843) ;  /* 0x0000000000382947 */ /* 0x000ff00003800000 */
[----:B------:R-:W-:Y:S05]  /*8830*/  @!P0 BRA `(.L_x_7844) ;  /* 0x0000000000048947 */ /* 0x000fea0003800000 */
[----:B------:R-:W-:Y:S01]  /*8840*/  BPT.TRAP 0x1 ;  /* 0x000000040000795c */ /* 0x000fe20000300000 */
.L_x_7844:
        /* <DEDUP_REMOVED lines=9> */
.L_x_7845:
[----:B-1----:R-:W-:Y:S05]  /*88e0*/  @P1 BRA `(.L_x_7843) ;  /* 0x0000000000081947 */ /* 0x002fea0003800000 */
[----:B------:R-:W1:Y:S02]  /*88f0*/  SYNCS.PHASECHK.TRANS64.TRYWAIT P1, [UR6+0x28830], R0 ;  /* 0x02883000ff0075a7 */ /* 0x000e640008020146 */
[----:B-1----:R-:W-:Y:S05]  /*8900*/  @!P1 BRA `(.L_x_7846) ;  /* 0x000000f0006c9947 */ /* 0x002fea0003800000 */
.L_x_7843:
        /* <DEDUP_REMOVED lines=51> */
.L_x_7848:
[----:B------:R-:W-:Y:S01]  /*8c40*/  ULEA UR6, UR45, UR40, 0x3 ;  /* 0x000000282d067291 */ /* 0x000fe2000f8e183f */
[----:B------:R-:W-:-:S05]  /*8c50*/  IMAD.U32 R0, RZ, RZ, UR44 ;  /* 0x0000002cff007e24 */ /* 0x000fca000f8e00ff */
[----:B------:R-:W-:-:S04]  /*8c60*/  SHF.L.U32 R0, R0, 0x1f, RZ ;  /* 0x0000001f00007819 */ /* 0x000fc800000006ff */
[----:B------:R0:W1:Y:S01]  /*8c70*/  SYNCS.PHASECHK.TRANS64.TRYWAIT P1, [UR6+0x28850], R0 ;  /* 0x02885000ff0075a7 */ /* 0x0000620008020146 */
[----:B------:R-:W-:Y:S05]  /*8c80*/  @!P0 BRA `(.L_x_7849) ;  /* 0x0000000000048947 */ /* 0x000fea0003800000 */
[----:B------:R-:W-:Y:S01]  /*8c90*/  BPT.TRAP 0x1 ;  /* 0x000000040000795c */ /* 0x000fe20000300000 */
.L_x_7849:
[----:B-1----:R-:W-:Y:S05]  /*8ca0*/  @P1 BRA `(.L_x_7847) ;  /* 0x0000000000081947 */ /* 0x002fea0003800000 */
[----:B------:R-:W1:Y:S02]  /*8cb0*/  SYNCS.PHASECHK.TRANS64.TRYWAIT P1, [UR6+0x28850], R0 ;  /* 0x02885000ff0075a7 */ /* 0x000e640008020146 */
[----:B-1----:R-:W-:Y:S05]  /*8cc0*/  @!P1 BRA `(.L_x_7850) ;  /* 0x000000ec00949947 */ /* 0x002fea0003800000 */
.L_x_7847:
        /* <DEDUP_REMOVED lines=51> */
.L_x_7851:
[----:B0-----:R-:W-:Y:S01]  /*9000*/  FMNMX.FTZ R0, R24, R5, !PT ;  /* 0x0000000518007209 */ /* 0x001fe20007810000 */
[----:B------:R-:W-:Y:S01]  /*9010*/  UMOV UR6, UR51 ;  /* 0x0000003300067c82 */ /* 0x000fe20008000000 */
[----:B------:R-:W-:Y:S01]  /*9020*/  FMNMX.FTZ R4, R26, R7, !PT ;  /* 0x000000071a047209 */ /* 0x000fe20007810000 */
        /* <DEDUP_REMOVED lines=75> */
[----:B------:R-:W-:-:S03]  /*94e0*/  FMUL.FTZ R10, R0, UR6 ;  /* 0x00000006000a7c20 */ /* 0x000fc60008410000 */
[----:B------:R-:W-:Y:S01]  /*94f0*/  FMUL.FTZ R13, R5, UR6 ;  /* 0x00000006050d7c20 */ /* 0x000fe20008410000 */
[--C-:B------:R-:W-:Y:S01]  /*9500*/  FFMA.FTZ R153, R41, UR6, -R10.reuse ;  /* 0x0000000629997c23 */ /* 0x100fe2000801080a */
[----:B------:R-:W-:Y:S01]  /*9510*/  FADD.FTZ R5, -R4, R7 ;  /* 0x0000000704057221 */ /* 0x000fe20000010100 */
        /* <DEDUP_REMOVED lines=25> */
[--C-:B0-----:R-:W-:Y:S01]  /*96b0*/  FFMA.FTZ R13, R73, UR6, -R10.reuse ;  /* 0x00000006490d7c23 */ /* 0x101fe2000801080a */
        /* <DEDUP_REMOVED lines=8> */
[----:B------:R-:W0:Y:S02]  /*9740*/  MUFU.EX2 R7, R7 ;  /* 0x0000000700077308 */ /* 0x000e240000000800 */
        /* <DEDUP_REMOVED lines=25> */
[----:B------:R-:W-:-:S05]  /*98e0*/  FFMA.FTZ R163, R70, UR6, -R10 ;  /* 0x0000000646a37c23 */ /* 0x000fca000801080a */
        /* <DEDUP_REMOVED lines=41> */
[----:B0-----:R-:W-:Y:S01]  /*9b80*/  FADD.FTZ R42, R174, R27 ;  /* 0x0000001bae2a7221 */ /* 0x001fe20000010000 */
[----:B------:R-:W-:-:S06]  /*9b90*/  FFMA.FTZ R27, R74, UR6, -R10 ;  /* 0x000000064a1b7c23 */ /* 0x000fcc000801080a */
        /* <DEDUP_REMOVED lines=93> */
.L_x_7852:
[----:B------:R-:W-:Y:S01]  /*a170*/  ULEA UR7, UR45, UR40, 0x3 ;  /* 0x000000282d077291 */ /* 0x000fe2000f8e183f */
[----:B------:R-:W-:Y:S01]  /*a180*/  ISETP.GT.AND P1, PT, R8, UR48, PT ;  /* 0x0000003008007c0c */ /* 0x000fe2000bf24270 */
[----:B------:R-:W-:Y:S01]  /*a190*/  UMOV UR44, UR39 ;  /* 0x00000027002c7c82 */ /* 0x000fe20008000000 */
[----:B------:R-:W-:Y:S01]  /*a1a0*/  UMOV UR45, UR38 ;  /* 0x00000026002d7c82 */ /* 0x000fe20008000000 */
[----:B------:R-:W-:Y:S01]  /*a1b0*/  UIADD3 UR7, UR7, 0x28860, URZ ;  /* 0x0002886007077890 */ /* 0x000fe2000fffe03f */
[----:B------:R-:W-:Y:S01]  /*a1c0*/  F2FP.BF16.F32.PACK_AB R180, R180, R7 ;  /* 0x00000007b4b4723e */ /* 0x000fe200000010ff */
[-C--:B------:R-:W-:Y:S01]  /*a1d0*/  FMUL.FTZ R90, R90, R5.reuse ;  /* 0x000000055a5a7220 */ /* 0x080fe20000410000 */
[----:B------:R-:W-:Y:S01]  /*a1e0*/  F2FP.BF16.F32.PACK_AB R182, R159, R182 ;  /* 0x000000b69fb6723e */ /* 0x000fe200000010ff */
[----:B------:R-:W-:Y:S01]  /*a1f0*/  UPRMT UR7, UR53, 0x654, UR7 ;  /* 0x0000065435077896 */ /* 0x000fe20008000007 */
[----:B------:R-:W-:Y:S01]  /*a200*/  F2FP.BF16.F32.PACK_AB R176, R157, R176 ;  /* 0x000000b09db0723e */ /* 0x000fe200000010ff */
[-C--:B------:R-:W-:Y:S01]  /*a210*/  FMUL.FTZ R91, R91, R5.reuse ;  /* 0x000000055b5b7220 */ /* 0x080fe20000410000 */
[----:B------:R-:W-:Y:S01]  /*a220*/  F2FP.BF16.F32.PACK_AB R178, R155, R178 ;  /* 0x000000b29bb2723e */ /* 0x000fe200000010ff */
[-C--:B------:R-:W-:Y:S01]  /*a230*/  FMUL.FTZ R94, R94, R5.reuse ;  /* 0x000000055e5e7220 */ /* 0x080fe20000410000 */
        /* <DEDUP_REMOVED lines=92> */
[----:B------:R-:W-:Y:S01]  /*a800*/  IMAD.MOV.U32 R5, RZ, RZ, R0 ;  /* 0x000000ffff057224 */ /* 0x000fe200078e0000 */
[----:B------:R-:W-:Y:S06]  /*a810*/  @P1 BRA `(.L_x_7853) ;  /* 0xffffffdc00f01947 */ /* 0x000fec000383ffff */
.L_x_7842:
        /* <DEDUP_REMOVED lines=10> */
.L_x_7873:
[----:B------:R-:W-:Y:S01]  /*a8c0*/  UIADD3 UR38, UR45, 0x1, URZ ;  /* 0x000000012d267890 */ /* 0x000fe2000fffe03f */
[----:B------:R-:W-:-:S03]  /*a8d0*/  ISETP.NE.AND P2, PT, RZ, UR49, PT ;  /* 0x00000031ff007c0c */ /* 0x000fc6000bf45270 */
[----:B------:R-:W-:-:S04]  /*a8e0*/  UISETP.NE.AND UP0, UPT, UR38, 0x2, UPT ;  /* 0x000000022600788c */ /* 0x000fc8000bf05270 */
[----:B------:R-:W-:Y:S02]  /*a8f0*/  USEL UR39, URZ, 0x1, UP0 ;  /* 0x000000013f277887 */ /* 0x000fe40008000000 */
[----:B------:R-:W-:Y:S02]  /*a900*/  USEL UR38, UR38, URZ, UP0 ;  /* 0x0000003f26267287 */ /* 0x000fe40008000000 */
[----:B------:R-:W-:Y:S02]  /*a910*/  ULOP3.LUT UR39, UR44, UR39, URZ, 0x3c, !UPT ;  /* 0x000000272c277292 */ /* 0x000fe4000f8e3c3f */
[----:B------:R-:W-:Y:S10]  /*a920*/  @P2 BRA `(.L_x_7855) ;  /* 0x00000000002c2947 */ /* 0x000ff40003800000 */
[----:B------:R-:W-:Y:S05]  /*a930*/  @!P0 BRA `(.L_x_7856) ;  /* 0x0000000000048947 */ /* 0x000fea0003800000 */
[----:B------:R-:W-:Y:S01]  /*a940*/  BPT.TRAP 0x1 ;  /* 0x000000040000795c */ /* 0x000fe20000300000 */
.L_x_7856:
[----:B------:R-:W-:Y:S01]  /*a950*/  ULEA UR6, UR38, UR40, 0x3 ;  /* 0x0000002826067291 */ /* 0x000fe2000f8e183f */
[----:B------:R-:W-:-:S05]  /*a960*/  IMAD.U32 R0, RZ, RZ, UR39 ;  /* 0x00000027ff007e24 */ /* 0x000fca000f8e00ff */
[----:B------:R-:W-:-:S04]  /*a970*/  SHF.L.U32 R0, R0, 0x1f, RZ ;  /* 0x0000001f00007819 */ /* 0x000fc800000006ff */
[----:B------:R0:W1:Y:S01]  /*a980*/  SYNCS.PHASECHK.TRANS64.TRYWAIT P1, [UR6+0x28830], R0 ;  /* 0x02883000ff0075a7 */ /* 0x0000620008020146 */
[----:B------:R-:W-:Y:S05]  /*a990*/  @!P0 BRA `(.L_x_7857) ;  /* 0x0000000000048947 */ /* 0x000fea0003800000 */
[----:B------:R-:W-:Y:S01]  /*a9a0*/  BPT.TRAP 0x1 ;  /* 0x000000040000795c */ /* 0x000fe20000300000 */
.L_x_7857:
[----:B-1----:R-:W-:Y:S05]  /*a9b0*/  @P1 BRA `(.L_x_7855) ;  /* 0x0000000000081947 */ /* 0x002fea0003800000 */
[----:B------:R-:W1:Y:S02]  /*a9c0*/  SYNCS.PHASECHK.TRANS64.TRYWAIT P1, [UR6+0x28830], R0 ;  /* 0x02883000ff0075a7 */ /* 0x000e640008020146 */
[----:B-1----:R-:W-:Y:S05]  /*a9d0*/  @!P1 BRA `(.L_x_7858) ;  /* 0x000000d000689947 */ /* 0x002fea0003800000 */
.L_x_7855:
[----:B------:R-:W2:Y:S01]  /*a9e0*/  S2R R4, SR_TID.X ;  /* 0x0000000000047919 */ /* 0x000ea20000002100 */
[----:B------:R-:W-:Y:S01]  /*a9f0*/  ULEA UR30, UR38, UR47, 0xb ;  /* 0x0000002f261e7291 */ /* 0x000fe2000f8e583f */
[----:B------:R-:W-:Y:S01]  /*aa00*/  UMOV UR35, 0x40000040 ;  /* 0x4000004000237882 */ /* 0x000fe20000000000 */
[----:B------:R-:W-:Y:S02]  /*aa10*/  UMOV UR7, 0x40000040 ;  /* 0x4000004000077882 */ /* 0x000fe40000000000 */
[----:B------:R-:W-:Y:S02]  /*aa20*/  UIADD3 UR6, UR30, 0x2, URZ ;  /* 0x000000021e067890 */ /* 0x000fe4000fffe03f */
[----:B------:R-:W-:Y:S02]  /*aa30*/  UIADD3 UR10, UR30, 0x4, URZ ;  /* 0x000000041e0a7890 */ /* 0x000fe4000fffe03f */
[----:B------:R-:W-:Y:S01]  /*aa40*/  UMOV UR34, UR30 ;  /* 0x0000001e00227c82 */ /* 0x000fe20008000000 */
        /* <DEDUP_REMOVED lines=41> */
.L_x_7860:
[----:B------:R-:W-:Y:S01]  /*ace0*/  ULEA UR6, UR45, UR40, 0x3 ;  /* 0x000000282d067291 */ /* 0x000fe2000f8e183f */
[----:B------:R-:W-:-:S05]  /*acf0*/  IMAD.U32 R0, RZ, RZ, UR44 ;  /* 0x0000002cff007e24 */ /* 0x000fca000f8e00ff */
[----:B------:R-:W-:-:S04]  /*ad00*/  SHF.L.U32 R0, R0, 0x1f, RZ ;  /* 0x0000001f00007819 */ /* 0x000fc800000006ff */
[----:B------:R0:W1:Y:S01]  /*ad10*/  SYNCS.PHASECHK.TRANS64.TRYWAIT P1, [UR6+0x28850], R0 ;  /* 0x02885000ff0075a7 */ /* 0x0000620008020146 */
[----:B------:R-:W-:Y:S05]  /*ad20*/  @!P0 BRA `(.L_x_7861) ;  /* 0x0000000000048947 */ /* 0x000fea0003800000 */
[----:B------:R-:W-:Y:S01]  /*ad30*/  BPT.TRAP 0x1 ;  /* 0x000000040000795c */ /* 0x000fe20000300000 */
.L_x_7861:
[----:B-1----:R-:W-:Y:S05]  /*ad40*/  @P1 BRA `(.L_x_7859) ;  /* 0x0000000000081947 */ /* 0x002fea0003800000 */
[----:B------:R-:W1:Y:S02]  /*ad50*/  SYNCS.PHASECHK.TRANS64.TRYWAIT P1, [UR6+0x28850], R0 ;  /* 0x02885000ff0075a7 */ /* 0x000e640008020146 */
[----:B-1----:R-:W-:Y:S05]  /*ad60*/  @!P1 BRA `(.L_x_7862) ;  /* 0x000000cc009c9947 */ /* 0x002fea0003800000 */
.L_x_7859:
        /* <DEDUP_REMOVED lines=51> */
.L_x_7863:
        /* <DEDUP_REMOVED lines=38> */
.L_x_7866:
[----:B------:R-:W-:-:S05]  /*b300*/  IMAD.U32 R15, RZ, RZ, UR48 ;  /* 0x00000030ff0f7e24 */ /* 0x000fca000f8e00ff */
[----:B------:R-:W-:-:S13]  /*b310*/  ISETP.NE.AND P1, PT, R15, 0x1, PT ;  /* 0x000000010f00780c */ /* 0x000fda0003f25270 */
[----:B------:R-:W0:Y:S02]  /*b320*/  @P1 LDC.64 R4, c[0x0][0x9e8] ;  /* 0x00027a00ff041b82 */ /* 0x000e240000000a00 */
[----:B0-----:R-:W-:-:S05]  /*b330*/  @P1 IMAD.HI.U32 R4, R12, R4, RZ ;  /* 0x000000040c041227 */ /* 0x001fca00078e00ff */
[----:B------:R-:W-:-:S07]  /*b340*/  @P1 SHF.R.U32.HI R12, RZ, R5, R4 ;  /* 0x00000005ff0c1219 */ /* 0x000fce0000011604 */
.L_x_7867:
[----:B------:R-:W-:Y:S05]  /*b350*/  BSYNC B0 ;  /* 0x0000000000007941 */ /* 0x000fea0003800000 */
.L_x_7865:
[----:B------:R-:W-:-:S04]  /*b360*/  IMAD R5, R12, R15, -R9 ;  /* 0x0000000f0c057224 */ /* 0x000fc800078e0a09 */
[----:B------:R-:W-:-:S05]  /*b370*/  IMAD.IADD R5, R5, 0x1, -R16 ;  /* 0x0000000105057824 */ /* 0x000fca00078e0a10 */
[----:B------:R-:W-:Y:S02]  /*b380*/  VIADDMNMX R10, R5, R15, R10, PT ;  /* 0x0000000f050a7246 */ /* 0x000fe4000380010a */
[----:B------:R-:W-:-:S07]  /*b390*/  VIMNMX R11, R11, R5, !PT ;  /* 0x000000050b0b7248 */ /* 0x000fce0007fe0100 */
.L_x_7864:
        /* <DEDUP_REMOVED lines=116> */
.L_x_7870:
[----:B------:R-:W-:-:S05]  /*bae0*/  IMAD.U32 R12, RZ, RZ, UR48 ;  /* 0x00000030ff0c7e24 */ /* 0x000fca000f8e00ff */
[----:B------:R-:W-:-:S13]  /*baf0*/  ISETP.NE.AND P2, PT, R12, 0x1, PT ;  /* 0x000000010c00780c */ /* 0x000fda0003f45270 */
[----:B------:R-:W0:Y:S02]  /*bb00*/  @P2 LDC.64 R4, c[0x0][0x9e8] ;  /* 0x00027a00ff042b82 */ /* 0x000e240000000a00 */
[----:B0-----:R-:W-:-:S05]  /*bb10*/  @P2 IMAD.HI.U32 R4, R0, R4, RZ ;  /* 0x0000000400042227 */ /* 0x001fca00078e00ff */
[----:B------:R-:W-:-:S07]  /*bb20*/  @P2 SHF.R.U32.HI R0, RZ, R5, R4 ;  /* 0x00000005ff002219 */ /* 0x000fce0000011604 */
.L_x_7871:
[----:B------:R-:W-:Y:S05]  /*bb30*/  BSYNC B0 ;  /* 0x0000000000007941 */ /* 0x000fea0003800000 */
.L_x_7869:
[----:B------:R-:W-:-:S04]  /*bb40*/  IMAD R9, R0, R12, -R9 ;  /* 0x0000000c00097224 */ /* 0x000fc800078e0a09 */
[----:B------:R-:W-:-:S05]  /*bb50*/  IMAD.IADD R9, R9, 0x1, -R16 ;  /* 0x0000000109097824 */ /* 0x000fca00078e0a10 */
[----:B------:R-:W-:Y:S02]  /*bb60*/  VIADDMNMX R10, R9, R12, R10, PT ;  /* 0x0000000c090a7246 */ /* 0x000fe4000380010a */
[----:B------:R-:W-:-:S07]  /*bb70*/  VIMNMX R11, R11, R9, !PT ;  /* 0x000000090b0b7248 */ /* 0x000fce0007fe0100 */
.L_x_7868:
        /* <DEDUP_REMOVED lines=377> */
.L_x_7872:
        /* <DEDUP_REMOVED lines=107> */
.L_x_7854:
[----:B------:R-:W-:Y:S06]  /*d9c0*/  BAR.ARV 0x8, 0x180 ;  /* 0x0206000000007b1d */ /* 0x000fec0000002000 */
[----:B------:R-:W-:Y:S05]  /*d9d0*/  @!P0 BRA `(.L_x_7874) ;  /* 0x0000000000048947 */ /* 0x000fea0003800000 */
[----:B------:R-:W-:Y:S01]  /*d9e0*/  BPT.TRAP 0x1 ;  /* 0x000000040000795c */ /* 0x000fe20000300000 */
.L_x_7874:
[----:B------:R-:W-:Y:S01]  /*d9f0*/  ULEA UR5, UR38, UR40, 0x3 ;  /* 0x0000002826057291 */ /* 0x000fe2000f8e183f */
[----:B------:R-:W-:-:S05]  /*da00*/  IMAD.U32 R5, RZ, RZ, UR39 ;  /* 0x00000027ff057e24 */ /* 0x000fca000f8e00ff */
[----:B------:R-:W-:-:S04]  /*da10*/  SHF.L.U32 R5, R5, 0x1f, RZ ;  /* 0x0000001f05057819 */ /* 0x000fc800000006ff */
[----:B------:R0:W1:Y:S01]  /*da20*/  SYNCS.PHASECHK.TRANS64.TRYWAIT P1, [UR5+0x28850], R5 ;  /* 0x02885005ff0075a7 */ /* 0x0000620008020145 */
[----:B------:R-:W-:Y:S05]  /*da30*/  @!P0 BRA `(.L_x_7875) ;  /* 0x0000000000048947 */ /* 0x000fea0003800000 */
[----:B------:R-:W-:Y:S01]  /*da40*/  BPT.TRAP 0x1 ;  /* 0x000000040000795c */ /* 0x000fe20000300000 */
.L_x_7875:
[----:B-1----:R-:W-:Y:S05]  /*da50*/  @P1 BRA `(.L_x_7876) ;  /* 0x0000000000081947 */ /* 0x002fea0003800000 */
[----:B------:R-:W1:Y:S02]  /*da60*/  SYNCS.PHASECHK.TRANS64.TRYWAIT P1, [UR5+0x28850], R5 ;  /* 0x02885005ff0075a7 */ /* 0x000e640008020145 */
[----:B-1----:R-:W-:Y:S05]  /*da70*/  @!P1 BRA `(.L_x_7877) ;  /* 0x000000a000709947 */ /* 0x002fea0003800000 */
.L_x_7876:
[----:B------:R-:W-:Y:S01]  /*da80*/  UIADD3 UR40, UR40, 0x400, URZ ;  /* 0x0000040028287890 */ /* 0x000fe2000fffe03f */
[----:B------:R-:W-:Y:S01]  /*da90*/  WARPGROUP.ARRIVE ;  /* 0x00000000000079c5 */ /* 0x000fe20000000000 */
[----:B------:R-:W-:Y:S01]  /*daa0*/  UMOV UR11, 0x40000040 ;  /* 0x40000040000b7882 */ /* 0x000fe20000000000 */
[----:B-1----:R-:W1:Y:S01]  /*dab0*/  SHFL.BFLY PT, R6, R3, 0x2, 0x1f ;  /* 0x0c401f0003067f89 */ /* 0x002e6200000e0000 */
[----:B------:R-:W-:Y:S01]  /*dac0*/  USHF.R.U32.HI UR40, URZ, 0x4, UR40 ;  /* 0x000000043f287899 */ /* 0x000fe20008011628 */
[----:B------:R-:W-:Y:S02]  /*dad0*/  IMAD.U32 R12, RZ, RZ, UR6 ;  /* 0x00000006ff0c7e24 */ /* 0x000fe4000f8e00ff */
[----:B0-----:R-:W0:Y:S01]  /*dae0*/  SHFL.BFLY PT, R5, R2, 0x2, 0x1f ;  /* 0x0c401f0002057f89 */ /* 0x001e2200000e0000 */
[----:B------:R-:W-:Y:S01]  /*daf0*/  ULOP3.LUT UR40, UR40, 0x3fff, URZ, 0xc0, !UPT ;  /* 0x00003fff28287892 */ /* 0x000fe2000f8ec03f */
[----:B------:R-:W-:Y:S02]  /*db00*/  IMAD.MOV.U32 R21, RZ, RZ, -0x800000 ;  /* 0xff800000ff157424 */ /* 0x000fe400078e00ff */
[----:B------:R-:W-:Y:S01]  /*db10*/  IMAD.MOV.U32 R20, RZ, RZ, -0x800000 ;  /* 0xff800000ff147424 */ /* 0x000fe200078e00ff */
[----:B------:R-:W-:-:S04]  /*db20*/  ULOP3.LUT UR4, UR40, 0x4000000, URZ, 0xfc, !UPT ;  /* 0x0400000028047892 */ /* 0x000fc8000f8efc3f */
[----:B------:R-:W-:-:S07]  /*db30*/  ULEA UR4, UR38, UR4, 0xb ;  /* 0x0000000426047291 */ /* 0x000fce000f8e583f */
[----:B------:R-:W-:Y:S02]  /*db40*/  UMOV UR10, UR4 ;  /* 0x00000004000a7c82 */ /* 0x000fe40008000000 */
[----:B------:R-:W-:Y:S01]  /*db50*/  HGMMA.64x128x16.F32.BF16 R88, R180, gdesc[UR8].tnspB, R88, gsb0 ;  /* 0x41e00008b4587df0 */ /* 0x000fe20008001858 */
[----:B------:R-:W-:Y:S01]  /*db60*/  UIADD3 UR10, UR4, 0x80, URZ ;  /* 0x00000080040a7890 */ /* 0x000fe2000fffe03f */
[----:B-1----:R-:W-:Y:S01]  /*db70*/  FADD.FTZ R6, R6, R3 ;  /* 0x0000000306067221 */ /* 0x002fe20000010000 */
[----:B------:R-:W-:Y:S01]  /*db80*/  UMOV UR11, 0x40000040 ;  /* 0x40000040000b7882 */ /* 0x000fe20000000000 */
[----:B------:R-:W-:Y:S02]  /*db90*/  IMAD.U32 R3, RZ, RZ, UR6 ;  /* 0x00000006ff037e24 */ /* 0x000fe4000f8e00ff */
[----:B0-----:R-:W-:Y:S01]  /*dba0*/  FADD.FTZ R7, R5, R2 ;  /* 0x0000000205077221 */ /* 0x001fe20000010000 */
[----:B------:R-:W-:Y:S01]  /*dbb0*/  IMAD.MOV.U32 R2, RZ, RZ, RZ ;  /* 0x000000ffff027224 */ /* 0x000fe200078e00ff */
[----:B------:R-:W0:Y:S04]  /*dbc0*/  SHFL.BFLY PT, R5, R6, 0x1, 0x1f ;  /* 0x0c201f0006057f89 */ /* 0x000e2800000e0000 */
[----:B------:R-:W1:Y:S01]  /*dbd0*/  SHFL.BFLY PT, R8, R7, 0x1, 0x1f ;  /* 0x0c201f0007087f89 */ /* 0x000e6200000e0000 */
[----:B0-----:R-:W-:Y:S01]  /*dbe0*/  FADD.FTZ R10, R6, R5 ;  /* 0x00000005060a7221 */ /* 0x001fe20000010000 */
[----:B-1----:R-:W-:-:S04]  /*dbf0*/  FADD.FTZ R11, R7, R8 ;  /* 0x00000008070b7221 */ /* 0x002fc80000010000 */
[----:B------:R-:W-:Y:S01]  /*dc00*/  FSETP.NE.FTZ.AND P1, PT, R10, RZ, PT ;  /* 0x000000ff0a00720b */ /* 0x000fe20003f35000 */
[----:B------:R-:W-:Y:S01]  /*dc10*/  IMAD.MOV.U32 R8, RZ, RZ, RZ ;  /* 0x000000ffff087224 */ /* 0x000fe200078e00ff */
[----:B------:R-:W-:-:S11]  /*dc20*/  FSETP.NE.FTZ.AND P2, PT, R11, RZ, PT ;  /* 0x000000ff0b00720b */ /* 0x000fd60003f55000 */
[----:B------:R-:W0:Y:S01]  /*dc30*/  @P1 MUFU.LG2 R5, R10 ;  /* 0x0000000a00051308 */ /* 0x000e220000000c00 */
[----:B------:R-:W-:Y:S01]  /*dc40*/  @P1 FMUL.FTZ R3, R3, 0.69314718246459960938 ;  /* 0x3f31721803031820 */ /* 0x000fe20000410000 */
        /* <DEDUP_REMOVED lines=45> */
.L_x_7878:
        /* <DEDUP_REMOVED lines=37> */
[----:B------:R-:W-:Y:S01]  /*e170*/  USEL UR4, URZ, 0x1, UP0 ;  /* 0x000000013f047887 */ /* 0x000fe20008000000 */
        /* <DEDUP_REMOVED lines=33> */
[----:B------:R-:W-:-:S02]  /*e390*/  UIADD3 UR61, UR61, 0x1, URZ ;  /* 0x000000013d3d7890 */ /* 0x000fc4000fffe03f */
[----:B------:R-:W-:Y:S02]  /*e3a0*/  USEL UR38, UR38, URZ, UP0 ;  /* 0x0000003f26267287 */ /* 0x000fe40008000000 */
[----:B------:R-:W-:-:S12]  /*e3b0*/  ULOP3.LUT UR39, UR39, UR4, URZ, 0x3c, !UPT ;  /* 0x0000000427277292 */ /* 0x000fd8000f8e3c3f */
.L_x_7800:
[----:B------:R-:W0:Y:S01]  /*e3c0*/  S2R R5, SR_CgaCtaId ;  /* 0x0000000000057919 */ /* 0x000e220000008800 */
[----:B------:R-:W-:Y:S01]  /*e3d0*/  MOV R0, 0x400 ;  /* 0x0000040000007802 */ /* 0x000fe20000000f00 */
[----:B------:R-:W-:Y:S01]  /*e3e0*/  BSSY B0, `(.L_x_7879) ;  /* 0x00002e8000007945 */ /* 0x000fe20003800000 */
[----:B------:R-:W-:Y:S02]  /*e3f0*/  BAR.SYNC.DEFER_BLOCKING 0x5, 0x180 ;  /* 0x0146000000007b1d */ /* 0x000fe40000010000 */
[----:B0-----:R-:W-:-:S05]  /*e400*/  LEA R0, R5, R0, 0x18 ;  /* 0x0000000005007211 */ /* 0x001fca00078ec0ff */
[----:B------:R-:W0:Y:S02]  /*e410*/  LDS.128 R4, [R0+0x288d0] ;  /* 0x0288d00000047984 */ /* 0x000e240000000c00 */
[----:B0-----:R-:W-:Y:S02]  /*e420*/  R2UR UR6, R5 ;  /* 0x00000000050672ca */ /* 0x001fe400000e0000 */
[----:B------:R-:W-:Y:S02]  /*e430*/  R2UR UR5, R6 ;  /* 0x00000000060572ca */ /* 0x000fe400000e0000 */
[----:B------:R-:W-:Y:S01]  /*e440*/  R2UR UR7, R7 ;  /* 0x00000000070772ca */ /* 0x000fe200000e0000 */
[----:B------:R-:W-:Y:S06]  /*e450*/  BAR.ARV 0x4, 0x180 ;  /* 0x0106000000007b1d */ /* 0x000fec0000002000 */
[----:B------:R-:W-:Y:S08]  /*e460*/  @P0 BRA `(.L_x_7880) ;  /* 0x0000002000640947 */ /* 0x000ff00003800000 */
[----:B------:R-:W0:Y:S01]  /*e470*/  S2R R5, SR_SWINHI ;  /* 0x0000000000057919 */ /* 0x000e220000002f00 */
[----:B------:R-:W-:Y:S01]  /*e480*/  ULDC.64 UR10, c[0x0][0xc00] ;  /* 0x00030000000a7ab9 */ /* 0x000fe20000000a00 */
[----:B------:R-:W-:Y:S01]  /*e490*/  ULDC.64 UR8, c[0x0][0xc00] ;  /* 0x0003000000087ab9 */ /* 0x000fe20000000a00 */
[----:B------:R-:W1:Y:S01]  /*e4a0*/  LDC R45, c[0x0][0xbe8] ;  /* 0x0002fa00ff2d7b82 */ /* 0x000e620000000800 */
[----:B------:R-:W-:Y:S01]  /*e4b0*/  UIMAD.WIDE UR8, UR57, 0x4, UR8 ;  /* 0x00000004390878a5 */ /* 0x000fe2000f8e0208 */
[----:B------:R-:W-:Y:S02]  /*e4c0*/  MOV R32, R0 ;  /* 0x0000000000207202 */ /* 0x000fe40000000f00 */
[----:B0-----:R-:W-:-:S03]  /*e4d0*/  MOV R33, R5 ;  /* 0x0000000500217202 */ /* 0x001fc60000000f00 */
[----:B------:R-:W-:-:S03]  /*e4e0*/  IMAD.WIDE R4, R218, 0x2, R32 ;  /* 0x00000002da047825 */ /* 0x000fc600078e0220 */
[C---:B------:R-:W-:Y:S02]  /*e4f0*/  LOP3.LUT R7, R4.reuse, 0x380, RZ, 0xc0, !PT ;  /* 0x0000038004077812 */ /* 0x040fe400078ec0ff */
[C---:B------:R-:W-:Y:S02]  /*e500*/  IADD3 R8, P5, R4.reuse, 0x40, RZ ;  /* 0x0000004004087810 */ /* 0x040fe40007fbe0ff */
[----:B------:R-:W-:Y:S02]  /*e510*/  SHF.R.U64 R7, R7, 0x3, RZ ;  /* 0x0000000307077819 */ /* 0x000fe400000012ff */
[C---:B------:R-:W-:Y:S01]  /*e520*/  IADD3 R31, P6, R4.reuse, 0x20, RZ ;  /* 0x00000020041f7810 */ /* 0x040fe20007fde0ff */
[--C-:B------:R-:W-:Y:S01]  /*e530*/  IMAD.X R27, RZ, RZ, R5.reuse, P5 ;  /* 0x000000ffff1b7224 */ /* 0x100fe200028e0605 */
[C---:B------:R-:W-:Y:S02]  /*e540*/  IADD3 R35, P4, R4.reuse, 0x60, RZ ;  /* 0x0000006004237810 */ /* 0x040fe40007f9e0ff */
        /* <DEDUP_REMOVED lines=14> */
[----:B------:R-:W-:Y:S02]  /*e630*/  LOP3.LUT R10, R35, 0x380, RZ, 0xc0, !PT ;  /* 0x00000380230a7812 */ /* 0x000fe400078ec0ff */
[----:B------:R-:W-:Y:S02]  /*e640*/  LOP3.LUT R12, R37, 0x380, RZ, 0xc0, !PT ;  /* 0x00000380250c7812 */ /* 0x000fe400078ec0ff */
[----:B------:R-:W-:Y:S02]  /*e650*/  LOP3.LUT R26, R7, R8, RZ, 0x3c, !PT ;  /* 0x00000008071a7212 */ /* 0x000fe400078e3cff */
[----:B------:R-:W-:Y:S02]  /*e660*/  SHF.R.U64 R6, R6, 0x3, RZ ;  /* 0x0000000306067819 */ /* 0x000fe400000012ff */
[----:B------:R-:W-:-:S02]  /*e670*/  SHF.R.U64 R10, R10, 0x3, RZ ;  /* 0x000000030a0a7819 */ /* 0x000fc400000012ff */
[----:B------:R-:W-:Y:S02]  /*e680*/  LOP3.LUT R8, R39, 0x380, RZ, 0xc0, !PT ;  /* 0x0000038027087812 */ /* 0x000fe400078ec0ff */
[----:B------:R-:W-:Y:S02]  /*e690*/  SHF.R.U64 R12, R12, 0x3, RZ ;  /* 0x000000030c0c7819 */ /* 0x000fe400000012ff */
[----:B------:R-:W-:Y:S02]  /*e6a0*/  LOP3.LUT R28, R6, R31, RZ, 0x3c, !PT ;  /* 0x0000001f061c7212 */ /* 0x000fe400078e3cff */
[----:B------:R-:W-:Y:S02]  /*e6b0*/  LOP3.LUT R24, R10, R35, RZ, 0x3c, !PT ;  /* 0x000000230a187212 */ /* 0x000fe400078e3cff */
[----:B------:R-:W-:Y:S02]  /*e6c0*/  SHF.R.U64 R8, R8, 0x3, RZ ;  /* 0x0000000308087819 */ /* 0x000fe400000012ff */
[----:B------:R-:W-:-:S02]  /*e6d0*/  LOP3.LUT R10, R41, 0x380, RZ, 0xc0, !PT ;  /* 0x00000380290a7812 */ /* 0x000fc400078ec0ff */
[----:B------:R-:W-:Y:S02]  /*e6e0*/  LOP3.LUT R31, R34, 0x380, RZ, 0xc0, !PT ;  /* 0x00000380221f7812 */ /* 0x000fe400078ec0ff */
[----:B------:R-:W-:Y:S02]  /*e6f0*/  LOP3.LUT R14, R12, R37, RZ, 0x3c, !PT ;  /* 0x000000250c0e7212 */ /* 0x000fe400078e3cff */
[----:B------:R-:W-:Y:S02]  /*e700*/  LOP3.LUT R12, R8, R39, RZ, 0x3c, !PT ;  /* 0x00000027080c7212 */ /* 0x000fe400078e3cff */
[----:B------:R-:W-:Y:S02]  /*e710*/  MOV R30, R4 ;  /* 0x00000004001e7202 */ /* 0x000fe40000000f00 */
[----:B------:R-:W-:Y:S02]  /*e720*/  SHF.R.U64 R10, R10, 0x3, RZ ;  /* 0x000000030a0a7819 */ /* 0x000fe400000012ff */
[----:B------:R-:W-:-:S02]  /*e730*/  SHF.R.U64 R31, R31, 0x3, RZ ;  /* 0x000000031f1f7819 */ /* 0x000fc400000012ff */
[----:B------:R-:W-:Y:S02]  /*e740*/  F2FP.BF16.F32.PACK_AB R4, R89, R88 ;  /* 0x000000585904723e */ /* 0x000fe400000010ff */
[----:B------:R-:W-:Y:S02]  /*e750*/  F2FP.BF16.F32.PACK_AB R5, R3, R2 ;  /* 0x000000020305723e */ /* 0x000fe400000010ff */
[----:B------:R-:W-:Y:S02]  /*e760*/  F2FP.BF16.F32.PACK_AB R6, R93, R92 ;  /* 0x0000005c5d06723e */ /* 0x000fe400000010ff */
[----:B------:R-:W-:Y:S01]  /*e770*/  F2FP.BF16.F32.PACK_AB R7, R95, R94 ;  /* 0x0000005e5f07723e */ /* 0x000fe200000010ff */
[----:B------:R-:W-:Y:S01]  /*e780*/  BAR.SYNC.DEFER_BLOCKING 0x1, 0x100 ;  /* 0x0044000000007b1d */ /* 0x000fe20000010000 */
[----:B------:R-:W-:Y:S02]  /*e790*/  MOV R37, R14 ;  /* 0x0000000e00257202 */ /* 0x000fe40000000f00 */
[----:B------:R-:W-:-:S02]  /*e7a0*/  MOV R36, R12 ;  /* 0x0000000c00247202 */ /* 0x000fc40000000f00 */
[----:B------:R-:W-:Y:S02]  /*e7b0*/  LOP3.LUT R10, R10, R41, RZ, 0x3c, !PT ;  /* 0x000000290a0a7212 */ /* 0x000fe400078e3cff */
[----:B------:R-:W-:Y:S02]  /*e7c0*/  LOP3.LUT R8, R31, R34, RZ, 0x3c, !PT ;  /* 0x000000221f087212 */ /* 0x000fe400078e3cff */
[----:B------:R-:W-:Y:S02]  /*e7d0*/  MOV R40, R28 ;  /* 0x0000001c00287202 */ /* 0x000fe40000000f00 */
[----:B------:R-:W-:Y:S02]  /*e7e0*/  MOV R39, R26 ;  /* 0x0000001a00277202 */ /* 0x000fe40000000f00 */
[----:B------:R-:W-:Y:S02]  /*e7f0*/  MOV R38, R24 ;  /* 0x0000001800267202 */ /* 0x000fe40000000f00 */
[----:B------:R-:W-:-:S02]  /*e800*/  F2FP.BF16.F32.PACK_AB R12, R97, R96 ;  /* 0x00000060610c723e */ /* 0x000fc400000010ff */
[----:B------:R-:W-:Y:S02]  /*e810*/  F2FP.BF16.F32.PACK_AB R13, R99, R98 ;  /* 0x00000062630d723e */ /* 0x000fe400000010ff */
[----:B------:R-:W-:Y:S02]  /*e820*/  F2FP.BF16.F32.PACK_AB R14, R101, R100 ;  /* 0x00000064650e723e */ /* 0x000fe400000010ff */
[----:B------:R-:W-:Y:S02]  /*e830*/  F2FP.BF16.F32.PACK_AB R15, R103, R102 ;  /* 0x00000066670f723e */ /* 0x000fe400000010ff */
[----:B------:R-:W-:Y:S01]  /*e840*/  F2FP.BF16.F32.PACK_AB R24, R105, R104 ;  /* 0x000000686918723e */ /* 0x000fe200000010ff */
[----:B------:R0:W-:Y:S01]  /*e850*/  STSM.16.M88.4 [R30], R4 ;  /* 0x000000041e007844 */ /* 0x0001e20000000200 */
[----:B------:R-:W-:Y:S02]  /*e860*/  F2FP.BF16.F32.PACK_AB R25, R107, R106 ;  /* 0x0000006a6b19723e */ /* 0x000fe400000010ff */
[----:B------:R-:W-:Y:S01]  /*e870*/  F2FP.BF16.F32.PACK_AB R26, R109, R108 ;  /* 0x0000006c6d1a723e */ /* 0x000fe200000010ff */
[----:B------:R2:W-:Y:S01]  /*e880*/  STSM.16.M88.4 [R40], R12 ;  /* 0x0000000c28007844 */ /* 0x0005e20000000200 */
[----:B------:R-:W-:-:S02]  /*e890*/  F2FP.BF16.F32.PACK_AB R27, R111, R110 ;  /* 0x0000006e6f1b723e */ /* 0x000fc400000010ff */
[----:B------:R-:W-:Y:S02]  /*e8a0*/  F2FP.BF16.F32.PACK_AB R28, R113, R112 ;  /* 0x00000070711c723e */ /* 0x000fe400000010ff */
[----:B------:R-:W-:Y:S01]  /*e8b0*/  F2FP.BF16.F32.PACK_AB R29, R115, R114 ;  /* 0x00000072731d723e */ /* 0x000fe200000010ff */
[----:B------:R-:W-:Y:S01]  /*e8c0*/  STSM.16.M88.4 [R39], R24 ;  /* 0x0000001827007844 */ /* 0x000fe20000000200 */
[----:B------:R-:W-:Y:S02]  /*e8d0*/  F2FP.BF16.F32.PACK_AB R31, R119, R118 ;  /* 0x00000076771f723e */ /* 0x000fe400000010ff */
[----:B------:R-:W-:Y:S02]  /*e8e0*/  MOV R35, R10 ;  /* 0x0000000a00237202 */ /* 0x000fe40000000f00 */
[----:B------:R-:W-:Y:S02]  /*e8f0*/  MOV R34, R8 ;  /* 0x0000000800227202 */ /* 0x000fe40000000f00 */
[----:B0-----:R-:W-:-:S02]  /*e900*/  F2FP.BF16.F32.PACK_AB R30, R117, R116 ;  /* 0x00000074751e723e */ /* 0x001fc400000010ff */
[----:B------:R-:W-:Y:S02]  /*e910*/  F2FP.BF16.F32.PACK_AB R4, R121, R120 ;  /* 0x000000787904723e */ /* 0x000fe400000010ff */
[----:B------:R-:W-:Y:S01]  /*e920*/  F2FP.BF16.F32.PACK_AB R5, R123, R122 ;  /* 0x0000007a7b05723e */ /* 0x000fe200000010ff */
[----:B------:R0:W-:Y:S01]  /*e930*/  STSM.16.M88.4 [R38], R28 ;  /* 0x0000001c26007844 */ /* 0x0001e20000000200 */
[----:B------:R-:W-:Y:S02]  /*e940*/  F2FP.BF16.F32.PACK_AB R6, R125, R124 ;  /* 0x0000007c7d06723e */ /* 0x000fe400000010ff */
[----:B------:R-:W-:Y:S02]  /*e950*/  F2FP.BF16.F32.PACK_AB R7, R127, R126 ;  /* 0x0000007e7f07723e */ /* 0x000fe400000010ff */
[----:B------:R-:W-:Y:S02]  /*e960*/  F2FP.BF16.F32.PACK_AB R8, R129, R128 ;  /* 0x000000808108723e */ /* 0x000fe400000010ff */
[----:B------:R-:W-:Y:S01]  /*e970*/  F2FP.BF16.F32.PACK_AB R9, R131, R130 ;  /* 0x000000828309723e */ /* 0x000fe200000010ff */
[----:B------:R3:W-:Y:S01]  /*e980*/  STSM.16.M88.4 [R37], R4 ;  /* 0x0000000425007844 */ /* 0x0007e20000000200 */
[----:B------:R-:W-:-:S02]  /*e990*/  F2FP.BF16.F32.PACK_AB R10, R133, R132 ;  /* 0x00000084850a723e */ /* 0x000fc400000010ff */
[----:B------:R-:W-:Y:S02]  /*e9a0*/  F2FP.BF16.F32.PACK_AB R11, R135, R134 ;  /* 0x00000086870b723e */ /* 0x000fe400000010ff */
[----:B--2---:R-:W-:Y:S02]  /*e9b0*/  F2FP.BF16.F32.PACK_AB R12, R137, R136 ;  /* 0x00000088890c723e */ /* 0x004fe400000010ff */
[----:B------:R-:W-:Y:S01]  /*e9c0*/  F2FP.BF16.F32.PACK_AB R13, R139, R138 ;  /* 0x0000008a8b0d723e */ /* 0x000fe200000010ff */
[----:B------:R2:W-:Y:S01]  /*e9d0*/  STSM.16.M88.4 [R36], R8 ;  /* 0x0000000824007844 */ /* 0x0005e20000000200 */
[----:B------:R-:W-:Y:S01]  /*e9e0*/  F2FP.BF16.F32.PACK_AB R14, R141, R140 ;  /* 0x0000008c8d0e723e */ /* 0x000fe200000010ff */
[----:B0-----:R-:W-:Y:S01]  /*e9f0*/  IMAD.U32 R28, RZ, RZ, UR8 ;  /* 0x00000008ff1c7e24 */ /* 0x001fe2000f8e00ff */
[----:B------:R-:W-:Y:S01]  /*ea00*/  F2FP.BF16.F32.PACK_AB R15, R143, R142 ;  /* 0x0000008e8f0f723e */ /* 0x000fe200000010ff */
[----:B------:R-:W-:Y:S01]  /*ea10*/  IMAD.U32 R29, RZ, RZ, UR9 ;  /* 0x00000009ff1d7e24 */ /* 0x000fe2000f8e00ff */
[----:B------:R-:W-:Y:S01]  /*ea20*/  F2FP.BF16.F32.PACK_AB R24, R145, R144 ;  /* 0x000000909118723e */ /* 0x000fe200000010ff */
[----:B------:R-:W-:Y:S01]  /*ea30*/  ULDC.64 UR8, c[0x0][0xc08] ;  /* 0x0003020000087ab9 */ /* 0x000fe20000000a00 */
[----:B------:R-:W-:Y:S01]  /*ea40*/  F2FP.BF16.F32.PACK_AB R25, R147, R146 ;  /* 0x000000929319723e */ /* 0x000fe200000010ff */
[----:B------:R0:W-:Y:S01]  /*ea50*/  STSM.16.M88.4 [R35], R12 ;  /* 0x0000000c23007844 */ /* 0x0001e20000000200 */
[----:B------:R-:W-:-:S02]  /*ea60*/  F2FP.BF16.F32.PACK_AB R26, R149, R148 ;  /* 0x00000094951a723e */ /* 0x000fc400000010ff */
[----:B------:R-:W-:Y:S02]  /*ea70*/  F2FP.BF16.F32.PACK_AB R27, R151, R150 ;  /* 0x00000096971b723e */ /* 0x000fe400000010ff */
[----:B------:R-:W-:-:S03]  /*ea80*/  ISETP.NE.U32.AND P0, PT, RZ, UR10, PT ;  /* 0x0000000aff007c0c */ /* 0x000fc6000bf05070 */
[----:B------:R4:W-:Y:S01]  /*ea90*/  STSM.16.M88.4 [R34], R24 ;  /* 0x0000001822007844 */ /* 0x0009e20000000200 */
[----:B------:R-:W-:Y:S01]  /*eaa0*/  BAR.SYNC.DEFER_BLOCKING 0x1, 0x100 ;  /* 0x0044000000007b1d */ /* 0x000fe20000010000 */
[----:B------:R-:W-:-:S13]  /*eab0*/  ISETP.NE.AND.EX P0, PT, RZ, UR11, PT, P0 ;  /* 0x0000000bff007c0c */ /* 0x000fda000bf05300 */
[----:B------:R-:W4:Y:S01]  /*eac0*/  @P0 LDG.E R30, desc[UR36][R28.64] ;  /* 0x000000241c1e0981 */ /* 0x000f22000c1e1900 */
[----:B------:R-:W-:Y:S01]  /*ead0*/  UISETP.NE.U32.AND UP0, UPT, UR8, URZ, UPT ;  /* 0x0000003f0800728c */ /* 0x000fe2000bf05070 */
[----:B-1----:R-:W-:Y:S01]  /*eae0*/  ISETP.NE.AND P1, PT, R45, 0x1, PT ;  /* 0x000000012d00780c */ /* 0x002fe20003f25270 */
[----:B------:R-:W-:Y:S02]  /*eaf0*/  ULDC UR4, c[0x0][0xa88] ;  /* 0x0002a20000047ab9 */ /* 0x000fe40000000800 */
[----:B------:R-:W-:Y:S01]  /*eb00*/  UISETP.NE.AND.EX UP0, UPT, UR9, URZ, UPT, UP0 ;  /* 0x0000003f0900728c */ /* 0x000fe2000bf05300 */
[----:B------:R-:W-:Y:S01]  /*eb10*/  IMAD.U32 R44, RZ, RZ, UR4 ;  /* 0x00000004ff2c7e24 */ /* 0x000fe2000f8e00ff */
[----:B------:R-:W-:-:S04]  /*eb20*/  ULDC UR4, c[0x0][0xad4] ;  /* 0x0002b50000047ab9 */ /* 0x000fc80000000800 */
[----:B------:R-:W-:-:S04]  /*eb30*/  PLOP3.LUT P4, PT, PT, PT, UP0, 0x80, 0x0 ;  /* 0x000000000000781c */ /* 0x000fc80003f8f008 */
[----:B---3--:R-:W1:Y:S01]  /*eb40*/  @P1 LDC R6, c[0x0][0xbec] ;  /* 0x0002fb00ff061b82 */ /* 0x008e620000000800 */
[----:B------:R-:W-:Y:S02]  /*eb50*/  @UP0 ULDC.64 UR8, c[0x0][0xc08] ;  /* 0x0003020000080ab9 */ /* 0x000fe40000000a00 */
[----:B------:R-:W-:Y:S02]  /*eb60*/  @UP0 UIMAD.WIDE UR8, UR57, 0x4, UR8 ;  /* 0x00000004390808a5 */ /* 0x000fe4000f8e0208 */
[----:B------:R-:W-:-:S03]  /*eb70*/  UISETP.NE.AND UP0, UPT, UR54, URZ, UPT ;  /* 0x0000003f3600728c */ /* 0x000fc6000bf05270 */
[----:B--2---:R-:W2:Y:S01]  /*eb80*/  @P1 LDC R9, c[0x0][0xbf0] ;  /* 0x0002fc00ff091b82 */ /* 0x004ea20000000800 */
[----:B------:R-:W-:Y:S01]  /*eb90*/  USEL UR4, UR54, UR4, UP0 ;  /* 0x0000000436047287 */ /* 0x000fe20008000000 */
[----:B------:R-:W-:Y:S01]  /*eba0*/  IMAD.U32 R4, RZ, RZ, UR8 ;  /* 0x00000008ff047e24 */ /* 0x000fe2000f8e00ff */
[----:B------:R-:W-:Y:S01]  /*ebb0*/  UMOV UR19, 0x9b8 ;  /* 0x000009b800137882 */ /* 0x000fe20000000000 */
[----:B------:R-:W-:Y:S01]  /*ebc0*/  IMAD.U32 R5, RZ, RZ, UR9 ;  /* 0x00000009ff057e24 */ /* 0x000fe2000f8e00ff */
[----:B------:R-:W-:Y:S02]  /*ebd0*/  UISETP.GT.AND UP1, UPT, UR4, 0x1, UPT ;  /* 0x000000010400788c */ /* 0x000fe4000bf24270 */
[----:B------:R-:W-:Y:S02]  /*ebe0*/  UISETP.NE.U32.AND UP0, UPT, UR10, URZ, UPT ;  /* 0x0000003f0a00728c */ /* 0x000fe4000bf05070 */
[----:B------:R-:W-:Y:S01]  /*ebf0*/  USEL UR19, UR19, 0x978, UP1 ;  /* 0x0000097813137887 */ /* 0x000fe20008800000 */
[----:B0-----:R-:W-:Y:S01]  /*ec00*/  VIADD R13, R17, UR46 ;  /* 0x0000002e110d7c36 */ /* 0x001fe20008000000 */
[----:B------:R-:W-:Y:S01]  /*ec10*/  UISETP.NE.AND.EX UP0, UPT, UR11, URZ, UPT, UP0 ;  /* 0x0000003f0b00728c */ /* 0x000fe2000bf05300 */
[----:B------:R1:W5:Y:S01]  /*ec20*/  @P4 LDG.E R44, desc[UR36][R4.64] ;  /* 0x00000024042c4981 */ /* 0x000362000c1e1900 */
[----:B------:R-:W-:Y:S01]  /*ec30*/  UMOV UR4, URZ ;  /* 0x0000003f00047c82 */ /* 0x000fe20008000000 */
[----:B------:R-:W-:Y:S01]  /*ec40*/  USHF.R.S32.HI UR10, URZ, 0x1f, UR57 ;  /* 0x0000001f3f0a7899 */ /* 0x000fe20008011439 */
[----:B------:R-:W-:Y:S01]  /*ec50*/  IMAD.MOV.U32 R7, RZ, RZ, R13 ;  /* 0x000000ffff077224 */ /* 0x000fe200078e000d */
[----:B------:R-:W-:-:S02]  /*ec60*/  USEL UR8, UR57, URZ, !UP0 ;  /* 0x0000003f39087287 */ /* 0x000fc4000c000000 */
[----:B------:R-:W-:Y:S02]  /*ec70*/  USEL UR9, UR56, URZ, UP1 ;  /* 0x0000003f38097287 */ /* 0x000fe40008800000 */
[----:B------:R-:W-:Y:S01]  /*ec80*/  USEL UR18, UR10, URZ, !UP0 ;  /* 0x0000003f0a127287 */ /* 0x000fe2000c000000 */
[----:B------:R-:W-:Y:S02]  /*ec90*/  ULDC.64 UR12, c[0x0][UR19+0x220] ;  /* 0x00008800130c7abb */ /* 0x000fe40008000a00 */
[----:B------:R-:W-:Y:S01]  /*eca0*/  ULDC.64 UR10, c[0x0][UR19+0x218] ;  /* 0x00008600130a7abb */ /* 0x000fe20008000a00 */
[----:B-1----:R-:W-:Y:S01]  /*ecb0*/  @P1 IMAD.HI.U32 R4, R13, R6, RZ ;  /* 0x000000060d041227 */ /* 0x002fe200078e00ff */
[----:B------:R-:W-:Y:S01]  /*ecc0*/  ULDC.64 UR14, c[0x0][UR19+0x228] ;  /* 0x00008a00130e7abb */ /* 0x000fe20008000a00 */
[----:B------:R-:W-:Y:S02]  /*ecd0*/  UIMAD UR13, UR13, UR8, URZ ;  /* 0x000000080d0d72a4 */ /* 0x000fe4000f8e023f */
[----:B------:R-:W-:Y:S01]  /*ece0*/  UIMAD.WIDE.U32 UR16, UR10, UR55, URZ ;  /* 0x000000370a1072a5 */ /* 0x000fe2000f8e003f */
[----:B--2---:R-:W-:Y:S01]  /*ecf0*/  @P1 SHF.R.U32.HI R7, RZ, R9, R4 ;  /* 0x00000009ff071219 */ /* 0x004fe20000011604 */
[----:B------:R-:W-:-:S02]  /*ed00*/  UIMAD UR20, UR11, UR55, URZ ;  /* 0x000000370b1472a4 */ /* 0x000fc4000f8e023f */
[----:B------:R-:W-:Y:S02]  /*ed10*/  UIMAD.WIDE.U32 UR10, UR12, UR8, URZ ;  /* 0x000000080c0a72a5 */ /* 0x000fe4000f8e003f */
[----:B------:R-:W-:Y:S01]  /*ed20*/  UIMAD.WIDE.U32 UR22, UR14, UR9, URZ ;  /* 0x000000090e1672a5 */ /* 0x000fe2000f8e003f */
[----:B------:R-:W-:Y:S01]  /*ed30*/  IMAD.MOV R6, RZ, RZ, -R7 ;  /* 0x000000ffff067224 */ /* 0x000fe200078e0a07 */
[----:B------:R-:W-:Y:S02]  /*ed40*/  UIMAD UR9, UR15, UR9, URZ ;  /* 0x000000090f0972a4 */ /* 0x000fe4000f8e023f */
[----:B------:R-:W-:Y:S01]  /*ed50*/  UIMAD UR13, UR12, UR18, UR13 ;  /* 0x000000120c0d72a4 */ /* 0x000fe2000f8e020d */
[----:B------:R-:W-:Y:S01]  /*ed60*/  IMAD R9, R45, R6, R13 ;  /* 0x000000062d097224 */ /* 0x000fe200078e020d */
[----:B------:R-:W-:Y:S01]  /*ed70*/  UIADD3 UR20, UR17, UR20, URZ ;  /* 0x0000001411147290 */ /* 0x000fe2000fffe03f */
[----:B------:R-:W-:Y:S02]  /*ed80*/  IMAD.U32 R4, RZ, RZ, UR22 ;  /* 0x00000016ff047e24 */ /* 0x000fe4000f8e00ff */
[----:B------:R-:W-:Y:S01]  /*ed90*/  IMAD.U32 R5, RZ, RZ, UR23 ;  /* 0x00000017ff057e24 */ /* 0x000fe2000f8e00ff */
[----:B------:R-:W-:-:S02]  /*eda0*/  SHF.R.S32.HI R5, RZ, 0x1f, R7 ;  /* 0x0000001fff057819 */ /* 0x000fc40000011407 */
[----:B------:R-:W-:Y:S02]  /*edb0*/  SHF.R.S32.HI R6, RZ, 0x1f, R9 ;  /* 0x0000001fff067819 */ /* 0x000fe40000011409 */
[----:B----4-:R-:W-:-:S13]  /*edc0*/  @P0 R2UR UR4, R30 ;  /* 0x000000001e0402ca */ /* 0x010fda00000e0000 */
[----:B------:R-:W-:Y:S02]  /*edd0*/  UIADD3 UR16, UP0, UP2, UR10, UR16, UR4 ;  /* 0x000000100a107290 */ /* 0x000fe4000fa1e004 */
[----:B------:R-:W-:Y:S02]  /*ede0*/  UIADD3 UR10, UR23, UR9, URZ ;  /* 0x00000009170a7290 */ /* 0x000fe4000fffe03f */
[----:B------:R-:W-:Y:S02]  /*edf0*/  UIADD3 UR9, UR11, UR13, URZ ;  /* 0x0000000d0b097290 */ /* 0x000fe4000fffe03f */
[----:B------:R-:W-:Y:S01]  /*ee00*/  USHF.R.S32.HI UR14, URZ, 0x1f, UR4 ;  /* 0x0000001f3f0e7899 */ /* 0x000fe20008011404 */
[----:B------:R-:W-:Y:S01]  /*ee10*/  IADD3 R4, P2, P3, R7, UR16, R4 ;  /* 0x0000001007047c10 */ /* 0x000fe2000fb5e004 */
[----:B------:R-:W-:Y:S01]  /*ee20*/  IMAD.U32 R8, RZ, RZ, UR10 ;  /* 0x0000000aff087e24 */ /* 0x000fe2000f8e00ff */
[----:B------:R-:W-:Y:S01]  /*ee30*/  ULDC.64 UR10, c[0x0][UR19+0x210] ;  /* 0x00008400130a7abb */ /* 0x000fe20008000a00 */
[----:B------:R-:W-:Y:S01]  /*ee40*/  UIADD3.X UR9, UR9, UR20, UR14, UP0, UP2 ;  /* 0x0000001409097290 */ /* 0x000fe200087e440e */
[----:B------:R-:W-:Y:S01]  /*ee50*/  IMAD R7, R9, UR11, RZ ;  /* 0x0000000b09077c24 */ /* 0x000fe2000f8e02ff */
[----:B------:R-:W-:Y:S01]  /*ee60*/  ULDC.64 UR12, c[0x0][0xba8] ;  /* 0x0002ea00000c7ab9 */ /* 0x000fe20000000a00 */
[----:B------:R-:W-:Y:S01]  /*ee70*/  @!UP1 ULDC UR12, c[0x0][0xb50] ;  /* 0x0002d400000c9ab9 */ /* 0x000fe20000000800 */
[----:B------:R-:W-:Y:S01]  /*ee80*/  @!UP1 ULDC UR13, c[0x0][0xb54] ;  /* 0x0002d500000d9ab9 */ /* 0x000fe20000000800 */
[----:B------:R-:W-:Y:S01]  /*ee90*/  IMAD R7, R6, UR10, R7 ;  /* 0x0000000a06077c24 */ /* 0x000fe2000f8e0207 */
[----:B------:R-:W-:-:S03]  /*eea0*/  IADD3.X R5, R5, UR9, R8, P2, P3 ;  /* 0x0000000905057c10 */ /* 0x000fc600097e6408 */
        /* <DEDUP_REMOVED lines=9> */
.L_x_7881:
[----:B------:R-:W-:Y:S01]  /*ef40*/  SHFL.IDX PT, R4, R8, RZ, 0x1c1f ;  /* 0x001c1fff08047589 */ /* 0x000fe200000e0000 */
[----:B------:R-:W-:Y:S01]  /*ef50*/  VIADD R11, R217, UR46 ;  /* 0x0000002ed90b7c36 */ /* 0x000fe20008000000 */
[----:B------:R-:W-:Y:S01]  /*ef60*/  LOP3.LUT P0, RZ, R199, 0x3, RZ, 0xc0, !PT ;  /* 0x00000003c7ff7812 */ /* 0x000fe2000780c0ff */
[----:B-----5:R-:W-:Y:S01]  /*ef70*/  IMAD R44, R44, R45, RZ ;  /* 0x0000002d2c2c7224 */ /* 0x020fe200078e02ff */
[----:B------:R-:W0:Y:S01]  /*ef80*/  SHFL.IDX PT, R5, R10, RZ, 0x1c1f ;  /* 0x001c1fff0a057589 */ /* 0x000e2200000e0000 */
[C---:B------:R-:W-:Y:S01]  /*ef90*/  VIADD R9, R11.reuse, 0x8 ;  /* 0x000000080b097836 */ /* 0x040fe20000000000 */
[----:B------:R-:W-:Y:S02]  /*efa0*/  PLOP3.LUT P3, PT, PT, PT, UP1, 0x80, 0x0 ;  /* 0x000000000000781c */ /* 0x000fe40003f6f018 */
[----:B------:R-:W-:Y:S01]  /*efb0*/  SHFL.IDX PT, R6, R8, 0x1, 0x1c1f ;  /* 0x003c1f0008067f89 */ /* 0x000fe200000e0000 */
[-C--:B------:R-:W-:Y:S02]  /*efc0*/  ISETP.GE.OR P2, PT, R11, R44.reuse, P0 ;  /* 0x0000002c0b00720c */ /* 0x080fe40000746670 */
[-C--:B------:R-:W-:Y:S01]  /*efd0*/  ISETP.GE.OR P0, PT, R9, R44.reuse, P0 ;  /* 0x0000002c0900720c */ /* 0x080fe20000706670 */
[----:B------:R-:W1:Y:S10]  /*efe0*/  SHFL.IDX PT, R7, R10, 0x1, 0x1c1f ;  /* 0x003c1f000a077f89 */ /* 0x000e7400000e0000 */
[----:B0-----:R0:W-:Y:S01]  /*eff0*/  @!P2 ST.E desc[UR36][R4.64], R21 ;  /* 0x000000150400a985 */ /* 0x0011e2000c101924 */
[----:B------:R-:W-:-:S03]  /*f000*/  ISETP.GE.AND P2, PT, R11, R44, PT ;  /* 0x0000002c0b00720c */ /* 0x000fc60003f46270 */
[----:B-1----:R0:W-:Y:S01]  /*f010*/  @!P0 ST.E desc[UR36][R6.64], R20 ;  /* 0x0000001406008985 */ /* 0x0021e2000c101924 */
[----:B------:R-:W-:Y:S01]  /*f020*/  ISETP.GE.AND P0, PT, R9, R44, PT ;  /* 0x0000002c0900720c */ /* 0x000fe20003f06270 */
[----:B------:R-:W-:-:S12]  /*f030*/  @P3 BRA `(.L_x_7882) ;  /* 0x00000008008c3947 */ /* 0x000fd80003800000 */
[----:B------:R-:W-:Y:S01]  /*f040*/  IMAD R3, R198, 0x40, R18 ;  /* 0x00000040c6037824 */ /* 0x000fe200078e0212 */
[----:B0-----:R-:W0:Y:S01]  /*f050*/  @P1 LDC R20, c[0x0][0xbec] ;  /* 0x0002fb00ff141b82 */ /* 0x001e220000000800 */
[----:B------:R-:W-:Y:S02]  /*f060*/  ULDC.64 UR12, c[0x0][0xaa0] ;  /* 0x0002a800000c7ab9 */ /* 0x000fe40000000a00 */
[----:B------:R-:W-:-:S03]  /*f070*/  IMAD.WIDE R32, R3, 0x2, R32 ;  /* 0x0000000203207825 */ /* 0x000fc600078e0220 */
[C---:B------:R-:W-:Y:S01]  /*f080*/  IADD3 R9, P6, R32.reuse, 0x1000, RZ ;  /* 0x0000100020097810 */ /* 0x040fe20007fde0ff */
[----:B------:R-:W-:Y:S01]  /*f090*/  UIMAD UR9, UR14, UR12, URZ ;  /* 0x0000000c0e0972a4 */ /* 0x000fe2000f8e023f */
[C---:B------:R-:W-:Y:S02]  /*f0a0*/  IADD3 R13, P5, R32.reuse, 0x2000, RZ ;  /* 0x00002000200d7810 */ /* 0x040fe40007fbe0ff */
[----:B------:R-:W-:Y:S01]  /*f0b0*/  LOP3.LUT R8, R9, 0x380, RZ, 0xc0, !PT ;  /* 0x0000038009087812 */ /* 0x000fe200078ec0ff */
[----:B------:R-:W-:Y:S01]  /*f0c0*/  UIMAD.WIDE.U32 UR10, UR4, UR12, URZ ;  /* 0x0000000c040a72a5 */ /* 0x000fe2000f8e003f */
[----:B------:R-:W-:Y:S02]  /*f0d0*/  IADD3 R25, P4, R32, 0x3000, RZ ;  /* 0x0000300020197810 */ /* 0x000fe40007f9e0ff */
[----:B------:R-:W-:Y:S01]  /*f0e0*/  SHF.R.U64 R8, R8, 0x3, RZ ;  /* 0x0000000308087819 */ /* 0x000fe200000012ff */
[----:B------:R-:W-:Y:S01]  /*f0f0*/  UIMAD UR9, UR4, UR13, UR9 ;  /* 0x0000000d040972a4 */ /* 0x000fe2000f8e0209 */
[----:B------:R-:W-:-:S02]  /*f100*/  IADD3 R29, P3, R32, 0x4000, RZ ;  /* 0x00004000201d7810 */ /* 0x000fc40007f7e0ff */
[----:B------:R-:W-:Y:S01]  /*f110*/  LOP3.LUT R8, R8, R9, RZ, 0x3c, !PT ;  /* 0x0000000908087212 */ /* 0x000fe200078e3cff */
[--C-:B------:R-:W-:Y:S01]  /*f120*/  IMAD.X R9, RZ, RZ, R33.reuse, P6 ;  /* 0x000000ffff097224 */ /* 0x100fe200030e0621 */
[C---:B------:R-:W-:Y:S01]  /*f130*/  IADD3 R3, P6, R32.reuse, 0x7000, RZ ;  /* 0x0000700020037810 */ /* 0x040fe20007fde0ff */
[----:B------:R-:W-:Y:S01]  /*f140*/  UIADD3 UR11, UR11, UR9, URZ ;  /* 0x000000090b0b7290 */ /* 0x000fe2000fffe03f */
[C---:B------:R-:W-:Y:S01]  /*f150*/  IADD3 R35, P2, R32.reuse, 0x5000, RZ ;  /* 0x0000500020237810 */ /* 0x040fe20007f5e0ff */
[----:B------:R-:W-:Y:S01]  /*f160*/  ULDC.64 UR12, c[0x0][0xae8] ;  /* 0x0002ba00000c7ab9 */ /* 0x000fe20000000a00 */
[----:B------:R-:W-:Y:S01]  /*f170*/  LOP3.LUT R2, R3, 0x380, RZ, 0xc0, !PT ;  /* 0x0000038003027812 */ /* 0x000fe200078ec0ff */
[----:B------:R-:W-:Y:S01]  /*f180*/  USHF.R.S32.HI UR4, URZ, 0x1f, UR8 ;  /* 0x0000001f3f047899 */ /* 0x000fe20008011408 */
[----:B------:R-:W-:Y:S01]  /*f190*/  IADD3 R37, P0, R32, 0x6000, RZ ;  /* 0x0000600020257810 */ /* 0x000fe20007f1e0ff */
[----:B------:R-:W-:Y:S01]  /*f1a0*/  IMAD.X R41, RZ, RZ, R33, P6 ;  /* 0x000000ffff297224 */ /* 0x000fe200030e0621 */
[----:B------:R-:W-:Y:S01]  /*f1b0*/  SHF.R.U64 R2, R2, 0x3, RZ ;  /* 0x0000000302027819 */ /* 0x000fe200000012ff */
[----:B------:R-:W-:Y:S01]  /*f1c0*/  UIMAD.WIDE.U32 UR10, UR55, UR12, UR10 ;  /* 0x0000000c370a72a5 */ /* 0x000fe2000f8e000a */
[----:B------:R-:W-:Y:S01]  /*f1d0*/  LOP3.LUT R12, R13, 0x380, RZ, 0xc0, !PT ;  /* 0x000003800d0c7812 */ /* 0x000fe200078ec0ff */
[----:B------:R-:W5:Y:S01]  /*f1e0*/  LD.E.128 R8, desc[UR36][R8.64] ;  /* 0x0000002408087980 */ /* 0x000f62000c101d00 */
[----:B------:R-:W-:-:S02]  /*f1f0*/  LOP3.LUT R40, R2, R3, RZ, 0x3c, !PT ;  /* 0x0000000302287212 */ /* 0x000fc400078e3cff */
[----:B------:R-:W1:Y:S01]  /*f200*/  @P1 LDC R3, c[0x0][0xbf0] ;  /* 0x0002fc00ff031b82 */ /* 0x000e620000000800 */
[----:B------:R-:W-:Y:S01]  /*f210*/  IMAD R2, R22, 0x20, R198 ;  /* 0x0000002016027824 */ /* 0x000fe200078e02c6 */
[----:B------:R-:W-:Y:S01]  /*f220*/  UIMAD UR11, UR55, UR13, UR11 ;  /* 0x0000000d370b72a4 */ /* 0x000fe2000f8e020b */
[----:B------:R-:W-:Y:S01]  /*f230*/  LOP3.LUT R24, R25, 0x380, RZ, 0xc0, !PT ;  /* 0x0000038019187812 */ /* 0x000fe200078ec0ff */
[----:B------:R-:W5:Y:S01]  /*f240*/  LD.E.128 R40, desc[UR36][R40.64] ;  /* 0x0000002428287980 */ /* 0x000f62000c101d00 */
[----:B------:R-:W-:Y:S01]  /*f250*/  VIADD R47, R2, UR46 ;  /* 0x0000002e022f7c36 */ /* 0x000fe20008000000 */
[----:B------:R-:W-:Y:S01]  /*f260*/  ULDC.64 UR12, c[0x0][0xaf0] ;  /* 0x0002bc00000c7ab9 */ /* 0x000fe20000000a00 */
[----:B------:R-:W-:Y:S01]  /*f270*/  LOP3.LUT R28, R29, 0x380, RZ, 0xc0, !PT ;  /* 0x000003801d1c7812 */ /* 0x000fe200078ec0ff */
[----:B------:R-:W-:Y:S01]  /*f280*/  UIMAD UR4, UR4, UR12, URZ ;  /* 0x0000000c040472a4 */ /* 0x000fe2000f8e023f */
[----:B0-----:R-:W-:Y:S01]  /*f290*/  @P1 IMAD.HI.U32 R2, R47, R20, RZ ;  /* 0x000000142f021227 */ /* 0x001fe200078e00ff */
[----:B------:R-:W-:-:S02]  /*f2a0*/  LOP3.LUT R34, R35, 0x380, RZ, 0xc0, !PT ;  /* 0x0000038023227812 */ /* 0x000fc400078ec0ff */
[----:B------:R-:W-:Y:S02]  /*f2b0*/  LOP3.LUT R36, R37, 0x380, RZ, 0xc0, !PT ;  /* 0x0000038025247812 */ /* 0x000fe400078ec0ff */
[----:B------:R-:W-:Y:S01]  /*f2c0*/  LOP3.LUT R5, R32, 0x380, RZ, 0xc0, !PT ;  /* 0x0000038020057812 */ /* 0x000fe200078ec0ff */
[----:B------:R-:W-:Y:S01]  /*f2d0*/  IMAD.MOV.U32 R21, RZ, RZ, R47 ;  /* 0x000000ffff157224 */ /* 0x000fe200078e002f */
[----:B------:R-:W-:Y:S01]  /*f2e0*/  SHF.R.U64 R12, R12, 0x3, RZ ;  /* 0x000000030c0c7819 */ /* 0x000fe200000012ff */
[----:B------:R-:W-:Y:S01]  /*f2f0*/  UIMAD UR4, UR8, UR13, UR4 ;  /* 0x0000000d080472a4 */ /* 0x000fe2000f8e0204 */
[----:B------:R-:W-:Y:S01]  /*f300*/  SHF.R.U64 R24, R24, 0x3, RZ ;  /* 0x0000000318187819 */ /* 0x000fe200000012ff */
[----:B------:R-:W-:Y:S01]  /*f310*/  UIMAD.WIDE.U32 UR8, UR8, UR12, UR10 ;  /* 0x0000000c080872a5 */ /* 0x000fe2000f8e000a */
[----:B------:R-:W-:Y:S02]  /*f320*/  SHF.R.U64 R28, R28, 0x3, RZ ;  /* 0x000000031c1c7819 */ /* 0x000fe400000012ff */
[----:B------:R-:W-:-:S02]  /*f330*/  SHF.R.U64 R34, R34, 0x3, RZ ;  /* 0x0000000322227819 */ /* 0x000fc400000012ff */
[----:B------:R-:W-:Y:S02]  /*f340*/  SHF.R.U64 R36, R36, 0x3, RZ ;  /* 0x0000000324247819 */ /* 0x000fe400000012ff */
[----:B------:R-:W-:Y:S02]  /*f350*/  SHF.R.U64 R5, R5, 0x3, RZ ;  /* 0x0000000305057819 */ /* 0x000fe400000012ff */
[----:B-1----:R-:W-:Y:S01]  /*f360*/  @P1 SHF.R.U32.HI R21, RZ, R3, R2 ;  /* 0x00000003ff151219 */ /* 0x002fe20000011602 */
        /* <DEDUP_REMOVED lines=13> */
[--C-:B------:R-:W-:Y:S01]  /*f440*/  SHF.R.S32.HI R20, RZ, 0x1f, R21.reuse ;  /* 0x0000001fff147819 */ /* 0x100fe20000011415 */
[----:B------:R-:W-:Y:S01]  /*f450*/  IMAD.MOV R46, RZ, RZ, -R21 ;  /* 0x000000ffff2e7224 */ /* 0x000fe200078e0a15 */
[----:B------:R-:W-:Y:S01]  /*f460*/  ULDC.64 UR10, c[0x0][0xae0] ;  /* 0x0002b800000a7ab9 */ /* 0x000fe20000000a00 */
[----:B------:R-:W-:Y:S01]  /*f470*/  IMAD.U32 R3, RZ, RZ, UR9 ;  /* 0x00000009ff037e24 */ /* 0x000fe2000f8e00ff */
[----:B------:R-:W5:Y:S01]  /*f480*/  LD.E.128 R12, desc[UR36][R12.64] ;  /* 0x000000240c0c7980 */ /* 0x000f62000c101d00 */
[----:B------:R-:W-:-:S02]  /*f490*/  IMAD R20, R20, UR10, RZ ;  /* 0x0000000a14147c24 */ /* 0x000fc4000f8e02ff */
[----:B------:R-:W-:Y:S01]  /*f4a0*/  IMAD R45, R45, R46, R47 ;  /* 0x0000002e2d2d7224 */ /* 0x000fe200078e022f */
[----:B------:R-:W5:Y:S01]  /*f4b0*/  LD.E.128 R4, desc[UR36][R4.64] ;  /* 0x0000002404047980 */ /* 0x000f62000c101d00 */
[----:B------:R-:W-:Y:S01]  /*f4c0*/  IMAD.U32 R2, RZ, RZ, UR8 ;  /* 0x00000008ff027e24 */ /* 0x000fe2000f8e00ff */
[----:B------:R-:W-:Y:S01]  /*f4d0*/  ULDC.64 UR8, c[0x0][0xad8] ;  /* 0x0002b60000087ab9 */ /* 0x000fe20000000a00 */
[----:B------:R-:W-:Y:S01]  /*f4e0*/  IMAD.U32 R3, RZ, RZ, UR4 ;  /* 0x00000004ff037e24 */ /* 0x000fe2000f8e00ff */
[----:B------:R-:W5:Y:S01]  /*f4f0*/  LD.E.128 R24, desc[UR36][R24.64] ;  /* 0x0000002418187980 */ /* 0x000f62000c101d00 */
[----:B------:R-:W-:-:S03]  /*f500*/  IMAD R47, R21, UR11, R20 ;  /* 0x0000000b152f7c24 */ /* 0x000fc6000f8e0214 */
[----:B------:R-:W5:Y:S01]  /*f510*/  LD.E.128 R28, desc[UR36][R28.64] ;  /* 0x000000241c1c7980 */ /* 0x000f62000c101d00 */
[----:B------:R-:W-:-:S03]  /*f520*/  SHF.R.S32.HI R20, RZ, 0x1f, R45 ;  /* 0x0000001fff147819 */ /* 0x000fc6000001142d */
[----:B------:R-:W5:Y:S04]  /*f530*/  LD.E.128 R32, desc[UR36][R34.64] ;  /* 0x0000002422207980 */ /* 0x000f68000c101d00 */
[----:B------:R-:W5:Y:S01]  /*f540*/  LD.E.128 R36, desc[UR36][R36.64] ;  /* 0x0000002424247980 */ /* 0x000f62000c101d00 */
[----:B------:R-:W-:Y:S01]  /*f550*/  IMAD.WIDE.U32 R2, R21, UR10, R2 ;  /* 0x0000000a15027c25 */ /* 0x000fe2000f8e0002 */
        /* <DEDUP_REMOVED lines=8> */
[----:B------:R-:W-:Y:S02]  /*f5e0*/  VIADD R49, R198, UR46 ;  /* 0x0000002ec6317c36 */ /* 0x000fe40008000000 */
[C---:B------:R-:W-:Y:S02]  /*f5f0*/  IMAD R47, R45.reuse, UR9, R20 ;  /* 0x000000092d2f7c24 */ /* 0x040fe4000f8e0214 */
[----:B------:R-:W-:Y:S01]  /*f600*/  IMAD.WIDE.U32 R2, R45, UR8, R2 ;  /* 0x000000082d027c25 */ /* 0x000fe2000f8e0002 */
[----:B------:R-:W-:Y:S01]  /*f610*/  ISETP.GE.AND P2, PT, R49, R44, PT ;  /* 0x0000002c3100720c */ /* 0x000fe20003f46270 */
[----:B------:R-:W-:Y:S02]  /*f620*/  ULDC.64 UR8, c[0x0][0xa80] ;  /* 0x0002a00000087ab9 */ /* 0x000fe40000000a00 */
[----:B------:R-:W-:Y:S01]  /*f630*/  VIADD R0, R0, 0x28820 ;  /* 0x0002882000007836 */ /* 0x000fe20000000000 */
[----:B------:R-:W-:Y:S01]  /*f640*/  LEA R45, P3, R2, UR8, 0x1 ;  /* 0x00000008022d7c11 */ /* 0x000fe2000f8608ff */
[----:B------:R-:W-:-:S02]  /*f650*/  IMAD.IADD R3, R3, 0x1, R47 ;  /* 0x0000000103037824 */ /* 0x000fc400078e022f */
[----:B------:R-:W-:Y:S01]  /*f660*/  VIADD R21, R49, 0x20 ;  /* 0x0000002031157836 */ /* 0x000fe20000000000 */
[----:B------:R-:W-:Y:S02]  /*f670*/  PRMT R0, RZ, 0x654, R0 ;  /* 0x00000654ff007816 */ /* 0x000fe40000000000 */
[----:B------:R-:W-:Y:S02]  /*f680*/  LEA.HI.X R46, R2, UR9, R3, 0x1, P3 ;  /* 0x00000009022e7c11 */ /* 0x000fe400098f0c03 */
[-C--:B------:R-:W-:Y:S01]  /*f690*/  ISETP.GE.AND P0, PT, R21, R44.reuse, PT ;  /* 0x0000002c1500720c */ /* 0x080fe20003f06270 */
[----:B------:R-:W-:Y:S01]  /*f6a0*/  VIADD R21, R49, 0x40 ;  /* 0x0000004031157836 */ /* 0x000fe20000000000 */
[----:B0-----:R0:W-:Y:S01]  /*f6b0*/  SYNCS.ARRIVE.TRANS64.RED.A1T0 RZ, [R0+URZ], RZ ;  /* 0x000000ff00ff79a7 */ /* 0x0011e2000810043f */
[----:B------:R1:W2:Y:S01]  /*f6c0*/  SHFL.IDX PT, R20, R45, RZ, 0x181f ;  /* 0x00181fff2d147589 */ /* 0x0002a200000e0000 */
[----:B------:R-:W-:Y:S02]  /*f6d0*/  BSSY B1, `(.L_x_7883) ;  /* 0x000000d000017945 */ /* 0x000fe40003800000 */
[----:B------:R-:W-:Y:S01]  /*f6e0*/  ISETP.GE.AND P1, PT, R21, R44, PT ;  /* 0x0000002c1500720c */ /* 0x000fe20003f26270 */
[----:B0-----:R1:W0:Y:S01]  /*f6f0*/  SHFL.IDX PT, R0, R46, RZ, 0x181f ;  /* 0x00181fff2e007589 */ /* 0x00122200000e0000 */
[----:B------:R-:W-:Y:S11]  /*f700*/  @P2 BRA `(.L_x_7884) ;  /* 0x0000000000242947 */ /* 0x000ff60003800000 */
[----:B------:R-:W-:Y:S02]  /*f710*/  ULDC UR4, c[0x0][0xac8] ;  /* 0x0002b20000047ab9 */ /* 0x000fe40000000800 */
[----:B------:R-:W-:Y:S02]  /*f720*/  ISETP.GE.AND P2, PT, R18, UR4, PT ;  /* 0x0000000412007c0c */ /* 0x000fe4000bf46270 */
[----:B------:R-:W-:-:S11]  /*f730*/  ISETP.GE.AND P3, PT, R19, UR4, PT ;  /* 0x0000000413007c0c */ /* 0x000fd6000bf66270 */
[CC--:B--2---:R-:W-:Y:S02]  /*f740*/  @!P2 LEA R2, P4, R18.reuse, R20.reuse, 0x1 ;  /* 0x000000141202a211 */ /* 0x0c4fe400078808ff */
[C---:B------:R-:W-:Y:S02]  /*f750*/  @!P3 LEA R20, P5, R19.reuse, R20, 0x1 ;  /* 0x000000141314b211 */ /* 0x040fe400078a08ff */
[-C--:B0-----:R-:W-:Y:S02]  /*f760*/  @!P2 LEA.HI.X R3, R18, R0.reuse, R221, 0x1, P4 ;  /* 0x000000001203a211 */ /* 0x081fe400020f0cdd */
[----:B------:R-:W-:-:S03]  /*f770*/  @!P3 LEA.HI.X R21, R19, R0, R220, 0x1, P5 ;  /* 0x000000001315b211 */ /* 0x000fc600028f0cdc */
[----:B-----5:R3:W-:Y:S04]  /*f780*/  @!P2 ST.E.128 desc[UR36][R2.64], R4 ;  /* 0x000000040200a985 */ /* 0x0207e8000c101d24 */
[----:B------:R3:W-:Y:S02]  /*f790*/  @!P3 ST.E.128 desc[UR36][R20.64], R28 ;  /* 0x0000001c1400b985 */ /* 0x0007e4000c101d24 */
.L_x_7884:
[----:B------:R-:W-:Y:S05]  /*f7a0*/  BSYNC B1 ;  /* 0x0000000000017941 */ /* 0x000fea0003800000 */
.L_x_7883:
[----:B0-----:R0:W4:Y:S01]  /*f7b0*/  SHFL.IDX PT, R0, R46, 0x1, 0x181f ;  /* 0x00381f002e007f89 */ /* 0x00112200000e0000 */
[----:B------:R-:W-:Y:S03]  /*f7c0*/  BSSY B1, `(.L_x_7885) ;  /* 0x000000c000017945 */ /* 0x000fe60003800000 */
[----:B---3-5:R0:W3:Y:S01]  /*f7d0*/  SHFL.IDX PT, R4, R45, 0x1, 0x181f ;  /* 0x00381f002d047f89 */ /* 0x0280e200000e0000 */
[----:B------:R-:W-:Y:S05]  /*f7e0*/  @P0 BRA `(.L_x_7886) ;  /* 0x0000000000240947 */ /* 0x000fea0003800000 */
[----:B------:R-:W-:Y:S02]  /*f7f0*/  ULDC UR4, c[0x0][0xac8] ;  /* 0x0002b20000047ab9 */ /* 0x000fe40000000800 */
[----:B------:R-:W-:Y:S02]  /*f800*/  ISETP.GE.AND P3, PT, R18, UR4, PT ;  /* 0x0000000412007c0c */ /* 0x000fe4000bf66270 */
[----:B------:R-:W-:-:S11]  /*f810*/  ISETP.GE.AND P4, PT, R19, UR4, PT ;  /* 0x0000000413007c0c */ /* 0x000fd6000bf86270 */
[CC--:B---3--:R-:W-:Y:S02]  /*f820*/  @!P3 LEA R2, P0, R18.reuse, R4.reuse, 0x1 ;  /* 0x000000041202b211 */ /* 0x0c8fe400078008ff */
[C---:B------:R-:W-:Y:S02]  /*f830*/  @!P4 LEA R4, P2, R19.reuse, R4, 0x1 ;  /* 0x000000041304c211 */ /* 0x040fe400078408ff */
[-C--:B----4-:R-:W-:Y:S02]  /*f840*/  @!P3 LEA.HI.X R3, R18, R0.reuse, R221, 0x1, P0 ;  /* 0x000000001203b211 */ /* 0x090fe400000f0cdd */
[----:B------:R-:W-:-:S03]  /*f850*/  @!P4 LEA.HI.X R5, R19, R0, R220, 0x1, P2 ;  /* 0x000000001305c211 */ /* 0x000fc600010f0cdc */
[----:B------:R3:W-:Y:S04]  /*f860*/  @!P3 ST.E.128 desc[UR36][R2.64], R8 ;  /* 0x000000080200b985 */ /* 0x0007e8000c101d24 */
[----:B------:R3:W-:Y:S02]  /*f870*/  @!P4 ST.E.128 desc[UR36][R4.64], R32 ;  /* 0x000000200400c985 */ /* 0x0007e4000c101d24 */
.L_x_7886:
[----:B------:R-:W-:Y:S05]  /*f880*/  BSYNC B1 ;  /* 0x0000000000017941 */ /* 0x000fea0003800000 */
.L_x_7885:
[----:B----4-:R4:W0:Y:S01]  /*f890*/  SHFL.IDX PT, R0, R46, 0x2, 0x181f ;  /* 0x00581f002e007f89 */ /* 0x01082200000e0000 */
[----:B------:R-:W-:Y:S03]  /*f8a0*/  BSSY B1, `(.L_x_7887) ;  /* 0x000000c000017945 */ /* 0x000fe60003800000 */
[----:B---3--:R4:W3:Y:S01]  /*f8b0*/  SHFL.IDX PT, R4, R45, 0x2, 0x181f ;  /* 0x00581f002d047f89 */ /* 0x0088e200000e0000 */
[----:B------:R-:W-:Y:S05]  /*f8c0*/  @P1 BRA `(.L_x_7888) ;  /* 0x0000000000241947 */ /* 0x000fea0003800000 */
[----:B------:R-:W-:Y:S02]  /*f8d0*/  ULDC UR4, c[0x0][0xac8] ;  /* 0x0002b20000047ab9 */ /* 0x000fe40000000800 */
[----:B------:R-:W-:Y:S02]  /*f8e0*/  ISETP.GE.AND P2, PT, R18, UR4, PT ;  /* 0x0000000412007c0c */ /* 0x000fe4000bf46270 */
[----:B------:R-:W-:-:S11]  /*f8f0*/  ISETP.GE.AND P3, PT, R19, UR4, PT ;  /* 0x0000000413007c0c */ /* 0x000fd6000bf66270 */
[CC--:B---3--:R-:W-:Y:S02]  /*f900*/  @!P2 LEA R2, P0, R18.reuse, R4.reuse, 0x1 ;  /* 0x000000041202a211 */ /* 0x0c8fe400078008ff */
[C---:B------:R-:W-:Y:S02]  /*f910*/  @!P3 LEA R4, P1, R19.reuse, R4, 0x1 ;  /* 0x000000041304b211 */ /* 0x040fe400078208ff */
[-C--:B0-----:R-:W-:Y:S02]  /*f920*/  @!P2 LEA.HI.X R3, R18, R0.reuse, R221, 0x1, P0 ;  /* 0x000000001203a211 */ /* 0x081fe400000f0cdd */
[----:B------:R-:W-:-:S03]  /*f930*/  @!P3 LEA.HI.X R5, R19, R0, R220, 0x1, P1 ;  /* 0x000000001305b211 */ /* 0x000fc600008f0cdc */
[----:B------:R0:W-:Y:S04]  /*f940*/  @!P2 ST.E.128 desc[UR36][R2.64], R12 ;  /* 0x0000000c0200a985 */ /* 0x0001e8000c101d24 */
[----:B------:R0:W-:Y:S02]  /*f950*/  @!P3 ST.E.128 desc[UR36][R4.64], R36 ;  /* 0x000000240400b985 */ /* 0x0001e4000c101d24 */
.L_x_7888:
[----:B------:R-:W-:Y:S05]  /*f960*/  BSYNC B1 ;  /* 0x0000000000017941 */ /* 0x000fea0003800000 */
.L_x_7887:
[----:B0-----:R-:W-:Y:S01]  /*f970*/  VIADD R3, R49, 0x60 ;  /* 0x0000006031037836 */ /* 0x001fe20000000000 */
[----:B-1--4-:R-:W0:Y:S04]  /*f980*/  SHFL.IDX PT, R46, R46, 0x3, 0x181f ;  /* 0x00781f002e2e7f89 */ /* 0x012e2800000e0000 */
[----:B------:R-:W-:Y:S01]  /*f990*/  ISETP.GE.AND P0, PT, R3, R44, PT ;  /* 0x0000002c0300720c */ /* 0x000fe20003f06270 */
[----:B------:R-:W1:-:S12]  /*f9a0*/  SHFL.IDX PT, R45, R45, 0x3, 0x181f ;  /* 0x00781f002d2d7f89 */ /* 0x000e5800000e0000 */
[----:B------:R-:W-:Y:S05]  /*f9b0*/  @P0 BRA `(.L_x_7889) ;  /* 0x0000001800280947 */ /* 0x000fea0003800000 */
[----:B------:R-:W-:Y:S02]  /*f9c0*/  ULDC UR4, c[0x0][0xac8] ;  /* 0x0002b20000047ab9 */ /* 0x000fe40000000800 */
[----:B------:R-:W-:-:S13]  /*f9d0*/  ISETP.GE.AND P1, PT, R18, UR4, PT ;  /* 0x0000000412007c0c */ /* 0x000fda000bf26270 */
[----:B-1----:R-:W-:-:S04]  /*f9e0*/  @!P1 LEA R2, P0, R18, R45, 0x1 ;  /* 0x0000002d12029211 */ /* 0x002fc800078008ff */
[----:B0-----:R-:W-:Y:S02]  /*f9f0*/  @!P1 LEA.HI.X R3, R18, R46, R221, 0x1, P0 ;  /* 0x0000002e12039211 */ /* 0x001fe400000f0cdd */
[----:B------:R-:W-:-:S03]  /*fa00*/  ISETP.GE.AND P0, PT, R19, UR4, PT ;  /* 0x0000000413007c0c */ /* 0x000fc6000bf06270 */
[----:B------:R4:W-:Y:S10]  /*fa10*/  @!P1 ST.E.128 desc[UR36][R2.64], R24 ;  /* 0x0000001802009985 */ /* 0x0009f4000c101d24 */
[----:B------:R-:W-:Y:S05]  /*fa20*/  @P0 BRA `(.L_x_7889) ;  /* 0x00000018000c0947 */ /* 0x000fea0003800000 */
[----:B----4-:R-:W-:-:S04]  /*fa30*/  LEA R2, P0, R19, R45, 0x1 ;  /* 0x0000002d13027211 */ /* 0x010fc800078008ff */
[----:B------:R-:W-:-:S05]  /*fa40*/  LEA.HI.X R3, R19, R46, R220, 0x1, P0 ;  /* 0x0000002e13037211 */ /* 0x000fca00000f0cdc */
[----:B------:R0:W-:Y:S01]  /*fa50*/  ST.E.128 desc[UR36][R2.64], R40 ;  /* 0x0000002802007985 */ /* 0x0001e2000c101d24 */
[----:B------:R-:W-:Y:S05]  /*fa60*/  BRA `(.L_x_7889) ;  /* 0x0000001400fc7947 */ /* 0x000fea0003800000 */
.L_x_7882:
[----:B------:R-:W-:Y:S01]  /*fa70*/  ULDC.64 UR12, c[0x0][0xb08] ;  /* 0x0002c200000c7ab9 */ /* 0x000fe20000000a00 */
[----:B0-----:R-:W0:Y:S01]  /*fa80*/  @P1 LDC R4, c[0x0][0xbec] ;  /* 0x0002fb00ff041b82 */ /* 0x001e220000000800 */
[----:B------:R-:W-:Y:S01]  /*fa90*/  UIMAD UR9, UR14, UR12, URZ ;  /* 0x0000000c0e0972a4 */ /* 0x000fe2000f8e023f */
[----:B------:R-:W-:Y:S01]  /*faa0*/  IMAD.MOV.U32 R7, RZ, RZ, R13 ;  /* 0x000000ffff077224 */ /* 0x000fe200078e000d */
[----:B------:R-:W-:Y:S01]  /*fab0*/  UIMAD.WIDE.U32 UR10, UR4, UR12, URZ ;  /* 0x0000000c040a72a5 */ /* 0x000fe2000f8e003f */
[----:B------:R-:W-:Y:S01]  /*fac0*/  BSSY B1, `(.L_x_7890) ;  /* 0x000006d000017945 */ /* 0x000fe20003800000 */
[----:B------:R-:W-:Y:S02]  /*fad0*/  UIMAD UR9, UR4, UR13, UR9 ;  /* 0x0000000d040972a4 */ /* 0x000fe4000f8e0209 */
[----:B------:R-:W-:Y:S01]  /*fae0*/  USHF.R.S32.HI UR4, URZ, 0x1f, UR8 ;  /* 0x0000001f3f047899 */ /* 0x000fe20008011408 */
[----:B------:R-:W1:Y:S01]  /*faf0*/  @P1 LDC R5, c[0x0][0xbf0] ;  /* 0x0002fc00ff051b82 */ /* 0x000e620000000800 */
[----:B------:R-:W-:Y:S01]  /*fb00*/  UIADD3 UR11, UR11, UR9, URZ ;  /* 0x000000090b0b7290 */ /* 0x000fe2000fffe03f */
[----:B------:R-:W-:-:S03]  /*fb10*/  ULDC.64 UR12, c[0x0][0xb38] ;  /* 0x0002ce00000c7ab9 */ /* 0x000fc60000000a00 */
[----:B------:R-:W-:-:S04]  /*fb20*/  UIMAD.WIDE.U32 UR10, UR55, UR12, UR10 ;  /* 0x0000000c370a72a5 */ /* 0x000fc8000f8e000a */
[----:B------:R-:W-:-:S03]  /*fb30*/  UIMAD UR11, UR55, UR13, UR11 ;  /* 0x0000000d370b72a4 */ /* 0x000fc6000f8e020b */
[----:B------:R-:W-:Y:S02]  /*fb40*/  ULDC.64 UR12, c[0x0][0xb40] ;  /* 0x0002d000000c7ab9 */ /* 0x000fe40000000a00 */
[----:B------:R-:W-:Y:S01]  /*fb50*/  UIMAD UR4, UR4, UR12, URZ ;  /* 0x0000000c040472a4 */ /* 0x000fe2000f8e023f */
[----:B0-----:R-:W-:-:S03]  /*fb60*/  @P1 IMAD.HI.U32 R4, R13, R4, RZ ;  /* 0x000000040d041227 */ /* 0x001fc600078e00ff */
[----:B------:R-:W-:Y:S02]  /*fb70*/  UIMAD UR4, UR8, UR13, UR4 ;  /* 0x0000000d080472a4 */ /* 0x000fe4000f8e0204 */
[----:B------:R-:W-:-:S03]  /*fb80*/  UIMAD.WIDE.U32 UR8, UR8, UR12, UR10 ;  /* 0x0000000c080872a5 */ /* 0x000fc6000f8e000a */
[----:B------:R-:W-:Y:S01]  /*fb90*/  ULDC.64 UR10, c[0x0][0xb48] ;  /* 0x0002d200000a7ab9 */ /* 0x000fe20000000a00 */
[----:B------:R-:W-:Y:S01]  /*fba0*/  UIADD3 UR9, UR9, UR4, URZ ;  /* 0x0000000409097290 */ /* 0x000fe2000fffe03f */
[----:B-1----:R-:W-:-:S03]  /*fbb0*/  @P1 SHF.R.U32.HI R7, RZ, R5, R4 ;  /* 0x00000005ff071219 */ /* 0x002fc60000011604 */
[----:B------:R-:W-:Y:S01]  /*fbc0*/  UIMAD.WIDE.U32 UR8, UR56, UR10, UR8 ;  /* 0x0000000a380872a5 */ /* 0x000fe2000f8e0008 */
[--C-:B------:R-:W-:Y:S01]  /*fbd0*/  SHF.R.S32.HI R4, RZ, 0x1f, R7.reuse ;  /* 0x0000001fff047819 */ /* 0x100fe20000011407 */
[----:B------:R-:W-:Y:S02]  /*fbe0*/  IMAD.MOV R6, RZ, RZ, -R7 ;  /* 0x000000ffff067224 */ /* 0x000fe400078e0a07 */
[----:B------:R-:W-:Y:S02]  /*fbf0*/  UIMAD UR56, UR56, UR11, UR9 ;  /* 0x0000000b383872a4 */ /* 0x000fe4000f8e0209 */
[----:B------:R-:W-:Y:S01]  /*fc00*/  IMAD R45, R45, R6, R13 ;  /* 0x000000062d2d7224 */ /* 0x000fe200078e020d */
[----:B------:R-:W-:Y:S01]  /*fc10*/  ULDC.64 UR10, c[0x0][0xb30] ;  /* 0x0002cc00000a7ab9 */ /* 0x000fe20000000a00 */
[----:B------:R-:W-:Y:S02]  /*fc20*/  IMAD.U32 R5, RZ, RZ, UR9 ;  /* 0x00000009ff057e24 */ /* 0x000fe4000f8e00ff */
        /* <DEDUP_REMOVED lines=15> */
[----:B------:R-:W-:Y:S01]  /*fd20*/  PRMT R6, RZ, 0x654, R6 ;  /* 0x00000654ff067816 */ /* 0x000fe20000000006 */
[----:B------:R0:W1:Y:S01]  /*fd30*/  SHFL.IDX PT, R14, R0, RZ, 0x1c1f ;  /* 0x001c1fff000e7589 */ /* 0x00006200000e0000 */
[----:B------:R-:W-:Y:S02]  /*fd40*/  LEA.HI.X R20, R4, UR9, R5, 0x2, P1 ;  /* 0x0000000904147c11 */ /* 0x000fe400088f1405 */
[----:B------:R0:W-:Y:S03]  /*fd50*/  SYNCS.ARRIVE.TRANS64.RED.A1T0 RZ, [R6+URZ], RZ ;  /* 0x000000ff06ff79a7 */ /* 0x0001e6000810043f */
[----:B------:R0:W2:Y:S01]  /*fd60*/  SHFL.IDX PT, R15, R20, RZ, 0x1c1f ;  /* 0x001c1fff140f7589 */ /* 0x0000a200000e0000 */
[----:B------:R-:W-:Y:S05]  /*fd70*/  @P2 BRA `(.L_x_7891) ;  /* 0x0000000400042947 */ /* 0x000fea0003800000 */
[----:B------:R-:W-:Y:S02]  /*fd80*/  ULDC UR4, c[0x0][0xac8] ;  /* 0x0002b20000047ab9 */ /* 0x000fe40000000800 */
[----:B------:R-:W-:Y:S02]  /*fd90*/  ISETP.GE.AND P1, PT, R16, UR4, PT ;  /* 0x0000000410007c0c */ /* 0x000fe4000bf26270 */
[----:B------:R-:W-:Y:S02]  /*fda0*/  ISETP.GE.AND P3, PT, R197, UR4, PT ;  /* 0x00000004c5007c0c */ /* 0x000fe4000bf66270 */
[----:B------:R-:W-:Y:S02]  /*fdb0*/  ISETP.GE.AND P4, PT, R196, UR4, PT ;  /* 0x00000004c4007c0c */ /* 0x000fe4000bf86270 */
[----:B------:R-:W-:-:S07]  /*fdc0*/  ISETP.GE.AND P2, PT, R195, UR4, PT ;  /* 0x00000004c3007c0c */ /* 0x000fce000bf46270 */
[CC--:B-1----:R-:W-:Y:S02]  /*fdd0*/  @!P1 LEA R4, P5, R16.reuse, R14.reuse, 0x2 ;  /* 0x0000000e10049211 */ /* 0x0c2fe400078a10ff */
[CC--:B0-----:R-:W-:Y:S02]  /*fde0*/  @!P3 LEA R6, P6, R197.reuse, R14.reuse, 0x2 ;  /* 0x0000000ec506b211 */ /* 0x0c1fe400078c10ff */
[-C--:B--2---:R-:W-:Y:S02]  /*fdf0*/  @!P1 LEA.HI.X R5, R16, R15.reuse, R215, 0x2, P5 ;  /* 0x0000000f10059211 */ /* 0x084fe400028f14d7 */
[----:B------:R-:W-:Y:S02]  /*fe00*/  @!P3 LEA.HI.X R7, R197, R15, R214, 0x2, P6 ;  /* 0x0000000fc507b211 */ /* 0x000fe400030f14d6 */
[----:B------:R-:W-:Y:S01]  /*fe10*/  @!P4 LEA R8, P5, R196, R14, 0x2 ;  /* 0x0000000ec408c211 */ /* 0x000fe200078a10ff */
[----:B------:R0:W-:Y:S01]  /*fe20*/  @!P1 ST.E.64 desc[UR36][R4.64], R88 ;  /* 0x0000005804009985 */ /* 0x0001e2000c101b24 */
[----:B------:R-:W-:-:S02]  /*fe30*/  ISETP.GE.AND P1, PT, R194, UR4, PT ;  /* 0x00000004c2007c0c */ /* 0x000fc4000bf26270 */
[-C--:B------:R-:W-:Y:S01]  /*fe40*/  @!P2 LEA R10, P6, R195, R14.reuse, 0x2 ;  /* 0x0000000ec30aa211 */ /* 0x080fe200078c10ff */
[----:B------:R1:W-:Y:S01]  /*fe50*/  @!P3 ST.E.64 desc[UR36][R6.64], R92 ;  /* 0x0000005c0600b985 */ /* 0x0003e2000c101b24 */
[----:B------:R-:W-:Y:S02]  /*fe60*/  ISETP.GE.AND P3, PT, R193, UR4, PT ;  /* 0x00000004c1007c0c */ /* 0x000fe4000bf66270 */
[-C--:B------:R-:W-:Y:S02]  /*fe70*/  @!P4 LEA.HI.X R9, R196, R15.reuse, R213, 0x2, P5 ;  /* 0x0000000fc409c211 */ /* 0x080fe400028f14d5 */
[----:B------:R-:W-:Y:S02]  /*fe80*/  @!P2 LEA.HI.X R11, R195, R15, R212, 0x2, P6 ;  /* 0x0000000fc30ba211 */ /* 0x000fe400030f14d4 */
[----:B------:R-:W-:Y:S01]  /*fe90*/  ISETP.GE.AND P5, PT, R192, UR4, PT ;  /* 0x00000004c0007c0c */ /* 0x000fe2000bfa6270 */
[----:B------:R2:W-:Y:S02]  /*fea0*/  @!P4 ST.E.64 desc[UR36][R8.64], R96 ;  /* 0x000000600800c985 */ /* 0x0005e4000c101b24 */
[----:B------:R-:W-:-:S02]  /*feb0*/  @!P1 LEA R12, P4, R194, R14, 0x2 ;  /* 0x0000000ec20c9211 */ /* 0x000fc400078810ff */
[----:B------:R3:W-:Y:S01]  /*fec0*/  @!P2 ST.E.64 desc[UR36][R10.64], R100 ;  /* 0x000000640a00a985 */ /* 0x0007e2000c101b24 */
[----:B------:R-:W-:Y:S02]  /*fed0*/  ISETP.GE.AND P2, PT, R191, UR4, PT ;  /* 0x00000004bf007c0c */ /* 0x000fe4000bf46270 */
[CC--:B0-----:R-:W-:Y:S02]  /*fee0*/  @!P3 LEA R4, P6, R193.reuse, R14.reuse, 0x2 ;  /* 0x0000000ec104b211 */ /* 0x0c1fe400078c10ff */
[-C--:B------:R-:W-:Y:S02]  /*fef0*/  @!P1 LEA.HI.X R13, R194, R15.reuse, R211, 0x2, P4 ;  /* 0x0000000fc20d9211 */ /* 0x080fe400020f14d3 */
[----:B------:R-:W-:Y:S02]  /*ff00*/  @!P3 LEA.HI.X R5, R193, R15, R210, 0x2, P6 ;  /* 0x0000000fc105b211 */ /* 0x000fe400030f14d2 */
[----:B------:R-:W-:Y:S01]  /*ff10*/  ISETP.GE.AND P4, PT, R190, UR4, PT ;  /* 0x00000004be007c0c */ /* 0x000fe2000bf86270 */
[----:B------:R0:W-:Y:S01]  /*ff20*/  @!P1 ST.E.64 desc[UR36][R12.64], R104 ;  /* 0x000000680c009985 */ /* 0x0001e2000c101b24 */
[----:B-1----:R-:W-:-:S03]  /*ff30*/  @!P5 LEA R6, P1, R192, R14, 0x2 ;  /* 0x0000000ec006d211 */ /* 0x002fc600078210ff */
[----:B------:R1:W-:Y:S01]  /*ff40*/  @!P3 ST.E.64 desc[UR36][R4.64], R108 ;  /* 0x0000006c0400b985 */ /* 0x0003e2000c101b24 */
[-C--:B--2---:R-:W-:Y:S02]  /*ff50*/  @!P2 LEA R8, P6, R191, R14.reuse, 0x2 ;  /* 0x0000000ebf08a211 */ /* 0x084fe400078c10ff */
[----:B------:R-:W-:Y:S02]  /*ff60*/  ISETP.GE.AND P3, PT, R189, UR4, PT ;  /* 0x00000004bd007c0c */ /* 0x000fe4000bf66270 */
[-C--:B------:R-:W-:Y:S02]  /*ff70*/  @!P5 LEA.HI.X R7, R192, R15.reuse, R209, 0x2, P1 ;  /* 0x0000000fc007d211 */ /* 0x080fe400008f14d1 */
[----:B------:R-:W-:Y:S02]  /*ff80*/  ISETP.GE.AND P1, PT, R188, UR4, PT ;  /* 0x00000004bc007c0c */ /* 0x000fe4000bf26270 */
[----:B------:R-:W-:Y:S01]  /*ff90*/  @!P2 LEA.HI.X R9, R191, R15, R208, 0x2, P6 ;  /* 0x0000000fbf09a211 */ /* 0x000fe200030f14d0 */
[----:B------:R2:W-:Y:S01]  /*ffa0*/  @!P5 ST.E.64 desc[UR36][R6.64], R112 ;  /* 0x000000700600d985 */ /* 0x0005e2000c101b24 */
[----:B---3--:R-:W-:-:S03]  /*ffb0*/  @!P4 LEA R10, P6, R190, R14, 0x2 ;  /* 0x0000000ebe0ac211 */ /* 0x008fc600078c10ff */
[----:B------:R3:W-:Y:S01]  /*ffc0*/  @!P2 ST.E.64 desc[UR36][R8.64], R116 ;  /* 0x000000740800a985 */ /* 0x0007e2000c101b24 */
[----:B------:R-:W-:Y:S02]  /*ffd0*/  ISETP.GE.AND P2, PT, R187, UR4, PT ;  /* 0x00000004bb007c0c */ /* 0x000fe4000bf46270 */
[-C--:B------:R-:W-:Y:S02]  /*ffe0*/  @!P4 LEA.HI.X R11, R190, R15.reuse, R207, 0x2, P6 ;  /* 0x0000000fbe0bc211 */ /* 0x080fe400030f14cf */
[CC--:B0-----:R-:W-:Y:S02]  /*fff0*/  @!P3 LEA R12, P5, R189.reuse, R14.reuse, 0x2 ;  /* 0x0000000ebd0cb211 */ /* 0x0c1fe400078a10ff */
        /* <DEDUP_REMOVED lines=14> */
[CC--:B0-----:R-:W-:Y:S02]  /*100e0*/  @!P5 LEA R10, P2, R185.reuse, R14.reuse, 0x2 ;  /* 0x0000000eb90ad211 */ /* 0x0c1fe400078410ff */
        /* <DEDUP_REMOVED lines=10> */
.L_x_7891:
[----:B------:R-:W-:Y:S05]  /*10190*/  BSYNC B1 ;  /* 0x0000000000017941 */ /* 0x000fea0003800000 */
.L_x_7890:
[----:B0-----:R-:W0:Y:S04]  /*101a0*/  SHFL.IDX PT, R20, R20, 0x1, 0x1c1f ;  /* 0x003c1f0014147f89 */ /* 0x001e2800000e0000 */
[----:B------:R-:W3:Y:S01]  /*101b0*/  SHFL.IDX PT, R0, R0, 0x1, 0x1c1f ;  /* 0x003c1f0000007f89 */ /* 0x000ee200000e0000 */
[----:B------:R-:W-:Y:S05]  /*101c0*/  @P0 BRA `(.L_x_7889) ;  /* 0x0000001000240947 */ /* 0x000fea0003800000 */
[----:B------:R-:W-:Y:S02]  /*101d0*/  ULDC UR4, c[0x0][0xac8] ;  /* 0x0002b20000047ab9 */ /* 0x000fe40000000800 */
[----:B------:R-:W-:Y:S02]  /*101e0*/  ISETP.GE.AND P2, PT, R16, UR4, PT ;  /* 0x0000000410007c0c */ /* 0x000fe4000bf46270 */
[----:B------:R-:W-:Y:S02]  /*101f0*/  ISETP.GE.AND P1, PT, R197, UR4, PT ;  /* 0x00000004c5007c0c */ /* 0x000fe4000bf26270 */
[----:B------:R-:W-:Y:S02]  /*10200*/  ISETP.GE.AND P0, PT, R196, UR4, PT ;  /* 0x00000004c4007c0c */ /* 0x000fe4000bf06270 */
[----:B------:R-:W-:Y:S02]  /*10210*/  ISETP.GE.AND P4, PT, R194, UR4, PT ;  /* 0x00000004c2007c0c */ /* 0x000fe4000bf86270 */
[----:B------:R-:W-:-:S05]  /*10220*/  ISETP.GE.AND P3, PT, R195, UR4, PT ;  /* 0x00000004c3007c0c */ /* 0x000fca000bf66270 */
[CC--:B---34-:R-:W-:Y:S02]  /*10230*/  @!P2 LEA R4, P6, R16.reuse, R0.reuse, 0x2 ;  /* 0x000000001004a211 */ /* 0x0d8fe400078c10ff */
[C---:B------:R-:W-:Y:S02]  /*10240*/  @!P1 LEA R6, P5, R197.reuse, R0, 0x2 ;  /* 0x00000000c5069211 */ /* 0x040fe400078a10ff */
[----:B0-----:R-:W-:Y:S02]  /*10250*/  @!P2 LEA.HI.X R5, R16, R20, R215, 0x2, P6 ;  /* 0x000000141005a211 */ /* 0x001fe400030f14d7 */
[----:B------:R-:W-:Y:S02]  /*10260*/  @!P0 LEA R8, P6, R196, R0, 0x2 ;  /* 0x00000000c4088211 */ /* 0x000fe400078c10ff */
[----:B------:R-:W-:Y:S01]  /*10270*/  @!P1 LEA.HI.X R7, R197, R20, R214, 0x2, P5 ;  /* 0x00000014c5079211 */ /* 0x000fe200028f14d6 */
[----:B------:R0:W-:Y:S01]  /*10280*/  @!P2 ST.E.64 desc[UR36][R4.64], R2 ;  /* 0x000000020400a985 */ /* 0x0001e2000c101b24 */
[----:B------:R-:W-:-:S02]  /*10290*/  ISETP.GE.AND P5, PT, R193, UR4, PT ;  /* 0x00000004c1007c0c */ /* 0x000fc4000bfa6270 */
[----:B------:R-:W-:Y:S01]  /*102a0*/  @!P0 LEA.HI.X R9, R196, R20, R213, 0x2, P6 ;  /* 0x00000014c4098211 */ /* 0x000fe200030f14d5 */
[----:B------:R3:W-:Y:S01]  /*102b0*/  @!P1 ST.E.64 desc[UR36][R6.64], R94 ;  /* 0x0000005e06009985 */ /* 0x0007e2000c101b24 */
[----:B------:R-:W-:Y:S02]  /*102c0*/  ISETP.GE.AND P2, PT, R192, UR4, PT ;  /* 0x00000004c0007c0c */ /* 0x000fe4000bf46270 */
[-C--:B------:R-:W-:Y:S01]  /*102d0*/  @!P3 LEA R10, P6, R195, R0.reuse, 0x2 ;  /* 0x00000000c30ab211 */ /* 0x080fe200078c10ff */
[----:B------:R4:W-:Y:S01]  /*102e0*/  @!P0 ST.E.64 desc[UR36][R8.64], R98 ;  /* 0x0000006208008985 */ /* 0x0009e2000c101b24 */
[C---:B------:R-:W-:Y:S02]  /*102f0*/  @!P4 LEA R12, P0, R194.reuse, R0, 0x2 ;  /* 0x00000000c20cc211 */ /* 0x040fe400078010ff */
[----:B------:R-:W-:Y:S02]  /*10300*/  ISETP.GE.AND P1, PT, R191, UR4, PT ;  /* 0x00000004bf007c0c */ /* 0x000fe4000bf26270 */
[----:B------:R-:W-:-:S02]  /*10310*/  @!P4 LEA.HI.X R13, R194, R20, R211, 0x2, P0 ;  /* 0x00000014c20dc211 */ /* 0x000fc400000f14d3 */
[----:B------:R-:W-:Y:S02]  /*10320*/  @!P3 LEA.HI.X R11, R195, R20, R212, 0x2, P6 ;  /* 0x00000014c30bb211 */ /* 0x000fe400030f14d4 */
[----:B------:R-:W-:Y:S02]  /*10330*/  ISETP.GE.AND P0, PT, R190, UR4, PT ;  /* 0x00000004be007c0c */ /* 0x000fe4000bf06270 */
[----:B-1----:R-:W-:Y:S01]  /*10340*/  @!P5 LEA R14, P6, R193, R0, 0x2 ;  /* 0x00000000c10ed211 */ /* 0x002fe200078c10ff */
[----:B------:R1:W-:Y:S01]  /*10350*/  @!P3 ST.E.64 desc[UR36][R10.64], R102 ;  /* 0x000000660a00b985 */ /* 0x0003e2000c101b24 */
[----:B------:R-:W-:Y:S02]  /*10360*/  ISETP.GE.AND P3, PT, R189, UR4, PT ;  /* 0x00000004bd007c0c */ /* 0x000fe4000bf66270 */
[----:B--2---:R-:W-:Y:S01]  /*10370*/  @!P5 LEA.HI.X R15, R193, R20, R210, 0x2, P6 ;  /* 0x00000014c10fd211 */ /* 0x004fe200030f14d2 */
[----:B------:R-:W-:Y:S01]  /*10380*/  @!P4 ST.E.64 desc[UR36][R12.64], R106 ;  /* 0x0000006a0c00c985 */ /* 0x000fe2000c101b24 */
[----:B0-----:R-:W-:-:S03]  /*10390*/  @!P2 LEA R2, P4, R192, R0, 0x2 ;  /* 0x00000000c002a211 */ /* 0x001fc600078810ff */
[----:B------:R-:W-:Y:S01]  /*103a0*/  @!P5 ST.E.64 desc[UR36][R14.64], R110 ;  /* 0x0000006e0e00d985 */ /* 0x000fe2000c101b24 */
[C---:B------:R-:W-:Y:S02]  /*103b0*/  @!P1 LEA R4, P5, R191.reuse, R0, 0x2 ;  /* 0x00000000bf049211 */ /* 0x040fe400078a10ff */
[----:B------:R-:W-:Y:S02]  /*103c0*/  @!P2 LEA.HI.X R3, R192, R20, R209, 0x2, P4 ;  /* 0x00000014c003a211 */ /* 0x000fe400020f14d1 */
[----:B---3--:R-:W-:Y:S02]  /*103d0*/  @!P0 LEA R6, P6, R190, R0, 0x2 ;  /* 0x00000000be068211 */ /* 0x008fe400078c10ff */
[----:B------:R-:W-:Y:S01]  /*103e0*/  ISETP.GE.AND P4, PT, R188, UR4, PT ;  /* 0x00000004bc007c0c */ /* 0x000fe2000bf86270 */
[----:B------:R0:W-:Y:S01]  /*103f0*/  @!P2 ST.E.64 desc[UR36][R2.64], R114 ;  /* 0x000000720200a985 */ /* 0x0001e2000c101b24 */
[-C--:B------:R-:W-:Y:S02]  /*10400*/  @!P1 LEA.HI.X R5, R191, R20.reuse, R208, 0x2, P5 ;  /* 0x00000014bf059211 */ /* 0x080fe400028f14d0 */
[----:B------:R-:W-:-:S02]  /*10410*/  @!P0 LEA.HI.X R7, R190, R20, R207, 0x2, P6 ;  /* 0x00000014be078211 */ /* 0x000fc400030f14cf */
[----:B------:R-:W-:Y:S01]  /*10420*/  ISETP.GE.AND P2, PT, R187, UR4, PT ;  /* 0x00000004bb007c0c */ /* 0x000fe2000bf46270 */
[----:B------:R2:W-:Y:S01]  /*10430*/  @!P1 ST.E.64 desc[UR36][R4.64], R118 ;  /* 0x0000007604009985 */ /* 0x0005e2000c101b24 */
[----:B----4-:R-:W-:Y:S02]  /*10440*/  @!P3 LEA R8, P5, R189, R0, 0x2 ;  /* 0x00000000bd08b211 */ /* 0x010fe400078a10ff */
[----:B------:R-:W-:Y:S01]  /*10450*/  ISETP.GE.AND P1, PT, R186, UR4, PT ;  /* 0x00000004ba007c0c */ /* 0x000fe2000bf26270 */
[----:B------:R3:W-:Y:S01]  /*10460*/  @!P0 ST.E.64 desc[UR36][R6.64], R122 ;  /* 0x0000007a06008985 */ /* 0x0007e2000c101b24 */
[----:B------:R-:W-:Y:S02]  /*10470*/  ISETP.GE.AND P0, PT, R185, UR4, PT ;  /* 0x00000004b9007c0c */ /* 0x000fe4000bf06270 */
[----:B------:R-:W-:Y:S02]  /*10480*/  @!P3 LEA.HI.X R9, R189, R20, R206, 0x2, P5 ;  /* 0x00000014bd09b211 */ /* 0x000fe400028f14ce */
[----:B------:R-:W-:-:S02]  /*10490*/  ISETP.GE.AND P5, PT, R184, UR4, PT ;  /* 0x00000004b8007c0c */ /* 0x000fc4000bfa6270 */
[CC--:B-1----:R-:W-:Y:S01]  /*104a0*/  @!P4 LEA R10, P6, R188.reuse, R0.reuse, 0x2 ;  /* 0x00000000bc0ac211 */ /* 0x0c2fe200078c10ff */
[----:B------:R1:W-:Y:S01]  /*104b0*/  @!P3 ST.E.64 desc[UR36][R8.64], R126 ;  /* 0x0000007e0800b985 */ /* 0x0003e2000c101b24 */
[C---:B0-----:R-:W-:Y:S02]  /*104c0*/  @!P2 LEA R2, P3, R187.reuse, R0, 0x2 ;  /* 0x00000000bb02a211 */ /* 0x041fe400078610ff */
[----:B------:R-:W-:Y:S02]  /*104d0*/  @!P4 LEA.HI.X R11, R188, R20, R205, 0x2, P6 ;  /* 0x00000014bc0bc211 */ /* 0x000fe400030f14cd */
[----:B--2---:R-:W-:Y:S02]  /*104e0*/  @!P1 LEA R4, P6, R186, R0, 0x2 ;  /* 0x00000000ba049211 */ /* 0x004fe400078c10ff */
[----:B------:R-:W-:Y:S01]  /*104f0*/  @!P2 LEA.HI.X R3, R187, R20, R204, 0x2, P3 ;  /* 0x00000014bb03a211 */ /* 0x000fe200018f14cc */
[----:B------:R1:W-:Y:S01]  /*10500*/  @!P4 ST.E.64 desc[UR36][R10.64], R130 ;  /* 0x000000820a00c985 */ /* 0x0003e2000c101b24 */
[----:B---3--:R-:W-:-:S02]  /*10510*/  @!P0 LEA R6, P4, R185, R0, 0x2 ;  /* 0x00000000b9068211 */ /* 0x008fc400078810ff */
        /* <DEDUP_REMOVED lines=10> */
[----:B-1----:R-:W-:-:S04]  /*105c0*/  LEA R2, P0, R23, R0, 0x2 ;  /* 0x0000000017027211 */ /* 0x002fc800078010ff */
[----:B------:R-:W-:-:S05]  /*105d0*/  LEA.HI.X R3, R23, R20, R200, 0x2, P0 ;  /* 0x0000001417037211 */ /* 0x000fca00000f14c8 */
[----:B------:R0:W-:Y:S01]  /*105e0*/  ST.E.64 desc[UR36][R2.64], R150 ;  /* 0x0000009602007985 */ /* 0x0001e2000c101b24 */
[----:B------:R-:W-:Y:S05]  /*105f0*/  BRA `(.L_x_7889) ;  /* 0x0000000c00187947 */ /* 0x000fea0003800000 */
.L_x_7880:
[----:B------:R-:W-:Y:S02]  /*10600*/  ULDC.64 UR8, c[0x0][0xc00] ;  /* 0x0003000000087ab9 */ /* 0x000fe40000000a00 */
[----:B------:R-:W-:-:S04]  /*10610*/  UISETP.NE.U32.AND UP0, UPT, UR8, URZ, UPT ;  /* 0x0000003f0800728c */ /* 0x000fc8000bf05070 */
[----:B------:R-:W-:-:S03]  /*10620*/  UISETP.NE.AND.EX UP0, UPT, UR9, URZ, UPT, UP0 ;  /* 0x0000003f0900728c */ /* 0x000fc6000bf05300 */
[----:B------:R-:W-:Y:S02]  /*10630*/  ULDC.64 UR8, c[0x0][0xc00] ;  /* 0x0003000000087ab9 */ /* 0x000fe40000000a00 */
[----:B------:R-:W-:Y:S01]  /*10640*/  UIMAD.WIDE UR8, UR57, 0x4, UR8 ;  /* 0x00000004390878a5 */ /* 0x000fe2000f8e0208 */
[----:B------:R-:W-:-:S05]  /*10650*/  PLOP3.LUT P1, PT, PT, PT, UP0, 0x80, 0x0 ;  /* 0x000000000000781c */ /* 0x000fca0003f2f008 */
[----:B------:R-:W-:Y:S02]  /*10660*/  IMAD.U32 R2, RZ, RZ, UR8 ;  /* 0x00000008ff027e24 */ /* 0x000fe4000f8e00ff */
[----:B------:R-:W-:Y:S01]  /*10670*/  IMAD.U32 R3, RZ, RZ, UR9 ;  /* 0x00000009ff037e24 */ /* 0x000fe2000f8e00ff */
[----:B------:R-:W-:Y:S02]  /*10680*/  ULDC.64 UR8, c[0x0][0xc08] ;  /* 0x0003020000087ab9 */ /* 0x000fe40000000a00 */
[----:B------:R-:W-:Y:S01]  /*10690*/  UISETP.NE.U32.AND UP1, UPT, UR8, URZ, UPT ;  /* 0x0000003f0800728c */ /* 0x000fe2000bf25070 */
[----:B------:R-:W-:Y:S02]  /*106a0*/  ULDC UR4, c[0x0][0xa88] ;  /* 0x0002a20000047ab9 */ /* 0x000fe40000000800 */
[----:B------:R-:W2:Y:S01]  /*106b0*/  @P1 LDG.E R6, desc[UR36][R2.64] ;  /* 0x0000002402061981 */ /* 0x000ea2000c1e1900 */
[----:B------:R-:W-:Y:S01]  /*106c0*/  UISETP.NE.AND.EX UP1, UPT, UR9, URZ, UPT, UP1 ;  /* 0x0000003f0900728c */ /* 0x000fe2000bf25310 */
[----:B------:R-:W-:-:S05]  /*106d0*/  IMAD.U32 R0, RZ, RZ, UR4 ;  /* 0x00000004ff007e24 */ /* 0x000fca000f8e00ff */
[----:B------:R-:W-:-:S05]  /*106e0*/  PLOP3.LUT P2, PT, PT, PT, UP1, 0x80, 0x0 ;  /* 0x000000000000781c */ /* 0x000fca0003f4f018 */
[----:B------:R-:W-:Y:S02]  /*106f0*/  @UP1 ULDC.64 UR8, c[0x0][0xc08] ;  /* 0x0003020000081ab9 */ /* 0x000fe40000000a00 */
[----:B------:R-:W-:-:S06]  /*10700*/  @UP1 UIMAD.WIDE UR8, UR57, 0x4, UR8 ;  /* 0x00000004390818a5 */ /* 0x000fcc000f8e0208 */
[----:B------:R-:W-:Y:S02]  /*10710*/  IMAD.U32 R4, RZ, RZ, UR8 ;  /* 0x00000008ff047e24 */ /* 0x000fe4000f8e00ff */
[----:B------:R-:W-:-:S05]  /*10720*/  IMAD.U32 R5, RZ, RZ, UR9 ;  /* 0x00000009ff057e24 */ /* 0x000fca000f8e00ff */
[----:B------:R0:W5:Y:S01]  /*10730*/  @P2 LDG.E R0, desc[UR36][R4.64] ;  /* 0x0000002404002981 */ /* 0x000162000c1e1900 */
[----:B------:R-:W-:Y:S01]  /*10740*/  UISETP.NE.AND UP1, UPT, UR54, URZ, UPT ;  /* 0x0000003f3600728c */ /* 0x000fe2000bf25270 */
[----:B------:R-:W-:Y:S01]  /*10750*/  ISETP.GT.AND P0, PT, R222, 0x7f, PT ;  /* 0x0000007fde00780c */ /* 0x000fe20003f04270 */
[----:B------:R-:W-:-:S09]  /*10760*/  UMOV UR4, URZ ;  /* 0x0000003f00047c82 */ /* 0x000fd20008000000 */
[----:B------:R-:W-:Y:S01]  /*10770*/  @!UP1 ULDC UR54, c[0x0][0xad4] ;  /* 0x0002b50000369ab9 */ /* 0x000fe20000000800 */
[----:B--2---:R-:W-:Y:S01]  /*10780*/  @P1 R2UR UR4, R6 ;  /* 0x00000000060412ca */ /* 0x004fe200000e0000 */
[----:B0-----:R-:W-:-:S14]  /*10790*/  @P2 BRA `(.L_x_7892) ;  /* 0x0000000000102947 */ /* 0x001fdc0003800000 */
[----:B------:R-:W-:Y:S05]  /*107a0*/  @!P1 BRA `(.L_x_7892) ;  /* 0x00000000000c9947 */ /* 0x000fea0003800000 */
[----:B------:R-:W2:Y:S04]  /*107b0*/  LDG.E R5, desc[UR36][R2.64] ;  /* 0x0000002402057981 */ /* 0x000ea8000c1e1900 */
[----:B-----5:R-:W2:Y:S02]  /*107c0*/  LDG.E R0, desc[UR36][R2.64+0x4] ;  /* 0x0000042402007981 */ /* 0x020ea4000c1e1900 */
[----:B--2---:R-:W-:-:S07]  /*107d0*/  IMAD.IADD R0, R0, 0x1, -R5 ;  /* 0x0000000100007824 */ /* 0x004fce00078e0a05 */
.L_x_7892:
[----:B------:R-:W-:Y:S01]  /*107e0*/  USHF.R.S32.HI UR13, URZ, 0x1f, UR57 ;  /* 0x0000001f3f0d7899 */ /* 0x000fe20008011439 */
[----:B------:R-:W-:Y:S01]  /*107f0*/  BSSY B1, `(.L_x_7893) ;  /* 0x000003a000017945 */ /* 0x000fe20003800000 */
[----:B------:R-:W-:Y:S02]  /*10800*/  USHF.R.S32.HI UR21, URZ, 0x1f, UR4 ;  /* 0x0000001f3f157899 */ /* 0x000fe40008011404 */
        /* <DEDUP_REMOVED lines=11> */
[----:B------:R-:W-:Y:S01]  /*108c0*/  UISETP.GT.AND UP0, UPT, UR54, 0x1, UPT ;  /* 0x000000013600788c */ /* 0x000fe2000bf04270 */
[----:B------:R-:W-:Y:S01]  /*108d0*/  IMAD.MOV.U32 R5, RZ, RZ, R4 ;  /* 0x000000ffff057224 */ /* 0x000fe200078e0004 */
[----:B------:R-:W-:Y:S02]  /*108e0*/  UMOV UR19, 0x9b8 ;  /* 0x000009b800137882 */ /* 0x000fe40000000000 */
[----:B------:R-:W-:Y:S02]  /*108f0*/  USEL UR19, UR19, 0x978, UP0 ;  /* 0x0000097813137887 */ /* 0x000fe40008000000 */
[----:B------:R-:W-:-:S06]  /*10900*/  USEL UR18, UR56, URZ, UP0 ;  /* 0x0000003f38127287 */ /* 0x000fcc0008000000 */
[----:B------:R-:W0:Y:S04]  /*10910*/  @P0 LDC R3, c[0x0][0xbec] ;  /* 0x0002fb00ff030b82 */ /* 0x000e280000000800 */
[----:B------:R-:W-:Y:S01]  /*10920*/  ULDC.64 UR8, c[0x0][UR19+0x218] ;  /* 0x0000860013087abb */ /* 0x000fe20008000a00 */
[----:B------:R-:W-:Y:S01]  /*10930*/  ULDC.64 UR14, c[0x0][UR19+0x220] ;  /* 0x00008800130e7abb */ /* 0x000fe20008000a00 */
[----:B------:R-:W-:Y:S01]  /*10940*/  ULDC.64 UR16, c[0x0][UR19+0x228] ;  /* 0x00008a0013107abb */ /* 0x000fe20008000a00 */
[----:B------:R-:W-:Y:S01]  /*10950*/  UIMAD.WIDE.U32 UR10, UR8, UR55, URZ ;  /* 0x00000037080a72a5 */ /* 0x000fe2000f8e003f */
[----:B------:R-:W1:Y:S01]  /*10960*/  @P0 LDC R7, c[0x0][0xbf0] ;  /* 0x0002fc00ff070b82 */ /* 0x000e620000000800 */
[----:B------:R-:W-:Y:S02]  /*10970*/  UIMAD UR20, UR9, UR55, URZ ;  /* 0x00000037091472a4 */ /* 0x000fe4000f8e023f */
[----:B------:R-:W-:-:S02]  /*10980*/  UIMAD UR15, UR15, UR12, URZ ;  /* 0x0000000c0f0f72a4 */ /* 0x000fc4000f8e023f */
[----:B------:R-:W-:Y:S02]  /*10990*/  UIMAD.WIDE.U32 UR22, UR16, UR18, URZ ;  /* 0x00000012101672a5 */ /* 0x000fe4000f8e003f */
[----:B------:R-:W-:Y:S02]  /*109a0*/  UIMAD.WIDE.U32 UR8, UR14, UR12, URZ ;  /* 0x0000000c0e0872a5 */ /* 0x000fe4000f8e003f */
[----:B------:R-:W-:Y:S02]  /*109b0*/  UIMAD UR16, UR17, UR18, URZ ;  /* 0x00000012111072a4 */ /* 0x000fe4000f8e023f */
[----:B------:R-:W-:Y:S02]  /*109c0*/  UIMAD UR15, UR14, UR13, UR15 ;  /* 0x0000000d0e0f72a4 */ /* 0x000fe4000f8e020f */
[----:B------:R-:W-:Y:S02]  /*109d0*/  UIADD3 UR10, UP1, UP2, UR8, UR10, UR4 ;  /* 0x0000000a080a7290 */ /* 0x000fe4000fa3e004 */
[----:B------:R-:W-:Y:S01]  /*109e0*/  UIADD3 UR16, UR23, UR16, URZ ;  /* 0x0000001017107290 */ /* 0x000fe2000fffe03f */
[----:B0-----:R-:W-:Y:S01]  /*109f0*/  @P0 IMAD.HI.U32 R2, R4, R3, RZ ;  /* 0x0000000304020227 */ /* 0x001fe200078e00ff */
[----:B------:R-:W-:-:S02]  /*10a00*/  UIADD3 UR20, UR11, UR20, URZ ;  /* 0x000000140b147290 */ /* 0x000fc4000fffe03f */
[----:B------:R-:W-:Y:S01]  /*10a10*/  UIADD3 UR15, UR9, UR15, URZ ;  /* 0x0000000f090f7290 */ /* 0x000fe2000fffe03f */
[----:B------:R-:W-:Y:S02]  /*10a20*/  IMAD.U32 R3, RZ, RZ, UR23 ;  /* 0x00000017ff037e24 */ /* 0x000fe4000f8e00ff */
[----:B------:R-:W-:Y:S01]  /*10a30*/  IMAD.U32 R6, RZ, RZ, UR16 ;  /* 0x00000010ff067e24 */ /* 0x000fe2000f8e00ff */
[----:B------:R-:W-:Y:S01]  /*10a40*/  ULDC.64 UR8, c[0x0][UR19+0x210] ;  /* 0x0000840013087abb */ /* 0x000fe20008000a00 */
[----:B-1----:R-:W-:Y:S01]  /*10a50*/  @P0 SHF.R.U32.HI R5, RZ, R7, R2 ;  /* 0x00000007ff050219 */ /* 0x002fe20000011602 */
[----:B------:R-:W-:-:S04]  /*10a60*/  IMAD.U32 R2, RZ, RZ, UR22 ;  /* 0x00000016ff027e24 */ /* 0x000fc8000f8e00ff */
[--C-:B------:R-:W-:Y:S01]  /*10a70*/  IMAD.MOV R7, RZ, RZ, -R5.reuse ;  /* 0x000000ffff077224 */ /* 0x100fe200078e0a05 */
[----:B------:R-:W-:Y:S01]  /*10a80*/  IADD3 R2, P0, P1, R5, UR10, R2 ;  /* 0x0000000a05027c10 */ /* 0x000fe2000f91e002 */
[----:B------:R-:W-:Y:S01]  /*10a90*/  UIADD3.X UR10, UR15, UR20, UR21, UP1, UP2 ;  /* 0x000000140f0a7290 */ /* 0x000fe20008fe4415 */
[----:B------:R-:W-:Y:S01]  /*10aa0*/  SHF.R.S32.HI R5, RZ, 0x1f, R5 ;  /* 0x0000001fff057819 */ /* 0x000fe20000011405 */
[----:B------:R-:W-:-:S04]  /*10ab0*/  IMAD R7, R9, R7, R4 ;  /* 0x0000000709077224 */ /* 0x000fc800078e0204 */
[----:B------:R-:W-:Y:S01]  /*10ac0*/  IADD3.X R3, R5, UR10, R6, P0, P1 ;  /* 0x0000000a05037c10 */ /* 0x000fe200087e2406 */
[C---:B------:R-:W-:Y:S01]  /*10ad0*/  IMAD R9, R7.reuse, UR9, RZ ;  /* 0x0000000907097c24 */ /* 0x040fe2000f8e02ff */
[----:B------:R-:W-:Y:S01]  /*10ae0*/  SHF.R.S32.HI R4, RZ, 0x1f, R7 ;  /* 0x0000001fff047819 */ /* 0x000fe20000011407 */
[----:B------:R-:W-:Y:S01]  /*10af0*/  ULDC.64 UR10, c[0x0][0xba8] ;  /* 0x0002ea00000a7ab9 */ /* 0x000fe20000000a00 */
[----:B------:R-:W-:Y:S01]  /*10b00*/  @!UP0 ULDC UR10, c[0x0][0xb50] ;  /* 0x0002d400000a8ab9 */ /* 0x000fe20000000800 */
[----:B------:R-:W-:Y:S01]  /*10b10*/  IMAD.WIDE.U32 R2, R7, UR8, R2 ;  /* 0x0000000807027c25 */ /* 0x000fe2000f8e0002 */
[----:B------:R-:W-:-:S03]  /*10b20*/  @!UP0 ULDC UR11, c[0x0][0xb54] ;  /* 0x0002d500000b8ab9 */ /* 0x000fc60000000800 */
[----:B------:R-:W-:Y:S01]  /*10b30*/  IMAD R9, R4, UR8, R9 ;  /* 0x0000000804097c24 */ /* 0x000fe2000f8e0209 */
[----:B------:R-:W-:-:S03]  /*10b40*/  LEA R4, P0, R2, UR10, 0x2 ;  /* 0x0000000a02047c11 */ /* 0x000fc6000f8010ff */
[----:B------:R-:W-:-:S05]  /*10b50*/  IMAD.IADD R3, R3, 0x1, R9 ;  /* 0x0000000103037824 */ /* 0x000fca00078e0209 */
[----:B------:R-:W-:Y:S01]  /*10b60*/  LEA.HI.X R5, R2, UR11, R3, 0x2, P0 ;  /* 0x0000000b02057c11 */ /* 0x000fe200080f1403 */
[----:B------:R-:W-:-:S05]  /*10b70*/  IMAD.MOV.U32 R3, RZ, RZ, -0x800000 ;  /* 0xff800000ff037424 */ /* 0x000fca00078e00ff */
[----:B------:R0:W-:Y:S02]  /*10b80*/  STG.E desc[UR36][R4.64], R3 ;  /* 0x0000000304007986 */ /* 0x0001e4000c101924 */
.L_x_7894:
[----:B------:R-:W-:Y:S05]  /*10b90*/  BSYNC B1 ;  /* 0x0000000000017941 */ /* 0x000fea0003800000 */
.L_x_7893:
[----:B------:R-:W-:-:S06]  /*10ba0*/  UISETP.GT.AND UP0, UPT, UR54, 0x1, UPT ;  /* 0x000000013600788c */ /* 0x000fcc000bf04270 */
[----:B------:R-:W-:-:S13]  /*10bb0*/  PLOP3.LUT P0, PT, PT, PT, UP0, 0x80, 0x0 ;  /* 0x000000000000781c */ /* 0x000fda0003f0f008 */
[----:B------:R-:W-:Y:S05]  /*10bc0*/  @P0 BRA `(.L_x_7889) ;  /* 0x0000000400a40947 */ /* 0x000fea0003800000 */
[----:B------:R-:W1:Y:S01]  /*10bd0*/  LDC R11, c[0x0][0xbe8] ;  /* 0x0002fa00ff0b7b82 */ /* 0x000e620000000800 */
[----:B------:R-:W-:Y:S01]  /*10be0*/  ULDC.64 UR14, c[0x0][0xaa0] ;  /* 0x0002a800000e7ab9 */ /* 0x000fe20000000a00 */
[----:B------:R-:W-:Y:S01]  /*10bf0*/  IMAD R2, R22, 0x20, R198 ;  /* 0x0000002016027824 */ /* 0x000fe200078e02c6 */
[----:B------:R-:W-:Y:S01]  /*10c00*/  UIMAD UR10, UR21, UR14, URZ ;  /* 0x0000000e150a72a4 */ /* 0x000fe2000f8e023f */
[----:B------:R-:W-:Y:S01]  /*10c10*/  BSSY B1, `(.L_x_7895) ;  /* 0x000003a000017945 */ /* 0x000fe20003800000 */
[----:B------:R-:W-:Y:S01]  /*10c20*/  UIMAD.WIDE.U32 UR8, UR4, UR14, URZ ;  /* 0x0000000e040872a5 */ /* 0x000fe2000f8e003f */
[----:B------:R-:W-:Y:S01]  /*10c30*/  VIADD R6, R2, UR46 ;  /* 0x0000002e02067c36 */ /* 0x000fe20008000000 */
[----:B------:R-:W-:-:S03]  /*10c40*/  UIMAD UR10, UR4, UR15, UR10 ;  /* 0x0000000f040a72a4 */ /* 0x000fc6000f8e020a */
[----:B0-----:R-:W-:Y:S01]  /*10c50*/  IMAD.MOV.U32 R5, RZ, RZ, R6 ;  /* 0x000000ffff057224 */ /* 0x001fe200078e0006 */
        /* <DEDUP_REMOVED lines=28> */
[----:B------:R-:W-:Y:S02]  /*10e20*/  VIADD R6, R198, UR46 ;  /* 0x0000002ec6067c36 */ /* 0x000fe40008000000 */
[----:B-----5:R-:W-:Y:S02]  /*10e30*/  IMAD R11, R0, R11, RZ ;  /* 0x0000000b000b7224 */ /* 0x020fe400078e02ff */
[C---:B------:R-:W-:Y:S02]  /*10e40*/  IMAD R5, R7.reuse, UR9, R4 ;  /* 0x0000000907057c24 */ /* 0x040fe4000f8e0204 */
[----:B------:R-:W-:Y:S01]  /*10e50*/  IMAD.WIDE.U32 R2, R7, UR8, R2 ;  /* 0x0000000807027c25 */ /* 0x000fe2000f8e0002 */
[----:B------:R-:W-:Y:S01]  /*10e60*/  ISETP.GE.AND P2, PT, R6, R11, PT ;  /* 0x0000000b0600720c */ /* 0x000fe20003f46270 */
[----:B------:R-:W-:-:S02]  /*10e70*/  ULDC.64 UR8, c[0x0][0xa80] ;  /* 0x0002a00000087ab9 */ /* 0x000fc40000000a00 */
[----:B------:R-:W-:Y:S01]  /*10e80*/  VIADD R0, R6, 0x20 ;  /* 0x0000002006007836 */ /* 0x000fe20000000000 */
[----:B------:R-:W-:Y:S01]  /*10e90*/  LEA R4, P3, R2, UR8, 0x1 ;  /* 0x0000000802047c11 */ /* 0x000fe2000f8608ff */
[----:B------:R-:W-:-:S03]  /*10ea0*/  IMAD.IADD R3, R3, 0x1, R5 ;  /* 0x0000000103037824 */ /* 0x000fc600078e0205 */
[-C--:B------:R-:W-:Y:S01]  /*10eb0*/  ISETP.GE.AND P1, PT, R0, R11.reuse, PT ;  /* 0x0000000b0000720c */ /* 0x080fe20003f26270 */
[----:B------:R-:W-:Y:S01]  /*10ec0*/  VIADD R0, R6, 0x40 ;  /* 0x0000004006007836 */ /* 0x000fe20000000000 */
[----:B------:R-:W-:Y:S02]  /*10ed0*/  LEA.HI.X R5, R2, UR9, R3, 0x1, P3 ;  /* 0x0000000902057c11 */ /* 0x000fe400098f0c03 */
[----:B------:R0:W1:Y:S02]  /*10ee0*/  SHFL.IDX PT, R2, R4, RZ, 0x181f ;  /* 0x00181fff04027589 */ /* 0x00006400000e0000 */
[----:B------:R-:W-:Y:S02]  /*10ef0*/  ISETP.GE.AND P0, PT, R0, R11, PT ;  /* 0x0000000b0000720c */ /* 0x000fe40003f06270 */
[----:B------:R0:W2:Y:S01]  /*10f00*/  SHFL.IDX PT, R0, R5, RZ, 0x181f ;  /* 0x00181fff05007589 */ /* 0x0000a200000e0000 */
[----:B------:R-:W-:Y:S10]  /*10f10*/  @P2 BRA `(.L_x_7896) ;  /* 0x0000000000242947 */ /* 0x000ff40003800000 */
[----:B------:R-:W-:Y:S02]  /*10f20*/  ULDC UR4, c[0x0][0xac8] ;  /* 0x0002b20000047ab9 */ /* 0x000fe40000000800 */
[----:B------:R-:W-:Y:S02]  /*10f30*/  ISETP.GE.AND P4, PT, R18, UR4, PT ;  /* 0x0000000412007c0c */ /* 0x000fe4000bf86270 */
[----:B------:R-:W-:-:S11]  /*10f40*/  ISETP.GE.AND P5, PT, R19, UR4, PT ;  /* 0x0000000413007c0c */ /* 0x000fd6000bfa6270 */
[CC--:B-1----:R-:W-:Y:S02]  /*10f50*/  @!P4 LEA R8, P2, R18.reuse, R2.reuse, 0x1 ;  /* 0x000000021208c211 */ /* 0x0c2fe400078408ff */
[C---:B------:R-:W-:Y:S02]  /*10f60*/  @!P5 LEA R2, P3, R19.reuse, R2, 0x1 ;  /* 0x000000021302d211 */ /* 0x040fe400078608ff */
[-C--:B--2---:R-:W-:Y:S02]  /*10f70*/  @!P4 LEA.HI.X R9, R18, R0.reuse, R221, 0x1, P2 ;  /* 0x000000001209c211 */ /* 0x084fe400010f0cdd */
[----:B------:R-:W-:-:S03]  /*10f80*/  @!P5 LEA.HI.X R3, R19, R0, R220, 0x1, P3 ;  /* 0x000000001303d211 */ /* 0x000fc600018f0cdc */
[----:B------:R3:W-:Y:S04]  /*10f90*/  @!P4 ST.E.128 desc[UR36][R8.64], RZ ;  /* 0x000000ff0800c985 */ /* 0x0007e8000c101d24 */
[----:B------:R3:W-:Y:S02]  /*10fa0*/  @!P5 ST.E.128 desc[UR36][R2.64], RZ ;  /* 0x000000ff0200d985 */ /* 0x0007e4000c101d24 */
.L_x_7896:
[----:B------:R-:W-:Y:S05]  /*10fb0*/  BSYNC B1 ;  /* 0x0000000000017941 */ /* 0x000fea0003800000 */
.L_x_7895:
[----:B--2---:R2:W4:Y:S01]  /*10fc0*/  SHFL.IDX PT, R0, R5, 0x1, 0x181f ;  /* 0x00381f0005007f89 */ /* 0x00452200000e0000 */
[----:B------:R-:W-:Y:S03]  /*10fd0*/  BSSY B1, `(.L_x_7897) ;  /* 0x000000c000017945 */ /* 0x000fe60003800000 */
[----:B-1-3--:R2:W1:Y:S01]  /*10fe0*/  SHFL.IDX PT, R2, R4, 0x1, 0x181f ;  /* 0x00381f0004027f89 */ /* 0x00a46200000e0000 */
[----:B------:R-:W-:Y:S05]  /*10ff0*/  @P1 BRA `(.L_x_7898) ;  /* 0x0000000000241947 */ /* 0x000fea0003800000 */
[----:B------:R-:W-:Y:S02]  /*11000*/  ULDC UR4, c[0x0][0xac8] ;  /* 0x0002b20000047ab9 */ /* 0x000fe40000000800 */
[----:B------:R-:W-:Y:S02]  /*11010*/  ISETP.GE.AND P3, PT, R18, UR4, PT ;  /* 0x0000000412007c0c */ /* 0x000fe4000bf66270 */
[----:B------:R-:W-:-:S11]  /*11020*/  ISETP.GE.AND P4, PT, R19, UR4, PT ;  /* 0x0000000413007c0c */ /* 0x000fd6000bf86270 */
[CC--:B-1----:R-:W-:Y:S02]  /*11030*/  @!P3 LEA R8, P1, R18.reuse, R2.reuse, 0x1 ;  /* 0x000000021208b211 */ /* 0x0c2fe400078208ff */
[C---:B------:R-:W-:Y:S02]  /*11040*/  @!P4 LEA R2, P2, R19.reuse, R2, 0x1 ;  /* 0x000000021302c211 */ /* 0x040fe400078408ff */
[-C--:B----4-:R-:W-:Y:S02]  /*11050*/  @!P3 LEA.HI.X R9, R18, R0.reuse, R221, 0x1, P1 ;  /* 0x000000001209b211 */ /* 0x090fe400008f0cdd */
[----:B------:R-:W-:-:S03]  /*11060*/  @!P4 LEA.HI.X R3, R19, R0, R220, 0x1, P2 ;  /* 0x000000001303c211 */ /* 0x000fc600010f0cdc */
[----:B------:R3:W-:Y:S04]  /*11070*/  @!P3 ST.E.128 desc[UR36][R8.64], RZ ;  /* 0x000000ff0800b985 */ /* 0x0007e8000c101d24 */
[----:B------:R3:W-:Y:S02]  /*11080*/  @!P4 ST.E.128 desc[UR36][R2.64], RZ ;  /* 0x000000ff0200c985 */ /* 0x0007e4000c101d24 */
.L_x_7898:
[----:B------:R-:W-:Y:S05]  /*11090*/  BSYNC B1 ;  /* 0x0000000000017941 */ /* 0x000fea0003800000 */
.L_x_7897:
[----:B----4-:R4:W0:Y:S01]  /*110a0*/  SHFL.IDX PT, R0, R5, 0x2, 0x181f ;  /* 0x00581f0005007f89 */ /* 0x01082200000e0000 */
        /* <DEDUP_REMOVED lines=8> */
[-C--:B0-----:R-:W-:Y:S02]  /*11130*/  @!P2 LEA.HI.X R9, R18, R0.reuse, R221, 0x1, P0 ;  /* 0x000000001209a211 */ /* 0x081fe400000f0cdd */
[----:B------:R-:W-:-:S03]  /*11140*/  @!P3 LEA.HI.X R3, R19, R0, R220, 0x1, P1 ;  /* 0x000000001303b211 */ /* 0x000fc600008f0cdc */
[----:B------:R3:W-:Y:S04]  /*11150*/  @!P2 ST.E.128 desc[UR36][R8.64], RZ ;  /* 0x000000ff0800a985 */ /* 0x0007e8000c101d24 */
[----:B------:R3:W-:Y:S02]  /*11160*/  @!P3 ST.E.128 desc[UR36][R2.64], RZ ;  /* 0x000000ff0200b985 */ /* 0x0007e4000c101d24 */
.L_x_7900:
[----:B------:R-:W-:Y:S05]  /*11170*/  BSYNC B1 ;  /* 0x0000000000017941 */ /* 0x000fea0003800000 */
.L_x_7899:
        /* <DEDUP_REMOVED lines=8> */
[CC--:B--2---:R-:W-:Y:S02]  /*11200*/  @!P2 LEA R6, P0, R18.reuse, R2.reuse, 0x1 ;  /* 0x000000021206a211 */ /* 0x0c4fe400078008ff */
[C---:B------:R-:W-:Y:S02]  /*11210*/  @!P3 LEA R2, P1, R19.reuse, R2, 0x1 ;  /* 0x000000021302b211 */ /* 0x040fe400078208ff */
[-C--:B0-----:R-:W-:Y:S02]  /*11220*/  @!P2 LEA.HI.X R7, R18, R5.reuse, R221, 0x1, P0 ;  /* 0x000000051207a211 */ /* 0x081fe400000f0cdd */
[----:B------:R-:W-:-:S03]  /*11230*/  @!P3 LEA.HI.X R3, R19, R5, R220, 0x1, P1 ;  /* 0x000000051303b211 */ /* 0x000fc600008f0cdc */
[----:B------:R0:W-:Y:S04]  /*11240*/  @!P2 ST.E.128 desc[UR36][R6.64], RZ ;  /* 0x000000ff0600a985 */ /* 0x0001e8000c101d24 */
[----:B------:R0:W-:Y:S02]  /*11250*/  @!P3 ST.E.128 desc[UR36][R2.64], RZ ;  /* 0x000000ff0200b985 */ /* 0x0001e4000c101d24 */
.L_x_7889:
[----:B------:R-:W-:Y:S05]  /*11260*/  BSYNC B0 ;  /* 0x0000000000007941 */ /* 0x000fea0003800000 */
.L_x_7879:
[----:B------:R-:W-:Y:S02]  /*11270*/  ULDC UR4, c[0x0][0xc3c] ;  /* 0x00030f0000047ab9 */ /* 0x000fe40000000800 */
[----:B------:R-:W-:-:S06]  /*11280*/  UISETP.GE.AND UP0, UPT, UR7, UR4, UPT ;  /* 0x000000040700728c */ /* 0x000fcc000bf06270 */
[----:B------:R-:W-:-:S13]  /*11290*/  PLOP3.LUT P0, PT, PT, PT, UP0, 0x80, 0x0 ;  /* 0x000000000000781c */ /* 0x000fda0003f0f008 */
[----:B------:R-:W-:Y:S05]  /*112a0*/  @!P0 BRA `(.L_x_7901) ;  /* 0xfffffefc00348947 */ /* 0x000fea000383ffff */
[----:B------:R-:W-:Y:S05]  /*112b0*/  EXIT ;  /* 0x000000000000794d */ /* 0x000fea0003800000 */
.L_x_7788:
        /* <DEDUP_REMOVED lines=16> */
.L_x_7902:
        /* <DEDUP_REMOVED lines=43> */
.L_x_7906:
        /* <DEDUP_REMOVED lines=35> */
.L_x_7904:
        /* <DEDUP_REMOVED lines=13> */
.L_x_7907:
        /* <DEDUP_REMOVED lines=62> */
.L_x_7908:
        /* <DEDUP_REMOVED lines=61> */
.L_x_7909:
[----:B------:R-:W-:-:S05]  /*12120*/  LOP3.LUT R17, RZ, R2, RZ, 0x33, !PT ;  /* 0x00000002ff117212 */ /* 0x000fca00078e33ff */
[----:B------:R-:W-:Y:S01]  /*12130*/  IMAD.IADD R17, R6, 0x1, R17 ;  /* 0x0000000106117824 */ /* 0x000fe200078e0211 */
[----:B------:R-:W-:Y:S06]  /*12140*/  BRA `(.L_x_7910) ;  /* 0x0000000000147947 */ /* 0x000fec0003800000 */
.L_x_7905:
[----:B------:R-:W-:Y:S01]  /*12150*/  ULDC UR4, c[0x0][0xc3c] ;  /* 0x00030f0000047ab9 */ /* 0x000fe20000000800 */
[----:B------:R-:W-:Y:S02]  /*12160*/  IMAD.MOV.U32 R17, RZ, RZ, RZ ;  /* 0x000000ffff117224 */ /* 0x000fe400078e00ff */
[----:B------:R-:W-:Y:S02]  /*12170*/  IMAD.U32 R16, RZ, RZ, UR6 ;  /* 0x00000006ff107e24 */ /* 0x000fe4000f8e00ff */
[----:B------:R-:W-:Y:S02]  /*12180*/  IMAD.MOV.U32 R18, RZ, RZ, RZ ;  /* 0x000000ffff127224 */ /* 0x000fe400078e00ff */
[----:B------:R-:W-:-:S07]  /*12190*/  IMAD.U32 R19, RZ, RZ, UR4 ;  /* 0x00000004ff137e24 */ /* 0x000fce000f8e00ff */
.L_x_7910:
[----:B------:R-:W-:-:S13]  /*121a0*/  ISETP.NE.AND P0, PT, R7, RZ, PT ;  /* 0x000000ff0700720c */ /* 0x000fda0003f05270 */
[----:B------:R-:W0:Y:S01]  /*121b0*/  @!P0 S2R R3, SR_CgaCtaId ;  /* 0x0000000000038919 */ /* 0x000e220000008800 */
[----:B------:R-:W-:-:S04]  /*121c0*/  @!P0 MOV R2, 0x400 ;  /* 0x0000040000028802 */ /* 0x000fc80000000f00 */
[----:B0-----:R-:W-:-:S05]  /*121d0*/  @!P0 LEA R2, R3, R2, 0x18 ;  /* 0x0000000203028211 */ /* 0x001fca00078ec0ff */
[----:B------:R1:W-:Y:S01]  /*121e0*/  @!P0 STS.128 [R2+0x288d0], R16 ;  /* 0x0288d01002008388 */ /* 0x0003e20000000c00 */
[----:B------:R-:W-:Y:S06]  /*121f0*/  BAR.ARV 0x5, 0x180 ;  /* 0x0146000000007b1d */ /* 0x000fec0000002000 */
.L_x_7903:
        /* <DEDUP_REMOVED lines=18> */
[----:B------:R-:W-:Y:S02]  /*12320*/  LOP3.LUT R29, R30, 0x40, RZ, 0xfc, !PT ;  /* 0x000000401e1d7812 */ /* 0x000fe400078efcff */
[----:B--2---:R-:W-:Y:S02]  /*12330*/  R2UR UR4, R2 ;  /* 0x00000000020472ca */ /* 0x004fe400000e0000 */
[C---:B------:R-:W-:Y:S01]  /*12340*/  LOP3.LUT R2, R0.reuse, 0x7f, RZ, 0xc0, !PT ;  /* 0x0000007f00027812 */ /* 0x040fe200078ec0ff */
[----:B------:R-:W-:-:S03]  /*12350*/  IMAD.SHL.U32 R0, R0, 0x10, RZ ;  /* 0x0000001000007824 */ /* 0x000fc600078e00ff */
[----:B------:R-:W-:Y:S02]  /*12360*/  SHF.R.U32.HI R2, RZ, 0x3, R2 ;  /* 0x00000003ff027819 */ /* 0x000fe40000011602 */
[----:B------:R-:W-:-:S04]  /*12370*/  LOP3.LUT R0, R0, 0x70, RZ, 0xc0, !PT ;  /* 0x0000007000007812 */ /* 0x000fc800078ec0ff */
[----:B------:R-:W-:Y:S01]  /*12380*/  LOP3.LUT R2, R2, R0, RZ, 0xfc, !PT ;  /* 0x0000000002027212 */ /* 0x000fe200078efcff */
[----:B------:R-:W-:-:S03]  /*12390*/  ULOP3.LUT UR38, UR4, 0x2, URZ, 0xfc, !UPT ;  /* 0x0000000204267892 */ /* 0x000fc6000f8efc3f */
[----:B------:R-:W-:Y:S02]  /*123a0*/  UMOV UR4, 0x400 ;  /* 0x0000040000047882 */ /* 0x000fe40000000000 */
[----:B0-----:R-:W-:-:S06]  /*123b0*/  ULEA UR4, UR5, UR4, 0x18 ;  /* 0x0000000405047291 */ /* 0x001fcc000f8ec03f */
[----:B------:R-:W-:-:S04]  /*123c0*/  IMAD.U32 R22, RZ, RZ, UR4 ;  /* 0x00000004ff167e24 */ /* 0x000fc8000f8e00ff */
[----:B------:R-:W-:-:S05]  /*123d0*/  IMAD R0, R33, 0x2, R22 ;  /* 0x0000000221007824 */ /* 0x000fca00078e0216 */
[----:B------:R1:W-:Y:S02]  /*123e0*/  STL [R1], R0 ;  /* 0x0000000001007387 */ /* 0x0003e40000100800 */
.L_x_7984:
        /* <DEDUP_REMOVED lines=8> */
[----:B------:R0:W5:Y:S01]  /*12470*/  @P0 LDG.E R36, desc[UR36][R2.64] ;  /* 0x0000002402240981 */ /* 0x000162000c1e1900 */
[----:B------:R-:W-:Y:S01]  /*12480*/  ISETP.NE.U32.AND P0, PT, RZ, UR4, PT ;  /* 0x00000004ff007c0c */ /* 0x000fe2000bf05070 */
[----:B-1----:R-:W-:Y:S01]  /*12490*/  IMAD.MOV.U32 R0, RZ, RZ, RZ ;  /* 0x000000ffff007224 */ /* 0x002fe200078e00ff */
        /* <DEDUP_REMOVED lines=10> */
[----:B--2---:R-:W2:Y:S01]  /*12540*/  @P2 LDG.E R0, desc[UR36][R2.64] ;  /* 0x0000002402002981 */ /* 0x004ea2000c1e1900 */
        /* <DEDUP_REMOVED lines=17> */
.L_x_7912:
[----:B------:R-:W-:Y:S02]  /*12660*/  ULDC.64 UR4, c[0x0][0xa20] ;  /* 0x0002880000047ab9 */ /* 0x000fe40000000a00 */
[----:B------:R-:W-:-:S04]  /*12670*/  ISETP.NE.U32.AND P0, PT, RZ, UR4, PT ;  /* 0x00000004ff007c0c */ /* 0x000fc8000bf05070 */
[----:B------:R-:W-:-:S13]  /*12680*/  ISETP.NE.AND.EX P0, PT, RZ, UR5, PT, P0 ;  /* 0x00000005ff007c0c */ /* 0x000fda000bf05300 */
[----:B------:R-:W-:Y:S05]  /*12690*/  @!P0 BRA `(.L_x_7913) ;  /* 0x0000000000108947 */ /* 0x000fea0003800000 */
[----:B------:R-:W1:Y:S02]  /*126a0*/  LDC.64 R2, c[0x0][0xa20] ;  /* 0x00028800ff027b82 */ /* 0x000e640000000a00 */
[----:B-1----:R-:W-:-:S05]  /*126b0*/  IMAD.WIDE R2, R19, 0x4, R2 ;  /* 0x0000000413027825 */ /* 0x002fca00078e0202 */
[----:B------:R1:W5:Y:S01]  /*126c0*/  LDG.E R7, desc[UR36][R2.64] ;  /* 0x0000002402077981 */ /* 0x000362000c1e1900 */
[----:B------:R-:W-:Y:S05]  /*126d0*/  BRA `(.L_x_7914) ;  /* 0x0000000000247947 */ /* 0x000fea0003800000 */
.L_x_7913:
[----:B------:R-:W-:Y:S02]  /*126e0*/  ULDC.64 UR4, c[0x0][0xa08] ;  /* 0x0002820000047ab9 */ /* 0x000fe40000000a00 */
[----:B------:R-:W-:-:S04]  /*126f0*/  ISETP.NE.U32.AND P0, PT, RZ, UR4, PT ;  /* 0x00000004ff007c0c */ /* 0x000fc8000bf05070 */
[----:B------:R-:W-:-:S13]  /*12700*/  ISETP.NE.AND.EX P0, PT, RZ, UR5, PT, P0 ;  /* 0x00000005ff007c0c */ /* 0x000fda000bf05300 */
[----:B------:R-:W-:Y:S05]  /*12710*/  @!P0 BRA `(.L_x_7914) ;  /* 0x0000000000148947 */ /* 0x000fea0003800000 */
[----:B------:R-:W1:Y:S02]  /*12720*/  LDC.64 R2, c[0x0][0xa08] ;  /* 0x00028200ff027b82 */ /* 0x000e640000000a00 */
[----:B-1----:R-:W-:-:S05]  /*12730*/  IMAD.WIDE R2, R19, 0x4, R2 ;  /* 0x0000000413027825 */ /* 0x002fca00078e0202 */
[----:B------:R-:W2:Y:S04]  /*12740*/  LDG.E R7, desc[UR36][R2.64] ;  /* 0x0000002402077981 */ /* 0x000ea8000c1e1900 */
[----:B0-----:R-:W2:Y:S02]  /*12750*/  LDG.E R0, desc[UR36][R2.64+0x4] ;  /* 0x0000042402007981 */ /* 0x001ea4000c1e1900 */
[----:B--2---:R-:W-:-:S07]  /*12760*/  IMAD.IADD R7, R0, 0x1, -R7 ;  /* 0x0000000100077824 */ /* 0x004fce00078e0a07 */
.L_x_7914:
[----:B0-----:R-:W0:Y:S01]  /*12770*/  LDC R0, c[0x0][0x448] ;  /* 0x00011200ff007b82 */ /* 0x001e220000000800 */
[----:B------:R-:W-:Y:S01]  /*12780*/  IMAD.SHL.U32 R27, R17, 0x80, RZ ;  /* 0x00000080111b7824 */ /* 0x000fe200078e00ff */
[----:B------:R-:W-:Y:S01]  /*12790*/  LOP3.LUT R23, R23, 0xffffffef, RZ, 0xc0, !PT ;  /* 0xffffffef17177812 */ /* 0x000fe200078ec0ff */
[----:B-----5:R-:W-:-:S05]  /*127a0*/  IMAD.IADD R34, R7, 0x1, -R36 ;  /* 0x0000000107227824 */ /* 0x020fca00078e0a24 */
[----:B-1----:R-:W1:Y:S01]  /*127b0*/  LDC.64 R2, c[0x0][0x9e0] ;  /* 0x00027800ff027b82 */ /* 0x002e620000000a00 */
[----:B0-----:R-:W-:Y:S01]  /*127c0*/  ISETP.NE.AND P2, PT, R0, 0x1, PT ;  /* 0x000000010000780c */ /* 0x001fe20003f45270 */
[----:B------:R-:W-:Y:S01]  /*127d0*/  VIADD R0, R27, 0x7f ;  /* 0x0000007f1b007836 */ /* 0x000fe20000000000 */
[----:B-1----:R-:W-:-:S11]  /*127e0*/  ISETP.GE.AND P1, PT, R3, 0x1, PT ;  /* 0x000000010300780c */ /* 0x002fd60003f26270 */
        /* <DEDUP_REMOVED lines=20> */
.L_x_7917:
[----:B------:R-:W-:-:S13]  /*12930*/  ISETP.NE.AND P0, PT, R3, 0x1, PT ;  /* 0x000000010300780c */ /* 0x000fda0003f05270 */
[----:B------:R-:W0:Y:S02]  /*12940*/  @P0 LDC.64 R4, c[0x0][0x9e8] ;  /* 0x00027a00ff040b82 */ /* 0x000e240000000a00 */
[----:B0-----:R-:W-:-:S05]  /*12950*/  @P0 IMAD.HI.U32 R4, R0, R4, RZ ;  /* 0x0000000400040227 */ /* 0x001fca00078e00ff */
[----:B------:R-:W-:-:S07]  /*12960*/  @P0 SHF.R.U32.HI R0, RZ, R5, R4 ;  /* 0x00000005ff000219 */ /* 0x000fce0000011604 */
.L_x_7918:
[----:B------:R-:W-:Y:S05]  /*12970*/  BSYNC B0 ;  /* 0x0000000000007941 */ /* 0x000fea0003800000 */
.L_x_7916:
[----:B------:R-:W-:-:S05]  /*12980*/  IMAD R5, R0, R3, R3 ;  /* 0x0000000300057224 */ /* 0x000fca00078e0203 */
[----:B------:R-:W-:-:S07]  /*12990*/  VIMNMX R2, R2, R5, PT ;  /* 0x0000000502027248 */ /* 0x000fce0003fe0100 */
.L_x_7915:
        /* <DEDUP_REMOVED lines=29> */
.L_x_7921:
[----:B------:R-:W-:-:S13]  /*12b70*/  ISETP.NE.AND P0, PT, R3, 0x1, PT ;  /* 0x000000010300780c */ /* 0x000fda0003f05270 */
[----:B------:R-:W0:Y:S02]  /*12b80*/  @P0 LDC.64 R4, c[0x0][0x9e8] ;  /* 0x00027a00ff040b82 */ /* 0x000e240000000a00 */
[----:B0-----:R-:W-:-:S05]  /*12b90*/  @P0 IMAD.HI.U32 R4, R6, R4, RZ ;  /* 0x0000000406040227 */ /* 0x001fca00078e00ff */
[----:B------:R-:W-:-:S07]  /*12ba0*/  @P0 SHF.R.U32.HI R6, RZ, R5, R4 ;  /* 0x00000005ff060219 */ /* 0x000fce0000011604 */
.L_x_7922:
[----:B------:R-:W-:Y:S05]  /*12bb0*/  BSYNC B0 ;  /* 0x0000000000007941 */ /* 0x000fea0003800000 */
.L_x_7920:
[----:B------:R-:W-:-:S05]  /*12bc0*/  IMAD R3, R6, R3, RZ ;  /* 0x0000000306037224 */ /* 0x000fca00078e02ff */
[----:B------:R-:W-:-:S07]  /*12bd0*/  VIMNMX R2, R2, R3, !PT ;  /* 0x0000000302027248 */ /* 0x000fce0007fe0100 */
.L_x_7919:
        /* <DEDUP_REMOVED lines=17> */
[----:B0-----:R-:W-:-:S04]  /*12cf0*/  IABS R6, R5 ;  /* 0x0000000500067213 */ /* 0x001fc80000000000 */
[----:B------:R-:W0:Y:S08]  /*12d00*/  I2F.RP R7, R6 ;  /* 0x0000000600077306 */ /* 0x000e300000209400 */
[----:B0-----:R-:W0:Y:S02]  /*12d10*/  MUFU.RCP R7, R7 ;  /* 0x0000000700077308 */ /* 0x001e240000001000 */
[----:B0-----:R-:W-:-:S06]  /*12d20*/  VIADD R8, R7, 0xffffffe ;  /* 0x0ffffffe07087836 */ /* 0x001fcc0000000000 */
[----:B------:R-:W0:Y:S02]  /*12d30*/  F2I.FTZ.U32.TRUNC.NTZ R3, R8 ;  /* 0x0000000800037305 */ /* 0x000e24000021f000 */
[----:B0-----:R-:W-:-:S04]  /*12d40*/  IMAD.MOV R9, RZ, RZ, -R3 ;  /* 0x000000ffff097224 */ /* 0x001fc800078e0a03 */
[----:B------:R-:W-:-:S04]  /*12d50*/  IMAD R9, R9, R6, RZ ;  /* 0x0000000609097224 */ /* 0x000fc800078e02ff */
[----:B------:R-:W-:Y:S01]  /*12d60*/  IMAD.HI.U32 R3, R3, R9, R2 ;  /* 0x0000000903037227 */ /* 0x000fe200078e0002 */
[----:B------:R-:W-:Y:S02]  /*12d70*/  IADD3 R2, R5, -0x1, R0 ;  /* 0xffffffff05027810 */ /* 0x000fe40007ffe000 */
[----:B------:R-:W-:-:S03]  /*12d80*/  IABS R9, R5 ;  /* 0x0000000500097213 */ /* 0x000fc60000000000 */
[----:B------:R-:W-:Y:S02]  /*12d90*/  IMAD.IADD R2, R2, 0x1, -R35 ;  /* 0x0000000102027824 */ /* 0x000fe400078e0a23 */
[----:B------:R-:W-:-:S03]  /*12da0*/  IMAD.MOV R7, RZ, RZ, -R9 ;  /* 0x000000ffff077224 */ /* 0x000fc600078e0a09 */
        /* <DEDUP_REMOVED lines=14> */
.L_x_7924:
[----:B------:R-:W-:Y:S05]  /*12e90*/  BSYNC B0 ;  /* 0x0000000000007941 */ /* 0x000fea0003800000 */
.L_x_7923:
[-C--:B------:R-:W-:Y:S01]  /*12ea0*/  IMAD R35, R4, R2.reuse, R35 ;  /* 0x0000000204237224 */ /* 0x080fe200078e0223 */
        /* <DEDUP_REMOVED lines=22> */
.L_x_7926:
        /* <DEDUP_REMOVED lines=20> */
.L_x_7929:
[----:B------:R-:W-:Y:S05]  /*13150*/  BSYNC B6 ;  /* 0x0000000000067941 */ /* 0x000fea0003800000 */
.L_x_7928:
        /* <DEDUP_REMOVED lines=20> */
.L_x_7932:
        /* <DEDUP_REMOVED lines=15> */
.L_x_7931:
[----:B------:R-:W-:Y:S05]  /*13390*/  BSYNC B6 ;  /* 0x0000000000067941 */ /* 0x000fea0003800000 */
.L_x_7930:
[----:B------:R-:W-:Y:S01]  /*133a0*/  ULDC.64 UR4, c[0x0][0x9f8] ;  /* 0x00027e0000047ab9 */ /* 0x000fe20000000a00 */
[----:B------:R-:W-:Y:S01]  /*133b0*/  IMAD.MOV.U32 R32, RZ, RZ, R19 ;  /* 0x000000ffff207224 */ /* 0x000fe200078e0013 */
[----:B------:R-:W-:Y:S01]  /*133c0*/  ISETP.NE.U32.AND P0, PT, RZ, UR4, PT ;  /* 0x00000004ff007c0c */ /* 0x000fe2000bf05070 */
[----:B------:R-:W0:Y:S01]  /*133d0*/  S2R R20, SR_TID.X ;  /* 0x0000000000147919 */ /* 0x000e220000002100 */
[----:B------:R-:W1:Y:S01]  /*133e0*/  LDC R6, c[0x0][0x430] ;  /* 0x00010c00ff067b82 */ /* 0x000e620000000800 */
[----:B------:R-:W2:Y:S01]  /*133f0*/  S2R R17, SR_TID.X ;  /* 0x0000000000117919 */ /* 0x000ea20000002100 */
[----:B------:R-:W-:Y:S01]  /*13400*/  ISETP.NE.AND.EX P0, PT, RZ, UR5, PT, P0 ;  /* 0x00000005ff007c0c */ /* 0x000fe2000bf05300 */
[----:B------:R-:W-:Y:S01]  /*13410*/  VIADD R26, R24, 0xffffffff ;  /* 0xffffffff181a7836 */ /* 0x000fe20000000000 */
[----:B------:R-:W-:Y:S01]  /*13420*/  LOP3.LUT R23, R23, 0xfffffff7, RZ, 0xc0, !PT ;  /* 0xfffffff717177812 */ /* 0x000fe200078ec0ff */
[----:B------:R-:W-:-:S10]  /*13430*/  ULDC UR4, c[0x0][0x2f4] ;  /* 0x0000bd0000047ab9 */ /* 0x000fd40000000800 */
[----:B------:R-:W3:Y:S02]  /*13440*/  @P0 LDC.64 R2, c[0x0][0x9f8] ;  /* 0x00027e00ff020b82 */ /* 0x000ee40000000a00 */
[----:B---3--:R-:W-:-:S05]  /*13450*/  @P0 IMAD.WIDE R2, R19, 0x4, R2 ;  /* 0x0000000413020825 */ /* 0x008fca00078e0202 */
[----:B------:R3:W4:Y:S01]  /*13460*/  @P0 LDG.E R32, desc[UR36][R2.64] ;  /* 0x0000002402200981 */ /* 0x000722000c1e1900 */
[----:B-1----:R-:W-:Y:S01]  /*13470*/  ISETP.NE.AND P1, PT, R6, 0x1, PT ;  /* 0x000000010600780c */ /* 0x002fe20003f25270 */
[----:B0-----:R-:W-:Y:S01]  /*13480*/  IMAD.SHL.U32 R20, R20, 0x10, RZ ;  /* 0x0000001014147824 */ /* 0x001fe200078e00ff */
[----:B--2---:R-:W-:Y:S01]  /*13490*/  LOP3.LUT R17, R17, 0x7f, RZ, 0xc0, !PT ;  /* 0x0000007f11117812 */ /* 0x004fe200078ec0ff */
[----:B------:R-:W-:-:S03]  /*134a0*/  IMAD.SHL.U32 R8, R26, 0x80, RZ ;  /* 0x000000801a087824 */ /* 0x000fc600078e00ff */
[----:B------:R-:W-:Y:S02]  /*134b0*/  SHF.R.U32.HI R17, RZ, 0x3, R17 ;  /* 0x00000003ff117819 */ /* 0x000fe40000011611 */
[----:B------:R-:W-:-:S04]  /*134c0*/  LOP3.LUT R20, R20, 0x70, RZ, 0xc0, !PT ;  /* 0x0000007014147812 */ /* 0x000fc800078ec0ff */
[----:B------:R-:W-:Y:S01]  /*134d0*/  LOP3.LUT R5, R8, R17, R20, 0xfe, !PT ;  /* 0x0000001108057212 */ /* 0x000fe200078efe14 */
[----:B------:R-:W0:Y:S01]  /*134e0*/  @P1 LDC R4, c[0x0][0x434] ;  /* 0x00010d00ff041b82 */ /* 0x000e220000000800 */
[----:B------:R-:W-:Y:S02]  /*134f0*/  @P1 LOP3.LUT R23, R23, 0x8, RZ, 0xfc, !PT ;  /* 0x0000000817171812 */ /* 0x000fe400078efcff */
[C---:B------:R-:W-:Y:S01]  /*13500*/  ISETP.GE.AND P0, PT, R5.reuse, R34, PT ;  /* 0x000000220500720c */ /* 0x040fe20003f06270 */
[----:B------:R-:W-:-:S04]  /*13510*/  IMAD.IADD R5, R5, 0x1, R36 ;  /* 0x0000000105057824 */ /* 0x000fc800078e0224 */
[----:B------:R-:W1:Y:S08]  /*13520*/  @P1 LDC R0, c[0x0][0x438] ;  /* 0x00010e00ff001b82 */ /* 0x000e700000000800 */
[----:B---3--:R-:W2:Y:S01]  /*13530*/  @!P0 LDC.64 R2, c[0x0][0x428] ;  /* 0x00010a00ff028b82 */ /* 0x008ea20000000a00 */
[----:B0-----:R-:W-:-:S04]  /*13540*/  @P1 IMAD.HI.U32 R7, R5, R4, RZ ;  /* 0x0000000405071227 */ /* 0x001fc800078e00ff */
[----:B------:R-:W-:Y:S01]  /*13550*/  IMAD.MOV.U32 R4, RZ, RZ, R5 ;  /* 0x000000ffff047224 */ /* 0x000fe200078e0005 */
[----:B-1----:R-:W-:-:S05]  /*13560*/  @P1 SHF.R.U32.HI R4, RZ, R0, R7 ;  /* 0x00000000ff041219 */ /* 0x002fca0000011607 */
[----:B------:R-:W-:-:S04]  /*13570*/  IMAD.MOV R0, RZ, RZ, -R4 ;  /* 0x000000ffff007224 */ /* 0x000fc800078e0a04 */
[----:B------:R-:W-:Y:S01]  /*13580*/  IMAD R0, R6, R0, R5 ;  /* 0x0000000006007224 */ /* 0x000fe200078e0205 */
[----:B------:R-:W-:Y:S02]  /*13590*/  @!P0 SHF.R.S32.HI R5, RZ, 0x1f, R4 ;  /* 0x0000001fff058819 */ /* 0x000fe40000011404 */
[----:B------:R-:W-:Y:S01]  /*135a0*/  LOP3.LUT R23, R23, 0xfffffffb, RZ, 0xc0, !PT ;  /* 0xfffffffb17177812 */ /* 0x000fe200078ec0ff */
[----:B------:R-:W-:Y:S01]  /*135b0*/  UMOV UR5, 0xffffffff ;  /* 0xffffffff00057882 */ /* 0x000fe20000000000 */
[----:B----4-:R-:W-:Y:S01]  /*135c0*/  SHF.R.S32.HI R37, RZ, 0x1f, R32 ;  /* 0x0000001fff257819 */ /* 0x010fe20000011420 */
[----:B--2---:R-:W-:-:S04]  /*135d0*/  @!P0 IMAD.WIDE.U32 R4, R32, R2, R4 ;  /* 0x0000000220048225 */ /* 0x004fc800078e0004 */
[----:B------:R-:W-:-:S04]  /*135e0*/  @!P0 IMAD R6, R37, R2, RZ ;  /* 0x0000000225068224 */ /* 0x000fc800078e02ff */
[----:B------:R-:W-:Y:S02]  /*135f0*/  @!P0 IMAD R6, R32, R3, R6 ;  /* 0x0000000320068224 */ /* 0x000fe400078e0206 */
[----:B------:R-:W0:Y:S02]  /*13600*/  @!P0 LDC.64 R2, c[0x0][0x418] ;  /* 0x00010600ff028b82 */ /* 0x000e240000000a00 */
[----:B------:R-:W-:Y:S01]  /*13610*/  @!P0 IMAD.IADD R5, R5, 0x1, R6 ;  /* 0x0000000105058824 */ /* 0x000fe200078e0206 */
[----:B0-----:R-:W-:-:S04]  /*13620*/  @!P0 LEA R2, P1, R4, R2, 0x2 ;  /* 0x0000000204028211 */ /* 0x001fc800078210ff */
[----:B------:R-:W-:Y:S01]  /*13630*/  @!P0 LEA.HI.X R3, R4, R3, R5, 0x2, P1 ;  /* 0x0000000304038211 */ /* 0x000fe200008f1405 */
[----:B------:R-:W-:Y:S02]  /*13640*/  IMAD.U32 R5, RZ, RZ, UR38 ;  /* 0x00000026ff057e24 */ /* 0x000fe4000f8e00ff */
[----:B------:R-:W-:-:S03]  /*13650*/  IMAD.MOV.U32 R4, RZ, RZ, RZ ;  /* 0x000000ffff047224 */ /* 0x000fc600078e00ff */
[----:B------:R-:W-:-:S03]  /*13660*/  ISETP.NE.AND P2, PT, R5, 0x3, PT ;  /* 0x000000030500780c */ /* 0x000fc60003f45270 */
[----:B------:R0:W5:Y:S01]  /*13670*/  @!P0 LDG.E R4, desc[UR36][R2.64] ;  /* 0x0000002402048981 */ /* 0x000162000c1e1900 */
[----:B------:R-:W-:-:S09]  /*13680*/  ISETP.GE.AND P0, PT, R30, UR4, PT ;  /* 0x000000041e007c0c */ /* 0x000fd2000bf06270 */
[----:B------:R-:W-:-:S04]  /*13690*/  @P2 LOP3.LUT R23, R23, 0x4, RZ, 0xfc, !PT ;  /* 0x0000000417172812 */ /* 0x000fc800078efcff */
[----:B------:R-:W-:-:S04]  /*136a0*/  LOP3.LUT R23, R23, 0xfffffffd, RZ, 0xc0, !PT ;  /* 0xfffffffd17177812 */ /* 0x000fc800078ec0ff */
[----:B------:R-:W-:Y:S02]  /*136b0*/  @P0 LOP3.LUT R23, R23, 0x2, RZ, 0xfc, !PT ;  /* 0x0000000217170812 */ /* 0x000fe400078efcff */
[----:B------:R-:W-:Y:S02]  /*136c0*/  ISETP.GE.AND P0, PT, R29, UR4, PT ;  /* 0x000000041d007c0c */ /* 0x000fe4000bf06270 */
[----:B------:R-:W-:-:S11]  /*136d0*/  LOP3.LUT R23, R23, 0xfffffffe, RZ, 0xc0, !PT ;  /* 0xfffffffe17177812 */ /* 0x000fd600078ec0ff */
[----:B------:R-:W-:Y:S01]  /*136e0*/  @P0 LOP3.LUT R23, R23, 0x1, RZ, 0xfc, !PT ;  /* 0x0000000117170812 */ /* 0x000fe200078efcff */
[----:B0-----:R-:W-:Y:S06]  /*136f0*/  BRA.DIV UR5, `(.L_x_7933) ;  /* 0x0000004605687947 */ /* 0x001fec000b800000 */
.L_x_8001:
[----:B------:R-:W-:Y:S01]  /*13700*/  LOP3.LUT R24, R18, 0xffff, RZ, 0xc0, !PT ;  /* 0x0000ffff12187812 */ /* 0x000fe200078ec0ff */
[----:B------:R-:W-:Y:S06]  /*13710*/  @!P2 BRA `(.L_x_7934) ;  /* 0x000000000004a947 */ /* 0x000fec0003800000 */
[----:B------:R-:W-:Y:S01]  /*13720*/  BPT.TRAP 0x1 ;  /* 0x000000040000795c */ /* 0x000fe20000300000 */
.L_x_7934:
[----:B------:R-:W-:Y:S01]  /*13730*/  SHF.R.S32.HI R6, RZ, 0x1f, R0 ;  /* 0x0000001fff067819 */ /* 0x000fe20000011400 */
[----:B------:R-:W-:Y:S01]  /*13740*/  ULDC.64 UR4, c[0x0][0x328] ;  /* 0x0000ca0000047ab9 */ /* 0x000fe20000000a00 */
[----:B------:R-:W-:Y:S01]  /*13750*/  ULDC.64 UR6, c[0x0][0x318] ;  /* 0x0000c60000067ab9 */ /* 0x000fe20000000a00 */
[----:B------:R-:W-:Y:S01]  /*13760*/  IMAD.WIDE.U32 R2, R0, UR4, RZ ;  /* 0x0000000400027c25 */ /* 0x000fe2000f8e00ff */
        /* <DEDUP_REMOVED lines=19> */
.L_x_8002:
[----:B------:R-:W-:Y:S05]  /*138a0*/  BSYNC B0 ;  /* 0x0000000000007941 */ /* 0x000fea0003800000 */
.L_x_7935:
        /* <DEDUP_REMOVED lines=105> */
.L_x_8020:
        /* <DEDUP_REMOVED lines=11> */
.L_x_7938:
        /* <DEDUP_REMOVED lines=10> */
.L_x_7939:
[----:B-1----:R1:W5:Y:S01]  /*14090*/  LDL.LU R2, [R1+0x4] ;  /* 0x0000040001027983 */ /* 0x0023620000300800 */
[----:B------:R1:W-:Y:S02]  /*140a0*/  SYNCS.ARRIVE.TRANS64.A1T0 RZ, [R7+URZ+0x28830], RZ ;  /* 0x028830ff07ff79a7 */ /* 0x0003e4000810003f */
[----:B------:R-:W-:Y:S05]  /*140b0*/  WARPSYNC.ALL ;  /* 0x0000000000007948 */ /* 0x000fea0003800000 */
[----:B------:R-:W-:Y:S01]  /*140c0*/  ULDC.64 UR4, c[0x0][0x298] ;  /* 0x0000a60000047ab9 */ /* 0x000fe20000000a00 */
[----:B------:R-:W-:Y:S01]  /*140d0*/  BSSY B6, `(.L_x_7940) ;  /* 0x000001c000067945 */ /* 0x000fe20003800000 */
[----:B------:R-:W-:Y:S01]  /*140e0*/  BAR.SYNC.DEFER_BLOCKING 0x8, 0x180 ;  /* 0x0206000000007b1d */ /* 0x000fe20000010000 */
[----:B-----5:R-:W-:Y:S01]  /*140f0*/  SHF.R.S32.HI R0, RZ, 0x1f, R2 ;  /* 0x0000001fff007819 */ /* 0x020fe20000011402 */
[----:B0-----:R-:W-:-:S04]  /*14100*/  IMAD.WIDE.U32 R4, R2, UR4, RZ ;  /* 0x0000000402047c25 */ /* 0x001fc8000f8e00ff */
[----:B------:R-:W-:Y:S01]  /*14110*/  IMAD R0, R0, UR4, RZ ;  /* 0x0000000400007c24 */ /* 0x000fe2000f8e02ff */
[----:B------:R0:W-:Y:S03]  /*14120*/  STL.64 [R1+0x8], R4 ;  /* 0x0000080401007387 */ /* 0x0001e60000100a00 */
[----:B------:R-:W-:Y:S02]  /*14130*/  IMAD R0, R2, UR5, R0 ;  /* 0x0000000502007c24 */ /* 0x000fe4000f8e0200 */
[----:B------:R-:W-:Y:S02]  /*14140*/  VIADD R2, R22, 0x10400 ;  /* 0x0001040016027836 */ /* 0x000fe40000000000 */
[----:B------:R-:W-:-:S03]  /*14150*/  IMAD.IADD R0, R5, 0x1, R0 ;  /* 0x0000000105007824 */ /* 0x000fc600078e0200 */
[----:B------:R-:W-:Y:S02]  /*14160*/  LOP3.LUT P0, RZ, R2, 0x3ff, RZ, 0xc0, !PT ;  /* 0x000003ff02ff7812 */ /* 0x000fe4000780c0ff */
[----:B------:R0:W-:Y:S11]  /*14170*/  STL [R1+0x4], R0 ;  /* 0x0000040001007387 */ /* 0x0001f60000100800 */
[----:B0-----:R-:W-:Y:S05]  /*14180*/  @!P0 BRA `(.L_x_7941) ;  /* 0x0000000000408947 */ /* 0x001fea0003800000 */
        /* <DEDUP_REMOVED lines=16> */
.L_x_7941:
[----:B------:R-:W-:Y:S05]  /*14290*/  BSYNC B6 ;  /* 0x0000000000067941 */ /* 0x000fea0003800000 */
.L_x_7940:
[----:B------:R-:W2:Y:S01]  /*142a0*/  LDL.LU R2, [R1+0x4] ;  /* 0x0000040001027983 */ /* 0x000ea20000300800 */
[----:B------:R-:W-:Y:S01]  /*142b0*/  LOP3.LUT P6, RZ, R23, 0x20, RZ, 0xc0, !PT ;  /* 0x0000002017ff7812 */ /* 0x000fe200078cc0ff */
[----:B------:R-:W-:Y:S01]  /*142c0*/  ULDC.64 UR6, c[0x0][0x2e0] ;  /* 0x0000b80000067ab9 */ /* 0x000fe20000000a00 */
[----:B------:R-:W-:Y:S01]  /*142d0*/  SHF.R.S32.HI R0, RZ, 0x1f, R19 ;  /* 0x0000001fff007819 */ /* 0x000fe20000011413 */
[----:B------:R-:W3:Y:S01]  /*142e0*/  LDL.LU.64 R20, [R1+0x8] ;  /* 0x0000080001147983 */ /* 0x000ee20000300a00 */
[----:B------:R-:W-:Y:S02]  /*142f0*/  ULDC.64 UR4, c[0x0][0x2d8] ;  /* 0x0000b60000047ab9 */ /* 0x000fe40000000a00 */
[----:B------:R-:W-:Y:S01]  /*14300*/  SEL R0, R0, RZ, !P6 ;  /* 0x000000ff00007207 */ /* 0x000fe20007000000 */
[----:B------:R0:W5:Y:S04]  /*14310*/  LDL R8, [R1] ;  /* 0x0000000001087983 */ /* 0x0001680000100800 */
[----:B------:R-:W-:Y:S01]  /*14320*/  IMAD R4, R0, UR6, RZ ;  /* 0x0000000600047c24 */ /* 0x000fe2000f8e02ff */
[----:B------:R-:W-:-:S05]  /*14330*/  SEL R0, R19, RZ, !P6 ;  /* 0x000000ff13007207 */ /* 0x000fca0007000000 */
[----:B------:R-:W-:Y:S02]  /*14340*/  IMAD R4, R0, UR7, R4 ;  /* 0x0000000700047c24 */ /* 0x000fe4000f8e0204 */
[----:B--2---:R-:W-:Y:S01]  /*14350*/  IMAD.MOV.U32 R3, RZ, RZ, R2 ;  /* 0x000000ffff037224 */ /* 0x004fe200078e0002 */
[----:B---3--:R-:W2:Y:S01]  /*14360*/  LDC R21, c[0x0][0x448] ;  /* 0x00011200ff157b82 */ /* 0x008ea20000000800 */
[----:B------:R-:W-:Y:S02]  /*14370*/  IMAD.MOV.U32 R2, RZ, RZ, R20 ;  /* 0x000000ffff027224 */ /* 0x000fe400078e0014 */
[----:B------:R-:W3:Y:S02]  /*14380*/  S2R R20, SR_TID.X ;  /* 0x0000000000147919 */ /* 0x000ee40000002100 */
[----:B------:R-:W-:-:S04]  /*14390*/  IMAD.WIDE.U32 R2, R24, UR4, R2 ;  /* 0x0000000418027c25 */ /* 0x000fc8000f8e0002 */
[----:B------:R-:W-:Y:S01]  /*143a0*/  IMAD R3, R24, UR5, R3 ;  /* 0x0000000518037c24 */ /* 0x000fe2000f8e0203 */
[----:B------:R-:W-:Y:S01]  /*143b0*/  ULDC.64 UR4, c[0x0][0x2d0] ;  /* 0x0000b40000047ab9 */ /* 0x000fe20000000a00 */
[----:B------:R-:W-:-:S04]  /*143c0*/  IMAD.WIDE.U32 R2, R0, UR6, R2 ;  /* 0x0000000600027c25 */ /* 0x000fc8000f8e0002 */
[----:B------:R-:W-:Y:S01]  /*143d0*/  IMAD.IADD R3, R3, 0x1, R4 ;  /* 0x0000000103037824 */ /* 0x000fe200078e0204 */
[----:B--2---:R-:W-:Y:S02]  /*143e0*/  ISETP.NE.AND P6, PT, R21, 0x1, PT ;  /* 0x000000011500780c */ /* 0x004fe40003fc5270 */
[----:B------:R-:W2:Y:S01]  /*143f0*/  S2R R21, SR_TID.X ;  /* 0x0000000000157919 */ /* 0x000ea20000002100 */
[----:B---3--:R-:W-:-:S10]  /*14400*/  LOP3.LUT R20, R20, 0x7f, RZ, 0xc0, !PT ;  /* 0x0000007f14147812 */ /* 0x008fd400078ec0ff */
[----:B------:R-:W3:Y:S01]  /*14410*/  @P6 LDC R5, c[0x0][0x44c] ;  /* 0x00011300ff056b82 */ /* 0x000ee20000000800 */
[----:B------:R-:W-:-:S07]  /*14420*/  SHF.R.U32.HI R20, RZ, 0x3, R20 ;  /* 0x00000003ff147819 */ /* 0x000fce0000011614 */
[----:B------:R-:W4:Y:S01]  /*14430*/  @P6 LDC R0, c[0x0][0x450] ;  /* 0x00011400ff006b82 */ /* 0x000f220000000800 */
[----:B--2---:R-:W-:-:S05]  /*14440*/  IMAD.SHL.U32 R21, R21, 0x10, RZ ;  /* 0x0000001015157824 */ /* 0x004fca00078e00ff */
[----:B------:R-:W-:-:S04]  /*14450*/  LOP3.LUT R21, R21, 0x70, RZ, 0xc0, !PT ;  /* 0x0000007015157812 */ /* 0x000fc800078ec0ff */
[----:B------:R-:W-:-:S05]  /*14460*/  LOP3.LUT R20, R20, R21, RZ, 0xfc, !PT ;  /* 0x0000001514147212 */ /* 0x000fca00078efcff */
[----:B------:R-:W-:-:S04]  /*14470*/  IMAD.IADD R4, R20, 0x1, R27 ;  /* 0x0000000114047824 */ /* 0x000fc800078e021b */
[----:B---3--:R-:W-:-:S04]  /*14480*/  @P6 IMAD.HI.U32 R5, R4, R5, RZ ;  /* 0x0000000504056227 */ /* 0x008fc800078e00ff */
[----:B------:R-:W-:Y:S01]  /*14490*/  IMAD.MOV.U32 R6, RZ, RZ, R4 ;  /* 0x000000ffff067224 */ /* 0x000fe200078e0004 */
[----:B----4-:R-:W-:Y:S02]  /*144a0*/  @P6 SHF.R.U32.HI R6, RZ, R0, R5 ;  /* 0x00000000ff066219 */ /* 0x010fe40000011605 */
[----:B------:R-:W2:Y:S03]  /*144b0*/  LDC R5, c[0x0][0x448] ;  /* 0x00011200ff057b82 */ /* 0x000ea60000000800 */
[----:B------:R-:W-:Y:S01]  /*144c0*/  IMAD.MOV R0, RZ, RZ, -R6 ;  /* 0x000000ffff007224 */ /* 0x000fe200078e0a06 */
[----:B------:R-:W3:Y:S01]  /*144d0*/  S2R R20, SR_TID.X ;  /* 0x0000000000147919 */ /* 0x000ee20000002100 */
[----:B------:R-:W-:-:S04]  /*144e0*/  IMAD.WIDE.U32 R2, R6, UR4, R2 ;  /* 0x0000000406027c25 */ /* 0x000fc8000f8e0002 */
[----:B--2---:R-:W-:Y:S01]  /*144f0*/  IMAD R0, R5, R0, R4 ;  /* 0x0000000005007224 */ /* 0x004fe200078e0204 */
[----:B------:R-:W-:-:S05]  /*14500*/  SHF.R.S32.HI R4, RZ, 0x1f, R6 ;  /* 0x0000001fff047819 */ /* 0x000fca0000011406 */
[----:B-1----:R-:W-:-:S04]  /*14510*/  IMAD R7, R4, UR4, RZ ;  /* 0x0000000404077c24 */ /* 0x002fc8000f8e02ff */
        /* <DEDUP_REMOVED lines=14> */
[----:B------:R-:W-:Y:S01]  /*14600*/  UMOV UR4, 0xffffffff ;  /* 0xffffffff00047882 */ /* 0x000fe20000000000 */
[----:B---3--:R-:W-:-:S04]  /*14610*/  LOP3.LUT R20, R20, 0x7f, RZ, 0xc0, !PT ;  /* 0x0000007f14147812 */ /* 0x008fc800078ec0ff */
[----:B------:R-:W-:Y:S01]  /*14620*/  SHF.R.U32.HI R9, RZ, 0x3, R20 ;  /* 0x00000003ff097819 */ /* 0x000fe20000011614 */
[----:B0-----:R-:W-:Y:S06]  /*14630*/  BRA.DIV UR4, `(.L_x_7942) ;  /* 0x0000004204ac7947 */ /* 0x001fec000b800000 */
        /* <DEDUP_REMOVED lines=72> */
.L_x_8037:
        /* <DEDUP_REMOVED lines=11> */
.L_x_7944:
[----:B------:R-:W-:Y:S05]  /*14b70*/  BSYNC B0 ;  /* 0x0000000000007941 */ /* 0x000fea0003800000 */
.L_x_7943:
[----:B------:R-:W-:Y:S01]  /*14b80*/  NOP ;  /* 0x0000000000007918 */ /* 0x000fe20000000000 */
[----:B------:R-:W-:-:S13]  /*14b90*/  PLOP3.LUT P0, PT, PT, PT, PT, 0x80, 0x0 ;  /* 0x000000000000781c */ /* 0x000fda0003f0f070 */
.L_x_7945:
        /* <DEDUP_REMOVED lines=21> */
.L_x_8038:
[----:B------:R-:W-:Y:S05]  /*14cf0*/  BSYNC B0 ;  /* 0x0000000000007941 */ /* 0x000fea0003800000 */
.L_x_7946:
        /* <DEDUP_REMOVED lines=8> */
.L_x_7962:
[----:B------:R-:W1:Y:S01]  /*14d80*/  LDC R0, c[0x0][0x430] ;  /* 0x00010c00ff007b82 */ /* 0x000e620000000800 */
[----:B------:R-:W3:Y:S01]  /*14d90*/  S2R R4, SR_TID.X ;  /* 0x0000000000047919 */ /* 0x000ee20000002100 */
[----:B------:R-:W-:Y:S05]  /*14da0*/  YIELD ;  /* 0x0000000000007946 */ /* 0x000fea0003800000 */
[----:B------:R-:W-:Y:S01]  /*14db0*/  ULDC.64 UR4, c[0x0][0x428] ;  /* 0x00010a0000047ab9 */ /* 0x000fe20000000a00 */
[----:B------:R-:W-:Y:S01]  /*14dc0*/  LOP3.LUT P3, RZ, R23, 0x4, RZ, 0xc0, !PT ;  /* 0x0000000417ff7812 */ /* 0x000fe2000786c0ff */
[----:B------:R-:W-:Y:S01]  /*14dd0*/  VIADD R25, R10, 0x1 ;  /* 0x000000010a197836 */ /* 0x000fe20000000000 */
[----:B-1----:R-:W-:-:S02]  /*14de0*/  ISETP.NE.AND P0, PT, R0, 0x1, PT ;  /* 0x000000010000780c */ /* 0x002fc40003f05270 */
[----:B------:R-:W1:Y:S01]  /*14df0*/  S2R R0, SR_TID.X ;  /* 0x0000000000007919 */ /* 0x000e620000002100 */
[----:B---3--:R-:W-:-:S10]  /*14e00*/  IMAD.SHL.U32 R4, R4, 0x10, RZ ;  /* 0x0000001004047824 */ /* 0x008fd400078e00ff */
[----:B0-----:R-:W0:Y:S01]  /*14e10*/  @P0 LDC R3, c[0x0][0x438] ;  /* 0x00010e00ff030b82 */ /* 0x001e220000000800 */
[----:B------:R-:W-:Y:S02]  /*14e20*/  LOP3.LUT R4, R4, 0x70, RZ, 0xc0, !PT ;  /* 0x0000007004047812 */ /* 0x000fe400078ec0ff */
[----:B-1----:R-:W-:-:S04]  /*14e30*/  LOP3.LUT R0, R0, 0x7f, RZ, 0xc0, !PT ;  /* 0x0000007f00007812 */ /* 0x002fc800078ec0ff */
[----:B------:R-:W-:Y:S02]  /*14e40*/  SHF.R.U32.HI R5, RZ, 0x3, R0 ;  /* 0x00000003ff057819 */ /* 0x000fe40000011600 */
[----:B------:R-:W1:Y:S03]  /*14e50*/  @P0 LDC R0, c[0x0][0x434] ;  /* 0x00010d00ff000b82 */ /* 0x000e660000000800 */
[----:B------:R-:W-:Y:S02]  /*14e60*/  IMAD R7, R6, 0x80, R5 ;  /* 0x0000008006077824 */ /* 0x000fe400078e0205 */
[----:B------:R-:W-:-:S03]  /*14e70*/  IMAD R5, R37, UR4, RZ ;  /* 0x0000000425057c24 */ /* 0x000fc6000f8e02ff */
[----:B------:R-:W-:Y:S01]  /*14e80*/  IADD3 R7, R4, R7, R36 ;  /* 0x0000000704077210 */ /* 0x000fe20007ffe024 */
[----:B------:R-:W-:-:S04]  /*14e90*/  IMAD R5, R32, UR5, R5 ;  /* 0x0000000520057c24 */ /* 0x000fc8000f8e0205 */
[----:B------:R-:W-:Y:S02]  /*14ea0*/  IMAD.MOV.U32 R8, RZ, RZ, R7 ;  /* 0x000000ffff087224 */ /* 0x000fe400078e0007 */
[----:B-1----:R-:W-:-:S05]  /*14eb0*/  @P0 IMAD.HI.U32 R0, R7, R0, RZ ;  /* 0x0000000007000227 */ /* 0x002fca00078e00ff */
[----:B0-----:R-:W-:-:S04]  /*14ec0*/  @P0 SHF.R.U32.HI R8, RZ, R3, R0 ;  /* 0x00000003ff080219 */ /* 0x001fc80000011600 */
[--C-:B------:R-:W-:Y:S01]  /*14ed0*/  SHF.R.S32.HI R3, RZ, 0x1f, R8.reuse ;  /* 0x0000001fff037819 */ /* 0x100fe20000011408 */
[----:B------:R-:W-:-:S04]  /*14ee0*/  IMAD.MOV.U32 R2, RZ, RZ, R8 ;  /* 0x000000ffff027224 */ /* 0x000fc800078e0008 */
[----:B------:R-:W-:Y:S01]  /*14ef0*/  IMAD.WIDE.U32 R2, R32, UR4, R2 ;  /* 0x0000000420027c25 */ /* 0x000fe2000f8e0002 */
[----:B------:R-:W-:-:S03]  /*14f00*/  ULDC.64 UR4, c[0x0][0x418] ;  /* 0x0001060000047ab9 */ /* 0x000fc60000000a00 */
[----:B------:R-:W-:Y:S01]  /*14f10*/  IMAD.IADD R3, R5, 0x1, R3 ;  /* 0x0000000105037824 */ /* 0x000fe200078e0203 */
[----:B------:R-:W-:Y:S01]  /*14f20*/  LEA R4, P0, R2, UR4, 0x2 ;  /* 0x0000000402047c11 */ /* 0x000fe2000f8010ff */
[----:B------:R-:W-:-:S03]  /*14f30*/  ULDC UR4, c[0x0][0x430] ;  /* 0x00010c0000047ab9 */ /* 0x000fc60000000800 */
[----:B------:R-:W-:Y:S01]  /*14f40*/  LEA.HI.X R5, R2, UR5, R3, 0x2, P0 ;  /* 0x0000000502057c11 */ /* 0x000fe200080f1403 */
[----:B------:R-:W-:Y:S01]  /*14f50*/  IMAD.MOV R2, RZ, RZ, -R8 ;  /* 0x000000ffff027224 */ /* 0x000fe200078e0a08 */
[----:B------:R-:W-:-:S03]  /*14f60*/  ISETP.NE.AND P0, PT, R25, 0x2, PT ;  /* 0x000000021900780c */ /* 0x000fc60003f05270 */
[----:B------:R0:W3:Y:S01]  /*14f70*/  LDG.E R0, desc[UR36][R4.64] ;  /* 0x0000002404007981 */ /* 0x0000e2000c1e1900 */
[----:B------:R-:W-:Y:S01]  /*14f80*/  SEL R28, RZ, 0x1, P0 ;  /* 0x00000001ff1c7807 */ /* 0x000fe20000000000 */
[----:B------:R-:W-:Y:S01]  /*14f90*/  IMAD.MOV.U32 R26, RZ, RZ, R6 ;  /* 0x000000ffff1a7224 */ /* 0x000fe200078e0006 */
[----:B------:R-:W-:Y:S02]  /*14fa0*/  SEL R25, R25, RZ, P0 ;  /* 0x000000ff19197207 */ /* 0x000fe40000000000 */
[----:B------:R-:W-:Y:S01]  /*14fb0*/  LOP3.LUT R28, R20, R28, RZ, 0x3c, !PT ;  /* 0x0000001c141c7212 */ /* 0x000fe200078e3cff */
[----:B0-----:R-:W-:Y:S01]  /*14fc0*/  IMAD R4, R2, UR4, R7 ;  /* 0x0000000402047c24 */ /* 0x001fe2000f8e0207 */
[----:B---3--:R-:W-:Y:S01]  /*14fd0*/  SHF.R.S32.HI R27, RZ, 0x1f, R0 ;  /* 0x0000001fff1b7819 */ /* 0x008fe20000011400 */
[----:B------:R-:W-:Y:S06]  /*14fe0*/  @!P3 BRA `(.L_x_7950) ;  /* 0x000000000004b947 */ /* 0x000fec0003800000 */
[----:B------:R-:W-:Y:S01]  /*14ff0*/  BPT.TRAP 0x1 ;  /* 0x000000040000795c */ /* 0x000fe20000300000 */
.L_x_7950:
[----:B------:R-:W-:Y:S01]  /*15000*/  IMAD R6, R25, 0x8, R22 ;  /* 0x0000000819067824 */ /* 0x000fe200078e0216 */
[----:B------:R-:W-:Y:S01]  /*15010*/  SHF.L.U32 R3, R28, 0x1f, RZ ;  /* 0x0000001f1c037819 */ /* 0x000fe200000006ff */
[----:B------:R-:W-:Y:S03]  /*15020*/  BSSY B1, `(.L_x_7951) ;  /* 0x0000003000017945 */ /* 0x000fe60003800000 */
[----:B------:R-:W0:Y:S02]  /*15030*/  SYNCS.PHASECHK.TRANS64.TRYWAIT P0, [R6+URZ+0x28840], R3 ;  /* 0x02884003060075a7 */ /* 0x000e24000800017f */
[----:B0-----:R-:W-:Y:S05]  /*15040*/  @!P0 BRA `(.L_x_7952) ;  /* 0x0000004000bc8947 */ /* 0x001fea0003800000 */
.L_x_8039:
[----:B------:R-:W-:Y:S05]  /*15050*/  BSYNC B1 ;  /* 0x0000000000017941 */ /* 0x000fea0003800000 */
.L_x_7951:
[----:B------:R-:W-:Y:S01]  /*15060*/  SHF.R.S32.HI R21, RZ, 0x1f, R4 ;  /* 0x0000001fff157819 */ /* 0x000fe20000011404 */
[----:B------:R-:W-:Y:S01]  /*15070*/  ULDC.64 UR4, c[0x0][0x300] ;  /* 0x0000c00000047ab9 */ /* 0x000fe20000000a00 */
[----:B------:R-:W-:Y:S01]  /*15080*/  ULDC.64 UR6, c[0x0][0x2e8] ;  /* 0x0000ba0000067ab9 */ /* 0x000fe20000000a00 */
[C---:B0-----:R-:W-:Y:S01]  /*15090*/  IMAD.WIDE.U32 R2, R4.reuse, UR4, RZ ;  /* 0x0000000404027c25 */ /* 0x041fe2000f8e00ff */
        /* <DEDUP_REMOVED lines=65> */
.L_x_8057:
        /* <DEDUP_REMOVED lines=9> */
.L_x_7954:
        /* <DEDUP_REMOVED lines=10> */
.L_x_7955:
[----:B------:R3:W-:Y:S01]  /*155e0*/  SYNCS.ARRIVE.TRANS64.A1T0 RZ, [R6+URZ+0x28830], RZ ;  /* 0x028830ff06ff79a7 */ /* 0x0007e2000810003f */
[----:B------:R-:W-:Y:S05]  /*155f0*/  @!P4 BRA `(.L_x_7956) ;  /* 0x000000000004c947 */ /* 0x000fea0003800000 */
[----:B------:R-:W-:Y:S01]  /*15600*/  BPT.TRAP 0x1 ;  /* 0x000000040000795c */ /* 0x000fe20000300000 */
.L_x_7956:
[----:B-1----:R-:W-:Y:S01]  /*15610*/  SHF.L.U32 R2, R20, 0x1f, RZ ;  /* 0x0000001f14027819 */ /* 0x002fe200000006ff */
[----:B---3--:R-:W-:Y:S01]  /*15620*/  IMAD R6, R10, 0x8, R22 ;  /* 0x000000080a067824 */ /* 0x008fe200078e0216 */
[----:B------:R-:W-:Y:S01]  /*15630*/  BSSY B1, `(.L_x_7957) ;  /* 0x0000004000017945 */ /* 0x000fe20003800000 */
[----:B------:R-:W-:Y:S02]  /*15640*/  IMAD R8, R31, -0x80, R34 ;  /* 0xffffff801f087824 */ /* 0x000fe400078e0222 */
[----:B------:R-:W1:Y:S02]  /*15650*/  SYNCS.PHASECHK.TRANS64.TRYWAIT P0, [R6+URZ+0x28860], R2 ;  /* 0x02886002060075a7 */ /* 0x000e64000800017f */
[----:B-1----:R-:W-:Y:S05]  /*15660*/  @!P0 BRA `(.L_x_7958) ;  /* 0x0000004400948947 */ /* 0x002fea0003800000 */
.L_x_8058:
[----:B------:R-:W-:Y:S05]  /*15670*/  BSYNC B1 ;  /* 0x0000000000017941 */ /* 0x000fea0003800000 */
.L_x_7957:
[----:B------:R-:W3:Y:S01]  /*15680*/  S2R R3, SR_TID.X ;  /* 0x0000000000037919 */ /* 0x000ee20000002100 */
[----:B------:R-:W-:Y:S01]  /*15690*/  UMOV UR4, 0xffffffff ;  /* 0xffffffff00047882 */ /* 0x000fe20000000000 */
[----:B0-----:R-:W-:Y:S01]  /*156a0*/  IMAD R7, R10, 0x4000, R33 ;  /* 0x000040000a077824 */ /* 0x001fe200078e0221 */
[----:B---3--:R-:W-:-:S04]  /*156b0*/  LOP3.LUT R3, R3, 0x7f, RZ, 0xc0, !PT ;  /* 0x0000007f03037812 */ /* 0x008fc800078ec0ff */
[----:B------:R-:W-:-:S05]  /*156c0*/  SHF.R.U32.HI R3, RZ, 0x3, R3 ;  /* 0x00000003ff037819 */ /* 0x000fca0000011603 */
[----:B------:R-:W-:Y:S01]  /*156d0*/  IMAD.IADD R8, R8, 0x1, -R3 ;  /* 0x0000000108087824 */ /* 0x000fe200078e0a03 */
[----:B------:R-:W-:Y:S06]  /*156e0*/  BRA.DIV UR4, `(.L_x_7959) ;  /* 0x0000004604887947 */ /* 0x000fec000b800000 */
[----:B-1----:R-:W0:Y:S01]  /*156f0*/  SHFL.IDX PT, R2, R17, RZ, 0x181f ;  /* 0x00181fff11027589 */ /* 0x002e2200000e0000 */
        /* <DEDUP_REMOVED lines=58> */
.L_x_8076:
        /* <DEDUP_REMOVED lines=27> */
.L_x_7960:
        /* <DEDUP_REMOVED lines=10> */
.L_x_7961:
[C---:B------:R-:W-:Y:S01]  /*15cf0*/  ISETP.GT.AND P0, PT, R26.reuse, R35, PT ;  /* 0x000000231a00720c */ /* 0x040fe20003f04270 */
[----:B------:R0:W-:Y:S01]  /*15d00*/  SYNCS.ARRIVE.TRANS64.A1T0 RZ, [R6+URZ+0x28850], RZ ;  /* 0x028850ff06ff79a7 */ /* 0x0001e2000810003f */
[----:B------:R-:W-:Y:S02]  /*15d10*/  IMAD.MOV.U32 R10, RZ, RZ, R25 ;  /* 0x000000ffff0a7224 */ /* 0x000fe400078e0019 */
[----:B------:R-:W-:Y:S02]  /*15d20*/  IMAD.MOV.U32 R20, RZ, RZ, R28 ;  /* 0x000000ffff147224 */ /* 0x000fe400078e001c */
[----:B------:R-:W-:Y:S02]  /*15d30*/  IMAD.MOV.U32 R31, RZ, RZ, R26 ;  /* 0x000000ffff1f7224 */ /* 0x000fe400078e001a */
[----:B0-----:R-:W-:-:S05]  /*15d40*/  VIADD R6, R26, 0xffffffff ;  /* 0xffffffff1a067836 */ /* 0x001fca0000000000 */
[----:B------:R-:W-:Y:S05]  /*15d50*/  @P0 BRA `(.L_x_7962) ;  /* 0xfffffff000080947 */ /* 0x000fea000383ffff */
.L_x_7949:
[----:B------:R-:W-:Y:S05]  /*15d60*/  BSYNC B0 ;  /* 0x0000000000007941 */ /* 0x000fea0003800000 */
.L_x_7948:
        /* <DEDUP_REMOVED lines=17> */
.L_x_7964:
[----:B------:R-:W-:Y:S05]  /*15e80*/  BSYNC B0 ;  /* 0x0000000000007941 */ /* 0x000fea0003800000 */
.L_x_7963:
[----:B------:R-:W-:-:S13]  /*15e90*/  LOP3.LUT P0, RZ, R23, 0x4, RZ, 0xc0, !PT ;  /* 0x0000000417ff7812 */ /* 0x000fda000780c0ff */
[----:B------:R-:W-:Y:S05]  /*15ea0*/  @!P0 BRA `(.L_x_7965) ;  /* 0x0000000000048947 */ /* 0x000fea0003800000 */
[----:B------:R-:W-:Y:S01]  /*15eb0*/  BPT.TRAP 0x1 ;  /* 0x000000040000795c */ /* 0x000fe20000300000 */
.L_x_7965:
[----:B------:R-:W-:Y:S01]  /*15ec0*/  IMAD R0, R25, 0x8, R22 ;  /* 0x0000000819007824 */ /* 0x000fe200078e0216 */
[----:B0-----:R-:W-:Y:S01]  /*15ed0*/  SHF.L.U32 R3, R28, 0x1f, RZ ;  /* 0x0000001f1c037819 */ /* 0x001fe200000006ff */
[----:B------:R-:W-:Y:S01]  /*15ee0*/  BSSY B0, `(.L_x_7966) ;  /* 0x0000004000007945 */ /* 0x000fe20003800000 */
[----:B------:R-:W-:Y:S02]  /*15ef0*/  IMAD R6, R26, -0x80, R34 ;  /* 0xffffff801a067824 */ /* 0x000fe400078e0222 */
[----:B------:R-:W0:Y:S02]  /*15f00*/  SYNCS.PHASECHK.TRANS64.TRYWAIT P0, [R0+URZ+0x28860], R3 ;  /* 0x02886003000075a7 */ /* 0x000e24000800017f */
[----:B0-----:R-:W-:Y:S05]  /*15f10*/  @!P0 BRA `(.L_x_7967) ;  /* 0x0000004800048947 */ /* 0x001fea0003800000 */
.L_x_8077:
[----:B------:R-:W-:Y:S05]  /*15f20*/  BSYNC B0 ;  /* 0x0000000000007941 */ /* 0x000fea0003800000 */
.L_x_7966:
        /* <DEDUP_REMOVED lines=70> */
.L_x_8095:
        /* <DEDUP_REMOVED lines=11> */
.L_x_7969:
        /* <DEDUP_REMOVED lines=10> */
.L_x_7970:
[----:B------:R1:W-:Y:S01]  /*164e0*/  SYNCS.ARRIVE.TRANS64.A1T0 RZ, [R0+URZ+0x28850], RZ ;  /* 0x028850ff00ff79a7 */ /* 0x0003e2000810003f */
[----:B------:R-:W-:-:S05]  /*164f0*/  VIADD R25, R25, 0x1 ;  /* 0x0000000119197836 */ /* 0x000fca0000000000 */
[----:B------:R-:W-:-:S04]  /*16500*/  ISETP.NE.AND P0, PT, R25, 0x2, PT ;  /* 0x000000021900780c */ /* 0x000fc80003f05270 */
[----:B0-----:R-:W-:Y:S02]  /*16510*/  SEL R3, RZ, 0x1, P0 ;  /* 0x00000001ff037807 */ /* 0x001fe40000000000 */
[----:B------:R-:W-:Y:S02]  /*16520*/  SEL R25, R25, RZ, P0 ;  /* 0x000000ff19197207 */ /* 0x000fe40000000000 */
[----:B-1----:R-:W-:-:S07]  /*16530*/  LOP3.LUT R28, R28, R3, RZ, 0x3c, !PT ;  /* 0x000000031c1c7212 */ /* 0x002fce00078e3cff */
.L_x_7927:
[----:B------:R-:W-:Y:S05]  /*16540*/  BSYNC B7 ;  /* 0x0000000000077941 */ /* 0x000fea0003800000 */
.L_x_7925:
        /* <DEDUP_REMOVED lines=11> */
.L_x_7971:
        /* <DEDUP_REMOVED lines=43> */
.L_x_8105:
[----:B------:R-:W-:Y:S02]  /*168b0*/  ULDC UR4, c[0x0][0xc38] ;  /* 0x00030e0000047ab9 */ /* 0x000fe40000000800 */
[----:B------:R-:W-:-:S04]  /*168c0*/  IMAD.U32 R5, RZ, RZ, UR4 ;  /* 0x00000004ff057e24 */ /* 0x000fc8000f8e00ff */
[----:B-1----:R-:W-:-:S04]  /*168d0*/  IMAD R14, R14, R5, RZ ;  /* 0x000000050e0e7224 */ /* 0x002fc800078e02ff */
[----:B------:R-:W-:-:S05]  /*168e0*/  IMAD.IADD R7, R7, 0x1, R14 ;  /* 0x0000000107077824 */ /* 0x000fca00078e020e */
[----:B------:R-:W-:-:S13]  /*168f0*/  ISETP.GT.AND P6, PT, R7, R0, PT ;  /* 0x000000000700720c */ /* 0x000fda0003fc4270 */
[----:B------:R-:W-:Y:S05]  /*16900*/  @P6 BRA `(.L_x_7974) ;  /* 0x0000000000a46947 */ /* 0x000fea0003800000 */
.L_x_7977:
        /* <DEDUP_REMOVED lines=35> */
.L_x_8113:
[----:B------:R-:W-:Y:S02]  /*16b40*/  ULDC UR4, c[0x0][0xc38] ;  /* 0x00030e0000047ab9 */ /* 0x000fe40000000800 */
[----:B------:R-:W-:-:S04]  /*16b50*/  IMAD.U32 R5, RZ, RZ, UR4 ;  /* 0x00000004ff057e24 */ /* 0x000fc8000f8e00ff */
[----:B-1----:R-:W-:-:S04]  /*16b60*/  IMAD R14, R14, R5, RZ ;  /* 0x000000050e0e7224 */ /* 0x002fc800078e02ff */
[----:B------:R-:W-:-:S05]  /*16b70*/  IMAD.IADD R7, R14, 0x1, R7 ;  /* 0x000000010e077824 */ /* 0x000fca00078e0207 */
[----:B------:R-:W-:-:S13]  /*16b80*/  ISETP.GT.AND P6, PT, R7, R0, PT ;  /* 0x000000000700720c */ /* 0x000fda0003fc4270 */
[----:B------:R-:W-:Y:S05]  /*16b90*/  @!P6 BRA `(.L_x_7977) ;  /* 0xfffffffc005ce947 */ /* 0x000fea000383ffff */
.L_x_7974:
        /* <DEDUP_REMOVED lines=10> */
.L_x_8118:
[----:B------:R-:W-:-:S13]  /*16c40*/  ISETP.NE.AND P0, PT, R3, RZ, PT ;  /* 0x000000ff0300720c */ /* 0x000fda0003f05270 */
[----:B------:R-:W-:Y:S05]  /*16c50*/  @!P0 BRA `(.L_x_7979) ;  /* 0x0000000000108947 */ /* 0x000fea0003800000 */
[----:B------:R-:W-:Y:S01]  /*16c60*/  UMOV UR4, 0xffffffff ;  /* 0xffffffff00047882 */ /* 0x000fe20000000000 */
[----:B-1----:R-:W-:Y:S02]  /*16c70*/  VIADD R12, R12, 0xffffffff ;  /* 0xffffffff0c0c7836 */ /* 0x002fe40000000000 */
[----:B------:R-:W-:Y:S05]  /*16c80*/  BRA.DIV UR4, `(.L_x_7980) ;  /* 0x0000004e04887947 */ /* 0x000fea000b800000 */
[----:B------:R4:W1:Y:S02]  /*16c90*/  SHFL.IDX PT, R6, R2, R12, 0x1f ;  /* 0x00001f0c02067589 */ /* 0x00086400000e0000 */
.L_x_7979:
        /* <DEDUP_REMOVED lines=59> */
.L_x_7981:
        /* <DEDUP_REMOVED lines=60> */
.L_x_7982:
[----:B------:R-:W-:-:S05]  /*17410*/  LOP3.LUT R2, RZ, R2, RZ, 0x33, !PT ;  /* 0x00000002ff027212 */ /* 0x000fca00078e33ff */
[----:B------:R-:W-:Y:S01]  /*17420*/  IMAD.IADD R17, R17, 0x1, R2 ;  /* 0x0000000111117824 */ /* 0x000fe200078e0202 */
[----:B------:R-:W-:Y:S06]  /*17430*/  BRA `(.L_x_7983) ;  /* 0x00000000001c7947 */ /* 0x000fec0003800000 */
.L_x_7975:
[----:B------:R-:W-:Y:S01]  /*17440*/  UMOV UR4, URZ ;  /* 0x0000003f00047c82 */ /* 0x000fe20008000000 */
[----:B------:R-:W-:Y:S01]  /*17450*/  UMOV UR5, URZ ;  /* 0x0000003f00057c82 */ /* 0x000fe20008000000 */
[----:B------:R-:W-:Y:S01]  /*17460*/  ULDC UR6, c[0x0][0xc3c] ;  /* 0x00030f0000067ab9 */ /* 0x000fe20000000800 */
[----:B------:R-:W-:Y:S02]  /*17470*/  IMAD.MOV.U32 R16, RZ, RZ, R0 ;  /* 0x000000ffff107224 */ /* 0x000fe400078e0000 */
[----:B------:R-:W-:Y:S02]  /*17480*/  IMAD.U32 R17, RZ, RZ, UR4 ;  /* 0x00000004ff117e24 */ /* 0x000fe4000f8e00ff */
[----:B------:R-:W-:Y:S02]  /*17490*/  IMAD.U32 R18, RZ, RZ, UR5 ;  /* 0x00000005ff127e24 */ /* 0x000fe4000f8e00ff */
[----:B------:R-:W-:-:S07]  /*174a0*/  IMAD.U32 R19, RZ, RZ, UR6 ;  /* 0x00000006ff137e24 */ /* 0x000fce000f8e00ff */
.L_x_7983:
        /* <DEDUP_REMOVED lines=10> */
.L_x_7972:
[----:B------:R-:W-:Y:S02]  /*17550*/  ULDC UR4, c[0x0][0xc3c] ;  /* 0x00030f0000047ab9 */ /* 0x000fe40000000800 */
[----:B-1----:R-:W-:-:S13]  /*17560*/  ISETP.GE.AND P0, PT, R19, UR4, PT ;  /* 0x0000000413007c0c */ /* 0x002fda000bf06270 */
[----:B------:R-:W-:Y:S05]  /*17570*/  @!P0 BRA `(.L_x_7984) ;  /* 0xffffffac009c8947 */ /* 0x000fea000383ffff */
[----:B------:R-:W-:Y:S05]  /*17580*/  BSYNC B8 ;  /* 0x0000000000087941 */ /* 0x000fea0003800000 */
.L_x_7911:
        /* <DEDUP_REMOVED lines=12> */
.L_x_8121:
[----:B------:R-:W-:Y:S05]  /*17650*/  BSYNC B0 ;  /* 0x0000000000007941 */ /* 0x000fea0003800000 */
.L_x_7985:
[----:B------:R-:W-:-:S03]  /*17660*/  UMOV UR4, 0xffffffff ;  /* 0xffffffff00047882 */ /* 0x000fc60000000000 */
[----:B------:R-:W-:Y:S05]  /*17670*/  BRA.DIV UR4, `(.L_x_7987) ;  /* 0x0000004604487947 */ /* 0x000fea000b800000 */
[----:B-1----:R-:W1:Y:S02]  /*17680*/  S2R R0, SR_TID.X ;  /* 0x0000000000007919 */ /* 0x002e640000002100 */
[----:B-1----:R-:W-:-:S04]  /*17690*/  SHF.R.U32.HI R0, RZ, 0x5, R0 ;  /* 0x00000005ff007819 */ /* 0x002fc80000011600 */
[----:B------:R-:W-:-:S05]  /*176a0*/  LOP3.LUT R0, R0, 0x3, RZ, 0xc0, !PT ;  /* 0x0000000300007812 */ /* 0x000fca00078ec0ff */
[----:B------:R1:W3:Y:S02]  /*176b0*/  SHFL.IDX PT, R14, R0, RZ, 0x1f ;  /* 0x00001fff000e7589 */ /* 0x0002e400000e0000 */
.L_x_8124:
[----:B---3--:R-:W-:Y:S01]  /*176c0*/  ISETP.NE.AND P0, PT, R14, RZ, PT ;  /* 0x000000ff0e00720c */ /* 0x008fe20003f05270 */
[----:B------:R-:W-:-:S12]  /*176d0*/  BSSY B0, `(.L_x_7988) ;  /* 0x0000026000007945 */ /* 0x000fd80003800000 */
[----:B------:R-:W-:Y:S05]  /*176e0*/  @P0 BRA `(.L_x_7989) ;  /* 0x0000000000900947 */ /* 0x000fea0003800000 */
[----:B------:R-:W-:-:S03]  /*176f0*/  UMOV UR4, 0xffffffff ;  /* 0xffffffff00047882 */ /* 0x000fc60000000000 */
[----:B------:R-:W-:Y:S05]  /*17700*/  BRA.DIV UR4, `(.L_x_7990) ;  /* 0x0000004604587947 */ /* 0x000fea000b800000 */
[----:B------:R-:W-:-:S13]  /*17710*/  ELECT P6, URZ, PT ;  /* 0x00000000003f782f */ /* 0x000fda00038c0000 */
.L_x_8127:
        /* <DEDUP_REMOVED lines=8> */
.L_x_7991:
[C---:B------:R-:W-:Y:S01]  /*177a0*/  IMAD R5, R25.reuse, 0x8, R4 ;  /* 0x0000000819057824 */ /* 0x040fe200078e0204 */
[----:B------:R-:W-:Y:S01]  /*177b0*/  SHF.L.U32 R0, R28, 0x1f, RZ ;  /* 0x0000001f1c007819 */ /* 0x000fe200000006ff */
[----:B------:R-:W-:-:S03]  /*177c0*/  VIADD R25, R25, 0x1 ;  /* 0x0000000119197836 */ /* 0x000fc60000000000 */
[----:B------:R-:W1:Y:S02]  /*177d0*/  SYNCS.PHASECHK.TRANS64.TRYWAIT P1, [R5+URZ+0x28840], R0 ;  /* 0x02884000050075a7 */ /* 0x000e64000802017f */
[----:B------:R-:W-:-:S04]  /*177e0*/  ISETP.NE.AND P2, PT, R25, 0x2, PT ;  /* 0x000000021900780c */ /* 0x000fc80003f45270 */
[----:B------:R-:W-:Y:S01]  /*177f0*/  SEL R3, RZ, 0x1, P2 ;  /* 0x00000001ff037807 */ /* 0x000fe20001000000 */
[----:B-1----:R-:W-:Y:S08]  /*17800*/  @!P1 BRA `(.L_x_7992) ;  /* 0x0000004400389947 */ /* 0x002ff00003800000 */
.L_x_8128:
[----:B------:R-:W-:Y:S02]  /*17810*/  SEL R25, R25, RZ, P2 ;  /* 0x000000ff19197207 */ /* 0x000fe40001000000 */
[----:B------:R-:W-:Y:S01]  /*17820*/  LOP3.LUT R2, R28, R3, RZ, 0x3c, !PT ;  /* 0x000000031c027212 */ /* 0x000fe200078e3cff */
[----:B------:R-:W-:Y:S06]  /*17830*/  @!P0 BRA `(.L_x_7993) ;  /* 0x0000000000048947 */ /* 0x000fec0003800000 */
[----:B------:R-:W-:Y:S01]  /*17840*/  BPT.TRAP 0x1 ;  /* 0x000000040000795c */ /* 0x000fe20000300000 */
.L_x_7993:
[----:B------:R-:W-:Y:S01]  /*17850*/  IMAD R25, R25, 0x8, R4 ;  /* 0x0000000819197824 */ /* 0x000fe200078e0204 */
[----:B------:R-:W-:-:S04]  /*17860*/  SHF.L.U32 R2, R2, 0x1f, RZ ;  /* 0x0000001f02027819 */ /* 0x000fc800000006ff */
[----:B------:R-:W3:Y:S02]  /*17870*/  SYNCS.PHASECHK.TRANS64.TRYWAIT P1, [R25+URZ+0x28840], R2 ;  /* 0x02884002190075a7 */ /* 0x000ee4000802017f */
[----:B---3--:R-:W-:Y:S05]  /*17880*/  @!P1 BRA `(.L_x_7994) ;  /* 0x00000044002c9947 */ /* 0x008fea0003800000 */
.L_x_8129:
[----:B------:R-:W-:Y:S05]  /*17890*/  @!P0 BRA `(.L_x_7995) ;  /* 0x0000000000048947 */ /* 0x000fea0003800000 */
[----:B------:R-:W-:Y:S01]  /*178a0*/  BPT.TRAP 0x1 ;  /* 0x000000040000795c */ /* 0x000fe20000300000 */
.L_x_7995:
[----:B------:R-:W4:Y:S02]  /*178b0*/  SYNCS.PHASECHK.TRANS64.TRYWAIT P1, [R5+URZ+0x28860], R0 ;  /* 0x02886000050075a7 */ /* 0x000f24000802017f */
[----:B----4-:R-:W-:Y:S05]  /*178c0*/  @!P1 BRA `(.L_x_7996) ;  /* 0x0000004400309947 */ /* 0x010fea0003800000 */
.L_x_8130:
[----:B------:R-:W-:Y:S05]  /*178d0*/  @!P0 BRA `(.L_x_7997) ;  /* 0x0000000000048947 */ /* 0x000fea0003800000 */
[----:B------:R-:W-:Y:S01]  /*178e0*/  BPT.TRAP 0x1 ;  /* 0x000000040000795c */ /* 0x000fe20000300000 */
.L_x_7997:
[----:B------:R0:W0:Y:S02]  /*178f0*/  SYNCS.PHASECHK.TRANS64.TRYWAIT P0, [R25+URZ+0x28860], R2 ;  /* 0x02886002190075a7 */ /* 0x000024000800017f */
[----:B0-----:R-:W-:Y:S05]  /*17900*/  @!P0 NANOSLEEP.SYNCS 0x989680 ;  /* 0x009896800000895d */ /* 0x001fea0003900000 */
[----:B------:R-:W0:Y:S02]  /*17910*/  @!P0 SYNCS.PHASECHK.TRANS64 P0, [R25+URZ+0x28860], R2 ;  /* 0x02886002190085a7 */ /* 0x000e24000800007f */
[----:B0-----:R-:W-:Y:S05]  /*17920*/  @!P0 BRA `(.L_x_7997) ;  /* 0xfffffffc00f08947 */ /* 0x001fea000383ffff */
.L_x_7989:
[----:B------:R-:W-:Y:S05]  /*17930*/  BSYNC B0 ;  /* 0x0000000000007941 */ /* 0x000fea0003800000 */
.L_x_7988:
[----:B------:R-:W-:Y:S05]  /*17940*/  EXIT ;  /* 0x000000000000794d */ /* 0x000fea0003800000 */
.L_x_7802:
[----:B0-----:R-:W-:-:S04]  /*17950*/  IMAD.U32 R3, RZ, RZ, UR40 ;  /* 0x00000028ff037e24 */ /* 0x001fc8000f8e00ff */
[----:B------:R0:W1:Y:S03]  /*17960*/  SYNCS.PHASECHK.TRANS64.TRYWAIT P1, [R3+URZ+0x28800], R0 ;  /* 0x02880000030075a7 */ /* 0x000066000802017f */
[----:B-1----:R-:W-:Y:S05]  /*17970*/  @!P1 NANOSLEEP.SYNCS 0x989680 ;  /* 0x009896800000995d */ /* 0x002fea0003900000 */
[----:B------:R-:W1:Y:S02]  /*17980*/  @!P1 SYNCS.PHASECHK.TRANS64 P1, [R3+URZ+0x28800], R0 ;  /* 0x02880000030095a7 */ /* 0x000e64000802007f */
[----:B-1----:R-:W-:Y:S05]  /*17990*/  @!P1 BRA `(.L_x_7802) ;  /* 0xfffffffc00ec9947 */ /* 0x002fea000383ffff */
[----:B------:R-:W-:Y:S05]  /*179a0*/  BRA `(.L_x_7998) ;  /* 0xfffffea400c87947 */ /* 0x000fea000383ffff */
.L_x_7806:
[----:B-1----:R1:W2:Y:S02]  /*179b0*/  SYNCS.PHASECHK.TRANS64.TRYWAIT P1, [R3+URZ+0x28830], R0 ;  /* 0x02883000030075a7 */ /* 0x0022a4000802017f */
[----:B--2---:R-:W-:Y:S05]  /*179c0*/  @!P1 NANOSLEEP.SYNCS 0x989680 ;  /* 0x009896800000995d */ /* 0x004fea0003900000 */
[----:B------:R-:W2:Y:S02]  /*179d0*/  @!P1 SYNCS.PHASECHK.TRANS64 P1, [R3+URZ+0x28830], R0 ;  /* 0x02883000030095a7 */ /* 0x000ea4000802007f */
[----:B--2---:R-:W-:Y:S05]  /*179e0*/  @!P1 BRA `(.L_x_7806) ;  /* 0xfffffffc00f09947 */ /* 0x004fea000383ffff */
[----:B------:R-:W-:Y:S05]  /*179f0*/  BRA `(.L_x_7805) ;  /* 0xfffffea400e47947 */ /* 0x000fea000383ffff */
.L_x_7823:
[----:B-1----:R-:W-:-:S04]  /*17a00*/  IMAD.U32 R5, RZ, RZ, UR6 ;  /* 0x00000006ff057e24 */ /* 0x002fc8000f8e00ff */
[----:B------:R1:W2:Y:S03]  /*17a10*/  SYNCS.PHASECHK.TRANS64.TRYWAIT P1, [R5+URZ+0x28830], R0 ;  /* 0x02883000050075a7 */ /* 0x0002a6000802017f */
[----:B--2---:R-:W-:Y:S05]  /*17a20*/  @!P1 NANOSLEEP.SYNCS 0x989680 ;  /* 0x009896800000995d */ /* 0x004fea0003900000 */
[----:B------:R-:W2:Y:S02]  /*17a30*/  @!P1 SYNCS.PHASECHK.TRANS64 P1, [R5+URZ+0x28830], R0 ;  /* 0x02883000050095a7 */ /* 0x000ea4000802007f */
[----:B--2---:R-:W-:Y:S05]  /*17a40*/  @!P1 BRA `(.L_x_7823) ;  /* 0xfffffffc00ec9947 */ /* 0x004fea000383ffff */
[----:B------:R-:W-:Y:S05]  /*17a50*/  BRA `(.L_x_7820) ;  /* 0xfffffed800ac7947 */ /* 0x000fea000383ffff */
.L_x_7827:
[----:B-1----:R-:W-:-:S04]  /*17a60*/  IMAD.U32 R5, RZ, RZ, UR6 ;  /* 0x00000006ff057e24 */ /* 0x002fc8000f8e00ff */
[----:B------:R1:W2:Y:S03]  /*17a70*/  SYNCS.PHASECHK.TRANS64.TRYWAIT P1, [R5+URZ+0x28850], R0 ;  /* 0x02885000050075a7 */ /* 0x0002a6000802017f */
[----:B--2---:R-:W-:Y:S05]  /*17a80*/  @!P1 NANOSLEEP.SYNCS 0x989680 ;  /* 0x009896800000995d */ /* 0x004fea0003900000 */
[----:B------:R-:W2:Y:S02]  /*17a90*/  @!P1 SYNCS.PHASECHK.TRANS64 P1, [R5+URZ+0x28850], R0 ;  /* 0x02885000050095a7 */ /* 0x000ea4000802007f */
[----:B--2---:R-:W-:Y:S05]  /*17aa0*/  @!P1 BRA `(.L_x_7827) ;  /* 0xfffffffc00ec9947 */ /* 0x004fea000383ffff */
[----:B------:R-:W-:Y:S05]  /*17ab0*/  BRA `(.L_x_7824) ;  /* 0xfffffedc00847947 */ /* 0x000fea000383ffff */
.L_x_7846:
[----:B-1----:R-:W-:-:S04]  /*17ac0*/  IMAD.U32 R9, RZ, RZ, UR6 ;  /* 0x00000006ff097e24 */ /* 0x002fc8000f8e00ff */
[----:B------:R1:W2:Y:S03]  /*17ad0*/  SYNCS.PHASECHK.TRANS64.TRYWAIT P1, [R9+URZ+0x28830], R0 ;  /* 0x02883000090075a7 */ /* 0x0002a6000802017f */
[----:B--2---:R-:W-:Y:S05]  /*17ae0*/  @!P1 NANOSLEEP.SYNCS 0x989680 ;  /* 0x009896800000995d */ /* 0x004fea0003900000 */
[----:B------:R-:W2:Y:S02]  /*17af0*/  @!P1 SYNCS.PHASECHK.TRANS64 P1, [R9+URZ+0x28830], R0 ;  /* 0x02883000090095a7 */ /* 0x000ea4000802007f */
[----:B--2---:R-:W-:Y:S05]  /*17b00*/  @!P1 BRA `(.L_x_7846) ;  /* 0xfffffffc00ec9947 */ /* 0x004fea000383ffff */
[----:B------:R-:W-:Y:S05]  /*17b10*/  BRA `(.L_x_7843) ;  /* 0xffffff0c007c7947 */ /* 0x000fea000383ffff */
.L_x_7850:
[----:B-1----:R-:W-:-:S04]  /*17b20*/  IMAD.U32 R9, RZ, RZ, UR6 ;  /* 0x00000006ff097e24 */ /* 0x002fc8000f8e00ff */
[----:B------:R1:W2:Y:S03]  /*17b30*/  SYNCS.PHASECHK.TRANS64.TRYWAIT P1, [R9+URZ+0x28850], R0 ;  /* 0x02885000090075a7 */ /* 0x0002a6000802017f */
[----:B--2---:R-:W-:Y:S05]  /*17b40*/  @!P1 NANOSLEEP.SYNCS 0x989680 ;  /* 0x009896800000995d */ /* 0x004fea0003900000 */
[----:B------:R-:W2:Y:S02]  /*17b50*/  @!P1 SYNCS.PHASECHK.TRANS64 P1, [R9+URZ+0x28850], R0 ;  /* 0x02885000090095a7 */ /* 0x000ea4000802007f */
[----:B--2---:R-:W-:Y:S05]  /*17b60*/  @!P1 BRA `(.L_x_7850) ;  /* 0xfffffffc00ec9947 */ /* 0x004fea000383ffff */
[----:B------:R-:W-:Y:S05]  /*17b70*/  BRA `(.L_x_7847) ;  /* 0xffffff1000547947 */ /* 0x000fea000383ffff */
.L_x_7858:
[----:B-1----:R-:W-:-:S04]  /*17b80*/  IMAD.U32 R5, RZ, RZ, UR6 ;  /* 0x00000006ff057e24 */ /* 0x002fc8000f8e00ff */
[----:B------:R1:W2:Y:S03]  /*17b90*/  SYNCS.PHASECHK.TRANS64.TRYWAIT P1, [R5+URZ+0x28830], R0 ;  /* 0x02883000050075a7 */ /* 0x0002a6000802017f */
[----:B--2---:R-:W-:Y:S05]  /*17ba0*/  @!P1 NANOSLEEP.SYNCS 0x989680 ;  /* 0x009896800000995d */ /* 0x004fea0003900000 */
[----:B------:R-:W2:Y:S02]  /*17bb0*/  @!P1 SYNCS.PHASECHK.TRANS64 P1, [R5+URZ+0x28830], R0 ;  /* 0x02883000050095a7 */ /* 0x000ea4000802007f */
[----:B--2---:R-:W-:Y:S05]  /*17bc0*/  @!P1 BRA `(.L_x_7858) ;  /* 0xfffffffc00ec9947 */ /* 0x004fea000383ffff */
[----:B------:R-:W-:Y:S05]  /*17bd0*/  BRA `(.L_x_7855) ;  /* 0xffffff2c00807947 */ /* 0x000fea000383ffff */
.L_x_7862:
[----:B-1----:R-:W-:-:S04]  /*17be0*/  IMAD.U32 R5, RZ, RZ, UR6 ;  /* 0x00000006ff057e24 */ /* 0x002fc8000f8e00ff */
[----:B------:R1:W2:Y:S03]  /*17bf0*/  SYNCS.PHASECHK.TRANS64.TRYWAIT P1, [R5+URZ+0x28850], R0 ;  /* 0x02885000050075a7 */ /* 0x0002a6000802017f */
[----:B--2---:R-:W-:Y:S05]  /*17c00*/  @!P1 NANOSLEEP.SYNCS 0x989680 ;  /* 0x009896800000995d */ /* 0x004fea0003900000 */
[----:B------:R-:W2:Y:S02]  /*17c10*/  @!P1 SYNCS.PHASECHK.TRANS64 P1, [R5+URZ+0x28850], R0 ;  /* 0x02885000050095a7 */ /* 0x000ea4000802007f */
[----:B--2---:R-:W-:Y:S05]  /*17c20*/  @!P1 BRA `(.L_x_7862) ;  /* 0xfffffffc00ec9947 */ /* 0x004fea000383ffff */
[----:B------:R-:W-:Y:S05]  /*17c30*/  BRA `(.L_x_7859) ;  /* 0xffffff30004c7947 */ /* 0x000fea000383ffff */
.L_x_7877:
[----:B-1----:R-:W-:-:S04]  /*17c40*/  IMAD.U32 R6, RZ, RZ, UR5 ;  /* 0x00000005ff067e24 */ /* 0x002fc8000f8e00ff */
[----:B------:R1:W2:Y:S03]  /*17c50*/  SYNCS.PHASECHK.TRANS64.TRYWAIT P1, [R6+URZ+0x28850], R5 ;  /* 0x02885005060075a7 */ /* 0x0002a6000802017f */
[----:B--2---:R-:W-:Y:S05]  /*17c60*/  @!P1 NANOSLEEP.SYNCS 0x989680 ;  /* 0x009896800000995d */ /* 0x004fea0003900000 */
[----:B------:R-:W2:Y:S02]  /*17c70*/  @!P1 SYNCS.PHASECHK.TRANS64 P1, [R6+URZ+0x28850], R5 ;  /* 0x02885005060095a7 */ /* 0x000ea4000802007f */
[----:B--2---:R-:W-:Y:S05]  /*17c80*/  @!P1 BRA `(.L_x_7877) ;  /* 0xfffffffc00ec9947 */ /* 0x004fea000383ffff */
[----:B------:R-:W-:Y:S05]  /*17c90*/  BRA `(.L_x_7876) ;  /* 0xffffff5c00787947 */ /* 0x000fea000383ffff */
.L_x_7933:
        /* <DEDUP_REMOVED lines=11> */
.L_x_8000:
[----:B------:R-:W-:Y:S05]  /*17d50*/  BSYNC B0 ;  /* 0x0000000000007941 */ /* 0x000fea0003800000 */
.L_x_7999:
[----:B------:R-:W-:Y:S05]  /*17d60*/  BRA `(.L_x_8001) ;  /* 0xffffffb800647947 */ /* 0x000fea000383ffff */
.L_x_7936:
[----:B0-----:R0:W1:Y:S02]  /*17d70*/  SYNCS.PHASECHK.TRANS64.TRYWAIT P0, [R7+URZ+0x28840], R2 ;  /* 0x02884002070075a7 */ /* 0x001064000800017f */
[----:B-1----:R-:W-:Y:S05]  /*17d80*/  @!P0 NANOSLEEP.SYNCS 0x989680 ;  /* 0x009896800000895d */ /* 0x002fea0003900000 */
[----:B------:R-:W1:Y:S02]  /*17d90*/  @!P0 SYNCS.PHASECHK.TRANS64 P0, [R7+URZ+0x28840], R2 ;  /* 0x02884002070085a7 */ /* 0x000e64000800007f */
[----:B-1----:R-:W-:Y:S05]  /*17da0*/  @!P0 BRA `(.L_x_7936) ;  /* 0xfffffffc00f08947 */ /* 0x002fea000383ffff */
[----:B------:R-:W-:Y:S05]  /*17db0*/  BRA `(.L_x_8002) ;  /* 0xffffffb800b87947 */ /* 0x000fea000383ffff */
.L_x_7937:
        /* <DEDUP_REMOVED lines=8> */
.L_x_8004:
[----:B------:R-:W-:Y:S05]  /*17e40*/  BSYNC B0 ;  /* 0x0000000000007941 */ /* 0x000fea0003800000 */
.L_x_8003:
        /* <DEDUP_REMOVED lines=9> */
.L_x_8005:
[----:B------:R-:W-:Y:S02]  /*17ee0*/  IMAD.MOV.U32 R13, RZ, RZ, R0 ;  /* 0x000000ffff0d7224 */ /* 0x000fe400078e0000 */
[----:B------:R-:W-:Y:S02]  /*17ef0*/  IMAD.MOV.U32 R12, RZ, RZ, 0x1 ;  /* 0x00000001ff0c7424 */ /* 0x000fe400078e00ff */
[----:B------:R-:W-:-:S07]  /*17f00*/  IMAD.MOV.U32 R3, RZ, RZ, R14 ;  /* 0x000000ffff037224 */ /* 0x000fce00078e000e */
[----:B------:R-:W-:Y:S05]  /*17f10*/  WARPSYNC.COLLECTIVE R15, `(.L_x_8006) ;  /* 0x000000000f087348 */ /* 0x000fea0003c00000 */
[----:B------:R0:W1:Y:S02]  /*17f20*/  SHFL.IDX P6, R14, R13, R12, R11 ;  /* 0x0000000c0d0e7389 */ /* 0x00006400000c000b */
[----:B01----:R-:W-:Y:S01]  /*17f30*/  ENDCOLLECTIVE ;  /* 0x000000000000791b */ /* 0x003fe20003800000 */
.L_x_8006:
        /* <DEDUP_REMOVED lines=16> */
.L_x_8007:
[----:B------:R-:W-:Y:S02]  /*18040*/  @P1 IMAD R8, R5, 0x2, R22 ;  /* 0x0000000205081824 */ /* 0x000fe400078e0216 */
[----:B------:R-:W-:Y:S02]  /*18050*/  IMAD.MOV.U32 R13, RZ, RZ, R0 ;  /* 0x000000ffff0d7224 */ /* 0x000fe400078e0000 */
[----:B------:R-:W-:Y:S02]  /*18060*/  IMAD.MOV.U32 R12, RZ, RZ, 0x2 ;  /* 0x00000002ff0c7424 */ /* 0x000fe400078e00ff */
[----:B------:R-:W-:-:S07]  /*18070*/  IMAD.MOV.U32 R3, RZ, RZ, R14 ;  /* 0x000000ffff037224 */ /* 0x000fce00078e000e */
[----:B------:R-:W-:Y:S05]  /*18080*/  WARPSYNC.COLLECTIVE R15, `(.L_x_8008) ;  /* 0x000000000f087348 */ /* 0x000fea0003c00000 */
[----:B------:R0:W1:Y:S02]  /*18090*/  SHFL.IDX P6, R14, R13, R12, R11 ;  /* 0x0000000c0d0e7389 */ /* 0x00006400000c000b */
[----:B01----:R-:W-:Y:S01]  /*180a0*/  ENDCOLLECTIVE ;  /* 0x000000000000791b */ /* 0x003fe20003800000 */
.L_x_8008:
        /* <DEDUP_REMOVED lines=16> */
.L_x_8009:
[----:B------:R-:W-:Y:S02]  /*181b0*/  @P1 IMAD R8, R5, 0x2, R22 ;  /* 0x0000000205081824 */ /* 0x000fe400078e0216 */
[----:B------:R-:W-:Y:S02]  /*181c0*/  IMAD.MOV.U32 R13, RZ, RZ, R0 ;  /* 0x000000ffff0d7224 */ /* 0x000fe400078e0000 */
[----:B------:R-:W-:Y:S02]  /*181d0*/  IMAD.MOV.U32 R12, RZ, RZ, 0x3 ;  /* 0x00000003ff0c7424 */ /* 0x000fe400078e00ff */
[----:B------:R-:W-:-:S07]  /*181e0*/  IMAD.MOV.U32 R3, RZ, RZ, R14 ;  /* 0x000000ffff037224 */ /* 0x000fce00078e000e */
[----:B------:R-:W-:Y:S05]  /*181f0*/  WARPSYNC.COLLECTIVE R15, `(.L_x_8010) ;  /* 0x000000000f087348 */ /* 0x000fea0003c00000 */
[----:B------:R0:W1:Y:S02]  /*18200*/  SHFL.IDX P6, R14, R13, R12, R11 ;  /* 0x0000000c0d0e7389 */ /* 0x00006400000c000b */
[----:B01----:R-:W-:Y:S01]  /*18210*/  ENDCOLLECTIVE ;  /* 0x000000000000791b */ /* 0x003fe20003800000 */
.L_x_8010:
        /* <DEDUP_REMOVED lines=16> */
.L_x_8011:
[----:B------:R-:W-:Y:S02]  /*18320*/  @P1 IMAD R8, R5, 0x2, R22 ;  /* 0x0000000205081824 */ /* 0x000fe400078e0216 */
[----:B------:R-:W-:Y:S02]  /*18330*/  IMAD.MOV.U32 R13, RZ, RZ, R0 ;  /* 0x000000ffff0d7224 */ /* 0x000fe400078e0000 */
[----:B------:R-:W-:Y:S02]  /*18340*/  IMAD.MOV.U32 R12, RZ, RZ, 0x4 ;  /* 0x00000004ff0c7424 */ /* 0x000fe400078e00ff */
[----:B------:R-:W-:-:S07]  /*18350*/  IMAD.MOV.U32 R3, RZ, RZ, R14 ;  /* 0x000000ffff037224 */ /* 0x000fce00078e000e */
[----:B------:R-:W-:Y:S05]  /*18360*/  WARPSYNC.COLLECTIVE R15, `(.L_x_8012) ;  /* 0x000000000f087348 */ /* 0x000fea0003c00000 */
[----:B------:R0:W1:Y:S02]  /*18370*/  SHFL.IDX P6, R14, R13, R12, R11 ;  /* 0x0000000c0d0e7389 */ /* 0x00006400000c000b */
[----:B01----:R-:W-:Y:S01]  /*18380*/  ENDCOLLECTIVE ;  /* 0x000000000000791b */ /* 0x003fe20003800000 */
.L_x_8012:
        /* <DEDUP_REMOVED lines=16> */
.L_x_8013:
[----:B------:R-:W-:Y:S02]  /*18490*/  @P1 IMAD R8, R5, 0x2, R22 ;  /* 0x0000000205081824 */ /* 0x000fe400078e0216 */
[----:B------:R-:W-:Y:S02]  /*184a0*/  IMAD.MOV.U32 R13, RZ, RZ, R0 ;  /* 0x000000ffff0d7224 */ /* 0x000fe400078e0000 */
[----:B------:R-:W-:Y:S02]  /*184b0*/  IMAD.MOV.U32 R12, RZ, RZ, 0x5 ;  /* 0x00000005ff0c7424 */ /* 0x000fe400078e00ff */
[----:B------:R-:W-:-:S07]  /*184c0*/  IMAD.MOV.U32 R3, RZ, RZ, R14 ;  /* 0x000000ffff037224 */ /* 0x000fce00078e000e */
[----:B------:R-:W-:Y:S05]  /*184d0*/  WARPSYNC.COLLECTIVE R15, `(.L_x_8014) ;  /* 0x000000000f087348 */ /* 0x000fea0003c00000 */
[----:B------:R0:W1:Y:S02]  /*184e0*/  SHFL.IDX P6, R14, R13, R12, R11 ;  /* 0x0000000c0d0e7389 */ /* 0x00006400000c000b */
[----:B01----:R-:W-:Y:S01]  /*184f0*/  ENDCOLLECTIVE ;  /* 0x000000000000791b */ /* 0x003fe20003800000 */
.L_x_8014:
        /* <DEDUP_REMOVED lines=16> */
.L_x_8015:
[----:B------:R-:W-:Y:S02]  /*18600*/  @P1 IMAD R8, R5, 0x2, R22 ;  /* 0x0000000205081824 */ /* 0x000fe400078e0216 */
[----:B------:R-:W-:Y:S02]  /*18610*/  IMAD.MOV.U32 R13, RZ, RZ, R0 ;  /* 0x000000ffff0d7224 */ /* 0x000fe400078e0000 */
[----:B------:R-:W-:Y:S02]  /*18620*/  IMAD.MOV.U32 R12, RZ, RZ, 0x6 ;  /* 0x00000006ff0c7424 */ /* 0x000fe400078e00ff */
[----:B------:R-:W-:-:S07]  /*18630*/  IMAD.MOV.U32 R3, RZ, RZ, R14 ;  /* 0x000000ffff037224 */ /* 0x000fce00078e000e */
[----:B------:R-:W-:Y:S05]  /*18640*/  WARPSYNC.COLLECTIVE R15, `(.L_x_8016) ;  /* 0x000000000f087348 */ /* 0x000fea0003c00000 */
[----:B------:R0:W1:Y:S02]  /*18650*/  SHFL.IDX P6, R14, R13, R12, R11 ;  /* 0x0000000c0d0e7389 */ /* 0x00006400000c000b */
[----:B01----:R-:W-:Y:S01]  /*18660*/  ENDCOLLECTIVE ;  /* 0x000000000000791b */ /* 0x003fe20003800000 */
.L_x_8016:
        /* <DEDUP_REMOVED lines=16> */
.L_x_8017:
[----:B------:R-:W-:Y:S02]  /*18770*/  @P1 IMAD R8, R5, 0x2, R22 ;  /* 0x0000000205081824 */ /* 0x000fe400078e0216 */
[----:B------:R-:W-:Y:S02]  /*18780*/  IMAD.MOV.U32 R13, RZ, RZ, R0 ;  /* 0x000000ffff0d7224 */ /* 0x000fe400078e0000 */
[----:B------:R-:W-:Y:S02]  /*18790*/  IMAD.MOV.U32 R12, RZ, RZ, 0x7 ;  /* 0x00000007ff0c7424 */ /* 0x000fe400078e00ff */
[----:B------:R-:W-:-:S07]  /*187a0*/  IMAD.MOV.U32 R3, RZ, RZ, R14 ;  /* 0x000000ffff037224 */ /* 0x000fce00078e000e */
[----:B------:R-:W-:Y:S05]  /*187b0*/  WARPSYNC.COLLECTIVE R15, `(.L_x_8018) ;  /* 0x000000000f087348 */ /* 0x000fea0003c00000 */
[----:B------:R0:W1:Y:S02]  /*187c0*/  SHFL.IDX P6, R14, R13, R12, R11 ;  /* 0x0000000c0d0e7389 */ /* 0x00006400000c000b */
[----:B01----:R-:W-:Y:S01]  /*187d0*/  ENDCOLLECTIVE ;  /* 0x000000000000791b */ /* 0x003fe20003800000 */
.L_x_8018:
        /* <DEDUP_REMOVED lines=10> */
.L_x_8019:
[----:B------:R-:W-:Y:S01]  /*18880*/  @!PT LDS RZ, [RZ] ;  /* 0x00000000fffff984 */ /* 0x000fe20000000800 */
[----:B------:R-:W-:Y:S01]  /*18890*/  @!PT LDS RZ, [RZ] ;  /* 0x00000000fffff984 */ /* 0x000fe20000000800 */
[----:B------:R-:W-:Y:S01]  /*188a0*/  @!PT LDS RZ, [RZ] ;  /* 0x00000000fffff984 */ /* 0x000fe20000000800 */
[----:B------:R-:W-:Y:S04]  /*188b0*/  @P1 LDGSTS.E.BYPASS.LTC128B.128 [R8+0x1b400], desc[UR36][R2.64], !P3 ;  /* 0x1b40000002081fae */ /* 0x000fe8000d901d64 */
[----:B------:R0:W-:Y:S02]  /*188c0*/  @P1 LDGSTS.E.BYPASS.LTC128B.128 [R8+0x1f400], desc[UR36][R2.64+0x80], !P2 ;  /* 0x1f40008002081fae */ /* 0x0001e4000d101d64 */
[----:B0-----:R-:W-:Y:S01]  /*188d0*/  IMAD.MOV.U32 R2, RZ, RZ, R14 ;  /* 0x000000ffff027224 */ /* 0x001fe200078e000e */
[----:B------:R-:W-:Y:S06]  /*188e0*/  BRA `(.L_x_8020) ;  /* 0xffffffb400947947 */ /* 0x000fec000383ffff */
.L_x_7942:
        /* <DEDUP_REMOVED lines=9> */
.L_x_8021:
[C---:B------:R-:W-:Y:S01]  /*18980*/  VIADD R6, R27.reuse, 0x10 ;  /* 0x000000101b067836 */ /* 0x040fe20000000000 */
[----:B------:R-:W-:Y:S01]  /*18990*/  ISETP.GE.AND P2, PT, R27, R31, PT ;  /* 0x0000001f1b00720c */ /* 0x000fe20003f46270 */
[----:B------:R-:W-:Y:S02]  /*189a0*/  IMAD.MOV.U32 R13, RZ, RZ, R0 ;  /* 0x000000ffff0d7224 */ /* 0x000fe400078e0000 */
[----:B------:R-:W-:-:S10]  /*189b0*/  IMAD.MOV.U32 R2, RZ, RZ, R14 ;  /* 0x000000ffff027224 */ /* 0x000fd400078e000e */
[----:B------:R-:W-:Y:S05]  /*189c0*/  WARPSYNC.COLLECTIVE R15, `(.L_x_8022) ;  /* 0x000000000f087348 */ /* 0x000fea0003c00000 */
[----:B------:R0:W1:Y:S02]  /*189d0*/  SHFL.IDX P6, R14, R13, R12, R11 ;  /* 0x0000000c0d0e7389 */ /* 0x00006400000c000b */
[----:B01----:R-:W-:Y:S01]  /*189e0*/  ENDCOLLECTIVE ;  /* 0x000000000000791b */ /* 0x003fe20003800000 */
.L_x_8022:
        /* <DEDUP_REMOVED lines=8> */
.L_x_8023:
[----:B------:R-:W-:Y:S01]  /*18a70*/  @!PT LDS RZ, [RZ] ;  /* 0x00000000fffff984 */ /* 0x000fe20000000800 */
[----:B------:R-:W-:Y:S01]  /*18a80*/  @!PT LDS RZ, [RZ] ;  /* 0x00000000fffff984 */ /* 0x000fe20000000800 */
[----:B------:R-:W-:Y:S01]  /*18a90*/  @!PT LDS RZ, [RZ] ;  /* 0x00000000fffff984 */ /* 0x000fe20000000800 */
[----:B------:R-:W-:Y:S04]  /*18aa0*/  @!P2 LDGSTS.E.BYPASS.LTC128B.128 [R8+0x10400], desc[UR36][R2.64], !P0 ;  /* 0x104000000208afae */ /* 0x000fe8000c101d64 */
[----:B------:R0:W-:Y:S01]  /*18ab0*/  @!P2 LDGSTS.E.BYPASS.LTC128B.128 [R8+0x14400], desc[UR36][R2.64+0x80], !P1 ;  /* 0x144000800208afae */ /* 0x0001e2000c901d64 */
[----:B------:R-:W-:Y:S01]  /*18ac0*/  ISETP.GE.AND P2, PT, R6, R31, PT ;  /* 0x0000001f0600720c */ /* 0x000fe20003f46270 */
[----:B------:R-:W-:Y:S02]  /*18ad0*/  VIADD R6, R27, 0x20 ;  /* 0x000000201b067836 */ /* 0x000fe40000000000 */
[----:B------:R-:W-:Y:S02]  /*18ae0*/  IMAD.MOV.U32 R13, RZ, RZ, R0 ;  /* 0x000000ffff0d7224 */ /* 0x000fe400078e0000 */
[----:B0-----:R-:W-:-:S08]  /*18af0*/  IMAD.MOV.U32 R2, RZ, RZ, R14 ;  /* 0x000000ffff027224 */ /* 0x001fd000078e000e */
[----:B------:R-:W-:Y:S05]  /*18b00*/  WARPSYNC.COLLECTIVE R15, `(.L_x_8024) ;  /* 0x000000000f087348 */ /* 0x000fea0003c00000 */
[----:B------:R0:W1:Y:S02]  /*18b10*/  SHFL.IDX P6, R14, R13, R12, R11 ;  /* 0x0000000c0d0e7389 */ /* 0x00006400000c000b */
[----:B01----:R-:W-:Y:S01]  /*18b20*/  ENDCOLLECTIVE ;  /* 0x000000000000791b */ /* 0x003fe20003800000 */
.L_x_8024:
        /* <DEDUP_REMOVED lines=8> */
.L_x_8025:
[----:B------:R-:W-:-:S05]  /*18bb0*/  @!P2 IMAD.MOV.U32 R3, RZ, RZ, R5 ;  /* 0x000000ffff03a224 */ /* 0x000fca00078e0005 */
        /* <DEDUP_REMOVED lines=12> */
.L_x_8026:
        /* <DEDUP_REMOVED lines=8> */
.L_x_8027:
        /* <DEDUP_REMOVED lines=13> */
.L_x_8028:
        /* <DEDUP_REMOVED lines=8> */
.L_x_8029:
        /* <DEDUP_REMOVED lines=13> */
.L_x_8030:
        /* <DEDUP_REMOVED lines=8> */
.L_x_8031:
        /* <DEDUP_REMOVED lines=13> */
.L_x_8032:
        /* <DEDUP_REMOVED lines=8> */
.L_x_8033:
[----:B------:R-:W-:-:S05]  /*190f0*/  @!P2 IMAD.MOV.U32 R3, RZ, RZ, R5 ;  /* 0x000000ffff03a224 */ /* 0x000fca00078e0005 */
        /* <DEDUP_REMOVED lines=11> */
.L_x_8034:
        /* <DEDUP_REMOVED lines=8> */
.L_x_8035:
        /* <DEDUP_REMOVED lines=11> */
.L_x_8036:
[----:B------:R-:W-:Y:S05]  /*192e0*/  BRA `(.L_x_8037) ;  /* 0xffffffb400f47947 */ /* 0x000fea000383ffff */
.L_x_7947:
[----:B0-----:R0:W1:Y:S02]  /*192f0*/  SYNCS.PHASECHK.TRANS64.TRYWAIT P1, [R22+URZ+0x28820], R3 ;  /* 0x02882003160075a7 */ /* 0x001064000802017f */
[----:B-1----:R-:W-:Y:S05]  /*19300*/  @!P1 NANOSLEEP.SYNCS 0x989680 ;  /* 0x009896800000995d */ /* 0x002fea0003900000 */
[----:B------:R-:W1:Y:S02]  /*19310*/  @!P1 SYNCS.PHASECHK.TRANS64 P1, [R22+URZ+0x28820], R3 ;  /* 0x02882003160095a7 */ /* 0x000e64000802007f */
[----:B-1----:R-:W-:Y:S05]  /*19320*/  @!P1 BRA `(.L_x_7947) ;  /* 0xfffffffc00f09947 */ /* 0x002fea000383ffff */
[----:B------:R-:W-:Y:S05]  /*19330*/  BRA `(.L_x_8038) ;  /* 0xffffffb8006c7947 */ /* 0x000fea000383ffff */
.L_x_7952:
[----:B0-----:R0:W1:Y:S02]  /*19340*/  SYNCS.PHASECHK.TRANS64.TRYWAIT P0, [R6+URZ+0x28840], R3 ;  /* 0x02884003060075a7 */ /* 0x001064000800017f */
[----:B-1----:R-:W-:Y:S05]  /*19350*/  @!P0 NANOSLEEP.SYNCS 0x989680 ;  /* 0x009896800000895d */ /* 0x002fea0003900000 */
[----:B------:R-:W1:Y:S02]  /*19360*/  @!P0 SYNCS.PHASECHK.TRANS64 P0, [R6+URZ+0x28840], R3 ;  /* 0x02884003060085a7 */ /* 0x000e64000800007f */
[----:B-1----:R-:W-:Y:S05]  /*19370*/  @!P0 BRA `(.L_x_7952) ;  /* 0xfffffffc00f08947 */ /* 0x002fea000383ffff */
[----:B------:R-:W-:Y:S05]  /*19380*/  BRA `(.L_x_8039) ;  /* 0xffffffbc00307947 */ /* 0x000fea000383ffff */
.L_x_7953:
        /* <DEDUP_REMOVED lines=8> */
.L_x_8041:
[----:B------:R-:W-:Y:S05]  /*19410*/  BSYNC B1 ;  /* 0x0000000000017941 */ /* 0x000fea0003800000 */
.L_x_8040:
        /* <DEDUP_REMOVED lines=9> */
.L_x_8042:
[----:B------:R-:W-:Y:S02]  /*194b0*/  IMAD R8, R8, 0x2, R22 ;  /* 0x0000000208087824 */ /* 0x000fe400078e0216 */
[----:B------:R-:W-:Y:S02]  /*194c0*/  IMAD.MOV.U32 R13, RZ, RZ, R9 ;  /* 0x000000ffff0d7224 */ /* 0x000fe400078e0009 */
[----:B------:R-:W-:Y:S02]  /*194d0*/  IMAD.MOV.U32 R12, RZ, RZ, 0x1 ;  /* 0x00000001ff0c7424 */ /* 0x000fe400078e00ff */
[----:B------:R-:W-:-:S07]  /*194e0*/  IMAD.MOV.U32 R2, RZ, RZ, R14 ;  /* 0x000000ffff027224 */ /* 0x000fce00078e000e */
[----:B------:R-:W-:Y:S05]  /*194f0*/  WARPSYNC.COLLECTIVE R15, `(.L_x_8043) ;  /* 0x000000000f087348 */ /* 0x000fea0003c00000 */
[----:B------:R0:W1:Y:S02]  /*19500*/  SHFL.IDX P6, R14, R13, R12, R11 ;  /* 0x0000000c0d0e7389 */ /* 0x00006400000c000b */
[----:B01----:R-:W-:Y:S01]  /*19510*/  ENDCOLLECTIVE ;  /* 0x000000000000791b */ /* 0x003fe20003800000 */
.L_x_8043:
        /* <DEDUP_REMOVED lines=12> */
.L_x_8044:
[----:B------:R-:W-:Y:S02]  /*195e0*/  IMAD.MOV.U32 R13, RZ, RZ, R9 ;  /* 0x000000ffff0d7224 */ /* 0x000fe400078e0009 */
[----:B------:R-:W-:Y:S02]  /*195f0*/  IMAD.MOV.U32 R12, RZ, RZ, 0x2 ;  /* 0x00000002ff0c7424 */ /* 0x000fe400078e00ff */
[----:B------:R-:W-:-:S07]  /*19600*/  IMAD.MOV.U32 R2, RZ, RZ, R14 ;  /* 0x000000ffff027224 */ /* 0x000fce00078e000e */
[----:B------:R-:W-:Y:S05]  /*19610*/  WARPSYNC.COLLECTIVE R15, `(.L_x_8045) ;  /* 0x000000000f087348 */ /* 0x000fea0003c00000 */
[----:B------:R0:W1:Y:S02]  /*19620*/  SHFL.IDX P6, R14, R13, R12, R11 ;  /* 0x0000000c0d0e7389 */ /* 0x00006400000c000b */
[----:B01----:R-:W-:Y:S01]  /*19630*/  ENDCOLLECTIVE ;  /* 0x000000000000791b */ /* 0x003fe20003800000 */
.L_x_8045:
        /* <DEDUP_REMOVED lines=12> */
.L_x_8046:
[----:B------:R-:W-:Y:S02]  /*19700*/  IMAD.MOV.U32 R13, RZ, RZ, R9 ;  /* 0x000000ffff0d7224 */ /* 0x000fe400078e0009 */
[----:B------:R-:W-:Y:S02]  /*19710*/  IMAD.MOV.U32 R12, RZ, RZ, 0x3 ;  /* 0x00000003ff0c7424 */ /* 0x000fe400078e00ff */
[----:B------:R-:W-:-:S07]  /*19720*/  IMAD.MOV.U32 R2, RZ, RZ, R14 ;  /* 0x000000ffff027224 */ /* 0x000fce00078e000e */
[----:B------:R-:W-:Y:S05]  /*19730*/  WARPSYNC.COLLECTIVE R15, `(.L_x_8047) ;  /* 0x000000000f087348 */ /* 0x000fea0003c00000 */
[----:B------:R0:W1:Y:S02]  /*19740*/  SHFL.IDX P6, R14, R13, R12, R11 ;  /* 0x0000000c0d0e7389 */ /* 0x00006400000c000b */
[----:B01----:R-:W-:Y:S01]  /*19750*/  ENDCOLLECTIVE ;  /* 0x000000000000791b */ /* 0x003fe20003800000 */
.L_x_8047:
        /* <DEDUP_REMOVED lines=12> */
.L_x_8048:
[----:B------:R-:W-:Y:S02]  /*19820*/  IMAD.MOV.U32 R13, RZ, RZ, R9 ;  /* 0x000000ffff0d7224 */ /* 0x000fe400078e0009 */
[----:B------:R-:W-:Y:S02]  /*19830*/  IMAD.MOV.U32 R12, RZ, RZ, 0x4 ;  /* 0x00000004ff0c7424 */ /* 0x000fe400078e00ff */
[----:B------:R-:W-:-:S07]  /*19840*/  IMAD.MOV.U32 R2, RZ, RZ, R14 ;  /* 0x000000ffff027224 */ /* 0x000fce00078e000e */
[----:B------:R-:W-:Y:S05]  /*19850*/  WARPSYNC.COLLECTIVE R15, `(.L_x_8049) ;  /* 0x000000000f087348 */ /* 0x000fea0003c00000 */
[----:B------:R0:W1:Y:S02]  /*19860*/  SHFL.IDX P6, R14, R13, R12, R11 ;  /* 0x0000000c0d0e7389 */ /* 0x00006400000c000b */
[----:B01----:R-:W-:Y:S01]  /*19870*/  ENDCOLLECTIVE ;  /* 0x000000000000791b */ /* 0x003fe20003800000 */
.L_x_8049:
        /* <DEDUP_REMOVED lines=12> */
.L_x_8050:
[----:B------:R-:W-:Y:S02]  /*19940*/  IMAD.MOV.U32 R13, RZ, RZ, R9 ;  /* 0x000000ffff0d7224 */ /* 0x000fe400078e0009 */
[----:B------:R-:W-:Y:S02]  /*19950*/  IMAD.MOV.U32 R12, RZ, RZ, 0x5 ;  /* 0x00000005ff0c7424 */ /* 0x000fe400078e00ff */
[----:B------:R-:W-:-:S07]  /*19960*/  IMAD.MOV.U32 R2, RZ, RZ, R14 ;  /* 0x000000ffff027224 */ /* 0x000fce00078e000e */
[----:B------:R-:W-:Y:S05]  /*19970*/  WARPSYNC.COLLECTIVE R15, `(.L_x_8051) ;  /* 0x000000000f087348 */ /* 0x000fea0003c00000 */
[----:B------:R0:W1:Y:S02]  /*19980*/  SHFL.IDX P6, R14, R13, R12, R11 ;  /* 0x0000000c0d0e7389 */ /* 0x00006400000c000b */
[----:B01----:R-:W-:Y:S01]  /*19990*/  ENDCOLLECTIVE ;  /* 0x000000000000791b */ /* 0x003fe20003800000 */
.L_x_8051:
        /* <DEDUP_REMOVED lines=12> */
.L_x_8052:
[----:B------:R-:W-:Y:S02]  /*19a60*/  IMAD.MOV.U32 R13, RZ, RZ, R9 ;  /* 0x000000ffff0d7224 */ /* 0x000fe400078e0009 */
[----:B------:R-:W-:Y:S02]  /*19a70*/  IMAD.MOV.U32 R12, RZ, RZ, 0x6 ;  /* 0x00000006ff0c7424 */ /* 0x000fe400078e00ff */
[----:B------:R-:W-:-:S07]  /*19a80*/  IMAD.MOV.U32 R2, RZ, RZ, R14 ;  /* 0x000000ffff027224 */ /* 0x000fce00078e000e */
[----:B------:R-:W-:Y:S05]  /*19a90*/  WARPSYNC.COLLECTIVE R15, `(.L_x_8053) ;  /* 0x000000000f087348 */ /* 0x000fea0003c00000 */
[----:B------:R0:W1:Y:S02]  /*19aa0*/  SHFL.IDX P6, R14, R13, R12, R11 ;  /* 0x0000000c0d0e7389 */ /* 0x00006400000c000b */
[----:B01----:R-:W-:Y:S01]  /*19ab0*/  ENDCOLLECTIVE ;  /* 0x000000000000791b */ /* 0x003fe20003800000 */
.L_x_8053:
        /* <DEDUP_REMOVED lines=12> */
.L_x_8054:
[----:B------:R-:W-:Y:S02]  /*19b80*/  IMAD.MOV.U32 R13, RZ, RZ, R9 ;  /* 0x000000ffff0d7224 */ /* 0x000fe400078e0009 */
[----:B------:R-:W-:Y:S02]  /*19b90*/  IMAD.MOV.U32 R12, RZ, RZ, 0x7 ;  /* 0x00000007ff0c7424 */ /* 0x000fe400078e00ff */
[----:B------:R-:W-:-:S07]  /*19ba0*/  IMAD.MOV.U32 R2, RZ, RZ, R14 ;  /* 0x000000ffff027224 */ /* 0x000fce00078e000e */
[----:B------:R-:W-:Y:S05]  /*19bb0*/  WARPSYNC.COLLECTIVE R15, `(.L_x_8055) ;  /* 0x000000000f087348 */ /* 0x000fea0003c00000 */
[----:B------:R0:W1:Y:S02]  /*19bc0*/  SHFL.IDX P6, R14, R13, R12, R11 ;  /* 0x0000000c0d0e7389 */ /* 0x00006400000c000b */
[----:B01----:R-:W-:Y:S01]  /*19bd0*/  ENDCOLLECTIVE ;  /* 0x000000000000791b */ /* 0x003fe20003800000 */
.L_x_8055:
        /* <DEDUP_REMOVED lines=12> */
.L_x_8056:
[----:B------:R-:W-:Y:S01]  /*19ca0*/  IMAD.MOV.U32 R2, RZ, RZ, R14 ;  /* 0x000000ffff027224 */ /* 0x000fe200078e000e */
[----:B------:R-:W-:Y:S06]  /*19cb0*/  BRA `(.L_x_8057) ;  /* 0xffffffb400fc7947 */ /* 0x000fec000383ffff */
.L_x_7958:
[----:B-1----:R1:W3:Y:S02]  /*19cc0*/  SYNCS.PHASECHK.TRANS64.TRYWAIT P0, [R6+URZ+0x28860], R2 ;  /* 0x02886002060075a7 */ /* 0x0022e4000800017f */
[----:B---3--:R-:W-:Y:S05]  /*19cd0*/  @!P0 NANOSLEEP.SYNCS 0x989680 ;  /* 0x009896800000895d */ /* 0x008fea0003900000 */
[----:B------:R-:W3:Y:S02]  /*19ce0*/  @!P0 SYNCS.PHASECHK.TRANS64 P0, [R6+URZ+0x28860], R2 ;  /* 0x02886002060085a7 */ /* 0x000ee4000800007f */
[----:B---3--:R-:W-:Y:S05]  /*19cf0*/  @!P0 BRA `(.L_x_7958) ;  /* 0xfffffffc00f08947 */ /* 0x008fea000383ffff */
[----:B------:R-:W-:Y:S05]  /*19d00*/  BRA `(.L_x_8058) ;  /* 0xffffffb800587947 */ /* 0x000fea000383ffff */
.L_x_7959:
        /* <DEDUP_REMOVED lines=8> */
.L_x_8060:
[----:B------:R-:W-:Y:S05]  /*19d90*/  BSYNC B1 ;  /* 0x0000000000017941 */ /* 0x000fea0003800000 */
.L_x_8059:
        /* <DEDUP_REMOVED lines=9> */
.L_x_8061:
[----:B------:R-:W-:Y:S02]  /*19e30*/  IMAD.MOV.U32 R13, RZ, RZ, R18 ;  /* 0x000000ffff0d7224 */ /* 0x000fe400078e0012 */
[----:B------:R-:W-:Y:S02]  /*19e40*/  IMAD.MOV.U32 R12, RZ, RZ, 0x1 ;  /* 0x00000001ff0c7424 */ /* 0x000fe400078e00ff */
[----:B------:R-:W-:-:S07]  /*19e50*/  IMAD.MOV.U32 R2, RZ, RZ, R14 ;  /* 0x000000ffff027224 */ /* 0x000fce00078e000e */
[----:B------:R-:W-:Y:S05]  /*19e60*/  WARPSYNC.COLLECTIVE R15, `(.L_x_8062) ;  /* 0x000000000f087348 */ /* 0x000fea0003c00000 */
[----:B------:R0:W1:Y:S02]  /*19e70*/  SHFL.IDX P6, R14, R13, R12, R11 ;  /* 0x0000000c0d0e7389 */ /* 0x00006400000c000b */
[----:B01----:R-:W-:Y:S01]  /*19e80*/  ENDCOLLECTIVE ;  /* 0x000000000000791b */ /* 0x003fe20003800000 */
.L_x_8062:
        /* <DEDUP_REMOVED lines=14> */
.L_x_8063:
[----:B------:R-:W-:Y:S02]  /*19f70*/  IMAD.MOV.U32 R13, RZ, RZ, R18 ;  /* 0x000000ffff0d7224 */ /* 0x000fe400078e0012 */
[----:B------:R-:W-:Y:S02]  /*19f80*/  IMAD.MOV.U32 R12, RZ, RZ, 0x2 ;  /* 0x00000002ff0c7424 */ /* 0x000fe400078e00ff */
[----:B------:R-:W-:-:S07]  /*19f90*/  IMAD.MOV.U32 R2, RZ, RZ, R14 ;  /* 0x000000ffff027224 */ /* 0x000fce00078e000e */
[----:B------:R-:W-:Y:S05]  /*19fa0*/  WARPSYNC.COLLECTIVE R15, `(.L_x_8064) ;  /* 0x000000000f087348 */ /* 0x000fea0003c00000 */
[----:B------:R0:W1:Y:S02]  /*19fb0*/  SHFL.IDX P6, R14, R13, R12, R11 ;  /* 0x0000000c0d0e7389 */ /* 0x00006400000c000b */
[----:B01----:R-:W-:Y:S01]  /*19fc0*/  ENDCOLLECTIVE ;  /* 0x000000000000791b */ /* 0x003fe20003800000 */
.L_x_8064:
        /* <DEDUP_REMOVED lines=14> */
.L_x_8065:
[----:B------:R-:W-:Y:S02]  /*1a0b0*/  IMAD.MOV.U32 R13, RZ, RZ, R18 ;  /* 0x000000ffff0d7224 */ /* 0x000fe400078e0012 */
[----:B------:R-:W-:Y:S02]  /*1a0c0*/  IMAD.MOV.U32 R12, RZ, RZ, 0x3 ;  /* 0x00000003ff0c7424 */ /* 0x000fe400078e00ff */
[----:B------:R-:W-:-:S07]  /*1a0d0*/  IMAD.MOV.U32 R2, RZ, RZ, R14 ;  /* 0x000000ffff027224 */ /* 0x000fce00078e000e */
[----:B------:R-:W-:Y:S05]  /*1a0e0*/  WARPSYNC.COLLECTIVE R15, `(.L_x_8066) ;  /* 0x000000000f087348 */ /* 0x000fea0003c00000 */
[----:B------:R0:W1:Y:S02]  /*1a0f0*/  SHFL.IDX P6, R14, R13, R12, R11 ;  /* 0x0000000c0d0e7389 */ /* 0x00006400000c000b */
[----:B01----:R-:W-:Y:S01]  /*1a100*/  ENDCOLLECTIVE ;  /* 0x000000000000791b */ /* 0x003fe20003800000 */
.L_x_8066:
        /* <DEDUP_REMOVED lines=14> */
.L_x_8067:
[----:B------:R-:W-:Y:S02]  /*1a1f0*/  IMAD.MOV.U32 R13, RZ, RZ, R18 ;  /* 0x000000ffff0d7224 */ /* 0x000fe400078e0012 */
[----:B------:R-:W-:Y:S02]  /*1a200*/  IMAD.MOV.U32 R12, RZ, RZ, 0x4 ;  /* 0x00000004ff0c7424 */ /* 0x000fe400078e00ff */
[----:B------:R-:W-:-:S07]  /*1a210*/  IMAD.MOV.U32 R2, RZ, RZ, R14 ;  /* 0x000000ffff027224 */ /* 0x000fce00078e000e */
[----:B------:R-:W-:Y:S05]  /*1a220*/  WARPSYNC.COLLECTIVE R15, `(.L_x_8068) ;  /* 0x000000000f087348 */ /* 0x000fea0003c00000 */
[----:B------:R0:W1:Y:S02]  /*1a230*/  SHFL.IDX P6, R14, R13, R12, R11 ;  /* 0x0000000c0d0e7389 */ /* 0x00006400000c000b */
[----:B01----:R-:W-:Y:S01]  /*1a240*/  ENDCOLLECTIVE ;  /* 0x000000000000791b */ /* 0x003fe20003800000 */
.L_x_8068:
        /* <DEDUP_REMOVED lines=14> */
.L_x_8069:
[----:B------:R-:W-:Y:S02]  /*1a330*/  IMAD.MOV.U32 R13, RZ, RZ, R18 ;  /* 0x000000ffff0d7224 */ /* 0x000fe400078e0012 */
[----:B------:R-:W-:Y:S02]  /*1a340*/  IMAD.MOV.U32 R12, RZ, RZ, 0x5 ;  /* 0x00000005ff0c7424 */ /* 0x000fe400078e00ff */
[----:B------:R-:W-:-:S07]  /*1a350*/  IMAD.MOV.U32 R2, RZ, RZ, R14 ;  /* 0x000000ffff027224 */ /* 0x000fce00078e000e */
[----:B------:R-:W-:Y:S05]  /*1a360*/  WARPSYNC.COLLECTIVE R15, `(.L_x_8070) ;  /* 0x000000000f087348 */ /* 0x000fea0003c00000 */
[----:B------:R0:W1:Y:S02]  /*1a370*/  SHFL.IDX P6, R14, R13, R12, R11 ;  /* 0x0000000c0d0e7389 */ /* 0x00006400000c000b */
[----:B01----:R-:W-:Y:S01]  /*1a380*/  ENDCOLLECTIVE ;  /* 0x000000000000791b */ /* 0x003fe20003800000 */
.L_x_8070:
        /* <DEDUP_REMOVED lines=14> */
.L_x_8071:
[----:B------:R-:W-:Y:S02]  /*1a470*/  IMAD.MOV.U32 R13, RZ, RZ, R18 ;  /* 0x000000ffff0d7224 */ /* 0x000fe400078e0012 */
[----:B------:R-:W-:Y:S02]  /*1a480*/  IMAD.MOV.U32 R12, RZ, RZ, 0x6 ;  /* 0x00000006ff0c7424 */ /* 0x000fe400078e00ff */
[----:B------:R-:W-:-:S07]  /*1a490*/  IMAD.MOV.U32 R2, RZ, RZ, R14 ;  /* 0x000000ffff027224 */ /* 0x000fce00078e000e */
[----:B------:R-:W-:Y:S05]  /*1a4a0*/  WARPSYNC.COLLECTIVE R15, `(.L_x_8072) ;  /* 0x000000000f087348 */ /* 0x000fea0003c00000 */
[----:B------:R0:W1:Y:S02]  /*1a4b0*/  SHFL.IDX P6, R14, R13, R12, R11 ;  /* 0x0000000c0d0e7389 */ /* 0x00006400000c000b */
[----:B01----:R-:W-:Y:S01]  /*1a4c0*/  ENDCOLLECTIVE ;  /* 0x000000000000791b */ /* 0x003fe20003800000 */
.L_x_8072:
        /* <DEDUP_REMOVED lines=14> */
.L_x_8073:
[----:B------:R-:W-:Y:S02]  /*1a5b0*/  IMAD.MOV.U32 R13, RZ, RZ, R18 ;  /* 0x000000ffff0d7224 */ /* 0x000fe400078e0012 */
[----:B------:R-:W-:Y:S02]  /*1a5c0*/  IMAD.MOV.U32 R12, RZ, RZ, 0x7 ;  /* 0x00000007ff0c7424 */ /* 0x000fe400078e00ff */
[----:B------:R-:W-:-:S07]  /*1a5d0*/  IMAD.MOV.U32 R2, RZ, RZ, R14 ;  /* 0x000000ffff027224 */ /* 0x000fce00078e000e */
[----:B------:R-:W-:Y:S05]  /*1a5e0*/  WARPSYNC.COLLECTIVE R15, `(.L_x_8074) ;  /* 0x000000000f087348 */ /* 0x000fea0003c00000 */
[----:B------:R0:W1:Y:S02]  /*1a5f0*/  SHFL.IDX P6, R14, R13, R12, R11 ;  /* 0x0000000c0d0e7389 */ /* 0x00006400000c000b */
[----:B01----:R-:W-:Y:S01]  /*1a600*/  ENDCOLLECTIVE ;  /* 0x000000000000791b */ /* 0x003fe20003800000 */
.L_x_8074:
        /* <DEDUP_REMOVED lines=13> */
.L_x_8075:
[----:B------:R-:W-:Y:S01]  /*1a6e0*/  @!PT LDS RZ, [RZ] ;  /* 0x00000000fffff984 */ /* 0x000fe20000000800 */
[----:B------:R-:W-:Y:S01]  /*1a6f0*/  @!PT LDS RZ, [RZ] ;  /* 0x00000000fffff984 */ /* 0x000fe20000000800 */
[----:B------:R-:W-:Y:S01]  /*1a700*/  @!PT LDS RZ, [RZ] ;  /* 0x00000000fffff984 */ /* 0x000fe20000000800 */
[----:B------:R0:W-:Y:S01]  /*1a710*/  LDGSTS.E.BYPASS.LTC128B.128 [R7+0x7400], desc[UR36][R2.64+0x80], !P0 ;  /* 0x0740008002077fae */ /* 0x0001e2000c101d64 */
[----:B------:R-:W-:Y:S05]  /*1a720*/  BRA `(.L_x_8076) ;  /* 0xffffffb000dc7947 */ /* 0x000fea000383ffff */
.L_x_7967:
[----:B0-----:R0:W1:Y:S02]  /*1a730*/  SYNCS.PHASECHK.TRANS64.TRYWAIT P0, [R0+URZ+0x28860], R3 ;  /* 0x02886003000075a7 */ /* 0x001064000800017f */
[----:B-1----:R-:W-:Y:S05]  /*1a740*/  @!P0 NANOSLEEP.SYNCS 0x989680 ;  /* 0x009896800000895d */ /* 0x002fea0003900000 */
[----:B------:R-:W1:Y:S02]  /*1a750*/  @!P0 SYNCS.PHASECHK.TRANS64 P0, [R0+URZ+0x28860], R3 ;  /* 0x02886003000085a7 */ /* 0x000e64000800007f */
[----:B-1----:R-:W-:Y:S05]  /*1a760*/  @!P0 BRA `(.L_x_7967) ;  /* 0xfffffffc00f08947 */ /* 0x002fea000383ffff */
[----:B------:R-:W-:Y:S05]  /*1a770*/  BRA `(.L_x_8077) ;  /* 0xffffffb400e87947 */ /* 0x000fea000383ffff */
.L_x_7968:
        /* <DEDUP_REMOVED lines=8> */
.L_x_8079:
[----:B------:R-:W-:Y:S05]  /*1a800*/  BSYNC B0 ;  /* 0x0000000000007941 */ /* 0x000fea0003800000 */
.L_x_8078:
        /* <DEDUP_REMOVED lines=9> */
.L_x_8080:
        /* <DEDUP_REMOVED lines=12> */
.L_x_8081:
        /* <DEDUP_REMOVED lines=13> */
.L_x_8082:
[----:B------:R-:W-:Y:S02]  /*1aa30*/  IMAD.MOV.U32 R13, RZ, RZ, R18 ;  /* 0x000000ffff0d7224 */ /* 0x000fe400078e0012 */
[----:B------:R-:W-:Y:S02]  /*1aa40*/  IMAD.MOV.U32 R12, RZ, RZ, 0x2 ;  /* 0x00000002ff0c7424 */ /* 0x000fe400078e00ff */
[----:B------:R-:W-:-:S07]  /*1aa50*/  IMAD.MOV.U32 R10, RZ, RZ, R14 ;  /* 0x000000ffff0a7224 */ /* 0x000fce00078e000e */
[----:B------:R-:W-:Y:S05]  /*1aa60*/  WARPSYNC.COLLECTIVE R15, `(.L_x_8083) ;  /* 0x000000000f087348 */ /* 0x000fea0003c00000 */
[----:B------:R0:W1:Y:S02]  /*1aa70*/  SHFL.IDX P6, R14, R13, R12, R11 ;  /* 0x0000000c0d0e7389 */ /* 0x00006400000c000b */
[----:B01----:R-:W-:Y:S01]  /*1aa80*/  ENDCOLLECTIVE ;  /* 0x000000000000791b */ /* 0x003fe20003800000 */
.L_x_8083:
        /* <DEDUP_REMOVED lines=14> */
.L_x_8084:
[----:B------:R-:W-:Y:S02]  /*1ab70*/  IMAD.MOV.U32 R13, RZ, RZ, R18 ;  /* 0x000000ffff0d7224 */ /* 0x000fe400078e0012 */
[----:B------:R-:W-:Y:S01]  /*1ab80*/  IMAD.MOV.U32 R12, RZ, RZ, 0x3 ;  /* 0x00000003ff0c7424 */ /* 0x000fe200078e00ff */
[----:B------:R-:W-:-:S13]  /*1ab90*/  IADD3 R2, P2, R14, R5, RZ ;  /* 0x000000050e027210 */ /* 0x000fda0007f5e0ff */
[----:B------:R-:W-:Y:S05]  /*1aba0*/  WARPSYNC.COLLECTIVE R15, `(.L_x_8085) ;  /* 0x000000000f087348 */ /* 0x000fea0003c00000 */
[----:B------:R0:W1:Y:S02]  /*1abb0*/  SHFL.IDX P6, R14, R13, R12, R11 ;  /* 0x0000000c0d0e7389 */ /* 0x00006400000c000b */
[----:B01----:R-:W-:Y:S01]  /*1abc0*/  ENDCOLLECTIVE ;  /* 0x000000000000791b */ /* 0x003fe20003800000 */
.L_x_8085:
        /* <DEDUP_REMOVED lines=13> */
.L_x_8086:
[----:B------:R-:W-:Y:S02]  /*1aca0*/  IMAD.MOV.U32 R13, RZ, RZ, R18 ;  /* 0x000000ffff0d7224 */ /* 0x000fe400078e0012 */
[----:B------:R-:W-:Y:S01]  /*1acb0*/  IMAD.MOV.U32 R12, RZ, RZ, 0x4 ;  /* 0x00000004ff0c7424 */ /* 0x000fe200078e00ff */
[----:B------:R-:W-:-:S13]  /*1acc0*/  IADD3 R2, P2, R14, R5, RZ ;  /* 0x000000050e027210 */ /* 0x000fda0007f5e0ff */
[----:B------:R-:W-:Y:S05]  /*1acd0*/  WARPSYNC.COLLECTIVE R15, `(.L_x_8087) ;  /* 0x000000000f087348 */ /* 0x000fea0003c00000 */
[----:B------:R0:W1:Y:S02]  /*1ace0*/  SHFL.IDX P6, R14, R13, R12, R11 ;  /* 0x0000000c0d0e7389 */ /* 0x00006400000c000b */
[----:B01----:R-:W-:Y:S01]  /*1acf0*/  ENDCOLLECTIVE ;  /* 0x000000000000791b */ /* 0x003fe20003800000 */
.L_x_8087:
        /* <DEDUP_REMOVED lines=13> */
.L_x_8088:
[----:B------:R-:W-:Y:S02]  /*1add0*/  IMAD.MOV.U32 R13, RZ, RZ, R18 ;  /* 0x000000ffff0d7224 */ /* 0x000fe400078e0012 */
[----:B------:R-:W-:Y:S02]  /*1ade0*/  IMAD.MOV.U32 R12, RZ, RZ, 0x5 ;  /* 0x00000005ff0c7424 */ /* 0x000fe400078e00ff */
[----:B------:R-:W-:-:S07]  /*1adf0*/  IMAD.MOV.U32 R10, RZ, RZ, R14 ;  /* 0x000000ffff0a7224 */ /* 0x000fce00078e000e */
[----:B------:R-:W-:Y:S05]  /*1ae00*/  WARPSYNC.COLLECTIVE R15, `(.L_x_8089) ;  /* 0x000000000f087348 */ /* 0x000fea0003c00000 */
[----:B------:R0:W1:Y:S02]  /*1ae10*/  SHFL.IDX P6, R14, R13, R12, R11 ;  /* 0x0000000c0d0e7389 */ /* 0x00006400000c000b */
[----:B01----:R-:W-:Y:S01]  /*1ae20*/  ENDCOLLECTIVE ;  /* 0x000000000000791b */ /* 0x003fe20003800000 */
.L_x_8089:
        /* <DEDUP_REMOVED lines=14> */
.L_x_8090:
[----:B------:R-:W-:Y:S02]  /*1af10*/  IMAD.MOV.U32 R13, RZ, RZ, R18 ;  /* 0x000000ffff0d7224 */ /* 0x000fe400078e0012 */
[----:B------:R-:W-:Y:S01]  /*1af20*/  IMAD.MOV.U32 R12, RZ, RZ, 0x6 ;  /* 0x00000006ff0c7424 */ /* 0x000fe200078e00ff */
[----:B------:R-:W-:-:S13]  /*1af30*/  IADD3 R2, P2, R14, R5, RZ ;  /* 0x000000050e027210 */ /* 0x000fda0007f5e0ff */
[----:B------:R-:W-:Y:S05]  /*1af40*/  WARPSYNC.COLLECTIVE R15, `(.L_x_8091) ;  /* 0x000000000f087348 */ /* 0x000fea0003c00000 */
[----:B------:R0:W1:Y:S02]  /*1af50*/  SHFL.IDX P6, R14, R13, R12, R11 ;  /* 0x0000000c0d0e7389 */ /* 0x00006400000c000b */
[----:B01----:R-:W-:Y:S01]  /*1af60*/  ENDCOLLECTIVE ;  /* 0x000000000000791b */ /* 0x003fe20003800000 */
.L_x_8091:
        /* <DEDUP_REMOVED lines=13> */
.L_x_8092:
[----:B------:R-:W-:Y:S02]  /*1b040*/  IMAD.MOV.U32 R13, RZ, RZ, R18 ;  /* 0x000000ffff0d7224 */ /* 0x000fe400078e0012 */
[----:B------:R-:W-:Y:S02]  /*1b050*/  IMAD.MOV.U32 R12, RZ, RZ, 0x7 ;  /* 0x00000007ff0c7424 */ /* 0x000fe400078e00ff */
[----:B------:R-:W-:-:S07]  /*1b060*/  IMAD.MOV.U32 R10, RZ, RZ, R14 ;  /* 0x000000ffff0a7224 */ /* 0x000fce00078e000e */
[----:B------:R-:W-:Y:S05]  /*1b070*/  WARPSYNC.COLLECTIVE R15, `(.L_x_8093) ;  /* 0x000000000f087348 */ /* 0x000fea0003c00000 */
[----:B------:R0:W1:Y:S02]  /*1b080*/  SHFL.IDX P6, R14, R13, R12, R11 ;  /* 0x0000000c0d0e7389 */ /* 0x00006400000c000b */
[----:B01----:R-:W-:Y:S01]  /*1b090*/  ENDCOLLECTIVE ;  /* 0x000000000000791b */ /* 0x003fe20003800000 */
.L_x_8093:
        /* <DEDUP_REMOVED lines=12> */
.L_x_8094:
[----:B------:R-:W-:Y:S05]  /*1b160*/  BRA `(.L_x_8095) ;  /* 0xffffffb000887947 */ /* 0x000fea000383ffff */
.L_x_7973:
        /* <DEDUP_REMOVED lines=8> */
.L_x_8097:
[----:B------:R-:W-:Y:S05]  /*1b1f0*/  BSYNC B0 ;  /* 0x0000000000007941 */ /* 0x000fea0003800000 */
.L_x_8096:
        /* <DEDUP_REMOVED lines=9> */
.L_x_8098:
        /* <DEDUP_REMOVED lines=23> */
.L_x_8099:
[----:B------:R-:W-:Y:S01]  /*1b400*/  IMAD.MOV.U32 R12, RZ, RZ, 0x2 ;  /* 0x00000002ff0c7424 */ /* 0x000fe200078e00ff */
[----:B------:R-:W-:-:S05]  /*1b410*/  SEL R6, R14, RZ, P1 ;  /* 0x000000ff0e067207 */ /* 0x000fca0000800000 */
[----:B------:R-:W-:-:S04]  /*1b420*/  IMAD.IADD R6, R13, 0x1, R6 ;  /* 0x000000010d067824 */ /* 0x000fc800078e0206 */
[----:B------:R-:W-:-:S07]  /*1b430*/  IMAD.MOV.U32 R13, RZ, RZ, R6 ;  /* 0x000000ffff0d7224 */ /* 0x000fce00078e0006 */
[----:B------:R-:W-:Y:S05]  /*1b440*/  WARPSYNC.COLLECTIVE R15, `(.L_x_8100) ;  /* 0x000000000f087348 */ /* 0x000fea0003c00000 */
[----:B------:R0:W1:Y:S02]  /*1b450*/  SHFL.UP P6, R14, R13, R12, R11 ;  /* 0x0400000c0d0e7389 */ /* 0x00006400000c000b */
[----:B01----:R-:W-:Y:S01]  /*1b460*/  ENDCOLLECTIVE ;  /* 0x000000000000791b */ /* 0x003fe20003800000 */
.L_x_8100:
        /* <DEDUP_REMOVED lines=8> */
.L_x_8101:
[----:B------:R-:W-:Y:S01]  /*1b4f0*/  IMAD.MOV.U32 R12, RZ, RZ, 0x8 ;  /* 0x00000008ff0c7424 */ /* 0x000fe200078e00ff */
[----:B------:R-:W-:-:S05]  /*1b500*/  SEL R3, R14, RZ, P3 ;  /* 0x000000ff0e037207 */ /* 0x000fca0001800000 */
[----:B------:R-:W-:-:S04]  /*1b510*/  IMAD.IADD R3, R2, 0x1, R3 ;  /* 0x0000000102037824 */ /* 0x000fc800078e0203 */
[----:B------:R-:W-:-:S07]  /*1b520*/  IMAD.MOV.U32 R13, RZ, RZ, R3 ;  /* 0x000000ffff0d7224 */ /* 0x000fce00078e0003 */
[----:B------:R-:W-:Y:S05]  /*1b530*/  WARPSYNC.COLLECTIVE R15, `(.L_x_8102) ;  /* 0x000000000f087348 */ /* 0x000fea0003c00000 */
[----:B------:R0:W1:Y:S02]  /*1b540*/  SHFL.UP P6, R14, R13, R12, R11 ;  /* 0x0400000c0d0e7389 */ /* 0x00006400000c000b */
[----:B01----:R-:W-:Y:S01]  /*1b550*/  ENDCOLLECTIVE ;  /* 0x000000000000791b */ /* 0x003fe20003800000 */
.L_x_8102:
[----:B------:R-:W-:Y:S01]  /*1b560*/  IMAD.MOV.U32 R12, RZ, RZ, 0x10 ;  /* 0x00000010ff0c7424 */ /* 0x000fe200078e00ff */
[----:B------:R-:W-:-:S05]  /*1b570*/  SEL R4, R14, RZ, P4 ;  /* 0x000000ff0e047207 */ /* 0x000fca0002000000 */
[----:B------:R-:W-:-:S04]  /*1b580*/  IMAD.IADD R4, R3, 0x1, R4 ;  /* 0x0000000103047824 */ /* 0x000fc800078e0204 */
[----:B------:R-:W-:-:S07]  /*1b590*/  IMAD.MOV.U32 R13, RZ, RZ, R4 ;  /* 0x000000ffff0d7224 */ /* 0x000fce00078e0004 */
[----:B------:R-:W-:Y:S05]  /*1b5a0*/  WARPSYNC.COLLECTIVE R15, `(.L_x_8103) ;  /* 0x000000000f087348 */ /* 0x000fea0003c00000 */
[----:B------:R0:W1:Y:S02]  /*1b5b0*/  SHFL.UP P6, R14, R13, R12, R11 ;  /* 0x0400000c0d0e7389 */ /* 0x00006400000c000b */
[----:B01----:R-:W-:Y:S01]  /*1b5c0*/  ENDCOLLECTIVE ;  /* 0x000000000000791b */ /* 0x003fe20003800000 */
.L_x_8103:
        /* <DEDUP_REMOVED lines=8> */
.L_x_8104:
[----:B------:R-:W-:Y:S05]  /*1b650*/  BRA `(.L_x_8105) ;  /* 0xffffffb000947947 */ /* 0x000fea000383ffff */
.L_x_7976:
[----:B------:R-:W-:Y:S01]  /*1b660*/  BSSY B0, `(.L_x_8106) ;  /* 0x0000007000007945 */ /* 0x000fe20003800000 */
[----:B------:R-:W-:Y:S02]  /*1b670*/  IMAD.MOV.U32 R12, RZ, RZ, 0x1 ;  /* 0x00000001ff0c7424 */ /* 0x000fe400078e00ff */
[----:B------:R-:W-:Y:S02]  /*1b680*/  IMAD.MOV.U32 R11, RZ, RZ, RZ ;  /* 0x000000ffff0b7224 */ /* 0x000fe400078e00ff */
[----:B------:R-:W-:-:S07]  /*1b690*/  IMAD.MOV.U32 R15, RZ, RZ, -0x1 ;  /* 0xffffffffff0f7424 */ /* 0x000fce00078e00ff */
[----:B------:R-:W-:Y:S05]  /*1b6a0*/  WARPSYNC.COLLECTIVE R15, `(.L_x_8107) ;  /* 0x000000000f087348 */ /* 0x000fea0003c00000 */
[----:B------:R0:W1:Y:S02]  /*1b6b0*/  SHFL.UP P6, R14, R13, R12, R11 ;  /* 0x0400000c0d0e7389 */ /* 0x00006400000c000b */
[----:B01----:R-:W-:Y:S01]  /*1b6c0*/  ENDCOLLECTIVE ;  /* 0x000000000000791b */ /* 0x003fe20003800000 */
.L_x_8107:
[----:B------:R-:W-:Y:S05]  /*1b6d0*/  BSYNC B0 ;  /* 0x0000000000007941 */ /* 0x000fea0003800000 */
.L_x_8106:
        /* <DEDUP_REMOVED lines=8> */
.L_x_8108:
[----:B------:R-:W-:Y:S01]  /*1b760*/  IMAD.MOV.U32 R12, RZ, RZ, 0x4 ;  /* 0x00000004ff0c7424 */ /* 0x000fe200078e00ff */
[----:B------:R-:W-:-:S05]  /*1b770*/  SEL R2, R14, RZ, P2 ;  /* 0x000000ff0e027207 */ /* 0x000fca0001000000 */
[----:B------:R-:W-:-:S04]  /*1b780*/  IMAD.IADD R2, R13, 0x1, R2 ;  /* 0x000000010d027824 */ /* 0x000fc800078e0202 */
[----:B------:R-:W-:-:S07]  /*1b790*/  IMAD.MOV.U32 R13, RZ, RZ, R2 ;  /* 0x000000ffff0d7224 */ /* 0x000fce00078e0002 */
[----:B------:R-:W-:Y:S05]  /*1b7a0*/  WARPSYNC.COLLECTIVE R15, `(.L_x_8109) ;  /* 0x000000000f087348 */ /* 0x000fea0003c00000 */
[----:B------:R0:W1:Y:S02]  /*1b7b0*/  SHFL.UP P6, R14, R13, R12, R11 ;  /* 0x0400000c0d0e7389 */ /* 0x00006400000c000b */
[----:B01----:R-:W-:Y:S01]  /*1b7c0*/  ENDCOLLECTIVE ;  /* 0x000000000000791b */ /* 0x003fe20003800000 */
.L_x_8109:
[----:B------:R-:W-:Y:S01]  /*1b7d0*/  IMAD.MOV.U32 R12, RZ, RZ, 0x8 ;  /* 0x00000008ff0c7424 */ /* 0x000fe200078e00ff */
[----:B------:R-:W-:-:S05]  /*1b7e0*/  SEL R3, R14, RZ, P3 ;  /* 0x000000ff0e037207 */ /* 0x000fca0001800000 */
[----:B------:R-:W-:-:S04]  /*1b7f0*/  IMAD.IADD R3, R2, 0x1, R3 ;  /* 0x0000000102037824 */ /* 0x000fc800078e0203 */
[----:B------:R-:W-:-:S07]  /*1b800*/  IMAD.MOV.U32 R13, RZ, RZ, R3 ;  /* 0x000000ffff0d7224 */ /* 0x000fce00078e0003 */
[----:B------:R-:W-:Y:S05]  /*1b810*/  WARPSYNC.COLLECTIVE R15, `(.L_x_8110) ;  /* 0x000000000f087348 */ /* 0x000fea0003c00000 */
[----:B------:R0:W1:Y:S02]  /*1b820*/  SHFL.UP P6, R14, R13, R12, R11 ;  /* 0x0400000c0d0e7389 */ /* 0x00006400000c000b */
[----:B01----:R-:W-:Y:S01]  /*1b830*/  ENDCOLLECTIVE ;  /* 0x000000000000791b */ /* 0x003fe20003800000 */
.L_x_8110:
[----:B------:R-:W-:Y:S01]  /*1b840*/  IMAD.MOV.U32 R12, RZ, RZ, 0x10 ;  /* 0x00000010ff0c7424 */ /* 0x000fe200078e00ff */
[----:B------:R-:W-:-:S05]  /*1b850*/  SEL R4, R14, RZ, P4 ;  /* 0x000000ff0e047207 */ /* 0x000fca0002000000 */
[----:B------:R-:W-:-:S04]  /*1b860*/  IMAD.IADD R4, R3, 0x1, R4 ;  /* 0x0000000103047824 */ /* 0x000fc800078e0204 */
[----:B------:R-:W-:-:S07]  /*1b870*/  IMAD.MOV.U32 R13, RZ, RZ, R4 ;  /* 0x000000ffff0d7224 */ /* 0x000fce00078e0004 */
[----:B------:R-:W-:Y:S05]  /*1b880*/  WARPSYNC.COLLECTIVE R15, `(.L_x_8111) ;  /* 0x000000000f087348 */ /* 0x000fea0003c00000 */
[----:B------:R0:W1:Y:S02]  /*1b890*/  SHFL.UP P6, R14, R13, R12, R11 ;  /* 0x0400000c0d0e7389 */ /* 0x00006400000c000b */
[----:B01----:R-:W-:Y:S01]  /*1b8a0*/  ENDCOLLECTIVE ;  /* 0x000000000000791b */ /* 0x003fe20003800000 */
.L_x_8111:
        /* <DEDUP_REMOVED lines=8> */
.L_x_8112:
[----:B------:R-:W-:Y:S05]  /*1b930*/  BRA `(.L_x_8113) ;  /* 0xffffffb000807947 */ /* 0x000fea000383ffff */
.L_x_7978:
[----:B------:R-:W-:Y:S01]  /*1b940*/  BSSY B0, `(.L_x_8114) ;  /* 0x0000006000007945 */ /* 0x000fe20003800000 */
[----:B------:R-:W-:Y:S01]  /*1b950*/  PLOP3.LUT P6, PT, P6, PT, PT, 0x8, 0x0 ;  /* 0x000000000000781c */ /* 0x000fe200037ce170 */
[----:B------:R-:W-:-:S12]  /*1b960*/  IMAD.MOV.U32 R15, RZ, RZ, -0x1 ;  /* 0xffffffffff0f7424 */ /* 0x000fd800078e00ff */
[----:B0-----:R-:W-:Y:S05]  /*1b970*/  WARPSYNC.COLLECTIVE R15, `(.L_x_8115) ;  /* 0x000000000f087348 */ /* 0x001fea0003c00000 */
[----:B------:R-:W-:Y:S01]  /*1b980*/  VOTE.ANY R14, PT, P6 ;  /* 0x00000000000e7806 */ /* 0x000fe200030e0100 */
[----:B0-----:R-:W-:Y:S06]  /*1b990*/  ENDCOLLECTIVE ;  /* 0x000000000000791b */ /* 0x001fec0003800000 */
.L_x_8115:
[----:B------:R-:W-:Y:S05]  /*1b9a0*/  BSYNC B0 ;  /* 0x0000000000007941 */ /* 0x000fea0003800000 */
.L_x_8114:
        /* <DEDUP_REMOVED lines=8> */
.L_x_8116:
[----:B------:R-:W-:Y:S02]  /*1ba30*/  IMAD.IADD R19, R12, 0x1, R19 ;  /* 0x000000010c137824 */ /* 0x000fe400078e0213 */
[----:B------:R-:W-:Y:S02]  /*1ba40*/  IMAD.MOV.U32 R13, RZ, RZ, R8 ;  /* 0x000000ffff0d7224 */ /* 0x000fe400078e0008 */
[----:B------:R-:W-:-:S07]  /*1ba50*/  IMAD.MOV.U32 R17, RZ, RZ, R14 ;  /* 0x000000ffff117224 */ /* 0x000fce00078e000e */
[----:B------:R-:W-:Y:S05]  /*1ba60*/  WARPSYNC.COLLECTIVE R15, `(.L_x_8117) ;  /* 0x000000000f087348 */ /* 0x000fea0003c00000 */
[----:B------:R0:W1:Y:S02]  /*1ba70*/  SHFL.IDX P6, R14, R13, R12, R11 ;  /* 0x0000000c0d0e7389 */ /* 0x00006400000c000b */
[----:B01----:R-:W-:Y:S01]  /*1ba80*/  ENDCOLLECTIVE ;  /* 0x000000000000791b */ /* 0x003fe20003800000 */
.L_x_8117:
[----:B------:R-:W-:Y:S01]  /*1ba90*/  IMAD.MOV.U32 R8, RZ, RZ, R14 ;  /* 0x000000ffff087224 */ /* 0x000fe200078e000e */
[----:B------:R-:W-:Y:S06]  /*1baa0*/  BRA `(.L_x_8118) ;  /* 0xffffffb000647947 */ /* 0x000fec000383ffff */
.L_x_7980:
[----:B------:R-:W-:Y:S01]  /*1bab0*/  BSSY B0, `(.L_x_8119) ;  /* 0x0000007000007945 */ /* 0x000fe20003800000 */
[----:B------:R-:W-:Y:S02]  /*1bac0*/  IMAD.MOV.U32 R13, RZ, RZ, R2 ;  /* 0x000000ffff0d7224 */ /* 0x000fe400078e0002 */
[----:B------:R-:W-:Y:S02]  /*1bad0*/  IMAD.MOV.U32 R11, RZ, RZ, 0x1f ;  /* 0x0000001fff0b7424 */ /* 0x000fe400078e00ff */
[----:B------:R-:W-:-:S07]  /*1bae0*/  IMAD.MOV.U32 R15, RZ, RZ, -0x1 ;  /* 0xffffffffff0f7424 */ /* 0x000fce00078e00ff */
[----:B0-23--:R-:W-:Y:S05]  /*1baf0*/  WARPSYNC.COLLECTIVE R15, `(.L_x_8120) ;  /* 0x000000000f087348 */ /* 0x00dfea0003c00000 */
[----:B------:R1:W4:Y:S02]  /*1bb00*/  SHFL.IDX P6, R14, R13, R12, R11 ;  /* 0x0000000c0d0e7389 */ /* 0x00032400000c000b */
[----:B01234-:R-:W-:Y:S01]  /*1bb10*/  ENDCOLLECTIVE ;  /* 0x000000000000791b */ /* 0x01ffe20003800000 */
.L_x_8120:
[----:B------:R-:W-:Y:S05]  /*1bb20*/  BSYNC B0 ;  /* 0x0000000000007941 */ /* 0x000fea0003800000 */
.L_x_8119:
[----:B------:R-:W-:Y:S01]  /*1bb30*/  IMAD.MOV.U32 R6, RZ, RZ, R14 ;  /* 0x000000ffff067224 */ /* 0x000fe200078e000e */
[----:B------:R-:W-:Y:S06]  /*1bb40*/  BRA `(.L_x_7979) ;  /* 0xffffffb000547947 */ /* 0x000fec000383ffff */
.L_x_7986:
[----:B-1----:R1:W3:Y:S02]  /*1bb50*/  SYNCS.PHASECHK.TRANS64.TRYWAIT P0, [R4+URZ+0x28820], R0 ;  /* 0x02882000040075a7 */ /* 0x0022e4000800017f */
[----:B---3--:R-:W-:Y:S05]  /*1bb60*/  @!P0 NANOSLEEP.SYNCS 0x989680 ;  /* 0x009896800000895d */ /* 0x008fea0003900000 */
[----:B------:R-:W3:Y:S02]  /*1bb70*/  @!P0 SYNCS.PHASECHK.TRANS64 P0, [R4+URZ+0x28820], R0 ;  /* 0x02882000040085a7 */ /* 0x000ee4000800007f */
[----:B---3--:R-:W-:Y:S05]  /*1bb80*/  @!P0 BRA `(.L_x_7986) ;  /* 0xfffffffc00f08947 */ /* 0x008fea000383ffff */
[----:B------:R-:W-:Y:S05]  /*1bb90*/  BRA `(.L_x_8121) ;  /* 0xffffffb800ac7947 */ /* 0x000fea000383ffff */
.L_x_7987:
        /* <DEDUP_REMOVED lines=11> */
.L_x_8123:
[----:B------:R-:W-:Y:S05]  /*1bc50*/  BSYNC B0 ;  /* 0x0000000000007941 */ /* 0x000fea0003800000 */
.L_x_8122:
[----:B------:R-:W-:Y:S05]  /*1bc60*/  BRA `(.L_x_8124) ;  /* 0xffffffb800947947 */ /* 0x000fea000383ffff */
.L_x_7990:
[----:B------:R-:W-:Y:S01]  /*1bc70*/  BSSY B1, `(.L_x_8125) ;  /* 0x0000006000017945 */ /* 0x000fe20003800000 */
[----:B------:R-:W-:-:S07]  /*1bc80*/  IMAD.MOV.U32 R15, RZ, RZ, -0x1 ;  /* 0xffffffffff0f7424 */ /* 0x000fce00078e00ff */
[----:B012---:R-:W-:Y:S05]  /*1bc90*/  WARPSYNC.COLLECTIVE R15, `(.L_x_8126) ;  /* 0x000000000f0c7348 */ /* 0x007fea0003c00000 */
[----:B------:R-:W-:Y:S02]  /*1bca0*/  ELECT P6, UR62, PT ;  /* 0x00000000003e782f */ /* 0x000fe400038c0000 */
[----:B------:R-:W-:Y:S01]  /*1bcb0*/  MOV R14, UR62 ;  /* 0x0000003e000e7c02 */ /* 0x000fe20008000f00 */
[----:B012---:R-:W-:Y:S10]  /*1bcc0*/  ENDCOLLECTIVE ;  /* 0x000000000000791b */ /* 0x007ff40003800000 */
.L_x_8126:
[----:B------:R-:W-:Y:S05]  /*1bcd0*/  BSYNC B1 ;  /* 0x0000000000017941 */ /* 0x000fea0003800000 */
.L_x_8125:
[----:B------:R-:W-:Y:S05]  /*1bce0*/  BRA `(.L_x_8127) ;  /* 0xffffffb8008c7947 */ /* 0x000fea000383ffff */
.L_x_7992:
[----:B-1----:R1:W3:Y:S02]  /*1bcf0*/  SYNCS.PHASECHK.TRANS64.TRYWAIT P1, [R5+URZ+0x28840], R0 ;  /* 0x02884000050075a7 */ /* 0x0022e4000802017f */
[----:B---3--:R-:W-:Y:S05]  /*1bd00*/  @!P1 NANOSLEEP.SYNCS 0x989680 ;  /* 0x009896800000995d */ /* 0x008fea0003900000 */
[----:B------:R-:W3:Y:S02]  /*1bd10*/  @!P1 SYNCS.PHASECHK.TRANS64 P1, [R5+URZ+0x28840], R0 ;  /* 0x02884000050095a7 */ /* 0x000ee4000802007f */
[----:B---3--:R-:W-:Y:S05]  /*1bd20*/  @!P1 BRA `(.L_x_7992) ;  /* 0xfffffffc00f09947 */ /* 0x008fea000383ffff */
[----:B------:R-:W-:Y:S05]  /*1bd30*/  BRA `(.L_x_8128) ;  /* 0xffffffb800b47947 */ /* 0x000fea000383ffff */
.L_x_7994:
[----:B---3--:R3:W4:Y:S02]  /*1bd40*/  SYNCS.PHASECHK.TRANS64.TRYWAIT P1, [R25+URZ+0x28840], R2 ;  /* 0x02884002190075a7 */ /* 0x008724000802017f */
[----:B----4-:R-:W-:Y:S05]  /*1bd50*/  @!P1 NANOSLEEP.SYNCS 0x989680 ;  /* 0x009896800000995d */ /* 0x010fea0003900000 */
[----:B------:R-:W4:Y:S02]  /*1bd60*/  @!P1 SYNCS.PHASECHK.TRANS64 P1, [R25+URZ+0x28840], R2 ;  /* 0x02884002190095a7 */ /* 0x000f24000802007f */
[----:B----4-:R-:W-:Y:S05]  /*1bd70*/  @!P1 BRA `(.L_x_7994) ;  /* 0xfffffffc00f09947 */ /* 0x010fea000383ffff */
[----:B------:R-:W-:Y:S05]  /*1bd80*/  BRA `(.L_x_8129) ;  /* 0xffffffb800c07947 */ /* 0x000fea000383ffff */
.L_x_7996:
[----:B----4-:R4:W0:Y:S02]  /*1bd90*/  SYNCS.PHASECHK.TRANS64.TRYWAIT P1, [R5+URZ+0x28860], R0 ;  /* 0x02886000050075a7 */ /* 0x010824000802017f */
[----:B0-----:R-:W-:Y:S05]  /*1bda0*/  @!P1 NANOSLEEP.SYNCS 0x989680 ;  /* 0x009896800000995d */ /* 0x001fea0003900000 */
[----:B------:R-:W0:Y:S02]  /*1bdb0*/  @!P1 SYNCS.PHASECHK.TRANS64 P1, [R5+URZ+0x28860], R0 ;  /* 0x02886000050095a7 */ /* 0x000e24000802007f */
[----:B0-----:R-:W-:Y:S05]  /*1bdc0*/  @!P1 BRA `(.L_x_7996) ;  /* 0xfffffffc00f09947 */ /* 0x001fea000383ffff */
[----:B------:R-:W-:Y:S05]  /*1bdd0*/  BRA `(.L_x_8130) ;  /* 0xffffffb800bc7947 */ /* 0x000fea000383ffff */
.L_x_8131:
        /* <DEDUP_REMOVED lines=10> */
.L_x_15978:


//--------------------- .text._ZN7cutlass13device_kernelIN5flash11enable_sm90INS1_16FlashAttnFwdSm90INS1_25CollectiveMainloopFwdSm90ILi2EN4cute5tupleIJNS5_1CILi1EEES8_S8_EEENS6_IJNS7_ILi128EEESA_SA_EEELi128ENS_10bfloat16_tEfNS_4arch4Sm90ELb0ELb1ELb0ELb1ELb1ELb1ELb0ELb1ELb1ELb1ELb1ELb0EEENS1_21CollectiveEpilogueFwdISB_S9_SC_SE_Li256ELb1ELb1ELb1ELb0EEENS1_36VarlenDynamicPersistentTileSchedulerILi128ELi128ELi256ELi128ELb1ELb1ELb1ELb1ELb0ELb1EEEEEEEEEvNT_6ParamsE --------------------------
	.section	.text._ZN7cutlass13device_kernelIN5flash11enable_sm90INS1_16FlashAttnFwdSm90INS1_25CollectiveMainloopFwdSm90ILi2EN4cute5tupleIJNS5_1CILi1EEES8_S8_EEENS6_IJNS7_ILi128EEESA_SA_EEELi128ENS_10bfloat16_tEfNS_4arch4Sm90ELb0ELb1ELb0ELb1ELb1ELb1ELb0ELb1ELb1ELb1ELb1ELb0EEENS1_21CollectiveEpilogueFwdISB_S9_SC_SE_Li256ELb1ELb1ELb1ELb0EEENS1_36VarlenDynamicPersistentTileSchedulerILi128ELi128ELi256ELi128ELb1ELb1ELb1ELb1ELb0ELb1EEEEEEEEEvNT_6ParamsE,"ax",@progbits
	.align	128
.text._ZN7cutlass13device_kernelIN5flash11enable_sm90INS1_16FlashAttnFwdSm90INS1_25CollectiveMainloopFwdSm90ILi2EN4cute5tupleIJNS5_1CILi1EEES8_S8_EEENS6_IJNS7_ILi128EEESA_SA_EEELi128ENS_10bfloat16_tEfNS_4arch4Sm90ELb0ELb1ELb0ELb1ELb1ELb1ELb0ELb1ELb1ELb1ELb1ELb0EEENS1_21CollectiveEpilogueFwdISB_S9_SC_SE_Li256ELb1ELb1ELb1ELb0EEENS1_36VarlenDynamicPersistentTileSchedulerILi128ELi128ELi256ELi128ELb1ELb1ELb1ELb1ELb0ELb1EEEEEEEEEvNT_6ParamsE:
        .type           _ZN7cutlass13device_kernelIN5flash11enable_sm90INS1_16FlashAttnFwdSm90INS1_25CollectiveMainloopFwdSm90ILi2EN4cute5tupleIJNS5_1CILi1EEES8_S8_EEENS6_IJNS7_ILi128EEESA_SA_EEELi128ENS_10bfloat16_tEfNS_4arch4Sm90ELb0ELb1ELb0ELb1ELb1ELb1ELb0ELb1ELb1ELb1ELb1ELb0EEENS1_21CollectiveEpilogueFwdISB_S9_SC_SE_Li256ELb1ELb1ELb1ELb0EEENS1_36VarlenDynamicPersistentTileSchedulerILi128ELi128ELi256ELi128ELb1ELb1ELb1ELb1ELb0ELb1EEEEEEEEEvNT_6ParamsE,@function
        .size           _ZN7cutlass13device_kernelIN5flash11enable_sm90INS1_16FlashAttnFwdSm90INS1_25CollectiveMainloopFwdSm90ILi2EN4cute5tupleIJNS5_1CILi1EEES8_S8_EEENS6_IJNS7_ILi128EEESA_SA_EEELi128ENS_10bfloat16_tEfNS_4arch4Sm90ELb0ELb1ELb0ELb1ELb1ELb1ELb0ELb1ELb1ELb1ELb1ELb0EEENS1_21CollectiveEpilogueFwdISB_S9_SC_SE_Li256ELb1ELb1ELb1ELb0EEENS1_36VarlenDynamicPersistentTileSchedulerILi128ELi128ELi256ELi128ELb1ELb1ELb1ELb1ELb0ELb1EEEEEEEEEvNT_6ParamsE,(.L_x_15979 - _ZN7cutlass13device_kernelIN5flash11enable_sm90INS1_16FlashAttnFwdSm90INS1_25CollectiveMainloopFwdSm90ILi2EN4cute5tupleIJNS5_1CILi1EEES8_S8_EEENS6_IJNS7_ILi128EEESA_SA_EEELi128ENS_10bfloat16_tEfNS_4arch4Sm90ELb0ELb1ELb0ELb1ELb1ELb1ELb0ELb1ELb1ELb1ELb1ELb0EEENS1_21CollectiveEpilogueFwdISB_S9_SC_SE_Li256ELb1ELb1ELb1ELb0EEENS1_36VarlenDynamicPersistentTileSchedulerILi128ELi128ELi256ELi128ELb1ELb1ELb1ELb1ELb0ELb1EEEEEEEEEvNT_6ParamsE)
        .other          _ZN7cutlass13device_kernelIN5flash11enable_sm90INS1_16FlashAttnFwdSm90INS1_25CollectiveMainloopFwdSm90ILi2EN4cute5tupleIJNS5_1CILi1EEES8_S8_EEENS6_IJNS7_ILi128EEESA_SA_EEELi128ENS_10bfloat16_tEfNS_4arch4Sm90ELb0ELb1ELb0ELb1ELb1ELb1ELb0ELb1ELb1ELb1ELb1ELb0EEENS1_21CollectiveEpilogueFwdISB_S9_SC_SE_Li256ELb1ELb1ELb1ELb0EEENS1_36VarlenDynamicPersistentTileSchedulerILi128ELi128ELi256ELi128ELb1ELb1ELb1ELb1ELb0ELb1EEEEEEEEEvNT_6ParamsE,@"STO_CUDA_ENTRY STV_DEFAULT"
_ZN7cutlass13device_kernelIN5flash11enable_sm90INS1_16FlashAttnFwdSm90INS1_25CollectiveMainloopFwdSm90ILi2EN4cute5tupleIJNS5_1CILi1EEES8_S8_EEENS6_IJNS7_ILi128EEESA_SA_EEELi128ENS_10bfloat16_tEfNS_4arch4Sm90ELb0ELb1ELb0ELb1ELb1ELb1ELb0ELb1ELb1ELb1ELb1ELb0EEENS1_21CollectiveEpilogueFwdISB_S9_SC_SE_Li256ELb1ELb1ELb1ELb0EEENS1_36VarlenDynamicPersistentTileSchedulerILi128ELi128ELi256ELi128ELb1ELb1ELb1ELb1ELb0ELb1EEEEEEEEEvNT_6ParamsE:
        /* <DEDUP_REMOVED lines=18> */
.L_x_8133:
[----:B------:R-:W-:Y:S05]  /*0120*/  BSYNC B0 ;  /* 0x0000000000007941 */ /* 0x000fea0003800000 */
.L_x_8132:
        /* <DEDUP_REMOVED lines=41> */
.L_x_8134:
        /* <DEDUP_REMOVED lines=22> */
.L_x_8135:
        /* <DEDUP_REMOVED lines=18> */
.L_x_8136:
        /* <DEDUP_REMOVED lines=22> */
.L_x_8137:
        /* <DEDUP_REMOVED lines=22> */
.L_x_8138:
        /* <DEDUP_REMOVED lines=8> */
.L_x_8141:
[----:B------:R-:W-:-:S08]  /*0980*/  NOP ;  /* 0x0000000000007918 */ /* 0x000fd00000000000 */
[----:B------:R-:W0:Y:S02]  /*0990*/  USETMAXREG.TRY_ALLOC.CTAPOOL UP0, 0xe8 ;  /* 0x000000e8000079c8 */ /* 0x000e240008000600 */
[----:B0-----:R-:W-:-:S13]  /*09a0*/  PLOP3.LUT P0, PT, PT, PT, UP0, 0x80, 0x0 ;  /* 0x000000000000781c */ /* 0x001fda0003f0f008 */
[----:B------:R-:W-:Y:S05]  /*09b0*/  @!P0 BRA `(.L_x_8141) ;  /* 0xfffffffc00f08947 */ /* 0x000fea000383ffff */
[----:B------:R-:W-:Y:S01]  /*09c0*/  SHF.R.U32.HI R2, RZ, 0x7, R0 ;  /* 0x00000007ff027819 */ /* 0x000fe20000011600 */
[----:B------:R-:W0:Y:S08]  /*09d0*/  S2UR UR38, SR_CgaCtaId ;  /* 0x00000000002679c3 */ /* 0x000e300000008800 */
[----:B------:R-:W-:Y:S06]  /*09e0*/  BAR.ARV 0x8, 0x180 ;  /* 0x0206000000007b1d */ /* 0x000fec0000002000 */
[----:B------:R-:W-:Y:S01]  /*09f0*/  ISETP.NE.AND P0, PT, R2, 0x1, PT ;  /* 0x000000010200780c */ /* 0x000fe20003f05270 */
[----:B------:R-:W-:-:S12]  /*0a00*/  UMOV UR4, 0x400 ;  /* 0x0000040000047882 */ /* 0x000fd80000000000 */
[----:B------:R-:W-:Y:S06]  /*0a10*/  @!P0 BAR.ARV 0x9, 0x100 ;  /* 0x0244000000008b1d */ /* 0x000fec0000002000 */
[----:B0-----:R-:W-:Y:S02]  /*0a20*/  ULEA UR4, UR38, UR4, 0x18 ;  /* 0x0000000426047291 */ /* 0x001fe4000f8ec03f */
[----:B------:R-:W-:Y:S04]  /*0a30*/  BAR.SYNC.DEFER_BLOCKING 0x5, 0x180 ;  /* 0x0146000000007b1d */ /* 0x000fe80000010000 */
[----:B------:R-:W-:-:S02]  /*0a40*/  IMAD.U32 R18, RZ, RZ, UR4 ;  /* 0x00000004ff127e24 */ /* 0x000fc4000f8e00ff */
[----:B------:R-:W-:-:S03]  /*0a50*/  ULDC UR4, c[0x0][0xc3c] ;  /* 0x00030f0000047ab9 */ /* 0x000fc60000000800 */
[----:B------:R-:W0:Y:S01]  /*0a60*/  LDS.128 R28, [R18+0x288d0] ;  /* 0x0288d000121c7984 */ /* 0x000e220000000c00 */
[----:B------:R-:W-:Y:S06]  /*0a70*/  BAR.ARV 0x4, 0x180 ;  /* 0x0106000000007b1d */ /* 0x000fec0000002000 */
[----:B0-----:R-:W-:-:S13]  /*0a80*/  ISETP.GE.AND P0, PT, R31, UR4, PT ;  /* 0x000000041f007c0c */ /* 0x001fda000bf06270 */
[----:B------:R-:W-:Y:S05]  /*0a90*/  @P0 BRA `(.L_x_8142) ;  /* 0x0000026000740947 */ /* 0x000fea0003800000 */
[----:B------:R-:W-:Y:S01]  /*0aa0*/  VIADD R0, R0, 0xffffff80 ;  /* 0xffffff8000007836 */ /* 0x000fe20000000000 */
[----:B------:R-:W-:Y:S01]  /*0ab0*/  ULOP3.LUT UR39, UR36, 0x1, URZ, 0xfc, !UPT ;  /* 0x0000000124277892 */ /* 0x000fe2000f8efc3f */
[----:B------:R-:W-:Y:S01]  /*0ac0*/  VIADD R214, R18, 0x10400 ;  /* 0x0001040012d67836 */ /* 0x000fe20000000000 */
[----:B------:R-:W-:Y:S01]  /*0ad0*/  UMOV UR37, URZ ;  /* 0x0000003f00257c82 */ /* 0x000fe20008000000 */
[----:B------:R-:W-:Y:S01]  /*0ae0*/  IMAD.MOV.U32 R19, RZ, RZ, RZ ;  /* 0x000000ffff137224 */ /* 0x000fe200078e00ff */
[----:B------:R-:W-:Y:S01]  /*0af0*/  SHF.R.S32.HI R3, RZ, 0x1f, R0 ;  /* 0x0000001fff037819 */ /* 0x000fe20000011400 */
[----:B------:R-:W-:Y:S02]  /*0b00*/  IMAD.MOV.U32 R199, RZ, RZ, RZ ;  /* 0x000000ffffc77224 */ /* 0x000fe400078e00ff */
[----:B------:R-:W-:Y:S01]  /*0b10*/  IMAD.MOV.U32 R187, RZ, RZ, RZ ;  /* 0x000000ffffbb7224 */ /* 0x000fe200078e00ff */
[CC--:B------:R-:W-:Y:S01]  /*0b20*/  LEA.HI R2, R3.reuse, R0.reuse, RZ, 0x7 ;  /* 0x0000000003027211 */ /* 0x0c0fe200078f38ff */
[----:B------:R-:W-:Y:S01]  /*0b30*/  IMAD.MOV.U32 R184, RZ, RZ, RZ ;  /* 0x000000ffffb87224 */ /* 0x000fe200078e00ff */
[----:B------:R-:W-:-:S02]  /*0b40*/  LEA.HI R4, R3, R0, RZ, 0x4 ;  /* 0x0000000003047211 */ /* 0x000fc400078f20ff */
[----:B------:R-:W-:Y:S02]  /*0b50*/  LOP3.LUT R5, R2, 0xffffff80, RZ, 0xc0, !PT ;  /* 0xffffff8002057812 */ /* 0x000fe400078ec0ff */
[----:B------:R-:W-:Y:S02]  /*0b60*/  SHF.R.S32.HI R7, RZ, 0x4, R4 ;  /* 0x00000004ff077819 */ /* 0x000fe40000011404 */
[----:B------:R-:W-:Y:S01]  /*0b70*/  SHF.R.S32.HI R13, RZ, 0x7, R2 ;  /* 0x00000007ff0d7819 */ /* 0x000fe20000011402 */
[----:B------:R-:W-:Y:S01]  /*0b80*/  IMAD.IADD R14, R0, 0x1, -R5 ;  /* 0x00000001000e7824 */ /* 0x000fe200078e0a05 */
[CC--:B------:R-:W-:Y:S02]  /*0b90*/  LEA.HI R5, R3.reuse, R0.reuse, RZ, 0x5 ;  /* 0x0000000003057211 */ /* 0x0c0fe400078f28ff */
[----:B------:R-:W-:Y:S02]  /*0ba0*/  LEA.HI R188, R3, R0, RZ, 0x3 ;  /* 0x0000000003bc7211 */ /* 0x000fe400078f18ff */
[----:B------:R-:W-:Y:S01]  /*0bb0*/  SHF.R.S32.HI R8, RZ, 0x1f, R14 ;  /* 0x0000001fff087819 */ /* 0x000fe2000001140e */
[----:B------:R-:W-:Y:S01]  /*0bc0*/  IMAD.SHL.U32 R6, R5, 0x20, RZ ;  /* 0x0000002005067824 */ /* 0x000fe200078e00ff */
[----:B------:R-:W-:Y:S01]  /*0bd0*/  LOP3.LUT R5, R4, 0x3fffff0, RZ, 0xc0, !PT ;  /* 0x03fffff004057812 */ /* 0x000fe200078ec0ff */
[----:B------:R-:W-:Y:S01]  /*0be0*/  STL [R1+0xc], R14 ;  /* 0x00000c0e01007387 */ /* 0x000fe20000100800 */
[----:B------:R-:W-:-:S02]  /*0bf0*/  LEA.HI R10, R8, R14, RZ, 0x2 ;  /* 0x0000000e080a7211 */ /* 0x000fc400078f10ff */
[----:B------:R-:W-:Y:S01]  /*0c00*/  LOP3.LUT R6, R6, 0xfffffc00, RZ, 0xc0, !PT ;  /* 0xfffffc0006067812 */ /* 0x000fe200078ec0ff */
[----:B------:R-:W-:Y:S01]  /*0c10*/  IMAD.IADD R5, R0, 0x1, -R5 ;  /* 0x0000000100057824 */ /* 0x000fe200078e0a05 */
[--C-:B------:R-:W-:Y:S01]  /*0c20*/  SHF.R.S32.HI R11, RZ, 0x2, R10.reuse ;  /* 0x00000002ff0b7819 */ /* 0x100fe2000001140a */
[----:B------:R0:W-:Y:S01]  /*0c30*/  STL [R1+0x34], R13 ;  /* 0x0000340d01007387 */ /* 0x0001e20000100800 */
[----:B------:R-:W-:Y:S01]  /*0c40*/  SHF.R.S32.HI R12, RZ, 0x1f, R10 ;  /* 0x0000001fff0c7819 */ /* 0x000fe2000001140a */
[----:B------:R-:W-:Y:S01]  /*0c50*/  IMAD R9, R5, 0x40, R6 ;  /* 0x0000004005097824 */ /* 0x000fe200078e0206 */
[----:B------:R-:W-:Y:S02]  /*0c60*/  LEA.HI R5, R3, R0, RZ, 0x2 ;  /* 0x0000000003057211 */ /* 0x000fe400078f10ff */
[----:B------:R-:W-:Y:S02]  /*0c70*/  LEA.HI R4, R4, R7, RZ, 0x1 ;  /* 0x0000000704047211 */ /* 0x000fe400078f08ff */
[----:B------:R-:W-:-:S02]  /*0c80*/  LOP3.LUT R5, R5, 0xfffffffc, RZ, 0xc0, !PT ;  /* 0xfffffffc05057812 */ /* 0x000fc400078ec0ff */
[----:B------:R-:W-:Y:S02]  /*0c90*/  LEA.HI R12, R12, R11, RZ, 0x3 ;  /* 0x0000000b0c0c7211 */ /* 0x000fe400078f18ff */
[----:B------:R-:W-:Y:S01]  /*0ca0*/  LOP3.LUT R4, R4, 0x1ffffffe, RZ, 0xc0, !PT ;  /* 0x1ffffffe04047812 */ /* 0x000fe200078ec0ff */
[----:B------:R-:W-:Y:S01]  /*0cb0*/  IMAD.IADD R6, R0, 0x1, -R5 ;  /* 0x0000000100067824 */ /* 0x000fe200078e0a05 */
[----:B------:R-:W-:Y:S02]  /*0cc0*/  LEA.HI R2, R2, R13, RZ, 0x1 ;  /* 0x0000000d02027211 */ /* 0x000fe400078f08ff */
[----:B------:R-:W-:Y:S01]  /*0cd0*/  LOP3.LUT R12, R12, 0xfffffff8, RZ, 0xc0, !PT ;  /* 0xfffffff80c0c7812 */ /* 0x000fe200078ec0ff */
[----:B------:R-:W-:Y:S01]  /*0ce0*/  IMAD.IADD R4, R7, 0x1, -R4 ;  /* 0x0000000107047824 */ /* 0x000fe200078e0a04 */
[----:B------:R-:W-:Y:S02]  /*0cf0*/  LEA.HI R8, R8, R14, RZ, 0x5 ;  /* 0x0000000e08087211 */ /* 0x000fe400078f28ff */
[----:B------:R-:W-:Y:S01]  /*0d00*/  LOP3.LUT R5, R188, 0xfffffff8, RZ, 0xc0, !PT ;  /* 0xfffffff8bc057812 */ /* 0x000fe200078ec0ff */
[----:B------:R-:W-:Y:S01]  /*0d10*/  IMAD.IADD R11, R11, 0x1, -R12 ;  /* 0x000000010b0b7824 */ /* 0x000fe200078e0a0c */
[----:B------:R-:W-:-:S02]  /*0d20*/  LOP3.LUT R2, R2, 0x3fffffe, RZ, 0xc0, !PT ;  /* 0x03fffffe02027812 */ /* 0x000fc400078ec0ff */
[----:B------:R-:W-:Y:S01]  /*0d30*/  SHF.R.S32.HI R188, RZ, 0x3, R188 ;  /* 0x00000003ffbc7819 */ /* 0x000fe200000114bc */
[----:B------:R-:W-:Y:S01]  /*0d40*/  IMAD.IADD R220, R0, 0x1, -R5 ;  /* 0x0000000100dc7824 */ /* 0x000fe200078e0a05 */
[----:B------:R-:W-:Y:S01]  /*0d50*/  SHF.R.S32.HI R8, RZ, 0x5, R8 ;  /* 0x00000005ff087819 */ /* 0x000fe20000011408 */
[----:B------:R-:W-:Y:S01]  /*0d60*/  IMAD.IADD R2, R13, 0x1, -R2 ;  /* 0x000000010d027824 */ /* 0x000fe200078e0a02 */
[----:B------:R-:W-:Y:S01]  /*0d70*/  LEA.HI R3, R3, R0, RZ, 0x6 ;  /* 0x0000000003037211 */ /* 0x000fe200078f30ff */
[----:B------:R-:W-:Y:S01]  /*0d80*/  IMAD R0, R4, 0x8, R9 ;  /* 0x0000000804007824 */ /* 0x000fe200078e0209 */
[----:B------:R-:W-:Y:S01]  /*0d90*/  LEA.HI R7, R6, R6, RZ, 0x1 ;  /* 0x0000000606077211 */ /* 0x000fe200078f08ff */
[----:B------:R-:W-:Y:S01]  /*0da0*/  VIADD R15, R188, 0x20 ;  /* 0x00000020bc0f7836 */ /* 0x000fe20000000000 */
[----:B------:R-:W-:Y:S01]  /*0db0*/  LOP3.LUT R10, R10, 0x7ffffffc, RZ, 0xc0, !PT ;  /* 0x7ffffffc0a0a7812 */ /* 0x000fe200078ec0ff */
[----:B------:R-:W-:Y:S01]  /*0dc0*/  IMAD R11, R8, 0x10, R11 ;  /* 0x00000010080b7824 */ /* 0x000fe200078e020b */
[----:B------:R1:W-:Y:S01]  /*0dd0*/  STL [R1+0x3c], R0 ;  /* 0x00003c0001007387 */ /* 0x0003e20000100800 */
[C---:B0-----:R-:W-:Y:S01]  /*0de0*/  VIADD R13, R188.reuse, 0x40 ;  /* 0x00000040bc0d7836 */ /* 0x041fe20000000000 */
[----:B------:R-:W-:Y:S01]  /*0df0*/  LOP3.LUT R7, R7, 0x1ffffffe, RZ, 0xc0, !PT ;  /* 0x1ffffffe07077812 */ /* 0x000fe200078ec0ff */
[----:B------:R-:W-:-:S02]  /*0e00*/  VIADD R12, R188, 0x60 ;  /* 0x00000060bc0c7836 */ /* 0x000fc40000000000 */
[----:B------:R-:W-:Y:S02]  /*0e10*/  IMAD.SHL.U32 R3, R3, 0x8, RZ ;  /* 0x0000000803037824 */ /* 0x000fe400078e00ff */
[----:B------:R-:W-:Y:S01]  /*0e20*/  IMAD R8, R2, 0x40, R11 ;  /* 0x0000004002087824 */ /* 0x000fe200078e020b */
[----:B------:R-:W-:Y:S01]  /*0e30*/  SHF.R.S32.HI R2, RZ, 0x1f, R13 ;  /* 0x0000001fff027819 */ /* 0x000fe2000001140d */
[----:B------:R-:W-:Y:S01]  /*0e40*/  IMAD.SHL.U32 R209, R188, 0x40, RZ ;  /* 0x00000040bcd17824 */ /* 0x000fe200078e00ff */
[----:B-1----:R-:W-:Y:S01]  /*0e50*/  SHF.R.S32.HI R0, RZ, 0x1f, R15 ;  /* 0x0000001fff007819 */ /* 0x002fe2000001140f */
[----:B------:R-:W-:Y:S01]  /*0e60*/  IMAD.SHL.U32 R205, R15, 0x40, RZ ;  /* 0x000000400fcd7824 */ /* 0x000fe200078e00ff */
[----:B------:R-:W-:Y:S01]  /*0e70*/  SHF.R.S32.HI R5, RZ, 0x1f, R12 ;  /* 0x0000001fff057819 */ /* 0x000fe2000001140c */
[----:B------:R-:W-:Y:S01]  /*0e80*/  IMAD.SHL.U32 R16, R220, 0x8, RZ ;  /* 0x00000008dc107824 */ /* 0x000fe200078e00ff */
[----:B------:R-:W-:Y:S01]  /*0e90*/  LOP3.LUT R213, R3, 0xfffffe00, RZ, 0xc0, !PT ;  /* 0xfffffe0003d57812 */ /* 0x000fe200078ec0ff */
[----:B------:R-:W-:Y:S01]  /*0ea0*/  IMAD.SHL.U32 R204, R13, 0x40, RZ ;  /* 0x000000400dcc7824 */ /* 0x000fe200078e00ff */
[----:B------:R-:W-:Y:S01]  /*0eb0*/  LEA.HI R3, R0, R15, RZ, 0x3 ;  /* 0x0000000f00037211 */ /* 0x000fe200078f18ff */
[----:B------:R-:W-:Y:S01]  /*0ec0*/  IMAD.SHL.U32 R203, R12, 0x40, RZ ;  /* 0x000000400ccb7824 */ /* 0x000fe200078e00ff */
[----:B------:R-:W-:Y:S01]  /*0ed0*/  LEA.HI R4, R2, R13, RZ, 0x3 ;  /* 0x0000000d02047211 */ /* 0x000fe200078f18ff */
[----:B------:R-:W-:Y:S01]  /*0ee0*/  IMAD.IADD R7, R6, 0x1, -R7 ;  /* 0x0000000106077824 */ /* 0x000fe200078e0a07 */
[----:B------:R-:W-:Y:S01]  /*0ef0*/  LOP3.LUT R209, R209, 0x1c0, RZ, 0xc0, !PT ;  /* 0x000001c0d1d17812 */ /* 0x000fe200078ec0ff */
[----:B------:R-:W-:Y:S01]  /*0f00*/  IMAD.SHL.U32 R3, R3, 0x40, RZ ;  /* 0x0000004003037824 */ /* 0x000fe200078e00ff */
[----:B------:R-:W-:Y:S01]  /*0f10*/  LEA.HI R5, R5, R12, RZ, 0x3 ;  /* 0x0000000c05057211 */ /* 0x000fe200078f18ff */
[----:B------:R-:W-:Y:S01]  /*0f20*/  IMAD.SHL.U32 R4, R4, 0x40, RZ ;  /* 0x0000004004047824 */ /* 0x000fe200078e00ff */
[----:B------:R-:W-:Y:S01]  /*0f30*/  LOP3.LUT R205, R205, 0x1c0, RZ, 0xc0, !PT ;  /* 0x000001c0cdcd7812 */ /* 0x000fe200078ec0ff */
[----:B------:R-:W-:Y:S01]  /*0f40*/  IMAD.IADD R10, R14, 0x1, -R10 ;  /* 0x000000010e0a7824 */ /* 0x000fe200078e0a0a */
[----:B------:R-:W-:Y:S01]  /*0f50*/  LOP3.LUT R0, R209, 0x38, R16, 0xf8, !PT ;  /* 0x00000038d1007812 */ /* 0x000fe200078ef810 */
[----:B------:R-:W-:Y:S01]  /*0f60*/  IMAD.SHL.U32 R5, R5, 0x40, RZ ;  /* 0x0000004005057824 */ /* 0x000fe200078e00ff */
[----:B------:R-:W-:Y:S01]  /*0f70*/  SHF.R.U32.HI R6, RZ, 0x3, R209 ;  /* 0x00000003ff067819 */ /* 0x000fe200000116d1 */
[----:B------:R-:W-:Y:S01]  /*0f80*/  STL [R1+0x38], R8 ;  /* 0x0000380801007387 */ /* 0x000fe20000100800 */
[----:B------:R-:W-:Y:S01]  /*0f90*/  LOP3.LUT R204, R204, 0x1c0, RZ, 0xc0, !PT ;  /* 0x000001c0cccc7812 */ /* 0x000fe200078ec0ff */
[----:B------:R-:W-:Y:S01]  /*0fa0*/  IMAD.SHL.U32 R189, R10, 0x2, RZ ;  /* 0x000000020abd7824 */ /* 0x000fe200078e00ff */
[----:B------:R-:W-:Y:S01]  /*0fb0*/  LOP3.LUT R203, R203, 0x1c0, RZ, 0xc0, !PT ;  /* 0x000001c0cbcb7812 */ /* 0x000fe200078ec0ff */
[----:B------:R-:W-:Y:S01]  /*0fc0*/  IMAD.SHL.U32 R22, R220, 0x4, RZ ;  /* 0x00000004dc167824 */ /* 0x000fe200078e00ff */
[----:B------:R-:W-:Y:S01]  /*0fd0*/  LOP3.LUT R219, R213, R0, R6, 0xf6, !PT ;  /* 0x00000000d5db7212 */ /* 0x000fe200078ef606 */
[C---:B------:R-:W-:Y:S01]  /*0fe0*/  VIADD R229, R189.reuse, 0x58 ;  /* 0x00000058bde57836 */ /* 0x040fe20000000000 */
[----:B------:R-:W-:Y:S01]  /*0ff0*/  SHF.R.U32.HI R13, RZ, 0x3, R205 ;  /* 0x00000003ff0d7819 */ /* 0x000fe200000116cd */
[----:B------:R-:W-:Y:S01]  /*1000*/  VIADD R228, R189, 0x60 ;  /* 0x00000060bde47836 */ /* 0x000fe20000000000 */
[----:B------:R-:W-:Y:S01]  /*1010*/  LOP3.LUT R9, R205, 0x38, R16, 0xf8, !PT ;  /* 0x00000038cd097812 */ /* 0x000fe200078ef810 */
[----:B------:R-:W-:Y:S01]  /*1020*/  VIADD R2, R16, 0x40 ;  /* 0x0000004010027836 */ /* 0x000fe20000000000 */
[----:B------:R-:W-:Y:S01]  /*1030*/  LOP3.LUT R212, R3, 0xfffffe00, RZ, 0xc0, !PT ;  /* 0xfffffe0003d47812 */ /* 0x000fe200078ec0ff */
[C---:B------:R-:W-:Y:S01]  /*1040*/  VIADD R227, R189.reuse, 0x68 ;  /* 0x00000068bde37836 */ /* 0x040fe20000000000 */
[----:B------:R-:W-:Y:S01]  /*1050*/  SHF.R.U32.HI R12, RZ, 0x3, R204 ;  /* 0x00000003ff0c7819 */ /* 0x000fe200000116cc */
[C---:B------:R-:W-:Y:S01]  /*1060*/  VIADD R226, R189.reuse, 0x70 ;  /* 0x00000070bde27836 */ /* 0x040fe20000000000 */
[--C-:B------:R-:W-:Y:S01]  /*1070*/  LOP3.LUT R0, R204, 0x38, R16.reuse, 0xf8, !PT ;  /* 0x00000038cc007812 */ /* 0x100fe200078ef810 */
[C---:B------:R-:W-:Y:S01]  /*1080*/  VIADD R225, R189.reuse, 0x78 ;  /* 0x00000078bde17836 */ /* 0x040fe20000000000 */
[----:B------:R-:W-:Y:S01]  /*1090*/  LOP3.LUT R211, R4, 0xfffffe00, RZ, 0xc0, !PT ;  /* 0xfffffe0004d37812 */ /* 0x000fe200078ec0ff */
[----:B------:R-:W-:Y:S01]  /*10a0*/  VIADD R186, R22, 0x20 ;  /* 0x0000002016ba7836 */ /* 0x000fe20000000000 */
[----:B------:R-:W-:Y:S01]  /*10b0*/  SHF.R.U32.HI R6, RZ, 0x3, R203 ;  /* 0x00000003ff067819 */ /* 0x000fe200000116cb */
[----:B------:R-:W-:Y:S01]  /*10c0*/  VIADD R224, R189, 0x40 ;  /* 0x00000040bde07836 */ /* 0x000fe20000000000 */
[----:B------:R-:W-:Y:S01]  /*10d0*/  LOP3.LUT R11, R203, 0x38, R16, 0xf8, !PT ;  /* 0x00000038cb0b7812 */ /* 0x000fe200078ef810 */
[----:B------:R-:W-:Y:S01]  /*10e0*/  IMAD R202, R7, 0x8, R8 ;  /* 0x0000000807ca7824 */ /* 0x000fe200078e0208 */
[----:B------:R-:W-:-:S02]  /*10f0*/  LOP3.LUT R210, R5, 0xfffffe00, RZ, 0xc0, !PT ;  /* 0xfffffe0005d27812 */ /* 0x000fc400078ec0ff */
[----:B------:R-:W-:Y:S02]  /*1100*/  LOP3.LUT R9, R212, R9, R13, 0xf6, !PT ;  /* 0x00000009d4097212 */ /* 0x000fe400078ef60d */
[----:B------:R-:W-:Y:S02]  /*1110*/  LOP3.LUT R3, R211, R0, R12, 0xf6, !PT ;  /* 0x00000000d3037212 */ /* 0x000fe400078ef60c */
[----:B------:R-:W-:Y:S01]  /*1120*/  LOP3.LUT R11, R210, R11, R6, 0xf6, !PT ;  /* 0x0000000bd20b7212 */ /* 0x000fe200078ef606 */
[----:B------:R-:W-:Y:S01]  /*1130*/  IMAD R4, R9, 0x2, R214 ;  /* 0x0000000209047824 */ /* 0x000fe200078e02d6 */
[----:B------:R-:W-:Y:S01]  /*1140*/  SHF.R.S32.HI R23, RZ, 0x1f, R22 ;  /* 0x0000001fff177819 */ /* 0x000fe20000011416 */
[----:B------:R-:W-:Y:S01]  /*1150*/  IMAD R3, R3, 0x2, R214 ;  /* 0x0000000203037824 */ /* 0x000fe200078e02d6 */
[----:B------:R-:W-:Y:S01]  /*1160*/  SHF.R.S32.HI R17, RZ, 0x1f, R16 ;  /* 0x0000001fff117819 */ /* 0x000fe20000011410 */
[----:B------:R-:W-:Y:S01]  /*1170*/  IMAD R0, R11, 0x2, R214 ;  /* 0x000000020b007824 */ /* 0x000fe200078e02d6 */
[----:B------:R-:W-:Y:S01]  /*1180*/  STL [R1+0x30], R4 ;  /* 0x0000300401007387 */ /* 0x000fe20000100800 */
[----:B------:R-:W-:Y:S01]  /*1190*/  SHF.R.S32.HI R185, RZ, 0x1f, R2 ;  /* 0x0000001fffb97819 */ /* 0x000fe20000011402 */
[----:B------:R-:W-:-:S02]  /*11a0*/  IMAD R214, R219, 0x2, R214 ;  /* 0x00000002dbd67824 */ /* 0x000fc400078e02d6 */
[----:B------:R0:W-:Y:S04]  /*11b0*/  STL [R1+0x2c], R3 ;  /* 0x00002c0301007387 */ /* 0x0001e80000100800 */
[----:B------:R1:W-:Y:S01]  /*11c0*/  STL [R1+0x28], R0 ;  /* 0x0000280001007387 */ /* 0x0003e20000100800 */
[C---:B0-----:R-:W-:Y:S02]  /*11d0*/  VIADD R3, R189.reuse, 0x48 ;  /* 0x00000048bd037836 */ /* 0x041fe40000000000 */
[----:B-1----:R-:W-:-:S03]  /*11e0*/  VIADD R0, R189, 0x50 ;  /* 0x00000050bd007836 */ /* 0x002fc60000000000 */
[----:B------:R-:W-:Y:S02]  /*11f0*/  SHF.R.S32.HI R5, RZ, 0x1f, R3 ;  /* 0x0000001fff057819 */ /* 0x000fe40000011403 */
[----:B------:R-:W-:Y:S02]  /*1200*/  SHF.R.S32.HI R3, RZ, 0x1f, R229 ;  /* 0x0000001fff037819 */ /* 0x000fe400000114e5 */
[----:B------:R-:W-:Y:S02]  /*1210*/  SHF.R.S32.HI R4, RZ, 0x1f, R0 ;  /* 0x0000001fff047819 */ /* 0x000fe40000011400 */
[----:B------:R-:W-:Y:S02]  /*1220*/  SHF.R.S32.HI R0, RZ, 0x1f, R228 ;  /* 0x0000001fff007819 */ /* 0x000fe400000114e4 */
[----:B------:R-:W-:Y:S02]  /*1230*/  SHF.R.S32.HI R4, RZ, 0x1f, R227 ;  /* 0x0000001fff047819 */ /* 0x000fe400000114e3 */
[----:B------:R-:W-:-:S02]  /*1240*/  SHF.R.S32.HI R3, RZ, 0x1f, R226 ;  /* 0x0000001fff037819 */ /* 0x000fc400000114e2 */
[----:B------:R-:W-:-:S07]  /*1250*/  SHF.R.S32.HI R0, RZ, 0x1f, R225 ;  /* 0x0000001fff007819 */ /* 0x000fce00000114e1 */
.L_x_8439:
[----:B------:R-:W-:Y:S05]  /*1260*/  YIELD ;  /* 0x0000000000007946 */ /* 0x000fea0003800000 */
[----:B------:R-:W-:Y:S01]  /*1270*/  ULDC.64 UR4, c[0x0][0xa28] ;  /* 0x00028a0000047ab9 */ /* 0x000fe20000000a00 */
[----:B01--4-:R-:W0:Y:S01]  /*1280*/  LDC.64 R6, c[0x0][0xa08] ;  /* 0x00028200ff067b82 */ /* 0x013e220000000a00 */
[----:B------:R-:W-:Y:S01]  /*1290*/  ISETP.NE.U32.AND P1, PT, RZ, UR4, PT ;  /* 0x00000004ff007c0c */ /* 0x000fe2000bf25070 */
[----:B------:R-:W-:Y:S02]  /*12a0*/  IMAD.MOV.U32 R12, RZ, RZ, RZ ;  /* 0x000000ffff0c7224 */ /* 0x000fe400078e00ff */
[----:B------:R-:W-:Y:S01]  /*12b0*/  IMAD.MOV.U32 R32, RZ, RZ, RZ ;  /* 0x000000ffff207224 */ /* 0x000fe200078e00ff */
[----:B------:R-:W-:Y:S01]  /*12c0*/  ISETP.NE.AND.EX P1, PT, RZ, UR5, PT, P1 ;  /* 0x00000005ff007c0c */ /* 0x000fe2000bf25310 */
[----:B------:R-:W-:-:S02]  /*12d0*/  ULDC.64 UR4, c[0x0][0xa18] ;  /* 0x0002860000047ab9 */ /* 0x000fc40000000a00 */
[----:B------:R-:W-:-:S04]  /*12e0*/  ISETP.NE.U32.AND P2, PT, RZ, UR4, PT ;  /* 0x00000004ff007c0c */ /* 0x000fc8000bf45070 */
[----:B------:R-:W-:Y:S01]  /*12f0*/  ISETP.NE.AND.EX P2, PT, RZ, UR5, PT, P2 ;  /* 0x00000005ff007c0c */ /* 0x000fe2000bf45320 */
[----:B------:R-:W-:Y:S02]  /*1300*/  ULDC.64 UR4, c[0x0][0xa08] ;  /* 0x0002820000047ab9 */ /* 0x000fe40000000a00 */
[----:B------:R-:W-:-:S03]  /*1310*/  ISETP.NE.U32.AND P0, PT, RZ, UR4, PT ;  /* 0x00000004ff007c0c */ /* 0x000fc6000bf05070 */
[----:B------:R-:W1:Y:S01]  /*1320*/  @P1 LDC.64 R4, c[0x0][0xa28] ;  /* 0x00028a00ff041b82 */ /* 0x000e620000000a00 */
[----:B------:R-:W-:Y:S01]  /*1330*/  ISETP.NE.AND.EX P0, PT, RZ, UR5, PT, P0 ;  /* 0x00000005ff007c0c */ /* 0x000fe2000bf05300 */
[----:B0-----:R-:W-:-:S06]  /*1340*/  IMAD.WIDE R10, R31, 0x4, R6 ;  /* 0x000000041f0a7825 */ /* 0x001fcc00078e0206 */
[----:B------:R-:W0:Y:S01]  /*1350*/  @P2 LDC.64 R8, c[0x0][0xa18] ;  /* 0x00028600ff082b82 */ /* 0x000e220000000a00 */
[----:B------:R-:W-:Y:S02]  /*1360*/  ULDC UR4, c[0x0][0x288] ;  /* 0x0000a20000047ab9 */ /* 0x000fe40000000800 */
[----:B------:R-:W-:Y:S01]  /*1370*/  IMAD.U32 R196, RZ, RZ, UR4 ;  /* 0x00000004ffc47e24 */ /* 0x000fe2000f8e00ff */
[----:B------:R-:W-:Y:S02]  /*1380*/  ULDC.64 UR4, c[0x0][0x418] ;  /* 0x0001060000047ab9 */ /* 0x000fe40000000a00 */
[----:B--2---:R2:W5:Y:S01]  /*1390*/  @P0 LDG.E R32, desc[UR52][R10.64] ;  /* 0x000000340a200981 */ /* 0x004562000c1e1900 */
[----:B-1----:R-:W-:-:S05]  /*13a0*/  @P1 IMAD.WIDE R4, R31, 0x4, R4 ;  /* 0x000000041f041825 */ /* 0x002fca00078e0204 */
[----:B------:R2:W5:Y:S01]  /*13b0*/  @P1 LDG.E R12, desc[UR52][R4.64] ;  /* 0x00000034040c1981 */ /* 0x000562000c1e1900 */
[----:B0-----:R-:W-:-:S05]  /*13c0*/  @P2 IMAD.WIDE R6, R31, 0x4, R8 ;  /* 0x000000041f062825 */ /* 0x001fca00078e0208 */
        /* <DEDUP_REMOVED lines=10> */
[----:B--2---:R-:W-:Y:S06]  /*1470*/  @P2 BRA `(.L_x_8143) ;  /* 0x0000000000242947 */ /* 0x004fec0003800000 */
        /* <DEDUP_REMOVED lines=9> */
.L_x_8143:
        /* <DEDUP_REMOVED lines=10> */
[----:B------:R-:W0:Y:S02]  /*15b0*/  LDC.64 R4, c[0x0][0xa20] ;  /* 0x00028800ff047b82 */ /* 0x000e240000000a00 */
[----:B0-----:R-:W-:-:S05]  /*15c0*/  IMAD.WIDE R4, R31, 0x4, R4 ;  /* 0x000000041f047825 */ /* 0x001fca00078e0204 */
[----:B------:R0:W5:Y:S01]  /*15d0*/  LDG.E R33, desc[UR52][R4.64] ;  /* 0x0000003404217981 */ /* 0x000162000c1e1900 */
[----:B------:R-:W-:Y:S05]  /*15e0*/  BRA `(.L_x_8145) ;  /* 0x0000000000107947 */ /* 0x000fea0003800000 */
.L_x_8144:
[----:B------:R-:W-:Y:S05]  /*15f0*/  @!P0 BRA `(.L_x_8145) ;  /* 0x00000000000c8947 */ /* 0x000fea0003800000 */
[----:B------:R-:W2:Y:S04]  /*1600*/  LDG.E R0, desc[UR52][R10.64] ;  /* 0x000000340a007981 */ /* 0x000ea8000c1e1900 */
[----:B------:R-:W2:Y:S02]  /*1610*/  LDG.E R33, desc[UR52][R10.64+0x4] ;  /* 0x000004340a217981 */ /* 0x000ea4000c1e1900 */
[----:B--2---:R-:W-:-:S07]  /*1620*/  IMAD.IADD R33, R33, 0x1, -R0 ;  /* 0x0000000121217824 */ /* 0x004fce00078e0a00 */
.L_x_8145:
[----:B------:R-:W-:Y:S01]  /*1630*/  ULDC.64 UR4, c[0x0][0xa10] ;  /* 0x0002840000047ab9 */ /* 0x000fe20000000a00 */
[----:B------:R-:W1:Y:S01]  /*1640*/  LDC R8, c[0x0][0x448] ;  /* 0x00011200ff087b82 */ /* 0x000e620000000800 */
[----:B------:R-:W-:-:S04]  /*1650*/  ISETP.NE.U32.AND P0, PT, RZ, UR4, PT ;  /* 0x00000004ff007c0c */ /* 0x000fc8000bf05070 */
[----:B------:R-:W-:Y:S01]  /*1660*/  ISETP.NE.AND.EX P0, PT, RZ, UR5, PT, P0 ;  /* 0x00000005ff007c0c */ /* 0x000fe2000bf05300 */
[----:B------:R-:W-:Y:S02]  /*1670*/  ULDC.64 UR4, c[0x0][0xa30] ;  /* 0x00028c0000047ab9 */ /* 0x000fe40000000a00 */
[----:B------:R-:W-:Y:S01]  /*1680*/  ISETP.NE.U32.AND P1, PT, RZ, UR4, PT ;  /* 0x00000004ff007c0c */ /* 0x000fe2000bf25070 */
[----:B-----5:R-:W-:Y:S01]  /*1690*/  IMAD.MOV.U32 R24, RZ, RZ, R33 ;  /* 0x000000ffff187224 */ /* 0x020fe200078e0021 */
[----:B------:R-:W2:Y:S02]  /*16a0*/  LDC.64 R10, c[0x0][0x9e0] ;  /* 0x00027800ff0a7b82 */ /* 0x000ea40000000a00 */
[----:B------:R-:W-:-:S06]  /*16b0*/  ISETP.NE.AND.EX P1, PT, RZ, UR5, PT, P1 ;  /* 0x00000005ff007c0c */ /* 0x000fcc000bf25310 */
[----:B0-----:R-:W0:Y:S08]  /*16c0*/  @P0 LDC.64 R4, c[0x0][0xa10] ;  /* 0x00028400ff040b82 */ /* 0x001e300000000a00 */
[----:B------:R-:W3:Y:S01]  /*16d0*/  @P1 LDC.64 R6, c[0x0][0xa30] ;  /* 0x00028c00ff061b82 */ /* 0x000ee20000000a00 */
[----:B0-----:R-:W-:-:S05]  /*16e0*/  @P0 IMAD.WIDE R4, R31, 0x4, R4 ;  /* 0x000000041f040825 */ /* 0x001fca00078e0204 */
[----:B------:R-:W4:Y:S04]  /*16f0*/  @P0 LDG.E R0, desc[UR52][R4.64] ;  /* 0x0000003404000981 */ /* 0x000f28000c1e1900 */
[----:B------:R-:W4:Y:S01]  /*1700*/  @P0 LDG.E R3, desc[UR52][R4.64+0x4] ;  /* 0x0000043404030981 */ /* 0x000f22000c1e1900 */
[----:B---3--:R-:W-:-:S05]  /*1710*/  @P1 IMAD.WIDE R6, R31, 0x4, R6 ;  /* 0x000000041f061825 */ /* 0x008fca00078e0206 */
[----:B------:R0:W5:Y:S01]  /*1720*/  @P1 LDG.E R24, desc[UR52][R6.64] ;  /* 0x0000003406181981 */ /* 0x000162000c1e1900 */
[----:B-1----:R-:W-:Y:S01]  /*1730*/  ISETP.NE.AND P1, PT, R8, 0x1, PT ;  /* 0x000000010800780c */ /* 0x002fe20003f25270 */
[----:B------:R-:W-:Y:S01]  /*1740*/  IMAD.SHL.U32 R200, R29, 0x80, RZ ;  /* 0x000000801dc87824 */ /* 0x000fe200078e00ff */
[----:B--2---:R-:W-:Y:S01]  /*1750*/  ISETP.GE.AND P2, PT, R11, 0x1, PT ;  /* 0x000000010b00780c */ /* 0x004fe20003f46270 */
[----:B------:R-:W-:-:S10]  /*1760*/  IMAD.IADD R12, R33, 0x1, -R12 ;  /* 0x00000001210c7824 */ /* 0x000fd400078e0a0c */
[----:B------:R-:W1:Y:S08]  /*1770*/  @P1 LDC R9, c[0x0][0x44c] ;  /* 0x00011300ff091b82 */ /* 0x000e700000000800 */
[----:B------:R-:W2:Y:S01]  /*1780*/  @P1 LDC R8, c[0x0][0x450] ;  /* 0x00011400ff081b82 */ /* 0x000ea20000000800 */
[----:B----4-:R-:W-:Y:S02]  /*1790*/  @P0 IMAD.IADD R25, R3, 0x1, -R0 ;  /* 0x0000000103190824 */ /* 0x010fe400078e0a00 */
[----:B------:R-:W-:-:S02]  /*17a0*/  VIADD R0, R200, 0x7f ;  /* 0x0000007fc8007836 */ /* 0x000fc40000000000 */
[----:B------:R-:W-:Y:S02]  /*17b0*/  IMAD.IADD R198, R12, 0x1, R25 ;  /* 0x000000010cc67824 */ /* 0x000fe400078e0219 */
[----:B-1----:R-:W-:-:S03]  /*17c0*/  @P1 IMAD.HI.U32 R3, R0, R9, RZ ;  /* 0x0000000900031227 */ /* 0x002fc600078e00ff */
[C---:B------:R-:W-:Y:S01]  /*17d0*/  IADD3 R5, R198.reuse, 0x1, -R196 ;  /* 0x00000001c6057810 */ /* 0x040fe20007ffe8c4 */
[----:B------:R-:W-:Y:S01]  /*17e0*/  IMAD.MOV.U32 R4, RZ, RZ, R0 ;  /* 0x000000ffff047224 */ /* 0x000fe200078e0000 */
[----:B--2---:R-:W-:Y:S01]  /*17f0*/  @P1 SHF.R.U32.HI R4, RZ, R8, R3 ;  /* 0x00000008ff041219 */ /* 0x004fe20000011603 */
[----:B------:R-:W-:-:S04]  /*1800*/  VIADD R0, R198, 0x7f ;  /* 0x0000007fc6007836 */ /* 0x000fc80000000000 */
[----:B0-----:R-:W-:Y:S01]  /*1810*/  IMAD.IADD R7, R5, 0x1, R4 ;  /* 0x0000000105077824 */ /* 0x001fe200078e0204 */
[----:B------:R-:W-:-:S04]  /*1820*/  SHF.R.S32.HI R3, RZ, 0x1f, R0 ;  /* 0x0000001fff037819 */ /* 0x000fc80000011400 */
[----:B------:R-:W-:Y:S01]  /*1830*/  LEA.HI R3, R3, R0, RZ, 0x7 ;  /* 0x0000000003037211 */ /* 0x000fe200078f38ff */
[----:B------:R-:W-:-:S03]  /*1840*/  IMAD.IADD R0, R7, 0x1, R10 ;  /* 0x0000000107007824 */ /* 0x000fc600078e020a */
[----:B------:R-:W-:Y:S01]  /*1850*/  SHF.R.S32.HI R94, RZ, 0x7, R3 ;  /* 0x00000007ff5e7819 */ /* 0x000fe20000011403 */
        /* <DEDUP_REMOVED lines=12> */
.L_x_8148:
[----:B------:R-:W-:-:S13]  /*1920*/  ISETP.NE.AND P0, PT, R11, 0x1, PT ;  /* 0x000000010b00780c */ /* 0x000fda0003f05270 */
[----:B------:R-:W0:Y:S02]  /*1930*/  @P0 LDC.64 R4, c[0x0][0x9e8] ;  /* 0x00027a00ff040b82 */ /* 0x000e240000000a00 */
[----:B0-----:R-:W-:-:S05]  /*1940*/  @P0 IMAD.HI.U32 R4, R3, R4, RZ ;  /* 0x0000000403040227 */ /* 0x001fca00078e00ff */
[----:B------:R-:W-:-:S07]  /*1950*/  @P0 SHF.R.U32.HI R3, RZ, R5, R4 ;  /* 0x00000005ff030219 */ /* 0x000fce0000011604 */
.L_x_8149:
[----:B------:R-:W-:Y:S05]  /*1960*/  BSYNC B0 ;  /* 0x0000000000007941 */ /* 0x000fea0003800000 */
.L_x_8147:
[----:B------:R-:W-:-:S05]  /*1970*/  IMAD R3, R3, R11, R11 ;  /* 0x0000000b03037224 */ /* 0x000fca00078e020b */
[----:B------:R-:W-:-:S07]  /*1980*/  VIMNMX R0, R0, R3, PT ;  /* 0x0000000300007248 */ /* 0x000fce0003fe0100 */
.L_x_8146:
[----:B------:R-:W0:Y:S01]  /*1990*/  @P1 LDC R5, c[0x0][0x44c] ;  /* 0x00011300ff051b82 */ /* 0x000e220000000800 */
[----:B------:R-:W-:Y:S01]  /*19a0*/  VIADD R0, R0, 0x7f ;  /* 0x0000007f00007836 */ /* 0x000fe20000000000 */
[----:B------:R-:W-:Y:S01]  /*19b0*/  ULDC UR4, c[0x0][0x9dc] ;  /* 0x0002770000047ab9 */ /* 0x000fe20000000800 */
[----:B------:R-:W-:Y:S02]  /*19c0*/  IMAD.MOV.U32 R4, RZ, RZ, R200 ;  /* 0x000000ffff047224 */ /* 0x000fe400078e00c8 */
[----:B------:R-:W-:Y:S01]  /*19d0*/  IMAD.IADD R93, R198, 0x1, -R196 ;  /* 0x00000001c65d7824 */ /* 0x000fe200078e0ac4 */
[----:B------:R-:W-:Y:S02]  /*19e0*/  SHF.R.S32.HI R3, RZ, 0x1f, R0 ;  /* 0x0000001fff037819 */ /* 0x000fe40000011400 */
[----:B------:R-:W1:Y:S02]  /*19f0*/  @P1 LDC R6, c[0x0][0x450] ;  /* 0x00011400ff061b82 */ /* 0x000e640000000800 */
[----:B------:R-:W-:-:S04]  /*1a00*/  LEA.HI R3, R3, R0, RZ, 0x7 ;  /* 0x0000000003037211 */ /* 0x000fc800078f38ff */
[----:B------:R-:W-:-:S04]  /*1a10*/  SHF.R.S32.HI R3, RZ, 0x7, R3 ;  /* 0x00000007ff037819 */ /* 0x000fc80000011403 */
[----:B------:R-:W-:Y:S01]  /*1a20*/  VIMNMX R8, R94, R3, PT ;  /* 0x000000035e087248 */ /* 0x000fe20003fe0100 */
[----:B0-----:R-:W-:-:S05]  /*1a30*/  @P1 IMAD.HI.U32 R5, R200, R5, RZ ;  /* 0x00000005c8051227 */ /* 0x001fca00078e00ff */
[----:B-1----:R-:W-:-:S05]  /*1a40*/  @P1 SHF.R.U32.HI R4, RZ, R6, R5 ;  /* 0x00000006ff041219 */ /* 0x002fca0000011605 */
[----:B------:R-:W-:-:S04]  /*1a50*/  IMAD.IADD R0, R93, 0x1, R4 ;  /* 0x000000015d007824 */ /* 0x000fc800078e0204 */
        /* <DEDUP_REMOVED lines=12> */
.L_x_8152:
[----:B------:R-:W-:-:S13]  /*1b20*/  ISETP.NE.AND P0, PT, R11, 0x1, PT ;  /* 0x000000010b00780c */ /* 0x000fda0003f05270 */
[----:B------:R-:W0:Y:S02]  /*1b30*/  @P0 LDC.64 R4, c[0x0][0x9e8] ;  /* 0x00027a00ff040b82 */ /* 0x000e240000000a00 */
[----:B0-----:R-:W-:-:S05]  /*1b40*/  @P0 IMAD.HI.U32 R4, R0, R4, RZ ;  /* 0x0000000400040227 */ /* 0x001fca00078e00ff */
[----:B------:R-:W-:-:S07]  /*1b50*/  @P0 SHF.R.U32.HI R0, RZ, R5, R4 ;  /* 0x00000005ff000219 */ /* 0x000fce0000011604 */
.L_x_8153:
[----:B------:R-:W-:Y:S05]  /*1b60*/  BSYNC B0 ;  /* 0x0000000000007941 */ /* 0x000fea0003800000 */
.L_x_8151:
[----:B------:R-:W-:-:S05]  /*1b70*/  IMAD R0, R0, R11, RZ ;  /* 0x0000000b00007224 */ /* 0x000fca00078e02ff */
[----:B------:R-:W-:-:S07]  /*1b80*/  VIMNMX R3, R3, R0, !PT ;  /* 0x0000000003037248 */ /* 0x000fce0007fe0100 */
.L_x_8150:
[----:B------:R-:W-:Y:S01]  /*1b90*/  SHF.R.S32.HI R0, RZ, 0x1f, R3 ;  /* 0x0000001fff007819 */ /* 0x000fe20000011403 */
[----:B------:R-:W-:Y:S01]  /*1ba0*/  BSSY B0, `(.L_x_8154) ;  /* 0x0000028000007945 */ /* 0x000fe20003800000 */
[----:B------:R-:W-:Y:S02]  /*1bb0*/  LOP3.LUT R223, R221, 0xff, RZ, 0xc0, !PT ;  /* 0x000000ffdddf7812 */ /* 0x000fe400078ec0ff */
[----:B------:R-:W-:Y:S02]  /*1bc0*/  LEA.HI R0, R0, R3, RZ, 0x7 ;  /* 0x0000000300007211 */ /* 0x000fe400078f38ff */
[----:B------:R-:W-:Y:S02]  /*1bd0*/  SHF.R.U32.HI R221, RZ, 0x10, R221 ;  /* 0x00000010ffdd7819 */ /* 0x000fe400000116dd */
[----:B------:R-:W-:-:S04]  /*1be0*/  SHF.R.S32.HI R0, RZ, 0x7, R0 ;  /* 0x00000007ff007819 */ /* 0x000fc80000011400 */
[----:B------:R-:W-:Y:S01]  /*1bf0*/  VIMNMX R9, RZ, R0, !PT ;  /* 0x00000000ff097248 */ /* 0x000fe20007fe0100 */
[----:B------:R-:W-:-:S03]  /*1c00*/  IMAD.MOV.U32 R0, RZ, RZ, RZ ;  /* 0x000000ffff007224 */ /* 0x000fc600078e00ff */
[----:B------:R-:W-:-:S13]  /*1c10*/  ISETP.GT.AND P0, PT, R8, R9, PT ;  /* 0x000000090800720c */ /* 0x000fda0003f04270 */
[----:B------:R-:W-:Y:S05]  /*1c20*/  @!P0 BRA `(.L_x_8155) ;  /* 0x00000000007c8947 */ /* 0x000fea0003800000 */
        /* <DEDUP_REMOVED lines=31> */
.L_x_8155:
[----:B------:R-:W-:Y:S05]  /*1e20*/  BSYNC B0 ;  /* 0x0000000000007941 */ /* 0x000fea0003800000 */
.L_x_8154:
        /* <DEDUP_REMOVED lines=36> */
.L_x_8158:
[----:B------:R-:W-:Y:S05]  /*2070*/  BSYNC B6 ;  /* 0x0000000000067941 */ /* 0x000fea0003800000 */
.L_x_8157:
        /* <DEDUP_REMOVED lines=20> */
.L_x_8160:
[----:B------:R-:W-:Y:S05]  /*21c0*/  BSYNC B6 ;  /* 0x0000000000067941 */ /* 0x000fea0003800000 */
.L_x_8159:
[----:B------:R-:W-:Y:S01]  /*21d0*/  ULDC.64 UR4, c[0x0][0x9f8] ;  /* 0x00027e0000047ab9 */ /* 0x000fe20000000a00 */
[----:B------:R-:W-:Y:S01]  /*21e0*/  IMAD.MOV.U32 R0, RZ, RZ, R31 ;  /* 0x000000ffff007224 */ /* 0x000fe200078e001f */
[----:B------:R-:W-:Y:S01]  /*21f0*/  ISETP.NE.U32.AND P0, PT, RZ, UR4, PT ;  /* 0x00000004ff007c0c */ /* 0x000fe2000bf05070 */
[----:B------:R-:W0:Y:S03]  /*2200*/  LDC R15, c[0x0][0x3f4] ;  /* 0x0000fd00ff0f7b82 */ /* 0x000e260000000800 */
[----:B------:R-:W-:-:S05]  /*2210*/  ISETP.NE.AND.EX P0, PT, RZ, UR5, PT, P0 ;  /* 0x00000005ff007c0c */ /* 0x000fca000bf05300 */
[----:B------:R-:W1:Y:S08]  /*2220*/  LDC.64 R28, c[0x0][0x3f8] ;  /* 0x0000fe00ff1c7b82 */ /* 0x000e700000000a00 */
[----:B------:R-:W2:Y:S08]  /*2230*/  @P0 LDC.64 R4, c[0x0][0x9f8] ;  /* 0x00027e00ff040b82 */ /* 0x000eb00000000a00 */
[----:B------:R-:W3:Y:S01]  /*2240*/  LDC.64 R34, c[0x0][0x408] ;  /* 0x00010200ff227b82 */ /* 0x000ee20000000a00 */
[----:B--2---:R-:W-:-:S05]  /*2250*/  @P0 IMAD.WIDE R4, R31, 0x4, R4 ;  /* 0x000000041f040825 */ /* 0x004fca00078e0204 */
[----:B------:R3:W2:Y:S01]  /*2260*/  @P0 LDG.E R0, desc[UR52][R4.64] ;  /* 0x0000003404000981 */ /* 0x0006a2000c1e1900 */
[----:B------:R-:W-:Y:S01]  /*2270*/  SHF.R.S32.HI R11, RZ, 0x1f, R188 ;  /* 0x0000001fff0b7819 */ /* 0x000fe200000114bc */
[-C--:B-1----:R-:W-:Y:S01]  /*2280*/  IMAD.WIDE.U32 R6, R188, R28.reuse, R22 ;  /* 0x0000001cbc067225 */ /* 0x082fe200078e0016 */
[----:B0-----:R-:W-:Y:S02]  /*2290*/  ISETP.GE.AND P0, PT, R16, R15, PT ;  /* 0x0000000f1000720c */ /* 0x001fe40003f06270 */
[----:B------:R-:W-:Y:S01]  /*22a0*/  SHF.R.U32.HI R36, RZ, 0x3, R209 ;  /* 0x00000003ff247819 */ /* 0x000fe200000116d1 */
[C---:B------:R-:W-:Y:S01]  /*22b0*/  IMAD R8, R11.reuse, R28, RZ ;  /* 0x0000001c0b087224 */ /* 0x040fe200078e02ff */
[----:B-----5:R-:W-:Y:S01]  /*22c0*/  SHF.R.S32.HI R13, RZ, 0x1f, R24 ;  /* 0x0000001fff0d7819 */ /* 0x020fe20000011418 */
[----:B------:R-:W-:Y:S01]  /*22d0*/  IMAD.MOV.U32 R80, RZ, RZ, R6 ;  /* 0x000000ffff507224 */ /* 0x000fe200078e0006 */
[----:B------:R-:W-:Y:S01]  /*22e0*/  SHF.R.U32.HI R30, RZ, 0x3, R205 ;  /* 0x00000003ff1e7819 */ /* 0x000fe200000116cd */
[-C--:B---3--:R-:W-:Y:S01]  /*22f0*/  IMAD R4, R11, R34.reuse, RZ ;  /* 0x000000220b047224 */ /* 0x088fe200078e02ff */
[----:B------:R-:W-:Y:S01]  /*2300*/  SEL R11, R15, RZ, P0 ;  /* 0x000000ff0f0b7207 */ /* 0x000fe20000000000 */
[----:B------:R-:W-:Y:S01]  /*2310*/  IMAD.WIDE.U32 R84, R188, R34, R22 ;  /* 0x00000022bc547225 */ /* 0x000fe200078e0016 */
[----:B------:R-:W-:-:S02]  /*2320*/  SHF.R.U32.HI R21, RZ, 0x3, R204 ;  /* 0x00000003ff157819 */ /* 0x000fc400000116cc */
[----:B------:R-:W-:Y:S01]  /*2330*/  SHF.R.U32.HI R20, RZ, 0x3, R203 ;  /* 0x00000003ff147819 */ /* 0x000fe200000116cb */
[----:B------:R-:W-:Y:S01]  /*2340*/  IMAD.IADD R11, R16, 0x1, R11 ;  /* 0x00000001100b7824 */ /* 0x000fe200078e020b */
[----:B------:R-:W-:Y:S01]  /*2350*/  SHF.L.U64.HI R31, R34, 0x7, R35 ;  /* 0x00000007221f7819 */ /* 0x000fe20000010223 */
[C---:B------:R-:W-:Y:S02]  /*2360*/  IMAD R87, R188.reuse, R35, R4 ;  /* 0x00000023bc577224 */ /* 0x040fe400078e0204 */
[----:B------:R-:W-:Y:S01]  /*2370*/  IMAD.WIDE.U32 R4, R188, R34, R16 ;  /* 0x00000022bc047225 */ /* 0x000fe200078e0010 */
[----:B------:R-:W-:-:S03]  /*2380*/  SHF.R.S32.HI R6, RZ, 0x1f, R11 ;  /* 0x0000001fff067819 */ /* 0x000fc6000001140b */
[----:B------:R-:W-:Y:S01]  /*2390*/  IMAD.MOV.U32 R86, RZ, RZ, R4 ;  /* 0x000000ffff567224 */ /* 0x000fe200078e0004 */
[----:B------:R-:W-:Y:S01]  /*23a0*/  LEA.HI R12, R6, R11, RZ, 0x3 ;  /* 0x0000000b060c7211 */ /* 0x000fe200078f18ff */
[----:B------:R-:W-:Y:S02]  /*23b0*/  IMAD.IADD R85, R85, 0x1, R87 ;  /* 0x0000000155557824 */ /* 0x000fe400078e0257 */
[----:B------:R-:W-:Y:S01]  /*23c0*/  IMAD.IADD R87, R87, 0x1, R5 ;  /* 0x0000000157577824 */ /* 0x000fe200078e0205 */
[----:B------:R-:W-:Y:S01]  /*23d0*/  LOP3.LUT R4, R209, 0x38, R12, 0xf8, !PT ;  /* 0x00000038d1047812 */ /* 0x000fe200078ef80c */
[----:B------:R-:W-:Y:S01]  /*23e0*/  IMAD R83, R188, R29, R8 ;  /* 0x0000001dbc537224 */ /* 0x000fe200078e0208 */
[----:B------:R-:W-:Y:S01]  /*23f0*/  LEA.HI R5, R6, R11, RZ, 0x6 ;  /* 0x0000000b06057211 */ /* 0x000fe200078f30ff */
[----:B------:R-:W-:Y:S01]  /*2400*/  IMAD.WIDE.U32 R8, R188, R28, R16 ;  /* 0x0000001cbc087225 */ /* 0x000fe200078e0010 */
[----:B------:R-:W-:Y:S02]  /*2410*/  LOP3.LUT R4, R4, R36, RZ, 0x3c, !PT ;  /* 0x0000002404047212 */ /* 0x000fe400078e3cff */
[----:B------:R-:W0:Y:S01]  /*2420*/  S2R R36, SR_TID.X ;  /* 0x0000000000247919 */ /* 0x000e220000002100 */
[----:B------:R-:W-:Y:S01]  /*2430*/  IMAD.SHL.U32 R5, R5, 0x80, RZ ;  /* 0x0000008005057824 */ /* 0x000fe200078e00ff */
[----:B------:R-:W-:Y:S01]  /*2440*/  LOP3.LUT R6, R205, 0x38, R12, 0xf8, !PT ;  /* 0x00000038cd067812 */ /* 0x000fe200078ef80c */
[----:B------:R-:W-:Y:S01]  /*2450*/  IMAD.IADD R81, R7, 0x1, R83 ;  /* 0x0000000107517824 */ /* 0x000fe200078e0253 */
[----:B------:R-:W-:Y:S01]  /*2460*/  LOP3.LUT R76, R12, 0xfffffff8, RZ, 0xc0, !PT ;  /* 0xfffffff80c4c7812 */ /* 0x000fe200078ec0ff */
[----:B------:R-:W-:Y:S01]  /*2470*/  IMAD.MOV.U32 R82, RZ, RZ, R8 ;  /* 0x000000ffff527224 */ /* 0x000fe200078e0008 */
[--C-:B------:R-:W-:Y:S01]  /*2480*/  LOP3.LUT R8, R204, 0x38, R12.reuse, 0xf8, !PT ;  /* 0x00000038cc087812 */ /* 0x100fe200078ef80c */
[----:B------:R-:W-:Y:S01]  /*2490*/  IMAD.IADD R83, R83, 0x1, R9 ;  /* 0x0000000153537824 */ /* 0x000fe200078e0209 */
[----:B------:R-:W-:Y:S01]  /*24a0*/  LOP3.LUT R9, R203, 0x38, R12, 0xf8, !PT ;  /* 0x00000038cb097812 */ /* 0x000fe200078ef80c */
[----:B------:R-:W-:Y:S01]  /*24b0*/  IMAD R10, R13, R28, RZ ;  /* 0x0000001c0d0a7224 */ /* 0x000fe200078e02ff */
[----:B------:R-:W-:Y:S01]  /*24c0*/  LOP3.LUT R7, R5, 0xffffe000, RZ, 0xc0, !PT ;  /* 0xffffe00005077812 */ /* 0x000fe200078ec0ff */
[----:B------:R-:W-:Y:S01]  /*24d0*/  IMAD R13, R13, R34, RZ ;  /* 0x000000220d0d7224 */ /* 0x000fe200078e02ff */
[----:B------:R-:W-:Y:S01]  /*24e0*/  LOP3.LUT R5, R6, R30, RZ, 0x3c, !PT ;  /* 0x0000001e06057212 */ /* 0x000fe200078e3cff */
[----:B------:R-:W-:Y:S01]  /*24f0*/  IMAD R39, R24, R29, R10 ;  /* 0x0000001d18277224 */ /* 0x000fe200078e020a */
[----:B------:R-:W-:Y:S01]  /*2500*/  LOP3.LUT R6, R8, R21, RZ, 0x3c, !PT ;  /* 0x0000001508067212 */ /* 0x000fe200078e3cff */
[----:B------:R-:W-:Y:S01]  /*2510*/  IMAD.WIDE.U32 R80, R24, R28, R80 ;  /* 0x0000001c18507225 */ /* 0x000fe200078e0050 */
[----:B------:R-:W-:-:S02]  /*2520*/  LOP3.LUT R9, R9, R20, RZ, 0x3c, !PT ;  /* 0x0000001409097212 */ /* 0x000fc400078e3cff */
[-C--:B------:R-:W-:Y:S01]  /*2530*/  IADD3 R4, R4, R7.reuse, R213 ;  /* 0x0000000704047210 */ /* 0x080fe20007ffe0d5 */
[----:B------:R-:W-:Y:S01]  /*2540*/  IMAD.WIDE.U32 R82, R24, R28, R82 ;  /* 0x0000001c18527225 */ /* 0x000fe200078e0052 */
[-C--:B------:R-:W-:Y:S02]  /*2550*/  IADD3 R5, R5, R7.reuse, R212 ;  /* 0x0000000705057210 */ /* 0x080fe40007ffe0d4 */
[----:B------:R-:W-:Y:S01]  /*2560*/  IADD3 R6, R6, R7, R211 ;  /* 0x0000000706067210 */ /* 0x000fe20007ffe0d3 */
[C---:B------:R-:W-:Y:S01]  /*2570*/  IMAD R13, R24.reuse, R35, R13 ;  /* 0x00000023180d7224 */ /* 0x040fe200078e020d */
[----:B------:R-:W-:Y:S01]  /*2580*/  IADD3 R7, R9, R7, R210 ;  /* 0x0000000709077210 */ /* 0x000fe20007ffe0d2 */
[-C--:B------:R-:W-:Y:S01]  /*2590*/  IMAD.WIDE.U32 R84, R24, R34.reuse, R84 ;  /* 0x0000002218547225 */ /* 0x080fe200078e0054 */
[C-C-:B------:R-:W-:Y:S02]  /*25a0*/  SHF.L.U64.HI R8, R28.reuse, 0x5, R29.reuse ;  /* 0x000000051c087819 */ /* 0x140fe4000001021d */
[----:B------:R-:W-:Y:S01]  /*25b0*/  SHF.L.U64.HI R9, R28, 0x6, R29 ;  /* 0x000000061c097819 */ /* 0x000fe2000001021d */
[----:B------:R-:W-:Y:S01]  /*25c0*/  IMAD.WIDE.U32 R86, R24, R34, R86 ;  /* 0x0000002218567225 */ /* 0x000fe200078e0056 */
[----:B------:R-:W-:-:S02]  /*25d0*/  SHF.L.U64.HI R10, R28, 0x7, R29 ;  /* 0x000000071c0a7819 */ /* 0x000fc4000001021d */
[----:B0-----:R-:W-:Y:S01]  /*25e0*/  SHF.R.U32.HI R36, RZ, 0x7, R36 ;  /* 0x00000007ff247819 */ /* 0x001fe20000011624 */
[----:B------:R-:W-:Y:S01]  /*25f0*/  IMAD.IADD R3, R32, 0x1, R33 ;  /* 0x0000000120037824 */ /* 0x000fe200078e0221 */
[--C-:B------:R-:W-:Y:S01]  /*2600*/  SHF.L.U64.HI R29, R34, 0x5, R35.reuse ;  /* 0x00000005221d7819 */ /* 0x100fe20000010223 */
[----:B------:R-:W-:Y:S01]  /*2610*/  IMAD.SHL.U32 R20, R28, 0x20, RZ ;  /* 0x000000201c147824 */ /* 0x000fe200078e00ff */
[----:B------:R-:W-:Y:S01]  /*2620*/  ISETP.NE.AND P6, PT, R36, 0x1, PT ;  /* 0x000000012400780c */ /* 0x000fe20003fc5270 */
[----:B------:R-:W-:Y:S01]  /*2630*/  IMAD.SHL.U32 R21, R28, 0x40, RZ ;  /* 0x000000401c157824 */ /* 0x000fe200078e00ff */
[C---:B------:R-:W-:Y:S01]  /*2640*/  SHF.L.U64.HI R30, R34.reuse, 0x6, R35 ;  /* 0x00000006221e7819 */ /* 0x040fe20000010223 */
[C---:B------:R-:W-:Y:S01]  /*2650*/  IMAD.SHL.U32 R32, R34.reuse, 0x20, RZ ;  /* 0x0000002022207824 */ /* 0x040fe200078e00ff */
[----:B------:R-:W-:Y:S01]  /*2660*/  SHF.R.S32.HI R79, RZ, 0x3, R12 ;  /* 0x00000003ff4f7819 */ /* 0x000fe2000001140c */
[----:B------:R-:W-:Y:S01]  /*2670*/  IMAD.SHL.U32 R33, R34, 0x40, RZ ;  /* 0x0000004022217824 */ /* 0x000fe200078e00ff */
[----:B------:R-:W-:Y:S01]  /*2680*/  SHF.R.S32.HI R88, RZ, 0x1f, R76 ;  /* 0x0000001fff587819 */ /* 0x000fe2000001144c */
[----:B------:R-:W-:-:S02]  /*2690*/  VIADD R92, R36, 0x8 ;  /* 0x00000008245c7836 */ /* 0x000fc40000000000 */
[----:B------:R-:W-:Y:S02]  /*26a0*/  IMAD.IADD R38, R81, 0x1, R39 ;  /* 0x0000000151267824 */ /* 0x000fe400078e0227 */
[----:B------:R-:W-:Y:S02]  /*26b0*/  IMAD.SHL.U32 R28, R28, 0x80, RZ ;  /* 0x000000801c1c7824 */ /* 0x000fe400078e00ff */
[----:B------:R-:W-:Y:S05]  /*26c0*/  @!P6 WARPSYNC.ALL ;  /* 0x000000000000e948 */ /* 0x000fea0003800000 */
[----:B------:R-:W-:Y:S01]  /*26d0*/  ULDC UR4, c[0x0][0x2f4] ;  /* 0x0000bd0000047ab9 */ /* 0x000fe20000000800 */
[----:B------:R-:W-:Y:S01]  /*26e0*/  IMAD.SHL.U32 R34, R34, 0x80, RZ ;  /* 0x0000008022227824 */ /* 0x000fe200078e00ff */
[----:B------:R-:W-:Y:S01]  /*26f0*/  ISETP.GE.AND P1, PT, R16, UR4, PT ;  /* 0x0000000410007c0c */ /* 0x000fe2000bf26270 */
[----:B------:R-:W-:Y:S01]  /*2700*/  IMAD R35, R220, 0x20, R188 ;  /* 0x00000020dc237824 */ /* 0x000fe200078e02bc */
[----:B------:R-:W-:Y:S01]  /*2710*/  @!P6 BAR.SYNC.DEFER_BLOCKING 0x9, 0x100 ;  /* 0x024400000000eb1d */ /* 0x000fe20000010000 */
[----:B------:R-:W-:Y:S01]  /*2720*/  IMAD.SHL.U32 R36, R15, 0x2, RZ ;  /* 0x000000020f247824 */ /* 0x000fe200078e00ff */
[----:B------:R-:W-:Y:S01]  /*2730*/  ISETP.GE.AND P2, PT, R2, UR4, PT ;  /* 0x0000000402007c0c */ /* 0x000fe2000bf46270 */
[----:B------:R-:W-:-:S02]  /*2740*/  IMAD.IADD R39, R39, 0x1, R83 ;  /* 0x0000000127277824 */ /* 0x000fc400078e0253 */
[----:B------:R-:W-:Y:S02]  /*2750*/  IMAD.IADD R77, R85, 0x1, R13 ;  /* 0x00000001554d7824 */ /* 0x000fe400078e020d */
[----:B------:R-:W-:Y:S01]  /*2760*/  IMAD.IADD R78, R13, 0x1, R87 ;  /* 0x000000010d4e7824 */ /* 0x000fe200078e0257 */
[----:B--2---:R-:W-:-:S07]  /*2770*/  SHF.R.S32.HI R37, RZ, 0x1f, R0 ;  /* 0x0000001fff257819 */ /* 0x004fce0000011400 */
.L_x_8258:
[----:B------:R-:W0:Y:S01]  /*2780*/  LDC R98, c[0x0][0x430] ;  /* 0x00010c00ff627b82 */ /* 0x000e220000000800 */
[----:B------:R-:W-:Y:S02]  /*2790*/  VIADD R42, R27, 0xffffffff ;  /* 0xffffffff1b2a7836 */ /* 0x000fe40000000000 */
[----:B------:R-:W-:Y:S02]  /*27a0*/  IMAD.MOV.U32 R99, RZ, RZ, RZ ;  /* 0x000000ffff637224 */ /* 0x000fe400078e00ff */
[----:B------:R-:W-:-:S03]  /*27b0*/  IMAD R12, R42, 0x80, R35 ;  /* 0x000000802a0c7824 */ /* 0x000fc600078e0223 */
[----:B-1----:R-:W1:Y:S01]  /*27c0*/  LDC R102, c[0x0][0x3f4] ;  /* 0x0000fd00ff667b82 */ /* 0x002e620000000800 */
[----:B------:R-:W-:Y:S01]  /*27d0*/  IMAD.IADD R43, R3, 0x1, R12 ;  /* 0x00000001032b7824 */ /* 0x000fe200078e020c */
[----:B------:R-:W-:-:S03]  /*27e0*/  ISETP.GE.AND P3, PT, R12, R25, PT ;  /* 0x000000190c00720c */ /* 0x000fc60003f66270 */
[----:B---3--:R-:W-:Y:S01]  /*27f0*/  IMAD.MOV.U32 R11, RZ, RZ, R43 ;  /* 0x000000ffff0b7224 */ /* 0x008fe200078e002b */
[----:B------:R-:W-:Y:S02]  /*2800*/  ISETP.GT.OR P3, PT, R35, 0x7f, P3 ;  /* 0x0000007f2300780c */ /* 0x000fe40001f64670 */
[----:B0-----:R-:W-:-:S11]  /*2810*/  ISETP.NE.AND P4, PT, R98, 0x1, PT ;  /* 0x000000016200780c */ /* 0x001fd60003f85270 */
[----:B------:R-:W0:Y:S08]  /*2820*/  @!P3 LDC.64 R40, c[0x0][0x428] ;  /* 0x00010a00ff28bb82 */ /* 0x000e300000000a00 */
[----:B--2---:R-:W2:Y:S08]  /*2830*/  @!P3 LDC.64 R12, c[0x0][0x418] ;  /* 0x00010600ff0cbb82 */ /* 0x004eb00000000a00 */
[----:B------:R-:W3:Y:S08]  /*2840*/  @P4 LDC R14, c[0x0][0x434] ;  /* 0x00010d00ff0e4b82 */ /* 0x000ef00000000800 */
[----:B----4-:R-:W4:Y:S01]  /*2850*/  @P4 LDC R15, c[0x0][0x438] ;  /* 0x00010e00ff0f4b82 */ /* 0x010f220000000800 */
        /* <DEDUP_REMOVED lines=8> */
[----:B--2---:R-:W-:-:S04]  /*28e0*/  @!P3 LEA R12, P4, R14, R12, 0x2 ;  /* 0x0000000c0e0cb211 */ /* 0x004fc800078810ff */
[----:B------:R-:W-:-:S05]  /*28f0*/  @!P3 LEA.HI.X R13, R14, R13, R15, 0x2, P4 ;  /* 0x0000000d0e0db211 */ /* 0x000fca00020f140f */
[----:B------:R0:W5:Y:S01]  /*2900*/  @!P3 LDG.E R99, desc[UR52][R12.64] ;  /* 0x000000340c63b981 */ /* 0x000162000c1e1900 */
[----:B-1----:R-:W-:Y:S01]  /*2910*/  ISETP.GE.AND P3, PT, R102, 0x1, PT ;  /* 0x000000016600780c */ /* 0x002fe20003f66270 */
[----:B------:R-:W-:Y:S01]  /*2920*/  IMAD.MOV R11, RZ, RZ, -R11 ;  /* 0x000000ffff0b7224 */ /* 0x000fe200078e0a0b */
[----:B------:R-:W-:Y:S01]  /*2930*/  ISETP.GT.AND P4, PT, R42, R26, PT ;  /* 0x0000001a2a00720c */ /* 0x000fe20003f84270 */
[----:B------:R-:W-:Y:S01]  /*2940*/  IMAD R91, R19, 0x4000, R219 ;  /* 0x00004000135b7824 */ /* 0x000fe200078e02db */
[----:B------:R-:W-:Y:S05]  /*2950*/  YIELD ;  /* 0x0000000000007946 */ /* 0x000fea0003800000 */
[----:B------:R-:W-:Y:S01]  /*2960*/  BSSY B0, `(.L_x_8161) ;  /* 0x00005d8000007945 */ /* 0x000fe20003800000 */
[----:B------:R-:W-:Y:S01]  /*2970*/  IMAD R98, R98, R11, R43 ;  /* 0x0000000b62627224 */ /* 0x000fe200078e022b */
[----:B------:R-:W-:Y:S01]  /*2980*/  P2R R90, PR, RZ, 0x10 ;  /* 0x00000010ff5a7803 */ /* 0x000fe20000000000 */
[----:B------:R-:W-:-:S02]  /*2990*/  IMAD R91, R91, 0x2, R18 ;  /* 0x000000025b5b7824 */ /* 0x000fc400078e0212 */
[----:B------:R-:W-:Y:S01]  /*29a0*/  IMAD.MOV.U32 R27, RZ, RZ, R42 ;  /* 0x000000ffff1b7224 */ /* 0x000fe200078e002a */
[----:B0-----:R-:W-:Y:S06]  /*29b0*/  @!P3 BRA `(.L_x_8162) ;  /* 0x0000005400a4b947 */ /* 0x001fec0003800000 */
[----:B------:R-:W-:Y:S01]  /*29c0*/  SHF.R.S32.HI R97, RZ, 0x1f, R98 ;  /* 0x0000001fff617819 */ /* 0x000fe20000011462 */
[----:B------:R-:W-:Y:S01]  /*29d0*/  ULDC.64 UR4, c[0x0][0x300] ;  /* 0x0000c00000047ab9 */ /* 0x000fe20000000a00 */
[----:B-----5:R-:W-:Y:S01]  /*29e0*/  SHF.R.S32.HI R96, RZ, 0x1f, R99 ;  /* 0x0000001fff607819 */ /* 0x020fe20000011463 */
[C---:B------:R-:W-:Y:S01]  /*29f0*/  IMAD.WIDE.U32 R12, R98.reuse, UR4, RZ ;  /* 0x00000004620c7c25 */ /* 0x040fe2000f8e00ff */
        /* <DEDUP_REMOVED lines=57> */
.L_x_8165:
[----:B------:R-:W-:Y:S05]  /*2d90*/  BSYNC B1 ;  /* 0x0000000000017941 */ /* 0x000fea0003800000 */
.L_x_8164:
        /* <DEDUP_REMOVED lines=15> */
[----:B------:R-:W-:Y:S01]  /*2e90*/  P2R R130, PR, RZ, 0x8 ;  /* 0x00000008ff827803 */ /* 0x000fe20000000000 */
[----:B------:R-:W-:Y:S01]  /*2ea0*/  IMAD.MOV.U32 R43, RZ, RZ, R71 ;  /* 0x000000ffff2b7224 */ /* 0x000fe200078e0047 */
[----:B------:R-:W-:-:S02]  /*2eb0*/  PRMT R122, R40, 0x7610, R122 ;  /* 0x00007610287a7816 */ /* 0x000fc4000000007a */
[----:B------:R-:W-:Y:S02]  /*2ec0*/  CS2R R58, SRZ ;  /* 0x00000000003a7805 */ /* 0x000fe4000001ff00 */
[----:B------:R-:W-:Y:S02]  /*2ed0*/  PRMT R123, R41, 0x7610, R123 ;  /* 0x00007610297b7816 */ /* 0x000fe4000000007b */
[----:B------:R-:W-:Y:S02]  /*2ee0*/  CS2R R62, SRZ ;  /* 0x00000000003e7805 */ /* 0x000fe4000001ff00 */
[----:B------:R-:W-:Y:S02]  /*2ef0*/  PRMT R135, R42, 0x7610, R135 ;  /* 0x000076102a877816 */ /* 0x000fe40000000087 */
[----:B------:R-:W-:Y:S01]  /*2f00*/  PRMT R136, R43, 0x7610, R136 ;  /* 0x000076102b887816 */ /* 0x000fe20000000088 */
        /* <DEDUP_REMOVED lines=21> */
.L_x_8167:
[----:B------:R-:W-:Y:S05]  /*3060*/  BSYNC B1 ;  /* 0x0000000000017941 */ /* 0x000fea0003800000 */
.L_x_8166:
        /* <DEDUP_REMOVED lines=23> */
[----:B------:R-:W-:-:S02]  /*31e0*/  CS2R R54, SRZ ;  /* 0x0000000000367805 */ /* 0x000fc4000001ff00 */
        /* <DEDUP_REMOVED lines=24> */
.L_x_8169:
[----:B------:R-:W-:Y:S05]  /*3370*/  BSYNC B1 ;  /* 0x0000000000017941 */ /* 0x000fea0003800000 */
.L_x_8168:
        /* <DEDUP_REMOVED lines=32> */
.L_x_8171:
[----:B------:R-:W-:Y:S05]  /*3580*/  BSYNC B1 ;  /* 0x0000000000017941 */ /* 0x000fea0003800000 */
.L_x_8170:
[----:B-----5:R-:W-:Y:S01]  /*3590*/  IMAD.MOV.U32 R11, RZ, RZ, R48 ;  /* 0x000000ffff0b7224 */ /* 0x020fe200078e0030 */
[----:B------:R-:W-:Y:S01]  /*35a0*/  UISETP.NE.AND UP0, UPT, UR39, 0x3, UPT ;  /* 0x000000032700788c */ /* 0x000fe2000bf05270 */
[----:B0-----:R-:W-:Y:S02]  /*35b0*/  IMAD.MOV.U32 R12, RZ, RZ, R49 ;  /* 0x000000ffff0c7224 */ /* 0x001fe400078e0031 */
        /* <DEDUP_REMOVED lines=33> */
.L_x_8172:
[----:B------:R-:W-:Y:S01]  /*37d0*/  IMAD R89, R19, 0x8, R18 ;  /* 0x0000000813597824 */ /* 0x000fe200078e0212 */
[----:B------:R-:W-:Y:S01]  /*37e0*/  SHF.L.U32 R100, R199, 0x1f, RZ ;  /* 0x0000001fc7647819 */ /* 0x000fe200000006ff */
[----:B------:R-:W-:Y:S03]  /*37f0*/  BSSY B1, `(.L_x_8173) ;  /* 0x0000003000017945 */ /* 0x000fe60003800000 */
[----:B------:R-:W0:Y:S02]  /*3800*/  SYNCS.PHASECHK.TRANS64.TRYWAIT P6, [R89+URZ+0x28890], R100 ;  /* 0x02889064590075a7 */ /* 0x000e2400080c017f */
[----:B0-----:R-:W-:Y:S05]  /*3810*/  @!P6 BRA `(.L_x_8174) ;  /* 0x00000234001ce947 */ /* 0x001fea0003800000 */
.L_x_8580:
[----:B------:R-:W-:Y:S05]  /*3820*/  BSYNC B1 ;  /* 0x0000000000017941 */ /* 0x000fea0003800000 */
.L_x_8173:
[----:B------:R-:W-:-:S03]  /*3830*/  UMOV UR4, 0xffffffff ;  /* 0xffffffff00047882 */ /* 0x000fc60000000000 */
[----:B------:R-:W-:Y:S05]  /*3840*/  BRA.DIV UR4, `(.L_x_8175) ;  /* 0x0000023604247947 */ /* 0x000fea000b800000 */
[----:B------:R1:W2:Y:S04]  /*3850*/  SHFL.IDX PT, R75, R101, RZ, 0x181f ;  /* 0x00181fff654b7589 */ /* 0x0002a800000e0000 */
[----:B------:R1:W3:Y:S02]  /*3860*/  SHFL.IDX PT, R103, R106, RZ, 0x181f ;  /* 0x00181fff6a677589 */ /* 0x0002e400000e0000 */
.L_x_8584:
        /* <DEDUP_REMOVED lines=57> */
.L_x_8181:
[----:B------:R-:W-:Y:S05]  /*3c00*/  BSYNC B3 ;  /* 0x0000000000037941 */ /* 0x000fea0003800000 */
.L_x_8180:
[----:B0-----:R4:W-:Y:S02]  /*3c10*/  ST.E.128 desc[UR52][R72.64], R12 ;  /* 0x0000000c48007985 */ /* 0x0019e4000c101d34 */
.L_x_8179:
[----:B------:R-:W-:Y:S05]  /*3c20*/  BSYNC B2 ;  /* 0x0000000000027941 */ /* 0x000fea0003800000 */
.L_x_8178:
        /* <DEDUP_REMOVED lines=13> */
[----:B------:R-:W-:Y:S01]  /*3d00*/  PRMT R122, R122, 0x5410, R11 ;  /* 0x000054107a7a7816 */ /* 0x000fe2000000000b */
[----:B------:R-:W-:Y:S01]  /*3d10*/  IMAD.U32 R11, R12, 0x10000, RZ ;  /* 0x000100000c0b7824 */ /* 0x000fe200078e00ff */
[----:B------:R-:W-:-:S02]  /*3d20*/  PRMT R123, R123, 0x5410, R70 ;  /* 0x000054107b7b7816 */ /* 0x000fc40000000046 */
[----:B------:R-:W-:Y:S01]  /*3d30*/  LOP3.LUT R65, R14, 0xffff0000, RZ, 0xc0, !PT ;  /* 0xffff00000e417812 */ /* 0x000fe200078ec0ff */
[----:B------:R-:W-:Y:S01]  /*3d40*/  IMAD.U32 R14, R13, 0x10000, RZ ;  /* 0x000100000d0e7824 */ /* 0x000fe200078e00ff */
        /* <DEDUP_REMOVED lines=35> */
.L_x_8183:
[----:B------:R-:W-:Y:S05]  /*3f80*/  BSYNC B2 ;  /* 0x0000000000027941 */ /* 0x000fea0003800000 */
.L_x_8182:
[----:B0-----:R0:W-:Y:S02]  /*3f90*/  ST.E.128 desc[UR52][R68.64], R12 ;  /* 0x0000000c44007985 */ /* 0x0011e4000c101d34 */
.L_x_8177:
[----:B------:R-:W-:Y:S05]  /*3fa0*/  BSYNC B1 ;  /* 0x0000000000017941 */ /* 0x000fea0003800000 */
.L_x_8176:
[----:B------:R-:W-:-:S03]  /*3fb0*/  UMOV UR4, 0xffffffff ;  /* 0xffffffff00047882 */ /* 0x000fc60000000000 */
[----:B------:R-:W-:Y:S05]  /*3fc0*/  BRA.DIV UR4, `(.L_x_8184) ;  /* 0x0000022e04907947 */ /* 0x000fea000b800000 */
[----:B------:R1:W1:Y:S04]  /*3fd0*/  SHFL.IDX PT, R67, R101, 0x1, 0x181f ;  /* 0x00381f0065437f89 */ /* 0x00026800000e0000 */
[----:B0-----:R0:W0:Y:S02]  /*3fe0*/  SHFL.IDX PT, R69, R106, 0x1, 0x181f ;  /* 0x00381f006a457f89 */ /* 0x00102400000e0000 */
.L_x_8588:
[----:B------:R-:W-:Y:S01]  /*3ff0*/  ISETP.NE.AND P6, PT, R130, RZ, PT ;  /* 0x000000ff8200720c */ /* 0x000fe20003fc5270 */
[----:B------:R-:W-:-:S12]  /*4000*/  BSSY B1, `(.L_x_8185) ;  /* 0x0000072000017945 */ /* 0x000fd80003800000 */
[----:B------:R-:W-:Y:S05]  /*4010*/  @P6 BRA `(.L_x_8186) ;  /* 0x0000000400c06947 */ /* 0x000fea0003800000 */
[----:B------:R-:W-:Y:S04]  /*4020*/  BSSY B2, `(.L_x_8187) ;  /* 0x0000038000027945 */ /* 0x000fe80003800000 */
[----:B------:R-:W-:Y:S05]  /*4030*/  @P1 BRA `(.L_x_8188) ;  /* 0x0000000000d81947 */ /* 0x000fea0003800000 */
[----:B----4-:R4:W2:Y:S01]  /*4040*/  LDS.128 R12, [R91+0x19400] ;  /* 0x019400005b0c7984 */ /* 0x0108a20000000c00 */
[C---:B0-----:R-:W-:Y:S01]  /*4050*/  LEA R64, P6, R16.reuse, R69, 0x1 ;  /* 0x0000004510407211 */ /* 0x041fe200078c08ff */
[----:B------:R-:W-:Y:S03]  /*4060*/  BSSY B3, `(.L_x_8189) ;  /* 0x0000032000037945 */ /* 0x000fe60003800000 */
[----:B-1----:R-:W-:Y:S02]  /*4070*/  LEA.HI.X R65, R16, R67, R17, 0x1, P6 ;  /* 0x0000004310417211 */ /* 0x002fe400030f0c11 */
[----:B------:R-:W-:-:S13]  /*4080*/  ISETP.GE.AND P6, PT, R22, R102, PT ;  /* 0x000000661600720c */ /* 0x000fda0003fc6270 */
[----:B----4-:R-:W-:Y:S05]  /*4090*/  @P6 BRA `(.L_x_8190) ;  /* 0x0000000000b86947 */ /* 0x010fea0003800000 */
[----:B------:R-:W-:Y:S02]  /*40a0*/  SHF.R.U64 R11, R62, 0x10, R63 ;  /* 0x000000103e0b7819 */ /* 0x000fe4000000123f */
[----:B------:R-:W-:Y:S01]  /*40b0*/  SHF.R.U64 R71, R60, 0x10, R61 ;  /* 0x000000103c477819 */ /* 0x000fe2000000123d */
[----:B--2---:R-:W-:Y:S01]  /*40c0*/  IMAD.U32 R60, R14, 0x10000, RZ ;  /* 0x000100000e3c7824 */ /* 0x004fe200078e00ff */
[----:B------:R-:W-:Y:S02]  /*40d0*/  SHF.R.U32.HI R66, RZ, 0x10, R63 ;  /* 0x00000010ff427819 */ /* 0x000fe4000001163f */
[----:B------:R-:W-:Y:S02]  /*40e0*/  SHF.R.U32.HI R68, RZ, 0x10, R61 ;  /* 0x00000010ff447819 */ /* 0x000fe4000001163d */
[----:B------:R-:W-:Y:S01]  /*40f0*/  PRMT R118, R118, 0x5410, R11 ;  /* 0x0000541076767816 */ /* 0x000fe2000000000b */
[----:B------:R-:W-:Y:S01]  /*4100*/  IMAD.U32 R11, R12, 0x10000, RZ ;  /* 0x000100000c0b7824 */ /* 0x000fe200078e00ff */
[----:B------:R-:W-:-:S02]  /*4110*/  PRMT R116, R116, 0x5410, R71 ;  /* 0x0000541074747816 */ /* 0x000fc40000000047 */
[----:B------:R-:W-:Y:S02]  /*4120*/  PRMT R119, R119, 0x5410, R66 ;  /* 0x0000541077777816 */ /* 0x000fe40000000042 */
        /* <DEDUP_REMOVED lines=8> */
[----:B------:R-:W-:Y:S01]  /*41b0*/  FMUL.FTZ R73, R61, R70 ;  /* 0x000000463d497220 */ /* 0x000fe20000410000 */
[----:B------:R-:W-:Y:S01]  /*41c0*/  LOP3.LUT R62, R15, 0xffff0000, RZ, 0xc0, !PT ;  /* 0xffff00000f3e7812 */ /* 0x000fe200078ec0ff */
[C---:B------:R-:W-:Y:S01]  /*41d0*/  FMUL.FTZ R71, R13.reuse, R68 ;  /* 0x000000440d477220 */ /* 0x040fe20000410000 */
[----:B------:R-:W-:Y:S01]  /*41e0*/  LOP3.LUT R12, R12, 0xffff0000, RZ, 0xc0, !PT ;  /* 0xffff00000c0c7812 */ /* 0x000fe200078ec0ff */
[----:B------:R-:W-:Y:S01]  /*41f0*/  FMUL.FTZ R13, R13, R63 ;  /* 0x0000003f0d0d7220 */ /* 0x000fe20000410000 */
[----:B------:R-:W-:Y:S01]  /*4200*/  LOP3.LUT R119, R119, 0xffff0000, RZ, 0xc0, !PT ;  /* 0xffff000077777812 */ /* 0x000fe200078ec0ff */
[----:B------:R-:W-:Y:S01]  /*4210*/  FMUL.FTZ R61, R61, R66 ;  /* 0x000000423d3d7220 */ /* 0x000fe20000410000 */
[----:B------:R-:W-:Y:S01]  /*4220*/  LOP3.LUT R117, R117, 0xffff0000, RZ, 0xc0, !PT ;  /* 0xffff000075757812 */ /* 0x000fe200078ec0ff */
[----:B------:R-:W-:-:S02]  /*4230*/  IMAD.U32 R118, R118, 0x10000, RZ ;  /* 0x0001000076767824 */ /* 0x000fc400078e00ff */
[----:B------:R-:W-:Y:S01]  /*4240*/  FFMA.FTZ R71, R14, R63, -R71 ;  /* 0x0000003f0e477223 */ /* 0x000fe20000010847 */
[----:B------:R-:W-:Y:S02]  /*4250*/  IMAD.U32 R116, R116, 0x10000, RZ ;  /* 0x0001000074747824 */ /* 0x000fe400078e00ff */
        /* <DEDUP_REMOVED lines=18> */
.L_x_8190:
[----:B------:R-:W-:Y:S05]  /*4380*/  BSYNC B3 ;  /* 0x0000000000037941 */ /* 0x000fea0003800000 */
.L_x_8189:
[----:B--2---:R0:W-:Y:S02]  /*4390*/  ST.E.128 desc[UR52][R64.64], R12 ;  /* 0x0000000c40007985 */ /* 0x0041e4000c101d34 */
.L_x_8188:
[----:B------:R-:W-:Y:S05]  /*43a0*/  BSYNC B2 ;  /* 0x0000000000027941 */ /* 0x000fea0003800000 */
.L_x_8187:
[----:B------:R-:W-:Y:S05]  /*43b0*/  @P2 BRA `(.L_x_8186) ;  /* 0x0000000000d82947 */ /* 0x000fea0003800000 */
        /* <DEDUP_REMOVED lines=52> */
.L_x_8192:
[----:B------:R-:W-:Y:S05]  /*4700*/  BSYNC B2 ;  /* 0x0000000000027941 */ /* 0x000fea0003800000 */
.L_x_8191:
[----:B----4-:R0:W-:Y:S02]  /*4710*/  ST.E.128 desc[UR52][R60.64], R12 ;  /* 0x0000000c3c007985 */ /* 0x0101e4000c101d34 */
.L_x_8186:
[----:B------:R-:W-:Y:S05]  /*4720*/  BSYNC B1 ;  /* 0x0000000000017941 */ /* 0x000fea0003800000 */
.L_x_8185:
[----:B------:R-:W-:-:S03]  /*4730*/  UMOV UR4, 0xffffffff ;  /* 0xffffffff00047882 */ /* 0x000fc60000000000 */
[----:B------:R-:W-:Y:S05]  /*4740*/  BRA.DIV UR4, `(.L_x_8193) ;  /* 0x0000022604fc7947 */ /* 0x000fea000b800000 */
[----:B------:R1:W1:Y:S04]  /*4750*/  SHFL.IDX PT, R59, R101, 0x2, 0x181f ;  /* 0x00581f00653b7f89 */ /* 0x00026800000e0000 */
[----:B0-----:R0:W0:Y:S02]  /*4760*/  SHFL.IDX PT, R61, R106, 0x2, 0x181f ;  /* 0x00581f006a3d7f89 */ /* 0x00102400000e0000 */
.L_x_8592:
[----:B------:R-:W-:Y:S04]  /*4770*/  BSSY B1, `(.L_x_8194) ;  /* 0x0000072000017945 */ /* 0x000fe80003800000 */
        /* <DEDUP_REMOVED lines=14> */
[----:B------:R-:W-:Y:S02]  /*4860*/  PRMT R131, R131, 0x5410, R58 ;  /* 0x0000541083837816 */ /* 0x000fe4000000003a */
[----:B------:R-:W-:Y:S01]  /*4870*/  PRMT R128, R128, 0x5410, R11 ;  /* 0x0000541080807816 */ /* 0x000fe2000000000b */
[----:B------:R-:W-:Y:S01]  /*4880*/  IMAD.U32 R11, R12, 0x10000, RZ ;  /* 0x000100000c0b7824 */ /* 0x000fe200078e00ff */
[----:B------:R-:W-:Y:S01]  /*4890*/  LOP3.LUT R53, R14, 0xffff0000, RZ, 0xc0, !PT ;  /* 0xffff00000e357812 */ /* 0x000fe200078ec0ff */
        /* <DEDUP_REMOVED lines=37> */
.L_x_8199:
[----:B------:R-:W-:Y:S05]  /*4af0*/  BSYNC B3 ;  /* 0x0000000000037941 */ /* 0x000fea0003800000 */
.L_x_8198:
[----:B--2---:R0:W-:Y:S02]  /*4b00*/  ST.E.128 desc[UR52][R56.64], R12 ;  /* 0x0000000c38007985 */ /* 0x0041e4000c101d34 */
.L_x_8197:
[----:B------:R-:W-:Y:S05]  /*4b10*/  BSYNC B2 ;  /* 0x0000000000027941 */ /* 0x000fea0003800000 */
.L_x_8196:
        /* <DEDUP_REMOVED lines=53> */
.L_x_8201:
[----:B------:R-:W-:Y:S05]  /*4e70*/  BSYNC B2 ;  /* 0x0000000000027941 */ /* 0x000fea0003800000 */
.L_x_8200:
[----:B----4-:R0:W-:Y:S02]  /*4e80*/  ST.E.128 desc[UR52][R52.64], R12 ;  /* 0x0000000c34007985 */ /* 0x0101e4000c101d34 */
.L_x_8195:
[----:B------:R-:W-:Y:S05]  /*4e90*/  BSYNC B1 ;  /* 0x0000000000017941 */ /* 0x000fea0003800000 */
.L_x_8194:
[----:B------:R-:W-:-:S03]  /*4ea0*/  UMOV UR4, 0xffffffff ;  /* 0xffffffff00047882 */ /* 0x000fc60000000000 */
[----:B------:R-:W-:Y:S05]  /*4eb0*/  BRA.DIV UR4, `(.L_x_8202) ;  /* 0x00000222046c7947 */ /* 0x000fea000b800000 */
[----:B-1----:R-:W1:Y:S04]  /*4ec0*/  SHFL.IDX PT, R101, R101, 0x3, 0x181f ;  /* 0x00781f0065657f89 */ /* 0x002e6800000e0000 */
[----:B------:R0:W0:Y:S02]  /*4ed0*/  SHFL.IDX PT, R51, R106, 0x3, 0x181f ;  /* 0x00781f006a337f89 */ /* 0x00002400000e0000 */
.L_x_8596:
[----:B------:R-:W-:Y:S05]  /*4ee0*/  @P4 BRA `(.L_x_8203) ;  /* 0x0000003400fc4947 */ /* 0x000fea0003800000 */
[----:B------:R-:W-:Y:S04]  /*4ef0*/  BSSY B1, `(.L_x_8204) ;  /* 0x0000038000017945 */ /* 0x000fe80003800000 */
[----:B------:R-:W-:Y:S05]  /*4f00*/  @P1 BRA `(.L_x_8205) ;  /* 0x0000000000d81947 */ /* 0x000fea0003800000 */
[----:B0---4-:R0:W4:Y:S01]  /*4f10*/  LDS.128 R12, [R91+0x1b400] ;  /* 0x01b400005b0c7984 */ /* 0x0111220000000c00 */
[C---:B------:R-:W-:Y:S01]  /*4f20*/  LEA R48, P3, R16.reuse, R51, 0x1 ;  /* 0x0000003310307211 */ /* 0x040fe200078608ff */
[----:B------:R-:W-:Y:S03]  /*4f30*/  BSSY B2, `(.L_x_8206) ;  /* 0x0000032000027945 */ /* 0x000fe60003800000 */
[----:B-1----:R-:W-:Y:S02]  /*4f40*/  LEA.HI.X R49, R16, R101, R17, 0x1, P3 ;  /* 0x0000006510317211 */ /* 0x002fe400018f0c11 */
[----:B------:R-:W-:-:S13]  /*4f50*/  ISETP.GE.AND P3, PT, R22, R102, PT ;  /* 0x000000661600720c */ /* 0x000fda0003f66270 */
[----:B0-----:R-:W-:Y:S05]  /*4f60*/  @P3 BRA `(.L_x_8207) ;  /* 0x0000000000b83947 */ /* 0x001fea0003800000 */
[----:B------:R-:W-:Y:S02]  /*4f70*/  SHF.R.U64 R11, R46, 0x10, R47 ;  /* 0x000000102e0b7819 */ /* 0x000fe4000000122f */
[----:B------:R-:W-:Y:S01]  /*4f80*/  SHF.R.U64 R53, R44, 0x10, R45 ;  /* 0x000000102c357819 */ /* 0x000fe2000000122d */
[----:B----4-:R-:W-:Y:S01]  /*4f90*/  IMAD.U32 R44, R14, 0x10000, RZ ;  /* 0x000100000e2c7824 */ /* 0x010fe200078e00ff */
        /* <DEDUP_REMOVED lines=43> */
.L_x_8207:
[----:B------:R-:W-:Y:S05]  /*5250*/  BSYNC B2 ;  /* 0x0000000000027941 */ /* 0x000fea0003800000 */
.L_x_8206:
[----:B----4-:R0:W-:Y:S02]  /*5260*/  ST.E.128 desc[UR52][R48.64], R12 ;  /* 0x0000000c30007985 */ /* 0x0101e4000c101d34 */
.L_x_8205:
[----:B------:R-:W-:Y:S05]  /*5270*/  BSYNC B1 ;  /* 0x0000000000017941 */ /* 0x000fea0003800000 */
.L_x_8204:
        /* <DEDUP_REMOVED lines=36> */
[----:B------:R-:W-:Y:S01]  /*54c0*/  FFMA.FTZ R13, R40, R46, -R13 ;  /* 0x0000002e280d7223 */ /* 0x000fe2000001080d */
[----:B------:R-:W-:Y:S01]  /*54d0*/  FMUL.FTZ R14, R12, R105 ;  /* 0x000000690c0e7220 */ /* 0x000fe20000410000 */
[----:B------:R-:W-:Y:S02]  /*54e0*/  IMAD.U32 R15, R15, 0x10000, RZ ;  /* 0x000100000f0f7824 */ /* 0x000fe400078e00ff */
[----:B------:R-:W-:Y:S01]  /*54f0*/  FFMA.FTZ R40, R40, R48, R41 ;  /* 0x0000003028287223 */ /* 0x000fe20000010029 */
        /* <DEDUP_REMOVED lines=13> */
.L_x_8209:
[----:B------:R-:W-:Y:S05]  /*55d0*/  BSYNC B1 ;  /* 0x0000000000017941 */ /* 0x000fea0003800000 */
.L_x_8208:
[----:B----4-:R0:W-:Y:S01]  /*55e0*/  ST.E.128 desc[UR52][R44.64], R12 ;  /* 0x0000000c2c007985 */ /* 0x0101e2000c101d34 */
[----:B------:R-:W-:Y:S05]  /*55f0*/  BRA `(.L_x_8203) ;  /* 0x0000003000387947 */ /* 0x000fea0003800000 */
.L_x_8163:
[C---:B------:R-:W-:Y:S01]  /*5600*/  VIADD R40, R188.reuse, 0x20 ;  /* 0x00000020bc287836 */ /* 0x040fe20000000000 */
[----:B------:R-:W-:Y:S01]  /*5610*/  CS2R R46, SRZ ;  /* 0x00000000002e7805 */ /* 0x000fe2000001ff00 */
[----:B------:R-:W-:-:S03]  /*5620*/  VIADD R44, R188, 0x40 ;  /* 0x00000040bc2c7836 */ /* 0x000fc60000000000 */
[----:B------:R-:W-:-:S04]  /*5630*/  ISETP.GE.AND P4, PT, R40, R95, PT ;  /* 0x0000005f2800720c */ /* 0x000fc80003f86270 */
        /* <DEDUP_REMOVED lines=19> */
[----:B------:R-:W-:Y:S02]  /*5770*/  @!P5 IMAD.X R45, R89, 0x1, R39, P6 ;  /* 0x00000001592dd824 */ /* 0x000fe400030e0627 */
[----:B------:R-:W0:Y:S01]  /*5780*/  @!P5 LDC.64 R50, c[0x0][0x400] ;  /* 0x00010000ff32db82 */ /* 0x000e220000000a00 */
[----:B----4-:R-:W-:-:S04]  /*5790*/  @!P5 LEA R48, P6, R44, R48, 0x1 ;  /* 0x000000302c30d211 */ /* 0x010fc800078c08ff */
[----:B------:R-:W-:Y:S02]  /*57a0*/  @!P5 LEA.HI.X R49, R44, R49, R45, 0x1, P6 ;  /* 0x000000312c31d211 */ /* 0x000fe400030f0c2d */
[----:B------:R-:W-:-:S05]  /*57b0*/  @!P5 IADD3 R44, P6, R86, R12, RZ ;  /* 0x0000000c562cd210 */ /* 0x000fca0007fde0ff */
[----:B------:R-:W-:Y:S01]  /*57c0*/  @!P5 IMAD.X R45, R11, 0x1, R78, P6 ;  /* 0x000000010b2dd824 */ /* 0x000fe200030e064e */
[----:B0-----:R-:W-:-:S04]  /*57d0*/  @!P5 LEA R50, P6, R44, R50, 0x1 ;  /* 0x000000322c32d211 */ /* 0x001fc800078c08ff */
[----:B------:R-:W-:Y:S02]  /*57e0*/  @!P5 LEA.HI.X R51, R44, R51, R45, 0x1, P6 ;  /* 0x000000332c33d211 */ /* 0x000fe400030f0c2d */
[----:B------:R-:W-:Y:S02]  /*57f0*/  CS2R R44, SRZ ;  /* 0x00000000002c7805 */ /* 0x000fe4000001ff00 */
[----:B------:R-:W-:-:S04]  /*5800*/  @!P4 LEA R56, P6, R42, R56, 0x1 ;  /* 0x000000382a38c211 */ /* 0x000fc800078c08ff */
[----:B------:R-:W-:Y:S02]  /*5810*/  @!P4 LEA.HI.X R57, R42, R57, R43, 0x1, P6 ;  /* 0x000000392a39c211 */ /* 0x000fe400030f0c2b */
[----:B------:R-:W-:Y:S02]  /*5820*/  CS2R R42, SRZ ;  /* 0x00000000002a7805 */ /* 0x000fe4000001ff00 */
[C---:B-1----:R-:W-:Y:S01]  /*5830*/  @!P4 LEA R58, P6, R40.reuse, R58, 0x1 ;  /* 0x0000003a283ac211 */ /* 0x042fe200078c08ff */
[----:B------:R0:W5:Y:S03]  /*5840*/  @!P5 LDG.E.128 R44, desc[UR52][R50.64] ;  /* 0x00000034322cd981 */ /* 0x000166000c1e1d00 */
[----:B------:R-:W-:Y:S02]  /*5850*/  @!P4 LEA.HI.X R59, R40, R59, R41, 0x1, P6 ;  /* 0x0000003b283bc211 */ /* 0x000fe400030f0c29 */
[----:B------:R-:W-:-:S02]  /*5860*/  CS2R R40, SRZ ;  /* 0x0000000000287805 */ /* 0x000fc4000001ff00 */
[----:B------:R-:W-:Y:S02]  /*5870*/  CS2R R54, SRZ ;  /* 0x0000000000367805 */ /* 0x000fe4000001ff00 */
[----:B------:R-:W-:Y:S02]  /*5880*/  CS2R R52, SRZ ;  /* 0x0000000000347805 */ /* 0x000fe4000001ff00 */
[----:B------:R1:W5:Y:S01]  /*5890*/  @!P5 LDG.E.128 R40, desc[UR52][R48.64] ;  /* 0x000000343028d981 */ /* 0x000362000c1e1d00 */
[----:B0-----:R-:W-:-:S03]  /*58a0*/  CS2R R50, SRZ ;  /* 0x0000000000327805 */ /* 0x001fc6000001ff00 */
[----:B------:R0:W5:Y:S01]  /*58b0*/  @!P4 LDG.E.128 R52, desc[UR52][R58.64] ;  /* 0x000000343a34c981 */ /* 0x000162000c1e1d00 */
[----:B-1----:R-:W-:-:S06]  /*58c0*/  CS2R R48, SRZ ;  /* 0x0000000000307805 */ /* 0x002fcc000001ff00 */
[----:B------:R1:W5:Y:S01]  /*58d0*/  @!P4 LDG.E.128 R48, desc[UR52][R56.64] ;  /* 0x000000343830c981 */ /* 0x000362000c1e1d00 */
[----:B--2---:R-:W-:Y:S01]  /*58e0*/  @!P3 LEA R64, P4, R62, R64, 0x1 ;  /* 0x000000403e40b211 */ /* 0x004fe200078808ff */
[----:B------:R-:W-:-:S03]  /*58f0*/  VIADD R68, R188, 0x60 ;  /* 0x00000060bc447836 */ /* 0x000fc60000000000 */
[----:B------:R-:W-:Y:S02]  /*5900*/  @!P3 LEA.HI.X R65, R62, R65, R63, 0x1, P4 ;  /* 0x000000413e41b211 */ /* 0x000fe400020f0c3f */
[----:B---3--:R-:W-:-:S04]  /*5910*/  @!P3 LEA R66, P4, R60, R66, 0x1 ;  /* 0x000000423c42b211 */ /* 0x008fc800078808ff */
[----:B------:R-:W-:Y:S02]  /*5920*/  @!P3 LEA.HI.X R67, R60, R67, R61, 0x1, P4 ;  /* 0x000000433c43b211 */ /* 0x000fe400020f0c3d */
[----:B------:R-:W-:-:S04]  /*5930*/  ISETP.GE.AND P4, PT, R68, R95, PT ;  /* 0x0000005f4400720c */ /* 0x000fc80003f86270 */
[----:B------:R-:W-:Y:S02]  /*5940*/  ISETP.GE.OR P4, PT, R16, R102, P4 ;  /* 0x000000661000720c */ /* 0x000fe40002786670 */
[----:B0-----:R-:W-:Y:S02]  /*5950*/  CS2R R58, SRZ ;  /* 0x00000000003a7805 */ /* 0x001fe4000001ff00 */
[----:B-1----:R-:W-:Y:S02]  /*5960*/  CS2R R56, SRZ ;  /* 0x0000000000387805 */ /* 0x002fe4000001ff00 */
[----:B------:R-:W-:Y:S02]  /*5970*/  CS2R R62, SRZ ;  /* 0x00000000003e7805 */ /* 0x000fe4000001ff00 */
[----:B------:R-:W-:Y:S01]  /*5980*/  CS2R R60, SRZ ;  /* 0x00000000003c7805 */ /* 0x000fe2000001ff00 */
        /* <DEDUP_REMOVED lines=12> */
[----:B------:R-:W-:Y:S01]  /*5a50*/  IMAD.MOV.U32 R13, RZ, RZ, R11 ;  /* 0x000000ffff0d7224 */ /* 0x000fe200078e000b */
[----:B------:R-:W-:-:S04]  /*5a60*/  ULDC.64 UR6, c[0x0][0x400] ;  /* 0x0001000000067ab9 */ /* 0x000fc80000000a00 */
[----:B------:R-:W1:Y:S01]  /*5a70*/  LDC.64 R66, c[0x0][0x408] ;  /* 0x00010200ff427b82 */ /* 0x000e620000000a00 */
[----:B0-----:R-:W-:-:S04]  /*5a80*/  IMAD.WIDE.U32 R14, R64, 0x60, R14 ;  /* 0x00000060400e7825 */ /* 0x001fc800078e000e */
[----:B------:R-:W-:Y:S01]  /*5a90*/  IMAD R65, R65, 0x60, RZ ;  /* 0x0000006041417824 */ /* 0x000fe200078e02ff */
[----:B------:R-:W-:Y:S01]  /*5aa0*/  IADD3 R14, P4, R82, R14, RZ ;  /* 0x0000000e520e7210 */ /* 0x000fe20007f9e0ff */
[----:B-1----:R-:W-:-:S03]  /*5ab0*/  IMAD.WIDE.U32 R12, R66, 0x60, R12 ;  /* 0x00000060420c7825 */ /* 0x002fc600078e000c */
[----:B------:R-:W-:Y:S01]  /*5ac0*/  IADD3.X R15, R39, R15, R65, P4, !PT ;  /* 0x0000000f270f7210 */ /* 0x000fe200027fe441 */
[----:B------:R-:W-:Y:S01]  /*5ad0*/  IMAD R67, R67, 0x60, RZ ;  /* 0x0000006043437824 */ /* 0x000fe200078e02ff */
[----:B------:R-:W-:-:S04]  /*5ae0*/  IADD3 R11, P4, R86, R12, RZ ;  /* 0x0000000c560b7210 */ /* 0x000fc80007f9e0ff */
[----:B------:R-:W-:Y:S02]  /*5af0*/  IADD3.X R12, R78, R13, R67, P4, !PT ;  /* 0x0000000d4e0c7210 */ /* 0x000fe400027fe443 */
[----:B------:R-:W-:-:S04]  /*5b00*/  LEA R64, P4, R14, UR4, 0x1 ;  /* 0x000000040e407c11 */ /* 0x000fc8000f8808ff */
[----:B------:R-:W-:Y:S02]  /*5b10*/  LEA.HI.X R65, R14, UR5, R15, 0x1, P4 ;  /* 0x000000050e417c11 */ /* 0x000fe4000a0f0c0f */
[----:B------:R-:W-:-:S04]  /*5b20*/  LEA R68, P4, R11, UR6, 0x1 ;  /* 0x000000060b447c11 */ /* 0x000fc8000f8808ff */
[----:B------:R-:W-:Y:S01]  /*5b30*/  LEA.HI.X R69, R11, UR7, R12, 0x1, P4 ;  /* 0x000000070b457c11 */ /* 0x000fe2000a0f0c0c */
[----:B------:R-:W5:Y:S05]  /*5b40*/  LDG.E.128 R64, desc[UR52][R64.64] ;  /* 0x0000003440407981 */ /* 0x000f6a000c1e1d00 */
[----:B------:R-:W5:Y:S03]  /*5b50*/  LDG.E.128 R68, desc[UR52][R68.64] ;  /* 0x0000003444447981 */ /* 0x000f66000c1e1d00 */
.L_x_8211:
[----:B------:R-:W-:Y:S05]  /*5b60*/  BSYNC B1 ;  /* 0x0000000000017941 */ /* 0x000fea0003800000 */
.L_x_8210:
        /* <DEDUP_REMOVED lines=68> */
.L_x_8212:
[----:B------:R-:W-:Y:S01]  /*5fb0*/  IMAD R89, R19, 0x8, R18 ;  /* 0x0000000813597824 */ /* 0x000fe200078e0212 */
[----:B------:R-:W-:Y:S01]  /*5fc0*/  SHF.L.U32 R100, R199, 0x1f, RZ ;  /* 0x0000001fc7647819 */ /* 0x000fe200000006ff */
[----:B------:R-:W0:Y:S01]  /*5fd0*/  LDC R107, c[0x0][0x2f4] ;  /* 0x0000bd00ff6b7b82 */ /* 0x000e220000000800 */
[----:B------:R-:W-:Y:S02]  /*5fe0*/  BSSY B1, `(.L_x_8213) ;  /* 0x0000003000017945 */ /* 0x000fe40003800000 */
[----:B------:R-:W1:Y:S02]  /*5ff0*/  SYNCS.PHASECHK.TRANS64.TRYWAIT P4, [R89+URZ+0x28890], R100 ;  /* 0x02889064590075a7 */ /* 0x000e64000808017f */
[----:B-1----:R-:W-:Y:S05]  /*6000*/  @!P4 BRA `(.L_x_8214) ;  /* 0x000002100064c947 */ /* 0x002fea0003800000 */
.L_x_8597:
[----:B------:R-:W-:Y:S05]  /*6010*/  BSYNC B1 ;  /* 0x0000000000017941 */ /* 0x000fea0003800000 */
.L_x_8213:
[----:B------:R-:W-:Y:S01]  /*6020*/  UMOV UR4, 0xffffffff ;  /* 0xffffffff00047882 */ /* 0x000fe20000000000 */
[----:B0-----:R-:W-:Y:S02]  /*6030*/  IMAD.IADD R109, R107, 0x1, -R36 ;  /* 0x000000016b6d7824 */ /* 0x001fe400078e0a24 */
[----:B------:R-:W-:Y:S05]  /*6040*/  BRA.DIV UR4, `(.L_x_8215) ;  /* 0x0000021204687947 */ /* 0x000fea000b800000 */
[----:B------:R0:W2:Y:S04]  /*6050*/  SHFL.IDX PT, R105, R101, RZ, 0x181f ;  /* 0x00181fff65697589 */ /* 0x0000a800000e0000 */
[----:B------:R0:W3:Y:S02]  /*6060*/  SHFL.IDX PT, R104, R106, RZ, 0x181f ;  /* 0x00181fff6a687589 */ /* 0x0000e400000e0000 */
.L_x_8601:
[----:B------:R-:W-:Y:S01]  /*6070*/  ISETP.GE.OR P4, PT, R188, R95, P1 ;  /* 0x0000005fbc00720c */ /* 0x000fe20000f86670 */
[----:B------:R-:W-:-:S12]  /*6080*/  BSSY B1, `(.L_x_8216) ;  /* 0x0000079000017945 */ /* 0x000fd80003800000 */
[----:B------:R-:W-:Y:S05]  /*6090*/  @P4 BRA `(.L_x_8217) ;  /* 0x0000000400dc4947 */ /* 0x000fea0003800000 */
[----:B------:R-:W-:Y:S01]  /*60a0*/  SEL R11, R36, R109, !P0 ;  /* 0x0000006d240b7207 */ /* 0x000fe20004000000 */
[----:B------:R-:W-:Y:S01]  /*60b0*/  BSSY B2, `(.L_x_8218) ;  /* 0x0000071000027945 */ /* 0x000fe20003800000 */
[----:B------:R-:W-:Y:S02]  /*60c0*/  SHF.R.U32.HI R13, RZ, 0x3, R209 ;  /* 0x00000003ff0d7819 */ /* 0x000fe400000116d1 */
[----:B------:R-:W-:Y:S02]  /*60d0*/  SHF.R.S32.HI R12, RZ, 0x1f, R11 ;  /* 0x0000001fff0c7819 */ /* 0x000fe4000001140b */
[----:B---3--:R-:W-:Y:S02]  /*60e0*/  LEA R102, P4, R76, R104, 0x1 ;  /* 0x000000684c667211 */ /* 0x008fe400078808ff */
[----:B------:R-:W-:Y:S02]  /*60f0*/  LEA.HI R12, R12, R11, RZ, 0x4 ;  /* 0x0000000b0c0c7211 */ /* 0x000fe400078f20ff */
[----:B--2---:R-:W-:-:S02]  /*6100*/  LEA.HI.X R103, R76, R105, R88, 0x1, P4 ;  /* 0x000000694c677211 */ /* 0x004fc400020f0c58 */
        /* <DEDUP_REMOVED lines=12> */
[----:B------:R-:W-:-:S03]  /*61d0*/  IMAD R72, R13, 0x2, R18 ;  /* 0x000000020d487824 */ /* 0x000fc600078e0212 */
[----:B------:R2:W3:Y:S04]  /*61e0*/  LDS.128 R12, [R11+0x18400] ;  /* 0x018400000b0c7984 */ /* 0x0004e80000000c00 */
[----:B------:R-:W4:Y:S01]  /*61f0*/  LDS.128 R72, [R72+0x18400] ;  /* 0x0184000048487984 */ /* 0x000f220000000c00 */
[----:B------:R-:W-:Y:S05]  /*6200*/  @P3 BRA `(.L_x_8219) ;  /* 0x00000004006c3947 */ /* 0x000fea0003800000 */
[----:B------:R-:W-:Y:S01]  /*6210*/  SHF.R.U32.HI R142, RZ, 0x10, R45 ;  /* 0x00000010ff8e7819 */ /* 0x000fe2000001162d */
[----:B----4-:R-:W-:Y:S01]  /*6220*/  IMAD.U32 R136, R75, 0x10000, RZ ;  /* 0x000100004b887824 */ /* 0x010fe200078e00ff */
[----:B------:R-:W-:Y:S01]  /*6230*/  SHF.R.U32.HI R147, RZ, 0x10, R41 ;  /* 0x00000010ff937819 */ /* 0x000fe20000011629 */
[----:B---3--:R-:W-:Y:S01]  /*6240*/  IMAD.U32 R135, R15, 0x10000, RZ ;  /* 0x000100000f877824 */ /* 0x008fe200078e00ff */
[----:B------:R-:W-:Y:S01]  /*6250*/  PRMT R141, R141, 0x5410, R142 ;  /* 0x000054108d8d7816 */ /* 0x000fe2000000008e */
[----:B--2---:R-:W-:Y:S01]  /*6260*/  IMAD.U32 R11, R14, 0x10000, RZ ;  /* 0x000100000e0b7824 */ /* 0x004fe200078e00ff */
[----:B------:R-:W-:Y:S02]  /*6270*/  PRMT R140, R140, 0x5410, R147 ;  /* 0x000054108c8c7816 */ /* 0x000fe40000000093 */
[----:B------:R-:W-:Y:S01]  /*6280*/  SHF.R.U64 R40, R40, 0x10, R41 ;  /* 0x0000001028287819 */ /* 0x000fe20000001229 */
[----:B------:R-:W-:Y:S01]  /*6290*/  IMAD.U32 R142, R141, 0x10000, RZ ;  /* 0x000100008d8e7824 */ /* 0x000fe200078e00ff */
[----:B------:R-:W-:Y:S01]  /*62a0*/  SHF.R.U32.HI R143, RZ, 0x10, R43 ;  /* 0x00000010ff8f7819 */ /* 0x000fe2000001162b */
[----:B------:R-:W-:Y:S01]  /*62b0*/  IMAD.U32 R41, R72, 0x10000, RZ ;  /* 0x0001000048297824 */ /* 0x000fe200078e00ff */
[----:B------:R-:W-:Y:S01]  /*62c0*/  SHF.R.U64 R146, R44, 0x10, R45 ;  /* 0x000000102c927819 */ /* 0x000fe2000000122d */
[----:B------:R-:W-:Y:S01]  /*62d0*/  IMAD.U32 R44, R13, 0x10000, RZ ;  /* 0x000100000d2c7824 */ /* 0x000fe200078e00ff */
[----:B------:R-:W-:Y:S01]  /*62e0*/  SHF.R.U64 R145, R42, 0x10, R43 ;  /* 0x000000102a917819 */ /* 0x000fe2000000122b */
[----:B------:R-:W-:Y:S01]  /*62f0*/  IMAD.U32 R43, R73, 0x10000, RZ ;  /* 0x00010000492b7824 */ /* 0x000fe200078e00ff */
[----:B------:R-:W-:-:S02]  /*6300*/  SHF.R.U64 R45, R46, 0x10, R47 ;  /* 0x000000102e2d7819 */ /* 0x000fc4000000122f */
[----:B------:R-:W-:Y:S02]  /*6310*/  SHF.R.U32.HI R144, RZ, 0x10, R47 ;  /* 0x00000010ff907819 */ /* 0x000fe4000001162f */
[----:B------:R-:W-:Y:S01]  /*6320*/  LOP3.LUT R47, R75, 0xffff0000, RZ, 0xc0, !PT ;  /* 0xffff00004b2f7812 */ /* 0x000fe200078ec0ff */
[----:B------:R-:W-:Y:S01]  /*6330*/  IMAD.U32 R75, R140, 0x10000, RZ ;  /* 0x000100008c4b7824 */ /* 0x000fe200078e00ff */
[----:B------:R-:W-:Y:S02]  /*6340*/  LOP3.LUT R46, R73, 0xffff0000, RZ, 0xc0, !PT ;  /* 0xffff0000492e7812 */ /* 0x000fe400078ec0ff */
[----:B------:R-:W-:Y:S02]  /*6350*/  PRMT R73, R111, 0x5432, R40 ;  /* 0x000054326f497816 */ /* 0x000fe40000000028 */
[----:B------:R-:W-:Y:S02]  /*6360*/  PRMT R138, R138, 0x5410, R143 ;  /* 0x000054108a8a7816 */ /* 0x000fe4000000008f */
[----:B------:R-:W-:-:S02]  /*6370*/  LOP3.LUT R141, R141, 0xffff0000, RZ, 0xc0, !PT ;  /* 0xffff00008d8d7812 */ /* 0x000fc400078ec0ff */
[----:B------:R-:W-:Y:S01]  /*6380*/  PRMT R40, R110, 0x5432, R145 ;  /* 0x000054326e287816 */ /* 0x000fe20000000091 */
[-C--:B------:R-:W-:Y:S01]  /*6390*/  FMUL.FTZ R145, R43, R142.reuse ;  /* 0x0000008e2b917220 */ /* 0x080fe20000410000 */
[----:B------:R-:W-:Y:S01]  /*63a0*/  PRMT R143, R137, 0x5410, R144 ;  /* 0x00005410898f7816 */ /* 0x000fe20000000090 */
[-C--:B------:R-:W-:Y:S01]  /*63b0*/  FMUL.FTZ R137, R43, R75.reuse ;  /* 0x0000004b2b897220 */ /* 0x080fe20000410000 */
[----:B------:R-:W-:Y:S01]  /*63c0*/  LOP3.LUT R140, R140, 0xffff0000, RZ, 0xc0, !PT ;  /* 0xffff00008c8c7812 */ /* 0x000fe200078ec0ff */
[----:B------:R-:W-:Y:S01]  /*63d0*/  FFMA.FTZ R43, R44, R75, -R145 ;  /* 0x0000004b2c2b7223 */ /* 0x000fe20000010891 */
[----:B------:R-:W-:Y:S01]  /*63e0*/  LOP3.LUT R133, R13, 0xffff0000, RZ, 0xc0, !PT ;  /* 0xffff00000d857812 */ /* 0x000fe200078ec0ff */
[----:B------:R-:W-:Y:S01]  /*63f0*/  IMAD.U32 R144, R143, 0x10000, RZ ;  /* 0x000100008f907824 */ /* 0x000fe200078e00ff */
[----:B------:R-:W-:Y:S01]  /*6400*/  PRMT R139, R139, 0x5410, R146 ;  /* 0x000054108b8b7816 */ /* 0x000fe20000000092 */
[----:B------:R-:W-:Y:S01]  /*6410*/  FMUL.FTZ R146, R46, R141 ;  /* 0x0000008d2e927220 */ /* 0x000fe20000410000 */
[----:B------:R-:W-:Y:S01]  /*6420*/  FFMA.FTZ R44, R44, R142, R137 ;  /* 0x0000008e2c2c7223 */ /* 0x000fe20000010089 */
[----:B------:R-:W-:Y:S01]  /*6430*/  FMUL.FTZ R142, R46, R140 ;  /* 0x0000008c2e8e7220 */ /* 0x000fe20000410000 */
[----:B------:R-:W-:-:S02]  /*6440*/  IMAD.U32 R137, R138, 0x10000, RZ ;  /* 0x000100008a897824 */ /* 0x000fc400078e00ff */
[----:B------:R-:W-:Y:S01]  /*6450*/  FFMA.FTZ R46, R133, R140, -R146 ;  /* 0x0000008c852e7223 */ /* 0x000fe20000010892 */
[----:B------:R-:W-:Y:S01]  /*6460*/  LOP3.LUT R143, R143, 0xffff0000, RZ, 0xc0, !PT ;  /* 0xffff00008f8f7812 */ /* 0x000fe200078ec0ff */
[C---:B------:R-:W-:Y:S01]  /*6470*/  FMUL.FTZ R140, R136.reuse, R144 ;  /* 0x00000090888c7220 */ /* 0x040fe20000410000 */
[----:B------:R-:W-:Y:S01]  /*6480*/  LOP3.LUT R42, R15, 0xffff0000, RZ, 0xc0, !PT ;  /* 0xffff00000f2a7812 */ /* 0x000fe200078ec0ff */
[----:B------:R-:W-:Y:S01]  /*6490*/  FMUL.FTZ R145, R136, R137 ;  /* 0x0000008988917220 */ /* 0x000fe20000410000 */
[----:B------:R-:W-:Y:S01]  /*64a0*/  FFMA.FTZ R75, R133, R141, R142 ;  /* 0x0000008d854b7223 */ /* 0x000fe2000001008e */
[----:B------:R-:W-:Y:S01]  /*64b0*/  LOP3.LUT R138, R138, 0xffff0000, RZ, 0xc0, !PT ;  /* 0xffff00008a8a7812 */ /* 0x000fe200078ec0ff */
[----:B------:R-:W-:Y:S01]  /*64c0*/  FFMA.FTZ R137, R135, R137, -R140 ;  /* 0x0000008987897223 */ /* 0x000fe2000001088c */
[----:B------:R-:W-:Y:S01]  /*64d0*/  FMUL.FTZ R133, R47, R143 ;  /* 0x0000008f2f857220 */ /* 0x000fe20000410000 */
[----:B------:R-:W-:Y:S01]  /*64e0*/  IMAD.U32 R140, R139, 0x10000, RZ ;  /* 0x000100008b8c7824 */ /* 0x000fe200078e00ff */
[----:B------:R-:W-:Y:S01]  /*64f0*/  LOP3.LUT R72, R72, 0xffff0000, RZ, 0xc0, !PT ;  /* 0xffff000048487812 */ /* 0x000fe200078ec0ff */
[----:B------:R-:W-:-:S02]  /*6500*/  IMAD.U32 R136, R73, 0x10000, RZ ;  /* 0x0001000049887824 */ /* 0x000fc400078e00ff */
[-C--:B------:R-:W-:Y:S01]  /*6510*/  FMUL.FTZ R47, R47, R138.reuse ;  /* 0x0000008a2f2f7220 */ /* 0x080fe20000410000 */
[----:B------:R-:W-:Y:S01]  /*6520*/  FFMA.FTZ R142, R42, R138, -R133 ;  /* 0x0000008a2a8e7223 */ /* 0x000fe20000010885 */
[----:B------:R-:W-:Y:S01]  /*6530*/  LOP3.LUT R139, R139, 0xffff0000, RZ, 0xc0, !PT ;  /* 0xffff00008b8b7812 */ /* 0x000fe200078ec0ff */
[----:B------:R-:W-:Y:S01]  /*6540*/  FMUL.FTZ R138, R41, R140 ;  /* 0x0000008c298a7220 */ /* 0x000fe20000410000 */
[----:B------:R-:W-:Y:S01]  /*6550*/  LOP3.LUT R73, R73, 0xffff0000, RZ, 0xc0, !PT ;  /* 0xffff000049497812 */ /* 0x000fe200078ec0ff */
[----:B------:R-:W-:Y:S01]  /*6560*/  IMAD.U32 R13, R12, 0x10000, RZ ;  /* 0x000100000c0d7824 */ /* 0x000fe200078e00ff */
[----:B------:R-:W-:Y:S01]  /*6570*/  PRMT R45, R108, 0x5432, R45 ;  /* 0x000054326c2d7816 */ /* 0x000fe2000000002d */
[----:B------:R-:W-:Y:S01]  /*6580*/  FMUL.FTZ R41, R41, R136 ;  /* 0x0000008829297220 */ /* 0x000fe20000410000 */
[----:B------:R-:W-:Y:S01]  /*6590*/  FFMA.FTZ R145, R135, R144, R145 ;  /* 0x0000009087917223 */ /* 0x000fe20000010091 */
[----:B------:R-:W-:Y:S01]  /*65a0*/  LOP3.LUT R12, R12, 0xffff0000, RZ, 0xc0, !PT ;  /* 0xffff00000c0c7812 */ /* 0x000fe200078ec0ff */
[----:B------:R-:W-:Y:S01]  /*65b0*/  FFMA.FTZ R144, R42, R143, R47 ;  /* 0x0000008f2a907223 */ /* 0x000fe2000001002f */
[----:B------:R-:W-:Y:S01]  /*65c0*/  LOP3.LUT R15, R14, 0xffff0000, RZ, 0xc0, !PT ;  /* 0xffff00000e0f7812 */ /* 0x000fe200078ec0ff */
[C---:B------:R-:W-:Y:S01]  /*65d0*/  FMUL.FTZ R47, R72.reuse, R139 ;  /* 0x0000008b482f7220 */ /* 0x040fe20000410000 */
[----:B------:R-:W-:Y:S01]  /*65e0*/  FFMA.FTZ R140, R13, R140, R41 ;  /* 0x0000008c0d8c7223 */ /* 0x000fe20000010029 */
[----:B------:R-:W-:Y:S01]  /*65f0*/  FMUL.FTZ R133, R72, R73 ;  /* 0x0000004948857220 */ /* 0x000fe20000410000 */
[----:B------:R-:W-:-:S02]  /*6600*/  IMAD.U32 R14, R74, 0x10000, RZ ;  /* 0x000100004a0e7824 */ /* 0x000fc400078e00ff */
[----:B------:R-:W-:Y:S01]  /*6610*/  FFMA.FTZ R138, R13, R136, -R138 ;  /* 0x000000880d8a7223 */ /* 0x000fe2000001088a */
[C---:B------:R-:W-:Y:S01]  /*6620*/  IMAD.U32 R41, R45.reuse, 0x10000, RZ ;  /* 0x000100002d297824 */ /* 0x040fe200078e00ff */
[----:B------:R-:W-:Y:S01]  /*6630*/  LOP3.LUT R74, R74, 0xffff0000, RZ, 0xc0, !PT ;  /* 0xffff00004a4a7812 */ /* 0x000fe200078ec0ff */
[----:B------:R-:W-:Y:S01]  /*6640*/  IMAD.U32 R13, R40, 0x10000, RZ ;  /* 0x00010000280d7824 */ /* 0x000fe200078e00ff */
[----:B------:R-:W-:Y:S01]  /*6650*/  LOP3.LUT R45, R45, 0xffff0000, RZ, 0xc0, !PT ;  /* 0xffff00002d2d7812 */ /* 0x000fe200078ec0ff */
[C---:B------:R-:W-:Y:S01]  /*6660*/  FFMA.FTZ R47, R12.reuse, R73, -R47 ;  /* 0x000000490c2f7223 */ /* 0x040fe2000001082f */
[----:B------:R-:W-:Y:S01]  /*6670*/  FFMA.FTZ R133, R12, R139, R133 ;  /* 0x0000008b0c857223 */ /* 0x000fe20000010085 */
[----:B------:R-:W-:Y:S01]  /*6680*/  FMUL.FTZ R12, R14, R41 ;  /* 0x000000290e0c7220 */ /* 0x000fe20000410000 */
[----:B------:R-:W-:Y:S01]  /*6690*/  LOP3.LUT R40, R40, 0xffff0000, RZ, 0xc0, !PT ;  /* 0xffff000028287812 */ /* 0x000fe200078ec0ff */
[----:B------:R-:W-:Y:S01]  /*66a0*/  FMUL.FTZ R14, R14, R13 ;  /* 0x0000000d0e0e7220 */ /* 0x000fe20000410000 */
[----:B------:R-:W-:Y:S01]  /*66b0*/  FMUL.FTZ R42, R74, R45 ;  /* 0x0000002d4a2a7220 */ /* 0x000fe20000410000 */
[C---:B------:R-:W-:Y:S01]  /*66c0*/  FFMA.FTZ R12, R11.reuse, R13, -R12 ;  /* 0x0000000d0b0c7223 */ /* 0x040fe2000001080c */
[----:B------:R-:W-:Y:S01]  /*66d0*/  F2FP.BF16.F32.PACK_AB R137, R142, R137 ;  /* 0x000000898e89723e */ /* 0x000fe200000010ff */
[----:B------:R-:W-:Y:S01]  /*66e0*/  FFMA.FTZ R14, R11, R41, R14 ;  /* 0x000000290b0e7223 */ /* 0x000fe2000001000e */
[-C--:B------:R-:W-:Y:S01]  /*66f0*/  FMUL.FTZ R74, R74, R40.reuse ;  /* 0x000000284a4a7220 */ /* 0x080fe20000410000 */
[----:B------:R-:W-:Y:S01]  /*6700*/  FFMA.FTZ R11, R15, R40, -R42 ;  /* 0x000000280f0b7223 */ /* 0x000fe2000001082a */
[----:B------:R-:W-:-:S02]  /*6710*/  F2FP.BF16.F32.PACK_AB R138, R47, R138 ;  /* 0x0000008a2f8a723e */ /* 0x000fc400000010ff */
[----:B------:R-:W-:Y:S01]  /*6720*/  FFMA.FTZ R15, R15, R45, R74 ;  /* 0x0000002d0f0f7223 */ /* 0x000fe2000001004a */
        /* <DEDUP_REMOVED lines=9> */
.L_x_8219:
[----:B------:R-:W-:Y:S05]  /*67c0*/  BSYNC B2 ;  /* 0x0000000000027941 */ /* 0x000fea0003800000 */
.L_x_8218:
[----:B------:R-:W-:Y:S01]  /*67d0*/  ISETP.GE.AND P4, PT, R134, R107, PT ;  /* 0x0000006b8600720c */ /* 0x000fe20003f86270 */
[----:B---3--:R3:W-:-:S12]  /*67e0*/  ST.E.128 desc[UR52][R102.64], R12 ;  /* 0x0000000c66007985 */ /* 0x0087d8000c101d34 */
[----:B------:R-:W-:-:S05]  /*67f0*/  @!P4 IMAD.WIDE R104, R134, 0x2, R104 ;  /* 0x000000028668c825 */ /* 0x000fca00078e0268 */
[----:B----4-:R3:W-:Y:S02]  /*6800*/  @!P4 ST.E.128 desc[UR52][R104.64], R72 ;  /* 0x000000486800c985 */ /* 0x0107e4000c101d34 */
.L_x_8217:
[----:B------:R-:W-:Y:S05]  /*6810*/  BSYNC B1 ;  /* 0x0000000000017941 */ /* 0x000fea0003800000 */
.L_x_8216:
[----:B------:R-:W-:-:S03]  /*6820*/  UMOV UR4, 0xffffffff ;  /* 0xffffffff00047882 */ /* 0x000fc60000000000 */
[----:B------:R-:W-:Y:S05]  /*6830*/  BRA.DIV UR4, `(.L_x_8220) ;  /* 0x0000020a04b87947 */ /* 0x000fea000b800000 */
[----:B------:R4:W0:Y:S04]  /*6840*/  SHFL.IDX PT, R47, R101, 0x1, 0x181f ;  /* 0x00381f00652f7f89 */ /* 0x00082800000e0000 */
[----:B------:R4:W0:Y:S02]  /*6850*/  SHFL.IDX PT, R46, R106, 0x1, 0x181f ;  /* 0x00381f006a2e7f89 */ /* 0x00082400000e0000 */
.L_x_8605:
[----:B--2---:R-:W-:Y:S01]  /*6860*/  VIADD R11, R188, 0x20 ;  /* 0x00000020bc0b7836 */ /* 0x004fe20000000000 */
[----:B------:R-:W-:Y:S04]  /*6870*/  BSSY B1, `(.L_x_8221) ;  /* 0x000007c000017945 */ /* 0x000fe80003800000 */
[----:B------:R-:W-:-:S13]  /*6880*/  ISETP.GE.OR P4, PT, R11, R95, P1 ;  /* 0x0000005f0b00720c */ /* 0x000fda0000f86670 */
[----:B------:R-:W-:Y:S05]  /*6890*/  @P4 BRA `(.L_x_8222) ;  /* 0x0000000400e44947 */ /* 0x000fea0003800000 */
[----:B------:R-:W-:Y:S01]  /*68a0*/  SEL R11, R36, R109, !P0 ;  /* 0x0000006d240b7207 */ /* 0x000fe20004000000 */
[----:B------:R-:W-:Y:S01]  /*68b0*/  BSSY B2, `(.L_x_8223) ;  /* 0x0000073000027945 */ /* 0x000fe20003800000 */
[----:B---3--:R-:W-:Y:S02]  /*68c0*/  SHF.R.U32.HI R13, RZ, 0x3, R205 ;  /* 0x00000003ff0d7819 */ /* 0x008fe400000116cd */
        /* <DEDUP_REMOVED lines=17> */
[----:B------:R0:W2:Y:S04]  /*69e0*/  LDS.128 R12, [R11+0x18400] ;  /* 0x018400000b0c7984 */ /* 0x0000a80000000c00 */
[----:B------:R-:W3:Y:S01]  /*69f0*/  LDS.128 R40, [R40+0x18400] ;  /* 0x0184000028287984 */ /* 0x000ee20000000c00 */
[----:B------:R-:W-:Y:S05]  /*6a00*/  @P3 BRA `(.L_x_8224) ;  /* 0x0000000400743947 */ /* 0x000fea0003800000 */
[----:B------:R-:W-:Y:S01]  /*6a10*/  SHF.R.U32.HI R105, RZ, 0x10, R49 ;  /* 0x00000010ff697819 */ /* 0x000fe20000011631 */
[----:B0-2---:R-:W-:Y:S01]  /*6a20*/  IMAD.U32 R11, R14, 0x10000, RZ ;  /* 0x000100000e0b7824 */ /* 0x005fe200078e00ff */
[----:B------:R-:W-:Y:S02]  /*6a30*/  SHF.R.U32.HI R73, RZ, 0x10, R53 ;  /* 0x00000010ff497819 */ /* 0x000fe40000011635 */
[----:B------:R-:W-:Y:S02]  /*6a40*/  PRMT R128, R128, 0x5410, R105 ;  /* 0x0000541080807816 */ /* 0x000fe40000000069 */
[----:B------:R-:W-:Y:S02]  /*6a50*/  PRMT R132, R132, 0x5410, R73 ;  /* 0x0000541084847816 */ /* 0x000fe40000000049 */
[----:B------:R-:W-:Y:S02]  /*6a60*/  SHF.R.U32.HI R75, RZ, 0x10, R55 ;  /* 0x00000010ff4b7819 */ /* 0x000fe40000011637 */
[----:B------:R-:W-:Y:S01]  /*6a70*/  SHF.R.U64 R102, R52, 0x10, R53 ;  /* 0x0000001034667819 */ /* 0x000fe20000001235 */
[----:B---3--:R-:W-:Y:S01]  /*6a80*/  IMAD.U32 R52, R41, 0x10000, RZ ;  /* 0x0001000029347824 */ /* 0x008fe200078e00ff */
[----:B------:R-:W-:Y:S01]  /*6a90*/  SHF.R.U64 R74, R54, 0x10, R55 ;  /* 0x00000010364a7819 */ /* 0x000fe20000001237 */
[----:B------:R-:W-:Y:S01]  /*6aa0*/  IMAD.U32 R73, R132, 0x10000, RZ ;  /* 0x0001000084497824 */ /* 0x000fe200078e00ff */
[----:B------:R-:W-:Y:S01]  /*6ab0*/  SHF.R.U32.HI R103, RZ, 0x10, R51 ;  /* 0x00000010ff677819 */ /* 0x000fe20000011633 */
[----:B------:R-:W-:Y:S01]  /*6ac0*/  IMAD.U32 R55, R128, 0x10000, RZ ;  /* 0x0001000080377824 */ /* 0x000fe200078e00ff */
[----:B------:R-:W-:Y:S01]  /*6ad0*/  PRMT R130, R130, 0x5410, R75 ;  /* 0x0000541082827816 */ /* 0x000fe2000000004b */
[----:B------:R-:W-:Y:S01]  /*6ae0*/  IMAD.U32 R54, R43, 0x10000, RZ ;  /* 0x000100002b367824 */ /* 0x000fe200078e00ff */
[----:B------:R-:W-:Y:S01]  /*6af0*/  SHF.R.U64 R134, R48, 0x10, R49 ;  /* 0x0000001030867819 */ /* 0x000fe20000001231 */
[----:B------:R-:W-:Y:S01]  /*6b00*/  IMAD.U32 R49, R13, 0x10000, RZ ;  /* 0x000100000d317824 */ /* 0x000fe200078e00ff */
[----:B------:R-:W-:Y:S01]  /*6b10*/  PRMT R131, R131, 0x5410, R102 ;  /* 0x0000541083837816 */ /* 0x000fe20000000066 */
[C---:B------:R-:W-:Y:S01]  /*6b20*/  FMUL.FTZ R102, R52.reuse, R55 ;  /* 0x0000003734667220 */ /* 0x040fe20000410000 */
[----:B------:R-:W-:Y:S01]  /*6b30*/  PRMT R129, R129, 0x5410, R74 ;  /* 0x0000541081817816 */ /* 0x000fe2000000004a */
[----:B------:R-:W-:Y:S01]  /*6b40*/  FMUL.FTZ R74, R52, R73 ;  /* 0x00000049344a7220 */ /* 0x000fe20000410000 */
[----:B------:R-:W-:Y:S01]  /*6b50*/  LOP3.LUT R53, R41, 0xffff0000, RZ, 0xc0, !PT ;  /* 0xffff000029357812 */ /* 0x000fe200078ec0ff */
[----:B------:R-:W-:Y:S01]  /*6b60*/  IMAD.U32 R52, R130, 0x10000, RZ ;  /* 0x0001000082347824 */ /* 0x000fe200078e00ff */
[----:B------:R-:W-:Y:S01]  /*6b70*/  PRMT R126, R126, 0x5410, R103 ;  /* 0x000054107e7e7816 */ /* 0x000fe20000000067 */
[C---:B------:R-:W-:Y:S01]  /*6b80*/  FFMA.FTZ R74, R49.reuse, R55, -R74 ;  /* 0x00000037314a7223 */ /* 0x040fe2000001084a */
[----:B------:R-:W-:Y:S01]  /*6b90*/  LOP3.LUT R132, R132, 0xffff0000, RZ, 0xc0, !PT ;  /* 0xffff000084847812 */ /* 0x000fe200078ec0ff */
[----:B------:R-:W-:Y:S01]  /*6ba0*/  FFMA.FTZ R102, R49, R73, R102 ;  /* 0x0000004931667223 */ /* 0x000fe20000010066 */
[----:B------:R-:W-:Y:S01]  /*6bb0*/  LOP3.LUT R128, R128, 0xffff0000, RZ, 0xc0, !PT ;  /* 0xffff000080807812 */ /* 0x000fe200078ec0ff */
[----:B------:R-:W-:Y:S01]  /*6bc0*/  IMAD.U32 R49, R126, 0x10000, RZ ;  /* 0x000100007e317824 */ /* 0x000fe200078e00ff */
[----:B------:R-:W-:Y:S01]  /*6bd0*/  SHF.R.U64 R104, R50, 0x10, R51 ;  /* 0x0000001032687819 */ /* 0x000fe20000001233 */
[----:B------:R-:W-:Y:S01]  /*6be0*/  FMUL.FTZ R55, R53, R132 ;  /* 0x0000008435377220 */ /* 0x000fe20000410000 */
[----:B------:R-:W-:Y:S01]  /*6bf0*/  LOP3.LUT R50, R13, 0xffff0000, RZ, 0xc0, !PT ;  /* 0xffff00000d327812 */ /* 0x000fe200078ec0ff */
[----:B------:R-:W-:Y:S01]  /*6c00*/  FMUL.FTZ R53, R53, R128 ;  /* 0x0000008035357220 */ /* 0x000fe20000410000 */
[----:B------:R-:W-:Y:S01]  /*6c10*/  PRMT R125, R125, 0x5410, R104 ;  /* 0x000054107d7d7816 */ /* 0x000fe20000000068 */
[----:B------:R-:W-:Y:S01]  /*6c20*/  IMAD.U32 R51, R15, 0x10000, RZ ;  /* 0x000100000f337824 */ /* 0x000fe200078e00ff */
[----:B------:R-:W-:Y:S01]  /*6c30*/  PRMT R127, R127, 0x5410, R134 ;  /* 0x000054107f7f7816 */ /* 0x000fe20000000086 */
[C---:B------:R-:W-:Y:S01]  /*6c40*/  FMUL.FTZ R104, R54.reuse, R52 ;  /* 0x0000003436687220 */ /* 0x040fe20000410000 */
[----:B------:R-:W-:Y:S01]  /*6c50*/  LOP3.LUT R43, R43, 0xffff0000, RZ, 0xc0, !PT ;  /* 0xffff00002b2b7812 */ /* 0x000fe200078ec0ff */
[----:B------:R-:W-:Y:S01]  /*6c60*/  FMUL.FTZ R73, R54, R49 ;  /* 0x0000003136497220 */ /* 0x000fe20000410000 */
[----:B------:R-:W-:Y:S01]  /*6c70*/  LOP3.LUT R130, R130, 0xffff0000, RZ, 0xc0, !PT ;  /* 0xffff000082827812 */ /* 0x000fe200078ec0ff */
[----:B------:R-:W-:Y:S01]  /*6c80*/  FFMA.FTZ R55, R50, R128, -R55 ;  /* 0x0000008032377223 */ /* 0x000fe20000010837 */
[----:B------:R-:W-:Y:S01]  /*6c90*/  LOP3.LUT R126, R126, 0xffff0000, RZ, 0xc0, !PT ;  /* 0xffff00007e7e7812 */ /* 0x000fe200078ec0ff */
[----:B------:R-:W-:Y:S01]  /*6ca0*/  FFMA.FTZ R53, R50, R132, R53 ;  /* 0x0000008432357223 */ /* 0x000fe20000010035 */
[----:B------:R-:W-:-:S02]  /*6cb0*/  IMAD.U32 R41, R40, 0x10000, RZ ;  /* 0x0001000028297824 */ /* 0x000fc400078e00ff */
[----:B------:R-:W-:Y:S01]  /*6cc0*/  FFMA.FTZ R104, R51, R49, -R104 ;  /* 0x0000003133687223 */ /* 0x000fe20000010868 */
[----:B------:R-:W-:Y:S02]  /*6cd0*/  IMAD.U32 R50, R131, 0x10000, RZ ;  /* 0x0001000083327824 */ /* 0x000fe400078e00ff */
[----:B------:R-:W-:Y:S01]  /*6ce0*/  FFMA.FTZ R73, R51, R52, R73 ;  /* 0x0000003433497223 */ /* 0x000fe20000010049 */
[----:B------:R-:W-:Y:S02]  /*6cf0*/  IMAD.U32 R49, R127, 0x10000, RZ ;  /* 0x000100007f317824 */ /* 0x000fe400078e00ff */
[C---:B------:R-:W-:Y:S01]  /*6d00*/  FMUL.FTZ R52, R43.reuse, R130 ;  /* 0x000000822b347220 */ /* 0x040fe20000410000 */
[----:B------:R-:W-:Y:S01]  /*6d10*/  FMUL.FTZ R54, R43, R126 ;  /* 0x0000007e2b367220 */ /* 0x000fe20000410000 */
[----:B------:R-:W-:Y:S01]  /*6d20*/  LOP3.LUT R15, R15, 0xffff0000, RZ, 0xc0, !PT ;  /* 0xffff00000f0f7812 */ /* 0x000fe200078ec0ff */
[C---:B------:R-:W-:Y:S01]  /*6d30*/  FMUL.FTZ R43, R41.reuse, R50 ;  /* 0x00000032292b7220 */ /* 0x040fe20000410000 */
[----:B------:R-:W-:Y:S01]  /*6d40*/  IMAD.U32 R48, R12, 0x10000, RZ ;  /* 0x000100000c307824 */ /* 0x000fe200078e00ff */
[----:B------:R-:W-:Y:S01]  /*6d50*/  LOP3.LUT R40, R40, 0xffff0000, RZ, 0xc0, !PT ;  /* 0xffff000028287812 */ /* 0x000fe200078ec0ff */
[-C--:B------:R-:W-:Y:S01]  /*6d60*/  FMUL.FTZ R41, R41, R49.reuse ;  /* 0x0000003129297220 */ /* 0x080fe20000410000 */
[----:B------:R-:W-:Y:S01]  /*6d70*/  LOP3.LUT R131, R131, 0xffff0000, RZ, 0xc0, !PT ;  /* 0xffff000083837812 */ /* 0x000fe200078ec0ff */
[----:B------:R-:W-:Y:S01]  /*6d80*/  FFMA.FTZ R51, R15, R126, -R52 ;  /* 0x0000007e0f337223 */ /* 0x000fe20000010834 */
[----:B------:R-:W-:Y:S01]  /*6d90*/  LOP3.LUT R127, R127, 0xffff0000, RZ, 0xc0, !PT ;  /* 0xffff00007f7f7812 */ /* 0x000fe200078ec0ff */
[----:B------:R-:W-:Y:S01]  /*6da0*/  FFMA.FTZ R54, R15, R130, R54 ;  /* 0x000000820f367223 */ /* 0x000fe20000010036 */
[C---:B------:R-:W-:Y:S01]  /*6db0*/  FFMA.FTZ R43, R48.reuse, R49, -R43 ;  /* 0x00000031302b7223 */ /* 0x040fe2000001082b */
        /* <DEDUP_REMOVED lines=9> */
[----:B------:R-:W-:Y:S01]  /*6e50*/  FFMA.FTZ R50, R12, R127, -R15 ;  /* 0x0000007f0c327223 */ /* 0x000fe2000001080f */
[----:B------:R-:W-:Y:S01]  /*6e60*/  LOP3.LUT R125, R125, 0xffff0000, RZ, 0xc0, !PT ;  /* 0xffff00007d7d7812 */ /* 0x000fe200078ec0ff */
[C---:B------:R-:W-:Y:S01]  /*6e70*/  FMUL.FTZ R52, R13.reuse, R48 ;  /* 0x000000300d347220 */ /* 0x040fe20000410000 */
[----:B------:R-:W-:Y:S01]  /*6e80*/  LOP3.LUT R14, R14, 0xffff0000, RZ, 0xc0, !PT ;  /* 0xffff00000e0e7812 */ /* 0x000fe200078ec0ff */
[C---:B------:R-:W-:Y:S01]  /*6e90*/  FMUL.FTZ R15, R42.reuse, R129 ;  /* 0x000000812a0f7220 */ /* 0x040fe20000410000 */
        /* <DEDUP_REMOVED lines=20> */
.L_x_8224:
[----:B------:R-:W-:Y:S05]  /*6fe0*/  BSYNC B2 ;  /* 0x0000000000027941 */ /* 0x000fea0003800000 */
.L_x_8223:
[----:B------:R-:W-:Y:S01]  /*6ff0*/  ISETP.GE.AND P4, PT, R72, R107, PT ;  /* 0x0000006b4800720c */ /* 0x000fe20003f86270 */
[----:B--2---:R2:W-:-:S12]  /*7000*/  ST.E.128 desc[UR52][R44.64], R12 ;  /* 0x0000000c2c007985 */ /* 0x0045d8000c101d34 */
[----:B------:R-:W-:-:S05]  /*7010*/  @!P4 IMAD.WIDE R46, R72, 0x2, R46 ;  /* 0x00000002482ec825 */ /* 0x000fca00078e022e */
[----:B---3--:R2:W-:Y:S02]  /*7020*/  @!P4 ST.E.128 desc[UR52][R46.64], R40 ;  /* 0x000000282e00c985 */ /* 0x0085e4000c101d34 */
.L_x_8222:
[----:B------:R-:W-:Y:S05]  /*7030*/  BSYNC B1 ;  /* 0x0000000000017941 */ /* 0x000fea0003800000 */
.L_x_8221:
[----:B------:R-:W-:-:S03]  /*7040*/  UMOV UR4, 0xffffffff ;  /* 0xffffffff00047882 */ /* 0x000fc60000000000 */
[----:B------:R-:W-:Y:S05]  /*7050*/  BRA.DIV UR4, `(.L_x_8225) ;  /* 0x0000020204fc7947 */ /* 0x000fea000b800000 */
[----:B0-2---:R0:W2:Y:S04]  /*7060*/  SHFL.IDX PT, R47, R101, 0x2, 0x181f ;  /* 0x00581f00652f7f89 */ /* 0x0050a800000e0000 */
[----:B------:R0:W0:Y:S02]  /*7070*/  SHFL.IDX PT, R46, R106, 0x2, 0x181f ;  /* 0x00581f006a2e7f89 */ /* 0x00002400000e0000 */
.L_x_8609:
[----:B------:R-:W-:Y:S01]  /*7080*/  VIADD R11, R188, 0x40 ;  /* 0x00000040bc0b7836 */ /* 0x000fe20000000000 */
        /* <DEDUP_REMOVED lines=24> */
[----:B------:R-:W2:Y:S01]  /*7210*/  LDS.128 R40, [R40+0x18400] ;  /* 0x0184000028287984 */ /* 0x000ea20000000c00 */
[----:B------:R-:W-:Y:S05]  /*7220*/  @P3 BRA `(.L_x_8229) ;  /* 0x0000000400683947 */ /* 0x000fea0003800000 */
[----:B------:R-:W-:Y:S01]  /*7230*/  SHF.R.U64 R73, R60, 0x10, R61 ;  /* 0x000000103c497819 */ /* 0x000fe2000000123d */
[----:B--2---:R-:W-:Y:S01]  /*7240*/  IMAD.U32 R52, R41, 0x10000, RZ ;  /* 0x0001000029347824 */ /* 0x004fe200078e00ff */
[----:B------:R-:W-:Y:S01]  /*7250*/  SHF.R.U64 R75, R56, 0x10, R57 ;  /* 0x00000010384b7819 */ /* 0x000fe20000001239 */
[----:B0-----:R-:W-:Y:S01]  /*7260*/  IMAD.U32 R49, R13, 0x10000, RZ ;  /* 0x000100000d317824 */ /* 0x001fe200078e00ff */
[----:B------:R-:W-:Y:S01]  /*7270*/  SHF.R.U32.HI R60, RZ, 0x10, R61 ;  /* 0x00000010ff3c7819 */ /* 0x000fe2000001163d */
[----:B------:R-:W-:Y:S01]  /*7280*/  IMAD.U32 R54, R43, 0x10000, RZ ;  /* 0x000100002b367824 */ /* 0x000fe200078e00ff */
[----:B------:R-:W-:Y:S02]  /*7290*/  SHF.R.U32.HI R56, RZ, 0x10, R57 ;  /* 0x00000010ff387819 */ /* 0x000fe40000011639 */
[----:B------:R-:W-:Y:S02]  /*72a0*/  SHF.R.U64 R57, R58, 0x10, R59 ;  /* 0x000000103a397819 */ /* 0x000fe4000000123b */
[----:B------:R-:W-:-:S02]  /*72b0*/  PRMT R123, R123, 0x5410, R60 ;  /* 0x000054107b7b7816 */ /* 0x000fc4000000003c */
[----:B------:R-:W-:Y:S02]  /*72c0*/  PRMT R121, R121, 0x5410, R56 ;  /* 0x0000541079797816 */ /* 0x000fe40000000038 */
[----:B------:R-:W-:Y:S02]  /*72d0*/  SHF.R.U32.HI R58, RZ, 0x10, R59 ;  /* 0x00000010ff3a7819 */ /* 0x000fe4000001163b */
[----:B------:R-:W-:Y:S01]  /*72e0*/  PRMT R124, R124, 0x5410, R57 ;  /* 0x000054107c7c7816 */ /* 0x000fe20000000039 */
[----:B------:R-:W-:Y:S01]  /*72f0*/  IMAD.U32 R57, R123, 0x10000, RZ ;  /* 0x000100007b397824 */ /* 0x000fe200078e00ff */
[--C-:B------:R-:W-:Y:S01]  /*7300*/  SHF.R.U64 R59, R62, 0x10, R63.reuse ;  /* 0x000000103e3b7819 */ /* 0x100fe2000000123f */
[----:B------:R-:W-:Y:S01]  /*7310*/  IMAD.U32 R56, R121, 0x10000, RZ ;  /* 0x0001000079387824 */ /* 0x000fe200078e00ff */
[----:B------:R-:W-:Y:S02]  /*7320*/  SHF.R.U32.HI R62, RZ, 0x10, R63 ;  /* 0x00000010ff3e7819 */ /* 0x000fe4000001163f */
        /* <DEDUP_REMOVED lines=74> */
.L_x_8229:
[----:B------:R-:W-:Y:S05]  /*77d0*/  BSYNC B2 ;  /* 0x0000000000027941 */ /* 0x000fea0003800000 */
.L_x_8228:
[----:B------:R-:W-:Y:S01]  /*77e0*/  ISETP.GE.AND P4, PT, R11, R107, PT ;  /* 0x0000006b0b00720c */ /* 0x000fe20003f86270 */
[----:B0-----:R0:W-:-:S12]  /*77f0*/  ST.E.128 desc[UR52][R44.64], R12 ;  /* 0x0000000c2c007985 */ /* 0x0011d8000c101d34 */
[----:B------:R-:W-:-:S05]  /*7800*/  @!P4 IMAD.WIDE R46, R11, 0x2, R46 ;  /* 0x000000020b2ec825 */ /* 0x000fca00078e022e */
[----:B--2---:R0:W-:Y:S02]  /*7810*/  @!P4 ST.E.128 desc[UR52][R46.64], R40 ;  /* 0x000000282e00c985 */ /* 0x0041e4000c101d34 */
.L_x_8227:
[----:B------:R-:W-:Y:S05]  /*7820*/  BSYNC B1 ;  /* 0x0000000000017941 */ /* 0x000fea0003800000 */
.L_x_8226:
[----:B------:R-:W-:-:S03]  /*7830*/  UMOV UR4, 0xffffffff ;  /* 0xffffffff00047882 */ /* 0x000fc60000000000 */
[----:B------:R-:W-:Y:S05]  /*7840*/  BRA.DIV UR4, `(.L_x_8230) ;  /* 0x000001fe044c7947 */ /* 0x000fea000b800000 */
[----:B0---4-:R-:W0:Y:S04]  /*7850*/  SHFL.IDX PT, R101, R101, 0x3, 0x181f ;  /* 0x00781f0065657f89 */ /* 0x011e2800000e0000 */
[----:B------:R-:W4:Y:S02]  /*7860*/  SHFL.IDX PT, R106, R106, 0x3, 0x181f ;  /* 0x00781f006a6a7f89 */ /* 0x000f2400000e0000 */
.L_x_8613:
[----:B------:R-:W-:-:S05]  /*7870*/  VIADD R11, R188, 0x60 ;  /* 0x00000060bc0b7836 */ /* 0x000fca0000000000 */
[----:B------:R-:W-:-:S13]  /*7880*/  ISETP.GE.OR P4, PT, R11, R95, P1 ;  /* 0x0000005f0b00720c */ /* 0x000fda0000f86670 */
[----:B------:R-:W-:Y:S05]  /*7890*/  @P4 BRA `(.L_x_8203) ;  /* 0x0000000c00904947 */ /* 0x000fea0003800000 */
[----:B------:R-:W-:Y:S01]  /*78a0*/  SEL R109, R36, R109, !P0 ;  /* 0x0000006d246d7207 */ /* 0x000fe20004000000 */
[----:B------:R-:W-:Y:S01]  /*78b0*/  BSSY B1, `(.L_x_8231) ;  /* 0x0000072000017945 */ /* 0x000fe20003800000 */
[----:B---3--:R-:W-:Y:S02]  /*78c0*/  SHF.R.U32.HI R13, RZ, 0x3, R203 ;  /* 0x00000003ff0d7819 */ /* 0x008fe400000116cb */
[----:B------:R-:W-:Y:S02]  /*78d0*/  SHF.R.S32.HI R12, RZ, 0x1f, R109 ;  /* 0x0000001fff0c7819 */ /* 0x000fe4000001146d */
[----:B----4-:R-:W-:Y:S02]  /*78e0*/  LEA R44, P4, R76, R106, 0x1 ;  /* 0x0000006a4c2c7211 */ /* 0x010fe400078808ff */
[----:B------:R-:W-:Y:S02]  /*78f0*/  LEA.HI R12, R12, R109, RZ, 0x4 ;  /* 0x0000006d0c0c7211 */ /* 0x000fe400078f20ff */
[----:B0-----:R-:W-:-:S02]  /*7900*/  LEA.HI.X R45, R76, R101, R88, 0x1, P4 ;  /* 0x000000654c2d7211 */ /* 0x001fc400020f0c58 */
        /* <DEDUP_REMOVED lines=16> */
[----:B------:R-:W-:Y:S01]  /*7a10*/  SHF.R.U64 R54, R68, 0x10, R69 ;  /* 0x0000001044367819 */ /* 0x000fe20000001245 */
[----:B----4-:R-:W-:Y:S01]  /*7a20*/  IMAD.U32 R50, R41, 0x10000, RZ ;  /* 0x0001000029327824 */ /* 0x010fe200078e00ff */
[----:B------:R-:W-:Y:S01]  /*7a30*/  SHF.R.U64 R58, R64, 0x10, R65 ;  /* 0x00000010403a7819 */ /* 0x000fe20000001241 */
[----:B--23--:R-:W-:Y:S01]  /*7a40*/  IMAD.U32 R47, R13, 0x10000, RZ ;  /* 0x000100000d2f7824 */ /* 0x00cfe200078e00ff */
[----:B------:R-:W-:Y:S01]  /*7a50*/  SHF.R.U32.HI R69, RZ, 0x10, R69 ;  /* 0x00000010ff457819 */ /* 0x000fe20000011645 */
[----:B------:R-:W-:Y:S01]  /*7a60*/  IMAD.U32 R52, R43, 0x10000, RZ ;  /* 0x000100002b347824 */ /* 0x000fe200078e00ff */
[----:B------:R-:W-:Y:S01]  /*7a70*/  SHF.R.U32.HI R65, RZ, 0x10, R65 ;  /* 0x00000010ff417819 */ /* 0x000fe20000011641 */
[----:B------:R-:W-:Y:S01]  /*7a80*/  IMAD.U32 R48, R40, 0x10000, RZ ;  /* 0x0001000028307824 */ /* 0x000fe200078e00ff */
[----:B------:R-:W-:Y:S01]  /*7a90*/  SHF.R.U64 R55, R66, 0x10, R67 ;  /* 0x0000001042377819 */ /* 0x000fe20000001243 */
[----:B0-----:R-:W-:Y:S01]  /*7aa0*/  IMAD.U32 R11, R12, 0x10000, RZ ;  /* 0x000100000c0b7824 */ /* 0x001fe200078e00ff */
[----:B------:R-:W-:-:S02]  /*7ab0*/  PRMT R116, R116, 0x5410, R69 ;  /* 0x0000541074747816 */ /* 0x000fc40000000045 */
[----:B------:R-:W-:Y:S02]  /*7ac0*/  PRMT R112, R112, 0x5410, R65 ;  /* 0x0000541070707816 */ /* 0x000fe40000000041 */
[----:B------:R-:W-:Y:S02]  /*7ad0*/  SHF.R.U64 R56, R70, 0x10, R71 ;  /* 0x0000001046387819 */ /* 0x000fe40000001247 */
[----:B------:R-:W-:Y:S01]  /*7ae0*/  PRMT R108, R108, 0x5410, R55 ;  /* 0x000054106c6c7816 */ /* 0x000fe20000000037 */
[----:B------:R-:W-:Y:S01]  /*7af0*/  IMAD.U32 R55, R116, 0x10000, RZ ;  /* 0x0001000074377824 */ /* 0x000fe200078e00ff */
[----:B------:R-:W-:Y:S02]  /*7b00*/  SHF.R.U32.HI R71, RZ, 0x10, R71 ;  /* 0x00000010ff477819 */ /* 0x000fe40000011647 */
[----:B------:R-:W-:Y:S01]  /*7b10*/  PRMT R115, R115, 0x5410, R54 ;  /* 0x0000541073737816 */ /* 0x000fe20000000036 */
[----:B------:R-:W-:Y:S01]  /*7b20*/  IMAD.U32 R54, R112, 0x10000, RZ ;  /* 0x0001000070367824 */ /* 0x000fe200078e00ff */
[----:B------:R-:W-:-:S02]  /*7b30*/  SHF.R.U32.HI R67, RZ, 0x10, R67 ;  /* 0x00000010ff437819 */ /* 0x000fc40000011643 */
        /* <DEDUP_REMOVED lines=23> */
[----:B------:R-:W-:Y:S01]  /*7cb0*/  FFMA.FTZ R116, R13, R116, R50 ;  /* 0x000000740d747223 */ /* 0x000fe20000010032 */
[----:B------:R-:W-:Y:S01]  /*7cc0*/  LOP3.LUT R41, R15, 0xffff0000, RZ, 0xc0, !PT ;  /* 0xffff00000f297812 */ /* 0x000fe200078ec0ff */
[----:B------:R-:W-:Y:S01]  /*7cd0*/  FFMA.FTZ R51, R13, R112, -R54 ;  /* 0x000000700d337223 */ /* 0x000fe20000010836 */
[C---:B------:R-:W-:Y:S01]  /*7ce0*/  FFMA.FTZ R59, R40.reuse, R47, -R59 ;  /* 0x0000002f283b7223 */ /* 0x040fe2000001083b */
[----:B------:R-:W-:Y:S01]  /*7cf0*/  FFMA.FTZ R57, R40, R57, R52 ;  /* 0x0000003928397223 */ /* 0x000fe20000010034 */
[----:B------:R-:W-:Y:S01]  /*7d00*/  FMUL.FTZ R50, R53, R114 ;  /* 0x0000007235327220 */ /* 0x000fe20000410000 */
[----:B------:R-:W-:-:S02]  /*7d10*/  IMAD.U32 R13, R111, 0x10000, RZ ;  /* 0x000100006f0d7824 */ /* 0x000fc400078e00ff */
[-C--:B------:R-:W-:Y:S01]  /*7d20*/  FMUL.FTZ R52, R53, R110.reuse ;  /* 0x0000006e35347220 */ /* 0x080fe20000410000 */
[----:B------:R-:W-:Y:S02]  /*7d30*/  IMAD.U32 R40, R115, 0x10000, RZ ;  /* 0x0001000073287824 */ /* 0x000fe400078e00ff */
[----:B------:R-:W-:Y:S01]  /*7d40*/  FFMA.FTZ R110, R41, R110, -R50 ;  /* 0x0000006e296e7223 */ /* 0x000fe20000010832 */
[CC--:B------:R-:W-:Y:S01]  /*7d50*/  FMUL.FTZ R47, R48.reuse, R13.reuse ;  /* 0x0000000d302f7220 */ /* 0x0c0fe20000410000 */
[----:B------:R-:W-:Y:S01]  /*7d60*/  LOP3.LUT R115, R115, 0xffff0000, RZ, 0xc0, !PT ;  /* 0xffff000073737812 */ /* 0x000fe200078ec0ff */
[-C--:B------:R-:W-:Y:S01]  /*7d70*/  FMUL.FTZ R50, R48, R40.reuse ;  /* 0x0000002830327220 */ /* 0x080fe20000410000 */
[C---:B------:R-:W-:Y:S01]  /*7d80*/  IMAD.U32 R43, R42.reuse, 0x10000, RZ ;  /* 0x000100002a2b7824 */ /* 0x040fe200078e00ff */
[----:B------:R-:W-:Y:S01]  /*7d90*/  LOP3.LUT R42, R42, 0xffff0000, RZ, 0xc0, !PT ;  /* 0xffff00002a2a7812 */ /* 0x000fe200078ec0ff */
[----:B------:R-:W-:Y:S02]  /*7da0*/  IMAD.U32 R48, R113, 0x10000, RZ ;  /* 0x0001000071307824 */ /* 0x000fe400078e00ff */
[C---:B------:R-:W-:Y:S01]  /*7db0*/  FFMA.FTZ R50, R11.reuse, R13, -R50 ;  /* 0x0000000d0b327223 */ /* 0x040fe20000010832 */
[----:B------:R-:W-:Y:S01]  /*7dc0*/  FFMA.FTZ R47, R11, R40, R47 ;  /* 0x000000280b2f7223 */ /* 0x000fe2000001002f */
[----:B------:R-:W-:Y:S01]  /*7dd0*/  LOP3.LUT R113, R113, 0xffff0000, RZ, 0xc0, !PT ;  /* 0xffff000071717812 */ /* 0x000fe200078ec0ff */
[----:B------:R-:W-:Y:S01]  /*7de0*/  FFMA.FTZ R114, R41, R114, R52 ;  /* 0x0000007229727223 */ /* 0x000fe20000010034 */
[----:B------:R-:W-:Y:S01]  /*7df0*/  LOP3.LUT R12, R12, 0xffff0000, RZ, 0xc0, !PT ;  /* 0xffff00000c0c7812 */ /* 0x000fe200078ec0ff */
[----:B------:R-:W-:Y:S01]  /*7e00*/  FMUL.FTZ R41, R49, R115 ;  /* 0x0000007331297220 */ /* 0x000fe20000410000 */
[----:B------:R-:W-:Y:S01]  /*7e10*/  LOP3.LUT R111, R111, 0xffff0000, RZ, 0xc0, !PT ;  /* 0xffff00006f6f7812 */ /* 0x000fe200078ec0ff */
[C---:B------:R-:W-:Y:S01]  /*7e20*/  IMAD.U32 R40, R108.reuse, 0x10000, RZ ;  /* 0x000100006c287824 */ /* 0x040fe200078e00ff */
[----:B------:R-:W-:Y:S01]  /*7e30*/  LOP3.LUT R11, R108, 0xffff0000, RZ, 0xc0, !PT ;  /* 0xffff00006c0b7812 */ /* 0x000fe200078ec0ff */
[C---:B------:R-:W-:Y:S01]  /*7e40*/  IMAD.U32 R15, R14.reuse, 0x10000, RZ ;  /* 0x000100000e0f7824 */ /* 0x040fe200078e00ff */
[----:B------:R-:W-:Y:S01]  /*7e50*/  LOP3.LUT R14, R14, 0xffff0000, RZ, 0xc0, !PT ;  /* 0xffff00000e0e7812 */ /* 0x000fe200078ec0ff */
[----:B------:R-:W-:Y:S01]  /*7e60*/  FMUL.FTZ R52, R43, R48 ;  /* 0x000000302b347220 */ /* 0x000fe20000410000 */
[----:B------:R-:W-:Y:S01]  /*7e70*/  FMUL.FTZ R13, R42, R113 ;  /* 0x000000712a0d7220 */ /* 0x000fe20000410000 */
[-C--:B------:R-:W-:Y:S01]  /*7e80*/  FMUL.FTZ R49, R49, R111.reuse ;  /* 0x0000006f31317220 */ /* 0x080fe20000410000 */
        /* <DEDUP_REMOVED lines=19> */
[----:B------:R-:W-:-:S07]  /*7fc0*/  IMAD.MOV.U32 R43, RZ, RZ, R57 ;  /* 0x000000ffff2b7224 */ /* 0x000fce00078e0039 */
.L_x_8232:
[----:B------:R-:W-:Y:S05]  /*7fd0*/  BSYNC B1 ;  /* 0x0000000000017941 */ /* 0x000fea0003800000 */
.L_x_8231:
[----:B---3--:R3:W-:Y:S01]  /*7fe0*/  ST.E.128 desc[UR52][R44.64], R12 ;  /* 0x0000000c2c007985 */ /* 0x0087e2000c101d34 */
[----:B------:R-:W-:Y:S01]  /*7ff0*/  ISETP.GE.AND P3, PT, R46, R107, PT ;  /* 0x0000006b2e00720c */ /* 0x000fe20003f66270 */
[----:B------:R-:W-:-:S12]  /*8000*/  IMAD.MOV.U32 R107, RZ, RZ, R101 ;  /* 0x000000ffff6b7224 */ /* 0x000fd800078e0065 */
[----:B------:R-:W-:Y:S05]  /*8010*/  @P3 BRA `(.L_x_8203) ;  /* 0x0000000400b03947 */ /* 0x000fea0003800000 */
[----:B--2---:R-:W-:-:S05]  /*8020*/  IMAD.WIDE R46, R46, 0x2, R106 ;  /* 0x000000022e2e7825 */ /* 0x004fca00078e026a */
[----:B----4-:R2:W-:Y:S01]  /*8030*/  ST.E.128 desc[UR52][R46.64], R40 ;  /* 0x000000282e007985 */ /* 0x0105e2000c101d34 */
[----:B------:R-:W-:Y:S05]  /*8040*/  BRA `(.L_x_8203) ;  /* 0x0000000400a47947 */ /* 0x000fea0003800000 */
.L_x_8162:
[----:B------:R-:W-:-:S06]  /*8050*/  UISETP.NE.AND UP0, UPT, UR39, 0x3, UPT ;  /* 0x000000032700788c */ /* 0x000fcc000bf05270 */
[----:B------:R-:W-:-:S13]  /*8060*/  PLOP3.LUT P5, PT, PT, PT, UP0, 0x80, 0x0 ;  /* 0x000000000000781c */ /* 0x000fda0003faf008 */
[----:B------:R-:W-:Y:S05]  /*8070*/  @!P5 BRA `(.L_x_8233) ;  /* 0x000000000004d947 */ /* 0x000fea0003800000 */
[----:B------:R-:W-:Y:S01]  /*8080*/  BPT.TRAP 0x1 ;  /* 0x000000040000795c */ /* 0x000fe20000300000 */
.L_x_8233:
[----:B------:R-:W-:Y:S01]  /*8090*/  IMAD R89, R19, 0x8, R18 ;  /* 0x0000000813597824 */ /* 0x000fe200078e0212 */
[----:B------:R-:W-:Y:S01]  /*80a0*/  SHF.L.U32 R100, R199, 0x1f, RZ ;  /* 0x0000001fc7647819 */ /* 0x000fe200000006ff */
[----:B------:R-:W-:Y:S01]  /*80b0*/  BSSY B1, `(.L_x_8234) ;  /* 0x0000004000017945 */ /* 0x000fe20003800000 */
[----:B------:R-:W-:Y:S02]  /*80c0*/  SHF.R.S32.HI R97, RZ, 0x1f, R98 ;  /* 0x0000001fff617819 */ /* 0x000fe40000011462 */
[----:B------:R-:W0:Y:S02]  /*80d0*/  SYNCS.PHASECHK.TRANS64.TRYWAIT P3, [R89+URZ+0x28890], R100 ;  /* 0x02889064590075a7 */ /* 0x000e24000806017f */
[----:B0-----:R-:W-:Y:S05]  /*80e0*/  @!P3 BRA `(.L_x_8235) ;  /* 0x000001f40070b947 */ /* 0x001fea0003800000 */
.L_x_8614:
[----:B------:R-:W-:Y:S05]  /*80f0*/  BSYNC B1 ;  /* 0x0000000000017941 */ /* 0x000fea0003800000 */
.L_x_8234:
        /* <DEDUP_REMOVED lines=25> */
.L_x_8618:
        /* <DEDUP_REMOVED lines=13> */
.L_x_8238:
[----:B------:R-:W-:Y:S05]  /*8360*/  BSYNC B1 ;  /* 0x0000000000017941 */ /* 0x000fea0003800000 */
.L_x_8237:
[----:B------:R-:W-:-:S03]  /*8370*/  UMOV UR4, 0xffffffff ;  /* 0xffffffff00047882 */ /* 0x000fc60000000000 */
[----:B------:R-:W-:Y:S05]  /*8380*/  BRA.DIV UR4, `(.L_x_8239) ;  /* 0x000001f604247947 */ /* 0x000fea000b800000 */
[----:B--2-4-:R2:W4:Y:S04]  /*8390*/  SHFL.IDX PT, R41, R45, 0x1, 0x181f ;  /* 0x00381f002d297f89 */ /* 0x01452800000e0000 */
[----:B---3--:R2:W3:Y:S02]  /*83a0*/  SHFL.IDX PT, R14, R44, 0x1, 0x181f ;  /* 0x00381f002c0e7f89 */ /* 0x0084e400000e0000 */
.L_x_8622:
        /* <DEDUP_REMOVED lines=14> */
.L_x_8241:
[----:B------:R-:W-:Y:S05]  /*8490*/  BSYNC B1 ;  /* 0x0000000000017941 */ /* 0x000fea0003800000 */
.L_x_8240:
[----:B------:R-:W-:-:S03]  /*84a0*/  UMOV UR4, 0xffffffff ;  /* 0xffffffff00047882 */ /* 0x000fc60000000000 */
[----:B------:R-:W-:Y:S05]  /*84b0*/  BRA.DIV UR4, `(.L_x_8242) ;  /* 0x000001f604207947 */ /* 0x000fea000b800000 */
[----:B---34-:R3:W4:Y:S04]  /*84c0*/  SHFL.IDX PT, R41, R45, 0x2, 0x181f ;  /* 0x00581f002d297f89 */ /* 0x01872800000e0000 */
[----:B------:R3:W0:Y:S02]  /*84d0*/  SHFL.IDX PT, R14, R44, 0x2, 0x181f ;  /* 0x00581f002c0e7f89 */ /* 0x00062400000e0000 */
.L_x_8626:
        /* <DEDUP_REMOVED lines=14> */
.L_x_8244:
[----:B------:R-:W-:Y:S05]  /*85c0*/  BSYNC B1 ;  /* 0x0000000000017941 */ /* 0x000fea0003800000 */
.L_x_8243:
[----:B------:R-:W-:-:S03]  /*85d0*/  UMOV UR4, 0xffffffff ;  /* 0xffffffff00047882 */ /* 0x000fc60000000000 */
[----:B------:R-:W-:Y:S05]  /*85e0*/  BRA.DIV UR4, `(.L_x_8245) ;  /* 0x000001f6041c7947 */ /* 0x000fea000b800000 */
[----:B0---4-:R0:W4:Y:S04]  /*85f0*/  SHFL.IDX PT, R41, R45, 0x3, 0x181f ;  /* 0x00781f002d297f89 */ /* 0x01112800000e0000 */
[----:B------:R0:W0:Y:S02]  /*8600*/  SHFL.IDX PT, R14, R44, 0x3, 0x181f ;  /* 0x00781f002c0e7f89 */ /* 0x00002400000e0000 */
.L_x_8630:
        /* <DEDUP_REMOVED lines=13> */
.L_x_8203:
[----:B------:R-:W-:Y:S05]  /*86e0*/  BSYNC B0 ;  /* 0x0000000000007941 */ /* 0x000fea0003800000 */
.L_x_8161:
[----:B0-----:R-:W0:Y:S01]  /*86f0*/  S2R R11, SR_TID.X ;  /* 0x00000000000b7919 */ /* 0x001e220000002100 */
        /* <DEDUP_REMOVED lines=8> */
[----:B0-----:R-:W-:Y:S01]  /*8780*/  LOP3.LUT R11, R11, 0x7f, RZ, 0xc0, !PT ;  /* 0x0000007f0b0b7812 */ /* 0x001fe200078ec0ff */
[----:B-----5:R0:W-:Y:S03]  /*8790*/  BAR.SYNC.DEFER_BLOCKING R92, 0x80 ;  /* 0x0002005c0000751d */ /* 0x0201e60000010000 */
[----:B------:R-:W-:-:S13]  /*87a0*/  ISETP.NE.AND P3, PT, R11, RZ, PT ;  /* 0x000000ff0b00720c */ /* 0x000fda0003f65270 */
[----:B------:R-:W-:-:S05]  /*87b0*/  @!P3 VIADD R11, R89, 0x288a0 ;  /* 0x000288a0590bb836 */ /* 0x000fca0000000000 */
[----:B------:R-:W-:-:S04]  /*87c0*/  @!P3 PRMT R11, RZ, 0x654, R11 ;  /* 0x00000654ff0bb816 */ /* 0x000fc8000000000b */
[----:B------:R0:W-:Y:S01]  /*87d0*/  @!P3 SYNCS.ARRIVE.TRANS64.RED.A1T0 RZ, [R11+URZ], RZ ;  /* 0x000000ff0bffb9a7 */ /* 0x0001e2000810043f */
[----:B------:R-:W-:Y:S05]  /*87e0*/  @!P5 BRA `(.L_x_8247) ;  /* 0x000000000004d947 */ /* 0x000fea0003800000 */
[----:B------:R-:W-:Y:S01]  /*87f0*/  BPT.TRAP 0x1 ;  /* 0x000000040000795c */ /* 0x000fe20000300000 */
.L_x_8247:
[----:B------:R-:W-:Y:S05]  /*8800*/  BSYNC B0 ;  /* 0x0000000000007941 */ /* 0x000fea0003800000 */
.L_x_8246:
[----:B------:R-:W5:Y:S01]  /*8810*/  SYNCS.PHASECHK.TRANS64.TRYWAIT P4, [R89+URZ+0x288b0], R100 ;  /* 0x0288b064590075a7 */ /* 0x000f62000808017f */
[----:B------:R-:W-:Y:S01]  /*8820*/  ULDC UR40, c[0x0][0x2f4] ;  /* 0x0000bd0000287ab9 */ /* 0x000fe20000000800 */
[----:B------:R-:W-:Y:S04]  /*8830*/  BSSY B0, `(.L_x_8248) ;  /* 0x0000002000007945 */ /* 0x000fe80003800000 */
[----:B-----5:R-:W-:Y:S05]  /*8840*/  @!P4 BRA `(.L_x_8249) ;  /* 0x000001f000ccc947 */ /* 0x020fea0003800000 */
.L_x_8631:
[----:B------:R-:W-:Y:S05]  /*8850*/  BSYNC B0 ;  /* 0x0000000000007941 */ /* 0x000fea0003800000 */
.L_x_8248:
[----:B------:R-:W-:Y:S01]  /*8860*/  ULDC.64 UR4, c[0x0][0x328] ;  /* 0x0000ca0000047ab9 */ /* 0x000fe20000000a00 */
[----:B------:R-:W-:Y:S01]  /*8870*/  ULDC.64 UR6, c[0x0][0x318] ;  /* 0x0000c60000067ab9 */ /* 0x000fe20000000a00 */
[----:B------:R-:W-:Y:S01]  /*8880*/  IMAD R97, R97, UR4, RZ ;  /* 0x0000000461617c24 */ /* 0x000fe2000f8e02ff */
[----:B------:R-:W-:Y:S01]  /*8890*/  BSSY B0, `(.L_x_8250) ;  /* 0x000001d000007945 */ /* 0x000fe20003800000 */
[----:B---34-:R-:W-:-:S04]  /*88a0*/  IMAD.WIDE.U32 R12, R98, UR4, RZ ;  /* 0x00000004620c7c25 */ /* 0x018fc8000f8e00ff */
        /* <DEDUP_REMOVED lines=11> */
[----:B-12---:R-:W-:-:S04]  /*8960*/  LEA R44, P4, R12, UR6, 0x1 ;  /* 0x000000060c2c7c11 */ /* 0x006fc8000f8808ff */
        /* <DEDUP_REMOVED lines=15> */
.L_x_8251:
[----:B------:R-:W-:Y:S05]  /*8a60*/  BSYNC B0 ;  /* 0x0000000000007941 */ /* 0x000fea0003800000 */
.L_x_8250:
        /* <DEDUP_REMOVED lines=15> */
.L_x_8253:
[----:B------:R-:W-:Y:S05]  /*8b60*/  BSYNC B0 ;  /* 0x0000000000007941 */ /* 0x000fea0003800000 */
.L_x_8252:
        /* <DEDUP_REMOVED lines=15> */
.L_x_8255:
[----:B------:R-:W-:Y:S05]  /*8c60*/  BSYNC B0 ;  /* 0x0000000000007941 */ /* 0x000fea0003800000 */
.L_x_8254:
[----:B------:R-:W-:Y:S01]  /*8c70*/  ISETP.GE.AND P4, PT, R95, 0x61, PT ;  /* 0x000000615f00780c */ /* 0x000fe20003f86270 */
[----:B------:R-:W3:Y:S01]  /*8c80*/  SHFL.IDX PT, R11, R11, 0x3, 0x181f ;  /* 0x00781f000b0b7f89 */ /* 0x000ee200000e0000 */
[----:B------:R-:W-:Y:S03]  /*8c90*/  BSSY B0, `(.L_x_8256) ;  /* 0x000000d000007945 */ /* 0x000fe60003800000 */
[----:B01----:R0:W1:Y:S08]  /*8ca0*/  SHFL.IDX PT, R43, R44, 0x3, 0x181f ;  /* 0x00781f002c2b7f89 */ /* 0x00307000000e0000 */
[----:B0-----:R-:W-:Y:S05]  /*8cb0*/  @!P4 BRA `(.L_x_8257) ;  /* 0x000000000028c947 */ /* 0x001fea0003800000 */
[----:B------:R-:W-:-:S13]  /*8cc0*/  ISETP.GE.AND P4, PT, R16, UR40, PT ;  /* 0x0000002810007c0c */ /* 0x000fda000bf86270 */
[----:B--2---:R-:W0:Y:S01]  /*8cd0*/  @!P4 LDS.128 R12, [R91+0x3400] ;  /* 0x003400005b0cc984 */ /* 0x004e220000000c00 */
        /* <DEDUP_REMOVED lines=8> */
.L_x_8257:
[----:B------:R-:W-:Y:S05]  /*8d60*/  BSYNC B0 ;  /* 0x0000000000007941 */ /* 0x000fea0003800000 */
.L_x_8256:
[----:B------:R-:W-:Y:S01]  /*8d70*/  @!PT LDS RZ, [RZ] ;  /* 0x00000000fffff984 */ /* 0x000fe20000000800 */
[----:B------:R-:W-:Y:S01]  /*8d80*/  @!PT LDS RZ, [RZ] ;  /* 0x00000000fffff984 */ /* 0x000fe20000000800 */
[----:B------:R-:W-:Y:S01]  /*8d90*/  @!PT LDS RZ, [RZ] ;  /* 0x00000000fffff984 */ /* 0x000fe20000000800 */
[----:B------:R-:W-:Y:S01]  /*8da0*/  @!PT LDS RZ, [RZ] ;  /* 0x00000000fffff984 */ /* 0x000fe20000000800 */
[----:B------:R4:W-:Y:S06]  /*8db0*/  MEMBAR.ALL.CTA ;  /* 0x0000000000007992 */ /* 0x0009ec0000008000 */
[----:B----4-:R-:W4:Y:S01]  /*8dc0*/  FENCE.VIEW.ASYNC.S ;  /* 0x00000000000073c6 */ /* 0x010f220000000000 */
[----:B------:R-:W-:Y:S01]  /*8dd0*/  @!P3 VIADD R89, R89, 0x288c0 ;  /* 0x000288c05959b836 */ /* 0x000fe20000000000 */
[----:B----4-:R4:W-:Y:S01]  /*8de0*/  BAR.SYNC.DEFER_BLOCKING R92, 0x80 ;  /* 0x0002005c0000751d */ /* 0x0109e20000010000 */
[----:B------:R-:W-:Y:S01]  /*8df0*/  ISETP.NE.AND P4, PT, R90, RZ, PT ;  /* 0x000000ff5a00720c */ /* 0x000fe20003f85270 */
[----:B------:R-:W-:-:S02]  /*8e00*/  VIADD R19, R19, 0x1 ;  /* 0x0000000113137836 */ /* 0x000fc40000000000 */
[----:B------:R-:W-:-:S04]  /*8e10*/  @!P3 PRMT R89, RZ, 0x654, R89 ;  /* 0x00000654ff59b816 */ /* 0x000fc80000000059 */
[----:B------:R4:W-:Y:S01]  /*8e20*/  @!P3 SYNCS.ARRIVE.TRANS64.RED.A1T0 RZ, [R89+URZ], RZ ;  /* 0x000000ff59ffb9a7 */ /* 0x0009e2000810043f */
[----:B------:R-:W-:-:S04]  /*8e30*/  ISETP.NE.AND P3, PT, R19, 0x2, PT ;  /* 0x000000021300780c */ /* 0x000fc80003f65270 */
[----:B0-----:R-:W-:Y:S02]  /*8e40*/  SEL R12, RZ, 0x1, P3 ;  /* 0x00000001ff0c7807 */ /* 0x001fe40001800000 */
[----:B------:R-:W-:Y:S02]  /*8e50*/  SEL R19, R19, RZ, P3 ;  /* 0x000000ff13137207 */ /* 0x000fe40001800000 */
[----:B------:R-:W-:Y:S01]  /*8e60*/  LOP3.LUT R199, R199, R12, RZ, 0x3c, !PT ;  /* 0x0000000cc7c77212 */ /* 0x000fe200078e3cff */
[----:B------:R-:W-:Y:S06]  /*8e70*/  @P4 BRA `(.L_x_8258) ;  /* 0xffffff9800404947 */ /* 0x000fec000383ffff */
[----:B---3--:R-:W0:Y:S01]  /*8e80*/  S2R R11, SR_TID.X ;  /* 0x00000000000b7919 */ /* 0x008e220000002100 */
[----:B------:R-:W-:Y:S02]  /*8e90*/  PLOP3.LUT P0, PT, PT, PT, PT, 0x8, 0x0 ;  /* 0x000000000000781c */ /* 0x000fe40003f0e170 */
[----:B0-----:R-:W-:-:S04]  /*8ea0*/  SHF.R.U32.HI R11, RZ, 0x7, R11 ;  /* 0x00000007ff0b7819 */ /* 0x001fc8000001160b */
[----:B------:R-:W-:-:S13]  /*8eb0*/  ISETP.NE.AND P4, PT, R11, 0x1, PT ;  /* 0x000000010b00780c */ /* 0x000fda0003f85270 */
[----:B------:R-:W-:Y:S06]  /*8ec0*/  @!P4 BAR.ARV 0x9, 0x100 ;  /* 0x024400000000cb1d */ /* 0x000fec0000002000 */
.L_x_8156:
[----:B------:R-:W0:Y:S01]  /*8ed0*/  LDC R0, c[0x0][0x448] ;  /* 0x00011200ff007b82 */ /* 0x000e220000000800 */
[----:B------:R-:W-:-:S07]  /*8ee0*/  IADD3 R5, R198, 0x1, -R196 ;  /* 0x00000001c6057810 */ /* 0x000fce0007ffe8c4 */
[----:B------:R-:W3:Y:S01]  /*8ef0*/  LDC.64 R6, c[0x0][0x9e0] ;  /* 0x00027800ff067b82 */ /* 0x000ee20000000a00 */
[----:B0-----:R-:W-:Y:S01]  /*8f00*/  ISETP.NE.AND P1, PT, R0, 0x1, PT ;  /* 0x000000010000780c */ /* 0x001fe20003f25270 */
[----:B------:R-:W-:Y:S01]  /*8f10*/  VIADD R0, R200, 0x7f ;  /* 0x0000007fc8007836 */ /* 0x000fe20000000000 */
[----:B---3--:R-:W-:-:S11]  /*8f20*/  ISETP.GE.AND P2, PT, R7, 0x1, PT ;  /* 0x000000010700780c */ /* 0x008fd60003f46270 */
[----:B------:R-:W0:Y:S08]  /*8f30*/  @P1 LDC R3, c[0x0][0x44c] ;  /* 0x00011300ff031b82 */ /* 0x000e300000000800 */
[----:B------:R-:W3:Y:S01]  /*8f40*/  @P1 LDC R4, c[0x0][0x450] ;  /* 0x00011400ff041b82 */ /* 0x000ee20000000800 */
[----:B0-----:R-:W-:-:S05]  /*8f50*/  @P1 IMAD.HI.U32 R3, R0, R3, RZ ;  /* 0x0000000300031227 */ /* 0x001fca00078e00ff */
[----:B---3--:R-:W-:-:S05]  /*8f60*/  @P1 SHF.R.U32.HI R0, RZ, R4, R3 ;  /* 0x00000004ff001219 */ /* 0x008fca0000011603 */
[----:B------:R-:W-:Y:S01]  /*8f70*/  IMAD.IADD R5, R5, 0x1, R0 ;  /* 0x0000000105057824 */ /* 0x000fe200078e0200 */
[----:B------:R-:W-:Y:S06]  /*8f80*/  @P0 BRA `(.L_x_8259) ;  /* 0x00000000000c0947 */ /* 0x000fec0003800000 */
[----:B------:R-:W0:Y:S01]  /*8f90*/  FENCE.VIEW.ASYNC.G ;  /* 0x00000000000073c6 */ /* 0x000e220000000100 */
[----:B------:R-:W-:Y:S05]  /*8fa0*/  WARPSYNC.ALL ;  /* 0x0000000000007948 */ /* 0x000fea0003800000 */
[----:B0-----:R-:W-:Y:S06]  /*8fb0*/  BAR.ARV 0xc, 0x180 ;  /* 0x0306000000007b1d */ /* 0x001fec0000002000 */
.L_x_8259:
        /* <DEDUP_REMOVED lines=13> */
.L_x_8262:
[----:B------:R-:W-:-:S13]  /*9090*/  ISETP.NE.AND P0, PT, R7, 0x1, PT ;  /* 0x000000010700780c */ /* 0x000fda0003f05270 */
[----:B------:R-:W0:Y:S02]  /*90a0*/  @P0 LDC.64 R4, c[0x0][0x9e8] ;  /* 0x00027a00ff040b82 */ /* 0x000e240000000a00 */
[----:B0-----:R-:W-:-:S05]  /*90b0*/  @P0 IMAD.HI.U32 R4, R3, R4, RZ ;  /* 0x0000000403040227 */ /* 0x001fca00078e00ff */
[----:B------:R-:W-:-:S07]  /*90c0*/  @P0 SHF.R.U32.HI R3, RZ, R5, R4 ;  /* 0x00000005ff030219 */ /* 0x000fce0000011604 */
.L_x_8263:
[----:B------:R-:W-:Y:S05]  /*90d0*/  BSYNC B0 ;  /* 0x0000000000007941 */ /* 0x000fea0003800000 */
.L_x_8261:
[----:B------:R-:W-:-:S05]  /*90e0*/  IMAD R3, R3, R7, R7 ;  /* 0x0000000703037224 */ /* 0x000fca00078e0207 */
[----:B------:R-:W-:-:S07]  /*90f0*/  VIMNMX R0, R0, R3, PT ;  /* 0x0000000300007248 */ /* 0x000fce0003fe0100 */
.L_x_8260:
[----:B------:R-:W0:Y:S01]  /*9100*/  @P1 LDC R5, c[0x0][0x44c] ;  /* 0x00011300ff051b82 */ /* 0x000e220000000800 */
[----:B------:R-:W-:Y:S01]  /*9110*/  VIADD R0, R0, 0x7f ;  /* 0x0000007f00007836 */ /* 0x000fe20000000000 */
[----:B------:R-:W-:Y:S01]  /*9120*/  ULDC UR4, c[0x0][0x9dc] ;  /* 0x0002770000047ab9 */ /* 0x000fe20000000800 */
[----:B------:R-:W-:-:S03]  /*9130*/  IMAD.MOV.U32 R4, RZ, RZ, R200 ;  /* 0x000000ffff047224 */ /* 0x000fc600078e00c8 */
[----:B------:R-:W-:Y:S02]  /*9140*/  SHF.R.S32.HI R3, RZ, 0x1f, R0 ;  /* 0x0000001fff037819 */ /* 0x000fe40000011400 */
[----:B------:R-:W3:Y:S02]  /*9150*/  @P1 LDC R6, c[0x0][0x450] ;  /* 0x00011400ff061b82 */ /* 0x000ee40000000800 */
[----:B------:R-:W-:-:S04]  /*9160*/  LEA.HI R3, R3, R0, RZ, 0x7 ;  /* 0x0000000003037211 */ /* 0x000fc800078f38ff */
[----:B------:R-:W-:-:S04]  /*9170*/  SHF.R.S32.HI R3, RZ, 0x7, R3 ;  /* 0x00000007ff037819 */ /* 0x000fc80000011403 */
[----:B------:R-:W-:Y:S01]  /*9180*/  VIMNMX R9, R94, R3, PT ;  /* 0x000000035e097248 */ /* 0x000fe20003fe0100 */
[----:B0-----:R-:W-:-:S05]  /*9190*/  @P1 IMAD.HI.U32 R5, R200, R5, RZ ;  /* 0x00000005c8051227 */ /* 0x001fca00078e00ff */
[----:B---3--:R-:W-:-:S05]  /*91a0*/  @P1 SHF.R.U32.HI R4, RZ, R6, R5 ;  /* 0x00000006ff041219 */ /* 0x008fca0000011605 */
        /* <DEDUP_REMOVED lines=13> */
.L_x_8266:
[----:B------:R-:W-:-:S13]  /*9280*/  ISETP.NE.AND P0, PT, R7, 0x1, PT ;  /* 0x000000010700780c */ /* 0x000fda0003f05270 */
[----:B------:R-:W0:Y:S02]  /*9290*/  @P0 LDC.64 R4, c[0x0][0x9e8] ;  /* 0x00027a00ff040b82 */ /* 0x000e240000000a00 */
[----:B0-----:R-:W-:-:S05]  /*92a0*/  @P0 IMAD.HI.U32 R4, R0, R4, RZ ;  /* 0x0000000400040227 */ /* 0x001fca00078e00ff */
[----:B------:R-:W-:-:S07]  /*92b0*/  @P0 SHF.R.U32.HI R0, RZ, R5, R4 ;  /* 0x00000005ff000219 */ /* 0x000fce0000011604 */
.L_x_8267:
[----:B------:R-:W-:Y:S05]  /*92c0*/  BSYNC B0 ;  /* 0x0000000000007941 */ /* 0x000fea0003800000 */
.L_x_8265:
[----:B------:R-:W-:-:S05]  /*92d0*/  IMAD R0, R0, R7, RZ ;  /* 0x0000000700007224 */ /* 0x000fca00078e02ff */
[----:B------:R-:W-:-:S07]  /*92e0*/  VIMNMX R3, R3, R0, !PT ;  /* 0x0000000003037248 */ /* 0x000fce0007fe0100 */
.L_x_8264:
        /* <DEDUP_REMOVED lines=22> */
[----:B------:R0:W3:Y:S02]  /*9450*/  F2I.FTZ.U32.TRUNC.NTZ R5, R4 ;  /* 0x0000000400057305 */ /* 0x0000e4000021f000 */
[----:B0-----:R-:W-:Y:S02]  /*9460*/  IMAD.MOV.U32 R4, RZ, RZ, RZ ;  /* 0x000000ffff047224 */ /* 0x001fe400078e00ff */
[----:B---3--:R-:W-:-:S04]  /*9470*/  IMAD.MOV R7, RZ, RZ, -R5 ;  /* 0x000000ffff077224 */ /* 0x008fc800078e0a05 */
        /* <DEDUP_REMOVED lines=14> */
.L_x_8269:
[----:B------:R-:W-:Y:S05]  /*9560*/  BSYNC B0 ;  /* 0x0000000000007941 */ /* 0x000fea0003800000 */
.L_x_8268:
[-C--:B------:R-:W-:Y:S01]  /*9570*/  IMAD R208, R223, R88.reuse, R208 ;  /* 0x00000058dfd07224 */ /* 0x080fe200078e02d0 */
[----:B------:R-:W-:Y:S02]  /*9580*/  PLOP3.LUT P0, PT, PT, PT, PT, 0x80, 0x0 ;  /* 0x000000000000781c */ /* 0x000fe40003f0f070 */
[----:B------:R-:W-:Y:S02]  /*9590*/  CS2R R20, SRZ ;  /* 0x0000000000147805 */ /* 0x000fe4000001ff00 */
[----:B------:R-:W-:Y:S02]  /*95a0*/  CS2R R150, SRZ ;  /* 0x0000000000967805 */ /* 0x000fe4000001ff00 */
[----:B------:R-:W-:Y:S02]  /*95b0*/  CS2R R148, SRZ ;  /* 0x0000000000947805 */ /* 0x000fe4000001ff00 */
[----:B------:R-:W-:Y:S02]  /*95c0*/  VIADDMNMX R88, R208, R88, R9, PT ;  /* 0x00000058d0587246 */ /* 0x000fe40003800109 */
[----:B------:R-:W-:-:S02]  /*95d0*/  CS2R R146, SRZ ;  /* 0x0000000000927805 */ /* 0x000fc4000001ff00 */
[----:B------:R-:W-:Y:S02]  /*95e0*/  CS2R R144, SRZ ;  /* 0x0000000000907805 */ /* 0x000fe4000001ff00 */
[----:B------:R-:W-:Y:S02]  /*95f0*/  CS2R R142, SRZ ;  /* 0x00000000008e7805 */ /* 0x000fe4000001ff00 */
[----:B------:R-:W-:Y:S02]  /*9600*/  ISETP.GT.AND P1, PT, R88, R208, PT ;  /* 0x000000d05800720c */ /* 0x000fe40003f24270 */
        /* <DEDUP_REMOVED lines=28> */
[----:B------:R-:W-:Y:S01]  /*97d0*/  UMOV UR4, 0xffffffff ;  /* 0xffffffff00047882 */ /* 0x000fe20000000000 */
[----:B------:R-:W-:Y:S02]  /*97e0*/  VIADD R3, R18, 0x10400 ;  /* 0x0001040012037836 */ /* 0x000fe40000000000 */
[----:B------:R-:W-:Y:S05]  /*97f0*/  BRA.DIV UR4, `(.L_x_8271) ;  /* 0x000001e204f47947 */ /* 0x000fea000b800000 */
[----:B------:R-:W3:Y:S04]  /*9800*/  LDL R0, [R1+0x34] ;  /* 0x0000340001007983 */ /* 0x000ee80000100800 */
[----:B---3--:R0:W3:Y:S02]  /*9810*/  SHFL.IDX PT, R201, R0, RZ, 0x1f ;  /* 0x00001fff00c97589 */ /* 0x0080e400000e0000 */
.L_x_8634:
[----:B0--3--:R-:W-:Y:S01]  /*9820*/  LEA.HI R0, R201, R201, RZ, 0x1 ;  /* 0x000000c9c9007211 */ /* 0x009fe200078f08ff */
[----:B------:R-:W-:Y:S01]  /*9830*/  BSSY B6, `(.L_x_8272) ;  /* 0x0000019000067945 */ /* 0x000fe20003800000 */
[----:B------:R-:W-:Y:S02]  /*9840*/  LOP3.LUT P0, RZ, R3, 0x3ff, RZ, 0xc0, !PT ;  /* 0x000003ff03ff7812 */ /* 0x000fe4000780c0ff */
[----:B------:R-:W-:Y:S02]  /*9850*/  LOP3.LUT R0, R0, 0x1e, RZ, 0xc0, !PT ;  /* 0x0000001e00007812 */ /* 0x000fe400078ec0ff */
[----:B------:R-:W-:-:S03]  /*9860*/  P2R R25, PR, RZ, 0x1 ;  /* 0x00000001ff197803 */ /* 0x000fc60000000000 */
        /* <DEDUP_REMOVED lines=8> */
[----:B------:R-:W-:Y:S01]  /*98f0*/  IMAD.U32 R4, RZ, RZ, UR4 ;  /* 0x00000004ff047e24 */ /* 0x000fe2000f8e00ff */
[----:B------:R0:W3:Y:S01]  /*9900*/  LDC.64 R14, c[0x4][R0] ;  /* 0x01000000000e7b82 */ /* 0x0000e20000000a00 */
        /* <DEDUP_REMOVED lines=8> */
[----:B0-2---:R-:W-:-:S07]  /*9990*/  IMAD.MOV.U32 R13, RZ, RZ, RZ ;  /* 0x000000ffff0d7224 */ /* 0x005fce00078e00ff */
[----:B------:R-:W-:-:S07]  /*99a0*/  LEPC R20, `(.L_x_8273) ;  /* 0x000000001014794e */ /* 0x000fce0000000000 */
[----:B-1-345:R-:W-:Y:S05]  /*99b0*/  CALL.ABS.NOINC R14 ;  /* 0x000000000e007343 */ /* 0x03afea0003c00000 */
.L_x_8273:
[----:B------:R-:W-:Y:S05]  /*99c0*/  BSYNC B6 ;  /* 0x0000000000067941 */ /* 0x000fea0003800000 */
.L_x_8272:
        /* <DEDUP_REMOVED lines=13> */
.L_x_8277:
[----:B---3--:R3:W0:Y:S02]  /*9aa0*/  SYNCS.PHASECHK.TRANS64.TRYWAIT P0, [R18+URZ+0x28800], R3 ;  /* 0x02880003120075a7 */ /* 0x008624000800017f */
[----:B0-----:R-:W-:Y:S05]  /*9ab0*/  @!P0 NANOSLEEP.SYNCS 0x989680 ;  /* 0x009896800000895d */ /* 0x001fea0003900000 */
[----:B------:R-:W0:Y:S02]  /*9ac0*/  @!P0 SYNCS.PHASECHK.TRANS64 P0, [R18+URZ+0x28800], R3 ;  /* 0x02880003120085a7 */ /* 0x000e24000800007f */
[----:B0-----:R-:W-:Y:S05]  /*9ad0*/  @!P0 BRA `(.L_x_8277) ;  /* 0xfffffffc00f08947 */ /* 0x001fea000383ffff */
.L_x_8276:
[----:B------:R-:W-:Y:S05]  /*9ae0*/  BSYNC B0 ;  /* 0x0000000000007941 */ /* 0x000fea0003800000 */
.L_x_8275:
[----:B------:R-:W-:Y:S05]  /*9af0*/  BRA `(.L_x_8278) ;  /* 0x00000054002c7947 */ /* 0x000fea0003800000 */
.L_x_8274:
[----:B------:R-:W-:Y:S01]  /*9b00*/  ISETP.NE.AND P0, PT, R25, RZ, PT ;  /* 0x000000ff1900720c */ /* 0x000fe20003f05270 */
[----:B------:R-:W-:Y:S01]  /*9b10*/  ULDC.64 UR4, c[0x0][0x3f8] ;  /* 0x0000fe0000047ab9 */ /* 0x000fe20000000a00 */
[----:B-----5:R-:W-:Y:S01]  /*9b20*/  SHF.R.S32.HI R0, RZ, 0x1f, R24 ;  /* 0x0000001fff007819 */ /* 0x020fe20000011418 */
        /* <DEDUP_REMOVED lines=26> */
[----:B-1-34-:R-:W-:Y:S05]  /*9cd0*/  CALL.ABS.NOINC R14 ;  /* 0x000000000e007343 */ /* 0x01afea0003c00000 */
.L_x_8280:
[----:B------:R-:W-:Y:S05]  /*9ce0*/  BSYNC B6 ;  /* 0x0000000000067941 */ /* 0x000fea0003800000 */
.L_x_8279:
[----:B------:R-:W-:Y:S01]  /*9cf0*/  ULDC.U8 UR4, c[0x0][0x410] ;  /* 0x0001040000047ab9 */ /* 0x000fe20000000000 */
[----:B------:R-:W-:Y:S01]  /*9d00*/  IMAD.IADD R56, R188, 0x1, R200 ;  /* 0x00000001bc387824 */ /* 0x000fe200078e02c8 */
[----:B------:R-:W-:Y:S01]  /*9d10*/  ISETP.NE.AND P0, PT, RZ, UR4, PT ;  /* 0x00000004ff007c0c */ /* 0x000fe2000bf05270 */
[----:B------:R-:W-:Y:S02]  /*9d20*/  BSSY B0, `(.L_x_8281) ;  /* 0x0000520000007945 */ /* 0x000fe40003800000 */
[----:B------:R-:W-:-:S10]  /*9d30*/  IMAD R3, R220, 0x20, R56 ;  /* 0x00000020dc037824 */ /* 0x000fd400078e0238 */
[----:B------:R-:W-:Y:S05]  /*9d40*/  @!P0 BRA `(.L_x_8282) ;  /* 0x00000028006c8947 */ /* 0x000fea0003800000 */
[----:B------:R-:W0:Y:S01]  /*9d50*/  LDC R75, c[0x0][0x448] ;  /* 0x00011200ff4b7b82 */ /* 0x000e220000000800 */
[----:B------:R-:W-:Y:S01]  /*9d60*/  ULDC.64 UR4, c[0x0][0x3f8] ;  /* 0x0000fe0000047ab9 */ /* 0x000fe20000000a00 */
[----:B------:R-:W-:Y:S01]  /*9d70*/  ULDC.64 UR6, c[0x0][0x408] ;  /* 0x0001020000067ab9 */ /* 0x000fe20000000a00 */
[----:B------:R-:W-:Y:S01]  /*9d80*/  IMAD.MOV.U32 R8, RZ, RZ, R26 ;  /* 0x000000ffff087224 */ /* 0x000fe200078e001a */
[----:B------:R-:W-:Y:S01]  /*9d90*/  SHF.R.S32.HI R67, RZ, 0x1f, R186 ;  /* 0x0000001fff437819 */ /* 0x000fe200000114ba */
[----:B------:R-:W-:Y:S02]  /*9da0*/  IMAD.MOV.U32 R9, RZ, RZ, R29 ;  /* 0x000000ffff097224 */ /* 0x000fe400078e001d */
[----:B------:R-:W-:Y:S02]  /*9db0*/  IMAD.MOV.U32 R10, RZ, RZ, R24 ;  /* 0x000000ffff0a7224 */ /* 0x000fe400078e0018 */
[----:B------:R-:W-:Y:S01]  /*9dc0*/  IMAD.MOV.U32 R11, RZ, RZ, R31 ;  /* 0x000000ffff0b7224 */ /* 0x000fe200078e001f */
[----:B0-----:R-:W-:-:S13]  /*9dd0*/  ISETP.NE.AND P0, PT, R75, 0x1, PT ;  /* 0x000000014b00780c */ /* 0x001fda0003f05270 */
[----:B------:R-:W0:Y:S08]  /*9de0*/  @P0 LDC R0, c[0x0][0x44c] ;  /* 0x00011300ff000b82 */ /* 0x000e300000000800 */
[----:B------:R-:W3:Y:S01]  /*9df0*/  @P0 LDC R5, c[0x0][0x450] ;  /* 0x00011400ff050b82 */ /* 0x000ee20000000800 */
[----:B0-----:R-:W-:-:S05]  /*9e00*/  @P0 IMAD.HI.U32 R0, R3, R0, RZ ;  /* 0x0000000003000227 */ /* 0x001fca00078e00ff */
[----:B---3--:R-:W-:-:S04]  /*9e10*/  @P0 SHF.R.U32.HI R3, RZ, R5, R0 ;  /* 0x00000005ff030219 */ /* 0x008fc80000011600 */
[----:B------:R-:W-:Y:S01]  /*9e20*/  SHF.R.S32.HI R0, RZ, 0x1f, R3 ;  /* 0x0000001fff007819 */ /* 0x000fe20000011403 */
[----:B------:R-:W-:-:S04]  /*9e30*/  IMAD.WIDE.U32 R8, R3, UR4, R8 ;  /* 0x0000000403087c25 */ /* 0x000fc8000f8e0008 */
[C---:B------:R-:W-:Y:S02]  /*9e40*/  IMAD R4, R0.reuse, UR4, RZ ;  /* 0x0000000400047c24 */ /* 0x040fe4000f8e02ff */
[----:B------:R-:W-:Y:S02]  /*9e50*/  IMAD R0, R0, UR6, RZ ;  /* 0x0000000600007c24 */ /* 0x000fe4000f8e02ff */
[C---:B--2---:R-:W-:Y:S01]  /*9e60*/  IMAD R13, R3.reuse, UR5, R4 ;  /* 0x00000005030d7c24 */ /* 0x044fe2000f8e0204 */
        /* <DEDUP_REMOVED lines=13> */
[----:B------:R0:W3:Y:S04]  /*9f40*/  SHFL.IDX PT, R3, R5, RZ, 0x181f ;  /* 0x00181fff05037589 */ /* 0x0000e800000e0000 */
[----:B------:R0:W0:Y:S04]  /*9f50*/  SHFL.IDX PT, R4, R8, RZ, 0x181f ;  /* 0x00181fff08047589 */ /* 0x00002800000e0000 */
[----:B------:R0:W0:Y:S02]  /*9f60*/  SHFL.IDX PT, R14, R7, RZ, 0x181f ;  /* 0x00181fff070e7589 */ /* 0x00002400000e0000 */
.L_x_8640:
[----:B------:R-:W-:Y:S01]  /*9f70*/  IMAD R75, R196, R75, RZ ;  /* 0x0000004bc44b7224 */ /* 0x000fe200078e02ff */
[----:B------:R-:W-:Y:S01]  /*9f80*/  BSSY B1, `(.L_x_8284) ;  /* 0x000001e000017945 */ /* 0x000fe20003800000 */
[----:B------:R-:W-:Y:S02]  /*9f90*/  CS2R R48, SRZ ;  /* 0x0000000000307805 */ /* 0x000fe4000001ff00 */
[----:B------:R-:W-:Y:S02]  /*9fa0*/  CS2R R38, SRZ ;  /* 0x0000000000267805 */ /* 0x000fe4000001ff00 */
[----:B------:R-:W-:Y:S02]  /*9fb0*/  CS2R R46, SRZ ;  /* 0x00000000002e7805 */ /* 0x000fe4000001ff00 */
[----:B------:R-:W-:Y:S02]  /*9fc0*/  ISETP.GE.AND P0, PT, R56, R75, PT ;  /* 0x0000004b3800720c */ /* 0x000fe40003f06270 */
[----:B------:R-:W-:-:S11]  /*9fd0*/  CS2R R40, SRZ ;  /* 0x0000000000287805 */ /* 0x000fd6000001ff00 */
        /* <DEDUP_REMOVED lines=8> */
[C---:B------:R-:W-:Y:S01]  /*a060*/  @!P5 IMAD.SHL.U32 R15, R186.reuse, 0x2, RZ ;  /* 0x00000002ba0fd824 */ /* 0x040fe200078e00ff */
[----:B------:R-:W-:Y:S02]  /*a070*/  @!P5 SHF.L.U64.HI R9, R186, 0x1, R67 ;  /* 0x00000001ba09d819 */ /* 0x000fe40000010243 */
[CC--:B---3--:R-:W-:Y:S02]  /*a080*/  @!P4 IADD3 R10, P0, R3.reuse, R12.reuse, RZ ;  /* 0x0000000c030ac210 */ /* 0x0c8fe40007f1e0ff */
[----:B0-----:R-:W-:Y:S02]  /*a090*/  @!P4 IADD3 R12, P1, R14, R12, RZ ;  /* 0x0000000c0e0cc210 */ /* 0x001fe40007f3e0ff */
[-C--:B------:R-:W-:Y:S01]  /*a0a0*/  @!P5 IADD3 R20, P2, R3, R15.reuse, RZ ;  /* 0x0000000f0314d210 */ /* 0x080fe20007f5e0ff */
[----:B--2---:R-:W-:Y:S01]  /*a0b0*/  @!P4 IMAD.X R11, R0, 0x1, R13, P0 ;  /* 0x00000001000bc824 */ /* 0x004fe200000e060d */
[----:B------:R-:W-:Y:S02]  /*a0c0*/  @!P5 IADD3 R14, P3, R14, R15, RZ ;  /* 0x0000000f0e0ed210 */ /* 0x000fe40007f7e0ff */
[----:B------:R-:W-:-:S02]  /*a0d0*/  CS2R R46, SRZ ;  /* 0x00000000002e7805 */ /* 0x000fc4000001ff00 */
[----:B------:R-:W-:Y:S01]  /*a0e0*/  CS2R R48, SRZ ;  /* 0x0000000000307805 */ /* 0x000fe2000001ff00 */
[----:B------:R-:W-:Y:S02]  /*a0f0*/  @!P5 IMAD.X R21, R0, 0x1, R9, P2 ;  /* 0x000000010015d824 */ /* 0x000fe400010e0609 */
[C---:B------:R-:W-:Y:S02]  /*a100*/  @!P4 IMAD.X R13, R4.reuse, 0x1, R13, P1 ;  /* 0x00000001040dc824 */ /* 0x040fe400008e060d */
[----:B------:R-:W-:Y:S01]  /*a110*/  @!P5 IMAD.X R15, R4, 0x1, R9, P3 ;  /* 0x00000001040fd824 */ /* 0x000fe200018e0609 */
[----:B------:R0:W5:Y:S04]  /*a120*/  @!P5 LD.E.64 R40, desc[UR52][R20.64] ;  /* 0x000000341428d980 */ /* 0x000168000c101b00 */
[----:B------:R0:W5:Y:S04]  /*a130*/  @!P5 LD.E.64 R38, desc[UR52][R14.64] ;  /* 0x000000340e26d980 */ /* 0x000168000c101b00 */
[----:B------:R0:W5:Y:S04]  /*a140*/  @!P4 LD.E.64 R46, desc[UR52][R10.64] ;  /* 0x000000340a2ec980 */ /* 0x000168000c101b00 */
[----:B------:R0:W5:Y:S02]  /*a150*/  @!P4 LD.E.64 R48, desc[UR52][R12.64] ;  /* 0x000000340c30c980 */ /* 0x000164000c101b00 */
.L_x_8285:
[----:B------:R-:W-:Y:S05]  /*a160*/  BSYNC B1 ;  /* 0x0000000000017941 */ /* 0x000fea0003800000 */
.L_x_8284:
[----:B--2--5:R-:W-:Y:S01]  /*a170*/  IMAD.MOV.U32 R0, RZ, RZ, R48 ;  /* 0x000000ffff007224 */ /* 0x024fe200078e0030 */
[----:B------:R-:W-:Y:S01]  /*a180*/  UMOV UR4, 0xffffffff ;  /* 0xffffffff00047882 */ /* 0x000fe20000000000 */
[----:B---3--:R-:W-:Y:S01]  /*a190*/  IMAD.MOV.U32 R3, RZ, RZ, R49 ;  /* 0x000000ffff037224 */ /* 0x008fe200078e0031 */
[----:B-1----:R-:W-:Y:S01]  /*a1a0*/  CS2R R42, SRZ ;  /* 0x00000000002a7805 */ /* 0x002fe2000001ff00 */
[----:B0-----:R-:W-:Y:S01]  /*a1b0*/  IMAD.MOV.U32 R4, RZ, RZ, R38 ;  /* 0x000000ffff047224 */ /* 0x001fe200078e0026 */
        /* <DEDUP_REMOVED lines=14> */
[----:B------:R0:W1:Y:S04]  /*a2a0*/  SHFL.IDX PT, R0, R6, 0x1, 0x181f ;  /* 0x00381f0006007f89 */ /* 0x00006800000e0000 */
[----:B------:R0:W2:Y:S04]  /*a2b0*/  SHFL.IDX PT, R3, R5, 0x1, 0x181f ;  /* 0x00381f0005037f89 */ /* 0x0000a800000e0000 */
[----:B------:R0:W3:Y:S04]  /*a2c0*/  SHFL.IDX PT, R4, R8, 0x1, 0x181f ;  /* 0x00381f0008047f89 */ /* 0x0000e800000e0000 */
[----:B------:R0:W0:Y:S02]  /*a2d0*/  SHFL.IDX PT, R14, R7, 0x1, 0x181f ;  /* 0x00381f00070e7f89 */ /* 0x00002400000e0000 */
.L_x_8646:
[----:B------:R-:W-:Y:S01]  /*a2e0*/  VIADD R10, R56, 0x20 ;  /* 0x00000020380a7836 */ /* 0x000fe20000000000 */
[----:B------:R-:W-:Y:S01]  /*a2f0*/  BSSY B1, `(.L_x_8287) ;  /* 0x000001d000017945 */ /* 0x000fe20003800000 */
[----:B------:R-:W-:Y:S02]  /*a300*/  CS2R R28, SRZ ;  /* 0x00000000001c7805 */ /* 0x000fe4000001ff00 */
[----:B------:R-:W-:Y:S02]  /*a310*/  CS2R R44, SRZ ;  /* 0x00000000002c7805 */ /* 0x000fe4000001ff00 */
[----:B------:R-:W-:Y:S02]  /*a320*/  CS2R R30, SRZ ;  /* 0x00000000001e7805 */ /* 0x000fe4000001ff00 */
        /* <DEDUP_REMOVED lines=11> */
[CC--:B--2---:R-:W-:Y:S02]  /*a3e0*/  @!P4 IADD3 R10, P0, R3.reuse, R12.reuse, RZ ;  /* 0x0000000c030ac210 */ /* 0x0c4fe40007f1e0ff */
[-C--:B------:R-:W-:Y:S02]  /*a3f0*/  @!P5 IADD3 R20, P2, R3, R11.reuse, RZ ;  /* 0x0000000b0314d210 */ /* 0x080fe40007f5e0ff */
[C---:B0-----:R-:W-:Y:S02]  /*a400*/  @!P4 IADD3 R12, P1, R14.reuse, R12, RZ ;  /* 0x0000000c0e0cc210 */ /* 0x041fe40007f3e0ff */
[----:B------:R-:W-:Y:S01]  /*a410*/  @!P5 IADD3 R14, P3, R14, R11, RZ ;  /* 0x0000000b0e0ed210 */ /* 0x000fe20007f7e0ff */
[----:B-1----:R-:W-:Y:S01]  /*a420*/  @!P5 IMAD.X R21, R0, 0x1, R15, P2 ;  /* 0x000000010015d824 */ /* 0x002fe200010e060f */
[----:B------:R-:W-:-:S02]  /*a430*/  CS2R R44, SRZ ;  /* 0x00000000002c7805 */ /* 0x000fc4000001ff00 */
[----:B------:R-:W-:Y:S01]  /*a440*/  CS2R R42, SRZ ;  /* 0x00000000002a7805 */ /* 0x000fe2000001ff00 */
[--C-:B------:R-:W-:Y:S02]  /*a450*/  @!P4 IMAD.X R11, R0, 0x1, R9.reuse, P0 ;  /* 0x00000001000bc824 */ /* 0x100fe400000e0609 */
[C---:B---3--:R-:W-:Y:S01]  /*a460*/  @!P4 IMAD.X R13, R4.reuse, 0x1, R9, P1 ;  /* 0x00000001040dc824 */ /* 0x048fe200008e0609 */
[----:B------:R0:W5:Y:S01]  /*a470*/  @!P5 LD.E.64 R30, desc[UR52][R20.64] ;  /* 0x00000034141ed980 */ /* 0x000162000c101b00 */
[----:B------:R-:W-:-:S03]  /*a480*/  @!P5 IMAD.X R15, R4, 0x1, R15, P3 ;  /* 0x00000001040fd824 */ /* 0x000fc600018e060f */
[----:B------:R0:W5:Y:S04]  /*a490*/  @!P4 LD.E.64 R44, desc[UR52][R10.64] ;  /* 0x000000340a2cc980 */ /* 0x000168000c101b00 */
[----:B------:R0:W5:Y:S04]  /*a4a0*/  @!P5 LD.E.64 R28, desc[UR52][R14.64] ;  /* 0x000000340e1cd980 */ /* 0x000168000c101b00 */
[----:B------:R0:W5:Y:S02]  /*a4b0*/  @!P4 LD.E.64 R42, desc[UR52][R12.64] ;  /* 0x000000340c2ac980 */ /* 0x000164000c101b00 */
.L_x_8288:
[----:B------:R-:W-:Y:S05]  /*a4c0*/  BSYNC B1 ;  /* 0x0000000000017941 */ /* 0x000fea0003800000 */
.L_x_8287:
[----:B-1---5:R-:W-:Y:S01]  /*a4d0*/  IMAD.MOV.U32 R0, RZ, RZ, R42 ;  /* 0x000000ffff007224 */ /* 0x022fe200078e002a */
[----:B------:R-:W-:Y:S01]  /*a4e0*/  UMOV UR4, 0xffffffff ;  /* 0xffffffff00047882 */ /* 0x000fe20000000000 */
[----:B--2---:R-:W-:Y:S02]  /*a4f0*/  IMAD.MOV.U32 R3, RZ, RZ, R43 ;  /* 0x000000ffff037224 */ /* 0x004fe400078e002b */
        /* <DEDUP_REMOVED lines=15> */
[----:B------:R1:W2:Y:S04]  /*a5f0*/  SHFL.IDX PT, R0, R6, 0x2, 0x181f ;  /* 0x00581f0006007f89 */ /* 0x0002a800000e0000 */
[----:B------:R1:W3:Y:S04]  /*a600*/  SHFL.IDX PT, R3, R5, 0x2, 0x181f ;  /* 0x00581f0005037f89 */ /* 0x0002e800000e0000 */
[----:B------:R1:W1:Y:S04]  /*a610*/  SHFL.IDX PT, R4, R8, 0x2, 0x181f ;  /* 0x00581f0008047f89 */ /* 0x00026800000e0000 */
[----:B0-----:R0:W0:Y:S02]  /*a620*/  SHFL.IDX PT, R14, R7, 0x2, 0x181f ;  /* 0x00581f00070e7f89 */ /* 0x00102400000e0000 */
.L_x_8652:
[----:B------:R-:W-:Y:S01]  /*a630*/  VIADD R10, R56, 0x40 ;  /* 0x00000040380a7836 */ /* 0x000fe20000000000 */
        /* <DEDUP_REMOVED lines=17> */
[-C--:B------:R-:W-:Y:S02]  /*a750*/  @!P5 IADD3 R20, P2, R3, R11.reuse, RZ ;  /* 0x0000000b0314d210 */ /* 0x080fe40007f5e0ff */
[C---:B0-----:R-:W-:Y:S02]  /*a760*/  @!P4 IADD3 R12, P1, R14.reuse, R12, RZ ;  /* 0x0000000c0e0cc210 */ /* 0x041fe40007f3e0ff */
[----:B------:R-:W-:Y:S01]  /*a770*/  @!P5 IADD3 R14, P3, R14, R11, RZ ;  /* 0x0000000b0e0ed210 */ /* 0x000fe20007f7e0ff */
[----:B--2---:R-:W-:Y:S01]  /*a780*/  @!P5 IMAD.X R21, R0, 0x1, R15, P2 ;  /* 0x000000010015d824 */ /* 0x004fe200010e060f */
[----:B------:R-:W-:-:S02]  /*a790*/  CS2R R34, SRZ ;  /* 0x0000000000227805 */ /* 0x000fc4000001ff00 */
[----:B------:R-:W-:Y:S01]  /*a7a0*/  CS2R R32, SRZ ;  /* 0x0000000000207805 */ /* 0x000fe2000001ff00 */
[--C-:B------:R-:W-:Y:S02]  /*a7b0*/  @!P4 IMAD.X R11, R0, 0x1, R9.reuse, P0 ;  /* 0x00000001000bc824 */ /* 0x100fe400000e0609 */
[C---:B-1----:R-:W-:Y:S01]  /*a7c0*/  @!P4 IMAD.X R13, R4.reuse, 0x1, R9, P1 ;  /* 0x00000001040dc824 */ /* 0x042fe200008e0609 */
[----:B------:R0:W5:Y:S01]  /*a7d0*/  @!P5 LD.E.64 R24, desc[UR52][R20.64] ;  /* 0x000000341418d980 */ /* 0x000162000c101b00 */
[----:B------:R-:W-:-:S03]  /*a7e0*/  @!P5 IMAD.X R15, R4, 0x1, R15, P3 ;  /* 0x00000001040fd824 */ /* 0x000fc600018e060f */
[----:B------:R0:W5:Y:S04]  /*a7f0*/  @!P4 LD.E.64 R34, desc[UR52][R10.64] ;  /* 0x000000340a22c980 */ /* 0x000168000c101b00 */
[----:B------:R0:W5:Y:S04]  /*a800*/  @!P5 LD.E.64 R26, desc[UR52][R14.64] ;  /* 0x000000340e1ad980 */ /* 0x000168000c101b00 */
[----:B------:R0:W5:Y:S02]  /*a810*/  @!P4 LD.E.64 R32, desc[UR52][R12.64] ;  /* 0x000000340c20c980 */ /* 0x000164000c101b00 */
.L_x_8291:
[----:B------:R-:W-:Y:S05]  /*a820*/  BSYNC B1 ;  /* 0x0000000000017941 */ /* 0x000fea0003800000 */
.L_x_8290:
[----:B--2--5:R-:W-:Y:S01]  /*a830*/  IMAD.MOV.U32 R0, RZ, RZ, R32 ;  /* 0x000000ffff007224 */ /* 0x024fe200078e0020 */
[----:B------:R-:W-:Y:S01]  /*a840*/  UMOV UR4, 0xffffffff ;  /* 0xffffffff00047882 */ /* 0x000fe20000000000 */
[----:B---3--:R-:W-:Y:S01]  /*a850*/  IMAD.MOV.U32 R3, RZ, RZ, R33 ;  /* 0x000000ffff037224 */ /* 0x008fe200078e0021 */
[----:B0-----:R-:W-:Y:S01]  /*a860*/  CS2R R20, SRZ ;  /* 0x0000000000147805 */ /* 0x001fe2000001ff00 */
        /* <DEDUP_REMOVED lines=19> */
.L_x_8658:
[----:B------:R-:W-:Y:S01]  /*a9a0*/  VIADD R56, R56, 0x60 ;  /* 0x0000006038387836 */ /* 0x000fe20000000000 */
[----:B------:R-:W-:Y:S01]  /*a9b0*/  BSSY B1, `(.L_x_8293) ;  /* 0x000001d000017945 */ /* 0x000fe20003800000 */
[----:B0-----:R-:W-:Y:S02]  /*a9c0*/  CS2R R8, SRZ ;  /* 0x0000000000087805 */ /* 0x001fe4000001ff00 */
[----:B------:R-:W-:Y:S02]  /*a9d0*/  CS2R R12, SRZ ;  /* 0x00000000000c7805 */ /* 0x000fe4000001ff00 */
[----:B------:R-:W-:Y:S02]  /*a9e0*/  CS2R R10, SRZ ;  /* 0x00000000000a7805 */ /* 0x000fe4000001ff00 */
[----:B------:R-:W-:-:S13]  /*a9f0*/  ISETP.GE.AND P0, PT, R56, R75, PT ;  /* 0x0000004b3800720c */ /* 0x000fda0003f06270 */
[----:B------:R-:W-:Y:S05]  /*aa00*/  @P0 BRA `(.L_x_8294) ;  /* 0x00000000005c0947 */ /* 0x000fea0003800000 */
[----:B------:R-:W-:Y:S01]  /*aa10*/  ULDC UR4, c[0x0][0x3f4] ;  /* 0x0000fd0000047ab9 */ /* 0x000fe20000000800 */
[----:B------:R-:W-:Y:S02]  /*aa20*/  CS2R R10, SRZ ;  /* 0x00000000000a7805 */ /* 0x000fe4000001ff00 */
[----:B------:R-:W-:Y:S02]  /*aa30*/  ISETP.GE.AND P4, PT, R22, UR4, PT ;  /* 0x0000000416007c0c */ /* 0x000fe4000bf86270 */
[----:B------:R-:W-:-:S11]  /*aa40*/  ISETP.GE.AND P5, PT, R186, UR4, PT ;  /* 0x00000004ba007c0c */ /* 0x000fd6000bfa6270 */
[C---:B------:R-:W-:Y:S01]  /*aa50*/  @!P4 IMAD.SHL.U32 R66, R22.reuse, 0x2, RZ ;  /* 0x000000021642c824 */ /* 0x040fe200078e00ff */
[----:B------:R-:W-:Y:S01]  /*aa60*/  @!P4 SHF.L.U64.HI R5, R22, 0x1, R23 ;  /* 0x000000011605c819 */ /* 0x000fe20000010217 */
[C---:B------:R-:W-:Y:S01]  /*aa70*/  @!P5 IMAD.SHL.U32 R15, R186.reuse, 0x2, RZ ;  /* 0x00000002ba0fd824 */ /* 0x040fe200078e00ff */
[----:B------:R-:W-:Y:S02]  /*aa80*/  @!P5 SHF.L.U64.HI R9, R186, 0x1, R67 ;  /* 0x00000001ba09d819 */ /* 0x000fe40000010243 */
[CC--:B--2---:R-:W-:Y:S02]  /*aa90*/  @!P4 IADD3 R6, P0, R3.reuse, R66.reuse, RZ ;  /* 0x000000420306c210 */ /* 0x0c4fe40007f1e0ff */
[----:B------:R-:W-:Y:S02]  /*aaa0*/  @!P4 IADD3 R66, P1, R14, R66, RZ ;  /* 0x000000420e42c210 */ /* 0x000fe40007f3e0ff */
[----:B------:R-:W-:Y:S02]  /*aab0*/  @!P5 IADD3 R68, P2, R3, R15, RZ ;  /* 0x0000000f0344d210 */ /* 0x000fe40007f5e0ff */
[----:B------:R-:W-:-:S02]  /*aac0*/  CS2R R12, SRZ ;  /* 0x00000000000c7805 */ /* 0x000fc4000001ff00 */
[----:B------:R-:W-:Y:S02]  /*aad0*/  @!P5 IADD3 R14, P3, R14, R15, RZ ;  /* 0x0000000f0e0ed210 */ /* 0x000fe40007f7e0ff */
[----:B------:R-:W-:Y:S01]  /*aae0*/  CS2R R20, SRZ ;  /* 0x0000000000147805 */ /* 0x000fe2000001ff00 */
[C---:B-1----:R-:W-:Y:S02]  /*aaf0*/  @!P4 IMAD.X R7, R0.reuse, 0x1, R5, P0 ;  /* 0x000000010007c824 */ /* 0x042fe400000e0605 */
[--C-:B------:R-:W-:Y:S02]  /*ab00*/  @!P5 IMAD.X R69, R0, 0x1, R9.reuse, P2 ;  /* 0x000000010045d824 */ /* 0x100fe400010e0609 */
[C---:B---3--:R-:W-:Y:S01]  /*ab10*/  @!P5 IMAD.X R15, R4.reuse, 0x1, R9, P3 ;  /* 0x00000001040fd824 */ /* 0x048fe200018e0609 */
[----:B------:R-:W-:Y:S01]  /*ab20*/  CS2R R8, SRZ ;  /* 0x0000000000087805 */ /* 0x000fe2000001ff00 */
[----:B------:R-:W-:Y:S01]  /*ab30*/  @!P4 IMAD.X R67, R4, 0x1, R5, P1 ;  /* 0x000000010443c824 */ /* 0x000fe200008e0605 */
[----:B------:R0:W5:Y:S04]  /*ab40*/  @!P5 LD.E.64 R10, desc[UR52][R68.64] ;  /* 0x00000034440ad980 */ /* 0x000168000c101b00 */
[----:B------:R0:W5:Y:S04]  /*ab50*/  @!P5 LD.E.64 R8, desc[UR52][R14.64] ;  /* 0x000000340e08d980 */ /* 0x000168000c101b00 */
[----:B------:R0:W5:Y:S04]  /*ab60*/  @!P4 LD.E.64 R12, desc[UR52][R6.64] ;  /* 0x00000034060cc980 */ /* 0x000168000c101b00 */
[----:B------:R0:W5:Y:S02]  /*ab70*/  @!P4 LD.E.64 R20, desc[UR52][R66.64] ;  /* 0x000000344214c980 */ /* 0x000164000c101b00 */
.L_x_8294:
[----:B------:R-:W-:Y:S05]  /*ab80*/  BSYNC B1 ;  /* 0x0000000000017941 */ /* 0x000fea0003800000 */
.L_x_8293:
[----:B------:R-:W-:Y:S01]  /*ab90*/  ULEA.HI UR4, UR37, UR37, URZ, 0x1 ;  /* 0x0000002525047291 */ /* 0x000fe2000f8f083f */
[----:B---3-5:R-:W-:Y:S01]  /*aba0*/  IMAD.MOV.U32 R4, RZ, RZ, R21 ;  /* 0x000000ffff047224 */ /* 0x028fe200078e0015 */
[----:B--2---:R-:W-:Y:S01]  /*abb0*/  VIADDMNMX R3, R75, -R200, 0x80, PT ;  /* 0x000000804b037446 */ /* 0x004fe200038009c8 */
[----:B-1----:R-:W-:Y:S01]  /*abc0*/  IMAD.MOV.U32 R0, RZ, RZ, R20 ;  /* 0x000000ffff007224 */ /* 0x002fe200078e0014 */
[----:B------:R-:W-:Y:S01]  /*abd0*/  ULOP3.LUT UR4, UR4, 0xfffffffe, URZ, 0xc0, !UPT ;  /* 0xfffffffe04047892 */ /* 0x000fe2000f8ec03f */
[----:B0-----:R-:W-:Y:S01]  /*abe0*/  IMAD.MOV.U32 R6, RZ, RZ, R12 ;  /* 0x000000ffff067224 */ /* 0x001fe200078e000c */
[----:B------:R-:W-:Y:S01]  /*abf0*/  PRMT R67, R4, 0x7610, R67 ;  /* 0x0000761004437816 */ /* 0x000fe20000000043 */
[----:B------:R-:W-:Y:S01]  /*ac00*/  IMAD.MOV.U32 R4, RZ, RZ, R9 ;  /* 0x000000ffff047224 */ /* 0x000fe200078e0009 */
[----:B------:R-:W-:Y:S01]  /*ac10*/  UIADD3 UR4, UR37, -UR4, URZ ;  /* 0x8000000425047290 */ /* 0x000fe2000fffe03f */
[----:B------:R-:W-:Y:S01]  /*ac20*/  IMAD.MOV.U32 R7, RZ, RZ, R13 ;  /* 0x000000ffff077224 */ /* 0x000fe200078e000d */
[----:B------:R-:W-:Y:S01]  /*ac30*/  BSSY B1, `(.L_x_8295) ;  /* 0x000000d000017945 */ /* 0x000fe20003800000 */
[----:B------:R-:W-:Y:S01]  /*ac40*/  PRMT R66, R0, 0x7610, R66 ;  /* 0x0000761000427816 */ /* 0x000fe20000000042 */
[----:B------:R-:W-:Y:S01]  /*ac50*/  IMAD.MOV.U32 R0, RZ, RZ, R8 ;  /* 0x000000ffff007224 */ /* 0x000fe200078e0008 */
[----:B------:R-:W-:Y:S01]  /*ac60*/  PRMT R14, R4, 0x7610, R14 ;  /* 0x00007610040e7816 */ /* 0x000fe2000000000e */
[----:B------:R-:W-:Y:S01]  /*ac70*/  IMAD.U32 R5, RZ, RZ, UR4 ;  /* 0x00000004ff057e24 */ /* 0x000fe2000f8e00ff */
[----:B------:R-:W-:Y:S01]  /*ac80*/  PRMT R68, R6, 0x7610, R68 ;  /* 0x0000761006447816 */ /* 0x000fe20000000044 */
[----:B------:R-:W-:Y:S01]  /*ac90*/  IMAD.MOV.U32 R4, RZ, RZ, R10 ;  /* 0x000000ffff047224 */ /* 0x000fe200078e000a */
[----:B------:R-:W-:Y:S01]  /*aca0*/  ISETP.GE.AND P1, PT, R188, R3, PT ;  /* 0x00000003bc00720c */ /* 0x000fe20003f26270 */
[----:B------:R-:W-:Y:S01]  /*acb0*/  IMAD.MOV.U32 R6, RZ, RZ, R11 ;  /* 0x000000ffff067224 */ /* 0x000fe200078e000b */
[----:B------:R-:W-:-:S02]  /*acc0*/  SHF.L.U32 R5, R5, 0x1f, RZ ;  /* 0x0000001f05057819 */ /* 0x000fc400000006ff */
[----:B------:R-:W-:Y:S02]  /*acd0*/  PRMT R69, R7, 0x7610, R69 ;  /* 0x0000761007457816 */ /* 0x000fe40000000045 */
[----:B------:R-:W0:Y:S02]  /*ace0*/  SYNCS.PHASECHK.TRANS64.TRYWAIT P0, [R18+URZ+0x28800], R5 ;  /* 0x02880005120075a7 */ /* 0x000e24000800017f */
[----:B0-----:R-:W-:Y:S05]  /*acf0*/  @!P0 BRA `(.L_x_8296) ;  /* 0x000001d400a08947 */ /* 0x001fea0003800000 */
.L_x_8659:
[----:B------:R-:W-:Y:S05]  /*ad00*/  BSYNC B1 ;  /* 0x0000000000017941 */ /* 0x000fea0003800000 */
.L_x_8295:
[----:B------:R-:W-:Y:S01]  /*ad10*/  BSSY B1, `(.L_x_8297) ;  /* 0x0000067000017945 */ /* 0x000fe20003800000 */
        /* <DEDUP_REMOVED lines=19> */
[----:B------:R-:W-:Y:S02]  /*ae50*/  LOP3.LUT R75, R75, 0xffff0000, RZ, 0xc0, !PT ;  /* 0xffff00004b4b7812 */ /* 0x000fe400078ec0ff */
[----:B------:R-:W-:Y:S02]  /*ae60*/  PRMT R74, R50, 0x5432, R74 ;  /* 0x00005432324a7816 */ /* 0x000fe4000000004a */
        /* <DEDUP_REMOVED lines=9> */
[----:B------:R-:W-:Y:S01]  /*af00*/  FFMA.FTZ R80, R46, R79, R80 ;  /* 0x0000004f2e507223 */ /* 0x000fe20000010050 */
[-C--:B------:R-:W-:Y:S01]  /*af10*/  FFMA.FTZ R79, R48, R75.reuse, -R47 ;  /* 0x0000004b304f7223 */ /* 0x080fe2000001082f */
[C---:B------:R-:W-:Y:S01]  /*af20*/  IMAD.U32 R7, R5.reuse, 0x10000, RZ ;  /* 0x0001000005077824 */ /* 0x040fe200078e00ff */
[----:B------:R-:W-:Y:S01]  /*af30*/  LOP3.LUT R4, R4, 0xffff0000, RZ, 0xc0, !PT ;  /* 0xffff000004047812 */ /* 0x000fe200078ec0ff */
[C---:B------:R-:W-:Y:S01]  /*af40*/  IMAD.U32 R47, R74.reuse, 0x10000, RZ ;  /* 0x000100004a2f7824 */ /* 0x040fe200078e00ff */
[----:B------:R-:W-:Y:S01]  /*af50*/  LOP3.LUT R5, R5, 0xffff0000, RZ, 0xc0, !PT ;  /* 0xffff000005057812 */ /* 0x000fe200078ec0ff */
[----:B------:R-:W-:Y:S01]  /*af60*/  FMUL.FTZ R83, R49, R75 ;  /* 0x0000004b31537220 */ /* 0x000fe20000410000 */
[C---:B------:R-:W-:Y:S01]  /*af70*/  LOP3.LUT R46, R77.reuse, 0xffff0000, RZ, 0xc0, !PT ;  /* 0xffff00004d2e7812 */ /* 0x040fe200078ec0ff */
[----:B------:R-:W-:Y:S01]  /*af80*/  IMAD.U32 R49, R77, 0x10000, RZ ;  /* 0x000100004d317824 */ /* 0x000fe200078e00ff */
[----:B------:R-:W-:Y:S01]  /*af90*/  LOP3.LUT R74, R74, 0xffff0000, RZ, 0xc0, !PT ;  /* 0xffff00004a4a7812 */ /* 0x000fe200078ec0ff */
[----:B------:R-:W-:Y:S01]  /*afa0*/  FFMA.FTZ R78, R48, R78, R83 ;  /* 0x0000004e304e7223 */ /* 0x000fe20000010053 */
[C---:B------:R-:W-:Y:S01]  /*afb0*/  FMUL.FTZ R48, R4.reuse, R47 ;  /* 0x0000002f04307220 */ /* 0x040fe20000410000 */
        /* <DEDUP_REMOVED lines=10> */
[----:B------:R-:W-:-:S05]  /*b060*/  F2FP.BF16.F32.PACK_AB R5, R46, R5 ;  /* 0x000000052e05723e */ /* 0x000fca00000010ff */
[----:B------:R0:W-:Y:S02]  /*b070*/  STS.128 [R214], R4 ;  /* 0x00000004d6007388 */ /* 0x0001e40000000c00 */
.L_x_8300:
[----:B------:R-:W-:Y:S05]  /*b080*/  BSYNC B2 ;  /* 0x0000000000027941 */ /* 0x000fea0003800000 */
.L_x_8299:
        /* <DEDUP_REMOVED lines=47> */
.L_x_8298:
[----:B------:R-:W-:Y:S05]  /*b380*/  BSYNC B1 ;  /* 0x0000000000017941 */ /* 0x000fea0003800000 */
.L_x_8297:
        /* <DEDUP_REMOVED lines=55> */
.L_x_8304:
[----:B------:R-:W-:Y:S05]  /*b700*/  BSYNC B2 ;  /* 0x0000000000027941 */ /* 0x000fea0003800000 */
.L_x_8303:
        /* <DEDUP_REMOVED lines=47> */
.L_x_8302:
[----:B------:R-:W-:Y:S05]  /*ba00*/  BSYNC B1 ;  /* 0x0000000000017941 */ /* 0x000fea0003800000 */
.L_x_8301:
        /* <DEDUP_REMOVED lines=55> */
.L_x_8308:
[----:B------:R-:W-:Y:S05]  /*bd80*/  BSYNC B2 ;  /* 0x0000000000027941 */ /* 0x000fea0003800000 */
.L_x_8307:
        /* <DEDUP_REMOVED lines=47> */
.L_x_8306:
[----:B------:R-:W-:Y:S05]  /*c080*/  BSYNC B1 ;  /* 0x0000000000017941 */ /* 0x000fea0003800000 */
.L_x_8305:
        /* <DEDUP_REMOVED lines=22> */
[C---:B------:R-:W-:Y:S01]  /*c1f0*/  IMAD.U32 R20, R7.reuse, 0x10000, RZ ;  /* 0x0001000007147824 */ /* 0x040fe200078e00ff */
[----:B------:R-:W-:Y:S01]  /*c200*/  LOP3.LUT R7, R7, 0xffff0000, RZ, 0xc0, !PT ;  /* 0xffff000007077812 */ /* 0x000fe200078ec0ff */
[----:B------:R-:W-:-:S02]  /*c210*/  IMAD.U32 R12, R6, 0x10000, RZ ;  /* 0x00010000060c7824 */ /* 0x000fc400078e00ff */
[CC--:B------:R-:W-:Y:S01]  /*c220*/  FMUL.FTZ R25, R13.reuse, R24.reuse ;  /* 0x000000180d197220 */ /* 0x0c0fe20000410000 */
[----:B------:R-:W-:Y:S01]  /*c230*/  FMUL.FTZ R13, R13, R21 ;  /* 0x000000150d0d7220 */ /* 0x000fe20000410000 */
[C---:B------:R-:W-:Y:S01]  /*c240*/  FMUL.FTZ R29, R7.reuse, R67 ;  /* 0x00000043071d7220 */ /* 0x040fe20000410000 */
[----:B------:R-:W-:Y:S02]  /*c250*/  IMAD.U32 R3, R4, 0x10000, RZ ;  /* 0x0001000004037824 */ /* 0x000fe400078e00ff */
[C---:B------:R-:W-:Y:S01]  /*c260*/  FFMA.FTZ R26, R12.reuse, R21, -R25 ;  /* 0x000000150c1a7223 */ /* 0x040fe20000010819 */
[----:B------:R-:W-:Y:S01]  /*c270*/  FFMA.FTZ R27, R12, R24, R13 ;  /* 0x000000180c1b7223 */ /* 0x000fe2000001000d */
[-C--:B------:R-:W-:Y:S01]  /*c280*/  FMUL.FTZ R13, R7, R69.reuse ;  /* 0x00000045070d7220 */ /* 0x080fe20000410000 */
        /* <DEDUP_REMOVED lines=22> */
.L_x_8311:
[----:B------:R-:W-:Y:S05]  /*c3f0*/  BSYNC B1 ;  /* 0x0000000000017941 */ /* 0x000fea0003800000 */
.L_x_8310:
        /* <DEDUP_REMOVED lines=27> */
[C---:B------:R-:W-:Y:S01]  /*c5b0*/  IMAD.U32 R7, R10.reuse, 0x10000, RZ ;  /* 0x000100000a077824 */ /* 0x040fe200078e00ff */
[----:B------:R-:W-:Y:S01]  /*c5c0*/  LOP3.LUT R5, R5, 0xffff0000, RZ, 0xc0, !PT ;  /* 0xffff000005057812 */ /* 0x000fe200078ec0ff */
        /* <DEDUP_REMOVED lines=19> */
.L_x_8282:
[----:B------:R-:W0:Y:S01]  /*c700*/  LDC R5, c[0x0][0x448] ;  /* 0x00011200ff057b82 */ /* 0x000e220000000800 */
[----:B------:R-:W-:Y:S01]  /*c710*/  ULDC.64 UR4, c[0x0][0x3f8] ;  /* 0x0000fe0000047ab9 */ /* 0x000fe20000000a00 */
[----:B------:R-:W-:Y:S01]  /*c720*/  ULDC.64 UR6, c[0x0][0x408] ;  /* 0x0001020000067ab9 */ /* 0x000fe20000000a00 */
        /* <DEDUP_REMOVED lines=24> */
[----:B------:R-:W0:Y:S01]  /*c8b0*/  LDC R55, c[0x0][0x3f4] ;  /* 0x0000fd00ff377b82 */ /* 0x000e220000000800 */
[----:B------:R-:W3:Y:S01]  /*c8c0*/  SHFL.IDX PT, R4, R32, RZ, 0x181f ;  /* 0x00181fff20047589 */ /* 0x000ee200000e0000 */
[----:B------:R-:W-:-:S03]  /*c8d0*/  IMAD R3, R196, R5, RZ ;  /* 0x00000005c4037224 */ /* 0x000fc600078e02ff */
[----:B------:R-:W5:Y:S04]  /*c8e0*/  SHFL.IDX PT, R0, R35, RZ, 0x181f ;  /* 0x00181fff23007589 */ /* 0x000f6800000e0000 */
[----:B------:R-:W1:Y:S04]  /*c8f0*/  SHFL.IDX PT, R14, R34, RZ, 0x181f ;  /* 0x00181fff220e7589 */ /* 0x000e6800000e0000 */
[----:B------:R-:W2:Y:S01]  /*c900*/  SHFL.IDX PT, R5, R33, RZ, 0x181f ;  /* 0x00181fff21057589 */ /* 0x000ea200000e0000 */
[----:B0-----:R-:W-:-:S04]  /*c910*/  ISETP.GE.AND P0, PT, R16, R55, PT ;  /* 0x000000371000720c */ /* 0x001fc80003f06270 */
[----:B------:R-:W-:-:S13]  /*c920*/  ISETP.GE.OR P1, PT, R56, R3, P0 ;  /* 0x000000033800720c */ /* 0x000fda0000726670 */
[C---:B------:R-:W-:Y:S01]  /*c930*/  @!P1 IMAD.SHL.U32 R21, R16.reuse, 0x2, RZ ;  /* 0x0000000210159824 */ /* 0x040fe200078e00ff */
[----:B------:R-:W-:-:S04]  /*c940*/  @!P1 SHF.L.U64.HI R6, R16, 0x1, R17 ;  /* 0x0000000110069819 */ /* 0x000fc80000010211 */
[----:B---3--:R-:W-:-:S05]  /*c950*/  @!P1 IADD3 R4, P2, R4, R21, RZ ;  /* 0x0000001504049210 */ /* 0x008fca0007f5e0ff */
[----:B-----5:R-:W-:Y:S02]  /*c960*/  @!P1 IMAD.X R7, R0, 0x1, R6, P2 ;  /* 0x0000000100079824 */ /* 0x020fe400010e0606 */
[----:B------:R-:W-:Y:S02]  /*c970*/  @!P1 IMAD.MOV.U32 R8, RZ, RZ, R4 ;  /* 0x000000ffff089224 */ /* 0x000fe400078e0004 */
[----:B------:R-:W-:-:S06]  /*c980*/  @!P1 IMAD.MOV.U32 R9, RZ, RZ, R7 ;  /* 0x000000ffff099224 */ /* 0x000fcc00078e0007 */
[----:B------:R-:W3:Y:S01]  /*c990*/  @!P1 LD.E.128 R8, desc[UR52][R8.64] ;  /* 0x0000003408089980 */ /* 0x000ee2000c101d00 */
[----:B-1----:R-:W-:-:S05]  /*c9a0*/  @!P1 IADD3 R14, P2, R14, R21, RZ ;  /* 0x000000150e0e9210 */ /* 0x002fca0007f5e0ff */
[----:B--2---:R-:W-:Y:S02]  /*c9b0*/  @!P1 IMAD.X R5, R5, 0x1, R6, P2 ;  /* 0x0000000105059824 */ /* 0x004fe400010e0606 */
[----:B------:R-:W-:-:S06]  /*c9c0*/  @!P1 IMAD.MOV.U32 R4, RZ, RZ, R14 ;  /* 0x000000ffff049224 */ /* 0x000fcc00078e000e */
[----:B------:R-:W2:Y:S01]  /*c9d0*/  @!P1 LD.E.128 R4, desc[UR52][R4.64] ;  /* 0x0000003404049980 */ /* 0x000ea2000c101d00 */
[----:B------:R-:W-:Y:S02]  /*c9e0*/  CS2R R48, SRZ ;  /* 0x0000000000307805 */ /* 0x000fe4000001ff00 */
[----:B------:R-:W-:Y:S02]  /*c9f0*/  CS2R R50, SRZ ;  /* 0x0000000000327805 */ /* 0x000fe4000001ff00 */
[----:B------:R-:W-:Y:S01]  /*ca00*/  CS2R R38, SRZ ;  /* 0x0000000000267805 */ /* 0x000fe2000001ff00 */
[----:B------:R0:W1:Y:S01]  /*ca10*/  SHFL.IDX PT, R14, R34, 0x1, 0x181f ;  /* 0x00381f00220e7f89 */ /* 0x00006200000e0000 */
[----:B------:R-:W-:Y:S02]  /*ca20*/  CS2R R20, SRZ ;  /* 0x0000000000147805 */ /* 0x000fe4000001ff00 */
[----:B------:R-:W-:Y:S01]  /*ca30*/  CS2R R24, SRZ ;  /* 0x0000000000187805 */ /* 0x000fe2000001ff00 */
[----:B---3--:R-:W-:-:S02]  /*ca40*/  @!P1 IMAD.MOV.U32 R48, RZ, RZ, R8 ;  /* 0x000000ffff309224 */ /* 0x008fc400078e0008 */
[----:B------:R-:W-:Y:S01]  /*ca50*/  @!P1 IMAD.MOV.U32 R49, RZ, RZ, R9 ;  /* 0x000000ffff319224 */ /* 0x000fe200078e0009 */
[----:B------:R0:W3:Y:S01]  /*ca60*/  SHFL.IDX PT, R8, R32, 0x1, 0x181f ;  /* 0x00381f0020087f89 */ /* 0x0000e200000e0000 */
[----:B------:R-:W-:Y:S02]  /*ca70*/  IMAD.MOV.U32 R0, RZ, RZ, R48 ;  /* 0x000000ffff007224 */ /* 0x000fe400078e0030 */
[----:B------:R-:W-:Y:S01]  /*ca80*/  @!P1 IMAD.MOV.U32 R50, RZ, RZ, R10 ;  /* 0x000000ffff329224 */ /* 0x000fe200078e000a */
[----:B------:R0:W0:Y:S01]  /*ca90*/  SHFL.IDX PT, R9, R33, 0x1, 0x181f ;  /* 0x00381f0021097f89 */ /* 0x00002200000e0000 */
[----:B------:R-:W-:Y:S01]  /*caa0*/  @!P1 IMAD.MOV.U32 R51, RZ, RZ, R11 ;  /* 0x000000ffff339224 */ /* 0x000fe200078e000b */
[----:B------:R-:W-:Y:S01]  /*cab0*/  PRMT R77, R0, 0x7610, R77 ;  /* 0x00007610004d7816 */ /* 0x000fe2000000004d */
[----:B------:R-:W-:Y:S01]  /*cac0*/  IMAD.MOV.U32 R12, RZ, RZ, R49 ;  /* 0x000000ffff0c7224 */ /* 0x000fe200078e0031 */
[----:B------:R0:W0:Y:S01]  /*cad0*/  SHFL.IDX PT, R0, R35, 0x1, 0x181f ;  /* 0x00381f0023007f89 */ /* 0x00002200000e0000 */
[----:B------:R-:W-:-:S02]  /*cae0*/  IMAD.MOV.U32 R10, RZ, RZ, R50 ;  /* 0x000000ffff0a7224 */ /* 0x000fc400078e0032 */
[----:B--2---:R-:W-:Y:S01]  /*caf0*/  @!P1 IMAD.MOV.U32 R38, RZ, RZ, R4 ;  /* 0x000000ffff269224 */ /* 0x004fe200078e0004 */
[----:B------:R-:W-:Y:S01]  /*cb00*/  PRMT R78, R12, 0x7610, R78 ;  /* 0x000076100c4e7816 */ /* 0x000fe2000000004e */
[----:B------:R-:W-:Y:S01]  /*cb10*/  @!P1 IMAD.MOV.U32 R39, RZ, RZ, R5 ;  /* 0x000000ffff279224 */ /* 0x000fe200078e0005 */
[----:B------:R-:W-:Y:S01]  /*cb20*/  PRMT R37, R10, 0x7610, R37 ;  /* 0x000076100a257816 */ /* 0x000fe20000000025 */
[----:B------:R-:W-:Y:S02]  /*cb30*/  @!P1 IMAD.MOV.U32 R20, RZ, RZ, R6 ;  /* 0x000000ffff149224 */ /* 0x000fe400078e0006 */
[----:B------:R-:W-:Y:S02]  /*cb40*/  @!P1 IMAD.MOV.U32 R21, RZ, RZ, R7 ;  /* 0x000000ffff159224 */ /* 0x000fe400078e0007 */
[----:B------:R-:W-:Y:S02]  /*cb50*/  IMAD.MOV.U32 R11, RZ, RZ, R51 ;  /* 0x000000ffff0b7224 */ /* 0x000fe400078e0033 */
[----:B------:R-:W-:-:S02]  /*cb60*/  IMAD.MOV.U32 R4, RZ, RZ, R38 ;  /* 0x000000ffff047224 */ /* 0x000fc400078e0026 */
[----:B------:R-:W-:Y:S01]  /*cb70*/  IMAD.MOV.U32 R5, RZ, RZ, R39 ;  /* 0x000000ffff057224 */ /* 0x000fe200078e0027 */
[----:B------:R-:W-:Y:S01]  /*cb80*/  PRMT R52, R11, 0x7610, R52 ;  /* 0x000076100b347816 */ /* 0x000fe20000000034 */
[----:B------:R-:W-:Y:S01]  /*cb90*/  IMAD.MOV.U32 R6, RZ, RZ, R20 ;  /* 0x000000ffff067224 */ /* 0x000fe200078e0014 */
[----:B------:R-:W-:Y:S01]  /*cba0*/  PRMT R79, R4, 0x7610, R79 ;  /* 0x00007610044f7816 */ /* 0x000fe2000000004f */
[----:B------:R-:W-:Y:S01]  /*cbb0*/  IMAD.MOV.U32 R7, RZ, RZ, R21 ;  /* 0x000000ffff077224 */ /* 0x000fe200078e0015 */
[----:B------:R-:W-:Y:S02]  /*cbc0*/  PRMT R80, R5, 0x7610, R80 ;  /* 0x0000761005507816 */ /* 0x000fe40000000050 */
[----:B------:R-:W-:Y:S02]  /*cbd0*/  PRMT R81, R6, 0x7610, R81 ;  /* 0x0000761006517816 */ /* 0x000fe40000000051 */
[----:B01-3--:R-:W-:-:S07]  /*cbe0*/  PRMT R82, R7, 0x7610, R82 ;  /* 0x0000761007527816 */ /* 0x00bfce0000000052 */
.L_x_8669:
[----:B------:R-:W-:Y:S01]  /*cbf0*/  VIADD R4, R56, 0x20 ;  /* 0x0000002038047836 */ /* 0x000fe20000000000 */
[----:B------:R-:W-:Y:S01]  /*cc00*/  BSSY B1, `(.L_x_8313) ;  /* 0x0000012000017945 */ /* 0x000fe20003800000 */
[----:B------:R-:W-:Y:S02]  /*cc10*/  CS2R R26, SRZ ;  /* 0x00000000001a7805 */ /* 0x000fe4000001ff00 */
[----:B------:R-:W-:Y:S02]  /*cc20*/  CS2R R6, SRZ ;  /* 0x0000000000067805 */ /* 0x000fe4000001ff00 */
[----:B------:R-:W-:Y:S02]  /*cc30*/  ISETP.GE.AND P1, PT, R4, R3, PT ;  /* 0x000000030400720c */ /* 0x000fe40003f26270 */
[----:B------:R-:W-:-:S11]  /*cc40*/  CS2R R4, SRZ ;  /* 0x0000000000047805 */ /* 0x000fd6000001ff00 */
[----:B------:R-:W-:Y:S05]  /*cc50*/  @P1 BRA `(.L_x_8314) ;  /* 0x0000000000301947 */ /* 0x000fea0003800000 */
[----:B------:R-:W-:Y:S02]  /*cc60*/  CS2R R26, SRZ ;  /* 0x00000000001a7805 */ /* 0x000fe4000001ff00 */
[----:B------:R-:W-:Y:S02]  /*cc70*/  CS2R R4, SRZ ;  /* 0x0000000000047805 */ /* 0x000fe4000001ff00 */
[----:B------:R-:W-:Y:S01]  /*cc80*/  CS2R R6, SRZ ;  /* 0x0000000000067805 */ /* 0x000fe2000001ff00 */
[----:B------:R-:W-:Y:S06]  /*cc90*/  @P0 BRA `(.L_x_8314) ;  /* 0x0000000000200947 */ /* 0x000fec0003800000 */
[C---:B------:R-:W-:Y:S01]  /*cca0*/  IMAD.SHL.U32 R15, R16.reuse, 0x2, RZ ;  /* 0x00000002100f7824 */ /* 0x040fe200078e00ff */
[----:B------:R-:W-:-:S04]  /*ccb0*/  SHF.L.U64.HI R6, R16, 0x1, R17 ;  /* 0x0000000110067819 */ /* 0x000fc80000010211 */
[-C--:B------:R-:W-:Y:S02]  /*ccc0*/  IADD3 R4, P1, R8, R15.reuse, RZ ;  /* 0x0000000f08047210 */ /* 0x080fe40007f3e0ff */
[----:B------:R-:W-:-:S03]  /*ccd0*/  IADD3 R14, P2, R14, R15, RZ ;  /* 0x0000000f0e0e7210 */ /* 0x000fc60007f5e0ff */
[--C-:B------:R-:W-:Y:S02]  /*cce0*/  IMAD.X R5, R0, 0x1, R6.reuse, P1 ;  /* 0x0000000100057824 */ /* 0x100fe400008e0606 */
[----:B------:R-:W-:-:S04]  /*ccf0*/  IMAD.X R15, R9, 0x1, R6, P2 ;  /* 0x00000001090f7824 */ /* 0x000fc800010e0606 */
[----:B------:R-:W5:Y:S04]  /*cd00*/  LD.E.128 R4, desc[UR52][R4.64] ;  /* 0x0000003404047980 */ /* 0x000f68000c101d00 */
[----:B------:R0:W5:Y:S02]  /*cd10*/  LD.E.128 R24, desc[UR52][R14.64] ;  /* 0x000000340e187980 */ /* 0x000164000c101d00 */
.L_x_8314:
[----:B------:R-:W-:Y:S05]  /*cd20*/  BSYNC B1 ;  /* 0x0000000000017941 */ /* 0x000fea0003800000 */
.L_x_8313:
[----:B-----5:R-:W-:Y:S01]  /*cd30*/  IMAD.MOV.U32 R0, RZ, RZ, R24 ;  /* 0x000000ffff007224 */ /* 0x020fe200078e0018 */
        /* <DEDUP_REMOVED lines=17> */
[----:B------:R-:W1:Y:S01]  /*ce50*/  SHFL.IDX PT, R8, R32, 0x2, 0x181f ;  /* 0x00581f0020087f89 */ /* 0x000e6200000e0000 */
[----:B------:R-:W-:-:S03]  /*ce60*/  VIADD R10, R56, 0x40 ;  /* 0x00000040380a7836 */ /* 0x000fc60000000000 */
[----:B------:R-:W2:Y:S02]  /*ce70*/  SHFL.IDX PT, R0, R35, 0x2, 0x181f ;  /* 0x00581f0023007f89 */ /* 0x000ea400000e0000 */
[----:B------:R-:W-:Y:S02]  /*ce80*/  ISETP.GE.OR P1, PT, R10, R3, P0 ;  /* 0x000000030a00720c */ /* 0x000fe40000726670 */
[----:B0-----:R-:W0:Y:S04]  /*ce90*/  SHFL.IDX PT, R14, R34, 0x2, 0x181f ;  /* 0x00581f00220e7f89 */ /* 0x001e2800000e0000 */
[----:B------:R-:W3:Y:S07]  /*cea0*/  SHFL.IDX PT, R28, R33, 0x2, 0x181f ;  /* 0x00581f00211c7f89 */ /* 0x000eee00000e0000 */
[C---:B------:R-:W-:Y:S01]  /*ceb0*/  @!P1 IMAD.SHL.U32 R31, R16.reuse, 0x2, RZ ;  /* 0x00000002101f9824 */ /* 0x040fe200078e00ff */
[----:B------:R-:W-:-:S04]  /*cec0*/  @!P1 SHF.L.U64.HI R29, R16, 0x1, R17 ;  /* 0x00000001101d9819 */ /* 0x000fc80000010211 */
[----:B-1----:R-:W-:-:S05]  /*ced0*/  @!P1 IADD3 R8, P2, R8, R31, RZ ;  /* 0x0000001f08089210 */ /* 0x002fca0007f5e0ff */
[----:B--2---:R-:W-:-:S06]  /*cee0*/  @!P1 IMAD.X R9, R0, 0x1, R29, P2 ;  /* 0x0000000100099824 */ /* 0x004fcc00010e061d */
[----:B------:R-:W2:Y:S01]  /*cef0*/  @!P1 LD.E.128 R8, desc[UR52][R8.64] ;  /* 0x0000003408089980 */ /* 0x000ea2000c101d00 */
[----:B0-----:R-:W-:-:S05]  /*cf00*/  @!P1 IADD3 R14, P2, R14, R31, RZ ;  /* 0x0000001f0e0e9210 */ /* 0x001fca0007f5e0ff */
[----:B---3--:R-:W-:-:S04]  /*cf10*/  @!P1 IMAD.X R29, R28, 0x1, R29, P2 ;  /* 0x000000011c1d9824 */ /* 0x008fc800010e061d */
[----:B------:R-:W-:-:S05]  /*cf20*/  @!P1 IMAD.MOV.U32 R15, RZ, RZ, R29 ;  /* 0x000000ffff0f9224 */ /* 0x000fca00078e001d */
[----:B------:R-:W3:Y:S01]  /*cf30*/  @!P1 LD.E.128 R28, desc[UR52][R14.64] ;  /* 0x000000340e1c9980 */ /* 0x000ee2000c101d00 */
[----:B------:R-:W-:Y:S02]  /*cf40*/  CS2R R44, SRZ ;  /* 0x00000000002c7805 */ /* 0x000fe4000001ff00 */
[----:B------:R-:W-:Y:S02]  /*cf50*/  CS2R R46, SRZ ;  /* 0x00000000002e7805 */ /* 0x000fe4000001ff00 */
[----:B------:R-:W-:Y:S01]  /*cf60*/  CS2R R40, SRZ ;  /* 0x0000000000287805 */ /* 0x000fe2000001ff00 */
[----:B------:R-:W0:Y:S01]  /*cf70*/  SHFL.IDX PT, R32, R32, 0x3, 0x181f ;  /* 0x00781f0020207f89 */ /* 0x000e2200000e0000 */
[----:B------:R-:W-:-:S03]  /*cf80*/  CS2R R42, SRZ ;  /* 0x00000000002a7805 */ /* 0x000fc6000001ff00 */
[----:B------:R-:W1:Y:S04]  /*cf90*/  SHFL.IDX PT, R34, R34, 0x3, 0x181f ;  /* 0x00781f0022227f89 */ /* 0x000e6800000e0000 */
[----:B------:R-:W0:Y:S01]  /*cfa0*/  SHFL.IDX PT, R33, R33, 0x3, 0x181f ;  /* 0x00781f0021217f89 */ /* 0x000e2200000e0000 */
[----:B--2---:R-:W-:Y:S02]  /*cfb0*/  @!P1 IMAD.MOV.U32 R44, RZ, RZ, R8 ;  /* 0x000000ffff2c9224 */ /* 0x004fe400078e0008 */
[----:B------:R-:W-:Y:S02]  /*cfc0*/  @!P1 IMAD.MOV.U32 R46, RZ, RZ, R10 ;  /* 0x000000ffff2e9224 */ /* 0x000fe400078e000a */
[----:B------:R-:W-:Y:S02]  /*cfd0*/  IMAD.MOV.U32 R0, RZ, RZ, R44 ;  /* 0x000000ffff007224 */ /* 0x000fe400078e002c */
[----:B------:R-:W-:-:S02]  /*cfe0*/  @!P1 IMAD.MOV.U32 R47, RZ, RZ, R11 ;  /* 0x000000ffff2f9224 */ /* 0x000fc400078e000b */
[----:B------:R-:W-:Y:S01]  /*cff0*/  @!P1 IMAD.MOV.U32 R45, RZ, RZ, R9 ;  /* 0x000000ffff2d9224 */ /* 0x000fe200078e0009 */
[----:B------:R-:W-:Y:S01]  /*d000*/  PRMT R65, R0, 0x7610, R65 ;  /* 0x0000761000417816 */ /* 0x000fe20000000041 */
[----:B------:R-:W-:Y:S01]  /*d010*/  IMAD.MOV.U32 R8, RZ, RZ, R46 ;  /* 0x000000ffff087224 */ /* 0x000fe200078e002e */
[----:B------:R2:W0:Y:S01]  /*d020*/  SHFL.IDX PT, R0, R35, 0x3, 0x181f ;  /* 0x00781f0023007f89 */ /* 0x00042200000e0000 */
[----:B------:R-:W-:Y:S02]  /*d030*/  IMAD.MOV.U32 R9, RZ, RZ, R47 ;  /* 0x000000ffff097224 */ /* 0x000fe400078e002f */
[----:B------:R-:W-:Y:S01]  /*d040*/  IMAD.MOV.U32 R12, RZ, RZ, R45 ;  /* 0x000000ffff0c7224 */ /* 0x000fe200078e002d */
[----:B------:R-:W-:Y:S01]  /*d050*/  PRMT R53, R8, 0x7610, R53 ;  /* 0x0000761008357816 */ /* 0x000fe20000000035 */
[----:B---3--:R-:W-:Y:S01]  /*d060*/  @!P1 IMAD.MOV.U32 R40, RZ, RZ, R28 ;  /* 0x000000ffff289224 */ /* 0x008fe200078e001c */
[----:B------:R-:W-:Y:S01]  /*d070*/  PRMT R54, R9, 0x7610, R54 ;  /* 0x0000761009367816 */ /* 0x000fe20000000036 */
[----:B------:R-:W-:Y:S01]  /*d080*/  @!P1 IMAD.MOV.U32 R41, RZ, RZ, R29 ;  /* 0x000000ffff299224 */ /* 0x000fe200078e001d */
[----:B------:R-:W-:Y:S01]  /*d090*/  PRMT R66, R12, 0x7610, R66 ;  /* 0x000076100c427816 */ /* 0x000fe20000000042 */
[----:B------:R-:W-:-:S02]  /*d0a0*/  @!P1 IMAD.MOV.U32 R42, RZ, RZ, R30 ;  /* 0x000000ffff2a9224 */ /* 0x000fc400078e001e */
[----:B------:R-:W-:Y:S02]  /*d0b0*/  @!P1 IMAD.MOV.U32 R43, RZ, RZ, R31 ;  /* 0x000000ffff2b9224 */ /* 0x000fe400078e001f */
[----:B------:R-:W-:Y:S02]  /*d0c0*/  IMAD.MOV.U32 R8, RZ, RZ, R40 ;  /* 0x000000ffff087224 */ /* 0x000fe400078e0028 */
[----:B------:R-:W-:Y:S02]  /*d0d0*/  IMAD.MOV.U32 R9, RZ, RZ, R41 ;  /* 0x000000ffff097224 */ /* 0x000fe400078e0029 */
[----:B------:R-:W-:Y:S01]  /*d0e0*/  IMAD.MOV.U32 R10, RZ, RZ, R42 ;  /* 0x000000ffff0a7224 */ /* 0x000fe200078e002a */
[----:B------:R-:W-:Y:S01]  /*d0f0*/  PRMT R72, R8, 0x7610, R72 ;  /* 0x0000761008487816 */ /* 0x000fe20000000048 */
[----:B------:R-:W-:Y:S01]  /*d100*/  IMAD.MOV.U32 R11, RZ, RZ, R43 ;  /* 0x000000ffff0b7224 */ /* 0x000fe200078e002b */
[----:B------:R-:W-:Y:S02]  /*d110*/  PRMT R73, R9, 0x7610, R73 ;  /* 0x0000761009497816 */ /* 0x000fe40000000049 */
[----:B------:R-:W-:-:S02]  /*d120*/  CS2R R8, SRZ ;  /* 0x0000000000087805 */ /* 0x000fc4000001ff00 */
[----:B------:R-:W-:Y:S02]  /*d130*/  PRMT R74, R10, 0x7610, R74 ;  /* 0x000076100a4a7816 */ /* 0x000fe4000000004a */
[----:B012---:R-:W-:-:S07]  /*d140*/  PRMT R75, R11, 0x7610, R75 ;  /* 0x000076100b4b7816 */ /* 0x007fce000000004b */
.L_x_8679:
[----:B------:R-:W-:Y:S01]  /*d150*/  VIADD R56, R56, 0x60 ;  /* 0x0000006038387836 */ /* 0x000fe20000000000 */
[----:B------:R-:W-:Y:S01]  /*d160*/  BSSY B1, `(.L_x_8316) ;  /* 0x0000012000017945 */ /* 0x000fe20003800000 */
[----:B------:R-:W-:Y:S02]  /*d170*/  CS2R R10, SRZ ;  /* 0x00000000000a7805 */ /* 0x000fe4000001ff00 */
[----:B------:R-:W-:Y:S02]  /*d180*/  CS2R R12, SRZ ;  /* 0x00000000000c7805 */ /* 0x000fe4000001ff00 */
[----:B------:R-:W-:Y:S02]  /*d190*/  CS2R R14, SRZ ;  /* 0x00000000000e7805 */ /* 0x000fe4000001ff00 */
[----:B------:R-:W-:-:S13]  /*d1a0*/  ISETP.GE.AND P1, PT, R56, R3, PT ;  /* 0x000000033800720c */ /* 0x000fda0003f26270 */
        /* <DEDUP_REMOVED lines=12> */
[----:B------:R-:W5:Y:S02]  /*d270*/  LD.E.128 R8, desc[UR52][R8.64] ;  /* 0x0000003408087980 */ /* 0x000f64000c101d00 */
.L_x_8317:
[----:B------:R-:W-:Y:S05]  /*d280*/  BSYNC B1 ;  /* 0x0000000000017941 */ /* 0x000fea0003800000 */
.L_x_8316:
[----:B------:R-:W-:Y:S01]  /*d290*/  ULEA.HI UR4, UR37, UR37, URZ, 0x1 ;  /* 0x0000002525047291 */ /* 0x000fe2000f8f083f */
[C---:B------:R-:W-:Y:S01]  /*d2a0*/  VIADD R0, R188.reuse, 0x20 ;  /* 0x00000020bc007836 */ /* 0x040fe20000000000 */
[----:B------:R-:W-:Y:S01]  /*d2b0*/  VIADDMNMX R3, R3, -R200, 0x80, PT ;  /* 0x0000008003037446 */ /* 0x000fe200038009c8 */
[C---:B------:R-:W-:Y:S01]  /*d2c0*/  VIADD R31, R188.reuse, 0x40 ;  /* 0x00000040bc1f7836 */ /* 0x040fe20000000000 */
[----:B------:R-:W-:Y:S01]  /*d2d0*/  ULOP3.LUT UR4, UR4, 0xfffffffe, URZ, 0xc0, !UPT ;  /* 0xfffffffe04047892 */ /* 0x000fe2000f8ec03f */
[----:B------:R-:W-:Y:S01]  /*d2e0*/  VIADD R30, R188, 0x60 ;  /* 0x00000060bc1e7836 */ /* 0x000fe20000000000 */
[-C--:B------:R-:W-:Y:S01]  /*d2f0*/  ISETP.GE.OR P2, PT, R0, R3.reuse, P0 ;  /* 0x000000030000720c */ /* 0x080fe20000746670 */
[----:B-----5:R-:W-:Y:S01]  /*d300*/  IMAD.MOV.U32 R0, RZ, RZ, R8 ;  /* 0x000000ffff007224 */ /* 0x020fe200078e0008 */
[----:B------:R-:W-:Y:S01]  /*d310*/  UIADD3 UR4, UR37, -UR4, URZ ;  /* 0x8000000425047290 */ /* 0x000fe2000fffe03f */
[----:B------:R-:W-:Y:S01]  /*d320*/  IMAD.MOV.U32 R28, RZ, RZ, R9 ;  /* 0x000000ffff1c7224 */ /* 0x000fe200078e0009 */
[-C--:B------:R-:W-:Y:S01]  /*d330*/  ISETP.GE.OR P3, PT, R188, R3.reuse, P0 ;  /* 0x00000003bc00720c */ /* 0x080fe20000766670 */
[----:B------:R-:W-:Y:S01]  /*d340*/  BSSY B1, `(.L_x_8318) ;  /* 0x0000013000017945 */ /* 0x000fe20003800000 */
[----:B------:R-:W-:-:S02]  /*d350*/  ISETP.GE.OR P1, PT, R31, R3, P0 ;  /* 0x000000031f00720c */ /* 0x000fc40000726670 */
[----:B------:R-:W-:Y:S01]  /*d360*/  IMAD.U32 R29, RZ, RZ, UR4 ;  /* 0x00000004ff1d7e24 */ /* 0x000fe2000f8e00ff */
[----:B------:R-:W-:Y:S01]  /*d370*/  ISETP.GE.OR P0, PT, R30, R3, P0 ;  /* 0x000000031e00720c */ /* 0x000fe20000706670 */
[----:B------:R-:W-:Y:S01]  /*d380*/  IMAD.MOV.U32 R3, RZ, RZ, R11 ;  /* 0x000000ffff037224 */ /* 0x000fe200078e000b */
[----:B------:R-:W-:Y:S01]  /*d390*/  PRMT R56, R0, 0x7610, R56 ;  /* 0x0000761000387816 */ /* 0x000fe20000000038 */
[----:B------:R-:W-:Y:S01]  /*d3a0*/  IMAD.MOV.U32 R0, RZ, RZ, R10 ;  /* 0x000000ffff007224 */ /* 0x000fe200078e000a */
[----:B------:R-:W-:Y:S01]  /*d3b0*/  SHF.L.U32 R29, R29, 0x1f, RZ ;  /* 0x0000001f1d1d7819 */ /* 0x000fe200000006ff */
[----:B------:R-:W-:Y:S01]  /*d3c0*/  IMAD.MOV.U32 R30, RZ, RZ, R13 ;  /* 0x000000ffff1e7224 */ /* 0x000fe200078e000d */
[----:B------:R-:W-:Y:S01]  /*d3d0*/  PRMT R67, R28, 0x7610, R67 ;  /* 0x000076101c437816 */ /* 0x000fe20000000043 */
[----:B------:R-:W-:Y:S01]  /*d3e0*/  IMAD.MOV.U32 R28, RZ, RZ, R12 ;  /* 0x000000ffff1c7224 */ /* 0x000fe200078e000c */
[----:B------:R-:W0:Y:S01]  /*d3f0*/  SYNCS.PHASECHK.TRANS64.TRYWAIT P4, [R18+URZ+0x28800], R29 ;  /* 0x0288001d120075a7 */ /* 0x000e22000808017f */
[----:B------:R-:W-:Y:S01]  /*d400*/  PRMT R68, R0, 0x7610, R68 ;  /* 0x0000761000447816 */ /* 0x000fe20000000044 */
[----:B------:R-:W-:Y:S01]  /*d410*/  IMAD.MOV.U32 R0, RZ, RZ, R14 ;  /* 0x000000ffff007224 */ /* 0x000fe200078e000e */
[----:B------:R-:W-:Y:S01]  /*d420*/  PRMT R69, R3, 0x7610, R69 ;  /* 0x0000761003457816 */ /* 0x000fe20000000045 */
[----:B------:R-:W-:Y:S01]  /*d430*/  IMAD.MOV.U32 R3, RZ, RZ, R15 ;  /* 0x000000ffff037224 */ /* 0x000fe200078e000f */
[----:B------:R-:W-:-:S02]  /*d440*/  PRMT R70, R28, 0x7610, R70 ;  /* 0x000076101c467816 */ /* 0x000fc40000000046 */
[----:B------:R-:W-:Y:S01]  /*d450*/  PRMT R71, R30, 0x7610, R71 ;  /* 0x000076101e477816 */ /* 0x000fe20000000047 */
[----:B0-----:R-:W-:Y:S06]  /*d460*/  @!P4 BRA `(.L_x_8319) ;  /* 0x000001b800b8c947 */ /* 0x001fec0003800000 */
.L_x_8680:
[----:B------:R-:W-:Y:S05]  /*d470*/  BSYNC B1 ;  /* 0x0000000000017941 */ /* 0x000fea0003800000 */
.L_x_8318:
[----:B------:R-:W-:Y:S04]  /*d480*/  BSSY B1, `(.L_x_8320) ;  /* 0x0000069000017945 */ /* 0x000fe80003800000 */
[----:B------:R-:W-:Y:S05]  /*d490*/  @P3 BRA `(.L_x_8321) ;  /* 0x00000004009c3947 */ /* 0x000fea0003800000 */
[----:B------:R-:W-:Y:S02]  /*d4a0*/  LEA.HI R28, R55, R220, RZ, 0x1d ;  /* 0x000000dc371c7211 */ /* 0x000fe400078fe8ff */
[----:B------:R-:W-:Y:S02]  /*d4b0*/  SHF.R.U32.HI R31, RZ, 0x3, R209 ;  /* 0x00000003ff1f7819 */ /* 0x000fe400000116d1 */
[----:B0-----:R-:W-:Y:S01]  /*d4c0*/  SHF.R.S32.HI R29, RZ, 0x1f, R28 ;  /* 0x0000001fff1d7819 */ /* 0x001fe2000001141c */
[----:B------:R-:W-:Y:S01]  /*d4d0*/  IMAD.SHL.U32 R30, R28, 0x8, RZ ;  /* 0x000000081c1e7824 */ /* 0x000fe200078e00ff */
[----:B------:R-:W-:Y:S02]  /*d4e0*/  SHF.R.U64 R38, R38, 0x10, R39 ;  /* 0x0000001026267819 */ /* 0x000fe40000001227 */
[----:B------:R-:W-:Y:S02]  /*d4f0*/  LEA.HI R29, R29, R28, RZ, 0x3 ;  /* 0x0000001c1d1d7211 */ /* 0x000fe400078f18ff */
[----:B------:R-:W-:-:S02]  /*d500*/  LOP3.LUT R30, R209, 0x38, R30, 0xf8, !PT ;  /* 0x00000038d11e7812 */ /* 0x000fc400078ef81e */
[----:B------:R-:W-:Y:S01]  /*d510*/  SHF.R.U64 R84, R48, 0x10, R49 ;  /* 0x0000001030547819 */ /* 0x000fe20000001231 */
[----:B------:R-:W-:Y:S01]  /*d520*/  IMAD.SHL.U32 R29, R29, 0x400, RZ ;  /* 0x000004001d1d7824 */ /* 0x000fe200078e00ff */
[----:B------:R-:W-:Y:S02]  /*d530*/  LOP3.LUT R30, R30, R31, RZ, 0x3c, !PT ;  /* 0x0000001f1e1e7212 */ /* 0x000fe400078e3cff */
[----:B------:R-:W-:Y:S02]  /*d540*/  SHF.R.U32.HI R39, RZ, 0x10, R39 ;  /* 0x00000010ff277819 */ /* 0x000fe40000011627 */
[----:B------:R-:W-:Y:S02]  /*d550*/  LOP3.LUT R28, R29, 0x7fffe000, RZ, 0xc0, !PT ;  /* 0x7fffe0001d1c7812 */ /* 0x000fe400078ec0ff */
[----:B------:R-:W-:Y:S02]  /*d560*/  PRMT R79, R79, 0x5410, R38 ;  /* 0x000054104f4f7816 */ /* 0x000fe40000000026 */
[----:B------:R-:W-:-:S02]  /*d570*/  IADD3 R33, R30, R28, R213 ;  /* 0x0000001c1e217210 */ /* 0x000fc40007ffe0d5 */
[----:B------:R-:W0:Y:S01]  /*d580*/  LDS.128 R28, [R214] ;  /* 0x00000000d61c7984 */ /* 0x000e220000000c00 */
[--C-:B------:R-:W-:Y:S02]  /*d590*/  SHF.R.U64 R48, R50, 0x10, R51.reuse ;  /* 0x0000001032307819 */ /* 0x100fe40000001233 */
[----:B------:R-:W-:Y:S01]  /*d5a0*/  IMAD R76, R33, 0x2, R18 ;  /* 0x00000002214c7824 */ /* 0x000fe200078e0212 */
[----:B------:R-:W-:Y:S02]  /*d5b0*/  SHF.R.U32.HI R51, RZ, 0x10, R51 ;  /* 0x00000010ff337819 */ /* 0x000fe40000011633 */
[----:B------:R-:W-:Y:S02]  /*d5c0*/  PRMT R77, R77, 0x5410, R84 ;  /* 0x000054104d4d7816 */ /* 0x000fe40000000054 */
[----:B------:R-:W1:Y:S01]  /*d5d0*/  LDS.128 R32, [R76+0x10400] ;  /* 0x010400004c207984 */ /* 0x000e620000000c00 */
[----:B------:R-:W-:Y:S02]  /*d5e0*/  SHF.R.U32.HI R49, RZ, 0x10, R49 ;  /* 0x00000010ff317819 */ /* 0x000fe40000011631 */
[----:B------:R-:W-:-:S02]  /*d5f0*/  SHF.R.U64 R20, R20, 0x10, R21 ;  /* 0x0000001014147819 */ /* 0x000fc40000001215 */
[----:B------:R-:W-:Y:S01]  /*d600*/  PRMT R84, R80, 0x5410, R39 ;  /* 0x0000541050547816 */ /* 0x000fe20000000027 */
[----:B------:R-:W-:Y:S01]  /*d610*/  IMAD.U32 R80, R79, 0x10000, RZ ;  /* 0x000100004f507824 */ /* 0x000fe200078e00ff */
[----:B------:R-:W-:Y:S02]  /*d620*/  SHF.R.U32.HI R21, RZ, 0x10, R21 ;  /* 0x00000010ff157819 */ /* 0x000fe40000011615 */
[----:B------:R-:W-:Y:S01]  /*d630*/  PRMT R52, R52, 0x5410, R51 ;  /* 0x0000541034347816 */ /* 0x000fe20000000033 */
[----:B------:R-:W-:Y:S01]  /*d640*/  IMAD.U32 R51, R77, 0x10000, RZ ;  /* 0x000100004d337824 */ /* 0x000fe200078e00ff */
[----:B------:R-:W-:Y:S02]  /*d650*/  PRMT R78, R78, 0x5410, R49 ;  /* 0x000054104e4e7816 */ /* 0x000fe40000000031 */
[----:B------:R-:W-:Y:S02]  /*d660*/  PRMT R83, R37, 0x5410, R48 ;  /* 0x0000541025537816 */ /* 0x000fe40000000030 */
[----:B------:R-:W-:Y:S01]  /*d670*/  PRMT R85, R81, 0x5410, R20 ;  /* 0x0000541051557816 */ /* 0x000fe20000000014 */
[----:B------:R-:W-:Y:S01]  /*d680*/  IMAD.U32 R81, R84, 0x10000, RZ ;  /* 0x0001000054517824 */ /* 0x000fe200078e00ff */
[----:B------:R-:W-:-:S02]  /*d690*/  PRMT R82, R82, 0x5410, R21 ;  /* 0x0000541052527816 */ /* 0x000fc40000000015 */
        /* <DEDUP_REMOVED lines=16> */
[----:B----4-:R-:W-:Y:S01]  /*d7a0*/  FMUL.FTZ R89, R39, R51 ;  /* 0x0000003327597220 */ /* 0x010fe20000410000 */
[----:B------:R-:W-:-:S02]  /*d7b0*/  IMAD.U32 R39, R78, 0x10000, RZ ;  /* 0x000100004e277824 */ /* 0x000fc400078e00ff */
[----:B------:R-:W-:Y:S01]  /*d7c0*/  FMUL.FTZ R90, R48, R81 ;  /* 0x00000051305a7220 */ /* 0x000fe20000410000 */
[----:B------:R-:W-:Y:S01]  /*d7d0*/  FFMA.FTZ R86, R20, R51, -R87 ;  /* 0x0000003314567223 */ /* 0x000fe20000010857 */
[----:B------:R-:W-:Y:S02]  /*d7e0*/  IMAD.U32 R50, R35, 0x10000, RZ ;  /* 0x0001000023327824 */ /* 0x000fe400078e00ff */
[-C--:B------:R-:W-:Y:S01]  /*d7f0*/  FMUL.FTZ R48, R48, R39.reuse ;  /* 0x0000002730307220 */ /* 0x080fe20000410000 */
[----:B------:R-:W-:Y:S02]  /*d800*/  IMAD.U32 R87, R82, 0x10000, RZ ;  /* 0x0001000052577824 */ /* 0x000fe400078e00ff */
[C---:B------:R-:W-:Y:S01]  /*d810*/  FFMA.FTZ R90, R37.reuse, R39, -R90 ;  /* 0x00000027255a7223 */ /* 0x040fe2000001085a */
[----:B------:R-:W-:Y:S02]  /*d820*/  IMAD.U32 R51, R52, 0x10000, RZ ;  /* 0x0001000034337824 */ /* 0x000fe400078e00ff */
[----:B------:R-:W-:Y:S01]  /*d830*/  FFMA.FTZ R89, R20, R80, R89 ;  /* 0x0000005014597223 */ /* 0x000fe20000010059 */
[----:B------:R-:W-:Y:S01]  /*d840*/  FMUL.FTZ R39, R50, R87 ;  /* 0x0000005732277220 */ /* 0x000fe20000410000 */
[----:B------:R-:W-:Y:S01]  /*d850*/  LOP3.LUT R78, R78, 0xffff0000, RZ, 0xc0, !PT ;  /* 0xffff00004e4e7812 */ /* 0x000fe200078ec0ff */
[----:B------:R-:W-:Y:S01]  /*d860*/  FMUL.FTZ R50, R50, R51 ;  /* 0x0000003332327220 */ /* 0x000fe20000410000 */
[----:B------:R-:W-:Y:S01]  /*d870*/  FMUL.FTZ R20, R32, R79 ;  /* 0x0000004f20147220 */ /* 0x000fe20000410000 */
[----:B------:R-:W-:Y:S01]  /*d880*/  FFMA.FTZ R48, R37, R81, R48 ;  /* 0x0000005125307223 */ /* 0x000fe20000010030 */
[C---:B------:R-:W-:Y:S01]  /*d890*/  FFMA.FTZ R39, R38.reuse, R51, -R39 ;  /* 0x0000003326277223 */ /* 0x040fe20000010827 */
[----:B------:R-:W-:Y:S01]  /*d8a0*/  FFMA.FTZ R87, R38, R87, R50 ;  /* 0x0000005726577223 */ /* 0x000fe20000010032 */
[----:B------:R-:W-:Y:S01]  /*d8b0*/  FMUL.FTZ R38, R32, R77 ;  /* 0x0000004d20267220 */ /* 0x000fe20000410000 */
[----:B------:R-:W-:Y:S01]  /*d8c0*/  FMUL.FTZ R37, R33, R84 ;  /* 0x0000005421257220 */ /* 0x000fe20000410000 */
[----:B------:R-:W-:-:S02]  /*d8d0*/  IMAD.U32 R49, R34, 0x10000, RZ ;  /* 0x0001000022317824 */ /* 0x000fc400078e00ff */
[----:B------:R-:W-:Y:S01]  /*d8e0*/  FFMA.FTZ R77, R21, R77, -R20 ;  /* 0x0000004d154d7223 */ /* 0x000fe20000010814 */
[----:B------:R-:W-:Y:S02]  /*d8f0*/  IMAD.U32 R32, R85, 0x10000, RZ ;  /* 0x0001000055207824 */ /* 0x000fe400078e00ff */
[-C--:B------:R-:W-:Y:S01]  /*d900*/  FMUL.FTZ R33, R33, R78.reuse ;  /* 0x0000004e21217220 */ /* 0x080fe20000410000 */
[----:B------:R-:W-:Y:S02]  /*d910*/  IMAD.U32 R20, R83, 0x10000, RZ ;  /* 0x0001000053147824 */ /* 0x000fe400078e00ff */
[C---:B------:R-:W-:Y:S01]  /*d920*/  FFMA.FTZ R37, R28.reuse, R78, -R37 ;  /* 0x0000004e1c257223 */ /* 0x040fe20000010825 */
[C---:B------:R-:W-:Y:S01]  /*d930*/  FMUL.FTZ R50, R49.reuse, R32 ;  /* 0x0000002031327220 */ /* 0x040fe20000410000 */
[----:B------:R-:W-:Y:S01]  /*d940*/  FFMA.FTZ R33, R28, R84, R33 ;  /* 0x000000541c217223 */ /* 0x000fe20000010021 */
[----:B------:R-:W-:Y:S01]  /*d950*/  LOP3.LUT R34, R34, 0xffff0000, RZ, 0xc0, !PT ;  /* 0xffff000022227812 */ /* 0x000fe200078ec0ff */
[-C--:B------:R-:W-:Y:S01]  /*d960*/  FMUL.FTZ R28, R49, R20.reuse ;  /* 0x00000014311c7220 */ /* 0x080fe20000410000 */
        /* <DEDUP_REMOVED lines=8> */
[----:B------:R-:W-:Y:S01]  /*d9f0*/  LOP3.LUT R52, R52, 0xffff0000, RZ, 0xc0, !PT ;  /* 0xffff000034347812 */ /* 0x000fe200078ec0ff */
[----:B------:R-:W-:Y:S01]  /*da00*/  FMUL.FTZ R28, R35, R82 ;  /* 0x00000052231c7220 */ /* 0x000fe20000410000 */
[----:B------:R-:W-:Y:S01]  /*da10*/  F2FP.BF16.F32.PACK_AB R29, R37, R90 ;  /* 0x0000005a251d723e */ /* 0x000fe200000010ff */
[-C--:B------:R-:W-:Y:S01]  /*da20*/  FMUL.FTZ R34, R34, R83.reuse ;  /* 0x0000005322227220 */ /* 0x080fe20000410000 */
[C---:B------:R-:W-:Y:S01]  /*da30*/  FFMA.FTZ R21, R30.reuse, R83, -R21 ;  /* 0x000000531e157223 */ /* 0x040fe20000010815 */
        /* <DEDUP_REMOVED lines=8> */
[----:B------:R-:W-:Y:S01]  /*dac0*/  F2FP.BF16.F32.PACK_AB R33, R33, R48 ;  /* 0x000000302121723e */ /* 0x000fe200000010ff */
[----:B------:R1:W-:Y:S01]  /*dad0*/  STS.128 [R214], R28 ;  /* 0x0000001cd6007388 */ /* 0x0003e20000000c00 */
[----:B------:R-:W-:Y:S02]  /*dae0*/  F2FP.BF16.F32.PACK_AB R34, R85, R20 ;  /* 0x000000145522723e */ /* 0x000fe400000010ff */
[----:B------:R-:W-:-:S05]  /*daf0*/  F2FP.BF16.F32.PACK_AB R35, R82, R87 ;  /* 0x000000575223723e */ /* 0x000fca00000010ff */
[----:B------:R1:W-:Y:S02]  /*db00*/  STS.128 [R76+0x10400], R32 ;  /* 0x010400204c007388 */ /* 0x0003e40000000c00 */
.L_x_8321:
[----:B------:R-:W-:Y:S05]  /*db10*/  BSYNC B1 ;  /* 0x0000000000017941 */ /* 0x000fea0003800000 */
.L_x_8320:
[----:B------:R-:W-:Y:S04]  /*db20*/  BSSY B1, `(.L_x_8322) ;  /* 0x000006a000017945 */ /* 0x000fe80003800000 */
[----:B------:R-:W-:Y:S05]  /*db30*/  @P2 BRA `(.L_x_8323) ;  /* 0x0000000400a02947 */ /* 0x000fea0003800000 */
[----:B------:R-:W2:Y:S01]  /*db40*/  LDL R52, [R1+0x30] ;  /* 0x0000300001347983 */ /* 0x000ea20000100800 */
[----:B------:R-:W-:Y:S02]  /*db50*/  LEA.HI R20, R55, R220, RZ, 0x1d ;  /* 0x000000dc37147211 */ /* 0x000fe400078fe8ff */
[----:B01----:R-:W-:Y:S02]  /*db60*/  SHF.R.U32.HI R29, RZ, 0x3, R205 ;  /* 0x00000003ff1d7819 */ /* 0x003fe400000116cd */
[----:B------:R-:W-:Y:S01]  /*db70*/  SHF.R.S32.HI R21, RZ, 0x1f, R20 ;  /* 0x0000001fff157819 */ /* 0x000fe20000011414 */
[----:B------:R-:W-:Y:S01]  /*db80*/  IMAD.SHL.U32 R28, R20, 0x8, RZ ;  /* 0x00000008141c7824 */ /* 0x000fe200078e00ff */
[----:B------:R-:W-:Y:S02]  /*db90*/  SHF.R.U64 R38, R4, 0x10, R5 ;  /* 0x0000001004267819 */ /* 0x000fe40000001205 */
[----:B------:R-:W-:Y:S02]  /*dba0*/  LEA.HI R21, R21, R20, RZ, 0x3 ;  /* 0x0000001415157211 */ /* 0x000fe400078f18ff */
[----:B------:R-:W-:-:S02]  /*dbb0*/  LOP3.LUT R20, R205, 0x38, R28, 0xf8, !PT ;  /* 0x00000038cd147812 */ /* 0x000fc400078ef81c */
[----:B------:R-:W-:Y:S01]  /*dbc0*/  SHF.R.U32.HI R5, RZ, 0x10, R5 ;  /* 0x00000010ff057819 */ /* 0x000fe20000011605 */
[----:B------:R-:W-:Y:S01]  /*dbd0*/  IMAD.SHL.U32 R28, R21, 0x400, RZ ;  /* 0x00000400151c7824 */ /* 0x000fe200078e00ff */
[----:B------:R-:W-:Y:S02]  /*dbe0*/  LOP3.LUT R21, R20, R29, RZ, 0x3c, !PT ;  /* 0x0000001d14157212 */ /* 0x000fe400078e3cff */
[----:B------:R-:W-:Y:S02]  /*dbf0*/  SHF.R.U64 R20, R6, 0x10, R7 ;  /* 0x0000001006147819 */ /* 0x000fe40000001207 */
[----:B------:R-:W-:Y:S02]  /*dc00*/  LOP3.LUT R28, R28, 0x7fffe000, RZ, 0xc0, !PT ;  /* 0x7fffe0001c1c7812 */ /* 0x000fe400078ec0ff */
[----:B------:R-:W-:Y:S02]  /*dc10*/  SHF.R.U64 R6, R24, 0x10, R25 ;  /* 0x0000001018067819 */ /* 0x000fe40000001219 */
[----:B------:R-:W-:-:S02]  /*dc20*/  IADD3 R21, R21, R28, R212 ;  /* 0x0000001c15157210 */ /* 0x000fc40007ffe0d4 */
[----:B------:R-:W-:Y:S02]  /*dc30*/  SHF.R.U32.HI R7, RZ, 0x10, R7 ;  /* 0x00000010ff077819 */ /* 0x000fe40000011607 */
[----:B------:R-:W-:Y:S01]  /*dc40*/  SHF.R.U32.HI R25, RZ, 0x10, R25 ;  /* 0x00000010ff197819 */ /* 0x000fe20000011619 */
[----:B------:R-:W-:Y:S01]  /*dc50*/  IMAD R21, R21, 0x2, R18 ;  /* 0x0000000215157824 */ /* 0x000fe200078e0212 */
[--C-:B------:R-:W-:Y:S02]  /*dc60*/  SHF.R.U64 R4, R26, 0x10, R27.reuse ;  /* 0x000000101a047819 */ /* 0x100fe4000000121b */
[----:B------:R-:W-:Y:S02]  /*dc70*/  PRMT R57, R57, 0x5410, R6 ;  /* 0x0000541039397816 */ /* 0x000fe40000000006 */
[----:B------:R-:W0:Y:S01]  /*dc80*/  LDS.128 R32, [R21+0x10400] ;  /* 0x0104000015207984 */ /* 0x000e220000000c00 */
[----:B------:R-:W-:Y:S02]  /*dc90*/  SHF.R.U32.HI R27, RZ, 0x10, R27 ;  /* 0x00000010ff1b7819 */ /* 0x000fe4000001161b */
[----:B------:R-:W-:Y:S01]  /*dca0*/  PRMT R61, R61, 0x5410, R38 ;  /* 0x000054103d3d7816 */ /* 0x000fe20000000026 */
[----:B------:R-:W-:Y:S01]  /*dcb0*/  IMAD.U32 R38, R57, 0x10000, RZ ;  /* 0x0001000039267824 */ /* 0x000fe200078e00ff */
[----:B------:R-:W-:-:S02]  /*dcc0*/  PRMT R62, R62, 0x5410, R5 ;  /* 0x000054103e3e7816 */ /* 0x000fc40000000005 */
[----:B------:R-:W-:Y:S01]  /*dcd0*/  PRMT R63, R63, 0x5410, R20 ;  /* 0x000054103f3f7816 */ /* 0x000fe20000000014 */
[----:B------:R-:W-:Y:S01]  /*dce0*/  IMAD.U32 R37, R61, 0x10000, RZ ;  /* 0x000100003d257824 */ /* 0x000fe200078e00ff */
[----:B------:R-:W-:Y:S02]  /*dcf0*/  PRMT R64, R64, 0x5410, R7 ;  /* 0x0000541040407816 */ /* 0x000fe40000000007 */
[----:B------:R-:W-:Y:S02]  /*dd00*/  PRMT R58, R58, 0x5410, R25 ;  /* 0x000054103a3a7816 */ /* 0x000fe40000000019 */
[----:B------:R-:W-:Y:S02]  /*dd10*/  PRMT R59, R59, 0x5410, R4 ;  /* 0x000054103b3b7816 */ /* 0x000fe40000000004 */
[----:B------:R-:W-:Y:S02]  /*dd20*/  PRMT R60, R60, 0x5410, R27 ;  /* 0x000054103c3c7816 */ /* 0x000fe4000000001b */
[----:B------:R-:W-:-:S02]  /*dd30*/  LOP3.LUT R57, R57, 0xffff0000, RZ, 0xc0, !PT ;  /* 0xffff000039397812 */ /* 0x000fc400078ec0ff */
[----:B------:R-:W-:Y:S01]  /*dd40*/  LOP3.LUT R61, R61, 0xffff0000, RZ, 0xc0, !PT ;  /* 0xffff00003d3d7812 */ /* 0x000fe200078ec0ff */
[C---:B0-----:R-:W-:Y:S01]  /*dd50*/  IMAD.U32 R25, R32.reuse, 0x10000, RZ ;  /* 0x0001000020197824 */ /* 0x041fe200078e00ff */
[----:B------:R-:W-:Y:S01]  /*dd60*/  LOP3.LUT R26, R32, 0xffff0000, RZ, 0xc0, !PT ;  /* 0xffff0000201a7812 */ /* 0x000fe200078ec0ff */
[C---:B------:R-:W-:Y:S01]  /*dd70*/  IMAD.U32 R27, R33.reuse, 0x10000, RZ ;  /* 0x00010000211b7824 */ /* 0x040fe200078e00ff */
[----:B------:R-:W-:Y:S01]  /*dd80*/  LOP3.LUT R32, R33, 0xffff0000, RZ, 0xc0, !PT ;  /* 0xffff000021207812 */ /* 0x000fe200078ec0ff */
[----:B------:R-:W-:Y:S02]  /*dd90*/  IMAD.U32 R33, R35, 0x10000, RZ ;  /* 0x0001000023217824 */ /* 0x000fe400078e00ff */
[C---:B------:R-:W-:Y:S01]  /*dda0*/  FMUL.FTZ R39, R25.reuse, R38 ;  /* 0x0000002619277220 */ /* 0x040fe20000410000 */
[-C--:B------:R-:W-:Y:S01]  /*ddb0*/  FMUL.FTZ R49, R25, R37.reuse ;  /* 0x0000002519317220 */ /* 0x080fe20000410000 */
[----:B------:R-:W-:Y:S01]  /*ddc0*/  IMAD.U32 R25, R62, 0x10000, RZ ;  /* 0x000100003e197824 */ /* 0x000fe200078e00ff */
[----:B--2---:R-:W0:Y:S02]  /*ddd0*/  LDS.128 R28, [R52] ;  /* 0x00000000341c7984 */ /* 0x004e240000000c00 */
        /* <DEDUP_REMOVED lines=8> */
[C---:B------:R-:W-:Y:S01]  /*de60*/  IMAD.U32 R29, R34.reuse, 0x10000, RZ ;  /* 0x00010000221d7824 */ /* 0x040fe200078e00ff */
[----:B------:R-:W-:Y:S01]  /*de70*/  LOP3.LUT R31, R34, 0xffff0000, RZ, 0xc0, !PT ;  /* 0xffff0000221f7812 */ /* 0x000fe200078ec0ff */
[----:B------:R-:W-:Y:S01]  /*de80*/  FFMA.FTZ R39, R4, R37, -R39 ;  /* 0x0000002504277223 */ /* 0x000fe20000010827 */
[----:B------:R-:W-:Y:S01]  /*de90*/  LOP3.LUT R34, R35, 0xffff0000, RZ, 0xc0, !PT ;  /* 0xffff000023227812 */ /* 0x000fe200078ec0ff */
[----:B------:R-:W-:-:S02]  /*dea0*/  IMAD.U32 R35, R58, 0x10000, RZ ;  /* 0x000100003a237824 */ /* 0x000fc400078e00ff */
[----:B------:R-:W-:Y:S01]  /*deb0*/  FFMA.FTZ R49, R4, R38, R49 ;  /* 0x0000002604317223 */ /* 0x000fe20000010031 */
[----:B------:R-:W-:Y:S02]  /*dec0*/  IMAD.U32 R37, R60, 0x10000, RZ ;  /* 0x000100003c257824 */ /* 0x000fe400078e00ff */
[C---:B------:R-:W-:Y:S01]  /*ded0*/  FMUL.FTZ R51, R27.reuse, R35 ;  /* 0x000000231b337220 */ /* 0x040fe20000410000 */
[-C--:B------:R-:W-:Y:S01]  /*dee0*/  FMUL.FTZ R27, R27, R25.reuse ;  /* 0x000000191b1b7220 */ /* 0x080fe20000410000 */
[----:B------:R-:W-:Y:S02]  /*def0*/  IMAD.U32 R4, R64, 0x10000, RZ ;  /* 0x0001000040047824 */ /* 0x000fe400078e00ff */
[C---:B------:R-:W-:Y:S01]  /*df00*/  FFMA.FTZ R51, R6.reuse, R25, -R51 ;  /* 0x0000001906337223 */ /* 0x040fe20000010833 */
[C---:B------:R-:W-:Y:S01]  /*df10*/  FMUL.FTZ R25, R33.reuse, R37 ;  /* 0x0000002521197220 */ /* 0x040fe20000410000 */
[----:B------:R-:W-:Y:S01]  /*df20*/  FFMA.FTZ R35, R6, R35, R27 ;  /* 0x0000002306237223 */ /* 0x000fe2000001001b */
[-C--:B------:R-:W-:Y:S01]  /*df30*/  FMUL.FTZ R38, R33, R4.reuse ;  /* 0x0000000421267220 */ /* 0x080fe20000410000 */
[----:B------:R-:W-:Y:S01]  /*df40*/  LOP3.LUT R27, R58, 0xffff0000, RZ, 0xc0, !PT ;  /* 0xffff00003a1b7812 */ /* 0x000fe200078ec0ff */
[----:B------:R-:W-:Y:S01]  /*df50*/  FFMA.FTZ R50, R24, R4, -R25 ;  /* 0x0000000418327223 */ /* 0x000fe20000010819 */
[----:B------:R-:W-:Y:S01]  /*df60*/  LOP3.LUT R25, R62, 0xffff0000, RZ, 0xc0, !PT ;  /* 0xffff00003e197812 */ /* 0x000fe200078ec0ff */
[----:B------:R-:W-:Y:S01]  /*df70*/  FMUL.FTZ R4, R26, R57 ;  /* 0x000000391a047220 */ /* 0x000fe20000410000 */
[----:B------:R-:W-:Y:S01]  /*df80*/  FFMA.FTZ R37, R24, R37, R38 ;  /* 0x0000002518257223 */ /* 0x000fe20000010026 */
[----:B------:R-:W-:Y:S01]  /*df90*/  FMUL.FTZ R33, R32, R27 ;  /* 0x0000001b20217220 */ /* 0x000fe20000410000 */
[----:B------:R-:W-:-:S02]  /*dfa0*/  IMAD.U32 R6, R59, 0x10000, RZ ;  /* 0x000100003b067824 */ /* 0x000fc400078e00ff */
[----:B------:R-:W-:Y:S01]  /*dfb0*/  FFMA.FTZ R24, R5, R61, -R4 ;  /* 0x0000003d05187223 */ /* 0x000fe20000010804 */
[----:B------:R-:W-:Y:S01]  /*dfc0*/  FMUL.FTZ R38, R32, R25 ;  /* 0x0000001920267220 */ /* 0x000fe20000410000 */
[----:B------:R-:W-:Y:S02]  /*dfd0*/  IMAD.U32 R4, R63, 0x10000, RZ ;  /* 0x000100003f047824 */ /* 0x000fe400078e00ff */
[----:B------:R-:W-:Y:S01]  /*dfe0*/  FMUL.FTZ R26, R26, R61 ;  /* 0x0000003d1a1a7220 */ /* 0x000fe20000410000 */
[C---:B------:R-:W-:Y:S01]  /*dff0*/  FFMA.FTZ R32, R28.reuse, R25, -R33 ;  /* 0x000000191c207223 */ /* 0x040fe20000010821 */
[----:B------:R-:W-:Y:S01]  /*e000*/  FFMA.FTZ R38, R28, R27, R38 ;  /* 0x0000001b1c267223 */ /* 0x000fe20000010026 */
[C---:B------:R-:W-:Y:S01]  /*e010*/  FMUL.FTZ R48, R29.reuse, R6 ;  /* 0x000000061d307220 */ /* 0x040fe20000410000 */
[-C--:B------:R-:W-:Y:S01]  /*e020*/  FMUL.FTZ R28, R29, R4.reuse ;  /* 0x000000041d1c7220 */ /* 0x080fe20000410000 */
[----:B------:R-:W-:Y:S01]  /*e030*/  LOP3.LUT R59, R59, 0xffff0000, RZ, 0xc0, !PT ;  /* 0xffff00003b3b7812 */ /* 0x000fe200078ec0ff */
[----:B------:R-:W-:Y:S01]  /*e040*/  FFMA.FTZ R26, R5, R57, R26 ;  /* 0x00000039051a7223 */ /* 0x000fe2000001001a */
        /* <DEDUP_REMOVED lines=23> */
.L_x_8323:
[----:B------:R-:W-:Y:S05]  /*e1c0*/  BSYNC B1 ;  /* 0x0000000000017941 */ /* 0x000fea0003800000 */
.L_x_8322:
[----:B------:R-:W-:Y:S04]  /*e1d0*/  BSSY B1, `(.L_x_8324) ;  /* 0x000006a000017945 */ /* 0x000fe80003800000 */
[----:B------:R-:W-:Y:S05]  /*e1e0*/  @P1 BRA `(.L_x_8325) ;  /* 0x0000000400a01947 */ /* 0x000fea0003800000 */
[----:B------:R-:W3:Y:S01]  /*e1f0*/  LDL R48, [R1+0x2c] ;  /* 0x00002c0001307983 */ /* 0x000ee20000100800 */
[----:B--2---:R-:W-:Y:S02]  /*e200*/  LEA.HI R4, R55, R220, RZ, 0x1d ;  /* 0x000000dc37047211 */ /* 0x004fe400078fe8ff */
[----:B------:R-:W-:Y:S02]  /*e210*/  SHF.R.U32.HI R6, RZ, 0x3, R204 ;  /* 0x00000003ff067819 */ /* 0x000fe400000116cc */
[----:B------:R-:W-:Y:S01]  /*e220*/  SHF.R.S32.HI R7, RZ, 0x1f, R4 ;  /* 0x0000001fff077819 */ /* 0x000fe20000011404 */
[----:B------:R-:W-:Y:S01]  /*e230*/  IMAD.SHL.U32 R5, R4, 0x8, RZ ;  /* 0x0000000804057824 */ /* 0x000fe200078e00ff */
[----:B-1----:R-:W-:Y:S02]  /*e240*/  SHF.R.U64 R31, R40, 0x10, R41 ;  /* 0x00000010281f7819 */ /* 0x002fe40000001229 */
        /* <DEDUP_REMOVED lines=9> */
[----:B------:R-:W-:Y:S01]  /*e2e0*/  PRMT R65, R65, 0x5410, R28 ;  /* 0x0000541041417816 */ /* 0x000fe2000000001c */
[----:B------:R-:W-:Y:S01]  /*e2f0*/  IMAD.U32 R37, R72, 0x10000, RZ ;  /* 0x0001000048257824 */ /* 0x000fe200078e00ff */
[----:B------:R-:W-:Y:S01]  /*e300*/  SHF.R.U32.HI R45, RZ, 0x10, R45 ;  /* 0x00000010ff2d7819 */ /* 0x000fe2000001162d */
[----:B------:R-:W-:Y:S01]  /*e310*/  IMAD R21, R21, 0x2, R18 ;  /* 0x0000000215157824 */ /* 0x000fe200078e0212 */
[----:B------:R-:W-:Y:S01]  /*e320*/  SHF.R.U64 R20, R46, 0x10, R47 ;  /* 0x000000102e147819 */ /* 0x000fe2000000122f */
[----:B------:R-:W-:Y:S01]  /*e330*/  IMAD.U32 R35, R65, 0x10000, RZ ;  /* 0x0001000041237824 */ /* 0x000fe200078e00ff */
[--C-:B0-----:R-:W-:Y:S02]  /*e340*/  SHF.R.U64 R29, R42, 0x10, R43.reuse ;  /* 0x000000102a1d7819 */ /* 0x101fe4000000122b */
[----:B------:R-:W0:Y:S01]  /*e350*/  LDS.128 R24, [R21+0x10400] ;  /* 0x0104000015187984 */ /* 0x000e220000000c00 */
[----:B------:R-:W-:Y:S02]  /*e360*/  PRMT R73, R73, 0x5410, R40 ;  /* 0x0000541049497816 */ /* 0x000fe40000000028 */
[----:B------:R-:W-:-:S02]  /*e370*/  SHF.R.U32.HI R42, RZ, 0x10, R43 ;  /* 0x00000010ff2a7819 */ /* 0x000fc4000001162b */
[----:B------:R-:W-:Y:S01]  /*e380*/  PRMT R66, R66, 0x5410, R45 ;  /* 0x0000541042427816 */ /* 0x000fe2000000002d */
[----:B------:R-:W-:Y:S01]  /*e390*/  IMAD.U32 R39, R73, 0x10000, RZ ;  /* 0x0001000049277824 */ /* 0x000fe200078e00ff */
[----:B------:R-:W-:Y:S02]  /*e3a0*/  PRMT R53, R53, 0x5410, R20 ;  /* 0x0000541035357816 */ /* 0x000fe40000000014 */
[----:B------:R-:W-:Y:S02]  /*e3b0*/  SHF.R.U32.HI R47, RZ, 0x10, R47 ;  /* 0x00000010ff2f7819 */ /* 0x000fe4000001162f */
[----:B------:R-:W-:Y:S02]  /*e3c0*/  PRMT R75, R75, 0x5410, R42 ;  /* 0x000054104b4b7816 */ /* 0x000fe4000000002a */
[----:B------:R-:W-:Y:S02]  /*e3d0*/  PRMT R54, R54, 0x5410, R47 ;  /* 0x0000541036367816 */ /* 0x000fe4000000002f */
[----:B------:R-:W-:-:S02]  /*e3e0*/  LOP3.LUT R65, R65, 0xffff0000, RZ, 0xc0, !PT ;  /* 0xffff000041417812 */ /* 0x000fc400078ec0ff */
[----:B------:R-:W-:Y:S01]  /*e3f0*/  PRMT R74, R74, 0x5410, R29 ;  /* 0x000054104a4a7816 */ /* 0x000fe2000000001d */
[C---:B0-----:R-:W-:Y:S01]  /*e400*/  IMAD.U32 R31, R24.reuse, 0x10000, RZ ;  /* 0x00010000181f7824 */ /* 0x041fe200078e00ff */
[----:B------:R-:W-:Y:S01]  /*e410*/  LOP3.LUT R24, R24, 0xffff0000, RZ, 0xc0, !PT ;  /* 0xffff000018187812 */ /* 0x000fe200078ec0ff */
[C---:B------:R-:W-:Y:S01]  /*e420*/  IMAD.U32 R32, R25.reuse, 0x10000, RZ ;  /* 0x0001000019207824 */ /* 0x040fe200078e00ff */
[----:B------:R-:W-:Y:S01]  /*e430*/  LOP3.LUT R25, R25, 0xffff0000, RZ, 0xc0, !PT ;  /* 0xffff000019197812 */ /* 0x000fe200078ec0ff */
[C---:B------:R-:W-:Y:S01]  /*e440*/  FMUL.FTZ R41, R31.reuse, R37 ;  /* 0x000000251f297220 */ /* 0x040fe20000410000 */
[----:B------:R-:W-:Y:S01]  /*e450*/  FMUL.FTZ R43, R31, R35 ;  /* 0x000000231f2b7220 */ /* 0x000fe20000410000 */
[----:B------:R-:W-:Y:S02]  /*e460*/  IMAD.U32 R31, R66, 0x10000, RZ ;  /* 0x00010000421f7824 */ /* 0x000fe400078e00ff */
[----:B------:R-:W-:Y:S01]  /*e470*/  FMUL.FTZ R45, R32, R39 ;  /* 0x00000027202d7220 */ /* 0x000fe20000410000 */
[----:B------:R-:W-:Y:S01]  /*e480*/  IMAD.U32 R34, R27, 0x10000, RZ ;  /* 0x000100001b227824 */ /* 0x000fe200078e00ff */
[----:B------:R-:W-:Y:S01]  /*e490*/  LOP3.LUT R66, R66, 0xffff0000, RZ, 0xc0, !PT ;  /* 0xffff000042427812 */ /* 0x000fe200078ec0ff */
[C---:B------:R-:W-:Y:S01]  /*e4a0*/  IMAD.U32 R33, R26.reuse, 0x10000, RZ ;  /* 0x000100001a217824 */ /* 0x040fe200078e00ff */
[----:B------:R-:W-:-:S02]  /*e4b0*/  LOP3.LUT R26, R26, 0xffff0000, RZ, 0xc0, !PT ;  /* 0xffff00001a1a7812 */ /* 0x000fc400078ec0ff */
[----:B------:R-:W-:Y:S01]  /*e4c0*/  LOP3.LUT R27, R27, 0xffff0000, RZ, 0xc0, !PT ;  /* 0xffff00001b1b7812 */ /* 0x000fe200078ec0ff */
[----:B---3--:R-:W0:Y:S02]  /*e4d0*/  LDS.128 R4, [R48] ;  /* 0x0000000030047984 */ /* 0x008e240000000c00 */
[C---:B0-----:R-:W-:Y:S01]  /*e4e0*/  IMAD.U32 R20, R4.reuse, 0x10000, RZ ;  /* 0x0001000004147824 */ /* 0x041fe200078e00ff */
[----:B------:R-:W-:Y:S01]  /*e4f0*/  LOP3.LUT R4, R4, 0xffff0000, RZ, 0xc0, !PT ;  /* 0xffff000004047812 */ /* 0x000fe200078ec0ff */
[C---:B------:R-:W-:Y:S01]  /*e500*/  IMAD.U32 R28, R5.reuse, 0x10000, RZ ;  /* 0x00010000051c7824 */ /* 0x040fe200078e00ff */
[----:B------:R-:W-:Y:S01]  /*e510*/  LOP3.LUT R5, R5, 0xffff0000, RZ, 0xc0, !PT ;  /* 0xffff000005057812 */ /* 0x000fe200078ec0ff */
[C---:B------:R-:W-:Y:S01]  /*e520*/  FFMA.FTZ R38, R20.reuse, R35, -R41 ;  /* 0x0000002314267223 */ /* 0x040fe20000010829 */
[----:B------:R-:W-:Y:S02]  /*e530*/  IMAD.U32 R41, R75, 0x10000, RZ ;  /* 0x000100004b297824 */ /* 0x000fe400078e00ff */
[----:B------:R-:W-:Y:S01]  /*e540*/  FFMA.FTZ R43, R20, R37, R43 ;  /* 0x00000025142b7223 */ /* 0x000fe2000001002b */
[-C--:B------:R-:W-:Y:S01]  /*e550*/  FMUL.FTZ R37, R32, R31.reuse ;  /* 0x0000001f20257220 */ /* 0x080fe20000410000 */
[----:B------:R-:W-:Y:S01]  /*e560*/  FFMA.FTZ R45, R28, R31, -R45 ;  /* 0x0000001f1c2d7223 */ /* 0x000fe2000001082d */
[----:B------:R-:W-:-:S02]  /*e570*/  IMAD.U32 R30, R7, 0x10000, RZ ;  /* 0x00010000071e7824 */ /* 0x000fc400078e00ff */
[----:B------:R-:W-:Y:S01]  /*e580*/  FMUL.FTZ R47, R34, R41 ;  /* 0x00000029222f7220 */ /* 0x000fe20000410000 */
[----:B------:R-:W-:Y:S01]  /*e590*/  IMAD.U32 R35, R54, 0x10000, RZ ;  /* 0x0001000036237824 */ /* 0x000fe200078e00ff */
[----:B------:R-:W-:Y:S01]  /*e5a0*/  LOP3.LUT R31, R72, 0xffff0000, RZ, 0xc0, !PT ;  /* 0xffff0000481f7812 */ /* 0x000fe200078ec0ff */
[----:B------:R-:W-:Y:S01]  /*e5b0*/  FFMA.FTZ R39, R28, R39, R37 ;  /* 0x000000271c277223 */ /* 0x000fe20000010025 */
[----:B------:R-:W-:Y:S01]  /*e5c0*/  LOP3.LUT R28, R73, 0xffff0000, RZ, 0xc0, !PT ;  /* 0xffff0000491c7812 */ /* 0x000fe200078ec0ff */
[-C--:B------:R-:W-:Y:S01]  /*e5d0*/  FMUL.FTZ R34, R34, R35.reuse ;  /* 0x0000002322227220 */ /* 0x080fe20000410000 */
[----:B------:R-:W-:Y:S01]  /*e5e0*/  FFMA.FTZ R47, R30, R35, -R47 ;  /* 0x000000231e2f7223 */ /* 0x000fe2000001082f */
[C---:B------:R-:W-:Y:S01]  /*e5f0*/  FMUL.FTZ R35, R24.reuse, R31 ;  /* 0x0000001f18237220 */ /* 0x040fe20000410000 */
[----:B------:R-:W-:Y:S01]  /*e600*/  FMUL.FTZ R37, R24, R65 ;  /* 0x0000004118257220 */ /* 0x000fe20000410000 */
[----:B------:R-:W-:Y:S02]  /*e610*/  IMAD.U32 R24, R74, 0x10000, RZ ;  /* 0x000100004a187824 */ /* 0x000fe400078e00ff */
[----:B------:R-:W-:Y:S01]  /*e620*/  FFMA.FTZ R41, R30, R41, R34 ;  /* 0x000000291e297223 */ /* 0x000fe20000010022 */
[----:B------:R-:W-:Y:S01]  /*e630*/  FMUL.FTZ R32, R25, R28 ;  /* 0x0000001c19207220 */ /* 0x000fe20000410000 */
[----:B------:R-:W-:Y:S01]  /*e640*/  FFMA.FTZ R35, R4, R65, -R35 ;  /* 0x0000004104237223 */ /* 0x000fe20000010823 */
[----:B------:R-:W-:-:S02]  /*e650*/  IMAD.U32 R20, R53, 0x10000, RZ ;  /* 0x0001000035147824 */ /* 0x000fc400078e00ff */
[----:B------:R-:W-:Y:S01]  /*e660*/  FMUL.FTZ R25, R25, R66 ;  /* 0x0000004219197220 */ /* 0x000fe20000410000 */
[----:B------:R-:W-:Y:S01]  /*e670*/  FFMA.FTZ R30, R4, R31, R37 ;  /* 0x0000001f041e7223 */ /* 0x000fe20000010025 */
[----:B------:R-:W-:Y:S02]  /*e680*/  IMAD.U32 R29, R6, 0x10000, RZ ;  /* 0x00010000061d7824 */ /* 0x000fe400078e00ff */
[----:B------:R-:W-:Y:S01]  /*e690*/  FMUL.FTZ R4, R33, R24 ;  /* 0x0000001821047220 */ /* 0x000fe20000410000 */
[C---:B------:R-:W-:Y:S01]  /*e6a0*/  FFMA.FTZ R32, R5.reuse, R66, -R32 ;  /* 0x0000004205207223 */ /* 0x040fe20000010820 */
[----:B------:R-:W-:Y:S01]  /*e6b0*/  FFMA.FTZ R28, R5, R28, R25 ;  /* 0x0000001c051c7223 */ /* 0x000fe20000010019 */
[-C--:B------:R-:W-:Y:S01]  /*e6c0*/  FMUL.FTZ R34, R33, R20.reuse ;  /* 0x0000001421227220 */ /* 0x080fe20000410000 */
[----:B------:R-:W-:Y:S01]  /*e6d0*/  FFMA.FTZ R20, R29, R20, -R4 ;  /* 0x000000141d147223 */ /* 0x000fe20000010804 */
[----:B------:R-:W-:Y:S02]  /*e6e0*/  LOP3.LUT R5, R74, 0xffff0000, RZ, 0xc0, !PT ;  /* 0xffff00004a057812 */ /* 0x000fe400078ec0ff */
        /* <DEDUP_REMOVED lines=9> */
[----:B------:R-:W-:-:S02]  /*e780*/  FMUL.FTZ R29, R27, R54 ;  /* 0x000000361b1d7220 */ /* 0x000fc40000410000 */
[C---:B------:R-:W-:Y:S01]  /*e790*/  FFMA.FTZ R53, R6.reuse, R53, -R25 ;  /* 0x0000003506357223 */ /* 0x040fe20000010819 */
[----:B------:R-:W-:Y:S01]  /*e7a0*/  FFMA.FTZ R27, R6, R5, R26 ;  /* 0x00000005061b7223 */ /* 0x000fe2000001001a */
[C---:B------:R-:W-:Y:S01]  /*e7b0*/  FFMA.FTZ R54, R7.reuse, R54, -R24 ;  /* 0x0000003607367223 */ /* 0x040fe20000010818 */
        /* <DEDUP_REMOVED lines=11> */
.L_x_8325:
[----:B------:R-:W-:Y:S05]  /*e870*/  BSYNC B1 ;  /* 0x0000000000017941 */ /* 0x000fea0003800000 */
.L_x_8324:
[----:B------:R-:W-:Y:S01]  /*e880*/  PRMT R20, R3, 0x5410, R0 ;  /* 0x0000541003147816 */ /* 0x000fe20000000000 */
[----:B------:R-:W-:Y:S06]  /*e890*/  @P0 BRA `(.L_x_8309) ;  /* 0x0000000400a00947 */ /* 0x000fec0003800000 */
[----:B-1----:R-:W5:Y:S01]  /*e8a0*/  LDL R32, [R1+0x28] ;  /* 0x0000280001207983 */ /* 0x002f620000100800 */
[----:B------:R-:W-:Y:S02]  /*e8b0*/  LEA.HI R55, R55, R220, RZ, 0x1d ;  /* 0x000000dc37377211 */ /* 0x000fe400078fe8ff */
[----:B--23--:R-:W-:Y:S02]  /*e8c0*/  SHF.R.U32.HI R5, RZ, 0x3, R203 ;  /* 0x00000003ff057819 */ /* 0x00cfe400000116cb */
        /* <DEDUP_REMOVED lines=8> */
[--C-:B------:R-:W-:Y:S02]  /*e950*/  SHF.R.U64 R13, R8, 0x10, R9.reuse ;  /* 0x00000010080d7819 */ /* 0x100fe40000001209 */
[----:B------:R-:W-:Y:S02]  /*e960*/  LOP3.LUT R4, R4, 0x7fffe000, RZ, 0xc0, !PT ;  /* 0x7fffe00004047812 */ /* 0x000fe400078ec0ff */
[----:B------:R-:W-:Y:S02]  /*e970*/  SHF.R.U32.HI R8, RZ, 0x10, R9 ;  /* 0x00000010ff087819 */ /* 0x000fe40000011609 */
[----:B------:R-:W-:-:S02]  /*e980*/  IADD3 R3, R3, R4, R210 ;  /* 0x0000000403037210 */ /* 0x000fc40007ffe0d2 */
[----:B------:R-:W-:Y:S02]  /*e990*/  PRMT R56, R56, 0x5410, R13 ;  /* 0x0000541038387816 */ /* 0x000fe4000000000d */
[--C-:B------:R-:W-:Y:S01]  /*e9a0*/  SHF.R.U64 R9, R10, 0x10, R11.reuse ;  /* 0x000000100a097819 */ /* 0x100fe2000000120b */
[----:B------:R-:W-:Y:S01]  /*e9b0*/  IMAD R3, R3, 0x2, R18 ;  /* 0x0000000203037824 */ /* 0x000fe200078e0212 */
[----:B------:R-:W-:Y:S02]  /*e9c0*/  SHF.R.U32.HI R10, RZ, 0x10, R11 ;  /* 0x00000010ff0a7819 */ /* 0x000fe4000001160b */
[----:B------:R-:W-:Y:S02]  /*e9d0*/  PRMT R71, R71, 0x5410, R12 ;  /* 0x0000541047477816 */ /* 0x000fe4000000000c */
[----:B------:R-:W1:Y:S01]  /*e9e0*/  LDS.128 R24, [R3+0x10400] ;  /* 0x0104000003187984 */ /* 0x000e620000000c00 */
[--C-:B------:R-:W-:Y:S02]  /*e9f0*/  SHF.R.U64 R28, R14, 0x10, R15.reuse ;  /* 0x000000100e1c7819 */ /* 0x100fe4000000120f */
[----:B0-----:R-:W-:-:S02]  /*ea00*/  SHF.R.U32.HI R29, RZ, 0x10, R15 ;  /* 0x00000010ff1d7819 */ /* 0x001fc4000001160f */
[----:B------:R-:W-:Y:S02]  /*ea10*/  PRMT R70, R70, 0x5410, R21 ;  /* 0x0000541046467816 */ /* 0x000fe40000000015 */
[----:B------:R-:W-:Y:S02]  /*ea20*/  PRMT R67, R67, 0x5410, R8 ;  /* 0x0000541043437816 */ /* 0x000fe40000000008 */
[----:B------:R-:W-:Y:S01]  /*ea30*/  PRMT R28, R20, 0x5432, R28 ;  /* 0x00005432141c7816 */ /* 0x000fe2000000001c */
[----:B------:R-:W-:Y:S01]  /*ea40*/  IMAD.U32 R21, R70, 0x10000, RZ ;  /* 0x0001000046157824 */ /* 0x000fe200078e00ff */
[----:B------:R-:W-:Y:S02]  /*ea50*/  PRMT R29, R20, 0x5410, R29 ;  /* 0x00005410141d7816 */ /* 0x000fe4000000001d */
[----:B------:R-:W-:Y:S02]  /*ea60*/  PRMT R69, R69, 0x5410, R10 ;  /* 0x0000541045457816 */ /* 0x000fe4000000000a */
[----:B------:R-:W-:Y:S01]  /*ea70*/  PRMT R68, R68, 0x5410, R9 ;  /* 0x0000541044447816 */ /* 0x000fe20000000009 */
[C---:B-1----:R-:W-:Y:S01]  /*ea80*/  IMAD.U32 R11, R24.reuse, 0x10000, RZ ;  /* 0x00010000180b7824 */ /* 0x042fe200078e00ff */
[----:B------:R-:W-:Y:S01]  /*ea90*/  LOP3.LUT R12, R24, 0xffff0000, RZ, 0xc0, !PT ;  /* 0xffff0000180c7812 */ /* 0x000fe200078ec0ff */
[C---:B------:R-:W-:Y:S01]  /*eaa0*/  IMAD.U32 R13, R25.reuse, 0x10000, RZ ;  /* 0x00010000190d7824 */ /* 0x040fe200078e00ff */
[----:B------:R-:W-:Y:S01]  /*eab0*/  LOP3.LUT R24, R25, 0xffff0000, RZ, 0xc0, !PT ;  /* 0xffff000019187812 */ /* 0x000fe200078ec0ff */
[----:B------:R-:W-:Y:S01]  /*eac0*/  IMAD.U32 R25, R56, 0x10000, RZ ;  /* 0x0001000038197824 */ /* 0x000fe200078e00ff */
[C---:B------:R-:W-:Y:S01]  /*ead0*/  LOP3.LUT R15, R26.reuse, 0xffff0000, RZ, 0xc0, !PT ;  /* 0xffff00001a0f7812 */ /* 0x040fe200078ec0ff */
[----:B------:R-:W-:Y:S01]  /*eae0*/  IMAD.U32 R14, R26, 0x10000, RZ ;  /* 0x000100001a0e7824 */ /* 0x000fe200078e00ff */
[C---:B------:R-:W-:Y:S01]  /*eaf0*/  LOP3.LUT R26, R27.reuse, 0xffff0000, RZ, 0xc0, !PT ;  /* 0xffff00001b1a7812 */ /* 0x040fe200078ec0ff */
[----:B------:R-:W-:-:S02]  /*eb00*/  IMAD.U32 R20, R27, 0x10000, RZ ;  /* 0x000100001b147824 */ /* 0x000fc400078e00ff */
[----:B------:R-:W-:Y:S01]  /*eb10*/  FMUL.FTZ R31, R11, R25 ;  /* 0x000000190b1f7220 */ /* 0x000fe20000410000 */
[----:B------:R-:W-:Y:S02]  /*eb20*/  IMAD.U32 R27, R67, 0x10000, RZ ;  /* 0x00010000431b7824 */ /* 0x000fe400078e00ff */
[----:B------:R-:W-:Y:S01]  /*eb30*/  FMUL.FTZ R33, R11, R21 ;  /* 0x000000150b217220 */ /* 0x000fe20000410000 */
[----:B------:R-:W-:Y:S01]  /*eb40*/  IMAD.U32 R11, R71, 0x10000, RZ ;  /* 0x00010000470b7824 */ /* 0x000fe200078e00ff */
[----:B------:R-:W-:Y:S01]  /*eb50*/  LOP3.LUT R67, R67, 0xffff0000, RZ, 0xc0, !PT ;  /* 0xffff000043437812 */ /* 0x000fe200078ec0ff */
[----:B------:R-:W-:Y:S01]  /*eb60*/  FMUL.FTZ R35, R13, R27 ;  /* 0x0000001b0d237220 */ /* 0x000fe20000410000 */
[----:B------:R-:W-:Y:S01]  /*eb70*/  LOP3.LUT R71, R71, 0xffff0000, RZ, 0xc0, !PT ;  /* 0xffff000047477812 */ /* 0x000fe200078ec0ff */
[----:B-----5:R-:W0:Y:S02]  /*eb80*/  LDS.128 R4, [R32] ;  /* 0x0000000020047984 */ /* 0x020e240000000c00 */
[C---:B0-----:R-:W-:Y:S01]  /*eb90*/  IMAD.U32 R0, R4.reuse, 0x10000, RZ ;  /* 0x0001000004007824 */ /* 0x041fe200078e00ff */
[----:B------:R-:W-:Y:S01]  /*eba0*/  LOP3.LUT R4, R4, 0xffff0000, RZ, 0xc0, !PT ;  /* 0xffff000004047812 */ /* 0x000fe200078ec0ff */
[C---:B------:R-:W-:Y:S01]  /*ebb0*/  IMAD.U32 R8, R5.reuse, 0x10000, RZ ;  /* 0x0001000005087824 */ /* 0x040fe200078e00ff */
[----:B------:R-:W-:Y:S01]  /*ebc0*/  LOP3.LUT R5, R5, 0xffff0000, RZ, 0xc0, !PT ;  /* 0xffff000005057812 */ /* 0x000fe200078ec0ff */
[----:B------:R-:W-:Y:S01]  /*ebd0*/  FFMA.FTZ R30, R0, R21, -R31 ;  /* 0x00000015001e7223 */ /* 0x000fe2000001081f */
[----:B------:R-:W-:-:S02]  /*ebe0*/  IMAD.U32 R31, R69, 0x10000, RZ ;  /* 0x00010000451f7824 */ /* 0x000fc400078e00ff */
[----:B------:R-:W-:Y:S01]  /*ebf0*/  FFMA.FTZ R33, R0, R25, R33 ;  /* 0x0000001900217223 */ /* 0x000fe20000010021 */
[----:B------:R-:W-:Y:S02]  /*ec00*/  IMAD.U32 R21, R29, 0x10000, RZ ;  /* 0x000100001d157824 */ /* 0x000fe400078e00ff */
[-C--:B------:R-:W-:Y:S01]  /*ec10*/  FMUL.FTZ R25, R13, R11.reuse ;  /* 0x0000000b0d197220 */ /* 0x080fe20000410000 */
[----:B------:R-:W-:Y:S01]  /*ec20*/  FFMA.FTZ R35, R8, R11, -R35 ;  /* 0x0000000b08237223 */ /* 0x000fe20000010823 */
[----:B------:R-:W-:Y:S02]  /*ec30*/  IMAD.U32 R10, R7, 0x10000, RZ ;  /* 0x00010000070a7824 */ /* 0x000fe400078e00ff */
[C---:B------:R-:W-:Y:S01]  /*ec40*/  FMUL.FTZ R11, R20.reuse, R31 ;  /* 0x0000001f140b7220 */ /* 0x040fe20000410000 */
[----:B------:R-:W-:Y:S01]  /*ec50*/  FMUL.FTZ R0, R20, R21 ;  /* 0x0000001514007220 */ /* 0x000fe20000410000 */
[----:B------:R-:W-:Y:S01]  /*ec60*/  LOP3.LUT R13, R56, 0xffff0000, RZ, 0xc0, !PT ;  /* 0xffff0000380d7812 */ /* 0x000fe200078ec0ff */
[----:B------:R-:W-:Y:S01]  /*ec70*/  FFMA.FTZ R27, R8, R27, R25 ;  /* 0x0000001b081b7223 */ /* 0x000fe20000010019 */
[----:B------:R-:W-:Y:S01]  /*ec80*/  FFMA.FTZ R20, R10, R21, -R11 ;  /* 0x000000150a147223 */ /* 0x000fe2000001080b */
[----:B------:R-:W-:Y:S01]  /*ec90*/  LOP3.LUT R11, R70, 0xffff0000, RZ, 0xc0, !PT ;  /* 0xffff0000460b7812 */ /* 0x000fe200078ec0ff */
[----:B------:R-:W-:-:S02]  /*eca0*/  IMAD.U32 R8, R68, 0x10000, RZ ;  /* 0x0001000044087824 */ /* 0x000fc400078e00ff */
[----:B------:R-:W-:Y:S01]  /*ecb0*/  FMUL.FTZ R21, R12, R13 ;  /* 0x0000000d0c157220 */ /* 0x000fe20000410000 */
[----:B------:R-:W-:Y:S01]  /*ecc0*/  FFMA.FTZ R31, R10, R31, R0 ;  /* 0x0000001f0a1f7223 */ /* 0x000fe20000010000 */
[----:B------:R-:W-:Y:S02]  /*ecd0*/  IMAD.U32 R0, R28, 0x10000, RZ ;  /* 0x000100001c007824 */ /* 0x000fe400078e00ff */
[-C--:B------:R-:W-:Y:S01]  /*ece0*/  FMUL.FTZ R25, R12, R11.reuse ;  /* 0x0000000b0c197220 */ /* 0x080fe20000410000 */
[----:B------:R-:W-:Y:S01]  /*ecf0*/  FFMA.FTZ R21, R4, R11, -R21 ;  /* 0x0000000b04157223 */ /* 0x000fe20000010815 */
[----:B------:R-:W-:Y:S01]  /*ed00*/  FMUL.FTZ R12, R24, R67 ;  /* 0x00000043180c7220 */ /* 0x000fe20000410000 */
[----:B------:R-:W-:Y:S02]  /*ed10*/  IMAD.U32 R9, R6, 0x10000, RZ ;  /* 0x0001000006097824 */ /* 0x000fe400078e00ff */
[----:B------:R-:W-:Y:S01]  /*ed20*/  FFMA.FTZ R10, R4, R13, R25 ;  /* 0x0000000d040a7223 */ /* 0x000fe20000010019 */
[-C--:B------:R-:W-:Y:S01]  /*ed30*/  FMUL.FTZ R24, R24, R71.reuse ;  /* 0x0000004718187220 */ /* 0x080fe20000410000 */
[----:B------:R-:W-:Y:S01]  /*ed40*/  FMUL.FTZ R4, R14, R8 ;  /* 0x000000080e047220 */ /* 0x000fe20000410000 */
[----:B------:R-:W-:Y:S01]  /*ed50*/  LOP3.LUT R68, R68, 0xffff0000, RZ, 0xc0, !PT ;  /* 0xffff000044447812 */ /* 0x000fe200078ec0ff */
[-C--:B------:R-:W-:Y:S01]  /*ed60*/  FMUL.FTZ R14, R14, R0.reuse ;  /* 0x000000000e0e7220 */ /* 0x080fe20000410000 */
[----:B------:R-:W-:Y:S01]  /*ed70*/  LOP3.LUT R69, R69, 0xffff0000, RZ, 0xc0, !PT ;  /* 0xffff000045457812 */ /* 0x000fe200078ec0ff */
[C---:B------:R-:W-:Y:S01]  /*ed80*/  FFMA.FTZ R12, R5.reuse, R71, -R12 ;  /* 0x00000047050c7223 */ /* 0x040fe2000001080c */
[----:B------:R-:W-:Y:S01]  /*ed90*/  LOP3.LUT R28, R28, 0xffff0000, RZ, 0xc0, !PT ;  /* 0xffff00001c1c7812 */ /* 0x000fe200078ec0ff */
[----:B------:R-:W-:Y:S01]  /*eda0*/  FFMA.FTZ R24, R5, R67, R24 ;  /* 0x0000004305187223 */ /* 0x000fe20000010018 */
[----:B------:R-:W-:Y:S01]  /*edb0*/  LOP3.LUT R29, R29, 0xffff0000, RZ, 0xc0, !PT ;  /* 0xffff00001d1d7812 */ /* 0x000fe200078ec0ff */
[----:B------:R-:W-:Y:S01]  /*edc0*/  FFMA.FTZ R0, R9, R0, -R4 ;  /* 0x0000000009007223 */ /* 0x000fe20000010804 */
[----:B------:R-:W-:Y:S01]  /*edd0*/  LOP3.LUT R6, R6, 0xffff0000, RZ, 0xc0, !PT ;  /* 0xffff000006067812 */ /* 0x000fe200078ec0ff */
[----:B------:R-:W-:Y:S01]  /*ede0*/  FMUL.FTZ R5, R15, R68 ;  /* 0x000000440f057220 */ /* 0x000fe20000410000 */
[----:B------:R-:W-:Y:S01]  /*edf0*/  LOP3.LUT R7, R7, 0xffff0000, RZ, 0xc0, !PT ;  /* 0xffff000007077812 */ /* 0x000fe200078ec0ff */
[C---:B------:R-:W-:Y:S01]  /*ee00*/  FMUL.FTZ R4, R26.reuse, R69 ;  /* 0x000000451a047220 */ /* 0x040fe20000410000 */
[-C--:B------:R-:W-:Y:S01]  /*ee10*/  FMUL.FTZ R15, R15, R28.reuse ;  /* 0x0000001c0f0f7220 */ /* 0x080fe20000410000 */
[-C--:B------:R-:W-:Y:S01]  /*ee20*/  FMUL.FTZ R26, R26, R29.reuse ;  /* 0x0000001d1a1a7220 */ /* 0x080fe20000410000 */
        /* <DEDUP_REMOVED lines=15> */
.L_x_8309:
[----:B------:R-:W-:Y:S05]  /*ef20*/  BSYNC B0 ;  /* 0x0000000000007941 */ /* 0x000fea0003800000 */
.L_x_8281:
        /* <DEDUP_REMOVED lines=8> */
.L_x_8278:
[----:B------:R-:W-:-:S05]  /*efb0*/  IMAD.U32 R0, RZ, RZ, UR39 ;  /* 0x00000027ff007e24 */ /* 0x000fca000f8e00ff */
[----:B------:R-:W-:-:S13]  /*efc0*/  ISETP.NE.AND P0, PT, R0, 0x3, PT ;  /* 0x000000030000780c */ /* 0x000fda0003f05270 */
[----:B------:R-:W-:Y:S05]  /*efd0*/  @!P0 BRA `(.L_x_8326) ;  /* 0x0000000000048947 */ /* 0x000fea0003800000 */
[----:B------:R-:W-:Y:S01]  /*efe0*/  BPT.TRAP 0x1 ;  /* 0x000000040000795c */ /* 0x000fe20000300000 */
.L_x_8326:
[----:B0-----:R-:W-:Y:S01]  /*eff0*/  IMAD R8, R184, 0x8, R18 ;  /* 0x00000008b8087824 */ /* 0x001fe200078e0212 */
[----:B---3--:R-:W-:-:S04]  /*f000*/  SHF.L.U32 R3, R187, 0x1f, RZ ;  /* 0x0000001fbb037819 */ /* 0x008fc800000006ff */
[----:B------:R0:W3:Y:S01]  /*f010*/  SYNCS.PHASECHK.TRANS64.TRYWAIT P1, [R8+URZ+0x28830], R3 ;  /* 0x02883003080075a7 */ /* 0x0000e2000802017f */
[----:B------:R-:W-:Y:S05]  /*f020*/  @!P0 BRA `(.L_x_8327) ;  /* 0x0000000000048947 */ /* 0x000fea0003800000 */
[----:B------:R-:W-:Y:S01]  /*f030*/  BPT.TRAP 0x1 ;  /* 0x000000040000795c */ /* 0x000fe20000300000 */
.L_x_8327:
[----:B------:R-:W-:Y:S01]  /*f040*/  VIADD R0, R18, 0x18400 ;  /* 0x0001840012007836 */ /* 0x000fe20000000000 */
[----:B--2---:R-:W-:Y:S01]  /*f050*/  LOP3.LUT R6, R36, 0x10000, RZ, 0xfc, !PT ;  /* 0x0001000024067812 */ /* 0x004fe200078efcff */
[----:B------:R-:W-:-:S03]  /*f060*/  IMAD.MOV.U32 R7, RZ, RZ, 0x40000040 ;  /* 0x40000040ff077424 */ /* 0x000fc600078e00ff */
[----:B------:R-:W-:-:S04]  /*f070*/  SHF.R.U32.HI R0, RZ, 0x4, R0 ;  /* 0x00000004ff007819 */ /* 0x000fc80000011600 */
[----:B------:R-:W-:-:S04]  /*f080*/  LOP3.LUT R0, R0, 0x3fff, RZ, 0xc0, !PT ;  /* 0x00003fff00007812 */ /* 0x000fc800078ec0ff */
[----:B------:R-:W-:Y:S01]  /*f090*/  LOP3.LUT R9, R0, 0x10000, RZ, 0xfc, !PT ;  /* 0x0001000000097812 */ /* 0x000fe200078efcff */
[----:B---3--:R-:W-:Y:S06]  /*f0a0*/  @P1 BRA `(.L_x_8328) ;  /* 0x0000000000081947 */ /* 0x008fec0003800000 */
[----:B------:R-:W2:Y:S02]  /*f0b0*/  SYNCS.PHASECHK.TRANS64.TRYWAIT P1, [R8+URZ+0x28830], R3 ;  /* 0x02883003080075a7 */ /* 0x000ea4000802017f */
[----:B--2---:R-:W-:Y:S05]  /*f0c0*/  @!P1 BRA `(.L_x_8329) ;  /* 0x0000019c00b49947 */ /* 0x004fea0003800000 */
.L_x_8328:
[----:B------:R-:W-:Y:S01]  /*f0d0*/  IMAD R4, R184, 0x800, R9 ;  /* 0x00000800b8047824 */ /* 0x000fe200078e0209 */
[----:B------:R-:W-:Y:S05]  /*f0e0*/  WARPSYNC.ALL ;  /* 0x0000000000007948 */ /* 0x000fea0003800000 */
[----:B------:R-:W-:Y:S01]  /*f0f0*/  IMAD.MOV.U32 R5, RZ, RZ, 0x40000040 ;  /* 0x40000040ff057424 */ /* 0x000fe200078e00ff */
[C---:B------:R-:W-:Y:S01]  /*f100*/  R2UR UR4, R6.reuse ;  /* 0x00000000060472ca */ /* 0x040fe200000e0000 */
[----:B-1---5:R-:W-:Y:S01]  /*f110*/  WARPGROUP.ARRIVE ;  /* 0x00000000000079c5 */ /* 0x022fe20000000000 */
[----:B------:R-:W-:Y:S01]  /*f120*/  R2UR UR5, R7 ;  /* 0x00000000070572ca */ /* 0x000fe200000e0000 */
[----:B------:R-:W-:Y:S01]  /*f130*/  VIADD R194, R6, 0x2 ;  /* 0x0000000206c27836 */ /* 0x000fe20000000000 */
[C---:B------:R-:W-:Y:S01]  /*f140*/  R2UR UR6, R4.reuse ;  /* 0x00000000040672ca */ /* 0x040fe200000e0000 */
[----:B------:R-:W-:Y:S01]  /*f150*/  VIADD R10, R4, 0x2 ;  /* 0x00000002040a7836 */ /* 0x000fe20000000000 */
[----:B------:R-:W-:Y:S01]  /*f160*/  R2UR UR7, R5 ;  /* 0x00000000050772ca */ /* 0x000fe200000e0000 */
[----:B------:R-:W-:-:S02]  /*f170*/  IMAD.MOV.U32 R195, RZ, RZ, 0x40000040 ;  /* 0x40000040ffc37424 */ /* 0x000fc400078e00ff */
[----:B------:R-:W-:Y:S02]  /*f180*/  IMAD.MOV.U32 R11, RZ, RZ, 0x40000040 ;  /* 0x40000040ff0b7424 */ /* 0x000fe400078e00ff */
[C---:B------:R-:W-:Y:S02]  /*f190*/  VIADD R192, R6.reuse, 0x4 ;  /* 0x0000000406c07836 */ /* 0x040fe40000000000 */
[----:B------:R-:W-:Y:S02]  /*f1a0*/  IMAD.MOV.U32 R193, RZ, RZ, 0x40000040 ;  /* 0x40000040ffc17424 */ /* 0x000fe400078e00ff */
[----:B------:R-:W-:Y:S02]  /*f1b0*/  VIADD R190, R6, 0x6 ;  /* 0x0000000606be7836 */ /* 0x000fe40000000000 */
[----:B------:R-:W-:Y:S02]  /*f1c0*/  IMAD.MOV.U32 R191, RZ, RZ, 0x40000040 ;  /* 0x40000040ffbf7424 */ /* 0x000fe400078e00ff */
[----:B------:R-:W-:Y:S01]  /*f1d0*/  HGMMA.64x128x16.F32.BF16 R24, gdesc[UR4], RZ, !UPT, gsb0 ;  /* 0x01e00000041879f0 */ /* 0x000fe2000c0018ff */
[----:B------:R-:W-:Y:S01]  /*f1e0*/  R2UR UR4, R194 ;  /* 0x00000000c20472ca */ /* 0x000fe200000e0000 */
[----:B------:R-:W-:Y:S01]  /*f1f0*/  VIADD R20, R6, 0x400 ;  /* 0x0000040006147836 */ /* 0x000fe20000000000 */
[----:B------:R-:W-:Y:S01]  /*f200*/  R2UR UR5, R195 ;  /* 0x00000000c30572ca */ /* 0x000fe200000e0000 */
[----:B------:R-:W-:Y:S01]  /*f210*/  IMAD.MOV.U32 R21, RZ, RZ, 0x40000040 ;  /* 0x40000040ff157424 */ /* 0x000fe200078e00ff */
[----:B------:R-:W-:Y:S01]  /*f220*/  R2UR UR6, R10 ;  /* 0x000000000a0672ca */ /* 0x000fe200000e0000 */
[----:B------:R-:W-:Y:S01]  /*f230*/  VIADD R10, R4, 0x4 ;  /* 0x00000004040a7836 */ /* 0x000fe20000000000 */
[----:B------:R-:W-:Y:S01]  /*f240*/  R2UR UR7, R11 ;  /* 0x000000000b0772ca */ /* 0x000fe200000e0000 */
[----:B------:R-:W-:-:S02]  /*f250*/  IMAD.MOV.U32 R11, RZ, RZ, 0x40000040 ;  /* 0x40000040ff0b7424 */ /* 0x000fc400078e00ff */
[C---:B------:R-:W-:Y:S02]  /*f260*/  VIADD R14, R6.reuse, 0x402 ;  /* 0x00000402060e7836 */ /* 0x040fe40000000000 */
[----:B------:R-:W-:Y:S02]  /*f270*/  IMAD.MOV.U32 R15, RZ, RZ, 0x40000040 ;  /* 0x40000040ff0f7424 */ /* 0x000fe400078e00ff */
[----:B------:R-:W-:Y:S02]  /*f280*/  VIADD R12, R6, 0x404 ;  /* 0x00000404060c7836 */ /* 0x000fe40000000000 */
[----:B------:R-:W-:Y:S02]  /*f290*/  IMAD.MOV.U32 R13, RZ, RZ, 0x40000040 ;  /* 0x40000040ff0d7424 */ /* 0x000fe400078e00ff */
[----:B------:R-:W-:Y:S01]  /*f2a0*/  IMAD.MOV.U32 R5, RZ, RZ, 0x40000040 ;  /* 0x40000040ff057424 */ /* 0x000fe200078e00ff */
[----:B------:R-:W-:Y:S02]  /*f2b0*/  WARPGROUP.DEPBAR.LE gsb0, 0x0 ;  /* 0x00008000000079c5 */ /* 0x000fe40000010000 */
[----:B------:R-:W-:-:S06]  /*f2c0*/  WARPGROUP.ARRIVE ;  /* 0x00000000000079c5 */ /* 0x000fcc0000000000 */
[----:B------:R-:W-:Y:S01]  /*f2d0*/  HGMMA.64x128x16.F32.BF16 R24, gdesc[UR4], R24, gsb0 ;  /* 0x01e00000041879f0 */ /* 0x000fe20008001818 */
        /* <DEDUP_REMOVED lines=48> */
[----:B------:R-:W-:Y:S02]  /*f5e0*/  R2UR UR6, R4 ;  /* 0x00000000040672ca */ /* 0x000fe400000e0000 */
[----:B------:R-:W-:Y:S01]  /*f5f0*/  R2UR UR7, R5 ;  /* 0x00000000050772ca */ /* 0x000fe200000e0000 */
[----:B------:R-:W-:Y:S02]  /*f600*/  WARPGROUP.DEPBAR.LE gsb0, 0x0 ;  /* 0x00008000000079c5 */ /* 0x000fe40000010000 */
[----:B------:R-:W-:-:S10]  /*f610*/  WARPGROUP.ARRIVE ;  /* 0x00000000000079c5 */ /* 0x000fd40000000000 */
[----:B------:R-:W-:Y:S03]  /*f620*/  HGMMA.64x128x16.F32.BF16 R24, gdesc[UR4], R24, gsb0 ;  /* 0x01e00000041879f0 */ /* 0x000fe60008001818 */
[----:B------:R-:W-:Y:S02]  /*f630*/  WARPGROUP.DEPBAR.LE gsb0, 0x0 ;  /* 0x00008000000079c5 */ /* 0x000fe40000010000 */
[----:B------:R-:W-:Y:S05]  /*f640*/  @!P0 BRA `(.L_x_8330) ;  /* 0x0000000000048947 */ /* 0x000fea0003800000 */
[----:B------:R-:W-:Y:S01]  /*f650*/  BPT.TRAP 0x1 ;  /* 0x000000040000795c */ /* 0x000fe20000300000 */
.L_x_8330:
[----:B------:R-:W1:Y:S01]  /*f660*/  LDC R0, c[0x0][0x448] ;  /* 0x00011200ff007b82 */ /* 0x000e620000000800 */
[----:B0-2---:R-:W-:Y:S01]  /*f670*/  IMAD.IADD R3, R202, 0x1, R200 ;  /* 0x00000001ca037824 */ /* 0x005fe200078e02c8 */
[----:B------:R-:W-:Y:S01]  /*f680*/  ULDC UR50, c[0x0][0x9dc] ;  /* 0x0002770000327ab9 */ /* 0x000fe20000000800 */
[----:B----4-:R-:W-:Y:S01]  /*f690*/  IMAD.U32 R89, RZ, RZ, UR38 ;  /* 0x00000026ff597e24 */ /* 0x010fe2000f8e00ff */
[----:B------:R-:W-:Y:S01]  /*f6a0*/  ULOP3.LUT UR4, URZ, UR50, URZ, 0x33, !UPT ;  /* 0x000000323f047292 */ /* 0x000fe2000f8e333f */
[----:B------:R-:W-:-:S03]  /*f6b0*/  LEA R92, R88, 0xffffff80, 0x7 ;  /* 0xffffff80585c7811 */ /* 0x000fc600078e38ff */
[----:B------:R-:W0:Y:S01]  /*f6c0*/  LDC.64 R90, c[0x0][0x9e0] ;  /* 0x00027800ff5a7b82 */ /* 0x000e220000000a00 */
[----:B-1----:R-:W-:Y:S02]  /*f6d0*/  ISETP.NE.AND P1, PT, R0, 0x1, PT ;  /* 0x000000010000780c */ /* 0x002fe40003f25270 */
[----:B0-----:R-:W-:-:S11]  /*f6e0*/  ISETP.GE.AND P2, PT, R91, 0x1, PT ;  /* 0x000000015b00780c */ /* 0x001fd60003f46270 */
[----:B------:R-:W0:Y:S08]  /*f6f0*/  @P1 LDC R0, c[0x0][0x44c] ;  /* 0x00011300ff001b82 */ /* 0x000e300000000800 */
[----:B------:R-:W1:Y:S01]  /*f700*/  @P1 LDC R5, c[0x0][0x450] ;  /* 0x00011400ff051b82 */ /* 0x000e620000000800 */
[----:B0-----:R-:W-:-:S05]  /*f710*/  @P1 IMAD.HI.U32 R0, R3, R0, RZ ;  /* 0x0000000003001227 */ /* 0x001fca00078e00ff */
[----:B-1----:R-:W-:Y:S01]  /*f720*/  @P1 SHF.R.U32.HI R3, RZ, R5, R0 ;  /* 0x00000005ff031219 */ /* 0x002fe20000011600 */
[----:B------:R-:W-:Y:S02]  /*f730*/  IMAD.MOV.U32 R5, RZ, RZ, -0x80 ;  /* 0xffffff80ff057424 */ /* 0x000fe400078e00ff */
[----:B------:R-:W-:Y:S02]  /*f740*/  VIADD R0, R8, 0x28840 ;  /* 0x0002884008007836 */ /* 0x000fe40000000000 */
[----:B------:R-:W0:Y:S01]  /*f750*/  SHFL.IDX PT, R97, R3, RZ, 0x1c1f ;  /* 0x001c1fff03617589 */ /* 0x000e2200000e0000 */
[----:B------:R-:W-:Y:S02]  /*f760*/  IMAD R94, R88, R5, 0x80 ;  /* 0x00000080585e7424 */ /* 0x000fe400078e0205 */
[----:B------:R-:W-:-:S03]  /*f770*/  PRMT R0, R89, 0x654, R0 ;  /* 0x0000065459007816 */ /* 0x000fc60000000000 */
[----:B------:R-:W-:Y:S01]  /*f780*/  IADD3 R5, -R189, 0x1, R94 ;  /* 0x00000001bd057810 */ /* 0x000fe20007ffe15e */
[----:B------:R1:W-:Y:S03]  /*f790*/  SYNCS.ARRIVE.TRANS64.RED.A1T0 RZ, [R0+URZ], RZ ;  /* 0x000000ff00ff79a7 */ /* 0x0003e6000810043f */
[----:B------:R-:W-:-:S05]  /*f7a0*/  IADD3 R5, -R196, R5, R198 ;  /* 0x00000005c4057210 */ /* 0x000fca0007ffe1c6 */
[----:B------:R-:W-:Y:S01]  /*f7b0*/  IMAD.IADD R89, R5, 0x1, R90 ;  /* 0x0000000105597824 */ /* 0x000fe200078e025a */
[----:B-1----:R-:W-:Y:S01]  /*f7c0*/  IADD3 R0, -R189, R198, R94 ;  /* 0x000000c6bd007210 */ /* 0x002fe20007ffe15e */
[----:B------:R-:W-:-:S04]  /*f7d0*/  VIADD R8, R5, UR4 ;  /* 0x0000000405087c36 */ /* 0x000fc80008000000 */
[----:B0-----:R-:W-:Y:S01]  /*f7e0*/  IMAD.IADD R95, R8, 0x1, R97 ;  /* 0x00000001085f7824 */ /* 0x001fe200078e0261 */
        /* <DEDUP_REMOVED lines=13> */
.L_x_8333:
[----:B------:R-:W-:-:S13]  /*f8c0*/  ISETP.NE.AND P3, PT, R91, 0x1, PT ;  /* 0x000000015b00780c */ /* 0x000fda0003f65270 */
[----:B------:R-:W0:Y:S02]  /*f8d0*/  @P3 LDC.64 R4, c[0x0][0x9e8] ;  /* 0x00027a00ff043b82 */ /* 0x000e240000000a00 */
[----:B0-----:R-:W-:-:S05]  /*f8e0*/  @P3 IMAD.HI.U32 R4, R97, R4, RZ ;  /* 0x0000000461043227 */ /* 0x001fca00078e00ff */
[----:B------:R-:W-:-:S07]  /*f8f0*/  @P3 SHF.R.U32.HI R97, RZ, R5, R4 ;  /* 0x00000005ff613219 */ /* 0x000fce0000011604 */
.L_x_8334:
[----:B------:R-:W-:Y:S05]  /*f900*/  BSYNC B0 ;  /* 0x0000000000007941 */ /* 0x000fea0003800000 */
.L_x_8332:
[----:B------:R-:W-:-:S04]  /*f910*/  IMAD R4, R97, R91, -R92 ;  /* 0x0000005b61047224 */ /* 0x000fc800078e0a5c */
[----:B------:R-:W-:-:S05]  /*f920*/  IMAD.IADD R4, R4, 0x1, -R189 ;  /* 0x0000000104047824 */ /* 0x000fca00078e0abd */
[----:B------:R-:W-:Y:S02]  /*f930*/  VIMNMX R95, R95, R4, !PT ;  /* 0x000000045f5f7248 */ /* 0x000fe40007fe0100 */
[----:B------:R-:W-:-:S07]  /*f940*/  VIADDMNMX R96, R4, R91, R96, PT ;  /* 0x0000005b04607246 */ /* 0x000fce0003800160 */
.L_x_8331:
[C---:B------:R-:W-:Y:S01]  /*f950*/  ISETP.GE.AND P3, PT, R94.reuse, 0x2, PT ;  /* 0x000000025e00780c */ /* 0x040fe20003f66270 */
[----:B------:R-:W0:Y:S01]  /*f960*/  SHFL.IDX PT, R3, R3, 0x1, 0x1c1f ;  /* 0x003c1f0003037f89 */ /* 0x000e2200000e0000 */
[----:B------:R-:W-:Y:S02]  /*f970*/  ISETP.GE.AND P5, PT, R94, 0x9, PT ;  /* 0x000000095e00780c */ /* 0x000fe40003fa6270 */
[----:B------:R-:W-:Y:S02]  /*f980*/  ISETP.GT.AND P4, PT, R95, 0x1, !P3 ;  /* 0x000000015f00780c */ /* 0x000fe40005f84270 */
[----:B------:R-:W-:Y:S02]  /*f990*/  P2R R120, PR, RZ, 0x20 ;  /* 0x00000020ff787803 */ /* 0x000fe40000000000 */
[----:B------:R-:W-:-:S04]  /*f9a0*/  ISETP.LT.OR P4, PT, R96, 0x2, P4 ;  /* 0x000000026000780c */ /* 0x000fc80002781670 */
[----:B------:R-:W-:Y:S02]  /*f9b0*/  FSEL R25, R25, -INF , !P4 ;  /* 0xff80000019197808 */ /* 0x000fe40006000000 */
[----:B------:R-:W-:Y:S02]  /*f9c0*/  ISETP.GT.AND P4, PT, R95, 0x8, !P5 ;  /* 0x000000085f00780c */ /* 0x000fe40006f84270 */
[----:B------:R-:W-:Y:S02]  /*f9d0*/  ISETP.GE.AND P5, PT, R94, 0xa, PT ;  /* 0x0000000a5e00780c */ /* 0x000fe40003fa6270 */
[----:B------:R-:W-:Y:S02]  /*f9e0*/  ISETP.LT.OR P4, PT, R96, 0x9, P4 ;  /* 0x000000096000780c */ /* 0x000fe40002781670 */
[----:B------:R-:W-:Y:S02]  /*f9f0*/  P2R R119, PR, RZ, 0x20 ;  /* 0x00000020ff777803 */ /* 0x000fe40000000000 */
[----:B------:R-:W-:-:S02]  /*fa00*/  FSEL R28, R28, -INF , !P4 ;  /* 0xff8000001c1c7808 */ /* 0x000fc40006000000 */
[----:B------:R-:W-:Y:S01]  /*fa10*/  ISETP.GT.AND P4, PT, R95, 0x9, !P5 ;  /* 0x000000095f00780c */ /* 0x000fe20006f84270 */
[----:B0-----:R-:W-:Y:S01]  /*fa20*/  IMAD.IADD R8, R8, 0x1, R3 ;  /* 0x0000000108087824 */ /* 0x001fe200078e0203 */
[----:B------:R-:W-:Y:S02]  /*fa30*/  ISETP.GE.AND P5, PT, R94, 0x11, PT ;  /* 0x000000115e00780c */ /* 0x000fe40003fa6270 */
[----:B------:R-:W-:Y:S02]  /*fa40*/  ISETP.LT.OR P4, PT, R96, 0xa, P4 ;  /* 0x0000000a6000780c */ /* 0x000fe40002781670 */
[----:B------:R-:W-:Y:S02]  /*fa50*/  P2R R118, PR, RZ, 0x20 ;  /* 0x00000020ff767803 */ /* 0x000fe40000000000 */
[----:B------:R-:W-:Y:S02]  /*fa60*/  FSEL R29, R29, -INF , !P4 ;  /* 0xff8000001d1d7808 */ /* 0x000fe40006000000 */
[----:B------:R-:W-:-:S02]  /*fa70*/  ISETP.GT.AND P4, PT, R95, 0x10, !P5 ;  /* 0x000000105f00780c */ /* 0x000fc40006f84270 */
[----:B------:R-:W-:Y:S02]  /*fa80*/  ISETP.GE.AND P5, PT, R94, 0x12, PT ;  /* 0x000000125e00780c */ /* 0x000fe40003fa6270 */
[----:B------:R-:W-:Y:S02]  /*fa90*/  ISETP.LT.OR P4, PT, R96, 0x11, P4 ;  /* 0x000000116000780c */ /* 0x000fe40002781670 */
[----:B------:R-:W-:Y:S02]  /*faa0*/  P2R R117, PR, RZ, 0x20 ;  /* 0x00000020ff757803 */ /* 0x000fe40000000000 */
[----:B------:R-:W-:Y:S02]  /*fab0*/  FSEL R32, R32, -INF , !P4 ;  /* 0xff80000020207808 */ /* 0x000fe40006000000 */
[----:B------:R-:W-:Y:S02]  /*fac0*/  ISETP.GT.AND P4, PT, R95, 0x11, !P5 ;  /* 0x000000115f00780c */ /* 0x000fe40006f84270 */
[----:B------:R-:W-:-:S02]  /*fad0*/  ISETP.GE.AND P5, PT, R94, 0x19, PT ;  /* 0x000000195e00780c */ /* 0x000fc40003fa6270 */
[----:B------:R-:W-:Y:S02]  /*fae0*/  ISETP.LT.OR P4, PT, R96, 0x12, P4 ;  /* 0x000000126000780c */ /* 0x000fe40002781670 */
[----:B------:R-:W-:Y:S02]  /*faf0*/  P2R R122, PR, RZ, 0x20 ;  /* 0x00000020ff7a7803 */ /* 0x000fe40000000000 */
[----:B------:R-:W-:Y:S02]  /*fb00*/  FSEL R33, R33, -INF , !P4 ;  /* 0xff80000021217808 */ /* 0x000fe40006000000 */
[----:B------:R-:W-:Y:S02]  /*fb10*/  ISETP.GT.AND P4, PT, R95, 0x18, !P5 ;  /* 0x000000185f00780c */ /* 0x000fe40006f84270 */
[----:B------:R-:W-:Y:S02]  /*fb20*/  ISETP.GE.AND P5, PT, R94, 0x1a, PT ;  /* 0x0000001a5e00780c */ /* 0x000fe40003fa6270 */
[----:B------:R-:W-:-:S02]  /*fb30*/  ISETP.LT.OR P4, PT, R96, 0x19, P4 ;  /* 0x000000196000780c */ /* 0x000fc40002781670 */
[----:B------:R-:W-:Y:S02]  /*fb40*/  P2R R116, PR, RZ, 0x20 ;  /* 0x00000020ff747803 */ /* 0x000fe40000000000 */
[----:B------:R-:W-:Y:S02]  /*fb50*/  FSEL R36, R36, -INF , !P4 ;  /* 0xff80000024247808 */ /* 0x000fe40006000000 */
[----:B------:R-:W-:Y:S02]  /*fb60*/  ISETP.GT.AND P4, PT, R95, 0x19, !P5 ;  /* 0x000000195f00780c */ /* 0x000fe40006f84270 */
[----:B------:R-:W-:Y:S02]  /*fb70*/  ISETP.GE.AND P5, PT, R94, 0x21, PT ;  /* 0x000000215e00780c */ /* 0x000fe40003fa6270 */
[----:B------:R-:W-:Y:S02]  /*fb80*/  ISETP.LT.OR P4, PT, R96, 0x1a, P4 ;  /* 0x0000001a6000780c */ /* 0x000fe40002781670 */
[----:B------:R-:W-:-:S02]  /*fb90*/  P2R R115, PR, RZ, 0x20 ;  /* 0x00000020ff737803 */ /* 0x000fc40000000000 */
[----:B------:R-:W-:Y:S02]  /*fba0*/  FSEL R37, R37, -INF , !P4 ;  /* 0xff80000025257808 */ /* 0x000fe40006000000 */
[----:B------:R-:W-:Y:S02]  /*fbb0*/  ISETP.GT.AND P4, PT, R95, 0x20, !P5 ;  /* 0x000000205f00780c */ /* 0x000fe40006f84270 */
[----:B------:R-:W-:Y:S02]  /*fbc0*/  ISETP.GE.AND P5, PT, R94, 0x22, PT ;  /* 0x000000225e00780c */ /* 0x000fe40003fa6270 */
[----:B------:R-:W-:Y:S02]  /*fbd0*/  ISETP.LT.OR P4, PT, R96, 0x21, P4 ;  /* 0x000000216000780c */ /* 0x000fe40002781670 */
[----:B------:R-:W-:Y:S02]  /*fbe0*/  P2R R114, PR, RZ, 0x20 ;  /* 0x00000020ff727803 */ /* 0x000fe40000000000 */
[----:B------:R-:W-:-:S02]  /*fbf0*/  FSEL R40, R40, -INF , !P4 ;  /* 0xff80000028287808 */ /* 0x000fc40006000000 */
[----:B------:R-:W-:Y:S02]  /*fc00*/  ISETP.GT.AND P4, PT, R95, 0x21, !P5 ;  /* 0x000000215f00780c */ /* 0x000fe40006f84270 */
        /* <DEDUP_REMOVED lines=95> */
[----:B------:R-:W-:Y:S02]  /*10200*/  VIADDMNMX R0, R3, R89, R0, PT ;  /* 0x0000005903007246 */ /* 0x000fe40003800100 */
        /* <DEDUP_REMOVED lines=18> */
[----:B------:R-:W-:-:S04]  /*10330*/  ISETP.LT.OR P6, PT, R96, 0x7a, P6 ;  /* 0x0000007a6000780c */ /* 0x000fc800037c1670 */
[----:B------:R-:W-:Y:S01]  /*10340*/  FSEL R85, R85, -INF , !P6 ;  /* 0xff80000055557808 */ /* 0x000fe20007000000 */
[----:B------:R-:W-:Y:S08]  /*10350*/  @!P2 BRA `(.L_x_8335) ;  /* 0x000000000050a947 */ /* 0x000ff00003800000 */
        /* <DEDUP_REMOVED lines=11> */
.L_x_8337:
[----:B------:R-:W-:-:S13]  /*10410*/  ISETP.NE.AND P6, PT, R91, 0x1, PT ;  /* 0x000000015b00780c */ /* 0x000fda0003fc5270 */
[----:B------:R-:W0:Y:S02]  /*10420*/  @P6 LDC.64 R4, c[0x0][0x9e8] ;  /* 0x00027a00ff046b82 */ /* 0x000e240000000a00 */
[----:B0-----:R-:W-:-:S05]  /*10430*/  @P6 IMAD.HI.U32 R4, R3, R4, RZ ;  /* 0x0000000403046227 */ /* 0x001fca00078e00ff */
[----:B------:R-:W-:-:S07]  /*10440*/  @P6 SHF.R.U32.HI R3, RZ, R5, R4 ;  /* 0x00000005ff036219 */ /* 0x000fce0000011604 */
.L_x_8338:
[----:B------:R-:W-:Y:S05]  /*10450*/  BSYNC B0 ;  /* 0x0000000000007941 */ /* 0x000fea0003800000 */
.L_x_8336:
[----:B------:R-:W-:-:S04]  /*10460*/  IMAD R92, R3, R91, -R92 ;  /* 0x0000005b035c7224 */ /* 0x000fc800078e0a5c */
[----:B------:R-:W-:-:S05]  /*10470*/  IMAD.IADD R3, R92, 0x1, -R189 ;  /* 0x000000015c037824 */ /* 0x000fca00078e0abd */
[----:B------:R-:W-:Y:S02]  /*10480*/  VIMNMX R8, R8, R3, !PT ;  /* 0x0000000308087248 */ /* 0x000fe40007fe0100 */
[----:B------:R-:W-:-:S07]  /*10490*/  VIADDMNMX R0, R3, R91, R0, PT ;  /* 0x0000005b03007246 */ /* 0x000fce0003800100 */
.L_x_8335:
[----:B------:R-:W-:Y:S01]  /*104a0*/  ISETP.GT.AND P3, PT, R8, 0x1, !P3 ;  /* 0x000000010800780c */ /* 0x000fe20005f64270 */
[----:B------:R-:W-:Y:S01]  /*104b0*/  ULDC UR51, c[0x0][0x988] ;  /* 0x0002620000337ab9 */ /* 0x000fe20000000800 */
        /* <DEDUP_REMOVED lines=77> */
[----:B------:R-:W-:Y:S01]  /*10990*/  ISETP.GT.AND P4, PT, R8, 0x71, !P4 ;  /* 0x000000710800780c */ /* 0x000fe20006784270 */
[----:B------:R-:W0:Y:S01]  /*109a0*/  SHFL.BFLY PT, R4, R5, 0x2, 0x1f ;  /* 0x0c401f0005047f89 */ /* 0x000e2200000e0000 */
[----:B------:R-:W-:Y:S02]  /*109b0*/  FSEL R50, R50, -INF , !P3 ;  /* 0xff80000032327808 */ /* 0x000fe40005800000 */
[----:B------:R-:W-:Y:S02]  /*109c0*/  ISETP.NE.AND P3, PT, R110, RZ, PT ;  /* 0x000000ff6e00720c */ /* 0x000fe40003f65270 */
[C---:B------:R-:W-:Y:S02]  /*109d0*/  ISETP.GT.AND P5, PT, R8.reuse, 0x78, !P5 ;  /* 0x000000780800780c */ /* 0x040fe40006fa4270 */
[----:B------:R-:W-:Y:S02]  /*109e0*/  ISETP.GT.AND P3, PT, R8, 0x31, !P3 ;  /* 0x000000310800780c */ /* 0x000fe40005f64270 */
[----:B------:R-:W-:-:S02]  /*109f0*/  ISETP.LT.OR P4, PT, R0, 0x72, P4 ;  /* 0x000000720000780c */ /* 0x000fc40002781670 */
        /* <DEDUP_REMOVED lines=11> */
[----:B------:R-:W0:Y:S03]  /*10ab0*/  SHFL.BFLY PT, R4, R89, 0x1, 0x1f ;  /* 0x0c201f0059047f89 */ /* 0x000e2600000e0000 */
[----:B------:R-:W-:-:S04]  /*10ac0*/  ISETP.GT.AND P3, PT, R8, 0x39, !P3 ;  /* 0x000000390800780c */ /* 0x000fc80005f64270 */
[----:B------:R-:W-:-:S04]  /*10ad0*/  ISETP.LT.OR P3, PT, R0, 0x3a, P3 ;  /* 0x0000003a0000780c */ /* 0x000fc80001f61670 */
[----:B------:R-:W-:Y:S02]  /*10ae0*/  FSEL R55, R55, -INF , !P3 ;  /* 0xff80000037377808 */ /* 0x000fe40005800000 */
[----:B------:R-:W-:-:S04]  /*10af0*/  ISETP.NE.AND P3, PT, R107, RZ, PT ;  /* 0x000000ff6b00720c */ /* 0x000fc80003f65270 */
[----:B------:R-:W-:-:S04]  /*10b00*/  ISETP.GT.AND P3, PT, R8, 0x40, !P3 ;  /* 0x000000400800780c */ /* 0x000fc80005f64270 */
[----:B------:R-:W-:Y:S02]  /*10b10*/  ISETP.LT.OR P3, PT, R0, 0x41, P3 ;  /* 0x000000410000780c */ /* 0x000fe40001f61670 */
[----:B0-----:R-:W-:Y:S02]  /*10b20*/  FMNMX.FTZ R3, R89, R4, !PT ;  /* 0x0000000459037209 */ /* 0x001fe40007810000 */
[----:B------:R-:W-:Y:S02]  /*10b30*/  FSEL R58, R58, -INF , !P3 ;  /* 0xff8000003a3a7808 */ /* 0x000fe40005800000 */
[----:B------:R-:W-:Y:S01]  /*10b40*/  ISETP.GT.AND P3, PT, R8, 0x41, !P6 ;  /* 0x000000410800780c */ /* 0x000fe20007764270 */
[----:B------:R-:W-:Y:S01]  /*10b50*/  FMUL.FTZ R4, R3, UR51 ;  /* 0x0000003303047c20 */ /* 0x000fe20008410000 */
[----:B------:R-:W-:Y:S02]  /*10b60*/  ISETP.NE.AND P6, PT, R124, RZ, PT ;  /* 0x000000ff7c00720c */ /* 0x000fe40003fc5270 */
        /* <DEDUP_REMOVED lines=44> */
[----:B------:R-:W-:-:S04]  /*10e30*/  ISETP.LT.OR P3, PT, R0, 0x71, P3 ;  /* 0x000000710000780c */ /* 0x000fc80001f61670 */
[----:B------:R-:W-:Y:S02]  /*10e40*/  FSEL R82, R82, -INF , !P3 ;  /* 0xff80000052527808 */ /* 0x000fe40005800000 */
[----:B------:R-:W-:-:S04]  /*10e50*/  FSETP.NEU.FTZ.AND P3, PT, R3, -INF , PT ;  /* 0xff8000000300780b */ /* 0x000fc80003f7d000 */
[----:B------:R-:W-:Y:S02]  /*10e60*/  FSEL R4, R4, RZ, P3 ;  /* 0x000000ff04047208 */ /* 0x000fe40001800000 */
[----:B------:R-:W-:Y:S02]  /*10e70*/  ISETP.GT.AND P3, PT, R8, RZ, !P6 ;  /* 0x000000ff0800720c */ /* 0x000fe40007764270 */
[----:B------:R-:W-:Y:S01]  /*10e80*/  ISETP.NE.AND P6, PT, R94, RZ, PT ;  /* 0x000000ff5e00720c */ /* 0x000fe20003fc5270 */
[--C-:B------:R-:W-:Y:S01]  /*10e90*/  FFMA.FTZ R5, R25, UR51, -R4.reuse ;  /* 0x0000003319057c23 */ /* 0x100fe20008010804 */
[----:B------:R-:W-:Y:S01]  /*10ea0*/  ISETP.LT.OR P3, PT, R0, 0x1, P3 ;  /* 0x000000010000780c */ /* 0x000fe20001f61670 */
[--C-:B------:R-:W-:Y:S01]  /*10eb0*/  FFMA.FTZ R25, R29, UR51, -R4.reuse ;  /* 0x000000331d197c23 */ /* 0x100fe20008010804 */
[--C-:B------:R-:W-:Y:S01]  /*10ec0*/  FFMA.FTZ R180, R24, UR51, -R4.reuse ;  /* 0x0000003318b47c23 */ /* 0x100fe20008010804 */
[--C-:B------:R-:W-:Y:S01]  /*10ed0*/  FFMA.FTZ R182, R28, UR51, -R4.reuse ;  /* 0x000000331cb67c23 */ /* 0x100fe20008010804 */
[----:B------:R-:W-:Y:S01]  /*10ee0*/  FSEL R26, R26, -INF , !P3 ;  /* 0xff8000001a1a7808 */ /* 0x000fe20005800000 */
[--C-:B------:R-:W-:Y:S01]  /*10ef0*/  FFMA.FTZ R28, R33, UR51, -R4.reuse ;  /* 0x00000033211c7c23 */ /* 0x100fe20008010804 */
[--C-:B------:R-:W-:Y:S01]  /*10f00*/  FFMA.FTZ R176, R32, UR51, -R4.reuse ;  /* 0x0000003320b07c23 */ /* 0x100fe20008010804 */
        /* <DEDUP_REMOVED lines=15> */
[--C-:B------:R-:W-:Y:S01]  /*11000*/  FFMA.FTZ R164, R56, UR51, -R4.reuse ;  /* 0x0000003338a47c23 */ /* 0x100fe20008010804 */
[--C-:B------:R-:W-:Y:S01]  /*11010*/  FFMA.FTZ R166, R60, UR51, -R4.reuse ;  /* 0x000000333ca67c23 */ /* 0x100fe20008010804 */
[----:B------:R-:W-:Y:S01]  /*11020*/  FMNMX.FTZ R33, R35, R24, !PT ;  /* 0x0000001823217209 */ /* 0x000fe20007810000 */
[----:B------:R1:W-:Y:S01]  /*11030*/  MUFU.EX2 R29, R28 ;  /* 0x0000001c001d7308 */ /* 0x0003e20000000800 */
[--C-:B------:R-:W-:Y:S01]  /*11040*/  FFMA.FTZ R160, R64, UR51, -R4.reuse ;  /* 0x0000003340a07c23 */ /* 0x100fe20008010804 */
[--C-:B------:R-:W-:Y:S01]  /*11050*/  FFMA.FTZ R162, R68, UR51, -R4.reuse ;  /* 0x0000003344a27c23 */ /* 0x100fe20008010804 */
[----:B------:R-:W-:Y:S01]  /*11060*/  FMNMX.FTZ R24, R38, R33, !PT ;  /* 0x0000002126187209 */ /* 0x000fe20007810000 */
[--C-:B------:R-:W-:Y:S01]  /*11070*/  FFMA.FTZ R156, R72, UR51, -R4.reuse ;  /* 0x00000033489c7c23 */ /* 0x100fe20008010804 */
[--C-:B------:R-:W-:Y:S01]  /*11080*/  FFMA.FTZ R158, R76, UR51, -R4.reuse ;  /* 0x000000334c9e7c23 */ /* 0x100fe20008010804 */
[--C-:B------:R-:W-:Y:S01]  /*11090*/  FFMA.FTZ R152, R80, UR51, -R4.reuse ;  /* 0x0000003350987c23 */ /* 0x100fe20008010804 */
[----:B------:R-:W-:Y:S01]  /*110a0*/  FMNMX.FTZ R33, R39, R24, !PT ;  /* 0x0000001827217209 */ /* 0x000fe20007810000 */
[----:B------:R-:W2:Y:S01]  /*110b0*/  MUFU.EX2 R182, R182 ;  /* 0x000000b600b67308 */ /* 0x000ea20000000800 */
[--C-:B-1----:R-:W-:Y:S01]  /*110c0*/  FFMA.FTZ R28, R41, UR51, -R4.reuse ;  /* 0x00000033291c7c23 */ /* 0x102fe20008010804 */
[----:B------:R-:W-:Y:S01]  /*110d0*/  FFMA.FTZ R154, R84, UR51, -R4 ;  /* 0x00000033549a7c23 */ /* 0x000fe20008010804 */
[----:B------:R-:W-:Y:S01]  /*110e0*/  FMNMX.FTZ R24, R42, R33, !PT ;  /* 0x000000212a187209 */ /* 0x000fe20007810000 */
[----:B------:R-:W1:Y:S03]  /*110f0*/  @P1 LDC R48, c[0x0][0x450] ;  /* 0x00011400ff301b82 */ /* 0x000e660000000800 */
[----:B------:R-:W-:Y:S01]  /*11100*/  FMNMX.FTZ R37, R43, R24, !PT ;  /* 0x000000182b257209 */ /* 0x000fe20007810000 */
[----:B------:R3:W-:Y:S03]  /*11110*/  MUFU.EX2 R33, R32 ;  /* 0x0000002000217308 */ /* 0x0007e60000000800 */
[----:B------:R-:W-:-:S04]  /*11120*/  FMNMX.FTZ R24, R46, R37, !PT ;  /* 0x000000252e187209 */ /* 0x000fc80007810000 */
[----:B------:R-:W-:Y:S01]  /*11130*/  FMNMX.FTZ R37, R47, R24, !PT ;  /* 0x000000182f257209 */ /* 0x000fe20007810000 */
[----:B------:R-:W4:Y:S01]  /*11140*/  MUFU.EX2 R25, R25 ;  /* 0x0000001900197308 */ /* 0x000f220000000800 */
[----:B---3--:R-:W-:Y:S02]  /*11150*/  FFMA.FTZ R32, R45, UR51, -R4 ;  /* 0x000000332d207c23 */ /* 0x008fe40008010804 */
[----:B------:R-:W-:-:S04]  /*11160*/  FMNMX.FTZ R24, R50, R37, !PT ;  /* 0x0000002532187209 */ /* 0x000fc80007810000 */
[----:B------:R-:W-:Y:S01]  /*11170*/  FMNMX.FTZ R41, R51, R24, !PT ;  /* 0x0000001833297209 */ /* 0x000fe20007810000 */
[----:B------:R3:W-:Y:S03]  /*11180*/  MUFU.EX2 R37, R28 ;  /* 0x0000001c00257308 */ /* 0x0007e60000000800 */
[----:B------:R-:W-:-:S04]  /*11190*/  FMNMX.FTZ R24, R54, R41, !PT ;  /* 0x0000002936187209 */ /* 0x000fc80007810000 */
[----:B------:R-:W-:Y:S01]  /*111a0*/  FMNMX.FTZ R41, R55, R24, !PT ;  /* 0x0000001837297209 */ /* 0x000fe20007810000 */
[----:B------:R-:W5:Y:S01]  /*111b0*/  MUFU.EX2 R176, R176 ;  /* 0x000000b000b07308 */ /* 0x000f620000000800 */
[----:B---3--:R-:W-:Y:S02]  /*111c0*/  FFMA.FTZ R28, R49, UR51, -R4 ;  /* 0x00000033311c7c23 */ /* 0x008fe40008010804 */
[----:B------:R-:W-:-:S04]  /*111d0*/  FMNMX.FTZ R24, R58, R41, !PT ;  /* 0x000000293a187209 */ /* 0x000fc80007810000 */
[----:B------:R-:W-:Y:S01]  /*111e0*/  FMNMX.FTZ R45, R59, R24, !PT ;  /* 0x000000183b2d7209 */ /* 0x000fe20007810000 */
[----:B------:R3:W-:Y:S03]  /*111f0*/  MUFU.EX2 R41, R32 ;  /* 0x0000002000297308 */ /* 0x0007e60000000800 */
[----:B------:R-:W-:-:S04]  /*11200*/  FMNMX.FTZ R24, R62, R45, !PT ;  /* 0x0000002d3e187209 */ /* 0x000fc80007810000 */
[----:B------:R-:W-:Y:S01]  /*11210*/  FMNMX.FTZ R45, R63, R24, !PT ;  /* 0x000000183f2d7209 */ /* 0x000fe20007810000 */
[----:B------:R-:W1:Y:S01]  /*11220*/  MUFU.EX2 R178, R178 ;  /* 0x000000b200b27308 */ /* 0x000e620000000800 */
[----:B---3--:R-:W-:Y:S02]  /*11230*/  FFMA.FTZ R32, R53, UR51, -R4 ;  /* 0x0000003335207c23 */ /* 0x008fe40008010804 */
[----:B------:R-:W-:-:S04]  /*11240*/  FMNMX.FTZ R24, R66, R45, !PT ;  /* 0x0000002d42187209 */ /* 0x000fc80007810000 */
[----:B------:R-:W-:Y:S01]  /*11250*/  FMNMX.FTZ R49, R67, R24, !PT ;  /* 0x0000001843317209 */ /* 0x000fe20007810000 */
[----:B------:R-:W3:Y:S03]  /*11260*/  MUFU.EX2 R172, R172 ;  /* 0x000000ac00ac7308 */ /* 0x000ee60000000800 */
        /* <DEDUP_REMOVED lines=8> */
[----:B------:R-:W-:Y:S01]  /*112f0*/  FFMA.FTZ R24, R57, UR51, -R4 ;  /* 0x0000003339187c23 */ /* 0x000fe20008010804 */
[----:B------:R-:W-:Y:S02]  /*11300*/  MUFU.EX2 R168, R168 ;  /* 0x000000a800a87308 */ /* 0x000fe40000000800 */
[----:B------:R-:W-:-:S04]  /*11310*/  FMNMX.FTZ R8, R82, R53, !PT ;  /* 0x0000003552087209 */ /* 0x000fc80007810000 */
[----:B------:R-:W-:Y:S02]  /*11320*/  FMNMX.FTZ R57, R83, R8, !PT ;  /* 0x0000000853397209 */ /* 0x000fe40007810000 */
[----:B------:R2:W-:Y:S02]  /*11330*/  MUFU.EX2 R53, R24 ;  /* 0x0000001800357308 */ /* 0x0005e40000000800 */
        /* <DEDUP_REMOVED lines=8> */
[----:B------:R-:W-:Y:S01]  /*113c0*/  FFMA.FTZ R81, R85, UR51, -R4 ;  /* 0x0000003355517c23 */ /* 0x000fe20008010804 */
[----:B------:R-:W0:Y:S01]  /*113d0*/  SHFL.BFLY PT, R89, R0, 0x2, 0x1f ;  /* 0x0c401f0000597f89 */ /* 0x000e2200000e0000 */
[----:B------:R-:W-:Y:S08]  /*113e0*/  MUFU.EX2 R170, R170 ;  /* 0x000000aa00aa7308 */ /* 0x000ff00000000800 */
[----:B------:R1:W-:Y:S08]  /*113f0*/  MUFU.EX2 R49, R32 ;  /* 0x0000002000317308 */ /* 0x0003f00000000800 */
        /* <DEDUP_REMOVED lines=18> */
[--C-:B--2---:R-:W-:Y:S01]  /*11520*/  FFMA.FTZ R24, R31, UR51, -R8.reuse ;  /* 0x000000331f187c23 */ /* 0x104fe20008010808 */
[----:B------:R-:W-:Y:S01]  /*11530*/  FADD.FTZ R38, R182, R27 ;  /* 0x0000001bb6267221 */ /* 0x000fe20000010000 */
[----:B------:R-:W-:Y:S01]  /*11540*/  MUFU.EX2 R181, R181 ;  /* 0x000000b500b57308 */ /* 0x000fe20000000800 */
[--C-:B------:R-:W-:Y:S01]  /*11550*/  FFMA.FTZ R177, R34, UR51, -R8.reuse ;  /* 0x0000003322b17c23 */ /* 0x100fe20008010808 */
[----:B------:R-:W-:Y:S01]  /*11560*/  FFMA.FTZ R26, R35, UR51, -R8 ;  /* 0x00000033231a7c23 */ /* 0x000fe20008010808 */
[----:B----4-:R-:W-:Y:S01]  /*11570*/  FADD.FTZ R27, R25, R38 ;  /* 0x00000026191b7221 */ /* 0x010fe20000010000 */
[--C-:B------:R-:W-:Y:S01]  /*11580*/  FFMA.FTZ R173, R42, UR51, -R8.reuse ;  /* 0x000000332aad7c23 */ /* 0x100fe20008010808 */
[--C-:B------:R-:W-:Y:S01]  /*11590*/  FFMA.FTZ R28, R39, UR51, -R8.reuse ;  /* 0x00000033271c7c23 */ /* 0x100fe20008010808 */
[----:B------:R-:W0:Y:S01]  /*115a0*/  @P1 LDC R35, c[0x0][0x44c] ;  /* 0x00011300ff231b82 */ /* 0x000e220000000800 */
[----:B-----5:R-:W-:Y:S01]  /*115b0*/  FADD.FTZ R40, R176, R27 ;  /* 0x0000001bb0287221 */ /* 0x020fe20000010000 */
[----:B------:R-:W2:Y:S01]  /*115c0*/  MUFU.EX2 R4, R4 ;  /* 0x0000000400047308 */ /* 0x000ea20000000800 */
[--C-:B------:R-:W-:Y:S01]  /*115d0*/  FFMA.FTZ R30, R43, UR51, -R8.reuse ;  /* 0x000000332b1e7c23 */ /* 0x100fe20008010808 */
[----:B------:R-:W-:Y:S01]  /*115e0*/  FFMA.FTZ R175, R46, UR51, -R8 ;  /* 0x000000332eaf7c23 */ /* 0x000fe20008010808 */
[----:B------:R-:W-:Y:S01]  /*115f0*/  FADD.FTZ R27, R29, R40 ;  /* 0x000000281d1b7221 */ /* 0x000fe20000010000 */
[--C-:B-1----:R-:W-:Y:S01]  /*11600*/  FFMA.FTZ R32, R47, UR51, -R8.reuse ;  /* 0x000000332f207c23 */ /* 0x102fe20008010808 */
[--C-:B------:R-:W-:Y:S01]  /*11610*/  FFMA.FTZ R169, R50, UR51, -R8.reuse ;  /* 0x0000003332a97c23 */ /* 0x100fe20008010808 */
[--C-:B------:R-:W-:Y:S01]  /*11620*/  FFMA.FTZ R34, R51, UR51, -R8.reuse ;  /* 0x0000003333227c23 */ /* 0x100fe20008010808 */
[----:B------:R-:W-:Y:S01]  /*11630*/  FADD.FTZ R40, R178, R27 ;  /* 0x0000001bb2287221 */ /* 0x000fe20000010000 */
[----:B------:R-:W1:Y:S01]  /*11640*/  MUFU.EX2 R183, R183 ;  /* 0x000000b700b77308 */ /* 0x000e620000000800 */
[----:B------:R-:W-:Y:S01]  /*11650*/  FFMA.FTZ R171, R54, UR51, -R8 ;  /* 0x0000003336ab7c23 */ /* 0x000fe20008010808 */
[----:B------:R-:W-:-:S02]  /*11660*/  IMAD.MOV.U32 R50, RZ, RZ, R200 ;  /* 0x000000ffff327224 */ /* 0x000fc400078e00c8 */
[----:B------:R-:W-:Y:S01]  /*11670*/  FADD.FTZ R31, R33, R40 ;  /* 0x00000028211f7221 */ /* 0x000fe20000010000 */
[--C-:B------:R-:W-:Y:S01]  /*11680*/  FFMA.FTZ R36, R55, UR51, -R8.reuse ;  /* 0x0000003337247c23 */ /* 0x100fe20008010808 */
[--C-:B------:R-:W-:Y:S01]  /*11690*/  FFMA.FTZ R165, R58, UR51, -R8.reuse ;  /* 0x000000333aa57c23 */ /* 0x100fe20008010808 */
[----:B------:R-:W-:Y:S01]  /*116a0*/  FFMA.FTZ R38, R59, UR51, -R8 ;  /* 0x000000333b267c23 */ /* 0x000fe20008010808 */
[----:B---3--:R-:W-:Y:S01]  /*116b0*/  FADD.FTZ R44, R172, R31 ;  /* 0x0000001fac2c7221 */ /* 0x008fe20000010000 */
[----:B------:R-:W3:Y:S01]  /*116c0*/  MUFU.EX2 R24, R24 ;  /* 0x0000001800187308 */ /* 0x000ee20000000800 */
[----:B--2---:R-:W-:Y:S01]  /*116d0*/  FADD.FTZ R42, R181, R4 ;  /* 0x00000004b52a7221 */ /* 0x004fe20000010000 */
[----:B------:R-:W-:Y:S01]  /*116e0*/  FFMA.FTZ R167, R62, UR51, -R8 ;  /* 0x000000333ea77c23 */ /* 0x000fe20008010808 */
[----:B------:R-:W-:Y:S01]  /*116f0*/  FADD.FTZ R31, R37, R44 ;  /* 0x0000002c251f7221 */ /* 0x000fe20000010000 */
[--C-:B------:R-:W-:Y:S01]  /*11700*/  FFMA.FTZ R40, R63, UR51, -R8.reuse ;  /* 0x000000333f287c23 */ /* 0x100fe20008010808 */
[----:B------:R-:W-:Y:S01]  /*11710*/  FFMA.FTZ R161, R66, UR51, -R8 ;  /* 0x0000003342a17c23 */ /* 0x000fe20008010808 */
[----:B0-----:R-:W-:-:S04]  /*11720*/  @P1 IMAD.HI.U32 R35, R200, R35, RZ ;  /* 0x00000023c8231227 */ /* 0x001fc800078e00ff */
[----:B------:R-:W-:Y:S01]  /*11730*/  FFMA.FTZ R163, R70, UR51, -R8 ;  /* 0x0000003346a37c23 */ /* 0x000fe20008010808 */
[----:B------:R-:W0:Y:S01]  /*11740*/  MUFU.EX2 R177, R177 ;  /* 0x000000b100b17308 */ /* 0x000e220000000800 */
[----:B-1----:R-:W-:Y:S01]  /*11750*/  FADD.FTZ R27, R183, R42 ;  /* 0x0000002ab71b7221 */ /* 0x002fe20000010000 */
[--C-:B------:R-:W-:Y:S01]  /*11760*/  FFMA.FTZ R74, R74, UR51, -R8.reuse ;  /* 0x000000334a4a7c23 */ /* 0x100fe20008010808 */
[----:B------:R-:W-:Y:S01]  /*11770*/  @P1 SHF.R.U32.HI R50, RZ, R48, R35 ;  /* 0x00000030ff321219 */ /* 0x000fe20000011623 */
[--C-:B------:R-:W-:Y:S01]  /*11780*/  FFMA.FTZ R75, R75, UR51, -R8.reuse ;  /* 0x000000334b4b7c23 */ /* 0x100fe20008010808 */
[--C-:B------:R-:W-:Y:S01]  /*11790*/  FFMA.FTZ R78, R78, UR51, -R8.reuse ;  /* 0x000000334e4e7c23 */ /* 0x100fe20008010808 */
[--C-:B------:R-:W-:Y:S01]  /*117a0*/  FFMA.FTZ R79, R79, UR51, -R8.reuse ;  /* 0x000000334f4f7c23 */ /* 0x100fe20008010808 */
[--C-:B------:R-:W-:Y:S01]  /*117b0*/  FFMA.FTZ R82, R82, UR51, -R8.reuse ;  /* 0x0000003352527c23 */ /* 0x100fe20008010808 */
[----:B------:R-:W1:Y:S01]  /*117c0*/  MUFU.EX2 R26, R26 ;  /* 0x0000001a001a7308 */ /* 0x000e620000000800 */
[----:B---3--:R-:W-:Y:S01]  /*117d0*/  FADD.FTZ R42, R24, R27 ;  /* 0x0000001b182a7221 */ /* 0x008fe20000010000 */
[--C-:B------:R-:W-:Y:S01]  /*117e0*/  FFMA.FTZ R83, R83, UR51, -R8.reuse ;  /* 0x0000003353537c23 */ /* 0x100fe20008010808 */
[--C-:B------:R-:W-:Y:S01]  /*117f0*/  FFMA.FTZ R86, R86, UR51, -R8.reuse ;  /* 0x0000003356567c23 */ /* 0x100fe20008010808 */
[----:B------:R-:W-:Y:S01]  /*11800*/  FFMA.FTZ R87, R87, UR51, -R8 ;  /* 0x0000003357577c23 */ /* 0x000fe20008010808 */
[----:B------:R-:W-:Y:S01]  /*11810*/  F2FP.BF16.F32.PACK_AB R180, R5, R180 ;  /* 0x000000b405b4723e */ /* 0x000fe200000010ff */
[----:B------:R-:W-:Y:S01]  /*11820*/  IMAD.IADD R93, R93, 0x1, R50 ;  /* 0x000000015d5d7824 */ /* 0x000fe200078e0232 */
[----:B------:R-:W-:Y:S01]  /*11830*/  F2FP.BF16.F32.PACK_AB R182, R25, R182 ;  /* 0x000000b619b6723e */ /* 0x000fe200000010ff */
[----:B------:R-:W2:Y:S01]  /*11840*/  MUFU.EX2 R179, R179 ;  /* 0x000000b300b37308 */ /* 0x000ea20000000800 */
[----:B0-----:R-:W-:Y:S01]  /*11850*/  FADD.FTZ R27, R177, R42 ;  /* 0x0000002ab11b7221 */ /* 0x001fe20000010000 */
[----:B------:R-:W-:Y:S01]  /*11860*/  FADD.FTZ R42, R174, R31 ;  /* 0x0000001fae2a7221 */ /* 0x000fe20000010000 */
[----:B------:R-:W-:Y:S01]  /*11870*/  F2FP.BF16.F32.PACK_AB R181, R4, R181 ;  /* 0x000000b504b5723e */ /* 0x000fe200000010ff */
[----:B------:R-:W-:Y:S01]  /*11880*/  IMAD.IADD R90, R93, 0x1, R90 ;  /* 0x000000015d5a7824 */ /* 0x000fe200078e025a */
[----:B------:R-:W-:Y:S01]  /*11890*/  F2FP.BF16.F32.PACK_AB R176, R29, R176 ;  /* 0x000000b01db0723e */ /* 0x000fe200000010ff */
        /* <DEDUP_REMOVED lines=10> */
[----:B--2---:R-:W-:Y:S01]  /*11940*/  FADD.FTZ R27, R179, R44 ;  /* 0x0000002cb31b7221 */ /* 0x004fe20000010000 */
[----:B------:R-:W-:Y:S01]  /*11950*/  FADD.FTZ R48, R170, R31 ;  /* 0x0000001faa307221 */ /* 0x000fe20000010000 */
[----:B------:R-:W-:Y:S02]  /*11960*/  F2FP.BF16.F32.PACK_AB R168, R45, R168 ;  /* 0x000000a82da8723e */ /* 0x000fe400000010ff */
[C---:B------:R-:W-:Y:S01]  /*11970*/  F2FP.BF16.F32.PACK_AB R170, R49.reuse, R170 ;  /* 0x000000aa31aa723e */ /* 0x040fe200000010ff */
[----:B------:R-:W-:Y:S01]  /*11980*/  FADD.FTZ R31, R49, R48 ;  /* 0x00000030311f7221 */ /* 0x000fe20000010000 */
[----:B------:R-:W-:Y:S01]  /*11990*/  F2FP.BF16.F32.PACK_AB R183, R24, R183 ;  /* 0x000000b718b7723e */ /* 0x000fe200000010ff */
        /* <DEDUP_REMOVED lines=10> */
[----:B------:R-:W-:Y:S01]  /*11a40*/  FFMA.FTZ R44, R71, UR51, -R8 ;  /* 0x00000033472c7c23 */ /* 0x000fe20008010808 */
[C---:B------:R-:W-:Y:S02]  /*11a50*/  F2FP.BF16.F32.PACK_AB R166, R57.reuse, R166 ;  /* 0x000000a639a6723e */ /* 0x040fe400000010ff */
[----:B------:R-:W-:Y:S02]  /*11a60*/  FADD.FTZ R31, R57, R48 ;  /* 0x00000030391f7221 */ /* 0x000fe40000010000 */
        /* <DEDUP_REMOVED lines=78> */
[C---:B-1----:R-:W-:Y:S01]  /*11f50*/  FADD.FTZ R5, R87.reuse, R4 ;  /* 0x0000000457057221 */ /* 0x042fe20000010000 */
[----:B------:R-:W-:Y:S01]  /*11f60*/  F2FP.BF16.F32.PACK_AB R155, R87, R86 ;  /* 0x00000056579b723e */ /* 0x000fe200000010ff */
[----:B------:R-:W-:Y:S02]  /*11f70*/  VIADD R4, R88, 0xfffffffe ;  /* 0xfffffffe58047836 */ /* 0x000fe40000000000 */
[C---:B--2---:R-:W-:Y:S01]  /*11f80*/  FADD.FTZ R8, R81.reuse, R46 ;  /* 0x0000002e51087221 */ /* 0x044fe20000010000 */
        /* <DEDUP_REMOVED lines=13> */
.L_x_8341:
[----:B------:R-:W-:-:S13]  /*12060*/  ISETP.NE.AND P3, PT, R91, 0x1, PT ;  /* 0x000000015b00780c */ /* 0x000fda0003f65270 */
[----:B------:R-:W0:Y:S02]  /*12070*/  @P3 LDC.64 R26, c[0x0][0x9e8] ;  /* 0x00027a00ff1a3b82 */ /* 0x000e240000000a00 */
[----:B0-----:R-:W-:-:S05]  /*12080*/  @P3 IMAD.HI.U32 R26, R24, R26, RZ ;  /* 0x0000001a181a3227 */ /* 0x001fca00078e00ff */
[----:B------:R-:W-:-:S07]  /*12090*/  @P3 SHF.R.U32.HI R24, RZ, R27, R26 ;  /* 0x0000001bff183219 */ /* 0x000fce000001161a */
.L_x_8342:
[----:B------:R-:W-:Y:S05]  /*120a0*/  BSYNC B0 ;  /* 0x0000000000007941 */ /* 0x000fea0003800000 */
.L_x_8340:
[----:B------:R-:W-:-:S05]  /*120b0*/  IMAD R91, R24, R91, R91 ;  /* 0x0000005b185b7224 */ /* 0x000fca00078e025b */
[----:B------:R-:W-:-:S07]  /*120c0*/  VIMNMX R90, R90, R91, PT ;  /* 0x0000005b5a5a7248 */ /* 0x000fce0003fe0100 */
.L_x_8339:
[----:B------:R-:W-:Y:S01]  /*120d0*/  SHF.R.S32.HI R25, RZ, 0x1f, R90 ;  /* 0x0000001fff197819 */ /* 0x000fe2000001145a */
[----:B------:R-:W-:Y:S01]  /*120e0*/  ULDC UR41, c[0x0][0x9e4] ;  /* 0x0002790000297ab9 */ /* 0x000fe20000000800 */
[----:B------:R-:W-:Y:S01]  /*120f0*/  ULDC UR5, c[0x0][0x9e4] ;  /* 0x0002790000057ab9 */ /* 0x000fe20000000800 */
[----:B------:R-:W-:Y:S01]  /*12100*/  ULDC UR42, c[0x0][0x9dc] ;  /* 0x00027700002a7ab9 */ /* 0x000fe20000000800 */
[----:B------:R-:W-:Y:S01]  /*12110*/  LEA.HI R25, R25, R90, RZ, 0x7 ;  /* 0x0000005a19197211 */ /* 0x000fe200078f38ff */
[----:B------:R-:W-:Y:S01]  /*12120*/  ULDC UR48, c[0x0][0x9dc] ;  /* 0x0002770000307ab9 */ /* 0x000fe20000000800 */
[----:B------:R-:W-:Y:S01]  /*12130*/  ULDC UR4, c[0x0][0x988] ;  /* 0x0002620000047ab9 */ /* 0x000fe20000000800 */
[----:B------:R-:W-:Y:S01]  /*12140*/  ULDC UR7, c[0x0][0x988] ;  /* 0x0002620000077ab9 */ /* 0x000fe20000000800 */
[----:B------:R-:W-:Y:S01]  /*12150*/  SHF.R.S32.HI R25, RZ, 0x7, R25 ;  /* 0x00000007ff197819 */ /* 0x000fe20000011419 */
[----:B------:R-:W-:Y:S01]  /*12160*/  ULDC UR6, c[0x0][0x988] ;  /* 0x0002620000067ab9 */ /* 0x000fe20000000800 */
[----:B------:R-:W-:Y:S01]  /*12170*/  ULDC UR49, c[0x0][0x9e0] ;  /* 0x0002780000317ab9 */ /* 0x000fe20000000800 */
[----:B------:R-:W-:Y:S01]  /*12180*/  ULDC UR43, c[0x0][0x9e0] ;  /* 0x00027800002b7ab9 */ /* 0x000fe20000000800 */
[----:B------:R-:W-:-:S02]  /*12190*/  VIMNMX R215, R208, R25, !PT ;  /* 0x00000019d0d77248 */ /* 0x000fc40007fe0100 */
[----:B------:R-:W-:Y:S02]  /*121a0*/  CS2R R150, SRZ ;  /* 0x0000000000967805 */ /* 0x000fe4000001ff00 */
[----:B------:R-:W-:Y:S02]  /*121b0*/  CS2R R148, SRZ ;  /* 0x0000000000947805 */ /* 0x000fe4000001ff00 */
[----:B------:R-:W-:Y:S02]  /*121c0*/  CS2R R146, SRZ ;  /* 0x0000000000927805 */ /* 0x000fe4000001ff00 */
[----:B------:R-:W-:Y:S02]  /*121d0*/  ISETP.GE.AND P3, PT, R4, R215, PT ;  /* 0x000000d70400720c */ /* 0x000fe40003f66270 */
        /* <DEDUP_REMOVED lines=30> */
[----:B------:R-:W-:-:S07]  /*123c0*/  IMAD.MOV.U32 R151, RZ, RZ, RZ ;  /* 0x000000ffff977224 */ /* 0x000fce00078e00ff */
.L_x_8363:
[----:B------:R-:W-:Y:S01]  /*123d0*/  ISETP.NE.AND P3, PT, R201, RZ, PT ;  /* 0x000000ffc900720c */ /* 0x000fe20003f65270 */
[----:B------:R-:W-:Y:S01]  /*123e0*/  VIADD R216, R184, 0x1 ;  /* 0x00000001b8d87836 */ /* 0x000fe20000000000 */
[----:B------:R-:W-:Y:S05]  /*123f0*/  YIELD ;  /* 0x0000000000007946 */ /* 0x000fea0003800000 */
[----:B------:R-:W-:-:S04]  /*12400*/  ISETP.NE.AND P4, PT, R216, 0x2, PT ;  /* 0x00000002d800780c */ /* 0x000fc80003f85270 */
[----:B------:R-:W-:Y:S02]  /*12410*/  SEL R24, RZ, 0x1, P4 ;  /* 0x00000001ff187807 */ /* 0x000fe40002000000 */
[----:B------:R-:W-:Y:S02]  /*12420*/  SEL R216, R216, RZ, P4 ;  /* 0x000000ffd8d87207 */ /* 0x000fe40002000000 */
[----:B------:R-:W-:Y:S01]  /*12430*/  LOP3.LUT R217, R187, R24, RZ, 0x3c, !PT ;  /* 0x00000018bbd97212 */ /* 0x000fe200078e3cff */
[----:B------:R-:W-:Y:S06]  /*12440*/  @P3 BRA `(.L_x_8344) ;  /* 0x0000000000303947 */ /* 0x000fec0003800000 */
[----:B------:R-:W-:Y:S05]  /*12450*/  @!P0 BRA `(.L_x_8345) ;  /* 0x0000000000048947 */ /* 0x000fea0003800000 */
[----:B------:R-:W-:Y:S01]  /*12460*/  BPT.TRAP 0x1 ;  /* 0x000000040000795c */ /* 0x000fe20000300000 */
.L_x_8345:
[----:B------:R-:W-:Y:S01]  /*12470*/  IMAD R25, R216, 0x8, R18 ;  /* 0x00000008d8197824 */ /* 0x000fe200078e0212 */
[----:B------:R-:W-:-:S04]  /*12480*/  SHF.L.U32 R24, R217, 0x1f, RZ ;  /* 0x0000001fd9187819 */ /* 0x000fc800000006ff */
[----:B------:R0:W1:Y:S01]  /*12490*/  SYNCS.PHASECHK.TRANS64.TRYWAIT P4, [R25+URZ+0x28830], R24 ;  /* 0x02883018190075a7 */ /* 0x000062000808017f */
[----:B------:R-:W-:Y:S05]  /*124a0*/  @!P0 BRA `(.L_x_8346) ;  /* 0x0000000000048947 */ /* 0x000fea0003800000 */
[----:B------:R-:W-:Y:S01]  /*124b0*/  BPT.TRAP 0x1 ;  /* 0x000000040000795c */ /* 0x000fe20000300000 */
.L_x_8346:
[----:B------:R-:W-:Y:S04]  /*124c0*/  BSSY B0, `(.L_x_8344) ;  /* 0x0000004000007945 */ /* 0x000fe80003800000 */
[----:B-1----:R-:W-:Y:S05]  /*124d0*/  @P4 BRA `(.L_x_8347) ;  /* 0x0000000000084947 */ /* 0x002fea0003800000 */
[----:B------:R-:W1:Y:S02]  /*124e0*/  SYNCS.PHASECHK.TRANS64.TRYWAIT P4, [R25+URZ+0x28830], R24 ;  /* 0x02883018190075a7 */ /* 0x000e64000808017f */
[----:B-1----:R-:W-:Y:S05]  /*124f0*/  @!P4 BRA `(.L_x_8348) ;  /* 0x0000016800bcc947 */ /* 0x002fea0003800000 */
.L_x_8347:
[----:B------:R-:W-:Y:S05]  /*12500*/  BSYNC B0 ;  /* 0x0000000000007941 */ /* 0x000fea0003800000 */
.L_x_8344:
[----:B------:R-:W2:Y:S01]  /*12510*/  S2R R26, SR_TID.X ;  /* 0x00000000001a7919 */ /* 0x000ea20000002100 */
[----:B------:R-:W-:Y:S05]  /*12520*/  WARPSYNC.ALL ;  /* 0x0000000000007948 */ /* 0x000fea0003800000 */
[----:B01----:R-:W-:Y:S01]  /*12530*/  IMAD R24, R216, 0x800, R9 ;  /* 0x00000800d8187824 */ /* 0x003fe200078e0209 */
[----:B------:R-:W-:Y:S01]  /*12540*/  R2UR UR8, R6 ;  /* 0x00000000060872ca */ /* 0x000fe200000e0000 */
[----:B------:R-:W-:Y:S01]  /*12550*/  IMAD.MOV.U32 R25, RZ, RZ, 0x40000040 ;  /* 0x40000040ff197424 */ /* 0x000fe200078e00ff */
[----:B------:R-:W-:Y:S01]  /*12560*/  R2UR UR9, R7 ;  /* 0x00000000070972ca */ /* 0x000fe200000e0000 */
[C---:B------:R-:W-:Y:S01]  /*12570*/  VIADD R28, R24.reuse, 0x2 ;  /* 0x00000002181c7836 */ /* 0x040fe20000000000 */
[----:B------:R-:W-:Y:S01]  /*12580*/  R2UR UR10, R24 ;  /* 0x00000000180a72ca */ /* 0x000fe200000e0000 */
[----:B------:R-:W-:Y:S01]  /*12590*/  IMAD.MOV.U32 R29, RZ, RZ, 0x40000040 ;  /* 0x40000040ff1d7424 */ /* 0x000fe200078e00ff */
[----:B------:R-:W-:Y:S01]  /*125a0*/  R2UR UR11, R25 ;  /* 0x00000000190b72ca */ /* 0x000fe200000e0000 */
[----:B------:R-:W-:Y:S01]  /*125b0*/  IMAD.MOV.U32 R27, RZ, RZ, 0x40000040 ;  /* 0x40000040ff1b7424 */ /* 0x000fe200078e00ff */
[----:B------:R-:W-:Y:S01]  /*125c0*/  R2UR UR14, R28 ;  /* 0x000000001c0e72ca */ /* 0x000fe200000e0000 */
[----:B------:R-:W-:Y:S01]  /*125d0*/  VIADD R28, R24, 0x6 ;  /* 0x00000006181c7836 */ /* 0x000fe20000000000 */
[----:B------:R-:W-:Y:S01]  /*125e0*/  R2UR UR15, R29 ;  /* 0x000000001d0f72ca */ /* 0x000fe200000e0000 */
[----:B------:R-:W-:Y:S01]  /*125f0*/  IMAD.MOV.U32 R31, RZ, RZ, 0x40000040 ;  /* 0x40000040ff1f7424 */ /* 0x000fe200078e00ff */
[----:B------:R-:W-:-:S02]  /*12600*/  R2UR UR19, R27 ;  /* 0x000000001b1372ca */ /* 0x000fc400000e0000 */
[----:B------:R-:W-:Y:S01]  /*12610*/  R2UR UR22, R28 ;  /* 0x000000001c1672ca */ /* 0x000fe200000e0000 */
[----:B------:R-:W-:Y:S01]  /*12620*/  VIADD R28, R24, 0x402 ;  /* 0x00000402181c7836 */ /* 0x000fe20000000000 */
[----:B------:R-:W-:Y:S02]  /*12630*/  R2UR UR23, R29 ;  /* 0x000000001d1772ca */ /* 0x000fe400000e0000 */
[----:B------:R-:W-:Y:S02]  /*12640*/  R2UR UR27, R27 ;  /* 0x000000001b1b72ca */ /* 0x000fe400000e0000 */
[----:B------:R-:W-:Y:S02]  /*12650*/  R2UR UR30, R28 ;  /* 0x000000001c1e72ca */ /* 0x000fe400000e0000 */
[----:B------:R-:W-:Y:S02]  /*12660*/  R2UR UR31, R29 ;  /* 0x000000001d1f72ca */ /* 0x000fe400000e0000 */
[----:B------:R-:W-:-:S02]  /*12670*/  R2UR UR35, R31 ;  /* 0x000000001f2372ca */ /* 0x000fc400000e0000 */
[----:B--2---:R-:W-:Y:S02]  /*12680*/  SHF.R.U32.HI R26, RZ, 0x7, R26 ;  /* 0x00000007ff1a7819 */ /* 0x004fe4000001161a */
[----:B------:R-:W-:Y:S02]  /*12690*/  R2UR UR47, R25 ;  /* 0x00000000192f72ca */ /* 0x000fe400000e0000 */
[----:B------:R-:W-:Y:S01]  /*126a0*/  R2UR UR12, R194 ;  /* 0x00000000c20c72ca */ /* 0x000fe200000e0000 */
[----:B------:R-:W-:Y:S01]  /*126b0*/  VIADD R30, R26, 0x8 ;  /* 0x000000081a1e7836 */ /* 0x000fe20000000000 */
[----:B------:R-:W-:Y:S01]  /*126c0*/  R2UR UR13, R195 ;  /* 0x00000000c30d72ca */ /* 0x000fe200000e0000 */
[----:B------:R-:W-:Y:S01]  /*126d0*/  VIADD R26, R24, 0x4 ;  /* 0x00000004181a7836 */ /* 0x000fe20000000000 */
[----:B------:R-:W-:Y:S02]  /*126e0*/  R2UR UR16, R192 ;  /* 0x00000000c01072ca */ /* 0x000fe400000e0000 */
[----:B------:R0:W-:Y:S01]  /*126f0*/  BAR.SYNC.DEFER_BLOCKING R30, 0x100 ;  /* 0x0004001e0000751d */ /* 0x0001e20000010000 */
[----:B------:R-:W-:-:S02]  /*12700*/  R2UR UR17, R193 ;  /* 0x00000000c11172ca */ /* 0x000fc400000e0000 */
[----:B------:R-:W-:Y:S01]  /*12710*/  R2UR UR18, R26 ;  /* 0x000000001a1272ca */ /* 0x000fe200000e0000 */
[----:B------:R-:W-:Y:S01]  /*12720*/  VIADD R26, R24, 0x400 ;  /* 0x00000400181a7836 */ /* 0x000fe20000000000 */
[----:B------:R-:W-:Y:S02]  /*12730*/  R2UR UR20, R190 ;  /* 0x00000000be1472ca */ /* 0x000fe400000e0000 */
[----:B------:R-:W-:Y:S01]  /*12740*/  R2UR UR21, R191 ;  /* 0x00000000bf1572ca */ /* 0x000fe200000e0000 */
[----:B0-----:R-:W-:Y:S01]  /*12750*/  VIADD R30, R24, 0x404 ;  /* 0x00000404181e7836 */ /* 0x001fe20000000000 */
[----:B------:R-:W-:Y:S01]  /*12760*/  R2UR UR26, R26 ;  /* 0x000000001a1a72ca */ /* 0x000fe200000e0000 */
[----:B------:R-:W-:Y:S01]  /*12770*/  VIADD R24, R24, 0x406 ;  /* 0x0000040618187836 */ /* 0x000fe20000000000 */
[----:B------:R-:W-:Y:S02]  /*12780*/  R2UR UR24, R20 ;  /* 0x00000000141872ca */ /* 0x000fe400000e0000 */
[----:B------:R-:W-:-:S02]  /*12790*/  R2UR UR34, R30 ;  /* 0x000000001e2272ca */ /* 0x000fc400000e0000 */
[----:B------:R-:W-:Y:S02]  /*127a0*/  R2UR UR46, R24 ;  /* 0x00000000182e72ca */ /* 0x000fe400000e0000 */
[----:B------:R-:W-:Y:S02]  /*127b0*/  R2UR UR25, R21 ;  /* 0x00000000151972ca */ /* 0x000fe400000e0000 */
[----:B------:R-:W-:Y:S02]  /*127c0*/  R2UR UR28, R14 ;  /* 0x000000000e1c72ca */ /* 0x000fe400000e0000 */
[----:B------:R-:W-:Y:S02]  /*127d0*/  R2UR UR29, R15 ;  /* 0x000000000f1d72ca */ /* 0x000fe400000e0000 */
[----:B------:R-:W-:Y:S01]  /*127e0*/  R2UR UR32, R12 ;  /* 0x000000000c2072ca */ /* 0x000fe200000e0000 */
[----:B------:R-:W-:Y:S01]  /*127f0*/  WARPGROUP.ARRIVE ;  /* 0x00000000000079c5 */ /* 0x000fe20000000000 */
[----:B------:R-:W-:-:S02]  /*12800*/  R2UR UR33, R13 ;  /* 0x000000000d2172ca */ /* 0x000fc400000e0000 */
[----:B------:R-:W-:Y:S02]  /*12810*/  R2UR UR44, R10 ;  /* 0x000000000a2c72ca */ /* 0x000fe400000e0000 */
[----:B------:R-:W-:Y:S01]  /*12820*/  R2UR UR45, R11 ;  /* 0x000000000b2d72ca */ /* 0x000fe200000e0000 */
        /* <DEDUP_REMOVED lines=26> */
.L_x_8350:
[----:B------:R-:W-:Y:S01]  /*129d0*/  SHF.L.U32 R187, R187, 0x1f, RZ ;  /* 0x0000001fbbbb7819 */ /* 0x000fe200000006ff */
[----:B------:R-:W-:-:S04]  /*129e0*/  IMAD R206, R184, 0x8, R18 ;  /* 0x00000008b8ce7824 */ /* 0x000fc800078e0212 */
[----:B------:R0:W1:Y:S01]  /*129f0*/  SYNCS.PHASECHK.TRANS64.TRYWAIT P3, [R206+URZ+0x28850], R187 ;  /* 0x028850bbce0075a7 */ /* 0x000062000806017f */
[----:B------:R-:W-:Y:S05]  /*12a00*/  @!P0 BRA `(.L_x_8351) ;  /* 0x0000000000048947 */ /* 0x000fea0003800000 */
[----:B------:R-:W-:Y:S01]  /*12a10*/  BPT.TRAP 0x1 ;  /* 0x000000040000795c */ /* 0x000fe20000300000 */
.L_x_8351:
[----:B-1----:R-:W-:Y:S05]  /*12a20*/  @P3 BRA `(.L_x_8349) ;  /* 0x0000000000083947 */ /* 0x002fea0003800000 */
[----:B------:R-:W1:Y:S02]  /*12a30*/  SYNCS.PHASECHK.TRANS64.TRYWAIT P3, [R206+URZ+0x28850], R187 ;  /* 0x028850bbce0075a7 */ /* 0x000e64000806017f */
[----:B-1----:R-:W-:Y:S05]  /*12a40*/  @!P3 BRA `(.L_x_8352) ;  /* 0x00000164007cb947 */ /* 0x002fea0003800000 */
.L_x_8349:
[----:B01----:R-:W-:Y:S01]  /*12a50*/  VIADD R187, R18, 0x400 ;  /* 0x0000040012bb7836 */ /* 0x003fe20000000000 */
[----:B------:R-:W-:Y:S05]  /*12a60*/  WARPSYNC.ALL ;  /* 0x0000000000007948 */ /* 0x000fea0003800000 */
[----:B------:R-:W-:Y:S01]  /*12a70*/  SHF.R.U32.HI R187, RZ, 0x4, R187 ;  /* 0x00000004ffbb7819 */ /* 0x000fe200000116bb */
[----:B------:R-:W-:Y:S01]  /*12a80*/  IMAD.MOV.U32 R207, RZ, RZ, 0x40000040 ;  /* 0x40000040ffcf7424 */ /* 0x000fe200078e00ff */
[----:B------:R-:W-:-:S06]  /*12a90*/  WARPGROUP.ARRIVE ;  /* 0x00000000000079c5 */ /* 0x000fcc0000000000 */
[----:B------:R-:W0:Y:S01]  /*12aa0*/  S2R R218, SR_TID.X ;  /* 0x0000000000da7919 */ /* 0x000e220000002100 */
[----:B------:R-:W-:Y:S02]  /*12ab0*/  LOP3.LUT R187, R187, 0x3fff, RZ, 0xc0, !PT ;  /* 0x00003fffbbbb7812 */ /* 0x000fe400078ec0ff */
[----:B------:R-:W-:Y:S01]  /*12ac0*/  R2UR UR11, R207 ;  /* 0x00000000cf0b72ca */ /* 0x000fe200000e0000 */
[----:B------:R-:W-:Y:S01]  /*12ad0*/  IMAD.MOV.U32 R207, RZ, RZ, 0x40000040 ;  /* 0x40000040ffcf7424 */ /* 0x000fe200078e00ff */
[----:B------:R-:W-:-:S05]  /*12ae0*/  LOP3.LUT R187, R187, 0x4000000, RZ, 0xfc, !PT ;  /* 0x04000000bbbb7812 */ /* 0x000fca00078efcff */
[----:B------:R-:W-:-:S05]  /*12af0*/  IMAD R206, R184, 0x800, R187 ;  /* 0x00000800b8ce7824 */ /* 0x000fca00078e02bb */
[----:B------:R-:W-:-:S13]  /*12b00*/  R2UR UR10, R206 ;  /* 0x00000000ce0a72ca */ /* 0x000fda00000e0000 */
[----:B------:R-:W-:Y:S01]  /*12b10*/  HGMMA.64x128x16.F32.BF16 R88, R180, gdesc[UR8].tnspB, R88, gsb0 ;  /* 0x41e00008b4587df0 */ /* 0x000fe20008001858 */
[----:B0-----:R-:W-:Y:S02]  /*12b20*/  SHF.R.U32.HI R218, RZ, 0x7, R218 ;  /* 0x00000007ffda7819 */ /* 0x001fe400000116da */
[----:B------:R-:W-:Y:S02]  /*12b30*/  WARPGROUP.DEPBAR.LE gsb0, 0x0 ;  /* 0x00008000000079c5 */ /* 0x000fe40000010000 */
[----:B------:R-:W-:Y:S01]  /*12b40*/  VIADD R180, R206, 0x80 ;  /* 0x00000080ceb47836 */ /* 0x000fe20000000000 */
[----:B------:R-:W-:Y:S01]  /*12b50*/  WARPGROUP.ARRIVE ;  /* 0x00000000000079c5 */ /* 0x000fe20000000000 */
[----:B------:R-:W-:-:S03]  /*12b60*/  IMAD.MOV.U32 R181, RZ, RZ, 0x40000040 ;  /* 0x40000040ffb57424 */ /* 0x000fc600078e00ff */
[----:B------:R-:W-:Y:S02]  /*12b70*/  R2UR UR10, R180 ;  /* 0x00000000b40a72ca */ /* 0x000fe400000e0000 */
[----:B------:R-:W-:-:S13]  /*12b80*/  R2UR UR11, R181 ;  /* 0x00000000b50b72ca */ /* 0x000fda00000e0000 */
[----:B------:R-:W-:Y:S03]  /*12b90*/  HGMMA.64x128x16.F32.BF16 R88, R176, gdesc[UR8].tnspB, R88, gsb0 ;  /* 0x41e00008b0587df0 */ /* 0x000fe60008001858 */
        /* <DEDUP_REMOVED lines=29> */
[C---:B------:R-:W-:Y:S01]  /*12d70*/  VIADD R160, R206.reuse, 0x300 ;  /* 0x00000300cea07836 */ /* 0x040fe20000000000 */
[----:B------:R-:W-:Y:S01]  /*12d80*/  WARPGROUP.ARRIVE ;  /* 0x00000000000079c5 */ /* 0x000fe20000000000 */
[----:B------:R-:W-:Y:S02]  /*12d90*/  IMAD.MOV.U32 R161, RZ, RZ, 0x40000040 ;  /* 0x40000040ffa17424 */ /* 0x000fe400078e00ff */
[----:B------:R-:W-:Y:S01]  /*12da0*/  VIADD R206, R206, 0x380 ;  /* 0x00000380cece7836 */ /* 0x000fe20000000000 */
[----:B------:R-:W-:-:S02]  /*12db0*/  R2UR UR10, R160 ;  /* 0x00000000a00a72ca */ /* 0x000fc400000e0000 */
[----:B------:R-:W-:-:S13]  /*12dc0*/  R2UR UR11, R161 ;  /* 0x00000000a10b72ca */ /* 0x000fda00000e0000 */
[----:B------:R-:W-:Y:S01]  /*12dd0*/  HGMMA.64x128x16.F32.BF16 R88, R156, gdesc[UR8].tnspB, R88, gsb0 ;  /* 0x41e000089c587df0 */ /* 0x000fe20008001858 */
[----:B------:R-:W-:Y:S02]  /*12de0*/  R2UR UR10, R206 ;  /* 0x00000000ce0a72ca */ /* 0x000fe400000e0000 */
[----:B------:R-:W-:Y:S01]  /*12df0*/  R2UR UR11, R207 ;  /* 0x00000000cf0b72ca */ /* 0x000fe200000e0000 */
[----:B------:R-:W-:Y:S02]  /*12e00*/  WARPGROUP.DEPBAR.LE gsb0, 0x0 ;  /* 0x00008000000079c5 */ /* 0x000fe40000010000 */
[----:B------:R-:W-:-:S10]  /*12e10*/  WARPGROUP.ARRIVE ;  /* 0x00000000000079c5 */ /* 0x000fd40000000000 */
[----:B------:R-:W-:Y:S03]  /*12e20*/  HGMMA.64x128x16.F32.BF16 R88, R152, gdesc[UR8].tnspB, R88, gsb0 ;  /* 0x41e0000898587df0 */ /* 0x000fe60008001858 */
[----:B------:R-:W-:Y:S02]  /*12e30*/  WARPGROUP.DEPBAR.LE gsb0, 0x0 ;  /* 0x00008000000079c5 */ /* 0x000fe40000010000 */
[----:B------:R-:W-:-:S05]  /*12e40*/  IADD3 R152, -R218, 0xb, RZ ;  /* 0x0000000bda987810 */ /* 0x000fca0007ffe1ff */
[----:B------:R0:W-:Y:S06]  /*12e50*/  BAR.ARV R152, 0x100 ;  /* 0x000400980000751d */ /* 0x0001ec0000002000 */
[----:B------:R-:W-:Y:S05]  /*12e60*/  @!P0 BRA `(.L_x_8353) ;  /* 0x0000000000048947 */ /* 0x000fea0003800000 */
[----:B------:R-:W-:Y:S01]  /*12e70*/  BPT.TRAP 0x1 ;  /* 0x000000040000795c */ /* 0x000fe20000300000 */
.L_x_8353:
[----:B0-----:R-:W0:Y:S01]  /*12e80*/  @P1 LDC R152, c[0x0][0x44c] ;  /* 0x00011300ff981b82 */ /* 0x001e220000000800 */
[----:B------:R-:W-:Y:S01]  /*12e90*/  IMAD.IADD R159, R202, 0x1, R200 ;  /* 0x00000001ca9f7824 */ /* 0x000fe200078e02c8 */
[----:B------:R-:W-:Y:S01]  /*12ea0*/  UMOV UR50, UR42 ;  /* 0x0000002a00327c82 */ /* 0x000fe20008000000 */
[----:B------:R-:W-:Y:S01]  /*12eb0*/  IMAD.SHL.U32 R154, R4, 0x80, RZ ;  /* 0x00000080049a7824 */ /* 0x000fe200078e00ff */
[----:B------:R-:W-:-:S04]  /*12ec0*/  ULOP3.LUT UR8, URZ, UR50, URZ, 0x33, !UPT ;  /* 0x000000323f087292 */ /* 0x000fc8000f8e333f */
[----:B------:R-:W1:Y:S01]  /*12ed0*/  @P1 LDC R153, c[0x0][0x450] ;  /* 0x00011400ff991b82 */ /* 0x000e620000000800 */
[----:B0-----:R-:W-:-:S05]  /*12ee0*/  @P1 IMAD.HI.U32 R152, R159, R152, RZ ;  /* 0x000000989f981227 */ /* 0x001fca00078e00ff */
[----:B-1----:R-:W-:Y:S01]  /*12ef0*/  @P1 SHF.R.U32.HI R159, RZ, R153, R152 ;  /* 0x00000099ff9f1219 */ /* 0x002fe20000011698 */
[----:B------:R-:W-:Y:S02]  /*12f00*/  IMAD R152, R216, 0x8, R18 ;  /* 0x00000008d8987824 */ /* 0x000fe400078e0212 */
[----:B------:R-:W-:Y:S02]  /*12f10*/  IMAD.U32 R153, RZ, RZ, UR38 ;  /* 0x00000026ff997e24 */ /* 0x000fe4000f8e00ff */
[----:B------:R-:W0:Y:S01]  /*12f20*/  SHFL.IDX PT, R161, R159, RZ, 0x1c1f ;  /* 0x001c1fff9fa17589 */ /* 0x000e2200000e0000 */
[----:B------:R-:W-:-:S05]  /*12f30*/  VIADD R152, R152, 0x28840 ;  /* 0x0002884098987836 */ /* 0x000fca0000000000 */
[----:B------:R-:W-:Y:S02]  /*12f40*/  PRMT R152, R153, 0x654, R152 ;  /* 0x0000065499987816 */ /* 0x000fe40000000098 */
[----:B------:R-:W-:Y:S02]  /*12f50*/  IADD3 R153, -R189, 0x1, -R154 ;  /* 0x00000001bd997810 */ /* 0x000fe40007ffe99a */
[----:B------:R1:W-:Y:S02]  /*12f60*/  SYNCS.ARRIVE.TRANS64.RED.A1T0 RZ, [R152+URZ], RZ ;  /* 0x000000ff98ff79a7 */ /* 0x0003e4000810043f */
[----:B------:R-:W-:-:S05]  /*12f70*/  IADD3 R153, -R196, R153, R198 ;  /* 0x00000099c4997210 */ /* 0x000fca0007ffe1c6 */
[C---:B------:R-:W-:Y:S02]  /*12f80*/  VIADD R158, R153.reuse, UR49 ;  /* 0x00000031999e7c36 */ /* 0x040fe40008000000 */
[----:B------:R-:W-:Y:S02]  /*12f90*/  VIADD R157, R153, UR8 ;  /* 0x00000008999d7c36 */ /* 0x000fe40008000000 */
[--C-:B0-----:R-:W-:Y:S02]  /*12fa0*/  IMAD.IADD R156, R158, 0x1, R161.reuse ;  /* 0x000000019e9c7824 */ /* 0x101fe400078e02a1 */
[----:B------:R-:W-:Y:S01]  /*12fb0*/  IMAD.IADD R155, R157, 0x1, R161 ;  /* 0x000000019d9b7824 */ /* 0x000fe200078e02a1 */
[----:B-1----:R-:W-:Y:S06]  /*12fc0*/  @!P2 BRA `(.L_x_8354) ;  /* 0x000000000058a947 */ /* 0x002fec0003800000 */
[----:B------:R-:W-:Y:S01]  /*12fd0*/  IADD3 R160, -R196, R198, R161 ;  /* 0x000000c6c4a07210 */ /* 0x000fe20007ffe1a1 */
[----:B------:R-:W-:Y:S03]  /*12fe0*/  BSSY B0, `(.L_x_8355) ;  /* 0x0000010000007945 */ /* 0x000fe60003800000 */
        /* <DEDUP_REMOVED lines=10> */
.L_x_8356:
[----:B------:R-:W-:-:S05]  /*13090*/  IMAD.U32 R161, RZ, RZ, UR41 ;  /* 0x00000029ffa17e24 */ /* 0x000fca000f8e00ff */
[----:B------:R-:W-:-:S13]  /*130a0*/  ISETP.NE.AND P3, PT, R161, 0x1, PT ;  /* 0x00000001a100780c */ /* 0x000fda0003f65270 */
[----:B------:R-:W0:Y:S02]  /*130b0*/  @P3 LDC.64 R152, c[0x0][0x9e8] ;  /* 0x00027a00ff983b82 */ /* 0x000e240000000a00 */
[----:B0-----:R-:W-:-:S05]  /*130c0*/  @P3 IMAD.HI.U32 R152, R160, R152, RZ ;  /* 0x00000098a0983227 */ /* 0x001fca00078e00ff */
[----:B------:R-:W-:-:S07]  /*130d0*/  @P3 SHF.R.U32.HI R160, RZ, R153, R152 ;  /* 0x00000099ffa03219 */ /* 0x000fce0000011698 */
.L_x_8357:
[----:B------:R-:W-:Y:S05]  /*130e0*/  BSYNC B0 ;  /* 0x0000000000007941 */ /* 0x000fea0003800000 */
.L_x_8355:
[----:B------:R-:W-:-:S04]  /*130f0*/  IMAD R160, R160, R161, -R154 ;  /* 0x000000a1a0a07224 */ /* 0x000fc800078e0a9a */
[----:B------:R-:W-:-:S05]  /*13100*/  IMAD.IADD R160, R160, 0x1, -R189 ;  /* 0x00000001a0a07824 */ /* 0x000fca00078e0abd */
[----:B------:R-:W-:Y:S02]  /*13110*/  VIADDMNMX R156, R160, R161, R156, PT ;  /* 0x000000a1a09c7246 */ /* 0x000fe4000380019c */
[----:B------:R-:W-:-:S07]  /*13120*/  VIMNMX R155, R155, R160, !PT ;  /* 0x000000a09b9b7248 */ /* 0x000fce0007fe0100 */
.L_x_8354:
[----:B------:R-:W-:Y:S01]  /*13130*/  ISETP.GT.AND P3, PT, R4, -0x1, PT ;  /* 0xffffffff0400780c */ /* 0x000fe20003f64270 */
[----:B------:R-:W0:Y:S03]  /*13140*/  SHFL.IDX PT, R159, R159, 0x1, 0x1c1f ;  /* 0x003c1f009f9f7f89 */ /* 0x000e2600000e0000 */
[C---:B------:R-:W-:Y:S02]  /*13150*/  ISETP.GT.AND P5, PT, R155.reuse, RZ, P3 ;  /* 0x000000ff9b00720c */ /* 0x040fe40001fa4270 */
[----:B------:R-:W-:Y:S02]  /*13160*/  ISETP.GT.AND P4, PT, R155, 0x1, P3 ;  /* 0x000000019b00780c */ /* 0x000fe40001f84270 */
[C---:B------:R-:W-:Y:S02]  /*13170*/  ISETP.LT.OR P5, PT, R156.reuse, 0x1, P5 ;  /* 0x000000019c00780c */ /* 0x040fe40002fa1670 */
[----:B------:R-:W-:-:S02]  /*13180*/  ISETP.LT.OR P4, PT, R156, 0x2, P4 ;  /* 0x000000029c00780c */ /* 0x000fc40002781670 */
[----:B------:R-:W-:Y:S02]  /*13190*/  FSEL R24, R24, -INF , !P5 ;  /* 0xff80000018187808 */ /* 0x000fe40006800000 */
[----:B------:R-:W-:Y:S02]  /*131a0*/  FSEL R25, R25, -INF , !P4 ;  /* 0xff80000019197808 */ /* 0x000fe40006000000 */
[C---:B------:R-:W-:Y:S02]  /*131b0*/  ISETP.GT.AND P5, PT, R155.reuse, 0x8, P3 ;  /* 0x000000089b00780c */ /* 0x040fe40001fa4270 */
[----:B------:R-:W-:Y:S02]  /*131c0*/  ISETP.GT.AND P4, PT, R155, 0x9, P3 ;  /* 0x000000099b00780c */ /* 0x000fe40001f84270 */
[C---:B------:R-:W-:Y:S02]  /*131d0*/  ISETP.LT.OR P5, PT, R156.reuse, 0x9, P5 ;  /* 0x000000099c00780c */ /* 0x040fe40002fa1670 */
[----:B------:R-:W-:-:S02]  /*131e0*/  ISETP.LT.OR P4, PT, R156, 0xa, P4 ;  /* 0x0000000a9c00780c */ /* 0x000fc40002781670 */
[----:B------:R-:W-:Y:S01]  /*131f0*/  FSEL R28, R28, -INF , !P5 ;  /* 0xff8000001c1c7808 */ /* 0x000fe20006800000 */
[--C-:B0-----:R-:W-:Y:S01]  /*13200*/  IMAD.IADD R158, R158, 0x1, R159.reuse ;  /* 0x000000019e9e7824 */ /* 0x101fe200078e029f */
[----:B------:R-:W-:Y:S01]  /*13210*/  FSEL R29, R29, -INF , !P4 ;  /* 0xff8000001d1d7808 */ /* 0x000fe20006000000 */
[----:B------:R-:W-:Y:S01]  /*13220*/  IMAD.IADD R157, R157, 0x1, R159 ;  /* 0x000000019d9d7824 */ /* 0x000fe200078e029f */
[C---:B------:R-:W-:Y:S02]  /*13230*/  ISETP.GT.AND P5, PT, R155.reuse, 0x10, P3 ;  /* 0x000000109b00780c */ /* 0x040fe40001fa4270 */
        /* <DEDUP_REMOVED lines=82> */
[----:B------:R-:W-:Y:S01]  /*13760*/  FSEL R85, R85, -INF , !P4 ;  /* 0xff80000055557808 */ /* 0x000fe20006000000 */
[----:B------:R-:W-:Y:S08]  /*13770*/  @!P2 BRA `(.L_x_8358) ;  /* 0x000000000058a947 */ /* 0x000ff00003800000 */
        /* <DEDUP_REMOVED lines=12> */
.L_x_8360:
[----:B------:R-:W-:-:S05]  /*13840*/  IMAD.U32 R155, RZ, RZ, UR41 ;  /* 0x00000029ff9b7e24 */ /* 0x000fca000f8e00ff */
[----:B------:R-:W-:-:S13]  /*13850*/  ISETP.NE.AND P4, PT, R155, 0x1, PT ;  /* 0x000000019b00780c */ /* 0x000fda0003f85270 */
[----:B------:R-:W0:Y:S02]  /*13860*/  @P4 LDC.64 R32, c[0x0][0x9e8] ;  /* 0x00027a00ff204b82 */ /* 0x000e240000000a00 */
[----:B0-----:R-:W-:-:S05]  /*13870*/  @P4 IMAD.HI.U32 R32, R159, R32, RZ ;  /* 0x000000209f204227 */ /* 0x001fca00078e00ff */
[----:B------:R-:W-:-:S07]  /*13880*/  @P4 SHF.R.U32.HI R159, RZ, R33, R32 ;  /* 0x00000021ff9f4219 */ /* 0x000fce0000011620 */
.L_x_8361:
[----:B------:R-:W-:Y:S05]  /*13890*/  BSYNC B0 ;  /* 0x0000000000007941 */ /* 0x000fea0003800000 */
.L_x_8359:
[----:B------:R-:W-:-:S04]  /*138a0*/  IMAD R154, R159, R155, -R154 ;  /* 0x0000009b9f9a7224 */ /* 0x000fc800078e0a9a */
[----:B------:R-:W-:-:S05]  /*138b0*/  IMAD.IADD R154, R154, 0x1, -R189 ;  /* 0x000000019a9a7824 */ /* 0x000fca00078e0abd */
[----:B------:R-:W-:Y:S02]  /*138c0*/  VIADDMNMX R158, R154, R155, R158, PT ;  /* 0x0000009b9a9e7246 */ /* 0x000fe4000380019e */
[----:B------:R-:W-:-:S07]  /*138d0*/  VIMNMX R157, R157, R154, !PT ;  /* 0x0000009a9d9d7248 */ /* 0x000fce0007fe0100 */
.L_x_8358:
        /* <DEDUP_REMOVED lines=8> */
[C---:B------:R-:W-:Y:S02]  /*13960*/  ISETP.GT.AND P5, PT, R157.reuse, 0x10, P3 ;  /* 0x000000109d00780c */ /* 0x040fe40001fa4270 */
        /* <DEDUP_REMOVED lines=38> */
[----:B------:R-:W-:Y:S02]  /*13bd0*/  ISETP.LT.OR P5, PT, R158, 0x29, P5 ;  /* 0x000000299e00780c */ /* 0x000fe40002fa1670 */
[----:B------:R-:W-:-:S02]  /*13be0*/  FMNMX.FTZ R33, R69, R32, !PT ;  /* 0x0000002045217209 */ /* 0x000fc40007810000 */
[----:B------:R-:W-:Y:S02]  /*13bf0*/  ISETP.LT.OR P4, PT, R158, 0x1a, P4 ;  /* 0x0000001a9e00780c */ /* 0x000fe40002781670 */
[----:B------:R-:W-:Y:S02]  /*13c00*/  FSEL R46, R46, -INF , !P5 ;  /* 0xff8000002e2e7808 */ /* 0x000fe40006800000 */
[----:B------:R-:W-:Y:S02]  /*13c10*/  FMNMX.FTZ R32, R72, R33, !PT ;  /* 0x0000002148207209 */ /* 0x000fe40007810000 */
[----:B------:R-:W-:Y:S02]  /*13c20*/  ISETP.GT.AND P5, PT, R157, 0x30, P3 ;  /* 0x000000309d00780c */ /* 0x000fe40001fa4270 */
[----:B------:R-:W-:Y:S02]  /*13c30*/  FSEL R39, R39, -INF , !P4 ;  /* 0xff80000027277808 */ /* 0x000fe40006000000 */
[----:B------:R-:W-:-:S02]  /*13c40*/  ISETP.GT.AND P4, PT, R157, 0x21, P3 ;  /* 0x000000219d00780c */ /* 0x000fc40001f84270 */
[----:B------:R-:W-:Y:S02]  /*13c50*/  FMNMX.FTZ R33, R73, R32, !PT ;  /* 0x0000002049217209 */ /* 0x000fe40007810000 */
[C---:B------:R-:W-:Y:S02]  /*13c60*/  ISETP.LT.OR P5, PT, R158.reuse, 0x31, P5 ;  /* 0x000000319e00780c */ /* 0x040fe40002fa1670 */
[----:B------:R-:W-:Y:S02]  /*13c70*/  ISETP.LT.OR P4, PT, R158, 0x22, P4 ;  /* 0x000000229e00780c */ /* 0x000fe40002781670 */
[----:B------:R-:W-:Y:S02]  /*13c80*/  FMNMX.FTZ R32, R76, R33, !PT ;  /* 0x000000214c207209 */ /* 0x000fe40007810000 */
[----:B------:R-:W-:Y:S02]  /*13c90*/  FSEL R50, R50, -INF , !P5 ;  /* 0xff80000032327808 */ /* 0x000fe40006800000 */
[----:B------:R-:W-:-:S02]  /*13ca0*/  ISETP.GT.AND P5, PT, R157, 0x38, P3 ;  /* 0x000000389d00780c */ /* 0x000fc40001fa4270 */
[----:B------:R-:W-:Y:S02]  /*13cb0*/  FSEL R43, R43, -INF , !P4 ;  /* 0xff8000002b2b7808 */ /* 0x000fe40006000000 */
[----:B------:R-:W-:Y:S02]  /*13cc0*/  ISETP.GT.AND P4, PT, R157, 0x29, P3 ;  /* 0x000000299d00780c */ /* 0x000fe40001f84270 */
[----:B------:R-:W-:Y:S02]  /*13cd0*/  FMNMX.FTZ R33, R77, R32, !PT ;  /* 0x000000204d217209 */ /* 0x000fe40007810000 */
[C---:B------:R-:W-:Y:S02]  /*13ce0*/  ISETP.LT.OR P5, PT, R158.reuse, 0x39, P5 ;  /* 0x000000399e00780c */ /* 0x040fe40002fa1670 */
[----:B------:R-:W-:Y:S02]  /*13cf0*/  ISETP.LT.OR P4, PT, R158, 0x2a, P4 ;  /* 0x0000002a9e00780c */ /* 0x000fe40002781670 */
[----:B------:R-:W-:-:S02]  /*13d00*/  FMNMX.FTZ R32, R80, R33, !PT ;  /* 0x0000002150207209 */ /* 0x000fc40007810000 */
[----:B------:R-:W-:Y:S02]  /*13d10*/  FSEL R54, R54, -INF , !P5 ;  /* 0xff80000036367808 */ /* 0x000fe40006800000 */
[----:B------:R-:W-:Y:S02]  /*13d20*/  ISETP.GT.AND P5, PT, R157, 0x40, P3 ;  /* 0x000000409d00780c */ /* 0x000fe40001fa4270 */
[----:B------:R-:W-:Y:S02]  /*13d30*/  FSEL R47, R47, -INF , !P4 ;  /* 0xff8000002f2f7808 */ /* 0x000fe40006000000 */
[----:B------:R-:W-:Y:S02]  /*13d40*/  FMNMX.FTZ R33, R81, R32, !PT ;  /* 0x0000002051217209 */ /* 0x000fe40007810000 */
[----:B------:R-:W-:Y:S02]  /*13d50*/  ISETP.GT.AND P4, PT, R157, 0x31, P3 ;  /* 0x000000319d00780c */ /* 0x000fe40001f84270 */
[----:B------:R-:W-:-:S02]  /*13d60*/  ISETP.LT.OR P5, PT, R158, 0x41, P5 ;  /* 0x000000419e00780c */ /* 0x000fc40002fa1670 */
[----:B------:R-:W-:Y:S02]  /*13d70*/  FMNMX.FTZ R32, R84, R33, !PT ;  /* 0x0000002154207209 */ /* 0x000fe40007810000 */
[----:B------:R-:W-:Y:S02]  /*13d80*/  ISETP.LT.OR P4, PT, R158, 0x32, P4 ;  /* 0x000000329e00780c */ /* 0x000fe40002781670 */
[----:B------:R-:W-:Y:S02]  /*13d90*/  FSEL R58, R58, -INF , !P5 ;  /* 0xff8000003a3a7808 */ /* 0x000fe40006800000 */
[----:B------:R-:W-:Y:S02]  /*13da0*/  ISETP.GT.AND P5, PT, R157, 0x48, P3 ;  /* 0x000000489d00780c */ /* 0x000fe40001fa4270 */
[----:B------:R-:W-:Y:S02]  /*13db0*/  FMNMX.FTZ R33, R85, R32, !PT ;  /* 0x0000002055217209 */ /* 0x000fe40007810000 */
[----:B------:R-:W-:-:S02]  /*13dc0*/  FSEL R51, R51, -INF , !P4 ;  /* 0xff80000033337808 */ /* 0x000fc40006000000 */
[C---:B------:R-:W-:Y:S01]  /*13dd0*/  ISETP.GT.AND P4, PT, R157.reuse, 0x39, P3 ;  /* 0x000000399d00780c */ /* 0x040fe20001f84270 */
[----:B------:R-:W0:Y:S01]  /*13de0*/  SHFL.BFLY PT, R32, R33, 0x2, 0x1f ;  /* 0x0c401f0021207f89 */ /* 0x000e2200000e0000 */
[C---:B------:R-:W-:Y:S02]  /*13df0*/  ISETP.LT.OR P5, PT, R158.reuse, 0x49, P5 ;  /* 0x000000499e00780c */ /* 0x040fe40002fa1670 */
[----:B------:R-:W-:Y:S02]  /*13e00*/  ISETP.LT.OR P4, PT, R158, 0x3a, P4 ;  /* 0x0000003a9e00780c */ /* 0x000fe40002781670 */
[----:B------:R-:W-:Y:S02]  /*13e10*/  FSEL R62, R62, -INF , !P5 ;  /* 0xff8000003e3e7808 */ /* 0x000fe40006800000 */
[----:B------:R-:W-:Y:S02]  /*13e20*/  ISETP.GT.AND P5, PT, R157, 0x50, P3 ;  /* 0x000000509d00780c */ /* 0x000fe40001fa4270 */
[----:B------:R-:W-:-:S02]  /*13e30*/  FSEL R55, R55, -INF , !P4 ;  /* 0xff80000037377808 */ /* 0x000fc40006000000 */
[C---:B------:R-:W-:Y:S02]  /*13e40*/  ISETP.GT.AND P4, PT, R157.reuse, 0x41, P3 ;  /* 0x000000419d00780c */ /* 0x040fe40001f84270 */
        /* <DEDUP_REMOVED lines=11> */
[----:B------:R-:W-:Y:S02]  /*13f00*/  ISETP.GT.AND P4, PT, R157, 0x51, P3 ;  /* 0x000000519d00780c */ /* 0x000fe40001f84270 */
[----:B0-----:R-:W-:Y:S02]  /*13f10*/  FMNMX.FTZ R154, R33, R32, !PT ;  /* 0x00000020219a7209 */ /* 0x001fe40007810000 */
[C---:B------:R-:W-:Y:S02]  /*13f20*/  ISETP.LT.OR P5, PT, R158.reuse, 0x61, P5 ;  /* 0x000000619e00780c */ /* 0x040fe40002fa1670 */
[----:B------:R-:W-:Y:S01]  /*13f30*/  ISETP.LT.OR P4, PT, R158, 0x52, P4 ;  /* 0x000000529e00780c */ /* 0x000fe20002781670 */
[----:B------:R-:W0:Y:S01]  /*13f40*/  SHFL.BFLY PT, R155, R154, 0x1, 0x1f ;  /* 0x0c201f009a9b7f89 */ /* 0x000e2200000e0000 */
[----:B------:R-:W-:Y:S02]  /*13f50*/  FSEL R74, R74, -INF , !P5 ;  /* 0xff8000004a4a7808 */ /* 0x000fe40006800000 */
[----:B------:R-:W-:-:S02]  /*13f60*/  ISETP.GT.AND P5, PT, R157, 0x68, P3 ;  /* 0x000000689d00780c */ /* 0x000fc40001fa4270 */
[----:B------:R-:W-:Y:S02]  /*13f70*/  FSEL R67, R67, -INF , !P4 ;  /* 0xff80000043437808 */ /* 0x000fe40006000000 */
[C---:B------:R-:W-:Y:S02]  /*13f80*/  ISETP.GT.AND P4, PT, R157.reuse, 0x59, P3 ;  /* 0x000000599d00780c */ /* 0x040fe40001f84270 */
[C---:B------:R-:W-:Y:S02]  /*13f90*/  ISETP.LT.OR P5, PT, R158.reuse, 0x69, P5 ;  /* 0x000000699e00780c */ /* 0x040fe40002fa1670 */
[----:B------:R-:W-:Y:S02]  /*13fa0*/  ISETP.LT.OR P4, PT, R158, 0x5a, P4 ;  /* 0x0000005a9e00780c */ /* 0x000fe40002781670 */
        /* <DEDUP_REMOVED lines=9> */
[----:B------:R-:W-:Y:S02]  /*14040*/  ISETP.GT.AND P4, PT, R157, 0x69, P3 ;  /* 0x000000699d00780c */ /* 0x000fe40001f84270 */
[----:B------:R-:W-:Y:S02]  /*14050*/  ISETP.LT.OR P5, PT, R158, 0x72, P5 ;  /* 0x000000729e00780c */ /* 0x000fe40002fa1670 */
[----:B0-----:R-:W-:Y:S02]  /*14060*/  FMNMX.FTZ R32, R154, R155, !PT ;  /* 0x0000009b9a207209 */ /* 0x001fe40007810000 */
[----:B------:R-:W-:Y:S02]  /*14070*/  ISETP.LT.OR P4, PT, R158, 0x6a, P4 ;  /* 0x0000006a9e00780c */ /* 0x000fe40002781670 */
[----:B------:R-:W-:Y:S01]  /*14080*/  FSEL R83, R83, -INF , !P5 ;  /* 0xff80000053537808 */ /* 0x000fe20006800000 */
[----:B------:R-:W-:Y:S01]  /*14090*/  FMUL.FTZ R33, R32, UR51 ;  /* 0x0000003320217c20 */ /* 0x000fe20008410000 */
[----:B------:R-:W-:-:S02]  /*140a0*/  ISETP.GT.AND P5, PT, R157, RZ, P3 ;  /* 0x000000ff9d00720c */ /* 0x000fc40001fa4270 */
[----:B------:R-:W-:Y:S02]  /*140b0*/  FSEL R79, R79, -INF , !P4 ;  /* 0xff8000004f4f7808 */ /* 0x000fe40006000000 */
[----:B------:R-:W-:Y:S02]  /*140c0*/  FSETP.NEU.FTZ.AND P4, PT, R32, -INF , PT ;  /* 0xff8000002000780b */ /* 0x000fe40003f9d000 */
[----:B------:R-:W-:Y:S02]  /*140d0*/  ISETP.LT.OR P5, PT, R158, 0x1, P5 ;  /* 0x000000019e00780c */ /* 0x000fe40002fa1670 */
[----:B------:R-:W-:Y:S02]  /*140e0*/  FSEL R33, R33, RZ, P4 ;  /* 0x000000ff21217208 */ /* 0x000fe40002000000 */
[----:B------:R-:W-:Y:S02]  /*140f0*/  FSEL R26, R26, -INF , !P5 ;  /* 0xff8000001a1a7808 */ /* 0x000fe40006800000 */
[----:B------:R-:W-:Y:S01]  /*14100*/  ISETP.GT.AND P5, PT, R157, 0x78, P3 ;  /* 0x000000789d00780c */ /* 0x000fe20001fa4270 */
        /* <DEDUP_REMOVED lines=62> */
[----:B------:R0:W-:Y:S01]  /*144f0*/  MUFU.EX2 R29, R53 ;  /* 0x00000035001d7308 */ /* 0x0001e20000000800 */
[----:B------:R-:W-:-:S04]  /*14500*/  FMNMX.FTZ R41, R71, R28, !PT ;  /* 0x0000001c47297209 */ /* 0x000fc80007810000 */
[----:B------:R-:W-:-:S03]  /*14510*/  FMNMX.FTZ R28, R74, R41, !PT ;  /* 0x000000294a1c7209 */ /* 0x000fc60007810000 */
[----:B------:R-:W-:Y:S01]  /*14520*/  MUFU.EX2 R178, R178 ;  /* 0x000000b200b27308 */ /* 0x000fe20000000800 */
[----:B------:R-:W-:Y:S01]  /*14530*/  FMNMX.FTZ R41, R75, R28, !PT ;  /* 0x0000001c4b297209 */ /* 0x000fe20007810000 */
[--C-:B------:R-:W-:Y:S01]  /*14540*/  FFMA.FTZ R28, R57, UR51, -R33.reuse ;  /* 0x00000033391c7c23 */ /* 0x100fe20008010821 */
[----:B0-----:R-:W-:Y:S02]  /*14550*/  FFMA.FTZ R53, R61, UR51, -R33 ;  /* 0x000000333d357c23 */ /* 0x001fe40008010821 */
        /* <DEDUP_REMOVED lines=13> */
[----:B0-----:R-:W-:Y:S01]  /*14630*/  FMNMX.FTZ R56, R41, R44, !PT ;  /* 0x0000002c29387209 */ /* 0x001fe20007810000 */
[--C-:B------:R-:W-:Y:S01]  /*14640*/  FFMA.FTZ R41, R80, UR51, -R33.reuse ;  /* 0x0000003350297c23 */ /* 0x100fe20008010821 */
[----:B------:R-:W-:-:S05]  /*14650*/  FFMA.FTZ R44, R81, UR51, -R33 ;  /* 0x00000033512c7c23 */ /* 0x000fca0008010821 */
        /* <DEDUP_REMOVED lines=8> */
[----:B------:R-:W-:Y:S02]  /*146e0*/  FMUL.FTZ R57, R33, UR51 ;  /* 0x0000003321397c20 */ /* 0x000fe40008410000 */
[----:B------:R-:W-:Y:S01]  /*146f0*/  MUFU.EX2 R166, R166 ;  /* 0x000000a600a67308 */ /* 0x000fe20000000800 */
[----:B------:R-:W-:Y:S02]  /*14700*/  FADD.FTZ R3, -R56, R3 ;  /* 0x0000000338037221 */ /* 0x000fe40000010100 */
[----:B------:R-:W-:Y:S02]  /*14710*/  FSEL R57, R57, RZ, P3 ;  /* 0x000000ff39397208 */ /* 0x000fe40001800000 */
[----:B------:R-:W-:-:S03]  /*14720*/  FMUL.FTZ R3, R3, UR51 ;  /* 0x0000003303037c20 */ /* 0x000fc60008410000 */
[----:B------:R-:W-:Y:S01]  /*14730*/  MUFU.EX2 R53, R53 ;  /* 0x0000003500357308 */ /* 0x000fe20000000800 */
[--C-:B------:R-:W-:Y:S01]  /*14740*/  FFMA.FTZ R177, R34, UR51, -R57.reuse ;  /* 0x0000003322b17c23 */ /* 0x100fe20008010839 */
[--C-:B------:R-:W-:Y:S01]  /*14750*/  FFMA.FTZ R34, R35, UR51, -R57.reuse ;  /* 0x0000003323227c23 */ /* 0x100fe20008010839 */
[----:B------:R-:W-:Y:S01]  /*14760*/  FSEL R35, R33, RZ, P3 ;  /* 0x000000ff21237208 */ /* 0x000fe20001800000 */
[--C-:B------:R-:W-:Y:S01]  /*14770*/  FFMA.FTZ R181, R26, UR51, -R57.reuse ;  /* 0x000000331ab57c23 */ /* 0x100fe20008010839 */
[--C-:B------:R-:W-:Y:S01]  /*14780*/  FFMA.FTZ R61, R27, UR51, -R57.reuse ;  /* 0x000000331b3d7c23 */ /* 0x100fe20008010839 */
[--C-:B------:R-:W-:Y:S01]  /*14790*/  FFMA.FTZ R183, R30, UR51, -R57.reuse ;  /* 0x000000331eb77c23 */ /* 0x100fe20008010839 */
[--C-:B------:R-:W-:Y:S01]  /*147a0*/  FFMA.FTZ R60, R31, UR51, -R57.reuse ;  /* 0x000000331f3c7c23 */ /* 0x100fe20008010839 */
[----:B------:R-:W-:Y:S01]  /*147b0*/  FADD.FTZ R0, -R35, R0 ;  /* 0x0000000023007221 */ /* 0x000fe20000010100 */
[----:B------:R-:W0:Y:S01]  /*147c0*/  MUFU.EX2 R3, R3 ;  /* 0x0000000300037308 */ /* 0x000e220000000800 */
[--C-:B------:R-:W-:Y:S01]  /*147d0*/  FFMA.FTZ R35, R55, UR51, -R57.reuse ;  /* 0x0000003337237c23 */ /* 0x100fe20008010839 */
[--C-:B------:R-:W-:Y:S01]  /*147e0*/  FFMA.FTZ R179, R38, UR51, -R57.reuse ;  /* 0x0000003326b37c23 */ /* 0x100fe20008010839 */
[----:B------:R-:W-:Y:S01]  /*147f0*/  FMUL.FTZ R0, R0, UR51 ;  /* 0x0000003300007c20 */ /* 0x000fe20008410000 */
        /* <DEDUP_REMOVED lines=24> */
[--C-:B------:R-:W-:Y:S01]  /*14980*/  FFMA.FTZ R159, R78, UR51, -R57.reuse ;  /* 0x000000334e9f7c23 */ /* 0x100fe20008010839 */
[----:B------:R-:W-:Y:S01]  /*14990*/  FADD.FTZ R55, R25, R58 ;  /* 0x0000003a19377221 */ /* 0x000fe20000010000 */
[--C-:B------:R-:W-:Y:S01]  /*149a0*/  FFMA.FTZ R43, R79, UR51, -R57.reuse ;  /* 0x000000334f2b7c23 */ /* 0x100fe20008010839 */
[----:B------:R-:W-:Y:S01]  /*149b0*/  FFMA.FTZ R39, R82, UR51, -R57 ;  /* 0x0000003352277c23 */ /* 0x000fe20008010839 */
[----:B------:R-:W2:Y:S01]  /*149c0*/  MUFU.EX2 R183, R183 ;  /* 0x000000b700b77308 */ /* 0x000ea20000000800 */
[----:B-1----:R-:W-:Y:S01]  /*149d0*/  FFMA.FTZ R8, R0, R5, R181 ;  /* 0x0000000500087223 */ /* 0x002fe200000100b5 */
[----:B------:R-:W-:Y:S01]  /*149e0*/  FADD.FTZ R58, R176, R55 ;  /* 0x00000037b03a7221 */ /* 0x000fe20000010000 */
[--C-:B------:R-:W-:Y:S01]  /*149f0*/  FFMA.FTZ R42, R83, UR51, -R57.reuse ;  /* 0x00000033532a7c23 */ /* 0x100fe20008010839 */
[--C-:B------:R-:W-:Y:S01]  /*14a00*/  FFMA.FTZ R155, R86, UR51, -R57.reuse ;  /* 0x00000033569b7c23 */ /* 0x100fe20008010839 */
[----:B------:R-:W-:Y:S01]  /*14a10*/  FFMA.FTZ R38, R87, UR51, -R57 ;  /* 0x0000003357267c23 */ /* 0x000fe20008010839 */
[----:B------:R-:W-:-:S02]  /*14a20*/  FADD.FTZ R55, R153, R58 ;  /* 0x0000003a99377221 */ /* 0x000fc40000010000 */
        /* <DEDUP_REMOVED lines=100> */
.L_x_8362:
[----:B------:R-:W-:Y:S01]  /*15070*/  IMAD R55, R184, 0x8, R18 ;  /* 0x00000008b8377824 */ /* 0x000fe200078e0212 */
[----:B------:R-:W-:Y:S01]  /*15080*/  ISETP.GT.AND P3, PT, R4, R215, PT ;  /* 0x000000d70400720c */ /* 0x000fe20003f64270 */
[----:B------:R-:W-:Y:S01]  /*15090*/  IMAD.U32 R58, RZ, RZ, UR38 ;  /* 0x00000026ff3a7e24 */ /* 0x000fe2000f8e00ff */
[----:B------:R-:W-:Y:S01]  /*150a0*/  F2FP.BF16.F32.PACK_AB R176, R153, R176 ;  /* 0x000000b099b0723e */ /* 0x000fe200000010ff */
[----:B------:R-:W-:Y:S01]  /*150b0*/  VIADD R55, R55, 0x28860 ;  /* 0x0002886037377836 */ /* 0x000fe20000000000 */
[----:B------:R-:W-:Y:S01]  /*150c0*/  F2FP.BF16.F32.PACK_AB R178, R152, R178 ;  /* 0x000000b298b2723e */ /* 0x000fe200000010ff */
[-C--:B------:R-:W-:Y:S01]  /*150d0*/  FMUL.FTZ R88, R88, R3.reuse ;  /* 0x0000000358587220 */ /* 0x080fe20000410000 */
        /* <DEDUP_REMOVED lines=100> */
[----:B0-----:R-:W-:Y:S06]  /*15720*/  @P3 BRA `(.L_x_8363) ;  /* 0xffffffcc00283947 */ /* 0x001fec000383ffff */
[----:B------:R-:W-:Y:S02]  /*15730*/  IMAD.MOV.U32 R0, RZ, RZ, R33 ;  /* 0x000000ffff007224 */ /* 0x000fe400078e0021 */
[----:B------:R-:W-:Y:S02]  /*15740*/  IMAD.MOV.U32 R3, RZ, RZ, R32 ;  /* 0x000000ffff037224 */ /* 0x000fe400078e0020 */
[----:B------:R-:W-:Y:S02]  /*15750*/  IMAD.MOV.U32 R184, RZ, RZ, R216 ;  /* 0x000000ffffb87224 */ /* 0x000fe400078e00d8 */
[----:B------:R-:W-:-:S07]  /*15760*/  IMAD.MOV.U32 R187, RZ, RZ, R217 ;  /* 0x000000ffffbb7224 */ /* 0x000fce00078e00d9 */
.L_x_8343:
[----:B------:R-:W0:Y:S01]  /*15770*/  LDC R24, c[0x0][0x448] ;  /* 0x00011200ff187b82 */ /* 0x000e220000000800 */
[----:B------:R-:W-:-:S07]  /*15780*/  IADD3 R27, R198, 0x1, -R196 ;  /* 0x00000001c61b7810 */ /* 0x000fce0007ffe8c4 */
[----:B------:R-:W1:Y:S01]  /*15790*/  LDC R28, c[0x0][0x9e4] ;  /* 0x00027900ff1c7b82 */ /* 0x000e620000000800 */
[----:B0-----:R-:W-:Y:S01]  /*157a0*/  ISETP.NE.AND P4, PT, R24, 0x1, PT ;  /* 0x000000011800780c */ /* 0x001fe20003f85270 */
[----:B------:R-:W-:Y:S01]  /*157b0*/  VIADD R24, R200, 0x7f ;  /* 0x0000007fc8187836 */ /* 0x000fe20000000000 */
[----:B-1----:R-:W-:-:S11]  /*157c0*/  ISETP.GE.AND P5, PT, R28, 0x1, PT ;  /* 0x000000011c00780c */ /* 0x002fd60003fa6270 */
[----:B------:R-:W0:Y:S08]  /*157d0*/  @P4 LDC R25, c[0x0][0x44c] ;  /* 0x00011300ff194b82 */ /* 0x000e300000000800 */
[----:B------:R-:W1:Y:S01]  /*157e0*/  @P4 LDC R26, c[0x0][0x450] ;  /* 0x00011400ff1a4b82 */ /* 0x000e620000000800 */
[----:B0-----:R-:W-:-:S05]  /*157f0*/  @P4 IMAD.HI.U32 R25, R24, R25, RZ ;  /* 0x0000001918194227 */ /* 0x001fca00078e00ff */
[----:B-1----:R-:W-:-:S05]  /*15800*/  @P4 SHF.R.U32.HI R24, RZ, R26, R25 ;  /* 0x0000001aff184219 */ /* 0x002fca0000011619 */
[----:B------:R-:W-:-:S04]  /*15810*/  IMAD.IADD R24, R27, 0x1, R24 ;  /* 0x000000011b187824 */ /* 0x000fc800078e0218 */
[----:B------:R-:W-:Y:S01]  /*15820*/  VIADD R26, R24, -UR50 ;  /* 0x80000032181a7c36 */ /* 0x000fe20008000000 */
        /* <DEDUP_REMOVED lines=12> */
.L_x_8366:
[----:B------:R-:W-:-:S13]  /*158f0*/  ISETP.NE.AND P1, PT, R28, 0x1, PT ;  /* 0x000000011c00780c */ /* 0x000fda0003f25270 */
[----:B------:R-:W0:Y:S02]  /*15900*/  @P1 LDC.64 R24, c[0x0][0x9e8] ;  /* 0x00027a00ff181b82 */ /* 0x000e240000000a00 */
[----:B0-----:R-:W-:-:S05]  /*15910*/  @P1 IMAD.HI.U32 R24, R27, R24, RZ ;  /* 0x000000181b181227 */ /* 0x001fca00078e00ff */
[----:B------:R-:W-:-:S07]  /*15920*/  @P1 SHF.R.U32.HI R27, RZ, R25, R24 ;  /* 0x00000019ff1b1219 */ /* 0x000fce0000011618 */
.L_x_8367:
[----:B------:R-:W-:Y:S05]  /*15930*/  BSYNC B0 ;  /* 0x0000000000007941 */ /* 0x000fea0003800000 */
.L_x_8365:
[----:B------:R-:W-:-:S05]  /*15940*/  IMAD R27, R27, R28, RZ ;  /* 0x0000001c1b1b7224 */ /* 0x000fca00078e02ff */
[----:B------:R-:W-:-:S07]  /*15950*/  VIMNMX R26, R26, R27, !PT ;  /* 0x0000001b1a1a7248 */ /* 0x000fce0007fe0100 */
.L_x_8364:
[----:B------:R-:W-:-:S05]  /*15960*/  VIADD R26, R26, 0x7f ;  /* 0x0000007f1a1a7836 */ /* 0x000fca0000000000 */
[----:B------:R-:W-:-:S04]  /*15970*/  SHF.R.S32.HI R25, RZ, 0x1f, R26 ;  /* 0x0000001fff197819 */ /* 0x000fc8000001141a */
[----:B------:R-:W-:-:S04]  /*15980*/  LEA.HI R25, R25, R26, RZ, 0x7 ;  /* 0x0000001a19197211 */ /* 0x000fc800078f38ff */
[----:B------:R-:W-:-:S04]  /*15990*/  SHF.R.S32.HI R25, RZ, 0x7, R25 ;  /* 0x00000007ff197819 */ /* 0x000fc80000011419 */
[----:B------:R-:W-:-:S04]  /*159a0*/  VIMNMX R215, R208, R25, !PT ;  /* 0x00000019d0d77248 */ /* 0x000fc80007fe0100 */
[----:B------:R-:W-:-:S13]  /*159b0*/  ISETP.GE.AND P1, PT, R4, R215, PT ;  /* 0x000000d70400720c */ /* 0x000fda0003f26270 */
[----:B------:R-:W-:Y:S05]  /*159c0*/  @!P1 BRA `(.L_x_8368) ;  /* 0x0000002000dc9947 */ /* 0x000fea0003800000 */
[----:B------:R-:W-:Y:S02]  /*159d0*/  IMAD.MOV.U32 R216, RZ, RZ, R0 ;  /* 0x000000ffffd87224 */ /* 0x000fe400078e0000 */
[----:B------:R-:W-:Y:S02]  /*159e0*/  IMAD.MOV.U32 R217, RZ, RZ, R3 ;  /* 0x000000ffffd97224 */ /* 0x000fe400078e0003 */
[----:B------:R-:W-:Y:S02]  /*159f0*/  IMAD.MOV.U32 R206, RZ, RZ, R187 ;  /* 0x000000ffffce7224 */ /* 0x000fe400078e00bb */
[----:B------:R-:W-:-:S07]  /*15a00*/  IMAD.MOV.U32 R218, RZ, RZ, R184 ;  /* 0x000000ffffda7224 */ /* 0x000fce00078e00b8 */
.L_x_8380:
        /* <DEDUP_REMOVED lines=8> */
.L_x_8370:
        /* <DEDUP_REMOVED lines=8> */
.L_x_8371:
[----:B------:R-:W-:Y:S04]  /*15b10*/  BSSY B0, `(.L_x_8369) ;  /* 0x0000004000007945 */ /* 0x000fe80003800000 */
[----:B-1----:R-:W-:Y:S05]  /*15b20*/  @P2 BRA `(.L_x_8372) ;  /* 0x0000000000082947 */ /* 0x002fea0003800000 */
[----:B------:R-:W1:Y:S02]  /*15b30*/  SYNCS.PHASECHK.TRANS64.TRYWAIT P2, [R3+URZ+0x28830], R0 ;  /* 0x02883000030075a7 */ /* 0x000e64000804017f */
[----:B-1----:R-:W-:Y:S05]  /*15b40*/  @!P2 BRA `(.L_x_8373) ;  /* 0x000001340050a947 */ /* 0x002fea0003800000 */
.L_x_8372:
[----:B------:R-:W-:Y:S05]  /*15b50*/  BSYNC B0 ;  /* 0x0000000000007941 */ /* 0x000fea0003800000 */
.L_x_8369:
[----:B01----:R-:W0:Y:S01]  /*15b60*/  S2R R0, SR_TID.X ;  /* 0x0000000000007919 */ /* 0x003e220000002100 */
[----:B------:R-:W-:Y:S01]  /*15b70*/  VIADD R184, R218, 0x1 ;  /* 0x00000001dab87836 */ /* 0x000fe20000000000 */
[----:B------:R-:W-:Y:S05]  /*15b80*/  WARPSYNC.ALL ;  /* 0x0000000000007948 */ /* 0x000fea0003800000 */
[----:B------:R-:W-:Y:S01]  /*15b90*/  ISETP.NE.AND P2, PT, R184, 0x2, PT ;  /* 0x00000002b800780c */ /* 0x000fe20003f45270 */
[----:B------:R-:W-:Y:S01]  /*15ba0*/  IMAD.MOV.U32 R25, RZ, RZ, 0x40000040 ;  /* 0x40000040ff197424 */ /* 0x000fe200078e00ff */
[----:B------:R-:W-:Y:S01]  /*15bb0*/  R2UR UR8, R6 ;  /* 0x00000000060872ca */ /* 0x000fe200000e0000 */
[----:B------:R-:W-:Y:S01]  /*15bc0*/  IMAD.MOV.U32 R29, RZ, RZ, 0x40000040 ;  /* 0x40000040ff1d7424 */ /* 0x000fe200078e00ff */
[----:B------:R-:W-:Y:S01]  /*15bd0*/  SEL R184, R184, RZ, P2 ;  /* 0x000000ffb8b87207 */ /* 0x000fe20001000000 */
[----:B------:R-:W-:Y:S01]  /*15be0*/  IMAD.MOV.U32 R27, RZ, RZ, 0x40000040 ;  /* 0x40000040ff1b7424 */ /* 0x000fe200078e00ff */
[----:B------:R-:W-:Y:S01]  /*15bf0*/  R2UR UR11, R25 ;  /* 0x00000000190b72ca */ /* 0x000fe200000e0000 */
[----:B------:R-:W-:Y:S01]  /*15c00*/  IMAD.MOV.U32 R31, RZ, RZ, 0x40000040 ;  /* 0x40000040ff1f7424 */ /* 0x000fe200078e00ff */
[----:B------:R-:W-:Y:S01]  /*15c10*/  R2UR UR9, R7 ;  /* 0x00000000070972ca */ /* 0x000fe200000e0000 */
[----:B------:R-:W-:Y:S01]  /*15c20*/  IMAD R24, R184, 0x800, R9 ;  /* 0x00000800b8187824 */ /* 0x000fe200078e0209 */
[----:B------:R-:W-:-:S02]  /*15c30*/  R2UR UR15, R29 ;  /* 0x000000001d0f72ca */ /* 0x000fc400000e0000 */
        /* <DEDUP_REMOVED lines=10> */
[----:B------:R-:W-:-:S02]  /*15ce0*/  R2UR UR27, R27 ;  /* 0x000000001b1b72ca */ /* 0x000fc400000e0000 */
[----:B------:R-:W-:Y:S01]  /*15cf0*/  R2UR UR22, R28 ;  /* 0x000000001c1672ca */ /* 0x000fe200000e0000 */
[C---:B------:R-:W-:Y:S01]  /*15d00*/  VIADD R28, R24.reuse, 0x402 ;  /* 0x00000402181c7836 */ /* 0x040fe20000000000 */
[----:B0-----:R-:W-:Y:S01]  /*15d10*/  SHF.R.U32.HI R0, RZ, 0x7, R0 ;  /* 0x00000007ff007819 */ /* 0x001fe20000011600 */
[----:B------:R-:W-:Y:S01]  /*15d20*/  VIADD R24, R24, 0x406 ;  /* 0x0000040618187836 */ /* 0x000fe20000000000 */
[----:B------:R-:W-:Y:S02]  /*15d30*/  R2UR UR26, R26 ;  /* 0x000000001a1a72ca */ /* 0x000fe400000e0000 */
[----:B------:R-:W-:Y:S01]  /*15d40*/  R2UR UR30, R28 ;  /* 0x000000001c1e72ca */ /* 0x000fe200000e0000 */
[----:B------:R-:W-:Y:S01]  /*15d50*/  VIADD R0, R0, 0x8 ;  /* 0x0000000800007836 */ /* 0x000fe20000000000 */
[----:B------:R-:W-:Y:S02]  /*15d60*/  R2UR UR31, R29 ;  /* 0x000000001d1f72ca */ /* 0x000fe400000e0000 */
[----:B------:R-:W-:-:S02]  /*15d70*/  R2UR UR34, R30 ;  /* 0x000000001e2272ca */ /* 0x000fc400000e0000 */
[----:B------:R0:W-:Y:S01]  /*15d80*/  BAR.SYNC.DEFER_BLOCKING R0, 0x100 ;  /* 0x000400000000751d */ /* 0x0001e20000010000 */
        /* <DEDUP_REMOVED lines=16> */
[----:B------:R-:W-:Y:S01]  /*15e90*/  HGMMA.64x128x16.F32.BF16 R24, gdesc[UR8], RZ, !UPT, gsb0 ;  /* 0x01e00000081879f0 */ /* 0x000fe2000c0018ff */
        /* <DEDUP_REMOVED lines=27> */
.L_x_8375:
[----:B------:R-:W-:Y:S01]  /*16050*/  SHF.L.U32 R0, R206, 0x1f, RZ ;  /* 0x0000001fce007819 */ /* 0x000fe200000006ff */
[----:B------:R-:W-:-:S04]  /*16060*/  IMAD R3, R218, 0x8, R18 ;  /* 0x00000008da037824 */ /* 0x000fc800078e0212 */
[----:B------:R0:W1:Y:S01]  /*16070*/  SYNCS.PHASECHK.TRANS64.TRYWAIT P1, [R3+URZ+0x28850], R0 ;  /* 0x02885000030075a7 */ /* 0x000062000802017f */
[----:B------:R-:W-:Y:S05]  /*16080*/  @!P0 BRA `(.L_x_8376) ;  /* 0x0000000000048947 */ /* 0x000fea0003800000 */
[----:B------:R-:W-:Y:S01]  /*16090*/  BPT.TRAP 0x1 ;  /* 0x000000040000795c */ /* 0x000fe20000300000 */
.L_x_8376:
[----:B-1----:R-:W-:Y:S05]  /*160a0*/  @P1 BRA `(.L_x_8374) ;  /* 0x0000000000081947 */ /* 0x002fea0003800000 */
[----:B------:R-:W1:Y:S02]  /*160b0*/  SYNCS.PHASECHK.TRANS64.TRYWAIT P1, [R3+URZ+0x28850], R0 ;  /* 0x02885000030075a7 */ /* 0x000e64000802017f */
[----:B-1----:R-:W-:Y:S05]  /*160c0*/  @!P1 BRA `(.L_x_8377) ;  /* 0x0000013000049947 */ /* 0x002fea0003800000 */
.L_x_8374:
        /* <DEDUP_REMOVED lines=13> */
[----:B0-----:R-:W-:-:S04]  /*161a0*/  SHF.R.U32.HI R3, RZ, 0x7, R3 ;  /* 0x00000007ff037819 */ /* 0x001fc80000011603 */
[----:B------:R-:W-:Y:S01]  /*161b0*/  IADD3 R0, -R3, 0xb, RZ ;  /* 0x0000000b03007810 */ /* 0x000fe20007ffe1ff */
        /* <DEDUP_REMOVED lines=49> */
[----:B------:R0:W-:Y:S06]  /*164d0*/  BAR.ARV R0, 0x100 ;  /* 0x000400000000751d */ /* 0x0001ec0000002000 */
[----:B------:R-:W-:Y:S05]  /*164e0*/  @!P0 BRA `(.L_x_8378) ;  /* 0x0000000000048947 */ /* 0x000fea0003800000 */
[----:B------:R-:W-:Y:S01]  /*164f0*/  BPT.TRAP 0x1 ;  /* 0x000000040000795c */ /* 0x000fe20000300000 */
.L_x_8378:
[----:B0-----:R-:W-:Y:S01]  /*16500*/  FMNMX.FTZ R0, R24, R217, !PT ;  /* 0x000000d918007209 */ /* 0x001fe20007810000 */
[----:B------:R-:W-:-:S03]  /*16510*/  UMOV UR51, UR6 ;  /* 0x0000000600337c82 */ /* 0x000fc60008000000 */
[----:B------:R-:W-:Y:S02]  /*16520*/  FMNMX.FTZ R3, R25, R0, !PT ;  /* 0x0000000019037209 */ /* 0x000fe40007810000 */
[----:B------:R-:W-:-:S04]  /*16530*/  FMNMX.FTZ R0, R26, R216, !PT ;  /* 0x000000d81a007209 */ /* 0x000fc80007810000 */
        /* <DEDUP_REMOVED lines=69> */
[C---:B------:R-:W-:Y:S01]  /*16990*/  FMUL.FTZ R152, R3.reuse, UR51 ;  /* 0x0000003303987c20 */ /* 0x040fe20008410000 */
[----:B------:R-:W-:Y:S01]  /*169a0*/  FADD.FTZ R156, -R3, R217 ;  /* 0x000000d9039c7221 */ /* 0x000fe20000010100 */
[----:B------:R-:W-:Y:S02]  /*169b0*/  FADD.FTZ R153, -R0, R216 ;  /* 0x000000d800997221 */ /* 0x000fe40000010100 */
[--C-:B------:R-:W-:Y:S01]  /*169c0*/  FFMA.FTZ R170, R52, UR51, -R152.reuse ;  /* 0x0000003334aa7c23 */ /* 0x100fe20008010898 */
[----:B------:R-:W-:Y:S01]  /*169d0*/  FMUL.FTZ R52, R0, UR51 ;  /* 0x0000003300347c20 */ /* 0x000fe20008410000 */
[----:B------:R-:W-:Y:S01]  /*169e0*/  FFMA.FTZ R180, R24, UR51, -R152 ;  /* 0x0000003318b47c23 */ /* 0x000fe20008010898 */
[----:B------:R-:W-:Y:S01]  /*169f0*/  FMUL.FTZ R153, R153, UR51 ;  /* 0x0000003399997c20 */ /* 0x000fe20008410000 */
[----:B------:R-:W-:Y:S01]  /*16a00*/  FMUL.FTZ R156, R156, UR51 ;  /* 0x000000339c9c7c20 */ /* 0x000fe20008410000 */
[----:B------:R-:W-:Y:S01]  /*16a10*/  FFMA.FTZ R181, R26, UR51, -R52 ;  /* 0x000000331ab57c23 */ /* 0x000fe20008010834 */
[----:B------:R-:W-:Y:S01]  /*16a20*/  FFMA.FTZ R161, R25, UR51, -R152 ;  /* 0x0000003319a17c23 */ /* 0x000fe20008010898 */
[----:B------:R0:W-:Y:S01]  /*16a30*/  MUFU.EX2 R207, R153 ;  /* 0x0000009900cf7308 */ /* 0x0001e20000000800 */
[----:B------:R-:W-:-:S02]  /*16a40*/  IMAD R26, R184, 0x8, R18 ;  /* 0x00000008b81a7824 */ /* 0x000fc400078e0212 */
[----:B------:R-:W-:Y:S01]  /*16a50*/  FFMA.FTZ R182, R28, UR51, -R152 ;  /* 0x000000331cb67c23 */ /* 0x000fe20008010898 */
[--C-:B------:R-:W-:Y:S01]  /*16a60*/  FFMA.FTZ R183, R30, UR51, -R52.reuse ;  /* 0x000000331eb77c23 */ /* 0x100fe20008010834 */
[--C-:B------:R-:W-:Y:S01]  /*16a70*/  FFMA.FTZ R177, R34, UR51, -R52.reuse ;  /* 0x0000003322b17c23 */ /* 0x100fe20008010834 */
[----:B------:R-:W-:Y:S01]  /*16a80*/  FFMA.FTZ R34, R39, UR51, -R52 ;  /* 0x0000003327227c23 */ /* 0x000fe20008010834 */
[----:B------:R-:W-:Y:S02]  /*16a90*/  VIADD R26, R26, 0x28840 ;  /* 0x000288401a1a7836 */ /* 0x000fe40000000000 */
[--C-:B------:R-:W-:Y:S01]  /*16aa0*/  FFMA.FTZ R159, R29, UR51, -R152.reuse ;  /* 0x000000331d9f7c23 */ /* 0x100fe20008010898 */
[----:B------:R-:W-:Y:S01]  /*16ab0*/  MUFU.EX2 R206, R156 ;  /* 0x0000009c00ce7308 */ /* 0x000fe20000000800 */
[--C-:B0-----:R-:W-:Y:S01]  /*16ac0*/  FFMA.FTZ R153, R41, UR51, -R152.reuse ;  /* 0x0000003329997c23 */ /* 0x101fe20008010898 */
[----:B------:R-:W-:Y:S01]  /*16ad0*/  FFMA.FTZ R41, R49, UR51, -R152 ;  /* 0x0000003331297c23 */ /* 0x000fe20008010898 */
[----:B------:R-:W-:Y:S01]  /*16ae0*/  FFMA.FTZ R49, R27, UR51, -R52 ;  /* 0x000000331b317c23 */ /* 0x000fe20008010834 */
[----:B------:R-:W-:-:S02]  /*16af0*/  IMAD.U32 R39, RZ, RZ, UR38 ;  /* 0x00000026ff277e24 */ /* 0x000fc4000f8e00ff */
[----:B------:R-:W-:Y:S01]  /*16b00*/  FFMA.FTZ R168, R48, UR51, -R152 ;  /* 0x0000003330a87c23 */ /* 0x000fe20008010898 */
[----:B------:R-:W-:Y:S01]  /*16b10*/  FFMA.FTZ R48, R31, UR51, -R52 ;  /* 0x000000331f307c23 */ /* 0x000fe20008010834 */
[----:B------:R-:W-:Y:S01]  /*16b20*/  FFMA.FTZ R176, R32, UR51, -R152 ;  /* 0x0000003320b07c23 */ /* 0x000fe20008010898 */
[----:B------:R-:W0:Y:S01]  /*16b30*/  MUFU.EX2 R180, R180 ;  /* 0x000000b400b47308 */ /* 0x000e220000000800 */
[----:B------:R-:W-:Y:S01]  /*16b40*/  PRMT R26, R39, 0x654, R26 ;  /* 0x00000654271a7816 */ /* 0x000fe2000000001a */
[--C-:B------:R-:W-:Y:S01]  /*16b50*/  FFMA.FTZ R179, R38, UR51, -R52.reuse ;  /* 0x0000003326b37c23 */ /* 0x100fe20008010834 */
[----:B------:R-:W-:Y:S01]  /*16b60*/  FFMA.FTZ R38, R55, UR51, -R52 ;  /* 0x0000003337267c23 */ /* 0x000fe20008010834 */
[--C-:B------:R-:W-:Y:S01]  /*16b70*/  FFMA.FTZ R157, R33, UR51, -R152.reuse ;  /* 0x00000033219d7c23 */ /* 0x100fe20008010898 */
[----:B------:R-:W-:Y:S01]  /*16b80*/  FFMA.FTZ R172, R40, UR51, -R152 ;  /* 0x0000003328ac7c23 */ /* 0x000fe20008010898 */
[----:B------:R-:W-:Y:S01]  /*16b90*/  FFMA.FTZ R35, R35, UR51, -R52 ;  /* 0x0000003323237c23 */ /* 0x000fe20008010834 */
[----:B------:R1:W-:Y:S01]  /*16ba0*/  SYNCS.ARRIVE.TRANS64.RED.A1T0 RZ, [R26+URZ], RZ ;  /* 0x000000ff1aff79a7 */ /* 0x0003e2000810043f */
[----:B------:R-:W2:Y:S01]  /*16bb0*/  MUFU.EX2 R181, R181 ;  /* 0x000000b500b57308 */ /* 0x000ea20000000800 */
[--C-:B------:R-:W-:Y:S01]  /*16bc0*/  FFMA.FTZ R40, R53, UR51, -R152.reuse ;  /* 0x0000003335287c23 */ /* 0x100fe20008010898 */
[----:B------:R-:W-:Y:S01]  /*16bd0*/  FFMA.FTZ R164, R56, UR51, -R152 ;  /* 0x0000003338a47c23 */ /* 0x000fe20008010898 */
[--C-:B------:R-:W-:Y:S01]  /*16be0*/  FFMA.FTZ R173, R42, UR51, -R52.reuse ;  /* 0x000000332aad7c23 */ /* 0x100fe20008010834 */
[--C-:B------:R-:W-:Y:S01]  /*16bf0*/  FFMA.FTZ R31, R43, UR51, -R52.reuse ;  /* 0x000000332b1f7c23 */ /* 0x100fe20008010834 */
[--C-:B------:R-:W-:Y:S01]  /*16c00*/  FFMA.FTZ R175, R46, UR51, -R52.reuse ;  /* 0x000000332eaf7c23 */ /* 0x100fe20008010834 */
[--C-:B------:R-:W-:Y:S01]  /*16c10*/  FFMA.FTZ R30, R47, UR51, -R52.reuse ;  /* 0x000000332f1e7c23 */ /* 0x100fe20008010834 */
[--C-:B------:R-:W-:Y:S01]  /*16c20*/  FFMA.FTZ R169, R50, UR51, -R52.reuse ;  /* 0x0000003332a97c23 */ /* 0x100fe20008010834 */
[----:B------:R-:W3:Y:S01]  /*16c30*/  MUFU.EX2 R161, R161 ;  /* 0x000000a100a17308 */ /* 0x000ee20000000800 */
[--C-:B------:R-:W-:Y:S01]  /*16c40*/  FFMA.FTZ R27, R51, UR51, -R52.reuse ;  /* 0x00000033331b7c23 */ /* 0x100fe20008010834 */
[--C-:B------:R-:W-:Y:S01]  /*16c50*/  FFMA.FTZ R171, R54, UR51, -R52.reuse ;  /* 0x0000003336ab7c23 */ /* 0x100fe20008010834 */
[--C-:B------:R-:W-:Y:S01]  /*16c60*/  FFMA.FTZ R165, R58, UR51, -R52.reuse ;  /* 0x000000333aa57c23 */ /* 0x100fe20008010834 */
[--C-:B------:R-:W-:Y:S01]  /*16c70*/  FFMA.FTZ R53, R59, UR51, -R52.reuse ;  /* 0x000000333b357c23 */ /* 0x100fe20008010834 */
[--C-:B------:R-:W-:Y:S01]  /*16c80*/  FFMA.FTZ R167, R62, UR51, -R52.reuse ;  /* 0x000000333ea77c23 */ /* 0x100fe20008010834 */
[--C-:B------:R-:W-:Y:S01]  /*16c90*/  FFMA.FTZ R56, R63, UR51, -R52.reuse ;  /* 0x000000333f387c23 */ /* 0x100fe20008010834 */
[--C-:B------:R-:W-:Y:S01]  /*16ca0*/  FFMA.FTZ R54, R66, UR51, -R52.reuse ;  /* 0x0000003342367c23 */ /* 0x100fe20008010834 */
[----:B------:R-:W4:Y:S01]  /*16cb0*/  MUFU.EX2 R49, R49 ;  /* 0x0000003100317308 */ /* 0x000f220000000800 */
[--C-:B------:R-:W-:Y:S01]  /*16cc0*/  FFMA.FTZ R55, R67, UR51, -R52.reuse ;  /* 0x0000003343377c23 */ /* 0x100fe20008010834 */
[--C-:B------:R-:W-:Y:S01]  /*16cd0*/  FFMA.FTZ R163, R70, UR51, -R52.reuse ;  /* 0x0000003346a37c23 */ /* 0x100fe20008010834 */
[--C-:B------:R-:W-:Y:S01]  /*16ce0*/  FFMA.FTZ R71, R71, UR51, -R52.reuse ;  /* 0x0000003347477c23 */ /* 0x100fe20008010834 */
[--C-:B------:R-:W-:Y:S01]  /*16cf0*/  FFMA.FTZ R50, R74, UR51, -R52.reuse ;  /* 0x000000334a327c23 */ /* 0x100fe20008010834 */
[--C-:B------:R-:W-:Y:S01]  /*16d00*/  FFMA.FTZ R51, R75, UR51, -R52.reuse ;  /* 0x000000334b337c23 */ /* 0x100fe20008010834 */
[--C-:B------:R-:W-:Y:S01]  /*16d10*/  FFMA.FTZ R46, R78, UR51, -R52.reuse ;  /* 0x000000334e2e7c23 */ /* 0x100fe20008010834 */
[--C-:B------:R-:W-:Y:S01]  /*16d20*/  FFMA.FTZ R47, R79, UR51, -R52.reuse ;  /* 0x000000334f2f7c23 */ /* 0x100fe20008010834 */
[----:B------:R-:W5:Y:S01]  /*16d30*/  MUFU.EX2 R182, R182 ;  /* 0x000000b600b67308 */ /* 0x000f620000000800 */
[--C-:B------:R-:W-:Y:S01]  /*16d40*/  FFMA.FTZ R42, R82, UR51, -R52.reuse ;  /* 0x00000033522a7c23 */ /* 0x100fe20008010834 */
[--C-:B------:R-:W-:Y:S01]  /*16d50*/  FFMA.FTZ R43, R83, UR51, -R52.reuse ;  /* 0x00000033532b7c23 */ /* 0x100fe20008010834 */
[----:B------:R-:W-:Y:S01]  /*16d60*/  FFMA.FTZ R39, R87, UR51, -R52 ;  /* 0x0000003357277c23 */ /* 0x000fe20008010834 */
[----:B0-----:R-:W-:Y:S01]  /*16d70*/  FFMA.FTZ R8, R206, R8, R180 ;  /* 0x00000008ce087223 */ /* 0x001fe200000100b4 */
        /* <DEDUP_REMOVED lines=21> */
[----:B------:R-:W-:-:S06]  /*16ed0*/  FFMA.FTZ R45, R85, UR51, -R152 ;  /* 0x00000033552d7c23 */ /* 0x000fcc0008010898 */
[----:B------:R-:W0:Y:S08]  /*16ee0*/  MUFU.EX2 R176, R176 ;  /* 0x000000b000b07308 */ /* 0x000e300000000800 */
[----:B-1----:R1:W-:Y:S08]  /*16ef0*/  MUFU.EX2 R26, R38 ;  /* 0x00000026001a7308 */ /* 0x0023f00000000800 */
[----:B------:R-:W0:Y:S01]  /*16f00*/  MUFU.EX2 R177, R177 ;  /* 0x000000b100b17308 */ /* 0x000e220000000800 */
[----:B-1----:R-:W-:Y:S01]  /*16f10*/  FFMA.FTZ R38, R86, UR51, -R52 ;  /* 0x0000003356267c23 */ /* 0x002fe20008010834 */
[----:B--2---:R-:W-:Y:S01]  /*16f20*/  FFMA.FTZ R52, R207, R5, R181 ;  /* 0x00000005cf347223 */ /* 0x004fe200000100b5 */
[----:B---3--:R-:W-:-:S03]  /*16f30*/  FADD.FTZ R5, R161, R8 ;  /* 0x00000008a1057221 */ /* 0x008fc60000010000 */
[----:B----4-:R-:W-:Y:S01]  /*16f40*/  FADD.FTZ R52, R49, R52 ;  /* 0x0000003431347221 */ /* 0x010fe20000010000 */
[----:B-----5:R-:W-:Y:S01]  /*16f50*/  FADD.FTZ R8, R182, R5 ;  /* 0x00000005b6087221 */ /* 0x020fe20000010000 */
[----:B------:R-:W1:Y:S02]  /*16f60*/  MUFU.EX2 R157, R157 ;  /* 0x0000009d009d7308 */ /* 0x000e640000000800 */
[----:B0-----:R-:W-:Y:S01]  /*16f70*/  FADD.FTZ R5, R183, R52 ;  /* 0x00000034b7057221 */ /* 0x001fe20000010000 */
[----:B------:R-:W-:-:S03]  /*16f80*/  FADD.FTZ R57, R159, R8 ;  /* 0x000000089f397221 */ /* 0x000fc60000010000 */
[----:B------:R-:W-:Y:S01]  /*16f90*/  FADD.FTZ R8, R48, R5 ;  /* 0x0000000530087221 */ /* 0x000fe20000010000 */
[----:B------:R-:W-:Y:S01]  /*16fa0*/  FADD.FTZ R52, R176, R57 ;  /* 0x00000039b0347221 */ /* 0x000fe20000010000 */
[----:B------:R-:W0:Y:S02]  /*16fb0*/  MUFU.EX2 R35, R35 ;  /* 0x0000002300237308 */ /* 0x000e240000000800 */
        /* <DEDUP_REMOVED lines=41> */
[----:B------:R-:W-:-:S03]  /*17250*/  FADD.FTZ R8, R26, R57 ;  /* 0x000000391a087221 */ /* 0x000fc60000010000 */
        /* <DEDUP_REMOVED lines=66> */
.L_x_8379:
[----:B------:R-:W-:Y:S01]  /*17680*/  IMAD R57, R218, 0x8, R18 ;  /* 0x00000008da397824 */ /* 0x000fe200078e0212 */
[----:B------:R-:W-:Y:S01]  /*17690*/  ISETP.GT.AND P1, PT, R4, R215, PT ;  /* 0x000000d70400720c */ /* 0x000fe20003f24270 */
[----:B------:R-:W-:Y:S01]  /*176a0*/  IMAD.U32 R58, RZ, RZ, UR38 ;  /* 0x00000026ff3a7e24 */ /* 0x000fe2000f8e00ff */
[----:B------:R-:W-:Y:S01]  /*176b0*/  F2FP.BF16.F32.PACK_AB R180, R161, R180 ;  /* 0x000000b4a1b4723e */ /* 0x000fe200000010ff */
[----:B------:R-:W-:Y:S01]  /*176c0*/  VIADD R57, R57, 0x28860 ;  /* 0x0002886039397836 */ /* 0x000fe20000000000 */
[----:B------:R-:W-:Y:S01]  /*176d0*/  F2FP.BF16.F32.PACK_AB R182, R159, R182 ;  /* 0x000000b69fb6723e */ /* 0x000fe200000010ff */
[----:B------:R-:W-:Y:S01]  /*176e0*/  FMUL.FTZ R88, R88, R206 ;  /* 0x000000ce58587220 */ /* 0x000fe20000410000 */
[----:B------:R-:W-:Y:S01]  /*176f0*/  F2FP.BF16.F32.PACK_AB R176, R157, R176 ;  /* 0x000000b09db0723e */ /* 0x000fe200000010ff */
[-C--:B------:R-:W-:Y:S01]  /*17700*/  FMUL.FTZ R89, R89, R206.reuse ;  /* 0x000000ce59597220 */ /* 0x080fe20000410000 */
[----:B------:R-:W-:Y:S01]  /*17710*/  PRMT R57, R58, 0x654, R57 ;  /* 0x000006543a397816 */ /* 0x000fe20000000039 */
[----:B------:R-:W-:Y:S01]  /*17720*/  FMUL.FTZ R92, R92, R206 ;  /* 0x000000ce5c5c7220 */ /* 0x000fe20000410000 */
[----:B------:R-:W-:Y:S01]  /*17730*/  F2FP.BF16.F32.PACK_AB R178, R155, R178 ;  /* 0x000000b29bb2723e */ /* 0x000fe200000010ff */
[----:B------:R-:W-:Y:S01]  /*17740*/  FMUL.FTZ R93, R93, R206 ;  /* 0x000000ce5d5d7220 */ /* 0x000fe20000410000 */
        /* <DEDUP_REMOVED lines=93> */
[----:B------:R-:W-:Y:S01]  /*17d20*/  IMAD.MOV.U32 R218, RZ, RZ, R184 ;  /* 0x000000ffffda7224 */ /* 0x000fe200078e00b8 */
[----:B0-----:R-:W-:Y:S06]  /*17d30*/  @P1 BRA `(.L_x_8380) ;  /* 0xffffffdc00341947 */ /* 0x001fec000383ffff */
.L_x_8368:
[----:B------:R-:W-:-:S13]  /*17d40*/  ISETP.GE.AND P1, PT, R4, R208, PT ;  /* 0x000000d00400720c */ /* 0x000fda0003f26270 */
[----:B------:R-:W-:Y:S05]  /*17d50*/  @!P1 BRA `(.L_x_8381) ;  /* 0x0000003000f49947 */ /* 0x000fea0003800000 */
[----:B------:R-:W-:Y:S02]  /*17d60*/  IMAD.MOV.U32 R215, RZ, RZ, R0 ;  /* 0x000000ffffd77224 */ /* 0x000fe400078e0000 */
[----:B------:R-:W-:Y:S02]  /*17d70*/  IMAD.MOV.U32 R216, RZ, RZ, R3 ;  /* 0x000000ffffd87224 */ /* 0x000fe400078e0003 */
[----:B------:R-:W-:Y:S02]  /*17d80*/  IMAD.MOV.U32 R206, RZ, RZ, R187 ;  /* 0x000000ffffce7224 */ /* 0x000fe400078e00bb */
[----:B------:R-:W-:-:S07]  /*17d90*/  IMAD.MOV.U32 R217, RZ, RZ, R184 ;  /* 0x000000ffffd97224 */ /* 0x000fce00078e00b8 */
.L_x_8401:
        /* <DEDUP_REMOVED lines=8> */
.L_x_8383:
        /* <DEDUP_REMOVED lines=8> */
.L_x_8384:
[----:B------:R-:W-:Y:S04]  /*17ea0*/  BSSY B0, `(.L_x_8382) ;  /* 0x0000004000007945 */ /* 0x000fe80003800000 */
[----:B-1----:R-:W-:Y:S05]  /*17eb0*/  @P2 BRA `(.L_x_8385) ;  /* 0x0000000000082947 */ /* 0x002fea0003800000 */
[----:B------:R-:W1:Y:S02]  /*17ec0*/  SYNCS.PHASECHK.TRANS64.TRYWAIT P2, [R3+URZ+0x28830], R0 ;  /* 0x02883000030075a7 */ /* 0x000e64000804017f */
[----:B-1----:R-:W-:Y:S05]  /*17ed0*/  @!P2 BRA `(.L_x_8386) ;  /* 0x000001100094a947 */ /* 0x002fea0003800000 */
.L_x_8385:
[----:B------:R-:W-:Y:S05]  /*17ee0*/  BSYNC B0 ;  /* 0x0000000000007941 */ /* 0x000fea0003800000 */
.L_x_8382:
        /* <DEDUP_REMOVED lines=79> */
.L_x_8388:
[----:B------:R-:W-:Y:S01]  /*183e0*/  SHF.L.U32 R0, R206, 0x1f, RZ ;  /* 0x0000001fce007819 */ /* 0x000fe200000006ff */
[----:B------:R-:W-:-:S04]  /*183f0*/  IMAD R3, R217, 0x8, R18 ;  /* 0x00000008d9037824 */ /* 0x000fc800078e0212 */
[----:B------:R0:W1:Y:S01]  /*18400*/  SYNCS.PHASECHK.TRANS64.TRYWAIT P1, [R3+URZ+0x28850], R0 ;  /* 0x02885000030075a7 */ /* 0x000062000802017f */
[----:B------:R-:W-:Y:S05]  /*18410*/  @!P0 BRA `(.L_x_8389) ;  /* 0x0000000000048947 */ /* 0x000fea0003800000 */
[----:B------:R-:W-:Y:S01]  /*18420*/  BPT.TRAP 0x1 ;  /* 0x000000040000795c */ /* 0x000fe20000300000 */
.L_x_8389:
[----:B-1----:R-:W-:Y:S05]  /*18430*/  @P1 BRA `(.L_x_8387) ;  /* 0x0000000000081947 */ /* 0x002fea0003800000 */
[----:B------:R-:W1:Y:S02]  /*18440*/  SYNCS.PHASECHK.TRANS64.TRYWAIT P1, [R3+URZ+0x28850], R0 ;  /* 0x02885000030075a7 */ /* 0x000e64000802017f */
[----:B-1----:R-:W-:Y:S05]  /*18450*/  @!P1 BRA `(.L_x_8390) ;  /* 0x0000010c00489947 */ /* 0x002fea0003800000 */
.L_x_8387:
        /* <DEDUP_REMOVED lines=67> */
.L_x_8391:
[----:B0-----:R-:W0:Y:S01]  /*18890*/  @P4 LDC R0, c[0x0][0x44c] ;  /* 0x00011300ff004b82 */ /* 0x001e220000000800 */
[----:B------:R-:W-:Y:S01]  /*188a0*/  IMAD.IADD R157, R202, 0x1, R200 ;  /* 0x00000001ca9d7824 */ /* 0x000fe200078e02c8 */
[----:B------:R-:W-:-:S06]  /*188b0*/  ULOP3.LUT UR8, URZ, UR48, URZ, 0x33, !UPT ;  /* 0x000000303f087292 */ /* 0x000fcc000f8e333f */
[----:B------:R-:W1:Y:S01]  /*188c0*/  @P4 LDC R3, c[0x0][0x450] ;  /* 0x00011400ff034b82 */ /* 0x000e620000000800 */
[----:B0-----:R-:W-:-:S05]  /*188d0*/  @P4 IMAD.HI.U32 R0, R157, R0, RZ ;  /* 0x000000009d004227 */ /* 0x001fca00078e00ff */
[----:B-1----:R-:W-:Y:S01]  /*188e0*/  @P4 SHF.R.U32.HI R157, RZ, R3, R0 ;  /* 0x00000003ff9d4219 */ /* 0x002fe20000011600 */
[----:B------:R-:W-:Y:S02]  /*188f0*/  IMAD R0, R184, 0x8, R18 ;  /* 0x00000008b8007824 */ /* 0x000fe400078e0212 */
[----:B------:R-:W-:Y:S02]  /*18900*/  IMAD.U32 R3, RZ, RZ, UR38 ;  /* 0x00000026ff037e24 */ /* 0x000fe4000f8e00ff */
[----:B------:R-:W-:Y:S01]  /*18910*/  VIADD R0, R0, 0x28840 ;  /* 0x0002884000007836 */ /* 0x000fe20000000000 */
[----:B------:R-:W0:Y:S04]  /*18920*/  SHFL.IDX PT, R159, R157, RZ, 0x1c1f ;  /* 0x001c1fff9d9f7589 */ /* 0x000e2800000e0000 */
[----:B------:R-:W-:-:S04]  /*18930*/  PRMT R0, R3, 0x654, R0 ;  /* 0x0000065403007816 */ /* 0x000fc80000000000 */
[----:B------:R1:W-:Y:S02]  /*18940*/  SYNCS.ARRIVE.TRANS64.RED.A1T0 RZ, [R0+URZ], RZ ;  /* 0x000000ff00ff79a7 */ /* 0x0003e4000810043f */
[----:B-1----:R-:W-:-:S05]  /*18950*/  IMAD.SHL.U32 R0, R4, 0x80, RZ ;  /* 0x0000008004007824 */ /* 0x002fca00078e00ff */
[----:B------:R-:W-:-:S04]  /*18960*/  IADD3 R3, -R189, 0x1, -R0 ;  /* 0x00000001bd037810 */ /* 0x000fc80007ffe900 */
[----:B------:R-:W-:-:S05]  /*18970*/  IADD3 R3, -R196, R3, R198 ;  /* 0x00000003c4037210 */ /* 0x000fca0007ffe1c6 */
[C---:B------:R-:W-:Y:S02]  /*18980*/  VIADD R156, R3.reuse, UR43 ;  /* 0x0000002b039c7c36 */ /* 0x040fe40008000000 */
        /* <DEDUP_REMOVED lines=16> */
.L_x_8394:
[----:B------:R-:W-:-:S05]  /*18a90*/  IMAD.U32 R161, RZ, RZ, UR5 ;  /* 0x00000005ffa17e24 */ /* 0x000fca000f8e00ff */
[----:B------:R-:W-:-:S13]  /*18aa0*/  ISETP.NE.AND P1, PT, R161, 0x1, PT ;  /* 0x00000001a100780c */ /* 0x000fda0003f25270 */
[----:B------:R-:W0:Y:S02]  /*18ab0*/  @P1 LDC.64 R152, c[0x0][0x9e8] ;  /* 0x00027a00ff981b82 */ /* 0x000e240000000a00 */
[----:B0-----:R-:W-:-:S05]  /*18ac0*/  @P1 IMAD.HI.U32 R152, R159, R152, RZ ;  /* 0x000000989f981227 */ /* 0x001fca00078e00ff */
[----:B------:R-:W-:-:S07]  /*18ad0*/  @P1 SHF.R.U32.HI R159, RZ, R153, R152 ;  /* 0x00000099ff9f1219 */ /* 0x000fce0000011698 */
.L_x_8395:
[----:B------:R-:W-:Y:S05]  /*18ae0*/  BSYNC B0 ;  /* 0x0000000000007941 */ /* 0x000fea0003800000 */
.L_x_8393:
[----:B------:R-:W-:-:S04]  /*18af0*/  IMAD R152, R159, R161, -R0 ;  /* 0x000000a19f987224 */ /* 0x000fc800078e0a00 */
[----:B------:R-:W-:-:S05]  /*18b00*/  IMAD.IADD R152, R152, 0x1, -R189 ;  /* 0x0000000198987824 */ /* 0x000fca00078e0abd */
[----:B------:R-:W-:Y:S02]  /*18b10*/  VIADDMNMX R154, R152, R161, R154, PT ;  /* 0x000000a1989a7246 */ /* 0x000fe4000380019a */
[----:B------:R-:W-:-:S07]  /*18b20*/  VIMNMX R3, R3, R152, !PT ;  /* 0x0000009803037248 */ /* 0x000fce0007fe0100 */
.L_x_8392:
        /* <DEDUP_REMOVED lines=113> */
.L_x_8398:
[----:B------:R-:W-:-:S05]  /*19240*/  IMAD.U32 R3, RZ, RZ, UR5 ;  /* 0x00000005ff037e24 */ /* 0x000fca000f8e00ff */
[----:B------:R-:W-:-:S13]  /*19250*/  ISETP.NE.AND P2, PT, R3, 0x1, PT ;  /* 0x000000010300780c */ /* 0x000fda0003f45270 */
[----:B------:R-:W0:Y:S02]  /*19260*/  @P2 LDC.64 R32, c[0x0][0x9e8] ;  /* 0x00027a00ff202b82 */ /* 0x000e240000000a00 */
[----:B0-----:R-:W-:-:S05]  /*19270*/  @P2 IMAD.HI.U32 R32, R157, R32, RZ ;  /* 0x000000209d202227 */ /* 0x001fca00078e00ff */
[----:B------:R-:W-:-:S07]  /*19280*/  @P2 SHF.R.U32.HI R157, RZ, R33, R32 ;  /* 0x00000021ff9d2219 */ /* 0x000fce0000011620 */
.L_x_8399:
[----:B------:R-:W-:Y:S05]  /*19290*/  BSYNC B0 ;  /* 0x0000000000007941 */ /* 0x000fea0003800000 */
.L_x_8397:
[----:B------:R-:W-:-:S04]  /*192a0*/  IMAD R0, R157, R3, -R0 ;  /* 0x000000039d007224 */ /* 0x000fc800078e0a00 */
[----:B------:R-:W-:-:S05]  /*192b0*/  IMAD.IADD R0, R0, 0x1, -R189 ;  /* 0x0000000100007824 */ /* 0x000fca00078e0abd */
[----:B------:R-:W-:Y:S02]  /*192c0*/  VIADDMNMX R156, R0, R3, R156, PT ;  /* 0x00000003009c7246 */ /* 0x000fe4000380019c */
[----:B------:R-:W-:-:S07]  /*192d0*/  VIMNMX R155, R155, R0, !PT ;  /* 0x000000009b9b7248 */ /* 0x000fce0007fe0100 */
.L_x_8396:
        /* <DEDUP_REMOVED lines=198> */
[----:B------:R-:W-:Y:S01]  /*19f40*/  FFMA.FTZ R28, R57, UR51, -R0 ;  /* 0x00000033391c7c23 */ /* 0x000fe20008010800 */
[----:B------:R-:W-:Y:S02]  /*19f50*/  MUFU.EX2 R178, R178 ;  /* 0x000000b200b27308 */ /* 0x000fe40000000800 */
[----:B------:R-:W-:-:S04]  /*19f60*/  FMNMX.FTZ R40, R78, R41, !PT ;  /* 0x000000294e287209 */ /* 0x000fc80007810000 */
[----:B------:R-:W-:Y:S02]  /*19f70*/  FMNMX.FTZ R41, R79, R40, !PT ;  /* 0x000000284f297209 */ /* 0x000fe40007810000 */
[----:B------:R-:W-:Y:S02]  /*19f80*/  MUFU.EX2 R37, R37 ;  /* 0x0000002500257308 */ /* 0x000fe40000000800 */
[----:B------:R-:W-:-:S04]  /*19f90*/  FMNMX.FTZ R40, R82, R41, !PT ;  /* 0x0000002952287209 */ /* 0x000fc80007810000 */
[----:B------:R-:W-:Y:S02]  /*19fa0*/  FMNMX.FTZ R41, R83, R40, !PT ;  /* 0x0000002853297209 */ /* 0x000fe40007810000 */
[----:B------:R-:W-:Y:S02]  /*19fb0*/  MUFU.EX2 R172, R172 ;  /* 0x000000ac00ac7308 */ /* 0x000fe40000000800 */
[----:B------:R-:W-:Y:S01]  /*19fc0*/  FMNMX.FTZ R40, R86, R41, !PT ;  /* 0x0000002956287209 */ /* 0x000fe20007810000 */
[----:B------:R-:W-:-:S03]  /*19fd0*/  FFMA.FTZ R41, R81, UR51, -R0 ;  /* 0x0000003351297c23 */ /* 0x000fc60008010800 */
[----:B------:R-:W-:Y:S02]  /*19fe0*/  FMNMX.FTZ R40, R87, R40, !PT ;  /* 0x0000002857287209 */ /* 0x000fe40007810000 */
[----:B------:R-:W-:Y:S03]  /*19ff0*/  MUFU.EX2 R36, R36 ;  /* 0x0000002400247308 */ /* 0x000fe60000000800 */
[----:B0-----:R-:W0:Y:S05]  /*1a000*/  SHFL.BFLY PT, R53, R40, 0x2, 0x1f ;  /* 0x0c401f0028357f89 */ /* 0x001e2a00000e0000 */
[----:B------:R-:W-:Y:S08]  /*1a010*/  MUFU.EX2 R174, R174 ;  /* 0x000000ae00ae7308 */ /* 0x000ff00000000800 */
[----:B------:R-:W-:Y:S08]  /*1a020*/  MUFU.EX2 R33, R33 ;  /* 0x0000002100217308 */ /* 0x000ff00000000800 */
[----:B------:R-:W-:Y:S01]  /*1a030*/  MUFU.EX2 R168, R168 ;  /* 0x000000a800a87308 */ /* 0x000fe20000000800 */
[----:B0-----:R-:W-:Y:S01]  /*1a040*/  FMNMX.FTZ R53, R40, R53, !PT ;  /* 0x0000003528357209 */ /* 0x001fe20007810000 */
[----:B------:R-:W-:-:S04]  /*1a050*/  FFMA.FTZ R40, R80, UR51, -R0 ;  /* 0x0000003350287c23 */ /* 0x000fc80008010800 */
[----:B------:R-:W0:Y:S02]  /*1a060*/  SHFL.BFLY PT, R56, R53, 0x1, 0x1f ;  /* 0x0c201f0035387f89 */ /* 0x000e2400000e0000 */
[----:B------:R-:W-:Y:S08]  /*1a070*/  MUFU.EX2 R32, R32 ;  /* 0x0000002000207308 */ /* 0x000ff00000000800 */
[----:B------:R-:W-:Y:S08]  /*1a080*/  MUFU.EX2 R170, R170 ;  /* 0x000000aa00aa7308 */ /* 0x000ff00000000800 */
[----:B------:R-:W-:Y:S01]  /*1a090*/  MUFU.EX2 R164, R164 ;  /* 0x000000a400a47308 */ /* 0x000fe20000000800 */
[----:B0-----:R-:W-:-:S07]  /*1a0a0*/  FMNMX.FTZ R0, R53, R56, !PT ;  /* 0x0000003835007209 */ /* 0x001fce0007810000 */
[----:B------:R-:W-:Y:S01]  /*1a0b0*/  MUFU.EX2 R28, R28 ;  /* 0x0000001c001c7308 */ /* 0x000fe20000000800 */
[----:B------:R-:W-:Y:S02]  /*1a0c0*/  FSEL R53, R3, RZ, P2 ;  /* 0x000000ff03357208 */ /* 0x000fe40001000000 */
[C---:B------:R-:W-:Y:S01]  /*1a0d0*/  FSETP.NEU.FTZ.AND P1, PT, R0.reuse, -INF , PT ;  /* 0xff8000000000780b */ /* 0x040fe20003f3d000 */
[----:B------:R-:W-:Y:S02]  /*1a0e0*/  FMUL.FTZ R57, R0, UR51 ;  /* 0x0000003300397c20 */ /* 0x000fe40008410000 */
[----:B------:R-:W-:Y:S02]  /*1a0f0*/  FADD.FTZ R53, -R53, R216 ;  /* 0x000000d835357221 */ /* 0x000fe40000010100 */
[----:B------:R-:W-:Y:S01]  /*1a100*/  MUFU.EX2 R166, R166 ;  /* 0x000000a600a67308 */ /* 0x000fe20000000800 */
[----:B------:R-:W-:Y:S01]  /*1a110*/  FSEL R57, R57, RZ, P1 ;  /* 0x000000ff39397208 */ /* 0x000fe20000800000 */
[----:B------:R-:W-:-:S04]  /*1a120*/  FMUL.FTZ R53, R53, UR51 ;  /* 0x0000003335357c20 */ /* 0x000fc80008410000 */
        /* <DEDUP_REMOVED lines=41> */
[----:B------:R-:W-:Y:S01]  /*1a3c0*/  FADD.FTZ R55, R152, R55 ;  /* 0x0000003798377221 */ /* 0x000fe20000010000 */
[----:B------:R-:W-:Y:S01]  /*1a3d0*/  FFMA.FTZ R43, R79, UR51, -R57 ;  /* 0x000000334f2b7c23 */ /* 0x000fe20008010839 */
[----:B------:R-:W1:Y:S01]  /*1a3e0*/  MUFU.EX2 R60, R60 ;  /* 0x0000003c003c7308 */ /* 0x000e620000000800 */
[----:B0-----:R-:W-:Y:S01]  /*1a3f0*/  FADD.FTZ R8, R61, R8 ;  /* 0x000000083d087221 */ /* 0x001fe20000010000 */
[----:B------:R-:W-:Y:S01]  /*1a400*/  FADD.FTZ R58, R178, R55 ;  /* 0x00000037b23a7221 */ /* 0x000fe20000010000 */
[--C-:B------:R-:W-:Y:S01]  /*1a410*/  FFMA.FTZ R153, R82, UR51, -R57.reuse ;  /* 0x0000003352997c23 */ /* 0x100fe20008010839 */
[--C-:B------:R-:W-:Y:S01]  /*1a420*/  FFMA.FTZ R42, R83, UR51, -R57.reuse ;  /* 0x00000033532a7c23 */ /* 0x100fe20008010839 */
[--C-:B------:R-:W-:Y:S01]  /*1a430*/  FFMA.FTZ R155, R86, UR51, -R57.reuse ;  /* 0x00000033569b7c23 */ /* 0x100fe20008010839 */
[----:B------:R-:W-:Y:S01]  /*1a440*/  FADD.FTZ R55, R37, R58 ;  /* 0x0000003a25377221 */ /* 0x000fe20000010000 */
[----:B------:R-:W-:Y:S01]  /*1a450*/  FFMA.FTZ R39, R87, UR51, -R57 ;  /* 0x0000003357277c23 */ /* 0x000fe20008010839 */
        /* <DEDUP_REMOVED lines=97> */
.L_x_8400:
        /* <DEDUP_REMOVED lines=10> */
[-C--:B------:R-:W-:Y:S01]  /*1ab10*/  FMUL.FTZ R92, R92, R53.reuse ;  /* 0x000000355c5c7220 */ /* 0x080fe20000410000 */
[----:B------:R-:W-:Y:S01]  /*1ab20*/  F2FP.BF16.F32.PACK_AB R182, R25, R182 ;  /* 0x000000b619b6723e */ /* 0x000fe200000010ff */
[----:B------:R-:W-:Y:S01]  /*1ab30*/  FMUL.FTZ R93, R93, R53 ;  /* 0x000000355d5d7220 */ /* 0x000fe20000410000 */
[----:B------:R0:W-:Y:S01]  /*1ab40*/  SYNCS.ARRIVE.TRANS64.RED.A1T0 RZ, [R55+URZ], RZ ;  /* 0x000000ff37ff79a7 */ /* 0x0001e2000810043f */
        /* <DEDUP_REMOVED lines=94> */
.L_x_8381:
[----:B------:R-:W-:Y:S05]  /*1b130*/  WARPSYNC.ALL ;  /* 0x0000000000007948 */ /* 0x000fea0003800000 */
[----:B------:R-:W-:Y:S06]  /*1b140*/  BAR.ARV 0x8, 0x180 ;  /* 0x0206000000007b1d */ /* 0x000fec0000002000 */
[----:B------:R-:W-:Y:S05]  /*1b150*/  @!P0 BRA `(.L_x_8402) ;  /* 0x0000000000048947 */ /* 0x000fea0003800000 */
[----:B------:R-:W-:Y:S01]  /*1b160*/  BPT.TRAP 0x1 ;  /* 0x000000040000795c */ /* 0x000fe20000300000 */
.L_x_8402:
[----:B------:R-:W-:Y:S01]  /*1b170*/  IMAD R11, R184, 0x8, R18 ;  /* 0x00000008b80b7824 */ /* 0x000fe200078e0212 */
[----:B------:R-:W-:-:S04]  /*1b180*/  SHF.L.U32 R4, R187, 0x1f, RZ ;  /* 0x0000001fbb047819 */ /* 0x000fc800000006ff */
[----:B------:R0:W1:Y:S01]  /*1b190*/  SYNCS.PHASECHK.TRANS64.TRYWAIT P1, [R11+URZ+0x28850], R4 ;  /* 0x028850040b0075a7 */ /* 0x000062000802017f */
[----:B------:R-:W-:Y:S05]  /*1b1a0*/  @!P0 BRA `(.L_x_8403) ;  /* 0x0000000000048947 */ /* 0x000fea0003800000 */
[----:B------:R-:W-:Y:S01]  /*1b1b0*/  BPT.TRAP 0x1 ;  /* 0x000000040000795c */ /* 0x000fe20000300000 */
.L_x_8403:
[----:B------:R-:W-:-:S05]  /*1b1c0*/  VIADD R18, R18, 0x400 ;  /* 0x0000040012127836 */ /* 0x000fca0000000000 */
[----:B------:R-:W-:-:S04]  /*1b1d0*/  SHF.R.U32.HI R18, RZ, 0x4, R18 ;  /* 0x00000004ff127819 */ /* 0x000fc80000011612 */
[----:B------:R-:W-:-:S04]  /*1b1e0*/  LOP3.LUT R18, R18, 0x3fff, RZ, 0xc0, !PT ;  /* 0x00003fff12127812 */ /* 0x000fc800078ec0ff */
[----:B------:R-:W-:Y:S01]  /*1b1f0*/  LOP3.LUT R7, R18, 0x4000000, RZ, 0xfc, !PT ;  /* 0x0400000012077812 */ /* 0x000fe200078efcff */
[----:B-1----:R-:W-:Y:S06]  /*1b200*/  @P1 BRA `(.L_x_8404) ;  /* 0x0000000000081947 */ /* 0x002fec0003800000 */
[----:B------:R-:W1:Y:S02]  /*1b210*/  SYNCS.PHASECHK.TRANS64.TRYWAIT P1, [R11+URZ+0x28850], R4 ;  /* 0x028850040b0075a7 */ /* 0x000e64000802017f */
[----:B-1----:R-:W-:Y:S05]  /*1b220*/  @!P1 BRA `(.L_x_8405) ;  /* 0x000000dc00e89947 */ /* 0x002fea0003800000 */
.L_x_8404:
        /* <DEDUP_REMOVED lines=9> */
[----:B------:R-:W-:Y:S02]  /*1b2c0*/  IMAD.MOV.U32 R7, RZ, RZ, 0x40000040 ;  /* 0x40000040ff077424 */ /* 0x000fe400078e00ff */
[----:B------:R-:W-:Y:S02]  /*1b2d0*/  IMAD.U32 R14, RZ, RZ, UR51 ;  /* 0x00000033ff0e7e24 */ /* 0x000fe4000f8e00ff */
[----:B------:R-:W-:Y:S02]  /*1b2e0*/  IMAD.MOV.U32 R21, RZ, RZ, -0x800000 ;  /* 0xff800000ff157424 */ /* 0x000fe400078e00ff */
[----:B------:R-:W-:-:S04]  /*1b2f0*/  IMAD.MOV.U32 R20, RZ, RZ, -0x800000 ;  /* 0xff800000ff147424 */ /* 0x000fc800078e00ff */
        /* <DEDUP_REMOVED lines=42> */
[----:B------:R-:W-:Y:S01]  /*1b5a0*/  R2UR UR6, R6 ;  /* 0x00000000060672ca */ /* 0x000fe200000e0000 */
[----:B0-----:R-:W-:Y:S01]  /*1b5b0*/  FADD.FTZ R6, R4, R5 ;  /* 0x0000000504067221 */ /* 0x001fe20000010000 */
[----:B------:R-:W-:Y:S01]  /*1b5c0*/  R2UR UR7, R7 ;  /* 0x00000000070772ca */ /* 0x000fe200000e0000 */
[----:B------:R-:W-:Y:S01]  /*1b5d0*/  IMAD.U32 R5, RZ, RZ, UR51 ;  /* 0x00000033ff057e24 */ /* 0x000fe2000f8e00ff */
[----:B------:R-:W0:Y:S04]  /*1b5e0*/  SHFL.BFLY PT, R7, R8, 0x2, 0x1f ;  /* 0x0c401f0008077f89 */ /* 0x000e2800000e0000 */
[----:B------:R-:W1:Y:S01]  /*1b5f0*/  SHFL.BFLY PT, R9, R6, 0x1, 0x1f ;  /* 0x0c201f0006097f89 */ /* 0x000e6200000e0000 */
[----:B0-----:R-:W-:Y:S01]  /*1b600*/  FADD.FTZ R7, R7, R8 ;  /* 0x0000000807077221 */ /* 0x001fe20000010000 */
[----:B-1----:R-:W-:-:S04]  /*1b610*/  FADD.FTZ R13, R6, R9 ;  /* 0x00000009060d7221 */ /* 0x002fc80000010000 */
[----:B------:R-:W0:Y:S01]  /*1b620*/  SHFL.BFLY PT, R4, R7, 0x1, 0x1f ;  /* 0x0c201f0007047f89 */ /* 0x000e2200000e0000 */
[----:B------:R-:W-:Y:S01]  /*1b630*/  IMAD.MOV.U32 R9, RZ, RZ, RZ ;  /* 0x000000ffff097224 */ /* 0x000fe200078e00ff */
[----:B------:R-:W-:-:S13]  /*1b640*/  FSETP.NE.FTZ.AND P2, PT, R13, RZ, PT ;  /* 0x000000ff0d00720b */ /* 0x000fda0003f55000 */
[----:B------:R-:W1:Y:S01]  /*1b650*/  @P2 MUFU.LG2 R10, R13 ;  /* 0x0000000d000a2308 */ /* 0x000e620000000c00 */
[----:B------:R-:W-:Y:S01]  /*1b660*/  @P2 FMUL.FTZ R14, R14, 0.69314718246459960938 ;  /* 0x3f3172180e0e2820 */ /* 0x000fe20000410000 */
[----:B0-----:R-:W-:Y:S01]  /*1b670*/  FADD.FTZ R12, R7, R4 ;  /* 0x00000004070c7221 */ /* 0x001fe20000010000 */
[----:B------:R-:W-:-:S05]  /*1b680*/  IMAD.MOV.U32 R4, RZ, RZ, RZ ;  /* 0x000000ffff047224 */ /* 0x000fca00078e00ff */
[----:B------:R-:W-:Y:S01]  /*1b690*/  @P2 MUFU.RCP R9, R13 ;  /* 0x0000000d00092308 */ /* 0x000fe20000001000 */
[----:B------:R-:W-:Y:S01]  /*1b6a0*/  FSETP.NE.FTZ.AND P1, PT, R12, RZ, PT ;  /* 0x000000ff0c00720b */ /* 0x000fe20003f35000 */
[----:B-1----:R-:W-:-:S04]  /*1b6b0*/  @P2 FMUL.FTZ R7, R10, 0.69314718246459960938 ;  /* 0x3f3172180a072820 */ /* 0x002fc80000410000 */
        /* <DEDUP_REMOVED lines=12> */
.L_x_8406:
        /* <DEDUP_REMOVED lines=19> */
[----:B0-----:R-:W-:Y:S01]  /*1b8b0*/  SEL R0, RZ, 0x1, P1 ;  /* 0x00000001ff007807 */ /* 0x001fe20000800000 */
        /* <DEDUP_REMOVED lines=54> */
[----:B------:R-:W-:-:S11]  /*1bc20*/  SEL R184, R184, RZ, P1 ;  /* 0x000000ffb8b87207 */ /* 0x000fd60000800000 */
.L_x_8270:
[----:B------:R-:W-:Y:S05]  /*1bc30*/  WARPSYNC.ALL ;  /* 0x0000000000007948 */ /* 0x000fea0003800000 */
[----:B------:R-:W0:Y:S08]  /*1bc40*/  S2UR UR38, SR_CgaCtaId ;  /* 0x00000000002679c3 */ /* 0x000e300000008800 */
[----:B------:R-:W-:Y:S06]  /*1bc50*/  BAR.SYNC.DEFER_BLOCKING 0x5, 0x180 ;  /* 0x0146000000007b1d */ /* 0x000fec0000010000 */
[----:B------:R-:W-:Y:S01]  /*1bc60*/  UMOV UR4, 0x400 ;  /* 0x0000040000047882 */ /* 0x000fe20000000000 */
[----:B------:R-:W-:Y:S01]  /*1bc70*/  BSSY B0, `(.L_x_8407) ;  /* 0x0000306000007945 */ /* 0x000fe20003800000 */
[----:B0-----:R-:W-:-:S06]  /*1bc80*/  ULEA UR4, UR38, UR4, 0x18 ;  /* 0x0000000426047291 */ /* 0x001fcc000f8ec03f */
[----:B------:R-:W-:-:S05]  /*1bc90*/  IMAD.U32 R18, RZ, RZ, UR4 ;  /* 0x00000004ff127e24 */ /* 0x000fca000f8e00ff */
[----:B------:R0:W3:Y:S01]  /*1bca0*/  LDS.128 R28, [R18+0x288d0] ;  /* 0x0288d000121c7984 */ /* 0x0000e20000000c00 */
[----:B------:R-:W-:Y:S06]  /*1bcb0*/  BAR.ARV 0x4, 0x180 ;  /* 0x0106000000007b1d */ /* 0x000fec0000002000 */
[----:B------:R-:W-:Y:S05]  /*1bcc0*/  @P0 BRA `(.L_x_8408) ;  /* 0x0000002400000947 */ /* 0x000fea0003800000 */
[----:B------:R-:W2:Y:S01]  /*1bcd0*/  LDL R0, [R1+0x3c] ;  /* 0x00003c0001007983 */ /* 0x000ea20000100800 */
[----:B------:R-:W-:Y:S01]  /*1bce0*/  ULDC UR4, c[0x0][0xad4] ;  /* 0x0002b50000047ab9 */ /* 0x000fe20000000800 */
[----:B------:R-:W-:Y:S01]  /*1bcf0*/  F2FP.BF16.F32.PACK_AB R34, R133, R132 ;  /* 0x000000848522723e */ /* 0x000fe200000010ff */
[----:B------:R-:W1:Y:S01]  /*1bd00*/  S2R R3, SR_SWINHI ;  /* 0x0000000000037919 */ /* 0x000e620000002f00 */
[----:B------:R-:W-:Y:S02]  /*1bd10*/  MOV R40, R18 ;  /* 0x0000001200287202 */ /* 0x000fe40000000f00 */
[----:B-1----:R-:W-:-:S03]  /*1bd20*/  MOV R41, R3 ;  /* 0x0000000300297202 */ /* 0x002fc60000000f00 */
[----:B--2---:R-:W-:-:S03]  /*1bd30*/  IMAD.WIDE R4, R0, 0x2, R40 ;  /* 0x0000000200047825 */ /* 0x004fc600078e0228 */
[C---:B------:R-:W-:Y:S02]  /*1bd40*/  IADD3 R8, P0, R4.reuse, 0x40, RZ ;  /* 0x0000004004087810 */ /* 0x040fe40007f1e0ff */
[C---:B------:R-:W-:Y:S02]  /*1bd50*/  LOP3.LUT R3, R4.reuse, 0x380, RZ, 0xc0, !PT ;  /* 0x0000038004037812 */ /* 0x040fe400078ec0ff */
[C---:B------:R-:W-:Y:S01]  /*1bd60*/  IADD3 R7, P5, R4.reuse, 0x20, RZ ;  /* 0x0000002004077810 */ /* 0x040fe20007fbe0ff */
[--C-:B------:R-:W-:Y:S01]  /*1bd70*/  IMAD.X R27, RZ, RZ, R5.reuse, P0 ;  /* 0x000000ffff1b7224 */ /* 0x100fe200000e0605 */
[C---:B------:R-:W-:Y:S02]  /*1bd80*/  ISETP.NE.AND P0, PT, R221.reuse, RZ, PT ;  /* 0x000000ffdd00720c */ /* 0x040fe40003f05270 */
[----:B------:R-:W-:Y:S01]  /*1bd90*/  IADD3 R35, P1, R4, 0x60, RZ ;  /* 0x0000006004237810 */ /* 0x000fe20007f3e0ff */
[--C-:B------:R-:W-:Y:S01]  /*1bda0*/  IMAD.X R25, RZ, RZ, R5.reuse, P5 ;  /* 0x000000ffff197224 */ /* 0x100fe200028e0605 */
[----:B------:R-:W-:Y:S01]  /*1bdb0*/  SEL R221, R221, UR4, P0 ;  /* 0x00000004dddd7c07 */ /* 0x000fe20008000000 */
[----:B------:R-:W-:Y:S05]  /*1bdc0*/  WARPSYNC.ALL ;  /* 0x0000000000007948 */ /* 0x000fea0003800000 */
[----:B------:R-:W-:Y:S01]  /*1bdd0*/  SHF.R.U64 R3, R3, 0x3, RZ ;  /* 0x0000000303037819 */ /* 0x000fe200000012ff */
[----:B------:R-:W-:Y:S01]  /*1bde0*/  ULDC.64 UR6, c[0x0][0xc08] ;  /* 0x0003020000067ab9 */ /* 0x000fe20000000a00 */
[----:B------:R-:W-:Y:S01]  /*1bdf0*/  LOP3.LUT R0, R7, 0x380, RZ, 0xc0, !PT ;  /* 0x0000038007007812 */ /* 0x000fe200078ec0ff */
[----:B------:R-:W-:Y:S01]  /*1be00*/  IMAD.X R15, RZ, RZ, R5, P1 ;  /* 0x000000ffff0f7224 */ /* 0x000fe200008e0605 */
[----:B------:R-:W-:Y:S01]  /*1be10*/  LOP3.LUT R6, R8, 0x380, RZ, 0xc0, !PT ;  /* 0x0000038008067812 */ /* 0x000fe200078ec0ff */
[----:B------:R-:W-:Y:S01]  /*1be20*/  ULDC.64 UR4, c[0x0][0xc00] ;  /* 0x0003000000047ab9 */ /* 0x000fe20000000a00 */
[----:B------:R-:W-:Y:S01]  /*1be30*/  LOP3.LUT R10, R35, 0x380, RZ, 0xc0, !PT ;  /* 0x00000380230a7812 */ /* 0x000fe200078ec0ff */
[----:B------:R-:W-:Y:S01]  /*1be40*/  BAR.SYNC.DEFER_BLOCKING 0x1, 0x100 ;  /* 0x0044000000007b1d */ /* 0x000fe20000010000 */
[----:B------:R-:W-:-:S02]  /*1be50*/  IADD3 R43, P2, R4, 0x4000, RZ ;  /* 0x00004000042b7810 */ /* 0x000fc40007f5e0ff */
[C---:B---3--:R-:W-:Y:S02]  /*1be60*/  IADD3 R28, P3, R4.reuse, 0x4020, RZ ;  /* 0x00004020041c7810 */ /* 0x048fe40007f7e0ff */
[C---:B------:R-:W-:Y:S01]  /*1be70*/  IADD3 R45, P4, R4.reuse, 0x4040, RZ ;  /* 0x00004040042d7810 */ /* 0x040fe20007f9e0ff */
[--C-:B------:R-:W-:Y:S01]  /*1be80*/  IMAD.X R13, RZ, RZ, R5.reuse, P2 ;  /* 0x000000ffff0d7224 */ /* 0x100fe200010e0605 */
[----:B------:R-:W-:Y:S01]  /*1be90*/  IADD3 R32, P5, R4, 0x4060, RZ ;  /* 0x0000406004207810 */ /* 0x000fe20007fbe0ff */
[--C-:B------:R-:W-:Y:S01]  /*1bea0*/  IMAD.X R11, RZ, RZ, R5.reuse, P3 ;  /* 0x000000ffff0b7224 */ /* 0x100fe200018e0605 */
[----:B------:R-:W-:Y:S01]  /*1beb0*/  LOP3.LUT R4, R3, R4, RZ, 0x3c, !PT ;  /* 0x0000000403047212 */ /* 0x000fe200078e3cff */
[--C-:B------:R-:W-:Y:S01]  /*1bec0*/  IMAD.X R9, RZ, RZ, R5.reuse, P4 ;  /* 0x000000ffff097224 */ /* 0x100fe200020e0605 */
[----:B------:R-:W-:Y:S01]  /*1bed0*/  SHF.R.U64 R0, R0, 0x3, RZ ;  /* 0x0000000300007819 */ /* 0x000fe200000012ff */
[----:B------:R-:W-:Y:S01]  /*1bee0*/  IMAD.X R33, RZ, RZ, R5, P5 ;  /* 0x000000ffff217224 */ /* 0x000fe200028e0605 */
[----:B------:R-:W-:-:S02]  /*1bef0*/  SHF.R.U64 R3, R6, 0x3, RZ ;  /* 0x0000000306037819 */ /* 0x000fc400000012ff */
[----:B------:R-:W-:Y:S02]  /*1bf00*/  SHF.R.U64 R6, R10, 0x3, RZ ;  /* 0x000000030a067819 */ /* 0x000fe400000012ff */
[----:B-----5:R-:W-:Y:S02]  /*1bf10*/  LOP3.LUT R24, R0, R7, RZ, 0x3c, !PT ;  /* 0x0000000700187212 */ /* 0x020fe400078e3cff */
[----:B------:R-:W-:Y:S02]  /*1bf20*/  LOP3.LUT R14, R6, R35, RZ, 0x3c, !PT ;  /* 0x00000023060e7212 */ /* 0x000fe400078e3cff */
[----:B------:R-:W-:Y:S02]  /*1bf30*/  LOP3.LUT R0, R43, 0x380, RZ, 0xc0, !PT ;  /* 0x000003802b007812 */ /* 0x000fe400078ec0ff */
[----:B------:R-:W-:Y:S02]  /*1bf40*/  LOP3.LUT R6, R45, 0x380, RZ, 0xc0, !PT ;  /* 0x000003802d067812 */ /* 0x000fe400078ec0ff */
[----:B------:R-:W-:-:S02]  /*1bf50*/  LOP3.LUT R7, R32, 0x380, RZ, 0xc0, !PT ;  /* 0x0000038020077812 */ /* 0x000fc400078ec0ff */
[----:B------:R-:W-:Y:S02]  /*1bf60*/  LOP3.LUT R26, R3, R8, RZ, 0x3c, !PT ;  /* 0x00000008031a7212 */ /* 0x000fe400078e3cff */
[----:B------:R-:W-:Y:S02]  /*1bf70*/  LOP3.LUT R3, R28, 0x380, RZ, 0xc0, !PT ;  /* 0x000003801c037812 */ /* 0x000fe400078ec0ff */
[----:B------:R-:W-:Y:S02]  /*1bf80*/  SHF.R.U64 R0, R0, 0x3, RZ ;  /* 0x0000000300007819 */ /* 0x000fe400000012ff */
[----:B------:R-:W-:Y:S02]  /*1bf90*/  SHF.R.U64 R6, R6, 0x3, RZ ;  /* 0x0000000306067819 */ /* 0x000fe400000012ff */
[----:B------:R-:W-:Y:S02]  /*1bfa0*/  SHF.R.U64 R7, R7, 0x3, RZ ;  /* 0x0000000307077819 */ /* 0x000fe400000012ff */
[----:B------:R-:W-:-:S02]  /*1bfb0*/  SHF.R.U64 R3, R3, 0x3, RZ ;  /* 0x0000000303037819 */ /* 0x000fc400000012ff */
[----:B------:R-:W-:Y:S02]  /*1bfc0*/  LOP3.LUT R12, R0, R43, RZ, 0x3c, !PT ;  /* 0x0000002b000c7212 */ /* 0x000fe400078e3cff */
[----:B------:R-:W-:Y:S01]  /*1bfd0*/  ISETP.NE.U32.AND P0, PT, RZ, UR6, PT ;  /* 0x00000006ff007c0c */ /* 0x000fe2000bf05070 */
[----:B------:R-:W1:Y:S01]  /*1bfe0*/  LDC.64 R42, c[0x0][0xc00] ;  /* 0x00030000ff2a7b82 */ /* 0x000e620000000a00 */
[----:B------:R-:W-:Y:S02]  /*1bff0*/  LOP3.LUT R8, R6, R45, RZ, 0x3c, !PT ;  /* 0x0000002d06087212 */ /* 0x000fe400078e3cff */
[----:B------:R-:W-:Y:S02]  /*1c000*/  LOP3.LUT R32, R7, R32, RZ, 0x3c, !PT ;  /* 0x0000002007207212 */ /* 0x000fe400078e3cff */
[----:B------:R-:W-:Y:S02]  /*1c010*/  MOV R0, R4 ;  /* 0x0000000400007202 */ /* 0x000fe40000000f00 */
[----:B------:R-:W-:-:S02]  /*1c020*/  F2FP.BF16.F32.PACK_AB R4, R37, R36 ;  /* 0x000000242504723e */ /* 0x000fc400000010ff */
[----:B------:R-:W-:Y:S02]  /*1c030*/  F2FP.BF16.F32.PACK_AB R5, R91, R90 ;  /* 0x0000005a5b05723e */ /* 0x000fe400000010ff */
[----:B------:R-:W-:Y:S02]  /*1c040*/  F2FP.BF16.F32.PACK_AB R6, R39, R38 ;  /* 0x000000262706723e */ /* 0x000fe400000010ff */
[----:B------:R-:W-:Y:S02]  /*1c050*/  F2FP.BF16.F32.PACK_AB R7, R95, R94 ;  /* 0x0000005e5f07723e */ /* 0x000fe400000010ff */
[----:B------:R-:W-:Y:S02]  /*1c060*/  LOP3.LUT R10, R3, R28, RZ, 0x3c, !PT ;  /* 0x0000001c030a7212 */ /* 0x000fe400078e3cff */
[----:B------:R-:W-:Y:S01]  /*1c070*/  ISETP.NE.AND.EX P0, PT, RZ, UR7, PT, P0 ;  /* 0x00000007ff007c0c */ /* 0x000fe2000bf05300 */
[----:B------:R2:W-:Y:S01]  /*1c080*/  STSM.16.M88.4 [R0], R4 ;  /* 0x0000000400007844 */ /* 0x0005e20000000200 */
[----:B------:R-:W-:-:S02]  /*1c090*/  MOV R47, R24 ;  /* 0x00000018002f7202 */ /* 0x000fc40000000f00 */
[----:B------:R-:W-:Y:S02]  /*1c0a0*/  MOV R44, R10 ;  /* 0x0000000a002c7202 */ /* 0x000fe40000000f00 */
[----:B------:R-:W-:Y:S02]  /*1c0b0*/  MOV R28, R8 ;  /* 0x00000008001c7202 */ /* 0x000fe40000000f00 */
[----:B------:R-:W-:Y:S02]  /*1c0c0*/  MOV R46, R26 ;  /* 0x0000001a002e7202 */ /* 0x000fe40000000f00 */
[----:B------:R-:W-:Y:S02]  /*1c0d0*/  F2FP.BF16.F32.PACK_AB R35, R135, R134 ;  /* 0x000000868723723e */ /* 0x000fe400000010ff */
[----:B------:R-:W-:Y:S01]  /*1c0e0*/  ISETP.NE.U32.AND P3, PT, RZ, UR4, PT ;  /* 0x00000004ff007c0c */ /* 0x000fe2000bf65070 */
[----:B------:R-:W-:Y:S01]  /*1c0f0*/  ULDC UR6, c[0x0][0xa88] ;  /* 0x0002a20000067ab9 */ /* 0x000fe20000000800 */
[----:B------:R-:W-:Y:S01]  /*1c100*/  MOV R45, R14 ;  /* 0x0000000e002d7202 */ /* 0x000fe20000000f00 */
[----:B-1----:R-:W-:Y:S01]  /*1c110*/  IMAD.WIDE R42, R222, 0x4, R42 ;  /* 0x00000004de2a7825 */ /* 0x002fe200078e022a */
[----:B------:R-:W-:-:S02]  /*1c120*/  MOV R3, R12 ;  /* 0x0000000c00037202 */ /* 0x000fc40000000f00 */
[----:B--2---:R-:W-:Y:S02]  /*1c130*/  F2FP.BF16.F32.PACK_AB R4, R97, R96 ;  /* 0x000000606104723e */ /* 0x004fe400000010ff */
[----:B------:R-:W-:Y:S02]  /*1c140*/  F2FP.BF16.F32.PACK_AB R5, R99, R98 ;  /* 0x000000626305723e */ /* 0x000fe400000010ff */
[----:B------:R-:W-:Y:S02]  /*1c150*/  F2FP.BF16.F32.PACK_AB R6, R101, R100 ;  /* 0x000000646506723e */ /* 0x000fe400000010ff */
[----:B------:R-:W-:Y:S02]  /*1c160*/  F2FP.BF16.F32.PACK_AB R7, R103, R102 ;  /* 0x000000666707723e */ /* 0x000fe400000010ff */
[----:B------:R-:W-:Y:S02]  /*1c170*/  F2FP.BF16.F32.PACK_AB R8, R105, R104 ;  /* 0x000000686908723e */ /* 0x000fe400000010ff */
[----:B------:R-:W-:Y:S01]  /*1c180*/  F2FP.BF16.F32.PACK_AB R9, R107, R106 ;  /* 0x0000006a6b09723e */ /* 0x000fe200000010ff */
[----:B------:R1:W-:Y:S01]  /*1c190*/  STSM.16.M88.4 [R47], R4 ;  /* 0x000000042f007844 */ /* 0x0003e20000000200 */
[----:B------:R-:W-:-:S02]  /*1c1a0*/  F2FP.BF16.F32.PACK_AB R10, R109, R108 ;  /* 0x0000006c6d0a723e */ /* 0x000fc400000010ff */
[----:B------:R-:W-:Y:S02]  /*1c1b0*/  F2FP.BF16.F32.PACK_AB R11, R111, R110 ;  /* 0x0000006e6f0b723e */ /* 0x000fe400000010ff */
[----:B------:R-:W-:Y:S02]  /*1c1c0*/  F2FP.BF16.F32.PACK_AB R12, R113, R112 ;  /* 0x00000070710c723e */ /* 0x000fe400000010ff */
[----:B------:R-:W-:Y:S01]  /*1c1d0*/  F2FP.BF16.F32.PACK_AB R13, R115, R114 ;  /* 0x00000072730d723e */ /* 0x000fe200000010ff */
[----:B------:R2:W-:Y:S01]  /*1c1e0*/  STSM.16.M88.4 [R46], R8 ;  /* 0x000000082e007844 */ /* 0x0005e20000000200 */
[----:B------:R-:W-:Y:S02]  /*1c1f0*/  F2FP.BF16.F32.PACK_AB R14, R117, R116 ;  /* 0x00000074750e723e */ /* 0x000fe400000010ff */
[----:B------:R-:W-:Y:S02]  /*1c200*/  F2FP.BF16.F32.PACK_AB R15, R119, R118 ;  /* 0x00000076770f723e */ /* 0x000fe400000010ff */
[----:B------:R-:W-:-:S02]  /*1c210*/  F2FP.BF16.F32.PACK_AB R24, R121, R120 ;  /* 0x000000787918723e */ /* 0x000fc400000010ff */
[----:B------:R-:W-:Y:S01]  /*1c220*/  F2FP.BF16.F32.PACK_AB R25, R123, R122 ;  /* 0x0000007a7b19723e */ /* 0x000fe200000010ff */
[----:B------:R-:W-:Y:S01]  /*1c230*/  STSM.16.M88.4 [R45], R12 ;  /* 0x0000000c2d007844 */ /* 0x000fe20000000200 */
[----:B------:R-:W-:Y:S02]  /*1c240*/  F2FP.BF16.F32.PACK_AB R26, R125, R124 ;  /* 0x0000007c7d1a723e */ /* 0x000fe400000010ff */
[----:B------:R-:W-:Y:S02]  /*1c250*/  F2FP.BF16.F32.PACK_AB R27, R127, R126 ;  /* 0x0000007e7f1b723e */ /* 0x000fe400000010ff */
[----:B------:R-:W-:Y:S02]  /*1c260*/  MOV R0, R32 ;  /* 0x0000002000007202 */ /* 0x000fe40000000f00 */
[----:B------:R-:W-:Y:S01]  /*1c270*/  F2FP.BF16.F32.PACK_AB R32, R129, R128 ;  /* 0x000000808120723e */ /* 0x000fe200000010ff */
[----:B------:R3:W-:Y:S01]  /*1c280*/  STSM.16.M88.4 [R3], R24 ;  /* 0x0000001803007844 */ /* 0x0007e20000000200 */
[----:B------:R-:W-:-:S02]  /*1c290*/  F2FP.BF16.F32.PACK_AB R33, R131, R130 ;  /* 0x000000828321723e */ /* 0x000fc400000010ff */
[----:B-1----:R-:W-:Y:S02]  /*1c2a0*/  F2FP.BF16.F32.PACK_AB R4, R137, R136 ;  /* 0x000000888904723e */ /* 0x002fe400000010ff */
[----:B------:R-:W-:Y:S01]  /*1c2b0*/  F2FP.BF16.F32.PACK_AB R5, R139, R138 ;  /* 0x0000008a8b05723e */ /* 0x000fe200000010ff */
[----:B------:R-:W-:Y:S01]  /*1c2c0*/  STSM.16.M88.4 [R44], R32 ;  /* 0x000000202c007844 */ /* 0x000fe20000000200 */
[----:B------:R-:W-:Y:S02]  /*1c2d0*/  F2FP.BF16.F32.PACK_AB R6, R141, R140 ;  /* 0x0000008c8d06723e */ /* 0x000fe400000010ff */
[----:B------:R-:W-:Y:S02]  /*1c2e0*/  F2FP.BF16.F32.PACK_AB R7, R143, R142 ;  /* 0x0000008e8f07723e */ /* 0x000fe400000010ff */
[----:B--2---:R-:W-:Y:S02]  /*1c2f0*/  F2FP.BF16.F32.PACK_AB R8, R145, R144 ;  /* 0x000000909108723e */ /* 0x004fe400000010ff */
[----:B------:R-:W-:Y:S01]  /*1c300*/  F2FP.BF16.F32.PACK_AB R9, R147, R146 ;  /* 0x000000929309723e */ /* 0x000fe200000010ff */
[----:B------:R1:W-:Y:S01]  /*1c310*/  STSM.16.M88.4 [R28], R4 ;  /* 0x000000041c007844 */ /* 0x0003e20000000200 */
[----:B------:R-:W-:Y:S01]  /*1c320*/  F2FP.BF16.F32.PACK_AB R10, R149, R148 ;  /* 0x00000094950a723e */ /* 0x000fe200000010ff */
[----:B---3--:R-:W2:Y:S01]  /*1c330*/  @P0 LDC.64 R24, c[0x0][0xc08] ;  /* 0x00030200ff180b82 */ /* 0x008ea20000000a00 */
[----:B------:R-:W-:Y:S01]  /*1c340*/  F2FP.BF16.F32.PACK_AB R11, R151, R150 ;  /* 0x00000096970b723e */ /* 0x000fe200000010ff */
[----:B------:R-:W-:Y:S01]  /*1c350*/  IMAD.MOV.U32 R3, RZ, RZ, RZ ;  /* 0x000000ffff037224 */ /* 0x000fe200078e00ff */
[----:B------:R-:W-:-:S03]  /*1c360*/  ISETP.NE.AND.EX P3, PT, RZ, UR5, PT, P3 ;  /* 0x00000005ff007c0c */ /* 0x000fc6000bf65330 */
[----:B------:R3:W-:Y:S02]  /*1c370*/  STSM.16.M88.4 [R0], R8 ;  /* 0x0000000800007844 */ /* 0x0007e40000000200 */
[----:B------:R-:W-:Y:S01]  /*1c380*/  BAR.SYNC.DEFER_BLOCKING 0x1, 0x100 ;  /* 0x0044000000007b1d */ /* 0x000fe20000010000 */
[----:B------:R-:W-:Y:S01]  /*1c390*/  IMAD.U32 R27, RZ, RZ, UR6 ;  /* 0x00000006ff1b7e24 */ /* 0x000fe2000f8e00ff */
[----:B------:R-:W-:Y:S01]  /*1c3a0*/  ISETP.GT.AND P1, PT, R221, 0x1, PT ;  /* 0x00000001dd00780c */ /* 0x000fe20003f24270 */
[----:B-1----:R-:W-:-:S05]  /*1c3b0*/  IMAD.MOV.U32 R4, RZ, RZ, 0x9b8 ;  /* 0x000009b8ff047424 */ /* 0x002fca00078e00ff */
[----:B---3--:R-:W1:Y:S01]  /*1c3c0*/  LDC R0, c[0x0][0xbe8] ;  /* 0x0002fa00ff007b82 */ /* 0x008e620000000800 */
[----:B--2---:R-:W-:Y:S01]  /*1c3d0*/  @P0 IMAD.WIDE R24, R222, 0x4, R24 ;  /* 0x00000004de180825 */ /* 0x004fe200078e0218 */
[----:B------:R2:W5:Y:S04]  /*1c3e0*/  @P3 LDG.E R3, desc[UR52][R42.64] ;  /* 0x000000342a033981 */ /* 0x000568000c1e1900 */
[----:B------:R2:W5:Y:S01]  /*1c3f0*/  @P0 LDG.E R27, desc[UR52][R24.64] ;  /* 0x00000034181b0981 */ /* 0x000562000c1e1900 */
[----:B------:R-:W-:-:S04]  /*1c400*/  SEL R4, R4, 0x978, P1 ;  /* 0x0000097804047807 */ /* 0x000fc80000800000 */
[----:B------:R2:W3:Y:S01]  /*1c410*/  LDC.64 R10, c[0x0][R4+0x220] ;  /* 0x00008800040a7b82 */ /* 0x0004e20000000a00 */
[----:B-1----:R-:W-:-:S07]  /*1c420*/  ISETP.NE.AND P2, PT, R0, 0x1, PT ;  /* 0x000000010000780c */ /* 0x002fce0003f45270 */
[----:B------:R2:W1:Y:S08]  /*1c430*/  LDC.64 R14, c[0x0][R4+0x218] ;  /* 0x00008600040e7b82 */ /* 0x0004700000000a00 */
[----:B------:R2:W0:Y:S01]  /*1c440*/  LDC.64 R12, c[0x0][R4+0x228] ;  /* 0x00008a00040c7b82 */ /* 0x0004220000000a00 */
[----:B------:R-:W-:Y:S05]  /*1c450*/  @P0 BRA `(.L_x_8409) ;  /* 0x0000000000100947 */ /* 0x000fea0003800000 */
[----:B------:R-:W-:Y:S05]  /*1c460*/  @!P3 BRA `(.L_x_8409) ;  /* 0x00000000000cb947 */ /* 0x000fea0003800000 */
[----:B------:R-:W2:Y:S04]  /*1c470*/  LDG.E R6, desc[UR52][R42.64] ;  /* 0x000000342a067981 */ /* 0x000ea8000c1e1900 */
[----:B-----5:R-:W2:Y:S02]  /*1c480*/  LDG.E R27, desc[UR52][R42.64+0x4] ;  /* 0x000004342a1b7981 */ /* 0x020ea4000c1e1900 */
[----:B--2---:R-:W-:-:S07]  /*1c490*/  IMAD.IADD R27, R27, 0x1, -R6 ;  /* 0x000000011b1b7824 */ /* 0x004fce00078e0a06 */
.L_x_8409:
[----:B------:R-:W4:Y:S04]  /*1c4a0*/  LDL R28, [R1+0x38] ;  /* 0x00003800011c7983 */ /* 0x000f280000100800 */
[----:B------:R-:W4:Y:S01]  /*1c4b0*/  LDL R26, [R1+0xc] ;  /* 0x00000c00011a7983 */ /* 0x000f220000100800 */
[----:B--2---:R-:W2:Y:S01]  /*1c4c0*/  LDC.64 R4, c[0x0][R4+0x210] ;  /* 0x0000840004047b82 */ /* 0x004ea20000000a00 */
[----:B------:R-:W-:Y:S01]  /*1c4d0*/  ISETP.NE.U32.AND P0, PT, RZ, UR4, PT ;  /* 0x00000004ff007c0c */ /* 0x000fe2000bf05070 */
[-C--:B-1----:R-:W-:Y:S01]  /*1c4e0*/  IMAD R25, R15, R197.reuse, RZ ;  /* 0x000000c50f197224 */ /* 0x082fe200078e02ff */
[----:B------:R-:W-:Y:S01]  /*1c4f0*/  SHF.R.S32.HI R9, RZ, 0x1f, R222 ;  /* 0x0000001fff097819 */ /* 0x000fe200000114de */
[----:B------:R-:W-:Y:S01]  /*1c500*/  IMAD.WIDE.U32 R14, R14, R197, RZ ;  /* 0x000000c50e0e7225 */ /* 0x000fe200078e00ff */
[----:B------:R-:W-:-:S03]  /*1c510*/  ISETP.NE.AND.EX P0, PT, RZ, UR5, PT, P0 ;  /* 0x00000005ff007c0c */ /* 0x000fc6000bf05300 */
[----:B------:R-:W1:Y:S01]  /*1c520*/  @P2 LDC R24, c[0x0][0xbec] ;  /* 0x0002fb00ff182b82 */ /* 0x000e620000000800 */
[----:B------:R-:W-:Y:S01]  /*1c530*/  SEL R8, R222, RZ, !P0 ;  /* 0x000000ffde087207 */ /* 0x000fe20004000000 */
[----:B------:R-:W-:Y:S01]  /*1c540*/  IMAD.IADD R45, R202, 0x1, R200 ;  /* 0x00000001ca2d7824 */ /* 0x000fe200078e02c8 */
[----:B------:R-:W-:Y:S01]  /*1c550*/  SEL R9, R9, RZ, !P0 ;  /* 0x000000ff09097207 */ /* 0x000fe20004000000 */
[----:B------:R-:W-:Y:S02]  /*1c560*/  IMAD.IADD R43, R15, 0x1, R25 ;  /* 0x000000010f2b7824 */ /* 0x000fe400078e0219 */
[-C--:B---3--:R-:W-:Y:S02]  /*1c570*/  IMAD R11, R11, R8.reuse, RZ ;  /* 0x000000080b0b7224 */ /* 0x088fe400078e02ff */
[----:B------:R-:W3:Y:S02]  /*1c580*/  @P2 LDC R35, c[0x0][0xbf0] ;  /* 0x0002fc00ff232b82 */ /* 0x000ee40000000800 */
[C---:B------:R-:W-:Y:S01]  /*1c590*/  IMAD R33, R10.reuse, R9, R11 ;  /* 0x000000090a217224 */ /* 0x040fe200078e020b */
[----:B------:R-:W-:Y:S01]  /*1c5a0*/  SEL R9, R223, RZ, P1 ;  /* 0x000000ffdf097207 */ /* 0x000fe20000800000 */
[----:B------:R-:W-:-:S04]  /*1c5b0*/  IMAD.WIDE.U32 R10, R10, R8, RZ ;  /* 0x000000080a0a7225 */ /* 0x000fc800078e00ff */
[----:B------:R-:W2:Y:S01]  /*1c5c0*/  LDC.64 R6, c[0x0][0xba8] ;  /* 0x0002ea00ff067b82 */ /* 0x000ea20000000a00 */
[----:B-----5:R-:W-:Y:S01]  /*1c5d0*/  IADD3 R15, P0, P3, R10, R14, R3 ;  /* 0x0000000e0a0f7210 */ /* 0x020fe20007b1e003 */
[----:B------:R-:W-:Y:S01]  /*1c5e0*/  IMAD.IADD R33, R11, 0x1, R33 ;  /* 0x000000010b217824 */ /* 0x000fe200078e0221 */
[----:B------:R-:W-:Y:S01]  /*1c5f0*/  SHF.R.S32.HI R10, RZ, 0x1f, R3 ;  /* 0x0000001fff0a7819 */ /* 0x000fe20000011403 */
[----:B------:R-:W-:Y:S02]  /*1c600*/  IMAD.MOV.U32 R11, RZ, RZ, R45 ;  /* 0x000000ffff0b7224 */ /* 0x000fe400078e002d */
[----:B0-----:R-:W-:Y:S02]  /*1c610*/  IMAD R25, R13, R9, RZ ;  /* 0x000000090d197224 */ /* 0x001fe400078e02ff */
[----:B-1----:R-:W-:-:S04]  /*1c620*/  @P2 IMAD.HI.U32 R14, R45, R24, RZ ;  /* 0x000000182d0e2227 */ /* 0x002fc800078e00ff */
[----:B------:R-:W-:Y:S01]  /*1c630*/  IMAD.WIDE.U32 R12, R12, R9, RZ ;  /* 0x000000090c0c7225 */ /* 0x000fe200078e00ff */
[----:B---3--:R-:W-:-:S03]  /*1c640*/  @P2 SHF.R.U32.HI R11, RZ, R35, R14 ;  /* 0x00000023ff0b2219 */ /* 0x008fc6000001160e */
[----:B------:R-:W-:Y:S01]  /*1c650*/  IMAD.IADD R25, R13, 0x1, R25 ;  /* 0x000000010d197824 */ /* 0x000fe200078e0219 */
[----:B------:R-:W-:Y:S02]  /*1c660*/  IADD3.X R14, R33, R43, R10, P0, P3 ;  /* 0x0000002b210e7210 */ /* 0x000fe400007e640a */
[----:B------:R-:W-:Y:S01]  /*1c670*/  IADD3 R12, P0, P3, R11, R15, R12 ;  /* 0x0000000f0b0c7210 */ /* 0x000fe20007b1e00c */
[--C-:B------:R-:W-:Y:S01]  /*1c680*/  IMAD.MOV R9, RZ, RZ, -R11.reuse ;  /* 0x000000ffff097224 */ /* 0x100fe200078e0a0b */
[----:B------:R-:W-:Y:S01]  /*1c690*/  SHF.R.S32.HI R11, RZ, 0x1f, R11 ;  /* 0x0000001fff0b7819 */ /* 0x000fe2000001140b */
[----:B--2---:R-:W0:Y:S02]  /*1c6a0*/  @!P1 LDC R6, c[0x0][0xb50] ;  /* 0x0002d400ff069b82 */ /* 0x004e240000000800 */
[----:B------:R-:W-:Y:S01]  /*1c6b0*/  IMAD R9, R0, R9, R45 ;  /* 0x0000000900097224 */ /* 0x000fe200078e022d */
[----:B------:R-:W-:-:S03]  /*1c6c0*/  IADD3.X R13, R11, R14, R25, P0, P3 ;  /* 0x0000000e0b0d7210 */ /* 0x000fc600007e6419 */
[----:B------:R-:W-:Y:S01]  /*1c6d0*/  IMAD R5, R5, R9, RZ ;  /* 0x0000000905057224 */ /* 0x000fe200078e02ff */
[----:B------:R-:W-:Y:S01]  /*1c6e0*/  SHF.R.S32.HI R11, RZ, 0x1f, R9 ;  /* 0x0000001fff0b7819 */ /* 0x000fe20000011409 */
[----:B------:R-:W1:Y:S04]  /*1c6f0*/  @!P1 LDC R7, c[0x0][0xb54] ;  /* 0x0002d500ff079b82 */ /* 0x000e680000000800 */
[C---:B------:R-:W-:Y:S02]  /*1c700*/  IMAD R11, R4.reuse, R11, R5 ;  /* 0x0000000b040b7224 */ /* 0x040fe400078e0205 */
[----:B------:R-:W-:-:S04]  /*1c710*/  IMAD.WIDE.U32 R4, R4, R9, R12 ;  /* 0x0000000904047225 */ /* 0x000fc800078e000c */
[----:B------:R-:W-:Y:S02]  /*1c720*/  IMAD.IADD R5, R5, 0x1, R11 ;  /* 0x0000000105057824 */ /* 0x000fe400078e020b */
[----:B------:R-:W-:Y:S01]  /*1c730*/  IMAD R9, R27, R0, RZ ;  /* 0x000000001b097224 */ /* 0x000fe200078e02ff */
[----:B0-----:R-:W-:-:S05]  /*1c740*/  LEA R11, P0, R4, R6, 0x2 ;  /* 0x00000006040b7211 */ /* 0x001fca00078010ff */
[----:B------:R-:W-:Y:S01]  /*1c750*/  SHFL.IDX PT, R12, R11, 0x1, 0x1c1f ;  /* 0x003c1f000b0c7f89 */ /* 0x000fe200000e0000 */
[----:B-1----:R-:W-:-:S03]  /*1c760*/  LEA.HI.X R7, R4, R7, R5, 0x2, P0 ;  /* 0x0000000704077211 */ /* 0x002fc600000f1405 */
[----:B------:R-:W-:Y:S04]  /*1c770*/  SHFL.IDX PT, R4, R11, RZ, 0x1c1f ;  /* 0x001c1fff0b047589 */ /* 0x000fe800000e0000 */
[----:B------:R-:W0:Y:S04]  /*1c780*/  SHFL.IDX PT, R5, R7, RZ, 0x1c1f ;  /* 0x001c1fff07057589 */ /* 0x000e2800000e0000 */
[----:B------:R-:W1:Y:S01]  /*1c790*/  SHFL.IDX PT, R13, R7, 0x1, 0x1c1f ;  /* 0x003c1f00070d7f89 */ /* 0x000e6200000e0000 */
[----:B----4-:R-:W-:Y:S01]  /*1c7a0*/  IMAD.IADD R24, R28, 0x1, R200 ;  /* 0x000000011c187824 */ /* 0x010fe200078e02c8 */
[----:B------:R-:W-:-:S03]  /*1c7b0*/  LOP3.LUT P0, RZ, R26, 0x3, RZ, 0xc0, !PT ;  /* 0x000000031aff7812 */ /* 0x000fc6000780c0ff */
[C---:B------:R-:W-:Y:S01]  /*1c7c0*/  VIADD R6, R24.reuse, 0x8 ;  /* 0x0000000818067836 */ /* 0x040fe20000000000 */
[----:B------:R-:W-:-:S04]  /*1c7d0*/  ISETP.GE.OR P3, PT, R24, R9, P0 ;  /* 0x000000091800720c */ /* 0x000fc80000766670 */
[----:B------:R-:W-:-:S09]  /*1c7e0*/  ISETP.GE.OR P0, PT, R6, R9, P0 ;  /* 0x000000090600720c */ /* 0x000fd20000706670 */
[----:B0-----:R0:W-:Y:S04]  /*1c7f0*/  @!P3 ST.E desc[UR52][R4.64], R21 ;  /* 0x000000150400b985 */ /* 0x0011e8000c101934 */
[----:B-1----:R0:W-:Y:S01]  /*1c800*/  @!P0 ST.E desc[UR52][R12.64], R20 ;  /* 0x000000140c008985 */ /* 0x0021e2000c101934 */
[----:B------:R-:W-:Y:S05]  /*1c810*/  @P1 BRA `(.L_x_8410) ;  /* 0x0000000800a41947 */ /* 0x000fea0003800000 */
[----:B0-----:R-:W-:Y:S01]  /*1c820*/  IMAD R5, R188, 0x8, R220 ;  /* 0x00000008bc057824 */ /* 0x001fe200078e02dc */
[----:B------:R-:W0:Y:S01]  /*1c830*/  @P2 LDC R21, c[0x0][0xbec] ;  /* 0x0002fb00ff152b82 */ /* 0x000e220000000800 */
[----:B------:R-:W-:Y:S02]  /*1c840*/  ULDC.64 UR4, c[0x0][0xaa0] ;  /* 0x0002a80000047ab9 */ /* 0x000fe40000000a00 */
[----:B------:R-:W-:-:S04]  /*1c850*/  IMAD.SHL.U32 R5, R5, 0x8, RZ ;  /* 0x0000000805057824 */ /* 0x000fc800078e00ff */
[----:B------:R-:W-:Y:S01]  /*1c860*/  IMAD.WIDE R40, R5, 0x2, R40 ;  /* 0x0000000205287825 */ /* 0x000fe200078e0228 */
[----:B------:R-:W1:Y:S02]  /*1c870*/  @P2 LDC R14, c[0x0][0xbf0] ;  /* 0x0002fc00ff0e2b82 */ /* 0x000e640000000800 */
[C---:B------:R-:W-:Y:S02]  /*1c880*/  IADD3 R25, P5, R40.reuse, 0x1000, RZ ;  /* 0x0000100028197810 */ /* 0x040fe40007fbe0ff */
[----:B------:R-:W-:Y:S02]  /*1c890*/  IADD3 R33, P0, R40, 0x2000, RZ ;  /* 0x0000200028217810 */ /* 0x000fe40007f1e0ff */
[----:B------:R-:W-:Y:S02]  /*1c8a0*/  LOP3.LUT R24, R25, 0x380, RZ, 0xc0, !PT ;  /* 0x0000038019187812 */ /* 0x000fe400078ec0ff */
[----:B------:R-:W-:Y:S02]  /*1c8b0*/  LOP3.LUT R32, R33, 0x380, RZ, 0xc0, !PT ;  /* 0x0000038021207812 */ /* 0x000fe400078ec0ff */
[----:B------:R-:W-:-:S02]  /*1c8c0*/  SHF.R.U64 R24, R24, 0x3, RZ ;  /* 0x0000000318187819 */ /* 0x000fc400000012ff */
[----:B------:R-:W-:Y:S01]  /*1c8d0*/  SHF.R.U64 R32, R32, 0x3, RZ ;  /* 0x0000000320207819 */ /* 0x000fe200000012ff */
[----:B------:R-:W-:Y:S01]  /*1c8e0*/  IMAD R10, R10, UR4, RZ ;  /* 0x000000040a0a7c24 */ /* 0x000fe2000f8e02ff */
[----:B------:R-:W-:Y:S01]  /*1c8f0*/  LOP3.LUT R24, R24, R25, RZ, 0x3c, !PT ;  /* 0x0000001918187212 */ /* 0x000fe200078e3cff */
[--C-:B------:R-:W-:Y:S01]  /*1c900*/  IMAD.X R25, RZ, RZ, R41.reuse, P5 ;  /* 0x000000ffff197224 */ /* 0x100fe200028e0629 */
[----:B------:R-:W-:Y:S01]  /*1c910*/  LOP3.LUT R32, R32, R33, RZ, 0x3c, !PT ;  /* 0x0000002120207212 */ /* 0x000fe200078e3cff */
[--C-:B------:R-:W-:Y:S01]  /*1c920*/  IMAD.X R33, RZ, RZ, R41.reuse, P0 ;  /* 0x000000ffff217224 */ /* 0x100fe200000e0629 */
[C---:B------:R-:W-:Y:S02]  /*1c930*/  IADD3 R37, P1, R40.reuse, 0x3000, RZ ;  /* 0x0000300028257810 */ /* 0x040fe40007f3e0ff */
[C---:B------:R-:W-:Y:S02]  /*1c940*/  IADD3 R43, P3, R40.reuse, 0x4000, RZ ;  /* 0x00004000282b7810 */ /* 0x040fe40007f7e0ff */
[C---:B------:R-:W-:Y:S01]  /*1c950*/  IADD3 R45, P4, R40.reuse, 0x5000, RZ ;  /* 0x00005000282d7810 */ /* 0x040fe20007f9e0ff */
[C---:B------:R-:W-:Y:S01]  /*1c960*/  IMAD R13, R3.reuse, UR5, R10 ;  /* 0x00000005030d7c24 */ /* 0x040fe2000f8e020a */
[C---:B------:R-:W-:Y:S01]  /*1c970*/  IADD3 R49, P5, R40.reuse, 0x6000, RZ ;  /* 0x0000600028317810 */ /* 0x040fe20007fbe0ff */
[----:B------:R-:W5:Y:S01]  /*1c980*/  LD.E.128 R24, desc[UR52][R24.64] ;  /* 0x0000003418187980 */ /* 0x000f62000c101d00 */
[----:B------:R-:W-:Y:S01]  /*1c990*/  IADD3 R7, P0, R40, 0x7000, RZ ;  /* 0x0000700028077810 */ /* 0x000fe20007f1e0ff */
[----:B------:R-:W-:Y:S01]  /*1c9a0*/  IMAD.WIDE.U32 R10, R3, UR4, RZ ;  /* 0x00000004030a7c25 */ /* 0x000fe2000f8e00ff */
[----:B------:R-:W-:Y:S01]  /*1c9b0*/  LOP3.LUT R36, R37, 0x380, RZ, 0xc0, !PT ;  /* 0x0000038025247812 */ /* 0x000fe200078ec0ff */
[----:B------:R-:W-:Y:S01]  /*1c9c0*/  ULDC.64 UR4, c[0x0][0xae8] ;  /* 0x0002ba0000047ab9 */ /* 0x000fe20000000a00 */
[----:B------:R-:W-:Y:S01]  /*1c9d0*/  LOP3.LUT R42, R43, 0x380, RZ, 0xc0, !PT ;  /* 0x000003802b2a7812 */ /* 0x000fe200078ec0ff */
[----:B------:R-:W-:Y:S01]  /*1c9e0*/  IMAD.X R53, RZ, RZ, R41, P0 ;  /* 0x000000ffff357224 */ /* 0x000fe200000e0629 */
[----:B------:R-:W-:Y:S01]  /*1c9f0*/  LOP3.LUT R44, R45, 0x380, RZ, 0xc0, !PT ;  /* 0x000003802d2c7812 */ /* 0x000fe200078ec0ff */
[----:B------:R-:W5:Y:S01]  /*1ca00*/  LD.E.128 R32, desc[UR52][R32.64] ;  /* 0x0000003420207980 */ /* 0x000f62000c101d00 */
[----:B------:R-:W-:-:S02]  /*1ca10*/  LOP3.LUT R48, R49, 0x380, RZ, 0xc0, !PT ;  /* 0x0000038031307812 */ /* 0x000fc400078ec0ff */
[----:B------:R-:W-:Y:S02]  /*1ca20*/  LOP3.LUT R5, R40, 0x380, RZ, 0xc0, !PT ;  /* 0x0000038028057812 */ /* 0x000fe400078ec0ff */
[----:B------:R-:W-:Y:S01]  /*1ca30*/  LOP3.LUT R6, R7, 0x380, RZ, 0xc0, !PT ;  /* 0x0000038007067812 */ /* 0x000fe200078ec0ff */
[----:B------:R-:W-:Y:S01]  /*1ca40*/  IMAD.IADD R11, R11, 0x1, R13 ;  /* 0x000000010b0b7824 */ /* 0x000fe200078e020d */
[----:B------:R-:W-:Y:S01]  /*1ca50*/  SHF.R.U64 R36, R36, 0x3, RZ ;  /* 0x0000000324247819 */ /* 0x000fe200000012ff */
[----:B------:R-:W-:Y:S01]  /*1ca60*/  IMAD R3, R220, 0x20, R188 ;  /* 0x00000020dc037824 */ /* 0x000fe200078e02bc */
[----:B------:R-:W-:Y:S02]  /*1ca70*/  SHF.R.U64 R42, R42, 0x3, RZ ;  /* 0x000000032a2a7819 */ /* 0x000fe400000012ff */
[----:B------:R-:W-:Y:S02]  /*1ca80*/  SHF.R.U64 R44, R44, 0x3, RZ ;  /* 0x000000032c2c7819 */ /* 0x000fe400000012ff */
[----:B------:R-:W-:-:S02]  /*1ca90*/  SHF.R.U64 R48, R48, 0x3, RZ ;  /* 0x0000000330307819 */ /* 0x000fc400000012ff */
[----:B------:R-:W-:Y:S02]  /*1caa0*/  SHF.R.U64 R5, R5, 0x3, RZ ;  /* 0x0000000305057819 */ /* 0x000fe400000012ff */
[----:B------:R-:W-:Y:S01]  /*1cab0*/  SHF.R.U64 R6, R6, 0x3, RZ ;  /* 0x0000000306067819 */ /* 0x000fe200000012ff */
[----:B------:R-:W-:Y:S01]  /*1cac0*/  IMAD.WIDE.U32 R10, R197, UR4, R10 ;  /* 0x00000004c50a7c25 */ /* 0x000fe2000f8e000a */
        /* <DEDUP_REMOVED lines=11> */
[----:B------:R-:W-:Y:S01]  /*1cb80*/  SHF.R.S32.HI R15, RZ, 0x1f, R8 ;  /* 0x0000001fff0f7819 */ /* 0x000fe20000011408 */
[----:B------:R-:W-:Y:S01]  /*1cb90*/  IMAD.IADD R12, R200, 0x1, R3 ;  /* 0x00000001c80c7824 */ /* 0x000fe200078e0203 */
[----:B------:R-:W5:Y:S01]  /*1cba0*/  LD.E.128 R36, desc[UR52][R36.64] ;  /* 0x0000003424247980 */ /* 0x000f62000c101d00 */
[----:B------:R-:W-:Y:S01]  /*1cbb0*/  IMAD R11, R197, UR5, R11 ;  /* 0x00000005c50b7c24 */ /* 0x000fe2000f8e020b */
[----:B------:R-:W-:Y:S01]  /*1cbc0*/  ULDC.64 UR4, c[0x0][0xaf0] ;  /* 0x0002bc0000047ab9 */ /* 0x000fe20000000a00 */
[----:B0-----:R-:W-:Y:S01]  /*1cbd0*/  @P2 IMAD.HI.U32 R3, R12, R21, RZ ;  /* 0x000000150c032227 */ /* 0x001fe200078e00ff */
[----:B------:R-:W5:Y:S03]  /*1cbe0*/  LD.E.128 R4, desc[UR52][R4.64] ;  /* 0x0000003404047980 */ /* 0x000f66000c101d00 */
[----:B------:R-:W-:Y:S01]  /*1cbf0*/  IMAD R15, R15, UR4, RZ ;  /* 0x000000040f0f7c24 */ /* 0x000fe2000f8e02ff */
[----:B------:R-:W5:Y:S01]  /*1cc00*/  LD.E.128 R40, desc[UR52][R42.64] ;  /* 0x000000342a287980 */ /* 0x000f62000c101d00 */
[----:B------:R-:W-:-:S03]  /*1cc10*/  IMAD.MOV.U32 R13, RZ, RZ, R12 ;  /* 0x000000ffff0d7224 */ /* 0x000fc600078e000c */
[----:B------:R-:W5:Y:S01]  /*1cc20*/  LD.E.128 R44, desc[UR52][R44.64] ;  /* 0x000000342c2c7980 */ /* 0x000f62000c101d00 */
[----:B------:R-:W-:-:S03]  /*1cc30*/  IMAD R15, R8, UR5, R15 ;  /* 0x00000005080f7c24 */ /* 0x000fc6000f8e020f */
[----:B------:R-:W5:Y:S01]  /*1cc40*/  LD.E.128 R48, desc[UR52][R48.64] ;  /* 0x0000003430307980 */ /* 0x000f62000c101d00 */
[----:B------:R-:W-:-:S03]  /*1cc50*/  IMAD.WIDE.U32 R10, R8, UR4, R10 ;  /* 0x00000004080a7c25 */ /* 0x000fc6000f8e000a */
[----:B------:R-:W5:Y:S01]  /*1cc60*/  LD.E.128 R52, desc[UR52][R52.64] ;  /* 0x0000003434347980 */ /* 0x000f62000c101d00 */
[----:B-1----:R-:W-:Y:S01]  /*1cc70*/  @P2 SHF.R.U32.HI R13, RZ, R14, R3 ;  /* 0x0000000eff0d2219 */ /* 0x002fe20000011603 */
[----:B------:R-:W-:Y:S01]  /*1cc80*/  ULDC.64 UR4, c[0x0][0xae0] ;  /* 0x0002b80000047ab9 */ /* 0x000fe20000000a00 */
[----:B------:R-:W-:Y:S01]  /*1cc90*/  @!PT LDS RZ, [RZ] ;  /* 0x00000000fffff984 */ /* 0x000fe20000000800 */
[----:B------:R-:W-:Y:S01]  /*1cca0*/  @!PT LDS RZ, [RZ] ;  /* 0x00000000fffff984 */ /* 0x000fe20000000800 */
[----:B------:R-:W-:Y:S01]  /*1ccb0*/  @!PT LDS RZ, [RZ] ;  /* 0x00000000fffff984 */ /* 0x000fe20000000800 */
[----:B------:R-:W-:Y:S01]  /*1ccc0*/  @!PT LDS RZ, [RZ] ;  /* 0x00000000fffff984 */ /* 0x000fe20000000800 */
[----:B------:R0:W-:Y:S06]  /*1ccd0*/  MEMBAR.ALL.CTA ;  /* 0x0000000000007992 */ /* 0x0001ec0000008000 */
[----:B0-----:R-:W0:Y:S01]  /*1cce0*/  FENCE.VIEW.ASYNC.S ;  /* 0x00000000000073c6 */ /* 0x001e220000000000 */
[----:B------:R-:W-:Y:S01]  /*1ccf0*/  IMAD.IADD R11, R11, 0x1, R15 ;  /* 0x000000010b0b7824 */ /* 0x000fe200078e020f */
[--C-:B------:R-:W-:Y:S01]  /*1cd00*/  SHF.R.S32.HI R8, RZ, 0x1f, R13.reuse ;  /* 0x0000001fff087819 */ /* 0x100fe2000001140d */
[----:B------:R-:W-:-:S04]  /*1cd10*/  IMAD.MOV R15, RZ, RZ, -R13 ;  /* 0x000000ffff0f7224 */ /* 0x000fc800078e0a0d */
[----:B------:R-:W-:Y:S02]  /*1cd20*/  IMAD R15, R0, R15, R12 ;  /* 0x0000000f000f7224 */ /* 0x000fe400078e020c */
[----:B------:R-:W-:Y:S02]  /*1cd30*/  IMAD R8, R8, UR4, RZ ;  /* 0x0000000408087c24 */ /* 0x000fe4000f8e02ff */
[----:B------:R-:W-:Y:S01]  /*1cd40*/  VIADD R3, R18, 0x28820 ;  /* 0x0002882012037836 */ /* 0x000fe20000000000 */
[----:B------:R-:W-:Y:S01]  /*1cd50*/  SHF.R.S32.HI R0, RZ, 0x1f, R15 ;  /* 0x0000001fff007819 */ /* 0x000fe2000001140f */
[C---:B------:R-:W-:Y:S02]  /*1cd60*/  IMAD R21, R13.reuse, UR5, R8 ;  /* 0x000000050d157c24 */ /* 0x040fe4000f8e0208 */
[----:B------:R-:W-:Y:S01]  /*1cd70*/  IMAD.WIDE.U32 R10, R13, UR4, R10 ;  /* 0x000000040d0a7c25 */ /* 0x000fe2000f8e000a */
[----:B------:R-:W-:Y:S01]  /*1cd80*/  ULDC.64 UR4, c[0x0][0xad8] ;  /* 0x0002b60000047ab9 */ /* 0x000fe20000000a00 */
[----:B------:R-:W-:-:S02]  /*1cd90*/  PRMT R3, RZ, 0x654, R3 ;  /* 0x00000654ff037816 */ /* 0x000fc40000000003 */
[----:B------:R-:W-:Y:S02]  /*1cda0*/  IMAD.IADD R11, R11, 0x1, R21 ;  /* 0x000000010b0b7824 */ /* 0x000fe400078e0215 */
[----:B------:R-:W-:Y:S02]  /*1cdb0*/  IMAD R0, R0, UR4, RZ ;  /* 0x0000000400007c24 */ /* 0x000fe4000f8e02ff */
[C---:B------:R-:W-:Y:S01]  /*1cdc0*/  IMAD.WIDE.U32 R10, R15.reuse, UR4, R10 ;  /* 0x000000040f0a7c25 */ /* 0x040fe2000f8e000a */
[----:B0-----:R0:W-:Y:S03]  /*1cdd0*/  SYNCS.ARRIVE.TRANS64.RED.A1T0 RZ, [R3+URZ], RZ ;  /* 0x000000ff03ff79a7 */ /* 0x0011e6000810043f */
[----:B0-----:R-:W-:Y:S01]  /*1cde0*/  IMAD R3, R15, UR5, R0 ;  /* 0x000000050f037c24 */ /* 0x001fe2000f8e0200 */
[----:B------:R-:W-:Y:S02]  /*1cdf0*/  ULDC.64 UR4, c[0x0][0xa80] ;  /* 0x0002a00000047ab9 */ /* 0x000fe40000000a00 */
[----:B------:R-:W-:Y:S01]  /*1ce00*/  LEA R0, P0, R10, UR4, 0x1 ;  /* 0x000000040a007c11 */ /* 0x000fe2000f8008ff */
[----:B------:R-:W-:Y:S01]  /*1ce10*/  IMAD.IADD R3, R11, 0x1, R3 ;  /* 0x000000010b037824 */ /* 0x000fe200078e0203 */
[----:B------:R-:W-:Y:S01]  /*1ce20*/  UMOV UR4, 0xffffffff ;  /* 0xffffffff00047882 */ /* 0x000fe20000000000 */
[----:B------:R-:W-:-:S03]  /*1ce30*/  IMAD.IADD R200, R188, 0x1, R200 ;  /* 0x00000001bcc87824 */ /* 0x000fc600078e02c8 */
[----:B------:R-:W-:Y:S01]  /*1ce40*/  LEA.HI.X R8, R10, UR5, R3, 0x1, P0 ;  /* 0x000000050a087c11 */ /* 0x000fe200080f0c03 */
[----:B------:R-:W-:Y:S06]  /*1ce50*/  BRA.DIV UR4, `(.L_x_8411) ;  /* 0x000000c204f07947 */ /* 0x000fec000b800000 */
[----:B------:R0:W1:Y:S04]  /*1ce60*/  SHFL.IDX PT, R3, R8, RZ, 0x181f ;  /* 0x00181fff08037589 */ /* 0x00006800000e0000 */
[----:B------:R0:W2:Y:S02]  /*1ce70*/  SHFL.IDX PT, R14, R0, RZ, 0x181f ;  /* 0x00181fff000e7589 */ /* 0x0000a400000e0000 */
.L_x_8683:
[----:B------:R-:W-:Y:S01]  /*1ce80*/  ISETP.GE.AND P0, PT, R200, R9, PT ;  /* 0x00000009c800720c */ /* 0x000fe20003f06270 */
[----:B------:R-:W-:-:S12]  /*1ce90*/  BSSY B1, `(.L_x_8412) ;  /* 0x000000b000017945 */ /* 0x000fd80003800000 */
[----:B------:R-:W-:Y:S05]  /*1cea0*/  @P0 BRA `(.L_x_8413) ;  /* 0x0000000000240947 */ /* 0x000fea0003800000 */
[----:B------:R-:W-:Y:S02]  /*1ceb0*/  ULDC UR4, c[0x0][0xac8] ;  /* 0x0002b20000047ab9 */ /* 0x000fe40000000800 */
[----:B------:R-:W-:Y:S02]  /*1cec0*/  ISETP.GE.AND P0, PT, R16, UR4, PT ;  /* 0x0000000410007c0c */ /* 0x000fe4000bf06270 */
[----:B------:R-:W-:-:S11]  /*1ced0*/  ISETP.GE.AND P1, PT, R2, UR4, PT ;  /* 0x0000000402007c0c */ /* 0x000fd6000bf26270 */
[-C--:B--2---:R-:W-:Y:S02]  /*1cee0*/  @!P0 LEA R10, P2, R16, R14.reuse, 0x1 ;  /* 0x0000000e100a8211 */ /* 0x084fe400078408ff */
[----:B------:R-:W-:Y:S02]  /*1cef0*/  @!P1 LEA R14, P3, R2, R14, 0x1 ;  /* 0x0000000e020e9211 */ /* 0x000fe400078608ff */
[-C--:B-1----:R-:W-:Y:S02]  /*1cf00*/  @!P0 LEA.HI.X R11, R16, R3.reuse, R17, 0x1, P2 ;  /* 0x00000003100b8211 */ /* 0x082fe400010f0c11 */
[----:B------:R-:W-:-:S03]  /*1cf10*/  @!P1 LEA.HI.X R15, R2, R3, R185, 0x1, P3 ;  /* 0x00000003020f9211 */ /* 0x000fc600018f0cb9 */
[----:B-----5:R3:W-:Y:S04]  /*1cf20*/  @!P0 ST.E.128 desc[UR52][R10.64], R4 ;  /* 0x000000040a008985 */ /* 0x0207e8000c101d34 */
[----:B------:R3:W-:Y:S02]  /*1cf30*/  @!P1 ST.E.128 desc[UR52][R14.64], R40 ;  /* 0x000000280e009985 */ /* 0x0007e4000c101d34 */
.L_x_8413:
[----:B------:R-:W-:Y:S05]  /*1cf40*/  BSYNC B1 ;  /* 0x0000000000017941 */ /* 0x000fea0003800000 */
.L_x_8412:
[----:B------:R-:W-:-:S03]  /*1cf50*/  UMOV UR4, 0xffffffff ;  /* 0xffffffff00047882 */ /* 0x000fc60000000000 */
[----:B------:R-:W-:Y:S05]  /*1cf60*/  BRA.DIV UR4, `(.L_x_8414) ;  /* 0x000000c204e07947 */ /* 0x000fea000b800000 */
[----:B-1----:R1:W4:Y:S04]  /*1cf70*/  SHFL.IDX PT, R3, R8, 0x1, 0x181f ;  /* 0x00381f0008037f89 */ /* 0x00232800000e0000 */
[----:B--23--:R1:W2:Y:S02]  /*1cf80*/  SHFL.IDX PT, R14, R0, 0x1, 0x181f ;  /* 0x00381f00000e7f89 */ /* 0x00c2a400000e0000 */
.L_x_8687:
[----:B-----5:R-:W-:Y:S01]  /*1cf90*/  VIADD R4, R200, 0x20 ;  /* 0x00000020c8047836 */ /* 0x020fe20000000000 */
[----:B------:R-:W-:Y:S04]  /*1cfa0*/  BSSY B1, `(.L_x_8415) ;  /* 0x000000c000017945 */ /* 0x000fe80003800000 */
[----:B------:R-:W-:-:S13]  /*1cfb0*/  ISETP.GE.AND P0, PT, R4, R9, PT ;  /* 0x000000090400720c */ /* 0x000fda0003f06270 */
[----:B------:R-:W-:Y:S05]  /*1cfc0*/  @P0 BRA `(.L_x_8416) ;  /* 0x0000000000240947 */ /* 0x000fea0003800000 */
[----:B------:R-:W-:Y:S02]  /*1cfd0*/  ULDC UR4, c[0x0][0xac8] ;  /* 0x0002b20000047ab9 */ /* 0x000fe40000000800 */
[----:B------:R-:W-:Y:S02]  /*1cfe0*/  ISETP.GE.AND P2, PT, R16, UR4, PT ;  /* 0x0000000410007c0c */ /* 0x000fe4000bf46270 */
[----:B------:R-:W-:-:S11]  /*1cff0*/  ISETP.GE.AND P3, PT, R2, UR4, PT ;  /* 0x0000000402007c0c */ /* 0x000fd6000bf66270 */
[-C--:B--2---:R-:W-:Y:S02]  /*1d000*/  @!P2 LEA R4, P0, R16, R14.reuse, 0x1 ;  /* 0x0000000e1004a211 */ /* 0x084fe400078008ff */
[----:B------:R-:W-:Y:S02]  /*1d010*/  @!P3 LEA R14, P1, R2, R14, 0x1 ;  /* 0x0000000e020eb211 */ /* 0x000fe400078208ff */
[-C--:B----4-:R-:W-:Y:S02]  /*1d020*/  @!P2 LEA.HI.X R5, R16, R3.reuse, R17, 0x1, P0 ;  /* 0x000000031005a211 */ /* 0x090fe400000f0c11 */
[----:B------:R-:W-:-:S03]  /*1d030*/  @!P3 LEA.HI.X R15, R2, R3, R185, 0x1, P1 ;  /* 0x00000003020fb211 */ /* 0x000fc600008f0cb9 */
[----:B------:R3:W-:Y:S04]  /*1d040*/  @!P2 ST.E.128 desc[UR52][R4.64], R24 ;  /* 0x000000180400a985 */ /* 0x0007e8000c101d34 */
[----:B------:R3:W-:Y:S02]  /*1d050*/  @!P3 ST.E.128 desc[UR52][R14.64], R44 ;  /* 0x0000002c0e00b985 */ /* 0x0007e4000c101d34 */
.L_x_8416:
[----:B------:R-:W-:Y:S05]  /*1d060*/  BSYNC B1 ;  /* 0x0000000000017941 */ /* 0x000fea0003800000 */
.L_x_8415:
[----:B------:R-:W-:-:S03]  /*1d070*/  UMOV UR4, 0xffffffff ;  /* 0xffffffff00047882 */ /* 0x000fc60000000000 */
[----:B------:R-:W-:Y:S05]  /*1d080*/  BRA.DIV UR4, `(.L_x_8417) ;  /* 0x000000c204e07947 */ /* 0x000fea000b800000 */
[----:B----4-:R4:W0:Y:S04]  /*1d090*/  SHFL.IDX PT, R3, R8, 0x2, 0x181f ;  /* 0x00581f0008037f89 */ /* 0x01082800000e0000 */
[----:B--23--:R4:W2:Y:S02]  /*1d0a0*/  SHFL.IDX PT, R14, R0, 0x2, 0x181f ;  /* 0x00581f00000e7f89 */ /* 0x00c8a400000e0000 */
.L_x_8691:
[----:B------:R-:W-:Y:S01]  /*1d0b0*/  VIADD R4, R200, 0x40 ;  /* 0x00000040c8047836 */ /* 0x000fe20000000000 */
        /* <DEDUP_REMOVED lines=8> */
[-C--:B0-----:R-:W-:Y:S02]  /*1d140*/  @!P2 LEA.HI.X R5, R16, R3.reuse, R17, 0x1, P0 ;  /* 0x000000031005a211 */ /* 0x081fe400000f0c11 */
[----:B------:R-:W-:-:S03]  /*1d150*/  @!P3 LEA.HI.X R15, R2, R3, R185, 0x1, P1 ;  /* 0x00000003020fb211 */ /* 0x000fc600008f0cb9 */
[----:B------:R3:W-:Y:S04]  /*1d160*/  @!P2 ST.E.128 desc[UR52][R4.64], R32 ;  /* 0x000000200400a985 */ /* 0x0007e8000c101d34 */
[----:B------:R3:W-:Y:S02]  /*1d170*/  @!P3 ST.E.128 desc[UR52][R14.64], R48 ;  /* 0x000000300e00b985 */ /* 0x0007e4000c101d34 */
.L_x_8419:
[----:B------:R-:W-:Y:S05]  /*1d180*/  BSYNC B1 ;  /* 0x0000000000017941 */ /* 0x000fea0003800000 */
.L_x_8418:
[----:B------:R-:W-:-:S03]  /*1d190*/  UMOV UR4, 0xffffffff ;  /* 0xffffffff00047882 */ /* 0x000fc60000000000 */
[----:B------:R-:W-:Y:S05]  /*1d1a0*/  BRA.DIV UR4, `(.L_x_8420) ;  /* 0x000000c204e07947 */ /* 0x000fea000b800000 */
[----:B0-----:R0:W0:Y:S04]  /*1d1b0*/  SHFL.IDX PT, R3, R8, 0x3, 0x181f ;  /* 0x00781f0008037f89 */ /* 0x00102800000e0000 */
[----:B--23--:R2:W3:Y:S02]  /*1d1c0*/  SHFL.IDX PT, R14, R0, 0x3, 0x181f ;  /* 0x00781f00000e7f89 */ /* 0x00c4e400000e0000 */
.L_x_8695:
[----:B-12-4-:R-:W-:-:S05]  /*1d1d0*/  VIADD R0, R200, 0x60 ;  /* 0x00000060c8007836 */ /* 0x016fca0000000000 */
        /* <DEDUP_REMOVED lines=13> */
.L_x_8410:
[----:B0-----:R-:W0:Y:S01]  /*1d2b0*/  @P2 LDC R12, c[0x0][0xbec] ;  /* 0x0002fb00ff0c2b82 */ /* 0x001e220000000800 */
[----:B------:R-:W-:Y:S01]  /*1d2c0*/  ULDC.64 UR4, c[0x0][0xb08] ;  /* 0x0002c20000047ab9 */ /* 0x000fe20000000a00 */
[----:B------:R-:W-:Y:S01]  /*1d2d0*/  ULDC.64 UR6, c[0x0][0xb30] ;  /* 0x0002cc0000067ab9 */ /* 0x000fe20000000a00 */
[----:B------:R-:W-:Y:S01]  /*1d2e0*/  IMAD R10, R10, UR4, RZ ;  /* 0x000000040a0a7c24 */ /* 0x000fe2000f8e02ff */
[----:B------:R-:W-:Y:S01]  /*1d2f0*/  SHF.R.S32.HI R51, RZ, 0x1f, R224 ;  /* 0x0000001fff337819 */ /* 0x000fe200000114e0 */
[----:B------:R-:W-:-:S03]  /*1d300*/  IMAD.WIDE.U32 R4, R3, UR4, RZ ;  /* 0x0000000403047c25 */ /* 0x000fc6000f8e00ff */
[----:B------:R-:W1:Y:S01]  /*1d310*/  @P2 LDC R11, c[0x0][0xbf0] ;  /* 0x0002fc00ff0b2b82 */ /* 0x000e620000000800 */
[----:B------:R-:W-:Y:S01]  /*1d320*/  IMAD R3, R3, UR5, R10 ;  /* 0x0000000503037c24 */ /* 0x000fe2000f8e020a */
[----:B------:R-:W-:Y:S01]  /*1d330*/  ULDC.64 UR4, c[0x0][0xb38] ;  /* 0x0002ce0000047ab9 */ /* 0x000fe20000000a00 */
[----:B------:R-:W-:Y:S02]  /*1d340*/  VIADD R33, R189, 0x8 ;  /* 0x00000008bd217836 */ /* 0x000fe40000000000 */
[----:B------:R-:W-:Y:S01]  /*1d350*/  IMAD.IADD R5, R5, 0x1, R3 ;  /* 0x0000000105057824 */ /* 0x000fe200078e0203 */
[----:B------:R-:W-:Y:S01]  /*1d360*/  SHF.R.S32.HI R3, RZ, 0x1f, R8 ;  /* 0x0000001fff037819 */ /* 0x000fe20000011408 */
[----:B------:R-:W-:Y:S02]  /*1d370*/  VIADD R35, R189, 0x10 ;  /* 0x00000010bd237836 */ /* 0x000fe40000000000 */
[----:B------:R-:W-:-:S03]  /*1d380*/  IMAD.WIDE.U32 R4, R197, UR4, R4 ;  /* 0x00000004c5047c25 */ /* 0x000fc6000f8e0004 */
[----:B------:R-:W-:Y:S01]  /*1d390*/  SHF.R.S32.HI R28, RZ, 0x1f, R35 ;  /* 0x0000001fff1c7819 */ /* 0x000fe20000011423 */
[----:B------:R-:W-:Y:S01]  /*1d3a0*/  IMAD R5, R197, UR5, R5 ;  /* 0x00000005c5057c24 */ /* 0x000fe2000f8e0205 */
[----:B------:R-:W-:Y:S01]  /*1d3b0*/  ULDC.64 UR4, c[0x0][0xb40] ;  /* 0x0002d00000047ab9 */ /* 0x000fe20000000a00 */
[----:B------:R-:W-:Y:S02]  /*1d3c0*/  VIADD R41, R189, 0x18 ;  /* 0x00000018bd297836 */ /* 0x000fe40000000000 */
[----:B------:R-:W-:Y:S02]  /*1d3d0*/  IMAD R3, R3, UR4, RZ ;  /* 0x0000000403037c24 */ /* 0x000fe4000f8e02ff */
[----:B0-----:R-:W-:Y:S01]  /*1d3e0*/  @P2 IMAD.HI.U32 R12, R45, R12, RZ ;  /* 0x0000000c2d0c2227 */ /* 0x001fe200078e00ff */
[----:B------:R-:W-:-:S03]  /*1d3f0*/  SHF.R.S32.HI R32, RZ, 0x1f, R41 ;  /* 0x0000001fff207819 */ /* 0x000fc60000011429 */
[C---:B------:R-:W-:Y:S02]  /*1d400*/  IMAD R7, R8.reuse, UR5, R3 ;  /* 0x0000000508077c24 */ /* 0x040fe4000f8e0203 */
[----:B------:R-:W-:Y:S01]  /*1d410*/  IMAD.WIDE.U32 R4, R8, UR4, R4 ;  /* 0x0000000408047c25 */ /* 0x000fe2000f8e0004 */
[----:B------:R-:W-:-:S03]  /*1d420*/  ULDC.64 UR4, c[0x0][0xb48] ;  /* 0x0002d20000047ab9 */ /* 0x000fc60000000a00 */
[----:B------:R-:W-:Y:S01]  /*1d430*/  IMAD.MOV.U32 R3, RZ, RZ, R45 ;  /* 0x000000ffff037224 */ /* 0x000fe200078e002d */
[----:B-1----:R-:W-:Y:S01]  /*1d440*/  @P2 SHF.R.U32.HI R3, RZ, R11, R12 ;  /* 0x0000000bff032219 */ /* 0x002fe2000001160c */
        /* <DEDUP_REMOVED lines=15> */
[----:B------:R-:W-:Y:S02]  /*1d540*/  VIADD R8, R18, 0x28820 ;  /* 0x0002882012087836 */ /* 0x000fe40000000000 */
[C---:B------:R-:W-:Y:S02]  /*1d550*/  IMAD R3, R7.reuse, UR5, R0 ;  /* 0x0000000507037c24 */ /* 0x040fe4000f8e0200 */
[----:B------:R-:W-:Y:S01]  /*1d560*/  IMAD.WIDE.U32 R4, R7, UR4, R4 ;  /* 0x0000000407047c25 */ /* 0x000fe2000f8e0004 */
[----:B------:R-:W-:Y:S01]  /*1d570*/  ULDC.64 UR4, c[0x0][0xb00] ;  /* 0x0002c00000047ab9 */ /* 0x000fe20000000a00 */
[----:B------:R-:W-:-:S02]  /*1d580*/  PRMT R8, RZ, 0x654, R8 ;  /* 0x00000654ff087816 */ /* 0x000fc40000000008 */
[----:B------:R-:W-:Y:S01]  /*1d590*/  IMAD.IADD R5, R5, 0x1, R3 ;  /* 0x0000000105057824 */ /* 0x000fe200078e0203 */
[C---:B------:R-:W-:Y:S01]  /*1d5a0*/  LEA R3, P0, R4.reuse, UR4, 0x2 ;  /* 0x0000000404037c11 */ /* 0x040fe2000f8010ff */
[C---:B------:R-:W-:Y:S01]  /*1d5b0*/  VIADD R45, R189.reuse, 0x28 ;  /* 0x00000028bd2d7836 */ /* 0x040fe20000000000 */
[----:B------:R-:W-:Y:S01]  /*1d5c0*/  UMOV UR4, 0xffffffff ;  /* 0xffffffff00047882 */ /* 0x000fe20000000000 */
[C---:B------:R-:W-:Y:S01]  /*1d5d0*/  VIADD R47, R189.reuse, 0x30 ;  /* 0x00000030bd2f7836 */ /* 0x040fe20000000000 */
[----:B------:R0:W-:Y:S01]  /*1d5e0*/  SYNCS.ARRIVE.TRANS64.RED.A1T0 RZ, [R8+URZ], RZ ;  /* 0x000000ff08ff79a7 */ /* 0x0001e2000810043f */
[----:B------:R-:W-:Y:S01]  /*1d5f0*/  VIADD R49, R189, 0x38 ;  /* 0x00000038bd317836 */ /* 0x000fe20000000000 */
[----:B------:R-:W-:Y:S02]  /*1d600*/  LEA.HI.X R4, R4, UR5, R5, 0x2, P0 ;  /* 0x0000000504047c11 */ /* 0x000fe400080f1405 */
[----:B------:R-:W-:Y:S02]  /*1d610*/  SHF.R.S32.HI R7, RZ, 0x1f, R189 ;  /* 0x0000001fff077819 */ /* 0x000fe400000114bd */
[----:B------:R-:W-:-:S02]  /*1d620*/  SHF.R.S32.HI R40, RZ, 0x1f, R45 ;  /* 0x0000001fff287819 */ /* 0x000fc4000001142d */
[----:B0-----:R-:W-:Y:S02]  /*1d630*/  SHF.R.S32.HI R8, RZ, 0x1f, R33 ;  /* 0x0000001fff087819 */ /* 0x001fe40000011421 */
[----:B------:R-:W-:Y:S02]  /*1d640*/  SHF.R.S32.HI R42, RZ, 0x1f, R47 ;  /* 0x0000001fff2a7819 */ /* 0x000fe4000001142f */
[----:B------:R-:W-:Y:S01]  /*1d650*/  SHF.R.S32.HI R44, RZ, 0x1f, R49 ;  /* 0x0000001fff2c7819 */ /* 0x000fe20000011431 */
[----:B------:R-:W-:Y:S06]  /*1d660*/  BRA.DIV UR4, `(.L_x_8422) ;  /* 0x000000be04f87947 */ /* 0x000fec000b800000 */
[----:B------:R0:W1:Y:S04]  /*1d670*/  SHFL.IDX PT, R0, R4, RZ, 0x1c1f ;  /* 0x001c1fff04007589 */ /* 0x00006800000e0000 */
[----:B------:R0:W2:Y:S02]  /*1d680*/  SHFL.IDX PT, R14, R3, RZ, 0x1c1f ;  /* 0x001c1fff030e7589 */ /* 0x0000a400000e0000 */
.L_x_8698:
[----:B------:R-:W-:Y:S01]  /*1d690*/  ISETP.GE.AND P0, PT, R24, R9, PT ;  /* 0x000000091800720c */ /* 0x000fe20003f06270 */
[----:B------:R-:W-:-:S12]  /*1d6a0*/  BSSY B1, `(.L_x_8423) ;  /* 0x000004e000017945 */ /* 0x000fd80003800000 */
[----:B------:R-:W-:Y:S05]  /*1d6b0*/  @P0 BRA `(.L_x_8424) ;  /* 0x0000000400300947 */ /* 0x000fea0003800000 */
[----:B------:R-:W-:Y:S01]  /*1d6c0*/  ULDC UR4, c[0x0][0xac8] ;  /* 0x0002b20000047ab9 */ /* 0x000fe20000000800 */
[C---:B------:R-:W-:Y:S01]  /*1d6d0*/  VIADD R46, R189.reuse, 0x48 ;  /* 0x00000048bd2e7836 */ /* 0x040fe20000000000 */
[C---:B------:R-:W-:Y:S01]  /*1d6e0*/  ISETP.GE.AND P0, PT, R189.reuse, UR4, PT ;  /* 0x00000004bd007c0c */ /* 0x040fe2000bf06270 */
[----:B------:R-:W-:Y:S01]  /*1d6f0*/  VIADD R5, R189, 0x50 ;  /* 0x00000050bd057836 */ /* 0x000fe20000000000 */
[----:B------:R-:W-:Y:S01]  /*1d700*/  ISETP.GE.AND P2, PT, R33, UR4, PT ;  /* 0x0000000421007c0c */ /* 0x000fe2000bf46270 */
[----:B------:R-:W-:Y:S01]  /*1d710*/  VIADD R48, R189, 0x48 ;  /* 0x00000048bd307836 */ /* 0x000fe20000000000 */
[----:B------:R-:W-:Y:S01]  /*1d720*/  ISETP.GE.AND P3, PT, R35, UR4, PT ;  /* 0x0000000423007c0c */ /* 0x000fe2000bf66270 */
[----:B------:R-:W-:Y:S01]  /*1d730*/  VIADD R15, R189, 0x50 ;  /* 0x00000050bd0f7836 */ /* 0x000fe20000000000 */
[----:B------:R-:W-:Y:S02]  /*1d740*/  ISETP.GE.AND P1, PT, R41, UR4, PT ;  /* 0x0000000429007c0c */ /* 0x000fe4000bf26270 */
[----:B------:R-:W-:-:S02]  /*1d750*/  SHF.R.S32.HI R48, RZ, 0x1f, R48 ;  /* 0x0000001fff307819 */ /* 0x000fc40000011430 */
[----:B------:R-:W-:-:S03]  /*1d760*/  SHF.R.S32.HI R15, RZ, 0x1f, R15 ;  /* 0x0000001fff0f7819 */ /* 0x000fc6000001140f */
[-C--:B--2---:R-:W-:Y:S02]  /*1d770*/  @!P0 LEA R10, P4, R189, R14.reuse, 0x2 ;  /* 0x0000000ebd0a8211 */ /* 0x084fe400078810ff */
[----:B------:R-:W-:Y:S02]  /*1d780*/  @!P2 LEA R12, P5, R33, R14, 0x2 ;  /* 0x0000000e210ca211 */ /* 0x000fe400078a10ff */
[-C--:B-1----:R-:W-:Y:S02]  /*1d790*/  @!P0 LEA.HI.X R11, R189, R0.reuse, R7, 0x2, P4 ;  /* 0x00000000bd0b8211 */ /* 0x082fe400020f1407 */
[----:B------:R-:W-:Y:S02]  /*1d7a0*/  @!P2 LEA.HI.X R13, R33, R0, R8, 0x2, P5 ;  /* 0x00000000210da211 */ /* 0x000fe400028f1408 */
[----:B------:R-:W-:Y:S01]  /*1d7b0*/  @!P3 LEA R20, P4, R35, R14, 0x2 ;  /* 0x0000000e2314b211 */ /* 0x000fe200078810ff */
[----:B------:R1:W-:Y:S01]  /*1d7c0*/  @!P0 ST.E.64 desc[UR52][R10.64], R36 ;  /* 0x000000240a008985 */ /* 0x0003e2000c101b34 */
[----:B------:R-:W-:-:S02]  /*1d7d0*/  ISETP.GE.AND P0, PT, R43, UR4, PT ;  /* 0x000000042b007c0c */ /* 0x000fc4000bf06270 */
[----:B------:R-:W-:Y:S01]  /*1d7e0*/  @!P1 LEA R24, P5, R41, R14, 0x2 ;  /* 0x0000000e29189211 */ /* 0x000fe200078a10ff */
        /* <DEDUP_REMOVED lines=9> */
[----:B-1----:R-:W-:Y:S02]  /*1d880*/  @!P2 LEA R10, P5, R45, R14, 0x2 ;  /* 0x0000000e2d0aa211 */ /* 0x002fe400078a10ff */
[-C--:B------:R-:W-:Y:S02]  /*1d890*/  @!P0 LEA.HI.X R27, R43, R0.reuse, R34, 0x2, P3 ;  /* 0x000000002b1b8211 */ /* 0x080fe400018f1422 */
[----:B------:R-:W-:Y:S02]  /*1d8a0*/  @!P2 LEA.HI.X R11, R45, R0, R40, 0x2, P5 ;  /* 0x000000002d0ba211 */ /* 0x000fe400028f1428 */
[----:B------:R-:W-:Y:S01]  /*1d8b0*/  ISETP.GE.AND P3, PT, R224, UR4, PT ;  /* 0x00000004e0007c0c */ /* 0x000fe2000bf66270 */
[----:B------:R1:W-:Y:S01]  /*1d8c0*/  @!P0 ST.E.64 desc[UR52][R26.64], R104 ;  /* 0x000000681a008985 */ /* 0x0003e2000c101b34 */
[----:B--2---:R-:W-:-:S03]  /*1d8d0*/  @!P4 LEA R12, P0, R47, R14, 0x2 ;  /* 0x0000000e2f0cc211 */ /* 0x004fc600078010ff */
[----:B------:R2:W-:Y:S01]  /*1d8e0*/  @!P2 ST.E.64 desc[UR52][R10.64], R108 ;  /* 0x0000006c0a00a985 */ /* 0x0005e2000c101b34 */
[----:B---3--:R-:W-:Y:S02]  /*1d8f0*/  @!P1 LEA R20, P5, R49, R14, 0x2 ;  /* 0x0000000e31149211 */ /* 0x008fe400078a10ff */
        /* <DEDUP_REMOVED lines=8> */
[----:B------:R-:W-:Y:S02]  /*1d980*/  @!P3 LEA.HI.X R25, R224, R0, R51, 0x2, P5 ;  /* 0x00000000e019b211 */ /* 0x000fe400028f1433 */
[CC--:B-1----:R-:W-:Y:S02]  /*1d990*/  @!P2 LEA R26, P4, R46.reuse, R14.reuse, 0x2 ;  /* 0x0000000e2e1aa211 */ /* 0x0c2fe400078810ff */
[----:B--2---:R-:W-:Y:S01]  /*1d9a0*/  @!P0 LEA R10, P5, R5, R14, 0x2 ;  /* 0x0000000e050a8211 */ /* 0x004fe200078a10ff */
[----:B------:R1:W-:Y:S01]  /*1d9b0*/  @!P3 ST.E.64 desc[UR52][R24.64], R120 ;  /* 0x000000781800b985 */ /* 0x0003e2000c101b34 */
[----:B------:R-:W-:Y:S02]  /*1d9c0*/  @!P2 LEA.HI.X R27, R46, R0, R48, 0x2, P4 ;  /* 0x000000002e1ba211 */ /* 0x000fe400020f1430 */
[----:B------:R-:W-:-:S02]  /*1d9d0*/  ISETP.GE.AND P3, PT, R228, UR4, PT ;  /* 0x00000004e4007c0c */ /* 0x000fc4000bf66270 */
[----:B------:R-:W-:Y:S01]  /*1d9e0*/  @!P0 LEA.HI.X R11, R5, R0, R15, 0x2, P5 ;  /* 0x00000000050b8211 */ /* 0x000fe200028f140f */
[----:B------:R2:W-:Y:S01]  /*1d9f0*/  @!P2 ST.E.64 desc[UR52][R26.64], R124 ;  /* 0x0000007c1a00a985 */ /* 0x0005e2000c101b34 */
[----:B------:R-:W-:Y:S02]  /*1da00*/  ISETP.GE.AND P4, PT, R227, UR4, PT ;  /* 0x00000004e3007c0c */ /* 0x000fe4000bf86270 */
[----:B------:R-:W-:Y:S01]  /*1da10*/  SHF.R.S32.HI R5, RZ, 0x1f, R229 ;  /* 0x0000001fff057819 */ /* 0x000fe200000114e5 */
[----:B------:R0:W-:Y:S01]  /*1da20*/  @!P0 ST.E.64 desc[UR52][R10.64], R128 ;  /* 0x000000800a008985 */ /* 0x0001e2000c101b34 */
[----:B---3--:R-:W-:Y:S02]  /*1da30*/  @!P1 LEA R12, P5, R229, R14, 0x2 ;  /* 0x0000000ee50c9211 */ /* 0x008fe400078a10ff */
[----:B------:R-:W-:Y:S02]  /*1da40*/  ISETP.GE.AND P2, PT, R226, UR4, PT ;  /* 0x00000004e2007c0c */ /* 0x000fe4000bf46270 */
[----:B------:R-:W-:-:S02]  /*1da50*/  ISETP.GE.AND P0, PT, R225, UR4, PT ;  /* 0x00000004e1007c0c */ /* 0x000fc4000bf06270 */
[----:B------:R-:W-:Y:S02]  /*1da60*/  @!P1 LEA.HI.X R13, R229, R0, R5, 0x2, P5 ;  /* 0x00000000e50d9211 */ /* 0x000fe400028f1405 */
[----:B------:R-:W-:Y:S02]  /*1da70*/  SHF.R.S32.HI R5, RZ, 0x1f, R228 ;  /* 0x0000001fff057819 */ /* 0x000fe400000114e4 */
[CC--:B----4-:R-:W-:Y:S01]  /*1da80*/  @!P3 LEA R20, P5, R228.reuse, R14.reuse, 0x2 ;  /* 0x0000000ee414b211 */ /* 0x0d0fe200078a10ff */
[----:B------:R0:W-:Y:S01]  /*1da90*/  @!P1 ST.E.64 desc[UR52][R12.64], R132 ;  /* 0x000000840c009985 */ /* 0x0001e2000c101b34 */
[----:B-1----:R-:W-:Y:S02]  /*1daa0*/  @!P4 LEA R24, P1, R227, R14, 0x2 ;  /* 0x0000000ee318c211 */ /* 0x002fe400078210ff */
[----:B------:R-:W-:Y:S02]  /*1dab0*/  SHF.R.S32.HI R15, RZ, 0x1f, R227 ;  /* 0x0000001fff0f7819 */ /* 0x000fe400000114e3 */
[----:B------:R-:W-:-:S02]  /*1dac0*/  @!P3 LEA.HI.X R21, R228, R0, R5, 0x2, P5 ;  /* 0x00000000e415b211 */ /* 0x000fc400028f1405 */
[C---:B--2---:R-:W-:Y:S02]  /*1dad0*/  @!P2 LEA R26, P5, R226.reuse, R14, 0x2 ;  /* 0x0000000ee21aa211 */ /* 0x044fe400078a10ff */
[----:B------:R-:W-:Y:S01]  /*1dae0*/  SHF.R.S32.HI R46, RZ, 0x1f, R226 ;  /* 0x0000001fff2e7819 */ /* 0x000fe200000114e2 */
[----:B------:R0:W-:Y:S01]  /*1daf0*/  @!P3 ST.E.64 desc[UR52][R20.64], R136 ;  /* 0x000000881400b985 */ /* 0x0001e2000c101b34 */
[----:B------:R-:W-:Y:S02]  /*1db00*/  @!P4 LEA.HI.X R25, R227, R0, R15, 0x2, P1 ;  /* 0x00000000e319c211 */ /* 0x000fe400008f140f */
[----:B------:R-:W-:Y:S02]  /*1db10*/  SHF.R.S32.HI R5, RZ, 0x1f, R225 ;  /* 0x0000001fff057819 */ /* 0x000fe400000114e1 */
[----:B------:R-:W-:Y:S01]  /*1db20*/  @!P0 LEA R14, P1, R225, R14, 0x2 ;  /* 0x0000000ee10e8211 */ /* 0x000fe200078210ff */
[----:B------:R0:W-:Y:S01]  /*1db30*/  @!P4 ST.E.64 desc[UR52][R24.64], R140 ;  /* 0x0000008c1800c985 */ /* 0x0001e2000c101b34 */
[----:B------:R-:W-:-:S02]  /*1db40*/  @!P2 LEA.HI.X R27, R226, R0, R46, 0x2, P5 ;  /* 0x00000000e21ba211 */ /* 0x000fc400028f142e */
[----:B------:R-:W-:-:S03]  /*1db50*/  @!P0 LEA.HI.X R15, R225, R0, R5, 0x2, P1 ;  /* 0x00000000e10f8211 */ /* 0x000fc600008f1405 */
[----:B------:R0:W-:Y:S04]  /*1db60*/  @!P2 ST.E.64 desc[UR52][R26.64], R144 ;  /* 0x000000901a00a985 */ /* 0x0001e8000c101b34 */
[----:B------:R0:W-:Y:S02]  /*1db70*/  @!P0 ST.E.64 desc[UR52][R14.64], R148 ;  /* 0x000000940e008985 */ /* 0x0001e4000c101b34 */
.L_x_8424:
[----:B------:R-:W-:Y:S05]  /*1db80*/  BSYNC B1 ;  /* 0x0000000000017941 */ /* 0x000fea0003800000 */
.L_x_8423:
[----:B------:R-:W-:-:S03]  /*1db90*/  UMOV UR4, 0xffffffff ;  /* 0xffffffff00047882 */ /* 0x000fc60000000000 */
[----:B------:R-:W-:Y:S05]  /*1dba0*/  BRA.DIV UR4, `(.L_x_8425) ;  /* 0x000000ba04dc7947 */ /* 0x000fea000b800000 */
[----:B-1----:R1:W3:Y:S04]  /*1dbb0*/  SHFL.IDX PT, R0, R4, 0x1, 0x1c1f ;  /* 0x003c1f0004007f89 */ /* 0x0022e800000e0000 */
[----:B0-2---:R1:W0:Y:S02]  /*1dbc0*/  SHFL.IDX PT, R14, R3, 0x1, 0x1c1f ;  /* 0x003c1f00030e7f89 */ /* 0x00522400000e0000 */
.L_x_8702:
[----:B------:R-:W-:-:S13]  /*1dbd0*/  ISETP.GE.AND P0, PT, R6, R9, PT ;  /* 0x000000090600720c */ /* 0x000fda0003f06270 */
[----:B------:R-:W-:Y:S05]  /*1dbe0*/  @P0 BRA `(.L_x_8421) ;  /* 0x0000001000380947 */ /* 0x000fea0003800000 */
[----:B------:R-:W-:Y:S01]  /*1dbf0*/  ULDC UR4, c[0x0][0xac8] ;  /* 0x0002b20000047ab9 */ /* 0x000fe20000000800 */
[C---:B------:R-:W-:Y:S01]  /*1dc00*/  VIADD R15, R189.reuse, 0x48 ;  /* 0x00000048bd0f7836 */ /* 0x040fe20000000000 */
[C---:B------:R-:W-:Y:S01]  /*1dc10*/  ISETP.GE.AND P3, PT, R189.reuse, UR4, PT ;  /* 0x00000004bd007c0c */ /* 0x040fe2000bf66270 */
[----:B-1----:R-:W-:Y:S01]  /*1dc20*/  VIADD R3, R189, 0x50 ;  /* 0x00000050bd037836 */ /* 0x002fe20000000000 */
[----:B------:R-:W-:Y:S01]  /*1dc30*/  ISETP.GE.AND P4, PT, R33, UR4, PT ;  /* 0x0000000421007c0c */ /* 0x000fe2000bf86270 */
[----:B------:R-:W-:Y:S01]  /*1dc40*/  VIADD R26, R189, 0x48 ;  /* 0x00000048bd1a7836 */ /* 0x000fe20000000000 */
[----:B------:R-:W-:-:S04]  /*1dc50*/  ISETP.GE.AND P0, PT, R35, UR4, PT ;  /* 0x0000000423007c0c */ /* 0x000fc8000bf06270 */
[----:B------:R-:W-:-:S05]  /*1dc60*/  SHF.R.S32.HI R26, RZ, 0x1f, R26 ;  /* 0x0000001fff1a7819 */ /* 0x000fca000001141a */
[-C--:B0-----:R-:W-:Y:S02]  /*1dc70*/  @!P3 LEA R4, P1, R189, R14.reuse, 0x2 ;  /* 0x0000000ebd04b211 */ /* 0x081fe400078210ff */
[----:B------:R-:W-:Y:S02]  /*1dc80*/  @!P4 LEA R6, P2, R33, R14, 0x2 ;  /* 0x0000000e2106c211 */ /* 0x000fe400078410ff */
[-C--:B---3--:R-:W-:Y:S02]  /*1dc90*/  @!P3 LEA.HI.X R5, R189, R0.reuse, R7, 0x2, P1 ;  /* 0x00000000bd05b211 */ /* 0x088fe400008f1407 */
[----:B------:R-:W-:Y:S02]  /*1dca0*/  @!P4 LEA.HI.X R7, R33, R0, R8, 0x2, P2 ;  /* 0x000000002107c211 */ /* 0x000fe400010f1408 */
[----:B------:R-:W-:Y:S01]  /*1dcb0*/  ISETP.GE.AND P1, PT, R41, UR4, PT ;  /* 0x0000000429007c0c */ /* 0x000fe2000bf26270 */
[----:B------:R0:W-:Y:S01]  /*1dcc0*/  @!P3 ST.E.64 desc[UR52][R4.64], R90 ;  /* 0x0000005a0400b985 */ /* 0x0001e2000c101b34 */
[----:B------:R-:W-:-:S02]  /*1dcd0*/  ISETP.GE.AND P2, PT, R43, UR4, PT ;  /* 0x000000042b007c0c */ /* 0x000fc4000bf46270 */
[----:B------:R-:W-:Y:S01]  /*1dce0*/  @!P0 LEA R8, P5, R35, R14, 0x2 ;  /* 0x0000000e23088211 */ /* 0x000fe200078a10ff */
[----:B------:R1:W-:Y:S01]  /*1dcf0*/  @!P4 ST.E.64 desc[UR52][R6.64], R94 ;  /* 0x0000005e0600c985 */ /* 0x0003e2000c101b34 */
[----:B------:R-:W-:Y:S02]  /*1dd00*/  ISETP.GE.AND P3, PT, R45, UR4, PT ;  /* 0x000000042d007c0c */ /* 0x000fe4000bf66270 */
[----:B------:R-:W-:Y:S02]  /*1dd10*/  @!P0 LEA.HI.X R9, R35, R0, R28, 0x2, P5 ;  /* 0x0000000023098211 */ /* 0x000fe400028f141c */
[----:B------:R-:W-:-:S03]  /*1dd20*/  ISETP.GE.AND P4, PT, R47, UR4, PT ;  /* 0x000000042f007c0c */ /* 0x000fc6000bf86270 */
[-C--:B------:R-:W-:Y:S01]  /*1dd30*/  @!P1 LEA R10, P5, R41, R14.reuse, 0x2 ;  /* 0x0000000e290a9211 */ /* 0x080fe200078a10ff */
[----:B------:R2:W-:Y:S01]  /*1dd40*/  @!P0 ST.E.64 desc[UR52][R8.64], R98 ;  /* 0x0000006208008985 */ /* 0x0005e2000c101b34 */
[----:B------:R-:W-:Y:S02]  /*1dd50*/  @!P2 LEA R12, P0, R43, R14, 0x2 ;  /* 0x0000000e2b0ca211 */ /* 0x000fe400078010ff */
[-C--:B------:R-:W-:Y:S02]  /*1dd60*/  @!P1 LEA.HI.X R11, R41, R0.reuse, R32, 0x2, P5 ;  /* 0x00000000290b9211 */ /* 0x080fe400028f1420 */
[----:B------:R-:W-:Y:S02]  /*1dd70*/  @!P2 LEA.HI.X R13, R43, R0, R34, 0x2, P0 ;  /* 0x000000002b0da211 */ /* 0x000fe400000f1422 */
[----:B------:R-:W-:Y:S01]  /*1dd80*/  ISETP.GE.AND P0, PT, R49, UR4, PT ;  /* 0x0000000431007c0c */ /* 0x000fe2000bf06270 */
[----:B------:R-:W-:Y:S01]  /*1dd90*/  @!P1 ST.E.64 desc[UR52][R10.64], R102 ;  /* 0x000000660a009985 */ /* 0x000fe2000c101b34 */
[----:B0-----:R-:W-:-:S02]  /*1dda0*/  @!P3 LEA R4, P5, R45, R14, 0x2 ;  /* 0x0000000e2d04b211 */ /* 0x001fc400078a10ff */
[----:B------:R-:W-:Y:S01]  /*1ddb0*/  ISETP.GE.AND P1, PT, R224, UR4, PT ;  /* 0x00000004e0007c0c */ /* 0x000fe2000bf26270 */
[----:B------:R-:W-:Y:S01]  /*1ddc0*/  @!P2 ST.E.64 desc[UR52][R12.64], R106 ;  /* 0x0000006a0c00a985 */ /* 0x000fe2000c101b34 */
[----:B------:R-:W-:Y:S02]  /*1ddd0*/  ISETP.GE.AND P2, PT, R15, UR4, PT ;  /* 0x000000040f007c0c */ /* 0x000fe4000bf46270 */
[----:B------:R-:W-:Y:S02]  /*1dde0*/  @!P3 LEA.HI.X R5, R45, R0, R40, 0x2, P5 ;  /* 0x000000002d05b211 */ /* 0x000fe400028f1428 */
[----:B------:R-:W-:-:S03]  /*1ddf0*/  @!P4 LEA R20, P5, R47, R14, 0x2 ;  /* 0x0000000e2f14c211 */ /* 0x000fc600078a10ff */
[----:B------:R0:W-:Y:S01]  /*1de00*/  @!P3 ST.E.64 desc[UR52][R4.64], R110 ;  /* 0x0000006e0400b985 */ /* 0x0001e2000c101b34 */
[----:B------:R-:W-:Y:S02]  /*1de10*/  @!P4 LEA.HI.X R21, R47, R0, R42, 0x2, P5 ;  /* 0x000000002f15c211 */ /* 0x000fe400028f142a */
[----:B-1----:R-:W-:Y:S02]  /*1de20*/  @!P0 LEA R6, P5, R49, R14, 0x2 ;  /* 0x0000000e31068211 */ /* 0x002fe400078a10ff */
[----:B------:R-:W-:Y:S01]  /*1de30*/  ISETP.GE.AND P3, PT, R3, UR4, PT ;  /* 0x0000000403007c0c */ /* 0x000fe2000bf66270 */
[----:B------:R-:W-:Y:S01]  /*1de40*/  @!P4 ST.E.64 desc[UR52][R20.64], R114 ;  /* 0x000000721400c985 */ /* 0x000fe2000c101b34 */
[----:B------:R-:W-:Y:S02]  /*1de50*/  @!P0 LEA.HI.X R7, R49, R0, R44, 0x2, P5 ;  /* 0x0000000031078211 */ /* 0x000fe400028f142c */
[CC--:B------:R-:W-:Y:S02]  /*1de60*/  @!P2 LEA R24, P4, R15.reuse, R14.reuse, 0x2 ;  /* 0x0000000e0f18a211 */ /* 0x0c0fe400078810ff */
[C---:B--2---:R-:W-:Y:S01]  /*1de70*/  @!P1 LEA R8, P5, R224.reuse, R14, 0x2 ;  /* 0x0000000ee0089211 */ /* 0x044fe200078a10ff */
[----:B------:R1:W-:Y:S01]  /*1de80*/  @!P0 ST.E.64 desc[UR52][R6.64], R118 ;  /* 0x0000007606008985 */ /* 0x0003e2000c101b34 */
[-C--:B------:R-:W-:Y:S01]  /*1de90*/  @!P2 LEA.HI.X R25, R15, R0.reuse, R26, 0x2, P4 ;  /* 0x000000000f19a211 */ /* 0x080fe200020f141a */
[----:B------:R-:W-:Y:S01]  /*1dea0*/  VIADD R15, R189, 0x50 ;  /* 0x00000050bd0f7836 */ /* 0x000fe20000000000 */
[----:B------:R-:W-:-:S02]  /*1deb0*/  @!P1 LEA.HI.X R9, R224, R0, R51, 0x2, P5 ;  /* 0x00000000e0099211 */ /* 0x000fc400028f1433 */
[----:B------:R-:W-:Y:S02]  /*1dec0*/  ISETP.GE.AND P0, PT, R229, UR4, PT ;  /* 0x00000004e5007c0c */ /* 0x000fe4000bf06270 */
[----:B------:R-:W-:Y:S01]  /*1ded0*/  ISETP.GE.AND P4, PT, R228, UR4, PT ;  /* 0x00000004e4007c0c */ /* 0x000fe2000bf86270 */
[----:B------:R2:W-:Y:S01]  /*1dee0*/  @!P1 ST.E.64 desc[UR52][R8.64], R122 ;  /* 0x0000007a08009985 */ /* 0x0005e2000c101b34 */
[----:B------:R-:W-:Y:S02]  /*1def0*/  SHF.R.S32.HI R15, RZ, 0x1f, R15 ;  /* 0x0000001fff0f7819 */ /* 0x000fe4000001140f */
[----:B0-----:R-:W-:Y:S01]  /*1df00*/  @!P3 LEA R4, P5, R3, R14, 0x2 ;  /* 0x0000000e0304b211 */ /* 0x001fe200078a10ff */
[----:B------:R4:W-:Y:S01]  /*1df10*/  @!P2 ST.E.64 desc[UR52][R24.64], R126 ;  /* 0x0000007e1800a985 */ /* 0x0009e2000c101b34 */
[----:B------:R-:W-:Y:S02]  /*1df20*/  ISETP.GE.AND P1, PT, R227, UR4, PT ;  /* 0x00000004e3007c0c */ /* 0x000fe4000bf26270 */
[----:B------:R-:W-:-:S02]  /*1df30*/  ISETP.GE.AND P2, PT, R226, UR4, PT ;  /* 0x00000004e2007c0c */ /* 0x000fc4000bf46270 */
[----:B------:R-:W-:Y:S02]  /*1df40*/  @!P3 LEA.HI.X R5, R3, R0, R15, 0x2, P5 ;  /* 0x000000000305b211 */ /* 0x000fe400028f140f */
[----:B------:R-:W-:Y:S02]  /*1df50*/  SHF.R.S32.HI R3, RZ, 0x1f, R229 ;  /* 0x0000001fff037819 */ /* 0x000fe400000114e5 */
[CC--:B------:R-:W-:Y:S01]  /*1df60*/  @!P0 LEA R10, P5, R229.reuse, R14.reuse, 0x2 ;  /* 0x0000000ee50a8211 */ /* 0x0c0fe200078a10ff */
        /* <DEDUP_REMOVED lines=12> */
[----:B------:R-:W-:Y:S02]  /*1e030*/  @!P2 LEA.HI.X R13, R226, R0, R3, 0x2, P3 ;  /* 0x00000000e20da211 */ /* 0x000fe400018f1403 */
[----:B------:R-:W-:Y:S01]  /*1e040*/  ISETP.GE.AND P0, PT, R225, UR4, PT ;  /* 0x00000004e1007c0c */ /* 0x000fe2000bf06270 */
[----:B------:R4:W-:Y:S04]  /*1e050*/  @!P1 ST.E.64 desc[UR52][R8.64], R142 ;  /* 0x0000008e08009985 */ /* 0x0009e8000c101b34 */
[----:B------:R4:W-:Y:S08]  /*1e060*/  @!P2 ST.E.64 desc[UR52][R12.64], R146 ;  /* 0x000000920c00a985 */ /* 0x0009f0000c101b34 */
[----:B------:R-:W-:Y:S05]  /*1e070*/  @P0 BRA `(.L_x_8421) ;  /* 0x0000000c00140947 */ /* 0x000fea0003800000 */
[----:B------:R-:W-:Y:S02]  /*1e080*/  SHF.R.S32.HI R3, RZ, 0x1f, R225 ;  /* 0x0000001fff037819 */ /* 0x000fe400000114e1 */
[----:B------:R-:W-:-:S04]  /*1e090*/  LEA R14, P0, R225, R14, 0x2 ;  /* 0x0000000ee10e7211 */ /* 0x000fc800078010ff */
[----:B------:R-:W-:-:S05]  /*1e0a0*/  LEA.HI.X R15, R225, R0, R3, 0x2, P0 ;  /* 0x00000000e10f7211 */ /* 0x000fca00000f1403 */
[----:B------:R2:W-:Y:S01]  /*1e0b0*/  ST.E.64 desc[UR52][R14.64], R150 ;  /* 0x000000960e007985 */ /* 0x0005e2000c101b34 */
[----:B------:R-:W-:Y:S05]  /*1e0c0*/  BRA `(.L_x_8421) ;  /* 0x0000000c00007947 */ /* 0x000fea0003800000 */
.L_x_8408:
[----:B------:R-:W-:Y:S01]  /*1e0d0*/  ULDC.64 UR4, c[0x0][0xc08] ;  /* 0x0003020000047ab9 */ /* 0x000fe20000000a00 */
[----:B------:R-:W1:Y:S01]  /*1e0e0*/  LDC.64 R4, c[0x0][0xc00] ;  /* 0x00030000ff047b82 */ /* 0x000e620000000a00 */
[----:B------:R-:W-:Y:S01]  /*1e0f0*/  ISETP.NE.U32.AND P0, PT, RZ, UR4, PT ;  /* 0x00000004ff007c0c */ /* 0x000fe2000bf05070 */
[----:B------:R-:W-:-:S03]  /*1e100*/  IMAD.MOV.U32 R3, RZ, RZ, RZ ;  /* 0x000000ffff037224 */ /* 0x000fc600078e00ff */
[----:B------:R-:W-:Y:S01]  /*1e110*/  ISETP.NE.AND.EX P1, PT, RZ, UR5, PT, P0 ;  /* 0x00000005ff007c0c */ /* 0x000fe2000bf25300 */
[----:B------:R-:W-:Y:S02]  /*1e120*/  ULDC.64 UR4, c[0x0][0xc00] ;  /* 0x0003000000047ab9 */ /* 0x000fe40000000a00 */
[----:B------:R-:W-:-:S04]  /*1e130*/  ISETP.NE.U32.AND P0, PT, RZ, UR4, PT ;  /* 0x00000004ff007c0c */ /* 0x000fc8000bf05070 */
[----:B------:R-:W-:-:S06]  /*1e140*/  ISETP.NE.AND.EX P0, PT, RZ, UR5, PT, P0 ;  /* 0x00000005ff007c0c */ /* 0x000fcc000bf05300 */
[----:B------:R-:W2:Y:S01]  /*1e150*/  @P1 LDC.64 R6, c[0x0][0xc08] ;  /* 0x00030200ff061b82 */ /* 0x000ea20000000a00 */
[----:B------:R-:W-:Y:S02]  /*1e160*/  ULDC UR4, c[0x0][0xa88] ;  /* 0x0002a20000047ab9 */ /* 0x000fe40000000800 */
[----:B------:R-:W-:Y:S02]  /*1e170*/  IMAD.U32 R20, RZ, RZ, UR4 ;  /* 0x00000004ff147e24 */ /* 0x000fe4000f8e00ff */
[----:B-1----:R-:W-:-:S05]  /*1e180*/  IMAD.WIDE R4, R222, 0x4, R4 ;  /* 0x00000004de047825 */ /* 0x002fca00078e0204 */
[----:B------:R1:W5:Y:S01]  /*1e190*/  @P0 LDG.E R3, desc[UR52][R4.64] ;  /* 0x0000003404030981 */ /* 0x000362000c1e1900 */
[----:B--2---:R-:W-:-:S05]  /*1e1a0*/  @P1 IMAD.WIDE R6, R222, 0x4, R6 ;  /* 0x00000004de061825 */ /* 0x004fca00078e0206 */
[----:B------:R1:W5:Y:S01]  /*1e1b0*/  @P1 LDG.E R20, desc[UR52][R6.64] ;  /* 0x0000003406141981 */ /* 0x000362000c1e1900 */
[----:B------:R-:W-:Y:S02]  /*1e1c0*/  ISETP.NE.AND P2, PT, R221, RZ, PT ;  /* 0x000000ffdd00720c */ /* 0x000fe40003f45270 */
[----:B------:R-:W-:Y:S01]  /*1e1d0*/  SHF.R.S32.HI R26, RZ, 0x1f, R222 ;  /* 0x0000001fff1a7819 */ /* 0x000fe200000114de */
[----:B------:R-:W2:Y:S10]  /*1e1e0*/  S2R R27, SR_TID.X ;  /* 0x00000000001b7919 */ /* 0x000eb40000002100 */
[----:B------:R-:W4:Y:S01]  /*1e1f0*/  @!P2 LDC R221, c[0x0][0xad4] ;  /* 0x0002b500ffddab82 */ /* 0x000f220000000800 */
[----:B--2---:R-:W-:Y:S01]  /*1e200*/  VIADD R0, R27, 0xffffff80 ;  /* 0xffffff801b007836 */ /* 0x004fe20000000000 */
[----:B----4-:R-:W-:-:S04]  /*1e210*/  ISETP.GT.AND P2, PT, R221, 0x1, PT ;  /* 0x00000001dd00780c */ /* 0x010fc80003f44270 */
[----:B------:R-:W-:Y:S01]  /*1e220*/  ISETP.GT.AND P3, PT, R0, 0x7f, PT ;  /* 0x0000007f0000780c */ /* 0x000fe20003f64270 */
[----:B-1----:R-:W-:-:S12]  /*1e230*/  @P1 BRA `(.L_x_8426) ;  /* 0x0000000000101947 */ /* 0x002fd80003800000 */
[----:B------:R-:W-:Y:S05]  /*1e240*/  @!P0 BRA `(.L_x_8426) ;  /* 0x00000000000c8947 */ /* 0x000fea0003800000 */
[----:B------:R-:W2:Y:S04]  /*1e250*/  LDG.E R7, desc[UR52][R4.64] ;  /* 0x0000003404077981 */ /* 0x000ea8000c1e1900 */
[----:B-----5:R-:W2:Y:S02]  /*1e260*/  LDG.E R20, desc[UR52][R4.64+0x4] ;  /* 0x0000043404147981 */ /* 0x020ea4000c1e1900 */
[----:B--2---:R-:W-:-:S07]  /*1e270*/  IMAD.IADD R20, R20, 0x1, -R7 ;  /* 0x0000000114147824 */ /* 0x004fce00078e0a07 */
.L_x_8426:
[----:B------:R-:W-:Y:S01]  /*1e280*/  BSSY B1, `(.L_x_8427) ;  /* 0x0000035000017945 */ /* 0x000fe20003800000 */
[----:B------:R-:W-:Y:S02]  /*1e290*/  SEL R25, R222, RZ, !P0 ;  /* 0x000000ffde197207 */ /* 0x000fe40004000000 */
[----:B------:R-:W-:Y:S02]  /*1e2a0*/  SEL R26, R26, RZ, !P0 ;  /* 0x000000ff1a1a7207 */ /* 0x000fe40004000000 */
[----:B-----5:R-:W-:Y:S01]  /*1e2b0*/  SHF.R.S32.HI R24, RZ, 0x1f, R3 ;  /* 0x0000001fff187819 */ /* 0x020fe20000011403 */
[----:B------:R-:W-:Y:S06]  /*1e2c0*/  @P3 BRA `(.L_x_8428) ;  /* 0x0000000000c03947 */ /* 0x000fec0003800000 */
[----:B------:R-:W1:Y:S01]  /*1e2d0*/  LDC R35, c[0x0][0xbe8] ;  /* 0x0002fa00ff237b82 */ /* 0x000e620000000800 */
[----:B------:R-:W-:Y:S01]  /*1e2e0*/  IADD3 R27, R200, -0x80, R27 ;  /* 0xffffff80c81b7810 */ /* 0x000fe20007ffe01b */
[----:B-1----:R-:W-:-:S05]  /*1e2f0*/  IMAD R0, R20, R35, RZ ;  /* 0x0000002314007224 */ /* 0x002fca00078e02ff */
[----:B------:R-:W-:-:S13]  /*1e300*/  ISETP.GE.AND P0, PT, R27, R0, PT ;  /* 0x000000001b00720c */ /* 0x000fda0003f06270 */
[----:B------:R-:W-:Y:S05]  /*1e310*/  @P0 BRA `(.L_x_8428) ;  /* 0x0000000000ac0947 */ /* 0x000fea0003800000 */
[----:B------:R-:W-:Y:S01]  /*1e320*/  IMAD.MOV.U32 R14, RZ, RZ, 0x9b8 ;  /* 0x000009b8ff0e7424 */ /* 0x000fe200078e00ff */
[----:B------:R-:W-:Y:S01]  /*1e330*/  ISETP.GT.AND P0, PT, R221, 0x1, PT ;  /* 0x00000001dd00780c */ /* 0x000fe20003f04270 */
[----:B------:R-:W1:Y:S01]  /*1e340*/  LDC.64 R32, c[0x0][0xba8] ;  /* 0x0002ea00ff207b82 */ /* 0x000e620000000a00 */
[----:B------:R-:W-:Y:S01]  /*1e350*/  ISETP.NE.AND P1, PT, R35, 0x1, PT ;  /* 0x000000012300780c */ /* 0x000fe20003f25270 */
[----:B------:R-:W-:Y:S01]  /*1e360*/  IMAD.MOV.U32 R15, RZ, RZ, R27 ;  /* 0x000000ffff0f7224 */ /* 0x000fe200078e001b */
[----:B------:R-:W-:Y:S02]  /*1e370*/  SEL R14, R14, 0x978, P0 ;  /* 0x000009780e0e7807 */ /* 0x000fe40000000000 */
[----:B------:R-:W-:-:S03]  /*1e380*/  SEL R223, R223, RZ, P0 ;  /* 0x000000ffdfdf7207 */ /* 0x000fc60000000000 */
[----:B------:R-:W2:Y:S08]  /*1e390*/  LDC.64 R6, c[0x0][R14+0x220] ;  /* 0x000088000e067b82 */ /* 0x000eb00000000a00 */
[----:B------:R-:W4:Y:S08]  /*1e3a0*/  LDC.64 R4, c[0x0][R14+0x218] ;  /* 0x000086000e047b82 */ /* 0x000f300000000a00 */
[----:B------:R-:W5:Y:S08]  /*1e3b0*/  LDC.64 R8, c[0x0][R14+0x228] ;  /* 0x00008a000e087b82 */ /* 0x000f700000000a00 */
[----:B------:R-:W0:Y:S08]  /*1e3c0*/  LDC.64 R10, c[0x0][R14+0x210] ;  /* 0x000084000e0a7b82 */ /* 0x000e300000000a00 */
[----:B------:R-:W3:Y:S08]  /*1e3d0*/  @P1 LDC R0, c[0x0][0xbec] ;  /* 0x0002fb00ff001b82 */ /* 0x000ef00000000800 */
[----:B------:R-:W5:Y:S01]  /*1e3e0*/  @P1 LDC R37, c[0x0][0xbf0] ;  /* 0x0002fc00ff251b82 */ /* 0x000f620000000800 */
[----:B--2---:R-:W-:-:S07]  /*1e3f0*/  IMAD R7, R7, R25, RZ ;  /* 0x0000001907077224 */ /* 0x004fce00078e02ff */
[----:B-1----:R-:W1:Y:S01]  /*1e400*/  @!P0 LDC R32, c[0x0][0xb50] ;  /* 0x0002d400ff208b82 */ /* 0x002e620000000800 */
        /* <DEDUP_REMOVED lines=17> */
[----:B0-----:R-:W-:Y:S01]  /*1e520*/  IMAD R0, R11, R7, RZ ;  /* 0x000000070b007224 */ /* 0x001fe200078e02ff */
[----:B------:R-:W-:-:S04]  /*1e530*/  SHF.R.S32.HI R15, RZ, 0x1f, R15 ;  /* 0x0000001fff0f7819 */ /* 0x000fc8000001140f */
[----:B------:R-:W-:Y:S02]  /*1e540*/  IADD3.X R5, R15, R6, R9, P0, P1 ;  /* 0x000000060f057210 */ /* 0x000fe400007e2409 */
[----:B------:R-:W-:Y:S01]  /*1e550*/  SHF.R.S32.HI R9, RZ, 0x1f, R7 ;  /* 0x0000001fff097819 */ /* 0x000fe20000011407 */
[----:B------:R-:W-:-:S04]  /*1e560*/  IMAD.WIDE.U32 R4, R10, R7, R4 ;  /* 0x000000070a047225 */ /* 0x000fc800078e0004 */
[----:B------:R-:W-:Y:S01]  /*1e570*/  IMAD R9, R10, R9, R0 ;  /* 0x000000090a097224 */ /* 0x000fe200078e0200 */
[----:B-1----:R-:W-:-:S03]  /*1e580*/  LEA R6, P0, R4, R32, 0x2 ;  /* 0x0000002004067211 */ /* 0x002fc600078010ff */
[----:B------:R-:W-:Y:S02]  /*1e590*/  IMAD.IADD R0, R5, 0x1, R9 ;  /* 0x0000000105007824 */ /* 0x000fe400078e0209 */
[----:B------:R-:W-:-:S03]  /*1e5a0*/  IMAD.MOV.U32 R5, RZ, RZ, -0x800000 ;  /* 0xff800000ff057424 */ /* 0x000fc600078e00ff */
[----:B--2---:R-:W-:-:S05]  /*1e5b0*/  LEA.HI.X R7, R4, R33, R0, 0x2, P0 ;  /* 0x0000002104077211 */ /* 0x004fca00000f1400 */
[----:B------:R1:W-:Y:S02]  /*1e5c0*/  STG.E desc[UR52][R6.64], R5 ;  /* 0x0000000506007986 */ /* 0x0003e4000c101934 */
.L_x_8428:
[----:B------:R-:W-:Y:S05]  /*1e5d0*/  BSYNC B1 ;  /* 0x0000000000017941 */ /* 0x000fea0003800000 */
.L_x_8427:
[----:B------:R-:W-:Y:S05]  /*1e5e0*/  @P2 BRA `(.L_x_8421) ;  /* 0x0000000400b82947 */ /* 0x000fea0003800000 */
[----:B------:R-:W2:Y:S01]  /*1e5f0*/  LDC R21, c[0x0][0xbe8] ;  /* 0x0002fa00ff157b82 */ /* 0x000ea20000000800 */
[----:B------:R-:W-:Y:S01]  /*1e600*/  ULDC.64 UR4, c[0x0][0xaa0] ;  /* 0x0002a80000047ab9 */ /* 0x000fe20000000a00 */
[----:B------:R-:W-:Y:S01]  /*1e610*/  ULDC.64 UR6, c[0x0][0xaf0] ;  /* 0x0002bc0000067ab9 */ /* 0x000fe20000000a00 */
[----:B------:R-:W-:Y:S02]  /*1e620*/  IMAD R0, R24, UR4, RZ ;  /* 0x0000000418007c24 */ /* 0x000fe4000f8e02ff */
[----:B-1----:R-:W-:-:S04]  /*1e630*/  IMAD.WIDE.U32 R4, R3, UR4, RZ ;  /* 0x0000000403047c25 */ /* 0x002fc8000f8e00ff */
[----:B------:R-:W-:Y:S01]  /*1e640*/  IMAD R7, R3, UR5, R0 ;  /* 0x0000000503077c24 */ /* 0x000fe2000f8e0200 */
[----:B------:R-:W-:Y:S01]  /*1e650*/  ULDC.64 UR4, c[0x0][0xae8] ;  /* 0x0002ba0000047ab9 */ /* 0x000fe20000000a00 */
[----:B------:R-:W-:Y:S02]  /*1e660*/  IMAD R3, R220, 0x20, R188 ;  /* 0x00000020dc037824 */ /* 0x000fe400078e02bc */
[----:B------:R-:W-:Y:S02]  /*1e670*/  IMAD.IADD R5, R5, 0x1, R7 ;  /* 0x0000000105057824 */ /* 0x000fe400078e0207 */
[----:B------:R-:W-:Y:S02]  /*1e680*/  IMAD.IADD R9, R200, 0x1, R3 ;  /* 0x00000001c8097824 */ /* 0x000fe400078e0203 */
[----:B------:R-:W-:-:S04]  /*1e690*/  IMAD.WIDE.U32 R4, R197, UR4, R4 ;  /* 0x00000004c5047c25 */ /* 0x000fc8000f8e0004 */
[----:B------:R-:W-:Y:S02]  /*1e6a0*/  IMAD.MOV.U32 R3, RZ, RZ, R9 ;  /* 0x000000ffff037224 */ /* 0x000fe400078e0009 */
[----:B------:R-:W-:Y:S01]  /*1e6b0*/  IMAD R5, R197, UR5, R5 ;  /* 0x00000005c5057c24 */ /* 0x000fe2000f8e0205 */
[----:B--2---:R-:W-:Y:S01]  /*1e6c0*/  ISETP.NE.AND P0, PT, R21, 0x1, PT ;  /* 0x000000011500780c */ /* 0x004fe20003f05270 */
[----:B------:R-:W-:Y:S01]  /*1e6d0*/  ULDC.64 UR4, c[0x0][0xae0] ;  /* 0x0002b80000047ab9 */ /* 0x000fe20000000a00 */
[----:B------:R-:W-:Y:S02]  /*1e6e0*/  IMAD.IADD R200, R188, 0x1, R200 ;  /* 0x00000001bcc87824 */ /* 0x000fe400078e02c8 */
[----:B------:R-:W-:-:S09]  /*1e6f0*/  IMAD.WIDE.U32 R4, R25, UR6, R4 ;  /* 0x0000000619047c25 */ /* 0x000fd2000f8e0004 */
        /* <DEDUP_REMOVED lines=22> */
[----:B------:R-:W-:-:S04]  /*1e860*/  UMOV UR4, 0xffffffff ;  /* 0xffffffff00047882 */ /* 0x000fc80000000000 */
[----:B------:R-:W-:Y:S01]  /*1e870*/  LEA.HI.X R4, R4, UR5, R3, 0x1, P0 ;  /* 0x0000000504047c11 */ /* 0x000fe200080f0c03 */
[----:B------:R-:W-:Y:S06]  /*1e880*/  BRA.DIV UR4, `(.L_x_8429) ;  /* 0x000000ae04ec7947 */ /* 0x000fec000b800000 */
[----:B------:R1:W2:Y:S04]  /*1e890*/  SHFL.IDX PT, R3, R4, RZ, 0x181f ;  /* 0x00181fff04037589 */ /* 0x0002a800000e0000 */
[----:B------:R1:W4:Y:S02]  /*1e8a0*/  SHFL.IDX PT, R14, R0, RZ, 0x181f ;  /* 0x00181fff000e7589 */ /* 0x00032400000e0000 */
.L_x_8705:
[----:B------:R-:W-:Y:S01]  /*1e8b0*/  IMAD R20, R20, R21, RZ ;  /* 0x0000001514147224 */ /* 0x000fe200078e02ff */
[----:B------:R-:W-:Y:S04]  /*1e8c0*/  BSSY B1, `(.L_x_8430) ;  /* 0x000000c000017945 */ /* 0x000fe80003800000 */
[----:B------:R-:W-:-:S13]  /*1e8d0*/  ISETP.GE.AND P0, PT, R200, R20, PT ;  /* 0x00000014c800720c */ /* 0x000fda0003f06270 */
[----:B------:R-:W-:Y:S05]  /*1e8e0*/  @P0 BRA `(.L_x_8431) ;  /* 0x0000000000240947 */ /* 0x000fea0003800000 */
[----:B------:R-:W-:Y:S02]  /*1e8f0*/  ULDC UR4, c[0x0][0xac8] ;  /* 0x0002b20000047ab9 */ /* 0x000fe40000000800 */
[----:B------:R-:W-:Y:S02]  /*1e900*/  ISETP.GE.AND P2, PT, R16, UR4, PT ;  /* 0x0000000410007c0c */ /* 0x000fe4000bf46270 */
[----:B------:R-:W-:-:S11]  /*1e910*/  ISETP.GE.AND P3, PT, R2, UR4, PT ;  /* 0x0000000402007c0c */ /* 0x000fd6000bf66270 */
[-C--:B----4-:R-:W-:Y:S02]  /*1e920*/  @!P2 LEA R6, P0, R16, R14.reuse, 0x1 ;  /* 0x0000000e1006a211 */ /* 0x090fe400078008ff */
[----:B------:R-:W-:Y:S02]  /*1e930*/  @!P3 LEA R14, P1, R2, R14, 0x1 ;  /* 0x0000000e020eb211 */ /* 0x000fe400078208ff */
[-C--:B--2---:R-:W-:Y:S02]  /*1e940*/  @!P2 LEA.HI.X R7, R16, R3.reuse, R17, 0x1, P0 ;  /* 0x000000031007a211 */ /* 0x084fe400000f0c11 */
[----:B------:R-:W-:-:S03]  /*1e950*/  @!P3 LEA.HI.X R15, R2, R3, R185, 0x1, P1 ;  /* 0x00000003020fb211 */ /* 0x000fc600008f0cb9 */
[----:B------:R2:W-:Y:S04]  /*1e960*/  @!P2 ST.E.128 desc[UR52][R6.64], RZ ;  /* 0x000000ff0600a985 */ /* 0x0005e8000c101d34 */
[----:B------:R2:W-:Y:S02]  /*1e970*/  @!P3 ST.E.128 desc[UR52][R14.64], RZ ;  /* 0x000000ff0e00b985 */ /* 0x0005e4000c101d34 */
.L_x_8431:
[----:B------:R-:W-:Y:S05]  /*1e980*/  BSYNC B1 ;  /* 0x0000000000017941 */ /* 0x000fea0003800000 */
.L_x_8430:
[----:B------:R-:W-:-:S03]  /*1e990*/  UMOV UR4, 0xffffffff ;  /* 0xffffffff00047882 */ /* 0x000fc60000000000 */
[----:B------:R-:W-:Y:S05]  /*1e9a0*/  BRA.DIV UR4, `(.L_x_8432) ;  /* 0x000000ae04d87947 */ /* 0x000fea000b800000 */
[----:B--2---:R2:W0:Y:S04]  /*1e9b0*/  SHFL.IDX PT, R3, R4, 0x1, 0x181f ;  /* 0x00381f0004037f89 */ /* 0x00442800000e0000 */
[----:B----4-:R2:W4:Y:S02]  /*1e9c0*/  SHFL.IDX PT, R14, R0, 0x1, 0x181f ;  /* 0x00381f00000e7f89 */ /* 0x01052400000e0000 */
.L_x_8709:
[----:B------:R-:W-:Y:S01]  /*1e9d0*/  VIADD R5, R200, 0x20 ;  /* 0x00000020c8057836 */ /* 0x000fe20000000000 */
        /* <DEDUP_REMOVED lines=8> */
[-C--:B0-----:R-:W-:Y:S02]  /*1ea60*/  @!P2 LEA.HI.X R7, R16, R3.reuse, R17, 0x1, P0 ;  /* 0x000000031007a211 */ /* 0x081fe400000f0c11 */
[----:B------:R-:W-:-:S03]  /*1ea70*/  @!P3 LEA.HI.X R15, R2, R3, R185, 0x1, P1 ;  /* 0x00000003020fb211 */ /* 0x000fc600008f0cb9 */
[----:B------:R0:W-:Y:S04]  /*1ea80*/  @!P2 ST.E.128 desc[UR52][R6.64], RZ ;  /* 0x000000ff0600a985 */ /* 0x0001e8000c101d34 */
[----:B------:R0:W-:Y:S02]  /*1ea90*/  @!P3 ST.E.128 desc[UR52][R14.64], RZ ;  /* 0x000000ff0e00b985 */ /* 0x0001e4000c101d34 */
.L_x_8434:
[----:B------:R-:W-:Y:S05]  /*1eaa0*/  BSYNC B1 ;  /* 0x0000000000017941 */ /* 0x000fea0003800000 */
.L_x_8433:
[----:B------:R-:W-:-:S03]  /*1eab0*/  UMOV UR4, 0xffffffff ;  /* 0xffffffff00047882 */ /* 0x000fc60000000000 */
[----:B------:R-:W-:Y:S05]  /*1eac0*/  BRA.DIV UR4, `(.L_x_8435) ;  /* 0x000000ae04d87947 */ /* 0x000fea000b800000 */
[----:B0-----:R0:W0:Y:S04]  /*1ead0*/  SHFL.IDX PT, R3, R4, 0x2, 0x181f ;  /* 0x00581f0004037f89 */ /* 0x00102800000e0000 */
[----:B----4-:R4:W0:Y:S02]  /*1eae0*/  SHFL.IDX PT, R14, R0, 0x2, 0x181f ;  /* 0x00581f00000e7f89 */ /* 0x01082400000e0000 */
.L_x_8713:
[----:B------:R-:W-:Y:S01]  /*1eaf0*/  VIADD R5, R200, 0x40 ;  /* 0x00000040c8057836 */ /* 0x000fe20000000000 */
[----:B------:R-:W-:Y:S04]  /*1eb00*/  BSSY B1, `(.L_x_8436) ;  /* 0x000000c000017945 */ /* 0x000fe80003800000 */
[----:B------:R-:W-:-:S13]  /*1eb10*/  ISETP.GE.AND P0, PT, R5, R20, PT ;  /* 0x000000140500720c */ /* 0x000fda0003f06270 */
[----:B------:R-:W-:Y:S05]  /*1eb20*/  @P0 BRA `(.L_x_8437) ;  /* 0x0000000000240947 */ /* 0x000fea0003800000 */
[----:B------:R-:W-:Y:S02]  /*1eb30*/  ULDC UR4, c[0x0][0xac8] ;  /* 0x0002b20000047ab9 */ /* 0x000fe40000000800 */
[----:B------:R-:W-:Y:S02]  /*1eb40*/  ISETP.GE.AND P2, PT, R16, UR4, PT ;  /* 0x0000000410007c0c */ /* 0x000fe4000bf46270 */
[----:B------:R-:W-:-:S11]  /*1eb50*/  ISETP.GE.AND P3, PT, R2, UR4, PT ;  /* 0x0000000402007c0c */ /* 0x000fd6000bf66270 */
[-C--:B0-----:R-:W-:Y:S02]  /*1eb60*/  @!P2 LEA R6, P0, R16, R14.reuse, 0x1 ;  /* 0x0000000e1006a211 */ /* 0x081fe400078008ff */
[----:B------:R-:W-:Y:S02]  /*1eb70*/  @!P3 LEA R14, P1, R2, R14, 0x1 ;  /* 0x0000000e020eb211 */ /* 0x000fe400078208ff */
[-C--:B------:R-:W-:Y:S02]  /*1eb80*/  @!P2 LEA.HI.X R7, R16, R3.reuse, R17, 0x1, P0 ;  /* 0x000000031007a211 */ /* 0x080fe400000f0c11 */
[----:B------:R-:W-:-:S03]  /*1eb90*/  @!P3 LEA.HI.X R15, R2, R3, R185, 0x1, P1 ;  /* 0x00000003020fb211 */ /* 0x000fc600008f0cb9 */
[----:B------:R0:W-:Y:S04]  /*1eba0*/  @!P2 ST.E.128 desc[UR52][R6.64], RZ ;  /* 0x000000ff0600a985 */ /* 0x0001e8000c101d34 */
[----:B------:R0:W-:Y:S02]  /*1ebb0*/  @!P3 ST.E.128 desc[UR52][R14.64], RZ ;  /* 0x000000ff0e00b985 */ /* 0x0001e4000c101d34 */
.L_x_8437:
[----:B------:R-:W-:Y:S05]  /*1ebc0*/  BSYNC B1 ;  /* 0x0000000000017941 */ /* 0x000fea0003800000 */
.L_x_8436:
[----:B------:R-:W-:-:S03]  /*1ebd0*/  UMOV UR4, 0xffffffff ;  /* 0xffffffff00047882 */ /* 0x000fc60000000000 */
[----:B------:R-:W-:Y:S05]  /*1ebe0*/  BRA.DIV UR4, `(.L_x_8438) ;  /* 0x000000ae04d87947 */ /* 0x000fea000b800000 */
[----:B0-----:R0:W0:Y:S04]  /*1ebf0*/  SHFL.IDX PT, R3, R4, 0x3, 0x181f ;  /* 0x00781f0004037f89 */ /* 0x00102800000e0000 */
[----:B------:R0:W0:Y:S02]  /*1ec00*/  SHFL.IDX PT, R14, R0, 0x3, 0x181f ;  /* 0x00781f00000e7f89 */ /* 0x00002400000e0000 */
.L_x_8717:
[----:B012-4-:R-:W-:-:S05]  /*1ec10*/  VIADD R0, R200, 0x60 ;  /* 0x00000060c8007836 */ /* 0x017fca0000000000 */
[----:B------:R-:W-:-:S13]  /*1ec20*/  ISETP.GE.AND P0, PT, R0, R20, PT ;  /* 0x000000140000720c */ /* 0x000fda0003f06270 */
[----:B------:R-:W-:Y:S05]  /*1ec30*/  @P0 BRA `(.L_x_8421) ;  /* 0x0000000000240947 */ /* 0x000fea0003800000 */
[----:B------:R-:W-:Y:S02]  /*1ec40*/  ULDC UR4, c[0x0][0xac8] ;  /* 0x0002b20000047ab9 */ /* 0x000fe40000000800 */
[----:B------:R-:W-:Y:S02]  /*1ec50*/  ISETP.GE.AND P2, PT, R16, UR4, PT ;  /* 0x0000000410007c0c */ /* 0x000fe4000bf46270 */
[----:B------:R-:W-:-:S11]  /*1ec60*/  ISETP.GE.AND P3, PT, R2, UR4, PT ;  /* 0x0000000402007c0c */ /* 0x000fd6000bf66270 */
[-C--:B------:R-:W-:Y:S02]  /*1ec70*/  @!P2 LEA R4, P0, R16, R14.reuse, 0x1 ;  /* 0x0000000e1004a211 */ /* 0x080fe400078008ff */
[----:B------:R-:W-:Y:S02]  /*1ec80*/  @!P3 LEA R14, P1, R2, R14, 0x1 ;  /* 0x0000000e020eb211 */ /* 0x000fe400078208ff */
[-C--:B------:R-:W-:Y:S02]  /*1ec90*/  @!P2 LEA.HI.X R5, R16, R3.reuse, R17, 0x1, P0 ;  /* 0x000000031005a211 */ /* 0x080fe400000f0c11 */
[----:B------:R-:W-:-:S03]  /*1eca0*/  @!P3 LEA.HI.X R15, R2, R3, R185, 0x1, P1 ;  /* 0x00000003020fb211 */ /* 0x000fc600008f0cb9 */
[----:B------:R0:W-:Y:S04]  /*1ecb0*/  @!P2 ST.E.128 desc[UR52][R4.64], RZ ;  /* 0x000000ff0400a985 */ /* 0x0001e8000c101d34 */
[----:B------:R0:W-:Y:S02]  /*1ecc0*/  @!P3 ST.E.128 desc[UR52][R14.64], RZ ;  /* 0x000000ff0e00b985 */ /* 0x0001e4000c101d34 */
.L_x_8421:
[----:B------:R-:W-:Y:S05]  /*1ecd0*/  BSYNC B0 ;  /* 0x0000000000007941 */ /* 0x000fea0003800000 */
.L_x_8407:
[----:B------:R-:W-:Y:S02]  /*1ece0*/  ULDC UR4, c[0x0][0xc3c] ;  /* 0x00030f0000047ab9 */ /* 0x000fe40000000800 */
[----:B---3--:R-:W-:-:S13]  /*1ecf0*/  ISETP.GE.AND P0, PT, R31, UR4, PT ;  /* 0x000000041f007c0c */ /* 0x008fda000bf06270 */
[----:B------:R-:W-:Y:S05]  /*1ed00*/  @!P0 BRA `(.L_x_8439) ;  /* 0xfffffe2400548947 */ /* 0x000fea000383ffff */
[----:B------:R-:W-:Y:S05]  /*1ed10*/  BRA `(.L_x_8142) ;  /* 0x0000007c00d47947 */ /* 0x000fea0003800000 */
.L_x_8140:
        /* <DEDUP_REMOVED lines=16> */
.L_x_8440:
        /* <DEDUP_REMOVED lines=43> */
.L_x_8444:
        /* <DEDUP_REMOVED lines=37> */
.L_x_8442:
        /* <DEDUP_REMOVED lines=13> */
.L_x_8445:
        /* <DEDUP_REMOVED lines=62> */
.L_x_8446:
        /* <DEDUP_REMOVED lines=61> */
.L_x_8447:
[----:B------:R-:W-:-:S05]  /*1fba0*/  LOP3.LUT R17, RZ, R2, RZ, 0x33, !PT ;  /* 0x00000002ff117212 */ /* 0x000fca00078e33ff */
[----:B------:R-:W-:Y:S01]  /*1fbb0*/  IMAD.IADD R17, R6, 0x1, R17 ;  /* 0x0000000106117824 */ /* 0x000fe200078e0211 */
[----:B------:R-:W-:Y:S06]  /*1fbc0*/  BRA `(.L_x_8448) ;  /* 0x00000000000c7947 */ /* 0x000fec0003800000 */
.L_x_8443:
[----:B------:R-:W-:Y:S02]  /*1fbd0*/  IMAD.MOV.U32 R17, RZ, RZ, RZ ;  /* 0x000000ffff117224 */ /* 0x000fe400078e00ff */
[----:B------:R-:W-:Y:S02]  /*1fbe0*/  IMAD.U32 R16, RZ, RZ, UR6 ;  /* 0x00000006ff107e24 */ /* 0x000fe4000f8e00ff */
[----:B------:R-:W-:-:S07]  /*1fbf0*/  IMAD.MOV.U32 R18, RZ, RZ, RZ ;  /* 0x000000ffff127224 */ /* 0x000fce00078e00ff */
.L_x_8448:
[----:B------:R-:W-:-:S13]  /*1fc00*/  ISETP.NE.AND P0, PT, R7, RZ, PT ;  /* 0x000000ff0700720c */ /* 0x000fda0003f05270 */
[----:B------:R-:W0:Y:S01]  /*1fc10*/  @!P0 S2R R3, SR_CgaCtaId ;  /* 0x0000000000038919 */ /* 0x000e220000008800 */
[----:B------:R-:W-:-:S04]  /*1fc20*/  @!P0 MOV R2, 0x400 ;  /* 0x0000040000028802 */ /* 0x000fc80000000f00 */
[----:B0-----:R-:W-:-:S05]  /*1fc30*/  @!P0 LEA R2, R3, R2, 0x18 ;  /* 0x0000000203028211 */ /* 0x001fca00078ec0ff */
[----:B------:R1:W-:Y:S01]  /*1fc40*/  @!P0 STS.128 [R2+0x288d0], R16 ;  /* 0x0288d01002008388 */ /* 0x0003e20000000c00 */
[----:B------:R-:W-:Y:S06]  /*1fc50*/  BAR.ARV 0x5, 0x180 ;  /* 0x0146000000007b1d */ /* 0x000fec0000002000 */
.L_x_8441:
        /* <DEDUP_REMOVED lines=18> */
[----:B------:R-:W-:Y:S01]  /*1fd80*/  LOP3.LUT R30, R31, 0x40, RZ, 0xfc, !PT ;  /* 0x000000401f1e7812 */ /* 0x000fe200078efcff */
[----:B------:R-:W-:Y:S01]  /*1fd90*/  IMAD.MOV.U32 R26, RZ, RZ, RZ ;  /* 0x000000ffff1a7224 */ /* 0x000fe200078e00ff */
[----:B------:R-:W-:Y:S01]  /*1fda0*/  LOP3.LUT R35, R2, 0x200, R35, 0xf8, !PT ;  /* 0x0000020002237812 */ /* 0x000fe200078ef823 */
[----:B------:R-:W-:Y:S01]  /*1fdb0*/  IMAD.MOV.U32 R24, RZ, RZ, RZ ;  /* 0x000000ffff187224 */ /* 0x000fe200078e00ff */
[----:B------:R-:W-:Y:S01]  /*1fdc0*/  SHF.R.U32.HI R2, RZ, 0x3, R4 ;  /* 0x00000003ff027819 */ /* 0x000fe20000011604 */
[----:B------:R-:W-:Y:S01]  /*1fdd0*/  IMAD.MOV.U32 R28, RZ, RZ, 0x1 ;  /* 0x00000001ff1c7424 */ /* 0x000fe200078e00ff */
[----:B------:R-:W-:Y:S01]  /*1fde0*/  LOP3.LUT R0, R0, 0x70, RZ, 0xc0, !PT ;  /* 0x0000007000007812 */ /* 0x000fe200078ec0ff */
[----:B------:R-:W-:Y:S01]  /*1fdf0*/  ULOP3.LUT UR38, UR36, 0x2, URZ, 0xfc, !UPT ;  /* 0x0000000224267892 */ /* 0x000fe2000f8efc3f */
[----:B------:R-:W-:-:S02]  /*1fe00*/  ULDC.64 UR40, c[0x0][0x198] ;  /* 0x0000660000287ab9 */ /* 0x000fc40000000a00 */
[----:B------:R-:W-:Y:S01]  /*1fe10*/  LOP3.LUT R2, R2, R0, RZ, 0xfc, !PT ;  /* 0x0000000002027212 */ /* 0x000fe200078efcff */
[----:B------:R-:W-:Y:S01]  /*1fe20*/  ULDC UR37, c[0x0][0xc] ;  /* 0x0000030000257ab9 */ /* 0x000fe20000000800 */
[----:B0-----:R-:W-:-:S06]  /*1fe30*/  ULEA UR4, UR5, UR4, 0x18 ;  /* 0x0000000405047291 */ /* 0x001fcc000f8ec03f */
[----:B------:R-:W-:-:S04]  /*1fe40*/  IMAD.U32 R22, RZ, RZ, UR4 ;  /* 0x00000004ff167e24 */ /* 0x000fc8000f8e00ff */
[----:B------:R-:W-:-:S05]  /*1fe50*/  IMAD R0, R35, 0x2, R22 ;  /* 0x0000000223007824 */ /* 0x000fca00078e0216 */
[----:B------:R2:W-:Y:S02]  /*1fe60*/  STL [R1+0x8], R0 ;  /* 0x0000080001007387 */ /* 0x0005e40000100800 */
.L_x_8568:
[----:B------:R-:W-:Y:S05]  /*1fe70*/  YIELD ;  /* 0x0000000000007946 */ /* 0x000fea0003800000 */
[----:B------:R-:W-:Y:S01]  /*1fe80*/  ULDC.64 UR4, c[0x0][0xa28] ;  /* 0x00028a0000047ab9 */ /* 0x000fe20000000a00 */
[----:B------:R-:W-:Y:S01]  /*1fe90*/  IMAD.MOV.U32 R10, RZ, RZ, RZ ;  /* 0x000000ffff0a7224 */ /* 0x000fe200078e00ff */
[----:B------:R-:W-:Y:S01]  /*1fea0*/  ISETP.NE.U32.AND P0, PT, RZ, UR4, PT ;  /* 0x00000004ff007c0c */ /* 0x000fe2000bf05070 */
[----:B0-----:R-:W0:Y:S01]  /*1feb0*/  LDC.64 R4, c[0x0][0xa00] ;  /* 0x00028000ff047b82 */ /* 0x001e220000000a00 */
[----:B------:R-:W-:Y:S01]  /*1fec0*/  IMAD.MOV.U32 R8, RZ, RZ, RZ ;  /* 0x000000ffff087224 */ /* 0x000fe200078e00ff */
[----:B------:R-:W-:Y:S01]  /*1fed0*/  ULDC.64 UR6, c[0x0][0xa10] ;  /* 0x0002840000067ab9 */ /* 0x000fe20000000a00 */
[----:B------:R-:W-:Y:S01]  /*1fee0*/  ISETP.NE.AND.EX P0, PT, RZ, UR5, PT, P0 ;  /* 0x00000005ff007c0c */ /* 0x000fe2000bf05300 */
[----:B------:R-:W-:-:S12]  /*1fef0*/  ULDC.64 UR4, c[0x0][0xa18] ;  /* 0x0002860000047ab9 */ /* 0x000fd80000000a00 */
[----:B-1----:R-:W1:Y:S02]  /*1ff00*/  @P0 LDC.64 R2, c[0x0][0xa28] ;  /* 0x00028a00ff020b82 */ /* 0x002e640000000a00 */
[----:B-1----:R-:W-:-:S05]  /*1ff10*/  @P0 IMAD.WIDE R2, R19, 0x4, R2 ;  /* 0x0000000413020825 */ /* 0x002fca00078e0202 */
[----:B------:R1:W3:Y:S01]  /*1ff20*/  @P0 LDG.E R10, desc[UR52][R2.64] ;  /* 0x00000034020a0981 */ /* 0x0002e2000c1e1900 */
[----:B------:R-:W-:Y:S01]  /*1ff30*/  ISETP.NE.U32.AND P0, PT, RZ, UR4, PT ;  /* 0x00000004ff007c0c */ /* 0x000fe2000bf05070 */
[----:B0-----:R-:W-:Y:S01]  /*1ff40*/  IMAD.WIDE R4, R19, 0x4, R4 ;  /* 0x0000000413047825 */ /* 0x001fe200078e0204 */
[----:B------:R-:W-:Y:S02]  /*1ff50*/  ISETP.NE.U32.AND P1, PT, RZ, UR6, PT ;  /* 0x00000006ff007c0c */ /* 0x000fe4000bf25070 */
[----:B------:R-:W-:Y:S01]  /*1ff60*/  ISETP.NE.AND.EX P2, PT, RZ, UR5, PT, P0 ;  /* 0x00000005ff007c0c */ /* 0x000fe2000bf45300 */
[----:B------:R-:W-:Y:S01]  /*1ff70*/  ULDC.64 UR4, c[0x0][0xa00] ;  /* 0x0002800000047ab9 */ /* 0x000fe20000000a00 */
[----:B------:R-:W-:Y:S01]  /*1ff80*/  ISETP.NE.AND.EX P1, PT, RZ, UR7, PT, P1 ;  /* 0x00000007ff007c0c */ /* 0x000fe2000bf25310 */
[----:B--2---:R-:W-:Y:S01]  /*1ff90*/  IMAD.MOV.U32 R0, RZ, RZ, RZ ;  /* 0x000000ffff007224 */ /* 0x004fe200078e00ff */
[----:B------:R-:W-:Y:S01]  /*1ffa0*/  ISETP.NE.U32.AND P0, PT, RZ, UR4, PT ;  /* 0x00000004ff007c0c */ /* 0x000fe2000bf05070 */
[----:B-1----:R-:W0:Y:S03]  /*1ffb0*/  LDC.64 R2, c[0x0][0xa10] ;  /* 0x00028400ff027b82 */ /* 0x002e260000000a00 */
[----:B------:R-:W-:-:S05]  /*1ffc0*/  ISETP.NE.AND.EX P0, PT, RZ, UR5, PT, P0 ;  /* 0x00000005ff007c0c */ /* 0x000fca000bf05300 */
[----:B------:R-:W1:Y:S08]  /*1ffd0*/  @P2 LDC.64 R6, c[0x0][0xa18] ;  /* 0x00028600ff062b82 */ /* 0x000e700000000a00 */
[----:B------:R-:W2:Y:S01]  /*1ffe0*/  @P0 LDG.E R8, desc[UR52][R4.64] ;  /* 0x0000003404080981 */ /* 0x000ea2000c1e1900 */
        /* <DEDUP_REMOVED lines=16> */
[----:B---3--:R0:W-:Y:S04]  /*200f0*/  STL [R1], R10 ;  /* 0x0000000a01007387 */ /* 0x0081e80000100800 */
[----:B--2---:R0:W-:Y:S01]  /*20100*/  STL [R1+0xc], R8 ;  /* 0x00000c0801007387 */ /* 0x0041e20000100800 */
[----:B------:R-:W-:Y:S05]  /*20110*/  @P2 BRA `(.L_x_8450) ;  /* 0x0000000000102947 */ /* 0x000fea0003800000 */
[----:B------:R-:W-:Y:S05]  /*20120*/  @!P0 BRA `(.L_x_8450) ;  /* 0x00000000000c8947 */ /* 0x000fea0003800000 */
[----:B------:R-:W2:Y:S04]  /*20130*/  LDG.E R6, desc[UR52][R4.64] ;  /* 0x0000003404067981 */ /* 0x000ea8000c1e1900 */
[----:B-----5:R-:W2:Y:S02]  /*20140*/  LDG.E R33, desc[UR52][R4.64+0x4] ;  /* 0x0000043404217981 */ /* 0x020ea4000c1e1900 */
[----:B--2---:R-:W-:-:S07]  /*20150*/  IMAD.IADD R33, R33, 0x1, -R6 ;  /* 0x0000000121217824 */ /* 0x004fce00078e0a06 */
.L_x_8450:
        /* <DEDUP_REMOVED lines=13> */
.L_x_8451:
        /* <DEDUP_REMOVED lines=9> */
.L_x_8452:
[----:B-1----:R-:W2:Y:S01]  /*202c0*/  @P1 LDG.E R5, desc[UR52][R2.64] ;  /* 0x0000003402051981 */ /* 0x002ea2000c1e1900 */
[----:B0-----:R-:W0:Y:S03]  /*202d0*/  LDC R8, c[0x0][0x448] ;  /* 0x00011200ff087b82 */ /* 0x001e260000000800 */
[----:B------:R1:W2:Y:S01]  /*202e0*/  @P1 LDG.E R4, desc[UR52][R2.64+0x4] ;  /* 0x0000043402041981 */ /* 0x0002a2000c1e1900 */
[----:B------:R-:W-:Y:S02]  /*202f0*/  IMAD.SHL.U32 R27, R17, 0x80, RZ ;  /* 0x00000080111b7824 */ /* 0x000fe400078e00ff */
[----:B-----5:R-:W-:Y:S02]  /*20300*/  IMAD.IADD R9, R9, 0x1, -R10 ;  /* 0x0000000109097824 */ /* 0x020fe400078e0a0a */
[----:B------:R-:W-:Y:S01]  /*20310*/  VIADD R11, R27, 0x7f ;  /* 0x0000007f1b0b7836 */ /* 0x000fe20000000000 */
[----:B-1----:R-:W1:Y:S01]  /*20320*/  LDC.64 R2, c[0x0][0x9e0] ;  /* 0x00027800ff027b82 */ /* 0x002e620000000a00 */
[----:B0-----:R-:W-:-:S13]  /*20330*/  ISETP.NE.AND P2, PT, R8, 0x1, PT ;  /* 0x000000010800780c */ /* 0x001fda0003f45270 */
[----:B------:R-:W0:Y:S01]  /*20340*/  @P2 LDC R8, c[0x0][0x44c] ;  /* 0x00011300ff082b82 */ /* 0x000e220000000800 */
[----:B-1----:R-:W-:-:S07]  /*20350*/  ISETP.GE.AND P3, PT, R3, 0x1, PT ;  /* 0x000000010300780c */ /* 0x002fce0003f66270 */
[----:B------:R-:W1:Y:S01]  /*20360*/  @P2 LDC R13, c[0x0][0x450] ;  /* 0x00011400ff0d2b82 */ /* 0x000e620000000800 */
[----:B--2---:R-:W-:Y:S02]  /*20370*/  @P1 IMAD.IADD R7, R4, 0x1, -R5 ;  /* 0x0000000104071824 */ /* 0x004fe400078e0a05 */
[----:B0-----:R-:W-:-:S04]  /*20380*/  @P2 IMAD.HI.U32 R4, R11, R8, RZ ;  /* 0x000000080b042227 */ /* 0x001fc800078e00ff */
[----:B------:R-:W-:Y:S01]  /*20390*/  IMAD.IADD R36, R9, 0x1, R7 ;  /* 0x0000000109247824 */ /* 0x000fe200078e0207 */
[----:B-1----:R-:W-:-:S03]  /*203a0*/  @P2 SHF.R.U32.HI R11, RZ, R13, R4 ;  /* 0x0000000dff0b2219 */ /* 0x002fc60000011604 */
[C---:B------:R-:W-:Y:S01]  /*203b0*/  VIADD R4, R36.reuse, 0x7f ;  /* 0x0000007f24047836 */ /* 0x040fe20000000000 */
[----:B------:R-:W-:-:S04]  /*203c0*/  IADD3 R10, R36, 0x1, -R33 ;  /* 0x00000001240a7810 */ /* 0x000fc80007ffe821 */
[----:B------:R-:W-:Y:S01]  /*203d0*/  SHF.R.S32.HI R5, RZ, 0x1f, R4 ;  /* 0x0000001fff057819 */ /* 0x000fe20000011404 */
[----:B------:R-:W-:-:S03]  /*203e0*/  IMAD.IADD R11, R10, 0x1, R11 ;  /* 0x000000010a0b7824 */ /* 0x000fc600078e020b */
        /* <DEDUP_REMOVED lines=15> */
.L_x_8455:
[----:B------:R-:W-:-:S13]  /*204e0*/  ISETP.NE.AND P0, PT, R3, 0x1, PT ;  /* 0x000000010300780c */ /* 0x000fda0003f05270 */
[----:B------:R-:W0:Y:S02]  /*204f0*/  @P0 LDC.64 R4, c[0x0][0x9e8] ;  /* 0x00027a00ff040b82 */ /* 0x000e240000000a00 */
[----:B0-----:R-:W-:-:S05]  /*20500*/  @P0 IMAD.HI.U32 R4, R8, R4, RZ ;  /* 0x0000000408040227 */ /* 0x001fca00078e00ff */
[----:B------:R-:W-:-:S07]  /*20510*/  @P0 SHF.R.U32.HI R8, RZ, R5, R4 ;  /* 0x00000005ff080219 */ /* 0x000fce0000011604 */
.L_x_8456:
[----:B------:R-:W-:Y:S05]  /*20520*/  BSYNC B0 ;  /* 0x0000000000007941 */ /* 0x000fea0003800000 */
.L_x_8454:
[----:B------:R-:W-:-:S05]  /*20530*/  IMAD R5, R8, R3, R3 ;  /* 0x0000000308057224 */ /* 0x000fca00078e0203 */
[----:B------:R-:W-:-:S07]  /*20540*/  VIMNMX R2, R2, R5, PT ;  /* 0x0000000502027248 */ /* 0x000fce0003fe0100 */
.L_x_8453:
[----:B------:R-:W0:Y:S01]  /*20550*/  @P2 LDC R4, c[0x0][0x44c] ;  /* 0x00011300ff042b82 */ /* 0x000e220000000800 */
[----:B------:R-:W-:Y:S01]  /*20560*/  VIADD R2, R2, 0x7f ;  /* 0x0000007f02027836 */ /* 0x000fe20000000000 */
[----:B------:R-:W-:Y:S01]  /*20570*/  ULDC UR4, c[0x0][0x9dc] ;  /* 0x0002770000047ab9 */ /* 0x000fe20000000800 */
[----:B------:R-:W-:Y:S02]  /*20580*/  IMAD.MOV.U32 R5, RZ, RZ, R27 ;  /* 0x000000ffff057224 */ /* 0x000fe400078e001b */
[----:B------:R-:W-:-:S03]  /*20590*/  IMAD.IADD R8, R36, 0x1, -R33 ;  /* 0x0000000124087824 */ /* 0x000fc600078e0a21 */
[----:B------:R-:W1:Y:S01]  /*205a0*/  @P2 LDC R11, c[0x0][0x450] ;  /* 0x00011400ff0b2b82 */ /* 0x000e620000000800 */
[----:B0-----:R-:W-:-:S05]  /*205b0*/  @P2 IMAD.HI.U32 R4, R27, R4, RZ ;  /* 0x000000041b042227 */ /* 0x001fca00078e00ff */
[----:B-1----:R-:W-:Y:S02]  /*205c0*/  @P2 SHF.R.U32.HI R5, RZ, R11, R4 ;  /* 0x0000000bff052219 */ /* 0x002fe40000011604 */
[----:B------:R-:W-:-:S03]  /*205d0*/  SHF.R.S32.HI R11, RZ, 0x1f, R2 ;  /* 0x0000001fff0b7819 */ /* 0x000fc60000011402 */
[----:B------:R-:W-:Y:S01]  /*205e0*/  IMAD.IADD R12, R8, 0x1, R5 ;  /* 0x00000001080c7824 */ /* 0x000fe200078e0205 */
[----:B------:R-:W-:-:S04]  /*205f0*/  LEA.HI R11, R11, R2, RZ, 0x7 ;  /* 0x000000020b0b7211 */ /* 0x000fc800078f38ff */
[----:B------:R-:W-:-:S04]  /*20600*/  SHF.R.S32.HI R2, RZ, 0x7, R11 ;  /* 0x00000007ff027819 */ /* 0x000fc8000001140b */
        /* <DEDUP_REMOVED lines=13> */
.L_x_8459:
[----:B------:R-:W-:-:S13]  /*206e0*/  ISETP.NE.AND P0, PT, R3, 0x1, PT ;  /* 0x000000010300780c */ /* 0x000fda0003f05270 */
[----:B------:R-:W0:Y:S02]  /*206f0*/  @P0 LDC.64 R4, c[0x0][0x9e8] ;  /* 0x00027a00ff040b82 */ /* 0x000e240000000a00 */
[----:B0-----:R-:W-:-:S05]  /*20700*/  @P0 IMAD.HI.U32 R4, R12, R4, RZ ;  /* 0x000000040c040227 */ /* 0x001fca00078e00ff */
[----:B------:R-:W-:-:S07]  /*20710*/  @P0 SHF.R.U32.HI R12, RZ, R5, R4 ;  /* 0x00000005ff0c0219 */ /* 0x000fce0000011604 */
.L_x_8460:
[----:B------:R-:W-:Y:S05]  /*20720*/  BSYNC B0 ;  /* 0x0000000000007941 */ /* 0x000fea0003800000 */
.L_x_8458:
[----:B------:R-:W-:-:S05]  /*20730*/  IMAD R3, R12, R3, RZ ;  /* 0x000000030c037224 */ /* 0x000fca00078e02ff */
[----:B------:R-:W-:-:S07]  /*20740*/  VIMNMX R2, R2, R3, !PT ;  /* 0x0000000302027248 */ /* 0x000fce0007fe0100 */
.L_x_8457:
[----:B------:R-:W-:Y:S01]  /*20750*/  SHF.R.S32.HI R3, RZ, 0x1f, R2 ;  /* 0x0000001fff037819 */ /* 0x000fe20000011402 */
[----:B------:R-:W-:Y:S01]  /*20760*/  BSSY B0, `(.L_x_8461) ;  /* 0x0000027000007945 */ /* 0x000fe20003800000 */
[----:B------:R-:W-:Y:S02]  /*20770*/  LOP3.LUT R37, R6, 0xff, RZ, 0xc0, !PT ;  /* 0x000000ff06257812 */ /* 0x000fe400078ec0ff */
[----:B------:R-:W-:Y:S01]  /*20780*/  LEA.HI R3, R3, R2, RZ, 0x7 ;  /* 0x0000000203037211 */ /* 0x000fe200078f38ff */
[----:B------:R-:W-:Y:S01]  /*20790*/  IMAD.MOV.U32 R2, RZ, RZ, RZ ;  /* 0x000000ffff027224 */ /* 0x000fe200078e00ff */
        /* <DEDUP_REMOVED lines=35> */
.L_x_8462:
[----:B------:R-:W-:Y:S05]  /*209d0*/  BSYNC B0 ;  /* 0x0000000000007941 */ /* 0x000fea0003800000 */
.L_x_8461:
[-C--:B------:R-:W-:Y:S01]  /*209e0*/  IMAD R4, R37, R2.reuse, R4 ;  /* 0x0000000225047224 */ /* 0x080fe200078e0204 */
        /* <DEDUP_REMOVED lines=23> */
.L_x_8720:
[----:B-1----:R-:W-:Y:S02]  /*20b60*/  ISETP.NE.AND P0, PT, R14, RZ, PT ;  /* 0x000000ff0e00720c */ /* 0x002fe40003f05270 */
[----:B------:R-:W-:-:S11]  /*20b70*/  PLOP3.LUT P6, PT, PT, PT, PT, 0x8, 0x0 ;  /* 0x000000000000781c */ /* 0x000fd60003fce170 */
[----:B------:R-:W-:Y:S05]  /*20b80*/  @P0 BRA `(.L_x_8466) ;  /* 0x00000000000c0947 */ /* 0x000fea0003800000 */
[----:B------:R-:W-:-:S03]  /*20b90*/  UMOV UR4, 0xffffffff ;  /* 0xffffffff00047882 */ /* 0x000fc60000000000 */
[----:B------:R-:W-:Y:S05]  /*20ba0*/  BRA.DIV UR4, `(.L_x_8467) ;  /* 0x0000009204647947 */ /* 0x000fea000b800000 */
[----:B------:R-:W-:-:S13]  /*20bb0*/  ELECT P6, URZ, PT ;  /* 0x00000000003f782f */ /* 0x000fda00038c0000 */
.L_x_8466:
        /* <DEDUP_REMOVED lines=9> */
.L_x_8723:
[----:B------:R-:W-:Y:S05]  /*20c50*/  BSYNC B1 ;  /* 0x0000000000017941 */ /* 0x000fea0003800000 */
.L_x_8468:
[----:B------:R-:W-:Y:S04]  /*20c60*/  BSSY B1, `(.L_x_8470) ;  /* 0x000006e000017945 */ /* 0x000fe80003800000 */
[----:B------:R-:W-:Y:S05]  /*20c70*/  @!P6 BRA `(.L_x_8471) ;  /* 0x0000000400b0e947 */ /* 0x000fea0003800000 */
[----:B0-----:R-:W-:Y:S01]  /*20c80*/  IMAD R3, R26, 0x8, R22 ;  /* 0x000000081a037824 */ /* 0x001fe200078e0216 */
[----:B------:R-:W-:Y:S01]  /*20c90*/  SHF.L.U32 R7, R29, 0x1f, RZ ;  /* 0x0000001f1d077819 */ /* 0x000fe200000006ff */
[----:B------:R-:W0:Y:S01]  /*20ca0*/  S2R R9, SR_TID.X ;  /* 0x0000000000097919 */ /* 0x000e220000002100 */
[----:B------:R-:W-:Y:S02]  /*20cb0*/  BSSY B2, `(.L_x_8472) ;  /* 0x0000005000027945 */ /* 0x000fe40003800000 */
[----:B------:R-:W1:Y:S01]  /*20cc0*/  SYNCS.PHASECHK.TRANS64.TRYWAIT P0, [R3+URZ+0x288a0], R7 ;  /* 0x0288a007030075a7 */ /* 0x000e62000800017f */
[----:B0-----:R-:W-:-:S04]  /*20cd0*/  LOP3.LUT R9, R9, 0x7f, RZ, 0xc0, !PT ;  /* 0x0000007f09097812 */ /* 0x001fc800078ec0ff */
[----:B------:R-:W-:Y:S01]  /*20ce0*/  ISETP.NE.AND P1, PT, R9, RZ, PT ;  /* 0x000000ff0900720c */ /* 0x000fe20003f25270 */
[----:B-1----:R-:W-:-:S12]  /*20cf0*/  @!P0 BRA `(.L_x_8473) ;  /* 0x0000009000448947 */ /* 0x002fd80003800000 */
.L_x_8724:
[----:B------:R-:W-:Y:S05]  /*20d00*/  BSYNC B2 ;  /* 0x0000000000027941 */ /* 0x000fea0003800000 */
.L_x_8472:
        /* <DEDUP_REMOVED lines=9> */
.L_x_8475:
[----:B------:R-:W-:Y:S05]  /*20da0*/  BSYNC B2 ;  /* 0x0000000000027941 */ /* 0x000fea0003800000 */
.L_x_8474:
        /* <DEDUP_REMOVED lines=13> */
.L_x_8476:
        /* <DEDUP_REMOVED lines=16> */
.L_x_8477:
        /* <DEDUP_REMOVED lines=13> */
.L_x_8725:
[----:B------:R-:W-:Y:S05]  /*21050*/  BSYNC B2 ;  /* 0x0000000000027941 */ /* 0x000fea0003800000 */
.L_x_8478:
        /* <DEDUP_REMOVED lines=11> */
.L_x_8481:
[----:B------:R-:W-:Y:S05]  /*21110*/  BSYNC B2 ;  /* 0x0000000000027941 */ /* 0x000fea0003800000 */
.L_x_8480:
        /* <DEDUP_REMOVED lines=9> */
.L_x_8482:
        /* <DEDUP_REMOVED lines=15> */
.L_x_8483:
        /* <DEDUP_REMOVED lines=10> */
.L_x_8471:
[----:B------:R-:W-:Y:S05]  /*21340*/  BSYNC B1 ;  /* 0x0000000000017941 */ /* 0x000fea0003800000 */
.L_x_8470:
        /* <DEDUP_REMOVED lines=9> */
.L_x_8498:
[----:B------:R-:W-:Y:S05]  /*213e0*/  YIELD ;  /* 0x0000000000007946 */ /* 0x000fea0003800000 */
[----:B------:R-:W-:Y:S04]  /*213f0*/  BSSY B1, `(.L_x_8484) ;  /* 0x000006b000017945 */ /* 0x000fe80003800000 */
[----:B------:R-:W-:Y:S05]  /*21400*/  @!P6 BRA `(.L_x_8485) ;  /* 0x0000000400a4e947 */ /* 0x000fea0003800000 */
[----:B------:R-:W-:Y:S01]  /*21410*/  IMAD R11, R26, 0x8, R22 ;  /* 0x000000081a0b7824 */ /* 0x000fe200078e0216 */
[----:B------:R-:W-:Y:S01]  /*21420*/  SHF.L.U32 R2, R29, 0x1f, RZ ;  /* 0x0000001f1d027819 */ /* 0x000fe200000006ff */
[----:B0-----:R-:W0:Y:S01]  /*21430*/  S2R R3, SR_TID.X ;  /* 0x0000000000037919 */ /* 0x001e220000002100 */
[----:B------:R-:W-:Y:S02]  /*21440*/  BSSY B2, `(.L_x_8486) ;  /* 0x0000005000027945 */ /* 0x000fe40003800000 */
[----:B------:R-:W1:Y:S01]  /*21450*/  SYNCS.PHASECHK.TRANS64.TRYWAIT P1, [R11+URZ+0x288a0], R2 ;  /* 0x0288a0020b0075a7 */ /* 0x000e62000802017f */
[----:B0-----:R-:W-:-:S04]  /*21460*/  LOP3.LUT R3, R3, 0x7f, RZ, 0xc0, !PT ;  /* 0x0000007f03037812 */ /* 0x001fc800078ec0ff */
[----:B------:R-:W-:Y:S01]  /*21470*/  ISETP.NE.AND P2, PT, R3, RZ, PT ;  /* 0x000000ff0300720c */ /* 0x000fe20003f45270 */
[----:B-1----:R-:W-:-:S12]  /*21480*/  @!P1 BRA `(.L_x_8487) ;  /* 0x0000008800889947 */ /* 0x002fd80003800000 */
.L_x_8726:
[----:B------:R-:W-:Y:S05]  /*21490*/  BSYNC B2 ;  /* 0x0000000000027941 */ /* 0x000fea0003800000 */
.L_x_8486:
        /* <DEDUP_REMOVED lines=9> */
.L_x_8489:
[----:B------:R-:W-:Y:S05]  /*21530*/  BSYNC B2 ;  /* 0x0000000000027941 */ /* 0x000fea0003800000 */
.L_x_8488:
        /* <DEDUP_REMOVED lines=11> */
.L_x_8490:
        /* <DEDUP_REMOVED lines=16> */
.L_x_8491:
        /* <DEDUP_REMOVED lines=13> */
.L_x_8727:
[----:B------:R-:W-:Y:S05]  /*217c0*/  BSYNC B2 ;  /* 0x0000000000027941 */ /* 0x000fea0003800000 */
.L_x_8492:
[----:B------:R-:W-:Y:S01]  /*217d0*/  BSSY B2, `(.L_x_8494) ;  /* 0x000000b000027945 */ /* 0x000fe20003800000 */
[----:B01----:R-:W-:Y:S02]  /*217e0*/  IMAD.MOV.U32 R2, RZ, RZ, 0x0 ;  /* 0x00000000ff027424 */ /* 0x003fe400078e00ff */
[----:B------:R-:W-:Y:S01]  /*217f0*/  IMAD.MOV.U32 R3, RZ, RZ, 0x12f00000 ;  /* 0x12f00000ff037424 */ /* 0x000fe200078e00ff */
        /* <DEDUP_REMOVED lines=8> */
.L_x_8495:
[----:B------:R-:W-:Y:S05]  /*21880*/  BSYNC B2 ;  /* 0x0000000000027941 */ /* 0x000fea0003800000 */
.L_x_8494:
        /* <DEDUP_REMOVED lines=8> */
.L_x_8496:
        /* <DEDUP_REMOVED lines=15> */
.L_x_8497:
        /* <DEDUP_REMOVED lines=10> */
.L_x_8485:
[----:B------:R-:W-:Y:S05]  /*21aa0*/  BSYNC B1 ;  /* 0x0000000000017941 */ /* 0x000fea0003800000 */
.L_x_8484:
        /* <DEDUP_REMOVED lines=8> */
.L_x_8464:
[----:B------:R-:W-:Y:S05]  /*21b30*/  BSYNC B0 ;  /* 0x0000000000007941 */ /* 0x000fea0003800000 */
.L_x_8463:
[----:B------:R-:W1:Y:S01]  /*21b40*/  LDC R0, c[0x0][0x448] ;  /* 0x00011200ff007b82 */ /* 0x000e620000000800 */
[----:B------:R-:W-:Y:S01]  /*21b50*/  VIADD R5, R27, 0x7f ;  /* 0x0000007f1b057836 */ /* 0x000fe20000000000 */
[----:B------:R-:W-:Y:S06]  /*21b60*/  @!P0 WARPSYNC.ALL ;  /* 0x0000000000008948 */ /* 0x000fec0003800000 */
[----:B0-----:R-:W0:Y:S08]  /*21b70*/  LDC.64 R2, c[0x0][0x9e0] ;  /* 0x00027800ff027b82 */ /* 0x001e300000000a00 */
[----:B------:R-:W-:Y:S01]  /*21b80*/  @!P0 BAR.SYNC.DEFER_BLOCKING 0xc, 0x180 ;  /* 0x0306000000008b1d */ /* 0x000fe20000010000 */
[----:B-1----:R-:W-:-:S02]  /*21b90*/  ISETP.NE.AND P1, PT, R0, 0x1, PT ;  /* 0x000000010000780c */ /* 0x002fc40003f25270 */
[----:B0-----:R-:W-:-:S11]  /*21ba0*/  ISETP.GE.AND P2, PT, R3, 0x1, PT ;  /* 0x000000010300780c */ /* 0x001fd60003f46270 */
[----:B------:R-:W0:Y:S08]  /*21bb0*/  @P1 LDC R0, c[0x0][0x44c] ;  /* 0x00011300ff001b82 */ /* 0x000e300000000800 */
[----:B------:R-:W1:Y:S01]  /*21bc0*/  @P1 LDC R7, c[0x0][0x450] ;  /* 0x00011400ff071b82 */ /* 0x000e620000000800 */
[----:B0-----:R-:W-:-:S05]  /*21bd0*/  @P1 IMAD.HI.U32 R0, R5, R0, RZ ;  /* 0x0000000005001227 */ /* 0x001fca00078e00ff */
        /* <DEDUP_REMOVED lines=15> */
.L_x_8501:
[----:B------:R-:W-:-:S13]  /*21cd0*/  ISETP.NE.AND P0, PT, R3, 0x1, PT ;  /* 0x000000010300780c */ /* 0x000fda0003f05270 */
[----:B------:R-:W0:Y:S02]  /*21ce0*/  @P0 LDC.64 R4, c[0x0][0x9e8] ;  /* 0x00027a00ff040b82 */ /* 0x000e240000000a00 */
[----:B0-----:R-:W-:-:S05]  /*21cf0*/  @P0 IMAD.HI.U32 R4, R0, R4, RZ ;  /* 0x0000000400040227 */ /* 0x001fca00078e00ff */
[----:B------:R-:W-:-:S07]  /*21d00*/  @P0 SHF.R.U32.HI R0, RZ, R5, R4 ;  /* 0x00000005ff000219 */ /* 0x000fce0000011604 */
.L_x_8502:
[----:B------:R-:W-:Y:S05]  /*21d10*/  BSYNC B0 ;  /* 0x0000000000007941 */ /* 0x000fea0003800000 */
.L_x_8500:
[----:B------:R-:W-:-:S05]  /*21d20*/  IMAD R5, R0, R3, R3 ;  /* 0x0000000300057224 */ /* 0x000fca00078e0203 */
[----:B------:R-:W-:-:S07]  /*21d30*/  VIMNMX R2, R2, R5, PT ;  /* 0x0000000502027248 */ /* 0x000fce0003fe0100 */
.L_x_8499:
[----:B------:R-:W0:Y:S01]  /*21d40*/  @P1 LDC R4, c[0x0][0x44c] ;  /* 0x00011300ff041b82 */ /* 0x000e220000000800 */
[----:B------:R-:W-:Y:S01]  /*21d50*/  VIADD R2, R2, 0x7f ;  /* 0x0000007f02027836 */ /* 0x000fe20000000000 */
[----:B------:R-:W-:Y:S01]  /*21d60*/  ULDC UR4, c[0x0][0x9dc] ;  /* 0x0002770000047ab9 */ /* 0x000fe20000000800 */
[----:B------:R-:W-:-:S03]  /*21d70*/  IMAD.MOV.U32 R7, RZ, RZ, R27 ;  /* 0x000000ffff077224 */ /* 0x000fc600078e001b */
        /* <DEDUP_REMOVED lines=20> */
.L_x_8505:
[----:B------:R-:W-:-:S13]  /*21ec0*/  ISETP.NE.AND P0, PT, R3, 0x1, PT ;  /* 0x000000010300780c */ /* 0x000fda0003f05270 */
[----:B------:R-:W0:Y:S02]  /*21ed0*/  @P0 LDC.64 R4, c[0x0][0x9e8] ;  /* 0x00027a00ff040b82 */ /* 0x000e240000000a00 */
[----:B0-----:R-:W-:-:S05]  /*21ee0*/  @P0 IMAD.HI.U32 R4, R8, R4, RZ ;  /* 0x0000000408040227 */ /* 0x001fca00078e00ff */
[----:B------:R-:W-:-:S07]  /*21ef0*/  @P0 SHF.R.U32.HI R8, RZ, R5, R4 ;  /* 0x00000005ff080219 */ /* 0x000fce0000011604 */
.L_x_8506:
[----:B------:R-:W-:Y:S05]  /*21f00*/  BSYNC B0 ;  /* 0x0000000000007941 */ /* 0x000fea0003800000 */
.L_x_8504:
[----:B------:R-:W-:-:S05]  /*21f10*/  IMAD R3, R8, R3, RZ ;  /* 0x0000000308037224 */ /* 0x000fca00078e02ff */
[----:B------:R-:W-:-:S07]  /*21f20*/  VIMNMX R0, R0, R3, !PT ;  /* 0x0000000300007248 */ /* 0x000fce0007fe0100 */
.L_x_8503:
[----:B------:R-:W-:Y:S01]  /*21f30*/  ISETP.NE.AND P1, PT, R6, RZ, PT ;  /* 0x000000ff0600720c */ /* 0x000fe20003f25270 */
[----:B------:R-:W-:Y:S01]  /*21f40*/  BSSY B0, `(.L_x_8507) ;  /* 0x0000023000007945 */ /* 0x000fe20003800000 */
[----:B------:R-:W-:Y:S01]  /*21f50*/  SHF.R.S32.HI R3, RZ, 0x1f, R0 ;  /* 0x0000001fff037819 */ /* 0x000fe20000011400 */
[----:B------:R-:W-:-:S03]  /*21f60*/  IMAD.MOV.U32 R2, RZ, RZ, RZ ;  /* 0x000000ffff027224 */ /* 0x000fc600078e00ff */
[----:B------:R-:W-:-:S04]  /*21f70*/  LEA.HI R3, R3, R0, RZ, 0x7 ;  /* 0x0000000003037211 */ /* 0x000fc800078f38ff */
[----:B------:R-:W-:-:S03]  /*21f80*/  SHF.R.S32.HI R0, RZ, 0x7, R3 ;  /* 0x00000007ff007819 */ /* 0x000fc60000011403 */
        /* <DEDUP_REMOVED lines=30> */
.L_x_8508:
[----:B------:R-:W-:Y:S05]  /*22170*/  BSYNC B0 ;  /* 0x0000000000007941 */ /* 0x000fea0003800000 */
.L_x_8507:
[-C--:B------:R-:W-:Y:S01]  /*22180*/  IMAD R37, R37, R2.reuse, R0 ;  /* 0x0000000225257224 */ /* 0x080fe200078e0200 */
        /* <DEDUP_REMOVED lines=22> */
.L_x_8510:
        /* <DEDUP_REMOVED lines=20> */
.L_x_8513:
[----:B------:R-:W-:Y:S05]  /*22430*/  BSYNC B6 ;  /* 0x0000000000067941 */ /* 0x000fea0003800000 */
.L_x_8512:
        /* <DEDUP_REMOVED lines=20> */
.L_x_8516:
        /* <DEDUP_REMOVED lines=15> */
.L_x_8515:
[----:B------:R-:W-:Y:S05]  /*22670*/  BSYNC B6 ;  /* 0x0000000000067941 */ /* 0x000fea0003800000 */
.L_x_8514:
[----:B------:R-:W-:Y:S01]  /*22680*/  ULDC.64 UR4, c[0x0][0x9f8] ;  /* 0x00027e0000047ab9 */ /* 0x000fe20000000a00 */
[----:B------:R-:W2:Y:S01]  /*22690*/  LDL R17, [R1] ;  /* 0x0000000001117983 */ /* 0x000ea20000100800 */
[----:B------:R-:W-:Y:S01]  /*226a0*/  ISETP.NE.U32.AND P0, PT, RZ, UR4, PT ;  /* 0x00000004ff007c0c */ /* 0x000fe2000bf05070 */
[----:B------:R-:W-:Y:S01]  /*226b0*/  IMAD.MOV.U32 R34, RZ, RZ, R19 ;  /* 0x000000ffff227224 */ /* 0x000fe200078e0013 */
[----:B------:R-:W1:Y:S01]  /*226c0*/  LDC R0, c[0x0][0x430] ;  /* 0x00010c00ff007b82 */ /* 0x000e620000000800 */
[----:B------:R-:W3:Y:S01]  /*226d0*/  S2R R21, SR_TID.X ;  /* 0x0000000000157919 */ /* 0x000ee20000002100 */
[----:B------:R-:W-:Y:S01]  /*226e0*/  ISETP.NE.AND.EX P0, PT, RZ, UR5, PT, P0 ;  /* 0x00000005ff007c0c */ /* 0x000fe2000bf05300 */
[----:B------:R-:W4:Y:S01]  /*226f0*/  S2R R20, SR_TID.X ;  /* 0x0000000000147919 */ /* 0x000f220000002100 */
[----:B------:R-:W-:Y:S01]  /*22700*/  VIADD R25, R23, 0xffffffff ;  /* 0xffffffff17197836 */ /* 0x000fe20000000000 */
[----:B------:R-:W-:-:S10]  /*22710*/  ULDC UR4, c[0x0][0x2f4] ;  /* 0x0000bd0000047ab9 */ /* 0x000fd40000000800 */
[----:B------:R-:W0:Y:S02]  /*22720*/  @P0 LDC.64 R2, c[0x0][0x9f8] ;  /* 0x00027e00ff020b82 */ /* 0x000e240000000a00 */
[----:B0-----:R-:W-:-:S05]  /*22730*/  @P0 IMAD.WIDE R2, R19, 0x4, R2 ;  /* 0x0000000413020825 */ /* 0x001fca00078e0202 */
[----:B------:R0:W2:Y:S01]  /*22740*/  @P0 LDG.E R34, desc[UR52][R2.64] ;  /* 0x0000003402220981 */ /* 0x0000a2000c1e1900 */
[----:B-1----:R-:W-:Y:S01]  /*22750*/  ISETP.NE.AND P1, PT, R0, 0x1, PT ;  /* 0x000000010000780c */ /* 0x002fe20003f25270 */
[----:B---3--:R-:W-:Y:S01]  /*22760*/  IMAD.SHL.U32 R21, R21, 0x10, RZ ;  /* 0x0000001015157824 */ /* 0x008fe200078e00ff */
[----:B----4-:R-:W-:Y:S01]  /*22770*/  LOP3.LUT R20, R20, 0x7f, RZ, 0xc0, !PT ;  /* 0x0000007f14147812 */ /* 0x010fe200078ec0ff */
[----:B------:R-:W-:-:S03]  /*22780*/  IMAD.SHL.U32 R8, R25, 0x80, RZ ;  /* 0x0000008019087824 */ /* 0x000fc600078e00ff */
[----:B------:R-:W-:Y:S02]  /*22790*/  SHF.R.U32.HI R20, RZ, 0x3, R20 ;  /* 0x00000003ff147819 */ /* 0x000fe40000011614 */
[----:B------:R-:W-:-:S04]  /*227a0*/  LOP3.LUT R21, R21, 0x70, RZ, 0xc0, !PT ;  /* 0x0000007015157812 */ /* 0x000fc800078ec0ff */
[----:B------:R-:W-:Y:S01]  /*227b0*/  LOP3.LUT R5, R8, R20, R21, 0xfe, !PT ;  /* 0x0000001408057212 */ /* 0x000fe200078efe15 */
[----:B------:R-:W1:Y:S03]  /*227c0*/  @P1 LDC R6, c[0x0][0x434] ;  /* 0x00010d00ff061b82 */ /* 0x000e660000000800 */
[----:B------:R-:W-:-:S05]  /*227d0*/  ISETP.GE.AND P0, PT, R5, R36, PT ;  /* 0x000000240500720c */ /* 0x000fca0003f06270 */
[----:B------:R-:W3:Y:S08]  /*227e0*/  @P1 LDC R7, c[0x0][0x438] ;  /* 0x00010e00ff071b82 */ /* 0x000ef00000000800 */
[----:B0-----:R-:W0:Y:S01]  /*227f0*/  @!P0 LDC.64 R2, c[0x0][0x428] ;  /* 0x00010a00ff028b82 */ /* 0x001e220000000a00 */
[----:B------:R-:W-:Y:S01]  /*22800*/  LOP3.LUT R32, R32, 0xfffffffb, RZ, 0xc0, !PT ;  /* 0xfffffffb20207812 */ /* 0x000fe200078ec0ff */
[----:B------:R-:W-:Y:S01]  /*22810*/  UMOV UR5, 0xffffffff ;  /* 0xffffffff00057882 */ /* 0x000fe20000000000 */
[----:B--2---:R-:W-:-:S04]  /*22820*/  IMAD.IADD R5, R5, 0x1, R17 ;  /* 0x0000000105057824 */ /* 0x004fc800078e0211 */
[----:B-1----:R-:W-:-:S04]  /*22830*/  @P1 IMAD.HI.U32 R6, R5, R6, RZ ;  /* 0x0000000605061227 */ /* 0x002fc800078e00ff */
[----:B------:R-:W-:Y:S01]  /*22840*/  IMAD.MOV.U32 R4, RZ, RZ, R5 ;  /* 0x000000ffff047224 */ /* 0x000fe200078e0005 */
[----:B---3--:R-:W-:-:S05]  /*22850*/  @P1 SHF.R.U32.HI R4, RZ, R7, R6 ;  /* 0x00000007ff041219 */ /* 0x008fca0000011606 */
[----:B------:R-:W-:-:S04]  /*22860*/  IMAD.MOV R6, RZ, RZ, -R4 ;  /* 0x000000ffff067224 */ /* 0x000fc800078e0a04 */
[----:B------:R-:W-:Y:S01]  /*22870*/  IMAD R0, R0, R6, R5 ;  /* 0x0000000600007224 */ /* 0x000fe200078e0205 */
[----:B------:R-:W-:Y:S02]  /*22880*/  @!P0 SHF.R.S32.HI R5, RZ, 0x1f, R4 ;  /* 0x0000001fff058819 */ /* 0x000fe40000011404 */
[----:B------:R-:W-:Y:S01]  /*22890*/  SHF.R.S32.HI R9, RZ, 0x1f, R34 ;  /* 0x0000001fff097819 */ /* 0x000fe20000011422 */
[----:B0-----:R-:W-:-:S04]  /*228a0*/  @!P0 IMAD.WIDE.U32 R4, R34, R2, R4 ;  /* 0x0000000222048225 */ /* 0x001fc800078e0004 */
[----:B------:R-:W-:Y:S01]  /*228b0*/  @!P0 IMAD R2, R9, R2, RZ ;  /* 0x0000000209028224 */ /* 0x000fe200078e02ff */
[----:B------:R0:W-:Y:S03]  /*228c0*/  STL [R1+0x4], R9 ;  /* 0x0000040901007387 */ /* 0x0001e60000100800 */
[----:B------:R-:W-:Y:S02]  /*228d0*/  @!P0 IMAD R7, R34, R3, R2 ;  /* 0x0000000322078224 */ /* 0x000fe400078e0202 */
[----:B------:R-:W1:Y:S01]  /*228e0*/  @!P0 LDC.64 R2, c[0x0][0x418] ;  /* 0x00010600ff028b82 */ /* 0x000e620000000a00 */
[----:B------:R-:W-:Y:S02]  /*228f0*/  IMAD.U32 R6, RZ, RZ, UR38 ;  /* 0x00000026ff067e24 */ /* 0x000fe4000f8e00ff */
[----:B------:R-:W-:-:S03]  /*22900*/  @!P0 IMAD.IADD R5, R5, 0x1, R7 ;  /* 0x0000000105058824 */ /* 0x000fc600078e0207 */
[----:B------:R-:W-:Y:S02]  /*22910*/  ISETP.NE.AND P2, PT, R6, 0x3, PT ;  /* 0x000000030600780c */ /* 0x000fe40003f45270 */
[----:B-1----:R-:W-:-:S04]  /*22920*/  @!P0 LEA R2, P1, R4, R2, 0x2 ;  /* 0x0000000204028211 */ /* 0x002fc800078210ff */
        /* <DEDUP_REMOVED lines=11> */
.L_x_8730:
[----:B------:R-:W-:Y:S05]  /*229e0*/  @!P2 BRA `(.L_x_8518) ;  /* 0x000000000004a947 */ /* 0x000fea0003800000 */
[----:B------:R-:W-:Y:S01]  /*229f0*/  BPT.TRAP 0x1 ;  /* 0x000000040000795c */ /* 0x000fe20000300000 */
.L_x_8518:
        /* <DEDUP_REMOVED lines=23> */
.L_x_8731:
[----:B------:R-:W-:Y:S05]  /*22b70*/  BSYNC B0 ;  /* 0x0000000000007941 */ /* 0x000fea0003800000 */
.L_x_8519:
[----:B------:R-:W1:Y:S01]  /*22b80*/  S2R R9, SR_TID.X ;  /* 0x0000000000097919 */ /* 0x000e620000002100 */
[----:B------:R-:W-:Y:S01]  /*22b90*/  ULDC.64 UR4, c[0x0][0x300] ;  /* 0x0000c00000047ab9 */ /* 0x000fe20000000a00 */
[----:B------:R-:W-:Y:S01]  /*22ba0*/  ULDC.64 UR6, c[0x0][0x2e8] ;  /* 0x0000ba0000067ab9 */ /* 0x000fe20000000a00 */
[----:B------:R-:W-:Y:S01]  /*22bb0*/  IMAD R5, R5, UR4, RZ ;  /* 0x0000000405057c24 */ /* 0x000fe2000f8e02ff */
[----:B------:R-:W-:Y:S01]  /*22bc0*/  LOP3.LUT P3, RZ, R32, 0x2, RZ, 0xc0, !PT ;  /* 0x0000000220ff7812 */ /* 0x000fe2000786c0ff */
        /* <DEDUP_REMOVED lines=100> */
.L_x_8749:
        /* <DEDUP_REMOVED lines=11> */
.L_x_8522:
        /* <DEDUP_REMOVED lines=11> */
.L_x_8523:
[----:B-1----:R1:W5:Y:S01]  /*23370*/  LDL.LU R3, [R1+0xc] ;  /* 0x00000c0001037983 */ /* 0x0023620000300800 */
[----:B------:R1:W-:Y:S02]  /*23380*/  SYNCS.ARRIVE.TRANS64.A1T0 RZ, [R7+URZ+0x28830], RZ ;  /* 0x028830ff07ff79a7 */ /* 0x0003e4000810003f */
[----:B------:R-:W-:Y:S05]  /*23390*/  WARPSYNC.ALL ;  /* 0x0000000000007948 */ /* 0x000fea0003800000 */
[----:B------:R-:W-:Y:S01]  /*233a0*/  ULDC.64 UR4, c[0x0][0x298] ;  /* 0x0000a60000047ab9 */ /* 0x000fe20000000a00 */
[----:B------:R-:W-:Y:S01]  /*233b0*/  VIADD R2, R22, 0x10400 ;  /* 0x0001040016027836 */ /* 0x000fe20000000000 */
[----:B------:R-:W-:Y:S01]  /*233c0*/  ULDC.64 UR6, c[0x0][0xa00] ;  /* 0x0002800000067ab9 */ /* 0x000fe20000000a00 */
[----:B------:R-:W-:Y:S01]  /*233d0*/  BSSY B6, `(.L_x_8524) ;  /* 0x0000022000067945 */ /* 0x000fe20003800000 */
[----:B------:R-:W-:Y:S01]  /*233e0*/  BAR.SYNC.DEFER_BLOCKING 0x8, 0x180 ;  /* 0x0206000000007b1d */ /* 0x000fe20000010000 */
[----:B------:R-:W-:-:S02]  /*233f0*/  ISETP.NE.U32.AND P0, PT, RZ, UR6, PT ;  /* 0x00000006ff007c0c */ /* 0x000fc4000bf05070 */
[----:B------:R-:W-:Y:S02]  /*23400*/  LOP3.LUT P1, RZ, R2, 0x3ff, RZ, 0xc0, !PT ;  /* 0x000003ff02ff7812 */ /* 0x000fe4000782c0ff */
[----:B------:R-:W-:Y:S02]  /*23410*/  ISETP.NE.AND.EX P0, PT, RZ, UR7, PT, P0 ;  /* 0x00000007ff007c0c */ /* 0x000fe4000bf05300 */
[----:B-----5:R-:W-:Y:S01]  /*23420*/  SHF.R.S32.HI R0, RZ, 0x1f, R3 ;  /* 0x0000001fff007819 */ /* 0x020fe20000011403 */
[----:B0-----:R-:W-:-:S04]  /*23430*/  IMAD.WIDE.U32 R4, R3, UR4, RZ ;  /* 0x0000000403047c25 */ /* 0x001fc8000f8e00ff */
[----:B------:R-:W-:Y:S01]  /*23440*/  IMAD R0, R0, UR4, RZ ;  /* 0x0000000400007c24 */ /* 0x000fe2000f8e02ff */
[----:B------:R0:W-:Y:S03]  /*23450*/  STL.64 [R1+0x10], R4 ;  /* 0x0000100401007387 */ /* 0x0001e60000100a00 */
[----:B------:R-:W-:Y:S01]  /*23460*/  IMAD R2, R3, UR5, R0 ;  /* 0x0000000503027c24 */ /* 0x000fe2000f8e0200 */
[----:B------:R-:W-:-:S03]  /*23470*/  SHF.R.S32.HI R0, RZ, 0x1f, R19 ;  /* 0x0000001fff007819 */ /* 0x000fc60000011413 */
[----:B------:R-:W-:Y:S01]  /*23480*/  IMAD.IADD R3, R5, 0x1, R2 ;  /* 0x0000000105037824 */ /* 0x000fe200078e0202 */
[----:B------:R-:W-:Y:S02]  /*23490*/  SEL R2, R0, RZ, !P0 ;  /* 0x000000ff00027207 */ /* 0x000fe40004000000 */
[----:B------:R-:W-:Y:S02]  /*234a0*/  SEL R0, R19, RZ, !P0 ;  /* 0x000000ff13007207 */ /* 0x000fe40004000000 */
[----:B------:R0:W-:Y:S04]  /*234b0*/  STL [R1+0x20], R3 ;  /* 0x0000200301007387 */ /* 0x0001e80000100800 */
[----:B------:R0:W-:Y:S04]  /*234c0*/  STL [R1+0xc], R0 ;  /* 0x00000c0001007387 */ /* 0x0001e80000100800 */
[----:B------:R0:W-:Y:S01]  /*234d0*/  STL [R1+0x24], R2 ;  /* 0x0000240201007387 */ /* 0x0001e20000100800 */
[----:B------:R-:W-:Y:S05]  /*234e0*/  @!P1 BRA `(.L_x_8525) ;  /* 0x0000000000409947 */ /* 0x000fea0003800000 */
[----:B0-----:R-:W-:Y:S01]  /*234f0*/  MOV R2, 0x0 ;  /* 0x0000000000027802 */ /* 0x001fe20000000f00 */
        /* <DEDUP_REMOVED lines=15> */
.L_x_8525:
[----:B------:R-:W-:Y:S05]  /*235f0*/  BSYNC B6 ;  /* 0x0000000000067941 */ /* 0x000fea0003800000 */
.L_x_8524:
[----:B------:R-:W2:Y:S01]  /*23600*/  LDL.LU R20, [R1+0x20] ;  /* 0x0000200001147983 */ /* 0x000ea20000300800 */
[----:B------:R-:W-:Y:S01]  /*23610*/  ULDC.64 UR4, c[0x0][0x2d8] ;  /* 0x0000b60000047ab9 */ /* 0x000fe20000000a00 */
[----:B------:R-:W3:Y:S01]  /*23620*/  LDC R6, c[0x0][0x448] ;  /* 0x00011200ff067b82 */ /* 0x000ee20000000800 */
[----:B------:R-:W-:Y:S01]  /*23630*/  ULDC.64 UR6, c[0x0][0x280] ;  /* 0x0000a00000067ab9 */ /* 0x000fe20000000a00 */
[----:B0-----:R-:W2:Y:S04]  /*23640*/  LDL.LU.64 R2, [R1+0x10] ;  /* 0x0000100001027983 */ /* 0x001ea80000300a00 */
[----:B------:R-:W4:Y:S04]  /*23650*/  LDL.LU R0, [R1+0x24] ;  /* 0x0000240001007983 */ /* 0x000f280000300800 */
[----:B------:R-:W4:Y:S04]  /*23660*/  LDL.LU R21, [R1+0xc] ;  /* 0x00000c0001157983 */ /* 0x000f280000300800 */
[----:B------:R0:W5:Y:S01]  /*23670*/  LDL R8, [R1+0x8] ;  /* 0x0000080001087983 */ /* 0x0001620000100800 */
[----:B---3--:R-:W-:-:S13]  /*23680*/  ISETP.NE.AND P0, PT, R6, 0x1, PT ;  /* 0x000000010600780c */ /* 0x008fda0003f05270 */
[----:B-1----:R-:W1:Y:S01]  /*23690*/  @P0 LDC R7, c[0x0][0x44c] ;  /* 0x00011300ff070b82 */ /* 0x002e620000000800 */
[----:B--2---:R-:W-:Y:S02]  /*236a0*/  IMAD.MOV.U32 R3, RZ, RZ, R20 ;  /* 0x000000ffff037224 */ /* 0x004fe400078e0014 */
[----:B------:R-:W2:Y:S01]  /*236b0*/  S2R R20, SR_TID.X ;  /* 0x0000000000147919 */ /* 0x000ea20000002100 */
[----:B------:R-:W-:-:S04]  /*236c0*/  IMAD.WIDE.U32 R2, R18, UR4, R2 ;  /* 0x0000000412027c25 */ /* 0x000fc8000f8e0002 */
[----:B------:R-:W-:Y:S01]  /*236d0*/  IMAD R3, R18, UR5, R3 ;  /* 0x0000000512037c24 */ /* 0x000fe2000f8e0203 */
[----:B------:R-:W-:Y:S02]  /*236e0*/  ULDC.64 UR4, c[0x0][0x2e0] ;  /* 0x0000b80000047ab9 */ /* 0x000fe40000000a00 */
[----:B----4-:R-:W-:Y:S02]  /*236f0*/  IMAD R0, R0, UR4, RZ ;  /* 0x0000000400007c24 */ /* 0x010fe4000f8e02ff */
[----:B------:R-:W-:-:S04]  /*23700*/  IMAD.WIDE.U32 R2, R21, UR4, R2 ;  /* 0x0000000415027c25 */ /* 0x000fc8000f8e0002 */
[----:B------:R-:W-:Y:S01]  /*23710*/  IMAD R0, R21, UR5, R0 ;  /* 0x0000000515007c24 */ /* 0x000fe2000f8e0200 */
[----:B------:R-:W-:Y:S01]  /*23720*/  ULDC.64 UR4, c[0x0][0x2d0] ;  /* 0x0000b40000047ab9 */ /* 0x000fe20000000a00 */
[----:B------:R-:W3:Y:S02]  /*23730*/  S2R R21, SR_TID.X ;  /* 0x0000000000157919 */ /* 0x000ee40000002100 */
[----:B------:R-:W-:Y:S02]  /*23740*/  IMAD.IADD R3, R3, 0x1, R0 ;  /* 0x0000000103037824 */ /* 0x000fe400078e0200 */
[----:B------:R-:W4:Y:S01]  /*23750*/  @P0 LDC R0, c[0x0][0x450] ;  /* 0x00011400ff000b82 */ /* 0x000f220000000800 */
[----:B--2---:R-:W-:-:S04]  /*23760*/  LOP3.LUT R20, R20, 0x7f, RZ, 0xc0, !PT ;  /* 0x0000007f14147812 */ /* 0x004fc800078ec0ff */
[----:B------:R-:W-:Y:S01]  /*23770*/  SHF.R.U32.HI R20, RZ, 0x3, R20 ;  /* 0x00000003ff147819 */ /* 0x000fe20000011614 */
[----:B---3--:R-:W-:-:S05]  /*23780*/  IMAD.SHL.U32 R21, R21, 0x10, RZ ;  /* 0x0000001015157824 */ /* 0x008fca00078e00ff */
[----:B------:R-:W-:-:S04]  /*23790*/  LOP3.LUT R21, R21, 0x70, RZ, 0xc0, !PT ;  /* 0x0000007015157812 */ /* 0x000fc800078ec0ff */
[----:B------:R-:W-:-:S05]  /*237a0*/  LOP3.LUT R20, R20, R21, RZ, 0xfc, !PT ;  /* 0x0000001514147212 */ /* 0x000fca00078efcff */
[----:B------:R-:W-:-:S04]  /*237b0*/  IMAD.IADD R5, R20, 0x1, R27 ;  /* 0x0000000114057824 */ /* 0x000fc800078e021b */
[----:B-1----:R-:W-:-:S04]  /*237c0*/  @P0 IMAD.HI.U32 R7, R5, R7, RZ ;  /* 0x0000000705070227 */ /* 0x002fc800078e00ff */
[----:B------:R-:W-:Y:S01]  /*237d0*/  IMAD.MOV.U32 R4, RZ, RZ, R5 ;  /* 0x000000ffff047224 */ /* 0x000fe200078e0005 */
[----:B----4-:R-:W-:Y:S01]  /*237e0*/  @P0 SHF.R.U32.HI R4, RZ, R0, R7 ;  /* 0x00000000ff040219 */ /* 0x010fe20000011607 */
        /* <DEDUP_REMOVED lines=19> */
[----:B-1----:R-:W-:Y:S02]  /*23920*/  LOP3.LUT R20, R20, 0x7f, RZ, 0xc0, !PT ;  /* 0x0000007f14147812 */ /* 0x002fe400078ec0ff */
[----:B------:R-:W-:Y:S02]  /*23930*/  LEA.HI.X R4, R2, UR7, R3, 0x1, P2 ;  /* 0x0000000702047c11 */ /* 0x000fe400090f0c03 */
        /* <DEDUP_REMOVED lines=74> */
.L_x_8766:
        /* <DEDUP_REMOVED lines=11> */
.L_x_8528:
[----:B------:R-:W-:Y:S05]  /*23e90*/  BSYNC B0 ;  /* 0x0000000000007941 */ /* 0x000fea0003800000 */
.L_x_8527:
[----:B------:R-:W-:Y:S01]  /*23ea0*/  NOP ;  /* 0x0000000000007918 */ /* 0x000fe20000000000 */
[----:B------:R-:W-:-:S13]  /*23eb0*/  PLOP3.LUT P0, PT, PT, PT, PT, 0x80, 0x0 ;  /* 0x000000000000781c */ /* 0x000fda0003f0f070 */
.L_x_8529:
        /* <DEDUP_REMOVED lines=21> */
.L_x_8767:
[----:B------:R-:W-:Y:S05]  /*24010*/  BSYNC B0 ;  /* 0x0000000000007941 */ /* 0x000fea0003800000 */
.L_x_8530:
        /* <DEDUP_REMOVED lines=8> */
.L_x_8546:
[----:B------:R-:W3:Y:S01]  /*240a0*/  LDL R7, [R1] ;  /* 0x0000000001077983 */ /* 0x000ee20000100800 */
[----:B------:R-:W1:Y:S03]  /*240b0*/  LDC R0, c[0x0][0x430] ;  /* 0x00010c00ff007b82 */ /* 0x000e660000000800 */
[----:B------:R-:W4:Y:S01]  /*240c0*/  LDL R5, [R1+0x4] ;  /* 0x0000040001057983 */ /* 0x000f220000100800 */
[----:B------:R-:W-:Y:S05]  /*240d0*/  YIELD ;  /* 0x0000000000007946 */ /* 0x000fea0003800000 */
[----:B------:R-:W5:Y:S01]  /*240e0*/  S2R R2, SR_TID.X ;  /* 0x0000000000027919 */ /* 0x000f620000002100 */
[----:B------:R-:W-:Y:S01]  /*240f0*/  ULDC.64 UR4, c[0x0][0x428] ;  /* 0x00010a0000047ab9 */ /* 0x000fe20000000a00 */
[----:B------:R-:W2:Y:S01]  /*24100*/  S2R R4, SR_TID.X ;  /* 0x0000000000047919 */ /* 0x000ea20000002100 */
[----:B-1----:R-:W-:-:S13]  /*24110*/  ISETP.NE.AND P0, PT, R0, 0x1, PT ;  /* 0x000000010000780c */ /* 0x002fda0003f05270 */
[----:B0-----:R-:W0:Y:S01]  /*24120*/  @P0 LDC R3, c[0x0][0x434] ;  /* 0x00010d00ff030b82 */ /* 0x001e220000000800 */
[----:B-----5:R-:W-:-:S07]  /*24130*/  LOP3.LUT R2, R2, 0x7f, RZ, 0xc0, !PT ;  /* 0x0000007f02027812 */ /* 0x020fce00078ec0ff */
[----:B------:R-:W1:Y:S01]  /*24140*/  @P0 LDC R8, c[0x0][0x438] ;  /* 0x00010e00ff080b82 */ /* 0x000e620000000800 */
[----:B------:R-:W-:Y:S01]  /*24150*/  SHF.R.U32.HI R2, RZ, 0x3, R2 ;  /* 0x00000003ff027819 */ /* 0x000fe20000011602 */
[----:B--2---:R-:W-:-:S04]  /*24160*/  IMAD.SHL.U32 R4, R4, 0x10, RZ ;  /* 0x0000001004047824 */ /* 0x004fc800078e00ff */
[----:B------:R-:W-:Y:S01]  /*24170*/  IMAD R2, R6, 0x80, R2 ;  /* 0x0000008006027824 */ /* 0x000fe200078e0202 */
[----:B------:R-:W-:-:S04]  /*24180*/  LOP3.LUT R4, R4, 0x70, RZ, 0xc0, !PT ;  /* 0x0000007004047812 */ /* 0x000fc800078ec0ff */
[----:B---3--:R-:W-:Y:S01]  /*24190*/  IADD3 R4, R4, R2, R7 ;  /* 0x0000000204047210 */ /* 0x008fe20007ffe007 */
[----:B----4-:R-:W-:-:S04]  /*241a0*/  IMAD R5, R5, UR4, RZ ;  /* 0x0000000405057c24 */ /* 0x010fc8000f8e02ff */
[----:B0-----:R-:W-:-:S04]  /*241b0*/  @P0 IMAD.HI.U32 R3, R4, R3, RZ ;  /* 0x0000000304030227 */ /* 0x001fc800078e00ff */
[----:B------:R-:W-:Y:S01]  /*241c0*/  IMAD.MOV.U32 R2, RZ, RZ, R4 ;  /* 0x000000ffff027224 */ /* 0x000fe200078e0004 */
[----:B-1----:R-:W-:Y:S01]  /*241d0*/  @P0 SHF.R.U32.HI R2, RZ, R8, R3 ;  /* 0x00000008ff020219 */ /* 0x002fe20000011603 */
[----:B------:R-:W-:-:S04]  /*241e0*/  IMAD R5, R34, UR5, R5 ;  /* 0x0000000522057c24 */ /* 0x000fc8000f8e0205 */
[----:B------:R-:W-:-:S04]  /*241f0*/  IMAD.MOV R3, RZ, RZ, -R2 ;  /* 0x000000ffff037224 */ /* 0x000fc800078e0a02 */
[----:B------:R-:W-:Y:S01]  /*24200*/  IMAD R0, R0, R3, R4 ;  /* 0x0000000300007224 */ /* 0x000fe200078e0204 */
[----:B------:R-:W-:-:S03]  /*24210*/  SHF.R.S32.HI R3, RZ, 0x1f, R2 ;  /* 0x0000001fff037819 */ /* 0x000fc60000011402 */
[----:B------:R-:W-:Y:S01]  /*24220*/  IMAD.WIDE.U32 R2, R34, UR4, R2 ;  /* 0x0000000422027c25 */ /* 0x000fe2000f8e0002 */
[----:B------:R-:W-:-:S03]  /*24230*/  ULDC.64 UR4, c[0x0][0x418] ;  /* 0x0001060000047ab9 */ /* 0x000fc60000000a00 */
[----:B------:R-:W-:Y:S01]  /*24240*/  IMAD.IADD R3, R5, 0x1, R3 ;  /* 0x0000000105037824 */ /* 0x000fe200078e0203 */
[----:B------:R-:W-:-:S04]  /*24250*/  LEA R4, P0, R2, UR4, 0x2 ;  /* 0x0000000402047c11 */ /* 0x000fc8000f8010ff */
[----:B------:R-:W-:-:S05]  /*24260*/  LEA.HI.X R5, R2, UR5, R3, 0x2, P0 ;  /* 0x0000000502057c11 */ /* 0x000fca00080f1403 */
[----:B------:R-:W2:Y:S01]  /*24270*/  LDG.E R4, desc[UR52][R4.64] ;  /* 0x0000003404047981 */ /* 0x000ea2000c1e1900 */
[----:B------:R-:W-:Y:S02]  /*24280*/  IMAD.U32 R7, RZ, RZ, UR38 ;  /* 0x00000026ff077e24 */ /* 0x000fe4000f8e00ff */
[----:B------:R-:W-:Y:S02]  /*24290*/  VIADD R24, R10, 0x1 ;  /* 0x000000010a187836 */ /* 0x000fe40000000000 */
[----:B------:R-:W-:Y:S01]  /*242a0*/  IMAD.MOV.U32 R25, RZ, RZ, R6 ;  /* 0x000000ffff197224 */ /* 0x000fe200078e0006 */
[----:B------:R-:W-:Y:S02]  /*242b0*/  ISETP.NE.AND P3, PT, R7, 0x3, PT ;  /* 0x000000030700780c */ /* 0x000fe40003f65270 */
[----:B------:R-:W-:-:S04]  /*242c0*/  ISETP.NE.AND P0, PT, R24, 0x2, PT ;  /* 0x000000021800780c */ /* 0x000fc80003f05270 */
[----:B------:R-:W-:Y:S02]  /*242d0*/  SEL R3, RZ, 0x1, P0 ;  /* 0x00000001ff037807 */ /* 0x000fe40000000000 */
[----:B------:R-:W-:Y:S02]  /*242e0*/  SEL R24, R24, RZ, P0 ;  /* 0x000000ff18187207 */ /* 0x000fe40000000000 */
[----:B------:R-:W-:Y:S02]  /*242f0*/  LOP3.LUT R28, R20, R3, RZ, 0x3c, !PT ;  /* 0x00000003141c7212 */ /* 0x000fe400078e3cff */
[----:B--2---:R-:W-:Y:S01]  /*24300*/  SHF.R.S32.HI R27, RZ, 0x1f, R4 ;  /* 0x0000001fff1b7819 */ /* 0x004fe20000011404 */
[----:B------:R-:W-:Y:S06]  /*24310*/  @!P3 BRA `(.L_x_8534) ;  /* 0x000000000004b947 */ /* 0x000fec0003800000 */
[----:B------:R-:W-:Y:S01]  /*24320*/  BPT.TRAP 0x1 ;  /* 0x000000040000795c */ /* 0x000fe20000300000 */
.L_x_8534:
[----:B------:R-:W-:Y:S01]  /*24330*/  IMAD R6, R24, 0x8, R22 ;  /* 0x0000000818067824 */ /* 0x000fe200078e0216 */
[----:B------:R-:W-:Y:S01]  /*24340*/  SHF.L.U32 R3, R28, 0x1f, RZ ;  /* 0x0000001f1c037819 */ /* 0x000fe200000006ff */
[----:B------:R-:W-:Y:S03]  /*24350*/  BSSY B1, `(.L_x_8535) ;  /* 0x0000003000017945 */ /* 0x000fe60003800000 */
[----:B------:R-:W0:Y:S02]  /*24360*/  SYNCS.PHASECHK.TRANS64.TRYWAIT P0, [R6+URZ+0x28840], R3 ;  /* 0x02884003060075a7 */ /* 0x000e24000800017f */
[----:B0-----:R-:W-:Y:S05]  /*24370*/  @!P0 BRA `(.L_x_8536) ;  /* 0x00000070009c8947 */ /* 0x001fea0003800000 */
.L_x_8768:
[----:B------:R-:W-:Y:S05]  /*24380*/  BSYNC B1 ;  /* 0x0000000000017941 */ /* 0x000fea0003800000 */
.L_x_8535:
        /* <DEDUP_REMOVED lines=63> */
[----:B------:R-:W2:Y:S01]  /*24780*/  SHFL.IDX PT, R9, R9, 0x7, 0x181f ;  /* 0x00f81f0009097f89 */ /* 0x000ea200000e0000 */
[----:B0-----:R-:W-:-:S05]  /*24790*/  IADD3 R2, P0, R2, R5, RZ ;  /* 0x0000000502027210 */ /* 0x001fca0007f1e0ff */
[----:B-1----:R-:W-:-:S05]  /*247a0*/  IMAD.X R3, RZ, RZ, R3, P0 ;  /* 0x000000ffff037224 */ /* 0x002fca00000e0603 */
[----:B------:R-:W-:Y:S04]  /*247b0*/  LDGSTS.E.BYPASS.LTC128B.128 [R8+0x1b400], desc[UR52][R2.64], !P4 ;  /* 0x1b40000002087fae */ /* 0x000fe8000e101d74 */
[----:B------:R0:W-:Y:S04]  /*247c0*/  LDGSTS.E.BYPASS.LTC128B.128 [R8+0x1f400], desc[UR52][R2.64+0x80], !P3 ;  /* 0x1f40008002087fae */ /* 0x0001e8000d901d74 */
[----:B0-2---:R0:W1:Y:S02]  /*247d0*/  SHFL.IDX PT, R2, R7, 0x7, 0x181f ;  /* 0x00f81f0007027f89 */ /* 0x00506400000e0000 */
.L_x_8786:
        /* <DEDUP_REMOVED lines=9> */
.L_x_8538:
        /* <DEDUP_REMOVED lines=11> */
.L_x_8539:
[----:B------:R1:W-:Y:S01]  /*24920*/  SYNCS.ARRIVE.TRANS64.A1T0 RZ, [R6+URZ+0x28830], RZ ;  /* 0x028830ff06ff79a7 */ /* 0x0003e2000810003f */
[----:B------:R-:W-:Y:S05]  /*24930*/  @!P4 BRA `(.L_x_8540) ;  /* 0x000000000004c947 */ /* 0x000fea0003800000 */
[----:B------:R-:W-:Y:S01]  /*24940*/  BPT.TRAP 0x1 ;  /* 0x000000040000795c */ /* 0x000fe20000300000 */
.L_x_8540:
[----:B------:R-:W-:Y:S01]  /*24950*/  SHF.L.U32 R2, R20, 0x1f, RZ ;  /* 0x0000001f14027819 */ /* 0x000fe200000006ff */
[----:B-1----:R-:W-:Y:S01]  /*24960*/  IMAD R6, R10, 0x8, R22 ;  /* 0x000000080a067824 */ /* 0x002fe200078e0216 */
[----:B------:R-:W-:Y:S03]  /*24970*/  BSSY B1, `(.L_x_8541) ;  /* 0x0000003000017945 */ /* 0x000fe60003800000 */
[----:B------:R-:W1:Y:S02]  /*24980*/  SYNCS.PHASECHK.TRANS64.TRYWAIT P0, [R6+URZ+0x28860], R2 ;  /* 0x02886002060075a7 */ /* 0x000e64000800017f */
[----:B-1----:R-:W-:Y:S05]  /*24990*/  @!P0 BRA `(.L_x_8542) ;  /* 0x0000007400748947 */ /* 0x002fea0003800000 */
.L_x_8787:
[----:B------:R-:W-:Y:S05]  /*249a0*/  BSYNC B1 ;  /* 0x0000000000017941 */ /* 0x000fea0003800000 */
.L_x_8541:
[----:B------:R-:W2:Y:S01]  /*249b0*/  S2R R3, SR_TID.X ;  /* 0x0000000000037919 */ /* 0x000ea20000002100 */
[----:B------:R-:W-:Y:S01]  /*249c0*/  UMOV UR4, 0xffffffff ;  /* 0xffffffff00047882 */ /* 0x000fe20000000000 */
[----:B------:R-:W-:Y:S02]  /*249d0*/  IMAD R8, R33, -0x80, R36 ;  /* 0xffffff8021087824 */ /* 0x000fe400078e0224 */
[----:B0-----:R-:W-:Y:S01]  /*249e0*/  IMAD R7, R10, 0x4000, R35 ;  /* 0x000040000a077824 */ /* 0x001fe200078e0223 */
[----:B--2---:R-:W-:-:S04]  /*249f0*/  LOP3.LUT R3, R3, 0x7f, RZ, 0xc0, !PT ;  /* 0x0000007f03037812 */ /* 0x004fc800078ec0ff */
[----:B------:R-:W-:-:S05]  /*24a00*/  SHF.R.U32.HI R3, RZ, 0x3, R3 ;  /* 0x00000003ff037819 */ /* 0x000fca0000011603 */
        /* <DEDUP_REMOVED lines=61> */
.L_x_8805:
        /* <DEDUP_REMOVED lines=27> */
.L_x_8544:
        /* <DEDUP_REMOVED lines=11> */
.L_x_8545:
[C---:B------:R-:W-:Y:S01]  /*25040*/  ISETP.GT.AND P0, PT, R25.reuse, R37, PT ;  /* 0x000000251900720c */ /* 0x040fe20003f04270 */
[----:B------:R0:W-:Y:S01]  /*25050*/  SYNCS.ARRIVE.TRANS64.A1T0 RZ, [R6+URZ+0x28850], RZ ;  /* 0x028850ff06ff79a7 */ /* 0x0001e2000810003f */
[----:B------:R-:W-:Y:S02]  /*25060*/  IMAD.MOV.U32 R10, RZ, RZ, R24 ;  /* 0x000000ffff0a7224 */ /* 0x000fe400078e0018 */
[----:B------:R-:W-:Y:S02]  /*25070*/  IMAD.MOV.U32 R20, RZ, RZ, R28 ;  /* 0x000000ffff147224 */ /* 0x000fe400078e001c */
[----:B------:R-:W-:Y:S02]  /*25080*/  IMAD.MOV.U32 R33, RZ, RZ, R25 ;  /* 0x000000ffff217224 */ /* 0x000fe400078e0019 */
[----:B0-----:R-:W-:-:S05]  /*25090*/  VIADD R6, R25, 0xffffffff ;  /* 0xffffffff19067836 */ /* 0x001fca0000000000 */
[----:B------:R-:W-:Y:S05]  /*250a0*/  @P0 BRA `(.L_x_8546) ;  /* 0xffffffec00fc0947 */ /* 0x000fea000383ffff */
.L_x_8533:
[----:B------:R-:W-:Y:S05]  /*250b0*/  BSYNC B0 ;  /* 0x0000000000007941 */ /* 0x000fea0003800000 */
.L_x_8532:
        /* <DEDUP_REMOVED lines=17> */
.L_x_8548:
[----:B------:R-:W-:Y:S05]  /*251d0*/  BSYNC B0 ;  /* 0x0000000000007941 */ /* 0x000fea0003800000 */
.L_x_8547:
[----:B------:R-:W-:-:S05]  /*251e0*/  IMAD.U32 R0, RZ, RZ, UR38 ;  /* 0x00000026ff007e24 */ /* 0x000fca000f8e00ff */
[----:B------:R-:W-:-:S13]  /*251f0*/  ISETP.NE.AND P0, PT, R0, 0x3, PT ;  /* 0x000000030000780c */ /* 0x000fda0003f05270 */
[----:B------:R-:W-:Y:S05]  /*25200*/  @!P0 BRA `(.L_x_8549) ;  /* 0x0000000000048947 */ /* 0x000fea0003800000 */
[----:B------:R-:W-:Y:S01]  /*25210*/  BPT.TRAP 0x1 ;  /* 0x000000040000795c */ /* 0x000fe20000300000 */
.L_x_8549:
[----:B------:R-:W-:Y:S01]  /*25220*/  IMAD R0, R24, 0x8, R22 ;  /* 0x0000000818007824 */ /* 0x000fe200078e0216 */
[----:B0-----:R-:W-:Y:S01]  /*25230*/  SHF.L.U32 R3, R28, 0x1f, RZ ;  /* 0x0000001f1c037819 */ /* 0x001fe200000006ff */
[----:B------:R-:W-:Y:S01]  /*25240*/  BSSY B0, `(.L_x_8550) ;  /* 0x0000004000007945 */ /* 0x000fe20003800000 */
[----:B------:R-:W-:Y:S02]  /*25250*/  IMAD R6, R25, -0x80, R36 ;  /* 0xffffff8019067824 */ /* 0x000fe400078e0224 */
[----:B------:R-:W0:Y:S02]  /*25260*/  SYNCS.PHASECHK.TRANS64.TRYWAIT P0, [R0+URZ+0x28860], R3 ;  /* 0x02886003000075a7 */ /* 0x000e24000800017f */
[----:B0-----:R-:W-:Y:S05]  /*25270*/  @!P0 BRA `(.L_x_8551) ;  /* 0x0000007400d88947 */ /* 0x001fea0003800000 */
.L_x_8806:
[----:B------:R-:W-:Y:S05]  /*25280*/  BSYNC B0 ;  /* 0x0000000000007941 */ /* 0x000fea0003800000 */
.L_x_8550:
        /* <DEDUP_REMOVED lines=70> */
.L_x_8824:
        /* <DEDUP_REMOVED lines=11> */
.L_x_8553:
        /* <DEDUP_REMOVED lines=11> */
.L_x_8554:
[----:B------:R0:W-:Y:S01]  /*25850*/  SYNCS.ARRIVE.TRANS64.A1T0 RZ, [R0+URZ+0x28850], RZ ;  /* 0x028850ff00ff79a7 */ /* 0x0001e2000810003f */
[----:B------:R-:W-:-:S05]  /*25860*/  VIADD R24, R24, 0x1 ;  /* 0x0000000118187836 */ /* 0x000fca0000000000 */
[----:B------:R-:W-:-:S04]  /*25870*/  ISETP.NE.AND P0, PT, R24, 0x2, PT ;  /* 0x000000021800780c */ /* 0x000fc80003f05270 */
[----:B------:R-:W-:Y:S02]  /*25880*/  SEL R3, RZ, 0x1, P0 ;  /* 0x00000001ff037807 */ /* 0x000fe40000000000 */
[----:B------:R-:W-:Y:S02]  /*25890*/  SEL R24, R24, RZ, P0 ;  /* 0x000000ff18187207 */ /* 0x000fe40000000000 */
[----:B0-----:R-:W-:-:S07]  /*258a0*/  LOP3.LUT R28, R28, R3, RZ, 0x3c, !PT ;  /* 0x000000031c1c7212 */ /* 0x001fce00078e3cff */
.L_x_8511:
[----:B------:R-:W-:Y:S05]  /*258b0*/  BSYNC B7 ;  /* 0x0000000000077941 */ /* 0x000fea0003800000 */
.L_x_8509:
        /* <DEDUP_REMOVED lines=11> */
.L_x_8555:
        /* <DEDUP_REMOVED lines=11> */
[----:B0-----:R2:W3:Y:S02]  /*25a20*/  @!P1 LDG.E R6, desc[UR52][R2.64] ;  /* 0x0000003402069981 */ /* 0x0014e4000c1e1900 */
        /* <DEDUP_REMOVED lines=31> */
.L_x_8834:
[----:B------:R-:W-:Y:S02]  /*25c20*/  ULDC UR4, c[0x0][0xc38] ;  /* 0x00030e0000047ab9 */ /* 0x000fe40000000800 */
[----:B------:R-:W-:-:S04]  /*25c30*/  IMAD.U32 R5, RZ, RZ, UR4 ;  /* 0x00000004ff057e24 */ /* 0x000fc8000f8e00ff */
[----:B-1----:R-:W-:-:S04]  /*25c40*/  IMAD R14, R14, R5, RZ ;  /* 0x000000050e0e7224 */ /* 0x002fc800078e02ff */
[----:B------:R-:W-:-:S05]  /*25c50*/  IMAD.IADD R7, R7, 0x1, R14 ;  /* 0x0000000107077824 */ /* 0x000fca00078e020e */
[----:B------:R-:W-:-:S13]  /*25c60*/  ISETP.GT.AND P6, PT, R7, R0, PT ;  /* 0x000000000700720c */ /* 0x000fda0003fc4270 */
[----:B------:R-:W-:Y:S05]  /*25c70*/  @P6 BRA `(.L_x_8558) ;  /* 0x0000000000a46947 */ /* 0x000fea0003800000 */
.L_x_8561:
        /* <DEDUP_REMOVED lines=35> */
.L_x_8842:
[----:B------:R-:W-:Y:S02]  /*25eb0*/  ULDC UR4, c[0x0][0xc38] ;  /* 0x00030e0000047ab9 */ /* 0x000fe40000000800 */
[----:B------:R-:W-:-:S04]  /*25ec0*/  IMAD.U32 R5, RZ, RZ, UR4 ;  /* 0x00000004ff057e24 */ /* 0x000fc8000f8e00ff */
[----:B-1----:R-:W-:-:S04]  /*25ed0*/  IMAD R14, R14, R5, RZ ;  /* 0x000000050e0e7224 */ /* 0x002fc800078e02ff */
[----:B------:R-:W-:-:S05]  /*25ee0*/  IMAD.IADD R7, R14, 0x1, R7 ;  /* 0x000000010e077824 */ /* 0x000fca00078e0207 */
[----:B------:R-:W-:-:S13]  /*25ef0*/  ISETP.GT.AND P6, PT, R7, R0, PT ;  /* 0x000000000700720c */ /* 0x000fda0003fc4270 */
[----:B------:R-:W-:Y:S05]  /*25f00*/  @!P6 BRA `(.L_x_8561) ;  /* 0xfffffffc005ce947 */ /* 0x000fea000383ffff */
.L_x_8558:
        /* <DEDUP_REMOVED lines=10> */
.L_x_8847:
[----:B------:R-:W-:-:S13]  /*25fb0*/  ISETP.NE.AND P0, PT, R3, RZ, PT ;  /* 0x000000ff0300720c */ /* 0x000fda0003f05270 */
[----:B------:R-:W-:Y:S05]  /*25fc0*/  @!P0 BRA `(.L_x_8563) ;  /* 0x0000000000108947 */ /* 0x000fea0003800000 */
[----:B------:R-:W-:Y:S01]  /*25fd0*/  UMOV UR4, 0xffffffff ;  /* 0xffffffff00047882 */ /* 0x000fe20000000000 */
[----:B-1----:R-:W-:Y:S02]  /*25fe0*/  VIADD R12, R12, 0xffffffff ;  /* 0xffffffff0c0c7836 */ /* 0x002fe40000000000 */
[----:B------:R-:W-:Y:S05]  /*25ff0*/  BRA.DIV UR4, `(.L_x_8564) ;  /* 0x0000007e04587947 */ /* 0x000fea000b800000 */
[----:B------:R4:W1:Y:S02]  /*26000*/  SHFL.IDX PT, R6, R2, R12, 0x1f ;  /* 0x00001f0c02067589 */ /* 0x00086400000e0000 */
.L_x_8563:
        /* <DEDUP_REMOVED lines=59> */
.L_x_8565:
        /* <DEDUP_REMOVED lines=60> */
.L_x_8566:
[----:B------:R-:W-:-:S05]  /*26780*/  LOP3.LUT R2, RZ, R2, RZ, 0x33, !PT ;  /* 0x00000002ff027212 */ /* 0x000fca00078e33ff */
[----:B------:R-:W-:Y:S01]  /*26790*/  IMAD.IADD R17, R17, 0x1, R2 ;  /* 0x0000000111117824 */ /* 0x000fe200078e0202 */
[----:B------:R-:W-:Y:S06]  /*267a0*/  BRA `(.L_x_8567) ;  /* 0x00000000001c7947 */ /* 0x000fec0003800000 */
.L_x_8559:
[----:B------:R-:W-:Y:S01]  /*267b0*/  UMOV UR4, URZ ;  /* 0x0000003f00047c82 */ /* 0x000fe20008000000 */
[----:B------:R-:W-:Y:S01]  /*267c0*/  UMOV UR5, URZ ;  /* 0x0000003f00057c82 */ /* 0x000fe20008000000 */
[----:B------:R-:W-:Y:S01]  /*267d0*/  ULDC UR6, c[0x0][0xc3c] ;  /* 0x00030f0000067ab9 */ /* 0x000fe20000000800 */
[----:B------:R-:W-:Y:S02]  /*267e0*/  IMAD.MOV.U32 R16, RZ, RZ, R0 ;  /* 0x000000ffff107224 */ /* 0x000fe400078e0000 */
[----:B------:R-:W-:Y:S02]  /*267f0*/  IMAD.U32 R17, RZ, RZ, UR4 ;  /* 0x00000004ff117e24 */ /* 0x000fe4000f8e00ff */
[----:B------:R-:W-:Y:S02]  /*26800*/  IMAD.U32 R18, RZ, RZ, UR5 ;  /* 0x00000005ff127e24 */ /* 0x000fe4000f8e00ff */
[----:B------:R-:W-:-:S07]  /*26810*/  IMAD.U32 R19, RZ, RZ, UR6 ;  /* 0x00000006ff137e24 */ /* 0x000fce000f8e00ff */
.L_x_8567:
        /* <DEDUP_REMOVED lines=10> */
.L_x_8556:
[----:B------:R-:W-:Y:S02]  /*268c0*/  ULDC UR4, c[0x0][0xc3c] ;  /* 0x00030f0000047ab9 */ /* 0x000fe40000000800 */
[----:B--2---:R-:W-:-:S13]  /*268d0*/  ISETP.GE.AND P0, PT, R19, UR4, PT ;  /* 0x0000000413007c0c */ /* 0x004fda000bf06270 */
[----:B------:R-:W-:Y:S05]  /*268e0*/  @!P0 BRA `(.L_x_8568) ;  /* 0xffffff9400608947 */ /* 0x000fea000383ffff */
[----:B------:R-:W-:Y:S05]  /*268f0*/  BSYNC B8 ;  /* 0x0000000000087941 */ /* 0x000fea0003800000 */
.L_x_8449:
        /* <DEDUP_REMOVED lines=12> */
.L_x_8850:
[----:B------:R-:W-:Y:S05]  /*269c0*/  BSYNC B0 ;  /* 0x0000000000007941 */ /* 0x000fea0003800000 */
.L_x_8569:
[----:B------:R-:W-:-:S03]  /*269d0*/  UMOV UR4, 0xffffffff ;  /* 0xffffffff00047882 */ /* 0x000fc60000000000 */
[----:B------:R-:W-:Y:S05]  /*269e0*/  BRA.DIV UR4, `(.L_x_8571) ;  /* 0x0000007604187947 */ /* 0x000fea000b800000 */
[----:B-1----:R-:W1:Y:S02]  /*269f0*/  S2R R0, SR_TID.X ;  /* 0x0000000000007919 */ /* 0x002e640000002100 */
[----:B-1----:R-:W-:-:S04]  /*26a00*/  SHF.R.U32.HI R0, RZ, 0x5, R0 ;  /* 0x00000005ff007819 */ /* 0x002fc80000011600 */
[----:B------:R-:W-:-:S05]  /*26a10*/  LOP3.LUT R0, R0, 0x3, RZ, 0xc0, !PT ;  /* 0x0000000300007812 */ /* 0x000fca00078ec0ff */
[----:B------:R1:W2:Y:S02]  /*26a20*/  SHFL.IDX PT, R14, R0, RZ, 0x1f ;  /* 0x00001fff000e7589 */ /* 0x0002a400000e0000 */
.L_x_8853:
[----:B--2---:R-:W-:-:S13]  /*26a30*/  ISETP.NE.AND P0, PT, R14, RZ, PT ;  /* 0x000000ff0e00720c */ /* 0x004fda0003f05270 */
[----:B------:R-:W-:Y:S05]  /*26a40*/  @P0 BRA `(.L_x_8142) ;  /* 0x0000000000880947 */ /* 0x000fea0003800000 */
[----:B------:R-:W-:-:S03]  /*26a50*/  UMOV UR4, 0xffffffff ;  /* 0xffffffff00047882 */ /* 0x000fc60000000000 */
[----:B------:R-:W-:Y:S05]  /*26a60*/  BRA.DIV UR4, `(.L_x_8572) ;  /* 0x00000076042c7947 */ /* 0x000fea000b800000 */
[----:B------:R-:W-:-:S13]  /*26a70*/  ELECT P6, URZ, PT ;  /* 0x00000000003f782f */ /* 0x000fda00038c0000 */
.L_x_8856:
[----:B------:R-:W-:Y:S05]  /*26a80*/  @!P6 BRA `(.L_x_8142) ;  /* 0x000000000078e947 */ /* 0x000fea0003800000 */
[----:B------:R-:W-:-:S06]  /*26a90*/  ULOP3.LUT UR4, UR36, 0x2, URZ, 0xfc, !UPT ;  /* 0x0000000224047892 */ /* 0x000fcc000f8efc3f */
[----:B-1----:R-:W-:-:S05]  /*26aa0*/  IMAD.U32 R0, RZ, RZ, UR4 ;  /* 0x00000004ff007e24 */ /* 0x002fca000f8e00ff */
[----:B------:R-:W-:-:S13]  /*26ab0*/  ISETP.NE.AND P0, PT, R0, 0x3, PT ;  /* 0x000000030000780c */ /* 0x000fda0003f05270 */
[----:B------:R-:W-:Y:S05]  /*26ac0*/  @!P0 BRA `(.L_x_8573) ;  /* 0x0000000000048947 */ /* 0x000fea0003800000 */
[----:B------:R-:W-:Y:S01]  /*26ad0*/  BPT.TRAP 0x1 ;  /* 0x000000040000795c */ /* 0x000fe20000300000 */
.L_x_8573:
[----:B------:R-:W-:Y:S01]  /*26ae0*/  IMAD R5, R24, 0x8, R7 ;  /* 0x0000000818057824 */ /* 0x000fe200078e0207 */
[----:B------:R-:W-:Y:S01]  /*26af0*/  SHF.L.U32 R0, R28, 0x1f, RZ ;  /* 0x0000001f1c007819 */ /* 0x000fe200000006ff */
[----:B------:R-:W-:-:S03]  /*26b00*/  VIADD R24, R24, 0x1 ;  /* 0x0000000118187836 */ /* 0x000fc60000000000 */
[----:B------:R-:W1:Y:S02]  /*26b10*/  SYNCS.PHASECHK.TRANS64.TRYWAIT P1, [R5+URZ+0x28840], R0 ;  /* 0x02884000050075a7 */ /* 0x000e64000802017f */
[----:B------:R-:W-:-:S04]  /*26b20*/  ISETP.NE.AND P2, PT, R24, 0x2, PT ;  /* 0x000000021800780c */ /* 0x000fc80003f45270 */
[----:B------:R-:W-:Y:S01]  /*26b30*/  SEL R3, RZ, 0x1, P2 ;  /* 0x00000001ff037807 */ /* 0x000fe20001000000 */
[----:B-1----:R-:W-:Y:S08]  /*26b40*/  @!P1 BRA `(.L_x_8574) ;  /* 0x0000007400149947 */ /* 0x002ff00003800000 */
.L_x_8857:
[----:B------:R-:W-:Y:S02]  /*26b50*/  SEL R24, R24, RZ, P2 ;  /* 0x000000ff18187207 */ /* 0x000fe40001000000 */
[----:B------:R-:W-:Y:S01]  /*26b60*/  LOP3.LUT R2, R28, R3, RZ, 0x3c, !PT ;  /* 0x000000031c027212 */ /* 0x000fe200078e3cff */
[----:B------:R-:W-:Y:S06]  /*26b70*/  @!P0 BRA `(.L_x_8575) ;  /* 0x0000000000048947 */ /* 0x000fec0003800000 */
[----:B------:R-:W-:Y:S01]  /*26b80*/  BPT.TRAP 0x1 ;  /* 0x000000040000795c */ /* 0x000fe20000300000 */
.L_x_8575:
[----:B------:R-:W-:Y:S01]  /*26b90*/  IMAD R3, R24, 0x8, R7 ;  /* 0x0000000818037824 */ /* 0x000fe200078e0207 */
[----:B------:R-:W-:-:S04]  /*26ba0*/  SHF.L.U32 R2, R2, 0x1f, RZ ;  /* 0x0000001f02027819 */ /* 0x000fc800000006ff */
[----:B------:R-:W2:Y:S02]  /*26bb0*/  SYNCS.PHASECHK.TRANS64.TRYWAIT P1, [R3+URZ+0x28840], R2 ;  /* 0x02884002030075a7 */ /* 0x000ea4000802017f */
[----:B--2---:R-:W-:Y:S05]  /*26bc0*/  @!P1 BRA `(.L_x_8576) ;  /* 0x0000007400089947 */ /* 0x004fea0003800000 */
.L_x_8858:
[----:B------:R-:W-:Y:S05]  /*26bd0*/  @!P0 BRA `(.L_x_8577) ;  /* 0x0000000000048947 */ /* 0x000fea0003800000 */
[----:B------:R-:W-:Y:S01]  /*26be0*/  BPT.TRAP 0x1 ;  /* 0x000000040000795c */ /* 0x000fe20000300000 */
.L_x_8577:
[----:B------:R-:W3:Y:S02]  /*26bf0*/  SYNCS.PHASECHK.TRANS64.TRYWAIT P1, [R5+URZ+0x28860], R0 ;  /* 0x02886000050075a7 */ /* 0x000ee4000802017f */
[----:B---3--:R-:W-:Y:S05]  /*26c00*/  @!P1 BRA `(.L_x_8578) ;  /* 0x00000074000c9947 */ /* 0x008fea0003800000 */
.L_x_8859:
[----:B------:R-:W-:Y:S05]  /*26c10*/  @!P0 BRA `(.L_x_8579) ;  /* 0x0000000000048947 */ /* 0x000fea0003800000 */
[----:B------:R-:W-:Y:S01]  /*26c20*/  BPT.TRAP 0x1 ;  /* 0x000000040000795c */ /* 0x000fe20000300000 */
.L_x_8579:
[----:B----4-:R4:W0:Y:S02]  /*26c30*/  SYNCS.PHASECHK.TRANS64.TRYWAIT P0, [R3+URZ+0x28860], R2 ;  /* 0x02886002030075a7 */ /* 0x010824000800017f */
[----:B0-----:R-:W-:Y:S05]  /*26c40*/  @!P0 NANOSLEEP.SYNCS 0x989680 ;  /* 0x009896800000895d */ /* 0x001fea0003900000 */
[----:B------:R-:W0:Y:S02]  /*26c50*/  @!P0 SYNCS.PHASECHK.TRANS64 P0, [R3+URZ+0x28860], R2 ;  /* 0x02886002030085a7 */ /* 0x000e24000800007f */
[----:B0-----:R-:W-:Y:S05]  /*26c60*/  @!P0 BRA `(.L_x_8579) ;  /* 0xfffffffc00f08947 */ /* 0x001fea000383ffff */
.L_x_8142:
[----:B------:R-:W-:Y:S05]  /*26c70*/  BSYNC B9 ;  /* 0x0000000000097941 */ /* 0x000fea0003800000 */
.L_x_8139:
[----:B------:R-:W-:Y:S05]  /*26c80*/  EXIT ;  /* 0x000000000000794d */ /* 0x000fea0003800000 */
.L_x_8174:
[----:B0-----:R0:W1:Y:S02]  /*26c90*/  SYNCS.PHASECHK.TRANS64.TRYWAIT P6, [R89+URZ+0x28890], R100 ;  /* 0x02889064590075a7 */ /* 0x00106400080c017f */
[----:B-1----:R-:W-:Y:S05]  /*26ca0*/  @!P6 NANOSLEEP.SYNCS 0x989680 ;  /* 0x009896800000e95d */ /* 0x002fea0003900000 */
[----:B------:R-:W1:Y:S02]  /*26cb0*/  @!P6 SYNCS.PHASECHK.TRANS64 P6, [R89+URZ+0x28890], R100 ;  /* 0x028890645900e5a7 */ /* 0x000e6400080c007f */
[----:B-1----:R-:W-:Y:S05]  /*26cc0*/  @!P6 BRA `(.L_x_8174) ;  /* 0xfffffffc00f0e947 */ /* 0x002fea000383ffff */
[----:B------:R-:W-:Y:S05]  /*26cd0*/  BRA `(.L_x_8580) ;  /* 0xfffffdc800d07947 */ /* 0x000fea000383ffff */
.L_x_8175:
        /* <DEDUP_REMOVED lines=8> */
.L_x_8582:
[----:B------:R-:W-:Y:S05]  /*26d60*/  BSYNC B1 ;  /* 0x0000000000017941 */ /* 0x000fea0003800000 */
.L_x_8581:
        /* <DEDUP_REMOVED lines=8> */
.L_x_8583:
[----:B------:R-:W-:Y:S01]  /*26df0*/  IMAD.MOV.U32 R103, RZ, RZ, R14 ;  /* 0x000000ffff677224 */ /* 0x000fe200078e000e */
[----:B------:R-:W-:Y:S06]  /*26e00*/  BRA `(.L_x_8584) ;  /* 0xfffffdc800987947 */ /* 0x000fec000383ffff */
.L_x_8184:
        /* <DEDUP_REMOVED lines=8> */
.L_x_8586:
[----:B------:R-:W-:Y:S05]  /*26e90*/  BSYNC B1 ;  /* 0x0000000000017941 */ /* 0x000fea0003800000 */
.L_x_8585:
        /* <DEDUP_REMOVED lines=8> */
.L_x_8587:
[----:B------:R-:W-:Y:S01]  /*26f20*/  IMAD.MOV.U32 R69, RZ, RZ, R14 ;  /* 0x000000ffff457224 */ /* 0x000fe200078e000e */
[----:B------:R-:W-:Y:S06]  /*26f30*/  BRA `(.L_x_8588) ;  /* 0xfffffdd0002c7947 */ /* 0x000fec000383ffff */
.L_x_8193:
        /* <DEDUP_REMOVED lines=8> */
.L_x_8590:
[----:B------:R-:W-:Y:S05]  /*26fc0*/  BSYNC B1 ;  /* 0x0000000000017941 */ /* 0x000fea0003800000 */
.L_x_8589:
        /* <DEDUP_REMOVED lines=8> */
.L_x_8591:
[----:B------:R-:W-:Y:S01]  /*27050*/  IMAD.MOV.U32 R61, RZ, RZ, R14 ;  /* 0x000000ffff3d7224 */ /* 0x000fe200078e000e */
[----:B------:R-:W-:Y:S06]  /*27060*/  BRA `(.L_x_8592) ;  /* 0xfffffdd400c07947 */ /* 0x000fec000383ffff */
.L_x_8202:
        /* <DEDUP_REMOVED lines=8> */
.L_x_8594:
[----:B------:R-:W-:Y:S05]  /*270f0*/  BSYNC B1 ;  /* 0x0000000000017941 */ /* 0x000fea0003800000 */
.L_x_8593:
        /* <DEDUP_REMOVED lines=8> */
.L_x_8595:
[----:B------:R-:W-:Y:S01]  /*27180*/  IMAD.MOV.U32 R51, RZ, RZ, R14 ;  /* 0x000000ffff337224 */ /* 0x000fe200078e000e */
[----:B------:R-:W-:Y:S06]  /*27190*/  BRA `(.L_x_8596) ;  /* 0xfffffddc00507947 */ /* 0x000fec000383ffff */
.L_x_8214:
[----:B-1----:R1:W2:Y:S02]  /*271a0*/  SYNCS.PHASECHK.TRANS64.TRYWAIT P4, [R89+URZ+0x28890], R100 ;  /* 0x02889064590075a7 */ /* 0x0022a4000808017f */
[----:B--2---:R-:W-:Y:S05]  /*271b0*/  @!P4 NANOSLEEP.SYNCS 0x989680 ;  /* 0x009896800000c95d */ /* 0x004fea0003900000 */
[----:B------:R-:W2:Y:S02]  /*271c0*/  @!P4 SYNCS.PHASECHK.TRANS64 P4, [R89+URZ+0x28890], R100 ;  /* 0x028890645900c5a7 */ /* 0x000ea4000808007f */
[----:B--2---:R-:W-:Y:S05]  /*271d0*/  @!P4 BRA `(.L_x_8214) ;  /* 0xfffffffc00f0c947 */ /* 0x004fea000383ffff */
[----:B------:R-:W-:Y:S05]  /*271e0*/  BRA `(.L_x_8597) ;  /* 0xfffffdec00887947 */ /* 0x000fea000383ffff */
.L_x_8215:
        /* <DEDUP_REMOVED lines=8> */
.L_x_8599:
[----:B------:R-:W-:Y:S05]  /*27270*/  BSYNC B1 ;  /* 0x0000000000017941 */ /* 0x000fea0003800000 */
.L_x_8598:
        /* <DEDUP_REMOVED lines=8> */
.L_x_8600:
[----:B------:R-:W-:Y:S01]  /*27300*/  IMAD.MOV.U32 R104, RZ, RZ, R14 ;  /* 0x000000ffff687224 */ /* 0x000fe200078e000e */
[----:B------:R-:W-:Y:S06]  /*27310*/  BRA `(.L_x_8601) ;  /* 0xfffffdec00547947 */ /* 0x000fec000383ffff */
.L_x_8220:
[----:B------:R-:W-:Y:S01]  /*27320*/  BSSY B1, `(.L_x_8602) ;  /* 0x0000008000017945 */ /* 0x000fe20003800000 */
[----:B---3--:R-:W-:Y:S02]  /*27330*/  IMAD.MOV.U32 R13, RZ, RZ, R101 ;  /* 0x000000ffff0d7224 */ /* 0x008fe400078e0065 */
[----:B------:R-:W-:Y:S02]  /*27340*/  IMAD.MOV.U32 R12, RZ, RZ, 0x1 ;  /* 0x00000001ff0c7424 */ /* 0x000fe400078e00ff */
[----:B--2---:R-:W-:Y:S02]  /*27350*/  IMAD.MOV.U32 R11, RZ, RZ, 0x181f ;  /* 0x0000181fff0b7424 */ /* 0x004fe400078e00ff */
[----:B------:R-:W-:-:S07]  /*27360*/  IMAD.MOV.U32 R15, RZ, RZ, -0x1 ;  /* 0xffffffffff0f7424 */ /* 0x000fce00078e00ff */
[----:B01----:R-:W-:Y:S05]  /*27370*/  WARPSYNC.COLLECTIVE R15, `(.L_x_8603) ;  /* 0x000000000f087348 */ /* 0x003fea0003c00000 */
[----:B------:R2:W3:Y:S02]  /*27380*/  SHFL.IDX P6, R14, R13, R12, R11 ;  /* 0x0000000c0d0e7389 */ /* 0x0004e400000c000b */
[----:B0123--:R-:W-:Y:S01]  /*27390*/  ENDCOLLECTIVE ;  /* 0x000000000000791b */ /* 0x00ffe20003800000 */
.L_x_8603:
[----:B------:R-:W-:Y:S05]  /*273a0*/  BSYNC B1 ;  /* 0x0000000000017941 */ /* 0x000fea0003800000 */
.L_x_8602:
        /* <DEDUP_REMOVED lines=8> */
.L_x_8604:
[----:B------:R-:W-:Y:S01]  /*27430*/  IMAD.MOV.U32 R46, RZ, RZ, R14 ;  /* 0x000000ffff2e7224 */ /* 0x000fe200078e000e */
[----:B------:R-:W-:Y:S06]  /*27440*/  BRA `(.L_x_8605) ;  /* 0xfffffdf400047947 */ /* 0x000fec000383ffff */
.L_x_8225:
[----:B------:R-:W-:Y:S01]  /*27450*/  BSSY B1, `(.L_x_8606) ;  /* 0x0000008000017945 */ /* 0x000fe20003800000 */
[----:B--23--:R-:W-:Y:S02]  /*27460*/  IMAD.MOV.U32 R13, RZ, RZ, R101 ;  /* 0x000000ffff0d7224 */ /* 0x00cfe400078e0065 */
[----:B------:R-:W-:Y:S02]  /*27470*/  IMAD.MOV.U32 R12, RZ, RZ, 0x2 ;  /* 0x00000002ff0c7424 */ /* 0x000fe400078e00ff */
[----:B0-----:R-:W-:Y:S02]  /*27480*/  IMAD.MOV.U32 R11, RZ, RZ, 0x181f ;  /* 0x0000181fff0b7424 */ /* 0x001fe400078e00ff */
[----:B------:R-:W-:-:S07]  /*27490*/  IMAD.MOV.U32 R15, RZ, RZ, -0x1 ;  /* 0xffffffffff0f7424 */ /* 0x000fce00078e00ff */
[----:B-1--4-:R-:W-:Y:S05]  /*274a0*/  WARPSYNC.COLLECTIVE R15, `(.L_x_8607) ;  /* 0x000000000f087348 */ /* 0x012fea0003c00000 */
[----:B------:R0:W2:Y:S02]  /*274b0*/  SHFL.IDX P6, R14, R13, R12, R11 ;  /* 0x0000000c0d0e7389 */ /* 0x0000a400000c000b */
[----:B012-4-:R-:W-:Y:S01]  /*274c0*/  ENDCOLLECTIVE ;  /* 0x000000000000791b */ /* 0x017fe20003800000 */
.L_x_8607:
[----:B------:R-:W-:Y:S05]  /*274d0*/  BSYNC B1 ;  /* 0x0000000000017941 */ /* 0x000fea0003800000 */
.L_x_8606:
        /* <DEDUP_REMOVED lines=8> */
.L_x_8608:
[----:B------:R-:W-:Y:S01]  /*27560*/  IMAD.MOV.U32 R46, RZ, RZ, R14 ;  /* 0x000000ffff2e7224 */ /* 0x000fe200078e000e */
[----:B------:R-:W-:Y:S06]  /*27570*/  BRA `(.L_x_8609) ;  /* 0xfffffdf800c07947 */ /* 0x000fec000383ffff */
.L_x_8230:
        /* <DEDUP_REMOVED lines=8> */
.L_x_8611:
[----:B------:R-:W-:Y:S05]  /*27600*/  BSYNC B1 ;  /* 0x0000000000017941 */ /* 0x000fea0003800000 */
.L_x_8610:
        /* <DEDUP_REMOVED lines=8> */
.L_x_8612:
[----:B------:R-:W-:Y:S01]  /*27690*/  IMAD.MOV.U32 R106, RZ, RZ, R14 ;  /* 0x000000ffff6a7224 */ /* 0x000fe200078e000e */
[----:B------:R-:W-:Y:S06]  /*276a0*/  BRA `(.L_x_8613) ;  /* 0xfffffe0000707947 */ /* 0x000fec000383ffff */
.L_x_8235:
[----:B0-----:R0:W1:Y:S02]  /*276b0*/  SYNCS.PHASECHK.TRANS64.TRYWAIT P3, [R89+URZ+0x28890], R100 ;  /* 0x02889064590075a7 */ /* 0x001064000806017f */
[----:B-1----:R-:W-:Y:S05]  /*276c0*/  @!P3 NANOSLEEP.SYNCS 0x989680 ;  /* 0x009896800000b95d */ /* 0x002fea0003900000 */
[----:B------:R-:W1:Y:S02]  /*276d0*/  @!P3 SYNCS.PHASECHK.TRANS64 P3, [R89+URZ+0x28890], R100 ;  /* 0x028890645900b5a7 */ /* 0x000e64000806007f */
[----:B-1----:R-:W-:Y:S05]  /*276e0*/  @!P3 BRA `(.L_x_8235) ;  /* 0xfffffffc00f0b947 */ /* 0x002fea000383ffff */
[----:B------:R-:W-:Y:S05]  /*276f0*/  BRA `(.L_x_8614) ;  /* 0xfffffe08007c7947 */ /* 0x000fea000383ffff */
.L_x_8236:
        /* <DEDUP_REMOVED lines=8> */
.L_x_8616:
[----:B------:R-:W-:Y:S05]  /*27780*/  BSYNC B1 ;  /* 0x0000000000017941 */ /* 0x000fea0003800000 */
.L_x_8615:
        /* <DEDUP_REMOVED lines=8> */
.L_x_8617:
[----:B------:R-:W-:Y:S05]  /*27810*/  BRA `(.L_x_8618) ;  /* 0xfffffe08009c7947 */ /* 0x000fea000383ffff */
.L_x_8239:
[----:B------:R-:W-:Y:S01]  /*27820*/  BSSY B1, `(.L_x_8619) ;  /* 0x0000008000017945 */ /* 0x000fe20003800000 */
[----:B----4-:R-:W-:Y:S02]  /*27830*/  IMAD.MOV.U32 R13, RZ, RZ, R45 ;  /* 0x000000ffff0d7224 */ /* 0x010fe400078e002d */
[----:B------:R-:W-:Y:S02]  /*27840*/  IMAD.MOV.U32 R12, RZ, RZ, 0x1 ;  /* 0x00000001ff0c7424 */ /* 0x000fe400078e00ff */
[----:B------:R-:W-:Y:S02]  /*27850*/  IMAD.MOV.U32 R11, RZ, RZ, 0x181f ;  /* 0x0000181fff0b7424 */ /* 0x000fe400078e00ff */
[----:B------:R-:W-:-:S07]  /*27860*/  IMAD.MOV.U32 R15, RZ, RZ, -0x1 ;  /* 0xffffffffff0f7424 */ /* 0x000fce00078e00ff */
[----:B0123--:R-:W-:Y:S05]  /*27870*/  WARPSYNC.COLLECTIVE R15, `(.L_x_8620) ;  /* 0x000000000f087348 */ /* 0x00ffea0003c00000 */
[----:B---3--:R3:W4:Y:S02]  /*27880*/  SHFL.IDX P6, R14, R13, R12, R11 ;  /* 0x0000000c0d0e7389 */ /* 0x00872400000c000b */
[----:B01234-:R-:W-:Y:S01]  /*27890*/  ENDCOLLECTIVE ;  /* 0x000000000000791b */ /* 0x01ffe20003800000 */
.L_x_8620:
[----:B------:R-:W-:Y:S05]  /*278a0*/  BSYNC B1 ;  /* 0x0000000000017941 */ /* 0x000fea0003800000 */
.L_x_8619:
        /* <DEDUP_REMOVED lines=8> */
.L_x_8621:
[----:B------:R-:W-:Y:S05]  /*27930*/  BRA `(.L_x_8622) ;  /* 0xfffffe08009c7947 */ /* 0x000fea000383ffff */
.L_x_8242:
        /* <DEDUP_REMOVED lines=8> */
.L_x_8624:
[----:B------:R-:W-:Y:S05]  /*279c0*/  BSYNC B1 ;  /* 0x0000000000017941 */ /* 0x000fea0003800000 */
.L_x_8623:
        /* <DEDUP_REMOVED lines=8> */
.L_x_8625:
[----:B------:R-:W-:Y:S05]  /*27a50*/  BRA `(.L_x_8626) ;  /* 0xfffffe0800a07947 */ /* 0x000fea000383ffff */
.L_x_8245:
        /* <DEDUP_REMOVED lines=8> */
.L_x_8628:
[----:B------:R-:W-:Y:S05]  /*27ae0*/  BSYNC B1 ;  /* 0x0000000000017941 */ /* 0x000fea0003800000 */
.L_x_8627:
        /* <DEDUP_REMOVED lines=8> */
.L_x_8629:
[----:B------:R-:W-:Y:S05]  /*27b70*/  BRA `(.L_x_8630) ;  /* 0xfffffe0800a47947 */ /* 0x000fea000383ffff */
.L_x_8249:
[----:B------:R0:W0:Y:S02]  /*27b80*/  SYNCS.PHASECHK.TRANS64.TRYWAIT P4, [R89+URZ+0x288b0], R100 ;  /* 0x0288b064590075a7 */ /* 0x000024000808017f */
[----:B0-----:R-:W-:Y:S05]  /*27b90*/  @!P4 NANOSLEEP.SYNCS 0x989680 ;  /* 0x009896800000c95d */ /* 0x001fea0003900000 */
[----:B------:R-:W0:Y:S02]  /*27ba0*/  @!P4 SYNCS.PHASECHK.TRANS64 P4, [R89+URZ+0x288b0], R100 ;  /* 0x0288b0645900c5a7 */ /* 0x000e24000808007f */
[----:B0-----:R-:W-:Y:S05]  /*27bb0*/  @!P4 BRA `(.L_x_8249) ;  /* 0xfffffffc00f0c947 */ /* 0x001fea000383ffff */
[----:B------:R-:W-:Y:S05]  /*27bc0*/  BRA `(.L_x_8631) ;  /* 0xfffffe0c00207947 */ /* 0x000fea000383ffff */
.L_x_8271:
[----:B--2---:R0:W5:Y:S01]  /*27bd0*/  LDL R13, [R1+0x34] ;  /* 0x00003400010d7983 */ /* 0x0041620000100800 */
[----:B------:R-:W-:Y:S01]  /*27be0*/  BSSY B0, `(.L_x_8632) ;  /* 0x0000007000007945 */ /* 0x000fe20003800000 */
[----:B------:R-:W-:Y:S02]  /*27bf0*/  IMAD.MOV.U32 R12, RZ, RZ, RZ ;  /* 0x000000ffff0c7224 */ /* 0x000fe400078e00ff */
[----:B------:R-:W-:Y:S02]  /*27c00*/  IMAD.MOV.U32 R11, RZ, RZ, 0x1f ;  /* 0x0000001fff0b7424 */ /* 0x000fe400078e00ff */
[----:B------:R-:W-:-:S07]  /*27c10*/  IMAD.MOV.U32 R15, RZ, RZ, -0x1 ;  /* 0xffffffffff0f7424 */ /* 0x000fce00078e00ff */
[----:B01--45:R-:W-:Y:S05]  /*27c20*/  WARPSYNC.COLLECTIVE R15, `(.L_x_8633) ;  /* 0x000000000f087348 */ /* 0x033fea0003c00000 */
[----:B-----5:R2:W3:Y:S02]  /*27c30*/  SHFL.IDX P6, R14, R13, R12, R11 ;  /* 0x0000000c0d0e7389 */ /* 0x0204e400000c000b */
[----:B01234-:R-:W-:Y:S01]  /*27c40*/  ENDCOLLECTIVE ;  /* 0x000000000000791b */ /* 0x01ffe20003800000 */
.L_x_8633:
[----:B------:R-:W-:Y:S05]  /*27c50*/  BSYNC B0 ;  /* 0x0000000000007941 */ /* 0x000fea0003800000 */
.L_x_8632:
[----:B------:R-:W-:Y:S01]  /*27c60*/  IMAD.MOV.U32 R201, RZ, RZ, R14 ;  /* 0x000000ffffc97224 */ /* 0x000fe200078e000e */
[----:B------:R-:W-:Y:S06]  /*27c70*/  BRA `(.L_x_8634) ;  /* 0xfffffe1800e87947 */ /* 0x000fec000383ffff */
.L_x_8283:
[----:B------:R-:W-:Y:S01]  /*27c80*/  BSSY B1, `(.L_x_8635) ;  /* 0x0000008000017945 */ /* 0x000fe20003800000 */
[----:B------:R-:W-:Y:S02]  /*27c90*/  IMAD.MOV.U32 R13, RZ, RZ, R6 ;  /* 0x000000ffff0d7224 */ /* 0x000fe400078e0006 */
[----:B------:R-:W-:Y:S02]  /*27ca0*/  IMAD.MOV.U32 R12, RZ, RZ, RZ ;  /* 0x000000ffff0c7224 */ /* 0x000fe400078e00ff */
[----:B------:R-:W-:Y:S02]  /*27cb0*/  IMAD.MOV.U32 R11, RZ, RZ, 0x181f ;  /* 0x0000181fff0b7424 */ /* 0x000fe400078e00ff */
[----:B------:R-:W-:-:S07]  /*27cc0*/  IMAD.MOV.U32 R15, RZ, RZ, -0x1 ;  /* 0xffffffffff0f7424 */ /* 0x000fce00078e00ff */
[----:B-1--4-:R-:W-:Y:S05]  /*27cd0*/  WARPSYNC.COLLECTIVE R15, `(.L_x_8636) ;  /* 0x000000000f087348 */ /* 0x012fea0003c00000 */
[----:B------:R0:W2:Y:S02]  /*27ce0*/  SHFL.IDX P6, R14, R13, R12, R11 ;  /* 0x0000000c0d0e7389 */ /* 0x0000a400000c000b */
[----:B012-4-:R-:W-:Y:S01]  /*27cf0*/  ENDCOLLECTIVE ;  /* 0x000000000000791b */ /* 0x017fe20003800000 */
.L_x_8636:
[----:B------:R-:W-:Y:S05]  /*27d00*/  BSYNC B1 ;  /* 0x0000000000017941 */ /* 0x000fea0003800000 */
.L_x_8635:
        /* <DEDUP_REMOVED lines=8> */
.L_x_8637:
[----:B------:R-:W-:Y:S02]  /*27d90*/  IMAD.MOV.U32 R13, RZ, RZ, R8 ;  /* 0x000000ffff0d7224 */ /* 0x000fe400078e0008 */
[----:B------:R-:W-:-:S07]  /*27da0*/  IMAD.MOV.U32 R3, RZ, RZ, R14 ;  /* 0x000000ffff037224 */ /* 0x000fce00078e000e */
[----:B------:R-:W-:Y:S05]  /*27db0*/  WARPSYNC.COLLECTIVE R15, `(.L_x_8638) ;  /* 0x000000000f087348 */ /* 0x000fea0003c00000 */
[----:B------:R0:W1:Y:S02]  /*27dc0*/  SHFL.IDX P6, R14, R13, R12, R11 ;  /* 0x0000000c0d0e7389 */ /* 0x00006400000c000b */
[----:B01----:R-:W-:Y:S01]  /*27dd0*/  ENDCOLLECTIVE ;  /* 0x000000000000791b */ /* 0x003fe20003800000 */
.L_x_8638:
[----:B------:R-:W-:Y:S02]  /*27de0*/  IMAD.MOV.U32 R13, RZ, RZ, R7 ;  /* 0x000000ffff0d7224 */ /* 0x000fe400078e0007 */
[----:B------:R-:W-:-:S07]  /*27df0*/  IMAD.MOV.U32 R4, RZ, RZ, R14 ;  /* 0x000000ffff047224 */ /* 0x000fce00078e000e */
[----:B------:R-:W-:Y:S05]  /*27e00*/  WARPSYNC.COLLECTIVE R15, `(.L_x_8639) ;  /* 0x000000000f087348 */ /* 0x000fea0003c00000 */
[----:B------:R0:W1:Y:S02]  /*27e10*/  SHFL.IDX P6, R14, R13, R12, R11 ;  /* 0x0000000c0d0e7389 */ /* 0x00006400000c000b */
[----:B01----:R-:W-:Y:S01]  /*27e20*/  ENDCOLLECTIVE ;  /* 0x000000000000791b */ /* 0x003fe20003800000 */
.L_x_8639:
[----:B------:R-:W-:Y:S05]  /*27e30*/  BRA `(.L_x_8640) ;  /* 0xfffffe20004c7947 */ /* 0x000fea000383ffff */
.L_x_8286:
[----:B------:R-:W-:Y:S01]  /*27e40*/  BSSY B1, `(.L_x_8641) ;  /* 0x0000008000017945 */ /* 0x000fe20003800000 */
[----:B------:R-:W-:Y:S02]  /*27e50*/  IMAD.MOV.U32 R13, RZ, RZ, R6 ;  /* 0x000000ffff0d7224 */ /* 0x000fe400078e0006 */
[----:B------:R-:W-:Y:S02]  /*27e60*/  IMAD.MOV.U32 R12, RZ, RZ, 0x1 ;  /* 0x00000001ff0c7424 */ /* 0x000fe400078e00ff */
[----:B------:R-:W-:Y:S02]  /*27e70*/  IMAD.MOV.U32 R11, RZ, RZ, 0x181f ;  /* 0x0000181fff0b7424 */ /* 0x000fe400078e00ff */
[----:B------:R-:W-:-:S07]  /*27e80*/  IMAD.MOV.U32 R15, RZ, RZ, -0x1 ;  /* 0xffffffffff0f7424 */ /* 0x000fce00078e00ff */
[----:B----4-:R-:W-:Y:S05]  /*27e90*/  WARPSYNC.COLLECTIVE R15, `(.L_x_8642) ;  /* 0x000000000f087348 */ /* 0x010fea0003c00000 */
[----:B------:R0:W1:Y:S02]  /*27ea0*/  SHFL.IDX P6, R14, R13, R12, R11 ;  /* 0x0000000c0d0e7389 */ /* 0x00006400000c000b */
[----:B01--4-:R-:W-:Y:S01]  /*27eb0*/  ENDCOLLECTIVE ;  /* 0x000000000000791b */ /* 0x013fe20003800000 */
.L_x_8642:
[----:B------:R-:W-:Y:S05]  /*27ec0*/  BSYNC B1 ;  /* 0x0000000000017941 */ /* 0x000fea0003800000 */
.L_x_8641:
        /* <DEDUP_REMOVED lines=8> */
.L_x_8643:
[----:B------:R-:W-:Y:S02]  /*27f50*/  IMAD.MOV.U32 R13, RZ, RZ, R8 ;  /* 0x000000ffff0d7224 */ /* 0x000fe400078e0008 */
[----:B------:R-:W-:-:S07]  /*27f60*/  IMAD.MOV.U32 R3, RZ, RZ, R14 ;  /* 0x000000ffff037224 */ /* 0x000fce00078e000e */
[----:B------:R-:W-:Y:S05]  /*27f70*/  WARPSYNC.COLLECTIVE R15, `(.L_x_8644) ;  /* 0x000000000f087348 */ /* 0x000fea0003c00000 */
[----:B------:R0:W1:Y:S02]  /*27f80*/  SHFL.IDX P6, R14, R13, R12, R11 ;  /* 0x0000000c0d0e7389 */ /* 0x00006400000c000b */
[----:B01----:R-:W-:Y:S01]  /*27f90*/  ENDCOLLECTIVE ;  /* 0x000000000000791b */ /* 0x003fe20003800000 */
.L_x_8644:
[----:B------:R-:W-:Y:S02]  /*27fa0*/  IMAD.MOV.U32 R13, RZ, RZ, R7 ;  /* 0x000000ffff0d7224 */ /* 0x000fe400078e0007 */
[----:B------:R-:W-:-:S07]  /*27fb0*/  IMAD.MOV.U32 R4, RZ, RZ, R14 ;  /* 0x000000ffff047224 */ /* 0x000fce00078e000e */
[----:B------:R-:W-:Y:S05]  /*27fc0*/  WARPSYNC.COLLECTIVE R15, `(.L_x_8645) ;  /* 0x000000000f087348 */ /* 0x000fea0003c00000 */
[----:B------:R0:W1:Y:S02]  /*27fd0*/  SHFL.IDX P6, R14, R13, R12, R11 ;  /* 0x0000000c0d0e7389 */ /* 0x00006400000c000b */
[----:B01----:R-:W-:Y:S01]  /*27fe0*/  ENDCOLLECTIVE ;  /* 0x000000000000791b */ /* 0x003fe20003800000 */
.L_x_8645:
[----:B------:R-:W-:Y:S05]  /*27ff0*/  BRA `(.L_x_8646) ;  /* 0xfffffe2000b87947 */ /* 0x000fea000383ffff */
.L_x_8289:
[----:B------:R-:W-:Y:S01]  /*28000*/  BSSY B1, `(.L_x_8647) ;  /* 0x0000008000017945 */ /* 0x000fe20003800000 */
[----:B0-----:R-:W-:Y:S02]  /*28010*/  IMAD.MOV.U32 R13, RZ, RZ, R6 ;  /* 0x000000ffff0d7224 */ /* 0x001fe400078e0006 */
[----:B------:R-:W-:Y:S02]  /*28020*/  IMAD.MOV.U32 R12, RZ, RZ, 0x2 ;  /* 0x00000002ff0c7424 */ /* 0x000fe400078e00ff */
[----:B------:R-:W-:Y:S02]  /*28030*/  IMAD.MOV.U32 R11, RZ, RZ, 0x181f ;  /* 0x0000181fff0b7424 */ /* 0x000fe400078e00ff */
[----:B------:R-:W-:-:S07]  /*28040*/  IMAD.MOV.U32 R15, RZ, RZ, -0x1 ;  /* 0xffffffffff0f7424 */ /* 0x000fce00078e00ff */
[----:B----4-:R-:W-:Y:S05]  /*28050*/  WARPSYNC.COLLECTIVE R15, `(.L_x_8648) ;  /* 0x000000000f087348 */ /* 0x010fea0003c00000 */
[----:B------:R0:W1:Y:S02]  /*28060*/  SHFL.IDX P6, R14, R13, R12, R11 ;  /* 0x0000000c0d0e7389 */ /* 0x00006400000c000b */
[----:B01--4-:R-:W-:Y:S01]  /*28070*/  ENDCOLLECTIVE ;  /* 0x000000000000791b */ /* 0x013fe20003800000 */
.L_x_8648:
[----:B------:R-:W-:Y:S05]  /*28080*/  BSYNC B1 ;  /* 0x0000000000017941 */ /* 0x000fea0003800000 */
.L_x_8647:
        /* <DEDUP_REMOVED lines=8> */
.L_x_8649:
[----:B------:R-:W-:Y:S02]  /*28110*/  IMAD.MOV.U32 R13, RZ, RZ, R8 ;  /* 0x000000ffff0d7224 */ /* 0x000fe400078e0008 */
[----:B------:R-:W-:-:S07]  /*28120*/  IMAD.MOV.U32 R3, RZ, RZ, R14 ;  /* 0x000000ffff037224 */ /* 0x000fce00078e000e */
[----:B------:R-:W-:Y:S05]  /*28130*/  WARPSYNC.COLLECTIVE R15, `(.L_x_8650) ;  /* 0x000000000f087348 */ /* 0x000fea0003c00000 */
[----:B------:R0:W1:Y:S02]  /*28140*/  SHFL.IDX P6, R14, R13, R12, R11 ;  /* 0x0000000c0d0e7389 */ /* 0x00006400000c000b */
[----:B01----:R-:W-:Y:S01]  /*28150*/  ENDCOLLECTIVE ;  /* 0x000000000000791b */ /* 0x003fe20003800000 */
.L_x_8650:
[----:B------:R-:W-:Y:S02]  /*28160*/  IMAD.MOV.U32 R13, RZ, RZ, R7 ;  /* 0x000000ffff0d7224 */ /* 0x000fe400078e0007 */
[----:B------:R-:W-:-:S07]  /*28170*/  IMAD.MOV.U32 R4, RZ, RZ, R14 ;  /* 0x000000ffff047224 */ /* 0x000fce00078e000e */
[----:B------:R-:W-:Y:S05]  /*28180*/  WARPSYNC.COLLECTIVE R15, `(.L_x_8651) ;  /* 0x000000000f087348 */ /* 0x000fea0003c00000 */
[----:B------:R0:W1:Y:S02]  /*28190*/  SHFL.IDX P6, R14, R13, R12, R11 ;  /* 0x0000000c0d0e7389 */ /* 0x00006400000c000b */
[----:B01----:R-:W-:Y:S01]  /*281a0*/  ENDCOLLECTIVE ;  /* 0x000000000000791b */ /* 0x003fe20003800000 */
.L_x_8651:
[----:B------:R-:W-:Y:S05]  /*281b0*/  BRA `(.L_x_8652) ;  /* 0xfffffe24001c7947 */ /* 0x000fea000383ffff */
.L_x_8292:
        /* <DEDUP_REMOVED lines=8> */
.L_x_8654:
[----:B------:R-:W-:Y:S05]  /*28240*/  BSYNC B1 ;  /* 0x0000000000017941 */ /* 0x000fea0003800000 */
.L_x_8653:
        /* <DEDUP_REMOVED lines=8> */
.L_x_8655:
[----:B------:R-:W-:Y:S02]  /*282d0*/  IMAD.MOV.U32 R13, RZ, RZ, R8 ;  /* 0x000000ffff0d7224 */ /* 0x000fe400078e0008 */
[----:B------:R-:W-:-:S07]  /*282e0*/  IMAD.MOV.U32 R3, RZ, RZ, R14 ;  /* 0x000000ffff037224 */ /* 0x000fce00078e000e */
[----:B------:R-:W-:Y:S05]  /*282f0*/  WARPSYNC.COLLECTIVE R15, `(.L_x_8656) ;  /* 0x000000000f087348 */ /* 0x000fea0003c00000 */
[----:B------:R0:W1:Y:S02]  /*28300*/  SHFL.IDX P6, R14, R13, R12, R11 ;  /* 0x0000000c0d0e7389 */ /* 0x00006400000c000b */
[----:B01----:R-:W-:Y:S01]  /*28310*/  ENDCOLLECTIVE ;  /* 0x000000000000791b */ /* 0x003fe20003800000 */
.L_x_8656:
[----:B------:R-:W-:Y:S02]  /*28320*/  IMAD.MOV.U32 R13, RZ, RZ, R7 ;  /* 0x000000ffff0d7224 */ /* 0x000fe400078e0007 */
[----:B------:R-:W-:-:S07]  /*28330*/  IMAD.MOV.U32 R4, RZ, RZ, R14 ;  /* 0x000000ffff047224 */ /* 0x000fce00078e000e */
[----:B------:R-:W-:Y:S05]  /*28340*/  WARPSYNC.COLLECTIVE R15, `(.L_x_8657) ;  /* 0x000000000f087348 */ /* 0x000fea0003c00000 */
[----:B------:R0:W1:Y:S02]  /*28350*/  SHFL.IDX P6, R14, R13, R12, R11 ;  /* 0x0000000c0d0e7389 */ /* 0x00006400000c000b */
[----:B01----:R-:W-:Y:S01]  /*28360*/  ENDCOLLECTIVE ;  /* 0x000000000000791b */ /* 0x003fe20003800000 */
.L_x_8657:
[----:B------:R-:W-:Y:S05]  /*28370*/  BRA `(.L_x_8658) ;  /* 0xfffffe2400887947 */ /* 0x000fea000383ffff */
.L_x_8296:
[----:B0-----:R0:W1:Y:S02]  /*28380*/  SYNCS.PHASECHK.TRANS64.TRYWAIT P0, [R18+URZ+0x28800], R5 ;  /* 0x02880005120075a7 */ /* 0x001064000800017f */
[----:B-1----:R-:W-:Y:S05]  /*28390*/  @!P0 NANOSLEEP.SYNCS 0x989680 ;  /* 0x009896800000895d */ /* 0x002fea0003900000 */
[----:B------:R-:W1:Y:S02]  /*283a0*/  @!P0 SYNCS.PHASECHK.TRANS64 P0, [R18+URZ+0x28800], R5 ;  /* 0x02880005120085a7 */ /* 0x000e64000800007f */
[----:B-1----:R-:W-:Y:S05]  /*283b0*/  @!P0 BRA `(.L_x_8296) ;  /* 0xfffffffc00f08947 */ /* 0x002fea000383ffff */
[----:B------:R-:W-:Y:S05]  /*283c0*/  BRA `(.L_x_8659) ;  /* 0xfffffe28004c7947 */ /* 0x000fea000383ffff */
.L_x_8312:
[----:B------:R-:W0:Y:S01]  /*283d0*/  LDC R55, c[0x0][0x3f4] ;  /* 0x0000fd00ff377b82 */ /* 0x000e220000000800 */
[----:B------:R-:W-:Y:S01]  /*283e0*/  BSSY B1, `(.L_x_8660) ;  /* 0x0000008000017945 */ /* 0x000fe20003800000 */
[----:B--2---:R-:W-:Y:S02]  /*283f0*/  IMAD.MOV.U32 R13, RZ, RZ, R35 ;  /* 0x000000ffff0d7224 */ /* 0x004fe400078e0023 */
[----:B------:R-:W-:Y:S02]  /*28400*/  IMAD.MOV.U32 R12, RZ, RZ, RZ ;  /* 0x000000ffff0c7224 */ /* 0x000fe400078e00ff */
[----:B------:R-:W-:Y:S02]  /*28410*/  IMAD.MOV.U32 R11, RZ, RZ, 0x181f ;  /* 0x0000181fff0b7424 */ /* 0x000fe400078e00ff */
[----:B------:R-:W-:-:S07]  /*28420*/  IMAD.MOV.U32 R15, RZ, RZ, -0x1 ;  /* 0xffffffffff0f7424 */ /* 0x000fce00078e00ff */
[----:B01--4-:R-:W-:Y:S05]  /*28430*/  WARPSYNC.COLLECTIVE R15, `(.L_x_8661) ;  /* 0x000000000f087348 */ /* 0x013fea0003c00000 */
[----:B------:R2:W3:Y:S02]  /*28440*/  SHFL.IDX P6, R14, R13, R12, R11 ;  /* 0x0000000c0d0e7389 */ /* 0x0004e400000c000b */
[----:B01234-:R-:W-:Y:S01]  /*28450*/  ENDCOLLECTIVE ;  /* 0x000000000000791b */ /* 0x01ffe20003800000 */
.L_x_8661:
[----:B------:R-:W-:Y:S05]  /*28460*/  BSYNC B1 ;  /* 0x0000000000017941 */ /* 0x000fea0003800000 */
.L_x_8660:
[----:B------:R-:W-:Y:S01]  /*28470*/  IMAD.MOV.U32 R13, RZ, RZ, R32 ;  /* 0x000000ffff0d7224 */ /* 0x000fe200078e0020 */
[----:B------:R-:W-:Y:S01]  /*28480*/  ISETP.GE.AND P0, PT, R16, R55, PT ;  /* 0x000000371000720c */ /* 0x000fe20003f06270 */
[----:B------:R-:W-:Y:S02]  /*28490*/  IMAD.MOV.U32 R12, RZ, RZ, RZ ;  /* 0x000000ffff0c7224 */ /* 0x000fe400078e00ff */
[----:B------:R-:W-:Y:S02]  /*284a0*/  IMAD.MOV.U32 R11, RZ, RZ, 0x181f ;  /* 0x0000181fff0b7424 */ /* 0x000fe400078e00ff */
[----:B------:R-:W-:Y:S02]  /*284b0*/  IMAD.MOV.U32 R15, RZ, RZ, -0x1 ;  /* 0xffffffffff0f7424 */ /* 0x000fe400078e00ff */
[----:B------:R-:W-:Y:S02]  /*284c0*/  IMAD.MOV.U32 R0, RZ, RZ, R14 ;  /* 0x000000ffff007224 */ /* 0x000fe400078e000e */
[----:B------:R-:W-:-:S07]  /*284d0*/  IMAD R3, R196, R5, RZ ;  /* 0x00000005c4037224 */ /* 0x000fce00078e02ff */
[----:B------:R-:W-:Y:S05]  /*284e0*/  WARPSYNC.COLLECTIVE R15, `(.L_x_8662) ;  /* 0x000000000f087348 */ /* 0x000fea0003c00000 */
[----:B------:R0:W1:Y:S02]  /*284f0*/  SHFL.IDX P6, R14, R13, R12, R11 ;  /* 0x0000000c0d0e7389 */ /* 0x00006400000c000b */
[----:B01----:R-:W-:Y:S01]  /*28500*/  ENDCOLLECTIVE ;  /* 0x000000000000791b */ /* 0x003fe20003800000 */
.L_x_8662:
[----:B------:R-:W-:Y:S01]  /*28510*/  ISETP.GE.OR P1, PT, R56, R3, P0 ;  /* 0x000000033800720c */ /* 0x000fe20000726670 */
[----:B------:R-:W-:-:S12]  /*28520*/  IMAD.MOV.U32 R13, RZ, RZ, R33 ;  /* 0x000000ffff0d7224 */ /* 0x000fd800078e0021 */
[C---:B------:R-:W-:Y:S01]  /*28530*/  @!P1 IMAD.SHL.U32 R21, R16.reuse, 0x2, RZ ;  /* 0x0000000210159824 */ /* 0x040fe200078e00ff */
[----:B------:R-:W-:Y:S01]  /*28540*/  @!P1 SHF.L.U64.HI R6, R16, 0x1, R17 ;  /* 0x0000000110069819 */ /* 0x000fe20000010211 */
[----:B------:R-:W-:-:S07]  /*28550*/  IMAD.MOV.U32 R4, RZ, RZ, R14 ;  /* 0x000000ffff047224 */ /* 0x000fce00078e000e */
[----:B------:R-:W-:Y:S05]  /*28560*/  WARPSYNC.COLLECTIVE R15, `(.L_x_8663) ;  /* 0x000000000f087348 */ /* 0x000fea0003c00000 */
[----:B------:R0:W1:Y:S02]  /*28570*/  SHFL.IDX P6, R14, R13, R12, R11 ;  /* 0x0000000c0d0e7389 */ /* 0x00006400000c000b */
[----:B01----:R-:W-:Y:S01]  /*28580*/  ENDCOLLECTIVE ;  /* 0x000000000000791b */ /* 0x003fe20003800000 */
.L_x_8663:
[----:B------:R-:W-:-:S05]  /*28590*/  @!P1 IADD3 R4, P2, R4, R21, RZ ;  /* 0x0000001504049210 */ /* 0x000fca0007f5e0ff */
[----:B------:R-:W-:Y:S02]  /*285a0*/  @!P1 IMAD.X R7, R0, 0x1, R6, P2 ;  /* 0x0000000100079824 */ /* 0x000fe400010e0606 */
[----:B------:R-:W-:Y:S02]  /*285b0*/  @!P1 IMAD.MOV.U32 R8, RZ, RZ, R4 ;  /* 0x000000ffff089224 */ /* 0x000fe400078e0004 */
[----:B------:R-:W-:Y:S02]  /*285c0*/  @!P1 IMAD.MOV.U32 R9, RZ, RZ, R7 ;  /* 0x000000ffff099224 */ /* 0x000fe400078e0007 */
[----:B------:R-:W-:Y:S02]  /*285d0*/  IMAD.MOV.U32 R13, RZ, RZ, R34 ;  /* 0x000000ffff0d7224 */ /* 0x000fe400078e0022 */
[----:B------:R-:W-:-:S07]  /*285e0*/  IMAD.MOV.U32 R5, RZ, RZ, R14 ;  /* 0x000000ffff057224 */ /* 0x000fce00078e000e */
[----:B------:R-:W-:Y:S05]  /*285f0*/  WARPSYNC.COLLECTIVE R15, `(.L_x_8664) ;  /* 0x000000000f087348 */ /* 0x000fea0003c00000 */
[----:B------:R0:W1:Y:S02]  /*28600*/  SHFL.IDX P6, R14, R13, R12, R11 ;  /* 0x0000000c0d0e7389 */ /* 0x00006400000c000b */
[----:B01----:R-:W-:Y:S01]  /*28610*/  ENDCOLLECTIVE ;  /* 0x000000000000791b */ /* 0x003fe20003800000 */
.L_x_8664:
[----:B------:R-:W2:Y:S01]  /*28620*/  @!P1 LD.E.128 R8, desc[UR52][R8.64] ;  /* 0x0000003408089980 */ /* 0x000ea2000c101d00 */
[----:B------:R-:W-:-:S05]  /*28630*/  @!P1 IADD3 R14, P2, R14, R21, RZ ;  /* 0x000000150e0e9210 */ /* 0x000fca0007f5e0ff */
[----:B------:R-:W-:Y:S02]  /*28640*/  @!P1 IMAD.X R5, R5, 0x1, R6, P2 ;  /* 0x0000000105059824 */ /* 0x000fe400010e0606 */
[----:B------:R-:W-:-:S06]  /*28650*/  @!P1 IMAD.MOV.U32 R4, RZ, RZ, R14 ;  /* 0x000000ffff049224 */ /* 0x000fcc00078e000e */
[----:B------:R-:W5:Y:S01]  /*28660*/  @!P1 LD.E.128 R4, desc[UR52][R4.64] ;  /* 0x0000003404049980 */ /* 0x000f62000c101d00 */
[----:B------:R-:W-:Y:S02]  /*28670*/  CS2R R48, SRZ ;  /* 0x0000000000307805 */ /* 0x000fe4000001ff00 */
[----:B------:R-:W-:Y:S01]  /*28680*/  CS2R R50, SRZ ;  /* 0x0000000000327805 */ /* 0x000fe2000001ff00 */
[----:B------:R-:W-:Y:S01]  /*28690*/  IMAD.MOV.U32 R13, RZ, RZ, R35 ;  /* 0x000000ffff0d7224 */ /* 0x000fe200078e0023 */
[----:B------:R-:W-:Y:S02]  /*286a0*/  CS2R R38, SRZ ;  /* 0x0000000000267805 */ /* 0x000fe4000001ff00 */
[----:B------:R-:W-:Y:S01]  /*286b0*/  CS2R R20, SRZ ;  /* 0x0000000000147805 */ /* 0x000fe2000001ff00 */
[----:B--2---:R-:W-:Y:S02]  /*286c0*/  @!P1 IMAD.MOV.U32 R49, RZ, RZ, R9 ;  /* 0x000000ffff319224 */ /* 0x004fe400078e0009 */
[----:B------:R-:W-:-:S02]  /*286d0*/  @!P1 IMAD.MOV.U32 R51, RZ, RZ, R11 ;  /* 0x000000ffff339224 */ /* 0x000fc400078e000b */
[----:B------:R-:W-:Y:S02]  /*286e0*/  IMAD.MOV.U32 R12, RZ, RZ, R49 ;  /* 0x000000ffff0c7224 */ /* 0x000fe400078e0031 */
[----:B------:R-:W-:Y:S02]  /*286f0*/  IMAD.MOV.U32 R11, RZ, RZ, 0x181f ;  /* 0x0000181fff0b7424 */ /* 0x000fe400078e00ff */
[----:B------:R-:W-:Y:S01]  /*28700*/  @!P1 IMAD.MOV.U32 R48, RZ, RZ, R8 ;  /* 0x000000ffff309224 */ /* 0x000fe200078e0008 */
[----:B------:R-:W-:Y:S01]  /*28710*/  PRMT R78, R12, 0x7610, R78 ;  /* 0x000076100c4e7816 */ /* 0x000fe2000000004e */
[----:B------:R-:W-:Y:S02]  /*28720*/  IMAD.MOV.U32 R12, RZ, RZ, 0x1 ;  /* 0x00000001ff0c7424 */ /* 0x000fe400078e00ff */
[----:B------:R-:W-:Y:S02]  /*28730*/  IMAD.MOV.U32 R0, RZ, RZ, R48 ;  /* 0x000000ffff007224 */ /* 0x000fe400078e0030 */
[----:B------:R-:W-:-:S07]  /*28740*/  @!P1 IMAD.MOV.U32 R50, RZ, RZ, R10 ;  /* 0x000000ffff329224 */ /* 0x000fce00078e000a */
[----:B-----5:R-:W-:Y:S05]  /*28750*/  WARPSYNC.COLLECTIVE R15, `(.L_x_8665) ;  /* 0x000000000f087348 */ /* 0x020fea0003c00000 */
[----:B------:R0:W1:Y:S02]  /*28760*/  SHFL.IDX P6, R14, R13, R12, R11 ;  /* 0x0000000c0d0e7389 */ /* 0x00006400000c000b */
[----:B01---5:R-:W-:Y:S01]  /*28770*/  ENDCOLLECTIVE ;  /* 0x000000000000791b */ /* 0x023fe20003800000 */
.L_x_8665:
[----:B------:R-:W-:Y:S01]  /*28780*/  IMAD.MOV.U32 R24, RZ, RZ, R51 ;  /* 0x000000ffff187224 */ /* 0x000fe200078e0033 */
[----:B------:R-:W-:Y:S01]  /*28790*/  PRMT R77, R0, 0x7610, R77 ;  /* 0x00007610004d7816 */ /* 0x000fe2000000004d */
[----:B------:R-:W-:-:S03]  /*287a0*/  IMAD.MOV.U32 R10, RZ, RZ, R50 ;  /* 0x000000ffff0a7224 */ /* 0x000fc600078e0032 */
[----:B------:R-:W-:Y:S02]  /*287b0*/  PRMT R52, R24, 0x7610, R52 ;  /* 0x0000761018347816 */ /* 0x000fe40000000034 */
[----:B------:R-:W-:Y:S01]  /*287c0*/  CS2R R24, SRZ ;  /* 0x0000000000187805 */ /* 0x000fe2000001ff00 */
[----:B------:R-:W-:Y:S01]  /*287d0*/  @!P1 IMAD.MOV.U32 R38, RZ, RZ, R4 ;  /* 0x000000ffff269224 */ /* 0x000fe200078e0004 */
[----:B------:R-:W-:Y:S01]  /*287e0*/  PRMT R37, R10, 0x7610, R37 ;  /* 0x000076100a257816 */ /* 0x000fe20000000025 */
[----:B------:R-:W-:Y:S02]  /*287f0*/  @!P1 IMAD.MOV.U32 R39, RZ, RZ, R5 ;  /* 0x000000ffff279224 */ /* 0x000fe400078e0005 */
[----:B------:R-:W-:Y:S02]  /*28800*/  @!P1 IMAD.MOV.U32 R20, RZ, RZ, R6 ;  /* 0x000000ffff149224 */ /* 0x000fe400078e0006 */
[----:B------:R-:W-:Y:S02]  /*28810*/  IMAD.MOV.U32 R13, RZ, RZ, R32 ;  /* 0x000000ffff0d7224 */ /* 0x000fe400078e0020 */
[----:B------:R-:W-:-:S02]  /*28820*/  @!P1 IMAD.MOV.U32 R21, RZ, RZ, R7 ;  /* 0x000000ffff159224 */ /* 0x000fc400078e0007 */
[----:B------:R-:W-:Y:S02]  /*28830*/  IMAD.MOV.U32 R4, RZ, RZ, R38 ;  /* 0x000000ffff047224 */ /* 0x000fe400078e0026 */
[----:B------:R-:W-:Y:S02]  /*28840*/  IMAD.MOV.U32 R5, RZ, RZ, R39 ;  /* 0x000000ffff057224 */ /* 0x000fe400078e0027 */
[----:B------:R-:W-:Y:S01]  /*28850*/  IMAD.MOV.U32 R6, RZ, RZ, R20 ;  /* 0x000000ffff067224 */ /* 0x000fe200078e0014 */
[----:B------:R-:W-:Y:S01]  /*28860*/  PRMT R79, R4, 0x7610, R79 ;  /* 0x00007610044f7816 */ /* 0x000fe2000000004f */
[----:B------:R-:W-:Y:S01]  /*28870*/  IMAD.MOV.U32 R0, RZ, RZ, R14 ;  /* 0x000000ffff007224 */ /* 0x000fe200078e000e */
[----:B------:R-:W-:-:S07]  /*28880*/  PRMT R80, R5, 0x7610, R80 ;  /* 0x0000761005507816 */ /* 0x000fce0000000050 */
[----:B------:R-:W-:Y:S05]  /*28890*/  WARPSYNC.COLLECTIVE R15, `(.L_x_8666) ;  /* 0x000000000f087348 */ /* 0x000fea0003c00000 */
[----:B------:R0:W1:Y:S02]  /*288a0*/  SHFL.IDX P6, R14, R13, R12, R11 ;  /* 0x0000000c0d0e7389 */ /* 0x00006400000c000b */
[----:B01----:R-:W-:Y:S01]  /*288b0*/  ENDCOLLECTIVE ;  /* 0x000000000000791b */ /* 0x003fe20003800000 */
.L_x_8666:
[----:B------:R-:W-:Y:S01]  /*288c0*/  IMAD.MOV.U32 R7, RZ, RZ, R21 ;  /* 0x000000ffff077224 */ /* 0x000fe200078e0015 */
[----:B------:R-:W-:-:S04]  /*288d0*/  PRMT R81, R6, 0x7610, R81 ;  /* 0x0000761006517816 */ /* 0x000fc80000000051 */
[----:B------:R-:W-:Y:S01]  /*288e0*/  PRMT R82, R7, 0x7610, R82 ;  /* 0x0000761007527816 */ /* 0x000fe20000000052 */
[----:B------:R-:W-:Y:S02]  /*288f0*/  IMAD.MOV.U32 R13, RZ, RZ, R33 ;  /* 0x000000ffff0d7224 */ /* 0x000fe400078e0021 */
[----:B------:R-:W-:-:S07]  /*28900*/  IMAD.MOV.U32 R8, RZ, RZ, R14 ;  /* 0x000000ffff087224 */ /* 0x000fce00078e000e */
[----:B------:R-:W-:Y:S05]  /*28910*/  WARPSYNC.COLLECTIVE R15, `(.L_x_8667) ;  /* 0x000000000f087348 */ /* 0x000fea0003c00000 */
[----:B------:R0:W1:Y:S02]  /*28920*/  SHFL.IDX P6, R14, R13, R12, R11 ;  /* 0x0000000c0d0e7389 */ /* 0x00006400000c000b */
[----:B01----:R-:W-:Y:S01]  /*28930*/  ENDCOLLECTIVE ;  /* 0x000000000000791b */ /* 0x003fe20003800000 */
.L_x_8667:
[----:B------:R-:W-:Y:S02]  /*28940*/  IMAD.MOV.U32 R13, RZ, RZ, R34 ;  /* 0x000000ffff0d7224 */ /* 0x000fe400078e0022 */
[----:B------:R-:W-:-:S07]  /*28950*/  IMAD.MOV.U32 R9, RZ, RZ, R14 ;  /* 0x000000ffff097224 */ /* 0x000fce00078e000e */
[----:B------:R-:W-:Y:S05]  /*28960*/  WARPSYNC.COLLECTIVE R15, `(.L_x_8668) ;  /* 0x000000000f087348 */ /* 0x000fea0003c00000 */
[----:B------:R0:W1:Y:S02]  /*28970*/  SHFL.IDX P6, R14, R13, R12, R11 ;  /* 0x0000000c0d0e7389 */ /* 0x00006400000c000b */
[----:B01----:R-:W-:Y:S01]  /*28980*/  ENDCOLLECTIVE ;  /* 0x000000000000791b */ /* 0x003fe20003800000 */
.L_x_8668:
[----:B------:R-:W-:Y:S05]  /*28990*/  BRA `(.L_x_8669) ;  /* 0xfffffe4000947947 */ /* 0x000fea000383ffff */
.L_x_8315:
[----:B------:R-:W-:Y:S01]  /*289a0*/  BSSY B1, `(.L_x_8670) ;  /* 0x0000008000017945 */ /* 0x000fe20003800000 */
[----:B------:R-:W-:Y:S02]  /*289b0*/  IMAD.MOV.U32 R13, RZ, RZ, R35 ;  /* 0x000000ffff0d7224 */ /* 0x000fe400078e0023 */
[----:B------:R-:W-:Y:S02]  /*289c0*/  IMAD.MOV.U32 R12, RZ, RZ, 0x2 ;  /* 0x00000002ff0c7424 */ /* 0x000fe400078e00ff */
[----:B------:R-:W-:Y:S02]  /*289d0*/  IMAD.MOV.U32 R11, RZ, RZ, 0x181f ;  /* 0x0000181fff0b7424 */ /* 0x000fe400078e00ff */
[----:B0-----:R-:W-:-:S07]  /*289e0*/  IMAD.MOV.U32 R15, RZ, RZ, -0x1 ;  /* 0xffffffffff0f7424 */ /* 0x001fce00078e00ff */
[----:B----4-:R-:W-:Y:S05]  /*289f0*/  WARPSYNC.COLLECTIVE R15, `(.L_x_8671) ;  /* 0x000000000f087348 */ /* 0x010fea0003c00000 */
[----:B------:R0:W1:Y:S02]  /*28a00*/  SHFL.IDX P6, R14, R13, R12, R11 ;  /* 0x0000000c0d0e7389 */ /* 0x00006400000c000b */
[----:B01--4-:R-:W-:Y:S01]  /*28a10*/  ENDCOLLECTIVE ;  /* 0x000000000000791b */ /* 0x013fe20003800000 */
.L_x_8671:
[----:B------:R-:W-:Y:S05]  /*28a20*/  BSYNC B1 ;  /* 0x0000000000017941 */ /* 0x000fea0003800000 */
.L_x_8670:
[----:B------:R-:W-:Y:S02]  /*28a30*/  IMAD.MOV.U32 R13, RZ, RZ, R32 ;  /* 0x000000ffff0d7224 */ /* 0x000fe400078e0020 */
[----:B------:R-:W-:Y:S02]  /*28a40*/  IMAD.MOV.U32 R12, RZ, RZ, 0x2 ;  /* 0x00000002ff0c7424 */ /* 0x000fe400078e00ff */
[----:B------:R-:W-:Y:S02]  /*28a50*/  IMAD.MOV.U32 R11, RZ, RZ, 0x181f ;  /* 0x0000181fff0b7424 */ /* 0x000fe400078e00ff */
[----:B------:R-:W-:Y:S02]  /*28a60*/  IMAD.MOV.U32 R15, RZ, RZ, -0x1 ;  /* 0xffffffffff0f7424 */ /* 0x000fe400078e00ff */
[----:B------:R-:W-:Y:S02]  /*28a70*/  IMAD.MOV.U32 R0, RZ, RZ, R14 ;  /* 0x000000ffff007224 */ /* 0x000fe400078e000e */
[----:B------:R-:W-:-:S07]  /*28a80*/  VIADD R10, R56, 0x40 ;  /* 0x00000040380a7836 */ /* 0x000fce0000000000 */
[----:B------:R-:W-:Y:S05]  /*28a90*/  WARPSYNC.COLLECTIVE R15, `(.L_x_8672) ;  /* 0x000000000f087348 */ /* 0x000fea0003c00000 */
[----:B------:R0:W1:Y:S02]  /*28aa0*/  SHFL.IDX P6, R14, R13, R12, R11 ;  /* 0x0000000c0d0e7389 */ /* 0x00006400000c000b */
[----:B01----:R-:W-:Y:S01]  /*28ab0*/  ENDCOLLECTIVE ;  /* 0x000000000000791b */ /* 0x003fe20003800000 */
.L_x_8672:
        /* <DEDUP_REMOVED lines=8> */
.L_x_8673:
[----:B------:R-:W-:-:S05]  /*28b40*/  @!P1 IADD3 R8, P2, R8, R31, RZ ;  /* 0x0000001f08089210 */ /* 0x000fca0007f5e0ff */
[----:B------:R-:W-:Y:S02]  /*28b50*/  @!P1 IMAD.X R9, R0, 0x1, R29, P2 ;  /* 0x0000000100099824 */ /* 0x000fe400010e061d */
[----:B------:R-:W-:Y:S02]  /*28b60*/  IMAD.MOV.U32 R13, RZ, RZ, R34 ;  /* 0x000000ffff0d7224 */ /* 0x000fe400078e0022 */
[----:B------:R-:W-:-:S07]  /*28b70*/  IMAD.MOV.U32 R28, RZ, RZ, R14 ;  /* 0x000000ffff1c7224 */ /* 0x000fce00078e000e */
[----:B------:R-:W-:Y:S05]  /*28b80*/  WARPSYNC.COLLECTIVE R15, `(.L_x_8674) ;  /* 0x000000000f087348 */ /* 0x000fea0003c00000 */
[----:B------:R0:W1:Y:S02]  /*28b90*/  SHFL.IDX P6, R14, R13, R12, R11 ;  /* 0x0000000c0d0e7389 */ /* 0x00006400000c000b */
[----:B01----:R-:W-:Y:S01]  /*28ba0*/  ENDCOLLECTIVE ;  /* 0x000000000000791b */ /* 0x003fe20003800000 */
.L_x_8674:
[----:B------:R-:W2:Y:S01]  /*28bb0*/  @!P1 LD.E.128 R8, desc[UR52][R8.64] ;  /* 0x0000003408089980 */ /* 0x000ea2000c101d00 */
[----:B------:R-:W-:-:S05]  /*28bc0*/  @!P1 IADD3 R14, P2, R14, R31, RZ ;  /* 0x0000001f0e0e9210 */ /* 0x000fca0007f5e0ff */
[----:B------:R-:W-:-:S04]  /*28bd0*/  @!P1 IMAD.X R29, R28, 0x1, R29, P2 ;  /* 0x000000011c1d9824 */ /* 0x000fc800010e061d */
[----:B------:R-:W-:-:S05]  /*28be0*/  @!P1 IMAD.MOV.U32 R15, RZ, RZ, R29 ;  /* 0x000000ffff0f9224 */ /* 0x000fca00078e001d */
[----:B------:R0:W5:Y:S01]  /*28bf0*/  @!P1 LD.E.128 R28, desc[UR52][R14.64] ;  /* 0x000000340e1c9980 */ /* 0x000162000c101d00 */
[----:B------:R-:W-:Y:S02]  /*28c00*/  CS2R R44, SRZ ;  /* 0x00000000002c7805 */ /* 0x000fe4000001ff00 */
[----:B------:R-:W-:Y:S01]  /*28c10*/  CS2R R46, SRZ ;  /* 0x00000000002e7805 */ /* 0x000fe2000001ff00 */
[----:B------:R-:W-:Y:S01]  /*28c20*/  IMAD.MOV.U32 R13, RZ, RZ, R35 ;  /* 0x000000ffff0d7224 */ /* 0x000fe200078e0023 */
[----:B------:R-:W-:Y:S02]  /*28c30*/  CS2R R40, SRZ ;  /* 0x0000000000287805 */ /* 0x000fe4000001ff00 */
[----:B------:R-:W-:Y:S01]  /*28c40*/  CS2R R42, SRZ ;  /* 0x00000000002a7805 */ /* 0x000fe2000001ff00 */
[----:B0-----:R-:W-:Y:S02]  /*28c50*/  IMAD.MOV.U32 R15, RZ, RZ, -0x1 ;  /* 0xffffffffff0f7424 */ /* 0x001fe400078e00ff */
[----:B--2---:R-:W-:-:S02]  /*28c60*/  @!P1 IMAD.MOV.U32 R45, RZ, RZ, R9 ;  /* 0x000000ffff2d9224 */ /* 0x004fc400078e0009 */
[----:B------:R-:W-:Y:S02]  /*28c70*/  @!P1 IMAD.MOV.U32 R47, RZ, RZ, R11 ;  /* 0x000000ffff2f9224 */ /* 0x000fe400078e000b */
[----:B------:R-:W-:Y:S02]  /*28c80*/  IMAD.MOV.U32 R12, RZ, RZ, R45 ;  /* 0x000000ffff0c7224 */ /* 0x000fe400078e002d */
[----:B------:R-:W-:Y:S02]  /*28c90*/  IMAD.MOV.U32 R11, RZ, RZ, 0x181f ;  /* 0x0000181fff0b7424 */ /* 0x000fe400078e00ff */
[----:B------:R-:W-:Y:S01]  /*28ca0*/  @!P1 IMAD.MOV.U32 R44, RZ, RZ, R8 ;  /* 0x000000ffff2c9224 */ /* 0x000fe200078e0008 */
[----:B------:R-:W-:Y:S01]  /*28cb0*/  PRMT R66, R12, 0x7610, R66 ;  /* 0x000076100c427816 */ /* 0x000fe20000000042 */
[----:B------:R-:W-:Y:S02]  /*28cc0*/  IMAD.MOV.U32 R12, RZ, RZ, 0x3 ;  /* 0x00000003ff0c7424 */ /* 0x000fe400078e00ff */
[----:B------:R-:W-:-:S02]  /*28cd0*/  IMAD.MOV.U32 R0, RZ, RZ, R44 ;  /* 0x000000ffff007224 */ /* 0x000fc400078e002c */
[----:B------:R-:W-:-:S07]  /*28ce0*/  @!P1 IMAD.MOV.U32 R46, RZ, RZ, R10 ;  /* 0x000000ffff2e9224 */ /* 0x000fce00078e000a */
[----:B-----5:R-:W-:Y:S05]  /*28cf0*/  WARPSYNC.COLLECTIVE R15, `(.L_x_8675) ;  /* 0x000000000f087348 */ /* 0x020fea0003c00000 */
[----:B------:R0:W1:Y:S02]  /*28d00*/  SHFL.IDX P6, R14, R13, R12, R11 ;  /* 0x0000000c0d0e7389 */ /* 0x00006400000c000b */
[----:B01---5:R-:W-:Y:S01]  /*28d10*/  ENDCOLLECTIVE ;  /* 0x000000000000791b */ /* 0x023fe20003800000 */
.L_x_8675:
[----:B------:R-:W-:Y:S01]  /*28d20*/  IMAD.MOV.U32 R9, RZ, RZ, R47 ;  /* 0x000000ffff097224 */ /* 0x000fe200078e002f */
[----:B------:R-:W-:Y:S01]  /*28d30*/  PRMT R65, R0, 0x7610, R65 ;  /* 0x0000761000417816 */ /* 0x000fe20000000041 */
[----:B------:R-:W-:-:S03]  /*28d40*/  IMAD.MOV.U32 R8, RZ, RZ, R46 ;  /* 0x000000ffff087224 */ /* 0x000fc600078e002e */
[----:B------:R-:W-:Y:S02]  /*28d50*/  PRMT R54, R9, 0x7610, R54 ;  /* 0x0000761009367816 */ /* 0x000fe40000000036 */
[----:B------:R-:W-:Y:S01]  /*28d60*/  PRMT R53, R8, 0x7610, R53 ;  /* 0x0000761008357816 */ /* 0x000fe20000000035 */
[----:B------:R-:W-:Y:S02]  /*28d70*/  @!P1 IMAD.MOV.U32 R40, RZ, RZ, R28 ;  /* 0x000000ffff289224 */ /* 0x000fe400078e001c */
        /* <DEDUP_REMOVED lines=13> */
.L_x_8676:
[----:B------:R-:W-:Y:S02]  /*28e50*/  PRMT R74, R10, 0x7610, R74 ;  /* 0x000076100a4a7816 */ /* 0x000fe4000000004a */
[----:B------:R-:W-:Y:S01]  /*28e60*/  CS2R R8, SRZ ;  /* 0x0000000000087805 */ /* 0x000fe2000001ff00 */
[----:B------:R-:W-:Y:S02]  /*28e70*/  IMAD.MOV.U32 R13, RZ, RZ, R33 ;  /* 0x000000ffff0d7224 */ /* 0x000fe400078e0021 */
[----:B------:R-:W-:-:S07]  /*28e80*/  IMAD.MOV.U32 R32, RZ, RZ, R14 ;  /* 0x000000ffff207224 */ /* 0x000fce00078e000e */
[----:B------:R-:W-:Y:S05]  /*28e90*/  WARPSYNC.COLLECTIVE R15, `(.L_x_8677) ;  /* 0x000000000f087348 */ /* 0x000fea0003c00000 */
[----:B------:R0:W1:Y:S02]  /*28ea0*/  SHFL.IDX P6, R14, R13, R12, R11 ;  /* 0x0000000c0d0e7389 */ /* 0x00006400000c000b */
[----:B01----:R-:W-:Y:S01]  /*28eb0*/  ENDCOLLECTIVE ;  /* 0x000000000000791b */ /* 0x003fe20003800000 */
.L_x_8677:
[----:B------:R-:W-:Y:S02]  /*28ec0*/  IMAD.MOV.U32 R13, RZ, RZ, R34 ;  /* 0x000000ffff0d7224 */ /* 0x000fe400078e0022 */
[----:B------:R-:W-:-:S07]  /*28ed0*/  IMAD.MOV.U32 R33, RZ, RZ, R14 ;  /* 0x000000ffff217224 */ /* 0x000fce00078e000e */
[----:B------:R-:W-:Y:S05]  /*28ee0*/  WARPSYNC.COLLECTIVE R15, `(.L_x_8678) ;  /* 0x000000000f087348 */ /* 0x000fea0003c00000 */
[----:B------:R0:W1:Y:S02]  /*28ef0*/  SHFL.IDX P6, R14, R13, R12, R11 ;  /* 0x0000000c0d0e7389 */ /* 0x00006400000c000b */
[----:B01----:R-:W-:Y:S01]  /*28f00*/  ENDCOLLECTIVE ;  /* 0x000000000000791b */ /* 0x003fe20003800000 */
.L_x_8678:
[----:B------:R-:W-:-:S05]  /*28f10*/  IMAD.MOV.U32 R11, RZ, RZ, R43 ;  /* 0x000000ffff0b7224 */ /* 0x000fca00078e002b */
[----:B------:R-:W-:Y:S01]  /*28f20*/  PRMT R75, R11, 0x7610, R75 ;  /* 0x000076100b4b7816 */ /* 0x000fe2000000004b */
[----:B------:R-:W-:Y:S01]  /*28f30*/  IMAD.MOV.U32 R34, RZ, RZ, R14 ;  /* 0x000000ffff227224 */ /* 0x000fe200078e000e */
[----:B------:R-:W-:Y:S06]  /*28f40*/  BRA `(.L_x_8679) ;  /* 0xfffffe4000807947 */ /* 0x000fec000383ffff */
.L_x_8319:
[----:B0-----:R0:W1:Y:S02]  /*28f50*/  SYNCS.PHASECHK.TRANS64.TRYWAIT P4, [R18+URZ+0x28800], R29 ;  /* 0x0288001d120075a7 */ /* 0x001064000808017f */
[----:B-1----:R-:W-:Y:S05]  /*28f60*/  @!P4 NANOSLEEP.SYNCS 0x989680 ;  /* 0x009896800000c95d */ /* 0x002fea0003900000 */
[----:B------:R-:W1:Y:S02]  /*28f70*/  @!P4 SYNCS.PHASECHK.TRANS64 P4, [R18+URZ+0x28800], R29 ;  /* 0x0288001d1200c5a7 */ /* 0x000e64000808007f */
[----:B-1----:R-:W-:Y:S05]  /*28f80*/  @!P4 BRA `(.L_x_8319) ;  /* 0xfffffffc00f0c947 */ /* 0x002fea000383ffff */
[----:B------:R-:W-:Y:S05]  /*28f90*/  BRA `(.L_x_8680) ;  /* 0xfffffe4400347947 */ /* 0x000fea000383ffff */
.L_x_8329:
[----:B--2---:R2:W3:Y:S02]  /*28fa0*/  SYNCS.PHASECHK.TRANS64.TRYWAIT P1, [R8+URZ+0x28830], R3 ;  /* 0x02883003080075a7 */ /* 0x0044e4000802017f */
[----:B---3--:R-:W-:Y:S05]  /*28fb0*/  @!P1 NANOSLEEP.SYNCS 0x989680 ;  /* 0x009896800000995d */ /* 0x008fea0003900000 */
[----:B------:R-:W3:Y:S02]  /*28fc0*/  @!P1 SYNCS.PHASECHK.TRANS64 P1, [R8+URZ+0x28830], R3 ;  /* 0x02883003080095a7 */ /* 0x000ee4000802007f */
[----:B---3--:R-:W-:Y:S05]  /*28fd0*/  @!P1 BRA `(.L_x_8329) ;  /* 0xfffffffc00f09947 */ /* 0x008fea000383ffff */
[----:B------:R-:W-:Y:S05]  /*28fe0*/  BRA `(.L_x_8328) ;  /* 0xfffffe6000387947 */ /* 0x000fea000383ffff */
.L_x_8348:
[----:B-1----:R1:W2:Y:S02]  /*28ff0*/  SYNCS.PHASECHK.TRANS64.TRYWAIT P4, [R25+URZ+0x28830], R24 ;  /* 0x02883018190075a7 */ /* 0x0022a4000808017f */
[----:B--2---:R-:W-:Y:S05]  /*29000*/  @!P4 NANOSLEEP.SYNCS 0x989680 ;  /* 0x009896800000c95d */ /* 0x004fea0003900000 */
[----:B------:R-:W2:Y:S02]  /*29010*/  @!P4 SYNCS.PHASECHK.TRANS64 P4, [R25+URZ+0x28830], R24 ;  /* 0x028830181900c5a7 */ /* 0x000ea4000808007f */
[----:B--2---:R-:W-:Y:S05]  /*29020*/  @!P4 BRA `(.L_x_8348) ;  /* 0xfffffffc00f0c947 */ /* 0x004fea000383ffff */
[----:B------:R-:W-:Y:S05]  /*29030*/  BRA `(.L_x_8347) ;  /* 0xfffffe9400307947 */ /* 0x000fea000383ffff */
.L_x_8352:
[----:B-1----:R1:W2:Y:S02]  /*29040*/  SYNCS.PHASECHK.TRANS64.TRYWAIT P3, [R206+URZ+0x28850], R187 ;  /* 0x028850bbce0075a7 */ /* 0x0022a4000806017f */
[----:B--2---:R-:W-:Y:S05]  /*29050*/  @!P3 NANOSLEEP.SYNCS 0x989680 ;  /* 0x009896800000b95d */ /* 0x004fea0003900000 */
[----:B------:R-:W2:Y:S02]  /*29060*/  @!P3 SYNCS.PHASECHK.TRANS64 P3, [R206+URZ+0x28850], R187 ;  /* 0x028850bbce00b5a7 */ /* 0x000ea4000806007f */
[----:B--2---:R-:W-:Y:S05]  /*29070*/  @!P3 BRA `(.L_x_8352) ;  /* 0xfffffffc00f0b947 */ /* 0x004fea000383ffff */
[----:B------:R-:W-:Y:S05]  /*29080*/  BRA `(.L_x_8349) ;  /* 0xfffffe9800707947 */ /* 0x000fea000383ffff */
.L_x_8373:
[----:B-1----:R1:W2:Y:S02]  /*29090*/  SYNCS.PHASECHK.TRANS64.TRYWAIT P2, [R3+URZ+0x28830], R0 ;  /* 0x02883000030075a7 */ /* 0x0022a4000804017f */
[----:B--2---:R-:W-:Y:S05]  /*290a0*/  @!P2 NANOSLEEP.SYNCS 0x989680 ;  /* 0x009896800000a95d */ /* 0x004fea0003900000 */
[----:B------:R-:W2:Y:S02]  /*290b0*/  @!P2 SYNCS.PHASECHK.TRANS64 P2, [R3+URZ+0x28830], R0 ;  /* 0x028830000300a5a7 */ /* 0x000ea4000804007f */
[----:B--2---:R-:W-:Y:S05]  /*290c0*/  @!P2 BRA `(.L_x_8373) ;  /* 0xfffffffc00f0a947 */ /* 0x004fea000383ffff */
[----:B------:R-:W-:Y:S05]  /*290d0*/  BRA `(.L_x_8372) ;  /* 0xfffffec8009c7947 */ /* 0x000fea000383ffff */
.L_x_8377:
[----:B-1----:R1:W2:Y:S02]  /*290e0*/  SYNCS.PHASECHK.TRANS64.TRYWAIT P1, [R3+URZ+0x28850], R0 ;  /* 0x02885000030075a7 */ /* 0x0022a4000802017f */
[----:B--2---:R-:W-:Y:S05]  /*290f0*/  @!P1 NANOSLEEP.SYNCS 0x989680 ;  /* 0x009896800000995d */ /* 0x004fea0003900000 */
[----:B------:R-:W2:Y:S02]  /*29100*/  @!P1 SYNCS.PHASECHK.TRANS64 P1, [R3+URZ+0x28850], R0 ;  /* 0x02885000030095a7 */ /* 0x000ea4000802007f */
[----:B--2---:R-:W-:Y:S05]  /*29110*/  @!P1 BRA `(.L_x_8377) ;  /* 0xfffffffc00f09947 */ /* 0x004fea000383ffff */
[----:B------:R-:W-:Y:S05]  /*29120*/  BRA `(.L_x_8374) ;  /* 0xfffffecc00e87947 */ /* 0x000fea000383ffff */
.L_x_8386:
[----:B-1----:R1:W2:Y:S02]  /*29130*/  SYNCS.PHASECHK.TRANS64.TRYWAIT P2, [R3+URZ+0x28830], R0 ;  /* 0x02883000030075a7 */ /* 0x0022a4000804017f */
[----:B--2---:R-:W-:Y:S05]  /*29140*/  @!P2 NANOSLEEP.SYNCS 0x989680 ;  /* 0x009896800000a95d */ /* 0x004fea0003900000 */
[----:B------:R-:W2:Y:S02]  /*29150*/  @!P2 SYNCS.PHASECHK.TRANS64 P2, [R3+URZ+0x28830], R0 ;  /* 0x028830000300a5a7 */ /* 0x000ea4000804007f */
[----:B--2---:R-:W-:Y:S05]  /*29160*/  @!P2 BRA `(.L_x_8386) ;  /* 0xfffffffc00f0a947 */ /* 0x004fea000383ffff */
[----:B------:R-:W-:Y:S05]  /*29170*/  BRA `(.L_x_8385) ;  /* 0xfffffeec00587947 */ /* 0x000fea000383ffff */
.L_x_8390:
[----:B-1----:R1:W2:Y:S02]  /*29180*/  SYNCS.PHASECHK.TRANS64.TRYWAIT P1, [R3+URZ+0x28850], R0 ;  /* 0x02885000030075a7 */ /* 0x0022a4000802017f */
[----:B--2---:R-:W-:Y:S05]  /*29190*/  @!P1 NANOSLEEP.SYNCS 0x989680 ;  /* 0x009896800000995d */ /* 0x004fea0003900000 */
[----:B------:R-:W2:Y:S02]  /*291a0*/  @!P1 SYNCS.PHASECHK.TRANS64 P1, [R3+URZ+0x28850], R0 ;  /* 0x02885000030095a7 */ /* 0x000ea4000802007f */
[----:B--2---:R-:W-:Y:S05]  /*291b0*/  @!P1 BRA `(.L_x_8390) ;  /* 0xfffffffc00f09947 */ /* 0x004fea000383ffff */
[----:B------:R-:W-:Y:S05]  /*291c0*/  BRA `(.L_x_8387) ;  /* 0xfffffef000a47947 */ /* 0x000fea000383ffff */
.L_x_8405:
[----:B-1----:R1:W2:Y:S02]  /*291d0*/  SYNCS.PHASECHK.TRANS64.TRYWAIT P1, [R11+URZ+0x28850], R4 ;  /* 0x028850040b0075a7 */ /* 0x0022a4000802017f */
[----:B--2---:R-:W-:Y:S05]  /*291e0*/  @!P1 NANOSLEEP.SYNCS 0x989680 ;  /* 0x009896800000995d */ /* 0x004fea0003900000 */
[----:B------:R-:W2:Y:S02]  /*291f0*/  @!P1 SYNCS.PHASECHK.TRANS64 P1, [R11+URZ+0x28850], R4 ;  /* 0x028850040b0095a7 */ /* 0x000ea4000802007f */
[----:B--2---:R-:W-:Y:S05]  /*29200*/  @!P1 BRA `(.L_x_8405) ;  /* 0xfffffffc00f09947 */ /* 0x004fea000383ffff */
[----:B------:R-:W-:Y:S05]  /*29210*/  BRA `(.L_x_8404) ;  /* 0xffffff2000047947 */ /* 0x000fea000383ffff */
.L_x_8411:
[----:B------:R-:W-:Y:S02]  /*29220*/  IMAD.MOV.U32 R13, RZ, RZ, R8 ;  /* 0x000000ffff0d7224 */ /* 0x000fe400078e0008 */
[----:B------:R-:W-:Y:S02]  /*29230*/  IMAD.MOV.U32 R12, RZ, RZ, RZ ;  /* 0x000000ffff0c7224 */ /* 0x000fe400078e00ff */
[----:B------:R-:W-:Y:S02]  /*29240*/  IMAD.MOV.U32 R11, RZ, RZ, 0x181f ;  /* 0x0000181fff0b7424 */ /* 0x000fe400078e00ff */
[----:B------:R-:W-:-:S07]  /*29250*/  IMAD.MOV.U32 R15, RZ, RZ, -0x1 ;  /* 0xffffffffff0f7424 */ /* 0x000fce00078e00ff */
[----:B-----5:R-:W-:Y:S05]  /*29260*/  WARPSYNC.COLLECTIVE R15, `(.L_x_8681) ;  /* 0x000000000f087348 */ /* 0x020fea0003c00000 */
[----:B------:R0:W1:Y:S02]  /*29270*/  SHFL.IDX P6, R14, R13, R12, R11 ;  /* 0x0000000c0d0e7389 */ /* 0x00006400000c000b */
[----:B01---5:R-:W-:Y:S01]  /*29280*/  ENDCOLLECTIVE ;  /* 0x000000000000791b */ /* 0x023fe20003800000 */
.L_x_8681:
[----:B------:R-:W-:Y:S02]  /*29290*/  IMAD.MOV.U32 R13, RZ, RZ, R0 ;  /* 0x000000ffff0d7224 */ /* 0x000fe400078e0000 */
[----:B------:R-:W-:-:S07]  /*292a0*/  IMAD.MOV.U32 R3, RZ, RZ, R14 ;  /* 0x000000ffff037224 */ /* 0x000fce00078e000e */
[----:B------:R-:W-:Y:S05]  /*292b0*/  WARPSYNC.COLLECTIVE R15, `(.L_x_8682) ;  /* 0x000000000f087348 */ /* 0x000fea0003c00000 */
[----:B------:R0:W1:Y:S02]  /*292c0*/  SHFL.IDX P6, R14, R13, R12, R11 ;  /* 0x0000000c0d0e7389 */ /* 0x00006400000c000b */
[----:B01----:R-:W-:Y:S01]  /*292d0*/  ENDCOLLECTIVE ;  /* 0x000000000000791b */ /* 0x003fe20003800000 */
.L_x_8682:
[----:B------:R-:W-:Y:S05]  /*292e0*/  BRA `(.L_x_8683) ;  /* 0xffffff3800e47947 */ /* 0x000fea000383ffff */
.L_x_8414:
[----:B------:R-:W-:Y:S01]  /*292f0*/  BSSY B1, `(.L_x_8684) ;  /* 0x0000008000017945 */ /* 0x000fe20003800000 */
[----:B------:R-:W-:Y:S02]  /*29300*/  IMAD.MOV.U32 R13, RZ, RZ, R8 ;  /* 0x000000ffff0d7224 */ /* 0x000fe400078e0008 */
[----:B------:R-:W-:Y:S02]  /*29310*/  IMAD.MOV.U32 R12, RZ, RZ, 0x1 ;  /* 0x00000001ff0c7424 */ /* 0x000fe400078e00ff */
[----:B---3--:R-:W-:Y:S02]  /*29320*/  IMAD.MOV.U32 R11, RZ, RZ, 0x181f ;  /* 0x0000181fff0b7424 */ /* 0x008fe400078e00ff */
[----:B------:R-:W-:-:S07]  /*29330*/  IMAD.MOV.U32 R15, RZ, RZ, -0x1 ;  /* 0xffffffffff0f7424 */ /* 0x000fce00078e00ff */
[----:B012--5:R-:W-:Y:S05]  /*29340*/  WARPSYNC.COLLECTIVE R15, `(.L_x_8685) ;  /* 0x000000000f087348 */ /* 0x027fea0003c00000 */
[----:B--2---:R2:W3:Y:S02]  /*29350*/  SHFL.IDX P6, R14, R13, R12, R11 ;  /* 0x0000000c0d0e7389 */ /* 0x0044e400000c000b */
[----:B0123-5:R-:W-:Y:S01]  /*29360*/  ENDCOLLECTIVE ;  /* 0x000000000000791b */ /* 0x02ffe20003800000 */
.L_x_8685:
[----:B------:R-:W-:Y:S05]  /*29370*/  BSYNC B1 ;  /* 0x0000000000017941 */ /* 0x000fea0003800000 */
.L_x_8684:
        /* <DEDUP_REMOVED lines=8> */
.L_x_8686:
[----:B------:R-:W-:Y:S05]  /*29400*/  BRA `(.L_x_8687) ;  /* 0xffffff3800e07947 */ /* 0x000fea000383ffff */
.L_x_8417:
        /* <DEDUP_REMOVED lines=8> */
.L_x_8689:
[----:B------:R-:W-:Y:S05]  /*29490*/  BSYNC B1 ;  /* 0x0000000000017941 */ /* 0x000fea0003800000 */
.L_x_8688:
        /* <DEDUP_REMOVED lines=8> */
.L_x_8690:
[----:B------:R-:W-:Y:S05]  /*29520*/  BRA `(.L_x_8691) ;  /* 0xffffff3800e07947 */ /* 0x000fea000383ffff */
.L_x_8420:
        /* <DEDUP_REMOVED lines=8> */
.L_x_8693:
[----:B------:R-:W-:Y:S05]  /*295b0*/  BSYNC B1 ;  /* 0x0000000000017941 */ /* 0x000fea0003800000 */
.L_x_8692:
        /* <DEDUP_REMOVED lines=8> */
.L_x_8694:
[----:B------:R-:W-:Y:S05]  /*29640*/  BRA `(.L_x_8695) ;  /* 0xffffff3800e07947 */ /* 0x000fea000383ffff */
.L_x_8422:
[----:B------:R-:W-:Y:S02]  /*29650*/  IMAD.MOV.U32 R13, RZ, RZ, R4 ;  /* 0x000000ffff0d7224 */ /* 0x000fe400078e0004 */
[----:B------:R-:W-:Y:S02]  /*29660*/  IMAD.MOV.U32 R12, RZ, RZ, RZ ;  /* 0x000000ffff0c7224 */ /* 0x000fe400078e00ff */
[----:B------:R-:W-:Y:S02]  /*29670*/  IMAD.MOV.U32 R11, RZ, RZ, 0x1c1f ;  /* 0x00001c1fff0b7424 */ /* 0x000fe400078e00ff */
[----:B------:R-:W-:-:S07]  /*29680*/  IMAD.MOV.U32 R15, RZ, RZ, -0x1 ;  /* 0xffffffffff0f7424 */ /* 0x000fce00078e00ff */
[----:B------:R-:W-:Y:S05]  /*29690*/  WARPSYNC.COLLECTIVE R15, `(.L_x_8696) ;  /* 0x000000000f087348 */ /* 0x000fea0003c00000 */
[----:B------:R0:W1:Y:S02]  /*296a0*/  SHFL.IDX P6, R14, R13, R12, R11 ;  /* 0x0000000c0d0e7389 */ /* 0x00006400000c000b */
[----:B01----:R-:W-:Y:S01]  /*296b0*/  ENDCOLLECTIVE ;  /* 0x000000000000791b */ /* 0x003fe20003800000 */
.L_x_8696:
[----:B------:R-:W-:Y:S02]  /*296c0*/  IMAD.MOV.U32 R13, RZ, RZ, R3 ;  /* 0x000000ffff0d7224 */ /* 0x000fe400078e0003 */
[----:B------:R-:W-:-:S07]  /*296d0*/  IMAD.MOV.U32 R0, RZ, RZ, R14 ;  /* 0x000000ffff007224 */ /* 0x000fce00078e000e */
[----:B------:R-:W-:Y:S05]  /*296e0*/  WARPSYNC.COLLECTIVE R15, `(.L_x_8697) ;  /* 0x000000000f087348 */ /* 0x000fea0003c00000 */
[----:B------:R0:W1:Y:S02]  /*296f0*/  SHFL.IDX P6, R14, R13, R12, R11 ;  /* 0x0000000c0d0e7389 */ /* 0x00006400000c000b */
[----:B01----:R-:W-:Y:S01]  /*29700*/  ENDCOLLECTIVE ;  /* 0x000000000000791b */ /* 0x003fe20003800000 */
.L_x_8697:
[----:B------:R-:W-:Y:S05]  /*29710*/  BRA `(.L_x_8698) ;  /* 0xffffff3c00dc7947 */ /* 0x000fea000383ffff */
.L_x_8425:
[----:B------:R-:W-:Y:S01]  /*29720*/  BSSY B1, `(.L_x_8699) ;  /* 0x0000008000017945 */ /* 0x000fe20003800000 */
[----:B0-----:R-:W-:Y:S02]  /*29730*/  IMAD.MOV.U32 R13, RZ, RZ, R4 ;  /* 0x000000ffff0d7224 */ /* 0x001fe400078e0004 */
[----:B------:R-:W-:Y:S02]  /*29740*/  IMAD.MOV.U32 R12, RZ, RZ, 0x1 ;  /* 0x00000001ff0c7424 */ /* 0x000fe400078e00ff */
[----:B------:R-:W-:Y:S02]  /*29750*/  IMAD.MOV.U32 R11, RZ, RZ, 0x1c1f ;  /* 0x00001c1fff0b7424 */ /* 0x000fe400078e00ff */
[----:B------:R-:W-:-:S07]  /*29760*/  IMAD.MOV.U32 R15, RZ, RZ, -0x1 ;  /* 0xffffffffff0f7424 */ /* 0x000fce00078e00ff */
[----:B-12---:R-:W-:Y:S05]  /*29770*/  WARPSYNC.COLLECTIVE R15, `(.L_x_8700) ;  /* 0x000000000f087348 */ /* 0x006fea0003c00000 */
[----:B--2---:R0:W2:Y:S02]  /*29780*/  SHFL.IDX P6, R14, R13, R12, R11 ;  /* 0x0000000c0d0e7389 */ /* 0x0040a400000c000b */
[----:B012---:R-:W-:Y:S01]  /*29790*/  ENDCOLLECTIVE ;  /* 0x000000000000791b */ /* 0x007fe20003800000 */
.L_x_8700:
[----:B------:R-:W-:Y:S05]  /*297a0*/  BSYNC B1 ;  /* 0x0000000000017941 */ /* 0x000fea0003800000 */
.L_x_8699:
        /* <DEDUP_REMOVED lines=8> */
.L_x_8701:
[----:B------:R-:W-:Y:S05]  /*29830*/  BRA `(.L_x_8702) ;  /* 0xffffff4000e47947 */ /* 0x000fea000383ffff */
.L_x_8429:
[----:B------:R-:W-:Y:S02]  /*29840*/  IMAD.MOV.U32 R13, RZ, RZ, R4 ;  /* 0x000000ffff0d7224 */ /* 0x000fe400078e0004 */
[----:B------:R-:W-:Y:S02]  /*29850*/  IMAD.MOV.U32 R12, RZ, RZ, RZ ;  /* 0x000000ffff0c7224 */ /* 0x000fe400078e00ff */
[----:B------:R-:W-:Y:S02]  /*29860*/  IMAD.MOV.U32 R11, RZ, RZ, 0x181f ;  /* 0x0000181fff0b7424 */ /* 0x000fe400078e00ff */
[----:B------:R-:W-:-:S07]  /*29870*/  IMAD.MOV.U32 R15, RZ, RZ, -0x1 ;  /* 0xffffffffff0f7424 */ /* 0x000fce00078e00ff */
[----:B0--3--:R-:W-:Y:S05]  /*29880*/  WARPSYNC.COLLECTIVE R15, `(.L_x_8703) ;  /* 0x000000000f087348 */ /* 0x009fea0003c00000 */
[----:B------:R1:W2:Y:S02]  /*29890*/  SHFL.IDX P6, R14, R13, R12, R11 ;  /* 0x0000000c0d0e7389 */ /* 0x0002a400000c000b */
[----:B0123--:R-:W-:Y:S01]  /*298a0*/  ENDCOLLECTIVE ;  /* 0x000000000000791b */ /* 0x00ffe20003800000 */
.L_x_8703:
[----:B------:R-:W-:Y:S02]  /*298b0*/  IMAD.MOV.U32 R13, RZ, RZ, R0 ;  /* 0x000000ffff0d7224 */ /* 0x000fe400078e0000 */
[----:B------:R-:W-:-:S07]  /*298c0*/  IMAD.MOV.U32 R3, RZ, RZ, R14 ;  /* 0x000000ffff037224 */ /* 0x000fce00078e000e */
[----:B------:R-:W-:Y:S05]  /*298d0*/  WARPSYNC.COLLECTIVE R15, `(.L_x_8704) ;  /* 0x000000000f087348 */ /* 0x000fea0003c00000 */
[----:B------:R0:W1:Y:S02]  /*298e0*/  SHFL.IDX P6, R14, R13, R12, R11 ;  /* 0x0000000c0d0e7389 */ /* 0x00006400000c000b */
[----:B01----:R-:W-:Y:S01]  /*298f0*/  ENDCOLLECTIVE ;  /* 0x000000000000791b */ /* 0x003fe20003800000 */
.L_x_8704:
[----:B------:R-:W-:Y:S05]  /*29900*/  BRA `(.L_x_8705) ;  /* 0xffffff4c00e87947 */ /* 0x000fea000383ffff */
.L_x_8432:
        /* <DEDUP_REMOVED lines=8> */
.L_x_8707:
[----:B------:R-:W-:Y:S05]  /*29990*/  BSYNC B1 ;  /* 0x0000000000017941 */ /* 0x000fea0003800000 */
.L_x_8706:
        /* <DEDUP_REMOVED lines=8> */
.L_x_8708:
[----:B------:R-:W-:Y:S05]  /*29a20*/  BRA `(.L_x_8709) ;  /* 0xffffff4c00e87947 */ /* 0x000fea000383ffff */
.L_x_8435:
        /* <DEDUP_REMOVED lines=8> */
.L_x_8711:
[----:B------:R-:W-:Y:S05]  /*29ab0*/  BSYNC B1 ;  /* 0x0000000000017941 */ /* 0x000fea0003800000 */
.L_x_8710:
        /* <DEDUP_REMOVED lines=8> */
.L_x_8712:
[----:B------:R-:W-:Y:S05]  /*29b40*/  BRA `(.L_x_8713) ;  /* 0xffffff4c00e87947 */ /* 0x000fea000383ffff */
.L_x_8438:
[----:B------:R-:W-:Y:S01]  /*29b50*/  BSSY B1, `(.L_x_8714) ;  /* 0x0000008000017945 */ /* 0x000fe20003800000 */
[----:B------:R-:W-:Y:S02]  /*29b60*/  IMAD.MOV.U32 R13, RZ, RZ, R4 ;  /* 0x000000ffff0d7224 */ /* 0x000fe400078e0004 */
[----:B------:R-:W-:Y:S02]  /*29b70*/  IMAD.MOV.U32 R12, RZ, RZ, 0x3 ;  /* 0x00000003ff0c7424 */ /* 0x000fe400078e00ff */
[----:B------:R-:W-:Y:S02]  /*29b80*/  IMAD.MOV.U32 R11, RZ, RZ, 0x181f ;  /* 0x0000181fff0b7424 */ /* 0x000fe400078e00ff */
[----:B0-----:R-:W-:-:S07]  /*29b90*/  IMAD.MOV.U32 R15, RZ, RZ, -0x1 ;  /* 0xffffffffff0f7424 */ /* 0x001fce00078e00ff */
[----:B-1234-:R-:W-:Y:S05]  /*29ba0*/  WARPSYNC.COLLECTIVE R15, `(.L_x_8715) ;  /* 0x000000000f087348 */ /* 0x01efea0003c00000 */
[----:B------:R0:W0:Y:S02]  /*29bb0*/  SHFL.IDX P6, R14, R13, R12, R11 ;  /* 0x0000000c0d0e7389 */ /* 0x00002400000c000b */
[----:B01234-:R-:W-:Y:S01]  /*29bc0*/  ENDCOLLECTIVE ;  /* 0x000000000000791b */ /* 0x01ffe20003800000 */
.L_x_8715:
[----:B------:R-:W-:Y:S05]  /*29bd0*/  BSYNC B1 ;  /* 0x0000000000017941 */ /* 0x000fea0003800000 */
.L_x_8714:
        /* <DEDUP_REMOVED lines=8> */
.L_x_8716:
[----:B------:R-:W-:Y:S05]  /*29c60*/  BRA `(.L_x_8717) ;  /* 0xffffff4c00e87947 */ /* 0x000fea000383ffff */
.L_x_8465:
        /* <DEDUP_REMOVED lines=11> */
.L_x_8719:
[----:B------:R-:W-:Y:S05]  /*29d20*/  BSYNC B1 ;  /* 0x0000000000017941 */ /* 0x000fea0003800000 */
.L_x_8718:
[----:B------:R-:W-:Y:S05]  /*29d30*/  BRA `(.L_x_8720) ;  /* 0xffffff6c00887947 */ /* 0x000fea000383ffff */
.L_x_8467:
[----:B------:R-:W-:Y:S01]  /*29d40*/  BSSY B1, `(.L_x_8721) ;  /* 0x0000006000017945 */ /* 0x000fe20003800000 */
[----:B------:R-:W-:-:S07]  /*29d50*/  IMAD.MOV.U32 R15, RZ, RZ, -0x1 ;  /* 0xffffffffff0f7424 */ /* 0x000fce00078e00ff */
[----:B0-----:R-:W-:Y:S05]  /*29d60*/  WARPSYNC.COLLECTIVE R15, `(.L_x_8722) ;  /* 0x000000000f0c7348 */ /* 0x001fea0003c00000 */
[----:B------:R-:W-:Y:S02]  /*29d70*/  ELECT P6, UR62, PT ;  /* 0x00000000003e782f */ /* 0x000fe400038c0000 */
[----:B------:R-:W-:Y:S01]  /*29d80*/  MOV R14, UR62 ;  /* 0x0000003e000e7c02 */ /* 0x000fe20008000f00 */
[----:B0-----:R-:W-:Y:S10]  /*29d90*/  ENDCOLLECTIVE ;  /* 0x000000000000791b */ /* 0x001ff40003800000 */
.L_x_8722:
[----:B------:R-:W-:Y:S05]  /*29da0*/  BSYNC B1 ;  /* 0x0000000000017941 */ /* 0x000fea0003800000 */
.L_x_8721:
[----:B------:R-:W-:Y:S05]  /*29db0*/  BRA `(.L_x_8466) ;  /* 0xffffff6c00807947 */ /* 0x000fea000383ffff */
.L_x_8469:
[----:B0-----:R0:W1:Y:S02]  /*29dc0*/  SYNCS.PHASECHK.TRANS64.TRYWAIT P0, [R22+URZ+0x28820], R3 ;  /* 0x02882003160075a7 */ /* 0x001064000800017f */
[----:B-1----:R-:W-:Y:S05]  /*29dd0*/  @!P0 NANOSLEEP.SYNCS 0x989680 ;  /* 0x009896800000895d */ /* 0x002fea0003900000 */
[----:B------:R-:W1:Y:S02]  /*29de0*/  @!P0 SYNCS.PHASECHK.TRANS64 P0, [R22+URZ+0x28820], R3 ;  /* 0x02882003160085a7 */ /* 0x000e64000800007f */
[----:B-1----:R-:W-:Y:S05]  /*29df0*/  @!P0 BRA `(.L_x_8469) ;  /* 0xfffffffc00f08947 */ /* 0x002fea000383ffff */
[----:B------:R-:W-:Y:S05]  /*29e00*/  BRA `(.L_x_8723) ;  /* 0xffffff6c00907947 */ /* 0x000fea000383ffff */
.L_x_8473:
[----:B0-----:R0:W1:Y:S02]  /*29e10*/  SYNCS.PHASECHK.TRANS64.TRYWAIT P0, [R3+URZ+0x288a0], R7 ;  /* 0x0288a007030075a7 */ /* 0x001064000800017f */
[----:B-1----:R-:W-:Y:S05]  /*29e20*/  @!P0 NANOSLEEP.SYNCS 0x989680 ;  /* 0x009896800000895d */ /* 0x002fea0003900000 */
[----:B------:R-:W1:Y:S02]  /*29e30*/  @!P0 SYNCS.PHASECHK.TRANS64 P0, [R3+URZ+0x288a0], R7 ;  /* 0x0288a007030085a7 */ /* 0x000e64000800007f */
[----:B-1----:R-:W-:Y:S05]  /*29e40*/  @!P0 BRA `(.L_x_8473) ;  /* 0xfffffffc00f08947 */ /* 0x002fea000383ffff */
[----:B------:R-:W-:Y:S05]  /*29e50*/  BRA `(.L_x_8724) ;  /* 0xffffff6c00a87947 */ /* 0x000fea000383ffff */
.L_x_8479:
[----:B-1----:R1:W2:Y:S02]  /*29e60*/  SYNCS.PHASECHK.TRANS64.TRYWAIT P0, [R3+URZ+0x288c0], R7 ;  /* 0x0288c007030075a7 */ /* 0x0022a4000800017f */
[----:B--2---:R-:W-:Y:S05]  /*29e70*/  @!P0 NANOSLEEP.SYNCS 0x989680 ;  /* 0x009896800000895d */ /* 0x004fea0003900000 */
[----:B------:R-:W2:Y:S02]  /*29e80*/  @!P0 SYNCS.PHASECHK.TRANS64 P0, [R3+URZ+0x288c0], R7 ;  /* 0x0288c007030085a7 */ /* 0x000ea4000800007f */
[----:B--2---:R-:W-:Y:S05]  /*29e90*/  @!P0 BRA `(.L_x_8479) ;  /* 0xfffffffc00f08947 */ /* 0x004fea000383ffff */
[----:B------:R-:W-:Y:S05]  /*29ea0*/  BRA `(.L_x_8725) ;  /* 0xffffff7000687947 */ /* 0x000fea000383ffff */
.L_x_8487:
[----:B0-----:R0:W1:Y:S02]  /*29eb0*/  SYNCS.PHASECHK.TRANS64.TRYWAIT P1, [R11+URZ+0x288a0], R2 ;  /* 0x0288a0020b0075a7 */ /* 0x001064000802017f */
[----:B-1----:R-:W-:Y:S05]  /*29ec0*/  @!P1 NANOSLEEP.SYNCS 0x989680 ;  /* 0x009896800000995d */ /* 0x002fea0003900000 */
[----:B------:R-:W1:Y:S02]  /*29ed0*/  @!P1 SYNCS.PHASECHK.TRANS64 P1, [R11+URZ+0x288a0], R2 ;  /* 0x0288a0020b0095a7 */ /* 0x000e64000802007f */
[----:B-1----:R-:W-:Y:S05]  /*29ee0*/  @!P1 BRA `(.L_x_8487) ;  /* 0xfffffffc00f09947 */ /* 0x002fea000383ffff */
[----:B------:R-:W-:Y:S05]  /*29ef0*/  BRA `(.L_x_8726) ;  /* 0xffffff7400647947 */ /* 0x000fea000383ffff */
.L_x_8493:
[----:B-1----:R1:W2:Y:S02]  /*29f00*/  SYNCS.PHASECHK.TRANS64.TRYWAIT P1, [R11+URZ+0x288c0], R2 ;  /* 0x0288c0020b0075a7 */ /* 0x0022a4000802017f */
[----:B--2---:R-:W-:Y:S05]  /*29f10*/  @!P1 NANOSLEEP.SYNCS 0x989680 ;  /* 0x009896800000995d */ /* 0x004fea0003900000 */
[----:B------:R-:W2:Y:S02]  /*29f20*/  @!P1 SYNCS.PHASECHK.TRANS64 P1, [R11+URZ+0x288c0], R2 ;  /* 0x0288c0020b0095a7 */ /* 0x000ea4000802007f */
[----:B--2---:R-:W-:Y:S05]  /*29f30*/  @!P1 BRA `(.L_x_8493) ;  /* 0xfffffffc00f09947 */ /* 0x004fea000383ffff */
[----:B------:R-:W-:Y:S05]  /*29f40*/  BRA `(.L_x_8727) ;  /* 0xffffff78001c7947 */ /* 0x000fea000383ffff */
.L_x_8517:
        /* <DEDUP_REMOVED lines=11> */
.L_x_8729:
[----:B------:R-:W-:Y:S05]  /*2a000*/  BSYNC B0 ;  /* 0x0000000000007941 */ /* 0x000fea0003800000 */
.L_x_8728:
[----:B------:R-:W-:Y:S05]  /*2a010*/  BRA `(.L_x_8730) ;  /* 0xffffff8800707947 */ /* 0x000fea000383ffff */
.L_x_8520:
[----:B0-----:R0:W1:Y:S02]  /*2a020*/  SYNCS.PHASECHK.TRANS64.TRYWAIT P0, [R7+URZ+0x28840], R2 ;  /* 0x02884002070075a7 */ /* 0x001064000800017f */
[----:B-1----:R-:W-:Y:S05]  /*2a030*/  @!P0 NANOSLEEP.SYNCS 0x989680 ;  /* 0x009896800000895d */ /* 0x002fea0003900000 */
[----:B------:R-:W1:Y:S02]  /*2a040*/  @!P0 SYNCS.PHASECHK.TRANS64 P0, [R7+URZ+0x28840], R2 ;  /* 0x02884002070085a7 */ /* 0x000e64000800007f */
[----:B-1----:R-:W-:Y:S05]  /*2a050*/  @!P0 BRA `(.L_x_8520) ;  /* 0xfffffffc00f08947 */ /* 0x002fea000383ffff */
[----:B------:R-:W-:Y:S05]  /*2a060*/  BRA `(.L_x_8731) ;  /* 0xffffff8800c07947 */ /* 0x000fea000383ffff */
.L_x_8521:
        /* <DEDUP_REMOVED lines=8> */
.L_x_8733:
[----:B------:R-:W-:Y:S05]  /*2a0f0*/  BSYNC B0 ;  /* 0x0000000000007941 */ /* 0x000fea0003800000 */
.L_x_8732:
        /* <DEDUP_REMOVED lines=9> */
.L_x_8734:
[----:B------:R-:W-:Y:S02]  /*2a190*/  IMAD.MOV.U32 R13, RZ, RZ, R0 ;  /* 0x000000ffff0d7224 */ /* 0x000fe400078e0000 */
[----:B------:R-:W-:Y:S02]  /*2a1a0*/  IMAD.MOV.U32 R12, RZ, RZ, 0x1 ;  /* 0x00000001ff0c7424 */ /* 0x000fe400078e00ff */
[----:B------:R-:W-:-:S07]  /*2a1b0*/  IMAD.MOV.U32 R3, RZ, RZ, R14 ;  /* 0x000000ffff037224 */ /* 0x000fce00078e000e */
[----:B------:R-:W-:Y:S05]  /*2a1c0*/  WARPSYNC.COLLECTIVE R15, `(.L_x_8735) ;  /* 0x000000000f087348 */ /* 0x000fea0003c00000 */
[----:B------:R0:W1:Y:S02]  /*2a1d0*/  SHFL.IDX P6, R14, R13, R12, R11 ;  /* 0x0000000c0d0e7389 */ /* 0x00006400000c000b */
[----:B01----:R-:W-:Y:S01]  /*2a1e0*/  ENDCOLLECTIVE ;  /* 0x000000000000791b */ /* 0x003fe20003800000 */
.L_x_8735:
        /* <DEDUP_REMOVED lines=16> */
.L_x_8736:
[----:B------:R-:W-:Y:S02]  /*2a2f0*/  @P0 IMAD R8, R5, 0x2, R22 ;  /* 0x0000000205080824 */ /* 0x000fe400078e0216 */
[----:B------:R-:W-:Y:S02]  /*2a300*/  IMAD.MOV.U32 R13, RZ, RZ, R0 ;  /* 0x000000ffff0d7224 */ /* 0x000fe400078e0000 */
[----:B------:R-:W-:Y:S02]  /*2a310*/  IMAD.MOV.U32 R12, RZ, RZ, 0x2 ;  /* 0x00000002ff0c7424 */ /* 0x000fe400078e00ff */
[----:B------:R-:W-:-:S07]  /*2a320*/  IMAD.MOV.U32 R3, RZ, RZ, R14 ;  /* 0x000000ffff037224 */ /* 0x000fce00078e000e */
[----:B------:R-:W-:Y:S05]  /*2a330*/  WARPSYNC.COLLECTIVE R15, `(.L_x_8737) ;  /* 0x000000000f087348 */ /* 0x000fea0003c00000 */
[----:B------:R0:W1:Y:S02]  /*2a340*/  SHFL.IDX P6, R14, R13, R12, R11 ;  /* 0x0000000c0d0e7389 */ /* 0x00006400000c000b */
[----:B01----:R-:W-:Y:S01]  /*2a350*/  ENDCOLLECTIVE ;  /* 0x000000000000791b */ /* 0x003fe20003800000 */
.L_x_8737:
        /* <DEDUP_REMOVED lines=16> */
.L_x_8738:
[----:B------:R-:W-:Y:S02]  /*2a460*/  @P0 IMAD R8, R5, 0x2, R22 ;  /* 0x0000000205080824 */ /* 0x000fe400078e0216 */
[----:B------:R-:W-:Y:S02]  /*2a470*/  IMAD.MOV.U32 R13, RZ, RZ, R0 ;  /* 0x000000ffff0d7224 */ /* 0x000fe400078e0000 */
[----:B------:R-:W-:Y:S02]  /*2a480*/  IMAD.MOV.U32 R12, RZ, RZ, 0x3 ;  /* 0x00000003ff0c7424 */ /* 0x000fe400078e00ff */
[----:B------:R-:W-:-:S07]  /*2a490*/  IMAD.MOV.U32 R3, RZ, RZ, R14 ;  /* 0x000000ffff037224 */ /* 0x000fce00078e000e */
[----:B------:R-:W-:Y:S05]  /*2a4a0*/  WARPSYNC.COLLECTIVE R15, `(.L_x_8739) ;  /* 0x000000000f087348 */ /* 0x000fea0003c00000 */
[----:B------:R0:W1:Y:S02]  /*2a4b0*/  SHFL.IDX P6, R14, R13, R12, R11 ;  /* 0x0000000c0d0e7389 */ /* 0x00006400000c000b */
[----:B01----:R-:W-:Y:S01]  /*2a4c0*/  ENDCOLLECTIVE ;  /* 0x000000000000791b */ /* 0x003fe20003800000 */
.L_x_8739:
        /* <DEDUP_REMOVED lines=16> */
.L_x_8740:
[----:B------:R-:W-:Y:S02]  /*2a5d0*/  @P0 IMAD R8, R5, 0x2, R22 ;  /* 0x0000000205080824 */ /* 0x000fe400078e0216 */
[----:B------:R-:W-:Y:S02]  /*2a5e0*/  IMAD.MOV.U32 R13, RZ, RZ, R0 ;  /* 0x000000ffff0d7224 */ /* 0x000fe400078e0000 */
[----:B------:R-:W-:Y:S02]  /*2a5f0*/  IMAD.MOV.U32 R12, RZ, RZ, 0x4 ;  /* 0x00000004ff0c7424 */ /* 0x000fe400078e00ff */
[----:B------:R-:W-:-:S07]  /*2a600*/  IMAD.MOV.U32 R3, RZ, RZ, R14 ;  /* 0x000000ffff037224 */ /* 0x000fce00078e000e */
[----:B------:R-:W-:Y:S05]  /*2a610*/  WARPSYNC.COLLECTIVE R15, `(.L_x_8741) ;  /* 0x000000000f087348 */ /* 0x000fea0003c00000 */
[----:B------:R0:W1:Y:S02]  /*2a620*/  SHFL.IDX P6, R14, R13, R12, R11 ;  /* 0x0000000c0d0e7389 */ /* 0x00006400000c000b */
[----:B01----:R-:W-:Y:S01]  /*2a630*/  ENDCOLLECTIVE ;  /* 0x000000000000791b */ /* 0x003fe20003800000 */
.L_x_8741:
        /* <DEDUP_REMOVED lines=16> */
.L_x_8742:
[----:B------:R-:W-:Y:S02]  /*2a740*/  @P0 IMAD R8, R5, 0x2, R22 ;  /* 0x0000000205080824 */ /* 0x000fe400078e0216 */
[----:B------:R-:W-:Y:S02]  /*2a750*/  IMAD.MOV.U32 R13, RZ, RZ, R0 ;  /* 0x000000ffff0d7224 */ /* 0x000fe400078e0000 */
[----:B------:R-:W-:Y:S02]  /*2a760*/  IMAD.MOV.U32 R12, RZ, RZ, 0x5 ;  /* 0x00000005ff0c7424 */ /* 0x000fe400078e00ff */
[----:B------:R-:W-:-:S07]  /*2a770*/  IMAD.MOV.U32 R3, RZ, RZ, R14 ;  /* 0x000000ffff037224 */ /* 0x000fce00078e000e */
[----:B------:R-:W-:Y:S05]  /*2a780*/  WARPSYNC.COLLECTIVE R15, `(.L_x_8743) ;  /* 0x000000000f087348 */ /* 0x000fea0003c00000 */
[----:B------:R0:W1:Y:S02]  /*2a790*/  SHFL.IDX P6, R14, R13, R12, R11 ;  /* 0x0000000c0d0e7389 */ /* 0x00006400000c000b */
[----:B01----:R-:W-:Y:S01]  /*2a7a0*/  ENDCOLLECTIVE ;  /* 0x000000000000791b */ /* 0x003fe20003800000 */
.L_x_8743:
        /* <DEDUP_REMOVED lines=16> */
.L_x_8744:
[----:B------:R-:W-:Y:S02]  /*2a8b0*/  @P0 IMAD R8, R5, 0x2, R22 ;  /* 0x0000000205080824 */ /* 0x000fe400078e0216 */
[----:B------:R-:W-:Y:S02]  /*2a8c0*/  IMAD.MOV.U32 R13, RZ, RZ, R0 ;  /* 0x000000ffff0d7224 */ /* 0x000fe400078e0000 */
[----:B------:R-:W-:Y:S02]  /*2a8d0*/  IMAD.MOV.U32 R12, RZ, RZ, 0x6 ;  /* 0x00000006ff0c7424 */ /* 0x000fe400078e00ff */
[----:B------:R-:W-:-:S07]  /*2a8e0*/  IMAD.MOV.U32 R3, RZ, RZ, R14 ;  /* 0x000000ffff037224 */ /* 0x000fce00078e000e */
[----:B------:R-:W-:Y:S05]  /*2a8f0*/  WARPSYNC.COLLECTIVE R15, `(.L_x_8745) ;  /* 0x000000000f087348 */ /* 0x000fea0003c00000 */
[----:B------:R0:W1:Y:S02]  /*2a900*/  SHFL.IDX P6, R14, R13, R12, R11 ;  /* 0x0000000c0d0e7389 */ /* 0x00006400000c000b */
[----:B01----:R-:W-:Y:S01]  /*2a910*/  ENDCOLLECTIVE ;  /* 0x000000000000791b */ /* 0x003fe20003800000 */
.L_x_8745:
        /* <DEDUP_REMOVED lines=16> */
.L_x_8746:
[----:B------:R-:W-:Y:S02]  /*2aa20*/  @P0 IMAD R8, R5, 0x2, R22 ;  /* 0x0000000205080824 */ /* 0x000fe400078e0216 */
[----:B------:R-:W-:Y:S02]  /*2aa30*/  IMAD.MOV.U32 R13, RZ, RZ, R0 ;  /* 0x000000ffff0d7224 */ /* 0x000fe400078e0000 */
[----:B------:R-:W-:Y:S02]  /*2aa40*/  IMAD.MOV.U32 R12, RZ, RZ, 0x7 ;  /* 0x00000007ff0c7424 */ /* 0x000fe400078e00ff */
[----:B------:R-:W-:-:S07]  /*2aa50*/  IMAD.MOV.U32 R3, RZ, RZ, R14 ;  /* 0x000000ffff037224 */ /* 0x000fce00078e000e */
[----:B------:R-:W-:Y:S05]  /*2aa60*/  WARPSYNC.COLLECTIVE R15, `(.L_x_8747) ;  /* 0x000000000f087348 */ /* 0x000fea0003c00000 */
[----:B------:R0:W1:Y:S02]  /*2aa70*/  SHFL.IDX P6, R14, R13, R12, R11 ;  /* 0x0000000c0d0e7389 */ /* 0x00006400000c000b */
[----:B01----:R-:W-:Y:S01]  /*2aa80*/  ENDCOLLECTIVE ;  /* 0x000000000000791b */ /* 0x003fe20003800000 */
.L_x_8747:
        /* <DEDUP_REMOVED lines=10> */
.L_x_8748:
[----:B------:R-:W-:Y:S01]  /*2ab30*/  @!PT LDS RZ, [RZ] ;  /* 0x00000000fffff984 */ /* 0x000fe20000000800 */
[----:B------:R-:W-:Y:S01]  /*2ab40*/  @!PT LDS RZ, [RZ] ;  /* 0x00000000fffff984 */ /* 0x000fe20000000800 */
[----:B------:R-:W-:Y:S01]  /*2ab50*/  @!PT LDS RZ, [RZ] ;  /* 0x00000000fffff984 */ /* 0x000fe20000000800 */
[----:B------:R-:W-:Y:S04]  /*2ab60*/  @P0 LDGSTS.E.BYPASS.LTC128B.128 [R8+0x1b400], desc[UR52][R2.64], !P3 ;  /* 0x1b40000002080fae */ /* 0x000fe8000d901d74 */
[----:B------:R0:W-:Y:S02]  /*2ab70*/  @P0 LDGSTS.E.BYPASS.LTC128B.128 [R8+0x1f400], desc[UR52][R2.64+0x80], !P2 ;  /* 0x1f40008002080fae */ /* 0x0001e4000d101d74 */
[----:B0-----:R-:W-:Y:S01]  /*2ab80*/  IMAD.MOV.U32 R2, RZ, RZ, R14 ;  /* 0x000000ffff027224 */ /* 0x001fe200078e000e */
[----:B------:R-:W-:Y:S06]  /*2ab90*/  BRA `(.L_x_8749) ;  /* 0xffffff84009c7947 */ /* 0x000fec000383ffff */
.L_x_8526:
        /* <DEDUP_REMOVED lines=9> */
.L_x_8750:
[C---:B------:R-:W-:Y:S01]  /*2ac30*/  VIADD R6, R27.reuse, 0x10 ;  /* 0x000000101b067836 */ /* 0x040fe20000000000 */
[----:B------:R-:W-:Y:S01]  /*2ac40*/  ISETP.GE.AND P3, PT, R27, R33, PT ;  /* 0x000000211b00720c */ /* 0x000fe20003f66270 */
[----:B------:R-:W-:Y:S02]  /*2ac50*/  IMAD.MOV.U32 R13, RZ, RZ, R0 ;  /* 0x000000ffff0d7224 */ /* 0x000fe400078e0000 */
[----:B------:R-:W-:-:S10]  /*2ac60*/  IMAD.MOV.U32 R2, RZ, RZ, R14 ;  /* 0x000000ffff027224 */ /* 0x000fd400078e000e */
[----:B------:R-:W-:Y:S05]  /*2ac70*/  WARPSYNC.COLLECTIVE R15, `(.L_x_8751) ;  /* 0x000000000f087348 */ /* 0x000fea0003c00000 */
[----:B------:R0:W1:Y:S02]  /*2ac80*/  SHFL.IDX P6, R14, R13, R12, R11 ;  /* 0x0000000c0d0e7389 */ /* 0x00006400000c000b */
[----:B01----:R-:W-:Y:S01]  /*2ac90*/  ENDCOLLECTIVE ;  /* 0x000000000000791b */ /* 0x003fe20003800000 */
.L_x_8751:
        /* <DEDUP_REMOVED lines=8> */
.L_x_8752:
        /* <DEDUP_REMOVED lines=12> */
.L_x_8753:
        /* <DEDUP_REMOVED lines=8> */
.L_x_8754:
        /* <DEDUP_REMOVED lines=13> */
.L_x_8755:
        /* <DEDUP_REMOVED lines=8> */
.L_x_8756:
        /* <DEDUP_REMOVED lines=13> */
.L_x_8757:
        /* <DEDUP_REMOVED lines=8> */
.L_x_8758:
        /* <DEDUP_REMOVED lines=13> */
.L_x_8759:
        /* <DEDUP_REMOVED lines=8> */
.L_x_8760:
        /* <DEDUP_REMOVED lines=13> */
.L_x_8761:
        /* <DEDUP_REMOVED lines=8> */
.L_x_8762:
        /* <DEDUP_REMOVED lines=12> */
.L_x_8763:
        /* <DEDUP_REMOVED lines=8> */
.L_x_8764:
        /* <DEDUP_REMOVED lines=11> */
.L_x_8765:
[----:B------:R-:W-:Y:S05]  /*2b590*/  BRA `(.L_x_8766) ;  /* 0xffffff8800107947 */ /* 0x000fea000383ffff */
.L_x_8531:
[----:B0-----:R0:W1:Y:S02]  /*2b5a0*/  SYNCS.PHASECHK.TRANS64.TRYWAIT P0, [R22+URZ+0x28820], R3 ;  /* 0x02882003160075a7 */ /* 0x001064000800017f */
[----:B-1----:R-:W-:Y:S05]  /*2b5b0*/  @!P0 NANOSLEEP.SYNCS 0x989680 ;  /* 0x009896800000895d */ /* 0x002fea0003900000 */
[----:B------:R-:W1:Y:S02]  /*2b5c0*/  @!P0 SYNCS.PHASECHK.TRANS64 P0, [R22+URZ+0x28820], R3 ;  /* 0x02882003160085a7 */ /* 0x000e64000800007f */
[----:B-1----:R-:W-:Y:S05]  /*2b5d0*/  @!P0 BRA `(.L_x_8531) ;  /* 0xfffffffc00f08947 */ /* 0x002fea000383ffff */
[----:B------:R-:W-:Y:S05]  /*2b5e0*/  BRA `(.L_x_8767) ;  /* 0xffffff8800887947 */ /* 0x000fea000383ffff */
.L_x_8536:
[----:B0-----:R0:W1:Y:S02]  /*2b5f0*/  SYNCS.PHASECHK.TRANS64.TRYWAIT P0, [R6+URZ+0x28840], R3 ;  /* 0x02884003060075a7 */ /* 0x001064000800017f */
[----:B-1----:R-:W-:Y:S05]  /*2b600*/  @!P0 NANOSLEEP.SYNCS 0x989680 ;  /* 0x009896800000895d */ /* 0x002fea0003900000 */
[----:B------:R-:W1:Y:S02]  /*2b610*/  @!P0 SYNCS.PHASECHK.TRANS64 P0, [R6+URZ+0x28840], R3 ;  /* 0x02884003060085a7 */ /* 0x000e64000800007f */
[----:B-1----:R-:W-:Y:S05]  /*2b620*/  @!P0 BRA `(.L_x_8536) ;  /* 0xfffffffc00f08947 */ /* 0x002fea000383ffff */
[----:B------:R-:W-:Y:S05]  /*2b630*/  BRA `(.L_x_8768) ;  /* 0xffffff8c00507947 */ /* 0x000fea000383ffff */
.L_x_8537:
        /* <DEDUP_REMOVED lines=8> */
.L_x_8770:
[----:B------:R-:W-:Y:S05]  /*2b6c0*/  BSYNC B1 ;  /* 0x0000000000017941 */ /* 0x000fea0003800000 */
.L_x_8769:
        /* <DEDUP_REMOVED lines=9> */
.L_x_8771:
[----:B------:R-:W-:Y:S02]  /*2b760*/  IMAD R8, R8, 0x2, R22 ;  /* 0x0000000208087824 */ /* 0x000fe400078e0216 */
[----:B------:R-:W-:Y:S02]  /*2b770*/  IMAD.MOV.U32 R13, RZ, RZ, R9 ;  /* 0x000000ffff0d7224 */ /* 0x000fe400078e0009 */
[----:B------:R-:W-:Y:S02]  /*2b780*/  IMAD.MOV.U32 R12, RZ, RZ, 0x1 ;  /* 0x00000001ff0c7424 */ /* 0x000fe400078e00ff */
[----:B------:R-:W-:-:S07]  /*2b790*/  IMAD.MOV.U32 R2, RZ, RZ, R14 ;  /* 0x000000ffff027224 */ /* 0x000fce00078e000e */
[----:B------:R-:W-:Y:S05]  /*2b7a0*/  WARPSYNC.COLLECTIVE R15, `(.L_x_8772) ;  /* 0x000000000f087348 */ /* 0x000fea0003c00000 */
[----:B------:R0:W1:Y:S02]  /*2b7b0*/  SHFL.IDX P6, R14, R13, R12, R11 ;  /* 0x0000000c0d0e7389 */ /* 0x00006400000c000b */
[----:B01----:R-:W-:Y:S01]  /*2b7c0*/  ENDCOLLECTIVE ;  /* 0x000000000000791b */ /* 0x003fe20003800000 */
.L_x_8772:
        /* <DEDUP_REMOVED lines=12> */
.L_x_8773:
[----:B------:R-:W-:Y:S02]  /*2b890*/  IMAD.MOV.U32 R13, RZ, RZ, R9 ;  /* 0x000000ffff0d7224 */ /* 0x000fe400078e0009 */
[----:B------:R-:W-:Y:S02]  /*2b8a0*/  IMAD.MOV.U32 R12, RZ, RZ, 0x2 ;  /* 0x00000002ff0c7424 */ /* 0x000fe400078e00ff */
[----:B------:R-:W-:-:S07]  /*2b8b0*/  IMAD.MOV.U32 R2, RZ, RZ, R14 ;  /* 0x000000ffff027224 */ /* 0x000fce00078e000e */
[----:B------:R-:W-:Y:S05]  /*2b8c0*/  WARPSYNC.COLLECTIVE R15, `(.L_x_8774) ;  /* 0x000000000f087348 */ /* 0x000fea0003c00000 */
[----:B------:R0:W1:Y:S02]  /*2b8d0*/  SHFL.IDX P6, R14, R13, R12, R11 ;  /* 0x0000000c0d0e7389 */ /* 0x00006400000c000b */
[----:B01----:R-:W-:Y:S01]  /*2b8e0*/  ENDCOLLECTIVE ;  /* 0x000000000000791b */ /* 0x003fe20003800000 */
.L_x_8774:
        /* <DEDUP_REMOVED lines=12> */
.L_x_8775:
[----:B------:R-:W-:Y:S02]  /*2b9b0*/  IMAD.MOV.U32 R13, RZ, RZ, R9 ;  /* 0x000000ffff0d7224 */ /* 0x000fe400078e0009 */
[----:B------:R-:W-:Y:S02]  /*2b9c0*/  IMAD.MOV.U32 R12, RZ, RZ, 0x3 ;  /* 0x00000003ff0c7424 */ /* 0x000fe400078e00ff */
[----:B------:R-:W-:-:S07]  /*2b9d0*/  IMAD.MOV.U32 R2, RZ, RZ, R14 ;  /* 0x000000ffff027224 */ /* 0x000fce00078e000e */
[----:B------:R-:W-:Y:S05]  /*2b9e0*/  WARPSYNC.COLLECTIVE R15, `(.L_x_8776) ;  /* 0x000000000f087348 */ /* 0x000fea0003c00000 */
[----:B------:R0:W1:Y:S02]  /*2b9f0*/  SHFL.IDX P6, R14, R13, R12, R11 ;  /* 0x0000000c0d0e7389 */ /* 0x00006400000c000b */
[----:B01----:R-:W-:Y:S01]  /*2ba00*/  ENDCOLLECTIVE ;  /* 0x000000000000791b */ /* 0x003fe20003800000 */
.L_x_8776:
        /* <DEDUP_REMOVED lines=12> */
.L_x_8777:
[----:B------:R-:W-:Y:S02]  /*2bad0*/  IMAD.MOV.U32 R13, RZ, RZ, R9 ;  /* 0x000000ffff0d7224 */ /* 0x000fe400078e0009 */
[----:B------:R-:W-:Y:S02]  /*2bae0*/  IMAD.MOV.U32 R12, RZ, RZ, 0x4 ;  /* 0x00000004ff0c7424 */ /* 0x000fe400078e00ff */
[----:B------:R-:W-:-:S07]  /*2baf0*/  IMAD.MOV.U32 R2, RZ, RZ, R14 ;  /* 0x000000ffff027224 */ /* 0x000fce00078e000e */
[----:B------:R-:W-:Y:S05]  /*2bb00*/  WARPSYNC.COLLECTIVE R15, `(.L_x_8778) ;  /* 0x000000000f087348 */ /* 0x000fea0003c00000 */
[----:B------:R0:W1:Y:S02]  /*2bb10*/  SHFL.IDX P6, R14, R13, R12, R11 ;  /* 0x0000000c0d0e7389 */ /* 0x00006400000c000b */
[----:B01----:R-:W-:Y:S01]  /*2bb20*/  ENDCOLLECTIVE ;  /* 0x000000000000791b */ /* 0x003fe20003800000 */
.L_x_8778:
        /* <DEDUP_REMOVED lines=12> */
.L_x_8779:
[----:B------:R-:W-:Y:S02]  /*2bbf0*/  IMAD.MOV.U32 R13, RZ, RZ, R9 ;  /* 0x000000ffff0d7224 */ /* 0x000fe400078e0009 */
[----:B------:R-:W-:Y:S02]  /*2bc00*/  IMAD.MOV.U32 R12, RZ, RZ, 0x5 ;  /* 0x00000005ff0c7424 */ /* 0x000fe400078e00ff */
[----:B------:R-:W-:-:S07]  /*2bc10*/  IMAD.MOV.U32 R2, RZ, RZ, R14 ;  /* 0x000000ffff027224 */ /* 0x000fce00078e000e */
[----:B------:R-:W-:Y:S05]  /*2bc20*/  WARPSYNC.COLLECTIVE R15, `(.L_x_8780) ;  /* 0x000000000f087348 */ /* 0x000fea0003c00000 */
[----:B------:R0:W1:Y:S02]  /*2bc30*/  SHFL.IDX P6, R14, R13, R12, R11 ;  /* 0x0000000c0d0e7389 */ /* 0x00006400000c000b */
[----:B01----:R-:W-:Y:S01]  /*2bc40*/  ENDCOLLECTIVE ;  /* 0x000000000000791b */ /* 0x003fe20003800000 */
.L_x_8780:
        /* <DEDUP_REMOVED lines=12> */
.L_x_8781:
[----:B------:R-:W-:Y:S02]  /*2bd10*/  IMAD.MOV.U32 R13, RZ, RZ, R9 ;  /* 0x000000ffff0d7224 */ /* 0x000fe400078e0009 */
[----:B------:R-:W-:Y:S02]  /*2bd20*/  IMAD.MOV.U32 R12, RZ, RZ, 0x6 ;  /* 0x00000006ff0c7424 */ /* 0x000fe400078e00ff */
[----:B------:R-:W-:-:S07]  /*2bd30*/  IMAD.MOV.U32 R2, RZ, RZ, R14 ;  /* 0x000000ffff027224 */ /* 0x000fce00078e000e */
[----:B------:R-:W-:Y:S05]  /*2bd40*/  WARPSYNC.COLLECTIVE R15, `(.L_x_8782) ;  /* 0x000000000f087348 */ /* 0x000fea0003c00000 */
[----:B------:R0:W1:Y:S02]  /*2bd50*/  SHFL.IDX P6, R14, R13, R12, R11 ;  /* 0x0000000c0d0e7389 */ /* 0x00006400000c000b */
[----:B01----:R-:W-:Y:S01]  /*2bd60*/  ENDCOLLECTIVE ;  /* 0x000000000000791b */ /* 0x003fe20003800000 */
.L_x_8782:
        /* <DEDUP_REMOVED lines=12> */
.L_x_8783:
[----:B------:R-:W-:Y:S02]  /*2be30*/  IMAD.MOV.U32 R13, RZ, RZ, R9 ;  /* 0x000000ffff0d7224 */ /* 0x000fe400078e0009 */
[----:B------:R-:W-:Y:S02]  /*2be40*/  IMAD.MOV.U32 R12, RZ, RZ, 0x7 ;  /* 0x00000007ff0c7424 */ /* 0x000fe400078e00ff */
[----:B------:R-:W-:-:S07]  /*2be50*/  IMAD.MOV.U32 R2, RZ, RZ, R14 ;  /* 0x000000ffff027224 */ /* 0x000fce00078e000e */
[----:B------:R-:W-:Y:S05]  /*2be60*/  WARPSYNC.COLLECTIVE R15, `(.L_x_8784) ;  /* 0x000000000f087348 */ /* 0x000fea0003c00000 */
[----:B------:R0:W1:Y:S02]  /*2be70*/  SHFL.IDX P6, R14, R13, R12, R11 ;  /* 0x0000000c0d0e7389 */ /* 0x00006400000c000b */
[----:B01----:R-:W-:Y:S01]  /*2be80*/  ENDCOLLECTIVE ;  /* 0x000000000000791b */ /* 0x003fe20003800000 */
.L_x_8784:
        /* <DEDUP_REMOVED lines=12> */
.L_x_8785:
[----:B------:R-:W-:Y:S01]  /*2bf50*/  IMAD.MOV.U32 R2, RZ, RZ, R14 ;  /* 0x000000ffff027224 */ /* 0x000fe200078e000e */
[----:B------:R-:W-:Y:S06]  /*2bf60*/  BRA `(.L_x_8786) ;  /* 0xffffff88001c7947 */ /* 0x000fec000383ffff */
.L_x_8542:
[----:B-1----:R1:W2:Y:S02]  /*2bf70*/  SYNCS.PHASECHK.TRANS64.TRYWAIT P0, [R6+URZ+0x28860], R2 ;  /* 0x02886002060075a7 */ /* 0x0022a4000800017f */
[----:B--2---:R-:W-:Y:S05]  /*2bf80*/  @!P0 NANOSLEEP.SYNCS 0x989680 ;  /* 0x009896800000895d */ /* 0x004fea0003900000 */
[----:B------:R-:W2:Y:S02]  /*2bf90*/  @!P0 SYNCS.PHASECHK.TRANS64 P0, [R6+URZ+0x28860], R2 ;  /* 0x02886002060085a7 */ /* 0x000ea4000800007f */
[----:B--2---:R-:W-:Y:S05]  /*2bfa0*/  @!P0 BRA `(.L_x_8542) ;  /* 0xfffffffc00f08947 */ /* 0x004fea000383ffff */
[----:B------:R-:W-:Y:S05]  /*2bfb0*/  BRA `(.L_x_8787) ;  /* 0xffffff8800787947 */ /* 0x000fea000383ffff */
.L_x_8543:
        /* <DEDUP_REMOVED lines=8> */
.L_x_8789:
[----:B------:R-:W-:Y:S05]  /*2c040*/  BSYNC B1 ;  /* 0x0000000000017941 */ /* 0x000fea0003800000 */
.L_x_8788:
        /* <DEDUP_REMOVED lines=9> */
.L_x_8790:
[----:B------:R-:W-:Y:S02]  /*2c0e0*/  IMAD.MOV.U32 R13, RZ, RZ, R23 ;  /* 0x000000ffff0d7224 */ /* 0x000fe400078e0017 */
[----:B------:R-:W-:Y:S02]  /*2c0f0*/  IMAD.MOV.U32 R12, RZ, RZ, 0x1 ;  /* 0x00000001ff0c7424 */ /* 0x000fe400078e00ff */
[----:B------:R-:W-:-:S07]  /*2c100*/  IMAD.MOV.U32 R2, RZ, RZ, R14 ;  /* 0x000000ffff027224 */ /* 0x000fce00078e000e */
[----:B------:R-:W-:Y:S05]  /*2c110*/  WARPSYNC.COLLECTIVE R15, `(.L_x_8791) ;  /* 0x000000000f087348 */ /* 0x000fea0003c00000 */
[----:B------:R0:W1:Y:S02]  /*2c120*/  SHFL.IDX P6, R14, R13, R12, R11 ;  /* 0x0000000c0d0e7389 */ /* 0x00006400000c000b */
[----:B01----:R-:W-:Y:S01]  /*2c130*/  ENDCOLLECTIVE ;  /* 0x000000000000791b */ /* 0x003fe20003800000 */
.L_x_8791:
        /* <DEDUP_REMOVED lines=14> */
.L_x_8792:
[----:B------:R-:W-:Y:S02]  /*2c220*/  IMAD.MOV.U32 R13, RZ, RZ, R23 ;  /* 0x000000ffff0d7224 */ /* 0x000fe400078e0017 */
[----:B------:R-:W-:Y:S02]  /*2c230*/  IMAD.MOV.U32 R12, RZ, RZ, 0x2 ;  /* 0x00000002ff0c7424 */ /* 0x000fe400078e00ff */
[----:B------:R-:W-:-:S07]  /*2c240*/  IMAD.MOV.U32 R2, RZ, RZ, R14 ;  /* 0x000000ffff027224 */ /* 0x000fce00078e000e */
[----:B------:R-:W-:Y:S05]  /*2c250*/  WARPSYNC.COLLECTIVE R15, `(.L_x_8793) ;  /* 0x000000000f087348 */ /* 0x000fea0003c00000 */
[----:B------:R0:W1:Y:S02]  /*2c260*/  SHFL.IDX P6, R14, R13, R12, R11 ;  /* 0x0000000c0d0e7389 */ /* 0x00006400000c000b */
[----:B01----:R-:W-:Y:S01]  /*2c270*/  ENDCOLLECTIVE ;  /* 0x000000000000791b */ /* 0x003fe20003800000 */
.L_x_8793:
        /* <DEDUP_REMOVED lines=14> */
.L_x_8794:
[----:B------:R-:W-:Y:S02]  /*2c360*/  IMAD.MOV.U32 R13, RZ, RZ, R23 ;  /* 0x000000ffff0d7224 */ /* 0x000fe400078e0017 */
[----:B------:R-:W-:Y:S02]  /*2c370*/  IMAD.MOV.U32 R12, RZ, RZ, 0x3 ;  /* 0x00000003ff0c7424 */ /* 0x000fe400078e00ff */
[----:B------:R-:W-:-:S07]  /*2c380*/  IMAD.MOV.U32 R2, RZ, RZ, R14 ;  /* 0x000000ffff027224 */ /* 0x000fce00078e000e */
[----:B------:R-:W-:Y:S05]  /*2c390*/  WARPSYNC.COLLECTIVE R15, `(.L_x_8795) ;  /* 0x000000000f087348 */ /* 0x000fea0003c00000 */
[----:B------:R0:W1:Y:S02]  /*2c3a0*/  SHFL.IDX P6, R14, R13, R12, R11 ;  /* 0x0000000c0d0e7389 */ /* 0x00006400000c000b */
[----:B01----:R-:W-:Y:S01]  /*2c3b0*/  ENDCOLLECTIVE ;  /* 0x000000000000791b */ /* 0x003fe20003800000 */
.L_x_8795:
        /* <DEDUP_REMOVED lines=14> */
.L_x_8796:
[----:B------:R-:W-:Y:S02]  /*2c4a0*/  IMAD.MOV.U32 R13, RZ, RZ, R23 ;  /* 0x000000ffff0d7224 */ /* 0x000fe400078e0017 */
[----:B------:R-:W-:Y:S02]  /*2c4b0*/  IMAD.MOV.U32 R12, RZ, RZ, 0x4 ;  /* 0x00000004ff0c7424 */ /* 0x000fe400078e00ff */
[----:B------:R-:W-:-:S07]  /*2c4c0*/  IMAD.MOV.U32 R2, RZ, RZ, R14 ;  /* 0x000000ffff027224 */ /* 0x000fce00078e000e */
[----:B------:R-:W-:Y:S05]  /*2c4d0*/  WARPSYNC.COLLECTIVE R15, `(.L_x_8797) ;  /* 0x000000000f087348 */ /* 0x000fea0003c00000 */
[----:B------:R0:W1:Y:S02]  /*2c4e0*/  SHFL.IDX P6, R14, R13, R12, R11 ;  /* 0x0000000c0d0e7389 */ /* 0x00006400000c000b */
[----:B01----:R-:W-:Y:S01]  /*2c4f0*/  ENDCOLLECTIVE ;  /* 0x000000000000791b */ /* 0x003fe20003800000 */
.L_x_8797:
        /* <DEDUP_REMOVED lines=14> */
.L_x_8798:
[----:B------:R-:W-:Y:S02]  /*2c5e0*/  IMAD.MOV.U32 R13, RZ, RZ, R23 ;  /* 0x000000ffff0d7224 */ /* 0x000fe400078e0017 */
[----:B------:R-:W-:Y:S02]  /*2c5f0*/  IMAD.MOV.U32 R12, RZ, RZ, 0x5 ;  /* 0x00000005ff0c7424 */ /* 0x000fe400078e00ff */
[----:B------:R-:W-:-:S07]  /*2c600*/  IMAD.MOV.U32 R2, RZ, RZ, R14 ;  /* 0x000000ffff027224 */ /* 0x000fce00078e000e */
[----:B------:R-:W-:Y:S05]  /*2c610*/  WARPSYNC.COLLECTIVE R15, `(.L_x_8799) ;  /* 0x000000000f087348 */ /* 0x000fea0003c00000 */
[----:B------:R0:W1:Y:S02]  /*2c620*/  SHFL.IDX P6, R14, R13, R12, R11 ;  /* 0x0000000c0d0e7389 */ /* 0x00006400000c000b */
[----:B01----:R-:W-:Y:S01]  /*2c630*/  ENDCOLLECTIVE ;  /* 0x000000000000791b */ /* 0x003fe20003800000 */
.L_x_8799:
        /* <DEDUP_REMOVED lines=14> */
.L_x_8800:
[----:B------:R-:W-:Y:S02]  /*2c720*/  IMAD.MOV.U32 R13, RZ, RZ, R23 ;  /* 0x000000ffff0d7224 */ /* 0x000fe400078e0017 */
[----:B------:R-:W-:Y:S02]  /*2c730*/  IMAD.MOV.U32 R12, RZ, RZ, 0x6 ;  /* 0x00000006ff0c7424 */ /* 0x000fe400078e00ff */
[----:B------:R-:W-:-:S07]  /*2c740*/  IMAD.MOV.U32 R2, RZ, RZ, R14 ;  /* 0x000000ffff027224 */ /* 0x000fce00078e000e */
[----:B------:R-:W-:Y:S05]  /*2c750*/  WARPSYNC.COLLECTIVE R15, `(.L_x_8801) ;  /* 0x000000000f087348 */ /* 0x000fea0003c00000 */
[----:B------:R0:W1:Y:S02]  /*2c760*/  SHFL.IDX P6, R14, R13, R12, R11 ;  /* 0x0000000c0d0e7389 */ /* 0x00006400000c000b */
[----:B01----:R-:W-:Y:S01]  /*2c770*/  ENDCOLLECTIVE ;  /* 0x000000000000791b */ /* 0x003fe20003800000 */
.L_x_8801:
        /* <DEDUP_REMOVED lines=14> */
.L_x_8802:
[----:B------:R-:W-:Y:S02]  /*2c860*/  IMAD.MOV.U32 R13, RZ, RZ, R23 ;  /* 0x000000ffff0d7224 */ /* 0x000fe400078e0017 */
[----:B------:R-:W-:Y:S02]  /*2c870*/  IMAD.MOV.U32 R12, RZ, RZ, 0x7 ;  /* 0x00000007ff0c7424 */ /* 0x000fe400078e00ff */
[----:B------:R-:W-:-:S07]  /*2c880*/  IMAD.MOV.U32 R2, RZ, RZ, R14 ;  /* 0x000000ffff027224 */ /* 0x000fce00078e000e */
[----:B------:R-:W-:Y:S05]  /*2c890*/  WARPSYNC.COLLECTIVE R15, `(.L_x_8803) ;  /* 0x000000000f087348 */ /* 0x000fea0003c00000 */
[----:B------:R0:W1:Y:S02]  /*2c8a0*/  SHFL.IDX P6, R14, R13, R12, R11 ;  /* 0x0000000c0d0e7389 */ /* 0x00006400000c000b */
[----:B01----:R-:W-:Y:S01]  /*2c8b0*/  ENDCOLLECTIVE ;  /* 0x000000000000791b */ /* 0x003fe20003800000 */
.L_x_8803:
        /* <DEDUP_REMOVED lines=13> */
.L_x_8804:
[----:B------:R-:W-:Y:S01]  /*2c990*/  @!PT LDS RZ, [RZ] ;  /* 0x00000000fffff984 */ /* 0x000fe20000000800 */
[----:B------:R-:W-:Y:S01]  /*2c9a0*/  @!PT LDS RZ, [RZ] ;  /* 0x00000000fffff984 */ /* 0x000fe20000000800 */
[----:B------:R-:W-:Y:S01]  /*2c9b0*/  @!PT LDS RZ, [RZ] ;  /* 0x00000000fffff984 */ /* 0x000fe20000000800 */
[----:B------:R1:W-:Y:S01]  /*2c9c0*/  LDGSTS.E.BYPASS.LTC128B.128 [R7+0x7400], desc[UR52][R2.64+0x80], !P0 ;  /* 0x0740008002077fae */ /* 0x0003e2000c101d74 */
[----:B------:R-:W-:Y:S05]  /*2c9d0*/  BRA `(.L_x_8805) ;  /* 0xffffff8400007947 */ /* 0x000fea000383ffff */
.L_x_8551:
[----:B0-----:R0:W1:Y:S02]  /*2c9e0*/  SYNCS.PHASECHK.TRANS64.TRYWAIT P0, [R0+URZ+0x28860], R3 ;  /* 0x02886003000075a7 */ /* 0x001064000800017f */
[----:B-1----:R-:W-:Y:S05]  /*2c9f0*/  @!P0 NANOSLEEP.SYNCS 0x989680 ;  /* 0x009896800000895d */ /* 0x002fea0003900000 */
[----:B------:R-:W1:Y:S02]  /*2ca00*/  @!P0 SYNCS.PHASECHK.TRANS64 P0, [R0+URZ+0x28860], R3 ;  /* 0x02886003000085a7 */ /* 0x000e64000800007f */
[----:B-1----:R-:W-:Y:S05]  /*2ca10*/  @!P0 BRA `(.L_x_8551) ;  /* 0xfffffffc00f08947 */ /* 0x002fea000383ffff */
[----:B------:R-:W-:Y:S05]  /*2ca20*/  BRA `(.L_x_8806) ;  /* 0xffffff8800147947 */ /* 0x000fea000383ffff */
.L_x_8552:
        /* <DEDUP_REMOVED lines=8> */
.L_x_8808:
[----:B------:R-:W-:Y:S05]  /*2cab0*/  BSYNC B0 ;  /* 0x0000000000007941 */ /* 0x000fea0003800000 */
.L_x_8807:
        /* <DEDUP_REMOVED lines=9> */
.L_x_8809:
        /* <DEDUP_REMOVED lines=12> */
.L_x_8810:
        /* <DEDUP_REMOVED lines=13> */
.L_x_8811:
[----:B------:R-:W-:Y:S02]  /*2cce0*/  IMAD.MOV.U32 R13, RZ, RZ, R23 ;  /* 0x000000ffff0d7224 */ /* 0x000fe400078e0017 */
[----:B------:R-:W-:Y:S02]  /*2ccf0*/  IMAD.MOV.U32 R12, RZ, RZ, 0x2 ;  /* 0x00000002ff0c7424 */ /* 0x000fe400078e00ff */
[----:B------:R-:W-:-:S07]  /*2cd00*/  IMAD.MOV.U32 R10, RZ, RZ, R14 ;  /* 0x000000ffff0a7224 */ /* 0x000fce00078e000e */
[----:B------:R-:W-:Y:S05]  /*2cd10*/  WARPSYNC.COLLECTIVE R15, `(.L_x_8812) ;  /* 0x000000000f087348 */ /* 0x000fea0003c00000 */
[----:B------:R0:W1:Y:S02]  /*2cd20*/  SHFL.IDX P6, R14, R13, R12, R11 ;  /* 0x0000000c0d0e7389 */ /* 0x00006400000c000b */
[----:B01----:R-:W-:Y:S01]  /*2cd30*/  ENDCOLLECTIVE ;  /* 0x000000000000791b */ /* 0x003fe20003800000 */
.L_x_8812:
        /* <DEDUP_REMOVED lines=14> */
.L_x_8813:
[----:B------:R-:W-:Y:S02]  /*2ce20*/  IMAD.MOV.U32 R13, RZ, RZ, R23 ;  /* 0x000000ffff0d7224 */ /* 0x000fe400078e0017 */
[----:B------:R-:W-:Y:S01]  /*2ce30*/  IMAD.MOV.U32 R12, RZ, RZ, 0x3 ;  /* 0x00000003ff0c7424 */ /* 0x000fe200078e00ff */
[----:B------:R-:W-:-:S13]  /*2ce40*/  IADD3 R2, P2, R14, R5, RZ ;  /* 0x000000050e027210 */ /* 0x000fda0007f5e0ff */
[----:B------:R-:W-:Y:S05]  /*2ce50*/  WARPSYNC.COLLECTIVE R15, `(.L_x_8814) ;  /* 0x000000000f087348 */ /* 0x000fea0003c00000 */
[----:B------:R0:W1:Y:S02]  /*2ce60*/  SHFL.IDX P6, R14, R13, R12, R11 ;  /* 0x0000000c0d0e7389 */ /* 0x00006400000c000b */
[----:B01----:R-:W-:Y:S01]  /*2ce70*/  ENDCOLLECTIVE ;  /* 0x000000000000791b */ /* 0x003fe20003800000 */
.L_x_8814:
        /* <DEDUP_REMOVED lines=13> */
.L_x_8815:
[----:B------:R-:W-:Y:S02]  /*2cf50*/  IMAD.MOV.U32 R13, RZ, RZ, R23 ;  /* 0x000000ffff0d7224 */ /* 0x000fe400078e0017 */
[----:B------:R-:W-:Y:S01]  /*2cf60*/  IMAD.MOV.U32 R12, RZ, RZ, 0x4 ;  /* 0x00000004ff0c7424 */ /* 0x000fe200078e00ff */
[----:B------:R-:W-:-:S13]  /*2cf70*/  IADD3 R2, P2, R14, R5, RZ ;  /* 0x000000050e027210 */ /* 0x000fda0007f5e0ff */
[----:B------:R-:W-:Y:S05]  /*2cf80*/  WARPSYNC.COLLECTIVE R15, `(.L_x_8816) ;  /* 0x000000000f087348 */ /* 0x000fea0003c00000 */
[----:B------:R0:W1:Y:S02]  /*2cf90*/  SHFL.IDX P6, R14, R13, R12, R11 ;  /* 0x0000000c0d0e7389 */ /* 0x00006400000c000b */
[----:B01----:R-:W-:Y:S01]  /*2cfa0*/  ENDCOLLECTIVE ;  /* 0x000000000000791b */ /* 0x003fe20003800000 */
.L_x_8816:
        /* <DEDUP_REMOVED lines=13> */
.L_x_8817:
[----:B------:R-:W-:Y:S02]  /*2d080*/  IMAD.MOV.U32 R13, RZ, RZ, R23 ;  /* 0x000000ffff0d7224 */ /* 0x000fe400078e0017 */
[----:B------:R-:W-:Y:S02]  /*2d090*/  IMAD.MOV.U32 R12, RZ, RZ, 0x5 ;  /* 0x00000005ff0c7424 */ /* 0x000fe400078e00ff */
[----:B------:R-:W-:-:S07]  /*2d0a0*/  IMAD.MOV.U32 R10, RZ, RZ, R14 ;  /* 0x000000ffff0a7224 */ /* 0x000fce00078e000e */
[----:B------:R-:W-:Y:S05]  /*2d0b0*/  WARPSYNC.COLLECTIVE R15, `(.L_x_8818) ;  /* 0x000000000f087348 */ /* 0x000fea0003c00000 */
[----:B------:R0:W1:Y:S02]  /*2d0c0*/  SHFL.IDX P6, R14, R13, R12, R11 ;  /* 0x0000000c0d0e7389 */ /* 0x00006400000c000b */
[----:B01----:R-:W-:Y:S01]  /*2d0d0*/  ENDCOLLECTIVE ;  /* 0x000000000000791b */ /* 0x003fe20003800000 */
.L_x_8818:
        /* <DEDUP_REMOVED lines=14> */
.L_x_8819:
[----:B------:R-:W-:Y:S02]  /*2d1c0*/  IMAD.MOV.U32 R13, RZ, RZ, R23 ;  /* 0x000000ffff0d7224 */ /* 0x000fe400078e0017 */
[----:B------:R-:W-:Y:S01]  /*2d1d0*/  IMAD.MOV.U32 R12, RZ, RZ, 0x6 ;  /* 0x00000006ff0c7424 */ /* 0x000fe200078e00ff */
[----:B------:R-:W-:-:S13]  /*2d1e0*/  IADD3 R2, P2, R14, R5, RZ ;  /* 0x000000050e027210 */ /* 0x000fda0007f5e0ff */
[----:B------:R-:W-:Y:S05]  /*2d1f0*/  WARPSYNC.COLLECTIVE R15, `(.L_x_8820) ;  /* 0x000000000f087348 */ /* 0x000fea0003c00000 */
[----:B------:R0:W1:Y:S02]  /*2d200*/  SHFL.IDX P6, R14, R13, R12, R11 ;  /* 0x0000000c0d0e7389 */ /* 0x00006400000c000b */
[----:B01----:R-:W-:Y:S01]  /*2d210*/  ENDCOLLECTIVE ;  /* 0x000000000000791b */ /* 0x003fe20003800000 */
.L_x_8820:
        /* <DEDUP_REMOVED lines=13> */
.L_x_8821:
[----:B------:R-:W-:Y:S02]  /*2d2f0*/  IMAD.MOV.U32 R13, RZ, RZ, R23 ;  /* 0x000000ffff0d7224 */ /* 0x000fe400078e0017 */
[----:B------:R-:W-:Y:S02]  /*2d300*/  IMAD.MOV.U32 R12, RZ, RZ, 0x7 ;  /* 0x00000007ff0c7424 */ /* 0x000fe400078e00ff */
[----:B------:R-:W-:-:S07]  /*2d310*/  IMAD.MOV.U32 R10, RZ, RZ, R14 ;  /* 0x000000ffff0a7224 */ /* 0x000fce00078e000e */
[----:B------:R-:W-:Y:S05]  /*2d320*/  WARPSYNC.COLLECTIVE R15, `(.L_x_8822) ;  /* 0x000000000f087348 */ /* 0x000fea0003c00000 */
[----:B------:R0:W1:Y:S02]  /*2d330*/  SHFL.IDX P6, R14, R13, R12, R11 ;  /* 0x0000000c0d0e7389 */ /* 0x00006400000c000b */
[----:B01----:R-:W-:Y:S01]  /*2d340*/  ENDCOLLECTIVE ;  /* 0x000000000000791b */ /* 0x003fe20003800000 */
.L_x_8822:
        /* <DEDUP_REMOVED lines=12> */
.L_x_8823:
[----:B------:R-:W-:Y:S05]  /*2d410*/  BRA `(.L_x_8824) ;  /* 0xffffff8000b47947 */ /* 0x000fea000383ffff */
.L_x_8557:
        /* <DEDUP_REMOVED lines=8> */
.L_x_8826:
[----:B------:R-:W-:Y:S05]  /*2d4a0*/  BSYNC B0 ;  /* 0x0000000000007941 */ /* 0x000fea0003800000 */
.L_x_8825:
        /* <DEDUP_REMOVED lines=9> */
.L_x_8827:
        /* <DEDUP_REMOVED lines=24> */
.L_x_8828:
[----:B------:R-:W-:Y:S01]  /*2d6c0*/  IMAD.MOV.U32 R12, RZ, RZ, 0x2 ;  /* 0x00000002ff0c7424 */ /* 0x000fe200078e00ff */
[----:B------:R-:W-:-:S05]  /*2d6d0*/  SEL R14, R14, RZ, P1 ;  /* 0x000000ff0e0e7207 */ /* 0x000fca0000800000 */
[----:B------:R-:W-:-:S04]  /*2d6e0*/  IMAD.IADD R5, R13, 0x1, R14 ;  /* 0x000000010d057824 */ /* 0x000fc800078e020e */
[----:B------:R-:W-:-:S07]  /*2d6f0*/  IMAD.MOV.U32 R13, RZ, RZ, R5 ;  /* 0x000000ffff0d7224 */ /* 0x000fce00078e0005 */
[----:B------:R-:W-:Y:S05]  /*2d700*/  WARPSYNC.COLLECTIVE R15, `(.L_x_8829) ;  /* 0x000000000f087348 */ /* 0x000fea0003c00000 */
[----:B------:R0:W1:Y:S02]  /*2d710*/  SHFL.UP P6, R14, R13, R12, R11 ;  /* 0x0400000c0d0e7389 */ /* 0x00006400000c000b */
[----:B01----:R-:W-:Y:S01]  /*2d720*/  ENDCOLLECTIVE ;  /* 0x000000000000791b */ /* 0x003fe20003800000 */
.L_x_8829:
[----:B------:R-:W-:Y:S01]  /*2d730*/  IMAD.MOV.U32 R12, RZ, RZ, 0x4 ;  /* 0x00000004ff0c7424 */ /* 0x000fe200078e00ff */
[----:B------:R-:W-:-:S05]  /*2d740*/  SEL R2, R14, RZ, P2 ;  /* 0x000000ff0e027207 */ /* 0x000fca0001000000 */
[----:B------:R-:W-:-:S04]  /*2d750*/  IMAD.IADD R2, R5, 0x1, R2 ;  /* 0x0000000105027824 */ /* 0x000fc800078e0202 */
[----:B------:R-:W-:-:S07]  /*2d760*/  IMAD.MOV.U32 R13, RZ, RZ, R2 ;  /* 0x000000ffff0d7224 */ /* 0x000fce00078e0002 */
[----:B------:R-:W-:Y:S05]  /*2d770*/  WARPSYNC.COLLECTIVE R15, `(.L_x_8830) ;  /* 0x000000000f087348 */ /* 0x000fea0003c00000 */
[----:B------:R0:W1:Y:S02]  /*2d780*/  SHFL.UP P6, R14, R13, R12, R11 ;  /* 0x0400000c0d0e7389 */ /* 0x00006400000c000b */
[----:B01----:R-:W-:Y:S01]  /*2d790*/  ENDCOLLECTIVE ;  /* 0x000000000000791b */ /* 0x003fe20003800000 */
.L_x_8830:
[----:B------:R-:W-:Y:S01]  /*2d7a0*/  IMAD.MOV.U32 R12, RZ, RZ, 0x8 ;  /* 0x00000008ff0c7424 */ /* 0x000fe200078e00ff */
[----:B------:R-:W-:-:S05]  /*2d7b0*/  SEL R3, R14, RZ, P3 ;  /* 0x000000ff0e037207 */ /* 0x000fca0001800000 */
[----:B------:R-:W-:-:S04]  /*2d7c0*/  IMAD.IADD R3, R2, 0x1, R3 ;  /* 0x0000000102037824 */ /* 0x000fc800078e0203 */
[----:B------:R-:W-:-:S07]  /*2d7d0*/  IMAD.MOV.U32 R13, RZ, RZ, R3 ;  /* 0x000000ffff0d7224 */ /* 0x000fce00078e0003 */
[----:B------:R-:W-:Y:S05]  /*2d7e0*/  WARPSYNC.COLLECTIVE R15, `(.L_x_8831) ;  /* 0x000000000f087348 */ /* 0x000fea0003c00000 */
[----:B------:R0:W1:Y:S02]  /*2d7f0*/  SHFL.UP P6, R14, R13, R12, R11 ;  /* 0x0400000c0d0e7389 */ /* 0x00006400000c000b */
[----:B01----:R-:W-:Y:S01]  /*2d800*/  ENDCOLLECTIVE ;  /* 0x000000000000791b */ /* 0x003fe20003800000 */
.L_x_8831:
[----:B------:R-:W-:Y:S01]  /*2d810*/  IMAD.MOV.U32 R12, RZ, RZ, 0x10 ;  /* 0x00000010ff0c7424 */ /* 0x000fe200078e00ff */
[----:B------:R-:W-:-:S05]  /*2d820*/  SEL R14, R14, RZ, P4 ;  /* 0x000000ff0e0e7207 */ /* 0x000fca0002000000 */
[----:B------:R-:W-:-:S04]  /*2d830*/  IMAD.IADD R5, R3, 0x1, R14 ;  /* 0x0000000103057824 */ /* 0x000fc800078e020e */
[----:B------:R-:W-:-:S07]  /*2d840*/  IMAD.MOV.U32 R13, RZ, RZ, R5 ;  /* 0x000000ffff0d7224 */ /* 0x000fce00078e0005 */
[----:B------:R-:W-:Y:S05]  /*2d850*/  WARPSYNC.COLLECTIVE R15, `(.L_x_8832) ;  /* 0x000000000f087348 */ /* 0x000fea0003c00000 */
[----:B------:R0:W1:Y:S02]  /*2d860*/  SHFL.UP P6, R14, R13, R12, R11 ;  /* 0x0400000c0d0e7389 */ /* 0x00006400000c000b */
[----:B01----:R-:W-:Y:S01]  /*2d870*/  ENDCOLLECTIVE ;  /* 0x000000000000791b */ /* 0x003fe20003800000 */
.L_x_8832:
        /* <DEDUP_REMOVED lines=8> */
.L_x_8833:
[----:B------:R-:W-:Y:S05]  /*2d900*/  BRA `(.L_x_8834) ;  /* 0xffffff8000c47947 */ /* 0x000fea000383ffff */
.L_x_8560:
[----:B------:R-:W-:Y:S01]  /*2d910*/  BSSY B0, `(.L_x_8835) ;  /* 0x0000007000007945 */ /* 0x000fe20003800000 */
[----:B------:R-:W-:Y:S02]  /*2d920*/  IMAD.MOV.U32 R12, RZ, RZ, 0x1 ;  /* 0x00000001ff0c7424 */ /* 0x000fe400078e00ff */
[----:B------:R-:W-:Y:S02]  /*2d930*/  IMAD.MOV.U32 R11, RZ, RZ, RZ ;  /* 0x000000ffff0b7224 */ /* 0x000fe400078e00ff */
[----:B------:R-:W-:-:S07]  /*2d940*/  IMAD.MOV.U32 R15, RZ, RZ, -0x1 ;  /* 0xffffffffff0f7424 */ /* 0x000fce00078e00ff */
[----:B------:R-:W-:Y:S05]  /*2d950*/  WARPSYNC.COLLECTIVE R15, `(.L_x_8836) ;  /* 0x000000000f087348 */ /* 0x000fea0003c00000 */
[----:B------:R0:W1:Y:S02]  /*2d960*/  SHFL.UP P6, R14, R13, R12, R11 ;  /* 0x0400000c0d0e7389 */ /* 0x00006400000c000b */
[----:B01----:R-:W-:Y:S01]  /*2d970*/  ENDCOLLECTIVE ;  /* 0x000000000000791b */ /* 0x003fe20003800000 */
.L_x_8836:
[----:B------:R-:W-:Y:S05]  /*2d980*/  BSYNC B0 ;  /* 0x0000000000007941 */ /* 0x000fea0003800000 */
.L_x_8835:
        /* <DEDUP_REMOVED lines=8> */
.L_x_8837:
[----:B------:R-:W-:Y:S01]  /*2da10*/  IMAD.MOV.U32 R12, RZ, RZ, 0x4 ;  /* 0x00000004ff0c7424 */ /* 0x000fe200078e00ff */
[----:B------:R-:W-:-:S05]  /*2da20*/  SEL R2, R14, RZ, P2 ;  /* 0x000000ff0e027207 */ /* 0x000fca0001000000 */
[----:B------:R-:W-:-:S04]  /*2da30*/  IMAD.IADD R2, R13, 0x1, R2 ;  /* 0x000000010d027824 */ /* 0x000fc800078e0202 */
[----:B------:R-:W-:-:S07]  /*2da40*/  IMAD.MOV.U32 R13, RZ, RZ, R2 ;  /* 0x000000ffff0d7224 */ /* 0x000fce00078e0002 */
[----:B------:R-:W-:Y:S05]  /*2da50*/  WARPSYNC.COLLECTIVE R15, `(.L_x_8838) ;  /* 0x000000000f087348 */ /* 0x000fea0003c00000 */
[----:B------:R0:W1:Y:S02]  /*2da60*/  SHFL.UP P6, R14, R13, R12, R11 ;  /* 0x0400000c0d0e7389 */ /* 0x00006400000c000b */
[----:B01----:R-:W-:Y:S01]  /*2da70*/  ENDCOLLECTIVE ;  /* 0x000000000000791b */ /* 0x003fe20003800000 */
.L_x_8838:
[----:B------:R-:W-:Y:S01]  /*2da80*/  IMAD.MOV.U32 R12, RZ, RZ, 0x8 ;  /* 0x00000008ff0c7424 */ /* 0x000fe200078e00ff */
[----:B------:R-:W-:-:S05]  /*2da90*/  SEL R3, R14, RZ, P3 ;  /* 0x000000ff0e037207 */ /* 0x000fca0001800000 */
[----:B------:R-:W-:-:S04]  /*2daa0*/  IMAD.IADD R3, R2, 0x1, R3 ;  /* 0x0000000102037824 */ /* 0x000fc800078e0203 */
[----:B------:R-:W-:-:S07]  /*2dab0*/  IMAD.MOV.U32 R13, RZ, RZ, R3 ;  /* 0x000000ffff0d7224 */ /* 0x000fce00078e0003 */
[----:B------:R-:W-:Y:S05]  /*2dac0*/  WARPSYNC.COLLECTIVE R15, `(.L_x_8839) ;  /* 0x000000000f087348 */ /* 0x000fea0003c00000 */
[----:B------:R0:W1:Y:S02]  /*2dad0*/  SHFL.UP P6, R14, R13, R12, R11 ;  /* 0x0400000c0d0e7389 */ /* 0x00006400000c000b */
[----:B01----:R-:W-:Y:S01]  /*2dae0*/  ENDCOLLECTIVE ;  /* 0x000000000000791b */ /* 0x003fe20003800000 */
.L_x_8839:
[----:B------:R-:W-:Y:S01]  /*2daf0*/  IMAD.MOV.U32 R12, RZ, RZ, 0x10 ;  /* 0x00000010ff0c7424 */ /* 0x000fe200078e00ff */
[----:B------:R-:W-:-:S05]  /*2db00*/  SEL R14, R14, RZ, P4 ;  /* 0x000000ff0e0e7207 */ /* 0x000fca0002000000 */
[----:B------:R-:W-:-:S04]  /*2db10*/  IMAD.IADD R5, R3, 0x1, R14 ;  /* 0x0000000103057824 */ /* 0x000fc800078e020e */
[----:B------:R-:W-:-:S07]  /*2db20*/  IMAD.MOV.U32 R13, RZ, RZ, R5 ;  /* 0x000000ffff0d7224 */ /* 0x000fce00078e0005 */
[----:B------:R-:W-:Y:S05]  /*2db30*/  WARPSYNC.COLLECTIVE R15, `(.L_x_8840) ;  /* 0x000000000f087348 */ /* 0x000fea0003c00000 */
[----:B------:R0:W1:Y:S02]  /*2db40*/  SHFL.UP P6, R14, R13, R12, R11 ;  /* 0x0400000c0d0e7389 */ /* 0x00006400000c000b */
[----:B01----:R-:W-:Y:S01]  /*2db50*/  ENDCOLLECTIVE ;  /* 0x000000000000791b */ /* 0x003fe20003800000 */
.L_x_8840:
        /* <DEDUP_REMOVED lines=8> */
.L_x_8841:
[----:B------:R-:W-:Y:S05]  /*2dbe0*/  BRA `(.L_x_8842) ;  /* 0xffffff8000b07947 */ /* 0x000fea000383ffff */
.L_x_8562:
[----:B------:R-:W-:Y:S01]  /*2dbf0*/  BSSY B0, `(.L_x_8843) ;  /* 0x0000006000007945 */ /* 0x000fe20003800000 */
[----:B------:R-:W-:Y:S01]  /*2dc00*/  PLOP3.LUT P6, PT, P6, PT, PT, 0x8, 0x0 ;  /* 0x000000000000781c */ /* 0x000fe200037ce170 */
[----:B------:R-:W-:-:S12]  /*2dc10*/  IMAD.MOV.U32 R15, RZ, RZ, -0x1 ;  /* 0xffffffffff0f7424 */ /* 0x000fd800078e00ff */
[----:B0-----:R-:W-:Y:S05]  /*2dc20*/  WARPSYNC.COLLECTIVE R15, `(.L_x_8844) ;  /* 0x000000000f087348 */ /* 0x001fea0003c00000 */
[----:B------:R-:W-:Y:S01]  /*2dc30*/  VOTE.ANY R14, PT, P6 ;  /* 0x00000000000e7806 */ /* 0x000fe200030e0100 */
[----:B0-----:R-:W-:Y:S06]  /*2dc40*/  ENDCOLLECTIVE ;  /* 0x000000000000791b */ /* 0x001fec0003800000 */
.L_x_8844:
[----:B------:R-:W-:Y:S05]  /*2dc50*/  BSYNC B0 ;  /* 0x0000000000007941 */ /* 0x000fea0003800000 */
.L_x_8843:
        /* <DEDUP_REMOVED lines=8> */
.L_x_8845:
[----:B------:R-:W-:Y:S02]  /*2dce0*/  IMAD.IADD R19, R12, 0x1, R19 ;  /* 0x000000010c137824 */ /* 0x000fe400078e0213 */
[----:B------:R-:W-:Y:S02]  /*2dcf0*/  IMAD.MOV.U32 R13, RZ, RZ, R4 ;  /* 0x000000ffff0d7224 */ /* 0x000fe400078e0004 */
[----:B------:R-:W-:-:S07]  /*2dd00*/  IMAD.MOV.U32 R17, RZ, RZ, R14 ;  /* 0x000000ffff117224 */ /* 0x000fce00078e000e */
[----:B------:R-:W-:Y:S05]  /*2dd10*/  WARPSYNC.COLLECTIVE R15, `(.L_x_8846) ;  /* 0x000000000f087348 */ /* 0x000fea0003c00000 */
[----:B------:R0:W1:Y:S02]  /*2dd20*/  SHFL.IDX P6, R14, R13, R12, R11 ;  /* 0x0000000c0d0e7389 */ /* 0x00006400000c000b */
[----:B01----:R-:W-:Y:S01]  /*2dd30*/  ENDCOLLECTIVE ;  /* 0x000000000000791b */ /* 0x003fe20003800000 */
.L_x_8846:
[----:B------:R-:W-:Y:S01]  /*2dd40*/  IMAD.MOV.U32 R4, RZ, RZ, R14 ;  /* 0x000000ffff047224 */ /* 0x000fe200078e000e */
[----:B------:R-:W-:Y:S06]  /*2dd50*/  BRA `(.L_x_8847) ;  /* 0xffffff8000947947 */ /* 0x000fec000383ffff */
.L_x_8564:
[----:B------:R-:W-:Y:S01]  /*2dd60*/  BSSY B0, `(.L_x_8848) ;  /* 0x0000007000007945 */ /* 0x000fe20003800000 */
[----:B------:R-:W-:Y:S02]  /*2dd70*/  IMAD.MOV.U32 R13, RZ, RZ, R2 ;  /* 0x000000ffff0d7224 */ /* 0x000fe400078e0002 */
[----:B------:R-:W-:Y:S02]  /*2dd80*/  IMAD.MOV.U32 R11, RZ, RZ, 0x1f ;  /* 0x0000001fff0b7424 */ /* 0x000fe400078e00ff */
[----:B------:R-:W-:-:S07]  /*2dd90*/  IMAD.MOV.U32 R15, RZ, RZ, -0x1 ;  /* 0xffffffffff0f7424 */ /* 0x000fce00078e00ff */
[----:B0-23--:R-:W-:Y:S05]  /*2dda0*/  WARPSYNC.COLLECTIVE R15, `(.L_x_8849) ;  /* 0x000000000f087348 */ /* 0x00dfea0003c00000 */
[----:B------:R1:W4:Y:S02]  /*2ddb0*/  SHFL.IDX P6, R14, R13, R12, R11 ;  /* 0x0000000c0d0e7389 */ /* 0x00032400000c000b */
[----:B01234-:R-:W-:Y:S01]  /*2ddc0*/  ENDCOLLECTIVE ;  /* 0x000000000000791b */ /* 0x01ffe20003800000 */
.L_x_8849:
[----:B------:R-:W-:Y:S05]  /*2ddd0*/  BSYNC B0 ;  /* 0x0000000000007941 */ /* 0x000fea0003800000 */
.L_x_8848:
[----:B------:R-:W-:Y:S01]  /*2dde0*/  IMAD.MOV.U32 R6, RZ, RZ, R14 ;  /* 0x000000ffff067224 */ /* 0x000fe200078e000e */
[----:B------:R-:W-:Y:S06]  /*2ddf0*/  BRA `(.L_x_8563) ;  /* 0xffffff8000847947 */ /* 0x000fec000383ffff */
.L_x_8570:
[----:B-1----:R1:W2:Y:S02]  /*2de00*/  SYNCS.PHASECHK.TRANS64.TRYWAIT P0, [R7+URZ+0x28820], R0 ;  /* 0x02882000070075a7 */ /* 0x0022a4000800017f */
[----:B--2---:R-:W-:Y:S05]  /*2de10*/  @!P0 NANOSLEEP.SYNCS 0x989680 ;  /* 0x009896800000895d */ /* 0x004fea0003900000 */
[----:B------:R-:W2:Y:S02]  /*2de20*/  @!P0 SYNCS.PHASECHK.TRANS64 P0, [R7+URZ+0x28820], R0 ;  /* 0x02882000070085a7 */ /* 0x000ea4000800007f */
[----:B--2---:R-:W-:Y:S05]  /*2de30*/  @!P0 BRA `(.L_x_8570) ;  /* 0xfffffffc00f08947 */ /* 0x004fea000383ffff */
[----:B------:R-:W-:Y:S05]  /*2de40*/  BRA `(.L_x_8850) ;  /* 0xffffff8800dc7947 */ /* 0x000fea000383ffff */
.L_x_8571:
        /* <DEDUP_REMOVED lines=11> */
.L_x_8852:
[----:B------:R-:W-:Y:S05]  /*2df00*/  BSYNC B0 ;  /* 0x0000000000007941 */ /* 0x000fea0003800000 */
.L_x_8851:
[----:B------:R-:W-:Y:S05]  /*2df10*/  BRA `(.L_x_8853) ;  /* 0xffffff8800c47947 */ /* 0x000fea000383ffff */
.L_x_8572:
[----:B------:R-:W-:Y:S01]  /*2df20*/  BSSY B0, `(.L_x_8854) ;  /* 0x0000006000007945 */ /* 0x000fe20003800000 */
[----:B------:R-:W-:-:S07]  /*2df30*/  IMAD.MOV.U32 R15, RZ, RZ, -0x1 ;  /* 0xffffffffff0f7424 */ /* 0x000fce00078e00ff */
[----:B01----:R-:W-:Y:S05]  /*2df40*/  WARPSYNC.COLLECTIVE R15, `(.L_x_8855) ;  /* 0x000000000f0c7348 */ /* 0x003fea0003c00000 */
[----:B------:R-:W-:Y:S02]  /*2df50*/  ELECT P6, UR62, PT ;  /* 0x00000000003e782f */ /* 0x000fe400038c0000 */
[----:B------:R-:W-:Y:S01]  /*2df60*/  MOV R14, UR62 ;  /* 0x0000003e000e7c02 */ /* 0x000fe20008000f00 */
[----:B01----:R-:W-:Y:S10]  /*2df70*/  ENDCOLLECTIVE ;  /* 0x000000000000791b */ /* 0x003ff40003800000 */
.L_x_8855:
[----:B------:R-:W-:Y:S05]  /*2df80*/  BSYNC B0 ;  /* 0x0000000000007941 */ /* 0x000fea0003800000 */
.L_x_8854:
[----:B------:R-:W-:Y:S05]  /*2df90*/  BRA `(.L_x_8856) ;  /* 0xffffff8800b87947 */ /* 0x000fea000383ffff */
.L_x_8574:
[----:B-1----:R1:W2:Y:S02]  /*2dfa0*/  SYNCS.PHASECHK.TRANS64.TRYWAIT P1, [R5+URZ+0x28840], R0 ;  /* 0x02884000050075a7 */ /* 0x0022a4000802017f */
[----:B--2---:R-:W-:Y:S05]  /*2dfb0*/  @!P1 NANOSLEEP.SYNCS 0x989680 ;  /* 0x009896800000995d */ /* 0x004fea0003900000 */
[----:B------:R-:W2:Y:S02]  /*2dfc0*/  @!P1 SYNCS.PHASECHK.TRANS64 P1, [R5+URZ+0x28840], R0 ;  /* 0x02884000050095a7 */ /* 0x000ea4000802007f */
[----:B--2---:R-:W-:Y:S05]  /*2dfd0*/  @!P1 BRA `(.L_x_8574) ;  /* 0xfffffffc00f09947 */ /* 0x004fea000383ffff */
[----:B------:R-:W-:Y:S05]  /*2dfe0*/  BRA `(.L_x_8857) ;  /* 0xffffff8800d87947 */ /* 0x000fea000383ffff */
.L_x_8576:
[----:B--2---:R2:W3:Y:S02]  /*2dff0*/  SYNCS.PHASECHK.TRANS64.TRYWAIT P1, [R3+URZ+0x28840], R2 ;  /* 0x02884002030075a7 */ /* 0x0044e4000802017f */
[----:B---3--:R-:W-:Y:S05]  /*2e000*/  @!P1 NANOSLEEP.SYNCS 0x989680 ;  /* 0x009896800000995d */ /* 0x008fea0003900000 */
[----:B------:R-:W3:Y:S02]  /*2e010*/  @!P1 SYNCS.PHASECHK.TRANS64 P1, [R3+URZ+0x28840], R2 ;  /* 0x02884002030095a7 */ /* 0x000ee4000802007f */
[----:B---3--:R-:W-:Y:S05]  /*2e020*/  @!P1 BRA `(.L_x_8576) ;  /* 0xfffffffc00f09947 */ /* 0x008fea000383ffff */
[----:B------:R-:W-:Y:S05]  /*2e030*/  BRA `(.L_x_8858) ;  /* 0xffffff8800e47947 */ /* 0x000fea000383ffff */
.L_x_8578:
[----:B---3--:R3:W4:Y:S02]  /*2e040*/  SYNCS.PHASECHK.TRANS64.TRYWAIT P1, [R5+URZ+0x28860], R0 ;  /* 0x02886000050075a7 */ /* 0x008724000802017f */
[----:B----4-:R-:W-:Y:S05]  /*2e050*/  @!P1 NANOSLEEP.SYNCS 0x989680 ;  /* 0x009896800000995d */ /* 0x010fea0003900000 */
[----:B------:R-:W4:Y:S02]  /*2e060*/  @!P1 SYNCS.PHASECHK.TRANS64 P1, [R5+URZ+0x28860], R0 ;  /* 0x02886000050095a7 */ /* 0x000f24000802007f */
[----:B----4-:R-:W-:Y:S05]  /*2e070*/  @!P1 BRA `(.L_x_8578) ;  /* 0xfffffffc00f09947 */ /* 0x010fea000383ffff */
[----:B------:R-:W-:Y:S05]  /*2e080*/  BRA `(.L_x_8859) ;  /* 0xffffff8800e07947 */ /* 0x000fea000383ffff */
.L_x_8860:
        /* <DEDUP_REMOVED lines=15> */
.L_x_15979:


//--------------------- .text._ZN7cutlass13device_kernelIN5flash11enable_sm90INS1_16FlashAttnFwdSm90INS1_25CollectiveMainloopFwdSm90ILi2EN4cute5tupleIJNS5_1CILi1EEES8_S8_EEENS6_IJNS7_ILi128EEESA_SA_EEELi128ENS_10bfloat16_tEfNS_4arch4Sm90ELb1ELb0ELb0ELb0ELb1ELb0ELb0ELb1ELb1ELb1ELb1ELb0EEENS1_21CollectiveEpilogueFwdISB_S9_SC_SE_Li256ELb0ELb1ELb1ELb0EEENS1_19SingleTileSchedulerILb0ELb1ELb1ELi128EEEEEEEEEvNT_6ParamsE --------------------------
	.section	.text._ZN7cutlass13device_kernelIN5flash11enable_sm90INS1_16FlashAttnFwdSm90INS1_25CollectiveMainloopFwdSm90ILi2EN4cute5tupleIJNS5_1CILi1EEES8_S8_EEENS6_IJNS7_ILi128EEESA_SA_EEELi128ENS_10bfloat16_tEfNS_4arch4Sm90ELb1ELb0ELb0ELb0ELb1ELb0ELb0ELb1ELb1ELb1ELb1ELb0EEENS1_21CollectiveEpilogueFwdISB_S9_SC_SE_Li256ELb0ELb1ELb1ELb0EEENS1_19SingleTileSchedulerILb0ELb1ELb1ELi128EEEEEEEEEvNT_6ParamsE,"ax",@progbits
	.align	128
.text._ZN7cutlass13device_kernelIN5flash11enable_sm90INS1_16FlashAttnFwdSm90INS1_25CollectiveMainloopFwdSm90ILi2EN4cute5tupleIJNS5_1CILi1EEES8_S8_EEENS6_IJNS7_ILi128EEESA_SA_EEELi128ENS_10bfloat16_tEfNS_4arch4Sm90ELb1ELb0ELb0ELb0ELb1ELb0ELb0ELb1ELb1ELb1ELb1ELb0EEENS1_21CollectiveEpilogueFwdISB_S9_SC_SE_Li256ELb0ELb1ELb1ELb0EEENS1_19SingleTileSchedulerILb0ELb1ELb1ELi128EEEEEEEEEvNT_6ParamsE:
        .type           _ZN7cutlass13device_kernelIN5flash11enable_sm90INS1_16FlashAttnFwdSm90INS1_25CollectiveMainloopFwdSm90ILi2EN4cute5tupleIJNS5_1CILi1EEES8_S8_EEENS6_IJNS7_ILi128EEESA_SA_EEELi128ENS_10bfloat16_tEfNS_4arch4Sm90ELb1ELb0ELb0ELb0ELb1ELb0ELb0ELb1ELb1ELb1ELb1ELb0EEENS1_21CollectiveEpilogueFwdISB_S9_SC_SE_Li256ELb0ELb1ELb1ELb0EEENS1_19SingleTileSchedulerILb0ELb1ELb1ELi128EEEEEEEEEvNT_6ParamsE,@function
        .size           _ZN7cutlass13device_kernelIN5flash11enable_sm90INS1_16FlashAttnFwdSm90INS1_25CollectiveMainloopFwdSm90ILi2EN4cute5tupleIJNS5_1CILi1EEES8_S8_EEENS6_IJNS7_ILi128EEESA_SA_EEELi128ENS_10bfloat16_tEfNS_4arch4Sm90ELb1ELb0ELb0ELb0ELb1ELb0ELb0ELb1ELb1ELb1ELb1ELb0EEENS1_21CollectiveEpilogueFwdISB_S9_SC_SE_Li256ELb0ELb1ELb1ELb0EEENS1_19SingleTileSchedulerILb0ELb1ELb1ELi128EEEEEEEEEvNT_6ParamsE,(.L_x_15980 - _ZN7cutlass13device_kernelIN5flash11enable_sm90INS1_16FlashAttnFwdSm90INS1_25CollectiveMainloopFwdSm90ILi2EN4cute5tupleIJNS5_1CILi1EEES8_S8_EEENS6_IJNS7_ILi128EEESA_SA_EEELi128ENS_10bfloat16_tEfNS_4arch4Sm90ELb1ELb0ELb0ELb0ELb1ELb0ELb0ELb1ELb1ELb1ELb1ELb0EEENS1_21CollectiveEpilogueFwdISB_S9_SC_SE_Li256ELb0ELb1ELb1ELb0EEENS1_19SingleTileSchedulerILb0ELb1ELb1ELi128EEEEEEEEEvNT_6ParamsE)
        .other          _ZN7cutlass13device_kernelIN5flash11enable_sm90INS1_16FlashAttnFwdSm90INS1_25CollectiveMainloopFwdSm90ILi2EN4cute5tupleIJNS5_1CILi1EEES8_S8_EEENS6_IJNS7_ILi128EEESA_SA_EEELi128ENS_10bfloat16_tEfNS_4arch4Sm90ELb1ELb0ELb0ELb0ELb1ELb0ELb0ELb1ELb1ELb1ELb1ELb0EEENS1_21CollectiveEpilogueFwdISB_S9_SC_SE_Li256ELb0ELb1ELb1ELb0EEENS1_19SingleTileSchedulerILb0ELb1ELb1ELi128EEEEEEEEEvNT_6ParamsE,@"STO_CUDA_ENTRY STV_DEFAULT"
_ZN7cutlass13device_kernelIN5flash11enable_sm90INS1_16FlashAttnFwdSm90INS1_25CollectiveMainloopFwdSm90ILi2EN4cute5tupleIJNS5_1CILi1EEES8_S8_EEENS6_IJNS7_ILi128EEESA_SA_EEELi128ENS_10bfloat16_tEfNS_4arch4Sm90ELb1ELb0ELb0ELb0ELb1ELb0ELb0ELb1ELb1ELb1ELb1ELb0EEENS1_21CollectiveEpilogueFwdISB_S9_SC_SE_Li256ELb0ELb1ELb1ELb0EEENS1_19SingleTileSchedulerILb0ELb1ELb1ELi128EEEEEEEEEvNT_6ParamsE:
        /* <DEDUP_REMOVED lines=44> */
.L_x_8861:
        /* <DEDUP_REMOVED lines=22> */
.L_x_8862:
        /* <DEDUP_REMOVED lines=18> */
.L_x_8863:
        /* <DEDUP_REMOVED lines=22> */
.L_x_8864:
        /* <DEDUP_REMOVED lines=23> */
.L_x_8865:
        /* <DEDUP_REMOVED lines=9> */
.L_x_8868:
        /* <DEDUP_REMOVED lines=21> */
[----:B------:R-:W0:Y:S01]  /*09f0*/  S2UR UR48, SR_CTAID.X ;  /* 0x00000000003079c3 */ /* 0x000e220000002500 */
[----:B------:R-:W-:Y:S01]  /*0a00*/  ULDC UR4, c[0x0][0x448] ;  /* 0x0001120000047ab9 */ /* 0x000fe20000000800 */
[----:B------:R-:W-:Y:S01]  /*0a10*/  ULDC UR38, c[0x0][0x424] ;  /* 0x0001090000267ab9 */ /* 0x000fe20000000800 */
[----:B------:R-:W-:Y:S01]  /*0a20*/  UISETP.NE.AND UP1, UPT, UR4, 0x1, UPT ;  /* 0x000000010400788c */ /* 0x000fe2000bf25270 */
[----:B------:R-:W-:Y:S02]  /*0a30*/  ULDC UR7, c[0x0][0x288] ;  /* 0x0000a20000077ab9 */ /* 0x000fe40000000800 */
[----:B------:R-:W-:Y:S01]  /*0a40*/  ULDC.64 UR4, c[0x0][0x418] ;  /* 0x0001060000047ab9 */ /* 0x000fe20000000a00 */
[----:B------:R-:W-:Y:S02]  /*0a50*/  UIADD3 UR7, -UR7, 0x80, URZ ;  /* 0x0000008007077890 */ /* 0x000fe4000fffe13f */
[----:B------:R-:W-:Y:S01]  /*0a60*/  UISETP.NE.U32.AND UP0, UPT, UR4, URZ, UPT ;  /* 0x0000003f0400728c */ /* 0x000fe2000bf05070 */
[----:B------:R-:W-:Y:S01]  /*0a70*/  ULDC UR8, c[0x0][0x2f0] ;  /* 0x0000bc0000087ab9 */ /* 0x000fe20000000800 */
[----:B------:R-:W-:-:S02]  /*0a80*/  UP2UR UR42, UPR, URZ, 0x2 ;  /* 0x000000023f2a7883 */ /* 0x000fc40008000000 */
[----:B------:R-:W-:Y:S01]  /*0a90*/  UISETP.NE.AND.EX UP0, UPT, UR5, URZ, UPT, UP0 ;  /* 0x0000003f0500728c */ /* 0x000fe2000bf05300 */
[----:B------:R-:W-:Y:S02]  /*0aa0*/  @UP1 ULDC UR9, c[0x0][0x450] ;  /* 0x0001140000091ab9 */ /* 0x000fe40000000800 */
[----:B------:R-:W-:Y:S01]  /*0ab0*/  @UP1 ULDC UR5, c[0x0][0x44c] ;  /* 0x0001130000051ab9 */ /* 0x000fe20000000800 */
[----:B------:R-:W-:Y:S02]  /*0ac0*/  USEL UR38, UR38, 0x1, UP0 ;  /* 0x0000000126267887 */ /* 0x000fe40008000000 */
[----:B------:R-:W-:Y:S02]  /*0ad0*/  USHF.R.U32.HI UR10, URZ, 0x10, UR39 ;  /* 0x000000103f0a7899 */ /* 0x000fe40008011627 */
[----:B------:R-:W-:Y:S02]  /*0ae0*/  UIMAD UR7, UR38, UR8, UR7 ;  /* 0x00000008260772a4 */ /* 0x000fe4000f8e0207 */
[----:B0-----:R-:W-:-:S02]  /*0af0*/  USHF.L.U32 UR48, UR48, 0x7, URZ ;  /* 0x0000000730307899 */ /* 0x001fc4000800063f */
[----:B------:R-:W-:Y:S02]  /*0b00*/  ULOP3.LUT UR39, UR39, 0xffff, URZ, 0xc0, !UPT ;  /* 0x0000ffff27277892 */ /* 0x000fe4000f8ec03f */
[----:B------:R-:W-:Y:S02]  /*0b10*/  @UP1 UIADD3 UR4, UR48, 0x7f, URZ ;  /* 0x0000007f30041890 */ /* 0x000fe4000fffe03f */
[----:B------:R-:W-:Y:S02]  /*0b20*/  UIADD3 UR6, UR48, 0x7f, URZ ;  /* 0x0000007f30067890 */ /* 0x000fe4000fffe03f */
[----:B------:R-:W-:Y:S02]  /*0b30*/  UIMAD.WIDE.U32 UR4, UR4, UR5, URZ ;  /* 0x00000005040472a5 */ /* 0x000fe4000f8e003f */
[----:B------:R-:W-:Y:S02]  /*0b40*/  UIMAD UR4, UR38, UR8, 0x7f ;  /* 0x0000007f260474a4 */ /* 0x000fe4000f8e0208 */
[----:B------:R-:W-:-:S02]  /*0b50*/  @UP1 USHF.R.U32.HI UR6, URZ, UR9, UR5 ;  /* 0x000000093f061299 */ /* 0x000fc40008011605 */
[----:B------:R-:W-:Y:S02]  /*0b60*/  USHF.R.S32.HI UR5, URZ, 0x1f, UR4 ;  /* 0x0000001f3f057899 */ /* 0x000fe40008011404 */
[----:B------:R-:W-:Y:S02]  /*0b70*/  UIADD3 UR6, UR7, UR6, URZ ;  /* 0x0000000607067290 */ /* 0x000fe4000fffe03f */
[----:B------:R-:W-:Y:S02]  /*0b80*/  ULEA.HI UR5, UR5, UR4, URZ, 0x7 ;  /* 0x0000000405057291 */ /* 0x000fe4000f8f383f */
[----:B------:R-:W-:Y:S02]  /*0b90*/  USHF.R.S32.HI UR7, URZ, 0x1f, UR6 ;  /* 0x0000001f3f077899 */ /* 0x000fe40008011406 */
[----:B------:R-:W-:Y:S02]  /*0ba0*/  USHF.R.S32.HI UR5, URZ, 0x7, UR5 ;  /* 0x000000073f057899 */ /* 0x000fe40008011405 */
[----:B------:R-:W-:Y:S01]  /*0bb0*/  ULEA.HI UR7, UR7, UR6, URZ, 0x7 ;  /* 0x0000000607077291 */ /* 0x000fe2000f8f383f */
[----:B------:R-:W-:-:S03]  /*0bc0*/  UMOV UR4, URZ ;  /* 0x0000003f00047c82 */ /* 0x000fc60008000000 */
[----:B------:R-:W-:-:S04]  /*0bd0*/  USHF.R.S32.HI UR7, URZ, 0x7, UR7 ;  /* 0x000000073f077899 */ /* 0x000fc80008011407 */
[----:B------:R-:W-:-:S04]  /*0be0*/  UISETP.LT.AND UP0, UPT, UR5, UR7, UPT ;  /* 0x000000070500728c */ /* 0x000fc8000bf01270 */
[----:B------:R-:W-:Y:S02]  /*0bf0*/  USEL UR9, UR5, UR7, UP0 ;  /* 0x0000000705097287 */ /* 0x000fe40008000000 */
[----:B------:R-:W-:Y:S02]  /*0c00*/  UISETP.NE.AND UP0, UPT, UR10, URZ, UPT ;  /* 0x0000003f0a00728c */ /* 0x000fe4000bf05270 */
[----:B------:R-:W-:-:S06]  /*0c10*/  UISETP.GE.AND UP1, UPT, UR9, 0x1, UPT ;  /* 0x000000010900788c */ /* 0x000fcc000bf26270 */
        /* <DEDUP_REMOVED lines=36> */
.L_x_8870:
[----:B------:R-:W-:Y:S02]  /*0e60*/  UIMAD UR39, UR39, UR4, URZ ;  /* 0x00000004272772a4 */ /* 0x000fe4000f8e023f */
[----:B------:R-:W-:Y:S01]  /*0e70*/  IMAD.U32 R3, RZ, RZ, UR4 ;  /* 0x00000004ff037e24 */ /* 0x000fe2000f8e00ff */
[----:B------:R-:W-:Y:S01]  /*0e80*/  MOV R0, UR9 ;  /* 0x0000000900007c02 */ /* 0x000fe20008000f00 */
[----:B------:R-:W-:Y:S01]  /*0e90*/  VIADD R19, R19, 0xffffff80 ;  /* 0xffffff8013137836 */ /* 0x000fe20000000000 */
[----:B------:R-:W-:Y:S01]  /*0ea0*/  PLOP3.LUT P0, PT, PT, PT, PT, 0x80, 0x0 ;  /* 0x000000000000781c */ /* 0x000fe20003f0f070 */
[----:B------:R-:W-:Y:S01]  /*0eb0*/  IMAD.MOV.U32 R4, RZ, RZ, RZ ;  /* 0x000000ffff047224 */ /* 0x000fe200078e00ff */
        /* <DEDUP_REMOVED lines=72> */
.L_x_8872:
[----:B------:R-:W-:-:S04]  /*1340*/  SHF.L.U32 R0, RZ, 0x1f, RZ ;  /* 0x0000001fff007819 */ /* 0x000fc800000006ff */
[----:B------:R-:W0:Y:S02]  /*1350*/  SYNCS.PHASECHK.TRANS64.TRYWAIT P0, [UR41+0x28800], R0 ;  /* 0x02880000ff0075a7 */ /* 0x000e240008000169 */
[----:B0-----:R-:W-:Y:S05]  /*1360*/  @!P0 BRA `(.L_x_8873) ;  /* 0x000000cc00ec8947 */ /* 0x001fea0003800000 */
.L_x_8958:
[----:B------:R-:W-:-:S06]  /*1370*/  ULOP3.LUT UR4, UR36, 0x1, URZ, 0xfc, !UPT ;  /* 0x0000000124047892 */ /* 0x000fcc000f8efc3f */
[----:B0-----:R-:W-:-:S05]  /*1380*/  IMAD.U32 R3, RZ, RZ, UR4 ;  /* 0x00000004ff037e24 */ /* 0x001fca000f8e00ff */
[----:B------:R-:W-:-:S13]  /*1390*/  ISETP.NE.AND P0, PT, R3, 0x3, PT ;  /* 0x000000030300780c */ /* 0x000fda0003f05270 */
[----:B------:R-:W-:Y:S05]  /*13a0*/  @!P0 BRA `(.L_x_8874) ;  /* 0x0000000000048947 */ /* 0x000fea0003800000 */
[----:B------:R-:W-:Y:S01]  /*13b0*/  BPT.TRAP 0x1 ;  /* 0x000000040000795c */ /* 0x000fe20000300000 */
.L_x_8874:
[----:B------:R0:W1:Y:S01]  /*13c0*/  SYNCS.PHASECHK.TRANS64.TRYWAIT P1, [UR41+0x28830], R0 ;  /* 0x02883000ff0075a7 */ /* 0x0000620008020169 */
[----:B------:R-:W-:Y:S05]  /*13d0*/  @!P0 BRA `(.L_x_8875) ;  /* 0x0000000000048947 */ /* 0x000fea0003800000 */
[----:B------:R-:W-:Y:S01]  /*13e0*/  BPT.TRAP 0x1 ;  /* 0x000000040000795c */ /* 0x000fe20000300000 */
.L_x_8875:
[----:B------:R-:W-:-:S05]  /*13f0*/  IMAD.U32 R8, RZ, RZ, UR43 ;  /* 0x0000002bff087e24 */ /* 0x000fca000f8e00ff */
[----:B------:R-:W-:Y:S01]  /*1400*/  LOP3.LUT R8, R8, 0x10000, RZ, 0xfc, !PT ;  /* 0x0001000008087812 */ /* 0x000fe200078efcff */
[----:B-1----:R-:W-:Y:S06]  /*1410*/  @P1 BRA `(.L_x_8876) ;  /* 0x0000000000081947 */ /* 0x002fec0003800000 */
[----:B------:R-:W1:Y:S02]  /*1420*/  SYNCS.PHASECHK.TRANS64.TRYWAIT P1, [UR41+0x28830], R0 ;  /* 0x02883000ff0075a7 */ /* 0x000e640008020169 */
[----:B-1----:R-:W-:Y:S05]  /*1430*/  @!P1 BRA `(.L_x_8877) ;  /* 0x000000cc00d09947 */ /* 0x002fea0003800000 */
.L_x_8876:
[----:B------:R-:W-:Y:S05]  /*1440*/  WARPSYNC.ALL ;  /* 0x0000000000007948 */ /* 0x000fea0003800000 */
[----:B------:R-:W-:Y:S01]  /*1450*/  IMAD.MOV.U32 R9, RZ, RZ, 0x40000040 ;  /* 0x40000040ff097424 */ /* 0x000fe200078e00ff */
[----:B------:R-:W-:Y:S01]  /*1460*/  UIADD3 UR4, UR41, 0x18400, URZ ;  /* 0x0001840029047890 */ /* 0x000fe2000fffe03f */
[----:B------:R-:W-:Y:S01]  /*1470*/  R2UR UR8, R8 ;  /* 0x00000000080872ca */ /* 0x000fe200000e0000 */
[----:B------:R-:W-:Y:S02]  /*1480*/  WARPGROUP.ARRIVE ;  /* 0x00000000000079c5 */ /* 0x000fe40000000000 */
[----:B------:R-:W-:Y:S01]  /*1490*/  R2UR UR9, R9 ;  /* 0x00000000090972ca */ /* 0x000fe200000e0000 */
[----:B------:R-:W-:-:S03]  /*14a0*/  USHF.R.U32.HI UR4, URZ, 0x4, UR4 ;  /* 0x000000043f047899 */ /* 0x000fc60008011604 */
[----:B------:R-:W2:Y:S01]  /*14b0*/  S2UR UR43, SR_CgaCtaId ;  /* 0x00000000002b79c3 */ /* 0x000ea20000008800 */
[----:B------:R-:W-:Y:S01]  /*14c0*/  UMOV UR11, 0x40000040 ;  /* 0x40000040000b7882 */ /* 0x000fe20000000000 */
[----:B------:R-:W-:Y:S01]  /*14d0*/  UMOV UR13, 0x40000040 ;  /* 0x40000040000d7882 */ /* 0x000fe20000000000 */
[----:B------:R-:W-:Y:S01]  /*14e0*/  ULOP3.LUT UR4, UR4, 0x3fff, URZ, 0xc0, !UPT ;  /* 0x00003fff04047892 */ /* 0x000fe2000f8ec03f */
[----:B------:R-:W-:Y:S01]  /*14f0*/  UMOV UR15, 0x40000040 ;  /* 0x40000040000f7882 */ /* 0x000fe20000000000 */
[----:B------:R-:W-:Y:S02]  /*1500*/  UMOV UR17, 0x40000040 ;  /* 0x4000004000117882 */ /* 0x000fe40000000000 */
[----:B------:R-:W-:Y:S01]  /*1510*/  ULOP3.LUT UR46, UR4, 0x10000, URZ, 0xfc, !UPT ;  /* 0x00010000042e7892 */ /* 0x000fe2000f8efc3f */
[----:B------:R-:W-:Y:S02]  /*1520*/  UMOV UR19, 0x40000040 ;  /* 0x4000004000137882 */ /* 0x000fe40000000000 */
[----:B------:R-:W-:Y:S01]  /*1530*/  R2UR UR4, R8 ;  /* 0x00000000080472ca */ /* 0x000fe200000e0000 */
[----:B------:R-:W-:-:S02]  /*1540*/  UIADD3 UR14, UR46, 0x4, URZ ;  /* 0x000000042e0e7890 */ /* 0x000fc4000fffe03f */
[----:B------:R-:W-:Y:S02]  /*1550*/  UIADD3 UR18, UR46, 0x6, URZ ;  /* 0x000000062e127890 */ /* 0x000fe4000fffe03f */
[----:B------:R-:W-:Y:S01]  /*1560*/  UMOV UR10, UR46 ;  /* 0x0000002e000a7c82 */ /* 0x000fe20008000000 */
[----:B------:R-:W-:Y:S01]  /*1570*/  UIADD3 UR22, UR46, 0x400, URZ ;  /* 0x000004002e167890 */ /* 0x000fe2000fffe03f */
[----:B------:R-:W-:Y:S01]  /*1580*/  HGMMA.64x128x16.F32.BF16 R24, gdesc[UR8], RZ, !UPT, gsb0 ;  /* 0x01e00000081879f0 */ /* 0x000fe2000c0018ff */
[----:B------:R-:W-:Y:S01]  /*1590*/  UIADD3 UR10, UR46, 0x2, URZ ;  /* 0x000000022e0a7890 */ /* 0x000fe2000fffe03f */
[----:B------:R-:W-:Y:S01]  /*15a0*/  UMOV UR9, 0x40000040 ;  /* 0x4000004000097882 */ /* 0x000fe20000000000 */
[----:B------:R-:W-:Y:S01]  /*15b0*/  UMOV UR11, 0x40000040 ;  /* 0x40000040000b7882 */ /* 0x000fe20000000000 */
[----:B------:R-:W-:Y:S02]  /*15c0*/  UMOV UR21, 0x40000040 ;  /* 0x4000004000157882 */ /* 0x000fe40000000000 */
[----:B------:R-:W-:-:S02]  /*15d0*/  UIADD3 UR8, UR4, 0x2, URZ ;  /* 0x0000000204087890 */ /* 0x000fc4000fffe03f */
[----:B------:R-:W-:Y:S02]  /*15e0*/  UIADD3 UR12, UR4, 0x4, URZ ;  /* 0x00000004040c7890 */ /* 0x000fe4000fffe03f */
[----:B------:R-:W-:Y:S02]  /*15f0*/  UIADD3 UR16, UR4, 0x6, URZ ;  /* 0x0000000604107890 */ /* 0x000fe4000fffe03f */
[----:B------:R-:W-:Y:S01]  /*1600*/  UIADD3 UR20, UR4, 0x400, URZ ;  /* 0x0000040004147890 */ /* 0x000fe2000fffe03f */
        /* <DEDUP_REMOVED lines=37> */
.L_x_8878:
[----:B01----:R-:W-:Y:S01]  /*1860*/  LOP3.LUT R0, R17, 0xffffff80, RZ, 0xc0, !PT ;  /* 0xffffff8011007812 */ /* 0x003fe200078ec0ff */
[----:B------:R-:W-:Y:S01]  /*1870*/  UISETP.NE.AND UP0, UPT, UR42, URZ, UPT ;  /* 0x0000003f2a00728c */ /* 0x000fe2000bf05270 */
[----:B------:R-:W-:Y:S01]  /*1880*/  LEA.HI R16, R16, R19, RZ, 0x2 ;  /* 0x0000001310107211 */ /* 0x000fe200078f10ff */
[----:B------:R-:W-:Y:S01]  /*1890*/  ULDC UR7, c[0x0][0x2f0] ;  /* 0x0000bc0000077ab9 */ /* 0x000fe20000000800 */
[----:B------:R-:W-:Y:S01]  /*18a0*/  LEA.HI R7, R18, R18, RZ, 0x1 ;  /* 0x0000001212077211 */ /* 0x000fe200078f08ff */
[----:B------:R-:W-:Y:S01]  /*18b0*/  IMAD.IADD R0, R19, 0x1, -R0 ;  /* 0x0000000113007824 */ /* 0x000fe200078e0a00 */
[----:B------:R-:W-:Y:S01]  /*18c0*/  LOP3.LUT R16, R16, 0xfffffffc, RZ, 0xc0, !PT ;  /* 0xfffffffc10107812 */ /* 0x000fe200078ec0ff */
[----:B------:R-:W-:Y:S01]  /*18d0*/  IMAD.U32 R13, RZ, RZ, UR7 ;  /* 0x00000007ff0d7e24 */ /* 0x000fe2000f8e00ff */
[----:B------:R-:W-:Y:S01]  /*18e0*/  LOP3.LUT R7, R7, 0x3fffffe, RZ, 0xc0, !PT ;  /* 0x03fffffe07077812 */ /* 0x000fe200078ec0ff */
[----:B------:R-:W-:Y:S01]  /*18f0*/  ULDC UR10, c[0x0][0x288] ;  /* 0x0000a200000a7ab9 */ /* 0x000fe20000000800 */
[----:B------:R-:W-:Y:S01]  /*1900*/  SHF.R.S32.HI R3, RZ, 0x1f, R0 ;  /* 0x0000001fff037819 */ /* 0x000fe20000011400 */
[----:B------:R-:W-:Y:S01]  /*1910*/  UIADD3 UR53, UR47, -0x2, URZ ;  /* 0xfffffffe2f357890 */ /* 0x000fe2000fffe03f */
[----:B------:R-:W-:Y:S01]  /*1920*/  IADD3 R16, R19, -R16, RZ ;  /* 0x8000001013107210 */ /* 0x000fe20007ffe0ff */
[----:B------:R-:W-:Y:S01]  /*1930*/  IMAD.IADD R7, R18, 0x1, -R7 ;  /* 0x0000000112077824 */ /* 0x000fe200078e0a07 */
[CC--:B------:R-:W-:Y:S01]  /*1940*/  LEA.HI R4, R3.reuse, R0.reuse, RZ, 0x2 ;  /* 0x0000000003047211 */ /* 0x0c0fe200078f10ff */
[----:B------:R-:W-:Y:S01]  /*1950*/  @UP0 ULDC UR4, c[0x0][0x44c] ;  /* 0x0001130000040ab9 */ /* 0x000fe20000000800 */
[----:B------:R-:W-:Y:S01]  /*1960*/  LEA.HI R5, R3, R0, RZ, 0x5 ;  /* 0x0000000003057211 */ /* 0x000fe200078f28ff */
[----:B------:R-:W-:Y:S01]  /*1970*/  @UP0 ULDC UR5, c[0x0][0x450] ;  /* 0x0001140000050ab9 */ /* 0x000fe20000000800 */
[--C-:B------:R-:W-:Y:S01]  /*1980*/  SHF.R.S32.HI R3, RZ, 0x2, R4.reuse ;  /* 0x00000002ff037819 */ /* 0x100fe20000011404 */
[----:B------:R-:W-:Y:S01]  /*1990*/  @UP0 ULDC UR11, c[0x0][0x450] ;  /* 0x00011400000b0ab9 */ /* 0x000fe20000000800 */
[----:B------:R-:W-:Y:S01]  /*19a0*/  SHF.R.S32.HI R6, RZ, 0x1f, R4 ;  /* 0x0000001fff067819 */ /* 0x000fe20000011404 */
[----:B------:R-:W-:Y:S01]  /*19b0*/  UIADD3 UR6, UR41, 0x28840, URZ ;  /* 0x0002884029067890 */ /* 0x000fe2000fffe03f */
[----:B------:R-:W-:-:S02]  /*19c0*/  SHF.R.S32.HI R5, RZ, 0x5, R5 ;  /* 0x00000005ff057819 */ /* 0x000fc40000011405 */
[----:B------:R-:W-:Y:S02]  /*19d0*/  CS2R R150, SRZ ;  /* 0x0000000000967805 */ /* 0x000fe4000001ff00 */
[----:B------:R-:W-:Y:S01]  /*19e0*/  LEA.HI R6, R6, R3, RZ, 0x3 ;  /* 0x0000000306067211 */ /* 0x000fe200078f18ff */
[----:B------:R-:W-:Y:S01]  /*19f0*/  UPRMT UR6, UR43, 0x654, UR6 ;  /* 0x000006542b067896 */ /* 0x000fe20008000006 */
[----:B------:R-:W-:Y:S02]  /*1a00*/  LEA.HI R10, R16, R16, RZ, 0x1 ;  /* 0x00000010100a7211 */ /* 0x000fe400078f08ff */
[----:B------:R-:W-:Y:S02]  /*1a10*/  CS2R R148, SRZ ;  /* 0x0000000000947805 */ /* 0x000fe4000001ff00 */
[----:B------:R-:W-:Y:S02]  /*1a20*/  LEA R11, R5, UR48, 0x4 ;  /* 0x00000030050b7c11 */ /* 0x000fe4000f8e20ff */
[----:B------:R-:W-:-:S02]  /*1a30*/  CS2R R146, SRZ ;  /* 0x0000000000927805 */ /* 0x000fc4000001ff00 */
[----:B------:R-:W-:Y:S02]  /*1a40*/  LOP3.LUT R6, R6, 0xfffffff8, RZ, 0xc0, !PT ;  /* 0xfffffff806067812 */ /* 0x000fe400078ec0ff */
[----:B------:R-:W-:Y:S02]  /*1a50*/  CS2R R144, SRZ ;  /* 0x0000000000907805 */ /* 0x000fe4000001ff00 */
[----:B------:R-:W-:Y:S02]  /*1a60*/  LOP3.LUT R5, R10, 0x1ffffffe, RZ, 0xc0, !PT ;  /* 0x1ffffffe0a057812 */ /* 0x000fe400078ec0ff */
[----:B------:R-:W-:Y:S02]  /*1a70*/  CS2R R142, SRZ ;  /* 0x00000000008e7805 */ /* 0x000fe4000001ff00 */
[----:B------:R-:W-:Y:S01]  /*1a80*/  IADD3 R6, R11, R3, -R6 ;  /* 0x000000030b067210 */ /* 0x000fe20007ffe806 */
[----:B------:R-:W-:Y:S01]  /*1a90*/  SYNCS.ARRIVE.TRANS64.RED.A1T0 RZ, [UR6], RZ ;  /* 0x000000ffffff79a7 */ /* 0x000fe20008100406 */
[----:B------:R-:W-:Y:S01]  /*1aa0*/  PLOP3.LUT P1, PT, PT, PT, UP0, 0x80, 0x0 ;  /* 0x000000000000781c */ /* 0x000fe20003f2f008 */
[----:B------:R-:W-:Y:S01]  /*1ab0*/  IMAD.IADD R3, R16, 0x1, -R5 ;  /* 0x0000000110037824 */ /* 0x000fe200078e0a05 */
[----:B------:R-:W-:Y:S01]  /*1ac0*/  PLOP3.LUT P2, PT, PT, PT, UP0, 0x80, 0x0 ;  /* 0x000000000000781c */ /* 0x000fe20003f4f008 */
[----:B------:R-:W-:Y:S01]  /*1ad0*/  IMAD R6, R7, 0x40, R6 ;  /* 0x0000004007067824 */ /* 0x000fe200078e0206 */
[----:B------:R-:W-:-:S02]  /*1ae0*/  CS2R R140, SRZ ;  /* 0x00000000008c7805 */ /* 0x000fc4000001ff00 */
[----:B------:R-:W-:Y:S02]  /*1af0*/  CS2R R138, SRZ ;  /* 0x00000000008a7805 */ /* 0x000fe4000001ff00 */
[----:B------:R-:W-:Y:S01]  /*1b00*/  CS2R R136, SRZ ;  /* 0x0000000000887805 */ /* 0x000fe2000001ff00 */
[----:B------:R-:W-:Y:S01]  /*1b10*/  IMAD R3, R3, 0x8, R6 ;  /* 0x0000000803037824 */ /* 0x000fe200078e0206 */
[----:B------:R-:W-:Y:S02]  /*1b20*/  CS2R R134, SRZ ;  /* 0x0000000000867805 */ /* 0x000fe4000001ff00 */
[----:B------:R-:W-:Y:S02]  /*1b30*/  CS2R R132, SRZ ;  /* 0x0000000000847805 */ /* 0x000fe4000001ff00 */
[----:B------:R-:W-:Y:S01]  /*1b40*/  CS2R R130, SRZ ;  /* 0x0000000000827805 */ /* 0x000fe2000001ff00 */
[----:B------:R-:W-:Y:S01]  /*1b50*/  IMAD.MOV.U32 R10, RZ, RZ, R3 ;  /* 0x000000ffff0a7224 */ /* 0x000fe200078e0003 */
[----:B------:R-:W-:Y:S01]  /*1b60*/  CS2R R128, SRZ ;  /* 0x0000000000807805 */ /* 0x000fe2000001ff00 */
[----:B------:R-:W-:Y:S01]  /*1b70*/  @P1 IMAD.HI.U32 R5, R3, UR4, RZ ;  /* 0x0000000403051c27 */ /* 0x000fe2000f8e00ff */
[----:B------:R-:W-:Y:S01]  /*1b80*/  UMOV UR4, 0xffffff80 ;  /* 0xffffff8000047882 */ /* 0x000fe20000000000 */
[----:B------:R-:W-:Y:S01]  /*1b90*/  CS2R R126, SRZ ;  /* 0x00000000007e7805 */ /* 0x000fe2000001ff00 */
[----:B------:R-:W-:Y:S01]  /*1ba0*/  UIMAD UR4, UR47, UR4, 0x80 ;  /* 0x000000802f0474a4 */ /* 0x000fe2000f8e0204 */
[----:B------:R-:W-:-:S02]  /*1bb0*/  CS2R R124, SRZ ;  /* 0x00000000007c7805 */ /* 0x000fc4000001ff00 */
[----:B------:R-:W-:Y:S01]  /*1bc0*/  @P2 SHF.R.U32.HI R10, RZ, UR5, R5 ;  /* 0x00000005ff0a2c19 */ /* 0x000fe20008011605 */
[----:B------:R-:W-:Y:S01]  /*1bd0*/  UMOV UR47, URZ ;  /* 0x0000003f002f7c82 */ /* 0x000fe20008000000 */
[----:B------:R-:W-:Y:S01]  /*1be0*/  UIADD3 UR5, UR4, 0x1, URZ ;  /* 0x0000000104057890 */ /* 0x000fe2000fffe03f */
[----:B------:R-:W-:Y:S01]  /*1bf0*/  LOP3.LUT R5, R4, 0x7ffffffc, RZ, 0xc0, !PT ;  /* 0x7ffffffc04057812 */ /* 0x000fe200078ec0ff */
[----:B------:R-:W-:Y:S01]  /*1c00*/  UIMAD UR4, UR38, UR7, UR4 ;  /* 0x00000007260472a4 */ /* 0x000fe2000f8e0204 */
[----:B------:R-:W0:Y:S01]  /*1c10*/  SHFL.IDX PT, R11, R10, RZ, 0x1c1f ;  /* 0x001c1fff0a0b7589 */ /* 0x000e2200000e0000 */
[----:B------:R-:W-:Y:S01]  /*1c20*/  UIMAD UR7, UR38, UR7, -UR10 ;  /* 0x00000007260772a4 */ /* 0x000fe2000f8e0a0a */
[----:B------:R-:W-:Y:S01]  /*1c30*/  IADD3 R6, R0, -R5, RZ ;  /* 0x8000000500067210 */ /* 0x000fe20007ffe0ff */
[----:B------:R-:W-:Y:S01]  /*1c40*/  IMAD.U32 R5, RZ, RZ, UR5 ;  /* 0x00000005ff057e24 */ /* 0x000fe2000f8e00ff */
[----:B------:R-:W1:Y:S01]  /*1c50*/  SHFL.IDX PT, R10, R10, 0x1, 0x1c1f ;  /* 0x003c1f000a0a7f89 */ /* 0x000e6200000e0000 */
[----:B------:R-:W-:Y:S01]  /*1c60*/  IMAD.U32 R7, RZ, RZ, UR4 ;  /* 0x00000004ff077e24 */ /* 0x000fe2000f8e00ff */
[----:B------:R-:W-:Y:S01]  /*1c70*/  ULDC UR4, c[0x0][0x988] ;  /* 0x0002620000047ab9 */ /* 0x000fe20000000800 */
[C---:B------:R-:W-:Y:S01]  /*1c80*/  IMAD R0, R6.reuse, -0x2, R5 ;  /* 0xfffffffe06007824 */ /* 0x040fe200078e0205 */
[----:B------:R-:W-:Y:S01]  /*1c90*/  CS2R R122, SRZ ;  /* 0x00000000007a7805 */ /* 0x000fe2000001ff00 */
[----:B------:R-:W-:Y:S01]  /*1ca0*/  IMAD R4, R6, -0x2, R7 ;  /* 0xfffffffe06047824 */ /* 0x000fe200078e0207 */
[----:B------:R-:W-:Y:S01]  /*1cb0*/  CS2R R120, SRZ ;  /* 0x0000000000787805 */ /* 0x000fe2000001ff00 */
[----:B------:R-:W-:-:S04]  /*1cc0*/  IMAD R5, R13, UR38, R0 ;  /* 0x000000260d057c24 */ /* 0x000fc8000f8e0200 */
[----:B------:R-:W-:-:S05]  /*1cd0*/  VIADD R7, R5, -UR10 ;  /* 0x8000000a05077c36 */ /* 0x000fca0008000000 */
        /* <DEDUP_REMOVED lines=95> */
[----:B-1----:R-:W-:Y:S02]  /*22d0*/  IADD3 R5, R10, -UR10, R5 ;  /* 0x8000000a0a057c10 */ /* 0x002fe4000fffe005 */
[----:B------:R-:W-:Y:S01]  /*22e0*/  FMNMX.FTZ R12, R85, R0, !PT ;  /* 0x00000000550c7209 */ /* 0x000fe20007810000 */
[----:B------:R-:W-:Y:S01]  /*22f0*/  IMAD.U32 R0, RZ, RZ, UR4 ;  /* 0x00000004ff007e24 */ /* 0x000fe2000f8e00ff */
[----:B------:R-:W-:Y:S01]  /*2300*/  VIMNMX R4, R4, R5, PT ;  /* 0x0000000504047248 */ /* 0x000fe20003fe0100 */
[----:B------:R-:W-:-:S02]  /*2310*/  @UP0 ULDC UR4, c[0x0][0x44c] ;  /* 0x0001130000040ab9 */ /* 0x000fc40000000800 */
[----:B------:R-:W0:Y:S01]  /*2320*/  SHFL.BFLY PT, R7, R12, 0x2, 0x1f ;  /* 0x0c401f000c077f89 */ /* 0x000e2200000e0000 */
[C---:B------:R-:W-:Y:S01]  /*2330*/  ISETP.GT.AND P2, PT, R4.reuse, 0x1, PT ;  /* 0x000000010400780c */ /* 0x040fe20003f44270 */
[----:B------:R-:W-:Y:S01]  /*2340*/  UIMAD.WIDE.U32 UR4, UR48, UR4, URZ ;  /* 0x00000004300472a5 */ /* 0x000fe2000f8e003f */
[----:B------:R-:W-:Y:S02]  /*2350*/  ISETP.GT.AND P3, PT, R4, 0x8, PT ;  /* 0x000000080400780c */ /* 0x000fe40003f64270 */
[----:B------:R-:W-:Y:S01]  /*2360*/  FSEL R27, R27, -INF , P2 ;  /* 0xff8000001b1b7808 */ /* 0x000fe20001000000 */
[----:B------:R-:W-:Y:S01]  /*2370*/  @UP0 USHF.R.U32.HI UR48, URZ, UR11, UR5 ;  /* 0x0000000b3f300299 */ /* 0x000fe20008011605 */
[----:B------:R-:W-:Y:S02]  /*2380*/  FSEL R109, R30, -INF , P3 ;  /* 0xff8000001e6d7808 */ /* 0x000fe40001800000 */
[----:B------:R-:W-:Y:S01]  /*2390*/  ISETP.GT.AND P2, PT, R4, 0x10, PT ;  /* 0x000000100400780c */ /* 0x000fe20003f44270 */
[----:B------:R-:W-:-:S03]  /*23a0*/  UIADD3 UR7, UR7, UR48, URZ ;  /* 0x0000003007077290 */ /* 0x000fc6000fffe03f */
[----:B------:R-:W-:Y:S01]  /*23b0*/  UMOV UR48, URZ ;  /* 0x0000003f00307c82 */ /* 0x000fe20008000000 */
[----:B------:R-:W-:-:S04]  /*23c0*/  USHF.R.S32.HI UR4, URZ, 0x1f, UR7 ;  /* 0x0000001f3f047899 */ /* 0x000fc80008011407 */
[----:B------:R-:W-:-:S04]  /*23d0*/  ULEA.HI UR4, UR4, UR7, URZ, 0x7 ;  /* 0x0000000704047291 */ /* 0x000fc8000f8f383f */
[----:B------:R-:W-:Y:S01]  /*23e0*/  USHF.R.S32.HI UR4, URZ, 0x7, UR4 ;  /* 0x000000073f047899 */ /* 0x000fe20008011404 */
[----:B0-----:R-:W-:-:S03]  /*23f0*/  FMNMX.FTZ R14, R12, R7, !PT ;  /* 0x000000070c0e7209 */ /* 0x001fc60007810000 */
[----:B------:R-:W-:Y:S02]  /*2400*/  UISETP.LT.AND UP0, UPT, UR39, UR4, UPT ;  /* 0x000000042700728c */ /* 0x000fe4000bf01270 */
[----:B------:R-:W0:Y:S02]  /*2410*/  SHFL.BFLY PT, R7, R14, 0x1, 0x1f ;  /* 0x0c201f000e077f89 */ /* 0x000e2400000e0000 */
[----:B------:R-:W-:-:S04]  /*2420*/  USEL UR51, UR39, UR4, !UP0 ;  /* 0x0000000427337287 */ /* 0x000fc8000c000000 */
[----:B------:R-:W-:Y:S01]  /*2430*/  UISETP.GE.AND UP0, UPT, UR53, UR51, UPT ;  /* 0x000000333500728c */ /* 0x000fe2000bf06270 */
[----:B0-----:R-:W-:-:S04]  /*2440*/  FMNMX.FTZ R7, R14, R7, !PT ;  /* 0x000000070e077209 */ /* 0x001fc80007810000 */
[C---:B------:R-:W-:Y:S01]  /*2450*/  FSETP.NEU.FTZ.AND P1, PT, R7.reuse, -INF , PT ;  /* 0xff8000000700780b */ /* 0x040fe20003f3d000 */
[----:B------:R-:W-:-:S05]  /*2460*/  FMUL.FTZ R16, R7, R0 ;  /* 0x0000000007107220 */ /* 0x000fca0000410000 */
[----:B------:R-:W-:Y:S02]  /*2470*/  FSEL R16, R16, RZ, P1 ;  /* 0x000000ff10107208 */ /* 0x000fe40000800000 */
[----:B------:R-:W-:-:S03]  /*2480*/  ISETP.GT.AND P1, PT, R4, RZ, PT ;  /* 0x000000ff0400720c */ /* 0x000fc60003f24270 */
[-CC-:B------:R-:W-:Y:S01]  /*2490*/  FFMA.FTZ R180, R11, R0.reuse, -R16.reuse ;  /* 0x000000000bb47223 */ /* 0x180fe20000010810 */
[----:B------:R-:W-:Y:S01]  /*24a0*/  FSEL R107, R26, -INF , P1 ;  /* 0xff8000001a6b7808 */ /* 0x000fe20000800000 */
[-CC-:B------:R-:W-:Y:S01]  /*24b0*/  FFMA.FTZ R11, R29, R0.reuse, -R16.reuse ;  /* 0x000000001d0b7223 */ /* 0x180fe20000010810 */
[C---:B------:R-:W-:Y:S01]  /*24c0*/  ISETP.GT.AND P1, PT, R4.reuse, 0x9, PT ;  /* 0x000000090400780c */ /* 0x040fe20003f24270 */
[-CC-:B------:R-:W-:Y:S01]  /*24d0*/  FFMA.FTZ R176, R15, R0.reuse, -R16.reuse ;  /* 0x000000000fb07223 */ /* 0x180fe20000010810 */
[----:B------:R-:W-:Y:S01]  /*24e0*/  FMNMX.FTZ R10, R107, R27, !PT ;  /* 0x0000001b6b0a7209 */ /* 0x000fe20007810000 */
        /* <DEDUP_REMOVED lines=24> */
[----:B------:R0:W-:Y:S01]  /*2670*/  MUFU.EX2 R5, R25 ;  /* 0x0000001900057308 */ /* 0x0001e20000000800 */
        /* <DEDUP_REMOVED lines=9> */
[-CC-:B0-----:R-:W-:Y:S01]  /*2710*/  FFMA.FTZ R25, R53, R0.reuse, -R16.reuse ;  /* 0x0000000035197223 */ /* 0x181fe20000010810 */
[C---:B------:R-:W-:Y:S01]  /*2720*/  ISETP.GT.AND P2, PT, R4.reuse, 0x28, PT ;  /* 0x000000280400780c */ /* 0x040fe20003f44270 */
        /* <DEDUP_REMOVED lines=11> */
[C---:B------:R-:W-:Y:S01]  /*27e0*/  ISETP.GT.AND P2, PT, R4.reuse, 0x30, PT ;  /* 0x000000300400780c */ /* 0x040fe20003f44270 */
        /* <DEDUP_REMOVED lines=20> */
[----:B------:R-:W-:Y:S01]  /*2930*/  FFMA.FTZ R16, R85, R0, -R16 ;  /* 0x0000000055107223 */ /* 0x000fe20000010810 */
[----:B------:R-:W-:-:S02]  /*2940*/  FMNMX.FTZ R10, R51, R10, !PT ;  /* 0x0000000a330a7209 */ /* 0x000fc40007810000 */
[C---:B------:R-:W-:Y:S01]  /*2950*/  ISETP.GT.AND P2, PT, R4.reuse, 0x40, PT ;  /* 0x000000400400780c */ /* 0x040fe20003f44270 */
[----:B------:R-:W-:Y:S01]  /*2960*/  MUFU.EX2 R178, R178 ;  /* 0x000000b200b27308 */ /* 0x000fe20000000800 */
[----:B------:R-:W-:Y:S02]  /*2970*/  FSEL R55, R55, -INF , P1 ;  /* 0xff80000037377808 */ /* 0x000fe40000800000 */
[----:B------:R-:W-:Y:S02]  /*2980*/  FMNMX.FTZ R10, R115, R10, !PT ;  /* 0x0000000a730a7209 */ /* 0x000fe40007810000 */
[----:B------:R-:W-:Y:S02]  /*2990*/  ISETP.GT.AND P1, PT, R4, 0x41, PT ;  /* 0x000000410400780c */ /* 0x000fe40003f24270 */
[----:B------:R-:W-:Y:S01]  /*29a0*/  FSEL R41, R58, -INF , P2 ;  /* 0xff8000003a297808 */ /* 0x000fe20001000000 */
[----:B------:R-:W-:Y:S01]  /*29b0*/  MUFU.EX2 R17, R17 ;  /* 0x0000001100117308 */ /* 0x000fe20000000800 */
[----:B------:R-:W-:-:S02]  /*29c0*/  FMNMX.FTZ R10, R55, R10, !PT ;  /* 0x0000000a370a7209 */ /* 0x000fc40007810000 */
[C---:B------:R-:W-:Y:S02]  /*29d0*/  ISETP.GT.AND P2, PT, R4.reuse, 0x48, PT ;  /* 0x000000480400780c */ /* 0x040fe40003f44270 */
[----:B------:R-:W-:Y:S02]  /*29e0*/  FSEL R59, R59, -INF , P1 ;  /* 0xff8000003b3b7808 */ /* 0x000fe40000800000 */
[----:B------:R-:W-:Y:S01]  /*29f0*/  FMNMX.FTZ R10, R41, R10, !PT ;  /* 0x0000000a290a7209 */ /* 0x000fe20007810000 */
[----:B------:R-:W-:Y:S01]  /*2a00*/  MUFU.EX2 R172, R172 ;  /* 0x000000ac00ac7308 */ /* 0x000fe20000000800 */
[----:B------:R-:W-:Y:S02]  /*2a10*/  ISETP.GT.AND P1, PT, R4, 0x49, PT ;  /* 0x000000490400780c */ /* 0x000fe40003f24270 */
[----:B------:R-:W-:Y:S02]  /*2a20*/  FSEL R117, R62, -INF , P2 ;  /* 0xff8000003e757808 */ /* 0x000fe40001000000 */
        /* <DEDUP_REMOVED lines=42> */
[----:B------:R-:W0:Y:S01]  /*2cd0*/  MUFU.EX2 R57, R57 ;  /* 0x0000003900397308 */ /* 0x000e220000000800 */
[----:B------:R-:W-:Y:S02]  /*2ce0*/  ISETP.GT.AND P1, PT, R4, 0x79, PT ;  /* 0x000000790400780c */ /* 0x000fe40003f24270 */
[----:B------:R-:W-:Y:S02]  /*2cf0*/  FSEL R91, R86, -INF , P2 ;  /* 0xff800000565b7808 */ /* 0x000fe40001000000 */
[----:B------:R-:W-:-:S02]  /*2d00*/  FMNMX.FTZ R10, R83, R10, !PT ;  /* 0x0000000a530a7209 */ /* 0x000fc40007810000 */
[----:B------:R-:W-:Y:S01]  /*2d10*/  FSEL R87, R87, -INF , P1 ;  /* 0xff80000057577808 */ /* 0x000fe20000800000 */
[----:B------:R-:W-:Y:S01]  /*2d20*/  MUFU.EX2 R93, R93 ;  /* 0x0000005d005d7308 */ /* 0x000fe20000000800 */
[----:B------:R-:W-:-:S04]  /*2d30*/  FMNMX.FTZ R10, R91, R10, !PT ;  /* 0x0000000a5b0a7209 */ /* 0x000fc80007810000 */
[----:B------:R-:W-:-:S03]  /*2d40*/  FMNMX.FTZ R10, R87, R10, !PT ;  /* 0x0000000a570a7209 */ /* 0x000fc60007810000 */
[----:B------:R-:W-:Y:S01]  /*2d50*/  MUFU.EX2 R166, R61 ;  /* 0x0000003d00a67308 */ /* 0x000fe20000000800 */
[----:B0-----:R-:W-:Y:S01]  /*2d60*/  F2FP.BF16.F32.PACK_AB R164, R57, R12 ;  /* 0x0000000c39a4723e */ /* 0x001fe200000010ff */
        /* <DEDUP_REMOVED lines=12> */
[----:B------:R-:W-:-:S06]  /*2e30*/  FMUL.FTZ R4, R13, R0 ;  /* 0x000000000d047220 */ /* 0x000fcc0000410000 */
[----:B------:R-:W-:Y:S01]  /*2e40*/  MUFU.EX2 R154, R77 ;  /* 0x0000004d009a7308 */ /* 0x000fe20000000800 */
        /* <DEDUP_REMOVED lines=19> */
[----:B------:R-:W-:Y:S01]  /*2f80*/  FADD.FTZ R30, R182, R27 ;  /* 0x0000001bb61e7221 */ /* 0x000fe20000010000 */
[-CC-:B------:R-:W-:Y:S01]  /*2f90*/  FFMA.FTZ R115, R115, R0.reuse, -R4.reuse ;  /* 0x0000000073737223 */ /* 0x180fe20000010804 */
        /* <DEDUP_REMOVED lines=9> */
[----:B------:R2:W3:Y:S01]  /*3030*/  MUFU.EX2 R14, R31 ;  /* 0x0000001f000e7308 */ /* 0x0004e20000000800 */
[----:B------:R-:W-:Y:S01]  /*3040*/  FADD.FTZ R27, R15, R30 ;  /* 0x0000001e0f1b7221 */ /* 0x000fe20000010000 */
[-CC-:B------:R-:W-:Y:S01]  /*3050*/  FFMA.FTZ R67, R67, R0.reuse, -R4.reuse ;  /* 0x0000000043437223 */ /* 0x180fe20000010804 */
[-CC-:B------:R-:W-:Y:S01]  /*3060*/  FFMA.FTZ R119, R119, R0.reuse, -R4.reuse ;  /* 0x0000000077777223 */ /* 0x180fe20000010804 */
[-CC-:B------:R-:W-:Y:S01]  /*3070*/  FFMA.FTZ R71, R71, R0.reuse, -R4.reuse ;  /* 0x0000000047477223 */ /* 0x180fe20000010804 */
[----:B------:R-:W-:Y:S01]  /*3080*/  FADD.FTZ R32, R178, R27 ;  /* 0x0000001bb2207221 */ /* 0x000fe20000010000 */
[-CC-:B------:R-:W-:Y:S01]  /*3090*/  FFMA.FTZ R49, R49, R0.reuse, -R4.reuse ;  /* 0x0000000031317223 */ /* 0x180fe20000010804 */
[-C--:B------:R-:W-:Y:S01]  /*30a0*/  FFMA.FTZ R75, R75, R0.reuse, -R4 ;  /* 0x000000004b4b7223 */ /* 0x080fe20000010804 */
[----:B------:R-:W4:Y:S01]  /*30b0*/  MUFU.EX2 R29, R29 ;  /* 0x0000001d001d7308 */ /* 0x000f220000000800 */
[----:B------:R-:W-:Y:S01]  /*30c0*/  FADD.FTZ R27, R17, R32 ;  /* 0x00000020111b7221 */ /* 0x000fe20000010000 */
[----:B-1----:R-:W-:Y:S01]  /*30d0*/  FADD.FTZ R32, R107, R10 ;  /* 0x0000000a6b207221 */ /* 0x002fe20000010000 */
[-CC-:B------:R-:W-:Y:S01]  /*30e0*/  FFMA.FTZ R89, R89, R0.reuse, -R4.reuse ;  /* 0x0000000059597223 */ /* 0x180fe20000010804 */
[-C--:B------:R-:W-:Y:S01]  /*30f0*/  FFMA.FTZ R79, R79, R0.reuse, -R4 ;  /* 0x000000004f4f7223 */ /* 0x080fe20000010804 */
[----:B------:R-:W-:Y:S01]  /*3100*/  FADD.FTZ R34, R172, R27 ;  /* 0x0000001bac227221 */ /* 0x000fe20000010000 */
[----:B0-----:R-:W-:Y:S01]  /*3110*/  FADD.FTZ R27, R109, R32 ;  /* 0x000000206d1b7221 */ /* 0x001fe20000010000 */
[-C--:B------:R-:W-:Y:S01]  /*3120*/  FFMA.FTZ R53, R53, R0.reuse, -R4 ;  /* 0x0000000035357223 */ /* 0x080fe20000010804 */
[----:B------:R-:W0:Y:S01]  /*3130*/  MUFU.EX2 R18, R35 ;  /* 0x0000002300127308 */ /* 0x000e220000000800 */
[----:B--2---:R-:W-:Y:S01]  /*3140*/  FADD.FTZ R31, R19, R34 ;  /* 0x00000022131f7221 */ /* 0x004fe20000010000 */
[----:B---3--:R-:W-:Y:S01]  /*3150*/  FADD.FTZ R34, R14, R27 ;  /* 0x0000001b0e227221 */ /* 0x008fe20000010000 */
[-CC-:B------:R-:W-:Y:S01]  /*3160*/  FFMA.FTZ R83, R83, R0.reuse, -R4.reuse ;  /* 0x0000000053537223 */ /* 0x180fe20000010804 */
[-CC-:B------:R-:W-:Y:S01]  /*3170*/  FFMA.FTZ R91, R91, R0.reuse, -R4.reuse ;  /* 0x000000005b5b7223 */ /* 0x180fe20000010804 */
[----:B------:R-:W-:Y:S01]  /*3180*/  FADD.FTZ R36, R174, R31 ;  /* 0x0000001fae247221 */ /* 0x000fe20000010000 */
[----:B------:R-:W-:Y:S01]  /*3190*/  FFMA.FTZ R87, R87, R0, -R4 ;  /* 0x0000000057577223 */ /* 0x000fe20000010804 */
[----:B------:R-:W-:Y:S01]  /*31a0*/  F2FP.BF16.F32.PACK_AB R180, R5, R180 ;  /* 0x000000b405b4723e */ /* 0x000fe200000010ff */
[----:B------:R-:W1:Y:S01]  /*31b0*/  MUFU.EX2 R111, R111 ;  /* 0x0000006f006f7308 */ /* 0x000e620000000800 */
[----:B----4-:R-:W-:Y:S01]  /*31c0*/  FADD.FTZ R27, R29, R34 ;  /* 0x000000221d1b7221 */ /* 0x010fe20000010000 */
[----:B------:R-:W-:Y:S01]  /*31d0*/  FADD.FTZ R31, R21, R36 ;  /* 0x00000024151f7221 */ /* 0x000fe20000010000 */
[----:B------:R-:W-:-:S02]  /*31e0*/  F2FP.BF16.F32.PACK_AB R182, R11, R182 ;  /* 0x000000b60bb6723e */ /* 0x000fc400000010ff */
[----:B------:R-:W-:Y:S01]  /*31f0*/  F2FP.BF16.F32.PACK_AB R181, R10, R107 ;  /* 0x0000006b0ab5723e */ /* 0x000fe200000010ff */
[----:B------:R-:W-:Y:S01]  /*3200*/  FADD.FTZ R36, R168, R31 ;  /* 0x0000001fa8247221 */ /* 0x000fe20000010000 */
[----:B------:R-:W-:Y:S01]  /*3210*/  F2FP.BF16.F32.PACK_AB R183, R14, R109 ;  /* 0x0000006d0eb7723e */ /* 0x000fe200000010ff */
[----:B------:R-:W2:Y:S01]  /*3220*/  MUFU.EX2 R20, R39 ;  /* 0x0000002700147308 */ /* 0x000ea20000000800 */
[----:B0-----:R-:W-:Y:S01]  /*3230*/  FADD.FTZ R34, R18, R27 ;  /* 0x0000001b12227221 */ /* 0x001fe20000010000 */
[----:B------:R-:W-:Y:S01]  /*3240*/  FADD.FTZ R31, R23, R36 ;  /* 0x00000024171f7221 */ /* 0x000fe20000010000 */
[----:B------:R-:W-:Y:S02]  /*3250*/  F2FP.BF16.F32.PACK_AB R176, R15, R176 ;  /* 0x000000b00fb0723e */ /* 0x000fe400000010ff */
[----:B------:R-:W-:Y:S02]  /*3260*/  CS2R R108, SRZ ;  /* 0x00000000006c7805 */ /* 0x000fe4000001ff00 */
[----:B------:R-:W-:Y:S01]  /*3270*/  F2FP.BF16.F32.PACK_AB R178, R17, R178 ;  /* 0x000000b211b2723e */ /* 0x000fe200000010ff */
[----:B------:R-:W-:Y:S01]  /*3280*/  FADD.FTZ R38, R170, R31 ;  /* 0x0000001faa267221 */ /* 0x000fe20000010000 */
[----:B------:R-:W-:Y:S01]  /*3290*/  F2FP.BF16.F32.PACK_AB R172, R19, R172 ;  /* 0x000000ac13ac723e */ /* 0x000fe200000010ff */
[----:B------:R-:W0:Y:S01]  /*32a0*/  MUFU.EX2 R33, R33 ;  /* 0x0000002100217308 */ /* 0x000e220000000800 */
[----:B-1----:R-:W-:Y:S01]  /*32b0*/  FADD.FTZ R27, R111, R34 ;  /* 0x000000226f1b7221 */ /* 0x002fe20000010000 */
[----:B------:R-:W-:Y:S01]  /*32c0*/  FADD.FTZ R31, R25, R38 ;  /* 0x00000026191f7221 */ /* 0x000fe20000010000 */
[----:B------:R-:W-:-:S02]  /*32d0*/  F2FP.BF16.F32.PACK_AB R174, R21, R174 ;  /* 0x000000ae15ae723e */ /* 0x000fc400000010ff */
[----:B------:R-:W-:Y:S02]  /*32e0*/  CS2R R106, SRZ ;  /* 0x00000000006a7805 */ /* 0x000fe4000001ff00 */
[----:B------:R-:W-:Y:S01]  /*32f0*/  F2FP.BF16.F32.PACK_AB R168, R23, R168 ;  /* 0x000000a817a8723e */ /* 0x000fe200000010ff */
[----:B------:R-:W-:Y:S01]  /*3300*/  FADD.FTZ R38, R12, R31 ;  /* 0x0000001f0c267221 */ /* 0x000fe20000010000 */
[----:B------:R-:W-:Y:S01]  /*3310*/  F2FP.BF16.F32.PACK_AB R170, R25, R170 ;  /* 0x000000aa19aa723e */ /* 0x000fe200000010ff */
[----:B------:R-:W1:Y:S01]  /*3320*/  MUFU.EX2 R22, R43 ;  /* 0x0000002b00167308 */ /* 0x000e620000000800 */
[C---:B--2---:R-:W-:Y:S01]  /*3330*/  FADD.FTZ R36, R20.reuse, R27 ;  /* 0x0000001b14247221 */ /* 0x044fe20000010000 */
[----:B------:R-:W-:Y:S01]  /*3340*/  FADD.FTZ R40, R57, R38 ;  /* 0x0000002639287221 */ /* 0x000fe20000010000 */
[----:B------:R-:W-:Y:S02]  /*3350*/  F2FP.BF16.F32.PACK_AB R179, R20, R111 ;  /* 0x0000006f14b3723e */ /* 0x000fe400000010ff */
[----:B------:R-:W-:-:S02]  /*3360*/  CS2R R110, SRZ ;  /* 0x00000000006e7805 */ /* 0x000fc4000001ff00 */
[----:B------:R-:W-:Y:S01]  /*3370*/  F2FP.BF16.F32.PACK_AB R177, R18, R29 ;  /* 0x0000001d12b1723e */ /* 0x000fe200000010ff */
[----:B------:R-:W-:Y:S01]  /*3380*/  FADD.FTZ R31, R93, R40 ;  /* 0x000000285d1f7221 */ /* 0x000fe20000010000 */
[----:B------:R-:W2:Y:S01]  /*3390*/  MUFU.EX2 R113, R113 ;  /* 0x0000007100717308 */ /* 0x000ea20000000800 */
[----:B0-----:R-:W-:Y:S02]  /*33a0*/  FADD.FTZ R27, R33, R36 ;  /* 0x00000024211b7221 */ /* 0x001fe40000010000 */
[C---:B------:R-:W-:Y:S01]  /*33b0*/  FADD.FTZ R40, R166.reuse, R31 ;  /* 0x0000001fa6287221 */ /* 0x040fe20000010000 */
[----:B------:R-:W-:Y:S02]  /*33c0*/  F2FP.BF16.F32.PACK_AB R166, R166, R93 ;  /* 0x0000005da6a6723e */ /* 0x000fe400000010ff */
[----:B------:R-:W-:Y:S01]  /*33d0*/  CS2R R92, SRZ ;  /* 0x00000000005c7805 */ /* 0x000fe2000001ff00 */
[----:B------:R-:W-:Y:S01]  /*33e0*/  FADD.FTZ R31, R95, R40 ;  /* 0x000000285f1f7221 */ /* 0x000fe20000010000 */
[----:B------:R-:W0:Y:S01]  /*33f0*/  MUFU.EX2 R24, R47 ;  /* 0x0000002f00187308 */ /* 0x000e220000000800 */
[----:B-1----:R-:W-:-:S02]  /*3400*/  FADD.FTZ R36, R22, R27 ;  /* 0x0000001b16247221 */ /* 0x002fc40000010000 */
[C---:B------:R-:W-:Y:S01]  /*3410*/  FADD.FTZ R40, R160.reuse, R31 ;  /* 0x0000001fa0287221 */ /* 0x040fe20000010000 */
[----:B------:R-:W-:Y:S02]  /*3420*/  F2FP.BF16.F32.PACK_AB R160, R160, R95 ;  /* 0x0000005fa0a0723e */ /* 0x000fe400000010ff */
[----:B------:R-:W-:Y:S02]  /*3430*/  CS2R R94, SRZ ;  /* 0x00000000005e7805 */ /* 0x000fe4000001ff00 */
[----:B------:R-:W-:Y:S01]  /*3440*/  F2FP.BF16.F32.PACK_AB R173, R22, R33 ;  /* 0x0000002116ad723e */ /* 0x000fe200000010ff */
        /* <DEDUP_REMOVED lines=15> */
[----:B------:R-:W-:Y:S01]  /*3540*/  FADD.FTZ R27, R97, R40 ;  /* 0x00000028611b7221 */ /* 0x000fe20000010000 */
[----:B------:R-:W-:Y:S02]  /*3550*/  F2FP.BF16.F32.PACK_AB R171, R28, R115 ;  /* 0x000000731cab723e */ /* 0x000fe400000010ff */
[----:B------:R-:W-:Y:S01]  /*3560*/  CS2R R114, SRZ ;  /* 0x0000000000727805 */ /* 0x000fe2000001ff00 */
[C---:B------:R-:W-:Y:S01]  /*3570*/  FADD.FTZ R40, R162.reuse, R27 ;  /* 0x0000001ba2287221 */ /* 0x040fe20000010000 */
[----:B------:R-:W-:Y:S01]  /*3580*/  F2FP.BF16.F32.PACK_AB R162, R162, R97 ;  /* 0x00000061a2a2723e */ /* 0x000fe200000010ff */
[----:B------:R-:W1:Y:S01]  /*3590*/  MUFU.EX2 R117, R117 ;  /* 0x0000007500757308 */ /* 0x000e620000000800 */
[----:B--2---:R-:W-:Y:S01]  /*35a0*/  FADD.FTZ R5, R41, R4 ;  /* 0x0000000429057221 */ /* 0x004fe20000010000 */
[----:B------:R-:W-:Y:S01]  /*35b0*/  FADD.FTZ R11, R99, R40 ;  /* 0x00000028630b7221 */ /* 0x000fe20000010000 */
[----:B------:R-:W-:-:S03]  /*35c0*/  CS2R R96, SRZ ;  /* 0x0000000000607805 */ /* 0x000fc6000001ff00 */
[C---:B------:R-:W-:Y:S01]  /*35d0*/  FADD.FTZ R42, R152.reuse, R11 ;  /* 0x0000000b982a7221 */ /* 0x040fe20000010000 */
[----:B------:R-:W-:Y:S01]  /*35e0*/  F2FP.BF16.F32.PACK_AB R152, R152, R99 ;  /* 0x000000639898723e */ /* 0x000fe200000010ff */
[----:B------:R-:W2:Y:S01]  /*35f0*/  MUFU.EX2 R32, R63 ;  /* 0x0000003f00207308 */ /* 0x000ea20000000800 */
[C---:B0-----:R-:W-:Y:S01]  /*3600*/  FADD.FTZ R4, R30.reuse, R5 ;  /* 0x000000051e047221 */ /* 0x041fe20000010000 */
[----:B------:R-:W-:Y:S01]  /*3610*/  FADD.FTZ R11, R101, R42 ;  /* 0x0000002a650b7221 */ /* 0x000fe20000010000 */
[----:B------:R-:W-:Y:S02]  /*3620*/  F2FP.BF16.F32.PACK_AB R165, R30, R41 ;  /* 0x000000291ea5723e */ /* 0x000fe400000010ff */
[----:B------:R-:W-:Y:S01]  /*3630*/  CS2R R98, SRZ ;  /* 0x0000000000627805 */ /* 0x000fe2000001ff00 */
[C---:B------:R-:W-:Y:S01]  /*3640*/  FADD.FTZ R12, R154.reuse, R11 ;  /* 0x0000000b9a0c7221 */ /* 0x040fe20000010000 */
[----:B------:R-:W-:Y:S01]  /*3650*/  F2FP.BF16.F32.PACK_AB R154, R154, R101 ;  /* 0x000000659a9a723e */ /* 0x000fe200000010ff */
[----:B------:R-:W0:Y:S01]  /*3660*/  MUFU.EX2 R45, R45 ;  /* 0x0000002d002d7308 */ /* 0x000e220000000800 */
[----:B-1----:R-:W-:Y:S01]  /*3670*/  FADD.FTZ R5, R117, R4 ;  /* 0x0000000475057221 */ /* 0x002fe20000010000 */
[----:B------:R-:W-:-:S06]  /*3680*/  CS2R R100, SRZ ;  /* 0x0000000000647805 */ /* 0x000fcc000001ff00 */
[----:B------:R-:W1:Y:S01]  /*3690*/  MUFU.EX2 R34, R67 ;  /* 0x0000004300227308 */ /* 0x000e620000000800 */
[C---:B--2---:R-:W-:Y:S01]  /*36a0*/  FADD.FTZ R4, R32.reuse, R5 ;  /* 0x0000000520047221 */ /* 0x044fe20000010000 */
[----:B------:R-:W-:Y:S02]  /*36b0*/  F2FP.BF16.F32.PACK_AB R167, R32, R117 ;  /* 0x0000007520a7723e */ /* 0x000fe400000010ff */
[----:B------:R-:W-:-:S04]  /*36c0*/  CS2R R116, SRZ ;  /* 0x0000000000747805 */ /* 0x000fc8000001ff00 */
        /* <DEDUP_REMOVED lines=32> */
[----:B------:R-:W-:-:S06]  /*38d0*/  F2FP.BF16.F32.PACK_AB R157, R12, R53 ;  /* 0x000000350c9d723e */ /* 0x000fcc00000010ff */
[----:B------:R-:W2:Y:S01]  /*38e0*/  MUFU.EX2 R16, R16 ;  /* 0x0000001000107308 */ /* 0x000ea20000000800 */
[----:B0-----:R-:W-:-:S07]  /*38f0*/  FADD.FTZ R11, R105, R42 ;  /* 0x0000002a690b7221 */ /* 0x001fce0000010000 */
[----:B------:R-:W0:Y:S01]  /*3900*/  MUFU.EX2 R10, R87 ;  /* 0x00000057000a7308 */ /* 0x000e220000000800 */
[----:B-1----:R-:W-:Y:S01]  /*3910*/  FADD.FTZ R5, R91, R14 ;  /* 0x0000000e5b057221 */ /* 0x002fe20000010000 */
[C---:B--2---:R-:W-:Y:S01]  /*3920*/  F2FP.BF16.F32.PACK_AB R158, R16.reuse, R105 ;  /* 0x00000069109e723e */ /* 0x044fe200000010ff */
[----:B------:R-:W-:Y:S01]  /*3930*/  FADD.FTZ R4, R16, R11 ;  /* 0x0000000b10047221 */ /* 0x000fe20000010000 */
[----:B------:R-:W-:Y:S02]  /*3940*/  CS2R R104, SRZ ;  /* 0x0000000000687805 */ /* 0x000fe4000001ff00 */
[C---:B0-----:R-:W-:Y:S01]  /*3950*/  F2FP.BF16.F32.PACK_AB R159, R10.reuse, R91 ;  /* 0x0000005b0a9f723e */ /* 0x041fe200000010ff */
[----:B------:R-:W-:Y:S01]  /*3960*/  FADD.FTZ R5, R10, R5 ;  /* 0x000000050a057221 */ /* 0x000fe20000010000 */
[----:B------:R-:W-:Y:S01]  /*3970*/  CS2R R90, SRZ ;  /* 0x00000000005a7805 */ /* 0x000fe2000001ff00 */
[----:B------:R-:W-:Y:S06]  /*3980*/  @!P1 BRA `(.L_x_8879) ;  /* 0x00000028008c9947 */ /* 0x000fec0003800000 */
[----:B------:R-:W-:Y:S01]  /*3990*/  MOV R11, R13 ;  /* 0x0000000d000b7202 */ /* 0x000fe20000000f00 */
[----:B------:R-:W-:Y:S01]  /*39a0*/  IMAD.MOV.U32 R10, RZ, RZ, R7 ;  /* 0x000000ffff0a7224 */ /* 0x000fe200078e0007 */
[----:B------:R-:W-:Y:S01]  /*39b0*/  UMOV UR54, URZ ;  /* 0x0000003f00367c82 */ /* 0x000fe20008000000 */
[----:B------:R-:W-:Y:S01]  /*39c0*/  IMAD.MOV.U32 R151, RZ, RZ, RZ ;  /* 0x000000ffff977224 */ /* 0x000fe200078e00ff */
[----:B------:R-:W-:Y:S01]  /*39d0*/  UMOV UR52, URZ ;  /* 0x0000003f00347c82 */ /* 0x000fe20008000000 */
[----:B------:R-:W-:Y:S01]  /*39e0*/  ULDC UR49, c[0x0][0x288] ;  /* 0x0000a20000317ab9 */ /* 0x000fe20000000800 */
[----:B------:R-:W-:-:S05]  /*39f0*/  ULDC UR50, c[0x0][0x2f0] ;  /* 0x0000bc0000327ab9 */ /* 0x000fca0000000800 */
.L_x_8890:
[----:B------:R-:W-:Y:S01]  /*3a00*/  ISETP.NE.AND P2, PT, RZ, UR40, PT ;  /* 0x00000028ff007c0c */ /* 0x000fe2000bf45270 */
[----:B------:R-:W-:-:S04]  /*3a10*/  UISETP.NE.AND UP0, UPT, UR52, 0x1, UPT ;  /* 0x000000013400788c */ /* 0x000fc8000bf05270 */
[----:B------:R-:W-:-:S04]  /*3a20*/  USEL UR47, URZ, 0x1, UP0 ;  /* 0x000000013f2f7887 */ /* 0x000fc80008000000 */
[----:B------:R-:W-:-:S04]  /*3a30*/  ULOP3.LUT UR47, UR54, UR47, URZ, 0x3c, !UPT ;  /* 0x0000002f362f7292 */ /* 0x000fc8000f8e3c3f */
[----:B------:R-:W-:Y:S08]  /*3a40*/  @P2 BRA `(.L_x_8880) ;  /* 0x0000000000382947 */ /* 0x000ff00003800000 */
[----:B------:R-:W-:Y:S05]  /*3a50*/  @!P0 BRA `(.L_x_8881) ;  /* 0x0000000000048947 */ /* 0x000fea0003800000 */
[----:B------:R-:W-:Y:S01]  /*3a60*/  BPT.TRAP 0x1 ;  /* 0x000000040000795c */ /* 0x000fe20000300000 */
.L_x_8881:
        /* <DEDUP_REMOVED lines=9> */
.L_x_8882:
[----:B-1----:R-:W-:Y:S05]  /*3b00*/  @P1 BRA `(.L_x_8880) ;  /* 0x0000000000081947 */ /* 0x002fea0003800000 */
[----:B------:R-:W1:Y:S02]  /*3b10*/  SYNCS.PHASECHK.TRANS64.TRYWAIT P1, [UR4+0x28830], R0 ;  /* 0x02883000ff0075a7 */ /* 0x000e640008020144 */
[----:B-1----:R-:W-:Y:S05]  /*3b20*/  @!P1 BRA `(.L_x_8883) ;  /* 0x000000a8002c9947 */ /* 0x002fea0003800000 */
.L_x_8880:
        /* <DEDUP_REMOVED lines=50> */
.L_x_8885:
[----:B------:R-:W-:Y:S01]  /*3e50*/  ULEA UR4, UR52, UR41, 0x3 ;  /* 0x0000002934047291 */ /* 0x000fe2000f8e183f */
[----:B------:R-:W-:-:S05]  /*3e60*/  IMAD.U32 R0, RZ, RZ, UR54 ;  /* 0x00000036ff007e24 */ /* 0x000fca000f8e00ff */
[----:B------:R-:W-:-:S04]  /*3e70*/  SHF.L.U32 R0, R0, 0x1f, RZ ;  /* 0x0000001f00007819 */ /* 0x000fc800000006ff */
[----:B------:R0:W1:Y:S01]  /*3e80*/  SYNCS.PHASECHK.TRANS64.TRYWAIT P1, [UR4+0x28850], R0 ;  /* 0x02885000ff0075a7 */ /* 0x0000620008020144 */
[----:B------:R-:W-:Y:S05]  /*3e90*/  @!P0 BRA `(.L_x_8886) ;  /* 0x0000000000048947 */ /* 0x000fea0003800000 */
[----:B------:R-:W-:Y:S01]  /*3ea0*/  BPT.TRAP 0x1 ;  /* 0x000000040000795c */ /* 0x000fe20000300000 */
.L_x_8886:
[----:B-1----:R-:W-:Y:S05]  /*3eb0*/  @P1 BRA `(.L_x_8884) ;  /* 0x0000000000081947 */ /* 0x002fea0003800000 */
[----:B------:R-:W1:Y:S02]  /*3ec0*/  SYNCS.PHASECHK.TRANS64.TRYWAIT P1, [UR4+0x28850], R0 ;  /* 0x02885000ff0075a7 */ /* 0x000e640008020144 */
[----:B-1----:R-:W-:Y:S05]  /*3ed0*/  @!P1 BRA `(.L_x_8887) ;  /* 0x000000a400589947 */ /* 0x002fea0003800000 */
.L_x_8884:
        /* <DEDUP_REMOVED lines=49> */
.L_x_8888:
[----:B------:R-:W-:Y:S01]  /*41f0*/  UISETP.NE.AND UP0, UPT, UR42, URZ, UPT ;  /* 0x0000003f2a00728c */ /* 0x000fe2000bf05270 */
[----:B------:R-:W-:Y:S01]  /*4200*/  MOV R16, R3 ;  /* 0x0000000300107202 */ /* 0x000fe20000000f00 */
[----:B------:R-:W-:-:S04]  /*4210*/  IMAD.U32 R15, RZ, RZ, UR50 ;  /* 0x00000032ff0f7e24 */ /* 0x000fc8000f8e00ff */
[----:B------:R-:W-:Y:S02]  /*4220*/  PLOP3.LUT P1, PT, PT, PT, UP0, 0x80, 0x0 ;  /* 0x000000000000781c */ /* 0x000fe40003f2f008 */
[----:B------:R-:W-:-:S03]  /*4230*/  PLOP3.LUT P2, PT, PT, PT, UP0, 0x80, 0x0 ;  /* 0x000000000000781c */ /* 0x000fc60003f4f008 */
[----:B------:R-:W-:-:S08]  /*4240*/  @UP0 ULDC UR4, c[0x0][0x44c] ;  /* 0x0001130000040ab9 */ /* 0x000fd00000000800 */
[----:B0-----:R-:W-:Y:S01]  /*4250*/  @P1 IMAD.HI.U32 R0, R3, UR4, RZ ;  /* 0x0000000403001c27 */ /* 0x001fe2000f8e00ff */
[----:B------:R-:W-:-:S04]  /*4260*/  @UP0 ULDC UR4, c[0x0][0x450] ;  /* 0x0001140000040ab9 */ /* 0x000fc80000000800 */
[----:B------:R-:W-:Y:S01]  /*4270*/  @P2 SHF.R.U32.HI R16, RZ, UR4, R0 ;  /* 0x00000004ff102c19 */ /* 0x000fe20008011600 */
[----:B------:R-:W-:Y:S02]  /*4280*/  UMOV UR4, 0xffffff80 ;  /* 0xffffff8000047882 */ /* 0x000fe40000000000 */
[----:B------:R-:W-:Y:S02]  /*4290*/  UIMAD UR4, UR53, UR4, 0x1 ;  /* 0x00000001350474a4 */ /* 0x000fe4000f8e0204 */
[----:B------:R-:W0:Y:S04]  /*42a0*/  SHFL.IDX PT, R7, R16, RZ, 0x1c1f ;  /* 0x001c1fff10077589 */ /* 0x000e2800000e0000 */
[----:B------:R-:W-:Y:S01]  /*42b0*/  IMAD.U32 R13, RZ, RZ, UR4 ;  /* 0x00000004ff0d7e24 */ /* 0x000fe2000f8e00ff */
[----:B------:R-:W1:Y:S01]  /*42c0*/  SHFL.IDX PT, R157, R16, 0x1, 0x1c1f ;  /* 0x003c1f00109d7f89 */ /* 0x000e6200000e0000 */
[----:B------:R-:W-:-:S02]  /*42d0*/  ULEA UR4, UR48, UR41, 0x3 ;  /* 0x0000002930047291 */ /* 0x000fc4000f8e183f */
[----:B------:R-:W-:Y:S02]  /*42e0*/  IMAD R0, R6, -0x2, R13 ;  /* 0xfffffffe06007824 */ /* 0x000fe400078e020d */
[----:B------:R-:W-:Y:S02]  /*42f0*/  UIADD3 UR4, UR4, 0x28840, URZ ;  /* 0x0002884004047890 */ /* 0x000fe4000fffe03f */
[----:B------:R-:W-:Y:S02]  /*4300*/  IMAD R14, R15, UR38, R0 ;  /* 0x000000260f0e7c24 */ /* 0x000fe4000f8e0200 */
[----:B------:R-:W-:-:S09]  /*4310*/  UPRMT UR4, UR43, 0x654, UR4 ;  /* 0x000006542b047896 */ /* 0x000fd20008000004 */
[----:B------:R-:W-:Y:S01]  /*4320*/  SYNCS.ARRIVE.TRANS64.RED.A1T0 RZ, [UR4], RZ ;  /* 0x000000ffffff79a7 */ /* 0x000fe20008100404 */
[----:B0-----:R-:W-:-:S04]  /*4330*/  IADD3 R7, R7, -UR49, R14 ;  /* 0x8000003107077c10 */ /* 0x001fc8000fffe00e */
        /* <DEDUP_REMOVED lines=95> */
[----:B-1----:R-:W-:-:S02]  /*4930*/  IADD3 R14, R157, -UR49, R14 ;  /* 0x800000319d0e7c10 */ /* 0x002fc4000fffe00e */
[----:B------:R-:W-:Y:S02]  /*4940*/  FMNMX.FTZ R18, R85, R0, !PT ;  /* 0x0000000055127209 */ /* 0x000fe40007810000 */
[----:B------:R-:W0:Y:S01]  /*4950*/  LDC R0, c[0x0][0x988] ;  /* 0x00026200ff007b82 */ /* 0x000e220000000800 */
[C---:B------:R-:W-:Y:S02]  /*4960*/  ISETP.GT.AND P2, PT, R14.reuse, RZ, PT ;  /* 0x000000ff0e00720c */ /* 0x040fe40003f44270 */
[----:B------:R-:W1:Y:S01]  /*4970*/  SHFL.BFLY PT, R7, R18, 0x2, 0x1f ;  /* 0x0c401f0012077f89 */ /* 0x000e6200000e0000 */
        /* <DEDUP_REMOVED lines=12> */
[----:B-1----:R-:W-:Y:S02]  /*4a40*/  FMNMX.FTZ R20, R18, R7, !PT ;  /* 0x0000000712147209 */ /* 0x002fe40007810000 */
[----:B------:R-:W-:-:S03]  /*4a50*/  FMNMX.FTZ R16, R31, R16, !PT ;  /* 0x000000101f107209 */ /* 0x000fc60007810000 */
[----:B------:R-:W1:Y:S02]  /*4a60*/  SHFL.BFLY PT, R7, R20, 0x1, 0x1f ;  /* 0x0c201f0014077f89 */ /* 0x000e6400000e0000 */
[----:B-1----:R-:W-:-:S04]  /*4a70*/  FMNMX.FTZ R7, R20, R7, !PT ;  /* 0x0000000714077209 */ /* 0x002fc80007810000 */
[C---:B------:R-:W-:Y:S01]  /*4a80*/  FSETP.NEU.FTZ.AND P1, PT, R7.reuse, -INF , PT ;  /* 0xff8000000700780b */ /* 0x040fe20003f3d000 */
[----:B0-----:R-:W-:-:S05]  /*4a90*/  FMUL.FTZ R12, R7, R0 ;  /* 0x00000000070c7220 */ /* 0x001fca0000410000 */
[----:B------:R-:W-:-:S05]  /*4aa0*/  FSEL R12, R12, RZ, P1 ;  /* 0x000000ff0c0c7208 */ /* 0x000fca0000800000 */
[-CC-:B------:R-:W-:Y:S01]  /*4ab0*/  FFMA.FTZ R180, R17, R0.reuse, -R12.reuse ;  /* 0x0000000011b47223 */ /* 0x180fe2000001080c */
[-CC-:B------:R-:W-:Y:S01]  /*4ac0*/  FFMA.FTZ R17, R163, R0.reuse, -R12.reuse ;  /* 0x00000000a3117223 */ /* 0x180fe2000001080c */
[----:B------:R-:W-:Y:S01]  /*4ad0*/  FSEL R163, R34, -INF , P2 ;  /* 0xff80000022a37808 */ /* 0x000fe20001000000 */
        /* <DEDUP_REMOVED lines=64> */
[----:B------:R-:W-:Y:S01]  /*4ee0*/  ISETP.GT.AND P3, PT, R14, 0x41, PT ;  /* 0x000000410e00780c */ /* 0x000fe20003f64270 */
[----:B------:R-:W-:Y:S01]  /*4ef0*/  MUFU.EX2 R180, R180 ;  /* 0x000000b400b47308 */ /* 0x000fe20000000800 */
[----:B------:R-:W-:Y:S02]  /*4f00*/  FSEL R51, R58, -INF , P2 ;  /* 0xff8000003a337808 */ /* 0x000fe40001000000 */
[----:B------:R-:W-:Y:S02]  /*4f10*/  FMNMX.FTZ R16, R55, R16, !PT ;  /* 0x0000001037107209 */ /* 0x000fe40007810000 */
[----:B------:R-:W-:-:S02]  /*4f20*/  ISETP.GT.AND P2, PT, R14, 0x48, PT ;  /* 0x000000480e00780c */ /* 0x000fc40003f44270 */
[----:B------:R-:W-:Y:S01]  /*4f30*/  FSEL R59, R59, -INF , P3 ;  /* 0xff8000003b3b7808 */ /* 0x000fe20001800000 */
[----:B------:R-:W-:Y:S01]  /*4f40*/  MUFU.EX2 R182, R182 ;  /* 0x000000b600b67308 */ /* 0x000fe20000000800 */
[----:B------:R-:W-:Y:S02]  /*4f50*/  FMNMX.FTZ R16, R51, R16, !PT ;  /* 0x0000001033107209 */ /* 0x000fe40007810000 */
[----:B------:R-:W-:Y:S02]  /*4f60*/  ISETP.GT.AND P3, PT, R14, 0x49, PT ;  /* 0x000000490e00780c */ /* 0x000fe40003f64270 */
[----:B------:R-:W-:Y:S02]  /*4f70*/  FSEL R161, R62, -INF , P2 ;  /* 0xff8000003ea17808 */ /* 0x000fe40001000000 */
        /* <DEDUP_REMOVED lines=47> */
[----:B------:R-:W-:-:S02]  /*5270*/  FSEL R87, R87, -INF , P3 ;  /* 0xff80000057577808 */ /* 0x000fc40001800000 */
        /* <DEDUP_REMOVED lines=15> */
[C---:B------:R-:W-:Y:S02]  /*5370*/  FMUL.FTZ R14, R13.reuse, R0 ;  /* 0x000000000d0e7220 */ /* 0x040fe40000410000 */
[----:B------:R-:W-:Y:S01]  /*5380*/  MUFU.EX2 R23, R23 ;  /* 0x0000001700177308 */ /* 0x000fe20000000800 */
[----:B------:R-:W-:Y:S02]  /*5390*/  FSEL R28, R13, RZ, P2 ;  /* 0x000000ff0d1c7208 */ /* 0x000fe40001000000 */
[----:B------:R-:W-:-:S03]  /*53a0*/  FSEL R12, R14, RZ, P2 ;  /* 0x000000ff0e0c7208 */ /* 0x000fc60001000000 */
[----:B------:R-:W-:Y:S02]  /*53b0*/  FADD.FTZ R11, -R28, R11 ;  /* 0x0000000b1c0b7221 */ /* 0x000fe40000010100 */
[-CC-:B------:R-:W-:Y:S01]  /*53c0*/  FFMA.FTZ R24, R47, R0.reuse, -R12.reuse ;  /* 0x000000002f187223 */ /* 0x180fe2000001080c */
[----:B------:R-:W-:Y:S01]  /*53d0*/  FSEL R47, R7, RZ, P1 ;  /* 0x000000ff072f7208 */ /* 0x000fe20000800000 */
[-CC-:B------:R-:W-:Y:S01]  /*53e0*/  FFMA.FTZ R14, R26, R0.reuse, -R12.reuse ;  /* 0x000000001a0e7223 */ /* 0x180fe2000001080c */
[-C--:B------:R-:W-:Y:S01]  /*53f0*/  FMUL.FTZ R11, R11, R0.reuse ;  /* 0x000000000b0b7220 */ /* 0x080fe20000410000 */
[-CC-:B------:R-:W-:Y:S01]  /*5400*/  FFMA.FTZ R57, R157, R0.reuse, -R12.reuse ;  /* 0x000000009d397223 */ /* 0x180fe2000001080c */
[-C--:B------:R-:W-:Y:S01]  /*5410*/  FFMA.FTZ R16, R159, R0.reuse, -R12 ;  /* 0x000000009f107223 */ /* 0x080fe2000001080c */
[----:B------:R-:W-:Y:S01]  /*5420*/  FADD.FTZ R47, -R47, R10 ;  /* 0x0000000a2f2f7221 */ /* 0x000fe20000010100 */
[-CC-:B------:R-:W-:Y:S01]  /*5430*/  FFMA.FTZ R31, R31, R0.reuse, -R12.reuse ;  /* 0x000000001f1f7223 */ /* 0x180fe2000001080c */
[----:B------:R-:W-:Y:S01]  /*5440*/  MUFU.EX2 R14, R14 ;  /* 0x0000000e000e7308 */ /* 0x000fe20000000800 */
[-CC-:B------:R-:W-:Y:S01]  /*5450*/  FFMA.FTZ R18, R163, R0.reuse, -R12.reuse ;  /* 0x00000000a3127223 */ /* 0x180fe2000001080c */
[-C--:B------:R-:W-:Y:S01]  /*5460*/  FMUL.FTZ R10, R47, R0.reuse ;  /* 0x000000002f0a7220 */ /* 0x080fe20000410000 */
        /* <DEDUP_REMOVED lines=22> */
[----:B0-----:R-:W-:Y:S01]  /*55d0*/  FFMA.FTZ R47, R10, R4, R15 ;  /* 0x000000040a2f7223 */ /* 0x001fe2000001000f */
[-CC-:B------:R-:W-:Y:S01]  /*55e0*/  FFMA.FTZ R79, R79, R0.reuse, -R12.reuse ;  /* 0x000000004f4f7223 */ /* 0x180fe2000001080c */
[-CC-:B------:R-:W-:Y:S01]  /*55f0*/  FFMA.FTZ R185, R185, R0.reuse, -R12.reuse ;  /* 0x00000000b9b97223 */ /* 0x180fe2000001080c */
[-CC-:B------:R-:W-:Y:S01]  /*5600*/  FFMA.FTZ R83, R83, R0.reuse, -R12.reuse ;  /* 0x0000000053537223 */ /* 0x180fe2000001080c */
[----:B------:R-:W-:-:S03]  /*5610*/  FFMA.FTZ R187, R187, R0, -R12 ;  /* 0x00000000bbbb7223 */ /* 0x000fc6000001080c */
[----:B------:R-:W0:Y:S01]  /*5620*/  MUFU.EX2 R16, R16 ;  /* 0x0000001000107308 */ /* 0x000e220000000800 */
[----:B-1----:R-:W-:Y:S01]  /*5630*/  FFMA.FTZ R4, R11, R5, R14 ;  /* 0x000000050b047223 */ /* 0x002fe2000001000e */
[----:B------:R-:W-:Y:S01]  /*5640*/  FADD.FTZ R5, R180, R47 ;  /* 0x0000002fb4057221 */ /* 0x000fe20000010000 */
[----:B------:R-:W-:-:S05]  /*5650*/  FFMA.FTZ R47, R63, R0, -R12 ;  /* 0x000000003f2f7223 */ /* 0x000fca000001080c */
        /* <DEDUP_REMOVED lines=19> */
[-CC-:B------:R-:W-:Y:S01]  /*5790*/  FFMA.FTZ R34, R67, R0.reuse, -R12.reuse ;  /* 0x0000000043227223 */ /* 0x180fe2000001080c */
[----:B------:R-:W-:-:S04]  /*57a0*/  FFMA.FTZ R12, R87, R0, -R12 ;  /* 0x00000000570c7223 */ /* 0x000fc8000001080c */
[----:B------:R-:W0:Y:S01]  /*57b0*/  MUFU.EX2 R22, R22 ;  /* 0x0000001600167308 */ /* 0x000e220000000800 */
[----:B-1----:R-:W-:-:S07]  /*57c0*/  FADD.FTZ R36, R20, R51 ;  /* 0x0000003314247221 */ /* 0x002fce0000010000 */
[----:B------:R-:W1:Y:S01]  /*57d0*/  MUFU.EX2 R65, R65 ;  /* 0x0000004100417308 */ /* 0x000e620000000800 */
[----:B--2---:R-:W-:-:S07]  /*57e0*/  FADD.FTZ R51, R39, R36 ;  /* 0x0000002427337221 */ /* 0x004fce0000010000 */
[----:B------:R-:W2:Y:S01]  /*57f0*/  MUFU.EX2 R175, R175 ;  /* 0x000000af00af7308 */ /* 0x000ea20000000800 */
[----:B0-----:R-:W-:Y:S01]  /*5800*/  FADD.FTZ R36, R22, R51 ;  /* 0x0000003316247221 */ /* 0x001fe20000010000 */
[----:B------:R-:W-:-:S06]  /*5810*/  FADD.FTZ R51, R43, R4 ;  /* 0x000000042b337221 */ /* 0x000fcc0000010000 */
[----:B------:R-:W0:Y:S01]  /*5820*/  MUFU.EX2 R24, R24 ;  /* 0x0000001800187308 */ /* 0x000e220000000800 */
[----:B-1----:R-:W-:-:S07]  /*5830*/  FADD.FTZ R36, R65, R36 ;  /* 0x0000002441247221 */ /* 0x002fce0000010000 */
        /* <DEDUP_REMOVED lines=20> */
[----:B------:R-:W-:-:S06]  /*5980*/  FADD.FTZ R4, R166, R51 ;  /* 0x00000033a6047221 */ /* 0x000fcc0000010000 */
        /* <DEDUP_REMOVED lines=53> */
.L_x_8889:
[----:B------:R-:W-:Y:S01]  /*5ce0*/  UISETP.GT.AND UP0, UPT, UR53, UR51, UPT ;  /* 0x000000333500728c */ /* 0x000fe2000bf04270 */
[-C--:B------:R-:W-:Y:S01]  /*5cf0*/  FMUL.FTZ R88, R88, R10.reuse ;  /* 0x0000000a58587220 */ /* 0x080fe20000410000 */
[----:B------:R-:W-:Y:S01]  /*5d00*/  ULEA UR4, UR52, UR41, 0x3 ;  /* 0x0000002934047291 */ /* 0x000fe2000f8e183f */
[-C--:B------:R-:W-:Y:S01]  /*5d10*/  FMUL.FTZ R89, R89, R10.reuse ;  /* 0x0000000a59597220 */ /* 0x080fe20000410000 */
[----:B------:R-:W-:Y:S01]  /*5d20*/  UIADD3 UR5, UR53, -0x1, URZ ;  /* 0xffffffff35057890 */ /* 0x000fe2000fffe03f */
[-C--:B------:R-:W-:Y:S01]  /*5d30*/  FMUL.FTZ R92, R92, R10.reuse ;  /* 0x0000000a5c5c7220 */ /* 0x080fe20000410000 */
[----:B------:R-:W-:Y:S01]  /*5d40*/  UIADD3 UR4, UR4, 0x28860, URZ ;  /* 0x0002886004047890 */ /* 0x000fe2000fffe03f */
[----:B------:R-:W-:Y:S01]  /*5d50*/  PLOP3.LUT P1, PT, PT, PT, UP0, 0x80, 0x0 ;  /* 0x000000000000781c */ /* 0x000fe20003f2f008 */
[----:B------:R-:W-:Y:S01]  /*5d60*/  UMOV UR54, UR47 ;  /* 0x0000002f00367c82 */ /* 0x000fe20008000000 */
[----:B------:R-:W-:Y:S01]  /*5d70*/  UMOV UR52, UR48 ;  /* 0x0000003000347c82 */ /* 0x000fe20008000000 */
[----:B------:R-:W-:Y:S01]  /*5d80*/  UPRMT UR4, UR43, 0x654, UR4 ;  /* 0x000006542b047896 */ /* 0x000fe20008000004 */
[-C--:B------:R-:W-:Y:S01]  /*5d90*/  FMUL.FTZ R93, R93, R10.reuse ;  /* 0x0000000a5d5d7220 */ /* 0x080fe20000410000 */
[----:B------:R-:W-:Y:S01]  /*5da0*/  UMOV UR53, UR5 ;  /* 0x0000000500357c82 */ /* 0x000fe20008000000 */
        /* <DEDUP_REMOVED lines=96> */
[----:B------:R-:W-:-:S05]  /*63b0*/  UMOV UR53, UR5 ;  /* 0x0000000500357c82 */ /* 0x000fca0008000000 */
.L_x_8879:
[----:B------:R-:W-:-:S06]  /*63c0*/  UISETP.GE.AND UP0, UPT, UR53, UR39, UPT ;  /* 0x000000273500728c */ /* 0x000fcc000bf06270 */
[----:B------:R-:W-:-:S13]  /*63d0*/  PLOP3.LUT P1, PT, PT, PT, UP0, 0x80, 0x0 ;  /* 0x000000000000781c */ /* 0x000fda0003f2f008 */
[----:B------:R-:W-:Y:S05]  /*63e0*/  @!P1 BRA `(.L_x_8891) ;  /* 0x0000002000109947 */ /* 0x000fea0003800000 */
[C---:B------:R-:W-:Y:S01]  /*63f0*/  VIADD R3, R2.reuse, 0x8 ;  /* 0x0000000802037836 */ /* 0x040fe20000000000 */
[----:B------:R-:W-:Y:S01]  /*6400*/  MOV R6, R7 ;  /* 0x0000000700067202 */ /* 0x000fe20000000f00 */
[----:B------:R-:W-:Y:S01]  /*6410*/  IMAD.MOV.U32 R10, RZ, RZ, R13 ;  /* 0x000000ffff0a7224 */ /* 0x000fe200078e000d */
[----:B------:R-:W-:Y:S01]  /*6420*/  IADD3 R2, -R2, 0xb, RZ ;  /* 0x0000000b02027810 */ /* 0x000fe20007ffe1ff */
[----:B------:R-:W-:Y:S01]  /*6430*/  UMOV UR42, UR47 ;  /* 0x0000002f002a7c82 */ /* 0x000fe20008000000 */
[----:B------:R-:W-:-:S05]  /*6440*/  UMOV UR38, UR48 ;  /* 0x0000003000267c82 */ /* 0x000fca0008000000 */
.L_x_8902:
        /* <DEDUP_REMOVED lines=9> */
.L_x_8893:
[----:B------:R-:W-:Y:S01]  /*64e0*/  ULEA UR4, UR48, UR41, 0x3 ;  /* 0x0000002930047291 */ /* 0x000fe2000f8e183f */
[----:B------:R-:W-:-:S05]  /*64f0*/  IMAD.U32 R0, RZ, RZ, UR47 ;  /* 0x0000002fff007e24 */ /* 0x000fca000f8e00ff */
[----:B------:R-:W-:-:S04]  /*6500*/  SHF.L.U32 R0, R0, 0x1f, RZ ;  /* 0x0000001f00007819 */ /* 0x000fc800000006ff */
[----:B------:R0:W1:Y:S01]  /*6510*/  SYNCS.PHASECHK.TRANS64.TRYWAIT P1, [UR4+0x28830], R0 ;  /* 0x02883000ff0075a7 */ /* 0x0000620008020144 */
[----:B------:R-:W-:Y:S05]  /*6520*/  @!P0 BRA `(.L_x_8894) ;  /* 0x0000000000048947 */ /* 0x000fea0003800000 */
[----:B------:R-:W-:Y:S01]  /*6530*/  BPT.TRAP 0x1 ;  /* 0x000000040000795c */ /* 0x000fe20000300000 */
.L_x_8894:
[----:B-1----:R-:W-:Y:S05]  /*6540*/  @P1 BRA `(.L_x_8892) ;  /* 0x0000000000081947 */ /* 0x002fea0003800000 */
[----:B------:R-:W1:Y:S02]  /*6550*/  SYNCS.PHASECHK.TRANS64.TRYWAIT P1, [UR4+0x28830], R0 ;  /* 0x02883000ff0075a7 */ /* 0x000e640008020144 */
[----:B-1----:R-:W-:Y:S05]  /*6560*/  @!P1 BRA `(.L_x_8895) ;  /* 0x0000007c00cc9947 */ /* 0x002fea0003800000 */
.L_x_8892:
        /* <DEDUP_REMOVED lines=46> */
.L_x_8897:
[----:B------:R-:W-:Y:S01]  /*6850*/  ULEA UR4, UR38, UR41, 0x3 ;  /* 0x0000002926047291 */ /* 0x000fe2000f8e183f */
[----:B01----:R-:W-:-:S05]  /*6860*/  IMAD.U32 R0, RZ, RZ, UR42 ;  /* 0x0000002aff007e24 */ /* 0x003fca000f8e00ff */
[----:B------:R-:W-:-:S04]  /*6870*/  SHF.L.U32 R0, R0, 0x1f, RZ ;  /* 0x0000001f00007819 */ /* 0x000fc800000006ff */
[----:B------:R0:W1:Y:S01]  /*6880*/  SYNCS.PHASECHK.TRANS64.TRYWAIT P1, [UR4+0x28850], R0 ;  /* 0x02885000ff0075a7 */ /* 0x0000620008020144 */
[----:B------:R-:W-:Y:S05]  /*6890*/  @!P0 BRA `(.L_x_8898) ;  /* 0x0000000000048947 */ /* 0x000fea0003800000 */
[----:B------:R-:W-:Y:S01]  /*68a0*/  BPT.TRAP 0x1 ;  /* 0x000000040000795c */ /* 0x000fe20000300000 */
.L_x_8898:
[----:B-1----:R-:W-:Y:S05]  /*68b0*/  @P1 BRA `(.L_x_8896) ;  /* 0x0000000000081947 */ /* 0x002fea0003800000 */
[----:B------:R-:W1:Y:S02]  /*68c0*/  SYNCS.PHASECHK.TRANS64.TRYWAIT P1, [UR4+0x28850], R0 ;  /* 0x02885000ff0075a7 */ /* 0x000e640008020144 */
[----:B-1----:R-:W-:Y:S05]  /*68d0*/  @!P1 BRA `(.L_x_8899) ;  /* 0x0000007c00089947 */ /* 0x002fea0003800000 */
.L_x_8896:
        /* <DEDUP_REMOVED lines=49> */
.L_x_8900:
[----:B01----:R-:W-:Y:S01]  /*6bf0*/  FMNMX.FTZ R0, R24, R6, !PT ;  /* 0x0000000618007209 */ /* 0x003fe20007810000 */
        /* <DEDUP_REMOVED lines=73> */
[----:B------:R-:W3:Y:S01]  /*7090*/  SHFL.BFLY PT, R16, R15, 0x1, 0x1f ;  /* 0x0c201f000f107f89 */ /* 0x000ee200000e0000 */
[----:B-1----:R-:W-:-:S02]  /*70a0*/  FMNMX.FTZ R7, R14, R7, !PT ;  /* 0x000000070e077209 */ /* 0x002fc40007810000 */
[----:B---3--:R-:W-:-:S03]  /*70b0*/  FMNMX.FTZ R13, R15, R16, !PT ;  /* 0x000000100f0d7209 */ /* 0x008fc60007810000 */
[C---:B------:R-:W-:Y:S01]  /*70c0*/  FADD.FTZ R17, -R7.reuse, R6 ;  /* 0x0000000607117221 */ /* 0x040fe20000010100 */
[----:B0-----:R-:W-:-:S03]  /*70d0*/  FMUL.FTZ R153, R7, R0 ;  /* 0x0000000007997220 */ /* 0x001fc60000410000 */
[-C--:B------:R-:W-:Y:S01]  /*70e0*/  FMUL.FTZ R17, R17, R0.reuse ;  /* 0x0000000011117220 */ /* 0x080fe20000410000 */
[-CC-:B------:R-:W-:Y:S01]  /*70f0*/  FFMA.FTZ R29, R29, R0.reuse, -R153.reuse ;  /* 0x000000001d1d7223 */ /* 0x180fe20000010899 */
        /* <DEDUP_REMOVED lines=19> */
[-CC-:B0-----:R-:W-:Y:S01]  /*7230*/  FFMA.FTZ R29, R49, R0.reuse, -R153.reuse ;  /* 0x00000000311d7223 */ /* 0x181fe20000010899 */
[-CC-:B------:R-:W-:Y:S01]  /*7240*/  FFMA.FTZ R49, R69, R0.reuse, -R153.reuse ;  /* 0x0000000045317223 */ /* 0x180fe20000010899 */
[-C--:B------:R-:W-:Y:S01]  /*7250*/  FMUL.FTZ R69, R13, R0.reuse ;  /* 0x000000000d457220 */ /* 0x080fe20000410000 */
[-CC-:B------:R-:W-:Y:S01]  /*7260*/  FFMA.FTZ R164, R56, R0.reuse, -R153.reuse ;  /* 0x0000000038a47223 */ /* 0x180fe20000010899 */
[-CC-:B------:R-:W-:Y:S01]  /*7270*/  FFMA.FTZ R37, R57, R0.reuse, -R153.reuse ;  /* 0x0000000039257223 */ /* 0x180fe20000010899 */
[-C--:B------:R-:W-:Y:S01]  /*7280*/  FFMA.FTZ R166, R60, R0.reuse, -R153 ;  /* 0x000000003ca67223 */ /* 0x080fe20000010899 */
        /* <DEDUP_REMOVED lines=9> */
[--C-:B------:R-:W-:Y:S01]  /*7320*/  FFMA.FTZ R173, R42, R0, -R69.reuse ;  /* 0x000000002aad7223 */ /* 0x100fe20000010845 */
[----:B------:R-:W0:Y:S01]  /*7330*/  MUFU.EX2 R181, R181 ;  /* 0x000000b500b57308 */ /* 0x000e220000000800 */
[----:B-1----:R-:W-:Y:S01]  /*7340*/  FFMA.FTZ R4, R11, R4, R180 ;  /* 0x000000040b047223 */ /* 0x002fe200000100b4 */
        /* <DEDUP_REMOVED lines=10> */
[-C--:B------:R-:W-:Y:S01]  /*73f0*/  FFMA.FTZ R167, R62, R0.reuse, -R69 ;  /* 0x000000003ea77223 */ /* 0x080fe20000010845 */
[-C--:B------:R-:W-:Y:S01]  /*7400*/  FFMA.FTZ R41, R61, R0.reuse, -R153 ;  /* 0x000000003d297223 */ /* 0x080fe20000010899 */
[-C--:B------:R-:W-:Y:S01]  /*7410*/  FFMA.FTZ R28, R63, R0.reuse, -R69 ;  /* 0x000000003f1c7223 */ /* 0x080fe20000010845 */
[-C--:B------:R-:W-:Y:S01]  /*7420*/  FFMA.FTZ R160, R64, R0.reuse, -R153 ;  /* 0x0000000040a07223 */ /* 0x080fe20000010899 */
[----:B------:R-:W3:Y:S01]  /*7430*/  MUFU.EX2 R10, R10 ;  /* 0x0000000a000a7308 */ /* 0x000ee20000000800 */
[----:B0-----:R-:W-:Y:S01]  /*7440*/  FFMA.FTZ R5, R6, R5, R181 ;  /* 0x0000000506057223 */ /* 0x001fe200000100b5 */
[-C--:B------:R-:W-:Y:S01]  /*7450*/  FFMA.FTZ R161, R66, R0.reuse, -R69 ;  /* 0x0000000042a17223 */ /* 0x080fe20000010845 */
[-CC-:B------:R-:W-:Y:S01]  /*7460*/  FFMA.FTZ R45, R65, R0.reuse, -R153.reuse ;  /* 0x00000000412d7223 */ /* 0x180fe20000010899 */
[-C--:B------:R-:W-:Y:S01]  /*7470*/  FFMA.FTZ R162, R68, R0.reuse, -R153 ;  /* 0x0000000044a27223 */ /* 0x080fe20000010899 */
[-CC-:B------:R-:W-:Y:S01]  /*7480*/  FFMA.FTZ R70, R70, R0.reuse, -R69.reuse ;  /* 0x0000000046467223 */ /* 0x180fe20000010845 */
        /* <DEDUP_REMOVED lines=8> */
[-C--:B------:R-:W-:Y:S01]  /*7510*/  FFMA.FTZ R78, R78, R0.reuse, -R69 ;  /* 0x000000004e4e7223 */ /* 0x080fe20000010845 */
[-C--:B------:R-:W-:Y:S01]  /*7520*/  FFMA.FTZ R57, R77, R0.reuse, -R153 ;  /* 0x000000004d397223 */ /* 0x080fe20000010899 */
[----:B------:R-:W1:Y:S01]  /*7530*/  MUFU.EX2 R183, R183 ;  /* 0x000000b700b77308 */ /* 0x000e620000000800 */
[----:B---3--:R-:W-:Y:S01]  /*7540*/  FADD.FTZ R4, R10, R5 ;  /* 0x000000050a047221 */ /* 0x008fe20000010000 */
[-C--:B------:R-:W-:Y:S01]  /*7550*/  FFMA.FTZ R79, R79, R0.reuse, -R69 ;  /* 0x000000004f4f7223 */ /* 0x080fe20000010845 */
[-C--:B------:R-:W-:Y:S01]  /*7560*/  FFMA.FTZ R156, R80, R0.reuse, -R153 ;  /* 0x00000000509c7223 */ /* 0x080fe20000010899 */
[-C--:B------:R-:W-:Y:S01]  /*7570*/  FFMA.FTZ R82, R82, R0.reuse, -R69 ;  /* 0x0000000052527223 */ /* 0x080fe20000010845 */
[-C--:B------:R-:W-:Y:S01]  /*7580*/  FFMA.FTZ R61, R81, R0.reuse, -R153 ;  /* 0x00000000513d7223 */ /* 0x080fe20000010899 */
[-C--:B------:R-:W-:Y:S01]  /*7590*/  FFMA.FTZ R83, R83, R0.reuse, -R69 ;  /* 0x0000000053537223 */ /* 0x080fe20000010845 */
[-C--:B------:R-:W-:Y:S01]  /*75a0*/  FFMA.FTZ R158, R84, R0.reuse, -R153 ;  /* 0x00000000549e7223 */ /* 0x080fe20000010899 */
[----:B------:R-:W3:Y:S01]  /*75b0*/  MUFU.EX2 R12, R12 ;  /* 0x0000000c000c7308 */ /* 0x000ee20000000800 */
[----:B0-----:R-:W-:Y:S01]  /*75c0*/  FADD.FTZ R30, R182, R27 ;  /* 0x0000001bb61e7221 */ /* 0x001fe20000010000 */
[-C--:B------:R-:W-:Y:S01]  /*75d0*/  FFMA.FTZ R86, R86, R0.reuse, -R69 ;  /* 0x0000000056567223 */ /* 0x080fe20000010845 */
[----:B------:R-:W-:-:S02]  /*75e0*/  FFMA.FTZ R65, R85, R0, -R153 ;  /* 0x0000000055417223 */ /* 0x000fc40000010899 */
[----:B------:R-:W-:-:S03]  /*75f0*/  FADD.FTZ R27, R17, R30 ;  /* 0x0000001e111b7221 */ /* 0x000fc60000010000 */
        /* <DEDUP_REMOVED lines=9> */
[----:B---3--:R-:W-:Y:S01]  /*7690*/  FADD.FTZ R27, R19, R30 ;  /* 0x0000001e131b7221 */ /* 0x008fe20000010000 */
[-CC-:B------:R-:W-:Y:S01]  /*76a0*/  FFMA.FTZ R30, R67, R0.reuse, -R69.reuse ;  /* 0x00000000431e7223 */ /* 0x180fe20000010845 */
[----:B------:R-:W-:-:S05]  /*76b0*/  FFMA.FTZ R69, R87, R0, -R69 ;  /* 0x0000000057457223 */ /* 0x000fca0000010845 */
        /* <DEDUP_REMOVED lines=102> */
[----:B0-----:R-:W-:-:S03]  /*7d20*/  FADD.FTZ R4, R65, R4 ;  /* 0x0000000441047221 */ /* 0x001fc60000010000 */
[----:B-1----:R-:W-:Y:S01]  /*7d30*/  FADD.FTZ R5, R69, R5 ;  /* 0x0000000545057221 */ /* 0x002fe20000010000 */
[----:B------:R-:W-:Y:S06]  /*7d40*/  @!P0 BRA `(.L_x_8901) ;  /* 0x0000000000048947 */ /* 0x000fec0003800000 */
[----:B------:R-:W-:Y:S01]  /*7d50*/  BPT.TRAP 0x1 ;  /* 0x000000040000795c */ /* 0x000fe20000300000 */
.L_x_8901:
[----:B------:R-:W-:Y:S01]  /*7d60*/  UISETP.GT.AND UP0, UPT, UR53, UR39, UPT ;  /* 0x000000273500728c */ /* 0x000fe2000bf04270 */
[----:B------:R-:W-:Y:S01]  /*7d70*/  F2FP.BF16.F32.PACK_AB R181, R10, R181 ;  /* 0x000000b50ab5723e */ /* 0x000fe200000010ff */
        /* <DEDUP_REMOVED lines=103> */
[----:B------:R-:W-:Y:S01]  /*83f0*/  FMUL.FTZ R149, R149, R11 ;  /* 0x0000000b95957220 */ /* 0x000fe20000410000 */
[----:B------:R-:W-:-:S02]  /*8400*/  IMAD.MOV.U32 R10, RZ, RZ, R13 ;  /* 0x000000ffff0a7224 */ /* 0x000fc400078e000d */
[----:B------:R-:W-:Y:S01]  /*8410*/  IMAD.MOV.U32 R6, RZ, RZ, R7 ;  /* 0x000000ffff067224 */ /* 0x000fe200078e0007 */
[----:B------:R-:W-:Y:S06]  /*8420*/  @P1 BRA `(.L_x_8902) ;  /* 0xffffffe000081947 */ /* 0x000fec000383ffff */
.L_x_8891:
[----:B------:R-:W-:Y:S06]  /*8430*/  BAR.ARV 0x8, 0x180 ;  /* 0x0206000000007b1d */ /* 0x000fec0000002000 */
[----:B------:R-:W-:Y:S05]  /*8440*/  @!P0 BRA `(.L_x_8903) ;  /* 0x0000000000048947 */ /* 0x000fea0003800000 */
[----:B------:R-:W-:Y:S01]  /*8450*/  BPT.TRAP 0x1 ;  /* 0x000000040000795c */ /* 0x000fe20000300000 */
.L_x_8903:
[----:B------:R-:W-:Y:S01]  /*8460*/  ULEA UR5, UR48, UR41, 0x3 ;  /* 0x0000002930057291 */ /* 0x000fe2000f8e183f */
[----:B--2---:R-:W-:-:S04]  /*8470*/  MOV R2, UR47 ;  /* 0x0000002f00027c02 */ /* 0x004fc80008000f00 */
[----:B------:R-:W-:-:S04]  /*8480*/  SHF.L.U32 R2, R2, 0x1f, RZ ;  /* 0x0000001f02027819 */ /* 0x000fc800000006ff */
[----:B------:R0:W1:Y:S01]  /*8490*/  SYNCS.PHASECHK.TRANS64.TRYWAIT P1, [UR5+0x28850], R2 ;  /* 0x02885002ff0075a7 */ /* 0x0000620008020145 */
[----:B------:R-:W-:Y:S05]  /*84a0*/  @!P0 BRA `(.L_x_8904) ;  /* 0x0000000000048947 */ /* 0x000fea0003800000 */
[----:B------:R-:W-:Y:S01]  /*84b0*/  BPT.TRAP 0x1 ;  /* 0x000000040000795c */ /* 0x000fe20000300000 */
.L_x_8904:
[----:B-1----:R-:W-:Y:S05]  /*84c0*/  @P1 BRA `(.L_x_8905) ;  /* 0x0000000000081947 */ /* 0x002fea0003800000 */
[----:B------:R-:W1:Y:S02]  /*84d0*/  SYNCS.PHASECHK.TRANS64.TRYWAIT P1, [UR5+0x28850], R2 ;  /* 0x02885002ff0075a7 */ /* 0x000e640008020145 */
[----:B-1----:R-:W-:Y:S05]  /*84e0*/  @!P1 BRA `(.L_x_8906) ;  /* 0x00000060001c9947 */ /* 0x002fea0003800000 */
.L_x_8905:
[----:B------:R-:W-:Y:S01]  /*84f0*/  UIADD3 UR41, UR41, 0x400, URZ ;  /* 0x0000040029297890 */ /* 0x000fe2000fffe03f */
[----:B------:R-:W-:Y:S01]  /*8500*/  WARPGROUP.ARRIVE ;  /* 0x00000000000079c5 */ /* 0x000fe20000000000 */
[----:B------:R-:W-:Y:S01]  /*8510*/  UMOV UR7, 0x40000040 ;  /* 0x4000004000077882 */ /* 0x000fe20000000000 */
[----:B-1----:R-:W1:Y:S01]  /*8520*/  SHFL.BFLY PT, R3, R4, 0x2, 0x1f ;  /* 0x0c401f0004037f89 */ /* 0x002e6200000e0000 */
[----:B------:R-:W-:Y:S01]  /*8530*/  USHF.R.U32.HI UR41, URZ, 0x4, UR41 ;  /* 0x000000043f297899 */ /* 0x000fe20008011629 */
[----:B------:R-:W-:Y:S02]  /*8540*/  IMAD.MOV.U32 R8, RZ, RZ, RZ ;  /* 0x000000ffff087224 */ /* 0x000fe400078e00ff */
[----:B0-----:R-:W0:Y:S01]  /*8550*/  SHFL.BFLY PT, R2, R5, 0x2, 0x1f ;  /* 0x0c401f0005027f89 */ /* 0x001e2200000e0000 */
[----:B------:R-:W-:-:S04]  /*8560*/  ULOP3.LUT UR41, UR41, 0x3fff, URZ, 0xc0, !UPT ;  /* 0x00003fff29297892 */ /* 0x000fc8000f8ec03f */
[----:B------:R-:W-:-:S04]  /*8570*/  ULOP3.LUT UR41, UR41, 0x4000000, URZ, 0xfc, !UPT ;  /* 0x0400000029297892 */ /* 0x000fc8000f8efc3f */
[----:B------:R-:W-:-:S04]  /*8580*/  ULEA UR48, UR48, UR41, 0xb ;  /* 0x0000002930307291 */ /* 0x000fc8000f8e583f */
[----:B------:R-:W-:-:S03]  /*8590*/  UIADD3 UR4, UR48, 0x80, URZ ;  /* 0x0000008030047890 */ /* 0x000fc6000fffe03f */
[----:B------:R-:W-:-:S06]  /*85a0*/  UMOV UR6, UR48 ;  /* 0x0000003000067c82 */ /* 0x000fcc0008000000 */
[----:B------:R-:W-:Y:S01]  /*85b0*/  HGMMA.64x128x16.F32.BF16 R88, R180, gdesc[UR4].tnspB, R88, gsb0 ;  /* 0x41e00004b4587df0 */ /* 0x000fe20008001858 */
[----:B------:R-:W-:Y:S01]  /*85c0*/  UMOV UR7, 0x40000040 ;  /* 0x4000004000077882 */ /* 0x000fe20000000000 */
[----:B------:R-:W-:Y:S01]  /*85d0*/  UMOV UR6, UR4 ;  /* 0x0000000400067c82 */ /* 0x000fe20008000000 */
[----:B------:R-:W-:Y:S01]  /*85e0*/  UIADD3 UR4, UR48, 0x100, URZ ;  /* 0x0000010030047890 */ /* 0x000fe2000fffe03f */
[----:B-1----:R-:W-:Y:S01]  /*85f0*/  FADD.FTZ R3, R3, R4 ;  /* 0x0000000403037221 */ /* 0x002fe20000010000 */
[----:B------:R-:W-:Y:S02]  /*8600*/  IMAD.MOV.U32 R4, RZ, RZ, -0x800000 ;  /* 0xff800000ff047424 */ /* 0x000fe400078e00ff */
[----:B0-----:R-:W-:Y:S02]  /*8610*/  FADD.FTZ R6, R2, R5 ;  /* 0x0000000502067221 */ /* 0x001fe40000010000 */
[----:B------:R-:W0:Y:S04]  /*8620*/  SHFL.BFLY PT, R2, R3, 0x1, 0x1f ;  /* 0x0c201f0003027f89 */ /* 0x000e2800000e0000 */
[----:B------:R-:W1:Y:S01]  /*8630*/  SHFL.BFLY PT, R9, R6, 0x1, 0x1f ;  /* 0x0c201f0006097f89 */ /* 0x000e6200000e0000 */
[----:B0-----:R-:W-:Y:S01]  /*8640*/  FADD.FTZ R10, R3, R2 ;  /* 0x00000002030a7221 */ /* 0x001fe20000010000 */
[----:B------:R-:W-:-:S02]  /*8650*/  IMAD.MOV.U32 R2, RZ, RZ, RZ ;  /* 0x000000ffff027224 */ /* 0x000fc400078e00ff */
        /* <DEDUP_REMOVED lines=55> */
.L_x_8907:
        /* <DEDUP_REMOVED lines=68> */
.L_x_8871:
        /* <DEDUP_REMOVED lines=27> */
[----:B------:R-:W-:Y:S02]  /*8fc0*/  LOP3.LUT R5, R5, 0xfffffffc, RZ, 0xc0, !PT ;  /* 0xfffffffc05057812 */ /* 0x000fe400078ec0ff */
[C---:B------:R-:W-:Y:S01]  /*8fd0*/  IADD3 R24, R2.reuse, -R7, RZ ;  /* 0x8000000702187210 */ /* 0x040fe20007ffe0ff */
[----:B------:R-:W3:Y:S01]  /*8fe0*/  @P0 LDC R27, c[0x0][0xbec] ;  /* 0x0002fb00ff1b0b82 */ /* 0x000ee20000000800 */
[----:B------:R-:W-:Y:S01]  /*8ff0*/  SHF.R.S32.HI R7, RZ, 0x7, R0 ;  /* 0x00000007ff077819 */ /* 0x000fe20000011400 */
[----:B------:R-:W-:Y:S01]  /*9000*/  IMAD.IADD R8, R2, 0x1, -R5 ;  /* 0x0000000102087824 */ /* 0x000fe200078e0a05 */
[----:B------:R-:W-:Y:S01]  /*9010*/  SHF.R.S32.HI R9, RZ, 0x1f, R24 ;  /* 0x0000001fff097819 */ /* 0x000fe20000011418 */
[----:B----4-:R-:W-:Y:S01]  /*9020*/  IMAD R23, R23, R14, UR11 ;  /* 0x0000000b17177e24 */ /* 0x010fe2000f8e020e */
[----:B------:R-:W-:-:S02]  /*9030*/  LEA.HI R0, R0, R7, RZ, 0x1 ;  /* 0x0000000700007211 */ /* 0x000fc400078f08ff */
[----:B------:R-:W-:Y:S01]  /*9040*/  LEA.HI R25, R9, R24, RZ, 0x2 ;  /* 0x0000001809197211 */ /* 0x000fe200078f10ff */
[----:B------:R-:W4:Y:S01]  /*9050*/  @P0 LDC R15, c[0x0][0xbf0] ;  /* 0x0002fc00ff0f0b82 */ /* 0x000f220000000800 */
[----:B------:R-:W-:Y:S01]  /*9060*/  LOP3.LUT R0, R0, 0x3fffffe, RZ, 0xc0, !PT ;  /* 0x03fffffe00007812 */ /* 0x000fe200078ec0ff */
[----:B0-----:R-:W-:Y:S01]  /*9070*/  IMAD R12, R18, UR10, RZ ;  /* 0x0000000a120c7c24 */ /* 0x001fe2000f8e02ff */
[--C-:B------:R-:W-:Y:S02]  /*9080*/  SHF.R.S32.HI R6, RZ, 0x2, R25.reuse ;  /* 0x00000002ff067819 */ /* 0x100fe40000011419 */
[----:B------:R-:W-:Y:S01]  /*9090*/  SHF.R.S32.HI R11, RZ, 0x1f, R25 ;  /* 0x0000001fff0b7819 */ /* 0x000fe20000011419 */
[----:B------:R-:W-:Y:S01]  /*90a0*/  IMAD.IADD R0, R7, 0x1, -R0 ;  /* 0x0000000107007824 */ /* 0x000fe200078e0a00 */
[----:B------:R-:W-:Y:S01]  /*90b0*/  LEA.HI R5, R8, R8, RZ, 0x1 ;  /* 0x0000000808057211 */ /* 0x000fe200078f08ff */
[----:B------:R-:W0:Y:S01]  /*90c0*/  @P0 LDC R16, c[0x0][0xbf0] ;  /* 0x0002fc00ff100b82 */ /* 0x000e220000000800 */
[----:B------:R-:W-:-:S02]  /*90d0*/  LEA.HI R11, R11, R6, RZ, 0x3 ;  /* 0x000000060b0b7211 */ /* 0x000fc400078f18ff */
[----:B------:R-:W-:Y:S02]  /*90e0*/  LEA.HI R9, R9, R24, RZ, 0x5 ;  /* 0x0000001809097211 */ /* 0x000fe400078f28ff */
[----:B------:R-:W-:Y:S02]  /*90f0*/  LOP3.LUT R11, R11, 0xfffffff8, RZ, 0xc0, !PT ;  /* 0xfffffff80b0b7812 */ /* 0x000fe400078ec0ff */
[----:B------:R-:W-:Y:S02]  /*9100*/  LOP3.LUT R7, R5, 0x1ffffffe, RZ, 0xc0, !PT ;  /* 0x1ffffffe05077812 */ /* 0x000fe400078ec0ff */
[----:B------:R-:W-:Y:S01]  /*9110*/  SHF.R.S32.HI R5, RZ, 0x5, R9 ;  /* 0x00000005ff057819 */ /* 0x000fe20000011409 */
[----:B------:R-:W-:Y:S01]  /*9120*/  IMAD.IADD R2, R6, 0x1, -R11 ;  /* 0x0000000106027824 */ /* 0x000fe200078e0a0b */
[----:B------:R-:W-:Y:S01]  /*9130*/  MOV R6, UR4 ;  /* 0x0000000400067c02 */ /* 0x000fe20008000f00 */
[----:B------:R-:W5:Y:S01]  /*9140*/  LDC.64 R10, c[0x0][0xbd8] ;  /* 0x0002f600ff0a7b82 */ /* 0x000f620000000a00 */
[----:B------:R-:W-:Y:S01]  /*9150*/  IMAD.IADD R9, R8, 0x1, -R7 ;  /* 0x0000000108097824 */ /* 0x000fe200078e0a07 */
[----:B------:R-:W-:Y:S01]  /*9160*/  LOP3.LUT R25, R25, 0x7ffffffc, RZ, 0xc0, !PT ;  /* 0x7ffffffc19197812 */ /* 0x000fe200078ec0ff */
[----:B------:R-:W-:-:S02]  /*9170*/  IMAD R5, R5, 0x10, R2 ;  /* 0x0000001005057824 */ /* 0x000fc400078e0202 */
[----:B------:R-:W-:Y:S01]  /*9180*/  IMAD.U32 R7, RZ, RZ, UR5 ;  /* 0x00000005ff077e24 */ /* 0x000fe2000f8e00ff */
[----:B------:R-:W-:Y:S01]  /*9190*/  UIMAD.WIDE.U32 UR4, UR37, UR8, URZ ;  /* 0x00000008250472a5 */ /* 0x000fe2000f8e003f */
[----:B------:R-:W-:Y:S01]  /*91a0*/  IMAD.U32 R7, RZ, RZ, UR6 ;  /* 0x00000006ff077e24 */ /* 0x000fe2000f8e00ff */
[----:B------:R-:W-:Y:S01]  /*91b0*/  UIMAD UR6, UR37, UR9, UR7 ;  /* 0x00000009250672a4 */ /* 0x000fe2000f8e0207 */
[----:B------:R-:W-:Y:S02]  /*91c0*/  IMAD R0, R0, 0x40, R5 ;  /* 0x0000004000007824 */ /* 0x000fe400078e0205 */
[----:B------:R-:W-:Y:S01]  /*91d0*/  ULDC.64 UR8, c[0x0][0xb28] ;  /* 0x0002ca0000087ab9 */ /* 0x000fe20000000a00 */
[----:B------:R-:W-:Y:S01]  /*91e0*/  UIADD3 UR6, UR5, UR6, URZ ;  /* 0x0000000605067290 */ /* 0x000fe2000fffe03f */
[----:B------:R-:W-:Y:S02]  /*91f0*/  IMAD R2, R9, 0x8, R0 ;  /* 0x0000000809027824 */ /* 0x000fe400078e0200 */
[----:B------:R-:W-:-:S02]  /*9200*/  IMAD.U32 R9, RZ, RZ, UR5 ;  /* 0x00000005ff097e24 */ /* 0x000fc4000f8e00ff */
[----:B--2---:R-:W-:Y:S02]  /*9210*/  IMAD R2, R21, 0x80, R2 ;  /* 0x0000008015027824 */ /* 0x004fe400078e0202 */
[----:B------:R-:W-:Y:S01]  /*9220*/  IMAD.U32 R9, RZ, RZ, UR6 ;  /* 0x00000006ff097e24 */ /* 0x000fe2000f8e00ff */
[----:B------:R-:W-:Y:S01]  /*9230*/  ULDC.64 UR6, c[0x0][0xb48] ;  /* 0x0002d20000067ab9 */ /* 0x000fe20000000a00 */
[----:B---3--:R-:W-:-:S04]  /*9240*/  @P0 IMAD.HI.U32 R27, R2, R27, RZ ;  /* 0x0000001b021b0227 */ /* 0x008fc800078e00ff */
[C---:B-----5:R-:W-:Y:S02]  /*9250*/  IMAD R8, R10.reuse, UR10, RZ ;  /* 0x0000000a0a087c24 */ /* 0x060fe4000f8e02ff */
[----:B------:R-:W-:-:S04]  /*9260*/  IMAD.WIDE.U32 R6, R10, UR12, R6 ;  /* 0x0000000c0a067c25 */ /* 0x000fc8000f8e0006 */
[----:B------:R-:W-:Y:S01]  /*9270*/  IMAD R11, R11, UR12, R8 ;  /* 0x0000000c0b0b7c24 */ /* 0x000fe2000f8e0208 */
[----:B------:R-:W-:Y:S01]  /*9280*/  MOV R8, UR4 ;  /* 0x0000000400087c02 */ /* 0x000fe20008000f00 */
[----:B-1----:R-:W-:Y:S01]  /*9290*/  @P0 IMAD.HI.U32 R10, R2, R13, RZ ;  /* 0x0000000d020a0227 */ /* 0x002fe200078e00ff */
[----:B------:R-:W-:-:S03]  /*92a0*/  ULDC.64 UR4, c[0x0][0xbe0] ;  /* 0x0002f80000047ab9 */ /* 0x000fc60000000a00 */
[----:B------:R-:W-:Y:S01]  /*92b0*/  IMAD R13, R19, UR12, R12 ;  /* 0x0000000c130d7c24 */ /* 0x000fe2000f8e020c */
[----:B------:R-:W-:Y:S01]  /*92c0*/  SHF.R.S32.HI R12, RZ, 0x1f, R23 ;  /* 0x0000001fff0c7819 */ /* 0x000fe20000011417 */
[----:B------:R-:W-:-:S04]  /*92d0*/  IMAD.WIDE.U32 R8, R18, UR12, R8 ;  /* 0x0000000c12087c25 */ /* 0x000fc8000f8e0008 */
[----:B------:R-:W-:Y:S01]  /*92e0*/  IMAD.IADD R7, R7, 0x1, R11 ;  /* 0x0000000107077824 */ /* 0x000fe200078e020b */
[----:B------:R-:W-:Y:S01]  /*92f0*/  MOV R11, R2 ;  /* 0x00000002000b7202 */ /* 0x000fe20000000f00 */
[----:B------:R-:W-:Y:S01]  /*9300*/  IMAD.IADD R9, R9, 0x1, R13 ;  /* 0x0000000109097824 */ /* 0x000fe200078e020d */
[----:B0-----:R-:W-:Y:S01]  /*9310*/  @P0 SHF.R.U32.HI R11, RZ, R16, R27 ;  /* 0x00000010ff0b0219 */ /* 0x001fe2000001161b */
[----:B------:R-:W-:Y:S01]  /*9320*/  IMAD.MOV.U32 R5, RZ, RZ, R2 ;  /* 0x000000ffff057224 */ /* 0x000fe200078e0002 */
[----:B----4-:R-:W-:Y:S01]  /*9330*/  @P0 SHF.R.U32.HI R5, RZ, R15, R10 ;  /* 0x0000000fff050219 */ /* 0x010fe2000001160a */
[----:B------:R-:W-:Y:S02]  /*9340*/  IMAD R13, R12, UR6, RZ ;  /* 0x000000060c0d7c24 */ /* 0x000fe4000f8e02ff */
[----:B------:R-:W-:-:S04]  /*9350*/  IMAD.WIDE.U32 R6, R23, UR4, R6 ;  /* 0x0000000417067c25 */ /* 0x000fc8000f8e0006 */
        /* <DEDUP_REMOVED lines=13> */
[----:B------:R-:W-:Y:S01]  /*9430*/  IMAD R13, R17, R14, R2 ;  /* 0x0000000e110d7224 */ /* 0x000fe200078e0202 */
[----:B------:R-:W-:Y:S01]  /*9440*/  SHF.R.S32.HI R2, RZ, 0x1f, R5 ;  /* 0x0000001fff027819 */ /* 0x000fe20000011405 */
[----:B------:R-:W-:Y:S02]  /*9450*/  IMAD R10, R10, UR4, RZ ;  /* 0x000000040a0a7c24 */ /* 0x000fe4000f8e02ff */
[----:B------:R-:W-:Y:S02]  /*9460*/  IMAD.IADD R9, R9, 0x1, R15 ;  /* 0x0000000109097824 */ /* 0x000fe400078e020f */
[C---:B------:R-:W-:Y:S01]  /*9470*/  IMAD R15, R11.reuse, UR5, R10 ;  /* 0x000000050b0f7c24 */ /* 0x040fe2000f8e020a */
[----:B------:R-:W0:Y:S01]  /*9480*/  S2UR UR5, SR_CgaCtaId ;  /* 0x00000000000579c3 */ /* 0x000e220000008800 */
[----:B------:R-:W-:Y:S01]  /*9490*/  SHF.R.S32.HI R10, RZ, 0x1f, R13 ;  /* 0x0000001fff0a7819 */ /* 0x000fe2000001140d */
[----:B------:R-:W-:Y:S02]  /*94a0*/  IMAD R2, R2, UR6, RZ ;  /* 0x0000000602027c24 */ /* 0x000fe4000f8e02ff */
[----:B------:R-:W-:Y:S01]  /*94b0*/  IMAD.WIDE.U32 R8, R11, UR4, R8 ;  /* 0x000000040b087c25 */ /* 0x000fe2000f8e0008 */
[----:B------:R-:W-:-:S03]  /*94c0*/  UMOV UR4, 0x400 ;  /* 0x0000040000047882 */ /* 0x000fc60000000000 */
[C---:B------:R-:W-:Y:S02]  /*94d0*/  IMAD R11, R5.reuse, UR7, R2 ;  /* 0x00000007050b7c24 */ /* 0x040fe4000f8e0202 */
[----:B------:R-:W-:Y:S01]  /*94e0*/  IMAD.WIDE.U32 R6, R5, UR6, R6 ;  /* 0x0000000605067c25 */ /* 0x000fe2000f8e0006 */
[----:B------:R-:W-:-:S03]  /*94f0*/  ULDC.64 UR6, c[0x0][0xba8] ;  /* 0x0002ea0000067ab9 */ /* 0x000fc60000000a00 */
[----:B------:R-:W-:Y:S01]  /*9500*/  IMAD.IADD R9, R9, 0x1, R15 ;  /* 0x0000000109097824 */ /* 0x000fe200078e020f */
[----:B------:R-:W-:Y:S01]  /*9510*/  LEA R2, P0, R6, UR6, 0x2 ;  /* 0x0000000606027c11 */ /* 0x000fe2000f8010ff */
[----:B------:R-:W-:Y:S01]  /*9520*/  IMAD R10, R10, UR8, RZ ;  /* 0x000000080a0a7c24 */ /* 0x000fe2000f8e02ff */
[----:B------:R-:W-:Y:S01]  /*9530*/  IADD3 R7, R7, R11, RZ ;  /* 0x0000000b07077210 */ /* 0x000fe20007ffe0ff */
[----:B------:R-:W-:Y:S01]  /*9540*/  IMAD.WIDE.U32 R8, R13, UR8, R8 ;  /* 0x000000080d087c25 */ /* 0x000fe2000f8e0008 */
[----:B------:R-:W-:-:S03]  /*9550*/  ULDC UR6, c[0x0][0xa88] ;  /* 0x0002a20000067ab9 */ /* 0x000fc60000000800 */
[----:B------:R-:W-:Y:S01]  /*9560*/  IMAD R5, R13, UR9, R10 ;  /* 0x000000090d057c24 */ /* 0x000fe2000f8e020a */
[----:B------:R-:W-:Y:S01]  /*9570*/  ULDC.64 UR8, c[0x0][0xb00] ;  /* 0x0002c00000087ab9 */ /* 0x000fe20000000a00 */
[----:B------:R-:W-:Y:S01]  /*9580*/  LEA.HI.X R10, R6, UR7, R7, 0x2, P0 ;  /* 0x00000007060a7c11 */ /* 0x000fe200080f1407 */
[----:B------:R-:W-:Y:S01]  /*9590*/  IMAD R0, R21, 0x80, R0 ;  /* 0x0000008015007824 */ /* 0x000fe200078e0200 */
[----:B------:R-:W-:Y:S01]  /*95a0*/  LEA R20, P1, R8, UR8, 0x2 ;  /* 0x0000000808147c11 */ /* 0x000fe2000f8210ff */
[----:B------:R-:W-:Y:S01]  /*95b0*/  IMAD.IADD R5, R9, 0x1, R5 ;  /* 0x0000000109057824 */ /* 0x000fe200078e0205 */
[----:B------:R-:W-:Y:S01]  /*95c0*/  SHFL.IDX PT, R6, R2, RZ, 0x1c1f ;  /* 0x001c1fff02067589 */ /* 0x000fe200000e0000 */
[----:B0-----:R-:W-:Y:S01]  /*95d0*/  ULEA UR4, UR5, UR4, 0x18 ;  /* 0x0000000405047291 */ /* 0x001fe2000f8ec03f */
[----:B------:R-:W-:Y:S01]  /*95e0*/  IMAD R17, R17, UR6, RZ ;  /* 0x0000000611117c24 */ /* 0x000fe2000f8e02ff */
[----:B------:R-:W-:Y:S01]  /*95f0*/  LOP3.LUT P0, RZ, R24, 0x3, RZ, 0xc0, !PT ;  /* 0x0000000318ff7812 */ /* 0x000fe2000780c0ff */
[----:B------:R-:W0:Y:S01]  /*9600*/  SHFL.IDX PT, R7, R10, RZ, 0x1c1f ;  /* 0x001c1fff0a077589 */ /* 0x000e2200000e0000 */
[----:B------:R-:W-:Y:S01]  /*9610*/  LEA.HI.X R22, R8, UR9, R5, 0x2, P1 ;  /* 0x0000000908167c11 */ /* 0x000fe200088f1405 */
[C---:B------:R-:W-:Y:S01]  /*9620*/  VIADD R16, R0.reuse, 0x8 ;  /* 0x0000000800107836 */ /* 0x040fe20000000000 */
[----:B------:R-:W-:Y:S01]  /*9630*/  UIADD3 UR4, UR4, 0x28820, URZ ;  /* 0x0002882004047890 */ /* 0x000fe2000fffe03f */
[----:B------:R-:W-:Y:S01]  /*9640*/  SHFL.IDX PT, R8, R2, 0x1, 0x1c1f ;  /* 0x003c1f0002087f89 */ /* 0x000fe200000e0000 */
[-C--:B------:R-:W-:Y:S01]  /*9650*/  ISETP.GE.OR P1, PT, R0, R17.reuse, P0 ;  /* 0x000000110000720c */ /* 0x080fe20000726670 */
[----:B------:R-:W-:Y:S01]  /*9660*/  IMAD.IADD R19, R24, 0x1, -R25 ;  /* 0x0000000118137824 */ /* 0x000fe200078e0a19 */
[-C--:B------:R-:W-:Y:S01]  /*9670*/  ISETP.GE.OR P0, PT, R16, R17.reuse, P0 ;  /* 0x000000111000720c */ /* 0x080fe20000706670 */
[----:B------:R-:W1:Y:S01]  /*9680*/  SHFL.IDX PT, R9, R10, 0x1, 0x1c1f ;  /* 0x003c1f000a097f89 */ /* 0x000e6200000e0000 */
[----:B------:R-:W-:Y:S01]  /*9690*/  UPRMT UR4, URZ, 0x654, UR4 ;  /* 0x000006543f047896 */ /* 0x000fe20008000004 */
[----:B------:R-:W-:Y:S01]  /*96a0*/  ISETP.GE.AND P2, PT, R0, R17, PT ;  /* 0x000000110000720c */ /* 0x000fe20003f46270 */
[----:B------:R-:W-:Y:S01]  /*96b0*/  IMAD.SHL.U32 R19, R19, 0x2, RZ ;  /* 0x0000000213137824 */ /* 0x000fe200078e00ff */
[----:B------:R2:W3:Y:S04]  /*96c0*/  SHFL.IDX PT, R14, R20, RZ, 0x1c1f ;  /* 0x001c1fff140e7589 */ /* 0x0004e800000e0000 */
[----:B------:R2:W4:Y:S02]  /*96d0*/  SHFL.IDX PT, R15, R22, RZ, 0x1c1f ;  /* 0x001c1fff160f7589 */ /* 0x00052400000e0000 */
[----:B------:R-:W-:Y:S02]  /*96e0*/  SYNCS.ARRIVE.TRANS64.RED.A1T0 RZ, [UR4], RZ ;  /* 0x000000ffffff79a7 */ /* 0x000fe40008100404 */
[----:B0-----:R2:W-:Y:S04]  /*96f0*/  @!P1 ST.E desc[UR44][R6.64], R3 ;  /* 0x0000000306009985 */ /* 0x0015e8000c10192c */
[----:B-1----:R2:W-:Y:S01]  /*9700*/  @!P0 ST.E desc[UR44][R8.64], R4 ;  /* 0x0000000408008985 */ /* 0x0025e2000c10192c */
[----:B------:R-:W-:Y:S05]  /*9710*/  @P2 BRA `(.L_x_8910) ;  /* 0x0000000400782947 */ /* 0x000fea0003800000 */
[C---:B------:R-:W-:Y:S01]  /*9720*/  IADD3 R0, R19.reuse, 0x8, RZ ;  /* 0x0000000813007810 */ /* 0x040fe20007ffe0ff */
[----:B------:R-:W-:Y:S01]  /*9730*/  ULDC UR4, c[0x0][0xac8] ;  /* 0x0002b20000047ab9 */ /* 0x000fe20000000800 */
[C---:B--2---:R-:W-:Y:S01]  /*9740*/  VIADD R6, R19.reuse, 0x10 ;  /* 0x0000001013067836 */ /* 0x044fe20000000000 */
[C---:B------:R-:W-:Y:S01]  /*9750*/  ISETP.GE.AND P2, PT, R19.reuse, UR4, PT ;  /* 0x0000000413007c0c */ /* 0x040fe2000bf46270 */
[C---:B------:R-:W-:Y:S01]  /*9760*/  VIADD R7, R19.reuse, 0x18 ;  /* 0x0000001813077836 */ /* 0x040fe20000000000 */
        /* <DEDUP_REMOVED lines=11> */
[----:B---34-:R-:W-:Y:S01]  /*9820*/  @!P2 IMAD.WIDE R2, R19, 0x4, R14 ;  /* 0x000000041302a825 */ /* 0x018fe200078e020e */
[----:B------:R-:W-:-:S02]  /*9830*/  ISETP.GE.AND P6, PT, R11, UR4, PT ;  /* 0x000000040b007c0c */ /* 0x000fc4000bfc6270 */
[----:B------:R-:W-:Y:S02]  /*9840*/  @!P3 LEA.HI R0, R0, R0, RZ, 0x1 ;  /* 0x000000000000b211 */ /* 0x000fe400078f08ff */
[----:B------:R0:W-:Y:S01]  /*9850*/  @!P2 ST.E.64 desc[UR44][R2.64], R88 ;  /* 0x000000580200a985 */ /* 0x0001e2000c101b2c */
[----:B------:R-:W-:Y:S02]  /*9860*/  @!P0 LEA.HI R6, R6, R6, RZ, 0x1 ;  /* 0x0000000606068211 */ /* 0x000fe400078f08ff */
[----:B------:R-:W-:Y:S01]  /*9870*/  @!P3 LOP3.LUT R5, R0, 0xfffffffe, RZ, 0xc0, !PT ;  /* 0xfffffffe0005b812 */ /* 0x000fe200078ec0ff */
[----:B------:R-:W-:Y:S01]  /*9880*/  VIADD R0, R19, 0x20 ;  /* 0x0000002013007836 */ /* 0x000fe20000000000 */
[----:B------:R-:W-:Y:S02]  /*9890*/  @!P1 LEA.HI R7, R7, R7, RZ, 0x1 ;  /* 0x0000000707079211 */ /* 0x000fe400078f08ff */
[----:B------:R-:W-:Y:S01]  /*98a0*/  @!P5 LEA.HI R10, R10, R10, RZ, 0x1 ;  /* 0x0000000a0a0ad211 */ /* 0x000fe200078f08ff */
[----:B------:R-:W-:Y:S01]  /*98b0*/  @!P3 IMAD.WIDE R4, R5, 0x4, R14 ;  /* 0x000000040504b825 */ /* 0x000fe200078e020e */
[----:B------:R-:W-:-:S02]  /*98c0*/  ISETP.GE.AND P2, PT, R0, UR4, PT ;  /* 0x0000000400007c0c */ /* 0x000fc4000bf46270 */
[----:B------:R-:W-:Y:S02]  /*98d0*/  @!P5 LOP3.LUT R13, R10, 0xfffffffe, RZ, 0xc0, !PT ;  /* 0xfffffffe0a0dd812 */ /* 0x000fe400078ec0ff */
[----:B------:R1:W-:Y:S01]  /*98e0*/  @!P3 ST.E.64 desc[UR44][R4.64], R92 ;  /* 0x0000005c0400b985 */ /* 0x0003e2000c101b2c */
[----:B------:R-:W-:Y:S02]  /*98f0*/  ISETP.GE.AND P3, PT, R8, UR4, PT ;  /* 0x0000000408007c0c */ /* 0x000fe4000bf66270 */
        /* <DEDUP_REMOVED lines=28> */
[----:B------:R1:W-:Y:S01]  /*9ac0*/  @!P4 ST.E.64 desc[UR44][R4.64], R112 ;  /* 0x000000700400c985 */ /* 0x0003e2000c101b2c */
[C---:B0-----:R-:W-:Y:S02]  /*9ad0*/  IADD3 R6, R19.reuse, 0x68, RZ ;  /* 0x0000006813067810 */ /* 0x041fe40007ffe0ff */
[C---:B------:R-:W-:Y:S01]  /*9ae0*/  VIADD R7, R19.reuse, 0x70 ;  /* 0x0000007013077836 */ /* 0x040fe20000000000 */
[----:B------:R0:W-:Y:S01]  /*9af0*/  @!P5 ST.E.64 desc[UR44][R8.64], R116 ;  /* 0x000000740800d985 */ /* 0x0001e2000c101b2c */
[----:B--2---:R-:W-:Y:S01]  /*9b00*/  VIADD R3, R19, 0x78 ;  /* 0x0000007813037836 */ /* 0x004fe20000000000 */
[----:B------:R-:W-:Y:S02]  /*9b10*/  ISETP.GE.AND P4, PT, R6, UR4, PT ;  /* 0x0000000406007c0c */ /* 0x000fe4000bf86270 */
[----:B------:R2:W-:Y:S01]  /*9b20*/  @!P6 ST.E.64 desc[UR44][R10.64], R120 ;  /* 0x000000780a00e985 */ /* 0x0005e2000c101b2c */
[----:B------:R-:W-:-:S02]  /*9b30*/  ISETP.GE.AND P5, PT, R7, UR4, PT ;  /* 0x0000000407007c0c */ /* 0x000fc4000bfa6270 */
[----:B------:R-:W-:Y:S02]  /*9b40*/  ISETP.GE.AND P6, PT, R3, UR4, PT ;  /* 0x0000000403007c0c */ /* 0x000fe4000bfc6270 */
[----:B------:R-:W-:Y:S02]  /*9b50*/  @!P0 LEA.HI R0, R0, R0, RZ, 0x1 ;  /* 0x0000000000008211 */ /* 0x000fe400078f08ff */
[----:B------:R-:W-:Y:S02]  /*9b60*/  @!P2 LEA.HI R13, R13, R13, RZ, 0x1 ;  /* 0x0000000d0d0da211 */ /* 0x000fe400078f08ff */
[----:B------:R-:W-:Y:S02]  /*9b70*/  @!P3 LEA.HI R18, R18, R18, RZ, 0x1 ;  /* 0x000000121212b211 */ /* 0x000fe400078f08ff */
[----:B------:R-:W-:Y:S02]  /*9b80*/  @!P4 LEA.HI R6, R6, R6, RZ, 0x1 ;  /* 0x000000060606c211 */ /* 0x000fe400078f08ff */
[----:B-1----:R-:W-:-:S02]  /*9b90*/  @!P1 LOP3.LUT R5, R12, 0xfffffffe, RZ, 0xc0, !PT ;  /* 0xfffffffe0c059812 */ /* 0x002fc400078ec0ff */
[----:B------:R-:W-:Y:S02]  /*9ba0*/  @!P5 LEA.HI R2, R7, R7, RZ, 0x1 ;  /* 0x000000070702d211 */ /* 0x000fe400078f08ff */
[----:B------:R-:W-:Y:S02]  /*9bb0*/  @!P6 LEA.HI R4, R3, R3, RZ, 0x1 ;  /* 0x000000030304e211 */ /* 0x000fe400078f08ff */
[----:B------:R-:W-:Y:S02]  /*9bc0*/  @!P0 LOP3.LUT R3, R0, 0xfffffffe, RZ, 0xc0, !PT ;  /* 0xfffffffe00038812 */ /* 0x000fe400078ec0ff */
[----:B------:R-:W-:Y:S02]  /*9bd0*/  @!P2 LOP3.LUT R7, R13, 0xfffffffe, RZ, 0xc0, !PT ;  /* 0xfffffffe0d07a812 */ /* 0x000fe400078ec0ff */
[----:B0-----:R-:W-:Y:S02]  /*9be0*/  @!P3 LOP3.LUT R9, R18, 0xfffffffe, RZ, 0xc0, !PT ;  /* 0xfffffffe1209b812 */ /* 0x001fe400078ec0ff */
[----:B--2---:R-:W-:Y:S01]  /*9bf0*/  @!P4 LOP3.LUT R11, R6, 0xfffffffe, RZ, 0xc0, !PT ;  /* 0xfffffffe060bc812 */ /* 0x004fe200078ec0ff */
        /* <DEDUP_REMOVED lines=16> */
.L_x_8910:
[----:B------:R-:W-:Y:S05]  /*9d00*/  BSYNC B0 ;  /* 0x0000000000007941 */ /* 0x000fea0003800000 */
.L_x_8909:
[----:B------:R-:W-:Y:S01]  /*9d10*/  ISETP.GE.AND P0, PT, R16, R17, PT ;  /* 0x000000111000720c */ /* 0x000fe20003f06270 */
[----:B0-----:R0:W1:Y:S04]  /*9d20*/  SHFL.IDX PT, R13, R22, 0x1, 0x1c1f ;  /* 0x003c1f00160d7f89 */ /* 0x00106800000e0000 */
[----:B------:R0:W0:Y:S08]  /*9d30*/  SHFL.IDX PT, R12, R20, 0x1, 0x1c1f ;  /* 0x003c1f00140c7f89 */ /* 0x00003000000e0000 */
[----:B------:R-:W-:Y:S05]  /*9d40*/  @P0 BRA `(.L_x_8869) ;  /* 0x00000044006c0947 */ /* 0x000fea0003800000 */
[----:B------:R-:W-:Y:S01]  /*9d50*/  ULDC UR4, c[0x0][0xac8] ;  /* 0x0002b20000047ab9 */ /* 0x000fe20000000800 */
[C---:B------:R-:W-:Y:S01]  /*9d60*/  VIADD R0, R19.reuse, 0x8 ;  /* 0x0000000813007836 */ /* 0x040fe20000000000 */
[C---:B------:R-:W-:Y:S01]  /*9d70*/  ISETP.GE.AND P0, PT, R19.reuse, UR4, PT ;  /* 0x0000000413007c0c */ /* 0x040fe2000bf06270 */
[C---:B--2---:R-:W-:Y:S01]  /*9d80*/  VIADD R4, R19.reuse, 0x10 ;  /* 0x0000001013047836 */ /* 0x044fe20000000000 */
[C---:B------:R-:W-:Y:S01]  /*9d90*/  IADD3 R8, R19.reuse, 0x20, RZ ;  /* 0x0000002013087810 */ /* 0x040fe20007ffe0ff */
        /* <DEDUP_REMOVED lines=9> */
[----:B------:R-:W-:Y:S01]  /*9e30*/  ISETP.GE.AND P2, PT, R10, UR4, PT ;  /* 0x000000040a007c0c */ /* 0x000fe2000bf46270 */
[----:B01----:R-:W-:Y:S01]  /*9e40*/  @!P0 IMAD.WIDE R2, R19, 0x4, R12 ;  /* 0x0000000413028825 */ /* 0x003fe200078e020c */
[----:B------:R-:W-:-:S03]  /*9e50*/  ISETP.GE.AND P1, PT, R11, UR4, PT ;  /* 0x000000040b007c0c */ /* 0x000fc6000bf26270 */
[----:B------:R-:W-:Y:S01]  /*9e60*/  @!P5 LEA.HI R0, R0, R0, RZ, 0x1 ;  /* 0x000000000000d211 */ /* 0x000fe200078f08ff */
[----:B------:R0:W-:Y:S01]  /*9e70*/  @!P0 ST.E.64 desc[UR44][R2.64], R90 ;  /* 0x0000005a02008985 */ /* 0x0001e2000c101b2c */
[----:B------:R-:W-:Y:S01]  /*9e80*/  ISETP.GE.AND P0, PT, R6, UR4, PT ;  /* 0x0000000406007c0c */ /* 0x000fe2000bf06270 */
[C---:B------:R-:W-:Y:S01]  /*9e90*/  VIADD R18, R19.reuse, 0x48 ;  /* 0x0000004813127836 */ /* 0x040fe20000000000 */
[----:B------:R-:W-:Y:S01]  /*9ea0*/  @!P6 LEA.HI R4, R4, R4, RZ, 0x1 ;  /* 0x000000040404e211 */ /* 0x000fe200078f08ff */
[----:B------:R-:W-:Y:S01]  /*9eb0*/  VIADD R20, R19, 0x70 ;  /* 0x0000007013147836 */ /* 0x000fe20000000000 */
[----:B------:R-:W-:Y:S02]  /*9ec0*/  @!P5 LOP3.LUT R5, R0, 0xfffffffe, RZ, 0xc0, !PT ;  /* 0xfffffffe0005d812 */ /* 0x000fe400078ec0ff */
[----:B------:R-:W-:Y:S02]  /*9ed0*/  @!P6 LOP3.LUT R7, R4, 0xfffffffe, RZ, 0xc0, !PT ;  /* 0xfffffffe0407e812 */ /* 0x000fe400078ec0ff */
[----:B------:R-:W-:-:S02]  /*9ee0*/  @!P4 LEA.HI R8, R8, R8, RZ, 0x1 ;  /* 0x000000080808c211 */ /* 0x000fc400078f08ff */
[----:B------:R-:W-:Y:S02]  /*9ef0*/  @!P3 LEA.HI R0, R9, R9, RZ, 0x1 ;  /* 0x000000090900b211 */ /* 0x000fe400078f08ff */
[----:B------:R-:W-:Y:S01]  /*9f00*/  @!P2 LEA.HI R10, R10, R10, RZ, 0x1 ;  /* 0x0000000a0a0aa211 */ /* 0x000fe200078f08ff */
[--C-:B0-----:R-:W-:Y:S01]  /*9f10*/  @!P5 IMAD.WIDE R2, R5, 0x4, R12.reuse ;  /* 0x000000040502d825 */ /* 0x101fe200078e020c */
[----:B------:R-:W-:Y:S02]  /*9f20*/  @!P0 LEA.HI R6, R6, R6, RZ, 0x1 ;  /* 0x0000000606068211 */ /* 0x000fe400078f08ff */
[----:B---3--:R-:W-:Y:S01]  /*9f30*/  @!P1 LEA.HI R14, R11, R11, RZ, 0x1 ;  /* 0x0000000b0b0e9211 */ /* 0x008fe200078f08ff */
[----:B------:R-:W-:Y:S01]  /*9f40*/  @!P6 IMAD.WIDE R4, R7, 0x4, R12 ;  /* 0x000000040704e825 */ /* 0x000fe200078e020c */
[----:B------:R-:W-:Y:S01]  /*9f50*/  @!P0 LOP3.LUT R7, R6, 0xfffffffe, RZ, 0xc0, !PT ;  /* 0xfffffffe06078812 */ /* 0x000fe200078ec0ff */
[----:B------:R0:W-:Y:S01]  /*9f60*/  @!P5 ST.E.64 desc[UR44][R2.64], R94 ;  /* 0x0000005e0200d985 */ /* 0x0001e2000c101b2c */
[----:B------:R-:W-:-:S02]  /*9f70*/  @!P4 LOP3.LUT R9, R8, 0xfffffffe, RZ, 0xc0, !PT ;  /* 0xfffffffe0809c812 */ /* 0x000fc400078ec0ff */
[----:B------:R-:W-:Y:S01]  /*9f80*/  @!P3 LOP3.LUT R11, R0, 0xfffffffe, RZ, 0xc0, !PT ;  /* 0xfffffffe000bb812 */ /* 0x000fe200078ec0ff */
[----:B------:R1:W-:Y:S01]  /*9f90*/  @!P6 ST.E.64 desc[UR44][R4.64], R98 ;  /* 0x000000620400e985 */ /* 0x0003e2000c101b2c */
[----:B----4-:R-:W-:Y:S02]  /*9fa0*/  @!P2 LOP3.LUT R15, R10, 0xfffffffe, RZ, 0xc0, !PT ;  /* 0xfffffffe0a0fa812 */ /* 0x010fe400078ec0ff */
[----:B------:R-:W-:Y:S01]  /*9fb0*/  @!P1 LOP3.LUT R17, R14, 0xfffffffe, RZ, 0xc0, !PT ;  /* 0xfffffffe0e119812 */ /* 0x000fe200078ec0ff */
[C---:B------:R-:W-:Y:S01]  /*9fc0*/  VIADD R14, R19.reuse, 0x58 ;  /* 0x00000058130e7836 */ /* 0x040fe20000000000 */
[----:B------:R-:W-:Y:S02]  /*9fd0*/  ISETP.GE.AND P5, PT, R16, UR4, PT ;  /* 0x0000000410007c0c */ /* 0x000fe4000bfa6270 */
[----:B------:R-:W-:Y:S02]  /*9fe0*/  ISETP.GE.AND P6, PT, R18, UR4, PT ;  /* 0x0000000412007c0c */ /* 0x000fe4000bfc6270 */
[----:B------:R-:W-:Y:S01]  /*9ff0*/  IADD3 R0, R19, 0x50, RZ ;  /* 0x0000005013007810 */ /* 0x000fe20007ffe0ff */
        /* <DEDUP_REMOVED lines=53> */
.L_x_8908:
        /* <DEDUP_REMOVED lines=60> */
.L_x_8867:
        /* <DEDUP_REMOVED lines=18> */
.L_x_8911:
[----:B------:R-:W-:Y:S01]  /*a830*/  ULDC UR43, c[0x0][0xc50] ;  /* 0x00031400002b7ab9 */ /* 0x000fe20000000800 */
[----:B------:R-:W-:Y:S01]  /*a840*/  UMOV UR40, UR6 ;  /* 0x0000000600287c82 */ /* 0x000fe20008000000 */
[----:B------:R-:W-:-:S11]  /*a850*/  UISETP.NE.AND UP0, UPT, UR43, 0x1, UPT ;  /* 0x000000012b00788c */ /* 0x000fd6000bf05270 */
[----:B------:R-:W-:Y:S01]  /*a860*/  @UP0 ULDC UR4, c[0x0][0xc54] ;  /* 0x0003150000040ab9 */ /* 0x000fe20000000800 */
[----:B------:R-:W-:Y:S01]  /*a870*/  @UP0 ULDC UR7, c[0x0][0xc58] ;  /* 0x0003160000070ab9 */ /* 0x000fe20000000800 */
[----:B------:R-:W-:-:S04]  /*a880*/  UIMAD.WIDE.U32 UR4, UR6, UR4, URZ ;  /* 0x00000004060472a5 */ /* 0x000fc8000f8e003f */
[----:B------:R-:W-:-:S12]  /*a890*/  @UP0 USHF.R.U32.HI UR40, URZ, UR7, UR5 ;  /* 0x000000073f280299 */ /* 0x000fd80008011605 */
.L_x_8912:
        /* <DEDUP_REMOVED lines=31> */
[----:B------:R-:W-:Y:S02]  /*aa90*/  USHF.R.S32.HI UR5, URZ, 0x1f, UR4 ;  /* 0x0000001f3f057899 */ /* 0x000fe40008011404 */
[----:B------:R-:W-:Y:S02]  /*aaa0*/  USHF.R.S32.HI UR7, URZ, 0x1f, UR6 ;  /* 0x0000001f3f077899 */ /* 0x000fe40008011406 */
[----:B------:R-:W-:-:S02]  /*aab0*/  ULEA.HI UR5, UR5, UR4, URZ, 0x7 ;  /* 0x0000000405057291 */ /* 0x000fc4000f8f383f */
[----:B------:R-:W-:Y:S02]  /*aac0*/  ULEA.HI UR7, UR7, UR6, URZ, 0x7 ;  /* 0x0000000607077291 */ /* 0x000fe4000f8f383f */
[----:B------:R-:W-:Y:S02]  /*aad0*/  USHF.R.S32.HI UR42, URZ, 0x7, UR5 ;  /* 0x000000073f2a7899 */ /* 0x000fe40008011405 */
[----:B------:R-:W-:-:S04]  /*aae0*/  USHF.R.S32.HI UR46, URZ, 0x7, UR7 ;  /* 0x000000073f2e7899 */ /* 0x000fc80008011407 */
        /* <DEDUP_REMOVED lines=43> */
.L_x_8914:
[----:B------:R-:W-:Y:S02]  /*ada0*/  UIMAD UR51, UR43, UR37, URZ ;  /* 0x000000252b3372a4 */ /* 0x000fe4000f8e023f */
[----:B------:R-:W-:Y:S01]  /*adb0*/  MOV R3, UR37 ;  /* 0x0000002500037c02 */ /* 0x000fe20008000f00 */
[----:B------:R-:W-:Y:S02]  /*adc0*/  IMAD.MOV.U32 R0, RZ, RZ, RZ ;  /* 0x000000ffff007224 */ /* 0x000fe400078e00ff */
[----:B------:R-:W-:Y:S02]  /*add0*/  IMAD.MOV.U32 R9, RZ, RZ, 0x1 ;  /* 0x00000001ff097424 */ /* 0x000fe400078e00ff */
[----:B------:R-:W-:-:S05]  /*ade0*/  IMAD.U32 R34, RZ, RZ, UR51 ;  /* 0x00000033ff227e24 */ /* 0x000fca000f8e00ff */
        /* <DEDUP_REMOVED lines=26> */
.L_x_8915:
        /* <DEDUP_REMOVED lines=20> */
.L_x_8917:
        /* <DEDUP_REMOVED lines=8> */
[----:B------:R-:W-:Y:S01]  /*b150*/  MOV R13, RZ ;  /* 0x000000ff000d7202 */ /* 0x000fe20000000f00 */
[----:B------:R-:W-:Y:S02]  /*b160*/  IMAD.U32 R10, RZ, RZ, UR4 ;  /* 0x00000004ff0a7e24 */ /* 0x000fe4000f8e00ff */
[----:B------:R-:W-:-:S02]  /*b170*/  IMAD.U32 R11, RZ, RZ, UR5 ;  /* 0x00000005ff0b7e24 */ /* 0x000fc4000f8e00ff */
[----:B------:R-:W-:Y:S02]  /*b180*/  IMAD.MOV.U32 R8, RZ, RZ, 0x70 ;  /* 0x00000070ff087424 */ /* 0x000fe400078e00ff */
[----:B0-----:R-:W-:-:S07]  /*b190*/  IMAD.MOV.U32 R12, RZ, RZ, 0x1 ;  /* 0x00000001ff0c7424 */ /* 0x001fce00078e00ff */
[----:B------:R-:W-:-:S07]  /*b1a0*/  LEPC R20, `(.L_x_8916) ;  /* 0x000000001014794e */ /* 0x000fce0000000000 */
[----:B-1----:R-:W-:Y:S05]  /*b1b0*/  CALL.ABS.NOINC R2 ;  /* 0x0000000002007343 */ /* 0x002fea0003c00000 */
.L_x_8916:
        /* <DEDUP_REMOVED lines=18> */
[C---:B------:R-:W-:Y:S02]  /*b2e0*/  ISETP.GE.AND P0, PT, R8.reuse, UR41, PT ;  /* 0x0000002908007c0c */ /* 0x040fe4000bf06270 */
[----:B-----5:R-:W-:Y:S01]  /*b2f0*/  IADD3 R8, R8, R31, RZ ;  /* 0x0000001f08087210 */ /* 0x020fe20007ffe0ff */
[----:B0-----:R-:W0:Y:S01]  /*b300*/  @P1 LDC R3, c[0x0][0x434] ;  /* 0x00010d00ff031b82 */ /* 0x001e220000000800 */
[----:B------:R-:W-:-:S03]  /*b310*/  @P1 LOP3.LUT R23, R23, 0x8, RZ, 0xfc, !PT ;  /* 0x0000000817171812 */ /* 0x000fc600078efcff */
[----:B------:R-:W-:-:S04]  /*b320*/  IMAD.MOV.U32 R9, RZ, RZ, R8 ;  /* 0x000000ffff097224 */ /* 0x000fc800078e0008 */
        /* <DEDUP_REMOVED lines=27> */
.L_x_8960:
[----:B------:R-:W-:Y:S01]  /*b4e0*/  ULOP3.LUT UR4, UR36, 0x2, URZ, 0xfc, !UPT ;  /* 0x0000000224047892 */ /* 0x000fe2000f8efc3f */
[----:B------:R-:W-:Y:S01]  /*b4f0*/  IMAD.U32 R24, RZ, RZ, UR40 ;  /* 0x00000028ff187e24 */ /* 0x000fe2000f8e00ff */
[----:B------:R-:W-:Y:S01]  /*b500*/  LOP3.LUT R23, R23, 0xfffffffb, RZ, 0xc0, !PT ;  /* 0xfffffffb17177812 */ /* 0x000fe200078ec0ff */
[----:B------:R-:W-:-:S03]  /*b510*/  IMAD.MOV R4, RZ, RZ, -R9 ;  /* 0x000000ffff047224 */ /* 0x000fc600078e0a09 */
[----:B------:R-:W-:Y:S01]  /*b520*/  MOV R18, UR4 ;  /* 0x0000000400127c02 */ /* 0x000fe20008000f00 */
[----:B------:R-:W-:Y:S01]  /*b530*/  IMAD R4, R29, R4, R8 ;  /* 0x000000041d047224 */ /* 0x000fe200078e0208 */
[----:B------:R-:W-:Y:S02]  /*b540*/  SHF.R.S32.HI R24, RZ, 0x1f, R24 ;  /* 0x0000001fff187819 */ /* 0x000fe40000011418 */
[----:B------:R-:W-:-:S13]  /*b550*/  ISETP.NE.AND P0, PT, R18, 0x3, PT ;  /* 0x000000031200780c */ /* 0x000fda0003f05270 */
[----:B------:R-:W-:Y:S01]  /*b560*/  @P0 LOP3.LUT R23, R23, 0x4, RZ, 0xfc, !PT ;  /* 0x0000000417170812 */ /* 0x000fe200078efcff */
[----:B------:R-:W-:Y:S06]  /*b570*/  @!P0 BRA `(.L_x_8919) ;  /* 0x0000000000048947 */ /* 0x000fec0003800000 */
[----:B------:R-:W-:Y:S01]  /*b580*/  BPT.TRAP 0x1 ;  /* 0x000000040000795c */ /* 0x000fe20000300000 */
.L_x_8919:
        /* <DEDUP_REMOVED lines=16> */
[----:B------:R-:W-:Y:S01]  /*b690*/  IMAD.IADD R3, R3, 0x1, R11 ;  /* 0x0000000103037824 */ /* 0x000fe200078e020b */
[----:B------:R-:W-:Y:S01]  /*b6a0*/  MOV R11, UR4 ;  /* 0x00000004000b7c02 */ /* 0x000fe20008000f00 */
[----:B------:R-:W-:-:S03]  /*b6b0*/  UIMAD UR4, UR6, UR4, URZ ;  /* 0x00000004060472a4 */ /* 0x000fc6000f8e023f */
[----:B------:R-:W-:Y:S01]  /*b6c0*/  ULDC.64 UR6, c[0x0][0x318] ;  /* 0x0000c60000067ab9 */ /* 0x000fe20000000a00 */
[----:B------:R-:W-:Y:S02]  /*b6d0*/  UIMAD UR4, UR40, UR5, UR4 ;  /* 0x00000005280472a4 */ /* 0x000fe4000f8e0204 */
[----:B------:R-:W-:-:S04]  /*b6e0*/  IMAD.WIDE.U32 R2, R11, UR40, R2 ;  /* 0x000000280b027c25 */ /* 0x000fc8000f8e0002 */
[----:B------:R-:W-:Y:S01]  /*b6f0*/  VIADD R3, R3, UR4 ;  /* 0x0000000403037c36 */ /* 0x000fe20008000000 */
[----:B------:R-:W-:-:S04]  /*b700*/  LEA R16, P1, R2, UR6, 0x1 ;  /* 0x0000000602107c11 */ /* 0x000fc8000f8208ff */
[----:B------:R-:W-:Y:S01]  /*b710*/  LEA.HI.X R2, R2, UR7, R3, 0x1, P1 ;  /* 0x0000000702027c11 */ /* 0x000fe200088f0c03 */
[----:B0-----:R-:W-:Y:S08]  /*b720*/  @!P0 BRA `(.L_x_8920) ;  /* 0x0000002c00c48947 */ /* 0x001ff00003800000 */
.L_x_8961:
        /* <DEDUP_REMOVED lines=23> */
[----:B------:R-:W-:Y:S01]  /*b8a0*/  ULDC.64 UR6, c[0x0][0x2e8] ;  /* 0x0000ba0000067ab9 */ /* 0x000fe20000000a00 */
[----:B------:R-:W-:-:S02]  /*b8b0*/  IADD3 R6, -R28, R3, RZ ;  /* 0x000000031c067210 */ /* 0x000fc40007ffe1ff */
        /* <DEDUP_REMOVED lines=28> */
[----:B------:R-:W2:Y:S01]  /*ba80*/  SHFL.IDX PT, R10, R3, 0x4, 0x181f ;  /* 0x00981f00030a7f89 */ /* 0x000ea200000e0000 */
[----:B---3--:R-:W-:Y:S01]  /*ba90*/  IMAD.MOV.U32 R4, RZ, RZ, R37 ;  /* 0x000000ffff047224 */ /* 0x008fe200078e0025 */
[----:B------:R-:W-:Y:S02]  /*baa0*/  @P1 LEA R37, R19, UR47, 0x1 ;  /* 0x0000002f13251c11 */ /* 0x000fe4000f8e08ff */
[----:B------:R-:W-:Y:S01]  /*bab0*/  @P0 LDGSTS.E.BYPASS.LTC128B.128 [R36+0x18c00], desc[UR44][R20.64], !P3 ;  /* 0x18c0000014240fae */ /* 0x000fe2000d901d6c */
[----:B------:R-:W-:-:S03]  /*bac0*/  @P1 IMAD.WIDE.U32 R8, R26, 0x2, R4 ;  /* 0x000000021a081825 */ /* 0x000fc600078e0004 */
[----:B------:R3:W-:Y:S01]  /*bad0*/  @P0 LDGSTS.E.BYPASS.LTC128B.128 [R36+0x1cc00], desc[UR44][R20.64+0x80], !P2 ;  /* 0x1cc0008014240fae */ /* 0x0007e2000d101d6c */
[C---:B------:R-:W-:Y:S01]  /*bae0*/  ISETP.GE.AND P0, PT, R6.reuse, 0x31, PT ;  /* 0x000000310600780c */ /* 0x040fe20003f06270 */
[----:B0-----:R-:W-:Y:S02]  /*baf0*/  IMAD.MOV.U32 R4, RZ, RZ, R32 ;  /* 0x000000ffff047224 */ /* 0x001fe400078e0020 */
[----:B------:R-:W-:Y:S01]  /*bb00*/  IMAD.MOV.U32 R5, RZ, RZ, R7 ;  /* 0x000000ffff057224 */ /* 0x000fe200078e0007 */
[----:B------:R-:W-:Y:S04]  /*bb10*/  @P1 LDGSTS.E.BYPASS.LTC128B.128 [R37+0x19400], desc[UR44][R8.64], !P3 ;  /* 0x1940000008251fae */ /* 0x000fe8000d901d6c */
[----:B------:R0:W-:Y:S01]  /*bb20*/  @P1 LDGSTS.E.BYPASS.LTC128B.128 [R37+0x1d400], desc[UR44][R8.64+0x80], !P2 ;  /* 0x1d40008008251fae */ /* 0x0001e2000d101d6c */
[----:B------:R-:W-:-:S03]  /*bb30*/  ISETP.GE.AND P1, PT, R6, 0x51, PT ;  /* 0x000000510600780c */ /* 0x000fc60003f26270 */
[----:B------:R-:W4:Y:S01]  /*bb40*/  SHFL.IDX PT, R32, R3, 0x5, 0x181f ;  /* 0x00b81f0003207f89 */ /* 0x000f2200000e0000 */
[----:B------:R-:W-:Y:S01]  /*bb50*/  @P0 IMAD.WIDE.U32 R4, R26, 0x2, R4 ;  /* 0x000000021a040825 */ /* 0x000fe200078e0004 */
[----:B------:R-:W-:Y:S02]  /*bb60*/  @P0 LEA R7, R19, UR47, 0x1 ;  /* 0x0000002f13070c11 */ /* 0x000fe4000f8e08ff */
[----:B---3--:R-:W-:Y:S04]  /*bb70*/  SHFL.IDX PT, R36, R0, 0x6, 0x181f ;  /* 0x00d81f0000247f89 */ /* 0x008fe800000e0000 */
[----:B------:R-:W-:Y:S04]  /*bb80*/  @P0 LDGSTS.E.BYPASS.LTC128B.128 [R7+0x19c00], desc[UR44][R4.64], !P3 ;  /* 0x19c0000004070fae */ /* 0x000fe8000d901d6c */
[----:B------:R3:W-:Y:S01]  /*bb90*/  @P0 LDGSTS.E.BYPASS.LTC128B.128 [R7+0x1dc00], desc[UR44][R4.64+0x80], !P2 ;  /* 0x1dc0008004070fae */ /* 0x0007e2000d101d6c */
[----:B------:R-:W-:-:S03]  /*bba0*/  ISETP.GE.AND P0, PT, R6, 0x41, PT ;  /* 0x000000410600780c */ /* 0x000fc60003f06270 */
[----:B0-----:R-:W0:Y:S04]  /*bbb0*/  SHFL.IDX PT, R37, R0, 0x5, 0x181f ;  /* 0x00b81f0000257f89 */ /* 0x001e2800000e0000 */
[----:B---3--:R-:W3:Y:S01]  /*bbc0*/  SHFL.IDX PT, R7, R3, 0x6, 0x181f ;  /* 0x00d81f0003077f89 */ /* 0x008ee200000e0000 */
[----:B-1----:R-:W-:Y:S02]  /*bbd0*/  IMAD.MOV.U32 R4, RZ, RZ, R14 ;  /* 0x000000ffff047224 */ /* 0x002fe400078e000e */
[----:B--2---:R-:W-:-:S03]  /*bbe0*/  IMAD.MOV.U32 R5, RZ, RZ, R10 ;  /* 0x000000ffff057224 */ /* 0x004fc600078e000a */
[----:B------:R-:W-:Y:S01]  /*bbf0*/  @P0 LEA R10, R19, UR47, 0x1 ;  /* 0x0000002f130a0c11 */ /* 0x000fe2000f8e08ff */
[----:B------:R-:W1:Y:S01]  /*bc00*/  SHFL.IDX PT, R3, R3, 0x7, 0x181f ;  /* 0x00f81f0003037f89 */ /* 0x000e6200000e0000 */
[----:B------:R-:W-:Y:S01]  /*bc10*/  @P0 IMAD.WIDE.U32 R20, R26, 0x2, R4 ;  /* 0x000000021a140825 */ /* 0x000fe200078e0004 */
[----:B----4-:R-:W-:Y:S02]  /*bc20*/  MOV R5, R32 ;  /* 0x0000002000057202 */ /* 0x010fe40000000f00 */
[----:B------:R2:W4:Y:S04]  /*bc30*/  SHFL.IDX PT, R14, R0, 0x7, 0x181f ;  /* 0x00f81f00000e7f89 */ /* 0x00052800000e0000 */
[----:B------:R2:W-:Y:S01]  /*bc40*/  @P0 LDGSTS.E.BYPASS.LTC128B.128 [R10+0x1a400], desc[UR44][R20.64], !P3 ;  /* 0x1a400000140a0fae */ /* 0x0005e2000d901d6c */
[----:B0-----:R-:W-:-:S03]  /*bc50*/  IMAD.MOV.U32 R4, RZ, RZ, R37 ;  /* 0x000000ffff047224 */ /* 0x001fc600078e0025 */
[----:B------:R2:W-:Y:S01]  /*bc60*/  @P0 LDGSTS.E.BYPASS.LTC128B.128 [R10+0x1e400], desc[UR44][R20.64+0x80], !P2 ;  /* 0x1e400080140a0fae */ /* 0x0005e2000d101d6c */
[----:B------:R-:W-:Y:S01]  /*bc70*/  ISETP.GE.AND P0, PT, R6, 0x61, PT ;  /* 0x000000610600780c */ /* 0x000fe20003f06270 */
[----:B------:R-:W-:Y:S01]  /*bc80*/  @P1 IMAD.WIDE.U32 R8, R26, 0x2, R4 ;  /* 0x000000021a081825 */ /* 0x000fe200078e0004 */
[----:B------:R-:W-:-:S03]  /*bc90*/  @P1 LEA R37, R19, UR47, 0x1 ;  /* 0x0000002f13251c11 */ /* 0x000fc6000f8e08ff */
[----:B------:R-:W-:Y:S02]  /*bca0*/  IMAD.MOV.U32 R4, RZ, RZ, R36 ;  /* 0x000000ffff047224 */ /* 0x000fe400078e0024 */
[----:B---3--:R-:W-:Y:S01]  /*bcb0*/  IMAD.MOV.U32 R5, RZ, RZ, R7 ;  /* 0x000000ffff057224 */ /* 0x008fe200078e0007 */
[----:B------:R2:W-:Y:S05]  /*bcc0*/  @P1 LDGSTS.E.BYPASS.LTC128B.128 [R37+0x1ac00], desc[UR44][R8.64], !P3 ;  /* 0x1ac0000008251fae */ /* 0x0005ea000d901d6c */
[----:B------:R-:W-:Y:S01]  /*bcd0*/  @P0 IMAD.WIDE.U32 R4, R26, 0x2, R4 ;  /* 0x000000021a040825 */ /* 0x000fe200078e0004 */
[----:B------:R-:W-:Y:S01]  /*bce0*/  @P0 LEA R7, R19, UR47, 0x1 ;  /* 0x0000002f13070c11 */ /* 0x000fe2000f8e08ff */
[----:B------:R2:W-:Y:S04]  /*bcf0*/  @P1 LDGSTS.E.BYPASS.LTC128B.128 [R37+0x1ec00], desc[UR44][R8.64+0x80], !P2 ;  /* 0x1ec0008008251fae */ /* 0x0005e8000d101d6c */
[----:B------:R2:W-:Y:S04]  /*bd00*/  @P0 LDGSTS.E.BYPASS.LTC128B.128 [R7+0x1b400], desc[UR44][R4.64], !P3 ;  /* 0x1b40000004070fae */ /* 0x0005e8000d901d6c */
[----:B-1--4-:R2:W-:Y:S02]  /*bd10*/  @P0 LDGSTS.E.BYPASS.LTC128B.128 [R7+0x1f400], desc[UR44][R4.64+0x80], !P2 ;  /* 0x1f40008004070fae */ /* 0x0125e4000d101d6c */
.L_x_8979:
        /* <DEDUP_REMOVED lines=17> */
.L_x_8922:
        /* <DEDUP_REMOVED lines=30> */
.L_x_8923:
[----:B------:R-:W-:Y:S01]  /*c010*/  UISETP.NE.AND UP0, UPT, UR50, URZ, UPT ;  /* 0x0000003f3200728c */ /* 0x000fe2000bf05270 */
[----:B------:R-:W-:Y:S01]  /*c020*/  IMAD.U32 R4, RZ, RZ, UR38 ;  /* 0x00000026ff047e24 */ /* 0x000fe2000f8e00ff */
[----:B------:R-:W0:Y:S01]  /*c030*/  LDC R0, c[0x0][0x448] ;  /* 0x00011200ff007b82 */ /* 0x000e220000000800 */
[----:B------:R-:W-:Y:S01]  /*c040*/  IADD3 R3, R33, R28, RZ ;  /* 0x0000001c21037210 */ /* 0x000fe20007ffe0ff */
[----:B------:R-:W-:Y:S01]  /*c050*/  IMAD.U32 R7, RZ, RZ, UR48 ;  /* 0x00000030ff077e24 */ /* 0x000fe2000f8e00ff */
[----:B------:R-:W-:Y:S01]  /*c060*/  ULDC.64 UR4, c[0x0][0x2e0] ;  /* 0x0000b80000047ab9 */ /* 0x000fe20000000a00 */
[----:B------:R-:W-:Y:S01]  /*c070*/  PLOP3.LUT P0, PT, PT, PT, UP0, 0x80, 0x0 ;  /* 0x000000000000781c */ /* 0x000fe20003f0f008 */
[----:B------:R-:W-:Y:S01]  /*c080*/  IMAD.MOV.U32 R6, RZ, RZ, R4 ;  /* 0x000000ffff067224 */ /* 0x000fe200078e0004 */
[----:B------:R-:W-:Y:S01]  /*c090*/  PLOP3.LUT P1, PT, PT, PT, UP0, 0x80, 0x0 ;  /* 0x000000000000781c */ /* 0x000fe20003f2f008 */
[----:B------:R-:W-:Y:S01]  /*c0a0*/  IMAD.U32 R4, RZ, RZ, UR49 ;  /* 0x00000031ff047e24 */ /* 0x000fe2000f8e00ff */
[----:B------:R-:W-:Y:S01]  /*c0b0*/  ULDC.64 UR6, c[0x0][0x280] ;  /* 0x0000a00000067ab9 */ /* 0x000fe20000000a00 */
[----:B------:R-:W-:-:S02]  /*c0c0*/  IMAD R32, R32, UR4, RZ ;  /* 0x0000000420207c24 */ /* 0x000fc4000f8e02ff */
[----:B------:R-:W-:Y:S02]  /*c0d0*/  IMAD R3, R4, 0x80, R3 ;  /* 0x0000008004037824 */ /* 0x000fe400078e0203 */
[----:B------:R-:W-:Y:S01]  /*c0e0*/  IMAD.WIDE.U32 R6, R35, UR4, R6 ;  /* 0x0000000423067c25 */ /* 0x000fe2000f8e0006 */
[----:B------:R-:W-:-:S03]  /*c0f0*/  @UP0 ULDC UR4, c[0x0][0x44c] ;  /* 0x0001130000040ab9 */ /* 0x000fc60000000800 */
[----:B------:R-:W-:Y:S01]  /*c100*/  @P0 IMAD.HI.U32 R4, R3, UR4, RZ ;  /* 0x0000000403040c27 */ /* 0x000fe2000f8e00ff */
[----:B------:R-:W-:-:S03]  /*c110*/  @UP0 ULDC UR4, c[0x0][0x450] ;  /* 0x0001140000040ab9 */ /* 0x000fc60000000800 */
[----:B------:R-:W-:Y:S01]  /*c120*/  IMAD.MOV.U32 R9, RZ, RZ, R3 ;  /* 0x000000ffff097224 */ /* 0x000fe200078e0003 */
[----:B------:R-:W-:Y:S01]  /*c130*/  @P1 SHF.R.U32.HI R9, RZ, UR4, R4 ;  /* 0x00000004ff091c19 */ /* 0x000fe20008011604 */
[----:B------:R-:W-:Y:S02]  /*c140*/  IMAD.U32 R5, RZ, RZ, UR39 ;  /* 0x00000027ff057e24 */ /* 0x000fe4000f8e00ff */
[----:B------:R-:W-:Y:S01]  /*c150*/  IMAD R5, R35, UR5, R32 ;  /* 0x0000000523057c24 */ /* 0x000fe2000f8e0220 */
[----:B------:R-:W-:Y:S01]  /*c160*/  ULDC.64 UR4, c[0x0][0x2d0] ;  /* 0x0000b40000047ab9 */ /* 0x000fe20000000a00 */
[----:B------:R-:W-:Y:S02]  /*c170*/  IMAD.MOV R4, RZ, RZ, -R9 ;  /* 0x000000ffff047224 */ /* 0x000fe400078e0a09 */
[----:B------:R-:W-:Y:S02]  /*c180*/  IMAD.IADD R7, R7, 0x1, R5 ;  /* 0x0000000107077824 */ /* 0x000fe400078e0205 */
        /* <DEDUP_REMOVED lines=8> */
[----:B------:R-:W-:Y:S02]  /*c210*/  IADD3 R5, R5, R9, RZ ;  /* 0x0000000905057210 */ /* 0x000fe40007ffe0ff */
        /* <DEDUP_REMOVED lines=11> */
[----:B------:R-:W-:Y:S01]  /*c2d0*/  IMAD.U32 R3, RZ, RZ, UR49 ;  /* 0x00000031ff037e24 */ /* 0x000fe2000f8e00ff */
[----:B------:R-:W-:Y:S02]  /*c2e0*/  ULDC UR4, c[0x0][0x288] ;  /* 0x0000a20000047ab9 */ /* 0x000fe40000000800 */
[----:B------:R-:W0:Y:S01]  /*c2f0*/  SHFL.IDX PT, R4, R6, RZ, 0x181f ;  /* 0x00181fff06047589 */ /* 0x000e2200000e0000 */
[----:B------:R-:W-:Y:S02]  /*c300*/  IMAD R0, R0, UR4, RZ ;  /* 0x0000000400007c24 */ /* 0x000fe4000f8e02ff */
[----:B------:R-:W-:Y:S01]  /*c310*/  IMAD R3, R3, 0x80, R28 ;  /* 0x0000008003037824 */ /* 0x000fe200078e021c */
[----:B------:R-:W-:Y:S03]  /*c320*/  SHFL.IDX PT, R8, R7, 0x1, 0x181f ;  /* 0x00381f0007087f89 */ /* 0x000fe600000e0000 */
[C---:B------:R-:W-:Y:S01]  /*c330*/  VIADD R9, R3.reuse, 0x10 ;  /* 0x0000001003097836 */ /* 0x040fe20000000000 */
[C---:B------:R-:W-:Y:S01]  /*c340*/  ISETP.GE.AND P2, PT, R3.reuse, R0, PT ;  /* 0x000000000300720c */ /* 0x040fe20003f46270 */
[----:B------:R-:W1:Y:S01]  /*c350*/  SHFL.IDX PT, R14, R6, 0x1, 0x181f ;  /* 0x00381f00060e7f89 */ /* 0x000e6200000e0000 */
[----:B------:R-:W-:-:S03]  /*c360*/  VIADD R11, R3, 0x20 ;  /* 0x00000020030b7836 */ /* 0x000fc60000000000 */
[----:B------:R-:W-:Y:S08]  /*c370*/  SHFL.IDX PT, R10, R7, 0x3, 0x181f ;  /* 0x00781f00070a7f89 */ /* 0x000ff000000e0000 */
[----:B------:R-:W-:Y:S01]  /*c380*/  @!P2 LEA R21, R19, UR47, 0x1 ;  /* 0x0000002f1315ac11 */ /* 0x000fe2000f8e08ff */
[----:B0-----:R-:W-:-:S05]  /*c390*/  @!P2 IMAD.WIDE.U32 R4, R26, 0x2, R4 ;  /* 0x000000021a04a825 */ /* 0x001fca00078e0004 */
[----:B------:R-:W-:Y:S04]  /*c3a0*/  @!P2 LDGSTS.E.BYPASS.LTC128B.128 [R21+0x10400], desc[UR44][R4.64], !P0 ;  /* 0x104000000415afae */ /* 0x000fe8000c101d6c */
[----:B------:R1:W-:Y:S01]  /*c3b0*/  @!P2 LDGSTS.E.BYPASS.LTC128B.128 [R21+0x14400], desc[UR44][R4.64+0x80], !P1 ;  /* 0x144000800415afae */ /* 0x0003e2000c901d6c */
[----:B------:R-:W-:Y:S01]  /*c3c0*/  ISETP.GE.AND P2, PT, R9, R0, PT ;  /* 0x000000000900720c */ /* 0x000fe20003f46270 */
[----:B-1----:R-:W-:Y:S01]  /*c3d0*/  IMAD.MOV.U32 R4, RZ, RZ, R14 ;  /* 0x000000ffff047224 */ /* 0x002fe200078e000e */
[----:B------:R-:W-:Y:S01]  /*c3e0*/  MOV R5, R8 ;  /* 0x0000000800057202 */ /* 0x000fe20000000f00 */
[----:B------:R-:W-:Y:S10]  /*c3f0*/  SHFL.IDX PT, R14, R6, 0x3, 0x181f ;  /* 0x00781f00060e7f89 */ /* 0x000ff400000e0000 */
[----:B------:R-:W-:Y:S01]  /*c400*/  @!P2 LEA R35, R19, UR47, 0x1 ;  /* 0x0000002f1323ac11 */ /* 0x000fe2000f8e08ff */
[----:B------:R-:W-:-:S02]  /*c410*/  @!P2 IMAD.WIDE.U32 R8, R26, 0x2, R4 ;  /* 0x000000021a08a825 */ /* 0x000fc400078e0004 */
        /* <DEDUP_REMOVED lines=24> */
[----:B-1----:R-:W-:-:S09]  /*c5a0*/  IADD3 R9, R3, 0x50, RZ ;  /* 0x0000005003097810 */ /* 0x002fd20007ffe0ff */
        /* <DEDUP_REMOVED lines=20> */
.L_x_8996:
[----:B------:R-:W-:Y:S01]  /*c6f0*/  VIADD R3, R3, 0x70 ;  /* 0x0000007003037836 */ /* 0x000fe20000000000 */
[----:B------:R-:W-:Y:S01]  /*c700*/  BSSY B0, `(.L_x_8925) ;  /* 0x000000e000007945 */ /* 0x000fe20003800000 */
[----:B-12---:R-:W-:Y:S01]  /*c710*/  MOV R4, R14 ;  /* 0x0000000e00047202 */ /* 0x006fe20000000f00 */
[----:B------:R-:W-:Y:S02]  /*c720*/  IMAD.MOV.U32 R5, RZ, RZ, R10 ;  /* 0x000000ffff057224 */ /* 0x000fe400078e000a */
        /* <DEDUP_REMOVED lines=11> */
.L_x_8926:
[----:B------:R-:W-:Y:S05]  /*c7e0*/  BSYNC B0 ;  /* 0x0000000000007941 */ /* 0x000fea0003800000 */
.L_x_8925:
        /* <DEDUP_REMOVED lines=9> */
.L_x_8997:
[----:B------:R-:W-:Y:S02]  /*c880*/  IMAD.MOV.U32 R8, RZ, RZ, 0x1 ;  /* 0x00000001ff087424 */ /* 0x000fe400078e00ff */
[----:B------:R-:W-:Y:S01]  /*c890*/  IMAD.MOV.U32 R10, RZ, RZ, RZ ;  /* 0x000000ffff0a7224 */ /* 0x000fe200078e00ff */
[----:B------:R-:W-:Y:S06]  /*c8a0*/  @!P1 BRA `(.L_x_8928) ;  /* 0x00000010002c9947 */ /* 0x000fec0003800000 */
[----:B------:R-:W-:Y:S01]  /*c8b0*/  UIADD3 UR4, UR43, 0x1, URZ ;  /* 0x000000012b047890 */ /* 0x000fe2000fffe03f */
[----:B0-----:R-:W-:Y:S01]  /*c8c0*/  LOP3.LUT R0, RZ, UR42, RZ, 0x33, !PT ;  /* 0x0000002aff007c12 */ /* 0x001fe2000f8e33ff */
[----:B------:R-:W-:Y:S01]  /*c8d0*/  ULOP3.LUT UR5, URZ, UR46, URZ, 0x33, !UPT ;  /* 0x0000002e3f057292 */ /* 0x000fe2000f8e333f */
[----:B------:R-:W-:Y:S01]  /*c8e0*/  IADD3 R31, R33, R31, R28 ;  /* 0x0000001f211f7210 */ /* 0x000fe20007ffe01c */
[----:B------:R-:W-:Y:S01]  /*c8f0*/  UIMAD UR4, UR4, UR37, URZ ;  /* 0x00000025040472a4 */ /* 0x000fe2000f8e023f */
[----:B------:R-:W-:Y:S01]  /*c900*/  BSSY B0, `(.L_x_8928) ;  /* 0x0000105000007945 */ /* 0x000fe20003800000 */
[----:B------:R-:W-:Y:S01]  /*c910*/  MOV R9, 0x1 ;  /* 0x0000000100097802 */ /* 0x000fe20000000f00 */
[----:B------:R-:W-:Y:S02]  /*c920*/  IMAD.MOV.U32 R20, RZ, RZ, RZ ;  /* 0x000000ffff147224 */ /* 0x000fe400078e00ff */
[----:B------:R-:W-:Y:S01]  /*c930*/  VIADD R31, R31, 0xfffffe80 ;  /* 0xfffffe801f1f7836 */ /* 0x000fe20000000000 */
[----:B------:R-:W-:Y:S01]  /*c940*/  LOP3.LUT R3, RZ, UR4, RZ, 0x33, !PT ;  /* 0x00000004ff037c12 */ /* 0x000fe2000f8e33ff */
[----:B------:R-:W-:-:S02]  /*c950*/  ULDC UR4, c[0x0][0x2f4] ;  /* 0x0000bd0000047ab9 */ /* 0x000fc40000000800 */
[----:B------:R-:W-:Y:S02]  /*c960*/  ISETP.GE.AND P2, PT, R26, UR4, PT ;  /* 0x000000041a007c0c */ /* 0x000fe4000bf46270 */
[----:B------:R-:W-:Y:S02]  /*c970*/  VIMNMX3 R0, R0, UR5, R3, !PT ;  /* 0x0000000500007c0f */ /* 0x000fe4000f800103 */
[----:B------:R-:W-:Y:S02]  /*c980*/  IADD3 R3, -R28, UR41, RZ ;  /* 0x000000291c037c10 */ /* 0x000fe4000fffe1ff */
[----:B------:R-:W-:Y:S01]  /*c990*/  ISETP.GE.AND P1, PT, R25, UR4, PT ;  /* 0x0000000419007c0c */ /* 0x000fe2000bf26270 */
[C---:B------:R-:W-:Y:S01]  /*c9a0*/  IMAD R21, R0.reuse, -0x80, R31 ;  /* 0xffffff8000157824 */ /* 0x040fe200078e021f */
[C---:B------:R-:W-:Y:S01]  /*c9b0*/  IADD3 R22, -R0.reuse, -0x2, RZ ;  /* 0xfffffffe00167810 */ /* 0x040fe20007ffe1ff */
[----:B------:R-:W-:-:S04]  /*c9c0*/  IMAD R3, R0, 0x80, R3 ;  /* 0x0000008000037824 */ /* 0x000fc800078e0203 */
[----:B------:R-:W-:-:S07]  /*c9d0*/  VIADD R31, R3, 0x100 ;  /* 0x00000100031f7836 */ /* 0x000fce0000000000 */
.L_x_8941:
        /* <DEDUP_REMOVED lines=26> */
.L_x_8929:
[----:B------:R-:W-:Y:S01]  /*cb80*/  LEA R34, R10, UR47, 0x3 ;  /* 0x0000002f0a227c11 */ /* 0x000fe2000f8e18ff */
[----:B------:R-:W-:Y:S01]  /*cb90*/  BSSY B1, `(.L_x_8930) ;  /* 0x0000004000017945 */ /* 0x000fe20003800000 */
[----:B------:R-:W-:-:S04]  /*cba0*/  SHF.L.U32 R3, R8, 0x1f, RZ ;  /* 0x0000001f08037819 */ /* 0x000fc800000006ff */
[----:B------:R-:W0:Y:S02]  /*cbb0*/  SYNCS.PHASECHK.TRANS64.TRYWAIT P0, [R34+URZ+0x28840], R3 ;  /* 0x02884003220075a7 */ /* 0x000e24000800017f */
[----:B0-----:R-:W-:Y:S05]  /*cbc0*/  @!P0 BRA `(.L_x_8931) ;  /* 0x0000002c00c88947 */ /* 0x001fea0003800000 */
.L_x_8998:
[----:B------:R-:W-:Y:S05]  /*cbd0*/  BSYNC B1 ;  /* 0x0000000000017941 */ /* 0x000fea0003800000 */
.L_x_8930:
        /* <DEDUP_REMOVED lines=26> */
[----:B------:R-:W-:Y:S02]  /*cd80*/  LEA.HI.X R5, R4, UR7, R5, 0x1, P0 ;  /* 0x0000000704057c11 */ /* 0x000fe400080f0c05 */
[----:B------:R-:W-:Y:S01]  /*cd90*/  LEA R4, R10, R19, 0xe ;  /* 0x000000130a047211 */ /* 0x000fe200078e70ff */
        /* <DEDUP_REMOVED lines=47> */
.L_x_9016:
        /* <DEDUP_REMOVED lines=9> */
.L_x_8933:
        /* <DEDUP_REMOVED lines=10> */
.L_x_8934:
[----:B------:R2:W-:Y:S01]  /*d1c0*/  SYNCS.ARRIVE.TRANS64.A1T0 RZ, [R34+URZ+0x28830], RZ ;  /* 0x028830ff22ff79a7 */ /* 0x0005e2000810003f */
[----:B------:R-:W-:Y:S05]  /*d1d0*/  @!P4 BRA `(.L_x_8935) ;  /* 0x000000000004c947 */ /* 0x000fea0003800000 */
[----:B------:R-:W-:Y:S01]  /*d1e0*/  BPT.TRAP 0x1 ;  /* 0x000000040000795c */ /* 0x000fe20000300000 */
.L_x_8935:
[----:B------:R-:W-:Y:S01]  /*d1f0*/  SHF.L.U32 R5, R9, 0x1f, RZ ;  /* 0x0000001f09057819 */ /* 0x000fe200000006ff */
[----:B------:R-:W-:Y:S01]  /*d200*/  BSSY B1, `(.L_x_8936) ;  /* 0x0000004000017945 */ /* 0x000fe20003800000 */
[----:B------:R-:W-:-:S04]  /*d210*/  LEA R0, R20, UR47, 0x3 ;  /* 0x0000002f14007c11 */ /* 0x000fc8000f8e18ff */
[----:B------:R-:W3:Y:S02]  /*d220*/  SYNCS.PHASECHK.TRANS64.TRYWAIT P0, [R0+URZ+0x28860], R5 ;  /* 0x02886005000075a7 */ /* 0x000ee4000800017f */
[----:B---3--:R-:W-:Y:S05]  /*d230*/  @!P0 BRA `(.L_x_8937) ;  /* 0x00000030009c8947 */ /* 0x008fea0003800000 */
.L_x_9017:
[----:B------:R-:W-:Y:S05]  /*d240*/  BSYNC B1 ;  /* 0x0000000000017941 */ /* 0x000fea0003800000 */
.L_x_8936:
        /* <DEDUP_REMOVED lines=15> */
[----:B------:R-:W1:Y:S01]  /*d340*/  SHFL.IDX PT, R14, R16, 0x2, 0x181f ;  /* 0x00581f00100e7f89 */ /* 0x000e6200000e0000 */
[----:B------:R-:W-:Y:S02]  /*d350*/  IADD3.X R13, RZ, R6, RZ, P0, !PT ;  /* 0x00000006ff0d7210 */ /* 0x000fe400007fe4ff */
        /* <DEDUP_REMOVED lines=45> */
.L_x_9035:
        /* <DEDUP_REMOVED lines=21> */
.L_x_8939:
        /* <DEDUP_REMOVED lines=10> */
.L_x_8940:
[----:B------:R-:W-:Y:S01]  /*d820*/  R2UR UR4, R24 ;  /* 0x00000000180472ca */ /* 0x000fe200000e0000 */
[----:B------:R-:W-:Y:S01]  /*d830*/  ULDC.64 UR6, c[0x0][0x330] ;  /* 0x0000cc0000067ab9 */ /* 0x000fe20000000a00 */
[----:B------:R-:W-:Y:S01]  /*d840*/  IMAD.MOV.U32 R5, RZ, RZ, R33 ;  /* 0x000000ffff057224 */ /* 0x000fe200078e0021 */
[----:B------:R-:W-:Y:S01]  /*d850*/  IADD3 R22, R22, -0x1, RZ ;  /* 0xffffffff16167810 */ /* 0x000fe20007ffe0ff */
[----:B0-----:R-:W-:Y:S01]  /*d860*/  IMAD.U32 R3, RZ, RZ, UR6 ;  /* 0x00000006ff037e24 */ /* 0x001fe2000f8e00ff */
        /* <DEDUP_REMOVED lines=15> */
.L_x_8928:
[----:B------:R-:W-:-:S13]  /*d960*/  ISETP.NE.AND P0, PT, R18, 0x3, PT ;  /* 0x000000031200780c */ /* 0x000fda0003f05270 */
[----:B------:R-:W-:Y:S05]  /*d970*/  @!P0 BRA `(.L_x_8942) ;  /* 0x0000000000048947 */ /* 0x000fea0003800000 */
[----:B------:R-:W-:Y:S01]  /*d980*/  BPT.TRAP 0x1 ;  /* 0x000000040000795c */ /* 0x000fe20000300000 */
.L_x_8942:
        /* <DEDUP_REMOVED lines=9> */
.L_x_9036:
[----:B------:R-:W-:Y:S05]  /*da20*/  BSYNC B0 ;  /* 0x0000000000007941 */ /* 0x000fea0003800000 */
.L_x_8943:
        /* <DEDUP_REMOVED lines=31> */
[----:B------:R-:W5:Y:S01]  /*dc20*/  SHFL.IDX PT, R19, R2, 0x5, 0x181f ;  /* 0x00b81f0002137f89 */ /* 0x000f6200000e0000 */
[----:B0-----:R-:W-:-:S03]  /*dc30*/  MOV R12, R24 ;  /* 0x00000018000c7202 */ /* 0x001fc60000000f00 */
[----:B------:R-:W0:Y:S01]  /*dc40*/  SHFL.IDX PT, R14, R16, 0x5, 0x181f ;  /* 0x00b81f00100e7f89 */ /* 0x000e2200000e0000 */
[----:B-1----:R-:W-:Y:S01]  /*dc50*/  IMAD.MOV.U32 R13, RZ, RZ, R9 ;  /* 0x000000ffff0d7224 */ /* 0x002fe200078e0009 */
[----:B------:R-:W-:Y:S02]  /*dc60*/  MOV R9, RZ ;  /* 0x000000ff00097202 */ /* 0x000fe40000000f00 */
        /* <DEDUP_REMOVED lines=32> */
.L_x_9054:
        /* <DEDUP_REMOVED lines=12> */
.L_x_8946:
        /* <DEDUP_REMOVED lines=10> */
.L_x_8947:
[----:B------:R1:W-:Y:S02]  /*dfd0*/  SYNCS.ARRIVE.TRANS64.A1T0 RZ, [R0+URZ+0x28850], RZ ;  /* 0x028850ff00ff79a7 */ /* 0x0003e4000810003f */
[----:B-1----:R-:W-:-:S05]  /*dfe0*/  VIADD R0, R10, 0x1 ;  /* 0x000000010a007836 */ /* 0x002fca0000000000 */
[----:B------:R-:W-:-:S04]  /*dff0*/  ISETP.NE.AND P0, PT, R0, 0x2, PT ;  /* 0x000000020000780c */ /* 0x000fc80003f05270 */
[----:B0-----:R-:W-:Y:S02]  /*e000*/  SEL R3, RZ, 0x1, P0 ;  /* 0x00000001ff037807 */ /* 0x001fe40000000000 */
[----:B------:R-:W-:Y:S02]  /*e010*/  SEL R0, R0, RZ, P0 ;  /* 0x000000ff00007207 */ /* 0x000fe40000000000 */
[----:B------:R-:W-:-:S07]  /*e020*/  LOP3.LUT R8, R8, R3, RZ, 0x3c, !PT ;  /* 0x0000000308087212 */ /* 0x000fce00078e3cff */
.L_x_8913:
[----:B------:R-:W0:Y:S01]  /*e030*/  S2R R3, SR_CgaCtaId ;  /* 0x0000000000037919 */ /* 0x000e220000008800 */
[----:B------:R-:W-:Y:S02]  /*e040*/  MOV R2, 0x400 ;  /* 0x0000040000027802 */ /* 0x000fe40000000f00 */
[----:B------:R-:W-:Y:S02]  /*e050*/  SHF.L.U32 R9, R9, 0x1f, RZ ;  /* 0x0000001f09097819 */ /* 0x000fe400000006ff */
[----:B0-----:R-:W-:-:S04]  /*e060*/  LEA R7, R3, R2, 0x18 ;  /* 0x0000000203077211 */ /* 0x001fc800078ec0ff */
[----:B------:R-:W0:Y:S02]  /*e070*/  SYNCS.PHASECHK.TRANS64.TRYWAIT P0, [R7+URZ+0x28820], R9 ;  /* 0x02882009070075a7 */ /* 0x000e24000800017f */
[----:B0-----:R-:W-:Y:S05]  /*e080*/  @!P0 BRA `(.L_x_8948) ;  /* 0x00000038007c8947 */ /* 0x001fea0003800000 */
.L_x_9055:
[----:B------:R-:W-:-:S03]  /*e090*/  UMOV UR4, 0xffffffff ;  /* 0xffffffff00047882 */ /* 0x000fc60000000000 */
[----:B------:R-:W-:Y:S05]  /*e0a0*/  BRA.DIV UR4, `(.L_x_8949) ;  /* 0x0000003a04887947 */ /* 0x000fea000b800000 */
[----:B------:R1:W3:Y:S02]  /*e0b0*/  SHFL.IDX PT, R14, R17, RZ, 0x1f ;  /* 0x00001fff110e7589 */ /* 0x0002e400000e0000 */
.L_x_9058:
[----:B---3--:R-:W-:-:S13]  /*e0c0*/  ISETP.NE.AND P0, PT, R14, RZ, PT ;  /* 0x000000ff0e00720c */ /* 0x008fda0003f05270 */
[----:B------:R-:W-:Y:S05]  /*e0d0*/  @P0 BRA `(.L_x_8869) ;  /* 0x0000000000880947 */ /* 0x000fea0003800000 */
[----:B------:R-:W-:-:S03]  /*e0e0*/  UMOV UR4, 0xffffffff ;  /* 0xffffffff00047882 */ /* 0x000fc60000000000 */
[----:B------:R-:W-:Y:S05]  /*e0f0*/  BRA.DIV UR4, `(.L_x_8950) ;  /* 0x0000003a049c7947 */ /* 0x000fea000b800000 */
[----:B------:R-:W-:-:S13]  /*e100*/  ELECT P6, URZ, PT ;  /* 0x00000000003f782f */ /* 0x000fda00038c0000 */
.L_x_9061:
[----:B------:R-:W-:Y:S05]  /*e110*/  @!P6 BRA `(.L_x_8869) ;  /* 0x000000000078e947 */ /* 0x000fea0003800000 */
[----:B------:R-:W-:-:S06]  /*e120*/  ULOP3.LUT UR4, UR36, 0x2, URZ, 0xfc, !UPT ;  /* 0x0000000224047892 */ /* 0x000fcc000f8efc3f */
[----:B------:R-:W-:-:S05]  /*e130*/  IMAD.U32 R2, RZ, RZ, UR4 ;  /* 0x00000004ff027e24 */ /* 0x000fca000f8e00ff */
[----:B------:R-:W-:-:S13]  /*e140*/  ISETP.NE.AND P0, PT, R2, 0x3, PT ;  /* 0x000000030200780c */ /* 0x000fda0003f05270 */
[----:B------:R-:W-:Y:S05]  /*e150*/  @!P0 BRA `(.L_x_8951) ;  /* 0x0000000000048947 */ /* 0x000fea0003800000 */
[----:B------:R-:W-:Y:S01]  /*e160*/  BPT.TRAP 0x1 ;  /* 0x000000040000795c */ /* 0x000fe20000300000 */
.L_x_8951:
[----:B------:R-:W-:Y:S01]  /*e170*/  IMAD R5, R0, 0x8, R7 ;  /* 0x0000000800057824 */ /* 0x000fe200078e0207 */
[----:B------:R-:W-:Y:S02]  /*e180*/  SHF.L.U32 R2, R8, 0x1f, RZ ;  /* 0x0000001f08027819 */ /* 0x000fe400000006ff */
[----:B------:R-:W-:Y:S02]  /*e190*/  IADD3 R0, R0, 0x1, RZ ;  /* 0x0000000100007810 */ /* 0x000fe40007ffe0ff */
[----:B------:R-:W3:Y:S02]  /*e1a0*/  SYNCS.PHASECHK.TRANS64.TRYWAIT P1, [R5+URZ+0x28840], R2 ;  /* 0x02884002050075a7 */ /* 0x000ee4000802017f */
[----:B------:R-:W-:-:S04]  /*e1b0*/  ISETP.NE.AND P2, PT, R0, 0x2, PT ;  /* 0x000000020000780c */ /* 0x000fc80003f45270 */
[----:B------:R-:W-:Y:S01]  /*e1c0*/  SEL R3, RZ, 0x1, P2 ;  /* 0x00000001ff037807 */ /* 0x000fe20001000000 */
[----:B---3--:R-:W-:Y:S08]  /*e1d0*/  @!P1 BRA `(.L_x_8952) ;  /* 0x0000003800849947 */ /* 0x008ff00003800000 */
.L_x_9062:
[----:B------:R-:W-:Y:S02]  /*e1e0*/  SEL R0, R0, RZ, P2 ;  /* 0x000000ff00007207 */ /* 0x000fe40001000000 */
[----:B------:R-:W-:Y:S01]  /*e1f0*/  LOP3.LUT R3, R8, R3, RZ, 0x3c, !PT ;  /* 0x0000000308037212 */ /* 0x000fe200078e3cff */
[----:B------:R-:W-:Y:S06]  /*e200*/  @!P0 BRA `(.L_x_8953) ;  /* 0x0000000000048947 */ /* 0x000fec0003800000 */
[----:B------:R-:W-:Y:S01]  /*e210*/  BPT.TRAP 0x1 ;  /* 0x000000040000795c */ /* 0x000fe20000300000 */
.L_x_8953:
[----:B0-----:R-:W-:Y:S01]  /*e220*/  IMAD R7, R0, 0x8, R7 ;  /* 0x0000000800077824 */ /* 0x001fe200078e0207 */
[----:B------:R-:W-:-:S04]  /*e230*/  SHF.L.U32 R0, R3, 0x1f, RZ ;  /* 0x0000001f03007819 */ /* 0x000fc800000006ff */
[----:B------:R-:W0:Y:S02]  /*e240*/  SYNCS.PHASECHK.TRANS64.TRYWAIT P1, [R7+URZ+0x28840], R0 ;  /* 0x02884000070075a7 */ /* 0x000e24000802017f */
[----:B0-----:R-:W-:Y:S05]  /*e250*/  @!P1 BRA `(.L_x_8954) ;  /* 0x0000003800789947 */ /* 0x001fea0003800000 */
.L_x_9063:
[----:B------:R-:W-:Y:S05]  /*e260*/  @!P0 BRA `(.L_x_8955) ;  /* 0x0000000000048947 */ /* 0x000fea0003800000 */
[----:B------:R-:W-:Y:S01]  /*e270*/  BPT.TRAP 0x1 ;  /* 0x000000040000795c */ /* 0x000fe20000300000 */
.L_x_8955:
[----:B------:R-:W4:Y:S02]  /*e280*/  SYNCS.PHASECHK.TRANS64.TRYWAIT P1, [R5+URZ+0x28860], R2 ;  /* 0x02886002050075a7 */ /* 0x000f24000802017f */
[----:B----4-:R-:W-:Y:S05]  /*e290*/  @!P1 BRA `(.L_x_8956) ;  /* 0x00000038007c9947 */ /* 0x010fea0003800000 */
.L_x_9064:
[----:B------:R-:W-:Y:S05]  /*e2a0*/  @!P0 BRA `(.L_x_8957) ;  /* 0x0000000000048947 */ /* 0x000fea0003800000 */
[----:B------:R-:W-:Y:S01]  /*e2b0*/  BPT.TRAP 0x1 ;  /* 0x000000040000795c */ /* 0x000fe20000300000 */
.L_x_8957:
[----:B------:R0:W0:Y:S02]  /*e2c0*/  SYNCS.PHASECHK.TRANS64.TRYWAIT P0, [R7+URZ+0x28860], R0 ;  /* 0x02886000070075a7 */ /* 0x000024000800017f */
[----:B0-----:R-:W-:Y:S05]  /*e2d0*/  @!P0 NANOSLEEP.SYNCS 0x989680 ;  /* 0x009896800000895d */ /* 0x001fea0003900000 */
[----:B------:R-:W0:Y:S02]  /*e2e0*/  @!P0 SYNCS.PHASECHK.TRANS64 P0, [R7+URZ+0x28860], R0 ;  /* 0x02886000070085a7 */ /* 0x000e24000800007f */
[----:B0-----:R-:W-:Y:S05]  /*e2f0*/  @!P0 BRA `(.L_x_8957) ;  /* 0xfffffffc00f08947 */ /* 0x001fea000383ffff */
.L_x_8869:
[----:B------:R-:W-:Y:S05]  /*e300*/  BSYNC B6 ;  /* 0x0000000000067941 */ /* 0x000fea0003800000 */
.L_x_8866:
[----:B------:R-:W-:Y:S05]  /*e310*/  EXIT ;  /* 0x000000000000794d */ /* 0x000fea0003800000 */
.L_x_8873:
[----:B0-----:R-:W-:-:S04]  /*e320*/  IMAD.U32 R3, RZ, RZ, UR41 ;  /* 0x00000029ff037e24 */ /* 0x001fc8000f8e00ff */
[----:B------:R0:W1:Y:S03]  /*e330*/  SYNCS.PHASECHK.TRANS64.TRYWAIT P0, [R3+URZ+0x28800], R0 ;  /* 0x02880000030075a7 */ /* 0x000066000800017f */
[----:B-1----:R-:W-:Y:S05]  /*e340*/  @!P0 NANOSLEEP.SYNCS 0x989680 ;  /* 0x009896800000895d */ /* 0x002fea0003900000 */
[----:B------:R-:W1:Y:S02]  /*e350*/  @!P0 SYNCS.PHASECHK.TRANS64 P0, [R3+URZ+0x28800], R0 ;  /* 0x02880000030085a7 */ /* 0x000e64000800007f */
[----:B-1----:R-:W-:Y:S05]  /*e360*/  @!P0 BRA `(.L_x_8873) ;  /* 0xfffffffc00ec8947 */ /* 0x002fea000383ffff */
[----:B------:R-:W-:Y:S05]  /*e370*/  BRA `(.L_x_8958) ;  /* 0xffffff2c00fc7947 */ /* 0x000fea000383ffff */
.L_x_8877:
[----:B-1----:R-:W-:-:S04]  /*e380*/  IMAD.U32 R3, RZ, RZ, UR41 ;  /* 0x00000029ff037e24 */ /* 0x002fc8000f8e00ff */
[----:B------:R1:W2:Y:S03]  /*e390*/  SYNCS.PHASECHK.TRANS64.TRYWAIT P1, [R3+URZ+0x28830], R0 ;  /* 0x02883000030075a7 */ /* 0x0002a6000802017f */
[----:B--2---:R-:W-:Y:S05]  /*e3a0*/  @!P1 NANOSLEEP.SYNCS 0x989680 ;  /* 0x009896800000995d */ /* 0x004fea0003900000 */
[----:B------:R-:W2:Y:S02]  /*e3b0*/  @!P1 SYNCS.PHASECHK.TRANS64 P1, [R3+URZ+0x28830], R0 ;  /* 0x02883000030095a7 */ /* 0x000ea4000802007f */
[----:B--2---:R-:W-:Y:S05]  /*e3c0*/  @!P1 BRA `(.L_x_8877) ;  /* 0xfffffffc00ec9947 */ /* 0x004fea000383ffff */
[----:B------:R-:W-:Y:S05]  /*e3d0*/  BRA `(.L_x_8876) ;  /* 0xffffff3000187947 */ /* 0x000fea000383ffff */
.L_x_8883:
[----:B-1----:R-:W-:-:S04]  /*e3e0*/  IMAD.U32 R7, RZ, RZ, UR4 ;  /* 0x00000004ff077e24 */ /* 0x002fc8000f8e00ff */
[----:B------:R1:W2:Y:S03]  /*e3f0*/  SYNCS.PHASECHK.TRANS64.TRYWAIT P1, [R7+URZ+0x28830], R0 ;  /* 0x02883000070075a7 */ /* 0x0002a6000802017f */
[----:B--2---:R-:W-:Y:S05]  /*e400*/  @!P1 NANOSLEEP.SYNCS 0x989680 ;  /* 0x009896800000995d */ /* 0x004fea0003900000 */
[----:B------:R-:W2:Y:S02]  /*e410*/  @!P1 SYNCS.PHASECHK.TRANS64 P1, [R7+URZ+0x28830], R0 ;  /* 0x02883000070095a7 */ /* 0x000ea4000802007f */
[----:B--2---:R-:W-:Y:S05]  /*e420*/  @!P1 BRA `(.L_x_8883) ;  /* 0xfffffffc00ec9947 */ /* 0x004fea000383ffff */
[----:B------:R-:W-:Y:S05]  /*e430*/  BRA `(.L_x_8880) ;  /* 0xffffff5400bc7947 */ /* 0x000fea000383ffff */
.L_x_8887:
[----:B-1----:R-:W-:-:S04]  /*e440*/  IMAD.U32 R7, RZ, RZ, UR4 ;  /* 0x00000004ff077e24 */ /* 0x002fc8000f8e00ff */
[----:B------:R1:W2:Y:S03]  /*e450*/  SYNCS.PHASECHK.TRANS64.TRYWAIT P1, [R7+URZ+0x28850], R0 ;  /* 0x02885000070075a7 */ /* 0x0002a6000802017f */
[----:B--2---:R-:W-:Y:S05]  /*e460*/  @!P1 NANOSLEEP.SYNCS 0x989680 ;  /* 0x009896800000995d */ /* 0x004fea0003900000 */
[----:B------:R-:W2:Y:S02]  /*e470*/  @!P1 SYNCS.PHASECHK.TRANS64 P1, [R7+URZ+0x28850], R0 ;  /* 0x02885000070095a7 */ /* 0x000ea4000802007f */
[----:B--2---:R-:W-:Y:S05]  /*e480*/  @!P1 BRA `(.L_x_8887) ;  /* 0xfffffffc00ec9947 */ /* 0x004fea000383ffff */
[----:B------:R-:W-:Y:S05]  /*e490*/  BRA `(.L_x_8884) ;  /* 0xffffff5800907947 */ /* 0x000fea000383ffff */
.L_x_8895:
[----:B-1----:R-:W-:-:S04]  /*e4a0*/  MOV R7, UR4 ;  /* 0x0000000400077c02 */ /* 0x002fc80008000f00 */
[----:B------:R1:W2:Y:S03]  /*e4b0*/  SYNCS.PHASECHK.TRANS64.TRYWAIT P1, [R7+URZ+0x28830], R0 ;  /* 0x02883000070075a7 */ /* 0x0002a6000802017f */
[----:B--2---:R-:W-:Y:S05]  /*e4c0*/  @!P1 NANOSLEEP.SYNCS 0x989680 ;  /* 0x009896800000995d */ /* 0x004fea0003900000 */
[----:B------:R-:W2:Y:S02]  /*e4d0*/  @!P1 SYNCS.PHASECHK.TRANS64 P1, [R7+URZ+0x28830], R0 ;  /* 0x02883000070095a7 */ /* 0x000ea4000802007f */
[----:B--2---:R-:W-:Y:S05]  /*e4e0*/  @!P1 BRA `(.L_x_8895) ;  /* 0xfffffffc00ec9947 */ /* 0x004fea000383ffff */
[----:B------:R-:W-:Y:S05]  /*e4f0*/  BRA `(.L_x_8892) ;  /* 0xffffff80001c7947 */ /* 0x000fea000383ffff */
.L_x_8899:
[----:B-1----:R-:W-:-:S04]  /*e500*/  IMAD.U32 R7, RZ, RZ, UR4 ;  /* 0x00000004ff077e24 */ /* 0x002fc8000f8e00ff */
[----:B------:R1:W2:Y:S03]  /*e510*/  SYNCS.PHASECHK.TRANS64.TRYWAIT P1, [R7+URZ+0x28850], R0 ;  /* 0x02885000070075a7 */ /* 0x0002a6000802017f */
[----:B--2---:R-:W-:Y:S05]  /*e520*/  @!P1 NANOSLEEP.SYNCS 0x989680 ;  /* 0x009896800000995d */ /* 0x004fea0003900000 */
[----:B------:R-:W2:Y:S02]  /*e530*/  @!P1 SYNCS.PHASECHK.TRANS64 P1, [R7+URZ+0x28850], R0 ;  /* 0x02885000070095a7 */ /* 0x000ea4000802007f */
[----:B--2---:R-:W-:Y:S05]  /*e540*/  @!P1 BRA `(.L_x_8899) ;  /* 0xfffffffc00ec9947 */ /* 0x004fea000383ffff */
[----:B------:R-:W-:Y:S05]  /*e550*/  BRA `(.L_x_8896) ;  /* 0xffffff8000e07947 */ /* 0x000fea000383ffff */
.L_x_8906:
[----:B-1----:R-:W-:-:S04]  /*e560*/  IMAD.U32 R3, RZ, RZ, UR5 ;  /* 0x00000005ff037e24 */ /* 0x002fc8000f8e00ff */
[----:B------:R1:W2:Y:S03]  /*e570*/  SYNCS.PHASECHK.TRANS64.TRYWAIT P1, [R3+URZ+0x28850], R2 ;  /* 0x02885002030075a7 */ /* 0x0002a6000802017f */
[----:B--2---:R-:W-:Y:S05]  /*e580*/  @!P1 NANOSLEEP.SYNCS 0x989680 ;  /* 0x009896800000995d */ /* 0x004fea0003900000 */
[----:B------:R-:W2:Y:S02]  /*e590*/  @!P1 SYNCS.PHASECHK.TRANS64 P1, [R3+URZ+0x28850], R2 ;  /* 0x02885002030095a7 */ /* 0x000ea4000802007f */
[----:B--2---:R-:W-:Y:S05]  /*e5a0*/  @!P1 BRA `(.L_x_8906) ;  /* 0xfffffffc00ec9947 */ /* 0x004fea000383ffff */
[----:B------:R-:W-:Y:S05]  /*e5b0*/  BRA `(.L_x_8905) ;  /* 0xffffff9c00cc7947 */ /* 0x000fea000383ffff */
.L_x_8918:
[----:B------:R-:W-:Y:S01]  /*e5c0*/  IMAD.MOV.U32 R13, RZ, RZ, R17 ;  /* 0x000000ffff0d7224 */ /* 0x000fe200078e0011 */
[----:B------:R-:W-:Y:S01]  /*e5d0*/  MOV R15, 0xffffffff ;  /* 0xffffffff000f7802 */ /* 0x000fe20000000f00 */
[----:B------:R-:W-:Y:S02]  /*e5e0*/  IMAD.MOV.U32 R12, RZ, RZ, RZ ;  /* 0x000000ffff0c7224 */ /* 0x000fe400078e00ff */
[----:B------:R-:W-:-:S07]  /*e5f0*/  IMAD.MOV.U32 R11, RZ, RZ, 0x1f ;  /* 0x0000001fff0b7424 */ /* 0x000fce00078e00ff */
[----:B-----5:R-:W-:Y:S05]  /*e600*/  WARPSYNC.COLLECTIVE R15, `(.L_x_8959) ;  /* 0x000000000f087348 */ /* 0x020fea0003c00000 */
[----:B------:R0:W1:Y:S02]  /*e610*/  SHFL.IDX P6, R14, R13, R12, R11 ;  /* 0x0000000c0d0e7389 */ /* 0x00006400000c000b */
[----:B01---5:R-:W-:Y:S01]  /*e620*/  ENDCOLLECTIVE ;  /* 0x000000000000791b */ /* 0x023fe20003800000 */
.L_x_8959:
[----:B------:R-:W-:Y:S05]  /*e630*/  BRA `(.L_x_8960) ;  /* 0xffffffcc00a87947 */ /* 0x000fea000383ffff */
.L_x_8920:
[----:B0-----:R-:W-:-:S04]  /*e640*/  IMAD.U32 R10, RZ, RZ, UR47 ;  /* 0x0000002fff0a7e24 */ /* 0x001fc8000f8e00ff */
[----:B------:R0:W1:Y:S03]  /*e650*/  SYNCS.PHASECHK.TRANS64.TRYWAIT P0, [R10+URZ+0x28840], R9 ;  /* 0x028840090a0075a7 */ /* 0x000066000800017f */
[----:B-1----:R-:W-:Y:S05]  /*e660*/  @!P0 NANOSLEEP.SYNCS 0x989680 ;  /* 0x009896800000895d */ /* 0x002fea0003900000 */
[----:B------:R-:W1:Y:S02]  /*e670*/  @!P0 SYNCS.PHASECHK.TRANS64 P0, [R10+URZ+0x28840], R9 ;  /* 0x028840090a0085a7 */ /* 0x000e64000800007f */
[----:B-1----:R-:W-:Y:S05]  /*e680*/  @!P0 BRA `(.L_x_8920) ;  /* 0xfffffffc00ec8947 */ /* 0x002fea000383ffff */
[----:B------:R-:W-:Y:S05]  /*e690*/  BRA `(.L_x_8961) ;  /* 0xffffffd000247947 */ /* 0x000fea000383ffff */
.L_x_8921:
        /* <DEDUP_REMOVED lines=8> */
.L_x_8963:
[----:B------:R-:W-:Y:S05]  /*e720*/  BSYNC B0 ;  /* 0x0000000000007941 */ /* 0x000fea0003800000 */
.L_x_8962:
[----:B------:R-:W-:Y:S01]  /*e730*/  IMAD.MOV.U32 R13, RZ, RZ, R0 ;  /* 0x000000ffff0d7224 */ /* 0x000fe200078e0000 */
[----:B------:R-:W-:Y:S01]  /*e740*/  MOV R5, R14 ;  /* 0x0000000e00057202 */ /* 0x000fe20000000f00 */
[----:B------:R-:W-:Y:S01]  /*e750*/  IMAD.MOV.U32 R12, RZ, RZ, RZ ;  /* 0x000000ffff0c7224 */ /* 0x000fe200078e00ff */
[----:B------:R-:W-:Y:S01]  /*e760*/  @P0 LEA R9, R19, UR47, 0x1 ;  /* 0x0000002f13090c11 */ /* 0x000fe2000f8e08ff */
[----:B------:R-:W-:Y:S02]  /*e770*/  IMAD.MOV.U32 R11, RZ, RZ, 0x181f ;  /* 0x0000181fff0b7424 */ /* 0x000fe400078e00ff */
[----:B------:R-:W-:-:S07]  /*e780*/  IMAD.MOV.U32 R15, RZ, RZ, -0x1 ;  /* 0xffffffffff0f7424 */ /* 0x000fce00078e00ff */
[----:B------:R-:W-:Y:S05]  /*e790*/  WARPSYNC.COLLECTIVE R15, `(.L_x_8964) ;  /* 0x000000000f087348 */ /* 0x000fea0003c00000 */
[----:B------:R0:W1:Y:S02]  /*e7a0*/  SHFL.IDX P6, R14, R13, R12, R11 ;  /* 0x0000000c0d0e7389 */ /* 0x00006400000c000b */
[----:B01----:R-:W-:Y:S01]  /*e7b0*/  ENDCOLLECTIVE ;  /* 0x000000000000791b */ /* 0x003fe20003800000 */
.L_x_8964:
[----:B------:R-:W-:Y:S01]  /*e7c0*/  MOV R13, R3 ;  /* 0x00000003000d7202 */ /* 0x000fe20000000f00 */
[----:B------:R-:W-:Y:S02]  /*e7d0*/  IMAD.MOV.U32 R12, RZ, RZ, 0x1 ;  /* 0x00000001ff0c7424 */ /* 0x000fe400078e00ff */
[----:B------:R-:W-:-:S07]  /*e7e0*/  IMAD.MOV.U32 R4, RZ, RZ, R14 ;  /* 0x000000ffff047224 */ /* 0x000fce00078e000e */
[----:B------:R-:W-:Y:S05]  /*e7f0*/  WARPSYNC.COLLECTIVE R15, `(.L_x_8965) ;  /* 0x000000000f087348 */ /* 0x000fea0003c00000 */
[----:B------:R0:W1:Y:S02]  /*e800*/  SHFL.IDX P6, R14, R13, R12, R11 ;  /* 0x0000000c0d0e7389 */ /* 0x00006400000c000b */
[----:B01----:R-:W-:Y:S01]  /*e810*/  ENDCOLLECTIVE ;  /* 0x000000000000791b */ /* 0x003fe20003800000 */
.L_x_8965:
        /* <DEDUP_REMOVED lines=13> */
.L_x_8966:
[----:B------:R-:W-:Y:S01]  /*e8f0*/  IMAD.MOV.U32 R5, RZ, RZ, R8 ;  /* 0x000000ffff057224 */ /* 0x000fe200078e0008 */
[----:B------:R-:W-:Y:S01]  /*e900*/  MOV R13, R3 ;  /* 0x00000003000d7202 */ /* 0x000fe20000000f00 */
[----:B------:R-:W-:Y:S02]  /*e910*/  IMAD.MOV.U32 R12, RZ, RZ, 0x2 ;  /* 0x00000002ff0c7424 */ /* 0x000fe400078e00ff */
[----:B------:R-:W-:-:S07]  /*e920*/  IMAD.MOV.U32 R4, RZ, RZ, R14 ;  /* 0x000000ffff047224 */ /* 0x000fce00078e000e */
[----:B------:R-:W-:Y:S05]  /*e930*/  WARPSYNC.COLLECTIVE R15, `(.L_x_8967) ;  /* 0x000000000f087348 */ /* 0x000fea0003c00000 */
[----:B------:R0:W1:Y:S02]  /*e940*/  SHFL.IDX P6, R14, R13, R12, R11 ;  /* 0x0000000c0d0e7389 */ /* 0x00006400000c000b */
[----:B01----:R-:W-:Y:S01]  /*e950*/  ENDCOLLECTIVE ;  /* 0x000000000000791b */ /* 0x003fe20003800000 */
.L_x_8967:
        /* <DEDUP_REMOVED lines=12> */
.L_x_8968:
[----:B------:R-:W-:Y:S01]  /*ea20*/  MOV R5, R10 ;  /* 0x0000000a00057202 */ /* 0x000fe20000000f00 */
[----:B------:R-:W-:Y:S02]  /*ea30*/  IMAD.MOV.U32 R13, RZ, RZ, R3 ;  /* 0x000000ffff0d7224 */ /* 0x000fe400078e0003 */
[----:B------:R-:W-:Y:S02]  /*ea40*/  IMAD.MOV.U32 R12, RZ, RZ, 0x3 ;  /* 0x00000003ff0c7424 */ /* 0x000fe400078e00ff */
[----:B------:R-:W-:-:S07]  /*ea50*/  IMAD.MOV.U32 R37, RZ, RZ, R14 ;  /* 0x000000ffff257224 */ /* 0x000fce00078e000e */
[----:B------:R-:W-:Y:S05]  /*ea60*/  WARPSYNC.COLLECTIVE R15, `(.L_x_8969) ;  /* 0x000000000f087348 */ /* 0x000fea0003c00000 */
[----:B------:R0:W1:Y:S02]  /*ea70*/  SHFL.IDX P6, R14, R13, R12, R11 ;  /* 0x0000000c0d0e7389 */ /* 0x00006400000c000b */
[----:B01----:R-:W-:Y:S01]  /*ea80*/  ENDCOLLECTIVE ;  /* 0x000000000000791b */ /* 0x003fe20003800000 */
.L_x_8969:
[----:B------:R-:W-:Y:S01]  /*ea90*/  IMAD.MOV.U32 R4, RZ, RZ, R37 ;  /* 0x000000ffff047224 */ /* 0x000fe200078e0025 */
[----:B------:R-:W-:-:S03]  /*eaa0*/  @P0 LEA R37, R19, UR47, 0x1 ;  /* 0x0000002f13250c11 */ /* 0x000fc6000f8e08ff */
        /* <DEDUP_REMOVED lines=12> */
.L_x_8970:
        /* <DEDUP_REMOVED lines=8> */
.L_x_8971:
[----:B------:R-:W-:-:S05]  /*ebf0*/  MOV R4, R32 ;  /* 0x0000002000047202 */ /* 0x000fca0000000f00 */
        /* <DEDUP_REMOVED lines=12> */
.L_x_8972:
        /* <DEDUP_REMOVED lines=8> */
.L_x_8973:
        /* <DEDUP_REMOVED lines=12> */
.L_x_8974:
[----:B------:R-:W-:Y:S02]  /*ee00*/  IMAD.MOV.U32 R5, RZ, RZ, R32 ;  /* 0x000000ffff057224 */ /* 0x000fe400078e0020 */
[----:B------:R-:W-:Y:S02]  /*ee10*/  IMAD.MOV.U32 R13, RZ, RZ, R3 ;  /* 0x000000ffff0d7224 */ /* 0x000fe400078e0003 */
[----:B------:R-:W-:Y:S01]  /*ee20*/  IMAD.MOV.U32 R12, RZ, RZ, 0x6 ;  /* 0x00000006ff0c7424 */ /* 0x000fe200078e00ff */
[----:B------:R-:W-:-:S07]  /*ee30*/  MOV R37, R14 ;  /* 0x0000000e00257202 */ /* 0x000fce0000000f00 */
[----:B------:R-:W-:Y:S05]  /*ee40*/  WARPSYNC.COLLECTIVE R15, `(.L_x_8975) ;  /* 0x000000000f087348 */ /* 0x000fea0003c00000 */
[----:B------:R0:W1:Y:S02]  /*ee50*/  SHFL.IDX P6, R14, R13, R12, R11 ;  /* 0x0000000c0d0e7389 */ /* 0x00006400000c000b */
[----:B01----:R-:W-:Y:S01]  /*ee60*/  ENDCOLLECTIVE ;  /* 0x000000000000791b */ /* 0x003fe20003800000 */
.L_x_8975:
        /* <DEDUP_REMOVED lines=14> */
.L_x_8976:
        /* <DEDUP_REMOVED lines=8> */
.L_x_8977:
        /* <DEDUP_REMOVED lines=8> */
[----:B------:R-:W-:-:S07]  /*f050*/  MOV R3, R14 ;  /* 0x0000000e00037202 */ /* 0x000fce0000000f00 */
[----:B0-----:R-:W-:Y:S05]  /*f060*/  WARPSYNC.COLLECTIVE R15, `(.L_x_8978) ;  /* 0x000000000f087348 */ /* 0x001fea0003c00000 */
[----:B------:R1:W2:Y:S02]  /*f070*/  SHFL.IDX P6, R14, R13, R12, R11 ;  /* 0x0000000c0d0e7389 */ /* 0x0002a400000c000b */
[----:B012---:R-:W-:Y:S01]  /*f080*/  ENDCOLLECTIVE ;  /* 0x000000000000791b */ /* 0x007fe20003800000 */
.L_x_8978:
[----:B------:R-:W-:Y:S05]  /*f090*/  BRA `(.L_x_8979) ;  /* 0xffffffcc00207947 */ /* 0x000fea000383ffff */
.L_x_8924:
[----:B------:R-:W-:Y:S02]  /*f0a0*/  IMAD.MOV.U32 R13, RZ, RZ, R7 ;  /* 0x000000ffff0d7224 */ /* 0x000fe400078e0007 */
[----:B------:R-:W-:Y:S02]  /*f0b0*/  IMAD.MOV.U32 R12, RZ, RZ, RZ ;  /* 0x000000ffff0c7224 */ /* 0x000fe400078e00ff */
[----:B------:R-:W-:Y:S02]  /*f0c0*/  IMAD.MOV.U32 R11, RZ, RZ, 0x181f ;  /* 0x0000181fff0b7424 */ /* 0x000fe400078e00ff */
[----:B------:R-:W-:Y:S02]  /*f0d0*/  IMAD.MOV.U32 R15, RZ, RZ, -0x1 ;  /* 0xffffffffff0f7424 */ /* 0x000fe400078e00ff */
[----:B------:R-:W-:-:S07]  /*f0e0*/  IMAD.U32 R3, RZ, RZ, UR49 ;  /* 0x00000031ff037e24 */ /* 0x000fce000f8e00ff */
[----:B------:R-:W-:Y:S05]  /*f0f0*/  WARPSYNC.COLLECTIVE R15, `(.L_x_8980) ;  /* 0x000000000f087348 */ /* 0x000fea0003c00000 */
[----:B------:R0:W1:Y:S02]  /*f100*/  SHFL.IDX P6, R14, R13, R12, R11 ;  /* 0x0000000c0d0e7389 */ /* 0x00006400000c000b */
[----:B01----:R-:W-:Y:S01]  /*f110*/  ENDCOLLECTIVE ;  /* 0x000000000000791b */ /* 0x003fe20003800000 */
.L_x_8980:
[----:B------:R-:W-:-:S04]  /*f120*/  IMAD R3, R3, 0x80, R28 ;  /* 0x0000008003037824 */ /* 0x000fc800078e021c */
[----:B------:R-:W-:Y:S02]  /*f130*/  VIADD R9, R3, 0x10 ;  /* 0x0000001003097836 */ /* 0x000fe40000000000 */
[----:B------:R-:W-:Y:S01]  /*f140*/  IMAD.MOV.U32 R13, RZ, RZ, R6 ;  /* 0x000000ffff0d7224 */ /* 0x000fe200078e0006 */
[----:B------:R-:W-:-:S07]  /*f150*/  MOV R5, R14 ;  /* 0x0000000e00057202 */ /* 0x000fce0000000f00 */
[----:B------:R-:W-:Y:S05]  /*f160*/  WARPSYNC.COLLECTIVE R15, `(.L_x_8981) ;  /* 0x000000000f087348 */ /* 0x000fea0003c00000 */
[----:B------:R0:W1:Y:S02]  /*f170*/  SHFL.IDX P6, R14, R13, R12, R11 ;  /* 0x0000000c0d0e7389 */ /* 0x00006400000c000b */
[----:B01----:R-:W-:Y:S01]  /*f180*/  ENDCOLLECTIVE ;  /* 0x000000000000791b */ /* 0x003fe20003800000 */
.L_x_8981:
[----:B------:R-:W-:Y:S02]  /*f190*/  ULDC UR4, c[0x0][0x288] ;  /* 0x0000a20000047ab9 */ /* 0x000fe40000000800 */
[----:B------:R-:W-:-:S05]  /*f1a0*/  IMAD R0, R0, UR4, RZ ;  /* 0x0000000400007c24 */ /* 0x000fca000f8e02ff */
[----:B------:R-:W-:Y:S02]  /*f1b0*/  ISETP.GE.AND P2, PT, R3, R0, PT ;  /* 0x000000000300720c */ /* 0x000fe40003f46270 */
[----:B------:R-:W-:Y:S01]  /*f1c0*/  MOV R13, R7 ;  /* 0x00000007000d7202 */ /* 0x000fe20000000f00 */
[----:B------:R-:W-:-:S10]  /*f1d0*/  IMAD.MOV.U32 R12, RZ, RZ, 0x1 ;  /* 0x00000001ff0c7424 */ /* 0x000fd400078e00ff */
[----:B------:R-:W-:Y:S01]  /*f1e0*/  @!P2 LEA R21, R19, UR47, 0x1 ;  /* 0x0000002f1315ac11 */ /* 0x000fe2000f8e08ff */
[----:B------:R-:W-:-:S07]  /*f1f0*/  IMAD.MOV.U32 R4, RZ, RZ, R14 ;  /* 0x000000ffff047224 */ /* 0x000fce00078e000e */
[----:B------:R-:W-:Y:S05]  /*f200*/  WARPSYNC.COLLECTIVE R15, `(.L_x_8982) ;  /* 0x000000000f087348 */ /* 0x000fea0003c00000 */
[----:B------:R0:W1:Y:S02]  /*f210*/  SHFL.IDX P6, R14, R13, R12, R11 ;  /* 0x0000000c0d0e7389 */ /* 0x00006400000c000b */
[----:B01----:R-:W-:Y:S01]  /*f220*/  ENDCOLLECTIVE ;  /* 0x000000000000791b */ /* 0x003fe20003800000 */
.L_x_8982:
        /* <DEDUP_REMOVED lines=13> */
.L_x_8983:
[----:B------:R-:W-:Y:S02]  /*f300*/  IMAD.MOV.U32 R5, RZ, RZ, R8 ;  /* 0x000000ffff057224 */ /* 0x000fe400078e0008 */
[----:B------:R-:W-:Y:S02]  /*f310*/  IMAD.MOV.U32 R13, RZ, RZ, R7 ;  /* 0x000000ffff0d7224 */ /* 0x000fe400078e0007 */
[----:B------:R-:W-:Y:S02]  /*f320*/  IMAD.MOV.U32 R12, RZ, RZ, 0x2 ;  /* 0x00000002ff0c7424 */ /* 0x000fe400078e00ff */
[----:B------:R-:W-:-:S07]  /*f330*/  IMAD.MOV.U32 R4, RZ, RZ, R14 ;  /* 0x000000ffff047224 */ /* 0x000fce00078e000e */
[----:B------:R-:W-:Y:S05]  /*f340*/  WARPSYNC.COLLECTIVE R15, `(.L_x_8984) ;  /* 0x000000000f087348 */ /* 0x000fea0003c00000 */
[----:B------:R0:W1:Y:S02]  /*f350*/  SHFL.IDX P6, R14, R13, R12, R11 ;  /* 0x0000000c0d0e7389 */ /* 0x00006400000c000b */
[----:B01----:R-:W-:Y:S01]  /*f360*/  ENDCOLLECTIVE ;  /* 0x000000000000791b */ /* 0x003fe20003800000 */
.L_x_8984:
[----:B------:R-:W-:Y:S01]  /*f370*/  @!P2 IMAD.WIDE.U32 R8, R26, 0x2, R4 ;  /* 0x000000021a08a825 */ /* 0x000fe200078e0004 */
[----:B------:R-:W-:-:S04]  /*f380*/  IADD3 R5, R3, 0x20, RZ ;  /* 0x0000002003057810 */ /* 0x000fc80007ffe0ff */
[----:B------:R-:W-:Y:S01]  /*f390*/  @!PT LDS RZ, [RZ] ;  /* 0x00000000fffff984 */ /* 0x000fe20000000800 */
[----:B------:R-:W-:Y:S01]  /*f3a0*/  @!PT LDS RZ, [RZ] ;  /* 0x00000000fffff984 */ /* 0x000fe20000000800 */
[----:B------:R-:W-:Y:S01]  /*f3b0*/  @!PT LDS RZ, [RZ] ;  /* 0x00000000fffff984 */ /* 0x000fe20000000800 */
[----:B------:R-:W-:Y:S04]  /*f3c0*/  @!P2 LDGSTS.E.BYPASS.LTC128B.128 [R35+0x10c00], desc[UR44][R8.64], !P0 ;  /* 0x10c000000823afae */ /* 0x000fe8000c101d6c */
[----:B------:R0:W-:Y:S01]  /*f3d0*/  @!P2 LDGSTS.E.BYPASS.LTC128B.128 [R35+0x14c00], desc[UR44][R8.64+0x80], !P1 ;  /* 0x14c000800823afae */ /* 0x0001e2000c901d6c */
[----:B------:R-:W-:Y:S01]  /*f3e0*/  ISETP.GE.AND P2, PT, R5, R0, PT ;  /* 0x000000000500720c */ /* 0x000fe20003f46270 */
[----:B------:R-:W-:Y:S01]  /*f3f0*/  IMAD.MOV.U32 R13, RZ, RZ, R6 ;  /* 0x000000ffff0d7224 */ /* 0x000fe200078e0006 */
[----:B0-----:R-:W-:Y:S01]  /*f400*/  IADD3 R9, R3, 0x30, RZ ;  /* 0x0000003003097810 */ /* 0x001fe20007ffe0ff */
[----:B------:R-:W-:-:S10]  /*f410*/  IMAD.MOV.U32 R5, RZ, RZ, R14 ;  /* 0x000000ffff057224 */ /* 0x000fd400078e000e */
[----:B------:R-:W-:-:S07]  /*f420*/  @!P2 LEA R21, R19, UR47, 0x1 ;  /* 0x0000002f1315ac11 */ /* 0x000fce000f8e08ff */
[----:B------:R-:W-:Y:S05]  /*f430*/  WARPSYNC.COLLECTIVE R15, `(.L_x_8985) ;  /* 0x000000000f087348 */ /* 0x000fea0003c00000 */
[----:B------:R0:W1:Y:S02]  /*f440*/  SHFL.IDX P6, R14, R13, R12, R11 ;  /* 0x0000000c0d0e7389 */ /* 0x00006400000c000b */
[----:B01----:R-:W-:Y:S01]  /*f450*/  ENDCOLLECTIVE ;  /* 0x000000000000791b */ /* 0x003fe20003800000 */
.L_x_8985:
[----:B------:R-:W-:Y:S02]  /*f460*/  IMAD.MOV.U32 R13, RZ, RZ, R7 ;  /* 0x000000ffff0d7224 */ /* 0x000fe400078e0007 */
[----:B------:R-:W-:Y:S02]  /*f470*/  IMAD.MOV.U32 R12, RZ, RZ, 0x3 ;  /* 0x00000003ff0c7424 */ /* 0x000fe400078e00ff */
[----:B------:R-:W-:-:S07]  /*f480*/  IMAD.MOV.U32 R4, RZ, RZ, R14 ;  /* 0x000000ffff047224 */ /* 0x000fce00078e000e */
[----:B------:R-:W-:Y:S05]  /*f490*/  WARPSYNC.COLLECTIVE R15, `(.L_x_8986) ;  /* 0x000000000f087348 */ /* 0x000fea0003c00000 */
[----:B------:R0:W1:Y:S02]  /*f4a0*/  SHFL.IDX P6, R14, R13, R12, R11 ;  /* 0x0000000c0d0e7389 */ /* 0x00006400000c000b */
[----:B01----:R-:W-:Y:S01]  /*f4b0*/  ENDCOLLECTIVE ;  /* 0x000000000000791b */ /* 0x003fe20003800000 */
.L_x_8986:
        /* <DEDUP_REMOVED lines=13> */
.L_x_8987:
[----:B------:R-:W-:Y:S01]  /*f590*/  MOV R5, R10 ;  /* 0x0000000a00057202 */ /* 0x000fe20000000f00 */
[----:B------:R-:W-:Y:S02]  /*f5a0*/  IMAD.MOV.U32 R13, RZ, RZ, R7 ;  /* 0x000000ffff0d7224 */ /* 0x000fe400078e0007 */
[----:B------:R-:W-:Y:S02]  /*f5b0*/  IMAD.MOV.U32 R12, RZ, RZ, 0x4 ;  /* 0x00000004ff0c7424 */ /* 0x000fe400078e00ff */
[----:B------:R-:W-:-:S07]  /*f5c0*/  IMAD.MOV.U32 R4, RZ, RZ, R14 ;  /* 0x000000ffff047224 */ /* 0x000fce00078e000e */
[----:B------:R-:W-:Y:S05]  /*f5d0*/  WARPSYNC.COLLECTIVE R15, `(.L_x_8988) ;  /* 0x000000000f087348 */ /* 0x000fea0003c00000 */
[----:B------:R0:W1:Y:S02]  /*f5e0*/  SHFL.IDX P6, R14, R13, R12, R11 ;  /* 0x0000000c0d0e7389 */ /* 0x00006400000c000b */
[----:B01----:R-:W-:Y:S01]  /*f5f0*/  ENDCOLLECTIVE ;  /* 0x000000000000791b */ /* 0x003fe20003800000 */
.L_x_8988:
        /* <DEDUP_REMOVED lines=15> */
.L_x_8989:
[----:B------:R-:W-:Y:S02]  /*f6f0*/  IMAD.MOV.U32 R13, RZ, RZ, R7 ;  /* 0x000000ffff0d7224 */ /* 0x000fe400078e0007 */
[----:B------:R-:W-:Y:S01]  /*f700*/  IMAD.MOV.U32 R12, RZ, RZ, 0x5 ;  /* 0x00000005ff0c7424 */ /* 0x000fe200078e00ff */
[----:B------:R-:W-:-:S07]  /*f710*/  MOV R4, R14 ;  /* 0x0000000e00047202 */ /* 0x000fce0000000f00 */
[----:B------:R-:W-:Y:S05]  /*f720*/  WARPSYNC.COLLECTIVE R15, `(.L_x_8990) ;  /* 0x000000000f087348 */ /* 0x000fea0003c00000 */
[----:B------:R0:W1:Y:S02]  /*f730*/  SHFL.IDX P6, R14, R13, R12, R11 ;  /* 0x0000000c0d0e7389 */ /* 0x00006400000c000b */
[----:B01----:R-:W-:Y:S01]  /*f740*/  ENDCOLLECTIVE ;  /* 0x000000000000791b */ /* 0x003fe20003800000 */
.L_x_8990:
        /* <DEDUP_REMOVED lines=12> */
.L_x_8991:
[----:B------:R-:W-:Y:S01]  /*f810*/  @!P2 LEA R35, R19, UR47, 0x1 ;  /* 0x0000002f1323ac11 */ /* 0x000fe2000f8e08ff */
[----:B------:R-:W-:Y:S02]  /*f820*/  IMAD.MOV.U32 R5, RZ, RZ, R10 ;  /* 0x000000ffff057224 */ /* 0x000fe400078e000a */
[----:B------:R-:W-:Y:S02]  /*f830*/  IMAD.MOV.U32 R13, RZ, RZ, R7 ;  /* 0x000000ffff0d7224 */ /* 0x000fe400078e0007 */
[----:B------:R-:W-:Y:S01]  /*f840*/  IMAD.MOV.U32 R12, RZ, RZ, 0x6 ;  /* 0x00000006ff0c7424 */ /* 0x000fe200078e00ff */
[----:B------:R-:W-:-:S07]  /*f850*/  MOV R4, R14 ;  /* 0x0000000e00047202 */ /* 0x000fce0000000f00 */
[----:B------:R-:W-:Y:S05]  /*f860*/  WARPSYNC.COLLECTIVE R15, `(.L_x_8992) ;  /* 0x000000000f087348 */ /* 0x000fea0003c00000 */
[----:B------:R0:W1:Y:S02]  /*f870*/  SHFL.IDX P6, R14, R13, R12, R11 ;  /* 0x0000000c0d0e7389 */ /* 0x00006400000c000b */
[----:B01----:R-:W-:Y:S01]  /*f880*/  ENDCOLLECTIVE ;  /* 0x000000000000791b */ /* 0x003fe20003800000 */
.L_x_8992:
[----:B------:R-:W-:-:S04]  /*f890*/  @!P2 IMAD.WIDE.U32 R8, R26, 0x2, R4 ;  /* 0x000000021a08a825 */ /* 0x000fc800078e0004 */
[----:B------:R-:W-:Y:S01]  /*f8a0*/  VIADD R5, R3, 0x60 ;  /* 0x0000006003057836 */ /* 0x000fe20000000000 */
        /* <DEDUP_REMOVED lines=8> */
[----:B0-----:R-:W-:Y:S05]  /*f930*/  WARPSYNC.COLLECTIVE R15, `(.L_x_8993) ;  /* 0x000000000f087348 */ /* 0x001fea0003c00000 */
[----:B------:R1:W2:Y:S02]  /*f940*/  SHFL.IDX P6, R14, R13, R12, R11 ;  /* 0x0000000c0d0e7389 */ /* 0x0002a400000c000b */
[----:B012---:R-:W-:Y:S01]  /*f950*/  ENDCOLLECTIVE ;  /* 0x000000000000791b */ /* 0x007fe20003800000 */
.L_x_8993:
[----:B------:R-:W-:Y:S01]  /*f960*/  @!P2 LEA R21, R19, UR47, 0x1 ;  /* 0x0000002f1315ac11 */ /* 0x000fe2000f8e08ff */
[----:B------:R-:W-:Y:S02]  /*f970*/  IMAD.MOV.U32 R13, RZ, RZ, R7 ;  /* 0x000000ffff0d7224 */ /* 0x000fe400078e0007 */
[----:B------:R-:W-:Y:S02]  /*f980*/  IMAD.MOV.U32 R12, RZ, RZ, 0x7 ;  /* 0x00000007ff0c7424 */ /* 0x000fe400078e00ff */
[----:B------:R-:W-:-:S07]  /*f990*/  IMAD.MOV.U32 R4, RZ, RZ, R14 ;  /* 0x000000ffff047224 */ /* 0x000fce00078e000e */
[----:B------:R-:W-:Y:S05]  /*f9a0*/  WARPSYNC.COLLECTIVE R15, `(.L_x_8994) ;  /* 0x000000000f087348 */ /* 0x000fea0003c00000 */
[----:B------:R0:W1:Y:S02]  /*f9b0*/  SHFL.IDX P6, R14, R13, R12, R11 ;  /* 0x0000000c0d0e7389 */ /* 0x00006400000c000b */
[----:B01----:R-:W-:Y:S01]  /*f9c0*/  ENDCOLLECTIVE ;  /* 0x000000000000791b */ /* 0x003fe20003800000 */
.L_x_8994:
        /* <DEDUP_REMOVED lines=11> */
.L_x_8995:
[----:B------:R-:W-:Y:S05]  /*fa80*/  BRA `(.L_x_8996) ;  /* 0xffffffcc00187947 */ /* 0x000fea000383ffff */
.L_x_8927:
[----:B0-----:R-:W-:-:S04]  /*fa90*/  MOV R3, UR47 ;  /* 0x0000002f00037c02 */ /* 0x001fc80008000f00 */
[----:B------:R0:W1:Y:S03]  /*faa0*/  SYNCS.PHASECHK.TRANS64.TRYWAIT P0, [R3+URZ+0x28820], R0 ;  /* 0x02882000030075a7 */ /* 0x000066000800017f */
[----:B-1----:R-:W-:Y:S05]  /*fab0*/  @!P0 NANOSLEEP.SYNCS 0x989680 ;  /* 0x009896800000895d */ /* 0x002fea0003900000 */
[----:B------:R-:W1:Y:S02]  /*fac0*/  @!P0 SYNCS.PHASECHK.TRANS64 P0, [R3+URZ+0x28820], R0 ;  /* 0x02882000030085a7 */ /* 0x000e64000800007f */
[----:B-1----:R-:W-:Y:S05]  /*fad0*/  @!P0 BRA `(.L_x_8927) ;  /* 0xfffffffc00ec8947 */ /* 0x002fea000383ffff */
[----:B------:R-:W-:Y:S05]  /*fae0*/  BRA `(.L_x_8997) ;  /* 0xffffffcc00647947 */ /* 0x000fea000383ffff */
.L_x_8931:
[----:B0-----:R0:W1:Y:S02]  /*faf0*/  SYNCS.PHASECHK.TRANS64.TRYWAIT P0, [R34+URZ+0x28840], R3 ;  /* 0x02884003220075a7 */ /* 0x001064000800017f */
[----:B-1----:R-:W-:Y:S05]  /*fb00*/  @!P0 NANOSLEEP.SYNCS 0x989680 ;  /* 0x009896800000895d */ /* 0x002fea0003900000 */
[----:B------:R-:W1:Y:S02]  /*fb10*/  @!P0 SYNCS.PHASECHK.TRANS64 P0, [R34+URZ+0x28840], R3 ;  /* 0x02884003220085a7 */ /* 0x000e64000800007f */
[----:B-1----:R-:W-:Y:S05]  /*fb20*/  @!P0 BRA `(.L_x_8931) ;  /* 0xfffffffc00f08947 */ /* 0x002fea000383ffff */
[----:B------:R-:W-:Y:S05]  /*fb30*/  BRA `(.L_x_8998) ;  /* 0xffffffd000247947 */ /* 0x000fea000383ffff */
.L_x_8932:
        /* <DEDUP_REMOVED lines=8> */
.L_x_9000:
[----:B------:R-:W-:Y:S05]  /*fbc0*/  BSYNC B1 ;  /* 0x0000000000017941 */ /* 0x000fea0003800000 */
.L_x_8999:
[----:B------:R-:W-:Y:S01]  /*fbd0*/  MOV R13, R6 ;  /* 0x00000006000d7202 */ /* 0x000fe20000000f00 */
[----:B------:R-:W-:Y:S01]  /*fbe0*/  IMAD.MOV.U32 R12, RZ, RZ, RZ ;  /* 0x000000ffff0c7224 */ /* 0x000fe200078e00ff */
[----:B------:R-:W-:Y:S01]  /*fbf0*/  LEA R4, R4, UR47, 0x1 ;  /* 0x0000002f04047c11 */ /* 0x000fe2000f8e08ff */
[----:B------:R-:W-:Y:S02]  /*fc00*/  IMAD.MOV.U32 R11, RZ, RZ, 0x181f ;  /* 0x0000181fff0b7424 */ /* 0x000fe400078e00ff */
[----:B------:R-:W-:Y:S02]  /*fc10*/  IMAD.MOV.U32 R15, RZ, RZ, -0x1 ;  /* 0xffffffffff0f7424 */ /* 0x000fe400078e00ff */
[----:B------:R-:W-:Y:S02]  /*fc20*/  IMAD.MOV.U32 R0, RZ, RZ, R14 ;  /* 0x000000ffff007224 */ /* 0x000fe400078e000e */
[----:B------:R-:W-:-:S07]  /*fc30*/  IMAD.SHL.U32 R3, R26, 0x2, RZ ;  /* 0x000000021a037824 */ /* 0x000fce00078e00ff */
[----:B------:R-:W-:Y:S05]  /*fc40*/  WARPSYNC.COLLECTIVE R15, `(.L_x_9001) ;  /* 0x000000000f087348 */ /* 0x000fea0003c00000 */
[----:B------:R0:W1:Y:S02]  /*fc50*/  SHFL.IDX P6, R14, R13, R12, R11 ;  /* 0x0000000c0d0e7389 */ /* 0x00006400000c000b */
[----:B01----:R-:W-:Y:S01]  /*fc60*/  ENDCOLLECTIVE ;  /* 0x000000000000791b */ /* 0x003fe20003800000 */
.L_x_9001:
[----:B------:R-:W-:Y:S01]  /*fc70*/  MOV R13, R5 ;  /* 0x00000005000d7202 */ /* 0x000fe20000000f00 */
        /* <DEDUP_REMOVED lines=12> */
.L_x_9002:
[----:B------:R-:W-:Y:S02]  /*fd40*/  IMAD.MOV.U32 R13, RZ, RZ, R6 ;  /* 0x000000ffff0d7224 */ /* 0x000fe400078e0006 */
[----:B------:R-:W-:-:S07]  /*fd50*/  IMAD.MOV.U32 R0, RZ, RZ, R14 ;  /* 0x000000ffff007224 */ /* 0x000fce00078e000e */
[----:B------:R-:W-:Y:S05]  /*fd60*/  WARPSYNC.COLLECTIVE R15, `(.L_x_9003) ;  /* 0x000000000f087348 */ /* 0x000fea0003c00000 */
[----:B------:R0:W1:Y:S02]  /*fd70*/  SHFL.IDX P6, R14, R13, R12, R11 ;  /* 0x0000000c0d0e7389 */ /* 0x00006400000c000b */
[----:B01----:R-:W-:Y:S01]  /*fd80*/  ENDCOLLECTIVE ;  /* 0x000000000000791b */ /* 0x003fe20003800000 */
.L_x_9003:
        /* <DEDUP_REMOVED lines=14> */
.L_x_9004:
[----:B------:R-:W-:Y:S01]  /*fe70*/  MOV R13, R6 ;  /* 0x00000006000d7202 */ /* 0x000fe20000000f00 */
[----:B------:R-:W-:-:S07]  /*fe80*/  IMAD.MOV.U32 R7, RZ, RZ, R14 ;  /* 0x000000ffff077224 */ /* 0x000fce00078e000e */
[----:B------:R-:W-:Y:S05]  /*fe90*/  WARPSYNC.COLLECTIVE R15, `(.L_x_9005) ;  /* 0x000000000f087348 */ /* 0x000fea0003c00000 */
[----:B------:R0:W1:Y:S02]  /*fea0*/  SHFL.IDX P6, R14, R13, R12, R11 ;  /* 0x0000000c0d0e7389 */ /* 0x00006400000c000b */
[----:B01----:R-:W-:Y:S01]  /*feb0*/  ENDCOLLECTIVE ;  /* 0x000000000000791b */ /* 0x003fe20003800000 */
.L_x_9005:
        /* <DEDUP_REMOVED lines=13> */
.L_x_9006:
[----:B------:R-:W-:Y:S01]  /*ff90*/  IMAD.MOV.U32 R13, RZ, RZ, R6 ;  /* 0x000000ffff0d7224 */ /* 0x000fe200078e0006 */
[----:B------:R-:W-:-:S07]  /*ffa0*/  MOV R0, R14 ;  /* 0x0000000e00007202 */ /* 0x000fce0000000f00 */
[----:B------:R-:W-:Y:S05]  /*ffb0*/  WARPSYNC.COLLECTIVE R15, `(.L_x_9007) ;  /* 0x000000000f087348 */ /* 0x000fea0003c00000 */
[----:B------:R0:W1:Y:S02]  /*ffc0*/  SHFL.IDX P6, R14, R13, R12, R11 ;  /* 0x0000000c0d0e7389 */ /* 0x00006400000c000b */
[----:B01----:R-:W-:Y:S01]  /*ffd0*/  ENDCOLLECTIVE ;  /* 0x000000000000791b */ /* 0x003fe20003800000 */
.L_x_9007:
[----:B------:R-:W-:Y:S01]  /*ffe0*/  IMAD.MOV.U32 R13, RZ, RZ, R5 ;  /* 0x000000ffff0d7224 */ /* 0x000fe200078e0005 */
[----:B------:R-:W-:Y:S01]  /*fff0*/  MOV R12, 0x4 ;  /* 0x00000004000c7802 */ /* 0x000fe20000000f00 */
        /* <DEDUP_REMOVED lines=12> */
.L_x_9008:
[----:B------:R-:W-:Y:S02]  /*100c0*/  IMAD.MOV.U32 R13, RZ, RZ, R6 ;  /* 0x000000ffff0d7224 */ /* 0x000fe400078e0006 */
[----:B------:R-:W-:-:S07]  /*100d0*/  IMAD.MOV.U32 R0, RZ, RZ, R14 ;  /* 0x000000ffff007224 */ /* 0x000fce00078e000e */
[----:B------:R-:W-:Y:S05]  /*100e0*/  WARPSYNC.COLLECTIVE R15, `(.L_x_9009) ;  /* 0x000000000f087348 */ /* 0x000fea0003c00000 */
[----:B------:R0:W1:Y:S02]  /*100f0*/  SHFL.IDX P6, R14, R13, R12, R11 ;  /* 0x0000000c0d0e7389 */ /* 0x00006400000c000b */
[----:B01----:R-:W-:Y:S01]  /*10100*/  ENDCOLLECTIVE ;  /* 0x000000000000791b */ /* 0x003fe20003800000 */
.L_x_9009:
        /* <DEDUP_REMOVED lines=14> */
.L_x_9010:
[----:B------:R-:W-:Y:S01]  /*101f0*/  MOV R13, R6 ;  /* 0x00000006000d7202 */ /* 0x000fe20000000f00 */
[----:B------:R-:W-:-:S07]  /*10200*/  IMAD.MOV.U32 R7, RZ, RZ, R14 ;  /* 0x000000ffff077224 */ /* 0x000fce00078e000e */
[----:B------:R-:W-:Y:S05]  /*10210*/  WARPSYNC.COLLECTIVE R15, `(.L_x_9011) ;  /* 0x000000000f087348 */ /* 0x000fea0003c00000 */
[----:B------:R0:W1:Y:S02]  /*10220*/  SHFL.IDX P6, R14, R13, R12, R11 ;  /* 0x0000000c0d0e7389 */ /* 0x00006400000c000b */
[----:B01----:R-:W-:Y:S01]  /*10230*/  ENDCOLLECTIVE ;  /* 0x000000000000791b */ /* 0x003fe20003800000 */
.L_x_9011:
        /* <DEDUP_REMOVED lines=13> */
.L_x_9012:
[----:B------:R-:W-:Y:S01]  /*10310*/  IMAD.MOV.U32 R13, RZ, RZ, R6 ;  /* 0x000000ffff0d7224 */ /* 0x000fe200078e0006 */
[----:B------:R-:W-:-:S07]  /*10320*/  MOV R0, R14 ;  /* 0x0000000e00007202 */ /* 0x000fce0000000f00 */
[----:B------:R-:W-:Y:S05]  /*10330*/  WARPSYNC.COLLECTIVE R15, `(.L_x_9013) ;  /* 0x000000000f087348 */ /* 0x000fea0003c00000 */
[----:B------:R0:W1:Y:S02]  /*10340*/  SHFL.IDX P6, R14, R13, R12, R11 ;  /* 0x0000000c0d0e7389 */ /* 0x00006400000c000b */
[----:B01----:R-:W-:Y:S01]  /*10350*/  ENDCOLLECTIVE ;  /* 0x000000000000791b */ /* 0x003fe20003800000 */
.L_x_9013:
        /* <DEDUP_REMOVED lines=14> */
.L_x_9014:
[----:B------:R-:W-:Y:S02]  /*10440*/  IMAD.MOV.U32 R13, RZ, RZ, R6 ;  /* 0x000000ffff0d7224 */ /* 0x000fe400078e0006 */
[----:B------:R-:W-:-:S07]  /*10450*/  IMAD.MOV.U32 R5, RZ, RZ, R14 ;  /* 0x000000ffff057224 */ /* 0x000fce00078e000e */
[----:B------:R-:W-:Y:S05]  /*10460*/  WARPSYNC.COLLECTIVE R15, `(.L_x_9015) ;  /* 0x000000000f087348 */ /* 0x000fea0003c00000 */
[----:B------:R0:W1:Y:S02]  /*10470*/  SHFL.IDX P6, R14, R13, R12, R11 ;  /* 0x0000000c0d0e7389 */ /* 0x00006400000c000b */
[----:B01----:R-:W-:Y:S01]  /*10480*/  ENDCOLLECTIVE ;  /* 0x000000000000791b */ /* 0x003fe20003800000 */
.L_x_9015:
[----:B------:R-:W-:Y:S01]  /*10490*/  IMAD.MOV.U32 R6, RZ, RZ, R14 ;  /* 0x000000ffff067224 */ /* 0x000fe200078e000e */
[----:B------:R-:W-:Y:S06]  /*104a0*/  BRA `(.L_x_9016) ;  /* 0xffffffc800f87947 */ /* 0x000fec000383ffff */
.L_x_8937:
[----:B---3--:R3:W4:Y:S02]  /*104b0*/  SYNCS.PHASECHK.TRANS64.TRYWAIT P0, [R0+URZ+0x28860], R5 ;  /* 0x02886005000075a7 */ /* 0x008724000800017f */
[----:B----4-:R-:W-:Y:S05]  /*104c0*/  @!P0 NANOSLEEP.SYNCS 0x989680 ;  /* 0x009896800000895d */ /* 0x010fea0003900000 */
[----:B------:R-:W4:Y:S02]  /*104d0*/  @!P0 SYNCS.PHASECHK.TRANS64 P0, [R0+URZ+0x28860], R5 ;  /* 0x02886005000085a7 */ /* 0x000f24000800007f */
[----:B----4-:R-:W-:Y:S05]  /*104e0*/  @!P0 BRA `(.L_x_8937) ;  /* 0xfffffffc00f08947 */ /* 0x010fea000383ffff */
[----:B------:R-:W-:Y:S05]  /*104f0*/  BRA `(.L_x_9017) ;  /* 0xffffffcc00507947 */ /* 0x000fea000383ffff */
.L_x_8938:
[----:B------:R-:W-:Y:S01]  /*10500*/  BSSY B1, `(.L_x_9018) ;  /* 0x0000008000017945 */ /* 0x000fe20003800000 */
[----:B0-----:R-:W-:Y:S01]  /*10510*/  MOV R13, R2 ;  /* 0x00000002000d7202 */ /* 0x001fe20000000f00 */
[----:B------:R-:W-:Y:S02]  /*10520*/  IMAD.MOV.U32 R12, RZ, RZ, RZ ;  /* 0x000000ffff0c7224 */ /* 0x000fe400078e00ff */
[----:B------:R-:W-:Y:S02]  /*10530*/  IMAD.MOV.U32 R11, RZ, RZ, 0x181f ;  /* 0x0000181fff0b7424 */ /* 0x000fe400078e00ff */
[----:B------:R-:W-:-:S07]  /*10540*/  IMAD.MOV.U32 R15, RZ, RZ, -0x1 ;  /* 0xffffffffff0f7424 */ /* 0x000fce00078e00ff */
[----:B--23--:R-:W-:Y:S05]  /*10550*/  WARPSYNC.COLLECTIVE R15, `(.L_x_9019) ;  /* 0x000000000f087348 */ /* 0x00cfea0003c00000 */
[----:B------:R0:W1:Y:S02]  /*10560*/  SHFL.IDX P6, R14, R13, R12, R11 ;  /* 0x0000000c0d0e7389 */ /* 0x00006400000c000b */
[----:B0123--:R-:W-:Y:S01]  /*10570*/  ENDCOLLECTIVE ;  /* 0x000000000000791b */ /* 0x00ffe20003800000 */
.L_x_9019:
[----:B------:R-:W-:Y:S05]  /*10580*/  BSYNC B1 ;  /* 0x0000000000017941 */ /* 0x000fea0003800000 */
.L_x_9018:
[----:B------:R-:W-:Y:S01]  /*10590*/  MOV R13, R16 ;  /* 0x00000010000d7202 */ /* 0x000fe20000000f00 */
[----:B------:R-:W-:Y:S01]  /*105a0*/  IMAD.MOV.U32 R12, RZ, RZ, RZ ;  /* 0x000000ffff0c7224 */ /* 0x000fe200078e00ff */
[----:B------:R-:W-:Y:S01]  /*105b0*/  LEA R7, R7, UR47, 0x1 ;  /* 0x0000002f07077c11 */ /* 0x000fe2000f8e08ff */
[----:B------:R-:W-:Y:S02]  /*105c0*/  IMAD.MOV.U32 R11, RZ, RZ, 0x181f ;  /* 0x0000181fff0b7424 */ /* 0x000fe400078e00ff */
[----:B------:R-:W-:Y:S02]  /*105d0*/  IMAD.MOV.U32 R15, RZ, RZ, -0x1 ;  /* 0xffffffffff0f7424 */ /* 0x000fe400078e00ff */
[----:B------:R-:W-:-:S07]  /*105e0*/  IMAD.MOV.U32 R5, RZ, RZ, R14 ;  /* 0x000000ffff057224 */ /* 0x000fce00078e000e */
[----:B------:R-:W-:Y:S05]  /*105f0*/  WARPSYNC.COLLECTIVE R15, `(.L_x_9020) ;  /* 0x000000000f087348 */ /* 0x000fea0003c00000 */
[----:B------:R0:W1:Y:S02]  /*10600*/  SHFL.IDX P6, R14, R13, R12, R11 ;  /* 0x0000000c0d0e7389 */ /* 0x00006400000c000b */
[----:B01----:R-:W-:Y:S01]  /*10610*/  ENDCOLLECTIVE ;  /* 0x000000000000791b */ /* 0x003fe20003800000 */
.L_x_9020:
[----:B------:R-:W-:Y:S01]  /*10620*/  MOV R13, R2 ;  /* 0x00000002000d7202 */ /* 0x000fe20000000f00 */
[----:B------:R-:W-:Y:S01]  /*10630*/  IMAD.MOV.U32 R12, RZ, RZ, 0x1 ;  /* 0x00000001ff0c7424 */ /* 0x000fe200078e00ff */
[----:B------:R-:W-:-:S13]  /*10640*/  IADD3 R4, P0, R14, R3, RZ ;  /* 0x000000030e047210 */ /* 0x000fda0007f1e0ff */
[----:B------:R-:W-:Y:S05]  /*10650*/  WARPSYNC.COLLECTIVE R15, `(.L_x_9021) ;  /* 0x000000000f087348 */ /* 0x000fea0003c00000 */
[----:B------:R0:W1:Y:S02]  /*10660*/  SHFL.IDX P6, R14, R13, R12, R11 ;  /* 0x0000000c0d0e7389 */ /* 0x00006400000c000b */
[----:B01----:R-:W-:Y:S01]  /*10670*/  ENDCOLLECTIVE ;  /* 0x000000000000791b */ /* 0x003fe20003800000 */
.L_x_9021:
        /* <DEDUP_REMOVED lines=12> */
.L_x_9022:
        /* <DEDUP_REMOVED lines=10> */
.L_x_9023:
        /* <DEDUP_REMOVED lines=12> */
.L_x_9024:
        /* <DEDUP_REMOVED lines=10> */
.L_x_9025:
        /* <DEDUP_REMOVED lines=12> */
.L_x_9026:
        /* <DEDUP_REMOVED lines=10> */
.L_x_9027:
        /* <DEDUP_REMOVED lines=12> */
.L_x_9028:
        /* <DEDUP_REMOVED lines=10> */
.L_x_9029:
        /* <DEDUP_REMOVED lines=12> */
.L_x_9030:
        /* <DEDUP_REMOVED lines=10> */
.L_x_9031:
        /* <DEDUP_REMOVED lines=12> */
.L_x_9032:
        /* <DEDUP_REMOVED lines=10> */
.L_x_9033:
        /* <DEDUP_REMOVED lines=12> */
.L_x_9034:
[----:B------:R-:W-:Y:S01]  /*10f80*/  @!PT LDS RZ, [RZ] ;  /* 0x00000000fffff984 */ /* 0x000fe20000000800 */
[----:B------:R-:W-:Y:S01]  /*10f90*/  @!PT LDS RZ, [RZ] ;  /* 0x00000000fffff984 */ /* 0x000fe20000000800 */
[----:B------:R-:W-:Y:S01]  /*10fa0*/  @!PT LDS RZ, [RZ] ;  /* 0x00000000fffff984 */ /* 0x000fe20000000800 */
[----:B------:R0:W-:Y:S01]  /*10fb0*/  LDGSTS.E.BYPASS.LTC128B.128 [R7+0x7400], desc[UR44][R4.64+0x80], !P0 ;  /* 0x0740008004077fae */ /* 0x0001e2000c101d6c */
[----:B------:R-:W-:Y:S05]  /*10fc0*/  BRA `(.L_x_9035) ;  /* 0xffffffc400987947 */ /* 0x000fea000383ffff */
.L_x_8944:
[----:B0-----:R0:W1:Y:S02]  /*10fd0*/  SYNCS.PHASECHK.TRANS64.TRYWAIT P0, [R0+URZ+0x28860], R5 ;  /* 0x02886005000075a7 */ /* 0x001064000800017f */
[----:B-1----:R-:W-:Y:S05]  /*10fe0*/  @!P0 NANOSLEEP.SYNCS 0x989680 ;  /* 0x009896800000895d */ /* 0x002fea0003900000 */
[----:B------:R-:W1:Y:S02]  /*10ff0*/  @!P0 SYNCS.PHASECHK.TRANS64 P0, [R0+URZ+0x28860], R5 ;  /* 0x02886005000085a7 */ /* 0x000e64000800007f */
[----:B-1----:R-:W-:Y:S05]  /*11000*/  @!P0 BRA `(.L_x_8944) ;  /* 0xfffffffc00f08947 */ /* 0x002fea000383ffff */
[----:B------:R-:W-:Y:S05]  /*11010*/  BRA `(.L_x_9036) ;  /* 0xffffffc800807947 */ /* 0x000fea000383ffff */
.L_x_8945:
        /* <DEDUP_REMOVED lines=8> */
.L_x_9038:
[----:B------:R-:W-:Y:S05]  /*110a0*/  BSYNC B0 ;  /* 0x0000000000007941 */ /* 0x000fea0003800000 */
.L_x_9037:
        /* <DEDUP_REMOVED lines=9> */
.L_x_9039:
[----:B------:R-:W-:Y:S02]  /*11140*/  ULDC UR4, c[0x0][0x2f4] ;  /* 0x0000bd0000047ab9 */ /* 0x000fe40000000800 */
[----:B------:R-:W-:Y:S02]  /*11150*/  ISETP.GE.AND P0, PT, R25, UR4, PT ;  /* 0x0000000419007c0c */ /* 0x000fe4000bf06270 */
[----:B------:R-:W-:Y:S02]  /*11160*/  ISETP.GE.AND P1, PT, R26, UR4, PT ;  /* 0x000000041a007c0c */ /* 0x000fe4000bf26270 */
[C---:B------:R-:W-:Y:S02]  /*11170*/  ISETP.LT.OR P3, PT, R28.reuse, 0x1, P0 ;  /* 0x000000011c00780c */ /* 0x040fe40000761670 */
[----:B------:R-:W-:Y:S01]  /*11180*/  ISETP.LT.OR P2, PT, R28, 0x1, P1 ;  /* 0x000000011c00780c */ /* 0x000fe20000f41670 */
[----:B------:R-:W-:Y:S01]  /*11190*/  IMAD.MOV.U32 R13, RZ, RZ, R2 ;  /* 0x000000ffff0d7224 */ /* 0x000fe200078e0002 */
[----:B------:R-:W-:Y:S01]  /*111a0*/  MOV R12, 0x1 ;  /* 0x00000001000c7802 */ /* 0x000fe20000000f00 */
[----:B------:R-:W-:-:S10]  /*111b0*/  IMAD.MOV.U32 R4, RZ, RZ, R14 ;  /* 0x000000ffff047224 */ /* 0x000fd400078e000e */
[----:B------:R-:W-:Y:S05]  /*111c0*/  WARPSYNC.COLLECTIVE R15, `(.L_x_9040) ;  /* 0x000000000f087348 */ /* 0x000fea0003c00000 */
[----:B------:R0:W1:Y:S02]  /*111d0*/  SHFL.IDX P6, R14, R13, R12, R11 ;  /* 0x0000000c0d0e7389 */ /* 0x00006400000c000b */
[----:B01----:R-:W-:Y:S01]  /*111e0*/  ENDCOLLECTIVE ;  /* 0x000000000000791b */ /* 0x003fe20003800000 */
.L_x_9040:
        /* <DEDUP_REMOVED lines=13> */
.L_x_9041:
[----:B------:R-:W-:Y:S01]  /*112c0*/  IMAD.MOV.U32 R5, RZ, RZ, R19 ;  /* 0x000000ffff057224 */ /* 0x000fe200078e0013 */
[----:B------:R-:W-:Y:S01]  /*112d0*/  MOV R13, R2 ;  /* 0x00000002000d7202 */ /* 0x000fe20000000f00 */
[----:B------:R-:W-:Y:S02]  /*112e0*/  IMAD.MOV.U32 R12, RZ, RZ, 0x2 ;  /* 0x00000002ff0c7424 */ /* 0x000fe400078e00ff */
[----:B------:R-:W-:-:S07]  /*112f0*/  IMAD.MOV.U32 R4, RZ, RZ, R14 ;  /* 0x000000ffff047224 */ /* 0x000fce00078e000e */
[----:B------:R-:W-:Y:S05]  /*11300*/  WARPSYNC.COLLECTIVE R15, `(.L_x_9042) ;  /* 0x000000000f087348 */ /* 0x000fea0003c00000 */
[----:B------:R0:W1:Y:S02]  /*11310*/  SHFL.IDX P6, R14, R13, R12, R11 ;  /* 0x0000000c0d0e7389 */ /* 0x00006400000c000b */
[----:B01----:R-:W-:Y:S01]  /*11320*/  ENDCOLLECTIVE ;  /* 0x000000000000791b */ /* 0x003fe20003800000 */
.L_x_9042:
        /* <DEDUP_REMOVED lines=13> */
.L_x_9043:
[----:B------:R-:W-:Y:S02]  /*11400*/  IMAD.MOV.U32 R5, RZ, RZ, R23 ;  /* 0x000000ffff057224 */ /* 0x000fe400078e0017 */
[----:B------:R-:W-:Y:S02]  /*11410*/  IMAD.MOV.U32 R13, RZ, RZ, R2 ;  /* 0x000000ffff0d7224 */ /* 0x000fe400078e0002 */
[----:B------:R-:W-:Y:S02]  /*11420*/  IMAD.MOV.U32 R12, RZ, RZ, 0x3 ;  /* 0x00000003ff0c7424 */ /* 0x000fe400078e00ff */
[----:B------:R-:W-:-:S07]  /*11430*/  IMAD.MOV.U32 R22, RZ, RZ, R14 ;  /* 0x000000ffff167224 */ /* 0x000fce00078e000e */
[----:B------:R-:W-:Y:S05]  /*11440*/  WARPSYNC.COLLECTIVE R15, `(.L_x_9044) ;  /* 0x000000000f087348 */ /* 0x000fea0003c00000 */
[----:B------:R0:W1:Y:S02]  /*11450*/  SHFL.IDX P6, R14, R13, R12, R11 ;  /* 0x0000000c0d0e7389 */ /* 0x00006400000c000b */
[----:B01----:R-:W-:Y:S01]  /*11460*/  ENDCOLLECTIVE ;  /* 0x000000000000791b */ /* 0x003fe20003800000 */
.L_x_9044:
[----:B------:R-:W-:-:S05]  /*11470*/  MOV R4, R22 ;  /* 0x0000001600047202 */ /* 0x000fca0000000f00 */
[----:B------:R-:W-:-:S05]  /*11480*/  IMAD.WIDE.U32 R4, R26, 0x2, R4 ;  /* 0x000000021a047825 */ /* 0x000fca00078e0004 */
[----:B------:R-:W-:Y:S01]  /*11490*/  @!PT LDS RZ, [RZ] ;  /* 0x00000000fffff984 */ /* 0x000fe20000000800 */
[----:B------:R-:W-:Y:S01]  /*114a0*/  @!PT LDS RZ, [RZ] ;  /* 0x00000000fffff984 */ /* 0x000fe20000000800 */
[----:B------:R-:W-:Y:S01]  /*114b0*/  @!PT LDS RZ, [RZ] ;  /* 0x00000000fffff984 */ /* 0x000fe20000000800 */
[----:B------:R0:W-:Y:S01]  /*114c0*/  LDGSTS.E.BYPASS.LTC128B.128 [R3+0x1400], desc[UR44][R4.64], !P2 ;  /* 0x0140000004037fae */ /* 0x0001e2000d101d6c */
[----:B------:R-:W-:Y:S02]  /*114d0*/  MOV R13, R16 ;  /* 0x00000010000d7202 */ /* 0x000fe40000000f00 */
[C---:B------:R-:W-:Y:S01]  /*114e0*/  ISETP.LT.OR P2, PT, R28.reuse, 0x31, P1 ;  /* 0x000000311c00780c */ /* 0x040fe20000f41670 */
[----:B------:R0:W-:Y:S01]  /*114f0*/  LDGSTS.E.BYPASS.LTC128B.128 [R3+0x5400], desc[UR44][R4.64+0x80], !P3 ;  /* 0x0540008004037fae */ /* 0x0001e2000d901d6c */
[----:B------:R-:W-:Y:S01]  /*11500*/  ISETP.LT.OR P3, PT, R28, 0x31, P0 ;  /* 0x000000311c00780c */ /* 0x000fe20000761670 */
[----:B------:R-:W-:-:S12]  /*11510*/  IMAD.MOV.U32 R21, RZ, RZ, R14 ;  /* 0x000000ffff157224 */ /* 0x000fd800078e000e */
[----:B0-----:R-:W-:Y:S05]  /*11520*/  WARPSYNC.COLLECTIVE R15, `(.L_x_9045) ;  /* 0x000000000f087348 */ /* 0x001fea0003c00000 */
[----:B------:R1:W2:Y:S02]  /*11530*/  SHFL.IDX P6, R14, R13, R12, R11 ;  /* 0x0000000c0d0e7389 */ /* 0x0002a400000c000b */
[----:B012---:R-:W-:Y:S01]  /*11540*/  ENDCOLLECTIVE ;  /* 0x000000000000791b */ /* 0x007fe20003800000 */
.L_x_9045:
[----:B------:R-:W-:Y:S02]  /*11550*/  IMAD.MOV.U32 R5, RZ, RZ, R21 ;  /* 0x000000ffff057224 */ /* 0x000fe400078e0015 */
[----:B------:R-:W-:Y:S01]  /*11560*/  IMAD.MOV.U32 R13, RZ, RZ, R2 ;  /* 0x000000ffff0d7224 */ /* 0x000fe200078e0002 */
[----:B------:R-:W-:Y:S01]  /*11570*/  MOV R12, 0x4 ;  /* 0x00000004000c7802 */ /* 0x000fe20000000f00 */
[----:B------:R-:W-:-:S07]  /*11580*/  IMAD.MOV.U32 R20, RZ, RZ, R14 ;  /* 0x000000ffff147224 */ /* 0x000fce00078e000e */
[----:B------:R-:W-:Y:S05]  /*11590*/  WARPSYNC.COLLECTIVE R15, `(.L_x_9046) ;  /* 0x000000000f087348 */ /* 0x000fea0003c00000 */
[----:B------:R0:W1:Y:S02]  /*115a0*/  SHFL.IDX P6, R14, R13, R12, R11 ;  /* 0x0000000c0d0e7389 */ /* 0x00006400000c000b */
[----:B01----:R-:W-:Y:S01]  /*115b0*/  ENDCOLLECTIVE ;  /* 0x000000000000791b */ /* 0x003fe20003800000 */
.L_x_9046:
        /* <DEDUP_REMOVED lines=14> */
.L_x_9047:
[----:B------:R-:W-:Y:S01]  /*116a0*/  MOV R5, R9 ;  /* 0x0000000900057202 */ /* 0x000fe20000000f00 */
[----:B------:R-:W-:Y:S02]  /*116b0*/  IMAD.MOV.U32 R9, RZ, RZ, RZ ;  /* 0x000000ffff097224 */ /* 0x000fe400078e00ff */
[----:B------:R-:W-:Y:S02]  /*116c0*/  IMAD.MOV.U32 R13, RZ, RZ, R2 ;  /* 0x000000ffff0d7224 */ /* 0x000fe400078e0002 */
[----:B------:R-:W-:Y:S02]  /*116d0*/  IMAD.MOV.U32 R12, RZ, RZ, 0x5 ;  /* 0x00000005ff0c7424 */ /* 0x000fe400078e00ff */
[----:B------:R-:W-:-:S07]  /*116e0*/  IMAD.MOV.U32 R24, RZ, RZ, R14 ;  /* 0x000000ffff187224 */ /* 0x000fce00078e000e */
[----:B------:R-:W-:Y:S05]  /*116f0*/  WARPSYNC.COLLECTIVE R15, `(.L_x_9048) ;  /* 0x000000000f087348 */ /* 0x000fea0003c00000 */
[----:B------:R0:W1:Y:S02]  /*11700*/  SHFL.IDX P6, R14, R13, R12, R11 ;  /* 0x0000000c0d0e7389 */ /* 0x00006400000c000b */
[----:B01----:R-:W-:Y:S01]  /*11710*/  ENDCOLLECTIVE ;  /* 0x000000000000791b */ /* 0x003fe20003800000 */
.L_x_9048:
        /* <DEDUP_REMOVED lines=14> */
.L_x_9049:
[----:B------:R-:W-:Y:S02]  /*11800*/  IMAD.MOV.U32 R5, RZ, RZ, R19 ;  /* 0x000000ffff057224 */ /* 0x000fe400078e0013 */
[----:B------:R-:W-:Y:S02]  /*11810*/  IMAD.MOV.U32 R13, RZ, RZ, R2 ;  /* 0x000000ffff0d7224 */ /* 0x000fe400078e0002 */
[----:B------:R-:W-:Y:S01]  /*11820*/  IMAD.MOV.U32 R12, RZ, RZ, 0x6 ;  /* 0x00000006ff0c7424 */ /* 0x000fe200078e00ff */
[----:B------:R-:W-:-:S07]  /*11830*/  MOV R4, R14 ;  /* 0x0000000e00047202 */ /* 0x000fce0000000f00 */
[----:B------:R-:W-:Y:S05]  /*11840*/  WARPSYNC.COLLECTIVE R15, `(.L_x_9050) ;  /* 0x000000000f087348 */ /* 0x000fea0003c00000 */
[----:B------:R0:W1:Y:S02]  /*11850*/  SHFL.IDX P6, R14, R13, R12, R11 ;  /* 0x0000000c0d0e7389 */ /* 0x00006400000c000b */
[----:B01----:R-:W-:Y:S01]  /*11860*/  ENDCOLLECTIVE ;  /* 0x000000000000791b */ /* 0x003fe20003800000 */
.L_x_9050:
        /* <DEDUP_REMOVED lines=13> */
.L_x_9051:
[----:B------:R-:W-:Y:S02]  /*11940*/  IMAD.MOV.U32 R5, RZ, RZ, R25 ;  /* 0x000000ffff057224 */ /* 0x000fe400078e0019 */
[----:B------:R-:W-:Y:S01]  /*11950*/  IMAD.MOV.U32 R13, RZ, RZ, R2 ;  /* 0x000000ffff0d7224 */ /* 0x000fe200078e0002 */
[----:B------:R-:W-:Y:S01]  /*11960*/  MOV R12, 0x7 ;  /* 0x00000007000c7802 */ /* 0x000fe20000000f00 */
[----:B------:R-:W-:-:S07]  /*11970*/  IMAD.MOV.U32 R30, RZ, RZ, R14 ;  /* 0x000000ffff1e7224 */ /* 0x000fce00078e000e */
[----:B------:R-:W-:Y:S05]  /*11980*/  WARPSYNC.COLLECTIVE R15, `(.L_x_9052) ;  /* 0x000000000f087348 */ /* 0x000fea0003c00000 */
[----:B------:R0:W1:Y:S02]  /*11990*/  SHFL.IDX P6, R14, R13, R12, R11 ;  /* 0x0000000c0d0e7389 */ /* 0x00006400000c000b */
[----:B01----:R-:W-:Y:S01]  /*119a0*/  ENDCOLLECTIVE ;  /* 0x000000000000791b */ /* 0x003fe20003800000 */
.L_x_9052:
        /* <DEDUP_REMOVED lines=12> */
.L_x_9053:
[----:B------:R-:W-:Y:S05]  /*11a70*/  BRA `(.L_x_9054) ;  /* 0xffffffc000fc7947 */ /* 0x000fea000383ffff */
.L_x_8948:
[----:B0-----:R0:W1:Y:S02]  /*11a80*/  SYNCS.PHASECHK.TRANS64.TRYWAIT P0, [R7+URZ+0x28820], R9 ;  /* 0x02882009070075a7 */ /* 0x001064000800017f */
[----:B-1----:R-:W-:Y:S05]  /*11a90*/  @!P0 NANOSLEEP.SYNCS 0x989680 ;  /* 0x009896800000895d */ /* 0x002fea0003900000 */
[----:B------:R-:W1:Y:S02]  /*11aa0*/  @!P0 SYNCS.PHASECHK.TRANS64 P0, [R7+URZ+0x28820], R9 ;  /* 0x02882009070085a7 */ /* 0x000e64000800007f */
[----:B-1----:R-:W-:Y:S05]  /*11ab0*/  @!P0 BRA `(.L_x_8948) ;  /* 0xfffffffc00f08947 */ /* 0x002fea000383ffff */
[----:B------:R-:W-:Y:S05]  /*11ac0*/  BRA `(.L_x_9055) ;  /* 0xffffffc400707947 */ /* 0x000fea000383ffff */
.L_x_8949:
[----:B------:R-:W-:Y:S01]  /*11ad0*/  BSSY B0, `(.L_x_9056) ;  /* 0x0000008000007945 */ /* 0x000fe20003800000 */
[----:B------:R-:W-:Y:S01]  /*11ae0*/  IMAD.MOV.U32 R13, RZ, RZ, R17 ;  /* 0x000000ffff0d7224 */ /* 0x000fe200078e0011 */
[----:B------:R-:W-:Y:S01]  /*11af0*/  MOV R12, RZ ;  /* 0x000000ff000c7202 */ /* 0x000fe20000000f00 */
[----:B------:R-:W-:Y:S02]  /*11b00*/  IMAD.MOV.U32 R11, RZ, RZ, 0x1f ;  /* 0x0000001fff0b7424 */ /* 0x000fe400078e00ff */
[----:B------:R-:W-:-:S07]  /*11b10*/  IMAD.MOV.U32 R15, RZ, RZ, -0x1 ;  /* 0xffffffffff0f7424 */ /* 0x000fce00078e00ff */
[----:B0-2--5:R-:W-:Y:S05]  /*11b20*/  WARPSYNC.COLLECTIVE R15, `(.L_x_9057) ;  /* 0x000000000f087348 */ /* 0x025fea0003c00000 */
[----:B------:R1:W3:Y:S02]  /*11b30*/  SHFL.IDX P6, R14, R13, R12, R11 ;  /* 0x0000000c0d0e7389 */ /* 0x0002e400000c000b */
[----:B0123-5:R-:W-:Y:S01]  /*11b40*/  ENDCOLLECTIVE ;  /* 0x000000000000791b */ /* 0x02ffe20003800000 */
.L_x_9057:
[----:B------:R-:W-:Y:S05]  /*11b50*/  BSYNC B0 ;  /* 0x0000000000007941 */ /* 0x000fea0003800000 */
.L_x_9056:
[----:B------:R-:W-:Y:S05]  /*11b60*/  BRA `(.L_x_9058) ;  /* 0xffffffc400547947 */ /* 0x000fea000383ffff */
.L_x_8950:
[----:B------:R-:W-:Y:S01]  /*11b70*/  BSSY B0, `(.L_x_9059) ;  /* 0x0000006000007945 */ /* 0x000fe20003800000 */
[----:B------:R-:W-:-:S07]  /*11b80*/  IMAD.MOV.U32 R15, RZ, RZ, -0x1 ;  /* 0xffffffffff0f7424 */ /* 0x000fce00078e00ff */
[----:B012--5:R-:W-:Y:S05]  /*11b90*/  WARPSYNC.COLLECTIVE R15, `(.L_x_9060) ;  /* 0x000000000f0c7348 */ /* 0x027fea0003c00000 */
[----:B------:R-:W-:Y:S02]  /*11ba0*/  ELECT P6, UR62, PT ;  /* 0x00000000003e782f */ /* 0x000fe400038c0000 */
[----:B------:R-:W-:Y:S01]  /*11bb0*/  MOV R14, UR62 ;  /* 0x0000003e000e7c02 */ /* 0x000fe20008000f00 */
[----:B012--5:R-:W-:Y:S10]  /*11bc0*/  ENDCOLLECTIVE ;  /* 0x000000000000791b */ /* 0x027ff40003800000 */
.L_x_9060:
[----:B------:R-:W-:Y:S05]  /*11bd0*/  BSYNC B0 ;  /* 0x0000000000007941 */ /* 0x000fea0003800000 */
.L_x_9059:
[----:B------:R-:W-:Y:S05]  /*11be0*/  BRA `(.L_x_9061) ;  /* 0xffffffc400487947 */ /* 0x000fea000383ffff */
.L_x_8952:
[----:B---3--:R3:W4:Y:S02]  /*11bf0*/  SYNCS.PHASECHK.TRANS64.TRYWAIT P1, [R5+URZ+0x28840], R2 ;  /* 0x02884002050075a7 */ /* 0x008724000802017f */
[----:B----4-:R-:W-:Y:S05]  /*11c00*/  @!P1 NANOSLEEP.SYNCS 0x989680 ;  /* 0x009896800000995d */ /* 0x010fea0003900000 */
[----:B------:R-:W4:Y:S02]  /*11c10*/  @!P1 SYNCS.PHASECHK.TRANS64 P1, [R5+URZ+0x28840], R2 ;  /* 0x02884002050095a7 */ /* 0x000f24000802007f */
[----:B----4-:R-:W-:Y:S05]  /*11c20*/  @!P1 BRA `(.L_x_8952) ;  /* 0xfffffffc00f09947 */ /* 0x010fea000383ffff */
[----:B------:R-:W-:Y:S05]  /*11c30*/  BRA `(.L_x_9062) ;  /* 0xffffffc400687947 */ /* 0x000fea000383ffff */
.L_x_8954:
[----:B0-----:R0:W4:Y:S02]  /*11c40*/  SYNCS.PHASECHK.TRANS64.TRYWAIT P1, [R7+URZ+0x28840], R0 ;  /* 0x02884000070075a7 */ /* 0x001124000802017f */
[----:B----4-:R-:W-:Y:S05]  /*11c50*/  @!P1 NANOSLEEP.SYNCS 0x989680 ;  /* 0x009896800000995d */ /* 0x010fea0003900000 */
[----:B------:R-:W4:Y:S02]  /*11c60*/  @!P1 SYNCS.PHASECHK.TRANS64 P1, [R7+URZ+0x28840], R0 ;  /* 0x02884000070095a7 */ /* 0x000f24000802007f */
[----:B----4-:R-:W-:Y:S05]  /*11c70*/  @!P1 BRA `(.L_x_8954) ;  /* 0xfffffffc00f09947 */ /* 0x010fea000383ffff */
[----:B------:R-:W-:Y:S05]  /*11c80*/  BRA `(.L_x_9063) ;  /* 0xffffffc400747947 */ /* 0x000fea000383ffff */
.L_x_8956:
[----:B----4-:R4:W0:Y:S02]  /*11c90*/  SYNCS.PHASECHK.TRANS64.TRYWAIT P1, [R5+URZ+0x28860], R2 ;  /* 0x02886002050075a7 */ /* 0x010824000802017f */
[----:B0-----:R-:W-:Y:S05]  /*11ca0*/  @!P1 NANOSLEEP.SYNCS 0x989680 ;  /* 0x009896800000995d */ /* 0x001fea0003900000 */
[----:B------:R-:W0:Y:S02]  /*11cb0*/  @!P1 SYNCS.PHASECHK.TRANS64 P1, [R5+URZ+0x28860], R2 ;  /* 0x02886002050095a7 */ /* 0x000e24000802007f */
[----:B0-----:R-:W-:Y:S05]  /*11cc0*/  @!P1 BRA `(.L_x_8956) ;  /* 0xfffffffc00f09947 */ /* 0x001fea000383ffff */
[----:B------:R-:W-:Y:S05]  /*11cd0*/  BRA `(.L_x_9064) ;  /* 0xffffffc400707947 */ /* 0x000fea000383ffff */
.L_x_9065:
        /* <DEDUP_REMOVED lines=10> */
.L_x_15980:


//--------------------- .text._ZN7cutlass13device_kernelIN5flash11enable_sm90INS1_16FlashAttnFwdSm90INS1_25CollectiveMainloopFwdSm90ILi2EN4cute5tupleIJNS5_1CILi1EEES8_S8_EEENS6_IJNS7_ILi128EEESA_SA_EEELi128ENS_10bfloat16_tEfNS_4arch4Sm90ELb1ELb0ELb0ELb1ELb1ELb0ELb0ELb1ELb1ELb1ELb1ELb0EEENS1_21CollectiveEpilogueFwdISB_S9_SC_SE_Li256ELb1ELb1ELb1ELb0EEENS1_36VarlenDynamicPersistentTileSchedulerILi128ELi128ELi256ELi128ELb1ELb1ELb1ELb1ELb1ELb1EEEEEEEEEvNT_6ParamsE --------------------------
	.section	.text._ZN7cutlass13device_kernelIN5flash11enable_sm90INS1_16FlashAttnFwdSm90INS1_25CollectiveMainloopFwdSm90ILi2EN4cute5tupleIJNS5_1CILi1EEES8_S8_EEENS6_IJNS7_ILi128EEESA_SA_EEELi128ENS_10bfloat16_tEfNS_4arch4Sm90ELb1ELb0ELb0ELb1ELb1ELb0ELb0ELb1ELb1ELb1ELb1ELb0EEENS1_21CollectiveEpilogueFwdISB_S9_SC_SE_Li256ELb1ELb1ELb1ELb0EEENS1_36VarlenDynamicPersistentTileSchedulerILi128ELi128ELi256ELi128ELb1ELb1ELb1ELb1ELb1ELb1EEEEEEEEEvNT_6ParamsE,"ax",@progbits
	.align	128
.text._ZN7cutlass13device_kernelIN5flash11enable_sm90INS1_16FlashAttnFwdSm90INS1_25CollectiveMainloopFwdSm90ILi2EN4cute5tupleIJNS5_1CILi1EEES8_S8_EEENS6_IJNS7_ILi128EEESA_SA_EEELi128ENS_10bfloat16_tEfNS_4arch4Sm90ELb1ELb0ELb0ELb1ELb1ELb0ELb0ELb1ELb1ELb1ELb1ELb0EEENS1_21CollectiveEpilogueFwdISB_S9_SC_SE_Li256ELb1ELb1ELb1ELb0EEENS1_36VarlenDynamicPersistentTileSchedulerILi128ELi128ELi256ELi128ELb1ELb1ELb1ELb1ELb1ELb1EEEEEEEEEvNT_6ParamsE:
        .type           _ZN7cutlass13device_kernelIN5flash11enable_sm90INS1_16FlashAttnFwdSm90INS1_25CollectiveMainloopFwdSm90ILi2EN4cute5tupleIJNS5_1CILi1EEES8_S8_EEENS6_IJNS7_ILi128EEESA_SA_EEELi128ENS_10bfloat16_tEfNS_4arch4Sm90ELb1ELb0ELb0ELb1ELb1ELb0ELb0ELb1ELb1ELb1ELb1ELb0EEENS1_21CollectiveEpilogueFwdISB_S9_SC_SE_Li256ELb1ELb1ELb1ELb0EEENS1_36VarlenDynamicPersistentTileSchedulerILi128ELi128ELi256ELi128ELb1ELb1ELb1ELb1ELb1ELb1EEEEEEEEEvNT_6ParamsE,@function
        .size           _ZN7cutlass13device_kernelIN5flash11enable_sm90INS1_16FlashAttnFwdSm90INS1_25CollectiveMainloopFwdSm90ILi2EN4cute5tupleIJNS5_1CILi1EEES8_S8_EEENS6_IJNS7_ILi128EEESA_SA_EEELi128ENS_10bfloat16_tEfNS_4arch4Sm90ELb1ELb0ELb0ELb1ELb1ELb0ELb0ELb1ELb1ELb1ELb1ELb0EEENS1_21CollectiveEpilogueFwdISB_S9_SC_SE_Li256ELb1ELb1ELb1ELb0EEENS1_36VarlenDynamicPersistentTileSchedulerILi128ELi128ELi256ELi128ELb1ELb1ELb1ELb1ELb1ELb1EEEEEEEEEvNT_6ParamsE,(.L_x_15981 - _ZN7cutlass13device_kernelIN5flash11enable_sm90INS1_16FlashAttnFwdSm90INS1_25CollectiveMainloopFwdSm90ILi2EN4cute5tupleIJNS5_1CILi1EEES8_S8_EEENS6_IJNS7_ILi128EEESA_SA_EEELi128ENS_10bfloat16_tEfNS_4arch4Sm90ELb1ELb0ELb0ELb1ELb1ELb0ELb0ELb1ELb1ELb1ELb1ELb0EEENS1_21CollectiveEpilogueFwdISB_S9_SC_SE_Li256ELb1ELb1ELb1ELb0EEENS1_36VarlenDynamicPersistentTileSchedulerILi128ELi128ELi256ELi128ELb1ELb1ELb1ELb1ELb1ELb1EEEEEEEEEvNT_6ParamsE)
        .other          _ZN7cutlass13device_kernelIN5flash11enable_sm90INS1_16FlashAttnFwdSm90INS1_25CollectiveMainloopFwdSm90ILi2EN4cute5tupleIJNS5_1CILi1EEES8_S8_EEENS6_IJNS7_ILi128EEESA_SA_EEELi128ENS_10bfloat16_tEfNS_4arch4Sm90ELb1ELb0ELb0ELb1ELb1ELb0ELb0ELb1ELb1ELb1ELb1ELb0EEENS1_21CollectiveEpilogueFwdISB_S9_SC_SE_Li256ELb1ELb1ELb1ELb0EEENS1_36VarlenDynamicPersistentTileSchedulerILi128ELi128ELi256ELi128ELb1ELb1ELb1ELb1ELb1ELb1EEEEEEEEEvNT_6ParamsE,@"STO_CUDA_ENTRY STV_DEFAULT"
_ZN7cutlass13device_kernelIN5flash11enable_sm90INS1_16FlashAttnFwdSm90INS1_25CollectiveMainloopFwdSm90ILi2EN4cute5tupleIJNS5_1CILi1EEES8_S8_EEENS6_IJNS7_ILi128EEESA_SA_EEELi128ENS_10bfloat16_tEfNS_4arch4Sm90ELb1ELb0ELb0ELb1ELb1ELb0ELb0ELb1ELb1ELb1ELb1ELb0EEENS1_21CollectiveEpilogueFwdISB_S9_SC_SE_Li256ELb1ELb1ELb1ELb0EEENS1_36VarlenDynamicPersistentTileSchedulerILi128ELi128ELi256ELi128ELb1ELb1ELb1ELb1ELb1ELb1EEEEEEEEEvNT_6ParamsE:
        /* <DEDUP_REMOVED lines=45> */
.L_x_9066:
        /* <DEDUP_REMOVED lines=22> */
.L_x_9067:
        /* <DEDUP_REMOVED lines=18> */
.L_x_9068:
        /* <DEDUP_REMOVED lines=22> */
.L_x_9069:
        /* <DEDUP_REMOVED lines=23> */
.L_x_9070:
[----:B------:R-:W-:Y:S01]  /*0820*/  UISETP.NE.AND UP0, UPT, UR9, URZ, UPT ;  /* 0x0000003f0900728c */ /* 0x000fe2000bf05270 */
[----:B------:R-:W-:Y:S01]  /*0830*/  NOP ;  /* 0x0000000000007918 */ /* 0x000fe20000000000 */
[----:B------:R-:W-:Y:S01]  /*0840*/  UMOV UR44, 0x1 ;  /* 0x00000001002c7882 */ /* 0x000fe20000000000 */
[----:B------:R-:W-:Y:S01]  /*0850*/  ULDC.64 UR56, c[0x0][0x208] ;  /* 0x0000820000387ab9 */ /* 0x000fe20000000a00 */
[----:B------:R-:W-:Y:S01]  /*0860*/  USEL UR44, UR44, 0x2, !UP0 ;  /* 0x000000022c2c7887 */ /* 0x000fe2000c000000 */
[----:B01234-:R-:W-:Y:S01]  /*0870*/  BAR.SYNC.DEFER_BLOCKING 0x0 ;  /* 0x0000000000007b1d */ /* 0x01ffe20000010000 */
[----:B------:R-:W-:-:S13]  /*0880*/  PLOP3.LUT P0, PT, PT, PT, UP0, 0x80, 0x0 ;  /* 0x000000000000781c */ /* 0x000fda0003f0f008 */
[----:B------:R-:W-:Y:S05]  /*0890*/  @!P0 BRA `(.L_x_9071) ;  /* 0x000000b800dc8947 */ /* 0x000fea0003800000 */
.L_x_9072:
        /* <DEDUP_REMOVED lines=18> */
[----:B------:R-:W-:Y:S01]  /*09c0*/  VIADD R219, R2, 0xffffff80 ;  /* 0xffffff8002db7836 */ /* 0x000fe20000000000 */
[----:B------:R-:W-:Y:S01]  /*09d0*/  R2UR UR6, R33 ;  /* 0x00000000210672ca */ /* 0x000fe200000e0000 */
[----:B------:R-:W-:Y:S01]  /*09e0*/  ULOP3.LUT UR50, UR44, 0x1, URZ, 0xfc, !UPT ;  /* 0x000000012c327892 */ /* 0x000fe2000f8efc3f */
[----:B------:R-:W-:Y:S01]  /*09f0*/  R2UR UR5, R34 ;  /* 0x00000000220572ca */ /* 0x000fe200000e0000 */
[----:B------:R-:W-:Y:S01]  /*0a00*/  UMOV UR49, URZ ;  /* 0x0000003f00317c82 */ /* 0x000fe20008000000 */
[----:B------:R-:W-:Y:S01]  /*0a10*/  SHF.R.S32.HI R0, RZ, 0x1f, R219 ;  /* 0x0000001fff007819 */ /* 0x000fe200000114db */
[----:B------:R-:W-:Y:S01]  /*0a20*/  UMOV UR48, URZ ;  /* 0x0000003f00307c82 */ /* 0x000fe20008000000 */
[----:B------:R-:W-:Y:S02]  /*0a30*/  UMOV UR47, URZ ;  /* 0x0000003f002f7c82 */ /* 0x000fe40008000000 */
[CC--:B------:R-:W-:Y:S02]  /*0a40*/  LEA.HI R4, R0.reuse, R219.reuse, RZ, 0x5 ;  /* 0x000000db00047211 */ /* 0x0c0fe400078f28ff */
[----:B------:R-:W-:-:S02]  /*0a50*/  LEA.HI R2, R0, R219, RZ, 0x4 ;  /* 0x000000db00027211 */ /* 0x000fc400078f20ff */
[----:B------:R-:W-:Y:S01]  /*0a60*/  LEA.HI R3, R0, R219, RZ, 0x7 ;  /* 0x000000db00037211 */ /* 0x000fe200078f38ff */
[----:B------:R-:W-:Y:S01]  /*0a70*/  IMAD.SHL.U32 R6, R4, 0x20, RZ ;  /* 0x0000002004067824 */ /* 0x000fe200078e00ff */
[----:B------:R-:W-:Y:S02]  /*0a80*/  LOP3.LUT R4, R2, 0x3fffff0, RZ, 0xc0, !PT ;  /* 0x03fffff002047812 */ /* 0x000fe400078ec0ff */
[----:B------:R-:W-:Y:S02]  /*0a90*/  SHF.R.S32.HI R5, RZ, 0x4, R2 ;  /* 0x00000004ff057819 */ /* 0x000fe40000011402 */
[----:B------:R-:W-:Y:S01]  /*0aa0*/  LOP3.LUT R7, R6, 0xfffffc00, RZ, 0xc0, !PT ;  /* 0xfffffc0006077812 */ /* 0x000fe200078ec0ff */
[----:B------:R-:W-:Y:S01]  /*0ab0*/  IMAD.IADD R4, R219, 0x1, -R4 ;  /* 0x00000001db047824 */ /* 0x000fe200078e0a04 */
[----:B------:R-:W-:Y:S02]  /*0ac0*/  LOP3.LUT R198, R3, 0xffffff80, RZ, 0xc0, !PT ;  /* 0xffffff8003c67812 */ /* 0x000fe400078ec0ff */
[----:B------:R-:W-:Y:S01]  /*0ad0*/  LEA.HI R2, R2, R5, RZ, 0x1 ;  /* 0x0000000502027211 */ /* 0x000fe200078f08ff */
[----:B------:R-:W-:Y:S01]  /*0ae0*/  IMAD R7, R4, 0x40, R7 ;  /* 0x0000004004077824 */ /* 0x000fe200078e0207 */
[----:B------:R-:W-:Y:S01]  /*0af0*/  LEA.HI R4, R0, R219, RZ, 0x2 ;  /* 0x000000db00047211 */ /* 0x000fe200078f10ff */
[----:B------:R-:W-:Y:S01]  /*0b00*/  IMAD.IADD R198, R219, 0x1, -R198 ;  /* 0x00000001dbc67824 */ /* 0x000fe200078e0ac6 */
[----:B------:R-:W-:-:S02]  /*0b10*/  LOP3.LUT R2, R2, 0x1ffffffe, RZ, 0xc0, !PT ;  /* 0x1ffffffe02027812 */ /* 0x000fc400078ec0ff */
[----:B------:R-:W-:Y:S02]  /*0b20*/  LOP3.LUT R4, R4, 0xfffffffc, RZ, 0xc0, !PT ;  /* 0xfffffffc04047812 */ /* 0x000fe400078ec0ff */
[----:B------:R-:W-:Y:S01]  /*0b30*/  SHF.R.S32.HI R9, RZ, 0x1f, R198 ;  /* 0x0000001fff097819 */ /* 0x000fe200000114c6 */
[----:B------:R-:W-:Y:S01]  /*0b40*/  IMAD.IADD R2, R5, 0x1, -R2 ;  /* 0x0000000105027824 */ /* 0x000fe200078e0a02 */
[----:B------:R-:W-:Y:S01]  /*0b50*/  LEA.HI R0, R0, R219, RZ, 0x3 ;  /* 0x000000db00007211 */ /* 0x000fe200078f18ff */
[----:B------:R-:W-:Y:S01]  /*0b60*/  IMAD.IADD R4, R219, 0x1, -R4 ;  /* 0x00000001db047824 */ /* 0x000fe200078e0a04 */
[----:B------:R-:W-:Y:S01]  /*0b70*/  LEA.HI R8, R9, R198, RZ, 0x2 ;  /* 0x000000c609087211 */ /* 0x000fe200078f10ff */
[----:B------:R-:W-:Y:S01]  /*0b80*/  IMAD R216, R2, 0x8, R7 ;  /* 0x0000000802d87824 */ /* 0x000fe200078e0207 */
[----:B------:R-:W-:Y:S02]  /*0b90*/  SHF.R.S32.HI R214, RZ, 0x7, R3 ;  /* 0x00000007ffd67819 */ /* 0x000fe40000011403 */
[----:B------:R-:W-:-:S02]  /*0ba0*/  LEA.HI R2, R4, R4, RZ, 0x1 ;  /* 0x0000000404027211 */ /* 0x000fc400078f08ff */
[--C-:B------:R-:W-:Y:S02]  /*0bb0*/  SHF.R.S32.HI R6, RZ, 0x2, R8.reuse ;  /* 0x00000002ff067819 */ /* 0x100fe40000011408 */
[----:B------:R-:W-:Y:S02]  /*0bc0*/  SHF.R.S32.HI R11, RZ, 0x1f, R8 ;  /* 0x0000001fff0b7819 */ /* 0x000fe40000011408 */
[----:B------:R-:W-:Y:S02]  /*0bd0*/  LOP3.LUT R5, R2, 0x1ffffffe, RZ, 0xc0, !PT ;  /* 0x1ffffffe02057812 */ /* 0x000fe400078ec0ff */
[----:B------:R-:W-:Y:S02]  /*0be0*/  LEA.HI R11, R11, R6, RZ, 0x3 ;  /* 0x000000060b0b7211 */ /* 0x000fe400078f18ff */
[----:B------:R-:W-:Y:S01]  /*0bf0*/  LOP3.LUT R2, R0, 0xfffffff8, RZ, 0xc0, !PT ;  /* 0xfffffff800027812 */ /* 0x000fe200078ec0ff */
[----:B------:R-:W-:Y:S01]  /*0c00*/  IMAD.IADD R4, R4, 0x1, -R5 ;  /* 0x0000000104047824 */ /* 0x000fe200078e0a05 */
[----:B------:R-:W-:-:S02]  /*0c10*/  LOP3.LUT R5, R8, 0x7ffffffc, RZ, 0xc0, !PT ;  /* 0x7ffffffc08057812 */ /* 0x000fc400078ec0ff */
        /* <DEDUP_REMOVED lines=13> */
[----:B------:R-:W-:-:S02]  /*0cf0*/  IMAD.IADD R3, R214, 0x1, -R3 ;  /* 0x00000001d6037824 */ /* 0x000fc400078e0a03 */
[----:B------:R-:W-:Y:S02]  /*0d00*/  VIADD R18, R2, 0x40 ;  /* 0x0000004002127836 */ /* 0x000fe40000000000 */
        /* <DEDUP_REMOVED lines=31> */
[----:B------:R-:W-:Y:S01]  /*0f00*/  SHF.R.S32.HI R199, RZ, 0x1f, R22 ;  /* 0x0000001fffc77819 */ /* 0x000fe20000011416 */
[----:B------:R-:W-:-:S07]  /*0f10*/  IMAD R17, R4, 0x8, R215 ;  /* 0x0000000804117824 */ /* 0x000fce00078e02d7 */
.L_x_9136:
[----:B0-2-4-:R-:W0:Y:S01]  /*0f20*/  LDC.64 R4, c[0x0][0xc88] ;  /* 0x00032200ff047b82 */ /* 0x015e220000000a00 */
[----:B------:R-:W-:Y:S01]  /*0f30*/  ULDC.64 UR8, c[0x0][0xa28] ;  /* 0x00028a0000087ab9 */ /* 0x000fe20000000a00 */
[----:B------:R-:W-:Y:S01]  /*0f40*/  ULDC.64 UR10, c[0x0][0xa18] ;  /* 0x00028600000a7ab9 */ /* 0x000fe20000000a00 */
[----:B------:R-:W-:Y:S01]  /*0f50*/  ULDC UR4, c[0x0][0x424] ;  /* 0x0001090000047ab9 */ /* 0x000fe20000000800 */
[----:B------:R-:W-:Y:S01]  /*0f60*/  ULDC UR7, c[0x0][0x2f0] ;  /* 0x0000bc0000077ab9 */ /* 0x000fe20000000800 */
[----:B0-----:R-:W-:-:S06]  /*0f70*/  IMAD.WIDE R4, R35, 0x4, R4 ;  /* 0x0000000423047825 */ /* 0x001fcc00078e0204 */
[----:B------:R-:W2:Y:S01]  /*0f80*/  LDG.E R4, desc[UR56][R4.64] ;  /* 0x0000003804047981 */ /* 0x000ea2000c1e1900 */
[----:B------:R-:W-:Y:S02]  /*0f90*/  UISETP.NE.U32.AND UP0, UPT, UR8, URZ, UPT ;  /* 0x0000003f0800728c */ /* 0x000fe4000bf05070 */
        /* <DEDUP_REMOVED lines=9> */
[----:B------:R-:W-:Y:S01]  /*1030*/  @UP1 ULEA UR10, UP0, UR42, UR10, 0x2 ;  /* 0x0000000a2a0a1291 */ /* 0x000fe2000f80103f */
[----:B------:R-:W-:-:S03]  /*1040*/  IMAD.U32 R4, RZ, RZ, UR8 ;  /* 0x00000008ff047e24 */ /* 0x000fc6000f8e00ff */
[----:B------:R-:W-:Y:S01]  /*1050*/  @UP1 ULEA.HI.X UR11, UR42, UR11, UR36, 0x2, UP0 ;  /* 0x0000000b2a0b1291 */ /* 0x000fe200080f1424 */
[----:B------:R-:W-:Y:S01]  /*1060*/  IMAD.U32 R5, RZ, RZ, UR9 ;  /* 0x00000009ff057e24 */ /* 0x000fe2000f8e00ff */
[----:B------:R-:W-:Y:S01]  /*1070*/  ULDC.64 UR8, c[0x0][0x418] ;  /* 0x0001060000087ab9 */ /* 0x000fe20000000a00 */
[----:B------:R-:W-:-:S03]  /*1080*/  IMAD.U32 R6, RZ, RZ, UR10 ;  /* 0x0000000aff067e24 */ /* 0x000fc6000f8e00ff */
[----:B---3--:R-:W-:Y:S01]  /*1090*/  IMAD.U32 R7, RZ, RZ, UR11 ;  /* 0x0000000bff077e24 */ /* 0x008fe2000f8e00ff */
[----:B------:R-:W2:Y:S01]  /*10a0*/  @P0 LDG.E R4, desc[UR56][R4.64] ;  /* 0x0000003804040981 */ /* 0x000ea2000c1e1900 */
[----:B------:R-:W-:Y:S01]  /*10b0*/  UISETP.NE.U32.AND UP0, UPT, UR8, URZ, UPT ;  /* 0x0000003f0800728c */ /* 0x000fe2000bf05070 */
[----:B------:R-:W-:Y:S02]  /*10c0*/  ULDC.64 UR10, c[0x0][0xa20] ;  /* 0x00028800000a7ab9 */ /* 0x000fe40000000a00 */
[----:B------:R-:W3:Y:S01]  /*10d0*/  @P2 LDG.E R6, desc[UR56][R6.64] ;  /* 0x0000003806062981 */ /* 0x000ee2000c1e1900 */
[----:B------:R-:W-:Y:S01]  /*10e0*/  UISETP.NE.AND.EX UP0, UPT, UR9, URZ, UPT, UP0 ;  /* 0x0000003f0900728c */ /* 0x000fe2000bf05300 */
[----:B------:R-:W-:Y:S01]  /*10f0*/  ISETP.NE.U32.AND P1, PT, RZ, UR10, PT ;  /* 0x0000000aff007c0c */ /* 0x000fe2000bf25070 */
[----:B------:R-:W-:Y:S01]  /*1100*/  UMOV UR52, URZ ;  /* 0x0000003f00347c82 */ /* 0x000fe20008000000 */
[----:B------:R-:W-:Y:S02]  /*1110*/  ULOP3.LUT UR43, UR5, 0xffff, URZ, 0xc0, !UPT ;  /* 0x0000ffff052b7892 */ /* 0x000fe4000f8ec03f */
[----:B------:R-:W-:Y:S01]  /*1120*/  USEL UR4, UR4, 0x1, UP0 ;  /* 0x0000000104047887 */ /* 0x000fe20008000000 */
[----:B------:R-:W-:-:S03]  /*1130*/  ISETP.NE.AND.EX P1, PT, RZ, UR11, PT, P1 ;  /* 0x0000000bff007c0c */ /* 0x000fc6000bf25310 */
[----:B------:R-:W-:Y:S01]  /*1140*/  UIMAD UR4, UR4, UR7, URZ ;  /* 0x00000007040472a4 */ /* 0x000fe2000f8e023f */
[----:B--2---:R-:W-:Y:S02]  /*1150*/  @P0 R2UR UR52, R4 ;  /* 0x00000000043402ca */ /* 0x004fe400000e0000 */
[----:B---3--:R-:W-:Y:S01]  /*1160*/  @P2 R2UR UR53, R6 ;  /* 0x00000000063522ca */ /* 0x008fe200000e0000 */
[----:B-1---5:R-:W-:-:S14]  /*1170*/  @P2 BRA `(.L_x_9073) ;  /* 0x0000000000382947 */ /* 0x022fdc0003800000 */
        /* <DEDUP_REMOVED lines=14> */
.L_x_9073:
[----:B------:R-:W-:Y:S05]  /*1260*/  @!P1 BRA `(.L_x_9074) ;  /* 0x00000000001c9947 */ /* 0x000fea0003800000 */
[----:B------:R-:W-:-:S04]  /*1270*/  ULEA UR4, UP0, UR42, UR10, 0x2 ;  /* 0x0000000a2a047291 */ /* 0x000fc8000f80103f */
[----:B------:R-:W-:Y:S02]  /*1280*/  ULEA.HI.X UR7, UR42, UR11, UR36, 0x2, UP0 ;  /* 0x0000000b2a077291 */ /* 0x000fe400080f1424 */
[----:B------:R-:W-:-:S04]  /*1290*/  IMAD.U32 R4, RZ, RZ, UR4 ;  /* 0x00000004ff047e24 */ /* 0x000fc8000f8e00ff */
[----:B------:R-:W-:-:S05]  /*12a0*/  IMAD.U32 R5, RZ, RZ, UR7 ;  /* 0x00000007ff057e24 */ /* 0x000fca000f8e00ff */
[----:B------:R-:W2:Y:S02]  /*12b0*/  LDG.E R4, desc[UR56][R4.64] ;  /* 0x0000003804047981 */ /* 0x000ea4000c1e1900 */
[----:B--2---:R-:W-:Y:S01]  /*12c0*/  R2UR UR4, R4 ;  /* 0x00000000040472ca */ /* 0x004fe200000e0000 */
[----:B------:R-:W-:-:S14]  /*12d0*/  BRA `(.L_x_9075) ;  /* 0x0000000000347947 */ /* 0x000fdc0003800000 */
.L_x_9074:
        /* <DEDUP_REMOVED lines=13> */
.L_x_9075:
[----:B------:R-:W-:Y:S01]  /*13b0*/  ULDC UR7, c[0x0][0x448] ;  /* 0x0001120000077ab9 */ /* 0x000fe20000000800 */
[----:B------:R-:W-:Y:S02]  /*13c0*/  USHF.L.U32 UR37, UR6, 0x7, URZ ;  /* 0x0000000706257899 */ /* 0x000fe4000800063f */
[----:B------:R-:W-:Y:S02]  /*13d0*/  UISETP.NE.AND UP0, UPT, UR7, 0x1, UPT ;  /* 0x000000010700788c */ /* 0x000fe4000bf05270 */
[----:B------:R-:W-:Y:S02]  /*13e0*/  UIADD3 UR8, UR37, 0x7f, URZ ;  /* 0x0000007f25087890 */ /* 0x000fe4000fffe03f */
[----:B------:R-:W-:Y:S02]  /*13f0*/  UIADD3 UR52, -UR52, UR4, URZ ;  /* 0x0000000434347290 */ /* 0x000fe4000fffe13f */
[----:B------:R-:W-:Y:S02]  /*1400*/  UP2UR UR54, UPR, URZ, 0x1 ;  /* 0x000000013f367883 */ /* 0x000fe40008000000 */
[----:B------:R-:W-:-:S03]  /*1410*/  UIADD3 UR9, UR52, 0x80, -UR53 ;  /* 0x0000008034097890 */ /* 0x000fc6000fffe835 */
[----:B------:R-:W-:Y:S01]  /*1420*/  @UP0 ULDC UR6, c[0x0][0x44c] ;  /* 0x0001130000060ab9 */ /* 0x000fe20000000800 */
[----:B------:R-:W-:Y:S01]  /*1430*/  @UP0 ULDC UR4, c[0x0][0x450] ;  /* 0x0001140000040ab9 */ /* 0x000fe20000000800 */
[----:B------:R-:W-:-:S04]  /*1440*/  UIMAD.WIDE.U32 UR6, UR8, UR6, URZ ;  /* 0x00000006080672a5 */ /* 0x000fc8000f8e003f */
[----:B------:R-:W-:Y:S02]  /*1450*/  @UP0 USHF.R.U32.HI UR8, URZ, UR4, UR7 ;  /* 0x000000043f080299 */ /* 0x000fe40008011607 */
[----:B------:R-:W-:Y:S02]  /*1460*/  UIADD3 UR4, UR52, 0x7f, URZ ;  /* 0x0000007f34047890 */ /* 0x000fe4000fffe03f */
[----:B------:R-:W-:Y:S02]  /*1470*/  UIADD3 UR8, UR9, UR8, URZ ;  /* 0x0000000809087290 */ /* 0x000fe4000fffe03f */
[----:B------:R-:W-:Y:S02]  /*1480*/  USHF.R.S32.HI UR6, URZ, 0x1f, UR4 ;  /* 0x0000001f3f067899 */ /* 0x000fe40008011404 */
[----:B------:R-:W-:Y:S02]  /*1490*/  USHF.R.S32.HI UR7, URZ, 0x1f, UR8 ;  /* 0x0000001f3f077899 */ /* 0x000fe40008011408 */
[----:B------:R-:W-:-:S02]  /*14a0*/  ULEA.HI UR6, UR6, UR4, URZ, 0x7 ;  /* 0x0000000406067291 */ /* 0x000fc4000f8f383f */
[----:B------:R-:W-:Y:S02]  /*14b0*/  ULEA.HI UR7, UR7, UR8, URZ, 0x7 ;  /* 0x0000000807077291 */ /* 0x000fe4000f8f383f */
[----:B------:R-:W-:Y:S02]  /*14c0*/  USHF.R.S32.HI UR6, URZ, 0x7, UR6 ;  /* 0x000000073f067899 */ /* 0x000fe40008011406 */
[----:B------:R-:W-:Y:S02]  /*14d0*/  USHF.R.S32.HI UR7, URZ, 0x7, UR7 ;  /* 0x000000073f077899 */ /* 0x000fe40008011407 */
[----:B------:R-:W-:Y:S02]  /*14e0*/  ULOP3.LUT UR4, UR5, 0xff000000, URZ, 0xc0, !UPT ;  /* 0xff00000005047892 */ /* 0x000fe4000f8ec03f */
[----:B------:R-:W-:Y:S02]  /*14f0*/  UISETP.LT.AND UP0, UPT, UR6, UR7, UPT ;  /* 0x000000070600728c */ /* 0x000fe4000bf01270 */
[----:B------:R-:W-:-:S02]  /*1500*/  ULOP3.LUT UR5, UR5, 0xff0000, URZ, 0xc0, !UPT ;  /* 0x00ff000005057892 */ /* 0x000fc4000f8ec03f */
[----:B------:R-:W-:Y:S02]  /*1510*/  USEL UR9, UR6, UR7, UP0 ;  /* 0x0000000706097287 */ /* 0x000fe40008000000 */
[----:B------:R-:W-:Y:S02]  /*1520*/  USHF.R.U32.HI UR4, URZ, 0x8, UR4 ;  /* 0x000000083f047899 */ /* 0x000fe40008011604 */
[----:B------:R-:W-:Y:S02]  /*1530*/  UISETP.GE.AND UP0, UPT, UR9, 0x1, UPT ;  /* 0x000000010900788c */ /* 0x000fe4000bf06270 */
        /* <DEDUP_REMOVED lines=42> */
.L_x_9076:
[----:B------:R-:W-:Y:S01]  /*17e0*/  UIMAD UR39, UR38, UR4, URZ ;  /* 0x00000004262772a4 */ /* 0x000fe2000f8e023f */
[----:B------:R-:W-:Y:S01]  /*17f0*/  IMAD.U32 R0, RZ, RZ, UR9 ;  /* 0x00000009ff007e24 */ /* 0x000fe2000f8e00ff */
[----:B------:R-:W-:Y:S01]  /*1800*/  PLOP3.LUT P0, PT, PT, PT, PT, 0x80, 0x0 ;  /* 0x000000000000781c */ /* 0x000fe20003f0f070 */
[----:B------:R-:W-:Y:S01]  /*1810*/  IMAD.U32 R3, RZ, RZ, UR4 ;  /* 0x00000004ff037e24 */ /* 0x000fe2000f8e00ff */
[----:B------:R-:W-:Y:S02]  /*1820*/  CS2R R150, SRZ ;  /* 0x0000000000967805 */ /* 0x000fe4000001ff00 */
[----:B------:R-:W-:Y:S02]  /*1830*/  CS2R R148, SRZ ;  /* 0x0000000000947805 */ /* 0x000fe4000001ff00 */
[----:B------:R-:W-:Y:S02]  /*1840*/  CS2R R146, SRZ ;  /* 0x0000000000927805 */ /* 0x000fe4000001ff00 */
[----:B------:R-:W-:-:S02]  /*1850*/  CS2R R144, SRZ ;  /* 0x0000000000907805 */ /* 0x000fc4000001ff00 */
[----:B------:R-:W-:Y:S01]  /*1860*/  VIADDMNMX R3, R3, UR39, R0, PT ;  /* 0x0000002703037c46 */ /* 0x000fe2000b800100 */
[----:B------:R-:W-:Y:S01]  /*1870*/  IMAD.MOV.U32 R0, RZ, RZ, RZ ;  /* 0x000000ffff007224 */ /* 0x000fe200078e00ff */
[----:B------:R-:W-:Y:S02]  /*1880*/  CS2R R142, SRZ ;  /* 0x00000000008e7805 */ /* 0x000fe4000001ff00 */
[----:B------:R-:W-:Y:S02]  /*1890*/  CS2R R140, SRZ ;  /* 0x00000000008c7805 */ /* 0x000fe4000001ff00 */
[----:B------:R-:W-:Y:S01]  /*18a0*/  R2UR UR60, R3 ;  /* 0x00000000033c72ca */ /* 0x000fe200000e0000 */
[----:B------:R-:W-:Y:S01]  /*18b0*/  IMAD.MOV.U32 R3, RZ, RZ, RZ ;  /* 0x000000ffff037224 */ /* 0x000fe200078e00ff */
        /* <DEDUP_REMOVED lines=60> */
.L_x_9078:
[----:B------:R-:W-:Y:S01]  /*1c80*/  ULEA.HI UR4, UR49, UR49, URZ, 0x1 ;  /* 0x0000003131047291 */ /* 0x000fe2000f8f083f */
[----:B------:R-:W-:-:S03]  /*1c90*/  IMAD.U32 R3, RZ, RZ, UR50 ;  /* 0x00000032ff037e24 */ /* 0x000fc6000f8e00ff */
[----:B------:R-:W-:Y:S02]  /*1ca0*/  ULOP3.LUT UR4, UR4, 0xfffffffe, URZ, 0xc0, !UPT ;  /* 0xfffffffe04047892 */ /* 0x000fe4000f8ec03f */
[----:B------:R-:W-:Y:S02]  /*1cb0*/  ISETP.NE.AND P0, PT, R3, 0x3, PT ;  /* 0x000000030300780c */ /* 0x000fe40003f05270 */
[----:B------:R-:W-:-:S06]  /*1cc0*/  UIADD3 UR4, UR49, -UR4, URZ ;  /* 0x8000000431047290 */ /* 0x000fcc000fffe03f */
[----:B------:R-:W-:-:S05]  /*1cd0*/  IMAD.U32 R0, RZ, RZ, UR4 ;  /* 0x00000004ff007e24 */ /* 0x000fca000f8e00ff */
[----:B------:R-:W-:-:S04]  /*1ce0*/  SHF.L.U32 R0, R0, 0x1f, RZ ;  /* 0x0000001f00007819 */ /* 0x000fc800000006ff */
[----:B------:R-:W0:Y:S02]  /*1cf0*/  SYNCS.PHASECHK.TRANS64.TRYWAIT P1, [UR41+0x28800], R0 ;  /* 0x02880000ff0075a7 */ /* 0x000e240008020169 */
[----:B0-----:R-:W-:Y:S05]  /*1d00*/  @!P1 BRA `(.L_x_9079) ;  /* 0x0000010800c89947 */ /* 0x001fea0003800000 */
.L_x_9225:
[----:B------:R-:W-:Y:S05]  /*1d10*/  @!P0 BRA `(.L_x_9080) ;  /* 0x0000000000048947 */ /* 0x000fea0003800000 */
[----:B------:R-:W-:Y:S01]  /*1d20*/  BPT.TRAP 0x1 ;  /* 0x000000040000795c */ /* 0x000fe20000300000 */
.L_x_9080:
[----:B0-----:R-:W-:Y:S02]  /*1d30*/  IMAD.U32 R0, RZ, RZ, UR47 ;  /* 0x0000002fff007e24 */ /* 0x001fe4000f8e00ff */
[----:B------:R-:W-:-:S03]  /*1d40*/  IMAD.U32 R3, RZ, RZ, UR48 ;  /* 0x00000030ff037e24 */ /* 0x000fc6000f8e00ff */
[----:B------:R-:W-:Y:S02]  /*1d50*/  LEA R0, R0, UR41, 0x3 ;  /* 0x0000002900007c11 */ /* 0x000fe4000f8e18ff */
[----:B------:R-:W-:-:S04]  /*1d60*/  SHF.L.U32 R3, R3, 0x1f, RZ ;  /* 0x0000001f03037819 */ /* 0x000fc800000006ff */
[----:B------:R0:W1:Y:S01]  /*1d70*/  SYNCS.PHASECHK.TRANS64.TRYWAIT P1, [R0+URZ+0x28830], R3 ;  /* 0x02883003000075a7 */ /* 0x000062000802017f */
[----:B------:R-:W-:Y:S05]  /*1d80*/  @!P0 BRA `(.L_x_9081) ;  /* 0x0000000000048947 */ /* 0x000fea0003800000 */
[----:B------:R-:W-:Y:S01]  /*1d90*/  BPT.TRAP 0x1 ;  /* 0x000000040000795c */ /* 0x000fe20000300000 */
.L_x_9081:
[----:B-1----:R-:W-:Y:S05]  /*1da0*/  @P1 BRA `(.L_x_9082) ;  /* 0x0000000000081947 */ /* 0x002fea0003800000 */
[----:B------:R-:W1:Y:S02]  /*1db0*/  SYNCS.PHASECHK.TRANS64.TRYWAIT P1, [R0+URZ+0x28830], R3 ;  /* 0x02883003000075a7 */ /* 0x000e64000802017f */
[----:B-1----:R-:W-:Y:S05]  /*1dc0*/  @!P1 BRA `(.L_x_9083) ;  /* 0x0000010800b09947 */ /* 0x002fea0003800000 */
.L_x_9082:
        /* <DEDUP_REMOVED lines=63> */
.L_x_9084:
[----:B------:R-:W-:Y:S01]  /*21c0*/  UISETP.NE.AND UP0, UPT, UR54, URZ, UPT ;  /* 0x0000003f3600728c */ /* 0x000fe2000bf05270 */
[----:B------:R-:W-:Y:S01]  /*21d0*/  VIADD R5, R17, UR37 ;  /* 0x0000002511057c36 */ /* 0x000fe20008000000 */
[----:B------:R-:W-:Y:S01]  /*21e0*/  ULDC UR55, c[0x0][0x988] ;  /* 0x0002620000377ab9 */ /* 0x000fe20000000800 */
[----:B------:R-:W-:Y:S01]  /*21f0*/  IMAD.U32 R8, RZ, RZ, UR53 ;  /* 0x00000035ff087e24 */ /* 0x000fe2000f8e00ff */
[----:B------:R-:W-:Y:S01]  /*2200*/  R2UR UR11, R0 ;  /* 0x00000000000b72ca */ /* 0x000fe200000e0000 */
[----:B------:R-:W-:Y:S01]  /*2210*/  UMOV UR10, UR37 ;  /* 0x00000025000a7c82 */ /* 0x000fe20008000000 */
[----:B------:R-:W-:Y:S02]  /*2220*/  PLOP3.LUT P1, PT, PT, PT, UP0, 0x80, 0x0 ;  /* 0x000000000000781c */ /* 0x000fe40003f2f008 */
[----:B------:R-:W-:Y:S02]  /*2230*/  CS2R R150, SRZ ;  /* 0x0000000000967805 */ /* 0x000fe4000001ff00 */
[----:B------:R-:W-:-:S02]  /*2240*/  PLOP3.LUT P2, PT, PT, PT, UP0, 0x80, 0x0 ;  /* 0x000000000000781c */ /* 0x000fc40003f4f008 */
[----:B------:R-:W-:Y:S02]  /*2250*/  CS2R R148, SRZ ;  /* 0x0000000000947805 */ /* 0x000fe4000001ff00 */
[----:B------:R-:W-:Y:S01]  /*2260*/  CS2R R146, SRZ ;  /* 0x0000000000927805 */ /* 0x000fe2000001ff00 */
[----:B------:R-:W-:Y:S01]  /*2270*/  @UP0 ULDC UR6, c[0x0][0x44c] ;  /* 0x0001130000060ab9 */ /* 0x000fe20000000800 */
[----:B------:R-:W-:Y:S01]  /*2280*/  @UP0 ULDC UR14, c[0x0][0x450] ;  /* 0x00011400000e0ab9 */ /* 0x000fe20000000800 */
[----:B------:R-:W-:Y:S02]  /*2290*/  CS2R R144, SRZ ;  /* 0x0000000000907805 */ /* 0x000fe4000001ff00 */
[----:B------:R-:W-:Y:S02]  /*22a0*/  CS2R R142, SRZ ;  /* 0x00000000008e7805 */ /* 0x000fe4000001ff00 */
[----:B------:R-:W-:Y:S02]  /*22b0*/  CS2R R140, SRZ ;  /* 0x00000000008c7805 */ /* 0x000fe4000001ff00 */
[----:B------:R-:W-:-:S02]  /*22c0*/  CS2R R138, SRZ ;  /* 0x00000000008a7805 */ /* 0x000fc4000001ff00 */
[----:B------:R-:W-:Y:S02]  /*22d0*/  CS2R R136, SRZ ;  /* 0x0000000000887805 */ /* 0x000fe4000001ff00 */
[----:B------:R-:W-:Y:S01]  /*22e0*/  CS2R R134, SRZ ;  /* 0x0000000000867805 */ /* 0x000fe2000001ff00 */
[----:B01----:R-:W-:Y:S01]  /*22f0*/  @P1 IMAD.HI.U32 R3, R5, UR6, RZ ;  /* 0x0000000605031c27 */ /* 0x003fe2000f8e00ff */
[----:B------:R-:W-:Y:S01]  /*2300*/  @UP0 ULDC UR6, c[0x0][0x450] ;  /* 0x0001140000060ab9 */ /* 0x000fe20000000800 */
[----:B------:R-:W-:Y:S02]  /*2310*/  CS2R R132, SRZ ;  /* 0x0000000000847805 */ /* 0x000fe4000001ff00 */
[----:B------:R-:W-:Y:S02]  /*2320*/  CS2R R130, SRZ ;  /* 0x0000000000827805 */ /* 0x000fe4000001ff00 */
[----:B------:R-:W-:Y:S02]  /*2330*/  CS2R R128, SRZ ;  /* 0x0000000000807805 */ /* 0x000fe4000001ff00 */
[----:B------:R-:W-:Y:S01]  /*2340*/  @P2 SHF.R.U32.HI R5, RZ, UR6, R3 ;  /* 0x00000006ff052c19 */ /* 0x000fe20008011603 */
[----:B------:R-:W-:Y:S01]  /*2350*/  UMOV UR6, 0xffffff80 ;  /* 0xffffff8000067882 */ /* 0x000fe20000000000 */
[----:B------:R-:W-:Y:S01]  /*2360*/  CS2R R126, SRZ ;  /* 0x00000000007e7805 */ /* 0x000fe2000001ff00 */
[----:B------:R-:W-:Y:S01]  /*2370*/  UIMAD UR6, UR60, UR6, 0x80 ;  /* 0x000000803c0674a4 */ /* 0x000fe2000f8e0206 */
[----:B------:R-:W-:Y:S01]  /*2380*/  CS2R R124, SRZ ;  /* 0x00000000007c7805 */ /* 0x000fe2000001ff00 */
[----:B------:R-:W0:Y:S01]  /*2390*/  SHFL.IDX PT, R4, R5, 0x1, 0x1c1f ;  /* 0x003c1f0005047f89 */ /* 0x000e2200000e0000 */
[----:B------:R-:W-:Y:S01]  /*23a0*/  UIADD3 UR60, UR60, -0x2, URZ ;  /* 0xfffffffe3c3c7890 */ /* 0x000fe2000fffe03f */
[----:B------:R-:W-:-:S02]  /*23b0*/  CS2R R122, SRZ ;  /* 0x00000000007a7805 */ /* 0x000fc4000001ff00 */
[----:B------:R-:W-:Y:S01]  /*23c0*/  CS2R R120, SRZ ;  /* 0x0000000000787805 */ /* 0x000fe2000001ff00 */
[----:B------:R-:W-:Y:S01]  /*23d0*/  IMAD.U32 R7, RZ, RZ, UR6 ;  /* 0x00000006ff077e24 */ /* 0x000fe2000f8e00ff */
[----:B------:R-:W1:Y:S01]  /*23e0*/  SHFL.IDX PT, R5, R5, RZ, 0x1c1f ;  /* 0x001c1fff05057589 */ /* 0x000e6200000e0000 */
[----:B------:R-:W-:Y:S01]  /*23f0*/  @UP0 ULDC UR6, c[0x0][0x44c] ;  /* 0x0001130000060ab9 */ /* 0x000fe20000000800 */
[----:B------:R-:W-:Y:S01]  /*2400*/  CS2R R118, SRZ ;  /* 0x0000000000767805 */ /* 0x000fe2000001ff00 */
[----:B------:R-:W-:Y:S01]  /*2410*/  UIMAD.WIDE.U32 UR6, UR37, UR6, URZ ;  /* 0x00000006250672a5 */ /* 0x000fe2000f8e003f */
[C-C-:B------:R-:W-:Y:S01]  /*2420*/  IADD3 R3, -R16.reuse, 0x1, R7.reuse ;  /* 0x0000000110037810 */ /* 0x140fe20007ffe107 */
[----:B------:R-:W-:Y:S01]  /*2430*/  UIADD3 UR6, UR11, 0x28840, URZ ;  /* 0x000288400b067890 */ /* 0x000fe2000fffe03f */
[----:B------:R-:W-:Y:S01]  /*2440*/  IADD3 R6, -R16, UR52, R7 ;  /* 0x0000003410067c10 */ /* 0x000fe2000fffe107 */
[----:B------:R-:W-:Y:S01]  /*2450*/  @UP0 USHF.R.U32.HI UR10, URZ, UR14, UR7 ;  /* 0x0000000e3f0a0299 */ /* 0x000fe20008011607 */
[----:B------:R-:W-:Y:S01]  /*2460*/  IADD3 R7, -R8, UR52, R3 ;  /* 0x0000003408077c10 */ /* 0x000fe2000fffe103 */
[----:B------:R-:W-:Y:S01]  /*2470*/  UPRMT UR6, UR40, 0x654, UR6 ;  /* 0x0000065428067896 */ /* 0x000fe20008000006 */
[----:B------:R-:W-:Y:S01]  /*2480*/  CS2R R116, SRZ ;  /* 0x0000000000747805 */ /* 0x000fe2000001ff00 */
[----:B------:R-:W-:Y:S01]  /*2490*/  UIADD3 UR7, UR10, UR52, -UR53 ;  /* 0x000000340a077290 */ /* 0x000fe2000fffe835 */
[----:B------:R-:W-:-:S02]  /*24a0*/  CS2R R114, SRZ ;  /* 0x0000000000727805 */ /* 0x000fc4000001ff00 */
[----:B------:R-:W-:Y:S02]  /*24b0*/  CS2R R112, SRZ ;  /* 0x0000000000707805 */ /* 0x000fe4000001ff00 */
[----:B------:R-:W-:Y:S01]  /*24c0*/  CS2R R110, SRZ ;  /* 0x00000000006e7805 */ /* 0x000fe2000001ff00 */
[----:B------:R-:W-:Y:S01]  /*24d0*/  USHF.R.S32.HI UR10, URZ, 0x1f, UR7 ;  /* 0x0000001f3f0a7899 */ /* 0x000fe20008011407 */
[----:B------:R-:W-:Y:S02]  /*24e0*/  CS2R R108, SRZ ;  /* 0x00000000006c7805 */ /* 0x000fe4000001ff00 */
[----:B------:R-:W-:Y:S01]  /*24f0*/  CS2R R106, SRZ ;  /* 0x00000000006a7805 */ /* 0x000fe2000001ff00 */
[----:B------:R-:W-:Y:S01]  /*2500*/  SYNCS.ARRIVE.TRANS64.RED.A1T0 RZ, [UR6], RZ ;  /* 0x000000ffffff79a7 */ /* 0x000fe20008100406 */
[----:B0-----:R-:W-:Y:S01]  /*2510*/  VIADDMNMX R4, R4, R7, R6, PT ;  /* 0x0000000704047246 */ /* 0x001fe20003800106 */
[----:B------:R-:W-:-:S03]  /*2520*/  ULEA.HI UR10, UR10, UR7, URZ, 0x7 ;  /* 0x000000070a0a7291 */ /* 0x000fc6000f8f383f */
[C---:B------:R-:W-:Y:S01]  /*2530*/  ISETP.GT.AND P1, PT, R4.reuse, RZ, PT ;  /* 0x000000ff0400720c */ /* 0x040fe20003f24270 */
[----:B------:R-:W-:Y:S01]  /*2540*/  USHF.R.S32.HI UR10, URZ, 0x7, UR10 ;  /* 0x000000073f0a7899 */ /* 0x000fe2000801140a */
[C---:B------:R-:W-:Y:S02]  /*2550*/  ISETP.GT.AND P2, PT, R4.reuse, 0x1, PT ;  /* 0x000000010400780c */ /* 0x040fe40003f44270 */
        /* <DEDUP_REMOVED lines=97> */
[C---:B------:R-:W-:Y:S02]  /*2b70*/  ISETP.GT.AND P2, PT, R11.reuse, 0x1, PT ;  /* 0x000000010b00780c */ /* 0x040fe40003f44270 */
[----:B------:R-:W-:Y:S01]  /*2b80*/  ISETP.GT.AND P3, PT, R11, 0x8, PT ;  /* 0x000000080b00780c */ /* 0x000fe20003f64270 */
[----:B------:R-:W0:Y:S01]  /*2b90*/  SHFL.BFLY PT, R4, R9, 0x2, 0x1f ;  /* 0x0c401f0009047f89 */ /* 0x000e2200000e0000 */
[----:B------:R-:W-:Y:S02]  /*2ba0*/  FSEL R88, R25, -INF , P2 ;  /* 0xff80000019587808 */ /* 0x000fe40001000000 */
[----:B------:R-:W-:Y:S02]  /*2bb0*/  FSEL R28, R28, -INF , P3 ;  /* 0xff8000001c1c7808 */ /* 0x000fe40001800000 */
[----:B------:R-:W-:-:S04]  /*2bc0*/  ISETP.GT.AND P2, PT, R11, 0x10, PT ;  /* 0x000000100b00780c */ /* 0x000fc80003f44270 */
[----:B------:R-:W-:Y:S02]  /*2bd0*/  FSEL R32, R32, -INF , P2 ;  /* 0xff80000020207808 */ /* 0x000fe40001000000 */
[----:B------:R-:W-:Y:S02]  /*2be0*/  ISETP.GT.AND P2, PT, R11, 0x18, PT ;  /* 0x000000180b00780c */ /* 0x000fe40003f44270 */
[----:B0-----:R-:W-:Y:S02]  /*2bf0*/  FMNMX.FTZ R13, R9, R4, !PT ;  /* 0x00000004090d7209 */ /* 0x001fe40007810000 */
[----:B------:R-:W-:Y:S02]  /*2c00*/  FSEL R9, R36, -INF , P2 ;  /* 0xff80000024097808 */ /* 0x000fe40001000000 */
[----:B------:R-:W-:Y:S01]  /*2c10*/  ISETP.GT.AND P2, PT, R11, 0x20, PT ;  /* 0x000000200b00780c */ /* 0x000fe20003f44270 */
[----:B------:R-:W0:Y:S03]  /*2c20*/  SHFL.BFLY PT, R4, R13, 0x1, 0x1f ;  /* 0x0c201f000d047f89 */ /* 0x000e2600000e0000 */
        /* <DEDUP_REMOVED lines=10> */
[C---:B------:R-:W-:Y:S01]  /*2cd0*/  FSETP.NEU.FTZ.AND P1, PT, R4.reuse, -INF , PT ;  /* 0xff8000000400780b */ /* 0x040fe20003f3d000 */
[----:B------:R-:W-:Y:S01]  /*2ce0*/  FMUL.FTZ R3, R4, UR55 ;  /* 0x0000003704037c20 */ /* 0x000fe20008410000 */
[----:B------:R-:W-:-:S04]  /*2cf0*/  ISETP.GT.AND P2, PT, R11, 0x48, PT ;  /* 0x000000480b00780c */ /* 0x000fc80003f44270 */
[----:B------:R-:W-:Y:S02]  /*2d00*/  FSEL R3, R3, RZ, P1 ;  /* 0x000000ff03037208 */ /* 0x000fe40000800000 */
[C---:B------:R-:W-:Y:S02]  /*2d10*/  ISETP.GT.AND P1, PT, R11.reuse, RZ, PT ;  /* 0x000000ff0b00720c */ /* 0x040fe40003f24270 */
[----:B------:R-:W-:Y:S01]  /*2d20*/  FSEL R60, R60, -INF , P2 ;  /* 0xff8000003c3c7808 */ /* 0x000fe20001000000 */
[--C-:B------:R-:W-:Y:S01]  /*2d30*/  FFMA.FTZ R181, R8, UR55, -R3.reuse ;  /* 0x0000003708b57c23 */ /* 0x100fe20008010803 */
[----:B------:R-:W-:Y:S01]  /*2d40*/  FSEL R7, R24, -INF , P1 ;  /* 0xff80000018077808 */ /* 0x000fe20000800000 */
[--C-:B------:R-:W-:Y:S01]  /*2d50*/  FFMA.FTZ R6, R10, UR55, -R3.reuse ;  /* 0x000000370a067c23 */ /* 0x100fe20008010803 */
[----:B------:R-:W-:Y:S01]  /*2d60*/  ISETP.GT.AND P1, PT, R11, 0x9, PT ;  /* 0x000000090b00780c */ /* 0x000fe20003f24270 */
[--C-:B------:R-:W-:Y:S01]  /*2d70*/  FFMA.FTZ R183, R12, UR55, -R3.reuse ;  /* 0x000000370cb77c23 */ /* 0x100fe20008010803 */
[----:B------:R-:W-:Y:S01]  /*2d80*/  FMNMX.FTZ R5, R7, R88, !PT ;  /* 0x0000005807057209 */ /* 0x000fe20007810000 */
[--C-:B------:R-:W-:Y:S01]  /*2d90*/  FFMA.FTZ R171, R54, UR55, -R3.reuse ;  /* 0x0000003736ab7c23 */ /* 0x100fe20008010803 */
[----:B------:R-:W-:Y:S01]  /*2da0*/  FSEL R29, R29, -INF , P1 ;  /* 0xff8000001d1d7808 */ /* 0x000fe20000800000 */
[----:B------:R-:W-:Y:S01]  /*2db0*/  MUFU.EX2 R181, R181 ;  /* 0x000000b500b57308 */ /* 0x000fe20000000800 */
[----:B------:R-:W-:Y:S01]  /*2dc0*/  FMNMX.FTZ R8, R28, R5, !PT ;  /* 0x000000051c087209 */ /* 0x000fe20007810000 */
[--C-:B------:R-:W-:Y:S01]  /*2dd0*/  FFMA.FTZ R177, R90, UR55, -R3.reuse ;  /* 0x000000375ab17c23 */ /* 0x100fe20008010803 */
[----:B------:R-:W-:Y:S01]  /*2de0*/  ISETP.GT.AND P1, PT, R11, 0x11, PT ;  /* 0x000000110b00780c */ /* 0x000fe20003f24270 */
[--C-:B------:R-:W-:Y:S01]  /*2df0*/  FFMA.FTZ R179, R94, UR55, -R3.reuse ;  /* 0x000000375eb37c23 */ /* 0x100fe20008010803 */
[----:B------:R-:W-:Y:S01]  /*2e00*/  FMNMX.FTZ R5, R29, R8, !PT ;  /* 0x000000081d057209 */ /* 0x000fe20007810000 */
[--C-:B------:R-:W-:Y:S01]  /*2e10*/  FFMA.FTZ R8, R14, UR55, -R3.reuse ;  /* 0x000000370e087c23 */ /* 0x100fe20008010803 */
[----:B------:R-:W-:Y:S01]  /*2e20*/  FSEL R33, R33, -INF , P1 ;  /* 0xff80000021217808 */ /* 0x000fe20000800000 */
[----:B------:R-:W0:Y:S01]  /*2e30*/  MUFU.EX2 R6, R6 ;  /* 0x0000000600067308 */ /* 0x000e220000000800 */
[----:B------:R-:W-:Y:S01]  /*2e40*/  FMNMX.FTZ R10, R32, R5, !PT ;  /* 0x00000005200a7209 */ /* 0x000fe20007810000 */
        /* <DEDUP_REMOVED lines=16> */
[----:B0-----:R-:W-:Y:S01]  /*2f50*/  FADD.FTZ R58, R181, R6 ;  /* 0x00000006b53a7221 */ /* 0x001fe20000010000 */
        /* <DEDUP_REMOVED lines=36> */
[----:B------:R-:W-:Y:S01]  /*31a0*/  ISETP.GT.AND P2, PT, R11, 0x50, PT ;  /* 0x000000500b00780c */ /* 0x000fe20003f44270 */
[----:B------:R-:W-:Y:S01]  /*31b0*/  MUFU.EX2 R173, R173 ;  /* 0x000000ad00ad7308 */ /* 0x000fe20000000800 */
[----:B------:R-:W-:Y:S01]  /*31c0*/  FSEL R61, R61, -INF , P1 ;  /* 0xff8000003d3d7808 */ /* 0x000fe20000800000 */
[--C-:B------:R-:W-:Y:S01]  /*31d0*/  FFMA.FTZ R159, R86, UR55, -R3.reuse ;  /* 0x00000037569f7c23 */ /* 0x100fe20008010803 */
[----:B------:R-:W-:Y:S01]  /*31e0*/  FMNMX.FTZ R24, R60, R5, !PT ;  /* 0x000000053c187209 */ /* 0x000fe20007810000 */
[----:B------:R-:W-:Y:S01]  /*31f0*/  FFMA.FTZ R87, R87, UR55, -R3 ;  /* 0x0000003757577c23 */ /* 0x000fe20008010803 */
[----:B------:R-:W-:-:S02]  /*3200*/  ISETP.GT.AND P1, PT, R11, 0x51, PT ;  /* 0x000000510b00780c */ /* 0x000fc40003f24270 */
[----:B------:R-:W-:Y:S02]  /*3210*/  CS2R R102, SRZ ;  /* 0x0000000000667805 */ /* 0x000fe4000001ff00 */
[----:B------:R-:W-:Y:S01]  /*3220*/  FSEL R64, R64, -INF , P2 ;  /* 0xff80000040407808 */ /* 0x000fe20001000000 */
[----:B------:R-:W-:Y:S01]  /*3230*/  MUFU.EX2 R14, R14 ;  /* 0x0000000e000e7308 */ /* 0x000fe20000000800 */
[----:B------:R-:W-:Y:S01]  /*3240*/  FMNMX.FTZ R5, R61, R24, !PT ;  /* 0x000000183d057209 */ /* 0x000fe20007810000 */
[----:B------:R-:W-:Y:S01]  /*3250*/  FFMA.FTZ R24, R104, UR55, -R3 ;  /* 0x0000003768187c23 */ /* 0x000fe20008010803 */
[----:B------:R-:W-:Y:S02]  /*3260*/  ISETP.GT.AND P2, PT, R11, 0x58, PT ;  /* 0x000000580b00780c */ /* 0x000fe40003f44270 */
[----:B------:R-:W-:Y:S02]  /*3270*/  CS2R R104, SRZ ;  /* 0x0000000000687805 */ /* 0x000fe4000001ff00 */
[----:B------:R-:W-:-:S02]  /*3280*/  FSEL R65, R65, -INF , P1 ;  /* 0xff80000041417808 */ /* 0x000fc40000800000 */
[----:B------:R-:W-:Y:S02]  /*3290*/  CS2R R100, SRZ ;  /* 0x0000000000647805 */ /* 0x000fe4000001ff00 */
[----:B------:R-:W-:Y:S01]  /*32a0*/  FMNMX.FTZ R36, R64, R5, !PT ;  /* 0x0000000540247209 */ /* 0x000fe20007810000 */
[----:B------:R-:W-:Y:S01]  /*32b0*/  MUFU.EX2 R175, R175 ;  /* 0x000000af00af7308 */ /* 0x000fe20000000800 */
[----:B------:R-:W-:Y:S02]  /*32c0*/  ISETP.GT.AND P1, PT, R11, 0x59, PT ;  /* 0x000000590b00780c */ /* 0x000fe40003f24270 */
[----:B------:R-:W-:Y:S02]  /*32d0*/  CS2R R98, SRZ ;  /* 0x0000000000627805 */ /* 0x000fe4000001ff00 */
[----:B------:R-:W-:Y:S02]  /*32e0*/  FSEL R68, R68, -INF , P2 ;  /* 0xff80000044447808 */ /* 0x000fe40001000000 */
[----:B------:R-:W-:-:S02]  /*32f0*/  CS2R R96, SRZ ;  /* 0x0000000000607805 */ /* 0x000fc4000001ff00 */
[----:B------:R-:W-:Y:S02]  /*3300*/  FMNMX.FTZ R5, R65, R36, !PT ;  /* 0x0000002441057209 */ /* 0x000fe40007810000 */
[----:B------:R-:W-:Y:S02]  /*3310*/  CS2R R94, SRZ ;  /* 0x00000000005e7805 */ /* 0x000fe4000001ff00 */
[----:B------:R-:W-:Y:S01]  /*3320*/  ISETP.GT.AND P2, PT, R11, 0x60, PT ;  /* 0x000000600b00780c */ /* 0x000fe20003f44270 */
[----:B------:R-:W-:Y:S01]  /*3330*/  MUFU.EX2 R24, R24 ;  /* 0x0000001800187308 */ /* 0x000fe20000000800 */
[----:B------:R-:W-:Y:S02]  /*3340*/  FSEL R69, R69, -INF , P1 ;  /* 0xff80000045457808 */ /* 0x000fe40000800000 */
[----:B------:R-:W-:Y:S02]  /*3350*/  CS2R R92, SRZ ;  /* 0x00000000005c7805 */ /* 0x000fe4000001ff00 */
[----:B------:R-:W-:-:S02]  /*3360*/  FMNMX.FTZ R36, R68, R5, !PT ;  /* 0x0000000544247209 */ /* 0x000fc40007810000 */
[----:B------:R-:W-:Y:S02]  /*3370*/  CS2R R90, SRZ ;  /* 0x00000000005a7805 */ /* 0x000fe4000001ff00 */
[----:B------:R-:W-:Y:S02]  /*3380*/  ISETP.GT.AND P1, PT, R11, 0x61, PT ;  /* 0x000000610b00780c */ /* 0x000fe40003f24270 */
[----:B------:R-:W-:Y:S01]  /*3390*/  FSEL R72, R72, -INF , P2 ;  /* 0xff80000048487808 */ /* 0x000fe20001000000 */
[----:B------:R-:W-:Y:S01]  /*33a0*/  MUFU.EX2 R169, R169 ;  /* 0x000000a900a97308 */ /* 0x000fe20000000800 */
[----:B------:R-:W-:Y:S01]  /*33b0*/  FMNMX.FTZ R5, R69, R36, !PT ;  /* 0x0000002445057209 */ /* 0x000fe20007810000 */
[----:B------:R-:W-:Y:S01]  /*33c0*/  FFMA.FTZ R36, R46, UR55, -R3 ;  /* 0x000000372e247c23 */ /* 0x000fe20008010803 */
[----:B------:R-:W-:Y:S02]  /*33d0*/  ISETP.GT.AND P2, PT, R11, 0x68, PT ;  /* 0x000000680b00780c */ /* 0x000fe40003f44270 */
[----:B------:R-:W-:-:S02]  /*33e0*/  FSEL R73, R73, -INF , P1 ;  /* 0xff80000049497808 */ /* 0x000fc40000800000 */
[----:B------:R-:W-:Y:S01]  /*33f0*/  FMNMX.FTZ R46, R72, R5, !PT ;  /* 0x00000005482e7209 */ /* 0x000fe20007810000 */
[----:B------:R-:W-:Y:S01]  /*3400*/  MUFU.EX2 R36, R36 ;  /* 0x0000002400247308 */ /* 0x000fe20000000800 */
[----:B------:R-:W-:Y:S02]  /*3410*/  ISETP.GT.AND P1, PT, R11, 0x69, PT ;  /* 0x000000690b00780c */ /* 0x000fe40003f24270 */
[----:B------:R-:W-:Y:S02]  /*3420*/  FSEL R76, R76, -INF , P2 ;  /* 0xff8000004c4c7808 */ /* 0x000fe40001000000 */
[----:B------:R-:W-:Y:S02]  /*3430*/  FMNMX.FTZ R5, R73, R46, !PT ;  /* 0x0000002e49057209 */ /* 0x000fe40007810000 */
[----:B------:R-:W-:Y:S01]  /*3440*/  ISETP.GT.AND P2, PT, R11, 0x70, PT ;  /* 0x000000700b00780c */ /* 0x000fe20003f44270 */
[----:B------:R-:W-:Y:S01]  /*3450*/  MUFU.EX2 R171, R171 ;  /* 0x000000ab00ab7308 */ /* 0x000fe20000000800 */
[----:B------:R-:W-:-:S02]  /*3460*/  FSEL R77, R77, -INF , P1 ;  /* 0xff8000004d4d7808 */ /* 0x000fc40000800000 */
[----:B------:R-:W-:Y:S02]  /*3470*/  FMNMX.FTZ R46, R76, R5, !PT ;  /* 0x000000054c2e7209 */ /* 0x000fe40007810000 */
        /* <DEDUP_REMOVED lines=8> */
[----:B------:R-:W-:Y:S02]  /*3500*/  ISETP.GT.AND P1, PT, R11, 0x79, PT ;  /* 0x000000790b00780c */ /* 0x000fe40003f24270 */
[----:B------:R-:W-:Y:S02]  /*3510*/  FSEL R84, R84, -INF , P2 ;  /* 0xff80000054547808 */ /* 0x000fe40001000000 */
[----:B------:R-:W-:Y:S02]  /*3520*/  FMNMX.FTZ R5, R81, R46, !PT ;  /* 0x0000002e51057209 */ /* 0x000fe40007810000 */
[----:B------:R-:W-:Y:S01]  /*3530*/  FSEL R85, R85, -INF , P1 ;  /* 0xff80000055557808 */ /* 0x000fe20000800000 */
[----:B------:R-:W-:Y:S01]  /*3540*/  MUFU.EX2 R167, R167 ;  /* 0x000000a700a77308 */ /* 0x000fe20000000800 */
[----:B------:R-:W-:-:S02]  /*3550*/  FMNMX.FTZ R46, R84, R5, !PT ;  /* 0x00000005542e7209 */ /* 0x000fc40007810000 */
[----:B------:R-:W-:Y:S02]  /*3560*/  F2FP.BF16.F32.PACK_AB R181, R6, R181 ;  /* 0x000000b506b5723e */ /* 0x000fe400000010ff */
[----:B------:R-:W-:Y:S01]  /*3570*/  FMNMX.FTZ R5, R85, R46, !PT ;  /* 0x0000002e55057209 */ /* 0x000fe20007810000 */
[----:B------:R-:W-:Y:S02]  /*3580*/  FFMA.FTZ R46, R59, UR55, -R3 ;  /* 0x000000373b2e7c23 */ /* 0x000fe40008010803 */
        /* <DEDUP_REMOVED lines=48> */
[----:B0-----:R-:W-:Y:S01]  /*3890*/  FADD.FTZ R11, R7, R88 ;  /* 0x00000058070b7221 */ /* 0x001fe20000010000 */
[----:B------:R-:W-:Y:S01]  /*38a0*/  F2FP.BF16.F32.PACK_AB R180, R88, R7 ;  /* 0x0000000758b4723e */ /* 0x000fe200000010ff */
[--C-:B------:R-:W-:Y:S01]  /*38b0*/  FFMA.FTZ R77, R77, UR55, -R54.reuse ;  /* 0x000000374d4d7c23 */ /* 0x100fe20008010836 */
[--C-:B------:R-:W-:Y:S01]  /*38c0*/  FFMA.FTZ R80, R80, UR55, -R54.reuse ;  /* 0x0000003750507c23 */ /* 0x100fe20008010836 */
[--C-:B------:R-:W-:Y:S01]  /*38d0*/  FFMA.FTZ R81, R81, UR55, -R54.reuse ;  /* 0x0000003751517c23 */ /* 0x100fe20008010836 */
[--C-:B------:R-:W-:Y:S01]  /*38e0*/  FFMA.FTZ R84, R84, UR55, -R54.reuse ;  /* 0x0000003754547c23 */ /* 0x100fe20008010836 */
[----:B------:R-:W-:Y:S01]  /*38f0*/  FFMA.FTZ R54, R85, UR55, -R54 ;  /* 0x0000003755367c23 */ /* 0x000fe20008010836 */
[----:B------:R-:W0:Y:S01]  /*3900*/  MUFU.EX2 R32, R32 ;  /* 0x0000002000207308 */ /* 0x000e220000000800 */
[----:B-1----:R-:W-:Y:S01]  /*3910*/  FADD.FTZ R62, R28, R11 ;  /* 0x0000000b1c3e7221 */ /* 0x002fe20000010000 */
[----:B------:R-:W-:Y:S01]  /*3920*/  FADD.FTZ R11, R183, R58 ;  /* 0x0000003ab70b7221 */ /* 0x000fe20000010000 */
[----:B------:R-:W-:-:S02]  /*3930*/  F2FP.BF16.F32.PACK_AB R183, R8, R183 ;  /* 0x000000b708b7723e */ /* 0x000fc400000010ff */
[----:B------:R-:W-:Y:S01]  /*3940*/  CS2R R88, SRZ ;  /* 0x0000000000587805 */ /* 0x000fe2000001ff00 */
[----:B------:R-:W-:Y:S02]  /*3950*/  FADD.FTZ R58, R8, R11 ;  /* 0x0000000b083a7221 */ /* 0x000fe40000010000 */
[----:B------:R-:W1:Y:S01]  /*3960*/  MUFU.EX2 R33, R33 ;  /* 0x0000002100217308 */ /* 0x000e620000000800 */
[----:B--2---:R-:W-:Y:S01]  /*3970*/  FADD.FTZ R13, R29, R62 ;  /* 0x0000003e1d0d7221 */ /* 0x004fe20000010000 */
[----:B------:R-:W-:Y:S01]  /*3980*/  FADD.FTZ R11, R177, R58 ;  /* 0x0000003ab10b7221 */ /* 0x000fe20000010000 */
[C---:B------:R-:W-:Y:S02]  /*3990*/  F2FP.BF16.F32.PACK_AB R177, R10.reuse, R177 ;  /* 0x000000b10ab1723e */ /* 0x040fe400000010ff */
[----:B------:R-:W-:Y:S01]  /*39a0*/  F2FP.BF16.F32.PACK_AB R182, R29, R28 ;  /* 0x0000001c1db6723e */ /* 0x000fe200000010ff */
[----:B------:R-:W-:Y:S02]  /*39b0*/  FADD.FTZ R58, R10, R11 ;  /* 0x0000000b0a3a7221 */ /* 0x000fe40000010000 */
[----:B------:R-:W2:Y:S01]  /*39c0*/  MUFU.EX2 R9, R9 ;  /* 0x0000000900097308 */ /* 0x000ea20000000800 */
[----:B0-----:R-:W-:Y:S01]  /*39d0*/  FADD.FTZ R0, R32, R13 ;  /* 0x0000000d20007221 */ /* 0x001fe20000010000 */
[----:B------:R-:W-:Y:S01]  /*39e0*/  FADD.FTZ R11, R179, R58 ;  /* 0x0000003ab30b7221 */ /* 0x000fe20000010000 */
[----:B------:R-:W-:-:S05]  /*39f0*/  F2FP.BF16.F32.PACK_AB R179, R12, R179 ;  /* 0x000000b30cb3723e */ /* 0x000fca00000010ff */
[----:B------:R-:W0:Y:S01]  /*3a00*/  MUFU.EX2 R178, R37 ;  /* 0x0000002500b27308 */ /* 0x000e220000000800 */
[C---:B-1----:R-:W-:Y:S01]  /*3a10*/  FADD.FTZ R0, R33.reuse, R0 ;  /* 0x0000000021007221 */ /* 0x042fe20000010000 */
[----:B------:R-:W-:-:S06]  /*3a20*/  F2FP.BF16.F32.PACK_AB R176, R33, R32 ;  /* 0x0000002021b0723e */ /* 0x000fcc00000010ff */
[----:B------:R-:W1:Y:S01]  /*3a30*/  MUFU.EX2 R40, R40 ;  /* 0x0000002800287308 */ /* 0x000e620000000800 */
[----:B--2---:R-:W-:Y:S01]  /*3a40*/  FADD.FTZ R3, R9, R0 ;  /* 0x0000000009037221 */ /* 0x004fe20000010000 */
[----:B------:R-:W-:-:S06]  /*3a50*/  FADD.FTZ R0, R12, R11 ;  /* 0x0000000b0c007221 */ /* 0x000fcc0000010000 */
        /* <DEDUP_REMOVED lines=22> */
[----:B------:R-:W-:Y:S02]  /*3bc0*/  F2FP.BF16.F32.PACK_AB R174, R45, R44 ;  /* 0x0000002c2dae723e */ /* 0x000fe400000010ff */
[C---:B------:R-:W-:Y:S01]  /*3bd0*/  F2FP.BF16.F32.PACK_AB R171, R26.reuse, R171 ;  /* 0x000000ab1aab723e */ /* 0x040fe200000010ff */
[----:B------:R-:W-:Y:S02]  /*3be0*/  FADD.FTZ R0, R26, R3 ;  /* 0x000000031a007221 */ /* 0x000fe40000010000 */
[----:B------:R-:W1:Y:S01]  /*3bf0*/  MUFU.EX2 R52, R52 ;  /* 0x0000003400347308 */ /* 0x000e620000000800 */
[----:B--2---:R-:W-:Y:S01]  /*3c00*/  FADD.FTZ R58, R48, R11 ;  /* 0x0000000b303a7221 */ /* 0x004fe20000010000 */
[----:B------:R-:W-:Y:S01]  /*3c10*/  FADD.FTZ R3, R165, R0 ;  /* 0x00000000a5037221 */ /* 0x000fe20000010000 */
[----:B------:R-:W-:-:S03]  /*3c20*/  F2FP.BF16.F32.PACK_AB R165, R46, R165 ;  /* 0x000000a52ea5723e */ /* 0x000fc600000010ff */
[----:B------:R-:W-:Y:S02]  /*3c30*/  FADD.FTZ R0, R46, R3 ;  /* 0x000000032e007221 */ /* 0x000fe40000010000 */
[----:B------:R-:W2:Y:S01]  /*3c40*/  MUFU.EX2 R53, R53 ;  /* 0x0000003500357308 */ /* 0x000ea20000000800 */
[----:B0-----:R-:W-:Y:S01]  /*3c50*/  FADD.FTZ R11, R49, R58 ;  /* 0x0000003a310b7221 */ /* 0x001fe20000010000 */
[----:B------:R-:W-:Y:S01]  /*3c60*/  FADD.FTZ R3, R167, R0 ;  /* 0x00000000a7037221 */ /* 0x000fe20000010000 */
[----:B------:R-:W-:Y:S02]  /*3c70*/  F2FP.BF16.F32.PACK_AB R168, R49, R48 ;  /* 0x0000003031a8723e */ /* 0x000fe400000010ff */
[C---:B------:R-:W-:Y:S01]  /*3c80*/  F2FP.BF16.F32.PACK_AB R167, R50.reuse, R167 ;  /* 0x000000a732a7723e */ /* 0x040fe200000010ff */
[----:B------:R-:W-:Y:S02]  /*3c90*/  FADD.FTZ R0, R50, R3 ;  /* 0x0000000332007221 */ /* 0x000fe40000010000 */
        /* <DEDUP_REMOVED lines=8> */
[----:B------:R-:W-:Y:S02]  /*3d20*/  F2FP.BF16.F32.PACK_AB R170, R53, R52 ;  /* 0x0000003435aa723e */ /* 0x000fe400000010ff */
[C---:B------:R-:W-:Y:S01]  /*3d30*/  F2FP.BF16.F32.PACK_AB R163, R30.reuse, R163 ;  /* 0x000000a31ea3723e */ /* 0x040fe200000010ff */
[----:B------:R-:W-:Y:S02]  /*3d40*/  FADD.FTZ R0, R30, R3 ;  /* 0x000000031e007221 */ /* 0x000fe40000010000 */
        /* <DEDUP_REMOVED lines=28> */
[----:B------:R-:W-:-:S05]  /*3f10*/  F2FP.BF16.F32.PACK_AB R152, R73, R72 ;  /* 0x000000484998723e */ /* 0x000fca00000010ff */
        /* <DEDUP_REMOVED lines=23> */
[----:B------:R-:W-:Y:S02]  /*4090*/  F2FP.BF16.F32.PACK_AB R158, R3, R84 ;  /* 0x00000054039e723e */ /* 0x000fe400000010ff */
[C---:B--2---:R-:W-:Y:S01]  /*40a0*/  FADD.FTZ R3, R6.reuse, R7 ;  /* 0x0000000706037221 */ /* 0x044fe20000010000 */
[----:B------:R-:W-:Y:S01]  /*40b0*/  F2FP.BF16.F32.PACK_AB R159, R6, R159 ;  /* 0x0000009f069f723e */ /* 0x000fe200000010ff */
[----:B------:R-:W-:Y:S06]  /*40c0*/  @!P1 BRA `(.L_x_9085) ;  /* 0x0000002800889947 */ /* 0x000fec0003800000 */
[----:B------:R-:W-:Y:S01]  /*40d0*/  IMAD.MOV.U32 R7, RZ, RZ, R4 ;  /* 0x000000ffff077224 */ /* 0x000fe200078e0004 */
[----:B------:R-:W-:Y:S01]  /*40e0*/  UMOV UR61, UR48 ;  /* 0x00000030003d7c82 */ /* 0x000fe20008000000 */
[----:B------:R-:W-:Y:S01]  /*40f0*/  IMAD.MOV.U32 R6, RZ, RZ, R5 ;  /* 0x000000ffff067224 */ /* 0x000fe200078e0005 */
[----:B------:R-:W-:Y:S01]  /*4100*/  UMOV UR59, UR47 ;  /* 0x0000002f003b7c82 */ /* 0x000fe20008000000 */
[----:B------:R-:W-:Y:S01]  /*4110*/  IMAD.MOV.U32 R151, RZ, RZ, RZ ;  /* 0x000000ffff977224 */ /* 0x000fe200078e00ff */
[----:B------:R-:W-:-:S06]  /*4120*/  ULDC UR55, c[0x0][0x988] ;  /* 0x0002620000377ab9 */ /* 0x000fcc0000000800 */
.L_x_9096:
[----:B------:R-:W-:Y:S01]  /*4130*/  ISETP.NE.AND P2, PT, RZ, UR45, PT ;  /* 0x0000002dff007c0c */ /* 0x000fe2000bf45270 */
[----:B------:R-:W-:-:S04]  /*4140*/  UISETP.NE.AND UP0, UPT, UR59, 0x1, UPT ;  /* 0x000000013b00788c */ /* 0x000fc8000bf05270 */
[----:B------:R-:W-:-:S04]  /*4150*/  USEL UR48, URZ, 0x1, UP0 ;  /* 0x000000013f307887 */ /* 0x000fc80008000000 */
[----:B------:R-:W-:-:S04]  /*4160*/  ULOP3.LUT UR48, UR61, UR48, URZ, 0x3c, !UPT ;  /* 0x000000303d307292 */ /* 0x000fc8000f8e3c3f */
[----:B------:R-:W-:Y:S08]  /*4170*/  @P2 BRA `(.L_x_9086) ;  /* 0x0000000000382947 */ /* 0x000ff00003800000 */
[----:B------:R-:W-:Y:S05]  /*4180*/  @!P0 BRA `(.L_x_9087) ;  /* 0x0000000000048947 */ /* 0x000fea0003800000 */
[----:B------:R-:W-:Y:S01]  /*4190*/  BPT.TRAP 0x1 ;  /* 0x000000040000795c */ /* 0x000fe20000300000 */
.L_x_9087:
        /* <DEDUP_REMOVED lines=9> */
.L_x_9088:
[----:B-1----:R-:W-:Y:S05]  /*4230*/  @P1 BRA `(.L_x_9086) ;  /* 0x0000000000081947 */ /* 0x002fea0003800000 */
[----:B------:R-:W1:Y:S02]  /*4240*/  SYNCS.PHASECHK.TRANS64.TRYWAIT P1, [UR6+0x28830], R4 ;  /* 0x02883004ff0075a7 */ /* 0x000e640008020146 */
[----:B-1----:R-:W-:Y:S05]  /*4250*/  @!P1 BRA `(.L_x_9089) ;  /* 0x000000e400a09947 */ /* 0x002fea0003800000 */
.L_x_9086:
        /* <DEDUP_REMOVED lines=50> */
.L_x_9091:
[----:B------:R-:W-:Y:S01]  /*4580*/  ULEA UR6, UR59, UR41, 0x3 ;  /* 0x000000293b067291 */ /* 0x000fe2000f8e183f */
[----:B------:R-:W-:-:S05]  /*4590*/  IMAD.U32 R4, RZ, RZ, UR61 ;  /* 0x0000003dff047e24 */ /* 0x000fca000f8e00ff */
[----:B------:R-:W-:-:S04]  /*45a0*/  SHF.L.U32 R4, R4, 0x1f, RZ ;  /* 0x0000001f04047819 */ /* 0x000fc800000006ff */
[----:B------:R0:W1:Y:S01]  /*45b0*/  SYNCS.PHASECHK.TRANS64.TRYWAIT P1, [UR6+0x28850], R4 ;  /* 0x02885004ff0075a7 */ /* 0x0000620008020146 */
[----:B------:R-:W-:Y:S05]  /*45c0*/  @!P0 BRA `(.L_x_9092) ;  /* 0x0000000000048947 */ /* 0x000fea0003800000 */
[----:B------:R-:W-:Y:S01]  /*45d0*/  BPT.TRAP 0x1 ;  /* 0x000000040000795c */ /* 0x000fe20000300000 */
.L_x_9092:
[----:B-1----:R-:W-:Y:S05]  /*45e0*/  @P1 BRA `(.L_x_9090) ;  /* 0x0000000000081947 */ /* 0x002fea0003800000 */
[----:B------:R-:W1:Y:S02]  /*45f0*/  SYNCS.PHASECHK.TRANS64.TRYWAIT P1, [UR6+0x28850], R4 ;  /* 0x02885004ff0075a7 */ /* 0x000e640008020146 */
[----:B-1----:R-:W-:Y:S05]  /*4600*/  @!P1 BRA `(.L_x_9093) ;  /* 0x000000e000cc9947 */ /* 0x002fea0003800000 */
.L_x_9090:
[----:B------:R-:W-:Y:S01]  /*4610*/  UIADD3 UR6, UR41, 0x400, URZ ;  /* 0x0000040029067890 */ /* 0x000fe2000fffe03f */
[----:B------:R-:W-:Y:S01]  /*4620*/  WARPGROUP.ARRIVE ;  /* 0x00000000000079c5 */ /* 0x000fe20000000000 */
[----:B------:R-:W-:-:S05]  /*4630*/  UMOV UR7, 0x40000040 ;  /* 0x4000004000077882 */ /* 0x000fca0000000000 */
[----:B-1----:R-:W1:Y:S01]  /*4640*/  S2R R5, SR_TID.X ;  /* 0x0000000000057919 */ /* 0x002e620000002100 */
        /* <DEDUP_REMOVED lines=8> */
[----:B-1----:R-:W-:-:S04]  /*46d0*/  SHF.R.U32.HI R5, RZ, 0x7, R5 ;  /* 0x00000007ff057819 */ /* 0x002fc80000011605 */
[----:B0-----:R-:W-:Y:S01]  /*46e0*/  IADD3 R4, -R5, 0xb, RZ ;  /* 0x0000000b05047810 */ /* 0x001fe20007ffe1ff */
        /* <DEDUP_REMOVED lines=37> */
.L_x_9094:
[----:B------:R-:W-:Y:S01]  /*4940*/  UISETP.NE.AND UP0, UPT, UR54, URZ, UPT ;  /* 0x0000003f3600728c */ /* 0x000fe2000bf05270 */
[----:B------:R-:W-:Y:S02]  /*4950*/  VIADD R10, R17, UR37 ;  /* 0x00000025110a7c36 */ /* 0x000fe40008000000 */
[----:B------:R-:W-:-:S03]  /*4960*/  IMAD.U32 R9, RZ, RZ, UR52 ;  /* 0x00000034ff097e24 */ /* 0x000fc6000f8e00ff */
        /* <DEDUP_REMOVED lines=9> */
[----:B------:R-:W-:Y:S01]  /*4a00*/  IADD3 R4, R9, UR6, -R16 ;  /* 0x0000000609047c10 */ /* 0x000fe2000fffe810 */
[----:B------:R-:W1:Y:S01]  /*4a10*/  SHFL.IDX PT, R173, R10, 0x1, 0x1c1f ;  /* 0x003c1f000aad7f89 */ /* 0x000e6200000e0000 */
[----:B------:R-:W-:-:S03]  /*4a20*/  ULEA UR6, UR47, UR41, 0x3 ;  /* 0x000000292f067291 */ /* 0x000fc6000f8e183f */
[----:B------:R-:W-:Y:S01]  /*4a30*/  VIADD R4, R4, -UR53 ;  /* 0x8000003504047c36 */ /* 0x000fe20008000000 */
[----:B------:R-:W-:-:S04]  /*4a40*/  UIADD3 UR6, UR6, 0x28840, URZ ;  /* 0x0002884006067890 */ /* 0x000fc8000fffe03f */
[----:B------:R-:W-:-:S09]  /*4a50*/  UPRMT UR6, UR40, 0x654, UR6 ;  /* 0x0000065428067896 */ /* 0x000fd20008000006 */
[----:B------:R-:W-:Y:S01]  /*4a60*/  SYNCS.ARRIVE.TRANS64.RED.A1T0 RZ, [UR6], RZ ;  /* 0x000000ffffff79a7 */ /* 0x000fe20008100406 */
[----:B0-----:R-:W-:-:S05]  /*4a70*/  IMAD.IADD R5, R4, 0x1, R5 ;  /* 0x0000000104057824 */ /* 0x001fca00078e0205 */
[C---:B------:R-:W-:Y:S01]  /*4a80*/  ISETP.GT.AND P1, PT, R5.reuse, RZ, PT ;  /* 0x000000ff0500720c */ /* 0x040fe20003f24270 */
[----:B-1----:R-:W-:Y:S01]  /*4a90*/  IMAD.IADD R4, R4, 0x1, R173 ;  /* 0x0000000104047824 */ /* 0x002fe200078e02ad */
        /* <DEDUP_REMOVED lines=94> */
[----:B------:R-:W-:-:S02]  /*5080*/  ISETP.GT.AND P2, PT, R4, RZ, PT ;  /* 0x000000ff0400720c */ /* 0x000fc40003f44270 */
[----:B------:R-:W-:Y:S02]  /*5090*/  FMNMX.FTZ R12, R85, R8, !PT ;  /* 0x00000008550c7209 */ /* 0x000fe40007810000 */
[----:B------:R-:W-:Y:S02]  /*50a0*/  ISETP.GT.AND P3, PT, R4, 0x1, PT ;  /* 0x000000010400780c */ /* 0x000fe40003f64270 */
[----:B------:R-:W-:Y:S01]  /*50b0*/  FSEL R26, R26, -INF , P2 ;  /* 0xff8000001a1a7808 */ /* 0x000fe20001000000 */
[----:B------:R-:W0:Y:S01]  /*50c0*/  SHFL.BFLY PT, R5, R12, 0x2, 0x1f ;  /* 0x0c401f000c057f89 */ /* 0x000e2200000e0000 */
[----:B------:R-:W-:Y:S02]  /*50d0*/  ISETP.GT.AND P2, PT, R4, 0x8, PT ;  /* 0x000000080400780c */ /* 0x000fe40003f44270 */
[----:B------:R-:W-:Y:S02]  /*50e0*/  FSEL R27, R27, -INF , P3 ;  /* 0xff8000001b1b7808 */ /* 0x000fe40001800000 */
[----:B------:R-:W-:-:S02]  /*50f0*/  FMNMX.FTZ R10, R26, R7, !PT ;  /* 0x000000071a0a7209 */ /* 0x000fc40007810000 */
[----:B------:R-:W-:Y:S02]  /*5100*/  ISETP.GT.AND P3, PT, R4, 0x9, PT ;  /* 0x000000090400780c */ /* 0x000fe40003f64270 */
        /* <DEDUP_REMOVED lines=24> */
[----:B------:R-:W-:Y:S02]  /*5290*/  FSEL R66, R66, -INF , P2 ;  /* 0xff80000042427808 */ /* 0x000fe40001000000 */
        /* <DEDUP_REMOVED lines=49> */
[----:B------:R-:W-:Y:S01]  /*55b0*/  FFMA.FTZ R25, R85, UR55, -R8 ;  /* 0x0000003755197c23 */ /* 0x000fe20008010808 */
[----:B------:R-:W-:Y:S01]  /*55c0*/  FMNMX.FTZ R161, R20, R161, !PT ;  /* 0x000000a114a17209 */ /* 0x000fe20007810000 */
[----:B------:R-:W-:Y:S01]  /*55d0*/  MUFU.EX2 R9, R9 ;  /* 0x0000000900097308 */ /* 0x000fe20000000800 */
[----:B------:R-:W-:-:S02]  /*55e0*/  FSEL R55, R55, -INF , P3 ;  /* 0xff80000037377808 */ /* 0x000fc40001800000 */
[----:B------:R-:W-:Y:S02]  /*55f0*/  FMNMX.FTZ R24, R54, R161, !PT ;  /* 0x000000a136187209 */ /* 0x000fe40007810000 */
[----:B------:R-:W-:Y:S02]  /*5600*/  ISETP.GT.AND P3, PT, R4, 0x41, PT ;  /* 0x000000410400780c */ /* 0x000fe40003f64270 */
[----:B------:R-:W-:Y:S01]  /*5610*/  FMNMX.FTZ R51, R55, R24, !PT ;  /* 0x0000001837337209 */ /* 0x000fe20007810000 */
[----:B------:R-:W-:Y:S01]  /*5620*/  MUFU.EX2 R180, R180 ;  /* 0x000000b400b47308 */ /* 0x000fe20000000800 */
[----:B------:R-:W-:Y:S02]  /*5630*/  FSEL R59, R59, -INF , P3 ;  /* 0xff8000003b3b7808 */ /* 0x000fe40001800000 */
[----:B------:R-:W-:Y:S01]  /*5640*/  FMNMX.FTZ R24, R58, R51, !PT ;  /* 0x000000333a187209 */ /* 0x000fe20007810000 */
[----:B------:R-:W-:Y:S01]  /*5650*/  FFMA.FTZ R51, R153, UR55, -R8 ;  /* 0x0000003799337c23 */ /* 0x000fe20008010808 */
[----:B------:R-:W-:-:S02]  /*5660*/  ISETP.GT.AND P3, PT, R4, 0x49, PT ;  /* 0x000000490400780c */ /* 0x000fc40003f64270 */
[----:B------:R-:W-:Y:S01]  /*5670*/  FMNMX.FTZ R153, R59, R24, !PT ;  /* 0x000000183b997209 */ /* 0x000fe20007810000 */
[----:B------:R-:W-:Y:S01]  /*5680*/  MUFU.EX2 R182, R182 ;  /* 0x000000b600b67308 */ /* 0x000fe20000000800 */
[----:B------:R-:W-:Y:S02]  /*5690*/  FSEL R63, R63, -INF , P3 ;  /* 0xff8000003f3f7808 */ /* 0x000fe40001800000 */
[----:B------:R-:W-:Y:S02]  /*56a0*/  FMNMX.FTZ R24, R62, R153, !PT ;  /* 0x000000993e187209 */ /* 0x000fe40007810000 */
[----:B------:R-:W-:Y:S02]  /*56b0*/  ISETP.GT.AND P3, PT, R4, 0x51, PT ;  /* 0x000000510400780c */ /* 0x000fe40003f64270 */
[----:B------:R-:W-:Y:S01]  /*56c0*/  FMNMX.FTZ R45, R63, R24, !PT ;  /* 0x000000183f2d7209 */ /* 0x000fe20007810000 */
        /* <DEDUP_REMOVED lines=18> */
[----:B------:R-:W-:Y:S01]  /*57f0*/  FMNMX.FTZ R24, R74, R41, !PT ;  /* 0x000000294a187209 */ /* 0x000fe20007810000 */
[--C-:B------:R-:W-:Y:S01]  /*5800*/  FFMA.FTZ R41, R53, UR55, -R8.reuse ;  /* 0x0000003735297c23 */ /* 0x100fe20008010808 */
[----:B------:R-:W-:Y:S01]  /*5810*/  ISETP.GT.AND P3, PT, R4, 0x69, PT ;  /* 0x000000690400780c */ /* 0x000fe20003f64270 */
[----:B------:R-:W-:Y:S01]  /*5820*/  FFMA.FTZ R53, R61, UR55, -R8 ;  /* 0x000000373d357c23 */ /* 0x000fe20008010808 */
[----:B------:R-:W-:Y:S01]  /*5830*/  FSEL R78, R78, -INF , P2 ;  /* 0xff8000004e4e7808 */ /* 0x000fe20001000000 */
[----:B------:R-:W-:Y:S01]  /*5840*/  MUFU.EX2 R39, R39 ;  /* 0x0000002700277308 */ /* 0x000fe20000000800 */
[----:B------:R-:W-:Y:S02]  /*5850*/  FMNMX.FTZ R49, R75, R24, !PT ;  /* 0x000000184b317209 */ /* 0x000fe40007810000 */
[----:B------:R-:W-:Y:S02]  /*5860*/  ISETP.GT.AND P2, PT, R4, 0x70, PT ;  /* 0x000000700400780c */ /* 0x000fe40003f44270 */
[----:B------:R-:W-:-:S02]  /*5870*/  FSEL R79, R79, -INF , P3 ;  /* 0xff8000004f4f7808 */ /* 0x000fc40001800000 */
[----:B------:R-:W-:Y:S01]  /*5880*/  FMNMX.FTZ R24, R78, R49, !PT ;  /* 0x000000314e187209 */ /* 0x000fe20007810000 */
[----:B------:R-:W-:Y:S01]  /*5890*/  FFMA.FTZ R49, R65, UR55, -R8 ;  /* 0x0000003741317c23 */ /* 0x000fe20008010808 */
[----:B------:R-:W-:Y:S01]  /*58a0*/  ISETP.GT.AND P3, PT, R4, 0x71, PT ;  /* 0x000000710400780c */ /* 0x000fe20003f64270 */
[----:B------:R-:W-:Y:S01]  /*58b0*/  MUFU.EX2 R172, R172 ;  /* 0x000000ac00ac7308 */ /* 0x000fe20000000800 */
[----:B------:R-:W-:Y:S02]  /*58c0*/  FSEL R82, R82, -INF , P2 ;  /* 0xff80000052527808 */ /* 0x000fe40001000000 */
[----:B------:R-:W-:Y:S02]  /*58d0*/  FMNMX.FTZ R37, R79, R24, !PT ;  /* 0x000000184f257209 */ /* 0x000fe40007810000 */
[----:B------:R-:W-:Y:S02]  /*58e0*/  ISETP.GT.AND P2, PT, R4, 0x78, PT ;  /* 0x000000780400780c */ /* 0x000fe40003f44270 */
[----:B------:R-:W-:Y:S01]  /*58f0*/  FSEL R83, R83, -INF , P3 ;  /* 0xff80000053537808 */ /* 0x000fe20001800000 */
[----:B------:R-:W-:Y:S01]  /*5900*/  MUFU.EX2 R47, R47 ;  /* 0x0000002f002f7308 */ /* 0x000fe20000000800 */
[----:B------:R-:W-:-:S02]  /*5910*/  FMNMX.FTZ R24, R82, R37, !PT ;  /* 0x0000002552187209 */ /* 0x000fc40007810000 */
[----:B------:R-:W-:Y:S02]  /*5920*/  ISETP.GT.AND P3, PT, R4, 0x79, PT ;  /* 0x000000790400780c */ /* 0x000fe40003f64270 */
[----:B------:R-:W-:Y:S02]  /*5930*/  FSEL R86, R86, -INF , P2 ;  /* 0xff80000056567808 */ /* 0x000fe40001000000 */
[----:B------:R-:W-:Y:S01]  /*5940*/  FMNMX.FTZ R37, R83, R24, !PT ;  /* 0x0000001853257209 */ /* 0x000fe20007810000 */
[----:B------:R-:W-:Y:S01]  /*5950*/  MUFU.EX2 R174, R174 ;  /* 0x000000ae00ae7308 */ /* 0x000fe20000000800 */
[----:B------:R-:W-:Y:S02]  /*5960*/  FSEL R87, R87, -INF , P3 ;  /* 0xff80000057577808 */ /* 0x000fe40001800000 */
        /* <DEDUP_REMOVED lines=55> */
[----:B------:R-:W-:-:S06]  /*5ce0*/  FFMA.FTZ R86, R86, UR55, -R29 ;  /* 0x0000003756567c23 */ /* 0x000fcc000801081d */
[----:B------:R-:W2:Y:S01]  /*5cf0*/  MUFU.EX2 R183, R183 ;  /* 0x000000b700b77308 */ /* 0x000ea20000000800 */
[----:B0-----:R-:W-:-:S04]  /*5d00*/  FFMA.FTZ R27, R6, R0, R9 ;  /* 0x00000000061b7223 */ /* 0x001fc80000010009 */
[----:B------:R-:W-:-:S03]  /*5d10*/  FADD.FTZ R27, R180, R27 ;  /* 0x0000001bb41b7221 */ /* 0x000fc60000010000 */
[----:B------:R-:W0:Y:S01]  /*5d20*/  MUFU.EX2 R10, R10 ;  /* 0x0000000a000a7308 */ /* 0x000e220000000800 */
[----:B-1----:R-:W-:Y:S01]  /*5d30*/  FFMA.FTZ R0, R7, R3, R8 ;  /* 0x0000000307007223 */ /* 0x002fe20000010008 */
        /* <DEDUP_REMOVED lines=19> */
[----:B------:R-:W-:-:S04]  /*5e70*/  FADD.FTZ R38, R174, R27 ;  /* 0x0000001bae267221 */ /* 0x000fc80000010000 */
[----:B------:R-:W-:Y:S02]  /*5e80*/  FADD.FTZ R27, R51, R38 ;  /* 0x00000026331b7221 */ /* 0x000fe40000010000 */
[----:B------:R-:W2:Y:S01]  /*5e90*/  MUFU.EX2 R173, R173 ;  /* 0x000000ad00ad7308 */ /* 0x000ea20000000800 */
[----:B0-----:R-:W-:Y:S01]  /*5ea0*/  FADD.FTZ R3, R179, R0 ;  /* 0x00000000b3037221 */ /* 0x001fe20000010000 */
[----:B------:R-:W-:-:S04]  /*5eb0*/  FADD.FTZ R38, R168, R27 ;  /* 0x0000001ba8267221 */ /* 0x000fc80000010000 */
[----:B------:R-:W-:Y:S01]  /*5ec0*/  FADD.FTZ R27, R45, R38 ;  /* 0x000000262d1b7221 */ /* 0x000fe20000010000 */
[----:B------:R-:W-:Y:S01]  /*5ed0*/  FFMA.FTZ R38, R75, UR55, -R29 ;  /* 0x000000374b267c23 */ /* 0x000fe2000801081d */
[----:B------:R-:W0:Y:S01]  /*5ee0*/  MUFU.EX2 R26, R26 ;  /* 0x0000001a001a7308 */ /* 0x000e220000000800 */
[----:B-1----:R-:W-:Y:S01]  /*5ef0*/  FADD.FTZ R0, R12, R3 ;  /* 0x000000030c007221 */ /* 0x002fe20000010000 */
[----:B------:R-:W-:-:S04]  /*5f00*/  FADD.FTZ R40, R170, R27 ;  /* 0x0000001baa287221 */ /* 0x000fc80000010000 */
        /* <DEDUP_REMOVED lines=80> */
.L_x_9095:
        /* <DEDUP_REMOVED lines=110> */
.L_x_9085:
        /* <DEDUP_REMOVED lines=8> */
.L_x_9108:
        /* <DEDUP_REMOVED lines=9> */
.L_x_9099:
[----:B------:R-:W-:Y:S01]  /*6c00*/  ULEA UR6, UR47, UR41, 0x3 ;  /* 0x000000292f067291 */ /* 0x000fe2000f8e183f */
[----:B------:R-:W-:-:S05]  /*6c10*/  IMAD.U32 R4, RZ, RZ, UR48 ;  /* 0x00000030ff047e24 */ /* 0x000fca000f8e00ff */
[----:B------:R-:W-:-:S04]  /*6c20*/  SHF.L.U32 R4, R4, 0x1f, RZ ;  /* 0x0000001f04047819 */ /* 0x000fc800000006ff */
[----:B------:R0:W1:Y:S01]  /*6c30*/  SYNCS.PHASECHK.TRANS64.TRYWAIT P1, [UR6+0x28830], R4 ;  /* 0x02883004ff0075a7 */ /* 0x0000620008020146 */
[----:B------:R-:W-:Y:S05]  /*6c40*/  @!P0 BRA `(.L_x_9100) ;  /* 0x0000000000048947 */ /* 0x000fea0003800000 */
[----:B------:R-:W-:Y:S01]  /*6c50*/  BPT.TRAP 0x1 ;  /* 0x000000040000795c */ /* 0x000fe20000300000 */
.L_x_9100:
[----:B-1----:R-:W-:Y:S05]  /*6c60*/  @P1 BRA `(.L_x_9098) ;  /* 0x0000000000081947 */ /* 0x002fea0003800000 */
[----:B------:R-:W1:Y:S02]  /*6c70*/  SYNCS.PHASECHK.TRANS64.TRYWAIT P1, [UR6+0x28830], R4 ;  /* 0x02883004ff0075a7 */ /* 0x000e640008020146 */
[----:B-1----:R-:W-:Y:S05]  /*6c80*/  @!P1 BRA `(.L_x_9101) ;  /* 0x000000bc00449947 */ /* 0x002fea0003800000 */
.L_x_9098:
[----:B-1----:R-:W1:Y:S01]  /*6c90*/  S2R R5, SR_TID.X ;  /* 0x0000000000057919 */ /* 0x002e620000002100 */
[----:B------:R-:W-:Y:S01]  /*6ca0*/  ULEA UR34, UR47, UR51, 0xb ;  /* 0x000000332f227291 */ /* 0x000fe2000f8e583f */
[----:B------:R-:W-:Y:S01]  /*6cb0*/  UMOV UR35, 0x40000040 ;  /* 0x4000004000237882 */ /* 0x000fe20000000000 */
[----:B------:R-:W-:Y:S02]  /*6cc0*/  UMOV UR7, 0x40000040 ;  /* 0x4000004000077882 */ /* 0x000fe40000000000 */
        /* <DEDUP_REMOVED lines=43> */
.L_x_9103:
[----:B------:R-:W-:Y:S01]  /*6f80*/  ULEA UR6, UR53, UR41, 0x3 ;  /* 0x0000002935067291 */ /* 0x000fe2000f8e183f */
[----:B------:R-:W-:-:S05]  /*6f90*/  IMAD.U32 R4, RZ, RZ, UR54 ;  /* 0x00000036ff047e24 */ /* 0x000fca000f8e00ff */
[----:B------:R-:W-:-:S04]  /*6fa0*/  SHF.L.U32 R4, R4, 0x1f, RZ ;  /* 0x0000001f04047819 */ /* 0x000fc800000006ff */
[----:B------:R0:W1:Y:S01]  /*6fb0*/  SYNCS.PHASECHK.TRANS64.TRYWAIT P1, [UR6+0x28850], R4 ;  /* 0x02885004ff0075a7 */ /* 0x0000620008020146 */
[----:B------:R-:W-:Y:S05]  /*6fc0*/  @!P0 BRA `(.L_x_9104) ;  /* 0x0000000000048947 */ /* 0x000fea0003800000 */
[----:B------:R-:W-:Y:S01]  /*6fd0*/  BPT.TRAP 0x1 ;  /* 0x000000040000795c */ /* 0x000fe20000300000 */
.L_x_9104:
[----:B-1----:R-:W-:Y:S05]  /*6fe0*/  @P1 BRA `(.L_x_9102) ;  /* 0x0000000000081947 */ /* 0x002fea0003800000 */
[----:B------:R-:W1:Y:S02]  /*6ff0*/  SYNCS.PHASECHK.TRANS64.TRYWAIT P1, [UR6+0x28850], R4 ;  /* 0x02885004ff0075a7 */ /* 0x000e640008020146 */
[----:B-1----:R-:W-:Y:S05]  /*7000*/  @!P1 BRA `(.L_x_9105) ;  /* 0x000000b8007c9947 */ /* 0x002fea0003800000 */
.L_x_9102:
        /* <DEDUP_REMOVED lines=51> */
.L_x_9106:
        /* <DEDUP_REMOVED lines=78> */
[----:B------:R-:W-:-:S03]  /*7820*/  FADD.FTZ R6, -R5, R6 ;  /* 0x0000000605067221 */ /* 0x000fc60000010100 */
[--C-:B------:R-:W-:Y:S01]  /*7830*/  FFMA.FTZ R153, R41, UR55, -R8.reuse ;  /* 0x0000003729997c23 */ /* 0x100fe20008010808 */
[--C-:B------:R-:W-:Y:S01]  /*7840*/  FFMA.FTZ R161, R25, UR55, -R8.reuse ;  /* 0x0000003719a17c23 */ /* 0x100fe20008010808 */
[--C-:B------:R-:W-:Y:S01]  /*7850*/  FFMA.FTZ R159, R29, UR55, -R8.reuse ;  /* 0x000000371d9f7c23 */ /* 0x100fe20008010808 */
[--C-:B------:R-:W-:Y:S01]  /*7860*/  FFMA.FTZ R157, R33, UR55, -R8.reuse ;  /* 0x00000037219d7c23 */ /* 0x100fe20008010808 */
        /* <DEDUP_REMOVED lines=29> */
[C---:B------:R-:W-:Y:S01]  /*7a40*/  FADD.FTZ R6, -R4.reuse, R7 ;  /* 0x0000000704067221 */ /* 0x040fe20000010100 */
[----:B------:R-:W-:Y:S01]  /*7a50*/  FMUL.FTZ R8, R4, UR55 ;  /* 0x0000003704087c20 */ /* 0x000fe20008410000 */
[----:B------:R0:W-:Y:S02]  /*7a60*/  MUFU.EX2 R7, R12 ;  /* 0x0000000c00077308 */ /* 0x0001e40000000800 */
[----:B------:R-:W-:Y:S01]  /*7a70*/  FMUL.FTZ R6, R6, UR55 ;  /* 0x0000003706067c20 */ /* 0x000fe20008410000 */
[--C-:B------:R-:W-:Y:S01]  /*7a80*/  FFMA.FTZ R181, R26, UR55, -R8.reuse ;  /* 0x000000371ab57c23 */ /* 0x100fe20008010808 */
[--C-:B------:R-:W-:Y:S01]  /*7a90*/  FFMA.FTZ R10, R27, UR55, -R8.reuse ;  /* 0x000000371b0a7c23 */ /* 0x100fe20008010808 */
[--C-:B------:R-:W-:Y:S01]  /*7aa0*/  FFMA.FTZ R183, R30, UR55, -R8.reuse ;  /* 0x000000371eb77c23 */ /* 0x100fe20008010808 */
[--C-:B------:R-:W-:Y:S01]  /*7ab0*/  FFMA.FTZ R177, R34, UR55, -R8.reuse ;  /* 0x0000003722b17c23 */ /* 0x100fe20008010808 */
[--C-:B------:R-:W-:Y:S01]  /*7ac0*/  FFMA.FTZ R14, R35, UR55, -R8.reuse ;  /* 0x00000037230e7c23 */ /* 0x100fe20008010808 */
[----:B------:R-:W1:Y:S01]  /*7ad0*/  MUFU.EX2 R180, R180 ;  /* 0x000000b400b47308 */ /* 0x000e620000000800 */
[--C-:B0-----:R-:W-:Y:S01]  /*7ae0*/  FFMA.FTZ R12, R31, UR55, -R8.reuse ;  /* 0x000000371f0c7c23 */ /* 0x101fe20008010808 */
        /* <DEDUP_REMOVED lines=18> */
[----:B------:R-:W-:-:S04]  /*7c10*/  FFMA.FTZ R86, R86, UR55, -R8 ;  /* 0x0000003756567c23 */ /* 0x000fc80008010808 */
        /* <DEDUP_REMOVED lines=93> */
[--C-:B------:R-:W-:Y:S01]  /*81f0*/  FFMA.FTZ R44, R83, UR55, -R8.reuse ;  /* 0x00000037532c7c23 */ /* 0x100fe20008010808 */
[----:B------:R-:W-:-:S05]  /*8200*/  FFMA.FTZ R8, R87, UR55, -R8 ;  /* 0x0000003757087c23 */ /* 0x000fca0008010808 */
        /* <DEDUP_REMOVED lines=42> */
.L_x_9107:
[----:B------:R-:W-:Y:S01]  /*84b0*/  UISETP.GT.AND UP0, UPT, UR60, UR39, UPT ;  /* 0x000000273c00728c */ /* 0x000fe2000bf04270 */
[----:B------:R-:W-:Y:S01]  /*84c0*/  F2FP.BF16.F32.PACK_AB R180, R161, R180 ;  /* 0x000000b4a1b4723e */ /* 0x000fe200000010ff */
[----:B------:R-:W-:Y:S01]  /*84d0*/  ULEA UR6, UR53, UR41, 0x3 ;  /* 0x0000002935067291 */ /* 0x000fe2000f8e183f */
[----:B------:R-:W-:Y:S01]  /*84e0*/  F2FP.BF16.F32.PACK_AB R182, R159, R182 ;  /* 0x000000b69fb6723e */ /* 0x000fe200000010ff */
[----:B------:R-:W-:Y:S01]  /*84f0*/  UIADD3 UR7, UR60, -0x1, URZ ;  /* 0xffffffff3c077890 */ /* 0x000fe2000fffe03f */
[----:B------:R-:W-:Y:S01]  /*8500*/  F2FP.BF16.F32.PACK_AB R176, R157, R176 ;  /* 0x000000b09db0723e */ /* 0x000fe200000010ff */
[----:B------:R-:W-:Y:S01]  /*8510*/  UIADD3 UR6, UR6, 0x28860, URZ ;  /* 0x0002886006067890 */ /* 0x000fe2000fffe03f */
[----:B------:R-:W-:Y:S01]  /*8520*/  PLOP3.LUT P1, PT, PT, PT, UP0, 0x80, 0x0 ;  /* 0x000000000000781c */ /* 0x000fe20003f2f008 */
[----:B------:R-:W-:Y:S01]  /*8530*/  UMOV UR54, UR48 ;  /* 0x0000003000367c82 */ /* 0x000fe20008000000 */
[----:B------:R-:W-:Y:S01]  /*8540*/  UMOV UR53, UR47 ;  /* 0x0000002f00357c82 */ /* 0x000fe20008000000 */
[----:B------:R-:W-:Y:S01]  /*8550*/  UPRMT UR6, UR40, 0x654, UR6 ;  /* 0x0000065428067896 */ /* 0x000fe20008000006 */
[----:B------:R-:W-:Y:S01]  /*8560*/  F2FP.BF16.F32.PACK_AB R178, R155, R178 ;  /* 0x000000b29bb2723e */ /* 0x000fe200000010ff */
[----:B------:R-:W-:Y:S01]  /*8570*/  UMOV UR60, UR7 ;  /* 0x00000007003c7c82 */ /* 0x000fe20008000000 */
[----:B------:R-:W-:Y:S01]  /*8580*/  F2FP.BF16.F32.PACK_AB R172, R153, R172 ;  /* 0x000000ac99ac723e */ /* 0x000fe200000010ff */
        /* <DEDUP_REMOVED lines=95> */
.L_x_9097:
[----:B------:R-:W-:Y:S06]  /*8b80*/  BAR.ARV 0x8, 0x180 ;  /* 0x0206000000007b1d */ /* 0x000fec0000002000 */
[----:B------:R-:W-:Y:S05]  /*8b90*/  @!P0 BRA `(.L_x_9109) ;  /* 0x0000000000048947 */ /* 0x000fea0003800000 */
[----:B------:R-:W-:Y:S01]  /*8ba0*/  BPT.TRAP 0x1 ;  /* 0x000000040000795c */ /* 0x000fe20000300000 */
.L_x_9109:
[----:B------:R-:W-:Y:S01]  /*8bb0*/  ULEA UR5, UR47, UR41, 0x3 ;  /* 0x000000292f057291 */ /* 0x000fe2000f8e183f */
[----:B------:R-:W-:-:S05]  /*8bc0*/  IMAD.U32 R6, RZ, RZ, UR48 ;  /* 0x00000030ff067e24 */ /* 0x000fca000f8e00ff */
[----:B------:R-:W-:-:S04]  /*8bd0*/  SHF.L.U32 R6, R6, 0x1f, RZ ;  /* 0x0000001f06067819 */ /* 0x000fc800000006ff */
[----:B------:R0:W1:Y:S01]  /*8be0*/  SYNCS.PHASECHK.TRANS64.TRYWAIT P1, [UR5+0x28850], R6 ;  /* 0x02885006ff0075a7 */ /* 0x0000620008020145 */
[----:B------:R-:W-:Y:S05]  /*8bf0*/  @!P0 BRA `(.L_x_9110) ;  /* 0x0000000000048947 */ /* 0x000fea0003800000 */
[----:B------:R-:W-:Y:S01]  /*8c00*/  BPT.TRAP 0x1 ;  /* 0x000000040000795c */ /* 0x000fe20000300000 */
.L_x_9110:
[----:B-1----:R-:W-:Y:S05]  /*8c10*/  @P1 BRA `(.L_x_9111) ;  /* 0x0000000000081947 */ /* 0x002fea0003800000 */
[----:B------:R-:W1:Y:S02]  /*8c20*/  SYNCS.PHASECHK.TRANS64.TRYWAIT P1, [UR5+0x28850], R6 ;  /* 0x02885006ff0075a7 */ /* 0x000e640008020145 */
[----:B-1----:R-:W-:Y:S05]  /*8c30*/  @!P1 BRA `(.L_x_9112) ;  /* 0x0000009c00889947 */ /* 0x002fea0003800000 */
.L_x_9111:
        /* <DEDUP_REMOVED lines=12> */
[----:B------:R-:W-:Y:S01]  /*8d00*/  HGMMA.64x128x16.F32.BF16 R88, R180, gdesc[UR4].tnspB, R88, gsb0 ;  /* 0x41e00004b4587df0 */ /* 0x000fe20008001858 */
[----:B------:R-:W-:Y:S01]  /*8d10*/  UIADD3 UR6, UR4, 0x80, URZ ;  /* 0x0000008004067890 */ /* 0x000fe2000fffe03f */
[----:B-1----:R-:W-:Y:S01]  /*8d20*/  FADD.FTZ R7, R7, R0 ;  /* 0x0000000007077221 */ /* 0x002fe20000010000 */
[----:B------:R-:W-:Y:S01]  /*8d30*/  UMOV UR7, 0x40000040 ;  /* 0x4000004000077882 */ /* 0x000fe20000000000 */
[----:B------:R-:W-:Y:S02]  /*8d40*/  IMAD.MOV.U32 R0, RZ, RZ, -0x800000 ;  /* 0xff800000ff007424 */ /* 0x000fe400078e00ff */
[----:B0-----:R-:W-:Y:S01]  /*8d50*/  FADD.FTZ R8, R6, R3 ;  /* 0x0000000306087221 */ /* 0x001fe20000010000 */
[----:B------:R-:W-:Y:S01]  /*8d60*/  IMAD.MOV.U32 R3, RZ, RZ, -0x800000 ;  /* 0xff800000ff037424 */ /* 0x000fe200078e00ff */
[----:B------:R-:W0:Y:S04]  /*8d70*/  SHFL.BFLY PT, R6, R7, 0x1, 0x1f ;  /* 0x0c201f0007067f89 */ /* 0x000e2800000e0000 */
[----:B------:R-:W1:Y:S01]  /*8d80*/  SHFL.BFLY PT, R9, R8, 0x1, 0x1f ;  /* 0x0c201f0008097f89 */ /* 0x000e6200000e0000 */
[----:B0-----:R-:W-:Y:S01]  /*8d90*/  FADD.FTZ R12, R7, R6 ;  /* 0x00000006070c7221 */ /* 0x001fe20000010000 */
[----:B------:R-:W-:-:S02]  /*8da0*/  IMAD.MOV.U32 R6, RZ, RZ, RZ ;  /* 0x000000ffff067224 */ /* 0x000fc400078e00ff */
[----:B------:R-:W-:Y:S02]  /*8db0*/  IMAD.U32 R7, RZ, RZ, UR55 ;  /* 0x00000037ff077e24 */ /* 0x000fe4000f8e00ff */
        /* <DEDUP_REMOVED lines=47> */
[----:B0-23--:R-:W-:Y:S05]  /*90b0*/  @!P0 BRA `(.L_x_9113) ;  /* 0x0000000000048947 */ /* 0x00dfea0003800000 */
[----:B------:R-:W-:Y:S01]  /*90c0*/  BPT.TRAP 0x1 ;  /* 0x000000040000795c */ /* 0x000fe20000300000 */
.L_x_9113:
        /* <DEDUP_REMOVED lines=74> */
.L_x_9077:
[----:B------:R-:W0:Y:S01]  /*9570*/  S2R R5, SR_CgaCtaId ;  /* 0x0000000000057919 */ /* 0x000e220000008800 */
[----:B------:R-:W-:Y:S01]  /*9580*/  MOV R20, 0x400 ;  /* 0x0000040000147802 */ /* 0x000fe20000000f00 */
[----:B------:R-:W-:Y:S01]  /*9590*/  BSSY B0, `(.L_x_9114) ;  /* 0x00002e3000007945 */ /* 0x000fe20003800000 */
[----:B------:R-:W-:Y:S02]  /*95a0*/  BAR.SYNC.DEFER_BLOCKING 0x5, 0x180 ;  /* 0x0146000000007b1d */ /* 0x000fe40000010000 */
[----:B0-----:R-:W-:-:S05]  /*95b0*/  LEA R20, R5, R20, 0x18 ;  /* 0x0000001405147211 */ /* 0x001fca00078ec0ff */
[----:B------:R-:W0:Y:S02]  /*95c0*/  LDS.128 R32, [R20+0x288d0] ;  /* 0x0288d00014207984 */ /* 0x000e240000000c00 */
[----:B0-----:R-:W-:Y:S02]  /*95d0*/  R2UR UR6, R33 ;  /* 0x00000000210672ca */ /* 0x001fe400000e0000 */
[----:B------:R-:W-:Y:S01]  /*95e0*/  R2UR UR5, R34 ;  /* 0x00000000220572ca */ /* 0x000fe200000e0000 */
[----:B------:R-:W-:Y:S06]  /*95f0*/  BAR.ARV 0x4, 0x180 ;  /* 0x0106000000007b1d */ /* 0x000fec0000002000 */
[----:B------:R-:W-:Y:S08]  /*9600*/  @P0 BRA `(.L_x_9115) ;  /* 0x0000002000580947 */ /* 0x000ff00003800000 */
[----:B------:R-:W0:Y:S01]  /*9610*/  S2R R5, SR_SWINHI ;  /* 0x0000000000057919 */ /* 0x000e220000002f00 */
[----:B------:R-:W-:Y:S01]  /*9620*/  ULDC.64 UR10, c[0x0][0xc00] ;  /* 0x00030000000a7ab9 */ /* 0x000fe20000000a00 */
[----:B------:R-:W-:Y:S02]  /*9630*/  ULDC.64 UR8, c[0x0][0xc00] ;  /* 0x0003000000087ab9 */ /* 0x000fe40000000a00 */
        /* <DEDUP_REMOVED lines=83> */
[----:B------:R-:W-:Y:S01]  /*9b70*/  F2FP.BF16.F32.PACK_AB R14, R141, R140 ;  /* 0x0000008c8d0e723e */ /* 0x000fe200000010ff */
[----:B0-----:R-:W-:Y:S01]  /*9b80*/  IMAD.U32 R28, RZ, RZ, UR8 ;  /* 0x00000008ff1c7e24 */ /* 0x001fe2000f8e00ff */
[----:B------:R-:W-:Y:S01]  /*9b90*/  F2FP.BF16.F32.PACK_AB R15, R143, R142 ;  /* 0x0000008e8f0f723e */ /* 0x000fe200000010ff */
[----:B------:R-:W-:Y:S01]  /*9ba0*/  IMAD.U32 R29, RZ, RZ, UR9 ;  /* 0x00000009ff1d7e24 */ /* 0x000fe2000f8e00ff */
[----:B------:R-:W-:Y:S01]  /*9bb0*/  F2FP.BF16.F32.PACK_AB R24, R145, R144 ;  /* 0x000000909118723e */ /* 0x000fe200000010ff */
[----:B------:R-:W-:Y:S01]  /*9bc0*/  ULDC.64 UR8, c[0x0][0xc08] ;  /* 0x0003020000087ab9 */ /* 0x000fe20000000a00 */
[----:B------:R-:W-:Y:S01]  /*9bd0*/  F2FP.BF16.F32.PACK_AB R25, R147, R146 ;  /* 0x000000929319723e */ /* 0x000fe200000010ff */
[----:B------:R-:W-:Y:S01]  /*9be0*/  STSM.16.M88.4 [R21], R12 ;  /* 0x0000000c15007844 */ /* 0x000fe20000000200 */
[----:B------:R-:W-:-:S02]  /*9bf0*/  F2FP.BF16.F32.PACK_AB R26, R149, R148 ;  /* 0x00000094951a723e */ /* 0x000fc400000010ff */
        /* <DEDUP_REMOVED lines=32> */
[----:B------:R-:W-:Y:S01]  /*9e00*/  USEL UR42, UR42, URZ, !UP0 ;  /* 0x0000003f2a2a7287 */ /* 0x000fe2000c000000 */
[----:B------:R-:W-:Y:S01]  /*9e10*/  ULDC.64 UR10, c[0x0][UR16+0x220] ;  /* 0x00008800100a7abb */ /* 0x000fe20008000a00 */
[----:B------:R-:W-:Y:S01]  /*9e20*/  ULDC.64 UR8, c[0x0][UR16+0x218] ;  /* 0x0000860010087abb */ /* 0x000fe20008000a00 */
[----:B0-----:R-:W-:Y:S01]  /*9e30*/  @P1 IMAD.HI.U32 R4, R11, R6, RZ ;  /* 0x000000060b041227 */ /* 0x001fe200078e00ff */
[----:B------:R-:W-:Y:S01]  /*9e40*/  USEL UR36, UR36, URZ, !UP0 ;  /* 0x0000003f24247287 */ /* 0x000fe2000c000000 */
[----:B------:R-:W-:Y:S01]  /*9e50*/  ULDC.64 UR12, c[0x0][UR16+0x228] ;  /* 0x00008a00100c7abb */ /* 0x000fe20008000a00 */
[----:B------:R-:W-:Y:S02]  /*9e60*/  UIMAD UR11, UR11, UR42, URZ ;  /* 0x0000002a0b0b72a4 */ /* 0x000fe4000f8e023f */
[----:B------:R-:W-:Y:S02]  /*9e70*/  UIMAD.WIDE.U32 UR14, UR8, UR43, URZ ;  /* 0x0000002b080e72a5 */ /* 0x000fe4000f8e003f */
[----:B------:R-:W-:Y:S01]  /*9e80*/  UIMAD UR17, UR9, UR43, URZ ;  /* 0x0000002b091172a4 */ /* 0x000fe2000f8e023f */
[----:B-1----:R-:W-:Y:S01]  /*9e90*/  @P1 SHF.R.U32.HI R7, RZ, R9, R4 ;  /* 0x00000009ff071219 */ /* 0x002fe20000011604 */
[----:B------:R-:W-:-:S02]  /*9ea0*/  UIMAD.WIDE.U32 UR8, UR10, UR42, URZ ;  /* 0x0000002a0a0872a5 */ /* 0x000fc4000f8e003f */
[----:B------:R-:W-:Y:S02]  /*9eb0*/  UIMAD.WIDE.U32 UR18, UR12, UR7, URZ ;  /* 0x000000070c1272a5 */ /* 0x000fe4000f8e003f */
[----:B------:R-:W-:Y:S01]  /*9ec0*/  UIMAD UR7, UR13, UR7, URZ ;  /* 0x000000070d0772a4 */ /* 0x000fe2000f8e023f */
[--C-:B------:R-:W-:Y:S01]  /*9ed0*/  IMAD.MOV R9, RZ, RZ, -R7.reuse ;  /* 0x000000ffff097224 */ /* 0x100fe200078e0a07 */
[----:B------:R-:W-:Y:S02]  /*9ee0*/  UIMAD UR11, UR10, UR36, UR11 ;  /* 0x000000240a0b72a4 */ /* 0x000fe4000f8e020b */
[----:B------:R-:W-:Y:S01]  /*9ef0*/  UIADD3 UR17, UR15, UR17, URZ ;  /* 0x000000110f117290 */ /* 0x000fe2000fffe03f */
[----:B------:R-:W-:Y:S02]  /*9f00*/  IMAD.U32 R4, RZ, RZ, UR18 ;  /* 0x00000012ff047e24 */ /* 0x000fe4000f8e00ff */
        /* <DEDUP_REMOVED lines=28> */
.L_x_9116:
        /* <DEDUP_REMOVED lines=16> */
[----:B0-----:R-:W-:Y:S01]  /*a1d0*/  IMAD R3, R197, 0x40, R2 ;  /* 0x00000040c5037824 */ /* 0x001fe200078e0202 */
[----:B------:R-:W-:Y:S01]  /*a1e0*/  ULDC.64 UR10, c[0x0][0xaa0] ;  /* 0x0002a800000a7ab9 */ /* 0x000fe20000000a00 */
[----:B------:R-:W0:Y:S02]  /*a1f0*/  @P1 LDC R49, c[0x0][0xbf0] ;  /* 0x0002fc00ff311b82 */ /* 0x000e240000000800 */
[----:B------:R-:W-:-:S03]  /*a200*/  IMAD.WIDE R32, R3, 0x2, R32 ;  /* 0x0000000203207825 */ /* 0x000fc600078e0220 */
[C---:B------:R-:W-:Y:S02]  /*a210*/  IADD3 R9, P6, R32.reuse, 0x1000, RZ ;  /* 0x0000100020097810 */ /* 0x040fe40007fde0ff */
[C---:B------:R-:W-:Y:S02]  /*a220*/  IADD3 R13, P5, R32.reuse, 0x2000, RZ ;  /* 0x00002000200d7810 */ /* 0x040fe40007fbe0ff */
[----:B------:R-:W-:Y:S02]  /*a230*/  LOP3.LUT R8, R9, 0x380, RZ, 0xc0, !PT ;  /* 0x0000038009087812 */ /* 0x000fe400078ec0ff */
[C---:B------:R-:W-:Y:S02]  /*a240*/  IADD3 R25, P4, R32.reuse, 0x3000, RZ ;  /* 0x0000300020197810 */ /* 0x040fe40007f9e0ff */
[C---:B------:R-:W-:Y:S02]  /*a250*/  IADD3 R29, P3, R32.reuse, 0x4000, RZ ;  /* 0x00004000201d7810 */ /* 0x040fe40007f7e0ff */
[----:B------:R-:W-:-:S02]  /*a260*/  IADD3 R37, P2, R32, 0x5000, RZ ;  /* 0x0000500020257810 */ /* 0x000fc40007f5e0ff */
[C---:B------:R-:W-:Y:S02]  /*a270*/  IADD3 R41, P0, R32.reuse, 0x6000, RZ ;  /* 0x0000600020297810 */ /* 0x040fe40007f1e0ff */
[----:B------:R-:W-:Y:S02]  /*a280*/  LOP3.LUT R5, R32, 0x380, RZ, 0xc0, !PT ;  /* 0x0000038020057812 */ /* 0x000fe400078ec0ff */
[----:B------:R-:W-:Y:S02]  /*a290*/  SHF.R.U64 R8, R8, 0x3, RZ ;  /* 0x0000000308087819 */ /* 0x000fe400000012ff */
[----:B------:R-:W-:Y:S02]  /*a2a0*/  LOP3.LUT R12, R13, 0x380, RZ, 0xc0, !PT ;  /* 0x000003800d0c7812 */ /* 0x000fe400078ec0ff */
[----:B------:R-:W-:Y:S02]  /*a2b0*/  LOP3.LUT R24, R25, 0x380, RZ, 0xc0, !PT ;  /* 0x0000038019187812 */ /* 0x000fe400078ec0ff */
[----:B------:R-:W-:-:S02]  /*a2c0*/  LOP3.LUT R28, R29, 0x380, RZ, 0xc0, !PT ;  /* 0x000003801d1c7812 */ /* 0x000fc400078ec0ff */
[----:B------:R-:W-:Y:S02]  /*a2d0*/  LOP3.LUT R36, R37, 0x380, RZ, 0xc0, !PT ;  /* 0x0000038025247812 */ /* 0x000fe400078ec0ff */
[----:B------:R-:W-:Y:S02]  /*a2e0*/  LOP3.LUT R40, R41, 0x380, RZ, 0xc0, !PT ;  /* 0x0000038029287812 */ /* 0x000fe400078ec0ff */
[----:B------:R-:W-:Y:S02]  /*a2f0*/  SHF.R.U64 R5, R5, 0x3, RZ ;  /* 0x0000000305057819 */ /* 0x000fe400000012ff */
[----:B------:R-:W-:Y:S01]  /*a300*/  LOP3.LUT R8, R8, R9, RZ, 0x3c, !PT ;  /* 0x0000000908087212 */ /* 0x000fe200078e3cff */
[----:B------:R-:W-:Y:S01]  /*a310*/  IMAD.X R9, RZ, RZ, R33, P6 ;  /* 0x000000ffff097224 */ /* 0x000fe200030e0621 */
[----:B------:R-:W-:Y:S02]  /*a320*/  IADD3 R3, P6, R32, 0x7000, RZ ;  /* 0x0000700020037810 */ /* 0x000fe40007fde0ff */
[----:B------:R-:W-:-:S02]  /*a330*/  SHF.R.U64 R12, R12, 0x3, RZ ;  /* 0x000000030c0c7819 */ /* 0x000fc400000012ff */
[----:B------:R-:W-:Y:S01]  /*a340*/  SHF.R.U64 R24, R24, 0x3, RZ ;  /* 0x0000000318187819 */ /* 0x000fe200000012ff */
[--C-:B------:R-:W-:Y:S01]  /*a350*/  IMAD.X R45, RZ, RZ, R33.reuse, P6 ;  /* 0x000000ffff2d7224 */ /* 0x100fe200030e0621 */
[----:B------:R-:W-:Y:S01]  /*a360*/  SHF.R.U64 R28, R28, 0x3, RZ ;  /* 0x000000031c1c7819 */ /* 0x000fe200000012ff */
[----:B------:R-:W-:Y:S01]  /*a370*/  UIMAD UR7, UR12, UR10, URZ ;  /* 0x0000000a0c0772a4 */ /* 0x000fe2000f8e023f */
[----:B------:R-:W-:Y:S01]  /*a380*/  SHF.R.U64 R36, R36, 0x3, RZ ;  /* 0x0000000324247819 */ /* 0x000fe200000012ff */
[----:B------:R-:W-:Y:S01]  /*a390*/  UIMAD.WIDE.U32 UR8, UR4, UR10, URZ ;  /* 0x0000000a040872a5 */ /* 0x000fe2000f8e003f */
[----:B------:R-:W-:Y:S01]  /*a3a0*/  SHF.R.U64 R40, R40, 0x3, RZ ;  /* 0x0000000328287819 */ /* 0x000fe200000012ff */
[----:B------:R-:W5:Y:S01]  /*a3b0*/  LD.E.128 R8, desc[UR56][R8.64] ;  /* 0x0000003808087980 */ /* 0x000f62000c101d00 */
        /* <DEDUP_REMOVED lines=11> */
[----:B------:R1:W5:Y:S01]  /*a470*/  LD.E.128 R4, desc[UR56][R32.64] ;  /* 0x0000003820047980 */ /* 0x000362000c101d00 */
[----:B------:R-:W-:Y:S01]  /*a480*/  LOP3.LUT R0, R3, 0x380, RZ, 0xc0, !PT ;  /* 0x0000038003007812 */ /* 0x000fe200078ec0ff */
[----:B------:R-:W-:-:S02]  /*a490*/  UIMAD UR7, UR4, UR11, UR7 ;  /* 0x0000000b040772a4 */ /* 0x000fc4000f8e0207 */
[----:B------:R-:W5:Y:S01]  /*a4a0*/  LD.E.128 R12, desc[UR56][R12.64] ;  /* 0x000000380c0c7980 */ /* 0x000f62000c101d00 */
[----:B------:R-:W-:-:S03]  /*a4b0*/  SHF.R.U64 R0, R0, 0x3, RZ ;  /* 0x0000000300007819 */ /* 0x000fc600000012ff */
[----:B------:R-:W5:Y:S01]  /*a4c0*/  LD.E.128 R24, desc[UR56][R24.64] ;  /* 0x0000003818187980 */ /* 0x000f62000c101d00 */
[----:B-1----:R-:W1:Y:S01]  /*a4d0*/  @P1 LDC R33, c[0x0][0xbec] ;  /* 0x0002fb00ff211b82 */ /* 0x002e620000000800 */
[----:B------:R-:W-:Y:S01]  /*a4e0*/  UIADD3 UR9, UR9, UR7, URZ ;  /* 0x0000000709097290 */ /* 0x000fe2000fffe03f */
[----:B------:R-:W-:Y:S01]  /*a4f0*/  LOP3.LUT R44, R0, R3, RZ, 0x3c, !PT ;  /* 0x00000003002c7212 */ /* 0x000fe200078e3cff */
[----:B------:R-:W-:Y:S01]  /*a500*/  ULDC.64 UR10, c[0x0][0xae8] ;  /* 0x0002ba00000a7ab9 */ /* 0x000fe20000000a00 */
[----:B------:R-:W-:Y:S01]  /*a510*/  IMAD R0, R19, 0x20, R197 ;  /* 0x0000002013007824 */ /* 0x000fe200078e02c5 */
[----:B------:R-:W-:Y:S01]  /*a520*/  UIMAD.WIDE.U32 UR8, UR43, UR10, UR8 ;  /* 0x0000000a2b0872a5 */ /* 0x000fe2000f8e0008 */
[----:B------:R-:W5:Y:S01]  /*a530*/  LD.E.128 R28, desc[UR56][R28.64] ;  /* 0x000000381c1c7980 */ /* 0x000f62000c101d00 */
[----:B------:R-:W-:Y:S01]  /*a540*/  USHF.R.S32.HI UR4, URZ, 0x1f, UR42 ;  /* 0x0000001f3f047899 */ /* 0x000fe2000801142a */
[----:B------:R-:W-:Y:S01]  /*a550*/  VIADD R48, R0, UR37 ;  /* 0x0000002500307c36 */ /* 0x000fe20008000000 */
[----:B------:R-:W-:Y:S01]  /*a560*/  UIMAD UR9, UR43, UR11, UR9 ;  /* 0x0000000b2b0972a4 */ /* 0x000fe2000f8e0209 */
[----:B------:R-:W5:Y:S02]  /*a570*/  LD.E.128 R36, desc[UR56][R36.64] ;  /* 0x0000003824247980 */ /* 0x000f64000c101d00 */
[----:B------:R-:W-:-:S02]  /*a580*/  ULDC.64 UR10, c[0x0][0xaf0] ;  /* 0x0002bc00000a7ab9 */ /* 0x000fc40000000a00 */
[----:B------:R-:W-:Y:S01]  /*a590*/  UIMAD UR4, UR4, UR10, URZ ;  /* 0x0000000a040472a4 */ /* 0x000fe2000f8e023f */
[----:B------:R-:W-:Y:S01]  /*a5a0*/  IMAD.MOV.U32 R3, RZ, RZ, R48 ;  /* 0x000000ffff037224 */ /* 0x000fe200078e0030 */
[----:B------:R-:W5:Y:S02]  /*a5b0*/  LD.E.128 R40, desc[UR56][R40.64] ;  /* 0x0000003828287980 */ /* 0x000f64000c101d00 */
[----:B------:R-:W-:Y:S02]  /*a5c0*/  UIMAD UR4, UR42, UR11, UR4 ;  /* 0x0000000b2a0472a4 */ /* 0x000fe4000f8e0204 */
[----:B------:R-:W5:Y:S01]  /*a5d0*/  LD.E.128 R44, desc[UR56][R44.64] ;  /* 0x000000382c2c7980 */ /* 0x000f62000c101d00 */
[----:B-1----:R-:W-:Y:S01]  /*a5e0*/  @P1 IMAD.HI.U32 R0, R48, R33, RZ ;  /* 0x0000002130001227 */ /* 0x002fe200078e00ff */
[----:B------:R-:W-:Y:S01]  /*a5f0*/  UIMAD.WIDE.U32 UR42, UR42, UR10, UR8 ;  /* 0x0000000a2a2a72a5 */ /* 0x000fe2000f8e0008 */
[----:B------:R-:W-:Y:S01]  /*a600*/  @!PT LDS RZ, [RZ] ;  /* 0x00000000fffff984 */ /* 0x000fe20000000800 */
[----:B------:R-:W-:Y:S01]  /*a610*/  @!PT LDS RZ, [RZ] ;  /* 0x00000000fffff984 */ /* 0x000fe20000000800 */
[----:B------:R-:W-:Y:S01]  /*a620*/  @!PT LDS RZ, [RZ] ;  /* 0x00000000fffff984 */ /* 0x000fe20000000800 */
[----:B------:R-:W-:Y:S01]  /*a630*/  @!PT LDS RZ, [RZ] ;  /* 0x00000000fffff984 */ /* 0x000fe20000000800 */
[----:B------:R1:W-:Y:S06]  /*a640*/  MEMBAR.ALL.CTA ;  /* 0x0000000000007992 */ /* 0x0003ec0000008000 */
[----:B-1----:R-:W1:Y:S01]  /*a650*/  FENCE.VIEW.ASYNC.S ;  /* 0x00000000000073c6 */ /* 0x002e620000000000 */
[----:B------:R-:W-:Y:S01]  /*a660*/  ULDC.64 UR8, c[0x0][0xae0] ;  /* 0x0002b80000087ab9 */ /* 0x000fe20000000a00 */
[----:B0-----:R-:W-:Y:S01]  /*a670*/  @P1 SHF.R.U32.HI R3, RZ, R49, R0 ;  /* 0x00000031ff031219 */ /* 0x001fe20000011600 */
[----:B------:R-:W-:-:S03]  /*a680*/  UIADD3 UR4, UR43, UR4, URZ ;  /* 0x000000042b047290 */ /* 0x000fc6000fffe03f */
[--C-:B------:R-:W-:Y:S01]  /*a690*/  SHF.R.S32.HI R0, RZ, 0x1f, R3.reuse ;  /* 0x0000001fff007819 */ /* 0x100fe20000011403 */
[----:B------:R-:W-:Y:S02]  /*a6a0*/  IMAD.MOV R49, RZ, RZ, -R3 ;  /* 0x000000ffff317224 */ /* 0x000fe400078e0a03 */
[----:B------:R-:W-:Y:S02]  /*a6b0*/  IMAD.U32 R33, RZ, RZ, UR43 ;  /* 0x0000002bff217e24 */ /* 0x000fe4000f8e00ff */
[----:B------:R-:W-:Y:S02]  /*a6c0*/  IMAD R0, R0, UR8, RZ ;  /* 0x0000000800007c24 */ /* 0x000fe4000f8e02ff */
[----:B------:R-:W-:Y:S02]  /*a6d0*/  IMAD R49, R34, R49, R48 ;  /* 0x0000003122317224 */ /* 0x000fe400078e0230 */
[----:B------:R-:W-:Y:S02]  /*a6e0*/  IMAD.U32 R32, RZ, RZ, UR42 ;  /* 0x0000002aff207e24 */ /* 0x000fe4000f8e00ff */
[----:B------:R-:W-:-:S02]  /*a6f0*/  IMAD.U32 R33, RZ, RZ, UR4 ;  /* 0x00000004ff217e24 */ /* 0x000fc4000f8e00ff */
[C---:B------:R-:W-:Y:S01]  /*a700*/  IMAD R51, R3.reuse, UR9, R0 ;  /* 0x0000000903337c24 */ /* 0x040fe2000f8e0200 */
[----:B------:R-:W-:Y:S01]  /*a710*/  SHF.R.S32.HI R0, RZ, 0x1f, R49 ;  /* 0x0000001fff007819 */ /* 0x000fe20000011431 */
[----:B------:R-:W-:Y:S01]  /*a720*/  IMAD.WIDE.U32 R32, R3, UR8, R32 ;  /* 0x0000000803207c25 */ /* 0x000fe2000f8e0020 */
[----:B------:R-:W-:-:S03]  /*a730*/  ULDC.64 UR8, c[0x0][0xad8] ;  /* 0x0002b60000087ab9 */ /* 0x000fc60000000a00 */
[----:B------:R-:W-:Y:S02]  /*a740*/  IMAD.IADD R33, R33, 0x1, R51 ;  /* 0x0000000121217824 */ /* 0x000fe400078e0233 */
[----:B------:R-:W-:Y:S02]  /*a750*/  IMAD R34, R0, UR8, RZ ;  /* 0x0000000800227c24 */ /* 0x000fe4000f8e02ff */
[----:B------:R-:W-:Y:S02]  /*a760*/  VIADD R50, R197, UR37 ;  /* 0x00000025c5327c36 */ /* 0x000fe40008000000 */
[C---:B------:R-:W-:Y:S02]  /*a770*/  IMAD R3, R49.reuse, UR9, R34 ;  /* 0x0000000931037c24 */ /* 0x040fe4000f8e0222 */
[----:B------:R-:W-:Y:S01]  /*a780*/  IMAD.WIDE.U32 R32, R49, UR8, R32 ;  /* 0x0000000831207c25 */ /* 0x000fe2000f8e0020 */
[----:B------:R-:W-:Y:S01]  /*a790*/  ISETP.GE.AND P2, PT, R50, R21, PT ;  /* 0x000000153200720c */ /* 0x000fe20003f46270 */
[----:B------:R-:W-:-:S02]  /*a7a0*/  ULDC.64 UR8, c[0x0][0xa80] ;  /* 0x0002a00000087ab9 */ /* 0x000fc40000000a00 */
[----:B------:R-:W-:Y:S01]  /*a7b0*/  IMAD.IADD R3, R33, 0x1, R3 ;  /* 0x0000000121037824 */ /* 0x000fe200078e0203 */
[----:B------:R-:W-:Y:S01]  /*a7c0*/  LEA R34, P3, R32, UR8, 0x1 ;  /* 0x0000000820227c11 */ /* 0x000fe2000f8608ff */
[----:B------:R-:W-:Y:S02]  /*a7d0*/  VIADD R20, R20, 0x28820 ;  /* 0x0002882014147836 */ /* 0x000fe40000000000 */
[----:B------:R-:W-:Y:S01]  /*a7e0*/  VIADD R0, R50, 0x20 ;  /* 0x0000002032007836 */ /* 0x000fe20000000000 */
[----:B------:R-:W-:Y:S02]  /*a7f0*/  LEA.HI.X R3, R32, UR9, R3, 0x1, P3 ;  /* 0x0000000920037c11 */ /* 0x000fe400098f0c03 */
[----:B------:R-:W-:Y:S02]  /*a800*/  PRMT R20, RZ, 0x654, R20 ;  /* 0x00000654ff147816 */ /* 0x000fe40000000014 */
[-C--:B------:R-:W-:Y:S01]  /*a810*/  ISETP.GE.AND P0, PT, R0, R21.reuse, PT ;  /* 0x000000150000720c */ /* 0x080fe20003f06270 */
[----:B------:R-:W-:Y:S01]  /*a820*/  VIADD R0, R50, 0x40 ;  /* 0x0000004032007836 */ /* 0x000fe20000000000 */
[----:B-1----:R0:W-:Y:S01]  /*a830*/  SYNCS.ARRIVE.TRANS64.RED.A1T0 RZ, [R20+URZ], RZ ;  /* 0x000000ff14ff79a7 */ /* 0x0021e2000810043f */
[----:B------:R0:W1:Y:S01]  /*a840*/  SHFL.IDX PT, R33, R34, RZ, 0x181f ;  /* 0x00181fff22217589 */ /* 0x00006200000e0000 */
[----:B------:R-:W-:Y:S03]  /*a850*/  BSSY B1, `(.L_x_9118) ;  /* 0x000000d000017945 */ /* 0x000fe60003800000 */
[----:B------:R0:W2:Y:S01]  /*a860*/  SHFL.IDX PT, R49, R3, RZ, 0x181f ;  /* 0x00181fff03317589 */ /* 0x0000a200000e0000 */
[----:B------:R-:W-:Y:S01]  /*a870*/  ISETP.GE.AND P1, PT, R0, R21, PT ;  /* 0x000000150000720c */ /* 0x000fe20003f26270 */
[----:B------:R-:W-:-:S12]  /*a880*/  @P2 BRA `(.L_x_9119) ;  /* 0x0000000000242947 */ /* 0x000fd80003800000 */
        /* <DEDUP_REMOVED lines=9> */
.L_x_9119:
[----:B------:R-:W-:Y:S05]  /*a920*/  BSYNC B1 ;  /* 0x0000000000017941 */ /* 0x000fea0003800000 */
.L_x_9118:
[----:B---3-5:R3:W4:Y:S01]  /*a930*/  SHFL.IDX PT, R7, R3, 0x1, 0x181f ;  /* 0x00381f0003077f89 */ /* 0x02872200000e0000 */
[----:B------:R-:W-:Y:S03]  /*a940*/  BSSY B1, `(.L_x_9120) ;  /* 0x000000c000017945 */ /* 0x000fe60003800000 */
[----:B------:R3:W0:Y:S01]  /*a950*/  SHFL.IDX PT, R5, R34, 0x1, 0x181f ;  /* 0x00381f0022057f89 */ /* 0x00062200000e0000 */
[----:B------:R-:W-:Y:S05]  /*a960*/  @P0 BRA `(.L_x_9121) ;  /* 0x0000000000240947 */ /* 0x000fea0003800000 */
[----:B------:R-:W-:Y:S02]  /*a970*/  ULDC UR4, c[0x0][0xac8] ;  /* 0x0002b20000047ab9 */ /* 0x000fe40000000800 */
[----:B------:R-:W-:Y:S02]  /*a980*/  ISETP.GE.AND P3, PT, R2, UR4, PT ;  /* 0x0000000402007c0c */ /* 0x000fe4000bf66270 */
[----:B------:R-:W-:-:S11]  /*a990*/  ISETP.GE.AND P4, PT, R18, UR4, PT ;  /* 0x0000000412007c0c */ /* 0x000fd6000bf86270 */
[-C--:B0-----:R-:W-:Y:S02]  /*a9a0*/  @!P3 LEA R4, P0, R2, R5.reuse, 0x1 ;  /* 0x000000050204b211 */ /* 0x081fe400078008ff */
[----:B------:R-:W-:Y:S02]  /*a9b0*/  @!P4 LEA R6, P2, R18, R5, 0x1 ;  /* 0x000000051206c211 */ /* 0x000fe400078408ff */
[-C--:B----4-:R-:W-:Y:S02]  /*a9c0*/  @!P3 LEA.HI.X R5, R2, R7.reuse, R218, 0x1, P0 ;  /* 0x000000070205b211 */ /* 0x090fe400000f0cda */
[----:B------:R-:W-:-:S03]  /*a9d0*/  @!P4 LEA.HI.X R7, R18, R7, R217, 0x1, P2 ;  /* 0x000000071207c211 */ /* 0x000fc600010f0cd9 */
[----:B------:R0:W-:Y:S04]  /*a9e0*/  @!P3 ST.E.128 desc[UR56][R4.64], R8 ;  /* 0x000000080400b985 */ /* 0x0001e8000c101d38 */
[----:B------:R0:W-:Y:S02]  /*a9f0*/  @!P4 ST.E.128 desc[UR56][R6.64], R36 ;  /* 0x000000240600c985 */ /* 0x0001e4000c101d38 */
.L_x_9121:
[----:B------:R-:W-:Y:S05]  /*aa00*/  BSYNC B1 ;  /* 0x0000000000017941 */ /* 0x000fea0003800000 */
.L_x_9120:
[----:B0---4-:R0:W4:Y:S01]  /*aa10*/  SHFL.IDX PT, R7, R3, 0x2, 0x181f ;  /* 0x00581f0003077f89 */ /* 0x01112200000e0000 */
        /* <DEDUP_REMOVED lines=12> */
.L_x_9123:
[----:B------:R-:W-:Y:S05]  /*aae0*/  BSYNC B1 ;  /* 0x0000000000017941 */ /* 0x000fea0003800000 */
.L_x_9122:
[----:B------:R-:W-:Y:S01]  /*aaf0*/  VIADD R0, R50, 0x60 ;  /* 0x0000006032007836 */ /* 0x000fe20000000000 */
[----:B0--3--:R-:W0:Y:S04]  /*ab00*/  SHFL.IDX PT, R3, R3, 0x3, 0x181f ;  /* 0x00781f0003037f89 */ /* 0x009e2800000e0000 */
[----:B------:R-:W-:Y:S01]  /*ab10*/  ISETP.GE.AND P0, PT, R0, R21, PT ;  /* 0x000000150000720c */ /* 0x000fe20003f06270 */
[----:B----4-:R3:W4:-:S12]  /*ab20*/  SHFL.IDX PT, R7, R34, 0x3, 0x181f ;  /* 0x00781f0022077f89 */ /* 0x01071800000e0000 */
[----:B---3--:R-:W-:Y:S05]  /*ab30*/  @P0 BRA `(.L_x_9124) ;  /* 0x0000001800200947 */ /* 0x008fea0003800000 */
[----:B------:R-:W-:Y:S02]  /*ab40*/  ULDC UR4, c[0x0][0xac8] ;  /* 0x0002b20000047ab9 */ /* 0x000fe40000000800 */
[----:B------:R-:W-:-:S13]  /*ab50*/  ISETP.GE.AND P1, PT, R2, UR4, PT ;  /* 0x0000000402007c0c */ /* 0x000fda000bf26270 */
[----:B----4-:R-:W-:-:S04]  /*ab60*/  @!P1 LEA R4, P0, R2, R7, 0x1 ;  /* 0x0000000702049211 */ /* 0x010fc800078008ff */
        /* <DEDUP_REMOVED lines=8> */
.L_x_9117:
[----:B------:R-:W-:Y:S01]  /*abf0*/  ULDC.64 UR10, c[0x0][0xb08] ;  /* 0x0002c200000a7ab9 */ /* 0x000fe20000000a00 */
[----:B0-----:R-:W0:Y:S01]  /*ac00*/  @P1 LDC R0, c[0x0][0xbec] ;  /* 0x0002fb00ff001b82 */ /* 0x001e220000000800 */
[----:B------:R-:W-:Y:S01]  /*ac10*/  UIMAD UR7, UR12, UR10, URZ ;  /* 0x0000000a0c0772a4 */ /* 0x000fe2000f8e023f */
[----:B------:R-:W-:Y:S01]  /*ac20*/  IMAD.MOV.U32 R3, RZ, RZ, R11 ;  /* 0x000000ffff037224 */ /* 0x000fe200078e000b */
[----:B------:R-:W-:Y:S01]  /*ac30*/  UIMAD.WIDE.U32 UR8, UR4, UR10, URZ ;  /* 0x0000000a040872a5 */ /* 0x000fe2000f8e003f */
[----:B------:R-:W-:Y:S01]  /*ac40*/  VIADD R20, R20, 0x28820 ;  /* 0x0002882014147836 */ /* 0x000fe20000000000 */
[----:B------:R-:W-:Y:S01]  /*ac50*/  UIMAD UR7, UR4, UR11, UR7 ;  /* 0x0000000b040772a4 */ /* 0x000fe2000f8e0207 */
[----:B------:R-:W-:Y:S01]  /*ac60*/  BSSY B1, `(.L_x_9125) ;  /* 0x000006b000017945 */ /* 0x000fe20003800000 */
[----:B------:R-:W-:Y:S01]  /*ac70*/  USHF.R.S32.HI UR4, URZ, 0x1f, UR42 ;  /* 0x0000001f3f047899 */ /* 0x000fe2000801142a */
[----:B------:R-:W1:Y:S01]  /*ac80*/  @P1 LDC R5, c[0x0][0xbf0] ;  /* 0x0002fc00ff051b82 */ /* 0x000e620000000800 */
[----:B------:R-:W-:Y:S01]  /*ac90*/  UIADD3 UR9, UR9, UR7, URZ ;  /* 0x0000000709097290 */ /* 0x000fe2000fffe03f */
[----:B------:R-:W-:Y:S01]  /*aca0*/  PRMT R20, RZ, 0x654, R20 ;  /* 0x00000654ff147816 */ /* 0x000fe20000000014 */
[----:B------:R-:W-:-:S02]  /*acb0*/  ULDC.64 UR10, c[0x0][0xb38] ;  /* 0x0002ce00000a7ab9 */ /* 0x000fc40000000a00 */
[----:B------:R-:W-:Y:S01]  /*acc0*/  UIMAD.WIDE.U32 UR8, UR43, UR10, UR8 ;  /* 0x0000000a2b0872a5 */ /* 0x000fe2000f8e0008 */
[----:B------:R2:W-:Y:S03]  /*acd0*/  SYNCS.ARRIVE.TRANS64.RED.A1T0 RZ, [R20+URZ], RZ ;  /* 0x000000ff14ff79a7 */ /* 0x0005e6000810043f */
        /* <DEDUP_REMOVED lines=8> */
[----:B-1----:R-:W-:Y:S02]  /*ad60*/  @P1 SHF.R.U32.HI R3, RZ, R5, R0 ;  /* 0x00000005ff031219 */ /* 0x002fe40000011600 */
[----:B------:R-:W-:Y:S02]  /*ad70*/  UMOV UR8, UR42 ;  /* 0x0000002a00087c82 */ /* 0x000fe40008000000 */
[----:B------:R-:W-:Y:S01]  /*ad80*/  UIMAD.WIDE.U32 UR8, UR38, UR10, UR8 ;  /* 0x0000000a260872a5 */ /* 0x000fe2000f8e0008 */
[--C-:B------:R-:W-:Y:S01]  /*ad90*/  SHF.R.S32.HI R0, RZ, 0x1f, R3.reuse ;  /* 0x0000001fff007819 */ /* 0x100fe20000011403 */
[----:B------:R-:W-:Y:S02]  /*ada0*/  IMAD.MOV R7, RZ, RZ, -R3 ;  /* 0x000000ffff077224 */ /* 0x000fe400078e0a03 */
[----:B------:R-:W-:-:S02]  /*adb0*/  UIMAD UR38, UR38, UR11, UR9 ;  /* 0x0000000b262672a4 */ /* 0x000fc4000f8e0209 */
[----:B------:R-:W-:Y:S01]  /*adc0*/  IMAD R7, R34, R7, R11 ;  /* 0x0000000722077224 */ /* 0x000fe200078e020b */
[----:B------:R-:W-:Y:S01]  /*add0*/  ULDC.64 UR10, c[0x0][0xb30] ;  /* 0x0002cc00000a7ab9 */ /* 0x000fe20000000a00 */
[----:B------:R-:W-:Y:S02]  /*ade0*/  IMAD.U32 R5, RZ, RZ, UR9 ;  /* 0x00000009ff057e24 */ /* 0x000fe4000f8e00ff */
[----:B------:R-:W-:Y:S02]  /*adf0*/  IMAD R0, R0, UR10, RZ ;  /* 0x0000000a00007c24 */ /* 0x000fe4000f8e02ff */
        /* <DEDUP_REMOVED lines=13> */
[----:B------:R-:W-:Y:S01]  /*aed0*/  LEA.HI.X R3, R4, UR9, R3, 0x2, P1 ;  /* 0x0000000904037c11 */ /* 0x000fe200088f1403 */
[----:B------:R2:W0:Y:S04]  /*aee0*/  SHFL.IDX PT, R6, R0, RZ, 0x1c1f ;  /* 0x001c1fff00067589 */ /* 0x00042800000e0000 */
[----:B------:R2:W1:Y:S01]  /*aef0*/  SHFL.IDX PT, R7, R3, RZ, 0x1c1f ;  /* 0x001c1fff03077589 */ /* 0x00046200000e0000 */
[----:B------:R-:W-:Y:S05]  /*af00*/  @P2 BRA `(.L_x_9126) ;  /* 0x0000000400002947 */ /* 0x000fea0003800000 */
[----:B------:R-:W-:Y:S02]  /*af10*/  ULDC UR4, c[0x0][0xac8] ;  /* 0x0002b20000047ab9 */ /* 0x000fe40000000800 */
[----:B------:R-:W-:Y:S02]  /*af20*/  ISETP.GE.AND P3, PT, R196, UR4, PT ;  /* 0x00000004c4007c0c */ /* 0x000fe4000bf66270 */
[----:B------:R-:W-:Y:S02]  /*af30*/  ISETP.GE.AND P1, PT, R16, UR4, PT ;  /* 0x0000000410007c0c */ /* 0x000fe4000bf26270 */
[----:B------:R-:W-:Y:S02]  /*af40*/  ISETP.GE.AND P4, PT, R195, UR4, PT ;  /* 0x00000004c3007c0c */ /* 0x000fe4000bf86270 */
[----:B------:R-:W-:-:S07]  /*af50*/  ISETP.GE.AND P2, PT, R194, UR4, PT ;  /* 0x00000004c2007c0c */ /* 0x000fce000bf46270 */
[-C--:B0-----:R-:W-:Y:S02]  /*af60*/  @!P3 LEA R8, P5, R196, R6.reuse, 0x2 ;  /* 0x00000006c408b211 */ /* 0x081fe400078a10ff */
[----:B-1----:R-:W-:Y:S02]  /*af70*/  @!P1 IMAD.WIDE R4, R16, 0x4, R6 ;  /* 0x0000000410049825 */ /* 0x002fe400078e0206 */
        /* <DEDUP_REMOVED lines=19> */
[----:B-1----:R-:W-:-:S03]  /*b0b0*/  @!P5 LEA R8, P1, R191, R6, 0x2 ;  /* 0x00000006bf08d211 */ /* 0x002fc600078210ff */
        /* <DEDUP_REMOVED lines=37> */
.L_x_9126:
[----:B------:R-:W-:Y:S05]  /*b310*/  BSYNC B1 ;  /* 0x0000000000017941 */ /* 0x000fea0003800000 */
.L_x_9125:
[----:B-1-3--:R1:W3:Y:S04]  /*b320*/  SHFL.IDX PT, R7, R3, 0x1, 0x1c1f ;  /* 0x003c1f0003077f89 */ /* 0x00a2e800000e0000 */
        /* <DEDUP_REMOVED lines=24> */
[----:B--2---:R-:W-:-:S03]  /*b4b0*/  @!P5 LEA R20, P6, R192, R6, 0x2 ;  /* 0x00000006c014d211 */ /* 0x004fc600078c10ff */
        /* <DEDUP_REMOVED lines=13> */
[----:B--2---:R-:W-:Y:S01]  /*b590*/  @!P3 LEA R12, P5, R188, R6, 0x2 ;  /* 0x00000006bc0cb211 */ /* 0x004fe200078a10ff */
[----:B------:R0:W-:Y:S01]  /*b5a0*/  @!P1 ST.E.64 desc[UR56][R8.64], R118 ;  /* 0x0000007608009985 */ /* 0x0001e2000c101b38 */
[----:B------:R-:W-:Y:S02]  /*b5b0*/  ISETP.GE.AND P1, PT, R185, UR4, PT ;  /* 0x00000004b9007c0c */ /* 0x000fe4000bf26270 */
[----:B------:R-:W-:Y:S01]  /*b5c0*/  ISETP.GE.AND P0, PT, R184, UR4, PT ;  /* 0x00000004b8007c0c */ /* 0x000fe2000bf06270 */
[----:B------:R2:W-:Y:S01]  /*b5d0*/  @!P2 ST.E.64 desc[UR56][R10.64], R122 ;  /* 0x0000007a0a00a985 */ /* 0x0005e2000c101b38 */
[----:B------:R-:W-:-:S02]  /*b5e0*/  ISETP.GE.AND P2, PT, R186, UR4, PT ;  /* 0x00000004ba007c0c */ /* 0x000fc4000bf46270 */
[-C--:B------:R-:W-:Y:S02]  /*b5f0*/  @!P3 LEA.HI.X R13, R188, R7.reuse, R205, 0x2, P5 ;  /* 0x00000007bc0db211 */ /* 0x080fe400028f14cd */
[----:B------:R-:W-:Y:S02]  /*b600*/  ISETP.GE.AND P5, PT, R23, UR4, PT ;  /* 0x0000000417007c0c */ /* 0x000fe4000bfa6270 */
[CC--:B----4-:R-:W-:Y:S01]  /*b610*/  @!P4 LEA R14, P6, R187.reuse, R6.reuse, 0x2 ;  /* 0x00000006bb0ec211 */ /* 0x0d0fe200078c10ff */
[----:B------:R4:W-:Y:S03]  /*b620*/  @!P3 ST.E.64 desc[UR56][R12.64], R126 ;  /* 0x0000007e0c00b985 */ /* 0x0009e6000c101b38 */
[----:B------:R-:W-:Y:S02]  /*b630*/  @!P4 LEA.HI.X R15, R187, R7, R204, 0x2, P6 ;  /* 0x00000007bb0fc211 */ /* 0x000fe400030f14cc */
[----:B0-----:R-:W-:-:S02]  /*b640*/  @!P1 LEA R8, P6, R185, R6, 0x2 ;  /* 0x00000006b9089211 */ /* 0x001fc400078c10ff */
[-C--:B------:R-:W-:Y:S01]  /*b650*/  @!P2 LEA R4, P3, R186, R6.reuse, 0x2 ;  /* 0x00000006ba04a211 */ /* 0x080fe200078610ff */
[----:B------:R4:W-:Y:S01]  /*b660*/  @!P4 ST.E.64 desc[UR56][R14.64], R130 ;  /* 0x000000820e00c985 */ /* 0x0009e2000c101b38 */
[-C--:B--2---:R-:W-:Y:S02]  /*b670*/  @!P0 LEA R10, P4, R184, R6.reuse, 0x2 ;  /* 0x00000006b80a8211 */ /* 0x084fe400078810ff */
        /* <DEDUP_REMOVED lines=15> */
.L_x_9115:
        /* <DEDUP_REMOVED lines=11> */
[----:B------:R-:W-:Y:S01]  /*b820*/  UISETP.NE.AND.EX UP1, UPT, UR9, URZ, UPT, UP1 ;  /* 0x0000003f0900728c */ /* 0x000fe2000bf25310 */
[----:B------:R-:W-:Y:S02]  /*b830*/  ULDC UR4, c[0x0][0xa88] ;  /* 0x0002a20000047ab9 */ /* 0x000fe40000000800 */
[----:B------:R-:W-:-:S03]  /*b840*/  IMAD.U32 R0, RZ, RZ, UR4 ;  /* 0x00000004ff007e24 */ /* 0x000fc6000f8e00ff */
[----:B------:R-:W-:-:S05]  /*b850*/  PLOP3.LUT P2, PT, PT, PT, UP1, 0x80, 0x0 ;  /* 0x000000000000781c */ /* 0x000fca0003f4f018 */
[----:B------:R-:W-:-:S04]  /*b860*/  @UP1 ULEA UR8, UP2, UR42, UR8, 0x2 ;  /* 0x000000082a081291 */ /* 0x000fc8000f84103f */
[----:B------:R-:W-:Y:S02]  /*b870*/  @UP1 ULEA.HI.X UR9, UR42, UR9, UR36, 0x2, UP2 ;  /* 0x000000092a091291 */ /* 0x000fe400090f1424 */
[----:B------:R-:W-:-:S04]  /*b880*/  IMAD.U32 R6, RZ, RZ, UR8 ;  /* 0x00000008ff067e24 */ /* 0x000fc8000f8e00ff */
[----:B------:R-:W-:-:S05]  /*b890*/  IMAD.U32 R7, RZ, RZ, UR9 ;  /* 0x00000009ff077e24 */ /* 0x000fca000f8e00ff */
[----:B------:R0:W5:Y:S01]  /*b8a0*/  @P2 LDG.E R0, desc[UR56][R6.64] ;  /* 0x0000003806002981 */ /* 0x000162000c1e1900 */
[----:B------:R-:W-:Y:S01]  /*b8b0*/  UMOV UR4, URZ ;  /* 0x0000003f00047c82 */ /* 0x000fe20008000000 */
[----:B------:R-:W-:Y:S01]  /*b8c0*/  UISETP.NE.AND UP1, UPT, UR46, URZ, UPT ;  /* 0x0000003f2e00728c */ /* 0x000fe2000bf25270 */
[----:B------:R-:W-:-:S10]  /*b8d0*/  ISETP.GT.AND P0, PT, R219, 0x7f, PT ;  /* 0x0000007fdb00780c */ /* 0x000fd40003f04270 */
[----:B------:R-:W-:Y:S01]  /*b8e0*/  @!UP1 ULDC UR46, c[0x0][0xad4] ;  /* 0x0002b500002e9ab9 */ /* 0x000fe20000000800 */
[----:B--2---:R-:W-:-:S13]  /*b8f0*/  @P1 R2UR UR4, R3 ;  /* 0x00000000030412ca */ /* 0x004fda00000e0000 */
[----:B------:R-:W-:Y:S01]  /*b900*/  USHF.R.S32.HI UR18, URZ, 0x1f, UR4 ;  /* 0x0000001f3f127899 */ /* 0x000fe20008011404 */
[----:B0-----:R-:W-:Y:S11]  /*b910*/  @P2 BRA `(.L_x_9127) ;  /* 0x0000000000102947 */ /* 0x001ff60003800000 */
[----:B------:R-:W-:Y:S05]  /*b920*/  @!P1 BRA `(.L_x_9127) ;  /* 0x00000000000c9947 */ /* 0x000fea0003800000 */
[----:B------:R-:W2:Y:S04]  /*b930*/  LDG.E R3, desc[UR56][R4.64] ;  /* 0x0000003804037981 */ /* 0x000ea8000c1e1900 */
[----:B-----5:R-:W2:Y:S02]  /*b940*/  LDG.E R0, desc[UR56][R4.64+0x4] ;  /* 0x0000043804007981 */ /* 0x020ea4000c1e1900 */
[----:B--2---:R-:W-:-:S07]  /*b950*/  IMAD.IADD R0, R0, 0x1, -R3 ;  /* 0x0000000100007824 */ /* 0x004fce00078e0a03 */
.L_x_9127:
[----:B------:R-:W-:Y:S01]  /*b960*/  USEL UR42, UR42, URZ, !UP0 ;  /* 0x0000003f2a2a7287 */ /* 0x000fe2000c000000 */
[----:B------:R-:W-:Y:S01]  /*b970*/  BSSY B1, `(.L_x_9128) ;  /* 0x0000038000017945 */ /* 0x000fe20003800000 */
[----:B------:R-:W-:-:S03]  /*b980*/  USEL UR36, UR36, URZ, !UP0 ;  /* 0x0000003f24247287 */ /* 0x000fc6000c000000 */
[----:B------:R-:W-:Y:S09]  /*b990*/  @P0 BRA `(.L_x_9129) ;  /* 0x0000000000d40947 */ /* 0x000ff20003800000 */
        /* <DEDUP_REMOVED lines=9> */
[----:B------:R-:W-:-:S03]  /*ba30*/  UMOV UR16, 0x9b8 ;  /* 0x000009b800107882 */ /* 0x000fc60000000000 */
[----:B------:R-:W-:Y:S02]  /*ba40*/  USEL UR16, UR16, 0x978, UP0 ;  /* 0x0000097810107887 */ /* 0x000fe40008000000 */
[----:B------:R-:W-:-:S06]  /*ba50*/  USEL UR7, UR38, URZ, UP0 ;  /* 0x0000003f26077287 */ /* 0x000fcc0008000000 */
[----:B------:R-:W0:Y:S04]  /*ba60*/  @P0 LDC R3, c[0x0][0xbec] ;  /* 0x0002fb00ff030b82 */ /* 0x000e280000000800 */
[----:B------:R-:W-:Y:S01]  /*ba70*/  ULDC.64 UR10, c[0x0][UR16+0x220] ;  /* 0x00008800100a7abb */ /* 0x000fe20008000a00 */
[----:B------:R-:W-:Y:S01]  /*ba80*/  ULDC.64 UR8, c[0x0][UR16+0x218] ;  /* 0x0000860010087abb */ /* 0x000fe20008000a00 */
[----:B------:R-:W-:Y:S01]  /*ba90*/  ULDC.64 UR12, c[0x0][UR16+0x228] ;  /* 0x00008a00100c7abb */ /* 0x000fe20008000a00 */
[----:B------:R-:W-:Y:S01]  /*baa0*/  UIMAD UR11, UR11, UR42, URZ ;  /* 0x0000002a0b0b72a4 */ /* 0x000fe2000f8e023f */
[----:B------:R-:W1:Y:S01]  /*bab0*/  @P0 LDC R5, c[0x0][0xbf0] ;  /* 0x0002fc00ff050b82 */ /* 0x000e620000000800 */
[----:B------:R-:W-:Y:S02]  /*bac0*/  UIMAD.WIDE.U32 UR14, UR8, UR43, URZ ;  /* 0x0000002b080e72a5 */ /* 0x000fe4000f8e003f */
        /* <DEDUP_REMOVED lines=10> */
[----:B------:R-:W-:Y:S02]  /*bb70*/  IMAD.MOV.U32 R3, RZ, RZ, R6 ;  /* 0x000000ffff037224 */ /* 0x000fe400078e0006 */
[----:B------:R-:W-:Y:S01]  /*bb80*/  IMAD.U32 R8, RZ, RZ, UR8 ;  /* 0x00000008ff087e24 */ /* 0x000fe2000f8e00ff */
[----:B------:R-:W-:Y:S01]  /*bb90*/  UIADD3.X UR7, UR7, UR17, UR18, UP1, UP2 ;  /* 0x0000001107077290 */ /* 0x000fe20008fe4412 */
[----:B-1----:R-:W-:Y:S01]  /*bba0*/  @P0 SHF.R.U32.HI R3, RZ, R5, R4 ;  /* 0x00000005ff030219 */ /* 0x002fe20000011604 */
[----:B------:R-:W-:Y:S01]  /*bbb0*/  IMAD.U32 R4, RZ, RZ, UR20 ;  /* 0x00000014ff047e24 */ /* 0x000fe2000f8e00ff */
[----:B------:R-:W-:Y:S01]  /*bbc0*/  ULDC.64 UR8, c[0x0][UR16+0x210] ;  /* 0x0000840010087abb */ /* 0x000fe20008000a00 */
[----:B------:R-:W-:Y:S01]  /*bbd0*/  IMAD.U32 R5, RZ, RZ, UR21 ;  /* 0x00000015ff057e24 */ /* 0x000fe2000f8e00ff */
[--C-:B------:R-:W-:Y:S01]  /*bbe0*/  SHF.R.S32.HI R5, RZ, 0x1f, R3.reuse ;  /* 0x0000001fff057819 */ /* 0x100fe20000011403 */
[----:B------:R-:W-:Y:S01]  /*bbf0*/  IMAD.MOV R7, RZ, RZ, -R3 ;  /* 0x000000ffff077224 */ /* 0x000fe200078e0a03 */
[----:B------:R-:W-:Y:S01]  /*bc00*/  IADD3 R4, P0, P1, R3, UR14, R4 ;  /* 0x0000000e03047c10 */ /* 0x000fe2000f91e004 */
[----:B------:R-:W-:Y:S01]  /*bc10*/  ULDC.64 UR10, c[0x0][0xba8] ;  /* 0x0002ea00000a7ab9 */ /* 0x000fe20000000a00 */
[----:B------:R-:W-:Y:S01]  /*bc20*/  @!UP0 ULDC UR10, c[0x0][0xb50] ;  /* 0x0002d400000a8ab9 */ /* 0x000fe20000000800 */
[----:B------:R-:W-:Y:S01]  /*bc30*/  IMAD R7, R9, R7, R6 ;  /* 0x0000000709077224 */ /* 0x000fe200078e0206 */
[----:B------:R-:W-:Y:S01]  /*bc40*/  IADD3.X R5, R5, UR7, R8, P0, P1 ;  /* 0x0000000705057c10 */ /* 0x000fe200087e2408 */
[----:B------:R-:W-:-:S02]  /*bc50*/  @!UP0 ULDC UR11, c[0x0][0xb54] ;  /* 0x0002d500000b8ab9 */ /* 0x000fc40000000800 */
[C---:B------:R-:W-:Y:S01]  /*bc60*/  IMAD R6, R7.reuse, UR9, RZ ;  /* 0x0000000907067c24 */ /* 0x040fe2000f8e02ff */
[----:B------:R-:W-:Y:S01]  /*bc70*/  SHF.R.S32.HI R3, RZ, 0x1f, R7 ;  /* 0x0000001fff037819 */ /* 0x000fe20000011407 */
[----:B------:R-:W-:-:S04]  /*bc80*/  IMAD.WIDE.U32 R4, R7, UR8, R4 ;  /* 0x0000000807047c25 */ /* 0x000fc8000f8e0004 */
[----:B------:R-:W-:Y:S01]  /*bc90*/  IMAD R3, R3, UR8, R6 ;  /* 0x0000000803037c24 */ /* 0x000fe2000f8e0206 */
[----:B------:R-:W-:-:S03]  /*bca0*/  LEA R6, P0, R4, UR10, 0x2 ;  /* 0x0000000a04067c11 */ /* 0x000fc6000f8010ff */
[----:B------:R-:W-:-:S05]  /*bcb0*/  IMAD.IADD R3, R5, 0x1, R3 ;  /* 0x0000000105037824 */ /* 0x000fca00078e0203 */
[----:B------:R-:W-:Y:S01]  /*bcc0*/  LEA.HI.X R7, R4, UR11, R3, 0x2, P0 ;  /* 0x0000000b04077c11 */ /* 0x000fe200080f1403 */
[----:B------:R-:W-:-:S05]  /*bcd0*/  IMAD.MOV.U32 R3, RZ, RZ, -0x800000 ;  /* 0xff800000ff037424 */ /* 0x000fca00078e00ff */
[----:B------:R0:W-:Y:S02]  /*bce0*/  STG.E desc[UR56][R6.64], R3 ;  /* 0x0000000306007986 */ /* 0x0001e4000c101938 */
.L_x_9129:
[----:B------:R-:W-:Y:S05]  /*bcf0*/  BSYNC B1 ;  /* 0x0000000000017941 */ /* 0x000fea0003800000 */
.L_x_9128:
[----:B------:R-:W-:-:S06]  /*bd00*/  UISETP.GT.AND UP0, UPT, UR46, 0x1, UPT ;  /* 0x000000012e00788c */ /* 0x000fcc000bf04270 */
[----:B------:R-:W-:-:S13]  /*bd10*/  PLOP3.LUT P0, PT, PT, PT, UP0, 0x80, 0x0 ;  /* 0x000000000000781c */ /* 0x000fda0003f0f008 */
[----:B------:R-:W-:Y:S05]  /*bd20*/  @P0 BRA `(.L_x_9124) ;  /* 0x0000000400a40947 */ /* 0x000fea0003800000 */
[----:B------:R-:W1:Y:S01]  /*bd30*/  LDC R11, c[0x0][0xbe8] ;  /* 0x0002fa00ff0b7b82 */ /* 0x000e620000000800 */
[----:B------:R-:W-:Y:S01]  /*bd40*/  ULDC.64 UR10, c[0x0][0xaa0] ;  /* 0x0002a800000a7ab9 */ /* 0x000fe20000000a00 */
[----:B0-----:R-:W-:Y:S01]  /*bd50*/  IMAD R3, R19, 0x20, R197 ;  /* 0x0000002013037824 */ /* 0x001fe200078e02c5 */
[----:B------:R-:W-:Y:S01]  /*bd60*/  UIMAD UR7, UR18, UR10, URZ ;  /* 0x0000000a120772a4 */ /* 0x000fe2000f8e023f */
[----:B------:R-:W-:Y:S01]  /*bd70*/  BSSY B1, `(.L_x_9130) ;  /* 0x000003a000017945 */ /* 0x000fe20003800000 */
[----:B------:R-:W-:Y:S01]  /*bd80*/  UIMAD.WIDE.U32 UR8, UR4, UR10, URZ ;  /* 0x0000000a040872a5 */ /* 0x000fe2000f8e003f */
[----:B------:R-:W-:Y:S01]  /*bd90*/  VIADD R8, R3, UR37 ;  /* 0x0000002503087c36 */ /* 0x000fe20008000000 */
[----:B------:R-:W-:-:S03]  /*bda0*/  UIMAD UR7, UR4, UR11, UR7 ;  /* 0x0000000b040772a4 */ /* 0x000fc6000f8e0207 */
[----:B------:R-:W-:Y:S01]  /*bdb0*/  ULDC.64 UR10, c[0x0][0xae8] ;  /* 0x0002ba00000a7ab9 */ /* 0x000fe20000000a00 */
[----:B------:R-:W-:Y:S01]  /*bdc0*/  UIADD3 UR9, UR9, UR7, URZ ;  /* 0x0000000709097290 */ /* 0x000fe2000fffe03f */
[----:B------:R-:W-:-:S03]  /*bdd0*/  IMAD.MOV.U32 R3, RZ, RZ, R8 ;  /* 0x000000ffff037224 */ /* 0x000fc600078e0008 */
        /* <DEDUP_REMOVED lines=18> */
[----:B------:R-:W-:Y:S02]  /*bf00*/  IMAD.U32 R4, RZ, RZ, UR42 ;  /* 0x0000002aff047e24 */ /* 0x000fe4000f8e00ff */
[----:B------:R-:W-:Y:S02]  /*bf10*/  IMAD R7, R11, R7, R8 ;  /* 0x000000070b077224 */ /* 0x000fe400078e0208 */
[C---:B------:R-:W-:Y:S02]  /*bf20*/  IMAD R9, R3.reuse, UR9, R6 ;  /* 0x0000000903097c24 */ /* 0x040fe4000f8e0206 */
[----:B------:R-:W-:Y:S01]  /*bf30*/  IMAD.WIDE.U32 R4, R3, UR8, R4 ;  /* 0x0000000803047c25 */ /* 0x000fe2000f8e0004 */
[----:B------:R-:W-:Y:S01]  /*bf40*/  SHF.R.S32.HI R3, RZ, 0x1f, R7 ;  /* 0x0000001fff037819 */ /* 0x000fe20000011407 */
[----:B------:R-:W-:-:S02]  /*bf50*/  ULDC.64 UR8, c[0x0][0xad8] ;  /* 0x0002b60000087ab9 */ /* 0x000fc40000000a00 */
        /* <DEDUP_REMOVED lines=27> */
.L_x_9131:
[----:B------:R-:W-:Y:S05]  /*c110*/  BSYNC B1 ;  /* 0x0000000000017941 */ /* 0x000fea0003800000 */
.L_x_9130:
[----:B--23--:R2:W3:Y:S01]  /*c120*/  SHFL.IDX PT, R5, R3, 0x1, 0x181f ;  /* 0x00381f0003057f89 */ /* 0x00c4e200000e0000 */
[----:B------:R-:W-:Y:S03]  /*c130*/  BSSY B1, `(.L_x_9132) ;  /* 0x000000c000017945 */ /* 0x000fe60003800000 */
[----:B-1----:R2:W1:Y:S01]  /*c140*/  SHFL.IDX PT, R7, R6, 0x1, 0x181f ;  /* 0x00381f0006077f89 */ /* 0x00246200000e0000 */
[----:B------:R-:W-:Y:S05]  /*c150*/  @P1 BRA `(.L_x_9133) ;  /* 0x0000000000241947 */ /* 0x000fea0003800000 */
[----:B------:R-:W-:Y:S02]  /*c160*/  ULDC UR4, c[0x0][0xac8] ;  /* 0x0002b20000047ab9 */ /* 0x000fe40000000800 */
[----:B------:R-:W-:Y:S02]  /*c170*/  ISETP.GE.AND P3, PT, R2, UR4, PT ;  /* 0x0000000402007c0c */ /* 0x000fe4000bf66270 */
[----:B------:R-:W-:-:S11]  /*c180*/  ISETP.GE.AND P4, PT, R18, UR4, PT ;  /* 0x0000000412007c0c */ /* 0x000fd6000bf86270 */
[-C--:B-1----:R-:W-:Y:S02]  /*c190*/  @!P3 LEA R12, P1, R2, R7.reuse, 0x1 ;  /* 0x00000007020cb211 */ /* 0x082fe400078208ff */
[----:B------:R-:W-:Y:S02]  /*c1a0*/  @!P4 LEA R4, P2, R18, R7, 0x1 ;  /* 0x000000071204c211 */ /* 0x000fe400078408ff */
[-C--:B---3--:R-:W-:Y:S02]  /*c1b0*/  @!P3 LEA.HI.X R13, R2, R5.reuse, R218, 0x1, P1 ;  /* 0x00000005020db211 */ /* 0x088fe400008f0cda */
[----:B------:R-:W-:-:S03]  /*c1c0*/  @!P4 LEA.HI.X R5, R18, R5, R217, 0x1, P2 ;  /* 0x000000051205c211 */ /* 0x000fc600010f0cd9 */
[----:B------:R4:W-:Y:S04]  /*c1d0*/  @!P3 ST.E.128 desc[UR56][R12.64], RZ ;  /* 0x000000ff0c00b985 */ /* 0x0009e8000c101d38 */
[----:B------:R4:W-:Y:S02]  /*c1e0*/  @!P4 ST.E.128 desc[UR56][R4.64], RZ ;  /* 0x000000ff0400c985 */ /* 0x0009e4000c101d38 */
.L_x_9133:
[----:B------:R-:W-:Y:S05]  /*c1f0*/  BSYNC B1 ;  /* 0x0000000000017941 */ /* 0x000fea0003800000 */
.L_x_9132:
[----:B---34-:R3:W4:Y:S01]  /*c200*/  SHFL.IDX PT, R5, R3, 0x2, 0x181f ;  /* 0x00581f0003057f89 */ /* 0x01872200000e0000 */
        /* <DEDUP_REMOVED lines=12> */
.L_x_9135:
[----:B------:R-:W-:Y:S05]  /*c2d0*/  BSYNC B1 ;  /* 0x0000000000017941 */ /* 0x000fea0003800000 */
.L_x_9134:
[----:B------:R-:W-:Y:S01]  /*c2e0*/  VIADD R0, R8, 0x60 ;  /* 0x0000006008007836 */ /* 0x000fe20000000000 */
[----:B0-23--:R-:W0:Y:S04]  /*c2f0*/  SHFL.IDX PT, R3, R3, 0x3, 0x181f ;  /* 0x00781f0003037f89 */ /* 0x00de2800000e0000 */
[----:B------:R-:W-:Y:S01]  /*c300*/  ISETP.GE.AND P0, PT, R0, R11, PT ;  /* 0x0000000b0000720c */ /* 0x000fe20003f06270 */
[----:B-1--4-:R1:W2:-:S12]  /*c310*/  SHFL.IDX PT, R5, R6, 0x3, 0x181f ;  /* 0x00781f0006057f89 */ /* 0x01229800000e0000 */
        /* <DEDUP_REMOVED lines=10> */
.L_x_9124:
[----:B------:R-:W-:Y:S05]  /*c3c0*/  BSYNC B0 ;  /* 0x0000000000007941 */ /* 0x000fea0003800000 */
.L_x_9114:
[----:B------:R-:W-:Y:S02]  /*c3d0*/  ULDC UR4, c[0x0][0xc3c] ;  /* 0x00030f0000047ab9 */ /* 0x000fe40000000800 */
[----:B------:R-:W-:-:S13]  /*c3e0*/  ISETP.GE.AND P0, PT, R35, UR4, PT ;  /* 0x0000000423007c0c */ /* 0x000fda000bf06270 */
[----:B------:R-:W-:Y:S05]  /*c3f0*/  @!P0 BRA `(.L_x_9136) ;  /* 0xffffff4800c88947 */ /* 0x000fea000383ffff */
[----:B------:R-:W-:Y:S05]  /*c400*/  EXIT ;  /* 0x000000000000794d */ /* 0x000fea0003800000 */
.L_x_9071:
        /* <DEDUP_REMOVED lines=16> */
.L_x_9137:
        /* <DEDUP_REMOVED lines=44> */
.L_x_9141:
        /* <DEDUP_REMOVED lines=35> */
.L_x_9139:
        /* <DEDUP_REMOVED lines=13> */
.L_x_9142:
        /* <DEDUP_REMOVED lines=62> */
.L_x_9143:
        /* <DEDUP_REMOVED lines=61> */
.L_x_9144:
[----:B------:R-:W-:-:S05]  /*d280*/  LOP3.LUT R17, RZ, R2, RZ, 0x33, !PT ;  /* 0x00000002ff117212 */ /* 0x000fca00078e33ff */
[----:B------:R-:W-:Y:S01]  /*d290*/  IMAD.IADD R17, R0, 0x1, R17 ;  /* 0x0000000100117824 */ /* 0x000fe200078e0211 */
[----:B------:R-:W-:Y:S06]  /*d2a0*/  BRA `(.L_x_9145) ;  /* 0x0000000000147947 */ /* 0x000fec0003800000 */
.L_x_9140:
[----:B------:R-:W-:Y:S01]  /*d2b0*/  ULDC UR4, c[0x0][0xc3c] ;  /* 0x00030f0000047ab9 */ /* 0x000fe20000000800 */
[----:B------:R-:W-:Y:S02]  /*d2c0*/  IMAD.MOV.U32 R17, RZ, RZ, RZ ;  /* 0x000000ffff117224 */ /* 0x000fe400078e00ff */
[----:B------:R-:W-:Y:S02]  /*d2d0*/  IMAD.U32 R16, RZ, RZ, UR6 ;  /* 0x00000006ff107e24 */ /* 0x000fe4000f8e00ff */
[----:B------:R-:W-:Y:S02]  /*d2e0*/  IMAD.MOV.U32 R18, RZ, RZ, RZ ;  /* 0x000000ffff127224 */ /* 0x000fe400078e00ff */
[----:B------:R-:W-:-:S07]  /*d2f0*/  IMAD.U32 R19, RZ, RZ, UR4 ;  /* 0x00000004ff137e24 */ /* 0x000fce000f8e00ff */
.L_x_9145:
[----:B------:R-:W-:-:S13]  /*d300*/  ISETP.NE.AND P0, PT, R7, RZ, PT ;  /* 0x000000ff0700720c */ /* 0x000fda0003f05270 */
[----:B------:R-:W0:Y:S01]  /*d310*/  @!P0 S2R R3, SR_CgaCtaId ;  /* 0x0000000000038919 */ /* 0x000e220000008800 */
[----:B------:R-:W-:-:S04]  /*d320*/  @!P0 MOV R0, 0x400 ;  /* 0x0000040000008802 */ /* 0x000fc80000000f00 */
[----:B0-----:R-:W-:-:S05]  /*d330*/  @!P0 LEA R0, R3, R0, 0x18 ;  /* 0x0000000003008211 */ /* 0x001fca00078ec0ff */
[----:B------:R0:W-:Y:S01]  /*d340*/  @!P0 STS.128 [R0+0x288d0], R16 ;  /* 0x0288d01000008388 */ /* 0x0001e20000000c00 */
[----:B------:R-:W-:Y:S06]  /*d350*/  BAR.ARV 0x5, 0x180 ;  /* 0x0146000000007b1d */ /* 0x000fec0000002000 */
.L_x_9138:
[----:B------:R2:W-:Y:S01]  /*d360*/  STL [R1+0x1c], RZ ;  /* 0x00001cff01007387 */ /* 0x0005e20000100800 */
[----:B------:R-:W-:Y:S01]  /*d370*/  ULDC UR4, c[0x0][0xc3c] ;  /* 0x00030f0000047ab9 */ /* 0x000fe20000000800 */
[----:B------:R-:W-:Y:S01]  /*d380*/  IMAD.MOV.U32 R28, RZ, RZ, 0x1 ;  /* 0x00000001ff1c7424 */ /* 0x000fe200078e00ff */
[----:B-1----:R-:W-:Y:S01]  /*d390*/  ISETP.GE.AND P0, PT, R19, UR4, PT ;  /* 0x0000000413007c0c */ /* 0x002fe2000bf06270 */
[----:B------:R-:W-:-:S12]  /*d3a0*/  IMAD.MOV.U32 R25, RZ, RZ, RZ ;  /* 0x000000ffff197224 */ /* 0x000fd800078e00ff */
[----:B--2---:R-:W-:Y:S05]  /*d3b0*/  @P0 BRA `(.L_x_9146) ;  /* 0x0000005000340947 */ /* 0x004fea0003800000 */
[----:B------:R-:W1:Y:S01]  /*d3c0*/  S2R R4, SR_TID.X ;  /* 0x0000000000047919 */ /* 0x000e620000002100 */
[----:B------:R-:W2:Y:S01]  /*d3d0*/  S2UR UR5, SR_CgaCtaId ;  /* 0x00000000000579c3 */ /* 0x000ea20000008800 */
[----:B------:R-:W-:Y:S01]  /*d3e0*/  UMOV UR4, 0x400 ;  /* 0x0000040000047882 */ /* 0x000fe20000000000 */
[----:B------:R-:W-:Y:S01]  /*d3f0*/  BSSY B8, `(.L_x_9146) ;  /* 0x0000509000087945 */ /* 0x000fe20003800000 */
[----:B------:R3:W-:Y:S01]  /*d400*/  STL [R1+0x1c], RZ ;  /* 0x00001cff01007387 */ /* 0x0007e20000100800 */
[----:B------:R-:W-:Y:S01]  /*d410*/  IMAD.MOV.U32 R28, RZ, RZ, 0x1 ;  /* 0x00000001ff1c7424 */ /* 0x000fe200078e00ff */
[----:B------:R-:W-:Y:S01]  /*d420*/  ULOP3.LUT UR36, UR44, 0x2, URZ, 0xfc, !UPT ;  /* 0x000000022c247892 */ /* 0x000fe2000f8efc3f */
[----:B------:R-:W-:Y:S01]  /*d430*/  IMAD.MOV.U32 R25, RZ, RZ, RZ ;  /* 0x000000ffff197224 */ /* 0x000fe200078e00ff */
[----:B------:R-:W-:Y:S01]  /*d440*/  ULDC UR37, c[0x0][0xc] ;  /* 0x0000030000257ab9 */ /* 0x000fe20000000800 */
[----:B--2---:R-:W-:-:S06]  /*d450*/  ULEA UR4, UR5, UR4, 0x18 ;  /* 0x0000000405047291 */ /* 0x004fcc000f8ec03f */
[----:B------:R-:W-:Y:S01]  /*d460*/  IMAD.U32 R22, RZ, RZ, UR4 ;  /* 0x00000004ff167e24 */ /* 0x000fe2000f8e00ff */
[C---:B-1----:R-:W-:Y:S01]  /*d470*/  LOP3.LUT R3, R4.reuse, 0x7f, RZ, 0xc0, !PT ;  /* 0x0000007f04037812 */ /* 0x042fe200078ec0ff */
[C---:B------:R-:W-:Y:S02]  /*d480*/  IMAD.SHL.U32 R30, R4.reuse, 0x8, RZ ;  /* 0x00000008041e7824 */ /* 0x040fe400078e00ff */
[----:B------:R-:W-:-:S03]  /*d490*/  IMAD.SHL.U32 R2, R4, 0x10, RZ ;  /* 0x0000001004027824 */ /* 0x000fc600078e00ff */
[----:B0-----:R-:W-:Y:S02]  /*d4a0*/  LOP3.LUT R0, R30, 0x1f8, RZ, 0xc0, !PT ;  /* 0x000001f81e007812 */ /* 0x001fe400078ec0ff */
[----:B------:R-:W-:Y:S02]  /*d4b0*/  LOP3.LUT R2, R2, 0x70, RZ, 0xc0, !PT ;  /* 0x0000007002027812 */ /* 0x000fe400078ec0ff */
[----:B------:R-:W-:Y:S02]  /*d4c0*/  LOP3.LUT R33, R0, 0x38, R4, 0x78, !PT ;  /* 0x0000003800217812 */ /* 0x000fe400078e7804 */
[----:B------:R-:W-:Y:S02]  /*d4d0*/  SHF.R.U32.HI R0, RZ, 0x3, R3 ;  /* 0x00000003ff007819 */ /* 0x000fe40000011603 */
[----:B------:R-:W-:Y:S02]  /*d4e0*/  LOP3.LUT R33, R33, 0x200, R30, 0xf8, !PT ;  /* 0x0000020021217812 */ /* 0x000fe400078ef81e */
[----:B------:R-:W-:-:S02]  /*d4f0*/  LOP3.LUT R2, R0, R2, RZ, 0xfc, !PT ;  /* 0x0000000200027212 */ /* 0x000fc400078efcff */
[----:B------:R-:W-:Y:S01]  /*d500*/  LOP3.LUT R30, R30, 0x38, RZ, 0xc0, !PT ;  /* 0x000000381e1e7812 */ /* 0x000fe200078ec0ff */
[----:B------:R-:W-:-:S03]  /*d510*/  IMAD R0, R33, 0x2, R22 ;  /* 0x0000000221007824 */ /* 0x000fc600078e0216 */
[----:B------:R-:W-:Y:S02]  /*d520*/  LOP3.LUT R29, R30, 0x40, RZ, 0xfc, !PT ;  /* 0x000000401e1d7812 */ /* 0x000fe400078efcff */
[----:B------:R3:W-:Y:S05]  /*d530*/  STL [R1], R0 ;  /* 0x0000000001007387 */ /* 0x0007ea0000100800 */
.L_x_9211:
[----:B0-----:R-:W0:Y:S02]  /*d540*/  LDC.64 R2, c[0x0][0xc88] ;  /* 0x00032200ff027b82 */ /* 0x001e240000000a00 */
[----:B0-----:R-:W-:-:S05]  /*d550*/  IMAD.WIDE R2, R19, 0x4, R2 ;  /* 0x0000000413027825 */ /* 0x001fca00078e0202 */
[----:B------:R-:W3:Y:S01]  /*d560*/  LDG.E R31, desc[UR56][R2.64] ;  /* 0x00000038021f7981 */ /* 0x000ee2000c1e1900 */
[----:B------:R-:W-:Y:S05]  /*d570*/  YIELD ;  /* 0x0000000000007946 */ /* 0x000fea0003800000 */
[----:B------:R-:W-:Y:S01]  /*d580*/  ULDC.64 UR4, c[0x0][0xa28] ;  /* 0x00028a0000047ab9 */ /* 0x000fe20000000a00 */
[----:B------:R-:W-:Y:S01]  /*d590*/  IMAD.MOV.U32 R36, RZ, RZ, RZ ;  /* 0x000000ffff247224 */ /* 0x000fe200078e00ff */
[----:B------:R-:W-:Y:S01]  /*d5a0*/  ISETP.NE.U32.AND P0, PT, RZ, UR4, PT ;  /* 0x00000004ff007c0c */ /* 0x000fe2000bf05070 */
[----:B------:R-:W-:-:S03]  /*d5b0*/  ULDC.64 UR6, c[0x0][0xa18] ;  /* 0x0002860000067ab9 */ /* 0x000fc60000000a00 */
[----:B------:R-:W-:Y:S02]  /*d5c0*/  ISETP.NE.AND.EX P0, PT, RZ, UR5, PT, P0 ;  /* 0x00000005ff007c0c */ /* 0x000fe4000bf05300 */
[----:B---3--:R-:W-:-:S11]  /*d5d0*/  SHF.R.S32.HI R0, RZ, 0x1f, R31 ;  /* 0x0000001fff007819 */ /* 0x008fd6000001141f */
        /* <DEDUP_REMOVED lines=39> */
.L_x_9147:
        /* <DEDUP_REMOVED lines=9> */
.L_x_9148:
        /* <DEDUP_REMOVED lines=8> */
[----:B---3--:R-:W-:-:S07]  /*d960*/  IMAD.IADD R7, R0, 0x1, -R7 ;  /* 0x0000000100077824 */ /* 0x008fce00078e0a07 */
.L_x_9149:
        /* <DEDUP_REMOVED lines=12> */
[----:B-1----:R-:W-:Y:S02]  /*da30*/  @P0 SHF.R.U32.HI R0, RZ, R5, R2 ;  /* 0x00000005ff000219 */ /* 0x002fe40000011602 */
[----:B----4-:R-:W-:-:S05]  /*da40*/  IADD3 R3, R34, 0x80, -R4 ;  /* 0x0000008022037810 */ /* 0x010fca0007ffe804 */
[----:B------:R-:W-:Y:S02]  /*da50*/  IMAD.IADD R2, R3, 0x1, R0 ;  /* 0x0000000103027824 */ /* 0x000fe400078e0200 */
[----:B------:R-:W-:-:S03]  /*da60*/  VIADD R0, R34, 0x7f ;  /* 0x0000007f22007836 */ /* 0x000fc60000000000 */
[----:B------:R-:W-:Y:S02]  /*da70*/  SHF.R.S32.HI R5, RZ, 0x1f, R2 ;  /* 0x0000001fff057819 */ /* 0x000fe40000011402 */
[----:B------:R-:W-:Y:S02]  /*da80*/  SHF.R.S32.HI R3, RZ, 0x1f, R0 ;  /* 0x0000001fff037819 */ /* 0x000fe40000011400 */
[----:B------:R-:W-:Y:S02]  /*da90*/  LEA.HI R5, R5, R2, RZ, 0x7 ;  /* 0x0000000205057211 */ /* 0x000fe400078f38ff */
[----:B------:R-:W-:Y:S02]  /*daa0*/  LEA.HI R3, R3, R0, RZ, 0x7 ;  /* 0x0000000003037211 */ /* 0x000fe400078f38ff */
[----:B------:R-:W-:Y:S02]  /*dab0*/  SHF.R.S32.HI R5, RZ, 0x7, R5 ;  /* 0x00000007ff057819 */ /* 0x000fe40000011405 */
[----:B------:R-:W-:-:S02]  /*dac0*/  SHF.R.S32.HI R0, RZ, 0x7, R3 ;  /* 0x00000007ff007819 */ /* 0x000fc40000011403 */
        /* <DEDUP_REMOVED lines=37> */
.L_x_9151:
[----:B------:R-:W-:Y:S05]  /*dd20*/  BSYNC B0 ;  /* 0x0000000000007941 */ /* 0x000fea0003800000 */
.L_x_9150:
        /* <DEDUP_REMOVED lines=23> */
.L_x_9153:
        /* <DEDUP_REMOVED lines=20> */
.L_x_9156:
[----:B------:R-:W-:Y:S05]  /*dfe0*/  BSYNC B6 ;  /* 0x0000000000067941 */ /* 0x000fea0003800000 */
.L_x_9155:
        /* <DEDUP_REMOVED lines=20> */
.L_x_9159:
        /* <DEDUP_REMOVED lines=15> */
.L_x_9158:
[----:B------:R-:W-:Y:S05]  /*e220*/  BSYNC B6 ;  /* 0x0000000000067941 */ /* 0x000fea0003800000 */
.L_x_9157:
[----:B------:R-:W2:Y:S01]  /*e230*/  LDL R26, [R1+0x18] ;  /* 0x00001800011a7983 */ /* 0x000ea20000100800 */
[----:B------:R-:W-:Y:S01]  /*e240*/  ULDC.64 UR4, c[0x0][0x9f8] ;  /* 0x00027e0000047ab9 */ /* 0x000fe20000000a00 */
[----:B------:R-:W0:Y:S01]  /*e250*/  LDC R10, c[0x0][0x430] ;  /* 0x00010c00ff0a7b82 */ /* 0x000e220000000800 */
[----:B------:R-:W-:-:S04]  /*e260*/  ISETP.NE.U32.AND P0, PT, RZ, UR4, PT ;  /* 0x00000004ff007c0c */ /* 0x000fc8000bf05070 */
[----:B------:R-:W-:-:S13]  /*e270*/  ISETP.NE.AND.EX P0, PT, RZ, UR5, PT, P0 ;  /* 0x00000005ff007c0c */ /* 0x000fda000bf05300 */
[----:B------:R-:W-:Y:S01]  /*e280*/  @P0 IADD3 R2, P1, R23, UR4, RZ ;  /* 0x0000000417020c10 */ /* 0x000fe2000ff3e0ff */
[----:B------:R-:W1:Y:S01]  /*e290*/  S2R R21, SR_TID.X ;  /* 0x0000000000157919 */ /* 0x000e620000002100 */
[----:B------:R-:W3:Y:S02]  /*e2a0*/  S2R R20, SR_TID.X ;  /* 0x0000000000147919 */ /* 0x000ee40000002100 */
[----:B------:R-:W-:Y:S01]  /*e2b0*/  @P0 IADD3.X R3, R24, UR5, RZ, P1, !PT ;  /* 0x0000000518030c10 */ /* 0x000fe20008ffe4ff */
[----:B------:R-:W-:-:S04]  /*e2c0*/  ULDC UR4, c[0x0][0x2f4] ;  /* 0x0000bd0000047ab9 */ /* 0x000fc80000000800 */
[----:B------:R4:W4:Y:S01]  /*e2d0*/  @P0 LDG.E R32, desc[UR56][R2.64] ;  /* 0x0000003802200981 */ /* 0x000922000c1e1900 */
[----:B0-----:R-:W-:Y:S02]  /*e2e0*/  ISETP.NE.AND P2, PT, R10, 0x1, PT ;  /* 0x000000010a00780c */ /* 0x001fe40003f45270 */
[----:B------:R-:W-:-:S11]  /*e2f0*/  LOP3.LUT R27, R27, 0xfffffff7, RZ, 0xc0, !PT ;  /* 0xfffffff71b1b7812 */ /* 0x000fd600078ec0ff */
[----:B------:R-:W0:Y:S01]  /*e300*/  @P2 LDC R7, c[0x0][0x434] ;  /* 0x00010d00ff072b82 */ /* 0x000e220000000800 */
[----:B------:R-:W-:Y:S01]  /*e310*/  @P2 LOP3.LUT R27, R27, 0x8, RZ, 0xfc, !PT ;  /* 0x000000081b1b2812 */ /* 0x000fe200078efcff */
[----:B-1----:R-:W-:-:S06]  /*e320*/  IMAD.SHL.U32 R21, R21, 0x10, RZ ;  /* 0x0000001015157824 */ /* 0x002fcc00078e00ff */
[----:B------:R-:W1:Y:S01]  /*e330*/  @P2 LDC R5, c[0x0][0x438] ;  /* 0x00010e00ff052b82 */ /* 0x000e620000000800 */
[----:B---3--:R-:W-:Y:S02]  /*e340*/  LOP3.LUT R20, R20, 0x7f, RZ, 0xc0, !PT ;  /* 0x0000007f14147812 */ /* 0x008fe400078ec0ff */
        /* <DEDUP_REMOVED lines=12> */
[----:B----4-:R-:W0:Y:S02]  /*e410*/  @!P0 LDC.64 R2, c[0x0][0x428] ;  /* 0x00010a00ff028b82 */ /* 0x010e240000000a00 */
[----:B------:R-:W-:Y:S01]  /*e420*/  IMAD.MOV R5, RZ, RZ, -R4 ;  /* 0x000000ffff057224 */ /* 0x000fe200078e0a04 */
[----:B------:R-:W-:-:S03]  /*e430*/  SHF.R.S32.HI R37, RZ, 0x1f, R32 ;  /* 0x0000001fff257819 */ /* 0x000fc60000011420 */
[----:B------:R-:W-:Y:S01]  /*e440*/  IMAD R0, R10, R5, R0 ;  /* 0x000000050a007224 */ /* 0x000fe200078e0200 */
[--C-:B------:R-:W-:Y:S01]  /*e450*/  @!P0 SHF.R.S32.HI R5, RZ, 0x1f, R4.reuse ;  /* 0x0000001fff058819 */ /* 0x100fe20000011404 */
[-C--:B0-----:R-:W-:Y:S02]  /*e460*/  @!P0 IMAD R6, R37, R2.reuse, RZ ;  /* 0x0000000225068224 */ /* 0x081fe400078e02ff */
[----:B------:R-:W-:-:S04]  /*e470*/  @!P0 IMAD.WIDE.U32 R4, R32, R2, R4 ;  /* 0x0000000220048225 */ /* 0x000fc800078e0004 */
[----:B------:R-:W-:Y:S02]  /*e480*/  @!P0 IMAD R6, R32, R3, R6 ;  /* 0x0000000320068224 */ /* 0x000fe400078e0206 */
[----:B------:R-:W0:Y:S01]  /*e490*/  @!P0 LDC.64 R2, c[0x0][0x418] ;  /* 0x00010600ff028b82 */ /* 0x000e220000000a00 */
[----:B------:R-:W-:Y:S02]  /*e4a0*/  IMAD.U32 R7, RZ, RZ, UR36 ;  /* 0x00000024ff077e24 */ /* 0x000fe4000f8e00ff */
[----:B------:R-:W-:-:S03]  /*e4b0*/  @!P0 IMAD.IADD R6, R5, 0x1, R6 ;  /* 0x0000000105068824 */ /* 0x000fc600078e0206 */
        /* <DEDUP_REMOVED lines=13> */
.L_x_9228:
[----:B------:R-:W-:Y:S01]  /*e590*/  LOP3.LUT R24, R18, 0xffff, RZ, 0xc0, !PT ;  /* 0x0000ffff12187812 */ /* 0x000fe200078ec0ff */
[----:B------:R-:W-:Y:S06]  /*e5a0*/  @!P2 BRA `(.L_x_9161) ;  /* 0x000000000004a947 */ /* 0x000fec0003800000 */
[----:B------:R-:W-:Y:S01]  /*e5b0*/  BPT.TRAP 0x1 ;  /* 0x000000040000795c */ /* 0x000fe20000300000 */
.L_x_9161:
        /* <DEDUP_REMOVED lines=23> */
.L_x_9229:
[----:B------:R-:W-:Y:S05]  /*e730*/  BSYNC B0 ;  /* 0x0000000000007941 */ /* 0x000fea0003800000 */
.L_x_9162:
        /* <DEDUP_REMOVED lines=105> */
.L_x_9247:
        /* <DEDUP_REMOVED lines=11> */
.L_x_9165:
        /* <DEDUP_REMOVED lines=11> */
.L_x_9166:
[----:B0-----:R0:W5:Y:S01]  /*ef30*/  LDL.LU R4, [R1+0xc] ;  /* 0x00000c0001047983 */ /* 0x0011620000300800 */
[----:B------:R0:W-:Y:S03]  /*ef40*/  SYNCS.ARRIVE.TRANS64.A1T0 RZ, [R7+URZ+0x28830], RZ ;  /* 0x028830ff07ff79a7 */ /* 0x0001e6000810003f */
[----:B-1----:R0:W5:Y:S02]  /*ef50*/  LDL.LU R3, [R1+0x4] ;  /* 0x0000040001037983 */ /* 0x0021640000300800 */
[----:B------:R-:W-:Y:S05]  /*ef60*/  WARPSYNC.ALL ;  /* 0x0000000000007948 */ /* 0x000fea0003800000 */
[----:B------:R-:W-:Y:S01]  /*ef70*/  ULDC.64 UR4, c[0x0][0x298] ;  /* 0x0000a60000047ab9 */ /* 0x000fe20000000a00 */
[----:B------:R-:W-:Y:S01]  /*ef80*/  BAR.SYNC.DEFER_BLOCKING 0x8, 0x180 ;  /* 0x0206000000007b1d */ /* 0x000fe20000010000 */
[----:B------:R-:W-:Y:S01]  /*ef90*/  LOP3.LUT P0, RZ, R27, 0x10, RZ, 0xc0, !PT ;  /* 0x000000101bff7812 */ /* 0x000fe2000780c0ff */
[----:B------:R-:W-:-:S03]  /*efa0*/  VIADD R2, R22, 0x10400 ;  /* 0x0001040016027836 */ /* 0x000fc60000000000 */
[----:B------:R-:W-:Y:S01]  /*efb0*/  SEL R31, R31, RZ, !P0 ;  /* 0x000000ff1f1f7207 */ /* 0x000fe20004000000 */
[----:B------:R-:W-:Y:S01]  /*efc0*/  BSSY B6, `(.L_x_9167) ;  /* 0x000001c000067945 */ /* 0x000fe20003800000 */
[----:B-----5:R-:W-:Y:S02]  /*efd0*/  SEL R4, R4, RZ, !P0 ;  /* 0x000000ff04047207 */ /* 0x020fe40004000000 */
[----:B------:R-:W-:Y:S02]  /*efe0*/  LOP3.LUT P0, RZ, R2, 0x3ff, RZ, 0xc0, !PT ;  /* 0x000003ff02ff7812 */ /* 0x000fe4000780c0ff */
[----:B------:R-:W-:Y:S01]  /*eff0*/  SHF.R.S32.HI R0, RZ, 0x1f, R3 ;  /* 0x0000001fff007819 */ /* 0x000fe20000011403 */
[----:B------:R1:W-:Y:S04]  /*f000*/  STL [R1+0xc], R4 ;  /* 0x00000c0401007387 */ /* 0x0003e80000100800 */
[----:B------:R-:W-:-:S04]  /*f010*/  IMAD R0, R0, UR4, RZ ;  /* 0x0000000400007c24 */ /* 0x000fc8000f8e02ff */
[C---:B------:R-:W-:Y:S02]  /*f020*/  IMAD R0, R3.reuse, UR5, R0 ;  /* 0x0000000503007c24 */ /* 0x040fe4000f8e0200 */
[----:B------:R-:W-:-:S04]  /*f030*/  IMAD.WIDE.U32 R2, R3, UR4, RZ ;  /* 0x0000000403027c25 */ /* 0x000fc8000f8e00ff */
[----:B------:R-:W-:Y:S01]  /*f040*/  IMAD.IADD R0, R3, 0x1, R0 ;  /* 0x0000000103007824 */ /* 0x000fe200078e0200 */
[----:B------:R1:W-:Y:S04]  /*f050*/  STL.64 [R1+0x10], R2 ;  /* 0x0000100201007387 */ /* 0x0003e80000100a00 */
[----:B------:R1:W-:Y:S01]  /*f060*/  STL [R1+0x4], R0 ;  /* 0x0000040001007387 */ /* 0x0003e20000100800 */
[----:B------:R-:W-:Y:S05]  /*f070*/  @!P0 BRA `(.L_x_9168) ;  /* 0x0000000000408947 */ /* 0x000fea0003800000 */
[----:B-1----:R-:W-:Y:S01]  /*f080*/  MOV R2, 0x0 ;  /* 0x0000000000027802 */ /* 0x002fe20000000f00 */
[----:B------:R-:W-:Y:S01]  /*f090*/  ULDC.64 UR4, c[0x4][0x138] ;  /* 0x01004e0000047ab9 */ /* 0x000fe20000000a00 */
[----:B------:R-:W-:Y:S01]  /*f0a0*/  ULDC.64 UR6, c[0x4][0x140] ;  /* 0x0100500000067ab9 */ /* 0x000fe20000000a00 */
[----:B------:R-:W-:Y:S01]  /*f0b0*/  ULDC.64 UR8, c[0x4][0x68] ;  /* 0x01001a0000087ab9 */ /* 0x000fe20000000a00 */
[----:B------:R-:W-:Y:S02]  /*f0c0*/  IMAD.U32 R4, RZ, RZ, UR4 ;  /* 0x00000004ff047e24 */ /* 0x000fe4000f8e00ff */
[----:B------:R-:W1:Y:S01]  /*f0d0*/  LDC.64 R2, c[0x4][R2] ;  /* 0x0100000002027b82 */ /* 0x000e620000000a00 */
[----:B------:R-:W-:Y:S02]  /*f0e0*/  IMAD.U32 R5, RZ, RZ, UR5 ;  /* 0x00000005ff057e24 */ /* 0x000fe4000f8e00ff */
[----:B------:R-:W-:Y:S02]  /*f0f0*/  IMAD.U32 R6, RZ, RZ, UR6 ;  /* 0x00000006ff067e24 */ /* 0x000fe4000f8e00ff */
[----:B0-----:R-:W-:-:S02]  /*f100*/  IMAD.U32 R7, RZ, RZ, UR7 ;  /* 0x00000007ff077e24 */ /* 0x001fc4000f8e00ff */
[----:B------:R-:W-:Y:S02]  /*f110*/  IMAD.U32 R10, RZ, RZ, UR8 ;  /* 0x00000008ff0a7e24 */ /* 0x000fe4000f8e00ff */
[----:B------:R-:W-:Y:S02]  /*f120*/  IMAD.U32 R11, RZ, RZ, UR9 ;  /* 0x00000009ff0b7e24 */ /* 0x000fe4000f8e00ff */
[----:B------:R-:W-:Y:S02]  /*f130*/  IMAD.MOV.U32 R8, RZ, RZ, 0x70 ;  /* 0x00000070ff087424 */ /* 0x000fe400078e00ff */
[----:B------:R-:W-:Y:S02]  /*f140*/  IMAD.MOV.U32 R12, RZ, RZ, 0x1 ;  /* 0x00000001ff0c7424 */ /* 0x000fe400078e00ff */
[----:B------:R-:W-:-:S07]  /*f150*/  IMAD.MOV.U32 R13, RZ, RZ, RZ ;  /* 0x000000ffff0d7224 */ /* 0x000fce00078e00ff */
[----:B------:R-:W-:-:S07]  /*f160*/  LEPC R20, `(.L_x_9168) ;  /* 0x000000001014794e */ /* 0x000fce0000000000 */
[----:B-1----:R-:W-:Y:S05]  /*f170*/  CALL.ABS.NOINC R2 ;  /* 0x0000000002007343 */ /* 0x002fea0003c00000 */
.L_x_9168:
[----:B------:R-:W-:Y:S05]  /*f180*/  BSYNC B6 ;  /* 0x0000000000067941 */ /* 0x000fea0003800000 */
.L_x_9167:
[----:B------:R-:W2:Y:S01]  /*f190*/  LDL.LU R21, [R1+0xc] ;  /* 0x00000c0001157983 */ /* 0x000ea20000300800 */
[----:B-1----:R-:W1:Y:S01]  /*f1a0*/  LDC R4, c[0x0][0x448] ;  /* 0x00011200ff047b82 */ /* 0x002e620000000800 */
[----:B------:R-:W-:Y:S01]  /*f1b0*/  ULDC.64 UR6, c[0x0][0x2e0] ;  /* 0x0000b80000067ab9 */ /* 0x000fe20000000a00 */
[----:B------:R-:W-:Y:S01]  /*f1c0*/  ULDC.64 UR4, c[0x0][0x2d8] ;  /* 0x0000b60000047ab9 */ /* 0x000fe20000000a00 */
[----:B------:R-:W3:Y:S04]  /*f1d0*/  LDL.LU R20, [R1+0x4] ;  /* 0x0000040001147983 */ /* 0x000ee80000300800 */
[----:B------:R-:W3:Y:S04]  /*f1e0*/  LDL.LU.64 R2, [R1+0x10] ;  /* 0x0000100001027983 */ /* 0x000ee80000300a00 */
[----:B------:R4:W5:Y:S04]  /*f1f0*/  LDL R10, [R1+0x8] ;  /* 0x00000800010a7983 */ /* 0x0009680000100800 */
[----:B------:R4:W5:Y:S01]  /*f200*/  LDL R8, [R1] ;  /* 0x0000000001087983 */ /* 0x0009620000100800 */
[----:B-1----:R-:W-:-:S13]  /*f210*/  ISETP.NE.AND P6, PT, R4, 0x1, PT ;  /* 0x000000010400780c */ /* 0x002fda0003fc5270 */
[----:B------:R-:W1:Y:S08]  /*f220*/  @P6 LDC R5, c[0x0][0x44c] ;  /* 0x00011300ff056b82 */ /* 0x000e700000000800 */
[----:B------:R-:W0:Y:S01]  /*f230*/  @P6 LDC R4, c[0x0][0x450] ;  /* 0x00011400ff046b82 */ /* 0x000e220000000800 */
[----:B--2---:R-:W-:Y:S02]  /*f240*/  IMAD R0, R21, UR6, RZ ;  /* 0x0000000615007c24 */ /* 0x004fe4000f8e02ff */
[----:B------:R-:W2:Y:S02]  /*f250*/  S2R R21, SR_TID.X ;  /* 0x0000000000157919 */ /* 0x000ea40000002100 */
[----:B------:R-:W-:-:S02]  /*f260*/  IMAD R0, R31, UR7, R0 ;  /* 0x000000071f007c24 */ /* 0x000fc4000f8e0200 */
[----:B---3--:R-:W-:Y:S02]  /*f270*/  IMAD.MOV.U32 R3, RZ, RZ, R20 ;  /* 0x000000ffff037224 */ /* 0x008fe400078e0014 */
[----:B------:R-:W3:Y:S01]  /*f280*/  S2R R20, SR_TID.X ;  /* 0x0000000000147919 */ /* 0x000ee20000002100 */
[----:B------:R-:W-:-:S04]  /*f290*/  IMAD.WIDE.U32 R2, R24, UR4, R2 ;  /* 0x0000000418027c25 */ /* 0x000fc8000f8e0002 */
[----:B------:R-:W-:Y:S01]  /*f2a0*/  IMAD R3, R24, UR5, R3 ;  /* 0x0000000518037c24 */ /* 0x000fe2000f8e0203 */
[----:B------:R-:W-:Y:S01]  /*f2b0*/  ULDC.64 UR4, c[0x0][0x2d0] ;  /* 0x0000b40000047ab9 */ /* 0x000fe20000000a00 */
[----:B------:R-:W-:-:S04]  /*f2c0*/  IMAD.WIDE.U32 R2, R31, UR6, R2 ;  /* 0x000000061f027c25 */ /* 0x000fc8000f8e0002 */
[----:B------:R-:W-:Y:S02]  /*f2d0*/  IMAD.IADD R3, R3, 0x1, R0 ;  /* 0x0000000103037824 */ /* 0x000fe400078e0200 */
[----:B--2---:R-:W-:-:S05]  /*f2e0*/  IMAD.SHL.U32 R21, R21, 0x10, RZ ;  /* 0x0000001015157824 */ /* 0x004fca00078e00ff */
[----:B------:R-:W-:Y:S02]  /*f2f0*/  LOP3.LUT R21, R21, 0x70, RZ, 0xc0, !PT ;  /* 0x0000007015157812 */ /* 0x000fe400078ec0ff */
[----:B---3--:R-:W-:-:S04]  /*f300*/  LOP3.LUT R20, R20, 0x7f, RZ, 0xc0, !PT ;  /* 0x0000007f14147812 */ /* 0x008fc800078ec0ff */
[----:B------:R-:W-:-:S04]  /*f310*/  SHF.R.U32.HI R20, RZ, 0x3, R20 ;  /* 0x00000003ff147819 */ /* 0x000fc80000011614 */
[----:B------:R-:W-:-:S05]  /*f320*/  LOP3.LUT R20, R20, R21, RZ, 0xfc, !PT ;  /* 0x0000001514147212 */ /* 0x000fca00078efcff */
[----:B------:R-:W-:-:S04]  /*f330*/  IMAD R0, R17, 0x80, R20 ;  /* 0x0000008011007824 */ /* 0x000fc800078e0214 */
[----:B-1----:R-:W-:-:S04]  /*f340*/  @P6 IMAD.HI.U32 R5, R0, R5, RZ ;  /* 0x0000000500056227 */ /* 0x002fc800078e00ff */
[----:B------:R-:W-:Y:S01]  /*f350*/  IMAD.MOV.U32 R6, RZ, RZ, R0 ;  /* 0x000000ffff067224 */ /* 0x000fe200078e0000 */
[----:B0-----:R-:W-:Y:S02]  /*f360*/  @P6 SHF.R.U32.HI R6, RZ, R4, R5 ;  /* 0x00000004ff066219 */ /* 0x001fe40000011605 */
[----:B------:R-:W0:Y:S03]  /*f370*/  LDC R5, c[0x0][0x448] ;  /* 0x00011200ff057b82 */ /* 0x000e260000000800 */
[----:B------:R-:W-:Y:S01]  /*f380*/  IMAD.MOV R4, RZ, RZ, -R6 ;  /* 0x000000ffff047224 */ /* 0x000fe200078e0a06 */
[----:B------:R-:W1:Y:S01]  /*f390*/  S2R R20, SR_TID.X ;  /* 0x0000000000147919 */ /* 0x000e620000002100 */
        /* <DEDUP_REMOVED lines=19> */
[----:B-1----:R-:W-:-:S04]  /*f4d0*/  LOP3.LUT R20, R20, 0x7f, RZ, 0xc0, !PT ;  /* 0x0000007f14147812 */ /* 0x002fc800078ec0ff */
[----:B------:R-:W-:Y:S01]  /*f4e0*/  SHF.R.U32.HI R9, RZ, 0x3, R20 ;  /* 0x00000003ff097819 */ /* 0x000fe20000011614 */
[----:B----4-:R-:W-:Y:S06]  /*f4f0*/  BRA.DIV UR4, `(.L_x_9169) ;  /* 0x0000004204847947 */ /* 0x010fec000b800000 */
        /* <DEDUP_REMOVED lines=72> */
.L_x_9264:
        /* <DEDUP_REMOVED lines=11> */
.L_x_9171:
[----:B------:R-:W-:Y:S05]  /*fa30*/  BSYNC B0 ;  /* 0x0000000000007941 */ /* 0x000fea0003800000 */
.L_x_9170:
[----:B------:R-:W-:Y:S01]  /*fa40*/  NOP ;  /* 0x0000000000007918 */ /* 0x000fe20000000000 */
[----:B------:R-:W-:-:S13]  /*fa50*/  PLOP3.LUT P0, PT, PT, PT, PT, 0x80, 0x0 ;  /* 0x000000000000781c */ /* 0x000fda0003f0f070 */
.L_x_9172:
        /* <DEDUP_REMOVED lines=21> */
.L_x_9265:
[----:B------:R-:W-:Y:S05]  /*fbb0*/  BSYNC B0 ;  /* 0x0000000000007941 */ /* 0x000fea0003800000 */
.L_x_9173:
        /* <DEDUP_REMOVED lines=8> */
.L_x_9189:
[----:B0-----:R-:W0:Y:S01]  /*fc40*/  S2R R3, SR_TID.X ;  /* 0x0000000000037919 */ /* 0x001e220000002100 */
[----:B------:R-:W1:Y:S01]  /*fc50*/  LDC R4, c[0x0][0x430] ;  /* 0x00010c00ff047b82 */ /* 0x000e620000000800 */
[----:B------:R-:W-:Y:S05]  /*fc60*/  YIELD ;  /* 0x0000000000007946 */ /* 0x000fea0003800000 */
[----:B------:R-:W-:Y:S01]  /*fc70*/  ULDC.64 UR4, c[0x0][0x428] ;  /* 0x00010a0000047ab9 */ /* 0x000fe20000000a00 */
[----:B------:R-:W-:Y:S01]  /*fc80*/  VIADD R25, R10, 0x1 ;  /* 0x000000010a197836 */ /* 0x000fe20000000000 */
[----:B-1----:R-:W-:Y:S02]  /*fc90*/  ISETP.NE.AND P0, PT, R4, 0x1, PT ;  /* 0x000000010400780c */ /* 0x002fe40003f05270 */
[C---:B0-----:R-:W-:Y:S01]  /*fca0*/  LOP3.LUT R0, R3.reuse, 0x7f, RZ, 0xc0, !PT ;  /* 0x0000007f03007812 */ /* 0x041fe200078ec0ff */
[----:B------:R-:W-:-:S03]  /*fcb0*/  IMAD.SHL.U32 R4, R3, 0x10, RZ ;  /* 0x0000001003047824 */ /* 0x000fc600078e00ff */
[----:B------:R-:W-:-:S07]  /*fcc0*/  SHF.R.U32.HI R5, RZ, 0x3, R0 ;  /* 0x00000003ff057819 */ /* 0x000fce0000011600 */
[----:B------:R-:W0:Y:S01]  /*fcd0*/  @P0 LDC R0, c[0x0][0x434] ;  /* 0x00010d00ff000b82 */ /* 0x000e220000000800 */
[----:B------:R-:W-:Y:S01]  /*fce0*/  LOP3.LUT R4, R4, 0x70, RZ, 0xc0, !PT ;  /* 0x0000007004047812 */ /* 0x000fe200078ec0ff */
[----:B------:R-:W-:Y:S02]  /*fcf0*/  IMAD R7, R6, 0x80, R5 ;  /* 0x0000008006077824 */ /* 0x000fe400078e0205 */
[----:B------:R-:W-:-:S04]  /*fd00*/  IMAD R5, R37, UR4, RZ ;  /* 0x0000000425057c24 */ /* 0x000fc8000f8e02ff */
[----:B------:R-:W1:Y:S01]  /*fd10*/  @P0 LDC R3, c[0x0][0x438] ;  /* 0x00010e00ff030b82 */ /* 0x000e620000000800 */
[----:B------:R-:W-:Y:S01]  /*fd20*/  IADD3 R7, R4, R7, R36 ;  /* 0x0000000704077210 */ /* 0x000fe20007ffe024 */
[----:B------:R-:W-:-:S04]  /*fd30*/  IMAD R5, R32, UR5, R5 ;  /* 0x0000000520057c24 */ /* 0x000fc8000f8e0205 */
[----:B------:R-:W-:Y:S02]  /*fd40*/  IMAD.MOV.U32 R8, RZ, RZ, R7 ;  /* 0x000000ffff087224 */ /* 0x000fe400078e0007 */
[----:B0-----:R-:W-:-:S05]  /*fd50*/  @P0 IMAD.HI.U32 R0, R7, R0, RZ ;  /* 0x0000000007000227 */ /* 0x001fca00078e00ff */
[----:B-1----:R-:W-:-:S04]  /*fd60*/  @P0 SHF.R.U32.HI R8, RZ, R3, R0 ;  /* 0x00000003ff080219 */ /* 0x002fc80000011600 */
[--C-:B------:R-:W-:Y:S01]  /*fd70*/  SHF.R.S32.HI R3, RZ, 0x1f, R8.reuse ;  /* 0x0000001fff037819 */ /* 0x100fe20000011408 */
[----:B------:R-:W-:-:S04]  /*fd80*/  IMAD.MOV.U32 R2, RZ, RZ, R8 ;  /* 0x000000ffff027224 */ /* 0x000fc800078e0008 */
[----:B------:R-:W-:Y:S01]  /*fd90*/  IMAD.WIDE.U32 R2, R32, UR4, R2 ;  /* 0x0000000420027c25 */ /* 0x000fe2000f8e0002 */
[----:B------:R-:W-:-:S03]  /*fda0*/  ULDC.64 UR4, c[0x0][0x418] ;  /* 0x0001060000047ab9 */ /* 0x000fc60000000a00 */
[----:B------:R-:W-:Y:S01]  /*fdb0*/  IMAD.IADD R3, R5, 0x1, R3 ;  /* 0x0000000105037824 */ /* 0x000fe200078e0203 */
[C---:B------:R-:W-:Y:S01]  /*fdc0*/  LEA R4, P0, R2.reuse, UR4, 0x2 ;  /* 0x0000000402047c11 */ /* 0x040fe2000f8010ff */
[----:B------:R-:W-:Y:S01]  /*fdd0*/  IMAD.U32 R9, RZ, RZ, UR36 ;  /* 0x00000024ff097e24 */ /* 0x000fe2000f8e00ff */
[----:B------:R-:W-:Y:S02]  /*fde0*/  ULDC UR4, c[0x0][0x430] ;  /* 0x00010c0000047ab9 */ /* 0x000fe40000000800 */
[----:B------:R-:W-:Y:S02]  /*fdf0*/  LEA.HI.X R5, R2, UR5, R3, 0x2, P0 ;  /* 0x0000000502057c11 */ /* 0x000fe400080f1403 */
[----:B------:R-:W-:Y:S01]  /*fe00*/  ISETP.NE.AND P3, PT, R9, 0x3, PT ;  /* 0x000000030900780c */ /* 0x000fe20003f65270 */
[----:B------:R-:W-:Y:S01]  /*fe10*/  IMAD.MOV R2, RZ, RZ, -R8 ;  /* 0x000000ffff027224 */ /* 0x000fe200078e0a08 */
[C---:B------:R-:W-:Y:S01]  /*fe20*/  ISETP.NE.AND P0, PT, R25.reuse, 0x2, PT ;  /* 0x000000021900780c */ /* 0x040fe20003f05270 */
[----:B------:R0:W3:Y:S03]  /*fe30*/  LDG.E R0, desc[UR56][R4.64] ;  /* 0x0000003804007981 */ /* 0x0000e6000c1e1900 */
[----:B------:R-:W-:Y:S01]  /*fe40*/  SEL R28, RZ, 0x1, P0 ;  /* 0x00000001ff1c7807 */ /* 0x000fe20000000000 */
[----:B------:R-:W-:Y:S01]  /*fe50*/  IMAD.MOV.U32 R26, RZ, RZ, R6 ;  /* 0x000000ffff1a7224 */ /* 0x000fe200078e0006 */
[----:B------:R-:W-:-:S02]  /*fe60*/  SEL R25, R25, RZ, P0 ;  /* 0x000000ff19197207 */ /* 0x000fc40000000000 */
[----:B------:R-:W-:Y:S01]  /*fe70*/  LOP3.LUT R28, R17, R28, RZ, 0x3c, !PT ;  /* 0x0000001c111c7212 */ /* 0x000fe200078e3cff */
[----:B0-----:R-:W-:Y:S01]  /*fe80*/  IMAD R4, R2, UR4, R7 ;  /* 0x0000000402047c24 */ /* 0x001fe2000f8e0207 */
[----:B---3--:R-:W-:Y:S01]  /*fe90*/  SHF.R.S32.HI R21, RZ, 0x1f, R0 ;  /* 0x0000001fff157819 */ /* 0x008fe20000011400 */
[----:B------:R-:W-:Y:S06]  /*fea0*/  @!P3 BRA `(.L_x_9177) ;  /* 0x000000000004b947 */ /* 0x000fec0003800000 */
[----:B------:R-:W-:Y:S01]  /*feb0*/  BPT.TRAP 0x1 ;  /* 0x000000040000795c */ /* 0x000fe20000300000 */
.L_x_9177:
[----:B------:R-:W-:Y:S01]  /*fec0*/  IMAD R6, R25, 0x8, R22 ;  /* 0x0000000819067824 */ /* 0x000fe200078e0216 */
[----:B------:R-:W-:Y:S01]  /*fed0*/  SHF.L.U32 R3, R28, 0x1f, RZ ;  /* 0x0000001f1c037819 */ /* 0x000fe200000006ff */
[----:B------:R-:W-:Y:S03]  /*fee0*/  BSSY B1, `(.L_x_9178) ;  /* 0x0000003000017945 */ /* 0x000fe60003800000 */
[----:B------:R-:W0:Y:S02]  /*fef0*/  SYNCS.PHASECHK.TRANS64.TRYWAIT P0, [R6+URZ+0x28840], R3 ;  /* 0x02884003060075a7 */ /* 0x000e24000800017f */
[----:B0-----:R-:W-:Y:S05]  /*ff00*/  @!P0 BRA `(.L_x_9179) ;  /* 0x0000004000948947 */ /* 0x001fea0003800000 */
.L_x_9266:
[----:B------:R-:W-:Y:S05]  /*ff10*/  BSYNC B1 ;  /* 0x0000000000017941 */ /* 0x000fea0003800000 */
.L_x_9178:
        /* <DEDUP_REMOVED lines=69> */
.L_x_9284:
        /* <DEDUP_REMOVED lines=9> */
.L_x_9181:
        /* <DEDUP_REMOVED lines=11> */
.L_x_9182:
[----:B------:R1:W-:Y:S01]  /*104b0*/  SYNCS.ARRIVE.TRANS64.A1T0 RZ, [R6+URZ+0x28830], RZ ;  /* 0x028830ff06ff79a7 */ /* 0x0003e2000810003f */
[----:B------:R-:W-:Y:S05]  /*104c0*/  @!P4 BRA `(.L_x_9183) ;  /* 0x000000000004c947 */ /* 0x000fea0003800000 */
[----:B------:R-:W-:Y:S01]  /*104d0*/  BPT.TRAP 0x1 ;  /* 0x000000040000795c */ /* 0x000fe20000300000 */
.L_x_9183:
[----:B------:R-:W-:Y:S01]  /*104e0*/  SHF.L.U32 R2, R17, 0x1f, RZ ;  /* 0x0000001f11027819 */ /* 0x000fe200000006ff */
[----:B-1----:R-:W-:Y:S01]  /*104f0*/  IMAD R6, R10, 0x8, R22 ;  /* 0x000000080a067824 */ /* 0x002fe200078e0216 */
[----:B------:R-:W-:Y:S01]  /*10500*/  BSSY B1, `(.L_x_9184) ;  /* 0x0000004000017945 */ /* 0x000fe20003800000 */
[----:B0-----:R-:W-:Y:S02]  /*10510*/  IMAD R8, R31, -0x80, R34 ;  /* 0xffffff801f087824 */ /* 0x001fe400078e0222 */
[----:B------:R-:W0:Y:S02]  /*10520*/  SYNCS.PHASECHK.TRANS64.TRYWAIT P0, [R6+URZ+0x28860], R2 ;  /* 0x02886002060075a7 */ /* 0x000e24000800017f */
[----:B0-----:R-:W-:Y:S05]  /*10530*/  @!P0 BRA `(.L_x_9185) ;  /* 0x0000004400688947 */ /* 0x001fea0003800000 */
.L_x_9285:
[----:B------:R-:W-:Y:S05]  /*10540*/  BSYNC B1 ;  /* 0x0000000000017941 */ /* 0x000fea0003800000 */
.L_x_9184:
        /* <DEDUP_REMOVED lines=66> */
.L_x_9303:
        /* <DEDUP_REMOVED lines=27> */
.L_x_9187:
        /* <DEDUP_REMOVED lines=11> */
.L_x_9188:
[C---:B------:R-:W-:Y:S01]  /*10bd0*/  ISETP.GT.AND P0, PT, R26.reuse, R35, PT ;  /* 0x000000231a00720c */ /* 0x040fe20003f04270 */
[----:B------:R0:W-:Y:S01]  /*10be0*/  SYNCS.ARRIVE.TRANS64.A1T0 RZ, [R6+URZ+0x28850], RZ ;  /* 0x028850ff06ff79a7 */ /* 0x0001e2000810003f */
[----:B------:R-:W-:Y:S02]  /*10bf0*/  IMAD.MOV.U32 R10, RZ, RZ, R25 ;  /* 0x000000ffff0a7224 */ /* 0x000fe400078e0019 */
[----:B------:R-:W-:Y:S02]  /*10c00*/  IMAD.MOV.U32 R17, RZ, RZ, R28 ;  /* 0x000000ffff117224 */ /* 0x000fe400078e001c */
[----:B------:R-:W-:Y:S02]  /*10c10*/  IMAD.MOV.U32 R31, RZ, RZ, R26 ;  /* 0x000000ffff1f7224 */ /* 0x000fe400078e001a */
[----:B0-----:R-:W-:-:S05]  /*10c20*/  VIADD R6, R26, 0xffffffff ;  /* 0xffffffff1a067836 */ /* 0x001fca0000000000 */
[----:B------:R-:W-:Y:S05]  /*10c30*/  @P0 BRA `(.L_x_9189) ;  /* 0xfffffff000000947 */ /* 0x000fea000383ffff */
.L_x_9176:
[----:B------:R-:W-:Y:S05]  /*10c40*/  BSYNC B0 ;  /* 0x0000000000007941 */ /* 0x000fea0003800000 */
.L_x_9175:
        /* <DEDUP_REMOVED lines=17> */
.L_x_9191:
[----:B------:R-:W-:Y:S05]  /*10d60*/  BSYNC B0 ;  /* 0x0000000000007941 */ /* 0x000fea0003800000 */
.L_x_9190:
[----:B------:R-:W-:-:S05]  /*10d70*/  IMAD.U32 R0, RZ, RZ, UR36 ;  /* 0x00000024ff007e24 */ /* 0x000fca000f8e00ff */
[----:B------:R-:W-:-:S13]  /*10d80*/  ISETP.NE.AND P0, PT, R0, 0x3, PT ;  /* 0x000000030000780c */ /* 0x000fda0003f05270 */
[----:B------:R-:W-:Y:S05]  /*10d90*/  @!P0 BRA `(.L_x_9192) ;  /* 0x0000000000048947 */ /* 0x000fea0003800000 */
[----:B------:R-:W-:Y:S01]  /*10da0*/  BPT.TRAP 0x1 ;  /* 0x000000040000795c */ /* 0x000fe20000300000 */
.L_x_9192:
[----:B------:R-:W-:Y:S01]  /*10db0*/  IMAD R0, R25, 0x8, R22 ;  /* 0x0000000819007824 */ /* 0x000fe200078e0216 */
[----:B0-----:R-:W-:Y:S01]  /*10dc0*/  SHF.L.U32 R3, R28, 0x1f, RZ ;  /* 0x0000001f1c037819 */ /* 0x001fe200000006ff */
[----:B------:R-:W-:Y:S01]  /*10dd0*/  BSSY B0, `(.L_x_9193) ;  /* 0x0000004000007945 */ /* 0x000fe20003800000 */
[----:B------:R-:W-:Y:S02]  /*10de0*/  IMAD R6, R26, -0x80, R34 ;  /* 0xffffff801a067824 */ /* 0x000fe400078e0222 */
[----:B------:R-:W0:Y:S02]  /*10df0*/  SYNCS.PHASECHK.TRANS64.TRYWAIT P0, [R0+URZ+0x28860], R3 ;  /* 0x02886003000075a7 */ /* 0x000e24000800017f */
[----:B0-----:R-:W-:Y:S05]  /*10e00*/  @!P0 BRA `(.L_x_9194) ;  /* 0x0000004400d08947 */ /* 0x001fea0003800000 */
.L_x_9304:
[----:B------:R-:W-:Y:S05]  /*10e10*/  BSYNC B0 ;  /* 0x0000000000007941 */ /* 0x000fea0003800000 */
.L_x_9193:
        /* <DEDUP_REMOVED lines=70> */
.L_x_9322:
        /* <DEDUP_REMOVED lines=11> */
.L_x_9196:
        /* <DEDUP_REMOVED lines=11> */
.L_x_9197:
[----:B------:R0:W-:Y:S01]  /*113e0*/  SYNCS.ARRIVE.TRANS64.A1T0 RZ, [R0+URZ+0x28850], RZ ;  /* 0x028850ff00ff79a7 */ /* 0x0001e2000810003f */
[----:B------:R-:W-:-:S05]  /*113f0*/  VIADD R25, R25, 0x1 ;  /* 0x0000000119197836 */ /* 0x000fca0000000000 */
[----:B------:R-:W-:-:S04]  /*11400*/  ISETP.NE.AND P0, PT, R25, 0x2, PT ;  /* 0x000000021900780c */ /* 0x000fc80003f05270 */
[----:B------:R-:W-:Y:S02]  /*11410*/  SEL R3, RZ, 0x1, P0 ;  /* 0x00000001ff037807 */ /* 0x000fe40000000000 */
[----:B------:R-:W-:Y:S02]  /*11420*/  SEL R25, R25, RZ, P0 ;  /* 0x000000ff19197207 */ /* 0x000fe40000000000 */
[----:B0-----:R-:W-:-:S07]  /*11430*/  LOP3.LUT R28, R28, R3, RZ, 0x3c, !PT ;  /* 0x000000031c1c7212 */ /* 0x001fce00078e3cff */
.L_x_9154:
[----:B------:R-:W-:Y:S05]  /*11440*/  BSYNC B7 ;  /* 0x0000000000077941 */ /* 0x000fea0003800000 */
.L_x_9152:
        /* <DEDUP_REMOVED lines=11> */
.L_x_9198:
        /* <DEDUP_REMOVED lines=43> */
.L_x_9332:
[----:B------:R-:W-:Y:S02]  /*117b0*/  ULDC UR4, c[0x0][0xc38] ;  /* 0x00030e0000047ab9 */ /* 0x000fe40000000800 */
[----:B------:R-:W-:-:S04]  /*117c0*/  IMAD.U32 R4, RZ, RZ, UR4 ;  /* 0x00000004ff047e24 */ /* 0x000fc8000f8e00ff */
[----:B-1----:R-:W-:-:S04]  /*117d0*/  IMAD R14, R14, R4, RZ ;  /* 0x000000040e0e7224 */ /* 0x002fc800078e02ff */
[----:B------:R-:W-:-:S05]  /*117e0*/  IMAD.IADD R9, R6, 0x1, R14 ;  /* 0x0000000106097824 */ /* 0x000fca00078e020e */
[----:B------:R-:W-:-:S13]  /*117f0*/  ISETP.GT.AND P6, PT, R9, R0, PT ;  /* 0x000000000900720c */ /* 0x000fda0003fc4270 */
[----:B------:R-:W-:Y:S05]  /*11800*/  @P6 BRA `(.L_x_9201) ;  /* 0x0000000000a46947 */ /* 0x000fea0003800000 */
.L_x_9204:
        /* <DEDUP_REMOVED lines=35> */
.L_x_9340:
[----:B------:R-:W-:Y:S02]  /*11a40*/  ULDC UR4, c[0x0][0xc38] ;  /* 0x00030e0000047ab9 */ /* 0x000fe40000000800 */
[----:B------:R-:W-:-:S04]  /*11a50*/  IMAD.U32 R4, RZ, RZ, UR4 ;  /* 0x00000004ff047e24 */ /* 0x000fc8000f8e00ff */
[----:B-1----:R-:W-:-:S04]  /*11a60*/  IMAD R14, R14, R4, RZ ;  /* 0x000000040e0e7224 */ /* 0x002fc800078e02ff */
[----:B------:R-:W-:-:S05]  /*11a70*/  IMAD.IADD R9, R14, 0x1, R9 ;  /* 0x000000010e097824 */ /* 0x000fca00078e0209 */
[----:B------:R-:W-:-:S13]  /*11a80*/  ISETP.GT.AND P6, PT, R9, R0, PT ;  /* 0x000000000900720c */ /* 0x000fda0003fc4270 */
[----:B------:R-:W-:Y:S05]  /*11a90*/  @!P6 BRA `(.L_x_9204) ;  /* 0xfffffffc005ce947 */ /* 0x000fea000383ffff */
.L_x_9201:
        /* <DEDUP_REMOVED lines=10> */
.L_x_9345:
[----:B------:R-:W-:-:S13]  /*11b40*/  ISETP.NE.AND P0, PT, R3, RZ, PT ;  /* 0x000000ff0300720c */ /* 0x000fda0003f05270 */
[----:B------:R-:W-:Y:S05]  /*11b50*/  @!P0 BRA `(.L_x_9206) ;  /* 0x0000000000108947 */ /* 0x000fea0003800000 */
[----:B------:R-:W-:Y:S01]  /*11b60*/  UMOV UR4, 0xffffffff ;  /* 0xffffffff00047882 */ /* 0x000fe20000000000 */
[----:B-1----:R-:W-:Y:S02]  /*11b70*/  VIADD R12, R12, 0xffffffff ;  /* 0xffffffff0c0c7836 */ /* 0x002fe40000000000 */
[----:B------:R-:W-:Y:S05]  /*11b80*/  BRA.DIV UR4, `(.L_x_9207) ;  /* 0x0000004e04507947 */ /* 0x000fea000b800000 */
[----:B------:R4:W1:Y:S02]  /*11b90*/  SHFL.IDX PT, R7, R2, R12, 0x1f ;  /* 0x00001f0c02077589 */ /* 0x00086400000e0000 */
.L_x_9206:
        /* <DEDUP_REMOVED lines=59> */
.L_x_9208:
        /* <DEDUP_REMOVED lines=43> */
[----:B------:R-:W-:Y:S02]  /*12200*/  IABS R5, R9 ;  /* 0x0000000900057213 */ /* 0x000fe40000000000 */
[----:B------:R-:W-:Y:S01]  /*12210*/  IADD3 R3, R6, 0x1000000, R9 ;  /* 0x0100000006037810 */ /* 0x000fe20007ffe009 */
        /* <DEDUP_REMOVED lines=12> */
[----:B------:R-:W-:Y:S01]  /*122e0*/  @!P1 LOP3.LUT R2, RZ, R4, RZ, 0x33, !PT ;  /* 0x00000004ff029212 */ /* 0x000fe200078e33ff */
[----:B------:R-:W-:-:S04]  /*122f0*/  IMAD.MOV R4, RZ, RZ, -R4 ;  /* 0x000000ffff047224 */ /* 0x000fc800078e0a04 */
[----:B------:R-:W-:-:S07]  /*12300*/  IMAD R18, R2, R4, R3 ;  /* 0x0000000402127224 */ /* 0x000fce00078e0203 */
.L_x_9209:
[----:B------:R-:W-:-:S05]  /*12310*/  LOP3.LUT R2, RZ, R2, RZ, 0x33, !PT ;  /* 0x00000002ff027212 */ /* 0x000fca00078e33ff */
[----:B------:R-:W-:Y:S01]  /*12320*/  IMAD.IADD R17, R17, 0x1, R2 ;  /* 0x0000000111117824 */ /* 0x000fe200078e0202 */
[----:B------:R-:W-:Y:S06]  /*12330*/  BRA `(.L_x_9210) ;  /* 0x00000000001c7947 */ /* 0x000fec0003800000 */
.L_x_9202:
[----:B------:R-:W-:Y:S01]  /*12340*/  UMOV UR4, URZ ;  /* 0x0000003f00047c82 */ /* 0x000fe20008000000 */
[----:B------:R-:W-:Y:S01]  /*12350*/  UMOV UR5, URZ ;  /* 0x0000003f00057c82 */ /* 0x000fe20008000000 */
[----:B------:R-:W-:Y:S01]  /*12360*/  ULDC UR6, c[0x0][0xc3c] ;  /* 0x00030f0000067ab9 */ /* 0x000fe20000000800 */
[----:B------:R-:W-:Y:S02]  /*12370*/  IMAD.MOV.U32 R16, RZ, RZ, R0 ;  /* 0x000000ffff107224 */ /* 0x000fe400078e0000 */
[----:B------:R-:W-:Y:S02]  /*12380*/  IMAD.U32 R17, RZ, RZ, UR4 ;  /* 0x00000004ff117e24 */ /* 0x000fe4000f8e00ff */
[----:B------:R-:W-:Y:S02]  /*12390*/  IMAD.U32 R18, RZ, RZ, UR5 ;  /* 0x00000005ff127e24 */ /* 0x000fe4000f8e00ff */
[----:B------:R-:W-:-:S07]  /*123a0*/  IMAD.U32 R19, RZ, RZ, UR6 ;  /* 0x00000006ff137e24 */ /* 0x000fce000f8e00ff */
.L_x_9210:
        /* <DEDUP_REMOVED lines=10> */
.L_x_9199:
[----:B------:R-:W-:Y:S02]  /*12450*/  ULDC UR4, c[0x0][0xc3c] ;  /* 0x00030f0000047ab9 */ /* 0x000fe40000000800 */
[----:B-1----:R-:W-:-:S13]  /*12460*/  ISETP.GE.AND P0, PT, R19, UR4, PT ;  /* 0x0000000413007c0c */ /* 0x002fda000bf06270 */
[----:B------:R-:W-:Y:S05]  /*12470*/  @!P0 BRA `(.L_x_9211) ;  /* 0xffffffb000308947 */ /* 0x000fea000383ffff */
[----:B------:R-:W-:Y:S05]  /*12480*/  BSYNC B8 ;  /* 0x0000000000087941 */ /* 0x000fea0003800000 */
.L_x_9146:
        /* <DEDUP_REMOVED lines=12> */
.L_x_9348:
[----:B------:R-:W-:Y:S05]  /*12550*/  BSYNC B0 ;  /* 0x0000000000007941 */ /* 0x000fea0003800000 */
.L_x_9212:
[----:B------:R-:W-:-:S03]  /*12560*/  UMOV UR4, 0xffffffff ;  /* 0xffffffff00047882 */ /* 0x000fc60000000000 */
[----:B------:R-:W-:Y:S05]  /*12570*/  BRA.DIV UR4, `(.L_x_9214) ;  /* 0x0000004604107947 */ /* 0x000fea000b800000 */
[----:B0-----:R-:W0:Y:S02]  /*12580*/  S2R R0, SR_TID.X ;  /* 0x0000000000007919 */ /* 0x001e240000002100 */
[----:B0-----:R-:W-:-:S04]  /*12590*/  SHF.R.U32.HI R0, RZ, 0x5, R0 ;  /* 0x00000005ff007819 */ /* 0x001fc80000011600 */
[----:B------:R-:W-:-:S05]  /*125a0*/  LOP3.LUT R0, R0, 0x3, RZ, 0xc0, !PT ;  /* 0x0000000300007812 */ /* 0x000fca00078ec0ff */
[----:B------:R0:W1:Y:S02]  /*125b0*/  SHFL.IDX PT, R14, R0, RZ, 0x1f ;  /* 0x00001fff000e7589 */ /* 0x00006400000e0000 */
.L_x_9351:
[----:B-1----:R-:W-:Y:S01]  /*125c0*/  ISETP.NE.AND P0, PT, R14, RZ, PT ;  /* 0x000000ff0e00720c */ /* 0x002fe20003f05270 */
[----:B------:R-:W-:-:S12]  /*125d0*/  BSSY B0, `(.L_x_9215) ;  /* 0x0000024000007945 */ /* 0x000fd80003800000 */
[----:B------:R-:W-:Y:S05]  /*125e0*/  @P0 BRA `(.L_x_9216) ;  /* 0x0000000000880947 */ /* 0x000fea0003800000 */
[----:B------:R-:W-:-:S03]  /*125f0*/  UMOV UR4, 0xffffffff ;  /* 0xffffffff00047882 */ /* 0x000fc60000000000 */
[----:B------:R-:W-:Y:S05]  /*12600*/  BRA.DIV UR4, `(.L_x_9217) ;  /* 0x0000004604207947 */ /* 0x000fea000b800000 */
[----:B------:R-:W-:-:S13]  /*12610*/  ELECT P6, URZ, PT ;  /* 0x00000000003f782f */ /* 0x000fda00038c0000 */
.L_x_9354:
[----:B------:R-:W-:Y:S05]  /*12620*/  @!P6 BRA `(.L_x_9216) ;  /* 0x000000000078e947 */ /* 0x000fea0003800000 */
[----:B------:R-:W-:-:S06]  /*12630*/  ULOP3.LUT UR4, UR44, 0x2, URZ, 0xfc, !UPT ;  /* 0x000000022c047892 */ /* 0x000fcc000f8efc3f */
[----:B0-----:R-:W-:-:S05]  /*12640*/  IMAD.U32 R0, RZ, RZ, UR4 ;  /* 0x00000004ff007e24 */ /* 0x001fca000f8e00ff */
[----:B------:R-:W-:-:S13]  /*12650*/  ISETP.NE.AND P0, PT, R0, 0x3, PT ;  /* 0x000000030000780c */ /* 0x000fda0003f05270 */
[----:B------:R-:W-:Y:S05]  /*12660*/  @!P0 BRA `(.L_x_9218) ;  /* 0x0000000000048947 */ /* 0x000fea0003800000 */
[----:B------:R-:W-:Y:S01]  /*12670*/  BPT.TRAP 0x1 ;  /* 0x000000040000795c */ /* 0x000fe20000300000 */
.L_x_9218:
[C---:B------:R-:W-:Y:S01]  /*12680*/  IMAD R5, R25.reuse, 0x8, R4 ;  /* 0x0000000819057824 */ /* 0x040fe200078e0204 */
[----:B------:R-:W-:Y:S01]  /*12690*/  SHF.L.U32 R0, R28, 0x1f, RZ ;  /* 0x0000001f1c007819 */ /* 0x000fe200000006ff */
[----:B------:R-:W-:-:S03]  /*126a0*/  VIADD R25, R25, 0x1 ;  /* 0x0000000119197836 */ /* 0x000fc60000000000 */
[----:B------:R-:W0:Y:S02]  /*126b0*/  SYNCS.PHASECHK.TRANS64.TRYWAIT P1, [R5+URZ+0x28840], R0 ;  /* 0x02884000050075a7 */ /* 0x000e24000802017f */
[----:B------:R-:W-:-:S04]  /*126c0*/  ISETP.NE.AND P2, PT, R25, 0x2, PT ;  /* 0x000000021900780c */ /* 0x000fc80003f45270 */
[----:B------:R-:W-:Y:S01]  /*126d0*/  SEL R3, RZ, 0x1, P2 ;  /* 0x00000001ff037807 */ /* 0x000fe20001000000 */
[----:B0-----:R-:W-:Y:S08]  /*126e0*/  @!P1 BRA `(.L_x_9219) ;  /* 0x0000004400089947 */ /* 0x001ff00003800000 */
.L_x_9355:
[----:B------:R-:W-:Y:S02]  /*126f0*/  SEL R25, R25, RZ, P2 ;  /* 0x000000ff19197207 */ /* 0x000fe40001000000 */
[----:B------:R-:W-:Y:S01]  /*12700*/  LOP3.LUT R2, R28, R3, RZ, 0x3c, !PT ;  /* 0x000000031c027212 */ /* 0x000fe200078e3cff */
[----:B------:R-:W-:Y:S06]  /*12710*/  @!P0 BRA `(.L_x_9220) ;  /* 0x0000000000048947 */ /* 0x000fec0003800000 */
[----:B------:R-:W-:Y:S01]  /*12720*/  BPT.TRAP 0x1 ;  /* 0x000000040000795c */ /* 0x000fe20000300000 */
.L_x_9220:
[----:B------:R-:W-:Y:S01]  /*12730*/  IMAD R25, R25, 0x8, R4 ;  /* 0x0000000819197824 */ /* 0x000fe200078e0204 */
[----:B------:R-:W-:-:S04]  /*12740*/  SHF.L.U32 R2, R2, 0x1f, RZ ;  /* 0x0000001f02027819 */ /* 0x000fc800000006ff */
[----:B------:R-:W1:Y:S02]  /*12750*/  SYNCS.PHASECHK.TRANS64.TRYWAIT P1, [R25+URZ+0x28840], R2 ;  /* 0x02884002190075a7 */ /* 0x000e64000802017f */
[----:B-1----:R-:W-:Y:S05]  /*12760*/  @!P1 BRA `(.L_x_9221) ;  /* 0x0000004000fc9947 */ /* 0x002fea0003800000 */
.L_x_9356:
[----:B------:R-:W-:Y:S05]  /*12770*/  @!P0 BRA `(.L_x_9222) ;  /* 0x0000000000048947 */ /* 0x000fea0003800000 */
[----:B------:R-:W-:Y:S01]  /*12780*/  BPT.TRAP 0x1 ;  /* 0x000000040000795c */ /* 0x000fe20000300000 */
.L_x_9222:
[----:B------:R-:W3:Y:S02]  /*12790*/  SYNCS.PHASECHK.TRANS64.TRYWAIT P1, [R5+URZ+0x28860], R0 ;  /* 0x02886000050075a7 */ /* 0x000ee4000802017f */
[----:B---3--:R-:W-:Y:S05]  /*127a0*/  @!P1 BRA `(.L_x_9223) ;  /* 0x0000004400009947 */ /* 0x008fea0003800000 */
.L_x_9357:
[----:B------:R-:W-:Y:S05]  /*127b0*/  @!P0 BRA `(.L_x_9224) ;  /* 0x0000000000048947 */ /* 0x000fea0003800000 */
[----:B------:R-:W-:Y:S01]  /*127c0*/  BPT.TRAP 0x1 ;  /* 0x000000040000795c */ /* 0x000fe20000300000 */
.L_x_9224:
[----:B----4-:R4:W0:Y:S02]  /*127d0*/  SYNCS.PHASECHK.TRANS64.TRYWAIT P0, [R25+URZ+0x28860], R2 ;  /* 0x02886002190075a7 */ /* 0x010824000800017f */
[----:B0-----:R-:W-:Y:S05]  /*127e0*/  @!P0 NANOSLEEP.SYNCS 0x989680 ;  /* 0x009896800000895d */ /* 0x001fea0003900000 */
[----:B------:R-:W0:Y:S02]  /*127f0*/  @!P0 SYNCS.PHASECHK.TRANS64 P0, [R25+URZ+0x28860], R2 ;  /* 0x02886002190085a7 */ /* 0x000e24000800007f */
[----:B0-----:R-:W-:Y:S05]  /*12800*/  @!P0 BRA `(.L_x_9224) ;  /* 0xfffffffc00f08947 */ /* 0x001fea000383ffff */
.L_x_9216:
[----:B------:R-:W-:Y:S05]  /*12810*/  BSYNC B0 ;  /* 0x0000000000007941 */ /* 0x000fea0003800000 */
.L_x_9215:
[----:B------:R-:W-:Y:S05]  /*12820*/  EXIT ;  /* 0x000000000000794d */ /* 0x000fea0003800000 */
.L_x_9079:
[----:B0-----:R-:W-:-:S04]  /*12830*/  IMAD.U32 R3, RZ, RZ, UR41 ;  /* 0x00000029ff037e24 */ /* 0x001fc8000f8e00ff */
[----:B------:R0:W1:Y:S03]  /*12840*/  SYNCS.PHASECHK.TRANS64.TRYWAIT P1, [R3+URZ+0x28800], R0 ;  /* 0x02880000030075a7 */ /* 0x000066000802017f */
[----:B-1----:R-:W-:Y:S05]  /*12850*/  @!P1 NANOSLEEP.SYNCS 0x989680 ;  /* 0x009896800000995d */ /* 0x002fea0003900000 */
[----:B------:R-:W1:Y:S02]  /*12860*/  @!P1 SYNCS.PHASECHK.TRANS64 P1, [R3+URZ+0x28800], R0 ;  /* 0x02880000030095a7 */ /* 0x000e64000802007f */
[----:B-1----:R-:W-:Y:S05]  /*12870*/  @!P1 BRA `(.L_x_9079) ;  /* 0xfffffffc00ec9947 */ /* 0x002fea000383ffff */
[----:B------:R-:W-:Y:S05]  /*12880*/  BRA `(.L_x_9225) ;  /* 0xfffffef400207947 */ /* 0x000fea000383ffff */
.L_x_9083:
[----:B-1----:R1:W2:Y:S02]  /*12890*/  SYNCS.PHASECHK.TRANS64.TRYWAIT P1, [R0+URZ+0x28830], R3 ;  /* 0x02883003000075a7 */ /* 0x0022a4000802017f */
[----:B--2---:R-:W-:Y:S05]  /*128a0*/  @!P1 NANOSLEEP.SYNCS 0x989680 ;  /* 0x009896800000995d */ /* 0x004fea0003900000 */
[----:B------:R-:W2:Y:S02]  /*128b0*/  @!P1 SYNCS.PHASECHK.TRANS64 P1, [R0+URZ+0x28830], R3 ;  /* 0x02883003000095a7 */ /* 0x000ea4000802007f */
[----:B--2---:R-:W-:Y:S05]  /*128c0*/  @!P1 BRA `(.L_x_9083) ;  /* 0xfffffffc00f09947 */ /* 0x004fea000383ffff */
[----:B------:R-:W-:Y:S05]  /*128d0*/  BRA `(.L_x_9082) ;  /* 0xfffffef4003c7947 */ /* 0x000fea000383ffff */
.L_x_9089:
[----:B-1----:R-:W-:-:S04]  /*128e0*/  IMAD.U32 R5, RZ, RZ, UR6 ;  /* 0x00000006ff057e24 */ /* 0x002fc8000f8e00ff */
[----:B------:R1:W2:Y:S03]  /*128f0*/  SYNCS.PHASECHK.TRANS64.TRYWAIT P1, [R5+URZ+0x28830], R4 ;  /* 0x02883004050075a7 */ /* 0x0002a6000802017f */
[----:B--2---:R-:W-:Y:S05]  /*12900*/  @!P1 NANOSLEEP.SYNCS 0x989680 ;  /* 0x009896800000995d */ /* 0x004fea0003900000 */
[----:B------:R-:W2:Y:S02]  /*12910*/  @!P1 SYNCS.PHASECHK.TRANS64 P1, [R5+URZ+0x28830], R4 ;  /* 0x02883004050095a7 */ /* 0x000ea4000802007f */
[----:B--2---:R-:W-:Y:S05]  /*12920*/  @!P1 BRA `(.L_x_9089) ;  /* 0xfffffffc00ec9947 */ /* 0x004fea000383ffff */
[----:B------:R-:W-:Y:S05]  /*12930*/  BRA `(.L_x_9086) ;  /* 0xffffff1800487947 */ /* 0x000fea000383ffff */
.L_x_9093:
[----:B-1----:R-:W-:-:S04]  /*12940*/  IMAD.U32 R5, RZ, RZ, UR6 ;  /* 0x00000006ff057e24 */ /* 0x002fc8000f8e00ff */
[----:B------:R1:W2:Y:S03]  /*12950*/  SYNCS.PHASECHK.TRANS64.TRYWAIT P1, [R5+URZ+0x28850], R4 ;  /* 0x02885004050075a7 */ /* 0x0002a6000802017f */
[----:B--2---:R-:W-:Y:S05]  /*12960*/  @!P1 NANOSLEEP.SYNCS 0x989680 ;  /* 0x009896800000995d */ /* 0x004fea0003900000 */
[----:B------:R-:W2:Y:S02]  /*12970*/  @!P1 SYNCS.PHASECHK.TRANS64 P1, [R5+URZ+0x28850], R4 ;  /* 0x02885004050095a7 */ /* 0x000ea4000802007f */
[----:B--2---:R-:W-:Y:S05]  /*12980*/  @!P1 BRA `(.L_x_9093) ;  /* 0xfffffffc00ec9947 */ /* 0x004fea000383ffff */
[----:B------:R-:W-:Y:S05]  /*12990*/  BRA `(.L_x_9090) ;  /* 0xffffff1c001c7947 */ /* 0x000fea000383ffff */
.L_x_9101:
[----:B-1----:R-:W-:-:S04]  /*129a0*/  IMAD.U32 R5, RZ, RZ, UR6 ;  /* 0x00000006ff057e24 */ /* 0x002fc8000f8e00ff */
[----:B------:R1:W2:Y:S03]  /*129b0*/  SYNCS.PHASECHK.TRANS64.TRYWAIT P1, [R5+URZ+0x28830], R4 ;  /* 0x02883004050075a7 */ /* 0x0002a6000802017f */
[----:B--2---:R-:W-:Y:S05]  /*129c0*/  @!P1 NANOSLEEP.SYNCS 0x989680 ;  /* 0x009896800000995d */ /* 0x004fea0003900000 */
[----:B------:R-:W2:Y:S02]  /*129d0*/  @!P1 SYNCS.PHASECHK.TRANS64 P1, [R5+URZ+0x28830], R4 ;  /* 0x02883004050095a7 */ /* 0x000ea4000802007f */
[----:B--2---:R-:W-:Y:S05]  /*129e0*/  @!P1 BRA `(.L_x_9101) ;  /* 0xfffffffc00ec9947 */ /* 0x004fea000383ffff */
[----:B------:R-:W-:Y:S05]  /*129f0*/  BRA `(.L_x_9098) ;  /* 0xffffff4000a47947 */ /* 0x000fea000383ffff */
.L_x_9105:
[----:B-1----:R-:W-:-:S04]  /*12a00*/  IMAD.U32 R5, RZ, RZ, UR6 ;  /* 0x00000006ff057e24 */ /* 0x002fc8000f8e00ff */
[----:B------:R1:W2:Y:S03]  /*12a10*/  SYNCS.PHASECHK.TRANS64.TRYWAIT P1, [R5+URZ+0x28850], R4 ;  /* 0x02885004050075a7 */ /* 0x0002a6000802017f */
[----:B--2---:R-:W-:Y:S05]  /*12a20*/  @!P1 NANOSLEEP.SYNCS 0x989680 ;  /* 0x009896800000995d */ /* 0x004fea0003900000 */
[----:B------:R-:W2:Y:S02]  /*12a30*/  @!P1 SYNCS.PHASECHK.TRANS64 P1, [R5+URZ+0x28850], R4 ;  /* 0x02885004050095a7 */ /* 0x000ea4000802007f */
[----:B--2---:R-:W-:Y:S05]  /*12a40*/  @!P1 BRA `(.L_x_9105) ;  /* 0xfffffffc00ec9947 */ /* 0x004fea000383ffff */
[----:B------:R-:W-:Y:S05]  /*12a50*/  BRA `(.L_x_9102) ;  /* 0xffffff44006c7947 */ /* 0x000fea000383ffff */
.L_x_9112:
[----:B-1----:R-:W-:-:S04]  /*12a60*/  IMAD.U32 R7, RZ, RZ, UR5 ;  /* 0x00000005ff077e24 */ /* 0x002fc8000f8e00ff */
[----:B------:R1:W2:Y:S03]  /*12a70*/  SYNCS.PHASECHK.TRANS64.TRYWAIT P1, [R7+URZ+0x28850], R6 ;  /* 0x02885006070075a7 */ /* 0x0002a6000802017f */
[----:B--2---:R-:W-:Y:S05]  /*12a80*/  @!P1 NANOSLEEP.SYNCS 0x989680 ;  /* 0x009896800000995d */ /* 0x004fea0003900000 */
[----:B------:R-:W2:Y:S02]  /*12a90*/  @!P1 SYNCS.PHASECHK.TRANS64 P1, [R7+URZ+0x28850], R6 ;  /* 0x02885006070095a7 */ /* 0x000ea4000802007f */
[----:B--2---:R-:W-:Y:S05]  /*12aa0*/  @!P1 BRA `(.L_x_9112) ;  /* 0xfffffffc00ec9947 */ /* 0x004fea000383ffff */
[----:B------:R-:W-:Y:S05]  /*12ab0*/  BRA `(.L_x_9111) ;  /* 0xffffff6000607947 */ /* 0x000fea000383ffff */
.L_x_9160:
        /* <DEDUP_REMOVED lines=11> */
.L_x_9227:
[----:B------:R-:W-:Y:S05]  /*12b70*/  BSYNC B0 ;  /* 0x0000000000007941 */ /* 0x000fea0003800000 */
.L_x_9226:
[----:B------:R-:W-:Y:S05]  /*12b80*/  BRA `(.L_x_9228) ;  /* 0xffffffb800807947 */ /* 0x000fea000383ffff */
.L_x_9163:
[----:B0-----:R0:W1:Y:S02]  /*12b90*/  SYNCS.PHASECHK.TRANS64.TRYWAIT P0, [R7+URZ+0x28840], R2 ;  /* 0x02884002070075a7 */ /* 0x001064000800017f */
[----:B-1----:R-:W-:Y:S05]  /*12ba0*/  @!P0 NANOSLEEP.SYNCS 0x989680 ;  /* 0x009896800000895d */ /* 0x002fea0003900000 */
[----:B------:R-:W1:Y:S02]  /*12bb0*/  @!P0 SYNCS.PHASECHK.TRANS64 P0, [R7+URZ+0x28840], R2 ;  /* 0x02884002070085a7 */ /* 0x000e64000800007f */
[----:B-1----:R-:W-:Y:S05]  /*12bc0*/  @!P0 BRA `(.L_x_9163) ;  /* 0xfffffffc00f08947 */ /* 0x002fea000383ffff */
[----:B------:R-:W-:Y:S05]  /*12bd0*/  BRA `(.L_x_9229) ;  /* 0xffffffb800d47947 */ /* 0x000fea000383ffff */
.L_x_9164:
        /* <DEDUP_REMOVED lines=8> */
.L_x_9231:
[----:B------:R-:W-:Y:S05]  /*12c60*/  BSYNC B0 ;  /* 0x0000000000007941 */ /* 0x000fea0003800000 */
.L_x_9230:
        /* <DEDUP_REMOVED lines=9> */
.L_x_9232:
[----:B------:R-:W-:Y:S02]  /*12d00*/  IMAD.MOV.U32 R13, RZ, RZ, R0 ;  /* 0x000000ffff0d7224 */ /* 0x000fe400078e0000 */
[----:B------:R-:W-:Y:S02]  /*12d10*/  IMAD.MOV.U32 R12, RZ, RZ, 0x1 ;  /* 0x00000001ff0c7424 */ /* 0x000fe400078e00ff */
[----:B------:R-:W-:-:S07]  /*12d20*/  IMAD.MOV.U32 R3, RZ, RZ, R14 ;  /* 0x000000ffff037224 */ /* 0x000fce00078e000e */
[----:B------:R-:W-:Y:S05]  /*12d30*/  WARPSYNC.COLLECTIVE R15, `(.L_x_9233) ;  /* 0x000000000f087348 */ /* 0x000fea0003c00000 */
[----:B------:R0:W1:Y:S02]  /*12d40*/  SHFL.IDX P6, R14, R13, R12, R11 ;  /* 0x0000000c0d0e7389 */ /* 0x00006400000c000b */
[----:B01----:R-:W-:Y:S01]  /*12d50*/  ENDCOLLECTIVE ;  /* 0x000000000000791b */ /* 0x003fe20003800000 */
.L_x_9233:
        /* <DEDUP_REMOVED lines=16> */
.L_x_9234:
[----:B------:R-:W-:Y:S02]  /*12e60*/  @P1 IMAD R8, R5, 0x2, R22 ;  /* 0x0000000205081824 */ /* 0x000fe400078e0216 */
[----:B------:R-:W-:Y:S02]  /*12e70*/  IMAD.MOV.U32 R13, RZ, RZ, R0 ;  /* 0x000000ffff0d7224 */ /* 0x000fe400078e0000 */
[----:B------:R-:W-:Y:S02]  /*12e80*/  IMAD.MOV.U32 R12, RZ, RZ, 0x2 ;  /* 0x00000002ff0c7424 */ /* 0x000fe400078e00ff */
[----:B------:R-:W-:-:S07]  /*12e90*/  IMAD.MOV.U32 R3, RZ, RZ, R14 ;  /* 0x000000ffff037224 */ /* 0x000fce00078e000e */
[----:B------:R-:W-:Y:S05]  /*12ea0*/  WARPSYNC.COLLECTIVE R15, `(.L_x_9235) ;  /* 0x000000000f087348 */ /* 0x000fea0003c00000 */
[----:B------:R0:W1:Y:S02]  /*12eb0*/  SHFL.IDX P6, R14, R13, R12, R11 ;  /* 0x0000000c0d0e7389 */ /* 0x00006400000c000b */
[----:B01----:R-:W-:Y:S01]  /*12ec0*/  ENDCOLLECTIVE ;  /* 0x000000000000791b */ /* 0x003fe20003800000 */
.L_x_9235:
        /* <DEDUP_REMOVED lines=16> */
.L_x_9236:
[----:B------:R-:W-:Y:S02]  /*12fd0*/  @P1 IMAD R8, R5, 0x2, R22 ;  /* 0x0000000205081824 */ /* 0x000fe400078e0216 */
[----:B------:R-:W-:Y:S02]  /*12fe0*/  IMAD.MOV.U32 R13, RZ, RZ, R0 ;  /* 0x000000ffff0d7224 */ /* 0x000fe400078e0000 */
[----:B------:R-:W-:Y:S02]  /*12ff0*/  IMAD.MOV.U32 R12, RZ, RZ, 0x3 ;  /* 0x00000003ff0c7424 */ /* 0x000fe400078e00ff */
[----:B------:R-:W-:-:S07]  /*13000*/  IMAD.MOV.U32 R3, RZ, RZ, R14 ;  /* 0x000000ffff037224 */ /* 0x000fce00078e000e */
[----:B------:R-:W-:Y:S05]  /*13010*/  WARPSYNC.COLLECTIVE R15, `(.L_x_9237) ;  /* 0x000000000f087348 */ /* 0x000fea0003c00000 */
[----:B------:R0:W1:Y:S02]  /*13020*/  SHFL.IDX P6, R14, R13, R12, R11 ;  /* 0x0000000c0d0e7389 */ /* 0x00006400000c000b */
[----:B01----:R-:W-:Y:S01]  /*13030*/  ENDCOLLECTIVE ;  /* 0x000000000000791b */ /* 0x003fe20003800000 */
.L_x_9237:
        /* <DEDUP_REMOVED lines=16> */
.L_x_9238:
[----:B------:R-:W-:Y:S02]  /*13140*/  @P1 IMAD R8, R5, 0x2, R22 ;  /* 0x0000000205081824 */ /* 0x000fe400078e0216 */
[----:B------:R-:W-:Y:S02]  /*13150*/  IMAD.MOV.U32 R13, RZ, RZ, R0 ;  /* 0x000000ffff0d7224 */ /* 0x000fe400078e0000 */
[----:B------:R-:W-:Y:S02]  /*13160*/  IMAD.MOV.U32 R12, RZ, RZ, 0x4 ;  /* 0x00000004ff0c7424 */ /* 0x000fe400078e00ff */
[----:B------:R-:W-:-:S07]  /*13170*/  IMAD.MOV.U32 R3, RZ, RZ, R14 ;  /* 0x000000ffff037224 */ /* 0x000fce00078e000e */
[----:B------:R-:W-:Y:S05]  /*13180*/  WARPSYNC.COLLECTIVE R15, `(.L_x_9239) ;  /* 0x000000000f087348 */ /* 0x000fea0003c00000 */
[----:B------:R0:W1:Y:S02]  /*13190*/  SHFL.IDX P6, R14, R13, R12, R11 ;  /* 0x0000000c0d0e7389 */ /* 0x00006400000c000b */
[----:B01----:R-:W-:Y:S01]  /*131a0*/  ENDCOLLECTIVE ;  /* 0x000000000000791b */ /* 0x003fe20003800000 */
.L_x_9239:
        /* <DEDUP_REMOVED lines=16> */
.L_x_9240:
[----:B------:R-:W-:Y:S02]  /*132b0*/  @P1 IMAD R8, R5, 0x2, R22 ;  /* 0x0000000205081824 */ /* 0x000fe400078e0216 */
[----:B------:R-:W-:Y:S02]  /*132c0*/  IMAD.MOV.U32 R13, RZ, RZ, R0 ;  /* 0x000000ffff0d7224 */ /* 0x000fe400078e0000 */
[----:B------:R-:W-:Y:S02]  /*132d0*/  IMAD.MOV.U32 R12, RZ, RZ, 0x5 ;  /* 0x00000005ff0c7424 */ /* 0x000fe400078e00ff */
[----:B------:R-:W-:-:S07]  /*132e0*/  IMAD.MOV.U32 R3, RZ, RZ, R14 ;  /* 0x000000ffff037224 */ /* 0x000fce00078e000e */
[----:B------:R-:W-:Y:S05]  /*132f0*/  WARPSYNC.COLLECTIVE R15, `(.L_x_9241) ;  /* 0x000000000f087348 */ /* 0x000fea0003c00000 */
[----:B------:R0:W1:Y:S02]  /*13300*/  SHFL.IDX P6, R14, R13, R12, R11 ;  /* 0x0000000c0d0e7389 */ /* 0x00006400000c000b */
[----:B01----:R-:W-:Y:S01]  /*13310*/  ENDCOLLECTIVE ;  /* 0x000000000000791b */ /* 0x003fe20003800000 */
.L_x_9241:
        /* <DEDUP_REMOVED lines=16> */
.L_x_9242:
[----:B------:R-:W-:Y:S02]  /*13420*/  @P1 IMAD R8, R5, 0x2, R22 ;  /* 0x0000000205081824 */ /* 0x000fe400078e0216 */
[----:B------:R-:W-:Y:S02]  /*13430*/  IMAD.MOV.U32 R13, RZ, RZ, R0 ;  /* 0x000000ffff0d7224 */ /* 0x000fe400078e0000 */
[----:B------:R-:W-:Y:S02]  /*13440*/  IMAD.MOV.U32 R12, RZ, RZ, 0x6 ;  /* 0x00000006ff0c7424 */ /* 0x000fe400078e00ff */
[----:B------:R-:W-:-:S07]  /*13450*/  IMAD.MOV.U32 R3, RZ, RZ, R14 ;  /* 0x000000ffff037224 */ /* 0x000fce00078e000e */
[----:B------:R-:W-:Y:S05]  /*13460*/  WARPSYNC.COLLECTIVE R15, `(.L_x_9243) ;  /* 0x000000000f087348 */ /* 0x000fea0003c00000 */
[----:B------:R0:W1:Y:S02]  /*13470*/  SHFL.IDX P6, R14, R13, R12, R11 ;  /* 0x0000000c0d0e7389 */ /* 0x00006400000c000b */
[----:B01----:R-:W-:Y:S01]  /*13480*/  ENDCOLLECTIVE ;  /* 0x000000000000791b */ /* 0x003fe20003800000 */
.L_x_9243:
        /* <DEDUP_REMOVED lines=16> */
.L_x_9244:
[----:B------:R-:W-:Y:S02]  /*13590*/  @P1 IMAD R8, R5, 0x2, R22 ;  /* 0x0000000205081824 */ /* 0x000fe400078e0216 */
[----:B------:R-:W-:Y:S02]  /*135a0*/  IMAD.MOV.U32 R13, RZ, RZ, R0 ;  /* 0x000000ffff0d7224 */ /* 0x000fe400078e0000 */
[----:B------:R-:W-:Y:S02]  /*135b0*/  IMAD.MOV.U32 R12, RZ, RZ, 0x7 ;  /* 0x00000007ff0c7424 */ /* 0x000fe400078e00ff */
[----:B------:R-:W-:-:S07]  /*135c0*/  IMAD.MOV.U32 R3, RZ, RZ, R14 ;  /* 0x000000ffff037224 */ /* 0x000fce00078e000e */
[----:B------:R-:W-:Y:S05]  /*135d0*/  WARPSYNC.COLLECTIVE R15, `(.L_x_9245) ;  /* 0x000000000f087348 */ /* 0x000fea0003c00000 */
[----:B------:R0:W1:Y:S02]  /*135e0*/  SHFL.IDX P6, R14, R13, R12, R11 ;  /* 0x0000000c0d0e7389 */ /* 0x00006400000c000b */
[----:B01----:R-:W-:Y:S01]  /*135f0*/  ENDCOLLECTIVE ;  /* 0x000000000000791b */ /* 0x003fe20003800000 */
.L_x_9245:
        /* <DEDUP_REMOVED lines=10> */
.L_x_9246:
[----:B------:R-:W-:Y:S01]  /*136a0*/  @!PT LDS RZ, [RZ] ;  /* 0x00000000fffff984 */ /* 0x000fe20000000800 */
[----:B------:R-:W-:Y:S01]  /*136b0*/  @!PT LDS RZ, [RZ] ;  /* 0x00000000fffff984 */ /* 0x000fe20000000800 */
[----:B------:R-:W-:Y:S01]  /*136c0*/  @!PT LDS RZ, [RZ] ;  /* 0x00000000fffff984 */ /* 0x000fe20000000800 */
[----:B------:R-:W-:Y:S04]  /*136d0*/  @P1 LDGSTS.E.BYPASS.LTC128B.128 [R8+0x1b400], desc[UR56][R2.64], !P3 ;  /* 0x1b40000002081fae */ /* 0x000fe8000d901d78 */
[----:B------:R0:W-:Y:S02]  /*136e0*/  @P1 LDGSTS.E.BYPASS.LTC128B.128 [R8+0x1f400], desc[UR56][R2.64+0x80], !P2 ;  /* 0x1f40008002081fae */ /* 0x0001e4000d101d78 */
[----:B0-----:R-:W-:Y:S01]  /*136f0*/  IMAD.MOV.U32 R2, RZ, RZ, R14 ;  /* 0x000000ffff027224 */ /* 0x001fe200078e000e */
[----:B------:R-:W-:Y:S06]  /*13700*/  BRA `(.L_x_9247) ;  /* 0xffffffb400b07947 */ /* 0x000fec000383ffff */
.L_x_9169:
        /* <DEDUP_REMOVED lines=9> */
.L_x_9248:
[C---:B------:R-:W-:Y:S01]  /*137a0*/  VIADD R6, R17.reuse, 0x10 ;  /* 0x0000001011067836 */ /* 0x040fe20000000000 */
[----:B------:R-:W-:Y:S01]  /*137b0*/  ISETP.GE.AND P2, PT, R17, R5, PT ;  /* 0x000000051100720c */ /* 0x000fe20003f46270 */
[----:B------:R-:W-:Y:S02]  /*137c0*/  IMAD.MOV.U32 R13, RZ, RZ, R0 ;  /* 0x000000ffff0d7224 */ /* 0x000fe400078e0000 */
[----:B------:R-:W-:-:S10]  /*137d0*/  IMAD.MOV.U32 R2, RZ, RZ, R14 ;  /* 0x000000ffff027224 */ /* 0x000fd400078e000e */
[----:B------:R-:W-:Y:S05]  /*137e0*/  WARPSYNC.COLLECTIVE R15, `(.L_x_9249) ;  /* 0x000000000f087348 */ /* 0x000fea0003c00000 */
[----:B------:R0:W1:Y:S02]  /*137f0*/  SHFL.IDX P6, R14, R13, R12, R11 ;  /* 0x0000000c0d0e7389 */ /* 0x00006400000c000b */
[----:B01----:R-:W-:Y:S01]  /*13800*/  ENDCOLLECTIVE ;  /* 0x000000000000791b */ /* 0x003fe20003800000 */
.L_x_9249:
        /* <DEDUP_REMOVED lines=8> */
.L_x_9250:
        /* <DEDUP_REMOVED lines=12> */
.L_x_9251:
        /* <DEDUP_REMOVED lines=8> */
.L_x_9252:
        /* <DEDUP_REMOVED lines=13> */
.L_x_9253:
        /* <DEDUP_REMOVED lines=8> */
.L_x_9254:
        /* <DEDUP_REMOVED lines=13> */
.L_x_9255:
        /* <DEDUP_REMOVED lines=8> */
.L_x_9256:
        /* <DEDUP_REMOVED lines=13> */
.L_x_9257:
        /* <DEDUP_REMOVED lines=8> */
.L_x_9258:
        /* <DEDUP_REMOVED lines=13> */
.L_x_9259:
        /* <DEDUP_REMOVED lines=8> */
.L_x_9260:
        /* <DEDUP_REMOVED lines=12> */
.L_x_9261:
        /* <DEDUP_REMOVED lines=8> */
.L_x_9262:
        /* <DEDUP_REMOVED lines=11> */
.L_x_9263:
[----:B------:R-:W-:Y:S05]  /*14100*/  BRA `(.L_x_9264) ;  /* 0xffffffb8001c7947 */ /* 0x000fea000383ffff */
.L_x_9174:
[----:B0-----:R0:W1:Y:S02]  /*14110*/  SYNCS.PHASECHK.TRANS64.TRYWAIT P1, [R22+URZ+0x28820], R3 ;  /* 0x02882003160075a7 */ /* 0x001064000802017f */
[----:B-1----:R-:W-:Y:S05]  /*14120*/  @!P1 NANOSLEEP.SYNCS 0x989680 ;  /* 0x009896800000995d */ /* 0x002fea0003900000 */
[----:B------:R-:W1:Y:S02]  /*14130*/  @!P1 SYNCS.PHASECHK.TRANS64 P1, [R22+URZ+0x28820], R3 ;  /* 0x02882003160095a7 */ /* 0x000e64000802007f */
[----:B-1----:R-:W-:Y:S05]  /*14140*/  @!P1 BRA `(.L_x_9174) ;  /* 0xfffffffc00f09947 */ /* 0x002fea000383ffff */
[----:B------:R-:W-:Y:S05]  /*14150*/  BRA `(.L_x_9265) ;  /* 0xffffffb800947947 */ /* 0x000fea000383ffff */
.L_x_9179:
[----:B0-----:R0:W1:Y:S02]  /*14160*/  SYNCS.PHASECHK.TRANS64.TRYWAIT P0, [R6+URZ+0x28840], R3 ;  /* 0x02884003060075a7 */ /* 0x001064000800017f */
[----:B-1----:R-:W-:Y:S05]  /*14170*/  @!P0 NANOSLEEP.SYNCS 0x989680 ;  /* 0x009896800000895d */ /* 0x002fea0003900000 */
[----:B------:R-:W1:Y:S02]  /*14180*/  @!P0 SYNCS.PHASECHK.TRANS64 P0, [R6+URZ+0x28840], R3 ;  /* 0x02884003060085a7 */ /* 0x000e64000800007f */
[----:B-1----:R-:W-:Y:S05]  /*14190*/  @!P0 BRA `(.L_x_9179) ;  /* 0xfffffffc00f08947 */ /* 0x002fea000383ffff */
[----:B------:R-:W-:Y:S05]  /*141a0*/  BRA `(.L_x_9266) ;  /* 0xffffffbc00587947 */ /* 0x000fea000383ffff */
.L_x_9180:
        /* <DEDUP_REMOVED lines=8> */
.L_x_9268:
[----:B------:R-:W-:Y:S05]  /*14230*/  BSYNC B1 ;  /* 0x0000000000017941 */ /* 0x000fea0003800000 */
.L_x_9267:
        /* <DEDUP_REMOVED lines=9> */
.L_x_9269:
[----:B------:R-:W-:Y:S02]  /*142d0*/  IMAD R7, R7, 0x2, R22 ;  /* 0x0000000207077824 */ /* 0x000fe400078e0216 */
[----:B------:R-:W-:Y:S02]  /*142e0*/  IMAD.MOV.U32 R13, RZ, RZ, R9 ;  /* 0x000000ffff0d7224 */ /* 0x000fe400078e0009 */
[----:B------:R-:W-:Y:S02]  /*142f0*/  IMAD.MOV.U32 R12, RZ, RZ, 0x1 ;  /* 0x00000001ff0c7424 */ /* 0x000fe400078e00ff */
[----:B------:R-:W-:-:S07]  /*14300*/  IMAD.MOV.U32 R2, RZ, RZ, R14 ;  /* 0x000000ffff027224 */ /* 0x000fce00078e000e */
[----:B------:R-:W-:Y:S05]  /*14310*/  WARPSYNC.COLLECTIVE R15, `(.L_x_9270) ;  /* 0x000000000f087348 */ /* 0x000fea0003c00000 */
[----:B------:R0:W1:Y:S02]  /*14320*/  SHFL.IDX P6, R14, R13, R12, R11 ;  /* 0x0000000c0d0e7389 */ /* 0x00006400000c000b */
[----:B01----:R-:W-:Y:S01]  /*14330*/  ENDCOLLECTIVE ;  /* 0x000000000000791b */ /* 0x003fe20003800000 */
.L_x_9270:
        /* <DEDUP_REMOVED lines=12> */
.L_x_9271:
[----:B------:R-:W-:Y:S02]  /*14400*/  IMAD.MOV.U32 R13, RZ, RZ, R9 ;  /* 0x000000ffff0d7224 */ /* 0x000fe400078e0009 */
[----:B------:R-:W-:Y:S02]  /*14410*/  IMAD.MOV.U32 R12, RZ, RZ, 0x2 ;  /* 0x00000002ff0c7424 */ /* 0x000fe400078e00ff */
[----:B------:R-:W-:-:S07]  /*14420*/  IMAD.MOV.U32 R2, RZ, RZ, R14 ;  /* 0x000000ffff027224 */ /* 0x000fce00078e000e */
[----:B------:R-:W-:Y:S05]  /*14430*/  WARPSYNC.COLLECTIVE R15, `(.L_x_9272) ;  /* 0x000000000f087348 */ /* 0x000fea0003c00000 */
[----:B------:R0:W1:Y:S02]  /*14440*/  SHFL.IDX P6, R14, R13, R12, R11 ;  /* 0x0000000c0d0e7389 */ /* 0x00006400000c000b */
[----:B01----:R-:W-:Y:S01]  /*14450*/  ENDCOLLECTIVE ;  /* 0x000000000000791b */ /* 0x003fe20003800000 */
.L_x_9272:
        /* <DEDUP_REMOVED lines=12> */
.L_x_9273:
[----:B------:R-:W-:Y:S02]  /*14520*/  IMAD.MOV.U32 R13, RZ, RZ, R9 ;  /* 0x000000ffff0d7224 */ /* 0x000fe400078e0009 */
[----:B------:R-:W-:Y:S02]  /*14530*/  IMAD.MOV.U32 R12, RZ, RZ, 0x3 ;  /* 0x00000003ff0c7424 */ /* 0x000fe400078e00ff */
[----:B------:R-:W-:-:S07]  /*14540*/  IMAD.MOV.U32 R2, RZ, RZ, R14 ;  /* 0x000000ffff027224 */ /* 0x000fce00078e000e */
[----:B------:R-:W-:Y:S05]  /*14550*/  WARPSYNC.COLLECTIVE R15, `(.L_x_9274) ;  /* 0x000000000f087348 */ /* 0x000fea0003c00000 */
[----:B------:R0:W1:Y:S02]  /*14560*/  SHFL.IDX P6, R14, R13, R12, R11 ;  /* 0x0000000c0d0e7389 */ /* 0x00006400000c000b */
[----:B01----:R-:W-:Y:S01]  /*14570*/  ENDCOLLECTIVE ;  /* 0x000000000000791b */ /* 0x003fe20003800000 */
.L_x_9274:
        /* <DEDUP_REMOVED lines=12> */
.L_x_9275:
[----:B------:R-:W-:Y:S02]  /*14640*/  IMAD.MOV.U32 R13, RZ, RZ, R9 ;  /* 0x000000ffff0d7224 */ /* 0x000fe400078e0009 */
[----:B------:R-:W-:Y:S02]  /*14650*/  IMAD.MOV.U32 R12, RZ, RZ, 0x4 ;  /* 0x00000004ff0c7424 */ /* 0x000fe400078e00ff */
[----:B------:R-:W-:-:S07]  /*14660*/  IMAD.MOV.U32 R2, RZ, RZ, R14 ;  /* 0x000000ffff027224 */ /* 0x000fce00078e000e */
[----:B------:R-:W-:Y:S05]  /*14670*/  WARPSYNC.COLLECTIVE R15, `(.L_x_9276) ;  /* 0x000000000f087348 */ /* 0x000fea0003c00000 */
[----:B------:R0:W1:Y:S02]  /*14680*/  SHFL.IDX P6, R14, R13, R12, R11 ;  /* 0x0000000c0d0e7389 */ /* 0x00006400000c000b */
[----:B01----:R-:W-:Y:S01]  /*14690*/  ENDCOLLECTIVE ;  /* 0x000000000000791b */ /* 0x003fe20003800000 */
.L_x_9276:
        /* <DEDUP_REMOVED lines=12> */
.L_x_9277:
[----:B------:R-:W-:Y:S02]  /*14760*/  IMAD.MOV.U32 R13, RZ, RZ, R9 ;  /* 0x000000ffff0d7224 */ /* 0x000fe400078e0009 */
[----:B------:R-:W-:Y:S02]  /*14770*/  IMAD.MOV.U32 R12, RZ, RZ, 0x5 ;  /* 0x00000005ff0c7424 */ /* 0x000fe400078e00ff */
[----:B------:R-:W-:-:S07]  /*14780*/  IMAD.MOV.U32 R2, RZ, RZ, R14 ;  /* 0x000000ffff027224 */ /* 0x000fce00078e000e */
[----:B------:R-:W-:Y:S05]  /*14790*/  WARPSYNC.COLLECTIVE R15, `(.L_x_9278) ;  /* 0x000000000f087348 */ /* 0x000fea0003c00000 */
[----:B------:R0:W1:Y:S02]  /*147a0*/  SHFL.IDX P6, R14, R13, R12, R11 ;  /* 0x0000000c0d0e7389 */ /* 0x00006400000c000b */
[----:B01----:R-:W-:Y:S01]  /*147b0*/  ENDCOLLECTIVE ;  /* 0x000000000000791b */ /* 0x003fe20003800000 */
.L_x_9278:
        /* <DEDUP_REMOVED lines=12> */
.L_x_9279:
[----:B------:R-:W-:Y:S02]  /*14880*/  IMAD.MOV.U32 R13, RZ, RZ, R9 ;  /* 0x000000ffff0d7224 */ /* 0x000fe400078e0009 */
[----:B------:R-:W-:Y:S02]  /*14890*/  IMAD.MOV.U32 R12, RZ, RZ, 0x6 ;  /* 0x00000006ff0c7424 */ /* 0x000fe400078e00ff */
[----:B------:R-:W-:-:S07]  /*148a0*/  IMAD.MOV.U32 R2, RZ, RZ, R14 ;  /* 0x000000ffff027224 */ /* 0x000fce00078e000e */
[----:B------:R-:W-:Y:S05]  /*148b0*/  WARPSYNC.COLLECTIVE R15, `(.L_x_9280) ;  /* 0x000000000f087348 */ /* 0x000fea0003c00000 */
[----:B------:R0:W1:Y:S02]  /*148c0*/  SHFL.IDX P6, R14, R13, R12, R11 ;  /* 0x0000000c0d0e7389 */ /* 0x00006400000c000b */
[----:B01----:R-:W-:Y:S01]  /*148d0*/  ENDCOLLECTIVE ;  /* 0x000000000000791b */ /* 0x003fe20003800000 */
.L_x_9280:
        /* <DEDUP_REMOVED lines=12> */
.L_x_9281:
[----:B------:R-:W-:Y:S02]  /*149a0*/  IMAD.MOV.U32 R13, RZ, RZ, R9 ;  /* 0x000000ffff0d7224 */ /* 0x000fe400078e0009 */
[----:B------:R-:W-:Y:S02]  /*149b0*/  IMAD.MOV.U32 R12, RZ, RZ, 0x7 ;  /* 0x00000007ff0c7424 */ /* 0x000fe400078e00ff */
[----:B------:R-:W-:-:S07]  /*149c0*/  IMAD.MOV.U32 R2, RZ, RZ, R14 ;  /* 0x000000ffff027224 */ /* 0x000fce00078e000e */
[----:B------:R-:W-:Y:S05]  /*149d0*/  WARPSYNC.COLLECTIVE R15, `(.L_x_9282) ;  /* 0x000000000f087348 */ /* 0x000fea0003c00000 */
[----:B------:R0:W1:Y:S02]  /*149e0*/  SHFL.IDX P6, R14, R13, R12, R11 ;  /* 0x0000000c0d0e7389 */ /* 0x00006400000c000b */
[----:B01----:R-:W-:Y:S01]  /*149f0*/  ENDCOLLECTIVE ;  /* 0x000000000000791b */ /* 0x003fe20003800000 */
.L_x_9282:
        /* <DEDUP_REMOVED lines=12> */
.L_x_9283:
[----:B------:R-:W-:Y:S01]  /*14ac0*/  IMAD.MOV.U32 R2, RZ, RZ, R14 ;  /* 0x000000ffff027224 */ /* 0x000fe200078e000e */
[----:B------:R-:W-:Y:S06]  /*14ad0*/  BRA `(.L_x_9284) ;  /* 0xffffffb800247947 */ /* 0x000fec000383ffff */
.L_x_9185:
[----:B0-----:R0:W1:Y:S02]  /*14ae0*/  SYNCS.PHASECHK.TRANS64.TRYWAIT P0, [R6+URZ+0x28860], R2 ;  /* 0x02886002060075a7 */ /* 0x001064000800017f */
[----:B-1----:R-:W-:Y:S05]  /*14af0*/  @!P0 NANOSLEEP.SYNCS 0x989680 ;  /* 0x009896800000895d */ /* 0x002fea0003900000 */
[----:B------:R-:W1:Y:S02]  /*14b00*/  @!P0 SYNCS.PHASECHK.TRANS64 P0, [R6+URZ+0x28860], R2 ;  /* 0x02886002060085a7 */ /* 0x000e64000800007f */
[----:B-1----:R-:W-:Y:S05]  /*14b10*/  @!P0 BRA `(.L_x_9185) ;  /* 0xfffffffc00f08947 */ /* 0x002fea000383ffff */
[----:B------:R-:W-:Y:S05]  /*14b20*/  BRA `(.L_x_9285) ;  /* 0xffffffb800847947 */ /* 0x000fea000383ffff */
.L_x_9186:
        /* <DEDUP_REMOVED lines=8> */
.L_x_9287:
[----:B------:R-:W-:Y:S05]  /*14bb0*/  BSYNC B1 ;  /* 0x0000000000017941 */ /* 0x000fea0003800000 */
.L_x_9286:
        /* <DEDUP_REMOVED lines=9> */
.L_x_9288:
[----:B------:R-:W-:Y:S02]  /*14c50*/  IMAD.MOV.U32 R13, RZ, RZ, R23 ;  /* 0x000000ffff0d7224 */ /* 0x000fe400078e0017 */
[----:B------:R-:W-:Y:S02]  /*14c60*/  IMAD.MOV.U32 R12, RZ, RZ, 0x1 ;  /* 0x00000001ff0c7424 */ /* 0x000fe400078e00ff */
[----:B------:R-:W-:-:S07]  /*14c70*/  IMAD.MOV.U32 R2, RZ, RZ, R14 ;  /* 0x000000ffff027224 */ /* 0x000fce00078e000e */
[----:B------:R-:W-:Y:S05]  /*14c80*/  WARPSYNC.COLLECTIVE R15, `(.L_x_9289) ;  /* 0x000000000f087348 */ /* 0x000fea0003c00000 */
[----:B------:R0:W1:Y:S02]  /*14c90*/  SHFL.IDX P6, R14, R13, R12, R11 ;  /* 0x0000000c0d0e7389 */ /* 0x00006400000c000b */
[----:B01----:R-:W-:Y:S01]  /*14ca0*/  ENDCOLLECTIVE ;  /* 0x000000000000791b */ /* 0x003fe20003800000 */
.L_x_9289:
        /* <DEDUP_REMOVED lines=14> */
.L_x_9290:
[----:B------:R-:W-:Y:S02]  /*14d90*/  IMAD.MOV.U32 R13, RZ, RZ, R23 ;  /* 0x000000ffff0d7224 */ /* 0x000fe400078e0017 */
[----:B------:R-:W-:Y:S02]  /*14da0*/  IMAD.MOV.U32 R12, RZ, RZ, 0x2 ;  /* 0x00000002ff0c7424 */ /* 0x000fe400078e00ff */
[----:B------:R-:W-:-:S07]  /*14db0*/  IMAD.MOV.U32 R2, RZ, RZ, R14 ;  /* 0x000000ffff027224 */ /* 0x000fce00078e000e */
[----:B------:R-:W-:Y:S05]  /*14dc0*/  WARPSYNC.COLLECTIVE R15, `(.L_x_9291) ;  /* 0x000000000f087348 */ /* 0x000fea0003c00000 */
[----:B------:R0:W1:Y:S02]  /*14dd0*/  SHFL.IDX P6, R14, R13, R12, R11 ;  /* 0x0000000c0d0e7389 */ /* 0x00006400000c000b */
[----:B01----:R-:W-:Y:S01]  /*14de0*/  ENDCOLLECTIVE ;  /* 0x000000000000791b */ /* 0x003fe20003800000 */
.L_x_9291:
        /* <DEDUP_REMOVED lines=14> */
.L_x_9292:
[----:B------:R-:W-:Y:S02]  /*14ed0*/  IMAD.MOV.U32 R13, RZ, RZ, R23 ;  /* 0x000000ffff0d7224 */ /* 0x000fe400078e0017 */
[----:B------:R-:W-:Y:S02]  /*14ee0*/  IMAD.MOV.U32 R12, RZ, RZ, 0x3 ;  /* 0x00000003ff0c7424 */ /* 0x000fe400078e00ff */
[----:B------:R-:W-:-:S07]  /*14ef0*/  IMAD.MOV.U32 R2, RZ, RZ, R14 ;  /* 0x000000ffff027224 */ /* 0x000fce00078e000e */
[----:B------:R-:W-:Y:S05]  /*14f00*/  WARPSYNC.COLLECTIVE R15, `(.L_x_9293) ;  /* 0x000000000f087348 */ /* 0x000fea0003c00000 */
[----:B------:R0:W1:Y:S02]  /*14f10*/  SHFL.IDX P6, R14, R13, R12, R11 ;  /* 0x0000000c0d0e7389 */ /* 0x00006400000c000b */
[----:B01----:R-:W-:Y:S01]  /*14f20*/  ENDCOLLECTIVE ;  /* 0x000000000000791b */ /* 0x003fe20003800000 */
.L_x_9293:
        /* <DEDUP_REMOVED lines=14> */
.L_x_9294:
[----:B------:R-:W-:Y:S02]  /*15010*/  IMAD.MOV.U32 R13, RZ, RZ, R23 ;  /* 0x000000ffff0d7224 */ /* 0x000fe400078e0017 */
[----:B------:R-:W-:Y:S02]  /*15020*/  IMAD.MOV.U32 R12, RZ, RZ, 0x4 ;  /* 0x00000004ff0c7424 */ /* 0x000fe400078e00ff */
[----:B------:R-:W-:-:S07]  /*15030*/  IMAD.MOV.U32 R2, RZ, RZ, R14 ;  /* 0x000000ffff027224 */ /* 0x000fce00078e000e */
[----:B------:R-:W-:Y:S05]  /*15040*/  WARPSYNC.COLLECTIVE R15, `(.L_x_9295) ;  /* 0x000000000f087348 */ /* 0x000fea0003c00000 */
[----:B------:R0:W1:Y:S02]  /*15050*/  SHFL.IDX P6, R14, R13, R12, R11 ;  /* 0x0000000c0d0e7389 */ /* 0x00006400000c000b */
[----:B01----:R-:W-:Y:S01]  /*15060*/  ENDCOLLECTIVE ;  /* 0x000000000000791b */ /* 0x003fe20003800000 */
.L_x_9295:
        /* <DEDUP_REMOVED lines=14> */
.L_x_9296:
[----:B------:R-:W-:Y:S02]  /*15150*/  IMAD.MOV.U32 R13, RZ, RZ, R23 ;  /* 0x000000ffff0d7224 */ /* 0x000fe400078e0017 */
[----:B------:R-:W-:Y:S02]  /*15160*/  IMAD.MOV.U32 R12, RZ, RZ, 0x5 ;  /* 0x00000005ff0c7424 */ /* 0x000fe400078e00ff */
[----:B------:R-:W-:-:S07]  /*15170*/  IMAD.MOV.U32 R2, RZ, RZ, R14 ;  /* 0x000000ffff027224 */ /* 0x000fce00078e000e */
[----:B------:R-:W-:Y:S05]  /*15180*/  WARPSYNC.COLLECTIVE R15, `(.L_x_9297) ;  /* 0x000000000f087348 */ /* 0x000fea0003c00000 */
[----:B------:R0:W1:Y:S02]  /*15190*/  SHFL.IDX P6, R14, R13, R12, R11 ;  /* 0x0000000c0d0e7389 */ /* 0x00006400000c000b */
[----:B01----:R-:W-:Y:S01]  /*151a0*/  ENDCOLLECTIVE ;  /* 0x000000000000791b */ /* 0x003fe20003800000 */
.L_x_9297:
        /* <DEDUP_REMOVED lines=14> */
.L_x_9298:
[----:B------:R-:W-:Y:S02]  /*15290*/  IMAD.MOV.U32 R13, RZ, RZ, R23 ;  /* 0x000000ffff0d7224 */ /* 0x000fe400078e0017 */
[----:B------:R-:W-:Y:S02]  /*152a0*/  IMAD.MOV.U32 R12, RZ, RZ, 0x6 ;  /* 0x00000006ff0c7424 */ /* 0x000fe400078e00ff */
[----:B------:R-:W-:-:S07]  /*152b0*/  IMAD.MOV.U32 R2, RZ, RZ, R14 ;  /* 0x000000ffff027224 */ /* 0x000fce00078e000e */
[----:B------:R-:W-:Y:S05]  /*152c0*/  WARPSYNC.COLLECTIVE R15, `(.L_x_9299) ;  /* 0x000000000f087348 */ /* 0x000fea0003c00000 */
[----:B------:R0:W1:Y:S02]  /*152d0*/  SHFL.IDX P6, R14, R13, R12, R11 ;  /* 0x0000000c0d0e7389 */ /* 0x00006400000c000b */
[----:B01----:R-:W-:Y:S01]  /*152e0*/  ENDCOLLECTIVE ;  /* 0x000000000000791b */ /* 0x003fe20003800000 */
.L_x_9299:
        /* <DEDUP_REMOVED lines=14> */
.L_x_9300:
[----:B------:R-:W-:Y:S02]  /*153d0*/  IMAD.MOV.U32 R13, RZ, RZ, R23 ;  /* 0x000000ffff0d7224 */ /* 0x000fe400078e0017 */
[----:B------:R-:W-:Y:S02]  /*153e0*/  IMAD.MOV.U32 R12, RZ, RZ, 0x7 ;  /* 0x00000007ff0c7424 */ /* 0x000fe400078e00ff */
[----:B------:R-:W-:-:S07]  /*153f0*/  IMAD.MOV.U32 R2, RZ, RZ, R14 ;  /* 0x000000ffff027224 */ /* 0x000fce00078e000e */
[----:B------:R-:W-:Y:S05]  /*15400*/  WARPSYNC.COLLECTIVE R15, `(.L_x_9301) ;  /* 0x000000000f087348 */ /* 0x000fea0003c00000 */
[----:B------:R0:W1:Y:S02]  /*15410*/  SHFL.IDX P6, R14, R13, R12, R11 ;  /* 0x0000000c0d0e7389 */ /* 0x00006400000c000b */
[----:B01----:R-:W-:Y:S01]  /*15420*/  ENDCOLLECTIVE ;  /* 0x000000000000791b */ /* 0x003fe20003800000 */
.L_x_9301:
        /* <DEDUP_REMOVED lines=13> */
.L_x_9302:
[----:B------:R-:W-:Y:S01]  /*15500*/  @!PT LDS RZ, [RZ] ;  /* 0x00000000fffff984 */ /* 0x000fe20000000800 */
[----:B------:R-:W-:Y:S01]  /*15510*/  @!PT LDS RZ, [RZ] ;  /* 0x00000000fffff984 */ /* 0x000fe20000000800 */
[----:B------:R-:W-:Y:S01]  /*15520*/  @!PT LDS RZ, [RZ] ;  /* 0x00000000fffff984 */ /* 0x000fe20000000800 */
[----:B------:R1:W-:Y:S01]  /*15530*/  LDGSTS.E.BYPASS.LTC128B.128 [R7+0x7400], desc[UR56][R2.64+0x80], !P0 ;  /* 0x0740008002077fae */ /* 0x0003e2000c101d78 */
[----:B------:R-:W-:Y:S05]  /*15540*/  BRA `(.L_x_9303) ;  /* 0xffffffb400087947 */ /* 0x000fea000383ffff */
.L_x_9194:
[----:B0-----:R0:W1:Y:S02]  /*15550*/  SYNCS.PHASECHK.TRANS64.TRYWAIT P0, [R0+URZ+0x28860], R3 ;  /* 0x02886003000075a7 */ /* 0x001064000800017f */
[----:B-1----:R-:W-:Y:S05]  /*15560*/  @!P0 NANOSLEEP.SYNCS 0x989680 ;  /* 0x009896800000895d */ /* 0x002fea0003900000 */
[----:B------:R-:W1:Y:S02]  /*15570*/  @!P0 SYNCS.PHASECHK.TRANS64 P0, [R0+URZ+0x28860], R3 ;  /* 0x02886003000085a7 */ /* 0x000e64000800007f */
[----:B-1----:R-:W-:Y:S05]  /*15580*/  @!P0 BRA `(.L_x_9194) ;  /* 0xfffffffc00f08947 */ /* 0x002fea000383ffff */
[----:B------:R-:W-:Y:S05]  /*15590*/  BRA `(.L_x_9304) ;  /* 0xffffffb8001c7947 */ /* 0x000fea000383ffff */
.L_x_9195:
        /* <DEDUP_REMOVED lines=8> */
.L_x_9306:
[----:B------:R-:W-:Y:S05]  /*15620*/  BSYNC B0 ;  /* 0x0000000000007941 */ /* 0x000fea0003800000 */
.L_x_9305:
        /* <DEDUP_REMOVED lines=9> */
.L_x_9307:
        /* <DEDUP_REMOVED lines=12> */
.L_x_9308:
        /* <DEDUP_REMOVED lines=13> */
.L_x_9309:
[----:B------:R-:W-:Y:S02]  /*15850*/  IMAD.MOV.U32 R13, RZ, RZ, R23 ;  /* 0x000000ffff0d7224 */ /* 0x000fe400078e0017 */
[----:B------:R-:W-:Y:S02]  /*15860*/  IMAD.MOV.U32 R12, RZ, RZ, 0x2 ;  /* 0x00000002ff0c7424 */ /* 0x000fe400078e00ff */
[----:B------:R-:W-:-:S07]  /*15870*/  IMAD.MOV.U32 R10, RZ, RZ, R14 ;  /* 0x000000ffff0a7224 */ /* 0x000fce00078e000e */
[----:B------:R-:W-:Y:S05]  /*15880*/  WARPSYNC.COLLECTIVE R15, `(.L_x_9310) ;  /* 0x000000000f087348 */ /* 0x000fea0003c00000 */
[----:B------:R0:W1:Y:S02]  /*15890*/  SHFL.IDX P6, R14, R13, R12, R11 ;  /* 0x0000000c0d0e7389 */ /* 0x00006400000c000b */
[----:B01----:R-:W-:Y:S01]  /*158a0*/  ENDCOLLECTIVE ;  /* 0x000000000000791b */ /* 0x003fe20003800000 */
.L_x_9310:
        /* <DEDUP_REMOVED lines=14> */
.L_x_9311:
[----:B------:R-:W-:Y:S02]  /*15990*/  IMAD.MOV.U32 R13, RZ, RZ, R23 ;  /* 0x000000ffff0d7224 */ /* 0x000fe400078e0017 */
[----:B------:R-:W-:Y:S01]  /*159a0*/  IMAD.MOV.U32 R12, RZ, RZ, 0x3 ;  /* 0x00000003ff0c7424 */ /* 0x000fe200078e00ff */
[----:B------:R-:W-:-:S13]  /*159b0*/  IADD3 R2, P2, R14, R5, RZ ;  /* 0x000000050e027210 */ /* 0x000fda0007f5e0ff */
[----:B------:R-:W-:Y:S05]  /*159c0*/  WARPSYNC.COLLECTIVE R15, `(.L_x_9312) ;  /* 0x000000000f087348 */ /* 0x000fea0003c00000 */
[----:B------:R0:W1:Y:S02]  /*159d0*/  SHFL.IDX P6, R14, R13, R12, R11 ;  /* 0x0000000c0d0e7389 */ /* 0x00006400000c000b */
[----:B01----:R-:W-:Y:S01]  /*159e0*/  ENDCOLLECTIVE ;  /* 0x000000000000791b */ /* 0x003fe20003800000 */
.L_x_9312:
        /* <DEDUP_REMOVED lines=13> */
.L_x_9313:
[----:B------:R-:W-:Y:S02]  /*15ac0*/  IMAD.MOV.U32 R13, RZ, RZ, R23 ;  /* 0x000000ffff0d7224 */ /* 0x000fe400078e0017 */
[----:B------:R-:W-:Y:S01]  /*15ad0*/  IMAD.MOV.U32 R12, RZ, RZ, 0x4 ;  /* 0x00000004ff0c7424 */ /* 0x000fe200078e00ff */
[----:B------:R-:W-:-:S13]  /*15ae0*/  IADD3 R2, P2, R14, R5, RZ ;  /* 0x000000050e027210 */ /* 0x000fda0007f5e0ff */
[----:B------:R-:W-:Y:S05]  /*15af0*/  WARPSYNC.COLLECTIVE R15, `(.L_x_9314) ;  /* 0x000000000f087348 */ /* 0x000fea0003c00000 */
[----:B------:R0:W1:Y:S02]  /*15b00*/  SHFL.IDX P6, R14, R13, R12, R11 ;  /* 0x0000000c0d0e7389 */ /* 0x00006400000c000b */
[----:B01----:R-:W-:Y:S01]  /*15b10*/  ENDCOLLECTIVE ;  /* 0x000000000000791b */ /* 0x003fe20003800000 */
.L_x_9314:
        /* <DEDUP_REMOVED lines=13> */
.L_x_9315:
[----:B------:R-:W-:Y:S02]  /*15bf0*/  IMAD.MOV.U32 R13, RZ, RZ, R23 ;  /* 0x000000ffff0d7224 */ /* 0x000fe400078e0017 */
[----:B------:R-:W-:Y:S02]  /*15c00*/  IMAD.MOV.U32 R12, RZ, RZ, 0x5 ;  /* 0x00000005ff0c7424 */ /* 0x000fe400078e00ff */
[----:B------:R-:W-:-:S07]  /*15c10*/  IMAD.MOV.U32 R10, RZ, RZ, R14 ;  /* 0x000000ffff0a7224 */ /* 0x000fce00078e000e */
[----:B------:R-:W-:Y:S05]  /*15c20*/  WARPSYNC.COLLECTIVE R15, `(.L_x_9316) ;  /* 0x000000000f087348 */ /* 0x000fea0003c00000 */
[----:B------:R0:W1:Y:S02]  /*15c30*/  SHFL.IDX P6, R14, R13, R12, R11 ;  /* 0x0000000c0d0e7389 */ /* 0x00006400000c000b */
[----:B01----:R-:W-:Y:S01]  /*15c40*/  ENDCOLLECTIVE ;  /* 0x000000000000791b */ /* 0x003fe20003800000 */
.L_x_9316:
        /* <DEDUP_REMOVED lines=14> */
.L_x_9317:
[----:B------:R-:W-:Y:S02]  /*15d30*/  IMAD.MOV.U32 R13, RZ, RZ, R23 ;  /* 0x000000ffff0d7224 */ /* 0x000fe400078e0017 */
[----:B------:R-:W-:Y:S01]  /*15d40*/  IMAD.MOV.U32 R12, RZ, RZ, 0x6 ;  /* 0x00000006ff0c7424 */ /* 0x000fe200078e00ff */
[----:B------:R-:W-:-:S13]  /*15d50*/  IADD3 R2, P2, R14, R5, RZ ;  /* 0x000000050e027210 */ /* 0x000fda0007f5e0ff */
[----:B------:R-:W-:Y:S05]  /*15d60*/  WARPSYNC.COLLECTIVE R15, `(.L_x_9318) ;  /* 0x000000000f087348 */ /* 0x000fea0003c00000 */
[----:B------:R0:W1:Y:S02]  /*15d70*/  SHFL.IDX P6, R14, R13, R12, R11 ;  /* 0x0000000c0d0e7389 */ /* 0x00006400000c000b */
[----:B01----:R-:W-:Y:S01]  /*15d80*/  ENDCOLLECTIVE ;  /* 0x000000000000791b */ /* 0x003fe20003800000 */
.L_x_9318:
        /* <DEDUP_REMOVED lines=13> */
.L_x_9319:
[----:B------:R-:W-:Y:S02]  /*15e60*/  IMAD.MOV.U32 R13, RZ, RZ, R23 ;  /* 0x000000ffff0d7224 */ /* 0x000fe400078e0017 */
[----:B------:R-:W-:Y:S02]  /*15e70*/  IMAD.MOV.U32 R12, RZ, RZ, 0x7 ;  /* 0x00000007ff0c7424 */ /* 0x000fe400078e00ff */
[----:B------:R-:W-:-:S07]  /*15e80*/  IMAD.MOV.U32 R10, RZ, RZ, R14 ;  /* 0x000000ffff0a7224 */ /* 0x000fce00078e000e */
[----:B------:R-:W-:Y:S05]  /*15e90*/  WARPSYNC.COLLECTIVE R15, `(.L_x_9320) ;  /* 0x000000000f087348 */ /* 0x000fea0003c00000 */
[----:B------:R0:W1:Y:S02]  /*15ea0*/  SHFL.IDX P6, R14, R13, R12, R11 ;  /* 0x0000000c0d0e7389 */ /* 0x00006400000c000b */
[----:B01----:R-:W-:Y:S01]  /*15eb0*/  ENDCOLLECTIVE ;  /* 0x000000000000791b */ /* 0x003fe20003800000 */
.L_x_9320:
        /* <DEDUP_REMOVED lines=12> */
.L_x_9321:
[----:B------:R-:W-:Y:S05]  /*15f80*/  BRA `(.L_x_9322) ;  /* 0xffffffb000bc7947 */ /* 0x000fea000383ffff */
.L_x_9200:
        /* <DEDUP_REMOVED lines=8> */
.L_x_9324:
[----:B------:R-:W-:Y:S05]  /*16010*/  BSYNC B0 ;  /* 0x0000000000007941 */ /* 0x000fea0003800000 */
.L_x_9323:
        /* <DEDUP_REMOVED lines=9> */
.L_x_9325:
        /* <DEDUP_REMOVED lines=23> */
.L_x_9326:
[----:B------:R-:W-:Y:S01]  /*16220*/  IMAD.MOV.U32 R12, RZ, RZ, 0x2 ;  /* 0x00000002ff0c7424 */ /* 0x000fe200078e00ff */
[----:B------:R-:W-:-:S05]  /*16230*/  SEL R14, R14, RZ, P1 ;  /* 0x000000ff0e0e7207 */ /* 0x000fca0000800000 */
[----:B------:R-:W-:-:S04]  /*16240*/  IMAD.IADD R7, R13, 0x1, R14 ;  /* 0x000000010d077824 */ /* 0x000fc800078e020e */
[----:B------:R-:W-:-:S07]  /*16250*/  IMAD.MOV.U32 R13, RZ, RZ, R7 ;  /* 0x000000ffff0d7224 */ /* 0x000fce00078e0007 */
[----:B------:R-:W-:Y:S05]  /*16260*/  WARPSYNC.COLLECTIVE R15, `(.L_x_9327) ;  /* 0x000000000f087348 */ /* 0x000fea0003c00000 */
[----:B------:R0:W1:Y:S02]  /*16270*/  SHFL.UP P6, R14, R13, R12, R11 ;  /* 0x0400000c0d0e7389 */ /* 0x00006400000c000b */
[----:B01----:R-:W-:Y:S01]  /*16280*/  ENDCOLLECTIVE ;  /* 0x000000000000791b */ /* 0x003fe20003800000 */
.L_x_9327:
        /* <DEDUP_REMOVED lines=8> */
.L_x_9328:
[----:B------:R-:W-:Y:S01]  /*16310*/  IMAD.MOV.U32 R12, RZ, RZ, 0x8 ;  /* 0x00000008ff0c7424 */ /* 0x000fe200078e00ff */
[----:B------:R-:W-:-:S05]  /*16320*/  SEL R3, R14, RZ, P3 ;  /* 0x000000ff0e037207 */ /* 0x000fca0001800000 */
[----:B------:R-:W-:-:S04]  /*16330*/  IMAD.IADD R3, R2, 0x1, R3 ;  /* 0x0000000102037824 */ /* 0x000fc800078e0203 */
[----:B------:R-:W-:-:S07]  /*16340*/  IMAD.MOV.U32 R13, RZ, RZ, R3 ;  /* 0x000000ffff0d7224 */ /* 0x000fce00078e0003 */
[----:B------:R-:W-:Y:S05]  /*16350*/  WARPSYNC.COLLECTIVE R15, `(.L_x_9329) ;  /* 0x000000000f087348 */ /* 0x000fea0003c00000 */
[----:B------:R0:W1:Y:S02]  /*16360*/  SHFL.UP P6, R14, R13, R12, R11 ;  /* 0x0400000c0d0e7389 */ /* 0x00006400000c000b */
[----:B01----:R-:W-:Y:S01]  /*16370*/  ENDCOLLECTIVE ;  /* 0x000000000000791b */ /* 0x003fe20003800000 */
.L_x_9329:
[----:B------:R-:W-:Y:S01]  /*16380*/  IMAD.MOV.U32 R12, RZ, RZ, 0x10 ;  /* 0x00000010ff0c7424 */ /* 0x000fe200078e00ff */
[----:B------:R-:W-:-:S05]  /*16390*/  SEL R4, R14, RZ, P4 ;  /* 0x000000ff0e047207 */ /* 0x000fca0002000000 */
[----:B------:R-:W-:-:S04]  /*163a0*/  IMAD.IADD R4, R3, 0x1, R4 ;  /* 0x0000000103047824 */ /* 0x000fc800078e0204 */
[----:B------:R-:W-:-:S07]  /*163b0*/  IMAD.MOV.U32 R13, RZ, RZ, R4 ;  /* 0x000000ffff0d7224 */ /* 0x000fce00078e0004 */
[----:B------:R-:W-:Y:S05]  /*163c0*/  WARPSYNC.COLLECTIVE R15, `(.L_x_9330) ;  /* 0x000000000f087348 */ /* 0x000fea0003c00000 */
[----:B------:R0:W1:Y:S02]  /*163d0*/  SHFL.UP P6, R14, R13, R12, R11 ;  /* 0x0400000c0d0e7389 */ /* 0x00006400000c000b */
[----:B01----:R-:W-:Y:S01]  /*163e0*/  ENDCOLLECTIVE ;  /* 0x000000000000791b */ /* 0x003fe20003800000 */
.L_x_9330:
        /* <DEDUP_REMOVED lines=8> */
.L_x_9331:
[----:B------:R-:W-:Y:S05]  /*16470*/  BRA `(.L_x_9332) ;  /* 0xffffffb000cc7947 */ /* 0x000fea000383ffff */
.L_x_9203:
[----:B------:R-:W-:Y:S01]  /*16480*/  BSSY B0, `(.L_x_9333) ;  /* 0x0000007000007945 */ /* 0x000fe20003800000 */
[----:B------:R-:W-:Y:S02]  /*16490*/  IMAD.MOV.U32 R12, RZ, RZ, 0x1 ;  /* 0x00000001ff0c7424 */ /* 0x000fe400078e00ff */
[----:B------:R-:W-:Y:S02]  /*164a0*/  IMAD.MOV.U32 R11, RZ, RZ, RZ ;  /* 0x000000ffff0b7224 */ /* 0x000fe400078e00ff */
[----:B------:R-:W-:-:S07]  /*164b0*/  IMAD.MOV.U32 R15, RZ, RZ, -0x1 ;  /* 0xffffffffff0f7424 */ /* 0x000fce00078e00ff */
[----:B------:R-:W-:Y:S05]  /*164c0*/  WARPSYNC.COLLECTIVE R15, `(.L_x_9334) ;  /* 0x000000000f087348 */ /* 0x000fea0003c00000 */
[----:B------:R0:W1:Y:S02]  /*164d0*/  SHFL.UP P6, R14, R13, R12, R11 ;  /* 0x0400000c0d0e7389 */ /* 0x00006400000c000b */
[----:B01----:R-:W-:Y:S01]  /*164e0*/  ENDCOLLECTIVE ;  /* 0x000000000000791b */ /* 0x003fe20003800000 */
.L_x_9334:
[----:B------:R-:W-:Y:S05]  /*164f0*/  BSYNC B0 ;  /* 0x0000000000007941 */ /* 0x000fea0003800000 */
.L_x_9333:
        /* <DEDUP_REMOVED lines=8> */
.L_x_9335:
[----:B------:R-:W-:Y:S01]  /*16580*/  IMAD.MOV.U32 R12, RZ, RZ, 0x4 ;  /* 0x00000004ff0c7424 */ /* 0x000fe200078e00ff */
[----:B------:R-:W-:-:S05]  /*16590*/  SEL R2, R14, RZ, P2 ;  /* 0x000000ff0e027207 */ /* 0x000fca0001000000 */
[----:B------:R-:W-:-:S04]  /*165a0*/  IMAD.IADD R2, R13, 0x1, R2 ;  /* 0x000000010d027824 */ /* 0x000fc800078e0202 */
[----:B------:R-:W-:-:S07]  /*165b0*/  IMAD.MOV.U32 R13, RZ, RZ, R2 ;  /* 0x000000ffff0d7224 */ /* 0x000fce00078e0002 */
[----:B------:R-:W-:Y:S05]  /*165c0*/  WARPSYNC.COLLECTIVE R15, `(.L_x_9336) ;  /* 0x000000000f087348 */ /* 0x000fea0003c00000 */
[----:B------:R0:W1:Y:S02]  /*165d0*/  SHFL.UP P6, R14, R13, R12, R11 ;  /* 0x0400000c0d0e7389 */ /* 0x00006400000c000b */
[----:B01----:R-:W-:Y:S01]  /*165e0*/  ENDCOLLECTIVE ;  /* 0x000000000000791b */ /* 0x003fe20003800000 */
.L_x_9336:
[----:B------:R-:W-:Y:S01]  /*165f0*/  IMAD.MOV.U32 R12, RZ, RZ, 0x8 ;  /* 0x00000008ff0c7424 */ /* 0x000fe200078e00ff */
[----:B------:R-:W-:-:S05]  /*16600*/  SEL R3, R14, RZ, P3 ;  /* 0x000000ff0e037207 */ /* 0x000fca0001800000 */
[----:B------:R-:W-:-:S04]  /*16610*/  IMAD.IADD R3, R2, 0x1, R3 ;  /* 0x0000000102037824 */ /* 0x000fc800078e0203 */
[----:B------:R-:W-:-:S07]  /*16620*/  IMAD.MOV.U32 R13, RZ, RZ, R3 ;  /* 0x000000ffff0d7224 */ /* 0x000fce00078e0003 */
[----:B------:R-:W-:Y:S05]  /*16630*/  WARPSYNC.COLLECTIVE R15, `(.L_x_9337) ;  /* 0x000000000f087348 */ /* 0x000fea0003c00000 */
[----:B------:R0:W1:Y:S02]  /*16640*/  SHFL.UP P6, R14, R13, R12, R11 ;  /* 0x0400000c0d0e7389 */ /* 0x00006400000c000b */
[----:B01----:R-:W-:Y:S01]  /*16650*/  ENDCOLLECTIVE ;  /* 0x000000000000791b */ /* 0x003fe20003800000 */
.L_x_9337:
[----:B------:R-:W-:Y:S01]  /*16660*/  IMAD.MOV.U32 R12, RZ, RZ, 0x10 ;  /* 0x00000010ff0c7424 */ /* 0x000fe200078e00ff */
[----:B------:R-:W-:-:S05]  /*16670*/  SEL R4, R14, RZ, P4 ;  /* 0x000000ff0e047207 */ /* 0x000fca0002000000 */
[----:B------:R-:W-:-:S04]  /*16680*/  IMAD.IADD R4, R3, 0x1, R4 ;  /* 0x0000000103047824 */ /* 0x000fc800078e0204 */
[----:B------:R-:W-:-:S07]  /*16690*/  IMAD.MOV.U32 R13, RZ, RZ, R4 ;  /* 0x000000ffff0d7224 */ /* 0x000fce00078e0004 */
[----:B------:R-:W-:Y:S05]  /*166a0*/  WARPSYNC.COLLECTIVE R15, `(.L_x_9338) ;  /* 0x000000000f087348 */ /* 0x000fea0003c00000 */
[----:B------:R0:W1:Y:S02]  /*166b0*/  SHFL.UP P6, R14, R13, R12, R11 ;  /* 0x0400000c0d0e7389 */ /* 0x00006400000c000b */
[----:B01----:R-:W-:Y:S01]  /*166c0*/  ENDCOLLECTIVE ;  /* 0x000000000000791b */ /* 0x003fe20003800000 */
.L_x_9338:
        /* <DEDUP_REMOVED lines=8> */
.L_x_9339:
[----:B------:R-:W-:Y:S05]  /*16750*/  BRA `(.L_x_9340) ;  /* 0xffffffb000b87947 */ /* 0x000fea000383ffff */
.L_x_9205:
[----:B------:R-:W-:Y:S01]  /*16760*/  BSSY B0, `(.L_x_9341) ;  /* 0x0000006000007945 */ /* 0x000fe20003800000 */
[----:B------:R-:W-:Y:S01]  /*16770*/  PLOP3.LUT P6, PT, P6, PT, PT, 0x8, 0x0 ;  /* 0x000000000000781c */ /* 0x000fe200037ce170 */
[----:B------:R-:W-:-:S12]  /*16780*/  IMAD.MOV.U32 R15, RZ, RZ, -0x1 ;  /* 0xffffffffff0f7424 */ /* 0x000fd800078e00ff */
[----:B0-----:R-:W-:Y:S05]  /*16790*/  WARPSYNC.COLLECTIVE R15, `(.L_x_9342) ;  /* 0x000000000f087348 */ /* 0x001fea0003c00000 */
[----:B------:R-:W-:Y:S01]  /*167a0*/  VOTE.ANY R14, PT, P6 ;  /* 0x00000000000e7806 */ /* 0x000fe200030e0100 */
[----:B0-----:R-:W-:Y:S06]  /*167b0*/  ENDCOLLECTIVE ;  /* 0x000000000000791b */ /* 0x001fec0003800000 */
.L_x_9342:
[----:B------:R-:W-:Y:S05]  /*167c0*/  BSYNC B0 ;  /* 0x0000000000007941 */ /* 0x000fea0003800000 */
.L_x_9341:
        /* <DEDUP_REMOVED lines=8> */
.L_x_9343:
[----:B------:R-:W-:Y:S02]  /*16850*/  IMAD.IADD R19, R12, 0x1, R19 ;  /* 0x000000010c137824 */ /* 0x000fe400078e0213 */
[----:B------:R-:W-:Y:S02]  /*16860*/  IMAD.MOV.U32 R13, RZ, RZ, R8 ;  /* 0x000000ffff0d7224 */ /* 0x000fe400078e0008 */
[----:B------:R-:W-:-:S07]  /*16870*/  IMAD.MOV.U32 R17, RZ, RZ, R14 ;  /* 0x000000ffff117224 */ /* 0x000fce00078e000e */
[----:B------:R-:W-:Y:S05]  /*16880*/  WARPSYNC.COLLECTIVE R15, `(.L_x_9344) ;  /* 0x000000000f087348 */ /* 0x000fea0003c00000 */
[----:B------:R0:W1:Y:S02]  /*16890*/  SHFL.IDX P6, R14, R13, R12, R11 ;  /* 0x0000000c0d0e7389 */ /* 0x00006400000c000b */
[----:B01----:R-:W-:Y:S01]  /*168a0*/  ENDCOLLECTIVE ;  /* 0x000000000000791b */ /* 0x003fe20003800000 */
.L_x_9344:
[----:B------:R-:W-:Y:S01]  /*168b0*/  IMAD.MOV.U32 R8, RZ, RZ, R14 ;  /* 0x000000ffff087224 */ /* 0x000fe200078e000e */
[----:B------:R-:W-:Y:S06]  /*168c0*/  BRA `(.L_x_9345) ;  /* 0xffffffb0009c7947 */ /* 0x000fec000383ffff */
.L_x_9207:
[----:B------:R-:W-:Y:S01]  /*168d0*/  BSSY B0, `(.L_x_9346) ;  /* 0x0000007000007945 */ /* 0x000fe20003800000 */
[----:B------:R-:W-:Y:S02]  /*168e0*/  IMAD.MOV.U32 R13, RZ, RZ, R2 ;  /* 0x000000ffff0d7224 */ /* 0x000fe400078e0002 */
[----:B------:R-:W-:Y:S02]  /*168f0*/  IMAD.MOV.U32 R11, RZ, RZ, 0x1f ;  /* 0x0000001fff0b7424 */ /* 0x000fe400078e00ff */
[----:B------:R-:W-:-:S07]  /*16900*/  IMAD.MOV.U32 R15, RZ, RZ, -0x1 ;  /* 0xffffffffff0f7424 */ /* 0x000fce00078e00ff */
[----:B0-23--:R-:W-:Y:S05]  /*16910*/  WARPSYNC.COLLECTIVE R15, `(.L_x_9347) ;  /* 0x000000000f087348 */ /* 0x00dfea0003c00000 */
[----:B------:R1:W4:Y:S02]  /*16920*/  SHFL.IDX P6, R14, R13, R12, R11 ;  /* 0x0000000c0d0e7389 */ /* 0x00032400000c000b */
[----:B01234-:R-:W-:Y:S01]  /*16930*/  ENDCOLLECTIVE ;  /* 0x000000000000791b */ /* 0x01ffe20003800000 */
.L_x_9347:
[----:B------:R-:W-:Y:S05]  /*16940*/  BSYNC B0 ;  /* 0x0000000000007941 */ /* 0x000fea0003800000 */
.L_x_9346:
[----:B------:R-:W-:Y:S01]  /*16950*/  IMAD.MOV.U32 R7, RZ, RZ, R14 ;  /* 0x000000ffff077224 */ /* 0x000fe200078e000e */
[----:B------:R-:W-:Y:S06]  /*16960*/  BRA `(.L_x_9206) ;  /* 0xffffffb0008c7947 */ /* 0x000fec000383ffff */
.L_x_9213:
[----:B0-----:R0:W1:Y:S02]  /*16970*/  SYNCS.PHASECHK.TRANS64.TRYWAIT P0, [R4+URZ+0x28820], R0 ;  /* 0x02882000040075a7 */ /* 0x001064000800017f */
[----:B-1----:R-:W-:Y:S05]  /*16980*/  @!P0 NANOSLEEP.SYNCS 0x989680 ;  /* 0x009896800000895d */ /* 0x002fea0003900000 */
[----:B------:R-:W1:Y:S02]  /*16990*/  @!P0 SYNCS.PHASECHK.TRANS64 P0, [R4+URZ+0x28820], R0 ;  /* 0x02882000040085a7 */ /* 0x000e64000800007f */
[----:B-1----:R-:W-:Y:S05]  /*169a0*/  @!P0 BRA `(.L_x_9213) ;  /* 0xfffffffc00f08947 */ /* 0x002fea000383ffff */
[----:B------:R-:W-:Y:S05]  /*169b0*/  BRA `(.L_x_9348) ;  /* 0xffffffb800e47947 */ /* 0x000fea000383ffff */
.L_x_9214:
        /* <DEDUP_REMOVED lines=11> */
.L_x_9350:
[----:B------:R-:W-:Y:S05]  /*16a70*/  BSYNC B0 ;  /* 0x0000000000007941 */ /* 0x000fea0003800000 */
.L_x_9349:
[----:B------:R-:W-:Y:S05]  /*16a80*/  BRA `(.L_x_9351) ;  /* 0xffffffb800cc7947 */ /* 0x000fea000383ffff */
.L_x_9217:
[----:B------:R-:W-:Y:S01]  /*16a90*/  BSSY B1, `(.L_x_9352) ;  /* 0x0000006000017945 */ /* 0x000fe20003800000 */
[----:B------:R-:W-:-:S07]  /*16aa0*/  IMAD.MOV.U32 R15, RZ, RZ, -0x1 ;  /* 0xffffffffff0f7424 */ /* 0x000fce00078e00ff */
[----:B0-2---:R-:W-:Y:S05]  /*16ab0*/  WARPSYNC.COLLECTIVE R15, `(.L_x_9353) ;  /* 0x000000000f0c7348 */ /* 0x005fea0003c00000 */
[----:B------:R-:W-:Y:S02]  /*16ac0*/  ELECT P6, UR62, PT ;  /* 0x00000000003e782f */ /* 0x000fe400038c0000 */
[----:B------:R-:W-:Y:S01]  /*16ad0*/  MOV R14, UR62 ;  /* 0x0000003e000e7c02 */ /* 0x000fe20008000f00 */
[----:B0-2---:R-:W-:Y:S10]  /*16ae0*/  ENDCOLLECTIVE ;  /* 0x000000000000791b */ /* 0x005ff40003800000 */
.L_x_9353:
[----:B------:R-:W-:Y:S05]  /*16af0*/  BSYNC B1 ;  /* 0x0000000000017941 */ /* 0x000fea0003800000 */
.L_x_9352:
[----:B------:R-:W-:Y:S05]  /*16b00*/  BRA `(.L_x_9354) ;  /* 0xffffffb800c47947 */ /* 0x000fea000383ffff */
.L_x_9219:
[----:B0-----:R0:W1:Y:S02]  /*16b10*/  SYNCS.PHASECHK.TRANS64.TRYWAIT P1, [R5+URZ+0x28840], R0 ;  /* 0x02884000050075a7 */ /* 0x001064000802017f */
[----:B-1----:R-:W-:Y:S05]  /*16b20*/  @!P1 NANOSLEEP.SYNCS 0x989680 ;  /* 0x009896800000995d */ /* 0x002fea0003900000 */
[----:B------:R-:W1:Y:S02]  /*16b30*/  @!P1 SYNCS.PHASECHK.TRANS64 P1, [R5+URZ+0x28840], R0 ;  /* 0x02884000050095a7 */ /* 0x000e64000802007f */
[----:B-1----:R-:W-:Y:S05]  /*16b40*/  @!P1 BRA `(.L_x_9219) ;  /* 0xfffffffc00f09947 */ /* 0x002fea000383ffff */
[----:B------:R-:W-:Y:S05]  /*16b50*/  BRA `(.L_x_9355) ;  /* 0xffffffb800e47947 */ /* 0x000fea000383ffff */
.L_x_9221:
[----:B-1----:R1:W3:Y:S02]  /*16b60*/  SYNCS.PHASECHK.TRANS64.TRYWAIT P1, [R25+URZ+0x28840], R2 ;  /* 0x02884002190075a7 */ /* 0x0022e4000802017f */
[----:B---3--:R-:W-:Y:S05]  /*16b70*/  @!P1 NANOSLEEP.SYNCS 0x989680 ;  /* 0x009896800000995d */ /* 0x008fea0003900000 */
[----:B------:R-:W3:Y:S02]  /*16b80*/  @!P1 SYNCS.PHASECHK.TRANS64 P1, [R25+URZ+0x28840], R2 ;  /* 0x02884002190095a7 */ /* 0x000ee4000802007f */
[----:B---3--:R-:W-:Y:S05]  /*16b90*/  @!P1 BRA `(.L_x_9221) ;  /* 0xfffffffc00f09947 */ /* 0x008fea000383ffff */
[----:B------:R-:W-:Y:S05]  /*16ba0*/  BRA `(.L_x_9356) ;  /* 0xffffffb800f07947 */ /* 0x000fea000383ffff */
.L_x_9223:
[----:B---3--:R3:W4:Y:S02]  /*16bb0*/  SYNCS.PHASECHK.TRANS64.TRYWAIT P1, [R5+URZ+0x28860], R0 ;  /* 0x02886000050075a7 */ /* 0x008724000802017f */
[----:B----4-:R-:W-:Y:S05]  /*16bc0*/  @!P1 NANOSLEEP.SYNCS 0x989680 ;  /* 0x009896800000995d */ /* 0x010fea0003900000 */
[----:B------:R-:W4:Y:S02]  /*16bd0*/  @!P1 SYNCS.PHASECHK.TRANS64 P1, [R5+URZ+0x28860], R0 ;  /* 0x02886000050095a7 */ /* 0x000f24000802007f */
[----:B----4-:R-:W-:Y:S05]  /*16be0*/  @!P1 BRA `(.L_x_9223) ;  /* 0xfffffffc00f09947 */ /* 0x010fea000383ffff */
[----:B------:R-:W-:Y:S05]  /*16bf0*/  BRA `(.L_x_9357) ;  /* 0xffffffb800ec7947 */ /* 0x000fea000383ffff */
.L_x_9358:
        /* <DEDUP_REMOVED lines=16> */
.L_x_15981:


//--------------------- .text._ZN7cutlass13device_kernelIN5flash11enable_sm90INS1_16FlashAttnFwdSm90INS1_25CollectiveMainloopFwdSm90ILi2EN4cute5tupleIJNS5_1CILi1EEES8_S8_EEENS6_IJNS7_ILi128EEESA_SA_EEELi128ENS_10bfloat16_tEfNS_4arch4Sm90ELb1ELb0ELb0ELb1ELb1ELb1ELb0ELb1ELb1ELb1ELb1ELb0EEENS1_21CollectiveEpilogueFwdISB_S9_SC_SE_Li256ELb1ELb1ELb1ELb0EEENS1_36VarlenDynamicPersistentTileSchedulerILi128ELi128ELi256ELi128ELb1ELb1ELb1ELb1ELb1ELb1EEEEEEEEEvNT_6ParamsE --------------------------
	.section	.text._ZN7cutlass13device_kernelIN5flash11enable_sm90INS1_16FlashAttnFwdSm90INS1_25CollectiveMainloopFwdSm90ILi2EN4cute5tupleIJNS5_1CILi1EEES8_S8_EEENS6_IJNS7_ILi128EEESA_SA_EEELi128ENS_10bfloat16_tEfNS_4arch4Sm90ELb1ELb0ELb0ELb1ELb1ELb1ELb0ELb1ELb1ELb1ELb1ELb0EEENS1_21CollectiveEpilogueFwdISB_S9_SC_SE_Li256ELb1ELb1ELb1ELb0EEENS1_36VarlenDynamicPersistentTileSchedulerILi128ELi128ELi256ELi128ELb1ELb1ELb1ELb1ELb1ELb1EEEEEEEEEvNT_6ParamsE,"ax",@progbits
	.align	128
.text._ZN7cutlass13device_kernelIN5flash11enable_sm90INS1_16FlashAttnFwdSm90INS1_25CollectiveMainloopFwdSm90ILi2EN4cute5tupleIJNS5_1CILi1EEES8_S8_EEENS6_IJNS7_ILi128EEESA_SA_EEELi128ENS_10bfloat16_tEfNS_4arch4Sm90ELb1ELb0ELb0ELb1ELb1ELb1ELb0ELb1ELb1ELb1ELb1ELb0EEENS1_21CollectiveEpilogueFwdISB_S9_SC_SE_Li256ELb1ELb1ELb1ELb0EEENS1_36VarlenDynamicPersistentTileSchedulerILi128ELi128ELi256ELi128ELb1ELb1ELb1ELb1ELb1ELb1EEEEEEEEEvNT_6ParamsE:
        .type           _ZN7cutlass13device_kernelIN5flash11enable_sm90INS1_16FlashAttnFwdSm90INS1_25CollectiveMainloopFwdSm90ILi2EN4cute5tupleIJNS5_1CILi1EEES8_S8_EEENS6_IJNS7_ILi128EEESA_SA_EEELi128ENS_10bfloat16_tEfNS_4arch4Sm90ELb1ELb0ELb0ELb1ELb1ELb1ELb0ELb1ELb1ELb1ELb1ELb0EEENS1_21CollectiveEpilogueFwdISB_S9_SC_SE_Li256ELb1ELb1ELb1ELb0EEENS1_36VarlenDynamicPersistentTileSchedulerILi128ELi128ELi256ELi128ELb1ELb1ELb1ELb1ELb1ELb1EEEEEEEEEvNT_6ParamsE,@function
        .size           _ZN7cutlass13device_kernelIN5flash11enable_sm90INS1_16FlashAttnFwdSm90INS1_25CollectiveMainloopFwdSm90ILi2EN4cute5tupleIJNS5_1CILi1EEES8_S8_EEENS6_IJNS7_ILi128EEESA_SA_EEELi128ENS_10bfloat16_tEfNS_4arch4Sm90ELb1ELb0ELb0ELb1ELb1ELb1ELb0ELb1ELb1ELb1ELb1ELb0EEENS1_21CollectiveEpilogueFwdISB_S9_SC_SE_Li256ELb1ELb1ELb1ELb0EEENS1_36VarlenDynamicPersistentTileSchedulerILi128ELi128ELi256ELi128ELb1ELb1ELb1ELb1ELb1ELb1EEEEEEEEEvNT_6ParamsE,(.L_x_15982 - _ZN7cutlass13device_kernelIN5flash11enable_sm90INS1_16FlashAttnFwdSm90INS1_25CollectiveMainloopFwdSm90ILi2EN4cute5tupleIJNS5_1CILi1EEES8_S8_EEENS6_IJNS7_ILi128EEESA_SA_EEELi128ENS_10bfloat16_tEfNS_4arch4Sm90ELb1ELb0ELb0ELb1ELb1ELb1ELb0ELb1ELb1ELb1ELb1ELb0EEENS1_21CollectiveEpilogueFwdISB_S9_SC_SE_Li256ELb1ELb1ELb1ELb0EEENS1_36VarlenDynamicPersistentTileSchedulerILi128ELi128ELi256ELi128ELb1ELb1ELb1ELb1ELb1ELb1EEEEEEEEEvNT_6ParamsE)
        .other          _ZN7cutlass13device_kernelIN5flash11enable_sm90INS1_16FlashAttnFwdSm90INS1_25CollectiveMainloopFwdSm90ILi2EN4cute5tupleIJNS5_1CILi1EEES8_S8_EEENS6_IJNS7_ILi128EEESA_SA_EEELi128ENS_10bfloat16_tEfNS_4arch4Sm90ELb1ELb0ELb0ELb1ELb1ELb1ELb0ELb1ELb1ELb1ELb1ELb0EEENS1_21CollectiveEpilogueFwdISB_S9_SC_SE_Li256ELb1ELb1ELb1ELb0EEENS1_36VarlenDynamicPersistentTileSchedulerILi128ELi128ELi256ELi128ELb1ELb1ELb1ELb1ELb1ELb1EEEEEEEEEvNT_6ParamsE,@"STO_CUDA_ENTRY STV_DEFAULT"
_ZN7cutlass13device_kernelIN5flash11enable_sm90INS1_16FlashAttnFwdSm90INS1_25CollectiveMainloopFwdSm90ILi2EN4cute5tupleIJNS5_1CILi1EEES8_S8_EEENS6_IJNS7_ILi128EEESA_SA_EEELi128ENS_10bfloat16_tEfNS_4arch4Sm90ELb1ELb0ELb0ELb1ELb1ELb1ELb0ELb1ELb1ELb1ELb1ELb0EEENS1_21CollectiveEpilogueFwdISB_S9_SC_SE_Li256ELb1ELb1ELb1ELb0EEENS1_36VarlenDynamicPersistentTileSchedulerILi128ELi128ELi256ELi128ELb1ELb1ELb1ELb1ELb1ELb1EEEEEEEEEvNT_6ParamsE:
        /* <DEDUP_REMOVED lines=18> */
.L_x_9360:
[----:B------:R-:W-:Y:S05]  /*0120*/  BSYNC B0 ;  /* 0x0000000000007941 */ /* 0x000fea0003800000 */
.L_x_9359:
        /* <DEDUP_REMOVED lines=41> */
.L_x_9361:
        /* <DEDUP_REMOVED lines=22> */
.L_x_9362:
        /* <DEDUP_REMOVED lines=18> */
.L_x_9363:
        /* <DEDUP_REMOVED lines=22> */
.L_x_9364:
        /* <DEDUP_REMOVED lines=22> */
.L_x_9365:
        /* <DEDUP_REMOVED lines=8> */
.L_x_9368:
        /* <DEDUP_REMOVED lines=19> */
[----:B------:R-:W-:Y:S01]  /*0ab0*/  R2UR UR40, R18 ;  /* 0x00000000122872ca */ /* 0x000fe200000e0000 */
[----:B------:R-:W-:Y:S01]  /*0ac0*/  IMAD.MOV.U32 R19, RZ, RZ, RZ ;  /* 0x000000ffff137224 */ /* 0x000fe200078e00ff */
[----:B------:R-:W-:Y:S01]  /*0ad0*/  ULOP3.LUT UR41, UR36, 0x1, URZ, 0xfc, !UPT ;  /* 0x0000000124297892 */ /* 0x000fe2000f8efc3f */
[----:B------:R-:W-:Y:S01]  /*0ae0*/  IMAD.MOV.U32 R190, RZ, RZ, RZ ;  /* 0x000000ffffbe7224 */ /* 0x000fe200078e00ff */
[----:B------:R-:W-:Y:S01]  /*0af0*/  SHF.R.S32.HI R0, RZ, 0x1f, R12 ;  /* 0x0000001fff007819 */ /* 0x000fe2000001140c */
[----:B------:R-:W-:Y:S01]  /*0b00*/  IMAD.MOV.U32 R189, RZ, RZ, RZ ;  /* 0x000000ffffbd7224 */ /* 0x000fe200078e00ff */
[----:B------:R-:W-:Y:S01]  /*0b10*/  UMOV UR39, URZ ;  /* 0x0000003f00277c82 */ /* 0x000fe20008000000 */
[----:B------:R-:W-:Y:S01]  /*0b20*/  IMAD.MOV.U32 R186, RZ, RZ, RZ ;  /* 0x000000ffffba7224 */ /* 0x000fe200078e00ff */
[CC--:B------:R-:W-:Y:S02]  /*0b30*/  LEA.HI R2, R0.reuse, R12.reuse, RZ, 0x7 ;  /* 0x0000000c00027211 */ /* 0x0c0fe400078f38ff */
[----:B------:R-:W-:-:S02]  /*0b40*/  LEA.HI R4, R0, R12, RZ, 0x5 ;  /* 0x0000000c00047211 */ /* 0x000fc400078f28ff */
[----:B------:R-:W-:Y:S01]  /*0b50*/  LOP3.LUT R220, R2, 0xffffff80, RZ, 0xc0, !PT ;  /* 0xffffff8002dc7812 */ /* 0x000fe200078ec0ff */
[----:B------:R-:W-:Y:S01]  /*0b60*/  UIADD3 UR40, UR40, 0x10400, URZ ;  /* 0x0001040028287890 */ /* 0x000fe2000fffe03f */
[-C--:B------:R-:W-:Y:S01]  /*0b70*/  LEA.HI R3, R0, R12.reuse, RZ, 0x4 ;  /* 0x0000000c00037211 */ /* 0x080fe200078f20ff */
[----:B------:R-:W-:Y:S01]  /*0b80*/  IMAD.SHL.U32 R5, R4, 0x20, RZ ;  /* 0x0000002004057824 */ /* 0x000fe200078e00ff */
[----:B------:R-:W-:Y:S01]  /*0b90*/  LEA.HI R11, R0, R12, RZ, 0x2 ;  /* 0x0000000c000b7211 */ /* 0x000fe200078f10ff */
[C---:B------:R-:W-:Y:S01]  /*0ba0*/  IMAD.IADD R220, R12.reuse, 0x1, -R220 ;  /* 0x000000010cdc7824 */ /* 0x040fe200078e0adc */
[----:B------:R-:W-:Y:S02]  /*0bb0*/  LOP3.LUT R4, R3, 0x3fffff0, RZ, 0xc0, !PT ;  /* 0x03fffff003047812 */ /* 0x000fe400078ec0ff */
[----:B------:R-:W-:Y:S02]  /*0bc0*/  LOP3.LUT R5, R5, 0xfffffc00, RZ, 0xc0, !PT ;  /* 0xfffffc0005057812 */ /* 0x000fe400078ec0ff */
[----:B------:R-:W-:Y:S01]  /*0bd0*/  SHF.R.S32.HI R7, RZ, 0x1f, R220 ;  /* 0x0000001fff077819 */ /* 0x000fe200000114dc */
[----:B------:R-:W-:Y:S01]  /*0be0*/  IMAD.IADD R4, R12, 0x1, -R4 ;  /* 0x000000010c047824 */ /* 0x000fe200078e0a04 */
[----:B------:R-:W-:-:S02]  /*0bf0*/  LOP3.LUT R11, R11, 0xfffffffc, RZ, 0xc0, !PT ;  /* 0xfffffffc0b0b7812 */ /* 0x000fc400078ec0ff */
[CC--:B------:R-:W-:Y:S02]  /*0c00*/  LEA.HI R8, R7.reuse, R220.reuse, RZ, 0x2 ;  /* 0x000000dc07087211 */ /* 0x0c0fe400078f10ff */
[----:B------:R-:W-:Y:S01]  /*0c10*/  SHF.R.S32.HI R16, RZ, 0x7, R2 ;  /* 0x00000007ff107819 */ /* 0x000fe20000011402 */
[----:B------:R-:W-:Y:S01]  /*0c20*/  IMAD.IADD R11, R12, 0x1, -R11 ;  /* 0x000000010c0b7824 */ /* 0x000fe200078e0a0b */
[--C-:B------:R-:W-:Y:S02]  /*0c30*/  SHF.R.S32.HI R9, RZ, 0x2, R8.reuse ;  /* 0x00000002ff097819 */ /* 0x100fe40000011408 */
[----:B------:R-:W-:Y:S02]  /*0c40*/  SHF.R.S32.HI R6, RZ, 0x1f, R8 ;  /* 0x0000001fff067819 */ /* 0x000fe40000011408 */
[----:B------:R-:W-:Y:S02]  /*0c50*/  LEA.HI R7, R7, R220, RZ, 0x5 ;  /* 0x000000dc07077211 */ /* 0x000fe400078f28ff */
[----:B------:R-:W-:-:S02]  /*0c60*/  LEA.HI R6, R6, R9, RZ, 0x3 ;  /* 0x0000000906067211 */ /* 0x000fc400078f18ff */
[----:B------:R-:W-:Y:S02]  /*0c70*/  LEA.HI R2, R2, R16, RZ, 0x1 ;  /* 0x0000001002027211 */ /* 0x000fe400078f08ff */
[----:B------:R-:W-:Y:S01]  /*0c80*/  LOP3.LUT R10, R6, 0xfffffff8, RZ, 0xc0, !PT ;  /* 0xfffffff8060a7812 */ /* 0x000fe200078ec0ff */
[----:B------:R-:W-:Y:S01]  /*0c90*/  IMAD R6, R4, 0x40, R5 ;  /* 0x0000004004067824 */ /* 0x000fe200078e0205 */
[----:B------:R-:W-:Y:S02]  /*0ca0*/  SHF.R.S32.HI R4, RZ, 0x4, R3 ;  /* 0x00000004ff047819 */ /* 0x000fe40000011403 */
[----:B------:R-:W-:Y:S01]  /*0cb0*/  SHF.R.S32.HI R7, RZ, 0x5, R7 ;  /* 0x00000005ff077819 */ /* 0x000fe20000011407 */
[----:B------:R-:W-:Y:S01]  /*0cc0*/  IMAD.IADD R10, R9, 0x1, -R10 ;  /* 0x00000001090a7824 */ /* 0x000fe200078e0a0a */
[----:B------:R-:W-:Y:S02]  /*0cd0*/  LEA.HI R3, R3, R4, RZ, 0x1 ;  /* 0x0000000403037211 */ /* 0x000fe400078f08ff */
[----:B------:R-:W-:Y:S01]  /*0ce0*/  LOP3.LUT R2, R2, 0x3fffffe, RZ, 0xc0, !PT ;  /* 0x03fffffe02027812 */ /* 0x000fe200078ec0ff */
[----:B------:R-:W-:Y:S01]  /*0cf0*/  IMAD R7, R7, 0x10, R10 ;  /* 0x0000001007077824 */ /* 0x000fe200078e020a */
[----:B------:R-:W-:-:S02]  /*0d00*/  LOP3.LUT R3, R3, 0x1ffffffe, RZ, 0xc0, !PT ;  /* 0x1ffffffe03037812 */ /* 0x000fc400078ec0ff */
[-C--:B------:R-:W-:Y:S01]  /*0d10*/  LEA.HI R187, R0, R12.reuse, RZ, 0x3 ;  /* 0x0000000c00bb7211 */ /* 0x080fe200078f18ff */
[----:B------:R-:W-:Y:S01]  /*0d20*/  IMAD.IADD R2, R16, 0x1, -R2 ;  /* 0x0000000110027824 */ /* 0x000fe200078e0a02 */
[----:B------:R-:W-:Y:S01]  /*0d30*/  LEA.HI R5, R11, R11, RZ, 0x1 ;  /* 0x0000000b0b057211 */ /* 0x000fe200078f08ff */
[----:B------:R-:W-:Y:S01]  /*0d40*/  IMAD.IADD R3, R4, 0x1, -R3 ;  /* 0x0000000104037824 */ /* 0x000fe200078e0a03 */
[----:B------:R-:W-:Y:S01]  /*0d50*/  LOP3.LUT R207, R187, 0xfffffff8, RZ, 0xc0, !PT ;  /* 0xfffffff8bbcf7812 */ /* 0x000fe200078ec0ff */
[----:B------:R-:W-:Y:S01]  /*0d60*/  IMAD R20, R2, 0x40, R7 ;  /* 0x0000004002147824 */ /* 0x000fe200078e0207 */
[----:B------:R-:W-:Y:S01]  /*0d70*/  LOP3.LUT R4, R5, 0x1ffffffe, RZ, 0xc0, !PT ;  /* 0x1ffffffe05047812 */ /* 0x000fe200078ec0ff */
[----:B------:R-:W-:Y:S01]  /*0d80*/  IMAD R3, R3, 0x8, R6 ;  /* 0x0000000803037824 */ /* 0x000fe200078e0206 */
[----:B------:R-:W-:Y:S01]  /*0d90*/  LEA.HI R0, R0, R12, RZ, 0x6 ;  /* 0x0000000c00007211 */ /* 0x000fe200078f30ff */
[----:B------:R-:W-:Y:S01]  /*0da0*/  IMAD.IADD R207, R12, 0x1, -R207 ;  /* 0x000000010ccf7824 */ /* 0x000fe200078e0acf */
[----:B------:R-:W-:Y:S01]  /*0db0*/  SHF.R.S32.HI R187, RZ, 0x3, R187 ;  /* 0x00000003ffbb7819 */ /* 0x000fe200000114bb */
[----:B------:R-:W-:Y:S01]  /*0dc0*/  IMAD.IADD R4, R11, 0x1, -R4 ;  /* 0x000000010b047824 */ /* 0x000fe200078e0a04 */
[----:B------:R0:W-:Y:S01]  /*0dd0*/  STL [R1+0x18], R3 ;  /* 0x0000180301007387 */ /* 0x0001e20000100800 */
[----:B------:R-:W-:-:S02]  /*0de0*/  IMAD.SHL.U32 R0, R0, 0x8, RZ ;  /* 0x0000000800007824 */ /* 0x000fc400078e00ff */
[C---:B------:R-:W-:Y:S01]  /*0df0*/  IMAD.SHL.U32 R2, R187.reuse, 0x40, RZ ;  /* 0x00000040bb027824 */ /* 0x040fe200078e00ff */
[----:B------:R1:W-:Y:S01]  /*0e00*/  STL [R1+0x14], R20 ;  /* 0x0000141401007387 */ /* 0x0003e20000100800 */
[C---:B------:R-:W-:Y:S01]  /*0e10*/  VIADD R12, R187.reuse, 0x20 ;  /* 0x00000020bb0c7836 */ /* 0x040fe20000000000 */
[----:B------:R-:W-:Y:S01]  /*0e20*/  LOP3.LUT R205, R0, 0xfffffe00, RZ, 0xc0, !PT ;  /* 0xfffffe0000cd7812 */ /* 0x000fe200078ec0ff */
[C---:B------:R-:W-:Y:S02]  /*0e30*/  VIADD R11, R187.reuse, 0x60 ;  /* 0x00000060bb0b7836 */ /* 0x040fe40000000000 */
[----:B------:R-:W-:Y:S01]  /*0e40*/  VIADD R9, R187, 0x40 ;  /* 0x00000040bb097836 */ /* 0x000fe20000000000 */
[----:B0-----:R-:W-:Y:S01]  /*0e50*/  LOP3.LUT R3, R2, 0x1c0, RZ, 0xc0, !PT ;  /* 0x000001c002037812 */ /* 0x001fe200078ec0ff */
[----:B------:R-:W-:Y:S01]  /*0e60*/  IMAD.SHL.U32 R16, R207, 0x8, RZ ;  /* 0x00000008cf107824 */ /* 0x000fe200078e00ff */
[----:B------:R-:W-:Y:S01]  /*0e70*/  SHF.R.S32.HI R0, RZ, 0x1f, R12 ;  /* 0x0000001fff007819 */ /* 0x000fe2000001140c */
[----:B------:R-:W-:Y:S01]  /*0e80*/  IMAD.SHL.U32 R198, R12, 0x40, RZ ;  /* 0x000000400cc67824 */ /* 0x000fe200078e00ff */
[----:B------:R-:W-:Y:S01]  /*0e90*/  SHF.R.S32.HI R10, RZ, 0x1f, R11 ;  /* 0x0000001fff0a7819 */ /* 0x000fe2000001140b */
[----:B------:R-:W-:Y:S01]  /*0ea0*/  IMAD.SHL.U32 R197, R9, 0x40, RZ ;  /* 0x0000004009c57824 */ /* 0x000fe200078e00ff */
[----:B------:R-:W-:Y:S01]  /*0eb0*/  SHF.R.S32.HI R2, RZ, 0x1f, R9 ;  /* 0x0000001fff027819 */ /* 0x000fe20000011409 */
[----:B------:R-:W-:Y:S01]  /*0ec0*/  IMAD.SHL.U32 R196, R11, 0x40, RZ ;  /* 0x000000400bc47824 */ /* 0x000fe200078e00ff */
[----:B------:R-:W-:Y:S01]  /*0ed0*/  SHF.R.U32.HI R204, RZ, 0x3, R3 ;  /* 0x00000003ffcc7819 */ /* 0x000fe20000011603 */
[----:B------:R-:W-:Y:S01]  /*0ee0*/  IMAD.MOV.U32 R5, RZ, RZ, R13 ;  /* 0x000000ffff057224 */ /* 0x000fe200078e000d */
[----:B------:R-:W-:Y:S01]  /*0ef0*/  LOP3.LUT R200, R3, 0x38, R16, 0xf8, !PT ;  /* 0x0000003803c87812 */ /* 0x000fe200078ef810 */
[----:B------:R-:W-:Y:S01]  /*0f00*/  IMAD.MOV.U32 R6, RZ, RZ, R14 ;  /* 0x000000ffff067224 */ /* 0x000fe200078e000e */
[----:B------:R-:W-:Y:S01]  /*0f10*/  LEA.HI R0, R0, R12, RZ, 0x3 ;  /* 0x0000000c00007211 */ /* 0x000fe200078f18ff */
[----:B------:R-:W-:Y:S01]  /*0f20*/  IMAD.MOV.U32 R7, RZ, RZ, R15 ;  /* 0x000000ffff077224 */ /* 0x000fe200078e000f */
[----:B------:R-:W-:Y:S01]  /*0f30*/  LEA.HI R10, R10, R11, RZ, 0x3 ;  /* 0x0000000b0a0a7211 */ /* 0x000fe200078f18ff */
[----:B------:R-:W-:Y:S01]  /*0f40*/  IMAD.SHL.U32 R22, R207, 0x4, RZ ;  /* 0x00000004cf167824 */ /* 0x000fe200078e00ff */
[----:B------:R-:W-:Y:S01]  /*0f50*/  LOP3.LUT R3, R8, 0x7ffffffc, RZ, 0xc0, !PT ;  /* 0x7ffffffc08037812 */ /* 0x000fe200078ec0ff */
[----:B------:R-:W-:Y:S01]  /*0f60*/  IMAD.SHL.U32 R0, R0, 0x40, RZ ;  /* 0x0000004000007824 */ /* 0x000fe200078e00ff */
[----:B------:R-:W-:Y:S01]  /*0f70*/  LEA.HI R9, R2, R9, RZ, 0x3 ;  /* 0x0000000902097211 */ /* 0x000fe200078f18ff */
[----:B------:R-:W-:Y:S01]  /*0f80*/  IMAD.SHL.U32 R10, R10, 0x40, RZ ;  /* 0x000000400a0a7824 */ /* 0x000fe200078e00ff */
[----:B------:R-:W-:Y:S01]  /*0f90*/  LOP3.LUT R198, R198, 0x1c0, RZ, 0xc0, !PT ;  /* 0x000001c0c6c67812 */ /* 0x000fe200078ec0ff */
[----:B------:R-:W-:Y:S01]  /*0fa0*/  IMAD.IADD R3, R220, 0x1, -R3 ;  /* 0x00000001dc037824 */ /* 0x000fe200078e0a03 */
[----:B------:R-:W-:Y:S01]  /*0fb0*/  LOP3.LUT R197, R197, 0x1c0, RZ, 0xc0, !PT ;  /* 0x000001c0c5c57812 */ /* 0x000fe200078ec0ff */
[----:B------:R-:W-:Y:S01]  /*0fc0*/  VIADD R2, R16, 0x40 ;  /* 0x0000004010027836 */ /* 0x000fe20000000000 */
[----:B------:R-:W-:Y:S01]  /*0fd0*/  LOP3.LUT R196, R196, 0x1c0, RZ, 0xc0, !PT ;  /* 0x000001c0c4c47812 */ /* 0x000fe200078ec0ff */
[----:B------:R-:W-:Y:S01]  /*0fe0*/  IMAD.SHL.U32 R193, R3, 0x2, RZ ;  /* 0x0000000203c17824 */ /* 0x000fe200078e00ff */
[----:B------:R-:W-:Y:S01]  /*0ff0*/  SHF.L.U32 R9, R9, 0x6, RZ ;  /* 0x0000000609097819 */ /* 0x000fe200000006ff */
[----:B------:R-:W-:Y:S01]  /*1000*/  VIADD R185, R22, 0x20 ;  /* 0x0000002016b97836 */ /* 0x000fe20000000000 */
[----:B------:R-:W-:Y:S01]  /*1010*/  SHF.R.U32.HI R15, RZ, 0x3, R198 ;  /* 0x00000003ff0f7819 */ /* 0x000fe200000116c6 */
[C---:B------:R-:W-:Y:S01]  /*1020*/  VIADD R218, R193.reuse, 0x50 ;  /* 0x00000050c1da7836 */ /* 0x040fe20000000000 */
[--C-:B------:R-:W-:Y:S01]  /*1030*/  LOP3.LUT R8, R198, 0x38, R16.reuse, 0xf8, !PT ;  /* 0x00000038c6087812 */ /* 0x100fe200078ef810 */
[C---:B------:R-:W-:Y:S01]  /*1040*/  VIADD R217, R193.reuse, 0x58 ;  /* 0x00000058c1d97836 */ /* 0x040fe20000000000 */
[----:B------:R-:W-:Y:S01]  /*1050*/  SHF.R.U32.HI R14, RZ, 0x3, R197 ;  /* 0x00000003ff0e7819 */ /* 0x000fe200000116c5 */
[----:B------:R-:W-:Y:S01]  /*1060*/  VIADD R216, R193, 0x60 ;  /* 0x00000060c1d87836 */ /* 0x000fe20000000000 */
[----:B------:R-:W-:Y:S01]  /*1070*/  LOP3.LUT R11, R197, 0x38, R16, 0xf8, !PT ;  /* 0x00000038c50b7812 */ /* 0x000fe200078ef810 */
[C---:B------:R-:W-:Y:S01]  /*1080*/  VIADD R215, R193.reuse, 0x68 ;  /* 0x00000068c1d77836 */ /* 0x040fe20000000000 */
[----:B------:R-:W-:Y:S01]  /*1090*/  SHF.R.U32.HI R13, RZ, 0x3, R196 ;  /* 0x00000003ff0d7819 */ /* 0x000fe200000116c4 */
[C---:B------:R-:W-:Y:S01]  /*10a0*/  VIADD R214, R193.reuse, 0x70 ;  /* 0x00000070c1d67836 */ /* 0x040fe20000000000 */
[----:B------:R-:W-:Y:S01]  /*10b0*/  LOP3.LUT R12, R196, 0x38, R16, 0xf8, !PT ;  /* 0x00000038c40c7812 */ /* 0x000fe200078ef810 */
[----:B------:R-:W-:Y:S01]  /*10c0*/  VIADD R213, R193, 0x78 ;  /* 0x00000078c1d57836 */ /* 0x000fe20000000000 */
[----:B------:R-:W-:Y:S01]  /*10d0*/  LOP3.LUT R203, R0, 0xfffffe00, RZ, 0xc0, !PT ;  /* 0xfffffe0000cb7812 */ /* 0x000fe200078ec0ff */
[----:B------:R-:W-:Y:S01]  /*10e0*/  IMAD R206, R4, 0x8, R20 ;  /* 0x0000000804ce7824 */ /* 0x000fe200078e0214 */
[----:B------:R-:W-:-:S02]  /*10f0*/  LOP3.LUT R202, R9, 0xfffffe00, RZ, 0xc0, !PT ;  /* 0xfffffe0009ca7812 */ /* 0x000fc400078ec0ff */
[----:B------:R-:W-:Y:S02]  /*1100*/  LOP3.LUT R201, R10, 0xfffffe00, RZ, 0xc0, !PT ;  /* 0xfffffe000ac97812 */ /* 0x000fe400078ec0ff */
[----:B------:R-:W-:Y:S02]  /*1110*/  LOP3.LUT R8, R203, R8, R15, 0xf6, !PT ;  /* 0x00000008cb087212 */ /* 0x000fe400078ef60f */
[----:B------:R-:W-:Y:S02]  /*1120*/  LOP3.LUT R11, R202, R11, R14, 0xf6, !PT ;  /* 0x0000000bca0b7212 */ /* 0x000fe400078ef60e */
[----:B------:R-:W-:Y:S02]  /*1130*/  LOP3.LUT R12, R201, R12, R13, 0xf6, !PT ;  /* 0x0000000cc90c7212 */ /* 0x000fe400078ef60d */
[----:B------:R-:W-:Y:S02]  /*1140*/  SHF.R.S32.HI R23, RZ, 0x1f, R22 ;  /* 0x0000001fff177819 */ /* 0x000fe40000011416 */
[----:B------:R-:W-:-:S02]  /*1150*/  SHF.R.S32.HI R17, RZ, 0x1f, R16 ;  /* 0x0000001fff117819 */ /* 0x000fc40000011410 */
[----:B------:R-:W-:Y:S02]  /*1160*/  LOP3.LUT R200, R205, R200, R204, 0xf6, !PT ;  /* 0x000000c8cdc87212 */ /* 0x000fe400078ef6cc */
[----:B------:R-:W-:Y:S02]  /*1170*/  SHF.R.S32.HI R184, RZ, 0x1f, R2 ;  /* 0x0000001fffb87819 */ /* 0x000fe40000011402 */
[----:B------:R-:W-:Y:S02]  /*1180*/  LEA R229, R8, UR40, 0x1 ;  /* 0x0000002808e57c11 */ /* 0x000fe4000f8e08ff */
[----:B------:R-:W-:Y:S02]  /*1190*/  LEA R228, R11, UR40, 0x1 ;  /* 0x000000280be47c11 */ /* 0x000fe4000f8e08ff */
[----:B------:R-:W-:Y:S02]  /*11a0*/  LEA R227, R12, UR40, 0x1 ;  /* 0x000000280ce37c11 */ /* 0x000fe4000f8e08ff */
[----:B------:R-:W-:-:S02]  /*11b0*/  SHF.R.S32.HI R226, RZ, 0x1f, R218 ;  /* 0x0000001fffe27819 */ /* 0x000fc400000114da */
[----:B------:R-:W-:Y:S02]  /*11c0*/  SHF.R.S32.HI R225, RZ, 0x1f, R217 ;  /* 0x0000001fffe17819 */ /* 0x000fe400000114d9 */
[----:B------:R-:W-:Y:S02]  /*11d0*/  SHF.R.S32.HI R224, RZ, 0x1f, R216 ;  /* 0x0000001fffe07819 */ /* 0x000fe400000114d8 */
[----:B------:R-:W-:Y:S02]  /*11e0*/  SHF.R.S32.HI R223, RZ, 0x1f, R215 ;  /* 0x0000001fffdf7819 */ /* 0x000fe400000114d7 */
[----:B------:R-:W-:Y:S02]  /*11f0*/  SHF.R.S32.HI R222, RZ, 0x1f, R214 ;  /* 0x0000001fffde7819 */ /* 0x000fe400000114d6 */
[----:B-1----:R-:W-:-:S07]  /*1200*/  SHF.R.S32.HI R221, RZ, 0x1f, R213 ;  /* 0x0000001fffdd7819 */ /* 0x002fce00000114d5 */
.L_x_9603:
[----:B012---:R-:W0:Y:S02]  /*1210*/  LDC.64 R8, c[0x0][0xc88] ;  /* 0x00032200ff087b82 */ /* 0x007e240000000a00 */
[----:B0-----:R-:W-:-:S05]  /*1220*/  IMAD.WIDE R8, R7, 0x4, R8 ;  /* 0x0000000407087825 */ /* 0x001fca00078e0208 */
[----:B------:R-:W2:Y:S01]  /*1230*/  LDG.E R209, desc[UR42][R8.64] ;  /* 0x0000002a08d17981 */ /* 0x000ea2000c1e1900 */
[----:B------:R-:W-:Y:S05]  /*1240*/  YIELD ;  /* 0x0000000000007946 */ /* 0x000fea0003800000 */
[----:B------:R-:W-:Y:S01]  /*1250*/  ULDC.64 UR4, c[0x0][0xa28] ;  /* 0x00028a0000047ab9 */ /* 0x000fe20000000a00 */
[----:B------:R-:W-:Y:S01]  /*1260*/  ULDC.64 UR8, c[0x0][0xa18] ;  /* 0x0002860000087ab9 */ /* 0x000fe20000000a00 */
[----:B------:R-:W-:Y:S01]  /*1270*/  ISETP.NE.U32.AND P1, PT, RZ, UR4, PT ;  /* 0x00000004ff007c0c */ /* 0x000fe2000bf25070 */
[----:B------:R-:W-:Y:S01]  /*1280*/  ULDC.64 UR6, c[0x0][0xa08] ;  /* 0x0002820000067ab9 */ /* 0x000fe20000000a00 */
[----:B------:R-:W-:Y:S01]  /*1290*/  IMAD.MOV.U32 R15, RZ, RZ, RZ ;  /* 0x000000ffff0f7224 */ /* 0x000fe200078e00ff */
[----:B------:R-:W-:Y:S01]  /*12a0*/  ISETP.NE.U32.AND P0, PT, RZ, UR6, PT ;  /* 0x00000006ff007c0c */ /* 0x000fe2000bf05070 */
[----:B-----5:R-:W-:Y:S01]  /*12b0*/  IMAD.MOV.U32 R31, RZ, RZ, RZ ;  /* 0x000000ffff1f7224 */ /* 0x020fe200078e00ff */
        /* <DEDUP_REMOVED lines=28> */
[----:B0---4-:R-:W-:Y:S06]  /*1480*/  @P2 BRA `(.L_x_9370) ;  /* 0x0000000000242947 */ /* 0x011fec0003800000 */
        /* <DEDUP_REMOVED lines=9> */
.L_x_9370:
[----:B------:R-:W-:Y:S01]  /*1520*/  ULDC.64 UR4, c[0x0][0xa20] ;  /* 0x0002880000047ab9 */ /* 0x000fe20000000a00 */
[C---:B------:R-:W-:Y:S02]  /*1530*/  LOP3.LUT R3, R6.reuse, 0xff000000, RZ, 0xc0, !PT ;  /* 0xff00000006037812 */ /* 0x040fe400078ec0ff */
        /* <DEDUP_REMOVED lines=11> */
.L_x_9371:
[----:B------:R-:W-:Y:S05]  /*15f0*/  @!P0 BRA `(.L_x_9372) ;  /* 0x00000000000c8947 */ /* 0x000fea0003800000 */
[----:B------:R-:W2:Y:S04]  /*1600*/  LDG.E R3, desc[UR42][R12.64] ;  /* 0x0000002a0c037981 */ /* 0x000ea8000c1e1900 */
[----:B------:R-:W2:Y:S02]  /*1610*/  LDG.E R30, desc[UR42][R12.64+0x4] ;  /* 0x0000042a0c1e7981 */ /* 0x000ea4000c1e1900 */
[----:B--2---:R-:W-:-:S07]  /*1620*/  IMAD.IADD R30, R30, 0x1, -R3 ;  /* 0x000000011e1e7824 */ /* 0x004fce00078e0a03 */
.L_x_9372:
[----:B------:R-:W-:Y:S01]  /*1630*/  ULDC.64 UR4, c[0x0][0xa10] ;  /* 0x0002840000047ab9 */ /* 0x000fe20000000a00 */
[----:B------:R-:W1:Y:S01]  /*1640*/  LDC R4, c[0x0][0x448] ;  /* 0x00011200ff047b82 */ /* 0x000e620000000800 */
        /* <DEDUP_REMOVED lines=8> */
[----:B-----5:R-:W-:-:S03]  /*16d0*/  IMAD.MOV.U32 R24, RZ, RZ, R30 ;  /* 0x000000ffff187224 */ /* 0x020fc600078e001e */
[----:B------:R-:W-:-:S13]  /*16e0*/  ISETP.NE.AND.EX P1, PT, RZ, UR5, PT, P1 ;  /* 0x00000005ff007c0c */ /* 0x000fda000bf25310 */
[----:B------:R-:W-:-:S04]  /*16f0*/  @P1 IADD3 R8, P2, R210, UR4, RZ ;  /* 0x00000004d2081c10 */ /* 0x000fc8000ff5e0ff */
[----:B------:R-:W-:-:S05]  /*1700*/  @P1 IADD3.X R9, R211, UR5, RZ, P2, !PT ;  /* 0x00000005d3091c10 */ /* 0x000fca00097fe4ff */
[----:B------:R3:W5:Y:S01]  /*1710*/  @P1 LDG.E R24, desc[UR42][R8.64] ;  /* 0x0000002a08181981 */ /* 0x000762000c1e1900 */
[----:B-1----:R-:W-:Y:S01]  /*1720*/  ISETP.NE.AND P1, PT, R4, 0x1, PT ;  /* 0x000000010400780c */ /* 0x002fe20003f25270 */
[----:B------:R-:W-:Y:S01]  /*1730*/  IMAD.SHL.U32 R192, R5, 0x80, RZ ;  /* 0x0000008005c07824 */ /* 0x000fe200078e00ff */
[----:B------:R-:W-:Y:S01]  /*1740*/  BSSY B0, `(.L_x_9373) ;  /* 0x0000035000007945 */ /* 0x000fe20003800000 */
[----:B------:R-:W-:Y:S01]  /*1750*/  IMAD.IADD R10, R30, 0x1, -R15 ;  /* 0x000000011e0a7824 */ /* 0x000fe200078e0a0f */
[----:B------:R-:W-:Y:S01]  /*1760*/  LOP3.LUT R212, R208, 0xff, RZ, 0xc0, !PT ;  /* 0x000000ffd0d47812 */ /* 0x000fe200078ec0ff */
[----:B------:R-:W-:Y:S01]  /*1770*/  VIADD R4, R192, 0x7f ;  /* 0x0000007fc0047836 */ /* 0x000fe20000000000 */
[----:B------:R-:W-:-:S07]  /*1780*/  SHF.R.U32.HI R208, RZ, 0x10, R208 ;  /* 0x00000010ffd07819 */ /* 0x000fce00000116d0 */
[----:B------:R-:W1:Y:S08]  /*1790*/  @P1 LDC R11, c[0x0][0x44c] ;  /* 0x00011300ff0b1b82 */ /* 0x000e700000000800 */
[----:B0-----:R-:W0:Y:S01]  /*17a0*/  @P1 LDC R7, c[0x0][0x450] ;  /* 0x00011400ff071b82 */ /* 0x001e220000000800 */
[----:B--2---:R-:W-:Y:S02]  /*17b0*/  @P0 IMAD.IADD R25, R3, 0x1, -R0 ;  /* 0x0000000103190824 */ /* 0x004fe400078e0a00 */
[----:B-1----:R-:W-:-:S04]  /*17c0*/  @P1 IMAD.HI.U32 R0, R4, R11, RZ ;  /* 0x0000000b04001227 */ /* 0x002fc800078e00ff */
[----:B------:R-:W-:Y:S01]  /*17d0*/  IMAD.IADD R195, R10, 0x1, R25 ;  /* 0x000000010ac37824 */ /* 0x000fe200078e0219 */
[----:B0-----:R-:W-:-:S03]  /*17e0*/  @P1 SHF.R.U32.HI R4, RZ, R7, R0 ;  /* 0x00000007ff041219 */ /* 0x001fc60000011600 */
[C---:B------:R-:W-:Y:S01]  /*17f0*/  VIADD R0, R195.reuse, 0x7f ;  /* 0x0000007fc3007836 */ /* 0x040fe20000000000 */
[----:B------:R-:W-:-:S04]  /*1800*/  IADD3 R93, R195, 0x80, -R194 ;  /* 0x00000080c35d7810 */ /* 0x000fc80007ffe8c2 */
[----:B------:R-:W-:Y:S01]  /*1810*/  SHF.R.S32.HI R3, RZ, 0x1f, R0 ;  /* 0x0000001fff037819 */ /* 0x000fe20000011400 */
[----:B------:R-:W-:-:S03]  /*1820*/  IMAD.IADD R4, R93, 0x1, R4 ;  /* 0x000000015d047824 */ /* 0x000fc600078e0204 */
[----:B------:R-:W-:Y:S02]  /*1830*/  LEA.HI R3, R3, R0, RZ, 0x7 ;  /* 0x0000000003037211 */ /* 0x000fe400078f38ff */
[----:B------:R-:W-:Y:S02]  /*1840*/  SHF.R.S32.HI R5, RZ, 0x1f, R4 ;  /* 0x0000001fff057819 */ /* 0x000fe40000011404 */
[----:B------:R-:W-:Y:S01]  /*1850*/  SHF.R.S32.HI R94, RZ, 0x7, R3 ;  /* 0x00000007ff5e7819 */ /* 0x000fe20000011403 */
[----:B------:R-:W-:Y:S01]  /*1860*/  IMAD.MOV.U32 R3, RZ, RZ, RZ ;  /* 0x000000ffff037224 */ /* 0x000fe200078e00ff */
[----:B------:R-:W-:-:S04]  /*1870*/  LEA.HI R5, R5, R4, RZ, 0x7 ;  /* 0x0000000405057211 */ /* 0x000fc800078f38ff */
[----:B------:R-:W-:-:S04]  /*1880*/  SHF.R.S32.HI R5, RZ, 0x7, R5 ;  /* 0x00000007ff057819 */ /* 0x000fc80000011405 */
[----:B---3--:R-:W-:-:S04]  /*1890*/  VIMNMX R9, R94, R5, PT ;  /* 0x000000055e097248 */ /* 0x008fc80003fe0100 */
[----:B------:R-:W-:-:S13]  /*18a0*/  ISETP.GE.AND P0, PT, R9, 0x1, PT ;  /* 0x000000010900780c */ /* 0x000fda0003f06270 */
[----:B------:R-:W-:Y:S05]  /*18b0*/  @!P0 BRA `(.L_x_9374) ;  /* 0x0000000000748947 */ /* 0x000fea0003800000 */
[----:B------:R-:W-:Y:S01]  /*18c0*/  ISETP.NE.AND P0, PT, R208, RZ, PT ;  /* 0x000000ffd000720c */ /* 0x000fe20003f05270 */
[----:B------:R-:W-:-:S03]  /*18d0*/  ULDC UR4, c[0x0][0x9f0] ;  /* 0x00027c0000047ab9 */ /* 0x000fc60000000800 */
[----:B------:R-:W-:-:S04]  /*18e0*/  SEL R11, R208, UR4, P0 ;  /* 0x00000004d00b7c07 */ /* 0x000fc80008000000 */
[-C--:B------:R-:W-:Y:S02]  /*18f0*/  IABS R6, R11.reuse ;  /* 0x0000000b00067213 */ /* 0x080fe40000000000 */
        /* <DEDUP_REMOVED lines=22> */
[----:B------:R-:W-:-:S05]  /*1a60*/  IMAD.MOV.U32 R3, RZ, RZ, R5 ;  /* 0x000000ffff037224 */ /* 0x000fca00078e0005 */
[----:B------:R-:W-:Y:S02]  /*1a70*/  @!P2 IADD3 R3, -R3, RZ, RZ ;  /* 0x000000ff0303a210 */ /* 0x000fe40007ffe1ff */
[----:B------:R-:W-:-:S07]  /*1a80*/  @!P1 LOP3.LUT R3, RZ, R11, RZ, 0x33, !PT ;  /* 0x0000000bff039212 */ /* 0x000fce00078e33ff */
.L_x_9374:
[----:B------:R-:W-:Y:S05]  /*1a90*/  BSYNC B0 ;  /* 0x0000000000007941 */ /* 0x000fea0003800000 */
.L_x_9373:
[----:B------:R-:W-:-:S05]  /*1aa0*/  IMAD R0, R212, R3, RZ ;  /* 0x00000003d4007224 */ /* 0x000fca00078e02ff */
        /* <DEDUP_REMOVED lines=35> */
.L_x_9377:
[----:B------:R-:W-:Y:S05]  /*1ce0*/  BSYNC B6 ;  /* 0x0000000000067941 */ /* 0x000fea0003800000 */
.L_x_9376:
        /* <DEDUP_REMOVED lines=20> */
.L_x_9379:
[----:B------:R-:W-:Y:S05]  /*1e30*/  BSYNC B6 ;  /* 0x0000000000067941 */ /* 0x000fea0003800000 */
.L_x_9378:
[----:B------:R-:W-:Y:S01]  /*1e40*/  ULDC.64 UR4, c[0x0][0x9f8] ;  /* 0x00027e0000047ab9 */ /* 0x000fe20000000a00 */
[----:B------:R-:W-:Y:S01]  /*1e50*/  IMAD.MOV.U32 R0, RZ, RZ, R209 ;  /* 0x000000ffff007224 */ /* 0x000fe200078e00d1 */
[----:B------:R-:W-:Y:S01]  /*1e60*/  ISETP.NE.U32.AND P0, PT, RZ, UR4, PT ;  /* 0x00000004ff007c0c */ /* 0x000fe2000bf05070 */
[----:B------:R-:W0:Y:S03]  /*1e70*/  LDC R37, c[0x0][0x3f4] ;  /* 0x0000fd00ff257b82 */ /* 0x000e260000000800 */
[----:B------:R-:W-:-:S05]  /*1e80*/  ISETP.NE.AND.EX P0, PT, RZ, UR5, PT, P0 ;  /* 0x00000005ff007c0c */ /* 0x000fca000bf05300 */
[----:B------:R-:W1:Y:S08]  /*1e90*/  LDC.64 R28, c[0x0][0x3f8] ;  /* 0x0000fe00ff1c7b82 */ /* 0x000e700000000a00 */
[----:B------:R-:W-:Y:S01]  /*1ea0*/  @P0 IADD3 R4, P1, R210, UR4, RZ ;  /* 0x00000004d2040c10 */ /* 0x000fe2000ff3e0ff */
[----:B------:R-:W2:Y:S03]  /*1eb0*/  LDC.64 R34, c[0x0][0x408] ;  /* 0x00010200ff227b82 */ /* 0x000ea60000000a00 */
[----:B------:R-:W-:-:S05]  /*1ec0*/  @P0 IADD3.X R5, R211, UR5, RZ, P1, !PT ;  /* 0x00000005d3050c10 */ /* 0x000fca0008ffe4ff */
[----:B------:R3:W4:Y:S01]  /*1ed0*/  @P0 LDG.E R0, desc[UR42][R4.64] ;  /* 0x0000002a04000981 */ /* 0x000722000c1e1900 */
[----:B------:R-:W-:Y:S01]  /*1ee0*/  SHF.R.S32.HI R11, RZ, 0x1f, R187 ;  /* 0x0000001fff0b7819 */ /* 0x000fe200000114bb */
[----:B------:R-:W-:Y:S01]  /*1ef0*/  IMAD.SHL.U32 R33, R187, 0x40, RZ ;  /* 0x00000040bb217824 */ /* 0x000fe200078e00ff */
[----:B0-----:R-:W-:Y:S01]  /*1f00*/  ISETP.GE.AND P0, PT, R16, R37, PT ;  /* 0x000000251000720c */ /* 0x001fe20003f06270 */
[----:B------:R-:W0:Y:S01]  /*1f10*/  S2R R36, SR_TID.X ;  /* 0x0000000000247919 */ /* 0x000e220000002100 */
[----:B-----5:R-:W-:Y:S01]  /*1f20*/  SHF.R.S32.HI R13, RZ, 0x1f, R24 ;  /* 0x0000001fff0d7819 */ /* 0x020fe20000011418 */
[----:B------:R-:W-:Y:S01]  /*1f30*/  IMAD.IADD R3, R31, 0x1, R30 ;  /* 0x000000011f037824 */ /* 0x000fe200078e021e */
[----:B------:R-:W-:Y:S01]  /*1f40*/  SHF.R.U32.HI R32, RZ, 0x3, R198 ;  /* 0x00000003ff207819 */ /* 0x000fe200000116c6 */
[-C--:B-1----:R-:W-:Y:S01]  /*1f50*/  IMAD R8, R11, R28.reuse, RZ ;  /* 0x0000001c0b087224 */ /* 0x082fe200078e02ff */
[----:B------:R-:W-:Y:S01]  /*1f60*/  SHF.R.U32.HI R21, RZ, 0x3, R197 ;  /* 0x00000003ff157819 */ /* 0x000fe200000116c5 */
[----:B------:R-:W-:Y:S01]  /*1f70*/  IMAD.WIDE.U32 R6, R187, R28, R22 ;  /* 0x0000001cbb067225 */ /* 0x000fe200078e0016 */
[----:B---3--:R-:W-:-:S02]  /*1f80*/  SEL R5, R37, RZ, P0 ;  /* 0x000000ff25057207 */ /* 0x008fc40000000000 */
[----:B------:R-:W-:Y:S01]  /*1f90*/  SHF.R.U32.HI R20, RZ, 0x3, R196 ;  /* 0x00000003ff147819 */ /* 0x000fe200000116c4 */
[----:B------:R-:W-:Y:S02]  /*1fa0*/  IMAD R83, R187, R29, R8 ;  /* 0x0000001dbb537224 */ /* 0x000fe400078e0208 */
[----:B--2---:R-:W-:Y:S01]  /*1fb0*/  IMAD R4, R11, R34, RZ ;  /* 0x000000220b047224 */ /* 0x004fe200078e02ff */
[----:B------:R-:W-:Y:S01]  /*1fc0*/  SHF.L.U64.HI R30, R34, 0x6, R35 ;  /* 0x00000006221e7819 */ /* 0x000fe20000010223 */
[----:B------:R-:W-:Y:S01]  /*1fd0*/  IMAD.IADD R5, R16, 0x1, R5 ;  /* 0x0000000110057824 */ /* 0x000fe200078e0205 */
[----:B------:R-:W-:Y:S01]  /*1fe0*/  SHF.L.U64.HI R31, R34, 0x7, R35 ;  /* 0x00000007221f7819 */ /* 0x000fe20000010223 */
[----:B------:R-:W-:Y:S02]  /*1ff0*/  IMAD.IADD R81, R7, 0x1, R83 ;  /* 0x0000000107517824 */ /* 0x000fe400078e0253 */
[----:B------:R-:W-:Y:S01]  /*2000*/  IMAD R7, R187, R35, R4 ;  /* 0x00000023bb077224 */ /* 0x000fe200078e0204 */
[----:B------:R-:W-:Y:S01]  /*2010*/  SHF.R.S32.HI R4, RZ, 0x1f, R5 ;  /* 0x0000001fff047819 */ /* 0x000fe20000011405 */
[----:B------:R-:W-:-:S02]  /*2020*/  IMAD.MOV.U32 R80, RZ, RZ, R6 ;  /* 0x000000ffff507224 */ /* 0x000fc400078e0006 */
[CC--:B------:R-:W-:Y:S01]  /*2030*/  IMAD.WIDE.U32 R84, R187.reuse, R34.reuse, R22 ;  /* 0x00000022bb547225 */ /* 0x0c0fe200078e0016 */
[CC--:B------:R-:W-:Y:S02]  /*2040*/  LEA.HI R11, R4.reuse, R5.reuse, RZ, 0x3 ;  /* 0x00000005040b7211 */ /* 0x0c0fe400078f18ff */
[----:B------:R-:W-:Y:S01]  /*2050*/  LEA.HI R6, R4, R5, RZ, 0x6 ;  /* 0x0000000504067211 */ /* 0x000fe200078f30ff */
[----:B------:R-:W-:Y:S01]  /*2060*/  IMAD.WIDE.U32 R86, R187, R34, R16 ;  /* 0x00000022bb567225 */ /* 0x000fe200078e0010 */
[----:B------:R-:W-:Y:S02]  /*2070*/  LOP3.LUT R4, R11, 0x38, RZ, 0xc0, !PT ;  /* 0x000000380b047812 */ /* 0x000fe400078ec0ff */
[----:B------:R-:W-:Y:S01]  /*2080*/  LOP3.LUT R10, R196, 0x38, R11, 0xf8, !PT ;  /* 0x00000038c40a7812 */ /* 0x000fe200078ef80b */
[-C--:B------:R-:W-:Y:S01]  /*2090*/  IMAD.WIDE.U32 R8, R187, R28.reuse, R16 ;  /* 0x0000001cbb087225 */ /* 0x080fe200078e0010 */
[----:B------:R-:W-:Y:S02]  /*20a0*/  LOP3.LUT R5, R4, 0x1c0, R33, 0xf8, !PT ;  /* 0x000001c004057812 */ /* 0x000fe400078ef821 */
[----:B0-----:R-:W-:Y:S01]  /*20b0*/  SHF.R.U32.HI R36, RZ, 0x7, R36 ;  /* 0x00000007ff247819 */ /* 0x001fe20000011624 */
[----:B------:R-:W-:Y:S01]  /*20c0*/  IMAD.IADD R85, R85, 0x1, R7 ;  /* 0x0000000155557824 */ /* 0x000fe200078e0207 */
[----:B------:R-:W-:Y:S01]  /*20d0*/  LOP3.LUT R76, R11, 0xfffffff8, RZ, 0xc0, !PT ;  /* 0xfffffff80b4c7812 */ /* 0x000fe200078ec0ff */
[----:B------:R-:W-:Y:S01]  /*20e0*/  IMAD.IADD R87, R7, 0x1, R87 ;  /* 0x0000000107577824 */ /* 0x000fe200078e0257 */
[----:B------:R-:W-:Y:S01]  /*20f0*/  ISETP.NE.AND P6, PT, R36, 0x1, PT ;  /* 0x000000012400780c */ /* 0x000fe20003fc5270 */
[----:B------:R-:W-:Y:S01]  /*2100*/  IMAD.SHL.U32 R6, R6, 0x80, RZ ;  /* 0x0000008006067824 */ /* 0x000fe200078e00ff */
[----:B------:R-:W-:Y:S01]  /*2110*/  LOP3.LUT R7, R198, 0x38, R11, 0xf8, !PT ;  /* 0x00000038c6077812 */ /* 0x000fe200078ef80b */
[----:B------:R-:W-:Y:S01]  /*2120*/  IMAD.IADD R83, R83, 0x1, R9 ;  /* 0x0000000153537824 */ /* 0x000fe200078e0209 */
[----:B------:R-:W-:Y:S01]  /*2130*/  LOP3.LUT R9, R197, 0x38, R11, 0xf8, !PT ;  /* 0x00000038c5097812 */ /* 0x000fe200078ef80b */
[----:B------:R-:W-:Y:S01]  /*2140*/  IMAD.MOV.U32 R82, RZ, RZ, R8 ;  /* 0x000000ffff527224 */ /* 0x000fe200078e0008 */
[----:B------:R-:W-:Y:S01]  /*2150*/  LOP3.LUT R8, R6, 0xffffe000, RZ, 0xc0, !PT ;  /* 0xffffe00006087812 */ /* 0x000fe200078ec0ff */
[----:B------:R-:W-:Y:S01]  /*2160*/  IMAD R12, R13, R28, RZ ;  /* 0x0000001c0d0c7224 */ /* 0x000fe200078e02ff */
[----:B------:R-:W-:Y:S01]  /*2170*/  LOP3.LUT R4, R7, R32, RZ, 0x3c, !PT ;  /* 0x0000002007047212 */ /* 0x000fe200078e3cff */
[----:B------:R-:W-:Y:S01]  /*2180*/  IMAD R13, R13, R34, RZ ;  /* 0x000000220d0d7224 */ /* 0x000fe200078e02ff */
[----:B------:R-:W-:Y:S01]  /*2190*/  LOP3.LUT R9, R9, R21, RZ, 0x3c, !PT ;  /* 0x0000001509097212 */ /* 0x000fe200078e3cff */
[----:B------:R-:W-:Y:S01]  /*21a0*/  IMAD R15, R24, R29, R12 ;  /* 0x0000001d180f7224 */ /* 0x000fe200078e020c */
[----:B------:R-:W-:Y:S01]  /*21b0*/  LOP3.LUT R6, R10, R20, RZ, 0x3c, !PT ;  /* 0x000000140a067212 */ /* 0x000fe200078e3cff */
[----:B------:R-:W-:Y:S05]  /*21c0*/  @!P6 WARPSYNC.ALL ;  /* 0x000000000000e948 */ /* 0x000fea0003800000 */
[----:B------:R-:W-:Y:S01]  /*21d0*/  LOP3.LUT R7, R5, R204, RZ, 0x3c, !PT ;  /* 0x000000cc05077212 */ /* 0x000fe200078e3cff */
[----:B------:R-:W-:Y:S01]  /*21e0*/  IMAD.WIDE.U32 R80, R24, R28, R80 ;  /* 0x0000001c18507225 */ /* 0x000fe200078e0050 */
[-C--:B------:R-:W-:Y:S01]  /*21f0*/  IADD3 R4, R4, R8.reuse, R203 ;  /* 0x0000000804047210 */ /* 0x080fe20007ffe0cb */
[----:B------:R-:W-:Y:S01]  /*2200*/  ULDC UR4, c[0x0][0x2f4] ;  /* 0x0000bd0000047ab9 */ /* 0x000fe20000000800 */
[----:B------:R-:W-:Y:S01]  /*2210*/  IADD3 R5, R9, R8, R202 ;  /* 0x0000000809057210 */ /* 0x000fe20007ffe0ca */
[----:B------:R-:W-:Y:S01]  /*2220*/  IMAD.WIDE.U32 R82, R24, R28, R82 ;  /* 0x0000001c18527225 */ /* 0x000fe200078e0052 */
[----:B------:R-:W-:-:S02]  /*2230*/  IADD3 R6, R6, R8, R201 ;  /* 0x0000000806067210 */ /* 0x000fc40007ffe0c9 */
[----:B------:R-:W-:Y:S01]  /*2240*/  IADD3 R7, R7, R8, R205 ;  /* 0x0000000807077210 */ /* 0x000fe20007ffe0cd */
[----:B------:R-:W-:Y:S01]  /*2250*/  IMAD R13, R24, R35, R13 ;  /* 0x00000023180d7224 */ /* 0x000fe200078e020d */
[----:B------:R-:W-:Y:S01]  /*2260*/  SHF.L.U64.HI R8, R28, 0x5, R29 ;  /* 0x000000051c087819 */ /* 0x000fe2000001021d */
[-C--:B------:R-:W-:Y:S01]  /*2270*/  IMAD.WIDE.U32 R84, R24, R34.reuse, R84 ;  /* 0x0000002218547225 */ /* 0x080fe200078e0054 */
[C-C-:B------:R-:W-:Y:S02]  /*2280*/  SHF.L.U64.HI R9, R28.reuse, 0x6, R29.reuse ;  /* 0x000000061c097819 */ /* 0x140fe4000001021d */
[----:B------:R-:W-:Y:S01]  /*2290*/  SHF.L.U64.HI R10, R28, 0x7, R29 ;  /* 0x000000071c0a7819 */ /* 0x000fe2000001021d */
[----:B------:R-:W-:Y:S01]  /*22a0*/  IMAD.WIDE.U32 R86, R24, R34, R86 ;  /* 0x0000002218567225 */ /* 0x000fe200078e0056 */
[----:B------:R-:W-:Y:S02]  /*22b0*/  SHF.L.U32 R20, R28, 0x5, RZ ;  /* 0x000000051c147819 */ /* 0x000fe400000006ff */
[----:B------:R-:W-:Y:S01]  /*22c0*/  SHF.L.U64.HI R29, R34, 0x5, R35 ;  /* 0x00000005221d7819 */ /* 0x000fe20000010223 */
[----:B------:R-:W-:Y:S01]  /*22d0*/  VIADD R92, R36, 0x8 ;  /* 0x00000008245c7836 */ /* 0x000fe20000000000 */
[----:B------:R-:W-:Y:S01]  /*22e0*/  ISETP.GE.AND P1, PT, R16, UR4, PT ;  /* 0x0000000410007c0c */ /* 0x000fe2000bf26270 */
[----:B------:R-:W-:Y:S01]  /*22f0*/  IMAD.SHL.U32 R21, R28, 0x40, RZ ;  /* 0x000000401c157824 */ /* 0x000fe200078e00ff */
[----:B------:R-:W-:Y:S01]  /*2300*/  ISETP.GE.AND P2, PT, R2, UR4, PT ;  /* 0x0000000402007c0c */ /* 0x000fe2000bf46270 */
[C---:B------:R-:W-:Y:S01]  /*2310*/  IMAD.SHL.U32 R32, R34.reuse, 0x20, RZ ;  /* 0x0000002022207824 */ /* 0x040fe200078e00ff */
[----:B------:R-:W-:Y:S01]  /*2320*/  SHF.R.S32.HI R78, RZ, 0x3, R11 ;  /* 0x00000003ff4e7819 */ /* 0x000fe2000001140b */
[----:B------:R-:W-:Y:S01]  /*2330*/  IMAD.SHL.U32 R33, R34, 0x40, RZ ;  /* 0x0000004022217824 */ /* 0x000fe200078e00ff */
[----:B------:R-:W-:Y:S01]  /*2340*/  SHF.R.S32.HI R88, RZ, 0x1f, R76 ;  /* 0x0000001fff587819 */ /* 0x000fe2000001144c */
[----:B------:R-:W-:-:S02]  /*2350*/  IMAD.SHL.U32 R36, R37, 0x2, RZ ;  /* 0x0000000225247824 */ /* 0x000fc400078e00ff */
[----:B------:R-:W-:Y:S02]  /*2360*/  IMAD.SHL.U32 R28, R28, 0x80, RZ ;  /* 0x000000801c1c7824 */ /* 0x000fe400078e00ff */
[----:B------:R-:W-:Y:S02]  /*2370*/  IMAD.SHL.U32 R34, R34, 0x80, RZ ;  /* 0x0000008022227824 */ /* 0x000fe400078e00ff */
[----:B------:R-:W-:Y:S02]  /*2380*/  IMAD R35, R207, 0x20, R187 ;  /* 0x00000020cf237824 */ /* 0x000fe400078e02bb */
[----:B------:R-:W-:Y:S02]  /*2390*/  IMAD.IADD R37, R81, 0x1, R15 ;  /* 0x0000000151257824 */ /* 0x000fe400078e020f */
[----:B------:R-:W-:Y:S02]  /*23a0*/  IMAD.IADD R38, R15, 0x1, R83 ;  /* 0x000000010f267824 */ /* 0x000fe400078e0253 */
[----:B------:R-:W-:-:S02]  /*23b0*/  IMAD.IADD R39, R85, 0x1, R13 ;  /* 0x0000000155277824 */ /* 0x000fc400078e020d */
[----:B------:R-:W-:Y:S01]  /*23c0*/  IMAD.IADD R77, R13, 0x1, R87 ;  /* 0x000000010d4d7824 */ /* 0x000fe200078e0257 */
[----:B----4-:R-:W-:Y:S01]  /*23d0*/  SHF.R.S32.HI R79, RZ, 0x1f, R0 ;  /* 0x0000001fff4f7819 */ /* 0x010fe20000011400 */
[----:B------:R-:W-:Y:S06]  /*23e0*/  @!P6 BAR.SYNC.DEFER_BLOCKING 0x9, 0x100 ;  /* 0x024400000000eb1d */ /* 0x000fec0000010000 */
.L_x_9477:
[----:B0-----:R-:W0:Y:S01]  /*23f0*/  LDC R98, c[0x0][0x430] ;  /* 0x00010c00ff627b82 */ /* 0x001e220000000800 */
        /* <DEDUP_REMOVED lines=96> */
.L_x_9384:
[----:B------:R-:W-:Y:S05]  /*2a00*/  BSYNC B1 ;  /* 0x0000000000017941 */ /* 0x000fea0003800000 */
.L_x_9383:
        /* <DEDUP_REMOVED lines=16> */
[----:B------:R-:W-:Y:S02]  /*2b10*/  CS2R R58, SRZ ;  /* 0x00000000003a7805 */ /* 0x000fe4000001ff00 */
[----:B------:R-:W-:Y:S02]  /*2b20*/  P2R R130, PR, RZ, 0x8 ;  /* 0x00000008ff827803 */ /* 0x000fe40000000000 */
[----:B------:R-:W-:Y:S02]  /*2b30*/  CS2R R62, SRZ ;  /* 0x00000000003e7805 */ /* 0x000fe4000001ff00 */
[----:B------:R-:W-:Y:S02]  /*2b40*/  PRMT R122, R40, 0x7610, R122 ;  /* 0x00007610287a7816 */ /* 0x000fe4000000007a */
[----:B------:R-:W-:Y:S02]  /*2b50*/  PRMT R123, R41, 0x7610, R123 ;  /* 0x00007610297b7816 */ /* 0x000fe4000000007b */
[----:B------:R-:W-:-:S02]  /*2b60*/  PRMT R134, R42, 0x7610, R134 ;  /* 0x000076102a867816 */ /* 0x000fc40000000086 */
        /* <DEDUP_REMOVED lines=22> */
.L_x_9386:
[----:B------:R-:W-:Y:S05]  /*2cd0*/  BSYNC B1 ;  /* 0x0000000000017941 */ /* 0x000fea0003800000 */
.L_x_9385:
        /* <DEDUP_REMOVED lines=48> */
.L_x_9388:
[----:B------:R-:W-:Y:S05]  /*2fe0*/  BSYNC B1 ;  /* 0x0000000000017941 */ /* 0x000fea0003800000 */
.L_x_9387:
[----:B0-----:R-:W-:Y:S01]  /*2ff0*/  VIADD R72, R187, 0x60 ;  /* 0x00000060bb487836 */ /* 0x001fe20000000000 */
[----:B------:R-:W-:Y:S04]  /*3000*/  BSSY B1, `(.L_x_9389) ;  /* 0x000001f000017945 */ /* 0x000fe80003800000 */
[----:B------:R-:W-:-:S13]  /*3010*/  ISETP.GE.AND P4, PT, R72, R95, PT ;  /* 0x0000005f4800720c */ /* 0x000fda0003f86270 */
[----:B------:R-:W-:Y:S05]  /*3020*/  @P4 BRA `(.L_x_9390) ;  /* 0x0000000000704947 */ /* 0x000fea0003800000 */
[----:B------:R-:W0:Y:S01]  /*3030*/  LDC.64 R40, c[0x0][0x3f8] ;  /* 0x0000fe00ff287b82 */ /* 0x000e220000000a00 */
[----:B------:R-:W-:Y:S01]  /*3040*/  IMAD.MOV.U32 R15, RZ, RZ, R89 ;  /* 0x000000ffff0f7224 */ /* 0x000fe200078e0059 */
[----:B------:R-:W-:Y:S01]  /*3050*/  ULDC.64 UR4, c[0x0][0x3e8] ;  /* 0x0000fa0000047ab9 */ /* 0x000fe20000000a00 */
[----:B------:R-:W-:Y:S01]  /*3060*/  IMAD.MOV.U32 R13, RZ, RZ, R11 ;  /* 0x000000ffff0d7224 */ /* 0x000fe200078e000b */
[----:B------:R-:W-:Y:S02]  /*3070*/  CS2R R44, SRZ ;  /* 0x00000000002c7805 */ /* 0x000fe4000001ff00 */
[----:B------:R-:W-:Y:S01]  /*3080*/  CS2R R46, SRZ ;  /* 0x00000000002e7805 */ /* 0x000fe2000001ff00 */
        /* <DEDUP_REMOVED lines=22> */
.L_x_9390:
[----:B------:R-:W-:Y:S05]  /*31f0*/  BSYNC B1 ;  /* 0x0000000000017941 */ /* 0x000fea0003800000 */
.L_x_9389:
        /* <DEDUP_REMOVED lines=36> */
.L_x_9391:
[----:B------:R-:W-:Y:S01]  /*3440*/  IMAD R89, R19, 0x8, R18 ;  /* 0x0000000813597824 */ /* 0x000fe200078e0212 */
[----:B------:R-:W-:Y:S01]  /*3450*/  SHF.L.U32 R100, R190, 0x1f, RZ ;  /* 0x0000001fbe647819 */ /* 0x000fe200000006ff */
[----:B------:R-:W-:Y:S03]  /*3460*/  BSSY B1, `(.L_x_9392) ;  /* 0x0000003000017945 */ /* 0x000fe60003800000 */
[----:B------:R-:W0:Y:S02]  /*3470*/  SYNCS.PHASECHK.TRANS64.TRYWAIT P6, [R89+URZ+0x28890], R100 ;  /* 0x02889064590075a7 */ /* 0x000e2400080c017f */
[----:B0-----:R-:W-:Y:S05]  /*3480*/  @!P6 BRA `(.L_x_9393) ;  /* 0x000001d800a8e947 */ /* 0x001fea0003800000 */
.L_x_9728:
[----:B------:R-:W-:Y:S05]  /*3490*/  BSYNC B1 ;  /* 0x0000000000017941 */ /* 0x000fea0003800000 */
.L_x_9392:
[----:B------:R-:W-:-:S03]  /*34a0*/  UMOV UR4, 0xffffffff ;  /* 0xffffffff00047882 */ /* 0x000fc60000000000 */
[----:B------:R-:W-:Y:S05]  /*34b0*/  BRA.DIV UR4, `(.L_x_9394) ;  /* 0x000001da04b07947 */ /* 0x000fea000b800000 */
[----:B------:R1:W2:Y:S04]  /*34c0*/  SHFL.IDX PT, R75, R101, RZ, 0x181f ;  /* 0x00181fff654b7589 */ /* 0x0002a800000e0000 */
[----:B------:R1:W3:Y:S02]  /*34d0*/  SHFL.IDX PT, R103, R106, RZ, 0x181f ;  /* 0x00181fff6a677589 */ /* 0x0002e400000e0000 */
.L_x_9732:
        /* <DEDUP_REMOVED lines=22> */
[----:B------:R-:W-:Y:S02]  /*3640*/  PRMT R135, R135, 0x5410, R140 ;  /* 0x0000541087877816 */ /* 0x000fe4000000008c */
        /* <DEDUP_REMOVED lines=8> */
[----:B------:R-:W-:Y:S01]  /*36d0*/  FMUL.FTZ R140, R13, R71 ;  /* 0x000000470d8c7220 */ /* 0x000fe20000410000 */
[----:B------:R-:W-:Y:S01]  /*36e0*/  LOP3.LUT R70, R15, 0xffff0000, RZ, 0xc0, !PT ;  /* 0xffff00000f467812 */ /* 0x000fe200078ec0ff */
        /* <DEDUP_REMOVED lines=24> */
.L_x_9400:
[----:B------:R-:W-:Y:S05]  /*3870*/  BSYNC B3 ;  /* 0x0000000000037941 */ /* 0x000fea0003800000 */
.L_x_9399:
[----:B0-----:R4:W-:Y:S02]  /*3880*/  ST.E.128 desc[UR42][R72.64], R12 ;  /* 0x0000000c48007985 */ /* 0x0019e4000c101d2a */
.L_x_9398:
[----:B------:R-:W-:Y:S05]  /*3890*/  BSYNC B2 ;  /* 0x0000000000027941 */ /* 0x000fea0003800000 */
.L_x_9397:
        /* <DEDUP_REMOVED lines=53> */
.L_x_9402:
[----:B------:R-:W-:Y:S05]  /*3bf0*/  BSYNC B2 ;  /* 0x0000000000027941 */ /* 0x000fea0003800000 */
.L_x_9401:
[----:B0-----:R0:W-:Y:S02]  /*3c00*/  ST.E.128 desc[UR42][R68.64], R12 ;  /* 0x0000000c44007985 */ /* 0x0011e4000c101d2a */
.L_x_9396:
[----:B------:R-:W-:Y:S05]  /*3c10*/  BSYNC B1 ;  /* 0x0000000000017941 */ /* 0x000fea0003800000 */
.L_x_9395:
[----:B------:R-:W-:-:S03]  /*3c20*/  UMOV UR4, 0xffffffff ;  /* 0xffffffff00047882 */ /* 0x000fc60000000000 */
[----:B------:R-:W-:Y:S05]  /*3c30*/  BRA.DIV UR4, `(.L_x_9403) ;  /* 0x000001d6041c7947 */ /* 0x000fea000b800000 */
[----:B------:R1:W1:Y:S04]  /*3c40*/  SHFL.IDX PT, R67, R101, 0x1, 0x181f ;  /* 0x00381f0065437f89 */ /* 0x00026800000e0000 */
[----:B0-----:R0:W0:Y:S02]  /*3c50*/  SHFL.IDX PT, R69, R106, 0x1, 0x181f ;  /* 0x00381f006a457f89 */ /* 0x00102400000e0000 */
.L_x_9736:
        /* <DEDUP_REMOVED lines=57> */
.L_x_9409:
[----:B------:R-:W-:Y:S05]  /*3ff0*/  BSYNC B3 ;  /* 0x0000000000037941 */ /* 0x000fea0003800000 */
.L_x_9408:
[----:B--2---:R0:W-:Y:S02]  /*4000*/  ST.E.128 desc[UR42][R64.64], R12 ;  /* 0x0000000c40007985 */ /* 0x0041e4000c101d2a */
.L_x_9407:
[----:B------:R-:W-:Y:S05]  /*4010*/  BSYNC B2 ;  /* 0x0000000000027941 */ /* 0x000fea0003800000 */
.L_x_9406:
        /* <DEDUP_REMOVED lines=53> */
.L_x_9411:
[----:B------:R-:W-:Y:S05]  /*4370*/  BSYNC B2 ;  /* 0x0000000000027941 */ /* 0x000fea0003800000 */
.L_x_9410:
[----:B----4-:R0:W-:Y:S02]  /*4380*/  ST.E.128 desc[UR42][R60.64], R12 ;  /* 0x0000000c3c007985 */ /* 0x0101e4000c101d2a */
.L_x_9405:
[----:B------:R-:W-:Y:S05]  /*4390*/  BSYNC B1 ;  /* 0x0000000000017941 */ /* 0x000fea0003800000 */
.L_x_9404:
[----:B------:R-:W-:-:S03]  /*43a0*/  UMOV UR4, 0xffffffff ;  /* 0xffffffff00047882 */ /* 0x000fc60000000000 */
[----:B------:R-:W-:Y:S05]  /*43b0*/  BRA.DIV UR4, `(.L_x_9412) ;  /* 0x000001ce04887947 */ /* 0x000fea000b800000 */
[----:B------:R1:W1:Y:S04]  /*43c0*/  SHFL.IDX PT, R59, R101, 0x2, 0x181f ;  /* 0x00581f00653b7f89 */ /* 0x00026800000e0000 */
[----:B0-----:R0:W0:Y:S02]  /*43d0*/  SHFL.IDX PT, R61, R106, 0x2, 0x181f ;  /* 0x00581f006a3d7f89 */ /* 0x00102400000e0000 */
.L_x_9740:
        /* <DEDUP_REMOVED lines=11> */
[----:B------:R-:W-:Y:S02]  /*4490*/  SHF.R.U64 R11, R52, 0x10, R53 ;  /* 0x00000010340b7819 */ /* 0x000fe40000001235 */
[----:B------:R-:W-:Y:S02]  /*44a0*/  SHF.R.U32.HI R55, RZ, 0x10, R55 ;  /* 0x00000010ff377819 */ /* 0x000fe40000011637 */
[----:B------:R-:W-:Y:S02]  /*44b0*/  SHF.R.U32.HI R60, RZ, 0x10, R53 ;  /* 0x00000010ff3c7819 */ /* 0x000fe40000011635 */
[----:B------:R-:W-:Y:S02]  /*44c0*/  PRMT R131, R131, 0x5410, R58 ;  /* 0x0000541083837816 */ /* 0x000fe4000000003a */
[----:B------:R-:W-:Y:S01]  /*44d0*/  PRMT R128, R128, 0x5410, R11 ;  /* 0x0000541080807816 */ /* 0x000fe2000000000b */
[----:B--2---:R-:W-:Y:S01]  /*44e0*/  IMAD.U32 R11, R12, 0x10000, RZ ;  /* 0x000100000c0b7824 */ /* 0x004fe200078e00ff */
[----:B------:R-:W-:-:S02]  /*44f0*/  SHF.L.U32 R52, R14, 0x10, RZ ;  /* 0x000000100e347819 */ /* 0x000fc400000006ff */
[----:B------:R-:W-:Y:S01]  /*4500*/  LOP3.LUT R53, R14, 0xffff0000, RZ, 0xc0, !PT ;  /* 0xffff00000e357812 */ /* 0x000fe200078ec0ff */
[----:B------:R-:W-:Y:S01]  /*4510*/  IMAD.U32 R14, R13, 0x10000, RZ ;  /* 0x000100000d0e7824 */ /* 0x000fe200078e00ff */
        /* <DEDUP_REMOVED lines=36> */
.L_x_9418:
[----:B------:R-:W-:Y:S05]  /*4760*/  BSYNC B3 ;  /* 0x0000000000037941 */ /* 0x000fea0003800000 */
.L_x_9417:
[----:B--2---:R0:W-:Y:S02]  /*4770*/  ST.E.128 desc[UR42][R56.64], R12 ;  /* 0x0000000c38007985 */ /* 0x0041e4000c101d2a */
.L_x_9416:
[----:B------:R-:W-:Y:S05]  /*4780*/  BSYNC B2 ;  /* 0x0000000000027941 */ /* 0x000fea0003800000 */
.L_x_9415:
        /* <DEDUP_REMOVED lines=53> */
.L_x_9420:
[----:B------:R-:W-:Y:S05]  /*4ae0*/  BSYNC B2 ;  /* 0x0000000000027941 */ /* 0x000fea0003800000 */
.L_x_9419:
[----:B----4-:R0:W-:Y:S02]  /*4af0*/  ST.E.128 desc[UR42][R52.64], R12 ;  /* 0x0000000c34007985 */ /* 0x0101e4000c101d2a */
.L_x_9414:
[----:B------:R-:W-:Y:S05]  /*4b00*/  BSYNC B1 ;  /* 0x0000000000017941 */ /* 0x000fea0003800000 */
.L_x_9413:
[----:B------:R-:W-:-:S03]  /*4b10*/  UMOV UR4, 0xffffffff ;  /* 0xffffffff00047882 */ /* 0x000fc60000000000 */
[----:B------:R-:W-:Y:S05]  /*4b20*/  BRA.DIV UR4, `(.L_x_9421) ;  /* 0x000001c604f87947 */ /* 0x000fea000b800000 */
[----:B-1----:R-:W1:Y:S04]  /*4b30*/  SHFL.IDX PT, R101, R101, 0x3, 0x181f ;  /* 0x00781f0065657f89 */ /* 0x002e6800000e0000 */
[----:B------:R0:W0:Y:S02]  /*4b40*/  SHFL.IDX PT, R51, R106, 0x3, 0x181f ;  /* 0x00781f006a337f89 */ /* 0x00002400000e0000 */
.L_x_9744:
        /* <DEDUP_REMOVED lines=55> */
.L_x_9426:
[----:B------:R-:W-:Y:S05]  /*4ec0*/  BSYNC B2 ;  /* 0x0000000000027941 */ /* 0x000fea0003800000 */
.L_x_9425:
[----:B----4-:R0:W-:Y:S02]  /*4ed0*/  ST.E.128 desc[UR42][R48.64], R12 ;  /* 0x0000000c30007985 */ /* 0x0101e4000c101d2a */
.L_x_9424:
[----:B------:R-:W-:Y:S05]  /*4ee0*/  BSYNC B1 ;  /* 0x0000000000017941 */ /* 0x000fea0003800000 */
.L_x_9423:
        /* <DEDUP_REMOVED lines=53> */
.L_x_9428:
[----:B------:R-:W-:Y:S05]  /*5240*/  BSYNC B1 ;  /* 0x0000000000017941 */ /* 0x000fea0003800000 */
.L_x_9427:
[----:B----4-:R0:W-:Y:S01]  /*5250*/  ST.E.128 desc[UR42][R44.64], R12 ;  /* 0x0000000c2c007985 */ /* 0x0101e2000c101d2a */
[----:B------:R-:W-:Y:S05]  /*5260*/  BRA `(.L_x_9422) ;  /* 0x00000030003c7947 */ /* 0x000fea0003800000 */
.L_x_9382:
        /* <DEDUP_REMOVED lines=86> */
.L_x_9430:
[----:B------:R-:W-:Y:S05]  /*57d0*/  BSYNC B1 ;  /* 0x0000000000017941 */ /* 0x000fea0003800000 */
.L_x_9429:
        /* <DEDUP_REMOVED lines=68> */
.L_x_9431:
[----:B------:R-:W-:Y:S01]  /*5c20*/  IMAD R89, R19, 0x8, R18 ;  /* 0x0000000813597824 */ /* 0x000fe200078e0212 */
[----:B------:R-:W-:Y:S01]  /*5c30*/  SHF.L.U32 R100, R190, 0x1f, RZ ;  /* 0x0000001fbe647819 */ /* 0x000fe200000006ff */
[----:B------:R-:W0:Y:S01]  /*5c40*/  LDC R107, c[0x0][0x2f4] ;  /* 0x0000bd00ff6b7b82 */ /* 0x000e220000000800 */
[----:B------:R-:W-:Y:S02]  /*5c50*/  BSSY B1, `(.L_x_9432) ;  /* 0x0000003000017945 */ /* 0x000fe40003800000 */
[----:B------:R-:W1:Y:S02]  /*5c60*/  SYNCS.PHASECHK.TRANS64.TRYWAIT P4, [R89+URZ+0x28890], R100 ;  /* 0x02889064590075a7 */ /* 0x000e64000808017f */
[----:B-1----:R-:W-:Y:S05]  /*5c70*/  @!P4 BRA `(.L_x_9433) ;  /* 0x000001b400f0c947 */ /* 0x002fea0003800000 */
.L_x_9745:
[----:B------:R-:W-:Y:S05]  /*5c80*/  BSYNC B1 ;  /* 0x0000000000017941 */ /* 0x000fea0003800000 */
.L_x_9432:
[----:B------:R-:W-:Y:S01]  /*5c90*/  UMOV UR4, 0xffffffff ;  /* 0xffffffff00047882 */ /* 0x000fe20000000000 */
[----:B0-----:R-:W-:Y:S02]  /*5ca0*/  IMAD.IADD R109, R107, 0x1, -R36 ;  /* 0x000000016b6d7824 */ /* 0x001fe400078e0a24 */
[----:B------:R-:W-:Y:S05]  /*5cb0*/  BRA.DIV UR4, `(.L_x_9434) ;  /* 0x000001b604f47947 */ /* 0x000fea000b800000 */
[----:B------:R0:W2:Y:S04]  /*5cc0*/  SHFL.IDX PT, R105, R101, RZ, 0x181f ;  /* 0x00181fff65697589 */ /* 0x0000a800000e0000 */
[----:B------:R0:W3:Y:S02]  /*5cd0*/  SHFL.IDX PT, R104, R106, RZ, 0x181f ;  /* 0x00181fff6a687589 */ /* 0x0000e400000e0000 */
.L_x_9749:
        /* <DEDUP_REMOVED lines=29> */
[----:B------:R-:W-:Y:S01]  /*5eb0*/  SHF.R.U32.HI R142, RZ, 0x10, R41 ;  /* 0x00000010ff8e7819 */ /* 0x000fe20000011629 */
[----:B--2---:R-:W-:Y:S01]  /*5ec0*/  IMAD.U32 R136, R15, 0x10000, RZ ;  /* 0x000100000f887824 */ /* 0x004fe200078e00ff */
[----:B------:R-:W-:Y:S02]  /*5ed0*/  PRMT R138, R138, 0x5410, R141 ;  /* 0x000054108a8a7816 */ /* 0x000fe4000000008d */
[----:B------:R-:W-:Y:S01]  /*5ee0*/  SHF.R.U64 R144, R44, 0x10, R45 ;  /* 0x000000102c907819 */ /* 0x000fe2000000122d */
[----:B------:R-:W-:Y:S01]  /*5ef0*/  IMAD.U32 R44, R73, 0x10000, RZ ;  /* 0x00010000492c7824 */ /* 0x000fe200078e00ff */
[----:B------:R-:W-:Y:S01]  /*5f00*/  PRMT R139, R139, 0x5410, R142 ;  /* 0x000054108b8b7816 */ /* 0x000fe2000000008e */
[----:B------:R-:W-:Y:S01]  /*5f10*/  IMAD.U32 R142, R138, 0x10000, RZ ;  /* 0x000100008a8e7824 */ /* 0x000fe200078e00ff */
[--C-:B------:R-:W-:Y:S01]  /*5f20*/  SHF.R.U64 R143, R46, 0x10, R47.reuse ;  /* 0x000000102e8f7819 */ /* 0x100fe2000000122f */
[----:B------:R-:W-:Y:S01]  /*5f30*/  IMAD.U32 R45, R13, 0x10000, RZ ;  /* 0x000100000d2d7824 */ /* 0x000fe200078e00ff */
[----:B------:R-:W-:-:S02]  /*5f40*/  SHF.R.U32.HI R146, RZ, 0x10, R47 ;  /* 0x00000010ff927819 */ /* 0x000fc4000001162f */
[----:B------:R-:W-:Y:S02]  /*5f50*/  SHF.R.U32.HI R148, RZ, 0x10, R43 ;  /* 0x00000010ff947819 */ /* 0x000fe4000001162b */
[----:B------:R-:W-:Y:S01]  /*5f60*/  PRMT R141, R135, 0x5410, R144 ;  /* 0x00005410878d7816 */ /* 0x000fe20000000090 */
[----:B------:R-:W-:Y:S01]  /*5f70*/  IMAD.U32 R135, R139, 0x10000, RZ ;  /* 0x000100008b877824 */ /* 0x000fe200078e00ff */
[----:B------:R-:W-:Y:S01]  /*5f80*/  LOP3.LUT R47, R73, 0xffff0000, RZ, 0xc0, !PT ;  /* 0xffff0000492f7812 */ /* 0x000fe200078ec0ff */
[----:B------:R-:W-:Y:S01]  /*5f90*/  FMUL.FTZ R144, R44, R142 ;  /* 0x0000008e2c907220 */ /* 0x000fe20000410000 */
[----:B------:R-:W-:Y:S02]  /*5fa0*/  PRMT R46, R108, 0x5432, R143 ;  /* 0x000054326c2e7816 */ /* 0x000fe4000000008f */
[----:B------:R-:W-:Y:S02]  /*5fb0*/  LOP3.LUT R138, R138, 0xffff0000, RZ, 0xc0, !PT ;  /* 0xffff00008a8a7812 */ /* 0x000fe400078ec0ff */
[----:B------:R-:W-:Y:S01]  /*5fc0*/  PRMT R143, R133, 0x5410, R146 ;  /* 0x00005410858f7816 */ /* 0x000fe20000000092 */
[-C--:B------:R-:W-:Y:S01]  /*5fd0*/  FMUL.FTZ R146, R44, R135.reuse ;  /* 0x000000872c927220 */ /* 0x080fe20000410000 */
[----:B------:R-:W-:Y:S01]  /*5fe0*/  PRMT R137, R137, 0x5410, R148 ;  /* 0x0000541089897816 */ /* 0x000fe20000000094 */
[----:B------:R-:W-:Y:S01]  /*5ff0*/  FFMA.FTZ R44, R45, R135, -R144 ;  /* 0x000000872d2c7223 */ /* 0x000fe20000010890 */
[----:B------:R-:W-:Y:S01]  /*6000*/  LOP3.LUT R139, R139, 0xffff0000, RZ, 0xc0, !PT ;  /* 0xffff00008b8b7812 */ /* 0x000fe200078ec0ff */
[----:B------:R-:W-:Y:S01]  /*6010*/  FMUL.FTZ R145, R47, R138 ;  /* 0x0000008a2f917220 */ /* 0x000fe20000410000 */
[----:B------:R-:W-:Y:S01]  /*6020*/  LOP3.LUT R134, R13, 0xffff0000, RZ, 0xc0, !PT ;  /* 0xffff00000d867812 */ /* 0x000fe200078ec0ff */
[----:B------:R-:W-:Y:S01]  /*6030*/  IMAD.U32 R135, R143, 0x10000, RZ ;  /* 0x000100008f877824 */ /* 0x000fe200078e00ff */
[----:B------:R-:W-:Y:S01]  /*6040*/  SHF.R.U64 R150, R40, 0x10, R41 ;  /* 0x0000001028967819 */ /* 0x000fe20000001229 */
[----:B------:R-:W-:-:S02]  /*6050*/  IMAD.U32 R133, R137, 0x10000, RZ ;  /* 0x0001000089857824 */ /* 0x000fc400078e00ff */
[-C--:B------:R-:W-:Y:S01]  /*6060*/  FMUL.FTZ R147, R47, R139.reuse ;  /* 0x0000008b2f937220 */ /* 0x080fe20000410000 */
[----:B------:R-:W-:Y:S01]  /*6070*/  FFMA.FTZ R47, R134, R139, -R145 ;  /* 0x0000008b862f7223 */ /* 0x000fe20000010891 */
[C---:B------:R-:W-:Y:S01]  /*6080*/  FMUL.FTZ R139, R140.reuse, R135 ;  /* 0x000000878c8b7220 */ /* 0x040fe20000410000 */
[----:B------:R-:W-:Y:S01]  /*6090*/  LOP3.LUT R73, R75, 0xffff0000, RZ, 0xc0, !PT ;  /* 0xffff00004b497812 */ /* 0x000fe200078ec0ff */
[----:B------:R-:W-:Y:S01]  /*60a0*/  FMUL.FTZ R140, R140, R133 ;  /* 0x000000858c8c7220 */ /* 0x000fe20000410000 */
[----:B------:R-:W-:Y:S01]  /*60b0*/  PRMT R75, R111, 0x5432, R150 ;  /* 0x000054326f4b7816 */ /* 0x000fe20000000096 */
[----:B------:R-:W-:Y:S01]  /*60c0*/  FFMA.FTZ R45, R45, R142, R146 ;  /* 0x0000008e2d2d7223 */ /* 0x000fe20000010092 */
[----:B------:R-:W-:Y:S01]  /*60d0*/  FFMA.FTZ R134, R134, R138, R147 ;  /* 0x0000008a86867223 */ /* 0x000fe20000010093 */
[----:B------:R-:W-:Y:S01]  /*60e0*/  LOP3.LUT R142, R143, 0xffff0000, RZ, 0xc0, !PT ;  /* 0xffff00008f8e7812 */ /* 0x000fe200078ec0ff */
[C---:B------:R-:W-:Y:S01]  /*60f0*/  FFMA.FTZ R140, R136.reuse, R135, R140 ;  /* 0x00000087888c7223 */ /* 0x040fe2000001008c */
[----:B------:R-:W-:Y:S01]  /*6100*/  LOP3.LUT R138, R137, 0xffff0000, RZ, 0xc0, !PT ;  /* 0xffff0000898a7812 */ /* 0x000fe200078ec0ff */
[----:B------:R-:W-:Y:S01]  /*6110*/  FFMA.FTZ R139, R136, R133, -R139 ;  /* 0x00000085888b7223 */ /* 0x000fe2000001088b */
[----:B------:R-:W-:Y:S01]  /*6120*/  SHF.R.U64 R41, R42, 0x10, R43 ;  /* 0x000000102a297819 */ /* 0x000fe2000000122b */
[----:B------:R-:W-:Y:S01]  /*6130*/  IMAD.U32 R42, R72, 0x10000, RZ ;  /* 0x00010000482a7824 */ /* 0x000fe200078e00ff */
[----:B------:R-:W-:Y:S01]  /*6140*/  LOP3.LUT R43, R15, 0xffff0000, RZ, 0xc0, !PT ;  /* 0xffff00000f2b7812 */ /* 0x000fe200078ec0ff */
[----:B------:R-:W-:-:S02]  /*6150*/  IMAD.U32 R135, R141, 0x10000, RZ ;  /* 0x000100008d877824 */ /* 0x000fc400078e00ff */
[----:B------:R-:W-:Y:S01]  /*6160*/  FMUL.FTZ R136, R73, R142 ;  /* 0x0000008e49887220 */ /* 0x000fe20000410000 */
[----:B------:R-:W-:Y:S02]  /*6170*/  IMAD.U32 R133, R75, 0x10000, RZ ;  /* 0x000100004b857824 */ /* 0x000fe400078e00ff */
[-C--:B------:R-:W-:Y:S01]  /*6180*/  FMUL.FTZ R144, R73, R138.reuse ;  /* 0x0000008a49907220 */ /* 0x080fe20000410000 */
[----:B------:R-:W-:Y:S01]  /*6190*/  LOP3.LUT R72, R72, 0xffff0000, RZ, 0xc0, !PT ;  /* 0xffff000048487812 */ /* 0x000fe200078ec0ff */
[----:B------:R-:W-:Y:S01]  /*61a0*/  FMUL.FTZ R73, R42, R135 ;  /* 0x000000872a497220 */ /* 0x000fe20000410000 */
[----:B------:R-:W-:Y:S01]  /*61b0*/  LOP3.LUT R141, R141, 0xffff0000, RZ, 0xc0, !PT ;  /* 0xffff00008d8d7812 */ /* 0x000fe200078ec0ff */
[----:B------:R-:W-:Y:S01]  /*61c0*/  IMAD.U32 R40, R12, 0x10000, RZ ;  /* 0x000100000c287824 */ /* 0x000fe200078e00ff */
[----:B------:R-:W-:Y:S01]  /*61d0*/  PRMT R41, R110, 0x5432, R41 ;  /* 0x000054326e297816 */ /* 0x000fe20000000029 */
[----:B------:R-:W-:Y:S01]  /*61e0*/  FMUL.FTZ R42, R42, R133 ;  /* 0x000000852a2a7220 */ /* 0x000fe20000410000 */
[----:B------:R-:W-:Y:S01]  /*61f0*/  LOP3.LUT R75, R75, 0xffff0000, RZ, 0xc0, !PT ;  /* 0xffff00004b4b7812 */ /* 0x000fe200078ec0ff */
[C---:B------:R-:W-:Y:S01]  /*6200*/  FFMA.FTZ R138, R43.reuse, R138, -R136 ;  /* 0x0000008a2b8a7223 */ /* 0x040fe20000010888 */
[----:B------:R-:W-:Y:S01]  /*6210*/  LOP3.LUT R12, R12, 0xffff0000, RZ, 0xc0, !PT ;  /* 0xffff00000c0c7812 */ /* 0x000fe200078ec0ff */
[----:B------:R-:W-:Y:S01]  /*6220*/  FFMA.FTZ R137, R43, R142, R144 ;  /* 0x0000008e2b897223 */ /* 0x000fe20000010090 */
[C---:B------:R-:W-:Y:S01]  /*6230*/  IMAD.U32 R13, R14.reuse, 0x10000, RZ ;  /* 0x000100000e0d7824 */ /* 0x040fe200078e00ff */
[----:B------:R-:W-:Y:S01]  /*6240*/  LOP3.LUT R15, R14, 0xffff0000, RZ, 0xc0, !PT ;  /* 0xffff00000e0f7812 */ /* 0x000fe200078ec0ff */
[----:B------:R-:W-:Y:S01]  /*6250*/  FMUL.FTZ R43, R72, R141 ;  /* 0x0000008d482b7220 */ /* 0x000fe20000410000 */
[C---:B------:R-:W-:Y:S01]  /*6260*/  FFMA.FTZ R73, R40.reuse, R133, -R73 ;  /* 0x0000008528497223 */ /* 0x040fe20000010849 */
[----:B------:R-:W-:Y:S01]  /*6270*/  FFMA.FTZ R135, R40, R135, R42 ;  /* 0x0000008728877223 */ /* 0x000fe2000001002a */
[C---:B------:R-:W-:Y:S01]  /*6280*/  IMAD.U32 R14, R74.reuse, 0x10000, RZ ;  /* 0x000100004a0e7824 */ /* 0x040fe200078e00ff */
[----:B------:R-:W-:Y:S01]  /*6290*/  LOP3.LUT R74, R74, 0xffff0000, RZ, 0xc0, !PT ;  /* 0xffff00004a4a7812 */ /* 0x000fe200078ec0ff */
[----:B------:R-:W-:-:S02]  /*62a0*/  IMAD.U32 R42, R46, 0x10000, RZ ;  /* 0x000100002e2a7824 */ /* 0x000fc400078e00ff */
[-C--:B------:R-:W-:Y:S01]  /*62b0*/  FMUL.FTZ R133, R72, R75.reuse ;  /* 0x0000004b48857220 */ /* 0x080fe20000410000 */
[C---:B------:R-:W-:Y:S01]  /*62c0*/  IMAD.U32 R40, R41.reuse, 0x10000, RZ ;  /* 0x0001000029287824 */ /* 0x040fe200078e00ff */
[----:B------:R-:W-:Y:S01]  /*62d0*/  LOP3.LUT R46, R46, 0xffff0000, RZ, 0xc0, !PT ;  /* 0xffff00002e2e7812 */ /* 0x000fe200078ec0ff */
[----:B------:R-:W-:Y:S01]  /*62e0*/  FFMA.FTZ R72, R12, R75, -R43 ;  /* 0x0000004b0c487223 */ /* 0x000fe2000001082b */
[----:B------:R-:W-:Y:S01]  /*62f0*/  LOP3.LUT R41, R41, 0xffff0000, RZ, 0xc0, !PT ;  /* 0xffff000029297812 */ /* 0x000fe200078ec0ff */
[C---:B------:R-:W-:Y:S01]  /*6300*/  FMUL.FTZ R136, R14.reuse, R42 ;  /* 0x0000002a0e887220 */ /* 0x040fe20000410000 */
[----:B------:R-:W-:Y:S01]  /*6310*/  FMUL.FTZ R43, R14, R40 ;  /* 0x000000280e2b7220 */ /* 0x000fe20000410000 */
[----:B------:R-:W-:Y:S01]  /*6320*/  FFMA.FTZ R12, R12, R141, R133 ;  /* 0x0000008d0c0c7223 */ /* 0x000fe20000010085 */
[C---:B------:R-:W-:Y:S01]  /*6330*/  FMUL.FTZ R14, R74.reuse, R46 ;  /* 0x0000002e4a0e7220 */ /* 0x040fe20000410000 */
[-C--:B------:R-:W-:Y:S01]  /*6340*/  FMUL.FTZ R75, R74, R41.reuse ;  /* 0x000000294a4b7220 */ /* 0x080fe20000410000 */
[C---:B------:R-:W-:Y:S01]  /*6350*/  FFMA.FTZ R136, R13.reuse, R40, -R136 ;  /* 0x000000280d887223 */ /* 0x040fe20000010888 */
[----:B------:R-:W-:Y:S01]  /*6360*/  FFMA.FTZ R43, R13, R42, R43 ;  /* 0x0000002a0d2b7223 */ /* 0x000fe2000001002b */
        /* <DEDUP_REMOVED lines=13> */
.L_x_9438:
[----:B------:R-:W-:Y:S05]  /*6440*/  BSYNC B2 ;  /* 0x0000000000027941 */ /* 0x000fea0003800000 */
.L_x_9437:
[----:B------:R-:W-:Y:S01]  /*6450*/  ISETP.GE.AND P4, PT, R11, R107, PT ;  /* 0x0000006b0b00720c */ /* 0x000fe20003f86270 */
[----:B--2---:R4:W-:-:S12]  /*6460*/  ST.E.128 desc[UR42][R102.64], R12 ;  /* 0x0000000c66007985 */ /* 0x0049d8000c101d2a */
[----:B------:R-:W-:-:S05]  /*6470*/  @!P4 IMAD.WIDE R104, R11, 0x2, R104 ;  /* 0x000000020b68c825 */ /* 0x000fca00078e0268 */
[----:B---3--:R4:W-:Y:S02]  /*6480*/  @!P4 ST.E.128 desc[UR42][R104.64], R72 ;  /* 0x000000486800c985 */ /* 0x0089e4000c101d2a */
.L_x_9436:
[----:B------:R-:W-:Y:S05]  /*6490*/  BSYNC B1 ;  /* 0x0000000000017941 */ /* 0x000fea0003800000 */
.L_x_9435:
[----:B------:R-:W-:-:S03]  /*64a0*/  UMOV UR4, 0xffffffff ;  /* 0xffffffff00047882 */ /* 0x000fc60000000000 */
[----:B------:R-:W-:Y:S05]  /*64b0*/  BRA.DIV UR4, `(.L_x_9439) ;  /* 0x000001b204407947 */ /* 0x000fea000b800000 */
[----:B------:R0:W0:Y:S04]  /*64c0*/  SHFL.IDX PT, R47, R101, 0x1, 0x181f ;  /* 0x00381f00652f7f89 */ /* 0x00002800000e0000 */
[----:B------:R0:W0:Y:S02]  /*64d0*/  SHFL.IDX PT, R46, R106, 0x1, 0x181f ;  /* 0x00381f006a2e7f89 */ /* 0x00002400000e0000 */
.L_x_9753:
        /* <DEDUP_REMOVED lines=12> */
[----:B------:R-:W-:Y:S02]  /*65a0*/  SHF.R.S32.HI R13, RZ, 0x1f, R12 ;  /* 0x0000001fff0d7819 */ /* 0x000fe4000001140c */
[----:B------:R-:W-:Y:S02]  /*65b0*/  SHF.L.U32 R11, R12, 0x3, RZ ;  /* 0x000000030c0b7819 */ /* 0x000fe400000006ff */
        /* <DEDUP_REMOVED lines=25> */
[----:B------:R-:W-:Y:S01]  /*6750*/  SHF.R.U64 R102, R50, 0x10, R51 ;  /* 0x0000001032667819 */ /* 0x000fe20000001233 */
[----:B------:R-:W-:Y:S01]  /*6760*/  IMAD.U32 R50, R13, 0x10000, RZ ;  /* 0x000100000d327824 */ /* 0x000fe200078e00ff */
        /* <DEDUP_REMOVED lines=49> */
[----:B------:R-:W-:Y:S01]  /*6a80*/  IMAD.U32 R41, R129, 0x10000, RZ ;  /* 0x0001000081297824 */ /* 0x000fe200078e00ff */
[----:B------:R-:W-:Y:S01]  /*6a90*/  LOP3.LUT R42, R42, 0xffff0000, RZ, 0xc0, !PT ;  /* 0xffff00002a2a7812 */ /* 0x000fe200078ec0ff */
[----:B------:R-:W-:Y:S01]  /*6aa0*/  IMAD.U32 R40, R125, 0x10000, RZ ;  /* 0x000100007d287824 */ /* 0x000fe200078e00ff */
[----:B------:R-:W-:Y:S01]  /*6ab0*/  LOP3.LUT R129, R129, 0xffff0000, RZ, 0xc0, !PT ;  /* 0xffff000081817812 */ /* 0x000fe200078ec0ff */
[----:B------:R-:W-:Y:S01]  /*6ac0*/  FFMA.FTZ R54, R13, R127, -R54 ;  /* 0x0000007f0d367223 */ /* 0x000fe20000010836 */
[----:B------:R-:W-:Y:S01]  /*6ad0*/  LOP3.LUT R125, R125, 0xffff0000, RZ, 0xc0, !PT ;  /* 0xffff00007d7d7812 */ /* 0x000fe200078ec0ff */
[C---:B------:R-:W-:Y:S02]  /*6ae0*/  IMAD.U32 R12, R14.reuse, 0x10000, RZ ;  /* 0x000100000e0c7824 */ /* 0x040fe400078e00ff */
        /* <DEDUP_REMOVED lines=21> */
.L_x_9443:
[----:B------:R-:W-:Y:S05]  /*6c40*/  BSYNC B2 ;  /* 0x0000000000027941 */ /* 0x000fea0003800000 */
.L_x_9442:
[----:B------:R-:W-:Y:S01]  /*6c50*/  ISETP.GE.AND P4, PT, R11, R107, PT ;  /* 0x0000006b0b00720c */ /* 0x000fe20003f86270 */
[----:B0-----:R0:W-:-:S12]  /*6c60*/  ST.E.128 desc[UR42][R44.64], R12 ;  /* 0x0000000c2c007985 */ /* 0x0011d8000c101d2a */
[----:B------:R-:W-:-:S05]  /*6c70*/  @!P4 IMAD.WIDE R46, R11, 0x2, R46 ;  /* 0x000000020b2ec825 */ /* 0x000fca00078e022e */
[----:B----4-:R0:W-:Y:S02]  /*6c80*/  @!P4 ST.E.128 desc[UR42][R46.64], R40 ;  /* 0x000000282e00c985 */ /* 0x0101e4000c101d2a */
.L_x_9441:
[----:B------:R-:W-:Y:S05]  /*6c90*/  BSYNC B1 ;  /* 0x0000000000017941 */ /* 0x000fea0003800000 */
.L_x_9440:
[----:B------:R-:W-:-:S03]  /*6ca0*/  UMOV UR4, 0xffffffff ;  /* 0xffffffff00047882 */ /* 0x000fc60000000000 */
[----:B------:R-:W-:Y:S05]  /*6cb0*/  BRA.DIV UR4, `(.L_x_9444) ;  /* 0x000001aa048c7947 */ /* 0x000fea000b800000 */
[----:B0-----:R0:W0:Y:S04]  /*6cc0*/  SHFL.IDX PT, R47, R101, 0x2, 0x181f ;  /* 0x00581f00652f7f89 */ /* 0x00102800000e0000 */
[----:B------:R0:W0:Y:S02]  /*6cd0*/  SHFL.IDX PT, R46, R106, 0x2, 0x181f ;  /* 0x00581f006a2e7f89 */ /* 0x00002400000e0000 */
.L_x_9757:
        /* <DEDUP_REMOVED lines=24> */
[----:B------:R0:W4:Y:S04]  /*6e60*/  LDS.128 R12, [R11+0x18400] ;  /* 0x018400000b0c7984 */ /* 0x0001280000000c00 */
[----:B------:R-:W0:Y:S01]  /*6e70*/  LDS.128 R40, [R40+0x18400] ;  /* 0x0184000028287984 */ /* 0x000e220000000c00 */
[----:B------:R-:W-:Y:S05]  /*6e80*/  @P3 BRA `(.L_x_9448) ;  /* 0x0000000400743947 */ /* 0x000fea0003800000 */
[----:B------:R-:W-:Y:S01]  /*6e90*/  SHF.R.U64 R74, R56, 0x10, R57 ;  /* 0x00000010384a7819 */ /* 0x000fe20000001239 */
[----:B0-----:R-:W-:Y:S01]  /*6ea0*/  IMAD.U32 R52, R41, 0x10000, RZ ;  /* 0x0001000029347824 */ /* 0x001fe200078e00ff */
[--C-:B------:R-:W-:Y:S01]  /*6eb0*/  SHF.R.U64 R56, R60, 0x10, R61.reuse ;  /* 0x000000103c387819 */ /* 0x100fe2000000123d */
[----:B----4-:R-:W-:Y:S01]  /*6ec0*/  IMAD.U32 R49, R13, 0x10000, RZ ;  /* 0x000100000d317824 */ /* 0x010fe200078e00ff */
        /* <DEDUP_REMOVED lines=8> */
[--C-:B------:R-:W-:Y:S02]  /*6f50*/  SHF.R.U64 R58, R62, 0x10, R63.reuse ;  /* 0x000000103e3a7819 */ /* 0x100fe4000000123f */
        /* <DEDUP_REMOVED lines=17> */
[C---:B------:R-:W-:Y:S01]  /*7070*/  IMAD.U32 R41, R40.reuse, 0x10000, RZ ;  /* 0x0001000028297824 */ /* 0x040fe200078e00ff */
[----:B------:R-:W-:Y:S01]  /*7080*/  LOP3.LUT R51, R40, 0xffff0000, RZ, 0xc0, !PT ;  /* 0xffff000028337812 */ /* 0x000fe200078ec0ff */
[----:B------:R-:W-:Y:S01]  /*7090*/  FMUL.FTZ R61, R53, R124 ;  /* 0x0000007c353d7220 */ /* 0x000fe20000410000 */
[----:B------:R-:W-:Y:S01]  /*70a0*/  LOP3.LUT R55, R43, 0xffff0000, RZ, 0xc0, !PT ;  /* 0xffff00002b377812 */ /* 0x000fe200078ec0ff */
[-C--:B------:R-:W-:Y:S01]  /*70b0*/  FMUL.FTZ R53, R53, R120.reuse ;  /* 0x0000007835357220 */ /* 0x080fe20000410000 */
[----:B------:R-:W-:Y:S01]  /*70c0*/  LOP3.LUT R122, R122, 0xffff0000, RZ, 0xc0, !PT ;  /* 0xffff00007a7a7812 */ /* 0x000fe200078ec0ff */
[C---:B------:R-:W-:Y:S01]  /*70d0*/  FMUL.FTZ R63, R54.reuse, R59 ;  /* 0x0000003b363f7220 */ /* 0x040fe20000410000 */
[----:B------:R-:W-:Y:S01]  /*70e0*/  SHF.L.U32 R40, R15, 0x10, RZ ;  /* 0x000000100f287819 */ /* 0x000fe200000006ff */
[-C--:B------:R-:W-:Y:S01]  /*70f0*/  FMUL.FTZ R54, R54, R49.reuse ;  /* 0x0000003136367220 */ /* 0x080fe20000410000 */
[----:B------:R-:W-:Y:S01]  /*7100*/  PRMT R119, R119, 0x5410, R74 ;  /* 0x0000541077777816 */ /* 0x000fe2000000004a */
[----:B------:R-:W-:Y:S01]  /*7110*/  FFMA.FTZ R61, R50, R120, -R61 ;  /* 0x00000078323d7223 */ /* 0x000fe2000001083d */
[----:B------:R-:W-:Y:S01]  /*7120*/  LOP3.LUT R118, R118, 0xffff0000, RZ, 0xc0, !PT ;  /* 0xffff000076767812 */ /* 0x000fe200078ec0ff */
[----:B------:R-:W-:Y:S01]  /*7130*/  FFMA.FTZ R124, R50, R124, R53 ;  /* 0x0000007c327c7223 */ /* 0x000fe20000010035 */
[----:B------:R-:W-:Y:S01]  /*7140*/  LOP3.LUT R15, R15, 0xffff0000, RZ, 0xc0, !PT ;  /* 0xffff00000f0f7812 */ /* 0x000fe200078ec0ff */
[----:B------:R-:W-:Y:S01]  /*7150*/  FMUL.FTZ R52, R55, R122 ;  /* 0x0000007a37347220 */ /* 0x000fe20000410000 */
[C---:B------:R-:W-:Y:S01]  /*7160*/  FFMA.FTZ R63, R40.reuse, R49, -R63 ;  /* 0x00000031283f7223 */ /* 0x040fe2000001083f */
[----:B------:R-:W-:Y:S01]  /*7170*/  FFMA.FTZ R59, R40, R59, R54 ;  /* 0x0000003b283b7223 */ /* 0x000fe20000010036 */
[----:B------:R-:W-:-:S02]  /*7180*/  IMAD.U32 R50, R123, 0x10000, RZ ;  /* 0x000100007b327824 */ /* 0x000fc400078e00ff */
[-C--:B------:R-:W-:Y:S01]  /*7190*/  FMUL.FTZ R54, R55, R118.reuse ;  /* 0x0000007637367220 */ /* 0x080fe20000410000 */
[----:B------:R-:W-:Y:S02]  /*71a0*/  IMAD.U32 R40, R119, 0x10000, RZ ;  /* 0x0001000077287824 */ /* 0x000fe400078e00ff */
[----:B------:R-:W-:Y:S01]  /*71b0*/  FFMA.FTZ R118, R15, R118, -R52 ;  /* 0x000000760f767223 */ /* 0x000fe20000010834 */
[C---:B------:R-:W-:Y:S01]  /*71c0*/  FMUL.FTZ R52, R41.reuse, R50 ;  /* 0x0000003229347220 */ /* 0x040fe20000410000 */
[----:B------:R-:W-:Y:S02]  /*71d0*/  IMAD.U32 R13, R12, 0x10000, RZ ;  /* 0x000100000c0d7824 */ /* 0x000fe400078e00ff */
[----:B------:R-:W-:Y:S01]  /*71e0*/  FMUL.FTZ R41, R41, R40 ;  /* 0x0000002829297220 */ /* 0x000fe20000410000 */
[----:B------:R-:W-:Y:S01]  /*71f0*/  PRMT R117, R117, 0x5410, R72 ;  /* 0x0000541075757816 */ /* 0x000fe20000000048 */
[----:B------:R-:W-:Y:S01]  /*7200*/  IMAD.U32 R43, R42, 0x10000, RZ ;  /* 0x000100002a2b7824 */ /* 0x000fe200078e00ff */
[----:B------:R-:W-:Y:S01]  /*7210*/  LOP3.LUT R123, R123, 0xffff0000, RZ, 0xc0, !PT ;  /* 0xffff00007b7b7812 */ /* 0x000fe200078ec0ff */
[C---:B------:R-:W-:Y:S01]  /*7220*/  FFMA.FTZ R41, R13.reuse, R50, R41 ;  /* 0x000000320d297223 */ /* 0x040fe20000010029 */
[----:B------:R-:W-:Y:S01]  /*7230*/  FFMA.FTZ R52, R13, R40, -R52 ;  /* 0x000000280d347223 */ /* 0x000fe20000010834 */
        /* <DEDUP_REMOVED lines=10> */
[-C--:B------:R-:W-:Y:S01]  /*72e0*/  FMUL.FTZ R51, R51, R119.reuse ;  /* 0x0000007733337220 */ /* 0x080fe20000410000 */
[----:B------:R-:W-:Y:S01]  /*72f0*/  LOP3.LUT R14, R14, 0xffff0000, RZ, 0xc0, !PT ;  /* 0xffff00000e0e7812 */ /* 0x000fe200078ec0ff */
[----:B------:R-:W-:Y:S01]  /*7300*/  FFMA.FTZ R15, R12, R119, -R15 ;  /* 0x000000770c0f7223 */ /* 0x000fe2000001080f */
        /* <DEDUP_REMOVED lines=21> */
.L_x_9448:
[----:B------:R-:W-:Y:S05]  /*7460*/  BSYNC B2 ;  /* 0x0000000000027941 */ /* 0x000fea0003800000 */
.L_x_9447:
[----:B------:R-:W-:Y:S01]  /*7470*/  ISETP.GE.AND P4, PT, R48, R107, PT ;  /* 0x0000006b3000720c */ /* 0x000fe20003f86270 */
[----:B----4-:R4:W-:-:S12]  /*7480*/  ST.E.128 desc[UR42][R44.64], R12 ;  /* 0x0000000c2c007985 */ /* 0x0109d8000c101d2a */
[----:B------:R-:W-:-:S05]  /*7490*/  @!P4 IMAD.WIDE R46, R48, 0x2, R46 ;  /* 0x00000002302ec825 */ /* 0x000fca00078e022e */
[----:B0-----:R4:W-:Y:S02]  /*74a0*/  @!P4 ST.E.128 desc[UR42][R46.64], R40 ;  /* 0x000000282e00c985 */ /* 0x0019e4000c101d2a */
.L_x_9446:
[----:B------:R-:W-:Y:S05]  /*74b0*/  BSYNC B1 ;  /* 0x0000000000017941 */ /* 0x000fea0003800000 */
.L_x_9445:
[----:B------:R-:W-:-:S03]  /*74c0*/  UMOV UR4, 0xffffffff ;  /* 0xffffffff00047882 */ /* 0x000fc60000000000 */
[----:B------:R-:W-:Y:S05]  /*74d0*/  BRA.DIV UR4, `(.L_x_9449) ;  /* 0x000001a204d07947 */ /* 0x000fea000b800000 */
[----:B0-----:R-:W0:Y:S04]  /*74e0*/  SHFL.IDX PT, R101, R101, 0x3, 0x181f ;  /* 0x00781f0065657f89 */ /* 0x001e2800000e0000 */
[----:B------:R-:W0:Y:S02]  /*74f0*/  SHFL.IDX PT, R106, R106, 0x3, 0x181f ;  /* 0x00781f006a6a7f89 */ /* 0x000e2400000e0000 */
.L_x_9761:
        /* <DEDUP_REMOVED lines=16> */
[----:B------:R-:W-:Y:S01]  /*7600*/  LOP3.LUT R12, R12, R13, RZ, 0x3c, !PT ;  /* 0x0000000d0c0c7212 */ /* 0x000fe200078e3cff */
[----:B------:R-:W-:-:S03]  /*7610*/  IMAD R13, R19, 0x4000, R6 ;  /* 0x00004000130d7824 */ /* 0x000fc600078e0206 */
[----:B------:R-:W-:Y:S01]  /*7620*/  LOP3.LUT R109, R109, 0x7fffe000, RZ, 0xc0, !PT ;  /* 0x7fffe0006d6d7812 */ /* 0x000fe200078ec0ff */
[----:B------:R-:W-:-:S03]  /*7630*/  IMAD R13, R13, 0x2, R18 ;  /* 0x000000020d0d7824 */ /* 0x000fc600078e0212 */
[----:B------:R-:W-:-:S05]  /*7640*/  IADD3 R12, R12, R109, R201 ;  /* 0x0000006d0c0c7210 */ /* 0x000fca0007ffe0c9 */
[----:B------:R-:W-:-:S04]  /*7650*/  IMAD R15, R19, 0x4000, R12 ;  /* 0x00004000130f7824 */ /* 0x000fc800078e020c */
[----:B------:R-:W-:Y:S02]  /*7660*/  IMAD R40, R15, 0x2, R18 ;  /* 0x000000020f287824 */ /* 0x000fe400078e0212 */
        /* <DEDUP_REMOVED lines=13> */
[----:B------:R-:W-:Y:S01]  /*7740*/  SHF.R.U64 R54, R70, 0x10, R71 ;  /* 0x0000001046367819 */ /* 0x000fe20000001247 */
[----:B------:R-:W-:Y:S01]  /*7750*/  IMAD.U32 R57, R116, 0x10000, RZ ;  /* 0x0001000074397824 */ /* 0x000fe200078e00ff */
[----:B------:R-:W-:Y:S02]  /*7760*/  PRMT R112, R112, 0x5410, R65 ;  /* 0x0000541070707816 */ /* 0x000fe40000000041 */
[----:B------:R-:W-:Y:S01]  /*7770*/  SHF.R.U32.HI R71, RZ, 0x10, R71 ;  /* 0x00000010ff477819 */ /* 0x000fe20000011647 */
[----:B------:R-:W-:Y:S01]  /*7780*/  FMUL.FTZ R59, R50, R57 ;  /* 0x00000039323b7220 */ /* 0x000fe20000410000 */
[----:B------:R-:W-:Y:S02]  /*7790*/  SHF.R.U32.HI R67, RZ, 0x10, R67 ;  /* 0x00000010ff437819 */ /* 0x000fe40000011643 */
[----:B------:R-:W-:Y:S01]  /*77a0*/  PRMT R108, R108, 0x5410, R55 ;  /* 0x000054106c6c7816 */ /* 0x000fe20000000037 */
[----:B------:R-:W-:Y:S01]  /*77b0*/  IMAD.U32 R55, R112, 0x10000, RZ ;  /* 0x0001000070377824 */ /* 0x000fe200078e00ff */
[----:B------:R-:W-:-:S02]  /*77c0*/  PRMT R114, R114, 0x5410, R71 ;  /* 0x0000541072727816 */ /* 0x000fc40000000047 */
[----:B------:R-:W-:Y:S01]  /*77d0*/  PRMT R110, R110, 0x5410, R67 ;  /* 0x000054106e6e7816 */ /* 0x000fe20000000043 */
[-C--:B------:R-:W-:Y:S01]  /*77e0*/  FMUL.FTZ R61, R50, R55.reuse ;  /* 0x00000037323d7220 */ /* 0x080fe20000410000 */
[----:B------:R-:W-:Y:S01]  /*77f0*/  PRMT R113, R113, 0x5410, R54 ;  /* 0x0000541071717816 */ /* 0x000fe20000000036 */
        /* <DEDUP_REMOVED lines=9> */
[----:B------:R-:W-:-:S02]  /*7890*/  IMAD.U32 R40, R15, 0x10000, RZ ;  /* 0x000100000f287824 */ /* 0x000fc400078e00ff */
[-C--:B------:R-:W-:Y:S01]  /*78a0*/  FMUL.FTZ R52, R52, R55.reuse ;  /* 0x0000003734347220 */ /* 0x080fe20000410000 */
[----:B------:R-:W-:Y:S01]  /*78b0*/  LOP3.LUT R47, R13, 0xffff0000, RZ, 0xc0, !PT ;  /* 0xffff00000d2f7812 */ /* 0x000fe200078ec0ff */
[----:B------:R-:W-:Y:S01]  /*78c0*/  FMUL.FTZ R50, R51, R116 ;  /* 0x0000007433327220 */ /* 0x000fe20000410000 */
[----:B------:R-:W-:Y:S01]  /*78d0*/  PRMT R111, R111, 0x5410, R58 ;  /* 0x000054106f6f7816 */ /* 0x000fe2000000003a */
[-C--:B------:R-:W-:Y:S01]  /*78e0*/  FMUL.FTZ R46, R51, R112.reuse ;  /* 0x00000070332e7220 */ /* 0x080fe20000410000 */
[----:B------:R-:W-:Y:S01]  /*78f0*/  LOP3.LUT R53, R43, 0xffff0000, RZ, 0xc0, !PT ;  /* 0xffff00002b357812 */ /* 0x000fe200078ec0ff */
[----:B------:R-:W-:Y:S01]  /*7900*/  FFMA.FTZ R57, R40, R55, -R57 ;  /* 0x0000003728397223 */ /* 0x000fe20000010839 */
[----:B------:R-:W-:Y:S01]  /*7910*/  LOP3.LUT R114, R114, 0xffff0000, RZ, 0xc0, !PT ;  /* 0xffff000072727812 */ /* 0x000fe200078ec0ff */
[----:B------:R-:W-:Y:S01]  /*7920*/  FFMA.FTZ R52, R40, R59, R52 ;  /* 0x0000003b28347223 */ /* 0x000fe20000010034 */
[----:B------:R-:W-:Y:S01]  /*7930*/  PRMT R115, R115, 0x5410, R56 ;  /* 0x0000541073737816 */ /* 0x000fe20000000038 */
[C---:B------:R-:W-:Y:S01]  /*7940*/  FFMA.FTZ R51, R47.reuse, R112, -R50 ;  /* 0x000000702f337223 */ /* 0x040fe20000010832 */
[----:B------:R-:W-:Y:S01]  /*7950*/  LOP3.LUT R110, R110, 0xffff0000, RZ, 0xc0, !PT ;  /* 0xffff00006e6e7812 */ /* 0x000fe200078ec0ff */
[----:B------:R-:W-:Y:S01]  /*7960*/  FFMA.FTZ R116, R47, R116, R46 ;  /* 0x000000742f747223 */ /* 0x000fe2000001002e */
[----:B------:R-:W-:Y:S01]  /*7970*/  SHF.L.U32 R40, R111, 0x10, RZ ;  /* 0x000000106f287819 */ /* 0x000fe200000006ff */
[----:B------:R-:W-:Y:S01]  /*7980*/  FMUL.FTZ R50, R53, R114 ;  /* 0x0000007235327220 */ /* 0x000fe20000410000 */
[----:B------:R-:W-:Y:S01]  /*7990*/  LOP3.LUT R41, R15, 0xffff0000, RZ, 0xc0, !PT ;  /* 0xffff00000f297812 */ /* 0x000fe200078ec0ff */
[----:B------:R-:W-:-:S02]  /*79a0*/  IMAD.U32 R46, R115, 0x10000, RZ ;  /* 0x00010000732e7824 */ /* 0x000fc400078e00ff */
[----:B------:R-:W-:Y:S01]  /*79b0*/  FMUL.FTZ R56, R53, R110 ;  /* 0x0000006e35387220 */ /* 0x000fe20000410000 */
[----:B------:R-:W-:Y:S01]  /*79c0*/  IMAD.U32 R13, R12, 0x10000, RZ ;  /* 0x000100000c0d7824 */ /* 0x000fe200078e00ff */
[----:B------:R-:W-:Y:S01]  /*79d0*/  LOP3.LUT R115, R115, 0xffff0000, RZ, 0xc0, !PT ;  /* 0xffff000073737812 */ /* 0x000fe200078ec0ff */
[C---:B------:R-:W-:Y:S01]  /*79e0*/  FMUL.FTZ R47, R48.reuse, R40 ;  /* 0x00000028302f7220 */ /* 0x040fe20000410000 */
[----:B------:R-:W-:Y:S01]  /*79f0*/  FFMA.FTZ R110, R41, R110, -R50 ;  /* 0x0000006e296e7223 */ /* 0x000fe20000010832 */
[----:B------:R-:W-:Y:S01]  /*7a00*/  LOP3.LUT R111, R111, 0xffff0000, RZ, 0xc0, !PT ;  /* 0xffff00006f6f7812 */ /* 0x000fe200078ec0ff */
[----:B------:R-:W-:Y:S01]  /*7a10*/  FMUL.FTZ R50, R48, R46 ;  /* 0x0000002e30327220 */ /* 0x000fe20000410000 */
[----:B------:R-:W-:Y:S01]  /*7a20*/  LOP3.LUT R12, R12, 0xffff0000, RZ, 0xc0, !PT ;  /* 0xffff00000c0c7812 */ /* 0x000fe200078ec0ff */
[----:B------:R-:W-:Y:S01]  /*7a30*/  FFMA.FTZ R53, R41, R114, R56 ;  /* 0x0000007229357223 */ /* 0x000fe20000010038 */
[----:B------:R-:W-:Y:S01]  /*7a40*/  FFMA.FTZ R47, R13, R46, R47 ;  /* 0x0000002e0d2f7223 */ /* 0x000fe2000001002f */
[----:B------:R-:W-:-:S02]  /*7a50*/  IMAD.U32 R43, R42, 0x10000, RZ ;  /* 0x000100002a2b7824 */ /* 0x000fc400078e00ff */
[----:B------:R-:W-:Y:S01]  /*7a60*/  FMUL.FTZ R41, R49, R115 ;  /* 0x0000007331297220 */ /* 0x000fe20000410000 */
[----:B------:R-:W-:Y:S01]  /*7a70*/  IMAD.U32 R46, R113, 0x10000, RZ ;  /* 0x00010000712e7824 */ /* 0x000fe200078e00ff */
[----:B------:R-:W-:Y:S01]  /*7a80*/  LOP3.LUT R42, R42, 0xffff0000, RZ, 0xc0, !PT ;  /* 0xffff00002a2a7812 */ /* 0x000fe200078ec0ff */
[----:B------:R-:W-:Y:S01]  /*7a90*/  FFMA.FTZ R50, R13, R40, -R50 ;  /* 0x000000280d327223 */ /* 0x000fe20000010832 */
[-C--:B------:R-:W-:Y:S01]  /*7aa0*/  FMUL.FTZ R49, R49, R111.reuse ;  /* 0x0000006f31317220 */ /* 0x080fe20000410000 */
[----:B------:R-:W-:Y:S01]  /*7ab0*/  LOP3.LUT R113, R113, 0xffff0000, RZ, 0xc0, !PT ;  /* 0xffff000071717812 */ /* 0x000fe200078ec0ff */
[C---:B------:R-:W-:Y:S01]  /*7ac0*/  IMAD.U32 R40, R108.reuse, 0x10000, RZ ;  /* 0x000100006c287824 */ /* 0x040fe200078e00ff */
[----:B------:R-:W-:Y:S01]  /*7ad0*/  LOP3.LUT R13, R108, 0xffff0000, RZ, 0xc0, !PT ;  /* 0xffff00006c0d7812 */ /* 0x000fe200078ec0ff */
[----:B------:R-:W-:Y:S01]  /*7ae0*/  FFMA.FTZ R41, R12, R111, -R41 ;  /* 0x0000006f0c297223 */ /* 0x000fe20000010829 */
[----:B------:R-:W-:Y:S02]  /*7af0*/  IMAD.U32 R15, R14, 0x10000, RZ ;  /* 0x000100000e0f7824 */ /* 0x000fe400078e00ff */
[----:B------:R-:W-:Y:S01]  /*7b00*/  FFMA.FTZ R12, R12, R115, R49 ;  /* 0x000000730c0c7223 */ /* 0x000fe20000010031 */
        /* <DEDUP_REMOVED lines=18> */
[----:B------:R-:W-:-:S02]  /*7c30*/  F2FP.BF16.F32.PACK_AB R15, R110, R57 ;  /* 0x000000396e0f723e */ /* 0x000fc400000010ff */
[----:B------:R-:W-:-:S07]  /*7c40*/  F2FP.BF16.F32.PACK_AB R14, R49, R48 ;  /* 0x00000030310e723e */ /* 0x000fce00000010ff */
.L_x_9451:
[----:B------:R-:W-:Y:S05]  /*7c50*/  BSYNC B1 ;  /* 0x0000000000017941 */ /* 0x000fea0003800000 */
.L_x_9450:
[----:B0-----:R0:W-:Y:S01]  /*7c60*/  ST.E.128 desc[UR42][R44.64], R12 ;  /* 0x0000000c2c007985 */ /* 0x0011e2000c101d2a */
[----:B------:R-:W-:Y:S01]  /*7c70*/  ISETP.GE.AND P3, PT, R11, R107, PT ;  /* 0x0000006b0b00720c */ /* 0x000fe20003f66270 */
[----:B------:R-:W-:-:S12]  /*7c80*/  IMAD.MOV.U32 R107, RZ, RZ, R101 ;  /* 0x000000ffff6b7224 */ /* 0x000fd800078e0065 */
[----:B------:R-:W-:Y:S05]  /*7c90*/  @P3 BRA `(.L_x_9422) ;  /* 0x0000000400b03947 */ /* 0x000fea0003800000 */
[----:B0-----:R-:W-:-:S05]  /*7ca0*/  IMAD.WIDE R12, R11, 0x2, R106 ;  /* 0x000000020b0c7825 */ /* 0x001fca00078e026a */
[----:B----4-:R0:W-:Y:S01]  /*7cb0*/  ST.E.128 desc[UR42][R12.64], R40 ;  /* 0x000000280c007985 */ /* 0x0101e2000c101d2a */
[----:B------:R-:W-:Y:S05]  /*7cc0*/  BRA `(.L_x_9422) ;  /* 0x0000000400a47947 */ /* 0x000fea0003800000 */
.L_x_9381:
[----:B------:R-:W-:-:S06]  /*7cd0*/  UISETP.NE.AND UP0, UPT, UR41, 0x3, UPT ;  /* 0x000000032900788c */ /* 0x000fcc000bf05270 */
[----:B------:R-:W-:-:S13]  /*7ce0*/  PLOP3.LUT P5, PT, PT, PT, UP0, 0x80, 0x0 ;  /* 0x000000000000781c */ /* 0x000fda0003faf008 */
[----:B------:R-:W-:Y:S05]  /*7cf0*/  @!P5 BRA `(.L_x_9452) ;  /* 0x000000000004d947 */ /* 0x000fea0003800000 */
[----:B------:R-:W-:Y:S01]  /*7d00*/  BPT.TRAP 0x1 ;  /* 0x000000040000795c */ /* 0x000fe20000300000 */
.L_x_9452:
[----:B------:R-:W-:Y:S01]  /*7d10*/  IMAD R89, R19, 0x8, R18 ;  /* 0x0000000813597824 */ /* 0x000fe200078e0212 */
[----:B------:R-:W-:Y:S01]  /*7d20*/  SHF.L.U32 R100, R190, 0x1f, RZ ;  /* 0x0000001fbe647819 */ /* 0x000fe200000006ff */
[----:B------:R-:W-:Y:S01]  /*7d30*/  BSSY B1, `(.L_x_9453) ;  /* 0x0000004000017945 */ /* 0x000fe20003800000 */
[----:B------:R-:W-:Y:S02]  /*7d40*/  SHF.R.S32.HI R97, RZ, 0x1f, R98 ;  /* 0x0000001fff617819 */ /* 0x000fe40000011462 */
[----:B------:R-:W0:Y:S02]  /*7d50*/  SYNCS.PHASECHK.TRANS64.TRYWAIT P3, [R89+URZ+0x28890], R100 ;  /* 0x02889064590075a7 */ /* 0x000e24000806017f */
[----:B0-----:R-:W-:Y:S05]  /*7d60*/  @!P3 BRA `(.L_x_9454) ;  /* 0x0000019800f8b947 */ /* 0x001fea0003800000 */
.L_x_9762:
[----:B------:R-:W-:Y:S05]  /*7d70*/  BSYNC B1 ;  /* 0x0000000000017941 */ /* 0x000fea0003800000 */
.L_x_9453:
        /* <DEDUP_REMOVED lines=25> */
.L_x_9766:
        /* <DEDUP_REMOVED lines=13> */
.L_x_9457:
[----:B------:R-:W-:Y:S05]  /*7fe0*/  BSYNC B1 ;  /* 0x0000000000017941 */ /* 0x000fea0003800000 */
.L_x_9456:
[----:B------:R-:W-:-:S03]  /*7ff0*/  UMOV UR4, 0xffffffff ;  /* 0xffffffff00047882 */ /* 0x000fc60000000000 */
[----:B------:R-:W-:Y:S05]  /*8000*/  BRA.DIV UR4, `(.L_x_9458) ;  /* 0x0000019a04ac7947 */ /* 0x000fea000b800000 */
[----:B--2-4-:R2:W4:Y:S04]  /*8010*/  SHFL.IDX PT, R41, R45, 0x1, 0x181f ;  /* 0x00381f002d297f89 */ /* 0x01452800000e0000 */
[----:B---3--:R2:W3:Y:S02]  /*8020*/  SHFL.IDX PT, R14, R44, 0x1, 0x181f ;  /* 0x00381f002c0e7f89 */ /* 0x0084e400000e0000 */
.L_x_9770:
        /* <DEDUP_REMOVED lines=14> */
.L_x_9460:
[----:B------:R-:W-:Y:S05]  /*8110*/  BSYNC B1 ;  /* 0x0000000000017941 */ /* 0x000fea0003800000 */
.L_x_9459:
[----:B------:R-:W-:-:S03]  /*8120*/  UMOV UR4, 0xffffffff ;  /* 0xffffffff00047882 */ /* 0x000fc60000000000 */
[----:B------:R-:W-:Y:S05]  /*8130*/  BRA.DIV UR4, `(.L_x_9461) ;  /* 0x0000019a04a87947 */ /* 0x000fea000b800000 */
[----:B---34-:R3:W4:Y:S04]  /*8140*/  SHFL.IDX PT, R41, R45, 0x2, 0x181f ;  /* 0x00581f002d297f89 */ /* 0x01872800000e0000 */
[----:B------:R3:W0:Y:S02]  /*8150*/  SHFL.IDX PT, R14, R44, 0x2, 0x181f ;  /* 0x00581f002c0e7f89 */ /* 0x00062400000e0000 */
.L_x_9774:
        /* <DEDUP_REMOVED lines=14> */
.L_x_9463:
[----:B------:R-:W-:Y:S05]  /*8240*/  BSYNC B1 ;  /* 0x0000000000017941 */ /* 0x000fea0003800000 */
.L_x_9462:
[----:B------:R-:W-:-:S03]  /*8250*/  UMOV UR4, 0xffffffff ;  /* 0xffffffff00047882 */ /* 0x000fc60000000000 */
[----:B------:R-:W-:Y:S05]  /*8260*/  BRA.DIV UR4, `(.L_x_9464) ;  /* 0x0000019a04a47947 */ /* 0x000fea000b800000 */
[----:B0---4-:R0:W4:Y:S04]  /*8270*/  SHFL.IDX PT, R41, R45, 0x3, 0x181f ;  /* 0x00781f002d297f89 */ /* 0x01112800000e0000 */
[----:B------:R0:W0:Y:S02]  /*8280*/  SHFL.IDX PT, R14, R44, 0x3, 0x181f ;  /* 0x00781f002c0e7f89 */ /* 0x00002400000e0000 */
.L_x_9778:
        /* <DEDUP_REMOVED lines=13> */
.L_x_9422:
[----:B------:R-:W-:Y:S05]  /*8360*/  BSYNC B0 ;  /* 0x0000000000007941 */ /* 0x000fea0003800000 */
.L_x_9380:
[----:B------:R-:W5:Y:S01]  /*8370*/  S2R R11, SR_TID.X ;  /* 0x00000000000b7919 */ /* 0x000f620000002100 */
[----:B------:R-:W-:Y:S01]  /*8380*/  @!PT LDS RZ, [RZ] ;  /* 0x00000000fffff984 */ /* 0x000fe20000000800 */
[----:B------:R-:W-:Y:S01]  /*8390*/  @!PT LDS RZ, [RZ] ;  /* 0x00000000fffff984 */ /* 0x000fe20000000800 */
[----:B------:R-:W-:Y:S01]  /*83a0*/  @!PT LDS RZ, [RZ] ;  /* 0x00000000fffff984 */ /* 0x000fe20000000800 */
[----:B------:R-:W-:Y:S01]  /*83b0*/  @!PT LDS RZ, [RZ] ;  /* 0x00000000fffff984 */ /* 0x000fe20000000800 */
[----:B------:R2:W-:Y:S06]  /*83c0*/  MEMBAR.ALL.CTA ;  /* 0x0000000000007992 */ /* 0x0005ec0000008000 */
[----:B--2---:R-:W2:Y:S01]  /*83d0*/  FENCE.VIEW.ASYNC.S ;  /* 0x00000000000073c6 */ /* 0x004ea20000000000 */
[----:B------:R-:W-:Y:S05]  /*83e0*/  WARPSYNC.ALL ;  /* 0x0000000000007948 */ /* 0x000fea0003800000 */
[----:B------:R-:W-:Y:S01]  /*83f0*/  BSSY B0, `(.L_x_9465) ;  /* 0x0000009000007945 */ /* 0x000fe20003800000 */
[----:B-----5:R-:W-:Y:S01]  /*8400*/  LOP3.LUT R11, R11, 0x7f, RZ, 0xc0, !PT ;  /* 0x0000007f0b0b7812 */ /* 0x020fe200078ec0ff */
[----:B--2---:R2:W-:Y:S03]  /*8410*/  BAR.SYNC.DEFER_BLOCKING R92, 0x80 ;  /* 0x0002005c0000751d */ /* 0x0045e60000010000 */
[----:B------:R-:W-:-:S13]  /*8420*/  ISETP.NE.AND P3, PT, R11, RZ, PT ;  /* 0x000000ff0b00720c */ /* 0x000fda0003f65270 */
[----:B------:R-:W-:-:S05]  /*8430*/  @!P3 VIADD R11, R89, 0x288a0 ;  /* 0x000288a0590bb836 */ /* 0x000fca0000000000 */
[----:B------:R-:W-:-:S04]  /*8440*/  @!P3 PRMT R11, RZ, 0x654, R11 ;  /* 0x00000654ff0bb816 */ /* 0x000fc8000000000b */
[----:B------:R2:W-:Y:S01]  /*8450*/  @!P3 SYNCS.ARRIVE.TRANS64.RED.A1T0 RZ, [R11+URZ], RZ ;  /* 0x000000ff0bffb9a7 */ /* 0x0005e2000810043f */
[----:B------:R-:W-:Y:S05]  /*8460*/  @!P5 BRA `(.L_x_9466) ;  /* 0x000000000004d947 */ /* 0x000fea0003800000 */
[----:B------:R-:W-:Y:S01]  /*8470*/  BPT.TRAP 0x1 ;  /* 0x000000040000795c */ /* 0x000fe20000300000 */
.L_x_9466:
[----:B------:R-:W-:Y:S05]  /*8480*/  BSYNC B0 ;  /* 0x0000000000007941 */ /* 0x000fea0003800000 */
.L_x_9465:
[----:B------:R-:W5:Y:S01]  /*8490*/  SYNCS.PHASECHK.TRANS64.TRYWAIT P4, [R89+URZ+0x288b0], R100 ;  /* 0x0288b064590075a7 */ /* 0x000f62000808017f */
[----:B------:R-:W-:Y:S01]  /*84a0*/  ULDC UR37, c[0x0][0x2f4] ;  /* 0x0000bd0000257ab9 */ /* 0x000fe20000000800 */
[----:B------:R-:W-:Y:S04]  /*84b0*/  BSSY B0, `(.L_x_9467) ;  /* 0x0000002000007945 */ /* 0x000fe80003800000 */
[----:B-----5:R-:W-:Y:S05]  /*84c0*/  @!P4 BRA `(.L_x_9468) ;  /* 0x000001980054c947 */ /* 0x020fea0003800000 */
.L_x_9779:
[----:B------:R-:W-:Y:S05]  /*84d0*/  BSYNC B0 ;  /* 0x0000000000007941 */ /* 0x000fea0003800000 */
.L_x_9467:
[----:B------:R-:W-:Y:S01]  /*84e0*/  ULDC.64 UR4, c[0x0][0x328] ;  /* 0x0000ca0000047ab9 */ /* 0x000fe20000000a00 */
[----:B------:R-:W-:Y:S01]  /*84f0*/  ULDC.64 UR6, c[0x0][0x318] ;  /* 0x0000c60000067ab9 */ /* 0x000fe20000000a00 */
[----:B------:R-:W-:Y:S01]  /*8500*/  IMAD R97, R97, UR4, RZ ;  /* 0x0000000461617c24 */ /* 0x000fe2000f8e02ff */
[----:B------:R-:W-:Y:S01]  /*8510*/  BSSY B0, `(.L_x_9469) ;  /* 0x000001d000007945 */ /* 0x000fe20003800000 */
[----:B0---4-:R-:W-:-:S04]  /*8520*/  IMAD.WIDE.U32 R12, R98, UR4, RZ ;  /* 0x00000004620c7c25 */ /* 0x011fc8000f8e00ff */
[----:B------:R-:W-:Y:S01]  /*8530*/  IMAD R97, R98, UR5, R97 ;  /* 0x0000000562617c24 */ /* 0x000fe2000f8e0261 */
[----:B------:R-:W-:Y:S01]  /*8540*/  ULDC.64 UR4, c[0x0][0x338] ;  /* 0x0000ce0000047ab9 */ /* 0x000fe20000000a00 */
[----:B------:R-:W-:Y:S02]  /*8550*/  IMAD.IADD R95, R95, 0x1, -R187 ;  /* 0x000000015f5f7824 */ /* 0x000fe400078e0abb */
[----:B------:R-:W-:Y:S02]  /*8560*/  IMAD R96, R96, UR4, RZ ;  /* 0x0000000460607c24 */ /* 0x000fe4000f8e02ff */
[----:B------:R-:W-:Y:S02]  /*8570*/  IMAD.IADD R13, R13, 0x1, R97 ;  /* 0x000000010d0d7824 */ /* 0x000fe400078e0261 */
[C---:B--2---:R-:W-:Y:S02]  /*8580*/  IMAD R11, R99.reuse, UR5, R96 ;  /* 0x00000005630b7c24 */ /* 0x044fe4000f8e0260 */
[----:B------:R-:W-:Y:S01]  /*8590*/  IMAD.WIDE.U32 R12, R99, UR4, R12 ;  /* 0x00000004630c7c25 */ /* 0x000fe2000f8e000c */
[----:B------:R-:W-:-:S03]  /*85a0*/  ULDC.64 UR4, c[0x0][0x330] ;  /* 0x0000cc0000047ab9 */ /* 0x000fc60000000a00 */
[----:B------:R-:W-:Y:S02]  /*85b0*/  IMAD.IADD R13, R13, 0x1, R11 ;  /* 0x000000010d0d7824 */ /* 0x000fe400078e020b */
[----:B------:R-:W-:-:S04]  /*85c0*/  IMAD.WIDE.U32 R12, R188, UR4, R12 ;  /* 0x00000004bc0c7c25 */ /* 0x000fc8000f8e000c */
[----:B------:R-:W-:Y:S01]  /*85d0*/  IMAD R11, R188, UR5, R13 ;  /* 0x00000005bc0b7c24 */ /* 0x000fe2000f8e020d */
[----:B-1-3--:R-:W-:-:S04]  /*85e0*/  LEA R44, P4, R12, UR6, 0x1 ;  /* 0x000000060c2c7c11 */ /* 0x00afc8000f8808ff */
        /* <DEDUP_REMOVED lines=15> */
.L_x_9470:
[----:B------:R-:W-:Y:S05]  /*86e0*/  BSYNC B0 ;  /* 0x0000000000007941 */ /* 0x000fea0003800000 */
.L_x_9469:
        /* <DEDUP_REMOVED lines=15> */
.L_x_9472:
[----:B------:R-:W-:Y:S05]  /*87e0*/  BSYNC B0 ;  /* 0x0000000000007941 */ /* 0x000fea0003800000 */
.L_x_9471:
        /* <DEDUP_REMOVED lines=15> */
.L_x_9474:
[----:B------:R-:W-:Y:S05]  /*88e0*/  BSYNC B0 ;  /* 0x0000000000007941 */ /* 0x000fea0003800000 */
.L_x_9473:
        /* <DEDUP_REMOVED lines=15> */
.L_x_9476:
[----:B------:R-:W-:Y:S05]  /*89e0*/  BSYNC B0 ;  /* 0x0000000000007941 */ /* 0x000fea0003800000 */
.L_x_9475:
        /* <DEDUP_REMOVED lines=13> */
[----:B---3--:R-:W-:Y:S02]  /*8ac0*/  SEL R11, RZ, 0x1, P3 ;  /* 0x00000001ff0b7807 */ /* 0x008fe40001800000 */
[----:B------:R-:W-:Y:S02]  /*8ad0*/  SEL R19, R19, RZ, P3 ;  /* 0x000000ff13137207 */ /* 0x000fe40001800000 */
[----:B------:R-:W-:Y:S01]  /*8ae0*/  LOP3.LUT R190, R190, R11, RZ, 0x3c, !PT ;  /* 0x0000000bbebe7212 */ /* 0x000fe200078e3cff */
[----:B------:R-:W-:Y:S06]  /*8af0*/  @P4 BRA `(.L_x_9477) ;  /* 0xffffff98003c4947 */ /* 0x000fec000383ffff */
[----:B0-----:R-:W0:Y:S01]  /*8b00*/  S2R R12, SR_TID.X ;  /* 0x00000000000c7919 */ /* 0x001e220000002100 */
[----:B------:R-:W-:Y:S02]  /*8b10*/  PLOP3.LUT P0, PT, PT, PT, PT, 0x8, 0x0 ;  /* 0x000000000000781c */ /* 0x000fe40003f0e170 */
[----:B0-----:R-:W-:-:S04]  /*8b20*/  SHF.R.U32.HI R12, RZ, 0x7, R12 ;  /* 0x00000007ff0c7819 */ /* 0x001fc8000001160c */
[----:B------:R-:W-:-:S13]  /*8b30*/  ISETP.NE.AND P4, PT, R12, 0x1, PT ;  /* 0x000000010c00780c */ /* 0x000fda0003f85270 */
[----:B------:R-:W-:Y:S06]  /*8b40*/  @!P4 BAR.ARV 0x9, 0x100 ;  /* 0x024400000000cb1d */ /* 0x000fec0000002000 */
.L_x_9375:
[----:B------:R-:W0:Y:S01]  /*8b50*/  LDC R0, c[0x0][0x448] ;  /* 0x00011200ff007b82 */ /* 0x000e220000000800 */
[----:B------:R-:W-:Y:S01]  /*8b60*/  IMAD.MOV.U32 R88, RZ, RZ, RZ ;  /* 0x000000ffff587224 */ /* 0x000fe200078e00ff */
[----:B0-----:R-:W-:Y:S01]  /*8b70*/  ISETP.NE.AND P1, PT, R0, 0x1, PT ;  /* 0x000000010000780c */ /* 0x001fe20003f25270 */
[----:B------:R-:W-:-:S12]  /*8b80*/  VIADD R0, R192, 0x7f ;  /* 0x0000007fc0007836 */ /* 0x000fd80000000000 */
[----:B------:R-:W0:Y:S08]  /*8b90*/  @P1 LDC R3, c[0x0][0x44c] ;  /* 0x00011300ff031b82 */ /* 0x000e300000000800 */
[----:B------:R-:W3:Y:S01]  /*8ba0*/  @P1 LDC R4, c[0x0][0x450] ;  /* 0x00011400ff041b82 */ /* 0x000ee20000000800 */
[----:B0-----:R-:W-:-:S05]  /*8bb0*/  @P1 IMAD.HI.U32 R3, R0, R3, RZ ;  /* 0x0000000300031227 */ /* 0x001fca00078e00ff */
[----:B---3--:R-:W-:-:S05]  /*8bc0*/  @P1 SHF.R.U32.HI R0, RZ, R4, R3 ;  /* 0x00000004ff001219 */ /* 0x008fca0000011603 */
[----:B------:R-:W-:-:S05]  /*8bd0*/  IMAD.IADD R0, R93, 0x1, R0 ;  /* 0x000000015d007824 */ /* 0x000fca00078e0200 */
[----:B------:R-:W-:-:S04]  /*8be0*/  SHF.R.S32.HI R3, RZ, 0x1f, R0 ;  /* 0x0000001fff037819 */ /* 0x000fc80000011400 */
[----:B------:R-:W-:-:S04]  /*8bf0*/  LEA.HI R3, R3, R0, RZ, 0x7 ;  /* 0x0000000003037211 */ /* 0x000fc800078f38ff */
[----:B------:R-:W-:-:S04]  /*8c00*/  SHF.R.S32.HI R3, RZ, 0x7, R3 ;  /* 0x00000007ff037819 */ /* 0x000fc80000011403 */
[----:B------:R-:W-:-:S04]  /*8c10*/  VIMNMX R94, R94, R3, PT ;  /* 0x000000035e5e7248 */ /* 0x000fc80003fe0100 */
[----:B------:R-:W-:Y:S01]  /*8c20*/  ISETP.GE.AND P1, PT, R94, 0x1, PT ;  /* 0x000000015e00780c */ /* 0x000fe20003f26270 */
[----:B------:R-:W-:-:S12]  /*8c30*/  @P0 BRA `(.L_x_9478) ;  /* 0x00000000000c0947 */ /* 0x000fd80003800000 */
[----:B------:R-:W0:Y:S01]  /*8c40*/  FENCE.VIEW.ASYNC.G ;  /* 0x00000000000073c6 */ /* 0x000e220000000100 */
[----:B------:R-:W-:Y:S05]  /*8c50*/  WARPSYNC.ALL ;  /* 0x0000000000007948 */ /* 0x000fea0003800000 */
[----:B0-----:R-:W-:Y:S06]  /*8c60*/  BAR.ARV 0xc, 0x180 ;  /* 0x0306000000007b1d */ /* 0x001fec0000002000 */
.L_x_9478:
        /* <DEDUP_REMOVED lines=31> */
.L_x_9480:
[----:B------:R-:W-:Y:S05]  /*8e60*/  BSYNC B0 ;  /* 0x0000000000007941 */ /* 0x000fea0003800000 */
.L_x_9479:
[-C--:B------:R-:W-:Y:S01]  /*8e70*/  IMAD R199, R212, R88.reuse, RZ ;  /* 0x00000058d4c77224 */ /* 0x080fe200078e02ff */
[----:B------:R-:W-:Y:S01]  /*8e80*/  PLOP3.LUT P0, PT, PT, PT, PT, 0x80, 0x0 ;  /* 0x000000000000781c */ /* 0x000fe20003f0f070 */
[----:B------:R-:W-:Y:S01]  /*8e90*/  IMAD.MOV.U32 R0, RZ, RZ, RZ ;  /* 0x000000ffff007224 */ /* 0x000fe200078e00ff */
[----:B------:R-:W-:Y:S01]  /*8ea0*/  CS2R R150, SRZ ;  /* 0x0000000000967805 */ /* 0x000fe2000001ff00 */
[----:B------:R-:W-:Y:S01]  /*8eb0*/  IMAD.MOV.U32 R3, RZ, RZ, RZ ;  /* 0x000000ffff037224 */ /* 0x000fe200078e00ff */
[----:B------:R-:W-:Y:S02]  /*8ec0*/  VIADDMNMX R88, R199, R88, R94, PT ;  /* 0x00000058c7587246 */ /* 0x000fe4000380015e */
[----:B------:R-:W-:Y:S02]  /*8ed0*/  CS2R R148, SRZ ;  /* 0x0000000000947805 */ /* 0x000fe4000001ff00 */
        /* <DEDUP_REMOVED lines=28> */
[----:B----4-:R-:W-:Y:S02]  /*90a0*/  CS2R R92, SRZ ;  /* 0x00000000005c7805 */ /* 0x010fe4000001ff00 */
[----:B------:R-:W-:Y:S02]  /*90b0*/  CS2R R90, SRZ ;  /* 0x00000000005a7805 */ /* 0x000fe4000001ff00 */
[----:B------:R-:W-:Y:S01]  /*90c0*/  CS2R R20, SRZ ;  /* 0x0000000000147805 */ /* 0x000fe2000001ff00 */
[----:B------:R-:W-:Y:S06]  /*90d0*/  @!P1 BRA `(.L_x_9481) ;  /* 0x000000d400609947 */ /* 0x000fec0003800000 */
[----:B------:R-:W-:-:S03]  /*90e0*/  UMOV UR4, 0xffffffff ;  /* 0xffffffff00047882 */ /* 0x000fc60000000000 */
[----:B------:R-:W-:Y:S05]  /*90f0*/  BRA.DIV UR4, `(.L_x_9482) ;  /* 0x0000018e045c7947 */ /* 0x000fea000b800000 */
[----:B------:R-:W0:Y:S02]  /*9100*/  S2R R3, SR_TID.X ;  /* 0x0000000000037919 */ /* 0x000e240000002100 */
[----:B0-----:R-:W-:-:S05]  /*9110*/  VIADD R3, R3, 0xffffff80 ;  /* 0xffffff8003037836 */ /* 0x001fca0000000000 */
[----:B------:R-:W-:-:S04]  /*9120*/  SHF.R.S32.HI R0, RZ, 0x1f, R3 ;  /* 0x0000001fff007819 */ /* 0x000fc80000011403 */
[----:B------:R-:W-:-:S04]  /*9130*/  LEA.HI R0, R0, R3, RZ, 0x7 ;  /* 0x0000000300007211 */ /* 0x000fc800078f38ff */
[----:B------:R-:W-:-:S05]  /*9140*/  SHF.R.S32.HI R0, RZ, 0x7, R0 ;  /* 0x00000007ff007819 */ /* 0x000fca0000011400 */
[----:B------:R0:W3:Y:S02]  /*9150*/  SHFL.IDX PT, R191, R0, RZ, 0x1f ;  /* 0x00001fff00bf7589 */ /* 0x0000e400000e0000 */
.L_x_9782:
[----:B0--3--:R-:W-:Y:S01]  /*9160*/  LEA.HI R0, R191, R191, RZ, 0x1 ;  /* 0x000000bfbf007211 */ /* 0x009fe200078f08ff */
        /* <DEDUP_REMOVED lines=14> */
[----:B------:R-:W-:Y:S01]  /*9250*/  MOV R5, UR5 ;  /* 0x0000000500057c02 */ /* 0x000fe20008000f00 */
        /* <DEDUP_REMOVED lines=9> */
[----:B-1-3-5:R-:W-:Y:S05]  /*92f0*/  CALL.ABS.NOINC R14 ;  /* 0x000000000e007343 */ /* 0x02afea0003c00000 */
.L_x_9483:
        /* <DEDUP_REMOVED lines=13> */
.L_x_9487:
[----:B---3--:R3:W4:Y:S02]  /*93d0*/  SYNCS.PHASECHK.TRANS64.TRYWAIT P0, [R18+URZ+0x28800], R3 ;  /* 0x02880003120075a7 */ /* 0x008724000800017f */
[----:B----4-:R-:W-:Y:S05]  /*93e0*/  @!P0 NANOSLEEP.SYNCS 0x989680 ;  /* 0x009896800000895d */ /* 0x010fea0003900000 */
[----:B------:R-:W4:Y:S02]  /*93f0*/  @!P0 SYNCS.PHASECHK.TRANS64 P0, [R18+URZ+0x28800], R3 ;  /* 0x02880003120085a7 */ /* 0x000f24000800007f */
[----:B----4-:R-:W-:Y:S05]  /*9400*/  @!P0 BRA `(.L_x_9487) ;  /* 0xfffffffc00f08947 */ /* 0x010fea000383ffff */
.L_x_9486:
[----:B------:R-:W-:Y:S05]  /*9410*/  BSYNC B0 ;  /* 0x0000000000007941 */ /* 0x000fea0003800000 */
.L_x_9485:
[----:B------:R-:W-:Y:S05]  /*9420*/  BRA `(.L_x_9488) ;  /* 0x0000005400207947 */ /* 0x000fea0003800000 */
.L_x_9484:
[----:B------:R-:W-:Y:S01]  /*9430*/  ISETP.NE.AND P0, PT, R25, RZ, PT ;  /* 0x000000ff1900720c */ /* 0x000fe20003f05270 */
[----:B------:R-:W-:Y:S01]  /*9440*/  ULDC.64 UR4, c[0x0][0x3f8] ;  /* 0x0000fe0000047ab9 */ /* 0x000fe20000000a00 */
[----:B-----5:R-:W-:Y:S01]  /*9450*/  SHF.R.S32.HI R0, RZ, 0x1f, R24 ;  /* 0x0000001fff007819 */ /* 0x020fe20000011418 */
[----:B------:R-:W-:Y:S01]  /*9460*/  ULDC.64 UR6, c[0x0][0x408] ;  /* 0x0001020000067ab9 */ /* 0x000fe20000000a00 */
[----:B------:R-:W-:-:S04]  /*9470*/  IMAD.WIDE.U32 R26, R24, UR4, RZ ;  /* 0x00000004181a7c25 */ /* 0x000fc8000f8e00ff */
[C---:B------:R-:W-:Y:S02]  /*9480*/  IMAD R3, R0.reuse, UR4, RZ ;  /* 0x0000000400037c24 */ /* 0x040fe4000f8e02ff */
[----:B------:R-:W-:Y:S02]  /*9490*/  IMAD R5, R0, UR6, RZ ;  /* 0x0000000600057c24 */ /* 0x000fe4000f8e02ff */
        /* <DEDUP_REMOVED lines=21> */
[----:B-1-3--:R-:W-:Y:S05]  /*95f0*/  CALL.ABS.NOINC R14 ;  /* 0x000000000e007343 */ /* 0x00afea0003c00000 */
.L_x_9489:
[----:B------:R-:W-:Y:S01]  /*9600*/  ULDC.U8 UR4, c[0x0][0x410] ;  /* 0x0001040000047ab9 */ /* 0x000fe20000000000 */
[----:B------:R-:W-:Y:S01]  /*9610*/  IMAD.IADD R56, R187, 0x1, R192 ;  /* 0x00000001bb387824 */ /* 0x000fe200078e02c0 */
[----:B------:R-:W-:Y:S01]  /*9620*/  ISETP.NE.AND P0, PT, RZ, UR4, PT ;  /* 0x00000004ff007c0c */ /* 0x000fe2000bf05270 */
[----:B------:R-:W-:Y:S01]  /*9630*/  BSSY B0, `(.L_x_9490) ;  /* 0x000051f000007945 */ /* 0x000fe20003800000 */
[----:B------:R-:W-:Y:S01]  /*9640*/  LEA R37, R200, UR40, 0x1 ;  /* 0x00000028c8257c11 */ /* 0x000fe2000f8e08ff */
        /* <DEDUP_REMOVED lines=34> */
[----:B------:R0:W4:Y:S04]  /*9870*/  SHFL.IDX PT, R4, R8, RZ, 0x181f ;  /* 0x00181fff08047589 */ /* 0x00012800000e0000 */
[----:B------:R0:W0:Y:S02]  /*9880*/  SHFL.IDX PT, R14, R7, RZ, 0x181f ;  /* 0x00181fff070e7589 */ /* 0x00002400000e0000 */
.L_x_9788:
        /* <DEDUP_REMOVED lines=25> */
[C---:B----4-:R-:W-:Y:S02]  /*9a20*/  @!P4 IMAD.X R13, R4.reuse, 0x1, R13, P1 ;  /* 0x00000001040dc824 */ /* 0x050fe400008e060d */
[----:B------:R-:W-:Y:S01]  /*9a30*/  @!P5 IMAD.X R15, R4, 0x1, R9, P3 ;  /* 0x00000001040fd824 */ /* 0x000fe200018e0609 */
[----:B------:R0:W5:Y:S04]  /*9a40*/  @!P5 LD.E.64 R40, desc[UR42][R20.64] ;  /* 0x0000002a1428d980 */ /* 0x000168000c101b00 */
[----:B------:R0:W5:Y:S04]  /*9a50*/  @!P5 LD.E.64 R38, desc[UR42][R14.64] ;  /* 0x0000002a0e26d980 */ /* 0x000168000c101b00 */
[----:B------:R0:W5:Y:S04]  /*9a60*/  @!P4 LD.E.64 R46, desc[UR42][R10.64] ;  /* 0x0000002a0a2ec980 */ /* 0x000168000c101b00 */
[----:B------:R0:W5:Y:S02]  /*9a70*/  @!P4 LD.E.64 R48, desc[UR42][R12.64] ;  /* 0x0000002a0c30c980 */ /* 0x000164000c101b00 */
.L_x_9494:
[----:B------:R-:W-:Y:S05]  /*9a80*/  BSYNC B1 ;  /* 0x0000000000017941 */ /* 0x000fea0003800000 */
.L_x_9493:
[----:B--2--5:R-:W-:Y:S01]  /*9a90*/  IMAD.MOV.U32 R0, RZ, RZ, R48 ;  /* 0x000000ffff007224 */ /* 0x024fe200078e0030 */
[----:B----4-:R-:W-:Y:S01]  /*9aa0*/  MOV R4, R38 ;  /* 0x0000002600047202 */ /* 0x010fe20000000f00 */
[----:B---3--:R-:W-:Y:S01]  /*9ab0*/  IMAD.MOV.U32 R3, RZ, RZ, R49 ;  /* 0x000000ffff037224 */ /* 0x008fe200078e0031 */
[----:B------:R-:W-:Y:S01]  /*9ac0*/  UMOV UR4, 0xffffffff ;  /* 0xffffffff00047882 */ /* 0x000fe20000000000 */
        /* <DEDUP_REMOVED lines=10> */
[----:B-1----:R-:W-:Y:S02]  /*9b70*/  CS2R R42, SRZ ;  /* 0x00000000002a7805 */ /* 0x002fe4000001ff00 */
[----:B------:R-:W-:Y:S02]  /*9b80*/  PRMT R51, R51, 0x5410, R3 ;  /* 0x0000541033337816 */ /* 0x000fe40000000003 */
[----:B------:R-:W-:Y:S02]  /*9b90*/  PRMT R74, R4, 0x7610, R74 ;  /* 0x00007610044a7816 */ /* 0x000fe4000000004a */
[----:B------:R-:W-:Y:S01]  /*9ba0*/  PRMT R73, R9, 0x7610, R73 ;  /* 0x0000761009497816 */ /* 0x000fe20000000049 */
[----:B------:R-:W-:Y:S06]  /*9bb0*/  BRA.DIV UR4, `(.L_x_9495) ;  /* 0x00000186045c7947 */ /* 0x000fec000b800000 */
[----:B------:R1:W2:Y:S04]  /*9bc0*/  SHFL.IDX PT, R0, R6, 0x1, 0x181f ;  /* 0x00381f0006007f89 */ /* 0x0002a800000e0000 */
[----:B------:R1:W3:Y:S04]  /*9bd0*/  SHFL.IDX PT, R3, R5, 0x1, 0x181f ;  /* 0x00381f0005037f89 */ /* 0x0002e800000e0000 */
[----:B------:R1:W4:Y:S04]  /*9be0*/  SHFL.IDX PT, R4, R8, 0x1, 0x181f ;  /* 0x00381f0008047f89 */ /* 0x00032800000e0000 */
[----:B0-----:R1:W0:Y:S02]  /*9bf0*/  SHFL.IDX PT, R14, R7, 0x1, 0x181f ;  /* 0x00381f00070e7f89 */ /* 0x00122400000e0000 */
.L_x_9794:
        /* <DEDUP_REMOVED lines=24> */
[C---:B----4-:R-:W-:Y:S01]  /*9d80*/  @!P4 IMAD.X R13, R4.reuse, 0x1, R9, P1 ;  /* 0x00000001040dc824 */ /* 0x050fe200008e0609 */
[----:B------:R0:W5:Y:S01]  /*9d90*/  @!P5 LD.E.64 R30, desc[UR42][R20.64] ;  /* 0x0000002a141ed980 */ /* 0x000162000c101b00 */
[----:B------:R-:W-:-:S03]  /*9da0*/  @!P5 IMAD.X R15, R4, 0x1, R15, P3 ;  /* 0x00000001040fd824 */ /* 0x000fc600018e060f */
[----:B------:R0:W5:Y:S04]  /*9db0*/  @!P4 LD.E.64 R44, desc[UR42][R10.64] ;  /* 0x0000002a0a2cc980 */ /* 0x000168000c101b00 */
[----:B------:R0:W5:Y:S04]  /*9dc0*/  @!P5 LD.E.64 R28, desc[UR42][R14.64] ;  /* 0x0000002a0e1cd980 */ /* 0x000168000c101b00 */
[----:B------:R0:W5:Y:S02]  /*9dd0*/  @!P4 LD.E.64 R42, desc[UR42][R12.64] ;  /* 0x0000002a0c2ac980 */ /* 0x000164000c101b00 */
.L_x_9497:
[----:B------:R-:W-:Y:S05]  /*9de0*/  BSYNC B1 ;  /* 0x0000000000017941 */ /* 0x000fea0003800000 */
.L_x_9496:
[----:B--2--5:R-:W-:Y:S01]  /*9df0*/  IMAD.MOV.U32 R0, RZ, RZ, R42 ;  /* 0x000000ffff007224 */ /* 0x024fe200078e002a */
[----:B------:R-:W-:Y:S01]  /*9e00*/  UMOV UR4, 0xffffffff ;  /* 0xffffffff00047882 */ /* 0x000fe20000000000 */
[----:B---3--:R-:W-:Y:S02]  /*9e10*/  IMAD.MOV.U32 R3, RZ, RZ, R43 ;  /* 0x000000ffff037224 */ /* 0x008fe400078e002b */
[----:B----4-:R-:W-:Y:S01]  /*9e20*/  IMAD.MOV.U32 R4, RZ, RZ, R28 ;  /* 0x000000ffff047224 */ /* 0x010fe200078e001c */
        /* <DEDUP_REMOVED lines=14> */
[----:B------:R2:W3:Y:S04]  /*9f10*/  SHFL.IDX PT, R0, R6, 0x2, 0x181f ;  /* 0x00581f0006007f89 */ /* 0x0004e800000e0000 */
[----:B------:R2:W4:Y:S04]  /*9f20*/  SHFL.IDX PT, R3, R5, 0x2, 0x181f ;  /* 0x00581f0005037f89 */ /* 0x00052800000e0000 */
[----:B------:R2:W1:Y:S04]  /*9f30*/  SHFL.IDX PT, R4, R8, 0x2, 0x181f ;  /* 0x00581f0008047f89 */ /* 0x00046800000e0000 */
[----:B0-----:R2:W0:Y:S02]  /*9f40*/  SHFL.IDX PT, R14, R7, 0x2, 0x181f ;  /* 0x00581f00070e7f89 */ /* 0x00142400000e0000 */
.L_x_9800:
        /* <DEDUP_REMOVED lines=17> */
[CC--:B----4-:R-:W-:Y:S02]  /*a060*/  @!P4 IADD3 R10, P0, R3.reuse, R12.reuse, RZ ;  /* 0x0000000c030ac210 */ /* 0x0d0fe40007f1e0ff */
[-C--:B------:R-:W-:Y:S02]  /*a070*/  @!P5 IADD3 R20, P2, R3, R11.reuse, RZ ;  /* 0x0000000b0314d210 */ /* 0x080fe40007f5e0ff */
[C---:B0-----:R-:W-:Y:S02]  /*a080*/  @!P4 IADD3 R12, P1, R14.reuse, R12, RZ ;  /* 0x0000000c0e0cc210 */ /* 0x041fe40007f3e0ff */
[----:B------:R-:W-:Y:S01]  /*a090*/  @!P5 IADD3 R14, P3, R14, R11, RZ ;  /* 0x0000000b0e0ed210 */ /* 0x000fe20007f7e0ff */
[----:B---3--:R-:W-:Y:S01]  /*a0a0*/  @!P5 IMAD.X R21, R0, 0x1, R15, P2 ;  /* 0x000000010015d824 */ /* 0x008fe200010e060f */
        /* <DEDUP_REMOVED lines=9> */
.L_x_9500:
[----:B------:R-:W-:Y:S05]  /*a140*/  BSYNC B1 ;  /* 0x0000000000017941 */ /* 0x000fea0003800000 */
.L_x_9499:
[----:B---3-5:R-:W-:Y:S01]  /*a150*/  IMAD.MOV.U32 R0, RZ, RZ, R32 ;  /* 0x000000ffff007224 */ /* 0x028fe200078e0020 */
[----:B------:R-:W-:Y:S01]  /*a160*/  UMOV UR4, 0xffffffff ;  /* 0xffffffff00047882 */ /* 0x000fe20000000000 */
[----:B----4-:R-:W-:Y:S01]  /*a170*/  IMAD.MOV.U32 R3, RZ, RZ, R33 ;  /* 0x000000ffff037224 */ /* 0x010fe200078e0021 */
        /* <DEDUP_REMOVED lines=17> */
[----:B------:R0:W3:Y:S04]  /*a290*/  SHFL.IDX PT, R3, R5, 0x3, 0x181f ;  /* 0x00781f0005037f89 */ /* 0x0000e800000e0000 */
[----:B------:R0:W4:Y:S04]  /*a2a0*/  SHFL.IDX PT, R4, R8, 0x3, 0x181f ;  /* 0x00781f0008047f89 */ /* 0x00012800000e0000 */
[----:B------:R0:W0:Y:S02]  /*a2b0*/  SHFL.IDX PT, R14, R7, 0x3, 0x181f ;  /* 0x00781f00070e7f89 */ /* 0x00002400000e0000 */
.L_x_9806:
[----:B------:R-:W-:Y:S01]  /*a2c0*/  IADD3 R56, R56, 0x60, RZ ;  /* 0x0000006038387810 */ /* 0x000fe20007ffe0ff */
[----:B------:R-:W-:Y:S01]  /*a2d0*/  BSSY B1, `(.L_x_9502) ;  /* 0x000001d000017945 */ /* 0x000fe20003800000 */
[----:B0-2---:R-:W-:Y:S02]  /*a2e0*/  CS2R R8, SRZ ;  /* 0x0000000000087805 */ /* 0x005fe4000001ff00 */
[----:B------:R-:W-:Y:S02]  /*a2f0*/  CS2R R12, SRZ ;  /* 0x00000000000c7805 */ /* 0x000fe4000001ff00 */
[----:B------:R-:W-:Y:S02]  /*a300*/  ISETP.GE.AND P0, PT, R56, R67, PT ;  /* 0x000000433800720c */ /* 0x000fe40003f06270 */
[----:B------:R-:W-:-:S11]  /*a310*/  CS2R R10, SRZ ;  /* 0x00000000000a7805 */ /* 0x000fd6000001ff00 */
        /* <DEDUP_REMOVED lines=9> */
[CC--:B---3--:R-:W-:Y:S02]  /*a3b0*/  @!P4 IADD3 R6, P0, R3.reuse, R68.reuse, RZ ;  /* 0x000000440306c210 */ /* 0x0c8fe40007f1e0ff */
[----:B------:R-:W-:Y:S02]  /*a3c0*/  @!P4 IADD3 R68, P1, R14, R68, RZ ;  /* 0x000000440e44c210 */ /* 0x000fe40007f3e0ff */
[----:B------:R-:W-:Y:S02]  /*a3d0*/  @!P5 IADD3 R76, P2, R3, R15, RZ ;  /* 0x0000000f034cd210 */ /* 0x000fe40007f5e0ff */
[----:B------:R-:W-:-:S02]  /*a3e0*/  CS2R R12, SRZ ;  /* 0x00000000000c7805 */ /* 0x000fc4000001ff00 */
[----:B------:R-:W-:Y:S02]  /*a3f0*/  @!P5 IADD3 R14, P3, R14, R15, RZ ;  /* 0x0000000f0e0ed210 */ /* 0x000fe40007f7e0ff */
[----:B------:R-:W-:Y:S01]  /*a400*/  CS2R R20, SRZ ;  /* 0x0000000000147805 */ /* 0x000fe2000001ff00 */
[C---:B-1----:R-:W-:Y:S02]  /*a410*/  @!P4 IMAD.X R7, R0.reuse, 0x1, R5, P0 ;  /* 0x000000010007c824 */ /* 0x042fe400000e0605 */
[--C-:B------:R-:W-:Y:S02]  /*a420*/  @!P5 IMAD.X R77, R0, 0x1, R9.reuse, P2 ;  /* 0x00000001004dd824 */ /* 0x100fe400010e0609 */
[C---:B----4-:R-:W-:Y:S01]  /*a430*/  @!P5 IMAD.X R15, R4.reuse, 0x1, R9, P3 ;  /* 0x00000001040fd824 */ /* 0x050fe200018e0609 */
[----:B------:R-:W-:Y:S01]  /*a440*/  CS2R R8, SRZ ;  /* 0x0000000000087805 */ /* 0x000fe2000001ff00 */
[----:B------:R-:W-:Y:S01]  /*a450*/  @!P4 IMAD.X R69, R4, 0x1, R5, P1 ;  /* 0x000000010445c824 */ /* 0x000fe200008e0605 */
[----:B------:R0:W5:Y:S04]  /*a460*/  @!P5 LD.E.64 R10, desc[UR42][R76.64] ;  /* 0x0000002a4c0ad980 */ /* 0x000168000c101b00 */
[----:B------:R0:W5:Y:S04]  /*a470*/  @!P5 LD.E.64 R8, desc[UR42][R14.64] ;  /* 0x0000002a0e08d980 */ /* 0x000168000c101b00 */
[----:B------:R0:W5:Y:S04]  /*a480*/  @!P4 LD.E.64 R12, desc[UR42][R6.64] ;  /* 0x0000002a060cc980 */ /* 0x000168000c101b00 */
[----:B------:R0:W5:Y:S02]  /*a490*/  @!P4 LD.E.64 R20, desc[UR42][R68.64] ;  /* 0x0000002a4414c980 */ /* 0x000164000c101b00 */
.L_x_9503:
[----:B------:R-:W-:Y:S05]  /*a4a0*/  BSYNC B1 ;  /* 0x0000000000017941 */ /* 0x000fea0003800000 */
.L_x_9502:
[----:B------:R-:W-:Y:S01]  /*a4b0*/  ULEA.HI UR4, UR39, UR39, URZ, 0x1 ;  /* 0x0000002727047291 */ /* 0x000fe2000f8f083f */
[----:B----45:R-:W-:Y:S01]  /*a4c0*/  IMAD.MOV.U32 R4, RZ, RZ, R21 ;  /* 0x000000ffff047224 */ /* 0x030fe200078e0015 */
[----:B-1----:R-:W-:Y:S01]  /*a4d0*/  VIADDMNMX R0, R67, -R192, 0x80, PT ;  /* 0x0000008043007446 */ /* 0x002fe200038009c0 */
[----:B---3--:R-:W-:Y:S01]  /*a4e0*/  IMAD.MOV.U32 R3, RZ, RZ, R20 ;  /* 0x000000ffff037224 */ /* 0x008fe200078e0014 */
        /* <DEDUP_REMOVED lines=19> */
.L_x_9807:
[----:B------:R-:W-:Y:S05]  /*a620*/  BSYNC B1 ;  /* 0x0000000000017941 */ /* 0x000fea0003800000 */
.L_x_9504:
[----:B------:R-:W-:Y:S01]  /*a630*/  BSSY B1, `(.L_x_9506) ;  /* 0x0000067000017945 */ /* 0x000fe20003800000 */
[----:B------:R-:W-:Y:S02]  /*a640*/  PRMT R15, R4, 0x7610, R15 ;  /* 0x00007610040f7816 */ /* 0x000fe4000000000f */
[----:B------:R-:W-:Y:S01]  /*a650*/  PRMT R56, R6, 0x7610, R56 ;  /* 0x0000761006387816 */ /* 0x000fe20000000038 */
[----:B------:R-:W-:Y:S06]  /*a660*/  @P1 BRA `(.L_x_9507) ;  /* 0x00000004008c1947 */ /* 0x000fec0003800000 */
[----:B------:R-:W1:Y:S01]  /*a670*/  LDC R4, c[0x0][0x3f4] ;  /* 0x0000fd00ff047b82 */ /* 0x000e620000000800 */
[----:B------:R-:W-:Y:S01]  /*a680*/  BSSY B2, `(.L_x_9508) ;  /* 0x0000032000027945 */ /* 0x000fe20003800000 */
[-C--:B-1----:R-:W-:Y:S02]  /*a690*/  ISETP.GE.AND P0, PT, R22, R4.reuse, PT ;  /* 0x000000041600720c */ /* 0x082fe40003f06270 */
[----:B------:R-:W-:-:S11]  /*a6a0*/  ISETP.GE.AND P1, PT, R185, R4, PT ;  /* 0x00000004b900720c */ /* 0x000fd60003f26270 */
[----:B------:R-:W-:Y:S05]  /*a6b0*/  @P0 BRA `(.L_x_9509) ;  /* 0x0000000000b80947 */ /* 0x000fea0003800000 */
[----:B0-----:R-:W0:Y:S01]  /*a6c0*/  LDS.128 R4, [R37] ;  /* 0x0000000025047984 */ /* 0x001e220000000c00 */
[----:B------:R-:W-:Y:S02]  /*a6d0*/  SHF.R.U32.HI R79, RZ, 0x10, R49 ;  /* 0x00000010ff4f7819 */ /* 0x000fe40000011631 */
[----:B------:R-:W-:Y:S02]  /*a6e0*/  SHF.R.U32.HI R76, RZ, 0x10, R47 ;  /* 0x00000010ff4c7819 */ /* 0x000fe4000001162f */
[----:B------:R-:W-:Y:S02]  /*a6f0*/  PRMT R79, R80, 0x5410, R79 ;  /* 0x00005410504f7816 */ /* 0x000fe4000000004f */
[----:B------:R-:W-:Y:S02]  /*a700*/  PRMT R76, R51, 0x5432, R76 ;  /* 0x00005432334c7816 */ /* 0x000fe4000000004c */
[----:B------:R-:W-:Y:S01]  /*a710*/  SHF.R.U64 R75, R46, 0x10, R47 ;  /* 0x000000102e4b7819 */ /* 0x000fe2000000122f */
[----:B------:R-:W-:Y:S01]  /*a720*/  IMAD.U32 R80, R79, 0x10000, RZ ;  /* 0x000100004f507824 */ /* 0x000fe200078e00ff */
[----:B------:R-:W-:Y:S01]  /*a730*/  SHF.R.U64 R78, R48, 0x10, R49 ;  /* 0x00000010304e7819 */ /* 0x000fe20000001231 */
[----:B------:R-:W-:Y:S01]  /*a740*/  IMAD.U32 R77, R76, 0x10000, RZ ;  /* 0x000100004c4d7824 */ /* 0x000fe200078e00ff */
[----:B------:R-:W-:-:S02]  /*a750*/  PRMT R75, R81, 0x5410, R75 ;  /* 0x00005410514b7816 */ /* 0x000fc4000000004b */
[----:B------:R-:W-:Y:S02]  /*a760*/  LOP3.LUT R79, R79, 0xffff0000, RZ, 0xc0, !PT ;  /* 0xffff00004f4f7812 */ /* 0x000fe400078ec0ff */
[----:B------:R-:W-:Y:S02]  /*a770*/  LOP3.LUT R76, R76, 0xffff0000, RZ, 0xc0, !PT ;  /* 0xffff00004c4c7812 */ /* 0x000fe400078ec0ff */
[----:B------:R-:W-:Y:S02]  /*a780*/  PRMT R78, R50, 0x5432, R78 ;  /* 0x00005432324e7816 */ /* 0x000fe4000000004e */
[C---:B0-----:R-:W-:Y:S01]  /*a790*/  LOP3.LUT R47, R6.reuse, 0xffff0000, RZ, 0xc0, !PT ;  /* 0xffff0000062f7812 */ /* 0x041fe200078ec0ff */
[----:B------:R-:W-:Y:S01]  /*a7a0*/  IMAD.U32 R46, R6, 0x10000, RZ ;  /* 0x00010000062e7824 */ /* 0x000fe200078e00ff */
[C---:B------:R-:W-:Y:S01]  /*a7b0*/  LOP3.LUT R49, R7.reuse, 0xffff0000, RZ, 0xc0, !PT ;  /* 0xffff000007317812 */ /* 0x040fe200078ec0ff */
[----:B------:R-:W-:Y:S02]  /*a7c0*/  IMAD.U32 R48, R7, 0x10000, RZ ;  /* 0x0001000007307824 */ /* 0x000fe400078e00ff */
[C---:B------:R-:W-:Y:S01]  /*a7d0*/  FMUL.FTZ R81, R47.reuse, R80 ;  /* 0x000000502f517220 */ /* 0x040fe20000410000 */
[----:B------:R-:W-:Y:S01]  /*a7e0*/  FMUL.FTZ R47, R47, R77 ;  /* 0x0000004d2f2f7220 */ /* 0x000fe20000410000 */
[----:B------:R-:W-:Y:S01]  /*a7f0*/  FMUL.FTZ R83, R49, R79 ;  /* 0x0000004f31537220 */ /* 0x000fe20000410000 */
[----:B------:R-:W-:-:S02]  /*a800*/  IMAD.U32 R6, R4, 0x10000, RZ ;  /* 0x0001000004067824 */ /* 0x000fc400078e00ff */
[C---:B------:R-:W-:Y:S01]  /*a810*/  FFMA.FTZ R81, R46.reuse, R77, -R81 ;  /* 0x0000004d2e517223 */ /* 0x040fe20000010851 */
[----:B------:R-:W-:Y:S01]  /*a820*/  FMUL.FTZ R77, R49, R76 ;  /* 0x0000004c314d7220 */ /* 0x000fe20000410000 */
        /* <DEDUP_REMOVED lines=23> */
.L_x_9509:
[----:B------:R-:W-:Y:S05]  /*a9a0*/  BSYNC B2 ;  /* 0x0000000000027941 */ /* 0x000fea0003800000 */
.L_x_9508:
        /* <DEDUP_REMOVED lines=47> */
.L_x_9507:
[----:B------:R-:W-:Y:S05]  /*aca0*/  BSYNC B1 ;  /* 0x0000000000017941 */ /* 0x000fea0003800000 */
.L_x_9506:
[----:B-12---:R-:W-:Y:S01]  /*acb0*/  VIADD R4, R187, 0x20 ;  /* 0x00000020bb047836 */ /* 0x006fe20000000000 */
[----:B------:R-:W-:Y:S04]  /*acc0*/  BSSY B1, `(.L_x_9510) ;  /* 0x0000066000017945 */ /* 0x000fe80003800000 */
[----:B------:R-:W-:-:S13]  /*acd0*/  ISETP.GE.AND P0, PT, R4, R0, PT ;  /* 0x000000000400720c */ /* 0x000fda0003f06270 */
[----:B------:R-:W-:Y:S05]  /*ace0*/  @P0 BRA `(.L_x_9511) ;  /* 0x00000004008c0947 */ /* 0x000fea0003800000 */
[----:B------:R-:W1:Y:S01]  /*acf0*/  LDC R4, c[0x0][0x3f4] ;  /* 0x0000fd00ff047b82 */ /* 0x000e620000000800 */
[----:B------:R-:W-:Y:S01]  /*ad00*/  BSSY B2, `(.L_x_9512) ;  /* 0x0000032000027945 */ /* 0x000fe20003800000 */
[-C--:B-1----:R-:W-:Y:S02]  /*ad10*/  ISETP.GE.AND P0, PT, R22, R4.reuse, PT ;  /* 0x000000041600720c */ /* 0x082fe40003f06270 */
[----:B------:R-:W-:-:S11]  /*ad20*/  ISETP.GE.AND P1, PT, R185, R4, PT ;  /* 0x00000004b900720c */ /* 0x000fd60003f26270 */
        /* <DEDUP_REMOVED lines=10> */
[C---:B------:R-:W-:Y:S02]  /*add0*/  SHF.L.U32 R43, R64.reuse, 0x10, RZ ;  /* 0x00000010402b7819 */ /* 0x040fe400000006ff */
[----:B------:R-:W-:Y:S02]  /*ade0*/  LOP3.LUT R64, R64, 0xffff0000, RZ, 0xc0, !PT ;  /* 0xffff000040407812 */ /* 0x000fe400078ec0ff */
        /* <DEDUP_REMOVED lines=35> */
.L_x_9513:
[----:B------:R-:W-:Y:S05]  /*b020*/  BSYNC B2 ;  /* 0x0000000000027941 */ /* 0x000fea0003800000 */
.L_x_9512:
        /* <DEDUP_REMOVED lines=47> */
.L_x_9511:
[----:B------:R-:W-:Y:S05]  /*b320*/  BSYNC B1 ;  /* 0x0000000000017941 */ /* 0x000fea0003800000 */
.L_x_9510:
        /* <DEDUP_REMOVED lines=55> */
.L_x_9517:
[----:B------:R-:W-:Y:S05]  /*b6a0*/  BSYNC B2 ;  /* 0x0000000000027941 */ /* 0x000fea0003800000 */
.L_x_9516:
        /* <DEDUP_REMOVED lines=47> */
.L_x_9515:
[----:B------:R-:W-:Y:S05]  /*b9a0*/  BSYNC B1 ;  /* 0x0000000000017941 */ /* 0x000fea0003800000 */
.L_x_9514:
[----:B-12---:R-:W-:-:S05]  /*b9b0*/  VIADD R4, R187, 0x60 ;  /* 0x00000060bb047836 */ /* 0x006fca0000000000 */
        /* <DEDUP_REMOVED lines=23> */
[----:B------:R-:W-:Y:S01]  /*bb30*/  IMAD.U32 R12, R6, 0x10000, RZ ;  /* 0x00010000060c7824 */ /* 0x000fe200078e00ff */
[----:B------:R-:W-:Y:S01]  /*bb40*/  SHF.L.U32 R6, R5, 0x10, RZ ;  /* 0x0000001005067819 */ /* 0x000fe200000006ff */
        /* <DEDUP_REMOVED lines=14> */
[----:B------:R-:W-:Y:S01]  /*bc30*/  LOP3.LUT R69, R69, 0xffff0000, RZ, 0xc0, !PT ;  /* 0xffff000045457812 */ /* 0x000fe200078ec0ff */
[C---:B------:R-:W-:Y:S01]  /*bc40*/  FMUL.FTZ R21, R4.reuse, R13 ;  /* 0x0000000d04157220 */ /* 0x040fe20000410000 */
[----:B------:R-:W-:Y:S01]  /*bc50*/  FMUL.FTZ R12, R4, R7 ;  /* 0x00000007040c7220 */ /* 0x000fe20000410000 */
[----:B------:R-:W-:-:S02]  /*bc60*/  FMUL.FTZ R25, R5, R67 ;  /* 0x0000004305197220 */ /* 0x000fc40000410000 */
[----:B------:R-:W-:Y:S01]  /*bc70*/  FMUL.FTZ R20, R5, R69 ;  /* 0x0000004505147220 */ /* 0x000fe20000410000 */
        /* <DEDUP_REMOVED lines=9> */
.L_x_9520:
[----:B------:R-:W-:Y:S05]  /*bd10*/  BSYNC B1 ;  /* 0x0000000000017941 */ /* 0x000fea0003800000 */
.L_x_9519:
[----:B------:R-:W-:Y:S05]  /*bd20*/  @P1 BRA `(.L_x_9518) ;  /* 0x0000002800bc1947 */ /* 0x000fea0003800000 */
[----:B01----:R-:W0:Y:S01]  /*bd30*/  LDS.128 R4, [R37+0x7000] ;  /* 0x0070000025047984 */ /* 0x003e220000000c00 */
        /* <DEDUP_REMOVED lines=46> */
.L_x_9491:
        /* <DEDUP_REMOVED lines=30> */
[----:B------:R-:W4:Y:S04]  /*c200*/  SHFL.IDX PT, R0, R35, RZ, 0x181f ;  /* 0x00181fff23007589 */ /* 0x000f2800000e0000 */
[----:B------:R-:W5:Y:S04]  /*c210*/  SHFL.IDX PT, R14, R34, RZ, 0x181f ;  /* 0x00181fff220e7589 */ /* 0x000f6800000e0000 */
[----:B------:R-:W1:Y:S01]  /*c220*/  SHFL.IDX PT, R5, R33, RZ, 0x181f ;  /* 0x00181fff21057589 */ /* 0x000e6200000e0000 */
[----:B0-----:R-:W-:-:S04]  /*c230*/  ISETP.GE.AND P0, PT, R16, R58, PT ;  /* 0x0000003a1000720c */ /* 0x001fc80003f06270 */
[----:B------:R-:W-:-:S13]  /*c240*/  ISETP.GE.OR P1, PT, R56, R3, P0 ;  /* 0x000000033800720c */ /* 0x000fda0000726670 */
[C---:B------:R-:W-:Y:S01]  /*c250*/  @!P1 IMAD.SHL.U32 R21, R16.reuse, 0x2, RZ ;  /* 0x0000000210159824 */ /* 0x040fe200078e00ff */
[----:B------:R-:W-:-:S04]  /*c260*/  @!P1 SHF.L.U64.HI R6, R16, 0x1, R17 ;  /* 0x0000000110069819 */ /* 0x000fc80000010211 */
[----:B---3--:R-:W-:-:S05]  /*c270*/  @!P1 IADD3 R4, P2, R4, R21, RZ ;  /* 0x0000001504049210 */ /* 0x008fca0007f5e0ff */
[----:B----4-:R-:W-:Y:S02]  /*c280*/  @!P1 IMAD.X R7, R0, 0x1, R6, P2 ;  /* 0x0000000100079824 */ /* 0x010fe400010e0606 */
[----:B------:R-:W-:Y:S02]  /*c290*/  @!P1 IMAD.MOV.U32 R8, RZ, RZ, R4 ;  /* 0x000000ffff089224 */ /* 0x000fe400078e0004 */
[----:B------:R-:W-:-:S06]  /*c2a0*/  @!P1 IMAD.MOV.U32 R9, RZ, RZ, R7 ;  /* 0x000000ffff099224 */ /* 0x000fcc00078e0007 */
[----:B------:R-:W3:Y:S01]  /*c2b0*/  @!P1 LD.E.128 R8, desc[UR42][R8.64] ;  /* 0x0000002a08089980 */ /* 0x000ee2000c101d00 */
[----:B-----5:R-:W-:-:S05]  /*c2c0*/  @!P1 IADD3 R14, P2, R14, R21, RZ ;  /* 0x000000150e0e9210 */ /* 0x020fca0007f5e0ff */
[----:B-1----:R-:W-:Y:S02]  /*c2d0*/  @!P1 IMAD.X R5, R5, 0x1, R6, P2 ;  /* 0x0000000105059824 */ /* 0x002fe400010e0606 */
[----:B------:R-:W-:-:S06]  /*c2e0*/  @!P1 IMAD.MOV.U32 R4, RZ, RZ, R14 ;  /* 0x000000ffff049224 */ /* 0x000fcc00078e000e */
[----:B------:R-:W4:Y:S01]  /*c2f0*/  @!P1 LD.E.128 R4, desc[UR42][R4.64] ;  /* 0x0000002a04049980 */ /* 0x000f22000c101d00 */
        /* <DEDUP_REMOVED lines=17> */
[----:B----4-:R-:W-:Y:S01]  /*c410*/  @!P1 IMAD.MOV.U32 R38, RZ, RZ, R4 ;  /* 0x000000ffff269224 */ /* 0x010fe200078e0004 */
[----:B------:R-:W-:Y:S01]  /*c420*/  PRMT R79, R12, 0x7610, R79 ;  /* 0x000076100c4f7816 */ /* 0x000fe2000000004f */
[----:B------:R-:W-:Y:S01]  /*c430*/  @!P1 IMAD.MOV.U32 R39, RZ, RZ, R5 ;  /* 0x000000ffff279224 */ /* 0x000fe200078e0005 */
[----:B------:R-:W-:Y:S01]  /*c440*/  PRMT R52, R10, 0x7610, R52 ;  /* 0x000076100a347816 */ /* 0x000fe20000000034 */
[----:B------:R-:W-:Y:S02]  /*c450*/  @!P1 IMAD.MOV.U32 R20, RZ, RZ, R6 ;  /* 0x000000ffff149224 */ /* 0x000fe400078e0006 */
[----:B------:R-:W-:Y:S02]  /*c460*/  @!P1 IMAD.MOV.U32 R21, RZ, RZ, R7 ;  /* 0x000000ffff159224 */ /* 0x000fe400078e0007 */
[----:B------:R-:W-:Y:S02]  /*c470*/  IMAD.MOV.U32 R11, RZ, RZ, R51 ;  /* 0x000000ffff0b7224 */ /* 0x000fe400078e0033 */
[----:B------:R-:W-:Y:S01]  /*c480*/  IMAD.MOV.U32 R4, RZ, RZ, R38 ;  /* 0x000000ffff047224 */ /* 0x000fe200078e0026 */
[----:B------:R-:W-:Y:S01]  /*c490*/  MOV R7, R21 ;  /* 0x0000001500077202 */ /* 0x000fe20000000f00 */
[----:B------:R-:W-:Y:S01]  /*c4a0*/  IMAD.MOV.U32 R5, RZ, RZ, R39 ;  /* 0x000000ffff057224 */ /* 0x000fe200078e0027 */
[----:B------:R-:W-:Y:S01]  /*c4b0*/  PRMT R53, R11, 0x7610, R53 ;  /* 0x000076100b357816 */ /* 0x000fe20000000035 */
[----:B------:R-:W-:Y:S01]  /*c4c0*/  IMAD.MOV.U32 R6, RZ, RZ, R20 ;  /* 0x000000ffff067224 */ /* 0x000fe200078e0014 */
[----:B------:R-:W-:-:S02]  /*c4d0*/  PRMT R80, R4, 0x7610, R80 ;  /* 0x0000761004507816 */ /* 0x000fc40000000050 */
[----:B------:R-:W-:Y:S02]  /*c4e0*/  PRMT R81, R5, 0x7610, R81 ;  /* 0x0000761005517816 */ /* 0x000fe40000000051 */
[----:B------:R-:W-:Y:S02]  /*c4f0*/  PRMT R82, R6, 0x7610, R82 ;  /* 0x0000761006527816 */ /* 0x000fe40000000052 */
[----:B01-3--:R-:W-:-:S07]  /*c500*/  PRMT R83, R7, 0x7610, R83 ;  /* 0x0000761007537816 */ /* 0x00bfce0000000053 */
.L_x_9817:
        /* <DEDUP_REMOVED lines=19> */
.L_x_9523:
[----:B------:R-:W-:Y:S05]  /*c640*/  BSYNC B1 ;  /* 0x0000000000017941 */ /* 0x000fea0003800000 */
.L_x_9522:
        /* <DEDUP_REMOVED lines=20> */
[----:B------:R-:W3:Y:S02]  /*c790*/  SHFL.IDX PT, R0, R35, 0x2, 0x181f ;  /* 0x00581f0023007f89 */ /* 0x000ee400000e0000 */
[----:B------:R-:W-:Y:S02]  /*c7a0*/  ISETP.GE.OR P1, PT, R10, R3, P0 ;  /* 0x000000030a00720c */ /* 0x000fe40000726670 */
[----:B0-----:R-:W0:Y:S04]  /*c7b0*/  SHFL.IDX PT, R14, R34, 0x2, 0x181f ;  /* 0x00581f00220e7f89 */ /* 0x001e2800000e0000 */
[----:B------:R-:W4:Y:S07]  /*c7c0*/  SHFL.IDX PT, R28, R33, 0x2, 0x181f ;  /* 0x00581f00211c7f89 */ /* 0x000f2e00000e0000 */
[C---:B------:R-:W-:Y:S01]  /*c7d0*/  @!P1 IMAD.SHL.U32 R31, R16.reuse, 0x2, RZ ;  /* 0x00000002101f9824 */ /* 0x040fe200078e00ff */
[----:B------:R-:W-:-:S04]  /*c7e0*/  @!P1 SHF.L.U64.HI R29, R16, 0x1, R17 ;  /* 0x00000001101d9819 */ /* 0x000fc80000010211 */
[----:B-1----:R-:W-:-:S05]  /*c7f0*/  @!P1 IADD3 R8, P2, R8, R31, RZ ;  /* 0x0000001f08089210 */ /* 0x002fca0007f5e0ff */
[----:B---3--:R-:W-:-:S06]  /*c800*/  @!P1 IMAD.X R9, R0, 0x1, R29, P2 ;  /* 0x0000000100099824 */ /* 0x008fcc00010e061d */
[----:B------:R-:W3:Y:S01]  /*c810*/  @!P1 LD.E.128 R8, desc[UR42][R8.64] ;  /* 0x0000002a08089980 */ /* 0x000ee2000c101d00 */
[----:B0-----:R-:W-:-:S05]  /*c820*/  @!P1 IADD3 R14, P2, R14, R31, RZ ;  /* 0x0000001f0e0e9210 */ /* 0x001fca0007f5e0ff */
[----:B----4-:R-:W-:-:S04]  /*c830*/  @!P1 IMAD.X R29, R28, 0x1, R29, P2 ;  /* 0x000000011c1d9824 */ /* 0x010fc800010e061d */
[----:B------:R-:W-:-:S05]  /*c840*/  @!P1 IMAD.MOV.U32 R15, RZ, RZ, R29 ;  /* 0x000000ffff0f9224 */ /* 0x000fca00078e001d */
[----:B------:R-:W4:Y:S01]  /*c850*/  @!P1 LD.E.128 R28, desc[UR42][R14.64] ;  /* 0x0000002a0e1c9980 */ /* 0x000f22000c101d00 */
[----:B------:R-:W-:Y:S02]  /*c860*/  CS2R R44, SRZ ;  /* 0x00000000002c7805 */ /* 0x000fe4000001ff00 */
[----:B------:R-:W-:Y:S02]  /*c870*/  CS2R R46, SRZ ;  /* 0x00000000002e7805 */ /* 0x000fe4000001ff00 */
[----:B------:R-:W-:Y:S01]  /*c880*/  CS2R R40, SRZ ;  /* 0x0000000000287805 */ /* 0x000fe2000001ff00 */
[----:B------:R-:W0:Y:S01]  /*c890*/  SHFL.IDX PT, R32, R32, 0x3, 0x181f ;  /* 0x00781f0020207f89 */ /* 0x000e2200000e0000 */
[----:B------:R-:W-:-:S03]  /*c8a0*/  CS2R R42, SRZ ;  /* 0x00000000002a7805 */ /* 0x000fc6000001ff00 */
[----:B------:R-:W1:Y:S04]  /*c8b0*/  SHFL.IDX PT, R34, R34, 0x3, 0x181f ;  /* 0x00781f0022227f89 */ /* 0x000e6800000e0000 */
[----:B------:R-:W0:Y:S01]  /*c8c0*/  SHFL.IDX PT, R33, R33, 0x3, 0x181f ;  /* 0x00781f0021217f89 */ /* 0x000e2200000e0000 */
[----:B---3--:R-:W-:Y:S02]  /*c8d0*/  @!P1 IMAD.MOV.U32 R44, RZ, RZ, R8 ;  /* 0x000000ffff2c9224 */ /* 0x008fe400078e0008 */
        /* <DEDUP_REMOVED lines=10> */
[----:B----4-:R-:W-:Y:S01]  /*c980*/  @!P1 IMAD.MOV.U32 R40, RZ, RZ, R28 ;  /* 0x000000ffff289224 */ /* 0x010fe200078e001c */
        /* <DEDUP_REMOVED lines=13> */
[----:B01-3--:R-:W-:-:S07]  /*ca60*/  PRMT R76, R11, 0x7610, R76 ;  /* 0x000076100b4c7816 */ /* 0x00bfce000000004c */
.L_x_9827:
[----:B------:R-:W-:Y:S01]  /*ca70*/  VIADD R56, R56, 0x60 ;  /* 0x0000006038387836 */ /* 0x000fe20000000000 */
[----:B------:R-:W-:Y:S01]  /*ca80*/  BSSY B1, `(.L_x_9525) ;  /* 0x0000012000017945 */ /* 0x000fe20003800000 */
[----:B------:R-:W-:Y:S02]  /*ca90*/  CS2R R10, SRZ ;  /* 0x00000000000a7805 */ /* 0x000fe4000001ff00 */
[----:B--2---:R-:W-:Y:S02]  /*caa0*/  CS2R R12, SRZ ;  /* 0x00000000000c7805 */ /* 0x004fe4000001ff00 */
        /* <DEDUP_REMOVED lines=10> */
[----:B------:R-:W-:Y:S02]  /*cb50*/  IADD3 R8, P2, R34, R11, RZ ;  /* 0x0000000b22087210 */ /* 0x000fe40007f5e0ff */
[----:B------:R-:W-:-:S03]  /*cb60*/  IADD3.X R13, R0, R9, RZ, P1, !PT ;  /* 0x00000009000d7210 */ /* 0x000fc60000ffe4ff */
[----:B------:R-:W-:-:S03]  /*cb70*/  IMAD.X R9, R33, 0x1, R9, P2 ;  /* 0x0000000121097824 */ /* 0x000fc600010e0609 */
[----:B------:R-:W5:Y:S04]  /*cb80*/  LD.E.128 R12, desc[UR42][R12.64] ;  /* 0x0000002a0c0c7980 */ /* 0x000f68000c101d00 */
[----:B------:R-:W5:Y:S02]  /*cb90*/  LD.E.128 R8, desc[UR42][R8.64] ;  /* 0x0000002a08087980 */ /* 0x000f64000c101d00 */
.L_x_9526:
[----:B------:R-:W-:Y:S05]  /*cba0*/  BSYNC B1 ;  /* 0x0000000000017941 */ /* 0x000fea0003800000 */
.L_x_9525:
[----:B------:R-:W-:Y:S01]  /*cbb0*/  ULEA.HI UR4, UR39, UR39, URZ, 0x1 ;  /* 0x0000002727047291 */ /* 0x000fe2000f8f083f */
[----:B------:R-:W-:Y:S01]  /*cbc0*/  VIADD R28, R187, 0x20 ;  /* 0x00000020bb1c7836 */ /* 0x000fe20000000000 */
[----:B------:R-:W-:Y:S01]  /*cbd0*/  VIADDMNMX R0, R3, -R192, 0x80, PT ;  /* 0x0000008003007446 */ /* 0x000fe200038009c0 */
[C---:B------:R-:W-:Y:S01]  /*cbe0*/  VIADD R31, R187.reuse, 0x40 ;  /* 0x00000040bb1f7836 */ /* 0x040fe20000000000 */
[----:B------:R-:W-:Y:S01]  /*cbf0*/  ULOP3.LUT UR4, UR4, 0xfffffffe, URZ, 0xc0, !UPT ;  /* 0xfffffffe04047892 */ /* 0x000fe2000f8ec03f */
[C---:B------:R-:W-:Y:S01]  /*cc00*/  VIADD R30, R187.reuse, 0x60 ;  /* 0x00000060bb1e7836 */ /* 0x040fe20000000000 */
        /* <DEDUP_REMOVED lines=24> */
.L_x_9828:
[----:B------:R-:W-:Y:S05]  /*cd90*/  BSYNC B1 ;  /* 0x0000000000017941 */ /* 0x000fea0003800000 */
.L_x_9527:
[----:B------:R-:W-:Y:S04]  /*cda0*/  BSSY B1, `(.L_x_9529) ;  /* 0x000006a000017945 */ /* 0x000fe80003800000 */
[----:B------:R-:W-:Y:S05]  /*cdb0*/  @P3 BRA `(.L_x_9530) ;  /* 0x0000000400a03947 */ /* 0x000fea0003800000 */
[----:B------:R-:W-:Y:S01]  /*cdc0*/  LEA.HI R28, R58, R207, RZ, 0x1d ;  /* 0x000000cf3a1c7211 */ /* 0x000fe200078fe8ff */
[----:B------:R-:W-:Y:S01]  /*cdd0*/  IMAD.SHL.U32 R30, R187, 0x40, RZ ;  /* 0x00000040bb1e7824 */ /* 0x000fe200078e00ff */
[--C-:B------:R-:W-:Y:S02]  /*cde0*/  SHF.R.U64 R87, R48, 0x10, R49.reuse ;  /* 0x0000001030577819 */ /* 0x100fe40000001231 */
[----:B------:R-:W-:Y:S01]  /*cdf0*/  SHF.R.S32.HI R31, RZ, 0x1f, R28 ;  /* 0x0000001fff1f7819 */ /* 0x000fe2000001141c */
[----:B0-----:R-:W-:Y:S01]  /*ce00*/  IMAD.SHL.U32 R29, R28, 0x8, RZ ;  /* 0x000000081c1d7824 */ /* 0x001fe200078e00ff */
[----:B------:R-:W-:Y:S02]  /*ce10*/  SHF.R.U32.HI R48, RZ, 0x10, R49 ;  /* 0x00000010ff307819 */ /* 0x000fe40000011631 */
[----:B------:R-:W-:Y:S02]  /*ce20*/  LEA.HI R31, R31, R28, RZ, 0x3 ;  /* 0x0000001c1f1f7211 */ /* 0x000fe400078f18ff */
[----:B------:R-:W-:-:S02]  /*ce30*/  LOP3.LUT R29, R29, 0x38, RZ, 0xc0, !PT ;  /* 0x000000381d1d7812 */ /* 0x000fc400078ec0ff */
[----:B------:R-:W-:Y:S01]  /*ce40*/  SHF.R.U64 R49, R38, 0x10, R39 ;  /* 0x0000001026317819 */ /* 0x000fe20000001227 */
[----:B------:R-:W-:Y:S01]  /*ce50*/  IMAD.SHL.U32 R31, R31, 0x400, RZ ;  /* 0x000004001f1f7824 */ /* 0x000fe200078e00ff */
[----:B------:R-:W-:Y:S02]  /*ce60*/  LOP3.LUT R29, R29, 0x1c0, R30, 0xf8, !PT ;  /* 0x000001c01d1d7812 */ /* 0x000fe400078ef81e */
[----:B------:R-:W-:Y:S02]  /*ce70*/  SHF.R.U64 R85, R50, 0x10, R51 ;  /* 0x0000001032557819 */ /* 0x000fe40000001233 */
[----:B------:R-:W-:Y:S02]  /*ce80*/  LOP3.LUT R29, R29, R204, RZ, 0x3c, !PT ;  /* 0x000000cc1d1d7212 */ /* 0x000fe400078e3cff */
[----:B------:R-:W-:Y:S02]  /*ce90*/  LOP3.LUT R28, R31, 0x7fffe000, RZ, 0xc0, !PT ;  /* 0x7fffe0001f1c7812 */ /* 0x000fe400078ec0ff */
[----:B------:R-:W-:-:S02]  /*cea0*/  SHF.R.U32.HI R38, RZ, 0x10, R39 ;  /* 0x00000010ff267819 */ /* 0x000fc40000011627 */
[----:B------:R-:W-:Y:S02]  /*ceb0*/  IADD3 R77, R29, R28, R205 ;  /* 0x0000001c1d4d7210 */ /* 0x000fe40007ffe0cd */
[----:B------:R-:W0:Y:S01]  /*cec0*/  LDS.128 R28, [R37] ;  /* 0x00000000251c7984 */ /* 0x000e220000000c00 */
[----:B------:R-:W-:Y:S02]  /*ced0*/  PRMT R80, R80, 0x5410, R49 ;  /* 0x0000541050507816 */ /* 0x000fe40000000031 */
[----:B------:R-:W-:Y:S01]  /*cee0*/  IMAD R77, R77, 0x2, R18 ;  /* 0x000000024d4d7824 */ /* 0x000fe200078e0212 */
[----:B------:R-:W-:Y:S02]  /*cef0*/  SHF.R.U64 R39, R20, 0x10, R21 ;  /* 0x0000001014277819 */ /* 0x000fe40000001215 */
[----:B------:R-:W-:Y:S02]  /*cf00*/  PRMT R52, R52, 0x5410, R85 ;  /* 0x0000541034347816 */ /* 0x000fe40000000055 */
[----:B------:R-:W1:Y:S01]  /*cf10*/  LDS.128 R32, [R77+0x10400] ;  /* 0x010400004d207984 */ /* 0x000e620000000c00 */
[----:B------:R-:W-:-:S02]  /*cf20*/  SHF.R.U32.HI R84, RZ, 0x10, R51 ;  /* 0x00000010ff547819 */ /* 0x000fc40000011633 */
[----:B------:R-:W-:Y:S02]  /*cf30*/  SHF.R.U32.HI R20, RZ, 0x10, R21 ;  /* 0x00000010ff147819 */ /* 0x000fe40000011615 */
[----:B------:R-:W-:Y:S02]  /*cf40*/  PRMT R78, R78, 0x5410, R87 ;  /* 0x000054104e4e7816 */ /* 0x000fe40000000057 */
[----:B------:R-:W-:Y:S02]  /*cf50*/  PRMT R79, R79, 0x5410, R48 ;  /* 0x000054104f4f7816 */ /* 0x000fe40000000030 */
[----:B------:R-:W-:Y:S01]  /*cf60*/  PRMT R85, R81, 0x5410, R38 ;  /* 0x0000541051557816 */ /* 0x000fe20000000026 */
[----:B------:R-:W-:Y:S01]  /*cf70*/  IMAD.U32 R81, R80, 0x10000, RZ ;  /* 0x0001000050517824 */ /* 0x000fe200078e00ff */
[----:B------:R-:W-:Y:S01]  /*cf80*/  PRMT R84, R53, 0x5410, R84 ;  /* 0x0000541035547816 */ /* 0x000fe20000000054 */
[----:B------:R-:W-:Y:S01]  /*cf90*/  IMAD.U32 R53, R78, 0x10000, RZ ;  /* 0x000100004e357824 */ /* 0x000fe200078e00ff */
[----:B------:R-:W-:-:S02]  /*cfa0*/  PRMT R83, R83, 0x5410, R20 ;  /* 0x0000541053537816 */ /* 0x000fc40000000014 */
[----:B------:R-:W-:Y:S01]  /*cfb0*/  PRMT R86, R82, 0x5410, R39 ;  /* 0x0000541052567816 */ /* 0x000fe20000000027 */
[----:B------:R-:W-:Y:S01]  /*cfc0*/  IMAD.U32 R82, R85, 0x10000, RZ ;  /* 0x0001000055527824 */ /* 0x000fe200078e00ff */
[----:B------:R-:W-:Y:S01]  /*cfd0*/  LOP3.LUT R80, R80, 0xffff0000, RZ, 0xc0, !PT ;  /* 0xffff000050507812 */ /* 0x000fe200078ec0ff */
        /* <DEDUP_REMOVED lines=19> */
[----:B------:R-:W-:Y:S01]  /*d110*/  FFMA.FTZ R87, R20, R53, -R87 ;  /* 0x0000003514577223 */ /* 0x000fe20000010857 */
[----:B------:R-:W-:Y:S01]  /*d120*/  FMUL.FTZ R53, R49, R82 ;  /* 0x0000005231357220 */ /* 0x000fe20000410000 */
[----:B------:R-:W-:-:S02]  /*d130*/  IMAD.U32 R51, R35, 0x10000, RZ ;  /* 0x0001000023337824 */ /* 0x000fc400078e00ff */
[----:B------:R-:W-:Y:S01]  /*d140*/  FFMA.FTZ R89, R20, R81, R89 ;  /* 0x0000005114597223 */ /* 0x000fe20000010059 */
[----:B------:R-:W-:Y:S02]  /*d150*/  IMAD.U32 R20, R84, 0x10000, RZ ;  /* 0x0001000054147824 */ /* 0x000fe400078e00ff */
[-C--:B------:R-:W-:Y:S01]  /*d160*/  FMUL.FTZ R49, R49, R48.reuse ;  /* 0x0000003031317220 */ /* 0x080fe20000410000 */
[C---:B------:R-:W-:Y:S01]  /*d170*/  FFMA.FTZ R53, R38.reuse, R48, -R53 ;  /* 0x0000003026357223 */ /* 0x040fe20000010835 */
[C---:B------:R-:W-:Y:S01]  /*d180*/  FMUL.FTZ R48, R51.reuse, R90 ;  /* 0x0000005a33307220 */ /* 0x040fe20000410000 */
[----:B------:R-:W-:Y:S01]  /*d190*/  FMUL.FTZ R81, R51, R20 ;  /* 0x0000001433517220 */ /* 0x000fe20000410000 */
[----:B------:R-:W-:Y:S01]  /*d1a0*/  FFMA.FTZ R49, R38, R82, R49 ;  /* 0x0000005226317223 */ /* 0x000fe20000010031 */
[C---:B------:R-:W-:Y:S01]  /*d1b0*/  FMUL.FTZ R38, R32.reuse, R78 ;  /* 0x0000004e20267220 */ /* 0x040fe20000410000 */
[----:B------:R-:W-:Y:S01]  /*d1c0*/  FFMA.FTZ R51, R39, R20, -R48 ;  /* 0x0000001427337223 */ /* 0x000fe20000010830 */
[----:B------:R-:W-:Y:S01]  /*d1d0*/  FMUL.FTZ R20, R32, R80 ;  /* 0x0000005020147220 */ /* 0x000fe20000410000 */
[----:B------:R-:W-:-:S02]  /*d1e0*/  IMAD.U32 R50, R34, 0x10000, RZ ;  /* 0x0001000022327824 */ /* 0x000fc400078e00ff */
[C---:B------:R-:W-:Y:S01]  /*d1f0*/  FFMA.FTZ R38, R21.reuse, R80, R38 ;  /* 0x0000005015267223 */ /* 0x040fe20000010026 */
[----:B------:R-:W-:Y:S02]  /*d200*/  IMAD.U32 R32, R86, 0x10000, RZ ;  /* 0x0001000056207824 */ /* 0x000fe400078e00ff */
[----:B------:R-:W-:Y:S01]  /*d210*/  FFMA.FTZ R78, R21, R78, -R20 ;  /* 0x0000004e154e7223 */ /* 0x000fe20000010814 */
[----:B------:R-:W-:Y:S02]  /*d220*/  IMAD.U32 R20, R52, 0x10000, RZ ;  /* 0x0001000034147824 */ /* 0x000fe400078e00ff */
[----:B------:R-:W-:Y:S01]  /*d230*/  FFMA.FTZ R81, R39, R90, R81 ;  /* 0x0000005a27517223 */ /* 0x000fe20000010051 */
[----:B------:R-:W-:Y:S01]  /*d240*/  FMUL.FTZ R80, R50, R32 ;  /* 0x0000002032507220 */ /* 0x000fe20000410000 */
[C---:B------:R-:W-:Y:S01]  /*d250*/  FMUL.FTZ R39, R33.reuse, R85 ;  /* 0x0000005521277220 */ /* 0x040fe20000410000 */
[-C--:B------:R-:W-:Y:S01]  /*d260*/  FMUL.FTZ R82, R33, R79.reuse ;  /* 0x0000004f21527220 */ /* 0x080fe20000410000 */
[----:B------:R-:W-:Y:S01]  /*d270*/  LOP3.LUT R34, R34, 0xffff0000, RZ, 0xc0, !PT ;  /* 0xffff000022227812 */ /* 0x000fe200078ec0ff */
        /* <DEDUP_REMOVED lines=14> */
[C---:B------:R-:W-:Y:S01]  /*d360*/  FFMA.FTZ R21, R30.reuse, R21, -R29 ;  /* 0x000000151e157223 */ /* 0x040fe2000001081d */
[-C--:B------:R-:W-:Y:S01]  /*d370*/  FMUL.FTZ R39, R35, R84.reuse ;  /* 0x0000005423277220 */ /* 0x080fe20000410000 */
[----:B------:R-:W-:Y:S01]  /*d380*/  FFMA.FTZ R35, R30, R33, R34 ;  /* 0x000000211e237223 */ /* 0x000fe20000010022 */
[C---:B------:R-:W-:Y:S01]  /*d390*/  FFMA.FTZ R84, R31.reuse, R84, -R28 ;  /* 0x000000541f547223 */ /* 0x040fe2000001081c */
        /* <DEDUP_REMOVED lines=10> */
.L_x_9530:
[----:B------:R-:W-:Y:S05]  /*d440*/  BSYNC B1 ;  /* 0x0000000000017941 */ /* 0x000fea0003800000 */
.L_x_9529:
[----:B------:R-:W-:Y:S04]  /*d450*/  BSSY B1, `(.L_x_9531) ;  /* 0x0000069000017945 */ /* 0x000fe80003800000 */
[----:B------:R-:W-:Y:S05]  /*d460*/  @P2 BRA `(.L_x_9532) ;  /* 0x00000004009c2947 */ /* 0x000fea0003800000 */
[----:B------:R-:W-:Y:S02]  /*d470*/  LEA.HI R20, R58, R207, RZ, 0x1d ;  /* 0x000000cf3a147211 */ /* 0x000fe400078fe8ff */
[----:B-1----:R-:W-:Y:S02]  /*d480*/  SHF.R.U32.HI R28, RZ, 0x3, R198 ;  /* 0x00000003ff1c7819 */ /* 0x002fe400000116c6 */
        /* <DEDUP_REMOVED lines=8> */
[----:B------:R-:W-:Y:S02]  /*d510*/  PRMT R57, R57, 0x5410, R4 ;  /* 0x0000541039397816 */ /* 0x000fe40000000004 */
[----:B------:R-:W-:Y:S02]  /*d520*/  LOP3.LUT R21, R29, 0x7fffe000, RZ, 0xc0, !PT ;  /* 0x7fffe0001d157812 */ /* 0x000fe400078ec0ff */
[----:B------:R-:W0:Y:S01]  /*d530*/  LDS.128 R28, [R229] ;  /* 0x00000000e51c7984 */ /* 0x000e220000000c00 */
[----:B------:R-:W-:Y:S01]  /*d540*/  SHF.R.U64 R37, R6, 0x10, R7 ;  /* 0x0000001006257819 */ /* 0x000fe20000001207 */
[----:B------:R-:W-:Y:S01]  /*d550*/  IMAD.U32 R38, R57, 0x10000, RZ ;  /* 0x0001000039267824 */ /* 0x000fe200078e00ff */
[----:B------:R-:W-:-:S02]  /*d560*/  IADD3 R21, R20, R21, R203 ;  /* 0x0000001514157210 */ /* 0x000fc40007ffe0cb */
[----:B------:R-:W-:Y:S02]  /*d570*/  SHF.R.U32.HI R20, RZ, 0x10, R5 ;  /* 0x00000010ff147819 */ /* 0x000fe40000011605 */
[----:B------:R-:W-:Y:S02]  /*d580*/  LEA R21, R21, R18, 0x1 ;  /* 0x0000001215157211 */ /* 0x000fe400078e08ff */
[----:B------:R-:W-:Y:S02]  /*d590*/  SHF.R.U32.HI R24, RZ, 0x10, R25 ;  /* 0x00000010ff187819 */ /* 0x000fe40000011619 */
[----:B------:R-:W-:Y:S01]  /*d5a0*/  SHF.R.U64 R5, R26, 0x10, R27 ;  /* 0x000000101a057819 */ /* 0x000fe2000000121b */
[----:B------:R-:W1:Y:S01]  /*d5b0*/  LDS.128 R32, [R21+0x10400] ;  /* 0x0104000015207984 */ /* 0x000e620000000c00 */
[----:B------:R-:W-:Y:S02]  /*d5c0*/  PRMT R62, R62, 0x5410, R39 ;  /* 0x000054103e3e7816 */ /* 0x000fe40000000027 */
[----:B------:R-:W-:-:S02]  /*d5d0*/  SHF.R.U32.HI R26, RZ, 0x10, R27 ;  /* 0x00000010ff1a7819 */ /* 0x000fc4000001161b */
[----:B------:R-:W-:Y:S01]  /*d5e0*/  PRMT R64, R64, 0x5410, R37 ;  /* 0x0000541040407816 */ /* 0x000fe20000000025 */
[----:B------:R-:W-:Y:S01]  /*d5f0*/  IMAD.U32 R37, R62, 0x10000, RZ ;  /* 0x000100003e257824 */ /* 0x000fe200078e00ff */
[----:B------:R-:W-:Y:S02]  /*d600*/  SHF.R.U32.HI R6, RZ, 0x10, R7 ;  /* 0x00000010ff067819 */ /* 0x000fe40000011607 */
[----:B------:R-:W-:Y:S02]  /*d610*/  PRMT R61, R61, 0x5410, R26 ;  /* 0x000054103d3d7816 */ /* 0x000fe4000000001a */
[----:B------:R-:W-:Y:S02]  /*d620*/  PRMT R63, R63, 0x5410, R20 ;  /* 0x000054103f3f7816 */ /* 0x000fe40000000014 */
[----:B------:R-:W-:Y:S02]  /*d630*/  PRMT R59, R59, 0x5410, R24 ;  /* 0x000054103b3b7816 */ /* 0x000fe40000000018 */
[----:B------:R-:W-:-:S02]  /*d640*/  PRMT R60, R60, 0x5410, R5 ;  /* 0x000054103c3c7816 */ /* 0x000fc40000000005 */
[----:B------:R-:W-:Y:S02]  /*d650*/  PRMT R65, R65, 0x5410, R6 ;  /* 0x0000541041417816 */ /* 0x000fe40000000006 */
        /* <DEDUP_REMOVED lines=16> */
[----:B------:R-:W-:Y:S01]  /*d760*/  IMAD.U32 R33, R35, 0x10000, RZ ;  /* 0x0001000023217824 */ /* 0x000fe200078e00ff */
[----:B------:R-:W-:Y:S01]  /*d770*/  LOP3.LUT R31, R34, 0xffff0000, RZ, 0xc0, !PT ;  /* 0xffff0000221f7812 */ /* 0x000fe200078ec0ff */
[----:B------:R-:W-:Y:S01]  /*d780*/  FFMA.FTZ R39, R4, R37, -R39 ;  /* 0x0000002504277223 */ /* 0x000fe20000010827 */
[----:B------:R-:W-:-:S02]  /*d790*/  IMAD.U32 R37, R61, 0x10000, RZ ;  /* 0x000100003d257824 */ /* 0x000fc400078e00ff */
[----:B------:R-:W-:Y:S01]  /*d7a0*/  FFMA.FTZ R49, R4, R38, R49 ;  /* 0x0000002604317223 */ /* 0x000fe20000010031 */
[----:B------:R-:W-:Y:S01]  /*d7b0*/  IMAD.U32 R29, R34, 0x10000, RZ ;  /* 0x00010000221d7824 */ /* 0x000fe200078e00ff */
[----:B------:R-:W-:Y:S01]  /*d7c0*/  LOP3.LUT R34, R35, 0xffff0000, RZ, 0xc0, !PT ;  /* 0xffff000023227812 */ /* 0x000fe200078ec0ff */
[----:B------:R-:W-:Y:S02]  /*d7d0*/  IMAD.U32 R35, R59, 0x10000, RZ ;  /* 0x000100003b237824 */ /* 0x000fe400078e00ff */
[----:B------:R-:W-:Y:S01]  /*d7e0*/  FMUL.FTZ R53, R33, R37 ;  /* 0x0000002521357220 */ /* 0x000fe20000410000 */
[----:B------:R-:W-:Y:S01]  /*d7f0*/  IMAD.U32 R25, R63, 0x10000, RZ ;  /* 0x000100003f197824 */ /* 0x000fe200078e00ff */
[----:B------:R-:W-:Y:S01]  /*d800*/  LOP3.LUT R59, R59, 0xffff0000, RZ, 0xc0, !PT ;  /* 0xffff00003b3b7812 */ /* 0x000fe200078ec0ff */
[----:B------:R-:W-:Y:S02]  /*d810*/  IMAD.U32 R4, R65, 0x10000, RZ ;  /* 0x0001000041047824 */ /* 0x000fe400078e00ff */
[C---:B------:R-:W-:Y:S01]  /*d820*/  FMUL.FTZ R51, R27.reuse, R35 ;  /* 0x000000231b337220 */ /* 0x040fe20000410000 */
[----:B------:R-:W-:Y:S01]  /*d830*/  FMUL.FTZ R27, R27, R25 ;  /* 0x000000191b1b7220 */ /* 0x000fe20000410000 */
[----:B------:R-:W-:Y:S01]  /*d840*/  LOP3.LUT R63, R63, 0xffff0000, RZ, 0xc0, !PT ;  /* 0xffff00003f3f7812 */ /* 0x000fe200078ec0ff */
[-C--:B------:R-:W-:Y:S01]  /*d850*/  FMUL.FTZ R38, R33, R4.reuse ;  /* 0x0000000421267220 */ /* 0x080fe20000410000 */
[----:B------:R-:W-:Y:S01]  /*d860*/  FFMA.FTZ R53, R24, R4, -R53 ;  /* 0x0000000418357223 */ /* 0x000fe20000010835 */
[----:B------:R-:W-:Y:S01]  /*d870*/  FMUL.FTZ R4, R26, R57 ;  /* 0x000000391a047220 */ /* 0x000fe20000410000 */
[C---:B------:R-:W-:Y:S01]  /*d880*/  FFMA.FTZ R51, R6.reuse, R25, -R51 ;  /* 0x0000001906337223 */ /* 0x040fe20000010833 */
[----:B------:R-:W-:Y:S01]  /*d890*/  FFMA.FTZ R25, R6, R35, R27 ;  /* 0x0000002306197223 */ /* 0x000fe2000001001b */
[-C--:B------:R-:W-:Y:S01]  /*d8a0*/  FMUL.FTZ R26, R26, R62.reuse ;  /* 0x0000003e1a1a7220 */ /* 0x080fe20000410000 */
[----:B------:R-:W-:Y:S01]  /*d8b0*/  FFMA.FTZ R62, R5, R62, -R4 ;  /* 0x0000003e053e7223 */ /* 0x000fe20000010804 */
[----:B------:R-:W-:-:S02]  /*d8c0*/  IMAD.U32 R6, R60, 0x10000, RZ ;  /* 0x000100003c067824 */ /* 0x000fc400078e00ff */
[----:B------:R-:W-:Y:S01]  /*d8d0*/  FMUL.FTZ R27, R32, R59 ;  /* 0x0000003b201b7220 */ /* 0x000fe20000410000 */
[----:B------:R-:W-:Y:S02]  /*d8e0*/  IMAD.U32 R4, R64, 0x10000, RZ ;  /* 0x0001000040047824 */ /* 0x000fe400078e00ff */
[----:B------:R-:W-:Y:S01]  /*d8f0*/  FMUL.FTZ R32, R32, R63 ;  /* 0x0000003f20207220 */ /* 0x000fe20000410000 */
[----:B------:R-:W-:Y:S01]  /*d900*/  LOP3.LUT R60, R60, 0xffff0000, RZ, 0xc0, !PT ;  /* 0xffff00003c3c7812 */ /* 0x000fe200078ec0ff */
[----:B------:R-:W-:Y:S01]  /*d910*/  FFMA.FTZ R37, R24, R37, R38 ;  /* 0x0000002518257223 */ /* 0x000fe20000010026 */
[----:B------:R-:W-:Y:S01]  /*d920*/  LOP3.LUT R64, R64, 0xffff0000, RZ, 0xc0, !PT ;  /* 0xffff000040407812 */ /* 0x000fe200078ec0ff */
[----:B------:R-:W-:Y:S01]  /*d930*/  FFMA.FTZ R24, R5, R57, R26 ;  /* 0x0000003905187223 */ /* 0x000fe2000001001a */
        /* <DEDUP_REMOVED lines=26> */
.L_x_9532:
[----:B------:R-:W-:Y:S05]  /*dae0*/  BSYNC B1 ;  /* 0x0000000000017941 */ /* 0x000fea0003800000 */
.L_x_9531:
[----:B------:R-:W-:Y:S04]  /*daf0*/  BSSY B1, `(.L_x_9533) ;  /* 0x0000069000017945 */ /* 0x000fe80003800000 */
[----:B------:R-:W-:Y:S05]  /*db00*/  @P1 BRA `(.L_x_9534) ;  /* 0x00000004009c1947 */ /* 0x000fea0003800000 */
        /* <DEDUP_REMOVED lines=14> */
[----:B------:R-:W1:Y:S01]  /*dbf0*/  LDS.128 R4, [R228] ;  /* 0x00000000e4047984 */ /* 0x000e620000000c00 */
[----:B------:R-:W-:Y:S01]  /*dc00*/  PRMT R66, R66, 0x5410, R31 ;  /* 0x0000541042427816 */ /* 0x000fe2000000001f */
[----:B------:R-:W-:Y:S01]  /*dc10*/  IMAD.U32 R37, R73, 0x10000, RZ ;  /* 0x0001000049257824 */ /* 0x000fe200078e00ff */
[----:B------:R-:W-:Y:S01]  /*dc20*/  SHF.R.U32.HI R44, RZ, 0x10, R45 ;  /* 0x00000010ff2c7819 */ /* 0x000fe2000001162d */
[----:B------:R-:W-:Y:S01]  /*dc30*/  IMAD R21, R21, 0x2, R18 ;  /* 0x0000000215157824 */ /* 0x000fe200078e0212 */
[----:B------:R-:W-:Y:S01]  /*dc40*/  SHF.R.U64 R20, R42, 0x10, R43 ;  /* 0x000000102a147819 */ /* 0x000fe2000000122b */
[----:B------:R-:W-:Y:S01]  /*dc50*/  IMAD.U32 R35, R66, 0x10000, RZ ;  /* 0x0001000042237824 */ /* 0x000fe200078e00ff */
[----:B------:R-:W-:Y:S02]  /*dc60*/  PRMT R74, R74, 0x5410, R41 ;  /* 0x000054104a4a7816 */ /* 0x000fe40000000029 */
[----:B------:R-:W2:Y:S01]  /*dc70*/  LDS.128 R24, [R21+0x10400] ;  /* 0x0104000015187984 */ /* 0x000ea20000000c00 */
[----:B------:R-:W-:-:S02]  /*dc80*/  SHF.R.U32.HI R43, RZ, 0x10, R43 ;  /* 0x00000010ff2b7819 */ /* 0x000fc4000001162b */
[--C-:B0-----:R-:W-:Y:S01]  /*dc90*/  SHF.R.U64 R29, R46, 0x10, R47.reuse ;  /* 0x000000102e1d7819 */ /* 0x101fe2000000122f */
[----:B------:R-:W-:Y:S01]  /*dca0*/  IMAD.U32 R39, R74, 0x10000, RZ ;  /* 0x000100004a277824 */ /* 0x000fe200078e00ff */
[----:B------:R-:W-:Y:S02]  /*dcb0*/  PRMT R67, R67, 0x5410, R44 ;  /* 0x0000541043437816 */ /* 0x000fe4000000002c */
[----:B------:R-:W-:Y:S02]  /*dcc0*/  PRMT R75, R75, 0x5410, R20 ;  /* 0x000054104b4b7816 */ /* 0x000fe40000000014 */
[----:B------:R-:W-:Y:S02]  /*dcd0*/  SHF.R.U32.HI R46, RZ, 0x10, R47 ;  /* 0x00000010ff2e7819 */ /* 0x000fe4000001162f */
[----:B------:R-:W-:Y:S02]  /*dce0*/  PRMT R76, R76, 0x5410, R43 ;  /* 0x000054104c4c7816 */ /* 0x000fe4000000002b */
[----:B------:R-:W-:-:S02]  /*dcf0*/  PRMT R55, R55, 0x5410, R46 ;  /* 0x0000541037377816 */ /* 0x000fc4000000002e */
[----:B------:R-:W-:Y:S02]  /*dd00*/  LOP3.LUT R73, R73, 0xffff0000, RZ, 0xc0, !PT ;  /* 0xffff000049497812 */ /* 0x000fe400078ec0ff */
[----:B------:R-:W-:Y:S02]  /*dd10*/  LOP3.LUT R74, R74, 0xffff0000, RZ, 0xc0, !PT ;  /* 0xffff00004a4a7812 */ /* 0x000fe400078ec0ff */
[----:B------:R-:W-:Y:S01]  /*dd20*/  PRMT R54, R54, 0x5410, R29 ;  /* 0x0000541036367816 */ /* 0x000fe2000000001d */
        /* <DEDUP_REMOVED lines=8> */
[C---:B--2---:R-:W-:Y:S01]  /*ddb0*/  IMAD.U32 R31, R24.reuse, 0x10000, RZ ;  /* 0x00010000181f7824 */ /* 0x044fe200078e00ff */
        /* <DEDUP_REMOVED lines=12> */
[----:B------:R-:W-:Y:S01]  /*de80*/  FFMA.FTZ R45, R28, R31, -R45 ;  /* 0x0000001f1c2d7223 */ /* 0x000fe2000001082d */
[----:B------:R-:W-:Y:S02]  /*de90*/  IMAD.U32 R35, R55, 0x10000, RZ ;  /* 0x0001000037237824 */ /* 0x000fe400078e00ff */
[----:B------:R-:W-:Y:S01]  /*dea0*/  FMUL.FTZ R31, R34, R41 ;  /* 0x00000029221f7220 */ /* 0x000fe20000410000 */
[----:B------:R-:W-:Y:S01]  /*deb0*/  FFMA.FTZ R39, R28, R39, R37 ;  /* 0x000000271c277223 */ /* 0x000fe20000010025 */
[----:B------:R-:W-:Y:S01]  /*dec0*/  LOP3.LUT R20, R67, 0xffff0000, RZ, 0xc0, !PT ;  /* 0xffff000043147812 */ /* 0x000fe200078ec0ff */
[-C--:B------:R-:W-:Y:S01]  /*ded0*/  FMUL.FTZ R34, R34, R35.reuse ;  /* 0x0000002322227220 */ /* 0x080fe20000410000 */
[----:B------:R-:W-:Y:S01]  /*dee0*/  FFMA.FTZ R40, R30, R35, -R31 ;  /* 0x000000231e287223 */ /* 0x000fe2000001081f */
[----:B------:R-:W-:Y:S01]  /*def0*/  LOP3.LUT R31, R66, 0xffff0000, RZ, 0xc0, !PT ;  /* 0xffff0000421f7812 */ /* 0x000fe200078ec0ff */
[----:B------:R-:W-:Y:S01]  /*df00*/  FMUL.FTZ R35, R24, R73 ;  /* 0x0000004918237220 */ /* 0x000fe20000410000 */
[----:B------:R-:W-:-:S02]  /*df10*/  IMAD.U32 R33, R26, 0x10000, RZ ;  /* 0x000100001a217824 */ /* 0x000fc400078e00ff */
[----:B------:R-:W-:Y:S01]  /*df20*/  FFMA.FTZ R41, R30, R41, R34 ;  /* 0x000000291e297223 */ /* 0x000fe20000010022 */
[----:B------:R-:W-:Y:S02]  /*df30*/  IMAD.U32 R28, R75, 0x10000, RZ ;  /* 0x000100004b1c7824 */ /* 0x000fe400078e00ff */
[-C--:B------:R-:W-:Y:S01]  /*df40*/  FMUL.FTZ R37, R24, R31.reuse ;  /* 0x0000001f18257220 */ /* 0x080fe20000410000 */
[----:B------:R-:W-:Y:S01]  /*df50*/  FFMA.FTZ R35, R4, R31, -R35 ;  /* 0x0000001f04237223 */ /* 0x000fe20000010823 */
[C---:B------:R-:W-:Y:S01]  /*df60*/  FMUL.FTZ R32, R25.reuse, R74 ;  /* 0x0000004a19207220 */ /* 0x040fe20000410000 */
[----:B------:R-:W-:Y:S02]  /*df70*/  IMAD.U32 R24, R54, 0x10000, RZ ;  /* 0x0001000036187824 */ /* 0x000fe400078e00ff */
[----:B------:R-:W-:Y:S01]  /*df80*/  FFMA.FTZ R30, R4, R73, R37 ;  /* 0x00000049041e7223 */ /* 0x000fe20000010025 */
[----:B------:R-:W-:Y:S01]  /*df90*/  FMUL.FTZ R25, R25, R20 ;  /* 0x0000001419197220 */ /* 0x000fe20000410000 */
[----:B------:R-:W-:Y:S01]  /*dfa0*/  FMUL.FTZ R4, R33, R28 ;  /* 0x0000001c21047220 */ /* 0x000fe20000410000 */
[C---:B------:R-:W-:Y:S01]  /*dfb0*/  FFMA.FTZ R32, R5.reuse, R20, -R32 ;  /* 0x0000001405207223 */ /* 0x040fe20000010820 */
[----:B------:R-:W-:Y:S01]  /*dfc0*/  LOP3.LUT R26, R26, 0xffff0000, RZ, 0xc0, !PT ;  /* 0xffff00001a1a7812 */ /* 0x000fe200078ec0ff */
[----:B------:R-:W-:Y:S01]  /*dfd0*/  FFMA.FTZ R74, R5, R74, R25 ;  /* 0x0000004a054a7223 */ /* 0x000fe20000010019 */
[----:B------:R-:W-:Y:S01]  /*dfe0*/  LOP3.LUT R27, R27, 0xffff0000, RZ, 0xc0, !PT ;  /* 0xffff00001b1b7812 */ /* 0x000fe200078ec0ff */
[-C--:B------:R-:W-:Y:S01]  /*dff0*/  FFMA.FTZ R20, R29, R24.reuse, -R4 ;  /* 0x000000181d147223 */ /* 0x080fe20000010804 */
[----:B------:R-:W-:Y:S01]  /*e000*/  LOP3.LUT R75, R75, 0xffff0000, RZ, 0xc0, !PT ;  /* 0xffff00004b4b7812 */ /* 0x000fe200078ec0ff */
[----:B------:R-:W-:Y:S01]  /*e010*/  FMUL.FTZ R34, R33, R24 ;  /* 0x0000001821227220 */ /* 0x000fe20000410000 */
[----:B------:R-:W-:-:S02]  /*e020*/  LOP3.LUT R76, R76, 0xffff0000, RZ, 0xc0, !PT ;  /* 0xffff00004c4c7812 */ /* 0x000fc400078ec0ff */
[----:B------:R-:W-:Y:S01]  /*e030*/  LOP3.LUT R5, R54, 0xffff0000, RZ, 0xc0, !PT ;  /* 0xffff000036057812 */ /* 0x000fe200078ec0ff */
[C---:B------:R-:W-:Y:S01]  /*e040*/  FMUL.FTZ R25, R26.reuse, R75 ;  /* 0x0000004b1a197220 */ /* 0x040fe20000410000 */
[----:B------:R-:W-:Y:S01]  /*e050*/  LOP3.LUT R4, R55, 0xffff0000, RZ, 0xc0, !PT ;  /* 0xffff000037047812 */ /* 0x000fe200078ec0ff */
[----:B------:R-:W-:Y:S01]  /*e060*/  FMUL.FTZ R24, R27, R76 ;  /* 0x0000004c1b187220 */ /* 0x000fe20000410000 */
[----:B------:R-:W-:Y:S01]  /*e070*/  FFMA.FTZ R34, R29, R28, R34 ;  /* 0x0000001c1d227223 */ /* 0x000fe20000010022 */
[-C--:B------:R-:W-:Y:S02]  /*e080*/  FMUL.FTZ R26, R26, R5.reuse ;  /* 0x000000051a1a7220 */ /* 0x080fe40000410000 */
        /* <DEDUP_REMOVED lines=15> */
.L_x_9534:
[----:B------:R-:W-:Y:S05]  /*e180*/  BSYNC B1 ;  /* 0x0000000000017941 */ /* 0x000fea0003800000 */
.L_x_9533:
[----:B------:R-:W-:Y:S01]  /*e190*/  PRMT R20, R3, 0x5410, R0 ;  /* 0x0000541003147816 */ /* 0x000fe20000000000 */
[----:B------:R-:W-:Y:S06]  /*e1a0*/  @P0 BRA `(.L_x_9518) ;  /* 0x00000004009c0947 */ /* 0x000fec0003800000 */
[----:B------:R-:W-:Y:S02]  /*e1b0*/  LEA.HI R58, R58, R207, RZ, 0x1d ;  /* 0x000000cf3a3a7211 */ /* 0x000fe400078fe8ff */
[----:B--23--:R-:W-:Y:S02]  /*e1c0*/  SHF.R.U32.HI R4, RZ, 0x3, R196 ;  /* 0x00000003ff047819 */ /* 0x00cfe400000116c4 */
[----:B------:R-:W-:Y:S02]  /*e1d0*/  SHF.R.S32.HI R5, RZ, 0x1f, R58 ;  /* 0x0000001fff057819 */ /* 0x000fe4000001143a */
[----:B------:R-:W-:Y:S02]  /*e1e0*/  SHF.L.U32 R3, R58, 0x3, RZ ;  /* 0x000000033a037819 */ /* 0x000fe400000006ff */
[----:B------:R-:W-:Y:S02]  /*e1f0*/  LEA.HI R5, R5, R58, RZ, 0x3 ;  /* 0x0000003a05057211 */ /* 0x000fe400078f18ff */
[----:B------:R-:W-:-:S02]  /*e200*/  LOP3.LUT R0, R196, 0x38, R3, 0xf8, !PT ;  /* 0x00000038c4007812 */ /* 0x000fc400078ef803 */
[--C-:B------:R-:W-:Y:S01]  /*e210*/  SHF.R.U64 R12, R12, 0x10, R13.reuse ;  /* 0x000000100c0c7819 */ /* 0x100fe2000000120d */
[----:B------:R-:W-:Y:S01]  /*e220*/  IMAD.SHL.U32 R5, R5, 0x400, RZ ;  /* 0x0000040005057824 */ /* 0x000fe200078e00ff */
[----:B------:R-:W-:Y:S02]  /*e230*/  LOP3.LUT R0, R0, R4, RZ, 0x3c, !PT ;  /* 0x0000000400007212 */ /* 0x000fe400078e3cff */
[----:B------:R-:W-:Y:S02]  /*e240*/  SHF.R.U32.HI R21, RZ, 0x10, R13 ;  /* 0x00000010ff157819 */ /* 0x000fe4000001160d */
[----:B------:R-:W-:Y:S02]  /*e250*/  LOP3.LUT R3, R5, 0x7fffe000, RZ, 0xc0, !PT ;  /* 0x7fffe00005037812 */ /* 0x000fe400078ec0ff */
[----:B------:R-:W2:Y:S01]  /*e260*/  LDS.128 R4, [R227] ;  /* 0x00000000e3047984 */ /* 0x000ea20000000c00 */
[----:B------:R-:W-:Y:S02]  /*e270*/  SHF.R.U64 R13, R8, 0x10, R9 ;  /* 0x00000010080d7819 */ /* 0x000fe40000001209 */
[----:B------:R-:W-:-:S02]  /*e280*/  IADD3 R3, R0, R3, R201 ;  /* 0x0000000300037210 */ /* 0x000fc40007ffe0c9 */
[--C-:B------:R-:W-:Y:S02]  /*e290*/  SHF.R.U64 R0, R10, 0x10, R11.reuse ;  /* 0x000000100a007819 */ /* 0x100fe4000000120b */
[----:B------:R-:W-:Y:S01]  /*e2a0*/  SHF.R.U32.HI R11, RZ, 0x10, R11 ;  /* 0x00000010ff0b7819 */ /* 0x000fe2000001160b */
[----:B------:R-:W-:Y:S01]  /*e2b0*/  IMAD R3, R3, 0x2, R18 ;  /* 0x0000000203037824 */ /* 0x000fe200078e0212 */
[----:B------:R-:W-:Y:S02]  /*e2c0*/  SHF.R.U32.HI R9, RZ, 0x10, R9 ;  /* 0x00000010ff097819 */ /* 0x000fe40000011609 */
[----:B------:R-:W-:Y:S02]  /*e2d0*/  PRMT R56, R56, 0x5410, R13 ;  /* 0x0000541038387816 */ /* 0x000fe4000000000d */
[----:B------:R-:W3:Y:S01]  /*e2e0*/  LDS.128 R24, [R3+0x10400] ;  /* 0x0104000003187984 */ /* 0x000ee20000000c00 */
[----:B------:R-:W-:Y:S02]  /*e2f0*/  PRMT R71, R71, 0x5410, R12 ;  /* 0x0000541047477816 */ /* 0x000fe4000000000c */
[----:B------:R-:W-:-:S02]  /*e300*/  PRMT R70, R70, 0x5410, R11 ;  /* 0x0000541046467816 */ /* 0x000fc4000000000b */
[--C-:B-1----:R-:W-:Y:S02]  /*e310*/  SHF.R.U64 R28, R14, 0x10, R15.reuse ;  /* 0x000000100e1c7819 */ /* 0x102fe4000000120f */
[----:B0-----:R-:W-:Y:S02]  /*e320*/  SHF.R.U32.HI R29, RZ, 0x10, R15 ;  /* 0x00000010ff1d7819 */ /* 0x001fe4000001160f */
[----:B------:R-:W-:Y:S02]  /*e330*/  PRMT R68, R68, 0x5410, R9 ;  /* 0x0000541044447816 */ /* 0x000fe40000000009 */
[----:B------:R-:W-:Y:S01]  /*e340*/  PRMT R72, R72, 0x5410, R21 ;  /* 0x0000541048487816 */ /* 0x000fe20000000015 */
[----:B------:R-:W-:Y:S01]  /*e350*/  IMAD.U32 R21, R71, 0x10000, RZ ;  /* 0x0001000047157824 */ /* 0x000fe200078e00ff */
[C---:B------:R-:W-:Y:S02]  /*e360*/  PRMT R28, R20.reuse, 0x5432, R28 ;  /* 0x00005432141c7816 */ /* 0x040fe4000000001c */
[----:B------:R-:W-:-:S02]  /*e370*/  PRMT R29, R20, 0x5410, R29 ;  /* 0x00005410141d7816 */ /* 0x000fc4000000001d */
[----:B------:R-:W-:Y:S02]  /*e380*/  PRMT R69, R69, 0x5410, R0 ;  /* 0x0000541045457816 */ /* 0x000fe40000000000 */
[----:B------:R-:W-:Y:S01]  /*e390*/  LOP3.LUT R71, R71, 0xffff0000, RZ, 0xc0, !PT ;  /* 0xffff000047477812 */ /* 0x000fe200078ec0ff */
[C---:B--2---:R-:W-:Y:S01]  /*e3a0*/  IMAD.U32 R0, R4.reuse, 0x10000, RZ ;  /* 0x0001000004007824 */ /* 0x044fe200078e00ff */
[----:B------:R-:W-:Y:S01]  /*e3b0*/  LOP3.LUT R4, R4, 0xffff0000, RZ, 0xc0, !PT ;  /* 0xffff000004047812 */ /* 0x000fe200078ec0ff */
[C---:B------:R-:W-:Y:S01]  /*e3c0*/  IMAD.U32 R8, R5.reuse, 0x10000, RZ ;  /* 0x0001000005087824 */ /* 0x040fe200078e00ff */
[----:B------:R-:W-:Y:S01]  /*e3d0*/  LOP3.LUT R5, R5, 0xffff0000, RZ, 0xc0, !PT ;  /* 0xffff000005057812 */ /* 0x000fe200078ec0ff */
[C---:B------:R-:W-:Y:S01]  /*e3e0*/  IMAD.U32 R10, R7.reuse, 0x10000, RZ ;  /* 0x00010000070a7824 */ /* 0x040fe200078e00ff */
[----:B------:R-:W-:Y:S01]  /*e3f0*/  LOP3.LUT R7, R7, 0xffff0000, RZ, 0xc0, !PT ;  /* 0xffff000007077812 */ /* 0x000fe200078ec0ff */
[C---:B------:R-:W-:Y:S01]  /*e400*/  IMAD.U32 R9, R6.reuse, 0x10000, RZ ;  /* 0x0001000006097824 */ /* 0x040fe200078e00ff */
[----:B------:R-:W-:Y:S01]  /*e410*/  LOP3.LUT R6, R6, 0xffff0000, RZ, 0xc0, !PT ;  /* 0xffff000006067812 */ /* 0x000fe200078ec0ff */
[C---:B---3--:R-:W-:Y:S01]  /*e420*/  IMAD.U32 R11, R24.reuse, 0x10000, RZ ;  /* 0x00010000180b7824 */ /* 0x048fe200078e00ff */
        /* <DEDUP_REMOVED lines=8> */
[C---:B------:R-:W-:Y:S01]  /*e4b0*/  FMUL.FTZ R31, R11.reuse, R25 ;  /* 0x000000190b1f7220 */ /* 0x040fe20000410000 */
[----:B------:R-:W-:Y:S02]  /*e4c0*/  IMAD.U32 R27, R68, 0x10000, RZ ;  /* 0x00010000441b7824 */ /* 0x000fe400078e00ff */
[-C--:B------:R-:W-:Y:S01]  /*e4d0*/  FMUL.FTZ R33, R11, R21.reuse ;  /* 0x000000150b217220 */ /* 0x080fe20000410000 */
[----:B------:R-:W-:Y:S02]  /*e4e0*/  IMAD.U32 R11, R72, 0x10000, RZ ;  /* 0x00010000480b7824 */ /* 0x000fe400078e00ff */
[----:B------:R-:W-:Y:S01]  /*e4f0*/  FFMA.FTZ R30, R0, R21, -R31 ;  /* 0x00000015001e7223 */ /* 0x000fe2000001081f */
[----:B------:R-:W-:Y:S01]  /*e500*/  FMUL.FTZ R35, R13, R27 ;  /* 0x0000001b0d237220 */ /* 0x000fe20000410000 */
[----:B------:R-:W-:Y:S02]  /*e510*/  IMAD.U32 R31, R70, 0x10000, RZ ;  /* 0x00010000461f7824 */ /* 0x000fe400078e00ff */
[----:B------:R-:W-:Y:S01]  /*e520*/  FFMA.FTZ R33, R0, R25, R33 ;  /* 0x0000001900217223 */ /* 0x000fe20000010021 */
[----:B------:R-:W-:-:S02]  /*e530*/  IMAD.U32 R21, R29, 0x10000, RZ ;  /* 0x000100001d157824 */ /* 0x000fc400078e00ff */
[-C--:B------:R-:W-:Y:S01]  /*e540*/  FMUL.FTZ R13, R13, R11.reuse ;  /* 0x0000000b0d0d7220 */ /* 0x080fe20000410000 */
[----:B------:R-:W-:Y:S01]  /*e550*/  FFMA.FTZ R35, R8, R11, -R35 ;  /* 0x0000000b08237223 */ /* 0x000fe20000010823 */
[----:B------:R-:W-:Y:S01]  /*e560*/  FMUL.FTZ R25, R20, R31 ;  /* 0x0000001f14197220 */ /* 0x000fe20000410000 */
[----:B------:R-:W-:Y:S01]  /*e570*/  LOP3.LUT R11, R56, 0xffff0000, RZ, 0xc0, !PT ;  /* 0xffff0000380b7812 */ /* 0x000fe200078ec0ff */
[----:B------:R-:W-:Y:S01]  /*e580*/  FMUL.FTZ R0, R20, R21 ;  /* 0x0000001514007220 */ /* 0x000fe20000410000 */
[----:B------:R-:W-:Y:S01]  /*e590*/  FFMA.FTZ R27, R8, R27, R13 ;  /* 0x0000001b081b7223 */ /* 0x000fe2000001000d */
[----:B------:R-:W-:Y:S01]  /*e5a0*/  FFMA.FTZ R20, R10, R21, -R25 ;  /* 0x000000150a147223 */ /* 0x000fe20000010819 */
        /* <DEDUP_REMOVED lines=9> */
[----:B------:R-:W-:Y:S01]  /*e640*/  FMUL.FTZ R4, R14, R8 ;  /* 0x000000080e047220 */ /* 0x000fe20000410000 */
[C---:B------:R-:W-:Y:S01]  /*e650*/  FMUL.FTZ R12, R24.reuse, R68 ;  /* 0x00000044180c7220 */ /* 0x040fe20000410000 */
[----:B------:R-:W-:Y:S01]  /*e660*/  FMUL.FTZ R25, R24, R72 ;  /* 0x0000004818197220 */ /* 0x000fe20000410000 */
[----:B------:R-:W-:Y:S01]  /*e670*/  FMUL.FTZ R14, R14, R0 ;  /* 0x000000000e0e7220 */ /* 0x000fe20000410000 */
[----:B------:R-:W-:Y:S01]  /*e680*/  LOP3.LUT R69, R69, 0xffff0000, RZ, 0xc0, !PT ;  /* 0xffff000045457812 */ /* 0x000fe200078ec0ff */
[C---:B------:R-:W-:Y:S01]  /*e690*/  FFMA.FTZ R12, R5.reuse, R72, -R12 ;  /* 0x00000048050c7223 */ /* 0x040fe2000001080c */
[----:B------:R-:W-:Y:S01]  /*e6a0*/  LOP3.LUT R70, R70, 0xffff0000, RZ, 0xc0, !PT ;  /* 0xffff000046467812 */ /* 0x000fe200078ec0ff */
[----:B------:R-:W-:Y:S01]  /*e6b0*/  FFMA.FTZ R68, R5, R68, R25 ;  /* 0x0000004405447223 */ /* 0x000fe20000010019 */
[----:B------:R-:W-:Y:S01]  /*e6c0*/  LOP3.LUT R28, R28, 0xffff0000, RZ, 0xc0, !PT ;  /* 0xffff00001c1c7812 */ /* 0x000fe200078ec0ff */
[----:B------:R-:W-:Y:S01]  /*e6d0*/  FFMA.FTZ R14, R9, R8, R14 ;  /* 0x00000008090e7223 */ /* 0x000fe2000001000e */
[----:B------:R-:W-:Y:S01]  /*e6e0*/  LOP3.LUT R29, R29, 0xffff0000, RZ, 0xc0, !PT ;  /* 0xffff00001d1d7812 */ /* 0x000fe200078ec0ff */
[----:B------:R-:W-:Y:S01]  /*e6f0*/  FFMA.FTZ R0, R9, R0, -R4 ;  /* 0x0000000009007223 */ /* 0x000fe20000010804 */
        /* <DEDUP_REMOVED lines=18> */
.L_x_9518:
[----:B------:R-:W-:Y:S05]  /*e820*/  BSYNC B0 ;  /* 0x0000000000007941 */ /* 0x000fea0003800000 */
.L_x_9490:
        /* <DEDUP_REMOVED lines=8> */
.L_x_9488:
[----:B------:R-:W-:-:S05]  /*e8b0*/  IMAD.U32 R0, RZ, RZ, UR41 ;  /* 0x00000029ff007e24 */ /* 0x000fca000f8e00ff */
[----:B------:R-:W-:-:S13]  /*e8c0*/  ISETP.NE.AND P0, PT, R0, 0x3, PT ;  /* 0x000000030000780c */ /* 0x000fda0003f05270 */
[----:B------:R-:W-:Y:S05]  /*e8d0*/  @!P0 BRA `(.L_x_9535) ;  /* 0x0000000000048947 */ /* 0x000fea0003800000 */
[----:B------:R-:W-:Y:S01]  /*e8e0*/  BPT.TRAP 0x1 ;  /* 0x000000040000795c */ /* 0x000fe20000300000 */
.L_x_9535:
[----:B------:R-:W-:Y:S01]  /*e8f0*/  IMAD R0, R186, 0x8, R18 ;  /* 0x00000008ba007824 */ /* 0x000fe200078e0212 */
[----:B0--34-:R-:W-:-:S04]  /*e900*/  SHF.L.U32 R3, R189, 0x1f, RZ ;  /* 0x0000001fbd037819 */ /* 0x019fc800000006ff */
[----:B------:R0:W3:Y:S01]  /*e910*/  SYNCS.PHASECHK.TRANS64.TRYWAIT P1, [R0+URZ+0x28830], R3 ;  /* 0x02883003000075a7 */ /* 0x0000e2000802017f */
[----:B------:R-:W-:Y:S05]  /*e920*/  @!P0 BRA `(.L_x_9536) ;  /* 0x0000000000048947 */ /* 0x000fea0003800000 */
[----:B------:R-:W-:Y:S01]  /*e930*/  BPT.TRAP 0x1 ;  /* 0x000000040000795c */ /* 0x000fe20000300000 */
.L_x_9536:
[----:B---3--:R-:W-:Y:S05]  /*e940*/  @P1 BRA `(.L_x_9537) ;  /* 0x0000000000081947 */ /* 0x008fea0003800000 */
[----:B------:R-:W3:Y:S02]  /*e950*/  SYNCS.PHASECHK.TRANS64.TRYWAIT P1, [R0+URZ+0x28830], R3 ;  /* 0x02883003000075a7 */ /* 0x000ee4000802017f */
[----:B---3--:R-:W-:Y:S05]  /*e960*/  @!P1 BRA `(.L_x_9538) ;  /* 0x0000014800489947 */ /* 0x008fea0003800000 */
.L_x_9537:
[----:B------:R-:W-:Y:S05]  /*e970*/  WARPSYNC.ALL ;  /* 0x0000000000007948 */ /* 0x000fea0003800000 */
[----:B0--3--:R-:W-:Y:S01]  /*e980*/  VIADD R3, R18, 0x18400 ;  /* 0x0001840012037836 */ /* 0x009fe20000000000 */
[----:B------:R-:W-:Y:S01]  /*e990*/  R2UR UR4, R36 ;  /* 0x00000000240472ca */ /* 0x000fe200000e0000 */
[----:B-12---:R-:W-:Y:S01]  /*e9a0*/  IMAD.MOV.U32 R7, RZ, RZ, 0x40000040 ;  /* 0x40000040ff077424 */ /* 0x006fe200078e00ff */
        /* <DEDUP_REMOVED lines=30> */
[----:B------:R-:W-:Y:S01]  /*eb90*/  IMAD.MOV.U32 R9, RZ, RZ, 0x40000040 ;  /* 0x40000040ff097424 */ /* 0x000fe200078e00ff */
[----:B------:R-:W-:Y:S01]  /*eba0*/  R2UR UR14, R8 ;  /* 0x00000000080e72ca */ /* 0x000fe200000e0000 */
[----:B------:R-:W-:Y:S01]  /*ebb0*/  VIADD R8, R6, 0x6 ;  /* 0x0000000606087836 */ /* 0x000fe20000000000 */
[----:B------:R-:W-:Y:S01]  /*ebc0*/  HGMMA.64x128x16.F32.BF16 R24, gdesc[UR4], RZ, !UPT, gsb0 ;  /* 0x01e00000041879f0 */ /* 0x000fe2000c0018ff */
[----:B------:R-:W-:Y:S01]  /*ebd0*/  UIADD3 UR24, UR4, 0x402, URZ ;  /* 0x0000040204187890 */ /* 0x000fe2000fffe03f */
[----:B------:R-:W-:Y:S01]  /*ebe0*/  R2UR UR27, R9 ;  /* 0x00000000091b72ca */ /* 0x000fe200000e0000 */
[----:B------:R-:W-:Y:S01]  /*ebf0*/  UMOV UR25, 0x40000040 ;  /* 0x4000004000197882 */ /* 0x000fe20000000000 */
[----:B------:R-:W-:Y:S01]  /*ec00*/  R2UR UR18, R8 ;  /* 0x00000000081272ca */ /* 0x000fe200000e0000 */
[----:B------:R-:W-:Y:S01]  /*ec10*/  VIADD R8, R6, 0x400 ;  /* 0x0000040006087836 */ /* 0x000fe20000000000 */
[----:B------:R-:W-:Y:S01]  /*ec20*/  UIADD3 UR28, UR4, 0x404, URZ ;  /* 0x00000404041c7890 */ /* 0x000fe2000fffe03f */
        /* <DEDUP_REMOVED lines=8> */
[C---:B------:R-:W-:Y:S01]  /*ecb0*/  VIADD R8, R6.reuse, 0x404 ;  /* 0x0000040406087836 */ /* 0x040fe20000000000 */
[----:B------:R-:W-:-:S04]  /*ecc0*/  IADD3 R6, R6, 0x406, RZ ;  /* 0x0000040606067810 */ /* 0x000fc80007ffe0ff */
        /* <DEDUP_REMOVED lines=26> */
.L_x_9539:
[----:B------:R-:W0:Y:S01]  /*ee70*/  LDC R3, c[0x0][0x448] ;  /* 0x00011200ff037b82 */ /* 0x000e220000000800 */
[----:B------:R-:W-:Y:S01]  /*ee80*/  ULDC UR46, c[0x0][0x988] ;  /* 0x00026200002e7ab9 */ /* 0x000fe20000000800 */
[----:B------:R-:W-:Y:S01]  /*ee90*/  VIADD R0, R0, 0x28840 ;  /* 0x0002884000007836 */ /* 0x000fe20000000000 */
[----:B------:R-:W-:Y:S01]  /*eea0*/  ULDC UR44, c[0x0][0x988] ;  /* 0x00026200002c7ab9 */ /* 0x000fe20000000800 */
[----:B------:R-:W-:Y:S01]  /*eeb0*/  ULDC UR45, c[0x0][0x988] ;  /* 0x00026200002d7ab9 */ /* 0x000fe20000000800 */
        /* <DEDUP_REMOVED lines=19> */
[----:B0-----:R-:W-:Y:S01]  /*eff0*/  ISETP.NE.AND P1, PT, R3, 0x1, PT ;  /* 0x000000010300780c */ /* 0x001fe20003f25270 */
[----:B------:R-:W-:Y:S01]  /*f000*/  IMAD.IADD R3, R206, 0x1, R192 ;  /* 0x00000001ce037824 */ /* 0x000fe200078e02c0 */
[----:B------:R-:W-:Y:S02]  /*f010*/  CS2R R112, SRZ ;  /* 0x0000000000707805 */ /* 0x000fe4000001ff00 */
[----:B------:R-:W-:-:S02]  /*f020*/  CS2R R110, SRZ ;  /* 0x00000000006e7805 */ /* 0x000fc4000001ff00 */
[----:B------:R-:W-:-:S07]  /*f030*/  CS2R R108, SRZ ;  /* 0x00000000006c7805 */ /* 0x000fce000001ff00 */
[----:B------:R-:W0:Y:S08]  /*f040*/  @P1 LDC R6, c[0x0][0x44c] ;  /* 0x00011300ff061b82 */ /* 0x000e300000000800 */
[----:B------:R-:W1:Y:S01]  /*f050*/  @P1 LDC R8, c[0x0][0x450] ;  /* 0x00011400ff081b82 */ /* 0x000e620000000800 */
[----:B0-----:R-:W-:-:S04]  /*f060*/  @P1 IMAD.HI.U32 R5, R3, R6, RZ ;  /* 0x0000000603051227 */ /* 0x001fc800078e00ff */
[----:B------:R-:W-:Y:S02]  /*f070*/  IMAD.MOV.U32 R6, RZ, RZ, R3 ;  /* 0x000000ffff067224 */ /* 0x000fe400078e0003 */
[----:B------:R-:W-:Y:S01]  /*f080*/  IMAD.MOV.U32 R3, RZ, RZ, -0x80 ;  /* 0xffffff80ff037424 */ /* 0x000fe200078e00ff */
[----:B-1----:R-:W-:-:S03]  /*f090*/  @P1 SHF.R.U32.HI R6, RZ, R8, R5 ;  /* 0x00000008ff061219 */ /* 0x002fc60000011605 */
[----:B------:R-:W-:Y:S02]  /*f0a0*/  IMAD R8, R88, R3, 0x80 ;  /* 0x0000008058087424 */ /* 0x000fe400078e0203 */
[----:B------:R-:W0:Y:S03]  /*f0b0*/  SHFL.IDX PT, R5, R6, 0x1, 0x1c1f ;  /* 0x003c1f0006057f89 */ /* 0x000e2600000e0000 */
[C-C-:B------:R-:W-:Y:S02]  /*f0c0*/  IADD3 R3, -R193.reuse, 0x1, R8.reuse ;  /* 0x00000001c1037810 */ /* 0x140fe40007ffe108 */
[----:B------:R-:W-:Y:S01]  /*f0d0*/  IADD3 R10, -R193, R195, R8 ;  /* 0x000000c3c10a7210 */ /* 0x000fe20007ffe108 */
        /* <DEDUP_REMOVED lines=106> */
[----:B------:R-:W-:-:S04]  /*f780*/  ISETP.GT.AND P3, PT, R95, 0x18, PT ;  /* 0x000000185f00780c */ /* 0x000fc80003f64270 */
[----:B------:R-:W-:Y:S02]  /*f790*/  FSEL R36, R36, -INF , P3 ;  /* 0xff80000024247808 */ /* 0x000fe40001800000 */
[----:B------:R-:W-:-:S04]  /*f7a0*/  ISETP.GT.AND P3, PT, R95, 0x20, PT ;  /* 0x000000205f00780c */ /* 0x000fc80003f64270 */
[----:B------:R-:W-:Y:S02]  /*f7b0*/  FSEL R40, R40, -INF , P3 ;  /* 0xff80000028287808 */ /* 0x000fe40001800000 */
[C---:B------:R-:W-:Y:S02]  /*f7c0*/  ISETP.GT.AND P3, PT, R95.reuse, 0x28, PT ;  /* 0x000000285f00780c */ /* 0x040fe40003f64270 */
        /* <DEDUP_REMOVED lines=9> */
[----:B------:R-:W-:Y:S02]  /*f860*/  ISETP.GT.AND P3, PT, R95, 0x48, PT ;  /* 0x000000485f00780c */ /* 0x000fe40003f64270 */
[----:B0-----:R-:W-:-:S04]  /*f870*/  FMNMX.FTZ R5, R14, R5, !PT ;  /* 0x000000050e057209 */ /* 0x001fc80007810000 */
[C---:B------:R-:W-:Y:S01]  /*f880*/  FSETP.NEU.FTZ.AND P2, PT, R5.reuse, -INF , PT ;  /* 0xff8000000500780b */ /* 0x040fe20003f5d000 */
[----:B------:R-:W-:-:S05]  /*f890*/  FMUL.FTZ R8, R5, UR46 ;  /* 0x0000002e05087c20 */ /* 0x000fca0008410000 */
[----:B------:R-:W-:Y:S02]  /*f8a0*/  FSEL R8, R8, RZ, P2 ;  /* 0x000000ff08087208 */ /* 0x000fe40001000000 */
[----:B------:R-:W-:-:S03]  /*f8b0*/  ISETP.GT.AND P2, PT, R95, RZ, PT ;  /* 0x000000ff5f00720c */ /* 0x000fc60003f44270 */
        /* <DEDUP_REMOVED lines=20> */
[----:B------:R-:W0:Y:S01]  /*fa00*/  @P1 LDC R31, c[0x0][0x450] ;  /* 0x00011400ff1f1b82 */ /* 0x000e220000000800 */
        /* <DEDUP_REMOVED lines=15> */
[----:B------:R-:W1:Y:S01]  /*fb00*/  MUFU.EX2 R10, R10 ;  /* 0x0000000a000a7308 */ /* 0x000e620000000800 */
        /* <DEDUP_REMOVED lines=41> */
[----:B------:R-:W-:Y:S01]  /*fda0*/  FFMA.FTZ R8, R87, UR46, -R8 ;  /* 0x0000002e57087c23 */ /* 0x000fe20008010808 */
        /* <DEDUP_REMOVED lines=18> */
[----:B------:R-:W-:Y:S02]  /*fed0*/  ISETP.GT.AND P3, PT, R95, 0x60, PT ;  /* 0x000000605f00780c */ /* 0x000fe40003f64270 */
[----:B------:R-:W-:Y:S02]  /*fee0*/  CS2R R90, SRZ ;  /* 0x00000000005a7805 */ /* 0x000fe4000001ff00 */
[----:B------:R-:W-:Y:S01]  /*fef0*/  FSEL R69, R69, -INF , P2 ;  /* 0xff80000045457808 */ /* 0x000fe20001000000 */
[----:B------:R-:W-:Y:S01]  /*ff00*/  MUFU.EX2 R26, R26 ;  /* 0x0000001a001a7308 */ /* 0x000fe20000000800 */
[----:B------:R-:W-:-:S02]  /*ff10*/  FMNMX.FTZ R6, R68, R39, !PT ;  /* 0x0000002744067209 */ /* 0x000fc40007810000 */
[----:B------:R-:W-:Y:S02]  /*ff20*/  ISETP.GT.AND P2, PT, R95, 0x61, PT ;  /* 0x000000615f00780c */ /* 0x000fe40003f44270 */
[----:B------:R-:W-:Y:S02]  /*ff30*/  FSEL R72, R72, -INF , P3 ;  /* 0xff80000048487808 */ /* 0x000fe40001800000 */
[----:B------:R-:W-:Y:S01]  /*ff40*/  FMNMX.FTZ R13, R69, R6, !PT ;  /* 0x00000006450d7209 */ /* 0x000fe20007810000 */
[----:B------:R-:W-:Y:S01]  /*ff50*/  MUFU.EX2 R175, R175 ;  /* 0x000000af00af7308 */ /* 0x000fe20000000800 */
[----:B------:R-:W-:Y:S02]  /*ff60*/  ISETP.GT.AND P3, PT, R95, 0x68, PT ;  /* 0x000000685f00780c */ /* 0x000fe40003f64270 */
[----:B------:R-:W-:Y:S02]  /*ff70*/  FSEL R73, R73, -INF , P2 ;  /* 0xff80000049497808 */ /* 0x000fe40001000000 */
[----:B------:R-:W-:-:S02]  /*ff80*/  FMNMX.FTZ R6, R72, R13, !PT ;  /* 0x0000000d48067209 */ /* 0x000fc40007810000 */
        /* <DEDUP_REMOVED lines=18> */
[----:B------:R-:W-:Y:S02]  /*100b0*/  CS2R R94, SRZ ;  /* 0x00000000005e7805 */ /* 0x000fe4000001ff00 */
[----:B------:R-:W-:Y:S02]  /*100c0*/  FMNMX.FTZ R7, R81, R6, !PT ;  /* 0x0000000651077209 */ /* 0x000fe40007810000 */
[----:B------:R-:W-:Y:S02]  /*100d0*/  FSEL R85, R85, -INF , P2 ;  /* 0xff80000055557808 */ /* 0x000fe40001000000 */
[----:B------:R-:W-:Y:S01]  /*100e0*/  FMNMX.FTZ R6, R84, R7, !PT ;  /* 0x0000000754067209 */ /* 0x000fe20007810000 */
[----:B------:R-:W-:Y:S01]  /*100f0*/  MUFU.EX2 R38, R38 ;  /* 0x0000002600267308 */ /* 0x000fe20000000800 */
[----:B------:R-:W2:Y:S02]  /*10100*/  @P1 LDC R7, c[0x0][0x44c] ;  /* 0x00011300ff071b82 */ /* 0x000ea40000000800 */
[----:B------:R-:W-:-:S05]  /*10110*/  FMNMX.FTZ R6, R85, R6, !PT ;  /* 0x0000000655067209 */ /* 0x000fca0007810000 */
[----:B------:R-:W3:Y:S01]  /*10120*/  SHFL.BFLY PT, R3, R6, 0x2, 0x1f ;  /* 0x0c401f0006037f89 */ /* 0x000ee200000e0000 */
[----:B------:R-:W-:Y:S08]  /*10130*/  MUFU.EX2 R165, R165 ;  /* 0x000000a500a57308 */ /* 0x000ff00000000800 */
[----:B------:R-:W-:Y:S08]  /*10140*/  MUFU.EX2 R42, R42 ;  /* 0x0000002a002a7308 */ /* 0x000ff00000000800 */
[----:B------:R-:W-:Y:S01]  /*10150*/  MUFU.EX2 R167, R167 ;  /* 0x000000a700a77308 */ /* 0x000fe20000000800 */
[----:B---3--:R-:W-:-:S07]  /*10160*/  FMNMX.FTZ R3, R6, R3, !PT ;  /* 0x0000000306037209 */ /* 0x008fce0007810000 */
[----:B------:R-:W-:Y:S01]  /*10170*/  MUFU.EX2 R50, R50 ;  /* 0x0000003200327308 */ /* 0x000fe20000000800 */
[----:B------:R-:W3:Y:S07]  /*10180*/  SHFL.BFLY PT, R6, R3, 0x1, 0x1f ;  /* 0x0c201f0003067f89 */ /* 0x000eee00000e0000 */
[----:B------:R-:W-:Y:S08]  /*10190*/  MUFU.EX2 R161, R161 ;  /* 0x000000a100a17308 */ /* 0x000ff00000000800 */
[----:B------:R-:W-:Y:S08]  /*101a0*/  MUFU.EX2 R46, R46 ;  /* 0x0000002e002e7308 */ /* 0x000ff00000000800 */
[----:B------:R-:W-:Y:S01]  /*101b0*/  MUFU.EX2 R163, R163 ;  /* 0x000000a300a37308 */ /* 0x000fe20000000800 */
[----:B---3--:R-:W-:-:S04]  /*101c0*/  FMNMX.FTZ R6, R3, R6, !PT ;  /* 0x0000000603067209 */ /* 0x008fc80007810000 */
[C---:B------:R-:W-:Y:S01]  /*101d0*/  FSETP.NEU.FTZ.AND P2, PT, R6.reuse, -INF , PT ;  /* 0xff8000000600780b */ /* 0x040fe20003f5d000 */
[----:B------:R-:W-:Y:S02]  /*101e0*/  FMUL.FTZ R3, R6, UR46 ;  /* 0x0000002e06037c20 */ /* 0x000fe40008410000 */
[----:B------:R-:W-:Y:S03]  /*101f0*/  MUFU.EX2 R54, R54 ;  /* 0x0000003600367308 */ /* 0x000fe60000000800 */
[----:B------:R-:W-:-:S05]  /*10200*/  FSEL R66, R3, RZ, P2 ;  /* 0x000000ff03427208 */ /* 0x000fca0001000000 */
[----:B------:R-:W-:Y:S01]  /*10210*/  MUFU.EX2 R157, R157 ;  /* 0x0000009d009d7308 */ /* 0x000fe20000000800 */
[--C-:B------:R-:W-:Y:S01]  /*10220*/  FFMA.FTZ R180, R24, UR46, -R66.reuse ;  /* 0x0000002e18b47c23 */ /* 0x100fe20008010842 */
[--C-:B------:R-:W-:Y:S01]  /*10230*/  FFMA.FTZ R3, R25, UR46, -R66.reuse ;  /* 0x0000002e19037c23 */ /* 0x100fe20008010842 */
[--C-:B------:R-:W-:Y:S01]  /*10240*/  FFMA.FTZ R182, R28, UR46, -R66.reuse ;  /* 0x0000002e1cb67c23 */ /* 0x100fe20008010842 */
[--C-:B------:R-:W-:Y:S01]  /*10250*/  FFMA.FTZ R9, R29, UR46, -R66.reuse ;  /* 0x0000002e1d097c23 */ /* 0x100fe20008010842 */
[--C-:B------:R-:W-:Y:S01]  /*10260*/  FFMA.FTZ R176, R32, UR46, -R66.reuse ;  /* 0x0000002e20b07c23 */ /* 0x100fe20008010842 */
[--C-:B------:R-:W-:Y:S01]  /*10270*/  FFMA.FTZ R11, R33, UR46, -R66.reuse ;  /* 0x0000002e210b7c23 */ /* 0x100fe20008010842 */
[----:B------:R-:W-:Y:S01]  /*10280*/  IMAD.U32 R33, RZ, RZ, UR38 ;  /* 0x00000026ff217e24 */ /* 0x000fe2000f8e00ff */
[----:B------:R-:W-:Y:S01]  /*10290*/  MUFU.EX2 R180, R180 ;  /* 0x000000b400b47308 */ /* 0x000fe20000000800 */
[----:B------:R-:W-:Y:S01]  /*102a0*/  FFMA.FTZ R178, R36, UR46, -R66 ;  /* 0x0000002e24b27c23 */ /* 0x000fe20008010842 */
[----:B--2---:R-:W-:-:S04]  /*102b0*/  @P1 IMAD.HI.U32 R24, R192, R7, RZ ;  /* 0x00000007c0181227 */ /* 0x004fc800078e00ff */
[----:B------:R-:W-:Y:S01]  /*102c0*/  FFMA.FTZ R13, R37, UR46, -R66 ;  /* 0x0000002e250d7c23 */ /* 0x000fe20008010842 */
[----:B------:R-:W-:Y:S01]  /*102d0*/  PRMT R0, R33, 0x654, R0 ;  /* 0x0000065421007816 */ /* 0x000fe20000000000 */
[----:B------:R-:W-:Y:S01]  /*102e0*/  FFMA.FTZ R172, R40, UR46, -R66 ;  /* 0x0000002e28ac7c23 */ /* 0x000fe20008010842 */
[----:B------:R-:W-:Y:S01]  /*102f0*/  IMAD.MOV.U32 R28, RZ, RZ, R192 ;  /* 0x000000ffff1c7224 */ /* 0x000fe200078e00c0 */
[----:B0-----:R-:W-:Y:S01]  /*10300*/  @P1 SHF.R.U32.HI R28, RZ, R31, R24 ;  /* 0x0000001fff1c1219 */ /* 0x001fe20000011618 */
[----:B------:R-:W0:Y:S01]  /*10310*/  MUFU.EX2 R3, R3 ;  /* 0x0000000300037308 */ /* 0x000e220000000800 */
[----:B------:R1:W-:Y:S01]  /*10320*/  SYNCS.ARRIVE.TRANS64.RED.A1T0 RZ, [R0+URZ], RZ ;  /* 0x000000ff00ff79a7 */ /* 0x0003e2000810043f */
[--C-:B------:R-:W-:Y:S01]  /*10330*/  FFMA.FTZ R15, R41, UR46, -R66.reuse ;  /* 0x0000002e290f7c23 */ /* 0x100fe20008010842 */
[--C-:B------:R-:W-:Y:S01]  /*10340*/  FFMA.FTZ R174, R44, UR46, -R66.reuse ;  /* 0x0000002e2cae7c23 */ /* 0x100fe20008010842 */
[--C-:B------:R-:W-:Y:S01]  /*10350*/  FFMA.FTZ R21, R45, UR46, -R66.reuse ;  /* 0x0000002e2d157c23 */ /* 0x100fe20008010842 */
[--C-:B------:R-:W-:Y:S01]  /*10360*/  FFMA.FTZ R168, R48, UR46, -R66.reuse ;  /* 0x0000002e30a87c23 */ /* 0x100fe20008010842 */
[--C-:B------:R-:W-:Y:S01]  /*10370*/  FFMA.FTZ R27, R49, UR46, -R66.reuse ;  /* 0x0000002e311b7c23 */ /* 0x100fe20008010842 */
[----:B------:R-:W-:Y:S01]  /*10380*/  FFMA.FTZ R170, R52, UR46, -R66 ;  /* 0x0000002e34aa7c23 */ /* 0x000fe20008010842 */
[----:B------:R-:W2:Y:S01]  /*10390*/  MUFU.EX2 R182, R182 ;  /* 0x000000b600b67308 */ /* 0x000ea20000000800 */
[----:B-1----:R-:W-:Y:S01]  /*103a0*/  FADD.FTZ R0, R181, R10 ;  /* 0x0000000ab5007221 */ /* 0x002fe20000010000 */
[--C-:B------:R-:W-:Y:S01]  /*103b0*/  FFMA.FTZ R25, R53, UR46, -R66.reuse ;  /* 0x0000002e35197c23 */ /* 0x100fe20008010842 */
[----:B------:R-:W-:Y:S01]  /*103c0*/  FFMA.FTZ R164, R62, UR46, -R66 ;  /* 0x0000002e3ea47c23 */ /* 0x000fe20008010842 */
[----:B------:R-:W-:Y:S01]  /*103d0*/  IADD3 R28, R28, R195, -R194 ;  /* 0x000000c31c1c7210 */ /* 0x000fe20007ffe8c2 */
[--C-:B------:R-:W-:Y:S01]  /*103e0*/  FFMA.FTZ R29, R57, UR46, -R66.reuse ;  /* 0x0000002e391d7c23 */ /* 0x100fe20008010842 */
[--C-:B------:R-:W-:Y:S01]  /*103f0*/  FFMA.FTZ R166, R43, UR46, -R66.reuse ;  /* 0x0000002e2ba67c23 */ /* 0x100fe20008010842 */
[----:B------:R-:W-:Y:S01]  /*10400*/  FFMA.FTZ R61, R61, UR46, -R66 ;  /* 0x0000002e3d3d7c23 */ /* 0x000fe20008010842 */
[----:B------:R-:W1:Y:S01]  /*10410*/  MUFU.EX2 R9, R9 ;  /* 0x0000000900097308 */ /* 0x000e620000000800 */
[----:B0-----:R-:W-:Y:S01]  /*10420*/  FADD.FTZ R7, R180, R3 ;  /* 0x00000003b4077221 */ /* 0x001fe20000010000 */
[----:B------:R-:W-:Y:S01]  /*10430*/  SHF.R.S32.HI R33, RZ, 0x1f, R28 ;  /* 0x0000001fff217819 */ /* 0x000fe2000001141c */
[--C-:B------:R-:W-:Y:S01]  /*10440*/  FFMA.FTZ R64, R64, UR46, -R66.reuse ;  /* 0x0000002e40407c23 */ /* 0x100fe20008010842 */
[----:B------:R-:W-:Y:S01]  /*10450*/  F2FP.BF16.F32.PACK_AB R181, R10, R181 ;  /* 0x000000b50ab5723e */ /* 0x000fe200000010ff */
[--C-:B------:R-:W-:Y:S01]  /*10460*/  FFMA.FTZ R65, R65, UR46, -R66.reuse ;  /* 0x0000002e41417c23 */ /* 0x100fe20008010842 */
[----:B------:R-:W-:Y:S01]  /*10470*/  FFMA.FTZ R68, R68, UR46, -R66 ;  /* 0x0000002e44447c23 */ /* 0x000fe20008010842 */
[----:B------:R-:W-:Y:S01]  /*10480*/  F2FP.BF16.F32.PACK_AB R180, R3, R180 ;  /* 0x000000b403b4723e */ /* 0x000fe200000010ff */
[----:B------:R-:W0:Y:S01]  /*10490*/  MUFU.EX2 R176, R176 ;  /* 0x000000b000b07308 */ /* 0x000e220000000800 */
[----:B--2---:R-:W-:Y:S01]  /*104a0*/  FADD.FTZ R24, R182, R7 ;  /* 0x00000007b6187221 */ /* 0x004fe20000010000 */
[----:B------:R-:W-:Y:S01]  /*104b0*/  FADD.FTZ R7, R183, R0 ;  /* 0x00000000b7077221 */ /* 0x000fe20000010000 */
[--C-:B------:R-:W-:Y:S01]  /*104c0*/  FFMA.FTZ R69, R69, UR46, -R66.reuse ;  /* 0x0000002e45457c23 */ /* 0x100fe20008010842 */
[--C-:B------:R-:W-:Y:S01]  /*104d0*/  FFMA.FTZ R72, R72, UR46, -R66.reuse ;  /* 0x0000002e48487c23 */ /* 0x100fe20008010842 */
[--C-:B------:R-:W-:Y:S01]  /*104e0*/  FFMA.FTZ R73, R73, UR46, -R66.reuse ;  /* 0x0000002e49497c23 */ /* 0x100fe20008010842 */
[----:B------:R-:W-:Y:S01]  /*104f0*/  FADD.FTZ R0, R12, R7 ;  /* 0x000000070c007221 */ /* 0x000fe20000010000 */
[----:B------:R-:W-:Y:S01]  /*10500*/  FFMA.FTZ R76, R76, UR46, -R66 ;  /* 0x0000002e4c4c7c23 */ /* 0x000fe20008010842 */
[----:B------:R-:W2:Y:S01]  /*10510*/  MUFU.EX2 R11, R11 ;  /* 0x0000000b000b7308 */ /* 0x000ea20000000800 */
[----:B-1----:R-:W-:Y:S01]  /*10520*/  FADD.FTZ R31, R9, R24 ;  /* 0x00000018091f7221 */ /* 0x002fe20000010000 */
[----:B------:R-:W-:Y:S01]  /*10530*/  FADD.FTZ R7, R177, R0 ;  /* 0x00000000b1077221 */ /* 0x000fe20000010000 */
[----:B------:R-:W-:Y:S01]  /*10540*/  F2FP.BF16.F32.PACK_AB R182, R9, R182 ;  /* 0x000000b609b6723e */ /* 0x000fe200000010ff */
[--C-:B------:R-:W-:Y:S01]  /*10550*/  FFMA.FTZ R77, R77, UR46, -R66.reuse ;  /* 0x0000002e4d4d7c23 */ /* 0x100fe20008010842 */
[--C-:B------:R-:W-:Y:S01]  /*10560*/  FFMA.FTZ R80, R80, UR46, -R66.reuse ;  /* 0x0000002e50507c23 */ /* 0x100fe20008010842 */
[----:B------:R-:W-:Y:S01]  /*10570*/  FADD.FTZ R0, R14, R7 ;  /* 0x000000070e007221 */ /* 0x000fe20000010000 */
[----:B------:R-:W-:Y:S01]  /*10580*/  FFMA.FTZ R81, R81, UR46, -R66 ;  /* 0x0000002e51517c23 */ /* 0x000fe20008010842 */
[----:B------:R-:W1:Y:S01]  /*10590*/  MUFU.EX2 R178, R178 ;  /* 0x000000b200b27308 */ /* 0x000e620000000800 */
[----:B0-----:R-:W-:Y:S01]  /*105a0*/  FADD.FTZ R24, R176, R31 ;  /* 0x0000001fb0187221 */ /* 0x001fe20000010000 */
[----:B------:R-:W-:Y:S01]  /*105b0*/  FADD.FTZ R7, R179, R0 ;  /* 0x00000000b3077221 */ /* 0x000fe20000010000 */
[--C-:B------:R-:W-:Y:S01]  /*105c0*/  FFMA.FTZ R84, R84, UR46, -R66.reuse ;  /* 0x0000002e54547c23 */ /* 0x100fe20008010842 */
[----:B------:R-:W-:Y:S01]  /*105d0*/  FFMA.FTZ R66, R85, UR46, -R66 ;  /* 0x0000002e55427c23 */ /* 0x000fe20008010842 */
[----:B------:R-:W-:Y:S01]  /*105e0*/  F2FP.BF16.F32.PACK_AB R183, R12, R183 ;  /* 0x000000b70cb7723e */ /* 0x000fe200000010ff */
[----:B------:R-:W-:Y:S01]  /*105f0*/  FADD.FTZ R0, R20, R7 ;  /* 0x0000000714007221 */ /* 0x000fe20000010000 */
[----:B------:R-:W-:Y:S01]  /*10600*/  F2FP.BF16.F32.PACK_AB R177, R14, R177 ;  /* 0x000000b10eb1723e */ /* 0x000fe200000010ff */
[----:B------:R-:W0:Y:S01]  /*10610*/  MUFU.EX2 R13, R13 ;  /* 0x0000000d000d7308 */ /* 0x000e220000000800 */
[----:B--2---:R-:W-:Y:S01]  /*10620*/  FADD.FTZ R31, R11, R24 ;  /* 0x000000180b1f7221 */ /* 0x004fe20000010000 */
[----:B------:R-:W-:Y:S01]  /*10630*/  FADD.FTZ R7, R173, R0 ;  /* 0x00000000ad077221 */ /* 0x000fe20000010000 */
[----:B------:R-:W-:-:S02]  /*10640*/  F2FP.BF16.F32.PACK_AB R176, R11, R176 ;  /* 0x000000b00bb0723e */ /* 0x000fc400000010ff */
[----:B------:R-:W-:Y:S01]  /*10650*/  F2FP.BF16.F32.PACK_AB R179, R20, R179 ;  /* 0x000000b314b3723e */ /* 0x000fe200000010ff */
[C---:B------:R-:W-:Y:S01]  /*10660*/  FADD.FTZ R0, R26.reuse, R7 ;  /* 0x000000071a007221 */ /* 0x040fe20000010000 */
[----:B------:R-:W-:Y:S01]  /*10670*/  F2FP.BF16.F32.PACK_AB R173, R26, R173 ;  /* 0x000000ad1aad723e */ /* 0x000fe200000010ff */
[----:B------:R-:W2:Y:S01]  /*10680*/  MUFU.EX2 R172, R172 ;  /* 0x000000ac00ac7308 */ /* 0x000ea20000000800 */
[----:B-1----:R-:W-:Y:S01]  /*10690*/  FADD.FTZ R24, R178, R31 ;  /* 0x0000001fb2187221 */ /* 0x002fe20000010000 */
[----:B------:R-:W-:Y:S01]  /*106a0*/  FADD.FTZ R7, R175, R0 ;  /* 0x00000000af077221 */ /* 0x000fe20000010000 */
[----:B------:R-:W-:-:S03]  /*106b0*/  F2FP.BF16.F32.PACK_AB R175, R30, R175 ;  /* 0x000000af1eaf723e */ /* 0x000fc600000010ff */
[----:B------:R-:W-:Y:S01]  /*106c0*/  FADD.FTZ R0, R30, R7 ;  /* 0x000000071e007221 */ /* 0x000fe20000010000 */
[----:B------:R-:W-:Y:S01]  /*106d0*/  LEA.HI R7, R33, R28, RZ, 0x7 ;  /* 0x0000001c21077211 */ /* 0x000fe200078f38ff */
[----:B------:R-:W1:Y:S01]  /*106e0*/  MUFU.EX2 R15, R15 ;  /* 0x0000000f000f7308 */ /* 0x000e620000000800 */
[C---:B0-----:R-:W-:Y:S01]  /*106f0*/  FADD.FTZ R31, R13.reuse, R24 ;  /* 0x000000180d1f7221 */ /* 0x041fe20000010000 */
[----:B------:R-:W-:Y:S01]  /*10700*/  F2FP.BF16.F32.PACK_AB R178, R13, R178 ;  /* 0x000000b20db2723e */ /* 0x000fe200000010ff */
[----:B------:R-:W-:Y:S01]  /*10710*/  VIADD R13, R88, 0xfffffffe ;  /* 0xfffffffe580d7836 */ /* 0x000fe20000000000 */
[----:B------:R-:W-:-:S04]  /*10720*/  CS2R R88, SRZ ;  /* 0x0000000000587805 */ /* 0x000fc8000001ff00 */
        /* <DEDUP_REMOVED lines=11> */
[----:B-1----:R-:W-:Y:S01]  /*107e0*/  FADD.FTZ R24, R168, R31 ;  /* 0x0000001fa8187221 */ /* 0x002fe20000010000 */
[----:B------:R-:W-:Y:S01]  /*107f0*/  FADD.FTZ R31, R169, R0 ;  /* 0x00000000a91f7221 */ /* 0x000fe20000010000 */
[----:B------:R-:W-:-:S03]  /*10800*/  F2FP.BF16.F32.PACK_AB R169, R34, R169 ;  /* 0x000000a922a9723e */ /* 0x000fc600000010ff */
[----:B------:R-:W-:Y:S02]  /*10810*/  FADD.FTZ R0, R34, R31 ;  /* 0x0000001f22007221 */ /* 0x000fe40000010000 */
[----:B------:R-:W1:Y:S01]  /*10820*/  MUFU.EX2 R25, R25 ;  /* 0x0000001900197308 */ /* 0x000e620000000800 */
[----:B0-----:R-:W-:Y:S01]  /*10830*/  FADD.FTZ R33, R27, R24 ;  /* 0x000000181b217221 */ /* 0x001fe20000010000 */
[----:B------:R-:W-:Y:S01]  /*10840*/  FADD.FTZ R31, R171, R0 ;  /* 0x00000000ab1f7221 */ /* 0x000fe20000010000 */
[----:B------:R-:W-:Y:S02]  /*10850*/  F2FP.BF16.F32.PACK_AB R168, R27, R168 ;  /* 0x000000a81ba8723e */ /* 0x000fe400000010ff */
[C---:B------:R-:W-:Y:S01]  /*10860*/  F2FP.BF16.F32.PACK_AB R171, R38.reuse, R171 ;  /* 0x000000ab26ab723e */ /* 0x040fe200000010ff */
[----:B------:R-:W-:Y:S02]  /*10870*/  FADD.FTZ R0, R38, R31 ;  /* 0x0000001f26007221 */ /* 0x000fe40000010000 */
[----:B------:R-:W0:Y:S01]  /*10880*/  MUFU.EX2 R164, R164 ;  /* 0x000000a400a47308 */ /* 0x000e220000000800 */
[----:B--2---:R-:W-:Y:S01]  /*10890*/  FADD.FTZ R10, R170, R33 ;  /* 0x00000021aa0a7221 */ /* 0x004fe20000010000 */
[----:B------:R-:W-:Y:S01]  /*108a0*/  FADD.FTZ R31, R165, R0 ;  /* 0x00000000a51f7221 */ /* 0x000fe20000010000 */
[----:B------:R-:W-:-:S03]  /*108b0*/  F2FP.BF16.F32.PACK_AB R165, R42, R165 ;  /* 0x000000a52aa5723e */ /* 0x000fc600000010ff */
[----:B------:R-:W-:Y:S02]  /*108c0*/  FADD.FTZ R0, R42, R31 ;  /* 0x0000001f2a007221 */ /* 0x000fe40000010000 */
        /* <DEDUP_REMOVED lines=25> */
[----:B-1----:R-:W-:Y:S01]  /*10a60*/  FADD.FTZ R9, R65, R10 ;  /* 0x0000000a41097221 */ /* 0x002fe20000010000 */
[----:B------:R-:W-:Y:S01]  /*10a70*/  FADD.FTZ R3, R157, R0 ;  /* 0x000000009d037221 */ /* 0x000fe20000010000 */
[----:B------:R-:W-:-:S05]  /*10a80*/  F2FP.BF16.F32.PACK_AB R160, R65, R64 ;  /* 0x0000004041a0723e */ /* 0x000fca00000010ff */
        /* <DEDUP_REMOVED lines=16> */
[C---:B0-----:R-:W-:Y:S01]  /*10b90*/  FADD.FTZ R11, R77.reuse, R10 ;  /* 0x0000000a4d0b7221 */ /* 0x041fe20000010000 */
[----:B------:R-:W-:-:S06]  /*10ba0*/  F2FP.BF16.F32.PACK_AB R158, R77, R76 ;  /* 0x0000004c4d9e723e */ /* 0x000fcc00000010ff */
[----:B------:R-:W0:Y:S01]  /*10bb0*/  MUFU.EX2 R58, R58 ;  /* 0x0000003a003a7308 */ /* 0x000e220000000800 */
[----:B--2---:R-:W-:-:S07]  /*10bc0*/  FADD.FTZ R3, R159, R0 ;  /* 0x000000009f037221 */ /* 0x004fce0000010000 */
        /* <DEDUP_REMOVED lines=17> */
[----:B------:R-:W-:Y:S02]  /*10ce0*/  SHF.R.S32.HI R10, RZ, 0x7, R7 ;  /* 0x00000007ff0a7819 */ /* 0x000fe40000011407 */
[----:B------:R-:W-:Y:S02]  /*10cf0*/  F2FP.BF16.F32.PACK_AB R154, R9, R84 ;  /* 0x00000054099a723e */ /* 0x000fe400000010ff */
[----:B------:R-:W-:Y:S01]  /*10d00*/  VIMNMX R10, R199, R10, !PT ;  /* 0x0000000ac70a7248 */ /* 0x000fe20007fe0100 */
[----:B0-----:R-:W-:-:S03]  /*10d10*/  FADD.FTZ R11, R155, R0 ;  /* 0x000000009b0b7221 */ /* 0x001fc60000010000 */
[----:B------:R-:W-:Y:S01]  /*10d20*/  ISETP.GE.AND P2, PT, R13, R10, PT ;  /* 0x0000000a0d00720c */ /* 0x000fe20003f46270 */
[C---:B--2---:R-:W-:Y:S01]  /*10d30*/  FADD.FTZ R0, R8.reuse, R11 ;  /* 0x0000000b08007221 */ /* 0x044fe20000010000 */
[----:B------:R-:W-:-:S11]  /*10d40*/  F2FP.BF16.F32.PACK_AB R155, R8, R155 ;  /* 0x0000009b089b723e */ /* 0x000fd600000010ff */
[----:B------:R-:W-:Y:S05]  /*10d50*/  @!P2 BRA `(.L_x_9540) ;  /* 0x0000002800eca947 */ /* 0x000fea0003800000 */
[----:B------:R-:W-:Y:S02]  /*10d60*/  IMAD.MOV.U32 R11, RZ, RZ, R5 ;  /* 0x000000ffff0b7224 */ /* 0x000fe400078e0005 */
[----:B------:R-:W-:Y:S02]  /*10d70*/  IMAD.MOV.U32 R12, RZ, RZ, R6 ;  /* 0x000000ffff0c7224 */ /* 0x000fe400078e0006 */
[----:B------:R-:W-:Y:S02]  /*10d80*/  IMAD.MOV.U32 R7, RZ, RZ, R189 ;  /* 0x000000ffff077224 */ /* 0x000fe400078e00bd */
[----:B------:R-:W-:Y:S02]  /*10d90*/  IMAD.MOV.U32 R14, RZ, RZ, R186 ;  /* 0x000000ffff0e7224 */ /* 0x000fe400078e00ba */
[----:B------:R-:W-:-:S07]  /*10da0*/  IMAD.MOV.U32 R151, RZ, RZ, RZ ;  /* 0x000000ffff977224 */ /* 0x000fce00078e00ff */
.L_x_9552:
        /* <DEDUP_REMOVED lines=8> */
.L_x_9542:
        /* <DEDUP_REMOVED lines=8> */
.L_x_9543:
[----:B------:R-:W-:Y:S04]  /*10eb0*/  BSSY B0, `(.L_x_9541) ;  /* 0x0000004000007945 */ /* 0x000fe80003800000 */
[----:B-1----:R-:W-:Y:S05]  /*10ec0*/  @P3 BRA `(.L_x_9544) ;  /* 0x0000000000083947 */ /* 0x002fea0003800000 */
[----:B------:R-:W1:Y:S02]  /*10ed0*/  SYNCS.PHASECHK.TRANS64.TRYWAIT P3, [R5+URZ+0x28830], R6 ;  /* 0x02883006050075a7 */ /* 0x000e64000806017f */
[----:B-1----:R-:W-:Y:S05]  /*10ee0*/  @!P3 BRA `(.L_x_9545) ;  /* 0x0000012000fcb947 */ /* 0x002fea0003800000 */
.L_x_9544:
[----:B------:R-:W-:Y:S05]  /*10ef0*/  BSYNC B0 ;  /* 0x0000000000007941 */ /* 0x000fea0003800000 */
.L_x_9541:
[----:B01----:R-:W0:Y:S01]  /*10f00*/  S2R R5, SR_TID.X ;  /* 0x0000000000057919 */ /* 0x003e220000002100 */
[----:B------:R-:W-:Y:S01]  /*10f10*/  VIADD R186, R14, 0x1 ;  /* 0x000000010eba7836 */ /* 0x000fe20000000000 */
[----:B------:R-:W-:Y:S05]  /*10f20*/  WARPSYNC.ALL ;  /* 0x0000000000007948 */ /* 0x000fea0003800000 */
[C---:B------:R-:W-:Y:S01]  /*10f30*/  ISETP.NE.AND P3, PT, R186.reuse, 0x2, PT ;  /* 0x00000002ba00780c */ /* 0x040fe20003f65270 */
[----:B------:R-:W-:Y:S02]  /*10f40*/  IMAD.MOV.U32 R9, RZ, RZ, 0x40000040 ;  /* 0x40000040ff097424 */ /* 0x000fe400078e00ff */
        /* <DEDUP_REMOVED lines=58> */
.L_x_9547:
[----:B------:R-:W-:Y:S01]  /*112f0*/  SHF.L.U32 R5, R7, 0x1f, RZ ;  /* 0x0000001f07057819 */ /* 0x000fe200000006ff */
[----:B------:R-:W-:-:S04]  /*11300*/  IMAD R6, R14, 0x8, R18 ;  /* 0x000000080e067824 */ /* 0x000fc800078e0212 */
[----:B------:R0:W1:Y:S01]  /*11310*/  SYNCS.PHASECHK.TRANS64.TRYWAIT P2, [R6+URZ+0x28850], R5 ;  /* 0x02885005060075a7 */ /* 0x000062000804017f */
[----:B------:R-:W-:Y:S05]  /*11320*/  @!P0 BRA `(.L_x_9548) ;  /* 0x0000000000048947 */ /* 0x000fea0003800000 */
[----:B------:R-:W-:Y:S01]  /*11330*/  BPT.TRAP 0x1 ;  /* 0x000000040000795c */ /* 0x000fe20000300000 */
.L_x_9548:
[----:B-1----:R-:W-:Y:S05]  /*11340*/  @P2 BRA `(.L_x_9546) ;  /* 0x0000000000082947 */ /* 0x002fea0003800000 */
[----:B------:R-:W1:Y:S02]  /*11350*/  SYNCS.PHASECHK.TRANS64.TRYWAIT P2, [R6+URZ+0x28850], R5 ;  /* 0x02885005060075a7 */ /* 0x000e64000804017f */
[----:B-1----:R-:W-:Y:S05]  /*11360*/  @!P2 BRA `(.L_x_9549) ;  /* 0x0000011c00f0a947 */ /* 0x002fea0003800000 */
.L_x_9546:
        /* <DEDUP_REMOVED lines=15> */
[----:B------:R-:W-:Y:S02]  /*11460*/  R2UR UR6, R8 ;  /* 0x00000000080672ca */ /* 0x000fe400000e0000 */
[----:B------:R-:W-:Y:S01]  /*11470*/  R2UR UR7, R9 ;  /* 0x00000000090772ca */ /* 0x000fe200000e0000 */
[----:B------:R-:W-:Y:S01]  /*11480*/  IMAD.MOV.U32 R9, RZ, RZ, 0x40000040 ;  /* 0x40000040ff097424 */ /* 0x000fe200078e00ff */
[----:B------:R-:W-:Y:S02]  /*11490*/  IADD3 R8, R6, 0x100, RZ ;  /* 0x0000010006087810 */ /* 0x000fe40007ffe0ff */
[----:B0-----:R-:W-:-:S04]  /*114a0*/  SHF.R.U32.HI R15, RZ, 0x7, R15 ;  /* 0x00000007ff0f7819 */ /* 0x001fc8000001160f */
[----:B------:R-:W-:Y:S01]  /*114b0*/  IADD3 R5, -R15, 0xb, RZ ;  /* 0x0000000b0f057810 */ /* 0x000fe20007ffe1ff */
        /* <DEDUP_REMOVED lines=46> */
.L_x_9550:
[----:B0-----:R-:W0:Y:S01]  /*117a0*/  @P1 LDC R5, c[0x0][0x44c] ;  /* 0x00011300ff051b82 */ /* 0x001e220000000800 */
[----:B------:R-:W-:Y:S01]  /*117b0*/  IMAD.IADD R6, R206, 0x1, R192 ;  /* 0x00000001ce067824 */ /* 0x000fe200078e02c0 */
[----:B------:R-:W-:-:S06]  /*117c0*/  UMOV UR46, UR45 ;  /* 0x0000002d002e7c82 */ /* 0x000fcc0008000000 */
[----:B------:R-:W1:Y:S01]  /*117d0*/  @P1 LDC R8, c[0x0][0x450] ;  /* 0x00011400ff081b82 */ /* 0x000e620000000800 */
[----:B0-----:R-:W-:-:S05]  /*117e0*/  @P1 IMAD.HI.U32 R5, R6, R5, RZ ;  /* 0x0000000506051227 */ /* 0x001fca00078e00ff */
[----:B-1----:R-:W-:Y:S01]  /*117f0*/  @P1 SHF.R.U32.HI R6, RZ, R8, R5 ;  /* 0x00000008ff061219 */ /* 0x002fe20000011605 */
[----:B------:R-:W-:-:S04]  /*11800*/  IMAD.MOV.U32 R8, RZ, RZ, -0x80 ;  /* 0xffffff80ff087424 */ /* 0x000fc800078e00ff */
[----:B------:R-:W0:Y:S01]  /*11810*/  SHFL.IDX PT, R20, R6, RZ, 0x1c1f ;  /* 0x001c1fff06147589 */ /* 0x000e2200000e0000 */
[----:B------:R-:W-:-:S05]  /*11820*/  IMAD R8, R13, R8, 0x1 ;  /* 0x000000010d087424 */ /* 0x000fca00078e0208 */
[----:B------:R-:W-:-:S05]  /*11830*/  IADD3 R5, R195, R8, -R193 ;  /* 0x00000008c3057210 */ /* 0x000fca0007ffe8c1 */
[----:B------:R-:W-:-:S04]  /*11840*/  IMAD.IADD R5, R5, 0x1, -R194 ;  /* 0x0000000105057824 */ /* 0x000fc800078e0ac2 */
        /* <DEDUP_REMOVED lines=95> */
[----:B------:R-:W-:-:S04]  /*11e40*/  FMNMX.FTZ R8, R84, R7, !PT ;  /* 0x0000000754087209 */ /* 0x000fc80007810000 */
[----:B------:R-:W-:-:S05]  /*11e50*/  FMNMX.FTZ R9, R85, R8, !PT ;  /* 0x0000000855097209 */ /* 0x000fca0007810000 */
[----:B------:R-:W0:Y:S02]  /*11e60*/  SHFL.BFLY PT, R8, R9, 0x2, 0x1f ;  /* 0x0c401f0009087f89 */ /* 0x000e2400000e0000 */
[----:B0-----:R-:W-:Y:S02]  /*11e70*/  FMNMX.FTZ R15, R9, R8, !PT ;  /* 0x00000008090f7209 */ /* 0x001fe40007810000 */
[----:B------:R-:W0:Y:S04]  /*11e80*/  SHFL.IDX PT, R8, R6, 0x1, 0x1c1f ;  /* 0x003c1f0006087f89 */ /* 0x000e2800000e0000 */
[----:B------:R-:W1:Y:S01]  /*11e90*/  SHFL.BFLY PT, R20, R15, 0x1, 0x1f ;  /* 0x0c201f000f147f89 */ /* 0x000e6200000e0000 */
[----:B0-----:R-:W-:Y:S01]  /*11ea0*/  IMAD.IADD R5, R5, 0x1, R8 ;  /* 0x0000000105057824 */ /* 0x001fe200078e0208 */
[----:B-1----:R-:W-:-:S04]  /*11eb0*/  FMNMX.FTZ R6, R15, R20, !PT ;  /* 0x000000140f067209 */ /* 0x002fc80007810000 */
[C---:B------:R-:W-:Y:S02]  /*11ec0*/  ISETP.GT.AND P3, PT, R5.reuse, RZ, PT ;  /* 0x000000ff0500720c */ /* 0x040fe40003f64270 */
[C---:B------:R-:W-:Y:S01]  /*11ed0*/  ISETP.GT.AND P4, PT, R5.reuse, 0x1, PT ;  /* 0x000000010500780c */ /* 0x040fe20003f84270 */
[----:B------:R-:W-:Y:S01]  /*11ee0*/  FMUL.FTZ R7, R6, UR46 ;  /* 0x0000002e06077c20 */ /* 0x000fe20008410000 */
        /* <DEDUP_REMOVED lines=25> */
[----:B------:R-:W-:Y:S02]  /*12080*/  FSETP.NEU.FTZ.AND P2, PT, R6, -INF , PT ;  /* 0xff8000000600780b */ /* 0x000fe40003f5d000 */
[----:B------:R-:W-:Y:S02]  /*12090*/  ISETP.GT.AND P3, PT, R5, 0x28, PT ;  /* 0x000000280500780c */ /* 0x000fe40003f64270 */
[----:B------:R-:W-:-:S02]  /*120a0*/  FSEL R43, R43, -INF , P4 ;  /* 0xff8000002b2b7808 */ /* 0x000fc40002000000 */
        /* <DEDUP_REMOVED lines=10> */
[----:B------:R0:W-:Y:S01]  /*12150*/  MUFU.EX2 R8, R25 ;  /* 0x0000001900087308 */ /* 0x0001e20000000800 */
        /* <DEDUP_REMOVED lines=18> */
[----:B0-----:R-:W-:Y:S01]  /*12280*/  FMNMX.FTZ R25, R51, R24, !PT ;  /* 0x0000001833197209 */ /* 0x001fe20007810000 */
        /* <DEDUP_REMOVED lines=48> */
[----:B------:R-:W-:Y:S01]  /*12590*/  FFMA.FTZ R154, R84, UR46, -R7 ;  /* 0x0000002e549a7c23 */ /* 0x000fe20008010807 */
[----:B------:R-:W-:-:S02]  /*125a0*/  ISETP.GT.AND P3, PT, R5, 0x60, PT ;  /* 0x000000600500780c */ /* 0x000fc40003f64270 */
[----:B------:R-:W-:Y:S02]  /*125b0*/  FSEL R71, R71, -INF , P4 ;  /* 0xff80000047477808 */ /* 0x000fe40002000000 */
[----:B------:R-:W-:Y:S01]  /*125c0*/  FMNMX.FTZ R28, R70, R29, !PT ;  /* 0x0000001d461c7209 */ /* 0x000fe20007810000 */
[----:B------:R-:W-:Y:S01]  /*125d0*/  MUFU.EX2 R172, R172 ;  /* 0x000000ac00ac7308 */ /* 0x000fe20000000800 */
[----:B------:R-:W-:Y:S01]  /*125e0*/  ISETP.GT.AND P4, PT, R5, 0x61, PT ;  /* 0x000000610500780c */ /* 0x000fe20003f84270 */
[----:B0-----:R-:W-:Y:S01]  /*125f0*/  FFMA.FTZ R37, R65, UR46, -R7 ;  /* 0x0000002e41257c23 */ /* 0x001fe20008010807 */
        /* <DEDUP_REMOVED lines=25> */
[----:B------:R-:W-:Y:S02]  /*12790*/  FSEL R87, R87, -INF , P4 ;  /* 0xff80000057577808 */ /* 0x000fe40002000000 */
[----:B------:R-:W-:-:S03]  /*127a0*/  FMNMX.FTZ R32, R86, R5, !PT ;  /* 0x0000000556207209 */ /* 0x000fc60007810000 */
[----:B------:R0:W-:Y:S01]  /*127b0*/  MUFU.EX2 R28, R53 ;  /* 0x00000035001c7308 */ /* 0x0001e20000000800 */
[----:B------:R-:W-:-:S05]  /*127c0*/  FMNMX.FTZ R32, R87, R32, !PT ;  /* 0x0000002057207209 */ /* 0x000fca0007810000 */
[----:B------:R-:W1:Y:S02]  /*127d0*/  SHFL.BFLY PT, R5, R32, 0x2, 0x1f ;  /* 0x0c401f0020057f89 */ /* 0x000e6400000e0000 */
[----:B------:R-:W-:Y:S01]  /*127e0*/  MUFU.EX2 R164, R164 ;  /* 0x000000a400a47308 */ /* 0x000fe20000000800 */
[----:B0-----:R-:W-:-:S07]  /*127f0*/  IMAD R53, R186, 0x8, R18 ;  /* 0x00000008ba357824 */ /* 0x001fce00078e0212 */
[----:B------:R-:W-:Y:S08]  /*12800*/  MUFU.EX2 R41, R41 ;  /* 0x0000002900297308 */ /* 0x000ff00000000800 */
[----:B------:R-:W-:Y:S01]  /*12810*/  MUFU.EX2 R166, R166 ;  /* 0x000000a600a67308 */ /* 0x000fe20000000800 */
[----:B-1----:R-:W-:Y:S01]  /*12820*/  FMNMX.FTZ R29, R32, R5, !PT ;  /* 0x00000005201d7209 */ /* 0x002fe20007810000 */
[----:B------:R-:W-:-:S06]  /*12830*/  FFMA.FTZ R32, R77, UR46, -R7 ;  /* 0x0000002e4d207c23 */ /* 0x000fcc0008010807 */
[----:B------:R-:W-:Y:S01]  /*12840*/  MUFU.EX2 R40, R40 ;  /* 0x0000002800287308 */ /* 0x000fe20000000800 */
[----:B------:R-:W-:Y:S01]  /*12850*/  FFMA.FTZ R7, R85, UR46, -R7 ;  /* 0x0000002e55077c23 */ /* 0x000fe20008010807 */
[----:B------:R-:W0:Y:S06]  /*12860*/  SHFL.BFLY PT, R44, R29, 0x1, 0x1f ;  /* 0x0c201f001d2c7f89 */ /* 0x000e2c00000e0000 */
        /* <DEDUP_REMOVED lines=11> */
[----:B------:R-:W-:Y:S01]  /*12920*/  FSEL R35, R6, RZ, P2 ;  /* 0x000000ff06237208 */ /* 0x000fe20001000000 */
[--C-:B------:R-:W-:Y:S01]  /*12930*/  FFMA.FTZ R181, R26, UR46, -R44.reuse ;  /* 0x0000002e1ab57c23 */ /* 0x100fe2000801082c */
[--C-:B------:R-:W-:Y:S01]  /*12940*/  FFMA.FTZ R48, R27, UR46, -R44.reuse ;  /* 0x0000002e1b307c23 */ /* 0x100fe2000801082c */
[--C-:B------:R-:W-:Y:S01]  /*12950*/  FFMA.FTZ R183, R30, UR46, -R44.reuse ;  /* 0x0000002e1eb77c23 */ /* 0x100fe2000801082c */
[----:B------:R-:W-:Y:S01]  /*12960*/  FFMA.FTZ R45, R31, UR46, -R44 ;  /* 0x0000002e1f2d7c23 */ /* 0x000fe2000801082c */
[----:B------:R-:W-:Y:S01]  /*12970*/  FADD.FTZ R35, -R35, R12 ;  /* 0x0000000c23237221 */ /* 0x000fe20000010100 */
[----:B------:R-:W-:Y:S01]  /*12980*/  FSEL R12, R5, RZ, P3 ;  /* 0x000000ff050c7208 */ /* 0x000fe20001800000 */
[----:B------:R-:W-:Y:S01]  /*12990*/  MUFU.EX2 R181, R181 ;  /* 0x000000b500b57308 */ /* 0x000fe20000000800 */
[--C-:B------:R-:W-:Y:S01]  /*129a0*/  FFMA.FTZ R179, R38, UR46, -R44.reuse ;  /* 0x0000002e26b37c23 */ /* 0x100fe2000801082c */
[----:B------:R-:W-:Y:S01]  /*129b0*/  FMUL.FTZ R35, R35, UR46 ;  /* 0x0000002e23237c20 */ /* 0x000fe20008410000 */
[--C-:B------:R-:W-:Y:S01]  /*129c0*/  FFMA.FTZ R31, R39, UR46, -R44.reuse ;  /* 0x0000002e271f7c23 */ /* 0x100fe2000801082c */
[----:B------:R-:W-:Y:S01]  /*129d0*/  FADD.FTZ R12, -R12, R11 ;  /* 0x0000000b0c0c7221 */ /* 0x000fe20000010100 */
[--C-:B------:R-:W-:Y:S01]  /*129e0*/  FFMA.FTZ R173, R42, UR46, -R44.reuse ;  /* 0x0000002e2aad7c23 */ /* 0x100fe2000801082c */
        /* <DEDUP_REMOVED lines=21> */
[--C-:B------:R-:W-:Y:S01]  /*12b40*/  FFMA.FTZ R39, R75, UR46, -R44.reuse ;  /* 0x0000002e4b277c23 */ /* 0x100fe2000801082c */
[--C-:B------:R-:W-:Y:S01]  /*12b50*/  FFMA.FTZ R159, R78, UR46, -R44.reuse ;  /* 0x0000002e4e9f7c23 */ /* 0x100fe2000801082c */
[--C-:B------:R-:W-:Y:S01]  /*12b60*/  FFMA.FTZ R153, R82, UR46, -R44.reuse ;  /* 0x0000002e52997c23 */ /* 0x100fe2000801082c */
[----:B------:R-:W-:Y:S01]  /*12b70*/  FADD.FTZ R3, R8, R3 ;  /* 0x0000000308037221 */ /* 0x000fe20000010000 */
[----:B------:R-:W-:-:S02]  /*12b80*/  FFMA.FTZ R155, R86, UR46, -R44 ;  /* 0x0000002e569b7c23 */ /* 0x000fc4000801082c */
[----:B------:R-:W0:Y:S01]  /*12b90*/  MUFU.EX2 R183, R183 ;  /* 0x000000b700b77308 */ /* 0x000e220000000800 */
[----:B-1----:R-:W-:Y:S01]  /*12ba0*/  FFMA.FTZ R35, R12, R0, R181 ;  /* 0x000000000c237223 */ /* 0x002fe200000100b5 */
        /* <DEDUP_REMOVED lines=41> */
[----:B------:R-:W-:Y:S01]  /*12e40*/  FADD.FTZ R3, R41, R38 ;  /* 0x0000002629037221 */ /* 0x000fe20000010000 */
[----:B------:R-:W-:-:S03]  /*12e50*/  FFMA.FTZ R38, R79, UR46, -R44 ;  /* 0x0000002e4f267c23 */ /* 0x000fc6000801082c */
        /* <DEDUP_REMOVED lines=29> */
[----:B------:R-:W-:-:S06]  /*13030*/  IMAD.U32 R51, RZ, RZ, UR38 ;  /* 0x00000026ff337e24 */ /* 0x000fcc000f8e00ff */
[----:B------:R-:W0:Y:S01]  /*13040*/  MUFU.EX2 R39, R39 ;  /* 0x0000002700277308 */ /* 0x000e220000000800 */
[----:B-1----:R-:W-:Y:S01]  /*13050*/  FADD.FTZ R52, R157, R0 ;  /* 0x000000009d347221 */ /* 0x002fe20000010000 */
[----:B------:R-:W-:-:S05]  /*13060*/  VIADD R0, R53, 0x28840 ;  /* 0x0002884035007836 */ /* 0x000fca0000000000 */
[----:B------:R-:W-:Y:S01]  /*13070*/  PRMT R0, R51, 0x654, R0 ;  /* 0x0000065433007816 */ /* 0x000fe20000000000 */
[----:B------:R-:W1:Y:S01]  /*13080*/  MUFU.EX2 R158, R158 ;  /* 0x0000009e009e7308 */ /* 0x000e620000000800 */
[----:B--2---:R-:W-:Y:S02]  /*13090*/  FADD.FTZ R3, R33, R50 ;  /* 0x0000003221037221 */ /* 0x004fe40000010000 */
[----:B------:R2:W-:Y:S05]  /*130a0*/  SYNCS.ARRIVE.TRANS64.RED.A1T0 RZ, [R0+URZ], RZ ;  /* 0x000000ff00ff79a7 */ /* 0x0005ea000810043f */
[----:B------:R-:W3:Y:S01]  /*130b0*/  MUFU.EX2 R159, R159 ;  /* 0x0000009f009f7308 */ /* 0x000ee20000000800 */
[----:B0-----:R-:W-:-:S07]  /*130c0*/  FADD.FTZ R52, R39, R52 ;  /* 0x0000003427347221 */ /* 0x001fce0000010000 */
[----:B------:R-:W0:Y:S01]  /*130d0*/  MUFU.EX2 R32, R32 ;  /* 0x0000002000207308 */ /* 0x000e220000000800 */
[----:B-1----:R-:W-:-:S07]  /*130e0*/  FADD.FTZ R3, R158, R3 ;  /* 0x000000039e037221 */ /* 0x002fce0000010000 */
[----:B------:R-:W2:Y:S01]  /*130f0*/  MUFU.EX2 R38, R38 ;  /* 0x0000002600267308 */ /* 0x000ea20000000800 */
[----:B---3--:R-:W-:-:S07]  /*13100*/  FADD.FTZ R51, R159, R52 ;  /* 0x000000349f337221 */ /* 0x008fce0000010000 */
        /* <DEDUP_REMOVED lines=20> */
.L_x_9551:
[----:B------:R-:W-:Y:S01]  /*13250*/  IMAD R14, R14, 0x8, R18 ;  /* 0x000000080e0e7824 */ /* 0x000fe200078e0212 */
[----:B------:R-:W-:Y:S01]  /*13260*/  ISETP.GT.AND P2, PT, R13, R10, PT ;  /* 0x0000000a0d00720c */ /* 0x000fe20003f44270 */
[----:B------:R-:W-:Y:S01]  /*13270*/  IMAD.U32 R51, RZ, RZ, UR38 ;  /* 0x00000026ff337e24 */ /* 0x000fe2000f8e00ff */
[----:B------:R-:W-:Y:S01]  /*13280*/  F2FP.BF16.F32.PACK_AB R154, R7, R154 ;  /* 0x0000009a079a723e */ /* 0x000fe200000010ff */
[----:B------:R-:W-:Y:S02]  /*13290*/  VIADD R14, R14, 0x28860 ;  /* 0x000288600e0e7836 */ /* 0x000fe40000000000 */
[-C--:B------:R-:W-:Y:S01]  /*132a0*/  FMUL.FTZ R88, R88, R11.reuse ;  /* 0x0000000b58587220 */ /* 0x080fe20000410000 */
        /* <DEDUP_REMOVED lines=74> */
[----:B0-----:R-:W-:Y:S01]  /*13750*/  IMAD.MOV.U32 R14, RZ, RZ, R186 ;  /* 0x000000ffff0e7224 */ /* 0x001fe200078e00ba */
        /* <DEDUP_REMOVED lines=27> */
.L_x_9540:
[----:B------:R-:W-:-:S13]  /*13910*/  ISETP.GE.AND P1, PT, R13, R199, PT ;  /* 0x000000c70d00720c */ /* 0x000fda0003f26270 */
[----:B------:R-:W-:Y:S05]  /*13920*/  @!P1 BRA `(.L_x_9553) ;  /* 0x00000020008c9947 */ /* 0x000fea0003800000 */
[----:B------:R-:W-:Y:S02]  /*13930*/  IMAD.MOV.U32 R10, RZ, RZ, R5 ;  /* 0x000000ffff0a7224 */ /* 0x000fe400078e0005 */
[----:B------:R-:W-:Y:S02]  /*13940*/  IMAD.MOV.U32 R11, RZ, RZ, R6 ;  /* 0x000000ffff0b7224 */ /* 0x000fe400078e0006 */
[----:B------:R-:W-:Y:S02]  /*13950*/  IMAD.MOV.U32 R7, RZ, RZ, R189 ;  /* 0x000000ffff077224 */ /* 0x000fe400078e00bd */
[----:B------:R-:W-:-:S07]  /*13960*/  IMAD.MOV.U32 R12, RZ, RZ, R186 ;  /* 0x000000ffff0c7224 */ /* 0x000fce00078e00ba */
.L_x_9565:
        /* <DEDUP_REMOVED lines=10> */
.L_x_9555:
[----:B------:R-:W-:Y:S01]  /*13a10*/  IMAD R5, R186, 0x8, R18 ;  /* 0x00000008ba057824 */ /* 0x000fe200078e0212 */
[----:B------:R-:W-:-:S04]  /*13a20*/  SHF.L.U32 R6, R189, 0x1f, RZ ;  /* 0x0000001fbd067819 */ /* 0x000fc800000006ff */
[----:B------:R0:W1:Y:S01]  /*13a30*/  SYNCS.PHASECHK.TRANS64.TRYWAIT P1, [R5+URZ+0x28830], R6 ;  /* 0x02883006050075a7 */ /* 0x000062000802017f */
[----:B------:R-:W-:Y:S05]  /*13a40*/  @!P0 BRA `(.L_x_9556) ;  /* 0x0000000000048947 */ /* 0x000fea0003800000 */
[----:B------:R-:W-:Y:S01]  /*13a50*/  BPT.TRAP 0x1 ;  /* 0x000000040000795c */ /* 0x000fe20000300000 */
.L_x_9556:
[----:B------:R-:W-:Y:S04]  /*13a60*/  BSSY B0, `(.L_x_9554) ;  /* 0x0000004000007945 */ /* 0x000fe80003800000 */
[----:B-1----:R-:W-:Y:S05]  /*13a70*/  @P1 BRA `(.L_x_9557) ;  /* 0x0000000000081947 */ /* 0x002fea0003800000 */
[----:B------:R-:W1:Y:S02]  /*13a80*/  SYNCS.PHASECHK.TRANS64.TRYWAIT P1, [R5+URZ+0x28830], R6 ;  /* 0x02883006050075a7 */ /* 0x000e64000802017f */
[----:B-1----:R-:W-:Y:S05]  /*13a90*/  @!P1 BRA `(.L_x_9558) ;  /* 0x000000f800389947 */ /* 0x002fea0003800000 */
.L_x_9557:
[----:B------:R-:W-:Y:S05]  /*13aa0*/  BSYNC B0 ;  /* 0x0000000000007941 */ /* 0x000fea0003800000 */
.L_x_9554:
[----:B01----:R-:W0:Y:S01]  /*13ab0*/  S2R R5, SR_TID.X ;  /* 0x0000000000057919 */ /* 0x003e220000002100 */
[----:B------:R-:W-:Y:S05]  /*13ac0*/  WARPSYNC.ALL ;  /* 0x0000000000007948 */ /* 0x000fea0003800000 */
[----:B------:R-:W-:Y:S02]  /*13ad0*/  IMAD R8, R186, 0x800, R4 ;  /* 0x00000800ba087824 */ /* 0x000fe400078e0204 */
[----:B------:R-:W-:Y:S02]  /*13ae0*/  IMAD.MOV.U32 R9, RZ, RZ, 0x40000040 ;  /* 0x40000040ff097424 */ /* 0x000fe400078e00ff */
[C---:B------:R-:W-:Y:S01]  /*13af0*/  VIADD R24, R8.reuse, 0x4 ;  /* 0x0000000408187836 */ /* 0x040fe20000000000 */
[----:B------:R-:W-:Y:S01]  /*13b00*/  R2UR UR6, R8 ;  /* 0x00000000080672ca */ /* 0x000fe200000e0000 */
[----:B------:R-:W-:Y:S01]  /*13b10*/  IMAD.MOV.U32 R25, RZ, RZ, 0x40000040 ;  /* 0x40000040ff197424 */ /* 0x000fe200078e00ff */
[----:B------:R-:W-:Y:S01]  /*13b20*/  R2UR UR7, R9 ;  /* 0x00000000090772ca */ /* 0x000fe200000e0000 */
[----:B------:R-:W-:Y:S01]  /*13b30*/  IMAD.MOV.U32 R21, RZ, RZ, 0x40000040 ;  /* 0x40000040ff157424 */ /* 0x000fe200078e00ff */
[----:B------:R-:W-:Y:S01]  /*13b40*/  R2UR UR14, R24 ;  /* 0x00000000180e72ca */ /* 0x000fe200000e0000 */
[C---:B------:R-:W-:Y:S01]  /*13b50*/  VIADD R24, R8.reuse, 0x404 ;  /* 0x0000040408187836 */ /* 0x040fe20000000000 */
[C---:B------:R-:W-:Y:S01]  /*13b60*/  R2UR UR15, R25.reuse ;  /* 0x00000000190f72ca */ /* 0x040fe200000e0000 */
[----:B------:R-:W-:Y:S01]  /*13b70*/  VIADD R14, R8, 0x6 ;  /* 0x00000006080e7836 */ /* 0x000fe20000000000 */
[----:B------:R-:W-:Y:S01]  /*13b80*/  R2UR UR31, R25 ;  /* 0x00000000191f72ca */ /* 0x000fe200000e0000 */
[----:B------:R-:W-:Y:S01]  /*13b90*/  IMAD.MOV.U32 R15, RZ, RZ, 0x40000040 ;  /* 0x40000040ff0f7424 */ /* 0x000fe200078e00ff */
[----:B------:R-:W-:-:S02]  /*13ba0*/  R2UR UR30, R24 ;  /* 0x00000000181e72ca */ /* 0x000fc400000e0000 */
[----:B------:R-:W-:Y:S02]  /*13bb0*/  IADD3 R20, R8, 0x2, RZ ;  /* 0x0000000208147810 */ /* 0x000fe40007ffe0ff */
[----:B------:R-:W-:Y:S02]  /*13bc0*/  R2UR UR11, R21 ;  /* 0x00000000150b72ca */ /* 0x000fe400000e0000 */
[----:B------:R-:W-:Y:S01]  /*13bd0*/  R2UR UR10, R20 ;  /* 0x00000000140a72ca */ /* 0x000fe200000e0000 */
[----:B------:R-:W-:Y:S01]  /*13be0*/  VIADD R20, R8, 0x400 ;  /* 0x0000040008147836 */ /* 0x000fe20000000000 */
[----:B------:R-:W-:Y:S01]  /*13bf0*/  R2UR UR18, R14 ;  /* 0x000000000e1272ca */ /* 0x000fe200000e0000 */
[C---:B------:R-:W-:Y:S01]  /*13c00*/  VIADD R14, R8.reuse, 0x402 ;  /* 0x00000402080e7836 */ /* 0x040fe20000000000 */
        /* <DEDUP_REMOVED lines=38> */
.L_x_9560:
[----:B------:R-:W-:Y:S01]  /*13e70*/  SHF.L.U32 R5, R7, 0x1f, RZ ;  /* 0x0000001f07057819 */ /* 0x000fe200000006ff */
[----:B------:R-:W-:-:S04]  /*13e80*/  IMAD R6, R12, 0x8, R18 ;  /* 0x000000080c067824 */ /* 0x000fc800078e0212 */
[----:B------:R0:W1:Y:S01]  /*13e90*/  SYNCS.PHASECHK.TRANS64.TRYWAIT P1, [R6+URZ+0x28850], R5 ;  /* 0x02885005060075a7 */ /* 0x000062000802017f */
[----:B------:R-:W-:Y:S05]  /*13ea0*/  @!P0 BRA `(.L_x_9561) ;  /* 0x0000000000048947 */ /* 0x000fea0003800000 */
[----:B------:R-:W-:Y:S01]  /*13eb0*/  BPT.TRAP 0x1 ;  /* 0x000000040000795c */ /* 0x000fe20000300000 */
.L_x_9561:
[----:B-1----:R-:W-:Y:S05]  /*13ec0*/  @P1 BRA `(.L_x_9559) ;  /* 0x0000000000081947 */ /* 0x002fea0003800000 */
[----:B------:R-:W1:Y:S02]  /*13ed0*/  SYNCS.PHASECHK.TRANS64.TRYWAIT P1, [R6+URZ+0x28850], R5 ;  /* 0x02885005060075a7 */ /* 0x000e64000802017f */
[----:B-1----:R-:W-:Y:S05]  /*13ee0*/  @!P1 BRA `(.L_x_9562) ;  /* 0x000000f400389947 */ /* 0x002fea0003800000 */
.L_x_9559:
        /* <DEDUP_REMOVED lines=17> */
[----:B------:R-:W-:Y:S01]  /*14000*/  R2UR UR7, R9 ;  /* 0x00000000090772ca */ /* 0x000fe200000e0000 */
[----:B------:R-:W-:Y:S01]  /*14010*/  IMAD.MOV.U32 R9, RZ, RZ, 0x40000040 ;  /* 0x40000040ff097424 */ /* 0x000fe200078e00ff */
        /* <DEDUP_REMOVED lines=48> */
.L_x_9563:
[----:B------:R-:W-:Y:S01]  /*14320*/  FMNMX.FTZ R6, R24, R11, !PT ;  /* 0x0000000b18067209 */ /* 0x000fe20007810000 */
[----:B------:R-:W-:Y:S01]  /*14330*/  UMOV UR46, UR44 ;  /* 0x0000002c002e7c82 */ /* 0x000fe20008000000 */
[----:B------:R-:W-:Y:S02]  /*14340*/  FMNMX.FTZ R8, R26, R10, !PT ;  /* 0x0000000a1a087209 */ /* 0x000fe40007810000 */
[----:B0-----:R-:W-:Y:S02]  /*14350*/  FMNMX.FTZ R5, R25, R6, !PT ;  /* 0x0000000619057209 */ /* 0x001fe40007810000 */
        /* <DEDUP_REMOVED lines=120> */
[----:B------:R-:W-:Y:S01]  /*14ae0*/  FFMA.FTZ R167, R62, UR46, -R36 ;  /* 0x0000002e3ea77c23 */ /* 0x000fe20008010824 */
        /* <DEDUP_REMOVED lines=11> */
[--C-:B------:R-:W-:Y:S01]  /*14ba0*/  FFMA.FTZ R163, R70, UR46, -R36.reuse ;  /* 0x0000002e46a37c23 */ /* 0x100fe20008010824 */
[--C-:B------:R-:W-:Y:S01]  /*14bb0*/  FFMA.FTZ R15, R69, UR46, -R9.reuse ;  /* 0x0000002e450f7c23 */ /* 0x100fe20008010809 */
[--C-:B------:R-:W-:Y:S01]  /*14bc0*/  FFMA.FTZ R37, R71, UR46, -R36.reuse ;  /* 0x0000002e47257c23 */ /* 0x100fe20008010824 */
[--C-:B------:R-:W-:Y:S01]  /*14bd0*/  FFMA.FTZ R156, R72, UR46, -R9.reuse ;  /* 0x0000002e489c7c23 */ /* 0x100fe20008010809 */
[----:B------:R-:W-:Y:S01]  /*14be0*/  FFMA.FTZ R14, R73, UR46, -R9 ;  /* 0x0000002e490e7c23 */ /* 0x000fe20008010809 */
[--C-:B------:R-:W-:Y:S01]  /*14bf0*/  FFMA.FTZ R35, R75, UR46, -R36.reuse ;  /* 0x0000002e4b237c23 */ /* 0x100fe20008010824 */
[----:B------:R-:W0:Y:S01]  /*14c00*/  MUFU.EX2 R155, R155 ;  /* 0x0000009b009b7308 */ /* 0x000e220000000800 */
[----:B-1----:R-:W-:Y:S01]  /*14c10*/  FADD.FTZ R26, R182, R27 ;  /* 0x0000001bb61a7221 */ /* 0x002fe20000010000 */
[--C-:B------:R-:W-:Y:S01]  /*14c20*/  FFMA.FTZ R158, R76, UR46, -R9.reuse ;  /* 0x0000002e4c9e7c23 */ /* 0x100fe20008010809 */
[--C-:B------:R-:W-:Y:S01]  /*14c30*/  FFMA.FTZ R159, R78, UR46, -R36.reuse ;  /* 0x0000002e4e9f7c23 */ /* 0x100fe20008010824 */
[--C-:B------:R-:W-:Y:S01]  /*14c40*/  FFMA.FTZ R11, R77, UR46, -R9.reuse ;  /* 0x0000002e4d0b7c23 */ /* 0x100fe20008010809 */
[----:B------:R-:W-:Y:S01]  /*14c50*/  FFMA.FTZ R34, R79, UR46, -R36 ;  /* 0x0000002e4f227c23 */ /* 0x000fe20008010824 */
[--C-:B------:R-:W-:Y:S01]  /*14c60*/  FFMA.FTZ R152, R80, UR46, -R9.reuse ;  /* 0x0000002e50987c23 */ /* 0x100fe20008010809 */
[----:B------:R-:W-:Y:S01]  /*14c70*/  FFMA.FTZ R10, R81, UR46, -R9 ;  /* 0x0000002e510a7c23 */ /* 0x000fe20008010809 */
[----:B------:R-:W1:Y:S01]  /*14c80*/  MUFU.EX2 R49, R49 ;  /* 0x0000003100317308 */ /* 0x000e620000000800 */
[----:B--2---:R-:W-:Y:S01]  /*14c90*/  FADD.FTZ R0, R183, R0 ;  /* 0x00000000b7007221 */ /* 0x004fe20000010000 */
[----:B------:R-:W-:-:S02]  /*14ca0*/  IMAD R46, R186, 0x8, R18 ;  /* 0x00000008ba2e7824 */ /* 0x000fc400078e0212 */
[--C-:B------:R-:W-:Y:S01]  /*14cb0*/  FFMA.FTZ R154, R84, UR46, -R9.reuse ;  /* 0x0000002e549a7c23 */ /* 0x100fe20008010809 */
[----:B------:R-:W-:Y:S02]  /*14cc0*/  IMAD.U32 R51, RZ, RZ, UR38 ;  /* 0x00000026ff337e24 */ /* 0x000fe4000f8e00ff */
[----:B------:R-:W-:Y:S01]  /*14cd0*/  FFMA.FTZ R9, R85, UR46, -R9 ;  /* 0x0000002e55097c23 */ /* 0x000fe20008010809 */
[----:B------:R-:W-:Y:S01]  /*14ce0*/  VIADD R46, R46, 0x28840 ;  /* 0x000288402e2e7836 */ /* 0x000fe20000000000 */
        /* <DEDUP_REMOVED lines=92> */
[----:B-1----:R-:W-:Y:S01]  /*152b0*/  FADD.FTZ R0, R26, R47 ;  /* 0x0000002f1a007221 */ /* 0x002fe20000010000 */
[----:B------:R-:W-:-:S04]  /*152c0*/  PRMT R47, R51, 0x654, R46 ;  /* 0x00000654332f7816 */ /* 0x000fc8000000002e */
[----:B------:R1:W-:Y:S02]  /*152d0*/  SYNCS.ARRIVE.TRANS64.RED.A1T0 RZ, [R47+URZ], RZ ;  /* 0x000000ff2fff79a7 */ /* 0x0003e4000810043f */
[----:B------:R-:W3:Y:S01]  /*152e0*/  MUFU.EX2 R158, R158 ;  /* 0x0000009e009e7308 */ /* 0x000ee20000000800 */
[----:B--2---:R-:W-:-:S07]  /*152f0*/  FADD.FTZ R3, R14, R3 ;  /* 0x000000030e037221 */ /* 0x004fce0000010000 */
[----:B------:R-:W2:Y:S01]  /*15300*/  MUFU.EX2 R159, R159 ;  /* 0x0000009f009f7308 */ /* 0x000ea20000000800 */
[----:B0-----:R-:W-:-:S07]  /*15310*/  FADD.FTZ R0, R35, R0 ;  /* 0x0000000023007221 */ /* 0x001fce0000010000 */
[----:B------:R-:W1:Y:S01]  /*15320*/  MUFU.EX2 R11, R11 ;  /* 0x0000000b000b7308 */ /* 0x000e620000000800 */
[----:B---3--:R-:W-:-:S07]  /*15330*/  FADD.FTZ R46, R158, R3 ;  /* 0x000000039e2e7221 */ /* 0x008fce0000010000 */
        /* <DEDUP_REMOVED lines=22> */
.L_x_9564:
[----:B------:R-:W-:Y:S01]  /*154a0*/  IMAD R12, R12, 0x8, R18 ;  /* 0x000000080c0c7824 */ /* 0x000fe200078e0212 */
[----:B------:R-:W-:Y:S01]  /*154b0*/  ISETP.GT.AND P1, PT, R13, R199, PT ;  /* 0x000000c70d00720c */ /* 0x000fe20003f24270 */
[----:B------:R-:W-:Y:S01]  /*154c0*/  IMAD.U32 R47, RZ, RZ, UR38 ;  /* 0x00000026ff2f7e24 */ /* 0x000fe2000f8e00ff */
        /* <DEDUP_REMOVED lines=99> */
[----:B------:R-:W-:Y:S01]  /*15b00*/  VIADD R13, R13, 0xffffffff ;  /* 0xffffffff0d0d7836 */ /* 0x000fe20000000000 */
[----:B------:R-:W-:Y:S01]  /*15b10*/  MOV R10, R5 ;  /* 0x00000005000a7202 */ /* 0x000fe20000000f00 */
[----:B------:R-:W-:-:S02]  /*15b20*/  IMAD.MOV.U32 R11, RZ, RZ, R6 ;  /* 0x000000ffff0b7224 */ /* 0x000fc400078e0006 */
[----:B------:R-:W-:Y:S02]  /*15b30*/  IMAD.MOV.U32 R7, RZ, RZ, R189 ;  /* 0x000000ffff077224 */ /* 0x000fe400078e00bd */
[----:B0-----:R-:W-:Y:S01]  /*15b40*/  IMAD.MOV.U32 R12, RZ, RZ, R186 ;  /* 0x000000ffff0c7224 */ /* 0x001fe200078e00ba */
[----:B------:R-:W-:Y:S06]  /*15b50*/  @P1 BRA `(.L_x_9565) ;  /* 0xffffffdc00841947 */ /* 0x000fec000383ffff */
.L_x_9553:
[----:B------:R-:W-:Y:S05]  /*15b60*/  WARPSYNC.ALL ;  /* 0x0000000000007948 */ /* 0x000fea0003800000 */
[----:B------:R-:W-:Y:S06]  /*15b70*/  BAR.ARV 0x8, 0x180 ;  /* 0x0206000000007b1d */ /* 0x000fec0000002000 */
[----:B------:R-:W-:Y:S05]  /*15b80*/  @!P0 BRA `(.L_x_9566) ;  /* 0x0000000000048947 */ /* 0x000fea0003800000 */
[----:B------:R-:W-:Y:S01]  /*15b90*/  BPT.TRAP 0x1 ;  /* 0x000000040000795c */ /* 0x000fe20000300000 */
.L_x_9566:
[----:B------:R-:W-:Y:S01]  /*15ba0*/  IMAD R13, R186, 0x8, R18 ;  /* 0x00000008ba0d7824 */ /* 0x000fe200078e0212 */
[----:B------:R-:W-:-:S04]  /*15bb0*/  SHF.L.U32 R4, R189, 0x1f, RZ ;  /* 0x0000001fbd047819 */ /* 0x000fc800000006ff */
[----:B------:R0:W1:Y:S01]  /*15bc0*/  SYNCS.PHASECHK.TRANS64.TRYWAIT P1, [R13+URZ+0x28850], R4 ;  /* 0x028850040d0075a7 */ /* 0x000062000802017f */
[----:B------:R-:W-:Y:S05]  /*15bd0*/  @!P0 BRA `(.L_x_9567) ;  /* 0x0000000000048947 */ /* 0x000fea0003800000 */
[----:B------:R-:W-:Y:S01]  /*15be0*/  BPT.TRAP 0x1 ;  /* 0x000000040000795c */ /* 0x000fe20000300000 */
.L_x_9567:
[----:B------:R-:W-:-:S05]  /*15bf0*/  VIADD R18, R18, 0x400 ;  /* 0x0000040012127836 */ /* 0x000fca0000000000 */
[----:B------:R-:W-:-:S04]  /*15c00*/  SHF.R.U32.HI R18, RZ, 0x4, R18 ;  /* 0x00000004ff127819 */ /* 0x000fc80000011612 */
[----:B------:R-:W-:-:S04]  /*15c10*/  LOP3.LUT R18, R18, 0x3fff, RZ, 0xc0, !PT ;  /* 0x00003fff12127812 */ /* 0x000fc800078ec0ff */
[----:B------:R-:W-:Y:S01]  /*15c20*/  LOP3.LUT R9, R18, 0x4000000, RZ, 0xfc, !PT ;  /* 0x0400000012097812 */ /* 0x000fe200078efcff */
[----:B-1----:R-:W-:Y:S06]  /*15c30*/  @P1 BRA `(.L_x_9568) ;  /* 0x0000000000081947 */ /* 0x002fec0003800000 */
[----:B------:R-:W1:Y:S02]  /*15c40*/  SYNCS.PHASECHK.TRANS64.TRYWAIT P1, [R13+URZ+0x28850], R4 ;  /* 0x028850040d0075a7 */ /* 0x000e64000802017f */
[----:B-1----:R-:W-:Y:S05]  /*15c50*/  @!P1 BRA `(.L_x_9569) ;  /* 0x000000d400f09947 */ /* 0x002fea0003800000 */
.L_x_9568:
        /* <DEDUP_REMOVED lines=11> */
[----:B------:R-:W-:-:S08]  /*15d10*/  IMAD.U32 R21, RZ, RZ, UR46 ;  /* 0x0000002eff157e24 */ /* 0x000fd0000f8e00ff */
[----:B------:R-:W-:Y:S01]  /*15d20*/  HGMMA.64x128x16.F32.BF16 R88, R180, gdesc[UR4].tnspB, R88, gsb0 ;  /* 0x41e00004b4587df0 */ /* 0x000fe20008001858 */
[----:B------:R-:W-:Y:S01]  /*15d30*/  R2UR UR6, R10 ;  /* 0x000000000a0672ca */ /* 0x000fe200000e0000 */
[----:B------:R-:W-:Y:S01]  /*15d40*/  VIADD R10, R8, 0x100 ;  /* 0x00000100080a7836 */ /* 0x000fe20000000000 */
[----:B------:R-:W-:Y:S01]  /*15d50*/  R2UR UR7, R11 ;  /* 0x000000000b0772ca */ /* 0x000fe200000e0000 */
[----:B------:R-:W-:Y:S02]  /*15d60*/  IMAD.MOV.U32 R11, RZ, RZ, 0x40000040 ;  /* 0x40000040ff0b7424 */ /* 0x000fe400078e00ff */
[----:B0-----:R-:W-:Y:S01]  /*15d70*/  FADD.FTZ R4, R4, R3 ;  /* 0x0000000304047221 */ /* 0x001fe20000010000 */
[----:B------:R-:W-:Y:S01]  /*15d80*/  IMAD.MOV.U32 R3, RZ, RZ, -0x800000 ;  /* 0xff800000ff037424 */ /* 0x000fe200078e00ff */
        /* <DEDUP_REMOVED lines=34> */
[----:B------:R-:W-:Y:S01]  /*15fb0*/  IMAD.MOV.U32 R11, RZ, RZ, RZ ;  /* 0x000000ffff0b7224 */ /* 0x000fe200078e00ff */
[----:B------:R-:W-:Y:S02]  /*15fc0*/  WARPGROUP.DEPBAR.LE gsb0, 0x0 ;  /* 0x00008000000079c5 */ /* 0x000fe40000010000 */
[----:B------:R-:W-:-:S09]  /*15fd0*/  WARPGROUP.ARRIVE ;  /* 0x00000000000079c5 */ /* 0x000fd20000000000 */
[----:B------:R-:W-:Y:S01]  /*15fe0*/  HGMMA.64x128x16.F32.BF16 R88, R156, gdesc[UR4].tnspB, R88, gsb0 ;  /* 0x41e000049c587df0 */ /* 0x000fe20008001858 */
[----:B------:R-:W-:Y:S01]  /*15ff0*/  R2UR UR6, R8 ;  /* 0x00000000080672ca */ /* 0x000fe200000e0000 */
[----:B-1----:R-:W-:Y:S01]  /*16000*/  FADD.FTZ R8, R7, R0 ;  /* 0x0000000007087221 */ /* 0x002fe20000010000 */
[----:B------:R-:W-:Y:S01]  /*16010*/  R2UR UR7, R9 ;  /* 0x00000000090772ca */ /* 0x000fe200000e0000 */
[----:B------:R-:W0:Y:S01]  /*16020*/  SHFL.BFLY PT, R7, R4, 0x1, 0x1f ;  /* 0x0c201f0004077f89 */ /* 0x000e2200000e0000 */
[----:B------:R-:W-:-:S03]  /*16030*/  IMAD.MOV.U32 R0, RZ, RZ, -0x800000 ;  /* 0xff800000ff007424 */ /* 0x000fc600078e00ff */
[----:B------:R-:W1:Y:S01]  /*16040*/  SHFL.BFLY PT, R9, R8, 0x1, 0x1f ;  /* 0x0c201f0008097f89 */ /* 0x000e6200000e0000 */
[----:B0-----:R-:W-:Y:S01]  /*16050*/  FADD.FTZ R14, R4, R7 ;  /* 0x00000007040e7221 */ /* 0x001fe20000010000 */
[----:B------:R-:W-:Y:S02]  /*16060*/  IMAD.MOV.U32 R7, RZ, RZ, RZ ;  /* 0x000000ffff077224 */ /* 0x000fe400078e00ff */
[----:B-1----:R-:W-:Y:S02]  /*16070*/  FADD.FTZ R15, R8, R9 ;  /* 0x00000009080f7221 */ /* 0x002fe40000010000 */
[----:B------:R-:W-:Y:S01]  /*16080*/  FSETP.NE.FTZ.AND P1, PT, R14, RZ, PT ;  /* 0x000000ff0e00720b */ /* 0x000fe20003f35000 */
[----:B------:R-:W-:Y:S02]  /*16090*/  IMAD.U32 R9, RZ, RZ, UR46 ;  /* 0x0000002eff097e24 */ /* 0x000fe4000f8e00ff */
        /* <DEDUP_REMOVED lines=13> */
[----:B------:R-:W-:Y:S03]  /*16170*/  HGMMA.64x128x16.F32.BF16 R88, R152, gdesc[UR4].tnspB, R88, gsb0 ;  /* 0x41e0000498587df0 */ /* 0x000fe60008001858 */
[----:B------:R-:W-:Y:S02]  /*16180*/  WARPGROUP.DEPBAR.LE gsb0, 0x0 ;  /* 0x00008000000079c5 */ /* 0x000fe40000010000 */
[----:B--23--:R-:W-:Y:S05]  /*16190*/  @!P0 BRA `(.L_x_9570) ;  /* 0x0000000000048947 */ /* 0x00cfea0003800000 */
[----:B------:R-:W-:Y:S01]  /*161a0*/  BPT.TRAP 0x1 ;  /* 0x000000040000795c */ /* 0x000fe20000300000 */
.L_x_9570:
        /* <DEDUP_REMOVED lines=75> */
.L_x_9481:
        /* <DEDUP_REMOVED lines=13> */
[----:B------:R-:W4:Y:S01]  /*16730*/  S2R R9, SR_SWINHI ;  /* 0x0000000000097919 */ /* 0x000f220000002f00 */
[----:B------:R-:W-:Y:S02]  /*16740*/  F2FP.BF16.F32.PACK_AB R36, R137, R136 ;  /* 0x000000888924723e */ /* 0x000fe400000010ff */
[----:B------:R-:W-:Y:S02]  /*16750*/  MOV R40, R18 ;  /* 0x0000001200287202 */ /* 0x000fe40000000f00 */
[----:B----4-:R-:W-:-:S03]  /*16760*/  MOV R41, R9 ;  /* 0x0000000900297202 */ /* 0x010fc60000000f00 */
[----:B--2---:R-:W-:-:S03]  /*16770*/  IMAD.WIDE R12, R8, 0x2, R40 ;  /* 0x00000002080c7825 */ /* 0x004fc600078e0228 */
[C---:B------:R-:W-:Y:S02]  /*16780*/  IADD3 R37, P0, R12.reuse, 0x40, RZ ;  /* 0x000000400c257810 */ /* 0x040fe40007f1e0ff */
[----:B------:R-:W-:Y:S02]  /*16790*/  IADD3 R35, P5, R12, 0x20, RZ ;  /* 0x000000200c237810 */ /* 0x000fe40007fbe0ff */
[----:B------:R-:W-:Y:S01]  /*167a0*/  LOP3.LUT R8, R37, 0x380, RZ, 0xc0, !PT ;  /* 0x0000038025087812 */ /* 0x000fe200078ec0ff */
[--C-:B------:R-:W-:Y:S01]  /*167b0*/  IMAD.X R31, RZ, RZ, R13.reuse, P0 ;  /* 0x000000ffff1f7224 */ /* 0x100fe200000e060d */
[C---:B------:R-:W-:Y:S01]  /*167c0*/  ISETP.NE.AND P0, PT, R208.reuse, RZ, PT ;  /* 0x000000ffd000720c */ /* 0x040fe20003f05270 */
[----:B------:R-:W-:Y:S01]  /*167d0*/  IMAD.X R29, RZ, RZ, R13, P5 ;  /* 0x000000ffff1d7224 */ /* 0x000fe200028e060d */
[----:B---3--:R-:W-:Y:S02]  /*167e0*/  LOP3.LUT R4, R35, 0x380, RZ, 0xc0, !PT ;  /* 0x0000038023047812 */ /* 0x008fe400078ec0ff */
[----:B------:R-:W-:Y:S01]  /*167f0*/  SEL R208, R208, UR4, P0 ;  /* 0x00000004d0d07c07 */ /* 0x000fe20008000000 */
[----:B------:R-:W-:Y:S05]  /*16800*/  WARPSYNC.ALL ;  /* 0x0000000000007948 */ /* 0x000fea0003800000 */
[C---:B------:R-:W-:Y:S01]  /*16810*/  LOP3.LUT R15, R12.reuse, 0x380, RZ, 0xc0, !PT ;  /* 0x000003800c0f7812 */ /* 0x040fe200078ec0ff */
[----:B------:R-:W-:Y:S01]  /*16820*/  ULDC.64 UR6, c[0x0][0xc08] ;  /* 0x0003020000067ab9 */ /* 0x000fe20000000a00 */
[----:B------:R-:W-:Y:S01]  /*16830*/  IADD3 R39, P1, R12, 0x60, RZ ;  /* 0x000000600c277810 */ /* 0x000fe20007f3e0ff */
[----:B------:R-:W-:Y:S01]  /*16840*/  ULDC.64 UR4, c[0x0][0xc00] ;  /* 0x0003000000047ab9 */ /* 0x000fe20000000a00 */
[----:B------:R-:W-:-:S02]  /*16850*/  SHF.R.U64 R4, R4, 0x3, RZ ;  /* 0x0000000304047819 */ /* 0x000fc400000012ff */
[----:B------:R-:W-:Y:S01]  /*16860*/  SHF.R.U64 R8, R8, 0x3, RZ ;  /* 0x0000000308087819 */ /* 0x000fe200000012ff */
[--C-:B------:R-:W-:Y:S01]  /*16870*/  IMAD.X R27, RZ, RZ, R13.reuse, P1 ;  /* 0x000000ffff1b7224 */ /* 0x100fe200008e060d */
[C---:B-1----:R-:W-:Y:S02]  /*16880*/  IADD3 R43, P2, R12.reuse, 0x4000, RZ ;  /* 0x000040000c2b7810 */ /* 0x042fe40007f5e0ff */
[C---:B------:R-:W-:Y:S02]  /*16890*/  IADD3 R45, P3, R12.reuse, 0x4020, RZ ;  /* 0x000040200c2d7810 */ /* 0x040fe40007f7e0ff */
[----:B------:R-:W-:Y:S01]  /*168a0*/  SHF.R.U64 R15, R15, 0x3, RZ ;  /* 0x000000030f0f7819 */ /* 0x000fe200000012ff */
[----:B------:R-:W-:Y:S01]  /*168b0*/  IMAD.X R25, RZ, RZ, R13, P2 ;  /* 0x000000ffff197224 */ /* 0x000fe200010e060d */
[C---:B------:R-:W-:Y:S02]  /*168c0*/  IADD3 R47, P4, R12.reuse, 0x4040, RZ ;  /* 0x000040400c2f7810 */ /* 0x040fe40007f9e0ff */
[----:B------:R-:W-:-:S02]  /*168d0*/  IADD3 R32, P5, R12, 0x4060, RZ ;  /* 0x000040600c207810 */ /* 0x000fc40007fbe0ff */
[----:B------:R-:W-:Y:S01]  /*168e0*/  LOP3.LUT R10, R39, 0x380, RZ, 0xc0, !PT ;  /* 0x00000380270a7812 */ /* 0x000fe200078ec0ff */
[--C-:B------:R-:W-:Y:S01]  /*168f0*/  IMAD.X R9, RZ, RZ, R13.reuse, P4 ;  /* 0x000000ffff097224 */ /* 0x100fe200020e060d */
[----:B------:R-:W-:Y:S01]  /*16900*/  LOP3.LUT R28, R4, R35, RZ, 0x3c, !PT ;  /* 0x00000023041c7212 */ /* 0x000fe200078e3cff */
[----:B------:R-:W-:Y:S01]  /*16910*/  IMAD.X R33, RZ, RZ, R13, P5 ;  /* 0x000000ffff217224 */ /* 0x000fe200028e060d */
[----:B------:R-:W-:Y:S02]  /*16920*/  LOP3.LUT R30, R8, R37, RZ, 0x3c, !PT ;  /* 0x00000025081e7212 */ /* 0x000fe400078e3cff */
[----:B------:R-:W-:Y:S02]  /*16930*/  LOP3.LUT R12, R15, R12, RZ, 0x3c, !PT ;  /* 0x0000000c0f0c7212 */ /* 0x000fe400078e3cff */
[----:B------:R-:W-:Y:S02]  /*16940*/  LOP3.LUT R4, R43, 0x380, RZ, 0xc0, !PT ;  /* 0x000003802b047812 */ /* 0x000fe400078ec0ff */
        /* <DEDUP_REMOVED lines=8> */
[----:B------:R-:W-:Y:S02]  /*169d0*/  LOP3.LUT R26, R10, R39, RZ, 0x3c, !PT ;  /* 0x000000270a1a7212 */ /* 0x000fe400078e3cff */
[----:B-----5:R-:W-:Y:S02]  /*169e0*/  LOP3.LUT R24, R4, R43, RZ, 0x3c, !PT ;  /* 0x0000002b04187212 */ /* 0x020fe400078e3cff */
[----:B------:R-:W-:Y:S02]  /*169f0*/  LOP3.LUT R10, R8, R45, RZ, 0x3c, !PT ;  /* 0x0000002d080a7212 */ /* 0x000fe400078e3cff */
[----:B------:R-:W-:Y:S02]  /*16a00*/  IADD3.X R11, RZ, R13, RZ, P3, !PT ;  /* 0x0000000dff0b7210 */ /* 0x000fe40001ffe4ff */
[----:B------:R-:W-:-:S02]  /*16a10*/  LOP3.LUT R8, R14, R47, RZ, 0x3c, !PT ;  /* 0x0000002f0e087212 */ /* 0x000fc400078e3cff */
[----:B------:R-:W-:Y:S02]  /*16a20*/  LOP3.LUT R32, R15, R32, RZ, 0x3c, !PT ;  /* 0x000000200f207212 */ /* 0x000fe400078e3cff */
[----:B------:R-:W-:Y:S02]  /*16a30*/  MOV R4, R12 ;  /* 0x0000000c00047202 */ /* 0x000fe40000000f00 */
        /* <DEDUP_REMOVED lines=27> */
[----:B-1----:R-:W-:Y:S02]  /*16bf0*/  F2FP.BF16.F32.PACK_AB R12, R105, R104 ;  /* 0x00000068690c723e */ /* 0x002fe400000010ff */
        /* <DEDUP_REMOVED lines=11> */
[----:B------:R3:W-:Y:S01]  /*16cb0*/  STSM.16.M88.4 [R44], R28 ;  /* 0x0000001c2c007844 */ /* 0x0007e20000000200 */
[----:B------:R-:W-:-:S02]  /*16cc0*/  F2FP.BF16.F32.PACK_AB R10, R149, R148 ;  /* 0x00000094950a723e */ /* 0x000fc400000010ff */
[----:B------:R-:W-:Y:S01]  /*16cd0*/  F2FP.BF16.F32.PACK_AB R11, R151, R150 ;  /* 0x00000096970b723e */ /* 0x000fe200000010ff */
[----:B------:R-:W-:Y:S01]  /*16ce0*/  STSM.16.M88.4 [R43], R32 ;  /* 0x000000202b007844 */ /* 0x000fe20000000200 */
[----:B------:R-:W-:Y:S02]  /*16cf0*/  ISETP.NE.U32.AND P3, PT, RZ, UR6, PT ;  /* 0x00000006ff007c0c */ /* 0x000fe4000bf65070 */
[----:B------:R-:W-:Y:S01]  /*16d00*/  ISETP.NE.AND.EX P0, PT, RZ, UR5, PT, P0 ;  /* 0x00000005ff007c0c */ /* 0x000fe2000bf05300 */
[----:B-1----:R-:W-:Y:S01]  /*16d10*/  IMAD.MOV.U32 R12, RZ, RZ, RZ ;  /* 0x000000ffff0c7224 */ /* 0x002fe200078e00ff */
[----:B------:R-:W-:Y:S02]  /*16d20*/  F2FP.BF16.F32.PACK_AB R38, R141, R140 ;  /* 0x0000008c8d26723e */ /* 0x000fe400000010ff */
[----:B------:R-:W-:Y:S02]  /*16d30*/  IADD3 R14, P1, R210, UR4, RZ ;  /* 0x00000004d20e7c10 */ /* 0x000fe4000ff3e0ff */
[----:B--2---:R-:W-:-:S02]  /*16d40*/  F2FP.BF16.F32.PACK_AB R39, R143, R142 ;  /* 0x0000008e8f27723e */ /* 0x004fc400000010ff */
[----:B------:R-:W-:Y:S02]  /*16d50*/  ISETP.NE.AND.EX P3, PT, RZ, UR7, PT, P3 ;  /* 0x00000007ff007c0c */ /* 0x000fe4000bf65330 */
[----:B------:R-:W-:Y:S01]  /*16d60*/  IADD3.X R15, R211, UR5, RZ, P1, !PT ;  /* 0x00000005d30f7c10 */ /* 0x000fe20008ffe4ff */
[----:B------:R-:W-:Y:S04]  /*16d70*/  STSM.16.M88.4 [R42], R36 ;  /* 0x000000242a007844 */ /* 0x000fe80000000200 */
[----:B------:R1:W-:Y:S01]  /*16d80*/  STSM.16.M88.4 [R4], R8 ;  /* 0x0000000804007844 */ /* 0x0003e20000000200 */
[----:B------:R-:W-:Y:S05]  /*16d90*/  BAR.SYNC.DEFER_BLOCKING 0x1, 0x100 ;  /* 0x0044000000007b1d */ /* 0x000fea0000010000 */
[----:B------:R-:W-:Y:S01]  /*16da0*/  @P3 IADD3 R210, P1, R210, UR6, RZ ;  /* 0x00000006d2d23c10 */ /* 0x000fe2000ff3e0ff */
[----:B------:R-:W-:-:S03]  /*16db0*/  ULDC UR6, c[0x0][0xa88] ;  /* 0x0002a20000067ab9 */ /* 0x000fc60000000800 */
[----:B------:R-:W-:Y:S01]  /*16dc0*/  @P3 IADD3.X R211, R211, UR7, RZ, P1, !PT ;  /* 0x00000007d3d33c10 */ /* 0x000fe20008ffe4ff */
[----:B------:R-:W-:Y:S01]  /*16dd0*/  IMAD.U32 R13, RZ, RZ, UR6 ;  /* 0x00000006ff0d7e24 */ /* 0x000fe2000f8e00ff */
[----:B------:R-:W-:Y:S01]  /*16de0*/  ISETP.GT.AND P2, PT, R208, 0x1, PT ;  /* 0x00000001d000780c */ /* 0x000fe20003f44270 */
[----:B---3--:R-:W-:Y:S01]  /*16df0*/  IMAD.MOV.U32 R30, RZ, RZ, 0x9b8 ;  /* 0x000009b8ff1e7424 */ /* 0x008fe200078e00ff */
[----:B-1----:R-:W1:Y:S01]  /*16e00*/  LDC R4, c[0x0][0xbe8] ;  /* 0x0002fa00ff047b82 */ /* 0x002e620000000800 */
[----:B------:R2:W5:Y:S04]  /*16e10*/  @P0 LDG.E R12, desc[UR42][R14.64] ;  /* 0x0000002a0e0c0981 */ /* 0x000568000c1e1900 */
[----:B------:R2:W5:Y:S01]  /*16e20*/  @P3 LDG.E R13, desc[UR42][R210.64] ;  /* 0x0000002ad20d3981 */ /* 0x000562000c1e1900 */
[----:B------:R-:W-:-:S04]  /*16e30*/  SEL R30, R30, 0x978, P2 ;  /* 0x000009781e1e7807 */ /* 0x000fc80001000000 */
[----:B------:R2:W3:Y:S01]  /*16e40*/  LDC.64 R26, c[0x0][R30+0x220] ;  /* 0x000088001e1a7b82 */ /* 0x0004e20000000a00 */
[----:B-1----:R-:W-:-:S07]  /*16e50*/  ISETP.NE.AND P1, PT, R4, 0x1, PT ;  /* 0x000000010400780c */ /* 0x002fce0003f25270 */
[----:B------:R2:W1:Y:S08]  /*16e60*/  LDC.64 R24, c[0x0][R30+0x218] ;  /* 0x000086001e187b82 */ /* 0x0004700000000a00 */
[----:B------:R2:W4:Y:S01]  /*16e70*/  LDC.64 R8, c[0x0][R30+0x228] ;  /* 0x00008a001e087b82 */ /* 0x0005220000000a00 */
[----:B---3--:R-:W-:Y:S05]  /*16e80*/  @P3 BRA `(.L_x_9573) ;  /* 0x0000000000103947 */ /* 0x008fea0003800000 */
[----:B------:R-:W-:Y:S05]  /*16e90*/  @!P0 BRA `(.L_x_9573) ;  /* 0x00000000000c8947 */ /* 0x000fea0003800000 */
[----:B------:R-:W3:Y:S04]  /*16ea0*/  LDG.E R10, desc[UR42][R14.64] ;  /* 0x0000002a0e0a7981 */ /* 0x000ee8000c1e1900 */
[----:B-----5:R-:W3:Y:S02]  /*16eb0*/  LDG.E R13, desc[UR42][R14.64+0x4] ;  /* 0x0000042a0e0d7981 */ /* 0x020ee4000c1e1900 */
[----:B---3--:R-:W-:-:S07]  /*16ec0*/  IMAD.IADD R13, R13, 0x1, -R10 ;  /* 0x000000010d0d7824 */ /* 0x008fce00078e0a0a */
.L_x_9573:
[----:B------:R-:W3:Y:S01]  /*16ed0*/  LDL R36, [R1+0x14] ;  /* 0x0000140001247983 */ /* 0x000ee20000100800 */
[----:B--2---:R-:W2:Y:S01]  /*16ee0*/  LDC.64 R14, c[0x0][R30+0x210] ;  /* 0x000084001e0e7b82 */ /* 0x004ea20000000a00 */
[----:B------:R-:W-:Y:S01]  /*16ef0*/  ISETP.NE.U32.AND P0, PT, RZ, UR4, PT ;  /* 0x00000004ff007c0c */ /* 0x000fe2000bf05070 */
[-C--:B-1----:R-:W-:Y:S01]  /*16f00*/  IMAD R31, R25, R188.reuse, RZ ;  /* 0x000000bc191f7224 */ /* 0x082fe200078e02ff */
[----:B------:R-:W-:Y:S01]  /*16f10*/  SEL R29, R212, RZ, P2 ;  /* 0x000000ffd41d7207 */ /* 0x000fe20001000000 */
[----:B------:R-:W-:Y:S01]  /*16f20*/  IMAD.WIDE.U32 R24, R24, R188, RZ ;  /* 0x000000bc18187225 */ /* 0x000fe200078e00ff */
[----:B------:R-:W-:-:S03]  /*16f30*/  ISETP.NE.AND.EX P0, PT, RZ, UR5, PT, P0 ;  /* 0x00000005ff007c0c */ /* 0x000fc6000bf05300 */
[----:B------:R-:W1:Y:S01]  /*16f40*/  @P1 LDC R32, c[0x0][0xbec] ;  /* 0x0002fb00ff201b82 */ /* 0x000e620000000800 */
[----:B------:R-:W-:Y:S01]  /*16f50*/  SEL R209, R209, RZ, !P0 ;  /* 0x000000ffd1d17207 */ /* 0x000fe20004000000 */
[----:B------:R-:W-:Y:S01]  /*16f60*/  IMAD.IADD R35, R206, 0x1, R192 ;  /* 0x00000001ce237824 */ /* 0x000fe200078e02c0 */
[----:B------:R-:W-:Y:S01]  /*16f70*/  SEL R219, R219, RZ, !P0 ;  /* 0x000000ffdbdb7207 */ /* 0x000fe20004000000 */
[----:B------:R-:W-:Y:S02]  /*16f80*/  IMAD.IADD R34, R25, 0x1, R31 ;  /* 0x0000000119227824 */ /* 0x000fe400078e021f */
[----:B------:R-:W-:Y:S02]  /*16f90*/  IMAD R27, R27, R209, RZ ;  /* 0x000000d11b1b7224 */ /* 0x000fe400078e02ff */
[----:B------:R-:W0:Y:S01]  /*16fa0*/  @P1 LDC R33, c[0x0][0xbf0] ;  /* 0x0002fc00ff211b82 */ /* 0x000e220000000800 */
[----:B----4-:R-:W-:Y:S01]  /*16fb0*/  IMAD R31, R9, R29, RZ ;  /* 0x0000001d091f7224 */ /* 0x010fe200078e02ff */
[----:B-----5:R-:W-:Y:S01]  /*16fc0*/  SHF.R.S32.HI R9, RZ, 0x1f, R12 ;  /* 0x0000001fff097819 */ /* 0x020fe2000001140c */
[----:B------:R-:W-:-:S02]  /*16fd0*/  IMAD R219, R26, R219, R27 ;  /* 0x000000db1adb7224 */ /* 0x000fc400078e021b */
[----:B------:R-:W-:-:S03]  /*16fe0*/  IMAD.WIDE.U32 R26, R26, R209, RZ ;  /* 0x000000d11a1a7225 */ /* 0x000fc600078e00ff */
[----:B------:R-:W4:Y:S01]  /*16ff0*/  LDC.64 R10, c[0x0][0xba8] ;  /* 0x0002ea00ff0a7b82 */ /* 0x000f220000000a00 */
[----:B------:R-:W-:Y:S01]  /*17000*/  IMAD.IADD R219, R27, 0x1, R219 ;  /* 0x000000011bdb7824 */ /* 0x000fe200078e02db */
[----:B------:R-:W-:Y:S01]  /*17010*/  IADD3 R28, P0, P3, R26, R24, R12 ;  /* 0x000000181a1c7210 */ /* 0x000fe20007b1e00c */
[----:B------:R-:W-:Y:S02]  /*17020*/  IMAD.MOV.U32 R27, RZ, RZ, R35 ;  /* 0x000000ffff1b7224 */ /* 0x000fe400078e0023 */
[----:B------:R-:W-:Y:S01]  /*17030*/  IMAD.WIDE.U32 R24, R8, R29, RZ ;  /* 0x0000001d08187225 */ /* 0x000fe200078e00ff */
[----:B------:R-:W-:-:S03]  /*17040*/  IADD3.X R29, R219, R34, R9, P0, P3 ;  /* 0x00000022db1d7210 */ /* 0x000fc600007e6409 */
[----:B-1----:R-:W-:-:S04]  /*17050*/  @P1 IMAD.HI.U32 R26, R35, R32, RZ ;  /* 0x00000020231a1227 */ /* 0x002fc800078e00ff */
[----:B------:R-:W-:Y:S01]  /*17060*/  IMAD.IADD R31, R25, 0x1, R31 ;  /* 0x00000001191f7824 */ /* 0x000fe200078e021f */
[----:B0-----:R-:W-:-:S04]  /*17070*/  @P1 SHF.R.U32.HI R27, RZ, R33, R26 ;  /* 0x00000021ff1b1219 */ /* 0x001fc8000001161a */
[----:B------:R-:W-:Y:S01]  /*17080*/  IADD3 R24, P0, P3, R27, R28, R24 ;  /* 0x0000001c1b187210 */ /* 0x000fe20007b1e018 */
[--C-:B------:R-:W-:Y:S01]  /*17090*/  IMAD.MOV R33, RZ, RZ, -R27.reuse ;  /* 0x000000ffff217224 */ /* 0x100fe200078e0a1b */
[----:B------:R-:W-:Y:S01]  /*170a0*/  SHF.R.S32.HI R8, RZ, 0x1f, R27 ;  /* 0x0000001fff087819 */ /* 0x000fe2000001141b */
[----:B----4-:R-:W0:Y:S02]  /*170b0*/  @!P2 LDC R10, c[0x0][0xb50] ;  /* 0x0002d400ff0aab82 */ /* 0x010e240000000800 */
[----:B------:R-:W-:Y:S01]  /*170c0*/  IMAD R27, R4, R33, R35 ;  /* 0x00000021041b7224 */ /* 0x000fe200078e0223 */
[----:B------:R-:W-:-:S03]  /*170d0*/  IADD3.X R25, R8, R29, R31, P0, P3 ;  /* 0x0000001d08197210 */ /* 0x000fc600007e641f */
[----:B--2---:R-:W-:Y:S01]  /*170e0*/  IMAD R8, R15, R27, RZ ;  /* 0x0000001b0f087224 */ /* 0x004fe200078e02ff */
[----:B------:R-:W-:Y:S01]  /*170f0*/  SHF.R.S32.HI R29, RZ, 0x1f, R27 ;  /* 0x0000001fff1d7819 */ /* 0x000fe2000001141b */
[----:B------:R-:W1:Y:S04]  /*17100*/  @!P2 LDC R11, c[0x0][0xb54] ;  /* 0x0002d500ff0bab82 */ /* 0x000e680000000800 */
[C---:B------:R-:W-:Y:S02]  /*17110*/  IMAD R29, R14.reuse, R29, R8 ;  /* 0x0000001d0e1d7224 */ /* 0x040fe400078e0208 */
[----:B------:R-:W-:-:S04]  /*17120*/  IMAD.WIDE.U32 R14, R14, R27, R24 ;  /* 0x0000001b0e0e7225 */ /* 0x000fc800078e0018 */
[----:B------:R-:W-:Y:S01]  /*17130*/  IMAD.IADD R8, R15, 0x1, R29 ;  /* 0x000000010f087824 */ /* 0x000fe200078e021d */
[----:B0-----:R-:W-:-:S05]  /*17140*/  LEA R24, P0, R14, R10, 0x2 ;  /* 0x0000000a0e187211 */ /* 0x001fca00078010ff */
[----:B------:R-:W-:Y:S01]  /*17150*/  SHFL.IDX PT, R10, R24, RZ, 0x1c1f ;  /* 0x001c1fff180a7589 */ /* 0x000fe200000e0000 */
[----:B-1----:R-:W-:Y:S01]  /*17160*/  LEA.HI.X R26, R14, R11, R8, 0x2, P0 ;  /* 0x0000000b0e1a7211 */ /* 0x002fe200000f1408 */
[----:B------:R-:W-:Y:S02]  /*17170*/  IMAD R8, R13, R4, RZ ;  /* 0x000000040d087224 */ /* 0x000fe400078e02ff */
[----:B------:R-:W-:Y:S01]  /*17180*/  SHFL.IDX PT, R14, R24, 0x1, 0x1c1f ;  /* 0x003c1f00180e7f89 */ /* 0x000fe200000e0000 */
[----:B------:R-:W-:-:S03]  /*17190*/  LOP3.LUT P0, RZ, R220, 0x3, RZ, 0xc0, !PT ;  /* 0x00000003dcff7812 */ /* 0x000fc6000780c0ff */
[----:B------:R-:W0:Y:S04]  /*171a0*/  SHFL.IDX PT, R11, R26, RZ, 0x1c1f ;  /* 0x001c1fff1a0b7589 */ /* 0x000e2800000e0000 */
[----:B------:R-:W1:Y:S01]  /*171b0*/  SHFL.IDX PT, R15, R26, 0x1, 0x1c1f ;  /* 0x003c1f001a0f7f89 */ /* 0x000e6200000e0000 */
[----:B---3--:R-:W-:-:S04]  /*171c0*/  IMAD.IADD R27, R36, 0x1, R192 ;  /* 0x00000001241b7824 */ /* 0x008fc800078e02c0 */
[C---:B------:R-:W-:Y:S01]  /*171d0*/  VIADD R25, R27.reuse, 0x8 ;  /* 0x000000081b197836 */ /* 0x040fe20000000000 */
[----:B------:R-:W-:-:S04]  /*171e0*/  ISETP.GE.OR P3, PT, R27, R8, P0 ;  /* 0x000000081b00720c */ /* 0x000fc80000766670 */
[----:B------:R-:W-:-:S09]  /*171f0*/  ISETP.GE.OR P0, PT, R25, R8, P0 ;  /* 0x000000081900720c */ /* 0x000fd20000706670 */
[----:B0-----:R0:W-:Y:S04]  /*17200*/  @!P3 ST.E desc[UR42][R10.64], R3 ;  /* 0x000000030a00b985 */ /* 0x0011e8000c10192a */
[----:B-1----:R0:W-:Y:S01]  /*17210*/  @!P0 ST.E desc[UR42][R14.64], R0 ;  /* 0x000000000e008985 */ /* 0x0021e2000c10192a */
[----:B------:R-:W-:Y:S05]  /*17220*/  @P2 BRA `(.L_x_9574) ;  /* 0x0000000800a42947 */ /* 0x000fea0003800000 */
[----:B------:R-:W-:Y:S01]  /*17230*/  IMAD.SHL.U32 R36, R187, 0x40, RZ ;  /* 0x00000040bb247824 */ /* 0x000fe200078e00ff */
[----:B------:R-:W1:Y:S01]  /*17240*/  @P1 LDC R13, c[0x0][0xbec] ;  /* 0x0002fb00ff0d1b82 */ /* 0x000e620000000800 */
[----:B------:R-:W-:Y:S02]  /*17250*/  ULDC.64 UR4, c[0x0][0xaa0] ;  /* 0x0002a80000047ab9 */ /* 0x000fe40000000a00 */
[----:B0-----:R-:W-:-:S04]  /*17260*/  IMAD.IADD R3, R16, 0x1, R36 ;  /* 0x0000000110037824 */ /* 0x001fc800078e0224 */
[----:B------:R-:W-:Y:S01]  /*17270*/  IMAD.WIDE R40, R3, 0x2, R40 ;  /* 0x0000000203287825 */ /* 0x000fe200078e0228 */
[----:B------:R-:W0:Y:S02]  /*17280*/  @P1 LDC R15, c[0x0][0xbf0] ;  /* 0x0002fc00ff0f1b82 */ /* 0x000e240000000800 */
        /* <DEDUP_REMOVED lines=8> */
[----:B------:R-:W-:Y:S01]  /*17310*/  LOP3.LUT R32, R32, R33, RZ, 0x3c, !PT ;  /* 0x0000002120207212 */ /* 0x000fe200078e3cff */
[----:B------:R-:W-:Y:S01]  /*17320*/  IMAD.X R33, RZ, RZ, R41, P0 ;  /* 0x000000ffff217224 */ /* 0x000fe200000e0629 */
[C---:B------:R-:W-:Y:S02]  /*17330*/  IADD3 R37, P2, R40.reuse, 0x3000, RZ ;  /* 0x0000300028257810 */ /* 0x040fe40007f5e0ff */
[C---:B------:R-:W-:Y:S01]  /*17340*/  IADD3 R43, P3, R40.reuse, 0x4000, RZ ;  /* 0x00004000282b7810 */ /* 0x040fe20007f7e0ff */
[----:B------:R-:W-:Y:S01]  /*17350*/  IMAD R9, R9, UR4, RZ ;  /* 0x0000000409097c24 */ /* 0x000fe2000f8e02ff */
[----:B------:R-:W-:Y:S01]  /*17360*/  IADD3 R45, P4, R40, 0x5000, RZ ;  /* 0x00005000282d7810 */ /* 0x000fe20007f9e0ff */
[----:B------:R-:W-:Y:S01]  /*17370*/  IMAD.WIDE.U32 R10, R12, UR4, RZ ;  /* 0x000000040c0a7c25 */ /* 0x000fe2000f8e00ff */
[C---:B------:R-:W-:Y:S01]  /*17380*/  IADD3 R49, P5, R40.reuse, 0x6000, RZ ;  /* 0x0000600028317810 */ /* 0x040fe20007fbe0ff */
[----:B------:R-:W5:Y:S01]  /*17390*/  LD.E.128 R28, desc[UR42][R28.64] ;  /* 0x0000002a1c1c7980 */ /* 0x000f62000c101d00 */
[----:B------:R-:W-:-:S02]  /*173a0*/  IADD3 R3, P0, R40, 0x7000, RZ ;  /* 0x0000700028037810 */ /* 0x000fc40007f1e0ff */
[----:B------:R-:W-:Y:S01]  /*173b0*/  LOP3.LUT R36, R37, 0x380, RZ, 0xc0, !PT ;  /* 0x0000038025247812 */ /* 0x000fe200078ec0ff */
[----:B------:R-:W5:Y:S01]  /*173c0*/  LD.E.128 R32, desc[UR42][R32.64] ;  /* 0x0000002a20207980 */ /* 0x000f62000c101d00 */
[----:B------:R-:W-:Y:S02]  /*173d0*/  LOP3.LUT R42, R43, 0x380, RZ, 0xc0, !PT ;  /* 0x000003802b2a7812 */ /* 0x000fe400078ec0ff */
[----:B------:R-:W-:Y:S01]  /*173e0*/  LOP3.LUT R25, R40, 0x380, RZ, 0xc0, !PT ;  /* 0x0000038028197812 */ /* 0x000fe200078ec0ff */
[----:B------:R-:W-:Y:S01]  /*173f0*/  IMAD R9, R12, UR5, R9 ;  /* 0x000000050c097c24 */ /* 0x000fe2000f8e0209 */
[----:B------:R-:W-:Y:S01]  /*17400*/  LOP3.LUT R44, R45, 0x380, RZ, 0xc0, !PT ;  /* 0x000003802d2c7812 */ /* 0x000fe200078ec0ff */
[----:B------:R-:W-:Y:S01]  /*17410*/  IMAD.X R53, RZ, RZ, R41, P0 ;  /* 0x000000ffff357224 */ /* 0x000fe200000e0629 */
[----:B------:R-:W-:Y:S01]  /*17420*/  LOP3.LUT R48, R49, 0x380, RZ, 0xc0, !PT ;  /* 0x0000038031307812 */ /* 0x000fe200078ec0ff */
[----:B------:R-:W-:Y:S01]  /*17430*/  ULDC.64 UR4, c[0x0][0xae8] ;  /* 0x0002ba0000047ab9 */ /* 0x000fe20000000a00 */
[----:B------:R-:W-:-:S02]  /*17440*/  LOP3.LUT R0, R3, 0x380, RZ, 0xc0, !PT ;  /* 0x0000038003007812 */ /* 0x000fc400078ec0ff */
[----:B------:R-:W-:Y:S02]  /*17450*/  SHF.R.U64 R36, R36, 0x3, RZ ;  /* 0x0000000324247819 */ /* 0x000fe400000012ff */
[----:B------:R-:W-:Y:S02]  /*17460*/  SHF.R.U64 R42, R42, 0x3, RZ ;  /* 0x000000032a2a7819 */ /* 0x000fe400000012ff */
[----:B------:R-:W-:Y:S02]  /*17470*/  SHF.R.U64 R44, R44, 0x3, RZ ;  /* 0x000000032c2c7819 */ /* 0x000fe400000012ff */
[----:B------:R-:W-:Y:S02]  /*17480*/  SHF.R.U64 R48, R48, 0x3, RZ ;  /* 0x0000000330307819 */ /* 0x000fe400000012ff */
[----:B------:R-:W-:Y:S02]  /*17490*/  SHF.R.U64 R25, R25, 0x3, RZ ;  /* 0x0000000319197819 */ /* 0x000fe400000012ff */
[----:B------:R-:W-:-:S02]  /*174a0*/  SHF.R.U64 R0, R0, 0x3, RZ ;  /* 0x0000000300007819 */ /* 0x000fc400000012ff */
        /* <DEDUP_REMOVED lines=11> */
[----:B------:R-:W-:Y:S01]  /*17560*/  IMAD.IADD R11, R11, 0x1, R9 ;  /* 0x000000010b0b7824 */ /* 0x000fe200078e0209 */
[----:B------:R-:W5:Y:S01]  /*17570*/  LD.E.128 R36, desc[UR42][R36.64] ;  /* 0x0000002a24247980 */ /* 0x000f62000c101d00 */
[----:B------:R-:W-:-:S02]  /*17580*/  IMAD R3, R207, 0x20, R187 ;  /* 0x00000020cf037824 */ /* 0x000fc400078e02bb */
[----:B------:R-:W-:Y:S01]  /*17590*/  IMAD.WIDE.U32 R10, R188, UR4, R10 ;  /* 0x00000004bc0a7c25 */ /* 0x000fe2000f8e000a */
[----:B------:R-:W5:Y:S01]  /*175a0*/  LD.E.128 R24, desc[UR42][R24.64] ;  /* 0x0000002a18187980 */ /* 0x000f62000c101d00 */
[----:B------:R-:W-:-:S03]  /*175b0*/  SHF.R.S32.HI R12, RZ, 0x1f, R209 ;  /* 0x0000001fff0c7819 */ /* 0x000fc600000114d1 */
[----:B------:R-:W5:Y:S01]  /*175c0*/  LD.E.128 R40, desc[UR42][R42.64] ;  /* 0x0000002a2a287980 */ /* 0x000f62000c101d00 */
[----:B------:R-:W-:-:S03]  /*175d0*/  IMAD.IADD R14, R192, 0x1, R3 ;  /* 0x00000001c00e7824 */ /* 0x000fc600078e0203 */
        /* <DEDUP_REMOVED lines=8> */
[----:B--2---:R-:W2:Y:S01]  /*17660*/  FENCE.VIEW.ASYNC.S ;  /* 0x00000000000073c6 */ /* 0x004ea20000000000 */
[----:B------:R-:W-:Y:S01]  /*17670*/  IMAD R11, R188, UR5, R11 ;  /* 0x00000005bc0b7c24 */ /* 0x000fe2000f8e020b */
[----:B------:R-:W-:Y:S01]  /*17680*/  ULDC.64 UR4, c[0x0][0xaf0] ;  /* 0x0002bc0000047ab9 */ /* 0x000fe20000000a00 */
[----:B-1----:R-:W-:-:S04]  /*17690*/  @P1 IMAD.HI.U32 R0, R14, R13, RZ ;  /* 0x0000000d0e001227 */ /* 0x002fc800078e00ff */
[----:B------:R-:W-:Y:S02]  /*176a0*/  IMAD R12, R12, UR4, RZ ;  /* 0x000000040c0c7c24 */ /* 0x000fe4000f8e02ff */
[----:B------:R-:W-:Y:S01]  /*176b0*/  IMAD.MOV.U32 R3, RZ, RZ, R14 ;  /* 0x000000ffff037224 */ /* 0x000fe200078e000e */
[----:B0-----:R-:W-:Y:S01]  /*176c0*/  @P1 SHF.R.U32.HI R3, RZ, R15, R0 ;  /* 0x0000000fff031219 */ /* 0x001fe20000011600 */
[C---:B------:R-:W-:Y:S02]  /*176d0*/  IMAD R13, R209.reuse, UR5, R12 ;  /* 0x00000005d10d7c24 */ /* 0x040fe4000f8e020c */
[----:B------:R-:W-:Y:S01]  /*176e0*/  IMAD.WIDE.U32 R10, R209, UR4, R10 ;  /* 0x00000004d10a7c25 */ /* 0x000fe2000f8e000a */
[----:B------:R-:W-:Y:S01]  /*176f0*/  SHF.R.S32.HI R9, RZ, 0x1f, R3 ;  /* 0x0000001fff097819 */ /* 0x000fe20000011403 */
[----:B------:R-:W-:Y:S02]  /*17700*/  ULDC.64 UR4, c[0x0][0xae0] ;  /* 0x0002b80000047ab9 */ /* 0x000fe40000000a00 */
[----:B------:R-:W-:-:S02]  /*17710*/  IMAD.IADD R11, R11, 0x1, R13 ;  /* 0x000000010b0b7824 */ /* 0x000fc400078e020d */
[----:B------:R-:W-:Y:S02]  /*17720*/  VIADD R0, R18, 0x28820 ;  /* 0x0002882012007836 */ /* 0x000fe40000000000 */
[----:B------:R-:W-:Y:S02]  /*17730*/  IMAD.MOV R13, RZ, RZ, -R3 ;  /* 0x000000ffff0d7224 */ /* 0x000fe400078e0a03 */
[----:B------:R-:W-:Y:S01]  /*17740*/  IMAD R12, R9, UR4, RZ ;  /* 0x00000004090c7c24 */ /* 0x000fe2000f8e02ff */
[----:B------:R-:W-:Y:S01]  /*17750*/  PRMT R0, RZ, 0x654, R0 ;  /* 0x00000654ff007816 */ /* 0x000fe20000000000 */
[----:B------:R-:W-:-:S03]  /*17760*/  IMAD R9, R4, R13, R14 ;  /* 0x0000000d04097224 */ /* 0x000fc600078e020e */
[----:B--2---:R0:W-:Y:S01]  /*17770*/  SYNCS.ARRIVE.TRANS64.RED.A1T0 RZ, [R0+URZ], RZ ;  /* 0x000000ff00ff79a7 */ /* 0x0041e2000810043f */
[C---:B------:R-:W-:Y:S02]  /*17780*/  IMAD R13, R3.reuse, UR5, R12 ;  /* 0x00000005030d7c24 */ /* 0x040fe4000f8e020c */
[----:B------:R-:W-:Y:S01]  /*17790*/  IMAD.WIDE.U32 R10, R3, UR4, R10 ;  /* 0x00000004030a7c25 */ /* 0x000fe2000f8e000a */
[----:B------:R-:W-:Y:S01]  /*177a0*/  ULDC.64 UR4, c[0x0][0xad8] ;  /* 0x0002b60000047ab9 */ /* 0x000fe20000000a00 */
[----:B0-----:R-:W-:Y:S02]  /*177b0*/  SHF.R.S32.HI R0, RZ, 0x1f, R9 ;  /* 0x0000001fff007819 */ /* 0x001fe40000011409 */
        /* <DEDUP_REMOVED lines=13> */
.L_x_9831:
        /* <DEDUP_REMOVED lines=12> */
.L_x_9577:
[----:B------:R-:W-:Y:S05]  /*17950*/  BSYNC B1 ;  /* 0x0000000000017941 */ /* 0x000fea0003800000 */
.L_x_9576:
[----:B------:R-:W-:-:S03]  /*17960*/  UMOV UR4, 0xffffffff ;  /* 0xffffffff00047882 */ /* 0x000fc60000000000 */
[----:B------:R-:W-:Y:S05]  /*17970*/  BRA.DIV UR4, `(.L_x_9578) ;  /* 0x000000ba04f07947 */ /* 0x000fea000b800000 */
[----:B-1----:R1:W4:Y:S04]  /*17980*/  SHFL.IDX PT, R3, R4, 0x1, 0x181f ;  /* 0x00381f0004037f89 */ /* 0x00232800000e0000 */
[----:B--23--:R1:W2:Y:S02]  /*17990*/  SHFL.IDX PT, R14, R0, 0x1, 0x181f ;  /* 0x00381f00000e7f89 */ /* 0x00c2a400000e0000 */
.L_x_9835:
[----:B------:R-:W-:Y:S01]  /*179a0*/  IADD3 R9, R21, 0x20, RZ ;  /* 0x0000002015097810 */ /* 0x000fe20007ffe0ff */
[----:B------:R-:W-:Y:S03]  /*179b0*/  BSSY B1, `(.L_x_9579) ;  /* 0x000000c000017945 */ /* 0x000fe60003800000 */
        /* <DEDUP_REMOVED lines=9> */
[----:B-----5:R3:W-:Y:S04]  /*17a50*/  @!P2 ST.E.128 desc[UR42][R10.64], R28 ;  /* 0x0000001c0a00a985 */ /* 0x0207e8000c101d2a */
[----:B------:R3:W-:Y:S02]  /*17a60*/  @!P3 ST.E.128 desc[UR42][R14.64], R44 ;  /* 0x0000002c0e00b985 */ /* 0x0007e4000c101d2a */
.L_x_9580:
[----:B------:R-:W-:Y:S05]  /*17a70*/  BSYNC B1 ;  /* 0x0000000000017941 */ /* 0x000fea0003800000 */
.L_x_9579:
[----:B------:R-:W-:-:S03]  /*17a80*/  UMOV UR4, 0xffffffff ;  /* 0xffffffff00047882 */ /* 0x000fc60000000000 */
[----:B------:R-:W-:Y:S05]  /*17a90*/  BRA.DIV UR4, `(.L_x_9581) ;  /* 0x000000ba04f07947 */ /* 0x000fea000b800000 */
[----:B----4-:R4:W0:Y:S04]  /*17aa0*/  SHFL.IDX PT, R3, R4, 0x2, 0x181f ;  /* 0x00581f0004037f89 */ /* 0x01082800000e0000 */
[----:B--23--:R4:W2:Y:S02]  /*17ab0*/  SHFL.IDX PT, R14, R0, 0x2, 0x181f ;  /* 0x00581f00000e7f89 */ /* 0x00c8a400000e0000 */
.L_x_9839:
        /* <DEDUP_REMOVED lines=11> */
[----:B-----5:R3:W-:Y:S04]  /*17b70*/  @!P2 ST.E.128 desc[UR42][R10.64], R32 ;  /* 0x000000200a00a985 */ /* 0x0207e8000c101d2a */
[----:B------:R3:W-:Y:S02]  /*17b80*/  @!P3 ST.E.128 desc[UR42][R14.64], R48 ;  /* 0x000000300e00b985 */ /* 0x0007e4000c101d2a */
.L_x_9583:
[----:B------:R-:W-:Y:S05]  /*17b90*/  BSYNC B1 ;  /* 0x0000000000017941 */ /* 0x000fea0003800000 */
.L_x_9582:
[----:B------:R-:W-:-:S03]  /*17ba0*/  UMOV UR4, 0xffffffff ;  /* 0xffffffff00047882 */ /* 0x000fc60000000000 */
[----:B------:R-:W-:Y:S05]  /*17bb0*/  BRA.DIV UR4, `(.L_x_9584) ;  /* 0x000000ba04f07947 */ /* 0x000fea000b800000 */
[----:B0-----:R0:W0:Y:S04]  /*17bc0*/  SHFL.IDX PT, R3, R4, 0x3, 0x181f ;  /* 0x00781f0004037f89 */ /* 0x00102800000e0000 */
[----:B--23--:R2:W3:Y:S02]  /*17bd0*/  SHFL.IDX PT, R14, R0, 0x3, 0x181f ;  /* 0x00781f00000e7f89 */ /* 0x00c4e400000e0000 */
.L_x_9843:
        /* <DEDUP_REMOVED lines=8> */
[----:B-----5:R0:W-:Y:S10]  /*17c60*/  @!P1 ST.E.128 desc[UR42][R8.64], R36 ;  /* 0x0000002408009985 */ /* 0x0201f4000c101d2a */
[----:B------:R-:W-:Y:S05]  /*17c70*/  @P0 BRA `(.L_x_9585) ;  /* 0x0000001800480947 */ /* 0x000fea0003800000 */
[----:B------:R-:W-:-:S04]  /*17c80*/  LEA R14, P0, R2, R14, 0x1 ;  /* 0x0000000e020e7211 */ /* 0x000fc800078008ff */
[----:B------:R-:W-:-:S05]  /*17c90*/  LEA.HI.X R15, R2, R3, R184, 0x1, P0 ;  /* 0x00000003020f7211 */ /* 0x000fca00000f0cb8 */
[----:B------:R3:W-:Y:S01]  /*17ca0*/  ST.E.128 desc[UR42][R14.64], R52 ;  /* 0x000000340e007985 */ /* 0x0007e2000c101d2a */
[----:B------:R-:W-:Y:S05]  /*17cb0*/  BRA `(.L_x_9585) ;  /* 0x0000001800387947 */ /* 0x000fea0003800000 */
.L_x_9574:
[----:B0-----:R-:W0:Y:S01]  /*17cc0*/  @P1 LDC R14, c[0x0][0xbec] ;  /* 0x0002fb00ff0e1b82 */ /* 0x001e220000000800 */
[----:B------:R-:W-:Y:S01]  /*17cd0*/  ULDC.64 UR4, c[0x0][0xb08] ;  /* 0x0002c20000047ab9 */ /* 0x000fe20000000a00 */
[----:B------:R-:W-:Y:S01]  /*17ce0*/  SHF.R.S32.HI R0, RZ, 0x1f, R209 ;  /* 0x0000001fff007819 */ /* 0x000fe200000114d1 */
[----:B------:R-:W-:Y:S01]  /*17cf0*/  IMAD R9, R9, UR4, RZ ;  /* 0x0000000409097c24 */ /* 0x000fe2000f8e02ff */
[----:B------:R-:W-:Y:S01]  /*17d00*/  ULDC.64 UR6, c[0x0][0xb30] ;  /* 0x0002cc0000067ab9 */ /* 0x000fe20000000a00 */
[----:B------:R-:W-:-:S03]  /*17d10*/  IMAD.WIDE.U32 R10, R12, UR4, RZ ;  /* 0x000000040c0a7c25 */ /* 0x000fc6000f8e00ff */
[----:B------:R-:W1:Y:S01]  /*17d20*/  @P1 LDC R13, c[0x0][0xbf0] ;  /* 0x0002fc00ff0d1b82 */ /* 0x000e620000000800 */
[----:B------:R-:W-:Y:S01]  /*17d30*/  IMAD R9, R12, UR5, R9 ;  /* 0x000000050c097c24 */ /* 0x000fe2000f8e0209 */
[----:B------:R-:W-:Y:S01]  /*17d40*/  ULDC.64 UR4, c[0x0][0xb38] ;  /* 0x0002ce0000047ab9 */ /* 0x000fe20000000a00 */
[----:B------:R-:W-:Y:S02]  /*17d50*/  IMAD.MOV.U32 R3, RZ, RZ, R35 ;  /* 0x000000ffff037224 */ /* 0x000fe400078e0023 */
[----:B------:R-:W-:Y:S02]  /*17d60*/  IMAD.IADD R11, R11, 0x1, R9 ;  /* 0x000000010b0b7824 */ /* 0x000fe400078e0209 */
        /* <DEDUP_REMOVED lines=9> */
[C---:B------:R-:W-:Y:S01]  /*17e00*/  IMAD R9, R209.reuse, UR5, R0 ;  /* 0x00000005d1097c24 */ /* 0x040fe2000f8e0200 */
[----:B-1----:R-:W-:Y:S01]  /*17e10*/  @P1 SHF.R.U32.HI R3, RZ, R13, R14 ;  /* 0x0000000dff031219 */ /* 0x002fe2000001160e */
[----:B------:R-:W-:Y:S01]  /*17e20*/  IMAD.WIDE.U32 R10, R209, UR4, R10 ;  /* 0x00000004d10a7c25 */ /* 0x000fe2000f8e000a */
[----:B------:R-:W-:Y:S02]  /*17e30*/  ULDC.64 UR4, c[0x0][0xb48] ;  /* 0x0002d20000047ab9 */ /* 0x000fe40000000a00 */
[----:B------:R-:W-:Y:S01]  /*17e40*/  SHF.R.S32.HI R0, RZ, 0x1f, R3 ;  /* 0x0000001fff007819 */ /* 0x000fe20000011403 */
[----:B------:R-:W-:Y:S02]  /*17e50*/  IMAD.IADD R11, R11, 0x1, R9 ;  /* 0x000000010b0b7824 */ /* 0x000fe400078e0209 */
        /* <DEDUP_REMOVED lines=29> */
[----:B0-----:R-:W-:Y:S01]  /*18030*/  LEA.HI.X R4, R10, UR5, R3, 0x2, P0 ;  /* 0x000000050a047c11 */ /* 0x001fe200080f1403 */
[----:B------:R-:W-:Y:S01]  /*18040*/  VIADD R47, R193, 0x48 ;  /* 0x00000048c12f7836 */ /* 0x000fe20000000000 */
[----:B------:R-:W-:-:S02]  /*18050*/  SHF.R.S32.HI R42, RZ, 0x1f, R41 ;  /* 0x0000001fff2a7819 */ /* 0x000fc40000011429 */
[----:B------:R-:W-:Y:S02]  /*18060*/  SHF.R.S32.HI R44, RZ, 0x1f, R43 ;  /* 0x0000001fff2c7819 */ /* 0x000fe4000001142b */
[----:B------:R-:W-:Y:S02]  /*18070*/  SHF.R.S32.HI R46, RZ, 0x1f, R45 ;  /* 0x0000001fff2e7819 */ /* 0x000fe4000001142d */
[----:B------:R-:W-:Y:S01]  /*18080*/  SHF.R.S32.HI R48, RZ, 0x1f, R47 ;  /* 0x0000001fff307819 */ /* 0x000fe2000001142f */
[----:B------:R-:W-:Y:S06]  /*18090*/  BRA.DIV UR4, `(.L_x_9586) ;  /* 0x000000ba04007947 */ /* 0x000fec000b800000 */
[----:B------:R0:W1:Y:S04]  /*180a0*/  SHFL.IDX PT, R3, R4, RZ, 0x1c1f ;  /* 0x001c1fff04037589 */ /* 0x00006800000e0000 */
[----:B------:R0:W2:Y:S02]  /*180b0*/  SHFL.IDX PT, R14, R0, RZ, 0x1c1f ;  /* 0x001c1fff000e7589 */ /* 0x0000a400000e0000 */
.L_x_9846:
        /* <DEDUP_REMOVED lines=12> */
[-C--:B------:R-:W-:Y:S01]  /*18180*/  @!P3 LEA R26, P4, R33, R14.reuse, 0x2 ;  /* 0x0000000e211ab211 */ /* 0x080fe200078810ff */
        /* <DEDUP_REMOVED lines=19> */
[-C--:B------:R-:W-:Y:S02]  /*182c0*/  @!P1 LEA R20, P5, R43, R14.reuse, 0x2 ;  /* 0x0000000e2b149211 */ /* 0x080fe400078a10ff */
        /* <DEDUP_REMOVED lines=9> */
[CC--:B----4-:R-:W-:Y:S02]  /*18360*/  @!P2 LEA R28, P4, R47.reuse, R14.reuse, 0x2 ;  /* 0x0000000e2f1ca211 */ /* 0x0d0fe400078810ff */
        /* <DEDUP_REMOVED lines=25> */
.L_x_9588:
[----:B------:R-:W-:Y:S05]  /*18500*/  BSYNC B1 ;  /* 0x0000000000017941 */ /* 0x000fea0003800000 */
.L_x_9587:
[----:B------:R-:W-:-:S03]  /*18510*/  UMOV UR4, 0xffffffff ;  /* 0xffffffff00047882 */ /* 0x000fc60000000000 */
[----:B------:R-:W-:Y:S05]  /*18520*/  BRA.DIV UR4, `(.L_x_9589) ;  /* 0x000000b604107947 */ /* 0x000fea000b800000 */
[----:B-1----:R1:W3:Y:S04]  /*18530*/  SHFL.IDX PT, R3, R4, 0x1, 0x1c1f ;  /* 0x003c1f0004037f89 */ /* 0x0022e800000e0000 */
[----:B--2---:R1:W2:Y:S02]  /*18540*/  SHFL.IDX PT, R14, R0, 0x1, 0x1c1f ;  /* 0x003c1f00000e7f89 */ /* 0x0042a400000e0000 */
.L_x_9850:
        /* <DEDUP_REMOVED lines=8> */
[----:B---3--:R-:W-:Y:S02]  /*185d0*/  @!P4 IMAD.MOV.U32 R15, RZ, RZ, R3 ;  /* 0x000000ffff0fc224 */ /* 0x008fe400078e0003 */
[----:B------:R-:W-:Y:S02]  /*185e0*/  @!P2 LEA.HI.X R11, R24, R3, R32, 0x2, P3 ;  /* 0x00000003180ba211 */ /* 0x000fe400018f1420 */
[----:B------:R-:W-:Y:S01]  /*185f0*/  ISETP.GE.AND P3, PT, R37, UR4, PT ;  /* 0x0000000425007c0c */ /* 0x000fe2000bf66270 */
[----:B------:R-:W-:Y:S01]  /*18600*/  @!P4 IMAD.WIDE R8, R193, 0x4, R14 ;  /* 0x00000004c108c825 */ /* 0x000fe200078e020e */
[----:B------:R-:W-:-:S04]  /*18610*/  @!P1 LEA R12, P5, R33, R14, 0x2 ;  /* 0x0000000e210c9211 */ /* 0x000fc800078a10ff */
[----:B------:R2:W-:Y:S01]  /*18620*/  @!P4 ST.E.64 desc[UR42][R8.64], R90 ;  /* 0x0000005a0800c985 */ /* 0x0005e2000c101b2a */
[-C--:B------:R-:W-:Y:S02]  /*18630*/  @!P1 LEA.HI.X R13, R33, R3.reuse, R34, 0x2, P5 ;  /* 0x00000003210d9211 */ /* 0x080fe400028f1422 */
[----:B------:R-:W-:Y:S01]  /*18640*/  ISETP.GE.AND P4, PT, R39, UR4, PT ;  /* 0x0000000427007c0c */ /* 0x000fe2000bf86270 */
[----:B------:R3:W-:Y:S01]  /*18650*/  @!P2 ST.E.64 desc[UR42][R10.64], R94 ;  /* 0x0000005e0a00a985 */ /* 0x0007e2000c101b2a */
[----:B------:R-:W-:Y:S02]  /*18660*/  ISETP.GE.AND P2, PT, R41, UR4, PT ;  /* 0x0000000429007c0c */ /* 0x000fe4000bf46270 */
[-C--:B------:R-:W-:Y:S01]  /*18670*/  @!P0 LEA R20, P5, R35, R14.reuse, 0x2 ;  /* 0x0000000e23148211 */ /* 0x080fe200078a10ff */
[----:B------:R4:W-:Y:S01]  /*18680*/  @!P1 ST.E.64 desc[UR42][R12.64], R98 ;  /* 0x000000620c009985 */ /* 0x0009e2000c101b2a */
[----:B------:R-:W-:Y:S02]  /*18690*/  @!P3 LEA R24, P1, R37, R14, 0x2 ;  /* 0x0000000e2518b211 */ /* 0x000fe400078210ff */
[----:B------:R-:W-:-:S02]  /*186a0*/  @!P0 LEA.HI.X R21, R35, R3, R36, 0x2, P5 ;  /* 0x0000000323158211 */ /* 0x000fc400028f1424 */
[-C--:B------:R-:W-:Y:S02]  /*186b0*/  @!P3 LEA.HI.X R25, R37, R3.reuse, R38, 0x2, P1 ;  /* 0x000000032519b211 */ /* 0x080fe400008f1426 */
[----:B------:R-:W-:Y:S01]  /*186c0*/  ISETP.GE.AND P1, PT, R43, UR4, PT ;  /* 0x000000042b007c0c */ /* 0x000fe2000bf26270 */
[----:B------:R5:W-:Y:S01]  /*186d0*/  @!P0 ST.E.64 desc[UR42][R20.64], R102 ;  /* 0x0000006614008985 */ /* 0x000be2000c101b2a */
[-C--:B--2---:R-:W-:Y:S02]  /*186e0*/  @!P4 LEA R8, P5, R39, R14.reuse, 0x2 ;  /* 0x0000000e2708c211 */ /* 0x084fe400078a10ff */
[----:B------:R-:W-:Y:S01]  /*186f0*/  ISETP.GE.AND P0, PT, R45, UR4, PT ;  /* 0x000000042d007c0c */ /* 0x000fe2000bf06270 */
[----:B------:R2:W-:Y:S01]  /*18700*/  @!P3 ST.E.64 desc[UR42][R24.64], R106 ;  /* 0x0000006a1800b985 */ /* 0x0005e2000c101b2a */
[----:B------:R-:W-:Y:S02]  /*18710*/  @!P4 LEA.HI.X R9, R39, R3, R40, 0x2, P5 ;  /* 0x000000032709c211 */ /* 0x000fe400028f1428 */
[----:B---3--:R-:W-:-:S02]  /*18720*/  @!P2 LEA R10, P5, R41, R14, 0x2 ;  /* 0x0000000e290aa211 */ /* 0x008fc400078a10ff */
[----:B------:R-:W-:Y:S01]  /*18730*/  ISETP.GE.AND P3, PT, R47, UR4, PT ;  /* 0x000000042f007c0c */ /* 0x000fe2000bf66270 */
[----:B------:R3:W-:Y:S01]  /*18740*/  @!P4 ST.E.64 desc[UR42][R8.64], R110 ;  /* 0x0000006e0800c985 */ /* 0x0007e2000c101b2a */
[-C--:B------:R-:W-:Y:S02]  /*18750*/  @!P2 LEA.HI.X R11, R41, R3.reuse, R42, 0x2, P5 ;  /* 0x00000003290ba211 */ /* 0x080fe400028f142a */
[CC--:B----4-:R-:W-:Y:S02]  /*18760*/  @!P1 LEA R12, P5, R43.reuse, R14.reuse, 0x2 ;  /* 0x0000000e2b0c9211 */ /* 0x0d0fe400078a10ff */
[----:B------:R-:W-:Y:S01]  /*18770*/  ISETP.GE.AND P4, PT, R218, UR4, PT ;  /* 0x00000004da007c0c */ /* 0x000fe2000bf86270 */
[----:B------:R4:W-:Y:S01]  /*18780*/  @!P2 ST.E.64 desc[UR42][R10.64], R114 ;  /* 0x000000720a00a985 */ /* 0x0009e2000c101b2a */
[----:B------:R-:W-:Y:S02]  /*18790*/  @!P1 LEA.HI.X R13, R43, R3, R44, 0x2, P5 ;  /* 0x000000032b0d9211 */ /* 0x000fe400028f142c */
[----:B------:R-:W-:-:S02]  /*187a0*/  @!P0 LEA R26, P5, R45, R14, 0x2 ;  /* 0x0000000e2d1a8211 */ /* 0x000fc400078a10ff */
[----:B------:R-:W-:Y:S01]  /*187b0*/  ISETP.GE.AND P2, PT, R216, UR4, PT ;  /* 0x00000004d8007c0c */ /* 0x000fe2000bf46270 */
[----:B------:R0:W-:Y:S01]  /*187c0*/  @!P1 ST.E.64 desc[UR42][R12.64], R118 ;  /* 0x000000760c009985 */ /* 0x0001e2000c101b2a */
[-C--:B------:R-:W-:Y:S02]  /*187d0*/  @!P0 LEA.HI.X R27, R45, R3.reuse, R46, 0x2, P5 ;  /* 0x000000032d1b8211 */ /* 0x080fe400028f142e */
[-C--:B-----5:R-:W-:Y:S02]  /*187e0*/  @!P3 LEA R20, P5, R47, R14.reuse, 0x2 ;  /* 0x0000000e2f14b211 */ /* 0x0a0fe400078a10ff */
[----:B------:R-:W-:Y:S01]  /*187f0*/  ISETP.GE.AND P1, PT, R217, UR4, PT ;  /* 0x00000004d9007c0c */ /* 0x000fe2000bf26270 */
[----:B------:R5:W-:Y:S01]  /*18800*/  @!P0 ST.E.64 desc[UR42][R26.64], R122 ;  /* 0x0000007a1a008985 */ /* 0x000be2000c101b2a */
[----:B------:R-:W-:Y:S02]  /*18810*/  @!P3 LEA.HI.X R21, R47, R3, R48, 0x2, P5 ;  /* 0x000000032f15b211 */ /* 0x000fe400028f1430 */
[----:B--2---:R-:W-:-:S02]  /*18820*/  @!P4 LEA R24, P5, R218, R14, 0x2 ;  /* 0x0000000eda18c211 */ /* 0x004fc400078a10ff */
[----:B------:R-:W-:Y:S01]  /*18830*/  ISETP.GE.AND P0, PT, R215, UR4, PT ;  /* 0x00000004d7007c0c */ /* 0x000fe2000bf06270 */
[----:B------:R2:W-:Y:S01]  /*18840*/  @!P3 ST.E.64 desc[UR42][R20.64], R126 ;  /* 0x0000007e1400b985 */ /* 0x0005e2000c101b2a */
[----:B------:R-:W-:Y:S02]  /*18850*/  ISETP.GE.AND P3, PT, R214, UR4, PT ;  /* 0x00000004d6007c0c */ /* 0x000fe4000bf66270 */
[----:B------:R-:W-:-:S03]  /*18860*/  @!P4 LEA.HI.X R25, R218, R3, R226, 0x2, P5 ;  /* 0x00000003da19c211 */ /* 0x000fc600028f14e2 */
[CC--:B---3--:R-:W-:Y:S02]  /*18870*/  @!P1 LEA R8, P5, R217.reuse, R14.reuse, 0x2 ;  /* 0x0000000ed9089211 */ /* 0x0c8fe400078a10ff */
[----:B------:R2:W-:Y:S01]  /*18880*/  @!P4 ST.E.64 desc[UR42][R24.64], R130 ;  /* 0x000000821800c985 */ /* 0x0005e2000c101b2a */
[CC--:B----4-:R-:W-:Y:S02]  /*18890*/  @!P2 LEA R10, P4, R216.reuse, R14.reuse, 0x2 ;  /* 0x0000000ed80aa211 */ /* 0x0d0fe400078810ff */
[-C--:B------:R-:W-:Y:S02]  /*188a0*/  @!P1 LEA.HI.X R9, R217, R3.reuse, R225, 0x2, P5 ;  /* 0x00000003d9099211 */ /* 0x080fe400028f14e1 */
[-C--:B0-----:R-:W-:Y:S02]  /*188b0*/  @!P0 LEA R12, P5, R215, R14.reuse, 0x2 ;  /* 0x0000000ed70c8211 */ /* 0x081fe400078a10ff */
[----:B------:R-:W-:Y:S01]  /*188c0*/  @!P2 LEA.HI.X R11, R216, R3, R224, 0x2, P4 ;  /* 0x00000003d80ba211 */ /* 0x000fe200020f14e0 */
[----:B------:R2:W-:Y:S01]  /*188d0*/  @!P1 ST.E.64 desc[UR42][R8.64], R134 ;  /* 0x0000008608009985 */ /* 0x0005e2000c101b2a */
[----:B-----5:R-:W-:-:S02]  /*188e0*/  @!P3 LEA R26, P4, R214, R14, 0x2 ;  /* 0x0000000ed61ab211 */ /* 0x020fc400078810ff */
[-C--:B------:R-:W-:Y:S01]  /*188f0*/  @!P0 LEA.HI.X R13, R215, R3.reuse, R223, 0x2, P5 ;  /* 0x00000003d70d8211 */ /* 0x080fe200028f14df */
[----:B------:R2:W-:Y:S01]  /*18900*/  @!P2 ST.E.64 desc[UR42][R10.64], R138 ;  /* 0x0000008a0a00a985 */ /* 0x0005e2000c101b2a */
[----:B------:R-:W-:-:S03]  /*18910*/  @!P3 LEA.HI.X R27, R214, R3, R222, 0x2, P4 ;  /* 0x00000003d61bb211 */ /* 0x000fc600020f14de */
[----:B------:R2:W-:Y:S01]  /*18920*/  @!P0 ST.E.64 desc[UR42][R12.64], R142 ;  /* 0x0000008e0c008985 */ /* 0x0005e2000c101b2a */
[----:B------:R-:W-:-:S03]  /*18930*/  ISETP.GE.AND P0, PT, R213, UR4, PT ;  /* 0x00000004d5007c0c */ /* 0x000fc6000bf06270 */
[----:B------:R2:W-:Y:S10]  /*18940*/  @!P3 ST.E.64 desc[UR42][R26.64], R146 ;  /* 0x000000921a00b985 */ /* 0x0005f4000c101b2a */
[----:B------:R-:W-:Y:S05]  /*18950*/  @P0 BRA `(.L_x_9585) ;  /* 0x0000000c00100947 */ /* 0x000fea0003800000 */
[----:B------:R-:W-:-:S04]  /*18960*/  LEA R14, P0, R213, R14, 0x2 ;  /* 0x0000000ed50e7211 */ /* 0x000fc800078010ff */
[----:B------:R-:W-:-:S05]  /*18970*/  LEA.HI.X R15, R213, R3, R221, 0x2, P0 ;  /* 0x00000003d50f7211 */ /* 0x000fca00000f14dd */
[----:B------:R0:W-:Y:S01]  /*18980*/  ST.E.64 desc[UR42][R14.64], R150 ;  /* 0x000000960e007985 */ /* 0x0001e2000c101b2a */
[----:B------:R-:W-:Y:S05]  /*18990*/  BRA `(.L_x_9585) ;  /* 0x0000000c00007947 */ /* 0x000fea0003800000 */
.L_x_9572:
        /* <DEDUP_REMOVED lines=10> */
[----:B-----5:R-:W-:-:S04]  /*18a40*/  IMAD.U32 R24, RZ, RZ, UR4 ;  /* 0x00000004ff187e24 */ /* 0x020fc8000f8e00ff */
[----:B------:R-:W-:-:S04]  /*18a50*/  @P1 IADD3 R210, P2, R210, UR6, RZ ;  /* 0x00000006d2d21c10 */ /* 0x000fc8000ff5e0ff */
[----:B------:R-:W-:Y:S01]  /*18a60*/  @P1 IADD3.X R211, R211, UR7, RZ, P2, !PT ;  /* 0x00000007d3d31c10 */ /* 0x000fe200097fe4ff */
[----:B------:R4:W5:Y:S04]  /*18a70*/  @P0 LDG.E R3, desc[UR42][R8.64] ;  /* 0x0000002a08030981 */ /* 0x000968000c1e1900 */
[----:B------:R4:W5:Y:S01]  /*18a80*/  @P1 LDG.E R24, desc[UR42][R210.64] ;  /* 0x0000002ad2181981 */ /* 0x000962000c1e1900 */
[----:B------:R-:W-:Y:S01]  /*18a90*/  ISETP.NE.AND P2, PT, R208, RZ, PT ;  /* 0x000000ffd000720c */ /* 0x000fe20003f45270 */
[----:B------:R-:W1:-:S12]  /*18aa0*/  S2R R0, SR_TID.X ;  /* 0x0000000000007919 */ /* 0x000e580000002100 */
[----:B------:R-:W2:Y:S01]  /*18ab0*/  @!P2 LDC R208, c[0x0][0xad4] ;  /* 0x0002b500ffd0ab82 */ /* 0x000ea20000000800 */
[----:B-1----:R-:W-:Y:S01]  /*18ac0*/  VIADD R0, R0, 0xffffff80 ;  /* 0xffffff8000007836 */ /* 0x002fe20000000000 */
[----:B--2---:R-:W-:-:S04]  /*18ad0*/  ISETP.GT.AND P2, PT, R208, 0x1, PT ;  /* 0x00000001d000780c */ /* 0x004fc80003f44270 */
[----:B------:R-:W-:Y:S01]  /*18ae0*/  ISETP.GT.AND P3, PT, R0, 0x7f, PT ;  /* 0x0000007f0000780c */ /* 0x000fe20003f64270 */
[----:B----4-:R-:W-:-:S12]  /*18af0*/  @P1 BRA `(.L_x_9590) ;  /* 0x0000000000101947 */ /* 0x010fd80003800000 */
[----:B------:R-:W-:Y:S05]  /*18b00*/  @!P0 BRA `(.L_x_9590) ;  /* 0x00000000000c8947 */ /* 0x000fea0003800000 */
[----:B------:R-:W2:Y:S04]  /*18b10*/  LDG.E R11, desc[UR42][R8.64] ;  /* 0x0000002a080b7981 */ /* 0x000ea8000c1e1900 */
[----:B-----5:R-:W2:Y:S02]  /*18b20*/  LDG.E R24, desc[UR42][R8.64+0x4] ;  /* 0x0000042a08187981 */ /* 0x020ea4000c1e1900 */
[----:B--2---:R-:W-:-:S07]  /*18b30*/  IMAD.IADD R24, R24, 0x1, -R11 ;  /* 0x0000000118187824 */ /* 0x004fce00078e0a0b */
.L_x_9590:
[----:B------:R-:W-:Y:S01]  /*18b40*/  BSSY B1, `(.L_x_9591) ;  /* 0x0000036000017945 */ /* 0x000fe20003800000 */
[----:B------:R-:W-:Y:S02]  /*18b50*/  SEL R209, R209, RZ, !P0 ;  /* 0x000000ffd1d17207 */ /* 0x000fe40004000000 */
[----:B------:R-:W-:Y:S02]  /*18b60*/  SEL R219, R219, RZ, !P0 ;  /* 0x000000ffdbdb7207 */ /* 0x000fe40004000000 */
[----:B-----5:R-:W-:Y:S01]  /*18b70*/  SHF.R.S32.HI R28, RZ, 0x1f, R3 ;  /* 0x0000001fff1c7819 */ /* 0x020fe20000011403 */
[----:B------:R-:W-:Y:S06]  /*18b80*/  @P3 BRA `(.L_x_9592) ;  /* 0x0000000000c43947 */ /* 0x000fec0003800000 */
[----:B------:R-:W1:Y:S01]  /*18b90*/  S2R R31, SR_TID.X ;  /* 0x00000000001f7919 */ /* 0x000e620000002100 */
[----:B------:R-:W2:Y:S02]  /*18ba0*/  LDC R35, c[0x0][0xbe8] ;  /* 0x0002fa00ff237b82 */ /* 0x000ea40000000800 */
[----:B--2---:R-:W-:Y:S01]  /*18bb0*/  IMAD R0, R24, R35, RZ ;  /* 0x0000002318007224 */ /* 0x004fe200078e02ff */
[----:B-1----:R-:W-:-:S04]  /*18bc0*/  IADD3 R31, R192, -0x80, R31 ;  /* 0xffffff80c01f7810 */ /* 0x002fc80007ffe01f */
[----:B------:R-:W-:-:S13]  /*18bd0*/  ISETP.GE.AND P0, PT, R31, R0, PT ;  /* 0x000000001f00720c */ /* 0x000fda0003f06270 */
[----:B------:R-:W-:Y:S05]  /*18be0*/  @P0 BRA `(.L_x_9592) ;  /* 0x0000000000ac0947 */ /* 0x000fea0003800000 */
[----:B------:R-:W-:Y:S01]  /*18bf0*/  IMAD.MOV.U32 R26, RZ, RZ, 0x9b8 ;  /* 0x000009b8ff1a7424 */ /* 0x000fe200078e00ff */
[----:B------:R-:W-:Y:S01]  /*18c00*/  ISETP.GT.AND P0, PT, R208, 0x1, PT ;  /* 0x00000001d000780c */ /* 0x000fe20003f04270 */
[----:B------:R-:W1:Y:S01]  /*18c10*/  LDC.64 R32, c[0x0][0xba8] ;  /* 0x0002ea00ff207b82 */ /* 0x000e620000000a00 */
[----:B------:R-:W-:Y:S01]  /*18c20*/  ISETP.NE.AND P1, PT, R35, 0x1, PT ;  /* 0x000000012300780c */ /* 0x000fe20003f25270 */
[----:B------:R-:W-:Y:S01]  /*18c30*/  IMAD.MOV.U32 R25, RZ, RZ, R31 ;  /* 0x000000ffff197224 */ /* 0x000fe200078e001f */
[----:B------:R-:W-:-:S05]  /*18c40*/  SEL R26, R26, 0x978, P0 ;  /* 0x000009781a1a7807 */ /* 0x000fca0000000000 */
[----:B------:R-:W2:Y:S08]  /*18c50*/  LDC.64 R10, c[0x0][R26+0x220] ;  /* 0x000088001a0a7b82 */ /* 0x000eb00000000a00 */
[----:B------:R-:W4:Y:S08]  /*18c60*/  LDC.64 R8, c[0x0][R26+0x218] ;  /* 0x000086001a087b82 */ /* 0x000f300000000a00 */
[----:B------:R-:W5:Y:S08]  /*18c70*/  LDC.64 R12, c[0x0][R26+0x228] ;  /* 0x00008a001a0c7b82 */ /* 0x000f700000000a00 */
[----:B------:R-:W0:Y:S08]  /*18c80*/  @P1 LDC R0, c[0x0][0xbec] ;  /* 0x0002fb00ff001b82 */ /* 0x000e300000000800 */
[----:B------:R-:W5:Y:S08]  /*18c90*/  LDC.64 R14, c[0x0][R26+0x210] ;  /* 0x000084001a0e7b82 */ /* 0x000f700000000a00 */
[----:B------:R-:W3:Y:S01]  /*18ca0*/  @P1 LDC R29, c[0x0][0xbf0] ;  /* 0x0002fc00ff1d1b82 */ /* 0x000ee20000000800 */
[----:B0-----:R-:W-:-:S07]  /*18cb0*/  @P1 IMAD.HI.U32 R0, R31, R0, RZ ;  /* 0x000000001f001227 */ /* 0x001fce00078e00ff */
[----:B-1----:R-:W0:Y:S01]  /*18cc0*/  @!P0 LDC R32, c[0x0][0xb50] ;  /* 0x0002d400ff208b82 */ /* 0x002e220000000800 */
[-C--:B--2---:R-:W-:Y:S02]  /*18cd0*/  IMAD R11, R11, R209.reuse, RZ ;  /* 0x000000d10b0b7224 */ /* 0x084fe400078e02ff */
[----:B------:R-:W-:-:S05]  /*18ce0*/  IMAD.WIDE.U32 R20, R10, R209, RZ ;  /* 0x000000d10a147225 */ /* 0x000fca00078e00ff */
[----:B------:R-:W1:Y:S01]  /*18cf0*/  @!P0 LDC R33, c[0x0][0xb54] ;  /* 0x0002d500ff218b82 */ /* 0x000e620000000800 */
[-C--:B----4-:R-:W-:Y:S02]  /*18d00*/  IMAD R27, R9, R188.reuse, RZ ;  /* 0x000000bc091b7224 */ /* 0x090fe400078e02ff */
[----:B------:R-:W-:Y:S01]  /*18d10*/  IMAD.WIDE.U32 R8, R8, R188, RZ ;  /* 0x000000bc08087225 */ /* 0x000fe200078e00ff */
[----:B---3--:R-:W-:-:S03]  /*18d20*/  @P1 SHF.R.U32.HI R25, RZ, R29, R0 ;  /* 0x0000001dff191219 */ /* 0x008fc60000011600 */
[----:B------:R-:W-:Y:S01]  /*18d30*/  IMAD R29, R10, R219, R11 ;  /* 0x000000db0a1d7224 */ /* 0x000fe200078e020b */
[----:B------:R-:W-:Y:S01]  /*18d40*/  SEL R11, R212, RZ, P0 ;  /* 0x000000ffd40b7207 */ /* 0x000fe20000000000 */
[----:B------:R-:W-:Y:S01]  /*18d50*/  IMAD.IADD R27, R9, 0x1, R27 ;  /* 0x00000001091b7824 */ /* 0x000fe200078e021b */
[----:B------:R-:W-:Y:S01]  /*18d60*/  IADD3 R0, P1, P3, R20, R8, R3 ;  /* 0x0000000814007210 */ /* 0x000fe20007b3e003 */
[----:B------:R-:W-:Y:S02]  /*18d70*/  IMAD.MOV R4, RZ, RZ, -R25 ;  /* 0x000000ffff047224 */ /* 0x000fe400078e0a19 */
[----:B------:R-:W-:Y:S02]  /*18d80*/  IMAD.IADD R29, R21, 0x1, R29 ;  /* 0x00000001151d7824 */ /* 0x000fe400078e021d */
[----:B-----5:R-:W-:-:S04]  /*18d90*/  IMAD.WIDE.U32 R8, R12, R11, RZ ;  /* 0x0000000b0c087225 */ /* 0x020fc800078e00ff */
[----:B------:R-:W-:Y:S02]  /*18da0*/  IMAD R13, R13, R11, RZ ;  /* 0x0000000b0d0d7224 */ /* 0x000fe400078e02ff */
[----:B------:R-:W-:Y:S01]  /*18db0*/  IMAD R11, R35, R4, R31 ;  /* 0x00000004230b7224 */ /* 0x000fe200078e021f */
[----:B------:R-:W-:Y:S01]  /*18dc0*/  IADD3.X R4, R29, R27, R28, P1, P3 ;  /* 0x0000001b1d047210 */ /* 0x000fe20000fe641c */
[----:B------:R-:W-:Y:S01]  /*18dd0*/  IMAD.IADD R13, R9, 0x1, R13 ;  /* 0x00000001090d7824 */ /* 0x000fe200078e020d */
[----:B------:R-:W-:Y:S01]  /*18de0*/  IADD3 R8, P0, P1, R25, R0, R8 ;  /* 0x0000000019087210 */ /* 0x000fe2000791e008 */
[----:B------:R-:W-:Y:S01]  /*18df0*/  IMAD R0, R15, R11, RZ ;  /* 0x0000000b0f007224 */ /* 0x000fe200078e02ff */
        /* <DEDUP_REMOVED lines=10> */
.L_x_9592:
[----:B------:R-:W-:Y:S05]  /*18ea0*/  BSYNC B1 ;  /* 0x0000000000017941 */ /* 0x000fea0003800000 */
.L_x_9591:
        /* <DEDUP_REMOVED lines=11> */
[----:B------:R-:W-:-:S03]  /*18f60*/  IMAD.WIDE.U32 R8, R188, UR4, R8 ;  /* 0x00000004bc087c25 */ /* 0x000fc6000f8e0008 */
[----:B------:R-:W-:Y:S01]  /*18f70*/  MOV R3, R13 ;  /* 0x0000000d00037202 */ /* 0x000fe20000000f00 */
[----:B------:R-:W-:Y:S01]  /*18f80*/  IMAD R9, R188, UR5, R9 ;  /* 0x00000005bc097c24 */ /* 0x000fe2000f8e0209 */
[----:B------:R-:W-:Y:S01]  /*18f90*/  ULDC.64 UR4, c[0x0][0xae0] ;  /* 0x0002b80000047ab9 */ /* 0x000fe20000000a00 */
[----:B------:R-:W-:Y:S01]  /*18fa0*/  IMAD.IADD R192, R187, 0x1, R192 ;  /* 0x00000001bbc07824 */ /* 0x000fe200078e02c0 */
[----:B--2---:R-:W-:Y:S01]  /*18fb0*/  ISETP.NE.AND P0, PT, R21, 0x1, PT ;  /* 0x000000011500780c */ /* 0x004fe20003f05270 */
[----:B------:R-:W-:-:S12]  /*18fc0*/  IMAD.WIDE.U32 R8, R209, UR6, R8 ;  /* 0x00000006d1087c25 */ /* 0x000fd8000f8e0008 */
[----:B---3--:R-:W1:Y:S08]  /*18fd0*/  @P0 LDC R4, c[0x0][0xbec] ;  /* 0x0002fb00ff040b82 */ /* 0x008e700000000800 */
        /* <DEDUP_REMOVED lines=25> */
[----:B------:R1:W3:Y:S02]  /*19170*/  SHFL.IDX PT, R14, R0, RZ, 0x181f ;  /* 0x00181fff000e7589 */ /* 0x0002e400000e0000 */
.L_x_9853:
[----:B------:R-:W-:Y:S01]  /*19180*/  IMAD R21, R24, R21, RZ ;  /* 0x0000001518157224 */ /* 0x000fe200078e02ff */
[----:B------:R-:W-:Y:S04]  /*19190*/  BSSY B1, `(.L_x_9594) ;  /* 0x000000c000017945 */ /* 0x000fe80003800000 */
[----:B------:R-:W-:-:S13]  /*191a0*/  ISETP.GE.AND P0, PT, R192, R21, PT ;  /* 0x00000015c000720c */ /* 0x000fda0003f06270 */
[----:B------:R-:W-:Y:S05]  /*191b0*/  @P0 BRA `(.L_x_9595) ;  /* 0x0000000000240947 */ /* 0x000fea0003800000 */
[----:B------:R-:W-:Y:S02]  /*191c0*/  ULDC UR4, c[0x0][0xac8] ;  /* 0x0002b20000047ab9 */ /* 0x000fe40000000800 */
[----:B------:R-:W-:Y:S02]  /*191d0*/  ISETP.GE.AND P2, PT, R16, UR4, PT ;  /* 0x0000000410007c0c */ /* 0x000fe4000bf46270 */
[----:B------:R-:W-:-:S11]  /*191e0*/  ISETP.GE.AND P3, PT, R2, UR4, PT ;  /* 0x0000000402007c0c */ /* 0x000fd6000bf66270 */
[-C--:B---3--:R-:W-:Y:S02]  /*191f0*/  @!P2 LEA R8, P0, R16, R14.reuse, 0x1 ;  /* 0x0000000e1008a211 */ /* 0x088fe400078008ff */
[----:B------:R-:W-:Y:S02]  /*19200*/  @!P3 LEA R14, P1, R2, R14, 0x1 ;  /* 0x0000000e020eb211 */ /* 0x000fe400078208ff */
[-C--:B--2---:R-:W-:Y:S02]  /*19210*/  @!P2 LEA.HI.X R9, R16, R3.reuse, R17, 0x1, P0 ;  /* 0x000000031009a211 */ /* 0x084fe400000f0c11 */
[----:B------:R-:W-:-:S03]  /*19220*/  @!P3 LEA.HI.X R15, R2, R3, R184, 0x1, P1 ;  /* 0x00000003020fb211 */ /* 0x000fc600008f0cb8 */
[----:B------:R4:W-:Y:S04]  /*19230*/  @!P2 ST.E.128 desc[UR42][R8.64], RZ ;  /* 0x000000ff0800a985 */ /* 0x0009e8000c101d2a */
[----:B------:R4:W-:Y:S02]  /*19240*/  @!P3 ST.E.128 desc[UR42][R14.64], RZ ;  /* 0x000000ff0e00b985 */ /* 0x0009e4000c101d2a */
.L_x_9595:
[----:B------:R-:W-:Y:S05]  /*19250*/  BSYNC B1 ;  /* 0x0000000000017941 */ /* 0x000fea0003800000 */
.L_x_9594:
[----:B------:R-:W-:-:S03]  /*19260*/  UMOV UR4, 0xffffffff ;  /* 0xffffffff00047882 */ /* 0x000fc60000000000 */
[----:B------:R-:W-:Y:S05]  /*19270*/  BRA.DIV UR4, `(.L_x_9596) ;  /* 0x000000aa04387947 */ /* 0x000fea000b800000 */
[----:B--2---:R2:W0:Y:S04]  /*19280*/  SHFL.IDX PT, R3, R4, 0x1, 0x181f ;  /* 0x00381f0004037f89 */ /* 0x00442800000e0000 */
[----:B---34-:R2:W3:Y:S02]  /*19290*/  SHFL.IDX PT, R14, R0, 0x1, 0x181f ;  /* 0x00381f00000e7f89 */ /* 0x0184e400000e0000 */
.L_x_9857:
[----:B------:R-:W-:Y:S01]  /*192a0*/  VIADD R8, R192, 0x20 ;  /* 0x00000020c0087836 */ /* 0x000fe20000000000 */
        /* <DEDUP_REMOVED lines=10> */
[----:B------:R4:W-:Y:S04]  /*19350*/  @!P2 ST.E.128 desc[UR42][R8.64], RZ ;  /* 0x000000ff0800a985 */ /* 0x0009e8000c101d2a */
[----:B------:R4:W-:Y:S02]  /*19360*/  @!P3 ST.E.128 desc[UR42][R14.64], RZ ;  /* 0x000000ff0e00b985 */ /* 0x0009e4000c101d2a */
.L_x_9598:
[----:B------:R-:W-:Y:S05]  /*19370*/  BSYNC B1 ;  /* 0x0000000000017941 */ /* 0x000fea0003800000 */
.L_x_9597:
[----:B------:R-:W-:-:S03]  /*19380*/  UMOV UR4, 0xffffffff ;  /* 0xffffffff00047882 */ /* 0x000fc60000000000 */
[----:B------:R-:W-:Y:S05]  /*19390*/  BRA.DIV UR4, `(.L_x_9599) ;  /* 0x000000aa04387947 */ /* 0x000fea000b800000 */
[----:B0-----:R0:W0:Y:S04]  /*193a0*/  SHFL.IDX PT, R3, R4, 0x2, 0x181f ;  /* 0x00581f0004037f89 */ /* 0x00102800000e0000 */
[----:B---34-:R3:W4:Y:S02]  /*193b0*/  SHFL.IDX PT, R14, R0, 0x2, 0x181f ;  /* 0x00581f00000e7f89 */ /* 0x01872400000e0000 */
.L_x_9861:
        /* <DEDUP_REMOVED lines=13> */
.L_x_9601:
[----:B------:R-:W-:Y:S05]  /*19490*/  BSYNC B1 ;  /* 0x0000000000017941 */ /* 0x000fea0003800000 */
.L_x_9600:
[----:B------:R-:W-:-:S03]  /*194a0*/  UMOV UR4, 0xffffffff ;  /* 0xffffffff00047882 */ /* 0x000fc60000000000 */
[----:B------:R-:W-:Y:S05]  /*194b0*/  BRA.DIV UR4, `(.L_x_9602) ;  /* 0x000000aa04387947 */ /* 0x000fea000b800000 */
[----:B0-----:R0:W0:Y:S04]  /*194c0*/  SHFL.IDX PT, R3, R4, 0x3, 0x181f ;  /* 0x00781f0004037f89 */ /* 0x00102800000e0000 */
[----:B----4-:R4:W0:Y:S02]  /*194d0*/  SHFL.IDX PT, R14, R0, 0x3, 0x181f ;  /* 0x00781f00000e7f89 */ /* 0x01082400000e0000 */
.L_x_9865:
[----:B-1234-:R-:W-:-:S05]  /*194e0*/  VIADD R0, R192, 0x60 ;  /* 0x00000060c0007836 */ /* 0x01efca0000000000 */
        /* <DEDUP_REMOVED lines=11> */
.L_x_9585:
[----:B------:R-:W-:Y:S05]  /*195a0*/  BSYNC B0 ;  /* 0x0000000000007941 */ /* 0x000fea0003800000 */
.L_x_9571:
[----:B------:R-:W-:Y:S02]  /*195b0*/  ULDC UR4, c[0x0][0xc3c] ;  /* 0x00030f0000047ab9 */ /* 0x000fe40000000800 */
[----:B---3--:R-:W-:-:S13]  /*195c0*/  ISETP.GE.AND P0, PT, R7, UR4, PT ;  /* 0x0000000407007c0c */ /* 0x008fda000bf06270 */
[----:B------:R-:W-:Y:S05]  /*195d0*/  @!P0 BRA `(.L_x_9603) ;  /* 0xfffffe7c000c8947 */ /* 0x000fea000383ffff */
[----:B------:R-:W-:Y:S05]  /*195e0*/  BRA `(.L_x_9369) ;  /* 0x0000007800487947 */ /* 0x000fea0003800000 */
.L_x_9367:
        /* <DEDUP_REMOVED lines=16> */
.L_x_9604:
        /* <DEDUP_REMOVED lines=43> */
.L_x_9608:
        /* <DEDUP_REMOVED lines=37> */
.L_x_9606:
        /* <DEDUP_REMOVED lines=13> */
.L_x_9609:
        /* <DEDUP_REMOVED lines=25> */
[-C--:B------:R-:W-:Y:S01]  /*19e50*/  @!P1 IADD3 R3, R3, -R12.reuse, RZ ;  /* 0x8000000c03039210 */ /* 0x080fe20007ffe0ff */
        /* <DEDUP_REMOVED lines=36> */
.L_x_9610:
        /* <DEDUP_REMOVED lines=57> */
[----:B------:R-:W-:-:S06]  /*1a430*/  @P0 IADD3 R2, R2, 0x1, RZ ;  /* 0x0000000102020810 */ /* 0x000fcc0007ffe0ff */
[----:B------:R-:W-:Y:S01]  /*1a440*/  @!P2 IMAD.MOV R2, RZ, RZ, -R2 ;  /* 0x000000ffff02a224 */ /* 0x000fe200078e0a02 */
[----:B------:R-:W-:-:S05]  /*1a450*/  @!P1 LOP3.LUT R2, RZ, R13, RZ, 0x33, !PT ;  /* 0x0000000dff029212 */ /* 0x000fca00078e33ff */
[----:B------:R-:W-:-:S07]  /*1a460*/  IMAD R18, R2, R18, R3 ;  /* 0x0000001202127224 */ /* 0x000fce00078e0203 */
.L_x_9611:
[----:B------:R-:W-:-:S05]  /*1a470*/  LOP3.LUT R17, RZ, R2, RZ, 0x33, !PT ;  /* 0x00000002ff117212 */ /* 0x000fca00078e33ff */
[----:B------:R-:W-:Y:S01]  /*1a480*/  IMAD.IADD R17, R6, 0x1, R17 ;  /* 0x0000000106117824 */ /* 0x000fe200078e0211 */
[----:B------:R-:W-:Y:S06]  /*1a490*/  BRA `(.L_x_9612) ;  /* 0x00000000000c7947 */ /* 0x000fec0003800000 */
.L_x_9607:
[----:B------:R-:W-:Y:S02]  /*1a4a0*/  IMAD.MOV.U32 R17, RZ, RZ, RZ ;  /* 0x000000ffff117224 */ /* 0x000fe400078e00ff */
[----:B------:R-:W-:Y:S02]  /*1a4b0*/  IMAD.U32 R16, RZ, RZ, UR6 ;  /* 0x00000006ff107e24 */ /* 0x000fe4000f8e00ff */
[----:B------:R-:W-:-:S07]  /*1a4c0*/  IMAD.MOV.U32 R18, RZ, RZ, RZ ;  /* 0x000000ffff127224 */ /* 0x000fce00078e00ff */
.L_x_9612:
[----:B------:R-:W-:-:S13]  /*1a4d0*/  ISETP.NE.AND P0, PT, R7, RZ, PT ;  /* 0x000000ff0700720c */ /* 0x000fda0003f05270 */
[----:B------:R-:W0:Y:S01]  /*1a4e0*/  @!P0 S2R R3, SR_CgaCtaId ;  /* 0x0000000000038919 */ /* 0x000e220000008800 */
[----:B------:R-:W-:-:S04]  /*1a4f0*/  @!P0 MOV R2, 0x400 ;  /* 0x0000040000028802 */ /* 0x000fc80000000f00 */
[----:B0-----:R-:W-:-:S05]  /*1a500*/  @!P0 LEA R2, R3, R2, 0x18 ;  /* 0x0000000203028211 */ /* 0x001fca00078ec0ff */
[----:B------:R1:W-:Y:S01]  /*1a510*/  @!P0 STS.128 [R2+0x288d0], R16 ;  /* 0x0288d01002008388 */ /* 0x0003e20000000c00 */
[----:B------:R-:W-:Y:S06]  /*1a520*/  BAR.ARV 0x5, 0x180 ;  /* 0x0146000000007b1d */ /* 0x000fec0000002000 */
.L_x_9605:
        /* <DEDUP_REMOVED lines=33> */
.L_x_9716:
[----:B0-----:R-:W0:Y:S02]  /*1a740*/  LDC.64 R2, c[0x0][0xc88] ;  /* 0x00032200ff027b82 */ /* 0x001e240000000a00 */
[----:B0-----:R-:W-:-:S05]  /*1a750*/  IMAD.WIDE R2, R19, 0x4, R2 ;  /* 0x0000000413027825 */ /* 0x001fca00078e0202 */
[----:B--2---:R-:W2:Y:S01]  /*1a760*/  LDG.E R33, desc[UR42][R2.64] ;  /* 0x0000002a02217981 */ /* 0x004ea2000c1e1900 */
        /* <DEDUP_REMOVED lines=26> */
[----:B------:R-:W3:Y:S01]  /*1a910*/  @P0 LDG.E R6, desc[UR42][R2.64] ;  /* 0x0000002a02060981 */ /* 0x000ee2000c1e1900 */
[----:B------:R-:W-:Y:S01]  /*1a920*/  ULDC UR4, c[0x0][0x288] ;  /* 0x0000a20000047ab9 */ /* 0x000fe20000000800 */
[----:B------:R-:W-:Y:S01]  /*1a930*/  IADD3.X R5, R24, UR7, RZ, P4, !PT ;  /* 0x0000000718057c10 */ /* 0x000fe2000a7fe4ff */
[----:B------:R-:W-:Y:S01]  /*1a940*/  IMAD.U32 R8, RZ, RZ, UR4 ;  /* 0x00000004ff087e24 */ /* 0x000fe2000f8e00ff */
[----:B------:R-:W-:-:S03]  /*1a950*/  ULDC.64 UR4, c[0x0][0x418] ;  /* 0x0001060000047ab9 */ /* 0x000fc60000000a00 */
[----:B------:R-:W5:Y:S04]  /*1a960*/  @P1 LDG.E R0, desc[UR42][R4.64] ;  /* 0x0000002a04001981 */ /* 0x000f68000c1e1900 */
[----:B---3--:R0:W-:Y:S02]  /*1a970*/  STL [R1+0xc], R6 ;  /* 0x00000c0601007387 */ /* 0x0081e40000100800 */
[----:B0-----:R-:W-:-:S04]  /*1a980*/  @P2 IADD3 R6, P3, R23, UR8, RZ ;  /* 0x0000000817062c10 */ /* 0x001fc8000ff7e0ff */
        /* <DEDUP_REMOVED lines=11> */
[----:B---3--:R0:W-:Y:S04]  /*1aa40*/  STL [R1+0x10], R8 ;  /* 0x0000100801007387 */ /* 0x0081e80000100800 */
[----:B--2---:R0:W-:Y:S01]  /*1aa50*/  STL [R1], R13 ;  /* 0x0000000d01007387 */ /* 0x0041e20000100800 */
[----:B------:R-:W-:Y:S01]  /*1aa60*/  IMAD.MOV.U32 R12, RZ, RZ, R8 ;  /* 0x000000ffff0c7224 */ /* 0x000fe200078e0008 */
[----:B------:R-:W-:Y:S06]  /*1aa70*/  @P2 BRA `(.L_x_9614) ;  /* 0x0000000000142947 */ /* 0x000fec0003800000 */
[----:B------:R-:W-:Y:S05]  /*1aa80*/  @!P0 BRA `(.L_x_9614) ;  /* 0x0000000000108947 */ /* 0x000fea0003800000 */
[----:B0-----:R-:W2:Y:S04]  /*1aa90*/  LDG.E R8, desc[UR42][R2.64] ;  /* 0x0000002a02087981 */ /* 0x001ea8000c1e1900 */
[----:B------:R-:W2:Y:S02]  /*1aaa0*/  LDG.E R7, desc[UR42][R2.64+0x4] ;  /* 0x0000042a02077981 */ /* 0x000ea4000c1e1900 */
[----:B--2---:R-:W-:-:S05]  /*1aab0*/  IMAD.IADD R12, R7, 0x1, -R8 ;  /* 0x00000001070c7824 */ /* 0x004fca00078e0a08 */
[----:B------:R1:W-:Y:S02]  /*1aac0*/  STL [R1+0x10], R12 ;  /* 0x0000100c01007387 */ /* 0x0003e40000100800 */
.L_x_9614:
        /* <DEDUP_REMOVED lines=14> */
.L_x_9615:
        /* <DEDUP_REMOVED lines=9> */
.L_x_9616:
[----:B0-----:R-:W2:Y:S01]  /*1ac40*/  @P1 LDG.E R2, desc[UR42][R4.64] ;  /* 0x0000002a04021981 */ /* 0x001ea2000c1e1900 */
[----:B------:R-:W0:Y:S03]  /*1ac50*/  LDC R3, c[0x0][0x448] ;  /* 0x00011200ff037b82 */ /* 0x000e260000000800 */
[----:B------:R-:W2:Y:S01]  /*1ac60*/  @P1 LDG.E R11, desc[UR42][R4.64+0x4] ;  /* 0x0000042a040b1981 */ /* 0x000ea2000c1e1900 */
[----:B-----5:R-:W-:Y:S01]  /*1ac70*/  IMAD.IADD R9, R9, 0x1, -R13 ;  /* 0x0000000109097824 */ /* 0x020fe200078e0a0d */
[----:B------:R-:W-:Y:S01]  /*1ac80*/  BSSY B0, `(.L_x_9617) ;  /* 0x0000035000007945 */ /* 0x000fe20003800000 */
[----:B------:R-:W-:Y:S02]  /*1ac90*/  LOP3.LUT R37, R8, 0xff, RZ, 0xc0, !PT ;  /* 0x000000ff08257812 */ /* 0x000fe400078ec0ff */
[----:B------:R-:W-:Y:S02]  /*1aca0*/  MOV R13, RZ ;  /* 0x000000ff000d7202 */ /* 0x000fe40000000f00 */
[----:B0-----:R-:W-:-:S13]  /*1acb0*/  ISETP.NE.AND P0, PT, R3, 0x1, PT ;  /* 0x000000010300780c */ /* 0x001fda0003f05270 */
[----:B------:R-:W0:Y:S08]  /*1acc0*/  @P0 LDC R7, c[0x0][0x44c] ;  /* 0x00011300ff070b82 */ /* 0x000e300000000800 */
[----:B------:R-:W3:Y:S01]  /*1acd0*/  @P0 LDC R3, c[0x0][0x450] ;  /* 0x00011400ff030b82 */ /* 0x000ee20000000800 */
[----:B--2---:R-:W-:Y:S02]  /*1ace0*/  @P1 IMAD.IADD R6, R11, 0x1, -R2 ;  /* 0x000000010b061824 */ /* 0x004fe400078e0a02 */
[----:B------:R-:W-:-:S02]  /*1acf0*/  IMAD.SHL.U32 R2, R17, 0x80, RZ ;  /* 0x0000008011027824 */ /* 0x000fc400078e00ff */
[----:B------:R-:W-:Y:S02]  /*1ad00*/  IMAD.IADD R36, R9, 0x1, R6 ;  /* 0x0000000109247824 */ /* 0x000fe400078e0206 */
[----:B------:R-:W-:-:S04]  /*1ad10*/  VIADD R2, R2, 0x7f ;  /* 0x0000007f02027836 */ /* 0x000fc80000000000 */
[----:B0-----:R-:W-:Y:S01]  /*1ad20*/  @P0 IMAD.HI.U32 R10, R2, R7, RZ ;  /* 0x00000007020a0227 */ /* 0x001fe200078e00ff */
[----:B------:R-:W-:-:S04]  /*1ad30*/  IADD3 R7, R36, 0x80, -R12 ;  /* 0x0000008024077810 */ /* 0x000fc80007ffe80c */
[----:B---3--:R-:W-:Y:S01]  /*1ad40*/  @P0 SHF.R.U32.HI R2, RZ, R3, R10 ;  /* 0x00000003ff020219 */ /* 0x008fe2000001160a */
[----:B------:R-:W-:-:S04]  /*1ad50*/  VIADD R3, R36, 0x7f ;  /* 0x0000007f24037836 */ /* 0x000fc80000000000 */
[----:B------:R-:W-:Y:S01]  /*1ad60*/  IMAD.IADD R2, R7, 0x1, R2 ;  /* 0x0000000107027824 */ /* 0x000fe200078e0202 */
[----:B------:R-:W-:-:S04]  /*1ad70*/  SHF.R.S32.HI R4, RZ, 0x1f, R3 ;  /* 0x0000001fff047819 */ /* 0x000fc80000011403 */
[----:B------:R-:W-:Y:S02]  /*1ad80*/  LEA.HI R4, R4, R3, RZ, 0x7 ;  /* 0x0000000304047211 */ /* 0x000fe400078f38ff */
[----:B------:R-:W-:Y:S02]  /*1ad90*/  SHF.R.S32.HI R3, RZ, 0x1f, R2 ;  /* 0x0000001fff037819 */ /* 0x000fe40000011402 */
[----:B------:R-:W-:Y:S02]  /*1ada0*/  SHF.R.S32.HI R5, RZ, 0x7, R4 ;  /* 0x00000007ff057819 */ /* 0x000fe40000011404 */
[----:B------:R-:W-:Y:S02]  /*1adb0*/  LEA.HI R3, R3, R2, RZ, 0x7 ;  /* 0x0000000203037211 */ /* 0x000fe400078f38ff */
[----:B------:R-:W-:Y:S02]  /*1adc0*/  SHF.R.U32.HI R4, RZ, 0x10, R8 ;  /* 0x00000010ff047819 */ /* 0x000fe40000011608 */
[----:B------:R-:W-:-:S04]  /*1add0*/  SHF.R.S32.HI R10, RZ, 0x7, R3 ;  /* 0x00000007ff0a7819 */ /* 0x000fc80000011403 */
[----:B------:R-:W-:-:S04]  /*1ade0*/  VIMNMX R10, R5, R10, PT ;  /* 0x0000000a050a7248 */ /* 0x000fc80003fe0100 */
[----:B------:R-:W-:-:S13]  /*1adf0*/  ISETP.GE.AND P0, PT, R10, 0x1, PT ;  /* 0x000000010a00780c */ /* 0x000fda0003f06270 */
[----:B------:R-:W-:Y:S05]  /*1ae00*/  @!P0 BRA `(.L_x_9618) ;  /* 0x0000000000708947 */ /* 0x000fea0003800000 */
[----:B------:R-:W-:Y:S01]  /*1ae10*/  ISETP.NE.AND P0, PT, R4, RZ, PT ;  /* 0x000000ff0400720c */ /* 0x000fe20003f05270 */
[----:B------:R-:W-:-:S03]  /*1ae20*/  ULDC UR4, c[0x0][0x9f0] ;  /* 0x00027c0000047ab9 */ /* 0x000fc60000000800 */
[----:B------:R-:W-:-:S04]  /*1ae30*/  SEL R8, R4, UR4, P0 ;  /* 0x0000000404087c07 */ /* 0x000fc80008000000 */
[----:B-1----:R-:W-:Y:S02]  /*1ae40*/  IABS R12, R8 ;  /* 0x00000008000c7213 */ /* 0x002fe40000000000 */
        /* <DEDUP_REMOVED lines=24> */
.L_x_9618:
[----:B------:R-:W-:Y:S05]  /*1afd0*/  BSYNC B0 ;  /* 0x0000000000007941 */ /* 0x000fea0003800000 */
.L_x_9617:
[-C--:B------:R-:W-:Y:S01]  /*1afe0*/  IMAD R2, R37, R13.reuse, RZ ;  /* 0x0000000d25027224 */ /* 0x080fe200078e02ff */
[----:B------:R-:W-:Y:S04]  /*1aff0*/  BSSY B0, `(.L_x_9619) ;  /* 0x0000114000007945 */ /* 0x000fe80003800000 */
[C---:B------:R-:W-:Y:S01]  /*1b000*/  VIADDMNMX R10, R2.reuse, R13, R10, PT ;  /* 0x0000000d020a7246 */ /* 0x040fe2000380010a */
[----:B------:R-:W-:-:S04]  /*1b010*/  IMAD R2, R2, 0x80, -R9 ;  /* 0x0000008002027824 */ /* 0x000fc800078e0a09 */
[----:B------:R-:W-:-:S05]  /*1b020*/  IMAD R10, R10, 0x80, -R9 ;  /* 0x000000800a0a7824 */ /* 0x000fca00078e0a09 */
[----:B------:R-:W-:Y:S02]  /*1b030*/  VIMNMX R10, R10, R6, PT ;  /* 0x000000060a0a7248 */ /* 0x000fe40003fe0100 */
[----:B------:R-:W-:-:S04]  /*1b040*/  VIMNMX R6, RZ, R2, !PT ;  /* 0x00000002ff067248 */ /* 0x000fc80007fe0100 */
        /* <DEDUP_REMOVED lines=17> */
.L_x_9868:
[----:B--2---:R-:W-:Y:S02]  /*1b160*/  ISETP.NE.AND P0, PT, R14, RZ, PT ;  /* 0x000000ff0e00720c */ /* 0x004fe40003f05270 */
[----:B------:R-:W-:-:S11]  /*1b170*/  PLOP3.LUT P6, PT, PT, PT, PT, 0x8, 0x0 ;  /* 0x000000000000781c */ /* 0x000fd60003fce170 */
[----:B------:R-:W-:Y:S05]  /*1b180*/  @P0 BRA `(.L_x_9622) ;  /* 0x00000000000c0947 */ /* 0x000fea0003800000 */
[----:B------:R-:W-:-:S03]  /*1b190*/  UMOV UR4, 0xffffffff ;  /* 0xffffffff00047882 */ /* 0x000fc60000000000 */
[----:B------:R-:W-:Y:S05]  /*1b1a0*/  BRA.DIV UR4, `(.L_x_9623) ;  /* 0x0000008e04787947 */ /* 0x000fea000b800000 */
[----:B------:R-:W-:-:S13]  /*1b1b0*/  ELECT P6, URZ, PT ;  /* 0x00000000003f782f */ /* 0x000fda00038c0000 */
.L_x_9622:
        /* <DEDUP_REMOVED lines=9> */
.L_x_9871:
[----:B------:R-:W-:Y:S05]  /*1b250*/  BSYNC B1 ;  /* 0x0000000000017941 */ /* 0x000fea0003800000 */
.L_x_9624:
        /* <DEDUP_REMOVED lines=10> */
.L_x_9872:
[----:B------:R-:W-:Y:S05]  /*1b300*/  BSYNC B2 ;  /* 0x0000000000027941 */ /* 0x000fea0003800000 */
.L_x_9628:
        /* <DEDUP_REMOVED lines=9> */
.L_x_9631:
[----:B------:R-:W-:Y:S05]  /*1b3a0*/  BSYNC B2 ;  /* 0x0000000000027941 */ /* 0x000fea0003800000 */
.L_x_9630:
        /* <DEDUP_REMOVED lines=10> */
[----:B-1----:R-:W-:Y:S01]  /*1b450*/  VIADD R12, R8, 0x28890 ;  /* 0x00028890080c7836 */ /* 0x002fe20000000000 */
[----:B------:R-:W-:Y:S01]  /*1b460*/  UMOV UR7, 0x12f00000 ;  /* 0x12f0000000077882 */ /* 0x000fe20000000000 */
[----:B------:R-:W-:-:S08]  /*1b470*/  VIADD R13, R11, 0x18400 ;  /* 0x000184000b0d7836 */ /* 0x000fd00000000000 */
.L_x_9632:
        /* <DEDUP_REMOVED lines=16> */
.L_x_9633:
        /* <DEDUP_REMOVED lines=13> */
.L_x_9873:
[----:B------:R-:W-:Y:S05]  /*1b650*/  BSYNC B2 ;  /* 0x0000000000027941 */ /* 0x000fea0003800000 */
.L_x_9634:
        /* <DEDUP_REMOVED lines=11> */
.L_x_9637:
[----:B------:R-:W-:Y:S05]  /*1b710*/  BSYNC B2 ;  /* 0x0000000000027941 */ /* 0x000fea0003800000 */
.L_x_9636:
        /* <DEDUP_REMOVED lines=9> */
.L_x_9638:
        /* <DEDUP_REMOVED lines=15> */
.L_x_9639:
        /* <DEDUP_REMOVED lines=10> */
.L_x_9627:
[----:B------:R-:W-:Y:S05]  /*1b940*/  BSYNC B1 ;  /* 0x0000000000017941 */ /* 0x000fea0003800000 */
.L_x_9626:
        /* <DEDUP_REMOVED lines=9> */
.L_x_9654:
[----:B------:R-:W-:Y:S05]  /*1b9e0*/  YIELD ;  /* 0x0000000000007946 */ /* 0x000fea0003800000 */
[----:B------:R-:W-:Y:S04]  /*1b9f0*/  BSSY B1, `(.L_x_9640) ;  /* 0x000006b000017945 */ /* 0x000fe80003800000 */
[----:B------:R-:W-:Y:S05]  /*1ba00*/  @!P6 BRA `(.L_x_9641) ;  /* 0x0000000400a4e947 */ /* 0x000fea0003800000 */
[----:B------:R-:W-:Y:S01]  /*1ba10*/  LEA R11, R27, R22, 0x3 ;  /* 0x000000161b0b7211 */ /* 0x000fe200078e18ff */
[----:B------:R-:W1:Y:S01]  /*1ba20*/  S2R R3, SR_TID.X ;  /* 0x0000000000037919 */ /* 0x000e620000002100 */
[----:B------:R-:W-:Y:S01]  /*1ba30*/  SHF.L.U32 R10, R29, 0x1f, RZ ;  /* 0x0000001f1d0a7819 */ /* 0x000fe200000006ff */
[----:B------:R-:W-:Y:S03]  /*1ba40*/  BSSY B2, `(.L_x_9642) ;  /* 0x0000005000027945 */ /* 0x000fe60003800000 */
[----:B------:R-:W2:Y:S01]  /*1ba50*/  SYNCS.PHASECHK.TRANS64.TRYWAIT P1, [R11+URZ+0x288a0], R10 ;  /* 0x0288a00a0b0075a7 */ /* 0x000ea2000802017f */
[----:B-1----:R-:W-:-:S04]  /*1ba60*/  LOP3.LUT R3, R3, 0x7f, RZ, 0xc0, !PT ;  /* 0x0000007f03037812 */ /* 0x002fc800078ec0ff */
[----:B------:R-:W-:Y:S01]  /*1ba70*/  ISETP.NE.AND P2, PT, R3, RZ, PT ;  /* 0x000000ff0300720c */ /* 0x000fe20003f45270 */
[----:B--2---:R-:W-:-:S12]  /*1ba80*/  @!P1 BRA `(.L_x_9643) ;  /* 0x00000084009c9947 */ /* 0x004fd80003800000 */
.L_x_9874:
[----:B------:R-:W-:Y:S05]  /*1ba90*/  BSYNC B2 ;  /* 0x0000000000027941 */ /* 0x000fea0003800000 */
.L_x_9642:
        /* <DEDUP_REMOVED lines=9> */
.L_x_9645:
[----:B------:R-:W-:Y:S05]  /*1bb30*/  BSYNC B2 ;  /* 0x0000000000027941 */ /* 0x000fea0003800000 */
.L_x_9644:
        /* <DEDUP_REMOVED lines=11> */
.L_x_9646:
        /* <DEDUP_REMOVED lines=16> */
.L_x_9647:
        /* <DEDUP_REMOVED lines=13> */
.L_x_9875:
[----:B------:R-:W-:Y:S05]  /*1bdc0*/  BSYNC B2 ;  /* 0x0000000000027941 */ /* 0x000fea0003800000 */
.L_x_9648:
        /* <DEDUP_REMOVED lines=11> */
.L_x_9651:
[----:B------:R-:W-:Y:S05]  /*1be80*/  BSYNC B2 ;  /* 0x0000000000027941 */ /* 0x000fea0003800000 */
.L_x_9650:
        /* <DEDUP_REMOVED lines=8> */
.L_x_9652:
        /* <DEDUP_REMOVED lines=15> */
.L_x_9653:
        /* <DEDUP_REMOVED lines=10> */
.L_x_9641:
[----:B------:R-:W-:Y:S05]  /*1c0a0*/  BSYNC B1 ;  /* 0x0000000000017941 */ /* 0x000fea0003800000 */
.L_x_9640:
        /* <DEDUP_REMOVED lines=8> */
.L_x_9620:
[----:B------:R-:W-:Y:S05]  /*1c130*/  BSYNC B0 ;  /* 0x0000000000007941 */ /* 0x000fea0003800000 */
.L_x_9619:
        /* <DEDUP_REMOVED lines=11> */
[----:B----4-:R-:W-:-:S05]  /*1c1f0*/  @P1 SHF.R.U32.HI R2, RZ, R3, R0 ;  /* 0x00000003ff021219 */ /* 0x010fca0000011600 */
[----:B------:R-:W-:-:S05]  /*1c200*/  IMAD.IADD R2, R7, 0x1, R2 ;  /* 0x0000000107027824 */ /* 0x000fca00078e0202 */
[----:B------:R-:W-:-:S04]  /*1c210*/  SHF.R.S32.HI R3, RZ, 0x1f, R2 ;  /* 0x0000001fff037819 */ /* 0x000fc80000011402 */
[----:B------:R-:W-:-:S04]  /*1c220*/  LEA.HI R3, R3, R2, RZ, 0x7 ;  /* 0x0000000203037211 */ /* 0x000fc800078f38ff */
[----:B------:R-:W-:-:S04]  /*1c230*/  SHF.R.S32.HI R0, RZ, 0x7, R3 ;  /* 0x00000007ff007819 */ /* 0x000fc80000011403 */
[----:B------:R-:W-:Y:S01]  /*1c240*/  VIMNMX R5, R5, R0, PT ;  /* 0x0000000005057248 */ /* 0x000fe20003fe0100 */
[----:B------:R-:W-:-:S03]  /*1c250*/  IMAD.MOV.U32 R0, RZ, RZ, RZ ;  /* 0x000000ffff007224 */ /* 0x000fc600078e00ff */
        /* <DEDUP_REMOVED lines=28> */
.L_x_9656:
[----:B------:R-:W-:Y:S05]  /*1c420*/  BSYNC B0 ;  /* 0x0000000000007941 */ /* 0x000fea0003800000 */
.L_x_9655:
[-C--:B------:R-:W-:Y:S01]  /*1c430*/  IMAD R37, R37, R0.reuse, RZ ;  /* 0x0000000025257224 */ /* 0x080fe200078e02ff */
[----:B------:R-:W-:Y:S04]  /*1c440*/  BSSY B7, `(.L_x_9657) ;  /* 0x0000371000077945 */ /* 0x000fe80003800000 */
[----:B------:R-:W-:-:S04]  /*1c450*/  VIADDMNMX R2, R37, R0, R5, PT ;  /* 0x0000000025027246 */ /* 0x000fc80003800105 */
        /* <DEDUP_REMOVED lines=20> */
.L_x_9658:
        /* <DEDUP_REMOVED lines=9> */
[----:B0-----:R-:W-:Y:S01]  /*1c630*/  MOV R8, 0x70 ;  /* 0x0000007000087802 */ /* 0x001fe20000000f00 */
[----:B------:R-:W0:Y:S01]  /*1c640*/  LDC.64 R2, c[0x4][R2] ;  /* 0x0100000002027b82 */ /* 0x000e220000000a00 */
[----:B------:R-:W-:Y:S02]  /*1c650*/  IMAD.U32 R5, RZ, RZ, UR7 ;  /* 0x00000007ff057e24 */ /* 0x000fe4000f8e00ff */
[----:B------:R-:W-:Y:S02]  /*1c660*/  IMAD.U32 R6, RZ, RZ, UR8 ;  /* 0x00000008ff067e24 */ /* 0x000fe4000f8e00ff */
[----:B------:R-:W-:-:S02]  /*1c670*/  IMAD.U32 R7, RZ, RZ, UR9 ;  /* 0x00000009ff077e24 */ /* 0x000fc4000f8e00ff */
[----:B------:R-:W-:Y:S02]  /*1c680*/  IMAD.U32 R10, RZ, RZ, UR4 ;  /* 0x00000004ff0a7e24 */ /* 0x000fe4000f8e00ff */
[----:B------:R-:W-:Y:S02]  /*1c690*/  IMAD.U32 R11, RZ, RZ, UR5 ;  /* 0x00000005ff0b7e24 */ /* 0x000fe4000f8e00ff */
[----:B-1----:R-:W-:Y:S02]  /*1c6a0*/  IMAD.MOV.U32 R12, RZ, RZ, 0x1 ;  /* 0x00000001ff0c7424 */ /* 0x002fe400078e00ff */
[----:B------:R-:W-:-:S07]  /*1c6b0*/  IMAD.MOV.U32 R13, RZ, RZ, RZ ;  /* 0x000000ffff0d7224 */ /* 0x000fce00078e00ff */
[----:B------:R-:W-:-:S07]  /*1c6c0*/  LEPC R20, `(.L_x_9661) ;  /* 0x000000001014794e */ /* 0x000fce0000000000 */
[----:B0-----:R-:W-:Y:S05]  /*1c6d0*/  CALL.ABS.NOINC R2 ;  /* 0x0000000002007343 */ /* 0x001fea0003c00000 */
.L_x_9661:
[----:B------:R-:W-:Y:S05]  /*1c6e0*/  BSYNC B6 ;  /* 0x0000000000067941 */ /* 0x000fea0003800000 */
.L_x_9660:
        /* <DEDUP_REMOVED lines=20> */
.L_x_9664:
        /* <DEDUP_REMOVED lines=15> */
.L_x_9663:
[----:B------:R-:W-:Y:S05]  /*1c920*/  BSYNC B6 ;  /* 0x0000000000067941 */ /* 0x000fea0003800000 */
.L_x_9662:
[----:B------:R-:W2:Y:S01]  /*1c930*/  LDL R26, [R1+0x20] ;  /* 0x00002000011a7983 */ /* 0x000ea20000100800 */
[----:B------:R-:W-:Y:S01]  /*1c940*/  ULDC.64 UR4, c[0x0][0x9f8] ;  /* 0x00027e0000047ab9 */ /* 0x000fe20000000a00 */
[----:B------:R-:W3:Y:S01]  /*1c950*/  LDC R0, c[0x0][0x430] ;  /* 0x00010c00ff007b82 */ /* 0x000ee20000000800 */
[----:B------:R-:W-:Y:S01]  /*1c960*/  ISETP.NE.U32.AND P0, PT, RZ, UR4, PT ;  /* 0x00000004ff007c0c */ /* 0x000fe2000bf05070 */
[----:B------:R-:W4:Y:S03]  /*1c970*/  LDL R20, [R1] ;  /* 0x0000000001147983 */ /* 0x000f260000100800 */
[----:B------:R-:W-:-:S13]  /*1c980*/  ISETP.NE.AND.EX P0, PT, RZ, UR5, PT, P0 ;  /* 0x00000005ff007c0c */ /* 0x000fda000bf05300 */
[----:B------:R-:W-:Y:S01]  /*1c990*/  @P0 IADD3 R2, P1, R23, UR4, RZ ;  /* 0x0000000417020c10 */ /* 0x000fe2000ff3e0ff */
[----:B------:R-:W0:Y:S01]  /*1c9a0*/  S2R R5, SR_TID.X ;  /* 0x0000000000057919 */ /* 0x000e220000002100 */
[----:B------:R-:W-:Y:S02]  /*1c9b0*/  ULDC UR4, c[0x0][0x2f4] ;  /* 0x0000bd0000047ab9 */ /* 0x000fe40000000800 */
[----:B------:R-:W-:-:S05]  /*1c9c0*/  @P0 IADD3.X R3, R24, UR5, RZ, P1, !PT ;  /* 0x0000000518030c10 */ /* 0x000fca0008ffe4ff */
[----:B------:R1:W4:Y:S01]  /*1c9d0*/  @P0 LDG.E R34, desc[UR42][R2.64] ;  /* 0x0000002a02220981 */ /* 0x000322000c1e1900 */
[----:B---3--:R-:W-:Y:S01]  /*1c9e0*/  ISETP.NE.AND P1, PT, R0, 0x1, PT ;  /* 0x000000010000780c */ /* 0x008fe20003f25270 */
[----:B------:R-:W3:-:S12]  /*1c9f0*/  S2R R21, SR_TID.X ;  /* 0x0000000000157919 */ /* 0x000ed80000002100 */
[----:B------:R-:W1:Y:S08]  /*1ca00*/  @P1 LDC R4, c[0x0][0x434] ;  /* 0x00010d00ff041b82 */ /* 0x000e700000000800 */
[----:B------:R-:W1:Y:S01]  /*1ca10*/  @P1 LDC R6, c[0x0][0x438] ;  /* 0x00010e00ff061b82 */ /* 0x000e620000000800 */
[----:B0-----:R-:W-:-:S05]  /*1ca20*/  IMAD.SHL.U32 R5, R5, 0x10, RZ ;  /* 0x0000001005057824 */ /* 0x001fca00078e00ff */
[----:B------:R-:W-:Y:S02]  /*1ca30*/  LOP3.LUT R5, R5, 0x70, RZ, 0xc0, !PT ;  /* 0x0000007005057812 */ /* 0x000fe400078ec0ff */
[----:B---3--:R-:W-:-:S04]  /*1ca40*/  LOP3.LUT R21, R21, 0x7f, RZ, 0xc0, !PT ;  /* 0x0000007f15157812 */ /* 0x008fc800078ec0ff */
[----:B------:R-:W-:Y:S02]  /*1ca50*/  SHF.R.U32.HI R21, RZ, 0x3, R21 ;  /* 0x00000003ff157819 */ /* 0x000fe40000011615 */
[----:B------:R-:W-:Y:S01]  /*1ca60*/  LOP3.LUT R32, R32, 0xfffffffb, RZ, 0xc0, !PT ;  /* 0xfffffffb20207812 */ /* 0x000fe200078ec0ff */
[----:B------:R-:W-:Y:S01]  /*1ca70*/  UMOV UR5, 0xffffffff ;  /* 0xffffffff00057882 */ /* 0x000fe20000000000 */
[----:B--2---:R-:W-:-:S04]  /*1ca80*/  VIADD R26, R26, 0xffffffff ;  /* 0xffffffff1a1a7836 */ /* 0x004fc80000000000 */
[----:B------:R-:W-:-:S05]  /*1ca90*/  IMAD.SHL.U32 R8, R26, 0x80, RZ ;  /* 0x000000801a087824 */ /* 0x000fca00078e00ff */
[----:B------:R-:W-:-:S04]  /*1caa0*/  LOP3.LUT R5, R8, R21, R5, 0xfe, !PT ;  /* 0x0000001508057212 */ /* 0x000fc800078efe05 */
[C---:B------:R-:W-:Y:S01]  /*1cab0*/  ISETP.GE.AND P0, PT, R5.reuse, R36, PT ;  /* 0x000000240500720c */ /* 0x040fe20003f06270 */
[----:B----4-:R-:W-:-:S04]  /*1cac0*/  IMAD.IADD R5, R5, 0x1, R20 ;  /* 0x0000000105057824 */ /* 0x010fc800078e0214 */
[----:B-1----:R-:W-:-:S04]  /*1cad0*/  @P1 IMAD.HI.U32 R7, R5, R4, RZ ;  /* 0x0000000405071227 */ /* 0x002fc800078e00ff */
[----:B------:R-:W-:Y:S01]  /*1cae0*/  IMAD.MOV.U32 R4, RZ, RZ, R5 ;  /* 0x000000ffff047224 */ /* 0x000fe200078e0005 */
[----:B------:R-:W-:-:S03]  /*1caf0*/  @P1 SHF.R.U32.HI R4, RZ, R6, R7 ;  /* 0x00000006ff041219 */ /* 0x000fc60000011607 */
[----:B------:R-:W0:Y:S02]  /*1cb00*/  @!P0 LDC.64 R2, c[0x0][0x428] ;  /* 0x00010a00ff028b82 */ /* 0x000e240000000a00 */
[----:B------:R-:W-:Y:S01]  /*1cb10*/  IMAD.MOV R6, RZ, RZ, -R4 ;  /* 0x000000ffff067224 */ /* 0x000fe200078e0a04 */
[----:B------:R-:W-:-:S03]  /*1cb20*/  SHF.R.S32.HI R9, RZ, 0x1f, R34 ;  /* 0x0000001fff097819 */ /* 0x000fc60000011422 */
[----:B------:R-:W-:Y:S01]  /*1cb30*/  IMAD R0, R0, R6, R5 ;  /* 0x0000000600007224 */ /* 0x000fe200078e0205 */
[--C-:B------:R-:W-:Y:S01]  /*1cb40*/  @!P0 SHF.R.S32.HI R5, RZ, 0x1f, R4.reuse ;  /* 0x0000001fff058819 */ /* 0x100fe20000011404 */
[----:B------:R-:W-:Y:S01]  /*1cb50*/  IMAD.U32 R7, RZ, RZ, UR38 ;  /* 0x00000026ff077e24 */ /* 0x000fe2000f8e00ff */
[----:B------:R1:W-:Y:S01]  /*1cb60*/  STL [R1+0x4], R9 ;  /* 0x0000040901007387 */ /* 0x0003e20000100800 */
[-C--:B0-----:R-:W-:Y:S02]  /*1cb70*/  @!P0 IMAD R6, R9, R2.reuse, RZ ;  /* 0x0000000209068224 */ /* 0x081fe400078e02ff */
[----:B------:R-:W-:-:S04]  /*1cb80*/  @!P0 IMAD.WIDE.U32 R4, R34, R2, R4 ;  /* 0x0000000222048225 */ /* 0x000fc800078e0004 */
[----:B------:R-:W-:Y:S02]  /*1cb90*/  @!P0 IMAD R6, R34, R3, R6 ;  /* 0x0000000322068224 */ /* 0x000fe400078e0206 */
[----:B------:R-:W0:Y:S02]  /*1cba0*/  @!P0 LDC.64 R2, c[0x0][0x418] ;  /* 0x00010600ff028b82 */ /* 0x000e240000000a00 */
[----:B------:R-:W-:Y:S01]  /*1cbb0*/  @!P0 IMAD.IADD R6, R5, 0x1, R6 ;  /* 0x0000000105068824 */ /* 0x000fe200078e0206 */
        /* <DEDUP_REMOVED lines=12> */
[----:B-1----:R-:W-:Y:S06]  /*1cc80*/  BRA.DIV UR5, `(.L_x_9665) ;  /* 0x0000007605447947 */ /* 0x002fec000b800000 */
.L_x_9878:
[----:B------:R-:W-:Y:S05]  /*1cc90*/  @!P2 BRA `(.L_x_9666) ;  /* 0x000000000004a947 */ /* 0x000fea0003800000 */
[----:B------:R-:W-:Y:S01]  /*1cca0*/  BPT.TRAP 0x1 ;  /* 0x000000040000795c */ /* 0x000fe20000300000 */
.L_x_9666:
        /* <DEDUP_REMOVED lines=23> */
.L_x_9879:
[----:B------:R-:W-:Y:S05]  /*1ce20*/  BSYNC B0 ;  /* 0x0000000000007941 */ /* 0x000fea0003800000 */
.L_x_9667:
        /* <DEDUP_REMOVED lines=14> */
[----:B------:R-:W-:Y:S01]  /*1cf10*/  IMAD R5, R25, 0x4000, R35 ;  /* 0x0000400019057824 */ /* 0x000fe200078e0223 */
[----:B------:R-:W-:-:S03]  /*1cf20*/  IADD3 R3, R3, R6, RZ ;  /* 0x0000000603037210 */ /* 0x000fc60007ffe0ff */
[C---:B------:R-:W-:Y:S01]  /*1cf30*/  IMAD.WIDE.U32 R2, R18.reuse, UR4, R2 ;  /* 0x0000000412027c25 */ /* 0x040fe2000f8e0002 */
[----:B------:R-:W-:Y:S01]  /*1cf40*/  UMOV UR4, 0xffffffff ;  /* 0xffffffff00047882 */ /* 0x000fe20000000000 */
[----:B-1----:R-:W-:Y:S02]  /*1cf50*/  LOP3.LUT R9, R9, 0x7f, RZ, 0xc0, !PT ;  /* 0x0000007f09097812 */ /* 0x002fe400078ec0ff */
[----:B------:R-:W-:Y:S01]  /*1cf60*/  IMAD R0, R18, UR5, R3 ;  /* 0x0000000512007c24 */ /* 0x000fe2000f8e0203 */
[C---:B------:R-:W-:Y:S02]  /*1cf70*/  LEA R4, P0, R2.reuse, UR6, 0x1 ;  /* 0x0000000602047c11 */ /* 0x040fe4000f8008ff */
[----:B------:R-:W-:Y:S02]  /*1cf80*/  SHF.R.U32.HI R9, RZ, 0x3, R9 ;  /* 0x00000003ff097819 */ /* 0x000fe40000011609 */
[----:B------:R-:W-:Y:S02]  /*1cf90*/  LEA.HI.X R0, R2, UR7, R0, 0x1, P0 ;  /* 0x0000000702007c11 */ /* 0x000fe400080f0c00 */
        /* <DEDUP_REMOVED lines=82> */
.L_x_9897:
        /* <DEDUP_REMOVED lines=11> */
.L_x_9670:
        /* <DEDUP_REMOVED lines=11> */
.L_x_9671:
        /* <DEDUP_REMOVED lines=39> */
.L_x_9673:
[----:B------:R-:W-:Y:S05]  /*1d890*/  BSYNC B6 ;  /* 0x0000000000067941 */ /* 0x000fea0003800000 */
.L_x_9672:
[----:B------:R-:W2:Y:S01]  /*1d8a0*/  LDL.LU R20, [R1+0x14] ;  /* 0x0000140001147983 */ /* 0x000ea20000300800 */
[----:B------:R-:W3:Y:S01]  /*1d8b0*/  LDC R6, c[0x0][0x448] ;  /* 0x00011200ff067b82 */ /* 0x000ee20000000800 */
[----:B------:R-:W-:Y:S01]  /*1d8c0*/  ULDC.64 UR4, c[0x0][0x2d8] ;  /* 0x0000b60000047ab9 */ /* 0x000fe20000000a00 */
[----:B------:R-:W-:Y:S01]  /*1d8d0*/  ULDC.64 UR6, c[0x0][0x280] ;  /* 0x0000a00000067ab9 */ /* 0x000fe20000000a00 */
[----:B------:R-:W4:Y:S04]  /*1d8e0*/  LDL.LU R21, [R1+0xc] ;  /* 0x00000c0001157983 */ /* 0x000f280000300800 */
[----:B0-----:R-:W4:Y:S04]  /*1d8f0*/  LDL.LU.64 R2, [R1+0x18] ;  /* 0x0000180001027983 */ /* 0x001f280000300a00 */
[----:B------:R0:W5:Y:S04]  /*1d900*/  LDL R10, [R1+0x10] ;  /* 0x00001000010a7983 */ /* 0x0001680000100800 */
[----:B------:R0:W5:Y:S01]  /*1d910*/  LDL R8, [R1+0x8] ;  /* 0x0000080001087983 */ /* 0x0001620000100800 */
[----:B---3--:R-:W-:-:S13]  /*1d920*/  ISETP.NE.AND P0, PT, R6, 0x1, PT ;  /* 0x000000010600780c */ /* 0x008fda0003f05270 */
[----:B-1----:R-:W1:Y:S01]  /*1d930*/  @P0 LDC R7, c[0x0][0x44c] ;  /* 0x00011300ff070b82 */ /* 0x002e620000000800 */
[----:B----4-:R-:W-:Y:S02]  /*1d940*/  IMAD.MOV.U32 R3, RZ, RZ, R21 ;  /* 0x000000ffff037224 */ /* 0x010fe400078e0015 */
[C---:B------:R-:W-:Y:S01]  /*1d950*/  IMAD.WIDE.U32 R2, R18.reuse, UR4, R2 ;  /* 0x0000000412027c25 */ /* 0x040fe2000f8e0002 */
[----:B------:R-:W3:Y:S03]  /*1d960*/  S2R R21, SR_TID.X ;  /* 0x0000000000157919 */ /* 0x000ee60000002100 */
[----:B------:R-:W-:Y:S01]  /*1d970*/  IMAD R3, R18, UR5, R3 ;  /* 0x0000000512037c24 */ /* 0x000fe2000f8e0203 */
[----:B------:R-:W-:Y:S02]  /*1d980*/  ULDC.64 UR4, c[0x0][0x2e0] ;  /* 0x0000b80000047ab9 */ /* 0x000fe40000000a00 */
[----:B--2---:R-:W-:-:S02]  /*1d990*/  IMAD R0, R20, UR4, RZ ;  /* 0x0000000414007c24 */ /* 0x004fc4000f8e02ff */
[----:B------:R-:W2:Y:S01]  /*1d9a0*/  S2R R20, SR_TID.X ;  /* 0x0000000000147919 */ /* 0x000ea20000002100 */
[----:B------:R-:W-:-:S04]  /*1d9b0*/  IMAD.WIDE.U32 R2, R33, UR4, R2 ;  /* 0x0000000421027c25 */ /* 0x000fc8000f8e0002 */
[----:B------:R-:W-:Y:S01]  /*1d9c0*/  IMAD R0, R33, UR5, R0 ;  /* 0x0000000521007c24 */ /* 0x000fe2000f8e0200 */
[----:B------:R-:W-:-:S03]  /*1d9d0*/  ULDC.64 UR4, c[0x0][0x2d0] ;  /* 0x0000b40000047ab9 */ /* 0x000fc60000000a00 */
[----:B------:R-:W-:Y:S02]  /*1d9e0*/  IMAD.IADD R3, R3, 0x1, R0 ;  /* 0x0000000103037824 */ /* 0x000fe400078e0200 */
[----:B------:R-:W4:Y:S01]  /*1d9f0*/  @P0 LDC R0, c[0x0][0x450] ;  /* 0x00011400ff000b82 */ /* 0x000f220000000800 */
[----:B---3--:R-:W-:Y:S01]  /*1da00*/  IMAD.SHL.U32 R21, R21, 0x10, RZ ;  /* 0x0000001015157824 */ /* 0x008fe200078e00ff */
[----:B--2---:R-:W-:-:S04]  /*1da10*/  LOP3.LUT R20, R20, 0x7f, RZ, 0xc0, !PT ;  /* 0x0000007f14147812 */ /* 0x004fc800078ec0ff */
[----:B------:R-:W-:Y:S02]  /*1da20*/  LOP3.LUT R21, R21, 0x70, RZ, 0xc0, !PT ;  /* 0x0000007015157812 */ /* 0x000fe400078ec0ff */
[----:B------:R-:W-:-:S04]  /*1da30*/  SHF.R.U32.HI R20, RZ, 0x3, R20 ;  /* 0x00000003ff147819 */ /* 0x000fc80000011614 */
[----:B------:R-:W-:-:S05]  /*1da40*/  LOP3.LUT R20, R20, R21, RZ, 0xfc, !PT ;  /* 0x0000001514147212 */ /* 0x000fca00078efcff */
[----:B------:R-:W-:-:S04]  /*1da50*/  IMAD R5, R17, 0x80, R20 ;  /* 0x0000008011057824 */ /* 0x000fc800078e0214 */
[----:B-1----:R-:W-:-:S04]  /*1da60*/  @P0 IMAD.HI.U32 R7, R5, R7, RZ ;  /* 0x0000000705070227 */ /* 0x002fc800078e00ff */
[----:B------:R-:W-:Y:S01]  /*1da70*/  IMAD.MOV.U32 R4, RZ, RZ, R5 ;  /* 0x000000ffff047224 */ /* 0x000fe200078e0005 */
[----:B----4-:R-:W-:Y:S01]  /*1da80*/  @P0 SHF.R.U32.HI R4, RZ, R0, R7 ;  /* 0x00000000ff040219 */ /* 0x010fe20000011607 */
[----:B------:R-:W1:Y:S03]  /*1da90*/  S2R R20, SR_TID.X ;  /* 0x0000000000147919 */ /* 0x000e660000002100 */
[----:B------:R-:W-:-:S05]  /*1daa0*/  IADD3 R0, -R4, RZ, RZ ;  /* 0x000000ff04007210 */ /* 0x000fca0007ffe1ff */
        /* <DEDUP_REMOVED lines=93> */
.L_x_9914:
        /* <DEDUP_REMOVED lines=11> */
.L_x_9676:
[----:B------:R-:W-:Y:S05]  /*1e130*/  BSYNC B0 ;  /* 0x0000000000007941 */ /* 0x000fea0003800000 */
.L_x_9675:
[----:B------:R-:W-:Y:S01]  /*1e140*/  NOP ;  /* 0x0000000000007918 */ /* 0x000fe20000000000 */
[----:B------:R-:W-:-:S13]  /*1e150*/  PLOP3.LUT P0, PT, PT, PT, PT, 0x80, 0x0 ;  /* 0x000000000000781c */ /* 0x000fda0003f0f070 */
.L_x_9677:
        /* <DEDUP_REMOVED lines=21> */
.L_x_9915:
[----:B------:R-:W-:Y:S05]  /*1e2b0*/  BSYNC B0 ;  /* 0x0000000000007941 */ /* 0x000fea0003800000 */
.L_x_9678:
[----:B------:R-:W-:Y:S04]  /*1e2c0*/  BSSY B0, `(.L_x_9680) ;  /* 0x0000109000007945 */ /* 0x000fe80003800000 */
[----:B------:R-:W-:Y:S05]  /*1e2d0*/  @!P1 BRA `(.L_x_9681) ;  /* 0x00000010001c9947 */ /* 0x000fea0003800000 */
[----:B------:R-:W-:Y:S01]  /*1e2e0*/  ULDC UR4, c[0x0][0x2f4] ;  /* 0x0000bd0000047ab9 */ /* 0x000fe20000000800 */
[----:B------:R-:W-:Y:S01]  /*1e2f0*/  MOV R10, R25 ;  /* 0x00000019000a7202 */ /* 0x000fe20000000f00 */
[----:B------:R-:W-:Y:S01]  /*1e300*/  IMAD.MOV.U32 R17, RZ, RZ, R28 ;  /* 0x000000ffff117224 */ /* 0x000fe200078e001c */
[----:B------:R-:W-:Y:S01]  /*1e310*/  ISETP.GE.AND P2, PT, R31, UR4, PT ;  /* 0x000000041f007c0c */ /* 0x000fe2000bf46270 */
[----:B------:R-:W-:Y:S01]  /*1e320*/  IMAD.MOV.U32 R33, RZ, RZ, R26 ;  /* 0x000000ffff217224 */ /* 0x000fe200078e001a */
[----:B------:R-:W-:-:S13]  /*1e330*/  ISETP.GE.AND P1, PT, R30, UR4, PT ;  /* 0x000000041e007c0c */ /* 0x000fda000bf26270 */
.L_x_9694:
        /* <DEDUP_REMOVED lines=41> */
.L_x_9682:
[----:B------:R-:W-:Y:S01]  /*1e5d0*/  IMAD R6, R25, 0x8, R22 ;  /* 0x0000000819067824 */ /* 0x000fe200078e0216 */
[----:B------:R-:W-:Y:S01]  /*1e5e0*/  SHF.L.U32 R3, R28, 0x1f, RZ ;  /* 0x0000001f1c037819 */ /* 0x000fe200000006ff */
[----:B------:R-:W-:Y:S03]  /*1e5f0*/  BSSY B1, `(.L_x_9683) ;  /* 0x0000003000017945 */ /* 0x000fe60003800000 */
[----:B------:R-:W0:Y:S02]  /*1e600*/  SYNCS.PHASECHK.TRANS64.TRYWAIT P0, [R6+URZ+0x28840], R3 ;  /* 0x02884003060075a7 */ /* 0x000e24000800017f */
[----:B0-----:R-:W-:Y:S05]  /*1e610*/  @!P0 BRA `(.L_x_9684) ;  /* 0x0000007000888947 */ /* 0x001fea0003800000 */
.L_x_9916:
[----:B------:R-:W-:Y:S05]  /*1e620*/  BSYNC B1 ;  /* 0x0000000000017941 */ /* 0x000fea0003800000 */
.L_x_9683:
        /* <DEDUP_REMOVED lines=69> */
.L_x_9934:
        /* <DEDUP_REMOVED lines=9> */
.L_x_9686:
        /* <DEDUP_REMOVED lines=11> */
.L_x_9687:
[----:B------:R1:W-:Y:S01]  /*1ebc0*/  SYNCS.ARRIVE.TRANS64.A1T0 RZ, [R6+URZ+0x28830], RZ ;  /* 0x028830ff06ff79a7 */ /* 0x0003e2000810003f */
[----:B------:R-:W-:Y:S05]  /*1ebd0*/  @!P4 BRA `(.L_x_9688) ;  /* 0x000000000004c947 */ /* 0x000fea0003800000 */
[----:B------:R-:W-:Y:S01]  /*1ebe0*/  BPT.TRAP 0x1 ;  /* 0x000000040000795c */ /* 0x000fe20000300000 */
.L_x_9688:
[----:B------:R-:W-:Y:S01]  /*1ebf0*/  SHF.L.U32 R2, R17, 0x1f, RZ ;  /* 0x0000001f11027819 */ /* 0x000fe200000006ff */
[----:B-1----:R-:W-:Y:S01]  /*1ec00*/  IMAD R6, R10, 0x8, R22 ;  /* 0x000000080a067824 */ /* 0x002fe200078e0216 */
[----:B------:R-:W-:Y:S03]  /*1ec10*/  BSSY B1, `(.L_x_9689) ;  /* 0x0000003000017945 */ /* 0x000fe60003800000 */
[----:B------:R-:W1:Y:S02]  /*1ec20*/  SYNCS.PHASECHK.TRANS64.TRYWAIT P0, [R6+URZ+0x28860], R2 ;  /* 0x02886002060075a7 */ /* 0x000e64000800017f */
[----:B-1----:R-:W-:Y:S05]  /*1ec30*/  @!P0 BRA `(.L_x_9690) ;  /* 0x0000007400608947 */ /* 0x002fea0003800000 */
.L_x_9935:
[----:B------:R-:W-:Y:S05]  /*1ec40*/  BSYNC B1 ;  /* 0x0000000000017941 */ /* 0x000fea0003800000 */
.L_x_9689:
        /* <DEDUP_REMOVED lines=52> */
[----:B0-----:R-:W-:-:S04]  /*1ef90*/  IADD3 R2, P0, R2, R5, RZ ;  /* 0x0000000502027210 */ /* 0x001fc80007f1e0ff */
[----:B-1----:R-:W-:Y:S02]  /*1efa0*/  IADD3.X R3, RZ, R3, RZ, P0, !PT ;  /* 0x00000003ff037210 */ /* 0x002fe400007fe4ff */
        /* <DEDUP_REMOVED lines=13> */
.L_x_9953:
        /* <DEDUP_REMOVED lines=27> */
.L_x_9692:
        /* <DEDUP_REMOVED lines=11> */
.L_x_9693:
[C---:B------:R-:W-:Y:S01]  /*1f2e0*/  ISETP.GT.AND P0, PT, R26.reuse, R37, PT ;  /* 0x000000251a00720c */ /* 0x040fe20003f04270 */
[----:B------:R0:W-:Y:S01]  /*1f2f0*/  SYNCS.ARRIVE.TRANS64.A1T0 RZ, [R6+URZ+0x28850], RZ ;  /* 0x028850ff06ff79a7 */ /* 0x0001e2000810003f */
[----:B------:R-:W-:Y:S02]  /*1f300*/  IMAD.MOV.U32 R10, RZ, RZ, R25 ;  /* 0x000000ffff0a7224 */ /* 0x000fe400078e0019 */
[----:B------:R-:W-:Y:S02]  /*1f310*/  IMAD.MOV.U32 R17, RZ, RZ, R28 ;  /* 0x000000ffff117224 */ /* 0x000fe400078e001c */
[----:B------:R-:W-:Y:S02]  /*1f320*/  IMAD.MOV.U32 R33, RZ, RZ, R26 ;  /* 0x000000ffff217224 */ /* 0x000fe400078e001a */
[----:B0-----:R-:W-:-:S05]  /*1f330*/  VIADD R6, R26, 0xffffffff ;  /* 0xffffffff1a067836 */ /* 0x001fca0000000000 */
[----:B------:R-:W-:Y:S05]  /*1f340*/  @P0 BRA `(.L_x_9694) ;  /* 0xffffffec00fc0947 */ /* 0x000fea000383ffff */
.L_x_9681:
[----:B------:R-:W-:Y:S05]  /*1f350*/  BSYNC B0 ;  /* 0x0000000000007941 */ /* 0x000fea0003800000 */
.L_x_9680:
        /* <DEDUP_REMOVED lines=17> */
.L_x_9696:
[----:B------:R-:W-:Y:S05]  /*1f470*/  BSYNC B0 ;  /* 0x0000000000007941 */ /* 0x000fea0003800000 */
.L_x_9695:
[----:B------:R-:W-:-:S05]  /*1f480*/  IMAD.U32 R0, RZ, RZ, UR38 ;  /* 0x00000026ff007e24 */ /* 0x000fca000f8e00ff */
[----:B------:R-:W-:-:S13]  /*1f490*/  ISETP.NE.AND P0, PT, R0, 0x3, PT ;  /* 0x000000030000780c */ /* 0x000fda0003f05270 */
[----:B------:R-:W-:Y:S05]  /*1f4a0*/  @!P0 BRA `(.L_x_9697) ;  /* 0x0000000000048947 */ /* 0x000fea0003800000 */
[----:B------:R-:W-:Y:S01]  /*1f4b0*/  BPT.TRAP 0x1 ;  /* 0x000000040000795c */ /* 0x000fe20000300000 */
.L_x_9697:
[----:B------:R-:W-:Y:S01]  /*1f4c0*/  IMAD R0, R25, 0x8, R22 ;  /* 0x0000000819007824 */ /* 0x000fe200078e0216 */
[----:B0-----:R-:W-:Y:S01]  /*1f4d0*/  SHF.L.U32 R3, R28, 0x1f, RZ ;  /* 0x0000001f1c037819 */ /* 0x001fe200000006ff */
[----:B------:R-:W-:Y:S01]  /*1f4e0*/  BSSY B0, `(.L_x_9698) ;  /* 0x0000004000007945 */ /* 0x000fe20003800000 */
[----:B------:R-:W-:Y:S02]  /*1f4f0*/  IMAD R6, R26, -0x80, R36 ;  /* 0xffffff801a067824 */ /* 0x000fe400078e0224 */
[----:B------:R-:W0:Y:S02]  /*1f500*/  SYNCS.PHASECHK.TRANS64.TRYWAIT P0, [R0+URZ+0x28860], R3 ;  /* 0x02886003000075a7 */ /* 0x000e24000800017f */
[----:B0-----:R-:W-:Y:S05]  /*1f510*/  @!P0 BRA `(.L_x_9699) ;  /* 0x0000007400c48947 */ /* 0x001fea0003800000 */
.L_x_9954:
[----:B------:R-:W-:Y:S05]  /*1f520*/  BSYNC B0 ;  /* 0x0000000000007941 */ /* 0x000fea0003800000 */
.L_x_9698:
        /* <DEDUP_REMOVED lines=70> */
.L_x_9972:
        /* <DEDUP_REMOVED lines=11> */
.L_x_9701:
        /* <DEDUP_REMOVED lines=11> */
.L_x_9702:
[----:B------:R0:W-:Y:S01]  /*1faf0*/  SYNCS.ARRIVE.TRANS64.A1T0 RZ, [R0+URZ+0x28850], RZ ;  /* 0x028850ff00ff79a7 */ /* 0x0001e2000810003f */
[----:B------:R-:W-:-:S05]  /*1fb00*/  VIADD R25, R25, 0x1 ;  /* 0x0000000119197836 */ /* 0x000fca0000000000 */
[----:B------:R-:W-:-:S04]  /*1fb10*/  ISETP.NE.AND P0, PT, R25, 0x2, PT ;  /* 0x000000021900780c */ /* 0x000fc80003f05270 */
[----:B------:R-:W-:Y:S02]  /*1fb20*/  SEL R3, RZ, 0x1, P0 ;  /* 0x00000001ff037807 */ /* 0x000fe40000000000 */
[----:B------:R-:W-:Y:S02]  /*1fb30*/  SEL R25, R25, RZ, P0 ;  /* 0x000000ff19197207 */ /* 0x000fe40000000000 */
[----:B0-----:R-:W-:-:S07]  /*1fb40*/  LOP3.LUT R28, R28, R3, RZ, 0x3c, !PT ;  /* 0x000000031c1c7212 */ /* 0x001fce00078e3cff */
.L_x_9659:
[----:B------:R-:W-:Y:S05]  /*1fb50*/  BSYNC B7 ;  /* 0x0000000000077941 */ /* 0x000fea0003800000 */
.L_x_9657:
        /* <DEDUP_REMOVED lines=11> */
.L_x_9703:
[----:B0-----:R-:W0:Y:S01]  /*1fc10*/  S2R R8, SR_TID.X ;  /* 0x0000000000087919 */ /* 0x001e220000002100 */
        /* <DEDUP_REMOVED lines=41> */
[----:B------:R0:W2:Y:S02]  /*1feb0*/  SHFL.IDX PT, R14, R2, 0x1f, 0x1f ;  /* 0x03e01f00020e7f89 */ /* 0x0000a400000e0000 */
.L_x_9982:
[----:B------:R-:W-:Y:S02]  /*1fec0*/  ULDC UR4, c[0x0][0xc38] ;  /* 0x00030e0000047ab9 */ /* 0x000fe40000000800 */
[----:B------:R-:W-:-:S04]  /*1fed0*/  IMAD.U32 R5, RZ, RZ, UR4 ;  /* 0x00000004ff057e24 */ /* 0x000fc8000f8e00ff */
[----:B--2---:R-:W-:-:S04]  /*1fee0*/  IMAD R14, R14, R5, RZ ;  /* 0x000000050e0e7224 */ /* 0x004fc800078e02ff */
[----:B------:R-:W-:-:S05]  /*1fef0*/  IMAD.IADD R7, R7, 0x1, R14 ;  /* 0x0000000107077824 */ /* 0x000fca00078e020e */
[----:B------:R-:W-:-:S13]  /*1ff00*/  ISETP.GT.AND P6, PT, R7, R0, PT ;  /* 0x000000000700720c */ /* 0x000fda0003fc4270 */
[----:B------:R-:W-:Y:S05]  /*1ff10*/  @P6 BRA `(.L_x_9706) ;  /* 0x0000000000a46947 */ /* 0x000fea0003800000 */
.L_x_9709:
        /* <DEDUP_REMOVED lines=35> */
.L_x_9990:
[----:B------:R-:W-:Y:S02]  /*20150*/  ULDC UR4, c[0x0][0xc38] ;  /* 0x00030e0000047ab9 */ /* 0x000fe40000000800 */
[----:B------:R-:W-:-:S04]  /*20160*/  IMAD.U32 R5, RZ, RZ, UR4 ;  /* 0x00000004ff057e24 */ /* 0x000fc8000f8e00ff */
[----:B--2---:R-:W-:-:S04]  /*20170*/  IMAD R14, R14, R5, RZ ;  /* 0x000000050e0e7224 */ /* 0x004fc800078e02ff */
[----:B------:R-:W-:-:S05]  /*20180*/  IMAD.IADD R7, R14, 0x1, R7 ;  /* 0x000000010e077824 */ /* 0x000fca00078e0207 */
[----:B------:R-:W-:-:S13]  /*20190*/  ISETP.GT.AND P6, PT, R7, R0, PT ;  /* 0x000000000700720c */ /* 0x000fda0003fc4270 */
[----:B------:R-:W-:Y:S05]  /*201a0*/  @!P6 BRA `(.L_x_9709) ;  /* 0xfffffffc005ce947 */ /* 0x000fea000383ffff */
.L_x_9706:
        /* <DEDUP_REMOVED lines=10> */
.L_x_9995:
[----:B------:R-:W-:-:S13]  /*20250*/  ISETP.NE.AND P0, PT, R3, RZ, PT ;  /* 0x000000ff0300720c */ /* 0x000fda0003f05270 */
[----:B------:R-:W-:Y:S05]  /*20260*/  @!P0 BRA `(.L_x_9711) ;  /* 0x0000000000108947 */ /* 0x000fea0003800000 */
[----:B------:R-:W-:Y:S01]  /*20270*/  UMOV UR4, 0xffffffff ;  /* 0xffffffff00047882 */ /* 0x000fe20000000000 */
[----:B-1----:R-:W-:Y:S02]  /*20280*/  VIADD R12, R12, 0xffffffff ;  /* 0xffffffff0c0c7836 */ /* 0x002fe40000000000 */
[----:B------:R-:W-:Y:S05]  /*20290*/  BRA.DIV UR4, `(.L_x_9712) ;  /* 0x0000007e04447947 */ /* 0x000fea000b800000 */
[----:B------:R4:W1:Y:S02]  /*202a0*/  SHFL.IDX PT, R6, R2, R12, 0x1f ;  /* 0x00001f0c02067589 */ /* 0x00086400000e0000 */
.L_x_9711:
        /* <DEDUP_REMOVED lines=52> */
[----:B------:R-:W-:Y:S02]  /*205f0*/  @!P2 IADD3 R6, -R6, RZ, RZ ;  /* 0x000000ff0606a210 */ /* 0x000fe40007ffe1ff */
[----:B------:R-:W-:-:S05]  /*20600*/  @!P1 LOP3.LUT R6, RZ, R4, RZ, 0x33, !PT ;  /* 0x00000004ff069212 */ /* 0x000fca00078e33ff */
[--C-:B------:R-:W-:Y:S02]  /*20610*/  IMAD.MOV R5, RZ, RZ, -R6.reuse ;  /* 0x000000ffff057224 */ /* 0x100fe400078e0a06 */
[C---:B------:R-:W-:Y:S02]  /*20620*/  IMAD R3, R4.reuse, 0x1000000, R6 ;  /* 0x0100000004037824 */ /* 0x040fe400078e0206 */
[----:B------:R-:W-:-:S04]  /*20630*/  IMAD R4, R4, R5, R7 ;  /* 0x0000000504047224 */ /* 0x000fc800078e0207 */
[----:B------:R-:W-:Y:S01]  /*20640*/  IMAD R18, R4, 0x10000, R3 ;  /* 0x0001000004127824 */ /* 0x000fe200078e0203 */
[----:B------:R-:W-:Y:S06]  /*20650*/  BRA `(.L_x_9714) ;  /* 0x0000000000f07947 */ /* 0x000fec0003800000 */
.L_x_9713:
        /* <DEDUP_REMOVED lines=60> */
.L_x_9714:
[----:B------:R-:W-:-:S05]  /*20a20*/  LOP3.LUT R2, RZ, R2, RZ, 0x33, !PT ;  /* 0x00000002ff027212 */ /* 0x000fca00078e33ff */
[----:B------:R-:W-:Y:S01]  /*20a30*/  IMAD.IADD R17, R17, 0x1, R2 ;  /* 0x0000000111117824 */ /* 0x000fe200078e0202 */
[----:B------:R-:W-:Y:S06]  /*20a40*/  BRA `(.L_x_9715) ;  /* 0x00000000001c7947 */ /* 0x000fec0003800000 */
.L_x_9707:
[----:B------:R-:W-:Y:S01]  /*20a50*/  UMOV UR4, URZ ;  /* 0x0000003f00047c82 */ /* 0x000fe20008000000 */
[----:B------:R-:W-:Y:S01]  /*20a60*/  UMOV UR5, URZ ;  /* 0x0000003f00057c82 */ /* 0x000fe20008000000 */
[----:B------:R-:W-:Y:S01]  /*20a70*/  ULDC UR6, c[0x0][0xc3c] ;  /* 0x00030f0000067ab9 */ /* 0x000fe20000000800 */
[----:B------:R-:W-:Y:S02]  /*20a80*/  IMAD.MOV.U32 R16, RZ, RZ, R0 ;  /* 0x000000ffff107224 */ /* 0x000fe400078e0000 */
[----:B------:R-:W-:Y:S02]  /*20a90*/  IMAD.U32 R17, RZ, RZ, UR4 ;  /* 0x00000004ff117e24 */ /* 0x000fe4000f8e00ff */
[----:B------:R-:W-:Y:S02]  /*20aa0*/  IMAD.U32 R18, RZ, RZ, UR5 ;  /* 0x00000005ff127e24 */ /* 0x000fe4000f8e00ff */
[----:B------:R-:W-:-:S07]  /*20ab0*/  IMAD.U32 R19, RZ, RZ, UR6 ;  /* 0x00000006ff137e24 */ /* 0x000fce000f8e00ff */
.L_x_9715:
        /* <DEDUP_REMOVED lines=10> */
.L_x_9704:
[----:B------:R-:W-:Y:S02]  /*20b60*/  ULDC UR4, c[0x0][0xc3c] ;  /* 0x00030f0000047ab9 */ /* 0x000fe40000000800 */
[----:B---3--:R-:W-:-:S13]  /*20b70*/  ISETP.GE.AND P0, PT, R19, UR4, PT ;  /* 0x0000000413007c0c */ /* 0x008fda000bf06270 */
[----:B------:R-:W-:Y:S05]  /*20b80*/  @!P0 BRA `(.L_x_9716) ;  /* 0xffffff9800ec8947 */ /* 0x000fea000383ffff */
[----:B------:R-:W-:Y:S05]  /*20b90*/  BSYNC B8 ;  /* 0x0000000000087941 */ /* 0x000fea0003800000 */
.L_x_9613:
        /* <DEDUP_REMOVED lines=12> */
.L_x_9998:
[----:B------:R-:W-:Y:S05]  /*20c60*/  BSYNC B0 ;  /* 0x0000000000007941 */ /* 0x000fea0003800000 */
.L_x_9717:
[----:B------:R-:W-:-:S03]  /*20c70*/  UMOV UR4, 0xffffffff ;  /* 0xffffffff00047882 */ /* 0x000fc60000000000 */
[----:B------:R-:W-:Y:S05]  /*20c80*/  BRA.DIV UR4, `(.L_x_9719) ;  /* 0x0000007604047947 */ /* 0x000fea000b800000 */
[----:B-1----:R-:W1:Y:S02]  /*20c90*/  S2R R0, SR_TID.X ;  /* 0x0000000000007919 */ /* 0x002e640000002100 */
[----:B-1----:R-:W-:-:S04]  /*20ca0*/  SHF.R.U32.HI R0, RZ, 0x5, R0 ;  /* 0x00000005ff007819 */ /* 0x002fc80000011600 */
[----:B------:R-:W-:-:S05]  /*20cb0*/  LOP3.LUT R0, R0, 0x3, RZ, 0xc0, !PT ;  /* 0x0000000300007812 */ /* 0x000fca00078ec0ff */
[----:B------:R1:W3:Y:S02]  /*20cc0*/  SHFL.IDX PT, R14, R0, RZ, 0x1f ;  /* 0x00001fff000e7589 */ /* 0x0002e400000e0000 */
.L_x_10001:
[----:B---3--:R-:W-:-:S13]  /*20cd0*/  ISETP.NE.AND P0, PT, R14, RZ, PT ;  /* 0x000000ff0e00720c */ /* 0x008fda0003f05270 */
[----:B------:R-:W-:Y:S05]  /*20ce0*/  @P0 BRA `(.L_x_9369) ;  /* 0x0000000000880947 */ /* 0x000fea0003800000 */
[----:B------:R-:W-:-:S03]  /*20cf0*/  UMOV UR4, 0xffffffff ;  /* 0xffffffff00047882 */ /* 0x000fc60000000000 */
[----:B------:R-:W-:Y:S05]  /*20d00*/  BRA.DIV UR4, `(.L_x_9720) ;  /* 0x0000007604187947 */ /* 0x000fea000b800000 */
[----:B------:R-:W-:-:S13]  /*20d10*/  ELECT P6, URZ, PT ;  /* 0x00000000003f782f */ /* 0x000fda00038c0000 */
.L_x_10004:
[----:B------:R-:W-:Y:S05]  /*20d20*/  @!P6 BRA `(.L_x_9369) ;  /* 0x000000000078e947 */ /* 0x000fea0003800000 */
[----:B------:R-:W-:-:S06]  /*20d30*/  ULOP3.LUT UR4, UR36, 0x2, URZ, 0xfc, !UPT ;  /* 0x0000000224047892 */ /* 0x000fcc000f8efc3f */
[----:B-1----:R-:W-:-:S05]  /*20d40*/  IMAD.U32 R0, RZ, RZ, UR4 ;  /* 0x00000004ff007e24 */ /* 0x002fca000f8e00ff */
[----:B------:R-:W-:-:S13]  /*20d50*/  ISETP.NE.AND P0, PT, R0, 0x3, PT ;  /* 0x000000030000780c */ /* 0x000fda0003f05270 */
[----:B------:R-:W-:Y:S05]  /*20d60*/  @!P0 BRA `(.L_x_9721) ;  /* 0x0000000000048947 */ /* 0x000fea0003800000 */
[----:B------:R-:W-:Y:S01]  /*20d70*/  BPT.TRAP 0x1 ;  /* 0x000000040000795c */ /* 0x000fe20000300000 */
.L_x_9721:
[C---:B------:R-:W-:Y:S01]  /*20d80*/  IMAD R5, R25.reuse, 0x8, R4 ;  /* 0x0000000819057824 */ /* 0x040fe200078e0204 */
[----:B------:R-:W-:Y:S01]  /*20d90*/  SHF.L.U32 R0, R28, 0x1f, RZ ;  /* 0x0000001f1c007819 */ /* 0x000fe200000006ff */
[----:B------:R-:W-:-:S03]  /*20da0*/  VIADD R25, R25, 0x1 ;  /* 0x0000000119197836 */ /* 0x000fc60000000000 */
[----:B------:R-:W1:Y:S02]  /*20db0*/  SYNCS.PHASECHK.TRANS64.TRYWAIT P1, [R5+URZ+0x28840], R0 ;  /* 0x02884000050075a7 */ /* 0x000e64000802017f */
[----:B------:R-:W-:-:S04]  /*20dc0*/  ISETP.NE.AND P2, PT, R25, 0x2, PT ;  /* 0x000000021900780c */ /* 0x000fc80003f45270 */
[----:B------:R-:W-:Y:S01]  /*20dd0*/  SEL R3, RZ, 0x1, P2 ;  /* 0x00000001ff037807 */ /* 0x000fe20001000000 */
[----:B-1----:R-:W-:Y:S08]  /*20de0*/  @!P1 BRA `(.L_x_9722) ;  /* 0x0000007400009947 */ /* 0x002ff00003800000 */
.L_x_10005:
[----:B------:R-:W-:Y:S02]  /*20df0*/  SEL R25, R25, RZ, P2 ;  /* 0x000000ff19197207 */ /* 0x000fe40001000000 */
[----:B------:R-:W-:Y:S01]  /*20e00*/  LOP3.LUT R2, R28, R3, RZ, 0x3c, !PT ;  /* 0x000000031c027212 */ /* 0x000fe200078e3cff */
[----:B------:R-:W-:Y:S06]  /*20e10*/  @!P0 BRA `(.L_x_9723) ;  /* 0x0000000000048947 */ /* 0x000fec0003800000 */
[----:B------:R-:W-:Y:S01]  /*20e20*/  BPT.TRAP 0x1 ;  /* 0x000000040000795c */ /* 0x000fe20000300000 */
.L_x_9723:
[----:B------:R-:W-:Y:S01]  /*20e30*/  IMAD R25, R25, 0x8, R4 ;  /* 0x0000000819197824 */ /* 0x000fe200078e0204 */
[----:B------:R-:W-:-:S04]  /*20e40*/  SHF.L.U32 R2, R2, 0x1f, RZ ;  /* 0x0000001f02027819 */ /* 0x000fc800000006ff */
[----:B------:R-:W3:Y:S02]  /*20e50*/  SYNCS.PHASECHK.TRANS64.TRYWAIT P1, [R25+URZ+0x28840], R2 ;  /* 0x02884002190075a7 */ /* 0x000ee4000802017f */
[----:B---3--:R-:W-:Y:S05]  /*20e60*/  @!P1 BRA `(.L_x_9724) ;  /* 0x0000007000f49947 */ /* 0x008fea0003800000 */
.L_x_10006:
[----:B------:R-:W-:Y:S05]  /*20e70*/  @!P0 BRA `(.L_x_9725) ;  /* 0x0000000000048947 */ /* 0x000fea0003800000 */
[----:B------:R-:W-:Y:S01]  /*20e80*/  BPT.TRAP 0x1 ;  /* 0x000000040000795c */ /* 0x000fe20000300000 */
.L_x_9725:
[----:B------:R-:W4:Y:S02]  /*20e90*/  SYNCS.PHASECHK.TRANS64.TRYWAIT P1, [R5+URZ+0x28860], R0 ;  /* 0x02886000050075a7 */ /* 0x000f24000802017f */
[----:B----4-:R-:W-:Y:S05]  /*20ea0*/  @!P1 BRA `(.L_x_9726) ;  /* 0x0000007000f89947 */ /* 0x010fea0003800000 */
.L_x_10007:
[----:B------:R-:W-:Y:S05]  /*20eb0*/  @!P0 BRA `(.L_x_9727) ;  /* 0x0000000000048947 */ /* 0x000fea0003800000 */
[----:B------:R-:W-:Y:S01]  /*20ec0*/  BPT.TRAP 0x1 ;  /* 0x000000040000795c */ /* 0x000fe20000300000 */
.L_x_9727:
[----:B------:R0:W0:Y:S02]  /*20ed0*/  SYNCS.PHASECHK.TRANS64.TRYWAIT P0, [R25+URZ+0x28860], R2 ;  /* 0x02886002190075a7 */ /* 0x000024000800017f */
[----:B0-----:R-:W-:Y:S05]  /*20ee0*/  @!P0 NANOSLEEP.SYNCS 0x989680 ;  /* 0x009896800000895d */ /* 0x001fea0003900000 */
[----:B------:R-:W0:Y:S02]  /*20ef0*/  @!P0 SYNCS.PHASECHK.TRANS64 P0, [R25+URZ+0x28860], R2 ;  /* 0x02886002190085a7 */ /* 0x000e24000800007f */
[----:B0-----:R-:W-:Y:S05]  /*20f00*/  @!P0 BRA `(.L_x_9727) ;  /* 0xfffffffc00f08947 */ /* 0x001fea000383ffff */
.L_x_9369:
[----:B------:R-:W-:Y:S05]  /*20f10*/  BSYNC B9 ;  /* 0x0000000000097941 */ /* 0x000fea0003800000 */
.L_x_9366:
[----:B------:R-:W-:Y:S05]  /*20f20*/  EXIT ;  /* 0x000000000000794d */ /* 0x000fea0003800000 */
.L_x_9393:
[----:B0-----:R0:W1:Y:S02]  /*20f30*/  SYNCS.PHASECHK.TRANS64.TRYWAIT P6, [R89+URZ+0x28890], R100 ;  /* 0x02889064590075a7 */ /* 0x00106400080c017f */
[----:B-1----:R-:W-:Y:S05]  /*20f40*/  @!P6 NANOSLEEP.SYNCS 0x989680 ;  /* 0x009896800000e95d */ /* 0x002fea0003900000 */
[----:B------:R-:W1:Y:S02]  /*20f50*/  @!P6 SYNCS.PHASECHK.TRANS64 P6, [R89+URZ+0x28890], R100 ;  /* 0x028890645900e5a7 */ /* 0x000e6400080c007f */
[----:B-1----:R-:W-:Y:S05]  /*20f60*/  @!P6 BRA `(.L_x_9393) ;  /* 0xfffffffc00f0e947 */ /* 0x002fea000383ffff */
[----:B------:R-:W-:Y:S05]  /*20f70*/  BRA `(.L_x_9728) ;  /* 0xfffffe2400447947 */ /* 0x000fea000383ffff */
.L_x_9394:
        /* <DEDUP_REMOVED lines=8> */
.L_x_9730:
[----:B------:R-:W-:Y:S05]  /*21000*/  BSYNC B1 ;  /* 0x0000000000017941 */ /* 0x000fea0003800000 */
.L_x_9729:
        /* <DEDUP_REMOVED lines=8> */
.L_x_9731:
[----:B------:R-:W-:Y:S01]  /*21090*/  IMAD.MOV.U32 R103, RZ, RZ, R14 ;  /* 0x000000ffff677224 */ /* 0x000fe200078e000e */
[----:B------:R-:W-:Y:S06]  /*210a0*/  BRA `(.L_x_9732) ;  /* 0xfffffe24000c7947 */ /* 0x000fec000383ffff */
.L_x_9403:
        /* <DEDUP_REMOVED lines=8> */
.L_x_9734:
[----:B------:R-:W-:Y:S05]  /*21130*/  BSYNC B1 ;  /* 0x0000000000017941 */ /* 0x000fea0003800000 */
.L_x_9733:
        /* <DEDUP_REMOVED lines=8> */
.L_x_9735:
[----:B------:R-:W-:Y:S01]  /*211c0*/  IMAD.MOV.U32 R69, RZ, RZ, R14 ;  /* 0x000000ffff457224 */ /* 0x000fe200078e000e */
[----:B------:R-:W-:Y:S06]  /*211d0*/  BRA `(.L_x_9736) ;  /* 0xfffffe2800a07947 */ /* 0x000fec000383ffff */
.L_x_9412:
        /* <DEDUP_REMOVED lines=8> */
.L_x_9738:
[----:B------:R-:W-:Y:S05]  /*21260*/  BSYNC B1 ;  /* 0x0000000000017941 */ /* 0x000fea0003800000 */
.L_x_9737:
        /* <DEDUP_REMOVED lines=8> */
.L_x_9739:
[----:B------:R-:W-:Y:S01]  /*212f0*/  IMAD.MOV.U32 R61, RZ, RZ, R14 ;  /* 0x000000ffff3d7224 */ /* 0x000fe200078e000e */
[----:B------:R-:W-:Y:S06]  /*21300*/  BRA `(.L_x_9740) ;  /* 0xfffffe3000347947 */ /* 0x000fec000383ffff */
.L_x_9421:
        /* <DEDUP_REMOVED lines=8> */
.L_x_9742:
[----:B------:R-:W-:Y:S05]  /*21390*/  BSYNC B1 ;  /* 0x0000000000017941 */ /* 0x000fea0003800000 */
.L_x_9741:
        /* <DEDUP_REMOVED lines=8> */
.L_x_9743:
[----:B------:R-:W-:Y:S01]  /*21420*/  IMAD.MOV.U32 R51, RZ, RZ, R14 ;  /* 0x000000ffff337224 */ /* 0x000fe200078e000e */
[----:B------:R-:W-:Y:S06]  /*21430*/  BRA `(.L_x_9744) ;  /* 0xfffffe3400c47947 */ /* 0x000fec000383ffff */
.L_x_9433:
[----:B-1----:R1:W2:Y:S02]  /*21440*/  SYNCS.PHASECHK.TRANS64.TRYWAIT P4, [R89+URZ+0x28890], R100 ;  /* 0x02889064590075a7 */ /* 0x0022a4000808017f */
[----:B--2---:R-:W-:Y:S05]  /*21450*/  @!P4 NANOSLEEP.SYNCS 0x989680 ;  /* 0x009896800000c95d */ /* 0x004fea0003900000 */
[----:B------:R-:W2:Y:S02]  /*21460*/  @!P4 SYNCS.PHASECHK.TRANS64 P4, [R89+URZ+0x28890], R100 ;  /* 0x028890645900c5a7 */ /* 0x000ea4000808007f */
[----:B--2---:R-:W-:Y:S05]  /*21470*/  @!P4 BRA `(.L_x_9433) ;  /* 0xfffffffc00f0c947 */ /* 0x004fea000383ffff */
[----:B------:R-:W-:Y:S05]  /*21480*/  BRA `(.L_x_9745) ;  /* 0xfffffe4400fc7947 */ /* 0x000fea000383ffff */
.L_x_9434:
        /* <DEDUP_REMOVED lines=8> */
.L_x_9747:
[----:B------:R-:W-:Y:S05]  /*21510*/  BSYNC B1 ;  /* 0x0000000000017941 */ /* 0x000fea0003800000 */
.L_x_9746:
        /* <DEDUP_REMOVED lines=8> */
.L_x_9748:
[----:B------:R-:W-:Y:S01]  /*215a0*/  IMAD.MOV.U32 R104, RZ, RZ, R14 ;  /* 0x000000ffff687224 */ /* 0x000fe200078e000e */
[----:B------:R-:W-:Y:S06]  /*215b0*/  BRA `(.L_x_9749) ;  /* 0xfffffe4400c87947 */ /* 0x000fec000383ffff */
.L_x_9439:
        /* <DEDUP_REMOVED lines=8> */
.L_x_9751:
[----:B------:R-:W-:Y:S05]  /*21640*/  BSYNC B1 ;  /* 0x0000000000017941 */ /* 0x000fea0003800000 */
.L_x_9750:
        /* <DEDUP_REMOVED lines=8> */
.L_x_9752:
[----:B------:R-:W-:Y:S01]  /*216d0*/  IMAD.MOV.U32 R46, RZ, RZ, R14 ;  /* 0x000000ffff2e7224 */ /* 0x000fe200078e000e */
[----:B------:R-:W-:Y:S06]  /*216e0*/  BRA `(.L_x_9753) ;  /* 0xfffffe4c007c7947 */ /* 0x000fec000383ffff */
.L_x_9444:
        /* <DEDUP_REMOVED lines=8> */
.L_x_9755:
[----:B------:R-:W-:Y:S05]  /*21770*/  BSYNC B1 ;  /* 0x0000000000017941 */ /* 0x000fea0003800000 */
.L_x_9754:
        /* <DEDUP_REMOVED lines=8> */
.L_x_9756:
[----:B------:R-:W-:Y:S01]  /*21800*/  IMAD.MOV.U32 R46, RZ, RZ, R14 ;  /* 0x000000ffff2e7224 */ /* 0x000fe200078e000e */
[----:B------:R-:W-:Y:S06]  /*21810*/  BRA `(.L_x_9757) ;  /* 0xfffffe5400307947 */ /* 0x000fec000383ffff */
.L_x_9449:
[----:B------:R-:W-:Y:S01]  /*21820*/  BSSY B1, `(.L_x_9758) ;  /* 0x0000008000017945 */ /* 0x000fe20003800000 */
[----:B----4-:R-:W-:Y:S01]  /*21830*/  MOV R13, R101 ;  /* 0x00000065000d7202 */ /* 0x010fe20000000f00 */
[----:B------:R-:W-:Y:S02]  /*21840*/  IMAD.MOV.U32 R12, RZ, RZ, 0x3 ;  /* 0x00000003ff0c7424 */ /* 0x000fe400078e00ff */
[----:B------:R-:W-:Y:S02]  /*21850*/  IMAD.MOV.U32 R11, RZ, RZ, 0x181f ;  /* 0x0000181fff0b7424 */ /* 0x000fe400078e00ff */
[----:B------:R-:W-:-:S07]  /*21860*/  IMAD.MOV.U32 R15, RZ, RZ, -0x1 ;  /* 0xffffffffff0f7424 */ /* 0x000fce00078e00ff */
[----:B0123--:R-:W-:Y:S05]  /*21870*/  WARPSYNC.COLLECTIVE R15, `(.L_x_9759) ;  /* 0x000000000f087348 */ /* 0x00ffea0003c00000 */
[----:B------:R4:W0:Y:S02]  /*21880*/  SHFL.IDX P6, R14, R13, R12, R11 ;  /* 0x0000000c0d0e7389 */ /* 0x00082400000c000b */
[----:B01234-:R-:W-:Y:S01]  /*21890*/  ENDCOLLECTIVE ;  /* 0x000000000000791b */ /* 0x01ffe20003800000 */
.L_x_9759:
[----:B------:R-:W-:Y:S05]  /*218a0*/  BSYNC B1 ;  /* 0x0000000000017941 */ /* 0x000fea0003800000 */
.L_x_9758:
        /* <DEDUP_REMOVED lines=8> */
.L_x_9760:
[----:B------:R-:W-:Y:S01]  /*21930*/  IMAD.MOV.U32 R106, RZ, RZ, R14 ;  /* 0x000000ffff6a7224 */ /* 0x000fe200078e000e */
[----:B------:R-:W-:Y:S06]  /*21940*/  BRA `(.L_x_9761) ;  /* 0xfffffe5800ec7947 */ /* 0x000fec000383ffff */
.L_x_9454:
[----:B0-----:R0:W1:Y:S02]  /*21950*/  SYNCS.PHASECHK.TRANS64.TRYWAIT P3, [R89+URZ+0x28890], R100 ;  /* 0x02889064590075a7 */ /* 0x001064000806017f */
[----:B-1----:R-:W-:Y:S05]  /*21960*/  @!P3 NANOSLEEP.SYNCS 0x989680 ;  /* 0x009896800000b95d */ /* 0x002fea0003900000 */
[----:B------:R-:W1:Y:S02]  /*21970*/  @!P3 SYNCS.PHASECHK.TRANS64 P3, [R89+URZ+0x28890], R100 ;  /* 0x028890645900b5a7 */ /* 0x000e64000806007f */
[----:B-1----:R-:W-:Y:S05]  /*21980*/  @!P3 BRA `(.L_x_9454) ;  /* 0xfffffffc00f0b947 */ /* 0x002fea000383ffff */
[----:B------:R-:W-:Y:S05]  /*21990*/  BRA `(.L_x_9762) ;  /* 0xfffffe6000f47947 */ /* 0x000fea000383ffff */
.L_x_9455:
        /* <DEDUP_REMOVED lines=8> */
.L_x_9764:
[----:B------:R-:W-:Y:S05]  /*21a20*/  BSYNC B1 ;  /* 0x0000000000017941 */ /* 0x000fea0003800000 */
.L_x_9763:
        /* <DEDUP_REMOVED lines=8> */
.L_x_9765:
[----:B------:R-:W-:Y:S05]  /*21ab0*/  BRA `(.L_x_9766) ;  /* 0xfffffe6400147947 */ /* 0x000fea000383ffff */
.L_x_9458:
        /* <DEDUP_REMOVED lines=8> */
.L_x_9768:
[----:B------:R-:W-:Y:S05]  /*21b40*/  BSYNC B1 ;  /* 0x0000000000017941 */ /* 0x000fea0003800000 */
.L_x_9767:
        /* <DEDUP_REMOVED lines=8> */
.L_x_9769:
[----:B------:R-:W-:Y:S05]  /*21bd0*/  BRA `(.L_x_9770) ;  /* 0xfffffe6400147947 */ /* 0x000fea000383ffff */
.L_x_9461:
        /* <DEDUP_REMOVED lines=8> */
.L_x_9772:
[----:B------:R-:W-:Y:S05]  /*21c60*/  BSYNC B1 ;  /* 0x0000000000017941 */ /* 0x000fea0003800000 */
.L_x_9771:
        /* <DEDUP_REMOVED lines=8> */
.L_x_9773:
[----:B------:R-:W-:Y:S05]  /*21cf0*/  BRA `(.L_x_9774) ;  /* 0xfffffe6400187947 */ /* 0x000fea000383ffff */
.L_x_9464:
        /* <DEDUP_REMOVED lines=8> */
.L_x_9776:
[----:B------:R-:W-:Y:S05]  /*21d80*/  BSYNC B1 ;  /* 0x0000000000017941 */ /* 0x000fea0003800000 */
.L_x_9775:
        /* <DEDUP_REMOVED lines=8> */
.L_x_9777:
[----:B------:R-:W-:Y:S05]  /*21e10*/  BRA `(.L_x_9778) ;  /* 0xfffffe64001c7947 */ /* 0x000fea000383ffff */
.L_x_9468:
[----:B------:R0:W0:Y:S02]  /*21e20*/  SYNCS.PHASECHK.TRANS64.TRYWAIT P4, [R89+URZ+0x288b0], R100 ;  /* 0x0288b064590075a7 */ /* 0x000024000808017f */
[----:B0-----:R-:W-:Y:S05]  /*21e30*/  @!P4 NANOSLEEP.SYNCS 0x989680 ;  /* 0x009896800000c95d */ /* 0x001fea0003900000 */
[----:B------:R-:W0:Y:S02]  /*21e40*/  @!P4 SYNCS.PHASECHK.TRANS64 P4, [R89+URZ+0x288b0], R100 ;  /* 0x0288b0645900c5a7 */ /* 0x000e24000808007f */
[----:B0-----:R-:W-:Y:S05]  /*21e50*/  @!P4 BRA `(.L_x_9468) ;  /* 0xfffffffc00f0c947 */ /* 0x001fea000383ffff */
[----:B------:R-:W-:Y:S05]  /*21e60*/  BRA `(.L_x_9779) ;  /* 0xfffffe6400987947 */ /* 0x000fea000383ffff */
.L_x_9482:
[----:B------:R-:W0:Y:S01]  /*21e70*/  S2R R5, SR_TID.X ;  /* 0x0000000000057919 */ /* 0x000e220000002100 */
[----:B------:R-:W-:Y:S01]  /*21e80*/  BSSY B0, `(.L_x_9780) ;  /* 0x000000c000007945 */ /* 0x000fe20003800000 */
[----:B------:R-:W-:Y:S02]  /*21e90*/  IMAD.MOV.U32 R12, RZ, RZ, RZ ;  /* 0x000000ffff0c7224 */ /* 0x000fe400078e00ff */
[----:B------:R-:W-:Y:S02]  /*21ea0*/  IMAD.MOV.U32 R11, RZ, RZ, 0x1f ;  /* 0x0000001fff0b7424 */ /* 0x000fe400078e00ff */
[----:B------:R-:W-:Y:S02]  /*21eb0*/  IMAD.MOV.U32 R15, RZ, RZ, -0x1 ;  /* 0xffffffffff0f7424 */ /* 0x000fe400078e00ff */
[----:B0-----:R-:W-:-:S05]  /*21ec0*/  VIADD R5, R5, 0xffffff80 ;  /* 0xffffff8005057836 */ /* 0x001fca0000000000 */
[----:B------:R-:W-:-:S04]  /*21ed0*/  SHF.R.S32.HI R4, RZ, 0x1f, R5 ;  /* 0x0000001fff047819 */ /* 0x000fc80000011405 */
[----:B------:R-:W-:-:S04]  /*21ee0*/  LEA.HI R4, R4, R5, RZ, 0x7 ;  /* 0x0000000504047211 */ /* 0x000fc800078f38ff */
[----:B------:R-:W-:-:S05]  /*21ef0*/  SHF.R.S32.HI R4, RZ, 0x7, R4 ;  /* 0x00000007ff047819 */ /* 0x000fca0000011404 */
[----:B--2---:R-:W-:-:S07]  /*21f00*/  IMAD.MOV.U32 R13, RZ, RZ, R4 ;  /* 0x000000ffff0d7224 */ /* 0x004fce00078e0004 */
[----:B-1---5:R-:W-:Y:S05]  /*21f10*/  WARPSYNC.COLLECTIVE R15, `(.L_x_9781) ;  /* 0x000000000f087348 */ /* 0x022fea0003c00000 */
[----:B------:R0:W2:Y:S02]  /*21f20*/  SHFL.IDX P6, R14, R13, R12, R11 ;  /* 0x0000000c0d0e7389 */ /* 0x0000a400000c000b */
[----:B012--5:R-:W-:Y:S01]  /*21f30*/  ENDCOLLECTIVE ;  /* 0x000000000000791b */ /* 0x027fe20003800000 */
.L_x_9781:
[----:B------:R-:W-:Y:S05]  /*21f40*/  BSYNC B0 ;  /* 0x0000000000007941 */ /* 0x000fea0003800000 */
.L_x_9780:
[----:B------:R-:W-:Y:S01]  /*21f50*/  IMAD.MOV.U32 R191, RZ, RZ, R14 ;  /* 0x000000ffffbf7224 */ /* 0x000fe200078e000e */
[----:B------:R-:W-:Y:S06]  /*21f60*/  BRA `(.L_x_9782) ;  /* 0xfffffe70007c7947 */ /* 0x000fec000383ffff */
.L_x_9492:
        /* <DEDUP_REMOVED lines=8> */
.L_x_9784:
[----:B------:R-:W-:Y:S05]  /*21ff0*/  BSYNC B1 ;  /* 0x0000000000017941 */ /* 0x000fea0003800000 */
.L_x_9783:
        /* <DEDUP_REMOVED lines=8> */
.L_x_9785:
[----:B------:R-:W-:Y:S02]  /*22080*/  IMAD.MOV.U32 R13, RZ, RZ, R8 ;  /* 0x000000ffff0d7224 */ /* 0x000fe400078e0008 */
[----:B------:R-:W-:-:S07]  /*22090*/  IMAD.MOV.U32 R3, RZ, RZ, R14 ;  /* 0x000000ffff037224 */ /* 0x000fce00078e000e */
[----:B------:R-:W-:Y:S05]  /*220a0*/  WARPSYNC.COLLECTIVE R15, `(.L_x_9786) ;  /* 0x000000000f087348 */ /* 0x000fea0003c00000 */
[----:B------:R0:W1:Y:S02]  /*220b0*/  SHFL.IDX P6, R14, R13, R12, R11 ;  /* 0x0000000c0d0e7389 */ /* 0x00006400000c000b */
[----:B01----:R-:W-:Y:S01]  /*220c0*/  ENDCOLLECTIVE ;  /* 0x000000000000791b */ /* 0x003fe20003800000 */
.L_x_9786:
[----:B------:R-:W-:Y:S02]  /*220d0*/  IMAD.MOV.U32 R13, RZ, RZ, R7 ;  /* 0x000000ffff0d7224 */ /* 0x000fe400078e0007 */
[----:B------:R-:W-:-:S07]  /*220e0*/  IMAD.MOV.U32 R4, RZ, RZ, R14 ;  /* 0x000000ffff047224 */ /* 0x000fce00078e000e */
[----:B------:R-:W-:Y:S05]  /*220f0*/  WARPSYNC.COLLECTIVE R15, `(.L_x_9787) ;  /* 0x000000000f087348 */ /* 0x000fea0003c00000 */
[----:B------:R0:W1:Y:S02]  /*22100*/  SHFL.IDX P6, R14, R13, R12, R11 ;  /* 0x0000000c0d0e7389 */ /* 0x00006400000c000b */
[----:B01----:R-:W-:Y:S01]  /*22110*/  ENDCOLLECTIVE ;  /* 0x000000000000791b */ /* 0x003fe20003800000 */
.L_x_9787:
[----:B------:R-:W-:Y:S05]  /*22120*/  BRA `(.L_x_9788) ;  /* 0xfffffe7400d87947 */ /* 0x000fea000383ffff */
.L_x_9495:
[----:B------:R-:W-:Y:S01]  /*22130*/  BSSY B1, `(.L_x_9789) ;  /* 0x0000008000017945 */ /* 0x000fe20003800000 */
[----:B0-----:R-:W-:Y:S02]  /*22140*/  IMAD.MOV.U32 R13, RZ, RZ, R6 ;  /* 0x000000ffff0d7224 */ /* 0x001fe400078e0006 */
[----:B------:R-:W-:Y:S02]  /*22150*/  IMAD.MOV.U32 R12, RZ, RZ, 0x1 ;  /* 0x00000001ff0c7424 */ /* 0x000fe400078e00ff */
[----:B------:R-:W-:Y:S02]  /*22160*/  IMAD.MOV.U32 R11, RZ, RZ, 0x181f ;  /* 0x0000181fff0b7424 */ /* 0x000fe400078e00ff */
[----:B------:R-:W-:-:S07]  /*22170*/  IMAD.MOV.U32 R15, RZ, RZ, -0x1 ;  /* 0xffffffffff0f7424 */ /* 0x000fce00078e00ff */
[----:B------:R-:W-:Y:S05]  /*22180*/  WARPSYNC.COLLECTIVE R15, `(.L_x_9790) ;  /* 0x000000000f087348 */ /* 0x000fea0003c00000 */
[----:B------:R0:W1:Y:S02]  /*22190*/  SHFL.IDX P6, R14, R13, R12, R11 ;  /* 0x0000000c0d0e7389 */ /* 0x00006400000c000b */
[----:B01----:R-:W-:Y:S01]  /*221a0*/  ENDCOLLECTIVE ;  /* 0x000000000000791b */ /* 0x003fe20003800000 */
.L_x_9790:
[----:B------:R-:W-:Y:S05]  /*221b0*/  BSYNC B1 ;  /* 0x0000000000017941 */ /* 0x000fea0003800000 */
.L_x_9789:
        /* <DEDUP_REMOVED lines=8> */
.L_x_9791:
[----:B------:R-:W-:Y:S02]  /*22240*/  IMAD.MOV.U32 R13, RZ, RZ, R8 ;  /* 0x000000ffff0d7224 */ /* 0x000fe400078e0008 */
[----:B------:R-:W-:-:S07]  /*22250*/  IMAD.MOV.U32 R3, RZ, RZ, R14 ;  /* 0x000000ffff037224 */ /* 0x000fce00078e000e */
[----:B------:R-:W-:Y:S05]  /*22260*/  WARPSYNC.COLLECTIVE R15, `(.L_x_9792) ;  /* 0x000000000f087348 */ /* 0x000fea0003c00000 */
[----:B------:R0:W1:Y:S02]  /*22270*/  SHFL.IDX P6, R14, R13, R12, R11 ;  /* 0x0000000c0d0e7389 */ /* 0x00006400000c000b */
[----:B01----:R-:W-:Y:S01]  /*22280*/  ENDCOLLECTIVE ;  /* 0x000000000000791b */ /* 0x003fe20003800000 */
.L_x_9792:
[----:B------:R-:W-:Y:S02]  /*22290*/  IMAD.MOV.U32 R13, RZ, RZ, R7 ;  /* 0x000000ffff0d7224 */ /* 0x000fe400078e0007 */
[----:B------:R-:W-:-:S07]  /*222a0*/  IMAD.MOV.U32 R4, RZ, RZ, R14 ;  /* 0x000000ffff047224 */ /* 0x000fce00078e000e */
[----:B------:R-:W-:Y:S05]  /*222b0*/  WARPSYNC.COLLECTIVE R15, `(.L_x_9793) ;  /* 0x000000000f087348 */ /* 0x000fea0003c00000 */
[----:B------:R0:W1:Y:S02]  /*222c0*/  SHFL.IDX P6, R14, R13, R12, R11 ;  /* 0x0000000c0d0e7389 */ /* 0x00006400000c000b */
[----:B01----:R-:W-:Y:S01]  /*222d0*/  ENDCOLLECTIVE ;  /* 0x000000000000791b */ /* 0x003fe20003800000 */
.L_x_9793:
[----:B------:R-:W-:Y:S05]  /*222e0*/  BRA `(.L_x_9794) ;  /* 0xfffffe7800447947 */ /* 0x000fea000383ffff */
.L_x_9498:
[----:B------:R-:W-:Y:S01]  /*222f0*/  BSSY B1, `(.L_x_9795) ;  /* 0x0000008000017945 */ /* 0x000fe20003800000 */
[----:B0-----:R-:W-:Y:S02]  /*22300*/  IMAD.MOV.U32 R13, RZ, RZ, R6 ;  /* 0x000000ffff0d7224 */ /* 0x001fe400078e0006 */
[----:B------:R-:W-:Y:S02]  /*22310*/  IMAD.MOV.U32 R12, RZ, RZ, 0x2 ;  /* 0x00000002ff0c7424 */ /* 0x000fe400078e00ff */
[----:B------:R-:W-:Y:S02]  /*22320*/  IMAD.MOV.U32 R11, RZ, RZ, 0x181f ;  /* 0x0000181fff0b7424 */ /* 0x000fe400078e00ff */
[----:B------:R-:W-:-:S07]  /*22330*/  IMAD.MOV.U32 R15, RZ, RZ, -0x1 ;  /* 0xffffffffff0f7424 */ /* 0x000fce00078e00ff */
[----:B-1----:R-:W-:Y:S05]  /*22340*/  WARPSYNC.COLLECTIVE R15, `(.L_x_9796) ;  /* 0x000000000f087348 */ /* 0x002fea0003c00000 */
[----:B------:R0:W2:Y:S02]  /*22350*/  SHFL.IDX P6, R14, R13, R12, R11 ;  /* 0x0000000c0d0e7389 */ /* 0x0000a400000c000b */
[----:B012---:R-:W-:Y:S01]  /*22360*/  ENDCOLLECTIVE ;  /* 0x000000000000791b */ /* 0x007fe20003800000 */
.L_x_9796:
[----:B------:R-:W-:Y:S05]  /*22370*/  BSYNC B1 ;  /* 0x0000000000017941 */ /* 0x000fea0003800000 */
.L_x_9795:
        /* <DEDUP_REMOVED lines=8> */
.L_x_9797:
[----:B------:R-:W-:Y:S02]  /*22400*/  IMAD.MOV.U32 R13, RZ, RZ, R8 ;  /* 0x000000ffff0d7224 */ /* 0x000fe400078e0008 */
[----:B------:R-:W-:-:S07]  /*22410*/  IMAD.MOV.U32 R3, RZ, RZ, R14 ;  /* 0x000000ffff037224 */ /* 0x000fce00078e000e */
[----:B------:R-:W-:Y:S05]  /*22420*/  WARPSYNC.COLLECTIVE R15, `(.L_x_9798) ;  /* 0x000000000f087348 */ /* 0x000fea0003c00000 */
[----:B------:R0:W1:Y:S02]  /*22430*/  SHFL.IDX P6, R14, R13, R12, R11 ;  /* 0x0000000c0d0e7389 */ /* 0x00006400000c000b */
[----:B01----:R-:W-:Y:S01]  /*22440*/  ENDCOLLECTIVE ;  /* 0x000000000000791b */ /* 0x003fe20003800000 */
.L_x_9798:
[----:B------:R-:W-:Y:S02]  /*22450*/  IMAD.MOV.U32 R13, RZ, RZ, R7 ;  /* 0x000000ffff0d7224 */ /* 0x000fe400078e0007 */
[----:B------:R-:W-:-:S07]  /*22460*/  IMAD.MOV.U32 R4, RZ, RZ, R14 ;  /* 0x000000ffff047224 */ /* 0x000fce00078e000e */
[----:B------:R-:W-:Y:S05]  /*22470*/  WARPSYNC.COLLECTIVE R15, `(.L_x_9799) ;  /* 0x000000000f087348 */ /* 0x000fea0003c00000 */
[----:B------:R0:W1:Y:S02]  /*22480*/  SHFL.IDX P6, R14, R13, R12, R11 ;  /* 0x0000000c0d0e7389 */ /* 0x00006400000c000b */
[----:B01----:R-:W-:Y:S01]  /*22490*/  ENDCOLLECTIVE ;  /* 0x000000000000791b */ /* 0x003fe20003800000 */
.L_x_9799:
[----:B------:R-:W-:Y:S05]  /*224a0*/  BRA `(.L_x_9800) ;  /* 0xfffffe7800a87947 */ /* 0x000fea000383ffff */
.L_x_9501:
[----:B------:R-:W-:Y:S01]  /*224b0*/  BSSY B1, `(.L_x_9801) ;  /* 0x0000008000017945 */ /* 0x000fe20003800000 */
[----:B------:R-:W-:Y:S02]  /*224c0*/  IMAD.MOV.U32 R13, RZ, RZ, R6 ;  /* 0x000000ffff0d7224 */ /* 0x000fe400078e0006 */
[----:B------:R-:W-:Y:S02]  /*224d0*/  IMAD.MOV.U32 R12, RZ, RZ, 0x3 ;  /* 0x00000003ff0c7424 */ /* 0x000fe400078e00ff */
[----:B------:R-:W-:Y:S02]  /*224e0*/  IMAD.MOV.U32 R11, RZ, RZ, 0x181f ;  /* 0x0000181fff0b7424 */ /* 0x000fe400078e00ff */
[----:B------:R-:W-:-:S07]  /*224f0*/  IMAD.MOV.U32 R15, RZ, RZ, -0x1 ;  /* 0xffffffffff0f7424 */ /* 0x000fce00078e00ff */
[----:B--2---:R-:W-:Y:S05]  /*22500*/  WARPSYNC.COLLECTIVE R15, `(.L_x_9802) ;  /* 0x000000000f087348 */ /* 0x004fea0003c00000 */
[----:B------:R0:W1:Y:S02]  /*22510*/  SHFL.IDX P6, R14, R13, R12, R11 ;  /* 0x0000000c0d0e7389 */ /* 0x00006400000c000b */
[----:B012---:R-:W-:Y:S01]  /*22520*/  ENDCOLLECTIVE ;  /* 0x000000000000791b */ /* 0x007fe20003800000 */
.L_x_9802:
[----:B------:R-:W-:Y:S05]  /*22530*/  BSYNC B1 ;  /* 0x0000000000017941 */ /* 0x000fea0003800000 */
.L_x_9801:
        /* <DEDUP_REMOVED lines=8> */
.L_x_9803:
[----:B------:R-:W-:Y:S02]  /*225c0*/  IMAD.MOV.U32 R13, RZ, RZ, R8 ;  /* 0x000000ffff0d7224 */ /* 0x000fe400078e0008 */
[----:B------:R-:W-:-:S07]  /*225d0*/  IMAD.MOV.U32 R3, RZ, RZ, R14 ;  /* 0x000000ffff037224 */ /* 0x000fce00078e000e */
[----:B------:R-:W-:Y:S05]  /*225e0*/  WARPSYNC.COLLECTIVE R15, `(.L_x_9804) ;  /* 0x000000000f087348 */ /* 0x000fea0003c00000 */
[----:B------:R0:W1:Y:S02]  /*225f0*/  SHFL.IDX P6, R14, R13, R12, R11 ;  /* 0x0000000c0d0e7389 */ /* 0x00006400000c000b */
[----:B01----:R-:W-:Y:S01]  /*22600*/  ENDCOLLECTIVE ;  /* 0x000000000000791b */ /* 0x003fe20003800000 */
.L_x_9804:
[----:B------:R-:W-:Y:S02]  /*22610*/  IMAD.MOV.U32 R13, RZ, RZ, R7 ;  /* 0x000000ffff0d7224 */ /* 0x000fe400078e0007 */
[----:B------:R-:W-:-:S07]  /*22620*/  IMAD.MOV.U32 R4, RZ, RZ, R14 ;  /* 0x000000ffff047224 */ /* 0x000fce00078e000e */
[----:B------:R-:W-:Y:S05]  /*22630*/  WARPSYNC.COLLECTIVE R15, `(.L_x_9805) ;  /* 0x000000000f087348 */ /* 0x000fea0003c00000 */
[----:B------:R0:W1:Y:S02]  /*22640*/  SHFL.IDX P6, R14, R13, R12, R11 ;  /* 0x0000000c0d0e7389 */ /* 0x00006400000c000b */
[----:B01----:R-:W-:Y:S01]  /*22650*/  ENDCOLLECTIVE ;  /* 0x000000000000791b */ /* 0x003fe20003800000 */
.L_x_9805:
[----:B------:R-:W-:Y:S05]  /*22660*/  BRA `(.L_x_9806) ;  /* 0xfffffe7c00147947 */ /* 0x000fea000383ffff */
.L_x_9505:
[----:B0-----:R0:W1:Y:S02]  /*22670*/  SYNCS.PHASECHK.TRANS64.TRYWAIT P0, [R18+URZ+0x28800], R5 ;  /* 0x02880005120075a7 */ /* 0x001064000800017f */
[----:B-1----:R-:W-:Y:S05]  /*22680*/  @!P0 NANOSLEEP.SYNCS 0x989680 ;  /* 0x009896800000895d */ /* 0x002fea0003900000 */
[----:B------:R-:W1:Y:S02]  /*22690*/  @!P0 SYNCS.PHASECHK.TRANS64 P0, [R18+URZ+0x28800], R5 ;  /* 0x02880005120085a7 */ /* 0x000e64000800007f */
[----:B-1----:R-:W-:Y:S05]  /*226a0*/  @!P0 BRA `(.L_x_9505) ;  /* 0xfffffffc00f08947 */ /* 0x002fea000383ffff */
[----:B------:R-:W-:Y:S05]  /*226b0*/  BRA `(.L_x_9807) ;  /* 0xfffffe7c00d87947 */ /* 0x000fea000383ffff */
.L_x_9521:
[----:B------:R-:W0:Y:S01]  /*226c0*/  LDC R58, c[0x0][0x3f4] ;  /* 0x0000fd00ff3a7b82 */ /* 0x000e220000000800 */
[----:B------:R-:W-:Y:S01]  /*226d0*/  BSSY B1, `(.L_x_9808) ;  /* 0x0000008000017945 */ /* 0x000fe20003800000 */
[----:B--2---:R-:W-:Y:S01]  /*226e0*/  IMAD.MOV.U32 R13, RZ, RZ, R35 ;  /* 0x000000ffff0d7224 */ /* 0x004fe200078e0023 */
[----:B------:R-:W-:Y:S01]  /*226f0*/  MOV R12, RZ ;  /* 0x000000ff000c7202 */ /* 0x000fe20000000f00 */
[----:B------:R-:W-:Y:S02]  /*22700*/  IMAD.MOV.U32 R11, RZ, RZ, 0x181f ;  /* 0x0000181fff0b7424 */ /* 0x000fe400078e00ff */
[----:B------:R-:W-:-:S07]  /*22710*/  IMAD.MOV.U32 R15, RZ, RZ, -0x1 ;  /* 0xffffffffff0f7424 */ /* 0x000fce00078e00ff */
[----:B01----:R-:W-:Y:S05]  /*22720*/  WARPSYNC.COLLECTIVE R15, `(.L_x_9809) ;  /* 0x000000000f087348 */ /* 0x003fea0003c00000 */
[----:B------:R2:W3:Y:S02]  /*22730*/  SHFL.IDX P6, R14, R13, R12, R11 ;  /* 0x0000000c0d0e7389 */ /* 0x0004e400000c000b */
[----:B0123--:R-:W-:Y:S01]  /*22740*/  ENDCOLLECTIVE ;  /* 0x000000000000791b */ /* 0x00ffe20003800000 */
.L_x_9809:
[----:B------:R-:W-:Y:S05]  /*22750*/  BSYNC B1 ;  /* 0x0000000000017941 */ /* 0x000fea0003800000 */
.L_x_9808:
        /* <DEDUP_REMOVED lines=10> */
.L_x_9810:
        /* <DEDUP_REMOVED lines=8> */
.L_x_9811:
        /* <DEDUP_REMOVED lines=9> */
.L_x_9812:
        /* <DEDUP_REMOVED lines=22> */
.L_x_9813:
[----:B------:R-:W-:Y:S01]  /*22a70*/  IMAD.MOV.U32 R24, RZ, RZ, R51 ;  /* 0x000000ffff187224 */ /* 0x000fe200078e0033 */
[----:B------:R-:W-:Y:S01]  /*22a80*/  PRMT R78, R0, 0x7610, R78 ;  /* 0x00007610004e7816 */ /* 0x000fe2000000004e */
[----:B------:R-:W-:-:S03]  /*22a90*/  IMAD.MOV.U32 R10, RZ, RZ, R50 ;  /* 0x000000ffff0a7224 */ /* 0x000fc600078e0032 */
[----:B------:R-:W-:Y:S02]  /*22aa0*/  PRMT R53, R24, 0x7610, R53 ;  /* 0x0000761018357816 */ /* 0x000fe40000000035 */
[----:B------:R-:W-:Y:S02]  /*22ab0*/  CS2R R24, SRZ ;  /* 0x0000000000187805 */ /* 0x000fe4000001ff00 */
[----:B------:R-:W-:Y:S01]  /*22ac0*/  @!P1 MOV R38, R4 ;  /* 0x0000000400269202 */ /* 0x000fe20000000f00 */
[----:B------:R-:W-:Y:S01]  /*22ad0*/  @!P1 IMAD.MOV.U32 R39, RZ, RZ, R5 ;  /* 0x000000ffff279224 */ /* 0x000fe200078e0005 */
[----:B------:R-:W-:Y:S01]  /*22ae0*/  PRMT R52, R10, 0x7610, R52 ;  /* 0x000076100a347816 */ /* 0x000fe20000000034 */
[----:B------:R-:W-:Y:S02]  /*22af0*/  @!P1 IMAD.MOV.U32 R20, RZ, RZ, R6 ;  /* 0x000000ffff149224 */ /* 0x000fe400078e0006 */
[----:B------:R-:W-:Y:S02]  /*22b00*/  @!P1 IMAD.MOV.U32 R21, RZ, RZ, R7 ;  /* 0x000000ffff159224 */ /* 0x000fe400078e0007 */
[----:B------:R-:W-:-:S02]  /*22b10*/  IMAD.MOV.U32 R13, RZ, RZ, R32 ;  /* 0x000000ffff0d7224 */ /* 0x000fc400078e0020 */
[----:B------:R-:W-:Y:S02]  /*22b20*/  IMAD.MOV.U32 R4, RZ, RZ, R38 ;  /* 0x000000ffff047224 */ /* 0x000fe400078e0026 */
[----:B------:R-:W-:Y:S02]  /*22b30*/  IMAD.MOV.U32 R5, RZ, RZ, R39 ;  /* 0x000000ffff057224 */ /* 0x000fe400078e0027 */
[----:B------:R-:W-:Y:S01]  /*22b40*/  IMAD.MOV.U32 R6, RZ, RZ, R20 ;  /* 0x000000ffff067224 */ /* 0x000fe200078e0014 */
[----:B------:R-:W-:Y:S01]  /*22b50*/  PRMT R80, R4, 0x7610, R80 ;  /* 0x0000761004507816 */ /* 0x000fe20000000050 */
[----:B------:R-:W-:Y:S01]  /*22b60*/  IMAD.MOV.U32 R7, RZ, RZ, R21 ;  /* 0x000000ffff077224 */ /* 0x000fe200078e0015 */
[----:B------:R-:W-:Y:S01]  /*22b70*/  PRMT R81, R5, 0x7610, R81 ;  /* 0x0000761005517816 */ /* 0x000fe20000000051 */
[----:B------:R-:W-:Y:S01]  /*22b80*/  IMAD.MOV.U32 R0, RZ, RZ, R14 ;  /* 0x000000ffff007224 */ /* 0x000fe200078e000e */
[----:B------:R-:W-:-:S07]  /*22b90*/  PRMT R82, R6, 0x7610, R82 ;  /* 0x0000761006527816 */ /* 0x000fce0000000052 */
[----:B------:R-:W-:Y:S05]  /*22ba0*/  WARPSYNC.COLLECTIVE R15, `(.L_x_9814) ;  /* 0x000000000f087348 */ /* 0x000fea0003c00000 */
[----:B------:R0:W1:Y:S02]  /*22bb0*/  SHFL.IDX P6, R14, R13, R12, R11 ;  /* 0x0000000c0d0e7389 */ /* 0x00006400000c000b */
[----:B01----:R-:W-:Y:S01]  /*22bc0*/  ENDCOLLECTIVE ;  /* 0x000000000000791b */ /* 0x003fe20003800000 */
.L_x_9814:
[----:B------:R-:W-:Y:S01]  /*22bd0*/  PRMT R83, R7, 0x7610, R83 ;  /* 0x0000761007537816 */ /* 0x000fe20000000053 */
[----:B------:R-:W-:Y:S02]  /*22be0*/  IMAD.MOV.U32 R13, RZ, RZ, R33 ;  /* 0x000000ffff0d7224 */ /* 0x000fe400078e0021 */
[----:B------:R-:W-:-:S07]  /*22bf0*/  IMAD.MOV.U32 R8, RZ, RZ, R14 ;  /* 0x000000ffff087224 */ /* 0x000fce00078e000e */
[----:B------:R-:W-:Y:S05]  /*22c00*/  WARPSYNC.COLLECTIVE R15, `(.L_x_9815) ;  /* 0x000000000f087348 */ /* 0x000fea0003c00000 */
[----:B------:R0:W1:Y:S02]  /*22c10*/  SHFL.IDX P6, R14, R13, R12, R11 ;  /* 0x0000000c0d0e7389 */ /* 0x00006400000c000b */
[----:B01----:R-:W-:Y:S01]  /*22c20*/  ENDCOLLECTIVE ;  /* 0x000000000000791b */ /* 0x003fe20003800000 */
.L_x_9815:
[----:B------:R-:W-:Y:S02]  /*22c30*/  IMAD.MOV.U32 R13, RZ, RZ, R34 ;  /* 0x000000ffff0d7224 */ /* 0x000fe400078e0022 */
[----:B------:R-:W-:-:S07]  /*22c40*/  IMAD.MOV.U32 R9, RZ, RZ, R14 ;  /* 0x000000ffff097224 */ /* 0x000fce00078e000e */
[----:B------:R-:W-:Y:S05]  /*22c50*/  WARPSYNC.COLLECTIVE R15, `(.L_x_9816) ;  /* 0x000000000f087348 */ /* 0x000fea0003c00000 */
[----:B------:R0:W1:Y:S02]  /*22c60*/  SHFL.IDX P6, R14, R13, R12, R11 ;  /* 0x0000000c0d0e7389 */ /* 0x00006400000c000b */
[----:B01----:R-:W-:Y:S01]  /*22c70*/  ENDCOLLECTIVE ;  /* 0x000000000000791b */ /* 0x003fe20003800000 */
.L_x_9816:
[----:B------:R-:W-:Y:S05]  /*22c80*/  BRA `(.L_x_9817) ;  /* 0xfffffe9800207947 */ /* 0x000fea000383ffff */
.L_x_9524:
[----:B------:R-:W-:Y:S01]  /*22c90*/  BSSY B1, `(.L_x_9818) ;  /* 0x0000008000017945 */ /* 0x000fe20003800000 */
[----:B--2---:R-:W-:Y:S02]  /*22ca0*/  IMAD.MOV.U32 R13, RZ, RZ, R35 ;  /* 0x000000ffff0d7224 */ /* 0x004fe400078e0023 */
[----:B------:R-:W-:Y:S02]  /*22cb0*/  IMAD.MOV.U32 R12, RZ, RZ, 0x2 ;  /* 0x00000002ff0c7424 */ /* 0x000fe400078e00ff */
[----:B------:R-:W-:Y:S02]  /*22cc0*/  IMAD.MOV.U32 R11, RZ, RZ, 0x181f ;  /* 0x0000181fff0b7424 */ /* 0x000fe400078e00ff */
[----:B0-----:R-:W-:-:S07]  /*22cd0*/  IMAD.MOV.U32 R15, RZ, RZ, -0x1 ;  /* 0xffffffffff0f7424 */ /* 0x001fce00078e00ff */
[----:B------:R-:W-:Y:S05]  /*22ce0*/  WARPSYNC.COLLECTIVE R15, `(.L_x_9819) ;  /* 0x000000000f087348 */ /* 0x000fea0003c00000 */
[----:B------:R0:W1:Y:S02]  /*22cf0*/  SHFL.IDX P6, R14, R13, R12, R11 ;  /* 0x0000000c0d0e7389 */ /* 0x00006400000c000b */
[----:B01----:R-:W-:Y:S01]  /*22d00*/  ENDCOLLECTIVE ;  /* 0x000000000000791b */ /* 0x003fe20003800000 */
.L_x_9819:
[----:B------:R-:W-:Y:S05]  /*22d10*/  BSYNC B1 ;  /* 0x0000000000017941 */ /* 0x000fea0003800000 */
.L_x_9818:
        /* <DEDUP_REMOVED lines=9> */
.L_x_9820:
        /* <DEDUP_REMOVED lines=8> */
.L_x_9821:
[----:B------:R-:W-:-:S05]  /*22e30*/  @!P1 IADD3 R8, P2, R8, R31, RZ ;  /* 0x0000001f08089210 */ /* 0x000fca0007f5e0ff */
[----:B------:R-:W-:Y:S02]  /*22e40*/  @!P1 IMAD.X R9, R0, 0x1, R29, P2 ;  /* 0x0000000100099824 */ /* 0x000fe400010e061d */
[----:B------:R-:W-:Y:S02]  /*22e50*/  IMAD.MOV.U32 R13, RZ, RZ, R34 ;  /* 0x000000ffff0d7224 */ /* 0x000fe400078e0022 */
[----:B------:R-:W-:-:S07]  /*22e60*/  IMAD.MOV.U32 R28, RZ, RZ, R14 ;  /* 0x000000ffff1c7224 */ /* 0x000fce00078e000e */
[----:B------:R-:W-:Y:S05]  /*22e70*/  WARPSYNC.COLLECTIVE R15, `(.L_x_9822) ;  /* 0x000000000f087348 */ /* 0x000fea0003c00000 */
[----:B------:R0:W1:Y:S02]  /*22e80*/  SHFL.IDX P6, R14, R13, R12, R11 ;  /* 0x0000000c0d0e7389 */ /* 0x00006400000c000b */
[----:B01----:R-:W-:Y:S01]  /*22e90*/  ENDCOLLECTIVE ;  /* 0x000000000000791b */ /* 0x003fe20003800000 */
.L_x_9822:
        /* <DEDUP_REMOVED lines=9> */
[----:B------:R-:W-:Y:S02]  /*22f30*/  CS2R R42, SRZ ;  /* 0x00000000002a7805 */ /* 0x000fe4000001ff00 */
[----:B0-----:R-:W-:Y:S01]  /*22f40*/  MOV R15, 0xffffffff ;  /* 0xffffffff000f7802 */ /* 0x001fe20000000f00 */
        /* <DEDUP_REMOVED lines=12> */
.L_x_9823:
        /* <DEDUP_REMOVED lines=19> */
.L_x_9824:
[----:B------:R-:W-:Y:S02]  /*23140*/  PRMT R75, R10, 0x7610, R75 ;  /* 0x000076100a4b7816 */ /* 0x000fe4000000004b */
[----:B------:R-:W-:Y:S01]  /*23150*/  CS2R R8, SRZ ;  /* 0x0000000000087805 */ /* 0x000fe2000001ff00 */
[----:B------:R-:W-:Y:S02]  /*23160*/  IMAD.MOV.U32 R13, RZ, RZ, R33 ;  /* 0x000000ffff0d7224 */ /* 0x000fe400078e0021 */
[----:B------:R-:W-:-:S07]  /*23170*/  IMAD.MOV.U32 R32, RZ, RZ, R14 ;  /* 0x000000ffff207224 */ /* 0x000fce00078e000e */
[----:B------:R-:W-:Y:S05]  /*23180*/  WARPSYNC.COLLECTIVE R15, `(.L_x_9825) ;  /* 0x000000000f087348 */ /* 0x000fea0003c00000 */
[----:B------:R0:W1:Y:S02]  /*23190*/  SHFL.IDX P6, R14, R13, R12, R11 ;  /* 0x0000000c0d0e7389 */ /* 0x00006400000c000b */
[----:B01----:R-:W-:Y:S01]  /*231a0*/  ENDCOLLECTIVE ;  /* 0x000000000000791b */ /* 0x003fe20003800000 */
.L_x_9825:
[----:B------:R-:W-:Y:S02]  /*231b0*/  IMAD.MOV.U32 R13, RZ, RZ, R34 ;  /* 0x000000ffff0d7224 */ /* 0x000fe400078e0022 */
[----:B------:R-:W-:-:S07]  /*231c0*/  IMAD.MOV.U32 R33, RZ, RZ, R14 ;  /* 0x000000ffff217224 */ /* 0x000fce00078e000e */
[----:B------:R-:W-:Y:S05]  /*231d0*/  WARPSYNC.COLLECTIVE R15, `(.L_x_9826) ;  /* 0x000000000f087348 */ /* 0x000fea0003c00000 */
[----:B------:R0:W1:Y:S02]  /*231e0*/  SHFL.IDX P6, R14, R13, R12, R11 ;  /* 0x0000000c0d0e7389 */ /* 0x00006400000c000b */
[----:B01----:R-:W-:Y:S01]  /*231f0*/  ENDCOLLECTIVE ;  /* 0x000000000000791b */ /* 0x003fe20003800000 */
.L_x_9826:
[----:B------:R-:W-:-:S05]  /*23200*/  IMAD.MOV.U32 R11, RZ, RZ, R43 ;  /* 0x000000ffff0b7224 */ /* 0x000fca00078e002b */
[----:B------:R-:W-:Y:S01]  /*23210*/  PRMT R76, R11, 0x7610, R76 ;  /* 0x000076100b4c7816 */ /* 0x000fe2000000004c */
[----:B------:R-:W-:Y:S01]  /*23220*/  IMAD.MOV.U32 R34, RZ, RZ, R14 ;  /* 0x000000ffff227224 */ /* 0x000fe200078e000e */
[----:B------:R-:W-:Y:S06]  /*23230*/  BRA `(.L_x_9827) ;  /* 0xfffffe98000c7947 */ /* 0x000fec000383ffff */
.L_x_9528:
[----:B0-----:R0:W1:Y:S02]  /*23240*/  SYNCS.PHASECHK.TRANS64.TRYWAIT P4, [R18+URZ+0x28800], R29 ;  /* 0x0288001d120075a7 */ /* 0x001064000808017f */
[----:B-1----:R-:W-:Y:S05]  /*23250*/  @!P4 NANOSLEEP.SYNCS 0x989680 ;  /* 0x009896800000c95d */ /* 0x002fea0003900000 */
[----:B------:R-:W1:Y:S02]  /*23260*/  @!P4 SYNCS.PHASECHK.TRANS64 P4, [R18+URZ+0x28800], R29 ;  /* 0x0288001d1200c5a7 */ /* 0x000e64000808007f */
[----:B-1----:R-:W-:Y:S05]  /*23270*/  @!P4 BRA `(.L_x_9528) ;  /* 0xfffffffc00f0c947 */ /* 0x002fea000383ffff */
[----:B------:R-:W-:Y:S05]  /*23280*/  BRA `(.L_x_9828) ;  /* 0xfffffe9800c07947 */ /* 0x000fea000383ffff */
.L_x_9538:
[----:B---3--:R3:W4:Y:S02]  /*23290*/  SYNCS.PHASECHK.TRANS64.TRYWAIT P1, [R0+URZ+0x28830], R3 ;  /* 0x02883003000075a7 */ /* 0x008724000802017f */
[----:B----4-:R-:W-:Y:S05]  /*232a0*/  @!P1 NANOSLEEP.SYNCS 0x989680 ;  /* 0x009896800000995d */ /* 0x010fea0003900000 */
[----:B------:R-:W4:Y:S02]  /*232b0*/  @!P1 SYNCS.PHASECHK.TRANS64 P1, [R0+URZ+0x28830], R3 ;  /* 0x02883003000095a7 */ /* 0x000f24000802007f */
[----:B----4-:R-:W-:Y:S05]  /*232c0*/  @!P1 BRA `(.L_x_9538) ;  /* 0xfffffffc00f09947 */ /* 0x010fea000383ffff */
[----:B------:R-:W-:Y:S05]  /*232d0*/  BRA `(.L_x_9537) ;  /* 0xfffffeb400a47947 */ /* 0x000fea000383ffff */
.L_x_9545:
[----:B-1----:R1:W2:Y:S02]  /*232e0*/  SYNCS.PHASECHK.TRANS64.TRYWAIT P3, [R5+URZ+0x28830], R6 ;  /* 0x02883006050075a7 */ /* 0x0022a4000806017f */
[----:B--2---:R-:W-:Y:S05]  /*232f0*/  @!P3 NANOSLEEP.SYNCS 0x989680 ;  /* 0x009896800000b95d */ /* 0x004fea0003900000 */
[----:B------:R-:W2:Y:S02]  /*23300*/  @!P3 SYNCS.PHASECHK.TRANS64 P3, [R5+URZ+0x28830], R6 ;  /* 0x028830060500b5a7 */ /* 0x000ea4000806007f */
[----:B--2---:R-:W-:Y:S05]  /*23310*/  @!P3 BRA `(.L_x_9545) ;  /* 0xfffffffc00f0b947 */ /* 0x004fea000383ffff */
[----:B------:R-:W-:Y:S05]  /*23320*/  BRA `(.L_x_9544) ;  /* 0xfffffed800f07947 */ /* 0x000fea000383ffff */
.L_x_9549:
[----:B-1----:R1:W2:Y:S02]  /*23330*/  SYNCS.PHASECHK.TRANS64.TRYWAIT P2, [R6+URZ+0x28850], R5 ;  /* 0x02885005060075a7 */ /* 0x0022a4000804017f */
[----:B--2---:R-:W-:Y:S05]  /*23340*/  @!P2 NANOSLEEP.SYNCS 0x989680 ;  /* 0x009896800000a95d */ /* 0x004fea0003900000 */
[----:B------:R-:W2:Y:S02]  /*23350*/  @!P2 SYNCS.PHASECHK.TRANS64 P2, [R6+URZ+0x28850], R5 ;  /* 0x028850050600a5a7 */ /* 0x000ea4000804007f */
[----:B--2---:R-:W-:Y:S05]  /*23360*/  @!P2 BRA `(.L_x_9549) ;  /* 0xfffffffc00f0a947 */ /* 0x004fea000383ffff */
[----:B------:R-:W-:Y:S05]  /*23370*/  BRA `(.L_x_9546) ;  /* 0xfffffedc00fc7947 */ /* 0x000fea000383ffff */
.L_x_9558:
[----:B-1----:R1:W2:Y:S02]  /*23380*/  SYNCS.PHASECHK.TRANS64.TRYWAIT P1, [R5+URZ+0x28830], R6 ;  /* 0x02883006050075a7 */ /* 0x0022a4000802017f */
[----:B--2---:R-:W-:Y:S05]  /*23390*/  @!P1 NANOSLEEP.SYNCS 0x989680 ;  /* 0x009896800000995d */ /* 0x004fea0003900000 */
[----:B------:R-:W2:Y:S02]  /*233a0*/  @!P1 SYNCS.PHASECHK.TRANS64 P1, [R5+URZ+0x28830], R6 ;  /* 0x02883006050095a7 */ /* 0x000ea4000802007f */
[----:B--2---:R-:W-:Y:S05]  /*233b0*/  @!P1 BRA `(.L_x_9558) ;  /* 0xfffffffc00f09947 */ /* 0x004fea000383ffff */
[----:B------:R-:W-:Y:S05]  /*233c0*/  BRA `(.L_x_9557) ;  /* 0xffffff0400b47947 */ /* 0x000fea000383ffff */
.L_x_9562:
[----:B-1----:R1:W2:Y:S02]  /*233d0*/  SYNCS.PHASECHK.TRANS64.TRYWAIT P1, [R6+URZ+0x28850], R5 ;  /* 0x02885005060075a7 */ /* 0x0022a4000802017f */
[----:B--2---:R-:W-:Y:S05]  /*233e0*/  @!P1 NANOSLEEP.SYNCS 0x989680 ;  /* 0x009896800000995d */ /* 0x004fea0003900000 */
[----:B------:R-:W2:Y:S02]  /*233f0*/  @!P1 SYNCS.PHASECHK.TRANS64 P1, [R6+URZ+0x28850], R5 ;  /* 0x02885005060095a7 */ /* 0x000ea4000802007f */
[----:B--2---:R-:W-:Y:S05]  /*23400*/  @!P1 BRA `(.L_x_9562) ;  /* 0xfffffffc00f09947 */ /* 0x004fea000383ffff */
[----:B------:R-:W-:Y:S05]  /*23410*/  BRA `(.L_x_9559) ;  /* 0xffffff0800b47947 */ /* 0x000fea000383ffff */
.L_x_9569:
[----:B-1----:R1:W2:Y:S02]  /*23420*/  SYNCS.PHASECHK.TRANS64.TRYWAIT P1, [R13+URZ+0x28850], R4 ;  /* 0x028850040d0075a7 */ /* 0x0022a4000802017f */
[----:B--2---:R-:W-:Y:S05]  /*23430*/  @!P1 NANOSLEEP.SYNCS 0x989680 ;  /* 0x009896800000995d */ /* 0x004fea0003900000 */
[----:B------:R-:W2:Y:S02]  /*23440*/  @!P1 SYNCS.PHASECHK.TRANS64 P1, [R13+URZ+0x28850], R4 ;  /* 0x028850040d0095a7 */ /* 0x000ea4000802007f */
[----:B--2---:R-:W-:Y:S05]  /*23450*/  @!P1 BRA `(.L_x_9569) ;  /* 0xfffffffc00f09947 */ /* 0x004fea000383ffff */
[----:B------:R-:W-:Y:S05]  /*23460*/  BRA `(.L_x_9568) ;  /* 0xffffff2400fc7947 */ /* 0x000fea000383ffff */
.L_x_9575:
[----:B------:R-:W-:Y:S02]  /*23470*/  IMAD.MOV.U32 R13, RZ, RZ, R4 ;  /* 0x000000ffff0d7224 */ /* 0x000fe400078e0004 */
[----:B------:R-:W-:Y:S02]  /*23480*/  IMAD.MOV.U32 R12, RZ, RZ, RZ ;  /* 0x000000ffff0c7224 */ /* 0x000fe400078e00ff */
[----:B------:R-:W-:Y:S02]  /*23490*/  IMAD.MOV.U32 R11, RZ, RZ, 0x181f ;  /* 0x0000181fff0b7424 */ /* 0x000fe400078e00ff */
[----:B------:R-:W-:-:S07]  /*234a0*/  IMAD.MOV.U32 R15, RZ, RZ, -0x1 ;  /* 0xffffffffff0f7424 */ /* 0x000fce00078e00ff */
[----:B-----5:R-:W-:Y:S05]  /*234b0*/  WARPSYNC.COLLECTIVE R15, `(.L_x_9829) ;  /* 0x000000000f087348 */ /* 0x020fea0003c00000 */
[----:B------:R0:W1:Y:S02]  /*234c0*/  SHFL.IDX P6, R14, R13, R12, R11 ;  /* 0x0000000c0d0e7389 */ /* 0x00006400000c000b */
[----:B01---5:R-:W-:Y:S01]  /*234d0*/  ENDCOLLECTIVE ;  /* 0x000000000000791b */ /* 0x023fe20003800000 */
.L_x_9829:
[----:B------:R-:W-:Y:S02]  /*234e0*/  IMAD.MOV.U32 R13, RZ, RZ, R0 ;  /* 0x000000ffff0d7224 */ /* 0x000fe400078e0000 */
[----:B------:R-:W-:-:S07]  /*234f0*/  IMAD.MOV.U32 R3, RZ, RZ, R14 ;  /* 0x000000ffff037224 */ /* 0x000fce00078e000e */
[----:B------:R-:W-:Y:S05]  /*23500*/  WARPSYNC.COLLECTIVE R15, `(.L_x_9830) ;  /* 0x000000000f087348 */ /* 0x000fea0003c00000 */
[----:B------:R0:W1:Y:S02]  /*23510*/  SHFL.IDX P6, R14, R13, R12, R11 ;  /* 0x0000000c0d0e7389 */ /* 0x00006400000c000b */
[----:B01----:R-:W-:Y:S01]  /*23520*/  ENDCOLLECTIVE ;  /* 0x000000000000791b */ /* 0x003fe20003800000 */
.L_x_9830:
[----:B------:R-:W-:Y:S05]  /*23530*/  BRA `(.L_x_9831) ;  /* 0xffffff4000d47947 */ /* 0x000fea000383ffff */
.L_x_9578:
        /* <DEDUP_REMOVED lines=8> */
.L_x_9833:
[----:B------:R-:W-:Y:S05]  /*235c0*/  BSYNC B1 ;  /* 0x0000000000017941 */ /* 0x000fea0003800000 */
.L_x_9832:
        /* <DEDUP_REMOVED lines=8> */
.L_x_9834:
[----:B------:R-:W-:Y:S05]  /*23650*/  BRA `(.L_x_9835) ;  /* 0xffffff4000d07947 */ /* 0x000fea000383ffff */
.L_x_9581:
[----:B------:R-:W-:Y:S01]  /*23660*/  BSSY B1, `(.L_x_9836) ;  /* 0x0000008000017945 */ /* 0x000fe20003800000 */
[----:B------:R-:W-:Y:S01]  /*23670*/  IMAD.MOV.U32 R13, RZ, RZ, R4 ;  /* 0x000000ffff0d7224 */ /* 0x000fe200078e0004 */
[----:B---3--:R-:W-:Y:S01]  /*23680*/  MOV R11, 0x181f ;  /* 0x0000181f000b7802 */ /* 0x008fe20000000f00 */
[----:B------:R-:W-:Y:S02]  /*23690*/  IMAD.MOV.U32 R12, RZ, RZ, 0x2 ;  /* 0x00000002ff0c7424 */ /* 0x000fe400078e00ff */
[----:B------:R-:W-:-:S07]  /*236a0*/  IMAD.MOV.U32 R15, RZ, RZ, -0x1 ;  /* 0xffffffffff0f7424 */ /* 0x000fce00078e00ff */
[----:B012-45:R-:W-:Y:S05]  /*236b0*/  WARPSYNC.COLLECTIVE R15, `(.L_x_9837) ;  /* 0x000000000f087348 */ /* 0x037fea0003c00000 */
[----:B--2---:R2:W3:Y:S02]  /*236c0*/  SHFL.IDX P6, R14, R13, R12, R11 ;  /* 0x0000000c0d0e7389 */ /* 0x0044e400000c000b */
[----:B012345:R-:W-:Y:S01]  /*236d0*/  ENDCOLLECTIVE ;  /* 0x000000000000791b */ /* 0x03ffe20003800000 */
.L_x_9837:
[----:B------:R-:W-:Y:S05]  /*236e0*/  BSYNC B1 ;  /* 0x0000000000017941 */ /* 0x000fea0003800000 */
.L_x_9836:
        /* <DEDUP_REMOVED lines=8> */
.L_x_9838:
[----:B------:R-:W-:Y:S05]  /*23770*/  BRA `(.L_x_9839) ;  /* 0xffffff4000d07947 */ /* 0x000fea000383ffff */
.L_x_9584:
[----:B------:R-:W-:Y:S01]  /*23780*/  BSSY B1, `(.L_x_9840) ;  /* 0x0000008000017945 */ /* 0x000fe20003800000 */
[----:B------:R-:W-:Y:S02]  /*23790*/  IMAD.MOV.U32 R13, RZ, RZ, R4 ;  /* 0x000000ffff0d7224 */ /* 0x000fe400078e0004 */
[----:B------:R-:W-:Y:S02]  /*237a0*/  IMAD.MOV.U32 R12, RZ, RZ, 0x3 ;  /* 0x00000003ff0c7424 */ /* 0x000fe400078e00ff */
[----:B---3--:R-:W-:Y:S02]  /*237b0*/  IMAD.MOV.U32 R11, RZ, RZ, 0x181f ;  /* 0x0000181fff0b7424 */ /* 0x008fe400078e00ff */
[----:B------:R-:W-:-:S07]  /*237c0*/  IMAD.MOV.U32 R15, RZ, RZ, -0x1 ;  /* 0xffffffffff0f7424 */ /* 0x000fce00078e00ff */
[----:B012-45:R-:W-:Y:S05]  /*237d0*/  WARPSYNC.COLLECTIVE R15, `(.L_x_9841) ;  /* 0x000000000f087348 */ /* 0x037fea0003c00000 */
[----:B--2---:R2:W3:Y:S02]  /*237e0*/  SHFL.IDX P6, R14, R13, R12, R11 ;  /* 0x0000000c0d0e7389 */ /* 0x0044e400000c000b */
[----:B012345:R-:W-:Y:S01]  /*237f0*/  ENDCOLLECTIVE ;  /* 0x000000000000791b */ /* 0x03ffe20003800000 */
.L_x_9841:
[----:B------:R-:W-:Y:S05]  /*23800*/  BSYNC B1 ;  /* 0x0000000000017941 */ /* 0x000fea0003800000 */
.L_x_9840:
        /* <DEDUP_REMOVED lines=8> */
.L_x_9842:
[----:B------:R-:W-:Y:S05]  /*23890*/  BRA `(.L_x_9843) ;  /* 0xffffff4000d07947 */ /* 0x000fea000383ffff */
.L_x_9586:
[----:B------:R-:W-:Y:S02]  /*238a0*/  IMAD.MOV.U32 R13, RZ, RZ, R4 ;  /* 0x000000ffff0d7224 */ /* 0x000fe400078e0004 */
[----:B------:R-:W-:Y:S02]  /*238b0*/  IMAD.MOV.U32 R12, RZ, RZ, RZ ;  /* 0x000000ffff0c7224 */ /* 0x000fe400078e00ff */
[----:B------:R-:W-:Y:S02]  /*238c0*/  IMAD.MOV.U32 R11, RZ, RZ, 0x1c1f ;  /* 0x00001c1fff0b7424 */ /* 0x000fe400078e00ff */
[----:B------:R-:W-:-:S07]  /*238d0*/  IMAD.MOV.U32 R15, RZ, RZ, -0x1 ;  /* 0xffffffffff0f7424 */ /* 0x000fce00078e00ff */
[----:B------:R-:W-:Y:S05]  /*238e0*/  WARPSYNC.COLLECTIVE R15, `(.L_x_9844) ;  /* 0x000000000f087348 */ /* 0x000fea0003c00000 */
[----:B------:R0:W1:Y:S02]  /*238f0*/  SHFL.IDX P6, R14, R13, R12, R11 ;  /* 0x0000000c0d0e7389 */ /* 0x00006400000c000b */
[----:B01----:R-:W-:Y:S01]  /*23900*/  ENDCOLLECTIVE ;  /* 0x000000000000791b */ /* 0x003fe20003800000 */
.L_x_9844:
[----:B------:R-:W-:Y:S02]  /*23910*/  IMAD.MOV.U32 R13, RZ, RZ, R0 ;  /* 0x000000ffff0d7224 */ /* 0x000fe400078e0000 */
[----:B------:R-:W-:-:S07]  /*23920*/  IMAD.MOV.U32 R3, RZ, RZ, R14 ;  /* 0x000000ffff037224 */ /* 0x000fce00078e000e */
[----:B------:R-:W-:Y:S05]  /*23930*/  WARPSYNC.COLLECTIVE R15, `(.L_x_9845) ;  /* 0x000000000f087348 */ /* 0x000fea0003c00000 */
[----:B------:R0:W1:Y:S02]  /*23940*/  SHFL.IDX P6, R14, R13, R12, R11 ;  /* 0x0000000c0d0e7389 */ /* 0x00006400000c000b */
[----:B01----:R-:W-:Y:S01]  /*23950*/  ENDCOLLECTIVE ;  /* 0x000000000000791b */ /* 0x003fe20003800000 */
.L_x_9845:
[----:B------:R-:W-:Y:S05]  /*23960*/  BRA `(.L_x_9846) ;  /* 0xffffff4400d47947 */ /* 0x000fea000383ffff */
.L_x_9589:
        /* <DEDUP_REMOVED lines=8> */
.L_x_9848:
[----:B------:R-:W-:Y:S05]  /*239f0*/  BSYNC B1 ;  /* 0x0000000000017941 */ /* 0x000fea0003800000 */
.L_x_9847:
        /* <DEDUP_REMOVED lines=8> */
.L_x_9849:
[----:B------:R-:W-:Y:S05]  /*23a80*/  BRA `(.L_x_9850) ;  /* 0xffffff4800b07947 */ /* 0x000fea000383ffff */
.L_x_9593:
[----:B------:R-:W-:Y:S02]  /*23a90*/  IMAD.MOV.U32 R13, RZ, RZ, R4 ;  /* 0x000000ffff0d7224 */ /* 0x000fe400078e0004 */
[----:B------:R-:W-:Y:S02]  /*23aa0*/  IMAD.MOV.U32 R12, RZ, RZ, RZ ;  /* 0x000000ffff0c7224 */ /* 0x000fe400078e00ff */
[----:B------:R-:W-:Y:S02]  /*23ab0*/  IMAD.MOV.U32 R11, RZ, RZ, 0x181f ;  /* 0x0000181fff0b7424 */ /* 0x000fe400078e00ff */
[----:B------:R-:W-:-:S07]  /*23ac0*/  IMAD.MOV.U32 R15, RZ, RZ, -0x1 ;  /* 0xffffffffff0f7424 */ /* 0x000fce00078e00ff */
[----:B0-----:R-:W-:Y:S05]  /*23ad0*/  WARPSYNC.COLLECTIVE R15, `(.L_x_9851) ;  /* 0x000000000f087348 */ /* 0x001fea0003c00000 */
[----:B------:R1:W2:Y:S02]  /*23ae0*/  SHFL.IDX P6, R14, R13, R12, R11 ;  /* 0x0000000c0d0e7389 */ /* 0x0002a400000c000b */
[----:B012---:R-:W-:Y:S01]  /*23af0*/  ENDCOLLECTIVE ;  /* 0x000000000000791b */ /* 0x007fe20003800000 */
.L_x_9851:
[----:B------:R-:W-:Y:S01]  /*23b00*/  IMAD.MOV.U32 R13, RZ, RZ, R0 ;  /* 0x000000ffff0d7224 */ /* 0x000fe200078e0000 */
[----:B------:R-:W-:-:S07]  /*23b10*/  MOV R3, R14 ;  /* 0x0000000e00037202 */ /* 0x000fce0000000f00 */
[----:B------:R-:W-:Y:S05]  /*23b20*/  WARPSYNC.COLLECTIVE R15, `(.L_x_9852) ;  /* 0x000000000f087348 */ /* 0x000fea0003c00000 */
[----:B------:R0:W1:Y:S02]  /*23b30*/  SHFL.IDX P6, R14, R13, R12, R11 ;  /* 0x0000000c0d0e7389 */ /* 0x00006400000c000b */
[----:B01----:R-:W-:Y:S01]  /*23b40*/  ENDCOLLECTIVE ;  /* 0x000000000000791b */ /* 0x003fe20003800000 */
.L_x_9852:
[----:B------:R-:W-:Y:S05]  /*23b50*/  BRA `(.L_x_9853) ;  /* 0xffffff5400887947 */ /* 0x000fea000383ffff */
.L_x_9596:
[----:B------:R-:W-:Y:S01]  /*23b60*/  BSSY B1, `(.L_x_9854) ;  /* 0x0000008000017945 */ /* 0x000fe20003800000 */
[----:B------:R-:W-:Y:S02]  /*23b70*/  IMAD.MOV.U32 R13, RZ, RZ, R4 ;  /* 0x000000ffff0d7224 */ /* 0x000fe400078e0004 */
[----:B------:R-:W-:Y:S02]  /*23b80*/  IMAD.MOV.U32 R12, RZ, RZ, 0x1 ;  /* 0x00000001ff0c7424 */ /* 0x000fe400078e00ff */
[----:B------:R-:W-:Y:S02]  /*23b90*/  IMAD.MOV.U32 R11, RZ, RZ, 0x181f ;  /* 0x0000181fff0b7424 */ /* 0x000fe400078e00ff */
[----:B----4-:R-:W-:-:S07]  /*23ba0*/  IMAD.MOV.U32 R15, RZ, RZ, -0x1 ;  /* 0xffffffffff0f7424 */ /* 0x010fce00078e00ff */
[----:B0123--:R-:W-:Y:S05]  /*23bb0*/  WARPSYNC.COLLECTIVE R15, `(.L_x_9855) ;  /* 0x000000000f087348 */ /* 0x00ffea0003c00000 */
[----:B---3--:R3:W4:Y:S02]  /*23bc0*/  SHFL.IDX P6, R14, R13, R12, R11 ;  /* 0x0000000c0d0e7389 */ /* 0x00872400000c000b */
[----:B01234-:R-:W-:Y:S01]  /*23bd0*/  ENDCOLLECTIVE ;  /* 0x000000000000791b */ /* 0x01ffe20003800000 */
.L_x_9855:
[----:B------:R-:W-:Y:S05]  /*23be0*/  BSYNC B1 ;  /* 0x0000000000017941 */ /* 0x000fea0003800000 */
.L_x_9854:
        /* <DEDUP_REMOVED lines=8> */
.L_x_9856:
[----:B------:R-:W-:Y:S05]  /*23c70*/  BRA `(.L_x_9857) ;  /* 0xffffff5400887947 */ /* 0x000fea000383ffff */
.L_x_9599:
        /* <DEDUP_REMOVED lines=8> */
.L_x_9859:
[----:B------:R-:W-:Y:S05]  /*23d00*/  BSYNC B1 ;  /* 0x0000000000017941 */ /* 0x000fea0003800000 */
.L_x_9858:
        /* <DEDUP_REMOVED lines=8> */
.L_x_9860:
[----:B------:R-:W-:Y:S05]  /*23d90*/  BRA `(.L_x_9861) ;  /* 0xffffff5400887947 */ /* 0x000fea000383ffff */
.L_x_9602:
        /* <DEDUP_REMOVED lines=8> */
.L_x_9863:
[----:B------:R-:W-:Y:S05]  /*23e20*/  BSYNC B1 ;  /* 0x0000000000017941 */ /* 0x000fea0003800000 */
.L_x_9862:
        /* <DEDUP_REMOVED lines=8> */
.L_x_9864:
[----:B------:R-:W-:Y:S05]  /*23eb0*/  BRA `(.L_x_9865) ;  /* 0xffffff5400887947 */ /* 0x000fea000383ffff */
.L_x_9621:
[----:B------:R-:W0:Y:S01]  /*23ec0*/  S2R R8, SR_TID.X ;  /* 0x0000000000087919 */ /* 0x000e220000002100 */
[----:B------:R-:W-:Y:S01]  /*23ed0*/  BSSY B1, `(.L_x_9866) ;  /* 0x000000a000017945 */ /* 0x000fe20003800000 */
[----:B-1----:R-:W-:Y:S02]  /*23ee0*/  IMAD.MOV.U32 R12, RZ, RZ, RZ ;  /* 0x000000ffff0c7224 */ /* 0x002fe400078e00ff */
        /* <DEDUP_REMOVED lines=8> */
.L_x_9867:
[----:B------:R-:W-:Y:S05]  /*23f70*/  BSYNC B1 ;  /* 0x0000000000017941 */ /* 0x000fea0003800000 */
.L_x_9866:
[----:B------:R-:W-:Y:S05]  /*23f80*/  BRA `(.L_x_9868) ;  /* 0xffffff7000747947 */ /* 0x000fea000383ffff */
.L_x_9623:
[----:B------:R-:W-:Y:S01]  /*23f90*/  BSSY B1, `(.L_x_9869) ;  /* 0x0000006000017945 */ /* 0x000fe20003800000 */
[----:B------:R-:W-:-:S07]  /*23fa0*/  IMAD.MOV.U32 R15, RZ, RZ, -0x1 ;  /* 0xffffffffff0f7424 */ /* 0x000fce00078e00ff */
[----:B01----:R-:W-:Y:S05]  /*23fb0*/  WARPSYNC.COLLECTIVE R15, `(.L_x_9870) ;  /* 0x000000000f0c7348 */ /* 0x003fea0003c00000 */
[----:B------:R-:W-:Y:S02]  /*23fc0*/  ELECT P6, UR62, PT ;  /* 0x00000000003e782f */ /* 0x000fe400038c0000 */
[----:B------:R-:W-:Y:S01]  /*23fd0*/  MOV R14, UR62 ;  /* 0x0000003e000e7c02 */ /* 0x000fe20008000f00 */
[----:B01----:R-:W-:Y:S10]  /*23fe0*/  ENDCOLLECTIVE ;  /* 0x000000000000791b */ /* 0x003ff40003800000 */
.L_x_9870:
[----:B------:R-:W-:Y:S05]  /*23ff0*/  BSYNC B1 ;  /* 0x0000000000017941 */ /* 0x000fea0003800000 */
.L_x_9869:
[----:B------:R-:W-:Y:S05]  /*24000*/  BRA `(.L_x_9622) ;  /* 0xffffff70006c7947 */ /* 0x000fea000383ffff */
.L_x_9625:
[----:B0-----:R0:W2:Y:S02]  /*24010*/  SYNCS.PHASECHK.TRANS64.TRYWAIT P0, [R22+URZ+0x28820], R8 ;  /* 0x02882008160075a7 */ /* 0x0010a4000800017f */
[----:B--2---:R-:W-:Y:S05]  /*24020*/  @!P0 NANOSLEEP.SYNCS 0x989680 ;  /* 0x009896800000895d */ /* 0x004fea0003900000 */
[----:B------:R-:W2:Y:S02]  /*24030*/  @!P0 SYNCS.PHASECHK.TRANS64 P0, [R22+URZ+0x28820], R8 ;  /* 0x02882008160085a7 */ /* 0x000ea4000800007f */
[----:B--2---:R-:W-:Y:S05]  /*24040*/  @!P0 BRA `(.L_x_9625) ;  /* 0xfffffffc00f08947 */ /* 0x004fea000383ffff */
[----:B------:R-:W-:Y:S05]  /*24050*/  BRA `(.L_x_9871) ;  /* 0xffffff70007c7947 */ /* 0x000fea000383ffff */
.L_x_9629:
[----:B0-----:R0:W2:Y:S02]  /*24060*/  SYNCS.PHASECHK.TRANS64.TRYWAIT P0, [R8+URZ+0x288a0], R9 ;  /* 0x0288a009080075a7 */ /* 0x0010a4000800017f */
[----:B--2---:R-:W-:Y:S05]  /*24070*/  @!P0 NANOSLEEP.SYNCS 0x989680 ;  /* 0x009896800000895d */ /* 0x004fea0003900000 */
[----:B------:R-:W2:Y:S02]  /*24080*/  @!P0 SYNCS.PHASECHK.TRANS64 P0, [R8+URZ+0x288a0], R9 ;  /* 0x0288a009080085a7 */ /* 0x000ea4000800007f */
[----:B--2---:R-:W-:Y:S05]  /*24090*/  @!P0 BRA `(.L_x_9629) ;  /* 0xfffffffc00f08947 */ /* 0x004fea000383ffff */
[----:B------:R-:W-:Y:S05]  /*240a0*/  BRA `(.L_x_9872) ;  /* 0xffffff7000947947 */ /* 0x000fea000383ffff */
.L_x_9635:
[----:B-1----:R1:W2:Y:S02]  /*240b0*/  SYNCS.PHASECHK.TRANS64.TRYWAIT P0, [R8+URZ+0x288c0], R9 ;  /* 0x0288c009080075a7 */ /* 0x0022a4000800017f */
[----:B--2---:R-:W-:Y:S05]  /*240c0*/  @!P0 NANOSLEEP.SYNCS 0x989680 ;  /* 0x009896800000895d */ /* 0x004fea0003900000 */
[----:B------:R-:W2:Y:S02]  /*240d0*/  @!P0 SYNCS.PHASECHK.TRANS64 P0, [R8+URZ+0x288c0], R9 ;  /* 0x0288c009080085a7 */ /* 0x000ea4000800007f */
[----:B--2---:R-:W-:Y:S05]  /*240e0*/  @!P0 BRA `(.L_x_9635) ;  /* 0xfffffffc00f08947 */ /* 0x004fea000383ffff */
[----:B------:R-:W-:Y:S05]  /*240f0*/  BRA `(.L_x_9873) ;  /* 0xffffff7400547947 */ /* 0x000fea000383ffff */
.L_x_9643:
[----:B-1----:R1:W2:Y:S02]  /*24100*/  SYNCS.PHASECHK.TRANS64.TRYWAIT P1, [R11+URZ+0x288a0], R10 ;  /* 0x0288a00a0b0075a7 */ /* 0x0022a4000802017f */
[----:B--2---:R-:W-:Y:S05]  /*24110*/  @!P1 NANOSLEEP.SYNCS 0x989680 ;  /* 0x009896800000995d */ /* 0x004fea0003900000 */
[----:B------:R-:W2:Y:S02]  /*24120*/  @!P1 SYNCS.PHASECHK.TRANS64 P1, [R11+URZ+0x288a0], R10 ;  /* 0x0288a00a0b0095a7 */ /* 0x000ea4000802007f */
[----:B--2---:R-:W-:Y:S05]  /*24130*/  @!P1 BRA `(.L_x_9643) ;  /* 0xfffffffc00f09947 */ /* 0x004fea000383ffff */
[----:B------:R-:W-:Y:S05]  /*24140*/  BRA `(.L_x_9874) ;  /* 0xffffff7800507947 */ /* 0x000fea000383ffff */
.L_x_9649:
[----:B0-----:R0:W2:Y:S02]  /*24150*/  SYNCS.PHASECHK.TRANS64.TRYWAIT P1, [R11+URZ+0x288c0], R10 ;  /* 0x0288c00a0b0075a7 */ /* 0x0010a4000802017f */
[----:B--2---:R-:W-:Y:S05]  /*24160*/  @!P1 NANOSLEEP.SYNCS 0x989680 ;  /* 0x009896800000995d */ /* 0x004fea0003900000 */
[----:B------:R-:W2:Y:S02]  /*24170*/  @!P1 SYNCS.PHASECHK.TRANS64 P1, [R11+URZ+0x288c0], R10 ;  /* 0x0288c00a0b0095a7 */ /* 0x000ea4000802007f */
[----:B--2---:R-:W-:Y:S05]  /*24180*/  @!P1 BRA `(.L_x_9649) ;  /* 0xfffffffc00f09947 */ /* 0x004fea000383ffff */
[----:B------:R-:W-:Y:S05]  /*24190*/  BRA `(.L_x_9875) ;  /* 0xffffff7c00087947 */ /* 0x000fea000383ffff */
.L_x_9665:
[----:B------:R-:W0:Y:S01]  /*241a0*/  S2R R9, SR_TID.X ;  /* 0x0000000000097919 */ /* 0x000e220000002100 */
[----:B------:R-:W-:Y:S01]  /*241b0*/  BSSY B0, `(.L_x_9876) ;  /* 0x000000a000007945 */ /* 0x000fe20003800000 */
[----:B------:R-:W-:Y:S01]  /*241c0*/  MOV R12, RZ ;  /* 0x000000ff000c7202 */ /* 0x000fe20000000f00 */
        /* <DEDUP_REMOVED lines=8> */
.L_x_9877:
[----:B------:R-:W-:Y:S05]  /*24250*/  BSYNC B0 ;  /* 0x0000000000007941 */ /* 0x000fea0003800000 */
.L_x_9876:
[----:B------:R-:W-:Y:S05]  /*24260*/  BRA `(.L_x_9878) ;  /* 0xffffff8800887947 */ /* 0x000fea000383ffff */
.L_x_9668:
[----:B0-----:R0:W1:Y:S02]  /*24270*/  SYNCS.PHASECHK.TRANS64.TRYWAIT P0, [R7+URZ+0x28840], R2 ;  /* 0x02884002070075a7 */ /* 0x001064000800017f */
[----:B-1----:R-:W-:Y:S05]  /*24280*/  @!P0 NANOSLEEP.SYNCS 0x989680 ;  /* 0x009896800000895d */ /* 0x002fea0003900000 */
[----:B------:R-:W1:Y:S02]  /*24290*/  @!P0 SYNCS.PHASECHK.TRANS64 P0, [R7+URZ+0x28840], R2 ;  /* 0x02884002070085a7 */ /* 0x000e64000800007f */
[----:B-1----:R-:W-:Y:S05]  /*242a0*/  @!P0 BRA `(.L_x_9668) ;  /* 0xfffffffc00f08947 */ /* 0x002fea000383ffff */
[----:B------:R-:W-:Y:S05]  /*242b0*/  BRA `(.L_x_9879) ;  /* 0xffffff8800d87947 */ /* 0x000fea000383ffff */
.L_x_9669:
        /* <DEDUP_REMOVED lines=8> */
.L_x_9881:
[----:B------:R-:W-:Y:S05]  /*24340*/  BSYNC B0 ;  /* 0x0000000000007941 */ /* 0x000fea0003800000 */
.L_x_9880:
        /* <DEDUP_REMOVED lines=9> */
.L_x_9882:
[----:B------:R-:W-:Y:S02]  /*243e0*/  IMAD.MOV.U32 R13, RZ, RZ, R0 ;  /* 0x000000ffff0d7224 */ /* 0x000fe400078e0000 */
[----:B------:R-:W-:Y:S02]  /*243f0*/  IMAD.MOV.U32 R12, RZ, RZ, 0x1 ;  /* 0x00000001ff0c7424 */ /* 0x000fe400078e00ff */
[----:B------:R-:W-:-:S07]  /*24400*/  IMAD.MOV.U32 R3, RZ, RZ, R14 ;  /* 0x000000ffff037224 */ /* 0x000fce00078e000e */
[----:B------:R-:W-:Y:S05]  /*24410*/  WARPSYNC.COLLECTIVE R15, `(.L_x_9883) ;  /* 0x000000000f087348 */ /* 0x000fea0003c00000 */
[----:B------:R0:W1:Y:S02]  /*24420*/  SHFL.IDX P6, R14, R13, R12, R11 ;  /* 0x0000000c0d0e7389 */ /* 0x00006400000c000b */
[----:B01----:R-:W-:Y:S01]  /*24430*/  ENDCOLLECTIVE ;  /* 0x000000000000791b */ /* 0x003fe20003800000 */
.L_x_9883:
        /* <DEDUP_REMOVED lines=16> */
.L_x_9884:
[----:B------:R-:W-:Y:S02]  /*24540*/  @P0 IMAD R8, R5, 0x2, R22 ;  /* 0x0000000205080824 */ /* 0x000fe400078e0216 */
[----:B------:R-:W-:Y:S02]  /*24550*/  IMAD.MOV.U32 R13, RZ, RZ, R0 ;  /* 0x000000ffff0d7224 */ /* 0x000fe400078e0000 */
[----:B------:R-:W-:Y:S02]  /*24560*/  IMAD.MOV.U32 R12, RZ, RZ, 0x2 ;  /* 0x00000002ff0c7424 */ /* 0x000fe400078e00ff */
[----:B------:R-:W-:-:S07]  /*24570*/  IMAD.MOV.U32 R3, RZ, RZ, R14 ;  /* 0x000000ffff037224 */ /* 0x000fce00078e000e */
[----:B------:R-:W-:Y:S05]  /*24580*/  WARPSYNC.COLLECTIVE R15, `(.L_x_9885) ;  /* 0x000000000f087348 */ /* 0x000fea0003c00000 */
[----:B------:R0:W1:Y:S02]  /*24590*/  SHFL.IDX P6, R14, R13, R12, R11 ;  /* 0x0000000c0d0e7389 */ /* 0x00006400000c000b */
[----:B01----:R-:W-:Y:S01]  /*245a0*/  ENDCOLLECTIVE ;  /* 0x000000000000791b */ /* 0x003fe20003800000 */
.L_x_9885:
        /* <DEDUP_REMOVED lines=16> */
.L_x_9886:
[----:B------:R-:W-:Y:S02]  /*246b0*/  @P0 IMAD R8, R5, 0x2, R22 ;  /* 0x0000000205080824 */ /* 0x000fe400078e0216 */
[----:B------:R-:W-:Y:S02]  /*246c0*/  IMAD.MOV.U32 R13, RZ, RZ, R0 ;  /* 0x000000ffff0d7224 */ /* 0x000fe400078e0000 */
[----:B------:R-:W-:Y:S02]  /*246d0*/  IMAD.MOV.U32 R12, RZ, RZ, 0x3 ;  /* 0x00000003ff0c7424 */ /* 0x000fe400078e00ff */
[----:B------:R-:W-:-:S07]  /*246e0*/  IMAD.MOV.U32 R3, RZ, RZ, R14 ;  /* 0x000000ffff037224 */ /* 0x000fce00078e000e */
[----:B------:R-:W-:Y:S05]  /*246f0*/  WARPSYNC.COLLECTIVE R15, `(.L_x_9887) ;  /* 0x000000000f087348 */ /* 0x000fea0003c00000 */
[----:B------:R0:W1:Y:S02]  /*24700*/  SHFL.IDX P6, R14, R13, R12, R11 ;  /* 0x0000000c0d0e7389 */ /* 0x00006400000c000b */
[----:B01----:R-:W-:Y:S01]  /*24710*/  ENDCOLLECTIVE ;  /* 0x000000000000791b */ /* 0x003fe20003800000 */
.L_x_9887:
        /* <DEDUP_REMOVED lines=16> */
.L_x_9888:
[----:B------:R-:W-:Y:S01]  /*24820*/  @P0 LEA R8, R5, R22, 0x1 ;  /* 0x0000001605080211 */ /* 0x000fe200078e08ff */
[----:B------:R-:W-:Y:S02]  /*24830*/  IMAD.MOV.U32 R13, RZ, RZ, R0 ;  /* 0x000000ffff0d7224 */ /* 0x000fe400078e0000 */
[----:B------:R-:W-:Y:S02]  /*24840*/  IMAD.MOV.U32 R12, RZ, RZ, 0x4 ;  /* 0x00000004ff0c7424 */ /* 0x000fe400078e00ff */
[----:B------:R-:W-:-:S07]  /*24850*/  IMAD.MOV.U32 R3, RZ, RZ, R14 ;  /* 0x000000ffff037224 */ /* 0x000fce00078e000e */
[----:B------:R-:W-:Y:S05]  /*24860*/  WARPSYNC.COLLECTIVE R15, `(.L_x_9889) ;  /* 0x000000000f087348 */ /* 0x000fea0003c00000 */
[----:B------:R0:W1:Y:S02]  /*24870*/  SHFL.IDX P6, R14, R13, R12, R11 ;  /* 0x0000000c0d0e7389 */ /* 0x00006400000c000b */
[----:B01----:R-:W-:Y:S01]  /*24880*/  ENDCOLLECTIVE ;  /* 0x000000000000791b */ /* 0x003fe20003800000 */
.L_x_9889:
        /* <DEDUP_REMOVED lines=16> */
.L_x_9890:
[----:B------:R-:W-:Y:S02]  /*24990*/  @P0 IMAD R8, R5, 0x2, R22 ;  /* 0x0000000205080824 */ /* 0x000fe400078e0216 */
[----:B------:R-:W-:Y:S02]  /*249a0*/  IMAD.MOV.U32 R13, RZ, RZ, R0 ;  /* 0x000000ffff0d7224 */ /* 0x000fe400078e0000 */
[----:B------:R-:W-:Y:S02]  /*249b0*/  IMAD.MOV.U32 R12, RZ, RZ, 0x5 ;  /* 0x00000005ff0c7424 */ /* 0x000fe400078e00ff */
[----:B------:R-:W-:-:S07]  /*249c0*/  IMAD.MOV.U32 R3, RZ, RZ, R14 ;  /* 0x000000ffff037224 */ /* 0x000fce00078e000e */
[----:B------:R-:W-:Y:S05]  /*249d0*/  WARPSYNC.COLLECTIVE R15, `(.L_x_9891) ;  /* 0x000000000f087348 */ /* 0x000fea0003c00000 */
[----:B------:R0:W1:Y:S02]  /*249e0*/  SHFL.IDX P6, R14, R13, R12, R11 ;  /* 0x0000000c0d0e7389 */ /* 0x00006400000c000b */
[----:B01----:R-:W-:Y:S01]  /*249f0*/  ENDCOLLECTIVE ;  /* 0x000000000000791b */ /* 0x003fe20003800000 */
.L_x_9891:
        /* <DEDUP_REMOVED lines=16> */
.L_x_9892:
[----:B------:R-:W-:Y:S02]  /*24b00*/  @P0 IMAD R8, R5, 0x2, R22 ;  /* 0x0000000205080824 */ /* 0x000fe400078e0216 */
[----:B------:R-:W-:Y:S02]  /*24b10*/  IMAD.MOV.U32 R13, RZ, RZ, R0 ;  /* 0x000000ffff0d7224 */ /* 0x000fe400078e0000 */
[----:B------:R-:W-:Y:S02]  /*24b20*/  IMAD.MOV.U32 R12, RZ, RZ, 0x6 ;  /* 0x00000006ff0c7424 */ /* 0x000fe400078e00ff */
[----:B------:R-:W-:-:S07]  /*24b30*/  IMAD.MOV.U32 R3, RZ, RZ, R14 ;  /* 0x000000ffff037224 */ /* 0x000fce00078e000e */
[----:B------:R-:W-:Y:S05]  /*24b40*/  WARPSYNC.COLLECTIVE R15, `(.L_x_9893) ;  /* 0x000000000f087348 */ /* 0x000fea0003c00000 */
[----:B------:R0:W1:Y:S02]  /*24b50*/  SHFL.IDX P6, R14, R13, R12, R11 ;  /* 0x0000000c0d0e7389 */ /* 0x00006400000c000b */
[----:B01----:R-:W-:Y:S01]  /*24b60*/  ENDCOLLECTIVE ;  /* 0x000000000000791b */ /* 0x003fe20003800000 */
.L_x_9893:
        /* <DEDUP_REMOVED lines=16> */
.L_x_9894:
[----:B------:R-:W-:Y:S02]  /*24c70*/  @P0 IMAD R8, R5, 0x2, R22 ;  /* 0x0000000205080824 */ /* 0x000fe400078e0216 */
[----:B------:R-:W-:Y:S02]  /*24c80*/  IMAD.MOV.U32 R13, RZ, RZ, R0 ;  /* 0x000000ffff0d7224 */ /* 0x000fe400078e0000 */
[----:B------:R-:W-:Y:S02]  /*24c90*/  IMAD.MOV.U32 R12, RZ, RZ, 0x7 ;  /* 0x00000007ff0c7424 */ /* 0x000fe400078e00ff */
[----:B------:R-:W-:-:S07]  /*24ca0*/  IMAD.MOV.U32 R3, RZ, RZ, R14 ;  /* 0x000000ffff037224 */ /* 0x000fce00078e000e */
[----:B------:R-:W-:Y:S05]  /*24cb0*/  WARPSYNC.COLLECTIVE R15, `(.L_x_9895) ;  /* 0x000000000f087348 */ /* 0x000fea0003c00000 */
[----:B------:R0:W1:Y:S02]  /*24cc0*/  SHFL.IDX P6, R14, R13, R12, R11 ;  /* 0x0000000c0d0e7389 */ /* 0x00006400000c000b */
[----:B01----:R-:W-:Y:S01]  /*24cd0*/  ENDCOLLECTIVE ;  /* 0x000000000000791b */ /* 0x003fe20003800000 */
.L_x_9895:
        /* <DEDUP_REMOVED lines=10> */
.L_x_9896:
[----:B------:R-:W-:Y:S01]  /*24d80*/  @!PT LDS RZ, [RZ] ;  /* 0x00000000fffff984 */ /* 0x000fe20000000800 */
[----:B------:R-:W-:Y:S01]  /*24d90*/  @!PT LDS RZ, [RZ] ;  /* 0x00000000fffff984 */ /* 0x000fe20000000800 */
[----:B------:R-:W-:Y:S01]  /*24da0*/  @!PT LDS RZ, [RZ] ;  /* 0x00000000fffff984 */ /* 0x000fe20000000800 */
[----:B------:R-:W-:Y:S04]  /*24db0*/  @P0 LDGSTS.E.BYPASS.LTC128B.128 [R8+0x1b400], desc[UR42][R2.64], !P3 ;  /* 0x1b40000002080fae */ /* 0x000fe8000d901d6a */
[----:B------:R0:W-:Y:S02]  /*24dc0*/  @P0 LDGSTS.E.BYPASS.LTC128B.128 [R8+0x1f400], desc[UR42][R2.64+0x80], !P2 ;  /* 0x1f40008002080fae */ /* 0x0001e4000d101d6a */
[----:B0-----:R-:W-:Y:S01]  /*24dd0*/  IMAD.MOV.U32 R2, RZ, RZ, R14 ;  /* 0x000000ffff027224 */ /* 0x001fe200078e000e */
[----:B------:R-:W-:Y:S06]  /*24de0*/  BRA `(.L_x_9897) ;  /* 0xffffff8400b47947 */ /* 0x000fec000383ffff */
.L_x_9674:
        /* <DEDUP_REMOVED lines=9> */
.L_x_9898:
[C---:B------:R-:W-:Y:S01]  /*24e80*/  VIADD R6, R17.reuse, 0x10 ;  /* 0x0000001011067836 */ /* 0x040fe20000000000 */
[----:B------:R-:W-:Y:S01]  /*24e90*/  ISETP.GE.AND P3, PT, R17, R5, PT ;  /* 0x000000051100720c */ /* 0x000fe20003f66270 */
[----:B------:R-:W-:Y:S02]  /*24ea0*/  IMAD.MOV.U32 R13, RZ, RZ, R0 ;  /* 0x000000ffff0d7224 */ /* 0x000fe400078e0000 */
[----:B------:R-:W-:-:S10]  /*24eb0*/  IMAD.MOV.U32 R2, RZ, RZ, R14 ;  /* 0x000000ffff027224 */ /* 0x000fd400078e000e */
[----:B------:R-:W-:Y:S05]  /*24ec0*/  WARPSYNC.COLLECTIVE R15, `(.L_x_9899) ;  /* 0x000000000f087348 */ /* 0x000fea0003c00000 */
[----:B------:R0:W1:Y:S02]  /*24ed0*/  SHFL.IDX P6, R14, R13, R12, R11 ;  /* 0x0000000c0d0e7389 */ /* 0x00006400000c000b */
[----:B01----:R-:W-:Y:S01]  /*24ee0*/  ENDCOLLECTIVE ;  /* 0x000000000000791b */ /* 0x003fe20003800000 */
.L_x_9899:
        /* <DEDUP_REMOVED lines=8> */
.L_x_9900:
        /* <DEDUP_REMOVED lines=12> */
.L_x_9901:
        /* <DEDUP_REMOVED lines=8> */
.L_x_9902:
        /* <DEDUP_REMOVED lines=13> */
.L_x_9903:
        /* <DEDUP_REMOVED lines=8> */
.L_x_9904:
        /* <DEDUP_REMOVED lines=13> */
.L_x_9905:
        /* <DEDUP_REMOVED lines=8> */
.L_x_9906:
        /* <DEDUP_REMOVED lines=13> */
.L_x_9907:
        /* <DEDUP_REMOVED lines=8> */
.L_x_9908:
        /* <DEDUP_REMOVED lines=13> */
.L_x_9909:
        /* <DEDUP_REMOVED lines=8> */
.L_x_9910:
        /* <DEDUP_REMOVED lines=12> */
.L_x_9911:
        /* <DEDUP_REMOVED lines=8> */
.L_x_9912:
        /* <DEDUP_REMOVED lines=11> */
.L_x_9913:
[----:B------:R-:W-:Y:S05]  /*257e0*/  BRA `(.L_x_9914) ;  /* 0xffffff8800247947 */ /* 0x000fea000383ffff */
.L_x_9679:
[----:B0-----:R0:W1:Y:S02]  /*257f0*/  SYNCS.PHASECHK.TRANS64.TRYWAIT P0, [R22+URZ+0x28820], R3 ;  /* 0x02882003160075a7 */ /* 0x001064000800017f */
[----:B-1----:R-:W-:Y:S05]  /*25800*/  @!P0 NANOSLEEP.SYNCS 0x989680 ;  /* 0x009896800000895d */ /* 0x002fea0003900000 */
[----:B------:R-:W1:Y:S02]  /*25810*/  @!P0 SYNCS.PHASECHK.TRANS64 P0, [R22+URZ+0x28820], R3 ;  /* 0x02882003160085a7 */ /* 0x000e64000800007f */
[----:B-1----:R-:W-:Y:S05]  /*25820*/  @!P0 BRA `(.L_x_9679) ;  /* 0xfffffffc00f08947 */ /* 0x002fea000383ffff */
[----:B------:R-:W-:Y:S05]  /*25830*/  BRA `(.L_x_9915) ;  /* 0xffffff88009c7947 */ /* 0x000fea000383ffff */
.L_x_9684:
[----:B0-----:R0:W1:Y:S02]  /*25840*/  SYNCS.PHASECHK.TRANS64.TRYWAIT P0, [R6+URZ+0x28840], R3 ;  /* 0x02884003060075a7 */ /* 0x001064000800017f */
[----:B-1----:R-:W-:Y:S05]  /*25850*/  @!P0 NANOSLEEP.SYNCS 0x989680 ;  /* 0x009896800000895d */ /* 0x002fea0003900000 */
[----:B------:R-:W1:Y:S02]  /*25860*/  @!P0 SYNCS.PHASECHK.TRANS64 P0, [R6+URZ+0x28840], R3 ;  /* 0x02884003060085a7 */ /* 0x000e64000800007f */
[----:B-1----:R-:W-:Y:S05]  /*25870*/  @!P0 BRA `(.L_x_9684) ;  /* 0xfffffffc00f08947 */ /* 0x002fea000383ffff */
[----:B------:R-:W-:Y:S05]  /*25880*/  BRA `(.L_x_9916) ;  /* 0xffffff8c00647947 */ /* 0x000fea000383ffff */
.L_x_9685:
        /* <DEDUP_REMOVED lines=8> */
.L_x_9918:
[----:B------:R-:W-:Y:S05]  /*25910*/  BSYNC B1 ;  /* 0x0000000000017941 */ /* 0x000fea0003800000 */
.L_x_9917:
        /* <DEDUP_REMOVED lines=9> */
.L_x_9919:
[----:B------:R-:W-:Y:S02]  /*259b0*/  IMAD R8, R8, 0x2, R22 ;  /* 0x0000000208087824 */ /* 0x000fe400078e0216 */
[----:B------:R-:W-:Y:S02]  /*259c0*/  IMAD.MOV.U32 R13, RZ, RZ, R9 ;  /* 0x000000ffff0d7224 */ /* 0x000fe400078e0009 */
[----:B------:R-:W-:Y:S02]  /*259d0*/  IMAD.MOV.U32 R12, RZ, RZ, 0x1 ;  /* 0x00000001ff0c7424 */ /* 0x000fe400078e00ff */
[----:B------:R-:W-:-:S07]  /*259e0*/  IMAD.MOV.U32 R2, RZ, RZ, R14 ;  /* 0x000000ffff027224 */ /* 0x000fce00078e000e */
[----:B------:R-:W-:Y:S05]  /*259f0*/  WARPSYNC.COLLECTIVE R15, `(.L_x_9920) ;  /* 0x000000000f087348 */ /* 0x000fea0003c00000 */
[----:B------:R0:W1:Y:S02]  /*25a00*/  SHFL.IDX P6, R14, R13, R12, R11 ;  /* 0x0000000c0d0e7389 */ /* 0x00006400000c000b */
[----:B01----:R-:W-:Y:S01]  /*25a10*/  ENDCOLLECTIVE ;  /* 0x000000000000791b */ /* 0x003fe20003800000 */
.L_x_9920:
        /* <DEDUP_REMOVED lines=12> */
.L_x_9921:
[----:B------:R-:W-:Y:S02]  /*25ae0*/  IMAD.MOV.U32 R13, RZ, RZ, R9 ;  /* 0x000000ffff0d7224 */ /* 0x000fe400078e0009 */
[----:B------:R-:W-:Y:S01]  /*25af0*/  IMAD.MOV.U32 R12, RZ, RZ, 0x2 ;  /* 0x00000002ff0c7424 */ /* 0x000fe200078e00ff */
[----:B------:R-:W-:-:S07]  /*25b00*/  MOV R2, R14 ;  /* 0x0000000e00027202 */ /* 0x000fce0000000f00 */
[----:B------:R-:W-:Y:S05]  /*25b10*/  WARPSYNC.COLLECTIVE R15, `(.L_x_9922) ;  /* 0x000000000f087348 */ /* 0x000fea0003c00000 */
[----:B------:R0:W1:Y:S02]  /*25b20*/  SHFL.IDX P6, R14, R13, R12, R11 ;  /* 0x0000000c0d0e7389 */ /* 0x00006400000c000b */
[----:B01----:R-:W-:Y:S01]  /*25b30*/  ENDCOLLECTIVE ;  /* 0x000000000000791b */ /* 0x003fe20003800000 */
.L_x_9922:
        /* <DEDUP_REMOVED lines=12> */
.L_x_9923:
[----:B------:R-:W-:Y:S02]  /*25c00*/  IMAD.MOV.U32 R13, RZ, RZ, R9 ;  /* 0x000000ffff0d7224 */ /* 0x000fe400078e0009 */
[----:B------:R-:W-:Y:S02]  /*25c10*/  IMAD.MOV.U32 R12, RZ, RZ, 0x3 ;  /* 0x00000003ff0c7424 */ /* 0x000fe400078e00ff */
[----:B------:R-:W-:-:S07]  /*25c20*/  IMAD.MOV.U32 R2, RZ, RZ, R14 ;  /* 0x000000ffff027224 */ /* 0x000fce00078e000e */
[----:B------:R-:W-:Y:S05]  /*25c30*/  WARPSYNC.COLLECTIVE R15, `(.L_x_9924) ;  /* 0x000000000f087348 */ /* 0x000fea0003c00000 */
[----:B------:R0:W1:Y:S02]  /*25c40*/  SHFL.IDX P6, R14, R13, R12, R11 ;  /* 0x0000000c0d0e7389 */ /* 0x00006400000c000b */
[----:B01----:R-:W-:Y:S01]  /*25c50*/  ENDCOLLECTIVE ;  /* 0x000000000000791b */ /* 0x003fe20003800000 */
.L_x_9924:
        /* <DEDUP_REMOVED lines=12> */
.L_x_9925:
[----:B------:R-:W-:Y:S02]  /*25d20*/  IMAD.MOV.U32 R13, RZ, RZ, R9 ;  /* 0x000000ffff0d7224 */ /* 0x000fe400078e0009 */
[----:B------:R-:W-:Y:S02]  /*25d30*/  IMAD.MOV.U32 R12, RZ, RZ, 0x4 ;  /* 0x00000004ff0c7424 */ /* 0x000fe400078e00ff */
[----:B------:R-:W-:-:S07]  /*25d40*/  IMAD.MOV.U32 R2, RZ, RZ, R14 ;  /* 0x000000ffff027224 */ /* 0x000fce00078e000e */
[----:B------:R-:W-:Y:S05]  /*25d50*/  WARPSYNC.COLLECTIVE R15, `(.L_x_9926) ;  /* 0x000000000f087348 */ /* 0x000fea0003c00000 */
[----:B------:R0:W1:Y:S02]  /*25d60*/  SHFL.IDX P6, R14, R13, R12, R11 ;  /* 0x0000000c0d0e7389 */ /* 0x00006400000c000b */
[----:B01----:R-:W-:Y:S01]  /*25d70*/  ENDCOLLECTIVE ;  /* 0x000000000000791b */ /* 0x003fe20003800000 */
.L_x_9926:
        /* <DEDUP_REMOVED lines=12> */
.L_x_9927:
[----:B------:R-:W-:Y:S02]  /*25e40*/  IMAD.MOV.U32 R13, RZ, RZ, R9 ;  /* 0x000000ffff0d7224 */ /* 0x000fe400078e0009 */
[----:B------:R-:W-:Y:S02]  /*25e50*/  IMAD.MOV.U32 R12, RZ, RZ, 0x5 ;  /* 0x00000005ff0c7424 */ /* 0x000fe400078e00ff */
[----:B------:R-:W-:-:S07]  /*25e60*/  IMAD.MOV.U32 R2, RZ, RZ, R14 ;  /* 0x000000ffff027224 */ /* 0x000fce00078e000e */
[----:B------:R-:W-:Y:S05]  /*25e70*/  WARPSYNC.COLLECTIVE R15, `(.L_x_9928) ;  /* 0x000000000f087348 */ /* 0x000fea0003c00000 */
[----:B------:R0:W1:Y:S02]  /*25e80*/  SHFL.IDX P6, R14, R13, R12, R11 ;  /* 0x0000000c0d0e7389 */ /* 0x00006400000c000b */
[----:B01----:R-:W-:Y:S01]  /*25e90*/  ENDCOLLECTIVE ;  /* 0x000000000000791b */ /* 0x003fe20003800000 */
.L_x_9928:
        /* <DEDUP_REMOVED lines=12> */
.L_x_9929:
[----:B------:R-:W-:Y:S02]  /*25f60*/  IMAD.MOV.U32 R13, RZ, RZ, R9 ;  /* 0x000000ffff0d7224 */ /* 0x000fe400078e0009 */
[----:B------:R-:W-:Y:S02]  /*25f70*/  IMAD.MOV.U32 R12, RZ, RZ, 0x6 ;  /* 0x00000006ff0c7424 */ /* 0x000fe400078e00ff */
[----:B------:R-:W-:-:S07]  /*25f80*/  IMAD.MOV.U32 R2, RZ, RZ, R14 ;  /* 0x000000ffff027224 */ /* 0x000fce00078e000e */
[----:B------:R-:W-:Y:S05]  /*25f90*/  WARPSYNC.COLLECTIVE R15, `(.L_x_9930) ;  /* 0x000000000f087348 */ /* 0x000fea0003c00000 */
[----:B------:R0:W1:Y:S02]  /*25fa0*/  SHFL.IDX P6, R14, R13, R12, R11 ;  /* 0x0000000c0d0e7389 */ /* 0x00006400000c000b */
[----:B01----:R-:W-:Y:S01]  /*25fb0*/  ENDCOLLECTIVE ;  /* 0x000000000000791b */ /* 0x003fe20003800000 */
.L_x_9930:
        /* <DEDUP_REMOVED lines=12> */
.L_x_9931:
[----:B------:R-:W-:Y:S02]  /*26080*/  IMAD.MOV.U32 R13, RZ, RZ, R9 ;  /* 0x000000ffff0d7224 */ /* 0x000fe400078e0009 */
[----:B------:R-:W-:Y:S02]  /*26090*/  IMAD.MOV.U32 R12, RZ, RZ, 0x7 ;  /* 0x00000007ff0c7424 */ /* 0x000fe400078e00ff */
[----:B------:R-:W-:-:S07]  /*260a0*/  IMAD.MOV.U32 R2, RZ, RZ, R14 ;  /* 0x000000ffff027224 */ /* 0x000fce00078e000e */
[----:B------:R-:W-:Y:S05]  /*260b0*/  WARPSYNC.COLLECTIVE R15, `(.L_x_9932) ;  /* 0x000000000f087348 */ /* 0x000fea0003c00000 */
[----:B------:R0:W1:Y:S02]  /*260c0*/  SHFL.IDX P6, R14, R13, R12, R11 ;  /* 0x0000000c0d0e7389 */ /* 0x00006400000c000b */
[----:B01----:R-:W-:Y:S01]  /*260d0*/  ENDCOLLECTIVE ;  /* 0x000000000000791b */ /* 0x003fe20003800000 */
.L_x_9932:
[----:B------:R-:W-:-:S05]  /*260e0*/  IADD3 R2, P0, R2, R5, RZ ;  /* 0x0000000502027210 */ /* 0x000fca0007f1e0ff */
[----:B------:R-:W-:-:S05]  /*260f0*/  IMAD.X R3, RZ, RZ, R3, P0 ;  /* 0x000000ffff037224 */ /* 0x000fca00000e0603 */
[----:B------:R-:W-:Y:S01]  /*26100*/  @!PT LDS RZ, [RZ] ;  /* 0x00000000fffff984 */ /* 0x000fe20000000800 */
[----:B------:R-:W-:Y:S01]  /*26110*/  @!PT LDS RZ, [RZ] ;  /* 0x00000000fffff984 */ /* 0x000fe20000000800 */
[----:B------:R-:W-:Y:S01]  /*26120*/  @!PT LDS RZ, [RZ] ;  /* 0x00000000fffff984 */ /* 0x000fe20000000800 */
[----:B------:R0:W-:Y:S01]  /*26130*/  LDGSTS.E.BYPASS.LTC128B.128 [R8+0x1b400], desc[UR42][R2.64], !P4 ;  /* 0x1b40000002087fae */ /* 0x0001e2000e101d6a */
[----:B------:R-:W-:-:S03]  /*26140*/  MOV R13, R7 ;  /* 0x00000007000d7202 */ /* 0x000fc60000000f00 */
[----:B------:R0:W-:Y:S01]  /*26150*/  LDGSTS.E.BYPASS.LTC128B.128 [R8+0x1f400], desc[UR42][R2.64+0x80], !P3 ;  /* 0x1f40008002087fae */ /* 0x0001e2000d901d6a */
[----:B------:R-:W-:-:S07]  /*26160*/  IMAD.MOV.U32 R9, RZ, RZ, R14 ;  /* 0x000000ffff097224 */ /* 0x000fce00078e000e */
[----:B0-----:R-:W-:Y:S05]  /*26170*/  WARPSYNC.COLLECTIVE R15, `(.L_x_9933) ;  /* 0x000000000f087348 */ /* 0x001fea0003c00000 */
[----:B------:R1:W2:Y:S02]  /*26180*/  SHFL.IDX P6, R14, R13, R12, R11 ;  /* 0x0000000c0d0e7389 */ /* 0x0002a400000c000b */
[----:B012---:R-:W-:Y:S01]  /*26190*/  ENDCOLLECTIVE ;  /* 0x000000000000791b */ /* 0x007fe20003800000 */
.L_x_9933:
[----:B------:R-:W-:Y:S01]  /*261a0*/  IMAD.MOV.U32 R2, RZ, RZ, R14 ;  /* 0x000000ffff027224 */ /* 0x000fe200078e000e */
[----:B------:R-:W-:Y:S06]  /*261b0*/  BRA `(.L_x_9934) ;  /* 0xffffff8800307947 */ /* 0x000fec000383ffff */
.L_x_9690:
[----:B-1----:R1:W2:Y:S02]  /*261c0*/  SYNCS.PHASECHK.TRANS64.TRYWAIT P0, [R6+URZ+0x28860], R2 ;  /* 0x02886002060075a7 */ /* 0x0022a4000800017f */
[----:B--2---:R-:W-:Y:S05]  /*261d0*/  @!P0 NANOSLEEP.SYNCS 0x989680 ;  /* 0x009896800000895d */ /* 0x004fea0003900000 */
[----:B------:R-:W2:Y:S02]  /*261e0*/  @!P0 SYNCS.PHASECHK.TRANS64 P0, [R6+URZ+0x28860], R2 ;  /* 0x02886002060085a7 */ /* 0x000ea4000800007f */
[----:B--2---:R-:W-:Y:S05]  /*261f0*/  @!P0 BRA `(.L_x_9690) ;  /* 0xfffffffc00f08947 */ /* 0x004fea000383ffff */
[----:B------:R-:W-:Y:S05]  /*26200*/  BRA `(.L_x_9935) ;  /* 0xffffff88008c7947 */ /* 0x000fea000383ffff */
.L_x_9691:
        /* <DEDUP_REMOVED lines=8> */
.L_x_9937:
[----:B------:R-:W-:Y:S05]  /*26290*/  BSYNC B1 ;  /* 0x0000000000017941 */ /* 0x000fea0003800000 */
.L_x_9936:
        /* <DEDUP_REMOVED lines=9> */
.L_x_9938:
[----:B------:R-:W-:Y:S02]  /*26330*/  IMAD.MOV.U32 R13, RZ, RZ, R24 ;  /* 0x000000ffff0d7224 */ /* 0x000fe400078e0018 */
[----:B------:R-:W-:Y:S02]  /*26340*/  IMAD.MOV.U32 R12, RZ, RZ, 0x1 ;  /* 0x00000001ff0c7424 */ /* 0x000fe400078e00ff */
[----:B------:R-:W-:-:S07]  /*26350*/  IMAD.MOV.U32 R2, RZ, RZ, R14 ;  /* 0x000000ffff027224 */ /* 0x000fce00078e000e */
[----:B------:R-:W-:Y:S05]  /*26360*/  WARPSYNC.COLLECTIVE R15, `(.L_x_9939) ;  /* 0x000000000f087348 */ /* 0x000fea0003c00000 */
[----:B------:R0:W1:Y:S02]  /*26370*/  SHFL.IDX P6, R14, R13, R12, R11 ;  /* 0x0000000c0d0e7389 */ /* 0x00006400000c000b */
[----:B01----:R-:W-:Y:S01]  /*26380*/  ENDCOLLECTIVE ;  /* 0x000000000000791b */ /* 0x003fe20003800000 */
.L_x_9939:
        /* <DEDUP_REMOVED lines=14> */
.L_x_9940:
[----:B------:R-:W-:Y:S02]  /*26470*/  IMAD.MOV.U32 R13, RZ, RZ, R24 ;  /* 0x000000ffff0d7224 */ /* 0x000fe400078e0018 */
[----:B------:R-:W-:Y:S02]  /*26480*/  IMAD.MOV.U32 R12, RZ, RZ, 0x2 ;  /* 0x00000002ff0c7424 */ /* 0x000fe400078e00ff */
[----:B------:R-:W-:-:S07]  /*26490*/  IMAD.MOV.U32 R2, RZ, RZ, R14 ;  /* 0x000000ffff027224 */ /* 0x000fce00078e000e */
[----:B------:R-:W-:Y:S05]  /*264a0*/  WARPSYNC.COLLECTIVE R15, `(.L_x_9941) ;  /* 0x000000000f087348 */ /* 0x000fea0003c00000 */
[----:B------:R0:W1:Y:S02]  /*264b0*/  SHFL.IDX P6, R14, R13, R12, R11 ;  /* 0x0000000c0d0e7389 */ /* 0x00006400000c000b */
[----:B01----:R-:W-:Y:S01]  /*264c0*/  ENDCOLLECTIVE ;  /* 0x000000000000791b */ /* 0x003fe20003800000 */
.L_x_9941:
        /* <DEDUP_REMOVED lines=14> */
.L_x_9942:
[----:B------:R-:W-:Y:S02]  /*265b0*/  IMAD.MOV.U32 R13, RZ, RZ, R24 ;  /* 0x000000ffff0d7224 */ /* 0x000fe400078e0018 */
[----:B------:R-:W-:Y:S02]  /*265c0*/  IMAD.MOV.U32 R12, RZ, RZ, 0x3 ;  /* 0x00000003ff0c7424 */ /* 0x000fe400078e00ff */
[----:B------:R-:W-:-:S07]  /*265d0*/  IMAD.MOV.U32 R2, RZ, RZ, R14 ;  /* 0x000000ffff027224 */ /* 0x000fce00078e000e */
[----:B------:R-:W-:Y:S05]  /*265e0*/  WARPSYNC.COLLECTIVE R15, `(.L_x_9943) ;  /* 0x000000000f087348 */ /* 0x000fea0003c00000 */
[----:B------:R0:W1:Y:S02]  /*265f0*/  SHFL.IDX P6, R14, R13, R12, R11 ;  /* 0x0000000c0d0e7389 */ /* 0x00006400000c000b */
[----:B01----:R-:W-:Y:S01]  /*26600*/  ENDCOLLECTIVE ;  /* 0x000000000000791b */ /* 0x003fe20003800000 */
.L_x_9943:
        /* <DEDUP_REMOVED lines=14> */
.L_x_9944:
[----:B------:R-:W-:Y:S02]  /*266f0*/  IMAD.MOV.U32 R13, RZ, RZ, R24 ;  /* 0x000000ffff0d7224 */ /* 0x000fe400078e0018 */
[----:B------:R-:W-:Y:S02]  /*26700*/  IMAD.MOV.U32 R12, RZ, RZ, 0x4 ;  /* 0x00000004ff0c7424 */ /* 0x000fe400078e00ff */
[----:B------:R-:W-:-:S07]  /*26710*/  IMAD.MOV.U32 R2, RZ, RZ, R14 ;  /* 0x000000ffff027224 */ /* 0x000fce00078e000e */
[----:B------:R-:W-:Y:S05]  /*26720*/  WARPSYNC.COLLECTIVE R15, `(.L_x_9945) ;  /* 0x000000000f087348 */ /* 0x000fea0003c00000 */
[----:B------:R0:W1:Y:S02]  /*26730*/  SHFL.IDX P6, R14, R13, R12, R11 ;  /* 0x0000000c0d0e7389 */ /* 0x00006400000c000b */
[----:B01----:R-:W-:Y:S01]  /*26740*/  ENDCOLLECTIVE ;  /* 0x000000000000791b */ /* 0x003fe20003800000 */
.L_x_9945:
        /* <DEDUP_REMOVED lines=14> */
.L_x_9946:
[----:B------:R-:W-:Y:S02]  /*26830*/  IMAD.MOV.U32 R13, RZ, RZ, R24 ;  /* 0x000000ffff0d7224 */ /* 0x000fe400078e0018 */
[----:B------:R-:W-:Y:S02]  /*26840*/  IMAD.MOV.U32 R12, RZ, RZ, 0x5 ;  /* 0x00000005ff0c7424 */ /* 0x000fe400078e00ff */
[----:B------:R-:W-:-:S07]  /*26850*/  IMAD.MOV.U32 R2, RZ, RZ, R14 ;  /* 0x000000ffff027224 */ /* 0x000fce00078e000e */
[----:B------:R-:W-:Y:S05]  /*26860*/  WARPSYNC.COLLECTIVE R15, `(.L_x_9947) ;  /* 0x000000000f087348 */ /* 0x000fea0003c00000 */
[----:B------:R0:W1:Y:S02]  /*26870*/  SHFL.IDX P6, R14, R13, R12, R11 ;  /* 0x0000000c0d0e7389 */ /* 0x00006400000c000b */
[----:B01----:R-:W-:Y:S01]  /*26880*/  ENDCOLLECTIVE ;  /* 0x000000000000791b */ /* 0x003fe20003800000 */
.L_x_9947:
        /* <DEDUP_REMOVED lines=14> */
.L_x_9948:
[----:B------:R-:W-:Y:S02]  /*26970*/  IMAD.MOV.U32 R13, RZ, RZ, R24 ;  /* 0x000000ffff0d7224 */ /* 0x000fe400078e0018 */
[----:B------:R-:W-:Y:S02]  /*26980*/  IMAD.MOV.U32 R12, RZ, RZ, 0x6 ;  /* 0x00000006ff0c7424 */ /* 0x000fe400078e00ff */
[----:B------:R-:W-:-:S07]  /*26990*/  IMAD.MOV.U32 R2, RZ, RZ, R14 ;  /* 0x000000ffff027224 */ /* 0x000fce00078e000e */
[----:B------:R-:W-:Y:S05]  /*269a0*/  WARPSYNC.COLLECTIVE R15, `(.L_x_9949) ;  /* 0x000000000f087348 */ /* 0x000fea0003c00000 */
[----:B------:R0:W1:Y:S02]  /*269b0*/  SHFL.IDX P6, R14, R13, R12, R11 ;  /* 0x0000000c0d0e7389 */ /* 0x00006400000c000b */
[----:B01----:R-:W-:Y:S01]  /*269c0*/  ENDCOLLECTIVE ;  /* 0x000000000000791b */ /* 0x003fe20003800000 */
.L_x_9949:
        /* <DEDUP_REMOVED lines=14> */
.L_x_9950:
[----:B------:R-:W-:Y:S02]  /*26ab0*/  IMAD.MOV.U32 R13, RZ, RZ, R24 ;  /* 0x000000ffff0d7224 */ /* 0x000fe400078e0018 */
[----:B------:R-:W-:Y:S02]  /*26ac0*/  IMAD.MOV.U32 R12, RZ, RZ, 0x7 ;  /* 0x00000007ff0c7424 */ /* 0x000fe400078e00ff */
[----:B------:R-:W-:-:S07]  /*26ad0*/  IMAD.MOV.U32 R2, RZ, RZ, R14 ;  /* 0x000000ffff027224 */ /* 0x000fce00078e000e */
[----:B------:R-:W-:Y:S05]  /*26ae0*/  WARPSYNC.COLLECTIVE R15, `(.L_x_9951) ;  /* 0x000000000f087348 */ /* 0x000fea0003c00000 */
[----:B------:R0:W1:Y:S02]  /*26af0*/  SHFL.IDX P6, R14, R13, R12, R11 ;  /* 0x0000000c0d0e7389 */ /* 0x00006400000c000b */
[----:B01----:R-:W-:Y:S01]  /*26b00*/  ENDCOLLECTIVE ;  /* 0x000000000000791b */ /* 0x003fe20003800000 */
.L_x_9951:
        /* <DEDUP_REMOVED lines=13> */
.L_x_9952:
[----:B------:R-:W-:Y:S01]  /*26be0*/  @!PT LDS RZ, [RZ] ;  /* 0x00000000fffff984 */ /* 0x000fe20000000800 */
[----:B------:R-:W-:Y:S01]  /*26bf0*/  @!PT LDS RZ, [RZ] ;  /* 0x00000000fffff984 */ /* 0x000fe20000000800 */
[----:B------:R-:W-:Y:S01]  /*26c00*/  @!PT LDS RZ, [RZ] ;  /* 0x00000000fffff984 */ /* 0x000fe20000000800 */
[----:B------:R1:W-:Y:S01]  /*26c10*/  LDGSTS.E.BYPASS.LTC128B.128 [R7+0x7400], desc[UR42][R2.64+0x80], !P0 ;  /* 0x0740008002077fae */ /* 0x0003e2000c101d6a */
[----:B------:R-:W-:Y:S05]  /*26c20*/  BRA `(.L_x_9953) ;  /* 0xffffff8400147947 */ /* 0x000fea000383ffff */
.L_x_9699:
[----:B0-----:R0:W1:Y:S02]  /*26c30*/  SYNCS.PHASECHK.TRANS64.TRYWAIT P0, [R0+URZ+0x28860], R3 ;  /* 0x02886003000075a7 */ /* 0x001064000800017f */
[----:B-1----:R-:W-:Y:S05]  /*26c40*/  @!P0 NANOSLEEP.SYNCS 0x989680 ;  /* 0x009896800000895d */ /* 0x002fea0003900000 */
[----:B------:R-:W1:Y:S02]  /*26c50*/  @!P0 SYNCS.PHASECHK.TRANS64 P0, [R0+URZ+0x28860], R3 ;  /* 0x02886003000085a7 */ /* 0x000e64000800007f */
[----:B-1----:R-:W-:Y:S05]  /*26c60*/  @!P0 BRA `(.L_x_9699) ;  /* 0xfffffffc00f08947 */ /* 0x002fea000383ffff */
[----:B------:R-:W-:Y:S05]  /*26c70*/  BRA `(.L_x_9954) ;  /* 0xffffff8800287947 */ /* 0x000fea000383ffff */
.L_x_9700:
        /* <DEDUP_REMOVED lines=8> */
.L_x_9956:
[----:B------:R-:W-:Y:S05]  /*26d00*/  BSYNC B0 ;  /* 0x0000000000007941 */ /* 0x000fea0003800000 */
.L_x_9955:
        /* <DEDUP_REMOVED lines=9> */
.L_x_9957:
        /* <DEDUP_REMOVED lines=12> */
.L_x_9958:
        /* <DEDUP_REMOVED lines=13> */
.L_x_9959:
[----:B------:R-:W-:Y:S02]  /*26f30*/  IMAD.MOV.U32 R13, RZ, RZ, R24 ;  /* 0x000000ffff0d7224 */ /* 0x000fe400078e0018 */
[----:B------:R-:W-:Y:S01]  /*26f40*/  IMAD.MOV.U32 R12, RZ, RZ, 0x2 ;  /* 0x00000002ff0c7424 */ /* 0x000fe200078e00ff */
[----:B------:R-:W-:-:S07]  /*26f50*/  MOV R10, R14 ;  /* 0x0000000e000a7202 */ /* 0x000fce0000000f00 */
[----:B------:R-:W-:Y:S05]  /*26f60*/  WARPSYNC.COLLECTIVE R15, `(.L_x_9960) ;  /* 0x000000000f087348 */ /* 0x000fea0003c00000 */
[----:B------:R0:W1:Y:S02]  /*26f70*/  SHFL.IDX P6, R14, R13, R12, R11 ;  /* 0x0000000c0d0e7389 */ /* 0x00006400000c000b */
[----:B01----:R-:W-:Y:S01]  /*26f80*/  ENDCOLLECTIVE ;  /* 0x000000000000791b */ /* 0x003fe20003800000 */
.L_x_9960:
[----:B------:R-:W-:-:S05]  /*26f90*/  IADD3 R2, P2, R10, R5, RZ ;  /* 0x000000050a027210 */ /* 0x000fca0007f5e0ff */
[----:B------:R-:W-:-:S05]  /*26fa0*/  IMAD.X R3, RZ, RZ, R7, P2 ;  /* 0x000000ffff037224 */ /* 0x000fca00010e0607 */
        /* <DEDUP_REMOVED lines=12> */
.L_x_9961:
[----:B------:R-:W-:Y:S02]  /*27070*/  IMAD.MOV.U32 R13, RZ, RZ, R24 ;  /* 0x000000ffff0d7224 */ /* 0x000fe400078e0018 */
[----:B------:R-:W-:Y:S01]  /*27080*/  IMAD.MOV.U32 R12, RZ, RZ, 0x3 ;  /* 0x00000003ff0c7424 */ /* 0x000fe200078e00ff */
[----:B------:R-:W-:-:S13]  /*27090*/  IADD3 R2, P2, R14, R5, RZ ;  /* 0x000000050e027210 */ /* 0x000fda0007f5e0ff */
[----:B------:R-:W-:Y:S05]  /*270a0*/  WARPSYNC.COLLECTIVE R15, `(.L_x_9962) ;  /* 0x000000000f087348 */ /* 0x000fea0003c00000 */
[----:B------:R0:W1:Y:S02]  /*270b0*/  SHFL.IDX P6, R14, R13, R12, R11 ;  /* 0x0000000c0d0e7389 */ /* 0x00006400000c000b */
[----:B01----:R-:W-:Y:S01]  /*270c0*/  ENDCOLLECTIVE ;  /* 0x000000000000791b */ /* 0x003fe20003800000 */
.L_x_9962:
        /* <DEDUP_REMOVED lines=13> */
.L_x_9963:
[----:B------:R-:W-:Y:S02]  /*271a0*/  IMAD.MOV.U32 R13, RZ, RZ, R24 ;  /* 0x000000ffff0d7224 */ /* 0x000fe400078e0018 */
[----:B------:R-:W-:Y:S01]  /*271b0*/  IMAD.MOV.U32 R12, RZ, RZ, 0x4 ;  /* 0x00000004ff0c7424 */ /* 0x000fe200078e00ff */
[----:B------:R-:W-:-:S13]  /*271c0*/  IADD3 R2, P2, R14, R5, RZ ;  /* 0x000000050e027210 */ /* 0x000fda0007f5e0ff */
[----:B------:R-:W-:Y:S05]  /*271d0*/  WARPSYNC.COLLECTIVE R15, `(.L_x_9964) ;  /* 0x000000000f087348 */ /* 0x000fea0003c00000 */
[----:B------:R0:W1:Y:S02]  /*271e0*/  SHFL.IDX P6, R14, R13, R12, R11 ;  /* 0x0000000c0d0e7389 */ /* 0x00006400000c000b */
[----:B01----:R-:W-:Y:S01]  /*271f0*/  ENDCOLLECTIVE ;  /* 0x000000000000791b */ /* 0x003fe20003800000 */
.L_x_9964:
        /* <DEDUP_REMOVED lines=13> */
.L_x_9965:
[----:B------:R-:W-:Y:S02]  /*272d0*/  IMAD.MOV.U32 R13, RZ, RZ, R24 ;  /* 0x000000ffff0d7224 */ /* 0x000fe400078e0018 */
[----:B------:R-:W-:Y:S02]  /*272e0*/  IMAD.MOV.U32 R12, RZ, RZ, 0x5 ;  /* 0x00000005ff0c7424 */ /* 0x000fe400078e00ff */
[----:B------:R-:W-:-:S07]  /*272f0*/  IMAD.MOV.U32 R10, RZ, RZ, R14 ;  /* 0x000000ffff0a7224 */ /* 0x000fce00078e000e */
[----:B------:R-:W-:Y:S05]  /*27300*/  WARPSYNC.COLLECTIVE R15, `(.L_x_9966) ;  /* 0x000000000f087348 */ /* 0x000fea0003c00000 */
[----:B------:R0:W1:Y:S02]  /*27310*/  SHFL.IDX P6, R14, R13, R12, R11 ;  /* 0x0000000c0d0e7389 */ /* 0x00006400000c000b */
[----:B01----:R-:W-:Y:S01]  /*27320*/  ENDCOLLECTIVE ;  /* 0x000000000000791b */ /* 0x003fe20003800000 */
.L_x_9966:
        /* <DEDUP_REMOVED lines=14> */
.L_x_9967:
[----:B------:R-:W-:Y:S02]  /*27410*/  IMAD.MOV.U32 R13, RZ, RZ, R24 ;  /* 0x000000ffff0d7224 */ /* 0x000fe400078e0018 */
[----:B------:R-:W-:Y:S01]  /*27420*/  IMAD.MOV.U32 R12, RZ, RZ, 0x6 ;  /* 0x00000006ff0c7424 */ /* 0x000fe200078e00ff */
[----:B------:R-:W-:-:S13]  /*27430*/  IADD3 R2, P2, R14, R5, RZ ;  /* 0x000000050e027210 */ /* 0x000fda0007f5e0ff */
[----:B------:R-:W-:Y:S05]  /*27440*/  WARPSYNC.COLLECTIVE R15, `(.L_x_9968) ;  /* 0x000000000f087348 */ /* 0x000fea0003c00000 */
[----:B------:R0:W1:Y:S02]  /*27450*/  SHFL.IDX P6, R14, R13, R12, R11 ;  /* 0x0000000c0d0e7389 */ /* 0x00006400000c000b */
[----:B01----:R-:W-:Y:S01]  /*27460*/  ENDCOLLECTIVE ;  /* 0x000000000000791b */ /* 0x003fe20003800000 */
.L_x_9968:
        /* <DEDUP_REMOVED lines=13> */
.L_x_9969:
[----:B------:R-:W-:Y:S02]  /*27540*/  IMAD.MOV.U32 R13, RZ, RZ, R24 ;  /* 0x000000ffff0d7224 */ /* 0x000fe400078e0018 */
[----:B------:R-:W-:Y:S02]  /*27550*/  IMAD.MOV.U32 R12, RZ, RZ, 0x7 ;  /* 0x00000007ff0c7424 */ /* 0x000fe400078e00ff */
[----:B------:R-:W-:-:S07]  /*27560*/  IMAD.MOV.U32 R10, RZ, RZ, R14 ;  /* 0x000000ffff0a7224 */ /* 0x000fce00078e000e */
[----:B------:R-:W-:Y:S05]  /*27570*/  WARPSYNC.COLLECTIVE R15, `(.L_x_9970) ;  /* 0x000000000f087348 */ /* 0x000fea0003c00000 */
[----:B------:R0:W1:Y:S02]  /*27580*/  SHFL.IDX P6, R14, R13, R12, R11 ;  /* 0x0000000c0d0e7389 */ /* 0x00006400000c000b */
[----:B01----:R-:W-:Y:S01]  /*27590*/  ENDCOLLECTIVE ;  /* 0x000000000000791b */ /* 0x003fe20003800000 */
.L_x_9970:
        /* <DEDUP_REMOVED lines=12> */
.L_x_9971:
[----:B------:R-:W-:Y:S05]  /*27660*/  BRA `(.L_x_9972) ;  /* 0xffffff8000c87947 */ /* 0x000fea000383ffff */
.L_x_9705:
[----:B------:R-:W-:Y:S01]  /*27670*/  BSSY B0, `(.L_x_9973) ;  /* 0x0000008000007945 */ /* 0x000fe20003800000 */
[----:B------:R-:W-:Y:S01]  /*27680*/  IMAD.MOV.U32 R13, RZ, RZ, R16 ;  /* 0x000000ffff0d7224 */ /* 0x000fe200078e0010 */
[----:B------:R-:W-:Y:S01]  /*27690*/  MOV R11, 0x1f ;  /* 0x0000001f000b7802 */ /* 0x000fe20000000f00 */
[----:B-1----:R-:W-:Y:S02]  /*276a0*/  IMAD.MOV.U32 R12, RZ, RZ, RZ ;  /* 0x000000ffff0c7224 */ /* 0x002fe400078e00ff */
[----:B------:R-:W-:-:S07]  /*276b0*/  IMAD.MOV.U32 R15, RZ, RZ, -0x1 ;  /* 0xffffffffff0f7424 */ /* 0x000fce00078e00ff */
[----:B------:R-:W-:Y:S05]  /*276c0*/  WARPSYNC.COLLECTIVE R15, `(.L_x_9974) ;  /* 0x000000000f087348 */ /* 0x000fea0003c00000 */
[----:B------:R0:W1:Y:S02]  /*276d0*/  SHFL.IDX P6, R14, R13, R12, R11 ;  /* 0x0000000c0d0e7389 */ /* 0x00006400000c000b */
[----:B01----:R-:W-:Y:S01]  /*276e0*/  ENDCOLLECTIVE ;  /* 0x000000000000791b */ /* 0x003fe20003800000 */
.L_x_9974:
[----:B------:R-:W-:Y:S05]  /*276f0*/  BSYNC B0 ;  /* 0x0000000000007941 */ /* 0x000fea0003800000 */
.L_x_9973:
        /* <DEDUP_REMOVED lines=9> */
.L_x_9975:
        /* <DEDUP_REMOVED lines=24> */
.L_x_9976:
[----:B------:R-:W-:Y:S01]  /*27910*/  IMAD.MOV.U32 R12, RZ, RZ, 0x2 ;  /* 0x00000002ff0c7424 */ /* 0x000fe200078e00ff */
[----:B------:R-:W-:-:S05]  /*27920*/  SEL R14, R14, RZ, P1 ;  /* 0x000000ff0e0e7207 */ /* 0x000fca0000800000 */
[----:B------:R-:W-:-:S04]  /*27930*/  IMAD.IADD R5, R13, 0x1, R14 ;  /* 0x000000010d057824 */ /* 0x000fc800078e020e */
[----:B------:R-:W-:-:S07]  /*27940*/  IMAD.MOV.U32 R13, RZ, RZ, R5 ;  /* 0x000000ffff0d7224 */ /* 0x000fce00078e0005 */
[----:B------:R-:W-:Y:S05]  /*27950*/  WARPSYNC.COLLECTIVE R15, `(.L_x_9977) ;  /* 0x000000000f087348 */ /* 0x000fea0003c00000 */
[----:B------:R0:W1:Y:S02]  /*27960*/  SHFL.UP P6, R14, R13, R12, R11 ;  /* 0x0400000c0d0e7389 */ /* 0x00006400000c000b */
[----:B01----:R-:W-:Y:S01]  /*27970*/  ENDCOLLECTIVE ;  /* 0x000000000000791b */ /* 0x003fe20003800000 */
.L_x_9977:
[----:B------:R-:W-:Y:S01]  /*27980*/  IMAD.MOV.U32 R12, RZ, RZ, 0x4 ;  /* 0x00000004ff0c7424 */ /* 0x000fe200078e00ff */
[----:B------:R-:W-:-:S05]  /*27990*/  SEL R2, R14, RZ, P2 ;  /* 0x000000ff0e027207 */ /* 0x000fca0001000000 */
[----:B------:R-:W-:-:S04]  /*279a0*/  IMAD.IADD R2, R5, 0x1, R2 ;  /* 0x0000000105027824 */ /* 0x000fc800078e0202 */
[----:B------:R-:W-:-:S07]  /*279b0*/  IMAD.MOV.U32 R13, RZ, RZ, R2 ;  /* 0x000000ffff0d7224 */ /* 0x000fce00078e0002 */
[----:B------:R-:W-:Y:S05]  /*279c0*/  WARPSYNC.COLLECTIVE R15, `(.L_x_9978) ;  /* 0x000000000f087348 */ /* 0x000fea0003c00000 */
[----:B------:R0:W1:Y:S02]  /*279d0*/  SHFL.UP P6, R14, R13, R12, R11 ;  /* 0x0400000c0d0e7389 */ /* 0x00006400000c000b */
[----:B01----:R-:W-:Y:S01]  /*279e0*/  ENDCOLLECTIVE ;  /* 0x000000000000791b */ /* 0x003fe20003800000 */
.L_x_9978:
[----:B------:R-:W-:Y:S01]  /*279f0*/  IMAD.MOV.U32 R12, RZ, RZ, 0x8 ;  /* 0x00000008ff0c7424 */ /* 0x000fe200078e00ff */
[----:B------:R-:W-:-:S05]  /*27a00*/  SEL R3, R14, RZ, P3 ;  /* 0x000000ff0e037207 */ /* 0x000fca0001800000 */
[----:B------:R-:W-:-:S04]  /*27a10*/  IMAD.IADD R3, R2, 0x1, R3 ;  /* 0x0000000102037824 */ /* 0x000fc800078e0203 */
[----:B------:R-:W-:-:S07]  /*27a20*/  IMAD.MOV.U32 R13, RZ, RZ, R3 ;  /* 0x000000ffff0d7224 */ /* 0x000fce00078e0003 */
[----:B------:R-:W-:Y:S05]  /*27a30*/  WARPSYNC.COLLECTIVE R15, `(.L_x_9979) ;  /* 0x000000000f087348 */ /* 0x000fea0003c00000 */
[----:B------:R0:W1:Y:S02]  /*27a40*/  SHFL.UP P6, R14, R13, R12, R11 ;  /* 0x0400000c0d0e7389 */ /* 0x00006400000c000b */
[----:B01----:R-:W-:Y:S01]  /*27a50*/  ENDCOLLECTIVE ;  /* 0x000000000000791b */ /* 0x003fe20003800000 */
.L_x_9979:
[----:B------:R-:W-:Y:S01]  /*27a60*/  IMAD.MOV.U32 R12, RZ, RZ, 0x10 ;  /* 0x00000010ff0c7424 */ /* 0x000fe200078e00ff */
[----:B------:R-:W-:-:S05]  /*27a70*/  SEL R14, R14, RZ, P4 ;  /* 0x000000ff0e0e7207 */ /* 0x000fca0002000000 */
[----:B------:R-:W-:-:S04]  /*27a80*/  IMAD.IADD R5, R3, 0x1, R14 ;  /* 0x0000000103057824 */ /* 0x000fc800078e020e */
[----:B------:R-:W-:-:S07]  /*27a90*/  IMAD.MOV.U32 R13, RZ, RZ, R5 ;  /* 0x000000ffff0d7224 */ /* 0x000fce00078e0005 */
[----:B------:R-:W-:Y:S05]  /*27aa0*/  WARPSYNC.COLLECTIVE R15, `(.L_x_9980) ;  /* 0x000000000f087348 */ /* 0x000fea0003c00000 */
[----:B------:R0:W1:Y:S02]  /*27ab0*/  SHFL.UP P6, R14, R13, R12, R11 ;  /* 0x0400000c0d0e7389 */ /* 0x00006400000c000b */
[----:B01----:R-:W-:Y:S01]  /*27ac0*/  ENDCOLLECTIVE ;  /* 0x000000000000791b */ /* 0x003fe20003800000 */
.L_x_9980:
        /* <DEDUP_REMOVED lines=8> */
.L_x_9981:
[----:B------:R-:W-:Y:S05]  /*27b50*/  BRA `(.L_x_9982) ;  /* 0xffffff8000d87947 */ /* 0x000fea000383ffff */
.L_x_9708:
[----:B------:R-:W-:Y:S01]  /*27b60*/  BSSY B0, `(.L_x_9983) ;  /* 0x0000007000007945 */ /* 0x000fe20003800000 */
[----:B-1----:R-:W-:Y:S02]  /*27b70*/  IMAD.MOV.U32 R12, RZ, RZ, 0x1 ;  /* 0x00000001ff0c7424 */ /* 0x002fe400078e00ff */
[----:B------:R-:W-:Y:S02]  /*27b80*/  IMAD.MOV.U32 R11, RZ, RZ, RZ ;  /* 0x000000ffff0b7224 */ /* 0x000fe400078e00ff */
[----:B------:R-:W-:-:S07]  /*27b90*/  IMAD.MOV.U32 R15, RZ, RZ, -0x1 ;  /* 0xffffffffff0f7424 */ /* 0x000fce00078e00ff */
[----:B------:R-:W-:Y:S05]  /*27ba0*/  WARPSYNC.COLLECTIVE R15, `(.L_x_9984) ;  /* 0x000000000f087348 */ /* 0x000fea0003c00000 */
[----:B------:R0:W1:Y:S02]  /*27bb0*/  SHFL.UP P6, R14, R13, R12, R11 ;  /* 0x0400000c0d0e7389 */ /* 0x00006400000c000b */
[----:B01----:R-:W-:Y:S01]  /*27bc0*/  ENDCOLLECTIVE ;  /* 0x000000000000791b */ /* 0x003fe20003800000 */
.L_x_9984:
[----:B------:R-:W-:Y:S05]  /*27bd0*/  BSYNC B0 ;  /* 0x0000000000007941 */ /* 0x000fea0003800000 */
.L_x_9983:
[----:B------:R-:W-:Y:S01]  /*27be0*/  SEL R14, R14, RZ, P1 ;  /* 0x000000ff0e0e7207 */ /* 0x000fe20000800000 */
[----:B------:R-:W-:Y:S01]  /*27bf0*/  IMAD.MOV.U32 R11, RZ, RZ, RZ ;  /* 0x000000ffff0b7224 */ /* 0x000fe200078e00ff */
[----:B------:R-:W-:Y:S01]  /*27c00*/  MOV R12, 0x2 ;  /* 0x00000002000c7802 */ /* 0x000fe20000000f00 */
[----:B------:R-:W-:Y:S02]  /*27c10*/  IMAD.MOV.U32 R15, RZ, RZ, -0x1 ;  /* 0xffffffffff0f7424 */ /* 0x000fe400078e00ff */
[----:B------:R-:W-:-:S07]  /*27c20*/  IMAD.IADD R13, R13, 0x1, R14 ;  /* 0x000000010d0d7824 */ /* 0x000fce00078e020e */
[----:B------:R-:W-:Y:S05]  /*27c30*/  WARPSYNC.COLLECTIVE R15, `(.L_x_9985) ;  /* 0x000000000f087348 */ /* 0x000fea0003c00000 */
[----:B------:R0:W1:Y:S02]  /*27c40*/  SHFL.UP P6, R14, R13, R12, R11 ;  /* 0x0400000c0d0e7389 */ /* 0x00006400000c000b */
[----:B01----:R-:W-:Y:S01]  /*27c50*/  ENDCOLLECTIVE ;  /* 0x000000000000791b */ /* 0x003fe20003800000 */
.L_x_9985:
[----:B------:R-:W-:Y:S01]  /*27c60*/  IMAD.MOV.U32 R12, RZ, RZ, 0x4 ;  /* 0x00000004ff0c7424 */ /* 0x000fe200078e00ff */
[----:B------:R-:W-:-:S05]  /*27c70*/  SEL R2, R14, RZ, P2 ;  /* 0x000000ff0e027207 */ /* 0x000fca0001000000 */
[----:B------:R-:W-:-:S04]  /*27c80*/  IMAD.IADD R2, R13, 0x1, R2 ;  /* 0x000000010d027824 */ /* 0x000fc800078e0202 */
[----:B------:R-:W-:-:S07]  /*27c90*/  IMAD.MOV.U32 R13, RZ, RZ, R2 ;  /* 0x000000ffff0d7224 */ /* 0x000fce00078e0002 */
[----:B------:R-:W-:Y:S05]  /*27ca0*/  WARPSYNC.COLLECTIVE R15, `(.L_x_9986) ;  /* 0x000000000f087348 */ /* 0x000fea0003c00000 */
[----:B------:R0:W1:Y:S02]  /*27cb0*/  SHFL.UP P6, R14, R13, R12, R11 ;  /* 0x0400000c0d0e7389 */ /* 0x00006400000c000b */
[----:B01----:R-:W-:Y:S01]  /*27cc0*/  ENDCOLLECTIVE ;  /* 0x000000000000791b */ /* 0x003fe20003800000 */
.L_x_9986:
[----:B------:R-:W-:Y:S01]  /*27cd0*/  IMAD.MOV.U32 R12, RZ, RZ, 0x8 ;  /* 0x00000008ff0c7424 */ /* 0x000fe200078e00ff */
[----:B------:R-:W-:-:S05]  /*27ce0*/  SEL R3, R14, RZ, P3 ;  /* 0x000000ff0e037207 */ /* 0x000fca0001800000 */
[----:B------:R-:W-:-:S04]  /*27cf0*/  IMAD.IADD R3, R2, 0x1, R3 ;  /* 0x0000000102037824 */ /* 0x000fc800078e0203 */
[----:B------:R-:W-:-:S07]  /*27d00*/  IMAD.MOV.U32 R13, RZ, RZ, R3 ;  /* 0x000000ffff0d7224 */ /* 0x000fce00078e0003 */
[----:B------:R-:W-:Y:S05]  /*27d10*/  WARPSYNC.COLLECTIVE R15, `(.L_x_9987) ;  /* 0x000000000f087348 */ /* 0x000fea0003c00000 */
[----:B------:R0:W1:Y:S02]  /*27d20*/  SHFL.UP P6, R14, R13, R12, R11 ;  /* 0x0400000c0d0e7389 */ /* 0x00006400000c000b */
[----:B01----:R-:W-:Y:S01]  /*27d30*/  ENDCOLLECTIVE ;  /* 0x000000000000791b */ /* 0x003fe20003800000 */
.L_x_9987:
[----:B------:R-:W-:Y:S01]  /*27d40*/  IMAD.MOV.U32 R12, RZ, RZ, 0x10 ;  /* 0x00000010ff0c7424 */ /* 0x000fe200078e00ff */
[----:B------:R-:W-:-:S05]  /*27d50*/  SEL R14, R14, RZ, P4 ;  /* 0x000000ff0e0e7207 */ /* 0x000fca0002000000 */
[----:B------:R-:W-:-:S04]  /*27d60*/  IMAD.IADD R5, R3, 0x1, R14 ;  /* 0x0000000103057824 */ /* 0x000fc800078e020e */
[----:B------:R-:W-:-:S07]  /*27d70*/  IMAD.MOV.U32 R13, RZ, RZ, R5 ;  /* 0x000000ffff0d7224 */ /* 0x000fce00078e0005 */
[----:B------:R-:W-:Y:S05]  /*27d80*/  WARPSYNC.COLLECTIVE R15, `(.L_x_9988) ;  /* 0x000000000f087348 */ /* 0x000fea0003c00000 */
[----:B------:R0:W1:Y:S02]  /*27d90*/  SHFL.UP P6, R14, R13, R12, R11 ;  /* 0x0400000c0d0e7389 */ /* 0x00006400000c000b */
[----:B01----:R-:W-:Y:S01]  /*27da0*/  ENDCOLLECTIVE ;  /* 0x000000000000791b */ /* 0x003fe20003800000 */
.L_x_9988:
        /* <DEDUP_REMOVED lines=8> */
.L_x_9989:
[----:B------:R-:W-:Y:S05]  /*27e30*/  BRA `(.L_x_9990) ;  /* 0xffffff8000c47947 */ /* 0x000fea000383ffff */
.L_x_9710:
[----:B------:R-:W-:Y:S01]  /*27e40*/  BSSY B0, `(.L_x_9991) ;  /* 0x0000006000007945 */ /* 0x000fe20003800000 */
[----:B------:R-:W-:Y:S01]  /*27e50*/  PLOP3.LUT P6, PT, P6, PT, PT, 0x8, 0x0 ;  /* 0x000000000000781c */ /* 0x000fe200037ce170 */
[----:B------:R-:W-:-:S12]  /*27e60*/  IMAD.MOV.U32 R15, RZ, RZ, -0x1 ;  /* 0xffffffffff0f7424 */ /* 0x000fd800078e00ff */
[----:B01----:R-:W-:Y:S05]  /*27e70*/  WARPSYNC.COLLECTIVE R15, `(.L_x_9992) ;  /* 0x000000000f087348 */ /* 0x003fea0003c00000 */
[----:B------:R-:W-:Y:S01]  /*27e80*/  VOTE.ANY R14, PT, P6 ;  /* 0x00000000000e7806 */ /* 0x000fe200030e0100 */
[----:B01----:R-:W-:Y:S06]  /*27e90*/  ENDCOLLECTIVE ;  /* 0x000000000000791b */ /* 0x003fec0003800000 */
.L_x_9992:
[----:B------:R-:W-:Y:S05]  /*27ea0*/  BSYNC B0 ;  /* 0x0000000000007941 */ /* 0x000fea0003800000 */
.L_x_9991:
        /* <DEDUP_REMOVED lines=8> */
.L_x_9993:
[----:B------:R-:W-:Y:S02]  /*27f30*/  IMAD.IADD R19, R12, 0x1, R19 ;  /* 0x000000010c137824 */ /* 0x000fe400078e0213 */
[----:B------:R-:W-:Y:S02]  /*27f40*/  IMAD.MOV.U32 R13, RZ, RZ, R4 ;  /* 0x000000ffff0d7224 */ /* 0x000fe400078e0004 */
[----:B------:R-:W-:-:S07]  /*27f50*/  IMAD.MOV.U32 R17, RZ, RZ, R14 ;  /* 0x000000ffff117224 */ /* 0x000fce00078e000e */
[----:B------:R-:W-:Y:S05]  /*27f60*/  WARPSYNC.COLLECTIVE R15, `(.L_x_9994) ;  /* 0x000000000f087348 */ /* 0x000fea0003c00000 */
[----:B------:R0:W1:Y:S02]  /*27f70*/  SHFL.IDX P6, R14, R13, R12, R11 ;  /* 0x0000000c0d0e7389 */ /* 0x00006400000c000b */
[----:B01----:R-:W-:Y:S01]  /*27f80*/  ENDCOLLECTIVE ;  /* 0x000000000000791b */ /* 0x003fe20003800000 */
.L_x_9994:
[----:B------:R-:W-:Y:S01]  /*27f90*/  IMAD.MOV.U32 R4, RZ, RZ, R14 ;  /* 0x000000ffff047224 */ /* 0x000fe200078e000e */
[----:B------:R-:W-:Y:S06]  /*27fa0*/  BRA `(.L_x_9995) ;  /* 0xffffff8000a87947 */ /* 0x000fec000383ffff */
.L_x_9712:
[----:B------:R-:W-:Y:S01]  /*27fb0*/  BSSY B0, `(.L_x_9996) ;  /* 0x0000007000007945 */ /* 0x000fe20003800000 */
[----:B------:R-:W-:Y:S02]  /*27fc0*/  IMAD.MOV.U32 R13, RZ, RZ, R2 ;  /* 0x000000ffff0d7224 */ /* 0x000fe400078e0002 */
[----:B------:R-:W-:Y:S02]  /*27fd0*/  IMAD.MOV.U32 R11, RZ, RZ, 0x1f ;  /* 0x0000001fff0b7424 */ /* 0x000fe400078e00ff */
[----:B------:R-:W-:-:S07]  /*27fe0*/  IMAD.MOV.U32 R15, RZ, RZ, -0x1 ;  /* 0xffffffffff0f7424 */ /* 0x000fce00078e00ff */
[----:B0-23--:R-:W-:Y:S05]  /*27ff0*/  WARPSYNC.COLLECTIVE R15, `(.L_x_9997) ;  /* 0x000000000f087348 */ /* 0x00dfea0003c00000 */
[----:B------:R1:W4:Y:S02]  /*28000*/  SHFL.IDX P6, R14, R13, R12, R11 ;  /* 0x0000000c0d0e7389 */ /* 0x00032400000c000b */
[----:B01234-:R-:W-:Y:S01]  /*28010*/  ENDCOLLECTIVE ;  /* 0x000000000000791b */ /* 0x01ffe20003800000 */
.L_x_9997:
[----:B------:R-:W-:Y:S05]  /*28020*/  BSYNC B0 ;  /* 0x0000000000007941 */ /* 0x000fea0003800000 */
.L_x_9996:
[----:B------:R-:W-:Y:S01]  /*28030*/  IMAD.MOV.U32 R6, RZ, RZ, R14 ;  /* 0x000000ffff067224 */ /* 0x000fe200078e000e */
[----:B------:R-:W-:Y:S06]  /*28040*/  BRA `(.L_x_9711) ;  /* 0xffffff8000987947 */ /* 0x000fec000383ffff */
.L_x_9718:
[----:B-1----:R1:W3:Y:S02]  /*28050*/  SYNCS.PHASECHK.TRANS64.TRYWAIT P0, [R4+URZ+0x28820], R0 ;  /* 0x02882000040075a7 */ /* 0x0022e4000800017f */
[----:B---3--:R-:W-:Y:S05]  /*28060*/  @!P0 NANOSLEEP.SYNCS 0x989680 ;  /* 0x009896800000895d */ /* 0x008fea0003900000 */
[----:B------:R-:W3:Y:S02]  /*28070*/  @!P0 SYNCS.PHASECHK.TRANS64 P0, [R4+URZ+0x28820], R0 ;  /* 0x02882000040085a7 */ /* 0x000ee4000800007f */
[----:B---3--:R-:W-:Y:S05]  /*28080*/  @!P0 BRA `(.L_x_9718) ;  /* 0xfffffffc00f08947 */ /* 0x008fea000383ffff */
[----:B------:R-:W-:Y:S05]  /*28090*/  BRA `(.L_x_9998) ;  /* 0xffffff8800f07947 */ /* 0x000fea000383ffff */
.L_x_9719:
        /* <DEDUP_REMOVED lines=11> */
.L_x_10000:
[----:B------:R-:W-:Y:S05]  /*28150*/  BSYNC B0 ;  /* 0x0000000000007941 */ /* 0x000fea0003800000 */
.L_x_9999:
[----:B------:R-:W-:Y:S05]  /*28160*/  BRA `(.L_x_10001) ;  /* 0xffffff8800d87947 */ /* 0x000fea000383ffff */
.L_x_9720:
[----:B------:R-:W-:Y:S01]  /*28170*/  BSSY B0, `(.L_x_10002) ;  /* 0x0000006000007945 */ /* 0x000fe20003800000 */
[----:B------:R-:W-:-:S07]  /*28180*/  IMAD.MOV.U32 R15, RZ, RZ, -0x1 ;  /* 0xffffffffff0f7424 */ /* 0x000fce00078e00ff */
[----:B012---:R-:W-:Y:S05]  /*28190*/  WARPSYNC.COLLECTIVE R15, `(.L_x_10003) ;  /* 0x000000000f0c7348 */ /* 0x007fea0003c00000 */
[----:B------:R-:W-:Y:S02]  /*281a0*/  ELECT P6, UR62, PT ;  /* 0x00000000003e782f */ /* 0x000fe400038c0000 */
[----:B------:R-:W-:Y:S01]  /*281b0*/  MOV R14, UR62 ;  /* 0x0000003e000e7c02 */ /* 0x000fe20008000f00 */
[----:B012---:R-:W-:Y:S10]  /*281c0*/  ENDCOLLECTIVE ;  /* 0x000000000000791b */ /* 0x007ff40003800000 */
.L_x_10003:
[----:B------:R-:W-:Y:S05]  /*281d0*/  BSYNC B0 ;  /* 0x0000000000007941 */ /* 0x000fea0003800000 */
.L_x_10002:
[----:B------:R-:W-:Y:S05]  /*281e0*/  BRA `(.L_x_10004) ;  /* 0xffffff8800cc7947 */ /* 0x000fea000383ffff */
.L_x_9722:
[----:B-1----:R1:W3:Y:S02]  /*281f0*/  SYNCS.PHASECHK.TRANS64.TRYWAIT P1, [R5+URZ+0x28840], R0 ;  /* 0x02884000050075a7 */ /* 0x0022e4000802017f */
[----:B---3--:R-:W-:Y:S05]  /*28200*/  @!P1 NANOSLEEP.SYNCS 0x989680 ;  /* 0x009896800000995d */ /* 0x008fea0003900000 */
[----:B------:R-:W3:Y:S02]  /*28210*/  @!P1 SYNCS.PHASECHK.TRANS64 P1, [R5+URZ+0x28840], R0 ;  /* 0x02884000050095a7 */ /* 0x000ee4000802007f */
[----:B---3--:R-:W-:Y:S05]  /*28220*/  @!P1 BRA `(.L_x_9722) ;  /* 0xfffffffc00f09947 */ /* 0x008fea000383ffff */
[----:B------:R-:W-:Y:S05]  /*28230*/  BRA `(.L_x_10005) ;  /* 0xffffff8800ec7947 */ /* 0x000fea000383ffff */
.L_x_9724:
[----:B---3--:R3:W4:Y:S02]  /*28240*/  SYNCS.PHASECHK.TRANS64.TRYWAIT P1, [R25+URZ+0x28840], R2 ;  /* 0x02884002190075a7 */ /* 0x008724000802017f */
[----:B----4-:R-:W-:Y:S05]  /*28250*/  @!P1 NANOSLEEP.SYNCS 0x989680 ;  /* 0x009896800000995d */ /* 0x010fea0003900000 */
[----:B------:R-:W4:Y:S02]  /*28260*/  @!P1 SYNCS.PHASECHK.TRANS64 P1, [R25+URZ+0x28840], R2 ;  /* 0x02884002190095a7 */ /* 0x000f24000802007f */
[----:B----4-:R-:W-:Y:S05]  /*28270*/  @!P1 BRA `(.L_x_9724) ;  /* 0xfffffffc00f09947 */ /* 0x010fea000383ffff */
[----:B------:R-:W-:Y:S05]  /*28280*/  BRA `(.L_x_10006) ;  /* 0xffffff8800f87947 */ /* 0x000fea000383ffff */
.L_x_9726:
[----:B----4-:R4:W0:Y:S02]  /*28290*/  SYNCS.PHASECHK.TRANS64.TRYWAIT P1, [R5+URZ+0x28860], R0 ;  /* 0x02886000050075a7 */ /* 0x010824000802017f */
[----:B0-----:R-:W-:Y:S05]  /*282a0*/  @!P1 NANOSLEEP.SYNCS 0x989680 ;  /* 0x009896800000995d */ /* 0x001fea0003900000 */
[----:B------:R-:W0:Y:S02]  /*282b0*/  @!P1 SYNCS.PHASECHK.TRANS64 P1, [R5+URZ+0x28860], R0 ;  /* 0x02886000050095a7 */ /* 0x000e24000802007f */
[----:B0-----:R-:W-:Y:S05]  /*282c0*/  @!P1 BRA `(.L_x_9726) ;  /* 0xfffffffc00f09947 */ /* 0x001fea000383ffff */
[----:B------:R-:W-:Y:S05]  /*282d0*/  BRA `(.L_x_10007) ;  /* 0xffffff8800f47947 */ /* 0x000fea000383ffff */
.L_x_10008:
        /* <DEDUP_REMOVED lines=10> */
.L_x_15982:


//--------------------- .text._ZN7cutlass13device_kernelIN5flash11enable_sm90INS1_16FlashAttnFwdSm90INS1_25CollectiveMainloopFwdSm90ILi2EN4cute5tupleIJNS5_1CILi1EEES8_S8_EEENS6_IJNS7_ILi192EEENS7_ILi128EEENS7_ILi96EEEEEELi96ENS_10bfloat16_tEfNS_4arch4Sm90ELb0ELb0ELb0ELb0ELb1ELb0ELb0ELb0ELb1ELb1ELb1ELb0EEENS1_21CollectiveEpilogueFwdINS6_IJSA_SC_SB_EEES9_SE_SG_Li384ELb0ELb1ELb1ELb0EEENS1_19SingleTileSchedulerILb0ELb1ELb1ELi192EEEEEEEEEvNT_6ParamsE --------------------------
	.section	.text._ZN7cutlass13device_kernelIN5flash11enable_sm90INS1_16FlashAttnFwdSm90INS1_25CollectiveMainloopFwdSm90ILi2EN4cute5tupleIJNS5_1CILi1EEES8_S8_EEENS6_IJNS7_ILi192EEENS7_ILi128EEENS7_ILi96EEEEEELi96ENS_10bfloat16_tEfNS_4arch4Sm90ELb0ELb0ELb0ELb0ELb1ELb0ELb0ELb0ELb1ELb1ELb1ELb0EEENS1_21CollectiveEpilogueFwdINS6_IJSA_SC_SB_EEES9_SE_SG_Li384ELb0ELb1ELb1ELb0EEENS1_19SingleTileSchedulerILb0ELb1ELb1ELi192EEEEEEEEEvNT_6ParamsE,"ax",@progbits
	.align	128
.text._ZN7cutlass13device_kernelIN5flash11enable_sm90INS1_16FlashAttnFwdSm90INS1_25CollectiveMainloopFwdSm90ILi2EN4cute5tupleIJNS5_1CILi1EEES8_S8_EEENS6_IJNS7_ILi192EEENS7_ILi128EEENS7_ILi96EEEEEELi96ENS_10bfloat16_tEfNS_4arch4Sm90ELb0ELb0ELb0ELb0ELb1ELb0ELb0ELb0ELb1ELb1ELb1ELb0EEENS1_21CollectiveEpilogueFwdINS6_IJSA_SC_SB_EEES9_SE_SG_Li384ELb0ELb1ELb1ELb0EEENS1_19SingleTileSchedulerILb0ELb1ELb1ELi192EEEEEEEEEvNT_6ParamsE:
        .type           _ZN7cutlass13device_kernelIN5flash11enable_sm90INS1_16FlashAttnFwdSm90INS1_25CollectiveMainloopFwdSm90ILi2EN4cute5tupleIJNS5_1CILi1EEES8_S8_EEENS6_IJNS7_ILi192EEENS7_ILi128EEENS7_ILi96EEEEEELi96ENS_10bfloat16_tEfNS_4arch4Sm90ELb0ELb0ELb0ELb0ELb1ELb0ELb0ELb0ELb1ELb1ELb1ELb0EEENS1_21CollectiveEpilogueFwdINS6_IJSA_SC_SB_EEES9_SE_SG_Li384ELb0ELb1ELb1ELb0EEENS1_19SingleTileSchedulerILb0ELb1ELb1ELi192EEEEEEEEEvNT_6ParamsE,@function
        .size           _ZN7cutlass13device_kernelIN5flash11enable_sm90INS1_16FlashAttnFwdSm90INS1_25CollectiveMainloopFwdSm90ILi2EN4cute5tupleIJNS5_1CILi1EEES8_S8_EEENS6_IJNS7_ILi192EEENS7_ILi128EEENS7_ILi96EEEEEELi96ENS_10bfloat16_tEfNS_4arch4Sm90ELb0ELb0ELb0ELb0ELb1ELb0ELb0ELb0ELb1ELb1ELb1ELb0EEENS1_21CollectiveEpilogueFwdINS6_IJSA_SC_SB_EEES9_SE_SG_Li384ELb0ELb1ELb1ELb0EEENS1_19SingleTileSchedulerILb0ELb1ELb1ELi192EEEEEEEEEvNT_6ParamsE,(.L_x_15983 - _ZN7cutlass13device_kernelIN5flash11enable_sm90INS1_16FlashAttnFwdSm90INS1_25CollectiveMainloopFwdSm90ILi2EN4cute5tupleIJNS5_1CILi1EEES8_S8_EEENS6_IJNS7_ILi192EEENS7_ILi128EEENS7_ILi96EEEEEELi96ENS_10bfloat16_tEfNS_4arch4Sm90ELb0ELb0ELb0ELb0ELb1ELb0ELb0ELb0ELb1ELb1ELb1ELb0EEENS1_21CollectiveEpilogueFwdINS6_IJSA_SC_SB_EEES9_SE_SG_Li384ELb0ELb1ELb1ELb0EEENS1_19SingleTileSchedulerILb0ELb1ELb1ELi192EEEEEEEEEvNT_6ParamsE)
        .other          _ZN7cutlass13device_kernelIN5flash11enable_sm90INS1_16FlashAttnFwdSm90INS1_25CollectiveMainloopFwdSm90ILi2EN4cute5tupleIJNS5_1CILi1EEES8_S8_EEENS6_IJNS7_ILi192EEENS7_ILi128EEENS7_ILi96EEEEEELi96ENS_10bfloat16_tEfNS_4arch4Sm90ELb0ELb0ELb0ELb0ELb1ELb0ELb0ELb0ELb1ELb1ELb1ELb0EEENS1_21CollectiveEpilogueFwdINS6_IJSA_SC_SB_EEES9_SE_SG_Li384ELb0ELb1ELb1ELb0EEENS1_19SingleTileSchedulerILb0ELb1ELb1ELi192EEEEEEEEEvNT_6ParamsE,@"STO_CUDA_ENTRY STV_DEFAULT"
_ZN7cutlass13device_kernelIN5flash11enable_sm90INS1_16FlashAttnFwdSm90INS1_25CollectiveMainloopFwdSm90ILi2EN4cute5tupleIJNS5_1CILi1EEES8_S8_EEENS6_IJNS7_ILi192EEENS7_ILi128EEENS7_ILi96EEEEEELi96ENS_10bfloat16_tEfNS_4arch4Sm90ELb0ELb0ELb0ELb0ELb1ELb0ELb0ELb0ELb1ELb1ELb1ELb0EEENS1_21CollectiveEpilogueFwdINS6_IJSA_SC_SB_EEES9_SE_SG_Li384ELb0ELb1ELb1ELb0EEENS1_19SingleTileSchedulerILb0ELb1ELb1ELi192EEEEEEEEEvNT_6ParamsE:
        /* <DEDUP_REMOVED lines=9> */
[----:B------:R1:W2:Y:S01]  /*0090*/  SHFL.IDX PT, R3, R16, RZ, 0x1f ;  /* 0x00001fff10037589 */ /* 0x0002a200000e0000 */
        /* <DEDUP_REMOVED lines=14> */
[----:B------:R1:W0:Y:S06]  /*0180*/  @!UP0 SYNCS.EXCH.64 URZ, [UR8+0x2d800], UR4 ;  /* 0x02d80004083f85b2 */ /* 0x00022c0008000100 */
[----:B------:R1:W3:Y:S02]  /*0190*/  @!UP1 SYNCS.EXCH.64 URZ, [UR8+0x2d820], UR6 ;  /* 0x02d82006083f95b2 */ /* 0x0002e40008000100 */
[----:B-12---:R-:W-:Y:S05]  /*01a0*/  @P1 BRA `(.L_x_10009) ;  /* 0x0000000000481947 */ /* 0x006fea0003800000 */
[----:B------:R-:W1:Y:S01]  /*01b0*/  S2UR UR5, SR_CgaCtaId ;  /* 0x00000000000579c3 */ /* 0x000e620000008800 */
        /* <DEDUP_REMOVED lines=12> */
[----:B-1----:R1:W2:Y:S08]  /*0280*/  SYNCS.EXCH.64 URZ, [UR8+0x2d830], UR4 ;  /* 0x02d83004083f75b2 */ /* 0x0022b00008000100 */
[----:B------:R1:W4:Y:S01]  /*0290*/  SYNCS.EXCH.64 URZ, [UR8+0x2d840], UR6 ;  /* 0x02d84006083f75b2 */ /* 0x0003220008000100 */
[----:B------:R1:W0:Y:S01]  /*02a0*/  SYNCS.EXCH.64 URZ, [UR8+0x2d838], UR4 ;  /* 0x02d83804083f75b2 */ /* 0x0002220008000100 */
[----:B------:R1:W0:Y:S01]  /*02b0*/  SYNCS.EXCH.64 URZ, [UR8+0x2d848], UR6 ;  /* 0x02d84806083f75b2 */ /* 0x0002220008000100 */
[----:B------:R-:W-:Y:S01]  /*02c0*/  NOP ;  /* 0x0000000000007918 */ /* 0x000fe20000000000 */
.L_x_10009:
[----:B------:R-:W5:Y:S01]  /*02d0*/  SHFL.IDX PT, R2, R0, RZ, 0x1f ;  /* 0x00001fff00027589 */ /* 0x000f6200000e0000 */
[----:B------:R-:W-:Y:S01]  /*02e0*/  NOP ;  /* 0x0000000000007918 */ /* 0x000fe20000000000 */
[----:B-----5:R-:W-:-:S13]  /*02f0*/  ISETP.NE.AND P0, PT, R2, RZ, PT ;  /* 0x000000ff0200720c */ /* 0x020fda0003f05270 */
        /* <DEDUP_REMOVED lines=14> */
[----:B-1----:R1:W0:Y:S08]  /*03e0*/  SYNCS.EXCH.64 URZ, [UR8+0x2d850], UR4 ;  /* 0x02d85004083f75b2 */ /* 0x0022300008000100 */
[----:B------:R1:W0:Y:S01]  /*03f0*/  SYNCS.EXCH.64 URZ, [UR8+0x2d860], UR6 ;  /* 0x02d86006083f75b2 */ /* 0x0002220008000100 */
[----:B------:R1:W0:Y:S01]  /*0400*/  SYNCS.EXCH.64 URZ, [UR8+0x2d858], UR4 ;  /* 0x02d85804083f75b2 */ /* 0x0002220008000100 */
[----:B------:R1:W0:Y:S01]  /*0410*/  SYNCS.EXCH.64 URZ, [UR8+0x2d868], UR6 ;  /* 0x02d86806083f75b2 */ /* 0x0002220008000100 */
[----:B------:R-:W-:Y:S01]  /*0420*/  NOP ;  /* 0x0000000000007918 */ /* 0x000fe20000000000 */
.L_x_10010:
[----:B------:R-:W5:Y:S01]  /*0430*/  SHFL.IDX PT, R2, R0, RZ, 0x1f ;  /* 0x00001fff00027589 */ /* 0x000f6200000e0000 */
[----:B------:R-:W-:Y:S01]  /*0440*/  NOP ;  /* 0x0000000000007918 */ /* 0x000fe20000000000 */
[----:B-----5:R-:W-:-:S13]  /*0450*/  ISETP.NE.AND P0, PT, R2, RZ, PT ;  /* 0x000000ff0200720c */ /* 0x020fda0003f05270 */
        /* <DEDUP_REMOVED lines=10> */
[----:B-1----:R1:W0:Y:S01]  /*0500*/  SYNCS.EXCH.64 URZ, [UR6+0x2d870], UR4 ;  /* 0x02d87004063f75b2 */ /* 0x0022220008000100 */
[----:B------:R1:W0:Y:S01]  /*0510*/  SYNCS.EXCH.64 URZ, [UR6+0x2d880], UR4 ;  /* 0x02d88004063f75b2 */ /* 0x0002220008000100 */
[----:B------:R1:W0:Y:S01]  /*0520*/  SYNCS.EXCH.64 URZ, [UR6+0x2d878], UR4 ;  /* 0x02d87804063f75b2 */ /* 0x0002220008000100 */
[----:B------:R1:W0:Y:S01]  /*0530*/  SYNCS.EXCH.64 URZ, [UR6+0x2d888], UR4 ;  /* 0x02d88804063f75b2 */ /* 0x0002220008000100 */
[----:B------:R-:W-:Y:S01]  /*0540*/  NOP ;  /* 0x0000000000007918 */ /* 0x000fe20000000000 */
.L_x_10011:
        /* <DEDUP_REMOVED lines=22> */
.L_x_10012:
[----:B------:R-:W5:Y:S01]  /*06b0*/  SHFL.IDX PT, R2, R0, RZ, 0x1f ;  /* 0x00001fff00027589 */ /* 0x000f6200000e0000 */
[----:B------:R-:W-:Y:S01]  /*06c0*/  R2UR UR9, R3 ;  /* 0x00000000030972ca */ /* 0x000fe200000e0000 */
        /* <DEDUP_REMOVED lines=21> */
.L_x_10013:
[----:B------:R-:W-:Y:S01]  /*0820*/  UISETP.NE.AND UP0, UPT, UR9, URZ, UPT ;  /* 0x0000003f0900728c */ /* 0x000fe2000bf05270 */
[----:B------:R-:W-:Y:S01]  /*0830*/  NOP ;  /* 0x0000000000007918 */ /* 0x000fe20000000000 */
[----:B------:R-:W-:Y:S01]  /*0840*/  UMOV UR38, 0x1 ;  /* 0x0000000100267882 */ /* 0x000fe20000000000 */
[----:B------:R-:W-:Y:S01]  /*0850*/  ULDC.64 UR36, c[0x0][0x208] ;  /* 0x0000820000247ab9 */ /* 0x000fe20000000a00 */
[----:B------:R-:W-:Y:S01]  /*0860*/  USEL UR38, UR38, 0x2, !UP0 ;  /* 0x0000000226267887 */ /* 0x000fe2000c000000 */
[----:B------:R-:W-:Y:S01]  /*0870*/  BSSY B6, `(.L_x_10014) ;  /* 0x0000aa7000067945 */ /* 0x000fe20003800000 */
[----:B0-234-:R-:W-:Y:S01]  /*0880*/  BAR.SYNC.DEFER_BLOCKING 0x0 ;  /* 0x0000000000007b1d */ /* 0x01dfe20000010000 */
[----:B------:R-:W-:-:S13]  /*0890*/  PLOP3.LUT P0, PT, PT, PT, UP0, 0x80, 0x0 ;  /* 0x000000000000781c */ /* 0x000fda0003f0f008 */
[----:B------:R-:W-:Y:S05]  /*08a0*/  @!P0 BRA `(.L_x_10015) ;  /* 0x0000007000008947 */ /* 0x000fea0003800000 */
.L_x_10016:
[----:B------:R-:W-:-:S08]  /*08b0*/  NOP ;  /* 0x0000000000007918 */ /* 0x000fd00000000000 */
[----:B------:R-:W0:Y:S02]  /*08c0*/  USETMAXREG.TRY_ALLOC.CTAPOOL UP0, 0xa0 ;  /* 0x000000a0000079c8 */ /* 0x000e240008000600 */
[----:B0-----:R-:W-:-:S13]  /*08d0*/  PLOP3.LUT P0, PT, PT, PT, UP0, 0x80, 0x0 ;  /* 0x000000000000781c */ /* 0x001fda0003f0f008 */
[----:B------:R-:W-:Y:S05]  /*08e0*/  @!P0 BRA `(.L_x_10016) ;  /* 0xfffffffc00f08947 */ /* 0x000fea000383ffff */
[----:B-1----:R-:W0:Y:S01]  /*08f0*/  S2UR UR6, SR_CTAID.Y ;  /* 0x00000000000679c3 */ /* 0x002e220000002600 */
        /* <DEDUP_REMOVED lines=28> */
[----:B------:R-:W-:-:S03]  /*0ac0*/  ULEA.HI UR5, UR5, UR4, URZ, 0x7 ;  /* 0x0000000405057291 */ /* 0x000fc6000f8f383f */
[----:B------:R-:W-:Y:S01]  /*0ad0*/  UMOV UR4, URZ ;  /* 0x0000003f00047c82 */ /* 0x000fe20008000000 */
[----:B------:R-:W-:-:S04]  /*0ae0*/  USHF.R.S32.HI UR6, URZ, 0x7, UR5 ;  /* 0x000000073f067899 */ /* 0x000fc80008011405 */
        /* <DEDUP_REMOVED lines=37> */
.L_x_10018:
[----:B------:R-:W-:Y:S02]  /*0d40*/  UIMAD UR40, UR40, UR4, URZ ;  /* 0x00000004282872a4 */ /* 0x000fe4000f8e023f */
[----:B------:R-:W-:Y:S01]  /*0d50*/  IMAD.U32 R3, RZ, RZ, UR4 ;  /* 0x00000004ff037e24 */ /* 0x000fe2000f8e00ff */
[----:B------:R-:W-:Y:S01]  /*0d60*/  MOV R0, UR6 ;  /* 0x0000000600007c02 */ /* 0x000fe20008000f00 */
[----:B------:R-:W-:Y:S01]  /*0d70*/  VIADD R17, R22, 0xffffff80 ;  /* 0xffffff8016117836 */ /* 0x000fe20000000000 */
[----:B------:R-:W-:Y:S01]  /*0d80*/  PLOP3.LUT P0, PT, PT, PT, PT, 0x80, 0x0 ;  /* 0x000000000000781c */ /* 0x000fe20003f0f070 */
[----:B------:R-:W-:Y:S01]  /*0d90*/  IMAD.MOV.U32 R23, RZ, RZ, RZ ;  /* 0x000000ffff177224 */ /* 0x000fe200078e00ff */
        /* <DEDUP_REMOVED lines=28> */
[----:B------:R-:W-:-:S03]  /*0f60*/  CS2R R24, SRZ ;  /* 0x0000000000187805 */ /* 0x000fc6000001ff00 */
[----:B------:R-:W-:Y:S05]  /*0f70*/  @!P1 BRA `(.L_x_10019) ;  /* 0x0000005000d49947 */ /* 0x000fea0003800000 */
        /* <DEDUP_REMOVED lines=11> */
[----:B------:R-:W-:-:S04]  /*1030*/  UIMAD.WIDE UR4, UR41, 0x55555556, URZ ;  /* 0x55555556290478a5 */ /* 0x000fc8000f8e023f */
[----:B------:R-:W-:-:S04]  /*1040*/  ULEA.HI UR5, UR5, UR5, URZ, 0x1 ;  /* 0x0000000505057291 */ /* 0x000fc8000f8f083f */
[----:B------:R-:W-:-:S04]  /*1050*/  UIMAD UR46, UR5, -0x3, UR41 ;  /* 0xfffffffd052e78a4 */ /* 0x000fc8000f8e0229 */
        /* <DEDUP_REMOVED lines=20> */
.L_x_10020:
[----:B------:R-:W-:-:S04]  /*11a0*/  SHF.L.U32 R0, RZ, 0x1f, RZ ;  /* 0x0000001fff007819 */ /* 0x000fc800000006ff */
[----:B------:R-:W0:Y:S02]  /*11b0*/  SYNCS.PHASECHK.TRANS64.TRYWAIT P0, [UR42+0x2d800], R0 ;  /* 0x02d80000ff0075a7 */ /* 0x000e24000800016a */
[----:B0-----:R-:W-:Y:S05]  /*11c0*/  @!P0 BRA `(.L_x_10021) ;  /* 0x000000a0004c8947 */ /* 0x001fea0003800000 */
.L_x_10094:
[----:B------:R-:W-:-:S06]  /*11d0*/  ULOP3.LUT UR4, UR38, 0x1, URZ, 0xfc, !UPT ;  /* 0x0000000126047892 */ /* 0x000fcc000f8efc3f */
[----:B------:R-:W-:-:S04]  /*11e0*/  MOV R2, UR4 ;  /* 0x0000000400027c02 */ /* 0x000fc80008000f00 */
[----:B------:R-:W-:-:S13]  /*11f0*/  ISETP.NE.AND P0, PT, R2, 0x3, PT ;  /* 0x000000030200780c */ /* 0x000fda0003f05270 */
[----:B------:R-:W-:Y:S05]  /*1200*/  @!P0 BRA `(.L_x_10022) ;  /* 0x0000000000048947 */ /* 0x000fea0003800000 */
[----:B------:R-:W-:Y:S01]  /*1210*/  BPT.TRAP 0x1 ;  /* 0x000000040000795c */ /* 0x000fe20000300000 */
.L_x_10022:
[----:B------:R1:W2:Y:S01]  /*1220*/  SYNCS.PHASECHK.TRANS64.TRYWAIT P1, [UR42+0x2d830], R0 ;  /* 0x02d83000ff0075a7 */ /* 0x0002a2000802016a */
[----:B------:R-:W-:Y:S05]  /*1230*/  @!P0 BRA `(.L_x_10023) ;  /* 0x0000000000048947 */ /* 0x000fea0003800000 */
[----:B------:R-:W-:Y:S01]  /*1240*/  BPT.TRAP 0x1 ;  /* 0x000000040000795c */ /* 0x000fe20000300000 */
.L_x_10023:
[----:B--2---:R-:W-:Y:S05]  /*1250*/  @P1 BRA `(.L_x_10024) ;  /* 0x0000000000081947 */ /* 0x004fea0003800000 */
[----:B------:R-:W2:Y:S02]  /*1260*/  SYNCS.PHASECHK.TRANS64.TRYWAIT P1, [UR42+0x2d830], R0 ;  /* 0x02d83000ff0075a7 */ /* 0x000ea4000802016a */
[----:B--2---:R-:W-:Y:S05]  /*1270*/  @!P1 BRA `(.L_x_10025) ;  /* 0x000000a000389947 */ /* 0x004fea0003800000 */
.L_x_10024:
[----:B------:R-:W-:Y:S01]  /*1280*/  ULEA UR4, UR46, UR42, 0xc ;  /* 0x0000002a2e047291 */ /* 0x000fe2000f8e603f */
[----:B01----:R-:W-:Y:S02]  /*1290*/  IMAD.MOV.U32 R0, RZ, RZ, RZ ;  /* 0x000000ffff007224 */ /* 0x003fe400078e00ff */
[----:B------:R-:W-:Y:S01]  /*12a0*/  IMAD.MOV.U32 R135, RZ, RZ, RZ ;  /* 0x000000ffff877224 */ /* 0x000fe200078e00ff */
[----:B------:R-:W-:Y:S01]  /*12b0*/  UIADD3 UR4, UR4, 0xc400, URZ ;  /* 0x0000c40004047890 */ /* 0x000fe2000fffe03f */
[----:B------:R-:W-:-:S03]  /*12c0*/  IMAD.MOV.U32 R3, RZ, RZ, -0x7fffffe0 ;  /* 0x80000020ff037424 */ /* 0x000fc600078e00ff */
[----:B------:R-:W-:-:S04]  /*12d0*/  USHF.R.U32.HI UR4, URZ, 0x4, UR4 ;  /* 0x000000043f047899 */ /* 0x000fc80008011604 */
[----:B------:R-:W-:-:S06]  /*12e0*/  ULOP3.LUT UR4, UR4, 0x3fff, URZ, 0xc0, !UPT ;  /* 0x00003fff04047892 */ /* 0x000fcc000f8ec03f */
[----:B------:R-:W-:Y:S01]  /*12f0*/  IMAD.U32 R2, RZ, RZ, UR4 ;  /* 0x00000004ff027e24 */ /* 0x000fe2000f8e00ff */
[----:B------:R-:W-:Y:S05]  /*1300*/  WARPSYNC.ALL ;  /* 0x0000000000007948 */ /* 0x000fea0003800000 */
[----:B------:R-:W-:Y:S01]  /*1310*/  LOP3.LUT R2, R2, 0x10000, RZ, 0xfc, !PT ;  /* 0x0001000002027812 */ /* 0x000fe200078efcff */
[----:B------:R-:W-:-:S03]  /*1320*/  UIADD3 UR4, UR42, 0x15400, URZ ;  /* 0x000154002a047890 */ /* 0x000fc6000fffe03f */
[C---:B------:R-:W-:Y:S01]  /*1330*/  R2UR UR8, R2.reuse ;  /* 0x00000000020872ca */ /* 0x040fe200000e0000 */
[----:B------:R-:W-:Y:S01]  /*1340*/  WARPGROUP.ARRIVE ;  /* 0x00000000000079c5 */ /* 0x000fe20000000000 */
[----:B------:R-:W-:Y:S01]  /*1350*/  R2UR UR9, R3 ;  /* 0x00000000030972ca */ /* 0x000fe200000e0000 */
[----:B------:R-:W-:Y:S01]  /*1360*/  USHF.R.U32.HI UR4, URZ, 0x4, UR4 ;  /* 0x000000043f047899 */ /* 0x000fe20008011604 */
[----:B------:R-:W-:Y:S01]  /*1370*/  R2UR UR24, R2 ;  /* 0x00000000021872ca */ /* 0x000fe200000e0000 */
[----:B------:R-:W-:Y:S01]  /*1380*/  UMOV UR11, 0x80000020 ;  /* 0x80000020000b7882 */ /* 0x000fe20000000000 */
[----:B------:R-:W-:Y:S01]  /*1390*/  UMOV UR13, 0x80000020 ;  /* 0x80000020000d7882 */ /* 0x000fe20000000000 */
[----:B------:R-:W-:Y:S01]  /*13a0*/  ULOP3.LUT UR4, UR4, 0x3fff, URZ, 0xc0, !UPT ;  /* 0x00003fff04047892 */ /* 0x000fe2000f8ec03f */
[----:B------:R-:W0:Y:S01]  /*13b0*/  S2UR UR5, SR_CgaCtaId ;  /* 0x00000000000579c3 */ /* 0x000e220000008800 */
        /* <DEDUP_REMOVED lines=38> */
[----:B0-----:R-:W-:Y:S05]  /*1620*/  @!P0 BRA `(.L_x_10026) ;  /* 0x0000000000048947 */ /* 0x001fea0003800000 */
[----:B------:R-:W-:Y:S01]  /*1630*/  BPT.TRAP 0x1 ;  /* 0x000000040000795c */ /* 0x000fe20000300000 */
.L_x_10026:
[----:B------:R-:W-:Y:S01]  /*1640*/  LOP3.LUT R4, R19, 0xffffff80, RZ, 0xc0, !PT ;  /* 0xffffff8013047812 */ /* 0x000fe200078ec0ff */
[----:B------:R-:W-:Y:S01]  /*1650*/  IMAD.MOV.U32 R8, RZ, RZ, -0x2 ;  /* 0xfffffffeff087424 */ /* 0x000fe200078e00ff */
[----:B------:R-:W-:Y:S01]  /*1660*/  P2R R6, PR, RZ, 0x1 ;  /* 0x00000001ff067803 */ /* 0x000fe20000000000 */
[----:B------:R-:W-:Y:S01]  /*1670*/  ULDC UR4, c[0x0][0x988] ;  /* 0x0002620000047ab9 */ /* 0x000fe20000000800 */
[----:B------:R-:W-:Y:S01]  /*1680*/  UIADD3 UR7, UR42, 0x2d840, URZ ;  /* 0x0002d8402a077890 */ /* 0x000fe2000fffe03f */
[----:B------:R-:W-:Y:S01]  /*1690*/  IMAD.IADD R4, R17, 0x1, -R4 ;  /* 0x0000000111047824 */ /* 0x000fe200078e0a04 */
[----:B------:R-:W-:Y:S01]  /*16a0*/  UIADD3 UR33, UR45, -0x2, URZ ;  /* 0xfffffffe2d217890 */ /* 0x000fe2000fffe03f */
[--C-:B------:R-:W-:Y:S01]  /*16b0*/  IMAD.MOV.U32 R134, RZ, RZ, R135.reuse ;  /* 0x000000ffff867224 */ /* 0x100fe200078e0087 */
[----:B------:R-:W-:Y:S01]  /*16c0*/  UPRMT UR7, UR5, 0x654, UR7 ;  /* 0x0000065405077896 */ /* 0x000fe20008000007 */
[--C-:B------:R-:W-:Y:S01]  /*16d0*/  IMAD.MOV.U32 R133, RZ, RZ, R135.reuse ;  /* 0x000000ffff857224 */ /* 0x100fe200078e0087 */
[----:B------:R-:W-:Y:S01]  /*16e0*/  SHF.R.S32.HI R5, RZ, 0x1f, R4 ;  /* 0x0000001fff057819 */ /* 0x000fe20000011404 */
[----:B------:R-:W-:Y:S01]  /*16f0*/  UISETP.GE.AND UP0, UPT, UR33, UR40, UPT ;  /* 0x000000282100728c */ /* 0x000fe2000bf06270 */
[--C-:B------:R-:W-:Y:S01]  /*1700*/  IMAD.MOV.U32 R132, RZ, RZ, R135.reuse ;  /* 0x000000ffff847224 */ /* 0x100fe200078e0087 */
[----:B------:R-:W-:Y:S01]  /*1710*/  UMOV UR32, URZ ;  /* 0x0000003f00207c82 */ /* 0x000fe20008000000 */
[----:B------:R-:W-:Y:S01]  /*1720*/  LEA.HI R5, R5, R4, RZ, 0x2 ;  /* 0x0000000405057211 */ /* 0x000fe200078f10ff */
[--C-:B------:R-:W-:Y:S01]  /*1730*/  IMAD.MOV.U32 R131, RZ, RZ, R135.reuse ;  /* 0x000000ffff837224 */ /* 0x100fe200078e0087 */
[-C--:B------:R-:W-:Y:S01]  /*1740*/  MOV R128, R135.reuse ;  /* 0x0000008700807202 */ /* 0x080fe20000000f00 */
[----:B------:R-:W-:Y:S01]  /*1750*/  SYNCS.ARRIVE.TRANS64.RED.A1T0 RZ, [UR7], RZ ;  /* 0x000000ffffff79a7 */ /* 0x000fe20008100407 */
[----:B------:R-:W-:Y:S01]  /*1760*/  LOP3.LUT R5, R5, 0x7ffffffc, RZ, 0xc0, !PT ;  /* 0x7ffffffc05057812 */ /* 0x000fe200078ec0ff */
[--C-:B------:R-:W-:Y:S01]  /*1770*/  IMAD.MOV.U32 R130, RZ, RZ, R135.reuse ;  /* 0x000000ffff827224 */ /* 0x100fe200078e0087 */
[----:B------:R-:W-:Y:S01]  /*1780*/  MOV R121, R135 ;  /* 0x0000008700797202 */ /* 0x000fe20000000f00 */
[--C-:B------:R-:W-:Y:S01]  /*1790*/  IMAD.MOV.U32 R129, RZ, RZ, R135.reuse ;  /* 0x000000ffff817224 */ /* 0x100fe200078e0087 */
[----:B------:R-:W-:Y:S01]  /*17a0*/  IADD3 R5, R4, -R5, RZ ;  /* 0x8000000504057210 */ /* 0x000fe20007ffe0ff */
[----:B------:R-:W-:Y:S01]  /*17b0*/  IMAD.U32 R4, RZ, RZ, UR45 ;  /* 0x0000002dff047e24 */ /* 0x000fe2000f8e00ff */
[-C--:B------:R-:W-:Y:S01]  /*17c0*/  MOV R114, R135.reuse ;  /* 0x0000008700727202 */ /* 0x080fe20000000f00 */
[--C-:B------:R-:W-:Y:S01]  /*17d0*/  IMAD.MOV.U32 R127, RZ, RZ, R135.reuse ;  /* 0x000000ffff7f7224 */ /* 0x100fe200078e0087 */
[-C--:B------:R-:W-:Y:S01]  /*17e0*/  MOV R107, R135.reuse ;  /* 0x00000087006b7202 */ /* 0x080fe20000000f00 */
[----:B------:R-:W-:Y:S01]  /*17f0*/  IMAD R5, R5, R8, 0x80 ;  /* 0x0000008005057424 */ /* 0x000fe200078e0208 */
[-C--:B------:R-:W-:Y:S01]  /*1800*/  MOV R100, R135.reuse ;  /* 0x0000008700647202 */ /* 0x080fe20000000f00 */
[----:B------:R-:W-:Y:S01]  /*1810*/  IMAD.MOV.U32 R126, RZ, RZ, R135 ;  /* 0x000000ffff7e7224 */ /* 0x000fe200078e0087 */
[----:B------:R-:W-:Y:S01]  /*1820*/  MOV R93, R135 ;  /* 0x00000087005d7202 */ /* 0x000fe20000000f00 */
[----:B------:R-:W-:-:S02]  /*1830*/  VIADD R5, R5, UR44 ;  /* 0x0000002c05057c36 */ /* 0x000fc40008000000 */
[----:B------:R-:W-:Y:S02]  /*1840*/  IMAD.MOV.U32 R125, RZ, RZ, R135 ;  /* 0x000000ffff7d7224 */ /* 0x000fe400078e0087 */
[----:B------:R-:W-:Y:S02]  /*1850*/  IMAD R5, R4, -0x80, R5 ;  /* 0xffffff8004057824 */ /* 0x000fe400078e0205 */
        /* <DEDUP_REMOVED lines=133> */
[----:B------:R-:W-:Y:S02]  /*20b0*/  FSEL R79, R79, -INF , P2 ;  /* 0xff8000004f4f7808 */ /* 0x000fe40001000000 */
[----:B------:R-:W-:-:S02]  /*20c0*/  FMNMX.FTZ R4, R78, R7, !PT ;  /* 0x000000074e047209 */ /* 0x000fc40007810000 */
[----:B------:R-:W-:Y:S02]  /*20d0*/  ISETP.GT.AND P3, PT, R5, 0x70, PT ;  /* 0x000000700500780c */ /* 0x000fe40003f64270 */
[----:B------:R-:W-:Y:S02]  /*20e0*/  FSEL R60, R60, -INF , P4 ;  /* 0xff8000003c3c7808 */ /* 0x000fe40002000000 */
[----:B------:R-:W-:Y:S02]  /*20f0*/  FSEL R82, R82, -INF , P3 ;  /* 0xff80000052527808 */ /* 0x000fe40001800000 */
[----:B------:R-:W-:Y:S02]  /*2100*/  FMNMX.FTZ R7, R79, R4, !PT ;  /* 0x000000044f077209 */ /* 0x000fe40007810000 */
[----:B------:R-:W-:Y:S02]  /*2110*/  ISETP.GT.AND P4, PT, R5, 0x71, PT ;  /* 0x000000710500780c */ /* 0x000fe40003f84270 */
[----:B------:R-:W-:-:S02]  /*2120*/  FMNMX.FTZ R4, R82, R7, !PT ;  /* 0x0000000752047209 */ /* 0x000fc40007810000 */
[----:B------:R-:W-:Y:S02]  /*2130*/  FSEL R83, R83, -INF , P4 ;  /* 0xff80000053537808 */ /* 0x000fe40002000000 */
        /* <DEDUP_REMOVED lines=8> */
[----:B------:R-:W-:Y:S02]  /*21c0*/  P2R R13, PR, RZ, 0x1 ;  /* 0x00000001ff0d7803 */ /* 0x000fe40000000000 */
[----:B------:R-:W-:Y:S01]  /*21d0*/  P2R R12, PR, RZ, 0x2 ;  /* 0x00000002ff0c7803 */ /* 0x000fe20000000000 */
[----:B------:R-:W0:Y:S01]  /*21e0*/  SHFL.BFLY PT, R4, R7, 0x2, 0x1f ;  /* 0x0c401f0007047f89 */ /* 0x000e2200000e0000 */
[----:B------:R-:W-:-:S02]  /*21f0*/  P2R R11, PR, RZ, 0x4 ;  /* 0x00000004ff0b7803 */ /* 0x000fc40000000000 */
[C---:B------:R-:W-:Y:S02]  /*2200*/  ISETP.GT.AND P2, PT, R5.reuse, 0x58, PT ;  /* 0x000000580500780c */ /* 0x040fe40003f44270 */
[C---:B------:R-:W-:Y:S02]  /*2210*/  ISETP.GT.AND P1, PT, R5.reuse, 0x59, PT ;  /* 0x000000590500780c */ /* 0x040fe40003f24270 */
[----:B------:R-:W-:Y:S02]  /*2220*/  ISETP.GT.AND P0, PT, R5, 0x60, PT ;  /* 0x000000600500780c */ /* 0x000fe40003f04270 */
[----:B------:R-:W-:Y:S02]  /*2230*/  FMNMX.FTZ R5, R24, R25, !PT ;  /* 0x0000001918057209 */ /* 0x000fe40007810000 */
[----:B------:R-:W-:Y:S02]  /*2240*/  FSEL R69, R69, -INF , P1 ;  /* 0xff80000045457808 */ /* 0x000fe40000800000 */
[----:B------:R-:W-:-:S02]  /*2250*/  ISETP.NE.AND P1, PT, R12, RZ, PT ;  /* 0x000000ff0c00720c */ /* 0x000fc40003f25270 */
[----:B------:R-:W-:Y:S02]  /*2260*/  FSEL R72, R72, -INF , P0 ;  /* 0xff80000048487808 */ /* 0x000fe40000000000 */
[----:B------:R-:W-:Y:S02]  /*2270*/  ISETP.NE.AND P0, PT, R13, RZ, PT ;  /* 0x000000ff0d00720c */ /* 0x000fe40003f05270 */
[----:B------:R-:W-:Y:S02]  /*2280*/  FSEL R68, R68, -INF , P2 ;  /* 0xff80000044447808 */ /* 0x000fe40001000000 */
[----:B------:R-:W-:Y:S02]  /*2290*/  ISETP.NE.AND P2, PT, R11, RZ, PT ;  /* 0x000000ff0b00720c */ /* 0x000fe40003f45270 */
[----:B------:R-:W-:Y:S02]  /*22a0*/  FSEL R73, R73, -INF , P0 ;  /* 0xff80000049497808 */ /* 0x000fe40000000000 */
[----:B0-----:R-:W-:-:S02]  /*22b0*/  FMNMX.FTZ R8, R7, R4, !PT ;  /* 0x0000000407087209 */ /* 0x001fc40007810000 */
[----:B------:R-:W-:Y:S02]  /*22c0*/  FSEL R76, R76, -INF , P1 ;  /* 0xff8000004c4c7808 */ /* 0x000fe40000800000 */
[----:B------:R-:W-:Y:S01]  /*22d0*/  FSEL R77, R77, -INF , P2 ;  /* 0xff8000004d4d7808 */ /* 0x000fe20001000000 */
[----:B------:R-:W0:Y:S01]  /*22e0*/  SHFL.BFLY PT, R9, R8, 0x1, 0x1f ;  /* 0x0c201f0008097f89 */ /* 0x000e2200000e0000 */
[----:B------:R-:W-:Y:S02]  /*22f0*/  FSEL R81, R81, -INF , P4 ;  /* 0xff80000051517808 */ /* 0x000fe40002000000 */
[----:B------:R-:W-:Y:S02]  /*2300*/  FSEL R84, R84, -INF , P5 ;  /* 0xff80000054547808 */ /* 0x000fe40002800000 */
[----:B------:R-:W-:Y:S02]  /*2310*/  FSEL R85, R85, -INF , P6 ;  /* 0xff80000055557808 */ /* 0x000fe40003000000 */
[----:B------:R-:W-:-:S02]  /*2320*/  ISETP.NE.AND P0, PT, R6, RZ, PT ;  /* 0x000000ff0600720c */ /* 0x000fc40003f05270 */
[----:B0-----:R-:W-:-:S04]  /*2330*/  FMNMX.FTZ R4, R8, R9, !PT ;  /* 0x0000000908047209 */ /* 0x001fc80007810000 */
[C---:B------:R-:W-:Y:S01]  /*2340*/  FSETP.NEU.FTZ.AND P3, PT, R4.reuse, -INF , PT ;  /* 0xff8000000400780b */ /* 0x040fe20003f7d000 */
[----:B------:R-:W-:-:S05]  /*2350*/  FMUL.FTZ R15, R4, UR4 ;  /* 0x00000004040f7c20 */ /* 0x000fca0008410000 */
[----:B------:R-:W-:Y:S02]  /*2360*/  FSEL R15, R15, RZ, P3 ;  /* 0x000000ff0f0f7208 */ /* 0x000fe40001800000 */
[----:B------:R-:W-:Y:S02]  /*2370*/  ISETP.NE.AND P3, PT, R10, RZ, PT ;  /* 0x000000ff0a00720c */ /* 0x000fe40003f65270 */
[----:B------:R-:W-:Y:S01]  /*2380*/  FMNMX.FTZ R10, R28, R5, !PT ;  /* 0x000000051c0a7209 */ /* 0x000fe20007810000 */
[--C-:B------:R-:W-:Y:S01]  /*2390*/  FFMA.FTZ R11, R30, UR4, -R15.reuse ;  /* 0x000000041e0b7c23 */ /* 0x100fe2000801080f */
[----:B------:R-:W-:Y:S01]  /*23a0*/  FSEL R80, R80, -INF , P3 ;  /* 0xff80000050507808 */ /* 0x000fe20001800000 */
        /* <DEDUP_REMOVED lines=24> */
[--C-:B0-----:R-:W-:Y:S01]  /*2530*/  FFMA.FTZ R35, R54, UR4, -R15.reuse ;  /* 0x0000000436237c23 */ /* 0x101fe2000801080f */
        /* <DEDUP_REMOVED lines=11> */
[----:B0-----:R-:W-:Y:S01]  /*25f0*/  FFMA.FTZ R39, R71, UR4, -R15 ;  /* 0x0000000447277c23 */ /* 0x001fe2000801080f */
[----:B------:R-:W-:Y:S01]  /*2600*/  FMNMX.FTZ R14, R48, R13, !PT ;  /* 0x0000000d300e7209 */ /* 0x000fe20007810000 */
[----:B------:R-:W-:Y:S03]  /*2610*/  MUFU.EX2 R9, R9 ;  /* 0x0000000900097308 */ /* 0x000fe60000000800 */
[----:B------:R-:W-:-:S04]  /*2620*/  FMNMX.FTZ R13, R49, R14, !PT ;  /* 0x0000000e310d7209 */ /* 0x000fc80007810000 */
[----:B------:R-:W-:Y:S01]  /*2630*/  FMNMX.FTZ R20, R52, R13, !PT ;  /* 0x0000000d34147209 */ /* 0x000fe20007810000 */
[----:B------:R0:W-:Y:S03]  /*2640*/  MUFU.EX2 R14, R43 ;  /* 0x0000002b000e7308 */ /* 0x0001e60000000800 */
[----:B------:R-:W-:-:S04]  /*2650*/  FMNMX.FTZ R13, R53, R20, !PT ;  /* 0x00000014350d7209 */ /* 0x000fc80007810000 */
[----:B------:R-:W-:Y:S01]  /*2660*/  FMNMX.FTZ R20, R56, R13, !PT ;  /* 0x0000000d38147209 */ /* 0x000fe20007810000 */
[----:B------:R-:W1:Y:S01]  /*2670*/  MUFU.EX2 R6, R6 ;  /* 0x0000000600067308 */ /* 0x000e620000000800 */
[----:B0-----:R-:W-:Y:S02]  /*2680*/  FFMA.FTZ R43, R74, UR4, -R15 ;  /* 0x000000044a2b7c23 */ /* 0x001fe4000801080f */
[----:B------:R-:W-:-:S04]  /*2690*/  FMNMX.FTZ R13, R57, R20, !PT ;  /* 0x00000014390d7209 */ /* 0x000fc80007810000 */
        /* <DEDUP_REMOVED lines=14> */
[----:B0-----:R-:W-:-:S03]  /*2780*/  FFMA.FTZ R51, R78, UR4, -R15 ;  /* 0x000000044e337c23 */ /* 0x001fc6000801080f */
[----:B------:R-:W-:-:S03]  /*2790*/  FMNMX.FTZ R30, R76, R19, !PT ;  /* 0x000000134c1e7209 */ /* 0x000fc60007810000 */
[----:B------:R-:W-:Y:S01]  /*27a0*/  MUFU.EX2 R27, R27 ;  /* 0x0000001b001b7308 */ /* 0x000fe20000000800 */
[----:B------:R-:W-:-:S04]  /*27b0*/  FMNMX.FTZ R19, R77, R30, !PT ;  /* 0x0000001e4d137209 */ /* 0x000fc80007810000 */
[----:B------:R-:W-:-:S03]  /*27c0*/  FMNMX.FTZ R30, R80, R19, !PT ;  /* 0x00000013501e7209 */ /* 0x000fc60007810000 */
[----:B------:R-:W0:Y:S01]  /*27d0*/  MUFU.EX2 R7, R7 ;  /* 0x0000000700077308 */ /* 0x000e220000000800 */
[----:B------:R-:W-:-:S04]  /*27e0*/  FMNMX.FTZ R19, R81, R30, !PT ;  /* 0x0000001e51137209 */ /* 0x000fc80007810000 */
[----:B------:R-:W-:-:S03]  /*27f0*/  FMNMX.FTZ R30, R84, R19, !PT ;  /* 0x00000013541e7209 */ /* 0x000fc60007810000 */
[----:B------:R-:W-:Y:S01]  /*2800*/  MUFU.EX2 R31, R31 ;  /* 0x0000001f001f7308 */ /* 0x000fe20000000800 */
[----:B------:R-:W-:-:S05]  /*2810*/  FMNMX.FTZ R30, R85, R30, !PT ;  /* 0x0000001e551e7209 */ /* 0x000fca0007810000 */
[----:B------:R-:W2:Y:S02]  /*2820*/  SHFL.BFLY PT, R19, R30, 0x2, 0x1f ;  /* 0x0c401f001e137f89 */ /* 0x000ea400000e0000 */
[----:B------:R-:W-:Y:S08]  /*2830*/  MUFU.EX2 R26, R26 ;  /* 0x0000001a001a7308 */ /* 0x000ff00000000800 */
        /* <DEDUP_REMOVED lines=8> */
[----:B--2---:R-:W-:Y:S01]  /*28c0*/  FMNMX.FTZ R19, R55, R30, !PT ;  /* 0x0000001e37137209 */ /* 0x004fe20007810000 */
[----:B------:R-:W-:-:S03]  /*28d0*/  FFMA.FTZ R55, R86, UR4, -R15 ;  /* 0x0000000456377c23 */ /* 0x000fc6000801080f */
[C---:B------:R-:W-:Y:S01]  /*28e0*/  FSETP.NEU.FTZ.AND P1, PT, R19.reuse, -INF , PT ;  /* 0xff8000001300780b */ /* 0x040fe20003f3d000 */
[----:B------:R-:W-:Y:S02]  /*28f0*/  FMUL.FTZ R30, R19, UR4 ;  /* 0x00000004131e7c20 */ /* 0x000fe40008410000 */
[----:B------:R-:W-:Y:S03]  /*2900*/  MUFU.EX2 R54, R54 ;  /* 0x0000003600367308 */ /* 0x000fe60000000800 */
[----:B------:R-:W-:-:S05]  /*2910*/  FSEL R79, R30, RZ, P1 ;  /* 0x000000ff1e4f7208 */ /* 0x000fca0000800000 */
[----:B------:R-:W-:Y:S01]  /*2920*/  MUFU.EX2 R23, R23 ;  /* 0x0000001700177308 */ /* 0x000fe20000000800 */
[--C-:B------:R-:W-:Y:S01]  /*2930*/  FFMA.FTZ R15, R24, UR4, -R79.reuse ;  /* 0x00000004180f7c23 */ /* 0x100fe2000801084f */
[--C-:B------:R-:W-:Y:S01]  /*2940*/  FFMA.FTZ R24, R25, UR4, -R79.reuse ;  /* 0x0000000419187c23 */ /* 0x100fe2000801084f */
[-C--:B------:R-:W-:Y:S01]  /*2950*/  LEA.HI R25, R18, R17.reuse, RZ, 0x4 ;  /* 0x0000001112197211 */ /* 0x080fe200078f20ff */
[--C-:B------:R-:W-:Y:S01]  /*2960*/  FFMA.FTZ R30, R32, UR4, -R79.reuse ;  /* 0x00000004201e7c23 */ /* 0x100fe2000801084f */
[--C-:B------:R-:W-:Y:S01]  /*2970*/  FFMA.FTZ R63, R29, UR4, -R79.reuse ;  /* 0x000000041d3f7c23 */ /* 0x100fe2000801084f */
[--C-:B------:R-:W-:Y:S01]  /*2980*/  FFMA.FTZ R67, R36, UR4, -R79.reuse ;  /* 0x0000000424437c23 */ /* 0x100fe2000801084f */
[----:B------:R-:W-:Y:S01]  /*2990*/  LOP3.LUT R32, R25, 0xfffffff0, RZ, 0xc0, !PT ;  /* 0xfffffff019207812 */ /* 0x000fe200078ec0ff */
[--C-:B------:R-:W-:Y:S01]  /*29a0*/  FFMA.FTZ R70, R40, UR4, -R79.reuse ;  /* 0x0000000428467c23 */ /* 0x100fe2000801084f */
[----:B------:R-:W-:Y:S01]  /*29b0*/  FFMA.FTZ R75, R41, UR4, -R79 ;  /* 0x00000004294b7c23 */ /* 0x000fe2000801084f */
[----:B------:R-:W-:Y:S01]  /*29c0*/  SHF.R.S32.HI R41, RZ, 0x4, R25 ;  /* 0x00000004ff297819 */ /* 0x000fe20000011419 */
[--C-:B------:R-:W-:Y:S01]  /*29d0*/  FFMA.FTZ R71, R44, UR4, -R79.reuse ;  /* 0x000000042c477c23 */ /* 0x100fe2000801084f */
[----:B------:R-:W-:Y:S01]  /*29e0*/  IMAD.IADD R29, R17, 0x1, -R32 ;  /* 0x00000001111d7824 */ /* 0x000fe200078e0a20 */
[----:B------:R-:W-:Y:S01]  /*29f0*/  LEA.HI R17, R18, R17, RZ, 0x5 ;  /* 0x0000001112117211 */ /* 0x000fe200078f28ff */
[----:B------:R-:W-:Y:S01]  /*2a00*/  FFMA.FTZ R28, R28, UR4, -R79 ;  /* 0x000000041c1c7c23 */ /* 0x000fe2000801084f */
[----:B------:R-:W-:Y:S01]  /*2a10*/  IMAD.SHL.U32 R44, R41, 0x8, RZ ;  /* 0x00000008292c7824 */ /* 0x000fe200078e00ff */
[----:B------:R-:W-:Y:S01]  /*2a20*/  MUFU.EX2 R15, R15 ;  /* 0x0000000f000f7308 */ /* 0x000fe20000000800 */
[----:B------:R-:W-:Y:S01]  /*2a30*/  SHF.R.S32.HI R36, RZ, 0x1f, R29 ;  /* 0x0000001fff247819 */ /* 0x000fe2000001141d */
[----:B-1----:R-:W-:Y:S01]  /*2a40*/  FADD.FTZ R18, R9, R6 ;  /* 0x0000000609127221 */ /* 0x002fe20000010000 */
[----:B------:R-:W-:Y:S01]  /*2a50*/  SHF.L.U32 R17, R17, 0x5, RZ ;  /* 0x0000000511117819 */ /* 0x000fe200000006ff */
[--C-:B------:R-:W-:Y:S01]  /*2a60*/  FFMA.FTZ R78, R45, UR4, -R79.reuse ;  /* 0x000000042d4e7c23 */ /* 0x100fe2000801084f */
[----:B------:R-:W-:Y:S01]  /*2a70*/  LEA.HI R40, R36, R29, RZ, 0x3 ;  /* 0x0000001d24287211 */ /* 0x000fe200078f18ff */
[----:B------:R-:W-:Y:S01]  /*2a80*/  FFMA.FTZ R33, R33, UR4, -R79 ;  /* 0x0000000421217c23 */ /* 0x000fe2000801084f */
[----:B------:R-:W-:Y:S01]  /*2a90*/  LOP3.LUT R17, R17, 0x7ffffc00, RZ, 0xc0, !PT ;  /* 0x7ffffc0011117812 */ /* 0x000fe200078ec0ff */
[----:B------:R-:W1:Y:S01]  /*2aa0*/  MUFU.EX2 R24, R24 ;  /* 0x0000001800187308 */ /* 0x000e620000000800 */
[C---:B------:R-:W-:Y:S01]  /*2ab0*/  LOP3.LUT R36, R40.reuse, 0xfffffff8, RZ, 0xc0, !PT ;  /* 0xfffffff828247812 */ /* 0x040fe200078ec0ff */
[----:B------:R-:W-:-:S02]  /*2ac0*/  IMAD.SHL.U32 R40, R40, 0x40, RZ ;  /* 0x0000004028287824 */ /* 0x000fc400078e00ff */
[--C-:B------:R-:W-:Y:S01]  /*2ad0*/  FFMA.FTZ R74, R37, UR4, -R79.reuse ;  /* 0x00000004254a7c23 */ /* 0x100fe2000801084f */
[----:B------:R-:W-:Y:S01]  /*2ae0*/  F2FP.BF16.F32.PACK_AB R9, R6, R9 ;  /* 0x000000090609723e */ /* 0x000fe200000010ff */
[--C-:B------:R-:W-:Y:S01]  /*2af0*/  FFMA.FTZ R32, R48, UR4, -R79.reuse ;  /* 0x0000000430207c23 */ /* 0x100fe2000801084f */
[----:B------:R-:W-:Y:S01]  /*2b00*/  IMAD.IADD R29, R29, 0x1, -R36 ;  /* 0x000000011d1d7824 */ /* 0x000fe200078e0a24 */
[----:B------:R-:W-:Y:S01]  /*2b10*/  LOP3.LUT R40, R40, 0x7ffffe00, RZ, 0xc0, !PT ;  /* 0x7ffffe0028287812 */ /* 0x000fe200078ec0ff */
[----:B------:R-:W2:Y:S01]  /*2b20*/  MUFU.EX2 R28, R28 ;  /* 0x0000001c001c7308 */ /* 0x000ea20000000800 */
[--C-:B------:R-:W-:Y:S01]  /*2b30*/  FFMA.FTZ R36, R52, UR4, -R79.reuse ;  /* 0x0000000434247c23 */ /* 0x100fe2000801084f */
[----:B------:R-:W-:Y:S02]  /*2b40*/  IMAD.SHL.U32 R25, R29, 0x40, RZ ;  /* 0x000000401d197824 */ /* 0x000fe400078e00ff */
[--C-:B------:R-:W-:Y:S01]  /*2b50*/  FFMA.FTZ R37, R49, UR4, -R79.reuse ;  /* 0x0000000431257c23 */ /* 0x100fe2000801084f */
[----:B------:R-:W-:Y:S01]  /*2b60*/  LOP3.LUT P1, RZ, R29, 0x4, RZ, 0xc0, !PT ;  /* 0x000000041dff7812 */ /* 0x000fe2000782c0ff */
[--C-:B------:R-:W-:Y:S01]  /*2b70*/  FFMA.FTZ R41, R53, UR4, -R79.reuse ;  /* 0x0000000435297c23 */ /* 0x100fe2000801084f */
[----:B------:R-:W-:Y:S01]  /*2b80*/  LOP3.LUT P2, RZ, R29, 0x2, RZ, 0xc0, !PT ;  /* 0x000000021dff7812 */ /* 0x000fe2000784c0ff */
[--C-:B------:R-:W-:Y:S01]  /*2b90*/  FFMA.FTZ R49, R57, UR4, -R79.reuse ;  /* 0x0000000439317c23 */ /* 0x100fe2000801084f */
[----:B------:R-:W-:Y:S01]  /*2ba0*/  LOP3.LUT R25, R25, 0x1c0, RZ, 0xc0, !PT ;  /* 0x000001c019197812 */ /* 0x000fe200078ec0ff */
[----:B------:R-:W3:Y:S01]  /*2bb0*/  MUFU.EX2 R63, R63 ;  /* 0x0000003f003f7308 */ /* 0x000ee20000000800 */
[----:B0-----:R-:W-:Y:S01]  /*2bc0*/  F2FP.BF16.F32.PACK_AB R29, R14, R7 ;  /* 0x000000070e1d723e */ /* 0x001fe200000010ff */
[--C-:B------:R-:W-:Y:S01]  /*2bd0*/  FFMA.FTZ R48, R60, UR4, -R79.reuse ;  /* 0x000000043c307c23 */ /* 0x100fe2000801084f */
[----:B------:R-:W-:Y:S01]  /*2be0*/  LOP3.LUT R44, R25, 0x8, R44, 0xf8, !PT ;  /* 0x00000008192c7812 */ /* 0x000fe200078ef82c */
[----:B------:R-:W-:Y:S01]  /*2bf0*/  FFMA.FTZ R61, R61, UR4, -R79 ;  /* 0x000000043d3d7c23 */ /* 0x000fe2000801084f */
[----:B------:R-:W-:Y:S01]  /*2c00*/  SHF.R.U32.HI R25, RZ, 0x3, R25 ;  /* 0x00000003ff197819 */ /* 0x000fe20000011619 */
[--C-:B------:R-:W-:Y:S01]  /*2c10*/  FFMA.FTZ R65, R65, UR4, -R79.reuse ;  /* 0x0000000441417c23 */ /* 0x100fe2000801084f */
[--C-:B------:R-:W-:Y:S01]  /*2c20*/  FFMA.FTZ R68, R68, UR4, -R79.reuse ;  /* 0x0000000444447c23 */ /* 0x100fe2000801084f */
[----:B------:R-:W0:Y:S01]  /*2c30*/  MUFU.EX2 R30, R30 ;  /* 0x0000001e001e7308 */ /* 0x000e220000000800 */
[----:B------:R-:W-:Y:S01]  /*2c40*/  LOP3.LUT R25, R44, R25, RZ, 0x3c, !PT ;  /* 0x000000192c197212 */ /* 0x000fe200078e3cff */
[--C-:B------:R-:W-:Y:S01]  /*2c50*/  FFMA.FTZ R44, R56, UR4, -R79.reuse ;  /* 0x00000004382c7c23 */ /* 0x100fe2000801084f */
[--C-:B------:R-:W-:Y:S01]  /*2c60*/  FFMA.FTZ R69, R69, UR4, -R79.reuse ;  /* 0x0000000445457c23 */ /* 0x100fe2000801084f */
[----:B------:R-:W-:Y:S01]  /*2c70*/  FFMA.FTZ R72, R72, UR4, -R79 ;  /* 0x0000000448487c23 */ /* 0x000fe2000801084f */
[----:B------:R-:W-:Y:S01]  /*2c80*/  IADD3 R45, R25, R40, R17 ;  /* 0x00000028192d7210 */ /* 0x000fe20007ffe011 */
[----:B------:R-:W-:Y:S01]  /*2c90*/  FADD.FTZ R17, R11, R18 ;  /* 0x000000120b117221 */ /* 0x000fe20000010000 */
[----:B------:R-:W-:Y:S01]  /*2ca0*/  FFMA.FTZ R40, R64, UR4, -R79 ;  /* 0x0000000440287c23 */ /* 0x000fe2000801084f */
[----:B------:R-:W4:Y:S01]  /*2cb0*/  MUFU.EX2 R33, R33 ;  /* 0x0000002100217308 */ /* 0x000f220000000800 */
[C---:B------:R-:W-:Y:S01]  /*2cc0*/  F2FP.BF16.F32.PACK_AB R11, R8.reuse, R11 ;  /* 0x0000000b080b723e */ /* 0x040fe200000010ff */
[----:B------:R-:W-:Y:S01]  /*2cd0*/  FADD.FTZ R18, R8, R17 ;  /* 0x0000001108127221 */ /* 0x000fe20000010000 */
[----:B-1----:R-:W-:Y:S01]  /*2ce0*/  FADD.FTZ R17, R15, R24 ;  /* 0x000000180f117221 */ /* 0x002fe20000010000 */
[--C-:B------:R-:W-:Y:S01]  /*2cf0*/  FFMA.FTZ R73, R73, UR4, -R79.reuse ;  /* 0x0000000449497c23 */ /* 0x100fe2000801084f */
[----:B------:R-:W-:Y:S01]  /*2d00*/  FFMA.FTZ R76, R76, UR4, -R79 ;  /* 0x000000044c4c7c23 */ /* 0x000fe2000801084f */
[----:B------:R-:W-:Y:S01]  /*2d10*/  FADD.FTZ R25, R5, R18 ;  /* 0x0000001205197221 */ /* 0x000fe20000010000 */
[----:B--2---:R-:W-:Y:S01]  /*2d20*/  FADD.FTZ R18, R28, R17 ;  /* 0x000000111c127221 */ /* 0x004fe20000010000 */
[----:B------:R-:W1:Y:S01]  /*2d30*/  MUFU.EX2 R67, R67 ;  /* 0x0000004300437308 */ /* 0x000e620000000800 */
[----:B------:R-:W-:Y:S01]  /*2d40*/  FFMA.FTZ R77, R77, UR4, -R79 ;  /* 0x000000044d4d7c23 */ /* 0x000fe2000801084f */
[----:B------:R-:W-:Y:S01]  /*2d50*/  FADD.FTZ R52, R10, R25 ;  /* 0x000000190a347221 */ /* 0x000fe20000010000 */
[----:B---3--:R-:W-:Y:S01]  /*2d60*/  FADD.FTZ R17, R63, R18 ;  /* 0x000000123f117221 */ /* 0x008fe20000010000 */
[--C-:B------:R-:W-:Y:S01]  /*2d70*/  FFMA.FTZ R80, R80, UR4, -R79.reuse ;  /* 0x0000000450507c23 */ /* 0x100fe2000801084f */
[----:B------:R-:W-:Y:S01]  /*2d80*/  FFMA.FTZ R81, R81, UR4, -R79 ;  /* 0x0000000451517c23 */ /* 0x000fe2000801084f */
[----:B------:R-:W-:Y:S01]  /*2d90*/  FADD.FTZ R25, R27, R52 ;  /* 0x000000341b197221 */ /* 0x000fe20000010000 */
[----:B0-----:R-:W-:Y:S01]  /*2da0*/  FADD.FTZ R18, R30, R17 ;  /* 0x000000111e127221 */ /* 0x001fe20000010000 */
[----:B------:R-:W0:Y:S01]  /*2db0*/  MUFU.EX2 R74, R74 ;  /* 0x0000004a004a7308 */ /* 0x000e220000000800 */
[C---:B------:R-:W-:Y:S01]  /*2dc0*/  F2FP.BF16.F32.PACK_AB R27, R12.reuse, R27 ;  /* 0x0000001b0c1b723e */ /* 0x040fe200000010ff */
[----:B------:R-:W-:Y:S01]  /*2dd0*/  FADD.FTZ R52, R12, R25 ;  /* 0x000000190c347221 */ /* 0x000fe20000010000 */
[----:B----4-:R-:W-:Y:S01]  /*2de0*/  FADD.FTZ R18, R33, R18 ;  /* 0x0000001221127221 */ /* 0x010fe20000010000 */
[----:B------:R-:W-:Y:S01]  /*2df0*/  F2FP.BF16.F32.PACK_AB R25, R10, R5 ;  /* 0x000000050a19723e */ /* 0x000fe200000010ff */
[----:B------:R-:W-:Y:S01]  /*2e00*/  FFMA.FTZ R84, R84, UR4, -R79 ;  /* 0x0000000454547c23 */ /* 0x000fe2000801084f */
[----:B------:R-:W-:Y:S01]  /*2e10*/  FADD.FTZ R17, R7, R52 ;  /* 0x0000003407117221 */ /* 0x000fe20000010000 */
[----:B------:R-:W-:Y:S01]  /*2e20*/  F2FP.BF16.F32.PACK_AB R8, R24, R15 ;  /* 0x0000000f1808723e */ /* 0x000fe200000010ff */
[----:B------:R-:W2:Y:S01]  /*2e30*/  MUFU.EX2 R70, R70 ;  /* 0x0000004600467308 */ /* 0x000ea20000000800 */
[----:B-1----:R-:W-:Y:S01]  /*2e40*/  FADD.FTZ R5, R67, R18 ;  /* 0x0000001243057221 */ /* 0x002fe20000010000 */
[----:B------:R-:W-:Y:S01]  /*2e50*/  FADD.FTZ R6, R14, R17 ;  /* 0x000000110e067221 */ /* 0x000fe20000010000 */
[----:B------:R-:W-:Y:S01]  /*2e60*/  F2FP.BF16.F32.PACK_AB R10, R63, R28 ;  /* 0x0000001c3f0a723e */ /* 0x000fe200000010ff */
[----:B------:R-:W-:Y:S01]  /*2e70*/  FFMA.FTZ R79, R85, UR4, -R79 ;  /* 0x00000004554f7c23 */ /* 0x000fe2000801084f */
[----:B------:R-:W-:Y:S01]  /*2e80*/  LEA R18, R45, UR42, 0x1 ;  /* 0x0000002a2d127c11 */ /* 0x000fe2000f8e08ff */
[----:B------:R-:W-:Y:S01]  /*2e90*/  FADD.FTZ R17, R31, R6 ;  /* 0x000000061f117221 */ /* 0x000fe20000010000 */
[----:B------:R-:W-:Y:S01]  /*2ea0*/  IMAD.MOV.U32 R14, RZ, RZ, 0x40 ;  /* 0x00000040ff0e7424 */ /* 0x000fe200078e00ff */
[----:B------:R-:W1:Y:S01]  /*2eb0*/  MUFU.EX2 R75, R75 ;  /* 0x0000004b004b7308 */ /* 0x000e620000000800 */
[----:B0-----:R-:W-:Y:S01]  /*2ec0*/  FADD.FTZ R5, R74, R5 ;  /* 0x000000054a057221 */ /* 0x001fe20000010000 */
[----:B------:R-:W-:Y:S01]  /*2ed0*/  FADD.FTZ R12, R26, R17 ;  /* 0x000000111a0c7221 */ /* 0x000fe20000010000 */
[----:B------:R0:W-:Y:S01]  /*2ee0*/  STSM.16.M88.4 [R18+0x21800], R8 ;  /* 0x0218000812007844 */ /* 0x0001e20000000200 */
[----:B------:R-:W-:Y:S01]  /*2ef0*/  VIADD R15, R18, 0x21800 ;  /* 0x00021800120f7836 */ /* 0x000fe20000000000 */
[----:B------:R-:W-:Y:S01]  /*2f00*/  SEL R14, R14, 0xffffffc0, !P1 ;  /* 0xffffffc00e0e7807 */ /* 0x000fe20004800000 */
[----:B------:R-:W-:Y:S01]  /*2f10*/  FADD.FTZ R7, R13, R12 ;  /* 0x0000000c0d077221 */ /* 0x000fe20000010000 */
[----:B------:R-:W-:Y:S01]  /*2f20*/  VIADD R17, R18, 0x21820 ;  /* 0x0002182012117836 */ /* 0x000fe20000000000 */
[----:B------:R-:W3:Y:S01]  /*2f30*/  MUFU.EX2 R71, R71 ;  /* 0x0000004700477308 */ /* 0x000ee20000000800 */
[----:B--2---:R-:W-:Y:S01]  /*2f40*/  FADD.FTZ R6, R70, R5 ;  /* 0x0000000546067221 */ /* 0x004fe20000010000 */
[----:B------:R-:W-:Y:S01]  /*2f50*/  FADD.FTZ R12, R20, R7 ;  /* 0x00000007140c7221 */ /* 0x000fe20000010000 */
[C---:B------:R-:W-:Y:S01]  /*2f60*/  @P2 VIADD R17, R15.reuse, 0xffffffe0 ;  /* 0xffffffe00f112836 */ /* 0x040fe20000000000 */
[----:B------:R-:W-:Y:S01]  /*2f70*/  F2FP.BF16.F32.PACK_AB R31, R26, R31 ;  /* 0x0000001f1a1f723e */ /* 0x000fe200000010ff */
[----:B------:R-:W-:-:S02]  /*2f80*/  IMAD.IADD R15, R15, 0x1, R14 ;  /* 0x000000010f0f7824 */ /* 0x000fc400078e020e */
[----:B------:R-:W-:Y:S01]  /*2f90*/  FADD.FTZ R7, R35, R12 ;  /* 0x0000000c23077221 */ /* 0x000fe20000010000 */
[----:B------:R-:W-:Y:S01]  /*2fa0*/  F2FP.BF16.F32.PACK_AB R24, R33, R30 ;  /* 0x0000001e2118723e */ /* 0x000fe200000010ff */
[----:B------:R-:W2:Y:S01]  /*2fb0*/  MUFU.EX2 R78, R78 ;  /* 0x0000004e004e7308 */ /* 0x000ea20000000800 */
[C---:B-1----:R-:W-:Y:S01]  /*2fc0*/  FADD.FTZ R6, R75.reuse, R6 ;  /* 0x000000064b067221 */ /* 0x042fe20000010000 */
[----:B------:R-:W-:Y:S01]  /*2fd0*/  FADD.FTZ R12, R34, R7 ;  /* 0x00000007220c7221 */ /* 0x000fe20000010000 */
[----:B------:R-:W-:Y:S02]  /*2fe0*/  F2FP.BF16.F32.PACK_AB R26, R74, R67 ;  /* 0x000000434a1a723e */ /* 0x000fe400000010ff */
[----:B------:R-:W-:Y:S01]  /*2ff0*/  F2FP.BF16.F32.PACK_AB R28, R75, R70 ;  /* 0x000000464b1c723e */ /* 0x000fe200000010ff */
[----:B------:R-:W-:Y:S01]  /*3000*/  FADD.FTZ R7, R21, R12 ;  /* 0x0000000c15077221 */ /* 0x000fe20000010000 */
[----:B------:R-:W-:Y:S01]  /*3010*/  F2FP.BF16.F32.PACK_AB R35, R34, R35 ;  /* 0x000000232223723e */ /* 0x000fe200000010ff */
[----:B------:R-:W1:Y:S01]  /*3020*/  MUFU.EX2 R32, R32 ;  /* 0x0000002000207308 */ /* 0x000e620000000800 */
[----:B---3--:R-:W-:Y:S01]  /*3030*/  FADD.FTZ R5, R71, R6 ;  /* 0x0000000647057221 */ /* 0x008fe20000010000 */
[----:B------:R-:W-:Y:S01]  /*3040*/  FADD.FTZ R12, R46, R7 ;  /* 0x000000072e0c7221 */ /* 0x000fe20000010000 */
[----:B------:R-:W-:Y:S01]  /*3050*/  F2FP.BF16.F32.PACK_AB R33, R20, R13 ;  /* 0x0000000d1421723e */ /* 0x000fe200000010ff */
[----:B------:R3:W-:Y:S01]  /*3060*/  STSM.16.M88.4 [R17], R24 ;  /* 0x0000001811007844 */ /* 0x0007e20000000200 */
[----:B------:R-:W-:Y:S01]  /*3070*/  F2FP.BF16.F32.PACK_AB R45, R46, R21 ;  /* 0x000000152e2d723e */ /* 0x000fe200000010ff */
[----:B------:R-:W-:Y:S01]  /*3080*/  FADD.FTZ R7, R47, R12 ;  /* 0x0000000c2f077221 */ /* 0x000fe20000010000 */
[----:B------:R-:W-:Y:S01]  /*3090*/  IADD3 R14, R14, R17, RZ ;  /* 0x000000110e0e7210 */ /* 0x000fe20007ffe0ff */
[----:B------:R-:W4:Y:S01]  /*30a0*/  MUFU.EX2 R37, R37 ;  /* 0x0000002500257308 */ /* 0x000f220000000800 */
[----:B--2---:R-:W-:Y:S01]  /*30b0*/  FADD.FTZ R5, R78, R5 ;  /* 0x000000054e057221 */ /* 0x004fe20000010000 */
[----:B------:R-:W-:Y:S01]  /*30c0*/  FADD.FTZ R12, R54, R7 ;  /* 0x00000007360c7221 */ /* 0x000fe20000010000 */
[----:B------:R-:W-:-:S02]  /*30d0*/  F2FP.BF16.F32.PACK_AB R30, R78, R71 ;  /* 0x000000474e1e723e */ /* 0x000fc400000010ff */
[----:B------:R-:W-:Y:S01]  /*30e0*/  F2FP.BF16.F32.PACK_AB R47, R54, R47 ;  /* 0x0000002f362f723e */ /* 0x000fe200000010ff */
[----:B------:R-:W-:Y:S01]  /*30f0*/  FADD.FTZ R7, R23, R12 ;  /* 0x0000000c17077221 */ /* 0x000fe20000010000 */
[----:B------:R-:W-:Y:S01]  /*3100*/  PLOP3.LUT P1, PT, PT, PT, UP0, 0x80, 0x0 ;  /* 0x000000000000781c */ /* 0x000fe20003f2f008 */
[----:B------:R-:W2:Y:S01]  /*3110*/  MUFU.EX2 R36, R36 ;  /* 0x0000002400247308 */ /* 0x000ea20000000800 */
[----:B-1----:R-:W-:Y:S01]  /*3120*/  FADD.FTZ R6, R32, R5 ;  /* 0x0000000520067221 */ /* 0x002fe20000010000 */
[----:B------:R1:W-:Y:S06]  /*3130*/  STSM.16.M88.4 [R15], R28 ;  /* 0x0000001c0f007844 */ /* 0x0003ec0000000200 */
[----:B------:R-:W5:Y:S01]  /*3140*/  MUFU.EX2 R41, R41 ;  /* 0x0000002900297308 */ /* 0x000f620000000800 */
[C---:B----4-:R-:W-:Y:S01]  /*3150*/  FADD.FTZ R5, R37.reuse, R6 ;  /* 0x0000000625057221 */ /* 0x050fe20000010000 */
[----:B------:R-:W-:-:S06]  /*3160*/  F2FP.BF16.F32.PACK_AB R32, R37, R32 ;  /* 0x000000202520723e */ /* 0x000fcc00000010ff */
[----:B------:R-:W4:Y:S01]  /*3170*/  MUFU.EX2 R44, R44 ;  /* 0x0000002c002c7308 */ /* 0x000f220000000800 */
[----:B--2---:R-:W-:-:S07]  /*3180*/  FADD.FTZ R6, R36, R5 ;  /* 0x0000000524067221 */ /* 0x004fce0000010000 */
[----:B------:R-:W2:Y:S01]  /*3190*/  MUFU.EX2 R49, R49 ;  /* 0x0000003100317308 */ /* 0x000ea20000000800 */
[C---:B-----5:R-:W-:Y:S01]  /*31a0*/  FADD.FTZ R5, R41.reuse, R6 ;  /* 0x0000000629057221 */ /* 0x060fe20000010000 */
[----:B------:R-:W-:-:S05]  /*31b0*/  F2FP.BF16.F32.PACK_AB R34, R41, R36 ;  /* 0x000000242922723e */ /* 0x000fca00000010ff */
[----:B------:R1:W-:Y:S01]  /*31c0*/  STSM.16.M88.4 [R14], R32 ;  /* 0x000000200e007844 */ /* 0x0003e20000000200 */
[----:B------:R-:W5:Y:S01]  /*31d0*/  MUFU.EX2 R42, R42 ;  /* 0x0000002a002a7308 */ /* 0x000f620000000800 */
[----:B----4-:R-:W-:-:S07]  /*31e0*/  FADD.FTZ R6, R44, R5 ;  /* 0x000000052c067221 */ /* 0x010fce0000010000 */
[----:B------:R-:W4:Y:S01]  /*31f0*/  MUFU.EX2 R48, R48 ;  /* 0x0000003000307308 */ /* 0x000f220000000800 */
[C---:B--2---:R-:W-:Y:S01]  /*3200*/  FADD.FTZ R5, R49.reuse, R6 ;  /* 0x0000000631057221 */ /* 0x044fe20000010000 */
[----:B------:R-:W-:-:S06]  /*3210*/  F2FP.BF16.F32.PACK_AB R44, R49, R44 ;  /* 0x0000002c312c723e */ /* 0x000fcc00000010ff */
[----:B------:R-:W0:Y:S01]  /*3220*/  MUFU.EX2 R38, R38 ;  /* 0x0000002600267308 */ /* 0x000e220000000800 */
[C---:B-----5:R-:W-:Y:S01]  /*3230*/  FADD.FTZ R7, R42.reuse, R7 ;  /* 0x000000072a077221 */ /* 0x060fe20000010000 */
[----:B------:R-:W-:-:S06]  /*3240*/  F2FP.BF16.F32.PACK_AB R37, R42, R23 ;  /* 0x000000172a25723e */ /* 0x000fcc00000010ff */
[----:B------:R-:W2:Y:S01]  /*3250*/  MUFU.EX2 R61, R61 ;  /* 0x0000003d003d7308 */ /* 0x000ea20000000800 */
[----:B----4-:R-:W-:-:S07]  /*3260*/  FADD.FTZ R6, R48, R5 ;  /* 0x0000000530067221 */ /* 0x010fce0000010000 */
[----:B------:R-:W4:Y:S01]  /*3270*/  MUFU.EX2 R39, R39 ;  /* 0x0000002700277308 */ /* 0x000f220000000800 */
[----:B0-----:R-:W-:-:S07]  /*3280*/  FADD.FTZ R8, R38, R7 ;  /* 0x0000000726087221 */ /* 0x001fce0000010000 */
[----:B------:R-:W0:Y:S01]  /*3290*/  MUFU.EX2 R40, R40 ;  /* 0x0000002800287308 */ /* 0x000e220000000800 */
[C---:B--2---:R-:W-:Y:S01]  /*32a0*/  FADD.FTZ R5, R61.reuse, R6 ;  /* 0x000000063d057221 */ /* 0x044fe20000010000 */
[----:B------:R-:W-:-:S05]  /*32b0*/  F2FP.BF16.F32.PACK_AB R46, R61, R48 ;  /* 0x000000303d2e723e */ /* 0x000fca00000010ff */
[----:B------:R1:W-:Y:S01]  /*32c0*/  STSM.16.M88.4 [R18+0x27800], R44 ;  /* 0x0278002c12007844 */ /* 0x0003e20000000200 */
[----:B------:R-:W2:Y:S01]  /*32d0*/  MUFU.EX2 R43, R43 ;  /* 0x0000002b002b7308 */ /* 0x000ea20000000800 */
[C---:B----4-:R-:W-:Y:S01]  /*32e0*/  FADD.FTZ R8, R39.reuse, R8 ;  /* 0x0000000827087221 */ /* 0x050fe20000010000 */
[----:B------:R-:W-:-:S06]  /*32f0*/  F2FP.BF16.F32.PACK_AB R39, R39, R38 ;  /* 0x000000262727723e */ /* 0x000fcc00000010ff */
[----:B------:R-:W4:Y:S01]  /*3300*/  MUFU.EX2 R65, R65 ;  /* 0x0000004100417308 */ /* 0x000f220000000800 */
[----:B0-----:R-:W-:-:S07]  /*3310*/  FADD.FTZ R6, R40, R5 ;  /* 0x0000000528067221 */ /* 0x001fce0000010000 */
[----:B------:R-:W0:Y:S01]  /*3320*/  MUFU.EX2 R50, R50 ;  /* 0x0000003200327308 */ /* 0x000e220000000800 */
[----:B--2---:R-:W-:-:S07]  /*3330*/  FADD.FTZ R7, R43, R8 ;  /* 0x000000082b077221 */ /* 0x004fce0000010000 */
[----:B------:R-:W2:Y:S01]  /*3340*/  MUFU.EX2 R68, R68 ;  /* 0x0000004400447308 */ /* 0x000ea20000000800 */
[C---:B----4-:R-:W-:Y:S01]  /*3350*/  FADD.FTZ R5, R65.reuse, R6 ;  /* 0x0000000641057221 */ /* 0x050fe20000010000 */
[----:B------:R-:W-:-:S06]  /*3360*/  F2FP.BF16.F32.PACK_AB R36, R65, R40 ;  /* 0x000000284124723e */ /* 0x000fcc00000010ff */
[----:B------:R-:W4:Y:S01]  /*3370*/  MUFU.EX2 R51, R51 ;  /* 0x0000003300337308 */ /* 0x000f220000000800 */
[C---:B0-----:R-:W-:Y:S01]  /*3380*/  FADD.FTZ R8, R50.reuse, R7 ;  /* 0x0000000732087221 */ /* 0x041fe20000010000 */
[----:B------:R-:W-:-:S06]  /*3390*/  F2FP.BF16.F32.PACK_AB R49, R50, R43 ;  /* 0x0000002b3231723e */ /* 0x000fcc00000010ff */
[----:B------:R-:W0:Y:S01]  /*33a0*/  MUFU.EX2 R69, R69 ;  /* 0x0000004500457308 */ /* 0x000e220000000800 */
[----:B--2---:R-:W-:-:S07]  /*33b0*/  FADD.FTZ R6, R68, R5 ;  /* 0x0000000544067221 */ /* 0x004fce0000010000 */
[----:B------:R-:W2:Y:S01]  /*33c0*/  MUFU.EX2 R58, R58 ;  /* 0x0000003a003a7308 */ /* 0x000ea20000000800 */
[----:B----4-:R-:W-:-:S07]  /*33d0*/  FADD.FTZ R7, R51, R8 ;  /* 0x0000000833077221 */ /* 0x010fce0000010000 */
[----:B------:R-:W4:Y:S01]  /*33e0*/  MUFU.EX2 R72, R72 ;  /* 0x0000004800487308 */ /* 0x000f220000000800 */
[C---:B0-----:R-:W-:Y:S01]  /*33f0*/  F2FP.BF16.F32.PACK_AB R38, R69.reuse, R68 ;  /* 0x000000444526723e */ /* 0x041fe200000010ff */
[----:B------:R-:W-:-:S04]  /*3400*/  FADD.FTZ R5, R69, R6 ;  /* 0x0000000645057221 */ /* 0x000fc80000010000 */
[----:B------:R1:W-:Y:S02]  /*3410*/  STSM.16.M88.4 [R17+0x6000], R36 ;  /* 0x0060002411007844 */ /* 0x0003e40000000200 */
[----:B------:R-:W0:Y:S01]  /*3420*/  MUFU.EX2 R73, R73 ;  /* 0x0000004900497308 */ /* 0x000e220000000800 */
[C---:B--2---:R-:W-:Y:S01]  /*3430*/  F2FP.BF16.F32.PACK_AB R51, R58.reuse, R51 ;  /* 0x000000333a33723e */ /* 0x044fe200000010ff */
[----:B------:R-:W-:-:S06]  /*3440*/  FADD.FTZ R8, R58, R7 ;  /* 0x000000073a087221 */ /* 0x000fcc0000010000 */
[----:B------:R-:W2:Y:S01]  /*3450*/  MUFU.EX2 R76, R76 ;  /* 0x0000004c004c7308 */ /* 0x000ea20000000800 */
[----:B----4-:R-:W-:-:S07]  /*3460*/  FADD.FTZ R6, R72, R5 ;  /* 0x0000000548067221 */ /* 0x010fce0000010000 */
[----:B------:R-:W4:Y:S01]  /*3470*/  MUFU.EX2 R77, R77 ;  /* 0x0000004d004d7308 */ /* 0x000f220000000800 */
[C---:B0-----:R-:W-:Y:S01]  /*3480*/  F2FP.BF16.F32.PACK_AB R48, R73.reuse, R72 ;  /* 0x000000484930723e */ /* 0x041fe200000010ff */
[----:B------:R-:W-:-:S06]  /*3490*/  FADD.FTZ R5, R73, R6 ;  /* 0x0000000649057221 */ /* 0x000fcc0000010000 */
[----:B------:R-:W0:Y:S01]  /*34a0*/  MUFU.EX2 R59, R59 ;  /* 0x0000003b003b7308 */ /* 0x000e220000000800 */
[----:B--2---:R-:W-:-:S07]  /*34b0*/  FADD.FTZ R6, R76, R5 ;  /* 0x000000054c067221 */ /* 0x004fce0000010000 */
[----:B------:R-:W3:Y:S01]  /*34c0*/  MUFU.EX2 R66, R66 ;  /* 0x0000004200427308 */ /* 0x000ee20000000800 */
[C---:B----4-:R-:W-:Y:S01]  /*34d0*/  F2FP.BF16.F32.PACK_AB R50, R77.reuse, R76 ;  /* 0x0000004c4d32723e */ /* 0x050fe200000010ff */
[----:B------:R-:W-:-:S04]  /*34e0*/  FADD.FTZ R5, R77, R6 ;  /* 0x000000064d057221 */ /* 0x000fc80000010000 */
[----:B------:R1:W-:Y:S02]  /*34f0*/  STSM.16.M88.4 [R15+0x6000], R48 ;  /* 0x006000300f007844 */ /* 0x0003e40000000200 */
[----:B------:R-:W-:Y:S01]  /*3500*/  MUFU.EX2 R55, R55 ;  /* 0x0000003700377308 */ /* 0x000fe20000000800 */
[----:B0-----:R-:W-:-:S07]  /*3510*/  FADD.FTZ R7, R59, R8 ;  /* 0x000000083b077221 */ /* 0x001fce0000010000 */
[----:B------:R-:W0:Y:S01]  /*3520*/  MUFU.EX2 R62, R62 ;  /* 0x0000003e003e7308 */ /* 0x000e220000000800 */
[C---:B---3--:R-:W-:Y:S01]  /*3530*/  F2FP.BF16.F32.PACK_AB R25, R66.reuse, R59 ;  /* 0x0000003b4219723e */ /* 0x048fe200000010ff */
[----:B------:R-:W-:-:S06]  /*3540*/  FADD.FTZ R8, R66, R7 ;  /* 0x0000000742087221 */ /* 0x000fcc0000010000 */
[----:B------:R-:W2:Y:S08]  /*3550*/  MUFU.EX2 R80, R80 ;  /* 0x0000005000507308 */ /* 0x000eb00000000800 */
[----:B------:R-:W3:Y:S01]  /*3560*/  MUFU.EX2 R81, R81 ;  /* 0x0000005100517308 */ /* 0x000ee20000000800 */
[----:B0-----:R-:W-:Y:S01]  /*3570*/  F2FP.BF16.F32.PACK_AB R27, R62, R55 ;  /* 0x000000373e1b723e */ /* 0x001fe200000010ff */
[----:B------:R-:W-:-:S04]  /*3580*/  FADD.FTZ R55, R55, R8 ;  /* 0x0000000837377221 */ /* 0x000fc80000010000 */
[----:B------:R-:W-:Y:S02]  /*3590*/  FADD.FTZ R12, R62, R55 ;  /* 0x000000373e0c7221 */ /* 0x000fe40000010000 */
[----:B------:R-:W-:Y:S01]  /*35a0*/  MUFU.EX2 R84, R84 ;  /* 0x0000005400547308 */ /* 0x000fe20000000800 */
[----:B--2---:R-:W-:-:S07]  /*35b0*/  FADD.FTZ R6, R80, R5 ;  /* 0x0000000550067221 */ /* 0x004fce0000010000 */
[----:B------:R-:W0:Y:S01]  /*35c0*/  MUFU.EX2 R79, R79 ;  /* 0x0000004f004f7308 */ /* 0x000e220000000800 */
[C---:B---3--:R-:W-:Y:S01]  /*35d0*/  F2FP.BF16.F32.PACK_AB R24, R81.reuse, R80 ;  /* 0x000000505118723e */ /* 0x048fe200000010ff */
[----:B------:R-:W-:Y:S01]  /*35e0*/  FADD.FTZ R5, R81, R6 ;  /* 0x0000000651057221 */ /* 0x000fe20000010000 */
[----:B0-----:R-:W-:-:S03]  /*35f0*/  F2FP.BF16.F32.PACK_AB R26, R79, R84 ;  /* 0x000000544f1a723e */ /* 0x001fc600000010ff */
[----:B------:R-:W-:Y:S02]  /*3600*/  FADD.FTZ R84, R84, R5 ;  /* 0x0000000554547221 */ /* 0x000fe40000010000 */
[----:B------:R1:W-:Y:S02]  /*3610*/  STSM.16.M88.4 [R14+0x6000], R24 ;  /* 0x006000180e007844 */ /* 0x0003e40000000200 */
[----:B------:R-:W-:Y:S01]  /*3620*/  FADD.FTZ R13, R79, R84 ;  /* 0x000000544f0d7221 */ /* 0x000fe20000010000 */
[----:B------:R0:W-:Y:S06]  /*3630*/  MEMBAR.ALL.CTA ;  /* 0x0000000000007992 */ /* 0x0001ec0000008000 */
[----:B0-----:R-:W0:Y:S02]  /*3640*/  FENCE.VIEW.ASYNC.S ;  /* 0x00000000000073c6 */ /* 0x001e240000000000 */
[----:B0-----:R-:W-:Y:S01]  /*3650*/  NOP ;  /* 0x0000000000007918 */ /* 0x001fe20000000000 */
[----:B------:R-:W-:Y:S05]  /*3660*/  @!P1 BRA `(.L_x_10027) ;  /* 0x0000002000a89947 */ /* 0x000fea0003800000 */
[----:B------:R-:W-:Y:S01]  /*3670*/  IMAD.MOV.U32 R9, RZ, RZ, R4 ;  /* 0x000000ffff097224 */ /* 0x000fe200078e0004 */
[----:B------:R-:W-:Y:S01]  /*3680*/  MOV R5, R19 ;  /* 0x0000001300057202 */ /* 0x000fe20000000f00 */
[----:B------:R-:W-:Y:S01]  /*3690*/  VIADD R7, R17, 0x6000 ;  /* 0x0000600011077836 */ /* 0x000fe20000000000 */
        /* <DEDUP_REMOVED lines=25> */
[----:B------:R-:W-:Y:S01]  /*3830*/  UMOV UR7, URZ ;  /* 0x0000003f00077c82 */ /* 0x000fe20008000000 */
[----:B------:R-:W-:-:S05]  /*3840*/  ULDC UR4, c[0x0][0x988] ;  /* 0x0002620000047ab9 */ /* 0x000fca0000000800 */
.L_x_10038:
[----:B------:R-:W-:Y:S01]  /*3850*/  ISETP.NE.AND P2, PT, RZ, UR41, PT ;  /* 0x00000029ff007c0c */ /* 0x000fe2000bf45270 */
[----:B------:R-:W-:-:S04]  /*3860*/  UISETP.NE.AND UP0, UPT, UR7, 0x1, UPT ;  /* 0x000000010700788c */ /* 0x000fc8000bf05270 */
[----:B------:R-:W-:-:S04]  /*3870*/  USEL UR32, URZ, 0x1, UP0 ;  /* 0x000000013f207887 */ /* 0x000fc80008000000 */
[----:B------:R-:W-:-:S04]  /*3880*/  ULOP3.LUT UR32, UR34, UR32, URZ, 0x3c, !UPT ;  /* 0x0000002022207292 */ /* 0x000fc8000f8e3c3f */
[----:B------:R-:W-:Y:S08]  /*3890*/  @P2 BRA `(.L_x_10028) ;  /* 0x0000000000382947 */ /* 0x000ff00003800000 */
[----:B------:R-:W-:Y:S05]  /*38a0*/  @!P0 BRA `(.L_x_10029) ;  /* 0x0000000000048947 */ /* 0x000fea0003800000 */
[----:B------:R-:W-:Y:S01]  /*38b0*/  BPT.TRAP 0x1 ;  /* 0x000000040000795c */ /* 0x000fe20000300000 */
.L_x_10029:
[----:B------:R-:W-:Y:S01]  /*38c0*/  UIADD3 UR10, UR7, 0x1, URZ ;  /* 0x00000001070a7890 */ /* 0x000fe2000fffe03f */
[----:B------:R-:W-:-:S03]  /*38d0*/  IMAD.U32 R0, RZ, RZ, UR32 ;  /* 0x00000020ff007e24 */ /* 0x000fc6000f8e00ff */
[----:B------:R-:W-:Y:S02]  /*38e0*/  UISETP.NE.AND UP0, UPT, UR10, 0x2, UPT ;  /* 0x000000020a00788c */ /* 0x000fe4000bf05270 */
[----:B------:R-:W-:Y:S02]  /*38f0*/  SHF.L.U32 R0, R0, 0x1f, RZ ;  /* 0x0000001f00007819 */ /* 0x000fe400000006ff */
[----:B------:R-:W-:-:S04]  /*3900*/  USEL UR10, UR10, URZ, UP0 ;  /* 0x0000003f0a0a7287 */ /* 0x000fc80008000000 */
[----:B------:R-:W-:-:S09]  /*3910*/  ULEA UR10, UR10, UR42, 0x3 ;  /* 0x0000002a0a0a7291 */ /* 0x000fd2000f8e183f */
[----:B------:R0:W2:Y:S01]  /*3920*/  SYNCS.PHASECHK.TRANS64.TRYWAIT P1, [UR10+0x2d830], R0 ;  /* 0x02d83000ff0075a7 */ /* 0x0000a2000802014a */
[----:B------:R-:W-:Y:S05]  /*3930*/  @!P0 BRA `(.L_x_10030) ;  /* 0x0000000000048947 */ /* 0x000fea0003800000 */
[----:B------:R-:W-:Y:S01]  /*3940*/  BPT.TRAP 0x1 ;  /* 0x000000040000795c */ /* 0x000fe20000300000 */
.L_x_10030:
[----:B--2---:R-:W-:Y:S05]  /*3950*/  @P1 BRA `(.L_x_10028) ;  /* 0x0000000000081947 */ /* 0x004fea0003800000 */
[----:B------:R-:W2:Y:S02]  /*3960*/  SYNCS.PHASECHK.TRANS64.TRYWAIT P1, [UR10+0x2d830], R0 ;  /* 0x02d83000ff0075a7 */ /* 0x000ea4000802014a */
[----:B--2---:R-:W-:Y:S05]  /*3970*/  @!P1 BRA `(.L_x_10031) ;  /* 0x0000007800909947 */ /* 0x004fea0003800000 */
.L_x_10028:
[----:B0-2---:R-:W-:Y:S01]  /*3980*/  VIADD R0, R16, 0x8 ;  /* 0x0000000810007836 */ /* 0x005fe20000000000 */
        /* <DEDUP_REMOVED lines=9> */
[----:B------:R-:W-:Y:S01]  /*3a20*/  UIMAD UR30, UR35, 0x600, UR6 ;  /* 0x00000600231e78a4 */ /* 0x000fe2000f8e0206 */
[----:B------:R-:W-:Y:S01]  /*3a30*/  UMOV UR19, 0x80000020 ;  /* 0x8000002000137882 */ /* 0x000fe20000000000 */
[----:B------:R-:W-:Y:S02]  /*3a40*/  UMOV UR23, 0x80000020 ;  /* 0x8000002000177882 */ /* 0x000fe40000000000 */
[----:B------:R-:W-:Y:S01]  /*3a50*/  UIADD3 UR10, UR30, 0x2, URZ ;  /* 0x000000021e0a7890 */ /* 0x000fe2000fffe03f */
[----:B0-----:R-:W-:Y:S01]  /*3a60*/  IMAD.U32 R0, RZ, RZ, UR35 ;  /* 0x00000023ff007e24 */ /* 0x001fe2000f8e00ff */
[----:B------:R-:W-:-:S02]  /*3a70*/  UIADD3 UR14, UR30, 0x200, URZ ;  /* 0x000002001e0e7890 */ /* 0x000fc4000fffe03f */
[----:B------:R-:W-:Y:S02]  /*3a80*/  UIADD3 UR18, UR30, 0x202, URZ ;  /* 0x000002021e127890 */ /* 0x000fe4000fffe03f */
[----:B------:R-:W-:Y:S02]  /*3a90*/  UIADD3 UR22, UR30, 0x400, URZ ;  /* 0x000004001e167890 */ /* 0x000fe4000fffe03f */
[----:B------:R-:W-:Y:S01]  /*3aa0*/  UIADD3 UR26, UR30, 0x402, URZ ;  /* 0x000004021e1a7890 */ /* 0x000fe2000fffe03f */
[----:B------:R-:W-:Y:S01]  /*3ab0*/  UMOV UR27, 0x80000020 ;  /* 0x80000020001b7882 */ /* 0x000fe20000000000 */
[----:B-1----:R-:W-:-:S06]  /*3ac0*/  WARPGROUP.ARRIVE ;  /* 0x00000000000079c5 */ /* 0x002fcc0000000000 */
        /* <DEDUP_REMOVED lines=20> */
.L_x_10033:
[----:B------:R-:W-:Y:S01]  /*3c10*/  ULEA UR10, UR7, UR42, 0x3 ;  /* 0x0000002a070a7291 */ /* 0x000fe2000f8e183f */
[----:B------:R-:W-:-:S05]  /*3c20*/  IMAD.U32 R4, RZ, RZ, UR34 ;  /* 0x00000022ff047e24 */ /* 0x000fca000f8e00ff */
[----:B------:R-:W-:-:S04]  /*3c30*/  SHF.L.U32 R4, R4, 0x1f, RZ ;  /* 0x0000001f04047819 */ /* 0x000fc800000006ff */
[----:B------:R0:W1:Y:S01]  /*3c40*/  SYNCS.PHASECHK.TRANS64.TRYWAIT P1, [UR10+0x2d850], R4 ;  /* 0x02d85004ff0075a7 */ /* 0x000062000802014a */
[----:B------:R-:W-:Y:S05]  /*3c50*/  @!P0 BRA `(.L_x_10034) ;  /* 0x0000000000048947 */ /* 0x000fea0003800000 */
[----:B------:R-:W-:Y:S01]  /*3c60*/  BPT.TRAP 0x1 ;  /* 0x000000040000795c */ /* 0x000fe20000300000 */
.L_x_10034:
[----:B-1----:R-:W-:Y:S05]  /*3c70*/  @P1 BRA `(.L_x_10032) ;  /* 0x0000000000081947 */ /* 0x002fea0003800000 */
[----:B------:R-:W1:Y:S02]  /*3c80*/  SYNCS.PHASECHK.TRANS64.TRYWAIT P1, [UR10+0x2d850], R4 ;  /* 0x02d85004ff0075a7 */ /* 0x000e64000802014a */
[----:B-1----:R-:W-:Y:S05]  /*3c90*/  @!P1 BRA `(.L_x_10035) ;  /* 0x0000007400e09947 */ /* 0x002fea0003800000 */
.L_x_10032:
[----:B------:R-:W-:Y:S01]  /*3ca0*/  UIADD3 UR10, UR42, 0x400, URZ ;  /* 0x000004002a0a7890 */ /* 0x000fe2000fffe03f */
[----:B------:R-:W-:Y:S01]  /*3cb0*/  WARPGROUP.ARRIVE ;  /* 0x00000000000079c5 */ /* 0x000fe20000000000 */
[----:B------:R-:W-:Y:S01]  /*3cc0*/  ULOP3.LUT UR11, UR43, 0x10000, URZ, 0xfc, !UPT ;  /* 0x000100002b0b7892 */ /* 0x000fe2000f8efc3f */
[----:B01----:R-:W-:Y:S01]  /*3cd0*/  VIADD R4, R16, 0x9 ;  /* 0x0000000910047836 */ /* 0x003fe20000000000 */
[----:B------:R-:W-:Y:S01]  /*3ce0*/  USHF.R.U32.HI UR10, URZ, 0x4, UR10 ;  /* 0x000000043f0a7899 */ /* 0x000fe2000801160a */
[----:B------:R-:W-:Y:S01]  /*3cf0*/  ISETP.GE.U32.AND P1, PT, R22, 0x180, PT ;  /* 0x000001801600780c */ /* 0x000fe20003f26070 */
[----:B------:R-:W-:Y:S01]  /*3d00*/  UMOV UR29, 0x40000040 ;  /* 0x40000040001d7882 */ /* 0x000fe20000000000 */
[----:B------:R-:W-:Y:S01]  /*3d10*/  UMOV UR31, 0x80000020 ;  /* 0x80000020001f7882 */ /* 0x000fe20000000000 */
[----:B------:R-:W-:Y:S01]  /*3d20*/  ULOP3.LUT UR10, UR10, 0x3fff, URZ, 0xc0, !UPT ;  /* 0x00003fff0a0a7892 */ /* 0x000fe2000f8ec03f */
[----:B------:R-:W-:Y:S01]  /*3d30*/  SEL R4, R4, 0x9, !P1 ;  /* 0x0000000904047807 */ /* 0x000fe20004800000 */
[----:B------:R-:W-:-:S02]  /*3d40*/  UMOV UR28, UR11 ;  /* 0x0000000b001c7c82 */ /* 0x000fc40008000000 */
[----:B------:R-:W-:-:S04]  /*3d50*/  ULOP3.LUT UR10, UR10, 0x2000000, URZ, 0xfc, !UPT ;  /* 0x020000000a0a7892 */ /* 0x000fc8000f8efc3f */
[----:B------:R-:W-:-:S07]  /*3d60*/  UIMAD UR10, UR7, 0x600, UR10 ;  /* 0x00000600070a78a4 */ /* 0x000fce000f8e020a */
[----:B------:R-:W-:Y:S02]  /*3d70*/  UMOV UR30, UR10 ;  /* 0x0000000a001e7c82 */ /* 0x000fe40008000000 */
[----:B------:R-:W-:Y:S01]  /*3d80*/  HGMMA.64x96x16.F32.BF16 R88, gdesc[UR28].tnspB, R88, gsb0 ;  /* 0x416000001c5879f0 */ /* 0x000fe20008001858 */
[----:B------:R-:W-:Y:S02]  /*3d90*/  UIADD3 UR28, UR11, 0x2, URZ ;  /* 0x000000020b1c7890 */ /* 0x000fe4000fffe03f */
[----:B------:R-:W-:Y:S01]  /*3da0*/  UIADD3 UR30, UR10, 0x40, URZ ;  /* 0x000000400a1e7890 */ /* 0x000fe2000fffe03f */
[----:B------:R-:W-:Y:S01]  /*3db0*/  UMOV UR29, 0x40000040 ;  /* 0x40000040001d7882 */ /* 0x000fe20000000000 */
[----:B------:R-:W-:Y:S01]  /*3dc0*/  UMOV UR31, 0x80000020 ;  /* 0x80000020001f7882 */ /* 0x000fe20000000000 */
[----:B------:R-:W-:Y:S02]  /*3dd0*/  WARPGROUP.DEPBAR.LE gsb0, 0x0 ;  /* 0x00008000000079c5 */ /* 0x000fe40000010000 */
[----:B------:R-:W-:-:S06]  /*3de0*/  WARPGROUP.ARRIVE ;  /* 0x00000000000079c5 */ /* 0x000fcc0000000000 */
        /* <DEDUP_REMOVED lines=42> */
[----:B------:R-:W-:Y:S03]  /*4090*/  HGMMA.64x96x16.F32.BF16 R88, gdesc[UR28].tnspB, R88, gsb0 ;  /* 0x416000001c5879f0 */ /* 0x000fe60008001858 */
[----:B------:R-:W-:Y:S02]  /*40a0*/  WARPGROUP.DEPBAR.LE gsb0, 0x0 ;  /* 0x00008000000079c5 */ /* 0x000fe40000010000 */
[----:B------:R0:W-:Y:S06]  /*40b0*/  BAR.ARV R4, 0x100 ;  /* 0x000400040000751d */ /* 0x0001ec0000002000 */
[----:B------:R-:W-:Y:S05]  /*40c0*/  @!P0 BRA `(.L_x_10036) ;  /* 0x0000000000048947 */ /* 0x000fea0003800000 */
[----:B------:R-:W-:Y:S01]  /*40d0*/  BPT.TRAP 0x1 ;  /* 0x000000040000795c */ /* 0x000fe20000300000 */
.L_x_10036:
[----:B0-----:R-:W-:Y:S02]  /*40e0*/  FMNMX.FTZ R4, R24, R5, !PT ;  /* 0x0000000518047209 */ /* 0x001fe40007810000 */
        /* <DEDUP_REMOVED lines=71> */
[----:B------:R-:W0:Y:S03]  /*4560*/  SHFL.BFLY PT, R4, R11, 0x1, 0x1f ;  /* 0x0c201f000b047f89 */ /* 0x000e2600000e0000 */
[----:B------:R-:W-:Y:S01]  /*4570*/  SYNCS.ARRIVE.TRANS64.RED.A1T0 RZ, [UR10], RZ ;  /* 0x000000ffffff79a7 */ /* 0x000fe2000810040a */
[----:B------:R-:W1:Y:S01]  /*4580*/  SHFL.BFLY PT, R21, R10, 0x1, 0x1f ;  /* 0x0c201f000a157f89 */ /* 0x000e6200000e0000 */
[----:B0-----:R-:W-:Y:S02]  /*4590*/  FMNMX.FTZ R19, R11, R4, !PT ;  /* 0x000000040b137209 */ /* 0x001fe40007810000 */
[----:B-1----:R-:W-:-:S03]  /*45a0*/  FMNMX.FTZ R4, R10, R21, !PT ;  /* 0x000000150a047209 */ /* 0x002fc60007810000 */
[C---:B------:R-:W-:Y:S01]  /*45b0*/  FADD.FTZ R5, -R19.reuse, R5 ;  /* 0x0000000513057221 */ /* 0x040fe20000010100 */
[----:B------:R-:W-:-:S03]  /*45c0*/  FMUL.FTZ R8, R19, UR4 ;  /* 0x0000000413087c20 */ /* 0x000fc60008410000 */
[----:B------:R-:W-:Y:S01]  /*45d0*/  FMUL.FTZ R20, R5, UR4 ;  /* 0x0000000405147c20 */ /* 0x000fe20008410000 */
[--C-:B------:R-:W-:Y:S01]  /*45e0*/  FFMA.FTZ R142, R25, UR4, -R8.reuse ;  /* 0x00000004198e7c23 */ /* 0x100fe20008010808 */
[--C-:B------:R-:W-:Y:S01]  /*45f0*/  FFMA.FTZ R25, R28, UR4, -R8.reuse ;  /* 0x000000041c197c23 */ /* 0x100fe20008010808 */
[----:B------:R-:W-:Y:S01]  /*4600*/  FADD.FTZ R5, -R4, R9 ;  /* 0x0000000904057221 */ /* 0x000fe20000010100 */
        /* <DEDUP_REMOVED lines=196> */
.L_x_10037:
[----:B------:R-:W-:Y:S01]  /*5250*/  ULEA UR7, UR7, UR42, 0x3 ;  /* 0x0000002a07077291 */ /* 0x000fe2000f8e183f */
[----:B------:R-:W-:Y:S01]  /*5260*/  F2FP.BF16.F32.PACK_AB R30, R140, R25 ;  /* 0x000000198c1e723e */ /* 0x000fe200000010ff */
[----:B------:R-:W-:Y:S01]  /*5270*/  UISETP.GT.AND UP0, UPT, UR33, UR40, UPT ;  /* 0x000000282100728c */ /* 0x000fe2000bf04270 */
[----:B------:R-:W-:Y:S01]  /*5280*/  F2FP.BF16.F32.PACK_AB R28, R142, R137 ;  /* 0x000000898e1c723e */ /* 0x000fe200000010ff */
[----:B------:R-:W-:Y:S01]  /*5290*/  UIADD3 UR7, UR7, 0x2d860, URZ ;  /* 0x0002d86007077890 */ /* 0x000fe2000fffe03f */
[----:B------:R-:W-:Y:S01]  /*52a0*/  F2FP.BF16.F32.PACK_AB R29, R29, R8 ;  /* 0x000000081d1d723e */ /* 0x000fe200000010ff */
[----:B------:R-:W-:Y:S01]  /*52b0*/  UIADD3 UR10, UR33, -0x1, URZ ;  /* 0xffffffff210a7890 */ /* 0x000fe2000fffe03f */
[----:B------:R-:W-:Y:S01]  /*52c0*/  F2FP.BF16.F32.PACK_AB R31, R31, R26 ;  /* 0x0000001a1f1f723e */ /* 0x000fe200000010ff */
[----:B------:R-:W-:Y:S01]  /*52d0*/  UPRMT UR7, UR5, 0x654, UR7 ;  /* 0x0000065405077896 */ /* 0x000fe20008000007 */
[----:B------:R-:W-:Y:S01]  /*52e0*/  F2FP.BF16.F32.PACK_AB R25, R80, R27 ;  /* 0x0000001b5019723e */ /* 0x000fe200000010ff */
[----:B------:R-:W-:Y:S01]  /*52f0*/  UMOV UR34, UR32 ;  /* 0x0000002000227c82 */ /* 0x000fe20008000000 */
[----:B------:R-:W-:Y:S01]  /*5300*/  F2FP.BF16.F32.PACK_AB R24, R141, R24 ;  /* 0x000000188d18723e */ /* 0x000fe200000010ff */
[----:B------:R-:W-:Y:S01]  /*5310*/  FMUL.FTZ R90, R90, R5 ;  /* 0x000000055a5a7220 */ /* 0x000fe20000410000 */
[----:B------:R-:W-:Y:S01]  /*5320*/  F2FP.BF16.F32.PACK_AB R26, R138, R11 ;  /* 0x0000000b8a1a723e */ /* 0x000fe200000010ff */
[----:B------:R-:W-:Y:S01]  /*5330*/  UMOV UR33, UR10 ;  /* 0x0000000a00217c82 */ /* 0x000fe20008000000 */
[----:B------:R-:W-:Y:S01]  /*5340*/  F2FP.BF16.F32.PACK_AB R27, R73, R34 ;  /* 0x00000022491b723e */ /* 0x000fe200000010ff */
[----:B------:R-:W-:Y:S01]  /*5350*/  FMUL.FTZ R91, R91, R5 ;  /* 0x000000055b5b7220 */ /* 0x000fe20000410000 */
[----:B------:R-:W-:Y:S01]  /*5360*/  F2FP.BF16.F32.PACK_AB R8, R136, R9 ;  /* 0x000000098808723e */ /* 0x000fe200000010ff */
[----:B------:R-:W-:Y:S01]  /*5370*/  SYNCS.ARRIVE.TRANS64.RED.A1T0 RZ, [UR7], RZ ;  /* 0x000000ffffff79a7 */ /* 0x000fe20008100407 */
[----:B------:R-:W-:Y:S01]  /*5380*/  F2FP.BF16.F32.PACK_AB R9, R76, R35 ;  /* 0x000000234c09723e */ /* 0x000fe200000010ff */
[----:B------:R-:W-:Y:S01]  /*5390*/  STSM.16.M88.4 [R18+0x21800], R28 ;  /* 0x0218001c12007844 */ /* 0x000fe20000000200 */
[----:B------:R-:W-:Y:S01]  /*53a0*/  F2FP.BF16.F32.PACK_AB R10, R139, R10 ;  /* 0x0000000a8b0a723e */ /* 0x000fe200000010ff */
[-C--:B------:R-:W-:Y:S01]  /*53b0*/  FMUL.FTZ R94, R94, R5.reuse ;  /* 0x000000055e5e7220 */ /* 0x080fe20000410000 */
[----:B------:R-:W-:Y:S01]  /*53c0*/  F2FP.BF16.F32.PACK_AB R11, R69, R38 ;  /* 0x00000026450b723e */ /* 0x000fe200000010ff */
[----:B------:R0:W-:Y:S01]  /*53d0*/  STSM.16.M88.4 [R17], R24 ;  /* 0x0000001811007844 */ /* 0x0001e20000000200 */
[----:B------:R-:W-:Y:S01]  /*53e0*/  F2FP.BF16.F32.PACK_AB R32, R33, R32 ;  /* 0x000000202120723e */ /* 0x000fe200000010ff */
[----:B------:R-:W-:Y:S01]  /*53f0*/  FMUL.FTZ R95, R95, R5 ;  /* 0x000000055f5f7220 */ /* 0x000fe20000410000 */
[----:B------:R-:W-:Y:S01]  /*5400*/  F2FP.BF16.F32.PACK_AB R33, R72, R39 ;  /* 0x000000274821723e */ /* 0x000fe200000010ff */
[----:B------:R1:W-:Y:S01]  /*5410*/  STSM.16.M88.4 [R15], R8 ;  /* 0x000000080f007844 */ /* 0x0003e20000000200 */
[----:B------:R-:W-:Y:S01]  /*5420*/  F2FP.BF16.F32.PACK_AB R34, R52, R37 ;  /* 0x000000253422723e */ /* 0x000fe200000010ff */
[-C--:B------:R-:W-:Y:S01]  /*5430*/  FMUL.FTZ R98, R98, R5.reuse ;  /* 0x0000000562627220 */ /* 0x080fe20000410000 */
[----:B------:R-:W-:Y:S01]  /*5440*/  F2FP.BF16.F32.PACK_AB R35, R65, R42 ;  /* 0x0000002a4123723e */ /* 0x000fe200000010ff */
[-C--:B------:R-:W-:Y:S01]  /*5450*/  FMUL.FTZ R99, R99, R5.reuse ;  /* 0x0000000563637220 */ /* 0x080fe20000410000 */
[----:B------:R-:W-:Y:S01]  /*5460*/  F2FP.BF16.F32.PACK_AB R36, R49, R36 ;  /* 0x000000243124723e */ /* 0x000fe200000010ff */
[----:B------:R-:W-:Y:S01]  /*5470*/  FMUL.FTZ R102, R102, R5 ;  /* 0x0000000566667220 */ /* 0x000fe20000410000 */
[----:B------:R-:W-:Y:S01]  /*5480*/  F2FP.BF16.F32.PACK_AB R37, R68, R43 ;  /* 0x0000002b4425723e */ /* 0x000fe200000010ff */
[----:B------:R2:W-:Y:S01]  /*5490*/  STSM.16.M88.4 [R14], R32 ;  /* 0x000000200e007844 */ /* 0x0005e20000000200 */
[----:B------:R-:W-:Y:S01]  /*54a0*/  F2FP.BF16.F32.PACK_AB R38, R45, R40 ;  /* 0x000000282d26723e */ /* 0x000fe200000010ff */
[-C--:B------:R-:W-:Y:S01]  /*54b0*/  FMUL.FTZ R103, R103, R5.reuse ;  /* 0x0000000567677220 */ /* 0x080fe20000410000 */
[----:B------:R-:W-:Y:S01]  /*54c0*/  F2FP.BF16.F32.PACK_AB R39, R63, R46 ;  /* 0x0000002e3f27723e */ /* 0x000fe200000010ff */
[----:B------:R-:W-:Y:S01]  /*54d0*/  FMUL.FTZ R106, R106, R5 ;  /* 0x000000056a6a7220 */ /* 0x000fe20000410000 */
[----:B------:R-:W-:Y:S01]  /*54e0*/  F2FP.BF16.F32.PACK_AB R49, R50, R47 ;  /* 0x0000002f3231723e */ /* 0x000fe200000010ff */
[----:B------:R-:W-:Y:S01]  /*54f0*/  FMUL.FTZ R107, R107, R5 ;  /* 0x000000056b6b7220 */ /* 0x000fe20000410000 */
[----:B------:R-:W-:Y:S01]  /*5500*/  F2FP.BF16.F32.PACK_AB R48, R48, R23 ;  /* 0x000000173030723e */ /* 0x000fe200000010ff */
[----:B------:R2:W-:Y:S01]  /*5510*/  STSM.16.M88.4 [R18+0x27800], R36 ;  /* 0x0278002412007844 */ /* 0x0005e20000000200 */
[----:B------:R-:W-:Y:S01]  /*5520*/  F2FP.BF16.F32.PACK_AB R50, R44, R21 ;  /* 0x000000152c32723e */ /* 0x000fe200000010ff */
[----:B------:R-:W-:Y:S01]  /*5530*/  FMUL.FTZ R110, R110, R5 ;  /* 0x000000056e6e7220 */ /* 0x000fe20000410000 */
[----:B------:R-:W-:Y:S01]  /*5540*/  F2FP.BF16.F32.PACK_AB R51, R66, R51 ;  /* 0x000000334233723e */ /* 0x000fe200000010ff */
[-C--:B------:R-:W-:Y:S01]  /*5550*/  FMUL.FTZ R111, R111, R5.reuse ;  /* 0x000000056f6f7220 */ /* 0x080fe20000410000 */
[----:B------:R-:W-:Y:S01]  /*5560*/  F2FP.BF16.F32.PACK_AB R56, R57, R56 ;  /* 0x000000383938723e */ /* 0x000fe200000010ff */
[-C--:B------:R-:W-:Y:S01]  /*5570*/  FMUL.FTZ R114, R114, R5.reuse ;  /* 0x0000000572727220 */ /* 0x080fe20000410000 */
[----:B0-----:R-:W-:Y:S01]  /*5580*/  F2FP.BF16.F32.PACK_AB R24, R41, R20 ;  /* 0x000000142918723e */ /* 0x001fe200000010ff */
[----:B------:R2:W-:Y:S01]  /*5590*/  STSM.16.M88.4 [R7], R48 ;  /* 0x0000003007007844 */ /* 0x0005e20000000200 */
        /* <DEDUP_REMOVED lines=9> */
[----:B------:R2:W-:Y:S01]  /*5630*/  STSM.16.M88.4 [R15+0x6000], R24 ;  /* 0x006000180f007844 */ /* 0x0005e20000000200 */
[----:B------:R-:W-:Y:S01]  /*5640*/  F2FP.BF16.F32.PACK_AB R59, R71, R70 ;  /* 0x00000046473b723e */ /* 0x000fe200000010ff */
[-C--:B------:R-:W-:Y:S01]  /*5650*/  FMUL.FTZ R123, R123, R5.reuse ;  /* 0x000000057b7b7220 */ /* 0x080fe20000410000 */
[----:B------:R-:W-:Y:S01]  /*5660*/  PLOP3.LUT P1, PT, PT, PT, UP0, 0x80, 0x0 ;  /* 0x000000000000781c */ /* 0x000fe20003f2f008 */
[-C--:B------:R-:W-:Y:S01]  /*5670*/  FMUL.FTZ R126, R126, R5.reuse ;  /* 0x000000057e7e7220 */ /* 0x080fe20000410000 */
[----:B------:R-:W-:Y:S01]  /*5680*/  R2UR UR7, R0 ;  /* 0x00000000000772ca */ /* 0x000fe200000e0000 */
[----:B------:R2:W-:Y:S01]  /*5690*/  STSM.16.M88.4 [R14+0x6000], R56 ;  /* 0x006000380e007844 */ /* 0x0005e20000000200 */
[-C--:B------:R-:W-:Y:S01]  /*56a0*/  FMUL.FTZ R127, R127, R5.reuse ;  /* 0x000000057f7f7220 */ /* 0x080fe20000410000 */
[-C--:B------:R-:W-:Y:S01]  /*56b0*/  FMUL.FTZ R130, R130, R5.reuse ;  /* 0x0000000582827220 */ /* 0x080fe20000410000 */
[-C--:B------:R-:W-:Y:S01]  /*56c0*/  FMUL.FTZ R131, R131, R5.reuse ;  /* 0x0000000583837220 */ /* 0x080fe20000410000 */
[----:B------:R-:W-:Y:S01]  /*56d0*/  @!PT LDS RZ, [RZ] ;  /* 0x00000000fffff984 */ /* 0x000fe20000000800 */
[----:B------:R-:W-:Y:S01]  /*56e0*/  @!PT LDS RZ, [RZ] ;  /* 0x00000000fffff984 */ /* 0x000fe20000000800 */
[----:B------:R-:W-:Y:S01]  /*56f0*/  @!PT LDS RZ, [RZ] ;  /* 0x00000000fffff984 */ /* 0x000fe20000000800 */
[----:B------:R-:W-:Y:S01]  /*5700*/  @!PT LDS RZ, [RZ] ;  /* 0x00000000fffff984 */ /* 0x000fe20000000800 */
[----:B------:R0:W-:Y:S06]  /*5710*/  MEMBAR.ALL.CTA ;  /* 0x0000000000007992 */ /* 0x0001ec0000008000 */
[----:B0-----:R-:W0:Y:S01]  /*5720*/  FENCE.VIEW.ASYNC.S ;  /* 0x00000000000073c6 */ /* 0x001e220000000000 */
        /* <DEDUP_REMOVED lines=26> */
[----:B-1----:R-:W-:Y:S01]  /*58d0*/  MOV R9, R4 ;  /* 0x0000000400097202 */ /* 0x002fe20000000f00 */
[----:B------:R-:W-:Y:S01]  /*58e0*/  IMAD.MOV.U32 R5, RZ, RZ, R19 ;  /* 0x000000ffff057224 */ /* 0x000fe200078e0013 */
[----:B0-----:R-:W-:Y:S01]  /*58f0*/  NOP ;  /* 0x0000000000007918 */ /* 0x001fe20000000000 */
[----:B--2---:R-:W-:Y:S05]  /*5900*/  @P1 BRA `(.L_x_10038) ;  /* 0xffffffdc00d01947 */ /* 0x004fea000383ffff */
.L_x_10027:
[----:B------:R-:W-:Y:S06]  /*5910*/  BAR.ARV 0x8, 0x200 ;  /* 0x0208000000007b1d */ /* 0x000fec0000002000 */
[----:B------:R-:W-:Y:S05]  /*5920*/  @!P0 BRA `(.L_x_10039) ;  /* 0x0000000000048947 */ /* 0x000fea0003800000 */
[----:B------:R-:W-:Y:S01]  /*5930*/  BPT.TRAP 0x1 ;  /* 0x000000040000795c */ /* 0x000fe20000300000 */
.L_x_10039:
[----:B------:R-:W-:Y:S01]  /*5940*/  R2UR UR6, R0 ;  /* 0x00000000000672ca */ /* 0x000fe200000e0000 */
[----:B------:R-:W-:-:S05]  /*5950*/  IMAD.U32 R2, RZ, RZ, UR32 ;  /* 0x00000020ff027e24 */ /* 0x000fca000f8e00ff */
[----:B------:R-:W-:-:S07]  /*5960*/  SHF.L.U32 R2, R2, 0x1f, RZ ;  /* 0x0000001f02027819 */ /* 0x000fce00000006ff */
[----:B------:R-:W-:-:S09]  /*5970*/  ULEA UR6, UR6, UR42, 0x3 ;  /* 0x0000002a06067291 */ /* 0x000fd2000f8e183f */
[----:B------:R0:W2:Y:S01]  /*5980*/  SYNCS.PHASECHK.TRANS64.TRYWAIT P1, [UR6+0x2d850], R2 ;  /* 0x02d85002ff0075a7 */ /* 0x0000a20008020146 */
[----:B------:R-:W-:Y:S05]  /*5990*/  @!P0 BRA `(.L_x_10040) ;  /* 0x0000000000048947 */ /* 0x000fea0003800000 */
[----:B------:R-:W-:Y:S01]  /*59a0*/  BPT.TRAP 0x1 ;  /* 0x000000040000795c */ /* 0x000fe20000300000 */
.L_x_10040:
[----:B--2---:R-:W-:Y:S05]  /*59b0*/  @P1 BRA `(.L_x_10041) ;  /* 0x0000000000081947 */ /* 0x004fea0003800000 */
[----:B------:R-:W2:Y:S02]  /*59c0*/  SYNCS.PHASECHK.TRANS64.TRYWAIT P1, [UR6+0x2d850], R2 ;  /* 0x02d85002ff0075a7 */ /* 0x000ea40008020146 */
[----:B--2---:R-:W-:Y:S05]  /*59d0*/  @!P1 BRA `(.L_x_10042) ;  /* 0x0000005800a89947 */ /* 0x004fea0003800000 */
.L_x_10041:
[----:B------:R-:W-:Y:S01]  /*59e0*/  UIADD3 UR42, UR42, 0x400, URZ ;  /* 0x000004002a2a7890 */ /* 0x000fe2000fffe03f */
[----:B------:R-:W-:Y:S01]  /*59f0*/  R2UR UR8, R0 ;  /* 0x00000000000872ca */ /* 0x000fe200000e0000 */
[----:B------:R-:W-:Y:S01]  /*5a00*/  ULOP3.LUT UR43, UR43, 0x10000, URZ, 0xfc, !UPT ;  /* 0x000100002b2b7892 */ /* 0x000fe2000f8efc3f */
[----:B------:R-:W-:Y:S01]  /*5a10*/  WARPGROUP.ARRIVE ;  /* 0x00000000000079c5 */ /* 0x000fe20000000000 */
[----:B------:R-:W-:Y:S01]  /*5a20*/  USHF.R.U32.HI UR42, URZ, 0x4, UR42 ;  /* 0x000000043f2a7899 */ /* 0x000fe2000801162a */
[----:B------:R-:W3:Y:S01]  /*5a30*/  SHFL.BFLY PT, R0, R13, 0x2, 0x1f ;  /* 0x0c401f000d007f89 */ /* 0x000ee200000e0000 */
[----:B------:R-:W-:Y:S01]  /*5a40*/  UMOV UR9, 0x40000040 ;  /* 0x4000004000097882 */ /* 0x000fe20000000000 */
[----:B------:R-:W-:Y:S01]  /*5a50*/  UMOV UR11, 0x80000020 ;  /* 0x80000020000b7882 */ /* 0x000fe20000000000 */
[----:B------:R-:W-:Y:S01]  /*5a60*/  ULOP3.LUT UR42, UR42, 0x3fff, URZ, 0xc0, !UPT ;  /* 0x00003fff2a2a7892 */ /* 0x000fe2000f8ec03f */
[----:B--2---:R-:W0:Y:S01]  /*5a70*/  SHFL.BFLY PT, R3, R12, 0x2, 0x1f ;  /* 0x0c401f000c037f89 */ /* 0x004e2200000e0000 */
[----:B------:R-:W-:-:S02]  /*5a80*/  IMAD.MOV.U32 R43, RZ, RZ, RZ ;  /* 0x000000ffff2b7224 */ /* 0x000fc400078e00ff */
[----:B------:R-:W-:Y:S01]  /*5a90*/  ULOP3.LUT UR7, UR42, 0x2000000, URZ, 0xfc, !UPT ;  /* 0x020000002a077892 */ /* 0x000fe2000f8efc3f */
[----:B------:R-:W-:Y:S02]  /*5aa0*/  IMAD.MOV.U32 R16, RZ, RZ, RZ ;  /* 0x000000ffff107224 */ /* 0x000fe400078e00ff */
[----:B------:R-:W-:Y:S01]  /*5ab0*/  IMAD.U32 R8, RZ, RZ, UR4 ;  /* 0x00000004ff087e24 */ /* 0x000fe2000f8e00ff */
[----:B------:R-:W-:Y:S01]  /*5ac0*/  UIMAD UR7, UR8, 0x600, UR7 ;  /* 0x00000600080778a4 */ /* 0x000fe2000f8e0207 */
[----:B------:R-:W-:Y:S02]  /*5ad0*/  IMAD.U32 R9, RZ, RZ, UR4 ;  /* 0x00000004ff097e24 */ /* 0x000fe4000f8e00ff */
[----:B------:R-:W-:Y:S01]  /*5ae0*/  UMOV UR8, UR43 ;  /* 0x0000002b00087c82 */ /* 0x000fe20008000000 */
[----:B------:R-:W-:-:S03]  /*5af0*/  IMAD.MOV.U32 R23, RZ, RZ, -0x800000 ;  /* 0xff800000ff177424 */ /* 0x000fc600078e00ff */
[----:B------:R-:W-:Y:S02]  /*5b00*/  UMOV UR10, UR7 ;  /* 0x00000007000a7c82 */ /* 0x000fe40008000000 */
[----:B------:R-:W-:Y:S01]  /*5b10*/  HGMMA.64x96x16.F32.BF16 R88, gdesc[UR8].tnspB, R88, gsb0 ;  /* 0x41600000085879f0 */ /* 0x000fe20008001858 */
[----:B------:R-:W-:Y:S02]  /*5b20*/  UIADD3 UR8, UR43, 0x2, URZ ;  /* 0x000000022b087890 */ /* 0x000fe4000fffe03f */
[----:B------:R-:W-:Y:S01]  /*5b30*/  UIADD3 UR10, UR7, 0x40, URZ ;  /* 0x00000040070a7890 */ /* 0x000fe2000fffe03f */
[----:B---3--:R-:W-:Y:S01]  /*5b40*/  FADD.FTZ R0, R0, R13 ;  /* 0x0000000d00007221 */ /* 0x008fe20000010000 */
[----:B------:R-:W-:Y:S01]  /*5b50*/  UMOV UR9, 0x40000040 ;  /* 0x4000004000097882 */ /* 0x000fe20000000000 */
[----:B------:R-:W-:Y:S01]  /*5b60*/  UMOV UR11, 0x80000020 ;  /* 0x80000020000b7882 */ /* 0x000fe20000000000 */
[----:B0-----:R-:W-:Y:S02]  /*5b70*/  FADD.FTZ R2, R3, R12 ;  /* 0x0000000c03027221 */ /* 0x001fe40000010000 */
[----:B------:R-:W0:Y:S04]  /*5b80*/  SHFL.BFLY PT, R3, R0, 0x1, 0x1f ;  /* 0x0c201f0000037f89 */ /* 0x000e2800000e0000 */
[----:B------:R-:W2:Y:S01]  /*5b90*/  SHFL.BFLY PT, R5, R2, 0x1, 0x1f ;  /* 0x0c201f0002057f89 */ /* 0x000ea200000e0000 */
[----:B0-----:R-:W-:Y:S01]  /*5ba0*/  FADD.FTZ R6, R0, R3 ;  /* 0x0000000300067221 */ /* 0x001fe20000010000 */
[----:B------:R-:W-:Y:S01]  /*5bb0*/  MOV R0, 0xff800000 ;  /* 0xff80000000007802 */ /* 0x000fe20000000f00 */
[----:B--2---:R-:W-:-:S03]  /*5bc0*/  FADD.FTZ R7, R2, R5 ;  /* 0x0000000502077221 */ /* 0x004fc60000010000 */
[----:B------:R-:W-:Y:S02]  /*5bd0*/  FSETP.NE.FTZ.AND P1, PT, R6, RZ, PT ;  /* 0x000000ff0600720b */ /* 0x000fe40003f35000 */
[----:B------:R-:W-:-:S11]  /*5be0*/  FSETP.NE.FTZ.AND P2, PT, R7, RZ, PT ;  /* 0x000000ff0700720b */ /* 0x000fd60003f55000 */
[----:B------:R-:W0:Y:S01]  /*5bf0*/  @P1 MUFU.LG2 R3, R6 ;  /* 0x0000000600031308 */ /* 0x000e220000000c00 */
[----:B------:R-:W-:Y:S01]  /*5c00*/  @P1 FMUL.FTZ R2, R8, 0.69314718246459960938 ;  /* 0x3f31721808021820 */ /* 0x000fe20000410000 */
[----:B------:R-:W-:-:S06]  /*5c10*/  @P2 FMUL.FTZ R8, R9, 0.69314718246459960938 ;  /* 0x3f31721809082820 */ /* 0x000fcc0000410000 */
[----:B------:R-:W2:Y:S08]  /*5c20*/  @P2 MUFU.LG2 R5, R7 ;  /* 0x0000000700052308 */ /* 0x000eb00000000c00 */
[----:B------:R3:W4:Y:S01]  /*5c30*/  @P1 MUFU.RCP R43, R6 ;  /* 0x00000006002b1308 */ /* 0x0007220000001000 */
[----:B0-----:R-:W-:-:S04]  /*5c40*/  @P1 FMUL.FTZ R3, R3, 0.69314718246459960938 ;  /* 0x3f31721803031820 */ /* 0x001fc80000410000 */
[----:B------:R-:W-:-:S03]  /*5c50*/  @P1 FFMA.FTZ R0, R2, R19, R3 ;  /* 0x0000001302001223 */ /* 0x000fc60000010003 */
[----:B------:R3:W0:Y:S01]  /*5c60*/  @P2 MUFU.RCP R16, R7 ;  /* 0x0000000700102308 */ /* 0x0006220000001000 */
[----:B--2---:R-:W-:-:S04]  /*5c70*/  @P2 FMUL.FTZ R5, R5, 0.69314718246459960938 ;  /* 0x3f31721805052820 */ /* 0x004fc80000410000 */
[----:B------:R-:W-:Y:S01]  /*5c80*/  @P2 FFMA.FTZ R23, R8, R4, R5 ;  /* 0x0000000408172223 */ /* 0x000fe20000010005 */
        /* <DEDUP_REMOVED lines=46> */
[----:B0--34-:R-:W-:Y:S05]  /*5f70*/  @!P0 BRA `(.L_x_10043) ;  /* 0x0000000000048947 */ /* 0x019fea0003800000 */
[----:B------:R-:W-:Y:S01]  /*5f80*/  BPT.TRAP 0x1 ;  /* 0x000000040000795c */ /* 0x000fe20000300000 */
.L_x_10043:
[----:B------:R-:W-:Y:S01]  /*5f90*/  UIADD3 UR6, UR6, 0x2d860, URZ ;  /* 0x0002d86006067890 */ /* 0x000fe2000fffe03f */
[-C--:B-1----:R-:W-:Y:S01]  /*5fa0*/  FMUL.FTZ R24, R88, R43.reuse ;  /* 0x0000002b58187220 */ /* 0x082fe20000410000 */
        /* <DEDUP_REMOVED lines=50> */
.L_x_10019:
[----:B------:R-:W-:Y:S05]  /*62d0*/  @P0 BRA `(.L_x_10044) ;  /* 0x0000001000880947 */ /* 0x000fea0003800000 */
[----:B------:R-:W-:Y:S01]  /*62e0*/  VIADD R58, R22, 0xffffff80 ;  /* 0xffffff80163a7836 */ /* 0x000fe20000000000 */
[----:B------:R-:W0:Y:S01]  /*62f0*/  LDC R53, c[0x0][0xbe8] ;  /* 0x0002fa00ff357b82 */ /* 0x000e220000000800 */
[----:B------:R-:W1:Y:S01]  /*6300*/  S2R R60, SR_CTAID.X ;  /* 0x00000000003c7919 */ /* 0x000e620000002500 */
[----:B------:R-:W-:Y:S01]  /*6310*/  USHF.R.S32.HI UR7, URZ, 0x1f, UR39 ;  /* 0x0000001f3f077899 */ /* 0x000fe20008011427 */
[----:B------:R-:W-:Y:S01]  /*6320*/  BSSY B0, `(.L_x_10045) ;  /* 0x00000d1000007945 */ /* 0x000fe20003800000 */
[----:B------:R-:W-:Y:S01]  /*6330*/  SHF.R.S32.HI R55, RZ, 0x1f, R58 ;  /* 0x0000001fff377819 */ /* 0x000fe2000001143a */
[----:B------:R-:W-:Y:S02]  /*6340*/  ULDC.64 UR8, c[0x0][0xbd0] ;  /* 0x0002f40000087ab9 */ /* 0x000fe40000000a00 */
[----:B------:R-:W-:Y:S01]  /*6350*/  UIMAD UR6, UR7, UR8, URZ ;  /* 0x00000008070672a4 */ /* 0x000fe2000f8e023f */
[CC--:B------:R-:W-:Y:S01]  /*6360*/  LEA.HI R16, R55.reuse, R58.reuse, RZ, 0x7 ;  /* 0x0000003a37107211 */ /* 0x0c0fe200078f38ff */
[----:B------:R-:W2:Y:S01]  /*6370*/  S2UR UR12, SR_CTAID.Z ;  /* 0x00000000000c79c3 */ /* 0x000ea20000002700 */
[----:B------:R-:W-:Y:S01]  /*6380*/  LEA.HI R55, R55, R58, RZ, 0x2 ;  /* 0x0000003a37377211 */ /* 0x000fe200078f10ff */
[----:B------:R-:W-:Y:S01]  /*6390*/  UIMAD.WIDE.U32 UR4, UR39, UR8, URZ ;  /* 0x00000008270472a5 */ /* 0x000fe2000f8e003f */
[----:B------:R-:W-:Y:S01]  /*63a0*/  LOP3.LUT R17, R16, 0xffffff80, RZ, 0xc0, !PT ;  /* 0xffffff8010117812 */ /* 0x000fe200078ec0ff */
[----:B------:R-:W-:Y:S01]  /*63b0*/  UIMAD UR6, UR39, UR9, UR6 ;  /* 0x00000009270672a4 */ /* 0x000fe2000f8e0206 */
[----:B------:R-:W-:-:S02]  /*63c0*/  SHF.R.S32.HI R57, RZ, 0x7, R16 ;  /* 0x00000007ff397819 */ /* 0x000fc40000011410 */
[----:B------:R-:W-:Y:S01]  /*63d0*/  LOP3.LUT R55, R55, 0xfffffffc, RZ, 0xc0, !PT ;  /* 0xfffffffc37377812 */ /* 0x000fe200078ec0ff */
[C---:B------:R-:W-:Y:S01]  /*63e0*/  IMAD.IADD R22, R58.reuse, 0x1, -R17 ;  /* 0x000000013a167824 */ /* 0x040fe200078e0a11 */
[----:B------:R-:W3:Y:S01]  /*63f0*/  LDC.64 R62, c[0x0][0xbd8] ;  /* 0x0002f600ff3e7b82 */ /* 0x000ee20000000a00 */
[----:B------:R-:W-:Y:S01]  /*6400*/  IMAD.HI R16, R57, 0x55555556, RZ ;  /* 0x5555555639107827 */ /* 0x000fe200078e02ff */
[----:B------:R-:W-:Y:S02]  /*6410*/  UIADD3 UR6, UR5, UR6, URZ ;  /* 0x0000000605067290 */ /* 0x000fe4000fffe03f */
[----:B------:R-:W-:Y:S01]  /*6420*/  SHF.R.S32.HI R59, RZ, 0x1f, R22 ;  /* 0x0000001fff3b7819 */ /* 0x000fe20000011416 */
[----:B------:R-:W-:Y:S01]  /*6430*/  IMAD.IADD R55, R58, 0x1, -R55 ;  /* 0x000000013a377824 */ /* 0x000fe200078e0a37 */
[----:B0-----:R-:W-:Y:S01]  /*6440*/  ISETP.NE.AND P0, PT, R53, 0x1, PT ;  /* 0x000000013500780c */ /* 0x001fe20003f05270 */
[----:B------:R-:W-:Y:S01]  /*6450*/  ULDC.64 UR8, c[0x0][0xb38] ;  /* 0x0002ce0000087ab9 */ /* 0x000fe20000000a00 */
[----:B------:R-:W-:Y:S01]  /*6460*/  LEA.HI R52, R59, R22, RZ, 0x2 ;  /* 0x000000163b347211 */ /* 0x000fe200078f10ff */
[----:B------:R-:W0:Y:S01]  /*6470*/  S2UR UR11, SR_CTAID.Y ;  /* 0x00000000000b79c3 */ /* 0x000e220000002600 */
[----:B------:R-:W-:Y:S01]  /*6480*/  LEA.HI R16, R16, R16, RZ, 0x1 ;  /* 0x0000001010107211 */ /* 0x000fe200078f08ff */
[----:B------:R-:W-:Y:S01]  /*6490*/  UIMAD UR7, UR7, UR8, URZ ;  /* 0x00000008070772a4 */ /* 0x000fe2000f8e023f */
[----:B------:R-:W-:-:S02]  /*64a0*/  SHF.R.S32.HI R17, RZ, 0x2, R52 ;  /* 0x00000002ff117819 */ /* 0x000fc40000011434 */
[----:B------:R-:W-:Y:S01]  /*64b0*/  SHF.R.S32.HI R54, RZ, 0x1f, R52 ;  /* 0x0000001fff367819 */ /* 0x000fe20000011434 */
[----:B--2---:R-:W-:Y:S02]  /*64c0*/  USHF.R.S32.HI UR10, URZ, 0x1f, UR12 ;  /* 0x0000001f3f0a7899 */ /* 0x004fe4000801140c */
[----:B------:R-:W0:Y:S01]  /*64d0*/  LDC R68, c[0x0][0xc50] ;  /* 0x00031400ff447b82 */ /* 0x000e220000000800 */
[----:B------:R-:W-:-:S04]  /*64e0*/  LEA.HI R54, R54, R17, RZ, 0x3 ;  /* 0x0000001136367211 */ /* 0x000fc800078f18ff */
[----:B------:R-:W-:Y:S01]  /*64f0*/  LOP3.LUT R56, R54, 0xfffffff8, RZ, 0xc0, !PT ;  /* 0xfffffff836387812 */ /* 0x000fe200078ec0ff */
[----:B------:R-:W-:Y:S01]  /*6500*/  IMAD R54, R16, -0x3, R57 ;  /* 0xfffffffd10367824 */ /* 0x000fe200078e0239 */
[----:B------:R-:W-:Y:S01]  /*6510*/  LEA.HI R16, R59, R22, RZ, 0x5 ;  /* 0x000000163b107211 */ /* 0x000fe200078f28ff */
[----:B------:R-:W2:Y:S02]  /*6520*/  LDC.64 R66, c[0x0][0xb40] ;  /* 0x0002d000ff427b82 */ /* 0x000ea40000000a00 */
[----:B------:R-:W-:Y:S01]  /*6530*/  IMAD.IADD R17, R17, 0x1, -R56 ;  /* 0x0000000111117824 */ /* 0x000fe200078e0a38 */
[C---:B------:R-:W-:Y:S02]  /*6540*/  LEA.HI R56, R55.reuse, R55, RZ, 0x1 ;  /* 0x0000003737387211 */ /* 0x040fe400078f08ff */
[----:B------:R-:W-:Y:S02]  /*6550*/  SHF.R.S32.HI R16, RZ, 0x5, R16 ;  /* 0x00000005ff107819 */ /* 0x000fe40000011410 */
[----:B------:R-:W-:Y:S01]  /*6560*/  LOP3.LUT R56, R56, 0x1ffffffe, RZ, 0xc0, !PT ;  /* 0x1ffffffe38387812 */ /* 0x000fe200078ec0ff */
[----:B------:R-:W4:Y:S04]  /*6570*/  @P0 LDC R59, c[0x0][0xbec] ;  /* 0x0002fb00ff3b0b82 */ /* 0x000f280000000800 */
[----:B------:R-:W-:Y:S01]  /*6580*/  IMAD.IADD R57, R55, 0x1, -R56 ;  /* 0x0000000137397824 */ /* 0x000fe200078e0a38 */
[----:B------:R-:W-:Y:S01]  /*6590*/  LEA R55, R16, R17, 0x4 ;  /* 0x0000001110377211 */ /* 0x000fe200078e20ff */
[----:B------:R-:W-:-:S02]  /*65a0*/  IMAD.U32 R17, RZ, RZ, UR5 ;  /* 0x00000005ff117e24 */ /* 0x000fc4000f8e00ff */
[----:B------:R-:W5:Y:S01]  /*65b0*/  @P0 LDC R65, c[0x0][0xbec] ;  /* 0x0002fb00ff410b82 */ /* 0x000f620000000800 */
[----:B------:R-:W-:Y:S01]  /*65c0*/  IMAD.U32 R16, RZ, RZ, UR4 ;  /* 0x00000004ff107e24 */ /* 0x000fe2000f8e00ff */
[----:B------:R-:W-:Y:S01]  /*65d0*/  UIMAD.WIDE.U32 UR4, UR39, UR8, URZ ;  /* 0x00000008270472a5 */ /* 0x000fe2000f8e003f */
[----:B------:R-:W-:Y:S01]  /*65e0*/  IMAD.U32 R17, RZ, RZ, UR6 ;  /* 0x00000006ff117e24 */ /* 0x000fe2000f8e00ff */
[----:B------:R-:W-:Y:S01]  /*65f0*/  UIMAD UR6, UR39, UR9, UR7 ;  /* 0x00000009270672a4 */ /* 0x000fe2000f8e0207 */
[----:B------:R-:W-:Y:S02]  /*6600*/  IMAD R56, R54, 0x40, R55 ;  /* 0x0000004036387824 */ /* 0x000fe400078e0237 */
[----:B---3--:R-:W-:Y:S01]  /*6610*/  IMAD R54, R62, UR10, RZ ;  /* 0x0000000a3e367c24 */ /* 0x008fe2000f8e02ff */
[----:B------:R-:W3:Y:S01]  /*6620*/  @P0 LDC R64, c[0x0][0xbf0] ;  /* 0x0002fc00ff400b82 */ /* 0x000ee20000000800 */
[----:B------:R-:W-:Y:S01]  /*6630*/  UIADD3 UR6, UR5, UR6, URZ ;  /* 0x0000000605067290 */ /* 0x000fe2000fffe03f */
[----:B------:R-:W-:Y:S01]  /*6640*/  IMAD R57, R57, 0x8, R56 ;  /* 0x0000000839397824 */ /* 0x000fe200078e0238 */
[----:B------:R-:W-:Y:S01]  /*6650*/  MOV R55, UR5 ;  /* 0x0000000500377c02 */ /* 0x000fe20008000f00 */
[----:B------:R-:W-:Y:S01]  /*6660*/  IMAD R61, R63, UR12, R54 ;  /* 0x0000000c3f3d7c24 */ /* 0x000fe2000f8e0236 */
[----:B------:R-:W-:Y:S01]  /*6670*/  ULDC.64 UR8, c[0x0][0xb28] ;  /* 0x0002ca0000087ab9 */ /* 0x000fe20000000a00 */
[----:B------:R-:W-:-:S02]  /*6680*/  IMAD R63, RZ, RZ, -UR39 ;  /* 0x80000027ff3f7e24 */ /* 0x000fc4000f8e02ff */
[----:B------:R-:W3:Y:S01]  /*6690*/  @P0 LDC R70, c[0x0][0xbf0] ;  /* 0x0002fc00ff460b82 */ /* 0x000ee20000000800 */
[----:B------:R-:W-:-:S04]  /*66a0*/  IMAD.WIDE.U32 R16, R62, UR12, R16 ;  /* 0x0000000c3e107c25 */ /* 0x000fc8000f8e0010 */
[----:B------:R-:W-:Y:S01]  /*66b0*/  IMAD.U32 R54, RZ, RZ, UR4 ;  /* 0x00000004ff367e24 */ /* 0x000fe2000f8e00ff */
[----:B------:R-:W-:Y:S01]  /*66c0*/  ULDC.64 UR4, c[0x0][0xbe0] ;  /* 0x0002f80000047ab9 */ /* 0x000fe20000000a00 */
[----:B------:R-:W-:Y:S01]  /*66d0*/  IMAD.U32 R55, RZ, RZ, UR6 ;  /* 0x00000006ff377e24 */ /* 0x000fe2000f8e00ff */
[----:B------:R-:W-:Y:S01]  /*66e0*/  ULDC.64 UR6, c[0x0][0xb48] ;  /* 0x0002d20000067ab9 */ /* 0x000fe20000000a00 */
[----:B--2---:R-:W-:Y:S02]  /*66f0*/  IMAD R62, R66, UR10, RZ ;  /* 0x0000000a423e7c24 */ /* 0x004fe4000f8e02ff */
[----:B0-----:R-:W-:Y:S02]  /*6700*/  IMAD R69, R68, R63, UR11 ;  /* 0x0000000b44457e24 */ /* 0x001fe4000f8e023f */
[----:B-1----:R-:W-:Y:S02]  /*6710*/  IMAD R58, R60, 0xc0, R57 ;  /* 0x000000c03c3a7824 */ /* 0x002fe400078e0239 */
[----:B------:R-:W-:-:S02]  /*6720*/  IMAD.IADD R17, R17, 0x1, R61 ;  /* 0x0000000111117824 */ /* 0x000fc400078e023d */
[----:B------:R-:W-:Y:S01]  /*6730*/  IMAD R61, R67, UR12, R62 ;  /* 0x0000000c433d7c24 */ /* 0x000fe2000f8e023e */
[----:B------:R-:W-:Y:S01]  /*6740*/  SHF.R.S32.HI R62, RZ, 0x1f, R69 ;  /* 0x0000001fff3e7819 */ /* 0x000fe20000011445 */
[----:B------:R-:W-:-:S04]  /*6750*/  IMAD.WIDE.U32 R54, R66, UR12, R54 ;  /* 0x0000000c42367c25 */ /* 0x000fc8000f8e0036 */
[----:B----4-:R-:W-:Y:S01]  /*6760*/  @P0 IMAD.HI.U32 R59, R58, R59, RZ ;  /* 0x0000003b3a3b0227 */ /* 0x010fe200078e00ff */
[----:B------:R-:W-:-:S03]  /*6770*/  IADD3 R55, R55, R61, RZ ;  /* 0x0000003d37377210 */ /* 0x000fc60007ffe0ff */
[----:B-----5:R-:W-:-:S04]  /*6780*/  @P0 IMAD.HI.U32 R65, R58, R65, RZ ;  /* 0x000000413a410227 */ /* 0x020fc800078e00ff */
[----:B------:R-:W-:Y:S01]  /*6790*/  IMAD.MOV.U32 R57, RZ, RZ, R58 ;  /* 0x000000ffff397224 */ /* 0x000fe200078e003a */
[----:B---3--:R-:W-:Y:S01]  /*67a0*/  @P0 SHF.R.U32.HI R57, RZ, R64, R59 ;  /* 0x00000040ff390219 */ /* 0x008fe2000001163b */
[----:B------:R-:W-:Y:S02]  /*67b0*/  IMAD R61, R62, UR4, RZ ;  /* 0x000000043e3d7c24 */ /* 0x000fe4000f8e02ff */
[----:B------:R-:W-:-:S04]  /*67c0*/  IMAD.WIDE.U32 R16, R69, UR4, R16 ;  /* 0x0000000445107c25 */ /* 0x000fc8000f8e0010 */
[----:B------:R-:W-:Y:S01]  /*67d0*/  IMAD.MOV.U32 R59, RZ, RZ, R58 ;  /* 0x000000ffff3b7224 */ /* 0x000fe200078e003a */
[----:B------:R-:W-:Y:S01]  /*67e0*/  @P0 SHF.R.U32.HI R59, RZ, R70, R65 ;  /* 0x00000046ff3b0219 */ /* 0x000fe20000011641 */
[----:B------:R-:W-:Y:S01]  /*67f0*/  IMAD R62, R62, UR6, RZ ;  /* 0x000000063e3e7c24 */ /* 0x000fe2000f8e02ff */
[----:B------:R-:W-:Y:S01]  /*6800*/  BAR.SYNC.DEFER_BLOCKING 0x1, 0x180 ;  /* 0x0046000000007b1d */ /* 0x000fe20000010000 */
[C---:B------:R-:W-:Y:S01]  /*6810*/  IMAD R63, R69.reuse, UR5, R61 ;  /* 0x00000005453f7c24 */ /* 0x040fe2000f8e023d */
[--C-:B------:R-:W-:Y:S01]  /*6820*/  SHF.R.S32.HI R61, RZ, 0x1f, R57.reuse ;  /* 0x0000001fff3d7819 */ /* 0x100fe20000011439 */
[----:B------:R-:W-:Y:S01]  /*6830*/  IMAD R65, R69, UR7, R62 ;  /* 0x0000000745417c24 */ /* 0x000fe2000f8e023e */
[----:B------:R-:W-:Y:S01]  /*6840*/  IADD3 R16, P0, R57, R16, RZ ;  /* 0x0000001039107210 */ /* 0x000fe20007f1e0ff */
[----:B------:R-:W-:Y:S01]  /*6850*/  IMAD.MOV R57, RZ, RZ, -R57 ;  /* 0x000000ffff397224 */ /* 0x000fe200078e0a39 */
[----:B------:R-:W-:Y:S01]  /*6860*/  SHF.R.S32.HI R62, RZ, 0x1f, R59 ;  /* 0x0000001fff3e7819 */ /* 0x000fe2000001143b */
[----:B------:R-:W-:Y:S01]  /*6870*/  IMAD.WIDE.U32 R54, R69, UR6, R54 ;  /* 0x0000000645367c25 */ /* 0x000fe2000f8e0036 */
[----:B------:R-:W-:Y:S01]  /*6880*/  ULDC.64 UR4, c[0x0][0xb30] ;  /* 0x0002cc0000047ab9 */ /* 0x000fe20000000a00 */
[----:B------:R-:W-:Y:S01]  /*6890*/  IADD3.X R17, R61, R17, R63, P0, !PT ;  /* 0x000000113d117210 */ /* 0x000fe200007fe43f */
[----:B------:R-:W-:Y:S01]  /*68a0*/  ULDC.64 UR6, c[0x0][0xbc8] ;  /* 0x0002f20000067ab9 */ /* 0x000fe20000000a00 */
[----:B------:R-:W-:-:S02]  /*68b0*/  IMAD.MOV R64, RZ, RZ, -R59 ;  /* 0x000000ffff407224 */ /* 0x000fc400078e0a3b */
[--C-:B------:R-:W-:Y:S02]  /*68c0*/  IMAD R57, R53, R57, R58.reuse ;  /* 0x0000003935397224 */ /* 0x100fe400078e023a */
[----:B------:R-:W-:Y:S02]  /*68d0*/  IMAD.IADD R55, R55, 0x1, R65 ;  /* 0x0000000137377824 */ /* 0x000fe400078e0241 */
[----:B------:R-:W-:Y:S02]  /*68e0*/  IMAD R62, R62, UR4, RZ ;  /* 0x000000043e3e7c24 */ /* 0x000fe4000f8e02ff */
[----:B------:R-:W-:Y:S01]  /*68f0*/  IMAD R61, R53, R64, R58 ;  /* 0x00000040353d7224 */ /* 0x000fe200078e023a */
[----:B------:R-:W-:Y:S01]  /*6900*/  SHF.R.S32.HI R58, RZ, 0x1f, R57 ;  /* 0x0000001fff3a7819 */ /* 0x000fe20000011439 */
[C---:B------:R-:W-:Y:S01]  /*6910*/  IMAD R63, R59.reuse, UR5, R62 ;  /* 0x000000053b3f7c24 */ /* 0x040fe2000f8e023e */
[----:B------:R-:W0:Y:S01]  /*6920*/  S2UR UR5, SR_CgaCtaId ;  /* 0x00000000000579c3 */ /* 0x000e220000008800 */
[----:B------:R-:W-:Y:S01]  /*6930*/  IMAD.WIDE.U32 R54, R59, UR4, R54 ;  /* 0x000000043b367c25 */ /* 0x000fe2000f8e0036 */
[----:B------:R-:W-:Y:S01]  /*6940*/  SHF.R.S32.HI R59, RZ, 0x1f, R61 ;  /* 0x0000001fff3b7819 */ /* 0x000fe2000001143d */
[----:B------:R-:W-:-:S02]  /*6950*/  UMOV UR4, 0x400 ;  /* 0x0000040000047882 */ /* 0x000fc40000000000 */
[----:B------:R-:W-:Y:S02]  /*6960*/  IMAD R58, R58, UR6, RZ ;  /* 0x000000063a3a7c24 */ /* 0x000fe4000f8e02ff */
[----:B------:R-:W-:Y:S02]  /*6970*/  IMAD R62, R59, UR8, RZ ;  /* 0x000000083b3e7c24 */ /* 0x000fe4000f8e02ff */
[----:B------:R-:W-:Y:S02]  /*6980*/  IMAD.IADD R55, R55, 0x1, R63 ;  /* 0x0000000137377824 */ /* 0x000fe400078e023f */
[C---:B------:R-:W-:Y:S02]  /*6990*/  IMAD R59, R57.reuse, UR7, R58 ;  /* 0x00000007393b7c24 */ /* 0x040fe4000f8e023a */
[----:B------:R-:W-:Y:S01]  /*69a0*/  IMAD.WIDE.U32 R16, R57, UR6, R16 ;  /* 0x0000000639107c25 */ /* 0x000fe2000f8e0010 */
[----:B------:R-:W-:-:S03]  /*69b0*/  ULDC.64 UR6, c[0x0][0xba8] ;  /* 0x0002ea0000067ab9 */ /* 0x000fc60000000a00 */
[C---:B------:R-:W-:Y:S02]  /*69c0*/  IMAD R63, R61.reuse, UR9, R62 ;  /* 0x000000093d3f7c24 */ /* 0x040fe4000f8e023e */
[----:B------:R-:W-:Y:S01]  /*69d0*/  IMAD.WIDE.U32 R54, R61, UR8, R54 ;  /* 0x000000083d367c25 */ /* 0x000fe2000f8e0036 */
[----:B------:R-:W-:Y:S01]  /*69e0*/  LEA R61, P0, R16, UR6, 0x2 ;  /* 0x00000006103d7c11 */ /* 0x000fe2000f8010ff */
[----:B------:R-:W-:Y:S01]  /*69f0*/  ULDC.64 UR8, c[0x0][0xb00] ;  /* 0x0002c00000087ab9 */ /* 0x000fe20000000a00 */
[----:B------:R-:W-:Y:S01]  /*6a00*/  ULDC UR6, c[0x0][0xa88] ;  /* 0x0002a20000067ab9 */ /* 0x000fe20000000800 */
[----:B------:R-:W-:Y:S01]  /*6a10*/  IMAD.IADD R57, R17, 0x1, R59 ;  /* 0x0000000111397824 */ /* 0x000fe200078e023b */
[----:B------:R-:W-:Y:S01]  /*6a20*/  IADD3 R17, R55, R63, RZ ;  /* 0x0000003f37117210 */ /* 0x000fe20007ffe0ff */
[----:B------:R-:W-:Y:S01]  /*6a30*/  IMAD R58, R60, 0xc0, R56 ;  /* 0x000000c03c3a7824 */ /* 0x000fe200078e0238 */
[----:B------:R-:W-:Y:S01]  /*6a40*/  LEA R66, P1, R54, UR8, 0x2 ;  /* 0x0000000836427c11 */ /* 0x000fe2000f8210ff */
[----:B------:R-:W-:Y:S01]  /*6a50*/  SHFL.IDX PT, R56, R61, 0x1, 0x1c1f ;  /* 0x003c1f003d387f89 */ /* 0x000fe200000e0000 */
[----:B------:R-:W-:Y:S01]  /*6a60*/  LEA.HI.X R59, R16, UR7, R57, 0x2, P0 ;  /* 0x00000007103b7c11 */ /* 0x000fe200080f1439 */
[----:B0-----:R-:W-:Y:S01]  /*6a70*/  ULEA UR4, UR5, UR4, 0x18 ;  /* 0x0000000405047291 */ /* 0x001fe2000f8ec03f */
[----:B------:R-:W-:Y:S01]  /*6a80*/  LEA.HI.X R67, R54, UR9, R17, 0x2, P1 ;  /* 0x0000000936437c11 */ /* 0x000fe200088f1411 */
[----:B------:R-:W-:Y:S01]  /*6a90*/  IMAD R63, R53, UR6, RZ ;  /* 0x00000006353f7c24 */ /* 0x000fe2000f8e02ff */
[----:B------:R-:W-:Y:S01]  /*6aa0*/  SHFL.IDX PT, R54, R61, RZ, 0x1c1f ;  /* 0x001c1fff3d367589 */ /* 0x000fe200000e0000 */
[----:B------:R-:W-:Y:S01]  /*6ab0*/  LOP3.LUT P0, RZ, R22, 0x3, RZ, 0xc0, !PT ;  /* 0x0000000316ff7812 */ /* 0x000fe2000780c0ff */
[C---:B------:R-:W-:Y:S01]  /*6ac0*/  VIADD R62, R58.reuse, 0x8 ;  /* 0x000000083a3e7836 */ /* 0x040fe20000000000 */
[----:B------:R-:W-:Y:S01]  /*6ad0*/  UIADD3 UR4, UR4, 0x2d820, URZ ;  /* 0x0002d82004047890 */ /* 0x000fe2000fffe03f */
[----:B------:R-:W0:Y:S01]  /*6ae0*/  SHFL.IDX PT, R55, R59, RZ, 0x1c1f ;  /* 0x001c1fff3b377589 */ /* 0x000e2200000e0000 */
[----:B------:R-:W-:-:S02]  /*6af0*/  ISETP.GE.OR P1, PT, R58, R63, P0 ;  /* 0x0000003f3a00720c */ /* 0x000fc40000726670 */
[-C--:B------:R-:W-:Y:S01]  /*6b00*/  ISETP.GE.OR P0, PT, R62, R63.reuse, P0 ;  /* 0x0000003f3e00720c */ /* 0x080fe20000706670 */
[----:B------:R-:W1:Y:S01]  /*6b10*/  SHFL.IDX PT, R57, R59, 0x1, 0x1c1f ;  /* 0x003c1f003b397f89 */ /* 0x000e6200000e0000 */
[----:B------:R-:W-:Y:S01]  /*6b20*/  UPRMT UR4, URZ, 0x654, UR4 ;  /* 0x000006543f047896 */ /* 0x000fe20008000004 */
[----:B------:R-:W-:Y:S02]  /*6b30*/  ISETP.GE.AND P2, PT, R58, R63, PT ;  /* 0x0000003f3a00720c */ /* 0x000fe40003f46270 */
[----:B------:R-:W-:Y:S01]  /*6b40*/  LOP3.LUT R53, R52, 0x7ffffffc, RZ, 0xc0, !PT ;  /* 0x7ffffffc34357812 */ /* 0x000fe200078ec0ff */
[----:B------:R2:W3:Y:S04]  /*6b50*/  SHFL.IDX PT, R16, R66, RZ, 0x1c1f ;  /* 0x001c1fff42107589 */ /* 0x0004e800000e0000 */
[----:B------:R-:W-:Y:S01]  /*6b60*/  IMAD.IADD R53, R22, 0x1, -R53 ;  /* 0x0000000116357824 */ /* 0x000fe200078e0a35 */
[----:B------:R-:W-:Y:S01]  /*6b70*/  SYNCS.ARRIVE.TRANS64.RED.A1T0 RZ, [UR4], RZ ;  /* 0x000000ffffff79a7 */ /* 0x000fe20008100404 */
[----:B------:R2:W4:Y:S02]  /*6b80*/  SHFL.IDX PT, R17, R67, RZ, 0x1c1f ;  /* 0x001c1fff43117589 */ /* 0x00052400000e0000 */
[----:B------:R-:W-:-:S02]  /*6b90*/  IMAD.SHL.U32 R53, R53, 0x2, RZ ;  /* 0x0000000235357824 */ /* 0x000fc400078e00ff */
        /* <DEDUP_REMOVED lines=11> */
[----:B------:R-:W-:Y:S01]  /*6c50*/  VIADD R65, R53, 0x40 ;  /* 0x0000004035417836 */ /* 0x000fe20000000000 */
[----:B------:R-:W-:Y:S02]  /*6c60*/  ISETP.GE.AND P3, PT, R23, UR4, PT ;  /* 0x0000000417007c0c */ /* 0x000fe4000bf66270 */
[----:B------:R-:W-:-:S02]  /*6c70*/  ISETP.GE.AND P4, PT, R54, UR4, PT ;  /* 0x0000000436007c0c */ /* 0x000fc4000bf86270 */
[----:B------:R-:W-:-:S05]  /*6c80*/  ISETP.GE.AND P0, PT, R53, UR4, PT ;  /* 0x0000000435007c0c */ /* 0x000fca000bf06270 */
[----:B------:R-:W-:Y:S02]  /*6c90*/  @!P1 LEA.HI R0, R0, R0, RZ, 0x1 ;  /* 0x0000000000009211 */ /* 0x000fe400078f08ff */
[----:B------:R-:W-:Y:S02]  /*6ca0*/  @!P2 LEA.HI R22, R22, R22, RZ, 0x1 ;  /* 0x000000161616a211 */ /* 0x000fe400078f08ff */
[----:B------:R-:W-:Y:S02]  /*6cb0*/  @!P3 LEA.HI R52, R23, R23, RZ, 0x1 ;  /* 0x000000171734b211 */ /* 0x000fe400078f08ff */
[----:B------:R-:W-:Y:S02]  /*6cc0*/  @!P1 LOP3.LUT R55, R0, 0xfffffffe, RZ, 0xc0, !PT ;  /* 0xfffffffe00379812 */ /* 0x000fe400078ec0ff */
[----:B------:R-:W-:Y:S02]  /*6cd0*/  @!P4 LEA.HI R0, R54, R54, RZ, 0x1 ;  /* 0x000000363600c211 */ /* 0x000fe400078f08ff */
[----:B------:R-:W-:Y:S01]  /*6ce0*/  @!P2 LOP3.LUT R57, R22, 0xfffffffe, RZ, 0xc0, !PT ;  /* 0xfffffffe1639a812 */ /* 0x000fe200078ec0ff */
[----:B---34-:R-:W-:Y:S01]  /*6cf0*/  @!P0 IMAD.WIDE R22, R53, 0x4, R16 ;  /* 0x0000000435168825 */ /* 0x018fe200078e0210 */
[----:B------:R-:W-:-:S02]  /*6d00*/  @!P3 LOP3.LUT R59, R52, 0xfffffffe, RZ, 0xc0, !PT ;  /* 0xfffffffe343bb812 */ /* 0x000fc400078ec0ff */
[----:B------:R-:W-:Y:S01]  /*6d10*/  @!P4 LOP3.LUT R61, R0, 0xfffffffe, RZ, 0xc0, !PT ;  /* 0xfffffffe003dc812 */ /* 0x000fe200078ec0ff */
[--C-:B------:R-:W-:Y:S01]  /*6d20*/  @!P1 IMAD.WIDE R54, R55, 0x4, R16.reuse ;  /* 0x0000000437369825 */ /* 0x100fe200078e0210 */
[----:B------:R0:W-:Y:S03]  /*6d30*/  @!P0 ST.E.64 desc[UR36][R22.64], R24 ;  /* 0x0000001816008985 */ /* 0x0001e6000c101b24 */
[----:B------:R-:W-:Y:S01]  /*6d40*/  VIADD R0, R53, 0x28 ;  /* 0x0000002835007836 */ /* 0x000fe20000000000 */
[----:B------:R1:W-:Y:S01]  /*6d50*/  @!P1 ST.E.64 desc[UR36][R54.64], R26 ;  /* 0x0000001a36009985 */ /* 0x0003e2000c101b24 */
[----:B------:R-:W-:-:S03]  /*6d60*/  @!P2 IMAD.WIDE R56, R57, 0x4, R16 ;  /* 0x000000043938a825 */ /* 0x000fc600078e0210 */
[----:B------:R-:W-:Y:S01]  /*6d70*/  ISETP.GE.AND P0, PT, R0, UR4, PT ;  /* 0x0000000400007c0c */ /* 0x000fe2000bf06270 */
[----:B------:R-:W-:Y:S01]  /*6d80*/  VIADD R52, R53, 0x30 ;  /* 0x0000003035347836 */ /* 0x000fe20000000000 */
[----:B------:R2:W-:Y:S01]  /*6d90*/  @!P2 ST.E.64 desc[UR36][R56.64], R28 ;  /* 0x0000001c3800a985 */ /* 0x0005e2000c101b24 */
[--C-:B------:R-:W-:Y:S01]  /*6da0*/  @!P3 IMAD.WIDE R58, R59, 0x4, R16.reuse ;  /* 0x000000043b3ab825 */ /* 0x100fe200078e0210 */
[----:B------:R-:W-:Y:S02]  /*6db0*/  ISETP.GE.AND P2, PT, R64, UR4, PT ;  /* 0x0000000440007c0c */ /* 0x000fe4000bf46270 */
[----:B0-----:R-:W-:Y:S01]  /*6dc0*/  IADD3 R22, R53, 0x48, RZ ;  /* 0x0000004835167810 */ /* 0x001fe20007ffe0ff */
[----:B------:R-:W-:Y:S01]  /*6dd0*/  @!P4 IMAD.WIDE R60, R61, 0x4, R16 ;  /* 0x000000043d3cc825 */ /* 0x000fe200078e0210 */
[----:B------:R-:W-:Y:S01]  /*6de0*/  ISETP.GE.AND P1, PT, R52, UR4, PT ;  /* 0x0000000434007c0c */ /* 0x000fe2000bf26270 */
[----:B------:R0:W-:Y:S01]  /*6df0*/  @!P3 ST.E.64 desc[UR36][R58.64], R34 ;  /* 0x000000223a00b985 */ /* 0x0001e2000c101b24 */
[----:B------:R-:W-:Y:S01]  /*6e00*/  ISETP.GE.AND P3, PT, R65, UR4, PT ;  /* 0x0000000441007c0c */ /* 0x000fe2000bf66270 */
[----:B------:R-:W-:-:S02]  /*6e10*/  VIADD R23, R53, 0x50 ;  /* 0x0000005035177836 */ /* 0x000fc40000000000 */
[----:B------:R-:W-:Y:S01]  /*6e20*/  VIADD R25, R53, 0x58 ;  /* 0x0000005835197836 */ /* 0x000fe20000000000 */
[----:B------:R3:W-:Y:S01]  /*6e30*/  @!P4 ST.E.64 desc[UR36][R60.64], R48 ;  /* 0x000000303c00c985 */ /* 0x0007e2000c101b24 */
[----:B------:R-:W-:Y:S02]  /*6e40*/  ISETP.GE.AND P4, PT, R22, UR4, PT ;  /* 0x0000000416007c0c */ /* 0x000fe4000bf86270 */
[----:B------:R-:W-:Y:S02]  /*6e50*/  ISETP.GE.AND P5, PT, R23, UR4, PT ;  /* 0x0000000417007c0c */ /* 0x000fe4000bfa6270 */
[----:B------:R-:W-:Y:S02]  /*6e60*/  ISETP.GE.AND P6, PT, R25, UR4, PT ;  /* 0x0000000419007c0c */ /* 0x000fe4000bfc6270 */
[----:B------:R-:W-:Y:S02]  /*6e70*/  @!P0 LEA.HI R0, R0, R0, RZ, 0x1 ;  /* 0x0000000000008211 */ /* 0x000fe400078f08ff */
[----:B------:R-:W-:-:S02]  /*6e80*/  @!P1 LEA.HI R52, R52, R52, RZ, 0x1 ;  /* 0x0000003434349211 */ /* 0x000fc400078f08ff */
[----:B------:R-:W-:Y:S02]  /*6e90*/  @!P2 LEA.HI R64, R64, R64, RZ, 0x1 ;  /* 0x000000404040a211 */ /* 0x000fe400078f08ff */
[----:B------:R-:W-:Y:S02]  /*6ea0*/  @!P3 LEA.HI R65, R65, R65, RZ, 0x1 ;  /* 0x000000414141b211 */ /* 0x000fe400078f08ff */
[----:B------:R-:W-:Y:S02]  /*6eb0*/  @!P4 LEA.HI R22, R22, R22, RZ, 0x1 ;  /* 0x000000161616c211 */ /* 0x000fe400078f08ff */
[----:B------:R-:W-:Y:S02]  /*6ec0*/  @!P5 LEA.HI R24, R23, R23, RZ, 0x1 ;  /* 0x000000171718d211 */ /* 0x000fe400078f08ff */
[----:B-1----:R-:W-:Y:S02]  /*6ed0*/  @!P6 LEA.HI R26, R25, R25, RZ, 0x1 ;  /* 0x00000019191ae211 */ /* 0x002fe400078f08ff */
[----:B------:R-:W-:-:S02]  /*6ee0*/  @!P0 LOP3.LUT R23, R0, 0xfffffffe, RZ, 0xc0, !PT ;  /* 0xfffffffe00178812 */ /* 0x000fc400078ec0ff */
[----:B------:R-:W-:Y:S02]  /*6ef0*/  @!P1 LOP3.LUT R25, R52, 0xfffffffe, RZ, 0xc0, !PT ;  /* 0xfffffffe34199812 */ /* 0x000fe400078ec0ff */
[----:B------:R-:W-:Y:S02]  /*6f00*/  @!P2 LOP3.LUT R27, R64, 0xfffffffe, RZ, 0xc0, !PT ;  /* 0xfffffffe401ba812 */ /* 0x000fe400078ec0ff */
[----:B--2---:R-:W-:Y:S02]  /*6f10*/  @!P3 LOP3.LUT R29, R65, 0xfffffffe, RZ, 0xc0, !PT ;  /* 0xfffffffe411db812 */ /* 0x004fe400078ec0ff */
[----:B0-----:R-:W-:Y:S01]  /*6f20*/  @!P4 LOP3.LUT R35, R22, 0xfffffffe, RZ, 0xc0, !PT ;  /* 0xfffffffe1623c812 */ /* 0x001fe200078ec0ff */
[--C-:B------:R-:W-:Y:S01]  /*6f30*/  @!P0 IMAD.WIDE R22, R23, 0x4, R16.reuse ;  /* 0x0000000417168825 */ /* 0x100fe200078e0210 */
[----:B---3--:R-:W-:Y:S02]  /*6f40*/  @!P5 LOP3.LUT R49, R24, 0xfffffffe, RZ, 0xc0, !PT ;  /* 0xfffffffe1831d812 */ /* 0x008fe400078ec0ff */
[----:B------:R-:W-:Y:S01]  /*6f50*/  @!P6 LOP3.LUT R55, R26, 0xfffffffe, RZ, 0xc0, !PT ;  /* 0xfffffffe1a37e812 */ /* 0x000fe200078ec0ff */
        /* <DEDUP_REMOVED lines=12> */
[----:B------:R0:W-:Y:S02]  /*7020*/  @!P6 ST.E.64 desc[UR36][R16.64], R42 ;  /* 0x0000002a1000e985 */ /* 0x0001e4000c101b24 */
.L_x_10046:
[----:B------:R-:W-:Y:S05]  /*7030*/  BSYNC B0 ;  /* 0x0000000000007941 */ /* 0x000fea0003800000 */
.L_x_10045:
[----:B------:R-:W-:Y:S01]  /*7040*/  ISETP.GE.AND P0, PT, R62, R63, PT ;  /* 0x0000003f3e00720c */ /* 0x000fe20003f06270 */
[----:B0-----:R1:W0:Y:S04]  /*7050*/  SHFL.IDX PT, R19, R67, 0x1, 0x1c1f ;  /* 0x003c1f0043137f89 */ /* 0x00122800000e0000 */
[----:B------:R1:W0:Y:S08]  /*7060*/  SHFL.IDX PT, R18, R66, 0x1, 0x1c1f ;  /* 0x003c1f0042127f89 */ /* 0x00023000000e0000 */
[----:B-1----:R-:W-:Y:S05]  /*7070*/  @P0 BRA `(.L_x_10017) ;  /* 0x0000004000980947 */ /* 0x002fea0003800000 */
        /* <DEDUP_REMOVED lines=15> */
[----:B------:R-:W-:Y:S02]  /*7170*/  IADD3 R27, R53, 0x50, RZ ;  /* 0x00000050351b7810 */ /* 0x000fe40007ffe0ff */
[----:B------:R-:W-:Y:S02]  /*7180*/  @!P3 LEA.HI R0, R0, R0, RZ, 0x1 ;  /* 0x000000000000b211 */ /* 0x000fe400078f08ff */
[----:B------:R-:W-:Y:S02]  /*7190*/  @!P4 LEA.HI R2, R2, R2, RZ, 0x1 ;  /* 0x000000020202c211 */ /* 0x000fe400078f08ff */
[----:B------:R-:W-:Y:S02]  /*71a0*/  @!P5 LEA.HI R3, R3, R3, RZ, 0x1 ;  /* 0x000000030303d211 */ /* 0x000fe400078f08ff */
[----:B------:R-:W-:Y:S01]  /*71b0*/  @!P3 LOP3.LUT R5, R0, 0xfffffffe, RZ, 0xc0, !PT ;  /* 0xfffffffe0005b812 */ /* 0x000fe200078ec0ff */
[----:B------:R-:W-:Y:S01]  /*71c0*/  VIADD R0, R53, 0x30 ;  /* 0x0000003035007836 */ /* 0x000fe20000000000 */
[----:B------:R-:W-:-:S02]  /*71d0*/  @!P4 LOP3.LUT R11, R2, 0xfffffffe, RZ, 0xc0, !PT ;  /* 0xfffffffe020bc812 */ /* 0x000fc400078ec0ff */
[----:B----4-:R-:W-:Y:S01]  /*71e0*/  @!P5 LOP3.LUT R17, R3, 0xfffffffe, RZ, 0xc0, !PT ;  /* 0xfffffffe0311d812 */ /* 0x010fe200078ec0ff */
[--C-:B0-----:R-:W-:Y:S01]  /*71f0*/  @!P2 IMAD.WIDE R2, R53, 0x4, R18.reuse ;  /* 0x000000043502a825 */ /* 0x101fe200078e0212 */
[----:B------:R-:W-:Y:S02]  /*7200*/  ISETP.GE.AND P6, PT, R27, UR4, PT ;  /* 0x000000041b007c0c */ /* 0x000fe4000bfc6270 */
[----:B------:R-:W-:Y:S01]  /*7210*/  @!P0 LEA.HI R22, R22, R22, RZ, 0x1 ;  /* 0x0000001616168211 */ /* 0x000fe200078f08ff */
[--C-:B------:R-:W-:Y:S01]  /*7220*/  @!P3 IMAD.WIDE R4, R5, 0x4, R18.reuse ;  /* 0x000000040504b825 */ /* 0x100fe200078e0212 */
[----:B------:R0:W-:Y:S01]  /*7230*/  @!P2 ST.E.64 desc[UR36][R2.64], R12 ;  /* 0x0000000c0200a985 */ /* 0x0001e2000c101b24 */
[----:B------:R-:W-:Y:S02]  /*7240*/  ISETP.GE.AND P2, PT, R0, UR4, PT ;  /* 0x0000000400007c0c */ /* 0x000fe4000bf46270 */
[----:B------:R-:W-:Y:S01]  /*7250*/  @!P4 IMAD.WIDE R10, R11, 0x4, R18 ;  /* 0x000000040b0ac825 */ /* 0x000fe200078e0212 */
[----:B------:R1:W-:Y:S01]  /*7260*/  @!P3 ST.E.64 desc[UR36][R4.64], R20 ;  /* 0x000000140400b985 */ /* 0x0003e2000c101b24 */
[----:B------:R-:W-:-:S02]  /*7270*/  ISETP.GE.AND P3, PT, R24, UR4, PT ;  /* 0x0000000418007c0c */ /* 0x000fc4000bf66270 */
[----:B---3--:R-:W-:Y:S01]  /*7280*/  @!P5 IMAD.WIDE R16, R17, 0x4, R18 ;  /* 0x000000041110d825 */ /* 0x008fe200078e0212 */
[----:B------:R2:W-:Y:S01]  /*7290*/  @!P4 ST.E.64 desc[UR36][R10.64], R32 ;  /* 0x000000200a00c985 */ /* 0x0005e2000c101b24 */
[----:B------:R-:W-:Y:S02]  /*72a0*/  ISETP.GE.AND P4, PT, R25, UR4, PT ;  /* 0x0000000419007c0c */ /* 0x000fe4000bf86270 */
[----:B------:R-:W-:Y:S01]  /*72b0*/  @!P1 LEA.HI R23, R23, R23, RZ, 0x1 ;  /* 0x0000001717179211 */ /* 0x000fe200078f08ff */
[----:B------:R3:W-:Y:S01]  /*72c0*/  @!P5 ST.E.64 desc[UR36][R16.64], R50 ;  /* 0x000000321000d985 */ /* 0x0007e2000c101b24 */
[----:B------:R-:W-:Y:S01]  /*72d0*/  ISETP.GE.AND P5, PT, R26, UR4, PT ;  /* 0x000000041a007c0c */ /* 0x000fe2000bfa6270 */
[----:B------:R-:W-:Y:S01]  /*72e0*/  VIADD R53, R53, 0x58 ;  /* 0x0000005835357836 */ /* 0x000fe20000000000 */
[----:B0-----:R-:W-:Y:S02]  /*72f0*/  @!P0 LOP3.LUT R3, R22, 0xfffffffe, RZ, 0xc0, !PT ;  /* 0xfffffffe16038812 */ /* 0x001fe400078ec0ff */
        /* <DEDUP_REMOVED lines=11> */
[----:B------:R-:W-:-:S02]  /*73b0*/  @!P3 LOP3.LUT R13, R24, 0xfffffffe, RZ, 0xc0, !PT ;  /* 0xfffffffe180db812 */ /* 0x000fc400078ec0ff */
[----:B------:R-:W-:Y:S02]  /*73c0*/  @!P4 LOP3.LUT R25, R25, 0xfffffffe, RZ, 0xc0, !PT ;  /* 0xfffffffe1919c812 */ /* 0x000fe400078ec0ff */
[----:B---3--:R-:W-:Y:S02]  /*73d0*/  @!P5 LOP3.LUT R17, R26, 0xfffffffe, RZ, 0xc0, !PT ;  /* 0xfffffffe1a11d812 */ /* 0x008fe400078ec0ff */
[----:B------:R-:W-:Y:S02]  /*73e0*/  @!P6 LOP3.LUT R27, R27, 0xfffffffe, RZ, 0xc0, !PT ;  /* 0xfffffffe1b1be812 */ /* 0x000fe400078ec0ff */
        /* <DEDUP_REMOVED lines=13> */
[----:B-1----:R-:W-:-:S05]  /*74c0*/  LOP3.LUT R3, R53, 0xfffffffe, RZ, 0xc0, !PT ;  /* 0xfffffffe35037812 */ /* 0x002fca00078ec0ff */
[----:B------:R-:W-:-:S05]  /*74d0*/  IMAD.WIDE R2, R3, 0x4, R18 ;  /* 0x0000000403027825 */ /* 0x000fca00078e0212 */
[----:B------:R0:W-:Y:S01]  /*74e0*/  ST.E.64 desc[UR36][R2.64], R134 ;  /* 0x0000008602007985 */ /* 0x0001e2000c101b24 */
[----:B------:R-:W-:Y:S05]  /*74f0*/  BRA `(.L_x_10017) ;  /* 0x0000003c00787947 */ /* 0x000fea0003800000 */
.L_x_10044:
[----:B------:R-:W-:-:S05]  /*7500*/  VIADD R0, R22, 0xffffff80 ;  /* 0xffffff8016007836 */ /* 0x000fca0000000000 */
        /* <DEDUP_REMOVED lines=12> */
[----:B------:R-:W-:Y:S02]  /*75d0*/  USHF.R.S32.HI UR6, URZ, 0x1f, UR39 ;  /* 0x0000001f3f067899 */ /* 0x000fe40008011427 */
[----:B------:R-:W-:Y:S01]  /*75e0*/  IMAD R6, RZ, RZ, -UR39 ;  /* 0x80000027ff067e24 */ /* 0x000fe2000f8e02ff */
[----:B------:R-:W-:Y:S01]  /*75f0*/  ULDC.64 UR8, c[0x0][0xbd0] ;  /* 0x0002f40000087ab9 */ /* 0x000fe20000000a00 */
[----:B------:R-:W-:Y:S01]  /*7600*/  IMAD.MOV.U32 R5, RZ, RZ, R22 ;  /* 0x000000ffff057224 */ /* 0x000fe200078e0016 */
[----:B------:R-:W-:Y:S02]  /*7610*/  UIMAD UR6, UR6, UR8, URZ ;  /* 0x00000008060672a4 */ /* 0x000fe4000f8e023f */
[----:B------:R-:W-:Y:S01]  /*7620*/  UIMAD.WIDE.U32 UR4, UR39, UR8, URZ ;  /* 0x00000008270472a5 */ /* 0x000fe2000f8e003f */
[----:B------:R-:W1:Y:S01]  /*7630*/  LDC.64 R12, c[0x0][0xbd8] ;  /* 0x0002f600ff0c7b82 */ /* 0x000e620000000a00 */
[----:B------:R-:W-:-:S04]  /*7640*/  UIMAD UR6, UR39, UR9, UR6 ;  /* 0x00000009270672a4 */ /* 0x000fc8000f8e0206 */
[----:B------:R-:W-:Y:S02]  /*7650*/  UIADD3 UR6, UR5, UR6, URZ ;  /* 0x0000000605067290 */ /* 0x000fe4000fffe03f */
[----:B------:R-:W-:Y:S01]  /*7660*/  MOV R3, UR5 ;  /* 0x0000000500037c02 */ /* 0x000fe20008000f00 */
[----:B------:R-:W-:Y:S01]  /*7670*/  IMAD.U32 R2, RZ, RZ, UR4 ;  /* 0x00000004ff027e24 */ /* 0x000fe2000f8e00ff */
[----:B------:R-:W2:Y:S01]  /*7680*/  @P0 LDC R9, c[0x0][0xbec] ;  /* 0x0002fb00ff090b82 */ /* 0x000ea20000000800 */
[----:B------:R-:W-:Y:S01]  /*7690*/  ULDC.64 UR4, c[0x0][0xbe0] ;  /* 0x0002f80000047ab9 */ /* 0x000fe20000000a00 */
[----:B------:R-:W-:-:S06]  /*76a0*/  IMAD.U32 R3, RZ, RZ, UR6 ;  /* 0x00000006ff037e24 */ /* 0x000fcc000f8e00ff */
[----:B------:R-:W3:Y:S01]  /*76b0*/  S2UR UR10, SR_CTAID.Y ;  /* 0x00000000000a79c3 */ /* 0x000ee20000002600 */
[----:B0-----:R-:W-:-:S07]  /*76c0*/  USHF.R.S32.HI UR8, URZ, 0x1f, UR7 ;  /* 0x0000001f3f087899 */ /* 0x001fce0008011407 */
[----:B------:R-:W3:Y:S01]  /*76d0*/  LDC R7, c[0x0][0xc50] ;  /* 0x00031400ff077b82 */ /* 0x000ee20000000800 */
[C---:B-1----:R-:W-:Y:S02]  /*76e0*/  IMAD R8, R12.reuse, UR8, RZ ;  /* 0x000000080c087c24 */ /* 0x042fe4000f8e02ff */
[----:B------:R-:W-:-:S04]  /*76f0*/  IMAD.WIDE.U32 R2, R12, UR7, R2 ;  /* 0x000000070c027c25 */ /* 0x000fc8000f8e0002 */
[----:B------:R-:W-:Y:S01]  /*7700*/  IMAD R13, R13, UR7, R8 ;  /* 0x000000070d0d7c24 */ /* 0x000fe2000f8e0208 */
[----:B------:R-:W0:Y:S01]  /*7710*/  @P0 LDC R11, c[0x0][0xbf0] ;  /* 0x0002fc00ff0b0b82 */ /* 0x000e220000000800 */
[----:B--2---:R-:W-:-:S04]  /*7720*/  @P0 IMAD.HI.U32 R0, R22, R9, RZ ;  /* 0x0000000916000227 */ /* 0x004fc800078e00ff */
[----:B------:R-:W-:Y:S02]  /*7730*/  IMAD.IADD R3, R13, 0x1, R3 ;  /* 0x000000010d037824 */ /* 0x000fe400078e0203 */
[----:B---3--:R-:W-:-:S04]  /*7740*/  IMAD R9, R7, R6, UR10 ;  /* 0x0000000a07097e24 */ /* 0x008fc8000f8e0206 */
[----:B------:R-:W-:Y:S01]  /*7750*/  IMAD.WIDE.U32 R2, R9, UR4, R2 ;  /* 0x0000000409027c25 */ /* 0x000fe2000f8e0002 */
[----:B0-----:R-:W-:Y:S02]  /*7760*/  @P0 SHF.R.U32.HI R5, RZ, R11, R0 ;  /* 0x0000000bff050219 */ /* 0x001fe40000011600 */
[----:B------:R-:W-:Y:S02]  /*7770*/  SHF.R.S32.HI R0, RZ, 0x1f, R9 ;  /* 0x0000001fff007819 */ /* 0x000fe40000011409 */
[----:B------:R-:W-:Y:S01]  /*7780*/  IADD3 R2, P0, R5, R2, RZ ;  /* 0x0000000205027210 */ /* 0x000fe20007f1e0ff */
[----:B------:R-:W-:Y:S02]  /*7790*/  IMAD.MOV R7, RZ, RZ, -R5 ;  /* 0x000000ffff077224 */ /* 0x000fe400078e0a05 */
[----:B------:R-:W-:Y:S02]  /*77a0*/  IMAD R0, R0, UR4, RZ ;  /* 0x0000000400007c24 */ /* 0x000fe4000f8e02ff */
[----:B------:R-:W-:-:S02]  /*77b0*/  IMAD R7, R4, R7, R22 ;  /* 0x0000000704077224 */ /* 0x000fc400078e0216 */
[----:B------:R-:W-:Y:S01]  /*77c0*/  IMAD R4, R9, UR5, R0 ;  /* 0x0000000509047c24 */ /* 0x000fe2000f8e0200 */
[----:B------:R-:W-:Y:S01]  /*77d0*/  SHF.R.S32.HI R9, RZ, 0x1f, R5 ;  /* 0x0000001fff097819 */ /* 0x000fe20000011405 */
[----:B------:R-:W-:Y:S01]  /*77e0*/  ULDC.64 UR4, c[0x0][0xbc8] ;  /* 0x0002f20000047ab9 */ /* 0x000fe20000000a00 */
[----:B------:R-:W-:Y:S02]  /*77f0*/  SHF.R.S32.HI R0, RZ, 0x1f, R7 ;  /* 0x0000001fff007819 */ /* 0x000fe40000011407 */
[----:B------:R-:W-:-:S03]  /*7800*/  IADD3.X R3, R9, R3, R4, P0, !PT ;  /* 0x0000000309037210 */ /* 0x000fc600007fe404 */
[----:B------:R-:W-:Y:S02]  /*7810*/  IMAD R0, R0, UR4, RZ ;  /* 0x0000000400007c24 */ /* 0x000fe4000f8e02ff */
[----:B------:R-:W-:-:S04]  /*7820*/  IMAD.WIDE.U32 R2, R7, UR4, R2 ;  /* 0x0000000407027c25 */ /* 0x000fc8000f8e0002 */
[----:B------:R-:W-:Y:S01]  /*7830*/  IMAD R5, R7, UR5, R0 ;  /* 0x0000000507057c24 */ /* 0x000fe2000f8e0200 */
[----:B------:R-:W-:Y:S02]  /*7840*/  ULDC.64 UR4, c[0x0][0xba8] ;  /* 0x0002ea0000047ab9 */ /* 0x000fe40000000a00 */
[----:B------:R-:W-:Y:S01]  /*7850*/  LEA R4, P0, R2, UR4, 0x2 ;  /* 0x0000000402047c11 */ /* 0x000fe2000f8010ff */
[----:B------:R-:W-:-:S05]  /*7860*/  IMAD.IADD R3, R3, 0x1, R5 ;  /* 0x0000000103037824 */ /* 0x000fca00078e0205 */
[----:B------:R-:W-:Y:S02]  /*7870*/  LEA.HI.X R5, R2, UR5, R3, 0x2, P0 ;  /* 0x0000000502057c11 */ /* 0x000fe400080f1403 */
[----:B------:R-:W-:-:S05]  /*7880*/  MOV R3, 0xff800000 ;  /* 0xff80000000037802 */ /* 0x000fca0000000f00 */
[----:B------:R0:W-:Y:S01]  /*7890*/  STG.E desc[UR36][R4.64], R3 ;  /* 0x0000000304007986 */ /* 0x0001e2000c101924 */
[----:B------:R-:W-:Y:S05]  /*78a0*/  BRA `(.L_x_10017) ;  /* 0x00000038008c7947 */ /* 0x000fea0003800000 */
.L_x_10015:
[----:B------:R-:W-:-:S08]  /*78b0*/  NOP ;  /* 0x0000000000007918 */ /* 0x000fd00000000000 */
[----:B------:R-:W0:-:S00]  /*78c0*/  USETMAXREG.DEALLOC.CTAPOOL 0x20 ;  /* 0x00000020000079c8 */ /* 0x000e0000080e0500 */
[----:B0-----:R-:W-:Y:S01]  /*78d0*/  LOP3.LUT R18, R0, 0x3, RZ, 0xc0, !PT ;  /* 0x0000000300127812 */ /* 0x001fe200078ec0ff */
[----:B------:R-:W0:Y:S05]  /*78e0*/  S2R R24, SR_CTAID.Z ;  /* 0x0000000000187919 */ /* 0x000e2a0000002700 */
[----:B-1----:R-:W1:Y:S01]  /*78f0*/  S2UR UR6, SR_CTAID.Y ;  /* 0x00000000000679c3 */ /* 0x002e620000002600 */
        /* <DEDUP_REMOVED lines=13> */
.L_x_10047:
[----:B------:R-:W-:Y:S01]  /*79d0*/  ULDC UR7, c[0x0][0xc50] ;  /* 0x0003140000077ab9 */ /* 0x000fe20000000800 */
[----:B------:R-:W-:Y:S01]  /*79e0*/  UMOV UR42, UR6 ;  /* 0x00000006002a7c82 */ /* 0x000fe20008000000 */
[----:B------:R-:W-:-:S11]  /*79f0*/  UISETP.NE.AND UP0, UPT, UR7, 0x1, UPT ;  /* 0x000000010700788c */ /* 0x000fd6000bf05270 */
[----:B------:R-:W-:Y:S01]  /*7a00*/  @UP0 ULDC UR4, c[0x0][0xc54] ;  /* 0x0003150000040ab9 */ /* 0x000fe20000000800 */
[----:B------:R-:W-:Y:S01]  /*7a10*/  @UP0 ULDC UR8, c[0x0][0xc58] ;  /* 0x0003160000080ab9 */ /* 0x000fe20000000800 */
[----:B------:R-:W-:-:S04]  /*7a20*/  UIMAD.WIDE.U32 UR4, UR6, UR4, URZ ;  /* 0x00000004060472a5 */ /* 0x000fc8000f8e003f */
[----:B------:R-:W-:-:S12]  /*7a30*/  @UP0 USHF.R.U32.HI UR42, URZ, UR8, UR5 ;  /* 0x000000083f2a0299 */ /* 0x000fd80008011605 */
.L_x_10048:
        /* <DEDUP_REMOVED lines=64> */
.L_x_10050:
[----:B------:R-:W-:Y:S02]  /*7e40*/  UIMAD UR48, UR47, UR39, URZ ;  /* 0x000000272f3072a4 */ /* 0x000fe4000f8e023f */
[----:B------:R-:W-:Y:S02]  /*7e50*/  IMAD.U32 R3, RZ, RZ, UR39 ;  /* 0x00000027ff037e24 */ /* 0x000fe4000f8e00ff */
[----:B------:R-:W-:Y:S02]  /*7e60*/  IMAD.MOV.U32 R6, RZ, RZ, 0x1 ;  /* 0x00000001ff067424 */ /* 0x000fe400078e00ff */
        /* <DEDUP_REMOVED lines=19> */
[----:B------:R-:W-:Y:S01]  /*7fa0*/  ULDC.64 UR4, c[0x4][0x30] ;  /* 0x01000c0000047ab9 */ /* 0x000fe20000000a00 */
        /* <DEDUP_REMOVED lines=9> */
[----:B0----5:R-:W-:Y:S05]  /*8040*/  CALL.ABS.NOINC R2 ;  /* 0x0000000002007343 */ /* 0x021fea0003c00000 */
.L_x_10051:
        /* <DEDUP_REMOVED lines=20> */
.L_x_10053:
[----:B------:R0:W1:Y:S01]  /*8190*/  LDC.64 R2, c[0x4][R16] ;  /* 0x0100000010027b82 */ /* 0x0000620000000a00 */
[----:B------:R-:W-:Y:S01]  /*81a0*/  ULDC.64 UR4, c[0x4][0x138] ;  /* 0x01004e0000047ab9 */ /* 0x000fe20000000a00 */
[----:B------:R-:W-:Y:S01]  /*81b0*/  ULDC.64 UR6, c[0x4][0x140] ;  /* 0x0100500000067ab9 */ /* 0x000fe20000000a00 */
[----:B------:R-:W-:Y:S01]  /*81c0*/  IMAD.U32 R4, RZ, RZ, UR4 ;  /* 0x00000004ff047e24 */ /* 0x000fe2000f8e00ff */
        /* <DEDUP_REMOVED lines=11> */
.L_x_10052:
[----:B------:R-:W0:Y:S01]  /*8280*/  LDC.64 R2, c[0x0][0x9f8] ;  /* 0x00027e00ff027b82 */ /* 0x000e220000000a00 */
[----:B------:R-:W-:-:S07]  /*8290*/  IMAD.MOV.U32 R6, RZ, RZ, R24 ;  /* 0x000000ffff067224 */ /* 0x000fce00078e0018 */
[----:B------:R-:W1:Y:S01]  /*82a0*/  LDC R17, c[0x0][0x430] ;  /* 0x00010c00ff117b82 */ /* 0x000e620000000800 */
[----:B------:R-:W-:Y:S01]  /*82b0*/  IMAD.U32 R0, RZ, RZ, UR49 ;  /* 0x00000031ff007e24 */ /* 0x000fe2000f8e00ff */
[C---:B------:R-:W-:Y:S01]  /*82c0*/  LOP3.LUT R20, R22.reuse, 0x7f, RZ, 0xc0, !PT ;  /* 0x0000007f16147812 */ /* 0x040fe200078ec0ff */
[----:B------:R-:W-:Y:S01]  /*82d0*/  IMAD.SHL.U32 R23, R22, 0x20, RZ ;  /* 0x0000002016177824 */ /* 0x000fe200078e00ff */
[----:B------:R-:W-:Y:S01]  /*82e0*/  ULDC UR4, c[0x0][0x2f4] ;  /* 0x0000bd0000047ab9 */ /* 0x000fe20000000800 */
[----:B0-----:R-:W-:-:S04]  /*82f0*/  ISETP.NE.U32.AND P0, PT, R2, RZ, PT ;  /* 0x000000ff0200720c */ /* 0x001fc80003f05070 */
[----:B------:R-:W-:-:S13]  /*8300*/  ISETP.NE.AND.EX P0, PT, R3, RZ, PT, P0 ;  /* 0x000000ff0300720c */ /* 0x000fda0003f05300 */
[----:B------:R-:W0:Y:S02]  /*8310*/  @P0 LDC.64 R2, c[0x0][0x9f8] ;  /* 0x00027e00ff020b82 */ /* 0x000e240000000a00 */
[----:B0-----:R-:W-:-:S05]  /*8320*/  @P0 IMAD.WIDE R2, R24, 0x4, R2 ;  /* 0x0000000418020825 */ /* 0x001fca00078e0202 */
[----:B------:R0:W2:Y:S01]  /*8330*/  @P0 LDG.E R6, desc[UR36][R2.64] ;  /* 0x0000002402060981 */ /* 0x0000a2000c1e1900 */
[----:B------:R-:W-:Y:S01]  /*8340*/  VIADD R0, R0, 0xffffffff ;  /* 0xffffffff00007836 */ /* 0x000fe20000000000 */
[----:B------:R-:W-:Y:S02]  /*8350*/  SHF.R.U32.HI R4, RZ, 0x2, R20 ;  /* 0x00000002ff047819 */ /* 0x000fe40000011614 */
[----:B------:R-:W-:Y:S02]  /*8360*/  LOP3.LUT R23, R23, 0x60, RZ, 0xc0, !PT ;  /* 0x0000006017177812 */ /* 0x000fe400078ec0ff */
[----:B------:R-:W-:Y:S02]  /*8370*/  LEA R4, R0, R4, 0x7 ;  /* 0x0000000400047211 */ /* 0x000fe400078e38ff */
[----:B-1----:R-:W-:Y:S02]  /*8380*/  ISETP.NE.AND P1, PT, R17, 0x1, PT ;  /* 0x000000011100780c */ /* 0x002fe40003f25270 */
[----:B------:R-:W-:Y:S01]  /*8390*/  LOP3.LUT R16, R16, 0xffffffef, RZ, 0xc0, !PT ;  /* 0xffffffef10107812 */ /* 0x000fe200078ec0ff */
[----:B------:R-:W-:-:S04]  /*83a0*/  IMAD.IADD R4, R23, 0x1, R4 ;  /* 0x0000000117047824 */ /* 0x000fc800078e0204 */
[C---:B-----5:R-:W-:Y:S01]  /*83b0*/  IMAD.IADD R9, R4.reuse, 0x1, R19 ;  /* 0x0000000104097824 */ /* 0x060fe200078e0213 */
[----:B------:R-:W-:-:S03]  /*83c0*/  ISETP.GE.AND P0, PT, R4, UR43, PT ;  /* 0x0000002b04007c0c */ /* 0x000fc6000bf06270 */
[----:B------:R-:W-:Y:S02]  /*83d0*/  IMAD.MOV.U32 R7, RZ, RZ, R9 ;  /* 0x000000ffff077224 */ /* 0x000fe400078e0009 */
[----:B0-----:R-:W0:Y:S01]  /*83e0*/  @P1 LDC R2, c[0x0][0x434] ;  /* 0x00010d00ff021b82 */ /* 0x001e220000000800 */
[----:B------:R-:W-:-:S07]  /*83f0*/  @P1 LOP3.LUT R16, R16, 0x10, RZ, 0xfc, !PT ;  /* 0x0000001010101812 */ /* 0x000fce00078efcff */
[----:B------:R-:W1:Y:S08]  /*8400*/  @P1 LDC R3, c[0x0][0x438] ;  /* 0x00010e00ff031b82 */ /* 0x000e700000000800 */
[----:B------:R-:W3:Y:S08]  /*8410*/  @!P0 LDC.64 R10, c[0x0][0x428] ;  /* 0x00010a00ff0a8b82 */ /* 0x000ef00000000a00 */
[----:B------:R-:W4:Y:S01]  /*8420*/  @!P0 LDC.64 R4, c[0x0][0x418] ;  /* 0x00010600ff048b82 */ /* 0x000f220000000a00 */
[----:B0-----:R-:W-:-:S05]  /*8430*/  @P1 IMAD.HI.U32 R2, R9, R2, RZ ;  /* 0x0000000209021227 */ /* 0x001fca00078e00ff */
[----:B-1----:R-:W-:-:S04]  /*8440*/  @P1 SHF.R.U32.HI R7, RZ, R3, R2 ;  /* 0x00000003ff071219 */ /* 0x002fc80000011602 */
[----:B------:R-:W-:Y:S02]  /*8450*/  @!P0 SHF.R.S32.HI R3, RZ, 0x1f, R7 ;  /* 0x0000001fff038819 */ /* 0x000fe40000011407 */
[----:B------:R-:W-:Y:S01]  /*8460*/  LOP3.LUT R16, R16, 0xfffffffb, RZ, 0xc0, !PT ;  /* 0xfffffffb10107812 */ /* 0x000fe200078ec0ff */
[----:B------:R-:W-:Y:S01]  /*8470*/  UMOV UR5, 0xffffffff ;  /* 0xffffffff00057882 */ /* 0x000fe20000000000 */
[----:B--2---:R-:W-:Y:S01]  /*8480*/  SHF.R.S32.HI R8, RZ, 0x1f, R6 ;  /* 0x0000001fff087819 */ /* 0x004fe20000011406 */
[----:B------:R-:W-:Y:S04]  /*8490*/  STL [R1], R6 ;  /* 0x0000000601007387 */ /* 0x000fe80000100800 */
[----:B------:R0:W-:Y:S01]  /*84a0*/  STL [R1+0x4], R8 ;  /* 0x0000040801007387 */ /* 0x0001e20000100800 */
[----:B---3--:R-:W-:-:S04]  /*84b0*/  @!P0 IMAD R2, R8, R10, RZ ;  /* 0x0000000a08028224 */ /* 0x008fc800078e02ff */
[----:B------:R-:W-:Y:S02]  /*84c0*/  @!P0 IMAD R11, R6, R11, R2 ;  /* 0x0000000b060b8224 */ /* 0x000fe400078e0202 */
[----:B------:R-:W-:Y:S02]  /*84d0*/  @!P0 IMAD.MOV.U32 R2, RZ, RZ, R7 ;  /* 0x000000ffff028224 */ /* 0x000fe400078e0007 */
[----:B0-----:R-:W-:Y:S02]  /*84e0*/  IMAD.SHL.U32 R8, R22, 0x8, RZ ;  /* 0x0000000816087824 */ /* 0x001fe400078e00ff */
[----:B------:R-:W-:Y:S01]  /*84f0*/  @!P0 IMAD.WIDE.U32 R2, R6, R10, R2 ;  /* 0x0000000a06028225 */ /* 0x000fe200078e0002 */
[----:B------:R-:W-:Y:S02]  /*8500*/  MOV R6, RZ ;  /* 0x000000ff00067202 */ /* 0x000fe40000000f00 */
[----:B------:R-:W-:Y:S01]  /*8510*/  LOP3.LUT R14, R8, 0x18, RZ, 0xc0, !PT ;  /* 0x00000018080e7812 */ /* 0x000fe200078ec0ff */
[----:B------:R-:W-:Y:S01]  /*8520*/  @!P0 IMAD.IADD R3, R3, 0x1, R11 ;  /* 0x0000000103038824 */ /* 0x000fe200078e020b */
[----:B----4-:R-:W-:-:S02]  /*8530*/  @!P0 LEA R4, P1, R2, R4, 0x2 ;  /* 0x0000000402048211 */ /* 0x010fc400078210ff */
[C---:B------:R-:W-:Y:S02]  /*8540*/  ISETP.GE.AND P2, PT, R14.reuse, UR4, PT ;  /* 0x000000040e007c0c */ /* 0x040fe4000bf46270 */
[----:B------:R-:W-:Y:S02]  /*8550*/  LOP3.LUT R13, R14, 0x20, RZ, 0xfc, !PT ;  /* 0x000000200e0d7812 */ /* 0x000fe400078efcff */
[----:B------:R-:W-:Y:S02]  /*8560*/  @!P0 LEA.HI.X R5, R2, R5, R3, 0x2, P1 ;  /* 0x0000000502058211 */ /* 0x000fe400008f1403 */
[----:B------:R-:W-:Y:S02]  /*8570*/  LOP3.LUT R12, R14, 0x40, RZ, 0xfc, !PT ;  /* 0x000000400e0c7812 */ /* 0x000fe400078efcff */
[----:B------:R-:W-:Y:S01]  /*8580*/  ISETP.GE.AND P1, PT, R13, UR4, PT ;  /* 0x000000040d007c0c */ /* 0x000fe2000bf26270 */
[----:B------:R0:W5:Y:S01]  /*8590*/  @!P0 LDG.E R6, desc[UR36][R4.64] ;  /* 0x0000002404068981 */ /* 0x000162000c1e1900 */
[----:B------:R-:W-:-:S03]  /*85a0*/  ISETP.GE.AND P0, PT, R12, UR4, PT ;  /* 0x000000040c007c0c */ /* 0x000fc6000bf06270 */
[----:B------:R-:W-:-:S04]  /*85b0*/  @P2 LOP3.LUT R16, R16, 0x4, RZ, 0xfc, !PT ;  /* 0x0000000410102812 */ /* 0x000fc800078efcff */
[----:B------:R-:W-:-:S04]  /*85c0*/  LOP3.LUT R16, R16, 0xfffffffe, RZ, 0xc0, !PT ;  /* 0xfffffffe10107812 */ /* 0x000fc800078ec0ff */
[----:B------:R-:W-:-:S04]  /*85d0*/  LOP3.LUT R16, R16, 0xfffffffd, RZ, 0xc0, !PT ;  /* 0xfffffffd10107812 */ /* 0x000fc800078ec0ff */
[----:B------:R-:W-:-:S04]  /*85e0*/  @P1 LOP3.LUT R16, R16, 0x2, RZ, 0xfc, !PT ;  /* 0x0000000210101812 */ /* 0x000fc800078efcff */
[----:B------:R-:W-:Y:S01]  /*85f0*/  @P0 LOP3.LUT R16, R16, 0x1, RZ, 0xfc, !PT ;  /* 0x0000000110100812 */ /* 0x000fe200078efcff */
[----:B0-----:R-:W-:Y:S06]  /*8600*/  BRA.DIV UR5, `(.L_x_10054) ;  /* 0x0000002e05b47947 */ /* 0x001fec000b800000 */
.L_x_10096:
[----:B------:R-:W-:Y:S01]  /*8610*/  ULOP3.LUT UR4, UR38, 0x2, URZ, 0xfc, !UPT ;  /* 0x0000000226047892 */ /* 0x000fe2000f8efc3f */
[----:B------:R-:W-:Y:S01]  /*8620*/  IMAD.U32 R29, RZ, RZ, UR42 ;  /* 0x0000002aff1d7e24 */ /* 0x000fe2000f8e00ff */
[----:B------:R-:W-:Y:S01]  /*8630*/  LOP3.LUT R16, R16, 0xfffffff7, RZ, 0xc0, !PT ;  /* 0xfffffff710107812 */ /* 0x000fe200078ec0ff */
[----:B------:R-:W-:Y:S02]  /*8640*/  IMAD.MOV R2, RZ, RZ, -R7 ;  /* 0x000000ffff027224 */ /* 0x000fe400078e0a07 */
[----:B------:R-:W-:Y:S01]  /*8650*/  IMAD.MOV.U32 R26, RZ, RZ, R0 ;  /* 0x000000ffff1a7224 */ /* 0x000fe200078e0000 */
[----:B------:R-:W-:Y:S01]  /*8660*/  SHF.R.S32.HI R29, RZ, 0x1f, R29 ;  /* 0x0000001fff1d7819 */ /* 0x000fe2000001141d */
[----:B------:R-:W-:Y:S02]  /*8670*/  IMAD.U32 R3, RZ, RZ, UR4 ;  /* 0x00000004ff037e24 */ /* 0x000fe4000f8e00ff */
[----:B------:R-:W-:-:S03]  /*8680*/  IMAD R5, R17, R2, R9 ;  /* 0x0000000211057224 */ /* 0x000fc600078e0209 */
[----:B------:R-:W-:-:S13]  /*8690*/  ISETP.NE.AND P0, PT, R3, 0x3, PT ;  /* 0x000000030300780c */ /* 0x000fda0003f05270 */
[----:B------:R-:W-:Y:S01]  /*86a0*/  @P0 LOP3.LUT R16, R16, 0x8, RZ, 0xfc, !PT ;  /* 0x0000000810100812 */ /* 0x000fe200078efcff */
[----:B------:R-:W-:Y:S06]  /*86b0*/  @!P0 BRA `(.L_x_10055) ;  /* 0x0000000000048947 */ /* 0x000fec0003800000 */
[----:B------:R-:W-:Y:S01]  /*86c0*/  BPT.TRAP 0x1 ;  /* 0x000000040000795c */ /* 0x000fe20000300000 */
.L_x_10055:
        /* <DEDUP_REMOVED lines=8> */
[----:B------:R-:W-:Y:S01]  /*8750*/  IMAD R11, R4, UR4, RZ ;  /* 0x00000004040b7c24 */ /* 0x000fe2000f8e02ff */
[----:B------:R-:W-:Y:S01]  /*8760*/  IADD3 R3, R3, R9, RZ ;  /* 0x0000000903037210 */ /* 0x000fe20007ffe0ff */
[----:B------:R-:W-:Y:S02]  /*8770*/  IMAD.MOV.U32 R9, RZ, RZ, 0x1 ;  /* 0x00000001ff097424 */ /* 0x000fe400078e00ff */
[C---:B------:R-:W-:Y:S02]  /*8780*/  IMAD R10, R6.reuse, UR5, R11 ;  /* 0x00000005060a7c24 */ /* 0x040fe4000f8e020b */
[----:B------:R-:W-:Y:S01]  /*8790*/  IMAD.WIDE.U32 R2, R6, UR4, R2 ;  /* 0x0000000406027c25 */ /* 0x000fe2000f8e0002 */
[----:B------:R-:W-:Y:S01]  /*87a0*/  SHF.L.U32 R9, R9, 0x1f, RZ ;  /* 0x0000001f09097819 */ /* 0x000fe200000006ff */
[----:B------:R-:W-:Y:S02]  /*87b0*/  ULDC.64 UR4, c[0x0][0x330] ;  /* 0x0000cc0000047ab9 */ /* 0x000fe40000000a00 */
[----:B------:R-:W-:Y:S01]  /*87c0*/  IMAD.U32 R11, RZ, RZ, UR4 ;  /* 0x00000004ff0b7e24 */ /* 0x000fe2000f8e00ff */
[----:B------:R-:W0:Y:S01]  /*87d0*/  SYNCS.PHASECHK.TRANS64.TRYWAIT P0, [UR45+0x2d840], R9 ;  /* 0x02d84009ff0075a7 */ /* 0x000e22000800016d */
[----:B------:R-:W-:Y:S01]  /*87e0*/  UIMAD UR4, UR6, UR4, URZ ;  /* 0x00000004060472a4 */ /* 0x000fe2000f8e023f */
[----:B------:R-:W-:-:S02]  /*87f0*/  IMAD.IADD R3, R3, 0x1, R10 ;  /* 0x0000000103037824 */ /* 0x000fc400078e020a */
[----:B------:R-:W-:Y:S01]  /*8800*/  ULDC.64 UR6, c[0x0][0x318] ;  /* 0x0000c60000067ab9 */ /* 0x000fe20000000a00 */
[----:B------:R-:W-:Y:S02]  /*8810*/  UIMAD UR4, UR42, UR5, UR4 ;  /* 0x000000052a0472a4 */ /* 0x000fe4000f8e0204 */
[----:B------:R-:W-:-:S04]  /*8820*/  IMAD.WIDE.U32 R2, R11, UR42, R2 ;  /* 0x0000002a0b027c25 */ /* 0x000fc8000f8e0002 */
[----:B------:R-:W-:Y:S01]  /*8830*/  VIADD R3, R3, UR4 ;  /* 0x0000000403037c36 */ /* 0x000fe20008000000 */
[----:B------:R-:W-:-:S04]  /*8840*/  LEA R17, P1, R2, UR6, 0x1 ;  /* 0x0000000602117c11 */ /* 0x000fc8000f8208ff */
[----:B------:R-:W-:Y:S01]  /*8850*/  LEA.HI.X R18, R2, UR7, R3, 0x1, P1 ;  /* 0x0000000702127c11 */ /* 0x000fe200088f0c03 */
[----:B0-----:R-:W-:Y:S08]  /*8860*/  @!P0 BRA `(.L_x_10056) ;  /* 0x0000002c003c8947 */ /* 0x001ff00003800000 */
.L_x_10097:
[----:B------:R-:W1:Y:S01]  /*8870*/  S2R R10, SR_TID.X ;  /* 0x00000000000a7919 */ /* 0x000e620000002100 */
[----:B------:R-:W-:Y:S01]  /*8880*/  ULDC.64 UR4, c[0x0][0x300] ;  /* 0x0000c00000047ab9 */ /* 0x000fe20000000a00 */
[----:B------:R-:W-:Y:S01]  /*8890*/  R2UR UR6, R29 ;  /* 0x000000001d0672ca */ /* 0x000fe200000e0000 */
[----:B0-----:R-:W-:Y:S01]  /*88a0*/  IMAD R2, R7, UR4, RZ ;  /* 0x0000000407027c24 */ /* 0x001fe2000f8e02ff */
[----:B------:R-:W-:Y:S02]  /*88b0*/  LOP3.LUT R9, R8, 0xc0, RZ, 0xc0, !PT ;  /* 0x000000c008097812 */ /* 0x000fe400078ec0ff */
[C---:B------:R-:W-:Y:S01]  /*88c0*/  LOP3.LUT P4, RZ, R16.reuse, 0x4, RZ, 0xc0, !PT ;  /* 0x0000000410ff7812 */ /* 0x040fe2000788c0ff */
[----:B------:R-:W-:Y:S01]  /*88d0*/  IMAD R7, R5, UR5, R2 ;  /* 0x0000000505077c24 */ /* 0x000fe2000f8e0202 */
[----:B------:R-:W-:Y:S01]  /*88e0*/  LOP3.LUT R9, R9, 0x18, R8, 0xf8, !PT ;  /* 0x0000001809097812 */ /* 0x000fe200078ef808 */
[----:B------:R-:W-:Y:S01]  /*88f0*/  IMAD.WIDE.U32 R2, R5, UR4, RZ ;  /* 0x0000000405027c25 */ /* 0x000fe2000f8e00ff */
[----:B------:R-:W-:Y:S01]  /*8900*/  ULDC.64 UR4, c[0x0][0x310] ;  /* 0x0000c40000047ab9 */ /* 0x000fe20000000a00 */
[----:B------:R-:W-:-:S02]  /*8910*/  LOP3.LUT P3, RZ, R16, 0x2, RZ, 0xc0, !PT ;  /* 0x0000000210ff7812 */ /* 0x000fc4000786c0ff */
[----:B------:R-:W-:Y:S01]  /*8920*/  IMAD.IADD R3, R3, 0x1, R7 ;  /* 0x0000000103037824 */ /* 0x000fe200078e0207 */
[----:B------:R-:W-:Y:S01]  /*8930*/  SHF.L.U32 R7, R20, 0x3, RZ ;  /* 0x0000000314077819 */ /* 0x000fe200000006ff */
[----:B------:R-:W-:Y:S01]  /*8940*/  IMAD R5, R4, UR4, RZ ;  /* 0x0000000404057c24 */ /* 0x000fe2000f8e02ff */
[----:B------:R-:W-:Y:S01]  /*8950*/  LOP3.LUT R28, R9, 0x18, R22, 0x78, !PT ;  /* 0x00000018091c7812 */ /* 0x000fe200078e7816 */
[----:B------:R-:W-:Y:S01]  /*8960*/  IMAD.WIDE.U32 R2, R6, UR4, R2 ;  /* 0x0000000406027c25 */ /* 0x000fe2000f8e0002 */
[----:B------:R-:W-:Y:S02]  /*8970*/  LOP3.LUT R7, R7, 0x300, RZ, 0xc0, !PT ;  /* 0x0000030007077812 */ /* 0x000fe400078ec0ff */
[----:B------:R-:W-:Y:S01]  /*8980*/  LOP3.LUT P2, RZ, R16, 0x1, RZ, 0xc0, !PT ;  /* 0x0000000110ff7812 */ /* 0x000fe2000784c0ff */
[----:B------:R-:W-:Y:S01]  /*8990*/  IMAD R5, R6, UR5, R5 ;  /* 0x0000000506057c24 */ /* 0x000fe2000f8e0205 */
[----:B------:R-:W-:Y:S01]  /*89a0*/  LOP3.LUT R4, R7, 0x20, R8, 0xf8, !PT ;  /* 0x0000002007047812 */ /* 0x000fe200078ef808 */
[----:B------:R-:W-:-:S02]  /*89b0*/  ULDC.64 UR4, c[0x0][0x308] ;  /* 0x0000c20000047ab9 */ /* 0x000fc40000000a00 */
[----:B------:R-:W-:Y:S01]  /*89c0*/  IMAD.IADD R3, R3, 0x1, R5 ;  /* 0x0000000103037824 */ /* 0x000fe200078e0205 */
[----:B------:R-:W-:Y:S01]  /*89d0*/  LOP3.LUT R28, R4, R28, RZ, 0xfc, !PT ;  /* 0x0000001c041c7212 */ /* 0x000fe200078efcff */
[----:B------:R-:W-:-:S04]  /*89e0*/  IMAD.MOV.U32 R5, RZ, RZ, -0x80 ;  /* 0xffffff80ff057424 */ /* 0x000fc800078e00ff */
[----:B------:R-:W-:Y:S01]  /*89f0*/  IMAD R8, R0, R5, UR43 ;  /* 0x0000002b00087e24 */ /* 0x000fe2000f8e0205 */
[----:B-1----:R-:W-:Y:S01]  /*8a00*/  LOP3.LUT R10, R10, 0x7f, RZ, 0xc0, !PT ;  /* 0x0000007f0a0a7812 */ /* 0x002fe200078ec0ff */
[----:B------:R-:W-:Y:S01]  /*8a10*/  IMAD.U32 R5, RZ, RZ, UR4 ;  /* 0x00000004ff057e24 */ /* 0x000fe2000f8e00ff */
[----:B------:R-:W-:Y:S02]  /*8a20*/  UIMAD UR4, UR6, UR4, URZ ;  /* 0x00000004060472a4 */ /* 0x000fe4000f8e023f */
[----:B------:R-:W-:Y:S01]  /*8a30*/  SHF.R.U32.HI R10, RZ, 0x2, R10 ;  /* 0x00000002ff0a7819 */ /* 0x000fe2000001160a */
[----:B------:R-:W-:Y:S01]  /*8a40*/  IMAD.WIDE.U32 R2, R5, UR42, R2 ;  /* 0x0000002a05027c25 */ /* 0x000fe2000f8e0002 */
[----:B------:R-:W-:Y:S01]  /*8a50*/  UIMAD UR4, UR42, UR5, UR4 ;  /* 0x000000052a0472a4 */ /* 0x000fe2000f8e0204 */
[----:B------:R-:W-:Y:S02]  /*8a60*/  ULDC.64 UR6, c[0x0][0x2e8] ;  /* 0x0000ba0000067ab9 */ /* 0x000fe40000000a00 */
[----:B------:R-:W-:Y:S01]  /*8a70*/  IMAD.IADD R8, R8, 0x1, -R10 ;  /* 0x0000000108087824 */ /* 0x000fe200078e0a0a */
[----:B------:R-:W-:-:S02]  /*8a80*/  LEA R0, P1, R2, UR6, 0x1 ;  /* 0x0000000602007c11 */ /* 0x000fc4000f8208ff */
[----:B------:R-:W-:Y:S01]  /*8a90*/  VIADD R9, R3, UR4 ;  /* 0x0000000403097c36 */ /* 0x000fe20008000000 */
[----:B------:R-:W-:Y:S01]  /*8aa0*/  UMOV UR4, 0xffffffff ;  /* 0xffffffff00047882 */ /* 0x000fe20000000000 */
[----:B------:R-:W-:-:S03]  /*8ab0*/  ISETP.GE.AND P0, PT, R8, 0x1, PT ;  /* 0x000000010800780c */ /* 0x000fc60003f06270 */
[----:B------:R-:W-:Y:S01]  /*8ac0*/  LEA.HI.X R9, R2, UR7, R9, 0x1, P1 ;  /* 0x0000000702097c11 */ /* 0x000fe200088f0c09 */
[----:B------:R-:W-:Y:S09]  /*8ad0*/  BRA.DIV UR4, `(.L_x_10057) ;  /* 0x0000002a04b87947 */ /* 0x000ff2000b800000 */
[----:B------:R-:W0:Y:S01]  /*8ae0*/  S2R R10, SR_TID.X ;  /* 0x00000000000a7919 */ /* 0x000e220000002100 */
[----:B------:R-:W-:Y:S02]  /*8af0*/  @P0 LEA R21, R28, UR45, 0x1 ;  /* 0x0000002d1c150c11 */ /* 0x000fe4000f8e08ff */
[----:B------:R-:W-:Y:S01]  /*8b00*/  ISETP.GE.AND P1, PT, R8, 0x21, PT ;  /* 0x000000210800780c */ /* 0x000fe20003f26270 */
[----:B------:R-:W1:Y:S04]  /*8b10*/  SHFL.IDX PT, R6, R9, RZ, 0x1c1f ;  /* 0x001c1fff09067589 */ /* 0x000e6800000e0000 */
[----:B------:R-:W2:Y:S04]  /*8b20*/  SHFL.IDX PT, R14, R0, RZ, 0x1c1f ;  /* 0x001c1fff000e7589 */ /* 0x000ea800000e0000 */
[----:B------:R-:W-:Y:S04]  /*8b30*/  SHFL.IDX PT, R4, R9, 0x1, 0x1c1f ;  /* 0x003c1f0009047f89 */ /* 0x000fe800000e0000 */
[----:B------:R-:W3:Y:S01]  /*8b40*/  SHFL.IDX PT, R5, R0, 0x1, 0x1c1f ;  /* 0x003c1f0000057f89 */ /* 0x000ee200000e0000 */
[----:B------:R-:W-:-:S03]  /*8b50*/  @P1 LEA R27, R28, UR45, 0x1 ;  /* 0x0000002d1c1b1c11 */ /* 0x000fc6000f8e08ff */
[----:B------:R-:W-:Y:S04]  /*8b60*/  SHFL.IDX PT, R2, R9, 0x2, 0x1c1f ;  /* 0x005c1f0009027f89 */ /* 0x000fe800000e0000 */
[----:B------:R-:W4:Y:S01]  /*8b70*/  SHFL.IDX PT, R3, R0, 0x2, 0x1c1f ;  /* 0x005c1f0000037f89 */ /* 0x000f2200000e0000 */
[----:B-1----:R-:W-:-:S03]  /*8b80*/  IMAD.MOV.U32 R7, RZ, RZ, R6 ;  /* 0x000000ffff077224 */ /* 0x002fc600078e0006 */
[----:B------:R-:W1:Y:S01]  /*8b90*/  SHFL.IDX PT, R9, R9, 0x3, 0x1c1f ;  /* 0x007c1f0009097f89 */ /* 0x000e6200000e0000 */
[----:B0-----:R-:W-:Y:S01]  /*8ba0*/  SHF.L.U32 R10, R10, 0x3, RZ ;  /* 0x000000030a0a7819 */ /* 0x001fe200000006ff */
[----:B--2---:R-:W-:Y:S02]  /*8bb0*/  IMAD.MOV.U32 R6, RZ, RZ, R14 ;  /* 0x000000ffff067224 */ /* 0x004fe400078e000e */
[----:B------:R0:W2:Y:S01]  /*8bc0*/  SHFL.IDX PT, R14, R0, 0x3, 0x1c1f ;  /* 0x007c1f00000e7f89 */ /* 0x0000a200000e0000 */
[----:B------:R-:W-:Y:S02]  /*8bd0*/  LOP3.LUT R10, R10, 0x18, RZ, 0xc0, !PT ;  /* 0x000000180a0a7812 */ /* 0x000fe400078ec0ff */
[----:B---3--:R-:W-:-:S03]  /*8be0*/  LOP3.LUT R5, R5, R4, RZ, 0x3c, !PT ;  /* 0x0000000405057212 */ /* 0x008fc600078e3cff */
[----:B------:R-:W-:Y:S01]  /*8bf0*/  @P0 IMAD.WIDE.U32 R6, R10, 0x2, R6 ;  /* 0x000000020a060825 */ /* 0x000fe200078e0006 */
[----:B------:R-:W-:-:S04]  /*8c00*/  LOP3.LUT R4, R5, R4, RZ, 0x3c, !PT ;  /* 0x0000000405047212 */ /* 0x000fc800078e3cff */
[----:B------:R-:W-:Y:S01]  /*8c10*/  @P0 LDGSTS.E.BYPASS.LTC128B.128 [R21+0x15400], desc[UR36][R6.64], !P4 ;  /* 0x1540000006150fae */ /* 0x000fe2000e101d64 */
[----:B----4-:R-:W-:-:S03]  /*8c20*/  LOP3.LUT R3, R3, R2, RZ, 0x3c, !PT ;  /* 0x0000000203037212 */ /* 0x010fc600078e3cff */
[----:B------:R-:W-:Y:S01]  /*8c30*/  @P0 LDGSTS.E.BYPASS.LTC128B.128 [R21+0x17400], desc[UR36][R6.64+0x40], !P3 ;  /* 0x1740004006150fae */ /* 0x000fe2000d901d64 */
[----:B------:R-:W-:Y:S02]  /*8c40*/  LOP3.LUT R5, R5, R4, RZ, 0x3c, !PT ;  /* 0x0000000405057212 */ /* 0x000fe400078e3cff */
[C---:B------:R-:W-:Y:S01]  /*8c50*/  LOP3.LUT R2, R3.reuse, R2, RZ, 0x3c, !PT ;  /* 0x0000000203027212 */ /* 0x040fe200078e3cff */
[----:B------:R3:W-:Y:S01]  /*8c60*/  @P0 LDGSTS.E.BYPASS.LTC128B.128 [R21+0x19400], desc[UR36][R6.64+0x80], !P2 ;  /* 0x1940008006150fae */ /* 0x0007e2000d101d64 */
[----:B------:R-:W-:Y:S01]  /*8c70*/  ISETP.GE.AND P0, PT, R8, 0x41, PT ;  /* 0x000000410800780c */ /* 0x000fe20003f06270 */
[----:B------:R-:W-:Y:S01]  /*8c80*/  @P1 IMAD.WIDE.U32 R4, R10, 0x2, R4 ;  /* 0x000000020a041825 */ /* 0x000fe200078e0004 */
[----:B------:R-:W-:-:S04]  /*8c90*/  LOP3.LUT R3, R3, R2, RZ, 0x3c, !PT ;  /* 0x0000000203037212 */ /* 0x000fc800078e3cff */
[----:B------:R0:W-:Y:S04]  /*8ca0*/  @P1 LDGSTS.E.BYPASS.LTC128B.128 [R27+0x15c00], desc[UR36][R4.64], !P4 ;  /* 0x15c00000041b1fae */ /* 0x0001e8000e101d64 */
[----:B------:R0:W-:Y:S03]  /*8cb0*/  @P1 LDGSTS.E.BYPASS.LTC128B.128 [R27+0x17c00], desc[UR36][R4.64+0x40], !P3 ;  /* 0x17c00040041b1fae */ /* 0x0001e6000d901d64 */
[----:B------:R-:W-:Y:S01]  /*8cc0*/  @P0 IMAD.WIDE.U32 R2, R10, 0x2, R2 ;  /* 0x000000020a020825 */ /* 0x000fe200078e0002 */
[----:B---3--:R-:W-:Y:S01]  /*8cd0*/  @P0 LEA R7, R28, UR45, 0x1 ;  /* 0x0000002d1c070c11 */ /* 0x008fe2000f8e08ff */
[----:B------:R0:W-:Y:S04]  /*8ce0*/  @P1 LDGSTS.E.BYPASS.LTC128B.128 [R27+0x19c00], desc[UR36][R4.64+0x80], !P2 ;  /* 0x19c00080041b1fae */ /* 0x0001e8000d101d64 */
[----:B------:R0:W-:Y:S04]  /*8cf0*/  @P0 LDGSTS.E.BYPASS.LTC128B.128 [R7+0x16400], desc[UR36][R2.64], !P4 ;  /* 0x1640000002070fae */ /* 0x0001e8000e101d64 */
[----:B------:R0:W-:Y:S04]  /*8d00*/  @P0 LDGSTS.E.BYPASS.LTC128B.128 [R7+0x18400], desc[UR36][R2.64+0x40], !P3 ;  /* 0x1840004002070fae */ /* 0x0001e8000d901d64 */
[----:B-12---:R0:W-:Y:S02]  /*8d10*/  @P0 LDGSTS.E.BYPASS.LTC128B.128 [R7+0x1a400], desc[UR36][R2.64+0x80], !P2 ;  /* 0x1a40008002070fae */ /* 0x0061e4000d101d64 */
.L_x_10107:
[----:B0-----:R-:W0:Y:S01]  /*8d20*/  S2R R27, SR_TID.X ;  /* 0x00000000001b7919 */ /* 0x001e220000002100 */
[----:B------:R-:W-:Y:S01]  /*8d30*/  ISETP.GE.AND P0, PT, R8, 0x61, PT ;  /* 0x000000610800780c */ /* 0x000fe20003f06270 */
[----:B------:R-:W-:Y:S02]  /*8d40*/  IMAD.MOV.U32 R2, RZ, RZ, R14 ;  /* 0x000000ffff027224 */ /* 0x000fe400078e000e */
[----:B------:R-:W-:-:S10]  /*8d50*/  IMAD.MOV.U32 R3, RZ, RZ, R9 ;  /* 0x000000ffff037224 */ /* 0x000fd400078e0009 */
[----:B------:R-:W-:Y:S01]  /*8d60*/  @P0 LEA R5, R28, UR45, 0x1 ;  /* 0x0000002d1c050c11 */ /* 0x000fe2000f8e08ff */
[----:B0-----:R-:W-:-:S05]  /*8d70*/  IMAD.SHL.U32 R27, R27, 0x8, RZ ;  /* 0x000000081b1b7824 */ /* 0x001fca00078e00ff */
[----:B------:R-:W-:-:S05]  /*8d80*/  LOP3.LUT R27, R27, 0x18, RZ, 0xc0, !PT ;  /* 0x000000181b1b7812 */ /* 0x000fca00078ec0ff */
[----:B------:R-:W-:-:S05]  /*8d90*/  @P0 IMAD.WIDE.U32 R2, R27, 0x2, R2 ;  /* 0x000000021b020825 */ /* 0x000fca00078e0002 */
        /* <DEDUP_REMOVED lines=10> */
[----:B------:R-:W-:-:S06]  /*8e40*/  ULOP3.LUT UR4, UR38, 0x2, URZ, 0xfc, !UPT ;  /* 0x0000000226047892 */ /* 0x000fcc000f8efc3f */
[----:B------:R-:W-:-:S04]  /*8e50*/  MOV R4, UR4 ;  /* 0x0000000400047c02 */ /* 0x000fc80008000f00 */
[----:B------:R-:W-:-:S13]  /*8e60*/  ISETP.NE.AND P1, PT, R4, 0x3, PT ;  /* 0x000000030400780c */ /* 0x000fda0003f25270 */
[----:B0-----:R-:W-:Y:S05]  /*8e70*/  @!P1 BRA `(.L_x_10058) ;  /* 0x0000000000049947 */ /* 0x001fea0003800000 */
[----:B------:R-:W-:Y:S01]  /*8e80*/  BPT.TRAP 0x1 ;  /* 0x000000040000795c */ /* 0x000fe20000300000 */
.L_x_10058:
        /* <DEDUP_REMOVED lines=30> */
.L_x_10059:
[----:B------:R-:W0:Y:S01]  /*9070*/  LDC R20, c[0x0][0x448] ;  /* 0x00011200ff147b82 */ /* 0x000e220000000800 */
[----:B------:R-:W1:Y:S01]  /*9080*/  S2R R21, SR_TID.X ;  /* 0x0000000000157919 */ /* 0x000e620000002100 */
[----:B------:R-:W-:Y:S01]  /*9090*/  ULDC.64 UR4, c[0x0][0x2e0] ;  /* 0x0000b80000047ab9 */ /* 0x000fe20000000a00 */
[----:B------:R-:W-:Y:S01]  /*90a0*/  IMAD.U32 R5, RZ, RZ, UR41 ;  /* 0x00000029ff057e24 */ /* 0x000fe2000f8e00ff */
[----:B------:R-:W-:Y:S01]  /*90b0*/  ULDC.64 UR6, c[0x0][0x2c8] ;  /* 0x0000b20000067ab9 */ /* 0x000fe20000000a00 */
[----:B------:R-:W-:Y:S01]  /*90c0*/  IMAD R8, R22, UR4, RZ ;  /* 0x0000000416087c24 */ /* 0x000fe2000f8e02ff */
[----:B------:R-:W2:Y:S01]  /*90d0*/  S2R R11, SR_TID.X ;  /* 0x00000000000b7919 */ /* 0x000ea20000002100 */
[----:B------:R-:W-:Y:S02]  /*90e0*/  IMAD.U32 R4, RZ, RZ, UR40 ;  /* 0x00000028ff047e24 */ /* 0x000fe4000f8e00ff */
[----:B------:R-:W-:Y:S01]  /*90f0*/  IMAD R5, R24, UR5, R8 ;  /* 0x0000000518057c24 */ /* 0x000fe2000f8e0208 */
[----:B------:R-:W3:Y:S01]  /*9100*/  S2R R22, SR_TID.X ;  /* 0x0000000000167919 */ /* 0x000ee20000002100 */
[----:B0-----:R-:W-:-:S02]  /*9110*/  ISETP.NE.AND P0, PT, R20, 0x1, PT ;  /* 0x000000011400780c */ /* 0x001fc40003f05270 */
[----:B-1----:R-:W-:-:S11]  /*9120*/  LOP3.LUT R21, R21, 0x7f, RZ, 0xc0, !PT ;  /* 0x0000007f15157812 */ /* 0x002fd600078ec0ff */
[----:B------:R-:W0:Y:S01]  /*9130*/  @P0 LDC R2, c[0x0][0x44c] ;  /* 0x00011300ff020b82 */ /* 0x000e220000000800 */
[----:B------:R-:W-:Y:S01]  /*9140*/  SHF.R.U32.HI R21, RZ, 0x2, R21 ;  /* 0x00000002ff157819 */ /* 0x000fe20000011615 */
[----:B--2---:R-:W-:Y:S01]  /*9150*/  IMAD.SHL.U32 R11, R11, 0x8, RZ ;  /* 0x000000080b0b7824 */ /* 0x004fe200078e00ff */
[----:B---3--:R-:W-:-:S03]  /*9160*/  LOP3.LUT R22, R22, 0x7f, RZ, 0xc0, !PT ;  /* 0x0000007f16167812 */ /* 0x008fc600078ec0ff */
[----:B------:R-:W-:Y:S01]  /*9170*/  IMAD.IADD R0, R23, 0x1, R21 ;  /* 0x0000000117007824 */ /* 0x000fe200078e0215 */
[----:B------:R-:W-:Y:S01]  /*9180*/  LOP3.LUT R11, R11, 0x18, RZ, 0xc0, !PT ;  /* 0x000000180b0b7812 */ /* 0x000fe200078ec0ff */
[----:B------:R-:W1:Y:S01]  /*9190*/  @P0 LDC R3, c[0x0][0x450] ;  /* 0x00011400ff030b82 */ /* 0x000e620000000800 */
[----:B------:R-:W2:Y:S01]  /*91a0*/  S2R R21, SR_TID.X ;  /* 0x0000000000157919 */ /* 0x000ea20000002100 */
[----:B------:R-:W-:Y:S01]  /*91b0*/  IMAD R7, R25, 0xc0, R0 ;  /* 0x000000c019077824 */ /* 0x000fe200078e0200 */
[----:B------:R-:W-:Y:S02]  /*91c0*/  LOP3.LUT R11, R11, 0x20, RZ, 0xfc, !PT ;  /* 0x000000200b0b7812 */ /* 0x000fe400078efcff */
[----:B------:R-:W-:Y:S01]  /*91d0*/  SHF.R.U32.HI R22, RZ, 0x2, R22 ;  /* 0x00000002ff167819 */ /* 0x000fe20000011616 */
[----:B------:R-:W-:Y:S02]  /*91e0*/  IMAD.MOV.U32 R6, RZ, RZ, R7 ;  /* 0x000000ffff067224 */ /* 0x000fe400078e0007 */
[----:B------:R-:W3:Y:S01]  /*91f0*/  @P0 LDC R9, c[0x0][0x450] ;  /* 0x00011400ff090b82 */ /* 0x000ee20000000800 */
[----:B------:R-:W-:-:S02]  /*9200*/  VIADD R8, R7, 0x80 ;  /* 0x0000008007087836 */ /* 0x000fc40000000000 */
[----:B0-----:R-:W-:-:S04]  /*9210*/  @P0 IMAD.HI.U32 R0, R7, R2, RZ ;  /* 0x0000000207000227 */ /* 0x001fc800078e00ff */
[----:B------:R-:W-:Y:S01]  /*9220*/  IMAD.MOV.U32 R2, RZ, RZ, R4 ;  /* 0x000000ffff027224 */ /* 0x000fe200078e0004 */
[----:B-1----:R-:W-:Y:S02]  /*9230*/  @P0 SHF.R.U32.HI R6, RZ, R3, R0 ;  /* 0x00000003ff060219 */ /* 0x002fe40000011600 */
[----:B------:R-:W0:Y:S01]  /*9240*/  @P0 LDC R0, c[0x0][0x44c] ;  /* 0x00011300ff000b82 */ /* 0x000e220000000800 */
[----:B------:R-:W-:-:S03]  /*9250*/  MOV R3, UR46 ;  /* 0x0000002e00037c02 */ /* 0x000fc60008000f00 */
[----:B------:R-:W-:Y:S01]  /*9260*/  IMAD.WIDE.U32 R2, R24, UR4, R2 ;  /* 0x0000000418027c25 */ /* 0x000fe2000f8e0002 */
[----:B------:R-:W-:-:S03]  /*9270*/  ULDC.64 UR4, c[0x0][0x2d0] ;  /* 0x0000b40000047ab9 */ /* 0x000fc60000000a00 */
[----:B--2---:R-:W-:Y:S01]  /*9280*/  IMAD.SHL.U32 R21, R21, 0x8, RZ ;  /* 0x0000000815157824 */ /* 0x004fe200078e00ff */
[----:B------:R-:W-:-:S04]  /*9290*/  IADD3 R3, R3, R5, RZ ;  /* 0x0000000503037210 */ /* 0x000fc80007ffe0ff */
[----:B------:R-:W-:Y:S01]  /*92a0*/  LOP3.LUT R21, R21, 0x18, RZ, 0xc0, !PT ;  /* 0x0000001815157812 */ /* 0x000fe200078ec0ff */
[----:B0-----:R-:W-:-:S04]  /*92b0*/  @P0 IMAD.HI.U32 R4, R8, R0, RZ ;  /* 0x0000000008040227 */ /* 0x001fc800078e00ff */
[----:B------:R-:W-:Y:S01]  /*92c0*/  IMAD.MOV.U32 R0, RZ, RZ, R8 ;  /* 0x000000ffff007224 */ /* 0x000fe200078e0008 */
[----:B---3--:R-:W-:Y:S01]  /*92d0*/  @P0 SHF.R.U32.HI R0, RZ, R9, R4 ;  /* 0x00000009ff000219 */ /* 0x008fe20000011604 */
[--C-:B------:R-:W-:Y:S01]  /*92e0*/  IMAD.MOV R9, RZ, RZ, -R6.reuse ;  /* 0x000000ffff097224 */ /* 0x100fe200078e0a06 */
[----:B------:R-:W-:-:S03]  /*92f0*/  SHF.R.S32.HI R4, RZ, 0x1f, R6 ;  /* 0x0000001fff047819 */ /* 0x000fc60000011406 */
[----:B------:R-:W-:Y:S02]  /*9300*/  IMAD R7, R20, R9, R7 ;  /* 0x0000000914077224 */ /* 0x000fe400078e0207 */
[----:B------:R-:W-:-:S04]  /*9310*/  IMAD R5, R4, UR4, RZ ;  /* 0x0000000404057c24 */ /* 0x000fc8000f8e02ff */
[C---:B------:R-:W-:Y:S02]  /*9320*/  IMAD R9, R6.reuse, UR5, R5 ;  /* 0x0000000506097c24 */ /* 0x040fe4000f8e0205 */
[----:B------:R-:W-:-:S04]  /*9330*/  IMAD.WIDE.U32 R4, R6, UR4, R2 ;  /* 0x0000000406047c25 */ /* 0x000fc8000f8e0002 */
[----:B------:R-:W-:Y:S02]  /*9340*/  IMAD.IADD R5, R5, 0x1, R9 ;  /* 0x0000000105057824 */ /* 0x000fe400078e0209 */
[----:B------:R-:W-:Y:S02]  /*9350*/  IMAD.MOV R9, RZ, RZ, -R0 ;  /* 0x000000ffff097224 */ /* 0x000fe400078e0a00 */
[----:B------:R-:W-:-:S04]  /*9360*/  IMAD.WIDE.U32 R2, R0, UR4, R2 ;  /* 0x0000000400027c25 */ /* 0x000fc8000f8e0002 */
[----:B------:R-:W-:Y:S01]  /*9370*/  IMAD R6, R20, R9, R8 ;  /* 0x0000000914067224 */ /* 0x000fe200078e0208 */
[----:B------:R-:W-:Y:S01]  /*9380*/  SHF.R.S32.HI R9, RZ, 0x1f, R0 ;  /* 0x0000001fff097819 */ /* 0x000fe20000011400 */
[----:B------:R-:W-:Y:S01]  /*9390*/  IMAD.WIDE.U32 R4, R7, UR6, R4 ;  /* 0x0000000607047c25 */ /* 0x000fe2000f8e0004 */
[----:B------:R-:W-:-:S03]  /*93a0*/  SHF.R.S32.HI R8, RZ, 0x1f, R7 ;  /* 0x0000001fff087819 */ /* 0x000fc60000011407 */
[----:B------:R-:W-:Y:S02]  /*93b0*/  IMAD R9, R9, UR4, RZ ;  /* 0x0000000409097c24 */ /* 0x000fe4000f8e02ff */
[----:B------:R-:W-:Y:S02]  /*93c0*/  IMAD R8, R8, UR6, RZ ;  /* 0x0000000608087c24 */ /* 0x000fe4000f8e02ff */
[----:B------:R-:W-:Y:S01]  /*93d0*/  IMAD R9, R0, UR5, R9 ;  /* 0x0000000500097c24 */ /* 0x000fe2000f8e0209 */
[----:B------:R-:W-:Y:S01]  /*93e0*/  ULDC.64 UR4, c[0x0][0x280] ;  /* 0x0000a00000047ab9 */ /* 0x000fe20000000a00 */
[----:B------:R-:W-:Y:S01]  /*93f0*/  IMAD R0, R7, UR7, R8 ;  /* 0x0000000707007c24 */ /* 0x000fe2000f8e0208 */
[----:B------:R-:W-:Y:S01]  /*9400*/  SHF.R.S32.HI R7, RZ, 0x1f, R6 ;  /* 0x0000001fff077819 */ /* 0x000fe20000011406 */
[----:B------:R-:W-:Y:S02]  /*9410*/  IMAD.IADD R3, R3, 0x1, R9 ;  /* 0x0000000103037824 */ /* 0x000fe400078e0209 */
[----:B------:R-:W-:-:S02]  /*9420*/  IMAD.IADD R9, R5, 0x1, R0 ;  /* 0x0000000105097824 */ /* 0x000fc400078e0200 */
[----:B------:R-:W-:Y:S02]  /*9430*/  IMAD R7, R7, UR6, RZ ;  /* 0x0000000607077c24 */ /* 0x000fe4000f8e02ff */
[----:B------:R-:W-:-:S04]  /*9440*/  IMAD.WIDE.U32 R2, R6, UR6, R2 ;  /* 0x0000000606027c25 */ /* 0x000fc8000f8e0002 */
[----:B------:R-:W-:Y:S01]  /*9450*/  IMAD R8, R6, UR7, R7 ;  /* 0x0000000706087c24 */ /* 0x000fe2000f8e0207 */
[----:B------:R-:W-:-:S04]  /*9460*/  LEA R7, P0, R4, UR4, 0x1 ;  /* 0x0000000404077c11 */ /* 0x000fc8000f8008ff */
[----:B------:R-:W-:Y:S02]  /*9470*/  LEA.HI.X R9, R4, UR5, R9, 0x1, P0 ;  /* 0x0000000504097c11 */ /* 0x000fe400080f0c09 */
[----:B------:R-:W-:Y:S02]  /*9480*/  IADD3 R3, R3, R8, RZ ;  /* 0x0000000803037210 */ /* 0x000fe40007ffe0ff */
[C---:B------:R-:W-:Y:S01]  /*9490*/  LEA R10, P0, R2.reuse, UR4, 0x1 ;  /* 0x00000004020a7c11 */ /* 0x040fe2000f8008ff */
[----:B------:R-:W-:Y:S02]  /*94a0*/  ULDC UR4, c[0x0][0x2b8] ;  /* 0x0000ae0000047ab9 */ /* 0x000fe40000000800 */
[----:B------:R-:W-:Y:S02]  /*94b0*/  ISETP.GE.AND P3, PT, R27, UR4, PT ;  /* 0x000000041b007c0c */ /* 0x000fe4000bf66270 */
[----:B------:R-:W-:Y:S01]  /*94c0*/  LEA.HI.X R8, R2, UR5, R3, 0x1, P0 ;  /* 0x0000000502087c11 */ /* 0x000fe200080f0c03 */
[----:B------:R-:W-:Y:S01]  /*94d0*/  UMOV UR5, 0xffffffff ;  /* 0xffffffff00057882 */ /* 0x000fe20000000000 */
[----:B------:R-:W-:-:S02]  /*94e0*/  ISETP.GE.AND P0, PT, R11, UR4, PT ;  /* 0x000000040b007c0c */ /* 0x000fc4000bf06270 */
[----:B------:R-:W-:-:S04]  /*94f0*/  LOP3.LUT R11, R21, 0x40, RZ, 0xfc, !PT ;  /* 0x00000040150b7812 */ /* 0x000fc800078efcff */
[----:B------:R-:W-:Y:S01]  /*9500*/  ISETP.GE.AND P1, PT, R11, UR4, PT ;  /* 0x000000040b007c0c */ /* 0x000fe2000bf26270 */
[----:B------:R-:W-:-:S12]  /*9510*/  BRA.DIV UR5, `(.L_x_10060) ;  /* 0x0000002605907947 */ /* 0x000fd8000b800000 */
[----:B------:R-:W0:Y:S01]  /*9520*/  SHFL.IDX PT, R2, R9, RZ, 0x1c1f ;  /* 0x001c1fff09027589 */ /* 0x000e2200000e0000 */
[----:B------:R-:W-:Y:S01]  /*9530*/  ULDC UR4, c[0x0][0x288] ;  /* 0x0000a20000047ab9 */ /* 0x000fe20000000800 */
[----:B------:R-:W-:Y:S02]  /*9540*/  IMAD R0, R25, 0xc0, R22 ;  /* 0x000000c019007824 */ /* 0x000fe400078e0216 */
[----:B------:R-:W1:Y:S01]  /*9550*/  SHFL.IDX PT, R14, R7, RZ, 0x1c1f ;  /* 0x001c1fff070e7589 */ /* 0x000e6200000e0000 */
[----:B------:R-:W-:Y:S02]  /*9560*/  IMAD R6, R20, UR4, RZ ;  /* 0x0000000414067c24 */ /* 0x000fe4000f8e02ff */
[C---:B------:R-:W-:Y:S01]  /*9570*/  VIADD R11, R0.reuse, 0x20 ;  /* 0x00000020000b7836 */ /* 0x040fe20000000000 */
[----:B------:R-:W-:Y:S01]  /*9580*/  SHFL.IDX PT, R5, R9, 0x1, 0x1c1f ;  /* 0x003c1f0009057f89 */ /* 0x000fe200000e0000 */
[----:B------:R-:W-:Y:S01]  /*9590*/  IMAD.MOV.U32 R24, RZ, RZ, 0x1 ;  /* 0x00000001ff187424 */ /* 0x000fe200078e00ff */
[----:B------:R-:W-:-:S02]  /*95a0*/  ISETP.GE.AND P2, PT, R0, R6, PT ;  /* 0x000000060000720c */ /* 0x000fc40003f46270 */
[----:B------:R-:W2:Y:S11]  /*95b0*/  SHFL.IDX PT, R4, R7, 0x1, 0x1c1f ;  /* 0x003c1f0007047f89 */ /* 0x000eb600000e0000 */
[----:B------:R-:W-:Y:S01]  /*95c0*/  @!P2 LEA R21, R28, UR45, 0x1 ;  /* 0x0000002d1c15ac11 */ /* 0x000fe2000f8e08ff */
[----:B0-----:R-:W-:-:S02]  /*95d0*/  IMAD.MOV.U32 R3, RZ, RZ, R2 ;  /* 0x000000ffff037224 */ /* 0x001fc400078e0002 */
[----:B-1----:R-:W-:Y:S02]  /*95e0*/  IMAD.MOV.U32 R2, RZ, RZ, R14 ;  /* 0x000000ffff027224 */ /* 0x002fe400078e000e */
[----:B------:R-:W-:Y:S02]  /*95f0*/  SHFL.IDX PT, R14, R10, 0x1, 0x1c1f ;  /* 0x003c1f000a0e7f89 */ /* 0x000fe400000e0000 */
[----:B------:R-:W-:-:S05]  /*9600*/  @!P2 IMAD.WIDE.U32 R2, R27, 0x2, R2 ;  /* 0x000000021b02a825 */ /* 0x000fca00078e0002 */
[----:B------:R-:W-:Y:S04]  /*9610*/  @!P2 LDGSTS.E.BYPASS.LTC128B.128 [R21+0xc400], desc[UR36][R2.64], !P3 ;  /* 0x0c4000000215afae */ /* 0x000fe8000d901d64 */
[----:B------:R-:W-:Y:S04]  /*9620*/  @!P2 LDGSTS.E.BYPASS.LTC128B.128 [R21+0xf400], desc[UR36][R2.64+0x40], !P0 ;  /* 0x0f4000400215afae */ /* 0x000fe8000c101d64 */
[----:B------:R0:W-:Y:S01]  /*9630*/  @!P2 LDGSTS.E.BYPASS.LTC128B.128 [R21+0x12400], desc[UR36][R2.64+0x80], !P1 ;  /* 0x124000800215afae */ /* 0x0001e2000c901d64 */
[-C--:B------:R-:W-:Y:S02]  /*9640*/  ISETP.GE.AND P2, PT, R11, R6.reuse, PT ;  /* 0x000000060b00720c */ /* 0x080fe40003f46270 */
[----:B------:R-:W-:Y:S01]  /*9650*/  IADD3 R11, R0, 0x40, RZ ;  /* 0x00000040000b7810 */ /* 0x000fe20007ffe0ff */
[----:B0-----:R-:W-:Y:S10]  /*9660*/  SHFL.IDX PT, R3, R9, 0x2, 0x1c1f ;  /* 0x005c1f0009037f89 */ /* 0x001ff400000e0000 */
[----:B--2---:R-:W-:Y:S01]  /*9670*/  @!P2 IMAD.WIDE.U32 R4, R27, 0x2, R4 ;  /* 0x000000021b04a825 */ /* 0x004fe200078e0004 */
[----:B------:R-:W-:Y:S01]  /*9680*/  @!P2 LEA R25, R28, UR45, 0x1 ;  /* 0x0000002d1c19ac11 */ /* 0x000fe2000f8e08ff */
[----:B------:R-:W0:Y:S04]  /*9690*/  SHFL.IDX PT, R2, R7, 0x2, 0x1c1f ;  /* 0x005c1f0007027f89 */ /* 0x000e2800000e0000 */
        /* <DEDUP_REMOVED lines=8> */
[----:B------:R0:W1:Y:S04]  /*9720*/  SHFL.IDX PT, R4, R7, 0x3, 0x1c1f ;  /* 0x007c1f0007047f89 */ /* 0x00006800000e0000 */
[----:B------:R-:W-:Y:S04]  /*9730*/  @!P2 LDGSTS.E.BYPASS.LTC128B.128 [R21+0xd400], desc[UR36][R2.64], !P3 ;  /* 0x0d4000000215afae */ /* 0x000fe8000d901d64 */
[----:B------:R-:W-:Y:S01]  /*9740*/  @!P2 LDGSTS.E.BYPASS.LTC128B.128 [R21+0x10400], desc[UR36][R2.64+0x40], !P0 ;  /* 0x104000400215afae */ /* 0x000fe2000c101d64 */
[----:B0-----:R-:W-:-:S03]  /*9750*/  VIADD R7, R0, 0x80 ;  /* 0x0000008000077836 */ /* 0x001fc60000000000 */
[----:B------:R0:W-:Y:S01]  /*9760*/  @!P2 LDGSTS.E.BYPASS.LTC128B.128 [R21+0x13400], desc[UR36][R2.64+0x80], !P1 ;  /* 0x134000800215afae */ /* 0x0001e2000c901d64 */
[----:B------:R-:W-:-:S03]  /*9770*/  ISETP.GE.AND P2, PT, R11, R6, PT ;  /* 0x000000060b00720c */ /* 0x000fc60003f46270 */
[----:B0-----:R-:W-:Y:S10]  /*9780*/  SHFL.IDX PT, R3, R8, RZ, 0x1c1f ;  /* 0x001c1fff08037589 */ /* 0x001ff400000e0000 */
[----:B-1----:R-:W-:Y:S01]  /*9790*/  @!P2 IMAD.WIDE.U32 R4, R27, 0x2, R4 ;  /* 0x000000021b04a825 */ /* 0x002fe200078e0004 */
[----:B------:R-:W-:Y:S01]  /*97a0*/  @!P2 LEA R25, R28, UR45, 0x1 ;  /* 0x0000002d1c19ac11 */ /* 0x000fe2000f8e08ff */
[----:B------:R-:W0:Y:S04]  /*97b0*/  SHFL.IDX PT, R2, R10, RZ, 0x1c1f ;  /* 0x001c1fff0a027589 */ /* 0x000e2800000e0000 */
        /* <DEDUP_REMOVED lines=10> */
.L_x_10120:
[----:B------:R-:W-:Y:S01]  /*9860*/  VIADD R5, R0, 0xa0 ;  /* 0x000000a000057836 */ /* 0x000fe20000000000 */
[----:B------:R-:W-:Y:S01]  /*9870*/  BSSY B0, `(.L_x_10061) ;  /* 0x000000d000007945 */ /* 0x000fe20003800000 */
[----:B-1----:R-:W-:Y:S01]  /*9880*/  IMAD.MOV.U32 R2, RZ, RZ, R14 ;  /* 0x000000ffff027224 */ /* 0x002fe200078e000e */
[----:B--2---:R-:W-:Y:S02]  /*9890*/  MOV R3, R4 ;  /* 0x0000000400037202 */ /* 0x004fe40000000f00 */
        /* <DEDUP_REMOVED lines=10> */
.L_x_10062:
[----:B------:R-:W-:Y:S05]  /*9940*/  BSYNC B0 ;  /* 0x0000000000007941 */ /* 0x000fea0003800000 */
.L_x_10061:
        /* <DEDUP_REMOVED lines=9> */
.L_x_10121:
[----:B------:R-:W-:Y:S01]  /*99e0*/  UIADD3 UR4, UR49, -0x2, URZ ;  /* 0xfffffffe31047890 */ /* 0x000fe2000fffe03f */
[----:B------:R-:W-:-:S03]  /*99f0*/  IMAD.MOV.U32 R21, RZ, RZ, RZ ;  /* 0x000000ffff157224 */ /* 0x000fc600078e00ff */
[----:B------:R-:W-:-:S06]  /*9a00*/  UISETP.GE.AND UP0, UPT, UR4, UR48, UPT ;  /* 0x000000300400728c */ /* 0x000fcc000bf06270 */
[----:B------:R-:W-:-:S13]  /*9a10*/  PLOP3.LUT P0, PT, PT, PT, UP0, 0x80, 0x0 ;  /* 0x000000000000781c */ /* 0x000fda0003f0f008 */
[----:B------:R-:W-:Y:S05]  /*9a20*/  @!P0 BRA `(.L_x_10064) ;  /* 0x0000000c00e08947 */ /* 0x000fea0003800000 */
[----:B0-----:R-:W0:Y:S01]  /*9a30*/  S2R R2, SR_TID.X ;  /* 0x0000000000027919 */ /* 0x001e220000002100 */
[----:B------:R-:W-:Y:S01]  /*9a40*/  UIADD3 UR4, UR47, 0x1, URZ ;  /* 0x000000012f047890 */ /* 0x000fe2000fffe03f */
[----:B------:R-:W-:Y:S01]  /*9a50*/  LOP3.LUT R3, RZ, UR44, RZ, 0x33, !PT ;  /* 0x0000002cff037c12 */ /* 0x000fe2000f8e33ff */
[----:B------:R-:W-:Y:S01]  /*9a60*/  BSSY B0, `(.L_x_10064) ;  /* 0x00000f4000007945 */ /* 0x000fe20003800000 */
[----:B------:R-:W1:Y:S01]  /*9a70*/  S2R R4, SR_TID.X ;  /* 0x0000000000047919 */ /* 0x000e620000002100 */
[----:B------:R-:W-:Y:S01]  /*9a80*/  UIMAD UR4, UR4, UR39, URZ ;  /* 0x00000027040472a4 */ /* 0x000fe2000f8e023f */
[----:B------:R-:W-:Y:S02]  /*9a90*/  IMAD.MOV.U32 R22, RZ, RZ, 0x1 ;  /* 0x00000001ff167424 */ /* 0x000fe400078e00ff */
[----:B------:R-:W-:-:S03]  /*9aa0*/  IMAD.MOV.U32 R20, RZ, RZ, RZ ;  /* 0x000000ffff147224 */ /* 0x000fc600078e00ff */
[----:B------:R-:W-:Y:S01]  /*9ab0*/  LOP3.LUT R0, RZ, UR4, RZ, 0x33, !PT ;  /* 0x00000004ff007c12 */ /* 0x000fe2000f8e33ff */
[----:B------:R-:W-:-:S03]  /*9ac0*/  ULDC UR4, c[0x0][0x2f4] ;  /* 0x0000bd0000047ab9 */ /* 0x000fc60000000800 */
[----:B------:R-:W-:-:S04]  /*9ad0*/  VIMNMX R0, R0, R3, !PT ;  /* 0x0000000300007248 */ /* 0x000fc80007fe0100 */
[----:B------:R-:W-:Y:S02]  /*9ae0*/  IADD3 R26, -R0, -0x2, RZ ;  /* 0xfffffffe001a7810 */ /* 0x000fe40007ffe1ff */
[----:B0-----:R-:W-:-:S04]  /*9af0*/  LOP3.LUT R2, R2, 0x7f, RZ, 0xc0, !PT ;  /* 0x0000007f02027812 */ /* 0x001fc800078ec0ff */
[----:B------:R-:W-:Y:S01]  /*9b00*/  SHF.R.U32.HI R2, RZ, 0x2, R2 ;  /* 0x00000002ff027819 */ /* 0x000fe20000011602 */
[----:B-1----:R-:W-:-:S03]  /*9b10*/  IMAD.SHL.U32 R4, R4, 0x8, RZ ;  /* 0x0000000804047824 */ /* 0x002fc600078e00ff */
[----:B------:R-:W-:Y:S02]  /*9b20*/  IADD3 R19, R23, R19, R2 ;  /* 0x0000001317137210 */ /* 0x000fe40007ffe002 */
[----:B------:R-:W-:Y:S02]  /*9b30*/  IADD3 R3, -R2, UR43, RZ ;  /* 0x0000002b02037c10 */ /* 0x000fe4000fffe1ff */
[----:B------:R-:W0:Y:S01]  /*9b40*/  S2R R2, SR_TID.X ;  /* 0x0000000000027919 */ /* 0x000e220000002100 */
[----:B------:R-:W-:Y:S02]  /*9b50*/  LOP3.LUT R4, R4, 0x18, RZ, 0xc0, !PT ;  /* 0x0000001804047812 */ /* 0x000fe400078ec0ff */
[----:B------:R-:W-:Y:S01]  /*9b60*/  IADD3 R19, R19, -0x180, RZ ;  /* 0xfffffe8013137810 */ /* 0x000fe20007ffe0ff */
[----:B------:R-:W-:Y:S01]  /*9b70*/  IMAD R3, R0, 0x80, R3 ;  /* 0x0000008000037824 */ /* 0x000fe200078e0203 */
[----:B------:R-:W-:-:S03]  /*9b80*/  LOP3.LUT R4, R4, 0x20, RZ, 0xfc, !PT ;  /* 0x0000002004047812 */ /* 0x000fc600078efcff */
[----:B------:R-:W-:Y:S01]  /*9b90*/  IMAD R10, R0, -0x80, R19 ;  /* 0xffffff80000a7824 */ /* 0x000fe200078e0213 */
[----:B------:R-:W-:Y:S01]  /*9ba0*/  ISETP.GE.AND P2, PT, R4, UR4, PT ;  /* 0x0000000404007c0c */ /* 0x000fe2000bf46270 */
[----:B------:R-:W-:Y:S02]  /*9bb0*/  VIADD R0, R3, 0x100 ;  /* 0x0000010003007836 */ /* 0x000fe40000000000 */
[----:B0-----:R-:W-:-:S05]  /*9bc0*/  IMAD.SHL.U32 R2, R2, 0x8, RZ ;  /* 0x0000000802027824 */ /* 0x001fca00078e00ff */
[----:B------:R-:W-:-:S04]  /*9bd0*/  LOP3.LUT R2, R2, 0x18, RZ, 0xc0, !PT ;  /* 0x0000001802027812 */ /* 0x000fc800078ec0ff */
[C---:B------:R-:W-:Y:S02]  /*9be0*/  ISETP.GE.AND P3, PT, R2.reuse, UR4, PT ;  /* 0x0000000402007c0c */ /* 0x040fe4000bf66270 */
[----:B------:R-:W-:-:S04]  /*9bf0*/  LOP3.LUT R2, R2, 0x40, RZ, 0xfc, !PT ;  /* 0x0000004002027812 */ /* 0x000fc800078efcff */
[----:B------:R-:W-:-:S13]  /*9c00*/  ISETP.GE.AND P1, PT, R2, UR4, PT ;  /* 0x0000000402007c0c */ /* 0x000fda000bf26270 */
.L_x_10077:
[----:B------:R-:W2:Y:S01]  /*9c10*/  LDL R7, [R1+0x4] ;  /* 0x0000040001077983 */ /* 0x000ea20000100800 */
[----:B------:R-:W0:Y:S03]  /*9c20*/  LDC R2, c[0x0][0x430] ;  /* 0x00010c00ff027b82 */ /* 0x000e260000000800 */
[----:B------:R-:W3:Y:S01]  /*9c30*/  LDL R6, [R1] ;  /* 0x0000000001067983 */ /* 0x000ee20000100800 */
[----:B------:R-:W-:Y:S01]  /*9c40*/  IMAD.MOV.U32 R4, RZ, RZ, R10 ;  /* 0x000000ffff047224 */ /* 0x000fe200078e000a */
[----:B------:R-:W-:Y:S01]  /*9c50*/  ULDC.64 UR4, c[0x0][0x428] ;  /* 0x00010a0000047ab9 */ /* 0x000fe20000000a00 */
[----:B0-----:R-:W-:-:S13]  /*9c60*/  ISETP.NE.AND P0, PT, R2, 0x1, PT ;  /* 0x000000010200780c */ /* 0x001fda0003f05270 */
[----:B------:R-:W0:Y:S08]  /*9c70*/  @P0 LDC R3, c[0x0][0x434] ;  /* 0x00010d00ff030b82 */ /* 0x000e300000000800 */
[----:B------:R-:W1:Y:S01]  /*9c80*/  @P0 LDC R5, c[0x0][0x438] ;  /* 0x00010e00ff050b82 */ /* 0x000e620000000800 */
[----:B0-----:R-:W-:-:S05]  /*9c90*/  @P0 IMAD.HI.U32 R2, R10, R3, RZ ;  /* 0x000000030a020227 */ /* 0x001fca00078e00ff */
[----:B-1----:R-:W-:-:S04]  /*9ca0*/  @P0 SHF.R.U32.HI R4, RZ, R5, R2 ;  /* 0x00000005ff040219 */ /* 0x002fc80000011602 */
[----:B------:R-:W-:Y:S01]  /*9cb0*/  SHF.R.S32.HI R3, RZ, 0x1f, R4 ;  /* 0x0000001fff037819 */ /* 0x000fe20000011404 */
[----:B--2---:R-:W-:-:S04]  /*9cc0*/  IMAD R2, R7, UR4, RZ ;  /* 0x0000000407027c24 */ /* 0x004fc8000f8e02ff */
[----:B---3--:R-:W-:Y:S02]  /*9cd0*/  IMAD R5, R6, UR5, R2 ;  /* 0x0000000506057c24 */ /* 0x008fe4000f8e0202 */
[----:B------:R-:W-:-:S04]  /*9ce0*/  IMAD.MOV.U32 R2, RZ, RZ, R4 ;  /* 0x000000ffff027224 */ /* 0x000fc800078e0004 */
[----:B------:R-:W-:Y:S01]  /*9cf0*/  IMAD.WIDE.U32 R2, R6, UR4, R2 ;  /* 0x0000000406027c25 */ /* 0x000fe2000f8e0002 */
[----:B------:R-:W-:-:S04]  /*9d00*/  ULDC.64 UR4, c[0x0][0x418] ;  /* 0x0001060000047ab9 */ /* 0x000fc80000000a00 */
[----:B------:R-:W-:Y:S02]  /*9d10*/  IADD3 R3, R5, R3, RZ ;  /* 0x0000000305037210 */ /* 0x000fe40007ffe0ff */
[----:B------:R-:W-:-:S04]  /*9d20*/  LEA R6, P0, R2, UR4, 0x2 ;  /* 0x0000000402067c11 */ /* 0x000fc8000f8010ff */
[----:B------:R-:W-:-:S05]  /*9d30*/  LEA.HI.X R7, R2, UR5, R3, 0x2, P0 ;  /* 0x0000000502077c11 */ /* 0x000fca00080f1403 */
[----:B------:R-:W2:Y:S01]  /*9d40*/  LDG.E R6, desc[UR36][R6.64] ;  /* 0x0000002406067981 */ /* 0x000ea2000c1e1900 */
[----:B------:R-:W-:-:S06]  /*9d50*/  ULOP3.LUT UR6, UR38, 0x2, URZ, 0xfc, !UPT ;  /* 0x0000000226067892 */ /* 0x000fcc000f8efc3f */
[----:B------:R-:W-:Y:S02]  /*9d60*/  IMAD.U32 R8, RZ, RZ, UR6 ;  /* 0x00000006ff087e24 */ /* 0x000fe4000f8e00ff */
[----:B------:R-:W-:-:S03]  /*9d70*/  VIADD R21, R20, 0x1 ;  /* 0x0000000114157836 */ /* 0x000fc60000000000 */
        /* <DEDUP_REMOVED lines=8> */
.L_x_10065:
[----:B------:R-:W-:Y:S01]  /*9e00*/  LEA R7, R21, UR45, 0x3 ;  /* 0x0000002d15077c11 */ /* 0x000fe2000f8e18ff */
[----:B------:R-:W-:Y:S01]  /*9e10*/  BSSY B1, `(.L_x_10066) ;  /* 0x0000004000017945 */ /* 0x000fe20003800000 */
[----:B------:R-:W-:-:S04]  /*9e20*/  SHF.L.U32 R2, R24, 0x1f, RZ ;  /* 0x0000001f18027819 */ /* 0x000fc800000006ff */
[----:B------:R-:W0:Y:S02]  /*9e30*/  SYNCS.PHASECHK.TRANS64.TRYWAIT P0, [R7+URZ+0x2d840], R2 ;  /* 0x02d84002070075a7 */ /* 0x000e24000800017f */
[----:B0-----:R-:W-:Y:S05]  /*9e40*/  @!P0 BRA `(.L_x_10067) ;  /* 0x0000002400448947 */ /* 0x001fea0003800000 */
.L_x_10122:
[----:B------:R-:W-:Y:S05]  /*9e50*/  BSYNC B1 ;  /* 0x0000000000017941 */ /* 0x000fea0003800000 */
.L_x_10066:
[----:B------:R-:W-:Y:S01]  /*9e60*/  ULDC UR4, c[0x0][0x430] ;  /* 0x00010c0000047ab9 */ /* 0x000fe20000000800 */
[----:B------:R-:W-:Y:S01]  /*9e70*/  R2UR UR6, R29 ;  /* 0x000000001d0672ca */ /* 0x000fe200000e0000 */
[----:B------:R-:W-:Y:S01]  /*9e80*/  UIADD3 UR4, -UR4, URZ, URZ ;  /* 0x0000003f04047290 */ /* 0x000fe2000fffe13f */
[C---:B------:R-:W-:Y:S02]  /*9e90*/  LOP3.LUT P5, RZ, R16.reuse, 0x2, RZ, 0xc0, !PT ;  /* 0x0000000210ff7812 */ /* 0x040fe400078ac0ff */
        /* <DEDUP_REMOVED lines=12> */
[----:B------:R-:W-:Y:S02]  /*9f60*/  ULDC.64 UR4, c[0x0][0x308] ;  /* 0x0000c20000047ab9 */ /* 0x000fe40000000a00 */
[----:B------:R-:W-:Y:S01]  /*9f70*/  IMAD.U32 R9, RZ, RZ, UR4 ;  /* 0x00000004ff097e24 */ /* 0x000fe2000f8e00ff */
[----:B------:R-:W-:Y:S01]  /*9f80*/  UIMAD UR4, UR6, UR4, URZ ;  /* 0x00000004060472a4 */ /* 0x000fe2000f8e023f */
[----:B------:R-:W-:Y:S02]  /*9f90*/  IMAD.IADD R3, R3, 0x1, R4 ;  /* 0x0000000103037824 */ /* 0x000fe400078e0204 */
[----:B------:R-:W-:Y:S01]  /*9fa0*/  ULDC.64 UR6, c[0x0][0x2e8] ;  /* 0x0000ba0000067ab9 */ /* 0x000fe20000000a00 */
[----:B------:R-:W-:Y:S02]  /*9fb0*/  UIMAD UR4, UR42, UR5, UR4 ;  /* 0x000000052a0472a4 */ /* 0x000fe4000f8e0204 */
[----:B------:R-:W-:-:S04]  /*9fc0*/  IMAD.WIDE.U32 R2, R9, UR42, R2 ;  /* 0x0000002a09027c25 */ /* 0x000fc8000f8e0002 */
[----:B------:R-:W-:Y:S01]  /*9fd0*/  IMAD R9, R21, 0x3000, R28 ;  /* 0x0000300015097824 */ /* 0x000fe200078e021c */
[----:B------:R-:W-:Y:S01]  /*9fe0*/  IADD3 R19, R3, UR4, RZ ;  /* 0x0000000403137c10 */ /* 0x000fe2000fffe0ff */
[----:B------:R-:W-:Y:S01]  /*9ff0*/  UMOV UR4, 0xffffffff ;  /* 0xffffffff00047882 */ /* 0x000fe20000000000 */
[----:B------:R-:W-:-:S04]  /*a000*/  LEA R8, P0, R2, UR6, 0x1 ;  /* 0x0000000602087c11 */ /* 0x000fc8000f8008ff */
[----:B------:R-:W-:Y:S01]  /*a010*/  LEA.HI.X R19, R2, UR7, R19, 0x1, P0 ;  /* 0x0000000702137c11 */ /* 0x000fe200080f0c13 */
[----:B------:R-:W-:Y:S08]  /*a020*/  BRA.DIV UR4, `(.L_x_10068) ;  /* 0x0000002204e07947 */ /* 0x000ff0000b800000 */
[----:B------:R-:W0:Y:S01]  /*a030*/  S2R R11, SR_TID.X ;  /* 0x00000000000b7919 */ /* 0x000e220000002100 */
[----:B------:R-:W-:Y:S02]  /*a040*/  LOP3.LUT P6, RZ, R16, 0x4, RZ, 0xc0, !PT ;  /* 0x0000000410ff7812 */ /* 0x000fe400078cc0ff */
[----:B------:R-:W-:Y:S01]  /*a050*/  LEA R9, R9, UR45, 0x1 ;  /* 0x0000002d09097c11 */ /* 0x000fe2000f8e08ff */
[----:B------:R-:W1:Y:S04]  /*a060*/  SHFL.IDX PT, R2, R8, RZ, 0x1c1f ;  /* 0x001c1fff08027589 */ /* 0x000e6800000e0000 */
[----:B------:R-:W2:Y:S04]  /*a070*/  SHFL.IDX PT, R3, R19, RZ, 0x1c1f ;  /* 0x001c1fff13037589 */ /* 0x000ea800000e0000 */
[----:B------:R-:W-:Y:S01]  /*a080*/  SHFL.IDX PT, R27, R19, 0x2, 0x1c1f ;  /* 0x005c1f00131b7f89 */ /* 0x000fe200000e0000 */
[----:B0-----:R-:W-:-:S05]  /*a090*/  IMAD.SHL.U32 R11, R11, 0x8, RZ ;  /* 0x000000080b0b7824 */ /* 0x001fca00078e00ff */
[----:B------:R-:W-:-:S05]  /*a0a0*/  LOP3.LUT R11, R11, 0x18, RZ, 0xc0, !PT ;  /* 0x000000180b0b7812 */ /* 0x000fca00078ec0ff */
[----:B------:R-:W-:-:S05]  /*a0b0*/  IMAD.SHL.U32 R4, R11, 0x2, RZ ;  /* 0x000000020b047824 */ /* 0x000fca00078e00ff */
[----:B-1----:R-:W-:-:S05]  /*a0c0*/  IADD3 R2, P0, R2, R4, RZ ;  /* 0x0000000402027210 */ /* 0x002fca0007f1e0ff */
[----:B--2---:R-:W-:-:S05]  /*a0d0*/  IMAD.X R3, RZ, RZ, R3, P0 ;  /* 0x000000ffff037224 */ /* 0x004fca00000e0603 */
        /* <DEDUP_REMOVED lines=18> */
.L_x_10132:
[----:B------:R-:W-:Y:S02]  /*a200*/  LOP3.LUT P6, RZ, R16, 0x4, RZ, 0xc0, !PT ;  /* 0x0000000410ff7812 */ /* 0x000fe400078cc0ff */
[----:B--2---:R-:W-:-:S04]  /*a210*/  IADD3 R2, P0, R2, R4, RZ ;  /* 0x0000000402027210 */ /* 0x004fc80007f1e0ff */
[----:B------:R-:W-:Y:S02]  /*a220*/  IADD3.X R3, RZ, R27, RZ, P0, !PT ;  /* 0x0000001bff037210 */ /* 0x000fe400007fe4ff */
        /* <DEDUP_REMOVED lines=8> */
.L_x_10069:
[----:B------:R-:W-:Y:S02]  /*a2b0*/  PLOP3.LUT P4, PT, P4, P0, PT, 0xa2, 0x0 ;  /* 0x000000000000781c */ /* 0x000fe40002781472 */
[----:B------:R-:W-:-:S08]  /*a2c0*/  @P0 R2UR P4, UR4, R7 ;  /* 0x00000000070402ca */ /* 0x000fd00000080000 */
[----:B------:R-:W-:-:S05]  /*a2d0*/  @P0 PLOP3.LUT P0, PT, P4, PT, PT, 0x80, 0x0 ;  /* 0x000000000000081c */ /* 0x000fca000270f070 */
[----:B------:R-:W-:Y:S01]  /*a2e0*/  @!P4 SYNCS.ARRIVE.TRANS64.RED.A0T1 RZ, [UR4+0x2d830], RZ ;  /* 0x02d830ffffffc9a7 */ /* 0x000fe20008200404 */
[----:B------:R-:W-:Y:S07]  /*a2f0*/  @!P4 ARRIVES.LDGSTSBAR.64.TRANSCNT [UR4+0x2d830] ;  /* 0x02d83000ff00c9b0 */ /* 0x000fee0008000a84 */
[----:B------:R-:W-:Y:S05]  /*a300*/  @P0 BRA.U.ANY `(.L_x_10069) ;  /* 0xfffffffd00e80947 */ /* 0x000fea000393ffff */
[----:B------:R-:W-:Y:S01]  /*a310*/  NOP ;  /* 0x0000000000007918 */ /* 0x000fe20000000000 */
[----:B------:R-:W-:-:S06]  /*a320*/  ULOP3.LUT UR5, UR38, 0x2, URZ, 0xfc, !UPT ;  /* 0x0000000226057892 */ /* 0x000fcc000f8efc3f */
[----:B-1----:R-:W-:-:S05]  /*a330*/  IMAD.U32 R2, RZ, RZ, UR5 ;  /* 0x00000005ff027e24 */ /* 0x002fca000f8e00ff */
[----:B------:R-:W-:-:S13]  /*a340*/  ISETP.NE.AND P5, PT, R2, 0x3, PT ;  /* 0x000000030200780c */ /* 0x000fda0003fa5270 */
[----:B------:R-:W-:Y:S05]  /*a350*/  @!P5 BRA `(.L_x_10070) ;  /* 0x000000000004d947 */ /* 0x000fea0003800000 */
[----:B------:R-:W-:Y:S01]  /*a360*/  BPT.TRAP 0x1 ;  /* 0x000000040000795c */ /* 0x000fe20000300000 */
.L_x_10070:
[----:B------:R1:W-:Y:S01]  /*a370*/  SYNCS.ARRIVE.TRANS64.A1T0 RZ, [R7+URZ+0x2d830], RZ ;  /* 0x02d830ff07ff79a7 */ /* 0x0003e2000810003f */
[----:B------:R-:W-:Y:S05]  /*a380*/  @!P5 BRA `(.L_x_10071) ;  /* 0x000000000004d947 */ /* 0x000fea0003800000 */
[----:B------:R-:W-:Y:S01]  /*a390*/  BPT.TRAP 0x1 ;  /* 0x000000040000795c */ /* 0x000fe20000300000 */
.L_x_10071:
[----:B------:R-:W-:Y:S01]  /*a3a0*/  SHF.L.U32 R2, R22, 0x1f, RZ ;  /* 0x0000001f16027819 */ /* 0x000fe200000006ff */
[----:B------:R-:W-:Y:S01]  /*a3b0*/  BSSY B1, `(.L_x_10072) ;  /* 0x0000004000017945 */ /* 0x000fe20003800000 */
[----:B-1----:R-:W-:-:S04]  /*a3c0*/  LEA R7, R20, UR45, 0x3 ;  /* 0x0000002d14077c11 */ /* 0x002fc8000f8e18ff */
[----:B------:R-:W1:Y:S02]  /*a3d0*/  SYNCS.PHASECHK.TRANS64.TRYWAIT P0, [R7+URZ+0x2d860], R2 ;  /* 0x02d86002070075a7 */ /* 0x000e64000800017f */
[----:B-1----:R-:W-:Y:S05]  /*a3e0*/  @!P0 BRA `(.L_x_10073) ;  /* 0x0000002400448947 */ /* 0x002fea0003800000 */
.L_x_10133:
[----:B------:R-:W-:Y:S05]  /*a3f0*/  BSYNC B1 ;  /* 0x0000000000017941 */ /* 0x000fea0003800000 */
.L_x_10072:
[----:B------:R-:W-:Y:S01]  /*a400*/  UMOV UR4, 0xffffffff ;  /* 0xffffffff00047882 */ /* 0x000fe20000000000 */
[----:B0-----:R-:W-:Y:S02]  /*a410*/  IMAD R8, R20, 0x3000, R28 ;  /* 0x0000300014087824 */ /* 0x001fe400078e021c */
[----:B------:R-:W-:Y:S05]  /*a420*/  BRA.DIV UR4, `(.L_x_10074) ;  /* 0x0000002604487947 */ /* 0x000fea000b800000 */
[----:B------:R-:W1:Y:S01]  /*a430*/  SHFL.IDX PT, R14, R17, RZ, 0x1c1f ;  /* 0x001c1fff110e7589 */ /* 0x000e6200000e0000 */
[----:B------:R-:W-:-:S03]  /*a440*/  LEA R8, R8, UR45, 0x1 ;  /* 0x0000002d08087c11 */ /* 0x000fc6000f8e08ff */
[----:B------:R-:W0:Y:S01]  /*a450*/  SHFL.IDX PT, R3, R18, RZ, 0x1c1f ;  /* 0x001c1fff12037589 */ /* 0x000e2200000e0000 */
[----:B-1----:R-:W-:-:S03]  /*a460*/  IADD3 R2, P0, R14, R4, RZ ;  /* 0x000000040e027210 */ /* 0x002fc60007f1e0ff */
[----:B------:R-:W1:Y:S02]  /*a470*/  SHFL.IDX PT, R14, R17, 0x1, 0x1c1f ;  /* 0x003c1f00110e7f89 */ /* 0x000e6400000e0000 */
[----:B0-----:R-:W-:Y:S01]  /*a480*/  IMAD.X R3, RZ, RZ, R3, P0 ;  /* 0x000000ffff037224 */ /* 0x001fe200000e0603 */
[----:B------:R-:W-:-:S13]  /*a490*/  ISETP.LT.OR P0, PT, R0, 0x1, P3 ;  /* 0x000000010000780c */ /* 0x000fda0001f01670 */
[----:B------:R-:W-:Y:S01]  /*a4a0*/  LDGSTS.E.BYPASS.LTC128B.128 [R8+0x400], desc[UR36][R2.64], !P0 ;  /* 0x0040000002087fae */ /* 0x000fe2000c101d64 */
[----:B------:R-:W-:-:S13]  /*a4b0*/  ISETP.LT.OR P0, PT, R0, 0x1, P2 ;  /* 0x000000010000780c */ /* 0x000fda0001701670 */
[----:B------:R-:W-:Y:S01]  /*a4c0*/  LDGSTS.E.BYPASS.LTC128B.128 [R8+0x2400], desc[UR36][R2.64+0x40], !P0 ;  /* 0x0240004002087fae */ /* 0x000fe2000c101d64 */
[----:B------:R-:W-:-:S13]  /*a4d0*/  ISETP.LT.OR P0, PT, R0, 0x1, P1 ;  /* 0x000000010000780c */ /* 0x000fda0000f01670 */
[----:B------:R0:W-:Y:S04]  /*a4e0*/  LDGSTS.E.BYPASS.LTC128B.128 [R8+0x4400], desc[UR36][R2.64+0x80], !P0 ;  /* 0x0440008002087fae */ /* 0x0001e8000c101d64 */
[----:B0-----:R-:W0:Y:S01]  /*a4f0*/  SHFL.IDX PT, R3, R18, 0x1, 0x1c1f ;  /* 0x003c1f0012037f89 */ /* 0x001e2200000e0000 */
        /* <DEDUP_REMOVED lines=11> */
[----:B------:R-:W1:Y:S04]  /*a5b0*/  SHFL.IDX PT, R18, R18, 0x3, 0x1c1f ;  /* 0x007c1f0012127f89 */ /* 0x000e6800000e0000 */
[----:B------:R2:W3:Y:S01]  /*a5c0*/  SHFL.IDX PT, R14, R17, 0x3, 0x1c1f ;  /* 0x007c1f00110e7f89 */ /* 0x0004e200000e0000 */
[----:B0-----:R-:W-:Y:S01]  /*a5d0*/  IMAD.X R3, RZ, RZ, R3, P0 ;  /* 0x000000ffff037224 */ /* 0x001fe200000e0603 */
[----:B------:R-:W-:-:S13]  /*a5e0*/  ISETP.LT.OR P0, PT, R0, 0x41, P3 ;  /* 0x000000410000780c */ /* 0x000fda0001f01670 */
[----:B------:R2:W-:Y:S01]  /*a5f0*/  LDGSTS.E.BYPASS.LTC128B.128 [R8+0x1400], desc[UR36][R2.64], !P0 ;  /* 0x0140000002087fae */ /* 0x0005e2000c101d64 */
[----:B------:R-:W-:-:S13]  /*a600*/  ISETP.LT.OR P0, PT, R0, 0x41, P2 ;  /* 0x000000410000780c */ /* 0x000fda0001701670 */
[----:B------:R2:W-:Y:S01]  /*a610*/  LDGSTS.E.BYPASS.LTC128B.128 [R8+0x3400], desc[UR36][R2.64+0x40], !P0 ;  /* 0x0340004002087fae */ /* 0x0005e2000c101d64 */
[----:B------:R-:W-:-:S13]  /*a620*/  ISETP.LT.OR P0, PT, R0, 0x41, P1 ;  /* 0x000000410000780c */ /* 0x000fda0000f01670 */
[----:B-1-3--:R2:W-:Y:S02]  /*a630*/  LDGSTS.E.BYPASS.LTC128B.128 [R8+0x5400], desc[UR36][R2.64+0x80], !P0 ;  /* 0x0540008002087fae */ /* 0x00a5e4000c101d64 */
.L_x_10143:
[----:B0-2---:R-:W-:Y:S01]  /*a640*/  IADD3 R2, P0, R14, R4, RZ ;  /* 0x000000040e027210 */ /* 0x005fe20007f1e0ff */
        /* <DEDUP_REMOVED lines=21> */
[----:B------:R-:W-:-:S07]  /*a7a0*/  IMAD.IADD R19, R3, 0x1, R25 ;  /* 0x0000000103137824 */ /* 0x000fce00078e0219 */
.L_x_10075:
        /* <DEDUP_REMOVED lines=8> */
[----:B------:R-:W-:-:S05]  /*a830*/  IMAD.U32 R4, RZ, RZ, UR5 ;  /* 0x00000005ff047e24 */ /* 0x000fca000f8e00ff */
[----:B------:R-:W-:-:S13]  /*a840*/  ISETP.NE.AND P5, PT, R4, 0x3, PT ;  /* 0x000000030400780c */ /* 0x000fda0003fa5270 */
[----:B------:R-:W-:Y:S05]  /*a850*/  @!P5 BRA `(.L_x_10076) ;  /* 0x000000000004d947 */ /* 0x000fea0003800000 */
[----:B------:R-:W-:Y:S01]  /*a860*/  BPT.TRAP 0x1 ;  /* 0x000000040000795c */ /* 0x000fe20000300000 */
.L_x_10076:
[----:B------:R-:W-:Y:S01]  /*a870*/  R2UR UR6, R29 ;  /* 0x000000001d0672ca */ /* 0x000fe200000e0000 */
[----:B------:R-:W-:Y:S01]  /*a880*/  ULDC.64 UR4, c[0x0][0x330] ;  /* 0x0000cc0000047ab9 */ /* 0x000fe20000000a00 */
[----:B------:R-:W-:Y:S01]  /*a890*/  IMAD.MOV.U32 R18, RZ, RZ, R2 ;  /* 0x000000ffff127224 */ /* 0x000fe200078e0002 */
[----:B------:R0:W-:Y:S01]  /*a8a0*/  SYNCS.ARRIVE.TRANS64.A1T0 RZ, [R7+URZ+0x2d850], RZ ;  /* 0x02d850ff07ff79a7 */ /* 0x0001e2000810003f */
[----:B------:R-:W-:Y:S01]  /*a8b0*/  IMAD.U32 R3, RZ, RZ, UR4 ;  /* 0x00000004ff037e24 */ /* 0x000fe2000f8e00ff */
[----:B------:R-:W-:Y:S01]  /*a8c0*/  IADD3 R0, R0, 0x80, RZ ;  /* 0x0000008000007810 */ /* 0x000fe20007ffe0ff */
[----:B------:R-:W-:Y:S02]  /*a8d0*/  VIADD R26, R26, 0xffffffff ;  /* 0xffffffff1a1a7836 */ /* 0x000fe40000000000 */
[----:B------:R-:W-:-:S04]  /*a8e0*/  IMAD.WIDE.U32 R18, R3, UR42, R18 ;  /* 0x0000002a03127c25 */ /* 0x000fc8000f8e0012 */
[----:B------:R-:W-:Y:S01]  /*a8f0*/  VIADD R10, R10, 0xffffff80 ;  /* 0xffffff800a0a7836 */ /* 0x000fe20000000000 */
[----:B------:R-:W-:Y:S01]  /*a900*/  UIMAD UR4, UR6, UR4, URZ ;  /* 0x00000004060472a4 */ /* 0x000fe2000f8e023f */
[----:B------:R-:W-:Y:S02]  /*a910*/  IMAD.MOV.U32 R22, RZ, RZ, R24 ;  /* 0x000000ffff167224 */ /* 0x000fe400078e0018 */
[----:B------:R-:W-:Y:S01]  /*a920*/  ULDC.64 UR6, c[0x0][0x318] ;  /* 0x0000c60000067ab9 */ /* 0x000fe20000000a00 */
[----:B------:R-:W-:Y:S01]  /*a930*/  UIMAD UR4, UR42, UR5, UR4 ;  /* 0x000000052a0472a4 */ /* 0x000fe2000f8e0204 */
[----:B------:R-:W-:Y:S01]  /*a940*/  LEA R17, P0, R18, UR6, 0x1 ;  /* 0x0000000612117c11 */ /* 0x000fe2000f8008ff */
[----:B------:R-:W-:-:S04]  /*a950*/  IMAD.MOV.U32 R20, RZ, RZ, R21 ;  /* 0x000000ffff147224 */ /* 0x000fc800078e0015 */
[----:B------:R-:W-:-:S05]  /*a960*/  VIADD R3, R19, UR4 ;  /* 0x0000000413037c36 */ /* 0x000fca0008000000 */
[----:B------:R-:W-:Y:S02]  /*a970*/  LEA.HI.X R18, R18, UR7, R3, 0x1, P0 ;  /* 0x0000000712127c11 */ /* 0x000fe400080f0c03 */
[----:B------:R-:W-:-:S13]  /*a980*/  ISETP.GT.AND P0, PT, R26, UR48, PT ;  /* 0x000000301a007c0c */ /* 0x000fda000bf04270 */
[----:B0-----:R-:W-:Y:S05]  /*a990*/  @P0 BRA `(.L_x_10077) ;  /* 0xfffffff0009c0947 */ /* 0x001fea000383ffff */
[----:B------:R-:W-:Y:S05]  /*a9a0*/  BSYNC B0 ;  /* 0x0000000000007941 */ /* 0x000fea0003800000 */
.L_x_10064:
[----:B------:R-:W-:-:S06]  /*a9b0*/  ULOP3.LUT UR4, UR38, 0x2, URZ, 0xfc, !UPT ;  /* 0x0000000226047892 */ /* 0x000fcc000f8efc3f */
[----:B0-----:R-:W-:-:S05]  /*a9c0*/  IMAD.U32 R0, RZ, RZ, UR4 ;  /* 0x00000004ff007e24 */ /* 0x001fca000f8e00ff */
[----:B------:R-:W-:-:S13]  /*a9d0*/  ISETP.NE.AND P0, PT, R0, 0x3, PT ;  /* 0x000000030000780c */ /* 0x000fda0003f05270 */
[----:B------:R-:W-:Y:S05]  /*a9e0*/  @!P0 BRA `(.L_x_10078) ;  /* 0x0000000000048947 */ /* 0x000fea0003800000 */
[----:B------:R-:W-:Y:S01]  /*a9f0*/  BPT.TRAP 0x1 ;  /* 0x000000040000795c */ /* 0x000fe20000300000 */
.L_x_10078:
[C---:B------:R-:W-:Y:S01]  /*aa00*/  LEA R0, R21.reuse, UR45, 0x3 ;  /* 0x0000002d15007c11 */ /* 0x040fe2000f8e18ff */
        /* <DEDUP_REMOVED lines=11> */
.L_x_10144:
[----:B------:R-:W-:Y:S05]  /*aac0*/  BSYNC B0 ;  /* 0x0000000000007941 */ /* 0x000fea0003800000 */
.L_x_10079:
[----:B------:R-:W1:Y:S01]  /*aad0*/  S2R R9, SR_TID.X ;  /* 0x0000000000097919 */ /* 0x000e620000002100 */
[----:B------:R-:W-:Y:S01]  /*aae0*/  UMOV UR4, 0xffffffff ;  /* 0xffffffff00047882 */ /* 0x000fe20000000000 */
[----:B-1----:R-:W-:-:S05]  /*aaf0*/  IMAD.SHL.U32 R9, R9, 0x8, RZ ;  /* 0x0000000809097824 */ /* 0x002fca00078e00ff */
[----:B------:R-:W-:Y:S01]  /*ab00*/  LOP3.LUT R9, R9, 0x18, RZ, 0xc0, !PT ;  /* 0x0000001809097812 */ /* 0x000fe200078ec0ff */
[----:B------:R-:W-:Y:S06]  /*ab10*/  BRA.DIV UR4, `(.L_x_10081) ;  /* 0x0000002204f47947 */ /* 0x000fec000b800000 */
[----:B------:R-:W1:Y:S01]  /*ab20*/  S2R R7, SR_TID.X ;  /* 0x0000000000077919 */ /* 0x000e620000002100 */
[----:B------:R-:W-:Y:S01]  /*ab30*/  ULDC UR4, c[0x0][0x2f4] ;  /* 0x0000bd0000047ab9 */ /* 0x000fe20000000800 */
[----:B------:R-:W-:Y:S01]  /*ab40*/  LEA R4, R4, UR45, 0x1 ;  /* 0x0000002d04047c11 */ /* 0x000fe2000f8e08ff */
[----:B0-----:R-:W-:Y:S01]  /*ab50*/  SHFL.IDX PT, R3, R18, RZ, 0x1c1f ;  /* 0x001c1fff12037589 */ /* 0x001fe200000e0000 */
[----:B------:R-:W-:-:S03]  /*ab60*/  ISETP.GE.AND P2, PT, R9, UR4, PT ;  /* 0x0000000409007c0c */ /* 0x000fc6000bf46270 */
[----:B------:R-:W0:Y:S01]  /*ab70*/  SHFL.IDX PT, R2, R17, RZ, 0x1c1f ;  /* 0x001c1fff11027589 */ /* 0x000e2200000e0000 */
[----:B------:R-:W-:-:S03]  /*ab80*/  ISETP.LT.OR P3, PT, R5, 0x1, P2 ;  /* 0x000000010500780c */ /* 0x000fc60001761670 */
[----:B------:R-:W-:Y:S04]  /*ab90*/  SHFL.IDX PT, R6, R18, 0x1, 0x1c1f ;  /* 0x003c1f0012067f89 */ /* 0x000fe800000e0000 */
[----:B------:R-:W2:Y:S01]  /*aba0*/  SHFL.IDX PT, R14, R17, 0x1, 0x1c1f ;  /* 0x003c1f00110e7f89 */ /* 0x000ea200000e0000 */
[----:B-1----:R-:W-:Y:S02]  /*abb0*/  IMAD.SHL.U32 R7, R7, 0x8, RZ ;  /* 0x0000000807077824 */ /* 0x002fe400078e00ff */
[----:B0-----:R-:W-:-:S03]  /*abc0*/  IMAD.WIDE.U32 R2, R9, 0x2, R2 ;  /* 0x0000000209027825 */ /* 0x001fc600078e0002 */
[----:B------:R-:W-:Y:S02]  /*abd0*/  LOP3.LUT R7, R7, 0x18, RZ, 0xc0, !PT ;  /* 0x0000001807077812 */ /* 0x000fe400078ec0ff */
[----:B------:R-:W-:Y:S01]  /*abe0*/  LDGSTS.E.BYPASS.LTC128B.128 [R4+0x400], desc[UR36][R2.64], !P3 ;  /* 0x0040000002047fae */ /* 0x000fe2000d901d64 */
[----:B------:R-:W-:Y:S02]  /*abf0*/  ISETP.LT.OR P3, PT, R5, 0x21, P2 ;  /* 0x000000210500780c */ /* 0x000fe40001761670 */
[C---:B------:R-:W-:Y:S02]  /*ac00*/  LOP3.LUT R8, R7.reuse, 0x20, RZ, 0xfc, !PT ;  /* 0x0000002007087812 */ /* 0x040fe400078efcff */
[----:B------:R-:W-:Y:S02]  /*ac10*/  LOP3.LUT R7, R7, 0x40, RZ, 0xfc, !PT ;  /* 0x0000004007077812 */ /* 0x000fe400078efcff */
[----:B------:R-:W-:Y:S02]  /*ac20*/  ISETP.GE.AND P1, PT, R8, UR4, PT ;  /* 0x0000000408007c0c */ /* 0x000fe4000bf26270 */
[----:B------:R-:W-:Y:S01]  /*ac30*/  ISETP.GE.AND P0, PT, R7, UR4, PT ;  /* 0x0000000407007c0c */ /* 0x000fe2000bf06270 */
[----:B------:R-:W0:Y:S01]  /*ac40*/  SHFL.IDX PT, R8, R17, 0x2, 0x1c1f ;  /* 0x005c1f0011087f89 */ /* 0x000e2200000e0000 */
[----:B------:R-:W-:-:S02]  /*ac50*/  ISETP.LT.OR P4, PT, R5, 0x1, P1 ;  /* 0x000000010500780c */ /* 0x000fc40000f81670 */
[C---:B------:R-:W-:Y:S01]  /*ac60*/  ISETP.LT.OR P5, PT, R5.reuse, 0x1, P0 ;  /* 0x000000010500780c */ /* 0x040fe200007a1670 */
[----:B------:R-:W1:Y:S04]  /*ac70*/  SHFL.IDX PT, R7, R18, 0x2, 0x1c1f ;  /* 0x005c1f0012077f89 */ /* 0x000e6800000e0000 */
[----:B------:R-:W3:Y:S06]  /*ac80*/  SHFL.IDX PT, R18, R18, 0x3, 0x1c1f ;  /* 0x007c1f0012127f89 */ /* 0x000eec00000e0000 */
[----:B------:R-:W-:Y:S01]  /*ac90*/  LDGSTS.E.BYPASS.LTC128B.128 [R4+0x2400], desc[UR36][R2.64+0x40], !P4 ;  /* 0x0240004002047fae */ /* 0x000fe2000e101d64 */
[----:B------:R-:W-:-:S03]  /*aca0*/  ISETP.LT.OR P4, PT, R5, 0x21, P1 ;  /* 0x000000210500780c */ /* 0x000fc60000f81670 */
[----:B------:R2:W-:Y:S01]  /*acb0*/  LDGSTS.E.BYPASS.LTC128B.128 [R4+0x4400], desc[UR36][R2.64+0x80], !P5 ;  /* 0x0440008002047fae */ /* 0x0005e2000e901d64 */
[----:B------:R-:W-:Y:S01]  /*acc0*/  ISETP.LT.OR P5, PT, R5, 0x21, P0 ;  /* 0x000000210500780c */ /* 0x000fe200007a1670 */
[----:B--2---:R-:W-:Y:S02]  /*acd0*/  IMAD.MOV.U32 R2, RZ, RZ, R14 ;  /* 0x000000ffff027224 */ /* 0x004fe400078e000e */
[----:B------:R-:W-:Y:S01]  /*ace0*/  IMAD.MOV.U32 R3, RZ, RZ, R6 ;  /* 0x000000ffff037224 */ /* 0x000fe200078e0006 */
[----:B------:R2:W4:Y:S01]  /*acf0*/  SHFL.IDX PT, R14, R17, 0x3, 0x1c1f ;  /* 0x007c1f00110e7f89 */ /* 0x00052200000e0000 */
        /* <DEDUP_REMOVED lines=8> */
[----:B0-----:R-:W-:Y:S01]  /*ad80*/  MOV R2, R8 ;  /* 0x0000000800027202 */ /* 0x001fe20000000f00 */
[----:B-1----:R-:W-:-:S04]  /*ad90*/  IMAD.MOV.U32 R3, RZ, RZ, R7 ;  /* 0x000000ffff037224 */ /* 0x002fc800078e0007 */
[----:B------:R-:W-:-:S05]  /*ada0*/  IMAD.WIDE.U32 R2, R9, 0x2, R2 ;  /* 0x0000000209027825 */ /* 0x000fca00078e0002 */
[----:B------:R2:W-:Y:S04]  /*adb0*/  LDGSTS.E.BYPASS.LTC128B.128 [R4+0x1400], desc[UR36][R2.64], !P3 ;  /* 0x0140000002047fae */ /* 0x0005e8000d901d64 */
[----:B------:R2:W-:Y:S04]  /*adc0*/  LDGSTS.E.BYPASS.LTC128B.128 [R4+0x3400], desc[UR36][R2.64+0x40], !P4 ;  /* 0x0340004002047fae */ /* 0x0005e8000e101d64 */
[----:B---34-:R2:W-:Y:S02]  /*add0*/  LDGSTS.E.BYPASS.LTC128B.128 [R4+0x5400], desc[UR36][R2.64+0x80], !P5 ;  /* 0x0540008002047fae */ /* 0x0185e4000e901d64 */
.L_x_10154:
[C---:B------:R-:W-:Y:S01]  /*ade0*/  ISETP.LT.OR P2, PT, R5.reuse, 0x61, P2 ;  /* 0x000000610500780c */ /* 0x040fe20001741670 */
[----:B--2---:R-:W-:Y:S01]  /*adf0*/  IMAD.MOV.U32 R2, RZ, RZ, R14 ;  /* 0x000000ffff027224 */ /* 0x004fe200078e000e */
        /* <DEDUP_REMOVED lines=12> */
.L_x_10082:
        /* <DEDUP_REMOVED lines=8> */
[----:B0-----:R-:W-:-:S05]  /*af40*/  IMAD.U32 R2, RZ, RZ, UR5 ;  /* 0x00000005ff027e24 */ /* 0x001fca000f8e00ff */
[----:B------:R-:W-:-:S13]  /*af50*/  ISETP.NE.AND P2, PT, R2, 0x3, PT ;  /* 0x000000030200780c */ /* 0x000fda0003f45270 */
[----:B------:R-:W-:Y:S05]  /*af60*/  @!P2 BRA `(.L_x_10083) ;  /* 0x000000000004a947 */ /* 0x000fea0003800000 */
[----:B------:R-:W-:Y:S01]  /*af70*/  BPT.TRAP 0x1 ;  /* 0x000000040000795c */ /* 0x000fe20000300000 */
.L_x_10083:
[----:B------:R-:W-:Y:S01]  /*af80*/  IADD3 R2, R21, 0x1, RZ ;  /* 0x0000000115027810 */ /* 0x000fe20007ffe0ff */
[----:B------:R0:W-:Y:S03]  /*af90*/  SYNCS.ARRIVE.TRANS64.A1T0 RZ, [R0+URZ+0x2d850], RZ ;  /* 0x02d850ff00ff79a7 */ /* 0x0001e6000810003f */
[----:B------:R-:W-:-:S04]  /*afa0*/  ISETP.NE.AND P0, PT, R2, 0x2, PT ;  /* 0x000000020200780c */ /* 0x000fc80003f05270 */
[----:B------:R-:W-:Y:S02]  /*afb0*/  SEL R3, RZ, 0x1, P0 ;  /* 0x00000001ff037807 */ /* 0x000fe40000000000 */
[----:B------:R-:W-:Y:S02]  /*afc0*/  SEL R2, R2, RZ, P0 ;  /* 0x000000ff02027207 */ /* 0x000fe40000000000 */
[----:B0-----:R-:W-:-:S07]  /*afd0*/  LOP3.LUT R0, R24, R3, RZ, 0x3c, !PT ;  /* 0x0000000318007212 */ /* 0x001fce00078e3cff */
.L_x_10049:
[----:B------:R-:W0:Y:S01]  /*afe0*/  S2R R4, SR_CgaCtaId ;  /* 0x0000000000047919 */ /* 0x000e220000008800 */
[----:B------:R-:W-:Y:S02]  /*aff0*/  MOV R3, 0x400 ;  /* 0x0000040000037802 */ /* 0x000fe40000000f00 */
[----:B------:R-:W-:Y:S02]  /*b000*/  SHF.L.U32 R6, R6, 0x1f, RZ ;  /* 0x0000001f06067819 */ /* 0x000fe400000006ff */
[----:B0-----:R-:W-:-:S04]  /*b010*/  LEA R7, R4, R3, 0x18 ;  /* 0x0000000304077211 */ /* 0x001fc800078ec0ff */
[----:B------:R-:W0:Y:S02]  /*b020*/  SYNCS.PHASECHK.TRANS64.TRYWAIT P0, [R7+URZ+0x2d820], R6 ;  /* 0x02d82006070075a7 */ /* 0x000e24000800017f */
[----:B0-----:R-:W-:Y:S05]  /*b030*/  @!P0 BRA `(.L_x_10084) ;  /* 0x0000002400288947 */ /* 0x001fea0003800000 */
.L_x_10155:
[----:B------:R-:W-:-:S03]  /*b040*/  UMOV UR4, 0xffffffff ;  /* 0xffffffff00047882 */ /* 0x000fc60000000000 */
[----:B------:R-:W-:Y:S05]  /*b050*/  BRA.DIV UR4, `(.L_x_10085) ;  /* 0x0000002604347947 */ /* 0x000fea000b800000 */
[----:B------:R-:W1:Y:S02]  /*b060*/  S2R R3, SR_TID.X ;  /* 0x0000000000037919 */ /* 0x000e640000002100 */
[----:B-1----:R-:W-:-:S04]  /*b070*/  SHF.R.U32.HI R3, RZ, 0x5, R3 ;  /* 0x00000005ff037819 */ /* 0x002fc80000011603 */
[----:B------:R-:W-:-:S05]  /*b080*/  LOP3.LUT R3, R3, 0x3, RZ, 0xc0, !PT ;  /* 0x0000000303037812 */ /* 0x000fca00078ec0ff */
[----:B------:R1:W2:Y:S02]  /*b090*/  SHFL.IDX PT, R14, R3, RZ, 0x1f ;  /* 0x00001fff030e7589 */ /* 0x0002a400000e0000 */
.L_x_10158:
[----:B--2---:R-:W-:-:S13]  /*b0a0*/  ISETP.NE.AND P0, PT, R14, RZ, PT ;  /* 0x000000ff0e00720c */ /* 0x004fda0003f05270 */
[----:B------:R-:W-:Y:S05]  /*b0b0*/  @P0 BRA `(.L_x_10017) ;  /* 0x0000000000880947 */ /* 0x000fea0003800000 */
[----:B------:R-:W-:-:S03]  /*b0c0*/  UMOV UR4, 0xffffffff ;  /* 0xffffffff00047882 */ /* 0x000fc60000000000 */
[----:B------:R-:W-:Y:S05]  /*b0d0*/  BRA.DIV UR4, `(.L_x_10086) ;  /* 0x0000002604487947 */ /* 0x000fea000b800000 */
[----:B------:R-:W-:-:S13]  /*b0e0*/  ELECT P6, URZ, PT ;  /* 0x00000000003f782f */ /* 0x000fda00038c0000 */
.L_x_10161:
[----:B------:R-:W-:Y:S05]  /*b0f0*/  @!P6 BRA `(.L_x_10017) ;  /* 0x000000000078e947 */ /* 0x000fea0003800000 */
[----:B------:R-:W-:-:S06]  /*b100*/  ULOP3.LUT UR4, UR38, 0x2, URZ, 0xfc, !UPT ;  /* 0x0000000226047892 */ /* 0x000fcc000f8efc3f */
[----:B-1----:R-:W-:-:S05]  /*b110*/  IMAD.U32 R3, RZ, RZ, UR4 ;  /* 0x00000004ff037e24 */ /* 0x002fca000f8e00ff */
[----:B------:R-:W-:-:S13]  /*b120*/  ISETP.NE.AND P0, PT, R3, 0x3, PT ;  /* 0x000000030300780c */ /* 0x000fda0003f05270 */
[----:B------:R-:W-:Y:S05]  /*b130*/  @!P0 BRA `(.L_x_10087) ;  /* 0x0000000000048947 */ /* 0x000fea0003800000 */
[----:B------:R-:W-:Y:S01]  /*b140*/  BPT.TRAP 0x1 ;  /* 0x000000040000795c */ /* 0x000fe20000300000 */
.L_x_10087:
[----:B------:R-:W-:Y:S01]  /*b150*/  IMAD R5, R2, 0x8, R7 ;  /* 0x0000000802057824 */ /* 0x000fe200078e0207 */
[----:B------:R-:W-:Y:S01]  /*b160*/  SHF.L.U32 R4, R0, 0x1f, RZ ;  /* 0x0000001f00047819 */ /* 0x000fe200000006ff */
[----:B------:R-:W-:-:S03]  /*b170*/  VIADD R2, R2, 0x1 ;  /* 0x0000000102027836 */ /* 0x000fc60000000000 */
[----:B------:R-:W1:Y:S02]  /*b180*/  SYNCS.PHASECHK.TRANS64.TRYWAIT P1, [R5+URZ+0x2d840], R4 ;  /* 0x02d84004050075a7 */ /* 0x000e64000802017f */
[----:B------:R-:W-:-:S04]  /*b190*/  ISETP.NE.AND P2, PT, R2, 0x2, PT ;  /* 0x000000020200780c */ /* 0x000fc80003f45270 */
[----:B------:R-:W-:Y:S01]  /*b1a0*/  SEL R3, RZ, 0x1, P2 ;  /* 0x00000001ff037807 */ /* 0x000fe20001000000 */
[----:B-1----:R-:W-:Y:S08]  /*b1b0*/  @!P1 BRA `(.L_x_10088) ;  /* 0x0000002400309947 */ /* 0x002ff00003800000 */
.L_x_10162:
[----:B------:R-:W-:Y:S02]  /*b1c0*/  SEL R2, R2, RZ, P2 ;  /* 0x000000ff02027207 */ /* 0x000fe40001000000 */
[----:B------:R-:W-:Y:S01]  /*b1d0*/  LOP3.LUT R0, R0, R3, RZ, 0x3c, !PT ;  /* 0x0000000300007212 */ /* 0x000fe200078e3cff */
[----:B------:R-:W-:Y:S06]  /*b1e0*/  @!P0 BRA `(.L_x_10089) ;  /* 0x0000000000048947 */ /* 0x000fec0003800000 */
[----:B------:R-:W-:Y:S01]  /*b1f0*/  BPT.TRAP 0x1 ;  /* 0x000000040000795c */ /* 0x000fe20000300000 */
.L_x_10089:
[----:B------:R-:W-:Y:S01]  /*b200*/  IMAD R3, R2, 0x8, R7 ;  /* 0x0000000802037824 */ /* 0x000fe200078e0207 */
[----:B------:R-:W-:-:S04]  /*b210*/  SHF.L.U32 R0, R0, 0x1f, RZ ;  /* 0x0000001f00007819 */ /* 0x000fc800000006ff */
[----:B------:R-:W2:Y:S02]  /*b220*/  SYNCS.PHASECHK.TRANS64.TRYWAIT P1, [R3+URZ+0x2d840], R0 ;  /* 0x02d84000030075a7 */ /* 0x000ea4000802017f */
[----:B--2---:R-:W-:Y:S05]  /*b230*/  @!P1 BRA `(.L_x_10090) ;  /* 0x0000002400249947 */ /* 0x004fea0003800000 */
.L_x_10163:
[----:B------:R-:W-:Y:S05]  /*b240*/  @!P0 BRA `(.L_x_10091) ;  /* 0x0000000000048947 */ /* 0x000fea0003800000 */
[----:B------:R-:W-:Y:S01]  /*b250*/  BPT.TRAP 0x1 ;  /* 0x000000040000795c */ /* 0x000fe20000300000 */
.L_x_10091:
[----:B------:R-:W3:Y:S02]  /*b260*/  SYNCS.PHASECHK.TRANS64.TRYWAIT P1, [R5+URZ+0x2d860], R4 ;  /* 0x02d86004050075a7 */ /* 0x000ee4000802017f */
[----:B---3--:R-:W-:Y:S05]  /*b270*/  @!P1 BRA `(.L_x_10092) ;  /* 0x0000002400289947 */ /* 0x008fea0003800000 */
.L_x_10164:
[----:B------:R-:W-:Y:S05]  /*b280*/  @!P0 BRA `(.L_x_10093) ;  /* 0x0000000000048947 */ /* 0x000fea0003800000 */
[----:B------:R-:W-:Y:S01]  /*b290*/  BPT.TRAP 0x1 ;  /* 0x000000040000795c */ /* 0x000fe20000300000 */
.L_x_10093:
[----:B----4-:R4:W0:Y:S02]  /*b2a0*/  SYNCS.PHASECHK.TRANS64.TRYWAIT P0, [R3+URZ+0x2d860], R0 ;  /* 0x02d86000030075a7 */ /* 0x010824000800017f */
[----:B0-----:R-:W-:Y:S05]  /*b2b0*/  @!P0 NANOSLEEP.SYNCS 0x989680 ;  /* 0x009896800000895d */ /* 0x001fea0003900000 */
[----:B------:R-:W0:Y:S02]  /*b2c0*/  @!P0 SYNCS.PHASECHK.TRANS64 P0, [R3+URZ+0x2d860], R0 ;  /* 0x02d86000030085a7 */ /* 0x000e24000800007f */
[----:B0-----:R-:W-:Y:S05]  /*b2d0*/  @!P0 BRA `(.L_x_10093) ;  /* 0xfffffffc00f08947 */ /* 0x001fea000383ffff */
.L_x_10017:
[----:B------:R-:W-:Y:S05]  /*b2e0*/  BSYNC B6 ;  /* 0x0000000000067941 */ /* 0x000fea0003800000 */
.L_x_10014:
[----:B------:R-:W-:Y:S05]  /*b2f0*/  EXIT ;  /* 0x000000000000794d */ /* 0x000fea0003800000 */
.L_x_10021:
[----:B0-----:R-:W-:-:S04]  /*b300*/  IMAD.U32 R3, RZ, RZ, UR42 ;  /* 0x0000002aff037e24 */ /* 0x001fc8000f8e00ff */
[----:B------:R0:W1:Y:S03]  /*b310*/  SYNCS.PHASECHK.TRANS64.TRYWAIT P0, [R3+URZ+0x2d800], R0 ;  /* 0x02d80000030075a7 */ /* 0x000066000800017f */
[----:B-1----:R-:W-:Y:S05]  /*b320*/  @!P0 NANOSLEEP.SYNCS 0x989680 ;  /* 0x009896800000895d */ /* 0x002fea0003900000 */
[----:B------:R-:W1:Y:S02]  /*b330*/  @!P0 SYNCS.PHASECHK.TRANS64 P0, [R3+URZ+0x2d800], R0 ;  /* 0x02d80000030085a7 */ /* 0x000e64000800007f */
[----:B-1----:R-:W-:Y:S05]  /*b340*/  @!P0 BRA `(.L_x_10021) ;  /* 0xfffffffc00ec8947 */ /* 0x002fea000383ffff */
[----:B------:R-:W-:Y:S05]  /*b350*/  BRA `(.L_x_10094) ;  /* 0xffffff5c009c7947 */ /* 0x000fea000383ffff */
.L_x_10025:
[----:B0-----:R-:W-:-:S04]  /*b360*/  MOV R3, UR42 ;  /* 0x0000002a00037c02 */ /* 0x001fc80008000f00 */
[----:B------:R0:W2:Y:S03]  /*b370*/  SYNCS.PHASECHK.TRANS64.TRYWAIT P1, [R3+URZ+0x2d830], R0 ;  /* 0x02d83000030075a7 */ /* 0x0000a6000802017f */
[----:B--2---:R-:W-:Y:S05]  /*b380*/  @!P1 NANOSLEEP.SYNCS 0x989680 ;  /* 0x009896800000995d */ /* 0x004fea0003900000 */
[----:B------:R-:W2:Y:S02]  /*b390*/  @!P1 SYNCS.PHASECHK.TRANS64 P1, [R3+URZ+0x2d830], R0 ;  /* 0x02d83000030095a7 */ /* 0x000ea4000802007f */
[----:B--2---:R-:W-:Y:S05]  /*b3a0*/  @!P1 BRA `(.L_x_10025) ;  /* 0xfffffffc00ec9947 */ /* 0x004fea000383ffff */
[----:B------:R-:W-:Y:S05]  /*b3b0*/  BRA `(.L_x_10024) ;  /* 0xffffff5c00b07947 */ /* 0x000fea000383ffff */
.L_x_10031:
[----:B--2---:R-:W-:-:S04]  /*b3c0*/  IMAD.U32 R11, RZ, RZ, UR10 ;  /* 0x0000000aff0b7e24 */ /* 0x004fc8000f8e00ff */
[----:B------:R2:W3:Y:S03]  /*b3d0*/  SYNCS.PHASECHK.TRANS64.TRYWAIT P1, [R11+URZ+0x2d830], R0 ;  /* 0x02d830000b0075a7 */ /* 0x0004e6000802017f */
[----:B---3--:R-:W-:Y:S05]  /*b3e0*/  @!P1 NANOSLEEP.SYNCS 0x989680 ;  /* 0x009896800000995d */ /* 0x008fea0003900000 */
[----:B------:R-:W3:Y:S02]  /*b3f0*/  @!P1 SYNCS.PHASECHK.TRANS64 P1, [R11+URZ+0x2d830], R0 ;  /* 0x02d830000b0095a7 */ /* 0x000ee4000802007f */
[----:B---3--:R-:W-:Y:S05]  /*b400*/  @!P1 BRA `(.L_x_10031) ;  /* 0xfffffffc00ec9947 */ /* 0x008fea000383ffff */
[----:B------:R-:W-:Y:S05]  /*b410*/  BRA `(.L_x_10028) ;  /* 0xffffff8400587947 */ /* 0x000fea000383ffff */
.L_x_10035:
[----:B-1----:R-:W-:-:S04]  /*b420*/  IMAD.U32 R11, RZ, RZ, UR10 ;  /* 0x0000000aff0b7e24 */ /* 0x002fc8000f8e00ff */
[----:B------:R1:W2:Y:S03]  /*b430*/  SYNCS.PHASECHK.TRANS64.TRYWAIT P1, [R11+URZ+0x2d850], R4 ;  /* 0x02d850040b0075a7 */ /* 0x0002a6000802017f */
[----:B--2---:R-:W-:Y:S05]  /*b440*/  @!P1 NANOSLEEP.SYNCS 0x989680 ;  /* 0x009896800000995d */ /* 0x004fea0003900000 */
[----:B------:R-:W2:Y:S02]  /*b450*/  @!P1 SYNCS.PHASECHK.TRANS64 P1, [R11+URZ+0x2d850], R4 ;  /* 0x02d850040b0095a7 */ /* 0x000ea4000802007f */
[----:B--2---:R-:W-:Y:S05]  /*b460*/  @!P1 BRA `(.L_x_10035) ;  /* 0xfffffffc00ec9947 */ /* 0x004fea000383ffff */
[----:B------:R-:W-:Y:S05]  /*b470*/  BRA `(.L_x_10032) ;  /* 0xffffff8800087947 */ /* 0x000fea000383ffff */
.L_x_10042:
[----:B--2---:R-:W-:-:S04]  /*b480*/  IMAD.U32 R3, RZ, RZ, UR6 ;  /* 0x00000006ff037e24 */ /* 0x004fc8000f8e00ff */
[----:B------:R2:W3:Y:S03]  /*b490*/  SYNCS.PHASECHK.TRANS64.TRYWAIT P1, [R3+URZ+0x2d850], R2 ;  /* 0x02d85002030075a7 */ /* 0x0004e6000802017f */
[----:B---3--:R-:W-:Y:S05]  /*b4a0*/  @!P1 NANOSLEEP.SYNCS 0x989680 ;  /* 0x009896800000995d */ /* 0x008fea0003900000 */
[----:B------:R-:W3:Y:S02]  /*b4b0*/  @!P1 SYNCS.PHASECHK.TRANS64 P1, [R3+URZ+0x2d850], R2 ;  /* 0x02d85002030095a7 */ /* 0x000ee4000802007f */
[----:B---3--:R-:W-:Y:S05]  /*b4c0*/  @!P1 BRA `(.L_x_10042) ;  /* 0xfffffffc00ec9947 */ /* 0x008fea000383ffff */
[----:B------:R-:W-:Y:S05]  /*b4d0*/  BRA `(.L_x_10041) ;  /* 0xffffffa400407947 */ /* 0x000fea000383ffff */
.L_x_10054:
[----:B------:R-:W-:Y:S01]  /*b4e0*/  IMAD.MOV.U32 R13, RZ, RZ, R18 ;  /* 0x000000ffff0d7224 */ /* 0x000fe200078e0012 */
[----:B------:R-:W-:Y:S01]  /*b4f0*/  MOV R11, 0x1f ;  /* 0x0000001f000b7802 */ /* 0x000fe20000000f00 */
[----:B------:R-:W-:Y:S02]  /*b500*/  IMAD.MOV.U32 R12, RZ, RZ, RZ ;  /* 0x000000ffff0c7224 */ /* 0x000fe400078e00ff */
[----:B------:R-:W-:-:S07]  /*b510*/  IMAD.MOV.U32 R15, RZ, RZ, -0x1 ;  /* 0xffffffffff0f7424 */ /* 0x000fce00078e00ff */
[----:B-----5:R-:W-:Y:S05]  /*b520*/  WARPSYNC.COLLECTIVE R15, `(.L_x_10095) ;  /* 0x000000000f087348 */ /* 0x020fea0003c00000 */
[----:B------:R0:W1:Y:S02]  /*b530*/  SHFL.IDX P6, R14, R13, R12, R11 ;  /* 0x0000000c0d0e7389 */ /* 0x00006400000c000b */
[----:B01---5:R-:W-:Y:S01]  /*b540*/  ENDCOLLECTIVE ;  /* 0x000000000000791b */ /* 0x023fe20003800000 */
.L_x_10095:
[----:B------:R-:W-:Y:S05]  /*b550*/  BRA `(.L_x_10096) ;  /* 0xffffffd0002c7947 */ /* 0x000fea000383ffff */
.L_x_10056:
[----:B0-----:R-:W-:-:S04]  /*b560*/  IMAD.U32 R2, RZ, RZ, UR45 ;  /* 0x0000002dff027e24 */ /* 0x001fc8000f8e00ff */
[----:B------:R0:W1:Y:S03]  /*b570*/  SYNCS.PHASECHK.TRANS64.TRYWAIT P0, [R2+URZ+0x2d840], R9 ;  /* 0x02d84009020075a7 */ /* 0x000066000800017f */
[----:B-1----:R-:W-:Y:S05]  /*b580*/  @!P0 NANOSLEEP.SYNCS 0x989680 ;  /* 0x009896800000895d */ /* 0x002fea0003900000 */
[----:B------:R-:W1:Y:S02]  /*b590*/  @!P0 SYNCS.PHASECHK.TRANS64 P0, [R2+URZ+0x2d840], R9 ;  /* 0x02d84009020085a7 */ /* 0x000e64000800007f */
[----:B-1----:R-:W-:Y:S05]  /*b5a0*/  @!P0 BRA `(.L_x_10056) ;  /* 0xfffffffc00ec8947 */ /* 0x002fea000383ffff */
[----:B------:R-:W-:Y:S05]  /*b5b0*/  BRA `(.L_x_10097) ;  /* 0xffffffd000ac7947 */ /* 0x000fea000383ffff */
.L_x_10057:
        /* <DEDUP_REMOVED lines=8> */
.L_x_10099:
[----:B------:R-:W-:Y:S05]  /*b640*/  BSYNC B0 ;  /* 0x0000000000007941 */ /* 0x000fea0003800000 */
.L_x_10098:
[----:B------:R-:W-:Y:S01]  /*b650*/  IMAD.MOV.U32 R13, RZ, RZ, R0 ;  /* 0x000000ffff0d7224 */ /* 0x000fe200078e0000 */
[----:B------:R-:W0:Y:S01]  /*b660*/  S2R R10, SR_TID.X ;  /* 0x00000000000a7919 */ /* 0x000e220000002100 */
[----:B------:R-:W-:Y:S01]  /*b670*/  IMAD.MOV.U32 R12, RZ, RZ, RZ ;  /* 0x000000ffff0c7224 */ /* 0x000fe200078e00ff */
[----:B------:R-:W-:Y:S01]  /*b680*/  @P0 LEA R21, R28, UR45, 0x1 ;  /* 0x0000002d1c150c11 */ /* 0x000fe2000f8e08ff */
[----:B------:R-:W-:Y:S02]  /*b690*/  IMAD.MOV.U32 R11, RZ, RZ, 0x1c1f ;  /* 0x00001c1fff0b7424 */ /* 0x000fe400078e00ff */
[----:B------:R-:W-:Y:S02]  /*b6a0*/  IMAD.MOV.U32 R15, RZ, RZ, -0x1 ;  /* 0xffffffffff0f7424 */ /* 0x000fe400078e00ff */
[----:B------:R-:W-:-:S07]  /*b6b0*/  IMAD.MOV.U32 R6, RZ, RZ, R14 ;  /* 0x000000ffff067224 */ /* 0x000fce00078e000e */
[----:B0-----:R-:W-:Y:S05]  /*b6c0*/  WARPSYNC.COLLECTIVE R15, `(.L_x_10100) ;  /* 0x000000000f087348 */ /* 0x001fea0003c00000 */
[----:B------:R1:W2:Y:S02]  /*b6d0*/  SHFL.IDX P6, R14, R13, R12, R11 ;  /* 0x0000000c0d0e7389 */ /* 0x0002a400000c000b */
[----:B012---:R-:W-:Y:S01]  /*b6e0*/  ENDCOLLECTIVE ;  /* 0x000000000000791b */ /* 0x007fe20003800000 */
.L_x_10100:
[----:B------:R-:W-:Y:S02]  /*b6f0*/  IMAD.MOV.U32 R7, RZ, RZ, R6 ;  /* 0x000000ffff077224 */ /* 0x000fe400078e0006 */
[----:B------:R-:W-:Y:S02]  /*b700*/  IMAD.MOV.U32 R13, RZ, RZ, R9 ;  /* 0x000000ffff0d7224 */ /* 0x000fe400078e0009 */
[----:B------:R-:W-:Y:S01]  /*b710*/  IMAD.MOV.U32 R12, RZ, RZ, 0x1 ;  /* 0x00000001ff0c7424 */ /* 0x000fe200078e00ff */
[----:B------:R-:W-:Y:S01]  /*b720*/  SHF.L.U32 R10, R10, 0x3, RZ ;  /* 0x000000030a0a7819 */ /* 0x000fe200000006ff */
[----:B------:R-:W-:-:S07]  /*b730*/  IMAD.MOV.U32 R6, RZ, RZ, R14 ;  /* 0x000000ffff067224 */ /* 0x000fce00078e000e */
[----:B------:R-:W-:Y:S05]  /*b740*/  WARPSYNC.COLLECTIVE R15, `(.L_x_10101) ;  /* 0x000000000f087348 */ /* 0x000fea0003c00000 */
[----:B------:R0:W1:Y:S02]  /*b750*/  SHFL.IDX P6, R14, R13, R12, R11 ;  /* 0x0000000c0d0e7389 */ /* 0x00006400000c000b */
[----:B01----:R-:W-:Y:S01]  /*b760*/  ENDCOLLECTIVE ;  /* 0x000000000000791b */ /* 0x003fe20003800000 */
.L_x_10101:
[----:B------:R-:W-:-:S05]  /*b770*/  LOP3.LUT R10, R10, 0x18, RZ, 0xc0, !PT ;  /* 0x000000180a0a7812 */ /* 0x000fca00078ec0ff */
[----:B------:R-:W-:-:S05]  /*b780*/  @P0 IMAD.WIDE.U32 R6, R10, 0x2, R6 ;  /* 0x000000020a060825 */ /* 0x000fca00078e0006 */
[----:B------:R-:W-:Y:S01]  /*b790*/  @!PT LDS RZ, [RZ] ;  /* 0x00000000fffff984 */ /* 0x000fe20000000800 */
[----:B------:R-:W-:Y:S01]  /*b7a0*/  @!PT LDS RZ, [RZ] ;  /* 0x00000000fffff984 */ /* 0x000fe20000000800 */
[----:B------:R-:W-:Y:S01]  /*b7b0*/  @!PT LDS RZ, [RZ] ;  /* 0x00000000fffff984 */ /* 0x000fe20000000800 */
[----:B------:R0:W-:Y:S01]  /*b7c0*/  @P0 LDGSTS.E.BYPASS.LTC128B.128 [R21+0x15400], desc[UR36][R6.64], !P4 ;  /* 0x1540000006150fae */ /* 0x0001e2000e101d64 */
[----:B------:R-:W-:-:S03]  /*b7d0*/  MOV R13, R0 ;  /* 0x00000000000d7202 */ /* 0x000fc60000000f00 */
[----:B------:R0:W-:Y:S04]  /*b7e0*/  @P0 LDGSTS.E.BYPASS.LTC128B.128 [R21+0x17400], desc[UR36][R6.64+0x40], !P3 ;  /* 0x1740004006150fae */ /* 0x0001e8000d901d64 */
[----:B------:R0:W-:Y:S01]  /*b7f0*/  @P0 LDGSTS.E.BYPASS.LTC128B.128 [R21+0x19400], desc[UR36][R6.64+0x80], !P2 ;  /* 0x1940008006150fae */ /* 0x0001e2000d101d64 */
[----:B------:R-:W-:Y:S01]  /*b800*/  ISETP.GE.AND P0, PT, R8, 0x21, PT ;  /* 0x000000210800780c */ /* 0x000fe20003f06270 */
[----:B------:R-:W-:-:S12]  /*b810*/  IMAD.MOV.U32 R4, RZ, RZ, R14 ;  /* 0x000000ffff047224 */ /* 0x000fd800078e000e */
[----:B0-----:R-:W-:Y:S05]  /*b820*/  WARPSYNC.COLLECTIVE R15, `(.L_x_10102) ;  /* 0x000000000f087348 */ /* 0x001fea0003c00000 */
[----:B------:R1:W2:Y:S02]  /*b830*/  SHFL.IDX P6, R14, R13, R12, R11 ;  /* 0x0000000c0d0e7389 */ /* 0x0002a400000c000b */
[----:B012---:R-:W-:Y:S01]  /*b840*/  ENDCOLLECTIVE ;  /* 0x000000000000791b */ /* 0x007fe20003800000 */
.L_x_10102:
[----:B------:R-:W-:Y:S01]  /*b850*/  @P0 LEA R27, R28, UR45, 0x1 ;  /* 0x0000002d1c1b0c11 */ /* 0x000fe2000f8e08ff */
[----:B------:R-:W-:Y:S02]  /*b860*/  IMAD.MOV.U32 R13, RZ, RZ, R9 ;  /* 0x000000ffff0d7224 */ /* 0x000fe400078e0009 */
[----:B------:R-:W-:Y:S02]  /*b870*/  IMAD.MOV.U32 R12, RZ, RZ, 0x2 ;  /* 0x00000002ff0c7424 */ /* 0x000fe400078e00ff */
[----:B------:R-:W-:-:S07]  /*b880*/  IMAD.MOV.U32 R5, RZ, RZ, R14 ;  /* 0x000000ffff057224 */ /* 0x000fce00078e000e */
[----:B------:R-:W-:Y:S05]  /*b890*/  WARPSYNC.COLLECTIVE R15, `(.L_x_10103) ;  /* 0x000000000f087348 */ /* 0x000fea0003c00000 */
[----:B------:R0:W1:Y:S02]  /*b8a0*/  SHFL.IDX P6, R14, R13, R12, R11 ;  /* 0x0000000c0d0e7389 */ /* 0x00006400000c000b */
[----:B01----:R-:W-:Y:S01]  /*b8b0*/  ENDCOLLECTIVE ;  /* 0x000000000000791b */ /* 0x003fe20003800000 */
.L_x_10103:
[----:B------:R-:W-:-:S04]  /*b8c0*/  LOP3.LUT R5, R5, R4, RZ, 0x3c, !PT ;  /* 0x0000000405057212 */ /* 0x000fc800078e3cff */
[----:B------:R-:W-:-:S04]  /*b8d0*/  LOP3.LUT R4, R5, R4, RZ, 0x3c, !PT ;  /* 0x0000000405047212 */ /* 0x000fc800078e3cff */
[----:B------:R-:W-:Y:S01]  /*b8e0*/  LOP3.LUT R5, R5, R4, RZ, 0x3c, !PT ;  /* 0x0000000405057212 */ /* 0x000fe200078e3cff */
[----:B------:R-:W-:Y:S02]  /*b8f0*/  IMAD.MOV.U32 R13, RZ, RZ, R0 ;  /* 0x000000ffff0d7224 */ /* 0x000fe400078e0000 */
[----:B------:R-:W-:-:S05]  /*b900*/  @P0 IMAD.WIDE.U32 R4, R10, 0x2, R4 ;  /* 0x000000020a040825 */ /* 0x000fca00078e0004 */
[----:B------:R-:W-:Y:S01]  /*b910*/  @!PT LDS RZ, [RZ] ;  /* 0x00000000fffff984 */ /* 0x000fe20000000800 */
[----:B------:R-:W-:Y:S01]  /*b920*/  @!PT LDS RZ, [RZ] ;  /* 0x00000000fffff984 */ /* 0x000fe20000000800 */
[----:B------:R-:W-:Y:S01]  /*b930*/  @!PT LDS RZ, [RZ] ;  /* 0x00000000fffff984 */ /* 0x000fe20000000800 */
[----:B------:R0:W-:Y:S01]  /*b940*/  @P0 LDGSTS.E.BYPASS.LTC128B.128 [R27+0x15c00], desc[UR36][R4.64], !P4 ;  /* 0x15c00000041b0fae */ /* 0x0001e2000e101d64 */
[----:B------:R-:W-:-:S03]  /*b950*/  IMAD.MOV.U32 R2, RZ, RZ, R14 ;  /* 0x000000ffff027224 */ /* 0x000fc600078e000e */
[----:B------:R0:W-:Y:S04]  /*b960*/  @P0 LDGSTS.E.BYPASS.LTC128B.128 [R27+0x17c00], desc[UR36][R4.64+0x40], !P3 ;  /* 0x17c00040041b0fae */ /* 0x0001e8000d901d64 */
[----:B0-----:R-:W-:Y:S05]  /*b970*/  WARPSYNC.COLLECTIVE R15, `(.L_x_10104) ;  /* 0x000000000f087348 */ /* 0x001fea0003c00000 */
[----:B------:R1:W2:Y:S02]  /*b980*/  SHFL.IDX P6, R14, R13, R12, R11 ;  /* 0x0000000c0d0e7389 */ /* 0x0002a400000c000b */
[----:B012---:R-:W-:Y:S01]  /*b990*/  ENDCOLLECTIVE ;  /* 0x000000000000791b */ /* 0x007fe20003800000 */
.L_x_10104:
[----:B------:R-:W-:Y:S01]  /*b9a0*/  @!PT LDS RZ, [RZ] ;  /* 0x00000000fffff984 */ /* 0x000fe20000000800 */
[----:B------:R-:W-:Y:S01]  /*b9b0*/  @!PT LDS RZ, [RZ] ;  /* 0x00000000fffff984 */ /* 0x000fe20000000800 */
[----:B------:R-:W-:Y:S01]  /*b9c0*/  @!PT LDS RZ, [RZ] ;  /* 0x00000000fffff984 */ /* 0x000fe20000000800 */
[----:B------:R0:W-:Y:S01]  /*b9d0*/  @P0 LDGSTS.E.BYPASS.LTC128B.128 [R27+0x19c00], desc[UR36][R4.64+0x80], !P2 ;  /* 0x19c00080041b0fae */ /* 0x0001e2000d101d64 */
[----:B------:R-:W-:Y:S01]  /*b9e0*/  ISETP.GE.AND P0, PT, R8, 0x41, PT ;  /* 0x000000410800780c */ /* 0x000fe20003f06270 */
[----:B------:R-:W-:Y:S02]  /*b9f0*/  IMAD.MOV.U32 R13, RZ, RZ, R9 ;  /* 0x000000ffff0d7224 */ /* 0x000fe400078e0009 */
[----:B------:R-:W-:-:S10]  /*ba00*/  IMAD.MOV.U32 R12, RZ, RZ, 0x3 ;  /* 0x00000003ff0c7424 */ /* 0x000fd400078e00ff */
[----:B------:R-:W-:Y:S02]  /*ba10*/  @P0 LEA R7, R28, UR45, 0x1 ;  /* 0x0000002d1c070c11 */ /* 0x000fe4000f8e08ff */
[----:B0-----:R-:W-:-:S07]  /*ba20*/  MOV R3, R14 ;  /* 0x0000000e00037202 */ /* 0x001fce0000000f00 */
[----:B------:R-:W-:Y:S05]  /*ba30*/  WARPSYNC.COLLECTIVE R15, `(.L_x_10105) ;  /* 0x000000000f087348 */ /* 0x000fea0003c00000 */
[----:B------:R0:W1:Y:S02]  /*ba40*/  SHFL.IDX P6, R14, R13, R12, R11 ;  /* 0x0000000c0d0e7389 */ /* 0x00006400000c000b */
[----:B01----:R-:W-:Y:S01]  /*ba50*/  ENDCOLLECTIVE ;  /* 0x000000000000791b */ /* 0x003fe20003800000 */
.L_x_10105:
        /* <DEDUP_REMOVED lines=11> */
[----:B------:R0:W-:Y:S02]  /*bb10*/  @P0 LDGSTS.E.BYPASS.LTC128B.128 [R7+0x1a400], desc[UR36][R2.64+0x80], !P2 ;  /* 0x1a40008002070fae */ /* 0x0001e4000d101d64 */
[----:B0-----:R-:W-:Y:S05]  /*bb20*/  WARPSYNC.COLLECTIVE R15, `(.L_x_10106) ;  /* 0x000000000f087348 */ /* 0x001fea0003c00000 */
[----:B------:R1:W2:Y:S02]  /*bb30*/  SHFL.IDX P6, R14, R13, R12, R11 ;  /* 0x0000000c0d0e7389 */ /* 0x0002a400000c000b */
[----:B012---:R-:W-:Y:S01]  /*bb40*/  ENDCOLLECTIVE ;  /* 0x000000000000791b */ /* 0x007fe20003800000 */
.L_x_10106:
[----:B------:R-:W-:Y:S05]  /*bb50*/  BRA `(.L_x_10107) ;  /* 0xffffffd000707947 */ /* 0x000fea000383ffff */
.L_x_10060:
[----:B------:R-:W-:Y:S01]  /*bb60*/  IMAD.MOV.U32 R13, RZ, RZ, R9 ;  /* 0x000000ffff0d7224 */ /* 0x000fe200078e0009 */
[----:B------:R-:W-:Y:S01]  /*bb70*/  MOV R12, RZ ;  /* 0x000000ff000c7202 */ /* 0x000fe20000000f00 */
[----:B------:R-:W-:Y:S02]  /*bb80*/  IMAD.MOV.U32 R11, RZ, RZ, 0x1c1f ;  /* 0x00001c1fff0b7424 */ /* 0x000fe400078e00ff */
[----:B------:R-:W-:Y:S02]  /*bb90*/  IMAD.MOV.U32 R15, RZ, RZ, -0x1 ;  /* 0xffffffffff0f7424 */ /* 0x000fe400078e00ff */
[----:B------:R-:W-:Y:S02]  /*bba0*/  IMAD R0, R25, 0xc0, R22 ;  /* 0x000000c019007824 */ /* 0x000fe400078e0216 */
[----:B------:R-:W-:-:S07]  /*bbb0*/  IMAD.MOV.U32 R24, RZ, RZ, 0x1 ;  /* 0x00000001ff187424 */ /* 0x000fce00078e00ff */
[----:B------:R-:W-:Y:S05]  /*bbc0*/  WARPSYNC.COLLECTIVE R15, `(.L_x_10108) ;  /* 0x000000000f087348 */ /* 0x000fea0003c00000 */
[----:B------:R0:W1:Y:S02]  /*bbd0*/  SHFL.IDX P6, R14, R13, R12, R11 ;  /* 0x0000000c0d0e7389 */ /* 0x00006400000c000b */
[----:B01----:R-:W-:Y:S01]  /*bbe0*/  ENDCOLLECTIVE ;  /* 0x000000000000791b */ /* 0x003fe20003800000 */
.L_x_10108:
[----:B------:R-:W-:Y:S02]  /*bbf0*/  VIADD R5, R0, 0x20 ;  /* 0x0000002000057836 */ /* 0x000fe40000000000 */
[----:B------:R-:W-:Y:S02]  /*bc00*/  IMAD.MOV.U32 R13, RZ, RZ, R7 ;  /* 0x000000ffff0d7224 */ /* 0x000fe400078e0007 */
[----:B------:R-:W-:-:S07]  /*bc10*/  IMAD.MOV.U32 R2, RZ, RZ, R14 ;  /* 0x000000ffff027224 */ /* 0x000fce00078e000e */
[----:B------:R-:W-:Y:S05]  /*bc20*/  WARPSYNC.COLLECTIVE R15, `(.L_x_10109) ;  /* 0x000000000f087348 */ /* 0x000fea0003c00000 */
[----:B------:R0:W1:Y:S02]  /*bc30*/  SHFL.IDX P6, R14, R13, R12, R11 ;  /* 0x0000000c0d0e7389 */ /* 0x00006400000c000b */
[----:B01----:R-:W-:Y:S01]  /*bc40*/  ENDCOLLECTIVE ;  /* 0x000000000000791b */ /* 0x003fe20003800000 */
.L_x_10109:
[----:B------:R-:W-:Y:S01]  /*bc50*/  ULDC UR4, c[0x0][0x288] ;  /* 0x0000a20000047ab9 */ /* 0x000fe20000000800 */
[----:B------:R-:W-:Y:S02]  /*bc60*/  IMAD.MOV.U32 R3, RZ, RZ, R2 ;  /* 0x000000ffff037224 */ /* 0x000fe400078e0002 */
[----:B------:R-:W-:-:S05]  /*bc70*/  IMAD R6, R20, UR4, RZ ;  /* 0x0000000414067c24 */ /* 0x000fca000f8e02ff */
[----:B------:R-:W-:Y:S01]  /*bc80*/  ISETP.GE.AND P2, PT, R0, R6, PT ;  /* 0x000000060000720c */ /* 0x000fe20003f46270 */
[----:B------:R-:W-:Y:S02]  /*bc90*/  IMAD.MOV.U32 R13, RZ, RZ, R9 ;  /* 0x000000ffff0d7224 */ /* 0x000fe400078e0009 */
[----:B------:R-:W-:-:S10]  /*bca0*/  IMAD.MOV.U32 R12, RZ, RZ, 0x1 ;  /* 0x00000001ff0c7424 */ /* 0x000fd400078e00ff */
[----:B------:R-:W-:Y:S02]  /*bcb0*/  @!P2 LEA R21, R28, UR45, 0x1 ;  /* 0x0000002d1c15ac11 */ /* 0x000fe4000f8e08ff */
[----:B------:R-:W-:-:S07]  /*bcc0*/  MOV R2, R14 ;  /* 0x0000000e00027202 */ /* 0x000fce0000000f00 */
[----:B------:R-:W-:Y:S05]  /*bcd0*/  WARPSYNC.COLLECTIVE R15, `(.L_x_10110) ;  /* 0x000000000f087348 */ /* 0x000fea0003c00000 */
[----:B------:R0:W1:Y:S02]  /*bce0*/  SHFL.IDX P6, R14, R13, R12, R11 ;  /* 0x0000000c0d0e7389 */ /* 0x00006400000c000b */
[----:B01----:R-:W-:Y:S01]  /*bcf0*/  ENDCOLLECTIVE ;  /* 0x000000000000791b */ /* 0x003fe20003800000 */
.L_x_10110:
        /* <DEDUP_REMOVED lines=13> */
.L_x_10111:
        /* <DEDUP_REMOVED lines=8> */
.L_x_10112:
        /* <DEDUP_REMOVED lines=13> */
.L_x_10113:
[----:B------:R-:W-:Y:S01]  /*bf20*/  @!P2 LEA R21, R28, UR45, 0x1 ;  /* 0x0000002d1c15ac11 */ /* 0x000fe2000f8e08ff */
[----:B------:R-:W-:Y:S02]  /*bf30*/  IMAD.MOV.U32 R13, RZ, RZ, R9 ;  /* 0x000000ffff0d7224 */ /* 0x000fe400078e0009 */
[----:B------:R-:W-:Y:S01]  /*bf40*/  IMAD.MOV.U32 R12, RZ, RZ, 0x3 ;  /* 0x00000003ff0c7424 */ /* 0x000fe200078e00ff */
[----:B------:R-:W-:-:S07]  /*bf50*/  MOV R2, R14 ;  /* 0x0000000e00027202 */ /* 0x000fce0000000f00 */
[----:B------:R-:W-:Y:S05]  /*bf60*/  WARPSYNC.COLLECTIVE R15, `(.L_x_10114) ;  /* 0x000000000f087348 */ /* 0x000fea0003c00000 */
[----:B------:R0:W1:Y:S02]  /*bf70*/  SHFL.IDX P6, R14, R13, R12, R11 ;  /* 0x0000000c0d0e7389 */ /* 0x00006400000c000b */
[----:B01----:R-:W-:Y:S01]  /*bf80*/  ENDCOLLECTIVE ;  /* 0x000000000000791b */ /* 0x003fe20003800000 */
.L_x_10114:
        /* <DEDUP_REMOVED lines=12> */
.L_x_10115:
[----:B------:R-:W-:-:S04]  /*c050*/  IADD3 R3, R0, 0x60, RZ ;  /* 0x0000006000037810 */ /* 0x000fc80007ffe0ff */
[----:B------:R-:W-:Y:S01]  /*c060*/  ISETP.GE.AND P2, PT, R3, R6, PT ;  /* 0x000000060300720c */ /* 0x000fe20003f46270 */
[----:B------:R-:W-:Y:S02]  /*c070*/  VIADD R3, R0, 0x80 ;  /* 0x0000008000037836 */ /* 0x000fe40000000000 */
[----:B------:R-:W-:Y:S02]  /*c080*/  IMAD.MOV.U32 R13, RZ, RZ, R8 ;  /* 0x000000ffff0d7224 */ /* 0x000fe400078e0008 */
[----:B------:R-:W-:-:S08]  /*c090*/  IMAD.MOV.U32 R12, RZ, RZ, RZ ;  /* 0x000000ffff0c7224 */ /* 0x000fd000078e00ff */
[----:B------:R-:W-:Y:S01]  /*c0a0*/  @!P2 LEA R25, R28, UR45, 0x1 ;  /* 0x0000002d1c19ac11 */ /* 0x000fe2000f8e08ff */
[----:B------:R-:W-:-:S07]  /*c0b0*/  IMAD.MOV.U32 R4, RZ, RZ, R14 ;  /* 0x000000ffff047224 */ /* 0x000fce00078e000e */
[----:B------:R-:W-:Y:S05]  /*c0c0*/  WARPSYNC.COLLECTIVE R15, `(.L_x_10116) ;  /* 0x000000000f087348 */ /* 0x000fea0003c00000 */
[----:B------:R0:W1:Y:S02]  /*c0d0*/  SHFL.IDX P6, R14, R13, R12, R11 ;  /* 0x0000000c0d0e7389 */ /* 0x00006400000c000b */
[----:B01----:R-:W-:Y:S01]  /*c0e0*/  ENDCOLLECTIVE ;  /* 0x000000000000791b */ /* 0x003fe20003800000 */
.L_x_10116:
        /* <DEDUP_REMOVED lines=13> */
.L_x_10117:
[----:B------:R-:W-:Y:S01]  /*c1c0*/  @!P2 LEA R7, R28, UR45, 0x1 ;  /* 0x0000002d1c07ac11 */ /* 0x000fe2000f8e08ff */
[----:B------:R-:W-:Y:S02]  /*c1d0*/  IMAD.MOV.U32 R13, RZ, RZ, R8 ;  /* 0x000000ffff0d7224 */ /* 0x000fe400078e0008 */
[----:B------:R-:W-:Y:S01]  /*c1e0*/  IMAD.MOV.U32 R12, RZ, RZ, 0x1 ;  /* 0x00000001ff0c7424 */ /* 0x000fe200078e00ff */
[----:B------:R-:W-:-:S07]  /*c1f0*/  MOV R2, R14 ;  /* 0x0000000e00027202 */ /* 0x000fce0000000f00 */
[----:B------:R-:W-:Y:S05]  /*c200*/  WARPSYNC.COLLECTIVE R15, `(.L_x_10118) ;  /* 0x000000000f087348 */ /* 0x000fea0003c00000 */
[----:B------:R0:W1:Y:S02]  /*c210*/  SHFL.IDX P6, R14, R13, R12, R11 ;  /* 0x0000000c0d0e7389 */ /* 0x00006400000c000b */
[----:B01----:R-:W-:Y:S01]  /*c220*/  ENDCOLLECTIVE ;  /* 0x000000000000791b */ /* 0x003fe20003800000 */
.L_x_10118:
        /* <DEDUP_REMOVED lines=12> */
.L_x_10119:
[----:B------:R-:W-:Y:S05]  /*c2f0*/  BRA `(.L_x_10120) ;  /* 0xffffffd400587947 */ /* 0x000fea000383ffff */
.L_x_10063:
[----:B0-----:R-:W-:-:S04]  /*c300*/  MOV R3, UR45 ;  /* 0x0000002d00037c02 */ /* 0x001fc80008000f00 */
[----:B------:R0:W1:Y:S03]  /*c310*/  SYNCS.PHASECHK.TRANS64.TRYWAIT P0, [R3+URZ+0x2d820], R0 ;  /* 0x02d82000030075a7 */ /* 0x000066000800017f */
[----:B-1----:R-:W-:Y:S05]  /*c320*/  @!P0 NANOSLEEP.SYNCS 0x989680 ;  /* 0x009896800000895d */ /* 0x002fea0003900000 */
[----:B------:R-:W1:Y:S02]  /*c330*/  @!P0 SYNCS.PHASECHK.TRANS64 P0, [R3+URZ+0x2d820], R0 ;  /* 0x02d82000030085a7 */ /* 0x000e64000800007f */
[----:B-1----:R-:W-:Y:S05]  /*c340*/  @!P0 BRA `(.L_x_10063) ;  /* 0xfffffffc00ec8947 */ /* 0x002fea000383ffff */
[----:B------:R-:W-:Y:S05]  /*c350*/  BRA `(.L_x_10121) ;  /* 0xffffffd400a07947 */ /* 0x000fea000383ffff */
.L_x_10067:
[----:B0-----:R0:W1:Y:S02]  /*c360*/  SYNCS.PHASECHK.TRANS64.TRYWAIT P0, [R7+URZ+0x2d840], R2 ;  /* 0x02d84002070075a7 */ /* 0x001064000800017f */
[----:B-1----:R-:W-:Y:S05]  /*c370*/  @!P0 NANOSLEEP.SYNCS 0x989680 ;  /* 0x009896800000895d */ /* 0x002fea0003900000 */
[----:B------:R-:W1:Y:S02]  /*c380*/  @!P0 SYNCS.PHASECHK.TRANS64 P0, [R7+URZ+0x2d840], R2 ;  /* 0x02d84002070085a7 */ /* 0x000e64000800007f */
[----:B-1----:R-:W-:Y:S05]  /*c390*/  @!P0 BRA `(.L_x_10067) ;  /* 0xfffffffc00f08947 */ /* 0x002fea000383ffff */
[----:B------:R-:W-:Y:S05]  /*c3a0*/  BRA `(.L_x_10122) ;  /* 0xffffffd800a87947 */ /* 0x000fea000383ffff */
.L_x_10068:
        /* <DEDUP_REMOVED lines=8> */
.L_x_10124:
[----:B------:R-:W-:Y:S05]  /*c430*/  BSYNC B1 ;  /* 0x0000000000017941 */ /* 0x000fea0003800000 */
.L_x_10123:
[----:B------:R-:W0:Y:S01]  /*c440*/  S2R R27, SR_TID.X ;  /* 0x00000000001b7919 */ /* 0x000e220000002100 */
[----:B------:R-:W-:Y:S01]  /*c450*/  MOV R13, R8 ;  /* 0x00000008000d7202 */ /* 0x000fe20000000f00 */
[----:B------:R-:W-:Y:S01]  /*c460*/  IMAD.MOV.U32 R12, RZ, RZ, RZ ;  /* 0x000000ffff0c7224 */ /* 0x000fe200078e00ff */
[----:B------:R-:W-:Y:S01]  /*c470*/  LOP3.LUT R16, R16, 0xffffffdf, RZ, 0xc0, !PT ;  /* 0xffffffdf10107812 */ /* 0x000fe200078ec0ff */
[----:B------:R-:W-:Y:S01]  /*c480*/  IMAD.MOV.U32 R11, RZ, RZ, 0x1c1f ;  /* 0x00001c1fff0b7424 */ /* 0x000fe200078e00ff */
[----:B------:R-:W-:Y:S01]  /*c490*/  LEA R9, R9, UR45, 0x1 ;  /* 0x0000002d09097c11 */ /* 0x000fe2000f8e08ff */
[----:B------:R-:W-:Y:S01]  /*c4a0*/  IMAD.MOV.U32 R15, RZ, RZ, -0x1 ;  /* 0xffffffffff0f7424 */ /* 0x000fe200078e00ff */
[----:B------:R-:W-:Y:S01]  /*c4b0*/  @P1 LOP3.LUT R16, R16, 0x20, RZ, 0xfc, !PT ;  /* 0x0000002010101812 */ /* 0x000fe200078efcff */
[----:B------:R-:W-:-:S07]  /*c4c0*/  IMAD.MOV.U32 R3, RZ, RZ, R14 ;  /* 0x000000ffff037224 */ /* 0x000fce00078e000e */
[----:B0-----:R-:W-:Y:S05]  /*c4d0*/  WARPSYNC.COLLECTIVE R15, `(.L_x_10125) ;  /* 0x000000000f087348 */ /* 0x001fea0003c00000 */
[----:B------:R1:W2:Y:S02]  /*c4e0*/  SHFL.IDX P6, R14, R13, R12, R11 ;  /* 0x0000000c0d0e7389 */ /* 0x0002a400000c000b */
[----:B012---:R-:W-:Y:S01]  /*c4f0*/  ENDCOLLECTIVE ;  /* 0x000000000000791b */ /* 0x007fe20003800000 */
.L_x_10125:
[----:B------:R-:W-:Y:S01]  /*c500*/  LOP3.LUT P1, RZ, R16, 0x4, RZ, 0xc0, !PT ;  /* 0x0000000410ff7812 */ /* 0x000fe2000782c0ff */
[----:B------:R-:W-:Y:S02]  /*c510*/  IMAD.MOV.U32 R13, RZ, RZ, R19 ;  /* 0x000000ffff0d7224 */ /* 0x000fe400078e0013 */
[----:B------:R-:W-:Y:S02]  /*c520*/  IMAD.MOV.U32 R12, RZ, RZ, 0x1 ;  /* 0x00000001ff0c7424 */ /* 0x000fe400078e00ff */
[----:B------:R-:W-:Y:S02]  /*c530*/  IMAD.SHL.U32 R27, R27, 0x8, RZ ;  /* 0x000000081b1b7824 */ /* 0x000fe400078e00ff */
[----:B------:R-:W-:-:S07]  /*c540*/  IMAD.MOV.U32 R2, RZ, RZ, R14 ;  /* 0x000000ffff027224 */ /* 0x000fce00078e000e */
[----:B------:R-:W-:Y:S05]  /*c550*/  WARPSYNC.COLLECTIVE R15, `(.L_x_10126) ;  /* 0x000000000f087348 */ /* 0x000fea0003c00000 */
[----:B------:R0:W1:Y:S02]  /*c560*/  SHFL.IDX P6, R14, R13, R12, R11 ;  /* 0x0000000c0d0e7389 */ /* 0x00006400000c000b */
[----:B01----:R-:W-:Y:S01]  /*c570*/  ENDCOLLECTIVE ;  /* 0x000000000000791b */ /* 0x003fe20003800000 */
.L_x_10126:
[----:B------:R-:W-:-:S04]  /*c580*/  LOP3.LUT R27, R27, 0x18, RZ, 0xc0, !PT ;  /* 0x000000181b1b7812 */ /* 0x000fc800078ec0ff */
[----:B------:R-:W-:-:S04]  /*c590*/  SHF.L.U32 R4, R27, 0x1, RZ ;  /* 0x000000011b047819 */ /* 0x000fc800000006ff */
[----:B------:R-:W-:-:S05]  /*c5a0*/  IADD3 R2, P0, R2, R4, RZ ;  /* 0x0000000402027210 */ /* 0x000fca0007f1e0ff */
[----:B------:R-:W-:Y:S02]  /*c5b0*/  IMAD.X R3, RZ, RZ, R3, P0 ;  /* 0x000000ffff037224 */ /* 0x000fe400000e0603 */
[----:B------:R-:W-:-:S03]  /*c5c0*/  IMAD.MOV.U32 R13, RZ, RZ, R8 ;  /* 0x000000ffff0d7224 */ /* 0x000fc600078e0008 */
[----:B------:R-:W-:Y:S01]  /*c5d0*/  @!PT LDS RZ, [RZ] ;  /* 0x00000000fffff984 */ /* 0x000fe20000000800 */
[----:B------:R-:W-:Y:S01]  /*c5e0*/  @!PT LDS RZ, [RZ] ;  /* 0x00000000fffff984 */ /* 0x000fe20000000800 */
[----:B------:R-:W-:Y:S01]  /*c5f0*/  @!PT LDS RZ, [RZ] ;  /* 0x00000000fffff984 */ /* 0x000fe20000000800 */
[----:B------:R-:W-:Y:S04]  /*c600*/  LDGSTS.E.BYPASS.LTC128B.128 [R9+0x15400], desc[UR36][R2.64], !P1 ;  /* 0x1540000002097fae */ /* 0x000fe8000c901d64 */
[----:B------:R-:W-:Y:S04]  /*c610*/  LDGSTS.E.BYPASS.LTC128B.128 [R9+0x17400], desc[UR36][R2.64+0x40], !P5 ;  /* 0x1740004002097fae */ /* 0x000fe8000e901d64 */
[----:B------:R0:W-:Y:S02]  /*c620*/  LDGSTS.E.BYPASS.LTC128B.128 [R9+0x19400], desc[UR36][R2.64+0x80], !P4 ;  /* 0x1940008002097fae */ /* 0x0001e4000e101d64 */
[----:B0-----:R-:W-:-:S07]  /*c630*/  IMAD.MOV.U32 R3, RZ, RZ, R14 ;  /* 0x000000ffff037224 */ /* 0x001fce00078e000e */
[----:B------:R-:W-:Y:S05]  /*c640*/  WARPSYNC.COLLECTIVE R15, `(.L_x_10127) ;  /* 0x000000000f087348 */ /* 0x000fea0003c00000 */
[----:B------:R0:W1:Y:S02]  /*c650*/  SHFL.IDX P6, R14, R13, R12, R11 ;  /* 0x0000000c0d0e7389 */ /* 0x00006400000c000b */
[----:B01----:R-:W-:Y:S01]  /*c660*/  ENDCOLLECTIVE ;  /* 0x000000000000791b */ /* 0x003fe20003800000 */
.L_x_10127:
[----:B------:R-:W-:Y:S02]  /*c670*/  IMAD.MOV.U32 R13, RZ, RZ, R19 ;  /* 0x000000ffff0d7224 */ /* 0x000fe400078e0013 */
[----:B------:R-:W-:Y:S01]  /*c680*/  IMAD.MOV.U32 R12, RZ, RZ, 0x2 ;  /* 0x00000002ff0c7424 */ /* 0x000fe200078e00ff */
[----:B------:R-:W-:-:S07]  /*c690*/  MOV R2, R14 ;  /* 0x0000000e00027202 */ /* 0x000fce0000000f00 */
[----:B------:R-:W-:Y:S05]  /*c6a0*/  WARPSYNC.COLLECTIVE R15, `(.L_x_10128) ;  /* 0x000000000f087348 */ /* 0x000fea0003c00000 */
[----:B------:R0:W1:Y:S02]  /*c6b0*/  SHFL.IDX P6, R14, R13, R12, R11 ;  /* 0x0000000c0d0e7389 */ /* 0x00006400000c000b */
[----:B01----:R-:W-:Y:S01]  /*c6c0*/  ENDCOLLECTIVE ;  /* 0x000000000000791b */ /* 0x003fe20003800000 */
.L_x_10128:
        /* <DEDUP_REMOVED lines=13> */
.L_x_10129:
[----:B------:R-:W-:Y:S02]  /*c7a0*/  IMAD.MOV.U32 R13, RZ, RZ, R19 ;  /* 0x000000ffff0d7224 */ /* 0x000fe400078e0013 */
[----:B------:R-:W-:Y:S01]  /*c7b0*/  IMAD.MOV.U32 R12, RZ, RZ, 0x3 ;  /* 0x00000003ff0c7424 */ /* 0x000fe200078e00ff */
[----:B------:R-:W-:-:S07]  /*c7c0*/  MOV R2, R14 ;  /* 0x0000000e00027202 */ /* 0x000fce0000000f00 */
[----:B------:R-:W-:Y:S05]  /*c7d0*/  WARPSYNC.COLLECTIVE R15, `(.L_x_10130) ;  /* 0x000000000f087348 */ /* 0x000fea0003c00000 */
[----:B------:R0:W1:Y:S02]  /*c7e0*/  SHFL.IDX P6, R14, R13, R12, R11 ;  /* 0x0000000c0d0e7389 */ /* 0x00006400000c000b */
[----:B01----:R-:W-:Y:S01]  /*c7f0*/  ENDCOLLECTIVE ;  /* 0x000000000000791b */ /* 0x003fe20003800000 */
.L_x_10130:
[----:B------:R-:W-:-:S05]  /*c800*/  IADD3 R2, P0, R2, R4, RZ ;  /* 0x0000000402027210 */ /* 0x000fca0007f1e0ff */
[----:B------:R-:W-:-:S05]  /*c810*/  IMAD.X R3, RZ, RZ, R27, P0 ;  /* 0x000000ffff037224 */ /* 0x000fca00000e061b */
[----:B------:R-:W-:Y:S01]  /*c820*/  @!PT LDS RZ, [RZ] ;  /* 0x00000000fffff984 */ /* 0x000fe20000000800 */
[----:B------:R-:W-:Y:S01]  /*c830*/  @!PT LDS RZ, [RZ] ;  /* 0x00000000fffff984 */ /* 0x000fe20000000800 */
[----:B------:R-:W-:Y:S01]  /*c840*/  @!PT LDS RZ, [RZ] ;  /* 0x00000000fffff984 */ /* 0x000fe20000000800 */
[----:B------:R0:W-:Y:S01]  /*c850*/  LDGSTS.E.BYPASS.LTC128B.128 [R9+0x16400], desc[UR36][R2.64], !P1 ;  /* 0x1640000002097fae */ /* 0x0001e2000c901d64 */
[----:B------:R-:W-:Y:S01]  /*c860*/  LOP3.LUT P1, RZ, R16, 0x20, RZ, 0xc0, !PT ;  /* 0x0000002010ff7812 */ /* 0x000fe2000782c0ff */
[----:B------:R-:W-:Y:S02]  /*c870*/  IMAD.MOV.U32 R13, RZ, RZ, R8 ;  /* 0x000000ffff0d7224 */ /* 0x000fe400078e0008 */
[----:B------:R0:W-:Y:S04]  /*c880*/  LDGSTS.E.BYPASS.LTC128B.128 [R9+0x18400], desc[UR36][R2.64+0x40], !P5 ;  /* 0x1840004002097fae */ /* 0x0001e8000e901d64 */
[----:B------:R0:W-:Y:S01]  /*c890*/  LDGSTS.E.BYPASS.LTC128B.128 [R9+0x1a400], desc[UR36][R2.64+0x80], !P4 ;  /* 0x1a40008002097fae */ /* 0x0001e2000e101d64 */
[----:B------:R-:W-:-:S07]  /*c8a0*/  IMAD.MOV.U32 R27, RZ, RZ, R14 ;  /* 0x000000ffff1b7224 */ /* 0x000fce00078e000e */
[----:B0-----:R-:W-:Y:S05]  /*c8b0*/  WARPSYNC.COLLECTIVE R15, `(.L_x_10131) ;  /* 0x000000000f087348 */ /* 0x001fea0003c00000 */
[----:B------:R1:W2:Y:S02]  /*c8c0*/  SHFL.IDX P6, R14, R13, R12, R11 ;  /* 0x0000000c0d0e7389 */ /* 0x0002a400000c000b */
[----:B012---:R-:W-:Y:S01]  /*c8d0*/  ENDCOLLECTIVE ;  /* 0x000000000000791b */ /* 0x007fe20003800000 */
.L_x_10131:
[----:B------:R-:W-:Y:S01]  /*c8e0*/  MOV R2, R14 ;  /* 0x0000000e00027202 */ /* 0x000fe20000000f00 */
[----:B------:R-:W-:Y:S06]  /*c8f0*/  BRA `(.L_x_10132) ;  /* 0xffffffd800407947 */ /* 0x000fec000383ffff */
.L_x_10073:
[----:B-1----:R1:W2:Y:S02]  /*c900*/  SYNCS.PHASECHK.TRANS64.TRYWAIT P0, [R7+URZ+0x2d860], R2 ;  /* 0x02d86002070075a7 */ /* 0x0022a4000800017f */
[----:B--2---:R-:W-:Y:S05]  /*c910*/  @!P0 NANOSLEEP.SYNCS 0x989680 ;  /* 0x009896800000895d */ /* 0x004fea0003900000 */
[----:B------:R-:W2:Y:S02]  /*c920*/  @!P0 SYNCS.PHASECHK.TRANS64 P0, [R7+URZ+0x2d860], R2 ;  /* 0x02d86002070085a7 */ /* 0x000ea4000800007f */
[----:B--2---:R-:W-:Y:S05]  /*c930*/  @!P0 BRA `(.L_x_10073) ;  /* 0xfffffffc00f08947 */ /* 0x004fea000383ffff */
[----:B------:R-:W-:Y:S05]  /*c940*/  BRA `(.L_x_10133) ;  /* 0xffffffd800a87947 */ /* 0x000fea000383ffff */
.L_x_10074:
        /* <DEDUP_REMOVED lines=8> */
.L_x_10135:
[----:B------:R-:W-:Y:S05]  /*c9d0*/  BSYNC B1 ;  /* 0x0000000000017941 */ /* 0x000fea0003800000 */
.L_x_10134:
        /* <DEDUP_REMOVED lines=9> */
.L_x_10136:
[----:B------:R-:W-:Y:S01]  /*ca70*/  IMAD.MOV.U32 R13, RZ, RZ, R18 ;  /* 0x000000ffff0d7224 */ /* 0x000fe200078e0012 */
[----:B------:R-:W-:Y:S02]  /*ca80*/  MOV R12, 0x1 ;  /* 0x00000001000c7802 */ /* 0x000fe40000000f00 */
[----:B------:R-:W-:-:S13]  /*ca90*/  IADD3 R2, P0, R14, R4, RZ ;  /* 0x000000040e027210 */ /* 0x000fda0007f1e0ff */
[----:B------:R-:W-:Y:S05]  /*caa0*/  WARPSYNC.COLLECTIVE R15, `(.L_x_10137) ;  /* 0x000000000f087348 */ /* 0x000fea0003c00000 */
[----:B------:R0:W1:Y:S02]  /*cab0*/  SHFL.IDX P6, R14, R13, R12, R11 ;  /* 0x0000000c0d0e7389 */ /* 0x00006400000c000b */
[----:B01----:R-:W-:Y:S01]  /*cac0*/  ENDCOLLECTIVE ;  /* 0x000000000000791b */ /* 0x003fe20003800000 */
.L_x_10137:
        /* <DEDUP_REMOVED lines=15> */
.L_x_10138:
[----:B------:R-:W-:Y:S02]  /*cbc0*/  IMAD.MOV.U32 R13, RZ, RZ, R18 ;  /* 0x000000ffff0d7224 */ /* 0x000fe400078e0012 */
[----:B------:R-:W-:Y:S01]  /*cbd0*/  IMAD.MOV.U32 R12, RZ, RZ, 0x2 ;  /* 0x00000002ff0c7424 */ /* 0x000fe200078e00ff */
[----:B------:R-:W-:-:S13]  /*cbe0*/  IADD3 R2, P0, R14, R4, RZ ;  /* 0x000000040e027210 */ /* 0x000fda0007f1e0ff */
[----:B------:R-:W-:Y:S05]  /*cbf0*/  WARPSYNC.COLLECTIVE R15, `(.L_x_10139) ;  /* 0x000000000f087348 */ /* 0x000fea0003c00000 */
[----:B------:R0:W1:Y:S02]  /*cc00*/  SHFL.IDX P6, R14, R13, R12, R11 ;  /* 0x0000000c0d0e7389 */ /* 0x00006400000c000b */
[----:B01----:R-:W-:Y:S01]  /*cc10*/  ENDCOLLECTIVE ;  /* 0x000000000000791b */ /* 0x003fe20003800000 */
.L_x_10139:
        /* <DEDUP_REMOVED lines=15> */
.L_x_10140:
[----:B------:R-:W-:Y:S02]  /*cd10*/  IMAD.MOV.U32 R13, RZ, RZ, R18 ;  /* 0x000000ffff0d7224 */ /* 0x000fe400078e0012 */
[----:B------:R-:W-:Y:S01]  /*cd20*/  IMAD.MOV.U32 R12, RZ, RZ, 0x3 ;  /* 0x00000003ff0c7424 */ /* 0x000fe200078e00ff */
[----:B------:R-:W-:-:S13]  /*cd30*/  IADD3 R2, P0, R14, R4, RZ ;  /* 0x000000040e027210 */ /* 0x000fda0007f1e0ff */
[----:B------:R-:W-:Y:S05]  /*cd40*/  WARPSYNC.COLLECTIVE R15, `(.L_x_10141) ;  /* 0x000000000f087348 */ /* 0x000fea0003c00000 */
[----:B------:R0:W1:Y:S02]  /*cd50*/  SHFL.IDX P6, R14, R13, R12, R11 ;  /* 0x0000000c0d0e7389 */ /* 0x00006400000c000b */
[----:B01----:R-:W-:Y:S01]  /*cd60*/  ENDCOLLECTIVE ;  /* 0x000000000000791b */ /* 0x003fe20003800000 */
.L_x_10141:
        /* <DEDUP_REMOVED lines=12> */
.L_x_10142:
[----:B------:R-:W-:Y:S01]  /*ce30*/  @!PT LDS RZ, [RZ] ;  /* 0x00000000fffff984 */ /* 0x000fe20000000800 */
[----:B------:R-:W-:Y:S01]  /*ce40*/  @!PT LDS RZ, [RZ] ;  /* 0x00000000fffff984 */ /* 0x000fe20000000800 */
[----:B------:R-:W-:Y:S01]  /*ce50*/  @!PT LDS RZ, [RZ] ;  /* 0x00000000fffff984 */ /* 0x000fe20000000800 */
[----:B------:R0:W-:Y:S01]  /*ce60*/  LDGSTS.E.BYPASS.LTC128B.128 [R8+0x3400], desc[UR36][R2.64+0x40], !P0 ;  /* 0x0340004002087fae */ /* 0x0001e2000c101d64 */
[----:B------:R-:W-:-:S13]  /*ce70*/  ISETP.LT.OR P0, PT, R0, 0x41, P1 ;  /* 0x000000410000780c */ /* 0x000fda0000f01670 */
[----:B------:R0:W-:Y:S01]  /*ce80*/  LDGSTS.E.BYPASS.LTC128B.128 [R8+0x5400], desc[UR36][R2.64+0x80], !P0 ;  /* 0x0540008002087fae */ /* 0x0001e2000c101d64 */
[----:B------:R-:W-:Y:S05]  /*ce90*/  BRA `(.L_x_10143) ;  /* 0xffffffd400e87947 */ /* 0x000fea000383ffff */
.L_x_10080:
[----:B0-----:R0:W1:Y:S02]  /*cea0*/  SYNCS.PHASECHK.TRANS64.TRYWAIT P0, [R0+URZ+0x2d860], R3 ;  /* 0x02d86003000075a7 */ /* 0x001064000800017f */
[----:B-1----:R-:W-:Y:S05]  /*ceb0*/  @!P0 NANOSLEEP.SYNCS 0x989680 ;  /* 0x009896800000895d */ /* 0x002fea0003900000 */
[----:B------:R-:W1:Y:S02]  /*cec0*/  @!P0 SYNCS.PHASECHK.TRANS64 P0, [R0+URZ+0x2d860], R3 ;  /* 0x02d86003000085a7 */ /* 0x000e64000800007f */
[----:B-1----:R-:W-:Y:S05]  /*ced0*/  @!P0 BRA `(.L_x_10080) ;  /* 0xfffffffc00f08947 */ /* 0x002fea000383ffff */
[----:B------:R-:W-:Y:S05]  /*cee0*/  BRA `(.L_x_10144) ;  /* 0xffffffd800f47947 */ /* 0x000fea000383ffff */
.L_x_10081:
        /* <DEDUP_REMOVED lines=8> */
.L_x_10146:
[----:B------:R-:W-:Y:S05]  /*cf70*/  BSYNC B0 ;  /* 0x0000000000007941 */ /* 0x000fea0003800000 */
.L_x_10145:
[----:B------:R-:W0:Y:S01]  /*cf80*/  S2R R2, SR_TID.X ;  /* 0x0000000000027919 */ /* 0x000e220000002100 */
[----:B------:R-:W-:Y:S01]  /*cf90*/  MOV R13, R17 ;  /* 0x00000011000d7202 */ /* 0x000fe20000000f00 */
[----:B------:R-:W-:Y:S01]  /*cfa0*/  IMAD.MOV.U32 R12, RZ, RZ, RZ ;  /* 0x000000ffff0c7224 */ /* 0x000fe200078e00ff */
[----:B------:R-:W-:Y:S01]  /*cfb0*/  LEA R4, R4, UR45, 0x1 ;  /* 0x0000002d04047c11 */ /* 0x000fe2000f8e08ff */
[----:B------:R-:W-:Y:S02]  /*cfc0*/  IMAD.MOV.U32 R11, RZ, RZ, 0x1c1f ;  /* 0x00001c1fff0b7424 */ /* 0x000fe400078e00ff */
[----:B------:R-:W-:Y:S02]  /*cfd0*/  IMAD.MOV.U32 R15, RZ, RZ, -0x1 ;  /* 0xffffffffff0f7424 */ /* 0x000fe400078e00ff */
[----:B------:R-:W-:-:S07]  /*cfe0*/  IMAD.MOV.U32 R3, RZ, RZ, R14 ;  /* 0x000000ffff037224 */ /* 0x000fce00078e000e */
[----:B0-----:R-:W-:Y:S05]  /*cff0*/  WARPSYNC.COLLECTIVE R15, `(.L_x_10147) ;  /* 0x000000000f087348 */ /* 0x001fea0003c00000 */
[----:B------:R1:W2:Y:S02]  /*d000*/  SHFL.IDX P6, R14, R13, R12, R11 ;  /* 0x0000000c0d0e7389 */ /* 0x0002a400000c000b */
[----:B012---:R-:W-:Y:S01]  /*d010*/  ENDCOLLECTIVE ;  /* 0x000000000000791b */ /* 0x007fe20003800000 */
.L_x_10147:
[----:B------:R-:W-:Y:S02]  /*d020*/  ULDC UR4, c[0x0][0x2f4] ;  /* 0x0000bd0000047ab9 */ /* 0x000fe40000000800 */
[----:B------:R-:W-:-:S04]  /*d030*/  ISETP.GE.AND P2, PT, R9, UR4, PT ;  /* 0x0000000409007c0c */ /* 0x000fc8000bf46270 */
[----:B------:R-:W-:Y:S02]  /*d040*/  ISETP.LT.OR P3, PT, R5, 0x1, P2 ;  /* 0x000000010500780c */ /* 0x000fe40001761670 */
[----:B------:R-:W-:Y:S01]  /*d050*/  MOV R13, R18 ;  /* 0x00000012000d7202 */ /* 0x000fe20000000f00 */
[----:B------:R-:W-:Y:S02]  /*d060*/  IMAD.MOV.U32 R12, RZ, RZ, 0x1 ;  /* 0x00000001ff0c7424 */ /* 0x000fe400078e00ff */
[----:B------:R-:W-:-:S05]  /*d070*/  IMAD.SHL.U32 R2, R2, 0x8, RZ ;  /* 0x0000000802027824 */ /* 0x000fca00078e00ff */
[----:B------:R-:W-:-:S04]  /*d080*/  LOP3.LUT R2, R2, 0x18, RZ, 0xc0, !PT ;  /* 0x0000001802027812 */ /* 0x000fc800078ec0ff */
[C---:B------:R-:W-:Y:S02]  /*d090*/  LOP3.LUT R7, R2.reuse, 0x20, RZ, 0xfc, !PT ;  /* 0x0000002002077812 */ /* 0x040fe400078efcff */
[----:B------:R-:W-:Y:S01]  /*d0a0*/  LOP3.LUT R6, R2, 0x40, RZ, 0xfc, !PT ;  /* 0x0000004002067812 */ /* 0x000fe200078efcff */
[----:B------:R-:W-:Y:S01]  /*d0b0*/  IMAD.MOV.U32 R2, RZ, RZ, R14 ;  /* 0x000000ffff027224 */ /* 0x000fe200078e000e */
[----:B------:R-:W-:Y:S02]  /*d0c0*/  ISETP.GE.AND P1, PT, R7, UR4, PT ;  /* 0x0000000407007c0c */ /* 0x000fe4000bf26270 */
[----:B------:R-:W-:-:S13]  /*d0d0*/  ISETP.GE.AND P0, PT, R6, UR4, PT ;  /* 0x0000000406007c0c */ /* 0x000fda000bf06270 */
[----:B------:R-:W-:Y:S05]  /*d0e0*/  WARPSYNC.COLLECTIVE R15, `(.L_x_10148) ;  /* 0x000000000f087348 */ /* 0x000fea0003c00000 */
[----:B------:R0:W1:Y:S02]  /*d0f0*/  SHFL.IDX P6, R14, R13, R12, R11 ;  /* 0x0000000c0d0e7389 */ /* 0x00006400000c000b */
[----:B01----:R-:W-:Y:S01]  /*d100*/  ENDCOLLECTIVE ;  /* 0x000000000000791b */ /* 0x003fe20003800000 */
.L_x_10148:
[----:B------:R-:W-:Y:S01]  /*d110*/  ISETP.LT.OR P4, PT, R5, 0x1, P1 ;  /* 0x000000010500780c */ /* 0x000fe20000f81670 */
[----:B------:R-:W-:Y:S01]  /*d120*/  IMAD.WIDE.U32 R2, R9, 0x2, R2 ;  /* 0x0000000209027825 */ /* 0x000fe200078e0002 */
[----:B------:R-:W-:-:S04]  /*d130*/  ISETP.LT.OR P5, PT, R5, 0x1, P0 ;  /* 0x000000010500780c */ /* 0x000fc800007a1670 */
[----:B------:R-:W-:Y:S01]  /*d140*/  @!PT LDS RZ, [RZ] ;  /* 0x00000000fffff984 */ /* 0x000fe20000000800 */
[----:B------:R-:W-:Y:S01]  /*d150*/  @!PT LDS RZ, [RZ] ;  /* 0x00000000fffff984 */ /* 0x000fe20000000800 */
[----:B------:R-:W-:Y:S01]  /*d160*/  @!PT LDS RZ, [RZ] ;  /* 0x00000000fffff984 */ /* 0x000fe20000000800 */
[----:B------:R0:W-:Y:S01]  /*d170*/  LDGSTS.E.BYPASS.LTC128B.128 [R4+0x400], desc[UR36][R2.64], !P3 ;  /* 0x0040000002047fae */ /* 0x0001e2000d901d64 */
[----:B------:R-:W-:Y:S01]  /*d180*/  ISETP.LT.OR P3, PT, R5, 0x21, P2 ;  /* 0x000000210500780c */ /* 0x000fe20001761670 */
[----:B------:R-:W-:-:S05]  /*d190*/  IMAD.MOV.U32 R13, RZ, RZ, R17 ;  /* 0x000000ffff0d7224 */ /* 0x000fca00078e0011 */
        /* <DEDUP_REMOVED lines=8> */
.L_x_10149:
        /* <DEDUP_REMOVED lines=8> */
.L_x_10150:
        /* <DEDUP_REMOVED lines=15> */
.L_x_10151:
[----:B------:R-:W-:Y:S01]  /*d390*/  MOV R3, R7 ;  /* 0x0000000700037202 */ /* 0x000fe20000000f00 */
[----:B------:R-:W-:Y:S02]  /*d3a0*/  IMAD.MOV.U32 R13, RZ, RZ, R18 ;  /* 0x000000ffff0d7224 */ /* 0x000fe400078e0012 */
[----:B------:R-:W-:Y:S02]  /*d3b0*/  IMAD.MOV.U32 R12, RZ, RZ, 0x3 ;  /* 0x00000003ff0c7424 */ /* 0x000fe400078e00ff */
[----:B------:R-:W-:-:S07]  /*d3c0*/  IMAD.MOV.U32 R8, RZ, RZ, R14 ;  /* 0x000000ffff087224 */ /* 0x000fce00078e000e */
[----:B------:R-:W-:Y:S05]  /*d3d0*/  WARPSYNC.COLLECTIVE R15, `(.L_x_10152) ;  /* 0x000000000f087348 */ /* 0x000fea0003c00000 */
[----:B------:R0:W1:Y:S02]  /*d3e0*/  SHFL.IDX P6, R14, R13, R12, R11 ;  /* 0x0000000c0d0e7389 */ /* 0x00006400000c000b */
[----:B01----:R-:W-:Y:S01]  /*d3f0*/  ENDCOLLECTIVE ;  /* 0x000000000000791b */ /* 0x003fe20003800000 */
.L_x_10152:
        /* <DEDUP_REMOVED lines=13> */
.L_x_10153:
[----:B------:R-:W-:Y:S05]  /*d4d0*/  BRA `(.L_x_10154) ;  /* 0xffffffd800407947 */ /* 0x000fea000383ffff */
.L_x_10084:
[----:B0-----:R0:W1:Y:S02]  /*d4e0*/  SYNCS.PHASECHK.TRANS64.TRYWAIT P0, [R7+URZ+0x2d820], R6 ;  /* 0x02d82006070075a7 */ /* 0x001064000800017f */
[----:B-1----:R-:W-:Y:S05]  /*d4f0*/  @!P0 NANOSLEEP.SYNCS 0x989680 ;  /* 0x009896800000895d */ /* 0x002fea0003900000 */
[----:B------:R-:W1:Y:S02]  /*d500*/  @!P0 SYNCS.PHASECHK.TRANS64 P0, [R7+URZ+0x2d820], R6 ;  /* 0x02d82006070085a7 */ /* 0x000e64000800007f */
[----:B-1----:R-:W-:Y:S05]  /*d510*/  @!P0 BRA `(.L_x_10084) ;  /* 0xfffffffc00f08947 */ /* 0x002fea000383ffff */
[----:B------:R-:W-:Y:S05]  /*d520*/  BRA `(.L_x_10155) ;  /* 0xffffffd800c47947 */ /* 0x000fea000383ffff */
.L_x_10085:
[----:B------:R-:W1:Y:S01]  /*d530*/  S2R R3, SR_TID.X ;  /* 0x0000000000037919 */ /* 0x000e620000002100 */
[----:B------:R-:W-:Y:S01]  /*d540*/  BSSY B0, `(.L_x_10156) ;  /* 0x000000a000007945 */ /* 0x000fe20003800000 */
[----:B------:R-:W-:Y:S02]  /*d550*/  IMAD.MOV.U32 R12, RZ, RZ, RZ ;  /* 0x000000ffff0c7224 */ /* 0x000fe400078e00ff */
[----:B------:R-:W-:Y:S02]  /*d560*/  IMAD.MOV.U32 R11, RZ, RZ, 0x1f ;  /* 0x0000001fff0b7424 */ /* 0x000fe400078e00ff */
[----:B------:R-:W-:Y:S01]  /*d570*/  IMAD.MOV.U32 R15, RZ, RZ, -0x1 ;  /* 0xffffffffff0f7424 */ /* 0x000fe200078e00ff */
[----:B-1----:R-:W-:-:S04]  /*d580*/  SHF.R.U32.HI R3, RZ, 0x5, R3 ;  /* 0x00000005ff037819 */ /* 0x002fc80000011603 */
[----:B------:R-:W-:-:S04]  /*d590*/  LOP3.LUT R3, R3, 0x3, RZ, 0xc0, !PT ;  /* 0x0000000303037812 */ /* 0x000fc800078ec0ff */
[----:B------:R-:W-:-:S07]  /*d5a0*/  MOV R13, R3 ;  /* 0x00000003000d7202 */ /* 0x000fce0000000f00 */
[----:B0----5:R-:W-:Y:S05]  /*d5b0*/  WARPSYNC.COLLECTIVE R15, `(.L_x_10157) ;  /* 0x000000000f087348 */ /* 0x021fea0003c00000 */
[----:B------:R1:W2:Y:S02]  /*d5c0*/  SHFL.IDX P6, R14, R13, R12, R11 ;  /* 0x0000000c0d0e7389 */ /* 0x0002a400000c000b */
[----:B012--5:R-:W-:Y:S01]  /*d5d0*/  ENDCOLLECTIVE ;  /* 0x000000000000791b */ /* 0x027fe20003800000 */
.L_x_10157:
[----:B------:R-:W-:Y:S05]  /*d5e0*/  BSYNC B0 ;  /* 0x0000000000007941 */ /* 0x000fea0003800000 */
.L_x_10156:
[----:B------:R-:W-:Y:S05]  /*d5f0*/  BRA `(.L_x_10158) ;  /* 0xffffffd800a87947 */ /* 0x000fea000383ffff */
.L_x_10086:
[----:B------:R-:W-:Y:S01]  /*d600*/  BSSY B0, `(.L_x_10159) ;  /* 0x0000006000007945 */ /* 0x000fe20003800000 */
[----:B------:R-:W-:-:S07]  /*d610*/  IMAD.MOV.U32 R15, RZ, RZ, -0x1 ;  /* 0xffffffffff0f7424 */ /* 0x000fce00078e00ff */
[----:B01---5:R-:W-:Y:S05]  /*d620*/  WARPSYNC.COLLECTIVE R15, `(.L_x_10160) ;  /* 0x000000000f0c7348 */ /* 0x023fea0003c00000 */
[----:B------:R-:W-:Y:S02]  /*d630*/  ELECT P6, UR62, PT ;  /* 0x00000000003e782f */ /* 0x000fe400038c0000 */
[----:B------:R-:W-:Y:S01]  /*d640*/  MOV R14, UR62 ;  /* 0x0000003e000e7c02 */ /* 0x000fe20008000f00 */
[----:B01---5:R-:W-:Y:S10]  /*d650*/  ENDCOLLECTIVE ;  /* 0x000000000000791b */ /* 0x023ff40003800000 */
.L_x_10160:
[----:B------:R-:W-:Y:S05]  /*d660*/  BSYNC B0 ;  /* 0x0000000000007941 */ /* 0x000fea0003800000 */
.L_x_10159:
[----:B------:R-:W-:Y:S05]  /*d670*/  BRA `(.L_x_10161) ;  /* 0xffffffd8009c7947 */ /* 0x000fea000383ffff */
.L_x_10088:
[----:B-1----:R1:W2:Y:S02]  /*d680*/  SYNCS.PHASECHK.TRANS64.TRYWAIT P1, [R5+URZ+0x2d840], R4 ;  /* 0x02d84004050075a7 */ /* 0x0022a4000802017f */
[----:B--2---:R-:W-:Y:S05]  /*d690*/  @!P1 NANOSLEEP.SYNCS 0x989680 ;  /* 0x009896800000995d */ /* 0x004fea0003900000 */
[----:B------:R-:W2:Y:S02]  /*d6a0*/  @!P1 SYNCS.PHASECHK.TRANS64 P1, [R5+URZ+0x2d840], R4 ;  /* 0x02d84004050095a7 */ /* 0x000ea4000802007f */
[----:B--2---:R-:W-:Y:S05]  /*d6b0*/  @!P1 BRA `(.L_x_10088) ;  /* 0xfffffffc00f09947 */ /* 0x004fea000383ffff */
[----:B------:R-:W-:Y:S05]  /*d6c0*/  BRA `(.L_x_10162) ;  /* 0xffffffd800bc7947 */ /* 0x000fea000383ffff */
.L_x_10090:
[----:B--2---:R2:W3:Y:S02]  /*d6d0*/  SYNCS.PHASECHK.TRANS64.TRYWAIT P1, [R3+URZ+0x2d840], R0 ;  /* 0x02d84000030075a7 */ /* 0x0044e4000802017f */
[----:B---3--:R-:W-:Y:S05]  /*d6e0*/  @!P1 NANOSLEEP.SYNCS 0x989680 ;  /* 0x009896800000995d */ /* 0x008fea0003900000 */
[----:B------:R-:W3:Y:S02]  /*d6f0*/  @!P1 SYNCS.PHASECHK.TRANS64 P1, [R3+URZ+0x2d840], R0 ;  /* 0x02d84000030095a7 */ /* 0x000ee4000802007f */
[----:B---3--:R-:W-:Y:S05]  /*d700*/  @!P1 BRA `(.L_x_10090) ;  /* 0xfffffffc00f09947 */ /* 0x008fea000383ffff */
[----:B------:R-:W-:Y:S05]  /*d710*/  BRA `(.L_x_10163) ;  /* 0xffffffd800c87947 */ /* 0x000fea000383ffff */
.L_x_10092:
[----:B---3--:R3:W4:Y:S02]  /*d720*/  SYNCS.PHASECHK.TRANS64.TRYWAIT P1, [R5+URZ+0x2d860], R4 ;  /* 0x02d86004050075a7 */ /* 0x008724000802017f */
[----:B----4-:R-:W-:Y:S05]  /*d730*/  @!P1 NANOSLEEP.SYNCS 0x989680 ;  /* 0x009896800000995d */ /* 0x010fea0003900000 */
[----:B------:R-:W4:Y:S02]  /*d740*/  @!P1 SYNCS.PHASECHK.TRANS64 P1, [R5+URZ+0x2d860], R4 ;  /* 0x02d86004050095a7 */ /* 0x000f24000802007f */
[----:B----4-:R-:W-:Y:S05]  /*d750*/  @!P1 BRA `(.L_x_10092) ;  /* 0xfffffffc00f09947 */ /* 0x010fea000383ffff */
[----:B------:R-:W-:Y:S05]  /*d760*/  BRA `(.L_x_10164) ;  /* 0xffffffd800c47947 */ /* 0x000fea000383ffff */
.L_x_10165:
        /* <DEDUP_REMOVED lines=9> */
.L_x_15983:


//--------------------- .text._ZN7cutlass13device_kernelIN5flash11enable_sm90INS1_16FlashAttnFwdSm90INS1_25CollectiveMainloopFwdSm90ILi2EN4cute5tupleIJNS5_1CILi1EEES8_S8_EEENS6_IJNS7_ILi192EEENS7_ILi128EEENS7_ILi96EEEEEELi96ENS_10bfloat16_tEfNS_4arch4Sm90ELb0ELb0ELb0ELb1ELb1ELb0ELb0ELb0ELb1ELb1ELb1ELb0EEENS1_21CollectiveEpilogueFwdINS6_IJSA_SC_SB_EEES9_SE_SG_Li384ELb1ELb1ELb1ELb0EEENS1_36VarlenDynamicPersistentTileSchedulerILi192ELi128ELi384ELi128ELb1ELb1ELb1ELb0ELb1ELb1EEEEEEEEEvNT_6ParamsE --------------------------
	.section	.text._ZN7cutlass13device_kernelIN5flash11enable_sm90INS1_16FlashAttnFwdSm90INS1_25CollectiveMainloopFwdSm90ILi2EN4cute5tupleIJNS5_1CILi1EEES8_S8_EEENS6_IJNS7_ILi192EEENS7_ILi128EEENS7_ILi96EEEEEELi96ENS_10bfloat16_tEfNS_4arch4Sm90ELb0ELb0ELb0ELb1ELb1ELb0ELb0ELb0ELb1ELb1ELb1ELb0EEENS1_21CollectiveEpilogueFwdINS6_IJSA_SC_SB_EEES9_SE_SG_Li384ELb1ELb1ELb1ELb0EEENS1_36VarlenDynamicPersistentTileSchedulerILi192ELi128ELi384ELi128ELb1ELb1ELb1ELb0ELb1ELb1EEEEEEEEEvNT_6ParamsE,"ax",@progbits
	.align	128
.text._ZN7cutlass13device_kernelIN5flash11enable_sm90INS1_16FlashAttnFwdSm90INS1_25CollectiveMainloopFwdSm90ILi2EN4cute5tupleIJNS5_1CILi1EEES8_S8_EEENS6_IJNS7_ILi192EEENS7_ILi128EEENS7_ILi96EEEEEELi96ENS_10bfloat16_tEfNS_4arch4Sm90ELb0ELb0ELb0ELb1ELb1ELb0ELb0ELb0ELb1ELb1ELb1ELb0EEENS1_21CollectiveEpilogueFwdINS6_IJSA_SC_SB_EEES9_SE_SG_Li384ELb1ELb1ELb1ELb0EEENS1_36VarlenDynamicPersistentTileSchedulerILi192ELi128ELi384ELi128ELb1ELb1ELb1ELb0ELb1ELb1EEEEEEEEEvNT_6ParamsE:
        .type           _ZN7cutlass13device_kernelIN5flash11enable_sm90INS1_16FlashAttnFwdSm90INS1_25CollectiveMainloopFwdSm90ILi2EN4cute5tupleIJNS5_1CILi1EEES8_S8_EEENS6_IJNS7_ILi192EEENS7_ILi128EEENS7_ILi96EEEEEELi96ENS_10bfloat16_tEfNS_4arch4Sm90ELb0ELb0ELb0ELb1ELb1ELb0ELb0ELb0ELb1ELb1ELb1ELb0EEENS1_21CollectiveEpilogueFwdINS6_IJSA_SC_SB_EEES9_SE_SG_Li384ELb1ELb1ELb1ELb0EEENS1_36VarlenDynamicPersistentTileSchedulerILi192ELi128ELi384ELi128ELb1ELb1ELb1ELb0ELb1ELb1EEEEEEEEEvNT_6ParamsE,@function
        .size           _ZN7cutlass13device_kernelIN5flash11enable_sm90INS1_16FlashAttnFwdSm90INS1_25CollectiveMainloopFwdSm90ILi2EN4cute5tupleIJNS5_1CILi1EEES8_S8_EEENS6_IJNS7_ILi192EEENS7_ILi128EEENS7_ILi96EEEEEELi96ENS_10bfloat16_tEfNS_4arch4Sm90ELb0ELb0ELb0ELb1ELb1ELb0ELb0ELb0ELb1ELb1ELb1ELb0EEENS1_21CollectiveEpilogueFwdINS6_IJSA_SC_SB_EEES9_SE_SG_Li384ELb1ELb1ELb1ELb0EEENS1_36VarlenDynamicPersistentTileSchedulerILi192ELi128ELi384ELi128ELb1ELb1ELb1ELb0ELb1ELb1EEEEEEEEEvNT_6ParamsE,(.L_x_15984 - _ZN7cutlass13device_kernelIN5flash11enable_sm90INS1_16FlashAttnFwdSm90INS1_25CollectiveMainloopFwdSm90ILi2EN4cute5tupleIJNS5_1CILi1EEES8_S8_EEENS6_IJNS7_ILi192EEENS7_ILi128EEENS7_ILi96EEEEEELi96ENS_10bfloat16_tEfNS_4arch4Sm90ELb0ELb0ELb0ELb1ELb1ELb0ELb0ELb0ELb1ELb1ELb1ELb0EEENS1_21CollectiveEpilogueFwdINS6_IJSA_SC_SB_EEES9_SE_SG_Li384ELb1ELb1ELb1ELb0EEENS1_36VarlenDynamicPersistentTileSchedulerILi192ELi128ELi384ELi128ELb1ELb1ELb1ELb0ELb1ELb1EEEEEEEEEvNT_6ParamsE)
        .other          _ZN7cutlass13device_kernelIN5flash11enable_sm90INS1_16FlashAttnFwdSm90INS1_25CollectiveMainloopFwdSm90ILi2EN4cute5tupleIJNS5_1CILi1EEES8_S8_EEENS6_IJNS7_ILi192EEENS7_ILi128EEENS7_ILi96EEEEEELi96ENS_10bfloat16_tEfNS_4arch4Sm90ELb0ELb0ELb0ELb1ELb1ELb0ELb0ELb0ELb1ELb1ELb1ELb0EEENS1_21CollectiveEpilogueFwdINS6_IJSA_SC_SB_EEES9_SE_SG_Li384ELb1ELb1ELb1ELb0EEENS1_36VarlenDynamicPersistentTileSchedulerILi192ELi128ELi384ELi128ELb1ELb1ELb1ELb0ELb1ELb1EEEEEEEEEvNT_6ParamsE,@"STO_CUDA_ENTRY STV_DEFAULT"
_ZN7cutlass13device_kernelIN5flash11enable_sm90INS1_16FlashAttnFwdSm90INS1_25CollectiveMainloopFwdSm90ILi2EN4cute5tupleIJNS5_1CILi1EEES8_S8_EEENS6_IJNS7_ILi192EEENS7_ILi128EEENS7_ILi96EEEEEELi96ENS_10bfloat16_tEfNS_4arch4Sm90ELb0ELb0ELb0ELb1ELb1ELb0ELb0ELb0ELb1ELb1ELb1ELb0EEENS1_21CollectiveEpilogueFwdINS6_IJSA_SC_SB_EEES9_SE_SG_Li384ELb1ELb1ELb1ELb0EEENS1_36VarlenDynamicPersistentTileSchedulerILi192ELi128ELi384ELi128ELb1ELb1ELb1ELb0ELb1ELb1EEEEEEEEEvNT_6ParamsE:
        /* <DEDUP_REMOVED lines=45> */
.L_x_10166:
        /* <DEDUP_REMOVED lines=22> */
.L_x_10167:
        /* <DEDUP_REMOVED lines=18> */
.L_x_10168:
        /* <DEDUP_REMOVED lines=22> */
.L_x_10169:
        /* <DEDUP_REMOVED lines=22> */
.L_x_10170:
        /* <DEDUP_REMOVED lines=8> */
.L_x_10172:
[----:B------:R-:W-:-:S08]  /*0890*/  NOP ;  /* 0x0000000000007918 */ /* 0x000fd00000000000 */
[----:B------:R-:W0:Y:S02]  /*08a0*/  USETMAXREG.TRY_ALLOC.CTAPOOL UP0, 0xa0 ;  /* 0x000000a0000079c8 */ /* 0x000e240008000600 */
[----:B0-----:R-:W-:-:S13]  /*08b0*/  PLOP3.LUT P0, PT, PT, PT, UP0, 0x80, 0x0 ;  /* 0x000000000000781c */ /* 0x001fda0003f0f008 */
[----:B------:R-:W-:Y:S05]  /*08c0*/  @!P0 BRA `(.L_x_10172) ;  /* 0xfffffffc00f08947 */ /* 0x000fea000383ffff */
[----:B------:R-:W0:Y:S01]  /*08d0*/  S2R R2, SR_TID.X ;  /* 0x0000000000027919 */ /* 0x000e220000002100 */
[----:B------:R-:W1:Y:S01]  /*08e0*/  S2UR UR41, SR_CgaCtaId ;  /* 0x00000000002979c3 */ /* 0x000e620000008800 */
[----:B------:R-:W-:Y:S01]  /*08f0*/  UMOV UR40, 0x400 ;  /* 0x0000040000287882 */ /* 0x000fe20000000000 */
[----:B------:R-:W-:Y:S01]  /*0900*/  ULDC UR4, c[0x0][0xc3c] ;  /* 0x00030f0000047ab9 */ /* 0x000fe20000000800 */
[----:B-1----:R-:W-:-:S05]  /*0910*/  ULEA UR40, UR41, UR40, 0x18 ;  /* 0x0000002829287291 */ /* 0x002fca000f8ec03f */
[----:B------:R-:W-:Y:S06]  /*0920*/  BAR.ARV 0x8, 0x200 ;  /* 0x0208000000007b1d */ /* 0x000fec0000002000 */
[----:B0-----:R-:W-:-:S04]  /*0930*/  LOP3.LUT R0, R2, 0xffffff80, RZ, 0xc0, !PT ;  /* 0xffffff8002007812 */ /* 0x001fc800078ec0ff */
[----:B------:R-:W-:-:S13]  /*0940*/  ISETP.NE.AND P0, PT, R0, 0x80, PT ;  /* 0x000000800000780c */ /* 0x000fda0003f05270 */
[----:B------:R-:W-:Y:S08]  /*0950*/  @!P0 BAR.ARV 0x9, 0x100 ;  /* 0x0244000000008b1d */ /* 0x000ff00000002000 */
[----:B------:R-:W-:Y:S06]  /*0960*/  BAR.SYNC.DEFER_BLOCKING 0x5, 0x200 ;  /* 0x0148000000007b1d */ /* 0x000fec0000010000 */
[----:B------:R-:W0:Y:S02]  /*0970*/  LDS.128 R8, [UR40+0x2d8d0] ;  /* 0x02d8d028ff087984 */ /* 0x000e240008000c00 */
[----:B------:R-:W-:Y:S06]  /*0980*/  BAR.ARV 0x4, 0x200 ;  /* 0x0108000000007b1d */ /* 0x000fec0000002000 */
[----:B0-----:R-:W-:-:S13]  /*0990*/  ISETP.GE.AND P0, PT, R11, UR4, PT ;  /* 0x000000040b007c0c */ /* 0x001fda000bf06270 */
[----:B------:R-:W-:Y:S05]  /*09a0*/  @P0 EXIT ;  /* 0x000000000000094d */ /* 0x000fea0003800000 */
[----:B------:R-:W2:Y:S01]  /*09b0*/  LDL R19, [R1+0x20] ;  /* 0x0000200001137983 */ /* 0x000ea20000100800 */
[----:B------:R-:W-:-:S05]  /*09c0*/  VIADD R17, R2, 0xffffff80 ;  /* 0xffffff8002117836 */ /* 0x000fca0000000000 */
[----:B------:R-:W-:-:S04]  /*09d0*/  SHF.R.S32.HI R0, RZ, 0x1f, R17 ;  /* 0x0000001fff007819 */ /* 0x000fc80000011411 */
[CC--:B------:R-:W-:Y:S02]  /*09e0*/  LEA.HI R2, R0.reuse, R17.reuse, RZ, 0x7 ;  /* 0x0000001100027211 */ /* 0x0c0fe400078f38ff */
[----:B------:R-:W-:Y:S02]  /*09f0*/  LEA.HI R3, R0, R17, RZ, 0x4 ;  /* 0x0000001100037211 */ /* 0x000fe400078f20ff */
[----:B------:R-:W-:-:S05]  /*0a00*/  LOP3.LUT R4, R2, 0xffffff80, RZ, 0xc0, !PT ;  /* 0xffffff8002047812 */ /* 0x000fca00078ec0ff */
[----:B------:R-:W-:Y:S01]  /*0a10*/  IMAD.IADD R18, R17, 0x1, -R4 ;  /* 0x0000000111127824 */ /* 0x000fe200078e0a04 */
[----:B------:R-:W-:-:S05]  /*0a20*/  LOP3.LUT R4, R3, 0xfffffff0, RZ, 0xc0, !PT ;  /* 0xfffffff003047812 */ /* 0x000fca00078ec0ff */
[----:B------:R-:W-:Y:S01]  /*0a30*/  IMAD.IADD R4, R17, 0x1, -R4 ;  /* 0x0000000111047824 */ /* 0x000fe200078e0a04 */
[----:B------:R-:W-:Y:S02]  /*0a40*/  SHF.R.S32.HI R6, RZ, 0x4, R3 ;  /* 0x00000004ff067819 */ /* 0x000fe40000011403 */
[----:B------:R-:W-:Y:S02]  /*0a50*/  LEA.HI R7, R0, R17, RZ, 0x5 ;  /* 0x0000001100077211 */ /* 0x000fe400078f28ff */
[----:B------:R-:W-:Y:S02]  /*0a60*/  SHF.R.S32.HI R5, RZ, 0x1f, R4 ;  /* 0x0000001fff057819 */ /* 0x000fe40000011404 */
[----:B------:R-:W-:Y:S02]  /*0a70*/  LEA.HI R3, R3, R6, RZ, 0x1 ;  /* 0x0000000603037211 */ /* 0x000fe400078f08ff */
[----:B------:R-:W-:Y:S02]  /*0a80*/  LEA.HI R5, R5, R4, RZ, 0x3 ;  /* 0x0000000405057211 */ /* 0x000fe400078f18ff */
[----:B------:R-:W-:-:S02]  /*0a90*/  SHF.R.S32.HI R16, RZ, 0x7, R2 ;  /* 0x00000007ff107819 */ /* 0x000fc40000011402 */
[----:B------:R-:W-:Y:S02]  /*0aa0*/  SHF.R.S32.HI R8, RZ, 0x5, R7 ;  /* 0x00000005ff087819 */ /* 0x000fe40000011407 */
[----:B------:R-:W-:Y:S02]  /*0ab0*/  LOP3.LUT R7, R3, 0x1ffffffe, RZ, 0xc0, !PT ;  /* 0x1ffffffe03077812 */ /* 0x000fe400078ec0ff */
[----:B------:R-:W-:Y:S01]  /*0ac0*/  LOP3.LUT R3, R5, 0xfffffff8, RZ, 0xc0, !PT ;  /* 0xfffffff805037812 */ /* 0x000fe200078ec0ff */
[----:B------:R-:W-:Y:S01]  /*0ad0*/  IMAD.HI R2, R16, 0x55555556, RZ ;  /* 0x5555555610027827 */ /* 0x000fe200078e02ff */
[----:B------:R-:W-:-:S03]  /*0ae0*/  SHF.R.S32.HI R12, RZ, 0x1f, R18 ;  /* 0x0000001fff0c7819 */ /* 0x000fc60000011412 */
[----:B------:R-:W-:Y:S02]  /*0af0*/  IMAD.IADD R3, R4, 0x1, -R3 ;  /* 0x0000000104037824 */ /* 0x000fe400078e0a03 */
[----:B------:R-:W-:Y:S01]  /*0b00*/  IMAD.IADD R7, R6, 0x1, -R7 ;  /* 0x0000000106077824 */ /* 0x000fe200078e0a07 */
[----:B------:R-:W-:Y:S01]  /*0b10*/  LEA.HI R13, R12, R18, RZ, 0x2 ;  /* 0x000000120c0d7211 */ /* 0x000fe200078f10ff */
[----:B------:R-:W-:Y:S01]  /*0b20*/  IMAD R6, R8, 0x10, R4 ;  /* 0x0000001008067824 */ /* 0x000fe200078e0204 */
[----:B------:R-:W-:Y:S01]  /*0b30*/  LEA.HI R4, R2, R2, RZ, 0x1 ;  /* 0x0000000202047211 */ /* 0x000fe200078f08ff */
[----:B------:R-:W-:Y:S01]  /*0b40*/  IMAD.SHL.U32 R2, R3, 0x40, RZ ;  /* 0x0000004003027824 */ /* 0x000fe200078e00ff */
[--C-:B------:R-:W-:Y:S01]  /*0b50*/  SHF.R.S32.HI R14, RZ, 0x2, R13.reuse ;  /* 0x00000002ff0e7819 */ /* 0x100fe2000001140d */
[----:B------:R-:W-:Y:S01]  /*0b60*/  IMAD.SHL.U32 R7, R7, 0x8, RZ ;  /* 0x0000000807077824 */ /* 0x000fe200078e00ff */
[----:B------:R-:W-:Y:S01]  /*0b70*/  SHF.R.S32.HI R15, RZ, 0x1f, R13 ;  /* 0x0000001fff0f7819 */ /* 0x000fe2000001140d */
[----:B------:R-:W-:Y:S01]  /*0b80*/  IMAD.SHL.U32 R5, R5, 0x40, RZ ;  /* 0x0000004005057824 */ /* 0x000fe200078e00ff */
[----:B------:R-:W-:Y:S01]  /*0b90*/  LOP3.LUT R2, R2, 0x1c0, RZ, 0xc0, !PT ;  /* 0x000001c002027812 */ /* 0x000fe200078ec0ff */
[----:B------:R-:W-:Y:S01]  /*0ba0*/  IMAD.U32 R6, R6, 0x20, R7 ;  /* 0x0000002006067824 */ /* 0x000fe200078e0007 */
[----:B------:R-:W-:-:S02]  /*0bb0*/  LEA.HI R15, R15, R14, RZ, 0x3 ;  /* 0x0000000e0f0f7211 */ /* 0x000fc400078f18ff */
[----:B------:R-:W-:Y:S02]  /*0bc0*/  LOP3.LUT R7, R2, 0x8, R7, 0xf8, !PT ;  /* 0x0000000802077812 */ /* 0x000fe400078ef807 */
[----:B------:R-:W-:Y:S02]  /*0bd0*/  LOP3.LUT R5, R5, 0x7ffffe00, RZ, 0xc0, !PT ;  /* 0x7ffffe0005057812 */ /* 0x000fe400078ec0ff */
[----:B------:R-:W-:Y:S02]  /*0be0*/  SHF.R.U32.HI R2, RZ, 0x3, R2 ;  /* 0x00000003ff027819 */ /* 0x000fe40000011602 */
[----:B------:R-:W-:Y:S02]  /*0bf0*/  LOP3.LUT R15, R15, 0xfffffff8, RZ, 0xc0, !PT ;  /* 0xfffffff80f0f7812 */ /* 0x000fe400078ec0ff */
[----:B------:R-:W-:Y:S01]  /*0c00*/  LEA.HI R12, R12, R18, RZ, 0x5 ;  /* 0x000000120c0c7211 */ /* 0x000fe200078f28ff */
[----:B------:R-:W-:Y:S01]  /*0c10*/  IMAD R5, R8, 0x400, R5 ;  /* 0x0000040008057824 */ /* 0x000fe200078e0205 */
[----:B------:R-:W-:Y:S01]  /*0c20*/  LOP3.LUT R2, R7, R2, RZ, 0x3c, !PT ;  /* 0x0000000207027212 */ /* 0x000fe200078e3cff */
[----:B------:R-:W-:Y:S01]  /*0c30*/  IMAD.IADD R15, R14, 0x1, -R15 ;  /* 0x000000010e0f7824 */ /* 0x000fe200078e0a0f */
[----:B------:R-:W-:-:S02]  /*0c40*/  SHF.R.S32.HI R12, RZ, 0x5, R12 ;  /* 0x00000005ff0c7819 */ /* 0x000fc4000001140c */
[----:B------:R-:W-:Y:S01]  /*0c50*/  LEA.HI R0, R0, R17, RZ, 0x2 ;  /* 0x0000001100007211 */ /* 0x000fe200078f10ff */
[----:B------:R-:W-:Y:S02]  /*0c60*/  IMAD R4, R4, -0x3, R16 ;  /* 0xfffffffd04047824 */ /* 0x000fe400078e0210 */
[----:B------:R-:W-:Y:S01]  /*0c70*/  IMAD.IADD R16, R5, 0x1, R2 ;  /* 0x0000000105107824 */ /* 0x000fe200078e0202 */
[----:B------:R-:W-:Y:S01]  /*0c80*/  LOP3.LUT R2, R0, 0xfffffffc, RZ, 0xc0, !PT ;  /* 0xfffffffc00027812 */ /* 0x000fe200078ec0ff */
[----:B------:R-:W-:Y:S01]  /*0c90*/  IMAD R15, R12, 0x10, R15 ;  /* 0x000000100c0f7824 */ /* 0x000fe200078e020f */
[----:B------:R-:W-:-:S03]  /*0ca0*/  LOP3.LUT R13, R13, 0x7ffffffc, RZ, 0xc0, !PT ;  /* 0x7ffffffc0d0d7812 */ /* 0x000fc600078ec0ff */
[----:B------:R-:W-:Y:S02]  /*0cb0*/  IMAD R8, R4, 0x40, R15 ;  /* 0x0000004004087824 */ /* 0x000fe400078e020f */
[----:B------:R-:W-:Y:S02]  /*0cc0*/  IMAD.IADD R4, R17, 0x1, -R2 ;  /* 0x0000000111047824 */ /* 0x000fe400078e0a02 */
[----:B------:R-:W-:Y:S01]  /*0cd0*/  IMAD.IADD R13, R18, 0x1, -R13 ;  /* 0x00000001120d7824 */ /* 0x000fe200078e0a0d */
[----:B------:R-:W-:Y:S01]  /*0ce0*/  R2P PR, R3, 0x6 ;  /* 0x0000000603007804 */ /* 0x000fe20000000000 */
[C---:B------:R-:W-:Y:S01]  /*0cf0*/  IMAD.SHL.U32 R138, R4.reuse, 0x8, RZ ;  /* 0x00000008048a7824 */ /* 0x040fe200078e00ff */
[----:B------:R-:W-:Y:S01]  /*0d00*/  LEA.HI R3, R4, R4, RZ, 0x1 ;  /* 0x0000000404037211 */ /* 0x000fe200078f08ff */
[----:B------:R-:W-:Y:S02]  /*0d10*/  IMAD.SHL.U32 R157, R13, 0x2, RZ ;  /* 0x000000020d9d7824 */ /* 0x000fe400078e00ff */
[----:B------:R-:W-:Y:S01]  /*0d20*/  VIADD R144, R138, 0x40 ;  /* 0x000000408a907836 */ /* 0x000fe20000000000 */
[----:B------:R-:W-:Y:S01]  /*0d30*/  LOP3.LUT R3, R3, 0x1ffffffe, RZ, 0xc0, !PT ;  /* 0x1ffffffe03037812 */ /* 0x000fe200078ec0ff */
[----:B------:R-:W-:-:S02]  /*0d40*/  VIADD R155, R157, 0x8 ;  /* 0x000000089d9b7836 */ /* 0x000fc40000000000 */
[C---:B------:R-:W-:Y:S01]  /*0d50*/  VIADD R152, R157.reuse, 0x20 ;  /* 0x000000209d987836 */ /* 0x040fe20000000000 */
[----:B------:R-:W-:Y:S01]  /*0d60*/  SHF.R.S32.HI R0, RZ, 0x2, R0 ;  /* 0x00000002ff007819 */ /* 0x000fe20000011400 */
[C---:B------:R-:W-:Y:S01]  /*0d70*/  VIADD R149, R157.reuse, 0x38 ;  /* 0x000000389d957836 */ /* 0x040fe20000000000 */
[----:B------:R-:W-:Y:S01]  /*0d80*/  SHF.R.S32.HI R0, RZ, 0x1f, R144 ;  /* 0x0000001fff007819 */ /* 0x000fe20000011490 */
[----:B------:R-:W-:Y:S01]  /*0d90*/  VIADD R146, R157, 0x50 ;  /* 0x000000509d927836 */ /* 0x000fe20000000000 */
[----:B------:R-:W-:Y:S01]  /*0da0*/  SHF.R.S32.HI R0, RZ, 0x1f, R155 ;  /* 0x0000001fff007819 */ /* 0x000fe2000001149b */
[----:B------:R-:W-:Y:S01]  /*0db0*/  IMAD.IADD R3, R4, 0x1, -R3 ;  /* 0x0000000104037824 */ /* 0x000fe200078e0a03 */
[----:B------:R-:W-:Y:S02]  /*0dc0*/  SHF.R.S32.HI R0, RZ, 0x1f, R152 ;  /* 0x0000001fff007819 */ /* 0x000fe40000011498 */
[----:B------:R-:W-:Y:S02]  /*0dd0*/  SHF.R.S32.HI R0, RZ, 0x1f, R149 ;  /* 0x0000001fff007819 */ /* 0x000fe40000011495 */
[----:B------:R-:W-:Y:S01]  /*0de0*/  SHF.R.S32.HI R0, RZ, 0x1f, R146 ;  /* 0x0000001fff007819 */ /* 0x000fe20000011492 */
[----:B------:R-:W-:Y:S01]  /*0df0*/  IMAD R0, R3, 0x8, R8 ;  /* 0x0000000803007824 */ /* 0x000fe200078e0208 */
[----:B------:R0:W-:Y:S04]  /*0e00*/  STL [R1+0x44], R6 ;  /* 0x0000440601007387 */ /* 0x0001e80000100800 */
[----:B------:R1:W-:Y:S04]  /*0e10*/  STL [R1+0x3c], R8 ;  /* 0x00003c0801007387 */ /* 0x0003e80000100800 */
[----:B------:R1:W-:Y:S04]  /*0e20*/  STL [R1+0x8], RZ ;  /* 0x000008ff01007387 */ /* 0x0003e80000100800 */
[----:B------:R1:W-:Y:S01]  /*0e30*/  STL [R1+0x40], R0 ;  /* 0x0000400001007387 */ /* 0x0003e20000100800 */
[----:B------:R-:W-:Y:S01]  /*0e40*/  LEA R16, R16, UR40, 0x1 ;  /* 0x0000002810107c11 */ /* 0x000fe2000f8e08ff */
[----:B------:R-:W-:-:S02]  /*0e50*/  IMAD.MOV.U32 R17, RZ, RZ, 0x40 ;  /* 0x00000040ff117424 */ /* 0x000fc400078e00ff */
[----:B------:R-:W-:Y:S02]  /*0e60*/  VIADD R142, R138, 0x20 ;  /* 0x000000208a8e7836 */ /* 0x000fe40000000000 */
[----:B------:R-:W-:Y:S02]  /*0e70*/  VIADD R153, R157, 0x18 ;  /* 0x000000189d997836 */ /* 0x000fe40000000000 */
[----:B------:R-:W-:Y:S01]  /*0e80*/  VIADD R18, R16, 0x21800 ;  /* 0x0002180010127836 */ /* 0x000fe20000000000 */
[----:B------:R-:W-:Y:S01]  /*0e90*/  SEL R17, R17, 0xffffffc0, !P2 ;  /* 0xffffffc011117807 */ /* 0x000fe20005000000 */
[C---:B------:R-:W-:Y:S02]  /*0ea0*/  VIADD R154, R157.reuse, 0x10 ;  /* 0x000000109d9a7836 */ /* 0x040fe40000000000 */
[C---:B------:R-:W-:Y:S01]  /*0eb0*/  VIADD R150, R157.reuse, 0x30 ;  /* 0x000000309d967836 */ /* 0x040fe20000000000 */
[C---:B------:R-:W-:Y:S01]  /*0ec0*/  IADD3 R151, R157.reuse, 0x28, RZ ;  /* 0x000000289d977810 */ /* 0x040fe20007ffe0ff */
[C---:B------:R-:W-:Y:S01]  /*0ed0*/  VIADD R147, R157.reuse, 0x48 ;  /* 0x000000489d937836 */ /* 0x040fe20000000000 */
[----:B------:R-:W-:Y:S01]  /*0ee0*/  SHF.R.S32.HI R4, RZ, 0x1f, R142 ;  /* 0x0000001fff047819 */ /* 0x000fe2000001148e */
[----:B------:R-:W-:-:S02]  /*0ef0*/  VIADD R148, R157, 0x40 ;  /* 0x000000409d947836 */ /* 0x000fc40000000000 */
[----:B------:R-:W-:Y:S02]  /*0f00*/  VIADD R145, R157, 0x58 ;  /* 0x000000589d917836 */ /* 0x000fe40000000000 */
[----:B------:R-:W-:Y:S01]  /*0f10*/  VIADD R23, R16, 0x21820 ;  /* 0x0002182010177836 */ /* 0x000fe20000000000 */
[----:B------:R-:W-:Y:S01]  /*0f20*/  SHF.R.S32.HI R4, RZ, 0x1f, R153 ;  /* 0x0000001fff047819 */ /* 0x000fe20000011499 */
[C---:B------:R-:W-:Y:S01]  /*0f30*/  @P1 VIADD R23, R18.reuse, 0xffffffe0 ;  /* 0xffffffe012171836 */ /* 0x040fe20000000000 */
[----:B------:R-:W-:Y:S01]  /*0f40*/  SHF.R.S32.HI R4, RZ, 0x1f, R150 ;  /* 0x0000001fff047819 */ /* 0x000fe20000011496 */
[----:B------:R-:W-:Y:S01]  /*0f50*/  IMAD.MOV.U32 R5, RZ, RZ, R9 ;  /* 0x000000ffff057224 */ /* 0x000fe200078e0009 */
[----:B------:R-:W-:Y:S01]  /*0f60*/  SHF.R.S32.HI R9, RZ, 0x1f, R154 ;  /* 0x0000001fff097819 */ /* 0x000fe2000001149a */
[----:B------:R-:W-:Y:S01]  /*0f70*/  IMAD.IADD R18, R18, 0x1, R17 ;  /* 0x0000000112127824 */ /* 0x000fe200078e0211 */
[----:B------:R-:W-:Y:S01]  /*0f80*/  SHF.R.S32.HI R9, RZ, 0x1f, R151 ;  /* 0x0000001fff097819 */ /* 0x000fe20000011497 */
[----:B0-----:R-:W-:Y:S01]  /*0f90*/  IMAD.MOV.U32 R6, RZ, RZ, R10 ;  /* 0x000000ffff067224 */ /* 0x001fe200078e000a */
[----:B------:R-:W-:Y:S01]  /*0fa0*/  SHF.R.S32.HI R4, RZ, 0x1f, R147 ;  /* 0x0000001fff047819 */ /* 0x000fe20000011493 */
[----:B------:R-:W-:Y:S01]  /*0fb0*/  IMAD.MOV.U32 R7, RZ, RZ, R11 ;  /* 0x000000ffff077224 */ /* 0x000fe200078e000b */
[----:B------:R-:W-:Y:S01]  /*0fc0*/  SHF.R.S32.HI R9, RZ, 0x1f, R148 ;  /* 0x0000001fff097819 */ /* 0x000fe20000011494 */
[----:B------:R-:W-:Y:S01]  /*0fd0*/  IMAD.MOV.U32 R2, RZ, RZ, RZ ;  /* 0x000000ffff027224 */ /* 0x000fe200078e00ff */
[----:B------:R-:W-:Y:S01]  /*0fe0*/  SHF.R.S32.HI R4, RZ, 0x1f, R145 ;  /* 0x0000001fff047819 */ /* 0x000fe20000011491 */
[----:B------:R-:W-:-:S02]  /*0ff0*/  IMAD.IADD R17, R17, 0x1, R23 ;  /* 0x0000000111117824 */ /* 0x000fc400078e0217 */
[----:B------:R-:W-:Y:S01]  /*1000*/  VIADD R136, R23, 0x6000 ;  /* 0x0000600017887836 */ /* 0x000fe20000000000 */
[----:B------:R-:W-:Y:S01]  /*1010*/  UMOV UR38, URZ ;  /* 0x0000003f00267c82 */ /* 0x000fe20008000000 */
[----:B-12---:R-:W-:-:S07]  /*1020*/  LOP3.LUT R19, R19, 0x1, RZ, 0xfc, !PT ;  /* 0x0000000113137812 */ /* 0x006fce00078efcff */
.L_x_10214:
[----:B012-4-:R-:W0:Y:S01]  /*1030*/  LDC.64 R8, c[0x0][0xc88] ;  /* 0x00032200ff087b82 */ /* 0x017e220000000a00 */
[----:B------:R-:W-:-:S07]  /*1040*/  ULDC.64 UR4, c[0x0][0xa28] ;  /* 0x00028a0000047ab9 */ /* 0x000fce0000000a00 */
[----:B---3--:R-:W1:Y:S08]  /*1050*/  LDC.64 R12, c[0x0][0x418] ;  /* 0x00010600ff0c7b82 */ /* 0x008e700000000a00 */
[----:B------:R-:W2:Y:S01]  /*1060*/  LDC R0, c[0x0][0x424] ;  /* 0x00010900ff007b82 */ /* 0x000ea20000000800 */
[----:B0-----:R-:W-:-:S07]  /*1070*/  IMAD.WIDE R8, R7, 0x4, R8 ;  /* 0x0000000407087825 */ /* 0x001fce00078e0208 */
[----:B------:R-:W0:Y:S01]  /*1080*/  LDC R89, c[0x0][0x2f0] ;  /* 0x0000bc00ff597b82 */ /* 0x000e220000000800 */
[----:B------:R-:W3:Y:S01]  /*1090*/  LDG.E R137, desc[UR36][R8.64] ;  /* 0x0000002408897981 */ /* 0x000ee2000c1e1900 */
        /* <DEDUP_REMOVED lines=27> */
.L_x_10173:
[----:B-----5:R-:W-:Y:S01]  /*1250*/  IMAD.IADD R89, R89, 0x1, -R4 ;  /* 0x0000000159597824 */ /* 0x020fe200078e0a04 */
[C---:B------:R-:W-:Y:S02]  /*1260*/  LOP3.LUT R3, R6.reuse, 0xff000000, RZ, 0xc0, !PT ;  /* 0xff00000006037812 */ /* 0x040fe400078ec0ff */
[----:B------:R-:W-:Y:S01]  /*1270*/  LOP3.LUT R0, R6, 0xff0000, RZ, 0xc0, !PT ;  /* 0x00ff000006007812 */ /* 0x000fe200078ec0ff */
[C---:B------:R-:W-:Y:S01]  /*1280*/  VIADD R4, R89.reuse, 0x7f ;  /* 0x0000007f59047836 */ /* 0x040fe20000000000 */
[----:B------:R-:W-:Y:S02]  /*1290*/  ISETP.GE.AND P0, PT, R89, 0x1, PT ;  /* 0x000000015900780c */ /* 0x000fe40003f06270 */
[----:B------:R-:W-:Y:S02]  /*12a0*/  SHF.R.U32.HI R3, RZ, 0x8, R3 ;  /* 0x00000008ff037819 */ /* 0x000fe40000011603 */
[----:B------:R-:W-:Y:S02]  /*12b0*/  SHF.R.S32.HI R7, RZ, 0x1f, R4 ;  /* 0x0000001fff077819 */ /* 0x000fe40000011404 */
[----:B------:R-:W-:Y:S01]  /*12c0*/  LEA.HI R0, R0, R3, RZ, 0x10 ;  /* 0x0000000300007211 */ /* 0x000fe200078f80ff */
[----:B------:R-:W-:Y:S01]  /*12d0*/  IMAD.MOV.U32 R3, RZ, RZ, RZ ;  /* 0x000000ffff037224 */ /* 0x000fe200078e00ff */
[----:B------:R-:W-:-:S02]  /*12e0*/  LEA.HI R7, R7, R4, RZ, 0x7 ;  /* 0x0000000407077211 */ /* 0x000fc400078f38ff */
[----:B------:R-:W-:Y:S02]  /*12f0*/  LOP3.LUT R156, R0, 0xff, RZ, 0xc0, !PT ;  /* 0x000000ff009c7812 */ /* 0x000fe400078ec0ff */
[----:B------:R-:W-:Y:S02]  /*1300*/  SHF.R.U32.HI R140, RZ, 0x10, R0 ;  /* 0x00000010ff8c7819 */ /* 0x000fe40000011600 */
[----:B------:R-:W-:Y:S01]  /*1310*/  SHF.R.S32.HI R88, RZ, 0x7, R7 ;  /* 0x00000007ff587819 */ /* 0x000fe20000011407 */
[----:B------:R-:W-:Y:S06]  /*1320*/  @!P0 BRA `(.L_x_10174) ;  /* 0x0000000000748947 */ /* 0x000fec0003800000 */
[----:B------:R-:W3:Y:S01]  /*1330*/  LDC R3, c[0x0][0x9f0] ;  /* 0x00027c00ff037b82 */ /* 0x000ee20000000800 */
[----:B------:R-:W-:-:S04]  /*1340*/  ISETP.NE.AND P0, PT, R140, RZ, PT ;  /* 0x000000ff8c00720c */ /* 0x000fc80003f05270 */
[----:B---3--:R-:W-:-:S04]  /*1350*/  SEL R11, R140, R3, P0 ;  /* 0x000000038c0b7207 */ /* 0x008fc80000000000 */
        /* <DEDUP_REMOVED lines=26> */
.L_x_10174:
        /* <DEDUP_REMOVED lines=33> */
[----:B------:R-:W-:-:S04]  /*1710*/  UIADD3 UR6, UR40, 0x21800, URZ ;  /* 0x0002180028067890 */ /* 0x000fc8000fffe03f */
[----:B------:R-:W-:-:S06]  /*1720*/  ULOP3.LUT UP0, URZ, UR6, 0x3ff, URZ, 0xc0, !UPT ;  /* 0x000003ff063f7892 */ /* 0x000fcc000f80c03f */
[----:B------:R-:W-:Y:S01]  /*1730*/  PLOP3.LUT P0, PT, PT, PT, UP0, 0x80, 0x0 ;  /* 0x000000000000781c */ /* 0x000fe20003f0f008 */
[----:B0-----:R-:W-:-:S05]  /*1740*/  VIADD R4, R0, 0xffffff80 ;  /* 0xffffff8000047836 */ /* 0x001fca0000000000 */
[----:B------:R-:W-:-:S04]  /*1750*/  SHF.R.S32.HI R0, RZ, 0x1f, R4 ;  /* 0x0000001fff007819 */ /* 0x000fc80000011404 */
[----:B------:R-:W-:-:S04]  /*1760*/  LEA.HI R0, R0, R4, RZ, 0x7 ;  /* 0x0000000400007211 */ /* 0x000fc800078f38ff */
[----:B------:R-:W-:-:S06]  /*1770*/  SHF.R.S32.HI R0, RZ, 0x7, R0 ;  /* 0x00000007ff007819 */ /* 0x000fcc0000011400 */
[----:B------:R-:W0:Y:S02]  /*1780*/  SHFL.IDX PT, R0, R0, RZ, 0x1f ;  /* 0x00001fff00007589 */ /* 0x000e2400000e0000 */
[----:B0-----:R-:W-:-:S13]  /*1790*/  R2UR UR42, R0 ;  /* 0x00000000002a72ca */ /* 0x001fda00000e0000 */
        /* <DEDUP_REMOVED lines=14> */
[----:B---3--:R-:W-:Y:S01]  /*1880*/  IMAD.U32 R10, RZ, RZ, UR6 ;  /* 0x00000006ff0a7e24 */ /* 0x008fe2000f8e00ff */
        /* <DEDUP_REMOVED lines=8> */
.L_x_10176:
[----:B------:R-:W2:Y:S01]  /*1910*/  LDL R20, [R1+0x8] ;  /* 0x0000080001147983 */ /* 0x000ea20000100800 */
[----:B------:R-:W-:Y:S02]  /*1920*/  ISETP.NE.AND P0, PT, R19, 0x3, PT ;  /* 0x000000031300780c */ /* 0x000fe40003f05270 */
[----:B--2---:R-:W-:-:S04]  /*1930*/  LEA.HI R0, R20, R20, RZ, 0x1 ;  /* 0x0000001414007211 */ /* 0x004fc800078f08ff */
[----:B------:R-:W-:-:S05]  /*1940*/  LOP3.LUT R0, R0, 0xfffffffe, RZ, 0xc0, !PT ;  /* 0xfffffffe00007812 */ /* 0x000fca00078ec0ff */
[----:B------:R-:W-:-:S05]  /*1950*/  IMAD.IADD R0, R20, 0x1, -R0 ;  /* 0x0000000114007824 */ /* 0x000fca00078e0a00 */
[----:B------:R-:W-:-:S04]  /*1960*/  SHF.L.U32 R0, R0, 0x1f, RZ ;  /* 0x0000001f00007819 */ /* 0x000fc800000006ff */
[----:B------:R-:W0:Y:S02]  /*1970*/  SYNCS.PHASECHK.TRANS64.TRYWAIT P1, [UR40+0x2d800], R0 ;  /* 0x02d80000ff0075a7 */ /* 0x000e240008020168 */
[----:B0-----:R-:W-:Y:S05]  /*1980*/  @!P1 BRA `(.L_x_10177) ;  /* 0x000000cc00d89947 */ /* 0x001fea0003800000 */
.L_x_10297:
[----:B------:R-:W-:Y:S05]  /*1990*/  @!P0 BRA `(.L_x_10178) ;  /* 0x0000000000048947 */ /* 0x000fea0003800000 */
[----:B------:R-:W-:Y:S01]  /*19a0*/  BPT.TRAP 0x1 ;  /* 0x000000040000795c */ /* 0x000fe20000300000 */
.L_x_10178:
[----:B------:R-:W-:Y:S01]  /*19b0*/  IMAD.U32 R5, RZ, RZ, UR38 ;  /* 0x00000026ff057e24 */ /* 0x000fe2000f8e00ff */
[----:B0-----:R-:W-:-:S04]  /*19c0*/  SHF.L.U32 R0, R2, 0x1f, RZ ;  /* 0x0000001f02007819 */ /* 0x001fc800000006ff */
[----:B------:R-:W-:-:S04]  /*19d0*/  LEA R5, R5, UR40, 0x3 ;  /* 0x0000002805057c11 */ /* 0x000fc8000f8e18ff */
[----:B------:R0:W1:Y:S01]  /*19e0*/  SYNCS.PHASECHK.TRANS64.TRYWAIT P1, [R5+URZ+0x2d830], R0 ;  /* 0x02d83000050075a7 */ /* 0x000062000802017f */
[----:B------:R-:W-:Y:S05]  /*19f0*/  @!P0 BRA `(.L_x_10179) ;  /* 0x0000000000048947 */ /* 0x000fea0003800000 */
[----:B------:R-:W-:Y:S01]  /*1a00*/  BPT.TRAP 0x1 ;  /* 0x000000040000795c */ /* 0x000fe20000300000 */
.L_x_10179:
[----:B------:R-:W-:Y:S01]  /*1a10*/  IMAD.MOV.U32 R135, RZ, RZ, RZ ;  /* 0x000000ffff877224 */ /* 0x000fe200078e00ff */
[----:B-1----:R-:W-:Y:S06]  /*1a20*/  @P1 BRA `(.L_x_10180) ;  /* 0x0000000000081947 */ /* 0x002fec0003800000 */
[----:B------:R-:W1:Y:S02]  /*1a30*/  SYNCS.PHASECHK.TRANS64.TRYWAIT P1, [R5+URZ+0x2d830], R0 ;  /* 0x02d83000050075a7 */ /* 0x000e64000802017f */
[----:B-1----:R-:W-:Y:S05]  /*1a40*/  @!P1 BRA `(.L_x_10181) ;  /* 0x000000cc00c09947 */ /* 0x002fea0003800000 */
.L_x_10180:
[----:B------:R-:W-:Y:S05]  /*1a50*/  WARPSYNC.ALL ;  /* 0x0000000000007948 */ /* 0x000fea0003800000 */
[----:B------:R-:W-:Y:S01]  /*1a60*/  UIADD3 UR4, UR40, 0x15400, URZ ;  /* 0x0001540028047890 */ /* 0x000fe2000fffe03f */
[----:B------:R-:W-:Y:S01]  /*1a70*/  WARPGROUP.ARRIVE ;  /* 0x00000000000079c5 */ /* 0x000fe20000000000 */
[----:B------:R-:W-:Y:S02]  /*1a80*/  ULEA UR43, UR43, UR40, 0xc ;  /* 0x000000282b2b7291 */ /* 0x000fe4000f8e603f */
[----:B------:R-:W-:Y:S02]  /*1a90*/  USHF.R.U32.HI UR4, URZ, 0x4, UR4 ;  /* 0x000000043f047899 */ /* 0x000fe40008011604 */
[----:B------:R-:W-:-:S02]  /*1aa0*/  UIADD3 UR43, UR43, 0xc400, URZ ;  /* 0x0000c4002b2b7890 */ /* 0x000fc4000fffe03f */
[----:B------:R-:W-:Y:S02]  /*1ab0*/  ULOP3.LUT UR4, UR4, 0x3fff, URZ, 0xc0, !UPT ;  /* 0x00003fff04047892 */ /* 0x000fe4000f8ec03f */
[----:B------:R-:W-:Y:S02]  /*1ac0*/  USHF.R.U32.HI UR43, URZ, 0x4, UR43 ;  /* 0x000000043f2b7899 */ /* 0x000fe4000801162b */
[----:B------:R-:W-:Y:S02]  /*1ad0*/  ULOP3.LUT UR28, UR4, 0x10000, URZ, 0xfc, !UPT ;  /* 0x00010000041c7892 */ /* 0x000fe4000f8efc3f */
[----:B------:R-:W-:Y:S02]  /*1ae0*/  ULOP3.LUT UR43, UR43, 0x3fff, URZ, 0xc0, !UPT ;  /* 0x00003fff2b2b7892 */ /* 0x000fe4000f8ec03f */
[----:B------:R-:W-:Y:S02]  /*1af0*/  UIMAD UR6, UR38, 0x600, UR28 ;  /* 0x00000600260678a4 */ /* 0x000fe4000f8e021c */
[----:B------:R-:W-:Y:S01]  /*1b00*/  ULOP3.LUT UR4, UR43, 0x10000, URZ, 0xfc, !UPT ;  /* 0x000100002b047892 */ /* 0x000fe2000f8efc3f */
[----:B------:R-:W-:Y:S01]  /*1b10*/  UMOV UR7, 0x80000020 ;  /* 0x8000002000077882 */ /* 0x000fe20000000000 */
[----:B------:R-:W-:-:S02]  /*1b20*/  UMOV UR5, 0x80000020 ;  /* 0x8000002000057882 */ /* 0x000fc40000000000 */
        /* <DEDUP_REMOVED lines=39> */
.L_x_10182:
[----:B------:R-:W-:Y:S01]  /*1da0*/  IADD3 R89, R89, 0x80, -R157 ;  /* 0x0000008059597810 */ /* 0x000fe20007ffe89d */
[----:B------:R-:W-:Y:S01]  /*1db0*/  ULDC UR6, c[0x0][0x988] ;  /* 0x0002620000067ab9 */ /* 0x000fe20000000800 */
[----:B------:R-:W-:Y:S01]  /*1dc0*/  P2R R7, PR, RZ, 0x1 ;  /* 0x00000001ff077803 */ /* 0x000fe20000000000 */
        /* <DEDUP_REMOVED lines=36> */
[----:B---3--:R-:W-:Y:S01]  /*2010*/  FSEL R8, R33, -INF , P5 ;  /* 0xff80000021087808 */ /* 0x008fe20002800000 */
        /* <DEDUP_REMOVED lines=94> */
[----:B------:R-:W-:Y:S02]  /*2600*/  ISETP.GT.AND P4, PT, R4, 0x71, PT ;  /* 0x000000710400780c */ /* 0x000fe40003f84270 */
        /* <DEDUP_REMOVED lines=11> */
[----:B------:R-:W-:Y:S02]  /*26c0*/  P2R R21, PR, RZ, 0x4 ;  /* 0x00000004ff157803 */ /* 0x000fe40000000000 */
[----:B------:R-:W-:Y:S01]  /*26d0*/  ISETP.GT.AND P2, PT, R4, 0x58, PT ;  /* 0x000000580400780c */ /* 0x000fe20003f44270 */
[----:B01----:R-:W0:Y:S01]  /*26e0*/  SHFL.BFLY PT, R0, R11, 0x2, 0x1f ;  /* 0x0c401f000b007f89 */ /* 0x003e2200000e0000 */
[----:B------:R-:W-:Y:S02]  /*26f0*/  P2R R29, PR, RZ, 0x2 ;  /* 0x00000002ff1d7803 */ /* 0x000fe40000000000 */
[----:B------:R-:W-:Y:S02]  /*2700*/  FSEL R70, R70, -INF , P2 ;  /* 0xff80000046467808 */ /* 0x000fe40001000000 */
[----:B------:R-:W-:-:S02]  /*2710*/  ISETP.NE.AND P2, PT, R21, RZ, PT ;  /* 0x000000ff1500720c */ /* 0x000fc40003f45270 */
[C---:B------:R-:W-:Y:S02]  /*2720*/  ISETP.GT.AND P1, PT, R4.reuse, 0x59, PT ;  /* 0x000000590400780c */ /* 0x040fe40003f24270 */
[----:B------:R-:W-:Y:S02]  /*2730*/  P2R R31, PR, RZ, 0x1 ;  /* 0x00000001ff1f7803 */ /* 0x000fe40000000000 */
[----:B------:R-:W-:Y:S02]  /*2740*/  ISETP.GT.AND P0, PT, R4, 0x60, PT ;  /* 0x000000600400780c */ /* 0x000fe40003f04270 */
[----:B------:R-:W-:Y:S02]  /*2750*/  FSEL R80, R71, -INF , P1 ;  /* 0xff80000047507808 */ /* 0x000fe40000800000 */
[----:B------:R-:W-:Y:S02]  /*2760*/  FSEL R74, R74, -INF , P0 ;  /* 0xff8000004a4a7808 */ /* 0x000fe40000000000 */
[----:B------:R-:W-:-:S02]  /*2770*/  ISETP.NE.AND P0, PT, R31, RZ, PT ;  /* 0x000000ff1f00720c */ /* 0x000fc40003f05270 */
[----:B------:R-:W-:Y:S02]  /*2780*/  ISETP.NE.AND P1, PT, R29, RZ, PT ;  /* 0x000000ff1d00720c */ /* 0x000fe40003f25270 */
[----:B------:R-:W-:Y:S02]  /*2790*/  FSEL R126, R75, -INF , P0 ;  /* 0xff8000004b7e7808 */ /* 0x000fe40000000000 */
[----:B------:R-:W-:Y:S02]  /*27a0*/  FSEL R86, R86, -INF , P5 ;  /* 0xff80000056567808 */ /* 0x000fe40002800000 */
[----:B0-----:R-:W-:Y:S02]  /*27b0*/  FMNMX.FTZ R13, R11, R0, !PT ;  /* 0x000000000b0d7209 */ /* 0x001fe40007810000 */
[----:B------:R-:W-:Y:S02]  /*27c0*/  ISETP.NE.AND P0, PT, R7, RZ, PT ;  /* 0x000000ff0700720c */ /* 0x000fe40003f05270 */
[----:B------:R-:W-:Y:S01]  /*27d0*/  R2UR UR6, R5 ;  /* 0x00000000050672ca */ /* 0x000fe200000e0000 */
[----:B------:R-:W0:-:S12]  /*27e0*/  SHFL.BFLY PT, R0, R13, 0x1, 0x1f ;  /* 0x0c201f000d007f89 */ /* 0x000e1800000e0000 */
[----:B------:R-:W-:-:S04]  /*27f0*/  UIADD3 UR6, UR6, 0x2d840, URZ ;  /* 0x0002d84006067890 */ /* 0x000fc8000fffe03f */
[----:B------:R-:W-:Y:S01]  /*2800*/  UPRMT UR6, UR41, 0x654, UR6 ;  /* 0x0000065429067896 */ /* 0x000fe20008000006 */
[----:B0-----:R-:W-:-:S08]  /*2810*/  FMNMX.FTZ R0, R13, R0, !PT ;  /* 0x000000000d007209 */ /* 0x001fd00007810000 */
[----:B------:R-:W-:Y:S01]  /*2820*/  SYNCS.ARRIVE.TRANS64.RED.A1T0 RZ, [UR6], RZ ;  /* 0x000000ffffff79a7 */ /* 0x000fe20008100406 */
[----:B------:R-:W-:Y:S02]  /*2830*/  FMNMX.FTZ R13, R26, R27, !PT ;  /* 0x0000001b1a0d7209 */ /* 0x000fe40007810000 */
[C---:B------:R-:W-:Y:S01]  /*2840*/  FSETP.NEU.FTZ.AND P3, PT, R0.reuse, -INF , PT ;  /* 0xff8000000000780b */ /* 0x040fe20003f7d000 */
[----:B------:R-:W-:Y:S01]  /*2850*/  FMUL.FTZ R9, R0, R3 ;  /* 0x0000000300097220 */ /* 0x000fe20000410000 */
[----:B------:R-:W-:-:S04]  /*2860*/  FMNMX.FTZ R13, R30, R13, !PT ;  /* 0x0000000d1e0d7209 */ /* 0x000fc80007810000 */
[----:B------:R-:W-:Y:S02]  /*2870*/  FMNMX.FTZ R13, R12, R13, !PT ;  /* 0x0000000d0c0d7209 */ /* 0x000fe40007810000 */
[----:B------:R-:W-:Y:S02]  /*2880*/  FSEL R9, R9, RZ, P3 ;  /* 0x000000ff09097208 */ /* 0x000fe40001800000 */
[----:B------:R-:W-:Y:S02]  /*2890*/  FMNMX.FTZ R13, R34, R13, !PT ;  /* 0x0000000d220d7209 */ /* 0x000fe40007810000 */
[----:B------:R-:W-:Y:S01]  /*28a0*/  ISETP.NE.AND P3, PT, R15, RZ, PT ;  /* 0x000000ff0f00720c */ /* 0x000fe20003f65270 */
[--C-:B------:R-:W-:Y:S01]  /*28b0*/  FFMA.FTZ R132, R25, R3, -R9.reuse ;  /* 0x0000000319847223 */ /* 0x100fe20000010809 */
[----:B------:R-:W-:Y:S01]  /*28c0*/  FMNMX.FTZ R15, R20, R13, !PT ;  /* 0x0000000d140f7209 */ /* 0x000fe20007810000 */
[-CC-:B------:R-:W-:Y:S01]  /*28d0*/  FFMA.FTZ R134, R6, R3.reuse, -R9.reuse ;  /* 0x0000000306867223 */ /* 0x180fe20000010809 */
[-CC-:B------:R-:W-:Y:S01]  /*28e0*/  FFMA.FTZ R6, R32, R3.reuse, -R9.reuse ;  /* 0x0000000320067223 */ /* 0x180fe20000010809 */
[--C-:B------:R-:W-:Y:S01]  /*28f0*/  FFMA.FTZ R32, R90, R3, -R9.reuse ;  /* 0x000000035a207223 */ /* 0x100fe20000010809 */
[----:B------:R-:W-:Y:S01]  /*2900*/  FMNMX.FTZ R15, R38, R15, !PT ;  /* 0x0000000f260f7209 */ /* 0x000fe20007810000 */
[-CC-:B------:R-:W-:Y:S01]  /*2910*/  FFMA.FTZ R4, R94, R3.reuse, -R9.reuse ;  /* 0x000000035e047223 */ /* 0x180fe20000010809 */
[----:B------:R-:W-:Y:S01]  /*2920*/  FSEL R90, R78, -INF , P1 ;  /* 0xff8000004e5a7808 */ /* 0x000fe20000800000 */
[--C-:B------:R-:W-:Y:S01]  /*2930*/  FFMA.FTZ R36, R36, R3, -R9.reuse ;  /* 0x0000000324247223 */ /* 0x100fe20000010809 */
[----:B------:R-:W-:Y:S01]  /*2940*/  FMNMX.FTZ R21, R92, R15, !PT ;  /* 0x0000000f5c157209 */ /* 0x000fe20007810000 */
[--C-:B------:R-:W-:Y:S01]  /*2950*/  FFMA.FTZ R37, R56, R3, -R9.reuse ;  /* 0x0000000338257223 */ /* 0x100fe20000010809 */
[----:B------:R-:W-:Y:S01]  /*2960*/  FSEL R94, R79, -INF , P2 ;  /* 0xff8000004f5e7808 */ /* 0x000fe20001000000 */
[----:B------:R0:W-:Y:S01]  /*2970*/  MUFU.EX2 R15, R36 ;  /* 0x00000024000f7308 */ /* 0x0001e20000000800 */
[----:B------:R-:W-:Y:S01]  /*2980*/  FMNMX.FTZ R21, R42, R21, !PT ;  /* 0x000000152a157209 */ /* 0x000fe20007810000 */
[-CC-:B------:R-:W-:Y:S01]  /*2990*/  FFMA.FTZ R56, R102, R3.reuse, -R9.reuse ;  /* 0x0000000366387223 */ /* 0x180fe20000010809 */
[----:B------:R-:W-:Y:S01]  /*29a0*/  FSEL R82, R82, -INF , P3 ;  /* 0xff80000052527808 */ /* 0x000fe20001800000 */
[--C-:B------:R-:W-:Y:S01]  /*29b0*/  FFMA.FTZ R8, R8, R3, -R9.reuse ;  /* 0x0000000308087223 */ /* 0x100fe20000010809 */
[----:B------:R-:W-:Y:S01]  /*29c0*/  FMNMX.FTZ R21, R96, R21, !PT ;  /* 0x0000001560157209 */ /* 0x000fe20007810000 */
[--C-:B------:R-:W-:Y:S01]  /*29d0*/  FFMA.FTZ R52, R52, R3, -R9.reuse ;  /* 0x0000000334347223 */ /* 0x100fe20000010809 */
[----:B------:R-:W-:Y:S01]  /*29e0*/  FSEL R102, R87, -INF , P6 ;  /* 0xff80000057667808 */ /* 0x000fe20003000000 */
[----:B------:R-:W-:Y:S01]  /*29f0*/  MUFU.EX2 R13, R8 ;  /* 0x00000008000d7308 */ /* 0x000fe20000000800 */
[----:B------:R-:W-:Y:S01]  /*2a00*/  FMNMX.FTZ R21, R46, R21, !PT ;  /* 0x000000152e157209 */ /* 0x000fe20007810000 */
[-CC-:B0-----:R-:W-:Y:S01]  /*2a10*/  FFMA.FTZ R36, R98, R3.reuse, -R9.reuse ;  /* 0x0000000362247223 */ /* 0x181fe20000010809 */
[----:B------:R-:W-:Y:S01]  /*2a20*/  FSEL R98, R83, -INF , P4 ;  /* 0xff80000053627808 */ /* 0x000fe20002000000 */
        /* <DEDUP_REMOVED lines=24> */
[----:B------:R-:W-:Y:S01]  /*2bb0*/  FFMA.FTZ R40, R84, R3, -R9 ;  /* 0x0000000354287223 */ /* 0x000fe20000010809 */
[----:B------:R-:W-:Y:S01]  /*2bc0*/  FMNMX.FTZ R21, R112, R21, !PT ;  /* 0x0000001570157209 */ /* 0x000fe20007810000 */
[----:B------:R-:W-:Y:S01]  /*2bd0*/  MUFU.EX2 R7, R7 ;  /* 0x0000000700077308 */ /* 0x000fe20000000800 */
[--C-:B------:R-:W-:Y:S01]  /*2be0*/  IMAD.MOV.U32 R130, RZ, RZ, R135.reuse ;  /* 0x000000ffff827224 */ /* 0x100fe200078e0087 */
[----:B------:R-:W-:Y:S01]  /*2bf0*/  MOV R114, R135 ;  /* 0x0000008700727202 */ /* 0x000fe20000000f00 */
[--C-:B------:R-:W-:Y:S01]  /*2c00*/  IMAD.MOV.U32 R124, RZ, RZ, R135.reuse ;  /* 0x000000ffff7c7224 */ /* 0x100fe200078e0087 */
[----:B------:R-:W-:Y:S01]  /*2c10*/  FMNMX.FTZ R21, R62, R21, !PT ;  /* 0x000000153e157209 */ /* 0x000fe20007810000 */
[----:B------:R-:W-:-:S02]  /*2c20*/  IMAD.MOV.U32 R122, RZ, RZ, R135 ;  /* 0x000000ffff7a7224 */ /* 0x000fc400078e0087 */
[--C-:B------:R-:W-:Y:S01]  /*2c30*/  IMAD.MOV.U32 R118, RZ, RZ, R135.reuse ;  /* 0x000000ffff767224 */ /* 0x100fe200078e0087 */
[----:B------:R-:W-:Y:S01]  /*2c40*/  FMNMX.FTZ R21, R68, R21, !PT ;  /* 0x0000001544157209 */ /* 0x000fe20007810000 */
[----:B------:R-:W-:Y:S01]  /*2c50*/  MUFU.EX2 R132, R132 ;  /* 0x0000008400847308 */ /* 0x000fe20000000800 */
[--C-:B------:R-:W-:Y:S02]  /*2c60*/  IMAD.MOV.U32 R116, RZ, RZ, R135.reuse ;  /* 0x000000ffff747224 */ /* 0x100fe400078e0087 */
[----:B------:R-:W-:Y:S01]  /*2c70*/  FMNMX.FTZ R21, R66, R21, !PT ;  /* 0x0000001542157209 */ /* 0x000fe20007810000 */
[--C-:B------:R-:W-:Y:S02]  /*2c80*/  IMAD.MOV.U32 R110, RZ, RZ, R135.reuse ;  /* 0x000000ffff6e7224 */ /* 0x100fe400078e0087 */
[----:B------:R-:W-:Y:S01]  /*2c90*/  IMAD.MOV.U32 R108, RZ, RZ, R135 ;  /* 0x000000ffff6c7224 */ /* 0x000fe200078e0087 */
        /* <DEDUP_REMOVED lines=11> */
[----:B0-----:R-:W-:Y:S01]  /*2d50*/  FFMA.FTZ R52, R120, R3, -R9 ;  /* 0x0000000378347223 */ /* 0x001fe20000010809 */
[----:B------:R-:W-:Y:S01]  /*2d60*/  IMAD.MOV.U32 R120, RZ, RZ, R135 ;  /* 0x000000ffff787224 */ /* 0x000fe200078e0087 */
[----:B------:R-:W-:-:S04]  /*2d70*/  FMNMX.FTZ R33, R82, R33, !PT ;  /* 0x0000002152217209 */ /* 0x000fc80007810000 */
[----:B------:R-:W-:Y:S01]  /*2d80*/  FMNMX.FTZ R33, R98, R33, !PT ;  /* 0x0000002162217209 */ /* 0x000fe20007810000 */
[----:B------:R-:W-:Y:S03]  /*2d90*/  MUFU.EX2 R6, R6 ;  /* 0x0000000600067308 */ /* 0x000fe60000000800 */
[----:B------:R-:W-:-:S04]  /*2da0*/  FMNMX.FTZ R33, R86, R33, !PT ;  /* 0x0000002156217209 */ /* 0x000fc80007810000 */
[----:B------:R-:W-:Y:S01]  /*2db0*/  FMNMX.FTZ R33, R102, R33, !PT ;  /* 0x0000002166217209 */ /* 0x000fe20007810000 */
[----:B------:R-:W-:Y:S01]  /*2dc0*/  MUFU.EX2 R28, R28 ;  /* 0x0000001c001c7308 */ /* 0x000fe20000000800 */
[----:B-1----:R-:W-:-:S03]  /*2dd0*/  F2FP.BF16.F32.PACK_AB R10, R134, R11 ;  /* 0x0000000b860a723e */ /* 0x002fc600000010ff */
        /* <DEDUP_REMOVED lines=11> */
[-C--:B------:R-:W-:Y:S01]  /*2e90*/  FFMA.FTZ R33, R128, R3.reuse, -R9 ;  /* 0x0000000380217223 */ /* 0x080fe20000010809 */
[----:B------:R-:W-:Y:S01]  /*2ea0*/  FADD.FTZ R8, R7, R132 ;  /* 0x0000008407087221 */ /* 0x000fe20000010000 */
[--C-:B------:R-:W-:Y:S01]  /*2eb0*/  IMAD.MOV.U32 R128, RZ, RZ, R135.reuse ;  /* 0x000000ffff807224 */ /* 0x100fe200078e0087 */
[C---:B------:R-:W-:Y:S01]  /*2ec0*/  FSETP.NEU.FTZ.AND P1, PT, R4.reuse, -INF , PT ;  /* 0xff8000000400780b */ /* 0x040fe20003f3d000 */
[----:B------:R-:W-:Y:S01]  /*2ed0*/  FMUL.FTZ R49, R4, R3 ;  /* 0x0000000304317220 */ /* 0x000fe20000410000 */
[----:B------:R-:W-:Y:S01]  /*2ee0*/  FADD.FTZ R65, R11, R8 ;  /* 0x000000080b417221 */ /* 0x000fe20000010000 */
[----:B------:R-:W-:Y:S01]  /*2ef0*/  F2FP.BF16.F32.PACK_AB R8, R132, R7 ;  /* 0x000000078408723e */ /* 0x000fe200000010ff */
[----:B------:R-:W-:Y:S01]  /*2f00*/  MUFU.EX2 R56, R56 ;  /* 0x0000003800387308 */ /* 0x000fe20000000800 */
[----:B------:R-:W-:Y:S01]  /*2f10*/  IMAD.MOV.U32 R132, RZ, RZ, R135 ;  /* 0x000000ffff847224 */ /* 0x000fe200078e0087 */
[----:B------:R-:W-:Y:S01]  /*2f20*/  FSEL R49, R49, RZ, P1 ;  /* 0x000000ff31317208 */ /* 0x000fe20000800000 */
[----:B------:R-:W-:Y:S01]  /*2f30*/  FADD.FTZ R65, R134, R65 ;  /* 0x0000004186417221 */ /* 0x000fe20000010000 */
[----:B------:R-:W-:-:S03]  /*2f40*/  IMAD.MOV.U32 R134, RZ, RZ, R135 ;  /* 0x000000ffff867224 */ /* 0x000fc600078e0087 */
        /* <DEDUP_REMOVED lines=29> */
[----:B------:R-:W-:Y:S01]  /*3120*/  FFMA.FTZ R86, R86, R3, -R49 ;  /* 0x0000000356567223 */ /* 0x000fe20000010831 */
[----:B------:R-:W2:Y:S01]  /*3130*/  MUFU.EX2 R12, R12 ;  /* 0x0000000c000c7308 */ /* 0x000ea20000000800 */
[----:B0-----:R-:W-:Y:S01]  /*3140*/  FADD.FTZ R54, R9, R76 ;  /* 0x0000004c09367221 */ /* 0x001fe20000010000 */
[----:B------:R-:W-:Y:S01]  /*3150*/  F2FP.BF16.F32.PACK_AB R9, R76, R9 ;  /* 0x000000094c09723e */ /* 0x000fe200000010ff */
[----:B------:R-:W-:-:S02]  /*3160*/  IMAD.MOV.U32 R112, RZ, RZ, R135 ;  /* 0x000000ffff707224 */ /* 0x000fc400078e0087 */
[--C-:B------:R-:W-:Y:S02]  /*3170*/  IMAD.MOV.U32 R106, RZ, RZ, R135.reuse ;  /* 0x000000ffff6a7224 */ /* 0x100fe400078e0087 */
[----:B------:R-:W-:Y:S01]  /*3180*/  IMAD.MOV.U32 R104, RZ, RZ, R135 ;  /* 0x000000ffff687224 */ /* 0x000fe200078e0087 */
[----:B------:R-:W0:Y:S01]  /*3190*/  MUFU.EX2 R26, R26 ;  /* 0x0000001a001a7308 */ /* 0x000e220000000800 */
[----:B-1----:R-:W-:Y:S01]  /*31a0*/  FADD.FTZ R7, R61, R54 ;  /* 0x000000363d077221 */ /* 0x002fe20000010000 */
[----:B------:R-:W-:Y:S01]  /*31b0*/  FFMA.FTZ R54, R72, R3, -R49 ;  /* 0x0000000348367223 */ /* 0x000fe20000010831 */
[--C-:B------:R-:W-:Y:S02]  /*31c0*/  IMAD.MOV.U32 R100, RZ, RZ, R135.reuse ;  /* 0x000000ffff647224 */ /* 0x100fe400078e0087 */
[--C-:B------:R-:W-:Y:S02]  /*31d0*/  IMAD.MOV.U32 R96, RZ, RZ, R135.reuse ;  /* 0x000000ffff607224 */ /* 0x100fe400078e0087 */
[----:B------:R-:W-:Y:S01]  /*31e0*/  IMAD.MOV.U32 R92, RZ, RZ, R135 ;  /* 0x000000ffff5c7224 */ /* 0x000fe200078e0087 */
[----:B------:R-:W1:Y:S01]  /*31f0*/  MUFU.EX2 R51, R51 ;  /* 0x0000003300337308 */ /* 0x000e620000000800 */
[C---:B--2---:R-:W-:Y:S01]  /*3200*/  FADD.FTZ R67, R12.reuse, R7 ;  /* 0x000000070c437221 */ /* 0x044fe20000010000 */
[----:B------:R-:W-:Y:S01]  /*3210*/  F2FP.BF16.F32.PACK_AB R11, R12, R61 ;  /* 0x0000003d0c0b723e */ /* 0x000fe200000010ff */
[----:B------:R-:W-:Y:S01]  /*3220*/  FADD.FTZ R12, R6, R65 ;  /* 0x00000041060c7221 */ /* 0x000fe20000010000 */
[-CC-:B------:R-:W-:Y:S01]  /*3230*/  FFMA.FTZ R7, R66, R3.reuse, -R49.reuse ;  /* 0x0000000342077223 */ /* 0x180fe20000010831 */
[----:B------:R-:W-:-:S02]  /*3240*/  FFMA.FTZ R61, R80, R3, -R49 ;  /* 0x00000003503d7223 */ /* 0x000fc40000010831 */
[----:B------:R-:W-:Y:S01]  /*3250*/  FADD.FTZ R62, R13, R12 ;  /* 0x0000000c0d3e7221 */ /* 0x000fe20000010000 */
[----:B------:R-:W2:Y:S01]  /*3260*/  MUFU.EX2 R34, R34 ;  /* 0x0000002200227308 */ /* 0x000ea20000000800 */
[----:B0-----:R-:W-:Y:S01]  /*3270*/  FADD.FTZ R12, R26, R67 ;  /* 0x000000431a0c7221 */ /* 0x001fe20000010000 */
[----:B------:R0:W-:Y:S01]  /*3280*/  STSM.16.M88.4 [R16+0x21800], R8 ;  /* 0x0218000810007844 */ /* 0x0001e20000000200 */
[----:B------:R-:W-:Y:S01]  /*3290*/  FADD.FTZ R67, R15, R62 ;  /* 0x0000003e0f437221 */ /* 0x000fe20000010000 */
[-CC-:B------:R-:W-:Y:S01]  /*32a0*/  FFMA.FTZ R62, R74, R3.reuse, -R49.reuse ;  /* 0x000000034a3e7223 */ /* 0x180fe20000010831 */
[----:B------:R-:W-:Y:S01]  /*32b0*/  FFMA.FTZ R49, R102, R3, -R49 ;  /* 0x0000000366317223 */ /* 0x000fe20000010831 */
[----:B------:R-:W-:Y:S02]  /*32c0*/  IMAD.MOV.U32 R102, RZ, RZ, R135 ;  /* 0x000000ffff667224 */ /* 0x000fe400078e0087 */
[----:B------:R-:W-:Y:S01]  /*32d0*/  FADD.FTZ R66, R28, R67 ;  /* 0x000000431c427221 */ /* 0x000fe20000010000 */
[----:B------:R-:W3:Y:S01]  /*32e0*/  MUFU.EX2 R53, R53 ;  /* 0x0000003500357308 */ /* 0x000ee20000000800 */
[----:B-1----:R-:W-:-:S02]  /*32f0*/  FADD.FTZ R65, R51, R12 ;  /* 0x0000000c33417221 */ /* 0x002fc40000010000 */
[----:B------:R-:W-:-:S04]  /*3300*/  FADD.FTZ R67, R29, R66 ;  /* 0x000000421d437221 */ /* 0x000fc80000010000 */
[----:B------:R-:W-:Y:S01]  /*3310*/  FADD.FTZ R66, R14, R67 ;  /* 0x000000430e427221 */ /* 0x000fe20000010000 */
[----:B------:R-:W1:Y:S01]  /*3320*/  MUFU.EX2 R38, R38 ;  /* 0x0000002600267308 */ /* 0x000e620000000800 */
[----:B--2---:R-:W-:Y:S01]  /*3330*/  FADD.FTZ R12, R34, R65 ;  /* 0x00000041220c7221 */ /* 0x004fe20000010000 */
[----:B0-----:R-:W-:Y:S01]  /*3340*/  F2FP.BF16.F32.PACK_AB R8, R13, R6 ;  /* 0x000000060d08723e */ /* 0x001fe200000010ff */
[----:B------:R-:W-:Y:S01]  /*3350*/  FADD.FTZ R67, R31, R66 ;  /* 0x000000421f437221 */ /* 0x000fe20000010000 */
[----:B------:R-:W-:Y:S02]  /*3360*/  F2FP.BF16.F32.PACK_AB R10, R28, R15 ;  /* 0x0000000f1c0a723e */ /* 0x000fe400000010ff */
[----:B------:R-:W-:Y:S01]  /*3370*/  F2FP.BF16.F32.PACK_AB R9, R51, R26 ;  /* 0x0000001a3309723e */ /* 0x000fe200000010ff */
[----:B------:R-:W-:Y:S01]  /*3380*/  FADD.FTZ R67, R32, R67 ;  /* 0x0000004320437221 */ /* 0x000fe20000010000 */
[----:B------:R-:W0:Y:S01]  /*3390*/  MUFU.EX2 R55, R55 ;  /* 0x0000003700377308 */ /* 0x000e220000000800 */
[C---:B---3--:R-:W-:Y:S01]  /*33a0*/  FADD.FTZ R65, R53.reuse, R12 ;  /* 0x0000000c35417221 */ /* 0x048fe20000010000 */
[----:B------:R-:W-:Y:S01]  /*33b0*/  F2FP.BF16.F32.PACK_AB R11, R53, R34 ;  /* 0x00000022350b723e */ /* 0x000fe200000010ff */
[----:B------:R-:W-:Y:S01]  /*33c0*/  FADD.FTZ R66, R24, R67 ;  /* 0x0000004318427221 */ /* 0x000fe20000010000 */
[----:B------:R-:W-:-:S03]  /*33d0*/  F2FP.BF16.F32.PACK_AB R24, R21, R24 ;  /* 0x000000181518723e */ /* 0x000fc600000010ff */
[----:B------:R-:W-:Y:S01]  /*33e0*/  FADD.FTZ R66, R21, R66 ;  /* 0x0000004215427221 */ /* 0x000fe20000010000 */
[----:B------:R-:W2:Y:S01]  /*33f0*/  MUFU.EX2 R42, R42 ;  /* 0x0000002a002a7308 */ /* 0x000ea20000000800 */
[----:B-1----:R-:W-:Y:S01]  /*3400*/  FADD.FTZ R12, R38, R65 ;  /* 0x00000041260c7221 */ /* 0x002fe20000010000 */
[----:B------:R1:W-:Y:S06]  /*3410*/  STSM.16.M88.4 [R23], R8 ;  /* 0x0000000817007844 */ /* 0x0003ec0000000200 */
[----:B------:R-:W3:Y:S01]  /*3420*/  MUFU.EX2 R57, R57 ;  /* 0x0000003900397308 */ /* 0x000ee20000000800 */
[----:B0-----:R-:W-:-:S07]  /*3430*/  FADD.FTZ R65, R55, R12 ;  /* 0x0000000c37417221 */ /* 0x001fce0000010000 */
[----:B------:R-:W0:Y:S01]  /*3440*/  MUFU.EX2 R20, R20 ;  /* 0x0000001400147308 */ /* 0x000e220000000800 */
[----:B--2---:R-:W-:Y:S01]  /*3450*/  FADD.FTZ R12, R42, R65 ;  /* 0x000000412a0c7221 */ /* 0x004fe20000010000 */
[----:B-1----:R-:W-:-:S06]  /*3460*/  F2FP.BF16.F32.PACK_AB R8, R56, R37 ;  /* 0x000000253808723e */ /* 0x002fcc00000010ff */
[----:B------:R-:W1:Y:S01]  /*3470*/  MUFU.EX2 R27, R27 ;  /* 0x0000001b001b7308 */ /* 0x000e620000000800 */
[----:B---3--:R-:W-:Y:S01]  /*3480*/  FADD.FTZ R65, R57, R12 ;  /* 0x0000000c39417221 */ /* 0x008fe20000010000 */
[----:B------:R-:W-:Y:S02]  /*3490*/  F2FP.BF16.F32.PACK_AB R12, R14, R29 ;  /* 0x0000001d0e0c723e */ /* 0x000fe400000010ff */
[----:B------:R-:W-:-:S04]  /*34a0*/  F2FP.BF16.F32.PACK_AB R14, R32, R31 ;  /* 0x0000001f200e723e */ /* 0x000fc800000010ff */
[----:B------:R-:W2:Y:S01]  /*34b0*/  MUFU.EX2 R30, R30 ;  /* 0x0000001e001e7308 */ /* 0x000ea20000000800 */
[----:B0-----:R-:W-:Y:S01]  /*34c0*/  FADD.FTZ R6, R20, R65 ;  /* 0x0000004114067221 */ /* 0x001fe20000010000 */
[----:B------:R-:W-:-:S04]  /*34d0*/  FADD.FTZ R65, R25, R66 ;  /* 0x0000004219417221 */ /* 0x000fc80000010000 */
[----:B------:R-:W-:Y:S02]  /*34e0*/  FADD.FTZ R28, R36, R65 ;  /* 0x00000041241c7221 */ /* 0x000fe40000010000 */
[----:B------:R-:W0:Y:S01]  /*34f0*/  MUFU.EX2 R59, R59 ;  /* 0x0000003b003b7308 */ /* 0x000e220000000800 */
[----:B-1----:R-:W-:-:S07]  /*3500*/  FADD.FTZ R13, R27, R6 ;  /* 0x000000061b0d7221 */ /* 0x002fce0000010000 */
[----:B------:R-:W1:Y:S01]  /*3510*/  MUFU.EX2 R46, R46 ;  /* 0x0000002e002e7308 */ /* 0x000e620000000800 */
[----:B--2---:R-:W-:Y:S01]  /*3520*/  FADD.FTZ R6, R30, R13 ;  /* 0x0000000d1e067221 */ /* 0x004fe20000010000 */
[----:B------:R-:W-:-:S04]  /*3530*/  FADD.FTZ R13, R37, R28 ;  /* 0x0000001c250d7221 */ /* 0x000fc80000010000 */
[----:B------:R-:W-:Y:S01]  /*3540*/  FADD.FTZ R28, R56, R13 ;  /* 0x0000000d381c7221 */ /* 0x000fe20000010000 */
[----:B------:R-:W-:Y:S01]  /*3550*/  F2FP.BF16.F32.PACK_AB R13, R55, R38 ;  /* 0x00000026370d723e */ /* 0x000fe200000010ff */
[----:B------:R-:W2:Y:S01]  /*3560*/  MUFU.EX2 R45, R45 ;  /* 0x0000002d002d7308 */ /* 0x000ea20000000800 */
[----:B0-----:R-:W-:-:S07]  /*3570*/  FADD.FTZ R15, R59, R6 ;  /* 0x000000063b0f7221 */ /* 0x001fce0000010000 */
[----:B------:R-:W0:Y:S01]  /*3580*/  MUFU.EX2 R63, R63 ;  /* 0x0000003f003f7308 */ /* 0x000e220000000800 */
[----:B-1----:R-:W-:Y:S01]  /*3590*/  FADD.FTZ R26, R46, R15 ;  /* 0x0000000f2e1a7221 */ /* 0x002fe20000010000 */
[----:B------:R-:W-:-:S05]  /*35a0*/  F2FP.BF16.F32.PACK_AB R15, R57, R42 ;  /* 0x0000002a390f723e */ /* 0x000fca00000010ff */
[----:B------:R1:W-:Y:S01]  /*35b0*/  STSM.16.M88.4 [R18], R12 ;  /* 0x0000000c12007844 */ /* 0x0003e20000000200 */
[----:B------:R-:W3:Y:S01]  /*35c0*/  MUFU.EX2 R78, R78 ;  /* 0x0000004e004e7308 */ /* 0x000ee20000000800 */
[----:B--2---:R-:W-:-:S07]  /*35d0*/  FADD.FTZ R31, R45, R28 ;  /* 0x0000001c2d1f7221 */ /* 0x004fce0000010000 */
[----:B------:R-:W2:Y:S01]  /*35e0*/  MUFU.EX2 R5, R5 ;  /* 0x0000000500057308 */ /* 0x000ea20000000800 */
[----:B0-----:R-:W-:-:S07]  /*35f0*/  FADD.FTZ R26, R63, R26 ;  /* 0x0000001a3f1a7221 */ /* 0x001fce0000010000 */
[----:B------:R-:W0:Y:S01]  /*3600*/  MUFU.EX2 R35, R35 ;  /* 0x0000002300237308 */ /* 0x000e220000000800 */
[C---:B---3--:R-:W-:Y:S01]  /*3610*/  FADD.FTZ R28, R78.reuse, R31 ;  /* 0x0000001f4e1c7221 */ /* 0x048fe20000010000 */
[----:B------:R-:W-:-:S06]  /*3620*/  F2FP.BF16.F32.PACK_AB R10, R78, R45 ;  /* 0x0000002d4e0a723e */ /* 0x000fcc00000010ff */
[----:B------:R-:W3:Y:S01]  /*3630*/  MUFU.EX2 R50, R50 ;  /* 0x0000003200327308 */ /* 0x000ee20000000800 */
[----:B--2---:R-:W-:Y:S01]  /*3640*/  FADD.FTZ R51, R5, R26 ;  /* 0x0000001a05337221 */ /* 0x004fe20000010000 */
[----:B------:R-:W-:Y:S02]  /*3650*/  F2FP.BF16.F32.PACK_AB R26, R36, R25 ;  /* 0x00000019241a723e */ /* 0x000fe400000010ff */
[----:B------:R-:W-:Y:S02]  /*3660*/  F2FP.BF16.F32.PACK_AB R25, R27, R20 ;  /* 0x000000141b19723e */ /* 0x000fe400000010ff */
[----:B------:R-:W-:Y:S02]  /*3670*/  F2FP.BF16.F32.PACK_AB R27, R59, R30 ;  /* 0x0000001e3b1b723e */ /* 0x000fe400000010ff */
[----:B------:R-:W2:Y:S01]  /*3680*/  MUFU.EX2 R44, R44 ;  /* 0x0000002c002c7308 */ /* 0x000ea20000000800 */
[----:B0-----:R-:W-:Y:S02]  /*3690*/  FADD.FTZ R53, R35, R28 ;  /* 0x0000001c23357221 */ /* 0x001fe40000010000 */
[----:B------:R-:W-:Y:S05]  /*36a0*/  STSM.16.M88.4 [R17], R24 ;  /* 0x0000001811007844 */ /* 0x000fea0000000200 */
[----:B------:R-:W0:Y:S01]  /*36b0*/  MUFU.EX2 R7, R7 ;  /* 0x0000000700077308 */ /* 0x000e220000000800 */
[----:B---3--:R-:W-:-:S07]  /*36c0*/  FADD.FTZ R28, R50, R51 ;  /* 0x00000033321c7221 */ /* 0x008fce0000010000 */
        /* <DEDUP_REMOVED lines=9> */
[----:B-1----:R-:W-:Y:S01]  /*3760*/  FADD.FTZ R14, R48, R11 ;  /* 0x0000000b300e7221 */ /* 0x002fe20000010000 */
[----:B------:R-:W-:-:S06]  /*3770*/  F2FP.BF16.F32.PACK_AB R11, R50, R5 ;  /* 0x00000005320b723e */ /* 0x000fcc00000010ff */
[----:B------:R-:W1:Y:S01]  /*3780*/  MUFU.EX2 R61, R61 ;  /* 0x0000003d003d7308 */ /* 0x000e620000000800 */
[----:B0-----:R-:W-:Y:S01]  /*3790*/  FADD.FTZ R12, R58, R9 ;  /* 0x000000093a0c7221 */ /* 0x001fe20000010000 */
[----:B------:R-:W-:-:S05]  /*37a0*/  F2FP.BF16.F32.PACK_AB R9, R63, R46 ;  /* 0x0000002e3f09723e */ /* 0x000fca00000010ff */
[----:B------:R0:W-:Y:S01]  /*37b0*/  STSM.16.M88.4 [R16+0x27800], R8 ;  /* 0x0278000810007844 */ /* 0x0001e20000000200 */
[----:B------:R-:W3:Y:S01]  /*37c0*/  MUFU.EX2 R52, R52 ;  /* 0x0000003400347308 */ /* 0x000ee20000000800 */
[----:B--2---:R-:W-:-:S07]  /*37d0*/  FADD.FTZ R13, R41, R14 ;  /* 0x0000000e290d7221 */ /* 0x004fce0000010000 */
[----:B------:R-:W2:Y:S01]  /*37e0*/  MUFU.EX2 R62, R62 ;  /* 0x0000003e003e7308 */ /* 0x000ea20000000800 */
[----:B-1----:R-:W-:Y:S01]  /*37f0*/  FADD.FTZ R5, R61, R12 ;  /* 0x0000000c3d057221 */ /* 0x002fe20000010000 */
[----:B0-----:R-:W-:-:S06]  /*3800*/  F2FP.BF16.F32.PACK_AB R8, R44, R35 ;  /* 0x000000232c08723e */ /* 0x001fcc00000010ff */
[----:B------:R-:W0:Y:S01]  /*3810*/  MUFU.EX2 R43, R43 ;  /* 0x0000002b002b7308 */ /* 0x000e220000000800 */
[----:B---3--:R-:W-:Y:S01]  /*3820*/  FADD.FTZ R14, R52, R13 ;  /* 0x0000000d340e7221 */ /* 0x008fe20000010000 */
[----:B------:R-:W-:Y:S02]  /*3830*/  F2FP.BF16.F32.PACK_AB R10, R48, R39 ;  /* 0x00000027300a723e */ /* 0x000fe400000010ff */
[----:B------:R-:W-:Y:S02]  /*3840*/  F2FP.BF16.F32.PACK_AB R9, R54, R7 ;  /* 0x000000073609723e */ /* 0x000fe400000010ff */
[----:B------:R-:W-:Y:S02]  /*3850*/  F2FP.BF16.F32.PACK_AB R11, R61, R58 ;  /* 0x0000003a3d0b723e */ /* 0x000fe400000010ff */
[----:B------:R1:W3:Y:S01]  /*3860*/  MUFU.EX2 R29, R126 ;  /* 0x0000007e001d7308 */ /* 0x0002e20000000800 */
[----:B--2---:R-:W-:Y:S02]  /*3870*/  FADD.FTZ R12, R62, R5 ;  /* 0x000000053e0c7221 */ /* 0x004fe40000010000 */
[----:B------:R2:W-:Y:S05]  /*3880*/  STSM.16.M88.4 [R136], R8 ;  /* 0x0000000888007844 */ /* 0x0005ea0000000200 */
[----:B------:R-:W4:Y:S01]  /*3890*/  MUFU.EX2 R60, R60 ;  /* 0x0000003c003c7308 */ /* 0x000f220000000800 */
[----:B0-----:R-:W-:Y:S01]  /*38a0*/  FADD.FTZ R13, R43, R14 ;  /* 0x0000000e2b0d7221 */ /* 0x001fe20000010000 */
[----:B-1----:R-:W-:-:S06]  /*38b0*/  IMAD.MOV.U32 R126, RZ, RZ, R135 ;  /* 0x000000ffff7e7224 */ /* 0x002fcc00078e0087 */
[----:B------:R-:W0:Y:S01]  /*38c0*/  MUFU.EX2 R47, R47 ;  /* 0x0000002f002f7308 */ /* 0x000e220000000800 */
[----:B---3--:R-:W-:-:S07]  /*38d0*/  FADD.FTZ R5, R29, R12 ;  /* 0x0000000c1d057221 */ /* 0x008fce0000010000 */
[----:B------:R1:W3:Y:S01]  /*38e0*/  MUFU.EX2 R6, R90 ;  /* 0x0000005a00067308 */ /* 0x0002e20000000800 */
[C---:B----4-:R-:W-:Y:S01]  /*38f0*/  FADD.FTZ R12, R60.reuse, R13 ;  /* 0x0000000d3c0c7221 */ /* 0x050fe20000010000 */
[----:B------:R-:W-:-:S06]  /*3900*/  F2FP.BF16.F32.PACK_AB R14, R60, R43 ;  /* 0x0000002b3c0e723e */ /* 0x000fcc00000010ff */
[----:B------:R-:W4:Y:S01]  /*3910*/  MUFU.EX2 R64, R64 ;  /* 0x0000004000407308 */ /* 0x000f220000000800 */
[----:B0-----:R-:W-:Y:S01]  /*3920*/  FADD.FTZ R13, R47, R12 ;  /* 0x0000000c2f0d7221 */ /* 0x001fe20000010000 */
[----:B------:R-:W-:Y:S01]  /*3930*/  F2FP.BF16.F32.PACK_AB R12, R52, R41 ;  /* 0x00000029340c723e */ /* 0x000fe200000010ff */
[----:B-1----:R-:W-:-:S05]  /*3940*/  IMAD.MOV.U32 R90, RZ, RZ, R135 ;  /* 0x000000ffff5a7224 */ /* 0x002fca00078e0087 */
[----:B------:R0:W1:Y:S01]  /*3950*/  MUFU.EX2 R31, R94 ;  /* 0x0000005e001f7308 */ /* 0x0000620000000800 */
[----:B---3--:R-:W-:-:S07]  /*3960*/  FADD.FTZ R20, R6, R5 ;  /* 0x0000000506147221 */ /* 0x008fce0000010000 */
[----:B------:R-:W3:Y:S01]  /*3970*/  MUFU.EX2 R33, R33 ;  /* 0x0000002100217308 */ /* 0x000ee20000000800 */
[C---:B----4-:R-:W-:Y:S01]  /*3980*/  FADD.FTZ R28, R64.reuse, R13 ;  /* 0x0000000d401c7221 */ /* 0x050fe20000010000 */
[----:B------:R-:W-:Y:S01]  /*3990*/  F2FP.BF16.F32.PACK_AB R13, R29, R62 ;  /* 0x0000003e1d0d723e */ /* 0x000fe200000010ff */
[----:B0-----:R-:W-:Y:S01]  /*39a0*/  IMAD.MOV.U32 R94, RZ, RZ, R135 ;  /* 0x000000ffff5e7224 */ /* 0x001fe200078e0087 */
[----:B------:R-:W-:-:S04]  /*39b0*/  F2FP.BF16.F32.PACK_AB R24, R64, R47 ;  /* 0x0000002f4018723e */ /* 0x000fc800000010ff */
[----:B------:R-:W0:Y:S01]  /*39c0*/  MUFU.EX2 R40, R40 ;  /* 0x0000002800287308 */ /* 0x000e220000000800 */
[C---:B-1----:R-:W-:Y:S01]  /*39d0*/  F2FP.BF16.F32.PACK_AB R15, R31.reuse, R6 ;  /* 0x000000061f0f723e */ /* 0x042fe200000010ff */
[----:B------:R-:W-:-:S04]  /*39e0*/  FADD.FTZ R5, R31, R20 ;  /* 0x000000141f057221 */ /* 0x000fc80000010000 */
[----:B------:R1:W-:Y:S02]  /*39f0*/  STSM.16.M88.4 [R18+0x6000], R12 ;  /* 0x0060000c12007844 */ /* 0x0003e40000000200 */
[----:B------:R-:W4:Y:S01]  /*3a00*/  MUFU.EX2 R82, R82 ;  /* 0x0000005200527308 */ /* 0x000f220000000800 */
[----:B---3--:R-:W-:-:S07]  /*3a10*/  FADD.FTZ R7, R33, R28 ;  /* 0x0000001c21077221 */ /* 0x008fce0000010000 */
[----:B------:R3:W5:Y:S01]  /*3a20*/  MUFU.EX2 R21, R98 ;  /* 0x0000006200157308 */ /* 0x0007620000000800 */
[C---:B0-----:R-:W-:Y:S01]  /*3a30*/  F2FP.BF16.F32.PACK_AB R26, R40.reuse, R33 ;  /* 0x00000021281a723e */ /* 0x041fe200000010ff */
[----:B------:R-:W-:-:S06]  /*3a40*/  FADD.FTZ R7, R40, R7 ;  /* 0x0000000728077221 */ /* 0x000fcc0000010000 */
[----:B------:R-:W-:Y:S01]  /*3a50*/  MUFU.EX2 R86, R86 ;  /* 0x0000005600567308 */ /* 0x000fe20000000800 */
[----:B----4-:R-:W-:Y:S01]  /*3a60*/  FADD.FTZ R20, R82, R5 ;  /* 0x0000000552147221 */ /* 0x010fe20000010000 */
[----:B---3--:R-:W-:-:S06]  /*3a70*/  IMAD.MOV.U32 R98, RZ, RZ, R135 ;  /* 0x000000ffff627224 */ /* 0x008fcc00078e0087 */
[----:B------:R-:W0:Y:S01]  /*3a80*/  MUFU.EX2 R49, R49 ;  /* 0x0000003100317308 */ /* 0x000e220000000800 */
[C---:B-----5:R-:W-:Y:S01]  /*3a90*/  F2FP.BF16.F32.PACK_AB R25, R21.reuse, R82 ;  /* 0x000000521519723e */ /* 0x060fe200000010ff */
[----:B------:R-:W-:Y:S01]  /*3aa0*/  FADD.FTZ R5, R21, R20 ;  /* 0x0000001415057221 */ /* 0x000fe20000010000 */
[----:B0-----:R-:W-:-:S03]  /*3ab0*/  F2FP.BF16.F32.PACK_AB R27, R49, R86 ;  /* 0x00000056311b723e */ /* 0x001fc600000010ff */
[----:B------:R-:W-:Y:S01]  /*3ac0*/  FADD.FTZ R86, R86, R5 ;  /* 0x0000000556567221 */ /* 0x000fe20000010000 */
[----:B------:R-:W-:Y:S02]  /*3ad0*/  VIADD R5, R88, 0xfffffffe ;  /* 0xfffffffe58057836 */ /* 0x000fe40000000000 */
[----:B------:R-:W-:Y:S01]  /*3ae0*/  IMAD.MOV.U32 R88, RZ, RZ, R135 ;  /* 0x000000ffff587224 */ /* 0x000fe200078e0087 */
[----:B------:R1:W-:Y:S01]  /*3af0*/  STSM.16.M88.4 [R17+0x6000], R24 ;  /* 0x0060001811007844 */ /* 0x0003e20000000200 */
[----:B--2---:R-:W-:Y:S01]  /*3b00*/  FADD.FTZ R8, R49, R86 ;  /* 0x0000005631087221 */ /* 0x004fe20000010000 */
[----:B------:R-:W-:Y:S01]  /*3b10*/  ISETP.GE.AND P1, PT, R5, R22, PT ;  /* 0x000000160500720c */ /* 0x000fe20003f26270 */
[----:B------:R0:W-:Y:S06]  /*3b20*/  MEMBAR.ALL.CTA ;  /* 0x0000000000007992 */ /* 0x0001ec0000008000 */
[----:B0-----:R-:W0:Y:S02]  /*3b30*/  FENCE.VIEW.ASYNC.S ;  /* 0x00000000000073c6 */ /* 0x001e240000000000 */
[----:B0-----:R-:W-:-:S04]  /*3b40*/  NOP ;  /* 0x0000000000007918 */ /* 0x001fc80000000000 */
[----:B------:R-:W-:Y:S05]  /*3b50*/  @!P1 BRA `(.L_x_10183) ;  /* 0x00000020009c9947 */ /* 0x000fea0003800000 */
[----:B------:R-:W-:Y:S01]  /*3b60*/  IMAD.MOV.U32 R10, RZ, RZ, R4 ;  /* 0x000000ffff0a7224 */ /* 0x000fe200078e0004 */
[----:B------:R-:W-:Y:S01]  /*3b70*/  CS2R R134, SRZ ;  /* 0x0000000000867805 */ /* 0x000fe2000001ff00 */
[----:B------:R-:W-:Y:S01]  /*3b80*/  IMAD.MOV.U32 R9, RZ, RZ, R0 ;  /* 0x000000ffff097224 */ /* 0x000fe200078e0000 */
[----:B------:R-:W-:Y:S01]  /*3b90*/  CS2R R132, SRZ ;  /* 0x0000000000847805 */ /* 0x000fe2000001ff00 */
[----:B------:R-:W-:Y:S01]  /*3ba0*/  IMAD.MOV.U32 R6, RZ, RZ, R2 ;  /* 0x000000ffff067224 */ /* 0x000fe200078e0002 */
        /* <DEDUP_REMOVED lines=22> */
[----:B------:R-:W-:-:S06]  /*3d10*/  UMOV UR6, UR38 ;  /* 0x0000002600067c82 */ /* 0x000fcc0008000000 */
.L_x_10194:
[----:B------:R-:W-:Y:S01]  /*3d20*/  ISETP.NE.AND P2, PT, RZ, UR42, PT ;  /* 0x0000002aff007c0c */ /* 0x000fe2000bf45270 */
[----:B------:R-:W-:-:S04]  /*3d30*/  UISETP.NE.AND UP0, UPT, UR6, 0x1, UPT ;  /* 0x000000010600788c */ /* 0x000fc8000bf05270 */
[----:B------:R-:W-:-:S06]  /*3d40*/  USEL UR7, URZ, 0x1, UP0 ;  /* 0x000000013f077887 */ /* 0x000fcc0008000000 */
[----:B------:R-:W-:Y:S02]  /*3d50*/  LOP3.LUT R2, R6, UR7, RZ, 0x3c, !PT ;  /* 0x0000000706027c12 */ /* 0x000fe4000f8e3cff */
[----:B------:R-:W-:Y:S05]  /*3d60*/  @P2 BRA `(.L_x_10184) ;  /* 0x0000000000342947 */ /* 0x000fea0003800000 */
[----:B------:R-:W-:Y:S05]  /*3d70*/  @!P0 BRA `(.L_x_10185) ;  /* 0x0000000000048947 */ /* 0x000fea0003800000 */
[----:B------:R-:W-:Y:S01]  /*3d80*/  BPT.TRAP 0x1 ;  /* 0x000000040000795c */ /* 0x000fe20000300000 */
.L_x_10185:
[----:B------:R-:W-:Y:S01]  /*3d90*/  UIADD3 UR7, UR6, 0x1, URZ ;  /* 0x0000000106077890 */ /* 0x000fe2000fffe03f */
[----:B------:R-:W-:-:S03]  /*3da0*/  SHF.L.U32 R0, R2, 0x1f, RZ ;  /* 0x0000001f02007819 */ /* 0x000fc600000006ff */
[----:B------:R-:W-:-:S04]  /*3db0*/  UISETP.NE.AND UP0, UPT, UR7, 0x2, UPT ;  /* 0x000000020700788c */ /* 0x000fc8000bf05270 */
[----:B------:R-:W-:-:S04]  /*3dc0*/  USEL UR7, UR7, URZ, UP0 ;  /* 0x0000003f07077287 */ /* 0x000fc80008000000 */
[----:B------:R-:W-:-:S09]  /*3dd0*/  ULEA UR7, UR7, UR40, 0x3 ;  /* 0x0000002807077291 */ /* 0x000fd2000f8e183f */
[----:B------:R0:W2:Y:S01]  /*3de0*/  SYNCS.PHASECHK.TRANS64.TRYWAIT P1, [UR7+0x2d830], R0 ;  /* 0x02d83000ff0075a7 */ /* 0x0000a20008020147 */
[----:B------:R-:W-:Y:S05]  /*3df0*/  @!P0 BRA `(.L_x_10186) ;  /* 0x0000000000048947 */ /* 0x000fea0003800000 */
[----:B------:R-:W-:Y:S01]  /*3e00*/  BPT.TRAP 0x1 ;  /* 0x000000040000795c */ /* 0x000fe20000300000 */
.L_x_10186:
[----:B--2---:R-:W-:Y:S05]  /*3e10*/  @P1 BRA `(.L_x_10184) ;  /* 0x0000000000081947 */ /* 0x004fea0003800000 */
[----:B------:R-:W2:Y:S02]  /*3e20*/  SYNCS.PHASECHK.TRANS64.TRYWAIT P1, [UR7+0x2d830], R0 ;  /* 0x02d83000ff0075a7 */ /* 0x000ea40008020147 */
[----:B--2---:R-:W-:Y:S05]  /*3e30*/  @!P1 BRA `(.L_x_10187) ;  /* 0x000000a800d89947 */ /* 0x004fea0003800000 */
.L_x_10184:
[----:B--2---:R-:W2:Y:S01]  /*3e40*/  S2R R3, SR_TID.X ;  /* 0x0000000000037919 */ /* 0x004ea20000002100 */
[----:B------:R-:W-:Y:S01]  /*3e50*/  UIADD3 UR38, UR6, 0x1, URZ ;  /* 0x0000000106267890 */ /* 0x000fe2000fffe03f */
[----:B------:R-:W-:Y:S01]  /*3e60*/  UMOV UR32, UR4 ;  /* 0x0000000400207c82 */ /* 0x000fe20008000000 */
[----:B------:R-:W-:Y:S02]  /*3e70*/  UMOV UR33, UR5 ;  /* 0x0000000500217c82 */ /* 0x000fe40008000000 */
[----:B------:R-:W-:Y:S01]  /*3e80*/  UISETP.NE.AND UP0, UPT, UR38, 0x2, UPT ;  /* 0x000000022600788c */ /* 0x000fe2000bf05270 */
[----:B------:R-:W-:Y:S01]  /*3e90*/  UMOV UR35, 0x80000020 ;  /* 0x8000002000237882 */ /* 0x000fe20000000000 */
[----:B------:R-:W-:Y:S02]  /*3ea0*/  UMOV UR11, 0x80000020 ;  /* 0x80000020000b7882 */ /* 0x000fe40000000000 */
[----:B------:R-:W-:Y:S01]  /*3eb0*/  USEL UR38, UR38, URZ, UP0 ;  /* 0x0000003f26267287 */ /* 0x000fe20008000000 */
[----:B------:R-:W-:Y:S01]  /*3ec0*/  UMOV UR15, 0x80000020 ;  /* 0x80000020000f7882 */ /* 0x000fe20000000000 */
[----:B------:R-:W-:-:S02]  /*3ed0*/  UMOV UR19, 0x80000020 ;  /* 0x8000002000137882 */ /* 0x000fc40000000000 */
[----:B------:R-:W-:Y:S01]  /*3ee0*/  UIMAD UR34, UR38, 0x600, UR28 ;  /* 0x00000600262278a4 */ /* 0x000fe2000f8e021c */
[----:B------:R-:W-:Y:S01]  /*3ef0*/  UMOV UR23, 0x80000020 ;  /* 0x8000002000177882 */ /* 0x000fe20000000000 */
[----:B------:R-:W-:Y:S02]  /*3f00*/  UMOV UR27, 0x80000020 ;  /* 0x80000020001b7882 */ /* 0x000fe40000000000 */
[----:B------:R-:W-:Y:S02]  /*3f10*/  UIADD3 UR10, UR34, 0x2, URZ ;  /* 0x00000002220a7890 */ /* 0x000fe4000fffe03f */
[----:B------:R-:W-:Y:S02]  /*3f20*/  UIADD3 UR14, UR34, 0x200, URZ ;  /* 0x00000200220e7890 */ /* 0x000fe4000fffe03f */
[----:B------:R-:W-:Y:S02]  /*3f30*/  UIADD3 UR18, UR34, 0x202, URZ ;  /* 0x0000020222127890 */ /* 0x000fe4000fffe03f */
[----:B------:R-:W-:-:S02]  /*3f40*/  UIADD3 UR22, UR34, 0x400, URZ ;  /* 0x0000040022167890 */ /* 0x000fc4000fffe03f */
[----:B------:R-:W-:Y:S01]  /*3f50*/  UIADD3 UR26, UR34, 0x402, URZ ;  /* 0x00000402221a7890 */ /* 0x000fe2000fffe03f */
[----:B--2---:R-:W-:-:S05]  /*3f60*/  SHF.R.U32.HI R3, RZ, 0x7, R3 ;  /* 0x00000007ff037819 */ /* 0x004fca0000011603 */
[----:B0-----:R-:W-:-:S05]  /*3f70*/  VIADD R0, R3, 0x8 ;  /* 0x0000000803007836 */ /* 0x001fca0000000000 */
[----:B------:R0:W-:Y:S06]  /*3f80*/  BAR.SYNC.DEFER_BLOCKING R0, 0x100 ;  /* 0x000400000000751d */ /* 0x0001ec0000010000 */
        /* <DEDUP_REMOVED lines=21> */
.L_x_10189:
[----:B------:R-:W-:Y:S01]  /*40e0*/  ULEA UR7, UR6, UR40, 0x3 ;  /* 0x0000002806077291 */ /* 0x000fe2000f8e183f */
[----:B------:R-:W-:-:S08]  /*40f0*/  SHF.L.U32 R0, R6, 0x1f, RZ ;  /* 0x0000001f06007819 */ /* 0x000fd000000006ff */
[----:B------:R0:W1:Y:S01]  /*4100*/  SYNCS.PHASECHK.TRANS64.TRYWAIT P1, [UR7+0x2d850], R0 ;  /* 0x02d85000ff0075a7 */ /* 0x0000620008020147 */
[----:B------:R-:W-:Y:S05]  /*4110*/  @!P0 BRA `(.L_x_10190) ;  /* 0x0000000000048947 */ /* 0x000fea0003800000 */
[----:B------:R-:W-:Y:S01]  /*4120*/  BPT.TRAP 0x1 ;  /* 0x000000040000795c */ /* 0x000fe20000300000 */
.L_x_10190:
[----:B-1----:R-:W-:Y:S05]  /*4130*/  @P1 BRA `(.L_x_10188) ;  /* 0x0000000000081947 */ /* 0x002fea0003800000 */
[----:B------:R-:W1:Y:S02]  /*4140*/  SYNCS.PHASECHK.TRANS64.TRYWAIT P1, [UR7+0x2d850], R0 ;  /* 0x02d85000ff0075a7 */ /* 0x000e640008020147 */
[----:B-1----:R-:W-:Y:S05]  /*4150*/  @!P1 BRA `(.L_x_10191) ;  /* 0x000000a800289947 */ /* 0x002fea0003800000 */
.L_x_10188:
[----:B------:R-:W-:Y:S01]  /*4160*/  UIADD3 UR7, UR40, 0x400, URZ ;  /* 0x0000040028077890 */ /* 0x000fe2000fffe03f */
[----:B------:R-:W-:Y:S01]  /*4170*/  WARPGROUP.ARRIVE ;  /* 0x00000000000079c5 */ /* 0x000fe20000000000 */
[----:B------:R-:W-:-:S05]  /*4180*/  ULOP3.LUT UR10, UR39, 0x10000, URZ, 0xfc, !UPT ;  /* 0x00010000270a7892 */ /* 0x000fca000f8efc3f */
[----:B------:R-:W1:Y:S01]  /*4190*/  S2R R4, SR_TID.X ;  /* 0x0000000000047919 */ /* 0x000e620000002100 */
[----:B------:R-:W-:Y:S01]  /*41a0*/  USHF.R.U32.HI UR7, URZ, 0x4, UR7 ;  /* 0x000000043f077899 */ /* 0x000fe20008011607 */
[----:B------:R-:W-:Y:S01]  /*41b0*/  UMOV UR33, 0x40000040 ;  /* 0x4000004000217882 */ /* 0x000fe20000000000 */
[----:B------:R-:W-:Y:S02]  /*41c0*/  UMOV UR35, 0x80000020 ;  /* 0x8000002000237882 */ /* 0x000fe40000000000 */
[----:B------:R-:W-:Y:S01]  /*41d0*/  ULOP3.LUT UR7, UR7, 0x3fff, URZ, 0xc0, !UPT ;  /* 0x00003fff07077892 */ /* 0x000fe2000f8ec03f */
[----:B------:R-:W-:-:S03]  /*41e0*/  UMOV UR32, UR10 ;  /* 0x0000000a00207c82 */ /* 0x000fc60008000000 */
        /* <DEDUP_REMOVED lines=8> */
[----:B-1----:R-:W-:Y:S02]  /*4270*/  SHF.R.U32.HI R3, RZ, 0x7, R4 ;  /* 0x00000007ff037819 */ /* 0x002fe40000011604 */
[----:B------:R-:W-:-:S03]  /*4280*/  ISETP.GE.U32.AND P1, PT, R4, 0x180, PT ;  /* 0x000001800400780c */ /* 0x000fc60003f26070 */
[----:B0-----:R-:W-:-:S05]  /*4290*/  VIADD R0, R3, 0x9 ;  /* 0x0000000903007836 */ /* 0x001fca0000000000 */
[----:B------:R-:W-:Y:S01]  /*42a0*/  SEL R0, R0, 0x9, !P1 ;  /* 0x0000000900007807 */ /* 0x000fe20004800000 */
        /* <DEDUP_REMOVED lines=49> */
.L_x_10192:
[----:B0-----:R-:W-:Y:S01]  /*45c0*/  FMNMX.FTZ R0, R24, R9, !PT ;  /* 0x0000000918007209 */ /* 0x001fe20007810000 */
[----:B------:R-:W-:-:S03]  /*45d0*/  ULEA UR7, UR38, UR40, 0x3 ;  /* 0x0000002826077291 */ /* 0x000fc6000f8e183f */
[----:B------:R-:W-:Y:S01]  /*45e0*/  FMNMX.FTZ R0, R25, R0, !PT ;  /* 0x0000000019007209 */ /* 0x000fe20007810000 */
[----:B------:R-:W-:-:S03]  /*45f0*/  UIADD3 UR7, UR7, 0x2d840, URZ ;  /* 0x0002d84007077890 */ /* 0x000fc6000fffe03f */
[----:B------:R-:W-:Y:S01]  /*4600*/  FMNMX.FTZ R0, R28, R0, !PT ;  /* 0x000000001c007209 */ /* 0x000fe20007810000 */
[----:B------:R-:W-:-:S03]  /*4610*/  UPRMT UR7, UR41, 0x654, UR7 ;  /* 0x0000065429077896 */ /* 0x000fc60008000007 */
        /* <DEDUP_REMOVED lines=71> */
[----:B------:R-:W0:Y:S03]  /*4a90*/  LDC R3, c[0x0][0x988] ;  /* 0x00026200ff037b82 */ /* 0x000e260000000800 */
[----:B------:R-:W-:Y:S01]  /*4aa0*/  FADD.FTZ R10, -R4, R10 ;  /* 0x0000000a040a7221 */ /* 0x000fe20000010100 */
[-C--:B0-----:R-:W-:Y:S01]  /*4ab0*/  FMUL.FTZ R6, R0, R3.reuse ;  /* 0x0000000300067220 */ /* 0x081fe20000410000 */
[-C--:B------:R-:W-:Y:S01]  /*4ac0*/  FMUL.FTZ R12, R4, R3.reuse ;  /* 0x00000003040c7220 */ /* 0x080fe20000410000 */
[-C--:B------:R-:W-:Y:S01]  /*4ad0*/  FMUL.FTZ R9, R9, R3.reuse ;  /* 0x0000000309097220 */ /* 0x080fe20000410000 */
[-C--:B------:R-:W-:Y:S01]  /*4ae0*/  FMUL.FTZ R10, R10, R3.reuse ;  /* 0x000000030a0a7220 */ /* 0x080fe20000410000 */
[-C--:B------:R-:W-:Y:S01]  /*4af0*/  FFMA.FTZ R24, R24, R3.reuse, -R6 ;  /* 0x0000000318187223 */ /* 0x080fe20000010806 */
[-C--:B------:R-:W-:Y:S01]  /*4b00*/  FFMA.FTZ R26, R26, R3.reuse, -R12 ;  /* 0x000000031a1a7223 */ /* 0x080fe2000001080c */
[-C--:B------:R-:W-:Y:S01]  /*4b10*/  FFMA.FTZ R25, R25, R3.reuse, -R6 ;  /* 0x0000000319197223 */ /* 0x080fe20000010806 */
[-C--:B------:R-:W-:Y:S01]  /*4b20*/  FFMA.FTZ R27, R27, R3.reuse, -R12 ;  /* 0x000000031b1b7223 */ /* 0x080fe2000001080c */
        /* <DEDUP_REMOVED lines=35> */
[-CC-:B------:R-:W-:Y:S01]  /*4d60*/  FFMA.FTZ R30, R30, R3.reuse, -R12.reuse ;  /* 0x000000031e1e7223 */ /* 0x180fe2000001080c */
[-CC-:B------:R-:W-:Y:S01]  /*4d70*/  FFMA.FTZ R31, R31, R3.reuse, -R12.reuse ;  /* 0x000000031f1f7223 */ /* 0x180fe2000001080c */
[-CC-:B------:R-:W-:Y:S01]  /*4d80*/  FFMA.FTZ R34, R34, R3.reuse, -R12.reuse ;  /* 0x0000000322227223 */ /* 0x180fe2000001080c */
[----:B------:R-:W-:Y:S01]  /*4d90*/  FFMA.FTZ R35, R35, R3, -R12 ;  /* 0x0000000323237223 */ /* 0x000fe2000001080c */
[----:B0-----:R-:W-:Y:S01]  /*4da0*/  FFMA.FTZ R7, R9, R7, R24 ;  /* 0x0000000709077223 */ /* 0x001fe20000010018 */
[-C--:B------:R-:W-:Y:S01]  /*4db0*/  FFMA.FTZ R38, R38, R3.reuse, -R12 ;  /* 0x0000000326267223 */ /* 0x080fe2000001080c */
[----:B-1----:R-:W-:Y:S01]  /*4dc0*/  FFMA.FTZ R8, R10, R8, R26 ;  /* 0x000000080a087223 */ /* 0x002fe2000001001a */
        /* <DEDUP_REMOVED lines=9> */
[----:B--2---:R-:W-:Y:S01]  /*4e60*/  FADD.FTZ R7, R25, R7 ;  /* 0x0000000719077221 */ /* 0x004fe20000010000 */
        /* <DEDUP_REMOVED lines=9> */
[-CC-:B------:R-:W-:Y:S01]  /*4f00*/  FFMA.FTZ R67, R67, R3.reuse, -R12.reuse ;  /* 0x0000000343437223 */ /* 0x180fe2000001080c */
[-CC-:B------:R-:W-:Y:S01]  /*4f10*/  FFMA.FTZ R70, R70, R3.reuse, -R12.reuse ;  /* 0x0000000346467223 */ /* 0x180fe2000001080c */
[-CC-:B------:R-:W-:Y:S01]  /*4f20*/  FFMA.FTZ R71, R71, R3.reuse, -R12.reuse ;  /* 0x0000000347477223 */ /* 0x180fe2000001080c */
[-CC-:B------:R-:W-:Y:S01]  /*4f30*/  FFMA.FTZ R74, R74, R3.reuse, -R12.reuse ;  /* 0x000000034a4a7223 */ /* 0x180fe2000001080c */
[-CC-:B------:R-:W-:Y:S01]  /*4f40*/  FFMA.FTZ R75, R75, R3.reuse, -R12.reuse ;  /* 0x000000034b4b7223 */ /* 0x180fe2000001080c */
[----:B------:R-:W0:Y:S01]  /*4f50*/  MUFU.EX2 R29, R29 ;  /* 0x0000001d001d7308 */ /* 0x000e220000000800 */
[----:B-1----:R-:W-:Y:S01]  /*4f60*/  FADD.FTZ R7, R28, R7 ;  /* 0x000000071c077221 */ /* 0x002fe20000010000 */
[-CC-:B------:R-:W-:Y:S01]  /*4f70*/  FFMA.FTZ R78, R78, R3.reuse, -R12.reuse ;  /* 0x000000034e4e7223 */ /* 0x180fe2000001080c */
[-CC-:B------:R-:W-:Y:S01]  /*4f80*/  FFMA.FTZ R79, R79, R3.reuse, -R12.reuse ;  /* 0x000000034f4f7223 */ /* 0x180fe2000001080c */
[-CC-:B------:R-:W-:Y:S01]  /*4f90*/  FFMA.FTZ R82, R82, R3.reuse, -R12.reuse ;  /* 0x0000000352527223 */ /* 0x180fe2000001080c */
[-CC-:B------:R-:W-:Y:S01]  /*4fa0*/  FFMA.FTZ R83, R83, R3.reuse, -R12.reuse ;  /* 0x0000000353537223 */ /* 0x180fe2000001080c */
[-CC-:B------:R-:W-:Y:S01]  /*4fb0*/  FFMA.FTZ R86, R86, R3.reuse, -R12.reuse ;  /* 0x0000000356567223 */ /* 0x180fe2000001080c */
[----:B------:R-:W-:Y:S01]  /*4fc0*/  FFMA.FTZ R12, R87, R3, -R12 ;  /* 0x00000003570c7223 */ /* 0x000fe2000001080c */
        /* <DEDUP_REMOVED lines=118> */
.L_x_10193:
[----:B------:R-:W-:Y:S01]  /*5730*/  ULEA UR6, UR6, UR40, 0x3 ;  /* 0x0000002806067291 */ /* 0x000fe2000f8e183f */
[----:B------:R-:W-:Y:S01]  /*5740*/  F2FP.BF16.F32.PACK_AB R24, R25, R24 ;  /* 0x000000181918723e */ /* 0x000fe200000010ff */
[-C--:B------:R-:W-:Y:S01]  /*5750*/  FMUL.FTZ R88, R88, R9.reuse ;  /* 0x0000000958587220 */ /* 0x080fe20000410000 */
[----:B------:R-:W-:Y:S01]  /*5760*/  F2FP.BF16.F32.PACK_AB R25, R85, R26 ;  /* 0x0000001a5519723e */ /* 0x000fe200000010ff */
[----:B------:R-:W-:Y:S01]  /*5770*/  UIADD3 UR6, UR6, 0x2d860, URZ ;  /* 0x0002d86006067890 */ /* 0x000fe2000fffe03f */
[----:B------:R-:W-:Y:S01]  /*5780*/  F2FP.BF16.F32.PACK_AB R32, R33, R32 ;  /* 0x000000202120723e */ /* 0x000fe200000010ff */
[----:B------:R-:W-:Y:S01]  /*5790*/  FMUL.FTZ R89, R89, R9 ;  /* 0x0000000959597220 */ /* 0x000fe20000410000 */
        /* <DEDUP_REMOVED lines=11> */
[----:B------:R-:W-:Y:S01]  /*5850*/  SYNCS.ARRIVE.TRANS64.RED.A1T0 RZ, [UR6], RZ ;  /* 0x000000ffffff79a7 */ /* 0x000fe20008100406 */
[----:B------:R-:W-:Y:S01]  /*5860*/  F2FP.BF16.F32.PACK_AB R41, R20, R42 ;  /* 0x0000002a1429723e */ /* 0x000fe200000010ff */
[----:B------:R0:W-:Y:S01]  /*5870*/  STSM.16.M88.4 [R16+0x21800], R24 ;  /* 0x0218001810007844 */ /* 0x0001e20000000200 */
[----:B------:R-:W-:Y:S01]  /*5880*/  F2FP.BF16.F32.PACK_AB R48, R49, R48 ;  /* 0x000000303130723e */ /* 0x000fe200000010ff */
[----:B------:R-:W-:Y:S01]  /*5890*/  UMOV UR6, UR38 ;  /* 0x0000002600067c82 */ /* 0x000fe20008000000 */
[----:B------:R-:W-:Y:S01]  /*58a0*/  F2FP.BF16.F32.PACK_AB R42, R45, R44 ;  /* 0x0000002c2d2a723e */ /* 0x000fe200000010ff */
[----:B------:R0:W-:Y:S01]  /*58b0*/  STSM.16.M88.4 [R23], R32 ;  /* 0x0000002017007844 */ /* 0x0001e20000000200 */
[----:B------:R-:W-:Y:S01]  /*58c0*/  F2FP.BF16.F32.PACK_AB R43, R47, R43 ;  /* 0x0000002b2f2b723e */ /* 0x000fe200000010ff */
[-C--:B------:R-:W-:Y:S01]  /*58d0*/  FMUL.FTZ R100, R100, R9.reuse ;  /* 0x0000000964647220 */ /* 0x080fe20000410000 */
[----:B------:R-:W-:Y:S01]  /*58e0*/  F2FP.BF16.F32.PACK_AB R49, R15, R50 ;  /* 0x000000320f31723e */ /* 0x000fe200000010ff */
[-C--:B------:R-:W-:Y:S01]  /*58f0*/  FMUL.FTZ R101, R101, R9.reuse ;  /* 0x0000000965657220 */ /* 0x080fe20000410000 */
[----:B------:R-:W-:Y:S01]  /*5900*/  F2FP.BF16.F32.PACK_AB R56, R57, R56 ;  /* 0x000000383938723e */ /* 0x000fe200000010ff */
[----:B------:R0:W-:Y:S01]  /*5910*/  STSM.16.M88.4 [R18], R40 ;  /* 0x0000002812007844 */ /* 0x0001e20000000200 */
[----:B------:R-:W-:Y:S01]  /*5920*/  F2FP.BF16.F32.PACK_AB R50, R53, R52 ;  /* 0x000000343532723e */ /* 0x000fe200000010ff */
[----:B------:R-:W-:Y:S01]  /*5930*/  FMUL.FTZ R104, R104, R9 ;  /* 0x0000000968687220 */ /* 0x000fe20000410000 */
        /* <DEDUP_REMOVED lines=31> */
[-C--:B------:R-:W-:Y:S01]  /*5b30*/  FMUL.FTZ R128, R128, R9.reuse ;  /* 0x0000000980807220 */ /* 0x080fe20000410000 */
[----:B------:R-:W-:Y:S01]  /*5b40*/  ISETP.GT.AND P1, PT, R5, R22, PT ;  /* 0x000000160500720c */ /* 0x000fe20003f24270 */
[-C--:B------:R-:W-:Y:S01]  /*5b50*/  FMUL.FTZ R129, R129, R9.reuse ;  /* 0x0000000981817220 */ /* 0x080fe20000410000 */
[-C--:B------:R-:W-:Y:S01]  /*5b60*/  FMUL.FTZ R132, R132, R9.reuse ;  /* 0x0000000984847220 */ /* 0x080fe20000410000 */
[----:B------:R0:W-:Y:S01]  /*5b70*/  STSM.16.M88.4 [R17+0x6000], R80 ;  /* 0x0060005011007844 */ /* 0x0001e20000000200 */
[----:B------:R-:W-:Y:S01]  /*5b80*/  FMUL.FTZ R133, R133, R9 ;  /* 0x0000000985857220 */ /* 0x000fe20000410000 */
[-C--:B------:R-:W-:Y:S01]  /*5b90*/  FMUL.FTZ R90, R90, R10.reuse ;  /* 0x0000000a5a5a7220 */ /* 0x080fe20000410000 */
[-C--:B------:R-:W-:Y:S01]  /*5ba0*/  FMUL.FTZ R91, R91, R10.reuse ;  /* 0x0000000a5b5b7220 */ /* 0x080fe20000410000 */
[----:B------:R-:W-:Y:S01]  /*5bb0*/  @!PT LDS RZ, [RZ] ;  /* 0x00000000fffff984 */ /* 0x000fe20000000800 */
[----:B------:R-:W-:Y:S01]  /*5bc0*/  @!PT LDS RZ, [RZ] ;  /* 0x00000000fffff984 */ /* 0x000fe20000000800 */
[----:B------:R-:W-:Y:S01]  /*5bd0*/  @!PT LDS RZ, [RZ] ;  /* 0x00000000fffff984 */ /* 0x000fe20000000800 */
[----:B------:R-:W-:Y:S01]  /*5be0*/  @!PT LDS RZ, [RZ] ;  /* 0x00000000fffff984 */ /* 0x000fe20000000800 */
[----:B------:R1:W-:Y:S06]  /*5bf0*/  MEMBAR.ALL.CTA ;  /* 0x0000000000007992 */ /* 0x0003ec0000008000 */
[----:B-1----:R-:W1:Y:S01]  /*5c00*/  FENCE.VIEW.ASYNC.S ;  /* 0x00000000000073c6 */ /* 0x002e620000000000 */
        /* <DEDUP_REMOVED lines=22> */
[----:B------:R-:W-:Y:S01]  /*5d70*/  IADD3 R5, R5, -0x1, RZ ;  /* 0xffffffff05057810 */ /* 0x000fe20007ffe0ff */
[----:B------:R-:W-:-:S02]  /*5d80*/  IMAD.MOV.U32 R10, RZ, RZ, R4 ;  /* 0x000000ffff0a7224 */ /* 0x000fc400078e0004 */
[----:B------:R-:W-:Y:S02]  /*5d90*/  IMAD.MOV.U32 R9, RZ, RZ, R0 ;  /* 0x000000ffff097224 */ /* 0x000fe400078e0000 */
[----:B------:R-:W-:Y:S01]  /*5da0*/  IMAD.MOV.U32 R6, RZ, RZ, R2 ;  /* 0x000000ffff067224 */ /* 0x000fe200078e0002 */
[----:B-1----:R-:W-:Y:S01]  /*5db0*/  NOP ;  /* 0x0000000000007918 */ /* 0x002fe20000000000 */
[----:B0-----:R-:W-:Y:S05]  /*5dc0*/  @P1 BRA `(.L_x_10194) ;  /* 0xffffffdc00d41947 */ /* 0x001fea000383ffff */
.L_x_10183:
[----:B------:R-:W-:Y:S06]  /*5dd0*/  BAR.ARV 0x8, 0x200 ;  /* 0x0208000000007b1d */ /* 0x000fec0000002000 */
[----:B------:R-:W-:Y:S05]  /*5de0*/  @!P0 BRA `(.L_x_10195) ;  /* 0x0000000000048947 */ /* 0x000fea0003800000 */
[----:B------:R-:W-:Y:S01]  /*5df0*/  BPT.TRAP 0x1 ;  /* 0x000000040000795c */ /* 0x000fe20000300000 */
.L_x_10195:
[----:B------:R-:W-:Y:S01]  /*5e00*/  ULEA UR4, UR38, UR40, 0x3 ;  /* 0x0000002826047291 */ /* 0x000fe2000f8e183f */
[----:B------:R-:W-:-:S08]  /*5e10*/  SHF.L.U32 R5, R2, 0x1f, RZ ;  /* 0x0000001f02057819 */ /* 0x000fd000000006ff */
[----:B------:R0:W2:Y:S01]  /*5e20*/  SYNCS.PHASECHK.TRANS64.TRYWAIT P1, [UR4+0x2d850], R5 ;  /* 0x02d85005ff0075a7 */ /* 0x0000a20008020144 */
[----:B------:R-:W-:Y:S05]  /*5e30*/  @!P0 BRA `(.L_x_10196) ;  /* 0x0000000000048947 */ /* 0x000fea0003800000 */
[----:B------:R-:W-:Y:S01]  /*5e40*/  BPT.TRAP 0x1 ;  /* 0x000000040000795c */ /* 0x000fe20000300000 */
.L_x_10196:
[----:B--2---:R-:W-:Y:S05]  /*5e50*/  @P1 BRA `(.L_x_10197) ;  /* 0x0000000000081947 */ /* 0x004fea0003800000 */
[----:B------:R-:W2:Y:S02]  /*5e60*/  SYNCS.PHASECHK.TRANS64.TRYWAIT P1, [UR4+0x2d850], R5 ;  /* 0x02d85005ff0075a7 */ /* 0x000ea40008020144 */
[----:B--2---:R-:W-:Y:S05]  /*5e70*/  @!P1 BRA `(.L_x_10198) ;  /* 0x0000008800f89947 */ /* 0x004fea0003800000 */
.L_x_10197:
[----:B------:R-:W-:Y:S01]  /*5e80*/  UIADD3 UR40, UR40, 0x400, URZ ;  /* 0x0000040028287890 */ /* 0x000fe2000fffe03f */
[----:B------:R-:W-:Y:S01]  /*5e90*/  WARPGROUP.ARRIVE ;  /* 0x00000000000079c5 */ /* 0x000fe20000000000 */
[----:B------:R-:W-:Y:S01]  /*5ea0*/  ULOP3.LUT UR39, UR39, 0x10000, URZ, 0xfc, !UPT ;  /* 0x0001000027277892 */ /* 0x000fe2000f8efc3f */
[----:B--2---:R-:W2:Y:S01]  /*5eb0*/  SHFL.BFLY PT, R6, R7, 0x2, 0x1f ;  /* 0x0c401f0007067f89 */ /* 0x004ea200000e0000 */
[----:B------:R-:W-:Y:S01]  /*5ec0*/  USHF.R.U32.HI UR40, URZ, 0x4, UR40 ;  /* 0x000000043f287899 */ /* 0x000fe20008011628 */
[----:B------:R-:W-:Y:S01]  /*5ed0*/  IMAD.MOV.U32 R55, RZ, RZ, RZ ;  /* 0x000000ffff377224 */ /* 0x000fe200078e00ff */
[----:B------:R-:W-:Y:S01]  /*5ee0*/  UMOV UR9, 0x40000040 ;  /* 0x4000004000097882 */ /* 0x000fe20000000000 */
[----:B------:R-:W-:Y:S01]  /*5ef0*/  UMOV UR11, 0x80000020 ;  /* 0x80000020000b7882 */ /* 0x000fe20000000000 */
[----:B------:R-:W-:Y:S01]  /*5f00*/  ULOP3.LUT UR40, UR40, 0x3fff, URZ, 0xc0, !UPT ;  /* 0x00003fff28287892 */ /* 0x000fe2000f8ec03f */
[----:B0-----:R-:W0:Y:S01]  /*5f10*/  SHFL.BFLY PT, R5, R8, 0x2, 0x1f ;  /* 0x0c401f0008057f89 */ /* 0x001e2200000e0000 */
[----:B------:R-:W-:Y:S01]  /*5f20*/  UMOV UR8, UR39 ;  /* 0x0000002700087c82 */ /* 0x000fe20008000000 */
[----:B------:R-:W-:Y:S01]  /*5f30*/  IMAD.MOV.U32 R20, RZ, RZ, -0x800000 ;  /* 0xff800000ff147424 */ /* 0x000fe200078e00ff */
[----:B------:R-:W-:Y:S01]  /*5f40*/  ULOP3.LUT UR5, UR40, 0x2000000, URZ, 0xfc, !UPT ;  /* 0x0200000028057892 */ /* 0x000fe2000f8efc3f */
[----:B------:R-:W-:-:S03]  /*5f50*/  IMAD.MOV.U32 R21, RZ, RZ, -0x800000 ;  /* 0xff800000ff157424 */ /* 0x000fc600078e00ff */
[----:B------:R-:W-:-:S07]  /*5f60*/  UIMAD UR5, UR38, 0x600, UR5 ;  /* 0x00000600260578a4 */ /* 0x000fce000f8e0205 */
[----:B------:R-:W-:Y:S02]  /*5f70*/  UMOV UR10, UR5 ;  /* 0x00000005000a7c82 */ /* 0x000fe40008000000 */
[----:B------:R-:W-:Y:S01]  /*5f80*/  HGMMA.64x96x16.F32.BF16 R88, gdesc[UR8].tnspB, R88, gsb0 ;  /* 0x41600000085879f0 */ /* 0x000fe20008001858 */
[----:B------:R-:W-:Y:S01]  /*5f90*/  UIADD3 UR8, UR39, 0x2, URZ ;  /* 0x0000000227087890 */ /* 0x000fe2000fffe03f */
[----:B--2---:R-:W-:Y:S01]  /*5fa0*/  FADD.FTZ R6, R6, R7 ;  /* 0x0000000706067221 */ /* 0x004fe20000010000 */
[----:B------:R-:W-:Y:S01]  /*5fb0*/  UIADD3 UR10, UR5, 0x40, URZ ;  /* 0x00000040050a7890 */ /* 0x000fe2000fffe03f */
[----:B------:R-:W-:Y:S01]  /*5fc0*/  UMOV UR9, 0x40000040 ;  /* 0x4000004000097882 */ /* 0x000fe20000000000 */
[----:B------:R-:W-:Y:S01]  /*5fd0*/  UMOV UR11, 0x80000020 ;  /* 0x80000020000b7882 */ /* 0x000fe20000000000 */
[----:B0-----:R-:W-:Y:S02]  /*5fe0*/  FADD.FTZ R9, R5, R8 ;  /* 0x0000000805097221 */ /* 0x001fe40000010000 */
[----:B------:R-:W0:Y:S04]  /*5ff0*/  SHFL.BFLY PT, R5, R6, 0x1, 0x1f ;  /* 0x0c201f0006057f89 */ /* 0x000e2800000e0000 */
[----:B------:R-:W1:Y:S01]  /*6000*/  SHFL.BFLY PT, R10, R9, 0x1, 0x1f ;  /* 0x0c201f00090a7f89 */ /* 0x000e6200000e0000 */
[----:B0-----:R-:W-:Y:S01]  /*6010*/  FADD.FTZ R11, R6, R5 ;  /* 0x00000005060b7221 */ /* 0x001fe20000010000 */
[----:B------:R-:W-:-:S02]  /*6020*/  IMAD.MOV.U32 R5, RZ, RZ, RZ ;  /* 0x000000ffff057224 */ /* 0x000fc400078e00ff */
        /* <DEDUP_REMOVED lines=59> */
[----:B0-23--:R-:W-:Y:S05]  /*63e0*/  @!P0 BRA `(.L_x_10199) ;  /* 0x0000000000048947 */ /* 0x00dfea0003800000 */
[----:B------:R-:W-:Y:S01]  /*63f0*/  BPT.TRAP 0x1 ;  /* 0x000000040000795c */ /* 0x000fe20000300000 */
.L_x_10199:
[----:B------:R-:W2:Y:S01]  /*6400*/  LDL.LU R0, [R1+0x8] ;  /* 0x0000080001007983 */ /* 0x000ea20000300800 */
        /* <DEDUP_REMOVED lines=55> */
[----:B------:R-:W-:Y:S01]  /*6780*/  LOP3.LUT R2, R2, UR4, RZ, 0x3c, !PT ;  /* 0x0000000402027c12 */ /* 0x000fe2000f8e3cff */
[----:B------:R-:W-:Y:S01]  /*6790*/  USEL UR38, UR38, URZ, UP0 ;  /* 0x0000003f26267287 */ /* 0x000fe20008000000 */
[----:B--2---:R-:W-:-:S05]  /*67a0*/  VIADD R0, R0, 0x1 ;  /* 0x0000000100007836 */ /* 0x004fca0000000000 */
[----:B------:R0:W-:Y:S06]  /*67b0*/  STL [R1+0x8], R0 ;  /* 0x0000080001007387 */ /* 0x0001ec0000100800 */
.L_x_10175:
[----:B------:R-:W1:Y:S08]  /*67c0*/  S2UR UR41, SR_CgaCtaId ;  /* 0x00000000002979c3 */ /* 0x000e700000008800 */
[----:B------:R-:W-:Y:S06]  /*67d0*/  BAR.SYNC.DEFER_BLOCKING 0x5, 0x200 ;  /* 0x0148000000007b1d */ /* 0x000fec0000010000 */
[----:B------:R-:W-:Y:S01]  /*67e0*/  UMOV UR40, 0x400 ;  /* 0x0000040000287882 */ /* 0x000fe20000000000 */
[----:B------:R-:W-:Y:S01]  /*67f0*/  BSSY B0, `(.L_x_10200) ;  /* 0x0000278000007945 */ /* 0x000fe20003800000 */
[----:B-1----:R-:W-:-:S09]  /*6800*/  ULEA UR40, UR41, UR40, 0x18 ;  /* 0x0000002829287291 */ /* 0x002fd2000f8ec03f */
[----:B------:R-:W1:Y:S01]  /*6810*/  LDS.128 R4, [UR40+0x2d8d0] ;  /* 0x02d8d028ff047984 */ /* 0x000e620008000c00 */
[----:B------:R-:W-:Y:S06]  /*6820*/  BAR.ARV 0x4, 0x200 ;  /* 0x0108000000007b1d */ /* 0x000fec0000002000 */
[----:B------:R-:W-:Y:S05]  /*6830*/  @P0 BRA `(.L_x_10201) ;  /* 0x0000001c00300947 */ /* 0x000fea0003800000 */
[----:B0-----:R-:W3:Y:S01]  /*6840*/  LDL R0, [R1+0x44] ;  /* 0x0000440001007983 */ /* 0x001ee20000100800 */
[----:B------:R-:W0:Y:S03]  /*6850*/  S2UR UR6, SR_SWINHI ;  /* 0x00000000000679c3 */ /* 0x000e260000002f00 */
[----:B------:R-:W2:Y:S01]  /*6860*/  LDL R85, [R1+0x40] ;  /* 0x0000400001557983 */ /* 0x000ea20000100800 */
[----:B------:R-:W-:Y:S01]  /*6870*/  UMOV UR4, UR40 ;  /* 0x0000002800047c82 */ /* 0x000fe20008000000 */
[----:B0-----:R-:W-:Y:S01]  /*6880*/  UMOV UR5, UR6 ;  /* 0x0000000600057c82 */ /* 0x001fe20008000000 */
[----:B------:R-:W-:Y:S02]  /*6890*/  IMAD.U32 R78, RZ, RZ, UR4 ;  /* 0x00000004ff4e7e24 */ /* 0x000fe4000f8e00ff */
[----:B------:R-:W-:Y:S01]  /*68a0*/  IMAD.U32 R79, RZ, RZ, UR5 ;  /* 0x00000005ff4f7e24 */ /* 0x000fe2000f8e00ff */
[----:B------:R-:W-:Y:S01]  /*68b0*/  F2FP.BF16.F32.PACK_AB R30, R43, R42 ;  /* 0x0000002a2b1e723e */ /* 0x000fe200000010ff */
[C---:B------:R-:W-:Y:S01]  /*68c0*/  IMAD.SHL.U32 R83, R137.reuse, 0x4, RZ ;  /* 0x0000000489537824 */ /* 0x040fe200078e00ff */
[----:B------:R-:W-:Y:S01]  /*68d0*/  SHF.L.U64.HI R84, R137, 0x2, R143 ;  /* 0x0000000289547819 */ /* 0x000fe2000001028f */
[----:B------:R-:W-:Y:S01]  /*68e0*/  ULDC.64 UR4, c[0x0][0xc08] ;  /* 0x0003020000047ab9 */ /* 0x000fe20000000a00 */
[----:B------:R-:W-:Y:S01]  /*68f0*/  BAR.SYNC.DEFER_BLOCKING 0x1, 0x180 ;  /* 0x0046000000007b1d */ /* 0x000fe20000010000 */
[----:B---3--:R-:W-:-:S03]  /*6900*/  IMAD.WIDE R8, R0, 0x2, R78 ;  /* 0x0000000200087825 */ /* 0x008fc600078e024e */
[C---:B------:R-:W-:Y:S02]  /*6910*/  IADD3 R11, P1, R8.reuse, 0x6000, RZ ;  /* 0x00006000080b7810 */ /* 0x040fe40007f3e0ff */
[C---:B------:R-:W-:Y:S02]  /*6920*/  LOP3.LUT R3, R8.reuse, 0x180, RZ, 0xc0, !PT ;  /* 0x0000018008037812 */ /* 0x040fe400078ec0ff */
[----:B------:R-:W-:Y:S02]  /*6930*/  IADD3 R10, P0, R8, 0x6020, RZ ;  /* 0x00006020080a7810 */ /* 0x000fe40007f1e0ff */
[----:B------:R-:W-:Y:S02]  /*6940*/  LOP3.LUT R0, R11, 0x180, RZ, 0xc0, !PT ;  /* 0x000001800b007812 */ /* 0x000fe400078ec0ff */
[----:B------:R-:W-:Y:S02]  /*6950*/  SHF.R.U64 R3, R3, 0x3, RZ ;  /* 0x0000000303037819 */ /* 0x000fe400000012ff */
[----:B-1----:R-:W-:-:S02]  /*6960*/  LOP3.LUT R4, R10, 0x180, RZ, 0xc0, !PT ;  /* 0x000001800a047812 */ /* 0x002fc400078ec0ff */
[----:B------:R-:W-:Y:S02]  /*6970*/  IADD3 R81, P2, R8, 0x3020, RZ ;  /* 0x0000302008517810 */ /* 0x000fe40007f5e0ff */
[----:B------:R-:W-:Y:S02]  /*6980*/  SHF.R.U64 R0, R0, 0x3, RZ ;  /* 0x0000000300007819 */ /* 0x000fe400000012ff */
[C---:B------:R-:W-:Y:S02]  /*6990*/  IADD3 R22, P3, R8.reuse, 0x3000, RZ ;  /* 0x0000300008167810 */ /* 0x040fe40007f7e0ff */
[----:B------:R-:W-:Y:S02]  /*69a0*/  IADD3 R31, P4, R8, 0x20, RZ ;  /* 0x00000020081f7810 */ /* 0x000fe40007f9e0ff */
[----:B------:R-:W-:Y:S02]  /*69b0*/  LOP3.LUT R8, R3, R8, RZ, 0x3c, !PT ;  /* 0x0000000803087212 */ /* 0x000fe400078e3cff */
[----:B------:R-:W-:-:S02]  /*69c0*/  SHF.R.U64 R3, R4, 0x3, RZ ;  /* 0x0000000304037819 */ /* 0x000fc400000012ff */
[----:B------:R-:W-:Y:S02]  /*69d0*/  LOP3.LUT R12, R0, R11, RZ, 0x3c, !PT ;  /* 0x0000000b000c7212 */ /* 0x000fe400078e3cff */
[----:B------:R-:W-:Y:S02]  /*69e0*/  LOP3.LUT R14, R81, 0x180, RZ, 0xc0, !PT ;  /* 0x00000180510e7812 */ /* 0x000fe400078ec0ff */
[----:B------:R-:W-:Y:S02]  /*69f0*/  LOP3.LUT R0, R31, 0x180, RZ, 0xc0, !PT ;  /* 0x000001801f007812 */ /* 0x000fe400078ec0ff */
[----:B------:R-:W-:Y:S02]  /*6a00*/  LOP3.LUT R26, R3, R10, RZ, 0x3c, !PT ;  /* 0x0000000a031a7212 */ /* 0x000fe400078e3cff */
[----:B------:R-:W-:Y:S02]  /*6a10*/  LOP3.LUT R3, R22, 0x180, RZ, 0xc0, !PT ;  /* 0x0000018016037812 */ /* 0x000fe400078ec0ff */
[----:B------:R-:W-:-:S02]  /*6a20*/  SHF.R.U64 R14, R14, 0x3, RZ ;  /* 0x000000030e0e7819 */ /* 0x000fc400000012ff */
[----:B------:R-:W-:Y:S01]  /*6a30*/  SHF.R.U64 R0, R0, 0x3, RZ ;  /* 0x0000000300007819 */ /* 0x000fe200000012ff */
[--C-:B------:R-:W-:Y:S01]  /*6a40*/  IMAD.X R27, RZ, RZ, R9.reuse, P0 ;  /* 0x000000ffff1b7224 */ /* 0x100fe200000e0609 */
[----:B------:R-:W-:Y:S01]  /*6a50*/  SHF.R.U64 R3, R3, 0x3, RZ ;  /* 0x0000000303037819 */ /* 0x000fe200000012ff */
[--C-:B------:R-:W-:Y:S01]  /*6a60*/  IMAD.X R25, RZ, RZ, R9.reuse, P4 ;  /* 0x000000ffff197224 */ /* 0x100fe200020e0609 */
[----:B------:R-:W-:Y:S02]  /*6a70*/  LOP3.LUT R14, R14, R81, RZ, 0x3c, !PT ;  /* 0x000000510e0e7212 */ /* 0x000fe400078e3cff */
[----:B------:R-:W-:Y:S01]  /*6a80*/  LOP3.LUT R24, R0, R31, RZ, 0x3c, !PT ;  /* 0x0000001f00187212 */ /* 0x000fe200078e3cff */
[----:B------:R-:W0:Y:S01]  /*6a90*/  LDC.64 R80, c[0x0][0xc00] ;  /* 0x00030000ff507b82 */ /* 0x000e220000000a00 */
[--C-:B------:R-:W-:Y:S01]  /*6aa0*/  IMAD.X R13, RZ, RZ, R9.reuse, P1 ;  /* 0x000000ffff0d7224 */ /* 0x100fe200008e0609 */
[----:B------:R-:W-:Y:S01]  /*6ab0*/  MOV R4, R8 ;  /* 0x0000000800047202 */ /* 0x000fe20000000f00 */
[--C-:B------:R-:W-:Y:S01]  /*6ac0*/  IMAD.X R15, RZ, RZ, R9.reuse, P2 ;  /* 0x000000ffff0f7224 */ /* 0x100fe200010e0609 */
[----:B------:R-:W-:Y:S01]  /*6ad0*/  F2FP.BF16.F32.PACK_AB R8, R33, R32 ;  /* 0x000000202108723e */ /* 0x000fe200000010ff */
[----:B------:R-:W-:Y:S01]  /*6ae0*/  IMAD.X R29, RZ, RZ, R9, P3 ;  /* 0x000000ffff1d7224 */ /* 0x000fe200018e0609 */
[----:B------:R-:W-:-:S02]  /*6af0*/  F2FP.BF16.F32.PACK_AB R9, R57, R56 ;  /* 0x000000383909723e */ /* 0x000fc400000010ff */
[----:B------:R-:W-:Y:S02]  /*6b00*/  F2FP.BF16.F32.PACK_AB R10, R35, R34 ;  /* 0x00000022230a723e */ /* 0x000fe400000010ff */
[----:B------:R-:W-:Y:S02]  /*6b10*/  F2FP.BF16.F32.PACK_AB R11, R59, R58 ;  /* 0x0000003a3b0b723e */ /* 0x000fe400000010ff */
[----:B------:R-:W-:Y:S02]  /*6b20*/  LOP3.LUT R28, R3, R22, RZ, 0x3c, !PT ;  /* 0x00000016031c7212 */ /* 0x000fe400078e3cff */
[----:B------:R-:W-:Y:S02]  /*6b30*/  MOV R3, R26 ;  /* 0x0000001a00037202 */ /* 0x000fe40000000f00 */
[----:B------:R-:W-:Y:S02]  /*6b40*/  MOV R82, R24 ;  /* 0x0000001800527202 */ /* 0x000fe40000000f00 */
[----:B------:R-:W-:-:S02]  /*6b50*/  F2FP.BF16.F32.PACK_AB R24, R37, R36 ;  /* 0x000000242518723e */ /* 0x000fc400000010ff */
[----:B------:R-:W-:Y:S02]  /*6b60*/  F2FP.BF16.F32.PACK_AB R25, R61, R60 ;  /* 0x0000003c3d19723e */ /* 0x000fe400000010ff */
[----:B------:R-:W-:Y:S02]  /*6b70*/  F2FP.BF16.F32.PACK_AB R26, R39, R38 ;  /* 0x00000026271a723e */ /* 0x000fe400000010ff */
[----:B------:R-:W-:Y:S01]  /*6b80*/  F2FP.BF16.F32.PACK_AB R27, R63, R62 ;  /* 0x0000003e3f1b723e */ /* 0x000fe200000010ff */
[----:B------:R1:W-:Y:S01]  /*6b90*/  STSM.16.M88.4 [R4], R8 ;  /* 0x0000000804007844 */ /* 0x0003e20000000200 */
[----:B------:R-:W-:Y:S02]  /*6ba0*/  MOV R0, R28 ;  /* 0x0000001c00007202 */ /* 0x000fe40000000f00 */
[----:B------:R-:W-:Y:S02]  /*6bb0*/  F2FP.BF16.F32.PACK_AB R28, R41, R40 ;  /* 0x00000028291c723e */ /* 0x000fe400000010ff */
[----:B------:R-:W-:-:S02]  /*6bc0*/  F2FP.BF16.F32.PACK_AB R29, R65, R64 ;  /* 0x00000040411d723e */ /* 0x000fc400000010ff */
[----:B------:R-:W-:Y:S01]  /*6bd0*/  F2FP.BF16.F32.PACK_AB R31, R67, R66 ;  /* 0x00000042431f723e */ /* 0x000fe200000010ff */
[----:B------:R3:W-:Y:S01]  /*6be0*/  STSM.16.M88.4 [R82], R24 ;  /* 0x0000001852007844 */ /* 0x0007e20000000200 */
[----:B------:R-:W-:Y:S02]  /*6bf0*/  MOV R22, R14 ;  /* 0x0000000e00167202 */ /* 0x000fe40000000f00 */
[----:B------:R-:W-:Y:S02]  /*6c00*/  F2FP.BF16.F32.PACK_AB R14, R51, R50 ;  /* 0x00000032330e723e */ /* 0x000fe400000010ff */
[----:B------:R-:W-:Y:S02]  /*6c10*/  F2FP.BF16.F32.PACK_AB R15, R75, R74 ;  /* 0x0000004a4b0f723e */ /* 0x000fe400000010ff */
[----:B-1----:R-:W-:Y:S02]  /*6c20*/  MOV R4, R12 ;  /* 0x0000000c00047202 */ /* 0x002fe40000000f00 */
[----:B------:R-:W-:-:S02]  /*6c30*/  F2FP.BF16.F32.PACK_AB R8, R45, R44 ;  /* 0x0000002c2d08723e */ /* 0x000fc400000010ff */
[----:B------:R-:W-:Y:S02]  /*6c40*/  F2FP.BF16.F32.PACK_AB R9, R69, R68 ;  /* 0x000000444509723e */ /* 0x000fe400000010ff */
[----:B------:R-:W-:Y:S02]  /*6c50*/  F2FP.BF16.F32.PACK_AB R10, R47, R46 ;  /* 0x0000002e2f0a723e */ /* 0x000fe400000010ff */
[----:B------:R-:W-:Y:S02]  /*6c60*/  F2FP.BF16.F32.PACK_AB R11, R71, R70 ;  /* 0x00000046470b723e */ /* 0x000fe400000010ff */
[----:B------:R-:W-:Y:S02]  /*6c70*/  F2FP.BF16.F32.PACK_AB R12, R49, R48 ;  /* 0x00000030310c723e */ /* 0x000fe400000010ff */
[----:B------:R-:W-:Y:S02]  /*6c80*/  F2FP.BF16.F32.PACK_AB R13, R73, R72 ;  /* 0x00000048490d723e */ /* 0x000fe400000010ff */
[----:B---3--:R-:W-:-:S02]  /*6c90*/  F2FP.BF16.F32.PACK_AB R24, R53, R52 ;  /* 0x000000343518723e */ /* 0x008fc400000010ff */
[----:B------:R-:W-:Y:S02]  /*6ca0*/  F2FP.BF16.F32.PACK_AB R25, R77, R76 ;  /* 0x0000004c4d19723e */ /* 0x000fe400000010ff */
[----:B------:R-:W-:Y:S02]  /*6cb0*/  F2FP.BF16.F32.PACK_AB R26, R55, R54 ;  /* 0x00000036371a723e */ /* 0x000fe400000010ff */
[----:B------:R-:W-:Y:S01]  /*6cc0*/  F2FP.BF16.F32.PACK_AB R27, R135, R134 ;  /* 0x00000086871b723e */ /* 0x000fe200000010ff */
[----:B------:R1:W-:Y:S04]  /*6cd0*/  STSM.16.M88.4 [R0], R28 ;  /* 0x0000001c00007844 */ /* 0x0003e80000000200 */
[----:B------:R3:W-:Y:S04]  /*6ce0*/  STSM.16.M88.4 [R22], R8 ;  /* 0x0000000816007844 */ /* 0x0007e80000000200 */
[----:B------:R-:W-:Y:S04]  /*6cf0*/  STSM.16.M88.4 [R4], R12 ;  /* 0x0000000c04007844 */ /* 0x000fe80000000200 */
[----:B------:R4:W-:Y:S01]  /*6d00*/  STSM.16.M88.4 [R3], R24 ;  /* 0x0000001803007844 */ /* 0x0009e20000000200 */
[----:B0-----:R-:W-:-:S04]  /*6d10*/  ISETP.NE.U32.AND P0, PT, R80, RZ, PT ;  /* 0x000000ff5000720c */ /* 0x001fc80003f05070 */
[----:B------:R-:W-:Y:S01]  /*6d20*/  ISETP.NE.AND.EX P0, PT, R81, RZ, PT, P0 ;  /* 0x000000ff5100720c */ /* 0x000fe20003f05300 */
[----:B------:R-:W-:Y:S01]  /*6d30*/  BAR.SYNC.DEFER_BLOCKING 0x1, 0x180 ;  /* 0x0046000000007b1d */ /* 0x000fe20000010000 */
[----:B-1----:R-:W-:Y:S01]  /*6d40*/  IADD3 R28, P1, R83, R80, RZ ;  /* 0x00000050531c7210 */ /* 0x002fe20007f3e0ff */
[----:B------:R-:W-:-:S04]  /*6d50*/  IMAD.MOV.U32 R0, RZ, RZ, RZ ;  /* 0x000000ffff007224 */ /* 0x000fc800078e00ff */
[----:B------:R-:W-:Y:S02]  /*6d60*/  IMAD.X R29, R84, 0x1, R81, P1 ;  /* 0x00000001541d7824 */ /* 0x000fe400008e0651 */
[----:B---3--:R-:W0:Y:S08]  /*6d70*/  LDC R11, c[0x0][0xad4] ;  /* 0x0002b500ff0b7b82 */ /* 0x008e300000000800 */
[----:B----4-:R-:W1:Y:S08]  /*6d80*/  LDC R3, c[0x0][0xbe8] ;  /* 0x0002fa00ff037b82 */ /* 0x010e700000000800 */
[----:B------:R-:W3:Y:S01]  /*6d90*/  LDC.64 R14, c[0x0][0xba8] ;  /* 0x0002ea00ff0e7b82 */ /* 0x000ee20000000a00 */
[----:B------:R-:W4:Y:S01]  /*6da0*/  @P0 LDG.E R0, desc[UR36][R28.64] ;  /* 0x000000241c000981 */ /* 0x000f22000c1e1900 */
[----:B------:R-:W-:-:S04]  /*6db0*/  ISETP.NE.U32.AND P1, PT, RZ, UR4, PT ;  /* 0x00000004ff007c0c */ /* 0x000fc8000bf25070 */
[----:B------:R-:W-:Y:S01]  /*6dc0*/  ISETP.NE.AND.EX P1, PT, RZ, UR5, PT, P1 ;  /* 0x00000005ff007c0c */ /* 0x000fe2000bf25310 */
[----:B------:R-:W-:-:S12]  /*6dd0*/  IMAD.MOV.U32 R24, RZ, RZ, 0x9b8 ;  /* 0x000009b8ff187424 */ /* 0x000fd800078e00ff */
[----:B------:R-:W-:-:S04]  /*6de0*/  @P1 IADD3 R8, P2, R83, UR4, RZ ;  /* 0x0000000453081c10 */ /* 0x000fc8000ff5e0ff */
[----:B------:R-:W-:Y:S02]  /*6df0*/  @P1 IADD3.X R9, R84, UR5, RZ, P2, !PT ;  /* 0x0000000554091c10 */ /* 0x000fe400097fe4ff */
[----:B------:R-:W-:Y:S01]  /*6e00*/  ISETP.NE.AND P2, PT, R140, RZ, PT ;  /* 0x000000ff8c00720c */ /* 0x000fe20003f45270 */
[----:B------:R-:W-:-:S03]  /*6e10*/  ULDC UR4, c[0x0][0xa88] ;  /* 0x0002a20000047ab9 */ /* 0x000fc60000000800 */
[----:B0-----:R-:W-:Y:S01]  /*6e20*/  SEL R11, R140, R11, P2 ;  /* 0x0000000b8c0b7207 */ /* 0x001fe20001000000 */
[----:B------:R-:W-:-:S03]  /*6e30*/  IMAD.U32 R22, RZ, RZ, UR4 ;  /* 0x00000004ff167e24 */ /* 0x000fc6000f8e00ff */
[----:B------:R-:W-:Y:S02]  /*6e40*/  ISETP.GT.AND P3, PT, R11, 0x1, PT ;  /* 0x000000010b00780c */ /* 0x000fe40003f64270 */
[----:B-1----:R-:W-:Y:S01]  /*6e50*/  ISETP.NE.AND P4, PT, R3, 0x1, PT ;  /* 0x000000010300780c */ /* 0x002fe20003f85270 */
[----:B------:R0:W5:Y:S01]  /*6e60*/  @P1 LDG.E R22, desc[UR36][R8.64] ;  /* 0x0000002408161981 */ /* 0x000162000c1e1900 */
[----:B------:R-:W-:-:S04]  /*6e70*/  SEL R24, R24, 0x978, P3 ;  /* 0x0000097818187807 */ /* 0x000fc80001800000 */
[----:B------:R-:W1:Y:S08]  /*6e80*/  LDC.64 R10, c[0x0][R24+0x218] ;  /* 0x00008600180a7b82 */ /* 0x000e700000000a00 */
[----:B0-----:R-:W0:Y:S01]  /*6e90*/  LDC.64 R8, c[0x0][R24+0x220] ;  /* 0x0000880018087b82 */ /* 0x001e220000000a00 */
[----:B------:R-:W-:-:S07]  /*6ea0*/  ISETP.NE.U32.AND P2, PT, R80, RZ, PT ;  /* 0x000000ff5000720c */ /* 0x000fce0003f45070 */
[----:B------:R-:W4:Y:S01]  /*6eb0*/  @P4 LDC R83, c[0x0][0xbec] ;  /* 0x0002fb00ff534b82 */ /* 0x000f220000000800 */
[----:B------:R-:W-:-:S04]  /*6ec0*/  ISETP.NE.AND.EX P2, PT, R81, RZ, PT, P2 ;  /* 0x000000ff5100720c */ /* 0x000fc80003f45320 */
[----:B------:R-:W-:-:S03]  /*6ed0*/  SEL R137, R137, RZ, !P2 ;  /* 0x000000ff89897207 */ /* 0x000fc60005000000 */
[----:B------:R-:W4:Y:S01]  /*6ee0*/  @P4 LDC R81, c[0x0][0xbf0] ;  /* 0x0002fc00ff514b82 */ /* 0x000f220000000800 */
[----:B------:R-:W-:-:S07]  /*6ef0*/  SEL R143, R143, RZ, !P2 ;  /* 0x000000ff8f8f7207 */ /* 0x000fce0005000000 */
[----:B------:R2:W3:Y:S01]  /*6f00*/  LDC.64 R12, c[0x0][R24+0x228] ;  /* 0x00008a00180c7b82 */ /* 0x0004e20000000a00 */
[----:B0-----:R-:W-:Y:S02]  /*6f10*/  IMAD R4, R9, R137, RZ ;  /* 0x0000008909047224 */ /* 0x001fe400078e02ff */
[----:B-1----:R-:W-:Y:S02]  /*6f20*/  IMAD R31, R11, R139, RZ ;  /* 0x0000008b0b1f7224 */ /* 0x002fe400078e02ff */
[----:B------:R-:W-:Y:S02]  /*6f30*/  IMAD R143, R8, R143, R4 ;  /* 0x0000008f088f7224 */ /* 0x000fe400078e0204 */
[----:B------:R-:W-:Y:S01]  /*6f40*/  IMAD.WIDE.U32 R10, R10, R139, RZ ;  /* 0x0000008b0a0a7225 */ /* 0x000fe200078e00ff */
[----:B--2---:R-:W0:Y:S03]  /*6f50*/  LDC.64 R24, c[0x0][R24+0x210] ;  /* 0x0000840018187b82 */ /* 0x004e260000000a00 */
[----:B------:R-:W-:-:S04]  /*6f60*/  IMAD.WIDE.U32 R8, R8, R137, RZ ;  /* 0x0000008908087225 */ /* 0x000fc800078e00ff */
[----:B------:R-:W-:Y:S01]  /*6f70*/  IMAD R26, R141, 0xc0, R85 ;  /* 0x000000c08d1a7824 */ /* 0x000fe200078e0255 */
[----:B------:R-:W-:Y:S01]  /*6f80*/  SEL R27, R156, RZ, P3 ;  /* 0x000000ff9c1b7207 */ /* 0x000fe20001800000 */
[----:B------:R-:W-:Y:S01]  /*6f90*/  IMAD.IADD R143, R9, 0x1, R143 ;  /* 0x00000001098f7824 */ /* 0x000fe200078e028f */
[----:B---3--:R-:W1:Y:S01]  /*6fa0*/  @!P3 LDC R14, c[0x0][0xb50] ;  /* 0x0002d400ff0ebb82 */ /* 0x008e620000000800 */
[----:B------:R-:W-:Y:S02]  /*6fb0*/  IMAD.MOV.U32 R9, RZ, RZ, R26 ;  /* 0x000000ffff097224 */ /* 0x000fe400078e001a */
[----:B------:R-:W-:Y:S02]  /*6fc0*/  IMAD.IADD R11, R11, 0x1, R31 ;  /* 0x000000010b0b7824 */ /* 0x000fe400078e021f */
[-C--:B------:R-:W-:Y:S02]  /*6fd0*/  IMAD R31, R13, R27.reuse, RZ ;  /* 0x0000001b0d1f7224 */ /* 0x080fe400078e02ff */
[----:B------:R-:W-:Y:S01]  /*6fe0*/  IMAD.WIDE.U32 R12, R12, R27, RZ ;  /* 0x0000001b0c0c7225 */ /* 0x000fe200078e00ff */
[----:B------:R-:W2:Y:S03]  /*6ff0*/  @!P3 LDC R15, c[0x0][0xb54] ;  /* 0x0002d500ff0fbb82 */ /* 0x000ea60000000800 */
[----:B------:R-:W-:Y:S01]  /*7000*/  IMAD.IADD R31, R13, 0x1, R31 ;  /* 0x000000010d1f7824 */ /* 0x000fe200078e021f */
[--C-:B----4-:R-:W-:Y:S01]  /*7010*/  IADD3 R10, P2, P5, R8, R10, R0.reuse ;  /* 0x0000000a080a7210 */ /* 0x110fe20007d5e000 */
        /* <DEDUP_REMOVED lines=9> */
[-C--:B0-----:R-:W-:Y:S01]  /*70b0*/  IMAD R8, R25, R9.reuse, RZ ;  /* 0x0000000919087224 */ /* 0x081fe200078e02ff */
        /* <DEDUP_REMOVED lines=8> */
[----:B------:R-:W2:Y:S04]  /*7140*/  LDG.E R9, desc[UR36][R28.64] ;  /* 0x000000241c097981 */ /* 0x000ea8000c1e1900 */
[----:B-----5:R-:W2:Y:S02]  /*7150*/  LDG.E R22, desc[UR36][R28.64+0x4] ;  /* 0x000004241c167981 */ /* 0x020ea4000c1e1900 */
[----:B--2---:R-:W-:-:S07]  /*7160*/  IMAD.IADD R22, R22, 0x1, -R9 ;  /* 0x0000000116167824 */ /* 0x004fce00078e0a09 */
.L_x_10202:
[----:B------:R-:W2:Y:S01]  /*7170*/  LDL R13, [R1+0x3c] ;  /* 0x00003c00010d7983 */ /* 0x000ea20000100800 */
[----:B------:R-:W0:Y:S03]  /*7180*/  S2R R8, SR_TID.X ;  /* 0x0000000000087919 */ /* 0x000e260000002100 */
[----:B------:R-:W-:Y:S04]  /*7190*/  SHFL.IDX PT, R9, R15, RZ, 0x1c1f ;  /* 0x001c1fff0f097589 */ /* 0x000fe800000e0000 */
[----:B------:R-:W-:Y:S04]  /*71a0*/  SHFL.IDX PT, R10, R14, 0x1, 0x1c1f ;  /* 0x003c1f000e0a7f89 */ /* 0x000fe800000e0000 */
[----:B------:R-:W-:Y:S01]  /*71b0*/  SHFL.IDX PT, R11, R15, 0x1, 0x1c1f ;  /* 0x003c1f000f0b7f89 */ /* 0x000fe200000e0000 */
[----:B0-----:R-:W-:-:S05]  /*71c0*/  VIADD R24, R8, 0xffffff80 ;  /* 0xffffff8008187836 */ /* 0x001fca0000000000 */
[----:B------:R-:W-:-:S04]  /*71d0*/  SHF.R.S32.HI R12, RZ, 0x1f, R24 ;  /* 0x0000001fff0c7819 */ /* 0x000fc80000011418 */
[----:B------:R-:W-:Y:S01]  /*71e0*/  LEA.HI R12, R12, R24, RZ, 0x7 ;  /* 0x000000180c0c7211 */ /* 0x000fe200078f38ff */
[----:B------:R-:W0:Y:S03]  /*71f0*/  SHFL.IDX PT, R8, R14, RZ, 0x1c1f ;  /* 0x001c1fff0e087589 */ /* 0x000e2600000e0000 */
[----:B------:R-:W-:Y:S01]  /*7200*/  LOP3.LUT R12, R12, 0xffffff80, RZ, 0xc0, !PT ;  /* 0xffffff800c0c7812 */ /* 0x000fe200078ec0ff */
[----:B-----5:R-:W-:-:S04]  /*7210*/  IMAD R22, R22, R3, RZ ;  /* 0x0000000316167224 */ /* 0x020fc800078e02ff */
[----:B------:R-:W-:-:S05]  /*7220*/  IMAD.IADD R12, R24, 0x1, -R12 ;  /* 0x00000001180c7824 */ /* 0x000fca00078e0a0c */
[----:B------:R-:W-:Y:S01]  /*7230*/  LOP3.LUT P0, RZ, R12, 0x3, RZ, 0xc0, !PT ;  /* 0x000000030cff7812 */ /* 0x000fe2000780c0ff */
[----:B--2---:R-:W-:-:S04]  /*7240*/  IMAD R25, R141, 0xc0, R13 ;  /* 0x000000c08d197824 */ /* 0x004fc800078e020d */
[C---:B------:R-:W-:Y:S01]  /*7250*/  VIADD R13, R25.reuse, 0x8 ;  /* 0x00000008190d7836 */ /* 0x040fe20000000000 */
[----:B------:R-:W-:-:S04]  /*7260*/  ISETP.GE.OR P1, PT, R25, R22, P0 ;  /* 0x000000161900720c */ /* 0x000fc80000726670 */
[-C--:B------:R-:W-:Y:S02]  /*7270*/  ISETP.GE.OR P0, PT, R13, R22.reuse, P0 ;  /* 0x000000160d00720c */ /* 0x080fe40000706670 */
[----:B------:R-:W-:-:S07]  /*7280*/  ISETP.GE.AND P2, PT, R25, R22, PT ;  /* 0x000000161900720c */ /* 0x000fce0003f46270 */
[----:B0-----:R0:W-:Y:S04]  /*7290*/  @!P1 ST.E desc[UR36][R8.64], R20 ;  /* 0x0000001408009985 */ /* 0x0011e8000c101924 */
[----:B------:R0:W-:Y:S01]  /*72a0*/  @!P0 ST.E desc[UR36][R10.64], R21 ;  /* 0x000000150a008985 */ /* 0x0001e2000c101924 */
[----:B------:R-:W-:Y:S01]  /*72b0*/  ISETP.GE.AND P0, PT, R13, R22, PT ;  /* 0x000000160d00720c */ /* 0x000fe20003f06270 */
[----:B------:R-:W-:-:S12]  /*72c0*/  @P3 BRA `(.L_x_10203) ;  /* 0x0000000800103947 */ /* 0x000fd80003800000 */
[----:B------:R-:W1:Y:S01]  /*72d0*/  S2R R12, SR_TID.X ;  /* 0x00000000000c7919 */ /* 0x000e620000002100 */
[----:B------:R-:W2:Y:S01]  /*72e0*/  @P4 LDC R43, c[0x0][0xbec] ;  /* 0x0002fb00ff2b4b82 */ /* 0x000ea20000000800 */
[----:B------:R-:W-:Y:S01]  /*72f0*/  ULDC.64 UR4, c[0x0][0xaa0] ;  /* 0x0002a80000047ab9 */ /* 0x000fe20000000a00 */
[----:B------:R-:W-:Y:S01]  /*7300*/  ULDC.64 UR6, c[0x0][0xa80] ;  /* 0x0002a00000067ab9 */ /* 0x000fe20000000a00 */
[----:B0-----:R-:W-:-:S05]  /*7310*/  IMAD R21, R4, UR4, RZ ;  /* 0x0000000404157c24 */ /* 0x001fca000f8e02ff */
[----:B------:R-:W0:Y:S01]  /*7320*/  @P4 LDC R45, c[0x0][0xbf0] ;  /* 0x0002fc00ff2d4b82 */ /* 0x000e220000000800 */
[C---:B------:R-:W-:Y:S02]  /*7330*/  IMAD R41, R0.reuse, UR5, R21 ;  /* 0x0000000500297c24 */ /* 0x040fe4000f8e0215 */
[----:B------:R-:W-:Y:S01]  /*7340*/  IMAD.WIDE.U32 R20, R0, UR4, RZ ;  /* 0x0000000400147c25 */ /* 0x000fe2000f8e00ff */
[----:B------:R-:W-:-:S03]  /*7350*/  ULDC.64 UR4, c[0x0][0xae8] ;  /* 0x0002ba0000047ab9 */ /* 0x000fc60000000a00 */
[----:B-1----:R-:W-:-:S05]  /*7360*/  VIADD R81, R12, 0xffffff80 ;  /* 0xffffff800c517836 */ /* 0x002fca0000000000 */
[--C-:B------:R-:W-:Y:S02]  /*7370*/  SHF.R.S32.HI R40, RZ, 0x1f, R81.reuse ;  /* 0x0000001fff287819 */ /* 0x100fe40000011451 */
[----:B------:R-:W-:Y:S02]  /*7380*/  SHF.R.S32.HI R80, RZ, 0x1f, R81 ;  /* 0x0000001fff507819 */ /* 0x000fe40000011451 */
[-C--:B------:R-:W-:Y:S02]  /*7390*/  LEA.HI R40, R40, R81.reuse, RZ, 0x2 ;  /* 0x0000005128287211 */ /* 0x080fe400078f10ff */
[----:B------:R-:W-:Y:S02]  /*73a0*/  LEA.HI R80, R80, R81, RZ, 0x2 ;  /* 0x0000005150507211 */ /* 0x000fe400078f10ff */
[----:B------:R-:W-:Y:S02]  /*73b0*/  LOP3.LUT R40, R40, 0xfffffffc, RZ, 0xc0, !PT ;  /* 0xfffffffc28287812 */ /* 0x000fe400078ec0ff */
[----:B------:R-:W-:-:S03]  /*73c0*/  SHF.R.S32.HI R80, RZ, 0x2, R80 ;  /* 0x00000002ff507819 */ /* 0x000fc60000011450 */
[----:B------:R-:W-:Y:S01]  /*73d0*/  IMAD.IADD R40, R81, 0x1, -R40 ;  /* 0x0000000151287824 */ /* 0x000fe200078e0a28 */
[----:B------:R-:W-:Y:S01]  /*73e0*/  LEA R9, R80, R138, 0x5 ;  /* 0x0000008a50097211 */ /* 0x000fe200078e28ff */
[----:B------:R-:W-:Y:S02]  /*73f0*/  IMAD.IADD R21, R21, 0x1, R41 ;  /* 0x0000000115157824 */ /* 0x000fe400078e0229 */
[----:B------:R-:W-:Y:S02]  /*7400*/  IMAD R0, R40, 0x60, R80 ;  /* 0x0000006028007824 */ /* 0x000fe400078e0250 */
[----:B------:R-:W-:-:S04]  /*7410*/  IMAD.WIDE R78, R9, 0x2, R78 ;  /* 0x00000002094e7825 */ /* 0x000fc800078e024e */
[----:B------:R-:W-:Y:S01]  /*7420*/  IMAD R40, R141, 0xc0, R0 ;  /* 0x000000c08d287824 */ /* 0x000fe200078e0200 */
[C---:B------:R-:W-:Y:S01]  /*7430*/  IADD3 R13, P0, R78.reuse, 0x1800, RZ ;  /* 0x000018004e0d7810 */ /* 0x040fe20007f1e0ff */
[C---:B------:R-:W-:Y:S01]  /*7440*/  IMAD.WIDE.U32 R20, R139.reuse, UR4, R20 ;  /* 0x000000048b147c25 */ /* 0x040fe2000f8e0014 */
[C---:B------:R-:W-:Y:S02]  /*7450*/  IADD3 R25, P1, R78.reuse, 0x3000, RZ ;  /* 0x000030004e197810 */ /* 0x040fe40007f3e0ff */
[C---:B------:R-:W-:Y:S02]  /*7460*/  IADD3 R29, P2, R78.reuse, 0x4800, RZ ;  /* 0x000048004e1d7810 */ /* 0x040fe40007f5e0ff */
[----:B------:R-:W-:Y:S01]  /*7470*/  IADD3 R33, P3, R78, 0x6000, RZ ;  /* 0x000060004e217810 */ /* 0x000fe20007f7e0ff */
[----:B--2---:R-:W-:Y:S01]  /*7480*/  @P4 IMAD.HI.U32 R0, R40, R43, RZ ;  /* 0x0000002b28004227 */ /* 0x004fe200078e00ff */
[----:B------:R-:W-:Y:S02]  /*7490*/  IADD3 R9, P5, R78, 0x7800, RZ ;  /* 0x000078004e097810 */ /* 0x000fe40007fbe0ff */
[----:B------:R-:W-:Y:S01]  /*74a0*/  SHF.R.S32.HI R4, RZ, 0x1f, R137 ;  /* 0x0000001fff047819 */ /* 0x000fe20000011489 */
[----:B------:R-:W-:Y:S01]  /*74b0*/  IMAD R21, R139, UR5, R21 ;  /* 0x000000058b157c24 */ /* 0x000fe2000f8e0215 */
[----:B------:R-:W-:Y:S01]  /*74c0*/  LOP3.LUT R12, R13, 0x180, RZ, 0xc0, !PT ;  /* 0x000001800d0c7812 */ /* 0x000fe200078ec0ff */
[----:B------:R-:W-:Y:S01]  /*74d0*/  ULDC.64 UR4, c[0x0][0xaf0] ;  /* 0x0002bc0000047ab9 */ /* 0x000fe20000000a00 */
[----:B------:R-:W-:Y:S01]  /*74e0*/  LOP3.LUT R24, R25, 0x180, RZ, 0xc0, !PT ;  /* 0x0000018019187812 */ /* 0x000fe200078ec0ff */
[----:B------:R-:W-:Y:S01]  /*74f0*/  IMAD.MOV.U32 R41, RZ, RZ, R40 ;  /* 0x000000ffff297224 */ /* 0x000fe200078e0028 */
[----:B------:R-:W-:Y:S01]  /*7500*/  LOP3.LUT R28, R29, 0x180, RZ, 0xc0, !PT ;  /* 0x000001801d1c7812 */ /* 0x000fe200078ec0ff */
[----:B------:R-:W-:Y:S01]  /*7510*/  IMAD.X R37, RZ, RZ, R79, P5 ;  /* 0x000000ffff257224 */ /* 0x000fe200028e064f */
[----:B------:R-:W-:-:S02]  /*7520*/  LOP3.LUT R32, R33, 0x180, RZ, 0xc0, !PT ;  /* 0x0000018021207812 */ /* 0x000fc400078ec0ff */
[----:B------:R-:W-:Y:S01]  /*7530*/  LOP3.LUT R8, R9, 0x180, RZ, 0xc0, !PT ;  /* 0x0000018009087812 */ /* 0x000fe200078ec0ff */
[----:B------:R-:W-:Y:S01]  /*7540*/  IMAD R4, R4, UR4, RZ ;  /* 0x0000000404047c24 */ /* 0x000fe2000f8e02ff */
[----:B------:R-:W-:Y:S02]  /*7550*/  LOP3.LUT R11, R78, 0x180, RZ, 0xc0, !PT ;  /* 0x000001804e0b7812 */ /* 0x000fe400078ec0ff */
[----:B0-----:R-:W-:Y:S02]  /*7560*/  @P4 SHF.R.U32.HI R41, RZ, R45, R0 ;  /* 0x0000002dff294219 */ /* 0x001fe40000011600 */
[----:B------:R-:W-:Y:S02]  /*7570*/  SHF.R.U64 R12, R12, 0x3, RZ ;  /* 0x000000030c0c7819 */ /* 0x000fe400000012ff */
[----:B------:R-:W-:Y:S02]  /*7580*/  SHF.R.U64 R24, R24, 0x3, RZ ;  /* 0x0000000318187819 */ /* 0x000fe400000012ff */
[----:B------:R-:W-:-:S02]  /*7590*/  SHF.R.U64 R28, R28, 0x3, RZ ;  /* 0x000000031c1c7819 */ /* 0x000fc400000012ff */
[----:B------:R-:W-:Y:S02]  /*75a0*/  SHF.R.U64 R32, R32, 0x3, RZ ;  /* 0x0000000320207819 */ /* 0x000fe400000012ff */
[----:B------:R-:W-:Y:S01]  /*75b0*/  SHF.R.U64 R8, R8, 0x3, RZ ;  /* 0x0000000308087819 */ /* 0x000fe200000012ff */
[----:B------:R-:W-:Y:S01]  /*75c0*/  IMAD R43, R137, UR5, R4 ;  /* 0x00000005892b7c24 */ /* 0x000fe2000f8e0204 */
[----:B------:R-:W-:Y:S01]  /*75d0*/  SHF.R.U64 R11, R11, 0x3, RZ ;  /* 0x000000030b0b7819 */ /* 0x000fe200000012ff */
[--C-:B------:R-:W-:Y:S01]  /*75e0*/  IMAD.MOV R4, RZ, RZ, -R41.reuse ;  /* 0x000000ffff047224 */ /* 0x100fe200078e0a29 */
[----:B------:R-:W-:Y:S01]  /*75f0*/  SHF.R.S32.HI R0, RZ, 0x1f, R41 ;  /* 0x0000001fff007819 */ /* 0x000fe20000011429 */
        /* <DEDUP_REMOVED lines=12> */
[----:B------:R-:W-:Y:S01]  /*76c0*/  IMAD R0, R0, UR4, RZ ;  /* 0x0000000400007c24 */ /* 0x000fe2000f8e02ff */
[----:B------:R-:W5:Y:S01]  /*76d0*/  LD.E.128 R12, desc[UR36][R12.64] ;  /* 0x000000240c0c7980 */ /* 0x000f62000c101d00 */
[----:B------:R-:W-:-:S02]  /*76e0*/  IMAD R3, R3, R4, R40 ;  /* 0x0000000403037224 */ /* 0x000fc400078e0228 */
[----:B------:R-:W-:Y:S01]  /*76f0*/  IMAD.IADD R21, R21, 0x1, R43 ;  /* 0x0000000115157824 */ /* 0x000fe200078e022b */
[----:B------:R0:W5:Y:S01]  /*7700*/  LD.E.128 R8, desc[UR36][R78.64] ;  /* 0x000000244e087980 */ /* 0x000162000c101d00 */
[C---:B------:R-:W-:Y:S01]  /*7710*/  IMAD R43, R41.reuse, UR5, R0 ;  /* 0x00000005292b7c24 */ /* 0x040fe2000f8e0200 */
[----:B------:R-:W-:Y:S02]  /*7720*/  SHF.R.S32.HI R0, RZ, 0x1f, R3 ;  /* 0x0000001fff007819 */ /* 0x000fe40000011403 */
[----:B------:R-:W5:Y:S01]  /*7730*/  LD.E.128 R24, desc[UR36][R24.64] ;  /* 0x0000002418187980 */ /* 0x000f62000c101d00 */
[----:B------:R-:W-:Y:S01]  /*7740*/  IMAD.WIDE.U32 R20, R41, UR4, R20 ;  /* 0x0000000429147c25 */ /* 0x000fe2000f8e0014 */
[----:B------:R-:W-:Y:S02]  /*7750*/  ULDC.64 UR4, c[0x0][0xad8] ;  /* 0x0002b60000047ab9 */ /* 0x000fe40000000a00 */
        /* <DEDUP_REMOVED lines=8> */
[----:B-1----:R-:W1:Y:S01]  /*77e0*/  FENCE.VIEW.ASYNC.S ;  /* 0x00000000000073c6 */ /* 0x002e620000000000 */
[----:B------:R-:W-:-:S02]  /*77f0*/  IMAD.IADD R21, R21, 0x1, R43 ;  /* 0x0000000115157824 */ /* 0x000fc400078e022b */
[----:B------:R-:W-:Y:S02]  /*7800*/  IMAD R0, R0, UR4, RZ ;  /* 0x0000000400007c24 */ /* 0x000fe4000f8e02ff */
[----:B------:R-:W-:Y:S02]  /*7810*/  IMAD R47, R141, 0xc0, R80 ;  /* 0x000000c08d2f7824 */ /* 0x000fe400078e0250 */
[C---:B------:R-:W-:Y:S02]  /*7820*/  IMAD R41, R3.reuse, UR5, R0 ;  /* 0x0000000503297c24 */ /* 0x040fe4000f8e0200 */
[----:B------:R-:W-:Y:S01]  /*7830*/  IMAD.WIDE.U32 R20, R3, UR4, R20 ;  /* 0x0000000403147c25 */ /* 0x000fe2000f8e0014 */
[----:B------:R-:W-:Y:S01]  /*7840*/  UIADD3 UR4, UR40, 0x2d820, URZ ;  /* 0x0002d82028047890 */ /* 0x000fe2000fffe03f */
[----:B------:R-:W-:Y:S02]  /*7850*/  ISETP.GE.AND P0, PT, R47, R22, PT ;  /* 0x000000162f00720c */ /* 0x000fe40003f06270 */
[----:B------:R-:W-:Y:S01]  /*7860*/  IMAD.IADD R3, R21, 0x1, R41 ;  /* 0x0000000115037824 */ /* 0x000fe200078e0229 */
[----:B------:R-:W-:Y:S01]  /*7870*/  UPRMT UR4, URZ, 0x654, UR4 ;  /* 0x000006543f047896 */ /* 0x000fe20008000004 */
[----:B------:R-:W-:-:S04]  /*7880*/  LEA R0, P1, R20, UR6, 0x1 ;  /* 0x0000000614007c11 */ /* 0x000fc8000f8208ff */
[----:B------:R-:W-:Y:S01]  /*7890*/  LEA.HI.X R4, R20, UR7, R3, 0x1, P1 ;  /* 0x0000000714047c11 */ /* 0x000fe200088f0c03 */
[----:B-1----:R0:W1:Y:S01]  /*78a0*/  SHFL.IDX PT, R40, R0, RZ, 0x1c1f ;  /* 0x001c1fff00287589 */ /* 0x00206200000e0000 */
[----:B------:R-:W-:Y:S02]  /*78b0*/  BSSY B1, `(.L_x_10204) ;  /* 0x0000012000017945 */ /* 0x000fe40003800000 */
[----:B------:R-:W-:Y:S01]  /*78c0*/  SYNCS.ARRIVE.TRANS64.RED.A1T0 RZ, [UR4], RZ ;  /* 0x000000ffffff79a7 */ /* 0x000fe20008100404 */
        /* <DEDUP_REMOVED lines=10> */
[----:B--2---:R-:W-:Y:S01]  /*7970*/  @!P0 IMAD.WIDE R20, R138, 0x2, R40 ;  /* 0x000000028a148825 */ /* 0x004fe200078e0228 */
[-C--:B------:R-:W-:Y:S02]  /*7980*/  @!P1 LEA.HI.X R43, R142, R41.reuse, R48, 0x1, P3 ;  /* 0x000000298e2b9211 */ /* 0x080fe400018f0c30 */
[----:B------:R-:W-:Y:S02]  /*7990*/  @!P2 LEA.HI.X R45, R144, R41, R46, 0x1, P4 ;  /* 0x00000029902da211 */ /* 0x000fe400020f0c2e */
[----:B-----5:R3:W-:Y:S04]  /*79a0*/  @!P0 ST.E.128 desc[UR36][R20.64], R8 ;  /* 0x0000000814008985 */ /* 0x0207e8000c101d24 */
[----:B------:R3:W-:Y:S04]  /*79b0*/  @!P1 ST.E.128 desc[UR36][R42.64], R24 ;  /* 0x000000182a009985 */ /* 0x0007e8000c101d24 */
[----:B------:R3:W-:Y:S02]  /*79c0*/  @!P2 ST.E.128 desc[UR36][R44.64], R32 ;  /* 0x000000202c00a985 */ /* 0x0007e4000c101d24 */
.L_x_10205:
[----:B------:R-:W-:Y:S05]  /*79d0*/  BSYNC B1 ;  /* 0x0000000000017941 */ /* 0x000fea0003800000 */
.L_x_10204:
[----:B------:R-:W-:Y:S01]  /*79e0*/  VIADD R3, R47, 0x60 ;  /* 0x000000602f037836 */ /* 0x000fe20000000000 */
[----:B---3-5:R3:W4:Y:S04]  /*79f0*/  SHFL.IDX PT, R11, R4, 0x1, 0x1c1f ;  /* 0x003c1f00040b7f89 */ /* 0x02872800000e0000 */
[----:B------:R-:W-:Y:S01]  /*7a00*/  ISETP.GE.AND P0, PT, R3, R22, PT ;  /* 0x000000160300720c */ /* 0x000fe20003f06270 */
[----:B------:R3:W0:-:S12]  /*7a10*/  SHFL.IDX PT, R10, R0, 0x1, 0x1c1f ;  /* 0x003c1f00000a7f89 */ /* 0x00061800000e0000 */
[----:B---3--:R-:W-:Y:S05]  /*7a20*/  @P0 BRA `(.L_x_10206) ;  /* 0x0000001400500947 */ /* 0x008fea0003800000 */
[----:B------:R-:W-:Y:S02]  /*7a30*/  ULDC UR4, c[0x0][0xac8] ;  /* 0x0002b20000047ab9 */ /* 0x000fe40000000800 */
[----:B------:R-:W-:Y:S02]  /*7a40*/  ISETP.GE.AND P2, PT, R142, UR4, PT ;  /* 0x000000048e007c0c */ /* 0x000fe4000bf46270 */
[----:B------:R-:W-:-:S11]  /*7a50*/  ISETP.GE.AND P1, PT, R138, UR4, PT ;  /* 0x000000048a007c0c */ /* 0x000fd6000bf26270 */
[----:B0-----:R-:W-:Y:S02]  /*7a60*/  @!P2 LEA R20, P0, R142, R10, 0x1 ;  /* 0x0000000a8e14a211 */ /* 0x001fe400078008ff */
[----:B----4-:R-:W-:Y:S02]  /*7a70*/  @!P1 IMAD.WIDE R8, R138, 0x2, R10 ;  /* 0x000000028a089825 */ /* 0x010fe400078e020a */
        /* <DEDUP_REMOVED lines=9> */
.L_x_10203:
[----:B------:R-:W1:Y:S01]  /*7b10*/  @P4 LDC R15, c[0x0][0xbec] ;  /* 0x0002fb00ff0f4b82 */ /* 0x000e620000000800 */
[----:B------:R-:W-:Y:S01]  /*7b20*/  ULDC.64 UR4, c[0x0][0xb08] ;  /* 0x0002c20000047ab9 */ /* 0x000fe20000000a00 */
[----:B------:R-:W-:Y:S01]  /*7b30*/  ULDC.64 UR6, c[0x0][0xb30] ;  /* 0x0002cc0000067ab9 */ /* 0x000fe20000000a00 */
[----:B0-----:R-:W-:Y:S01]  /*7b40*/  IMAD R11, R4, UR4, RZ ;  /* 0x00000004040b7c24 */ /* 0x001fe2000f8e02ff */
[----:B------:R-:W-:Y:S01]  /*7b50*/  BSSY B1, `(.L_x_10207) ;  /* 0x0000065000017945 */ /* 0x000fe20003800000 */
[C---:B------:R-:W-:Y:S01]  /*7b60*/  IMAD.WIDE.U32 R8, R0.reuse, UR4, RZ ;  /* 0x0000000400087c25 */ /* 0x040fe2000f8e00ff */
[----:B------:R-:W-:Y:S02]  /*7b70*/  SHF.R.S32.HI R22, RZ, 0x1f, R145 ;  /* 0x0000001fff167819 */ /* 0x000fe40000011491 */
[----:B------:R-:W0:Y:S01]  /*7b80*/  @P4 LDC R4, c[0x0][0xbf0] ;  /* 0x0002fc00ff044b82 */ /* 0x000e220000000800 */
[----:B------:R-:W-:Y:S01]  /*7b90*/  IMAD R11, R0, UR5, R11 ;  /* 0x00000005000b7c24 */ /* 0x000fe2000f8e020b */
[----:B------:R-:W-:Y:S01]  /*7ba0*/  ULDC.64 UR4, c[0x0][0xb38] ;  /* 0x0002ce0000047ab9 */ /* 0x000fe20000000a00 */
[----:B------:R-:W-:-:S02]  /*7bb0*/  SHF.R.S32.HI R0, RZ, 0x1f, R137 ;  /* 0x0000001fff007819 */ /* 0x000fc40000011489 */
[----:B------:R-:W-:Y:S01]  /*7bc0*/  IMAD.IADD R9, R9, 0x1, R11 ;  /* 0x0000000109097824 */ /* 0x000fe200078e020b */
[----:B------:R-:W-:Y:S01]  /*7bd0*/  SHF.R.S32.HI R28, RZ, 0x1f, R146 ;  /* 0x0000001fff1c7819 */ /* 0x000fe20000011492 */
[----:B------:R-:W-:Y:S01]  /*7be0*/  IMAD.MOV.U32 R11, RZ, RZ, R26 ;  /* 0x000000ffff0b7224 */ /* 0x000fe200078e001a */
[----:B------:R-:W-:Y:S01]  /*7bf0*/  SHF.R.S32.HI R29, RZ, 0x1f, R147 ;  /* 0x0000001fff1d7819 */ /* 0x000fe20000011493 */
[C---:B------:R-:W-:Y:S01]  /*7c00*/  IMAD.WIDE.U32 R8, R139.reuse, UR4, R8 ;  /* 0x000000048b087c25 */ /* 0x040fe2000f8e0008 */
[----:B------:R-:W-:Y:S02]  /*7c10*/  SHF.R.S32.HI R30, RZ, 0x1f, R148 ;  /* 0x0000001fff1e7819 */ /* 0x000fe40000011494 */
[----:B------:R-:W-:Y:S01]  /*7c20*/  SHF.R.S32.HI R27, RZ, 0x1f, R149 ;  /* 0x0000001fff1b7819 */ /* 0x000fe20000011495 */
[----:B------:R-:W-:Y:S01]  /*7c30*/  IMAD R9, R139, UR5, R9 ;  /* 0x000000058b097c24 */ /* 0x000fe2000f8e0209 */
[----:B------:R-:W-:Y:S01]  /*7c40*/  ULDC.64 UR4, c[0x0][0xb40] ;  /* 0x0002d00000047ab9 */ /* 0x000fe20000000a00 */
[----:B------:R-:W-:Y:S01]  /*7c50*/  SHF.R.S32.HI R31, RZ, 0x1f, R150 ;  /* 0x0000001fff1f7819 */ /* 0x000fe20000011496 */
[----:B------:R-:W-:Y:S01]  /*7c60*/  IMAD R0, R0, UR4, RZ ;  /* 0x0000000400007c24 */ /* 0x000fe2000f8e02ff */
[----:B------:R-:W-:Y:S01]  /*7c70*/  SHF.R.S32.HI R78, RZ, 0x1f, R151 ;  /* 0x0000001fff4e7819 */ /* 0x000fe20000011497 */
[----:B-1----:R-:W-:Y:S01]  /*7c80*/  @P4 IMAD.HI.U32 R15, R26, R15, RZ ;  /* 0x0000000f1a0f4227 */ /* 0x002fe200078e00ff */
[----:B------:R-:W-:-:S02]  /*7c90*/  SHF.R.S32.HI R79, RZ, 0x1f, R152 ;  /* 0x0000001fff4f7819 */ /* 0x000fc40000011498 */
[----:B------:R-:W-:Y:S01]  /*7ca0*/  SHF.R.S32.HI R80, RZ, 0x1f, R153 ;  /* 0x0000001fff507819 */ /* 0x000fe20000011499 */
[C---:B------:R-:W-:Y:S01]  /*7cb0*/  IMAD R13, R137.reuse, UR5, R0 ;  /* 0x00000005890d7c24 */ /* 0x040fe2000f8e0200 */
[----:B------:R-:W-:Y:S01]  /*7cc0*/  SHF.R.S32.HI R81, RZ, 0x1f, R154 ;  /* 0x0000001fff517819 */ /* 0x000fe2000001149a */
[----:B------:R-:W-:Y:S01]  /*7cd0*/  IMAD.WIDE.U32 R8, R137, UR4, R8 ;  /* 0x0000000489087c25 */ /* 0x000fe2000f8e0008 */
[----:B0-----:R-:W-:Y:S01]  /*7ce0*/  @P4 SHF.R.U32.HI R11, RZ, R4, R15 ;  /* 0x00000004ff0b4219 */ /* 0x001fe2000001160f */
[----:B------:R-:W-:Y:S01]  /*7cf0*/  ULDC.64 UR4, c[0x0][0xb48] ;  /* 0x0002d20000047ab9 */ /* 0x000fe20000000a00 */
[----:B------:R-:W-:Y:S01]  /*7d00*/  SHF.R.S32.HI R82, RZ, 0x1f, R155 ;  /* 0x0000001fff527819 */ /* 0x000fe2000001149b */
[----:B------:R-:W-:Y:S01]  /*7d10*/  IMAD.IADD R9, R9, 0x1, R13 ;  /* 0x0000000109097824 */ /* 0x000fe200078e020d */
[--C-:B------:R-:W-:Y:S01]  /*7d20*/  SHF.R.S32.HI R0, RZ, 0x1f, R11.reuse ;  /* 0x0000001fff007819 */ /* 0x100fe2000001140b */
[----:B------:R-:W-:Y:S02]  /*7d30*/  IMAD.MOV R4, RZ, RZ, -R11 ;  /* 0x000000ffff047224 */ /* 0x000fe400078e0a0b */
[----:B------:R-:W-:Y:S01]  /*7d40*/  IMAD.WIDE.U32 R8, R156, UR4, R8 ;  /* 0x000000049c087c25 */ /* 0x000fe2000f8e0008 */
[----:B------:R-:W-:-:S03]  /*7d50*/  UIADD3 UR4, UR40, 0x2d820, URZ ;  /* 0x0002d82028047890 */ /* 0x000fc6000fffe03f */
[----:B------:R-:W-:Y:S01]  /*7d60*/  IMAD R3, R3, R4, R26 ;  /* 0x0000000403037224 */ /* 0x000fe200078e021a */
[----:B------:R-:W-:Y:S01]  /*7d70*/  UPRMT UR4, URZ, 0x654, UR4 ;  /* 0x000006543f047896 */ /* 0x000fe20008000004 */
[----:B------:R-:W-:Y:S02]  /*7d80*/  IMAD R0, R0, UR6, RZ ;  /* 0x0000000600007c24 */ /* 0x000fe4000f8e02ff */
[----:B------:R-:W-:Y:S02]  /*7d90*/  IMAD R9, R156, UR5, R9 ;  /* 0x000000059c097c24 */ /* 0x000fe4000f8e0209 */
[C---:B------:R-:W-:Y:S01]  /*7da0*/  IMAD R13, R11.reuse, UR7, R0 ;  /* 0x000000070b0d7c24 */ /* 0x040fe2000f8e0200 */
[----:B------:R-:W-:Y:S01]  /*7db0*/  SHF.R.S32.HI R0, RZ, 0x1f, R3 ;  /* 0x0000001fff007819 */ /* 0x000fe20000011403 */
[----:B------:R-:W-:Y:S01]  /*7dc0*/  IMAD.WIDE.U32 R8, R11, UR6, R8 ;  /* 0x000000060b087c25 */ /* 0x000fe2000f8e0008 */
[----:B------:R-:W-:Y:S01]  /*7dd0*/  ULDC.64 UR6, c[0x0][0xb28] ;  /* 0x0002ca0000067ab9 */ /* 0x000fe20000000a00 */
[----:B------:R-:W-:Y:S02]  /*7de0*/  SYNCS.ARRIVE.TRANS64.RED.A1T0 RZ, [UR4], RZ ;  /* 0x000000ffffff79a7 */ /* 0x000fe40008100404 */
[----:B------:R-:W-:-:S02]  /*7df0*/  IMAD R0, R0, UR6, RZ ;  /* 0x0000000600007c24 */ /* 0x000fc4000f8e02ff */
        /* <DEDUP_REMOVED lines=10> */
[----:B------:R-:W-:Y:S02]  /*7ea0*/  ULDC UR4, c[0x0][0xac8] ;  /* 0x0002b20000047ab9 */ /* 0x000fe40000000800 */
[----:B------:R-:W-:Y:S02]  /*7eb0*/  ISETP.GE.AND P3, PT, R155, UR4, PT ;  /* 0x000000049b007c0c */ /* 0x000fe4000bf66270 */
[----:B------:R-:W-:Y:S02]  /*7ec0*/  ISETP.GE.AND P1, PT, R157, UR4, PT ;  /* 0x000000049d007c0c */ /* 0x000fe4000bf26270 */
[----:B------:R-:W-:Y:S02]  /*7ed0*/  ISETP.GE.AND P4, PT, R154, UR4, PT ;  /* 0x000000049a007c0c */ /* 0x000fe4000bf86270 */
[----:B------:R-:W-:-:S07]  /*7ee0*/  ISETP.GE.AND P2, PT, R153, UR4, PT ;  /* 0x0000000499007c0c */ /* 0x000fce000bf46270 */
[-C--:B-1----:R-:W-:Y:S02]  /*7ef0*/  @!P3 LEA R12, P5, R155, R8.reuse, 0x2 ;  /* 0x000000089b0cb211 */ /* 0x082fe400078a10ff */
[----:B--2---:R-:W-:Y:S02]  /*7f00*/  @!P1 IMAD.WIDE R10, R157, 0x4, R8 ;  /* 0x000000049d0a9825 */ /* 0x004fe400078e0208 */
[----:B------:R-:W-:Y:S02]  /*7f10*/  @!P3 LEA.HI.X R13, R155, R9, R82, 0x2, P5 ;  /* 0x000000099b0db211 */ /* 0x000fe400028f1452 */
[----:B------:R-:W-:Y:S01]  /*7f20*/  ISETP.GE.AND P5, PT, R152, UR4, PT ;  /* 0x0000000498007c0c */ /* 0x000fe2000bfa6270 */
[----:B------:R1:W-:Y:S01]  /*7f30*/  @!P1 ST.E.64 desc[UR36][R10.64], R32 ;  /* 0x000000200a009985 */ /* 0x0003e2000c101b24 */
[-C--:B------:R-:W-:Y:S02]  /*7f40*/  @!P4 LEA R14, P1, R154, R8.reuse, 0x2 ;  /* 0x000000089a0ec211 */ /* 0x080fe400078210ff */
[----:B------:R-:W-:Y:S01]  /*7f50*/  @!P2 LEA R20, P6, R153, R8, 0x2 ;  /* 0x000000089914a211 */ /* 0x000fe200078c10ff */
[----:B------:R2:W-:Y:S01]  /*7f60*/  @!P3 ST.E.64 desc[UR36][R12.64], R34 ;  /* 0x000000220c00b985 */ /* 0x0005e2000c101b24 */
[----:B------:R-:W-:-:S02]  /*7f70*/  ISETP.GE.AND P3, PT, R151, UR4, PT ;  /* 0x0000000497007c0c */ /* 0x000fc4000bf66270 */
        /* <DEDUP_REMOVED lines=8> */
[CC--:B-1----:R-:W-:Y:S02]  /*8000*/  @!P3 LEA R10, P6, R151.reuse, R8.reuse, 0x2 ;  /* 0x00000008970ab211 */ /* 0x0c2fe400078c10ff */
        /* <DEDUP_REMOVED lines=25> */
.L_x_10208:
[----:B------:R-:W-:Y:S05]  /*81a0*/  BSYNC B1 ;  /* 0x0000000000017941 */ /* 0x000fea0003800000 */
.L_x_10207:
[----:B---3--:R3:W4:Y:S04]  /*81b0*/  SHFL.IDX PT, R11, R3, 0x1, 0x1c1f ;  /* 0x003c1f00030b7f89 */ /* 0x00872800000e0000 */
[----:B------:R3:W0:Y:S01]  /*81c0*/  SHFL.IDX PT, R10, R0, 0x1, 0x1c1f ;  /* 0x003c1f00000a7f89 */ /* 0x00062200000e0000 */
[----:B------:R-:W-:Y:S05]  /*81d0*/  @P0 BRA `(.L_x_10206) ;  /* 0x0000000c00640947 */ /* 0x000fea0003800000 */
[----:B------:R-:W-:Y:S02]  /*81e0*/  ULDC UR4, c[0x0][0xac8] ;  /* 0x0002b20000047ab9 */ /* 0x000fe40000000800 */
[----:B------:R-:W-:Y:S02]  /*81f0*/  ISETP.GE.AND P5, PT, R155, UR4, PT ;  /* 0x000000049b007c0c */ /* 0x000fe4000bfa6270 */
[----:B------:R-:W-:Y:S02]  /*8200*/  ISETP.GE.AND P1, PT, R157, UR4, PT ;  /* 0x000000049d007c0c */ /* 0x000fe4000bf26270 */
[----:B------:R-:W-:Y:S02]  /*8210*/  ISETP.GE.AND P3, PT, R154, UR4, PT ;  /* 0x000000049a007c0c */ /* 0x000fe4000bf66270 */
[----:B------:R-:W-:Y:S02]  /*8220*/  ISETP.GE.AND P2, PT, R153, UR4, PT ;  /* 0x0000000499007c0c */ /* 0x000fe4000bf46270 */
[----:B------:R-:W-:-:S05]  /*8230*/  ISETP.GE.AND P4, PT, R152, UR4, PT ;  /* 0x0000000498007c0c */ /* 0x000fca000bf86270 */
[-C--:B0-----:R-:W-:Y:S02]  /*8240*/  @!P5 LEA R12, P0, R155, R10.reuse, 0x2 ;  /* 0x0000000a9b0cd211 */ /* 0x081fe400078010ff */
[----:B-12-4-:R-:W-:Y:S02]  /*8250*/  @!P1 IMAD.WIDE R8, R157, 0x4, R10 ;  /* 0x000000049d089825 */ /* 0x016fe400078e020a */
[----:B------:R-:W-:Y:S02]  /*8260*/  @!P5 LEA.HI.X R13, R155, R11, R82, 0x2, P0 ;  /* 0x0000000b9b0dd211 */ /* 0x000fe400000f1452 */
[-C--:B------:R-:W-:Y:S01]  /*8270*/  @!P3 LEA R14, P0, R154, R10.reuse, 0x2 ;  /* 0x0000000a9a0eb211 */ /* 0x080fe200078010ff */
[----:B------:R0:W-:Y:S01]  /*8280*/  @!P1 ST.E.64 desc[UR36][R8.64], R56 ;  /* 0x0000003808009985 */ /* 0x0001e2000c101b24 */
[----:B------:R-:W-:Y:S02]  /*8290*/  ISETP.GE.AND P1, PT, R151, UR4, PT ;  /* 0x0000000497007c0c */ /* 0x000fe4000bf26270 */
[-C--:B------:R-:W-:Y:S01]  /*82a0*/  @!P4 LEA R24, P6, R152, R10.reuse, 0x2 ;  /* 0x0000000a9818c211 */ /* 0x080fe200078c10ff */
[----:B------:R1:W-:Y:S01]  /*82b0*/  @!P5 ST.E.64 desc[UR36][R12.64], R58 ;  /* 0x0000003a0c00d985 */ /* 0x0003e2000c101b24 */
[----:B------:R-:W-:-:S02]  /*82c0*/  @!P2 LEA R20, P5, R153, R10, 0x2 ;  /* 0x0000000a9914a211 */ /* 0x000fc400078a10ff */
[-C--:B------:R-:W-:Y:S02]  /*82d0*/  @!P3 LEA.HI.X R15, R154, R11.reuse, R81, 0x2, P0 ;  /* 0x0000000b9a0fb211 */ /* 0x080fe400000f1451 */
[-C--:B------:R-:W-:Y:S02]  /*82e0*/  @!P2 LEA.HI.X R21, R153, R11.reuse, R80, 0x2, P5 ;  /* 0x0000000b9915a211 */ /* 0x080fe400028f1450 */
[----:B------:R-:W-:Y:S01]  /*82f0*/  ISETP.GE.AND P0, PT, R150, UR4, PT ;  /* 0x0000000496007c0c */ /* 0x000fe2000bf06270 */
[----:B------:R-:W-:Y:S01]  /*8300*/  @!P3 ST.E.64 desc[UR36][R14.64], R60 ;  /* 0x0000003c0e00b985 */ /* 0x000fe2000c101b24 */
[----:B------:R-:W-:Y:S02]  /*8310*/  @!P4 LEA.HI.X R25, R152, R11, R79, 0x2, P6 ;  /* 0x0000000b9819c211 */ /* 0x000fe400030f144f */
[----:B0-----:R-:W-:Y:S01]  /*8320*/  @!P1 LEA R8, P5, R151, R10, 0x2 ;  /* 0x0000000a97089211 */ /* 0x001fe200078a10ff */
[----:B------:R0:W-:Y:S01]  /*8330*/  @!P2 ST.E.64 desc[UR36][R20.64], R62 ;  /* 0x0000003e1400a985 */ /* 0x0001e2000c101b24 */
[----:B------:R-:W-:-:S02]  /*8340*/  ISETP.GE.AND P3, PT, R148, UR4, PT ;  /* 0x0000000494007c0c */ /* 0x000fc4000bf66270 */
[----:B------:R-:W-:Y:S01]  /*8350*/  ISETP.GE.AND P2, PT, R147, UR4, PT ;  /* 0x0000000493007c0c */ /* 0x000fe2000bf46270 */
[----:B------:R2:W-:Y:S01]  /*8360*/  @!P4 ST.E.64 desc[UR36][R24.64], R64 ;  /* 0x000000401800c985 */ /* 0x0005e2000c101b24 */
[----:B------:R-:W-:Y:S02]  /*8370*/  ISETP.GE.AND P4, PT, R149, UR4, PT ;  /* 0x0000000495007c0c */ /* 0x000fe4000bf86270 */
[-C--:B------:R-:W-:Y:S02]  /*8380*/  @!P1 LEA.HI.X R9, R151, R11.reuse, R78, 0x2, P5 ;  /* 0x0000000b97099211 */ /* 0x080fe400028f144e */
[----:B------:R-:W-:Y:S02]  /*8390*/  ISETP.GE.AND P5, PT, R146, UR4, PT ;  /* 0x0000000492007c0c */ /* 0x000fe4000bfa6270 */
[C---:B-1----:R-:W-:Y:S01]  /*83a0*/  @!P0 LEA R12, P6, R150.reuse, R10, 0x2 ;  /* 0x0000000a960c8211 */ /* 0x042fe200078c10ff */
[----:B------:R1:W-:Y:S03]  /*83b0*/  @!P1 ST.E.64 desc[UR36][R8.64], R66 ;  /* 0x0000004208009985 */ /* 0x0003e6000c101b24 */
[----:B------:R-:W-:-:S02]  /*83c0*/  @!P0 LEA.HI.X R13, R150, R11, R31, 0x2, P6 ;  /* 0x0000000b960d8211 */ /* 0x000fc400030f141f */
[-C--:B0-----:R-:W-:Y:S02]  /*83d0*/  @!P3 LEA R20, P6, R148, R10.reuse, 0x2 ;  /* 0x0000000a9414b211 */ /* 0x081fe400078c10ff */
        /* <DEDUP_REMOVED lines=9> */
[----:B------:R1:W-:Y:S01]  /*8470*/  @!P3 ST.E.64 desc[UR36][R20.64], R72 ;  /* 0x000000481400b985 */ /* 0x0003e2000c101b24 */
[----:B------:R-:W-:-:S03]  /*8480*/  ISETP.GE.AND P0, PT, R145, UR4, PT ;  /* 0x0000000491007c0c */ /* 0x000fc6000bf06270 */
[----:B------:R1:W-:Y:S04]  /*8490*/  @!P2 ST.E.64 desc[UR36][R24.64], R74 ;  /* 0x0000004a1800a985 */ /* 0x0003e8000c101b24 */
[----:B------:R1:W-:Y:S06]  /*84a0*/  @!P5 ST.E.64 desc[UR36][R26.64], R76 ;  /* 0x0000004c1a00d985 */ /* 0x0003ec000c101b24 */
[----:B------:R-:W-:Y:S05]  /*84b0*/  @P0 BRA `(.L_x_10206) ;  /* 0x0000000800ac0947 */ /* 0x000fea0003800000 */
[----:B-1----:R-:W-:-:S04]  /*84c0*/  LEA R8, P0, R145, R10, 0x2 ;  /* 0x0000000a91087211 */ /* 0x002fc800078010ff */
[----:B------:R-:W-:-:S05]  /*84d0*/  LEA.HI.X R9, R145, R11, R22, 0x2, P0 ;  /* 0x0000000b91097211 */ /* 0x000fca00000f1416 */
[----:B------:R0:W-:Y:S01]  /*84e0*/  ST.E.64 desc[UR36][R8.64], R134 ;  /* 0x0000008608007985 */ /* 0x0001e2000c101b24 */
[----:B------:R-:W-:Y:S05]  /*84f0*/  BRA `(.L_x_10206) ;  /* 0x00000008009c7947 */ /* 0x000fea0003800000 */
.L_x_10201:
[----:B---3--:R-:W2:Y:S01]  /*8500*/  LDC.64 R10, c[0x0][0xc00] ;  /* 0x00030000ff0a7b82 */ /* 0x008ea20000000a00 */
        /* <DEDUP_REMOVED lines=14> */
[----:B------:R-:W-:Y:S01]  /*85f0*/  ISETP.NE.AND P2, PT, R140, RZ, PT ;  /* 0x000000ff8c00720c */ /* 0x000fe20003f45270 */
[----:B-1----:R-:W1:-:S12]  /*8600*/  S2R R4, SR_TID.X ;  /* 0x0000000000047919 */ /* 0x002e580000002100 */
[----:B------:R-:W2:Y:S01]  /*8610*/  @!P2 LDC R140, c[0x0][0xad4] ;  /* 0x0002b500ff8cab82 */ /* 0x000ea20000000800 */
[----:B-1----:R-:W-:Y:S01]  /*8620*/  VIADD R30, R4, 0xffffff80 ;  /* 0xffffff80041e7836 */ /* 0x002fe20000000000 */
[----:B--2---:R-:W-:-:S04]  /*8630*/  ISETP.GT.AND P2, PT, R140, 0x1, PT ;  /* 0x000000018c00780c */ /* 0x004fc80003f44270 */
[----:B------:R-:W-:Y:S01]  /*8640*/  ISETP.GT.AND P3, PT, R30, 0xbf, PT ;  /* 0x000000bf1e00780c */ /* 0x000fe20003f64270 */
[----:B0-----:R-:W-:-:S12]  /*8650*/  @P1 BRA `(.L_x_10209) ;  /* 0x0000000000101947 */ /* 0x001fd80003800000 */
[----:B------:R-:W-:Y:S05]  /*8660*/  @!P0 BRA `(.L_x_10209) ;  /* 0x00000000000c8947 */ /* 0x000fea0003800000 */
[----:B------:R-:W2:Y:S04]  /*8670*/  LDG.E R9, desc[UR36][R10.64] ;  /* 0x000000240a097981 */ /* 0x000ea8000c1e1900 */
[----:B-----5:R-:W2:Y:S02]  /*8680*/  LDG.E R0, desc[UR36][R10.64+0x4] ;  /* 0x000004240a007981 */ /* 0x020ea4000c1e1900 */
[----:B--2---:R-:W-:-:S07]  /*8690*/  IMAD.IADD R0, R0, 0x1, -R9 ;  /* 0x0000000100007824 */ /* 0x004fce00078e0a09 */
.L_x_10209:
[----:B------:R-:W-:Y:S01]  /*86a0*/  BSSY B1, `(.L_x_10210) ;  /* 0x0000036000017945 */ /* 0x000fe20003800000 */
[----:B------:R-:W-:Y:S02]  /*86b0*/  SEL R137, R137, RZ, !P0 ;  /* 0x000000ff89897207 */ /* 0x000fe40004000000 */
[----:B------:R-:W-:Y:S02]  /*86c0*/  SEL R143, R143, RZ, !P0 ;  /* 0x000000ff8f8f7207 */ /* 0x000fe40004000000 */
[----:B-----5:R-:W-:Y:S01]  /*86d0*/  SHF.R.S32.HI R26, RZ, 0x1f, R3 ;  /* 0x0000001fff1a7819 */ /* 0x020fe20000011403 */
[----:B------:R-:W-:Y:S06]  /*86e0*/  @P3 BRA `(.L_x_10211) ;  /* 0x0000000000c43947 */ /* 0x000fec0003800000 */
[----:B------:R-:W0:Y:S01]  /*86f0*/  LDC R33, c[0x0][0xbe8] ;  /* 0x0002fa00ff217b82 */ /* 0x000e220000000800 */
[----:B------:R-:W-:-:S04]  /*8700*/  IMAD R4, R141, 0xc0, R4 ;  /* 0x000000c08d047824 */ /* 0x000fc800078e0204 */
[----:B------:R-:W-:Y:S02]  /*8710*/  VIADD R28, R4, 0xffffff80 ;  /* 0xffffff80041c7836 */ /* 0x000fe40000000000 */
[----:B0-----:R-:W-:-:S05]  /*8720*/  IMAD R8, R0, R33, RZ ;  /* 0x0000002100087224 */ /* 0x001fca00078e02ff */
[----:B------:R-:W-:-:S13]  /*8730*/  ISETP.GE.AND P0, PT, R28, R8, PT ;  /* 0x000000081c00720c */ /* 0x000fda0003f06270 */
[----:B------:R-:W-:Y:S05]  /*8740*/  @P0 BRA `(.L_x_10211) ;  /* 0x0000000000ac0947 */ /* 0x000fea0003800000 */
[----:B------:R-:W-:Y:S01]  /*8750*/  ISETP.NE.AND P1, PT, R33, 0x1, PT ;  /* 0x000000012100780c */ /* 0x000fe20003f25270 */
[----:B------:R-:W-:Y:S01]  /*8760*/  IMAD.MOV.U32 R22, RZ, RZ, 0x9b8 ;  /* 0x000009b8ff167424 */ /* 0x000fe200078e00ff */
[----:B------:R-:W-:Y:S01]  /*8770*/  ISETP.GT.AND P0, PT, R140, 0x1, PT ;  /* 0x000000018c00780c */ /* 0x000fe20003f04270 */
[----:B------:R-:W0:Y:S01]  /*8780*/  LDC.64 R8, c[0x0][0xba8] ;  /* 0x0002ea00ff087b82 */ /* 0x000e220000000a00 */
[----:B------:R-:W-:Y:S02]  /*8790*/  IMAD.MOV.U32 R27, RZ, RZ, R28 ;  /* 0x000000ffff1b7224 */ /* 0x000fe400078e001c */
[----:B------:R-:W-:-:S05]  /*87a0*/  SEL R22, R22, 0x978, P0 ;  /* 0x0000097816167807 */ /* 0x000fca0000000000 */
[----:B------:R-:W1:Y:S08]  /*87b0*/  LDC.64 R20, c[0x0][R22+0x220] ;  /* 0x0000880016147b82 */ /* 0x000e700000000a00 */
[----:B------:R-:W2:Y:S08]  /*87c0*/  @P1 LDC R25, c[0x0][0xbec] ;  /* 0x0002fb00ff191b82 */ /* 0x000eb00000000800 */
[----:B------:R-:W3:Y:S08]  /*87d0*/  @P1 LDC R31, c[0x0][0xbf0] ;  /* 0x0002fc00ff1f1b82 */ /* 0x000ef00000000800 */
[----:B------:R-:W4:Y:S01]  /*87e0*/  LDC.64 R14, c[0x0][R22+0x218] ;  /* 0x00008600160e7b82 */ /* 0x000f220000000a00 */
[----:B-1----:R-:W-:-:S07]  /*87f0*/  IMAD R21, R21, R137, RZ ;  /* 0x0000008915157224 */ /* 0x002fce00078e02ff */
[----:B------:R-:W1:Y:S01]  /*8800*/  LDC.64 R12, c[0x0][R22+0x228] ;  /* 0x00008a00160c7b82 */ /* 0x000e620000000a00 */
[----:B--2---:R-:W-:-:S04]  /*8810*/  @P1 IMAD.HI.U32 R4, R28, R25, RZ ;  /* 0x000000191c041227 */ /* 0x004fc800078e00ff */
[----:B------:R-:W-:-:S03]  /*8820*/  IMAD.WIDE.U32 R24, R20, R137, RZ ;  /* 0x0000008914187225 */ /* 0x000fc600078e00ff */
[----:B------:R-:W2:Y:S01]  /*8830*/  LDC.64 R10, c[0x0][R22+0x210] ;  /* 0x00008400160a7b82 */ /* 0x000ea20000000a00 */
[----:B---3--:R-:W-:Y:S01]  /*8840*/  @P1 SHF.R.U32.HI R27, RZ, R31, R4 ;  /* 0x0000001fff1b1219 */ /* 0x008fe20000011604 */
[----:B------:R-:W-:Y:S01]  /*8850*/  IMAD R31, R20, R143, R21 ;  /* 0x0000008f141f7224 */ /* 0x000fe200078e0215 */
[----:B------:R-:W-:-:S03]  /*8860*/  SEL R21, R156, RZ, P0 ;  /* 0x000000ff9c157207 */ /* 0x000fc60000000000 */
[----:B------:R-:W-:Y:S02]  /*8870*/  IMAD.IADD R4, R25, 0x1, R31 ;  /* 0x0000000119047824 */ /* 0x000fe400078e021f */
[-C--:B----4-:R-:W-:Y:S01]  /*8880*/  IMAD R29, R15, R139.reuse, RZ ;  /* 0x0000008b0f1d7224 */ /* 0x090fe200078e02ff */
[----:B0-----:R-:W0:Y:S01]  /*8890*/  @!P0 LDC R8, c[0x0][0xb50] ;  /* 0x0002d400ff088b82 */ /* 0x001e220000000800 */
[----:B------:R-:W-:-:S04]  /*88a0*/  IMAD.WIDE.U32 R14, R14, R139, RZ ;  /* 0x0000008b0e0e7225 */ /* 0x000fc800078e00ff */
[----:B------:R-:W-:Y:S01]  /*88b0*/  IMAD.IADD R29, R15, 0x1, R29 ;  /* 0x000000010f1d7824 */ /* 0x000fe200078e021d */
[----:B------:R-:W-:Y:S01]  /*88c0*/  IADD3 R14, P1, P3, R24, R14, R3 ;  /* 0x0000000e180e7210 */ /* 0x000fe20007b3e003 */
[-C--:B-1----:R-:W-:Y:S01]  /*88d0*/  IMAD R25, R13, R21.reuse, RZ ;  /* 0x000000150d197224 */ /* 0x082fe200078e02ff */
[----:B------:R-:W1:Y:S01]  /*88e0*/  @!P0 LDC R9, c[0x0][0xb54] ;  /* 0x0002d500ff098b82 */ /* 0x000e620000000800 */
[----:B------:R-:W-:Y:S01]  /*88f0*/  IMAD.WIDE.U32 R12, R12, R21, RZ ;  /* 0x000000150c0c7225 */ /* 0x000fe200078e00ff */
[----:B------:R-:W-:-:S03]  /*8900*/  IADD3.X R4, R4, R29, R26, P1, P3 ;  /* 0x0000001d04047210 */ /* 0x000fc60000fe641a */
[----:B------:R-:W-:Y:S01]  /*8910*/  IMAD.MOV R15, RZ, RZ, -R27 ;  /* 0x000000ffff0f7224 */ /* 0x000fe200078e0a1b */
[----:B------:R-:W-:Y:S01]  /*8920*/  IADD3 R12, P0, P1, R27, R14, R12 ;  /* 0x0000000e1b0c7210 */ /* 0x000fe2000791e00c */
[----:B------:R-:W-:Y:S01]  /*8930*/  IMAD.IADD R25, R13, 0x1, R25 ;  /* 0x000000010d197824 */ /* 0x000fe200078e0219 */
[----:B------:R-:W-:Y:S01]  /*8940*/  SHF.R.S32.HI R27, RZ, 0x1f, R27 ;  /* 0x0000001fff1b7819 */ /* 0x000fe2000001141b */
[----:B------:R-:W-:-:S03]  /*8950*/  IMAD R15, R33, R15, R28 ;  /* 0x0000000f210f7224 */ /* 0x000fc600078e021c */
[----:B------:R-:W-:Y:S01]  /*8960*/  IADD3.X R13, R27, R4, R25, P0, P1 ;  /* 0x000000041b0d7210 */ /* 0x000fe200007e2419 */
[----:B--2---:R-:W-:Y:S01]  /*8970*/  IMAD R4, R11, R15, RZ ;  /* 0x0000000f0b047224 */ /* 0x004fe200078e02ff */
[----:B------:R-:W-:-:S05]  /*8980*/  SHF.R.S32.HI R21, RZ, 0x1f, R15 ;  /* 0x0000001fff157819 */ /* 0x000fca000001140f */
[C---:B------:R-:W-:Y:S02]  /*8990*/  IMAD R21, R10.reuse, R21, R4 ;  /* 0x000000150a157224 */ /* 0x040fe400078e0204 */
[----:B------:R-:W-:-:S04]  /*89a0*/  IMAD.WIDE.U32 R10, R10, R15, R12 ;  /* 0x0000000f0a0a7225 */ /* 0x000fc800078e000c */
[----:B------:R-:W-:Y:S01]  /*89b0*/  IMAD.IADD R4, R11, 0x1, R21 ;  /* 0x000000010b047824 */ /* 0x000fe200078e0215 */
[C---:B0-----:R-:W-:Y:S02]  /*89c0*/  LEA R8, P0, R10.reuse, R8, 0x2 ;  /* 0x000000080a087211 */ /* 0x041fe400078010ff */
[----:B------:R-:W-:Y:S02]  /*89d0*/  MOV R11, 0xff800000 ;  /* 0xff800000000b7802 */ /* 0x000fe40000000f00 */
[----:B-1----:R-:W-:-:S05]  /*89e0*/  LEA.HI.X R9, R10, R9, R4, 0x2, P0 ;  /* 0x000000090a097211 */ /* 0x002fca00000f1404 */
[----:B------:R0:W-:Y:S04]  /*89f0*/  STG.E desc[UR36][R8.64], R11 ;  /* 0x0000000b08007986 */ /* 0x0001e8000c101924 */
.L_x_10211:
[----:B------:R-:W-:Y:S05]  /*8a00*/  BSYNC B1 ;  /* 0x0000000000017941 */ /* 0x000fea0003800000 */
.L_x_10210:
[----:B------:R-:W-:Y:S05]  /*8a10*/  @P2 BRA `(.L_x_10206) ;  /* 0x0000000400542947 */ /* 0x000fea0003800000 */
[----:B------:R-:W1:Y:S01]  /*8a20*/  LDC R15, c[0x0][0xbe8] ;  /* 0x0002fa00ff0f7b82 */ /* 0x000e620000000800 */
[--C-:B------:R-:W-:Y:S01]  /*8a30*/  SHF.R.S32.HI R10, RZ, 0x1f, R30.reuse ;  /* 0x0000001fff0a7819 */ /* 0x100fe2000001141e */
[----:B------:R-:W-:Y:S01]  /*8a40*/  ULDC.64 UR4, c[0x0][0xaa0] ;  /* 0x0002a80000047ab9 */ /* 0x000fe20000000a00 */
[----:B------:R-:W-:Y:S01]  /*8a50*/  SHF.R.S32.HI R14, RZ, 0x1f, R30 ;  /* 0x0000001fff0e7819 */ /* 0x000fe2000001141e */
[----:B------:R-:W-:Y:S01]  /*8a60*/  IMAD R4, R26, UR4, RZ ;  /* 0x000000041a047c24 */ /* 0x000fe2000f8e02ff */
[-C--:B------:R-:W-:Y:S01]  /*8a70*/  LEA.HI R10, R10, R30.reuse, RZ, 0x2 ;  /* 0x0000001e0a0a7211 */ /* 0x080fe200078f10ff */
[C---:B0-----:R-:W-:Y:S01]  /*8a80*/  IMAD.WIDE.U32 R8, R3.reuse, UR4, RZ ;  /* 0x0000000403087c25 */ /* 0x041fe2000f8e00ff */
[----:B------:R-:W-:Y:S01]  /*8a90*/  LEA.HI R14, R14, R30, RZ, 0x2 ;  /* 0x0000001e0e0e7211 */ /* 0x000fe200078f10ff */
[----:B------:R-:W-:Y:S01]  /*8aa0*/  ULDC.64 UR6, c[0x0][0xaf0] ;  /* 0x0002bc0000067ab9 */ /* 0x000fe20000000a00 */
[----:B------:R-:W-:Y:S01]  /*8ab0*/  LOP3.LUT R10, R10, 0xfffffffc, RZ, 0xc0, !PT ;  /* 0xfffffffc0a0a7812 */ /* 0x000fe200078ec0ff */
[----:B------:R-:W-:Y:S01]  /*8ac0*/  IMAD R11, R3, UR5, R4 ;  /* 0x00000005030b7c24 */ /* 0x000fe2000f8e0204 */
[----:B------:R-:W-:Y:S01]  /*8ad0*/  SHF.R.S32.HI R14, RZ, 0x2, R14 ;  /* 0x00000002ff0e7819 */ /* 0x000fe2000001140e */
[----:B------:R-:W-:Y:S01]  /*8ae0*/  ULDC.64 UR4, c[0x0][0xae8] ;  /* 0x0002ba0000047ab9 */ /* 0x000fe20000000a00 */
[----:B------:R-:W-:Y:S01]  /*8af0*/  BSSY B1, `(.L_x_10212) ;  /* 0x0000036000017945 */ /* 0x000fe20003800000 */
[----:B------:R-:W-:Y:S01]  /*8b00*/  IMAD.IADD R10, R30, 0x1, -R10 ;  /* 0x000000011e0a7824 */ /* 0x000fe200078e0a0a */
[----:B------:R-:W-:Y:S01]  /*8b10*/  SHF.R.S32.HI R22, RZ, 0x1f, R144 ;  /* 0x0000001fff167819 */ /* 0x000fe20000011490 */
[----:B------:R-:W-:Y:S01]  /*8b20*/  IMAD.IADD R9, R9, 0x1, R11 ;  /* 0x0000000109097824 */ /* 0x000fe200078e020b */
[----:B------:R-:W-:Y:S01]  /*8b30*/  SHF.R.S32.HI R24, RZ, 0x1f, R142 ;  /* 0x0000001fff187819 */ /* 0x000fe2000001148e */
[----:B------:R-:W-:-:S02]  /*8b40*/  IMAD R4, R10, 0x60, R14 ;  /* 0x000000600a047824 */ /* 0x000fc400078e020e */
[----:B------:R-:W-:Y:S01]  /*8b50*/  IMAD.WIDE.U32 R8, R139, UR4, R8 ;  /* 0x000000048b087c25 */ /* 0x000fe2000f8e0008 */
[----:B-1----:R-:W-:-:S03]  /*8b60*/  ISETP.NE.AND P0, PT, R15, 0x1, PT ;  /* 0x000000010f00780c */ /* 0x002fc60003f05270 */
[----:B------:R-:W-:Y:S02]  /*8b70*/  IMAD R12, R141, 0xc0, R4 ;  /* 0x000000c08d0c7824 */ /* 0x000fe400078e0204 */
[----:B------:R-:W-:Y:S02]  /*8b80*/  IMAD R10, R143, UR6, RZ ;  /* 0x000000068f0a7c24 */ /* 0x000fe4000f8e02ff */
[----:B------:R-:W-:Y:S02]  /*8b90*/  IMAD.MOV.U32 R3, RZ, RZ, R12 ;  /* 0x000000ffff037224 */ /* 0x000fe400078e000c */
[----:B------:R-:W-:Y:S01]  /*8ba0*/  IMAD R9, R139, UR5, R9 ;  /* 0x000000058b097c24 */ /* 0x000fe2000f8e0209 */
[----:B------:R-:W-:Y:S01]  /*8bb0*/  ULDC.64 UR4, c[0x0][0xae0] ;  /* 0x0002b80000047ab9 */ /* 0x000fe20000000a00 */
[----:B------:R-:W-:Y:S02]  /*8bc0*/  IMAD.WIDE.U32 R8, R137, UR6, R8 ;  /* 0x0000000689087c25 */ /* 0x000fe4000f8e0008 */
[----:B------:R-:W0:Y:S08]  /*8bd0*/  @P0 LDC R13, c[0x0][0xbec] ;  /* 0x0002fb00ff0d0b82 */ /* 0x000e300000000800 */
[----:B------:R-:W1:Y:S01]  /*8be0*/  @P0 LDC R21, c[0x0][0xbf0] ;  /* 0x0002fc00ff150b82 */ /* 0x000e620000000800 */
[----:B0-----:R-:W-:-:S04]  /*8bf0*/  @P0 IMAD.HI.U32 R4, R12, R13, RZ ;  /* 0x0000000d0c040227 */ /* 0x001fc800078e00ff */
[----:B------:R-:W-:Y:S01]  /*8c00*/  IMAD R13, R137, UR7, R10 ;  /* 0x00000007890d7c24 */ /* 0x000fe2000f8e020a */
[----:B-1----:R-:W-:-:S03]  /*8c10*/  @P0 SHF.R.U32.HI R3, RZ, R21, R4 ;  /* 0x00000015ff030219 */ /* 0x002fc60000011604 */
[----:B------:R-:W-:Y:S01]  /*8c20*/  IMAD.IADD R9, R9, 0x1, R13 ;  /* 0x0000000109097824 */ /* 0x000fe200078e020d */
[--C-:B------:R-:W-:Y:S01]  /*8c30*/  SHF.R.S32.HI R4, RZ, 0x1f, R3.reuse ;  /* 0x0000001fff047819 */ /* 0x100fe20000011403 */
[----:B------:R-:W-:Y:S02]  /*8c40*/  IMAD.MOV R11, RZ, RZ, -R3 ;  /* 0x000000ffff0b7224 */ /* 0x000fe400078e0a03 */
[----:B------:R-:W-:-:S04]  /*8c50*/  IMAD.WIDE.U32 R8, R3, UR4, R8 ;  /* 0x0000000403087c25 */ /* 0x000fc8000f8e0008 */
[----:B------:R-:W-:Y:S02]  /*8c60*/  IMAD R11, R15, R11, R12 ;  /* 0x0000000b0f0b7224 */ /* 0x000fe400078e020c */
[----:B------:R-:W-:Y:S02]  /*8c70*/  IMAD R4, R4, UR4, RZ ;  /* 0x0000000404047c24 */ /* 0x000fe4000f8e02ff */
[----:B------:R-:W-:Y:S02]  /*8c80*/  IMAD R15, R0, R15, RZ ;  /* 0x0000000f000f7224 */ /* 0x000fe400078e02ff */
[----:B------:R-:W-:Y:S01]  /*8c90*/  IMAD R13, R3, UR5, R4 ;  /* 0x00000005030d7c24 */ /* 0x000fe2000f8e0204 */
[----:B------:R-:W-:Y:S01]  /*8ca0*/  SHF.R.S32.HI R4, RZ, 0x1f, R11 ;  /* 0x0000001fff047819 */ /* 0x000fe2000001140b */
[----:B------:R-:W-:Y:S01]  /*8cb0*/  ULDC.64 UR4, c[0x0][0xad8] ;  /* 0x0002b60000047ab9 */ /* 0x000fe20000000a00 */
[----:B------:R-:W-:Y:S02]  /*8cc0*/  IMAD R0, R141, 0xc0, R14 ;  /* 0x000000c08d007824 */ /* 0x000fe400078e020e */
[----:B------:R-:W-:-:S02]  /*8cd0*/  IMAD.IADD R9, R9, 0x1, R13 ;  /* 0x0000000109097824 */ /* 0x000fc400078e020d */
[----:B------:R-:W-:Y:S01]  /*8ce0*/  IMAD R4, R4, UR4, RZ ;  /* 0x0000000404047c24 */ /* 0x000fe2000f8e02ff */
[----:B------:R-:W-:Y:S01]  /*8cf0*/  ISETP.GE.AND P0, PT, R0, R15, PT ;  /* 0x0000000f0000720c */ /* 0x000fe20003f06270 */
[----:B------:R-:W-:-:S04]  /*8d00*/  IMAD.WIDE.U32 R8, R11, UR4, R8 ;  /* 0x000000040b087c25 */ /* 0x000fc8000f8e0008 */
[----:B------:R-:W-:Y:S01]  /*8d10*/  IMAD R3, R11, UR5, R4 ;  /* 0x000000050b037c24 */ /* 0x000fe2000f8e0204 */
[----:B------:R-:W-:Y:S02]  /*8d20*/  ULDC.64 UR4, c[0x0][0xa80] ;  /* 0x0002a00000047ab9 */ /* 0x000fe40000000a00 */
[----:B------:R-:W-:Y:S01]  /*8d30*/  LEA R4, P1, R8, UR4, 0x1 ;  /* 0x0000000408047c11 */ /* 0x000fe2000f8208ff */
[----:B------:R-:W-:-:S05]  /*8d40*/  IMAD.IADD R3, R9, 0x1, R3 ;  /* 0x0000000109037824 */ /* 0x000fca00078e0203 */
[----:B------:R-:W-:Y:S02]  /*8d50*/  LEA.HI.X R3, R8, UR5, R3, 0x1, P1 ;  /* 0x0000000508037c11 */ /* 0x000fe400088f0c03 */
[----:B------:R0:W1:Y:S04]  /*8d60*/  SHFL.IDX PT, R8, R4, RZ, 0x1c1f ;  /* 0x001c1fff04087589 */ /* 0x00006800000e0000 */
[----:B------:R0:W2:Y:S01]  /*8d70*/  SHFL.IDX PT, R9, R3, RZ, 0x1c1f ;  /* 0x001c1fff03097589 */ /* 0x0000a200000e0000 */
[----:B------:R-:W-:Y:S05]  /*8d80*/  @P0 BRA `(.L_x_10213) ;  /* 0x0000000000300947 */ /* 0x000fea0003800000 */
        /* <DEDUP_REMOVED lines=9> */
[----:B------:R3:W-:Y:S04]  /*8e20*/  @!P2 ST.E.128 desc[UR36][R10.64], RZ ;  /* 0x000000ff0a00a985 */ /* 0x0007e8000c101d24 */
[----:B------:R3:W-:Y:S04]  /*8e30*/  @!P3 ST.E.128 desc[UR36][R12.64], RZ ;  /* 0x000000ff0c00b985 */ /* 0x0007e8000c101d24 */
[----:B------:R3:W-:Y:S02]  /*8e40*/  @!P4 ST.E.128 desc[UR36][R20.64], RZ ;  /* 0x000000ff1400c985 */ /* 0x0007e4000c101d24 */
.L_x_10213:
[----:B------:R-:W-:Y:S05]  /*8e50*/  BSYNC B1 ;  /* 0x0000000000017941 */ /* 0x000fea0003800000 */
.L_x_10212:
[----:B------:R-:W-:Y:S01]  /*8e60*/  VIADD R0, R0, 0x60 ;  /* 0x0000006000007836 */ /* 0x000fe20000000000 */
[----:B--2---:R2:W4:Y:S04]  /*8e70*/  SHFL.IDX PT, R9, R3, 0x1, 0x1c1f ;  /* 0x003c1f0003097f89 */ /* 0x00452800000e0000 */
[----:B------:R-:W-:Y:S01]  /*8e80*/  ISETP.GE.AND P0, PT, R0, R15, PT ;  /* 0x0000000f0000720c */ /* 0x000fe20003f06270 */
[----:B-1----:R2:W1:-:S12]  /*8e90*/  SHFL.IDX PT, R8, R4, 0x1, 0x1c1f ;  /* 0x003c1f0004087f89 */ /* 0x00245800000e0000 */
[----:B--2---:R-:W-:Y:S05]  /*8ea0*/  @P0 BRA `(.L_x_10206) ;  /* 0x0000000000300947 */ /* 0x004fea0003800000 */
[----:B------:R-:W-:Y:S02]  /*8eb0*/  ULDC UR4, c[0x0][0xac8] ;  /* 0x0002b20000047ab9 */ /* 0x000fe40000000800 */
[----:B------:R-:W-:Y:S02]  /*8ec0*/  ISETP.GE.AND P3, PT, R142, UR4, PT ;  /* 0x000000048e007c0c */ /* 0x000fe4000bf66270 */
[----:B------:R-:W-:Y:S02]  /*8ed0*/  ISETP.GE.AND P4, PT, R144, UR4, PT ;  /* 0x0000000490007c0c */ /* 0x000fe4000bf86270 */
[----:B------:R-:W-:-:S09]  /*8ee0*/  ISETP.GE.AND P2, PT, R138, UR4, PT ;  /* 0x000000048a007c0c */ /* 0x000fd2000bf46270 */
[-C--:B-1-3--:R-:W-:Y:S02]  /*8ef0*/  @!P3 LEA R12, P0, R142, R8.reuse, 0x1 ;  /* 0x000000088e0cb211 */ /* 0x08afe400078008ff */
[----:B------:R-:W-:Y:S02]  /*8f00*/  @!P4 LEA R14, P1, R144, R8, 0x1 ;  /* 0x00000008900ec211 */ /* 0x000fe400078208ff */
[----:B----4-:R-:W-:Y:S01]  /*8f10*/  @!P2 IMAD.WIDE R10, R138, 0x2, R8 ;  /* 0x000000028a0aa825 */ /* 0x010fe200078e0208 */
[-C--:B------:R-:W-:Y:S02]  /*8f20*/  @!P3 LEA.HI.X R13, R142, R9.reuse, R24, 0x1, P0 ;  /* 0x000000098e0db211 */ /* 0x080fe400000f0c18 */
[----:B------:R-:W-:Y:S02]  /*8f30*/  @!P4 LEA.HI.X R15, R144, R9, R22, 0x1, P1 ;  /* 0x00000009900fc211 */ /* 0x000fe400008f0c16 */
[----:B------:R2:W-:Y:S04]  /*8f40*/  @!P2 ST.E.128 desc[UR36][R10.64], RZ ;  /* 0x000000ff0a00a985 */ /* 0x0005e8000c101d24 */
[----:B------:R2:W-:Y:S04]  /*8f50*/  @!P3 ST.E.128 desc[UR36][R12.64], RZ ;  /* 0x000000ff0c00b985 */ /* 0x0005e8000c101d24 */
[----:B------:R2:W-:Y:S02]  /*8f60*/  @!P4 ST.E.128 desc[UR36][R14.64], RZ ;  /* 0x000000ff0e00c985 */ /* 0x0005e4000c101d24 */
.L_x_10206:
[----:B------:R-:W-:Y:S05]  /*8f70*/  BSYNC B0 ;  /* 0x0000000000007941 */ /* 0x000fea0003800000 */
.L_x_10200:
[----:B------:R-:W-:Y:S02]  /*8f80*/  ULDC UR4, c[0x0][0xc3c] ;  /* 0x00030f0000047ab9 */ /* 0x000fe40000000800 */
[----:B------:R-:W-:-:S13]  /*8f90*/  ISETP.GE.AND P0, PT, R7, UR4, PT ;  /* 0x0000000407007c0c */ /* 0x000fda000bf06270 */
[----:B------:R-:W-:Y:S05]  /*8fa0*/  @!P0 BRA `(.L_x_10214) ;  /* 0xffffff8000208947 */ /* 0x000fea000383ffff */
[----:B------:R-:W-:Y:S05]  /*8fb0*/  EXIT ;  /* 0x000000000000794d */ /* 0x000fea0003800000 */
.L_x_10171:
        /* <DEDUP_REMOVED lines=16> */
.L_x_10215:
        /* <DEDUP_REMOVED lines=44> */
.L_x_10219:
        /* <DEDUP_REMOVED lines=35> */
.L_x_10217:
        /* <DEDUP_REMOVED lines=8> */
[----:B------:R-:W1:Y:S01]  /*9630*/  SHFL.IDX PT, R9, R9, R27, 0x1f ;  /* 0x00001f1b09097589 */ /* 0x000e6200000e0000 */
[----:B0-----:R-:W-:-:S04]  /*9640*/  IABS R4, R0 ;  /* 0x0000000000047213 */ /* 0x001fc80000000000 */
[----:B------:R-:W0:Y:S01]  /*9650*/  I2F.RP R6, R4 ;  /* 0x0000000400067306 */ /* 0x000e220000209400 */
[----:B-1----:R-:W-:-:S07]  /*9660*/  IABS R8, R9 ;  /* 0x0000000900087213 */ /* 0x002fce0000000000 */
[----:B0-----:R-:W0:Y:S02]  /*9670*/  MUFU.RCP R6, R6 ;  /* 0x0000000600067308 */ /* 0x001e240000001000 */
[----:B0-----:R-:W-:-:S06]  /*9680*/  VIADD R3, R6, 0xffffffe ;  /* 0x0ffffffe06037836 */ /* 0x001fcc0000000000 */
[----:B------:R-:W0:Y:S02]  /*9690*/  F2I.FTZ.U32.TRUNC.NTZ R3, R3 ;  /* 0x0000000300037305 */ /* 0x000e24000021f000 */
[----:B0-----:R-:W-:Y:S01]  /*96a0*/  IMAD.MOV R13, RZ, RZ, -R3 ;  /* 0x000000ffff0d7224 */ /* 0x001fe200078e0a03 */
[----:B------:R-:W-:Y:S06]  /*96b0*/  @!P0 BRA `(.L_x_10220) ;  /* 0x0000000000088947 */ /* 0x000fec0003800000 */
[----:B------:R-:W-:-:S05]  /*96c0*/  VIADD R5, R27, 0xffffffff ;  /* 0xffffffff1b057836 */ /* 0x000fca0000000000 */
[----:B------:R0:W1:Y:S02]  /*96d0*/  SHFL.IDX PT, R24, R2, R5, 0x1f ;  /* 0x00001f0502187589 */ /* 0x00006400000e0000 */
.L_x_10220:
[----:B-1----:R-:W-:Y:S01]  /*96e0*/  IMAD R24, R24, UR5, R11 ;  /* 0x0000000518187c24 */ /* 0x002fe2000f8e020b */
[----:B0-----:R-:W-:Y:S01]  /*96f0*/  MOV R5, R8 ;  /* 0x0000000800057202 */ /* 0x001fe20000000f00 */
[----:B------:R-:W-:Y:S01]  /*9700*/  IMAD R11, R13, R4, RZ ;  /* 0x000000040d0b7224 */ /* 0x000fe200078e02ff */
[----:B------:R-:W-:Y:S01]  /*9710*/  IABS R8, R0 ;  /* 0x0000000000087213 */ /* 0x000fe20000000000 */
[----:B------:R-:W-:Y:S01]  /*9720*/  IMAD.MOV.U32 R2, RZ, RZ, RZ ;  /* 0x000000ffff027224 */ /* 0x000fe200078e00ff */
[----:B------:R-:W-:Y:S01]  /*9730*/  IADD3 R25, -R24, UR6, RZ ;  /* 0x0000000618197c10 */ /* 0x000fe2000fffe1ff */
[----:B------:R-:W0:Y:S01]  /*9740*/  I2F.RP R6, R5 ;  /* 0x0000000500067306 */ /* 0x000e220000209400 */
[----:B------:R-:W-:Y:S02]  /*9750*/  VIADD R27, R27, UR4 ;  /* 0x000000041b1b7c36 */ /* 0x000fe40008000000 */
[----:B------:R-:W-:Y:S01]  /*9760*/  IMAD.HI.U32 R2, R3, R11, R2 ;  /* 0x0000000b03027227 */ /* 0x000fe200078e0002 */
[----:B------:R-:W-:-:S03]  /*9770*/  IABS R3, R25 ;  /* 0x0000001900037213 */ /* 0x000fc60000000000 */
[----:B------:R-:W-:Y:S02]  /*9780*/  IMAD.MOV R8, RZ, RZ, -R8 ;  /* 0x000000ffff087224 */ /* 0x000fe400078e0a08 */
        /* <DEDUP_REMOVED lines=44> */
.L_x_10218:
[----:B------:R-:W-:Y:S01]  /*9a50*/  ULDC UR4, c[0x0][0xc3c] ;  /* 0x00030f0000047ab9 */ /* 0x000fe20000000800 */
[----:B------:R-:W-:Y:S02]  /*9a60*/  IMAD.MOV.U32 R25, RZ, RZ, RZ ;  /* 0x000000ffff197224 */ /* 0x000fe400078e00ff */
[----:B------:R-:W-:Y:S02]  /*9a70*/  IMAD.U32 R24, RZ, RZ, UR6 ;  /* 0x00000006ff187e24 */ /* 0x000fe4000f8e00ff */
[----:B------:R-:W-:Y:S02]  /*9a80*/  IMAD.MOV.U32 R26, RZ, RZ, RZ ;  /* 0x000000ffff1a7224 */ /* 0x000fe400078e00ff */
[----:B------:R-:W-:-:S07]  /*9a90*/  IMAD.U32 R27, RZ, RZ, UR4 ;  /* 0x00000004ff1b7e24 */ /* 0x000fce000f8e00ff */
.L_x_10221:
[----:B------:R-:W-:-:S13]  /*9aa0*/  ISETP.NE.AND P0, PT, R7, RZ, PT ;  /* 0x000000ff0700720c */ /* 0x000fda0003f05270 */
[----:B------:R-:W0:Y:S01]  /*9ab0*/  @!P0 S2R R3, SR_CgaCtaId ;  /* 0x0000000000038919 */ /* 0x000e220000008800 */
[----:B------:R-:W-:-:S04]  /*9ac0*/  @!P0 MOV R0, 0x400 ;  /* 0x0000040000008802 */ /* 0x000fc80000000f00 */
[----:B0-----:R-:W-:-:S05]  /*9ad0*/  @!P0 LEA R0, R3, R0, 0x18 ;  /* 0x0000000003008211 */ /* 0x001fca00078ec0ff */
[----:B------:R0:W-:Y:S01]  /*9ae0*/  @!P0 STS.128 [R0+0x2d8d0], R24 ;  /* 0x02d8d01800008388 */ /* 0x0001e20000000c00 */
[----:B------:R-:W-:Y:S06]  /*9af0*/  BAR.ARV 0x5, 0x200 ;  /* 0x0148000000007b1d */ /* 0x000fec0000002000 */
.L_x_10216:
[----:B------:R2:W-:Y:S01]  /*9b00*/  STL [R1+0x3c], RZ ;  /* 0x00003cff01007387 */ /* 0x0005e20000100800 */
[----:B------:R-:W-:Y:S01]  /*9b10*/  ULDC UR4, c[0x0][0xc3c] ;  /* 0x00030f0000047ab9 */ /* 0x000fe20000000800 */
[----:B------:R-:W-:Y:S01]  /*9b20*/  IMAD.MOV.U32 R29, RZ, RZ, 0x1 ;  /* 0x00000001ff1d7424 */ /* 0x000fe200078e00ff */
[----:B-1----:R-:W-:Y:S01]  /*9b30*/  ISETP.GE.AND P0, PT, R27, UR4, PT ;  /* 0x000000041b007c0c */ /* 0x002fe2000bf06270 */
[----:B------:R-:W-:-:S12]  /*9b40*/  IMAD.MOV.U32 R22, RZ, RZ, RZ ;  /* 0x000000ffff167224 */ /* 0x000fd800078e00ff */
[----:B--2---:R-:W-:Y:S05]  /*9b50*/  @P0 BRA `(.L_x_10222) ;  /* 0x00000048007c0947 */ /* 0x004fea0003800000 */
[----:B------:R-:W2:Y:S01]  /*9b60*/  LDL R6, [R1+0x20] ;  /* 0x0000200001067983 */ /* 0x000ea20000100800 */
[----:B------:R-:W0:Y:S01]  /*9b70*/  S2R R3, SR_TID.X ;  /* 0x0000000000037919 */ /* 0x000e220000002100 */
[----:B------:R-:W1:Y:S01]  /*9b80*/  S2UR UR5, SR_CgaCtaId ;  /* 0x00000000000579c3 */ /* 0x000e620000008800 */
[----:B------:R-:W-:Y:S01]  /*9b90*/  UMOV UR4, 0x400 ;  /* 0x0000040000047882 */ /* 0x000fe20000000000 */
[C---:B0-----:R-:W-:Y:S01]  /*9ba0*/  IMAD.SHL.U32 R0, R3.reuse, 0x8, RZ ;  /* 0x0000000803007824 */ /* 0x041fe200078e00ff */
[C---:B------:R-:W-:Y:S01]  /*9bb0*/  LOP3.LUT R5, R3.reuse, 0x7f, RZ, 0xc0, !PT ;  /* 0x0000007f03057812 */ /* 0x040fe200078ec0ff */
[----:B------:R-:W-:-:S03]  /*9bc0*/  IMAD.SHL.U32 R4, R3, 0x20, RZ ;  /* 0x0000002003047824 */ /* 0x000fc600078e00ff */
[----:B------:R-:W-:Y:S01]  /*9bd0*/  LOP3.LUT R2, R0, 0xd8, RZ, 0xc0, !PT ;  /* 0x000000d800027812 */ /* 0x000fe200078ec0ff */
[----:B-1----:R-:W-:-:S03]  /*9be0*/  ULEA UR4, UR5, UR4, 0x18 ;  /* 0x0000000405047291 */ /* 0x002fc6000f8ec03f */
[----:B------:R-:W-:Y:S02]  /*9bf0*/  LOP3.LUT R3, R2, 0x18, R3, 0x78, !PT ;  /* 0x0000001802037812 */ /* 0x000fe400078e7803 */
[----:B------:R-:W-:Y:S01]  /*9c00*/  SHF.R.U32.HI R5, RZ, 0x2, R5 ;  /* 0x00000002ff057819 */ /* 0x000fe20000011605 */
[----:B------:R-:W-:Y:S01]  /*9c10*/  IMAD.U32 R17, RZ, RZ, UR4 ;  /* 0x00000004ff117e24 */ /* 0x000fe2000f8e00ff */
[----:B------:R-:W-:Y:S01]  /*9c20*/  BSSY B8, `(.L_x_10222) ;  /* 0x0000492000087945 */ /* 0x000fe20003800000 */
[----:B------:R-:W-:Y:S01]  /*9c30*/  IMAD.MOV.U32 R29, RZ, RZ, 0x1 ;  /* 0x00000001ff1d7424 */ /* 0x000fe200078e00ff */
[----:B------:R-:W-:Y:S01]  /*9c40*/  MOV R22, RZ ;  /* 0x000000ff00167202 */ /* 0x000fe20000000f00 */
[----:B------:R-:W-:Y:S01]  /*9c50*/  ULDC UR38, c[0x0][0xc] ;  /* 0x0000030000267ab9 */ /* 0x000fe20000000800 */
[----:B--2---:R-:W-:Y:S02]  /*9c60*/  LOP3.LUT R2, R6, 0x2, RZ, 0xfc, !PT ;  /* 0x0000000206027812 */ /* 0x004fe400078efcff */
[----:B------:R-:W-:-:S03]  /*9c70*/  LOP3.LUT R6, R4, 0x60, RZ, 0xc0, !PT ;  /* 0x0000006004067812 */ /* 0x000fc600078ec0ff */
[----:B------:R0:W-:Y:S01]  /*9c80*/  STL [R1+0x48], R2 ;  /* 0x0000480201007387 */ /* 0x0001e20000100800 */
[----:B------:R-:W-:Y:S02]  /*9c90*/  LOP3.LUT R4, R0, 0x18, RZ, 0xc0, !PT ;  /* 0x0000001800047812 */ /* 0x000fe400078ec0ff */
[----:B0-----:R-:W-:Y:S02]  /*9ca0*/  LOP3.LUT R2, R3, 0x320, R0, 0xf8, !PT ;  /* 0x0000032003027812 */ /* 0x001fe400078ef800 */
[----:B------:R-:W-:-:S03]  /*9cb0*/  LOP3.LUT R0, R5, R6, RZ, 0xfc, !PT ;  /* 0x0000000605007212 */ /* 0x000fc600078efcff */
[----:B------:R-:W-:Y:S01]  /*9cc0*/  IMAD R0, R2, 0x2, R17 ;  /* 0x0000000202007824 */ /* 0x000fe200078e0211 */
[----:B------:R0:W-:Y:S04]  /*9cd0*/  STL [R1+0x3c], RZ ;  /* 0x00003cff01007387 */ /* 0x0001e80000100800 */
[----:B------:R0:W-:Y:S01]  /*9ce0*/  STL [R1+0x1c], R0 ;  /* 0x00001c0001007387 */ /* 0x0001e20000100800 */
[C---:B------:R-:W-:Y:S02]  /*9cf0*/  LOP3.LUT R5, R4.reuse, 0x20, RZ, 0xfc, !PT ;  /* 0x0000002004057812 */ /* 0x040fe400078efcff */
[----:B------:R-:W-:-:S07]  /*9d00*/  LOP3.LUT R3, R4, 0x40, RZ, 0xfc, !PT ;  /* 0x0000004004037812 */ /* 0x000fce00078efcff */
.L_x_10283:
[----:B------:R-:W1:Y:S02]  /*9d10*/  LDC.64 R2, c[0x0][0xc88] ;  /* 0x00032200ff027b82 */ /* 0x000e640000000a00 */
[----:B-1----:R-:W-:-:S05]  /*9d20*/  IMAD.WIDE R2, R27, 0x4, R2 ;  /* 0x000000041b027825 */ /* 0x002fca00078e0202 */
[----:B0-----:R-:W0:Y:S01]  /*9d30*/  LDG.E R28, desc[UR36][R2.64] ;  /* 0x00000024021c7981 */ /* 0x001e22000c1e1900 */
[----:B------:R-:W-:Y:S05]  /*9d40*/  YIELD ;  /* 0x0000000000007946 */ /* 0x000fea0003800000 */
[----:B------:R-:W-:Y:S01]  /*9d50*/  ULDC.64 UR4, c[0x0][0xa28] ;  /* 0x00028a0000047ab9 */ /* 0x000fe20000000a00 */
[----:B------:R-:W-:Y:S01]  /*9d60*/  IMAD.MOV.U32 R6, RZ, RZ, RZ ;  /* 0x000000ffff067224 */ /* 0x000fe200078e00ff */
[----:B------:R-:W-:Y:S01]  /*9d70*/  ISETP.NE.U32.AND P0, PT, RZ, UR4, PT ;  /* 0x00000004ff007c0c */ /* 0x000fe2000bf05070 */
[----:B------:R-:W-:-:S03]  /*9d80*/  ULDC.64 UR6, c[0x0][0xa18] ;  /* 0x0002860000067ab9 */ /* 0x000fc60000000a00 */
[----:B------:R-:W-:Y:S02]  /*9d90*/  ISETP.NE.AND.EX P0, PT, RZ, UR5, PT, P0 ;  /* 0x00000005ff007c0c */ /* 0x000fe4000bf05300 */
[----:B0-----:R-:W-:-:S11]  /*9da0*/  SHF.R.S32.HI R0, RZ, 0x1f, R28 ;  /* 0x0000001fff007819 */ /* 0x001fd6000001141c */
[C---:B------:R-:W-:Y:S01]  /*9db0*/  @P0 LEA R2, P1, R28.reuse, UR4, 0x2 ;  /* 0x000000041c020c11 */ /* 0x040fe2000f8210ff */
[C---:B------:R-:W-:Y:S01]  /*9dc0*/  IMAD.SHL.U32 R18, R28.reuse, 0x4, RZ ;  /* 0x000000041c127824 */ /* 0x040fe200078e00ff */
[C-C-:B------:R-:W-:Y:S01]  /*9dd0*/  SHF.L.U64.HI R19, R28.reuse, 0x2, R0.reuse ;  /* 0x000000021c137819 */ /* 0x140fe20000010200 */
[----:B------:R0:W-:Y:S01]  /*9de0*/  STL [R1+0x28], R0 ;  /* 0x0000280001007387 */ /* 0x0001e20000100800 */
[----:B------:R-:W-:Y:S01]  /*9df0*/  @P0 LEA.HI.X R3, R28, UR5, R0, 0x2, P1 ;  /* 0x000000051c030c11 */ /* 0x000fe200088f1400 */
[----:B------:R-:W-:-:S04]  /*9e00*/  ULDC.64 UR4, c[0x0][0xa00] ;  /* 0x0002800000047ab9 */ /* 0x000fc80000000a00 */
[----:B--2---:R1:W2:Y:S01]  /*9e10*/  @P0 LDG.E R6, desc[UR36][R2.64] ;  /* 0x0000002402060981 */ /* 0x0042a2000c1e1900 */
        /* <DEDUP_REMOVED lines=10> */
[----:B------:R-:W3:Y:S05]  /*9ec0*/  @P2 LDG.E R0, desc[UR36][R2.64] ;  /* 0x0000002402002981 */ /* 0x000eea000c1e1900 */
[----:B------:R-:W-:-:S04]  /*9ed0*/  @P0 IADD3 R4, P1, R18, UR6, RZ ;  /* 0x0000000612040c10 */ /* 0x000fc8000ff3e0ff */
[----:B------:R-:W-:-:S05]  /*9ee0*/  @P0 IADD3.X R5, R19, UR7, RZ, P1, !PT ;  /* 0x0000000713050c10 */ /* 0x000fca0008ffe4ff */
[----:B------:R-:W4:Y:S01]  /*9ef0*/  @P0 LDG.E R4, desc[UR36][R4.64] ;  /* 0x0000002404040981 */ /* 0x000f22000c1e1900 */
[----:B------:R-:W-:-:S03]  /*9f00*/  UISETP.NE.U32.AND UP0, UPT, UR4, URZ, UPT ;  /* 0x0000003f0400728c */ /* 0x000fc6000bf05070 */
[----:B------:R-:W-:Y:S01]  /*9f10*/  ULDC UR4, c[0x0][0x424] ;  /* 0x0001090000047ab9 */ /* 0x000fe20000000800 */
[----:B------:R-:W-:-:S03]  /*9f20*/  UISETP.NE.AND.EX UP0, UPT, UR5, URZ, UPT, UP0 ;  /* 0x0000003f0500728c */ /* 0x000fc6000bf05300 */
[----:B------:R-:W-:Y:S01]  /*9f30*/  ULDC UR5, c[0x0][0x2f0] ;  /* 0x0000bc0000057ab9 */ /* 0x000fe20000000800 */
[----:B------:R-:W-:-:S04]  /*9f40*/  USEL UR4, UR4, 0x1, UP0 ;  /* 0x0000000104047887 */ /* 0x000fc80008000000 */
[----:B------:R-:W-:Y:S01]  /*9f50*/  UIMAD UR4, UR4, UR5, URZ ;  /* 0x00000005040472a4 */ /* 0x000fe2000f8e023f */
[----:B---3--:R0:W-:Y:S04]  /*9f60*/  STL [R1], R0 ;  /* 0x0000000001007387 */ /* 0x0081e80000100800 */
[----:B--2---:R1:W-:Y:S01]  /*9f70*/  STL [R1+0x14], R6 ;  /* 0x0000140601007387 */ /* 0x0043e20000100800 */
[----:B0-----:R-:W-:-:S03]  /*9f80*/  IMAD.U32 R0, RZ, RZ, UR4 ;  /* 0x00000004ff007e24 */ /* 0x001fc6000f8e00ff */
[----:B----4-:R1:W-:Y:S01]  /*9f90*/  @P0 STL [R1+0x30], R4 ;  /* 0x0000300401000387 */ /* 0x0103e20000100800 */
[----:B------:R-:W-:Y:S05]  /*9fa0*/  @P0 BRA `(.L_x_10223) ;  /* 0x0000000000200947 */ /* 0x000fea0003800000 */
[----:B------:R-:W-:Y:S02]  /*9fb0*/  ULDC UR4, c[0x0][0x288] ;  /* 0x0000a20000047ab9 */ /* 0x000fe40000000800 */
[----:B-1----:R-:W-:-:S05]  /*9fc0*/  IMAD.U32 R4, RZ, RZ, UR4 ;  /* 0x00000004ff047e24 */ /* 0x002fca000f8e00ff */
[----:B------:R0:W-:Y:S01]  /*9fd0*/  STL [R1+0x30], R4 ;  /* 0x0000300401007387 */ /* 0x0001e20000100800 */
[----:B------:R-:W-:Y:S05]  /*9fe0*/  @!P2 BRA `(.L_x_10223) ;  /* 0x000000000010a947 */ /* 0x000fea0003800000 */
[----:B0-----:R-:W2:Y:S04]  /*9ff0*/  LDG.E R4, desc[UR36][R2.64] ;  /* 0x0000002402047981 */ /* 0x001ea8000c1e1900 */
[----:B------:R-:W2:Y:S02]  /*a000*/  LDG.E R2, desc[UR36][R2.64+0x4] ;  /* 0x0000042402027981 */ /* 0x000ea4000c1e1900 */
[----:B--2---:R-:W-:-:S05]  /*a010*/  IMAD.IADD R2, R2, 0x1, -R4 ;  /* 0x0000000102027824 */ /* 0x004fca00078e0a04 */
[----:B------:R2:W-:Y:S02]  /*a020*/  STL [R1+0x30], R2 ;  /* 0x0000300201007387 */ /* 0x0005e40000100800 */
.L_x_10223:
[----:B01----:R-:W-:Y:S01]  /*a030*/  IMAD.MOV.U32 R4, RZ, RZ, R28 ;  /* 0x000000ffff047224 */ /* 0x003fe200078e001c */
[----:B------:R-:W-:Y:S02]  /*a040*/  ULDC.64 UR4, c[0x0][0xa20] ;  /* 0x0002880000047ab9 */ /* 0x000fe40000000a00 */
[----:B------:R-:W-:Y:S02]  /*a050*/  ISETP.NE.U32.AND P0, PT, RZ, UR4, PT ;  /* 0x00000004ff007c0c */ /* 0x000fe4000bf05070 */
[----:B------:R0:W-:Y:S02]  /*a060*/  STL [R1+0x4], R4 ;  /* 0x0000040401007387 */ /* 0x0001e40000100800 */
[----:B------:R-:W-:-:S13]  /*a070*/  ISETP.NE.AND.EX P0, PT, RZ, UR5, PT, P0 ;  /* 0x00000005ff007c0c */ /* 0x000fda000bf05300 */
[----:B0-----:R-:W-:Y:S05]  /*a080*/  @!P0 BRA `(.L_x_10224) ;  /* 0x0000000000108947 */ /* 0x001fea0003800000 */
[----:B--2---:R-:W-:-:S04]  /*a090*/  IADD3 R2, P0, R18, UR4, RZ ;  /* 0x0000000412027c10 */ /* 0x004fc8000ff1e0ff */
[----:B------:R-:W-:-:S05]  /*a0a0*/  IADD3.X R3, R19, UR5, RZ, P0, !PT ;  /* 0x0000000513037c10 */ /* 0x000fca00087fe4ff */
[----:B------:R0:W5:Y:S01]  /*a0b0*/  LDG.E R0, desc[UR36][R2.64] ;  /* 0x0000002402007981 */ /* 0x000162000c1e1900 */
[----:B------:R-:W-:Y:S05]  /*a0c0*/  BRA `(.L_x_10225) ;  /* 0x0000000000247947 */ /* 0x000fea0003800000 */
.L_x_10224:
[----:B------:R-:W-:Y:S02]  /*a0d0*/  ULDC.64 UR4, c[0x0][0xa08] ;  /* 0x0002820000047ab9 */ /* 0x000fe40000000a00 */
[----:B------:R-:W-:-:S04]  /*a0e0*/  ISETP.NE.U32.AND P0, PT, RZ, UR4, PT ;  /* 0x00000004ff007c0c */ /* 0x000fc8000bf05070 */
[----:B------:R-:W-:-:S13]  /*a0f0*/  ISETP.NE.AND.EX P0, PT, RZ, UR5, PT, P0 ;  /* 0x00000005ff007c0c */ /* 0x000fda000bf05300 */
[----:B------:R-:W-:Y:S05]  /*a100*/  @!P0 BRA `(.L_x_10225) ;  /* 0x0000000000148947 */ /* 0x000fea0003800000 */
[----:B--2---:R-:W0:Y:S02]  /*a110*/  LDC.64 R2, c[0x0][0xa08] ;  /* 0x00028200ff027b82 */ /* 0x004e240000000a00 */
[----:B0-----:R-:W-:-:S05]  /*a120*/  IMAD.WIDE R2, R4, 0x4, R2 ;  /* 0x0000000404027825 */ /* 0x001fca00078e0202 */
[----:B------:R-:W2:Y:S04]  /*a130*/  LDG.E R0, desc[UR36][R2.64] ;  /* 0x0000002402007981 */ /* 0x000ea8000c1e1900 */
[----:B------:R-:W2:Y:S02]  /*a140*/  LDG.E R2, desc[UR36][R2.64+0x4] ;  /* 0x0000042402027981 */ /* 0x000ea4000c1e1900 */
[----:B--2---:R-:W-:-:S07]  /*a150*/  IMAD.IADD R0, R2, 0x1, -R0 ;  /* 0x0000000102007824 */ /* 0x004fce00078e0a00 */
.L_x_10225:
[----:B0----5:R-:W-:Y:S01]  /*a160*/  IMAD.IADD R3, R0, 0x1, -R6 ;  /* 0x0000000100037824 */ /* 0x021fe200078e0a06 */
[C---:B--2---:R-:W-:Y:S01]  /*a170*/  LOP3.LUT R2, R26.reuse, 0xff000000, RZ, 0xc0, !PT ;  /* 0xff0000001a027812 */ /* 0x044fe200078ec0ff */
[----:B------:R-:W-:Y:S01]  /*a180*/  BSSY B0, `(.L_x_10226) ;  /* 0x0000029000007945 */ /* 0x000fe20003800000 */
[----:B------:R-:W-:Y:S01]  /*a190*/  LOP3.LUT R4, R26, 0xff0000, RZ, 0xc0, !PT ;  /* 0x00ff00001a047812 */ /* 0x000fe200078ec0ff */
[C---:B------:R-:W-:Y:S01]  /*a1a0*/  VIADD R0, R3.reuse, 0x7f ;  /* 0x0000007f03007836 */ /* 0x040fe20000000000 */
[----:B------:R0:W-:Y:S01]  /*a1b0*/  STL [R1+0xc], R3 ;  /* 0x00000c0301007387 */ /* 0x0001e20000100800 */
[----:B------:R-:W-:Y:S02]  /*a1c0*/  ISETP.GE.AND P0, PT, R3, 0x1, PT ;  /* 0x000000010300780c */ /* 0x000fe40003f06270 */
[----:B------:R-:W-:-:S04]  /*a1d0*/  SHF.R.U32.HI R2, RZ, 0x8, R2 ;  /* 0x00000008ff027819 */ /* 0x000fc80000011602 */
[----:B------:R-:W-:Y:S02]  /*a1e0*/  LEA.HI R4, R4, R2, RZ, 0x10 ;  /* 0x0000000204047211 */ /* 0x000fe400078f80ff */
[----:B------:R-:W-:-:S04]  /*a1f0*/  SHF.R.S32.HI R2, RZ, 0x1f, R0 ;  /* 0x0000001fff027819 */ /* 0x000fc80000011400 */
[----:B------:R-:W-:Y:S01]  /*a200*/  LEA.HI R0, R2, R0, RZ, 0x7 ;  /* 0x0000000002007211 */ /* 0x000fe200078f38ff */
[----:B------:R-:W-:-:S03]  /*a210*/  IMAD.MOV.U32 R2, RZ, RZ, RZ ;  /* 0x000000ffff027224 */ /* 0x000fc600078e00ff */
[----:B------:R-:W-:Y:S01]  /*a220*/  SHF.R.S32.HI R0, RZ, 0x7, R0 ;  /* 0x00000007ff007819 */ /* 0x000fe20000011400 */
[----:B0-----:R-:W-:Y:S06]  /*a230*/  @!P0 BRA `(.L_x_10227) ;  /* 0x0000000000748947 */ /* 0x001fec0003800000 */
[----:B------:R-:W-:-:S04]  /*a240*/  SHF.R.U32.HI R5, RZ, 0x10, R4 ;  /* 0x00000010ff057819 */ /* 0x000fc80000011604 */
[----:B------:R-:W-:-:S13]  /*a250*/  ISETP.NE.AND P0, PT, R5, RZ, PT ;  /* 0x000000ff0500720c */ /* 0x000fda0003f05270 */
[----:B------:R-:W0:Y:S02]  /*a260*/  @!P0 LDC R5, c[0x0][0x9f0] ;  /* 0x00027c00ff058b82 */ /* 0x000e240000000800 */
[----:B0-----:R-:W-:Y:S02]  /*a270*/  IABS R7, R5 ;  /* 0x0000000500077213 */ /* 0x001fe40000000000 */
        /* <DEDUP_REMOVED lines=25> */
.L_x_10227:
[----:B------:R-:W-:Y:S05]  /*a410*/  BSYNC B0 ;  /* 0x0000000000007941 */ /* 0x000fea0003800000 */
.L_x_10226:
[----:B------:R-:W-:Y:S01]  /*a420*/  LOP3.LUT R4, R4, 0xff, RZ, 0xc0, !PT ;  /* 0x000000ff04047812 */ /* 0x000fe200078ec0ff */
[----:B------:R-:W-:Y:S04]  /*a430*/  BSSY B7, `(.L_x_10228) ;  /* 0x000034e000077945 */ /* 0x000fe80003800000 */
[----:B------:R-:W-:-:S05]  /*a440*/  IMAD R3, R4, R2, RZ ;  /* 0x0000000204037224 */ /* 0x000fca00078e02ff */
        /* <DEDUP_REMOVED lines=22> */
.L_x_10229:
        /* <DEDUP_REMOVED lines=9> */
[----:B------:R-:W-:Y:S01]  /*a640*/  MOV R13, RZ ;  /* 0x000000ff000d7202 */ /* 0x000fe20000000f00 */
[----:B------:R-:W0:Y:S01]  /*a650*/  LDC.64 R2, c[0x4][R2] ;  /* 0x0100000002027b82 */ /* 0x000e220000000a00 */
[----:B------:R-:W-:Y:S02]  /*a660*/  IMAD.U32 R5, RZ, RZ, UR7 ;  /* 0x00000007ff057e24 */ /* 0x000fe4000f8e00ff */
[----:B------:R-:W-:Y:S02]  /*a670*/  IMAD.U32 R6, RZ, RZ, UR8 ;  /* 0x00000008ff067e24 */ /* 0x000fe4000f8e00ff */
[----:B------:R-:W-:-:S02]  /*a680*/  IMAD.U32 R7, RZ, RZ, UR9 ;  /* 0x00000009ff077e24 */ /* 0x000fc4000f8e00ff */
[----:B------:R-:W-:Y:S02]  /*a690*/  IMAD.U32 R10, RZ, RZ, UR4 ;  /* 0x00000004ff0a7e24 */ /* 0x000fe4000f8e00ff */
[----:B------:R-:W-:Y:S02]  /*a6a0*/  IMAD.U32 R11, RZ, RZ, UR5 ;  /* 0x00000005ff0b7e24 */ /* 0x000fe4000f8e00ff */
[----:B------:R-:W-:Y:S02]  /*a6b0*/  IMAD.MOV.U32 R8, RZ, RZ, 0x70 ;  /* 0x00000070ff087424 */ /* 0x000fe400078e00ff */
[----:B------:R-:W-:-:S07]  /*a6c0*/  IMAD.MOV.U32 R12, RZ, RZ, 0x1 ;  /* 0x00000001ff0c7424 */ /* 0x000fce00078e00ff */
[----:B------:R-:W-:-:S07]  /*a6d0*/  LEPC R20, `(.L_x_10232) ;  /* 0x000000001014794e */ /* 0x000fce0000000000 */
[----:B0-----:R-:W-:Y:S05]  /*a6e0*/  CALL.ABS.NOINC R2 ;  /* 0x0000000002007343 */ /* 0x001fea0003c00000 */
.L_x_10232:
[----:B------:R-:W-:Y:S05]  /*a6f0*/  BSYNC B6 ;  /* 0x0000000000067941 */ /* 0x000fea0003800000 */
.L_x_10231:
        /* <DEDUP_REMOVED lines=20> */
.L_x_10235:
        /* <DEDUP_REMOVED lines=15> */
.L_x_10234:
[----:B------:R-:W-:Y:S05]  /*a930*/  BSYNC B6 ;  /* 0x0000000000067941 */ /* 0x000fea0003800000 */
.L_x_10233:
[----:B------:R0:W2:Y:S01]  /*a940*/  LDL R20, [R1+0x4] ;  /* 0x0000040001147983 */ /* 0x0000a20000100800 */
[----:B------:R-:W-:Y:S01]  /*a950*/  ULDC.64 UR4, c[0x0][0x9f8] ;  /* 0x00027e0000047ab9 */ /* 0x000fe20000000a00 */
[----:B------:R-:W1:Y:S01]  /*a960*/  LDC R5, c[0x0][0x430] ;  /* 0x00010c00ff057b82 */ /* 0x000e620000000800 */
[----:B------:R-:W-:Y:S01]  /*a970*/  ISETP.NE.U32.AND P0, PT, RZ, UR4, PT ;  /* 0x00000004ff007c0c */ /* 0x000fe2000bf05070 */
[----:B------:R-:W3:Y:S03]  /*a980*/  LDL R2, [R1+0x34] ;  /* 0x0000340001027983 */ /* 0x000ee60000100800 */
[----:B------:R-:W-:Y:S01]  /*a990*/  ISETP.NE.AND.EX P0, PT, RZ, UR5, PT, P0 ;  /* 0x00000005ff007c0c */ /* 0x000fe2000bf05300 */
[----:B------:R-:W4:Y:S04]  /*a9a0*/  LDL R4, [R1+0xc] ;  /* 0x00000c0001047983 */ /* 0x000f280000100800 */
[----:B------:R-:W4:Y:S04]  /*a9b0*/  LDL R21, [R1+0x14] ;  /* 0x0000140001157983 */ /* 0x000f280000100800 */
[----:B------:R-:W4:Y:S04]  /*a9c0*/  LDL R9, [R1+0x48] ;  /* 0x0000480001097983 */ /* 0x000f280000100800 */
[----:B------:R-:W-:Y:S01]  /*a9d0*/  @P0 IADD3 R18, P1, R18, UR4, RZ ;  /* 0x0000000412120c10 */ /* 0x000fe2000ff3e0ff */
[----:B------:R-:W0:Y:S01]  /*a9e0*/  S2R R23, SR_TID.X ;  /* 0x0000000000177919 */ /* 0x000e220000002100 */
[----:B------:R-:W-:Y:S01]  /*a9f0*/  LOP3.LUT R16, R16, 0xffffffef, RZ, 0xc0, !PT ;  /* 0xffffffef10107812 */ /* 0x000fe200078ec0ff */
[----:B------:R-:W-:Y:S01]  /*aa00*/  ULDC UR4, c[0x0][0x2f4] ;  /* 0x0000bd0000047ab9 */ /* 0x000fe20000000800 */
[----:B------:R-:W-:-:S02]  /*aa10*/  @P0 IADD3.X R19, R19, UR5, RZ, P1, !PT ;  /* 0x0000000513130c10 */ /* 0x000fc40008ffe4ff */
[----:B-1----:R-:W-:-:S13]  /*aa20*/  ISETP.NE.AND P2, PT, R5, 0x1, PT ;  /* 0x000000010500780c */ /* 0x002fda0003f45270 */
[----:B------:R-:W1:Y:S01]  /*aa30*/  @P2 LDC R3, c[0x0][0x434] ;  /* 0x00010d00ff032b82 */ /* 0x000e620000000800 */
[----:B--2---:R-:W2:Y:S01]  /*aa40*/  @P0 LDG.E R20, desc[UR36][R18.64] ;  /* 0x0000002412140981 */ /* 0x004ea2000c1e1900 */
[C---:B0-----:R-:W-:Y:S01]  /*aa50*/  LOP3.LUT R0, R23.reuse, 0x7f, RZ, 0xc0, !PT ;  /* 0x0000007f17007812 */ /* 0x041fe200078ec0ff */
[----:B------:R-:W-:Y:S02]  /*aa60*/  IMAD.SHL.U32 R6, R23, 0x20, RZ ;  /* 0x0000002017067824 */ /* 0x000fe400078e00ff */
[----:B---3--:R-:W-:-:S03]  /*aa70*/  VIADD R23, R2, 0xffffffff ;  /* 0xffffffff02177836 */ /* 0x008fc60000000000 */
[----:B------:R-:W0:Y:S01]  /*aa80*/  @P2 LDC R2, c[0x0][0x438] ;  /* 0x00010e00ff022b82 */ /* 0x000e220000000800 */
[----:B------:R-:W-:Y:S01]  /*aa90*/  SHF.R.U32.HI R0, RZ, 0x2, R0 ;  /* 0x00000002ff007819 */ /* 0x000fe20000011600 */
[----:B------:R-:W-:Y:S01]  /*aaa0*/  IMAD.SHL.U32 R8, R23, 0x80, RZ ;  /* 0x0000008017087824 */ /* 0x000fe200078e00ff */
[----:B------:R-:W-:-:S04]  /*aab0*/  LOP3.LUT R6, R6, 0x60, RZ, 0xc0, !PT ;  /* 0x0000006006067812 */ /* 0x000fc800078ec0ff */
[----:B------:R-:W-:Y:S02]  /*aac0*/  LOP3.LUT R0, R8, R0, R6, 0xfe, !PT ;  /* 0x0000000008007212 */ /* 0x000fe400078efe06 */
[----:B------:R-:W-:-:S04]  /*aad0*/  @P2 LOP3.LUT R16, R16, 0x10, RZ, 0xfc, !PT ;  /* 0x0000001010102812 */ /* 0x000fc800078efcff */
[----:B------:R-:W-:Y:S01]  /*aae0*/  LOP3.LUT R16, R16, 0xfffffff7, RZ, 0xc0, !PT ;  /* 0xfffffff710107812 */ /* 0x000fe200078ec0ff */
[----:B------:R-:W-:Y:S01]  /*aaf0*/  UMOV UR5, 0xffffffff ;  /* 0xffffffff00057882 */ /* 0x000fe20000000000 */
[----:B--2---:R-:W-:Y:S01]  /*ab00*/  @P0 STL [R1+0x4], R20 ;  /* 0x0000041401000387 */ /* 0x004fe20000100800 */
[C---:B----4-:R-:W-:Y:S01]  /*ab10*/  ISETP.GE.AND P0, PT, R0.reuse, R4, PT ;  /* 0x000000040000720c */ /* 0x050fe20003f06270 */
[----:B------:R-:W-:-:S04]  /*ab20*/  IMAD.IADD R0, R0, 0x1, R21 ;  /* 0x0000000100007824 */ /* 0x000fc800078e0215 */
[----:B-1----:R-:W-:-:S04]  /*ab30*/  @P2 IMAD.HI.U32 R3, R0, R3, RZ ;  /* 0x0000000300032227 */ /* 0x002fc800078e00ff */
[----:B------:R-:W-:Y:S01]  /*ab40*/  IMAD.MOV.U32 R6, RZ, RZ, R0 ;  /* 0x000000ffff067224 */ /* 0x000fe200078e0000 */
[----:B0-----:R-:W-:-:S03]  /*ab50*/  @P2 SHF.R.U32.HI R6, RZ, R2, R3 ;  /* 0x00000002ff062219 */ /* 0x001fc60000011603 */
[----:B------:R-:W0:Y:S02]  /*ab60*/  @!P0 LDC.64 R2, c[0x0][0x428] ;  /* 0x00010a00ff028b82 */ /* 0x000e240000000a00 */
[----:B------:R-:W-:-:S04]  /*ab70*/  IMAD.MOV R4, RZ, RZ, -R6 ;  /* 0x000000ffff047224 */ /* 0x000fc800078e0a06 */
[----:B------:R-:W-:Y:S01]  /*ab80*/  IMAD R4, R5, R4, R0 ;  /* 0x0000000405047224 */ /* 0x000fe200078e0200 */
[----:B------:R-:W-:Y:S02]  /*ab90*/  SHF.R.S32.HI R5, RZ, 0x1f, R20 ;  /* 0x0000001fff057819 */ /* 0x000fe40000011414 */
[----:B------:R-:W-:-:S03]  /*aba0*/  @!P0 SHF.R.S32.HI R7, RZ, 0x1f, R6 ;  /* 0x0000001fff078819 */ /* 0x000fc60000011406 */
[----:B------:R1:W-:Y:S01]  /*abb0*/  STL [R1+0x18], R5 ;  /* 0x0000180501007387 */ /* 0x0003e20000100800 */
[-C--:B0-----:R-:W-:Y:S02]  /*abc0*/  @!P0 IMAD R0, R5, R2.reuse, RZ ;  /* 0x0000000205008224 */ /* 0x081fe400078e02ff */
[----:B-1----:R-:W0:Y:S01]  /*abd0*/  S2R R5, SR_TID.X ;  /* 0x0000000000057919 */ /* 0x002e220000002100 */
[----:B------:R-:W-:-:S04]  /*abe0*/  @!P0 IMAD.WIDE.U32 R6, R20, R2, R6 ;  /* 0x0000000214068225 */ /* 0x000fc800078e0006 */
[----:B------:R-:W-:Y:S02]  /*abf0*/  @!P0 IMAD R0, R20, R3, R0 ;  /* 0x0000000314008224 */ /* 0x000fe400078e0200 */
[----:B------:R-:W1:Y:S02]  /*ac00*/  @!P0 LDC.64 R2, c[0x0][0x418] ;  /* 0x00010600ff028b82 */ /* 0x000e640000000a00 */
[----:B------:R-:W-:Y:S01]  /*ac10*/  @!P0 IMAD.IADD R0, R7, 0x1, R0 ;  /* 0x0000000107008824 */ /* 0x000fe200078e0200 */
[----:B------:R-:W-:Y:S02]  /*ac20*/  ISETP.NE.AND P2, PT, R9, 0x3, PT ;  /* 0x000000030900780c */ /* 0x000fe40003f45270 */
[----:B-1----:R-:W-:Y:S01]  /*ac30*/  @!P0 LEA R2, P1, R6, R2, 0x2 ;  /* 0x0000000206028211 */ /* 0x002fe200078210ff */
[----:B0-----:R-:W-:-:S03]  /*ac40*/  IMAD.SHL.U32 R5, R5, 0x8, RZ ;  /* 0x0000000805057824 */ /* 0x001fc600078e00ff */
[----:B------:R-:W-:Y:S01]  /*ac50*/  @!P0 LEA.HI.X R3, R6, R3, R0, 0x2, P1 ;  /* 0x0000000306038211 */ /* 0x000fe200008f1400 */
[----:B------:R-:W-:Y:S01]  /*ac60*/  IMAD.MOV.U32 R0, RZ, RZ, RZ ;  /* 0x000000ffff007224 */ /* 0x000fe200078e00ff */
[----:B------:R-:W-:-:S05]  /*ac70*/  LOP3.LUT R5, R5, 0x18, RZ, 0xc0, !PT ;  /* 0x0000001805057812 */ /* 0x000fca00078ec0ff */
[----:B------:R0:W5:Y:S01]  /*ac80*/  @!P0 LDG.E R0, desc[UR36][R2.64] ;  /* 0x0000002402008981 */ /* 0x000162000c1e1900 */
[C---:B------:R-:W-:Y:S02]  /*ac90*/  ISETP.GE.AND P0, PT, R5.reuse, UR4, PT ;  /* 0x0000000405007c0c */ /* 0x040fe4000bf06270 */
[----:B------:R-:W-:Y:S02]  /*aca0*/  @P2 LOP3.LUT R16, R16, 0x8, RZ, 0xfc, !PT ;  /* 0x0000000810102812 */ /* 0x000fe400078efcff */
[C---:B------:R-:W-:Y:S02]  /*acb0*/  LOP3.LUT R9, R5.reuse, 0x20, RZ, 0xfc, !PT ;  /* 0x0000002005097812 */ /* 0x040fe400078efcff */
[----:B------:R-:W-:Y:S02]  /*acc0*/  LOP3.LUT R16, R16, 0xfffffffb, RZ, 0xc0, !PT ;  /* 0xfffffffb10107812 */ /* 0x000fe400078ec0ff */
[----:B------:R-:W-:Y:S02]  /*acd0*/  LOP3.LUT R5, R5, 0x40, RZ, 0xfc, !PT ;  /* 0x0000004005057812 */ /* 0x000fe400078efcff */
[----:B------:R-:W-:-:S03]  /*ace0*/  ISETP.GE.AND P1, PT, R9, UR4, PT ;  /* 0x0000000409007c0c */ /* 0x000fc6000bf26270 */
[----:B------:R-:W-:Y:S02]  /*acf0*/  @P0 LOP3.LUT R16, R16, 0x4, RZ, 0xfc, !PT ;  /* 0x0000000410100812 */ /* 0x000fe400078efcff */
[----:B------:R-:W-:Y:S02]  /*ad00*/  ISETP.GE.AND P0, PT, R5, UR4, PT ;  /* 0x0000000405007c0c */ /* 0x000fe4000bf06270 */
[----:B------:R-:W-:-:S04]  /*ad10*/  LOP3.LUT R16, R16, 0xfffffffe, RZ, 0xc0, !PT ;  /* 0xfffffffe10107812 */ /* 0x000fc800078ec0ff */
[----:B------:R-:W-:-:S04]  /*ad20*/  LOP3.LUT R16, R16, 0xfffffffd, RZ, 0xc0, !PT ;  /* 0xfffffffd10107812 */ /* 0x000fc800078ec0ff */
[----:B------:R-:W-:-:S04]  /*ad30*/  @P1 LOP3.LUT R16, R16, 0x2, RZ, 0xfc, !PT ;  /* 0x0000000210101812 */ /* 0x000fc800078efcff */
[----:B------:R-:W-:Y:S01]  /*ad40*/  @P0 LOP3.LUT R16, R16, 0x1, RZ, 0xfc, !PT ;  /* 0x0000000110100812 */ /* 0x000fe200078efcff */
[----:B0-----:R-:W-:Y:S06]  /*ad50*/  BRA.DIV UR5, `(.L_x_10236) ;  /* 0x0000003e05587947 */ /* 0x001fec000b800000 */
.L_x_10300:
[----:B------:R-:W-:Y:S01]  /*ad60*/  LOP3.LUT R26, R26, 0xffff, RZ, 0xc0, !PT ;  /* 0x0000ffff1a1a7812 */ /* 0x000fe200078ec0ff */
[----:B------:R-:W-:Y:S06]  /*ad70*/  @!P2 BRA `(.L_x_10237) ;  /* 0x000000000004a947 */ /* 0x000fec0003800000 */
[----:B------:R-:W-:Y:S01]  /*ad80*/  BPT.TRAP 0x1 ;  /* 0x000000040000795c */ /* 0x000fe20000300000 */
.L_x_10237:
        /* <DEDUP_REMOVED lines=15> */
[----:B------:R-:W-:-:S04]  /*ae80*/  IMAD.WIDE.U32 R2, R26, UR4, R2 ;  /* 0x000000041a027c25 */ /* 0x000fc8000f8e0002 */
[----:B------:R-:W-:Y:S01]  /*ae90*/  IMAD R19, R26, UR5, R3 ;  /* 0x000000051a137c24 */ /* 0x000fe2000f8e0203 */
[C---:B------:R-:W-:Y:S02]  /*aea0*/  LEA R18, P0, R2.reuse, UR6, 0x1 ;  /* 0x0000000602127c11 */ /* 0x040fe4000f8008ff */
[----:B------:R-:W-:Y:S02]  /*aeb0*/  SHF.L.U32 R3, R29, 0x1f, RZ ;  /* 0x0000001f1d037819 */ /* 0x000fe400000006ff */
[----:B------:R-:W-:Y:S01]  /*aec0*/  LEA.HI.X R19, R2, UR7, R19, 0x1, P0 ;  /* 0x0000000702137c11 */ /* 0x000fe200080f0c13 */
[----:B------:R-:W-:-:S07]  /*aed0*/  IMAD R2, R22, 0x8, R17 ;  /* 0x0000000816027824 */ /* 0x000fce00078e0211 */
[----:B------:R-:W0:Y:S02]  /*aee0*/  SYNCS.PHASECHK.TRANS64.TRYWAIT P0, [R2+URZ+0x2d840], R3 ;  /* 0x02d84003020075a7 */ /* 0x000e24000800017f */
[----:B0-----:R-:W-:Y:S05]  /*aef0*/  @!P0 BRA `(.L_x_10239) ;  /* 0x0000003c00248947 */ /* 0x001fea0003800000 */
.L_x_10301:
[----:B------:R-:W-:Y:S05]  /*af00*/  BSYNC B0 ;  /* 0x0000000000007941 */ /* 0x000fea0003800000 */
.L_x_10238:
[----:B------:R-:W2:Y:S01]  /*af10*/  LDL R12, [R1+0xc] ;  /* 0x00000c00010c7983 */ /* 0x000ea20000100800 */
[----:B------:R-:W-:Y:S01]  /*af20*/  ULDC.64 UR4, c[0x0][0x300] ;  /* 0x0000c00000047ab9 */ /* 0x000fe20000000a00 */
[----:B------:R-:W-:Y:S01]  /*af30*/  ULDC.64 UR6, c[0x0][0x2e8] ;  /* 0x0000ba0000067ab9 */ /* 0x000fe20000000a00 */
[----:B------:R-:W-:Y:S01]  /*af40*/  IMAD R5, R5, UR4, RZ ;  /* 0x0000000405057c24 */ /* 0x000fe2000f8e02ff */
[----:B------:R-:W1:Y:S01]  /*af50*/  S2R R7, SR_TID.X ;  /* 0x0000000000077919 */ /* 0x000e620000002100 */
[----:B------:R-:W-:Y:S02]  /*af60*/  LOP3.LUT P4, RZ, R16, 0x4, RZ, 0xc0, !PT ;  /* 0x0000000410ff7812 */ /* 0x000fe4000788c0ff */
[C---:B0-----:R-:W-:Y:S01]  /*af70*/  IMAD R3, R4.reuse, UR5, R5 ;  /* 0x0000000504037c24 */ /* 0x041fe2000f8e0205 */
[----:B------:R-:W0:Y:S01]  /*af80*/  S2R R9, SR_TID.X ;  /* 0x0000000000097919 */ /* 0x000e220000002100 */
[----:B------:R-:W-:Y:S01]  /*af90*/  IMAD.WIDE.U32 R4, R4, UR4, RZ ;  /* 0x0000000404047c25 */ /* 0x000fe2000f8e00ff */
[----:B------:R-:W-:Y:S01]  /*afa0*/  ULDC.64 UR4, c[0x0][0x310] ;  /* 0x0000c40000047ab9 */ /* 0x000fe20000000a00 */
[----:B------:R-:W-:-:S02]  /*afb0*/  LOP3.LUT P3, RZ, R16, 0x2, RZ, 0xc0, !PT ;  /* 0x0000000210ff7812 */ /* 0x000fc4000786c0ff */
[----:B------:R-:W-:Y:S01]  /*afc0*/  IMAD R6, R6, UR4, RZ ;  /* 0x0000000406067c24 */ /* 0x000fe2000f8e02ff */
[----:B------:R-:W-:Y:S02]  /*afd0*/  IADD3 R5, R5, R3, RZ ;  /* 0x0000000305057210 */ /* 0x000fe40007ffe0ff */
[----:B------:R-:W-:Y:S01]  /*afe0*/  LOP3.LUT P2, RZ, R16, 0x1, RZ, 0xc0, !PT ;  /* 0x0000000110ff7812 */ /* 0x000fe2000784c0ff */
[----:B------:R-:W-:-:S04]  /*aff0*/  IMAD.WIDE.U32 R4, R0, UR4, R4 ;  /* 0x0000000400047c25 */ /* 0x000fc8000f8e0004 */
[----:B------:R-:W-:Y:S01]  /*b000*/  IMAD R0, R0, UR5, R6 ;  /* 0x0000000500007c24 */ /* 0x000fe2000f8e0206 */
[----:B------:R-:W-:-:S03]  /*b010*/  ULDC.64 UR4, c[0x0][0x308] ;  /* 0x0000c20000047ab9 */ /* 0x000fc60000000a00 */
[----:B------:R-:W-:Y:S02]  /*b020*/  IMAD.IADD R5, R5, 0x1, R0 ;  /* 0x0000000105057824 */ /* 0x000fe400078e0200 */
[----:B------:R-:W-:Y:S01]  /*b030*/  IMAD.WIDE.U32 R4, R26, UR4, R4 ;  /* 0x000000041a047c25 */ /* 0x000fe2000f8e0004 */
[----:B------:R-:W-:-:S03]  /*b040*/  UMOV UR4, 0xffffffff ;  /* 0xffffffff00047882 */ /* 0x000fc60000000000 */
[----:B------:R-:W-:Y:S01]  /*b050*/  IMAD R6, R26, UR5, R5 ;  /* 0x000000051a067c24 */ /* 0x000fe2000f8e0205 */
[----:B-1----:R-:W-:Y:S02]  /*b060*/  LOP3.LUT R11, R7, 0x7f, RZ, 0xc0, !PT ;  /* 0x0000007f070b7812 */ /* 0x002fe400078ec0ff */
[C---:B------:R-:W-:Y:S01]  /*b070*/  LEA R0, P0, R4.reuse, UR6, 0x1 ;  /* 0x0000000604007c11 */ /* 0x040fe2000f8008ff */
[C---:B0-----:R-:W-:Y:S01]  /*b080*/  IMAD.SHL.U32 R7, R9.reuse, 0x8, RZ ;  /* 0x0000000809077824 */ /* 0x041fe200078e00ff */
[----:B------:R-:W-:Y:S01]  /*b090*/  SHF.R.U32.HI R11, RZ, 0x2, R11 ;  /* 0x00000002ff0b7819 */ /* 0x000fe2000001160b */
[----:B------:R-:W-:Y:S01]  /*b0a0*/  IMAD.SHL.U32 R10, R9, 0x8, RZ ;  /* 0x00000008090a7824 */ /* 0x000fe200078e00ff */
[----:B------:R-:W-:Y:S02]  /*b0b0*/  LEA.HI.X R6, R4, UR7, R6, 0x1, P0 ;  /* 0x0000000704067c11 */ /* 0x000fe400080f0c06 */
[----:B------:R-:W-:-:S04]  /*b0c0*/  LOP3.LUT R7, R7, 0xd8, RZ, 0xc0, !PT ;  /* 0x000000d807077812 */ /* 0x000fc800078ec0ff */
[----:B------:R-:W-:Y:S01]  /*b0d0*/  LOP3.LUT R7, R7, 0x18, R9, 0x78, !PT ;  /* 0x0000001807077812 */ /* 0x000fe200078e7809 */
[----:B------:R-:W-:-:S03]  /*b0e0*/  IMAD.SHL.U32 R9, R9, 0x8, RZ ;  /* 0x0000000809097824 */ /* 0x000fc600078e00ff */
[----:B------:R-:W-:Y:S02]  /*b0f0*/  LOP3.LUT R7, R7, 0x320, R10, 0xf8, !PT ;  /* 0x0000032007077812 */ /* 0x000fe400078ef80a */
[----:B------:R-:W-:-:S03]  /*b100*/  LOP3.LUT R9, R9, 0x18, RZ, 0xc0, !PT ;  /* 0x0000001809097812 */ /* 0x000fc600078ec0ff */
[----:B------:R-:W-:Y:S01]  /*b110*/  IMAD R7, R22, 0x3000, R7 ;  /* 0x0000300016077824 */ /* 0x000fe200078e0207 */
[----:B--2---:R-:W-:-:S04]  /*b120*/  IADD3 R3, -R11, R12, -R8 ;  /* 0x0000000c0b037210 */ /* 0x004fc80007ffe908 */
        /* <DEDUP_REMOVED lines=30> */
[----:B------:R-:W2:Y:S04]  /*b310*/  SHFL.IDX PT, R6, R6, 0x3, 0x1c1f ;  /* 0x007c1f0006067f89 */ /* 0x000ea800000e0000 */
[----:B------:R-:W3:Y:S01]  /*b320*/  SHFL.IDX PT, R0, R0, 0x3, 0x1c1f ;  /* 0x007c1f0000007f89 */ /* 0x000ee200000e0000 */
[----:B0-----:R-:W-:-:S05]  /*b330*/  @P1 LEA R5, P0, R9, R5, 0x1 ;  /* 0x0000000509051211 */ /* 0x001fca00078008ff */
[----:B-1----:R-:W-:-:S05]  /*b340*/  @P1 IMAD.X R4, RZ, RZ, R4, P0 ;  /* 0x000000ffff041224 */ /* 0x002fca00000e0604 */
[----:B------:R-:W-:-:S04]  /*b350*/  @P1 LOP3.LUT R5, R5, R4, RZ, 0x3c, !PT ;  /* 0x0000000405051212 */ /* 0x000fc800078e3cff */
[----:B------:R-:W-:-:S04]  /*b360*/  @P1 LOP3.LUT R4, R5, R4, RZ, 0x3c, !PT ;  /* 0x0000000405041212 */ /* 0x000fc800078e3cff */
[----:B------:R-:W-:-:S05]  /*b370*/  @P1 LOP3.LUT R5, R5, R4, RZ, 0x3c, !PT ;  /* 0x0000000405051212 */ /* 0x000fca00078e3cff */
[----:B------:R1:W-:Y:S04]  /*b380*/  @P1 LDGSTS.E.BYPASS.LTC128B.128 [R8+0x16400], desc[UR36][R4.64], !P4 ;  /* 0x1640000004081fae */ /* 0x0003e8000e101d64 */
[----:B------:R1:W-:Y:S04]  /*b390*/  @P1 LDGSTS.E.BYPASS.LTC128B.128 [R8+0x18400], desc[UR36][R4.64+0x40], !P3 ;  /* 0x1840004004081fae */ /* 0x0003e8000d901d64 */
[----:B--23--:R1:W-:Y:S02]  /*b3a0*/  @P1 LDGSTS.E.BYPASS.LTC128B.128 [R8+0x1a400], desc[UR36][R4.64+0x80], !P2 ;  /* 0x1a40008004081fae */ /* 0x00c3e4000d101d64 */
.L_x_10311:
[----:B------:R-:W-:-:S13]  /*b3b0*/  ISETP.GE.AND P0, PT, R3, 0x61, PT ;  /* 0x000000610300780c */ /* 0x000fda0003f06270 */
[----:B01----:R-:W-:Y:S01]  /*b3c0*/  @P0 LEA R4, P1, R9, R0, 0x1 ;  /* 0x0000000009040211 */ /* 0x003fe200078208ff */
        /* <DEDUP_REMOVED lines=10> */
.L_x_10241:
        /* <DEDUP_REMOVED lines=11> */
.L_x_10242:
[----:B0-----:R0:W5:Y:S01]  /*b520*/  LDL.LU R4, [R1+0x28] ;  /* 0x0000280001047983 */ /* 0x0011620000300800 */
[----:B------:R0:W-:Y:S03]  /*b530*/  SYNCS.ARRIVE.TRANS64.A1T0 RZ, [R2+URZ+0x2d830], RZ ;  /* 0x02d830ff02ff79a7 */ /* 0x0001e6000810003f */
[----:B------:R0:W5:Y:S02]  /*b540*/  LDL.LU R3, [R1] ;  /* 0x0000000001037983 */ /* 0x0001640000300800 */
[----:B------:R-:W-:Y:S05]  /*b550*/  WARPSYNC.ALL ;  /* 0x0000000000007948 */ /* 0x000fea0003800000 */
[----:B------:R-:W-:Y:S01]  /*b560*/  ULDC.64 UR4, c[0x0][0x298] ;  /* 0x0000a60000047ab9 */ /* 0x000fe20000000a00 */
[----:B------:R-:W-:Y:S01]  /*b570*/  BAR.SYNC.DEFER_BLOCKING 0x8, 0x200 ;  /* 0x0208000000007b1d */ /* 0x000fe20000010000 */
[----:B------:R-:W-:Y:S01]  /*b580*/  LOP3.LUT P0, RZ, R16, 0x20, RZ, 0xc0, !PT ;  /* 0x0000002010ff7812 */ /* 0x000fe2000780c0ff */
[----:B0-----:R-:W-:-:S03]  /*b590*/  VIADD R2, R17, 0xc400 ;  /* 0x0000c40011027836 */ /* 0x001fc60000000000 */
        /* <DEDUP_REMOVED lines=11> */
[----:B------:R0:W-:Y:S01]  /*b650*/  STL [R1], R0 ;  /* 0x0000000001007387 */ /* 0x0001e20000100800 */
        /* <DEDUP_REMOVED lines=17> */
.L_x_10244:
[----:B------:R-:W-:Y:S05]  /*b770*/  BSYNC B6 ;  /* 0x0000000000067941 */ /* 0x000fea0003800000 */
.L_x_10243:
[----:B0-----:R-:W2:Y:S01]  /*b780*/  LDL.LU R2, [R1] ;  /* 0x0000000001027983 */ /* 0x001ea20000300800 */
[----:B------:R-:W0:Y:S01]  /*b790*/  LDC R10, c[0x0][0x448] ;  /* 0x00011200ff0a7b82 */ /* 0x000e220000000800 */
[----:B------:R-:W-:Y:S01]  /*b7a0*/  ULDC.64 UR4, c[0x0][0x2d8] ;  /* 0x0000b60000047ab9 */ /* 0x000fe20000000a00 */
[----:B------:R-:W-:Y:S01]  /*b7b0*/  ULDC.64 UR6, c[0x0][0x2e0] ;  /* 0x0000b80000067ab9 */ /* 0x000fe20000000a00 */
[----:B------:R-:W3:Y:S01]  /*b7c0*/  LDL.LU.64 R20, [R1+0x28] ;  /* 0x0000280001147983 */ /* 0x000ee20000300a00 */
[----:B------:R-:W-:-:S03]  /*b7d0*/  ULDC.64 UR8, c[0x0][0x280] ;  /* 0x0000a00000087ab9 */ /* 0x000fc60000000a00 */
[----:B------:R-:W4:Y:S01]  /*b7e0*/  LDL.LU R0, [R1+0x38] ;  /* 0x0000380001007983 */ /* 0x000f220000300800 */
[----:B------:R-:W1:Y:S01]  /*b7f0*/  S2R R13, SR_TID.X ;  /* 0x00000000000d7919 */ /* 0x000e620000002100 */
[----:B0-----:R-:W-:-:S13]  /*b800*/  ISETP.NE.AND P0, PT, R10, 0x1, PT ;  /* 0x000000010a00780c */ /* 0x001fda0003f05270 */
[----:B------:R-:W0:Y:S01]  /*b810*/  @P0 LDC R4, c[0x0][0x44c] ;  /* 0x00011300ff040b82 */ /* 0x000e220000000800 */
[----:B-1----:R-:W-:-:S07]  /*b820*/  IMAD.SHL.U32 R11, R13, 0x8, RZ ;  /* 0x000000080d0b7824 */ /* 0x002fce00078e00ff */
[----:B------:R-:W1:Y:S01]  /*b830*/  @P0 LDC R5, c[0x0][0x450] ;  /* 0x00011400ff050b82 */ /* 0x000e620000000800 */
[----:B------:R-:W-:-:S04]  /*b840*/  LOP3.LUT R11, R11, 0x18, RZ, 0xc0, !PT ;  /* 0x000000180b0b7812 */ /* 0x000fc800078ec0ff */
[C---:B------:R-:W-:Y:S02]  /*b850*/  LOP3.LUT R12, R11.reuse, 0x20, RZ, 0xfc, !PT ;  /* 0x000000200b0c7812 */ /* 0x040fe400078efcff */
[----:B------:R-:W-:Y:S01]  /*b860*/  LOP3.LUT R11, R11, 0x40, RZ, 0xfc, !PT ;  /* 0x000000400b0b7812 */ /* 0x000fe200078efcff */
[----:B--2---:R-:W-:Y:S02]  /*b870*/  IMAD.MOV.U32 R3, RZ, RZ, R2 ;  /* 0x000000ffff037224 */ /* 0x004fe400078e0002 */
[----:B---3--:R-:W-:Y:S01]  /*b880*/  IMAD.MOV.U32 R2, RZ, RZ, R20 ;  /* 0x000000ffff027224 */ /* 0x008fe200078e0014 */
[----:B------:R-:W2:Y:S03]  /*b890*/  S2R R21, SR_TID.X ;  /* 0x0000000000157919 */ /* 0x000ea60000002100 */
[C---:B------:R-:W-:Y:S01]  /*b8a0*/  IMAD.WIDE.U32 R2, R26.reuse, UR4, R2 ;  /* 0x000000041a027c25 */ /* 0x040fe2000f8e0002 */
[----:B------:R-:W3:Y:S03]  /*b8b0*/  S2R R20, SR_TID.X ;  /* 0x0000000000147919 */ /* 0x000ee60000002100 */
[----:B------:R-:W-:Y:S01]  /*b8c0*/  IMAD R3, R26, UR5, R3 ;  /* 0x000000051a037c24 */ /* 0x000fe2000f8e0203 */
[----:B------:R-:W-:Y:S01]  /*b8d0*/  ULDC.64 UR4, c[0x0][0x2d0] ;  /* 0x0000b40000047ab9 */ /* 0x000fe20000000a00 */
[----:B----4-:R-:W-:-:S02]  /*b8e0*/  IMAD R0, R0, UR6, RZ ;  /* 0x0000000600007c24 */ /* 0x010fc4000f8e02ff */
[----:B------:R-:W-:-:S04]  /*b8f0*/  IMAD.WIDE.U32 R2, R28, UR6, R2 ;  /* 0x000000061c027c25 */ /* 0x000fc8000f8e0002 */
[----:B------:R-:W-:Y:S01]  /*b900*/  IMAD R0, R28, UR7, R0 ;  /* 0x000000071c007c24 */ /* 0x000fe2000f8e0200 */
[----:B------:R-:W-:-:S03]  /*b910*/  ULDC.64 UR6, c[0x0][0x2c8] ;  /* 0x0000b20000067ab9 */ /* 0x000fc60000000a00 */
[----:B------:R-:W-:Y:S02]  /*b920*/  IMAD.IADD R3, R3, 0x1, R0 ;  /* 0x0000000103037824 */ /* 0x000fe400078e0200 */
[----:B--2---:R-:W-:Y:S01]  /*b930*/  IMAD.SHL.U32 R21, R21, 0x20, RZ ;  /* 0x0000002015157824 */ /* 0x004fe200078e00ff */
[----:B---3--:R-:W-:-:S04]  /*b940*/  LOP3.LUT R20, R20, 0x7f, RZ, 0xc0, !PT ;  /* 0x0000007f14147812 */ /* 0x008fc800078ec0ff */
[----:B------:R-:W-:Y:S02]  /*b950*/  LOP3.LUT R21, R21, 0x60, RZ, 0xc0, !PT ;  /* 0x0000006015157812 */ /* 0x000fe400078ec0ff */
[----:B------:R-:W-:-:S04]  /*b960*/  SHF.R.U32.HI R20, RZ, 0x2, R20 ;  /* 0x00000002ff147819 */ /* 0x000fc80000011614 */
[----:B------:R-:W-:Y:S02]  /*b970*/  LOP3.LUT R20, R20, R21, RZ, 0xfc, !PT ;  /* 0x0000001514147212 */ /* 0x000fe400078efcff */
[----:B------:R-:W-:-:S03]  /*b980*/  LOP3.LUT R21, R13, 0x7f, RZ, 0xc0, !PT ;  /* 0x0000007f0d157812 */ /* 0x000fc600078ec0ff */
[----:B------:R-:W-:Y:S01]  /*b990*/  IMAD R6, R25, 0xc0, R20 ;  /* 0x000000c019067824 */ /* 0x000fe200078e0214 */
[----:B------:R-:W-:Y:S01]  /*b9a0*/  SHF.R.U32.HI R21, RZ, 0x2, R21 ;  /* 0x00000002ff157819 */ /* 0x000fe20000011615 */
[----:B------:R-:W-:Y:S02]  /*b9b0*/  IMAD.SHL.U32 R20, R13, 0x8, RZ ;  /* 0x000000080d147824 */ /* 0x000fe400078e00ff */
[----:B0-----:R-:W-:-:S03]  /*b9c0*/  @P0 IMAD.HI.U32 R0, R6, R4, RZ ;  /* 0x0000000406000227 */ /* 0x001fc600078e00ff */
[----:B------:R-:W-:Y:S01]  /*b9d0*/  LOP3.LUT R20, R20, 0x18, RZ, 0xc0, !PT ;  /* 0x0000001814147812 */ /* 0x000fe200078ec0ff */
[----:B------:R-:W-:Y:S01]  /*b9e0*/  IMAD.MOV.U32 R4, RZ, RZ, R6 ;  /* 0x000000ffff047224 */ /* 0x000fe200078e0006 */
[----:B-1----:R-:W-:-:S04]  /*b9f0*/  @P0 SHF.R.U32.HI R4, RZ, R5, R0 ;  /* 0x00000005ff040219 */ /* 0x002fc80000011600 */
[----:B------:R-:W-:-:S05]  /*ba00*/  SHF.R.S32.HI R0, RZ, 0x1f, R4 ;  /* 0x0000001fff007819 */ /* 0x000fca0000011404 */
[----:B------:R-:W-:-:S04]  /*ba10*/  IMAD R0, R0, UR4, RZ ;  /* 0x0000000400007c24 */ /* 0x000fc8000f8e02ff */
[C---:B------:R-:W-:Y:S02]  /*ba20*/  IMAD R7, R4.reuse, UR5, R0 ;  /* 0x0000000504077c24 */ /* 0x040fe4000f8e0200 */
[----:B------:R-:W-:Y:S02]  /*ba30*/  IMAD.MOV R0, RZ, RZ, -R4 ;  /* 0x000000ffff007224 */ /* 0x000fe400078e0a04 */
[----:B------:R-:W-:-:S04]  /*ba40*/  IMAD.WIDE.U32 R4, R4, UR4, R2 ;  /* 0x0000000404047c25 */ /* 0x000fc8000f8e0002 */
[----:B------:R-:W-:Y:S02]  /*ba50*/  IMAD R0, R10, R0, R6 ;  /* 0x000000000a007224 */ /* 0x000fe400078e0206 */
[----:B------:R-:W-:-:S03]  /*ba60*/  IMAD.IADD R5, R5, 0x1, R7 ;  /* 0x0000000105057824 */ /* 0x000fc600078e0207 */
[----:B------:R-:W-:Y:S01]  /*ba70*/  SHF.R.S32.HI R7, RZ, 0x1f, R0 ;  /* 0x0000001fff077819 */ /* 0x000fe20000011400 */
[----:B------:R-:W-:Y:S01]  /*ba80*/  IMAD.WIDE.U32 R8, R0, UR6, R4 ;  /* 0x0000000600087c25 */ /* 0x000fe2000f8e0004 */
[----:B------:R-:W-:-:S03]  /*ba90*/  IADD3 R5, R6, 0x80, RZ ;  /* 0x0000008006057810 */ /* 0x000fc60007ffe0ff */
[----:B------:R-:W-:Y:S01]  /*baa0*/  IMAD R7, R7, UR6, RZ ;  /* 0x0000000607077c24 */ /* 0x000fe2000f8e02ff */
[----:B------:R-:W-:Y:S01]  /*bab0*/  LEA R4, P1, R8, UR8, 0x1 ;  /* 0x0000000808047c11 */ /* 0x000fe2000f8208ff */
[----:B------:R-:W-:Y:S02]  /*bac0*/  IMAD.MOV.U32 R6, RZ, RZ, R5 ;  /* 0x000000ffff067224 */ /* 0x000fe400078e0005 */
[----:B------:R-:W-:Y:S02]  /*bad0*/  IMAD R0, R0, UR7, R7 ;  /* 0x0000000700007c24 */ /* 0x000fe4000f8e0207 */
[----:B------:R-:W0:Y:S02]  /*bae0*/  @P0 LDC R7, c[0x0][0x44c] ;  /* 0x00011300ff070b82 */ /* 0x000e240000000800 */
[----:B------:R-:W-:-:S05]  /*baf0*/  IMAD.IADD R0, R9, 0x1, R0 ;  /* 0x0000000109007824 */ /* 0x000fca00078e0200 */
[----:B------:R-:W-:Y:S02]  /*bb00*/  LEA.HI.X R0, R8, UR9, R0, 0x1, P1 ;  /* 0x0000000908007c11 */ /* 0x000fe400088f0c00 */
[----:B------:R-:W1:Y:S01]  /*bb10*/  @P0 LDC R8, c[0x0][0x450] ;  /* 0x00011400ff080b82 */ /* 0x000e620000000800 */
[----:B0-----:R-:W-:-:S05]  /*bb20*/  @P0 IMAD.HI.U32 R7, R5, R7, RZ ;  /* 0x0000000705070227 */ /* 0x001fca00078e00ff */
[----:B-1----:R-:W-:-:S05]  /*bb30*/  @P0 SHF.R.U32.HI R6, RZ, R8, R7 ;  /* 0x00000008ff060219 */ /* 0x002fca0000011607 */
[----:B------:R-:W-:Y:S02]  /*bb40*/  IMAD.MOV R7, RZ, RZ, -R6 ;  /* 0x000000ffff077224 */ /* 0x000fe400078e0a06 */
[----:B------:R-:W-:-:S04]  /*bb50*/  IMAD.WIDE.U32 R2, R6, UR4, R2 ;  /* 0x0000000406027c25 */ /* 0x000fc8000f8e0002 */
[----:B------:R-:W-:Y:S01]  /*bb60*/  IMAD R5, R10, R7, R5 ;  /* 0x000000070a057224 */ /* 0x000fe200078e0205 */
[----:B------:R-:W-:-:S05]  /*bb70*/  SHF.R.S32.HI R7, RZ, 0x1f, R6 ;  /* 0x0000001fff077819 */ /* 0x000fca0000011406 */
[----:B------:R-:W-:Y:S01]  /*bb80*/  IMAD R7, R7, UR4, RZ ;  /* 0x0000000407077c24 */ /* 0x000fe2000f8e02ff */
[----:B------:R-:W-:Y:S02]  /*bb90*/  ULDC UR4, c[0x0][0x2b8] ;  /* 0x0000ae0000047ab9 */ /* 0x000fe40000000800 */
[----:B------:R-:W-:Y:S01]  /*bba0*/  ISETP.GE.AND P3, PT, R20, UR4, PT ;  /* 0x0000000414007c0c */ /* 0x000fe2000bf66270 */
[----:B------:R-:W-:Y:S01]  /*bbb0*/  IMAD R7, R6, UR5, R7 ;  /* 0x0000000506077c24 */ /* 0x000fe2000f8e0207 */
[----:B------:R-:W-:Y:S01]  /*bbc0*/  SHF.R.S32.HI R6, RZ, 0x1f, R5 ;  /* 0x0000001fff067819 */ /* 0x000fe20000011405 */
[----:B------:R-:W-:Y:S01]  /*bbd0*/  UMOV UR5, 0xffffffff ;  /* 0xffffffff00057882 */ /* 0x000fe20000000000 */
[----:B------:R-:W-:Y:S01]  /*bbe0*/  ISETP.GE.AND P1, PT, R11, UR4, PT ;  /* 0x000000040b007c0c */ /* 0x000fe2000bf26270 */
[----:B------:R-:W-:Y:S02]  /*bbf0*/  IMAD.IADD R3, R3, 0x1, R7 ;  /* 0x0000000103037824 */ /* 0x000fe400078e0207 */
[----:B------:R-:W-:-:S02]  /*bc00*/  IMAD R6, R6, UR6, RZ ;  /* 0x0000000606067c24 */ /* 0x000fc4000f8e02ff */
[----:B------:R-:W-:-:S04]  /*bc10*/  IMAD.WIDE.U32 R2, R5, UR6, R2 ;  /* 0x0000000605027c25 */ /* 0x000fc8000f8e0002 */
[----:B------:R-:W-:Y:S01]  /*bc20*/  IMAD R6, R5, UR7, R6 ;  /* 0x0000000705067c24 */ /* 0x000fe2000f8e0206 */
[----:B------:R-:W-:-:S03]  /*bc30*/  LEA R8, P0, R2, UR8, 0x1 ;  /* 0x0000000802087c11 */ /* 0x000fc6000f8008ff */
[----:B------:R-:W-:-:S05]  /*bc40*/  IMAD.IADD R3, R3, 0x1, R6 ;  /* 0x0000000103037824 */ /* 0x000fca00078e0206 */
[----:B------:R-:W-:Y:S02]  /*bc50*/  LEA.HI.X R3, R2, UR9, R3, 0x1, P0 ;  /* 0x0000000902037c11 */ /* 0x000fe400080f0c03 */
[----:B------:R-:W-:Y:S01]  /*bc60*/  ISETP.GE.AND P0, PT, R12, UR4, PT ;  /* 0x000000040c007c0c */ /* 0x000fe2000bf06270 */
[----:B------:R-:W-:-:S12]  /*bc70*/  BRA.DIV UR5, `(.L_x_10245) ;  /* 0x0000003605407947 */ /* 0x000fd8000b800000 */
[----:B------:R-:W2:Y:S04]  /*bc80*/  LDL.LU R5, [R1+0x30] ;  /* 0x0000300001057983 */ /* 0x000ea80000300800 */
[----:B------:R-:W3:Y:S01]  /*bc90*/  LDL R9, [R1+0x1c] ;  /* 0x00001c0001097983 */ /* 0x000ee20000100800 */
[----:B------:R-:W-:-:S03]  /*bca0*/  IMAD R25, R25, 0xc0, R21 ;  /* 0x000000c019197824 */ /* 0x000fc600078e0215 */
[----:B------:R-:W-:Y:S01]  /*bcb0*/  SHFL.IDX PT, R6, R0, RZ, 0x1c1f ;  /* 0x001c1fff00067589 */ /* 0x000fe200000e0000 */
[----:B--2---:R-:W-:-:S03]  /*bcc0*/  IMAD R2, R5, R10, RZ ;  /* 0x0000000a05027224 */ /* 0x004fc600078e02ff */
[----:B------:R-:W0:Y:S02]  /*bcd0*/  SHFL.IDX PT, R5, R4, RZ, 0x1c1f ;  /* 0x001c1fff04057589 */ /* 0x000e2400000e0000 */
[----:B------:R-:W-:-:S13]  /*bce0*/  ISETP.GE.AND P2, PT, R25, R2, PT ;  /* 0x000000021900720c */ /* 0x000fda0003f46270 */
[----:B0-----:R-:W-:-:S05]  /*bcf0*/  @!P2 LEA R5, P4, R20, R5, 0x1 ;  /* 0x000000051405a211 */ /* 0x001fca00078808ff */
[----:B------:R-:W-:-:S04]  /*bd00*/  @!P2 IMAD.X R6, RZ, RZ, R6, P4 ;  /* 0x000000ffff06a224 */ /* 0x000fc800020e0606 */
[----:B------:R-:W-:Y:S02]  /*bd10*/  @!P2 IMAD.MOV.U32 R7, RZ, RZ, R6 ;  /* 0x000000ffff07a224 */ /* 0x000fe400078e0006 */
[----:B------:R-:W-:Y:S02]  /*bd20*/  @!P2 IMAD.MOV.U32 R6, RZ, RZ, R5 ;  /* 0x000000ffff06a224 */ /* 0x000fe400078e0005 */
[----:B------:R-:W0:Y:S04]  /*bd30*/  SHFL.IDX PT, R5, R4, 0x1, 0x1c1f ;  /* 0x003c1f0004057f89 */ /* 0x000e2800000e0000 */
[----:B---3--:R-:W-:Y:S04]  /*bd40*/  @!P2 LDGSTS.E.BYPASS.LTC128B.128 [R9+0xc400], desc[UR36][R6.64], !P3 ;  /* 0x0c4000000609afae */ /* 0x008fe8000d901d64 */
[----:B------:R-:W-:Y:S04]  /*bd50*/  @!P2 LDGSTS.E.BYPASS.LTC128B.128 [R9+0xf400], desc[UR36][R6.64+0x40], !P0 ;  /* 0x0f4000400609afae */ /* 0x000fe8000c101d64 */
[----:B------:R1:W-:Y:S04]  /*bd60*/  @!P2 LDGSTS.E.BYPASS.LTC128B.128 [R9+0x12400], desc[UR36][R6.64+0x80], !P1 ;  /* 0x124000800609afae */ /* 0x0003e8000c901d64 */
[----:B-1----:R-:W1:Y:S01]  /*bd70*/  SHFL.IDX PT, R7, R0, 0x1, 0x1c1f ;  /* 0x003c1f0000077f89 */ /* 0x002e6200000e0000 */
[----:B------:R-:W-:-:S05]  /*bd80*/  VIADD R6, R25, 0x20 ;  /* 0x0000002019067836 */ /* 0x000fca0000000000 */
[----:B------:R-:W-:-:S13]  /*bd90*/  ISETP.GE.AND P2, PT, R6, R2, PT ;  /* 0x000000020600720c */ /* 0x000fda0003f46270 */
[----:B0-----:R-:W-:-:S05]  /*bda0*/  @!P2 LEA R5, P4, R20, R5, 0x1 ;  /* 0x000000051405a211 */ /* 0x001fca00078808ff */
[----:B-1----:R-:W-:Y:S02]  /*bdb0*/  @!P2 IMAD.X R7, RZ, RZ, R7, P4 ;  /* 0x000000ffff07a224 */ /* 0x002fe400020e0607 */
[----:B------:R-:W-:Y:S02]  /*bdc0*/  @!P2 IMAD.MOV.U32 R6, RZ, RZ, R5 ;  /* 0x000000ffff06a224 */ /* 0x000fe400078e0005 */
[----:B------:R-:W0:Y:S04]  /*bdd0*/  SHFL.IDX PT, R5, R4, 0x2, 0x1c1f ;  /* 0x005c1f0004057f89 */ /* 0x000e2800000e0000 */
[----:B------:R-:W-:Y:S04]  /*bde0*/  @!P2 LDGSTS.E.BYPASS.LTC128B.128 [R9+0xcc00], desc[UR36][R6.64], !P3 ;  /* 0x0cc000000609afae */ /* 0x000fe8000d901d64 */
[----:B------:R-:W-:Y:S04]  /*bdf0*/  @!P2 LDGSTS.E.BYPASS.LTC128B.128 [R9+0xfc00], desc[UR36][R6.64+0x40], !P0 ;  /* 0x0fc000400609afae */ /* 0x000fe8000c101d64 */
[----:B------:R1:W-:Y:S04]  /*be00*/  @!P2 LDGSTS.E.BYPASS.LTC128B.128 [R9+0x12c00], desc[UR36][R6.64+0x80], !P1 ;  /* 0x12c000800609afae */ /* 0x0003e8000c901d64 */
[----:B------:R-:W-:Y:S04]  /*be10*/  SHFL.IDX PT, R4, R4, 0x3, 0x1c1f ;  /* 0x007c1f0004047f89 */ /* 0x000fe800000e0000 */
[----:B-1----:R-:W1:Y:S01]  /*be20*/  SHFL.IDX PT, R7, R0, 0x2, 0x1c1f ;  /* 0x005c1f0000077f89 */ /* 0x002e6200000e0000 */
[----:B------:R-:W-:-:S03]  /*be30*/  VIADD R6, R25, 0x40 ;  /* 0x0000004019067836 */ /* 0x000fc60000000000 */
[----:B------:R-:W2:Y:S02]  /*be40*/  SHFL.IDX PT, R0, R0, 0x3, 0x1c1f ;  /* 0x007c1f0000007f89 */ /* 0x000ea400000e0000 */
[----:B------:R-:W-:-:S13]  /*be50*/  ISETP.GE.AND P2, PT, R6, R2, PT ;  /* 0x000000020600720c */ /* 0x000fda0003f46270 */
[----:B0-----:R-:W-:-:S05]  /*be60*/  @!P2 LEA R5, P4, R20, R5, 0x1 ;  /* 0x000000051405a211 */ /* 0x001fca00078808ff */
[----:B-1----:R-:W-:Y:S02]  /*be70*/  @!P2 IMAD.X R7, RZ, RZ, R7, P4 ;  /* 0x000000ffff07a224 */ /* 0x002fe400020e0607 */
[----:B------:R-:W-:Y:S02]  /*be80*/  @!P2 IMAD.MOV.U32 R6, RZ, RZ, R5 ;  /* 0x000000ffff06a224 */ /* 0x000fe400078e0005 */
[----:B------:R-:W-:-:S03]  /*be90*/  VIADD R5, R25, 0x60 ;  /* 0x0000006019057836 */ /* 0x000fc60000000000 */
[----:B------:R-:W-:Y:S04]  /*bea0*/  @!P2 LDGSTS.E.BYPASS.LTC128B.128 [R9+0xd400], desc[UR36][R6.64], !P3 ;  /* 0x0d4000000609afae */ /* 0x000fe8000d901d64 */
[----:B------:R-:W-:Y:S04]  /*beb0*/  @!P2 LDGSTS.E.BYPASS.LTC128B.128 [R9+0x10400], desc[UR36][R6.64+0x40], !P0 ;  /* 0x104000400609afae */ /* 0x000fe8000c101d64 */
[----:B------:R-:W-:Y:S01]  /*bec0*/  @!P2 LDGSTS.E.BYPASS.LTC128B.128 [R9+0x13400], desc[UR36][R6.64+0x80], !P1 ;  /* 0x134000800609afae */ /* 0x000fe2000c901d64 */
[----:B------:R-:W-:-:S13]  /*bed0*/  ISETP.GE.AND P2, PT, R5, R2, PT ;  /* 0x000000020500720c */ /* 0x000fda0003f46270 */
[----:B------:R-:W-:-:S05]  /*bee0*/  @!P2 LEA R4, P4, R20, R4, 0x1 ;  /* 0x000000041404a211 */ /* 0x000fca00078808ff */
[----:B--2---:R-:W-:-:S04]  /*bef0*/  @!P2 IMAD.X R0, RZ, RZ, R0, P4 ;  /* 0x000000ffff00a224 */ /* 0x004fc800020e0600 */
[----:B------:R-:W-:Y:S02]  /*bf00*/  @!P2 IMAD.MOV.U32 R5, RZ, RZ, R0 ;  /* 0x000000ffff05a224 */ /* 0x000fe400078e0000 */
[----:B------:R-:W-:Y:S04]  /*bf10*/  SHFL.IDX PT, R0, R3, RZ, 0x1c1f ;  /* 0x001c1fff03007589 */ /* 0x000fe800000e0000 */
[----:B------:R-:W-:Y:S04]  /*bf20*/  @!P2 LDGSTS.E.BYPASS.LTC128B.128 [R9+0xdc00], desc[UR36][R4.64], !P3 ;  /* 0x0dc000000409afae */ /* 0x000fe8000d901d64 */
[----:B------:R-:W-:Y:S04]  /*bf30*/  @!P2 LDGSTS.E.BYPASS.LTC128B.128 [R9+0x10c00], desc[UR36][R4.64+0x40], !P0 ;  /* 0x10c000400409afae */ /* 0x000fe8000c101d64 */
[----:B------:R0:W-:Y:S04]  /*bf40*/  @!P2 LDGSTS.E.BYPASS.LTC128B.128 [R9+0x13c00], desc[UR36][R4.64+0x80], !P1 ;  /* 0x13c000800409afae */ /* 0x0001e8000c901d64 */
[----:B------:R-:W-:Y:S04]  /*bf50*/  SHFL.IDX PT, R3, R3, 0x1, 0x1c1f ;  /* 0x003c1f0003037f89 */ /* 0x000fe800000e0000 */
[----:B0-----:R-:W0:Y:S01]  /*bf60*/  SHFL.IDX PT, R4, R8, RZ, 0x1c1f ;  /* 0x001c1fff08047589 */ /* 0x001e2200000e0000 */
[----:B------:R-:W-:-:S03]  /*bf70*/  VIADD R5, R25, 0x80 ;  /* 0x0000008019057836 */ /* 0x000fc60000000000 */
[----:B------:R-:W1:Y:S02]  /*bf80*/  SHFL.IDX PT, R8, R8, 0x1, 0x1c1f ;  /* 0x003c1f0008087f89 */ /* 0x000e6400000e0000 */
[----:B------:R-:W-:-:S13]  /*bf90*/  ISETP.GE.AND P2, PT, R5, R2, PT ;  /* 0x000000020500720c */ /* 0x000fda0003f46270 */
[----:B0-----:R-:W-:-:S05]  /*bfa0*/  @!P2 LEA R4, P4, R20, R4, 0x1 ;  /* 0x000000041404a211 */ /* 0x001fca00078808ff */
[----:B------:R-:W-:-:S04]  /*bfb0*/  @!P2 IMAD.X R0, RZ, RZ, R0, P4 ;  /* 0x000000ffff00a224 */ /* 0x000fc800020e0600 */
[----:B------:R-:W-:-:S05]  /*bfc0*/  @!P2 IMAD.MOV.U32 R5, RZ, RZ, R0 ;  /* 0x000000ffff05a224 */ /* 0x000fca00078e0000 */
[----:B------:R0:W-:Y:S04]  /*bfd0*/  @!P2 LDGSTS.E.BYPASS.LTC128B.128 [R9+0xe400], desc[UR36][R4.64], !P3 ;  /* 0x0e4000000409afae */ /* 0x0001e8000d901d64 */
[----:B------:R0:W-:Y:S04]  /*bfe0*/  @!P2 LDGSTS.E.BYPASS.LTC128B.128 [R9+0x11400], desc[UR36][R4.64+0x40], !P0 ;  /* 0x114000400409afae */ /* 0x0001e8000c101d64 */
[----:B-1----:R0:W-:Y:S02]  /*bff0*/  @!P2 LDGSTS.E.BYPASS.LTC128B.128 [R9+0x14400], desc[UR36][R4.64+0x80], !P1 ;  /* 0x144000800409afae */ /* 0x0021e4000c901d64 */
.L_x_10324:
[----:B------:R-:W2:Y:S01]  /*c000*/  LDL R0, [R1+0x1c] ;  /* 0x00001c0001007983 */ /* 0x000ea20000100800 */
[----:B------:R-:W-:-:S05]  /*c010*/  VIADD R25, R25, 0xa0 ;  /* 0x000000a019197836 */ /* 0x000fca0000000000 */
[----:B------:R-:W-:-:S13]  /*c020*/  ISETP.GE.AND P2, PT, R25, R2, PT ;  /* 0x000000021900720c */ /* 0x000fda0003f46270 */
[----:B------:R-:W-:-:S05]  /*c030*/  @!P2 LEA R2, P4, R20, R8, 0x1 ;  /* 0x000000081402a211 */ /* 0x000fca00078808ff */
[----:B------:R-:W-:-:S05]  /*c040*/  @!P2 IMAD.X R3, RZ, RZ, R3, P4 ;  /* 0x000000ffff03a224 */ /* 0x000fca00020e0603 */
[----:B------:R-:W-:Y:S01]  /*c050*/  @!PT LDS RZ, [RZ] ;  /* 0x00000000fffff984 */ /* 0x000fe20000000800 */
[----:B------:R-:W-:Y:S01]  /*c060*/  @!PT LDS RZ, [RZ] ;  /* 0x00000000fffff984 */ /* 0x000fe20000000800 */
[----:B------:R-:W-:Y:S01]  /*c070*/  @!PT LDS RZ, [RZ] ;  /* 0x00000000fffff984 */ /* 0x000fe20000000800 */
[----:B--2---:R1:W-:Y:S04]  /*c080*/  @!P2 LDGSTS.E.BYPASS.LTC128B.128 [R0+0xec00], desc[UR36][R2.64], !P3 ;  /* 0x0ec000000200afae */ /* 0x0043e8000d901d64 */
[----:B------:R1:W-:Y:S01]  /*c090*/  @!P2 LDGSTS.E.BYPASS.LTC128B.128 [R0+0x11c00], desc[UR36][R2.64+0x40], !P0 ;  /* 0x11c000400200afae */ /* 0x0003e2000c101d64 */
[----:B------:R-:W-:-:S03]  /*c0a0*/  PLOP3.LUT P0, PT, PT, PT, PT, 0x80, 0x0 ;  /* 0x000000000000781c */ /* 0x000fc60003f0f070 */
[----:B------:R1:W-:Y:S01]  /*c0b0*/  @!P2 LDGSTS.E.BYPASS.LTC128B.128 [R0+0x14c00], desc[UR36][R2.64+0x80], !P1 ;  /* 0x14c000800200afae */ /* 0x0003e2000c901d64 */
[----:B------:R-:W-:-:S09]  /*c0c0*/  NOP ;  /* 0x0000000000007918 */ /* 0x000fd20000000000 */
.L_x_10246:
[----:B------:R-:W-:Y:S02]  /*c0d0*/  PLOP3.LUT P1, PT, P1, P0, PT, 0xa2, 0x0 ;  /* 0x000000000000781c */ /* 0x000fe40000f21472 */
[----:B------:R-:W-:-:S08]  /*c0e0*/  @P0 R2UR P1, UR4, R17 ;  /* 0x00000000110402ca */ /* 0x000fd00000020000 */
[----:B------:R-:W-:-:S05]  /*c0f0*/  @P0 PLOP3.LUT P0, PT, P1, PT, PT, 0x80, 0x0 ;  /* 0x000000000000081c */ /* 0x000fca0000f0f070 */
[----:B------:R-:W-:Y:S01]  /*c100*/  @!P1 SYNCS.ARRIVE.TRANS64.RED.A0T1 RZ, [UR4+0x2d800], RZ ;  /* 0x02d800ffffff99a7 */ /* 0x000fe20008200404 */
[----:B------:R-:W-:Y:S07]  /*c110*/  @!P1 ARRIVES.LDGSTSBAR.64.TRANSCNT [UR4+0x2d800] ;  /* 0x02d80000ff0099b0 */ /* 0x000fee0008000a84 */
[----:B------:R-:W-:Y:S05]  /*c120*/  @P0 BRA.U.ANY `(.L_x_10246) ;  /* 0xfffffffd00e80947 */ /* 0x000fea000393ffff */
[----:B-1----:R-:W2:Y:S02]  /*c130*/  LDL.LU R2, [R1+0x3c] ;  /* 0x00003c0001027983 */ /* 0x002ea40000300800 */
[----:B--2---:R-:W-:-:S05]  /*c140*/  VIADD R2, R2, 0x1 ;  /* 0x0000000102027836 */ /* 0x004fca0000000000 */
        /* <DEDUP_REMOVED lines=9> */
[----:B-12---:R-:W-:Y:S05]  /*c1e0*/  @!P0 BRA `(.L_x_10248) ;  /* 0x0000003400e48947 */ /* 0x006fea0003800000 */
.L_x_10325:
[----:B------:R-:W-:Y:S05]  /*c1f0*/  BSYNC B0 ;  /* 0x0000000000007941 */ /* 0x000fea0003800000 */
.L_x_10247:
[----:B------:R-:W1:Y:S04]  /*c200*/  LDL.LU R3, [R1+0x34] ;  /* 0x0000340001037983 */ /* 0x000e680000300800 */
[----:B------:R-:W2:Y:S01]  /*c210*/  LDL R2, [R1+0x10] ;  /* 0x0000100001027983 */ /* 0x000ea20000100800 */
[----:B------:R-:W-:Y:S01]  /*c220*/  BSSY B0, `(.L_x_10249) ;  /* 0x00000fa000007945 */ /* 0x000fe20003800000 */
[----:B-1----:R-:W-:-:S05]  /*c230*/  VIADD R0, R3, 0xfffffffe ;  /* 0xfffffffe03007836 */ /* 0x002fca0000000000 */
[----:B--2---:R-:W-:-:S13]  /*c240*/  ISETP.GE.AND P0, PT, R0, R2, PT ;  /* 0x000000020000720c */ /* 0x004fda0003f06270 */
[----:B------:R-:W-:Y:S05]  /*c250*/  @!P0 BRA `(.L_x_10250) ;  /* 0x0000000c00d88947 */ /* 0x000fea0003800000 */
[----:B------:R-:W0:Y:S01]  /*c260*/  S2R R2, SR_TID.X ;  /* 0x0000000000027919 */ /* 0x000e220000002100 */
[----:B------:R-:W-:Y:S01]  /*c270*/  ULDC UR4, c[0x0][0x2f4] ;  /* 0x0000bd0000047ab9 */ /* 0x000fe20000000800 */
[----:B------:R-:W-:Y:S01]  /*c280*/  IMAD.MOV.U32 R20, RZ, RZ, R29 ;  /* 0x000000ffff147224 */ /* 0x000fe200078e001d */
[----:B------:R1:W-:Y:S01]  /*c290*/  STL [R1], R23 ;  /* 0x0000001701007387 */ /* 0x0003e20000100800 */
[----:B------:R-:W-:Y:S02]  /*c2a0*/  IMAD.MOV.U32 R10, RZ, RZ, R22 ;  /* 0x000000ffff0a7224 */ /* 0x000fe400078e0016 */
[----:B0-----:R-:W-:-:S05]  /*c2b0*/  IMAD.SHL.U32 R4, R2, 0x8, RZ ;  /* 0x0000000802047824 */ /* 0x001fca00078e00ff */
[----:B------:R-:W-:-:S04]  /*c2c0*/  LOP3.LUT R4, R4, 0x18, RZ, 0xc0, !PT ;  /* 0x0000001804047812 */ /* 0x000fc800078ec0ff */
[C---:B------:R-:W-:Y:S02]  /*c2d0*/  LOP3.LUT R3, R4.reuse, 0x20, RZ, 0xfc, !PT ;  /* 0x0000002004037812 */ /* 0x040fe400078efcff */
[C---:B------:R-:W-:Y:S02]  /*c2e0*/  LOP3.LUT R2, R4.reuse, 0x40, RZ, 0xfc, !PT ;  /* 0x0000004004027812 */ /* 0x040fe400078efcff */
[----:B------:R-:W-:Y:S02]  /*c2f0*/  ISETP.GE.AND P3, PT, R4, UR4, PT ;  /* 0x0000000404007c0c */ /* 0x000fe4000bf66270 */
[----:B------:R-:W-:Y:S02]  /*c300*/  ISETP.GE.AND P2, PT, R3, UR4, PT ;  /* 0x0000000403007c0c */ /* 0x000fe4000bf46270 */
[----:B-1----:R-:W-:-:S13]  /*c310*/  ISETP.GE.AND P1, PT, R2, UR4, PT ;  /* 0x0000000402007c0c */ /* 0x002fda000bf26270 */
.L_x_10263:
[----:B------:R-:W2:Y:S01]  /*c320*/  LDL R9, [R1+0x14] ;  /* 0x0000140001097983 */ /* 0x000ea20000100800 */
[----:B------:R-:W0:Y:S03]  /*c330*/  LDC R4, c[0x0][0x430] ;  /* 0x00010c00ff047b82 */ /* 0x000e260000000800 */
[----:B------:R-:W3:Y:S04]  /*c340*/  LDL R8, [R1+0x18] ;  /* 0x0000180001087983 */ /* 0x000ee80000100800 */
[----:B------:R-:W4:Y:S01]  /*c350*/  LDL R7, [R1+0x4] ;  /* 0x0000040001077983 */ /* 0x000f220000100800 */
[----:B------:R-:W1:Y:S03]  /*c360*/  S2R R2, SR_TID.X ;  /* 0x0000000000027919 */ /* 0x000e660000002100 */
[----:B------:R-:W5:Y:S01]  /*c370*/  LDL R6, [R1+0x48] ;  /* 0x0000480001067983 */ /* 0x000f620000100800 */
[----:B0-----:R-:W-:-:S13]  /*c380*/  ISETP.NE.AND P0, PT, R4, 0x1, PT ;  /* 0x000000010400780c */ /* 0x001fda0003f05270 */
[----:B------:R-:W0:Y:S01]  /*c390*/  @P0 LDC R5, c[0x0][0x434] ;  /* 0x00010d00ff050b82 */ /* 0x000e220000000800 */
[----:B-1----:R-:W-:-:S04]  /*c3a0*/  LOP3.LUT R3, R2, 0x7f, RZ, 0xc0, !PT ;  /* 0x0000007f02037812 */ /* 0x002fc800078ec0ff */
[----:B------:R-:W-:-:S03]  /*c3b0*/  SHF.R.U32.HI R4, RZ, 0x2, R3 ;  /* 0x00000002ff047819 */ /* 0x000fc60000011603 */
[----:B------:R-:W1:Y:S01]  /*c3c0*/  @P0 LDC R3, c[0x0][0x438] ;  /* 0x00010e00ff030b82 */ /* 0x000e620000000800 */
[----:B------:R-:W-:Y:S02]  /*c3d0*/  IMAD.SHL.U32 R2, R2, 0x20, RZ ;  /* 0x0000002002027824 */ /* 0x000fe400078e00ff */
[----:B------:R-:W-:-:S03]  /*c3e0*/  IMAD R4, R0, 0x80, R4 ;  /* 0x0000008000047824 */ /* 0x000fc600078e0204 */
[----:B------:R-:W-:Y:S01]  /*c3f0*/  LOP3.LUT R2, R2, 0x60, RZ, 0xc0, !PT ;  /* 0x0000006002027812 */ /* 0x000fe200078ec0ff */
[----:B------:R-:W-:Y:S05]  /*c400*/  YIELD ;  /* 0x0000000000007946 */ /* 0x000fea0003800000 */
[----:B------:R-:W-:Y:S01]  /*c410*/  ULDC UR4, c[0x0][0x430] ;  /* 0x00010c0000047ab9 */ /* 0x000fe20000000800 */
[----:B--2---:R-:W-:-:S05]  /*c420*/  IADD3 R4, R2, R4, R9 ;  /* 0x0000000402047210 */ /* 0x004fca0007ffe009 */
[----:B0-----:R-:W-:Y:S01]  /*c430*/  @P0 IMAD.HI.U32 R5, R4, R5, RZ ;  /* 0x0000000504050227 */ /* 0x001fe200078e00ff */
[----:B------:R-:W-:-:S04]  /*c440*/  MOV R2, R4 ;  /* 0x0000000400027202 */ /* 0x000fc80000000f00 */
[----:B-1----:R-:W-:-:S05]  /*c450*/  @P0 SHF.R.U32.HI R2, RZ, R3, R5 ;  /* 0x00000003ff020219 */ /* 0x002fca0000011605 */
[--C-:B------:R-:W-:Y:S01]  /*c460*/  IMAD.MOV R9, RZ, RZ, -R2.reuse ;  /* 0x000000ffff097224 */ /* 0x100fe200078e0a02 */
[----:B------:R-:W-:-:S03]  /*c470*/  SHF.R.S32.HI R3, RZ, 0x1f, R2 ;  /* 0x0000001fff037819 */ /* 0x000fc60000011402 */
[----:B------:R-:W-:Y:S01]  /*c480*/  IMAD R9, R9, UR4, R4 ;  /* 0x0000000409097c24 */ /* 0x000fe2000f8e0204 */
[----:B------:R-:W-:Y:S02]  /*c490*/  ULDC.64 UR4, c[0x0][0x428] ;  /* 0x00010a0000047ab9 */ /* 0x000fe40000000a00 */
[----:B---3--:R-:W-:Y:S02]  /*c4a0*/  IMAD R4, R8, UR4, RZ ;  /* 0x0000000408047c24 */ /* 0x008fe4000f8e02ff */
[----:B----4-:R-:W-:-:S04]  /*c4b0*/  IMAD.WIDE.U32 R2, R7, UR4, R2 ;  /* 0x0000000407027c25 */ /* 0x010fc8000f8e0002 */
[----:B------:R-:W-:Y:S01]  /*c4c0*/  IMAD R4, R7, UR5, R4 ;  /* 0x0000000507047c24 */ /* 0x000fe2000f8e0204 */
[----:B------:R-:W-:-:S03]  /*c4d0*/  ULDC.64 UR4, c[0x0][0x418] ;  /* 0x0001060000047ab9 */ /* 0x000fc60000000a00 */
[----:B------:R-:W-:Y:S01]  /*c4e0*/  IMAD.IADD R3, R4, 0x1, R3 ;  /* 0x0000000104037824 */ /* 0x000fe200078e0203 */
[----:B------:R-:W-:-:S04]  /*c4f0*/  LEA R4, P0, R2, UR4, 0x2 ;  /* 0x0000000402047c11 */ /* 0x000fc8000f8010ff */
[----:B------:R-:W-:-:S05]  /*c500*/  LEA.HI.X R5, R2, UR5, R3, 0x2, P0 ;  /* 0x0000000502057c11 */ /* 0x000fca00080f1403 */
[----:B------:R-:W2:Y:S01]  /*c510*/  LDG.E R7, desc[UR36][R4.64] ;  /* 0x0000002404077981 */ /* 0x000ea2000c1e1900 */
[----:B-----5:R-:W-:Y:S01]  /*c520*/  ISETP.NE.AND P4, PT, R6, 0x3, PT ;  /* 0x000000030600780c */ /* 0x020fe20003f85270 */
[----:B------:R-:W-:-:S05]  /*c530*/  VIADD R22, R10, 0x1 ;  /* 0x000000010a167836 */ /* 0x000fca0000000000 */
[----:B------:R-:W-:-:S04]  /*c540*/  ISETP.NE.AND P0, PT, R22, 0x2, PT ;  /* 0x000000021600780c */ /* 0x000fc80003f05270 */
[----:B------:R-:W-:Y:S01]  /*c550*/  SEL R29, RZ, 0x1, P0 ;  /* 0x00000001ff1d7807 */ /* 0x000fe20000000000 */
[----:B------:R-:W-:Y:S01]  /*c560*/  IMAD.MOV.U32 R23, RZ, RZ, R0 ;  /* 0x000000ffff177224 */ /* 0x000fe200078e0000 */
[----:B------:R-:W-:Y:S02]  /*c570*/  SEL R22, R22, RZ, P0 ;  /* 0x000000ff16167207 */ /* 0x000fe40000000000 */
[----:B------:R-:W-:Y:S02]  /*c580*/  LOP3.LUT R29, R20, R29, RZ, 0x3c, !PT ;  /* 0x0000001d141d7212 */ /* 0x000fe400078e3cff */
[----:B--2---:R-:W-:Y:S01]  /*c590*/  SHF.R.S32.HI R28, RZ, 0x1f, R7 ;  /* 0x0000001fff1c7819 */ /* 0x004fe20000011407 */
[----:B------:R-:W-:Y:S06]  /*c5a0*/  @!P4 BRA `(.L_x_10251) ;  /* 0x000000000004c947 */ /* 0x000fec0003800000 */
[----:B------:R-:W-:Y:S01]  /*c5b0*/  BPT.TRAP 0x1 ;  /* 0x000000040000795c */ /* 0x000fe20000300000 */
.L_x_10251:
[----:B------:R-:W-:Y:S01]  /*c5c0*/  IMAD R5, R22, 0x8, R17 ;  /* 0x0000000816057824 */ /* 0x000fe200078e0211 */
[----:B------:R-:W-:Y:S01]  /*c5d0*/  SHF.L.U32 R0, R29, 0x1f, RZ ;  /* 0x0000001f1d007819 */ /* 0x000fe200000006ff */
[----:B------:R-:W-:Y:S03]  /*c5e0*/  BSSY B1, `(.L_x_10252) ;  /* 0x0000003000017945 */ /* 0x000fe60003800000 */
[----:B------:R-:W0:Y:S02]  /*c5f0*/  SYNCS.PHASECHK.TRANS64.TRYWAIT P0, [R5+URZ+0x2d840], R0 ;  /* 0x02d84000050075a7 */ /* 0x000e24000800017f */
[----:B0-----:R-:W-:Y:S05]  /*c600*/  @!P0 BRA `(.L_x_10253) ;  /* 0x0000003000f08947 */ /* 0x001fea0003800000 */
.L_x_10326:
[----:B------:R-:W-:Y:S05]  /*c610*/  BSYNC B1 ;  /* 0x0000000000017941 */ /* 0x000fea0003800000 */
.L_x_10252:
[----:B------:R-:W1:Y:S01]  /*c620*/  S2R R6, SR_TID.X ;  /* 0x0000000000067919 */ /* 0x000e620000002100 */
[----:B------:R-:W-:Y:S01]  /*c630*/  SHF.R.S32.HI R21, RZ, 0x1f, R9 ;  /* 0x0000001fff157819 */ /* 0x000fe20000011409 */
[----:B------:R-:W-:Y:S01]  /*c640*/  ULDC.64 UR4, c[0x0][0x300] ;  /* 0x0000c00000047ab9 */ /* 0x000fe20000000a00 */
[----:B------:R-:W-:Y:S01]  /*c650*/  ULDC.64 UR6, c[0x0][0x2e8] ;  /* 0x0000ba0000067ab9 */ /* 0x000fe20000000a00 */
[----:B------:R-:W-:Y:S01]  /*c660*/  IMAD.WIDE.U32 R2, R9, UR4, RZ ;  /* 0x0000000409027c25 */ /* 0x000fe2000f8e00ff */
[C---:B------:R-:W-:Y:S02]  /*c670*/  LOP3.LUT P5, RZ, R16.reuse, 0x2, RZ, 0xc0, !PT ;  /* 0x0000000210ff7812 */ /* 0x040fe400078ac0ff */
[----:B------:R-:W-:Y:S01]  /*c680*/  LOP3.LUT P4, RZ, R16, 0x1, RZ, 0xc0, !PT ;  /* 0x0000000110ff7812 */ /* 0x000fe2000788c0ff */
[----:B0-----:R-:W-:-:S04]  /*c690*/  IMAD R0, R21, UR4, RZ ;  /* 0x0000000415007c24 */ /* 0x001fc8000f8e02ff */
        /* <DEDUP_REMOVED lines=8> */
[----:B-1----:R-:W-:Y:S02]  /*c720*/  IMAD.SHL.U32 R4, R6, 0x8, RZ ;  /* 0x0000000806047824 */ /* 0x002fe400078e00ff */
[----:B------:R-:W-:Y:S01]  /*c730*/  IMAD.WIDE.U32 R2, R26, UR4, R2 ;  /* 0x000000041a027c25 */ /* 0x000fe2000f8e0002 */
[----:B------:R-:W-:Y:S02]  /*c740*/  UMOV UR4, 0xffffffff ;  /* 0xffffffff00047882 */ /* 0x000fe40000000000 */
[----:B------:R-:W-:Y:S01]  /*c750*/  LOP3.LUT R4, R4, 0xd8, RZ, 0xc0, !PT ;  /* 0x000000d804047812 */ /* 0x000fe200078ec0ff */
[----:B------:R-:W-:Y:S02]  /*c760*/  IMAD.SHL.U32 R11, R6, 0x8, RZ ;  /* 0x00000008060b7824 */ /* 0x000fe400078e00ff */
[----:B------:R-:W-:Y:S01]  /*c770*/  IMAD R8, R26, UR5, R3 ;  /* 0x000000051a087c24 */ /* 0x000fe2000f8e0203 */
[----:B------:R-:W-:-:S02]  /*c780*/  LOP3.LUT R4, R4, 0x18, R6, 0x78, !PT ;  /* 0x0000001804047812 */ /* 0x000fc400078e7806 */
[----:B------:R-:W-:Y:S02]  /*c790*/  LEA R6, P0, R2, UR6, 0x1 ;  /* 0x0000000602067c11 */ /* 0x000fe4000f8008ff */
[----:B------:R-:W-:Y:S02]  /*c7a0*/  LOP3.LUT R4, R4, 0x320, R11, 0xf8, !PT ;  /* 0x0000032004047812 */ /* 0x000fe400078ef80b */
[----:B------:R-:W-:-:S03]  /*c7b0*/  LEA.HI.X R8, R2, UR7, R8, 0x1, P0 ;  /* 0x0000000702087c11 */ /* 0x000fc600080f0c08 */
[----:B------:R-:W-:Y:S01]  /*c7c0*/  IMAD R4, R22, 0x3000, R4 ;  /* 0x0000300016047824 */ /* 0x000fe200078e0204 */
[----:B------:R-:W-:Y:S06]  /*c7d0*/  BRA.DIV UR4, `(.L_x_10254) ;  /* 0x0000003204907947 */ /* 0x000fec000b800000 */
[----:B------:R-:W0:Y:S01]  /*c7e0*/  S2R R3, SR_TID.X ;  /* 0x0000000000037919 */ /* 0x000e220000002100 */
[----:B------:R-:W-:Y:S01]  /*c7f0*/  LOP3.LUT P6, RZ, R16, 0x4, RZ, 0xc0, !PT ;  /* 0x0000000410ff7812 */ /* 0x000fe200078cc0ff */
[----:B------:R-:W-:Y:S01]  /*c800*/  IMAD R4, R4, 0x2, R17 ;  /* 0x0000000204047824 */ /* 0x000fe200078e0211 */
[----:B------:R-:W1:Y:S04]  /*c810*/  SHFL.IDX PT, R2, R6, RZ, 0x1c1f ;  /* 0x001c1fff06027589 */ /* 0x000e6800000e0000 */
[----:B------:R-:W-:Y:S01]  /*c820*/  SHFL.IDX PT, R25, R8, 0x2, 0x1c1f ;  /* 0x005c1f0008197f89 */ /* 0x000fe200000e0000 */
[----:B0-----:R-:W-:-:S03]  /*c830*/  IMAD.SHL.U32 R11, R3, 0x8, RZ ;  /* 0x00000008030b7824 */ /* 0x001fc600078e00ff */
[----:B------:R-:W0:Y:S02]  /*c840*/  SHFL.IDX PT, R3, R8, RZ, 0x1c1f ;  /* 0x001c1fff08037589 */ /* 0x000e2400000e0000 */
[----:B------:R-:W-:-:S05]  /*c850*/  LOP3.LUT R11, R11, 0x18, RZ, 0xc0, !PT ;  /* 0x000000180b0b7812 */ /* 0x000fca00078ec0ff */
[----:B------:R-:W-:-:S05]  /*c860*/  IMAD.SHL.U32 R0, R11, 0x2, RZ ;  /* 0x000000020b007824 */ /* 0x000fca00078e00ff */
[----:B-1----:R-:W-:-:S05]  /*c870*/  IADD3 R2, P0, R2, R0, RZ ;  /* 0x0000000002027210 */ /* 0x002fca0007f1e0ff */
[----:B0-----:R-:W-:-:S05]  /*c880*/  IMAD.X R3, RZ, RZ, R3, P0 ;  /* 0x000000ffff037224 */ /* 0x001fca00000e0603 */
        /* <DEDUP_REMOVED lines=18> */
.L_x_10336:
        /* <DEDUP_REMOVED lines=11> */
.L_x_10255:
        /* <DEDUP_REMOVED lines=11> */
.L_x_10256:
[----:B------:R1:W-:Y:S01]  /*cb10*/  SYNCS.ARRIVE.TRANS64.A1T0 RZ, [R5+URZ+0x2d830], RZ ;  /* 0x02d830ff05ff79a7 */ /* 0x0003e2000810003f */
[----:B------:R-:W-:Y:S05]  /*cb20*/  @!P5 BRA `(.L_x_10257) ;  /* 0x000000000004d947 */ /* 0x000fea0003800000 */
[----:B------:R-:W-:Y:S01]  /*cb30*/  BPT.TRAP 0x1 ;  /* 0x000000040000795c */ /* 0x000fe20000300000 */
.L_x_10257:
[----:B------:R-:W-:Y:S01]  /*cb40*/  SHF.L.U32 R2, R20, 0x1f, RZ ;  /* 0x0000001f14027819 */ /* 0x000fe200000006ff */
[----:B-1----:R-:W-:Y:S01]  /*cb50*/  IMAD R5, R10, 0x8, R17 ;  /* 0x000000080a057824 */ /* 0x002fe200078e0211 */
[----:B------:R-:W-:Y:S03]  /*cb60*/  BSSY B1, `(.L_x_10258) ;  /* 0x0000003000017945 */ /* 0x000fe60003800000 */
[----:B------:R-:W1:Y:S02]  /*cb70*/  SYNCS.PHASECHK.TRANS64.TRYWAIT P0, [R5+URZ+0x2d860], R2 ;  /* 0x02d86002050075a7 */ /* 0x000e64000800017f */
[----:B-1----:R-:W-:Y:S05]  /*cb80*/  @!P0 BRA `(.L_x_10259) ;  /* 0x0000003000f88947 */ /* 0x002fea0003800000 */
.L_x_10337:
[----:B------:R-:W-:Y:S05]  /*cb90*/  BSYNC B1 ;  /* 0x0000000000017941 */ /* 0x000fea0003800000 */
.L_x_10258:
[----:B------:R-:W2:Y:S04]  /*cba0*/  LDL R11, [R1+0xc] ;  /* 0x00000c00010b7983 */ /* 0x000ea80000100800 */
[----:B0-----:R-:W2:Y:S01]  /*cbb0*/  LDL.LU R6, [R1] ;  /* 0x0000000001067983 */ /* 0x001ea20000300800 */
[----:B------:R-:W0:Y:S01]  /*cbc0*/  S2R R12, SR_TID.X ;  /* 0x00000000000c7919 */ /* 0x000e220000002100 */
[----:B------:R-:W-:Y:S01]  /*cbd0*/  UMOV UR4, 0xffffffff ;  /* 0xffffffff00047882 */ /* 0x000fe20000000000 */
[C---:B0-----:R-:W-:Y:S01]  /*cbe0*/  IMAD.SHL.U32 R4, R12.reuse, 0x8, RZ ;  /* 0x000000080c047824 */ /* 0x041fe200078e00ff */
[C---:B------:R-:W-:Y:S01]  /*cbf0*/  LOP3.LUT R3, R12.reuse, 0x7f, RZ, 0xc0, !PT ;  /* 0x0000007f0c037812 */ /* 0x040fe200078ec0ff */
[----:B------:R-:W-:-:S03]  /*cc00*/  IMAD.SHL.U32 R8, R12, 0x8, RZ ;  /* 0x000000080c087824 */ /* 0x000fc600078e00ff */
[----:B------:R-:W-:-:S04]  /*cc10*/  LOP3.LUT R4, R4, 0xd8, RZ, 0xc0, !PT ;  /* 0x000000d804047812 */ /* 0x000fc800078ec0ff */
[----:B------:R-:W-:Y:S02]  /*cc20*/  LOP3.LUT R4, R4, 0x18, R12, 0x78, !PT ;  /* 0x0000001804047812 */ /* 0x000fe400078e780c */
[----:B------:R-:W-:Y:S02]  /*cc30*/  SHF.R.U32.HI R3, RZ, 0x2, R3 ;  /* 0x00000002ff037819 */ /* 0x000fe40000011603 */
[----:B------:R-:W-:-:S05]  /*cc40*/  LOP3.LUT R4, R4, 0x320, R8, 0xf8, !PT ;  /* 0x0000032004047812 */ /* 0x000fca00078ef808 */
[----:B------:R-:W-:Y:S02]  /*cc50*/  IMAD R4, R10, 0x3000, R4 ;  /* 0x000030000a047824 */ /* 0x000fe400078e0204 */
        /* <DEDUP_REMOVED lines=36> */
[----:B0-2---:R0:W1:Y:S02]  /*cea0*/  SHFL.IDX PT, R2, R18, 0x3, 0x1c1f ;  /* 0x007c1f0012027f89 */ /* 0x00506400000e0000 */
.L_x_10347:
        /* <DEDUP_REMOVED lines=26> */
[----:B------:R-:W-:Y:S01]  /*d050*/  LEA.HI.X R0, R2, UR7, R0, 0x1, P0 ;  /* 0x0000000702007c11 */ /* 0x000fe200080f0c00 */
[----:B------:R-:W-:Y:S01]  /*d060*/  NOP ;  /* 0x0000000000007918 */ /* 0x000fe20000000000 */
[----:B------:R-:W-:-:S13]  /*d070*/  PLOP3.LUT P0, PT, PT, PT, PT, 0x80, 0x0 ;  /* 0x000000000000781c */ /* 0x000fda0003f0f070 */
.L_x_10261:
[----:B------:R-:W-:Y:S02]  /*d080*/  PLOP3.LUT P4, PT, P4, P0, PT, 0xa2, 0x0 ;  /* 0x000000000000781c */ /* 0x000fe40002781472 */
[----:B------:R-:W-:-:S08]  /*d090*/  @P0 R2UR P4, UR4, R5 ;  /* 0x00000000050402ca */ /* 0x000fd00000080000 */
[----:B------:R-:W-:-:S05]  /*d0a0*/  @P0 PLOP3.LUT P0, PT, P4, PT, PT, 0x80, 0x0 ;  /* 0x000000000000081c */ /* 0x000fca000270f070 */
[----:B------:R-:W-:Y:S01]  /*d0b0*/  @!P4 SYNCS.ARRIVE.TRANS64.RED.A0T1 RZ, [UR4+0x2d850], RZ ;  /* 0x02d850ffffffc9a7 */ /* 0x000fe20008200404 */
[----:B------:R-:W-:Y:S07]  /*d0c0*/  @!P4 ARRIVES.LDGSTSBAR.64.TRANSCNT [UR4+0x2d850] ;  /* 0x02d85000ff00c9b0 */ /* 0x000fee0008000a84 */
[----:B------:R-:W-:Y:S05]  /*d0d0*/  @P0 BRA.U.ANY `(.L_x_10261) ;  /* 0xfffffffd00e80947 */ /* 0x000fea000393ffff */
[----:B------:R-:W-:Y:S01]  /*d0e0*/  NOP ;  /* 0x0000000000007918 */ /* 0x000fe20000000000 */
[----:B------:R-:W2:Y:S01]  /*d0f0*/  LDL R2, [R1+0x48] ;  /* 0x0000480001027983 */ /* 0x000ea20000100800 */
[----:B------:R-:W-:Y:S01]  /*d100*/  IMAD.MOV.U32 R19, RZ, RZ, R0 ;  /* 0x000000ffff137224 */ /* 0x000fe200078e0000 */
[----:B--2---:R-:W-:-:S13]  /*d110*/  ISETP.NE.AND P5, PT, R2, 0x3, PT ;  /* 0x000000030200780c */ /* 0x004fda0003fa5270 */
[----:B------:R-:W-:Y:S05]  /*d120*/  @!P5 BRA `(.L_x_10262) ;  /* 0x000000000004d947 */ /* 0x000fea0003800000 */
[----:B------:R-:W-:Y:S01]  /*d130*/  BPT.TRAP 0x1 ;  /* 0x000000040000795c */ /* 0x000fe20000300000 */
.L_x_10262:
[----:B------:R-:W2:Y:S01]  /*d140*/  LDL R2, [R1+0x10] ;  /* 0x0000100001027983 */ /* 0x000ea20000100800 */
[----:B------:R1:W-:Y:S01]  /*d150*/  SYNCS.ARRIVE.TRANS64.A1T0 RZ, [R5+URZ+0x2d850], RZ ;  /* 0x02d850ff05ff79a7 */ /* 0x0003e2000810003f */
[C---:B------:R-:W-:Y:S02]  /*d160*/  VIADD R0, R23.reuse, 0xffffffff ;  /* 0xffffffff17007836 */ /* 0x040fe40000000000 */
[----:B------:R1:W-:Y:S01]  /*d170*/  STL [R1], R23 ;  /* 0x0000001701007387 */ /* 0x0003e20000100800 */
[----:B------:R-:W-:Y:S02]  /*d180*/  IMAD.MOV.U32 R20, RZ, RZ, R29 ;  /* 0x000000ffff147224 */ /* 0x000fe400078e001d */
[----:B------:R-:W-:Y:S01]  /*d190*/  IMAD.MOV.U32 R10, RZ, RZ, R22 ;  /* 0x000000ffff0a7224 */ /* 0x000fe200078e0016 */
[----:B--2---:R-:W-:-:S13]  /*d1a0*/  ISETP.GT.AND P0, PT, R23, R2, PT ;  /* 0x000000021700720c */ /* 0x004fda0003f04270 */
[----:B-1----:R-:W-:Y:S05]  /*d1b0*/  @P0 BRA `(.L_x_10263) ;  /* 0xfffffff000580947 */ /* 0x002fea000383ffff */
.L_x_10250:
[----:B------:R-:W-:Y:S05]  /*d1c0*/  BSYNC B0 ;  /* 0x0000000000007941 */ /* 0x000fea0003800000 */
.L_x_10249:
[----:B------:R-:W1:Y:S01]  /*d1d0*/  S2R R2, SR_TID.X ;  /* 0x0000000000027919 */ /* 0x000e620000002100 */
[----:B------:R-:W-:Y:S01]  /*d1e0*/  BSSY B0, `(.L_x_10264) ;  /* 0x0000010000007945 */ /* 0x000fe20003800000 */
[----:B-1----:R-:W-:-:S04]  /*d1f0*/  LOP3.LUT R2, R2, 0x7f, RZ, 0xc0, !PT ;  /* 0x0000007f02027812 */ /* 0x002fc800078ec0ff */
[----:B------:R-:W-:-:S13]  /*d200*/  ISETP.NE.AND P0, PT, R2, RZ, PT ;  /* 0x000000ff0200720c */ /* 0x000fda0003f05270 */
[----:B------:R-:W-:Y:S05]  /*d210*/  @P0 BRA `(.L_x_10265) ;  /* 0x0000000000300947 */ /* 0x000fea0003800000 */
[----:B0-----:R-:W0:Y:S01]  /*d220*/  S2R R5, SR_LANEID ;  /* 0x0000000000057919 */ /* 0x001e220000000000 */
        /* <DEDUP_REMOVED lines=10> */
[----:B0-----:R-:W-:-:S07]  /*d2d0*/  IADD3 R24, R0, UR38, R7 ;  /* 0x0000002600187c10 */ /* 0x001fce000fffe007 */
.L_x_10265:
[----:B------:R-:W-:Y:S05]  /*d2e0*/  BSYNC B0 ;  /* 0x0000000000007941 */ /* 0x000fea0003800000 */
.L_x_10264:
[----:B------:R-:W2:Y:S02]  /*d2f0*/  LDL R0, [R1+0x48] ;  /* 0x0000480001007983 */ /* 0x000ea40000100800 */
[----:B--2---:R-:W-:-:S13]  /*d300*/  ISETP.NE.AND P0, PT, R0, 0x3, PT ;  /* 0x000000030000780c */ /* 0x004fda0003f05270 */
[----:B------:R-:W-:Y:S05]  /*d310*/  @!P0 BRA `(.L_x_10266) ;  /* 0x0000000000048947 */ /* 0x000fea0003800000 */
[----:B------:R-:W-:Y:S01]  /*d320*/  BPT.TRAP 0x1 ;  /* 0x000000040000795c */ /* 0x000fe20000300000 */
.L_x_10266:
[----:B------:R-:W2:Y:S01]  /*d330*/  LDL.LU R2, [R1+0xc] ;  /* 0x00000c0001027983 */ /* 0x000ea20000300800 */
[----:B------:R-:W-:Y:S01]  /*d340*/  LEA R0, R22, R17, 0x3 ;  /* 0x0000001116007211 */ /* 0x000fe200078e18ff */
[----:B------:R-:W-:Y:S01]  /*d350*/  BSSY B0, `(.L_x_10267) ;  /* 0x0000005000007945 */ /* 0x000fe20003800000 */
[----:B------:R-:W-:-:S04]  /*d360*/  SHF.L.U32 R3, R29, 0x1f, RZ ;  /* 0x0000001f1d037819 */ /* 0x000fc800000006ff */
[----:B------:R-:W1:Y:S01]  /*d370*/  SYNCS.PHASECHK.TRANS64.TRYWAIT P0, [R0+URZ+0x2d860], R3 ;  /* 0x02d86003000075a7 */ /* 0x000e62000800017f */
[----:B--2---:R-:W-:Y:S01]  /*d380*/  IMAD R6, R23, -0x80, R2 ;  /* 0xffffff8017067824 */ /* 0x004fe200078e0202 */
[----:B-1----:R-:W-:Y:S06]  /*d390*/  @!P0 BRA `(.L_x_10268) ;  /* 0x00000030006c8947 */ /* 0x002fec0003800000 */
.L_x_10348:
[----:B------:R-:W-:Y:S05]  /*d3a0*/  BSYNC B0 ;  /* 0x0000000000007941 */ /* 0x000fea0003800000 */
.L_x_10267:
[----:B------:R-:W0:Y:S01]  /*d3b0*/  S2R R2, SR_TID.X ;  /* 0x0000000000027919 */ /* 0x000e220000002100 */
[----:B------:R-:W-:Y:S01]  /*d3c0*/  UMOV UR4, 0xffffffff ;  /* 0xffffffff00047882 */ /* 0x000fe20000000000 */
[----:B------:R-:W2:Y:S01]  /*d3d0*/  S2R R7, SR_TID.X ;  /* 0x0000000000077919 */ /* 0x000ea20000002100 */
[----:B0-----:R-:W-:Y:S01]  /*d3e0*/  LOP3.LUT R5, R2, 0x7f, RZ, 0xc0, !PT ;  /* 0x0000007f02057812 */ /* 0x001fe200078ec0ff */
[----:B--2---:R-:W-:-:S03]  /*d3f0*/  IMAD.SHL.U32 R2, R7, 0x8, RZ ;  /* 0x0000000807027824 */ /* 0x004fc600078e00ff */
[----:B------:R-:W-:Y:S01]  /*d400*/  SHF.R.U32.HI R5, RZ, 0x2, R5 ;  /* 0x00000002ff057819 */ /* 0x000fe20000011605 */
[----:B------:R-:W-:Y:S01]  /*d410*/  IMAD.SHL.U32 R4, R7, 0x8, RZ ;  /* 0x0000000807047824 */ /* 0x000fe200078e00ff */
[----:B------:R-:W-:-:S03]  /*d420*/  LOP3.LUT R2, R2, 0xd8, RZ, 0xc0, !PT ;  /* 0x000000d802027812 */ /* 0x000fc600078ec0ff */
[----:B------:R-:W-:Y:S01]  /*d430*/  IMAD.IADD R6, R6, 0x1, -R5 ;  /* 0x0000000106067824 */ /* 0x000fe200078e0a05 */
[----:B------:R-:W-:-:S04]  /*d440*/  LOP3.LUT R2, R2, 0x18, R7, 0x78, !PT ;  /* 0x0000001802027812 */ /* 0x000fc800078e7807 */
[----:B------:R-:W-:-:S05]  /*d450*/  LOP3.LUT R2, R2, 0x320, R4, 0xf8, !PT ;  /* 0x0000032002027812 */ /* 0x000fca00078ef804 */
[----:B------:R-:W-:Y:S01]  /*d460*/  IMAD R4, R22, 0x3000, R2 ;  /* 0x0000300016047824 */ /* 0x000fe200078e0202 */
[----:B------:R-:W-:Y:S06]  /*d470*/  BRA.DIV UR4, `(.L_x_10269) ;  /* 0x0000003204487947 */ /* 0x000fec000b800000 */
[----:B------:R-:W0:Y:S01]  /*d480*/  S2R R2, SR_TID.X ;  /* 0x0000000000027919 */ /* 0x000e220000002100 */
[----:B------:R-:W-:Y:S01]  /*d490*/  ULDC UR4, c[0x0][0x2f4] ;  /* 0x0000bd0000047ab9 */ /* 0x000fe20000000800 */
[----:B------:R-:W-:Y:S01]  /*d4a0*/  IMAD R4, R4, 0x2, R17 ;  /* 0x0000000204047824 */ /* 0x000fe200078e0211 */
[----:B------:R-:W2:Y:S04]  /*d4b0*/  SHFL.IDX PT, R14, R18, RZ, 0x1c1f ;  /* 0x001c1fff120e7589 */ /* 0x000ea800000e0000 */
[----:B-1----:R-:W1:Y:S01]  /*d4c0*/  SHFL.IDX PT, R3, R19, RZ, 0x1c1f ;  /* 0x001c1fff13037589 */ /* 0x002e6200000e0000 */
[----:B0-----:R-:W-:-:S05]  /*d4d0*/  IMAD.SHL.U32 R7, R2, 0x8, RZ ;  /* 0x0000000802077824 */ /* 0x001fca00078e00ff */
[----:B------:R-:W-:-:S04]  /*d4e0*/  LOP3.LUT R7, R7, 0x18, RZ, 0xc0, !PT ;  /* 0x0000001807077812 */ /* 0x000fc800078ec0ff */
[C---:B------:R-:W-:Y:S01]  /*d4f0*/  ISETP.GE.AND P2, PT, R7.reuse, UR4, PT ;  /* 0x0000000407007c0c */ /* 0x040fe2000bf46270 */
[C---:B------:R-:W-:Y:S01]  /*d500*/  IMAD.SHL.U32 R5, R7.reuse, 0x2, RZ ;  /* 0x0000000207057824 */ /* 0x040fe200078e00ff */
[C---:B------:R-:W-:Y:S02]  /*d510*/  LOP3.LUT R8, R7.reuse, 0x20, RZ, 0xfc, !PT ;  /* 0x0000002007087812 */ /* 0x040fe400078efcff */
[----:B------:R-:W-:Y:S02]  /*d520*/  ISETP.LT.OR P4, PT, R6, 0x1, P2 ;  /* 0x000000010600780c */ /* 0x000fe40001781670 */
[----:B--2---:R-:W-:Y:S02]  /*d530*/  IADD3 R2, P0, R14, R5, RZ ;  /* 0x000000050e027210 */ /* 0x004fe40007f1e0ff */
[----:B------:R-:W-:Y:S01]  /*d540*/  LOP3.LUT R7, R7, 0x40, RZ, 0xfc, !PT ;  /* 0x0000004007077812 */ /* 0x000fe200078efcff */
[----:B------:R-:W0:Y:S01]  /*d550*/  SHFL.IDX PT, R14, R18, 0x1, 0x1c1f ;  /* 0x003c1f00120e7f89 */ /* 0x000e2200000e0000 */
[----:B------:R-:W-:Y:S01]  /*d560*/  ISETP.GE.AND P1, PT, R8, UR4, PT ;  /* 0x0000000408007c0c */ /* 0x000fe2000bf26270 */
[----:B-1----:R-:W-:Y:S01]  /*d570*/  IMAD.X R3, RZ, RZ, R3, P0 ;  /* 0x000000ffff037224 */ /* 0x002fe200000e0603 */
[----:B------:R-:W-:-:S02]  /*d580*/  ISETP.GE.AND P0, PT, R7, UR4, PT ;  /* 0x0000000407007c0c */ /* 0x000fc4000bf06270 */
[----:B------:R-:W-:-:S03]  /*d590*/  ISETP.LT.OR P3, PT, R6, 0x1, P1 ;  /* 0x000000010600780c */ /* 0x000fc60000f61670 */
[----:B------:R-:W-:Y:S01]  /*d5a0*/  LDGSTS.E.BYPASS.LTC128B.128 [R4+0x400], desc[UR36][R2.64], !P4 ;  /* 0x0040000002047fae */ /* 0x000fe2000e101d64 */
[----:B------:R-:W-:-:S09]  /*d5b0*/  ISETP.LT.OR P4, PT, R6, 0x1, P0 ;  /* 0x000000010600780c */ /* 0x000fd20000781670 */
[----:B------:R-:W-:Y:S04]  /*d5c0*/  LDGSTS.E.BYPASS.LTC128B.128 [R4+0x2400], desc[UR36][R2.64+0x40], !P3 ;  /* 0x0240004002047fae */ /* 0x000fe8000d901d64 */
[----:B------:R1:W-:Y:S01]  /*d5d0*/  LDGSTS.E.BYPASS.LTC128B.128 [R4+0x4400], desc[UR36][R2.64+0x80], !P4 ;  /* 0x0440008002047fae */ /* 0x0003e2000e101d64 */
[----:B------:R-:W-:-:S03]  /*d5e0*/  ISETP.LT.OR P4, PT, R6, 0x21, P2 ;  /* 0x000000210600780c */ /* 0x000fc60001781670 */
[----:B-1----:R-:W1:Y:S01]  /*d5f0*/  SHFL.IDX PT, R3, R19, 0x1, 0x1c1f ;  /* 0x003c1f0013037f89 */ /* 0x002e6200000e0000 */
[----:B0-----:R-:W-:-:S03]  /*d600*/  IADD3 R2, P3, R14, R5, RZ ;  /* 0x000000050e027210 */ /* 0x001fc60007f7e0ff */
[----:B------:R-:W0:Y:S02]  /*d610*/  SHFL.IDX PT, R14, R18, 0x2, 0x1c1f ;  /* 0x005c1f00120e7f89 */ /* 0x000e2400000e0000 */
[----:B-1----:R-:W-:Y:S01]  /*d620*/  IMAD.X R3, RZ, RZ, R3, P3 ;  /* 0x000000ffff037224 */ /* 0x002fe200018e0603 */
[----:B------:R-:W-:-:S04]  /*d630*/  ISETP.LT.OR P3, PT, R6, 0x21, P1 ;  /* 0x000000210600780c */ /* 0x000fc80000f61670 */
[----:B------:R-:W-:Y:S01]  /*d640*/  LDGSTS.E.BYPASS.LTC128B.128 [R4+0xc00], desc[UR36][R2.64], !P4 ;  /* 0x00c0000002047fae */ /* 0x000fe2000e101d64 */
[----:B------:R-:W-:-:S08]  /*d650*/  ISETP.LT.OR P4, PT, R6, 0x21, P0 ;  /* 0x000000210600780c */ /* 0x000fd00000781670 */
[----:B------:R-:W-:Y:S05]  /*d660*/  LDGSTS.E.BYPASS.LTC128B.128 [R4+0x2c00], desc[UR36][R2.64+0x40], !P3 ;  /* 0x02c0004002047fae */ /* 0x000fea000d901d64 */
[----:B------:R1:W-:Y:S01]  /*d670*/  LDGSTS.E.BYPASS.LTC128B.128 [R4+0x4c00], desc[UR36][R2.64+0x80], !P4 ;  /* 0x04c0008002047fae */ /* 0x0003e2000e101d64 */
[----:B------:R-:W-:-:S03]  /*d680*/  ISETP.LT.OR P4, PT, R6, 0x41, P2 ;  /* 0x000000410600780c */ /* 0x000fc60001781670 */
[----:B-1----:R-:W1:Y:S01]  /*d690*/  SHFL.IDX PT, R3, R19, 0x2, 0x1c1f ;  /* 0x005c1f0013037f89 */ /* 0x002e6200000e0000 */
[----:B0-----:R-:W-:-:S03]  /*d6a0*/  IADD3 R2, P3, R14, R5, RZ ;  /* 0x000000050e027210 */ /* 0x001fc60007f7e0ff */
[----:B------:R-:W0:Y:S04]  /*d6b0*/  SHFL.IDX PT, R19, R19, 0x3, 0x1c1f ;  /* 0x007c1f0013137f89 */ /* 0x000e2800000e0000 */
[----:B------:R2:W3:Y:S01]  /*d6c0*/  SHFL.IDX PT, R14, R18, 0x3, 0x1c1f ;  /* 0x007c1f00120e7f89 */ /* 0x0004e200000e0000 */
[----:B-1----:R-:W-:Y:S01]  /*d6d0*/  IMAD.X R3, RZ, RZ, R3, P3 ;  /* 0x000000ffff037224 */ /* 0x002fe200018e0603 */
[----:B------:R-:W-:-:S04]  /*d6e0*/  ISETP.LT.OR P3, PT, R6, 0x41, P1 ;  /* 0x000000410600780c */ /* 0x000fc80000f61670 */
[----:B------:R2:W-:Y:S01]  /*d6f0*/  LDGSTS.E.BYPASS.LTC128B.128 [R4+0x1400], desc[UR36][R2.64], !P4 ;  /* 0x0140000002047fae */ /* 0x0005e2000e101d64 */
[----:B------:R-:W-:-:S08]  /*d700*/  ISETP.LT.OR P4, PT, R6, 0x41, P0 ;  /* 0x000000410600780c */ /* 0x000fd00000781670 */
[----:B------:R2:W-:Y:S05]  /*d710*/  LDGSTS.E.BYPASS.LTC128B.128 [R4+0x3400], desc[UR36][R2.64+0x40], !P3 ;  /* 0x0340004002047fae */ /* 0x0005ea000d901d64 */
[----:B0--3--:R2:W-:Y:S02]  /*d720*/  LDGSTS.E.BYPASS.LTC128B.128 [R4+0x5400], desc[UR36][R2.64+0x80], !P4 ;  /* 0x0540008002047fae */ /* 0x0095e4000e101d64 */
.L_x_10358:
[C---:B------:R-:W-:Y:S02]  /*d730*/  ISETP.LT.OR P2, PT, R6.reuse, 0x61, P2 ;  /* 0x000000610600780c */ /* 0x040fe40001741670 */
[C---:B------:R-:W-:Y:S02]  /*d740*/  ISETP.LT.OR P1, PT, R6.reuse, 0x61, P1 ;  /* 0x000000610600780c */ /* 0x040fe40000f21670 */
[----:B------:R-:W-:Y:S02]  /*d750*/  ISETP.LT.OR P0, PT, R6, 0x61, P0 ;  /* 0x000000610600780c */ /* 0x000fe40000701670 */
[----:B--2---:R-:W-:-:S05]  /*d760*/  IADD3 R2, P3, R14, R5, RZ ;  /* 0x000000050e027210 */ /* 0x004fca0007f7e0ff */
        /* <DEDUP_REMOVED lines=9> */
.L_x_10270:
        /* <DEDUP_REMOVED lines=11> */
.L_x_10271:
[----:B------:R-:W-:Y:S01]  /*d8b0*/  VIADD R22, R22, 0x1 ;  /* 0x0000000116167836 */ /* 0x000fe20000000000 */
[----:B------:R0:W-:Y:S04]  /*d8c0*/  SYNCS.ARRIVE.TRANS64.A1T0 RZ, [R0+URZ+0x2d850], RZ ;  /* 0x02d850ff00ff79a7 */ /* 0x0001e8000810003f */
[----:B------:R-:W-:-:S04]  /*d8d0*/  ISETP.NE.AND P0, PT, R22, 0x2, PT ;  /* 0x000000021600780c */ /* 0x000fc80003f05270 */
[----:B0-----:R-:W-:Y:S02]  /*d8e0*/  SEL R0, RZ, 0x1, P0 ;  /* 0x00000001ff007807 */ /* 0x001fe40000000000 */
[----:B------:R-:W-:Y:S02]  /*d8f0*/  SEL R22, R22, RZ, P0 ;  /* 0x000000ff16167207 */ /* 0x000fe40000000000 */
[----:B------:R-:W-:-:S07]  /*d900*/  LOP3.LUT R29, R29, R0, RZ, 0x3c, !PT ;  /* 0x000000001d1d7212 */ /* 0x000fce00078e3cff */
.L_x_10230:
[----:B------:R-:W-:Y:S05]  /*d910*/  BSYNC B7 ;  /* 0x0000000000077941 */ /* 0x000fea0003800000 */
.L_x_10228:
        /* <DEDUP_REMOVED lines=11> */
.L_x_10272:
        /* <DEDUP_REMOVED lines=15> */
[C---:B------:R-:W-:Y:S02]  /*dac0*/  ISETP.GE.U32.AND P2, PT, R8.reuse, 0x2, PT ;  /* 0x000000020800780c */ /* 0x040fe40003f46070 */
[C---:B------:R-:W-:Y:S01]  /*dad0*/  ISETP.GE.U32.AND P3, PT, R8.reuse, 0x4, PT ;  /* 0x000000040800780c */ /* 0x040fe20003f66070 */
[----:B------:R-:W-:Y:S01]  /*dae0*/  SHFL.IDX PT, R0, R24, RZ, 0x1f ;  /* 0x00001fff18007589 */ /* 0x000fe200000e0000 */
[C---:B------:R-:W-:Y:S02]  /*daf0*/  ISETP.GE.U32.AND P4, PT, R8.reuse, 0x8, PT ;  /* 0x000000080800780c */ /* 0x040fe40003f86070 */
[----:B------:R-:W-:Y:S01]  /*db00*/  ISETP.GE.U32.AND P5, PT, R8, 0x10, PT ;  /* 0x000000100800780c */ /* 0x000fe20003fa6070 */
[----:B------:R0:W-:Y:S02]  /*db10*/  SHFL.IDX PT, R6, R24, 0x1, 0x1f ;  /* 0x00201f0018067f89 */ /* 0x0001e400000e0000 */
[----:B0-----:R-:W-:-:S02]  /*db20*/  IMAD.MOV.U32 R24, RZ, RZ, RZ ;  /* 0x000000ffff187224 */ /* 0x001fc400078e00ff */
[----:B--2---:R-:W-:Y:S02]  /*db30*/  @!P1 IMAD.MOV.U32 R4, RZ, RZ, R7 ;  /* 0x000000ffff049224 */ /* 0x004fe400078e0007 */
        /* <DEDUP_REMOVED lines=20> */
.L_x_10368:
[----:B------:R-:W-:Y:S02]  /*dc80*/  ULDC UR4, c[0x0][0xc38] ;  /* 0x00030e0000047ab9 */ /* 0x000fe40000000800 */
[----:B------:R-:W-:-:S04]  /*dc90*/  IMAD.U32 R3, RZ, RZ, UR4 ;  /* 0x00000004ff037e24 */ /* 0x000fc8000f8e00ff */
[----:B-1----:R-:W-:-:S04]  /*dca0*/  IMAD R5, R14, R3, RZ ;  /* 0x000000030e057224 */ /* 0x002fc800078e02ff */
[----:B------:R-:W-:-:S05]  /*dcb0*/  IMAD.IADD R6, R6, 0x1, R5 ;  /* 0x0000000106067824 */ /* 0x000fca00078e0205 */
[----:B------:R-:W-:-:S13]  /*dcc0*/  ISETP.GT.AND P6, PT, R6, R0, PT ;  /* 0x000000000600720c */ /* 0x000fda0003fc4270 */
[----:B------:R-:W-:Y:S05]  /*dcd0*/  @P6 BRA `(.L_x_10275) ;  /* 0x0000000000a46947 */ /* 0x000fea0003800000 */
.L_x_10278:
        /* <DEDUP_REMOVED lines=9> */
[----:B------:R-:W0:Y:S02]  /*dd70*/  @!P6 LDC.64 R2, c[0x0][0xc80] ;  /* 0x00032000ff02eb82 */ /* 0x000e240000000a00 */
[----:B0-----:R-:W-:-:S05]  /*dd80*/  @!P6 IMAD.WIDE R2, R5, 0x4, R2 ;  /* 0x000000040502e825 */ /* 0x001fca00078e0202 */
[----:B------:R0:W2:Y:S01]  /*dd90*/  @!P6 LDG.E R4, desc[UR36][R2.64] ;  /* 0x000000240204e981 */ /* 0x0000a2000c1e1900 */
[----:B------:R-:W-:Y:S01]  /*dda0*/  IMAD.MOV.U32 R7, RZ, RZ, RZ ;  /* 0x000000ffff077224 */ /* 0x000fe200078e00ff */
[----:B0-----:R-:W0:Y:S02]  /*ddb0*/  @!P6 LDC.64 R2, c[0x0][0xc78] ;  /* 0x00031e00ff02eb82 */ /* 0x001e240000000a00 */
[----:B0-----:R-:W-:-:S05]  /*ddc0*/  @!P6 IMAD.WIDE R2, R5, 0x4, R2 ;  /* 0x000000040502e825 */ /* 0x001fca00078e0202 */
        /* <DEDUP_REMOVED lines=20> */
.L_x_10376:
[----:B------:R-:W-:Y:S02]  /*df10*/  ULDC UR4, c[0x0][0xc38] ;  /* 0x00030e0000047ab9 */ /* 0x000fe40000000800 */
[----:B------:R-:W-:-:S04]  /*df20*/  IMAD.U32 R3, RZ, RZ, UR4 ;  /* 0x00000004ff037e24 */ /* 0x000fc8000f8e00ff */
[----:B-1----:R-:W-:-:S04]  /*df30*/  IMAD R5, R14, R3, RZ ;  /* 0x000000030e057224 */ /* 0x002fc800078e02ff */
[----:B------:R-:W-:-:S05]  /*df40*/  IMAD.IADD R6, R5, 0x1, R6 ;  /* 0x0000000105067824 */ /* 0x000fca00078e0206 */
[----:B------:R-:W-:-:S13]  /*df50*/  ISETP.GT.AND P6, PT, R6, R0, PT ;  /* 0x000000000600720c */ /* 0x000fda0003fc4270 */
[----:B------:R-:W-:Y:S05]  /*df60*/  @!P6 BRA `(.L_x_10278) ;  /* 0xfffffffc005ce947 */ /* 0x000fea000383ffff */
.L_x_10275:
        /* <DEDUP_REMOVED lines=9> */
.L_x_10381:
[----:B------:R-:W-:-:S13]  /*e000*/  ISETP.NE.AND P0, PT, R6, RZ, PT ;  /* 0x000000ff0600720c */ /* 0x000fda0003f05270 */
[----:B------:R-:W-:Y:S05]  /*e010*/  @!P0 BRA `(.L_x_10280) ;  /* 0x0000000000108947 */ /* 0x000fea0003800000 */
[----:B------:R-:W-:Y:S01]  /*e020*/  UMOV UR4, 0xffffffff ;  /* 0xffffffff00047882 */ /* 0x000fe20000000000 */
[----:B------:R-:W-:Y:S02]  /*e030*/  VIADD R12, R5, 0xffffffff ;  /* 0xffffffff050c7836 */ /* 0x000fe40000000000 */
[----:B------:R-:W-:Y:S05]  /*e040*/  BRA.DIV UR4, `(.L_x_10281) ;  /* 0x0000003604147947 */ /* 0x000fea000b800000 */
[----:B------:R4:W0:Y:S02]  /*e050*/  SHFL.IDX PT, R24, R2, R12, 0x1f ;  /* 0x00001f0c02187589 */ /* 0x00082400000e0000 */
.L_x_10280:
[----:B0-----:R-:W-:Y:S01]  /*e060*/  IMAD R24, R24, R3, R8 ;  /* 0x0000000318187224 */ /* 0x001fe200078e0208 */
[-C--:B--2---:R-:W-:Y:S01]  /*e070*/  IABS R8, R4.reuse ;  /* 0x0000000400087213 */ /* 0x084fe20000000000 */
[----:B----4-:R-:W-:Y:S02]  /*e080*/  IMAD.MOV.U32 R2, RZ, RZ, RZ ;  /* 0x000000ffff027224 */ /* 0x010fe400078e00ff */
[----:B------:R-:W-:Y:S01]  /*e090*/  IMAD.IADD R25, R0, 0x1, -R24 ;  /* 0x0000000100197824 */ /* 0x000fe200078e0a18 */
[----:B------:R-:W0:Y:S01]  /*e0a0*/  I2F.RP R6, R8 ;  /* 0x0000000800067306 */ /* 0x000e220000209400 */
[----:B------:R-:W-:Y:S01]  /*e0b0*/  IABS R0, R4 ;  /* 0x0000000400007213 */ /* 0x000fe20000000000 */
[----:B------:R-:W-:-:S04]  /*e0c0*/  IMAD.IADD R27, R5, 0x1, R27 ;  /* 0x00000001051b7824 */ /* 0x000fc800078e021b */
[----:B------:R-:W-:Y:S02]  /*e0d0*/  IMAD.MOV R0, RZ, RZ, -R0 ;  /* 0x000000ffff007224 */ /* 0x000fe400078e0a00 */
[----:B0-----:R-:W0:Y:S02]  /*e0e0*/  MUFU.RCP R6, R6 ;  /* 0x0000000600067308 */ /* 0x001e240000001000 */
[----:B0-----:R-:W-:-:S06]  /*e0f0*/  VIADD R9, R6, 0xffffffe ;  /* 0x0ffffffe06097836 */ /* 0x001fcc0000000000 */
[----:B------:R-:W0:Y:S02]  /*e100*/  F2I.FTZ.U32.TRUNC.NTZ R3, R9 ;  /* 0x0000000900037305 */ /* 0x000e24000021f000 */
[----:B0-----:R-:W-:-:S04]  /*e110*/  IMAD.MOV R11, RZ, RZ, -R3 ;  /* 0x000000ffff0b7224 */ /* 0x001fc800078e0a03 */
[----:B------:R-:W-:-:S04]  /*e120*/  IMAD R11, R11, R8, RZ ;  /* 0x000000080b0b7224 */ /* 0x000fc800078e02ff */
[----:B------:R-:W-:Y:S01]  /*e130*/  IMAD.HI.U32 R2, R3, R11, R2 ;  /* 0x0000000b03027227 */ /* 0x000fe200078e0002 */
[----:B------:R-:W-:-:S05]  /*e140*/  IABS R3, R25 ;  /* 0x0000001900037213 */ /* 0x000fca0000000000 */
[----:B------:R-:W-:-:S04]  /*e150*/  IMAD.HI.U32 R6, R2, R3, RZ ;  /* 0x0000000302067227 */ /* 0x000fc800078e00ff */
[----:B------:R-:W-:Y:S01]  /*e160*/  IMAD R3, R6, R0, R3 ;  /* 0x0000000006037224 */ /* 0x000fe200078e0203 */
[----:B---3--:R-:W-:Y:S01]  /*e170*/  IABS R0, R7 ;  /* 0x0000000700007213 */ /* 0x008fe20000000000 */
[----:B------:R-:W-:-:S03]  /*e180*/  IMAD.MOV.U32 R2, RZ, RZ, RZ ;  /* 0x000000ffff027224 */ /* 0x000fc600078e00ff */
[----:B------:R-:W-:-:S13]  /*e190*/  ISETP.GT.U32.AND P1, PT, R8, R3, PT ;  /* 0x000000030800720c */ /* 0x000fda0003f24070 */
[----:B------:R-:W-:Y:S02]  /*e1a0*/  @!P1 IMAD.IADD R3, R3, 0x1, -R8 ;  /* 0x0000000103039824 */ /* 0x000fe400078e0a08 */
[----:B------:R-:W-:Y:S01]  /*e1b0*/  @!P1 VIADD R6, R6, 0x1 ;  /* 0x0000000106069836 */ /* 0x000fe20000000000 */
[----:B------:R-:W-:Y:S02]  /*e1c0*/  ISETP.NE.AND P1, PT, R4, RZ, PT ;  /* 0x000000ff0400720c */ /* 0x000fe40003f25270 */
[----:B------:R-:W-:Y:S02]  /*e1d0*/  ISETP.GE.U32.AND P0, PT, R3, R8, PT ;  /* 0x000000080300720c */ /* 0x000fe40003f06070 */
[----:B------:R-:W0:Y:S11]  /*e1e0*/  I2F.RP R8, R0 ;  /* 0x0000000000087306 */ /* 0x000e360000209400 */
[----:B------:R-:W-:Y:S01]  /*e1f0*/  @P0 VIADD R6, R6, 0x1 ;  /* 0x0000000106060836 */ /* 0x000fe20000000000 */
        /* <DEDUP_REMOVED lines=8> */
[----:B------:R-:W-:-:S04]  /*e280*/  LOP3.LUT R3, R25, R4, RZ, 0x3c, !PT ;  /* 0x0000000419037212 */ /* 0x000fc800078e3cff */
[----:B------:R-:W-:-:S13]  /*e290*/  ISETP.GE.AND P2, PT, R3, RZ, PT ;  /* 0x000000ff0300720c */ /* 0x000fda0003f46270 */
        /* <DEDUP_REMOVED lines=22> */
.L_x_10276:
[----:B------:R-:W-:Y:S01]  /*e400*/  UMOV UR4, URZ ;  /* 0x0000003f00047c82 */ /* 0x000fe20008000000 */
[----:B------:R-:W-:Y:S01]  /*e410*/  UMOV UR5, URZ ;  /* 0x0000003f00057c82 */ /* 0x000fe20008000000 */
[----:B------:R-:W-:Y:S01]  /*e420*/  ULDC UR6, c[0x0][0xc3c] ;  /* 0x00030f0000067ab9 */ /* 0x000fe20000000800 */
[----:B------:R-:W-:Y:S01]  /*e430*/  IMAD.MOV.U32 R24, RZ, RZ, R0 ;  /* 0x000000ffff187224 */ /* 0x000fe200078e0000 */
[----:B------:R-:W-:Y:S01]  /*e440*/  MOV R27, UR6 ;  /* 0x00000006001b7c02 */ /* 0x000fe20008000f00 */
[----:B------:R-:W-:Y:S02]  /*e450*/  IMAD.U32 R25, RZ, RZ, UR4 ;  /* 0x00000004ff197e24 */ /* 0x000fe4000f8e00ff */
[----:B------:R-:W-:-:S07]  /*e460*/  IMAD.U32 R26, RZ, RZ, UR5 ;  /* 0x00000005ff1a7e24 */ /* 0x000fce000f8e00ff */
.L_x_10282:
        /* <DEDUP_REMOVED lines=10> */
.L_x_10273:
[----:B------:R-:W-:Y:S02]  /*e510*/  ULDC UR4, c[0x0][0xc3c] ;  /* 0x00030f0000047ab9 */ /* 0x000fe40000000800 */
[----:B-1----:R-:W-:-:S13]  /*e520*/  ISETP.GE.AND P0, PT, R27, UR4, PT ;  /* 0x000000041b007c0c */ /* 0x002fda000bf06270 */
[----:B------:R-:W-:Y:S05]  /*e530*/  @!P0 BRA `(.L_x_10283) ;  /* 0xffffffb400f48947 */ /* 0x000fea000383ffff */
[----:B------:R-:W-:Y:S05]  /*e540*/  BSYNC B8 ;  /* 0x0000000000087941 */ /* 0x000fea0003800000 */
.L_x_10222:
        /* <DEDUP_REMOVED lines=12> */
.L_x_10384:
[----:B------:R-:W-:Y:S05]  /*e610*/  BSYNC B0 ;  /* 0x0000000000007941 */ /* 0x000fea0003800000 */
.L_x_10284:
[----:B------:R-:W-:-:S03]  /*e620*/  UMOV UR4, 0xffffffff ;  /* 0xffffffff00047882 */ /* 0x000fc60000000000 */
[----:B------:R-:W-:Y:S05]  /*e630*/  BRA.DIV UR4, `(.L_x_10286) ;  /* 0x0000002e04d47947 */ /* 0x000fea000b800000 */
[----:B0-----:R-:W0:Y:S02]  /*e640*/  S2R R0, SR_TID.X ;  /* 0x0000000000007919 */ /* 0x001e240000002100 */
[----:B0-----:R-:W-:-:S04]  /*e650*/  SHF.R.U32.HI R0, RZ, 0x5, R0 ;  /* 0x00000005ff007819 */ /* 0x001fc80000011600 */
[----:B------:R-:W-:-:S05]  /*e660*/  LOP3.LUT R0, R0, 0x3, RZ, 0xc0, !PT ;  /* 0x0000000300007812 */ /* 0x000fca00078ec0ff */
[----:B------:R0:W1:Y:S02]  /*e670*/  SHFL.IDX PT, R14, R0, RZ, 0x1f ;  /* 0x00001fff000e7589 */ /* 0x00006400000e0000 */
.L_x_10387:
[----:B-1----:R-:W-:Y:S01]  /*e680*/  ISETP.NE.AND P0, PT, R14, RZ, PT ;  /* 0x000000ff0e00720c */ /* 0x002fe20003f05270 */
[----:B------:R-:W-:-:S12]  /*e690*/  BSSY B0, `(.L_x_10287) ;  /* 0x0000024000007945 */ /* 0x000fd80003800000 */
[----:B------:R-:W-:Y:S05]  /*e6a0*/  @P0 BRA `(.L_x_10288) ;  /* 0x0000000000880947 */ /* 0x000fea0003800000 */
[----:B------:R-:W-:-:S03]  /*e6b0*/  UMOV UR4, 0xffffffff ;  /* 0xffffffff00047882 */ /* 0x000fc60000000000 */
[----:B------:R-:W-:Y:S05]  /*e6c0*/  BRA.DIV UR4, `(.L_x_10289) ;  /* 0x0000002e04e47947 */ /* 0x000fea000b800000 */
[----:B------:R-:W-:-:S13]  /*e6d0*/  ELECT P6, URZ, PT ;  /* 0x00000000003f782f */ /* 0x000fda00038c0000 */
.L_x_10390:
[----:B------:R-:W-:Y:S05]  /*e6e0*/  @!P6 BRA `(.L_x_10288) ;  /* 0x000000000078e947 */ /* 0x000fea0003800000 */
[----:B0-----:R-:W3:Y:S02]  /*e6f0*/  LDL.LU R0, [R1+0x20] ;  /* 0x0000200001007983 */ /* 0x001ee40000300800 */
[----:B---3--:R-:W-:-:S04]  /*e700*/  LOP3.LUT R0, R0, 0x2, RZ, 0xfc, !PT ;  /* 0x0000000200007812 */ /* 0x008fc800078efcff */
[----:B------:R-:W-:-:S13]  /*e710*/  ISETP.NE.AND P0, PT, R0, 0x3, PT ;  /* 0x000000030000780c */ /* 0x000fda0003f05270 */
[----:B------:R-:W-:Y:S05]  /*e720*/  @!P0 BRA `(.L_x_10290) ;  /* 0x0000000000048947 */ /* 0x000fea0003800000 */
[----:B------:R-:W-:Y:S01]  /*e730*/  BPT.TRAP 0x1 ;  /* 0x000000040000795c */ /* 0x000fe20000300000 */
.L_x_10290:
[C---:B------:R-:W-:Y:S01]  /*e740*/  IMAD R3, R22.reuse, 0x8, R5 ;  /* 0x0000000816037824 */ /* 0x040fe200078e0205 */
[----:B------:R-:W-:Y:S01]  /*e750*/  SHF.L.U32 R2, R29, 0x1f, RZ ;  /* 0x0000001f1d027819 */ /* 0x000fe200000006ff */
[----:B------:R-:W-:-:S03]  /*e760*/  VIADD R22, R22, 0x1 ;  /* 0x0000000116167836 */ /* 0x000fc60000000000 */
[----:B------:R-:W0:Y:S02]  /*e770*/  SYNCS.PHASECHK.TRANS64.TRYWAIT P1, [R3+URZ+0x2d840], R2 ;  /* 0x02d84002030075a7 */ /* 0x000e24000802017f */
[----:B------:R-:W-:-:S04]  /*e780*/  ISETP.NE.AND P2, PT, R22, 0x2, PT ;  /* 0x000000021600780c */ /* 0x000fc80003f45270 */
[----:B------:R-:W-:Y:S01]  /*e790*/  SEL R0, RZ, 0x1, P2 ;  /* 0x00000001ff007807 */ /* 0x000fe20001000000 */
[----:B0-----:R-:W-:Y:S08]  /*e7a0*/  @!P1 BRA `(.L_x_10291) ;  /* 0x0000002c00cc9947 */ /* 0x001ff00003800000 */
.L_x_10391:
[----:B------:R-:W-:Y:S02]  /*e7b0*/  SEL R22, R22, RZ, P2 ;  /* 0x000000ff16167207 */ /* 0x000fe40001000000 */
[----:B------:R-:W-:Y:S01]  /*e7c0*/  LOP3.LUT R0, R29, R0, RZ, 0x3c, !PT ;  /* 0x000000001d007212 */ /* 0x000fe200078e3cff */
[----:B------:R-:W-:Y:S06]  /*e7d0*/  @!P0 BRA `(.L_x_10292) ;  /* 0x0000000000048947 */ /* 0x000fec0003800000 */
[----:B------:R-:W-:Y:S01]  /*e7e0*/  BPT.TRAP 0x1 ;  /* 0x000000040000795c */ /* 0x000fe20000300000 */
.L_x_10292:
[----:B------:R-:W-:Y:S01]  /*e7f0*/  IMAD R5, R22, 0x8, R5 ;  /* 0x0000000816057824 */ /* 0x000fe200078e0205 */
[----:B------:R-:W-:-:S04]  /*e800*/  SHF.L.U32 R0, R0, 0x1f, RZ ;  /* 0x0000001f00007819 */ /* 0x000fc800000006ff */
[----:B------:R-:W1:Y:S02]  /*e810*/  SYNCS.PHASECHK.TRANS64.TRYWAIT P1, [R5+URZ+0x2d840], R0 ;  /* 0x02d84000050075a7 */ /* 0x000e64000802017f */
[----:B-1----:R-:W-:Y:S05]  /*e820*/  @!P1 BRA `(.L_x_10293) ;  /* 0x0000002c00c09947 */ /* 0x002fea0003800000 */
.L_x_10392:
[----:B------:R-:W-:Y:S05]  /*e830*/  @!P0 BRA `(.L_x_10294) ;  /* 0x0000000000048947 */ /* 0x000fea0003800000 */
[----:B------:R-:W-:Y:S01]  /*e840*/  BPT.TRAP 0x1 ;  /* 0x000000040000795c */ /* 0x000fe20000300000 */
.L_x_10294:
[----:B------:R-:W3:Y:S02]  /*e850*/  SYNCS.PHASECHK.TRANS64.TRYWAIT P1, [R3+URZ+0x2d860], R2 ;  /* 0x02d86002030075a7 */ /* 0x000ee4000802017f */
[----:B---3--:R-:W-:Y:S05]  /*e860*/  @!P1 BRA `(.L_x_10295) ;  /* 0x0000002c00c49947 */ /* 0x008fea0003800000 */
.L_x_10393:
[----:B------:R-:W-:Y:S05]  /*e870*/  @!P0 BRA `(.L_x_10296) ;  /* 0x0000000000048947 */ /* 0x000fea0003800000 */
[----:B------:R-:W-:Y:S01]  /*e880*/  BPT.TRAP 0x1 ;  /* 0x000000040000795c */ /* 0x000fe20000300000 */
.L_x_10296:
[----:B----4-:R4:W0:Y:S02]  /*e890*/  SYNCS.PHASECHK.TRANS64.TRYWAIT P0, [R5+URZ+0x2d860], R0 ;  /* 0x02d86000050075a7 */ /* 0x010824000800017f */
[----:B0-----:R-:W-:Y:S05]  /*e8a0*/  @!P0 NANOSLEEP.SYNCS 0x989680 ;  /* 0x009896800000895d */ /* 0x001fea0003900000 */
[----:B------:R-:W0:Y:S02]  /*e8b0*/  @!P0 SYNCS.PHASECHK.TRANS64 P0, [R5+URZ+0x2d860], R0 ;  /* 0x02d86000050085a7 */ /* 0x000e24000800007f */
[----:B0-----:R-:W-:Y:S05]  /*e8c0*/  @!P0 BRA `(.L_x_10296) ;  /* 0xfffffffc00f08947 */ /* 0x001fea000383ffff */
.L_x_10288:
[----:B------:R-:W-:Y:S05]  /*e8d0*/  BSYNC B0 ;  /* 0x0000000000007941 */ /* 0x000fea0003800000 */
.L_x_10287:
[----:B------:R-:W-:Y:S05]  /*e8e0*/  EXIT ;  /* 0x000000000000794d */ /* 0x000fea0003800000 */
.L_x_10177:
[----:B0-----:R-:W-:-:S04]  /*e8f0*/  IMAD.U32 R3, RZ, RZ, UR40 ;  /* 0x00000028ff037e24 */ /* 0x001fc8000f8e00ff */
[----:B------:R0:W1:Y:S03]  /*e900*/  SYNCS.PHASECHK.TRANS64.TRYWAIT P1, [R3+URZ+0x2d800], R0 ;  /* 0x02d80000030075a7 */ /* 0x000066000802017f */
[----:B-1----:R-:W-:Y:S05]  /*e910*/  @!P1 NANOSLEEP.SYNCS 0x989680 ;  /* 0x009896800000995d */ /* 0x002fea0003900000 */
[----:B------:R-:W1:Y:S02]  /*e920*/  @!P1 SYNCS.PHASECHK.TRANS64 P1, [R3+URZ+0x2d800], R0 ;  /* 0x02d80000030095a7 */ /* 0x000e64000802007f */
[----:B-1----:R-:W-:Y:S05]  /*e930*/  @!P1 BRA `(.L_x_10177) ;  /* 0xfffffffc00ec9947 */ /* 0x002fea000383ffff */
[----:B------:R-:W-:Y:S05]  /*e940*/  BRA `(.L_x_10297) ;  /* 0xffffff3000107947 */ /* 0x000fea000383ffff */
.L_x_10181:
[----:B-1----:R1:W2:Y:S02]  /*e950*/  SYNCS.PHASECHK.TRANS64.TRYWAIT P1, [R5+URZ+0x2d830], R0 ;  /* 0x02d83000050075a7 */ /* 0x0022a4000802017f */
[----:B--2---:R-:W-:Y:S05]  /*e960*/  @!P1 NANOSLEEP.SYNCS 0x989680 ;  /* 0x009896800000995d */ /* 0x004fea0003900000 */
[----:B------:R-:W2:Y:S02]  /*e970*/  @!P1 SYNCS.PHASECHK.TRANS64 P1, [R5+URZ+0x2d830], R0 ;  /* 0x02d83000050095a7 */ /* 0x000ea4000802007f */
[----:B--2---:R-:W-:Y:S05]  /*e980*/  @!P1 BRA `(.L_x_10181) ;  /* 0xfffffffc00f09947 */ /* 0x004fea000383ffff */
[----:B------:R-:W-:Y:S05]  /*e990*/  BRA `(.L_x_10180) ;  /* 0xffffff30002c7947 */ /* 0x000fea000383ffff */
.L_x_10187:
[----:B--2---:R-:W-:-:S04]  /*e9a0*/  IMAD.U32 R3, RZ, RZ, UR7 ;  /* 0x00000007ff037e24 */ /* 0x004fc8000f8e00ff */
[----:B------:R2:W3:Y:S03]  /*e9b0*/  SYNCS.PHASECHK.TRANS64.TRYWAIT P1, [R3+URZ+0x2d830], R0 ;  /* 0x02d83000030075a7 */ /* 0x0004e6000802017f */
[----:B---3--:R-:W-:Y:S05]  /*e9c0*/  @!P1 NANOSLEEP.SYNCS 0x989680 ;  /* 0x009896800000995d */ /* 0x008fea0003900000 */
[----:B------:R-:W3:Y:S02]  /*e9d0*/  @!P1 SYNCS.PHASECHK.TRANS64 P1, [R3+URZ+0x2d830], R0 ;  /* 0x02d83000030095a7 */ /* 0x000ee4000802007f */
[----:B---3--:R-:W-:Y:S05]  /*e9e0*/  @!P1 BRA `(.L_x_10187) ;  /* 0xfffffffc00ec9947 */ /* 0x008fea000383ffff */
[----:B------:R-:W-:Y:S05]  /*e9f0*/  BRA `(.L_x_10184) ;  /* 0xffffff5400107947 */ /* 0x000fea000383ffff */
.L_x_10191:
[----:B-1----:R-:W-:-:S04]  /*ea00*/  IMAD.U32 R3, RZ, RZ, UR7 ;  /* 0x00000007ff037e24 */ /* 0x002fc8000f8e00ff */
[----:B------:R1:W2:Y:S03]  /*ea10*/  SYNCS.PHASECHK.TRANS64.TRYWAIT P1, [R3+URZ+0x2d850], R0 ;  /* 0x02d85000030075a7 */ /* 0x0002a6000802017f */
[----:B--2---:R-:W-:Y:S05]  /*ea20*/  @!P1 NANOSLEEP.SYNCS 0x989680 ;  /* 0x009896800000995d */ /* 0x004fea0003900000 */
[----:B------:R-:W2:Y:S02]  /*ea30*/  @!P1 SYNCS.PHASECHK.TRANS64 P1, [R3+URZ+0x2d850], R0 ;  /* 0x02d85000030095a7 */ /* 0x000ea4000802007f */
[----:B--2---:R-:W-:Y:S05]  /*ea40*/  @!P1 BRA `(.L_x_10191) ;  /* 0xfffffffc00ec9947 */ /* 0x004fea000383ffff */
[----:B------:R-:W-:Y:S05]  /*ea50*/  BRA `(.L_x_10188) ;  /* 0xffffff5400c07947 */ /* 0x000fea000383ffff */
.L_x_10198:
[----:B--2---:R-:W-:-:S04]  /*ea60*/  IMAD.U32 R6, RZ, RZ, UR4 ;  /* 0x00000004ff067e24 */ /* 0x004fc8000f8e00ff */
[----:B------:R2:W3:Y:S03]  /*ea70*/  SYNCS.PHASECHK.TRANS64.TRYWAIT P1, [R6+URZ+0x2d850], R5 ;  /* 0x02d85005060075a7 */ /* 0x0004e6000802017f */
[----:B---3--:R-:W-:Y:S05]  /*ea80*/  @!P1 NANOSLEEP.SYNCS 0x989680 ;  /* 0x009896800000995d */ /* 0x008fea0003900000 */
[----:B------:R-:W3:Y:S02]  /*ea90*/  @!P1 SYNCS.PHASECHK.TRANS64 P1, [R6+URZ+0x2d850], R5 ;  /* 0x02d85005060095a7 */ /* 0x000ee4000802007f */
[----:B---3--:R-:W-:Y:S05]  /*eaa0*/  @!P1 BRA `(.L_x_10198) ;  /* 0xfffffffc00ec9947 */ /* 0x008fea000383ffff */
[----:B------:R-:W-:Y:S05]  /*eab0*/  BRA `(.L_x_10197) ;  /* 0xffffff7000f07947 */ /* 0x000fea000383ffff */
.L_x_10236:
        /* <DEDUP_REMOVED lines=11> */
.L_x_10299:
[----:B------:R-:W-:Y:S05]  /*eb70*/  BSYNC B0 ;  /* 0x0000000000007941 */ /* 0x000fea0003800000 */
.L_x_10298:
[----:B------:R-:W-:Y:S05]  /*eb80*/  BRA `(.L_x_10300) ;  /* 0xffffffc000747947 */ /* 0x000fea000383ffff */
.L_x_10239:
[----:B0-----:R0:W1:Y:S02]  /*eb90*/  SYNCS.PHASECHK.TRANS64.TRYWAIT P0, [R2+URZ+0x2d840], R3 ;  /* 0x02d84003020075a7 */ /* 0x001064000800017f */
[----:B-1----:R-:W-:Y:S05]  /*eba0*/  @!P0 NANOSLEEP.SYNCS 0x989680 ;  /* 0x009896800000895d */ /* 0x002fea0003900000 */
[----:B------:R-:W1:Y:S02]  /*ebb0*/  @!P0 SYNCS.PHASECHK.TRANS64 P0, [R2+URZ+0x2d840], R3 ;  /* 0x02d84003020085a7 */ /* 0x000e64000800007f */
[----:B-1----:R-:W-:Y:S05]  /*ebc0*/  @!P0 BRA `(.L_x_10239) ;  /* 0xfffffffc00f08947 */ /* 0x002fea000383ffff */
[----:B------:R-:W-:Y:S05]  /*ebd0*/  BRA `(.L_x_10301) ;  /* 0xffffffc000c87947 */ /* 0x000fea000383ffff */
.L_x_10240:
        /* <DEDUP_REMOVED lines=8> */
.L_x_10303:
[----:B------:R-:W-:Y:S05]  /*ec60*/  BSYNC B0 ;  /* 0x0000000000007941 */ /* 0x000fea0003800000 */
.L_x_10302:
        /* <DEDUP_REMOVED lines=9> */
.L_x_10304:
[----:B------:R-:W-:Y:S02]  /*ed00*/  IMAD.MOV.U32 R13, RZ, RZ, R6 ;  /* 0x000000ffff0d7224 */ /* 0x000fe400078e0006 */
[----:B------:R-:W-:Y:S02]  /*ed10*/  IMAD.MOV.U32 R12, RZ, RZ, 0x1 ;  /* 0x00000001ff0c7424 */ /* 0x000fe400078e00ff */
[----:B------:R-:W-:-:S07]  /*ed20*/  IMAD.MOV.U32 R5, RZ, RZ, R14 ;  /* 0x000000ffff057224 */ /* 0x000fce00078e000e */
[----:B------:R-:W-:Y:S05]  /*ed30*/  WARPSYNC.COLLECTIVE R15, `(.L_x_10305) ;  /* 0x000000000f087348 */ /* 0x000fea0003c00000 */
[----:B------:R0:W1:Y:S02]  /*ed40*/  SHFL.IDX P6, R14, R13, R12, R11 ;  /* 0x0000000c0d0e7389 */ /* 0x00006400000c000b */
[----:B01----:R-:W-:Y:S01]  /*ed50*/  ENDCOLLECTIVE ;  /* 0x000000000000791b */ /* 0x003fe20003800000 */
.L_x_10305:
        /* <DEDUP_REMOVED lines=13> */
[----:B0-----:R-:W-:Y:S01]  /*ee30*/  IMAD.MOV.U32 R4, RZ, RZ, R14 ;  /* 0x000000ffff047224 */ /* 0x001fe200078e000e */
[----:B------:R-:W-:-:S07]  /*ee40*/  @P1 LEA R8, R7, R17, 0x1 ;  /* 0x0000001107081211 */ /* 0x000fce00078e08ff */
[----:B------:R-:W-:Y:S05]  /*ee50*/  WARPSYNC.COLLECTIVE R15, `(.L_x_10306) ;  /* 0x000000000f087348 */ /* 0x000fea0003c00000 */
[----:B------:R0:W1:Y:S02]  /*ee60*/  SHFL.IDX P6, R14, R13, R12, R11 ;  /* 0x0000000c0d0e7389 */ /* 0x00006400000c000b */
[----:B01----:R-:W-:Y:S01]  /*ee70*/  ENDCOLLECTIVE ;  /* 0x000000000000791b */ /* 0x003fe20003800000 */
.L_x_10306:
[----:B------:R-:W-:Y:S02]  /*ee80*/  IMAD.MOV.U32 R13, RZ, RZ, R6 ;  /* 0x000000ffff0d7224 */ /* 0x000fe400078e0006 */
[----:B------:R-:W-:Y:S02]  /*ee90*/  IMAD.MOV.U32 R12, RZ, RZ, 0x2 ;  /* 0x00000002ff0c7424 */ /* 0x000fe400078e00ff */
[----:B------:R-:W-:-:S07]  /*eea0*/  IMAD.MOV.U32 R5, RZ, RZ, R14 ;  /* 0x000000ffff057224 */ /* 0x000fce00078e000e */
[----:B------:R-:W-:Y:S05]  /*eeb0*/  WARPSYNC.COLLECTIVE R15, `(.L_x_10307) ;  /* 0x000000000f087348 */ /* 0x000fea0003c00000 */
[----:B------:R0:W1:Y:S02]  /*eec0*/  SHFL.IDX P6, R14, R13, R12, R11 ;  /* 0x0000000c0d0e7389 */ /* 0x00006400000c000b */
[----:B01----:R-:W-:Y:S01]  /*eed0*/  ENDCOLLECTIVE ;  /* 0x000000000000791b */ /* 0x003fe20003800000 */
.L_x_10307:
        /* <DEDUP_REMOVED lines=17> */
.L_x_10308:
[----:B------:R-:W-:Y:S02]  /*eff0*/  @P1 IMAD R8, R7, 0x2, R17 ;  /* 0x0000000207081824 */ /* 0x000fe400078e0211 */
[----:B------:R-:W-:Y:S02]  /*f000*/  IMAD.MOV.U32 R13, RZ, RZ, R6 ;  /* 0x000000ffff0d7224 */ /* 0x000fe400078e0006 */
[----:B------:R-:W-:Y:S02]  /*f010*/  IMAD.MOV.U32 R12, RZ, RZ, 0x3 ;  /* 0x00000003ff0c7424 */ /* 0x000fe400078e00ff */
[----:B------:R-:W-:-:S07]  /*f020*/  IMAD.MOV.U32 R5, RZ, RZ, R14 ;  /* 0x000000ffff057224 */ /* 0x000fce00078e000e */
[----:B------:R-:W-:Y:S05]  /*f030*/  WARPSYNC.COLLECTIVE R15, `(.L_x_10309) ;  /* 0x000000000f087348 */ /* 0x000fea0003c00000 */
[----:B------:R0:W1:Y:S02]  /*f040*/  SHFL.IDX P6, R14, R13, R12, R11 ;  /* 0x0000000c0d0e7389 */ /* 0x00006400000c000b */
[----:B01----:R-:W-:Y:S01]  /*f050*/  ENDCOLLECTIVE ;  /* 0x000000000000791b */ /* 0x003fe20003800000 */
.L_x_10309:
        /* <DEDUP_REMOVED lines=10> */
.L_x_10310:
[----:B------:R-:W-:Y:S01]  /*f100*/  @!PT LDS RZ, [RZ] ;  /* 0x00000000fffff984 */ /* 0x000fe20000000800 */
[----:B------:R-:W-:Y:S01]  /*f110*/  @!PT LDS RZ, [RZ] ;  /* 0x00000000fffff984 */ /* 0x000fe20000000800 */
[----:B------:R-:W-:Y:S01]  /*f120*/  @!PT LDS RZ, [RZ] ;  /* 0x00000000fffff984 */ /* 0x000fe20000000800 */
[----:B------:R0:W-:Y:S04]  /*f130*/  @P1 LDGSTS.E.BYPASS.LTC128B.128 [R8+0x16400], desc[UR36][R4.64], !P4 ;  /* 0x1640000004081fae */ /* 0x0001e8000e101d64 */
[----:B------:R0:W-:Y:S04]  /*f140*/  @P1 LDGSTS.E.BYPASS.LTC128B.128 [R8+0x18400], desc[UR36][R4.64+0x40], !P3 ;  /* 0x1840004004081fae */ /* 0x0001e8000d901d64 */
[----:B------:R0:W-:Y:S01]  /*f150*/  @P1 LDGSTS.E.BYPASS.LTC128B.128 [R8+0x1a400], desc[UR36][R4.64+0x80], !P2 ;  /* 0x1a40008004081fae */ /* 0x0001e2000d101d64 */
[----:B------:R-:W-:Y:S01]  /*f160*/  IMAD.MOV.U32 R0, RZ, RZ, R14 ;  /* 0x000000ffff007224 */ /* 0x000fe200078e000e */
[----:B------:R-:W-:Y:S06]  /*f170*/  BRA `(.L_x_10311) ;  /* 0xffffffc0008c7947 */ /* 0x000fec000383ffff */
.L_x_10245:
[----:B------:R-:W2:Y:S04]  /*f180*/  LDL.LU R11, [R1+0x30] ;  /* 0x00003000010b7983 */ /* 0x000ea80000300800 */
[----:B------:R0:W5:Y:S01]  /*f190*/  LDL R9, [R1+0x1c] ;  /* 0x00001c0001097983 */ /* 0x0001620000100800 */
[----:B------:R-:W-:Y:S02]  /*f1a0*/  IMAD.MOV.U32 R13, RZ, RZ, R0 ;  /* 0x000000ffff0d7224 */ /* 0x000fe400078e0000 */
[----:B------:R-:W-:Y:S02]  /*f1b0*/  IMAD.MOV.U32 R12, RZ, RZ, RZ ;  /* 0x000000ffff0c7224 */ /* 0x000fe400078e00ff */
[----:B------:R-:W-:Y:S02]  /*f1c0*/  IMAD.MOV.U32 R15, RZ, RZ, -0x1 ;  /* 0xffffffffff0f7424 */ /* 0x000fe400078e00ff */
[----:B------:R-:W-:-:S02]  /*f1d0*/  IMAD R25, R25, 0xc0, R21 ;  /* 0x000000c019197824 */ /* 0x000fc400078e0215 */
[----:B--2---:R-:W-:Y:S02]  /*f1e0*/  IMAD R2, R11, R10, RZ ;  /* 0x0000000a0b027224 */ /* 0x004fe400078e02ff */
[----:B0-----:R-:W-:-:S07]  /*f1f0*/  IMAD.MOV.U32 R11, RZ, RZ, 0x1c1f ;  /* 0x00001c1fff0b7424 */ /* 0x001fce00078e00ff */
[----:B-----5:R-:W-:Y:S05]  /*f200*/  WARPSYNC.COLLECTIVE R15, `(.L_x_10312) ;  /* 0x000000000f087348 */ /* 0x020fea0003c00000 */
[----:B------:R0:W1:Y:S02]  /*f210*/  SHFL.IDX P6, R14, R13, R12, R11 ;  /* 0x0000000c0d0e7389 */ /* 0x00006400000c000b */
[----:B01---5:R-:W-:Y:S01]  /*f220*/  ENDCOLLECTIVE ;  /* 0x000000000000791b */ /* 0x023fe20003800000 */
.L_x_10312:
[----:B------:R-:W-:Y:S02]  /*f230*/  IMAD.MOV.U32 R13, RZ, RZ, R4 ;  /* 0x000000ffff0d7224 */ /* 0x000fe400078e0004 */
[----:B------:R-:W-:-:S07]  /*f240*/  IMAD.MOV.U32 R6, RZ, RZ, R14 ;  /* 0x000000ffff067224 */ /* 0x000fce00078e000e */
[----:B------:R-:W-:Y:S05]  /*f250*/  WARPSYNC.COLLECTIVE R15, `(.L_x_10313) ;  /* 0x000000000f087348 */ /* 0x000fea0003c00000 */
[----:B------:R0:W1:Y:S02]  /*f260*/  SHFL.IDX P6, R14, R13, R12, R11 ;  /* 0x0000000c0d0e7389 */ /* 0x00006400000c000b */
[----:B01----:R-:W-:Y:S01]  /*f270*/  ENDCOLLECTIVE ;  /* 0x000000000000791b */ /* 0x003fe20003800000 */
.L_x_10313:
[----:B------:R-:W-:Y:S01]  /*f280*/  ISETP.GE.AND P2, PT, R25, R2, PT ;  /* 0x000000021900720c */ /* 0x000fe20003f46270 */
[----:B------:R-:W-:Y:S02]  /*f290*/  IMAD.MOV.U32 R13, RZ, RZ, R0 ;  /* 0x000000ffff0d7224 */ /* 0x000fe400078e0000 */
[----:B------:R-:W-:Y:S02]  /*f2a0*/  IMAD.MOV.U32 R12, RZ, RZ, 0x1 ;  /* 0x00000001ff0c7424 */ /* 0x000fe400078e00ff */
[----:B------:R-:W-:-:S08]  /*f2b0*/  IMAD.MOV.U32 R5, RZ, RZ, R14 ;  /* 0x000000ffff057224 */ /* 0x000fd000078e000e */
[----:B------:R-:W-:Y:S05]  /*f2c0*/  WARPSYNC.COLLECTIVE R15, `(.L_x_10314) ;  /* 0x000000000f087348 */ /* 0x000fea0003c00000 */
[----:B------:R0:W1:Y:S02]  /*f2d0*/  SHFL.IDX P6, R14, R13, R12, R11 ;  /* 0x0000000c0d0e7389 */ /* 0x00006400000c000b */
[----:B01----:R-:W-:Y:S01]  /*f2e0*/  ENDCOLLECTIVE ;  /* 0x000000000000791b */ /* 0x003fe20003800000 */
.L_x_10314:
[----:B------:R-:W-:-:S05]  /*f2f0*/  @!P2 LEA R5, P4, R20, R5, 0x1 ;  /* 0x000000051405a211 */ /* 0x000fca00078808ff */
[----:B------:R-:W-:-:S04]  /*f300*/  @!P2 IMAD.X R6, RZ, RZ, R6, P4 ;  /* 0x000000ffff06a224 */ /* 0x000fc800020e0606 */
[----:B------:R-:W-:Y:S02]  /*f310*/  @!P2 IMAD.MOV.U32 R7, RZ, RZ, R6 ;  /* 0x000000ffff07a224 */ /* 0x000fe400078e0006 */
[----:B------:R-:W-:Y:S02]  /*f320*/  @!P2 IMAD.MOV.U32 R6, RZ, RZ, R5 ;  /* 0x000000ffff06a224 */ /* 0x000fe400078e0005 */
[----:B------:R-:W-:-:S03]  /*f330*/  IMAD.MOV.U32 R13, RZ, RZ, R4 ;  /* 0x000000ffff0d7224 */ /* 0x000fc600078e0004 */
[----:B------:R-:W-:Y:S01]  /*f340*/  @!PT LDS RZ, [RZ] ;  /* 0x00000000fffff984 */ /* 0x000fe20000000800 */
[----:B------:R-:W-:Y:S01]  /*f350*/  @!PT LDS RZ, [RZ] ;  /* 0x00000000fffff984 */ /* 0x000fe20000000800 */
[----:B------:R-:W-:Y:S01]  /*f360*/  @!PT LDS RZ, [RZ] ;  /* 0x00000000fffff984 */ /* 0x000fe20000000800 */
[----:B------:R-:W-:Y:S04]  /*f370*/  @!P2 LDGSTS.E.BYPASS.LTC128B.128 [R9+0xc400], desc[UR36][R6.64], !P3 ;  /* 0x0c4000000609afae */ /* 0x000fe8000d901d64 */
[----:B------:R-:W-:Y:S04]  /*f380*/  @!P2 LDGSTS.E.BYPASS.LTC128B.128 [R9+0xf400], desc[UR36][R6.64+0x40], !P0 ;  /* 0x0f4000400609afae */ /* 0x000fe8000c101d64 */
[----:B------:R0:W-:Y:S02]  /*f390*/  @!P2 LDGSTS.E.BYPASS.LTC128B.128 [R9+0x12400], desc[UR36][R6.64+0x80], !P1 ;  /* 0x124000800609afae */ /* 0x0001e4000c901d64 */
[----:B0-----:R-:W-:-:S07]  /*f3a0*/  IMAD.MOV.U32 R7, RZ, RZ, R14 ;  /* 0x000000ffff077224 */ /* 0x001fce00078e000e */
[----:B------:R-:W-:Y:S05]  /*f3b0*/  WARPSYNC.COLLECTIVE R15, `(.L_x_10315) ;  /* 0x000000000f087348 */ /* 0x000fea0003c00000 */
[----:B------:R0:W1:Y:S02]  /*f3c0*/  SHFL.IDX P6, R14, R13, R12, R11 ;  /* 0x0000000c0d0e7389 */ /* 0x00006400000c000b */
[----:B01----:R-:W-:Y:S01]  /*f3d0*/  ENDCOLLECTIVE ;  /* 0x000000000000791b */ /* 0x003fe20003800000 */
.L_x_10315:
[----:B------:R-:W-:-:S05]  /*f3e0*/  VIADD R5, R25, 0x20 ;  /* 0x0000002019057836 */ /* 0x000fca0000000000 */
[----:B------:R-:W-:Y:S02]  /*f3f0*/  ISETP.GE.AND P2, PT, R5, R2, PT ;  /* 0x000000020500720c */ /* 0x000fe40003f46270 */
[----:B------:R-:W-:Y:S01]  /*f400*/  MOV R13, R0 ;  /* 0x00000000000d7202 */ /* 0x000fe20000000f00 */
[----:B------:R-:W-:Y:S02]  /*f410*/  IMAD.MOV.U32 R12, RZ, RZ, 0x2 ;  /* 0x00000002ff0c7424 */ /* 0x000fe400078e00ff */
[----:B------:R-:W-:-:S08]  /*f420*/  IMAD.MOV.U32 R5, RZ, RZ, R14 ;  /* 0x000000ffff057224 */ /* 0x000fd000078e000e */
[----:B------:R-:W-:Y:S05]  /*f430*/  WARPSYNC.COLLECTIVE R15, `(.L_x_10316) ;  /* 0x000000000f087348 */ /* 0x000fea0003c00000 */
[----:B------:R0:W1:Y:S02]  /*f440*/  SHFL.IDX P6, R14, R13, R12, R11 ;  /* 0x0000000c0d0e7389 */ /* 0x00006400000c000b */
[----:B01----:R-:W-:Y:S01]  /*f450*/  ENDCOLLECTIVE ;  /* 0x000000000000791b */ /* 0x003fe20003800000 */
.L_x_10316:
[----:B------:R-:W-:-:S05]  /*f460*/  @!P2 LEA R5, P4, R20, R5, 0x1 ;  /* 0x000000051405a211 */ /* 0x000fca00078808ff */
[----:B------:R-:W-:Y:S02]  /*f470*/  @!P2 IMAD.X R7, RZ, RZ, R7, P4 ;  /* 0x000000ffff07a224 */ /* 0x000fe400020e0607 */
        /* <DEDUP_REMOVED lines=12> */
.L_x_10317:
[----:B------:R-:W-:-:S05]  /*f540*/  VIADD R5, R25, 0x40 ;  /* 0x0000004019057836 */ /* 0x000fca0000000000 */
[----:B------:R-:W-:Y:S01]  /*f550*/  ISETP.GE.AND P2, PT, R5, R2, PT ;  /* 0x000000020500720c */ /* 0x000fe20003f46270 */
[----:B------:R-:W-:Y:S02]  /*f560*/  IMAD.MOV.U32 R13, RZ, RZ, R0 ;  /* 0x000000ffff0d7224 */ /* 0x000fe400078e0000 */
[----:B------:R-:W-:Y:S02]  /*f570*/  IMAD.MOV.U32 R12, RZ, RZ, 0x3 ;  /* 0x00000003ff0c7424 */ /* 0x000fe400078e00ff */
[----:B------:R-:W-:-:S08]  /*f580*/  IMAD.MOV.U32 R5, RZ, RZ, R14 ;  /* 0x000000ffff057224 */ /* 0x000fd000078e000e */
[----:B------:R-:W-:Y:S05]  /*f590*/  WARPSYNC.COLLECTIVE R15, `(.L_x_10318) ;  /* 0x000000000f087348 */ /* 0x000fea0003c00000 */
[----:B------:R0:W1:Y:S02]  /*f5a0*/  SHFL.IDX P6, R14, R13, R12, R11 ;  /* 0x0000000c0d0e7389 */ /* 0x00006400000c000b */
[----:B01----:R-:W-:Y:S01]  /*f5b0*/  ENDCOLLECTIVE ;  /* 0x000000000000791b */ /* 0x003fe20003800000 */
.L_x_10318:
[----:B------:R-:W-:Y:S01]  /*f5c0*/  @!P2 LEA R5, P4, R20, R5, 0x1 ;  /* 0x000000051405a211 */ /* 0x000fe200078808ff */
[----:B------:R-:W-:Y:S02]  /*f5d0*/  IMAD.MOV.U32 R13, RZ, RZ, R4 ;  /* 0x000000ffff0d7224 */ /* 0x000fe400078e0004 */
[----:B------:R-:W-:-:S10]  /*f5e0*/  IMAD.MOV.U32 R0, RZ, RZ, R14 ;  /* 0x000000ffff007224 */ /* 0x000fd400078e000e */
[----:B------:R-:W-:Y:S05]  /*f5f0*/  WARPSYNC.COLLECTIVE R15, `(.L_x_10319) ;  /* 0x000000000f087348 */ /* 0x000fea0003c00000 */
[----:B------:R0:W1:Y:S02]  /*f600*/  SHFL.IDX P6, R14, R13, R12, R11 ;  /* 0x0000000c0d0e7389 */ /* 0x00006400000c000b */
[----:B01----:R-:W-:Y:S01]  /*f610*/  ENDCOLLECTIVE ;  /* 0x000000000000791b */ /* 0x003fe20003800000 */
.L_x_10319:
        /* <DEDUP_REMOVED lines=8> */
[----:B------:R0:W-:Y:S01]  /*f6a0*/  @!P2 LDGSTS.E.BYPASS.LTC128B.128 [R9+0x13400], desc[UR36][R6.64+0x80], !P1 ;  /* 0x134000800609afae */ /* 0x0001e2000c901d64 */
[----:B------:R-:W-:Y:S01]  /*f6b0*/  ISETP.GE.AND P2, PT, R5, R2, PT ;  /* 0x000000020500720c */ /* 0x000fe20003f46270 */
[----:B------:R-:W-:-:S02]  /*f6c0*/  IMAD.MOV.U32 R13, RZ, RZ, R3 ;  /* 0x000000ffff0d7224 */ /* 0x000fc400078e0003 */
[----:B------:R-:W-:Y:S02]  /*f6d0*/  IMAD.MOV.U32 R12, RZ, RZ, RZ ;  /* 0x000000ffff0c7224 */ /* 0x000fe400078e00ff */
[----:B------:R-:W-:-:S08]  /*f6e0*/  IMAD.MOV.U32 R4, RZ, RZ, R14 ;  /* 0x000000ffff047224 */ /* 0x000fd000078e000e */
[----:B0-----:R-:W-:Y:S05]  /*f6f0*/  WARPSYNC.COLLECTIVE R15, `(.L_x_10320) ;  /* 0x000000000f087348 */ /* 0x001fea0003c00000 */
[----:B------:R1:W2:Y:S02]  /*f700*/  SHFL.IDX P6, R14, R13, R12, R11 ;  /* 0x0000000c0d0e7389 */ /* 0x0002a400000c000b */
[----:B012---:R-:W-:Y:S01]  /*f710*/  ENDCOLLECTIVE ;  /* 0x000000000000791b */ /* 0x007fe20003800000 */
.L_x_10320:
[----:B------:R-:W-:-:S05]  /*f720*/  @!P2 LEA R4, P4, R20, R4, 0x1 ;  /* 0x000000041404a211 */ /* 0x000fca00078808ff */
[----:B------:R-:W-:-:S04]  /*f730*/  @!P2 IMAD.X R0, RZ, RZ, R0, P4 ;  /* 0x000000ffff00a224 */ /* 0x000fc800020e0600 */
[----:B------:R-:W-:Y:S02]  /*f740*/  @!P2 IMAD.MOV.U32 R5, RZ, RZ, R0 ;  /* 0x000000ffff05a224 */ /* 0x000fe400078e0000 */
[----:B------:R-:W-:Y:S02]  /*f750*/  VIADD R0, R25, 0x80 ;  /* 0x0000008019007836 */ /* 0x000fe40000000000 */
[----:B------:R-:W-:Y:S01]  /*f760*/  IMAD.MOV.U32 R13, RZ, RZ, R8 ;  /* 0x000000ffff0d7224 */ /* 0x000fe200078e0008 */
[----:B------:R-:W-:Y:S01]  /*f770*/  @!PT LDS RZ, [RZ] ;  /* 0x00000000fffff984 */ /* 0x000fe20000000800 */
[----:B------:R-:W-:Y:S01]  /*f780*/  @!PT LDS RZ, [RZ] ;  /* 0x00000000fffff984 */ /* 0x000fe20000000800 */
[----:B------:R-:W-:Y:S01]  /*f790*/  @!PT LDS RZ, [RZ] ;  /* 0x00000000fffff984 */ /* 0x000fe20000000800 */
[----:B------:R0:W-:Y:S04]  /*f7a0*/  @!P2 LDGSTS.E.BYPASS.LTC128B.128 [R9+0xdc00], desc[UR36][R4.64], !P3 ;  /* 0x0dc000000409afae */ /* 0x0001e8000d901d64 */
[----:B------:R0:W-:Y:S04]  /*f7b0*/  @!P2 LDGSTS.E.BYPASS.LTC128B.128 [R9+0x10c00], desc[UR36][R4.64+0x40], !P0 ;  /* 0x10c000400409afae */ /* 0x0001e8000c101d64 */
[----:B------:R0:W-:Y:S01]  /*f7c0*/  @!P2 LDGSTS.E.BYPASS.LTC128B.128 [R9+0x13c00], desc[UR36][R4.64+0x80], !P1 ;  /* 0x13c000800409afae */ /* 0x0001e2000c901d64 */
[----:B------:R-:W-:Y:S01]  /*f7d0*/  ISETP.GE.AND P2, PT, R0, R2, PT ;  /* 0x000000020000720c */ /* 0x000fe20003f46270 */
[----:B------:R-:W-:-:S12]  /*f7e0*/  IMAD.MOV.U32 R0, RZ, RZ, R14 ;  /* 0x000000ffff007224 */ /* 0x000fd800078e000e */
[----:B0-----:R-:W-:Y:S05]  /*f7f0*/  WARPSYNC.COLLECTIVE R15, `(.L_x_10321) ;  /* 0x000000000f087348 */ /* 0x001fea0003c00000 */
[----:B------:R1:W2:Y:S02]  /*f800*/  SHFL.IDX P6, R14, R13, R12, R11 ;  /* 0x0000000c0d0e7389 */ /* 0x0002a400000c000b */
[----:B012---:R-:W-:Y:S01]  /*f810*/  ENDCOLLECTIVE ;  /* 0x000000000000791b */ /* 0x007fe20003800000 */
.L_x_10321:
[----:B------:R-:W-:Y:S02]  /*f820*/  IMAD.MOV.U32 R13, RZ, RZ, R3 ;  /* 0x000000ffff0d7224 */ /* 0x000fe400078e0003 */
[----:B------:R-:W-:Y:S02]  /*f830*/  IMAD.MOV.U32 R12, RZ, RZ, 0x1 ;  /* 0x00000001ff0c7424 */ /* 0x000fe400078e00ff */
[----:B------:R-:W-:-:S07]  /*f840*/  IMAD.MOV.U32 R4, RZ, RZ, R14 ;  /* 0x000000ffff047224 */ /* 0x000fce00078e000e */
[----:B------:R-:W-:Y:S05]  /*f850*/  WARPSYNC.COLLECTIVE R15, `(.L_x_10322) ;  /* 0x000000000f087348 */ /* 0x000fea0003c00000 */
[----:B------:R0:W1:Y:S02]  /*f860*/  SHFL.IDX P6, R14, R13, R12, R11 ;  /* 0x0000000c0d0e7389 */ /* 0x00006400000c000b */
[----:B01----:R-:W-:Y:S01]  /*f870*/  ENDCOLLECTIVE ;  /* 0x000000000000791b */ /* 0x003fe20003800000 */
.L_x_10322:
[----:B------:R-:W-:-:S05]  /*f880*/  @!P2 LEA R4, P4, R20, R4, 0x1 ;  /* 0x000000041404a211 */ /* 0x000fca00078808ff */
[----:B------:R-:W-:-:S04]  /*f890*/  @!P2 IMAD.X R0, RZ, RZ, R0, P4 ;  /* 0x000000ffff00a224 */ /* 0x000fc800020e0600 */
        /* <DEDUP_REMOVED lines=12> */
.L_x_10323:
[----:B------:R-:W-:Y:S01]  /*f960*/  IMAD.MOV.U32 R8, RZ, RZ, R14 ;  /* 0x000000ffff087224 */ /* 0x000fe200078e000e */
[----:B------:R-:W-:Y:S06]  /*f970*/  BRA `(.L_x_10324) ;  /* 0xffffffc400a07947 */ /* 0x000fec000383ffff */
.L_x_10248:
[----:B-1----:R1:W2:Y:S02]  /*f980*/  SYNCS.PHASECHK.TRANS64.TRYWAIT P0, [R17+URZ+0x2d820], R0 ;  /* 0x02d82000110075a7 */ /* 0x0022a4000800017f */
[----:B--2---:R-:W-:Y:S05]  /*f990*/  @!P0 NANOSLEEP.SYNCS 0x989680 ;  /* 0x009896800000895d */ /* 0x004fea0003900000 */
[----:B------:R-:W2:Y:S02]  /*f9a0*/  @!P0 SYNCS.PHASECHK.TRANS64 P0, [R17+URZ+0x2d820], R0 ;  /* 0x02d82000110085a7 */ /* 0x000ea4000800007f */
[----:B--2---:R-:W-:Y:S05]  /*f9b0*/  @!P0 BRA `(.L_x_10248) ;  /* 0xfffffffc00f08947 */ /* 0x004fea000383ffff */
[----:B------:R-:W-:Y:S05]  /*f9c0*/  BRA `(.L_x_10325) ;  /* 0xffffffc800087947 */ /* 0x000fea000383ffff */
.L_x_10253:
[----:B0-----:R0:W1:Y:S02]  /*f9d0*/  SYNCS.PHASECHK.TRANS64.TRYWAIT P0, [R5+URZ+0x2d840], R0 ;  /* 0x02d84000050075a7 */ /* 0x001064000800017f */
[----:B-1----:R-:W-:Y:S05]  /*f9e0*/  @!P0 NANOSLEEP.SYNCS 0x989680 ;  /* 0x009896800000895d */ /* 0x002fea0003900000 */
[----:B------:R-:W1:Y:S02]  /*f9f0*/  @!P0 SYNCS.PHASECHK.TRANS64 P0, [R5+URZ+0x2d840], R0 ;  /* 0x02d84000050085a7 */ /* 0x000e64000800007f */
[----:B-1----:R-:W-:Y:S05]  /*fa00*/  @!P0 BRA `(.L_x_10253) ;  /* 0xfffffffc00f08947 */ /* 0x002fea000383ffff */
[----:B------:R-:W-:Y:S05]  /*fa10*/  BRA `(.L_x_10326) ;  /* 0xffffffc800fc7947 */ /* 0x000fea000383ffff */
.L_x_10254:
        /* <DEDUP_REMOVED lines=8> */
.L_x_10328:
[----:B------:R-:W-:Y:S05]  /*faa0*/  BSYNC B1 ;  /* 0x0000000000017941 */ /* 0x000fea0003800000 */
.L_x_10327:
[----:B------:R-:W0:Y:S01]  /*fab0*/  S2R R25, SR_TID.X ;  /* 0x0000000000197919 */ /* 0x000e220000002100 */
[----:B------:R-:W-:Y:S01]  /*fac0*/  IMAD.MOV.U32 R13, RZ, RZ, R6 ;  /* 0x000000ffff0d7224 */ /* 0x000fe200078e0006 */
[----:B------:R-:W-:Y:S01]  /*fad0*/  MOV R3, R14 ;  /* 0x0000000e00037202 */ /* 0x000fe20000000f00 */
[----:B------:R-:W-:Y:S01]  /*fae0*/  IMAD.MOV.U32 R12, RZ, RZ, RZ ;  /* 0x000000ffff0c7224 */ /* 0x000fe200078e00ff */
[----:B------:R-:W-:Y:S01]  /*faf0*/  LOP3.LUT R16, R16, 0xffffff7f, RZ, 0xc0, !PT ;  /* 0xffffff7f10107812 */ /* 0x000fe200078ec0ff */
[----:B------:R-:W-:Y:S02]  /*fb00*/  IMAD.MOV.U32 R11, RZ, RZ, 0x1c1f ;  /* 0x00001c1fff0b7424 */ /* 0x000fe400078e00ff */
[----:B------:R-:W-:Y:S01]  /*fb10*/  IMAD.MOV.U32 R15, RZ, RZ, -0x1 ;  /* 0xffffffffff0f7424 */ /* 0x000fe200078e00ff */
[----:B------:R-:W-:Y:S01]  /*fb20*/  @P1 LOP3.LUT R16, R16, 0x80, RZ, 0xfc, !PT ;  /* 0x0000008010101812 */ /* 0x000fe200078efcff */
[----:B------:R-:W-:-:S07]  /*fb30*/  IMAD R4, R4, 0x2, R17 ;  /* 0x0000000204047824 */ /* 0x000fce00078e0211 */
[----:B0-----:R-:W-:Y:S05]  /*fb40*/  WARPSYNC.COLLECTIVE R15, `(.L_x_10329) ;  /* 0x000000000f087348 */ /* 0x001fea0003c00000 */
[----:B------:R1:W2:Y:S02]  /*fb50*/  SHFL.IDX P6, R14, R13, R12, R11 ;  /* 0x0000000c0d0e7389 */ /* 0x0002a400000c000b */
[----:B012---:R-:W-:Y:S01]  /*fb60*/  ENDCOLLECTIVE ;  /* 0x000000000000791b */ /* 0x007fe20003800000 */
.L_x_10329:
[----:B------:R-:W-:Y:S01]  /*fb70*/  LOP3.LUT P1, RZ, R16, 0x4, RZ, 0xc0, !PT ;  /* 0x0000000410ff7812 */ /* 0x000fe2000782c0ff */
[----:B------:R-:W-:Y:S02]  /*fb80*/  IMAD.MOV.U32 R13, RZ, RZ, R8 ;  /* 0x000000ffff0d7224 */ /* 0x000fe400078e0008 */
[----:B------:R-:W-:Y:S02]  /*fb90*/  IMAD.MOV.U32 R12, RZ, RZ, 0x1 ;  /* 0x00000001ff0c7424 */ /* 0x000fe400078e00ff */
[----:B------:R-:W-:Y:S02]  /*fba0*/  IMAD.SHL.U32 R25, R25, 0x8, RZ ;  /* 0x0000000819197824 */ /* 0x000fe400078e00ff */
[----:B------:R-:W-:-:S03]  /*fbb0*/  IMAD.MOV.U32 R2, RZ, RZ, R14 ;  /* 0x000000ffff027224 */ /* 0x000fc600078e000e */
[----:B------:R-:W-:-:S07]  /*fbc0*/  LOP3.LUT R25, R25, 0x18, RZ, 0xc0, !PT ;  /* 0x0000001819197812 */ /* 0x000fce00078ec0ff */
[----:B------:R-:W-:Y:S05]  /*fbd0*/  WARPSYNC.COLLECTIVE R15, `(.L_x_10330) ;  /* 0x000000000f087348 */ /* 0x000fea0003c00000 */
[----:B------:R0:W1:Y:S02]  /*fbe0*/  SHFL.IDX P6, R14, R13, R12, R11 ;  /* 0x0000000c0d0e7389 */ /* 0x00006400000c000b */
[----:B01----:R-:W-:Y:S01]  /*fbf0*/  ENDCOLLECTIVE ;  /* 0x000000000000791b */ /* 0x003fe20003800000 */
.L_x_10330:
[----:B------:R-:W-:-:S05]  /*fc00*/  IMAD.SHL.U32 R0, R25, 0x2, RZ ;  /* 0x0000000219007824 */ /* 0x000fca00078e00ff */
        /* <DEDUP_REMOVED lines=13> */
.L_x_10331:
[----:B------:R-:W-:Y:S02]  /*fce0*/  IMAD.MOV.U32 R13, RZ, RZ, R8 ;  /* 0x000000ffff0d7224 */ /* 0x000fe400078e0008 */
[----:B------:R-:W-:Y:S02]  /*fcf0*/  IMAD.MOV.U32 R12, RZ, RZ, 0x2 ;  /* 0x00000002ff0c7424 */ /* 0x000fe400078e00ff */
[----:B------:R-:W-:-:S07]  /*fd00*/  IMAD.MOV.U32 R2, RZ, RZ, R14 ;  /* 0x000000ffff027224 */ /* 0x000fce00078e000e */
[----:B------:R-:W-:Y:S05]  /*fd10*/  WARPSYNC.COLLECTIVE R15, `(.L_x_10332) ;  /* 0x000000000f087348 */ /* 0x000fea0003c00000 */
[----:B------:R0:W1:Y:S02]  /*fd20*/  SHFL.IDX P6, R14, R13, R12, R11 ;  /* 0x0000000c0d0e7389 */ /* 0x00006400000c000b */
[----:B01----:R-:W-:Y:S01]  /*fd30*/  ENDCOLLECTIVE ;  /* 0x000000000000791b */ /* 0x003fe20003800000 */
.L_x_10332:
        /* <DEDUP_REMOVED lines=13> */
.L_x_10333:
[----:B------:R-:W-:Y:S02]  /*fe10*/  IMAD.MOV.U32 R13, RZ, RZ, R8 ;  /* 0x000000ffff0d7224 */ /* 0x000fe400078e0008 */
[----:B------:R-:W-:Y:S02]  /*fe20*/  IMAD.MOV.U32 R12, RZ, RZ, 0x3 ;  /* 0x00000003ff0c7424 */ /* 0x000fe400078e00ff */
[----:B------:R-:W-:-:S07]  /*fe30*/  IMAD.MOV.U32 R2, RZ, RZ, R14 ;  /* 0x000000ffff027224 */ /* 0x000fce00078e000e */
[----:B------:R-:W-:Y:S05]  /*fe40*/  WARPSYNC.COLLECTIVE R15, `(.L_x_10334) ;  /* 0x000000000f087348 */ /* 0x000fea0003c00000 */
[----:B------:R0:W1:Y:S02]  /*fe50*/  SHFL.IDX P6, R14, R13, R12, R11 ;  /* 0x0000000c0d0e7389 */ /* 0x00006400000c000b */
[----:B01----:R-:W-:Y:S01]  /*fe60*/  ENDCOLLECTIVE ;  /* 0x000000000000791b */ /* 0x003fe20003800000 */
.L_x_10334:
        /* <DEDUP_REMOVED lines=14> */
.L_x_10335:
[----:B------:R-:W-:Y:S01]  /*ff50*/  IMAD.MOV.U32 R2, RZ, RZ, R14 ;  /* 0x000000ffff027224 */ /* 0x000fe200078e000e */
[----:B------:R-:W-:Y:S06]  /*ff60*/  BRA `(.L_x_10336) ;  /* 0xffffffc800907947 */ /* 0x000fec000383ffff */
.L_x_10259:
[----:B-1----:R1:W2:Y:S02]  /*ff70*/  SYNCS.PHASECHK.TRANS64.TRYWAIT P0, [R5+URZ+0x2d860], R2 ;  /* 0x02d86002050075a7 */ /* 0x0022a4000800017f */
[----:B--2---:R-:W-:Y:S05]  /*ff80*/  @!P0 NANOSLEEP.SYNCS 0x989680 ;  /* 0x009896800000895d */ /* 0x004fea0003900000 */
[----:B------:R-:W2:Y:S02]  /*ff90*/  @!P0 SYNCS.PHASECHK.TRANS64 P0, [R5+URZ+0x2d860], R2 ;  /* 0x02d86002050085a7 */ /* 0x000ea4000800007f */
[----:B--2---:R-:W-:Y:S05]  /*ffa0*/  @!P0 BRA `(.L_x_10259) ;  /* 0xfffffffc00f08947 */ /* 0x004fea000383ffff */
[----:B------:R-:W-:Y:S05]  /*ffb0*/  BRA `(.L_x_10337) ;  /* 0xffffffc800f47947 */ /* 0x000fea000383ffff */
.L_x_10260:
        /* <DEDUP_REMOVED lines=8> */
.L_x_10339:
[----:B------:R-:W-:Y:S05]  /*10040*/  BSYNC B1 ;  /* 0x0000000000017941 */ /* 0x000fea0003800000 */
.L_x_10338:
        /* <DEDUP_REMOVED lines=9> */
.L_x_10340:
[----:B------:R-:W-:Y:S02]  /*100e0*/  IMAD.MOV.U32 R13, RZ, RZ, R19 ;  /* 0x000000ffff0d7224 */ /* 0x000fe400078e0013 */
[----:B------:R-:W-:Y:S02]  /*100f0*/  IMAD.MOV.U32 R12, RZ, RZ, 0x1 ;  /* 0x00000001ff0c7424 */ /* 0x000fe400078e00ff */
[----:B------:R-:W-:-:S07]  /*10100*/  IMAD.MOV.U32 R2, RZ, RZ, R14 ;  /* 0x000000ffff027224 */ /* 0x000fce00078e000e */
[----:B------:R-:W-:Y:S05]  /*10110*/  WARPSYNC.COLLECTIVE R15, `(.L_x_10341) ;  /* 0x000000000f087348 */ /* 0x000fea0003c00000 */
[----:B------:R0:W1:Y:S02]  /*10120*/  SHFL.IDX P6, R14, R13, R12, R11 ;  /* 0x0000000c0d0e7389 */ /* 0x00006400000c000b */
[----:B01----:R-:W-:Y:S01]  /*10130*/  ENDCOLLECTIVE ;  /* 0x000000000000791b */ /* 0x003fe20003800000 */
.L_x_10341:
        /* <DEDUP_REMOVED lines=16> */
.L_x_10342:
[----:B------:R-:W-:Y:S02]  /*10240*/  IMAD.MOV.U32 R13, RZ, RZ, R19 ;  /* 0x000000ffff0d7224 */ /* 0x000fe400078e0013 */
[----:B------:R-:W-:Y:S02]  /*10250*/  IMAD.MOV.U32 R12, RZ, RZ, 0x2 ;  /* 0x00000002ff0c7424 */ /* 0x000fe400078e00ff */
[----:B------:R-:W-:-:S07]  /*10260*/  IMAD.MOV.U32 R2, RZ, RZ, R14 ;  /* 0x000000ffff027224 */ /* 0x000fce00078e000e */
[----:B------:R-:W-:Y:S05]  /*10270*/  WARPSYNC.COLLECTIVE R15, `(.L_x_10343) ;  /* 0x000000000f087348 */ /* 0x000fea0003c00000 */
[----:B------:R0:W1:Y:S02]  /*10280*/  SHFL.IDX P6, R14, R13, R12, R11 ;  /* 0x0000000c0d0e7389 */ /* 0x00006400000c000b */
[----:B01----:R-:W-:Y:S01]  /*10290*/  ENDCOLLECTIVE ;  /* 0x000000000000791b */ /* 0x003fe20003800000 */
.L_x_10343:
        /* <DEDUP_REMOVED lines=16> */
.L_x_10344:
[----:B------:R-:W-:Y:S02]  /*103a0*/  IMAD.MOV.U32 R13, RZ, RZ, R19 ;  /* 0x000000ffff0d7224 */ /* 0x000fe400078e0013 */
[----:B------:R-:W-:Y:S02]  /*103b0*/  IMAD.MOV.U32 R12, RZ, RZ, 0x3 ;  /* 0x00000003ff0c7424 */ /* 0x000fe400078e00ff */
[----:B------:R-:W-:-:S07]  /*103c0*/  IMAD.MOV.U32 R2, RZ, RZ, R14 ;  /* 0x000000ffff027224 */ /* 0x000fce00078e000e */
[----:B------:R-:W-:Y:S05]  /*103d0*/  WARPSYNC.COLLECTIVE R15, `(.L_x_10345) ;  /* 0x000000000f087348 */ /* 0x000fea0003c00000 */
[----:B------:R0:W1:Y:S02]  /*103e0*/  SHFL.IDX P6, R14, R13, R12, R11 ;  /* 0x0000000c0d0e7389 */ /* 0x00006400000c000b */
[----:B01----:R-:W-:Y:S01]  /*103f0*/  ENDCOLLECTIVE ;  /* 0x000000000000791b */ /* 0x003fe20003800000 */
.L_x_10345:
        /* <DEDUP_REMOVED lines=13> */
.L_x_10346:
        /* <DEDUP_REMOVED lines=8> */
.L_x_10268:
[----:B-1----:R1:W2:Y:S02]  /*10550*/  SYNCS.PHASECHK.TRANS64.TRYWAIT P0, [R0+URZ+0x2d860], R3 ;  /* 0x02d86003000075a7 */ /* 0x0022a4000800017f */
[----:B--2---:R-:W-:Y:S05]  /*10560*/  @!P0 NANOSLEEP.SYNCS 0x989680 ;  /* 0x009896800000895d */ /* 0x004fea0003900000 */
[----:B------:R-:W2:Y:S02]  /*10570*/  @!P0 SYNCS.PHASECHK.TRANS64 P0, [R0+URZ+0x2d860], R3 ;  /* 0x02d86003000085a7 */ /* 0x000ea4000800007f */
[----:B--2---:R-:W-:Y:S05]  /*10580*/  @!P0 BRA `(.L_x_10268) ;  /* 0xfffffffc00f08947 */ /* 0x004fea000383ffff */
[----:B------:R-:W-:Y:S05]  /*10590*/  BRA `(.L_x_10348) ;  /* 0xffffffcc00807947 */ /* 0x000fea000383ffff */
.L_x_10269:
        /* <DEDUP_REMOVED lines=8> */
.L_x_10350:
[----:B------:R-:W-:Y:S05]  /*10620*/  BSYNC B0 ;  /* 0x0000000000007941 */ /* 0x000fea0003800000 */
.L_x_10349:
[----:B------:R-:W0:Y:S01]  /*10630*/  S2R R2, SR_TID.X ;  /* 0x0000000000027919 */ /* 0x000e220000002100 */
[----:B------:R-:W-:Y:S01]  /*10640*/  IMAD.MOV.U32 R13, RZ, RZ, R18 ;  /* 0x000000ffff0d7224 */ /* 0x000fe200078e0012 */
[----:B------:R-:W-:Y:S01]  /*10650*/  MOV R12, RZ ;  /* 0x000000ff000c7202 */ /* 0x000fe20000000f00 */
[----:B------:R-:W-:Y:S02]  /*10660*/  IMAD.MOV.U32 R11, RZ, RZ, 0x1c1f ;  /* 0x00001c1fff0b7424 */ /* 0x000fe400078e00ff */
[----:B------:R-:W-:Y:S02]  /*10670*/  IMAD.MOV.U32 R15, RZ, RZ, -0x1 ;  /* 0xffffffffff0f7424 */ /* 0x000fe400078e00ff */
[----:B------:R-:W-:Y:S02]  /*10680*/  IMAD.MOV.U32 R3, RZ, RZ, R14 ;  /* 0x000000ffff037224 */ /* 0x000fe400078e000e */
[----:B------:R-:W-:-:S07]  /*10690*/  IMAD R4, R4, 0x2, R17 ;  /* 0x0000000204047824 */ /* 0x000fce00078e0211 */
[----:B0-----:R-:W-:Y:S05]  /*106a0*/  WARPSYNC.COLLECTIVE R15, `(.L_x_10351) ;  /* 0x000000000f087348 */ /* 0x001fea0003c00000 */
[----:B------:R1:W2:Y:S02]  /*106b0*/  SHFL.IDX P6, R14, R13, R12, R11 ;  /* 0x0000000c0d0e7389 */ /* 0x0002a400000c000b */
[----:B012---:R-:W-:Y:S01]  /*106c0*/  ENDCOLLECTIVE ;  /* 0x000000000000791b */ /* 0x007fe20003800000 */
.L_x_10351:
[----:B------:R-:W-:Y:S01]  /*106d0*/  ULDC UR4, c[0x0][0x2f4] ;  /* 0x0000bd0000047ab9 */ /* 0x000fe20000000800 */
[----:B------:R-:W-:Y:S02]  /*106e0*/  IMAD.MOV.U32 R13, RZ, RZ, R19 ;  /* 0x000000ffff0d7224 */ /* 0x000fe400078e0013 */
[----:B------:R-:W-:Y:S02]  /*106f0*/  IMAD.MOV.U32 R12, RZ, RZ, 0x1 ;  /* 0x00000001ff0c7424 */ /* 0x000fe400078e00ff */
[----:B------:R-:W-:-:S05]  /*10700*/  IMAD.SHL.U32 R7, R2, 0x8, RZ ;  /* 0x0000000802077824 */ /* 0x000fca00078e00ff */
[----:B------:R-:W-:-:S04]  /*10710*/  LOP3.LUT R7, R7, 0x18, RZ, 0xc0, !PT ;  /* 0x0000001807077812 */ /* 0x000fc800078ec0ff */
[C---:B------:R-:W-:Y:S01]  /*10720*/  ISETP.GE.AND P2, PT, R7.reuse, UR4, PT ;  /* 0x0000000407007c0c */ /* 0x040fe2000bf46270 */
[C---:B------:R-:W-:Y:S01]  /*10730*/  IMAD.SHL.U32 R5, R7.reuse, 0x2, RZ ;  /* 0x0000000207057824 */ /* 0x040fe200078e00ff */
[C---:B------:R-:W-:Y:S02]  /*10740*/  LOP3.LUT R8, R7.reuse, 0x20, RZ, 0xfc, !PT ;  /* 0x0000002007087812 */ /* 0x040fe400078efcff */
[----:B------:R-:W-:Y:S02]  /*10750*/  LOP3.LUT R7, R7, 0x40, RZ, 0xfc, !PT ;  /* 0x0000004007077812 */ /* 0x000fe400078efcff */
[----:B------:R-:W-:Y:S02]  /*10760*/  IADD3 R2, P0, R14, R5, RZ ;  /* 0x000000050e027210 */ /* 0x000fe40007f1e0ff */
[----:B------:R-:W-:Y:S02]  /*10770*/  ISETP.LT.OR P3, PT, R6, 0x1, P2 ;  /* 0x000000010600780c */ /* 0x000fe40001761670 */
[----:B------:R-:W-:Y:S01]  /*10780*/  ISETP.GE.AND P1, PT, R8, UR4, PT ;  /* 0x0000000408007c0c */ /* 0x000fe2000bf26270 */
[----:B------:R-:W-:Y:S01]  /*10790*/  IMAD.X R3, RZ, RZ, R3, P0 ;  /* 0x000000ffff037224 */ /* 0x000fe200000e0603 */
[----:B------:R-:W-:-:S13]  /*107a0*/  ISETP.GE.AND P0, PT, R7, UR4, PT ;  /* 0x0000000407007c0c */ /* 0x000fda000bf06270 */
[----:B------:R-:W-:Y:S05]  /*107b0*/  WARPSYNC.COLLECTIVE R15, `(.L_x_10352) ;  /* 0x000000000f087348 */ /* 0x000fea0003c00000 */
[----:B------:R0:W1:Y:S02]  /*107c0*/  SHFL.IDX P6, R14, R13, R12, R11 ;  /* 0x0000000c0d0e7389 */ /* 0x00006400000c000b */
[----:B01----:R-:W-:Y:S01]  /*107d0*/  ENDCOLLECTIVE ;  /* 0x000000000000791b */ /* 0x003fe20003800000 */
.L_x_10352:
[C---:B------:R-:W-:Y:S01]  /*107e0*/  ISETP.LT.OR P4, PT, R6.reuse, 0x1, P1 ;  /* 0x000000010600780c */ /* 0x040fe20000f81670 */
[----:B------:R-:W-:Y:S01]  /*107f0*/  @!PT LDS RZ, [RZ] ;  /* 0x00000000fffff984 */ /* 0x000fe20000000800 */
[----:B------:R-:W-:Y:S01]  /*10800*/  @!PT LDS RZ, [RZ] ;  /* 0x00000000fffff984 */ /* 0x000fe20000000800 */
[----:B------:R-:W-:Y:S01]  /*10810*/  @!PT LDS RZ, [RZ] ;  /* 0x00000000fffff984 */ /* 0x000fe20000000800 */
[----:B------:R-:W-:Y:S01]  /*10820*/  LDGSTS.E.BYPASS.LTC128B.128 [R4+0x400], desc[UR36][R2.64], !P3 ;  /* 0x0040000002047fae */ /* 0x000fe2000d901d64 */
[----:B------:R-:W-:Y:S01]  /*10830*/  ISETP.LT.OR P3, PT, R6, 0x1, P0 ;  /* 0x000000010600780c */ /* 0x000fe20000761670 */
[----:B------:R-:W-:-:S10]  /*10840*/  IMAD.MOV.U32 R13, RZ, RZ, R18 ;  /* 0x000000ffff0d7224 */ /* 0x000fd400078e0012 */
[----:B------:R-:W-:Y:S04]  /*10850*/  LDGSTS.E.BYPASS.LTC128B.128 [R4+0x2400], desc[UR36][R2.64+0x40], !P4 ;  /* 0x0240004002047fae */ /* 0x000fe8000e101d64 */
[----:B------:R0:W-:Y:S01]  /*10860*/  LDGSTS.E.BYPASS.LTC128B.128 [R4+0x4400], desc[UR36][R2.64+0x80], !P3 ;  /* 0x0440008002047fae */ /* 0x0001e2000d901d64 */
[----:B------:R-:W-:Y:S01]  /*10870*/  ISETP.LT.OR P3, PT, R6, 0x21, P2 ;  /* 0x000000210600780c */ /* 0x000fe20001761670 */
[----:B0-----:R-:W-:-:S12]  /*10880*/  IMAD.MOV.U32 R3, RZ, RZ, R14 ;  /* 0x000000ffff037224 */ /* 0x001fd800078e000e */
[----:B------:R-:W-:Y:S05]  /*10890*/  WARPSYNC.COLLECTIVE R15, `(.L_x_10353) ;  /* 0x000000000f087348 */ /* 0x000fea0003c00000 */
[----:B------:R0:W1:Y:S02]  /*108a0*/  SHFL.IDX P6, R14, R13, R12, R11 ;  /* 0x0000000c0d0e7389 */ /* 0x00006400000c000b */
[----:B01----:R-:W-:Y:S01]  /*108b0*/  ENDCOLLECTIVE ;  /* 0x000000000000791b */ /* 0x003fe20003800000 */
.L_x_10353:
[----:B------:R-:W-:Y:S02]  /*108c0*/  IMAD.MOV.U32 R13, RZ, RZ, R19 ;  /* 0x000000ffff0d7224 */ /* 0x000fe400078e0013 */
[----:B------:R-:W-:Y:S01]  /*108d0*/  IMAD.MOV.U32 R12, RZ, RZ, 0x2 ;  /* 0x00000002ff0c7424 */ /* 0x000fe200078e00ff */
[----:B------:R-:W-:-:S13]  /*108e0*/  IADD3 R2, P4, R14, R5, RZ ;  /* 0x000000050e027210 */ /* 0x000fda0007f9e0ff */
[----:B------:R-:W-:Y:S05]  /*108f0*/  WARPSYNC.COLLECTIVE R15, `(.L_x_10354) ;  /* 0x000000000f087348 */ /* 0x000fea0003c00000 */
[----:B------:R0:W1:Y:S02]  /*10900*/  SHFL.IDX P6, R14, R13, R12, R11 ;  /* 0x0000000c0d0e7389 */ /* 0x00006400000c000b */
[----:B01----:R-:W-:Y:S01]  /*10910*/  ENDCOLLECTIVE ;  /* 0x000000000000791b */ /* 0x003fe20003800000 */
.L_x_10354:
[----:B------:R-:W-:Y:S01]  /*10920*/  IMAD.X R3, RZ, RZ, R3, P4 ;  /* 0x000000ffff037224 */ /* 0x000fe200020e0603 */
[----:B------:R-:W-:-:S04]  /*10930*/  ISETP.LT.OR P4, PT, R6, 0x21, P1 ;  /* 0x000000210600780c */ /* 0x000fc80000f81670 */
[----:B------:R-:W-:Y:S01]  /*10940*/  @!PT LDS RZ, [RZ] ;  /* 0x00000000fffff984 */ /* 0x000fe20000000800 */
[----:B------:R-:W-:Y:S01]  /*10950*/  @!PT LDS RZ, [RZ] ;  /* 0x00000000fffff984 */ /* 0x000fe20000000800 */
[----:B------:R-:W-:Y:S01]  /*10960*/  @!PT LDS RZ, [RZ] ;  /* 0x00000000fffff984 */ /* 0x000fe20000000800 */
[----:B------:R-:W-:Y:S01]  /*10970*/  LDGSTS.E.BYPASS.LTC128B.128 [R4+0xc00], desc[UR36][R2.64], !P3 ;  /* 0x00c0000002047fae */ /* 0x000fe2000d901d64 */
[----:B------:R-:W-:Y:S01]  /*10980*/  ISETP.LT.OR P3, PT, R6, 0x21, P0 ;  /* 0x000000210600780c */ /* 0x000fe20000761670 */
[----:B------:R-:W-:-:S07]  /*10990*/  IMAD.MOV.U32 R13, RZ, RZ, R18 ;  /* 0x000000ffff0d7224 */ /* 0x000fce00078e0012 */
[----:B------:R-:W-:Y:S05]  /*109a0*/  LDGSTS.E.BYPASS.LTC128B.128 [R4+0x2c00], desc[UR36][R2.64+0x40], !P4 ;  /* 0x02c0004002047fae */ /* 0x000fea000e101d64 */
[----:B------:R0:W-:Y:S01]  /*109b0*/  LDGSTS.E.BYPASS.LTC128B.128 [R4+0x4c00], desc[UR36][R2.64+0x80], !P3 ;  /* 0x04c0008002047fae */ /* 0x0001e2000d901d64 */
[----:B------:R-:W-:Y:S01]  /*109c0*/  ISETP.LT.OR P3, PT, R6, 0x41, P2 ;  /* 0x000000410600780c */ /* 0x000fe20001761670 */
[----:B0-----:R-:W-:-:S12]  /*109d0*/  IMAD.MOV.U32 R3, RZ, RZ, R14 ;  /* 0x000000ffff037224 */ /* 0x001fd800078e000e */
[----:B------:R-:W-:Y:S05]  /*109e0*/  WARPSYNC.COLLECTIVE R15, `(.L_x_10355) ;  /* 0x000000000f087348 */ /* 0x000fea0003c00000 */
[----:B------:R0:W1:Y:S02]  /*109f0*/  SHFL.IDX P6, R14, R13, R12, R11 ;  /* 0x0000000c0d0e7389 */ /* 0x00006400000c000b */
[----:B01----:R-:W-:Y:S01]  /*10a00*/  ENDCOLLECTIVE ;  /* 0x000000000000791b */ /* 0x003fe20003800000 */
.L_x_10355:
[----:B------:R-:W-:Y:S02]  /*10a10*/  IMAD.MOV.U32 R13, RZ, RZ, R19 ;  /* 0x000000ffff0d7224 */ /* 0x000fe400078e0013 */
[----:B------:R-:W-:Y:S01]  /*10a20*/  IMAD.MOV.U32 R12, RZ, RZ, 0x3 ;  /* 0x00000003ff0c7424 */ /* 0x000fe200078e00ff */
[----:B------:R-:W-:-:S13]  /*10a30*/  IADD3 R2, P4, R14, R5, RZ ;  /* 0x000000050e027210 */ /* 0x000fda0007f9e0ff */
[----:B------:R-:W-:Y:S05]  /*10a40*/  WARPSYNC.COLLECTIVE R15, `(.L_x_10356) ;  /* 0x000000000f087348 */ /* 0x000fea0003c00000 */
[----:B------:R0:W1:Y:S02]  /*10a50*/  SHFL.IDX P6, R14, R13, R12, R11 ;  /* 0x0000000c0d0e7389 */ /* 0x00006400000c000b */
[----:B01----:R-:W-:Y:S01]  /*10a60*/  ENDCOLLECTIVE ;  /* 0x000000000000791b */ /* 0x003fe20003800000 */
.L_x_10356:
        /* <DEDUP_REMOVED lines=14> */
.L_x_10357:
[----:B------:R-:W-:Y:S05]  /*10b50*/  BRA `(.L_x_10358) ;  /* 0xffffffc800f47947 */ /* 0x000fea000383ffff */
.L_x_10274:
        /* <DEDUP_REMOVED lines=8> */
.L_x_10360:
[----:B------:R-:W-:Y:S05]  /*10be0*/  BSYNC B0 ;  /* 0x0000000000007941 */ /* 0x000fea0003800000 */
.L_x_10359:
[----:B------:R-:W-:Y:S01]  /*10bf0*/  IMAD.MOV.U32 R13, RZ, RZ, R24 ;  /* 0x000000ffff0d7224 */ /* 0x000fe200078e0018 */
[----:B------:R-:W-:Y:S01]  /*10c00*/  IADD3 R9, R27, R8, RZ ;  /* 0x000000081b097210 */ /* 0x000fe20007ffe0ff */
[----:B------:R-:W-:Y:S02]  /*10c10*/  IMAD.MOV.U32 R12, RZ, RZ, 0x1 ;  /* 0x00000001ff0c7424 */ /* 0x000fe400078e00ff */
[----:B------:R-:W-:Y:S02]  /*10c20*/  IMAD.MOV.U32 R11, RZ, RZ, 0x1f ;  /* 0x0000001fff0b7424 */ /* 0x000fe400078e00ff */
[----:B------:R-:W-:Y:S02]  /*10c30*/  IMAD.MOV.U32 R15, RZ, RZ, -0x1 ;  /* 0xffffffffff0f7424 */ /* 0x000fe400078e00ff */
[----:B------:R-:W-:-:S07]  /*10c40*/  IMAD.MOV.U32 R0, RZ, RZ, R14 ;  /* 0x000000ffff007224 */ /* 0x000fce00078e000e */
[----:B------:R-:W-:Y:S05]  /*10c50*/  WARPSYNC.COLLECTIVE R15, `(.L_x_10361) ;  /* 0x000000000f087348 */ /* 0x000fea0003c00000 */
[----:B------:R0:W1:Y:S02]  /*10c60*/  SHFL.IDX P6, R14, R13, R12, R11 ;  /* 0x0000000c0d0e7389 */ /* 0x00006400000c000b */
[----:B01----:R-:W-:Y:S01]  /*10c70*/  ENDCOLLECTIVE ;  /* 0x000000000000791b */ /* 0x003fe20003800000 */
.L_x_10361:
        /* <DEDUP_REMOVED lines=24> */
.L_x_10362:
[----:B------:R-:W-:Y:S01]  /*10e00*/  IMAD.MOV.U32 R12, RZ, RZ, 0x2 ;  /* 0x00000002ff0c7424 */ /* 0x000fe200078e00ff */
[----:B------:R-:W-:-:S05]  /*10e10*/  SEL R14, R14, RZ, P1 ;  /* 0x000000ff0e0e7207 */ /* 0x000fca0000800000 */
[----:B------:R-:W-:-:S04]  /*10e20*/  IMAD.IADD R5, R13, 0x1, R14 ;  /* 0x000000010d057824 */ /* 0x000fc800078e020e */
[----:B------:R-:W-:-:S07]  /*10e30*/  IMAD.MOV.U32 R13, RZ, RZ, R5 ;  /* 0x000000ffff0d7224 */ /* 0x000fce00078e0005 */
[----:B------:R-:W-:Y:S05]  /*10e40*/  WARPSYNC.COLLECTIVE R15, `(.L_x_10363) ;  /* 0x000000000f087348 */ /* 0x000fea0003c00000 */
[----:B------:R0:W1:Y:S02]  /*10e50*/  SHFL.UP P6, R14, R13, R12, R11 ;  /* 0x0400000c0d0e7389 */ /* 0x00006400000c000b */
[----:B01----:R-:W-:Y:S01]  /*10e60*/  ENDCOLLECTIVE ;  /* 0x000000000000791b */ /* 0x003fe20003800000 */
.L_x_10363:
[----:B------:R-:W-:Y:S01]  /*10e70*/  IMAD.MOV.U32 R12, RZ, RZ, 0x4 ;  /* 0x00000004ff0c7424 */ /* 0x000fe200078e00ff */
[----:B------:R-:W-:-:S05]  /*10e80*/  SEL R2, R14, RZ, P2 ;  /* 0x000000ff0e027207 */ /* 0x000fca0001000000 */
[----:B------:R-:W-:-:S04]  /*10e90*/  IMAD.IADD R2, R5, 0x1, R2 ;  /* 0x0000000105027824 */ /* 0x000fc800078e0202 */
[----:B------:R-:W-:-:S07]  /*10ea0*/  IMAD.MOV.U32 R13, RZ, RZ, R2 ;  /* 0x000000ffff0d7224 */ /* 0x000fce00078e0002 */
[----:B------:R-:W-:Y:S05]  /*10eb0*/  WARPSYNC.COLLECTIVE R15, `(.L_x_10364) ;  /* 0x000000000f087348 */ /* 0x000fea0003c00000 */
[----:B------:R0:W1:Y:S02]  /*10ec0*/  SHFL.UP P6, R14, R13, R12, R11 ;  /* 0x0400000c0d0e7389 */ /* 0x00006400000c000b */
[----:B01----:R-:W-:Y:S01]  /*10ed0*/  ENDCOLLECTIVE ;  /* 0x000000000000791b */ /* 0x003fe20003800000 */
.L_x_10364:
[----:B------:R-:W-:Y:S01]  /*10ee0*/  IMAD.MOV.U32 R12, RZ, RZ, 0x8 ;  /* 0x00000008ff0c7424 */ /* 0x000fe200078e00ff */
[----:B------:R-:W-:-:S05]  /*10ef0*/  SEL R3, R14, RZ, P3 ;  /* 0x000000ff0e037207 */ /* 0x000fca0001800000 */
[----:B------:R-:W-:-:S04]  /*10f00*/  IMAD.IADD R3, R2, 0x1, R3 ;  /* 0x0000000102037824 */ /* 0x000fc800078e0203 */
[----:B------:R-:W-:-:S07]  /*10f10*/  IMAD.MOV.U32 R13, RZ, RZ, R3 ;  /* 0x000000ffff0d7224 */ /* 0x000fce00078e0003 */
[----:B------:R-:W-:Y:S05]  /*10f20*/  WARPSYNC.COLLECTIVE R15, `(.L_x_10365) ;  /* 0x000000000f087348 */ /* 0x000fea0003c00000 */
[----:B------:R0:W1:Y:S02]  /*10f30*/  SHFL.UP P6, R14, R13, R12, R11 ;  /* 0x0400000c0d0e7389 */ /* 0x00006400000c000b */
[----:B01----:R-:W-:Y:S01]  /*10f40*/  ENDCOLLECTIVE ;  /* 0x000000000000791b */ /* 0x003fe20003800000 */
.L_x_10365:
[----:B------:R-:W-:Y:S01]  /*10f50*/  IMAD.MOV.U32 R12, RZ, RZ, 0x10 ;  /* 0x00000010ff0c7424 */ /* 0x000fe200078e00ff */
[----:B------:R-:W-:-:S05]  /*10f60*/  SEL R14, R14, RZ, P4 ;  /* 0x000000ff0e0e7207 */ /* 0x000fca0002000000 */
[----:B------:R-:W-:-:S04]  /*10f70*/  IMAD.IADD R5, R3, 0x1, R14 ;  /* 0x0000000103057824 */ /* 0x000fc800078e020e */
[----:B------:R-:W-:-:S07]  /*10f80*/  IMAD.MOV.U32 R13, RZ, RZ, R5 ;  /* 0x000000ffff0d7224 */ /* 0x000fce00078e0005 */
[----:B------:R-:W-:Y:S05]  /*10f90*/  WARPSYNC.COLLECTIVE R15, `(.L_x_10366) ;  /* 0x000000000f087348 */ /* 0x000fea0003c00000 */
[----:B------:R0:W1:Y:S02]  /*10fa0*/  SHFL.UP P6, R14, R13, R12, R11 ;  /* 0x0400000c0d0e7389 */ /* 0x00006400000c000b */
[----:B01----:R-:W-:Y:S01]  /*10fb0*/  ENDCOLLECTIVE ;  /* 0x000000000000791b */ /* 0x003fe20003800000 */
.L_x_10366:
        /* <DEDUP_REMOVED lines=8> */
.L_x_10367:
[----:B------:R-:W-:Y:S05]  /*11040*/  BRA `(.L_x_10368) ;  /* 0xffffffcc000c7947 */ /* 0x000fea000383ffff */
.L_x_10277:
[----:B------:R-:W-:Y:S01]  /*11050*/  BSSY B0, `(.L_x_10369) ;  /* 0x0000007000007945 */ /* 0x000fe20003800000 */
[----:B------:R-:W-:Y:S02]  /*11060*/  IMAD.MOV.U32 R12, RZ, RZ, 0x1 ;  /* 0x00000001ff0c7424 */ /* 0x000fe400078e00ff */
[----:B------:R-:W-:Y:S02]  /*11070*/  IMAD.MOV.U32 R11, RZ, RZ, RZ ;  /* 0x000000ffff0b7224 */ /* 0x000fe400078e00ff */
[----:B------:R-:W-:-:S07]  /*11080*/  IMAD.MOV.U32 R15, RZ, RZ, -0x1 ;  /* 0xffffffffff0f7424 */ /* 0x000fce00078e00ff */
[----:B------:R-:W-:Y:S05]  /*11090*/  WARPSYNC.COLLECTIVE R15, `(.L_x_10370) ;  /* 0x000000000f087348 */ /* 0x000fea0003c00000 */
[----:B------:R0:W1:Y:S02]  /*110a0*/  SHFL.UP P6, R14, R13, R12, R11 ;  /* 0x0400000c0d0e7389 */ /* 0x00006400000c000b */
[----:B01----:R-:W-:Y:S01]  /*110b0*/  ENDCOLLECTIVE ;  /* 0x000000000000791b */ /* 0x003fe20003800000 */
.L_x_10370:
[----:B------:R-:W-:Y:S05]  /*110c0*/  BSYNC B0 ;  /* 0x0000000000007941 */ /* 0x000fea0003800000 */
.L_x_10369:
        /* <DEDUP_REMOVED lines=8> */
.L_x_10371:
[----:B------:R-:W-:Y:S01]  /*11150*/  IMAD.MOV.U32 R12, RZ, RZ, 0x4 ;  /* 0x00000004ff0c7424 */ /* 0x000fe200078e00ff */
[----:B------:R-:W-:-:S05]  /*11160*/  SEL R14, R14, RZ, P2 ;  /* 0x000000ff0e0e7207 */ /* 0x000fca0001000000 */
[----:B------:R-:W-:-:S05]  /*11170*/  IMAD.IADD R3, R13, 0x1, R14 ;  /* 0x000000010d037824 */ /* 0x000fca00078e020e */
[----:B------:R-:W-:-:S07]  /*11180*/  MOV R13, R3 ;  /* 0x00000003000d7202 */ /* 0x000fce0000000f00 */
[----:B------:R-:W-:Y:S05]  /*11190*/  WARPSYNC.COLLECTIVE R15, `(.L_x_10372) ;  /* 0x000000000f087348 */ /* 0x000fea0003c00000 */
[----:B------:R0:W1:Y:S02]  /*111a0*/  SHFL.UP P6, R14, R13, R12, R11 ;  /* 0x0400000c0d0e7389 */ /* 0x00006400000c000b */
[----:B01----:R-:W-:Y:S01]  /*111b0*/  ENDCOLLECTIVE ;  /* 0x000000000000791b */ /* 0x003fe20003800000 */
.L_x_10372:
[----:B------:R-:W-:Y:S01]  /*111c0*/  IMAD.MOV.U32 R12, RZ, RZ, 0x8 ;  /* 0x00000008ff0c7424 */ /* 0x000fe200078e00ff */
[----:B------:R-:W-:-:S05]  /*111d0*/  SEL R14, R14, RZ, P3 ;  /* 0x000000ff0e0e7207 */ /* 0x000fca0001800000 */
[----:B------:R-:W-:-:S04]  /*111e0*/  IMAD.IADD R5, R3, 0x1, R14 ;  /* 0x0000000103057824 */ /* 0x000fc800078e020e */
[----:B------:R-:W-:-:S07]  /*111f0*/  IMAD.MOV.U32 R13, RZ, RZ, R5 ;  /* 0x000000ffff0d7224 */ /* 0x000fce00078e0005 */
[----:B------:R-:W-:Y:S05]  /*11200*/  WARPSYNC.COLLECTIVE R15, `(.L_x_10373) ;  /* 0x000000000f087348 */ /* 0x000fea0003c00000 */
[----:B------:R0:W1:Y:S02]  /*11210*/  SHFL.UP P6, R14, R13, R12, R11 ;  /* 0x0400000c0d0e7389 */ /* 0x00006400000c000b */
[----:B01----:R-:W-:Y:S01]  /*11220*/  ENDCOLLECTIVE ;  /* 0x000000000000791b */ /* 0x003fe20003800000 */
.L_x_10373:
[----:B------:R-:W-:Y:S01]  /*11230*/  IMAD.MOV.U32 R12, RZ, RZ, 0x10 ;  /* 0x00000010ff0c7424 */ /* 0x000fe200078e00ff */
[----:B------:R-:W-:-:S05]  /*11240*/  SEL R8, R14, RZ, P4 ;  /* 0x000000ff0e087207 */ /* 0x000fca0002000000 */
[----:B------:R-:W-:-:S04]  /*11250*/  IMAD.IADD R8, R5, 0x1, R8 ;  /* 0x0000000105087824 */ /* 0x000fc800078e0208 */
[----:B------:R-:W-:-:S07]  /*11260*/  IMAD.MOV.U32 R13, RZ, RZ, R8 ;  /* 0x000000ffff0d7224 */ /* 0x000fce00078e0008 */
[----:B------:R-:W-:Y:S05]  /*11270*/  WARPSYNC.COLLECTIVE R15, `(.L_x_10374) ;  /* 0x000000000f087348 */ /* 0x000fea0003c00000 */
[----:B------:R0:W1:Y:S02]  /*11280*/  SHFL.UP P6, R14, R13, R12, R11 ;  /* 0x0400000c0d0e7389 */ /* 0x00006400000c000b */
[----:B01----:R-:W-:Y:S01]  /*11290*/  ENDCOLLECTIVE ;  /* 0x000000000000791b */ /* 0x003fe20003800000 */
.L_x_10374:
        /* <DEDUP_REMOVED lines=8> */
.L_x_10375:
[----:B------:R-:W-:Y:S05]  /*11320*/  BRA `(.L_x_10376) ;  /* 0xffffffc800f87947 */ /* 0x000fea000383ffff */
.L_x_10279:
[----:B------:R-:W-:Y:S01]  /*11330*/  BSSY B0, `(.L_x_10377) ;  /* 0x0000006000007945 */ /* 0x000fe20003800000 */
[----:B------:R-:W-:Y:S01]  /*11340*/  PLOP3.LUT P6, PT, P6, PT, PT, 0x8, 0x0 ;  /* 0x000000000000781c */ /* 0x000fe200037ce170 */
[----:B------:R-:W-:-:S12]  /*11350*/  IMAD.MOV.U32 R15, RZ, RZ, -0x1 ;  /* 0xffffffffff0f7424 */ /* 0x000fd800078e00ff */
[----:B0-----:R-:W-:Y:S05]  /*11360*/  WARPSYNC.COLLECTIVE R15, `(.L_x_10378) ;  /* 0x000000000f087348 */ /* 0x001fea0003c00000 */
[----:B------:R-:W-:Y:S01]  /*11370*/  VOTE.ANY R14, PT, P6 ;  /* 0x00000000000e7806 */ /* 0x000fe200030e0100 */
[----:B0-----:R-:W-:Y:S06]  /*11380*/  ENDCOLLECTIVE ;  /* 0x000000000000791b */ /* 0x001fec0003800000 */
.L_x_10378:
[----:B------:R-:W-:Y:S05]  /*11390*/  BSYNC B0 ;  /* 0x0000000000007941 */ /* 0x000fea0003800000 */
.L_x_10377:
        /* <DEDUP_REMOVED lines=9> */
.L_x_10379:
[----:B------:R-:W-:Y:S02]  /*11430*/  IMAD.MOV.U32 R13, RZ, RZ, R7 ;  /* 0x000000ffff0d7224 */ /* 0x000fe400078e0007 */
[----:B------:R-:W-:-:S07]  /*11440*/  IMAD.MOV.U32 R4, RZ, RZ, R14 ;  /* 0x000000ffff047224 */ /* 0x000fce00078e000e */
[----:B------:R-:W-:Y:S05]  /*11450*/  WARPSYNC.COLLECTIVE R15, `(.L_x_10380) ;  /* 0x000000000f087348 */ /* 0x000fea0003c00000 */
[----:B------:R0:W1:Y:S02]  /*11460*/  SHFL.IDX P6, R14, R13, R12, R11 ;  /* 0x0000000c0d0e7389 */ /* 0x00006400000c000b */
[----:B01----:R-:W-:Y:S01]  /*11470*/  ENDCOLLECTIVE ;  /* 0x000000000000791b */ /* 0x003fe20003800000 */
.L_x_10380:
[----:B------:R-:W-:Y:S01]  /*11480*/  IMAD.MOV.U32 R7, RZ, RZ, R14 ;  /* 0x000000ffff077224 */ /* 0x000fe200078e000e */
[----:B------:R-:W-:Y:S06]  /*11490*/  BRA `(.L_x_10381) ;  /* 0xffffffc800d87947 */ /* 0x000fec000383ffff */
.L_x_10281:
[----:B------:R-:W-:Y:S01]  /*114a0*/  BSSY B0, `(.L_x_10382) ;  /* 0x0000007000007945 */ /* 0x000fe20003800000 */
[----:B------:R-:W-:Y:S02]  /*114b0*/  IMAD.MOV.U32 R13, RZ, RZ, R2 ;  /* 0x000000ffff0d7224 */ /* 0x000fe400078e0002 */
[----:B------:R-:W-:Y:S02]  /*114c0*/  IMAD.MOV.U32 R11, RZ, RZ, 0x1f ;  /* 0x0000001fff0b7424 */ /* 0x000fe400078e00ff */
[----:B------:R-:W-:-:S07]  /*114d0*/  IMAD.MOV.U32 R15, RZ, RZ, -0x1 ;  /* 0xffffffffff0f7424 */ /* 0x000fce00078e00ff */
[----:B0123--:R-:W-:Y:S05]  /*114e0*/  WARPSYNC.COLLECTIVE R15, `(.L_x_10383) ;  /* 0x000000000f087348 */ /* 0x00ffea0003c00000 */
[----:B------:R4:W0:Y:S02]  /*114f0*/  SHFL.IDX P6, R14, R13, R12, R11 ;  /* 0x0000000c0d0e7389 */ /* 0x00082400000c000b */
[----:B01234-:R-:W-:Y:S01]  /*11500*/  ENDCOLLECTIVE ;  /* 0x000000000000791b */ /* 0x01ffe20003800000 */
.L_x_10383:
[----:B------:R-:W-:Y:S05]  /*11510*/  BSYNC B0 ;  /* 0x0000000000007941 */ /* 0x000fea0003800000 */
.L_x_10382:
[----:B------:R-:W-:Y:S01]  /*11520*/  IMAD.MOV.U32 R24, RZ, RZ, R14 ;  /* 0x000000ffff187224 */ /* 0x000fe200078e000e */
[----:B------:R-:W-:Y:S06]  /*11530*/  BRA `(.L_x_10280) ;  /* 0xffffffc800c87947 */ /* 0x000fec000383ffff */
.L_x_10285:
[----:B0-----:R0:W1:Y:S02]  /*11540*/  SYNCS.PHASECHK.TRANS64.TRYWAIT P0, [R5+URZ+0x2d820], R0 ;  /* 0x02d82000050075a7 */ /* 0x001064000800017f */
[----:B-1----:R-:W-:Y:S05]  /*11550*/  @!P0 NANOSLEEP.SYNCS 0x989680 ;  /* 0x009896800000895d */ /* 0x002fea0003900000 */
[----:B------:R-:W1:Y:S02]  /*11560*/  @!P0 SYNCS.PHASECHK.TRANS64 P0, [R5+URZ+0x2d820], R0 ;  /* 0x02d82000050085a7 */ /* 0x000e64000800007f */
[----:B-1----:R-:W-:Y:S05]  /*11570*/  @!P0 BRA `(.L_x_10285) ;  /* 0xfffffffc00f08947 */ /* 0x002fea000383ffff */
[----:B------:R-:W-:Y:S05]  /*11580*/  BRA `(.L_x_10384) ;  /* 0xffffffd000207947 */ /* 0x000fea000383ffff */
.L_x_10286:
        /* <DEDUP_REMOVED lines=11> */
.L_x_10386:
[----:B------:R-:W-:Y:S05]  /*11640*/  BSYNC B0 ;  /* 0x0000000000007941 */ /* 0x000fea0003800000 */
.L_x_10385:
[----:B------:R-:W-:Y:S05]  /*11650*/  BRA `(.L_x_10387) ;  /* 0xffffffd000087947 */ /* 0x000fea000383ffff */
.L_x_10289:
[----:B------:R-:W-:Y:S01]  /*11660*/  BSSY B1, `(.L_x_10388) ;  /* 0x0000006000017945 */ /* 0x000fe20003800000 */
[----:B------:R-:W-:-:S07]  /*11670*/  IMAD.MOV.U32 R15, RZ, RZ, -0x1 ;  /* 0xffffffffff0f7424 */ /* 0x000fce00078e00ff */
[----:B0-2---:R-:W-:Y:S05]  /*11680*/  WARPSYNC.COLLECTIVE R15, `(.L_x_10389) ;  /* 0x000000000f0c7348 */ /* 0x005fea0003c00000 */
[----:B------:R-:W-:Y:S02]  /*11690*/  ELECT P6, UR62, PT ;  /* 0x00000000003e782f */ /* 0x000fe400038c0000 */
[----:B------:R-:W-:Y:S01]  /*116a0*/  MOV R14, UR62 ;  /* 0x0000003e000e7c02 */ /* 0x000fe20008000f00 */
[----:B0-2---:R-:W-:Y:S10]  /*116b0*/  ENDCOLLECTIVE ;  /* 0x000000000000791b */ /* 0x005ff40003800000 */
.L_x_10389:
[----:B------:R-:W-:Y:S05]  /*116c0*/  BSYNC B1 ;  /* 0x0000000000017941 */ /* 0x000fea0003800000 */
.L_x_10388:
[----:B------:R-:W-:Y:S05]  /*116d0*/  BRA `(.L_x_10390) ;  /* 0xffffffd000007947 */ /* 0x000fea000383ffff */
.L_x_10291:
[----:B0-----:R0:W1:Y:S02]  /*116e0*/  SYNCS.PHASECHK.TRANS64.TRYWAIT P1, [R3+URZ+0x2d840], R2 ;  /* 0x02d84002030075a7 */ /* 0x001064000802017f */
[----:B-1----:R-:W-:Y:S05]  /*116f0*/  @!P1 NANOSLEEP.SYNCS 0x989680 ;  /* 0x009896800000995d */ /* 0x002fea0003900000 */
[----:B------:R-:W1:Y:S02]  /*11700*/  @!P1 SYNCS.PHASECHK.TRANS64 P1, [R3+URZ+0x2d840], R2 ;  /* 0x02d84002030095a7 */ /* 0x000e64000802007f */
[----:B-1----:R-:W-:Y:S05]  /*11710*/  @!P1 BRA `(.L_x_10291) ;  /* 0xfffffffc00f09947 */ /* 0x002fea000383ffff */
[----:B------:R-:W-:Y:S05]  /*11720*/  BRA `(.L_x_10391) ;  /* 0xffffffd000207947 */ /* 0x000fea000383ffff */
.L_x_10293:
[----:B-1----:R1:W3:Y:S02]  /*11730*/  SYNCS.PHASECHK.TRANS64.TRYWAIT P1, [R5+URZ+0x2d840], R0 ;  /* 0x02d84000050075a7 */ /* 0x0022e4000802017f */
[----:B---3--:R-:W-:Y:S05]  /*11740*/  @!P1 NANOSLEEP.SYNCS 0x989680 ;  /* 0x009896800000995d */ /* 0x008fea0003900000 */
[----:B------:R-:W3:Y:S02]  /*11750*/  @!P1 SYNCS.PHASECHK.TRANS64 P1, [R5+URZ+0x2d840], R0 ;  /* 0x02d84000050095a7 */ /* 0x000ee4000802007f */
[----:B---3--:R-:W-:Y:S05]  /*11760*/  @!P1 BRA `(.L_x_10293) ;  /* 0xfffffffc00f09947 */ /* 0x008fea000383ffff */
[----:B------:R-:W-:Y:S05]  /*11770*/  BRA `(.L_x_10392) ;  /* 0xffffffd0002c7947 */ /* 0x000fea000383ffff */
.L_x_10295:
[----:B---3--:R3:W4:Y:S02]  /*11780*/  SYNCS.PHASECHK.TRANS64.TRYWAIT P1, [R3+URZ+0x2d860], R2 ;  /* 0x02d86002030075a7 */ /* 0x008724000802017f */
[----:B----4-:R-:W-:Y:S05]  /*11790*/  @!P1 NANOSLEEP.SYNCS 0x989680 ;  /* 0x009896800000995d */ /* 0x010fea0003900000 */
[----:B------:R-:W4:Y:S02]  /*117a0*/  @!P1 SYNCS.PHASECHK.TRANS64 P1, [R3+URZ+0x2d860], R2 ;  /* 0x02d86002030095a7 */ /* 0x000f24000802007f */
[----:B----4-:R-:W-:Y:S05]  /*117b0*/  @!P1 BRA `(.L_x_10295) ;  /* 0xfffffffc00f09947 */ /* 0x010fea000383ffff */
[----:B------:R-:W-:Y:S05]  /*117c0*/  BRA `(.L_x_10393) ;  /* 0xffffffd000287947 */ /* 0x000fea000383ffff */
.L_x_10394:
        /* <DEDUP_REMOVED lines=11> */
.L_x_15984:


//--------------------- .text._ZN7cutlass13device_kernelIN5flash11enable_sm90INS1_16FlashAttnFwdSm90INS1_25CollectiveMainloopFwdSm90ILi2EN4cute5tupleIJNS5_1CILi1EEES8_S8_EEENS6_IJNS7_ILi192EEENS7_ILi128EEENS7_ILi96EEEEEELi96ENS_10bfloat16_tEfNS_4arch4Sm90ELb0ELb0ELb0ELb1ELb1ELb1ELb0ELb0ELb1ELb1ELb1ELb0EEENS1_21CollectiveEpilogueFwdINS6_IJSA_SC_SB_EEES9_SE_SG_Li384ELb1ELb1ELb1ELb0EEENS1_36VarlenDynamicPersistentTileSchedulerILi192ELi128ELi384ELi128ELb1ELb1ELb1ELb0ELb1ELb1EEEEEEEEEvNT_6ParamsE --------------------------
	.section	.text._ZN7cutlass13device_kernelIN5flash11enable_sm90INS1_16FlashAttnFwdSm90INS1_25CollectiveMainloopFwdSm90ILi2EN4cute5tupleIJNS5_1CILi1EEES8_S8_EEENS6_IJNS7_ILi192EEENS7_ILi128EEENS7_ILi96EEEEEELi96ENS_10bfloat16_tEfNS_4arch4Sm90ELb0ELb0ELb0ELb1ELb1ELb1ELb0ELb0ELb1ELb1ELb1ELb0EEENS1_21CollectiveEpilogueFwdINS6_IJSA_SC_SB_EEES9_SE_SG_Li384ELb1ELb1ELb1ELb0EEENS1_36VarlenDynamicPersistentTileSchedulerILi192ELi128ELi384ELi128ELb1ELb1ELb1ELb0ELb1ELb1EEEEEEEEEvNT_6ParamsE,"ax",@progbits
	.align	128
.text._ZN7cutlass13device_kernelIN5flash11enable_sm90INS1_16FlashAttnFwdSm90INS1_25CollectiveMainloopFwdSm90ILi2EN4cute5tupleIJNS5_1CILi1EEES8_S8_EEENS6_IJNS7_ILi192EEENS7_ILi128EEENS7_ILi96EEEEEELi96ENS_10bfloat16_tEfNS_4arch4Sm90ELb0ELb0ELb0ELb1ELb1ELb1ELb0ELb0ELb1ELb1ELb1ELb0EEENS1_21CollectiveEpilogueFwdINS6_IJSA_SC_SB_EEES9_SE_SG_Li384ELb1ELb1ELb1ELb0EEENS1_36VarlenDynamicPersistentTileSchedulerILi192ELi128ELi384ELi128ELb1ELb1ELb1ELb0ELb1ELb1EEEEEEEEEvNT_6ParamsE:
        .type           _ZN7cutlass13device_kernelIN5flash11enable_sm90INS1_16FlashAttnFwdSm90INS1_25CollectiveMainloopFwdSm90ILi2EN4cute5tupleIJNS5_1CILi1EEES8_S8_EEENS6_IJNS7_ILi192EEENS7_ILi128EEENS7_ILi96EEEEEELi96ENS_10bfloat16_tEfNS_4arch4Sm90ELb0ELb0ELb0ELb1ELb1ELb1ELb0ELb0ELb1ELb1ELb1ELb0EEENS1_21CollectiveEpilogueFwdINS6_IJSA_SC_SB_EEES9_SE_SG_Li384ELb1ELb1ELb1ELb0EEENS1_36VarlenDynamicPersistentTileSchedulerILi192ELi128ELi384ELi128ELb1ELb1ELb1ELb0ELb1ELb1EEEEEEEEEvNT_6ParamsE,@function
        .size           _ZN7cutlass13device_kernelIN5flash11enable_sm90INS1_16FlashAttnFwdSm90INS1_25CollectiveMainloopFwdSm90ILi2EN4cute5tupleIJNS5_1CILi1EEES8_S8_EEENS6_IJNS7_ILi192EEENS7_ILi128EEENS7_ILi96EEEEEELi96ENS_10bfloat16_tEfNS_4arch4Sm90ELb0ELb0ELb0ELb1ELb1ELb1ELb0ELb0ELb1ELb1ELb1ELb0EEENS1_21CollectiveEpilogueFwdINS6_IJSA_SC_SB_EEES9_SE_SG_Li384ELb1ELb1ELb1ELb0EEENS1_36VarlenDynamicPersistentTileSchedulerILi192ELi128ELi384ELi128ELb1ELb1ELb1ELb0ELb1ELb1EEEEEEEEEvNT_6ParamsE,(.L_x_15985 - _ZN7cutlass13device_kernelIN5flash11enable_sm90INS1_16FlashAttnFwdSm90INS1_25CollectiveMainloopFwdSm90ILi2EN4cute5tupleIJNS5_1CILi1EEES8_S8_EEENS6_IJNS7_ILi192EEENS7_ILi128EEENS7_ILi96EEEEEELi96ENS_10bfloat16_tEfNS_4arch4Sm90ELb0ELb0ELb0ELb1ELb1ELb1ELb0ELb0ELb1ELb1ELb1ELb0EEENS1_21CollectiveEpilogueFwdINS6_IJSA_SC_SB_EEES9_SE_SG_Li384ELb1ELb1ELb1ELb0EEENS1_36VarlenDynamicPersistentTileSchedulerILi192ELi128ELi384ELi128ELb1ELb1ELb1ELb0ELb1ELb1EEEEEEEEEvNT_6ParamsE)
        .other          _ZN7cutlass13device_kernelIN5flash11enable_sm90INS1_16FlashAttnFwdSm90INS1_25CollectiveMainloopFwdSm90ILi2EN4cute5tupleIJNS5_1CILi1EEES8_S8_EEENS6_IJNS7_ILi192EEENS7_ILi128EEENS7_ILi96EEEEEELi96ENS_10bfloat16_tEfNS_4arch4Sm90ELb0ELb0ELb0ELb1ELb1ELb1ELb0ELb0ELb1ELb1ELb1ELb0EEENS1_21CollectiveEpilogueFwdINS6_IJSA_SC_SB_EEES9_SE_SG_Li384ELb1ELb1ELb1ELb0EEENS1_36VarlenDynamicPersistentTileSchedulerILi192ELi128ELi384ELi128ELb1ELb1ELb1ELb0ELb1ELb1EEEEEEEEEvNT_6ParamsE,@"STO_CUDA_ENTRY STV_DEFAULT"
_ZN7cutlass13device_kernelIN5flash11enable_sm90INS1_16FlashAttnFwdSm90INS1_25CollectiveMainloopFwdSm90ILi2EN4cute5tupleIJNS5_1CILi1EEES8_S8_EEENS6_IJNS7_ILi192EEENS7_ILi128EEENS7_ILi96EEEEEELi96ENS_10bfloat16_tEfNS_4arch4Sm90ELb0ELb0ELb0ELb1ELb1ELb1ELb0ELb0ELb1ELb1ELb1ELb0EEENS1_21CollectiveEpilogueFwdINS6_IJSA_SC_SB_EEES9_SE_SG_Li384ELb1ELb1ELb1ELb0EEENS1_36VarlenDynamicPersistentTileSchedulerILi192ELi128ELi384ELi128ELb1ELb1ELb1ELb0ELb1ELb1EEEEEEEEEvNT_6ParamsE:
        /* <DEDUP_REMOVED lines=18> */
.L_x_10396:
[----:B------:R-:W-:Y:S05]  /*0120*/  BSYNC B0 ;  /* 0x0000000000007941 */ /* 0x000fea0003800000 */
.L_x_10395:
        /* <DEDUP_REMOVED lines=41> */
.L_x_10397:
        /* <DEDUP_REMOVED lines=22> */
.L_x_10398:
        /* <DEDUP_REMOVED lines=18> */
.L_x_10399:
        /* <DEDUP_REMOVED lines=22> */
.L_x_10400:
        /* <DEDUP_REMOVED lines=22> */
.L_x_10401:
        /* <DEDUP_REMOVED lines=8> */
.L_x_10404:
[----:B------:R-:W-:-:S08]  /*0980*/  NOP ;  /* 0x0000000000007918 */ /* 0x000fd00000000000 */
[----:B------:R-:W0:Y:S02]  /*0990*/  USETMAXREG.TRY_ALLOC.CTAPOOL UP0, 0xa0 ;  /* 0x000000a0000079c8 */ /* 0x000e240008000600 */
[----:B0-----:R-:W-:-:S13]  /*09a0*/  PLOP3.LUT P0, PT, PT, PT, UP0, 0x80, 0x0 ;  /* 0x000000000000781c */ /* 0x001fda0003f0f008 */
[----:B------:R-:W-:Y:S05]  /*09b0*/  @!P0 BRA `(.L_x_10404) ;  /* 0xfffffffc00f08947 */ /* 0x000fea000383ffff */
[----:B------:R-:W0:Y:S01]  /*09c0*/  S2R R0, SR_TID.X ;  /* 0x0000000000007919 */ /* 0x000e220000002100 */
[----:B------:R-:W1:Y:S01]  /*09d0*/  S2UR UR39, SR_CgaCtaId ;  /* 0x00000000002779c3 */ /* 0x000e620000008800 */
[----:B------:R-:W-:Y:S01]  /*09e0*/  UMOV UR4, 0x400 ;  /* 0x0000040000047882 */ /* 0x000fe20000000000 */
[----:B------:R-:W-:-:S06]  /*09f0*/  LOP3.LUT R19, R19, 0xffffffef, RZ, 0xc0, !PT ;  /* 0xffffffef13137812 */ /* 0x000fcc00078ec0ff */
[----:B------:R-:W-:Y:S06]  /*0a00*/  BAR.ARV 0x8, 0x200 ;  /* 0x0208000000007b1d */ /* 0x000fec0000002000 */
[----:B-1----:R-:W-:-:S06]  /*0a10*/  ULEA UR4, UR39, UR4, 0x18 ;  /* 0x0000000427047291 */ /* 0x002fcc000f8ec03f */
[----:B------:R-:W-:Y:S01]  /*0a20*/  IMAD.U32 R2, RZ, RZ, UR4 ;  /* 0x00000004ff027e24 */ /* 0x000fe2000f8e00ff */
[----:B0-----:R-:W-:Y:S01]  /*0a30*/  SHF.R.U32.HI R0, RZ, 0x7, R0 ;  /* 0x00000007ff007819 */ /* 0x001fe20000011600 */
[----:B------:R-:W-:-:S03]  /*0a40*/  ULDC UR4, c[0x0][0xc3c] ;  /* 0x00030f0000047ab9 */ /* 0x000fc60000000800 */
[----:B------:R-:W-:-:S13]  /*0a50*/  ISETP.NE.AND P0, PT, R0, 0x1, PT ;  /* 0x000000010000780c */ /* 0x000fda0003f05270 */
[----:B------:R-:W-:Y:S01]  /*0a60*/  @P0 LOP3.LUT R19, R19, 0x10, RZ, 0xfc, !PT ;  /* 0x0000001013130812 */ /* 0x000fe200078efcff */
[----:B------:R-:W-:Y:S08]  /*0a70*/  @!P0 BAR.ARV 0x9, 0x100 ;  /* 0x0244000000008b1d */ /* 0x000ff00000002000 */
[----:B------:R-:W-:Y:S06]  /*0a80*/  BAR.SYNC.DEFER_BLOCKING 0x5, 0x200 ;  /* 0x0148000000007b1d */ /* 0x000fec0000010000 */
[----:B------:R-:W0:Y:S02]  /*0a90*/  LDS.128 R96, [R2+0x2d8d0] ;  /* 0x02d8d00002607984 */ /* 0x000e240000000c00 */
[----:B------:R-:W-:Y:S06]  /*0aa0*/  BAR.ARV 0x4, 0x200 ;  /* 0x0108000000007b1d */ /* 0x000fec0000002000 */
[----:B0-----:R-:W-:-:S13]  /*0ab0*/  ISETP.GE.AND P0, PT, R99, UR4, PT ;  /* 0x0000000463007c0c */ /* 0x001fda000bf06270 */
[----:B------:R-:W-:Y:S05]  /*0ac0*/  @P0 BRA `(.L_x_10405) ;  /* 0x000001a000bc0947 */ /* 0x000fea0003800000 */
[----:B------:R-:W0:Y:S01]  /*0ad0*/  S2R R0, SR_TID.X ;  /* 0x0000000000007919 */ /* 0x000e220000002100 */
[----:B------:R-:W-:Y:S01]  /*0ae0*/  R2UR UR38, R2 ;  /* 0x00000000022672ca */ /* 0x000fe200000e0000 */
[----:B------:R-:W-:Y:S01]  /*0af0*/  IMAD.MOV.U32 R18, RZ, RZ, RZ ;  /* 0x000000ffff127224 */ /* 0x000fe200078e00ff */
[----:B------:R-:W-:Y:S01]  /*0b00*/  ULOP3.LUT UR40, UR36, 0x1, URZ, 0xfc, !UPT ;  /* 0x0000000124287892 */ /* 0x000fe2000f8efc3f */
[----:B------:R-:W-:Y:S01]  /*0b10*/  IMAD.MOV.U32 R138, RZ, RZ, RZ ;  /* 0x000000ffff8a7224 */ /* 0x000fe200078e00ff */
[----:B------:R-:W-:Y:S01]  /*0b20*/  UMOV UR37, URZ ;  /* 0x0000003f00257c82 */ /* 0x000fe20008000000 */
[----:B------:R-:W-:Y:S02]  /*0b30*/  IMAD.MOV.U32 R151, RZ, RZ, RZ ;  /* 0x000000ffff977224 */ /* 0x000fe400078e00ff */
[----:B------:R-:W-:-:S06]  /*0b40*/  IMAD.MOV.U32 R140, RZ, RZ, RZ ;  /* 0x000000ffff8c7224 */ /* 0x000fcc00078e00ff */
[----:B------:R-:W-:Y:S01]  /*0b50*/  UIADD3 UR38, UR38, 0xc400, URZ ;  /* 0x0000c40026267890 */ /* 0x000fe2000fffe03f */
[----:B0-----:R-:W-:-:S05]  /*0b60*/  VIADD R0, R0, 0xffffff80 ;  /* 0xffffff8000007836 */ /* 0x001fca0000000000 */
[----:B------:R-:W-:Y:S02]  /*0b70*/  SHF.R.S32.HI R3, RZ, 0x1f, R0 ;  /* 0x0000001fff037819 */ /* 0x000fe40000011400 */
[-C--:B------:R-:W-:Y:S02]  /*0b80*/  LEA.HI R12, R0, R0.reuse, RZ, 0x1 ;  /* 0x00000000000c7211 */ /* 0x080fe400078f08ff */
[CC--:B------:R-:W-:Y:S02]  /*0b90*/  LEA.HI R4, R3.reuse, R0.reuse, RZ, 0x7 ;  /* 0x0000000003047211 */ /* 0x0c0fe400078f38ff */
[CC--:B------:R-:W-:Y:S02]  /*0ba0*/  LEA.HI R5, R3.reuse, R0.reuse, RZ, 0x4 ;  /* 0x0000000003057211 */ /* 0x0c0fe400078f20ff */
[----:B------:R-:W-:Y:S02]  /*0bb0*/  SHF.R.S32.HI R139, RZ, 0x1, R12 ;  /* 0x00000001ff8b7819 */ /* 0x000fe4000001140c */
[----:B------:R-:W-:-:S02]  /*0bc0*/  LEA.HI R6, R3, R0, RZ, 0x5 ;  /* 0x0000000003067211 */ /* 0x000fc400078f28ff */
[----:B------:R-:W-:Y:S02]  /*0bd0*/  LEA.HI R7, R3, R0, RZ, 0x2 ;  /* 0x0000000003077211 */ /* 0x000fe400078f10ff */
[----:B------:R-:W-:Y:S02]  /*0be0*/  LOP3.LUT R13, R12, 0xfffffffe, RZ, 0xc0, !PT ;  /* 0xfffffffe0c0d7812 */ /* 0x000fe400078ec0ff */
[----:B------:R-:W-:Y:S02]  /*0bf0*/  SHF.R.S32.HI R3, RZ, 0x7, R4 ;  /* 0x00000007ff037819 */ /* 0x000fe40000011404 */
[----:B------:R-:W-:Y:S01]  /*0c00*/  LOP3.LUT R11, R4, 0xffffff80, RZ, 0xc0, !PT ;  /* 0xffffff80040b7812 */ /* 0x000fe200078ec0ff */
[----:B------:R-:W-:Y:S01]  /*0c10*/  IMAD.IADD R16, R0, 0x1, -R13 ;  /* 0x0000000100107824 */ /* 0x000fe200078e0a0d */
[----:B------:R-:W-:Y:S01]  /*0c20*/  SHF.R.S32.HI R4, RZ, 0x4, R5 ;  /* 0x00000004ff047819 */ /* 0x000fe20000011405 */
[----:B------:R-:W-:Y:S01]  /*0c30*/  IMAD.HI R10, R3, 0x55555556, RZ ;  /* 0x55555556030a7827 */ /* 0x000fe200078e02ff */
[----:B------:R-:W-:-:S02]  /*0c40*/  LEA.HI R12, R12, R139, RZ, 0x1 ;  /* 0x0000008b0c0c7211 */ /* 0x000fc400078f08ff */
[----:B------:R-:W-:Y:S01]  /*0c50*/  LOP3.LUT R9, R7, 0xfffffffc, RZ, 0xc0, !PT ;  /* 0xfffffffc07097812 */ /* 0x000fe200078ec0ff */
[----:B------:R-:W-:Y:S01]  /*0c60*/  IMAD.SHL.U32 R142, R16, 0x4, RZ ;  /* 0x00000004108e7824 */ /* 0x000fe200078e00ff */
[----:B------:R-:W-:Y:S01]  /*0c70*/  SHF.R.S32.HI R8, RZ, 0x2, R7 ;  /* 0x00000002ff087819 */ /* 0x000fe20000011407 */
[C---:B------:R-:W-:Y:S01]  /*0c80*/  IMAD.IADD R20, R0.reuse, 0x1, -R11 ;  /* 0x0000000100147824 */ /* 0x040fe200078e0a0b */
[----:B------:R-:W-:Y:S01]  /*0c90*/  SHF.R.S32.HI R15, RZ, 0x1f, R7 ;  /* 0x0000001fff0f7819 */ /* 0x000fe20000011407 */
[----:B------:R-:W-:Y:S01]  /*0ca0*/  IMAD.IADD R9, R0, 0x1, -R9 ;  /* 0x0000000100097824 */ /* 0x000fe200078e0a09 */
[C---:B------:R-:W-:Y:S01]  /*0cb0*/  LOP3.LUT R7, R5.reuse, 0xfffffff0, RZ, 0xc0, !PT ;  /* 0xfffffff005077812 */ /* 0x040fe200078ec0ff */
[----:B------:R-:W-:Y:S01]  /*0cc0*/  VIADD R14, R142, 0x10 ;  /* 0x000000108e0e7836 */ /* 0x000fe20000000000 */
[----:B------:R-:W-:Y:S01]  /*0cd0*/  LEA.HI R5, R5, R4, RZ, 0x1 ;  /* 0x0000000405057211 */ /* 0x000fe200078f08ff */
[----:B------:R0:W-:Y:S01]  /*0ce0*/  STL [R1+0xa0], R16 ;  /* 0x0000a01001007387 */ /* 0x0001e20000100800 */
[----:B------:R-:W-:Y:S01]  /*0cf0*/  LOP3.LUT R12, R12, 0x7fffffe, RZ, 0xc0, !PT ;  /* 0x07fffffe0c0c7812 */ /* 0x000fe200078ec0ff */
[----:B------:R-:W-:Y:S01]  /*0d00*/  IMAD.IADD R7, R0, 0x1, -R7 ;  /* 0x0000000100077824 */ /* 0x000fe200078e0a07 */
[----:B------:R-:W-:Y:S01]  /*0d10*/  LEA.HI R15, R15, R8, RZ, 0x2 ;  /* 0x000000080f0f7211 */ /* 0x000fe200078f10ff */
[----:B------:R-:W-:Y:S01]  /*0d20*/  STL [R1+0xa4], R20 ;  /* 0x0000a41401007387 */ /* 0x000fe20000100800 */
[----:B------:R-:W-:Y:S01]  /*0d30*/  LOP3.LUT R5, R5, 0x1ffffffe, RZ, 0xc0, !PT ;  /* 0x1ffffffe05057812 */ /* 0x000fe200078ec0ff */
[----:B------:R-:W-:Y:S01]  /*0d40*/  IMAD.IADD R13, R139, 0x1, -R12 ;  /* 0x000000018b0d7824 */ /* 0x000fe200078e0a0c */
[----:B------:R-:W-:Y:S01]  /*0d50*/  LEA.HI R10, R10, R10, RZ, 0x1 ;  /* 0x0000000a0a0a7211 */ /* 0x000fe200078f08ff */
[----:B------:R-:W-:Y:S01]  /*0d60*/  STL [R1+0x20], R14 ;  /* 0x0000200e01007387 */ /* 0x000fe20000100800 */
[----:B------:R-:W-:Y:S01]  /*0d70*/  LOP3.LUT R15, R15, 0xfffffffc, RZ, 0xc0, !PT ;  /* 0xfffffffc0f0f7812 */ /* 0x000fe200078ec0ff */
[C---:B------:R-:W-:Y:S01]  /*0d80*/  IMAD.IADD R5, R4.reuse, 0x1, -R5 ;  /* 0x0000000104057824 */ /* 0x040fe200078e0a05 */
[----:B------:R-:W-:Y:S01]  /*0d90*/  SHF.R.S32.HI R0, RZ, 0x1f, R7 ;  /* 0x0000001fff007819 */ /* 0x000fe20000011407 */
[----:B------:R-:W-:Y:S01]  /*0da0*/  IMAD R146, R4, 0x8, R13 ;  /* 0x0000000804927824 */ /* 0x000fe200078e020d */
[----:B------:R-:W-:Y:S01]  /*0db0*/  LEA.HI R4, R9, R9, RZ, 0x1 ;  /* 0x0000000909047211 */ /* 0x000fe200078f08ff */
[----:B------:R-:W-:Y:S01]  /*0dc0*/  IMAD R10, R10, -0x3, R3 ;  /* 0xfffffffd0a0a7824 */ /* 0x000fe200078e0203 */
[----:B------:R-:W-:Y:S01]  /*0dd0*/  SHF.R.S32.HI R3, RZ, 0x1f, R20 ;  /* 0x0000001fff037819 */ /* 0x000fe20000011414 */
[----:B------:R-:W-:Y:S01]  /*0de0*/  IMAD.IADD R15, R8, 0x1, -R15 ;  /* 0x00000001080f7824 */ /* 0x000fe200078e0a0f */
[----:B------:R-:W-:Y:S01]  /*0df0*/  LOP3.LUT R4, R4, 0x1ffffffe, RZ, 0xc0, !PT ;  /* 0x1ffffffe04047812 */ /* 0x000fe200078ec0ff */
[C---:B------:R-:W-:Y:S01]  /*0e00*/  IMAD.IADD R8, R142.reuse, 0x1, R14 ;  /* 0x000000018e087824 */ /* 0x040fe200078e020e */
[----:B------:R-:W-:Y:S01]  /*0e10*/  LEA.HI R11, R3, R20, RZ, 0x2 ;  /* 0x00000014030b7211 */ /* 0x000fe200078f10ff */
[----:B------:R-:W-:Y:S01]  /*0e20*/  VIADD R155, R142, 0x20 ;  /* 0x000000208e9b7836 */ /* 0x000fe20000000000 */
[----:B------:R-:W-:Y:S01]  /*0e30*/  LEA.HI R0, R0, R7, RZ, 0x3 ;  /* 0x0000000700007211 */ /* 0x000fe200078f18ff */
[----:B------:R-:W-:Y:S01]  /*0e40*/  IMAD.IADD R9, R9, 0x1, -R4 ;  /* 0x0000000109097824 */ /* 0x000fe200078e0a04 */
[----:B------:R-:W-:Y:S01]  /*0e50*/  SHF.R.S32.HI R17, RZ, 0x1f, R8 ;  /* 0x0000001fff117819 */ /* 0x000fe20000011408 */
[----:B------:R-:W-:Y:S01]  /*0e60*/  IMAD.SHL.U32 R15, R15, 0x40, RZ ;  /* 0x000000400f0f7824 */ /* 0x000fe200078e00ff */
[--C-:B------:R-:W-:Y:S01]  /*0e70*/  SHF.R.S32.HI R12, RZ, 0x2, R11.reuse ;  /* 0x00000002ff0c7819 */ /* 0x100fe2000001140b */
[----:B0-----:R-:W-:Y:S01]  /*0e80*/  IMAD.SHL.U32 R16, R16, 0x8, RZ ;  /* 0x0000000810107824 */ /* 0x001fe200078e00ff */
[----:B------:R-:W-:Y:S01]  /*0e90*/  SHF.R.S32.HI R13, RZ, 0x1f, R11 ;  /* 0x0000001fff0d7819 */ /* 0x000fe2000001140b */
[----:B------:R-:W-:Y:S01]  /*0ea0*/  IMAD.SHL.U32 R146, R146, 0x20, RZ ;  /* 0x0000002092927824 */ /* 0x000fe200078e00ff */
[----:B------:R-:W-:Y:S01]  /*0eb0*/  LOP3.LUT R4, R0, 0xfffffff8, RZ, 0xc0, !PT ;  /* 0xfffffff800047812 */ /* 0x000fe200078ec0ff */
[C---:B------:R-:W-:Y:S01]  /*0ec0*/  VIADD R23, R16.reuse, 0x30 ;  /* 0x0000003010177836 */ /* 0x040fe20000000000 */
[----:B------:R-:W-:Y:S01]  /*0ed0*/  LEA.HI R147, R17, R8, RZ, 0x3 ;  /* 0x0000000811937211 */ /* 0x000fe200078f18ff */
[----:B------:R-:W-:Y:S01]  /*0ee0*/  VIADD R22, R16, 0x40 ;  /* 0x0000004010167836 */ /* 0x000fe20000000000 */
[----:B------:R-:W-:Y:S01]  /*0ef0*/  SHF.R.S32.HI R8, RZ, 0x5, R6 ;  /* 0x00000005ff087819 */ /* 0x000fe20000011406 */
[----:B------:R-:W-:Y:S01]  /*0f00*/  IMAD.IADD R4, R7, 0x1, -R4 ;  /* 0x0000000107047824 */ /* 0x000fe200078e0a04 */
[----:B------:R-:W-:Y:S01]  /*0f10*/  LEA.HI R13, R13, R12, RZ, 0x3 ;  /* 0x0000000c0d0d7211 */ /* 0x000fe200078f18ff */
[----:B------:R-:W-:Y:S01]  /*0f20*/  IMAD.SHL.U32 R6, R0, 0x40, RZ ;  /* 0x0000004000067824 */ /* 0x000fe200078e00ff */
[----:B------:R-:W-:Y:S01]  /*0f30*/  LOP3.LUT R11, R11, 0x7ffffffc, RZ, 0xc0, !PT ;  /* 0x7ffffffc0b0b7812 */ /* 0x000fe200078ec0ff */
[----:B------:R-:W-:Y:S01]  /*0f40*/  IMAD R17, R8, 0x10, R7 ;  /* 0x0000001008117824 */ /* 0x000fe200078e0207 */
[----:B------:R-:W-:Y:S01]  /*0f50*/  LOP3.LUT R13, R13, 0xfffffff8, RZ, 0xc0, !PT ;  /* 0xfffffff80d0d7812 */ /* 0x000fe200078ec0ff */
[----:B------:R-:W-:Y:S01]  /*0f60*/  IMAD.SHL.U32 R0, R5, 0x8, RZ ;  /* 0x0000000805007824 */ /* 0x000fe200078e00ff */
[----:B------:R-:W-:Y:S01]  /*0f70*/  LEA.HI R7, R3, R20, RZ, 0x5 ;  /* 0x0000001403077211 */ /* 0x000fe200078f28ff */
[C---:B------:R-:W-:Y:S01]  /*0f80*/  IMAD.SHL.U32 R3, R4.reuse, 0x40, RZ ;  /* 0x0000004004037824 */ /* 0x040fe200078e00ff */
[----:B------:R-:W-:Y:S01]  /*0f90*/  R2P PR, R4, 0x6 ;  /* 0x0000000604007804 */ /* 0x000fe20000000000 */
[----:B------:R-:W-:Y:S01]  /*0fa0*/  IMAD.IADD R12, R12, 0x1, -R13 ;  /* 0x000000010c0c7824 */ /* 0x000fe200078e0a0d */
[----:B------:R-:W-:Y:S01]  /*0fb0*/  SHF.R.S32.HI R7, RZ, 0x5, R7 ;  /* 0x00000005ff077819 */ /* 0x000fe20000011407 */
[----:B------:R-:W-:Y:S01]  /*0fc0*/  IMAD.U32 R5, R17, 0x20, R0 ;  /* 0x0000002011057824 */ /* 0x000fe200078e0000 */
[----:B------:R-:W-:Y:S01]  /*0fd0*/  LOP3.LUT R3, R3, 0x1c0, RZ, 0xc0, !PT ;  /* 0x000001c003037812 */ /* 0x000fe200078ec0ff */
[----:B------:R-:W-:Y:S01]  /*0fe0*/  IMAD.IADD R11, R20, 0x1, -R11 ;  /* 0x00000001140b7824 */ /* 0x000fe200078e0a0b */
[----:B------:R-:W-:Y:S01]  /*0ff0*/  LOP3.LUT R144, R15, 0xc0, RZ, 0xc0, !PT ;  /* 0x000000c00f907812 */ /* 0x000fe200078ec0ff */
[----:B------:R-:W-:Y:S01]  /*1000*/  IMAD R7, R7, 0x10, R12 ;  /* 0x0000001007077824 */ /* 0x000fe200078e020c */
[----:B------:R-:W-:Y:S01]  /*1010*/  LOP3.LUT R0, R3, 0x8, R0, 0xf8, !PT ;  /* 0x0000000803007812 */ /* 0x000fe200078ef800 */
[----:B------:R0:W-:Y:S01]  /*1020*/  STL [R1+0xd8], R5 ;  /* 0x0000d80501007387 */ /* 0x0001e20000100800 */
[----:B------:R-:W-:Y:S01]  /*1030*/  SHF.R.U32.HI R3, RZ, 0x3, R3 ;  /* 0x00000003ff037819 */ /* 0x000fe20000011603 */
[----:B------:R-:W-:Y:S01]  /*1040*/  IMAD R10, R10, 0x40, R7 ;  /* 0x000000400a0a7824 */ /* 0x000fe200078e0207 */
[----:B------:R-:W-:Y:S01]  /*1050*/  SHF.R.U32.HI R145, RZ, 0x3, R144 ;  /* 0x00000003ff917819 */ /* 0x000fe20000011690 */
[----:B------:R-:W-:Y:S01]  /*1060*/  VIADD R4, R142, 0x18 ;  /* 0x000000188e047836 */ /* 0x000fe20000000000 */
[----:B------:R-:W-:Y:S01]  /*1070*/  LOP3.LUT R3, R0, R3, RZ, 0x3c, !PT ;  /* 0x0000000300037212 */ /* 0x000fe200078e3cff */
[C---:B------:R-:W-:Y:S01]  /*1080*/  VIADD R0, R142.reuse, 0x28 ;  /* 0x000000288e007836 */ /* 0x040fe20000000000 */
[----:B------:R-:W-:Y:S01]  /*1090*/  STL [R1+0xd0], R10 ;  /* 0x0000d00a01007387 */ /* 0x000fe20000100800 */
[----:B------:R-:W-:Y:S01]  /*10a0*/  IMAD.IADD R13, R142, 0x1, R155 ;  /* 0x000000018e0d7824 */ /* 0x000fe200078e029b */
[----:B------:R-:W-:Y:S01]  /*10b0*/  LOP3.LUT R6, R6, 0x7ffffe00, RZ, 0xc0, !PT ;  /* 0x7ffffe0006067812 */ /* 0x000fe200078ec0ff */
[----:B0-----:R-:W-:Y:S01]  /*10c0*/  VIADD R5, R142, 0x8 ;  /* 0x000000088e057836 */ /* 0x001fe20000000000 */
[----:B------:R-:W-:Y:S01]  /*10d0*/  SHF.R.S32.HI R17, RZ, 0x1f, R16 ;  /* 0x0000001fff117819 */ /* 0x000fe20000011410 */
[----:B------:R-:W-:Y:S01]  /*10e0*/  IMAD.SHL.U32 R27, R11, 0x2, RZ ;  /* 0x000000020b1b7824 */ /* 0x000fe200078e00ff */
[----:B------:R-:W-:Y:S01]  /*10f0*/  SHF.R.S32.HI R14, RZ, 0x1f, R13 ;  /* 0x0000001fff0e7819 */ /* 0x000fe2000001140d */
[----:B------:R-:W-:Y:S01]  /*1100*/  IMAD R6, R8, 0x400, R6 ;  /* 0x0000040008067824 */ /* 0x000fe200078e0206 */
[----:B------:R-:W-:Y:S01]  /*1110*/  STL [R1+0x28], R5 ;  /* 0x0000280501007387 */ /* 0x000fe20000100800 */
[C---:B------:R-:W-:Y:S01]  /*1120*/  VIADD R26, R27.reuse, 0x8 ;  /* 0x000000081b1a7836 */ /* 0x040fe20000000000 */
[----:B------:R-:W-:Y:S01]  /*1130*/  LEA.HI R14, R14, R13, RZ, 0x3 ;  /* 0x0000000d0e0e7211 */ /* 0x000fe200078f18ff */
        /* <DEDUP_REMOVED lines=9> */
[----:B------:R-:W-:Y:S01]  /*11d0*/  STL [R1+0x70], R27 ;  /* 0x0000701b01007387 */ /* 0x000fe20000100800 */
[C---:B------:R-:W-:Y:S01]  /*11e0*/  VIADD R12, R27.reuse, 0x38 ;  /* 0x000000381b0c7836 */ /* 0x040fe20000000000 */
[--C-:B0-----:R-:W-:Y:S01]  /*11f0*/  LOP3.LUT R4, R144, 0x18, R16.reuse, 0xf8, !PT ;  /* 0x0000001890047812 */ /* 0x101fe200078ef810 */
[C---:B------:R-:W-:Y:S01]  /*1200*/  VIADD R8, R27.reuse, 0x40 ;  /* 0x000000401b087836 */ /* 0x040fe20000000000 */
[----:B------:R-:W-:Y:S01]  /*1210*/  STL [R1+0x98], R26 ;  /* 0x0000981a01007387 */ /* 0x000fe20000100800 */
[----:B------:R-:W-:Y:S01]  /*1220*/  IMAD.IADD R3, R6, 0x1, R3 ;  /* 0x0000000106037824 */ /* 0x000fe200078e0203 */
[----:B-1----:R-:W-:Y:S01]  /*1230*/  LOP3.LUT R0, R144, 0x8, R16, 0xf8, !PT ;  /* 0x0000000890007812 */ /* 0x002fe200078ef810 */
[C---:B------:R-:W-:Y:S01]  /*1240*/  VIADD R6, R27.reuse, 0x48 ;  /* 0x000000481b067836 */ /* 0x040fe20000000000 */
[-C--:B------:R-:W-:Y:S01]  /*1250*/  LOP3.LUT R11, R4, R145.reuse, RZ, 0x3c, !PT ;  /* 0x00000091040b7212 */ /* 0x080fe200078e3cff */
[----:B------:R-:W-:Y:S01]  /*1260*/  STL [R1+0x94], R25 ;  /* 0x0000941901007387 */ /* 0x000fe20000100800 */
[----:B------:R-:W-:Y:S01]  /*1270*/  LOP3.LUT R5, R0, R145, RZ, 0x3c, !PT ;  /* 0x0000009100057212 */ /* 0x000fe200078e3cff */
[----:B------:R-:W-:Y:S01]  /*1280*/  VIADD R4, R27, 0x50 ;  /* 0x000000501b047836 */ /* 0x000fe20000000000 */
[----:B------:R-:W-:Y:S01]  /*1290*/  SHF.R.S32.HI R147, RZ, 0x3, R147 ;  /* 0x00000003ff937819 */ /* 0x000fe20000011493 */
[----:B------:R-:W-:Y:S01]  /*12a0*/  STL [R1+0x90], R24 ;  /* 0x0000901801007387 */ /* 0x000fe20000100800 */
[----:B------:R-:W-:Y:S01]  /*12b0*/  IMAD R3, R3, 0x2, R2 ;  /* 0x0000000203037824 */ /* 0x000fe200078e0202 */
[----:B------:R-:W-:Y:S01]  /*12c0*/  SHF.R.S32.HI R150, RZ, 0x3, R14 ;  /* 0x00000003ff967819 */ /* 0x000fe2000001140e */
[----:B------:R-:W-:Y:S01]  /*12d0*/  IMAD.IADD R0, R146, 0x1, R5 ;  /* 0x0000000192007824 */ /* 0x000fe200078e0205 */
[----:B------:R-:W-:Y:S01]  /*12e0*/  STL [R1+0x8c], R21 ;  /* 0x00008c1501007387 */ /* 0x000fe20000100800 */
[----:B------:R-:W-:Y:S01]  /*12f0*/  SHF.R.S32.HI R5, RZ, 0x1f, R26 ;  /* 0x0000001fff057819 */ /* 0x000fe2000001141a */
[----:B------:R-:W-:-:S02]  /*1300*/  IMAD.MOV.U32 R7, RZ, RZ, 0x40 ;  /* 0x00000040ff077424 */ /* 0x000fc400078e00ff */
[----:B------:R-:W-:Y:S01]  /*1310*/  STL [R1+0x88], R20 ;  /* 0x0000881401007387 */ /* 0x000fe20000100800 */
[----:B------:R-:W-:Y:S02]  /*1320*/  IMAD.IADD R11, R146, 0x1, R11 ;  /* 0x00000001920b7824 */ /* 0x000fe400078e020b */
[----:B------:R-:W-:Y:S01]  /*1330*/  SEL R7, R7, 0xffffffc0, !P2 ;  /* 0xffffffc007077807 */ /* 0x000fe20005000000 */
[----:B------:R-:W-:Y:S01]  /*1340*/  STL [R1+0x84], R13 ;  /* 0x0000840d01007387 */ /* 0x000fe20000100800 */
[----:B------:R-:W-:-:S03]  /*1350*/  VIADD R136, R16, 0x50 ;  /* 0x0000005010887836 */ /* 0x000fc60000000000 */
[----:B------:R0:W-:Y:S02]  /*1360*/  STL [R1+0x80], R12 ;  /* 0x0000800c01007387 */ /* 0x0001e40000100800 */
[----:B------:R-:W-:Y:S02]  /*1370*/  SHF.R.S32.HI R152, RZ, 0x1f, R136 ;  /* 0x0000001fff987819 */ /* 0x000fe40000011488 */
        /* <DEDUP_REMOVED lines=9> */
[----:B------:R2:W-:Y:S01]  /*1410*/  STL [R1+0xc0], R0 ;  /* 0x0000c00001007387 */ /* 0x0005e20000100800 */
[----:B-1----:R-:W-:Y:S02]  /*1420*/  SHF.R.S32.HI R5, RZ, 0x1f, R21 ;  /* 0x0000001fff057819 */ /* 0x002fe40000011415 */
[----:B0-----:R-:W-:-:S03]  /*1430*/  SHF.R.S32.HI R4, RZ, 0x1f, R13 ;  /* 0x0000001fff047819 */ /* 0x001fc6000001140d */
[----:B------:R0:W-:Y:S01]  /*1440*/  STL [R1+0xbc], R5 ;  /* 0x0000bc0501007387 */ /* 0x0001e20000100800 */
[----:B--2---:R-:W-:-:S03]  /*1450*/  SHF.R.S32.HI R0, RZ, 0x1f, R20 ;  /* 0x0000001fff007819 */ /* 0x004fc60000011414 */
[----:B------:R-:W-:Y:S04]  /*1460*/  STL [R1+0x30], R3 ;  /* 0x0000300301007387 */ /* 0x000fe80000100800 */
[----:B------:R1:W-:Y:S01]  /*1470*/  STL [R1+0xb8], R0 ;  /* 0x0000b80001007387 */ /* 0x0003e20000100800 */
[----:B0-----:R-:W-:-:S03]  /*1480*/  SHF.R.S32.HI R5, RZ, 0x1f, R8 ;  /* 0x0000001fff057819 */ /* 0x001fc60000011408 */
[----:B------:R0:W-:Y:S04]  /*1490*/  STL [R1+0xb4], R4 ;  /* 0x0000b40401007387 */ /* 0x0001e80000100800 */
[----:B------:R-:W-:Y:S01]  /*14a0*/  STL [R1+0xb0], R12 ;  /* 0x0000b00c01007387 */ /* 0x000fe20000100800 */
[----:B-1----:R-:W-:-:S03]  /*14b0*/  VIADD R0, R3, 0x21800 ;  /* 0x0002180003007836 */ /* 0x002fc60000000000 */
[----:B------:R1:W-:Y:S01]  /*14c0*/  STL [R1+0xac], R5 ;  /* 0x0000ac0501007387 */ /* 0x0003e20000100800 */
[----:B------:R-:W-:Y:S01]  /*14d0*/  VIADD R3, R3, 0x21820 ;  /* 0x0002182003037836 */ /* 0x000fe20000000000 */
[----:B0-----:R-:W-:Y:S01]  /*14e0*/  SHF.R.S32.HI R4, RZ, 0x1f, R6 ;  /* 0x0000001fff047819 */ /* 0x001fe20000011406 */
[C---:B------:R-:W-:Y:S02]  /*14f0*/  @P1 VIADD R3, R0.reuse, 0xffffffe0 ;  /* 0xffffffe000031836 */ /* 0x040fe40000000000 */
[----:B------:R-:W-:Y:S02]  /*1500*/  IMAD.IADD R0, R0, 0x1, R7 ;  /* 0x0000000100007824 */ /* 0x000fe400078e0207 */
[----:B------:R0:W-:Y:S01]  /*1510*/  STL [R1+0xa8], R4 ;  /* 0x0000a80401007387 */ /* 0x0001e20000100800 */
[----:B-1----:R-:W-:-:S05]  /*1520*/  LEA R5, R11, UR38, 0x1 ;  /* 0x000000260b057c11 */ /* 0x002fca000f8e08ff */
[----:B------:R-:W-:Y:S01]  /*1530*/  STL [R1+0xcc], R5 ;  /* 0x0000cc0501007387 */ /* 0x000fe20000100800 */
[----:B0-----:R-:W-:-:S03]  /*1540*/  IMAD R4, R9, 0x8, R10 ;  /* 0x0000000809047824 */ /* 0x001fc600078e020a */
[----:B------:R-:W-:Y:S04]  /*1550*/  STL [R1+0x50], R3 ;  /* 0x0000500301007387 */ /* 0x000fe80000100800 */
[----:B------:R0:W-:Y:S04]  /*1560*/  STL [R1+0xd4], R4 ;  /* 0x0000d40401007387 */ /* 0x0001e80000100800 */
[----:B------:R1:W-:Y:S01]  /*1570*/  STL [R1+0x38], R0 ;  /* 0x0000380001007387 */ /* 0x0003e20000100800 */
[----:B0-----:R-:W-:Y:S02]  /*1580*/  IMAD.IADD R4, R7, 0x1, R3 ;  /* 0x0000000107047824 */ /* 0x001fe400078e0203 */
[----:B-1----:R-:W-:-:S03]  /*1590*/  VIADD R0, R3, 0x6000 ;  /* 0x0000600003007836 */ /* 0x002fc60000000000 */
[----:B------:R0:W-:Y:S04]  /*15a0*/  STL [R1+0x34], R4 ;  /* 0x0000340401007387 */ /* 0x0001e80000100800 */
[----:B------:R0:W-:Y:S02]  /*15b0*/  STL [R1+0x54], R0 ;  /* 0x0000540001007387 */ /* 0x0001e40000100800 */
.L_x_10558:
[----:B0-23--:R-:W0:Y:S02]  /*15c0*/  LDC.64 R4, c[0x0][0xc88] ;  /* 0x00032200ff047b82 */ /* 0x00de240000000a00 */
[----:B0-----:R-:W-:-:S05]  /*15d0*/  IMAD.WIDE R4, R99, 0x4, R4 ;  /* 0x0000000463047825 */ /* 0x001fca00078e0204 */
[----:B----4-:R-:W2:Y:S01]  /*15e0*/  LDG.E R27, desc[UR42][R4.64] ;  /* 0x0000002a041b7981 */ /* 0x010ea2000c1e1900 */
        /* <DEDUP_REMOVED lines=10> */
[----:B-12---:R-:W-:Y:S01]  /*1690*/  SHF.R.S32.HI R0, RZ, 0x1f, R27 ;  /* 0x0000001fff007819 */ /* 0x006fe2000001141b */
[----:B------:R-:W-:-:S08]  /*16a0*/  IMAD.SHL.U32 R31, R27, 0x4, RZ ;  /* 0x000000041b1f7824 */ /* 0x000fd000078e00ff */
[C---:B------:R-:W-:Y:S01]  /*16b0*/  @P1 LEA R6, P2, R27.reuse, UR4, 0x2 ;  /* 0x000000041b061c11 */ /* 0x040fe2000f8410ff */
[----:B------:R0:W-:Y:S01]  /*16c0*/  STL [R1+0x5c], R27 ;  /* 0x00005c1b01007387 */ /* 0x0001e20000100800 */
[C-C-:B------:R-:W-:Y:S02]  /*16d0*/  SHF.L.U64.HI R30, R27.reuse, 0x2, R0.reuse ;  /* 0x000000021b1e7819 */ /* 0x140fe40000010200 */
[----:B------:R-:W-:Y:S01]  /*16e0*/  @P1 LEA.HI.X R7, R27, UR5, R0, 0x2, P2 ;  /* 0x000000051b071c11 */ /* 0x000fe200090f1400 */
[----:B------:R-:W-:Y:S01]  /*16f0*/  ULDC UR4, c[0x0][0x288] ;  /* 0x0000a20000047ab9 */ /* 0x000fe20000000800 */
[----:B------:R-:W-:Y:S01]  /*1700*/  ISETP.NE.U32.AND P2, PT, RZ, UR8, PT ;  /* 0x00000008ff007c0c */ /* 0x000fe2000bf45070 */
[----:B------:R0:W-:Y:S01]  /*1710*/  STL [R1+0x9c], R0 ;  /* 0x00009c0001007387 */ /* 0x0001e20000100800 */
[C---:B------:R-:W-:Y:S02]  /*1720*/  IADD3 R4, P3, R31.reuse, UR6, RZ ;  /* 0x000000061f047c10 */ /* 0x040fe4000ff7e0ff */
[----:B------:R-:W-:Y:S01]  /*1730*/  ISETP.NE.AND.EX P2, PT, RZ, UR9, PT, P2 ;  /* 0x00000009ff007c0c */ /* 0x000fe2000bf45320 */
[----:B------:R0:W5:Y:S01]  /*1740*/  @P1 LDG.E R11, desc[UR42][R6.64] ;  /* 0x0000002a060b1981 */ /* 0x000162000c1e1900 */
[----:B------:R-:W-:Y:S01]  /*1750*/  IMAD.U32 R100, RZ, RZ, UR4 ;  /* 0x00000004ff647e24 */ /* 0x000fe2000f8e00ff */
[C---:B------:R-:W-:Y:S01]  /*1760*/  IADD3.X R5, R30.reuse, UR7, RZ, P3, !PT ;  /* 0x000000071e057c10 */ /* 0x040fe20009ffe4ff */
[----:B------:R-:W-:Y:S01]  /*1770*/  ULDC.64 UR4, c[0x0][0x418] ;  /* 0x0001060000047ab9 */ /* 0x000fe20000000a00 */
[----:B------:R0:W-:Y:S04]  /*1780*/  STL [R1+0x60], R31 ;  /* 0x0000601f01007387 */ /* 0x0001e80000100800 */
[----:B------:R0:W5:Y:S04]  /*1790*/  @P0 LDG.E R85, desc[UR42][R4.64] ;  /* 0x0000002a04550981 */ /* 0x000168000c1e1900 */
[----:B------:R-:W-:Y:S01]  /*17a0*/  @P2 IADD3 R8, P1, R31, UR8, RZ ;  /* 0x000000081f082c10 */ /* 0x000fe2000ff3e0ff */
[----:B------:R-:W-:Y:S01]  /*17b0*/  UISETP.NE.U32.AND UP0, UPT, UR4, URZ, UPT ;  /* 0x0000003f0400728c */ /* 0x000fe2000bf05070 */
[----:B------:R0:W-:Y:S02]  /*17c0*/  STL [R1+0x64], R30 ;  /* 0x0000641e01007387 */ /* 0x0001e40000100800 */
[----:B------:R-:W-:Y:S01]  /*17d0*/  @P2 IADD3.X R9, R30, UR9, RZ, P1, !PT ;  /* 0x000000091e092c10 */ /* 0x000fe20008ffe4ff */
[----:B------:R-:W-:-:S04]  /*17e0*/  ULDC UR4, c[0x0][0x424] ;  /* 0x0001090000047ab9 */ /* 0x000fc80000000800 */
[----:B------:R0:W5:Y:S01]  /*17f0*/  @P2 LDG.E R100, desc[UR42][R8.64] ;  /* 0x0000002a08642981 */ /* 0x000162000c1e1900 */
        /* <DEDUP_REMOVED lines=17> */
.L_x_10406:
[----:B------:R-:W-:Y:S01]  /*1910*/  ULDC.64 UR4, c[0x0][0xa20] ;  /* 0x0002880000047ab9 */ /* 0x000fe20000000a00 */
[----:B------:R0:W-:Y:S01]  /*1920*/  STL [R1+0x68], R97 ;  /* 0x0000686101007387 */ /* 0x0001e20000100800 */
[----:B------:R-:W-:Y:S02]  /*1930*/  ISETP.NE.U32.AND P1, PT, RZ, UR4, PT ;  /* 0x00000004ff007c0c */ /* 0x000fe4000bf25070 */
[C---:B------:R-:W-:Y:S02]  /*1940*/  LOP3.LUT R3, R98.reuse, 0xff000000, RZ, 0xc0, !PT ;  /* 0xff00000062037812 */ /* 0x040fe400078ec0ff */
[----:B------:R-:W-:Y:S02]  /*1950*/  ISETP.NE.AND.EX P1, PT, RZ, UR5, PT, P1 ;  /* 0x00000005ff007c0c */ /* 0x000fe4000bf25310 */
[----:B------:R-:W-:Y:S02]  /*1960*/  LOP3.LUT R0, R98, 0xff0000, RZ, 0xc0, !PT ;  /* 0x00ff000062007812 */ /* 0x000fe400078ec0ff */
[----:B------:R-:W-:-:S02]  /*1970*/  SHF.R.U32.HI R3, RZ, 0x8, R3 ;  /* 0x00000008ff037819 */ /* 0x000fc40000011603 */
[----:B------:R-:W-:Y:S02]  /*1980*/  LOP3.LUT R137, R98, 0xffff, RZ, 0xc0, !PT ;  /* 0x0000ffff62897812 */ /* 0x000fe400078ec0ff */
[----:B------:R-:W-:-:S05]  /*1990*/  LEA.HI R8, R0, R3, RZ, 0x10 ;  /* 0x0000000300087211 */ /* 0x000fca00078f80ff */
[----:B0-----:R-:W-:Y:S05]  /*19a0*/  @!P1 BRA `(.L_x_10407) ;  /* 0x0000000000109947 */ /* 0x001fea0003800000 */
[----:B------:R-:W-:-:S04]  /*19b0*/  IADD3 R28, P0, R31, UR4, RZ ;  /* 0x000000041f1c7c10 */ /* 0x000fc8000ff1e0ff */
[----:B------:R-:W-:-:S05]  /*19c0*/  IADD3.X R29, R30, UR5, RZ, P0, !PT ;  /* 0x000000051e1d7c10 */ /* 0x000fca00087fe4ff */
[----:B------:R0:W5:Y:S01]  /*19d0*/  LDG.E R28, desc[UR42][R28.64] ;  /* 0x0000002a1c1c7981 */ /* 0x000162000c1e1900 */
[----:B------:R-:W-:Y:S05]  /*19e0*/  BRA `(.L_x_10408) ;  /* 0x0000000000107947 */ /* 0x000fea0003800000 */
.L_x_10407:
[----:B------:R-:W-:Y:S05]  /*19f0*/  @!P0 BRA `(.L_x_10408) ;  /* 0x00000000000c8947 */ /* 0x000fea0003800000 */
[----:B------:R-:W2:Y:S04]  /*1a00*/  LDG.E R3, desc[UR42][R4.64] ;  /* 0x0000002a04037981 */ /* 0x000ea8000c1e1900 */
[----:B------:R-:W2:Y:S02]  /*1a10*/  LDG.E R28, desc[UR42][R4.64+0x4] ;  /* 0x0000042a041c7981 */ /* 0x000ea4000c1e1900 */
[----:B--2---:R-:W-:-:S07]  /*1a20*/  IMAD.IADD R28, R28, 0x1, -R3 ;  /* 0x000000011c1c7824 */ /* 0x004fce00078e0a03 */
.L_x_10408:
[----:B------:R-:W-:Y:S02]  /*1a30*/  ULDC.64 UR4, c[0x0][0xa10] ;  /* 0x0002840000047ab9 */ /* 0x000fe40000000a00 */
[----:B------:R-:W-:-:S04]  /*1a40*/  ISETP.NE.U32.AND P0, PT, RZ, UR4, PT ;  /* 0x00000004ff007c0c */ /* 0x000fc8000bf05070 */
[----:B------:R-:W-:Y:S01]  /*1a50*/  ISETP.NE.AND.EX P0, PT, RZ, UR5, PT, P0 ;  /* 0x00000005ff007c0c */ /* 0x000fe2000bf05300 */
[----:B------:R-:W-:Y:S02]  /*1a60*/  ULDC.64 UR4, c[0x0][0xa30] ;  /* 0x00028c0000047ab9 */ /* 0x000fe40000000a00 */
[----:B------:R-:W-:-:S10]  /*1a70*/  ISETP.NE.U32.AND P1, PT, RZ, UR4, PT ;  /* 0x00000004ff007c0c */ /* 0x000fd4000bf25070 */
[----:B------:R-:W1:Y:S01]  /*1a80*/  @P0 LDC.64 R4, c[0x0][0xa10] ;  /* 0x00028400ff040b82 */ /* 0x000e620000000a00 */
[----:B------:R-:W-:Y:S01]  /*1a90*/  ISETP.NE.AND.EX P1, PT, RZ, UR5, PT, P1 ;  /* 0x00000005ff007c0c */ /* 0x000fe2000bf25310 */
[----:B-1----:R-:W-:-:S05]  /*1aa0*/  @P0 IMAD.WIDE R4, R27, 0x4, R4 ;  /* 0x000000041b040825 */ /* 0x002fca00078e0204 */
[----:B------:R-:W2:Y:S04]  /*1ab0*/  @P0 LDG.E R0, desc[UR42][R4.64] ;  /* 0x0000002a04000981 */ /* 0x000ea8000c1e1900 */
[----:B------:R-:W2:Y:S03]  /*1ac0*/  @P0 LDG.E R3, desc[UR42][R4.64+0x4] ;  /* 0x0000042a04030981 */ /* 0x000ea6000c1e1900 */
[----:B------:R-:W-:Y:S01]  /*1ad0*/  @P1 IADD3 R6, P2, R31, UR4, RZ ;  /* 0x000000041f061c10 */ /* 0x000fe2000ff5e0ff */
[----:B-----5:R-:W-:-:S03]  /*1ae0*/  IMAD.MOV.U32 R95, RZ, RZ, R28 ;  /* 0x000000ffff5f7224 */ /* 0x020fc600078e001c */
[----:B------:R-:W-:-:S05]  /*1af0*/  @P1 IADD3.X R7, R30, UR5, RZ, P2, !PT ;  /* 0x000000051e071c10 */ /* 0x000fca00097fe4ff */
[----:B------:R1:W5:Y:S01]  /*1b00*/  @P1 LDG.E R95, desc[UR42][R6.64] ;  /* 0x0000002a065f1981 */ /* 0x000362000c1e1900 */
[----:B------:R-:W-:Y:S01]  /*1b10*/  LOP3.LUT R12, R8, 0xff, RZ, 0xc0, !PT ;  /* 0x000000ff080c7812 */ /* 0x000fe200078ec0ff */
[----:B------:R-:W-:Y:S01]  /*1b20*/  IMAD.IADD R11, R28, 0x1, -R11 ;  /* 0x000000011c0b7824 */ /* 0x000fe200078e0a0b */
[----:B------:R-:W-:Y:S01]  /*1b30*/  SHF.R.U32.HI R9, RZ, 0x10, R8 ;  /* 0x00000010ff097819 */ /* 0x000fe20000011608 */
[----:B------:R-:W-:Y:S01]  /*1b40*/  BSSY B0, `(.L_x_10409) ;  /* 0x000002b000007945 */ /* 0x000fe20003800000 */
[----:B------:R-:W-:Y:S01]  /*1b50*/  LOP3.LUT R19, R19, 0xfffffff7, RZ, 0xc0, !PT ;  /* 0xfffffff713137812 */ /* 0x000fe200078ec0ff */
[----:B------:R1:W-:Y:S04]  /*1b60*/  STL [R1+0x74], R12 ;  /* 0x0000740c01007387 */ /* 0x0003e80000100800 */
[----:B------:R1:W-:Y:S01]  /*1b70*/  STL [R1+0x58], R9 ;  /* 0x0000580901007387 */ /* 0x0003e20000100800 */
[----:B--2---:R-:W-:-:S04]  /*1b80*/  @P0 IMAD.IADD R24, R3, 0x1, -R0 ;  /* 0x0000000103180824 */ /* 0x004fc800078e0a00 */
[----:B------:R-:W-:-:S04]  /*1b90*/  IMAD.IADD R102, R11, 0x1, R24 ;  /* 0x000000010b667824 */ /* 0x000fc800078e0218 */
[C---:B------:R-:W-:Y:S01]  /*1ba0*/  VIADD R0, R102.reuse, 0x7f ;  /* 0x0000007f66007836 */ /* 0x040fe20000000000 */
[----:B------:R-:W-:-:S04]  /*1bb0*/  ISETP.GE.AND P3, PT, R102, 0x1, PT ;  /* 0x000000016600780c */ /* 0x000fc80003f66270 */
[----:B------:R-:W-:-:S04]  /*1bc0*/  SHF.R.S32.HI R3, RZ, 0x1f, R0 ;  /* 0x0000001fff037819 */ /* 0x000fc80000011400 */
[----:B------:R-:W-:Y:S01]  /*1bd0*/  LEA.HI R3, R3, R0, RZ, 0x7 ;  /* 0x0000000003037211 */ /* 0x000fe200078f38ff */
[----:B------:R-:W-:-:S03]  /*1be0*/  IMAD.MOV.U32 R0, RZ, RZ, RZ ;  /* 0x000000ffff007224 */ /* 0x000fc600078e00ff */
[----:B------:R-:W-:Y:S02]  /*1bf0*/  SHF.R.S32.HI R99, RZ, 0x7, R3 ;  /* 0x00000007ff637819 */ /* 0x000fe40000011403 */
[----:B------:R-:W-:Y:S01]  /*1c00*/  @P3 LOP3.LUT R19, R19, 0x8, RZ, 0xfc, !PT ;  /* 0x0000000813133812 */ /* 0x000fe200078efcff */
[----:B-1----:R-:W-:Y:S06]  /*1c10*/  @!P3 BRA `(.L_x_10410) ;  /* 0x000000000074b947 */ /* 0x002fec0003800000 */
[----:B------:R-:W-:Y:S01]  /*1c20*/  ISETP.NE.AND P0, PT, R9, RZ, PT ;  /* 0x000000ff0900720c */ /* 0x000fe20003f05270 */
[----:B------:R-:W-:-:S03]  /*1c30*/  ULDC UR4, c[0x0][0x9f0] ;  /* 0x00027c0000047ab9 */ /* 0x000fc60000000800 */
[----:B------:R-:W-:-:S04]  /*1c40*/  SEL R9, R9, UR4, P0 ;  /* 0x0000000409097c07 */ /* 0x000fc80008000000 */
[-C--:B------:R-:W-:Y:S02]  /*1c50*/  IABS R6, R9.reuse ;  /* 0x0000000900067213 */ /* 0x080fe40000000000 */
[----:B------:R-:W-:Y:S02]  /*1c60*/  IADD3 R0, R99, -0x1, R9 ;  /* 0xffffffff63007810 */ /* 0x000fe40007ffe009 */
[----:B------:R-:W1:Y:S01]  /*1c70*/  I2F.RP R3, R6 ;  /* 0x0000000600037306 */ /* 0x000e620000209400 */
[-C--:B------:R-:W-:Y:S02]  /*1c80*/  IABS R10, R9.reuse ;  /* 0x00000009000a7213 */ /* 0x080fe40000000000 */
[----:B------:R-:W-:Y:S02]  /*1c90*/  IABS R8, R0 ;  /* 0x0000000000087213 */ /* 0x000fe40000000000 */
[----:B------:R-:W-:-:S04]  /*1ca0*/  LOP3.LUT R0, R0, R9, RZ, 0x3c, !PT ;  /* 0x0000000900007212 */ /* 0x000fc800078e3cff */
[----:B------:R-:W-:Y:S01]  /*1cb0*/  ISETP.GE.AND P2, PT, R0, RZ, PT ;  /* 0x000000ff0000720c */ /* 0x000fe20003f46270 */
[----:B-1----:R-:W1:Y:S02]  /*1cc0*/  MUFU.RCP R3, R3 ;  /* 0x0000000300037308 */ /* 0x002e640000001000 */
[----:B-1----:R-:W-:Y:S02]  /*1cd0*/  VIADD R4, R3, 0xffffffe ;  /* 0x0ffffffe03047836 */ /* 0x002fe40000000000 */
[----:B------:R-:W-:-:S04]  /*1ce0*/  IMAD.MOV R3, RZ, RZ, -R10 ;  /* 0x000000ffff037224 */ /* 0x000fc800078e0a0a */
[----:B------:R1:W2:Y:S02]  /*1cf0*/  F2I.FTZ.U32.TRUNC.NTZ R5, R4 ;  /* 0x0000000400057305 */ /* 0x0002a4000021f000 */
[----:B-1----:R-:W-:Y:S02]  /*1d00*/  IMAD.MOV.U32 R4, RZ, RZ, RZ ;  /* 0x000000ffff047224 */ /* 0x002fe400078e00ff */
[----:B--2---:R-:W-:-:S04]  /*1d10*/  IMAD.MOV R7, RZ, RZ, -R5 ;  /* 0x000000ffff077224 */ /* 0x004fc800078e0a05 */
        /* <DEDUP_REMOVED lines=13> */
.L_x_10410:
[----:B------:R-:W-:Y:S05]  /*1df0*/  BSYNC B0 ;  /* 0x0000000000007941 */ /* 0x000fea0003800000 */
.L_x_10409:
        /* <DEDUP_REMOVED lines=35> */
[----:B01---5:R-:W-:Y:S05]  /*2030*/  CALL.ABS.NOINC R14 ;  /* 0x000000000e007343 */ /* 0x023fea0003c00000 */
.L_x_10413:
[----:B------:R-:W-:Y:S05]  /*2040*/  BSYNC B6 ;  /* 0x0000000000067941 */ /* 0x000fea0003800000 */
.L_x_10412:
        /* <DEDUP_REMOVED lines=20> */
.L_x_10415:
[----:B------:R-:W-:Y:S05]  /*2190*/  BSYNC B6 ;  /* 0x0000000000067941 */ /* 0x000fea0003800000 */
.L_x_10414:
[----:B------:R-:W-:Y:S01]  /*21a0*/  ULDC.64 UR4, c[0x0][0x9f8] ;  /* 0x00027e0000047ab9 */ /* 0x000fe20000000a00 */
[----:B------:R-:W-:Y:S01]  /*21b0*/  IMAD.MOV.U32 R0, RZ, RZ, R27 ;  /* 0x000000ffff007224 */ /* 0x000fe200078e001b */
[----:B------:R-:W-:Y:S01]  /*21c0*/  ISETP.NE.U32.AND P0, PT, RZ, UR4, PT ;  /* 0x00000004ff007c0c */ /* 0x000fe2000bf05070 */
[----:B0-----:R-:W2:Y:S01]  /*21d0*/  LDL R29, [R1+0xa0] ;  /* 0x0000a000011d7983 */ /* 0x001ea20000100800 */
[----:B------:R-:W0:Y:S02]  /*21e0*/  LDC.64 R86, c[0x0][0x408] ;  /* 0x00010200ff567b82 */ /* 0x000e240000000a00 */
[----:B------:R-:W-:Y:S01]  /*21f0*/  ISETP.NE.AND.EX P0, PT, RZ, UR5, PT, P0 ;  /* 0x00000005ff007c0c */ /* 0x000fe2000bf05300 */
[----:B------:R-:W1:Y:S01]  /*2200*/  S2R R20, SR_TID.X ;  /* 0x0000000000147919 */ /* 0x000e620000002100 */
[----:B------:R-:W-:-:S04]  /*2210*/  SHF.R.S32.HI R13, RZ, 0x1f, R139 ;  /* 0x0000001fff0d7819 */ /* 0x000fc8000001148b */
[----:B------:R-:W3:Y:S07]  /*2220*/  LDC.64 R8, c[0x0][0x3f8] ;  /* 0x0000fe00ff087b82 */ /* 0x000eee0000000a00 */
[----:B------:R-:W-:Y:S01]  /*2230*/  @P0 IADD3 R4, P1, R31, UR4, RZ ;  /* 0x000000041f040c10 */ /* 0x000fe2000ff3e0ff */
[----:B------:R-:W4:Y:S03]  /*2240*/  LDC R11, c[0x0][0x3f4] ;  /* 0x0000fd00ff0b7b82 */ /* 0x000f260000000800 */
[----:B------:R-:W-:-:S05]  /*2250*/  @P0 IADD3.X R5, R30, UR5, RZ, P1, !PT ;  /* 0x000000051e050c10 */ /* 0x000fca0008ffe4ff */
[----:B------:R0:W2:Y:S01]  /*2260*/  @P0 LDG.E R0, desc[UR42][R4.64] ;  /* 0x0000002a04000981 */ /* 0x0000a2000c1e1900 */
[----:B-1----:R-:W-:Y:S01]  /*2270*/  SHF.R.U32.HI R27, RZ, 0x7, R20 ;  /* 0x00000007ff1b7819 */ /* 0x002fe20000011614 */
[----:B------:R-:W-:-:S03]  /*2280*/  VIADD R3, R20, 0xffffff80 ;  /* 0xffffff8014037836 */ /* 0x000fc60000000000 */
[----:B------:R-:W-:Y:S02]  /*2290*/  ISETP.NE.AND P6, PT, R27, 0x1, PT ;  /* 0x000000011b00780c */ /* 0x000fe40003fc5270 */
[----:B------:R-:W-:-:S04]  /*22a0*/  SHF.R.S32.HI R6, RZ, 0x1f, R3 ;  /* 0x0000001fff067819 */ /* 0x000fc80000011403 */
[----:B------:R-:W-:Y:S01]  /*22b0*/  LEA.HI R6, R6, R3, RZ, 0x2 ;  /* 0x0000000306067211 */ /* 0x000fe200078f10ff */
[----:B------:R-:W-:-:S06]  /*22c0*/  VIADD R3, R16, 0x10 ;  /* 0x0000001010037836 */ /* 0x000fcc0000000000 */
[----:B------:R-:W-:Y:S05]  /*22d0*/  @!P6 WARPSYNC.ALL ;  /* 0x000000000000e948 */ /* 0x000fea0003800000 */
[----:B------:R-:W-:Y:S02]  /*22e0*/  ULDC UR4, c[0x0][0x2f4] ;  /* 0x0000bd0000047ab9 */ /* 0x000fe40000000800 */
[----:B------:R-:W-:Y:S02]  /*22f0*/  ISETP.GE.AND P1, PT, R3, UR4, PT ;  /* 0x0000000403007c0c */ /* 0x000fe4000bf26270 */
[----:B------:R-:W-:Y:S02]  /*2300*/  SHF.R.S32.HI R71, RZ, 0x2, R6 ;  /* 0x00000002ff477819 */ /* 0x000fe40000011406 */
[----:B0-----:R-:W-:-:S02]  /*2310*/  SEL R5, RZ, 0xffffffff, P1 ;  /* 0xffffffffff057807 */ /* 0x001fc40000800000 */
[----:B------:R-:W-:Y:S02]  /*2320*/  SHF.R.S32.HI R6, RZ, 0x1f, R6 ;  /* 0x0000001fff067819 */ /* 0x000fe40000011406 */
[----:B------:R-:W-:Y:S01]  /*2330*/  ISETP.GE.AND P0, PT, R16, UR4, PT ;  /* 0x0000000410007c0c */ /* 0x000fe2000bf06270 */
[----:B------:R-:W-:Y:S01]  /*2340*/  IMAD.SHL.U32 R5, R5, 0x2, RZ ;  /* 0x0000000205057824 */ /* 0x000fe200078e00ff */
[----:B------:R-:W-:Y:S02]  /*2350*/  LEA.HI R6, R6, R71, RZ, 0x2 ;  /* 0x0000004706067211 */ /* 0x000fe400078f10ff */
[----:B------:R-:W-:Y:S02]  /*2360*/  SEL R4, RZ, 0x1, P0 ;  /* 0x00000001ff047807 */ /* 0x000fe40000000000 */
[----:B------:R-:W-:Y:S02]  /*2370*/  LOP3.LUT R6, R6, 0xfffffffc, RZ, 0xc0, !PT ;  /* 0xfffffffc06067812 */ /* 0x000fe400078ec0ff */
[----:B------:R-:W-:Y:S01]  /*2380*/  LOP3.LUT R5, R5, 0x2, R4, 0xe2, !PT ;  /* 0x0000000205057812 */ /* 0x000fe200078ee204 */
[----:B------:R-:W-:-:S02]  /*2390*/  VIADD R4, R16, 0x20 ;  /* 0x0000002010047836 */ /* 0x000fc40000000000 */
[----:B------:R-:W-:Y:S01]  /*23a0*/  IMAD.IADD R71, R71, 0x1, -R6 ;  /* 0x0000000147477824 */ /* 0x000fe200078e0a06 */
[----:B------:R-:W-:Y:S01]  /*23b0*/  ISETP.GE.AND P1, PT, R23, UR4, PT ;  /* 0x0000000417007c0c */ /* 0x000fe2000bf26270 */
[----:B------:R-:W-:Y:S01]  /*23c0*/  IMAD R6, R13, R86, RZ ;  /* 0x000000560d067224 */ /* 0x000fe200078e02ff */
[----:B------:R-:W-:Y:S02]  /*23d0*/  ISETP.GE.AND P0, PT, R4, UR4, PT ;  /* 0x0000000404007c0c */ /* 0x000fe4000bf06270 */
[----:B------:R-:W-:Y:S01]  /*23e0*/  SEL R7, RZ, 0x8, P1 ;  /* 0x00000008ff077807 */ /* 0x000fe20000800000 */
[----:B------:R-:W-:Y:S01]  /*23f0*/  IMAD R15, R139, R87, R6 ;  /* 0x000000578b0f7224 */ /* 0x000fe200078e0206 */
[----:B------:R-:W-:Y:S02]  /*2400*/  SEL R6, RZ, 0x4, P0 ;  /* 0x00000004ff067807 */ /* 0x000fe40000000000 */
[----:B------:R-:W-:Y:S02]  /*2410*/  ISETP.GE.AND P0, PT, R22, UR4, PT ;  /* 0x0000000416007c0c */ /* 0x000fe4000bf06270 */
[----:B------:R-:W-:-:S02]  /*2420*/  LOP3.LUT R5, R7, R5, R6, 0xfe, !PT ;  /* 0x0000000507057212 */ /* 0x000fc400078efe06 */
[----:B------:R-:W-:Y:S02]  /*2430*/  SEL R6, RZ, 0x10, P0 ;  /* 0x00000010ff067807 */ /* 0x000fe40000000000 */
[----:B------:R-:W-:Y:S02]  /*2440*/  LOP3.LUT P0, RZ, R71, 0x2, RZ, 0xc0, !PT ;  /* 0x0000000247ff7812 */ /* 0x000fe4000780c0ff */
[----:B------:R-:W-:Y:S01]  /*2450*/  LOP3.LUT R19, R19, 0xfffffffb, RZ, 0xc0, !PT ;  /* 0xfffffffb13137812 */ /* 0x000fe200078ec0ff */
[----:B------:R-:W-:Y:S01]  /*2460*/  IMAD.IADD R85, R85, 0x1, R28 ;  /* 0x0000000155557824 */ /* 0x000fe200078e021c */
[----:B------:R-:W-:Y:S01]  /*2470*/  LOP3.LUT R28, R5, R6, RZ, 0xfc, !PT ;  /* 0x00000006051c7212 */ /* 0x000fe200078efcff */
[----:B---3--:R-:W-:Y:S01]  /*2480*/  IMAD R6, R13, R8, RZ ;  /* 0x000000080d067224 */ /* 0x008fe200078e02ff */
[----:B----4-:R-:W-:-:S07]  /*2490*/  ISETP.GE.AND P2, PT, R3, R11, PT ;  /* 0x0000000b0300720c */ /* 0x010fce0003f46270 */
[----:B------:R-:W-:Y:S02]  /*24a0*/  @P0 LOP3.LUT R19, R19, 0x4, RZ, 0xfc, !PT ;  /* 0x0000000413130812 */ /* 0x000fe400078efcff */
[----:B------:R-:W-:Y:S01]  /*24b0*/  ISETP.GE.AND P0, PT, R16, R11, PT ;  /* 0x0000000b1000720c */ /* 0x000fe20003f06270 */
[----:B------:R-:W-:Y:S01]  /*24c0*/  IMAD R13, R139, R9, R6 ;  /* 0x000000098b0d7224 */ /* 0x000fe200078e0206 */
[----:B------:R-:W-:Y:S02]  /*24d0*/  SHF.R.S32.HI R143, RZ, 0x1f, R142 ;  /* 0x0000001fff8f7819 */ /* 0x000fe4000001148e */
[C---:B------:R-:W-:Y:S02]  /*24e0*/  SEL R5, R11.reuse, RZ, P0 ;  /* 0x000000ff0b057207 */ /* 0x040fe40000000000 */
[----:B------:R-:W-:Y:S02]  /*24f0*/  ISETP.GE.AND P1, PT, R4, R11, PT ;  /* 0x0000000b0400720c */ /* 0x000fe40003f26270 */
[C---:B------:R-:W-:Y:S01]  /*2500*/  SEL R6, R11.reuse, RZ, P2 ;  /* 0x000000ff0b067207 */ /* 0x040fe20001000000 */
[----:B------:R-:W-:Y:S01]  /*2510*/  IMAD.IADD R5, R16, 0x1, R5 ;  /* 0x0000000110057824 */ /* 0x000fe200078e0205 */
[----:B------:R-:W-:Y:S01]  /*2520*/  SEL R7, R11, RZ, P1 ;  /* 0x000000ff0b077207 */ /* 0x000fe20000800000 */
[----:B------:R-:W-:-:S04]  /*2530*/  IMAD.WIDE.U32 R66, R139, R8, R16 ;  /* 0x000000088b427225 */ /* 0x000fc800078e0010 */
[----:B------:R-:W-:-:S04]  /*2540*/  IMAD.WIDE.U32 R68, R139, R8, R142 ;  /* 0x000000088b447225 */ /* 0x000fc800078e008e */
[----:B------:R-:W-:Y:S01]  /*2550*/  IMAD.IADD R10, R3, 0x1, R6 ;  /* 0x00000001030a7824 */ /* 0x000fe200078e0206 */
[----:B------:R-:W-:Y:S01]  /*2560*/  SHF.R.S32.HI R6, RZ, 0x1f, R5 ;  /* 0x0000001fff067819 */ /* 0x000fe20000011405 */
[----:B------:R-:W-:-:S04]  /*2570*/  IMAD.WIDE.U32 R62, R139, R86, R16 ;  /* 0x000000568b3e7225 */ /* 0x000fc800078e0010 */
[----:B------:R-:W-:-:S04]  /*2580*/  IMAD.WIDE.U32 R64, R139, R86, R142 ;  /* 0x000000568b407225 */ /* 0x000fc800078e008e */
[----:B------:R-:W-:Y:S02]  /*2590*/  IMAD.IADD R67, R67, 0x1, R13 ;  /* 0x0000000143437824 */ /* 0x000fe400078e020d */
[----:B------:R-:W-:Y:S01]  /*25a0*/  IMAD.IADD R69, R13, 0x1, R69 ;  /* 0x000000010d457824 */ /* 0x000fe200078e0245 */
[----:B------:R-:W-:Y:S01]  /*25b0*/  SHF.R.S32.HI R13, RZ, 0x1f, R10 ;  /* 0x0000001fff0d7819 */ /* 0x000fe2000001140a */
[----:B------:R-:W-:Y:S01]  /*25c0*/  IMAD.IADD R12, R4, 0x1, R7 ;  /* 0x00000001040c7824 */ /* 0x000fe200078e0207 */
[CC--:B------:R-:W-:Y:S01]  /*25d0*/  LEA.HI R70, R6.reuse, R5.reuse, RZ, 0x3 ;  /* 0x0000000506467211 */ /* 0x0c0fe200078f18ff */
[----:B------:R-:W-:Y:S01]  /*25e0*/  IMAD.IADD R63, R63, 0x1, R15 ;  /* 0x000000013f3f7824 */ /* 0x000fe200078e020f */
[----:B------:R-:W-:Y:S01]  /*25f0*/  LEA.HI R7, R6, R5, RZ, 0x5 ;  /* 0x0000000506077211 */ /* 0x000fe200078f28ff */
[----:B------:R-:W-:Y:S01]  /*2600*/  IMAD.IADD R65, R15, 0x1, R65 ;  /* 0x000000010f417824 */ /* 0x000fe200078e0241 */
[----:B------:R-:W-:Y:S02]  /*2610*/  LOP3.LUT R19, R19, 0xfffffffe, RZ, 0xc0, !PT ;  /* 0xfffffffe13137812 */ /* 0x000fe400078ec0ff */
[----:B------:R-:W-:-:S02]  /*2620*/  SHF.R.S32.HI R15, RZ, 0x1f, R12 ;  /* 0x0000001fff0f7819 */ /* 0x000fc4000001140c */
[CC--:B------:R-:W-:Y:S02]  /*2630*/  LEA.HI R5, R13.reuse, R10.reuse, RZ, 0x3 ;  /* 0x0000000a0d057211 */ /* 0x0c0fe400078f18ff */
[----:B------:R-:W-:Y:S02]  /*2640*/  LEA.HI R10, R13, R10, RZ, 0x5 ;  /* 0x0000000a0d0a7211 */ /* 0x000fe400078f28ff */
[----:B------:R-:W-:Y:S02]  /*2650*/  @P2 LOP3.LUT R19, R19, 0x1, RZ, 0xfc, !PT ;  /* 0x0000000113132812 */ /* 0x000fe400078efcff */
[-C--:B------:R-:W-:Y:S01]  /*2660*/  LEA.HI R6, R15, R12.reuse, RZ, 0x3 ;  /* 0x0000000c0f067211 */ /* 0x080fe200078f18ff */
[----:B------:R-:W-:Y:S01]  /*2670*/  IMAD.SHL.U32 R7, R7, 0x80, RZ ;  /* 0x0000008007077824 */ /* 0x000fe200078e00ff */
[----:B------:R-:W-:Y:S01]  /*2680*/  LEA.HI R12, R15, R12, RZ, 0x5 ;  /* 0x0000000c0f0c7211 */ /* 0x000fe200078f28ff */
[----:B------:R-:W-:Y:S01]  /*2690*/  IMAD.SHL.U32 R13, R10, 0x80, RZ ;  /* 0x000000800a0d7824 */ /* 0x000fe200078e00ff */
[----:B------:R-:W-:-:S02]  /*26a0*/  LOP3.LUT R10, R144, 0x18, R70, 0xf8, !PT ;  /* 0x00000018900a7812 */ /* 0x000fc400078ef846 */
[----:B------:R-:W-:Y:S01]  /*26b0*/  LOP3.LUT R19, R19, 0xfffffffd, RZ, 0xc0, !PT ;  /* 0xfffffffd13137812 */ /* 0x000fe200078ec0ff */
[----:B------:R-:W-:Y:S01]  /*26c0*/  IMAD.SHL.U32 R15, R12, 0x80, RZ ;  /* 0x000000800c0f7824 */ /* 0x000fe200078e00ff */
[----:B-----5:R-:W-:Y:S02]  /*26d0*/  SHF.R.S32.HI R21, RZ, 0x1f, R95 ;  /* 0x0000001fff157819 */ /* 0x020fe4000001145f */
[----:B------:R-:W-:Y:S02]  /*26e0*/  LOP3.LUT R12, R144, 0x18, R5, 0xf8, !PT ;  /* 0x00000018900c7812 */ /* 0x000fe400078ef805 */
[----:B------:R-:W-:Y:S02]  /*26f0*/  LOP3.LUT R7, R7, 0xfffff000, RZ, 0xc0, !PT ;  /* 0xfffff00007077812 */ /* 0x000fe400078ec0ff */
[----:B------:R-:W-:Y:S02]  /*2700*/  LOP3.LUT R10, R10, R145, RZ, 0x3c, !PT ;  /* 0x000000910a0a7212 */ /* 0x000fe400078e3cff */
[----:B------:R-:W-:-:S02]  /*2710*/  @P1 LOP3.LUT R19, R19, 0x2, RZ, 0xfc, !PT ;  /* 0x0000000213131812 */ /* 0x000fc400078efcff */
[----:B------:R-:W-:Y:S01]  /*2720*/  ISETP.GE.AND P1, PT, R136, UR4, PT ;  /* 0x0000000488007c0c */ /* 0x000fe2000bf26270 */
[----:B------:R-:W-:Y:S01]  /*2730*/  IMAD R20, R21, R86, RZ ;  /* 0x0000005615147224 */ /* 0x000fe200078e02ff */
[----:B------:R-:W-:Y:S01]  /*2740*/  LOP3.LUT R13, R13, 0xfffff000, RZ, 0xc0, !PT ;  /* 0xfffff0000d0d7812 */ /* 0x000fe200078ec0ff */
[----:B------:R-:W-:Y:S01]  /*2750*/  VIADD R101, R27, 0x8 ;  /* 0x000000081b657836 */ /* 0x000fe20000000000 */
[----:B------:R-:W-:Y:S02]  /*2760*/  LOP3.LUT R12, R12, R145, RZ, 0x3c, !PT ;  /* 0x000000910c0c7212 */ /* 0x000fe400078e3cff */
[----:B------:R-:W-:Y:S01]  /*2770*/  IADD3 R94, R10, R7, R146 ;  /* 0x000000070a5e7210 */ /* 0x000fe20007ffe092 */
[-C--:B------:R-:W-:Y:S01]  /*2780*/  IMAD R10, R21, R8.reuse, RZ ;  /* 0x00000008150a7224 */ /* 0x080fe200078e02ff */
[----:B------:R-:W-:Y:S02]  /*2790*/  LOP3.LUT R14, R144, 0x18, R6, 0xf8, !PT ;  /* 0x00000018900e7812 */ /* 0x000fe400078ef806 */
[----:B------:R-:W-:Y:S01]  /*27a0*/  SEL R27, RZ, 0x20, P1 ;  /* 0x00000020ff1b7807 */ /* 0x000fe20000800000 */
[C---:B------:R-:W-:Y:S01]  /*27b0*/  IMAD R73, R95.reuse, R9, R10 ;  /* 0x000000095f497224 */ /* 0x040fe200078e020a */
[----:B------:R-:W-:Y:S01]  /*27c0*/  IADD3 R93, R12, R13, R146 ;  /* 0x0000000d0c5d7210 */ /* 0x000fe20007ffe092 */
[----:B------:R-:W-:Y:S01]  /*27d0*/  IMAD R13, R95, R87, R20 ;  /* 0x000000575f0d7224 */ /* 0x000fe200078e0214 */
[----:B------:R-:W-:Y:S01]  /*27e0*/  LOP3.LUT R15, R15, 0xfffff000, RZ, 0xc0, !PT ;  /* 0xfffff0000f0f7812 */ /* 0x000fe200078ec0ff */
[----:B------:R-:W-:Y:S01]  /*27f0*/  IMAD.WIDE.U32 R66, R95, R8, R66 ;  /* 0x000000085f427225 */ /* 0x000fe200078e0042 */
[----:B------:R-:W-:-:S02]  /*2800*/  LOP3.LUT R14, R14, R145, RZ, 0x3c, !PT ;  /* 0x000000910e0e7212 */ /* 0x000fc400078e3cff */
[----:B------:R-:W-:Y:S01]  /*2810*/  LOP3.LUT R10, R70, 0xfffffff8, RZ, 0xc0, !PT ;  /* 0xfffffff8460a7812 */ /* 0x000fe200078ec0ff */
[-C--:B------:R-:W-:Y:S01]  /*2820*/  IMAD.WIDE.U32 R62, R95, R86.reuse, R62 ;  /* 0x000000565f3e7225 */ /* 0x080fe200078e003e */
[----:B------:R-:W-:Y:S02]  /*2830*/  LOP3.LUT R20, R5, 0xfffffff8, RZ, 0xc0, !PT ;  /* 0xfffffff805147812 */ /* 0x000fe400078ec0ff */
[----:B------:R-:W-:Y:S01]  /*2840*/  LOP3.LUT R21, R6, 0xfffffff8, RZ, 0xc0, !PT ;  /* 0xfffffff806157812 */ /* 0x000fe200078ec0ff */
[----:B------:R-:W-:Y:S01]  /*2850*/  IMAD.WIDE.U32 R64, R95, R86, R64 ;  /* 0x000000565f407225 */ /* 0x000fe200078e0040 */
[----:B------:R-:W-:-:S03]  /*2860*/  LOP3.LUT R27, R28, R27, RZ, 0xfc, !PT ;  /* 0x0000001b1c1b7212 */ /* 0x000fc600078efcff */
[----:B------:R-:W-:Y:S01]  /*2870*/  IMAD.WIDE.U32 R68, R95, R8, R68 ;  /* 0x000000085f447225 */ /* 0x000fe200078e0044 */
[----:B------:R-:W-:Y:S02]  /*2880*/  SHF.L.U64.HI R88, R8, 0x7, R9 ;  /* 0x0000000708587819 */ /* 0x000fe40000010209 */
[C---:B------:R-:W-:Y:S01]  /*2890*/  SHF.L.U64.HI R87, R86.reuse, 0x7, R87 ;  /* 0x0000000756577819 */ /* 0x040fe20000010257 */
[----:B------:R-:W-:Y:S01]  /*28a0*/  IMAD.SHL.U32 R7, R86, 0x80, RZ ;  /* 0x0000008056077824 */ /* 0x000fe200078e00ff */
[----:B------:R-:W-:Y:S01]  /*28b0*/  IADD3 R92, R14, R15, R146 ;  /* 0x0000000f0e5c7210 */ /* 0x000fe20007ffe092 */
[----:B------:R-:W-:Y:S01]  /*28c0*/  IMAD.IADD R81, R67, 0x1, R73 ;  /* 0x0000000143517824 */ /* 0x000fe200078e0249 */
[----:B------:R-:W-:Y:S01]  /*28d0*/  SHF.R.S32.HI R91, RZ, 0x1f, R10 ;  /* 0x0000001fff5b7819 */ /* 0x000fe2000001140a */
[----:B------:R-:W-:Y:S01]  /*28e0*/  IMAD.SHL.U32 R8, R8, 0x80, RZ ;  /* 0x0000008008087824 */ /* 0x000fe200078e00ff */
[----:B------:R-:W-:Y:S01]  /*28f0*/  SHF.R.S32.HI R90, RZ, 0x1f, R20 ;  /* 0x0000001fff5a7819 */ /* 0x000fe20000011414 */
[----:B------:R-:W-:Y:S01]  /*2900*/  IMAD.SHL.U32 R98, R11, 0x2, RZ ;  /* 0x000000020b627824 */ /* 0x000fe200078e00ff */
[----:B------:R-:W-:Y:S01]  /*2910*/  SHF.R.S32.HI R89, RZ, 0x1f, R21 ;  /* 0x0000001fff597819 */ /* 0x000fe20000011415 */
[----:B------:R-:W-:Y:S01]  /*2920*/  IMAD.IADD R84, R63, 0x1, R13 ;  /* 0x000000013f547824 */ /* 0x000fe200078e020d */
[----:B------:R-:W-:Y:S01]  /*2930*/  LOP3.LUT R28, R28, 0x1, RZ, 0xc0, !PT ;  /* 0x000000011c1c7812 */ /* 0x000fe200078ec0ff */
[----:B------:R-:W-:Y:S01]  /*2940*/  IMAD.IADD R80, R13, 0x1, R65 ;  /* 0x000000010d507824 */ /* 0x000fe200078e0241 */
[----:B------:R-:W-:Y:S01]  /*2950*/  LOP3.LUT R30, R27, 0x4, RZ, 0xc0, !PT ;  /* 0x000000041b1e7812 */ /* 0x000fe200078ec0ff */
[----:B------:R-:W-:-:S02]  /*2960*/  IMAD.IADD R73, R73, 0x1, R69 ;  /* 0x0000000149497824 */ /* 0x000fc400078e0245 */
[----:B--2---:R-:W-:Y:S01]  /*2970*/  IMAD R9, R29, 0xc0, R139 ;  /* 0x000000c01d097824 */ /* 0x004fe200078e028b */
[----:B------:R-:W-:Y:S02]  /*2980*/  LOP3.LUT R29, R27, 0x2, RZ, 0xc0, !PT ;  /* 0x000000021b1d7812 */ /* 0x000fe400078ec0ff */
[----:B------:R-:W-:Y:S01]  /*2990*/  SHF.R.S32.HI R86, RZ, 0x1f, R0 ;  /* 0x0000001fff567819 */ /* 0x000fe20000011400 */
[----:B------:R-:W-:Y:S06]  /*29a0*/  @!P6 BAR.SYNC.DEFER_BLOCKING 0x9, 0x100 ;  /* 0x024400000000eb1d */ /* 0x000fec0000010000 */
.L_x_10474:
[----:B--2---:R-:W2:Y:S01]  /*29b0*/  LDL R34, [R1+0x4c] ;  /* 0x00004c0001227983 */ /* 0x004ea20000100800 */
[----:B0-----:R-:W0:Y:S01]  /*29c0*/  LDC R75, c[0x0][0x430] ;  /* 0x00010c00ff4b7b82 */ /* 0x001e220000000800 */
[----:B------:R-:W-:Y:S02]  /*29d0*/  VIADD R11, R25, 0xffffffff ;  /* 0xffffffff190b7836 */ /* 0x000fe40000000000 */
[----:B------:R-:W-:Y:S02]  /*29e0*/  IMAD.MOV.U32 R74, RZ, RZ, RZ ;  /* 0x000000ffff4a7224 */ /* 0x000fe400078e00ff */
[----:B------:R-:W-:-:S03]  /*29f0*/  IMAD R14, R11, 0x80, R9 ;  /* 0x000000800b0e7824 */ /* 0x000fc600078e0209 */
[----:B-1----:R-:W1:Y:S01]  /*2a00*/  LDC R96, c[0x0][0x3f4] ;  /* 0x0000fd00ff607b82 */ /* 0x002e620000000800 */
[----:B---3--:R-:W-:-:S04]  /*2a10*/  IMAD.IADD R31, R85, 0x1, R14 ;  /* 0x00000001551f7824 */ /* 0x008fc800078e020e */
[----:B------:R-:W-:Y:S01]  /*2a20*/  IMAD.MOV.U32 R32, RZ, RZ, R31 ;  /* 0x000000ffff207224 */ /* 0x000fe200078e001f */
[----:B0-----:R-:W-:-:S13]  /*2a30*/  ISETP.NE.AND P1, PT, R75, 0x1, PT ;  /* 0x000000014b00780c */ /* 0x001fda0003f25270 */
[----:B------:R-:W0:Y:S08]  /*2a40*/  @P1 LDC R12, c[0x0][0x434] ;  /* 0x00010d00ff0c1b82 */ /* 0x000e300000000800 */
[----:B------:R-:W3:Y:S01]  /*2a50*/  @P1 LDC R13, c[0x0][0x438] ;  /* 0x00010e00ff0d1b82 */ /* 0x000ee20000000800 */
[----:B0-----:R-:W-:-:S05]  /*2a60*/  @P1 IMAD.HI.U32 R12, R31, R12, RZ ;  /* 0x0000000c1f0c1227 */ /* 0x001fca00078e00ff */
[----:B---3--:R-:W-:Y:S02]  /*2a70*/  @P1 SHF.R.U32.HI R32, RZ, R13, R12 ;  /* 0x0000000dff201219 */ /* 0x008fe4000001160c */
[----:B------:R-:W-:-:S04]  /*2a80*/  ISETP.GE.AND P1, PT, R14, R24, PT ;  /* 0x000000180e00720c */ /* 0x000fc80003f26270 */
[----:B------:R-:W-:-:S13]  /*2a90*/  ISETP.GT.OR P1, PT, R9, 0x7f, P1 ;  /* 0x0000007f0900780c */ /* 0x000fda0000f24670 */
[----:B------:R-:W0:Y:S01]  /*2aa0*/  @!P1 LDC.64 R14, c[0x0][0x428] ;  /* 0x00010a00ff0e9b82 */ /* 0x000e220000000a00 */
[----:B------:R-:W-:-:S07]  /*2ab0*/  @!P1 SHF.R.S32.HI R33, RZ, 0x1f, R32 ;  /* 0x0000001fff219819 */ /* 0x000fce0000011420 */
[----:B------:R-:W3:Y:S01]  /*2ac0*/  @!P1 LDC.64 R12, c[0x0][0x418] ;  /* 0x00010600ff0c9b82 */ /* 0x000ee20000000a00 */
[----:B------:R-:W-:Y:S01]  /*2ad0*/  LOP3.LUT P3, RZ, R71, 0x2, RZ, 0xc0, !PT ;  /* 0x0000000247ff7812 */ /* 0x000fe2000786c0ff */
[----:B0-----:R-:W-:-:S04]  /*2ae0*/  @!P1 IMAD R25, R86, R14, RZ ;  /* 0x0000000e56199224 */ /* 0x001fc800078e02ff */
[C---:B------:R-:W-:Y:S02]  /*2af0*/  @!P1 IMAD R25, R0.reuse, R15, R25 ;  /* 0x0000000f00199224 */ /* 0x040fe400078e0219 */
[----:B------:R-:W-:-:S04]  /*2b00*/  @!P1 IMAD.WIDE.U32 R14, R0, R14, R32 ;  /* 0x0000000e000e9225 */ /* 0x000fc800078e0020 */
[----:B------:R-:W-:Y:S01]  /*2b10*/  @!P1 IMAD.IADD R15, R15, 0x1, R25 ;  /* 0x000000010f0f9824 */ /* 0x000fe200078e0219 */
[----:B---3--:R-:W-:-:S04]  /*2b20*/  @!P1 LEA R12, P2, R14, R12, 0x2 ;  /* 0x0000000c0e0c9211 */ /* 0x008fc800078410ff */
[----:B------:R-:W-:Y:S02]  /*2b30*/  @!P1 LEA.HI.X R13, R14, R13, R15, 0x2, P2 ;  /* 0x0000000d0e0d9211 */ /* 0x000fe400010f140f */
[----:B-1----:R-:W-:Y:S01]  /*2b40*/  ISETP.GE.AND P2, PT, R96, 0x1, PT ;  /* 0x000000016000780c */ /* 0x002fe20003f46270 */
[----:B------:R-:W-:Y:S01]  /*2b50*/  IMAD.MOV R14, RZ, RZ, -R32 ;  /* 0x000000ffff0e7224 */ /* 0x000fe200078e0a20 */
[----:B------:R-:W-:Y:S05]  /*2b60*/  YIELD ;  /* 0x0000000000007946 */ /* 0x000fea0003800000 */
[----:B------:R-:W-:Y:S01]  /*2b70*/  BSSY B0, `(.L_x_10416) ;  /* 0x000042b000007945 */ /* 0x000fe20003800000 */
[----:B------:R0:W5:Y:S01]  /*2b80*/  @!P1 LDG.E R74, desc[UR42][R12.64] ;  /* 0x0000002a0c4a9981 */ /* 0x000162000c1e1900 */
[----:B------:R-:W-:Y:S01]  /*2b90*/  IMAD R75, R75, R14, R31 ;  /* 0x0000000e4b4b7224 */ /* 0x000fe200078e021f */
[----:B------:R-:W-:Y:S01]  /*2ba0*/  ISETP.GT.AND P1, PT, R11, R72, PT ;  /* 0x000000480b00720c */ /* 0x000fe20003f24270 */
[----:B------:R-:W-:-:S02]  /*2bb0*/  IMAD.MOV.U32 R25, RZ, RZ, R11 ;  /* 0x000000ffff197224 */ /* 0x000fc400078e000b */
[----:B--2---:R-:W-:-:S04]  /*2bc0*/  IMAD R61, R18, 0x3000, R34 ;  /* 0x00003000123d7824 */ /* 0x004fc800078e0222 */
[C---:B------:R-:W-:Y:S02]  /*2bd0*/  VIADD R15, R61.reuse, 0x10 ;  /* 0x000000103d0f7836 */ /* 0x040fe40000000000 */
[C---:B------:R-:W-:Y:S02]  /*2be0*/  @P3 VIADD R15, R61.reuse, 0xfffffff0 ;  /* 0xfffffff03d0f3836 */ /* 0x040fe40000000000 */
[--C-:B------:R-:W-:Y:S02]  /*2bf0*/  IMAD R61, R61, 0x2, R26.reuse ;  /* 0x000000023d3d7824 */ /* 0x100fe400078e021a */
[----:B------:R-:W-:Y:S01]  /*2c00*/  IMAD R60, R15, 0x2, R26 ;  /* 0x000000020f3c7824 */ /* 0x000fe200078e021a */
[----:B0-----:R-:W-:Y:S06]  /*2c10*/  @!P2 BRA `(.L_x_10417) ;  /* 0x0000003c0064a947 */ /* 0x001fec0003800000 */
[----:B------:R-:W-:Y:S01]  /*2c20*/  SHF.R.S32.HI R76, RZ, 0x1f, R75 ;  /* 0x0000001fff4c7819 */ /* 0x000fe2000001144b */
[----:B------:R-:W-:Y:S01]  /*2c30*/  ULDC.64 UR4, c[0x0][0x300] ;  /* 0x0000c00000047ab9 */ /* 0x000fe20000000a00 */
[----:B-----5:R-:W-:Y:S01]  /*2c40*/  SHF.R.S32.HI R77, RZ, 0x1f, R74 ;  /* 0x0000001fff4d7819 */ /* 0x020fe2000001144a */
[----:B------:R-:W-:Y:S01]  /*2c50*/  IMAD.WIDE.U32 R12, R75, UR4, RZ ;  /* 0x000000044b0c7c25 */ /* 0x000fe2000f8e00ff */
[----:B------:R-:W-:-:S03]  /*2c60*/  ULDC.64 UR6, c[0x0][0x2e8] ;  /* 0x0000ba0000067ab9 */ /* 0x000fc60000000a00 */
[----:B------:R-:W-:Y:S02]  /*2c70*/  IMAD R14, R76, UR4, RZ ;  /* 0x000000044c0e7c24 */ /* 0x000fe4000f8e02ff */
[----:B------:R-:W-:Y:S02]  /*2c80*/  IMAD R78, R11, -0x80, R24 ;  /* 0xffffff800b4e7824 */ /* 0x000fe400078e0218 */
[----:B------:R-:W-:Y:S01]  /*2c90*/  IMAD R15, R75, UR5, R14 ;  /* 0x000000054b0f7c24 */ /* 0x000fe2000f8e020e */
[----:B------:R-:W-:Y:S01]  /*2ca0*/  ULDC.64 UR4, c[0x0][0x310] ;  /* 0x0000c40000047ab9 */ /* 0x000fe20000000a00 */
[----:B------:R-:W-:Y:S01]  /*2cb0*/  IMAD R14, R87, R25, RZ ;  /* 0x00000019570e7224 */ /* 0x000fe200078e02ff */
[----:B------:R-:W-:Y:S01]  /*2cc0*/  VIMNMX R78, R78, 0x80, PT ;  /* 0x000000804e4e7848 */ /* 0x000fe20003fe0100 */
[----:B------:R-:W-:Y:S02]  /*2cd0*/  IMAD R31, R77, UR4, RZ ;  /* 0x000000044d1f7c24 */ /* 0x000fe4000f8e02ff */
[----:B------:R-:W-:-:S02]  /*2ce0*/  IMAD.IADD R13, R13, 0x1, R15 ;  /* 0x000000010d0d7824 */ /* 0x000fc400078e020f */
[C---:B------:R-:W-:Y:S02]  /*2cf0*/  IMAD R31, R74.reuse, UR5, R31 ;  /* 0x000000054a1f7c24 */ /* 0x040fe4000f8e021f */
[----:B------:R-:W-:Y:S01]  /*2d00*/  IMAD.WIDE.U32 R12, R74, UR4, R12 ;  /* 0x000000044a0c7c25 */ /* 0x000fe2000f8e000c */
[----:B------:R-:W-:-:S03]  /*2d10*/  ULDC.64 UR4, c[0x0][0x308] ;  /* 0x0000c20000047ab9 */ /* 0x000fc60000000a00 */
[----:B------:R-:W-:Y:S02]  /*2d20*/  IMAD.IADD R13, R13, 0x1, R31 ;  /* 0x000000010d0d7824 */ /* 0x000fe400078e021f */
[----:B------:R-:W-:Y:S01]  /*2d30*/  IMAD.WIDE.U32 R12, R137, UR4, R12 ;  /* 0x00000004890c7c25 */ /* 0x000fe2000f8e000c */
[----:B------:R-:W-:-:S03]  /*2d40*/  ULDC.U8 UR4, c[0x0][0x410] ;  /* 0x0001040000047ab9 */ /* 0x000fc60000000000 */
[----:B------:R-:W-:Y:S01]  /*2d50*/  IMAD R57, R137, UR5, R13 ;  /* 0x0000000589397c24 */ /* 0x000fe2000f8e020d */
[----:B------:R-:W-:Y:S01]  /*2d60*/  LEA R56, P2, R12, UR6, 0x1 ;  /* 0x000000060c387c11 */ /* 0x000fe2000f8408ff */
[----:B------:R-:W-:-:S03]  /*2d70*/  IMAD R13, R88, R25, RZ ;  /* 0x00000019580d7224 */ /* 0x000fc600078e02ff */
[----:B------:R-:W-:Y:S02]  /*2d80*/  LEA.HI.X R57, R12, UR7, R57, 0x1, P2 ;  /* 0x000000070c397c11 */ /* 0x000fe400090f0c39 */
[----:B------:R-:W-:Y:S02]  /*2d90*/  ISETP.NE.AND P2, PT, RZ, UR4, PT ;  /* 0x00000004ff007c0c */ /* 0x000fe4000bf45270 */
[----:B------:R-:W-:-:S05]  /*2da0*/  SHF.R.S32.HI R12, RZ, 0x1f, R25 ;  /* 0x0000001fff0c7819 */ /* 0x000fca0000011419 */
[C---:B------:R-:W-:Y:S02]  /*2db0*/  IMAD R33, R12.reuse, R7, R14 ;  /* 0x000000070c217224 */ /* 0x040fe400078e020e */
[----:B------:R-:W-:Y:S02]  /*2dc0*/  IMAD R31, R12, R8, R13 ;  /* 0x000000080c1f7224 */ /* 0x000fe400078e020d */
[----:B------:R-:W-:-:S04]  /*2dd0*/  IMAD.WIDE.U32 R14, R8, R25, RZ ;  /* 0x00000019080e7225 */ /* 0x000fc800078e00ff */
        /* <DEDUP_REMOVED lines=19> */
[----:B------:R-:W2:Y:S04]  /*2f10*/  LDL R82, [R1+0x28] ;  /* 0x0000280001527983 */ /* 0x000ea80000100800 */
[----:B------:R-:W3:Y:S04]  /*2f20*/  LDL R79, [R1+0x20] ;  /* 0x00002000014f7983 */ /* 0x000ee80000100800 */
[----:B------:R-:W4:Y:S04]  /*2f30*/  LDL R59, [R1+0x24] ;  /* 0x00002400013b7983 */ /* 0x000f280000100800 */
[----:B------:R-:W4:Y:S01]  /*2f40*/  LDL R58, [R1+0x2c] ;  /* 0x00002c00013a7983 */ /* 0x000f220000100800 */
[----:B------:R-:W-:Y:S01]  /*2f50*/  IADD3 R15, P2, R68, R14, RZ ;  /* 0x0000000e440f7210 */ /* 0x000fe20007f5e0ff */
[----:B------:R-:W-:Y:S01]  /*2f60*/  ULDC.64 UR4, c[0x0][0x3e8] ;  /* 0x0000fa0000047ab9 */ /* 0x000fe20000000a00 */
[----:B------:R-:W-:-:S02]  /*2f70*/  CS2R R52, SRZ ;  /* 0x0000000000347805 */ /* 0x000fc4000001ff00 */
        /* <DEDUP_REMOVED lines=22> */
[----:B--2---:R-:W-:-:S13]  /*30e0*/  ISETP.GE.AND P2, PT, R82, R96, PT ;  /* 0x000000605200720c */ /* 0x004fda0003f46270 */
[----:B------:R0:W5:Y:S04]  /*30f0*/  @!P2 LDG.E.64 R48, desc[UR42][R14.64+0x10] ;  /* 0x0000102a0e30a981 */ /* 0x000168000c1e1b00 */
[----:B------:R0:W5:Y:S01]  /*3100*/  @!P2 LDG.E.64 R50, desc[UR42][R12.64+0x10] ;  /* 0x0000102a0c32a981 */ /* 0x000162000c1e1b00 */
[----:B---3--:R-:W-:-:S13]  /*3110*/  ISETP.GE.AND P2, PT, R79, R96, PT ;  /* 0x000000604f00720c */ /* 0x008fda0003f46270 */
[----:B------:R0:W5:Y:S04]  /*3120*/  @!P2 LDG.E.64 R44, desc[UR42][R14.64+0x20] ;  /* 0x0000202a0e2ca981 */ /* 0x000168000c1e1b00 */
[----:B------:R0:W5:Y:S01]  /*3130*/  @!P2 LDG.E.64 R46, desc[UR42][R12.64+0x20] ;  /* 0x0000202a0c2ea981 */ /* 0x000162000c1e1b00 */
[----:B----4-:R-:W-:-:S13]  /*3140*/  ISETP.GE.AND P2, PT, R59, R96, PT ;  /* 0x000000603b00720c */ /* 0x010fda0003f46270 */
[----:B------:R0:W5:Y:S04]  /*3150*/  @!P2 LDG.E.64 R40, desc[UR42][R14.64+0x30] ;  /* 0x0000302a0e28a981 */ /* 0x000168000c1e1b00 */
[----:B------:R0:W5:Y:S01]  /*3160*/  @!P2 LDG.E.64 R42, desc[UR42][R12.64+0x30] ;  /* 0x0000302a0c2aa981 */ /* 0x000162000c1e1b00 */
[----:B------:R-:W-:-:S13]  /*3170*/  ISETP.GE.AND P2, PT, R155, R96, PT ;  /* 0x000000609b00720c */ /* 0x000fda0003f46270 */
[----:B------:R0:W5:Y:S04]  /*3180*/  @!P2 LDG.E.64 R36, desc[UR42][R14.64+0x40] ;  /* 0x0000402a0e24a981 */ /* 0x000168000c1e1b00 */
[----:B------:R0:W5:Y:S01]  /*3190*/  @!P2 LDG.E.64 R38, desc[UR42][R12.64+0x40] ;  /* 0x0000402a0c26a981 */ /* 0x000162000c1e1b00 */
[----:B------:R-:W-:-:S13]  /*31a0*/  ISETP.GE.AND P2, PT, R58, R96, PT ;  /* 0x000000603a00720c */ /* 0x000fda0003f46270 */
[----:B------:R0:W5:Y:S04]  /*31b0*/  @!P2 LDG.E.64 R32, desc[UR42][R14.64+0x50] ;  /* 0x0000502a0e20a981 */ /* 0x000168000c1e1b00 */
[----:B------:R0:W5:Y:S02]  /*31c0*/  @!P2 LDG.E.64 R34, desc[UR42][R12.64+0x50] ;  /* 0x0000502a0c22a981 */ /* 0x000164000c1e1b00 */
.L_x_10420:
[----:B------:R-:W-:Y:S05]  /*31d0*/  BSYNC B1 ;  /* 0x0000000000017941 */ /* 0x000fea0003800000 */
.L_x_10419:
[----:B-----5:R-:W-:Y:S01]  /*31e0*/  IMAD.MOV.U32 R11, RZ, RZ, R32 ;  /* 0x000000ffff0b7224 */ /* 0x020fe200078e0020 */
[----:B------:R-:W-:Y:S01]  /*31f0*/  UISETP.NE.AND UP0, UPT, UR40, 0x3, UPT ;  /* 0x000000032800788c */ /* 0x000fe2000bf05270 */
[----:B0-----:R-:W-:-:S05]  /*3200*/  IMAD.MOV.U32 R12, RZ, RZ, R33 ;  /* 0x000000ffff0c7224 */ /* 0x001fca00078e0021 */
[----:B------:R-:W-:Y:S01]  /*3210*/  PRMT R103, R11, 0x5410, R12 ;  /* 0x000054100b677816 */ /* 0x000fe2000000000c */
[----:B------:R-:W-:Y:S01]  /*3220*/  IMAD.MOV.U32 R12, RZ, RZ, R36 ;  /* 0x000000ffff0c7224 */ /* 0x000fe200078e0024 */
[----:B------:R-:W-:Y:S01]  /*3230*/  PLOP3.LUT P2, PT, PT, PT, UP0, 0x80, 0x0 ;  /* 0x000000000000781c */ /* 0x000fe20003f4f008 */
        /* <DEDUP_REMOVED lines=37> */
.L_x_10421:
[----:B------:R-:W-:Y:S01]  /*3490*/  IMAD R31, R18, 0x8, R2 ;  /* 0x00000008121f7824 */ /* 0x000fe200078e0202 */
[----:B------:R-:W-:Y:S01]  /*34a0*/  SHF.L.U32 R79, R138, 0x1f, RZ ;  /* 0x0000001f8a4f7819 */ /* 0x000fe200000006ff */
[----:B------:R-:W-:Y:S03]  /*34b0*/  BSSY B1, `(.L_x_10422) ;  /* 0x0000003000017945 */ /* 0x000fe60003800000 */
[----:B------:R-:W0:Y:S02]  /*34c0*/  SYNCS.PHASECHK.TRANS64.TRYWAIT P4, [R31+URZ+0x2d890], R79 ;  /* 0x02d8904f1f0075a7 */ /* 0x000e24000808017f */
[----:B0-----:R-:W-:Y:S05]  /*34d0*/  @!P4 BRA `(.L_x_10423) ;  /* 0x000001780040c947 */ /* 0x001fea0003800000 */
.L_x_10681:
[----:B------:R-:W-:Y:S05]  /*34e0*/  BSYNC B1 ;  /* 0x0000000000017941 */ /* 0x000fea0003800000 */
.L_x_10422:
[----:B------:R-:W-:-:S03]  /*34f0*/  UMOV UR4, 0xffffffff ;  /* 0xffffffff00047882 */ /* 0x000fc60000000000 */
[----:B------:R-:W-:Y:S05]  /*3500*/  BRA.DIV UR4, `(.L_x_10424) ;  /* 0x0000017a04487947 */ /* 0x000fea000b800000 */
[----:B------:R-:W1:Y:S04]  /*3510*/  SHFL.IDX PT, R57, R57, RZ, 0x1e1f ;  /* 0x001e1fff39397589 */ /* 0x000e6800000e0000 */
[----:B------:R-:W2:Y:S02]  /*3520*/  SHFL.IDX PT, R56, R56, RZ, 0x1e1f ;  /* 0x001e1fff38387589 */ /* 0x000ea400000e0000 */
.L_x_10685:
[----:B------:R-:W-:Y:S05]  /*3530*/  @P3 BRA `(.L_x_10425) ;  /* 0x0000003800383947 */ /* 0x000fea0003800000 */
[----:B------:R-:W-:Y:S01]  /*3540*/  ISETP.NE.AND P3, PT, R28, RZ, PT ;  /* 0x000000ff1c00720c */ /* 0x000fe20003f65270 */
[----:B------:R-:W-:-:S12]  /*3550*/  BSSY B1, `(.L_x_10426) ;  /* 0x0000039000017945 */ /* 0x000fd80003800000 */
[----:B------:R-:W-:Y:S05]  /*3560*/  @!P3 BRA `(.L_x_10427) ;  /* 0x0000000000dcb947 */ /* 0x000fea0003800000 */
[----:B------:R3:W4:Y:S01]  /*3570*/  LDS.128 R12, [R61+0x15000] ;  /* 0x015000003d0c7984 */ /* 0x0007220000000c00 */
[----:B------:R-:W-:Y:S01]  /*3580*/  ISETP.GE.AND P3, PT, R142, R96, PT ;  /* 0x000000608e00720c */ /* 0x000fe20003f66270 */
[----:B------:R-:W-:-:S12]  /*3590*/  BSSY B2, `(.L_x_10428) ;  /* 0x0000031000027945 */ /* 0x000fd80003800000 */
[----:B---3--:R-:W-:Y:S05]  /*35a0*/  @P3 BRA `(.L_x_10429) ;  /* 0x0000000000bc3947 */ /* 0x008fea0003800000 */
        /* <DEDUP_REMOVED lines=8> */
[C---:B----4-:R-:W-:Y:S01]  /*3630*/  IMAD.U32 R58, R13.reuse, 0x10000, RZ ;  /* 0x000100000d3a7824 */ /* 0x050fe200078e00ff */
        /* <DEDUP_REMOVED lines=38> */
.L_x_10429:
[----:B------:R-:W-:Y:S05]  /*38a0*/  BSYNC B2 ;  /* 0x0000000000027941 */ /* 0x000fea0003800000 */
.L_x_10428:
[----:B--2---:R-:W-:-:S04]  /*38b0*/  LEA R52, P3, R16, R56, 0x1 ;  /* 0x0000003810347211 */ /* 0x004fc800078608ff */
[----:B-1----:R-:W-:-:S05]  /*38c0*/  LEA.HI.X R53, R16, R57, R17, 0x1, P3 ;  /* 0x0000003910357211 */ /* 0x002fca00018f0c11 */
[----:B----4-:R3:W-:Y:S04]  /*38d0*/  ST.E.128 desc[UR42][R52.64], R12 ;  /* 0x0000000c34007985 */ /* 0x0107e8000c101d2a */
.L_x_10427:
[----:B------:R-:W-:Y:S05]  /*38e0*/  BSYNC B1 ;  /* 0x0000000000017941 */ /* 0x000fea0003800000 */
.L_x_10426:
[----:B------:R-:W-:Y:S01]  /*38f0*/  ISETP.NE.AND P3, PT, R29, RZ, PT ;  /* 0x000000ff1d00720c */ /* 0x000fe20003f65270 */
[----:B------:R-:W-:-:S12]  /*3900*/  BSSY B1, `(.L_x_10430) ;  /* 0x000003c000017945 */ /* 0x000fd80003800000 */
[----:B------:R-:W-:Y:S05]  /*3910*/  @!P3 BRA `(.L_x_10431) ;  /* 0x0000000000e8b947 */ /* 0x000fea0003800000 */
[----:B------:R-:W4:Y:S01]  /*3920*/  LDL R11, [R1+0x28] ;  /* 0x00002800010b7983 */ /* 0x000f220000100800 */
[----:B------:R-:W-:Y:S03]  /*3930*/  BSSY B2, `(.L_x_10432) ;  /* 0x0000033000027945 */ /* 0x000fe60003800000 */
[----:B---3--:R3:W0:Y:S01]  /*3940*/  LDS.128 R12, [R60+0x15000] ;  /* 0x015000003c0c7984 */ /* 0x0086220000000c00 */
[----:B----4-:R-:W-:-:S13]  /*3950*/  ISETP.GE.AND P3, PT, R11, R96, PT ;  /* 0x000000600b00720c */ /* 0x010fda0003f66270 */
[----:B0--3--:R-:W-:Y:S05]  /*3960*/  @P3 BRA `(.L_x_10433) ;  /* 0x0000000000bc3947 */ /* 0x009fea0003800000 */
[----:B------:R-:W-:Y:S01]  /*3970*/  SHF.R.U64 R50, R50, 0x10, R51 ;  /* 0x0000001032327819 */ /* 0x000fe20000001233 */
[----:B------:R-:W-:Y:S01]  /*3980*/  IMAD.U32 R52, R13, 0x10000, RZ ;  /* 0x000100000d347824 */ /* 0x000fe200078e00ff */
[--C-:B------:R-:W-:Y:S02]  /*3990*/  SHF.R.U64 R11, R48, 0x10, R49.reuse ;  /* 0x00000010300b7819 */ /* 0x100fe40000001231 */
[----:B------:R-:W-:Y:S02]  /*39a0*/  PRMT R50, R112, 0x5432, R50 ;  /* 0x0000543270327816 */ /* 0x000fe40000000032 */
[----:B------:R-:W-:Y:S02]  /*39b0*/  SHF.R.U32.HI R48, RZ, 0x10, R49 ;  /* 0x00000010ff307819 */ /* 0x000fe40000011631 */
[----:B------:R-:W-:Y:S02]  /*39c0*/  SHF.R.U32.HI R49, RZ, 0x10, R51 ;  /* 0x00000010ff317819 */ /* 0x000fe40000011633 */
[----:B------:R-:W-:-:S02]  /*39d0*/  PRMT R11, R110, 0x5410, R11 ;  /* 0x000054106e0b7816 */ /* 0x000fc4000000000b */
[----:B------:R-:W-:Y:S02]  /*39e0*/  LOP3.LUT R54, R13, 0xffff0000, RZ, 0xc0, !PT ;  /* 0xffff00000d367812 */ /* 0x000fe400078ec0ff */
[C---:B------:R-:W-:Y:S01]  /*39f0*/  LOP3.LUT R53, R50.reuse, 0xffff0000, RZ, 0xc0, !PT ;  /* 0xffff000032357812 */ /* 0x040fe200078ec0ff */
[----:B------:R-:W-:Y:S01]  /*3a00*/  IMAD.U32 R50, R50, 0x10000, RZ ;  /* 0x0001000032327824 */ /* 0x000fe200078e00ff */
[----:B------:R-:W-:Y:S02]  /*3a10*/  PRMT R51, R110, 0x5432, R48 ;  /* 0x000054326e337816 */ /* 0x000fe40000000030 */
[----:B------:R-:W-:Y:S01]  /*3a20*/  PRMT R48, R112, 0x5410, R49 ;  /* 0x0000541070307816 */ /* 0x000fe20000000031 */
[----:B------:R-:W-:Y:S01]  /*3a30*/  FMUL.FTZ R49, R54, R53 ;  /* 0x0000003536317220 */ /* 0x000fe20000410000 */
[C---:B------:R-:W-:Y:S01]  /*3a40*/  LOP3.LUT R13, R11.reuse, 0xffff0000, RZ, 0xc0, !PT ;  /* 0xffff00000b0d7812 */ /* 0x040fe200078ec0ff */
[----:B------:R-:W-:-:S04]  /*3a50*/  IMAD.U32 R11, R11, 0x10000, RZ ;  /* 0x000100000b0b7824 */ /* 0x000fc800078e00ff */
        /* <DEDUP_REMOVED lines=32> */
.L_x_10433:
[----:B------:R-:W-:Y:S05]  /*3c60*/  BSYNC B2 ;  /* 0x0000000000027941 */ /* 0x000fea0003800000 */
.L_x_10432:
[----:B------:R-:W-:Y:S02]  /*3c70*/  IMAD.SHL.U32 R11, R147, 0x8, RZ ;  /* 0x00000008930b7824 */ /* 0x000fe400078e00ff */
[----:B--2---:R-:W-:Y:S02]  /*3c80*/  IMAD.MOV.U32 R48, RZ, RZ, R56 ;  /* 0x000000ffff307224 */ /* 0x004fe400078e0038 */
[----:B-1----:R-:W-:Y:S02]  /*3c90*/  IMAD.MOV.U32 R49, RZ, RZ, R57 ;  /* 0x000000ffff317224 */ /* 0x002fe400078e0039 */
[----:B------:R-:W-:-:S05]  /*3ca0*/  IMAD.WIDE R48, R11, 0x2, R48 ;  /* 0x000000020b307825 */ /* 0x000fca00078e0230 */
[----:B------:R4:W-:Y:S02]  /*3cb0*/  ST.E.128 desc[UR42][R48.64], R12 ;  /* 0x0000000c30007985 */ /* 0x0009e4000c101d2a */
.L_x_10431:
[----:B------:R-:W-:Y:S05]  /*3cc0*/  BSYNC B1 ;  /* 0x0000000000017941 */ /* 0x000fea0003800000 */
.L_x_10430:
[----:B------:R-:W-:Y:S01]  /*3cd0*/  ISETP.NE.AND P3, PT, R30, RZ, PT ;  /* 0x000000ff1e00720c */ /* 0x000fe20003f65270 */
[----:B------:R-:W-:-:S12]  /*3ce0*/  BSSY B1, `(.L_x_10434) ;  /* 0x000003c000017945 */ /* 0x000fd80003800000 */
[----:B------:R-:W-:Y:S05]  /*3cf0*/  @!P3 BRA `(.L_x_10435) ;  /* 0x0000000000e8b947 */ /* 0x000fea0003800000 */
[----:B------:R-:W5:Y:S01]  /*3d00*/  LDL R11, [R1+0x20] ;  /* 0x00002000010b7983 */ /* 0x000f620000100800 */
[----:B------:R-:W-:Y:S03]  /*3d10*/  BSSY B2, `(.L_x_10436) ;  /* 0x0000033000027945 */ /* 0x000fe60003800000 */
[----:B---34-:R3:W4:Y:S01]  /*3d20*/  LDS.128 R12, [R61+0x17000] ;  /* 0x017000003d0c7984 */ /* 0x0187220000000c00 */
[----:B-----5:R-:W-:-:S13]  /*3d30*/  ISETP.GE.AND P3, PT, R11, R96, PT ;  /* 0x000000600b00720c */ /* 0x020fda0003f66270 */
[----:B---34-:R-:W-:Y:S05]  /*3d40*/  @P3 BRA `(.L_x_10437) ;  /* 0x0000000000bc3947 */ /* 0x018fea0003800000 */
        /* <DEDUP_REMOVED lines=47> */
.L_x_10437:
[----:B------:R-:W-:Y:S05]  /*4040*/  BSYNC B2 ;  /* 0x0000000000027941 */ /* 0x000fea0003800000 */
.L_x_10436:
[----:B------:R-:W-:Y:S02]  /*4050*/  IMAD.SHL.U32 R11, R150, 0x8, RZ ;  /* 0x00000008960b7824 */ /* 0x000fe400078e00ff */
[----:B--2---:R-:W-:Y:S02]  /*4060*/  IMAD.MOV.U32 R44, RZ, RZ, R56 ;  /* 0x000000ffff2c7224 */ /* 0x004fe400078e0038 */
[----:B-1----:R-:W-:Y:S02]  /*4070*/  IMAD.MOV.U32 R45, RZ, RZ, R57 ;  /* 0x000000ffff2d7224 */ /* 0x002fe400078e0039 */
[----:B------:R-:W-:-:S05]  /*4080*/  IMAD.WIDE R44, R11, 0x2, R44 ;  /* 0x000000020b2c7825 */ /* 0x000fca00078e022c */
[----:B------:R1:W-:Y:S02]  /*4090*/  ST.E.128 desc[UR42][R44.64], R12 ;  /* 0x0000000c2c007985 */ /* 0x0003e4000c101d2a */
.L_x_10435:
[----:B------:R-:W-:Y:S05]  /*40a0*/  BSYNC B1 ;  /* 0x0000000000017941 */ /* 0x000fea0003800000 */
.L_x_10434:
[----:B------:R-:W-:Y:S01]  /*40b0*/  LOP3.LUT P3, RZ, R27, 0x8, RZ, 0xc0, !PT ;  /* 0x000000081bff7812 */ /* 0x000fe2000786c0ff */
[----:B------:R-:W-:-:S12]  /*40c0*/  BSSY B1, `(.L_x_10438) ;  /* 0x0000039000017945 */ /* 0x000fd80003800000 */
[----:B------:R-:W-:Y:S05]  /*40d0*/  @!P3 BRA `(.L_x_10439) ;  /* 0x0000000000dcb947 */ /* 0x000fea0003800000 */
[----:B------:R-:W5:Y:S01]  /*40e0*/  LDL R11, [R1+0x24] ;  /* 0x00002400010b7983 */ /* 0x000f620000100800 */
[----:B------:R-:W-:Y:S03]  /*40f0*/  BSSY B2, `(.L_x_10440) ;  /* 0x0000032000027945 */ /* 0x000fe60003800000 */
[----:B-1-34-:R1:W3:Y:S01]  /*4100*/  LDS.128 R12, [R60+0x17000] ;  /* 0x017000003c0c7984 */ /* 0x01a2e20000000c00 */
[----:B-----5:R-:W-:-:S13]  /*4110*/  ISETP.GE.AND P3, PT, R11, R96, PT ;  /* 0x000000600b00720c */ /* 0x020fda0003f66270 */
[----:B-1-3--:R-:W-:Y:S05]  /*4120*/  @P3 BRA `(.L_x_10441) ;  /* 0x0000000000b83947 */ /* 0x00afea0003800000 */
[--C-:B------:R-:W-:Y:S02]  /*4130*/  SHF.R.U64 R11, R40, 0x10, R41.reuse ;  /* 0x00000010280b7819 */ /* 0x100fe40000001229 */
[----:B------:R-:W-:Y:S02]  /*4140*/  SHF.R.U32.HI R40, RZ, 0x10, R41 ;  /* 0x00000010ff287819 */ /* 0x000fe40000011629 */
[----:B------:R-:W-:Y:S02]  /*4150*/  SHF.R.U64 R41, R42, 0x10, R43 ;  /* 0x000000102a297819 */ /* 0x000fe4000000122b */
[----:B------:R-:W-:Y:S02]  /*4160*/  PRMT R11, R107, 0x5410, R11 ;  /* 0x000054106b0b7816 */ /* 0x000fe4000000000b */
[----:B------:R-:W-:Y:S02]  /*4170*/  PRMT R41, R108, 0x5410, R41 ;  /* 0x000054106c297816 */ /* 0x000fe40000000029 */
[----:B------:R-:W-:-:S02]  /*4180*/  SHF.R.U32.HI R42, RZ, 0x10, R43 ;  /* 0x00000010ff2a7819 */ /* 0x000fc4000001162b */
[C---:B------:R-:W-:Y:S01]  /*4190*/  LOP3.LUT R46, R13.reuse, 0xffff0000, RZ, 0xc0, !PT ;  /* 0xffff00000d2e7812 */ /* 0x040fe200078ec0ff */
[----:B------:R-:W-:Y:S01]  /*41a0*/  IMAD.U32 R13, R13, 0x10000, RZ ;  /* 0x000100000d0d7824 */ /* 0x000fe200078e00ff */
[C---:B------:R-:W-:Y:S01]  /*41b0*/  LOP3.LUT R43, R41.reuse, 0xffff0000, RZ, 0xc0, !PT ;  /* 0xffff0000292b7812 */ /* 0x040fe200078ec0ff */
[----:B------:R-:W-:Y:S01]  /*41c0*/  IMAD.U32 R41, R41, 0x10000, RZ ;  /* 0x0001000029297824 */ /* 0x000fe200078e00ff */
[C---:B------:R-:W-:Y:S01]  /*41d0*/  LOP3.LUT R44, R11.reuse, 0xffff0000, RZ, 0xc0, !PT ;  /* 0xffff00000b2c7812 */ /* 0x040fe200078ec0ff */
[----:B------:R-:W-:Y:S01]  /*41e0*/  IMAD.U32 R11, R11, 0x10000, RZ ;  /* 0x000100000b0b7824 */ /* 0x000fe200078e00ff */
[----:B------:R-:W-:Y:S01]  /*41f0*/  PRMT R42, R108, 0x5432, R42 ;  /* 0x000054326c2a7816 */ /* 0x000fe2000000002a */
[CC--:B------:R-:W-:Y:S01]  /*4200*/  FMUL.FTZ R45, R46.reuse, R43.reuse ;  /* 0x0000002b2e2d7220 */ /* 0x0c0fe20000410000 */
[----:B------:R-:W-:Y:S01]  /*4210*/  PRMT R40, R107, 0x5432, R40 ;  /* 0x000054326b287816 */ /* 0x000fe20000000028 */
[-C--:B------:R-:W-:Y:S02]  /*4220*/  FMUL.FTZ R46, R46, R44.reuse ;  /* 0x0000002c2e2e7220 */ /* 0x080fe40000410000 */
[C---:B------:R-:W-:Y:S01]  /*4230*/  FFMA.FTZ R45, R13.reuse, R44, -R45 ;  /* 0x0000002c0d2d7223 */ /* 0x040fe2000001082d */
[----:B------:R-:W-:Y:S01]  /*4240*/  LOP3.LUT R44, R14, 0xffff0000, RZ, 0xc0, !PT ;  /* 0xffff00000e2c7812 */ /* 0x000fe200078ec0ff */
[----:B------:R-:W-:Y:S01]  /*4250*/  FFMA.FTZ R46, R13, R43, R46 ;  /* 0x0000002b0d2e7223 */ /* 0x000fe2000001002e */
[C---:B------:R-:W-:Y:S01]  /*4260*/  IMAD.U32 R43, R42.reuse, 0x10000, RZ ;  /* 0x000100002a2b7824 */ /* 0x040fe200078e00ff */
[----:B------:R-:W-:Y:S01]  /*4270*/  LOP3.LUT R42, R42, 0xffff0000, RZ, 0xc0, !PT ;  /* 0xffff00002a2a7812 */ /* 0x000fe200078ec0ff */
[----:B------:R-:W-:-:S02]  /*4280*/  IMAD.U32 R13, R14, 0x10000, RZ ;  /* 0x000100000e0d7824 */ /* 0x000fc400078e00ff */
[----:B------:R-:W-:Y:S02]  /*4290*/  IMAD.U32 R14, R40, 0x10000, RZ ;  /* 0x00010000280e7824 */ /* 0x000fe400078e00ff */
[----:B------:R-:W-:Y:S01]  /*42a0*/  FMUL.FTZ R47, R44, R43 ;  /* 0x0000002b2c2f7220 */ /* 0x000fe20000410000 */
[----:B------:R-:W-:Y:S02]  /*42b0*/  LOP3.LUT R40, R40, 0xffff0000, RZ, 0xc0, !PT ;  /* 0xffff000028287812 */ /* 0x000fe400078ec0ff */
[----:B------:R-:W-:Y:S01]  /*42c0*/  F2FP.BF16.F32.PACK_AB R45, R46, R45 ;  /* 0x0000002d2e2d723e */ /* 0x000fe200000010ff */
        /* <DEDUP_REMOVED lines=19> */
[----:B------:R-:W-:-:S07]  /*4400*/  IMAD.MOV.U32 R13, RZ, RZ, R45 ;  /* 0x000000ffff0d7224 */ /* 0x000fce00078e002d */
.L_x_10441:
[----:B------:R-:W-:Y:S05]  /*4410*/  BSYNC B2 ;  /* 0x0000000000027941 */ /* 0x000fea0003800000 */
.L_x_10440:
[----:B--2---:R-:W-:-:S04]  /*4420*/  LEA R40, P3, R23, R56, 0x1 ;  /* 0x0000003817287211 */ /* 0x004fc800078608ff */
[----:B------:R-:W-:-:S05]  /*4430*/  LEA.HI.X R41, R23, R57, R154, 0x1, P3 ;  /* 0x0000003917297211 */ /* 0x000fca00018f0c9a */
[----:B------:R1:W-:Y:S04]  /*4440*/  ST.E.128 desc[UR42][R40.64], R12 ;  /* 0x0000000c28007985 */ /* 0x0003e8000c101d2a */
.L_x_10439:
[----:B------:R-:W-:Y:S05]  /*4450*/  BSYNC B1 ;  /* 0x0000000000017941 */ /* 0x000fea0003800000 */
.L_x_10438:
[----:B------:R-:W-:Y:S01]  /*4460*/  LOP3.LUT P3, RZ, R27, 0x10, RZ, 0xc0, !PT ;  /* 0x000000101bff7812 */ /* 0x000fe2000786c0ff */
[----:B------:R-:W-:-:S12]  /*4470*/  BSSY B1, `(.L_x_10442) ;  /* 0x0000036000017945 */ /* 0x000fd80003800000 */
[----:B------:R-:W-:Y:S05]  /*4480*/  @!P3 BRA `(.L_x_10443) ;  /* 0x0000000000d0b947 */ /* 0x000fea0003800000 */
[----:B-1-34-:R1:W3:Y:S01]  /*4490*/  LDS.128 R12, [R61+0x19000] ;  /* 0x019000003d0c7984 */ /* 0x01a2e20000000c00 */
[C---:B--2---:R-:W-:Y:S01]  /*44a0*/  LEA R40, P3, R22.reuse, R56, 0x1 ;  /* 0x0000003816287211 */ /* 0x044fe200078608ff */
[----:B------:R-:W-:Y:S03]  /*44b0*/  BSSY B2, `(.L_x_10444) ;  /* 0x0000030000027945 */ /* 0x000fe60003800000 */
[----:B------:R-:W-:Y:S02]  /*44c0*/  LEA.HI.X R41, R22, R57, R153, 0x1, P3 ;  /* 0x0000003916297211 */ /* 0x000fe400018f0c99 */
[----:B------:R-:W-:-:S13]  /*44d0*/  ISETP.GE.AND P3, PT, R155, R96, PT ;  /* 0x000000609b00720c */ /* 0x000fda0003f66270 */
[----:B-1----:R-:W-:Y:S05]  /*44e0*/  @P3 BRA `(.L_x_10445) ;  /* 0x0000000000b03947 */ /* 0x002fea0003800000 */
[--C-:B------:R-:W-:Y:S02]  /*44f0*/  SHF.R.U64 R36, R36, 0x10, R37.reuse ;  /* 0x0000001024247819 */ /* 0x100fe40000001225 */
[----:B------:R-:W-:Y:S02]  /*4500*/  SHF.R.U32.HI R42, RZ, 0x10, R37 ;  /* 0x00000010ff2a7819 */ /* 0x000fe40000011625 */
[----:B------:R-:W-:Y:S02]  /*4510*/  SHF.R.U64 R37, R38, 0x10, R39 ;  /* 0x0000001026257819 */ /* 0x000fe40000001227 */
[----:B------:R-:W-:Y:S02]  /*4520*/  PRMT R11, R105, 0x5410, R36 ;  /* 0x00005410690b7816 */ /* 0x000fe40000000024 */
[----:B------:R-:W-:Y:S02]  /*4530*/  PRMT R37, R106, 0x5410, R37 ;  /* 0x000054106a257816 */ /* 0x000fe40000000025 */
[C---:B---3--:R-:W-:Y:S01]  /*4540*/  LOP3.LUT R43, R13.reuse, 0xffff0000, RZ, 0xc0, !PT ;  /* 0xffff00000d2b7812 */ /* 0x048fe200078ec0ff */
[----:B------:R-:W-:Y:S01]  /*4550*/  IMAD.U32 R13, R13, 0x10000, RZ ;  /* 0x000100000d0d7824 */ /* 0x000fe200078e00ff */
[C---:B------:R-:W-:Y:S01]  /*4560*/  LOP3.LUT R38, R37.reuse, 0xffff0000, RZ, 0xc0, !PT ;  /* 0xffff000025267812 */ /* 0x040fe200078ec0ff */
[----:B------:R-:W-:Y:S01]  /*4570*/  IMAD.U32 R37, R37, 0x10000, RZ ;  /* 0x0001000025257824 */ /* 0x000fe200078e00ff */
[----:B------:R-:W-:-:S02]  /*4580*/  LOP3.LUT R36, R11, 0xffff0000, RZ, 0xc0, !PT ;  /* 0xffff00000b247812 */ /* 0x000fc400078ec0ff */
[----:B------:R-:W-:Y:S01]  /*4590*/  SHF.R.U32.HI R39, RZ, 0x10, R39 ;  /* 0x00000010ff277819 */ /* 0x000fe20000011627 */
[----:B------:R-:W-:Y:S01]  /*45a0*/  FMUL.FTZ R44, R43, R38 ;  /* 0x000000262b2c7220 */ /* 0x000fe20000410000 */
[----:B------:R-:W-:Y:S01]  /*45b0*/  PRMT R42, R105, 0x5432, R42 ;  /* 0x00005432692a7816 */ /* 0x000fe2000000002a */
[-C--:B------:R-:W-:Y:S01]  /*45c0*/  FMUL.FTZ R43, R43, R36.reuse ;  /* 0x000000242b2b7220 */ /* 0x080fe20000410000 */
[----:B------:R-:W-:Y:S01]  /*45d0*/  PRMT R106, R106, 0x5432, R39 ;  /* 0x000054326a6a7816 */ /* 0x000fe20000000027 */
[C---:B------:R-:W-:Y:S01]  /*45e0*/  FFMA.FTZ R36, R13.reuse, R36, -R44 ;  /* 0x000000240d247223 */ /* 0x040fe2000001082c */
[C---:B------:R-:W-:Y:S02]  /*45f0*/  IMAD.U32 R39, R14.reuse, 0x10000, RZ ;  /* 0x000100000e277824 */ /* 0x040fe400078e00ff */
[----:B------:R-:W-:Y:S01]  /*4600*/  FFMA.FTZ R13, R13, R38, R43 ;  /* 0x000000260d0d7223 */ /* 0x000fe2000001002b */
[----:B------:R-:W-:Y:S01]  /*4610*/  LOP3.LUT R43, R14, 0xffff0000, RZ, 0xc0, !PT ;  /* 0xffff00000e2b7812 */ /* 0x000fe200078ec0ff */
[----:B------:R-:W-:Y:S01]  /*4620*/  IMAD.U32 R38, R106, 0x10000, RZ ;  /* 0x000100006a267824 */ /* 0x000fe200078e00ff */
[----:B------:R-:W-:Y:S01]  /*4630*/  LOP3.LUT R45, R15, 0xffff0000, RZ, 0xc0, !PT ;  /* 0xffff00000f2d7812 */ /* 0x000fe200078ec0ff */
[C---:B------:R-:W-:Y:S01]  /*4640*/  IMAD.U32 R44, R42.reuse, 0x10000, RZ ;  /* 0x000100002a2c7824 */ /* 0x040fe200078e00ff */
[----:B------:R-:W-:Y:S01]  /*4650*/  LOP3.LUT R42, R42, 0xffff0000, RZ, 0xc0, !PT ;  /* 0xffff00002a2a7812 */ /* 0x000fe200078ec0ff */
[----:B------:R-:W-:Y:S01]  /*4660*/  FMUL.FTZ R14, R43, R38 ;  /* 0x000000262b0e7220 */ /* 0x000fe20000410000 */
[----:B------:R-:W-:Y:S01]  /*4670*/  F2FP.BF16.F32.PACK_AB R13, R13, R36 ;  /* 0x000000240d0d723e */ /* 0x000fe200000010ff */
[----:B------:R-:W-:-:S02]  /*4680*/  FMUL.FTZ R43, R43, R44 ;  /* 0x0000002c2b2b7220 */ /* 0x000fc40000410000 */
[C---:B------:R-:W-:Y:S02]  /*4690*/  FFMA.FTZ R14, R39.reuse, R44, -R14 ;  /* 0x0000002c270e7223 */ /* 0x040fe4000001080e */
[----:B------:R-:W-:Y:S01]  /*46a0*/  FFMA.FTZ R39, R39, R38, R43 ;  /* 0x0000002627277223 */ /* 0x000fe2000001002b */
[----:B------:R-:W-:Y:S01]  /*46b0*/  LOP3.LUT R38, R106, 0xffff0000, RZ, 0xc0, !PT ;  /* 0xffff00006a267812 */ /* 0x000fe200078ec0ff */
[----:B------:R-:W-:-:S03]  /*46c0*/  IMAD.U32 R43, R15, 0x10000, RZ ;  /* 0x000100000f2b7824 */ /* 0x000fc600078e00ff */
[----:B------:R-:W-:Y:S01]  /*46d0*/  F2FP.BF16.F32.PACK_AB R14, R39, R14 ;  /* 0x0000000e270e723e */ /* 0x000fe200000010ff */
[C---:B------:R-:W-:Y:S01]  /*46e0*/  FMUL.FTZ R44, R45.reuse, R38 ;  /* 0x000000262d2c7220 */ /* 0x040fe20000410000 */
[----:B------:R-:W-:-:S03]  /*46f0*/  FMUL.FTZ R45, R45, R42 ;  /* 0x0000002a2d2d7220 */ /* 0x000fc60000410000 */
[----:B------:R-:W-:Y:S01]  /*4700*/  FFMA.FTZ R15, R43, R42, -R44 ;  /* 0x0000002a2b0f7223 */ /* 0x000fe2000001082c */
[----:B------:R-:W-:Y:S01]  /*4710*/  IMAD.U32 R42, R11, 0x10000, RZ ;  /* 0x000100000b2a7824 */ /* 0x000fe200078e00ff */
        /* <DEDUP_REMOVED lines=9> */
.L_x_10445:
[----:B------:R-:W-:Y:S05]  /*47b0*/  BSYNC B2 ;  /* 0x0000000000027941 */ /* 0x000fea0003800000 */
.L_x_10444:
[----:B---3--:R1:W-:Y:S02]  /*47c0*/  ST.E.128 desc[UR42][R40.64], R12 ;  /* 0x0000000c28007985 */ /* 0x0083e4000c101d2a */
.L_x_10443:
[----:B------:R-:W-:Y:S05]  /*47d0*/  BSYNC B1 ;  /* 0x0000000000017941 */ /* 0x000fea0003800000 */
.L_x_10442:
[----:B------:R-:W-:-:S13]  /*47e0*/  LOP3.LUT P3, RZ, R27, 0x20, RZ, 0xc0, !PT ;  /* 0x000000201bff7812 */ /* 0x000fda000786c0ff */
[----:B------:R-:W-:Y:S05]  /*47f0*/  @!P3 BRA `(.L_x_10425) ;  /* 0x000000240088b947 */ /* 0x000fea0003800000 */
[----:B------:R-:W5:Y:S01]  /*4800*/  LDL R11, [R1+0x2c] ;  /* 0x00002c00010b7983 */ /* 0x000f620000100800 */
[C---:B--2---:R-:W-:Y:S01]  /*4810*/  LEA R36, P3, R136.reuse, R56, 0x1 ;  /* 0x0000003888247211 */ /* 0x044fe200078608ff */
[----:B------:R-:W-:Y:S02]  /*4820*/  BSSY B1, `(.L_x_10446) ;  /* 0x0000032000017945 */ /* 0x000fe40003800000 */
[----:B-1-34-:R1:W2:Y:S01]  /*4830*/  LDS.128 R12, [R60+0x19000] ;  /* 0x019000003c0c7984 */ /* 0x01a2a20000000c00 */
[----:B------:R-:W-:Y:S02]  /*4840*/  LEA.HI.X R37, R136, R57, R152, 0x1, P3 ;  /* 0x0000003988257211 */ /* 0x000fe400018f0c98 */
[----:B-----5:R-:W-:-:S13]  /*4850*/  ISETP.GE.AND P3, PT, R11, R96, PT ;  /* 0x000000600b00720c */ /* 0x020fda0003f66270 */
[----:B-12---:R-:W-:Y:S05]  /*4860*/  @P3 BRA `(.L_x_10447) ;  /* 0x0000000000b43947 */ /* 0x006fea0003800000 */
[----:B------:R-:W-:Y:S01]  /*4870*/  SHF.R.U64 R41, R34, 0x10, R35 ;  /* 0x0000001022297819 */ /* 0x000fe20000001223 */
[----:B------:R-:W-:Y:S01]  /*4880*/  IMAD.U32 R39, R13, 0x10000, RZ ;  /* 0x000100000d277824 */ /* 0x000fe200078e00ff */
[--C-:B------:R-:W-:Y:S01]  /*4890*/  SHF.R.U64 R42, R32, 0x10, R33.reuse ;  /* 0x00000010202a7819 */ /* 0x100fe20000001221 */
[C---:B------:R-:W-:Y:S01]  /*48a0*/  IMAD.U32 R32, R14.reuse, 0x10000, RZ ;  /* 0x000100000e207824 */ /* 0x040fe200078e00ff */
[----:B------:R-:W-:Y:S02]  /*48b0*/  SHF.R.U32.HI R38, RZ, 0x10, R33 ;  /* 0x00000010ff267819 */ /* 0x000fe40000011621 */
[----:B------:R-:W-:Y:S01]  /*48c0*/  LOP3.LUT R33, R14, 0xffff0000, RZ, 0xc0, !PT ;  /* 0xffff00000e217812 */ /* 0x000fe200078ec0ff */
[C---:B------:R-:W-:Y:S01]  /*48d0*/  IMAD.U32 R14, R15.reuse, 0x10000, RZ ;  /* 0x000100000f0e7824 */ /* 0x040fe200078e00ff */
[----:B------:R-:W-:Y:S02]  /*48e0*/  LOP3.LUT R11, R15, 0xffff0000, RZ, 0xc0, !PT ;  /* 0xffff00000f0b7812 */ /* 0x000fe400078ec0ff */
[----:B------:R-:W-:-:S02]  /*48f0*/  PRMT R15, R104, 0x5410, R41 ;  /* 0x00005410680f7816 */ /* 0x000fc40000000029 */
[----:B------:R-:W-:Y:S02]  /*4900*/  PRMT R34, R103, 0x5410, R42 ;  /* 0x0000541067227816 */ /* 0x000fe4000000002a */
[----:B------:R-:W-:Y:S02]  /*4910*/  SHF.R.U32.HI R35, RZ, 0x10, R35 ;  /* 0x00000010ff237819 */ /* 0x000fe40000011623 */
[----:B------:R-:W-:Y:S01]  /*4920*/  LOP3.LUT R40, R13, 0xffff0000, RZ, 0xc0, !PT ;  /* 0xffff00000d287812 */ /* 0x000fe200078ec0ff */
        /* <DEDUP_REMOVED lines=8> */
[----:B------:R-:W-:Y:S01]  /*49b0*/  FMUL.FTZ R40, R40, R41 ;  /* 0x0000002928287220 */ /* 0x000fe20000410000 */
[----:B------:R-:W-:Y:S01]  /*49c0*/  LOP3.LUT R12, R12, 0xffff0000, RZ, 0xc0, !PT ;  /* 0xffff00000c0c7812 */ /* 0x000fe200078ec0ff */
[----:B------:R-:W-:-:S02]  /*49d0*/  IMAD.U32 R35, R104, 0x10000, RZ ;  /* 0x0001000068237824 */ /* 0x000fc400078e00ff */
[----:B------:R-:W-:Y:S01]  /*49e0*/  FFMA.FTZ R38, R39, R41, -R44 ;  /* 0x0000002927267223 */ /* 0x000fe2000001082c */
[----:B------:R-:W-:Y:S02]  /*49f0*/  IMAD.U32 R42, R103, 0x10000, RZ ;  /* 0x00010000672a7824 */ /* 0x000fe400078e00ff */
[----:B------:R-:W-:Y:S01]  /*4a00*/  FFMA.FTZ R39, R39, R43, R40 ;  /* 0x0000002b27277223 */ /* 0x000fe20000010028 */
[CC--:B------:R-:W-:Y:S01]  /*4a10*/  FMUL.FTZ R41, R33.reuse, R35.reuse ;  /* 0x0000002321297220 */ /* 0x0c0fe20000410000 */
[----:B------:R-:W-:Y:S01]  /*4a20*/  LOP3.LUT R104, R104, 0xffff0000, RZ, 0xc0, !PT ;  /* 0xffff000068687812 */ /* 0x000fe200078ec0ff */
[-C--:B------:R-:W-:Y:S01]  /*4a30*/  FMUL.FTZ R43, R33, R42.reuse ;  /* 0x0000002a212b7220 */ /* 0x080fe20000410000 */
[----:B------:R-:W-:Y:S01]  /*4a40*/  LOP3.LUT R103, R103, 0xffff0000, RZ, 0xc0, !PT ;  /* 0xffff000067677812 */ /* 0x000fe200078ec0ff */
[C---:B------:R-:W-:Y:S01]  /*4a50*/  FFMA.FTZ R33, R32.reuse, R42, -R41 ;  /* 0x0000002a20217223 */ /* 0x040fe20000010829 */
[----:B------:R-:W-:Y:S01]  /*4a60*/  F2FP.BF16.F32.PACK_AB R38, R39, R38 ;  /* 0x000000262726723e */ /* 0x000fe200000010ff */
        /* <DEDUP_REMOVED lines=8> */
[----:B------:R-:W-:-:S04]  /*4af0*/  FFMA.FTZ R13, R13, R15, R12 ;  /* 0x0000000f0d0d7223 */ /* 0x000fc8000001000c */
[----:B------:R-:W-:Y:S02]  /*4b00*/  F2FP.BF16.F32.PACK_AB R15, R14, R35 ;  /* 0x000000230e0f723e */ /* 0x000fe400000010ff */
[----:B------:R-:W-:Y:S01]  /*4b10*/  F2FP.BF16.F32.PACK_AB R12, R13, R32 ;  /* 0x000000200d0c723e */ /* 0x000fe200000010ff */
[----:B------:R-:W-:Y:S01]  /*4b20*/  IMAD.MOV.U32 R13, RZ, RZ, R38 ;  /* 0x000000ffff0d7224 */ /* 0x000fe200078e0026 */
[----:B------:R-:W-:-:S07]  /*4b30*/  F2FP.BF16.F32.PACK_AB R14, R40, R33 ;  /* 0x00000021280e723e */ /* 0x000fce00000010ff */
.L_x_10447:
[----:B------:R-:W-:Y:S05]  /*4b40*/  BSYNC B1 ;  /* 0x0000000000017941 */ /* 0x000fea0003800000 */
.L_x_10446:
[----:B------:R1:W-:Y:S01]  /*4b50*/  ST.E.128 desc[UR42][R36.64], R12 ;  /* 0x0000000c24007985 */ /* 0x0003e2000c101d2a */
[----:B------:R-:W-:Y:S05]  /*4b60*/  BRA `(.L_x_10425) ;  /* 0x0000002000ac7947 */ /* 0x000fea0003800000 */
.L_x_10418:
        /* <DEDUP_REMOVED lines=46> */
.L_x_10449:
[----:B------:R-:W-:Y:S05]  /*4e50*/  BSYNC B1 ;  /* 0x0000000000017941 */ /* 0x000fea0003800000 */
.L_x_10448:
        /* <DEDUP_REMOVED lines=43> */
.L_x_10450:
[----:B------:R-:W-:Y:S01]  /*5110*/  IMAD R31, R18, 0x8, R2 ;  /* 0x00000008121f7824 */ /* 0x000fe200078e0202 */
[----:B------:R-:W-:Y:S01]  /*5120*/  SHF.L.U32 R79, R138, 0x1f, RZ ;  /* 0x0000001f8a4f7819 */ /* 0x000fe200000006ff */
[----:B------:R-:W-:Y:S03]  /*5130*/  BSSY B1, `(.L_x_10451) ;  /* 0x0000003000017945 */ /* 0x000fe60003800000 */
[----:B------:R-:W0:Y:S02]  /*5140*/  SYNCS.PHASECHK.TRANS64.TRYWAIT P4, [R31+URZ+0x2d890], R79 ;  /* 0x02d8904f1f0075a7 */ /* 0x000e24000808017f */
[----:B0-----:R-:W-:Y:S05]  /*5150*/  @!P4 BRA `(.L_x_10452) ;  /* 0x0000015c0080c947 */ /* 0x001fea0003800000 */
.L_x_10686:
[----:B------:R-:W-:Y:S05]  /*5160*/  BSYNC B1 ;  /* 0x0000000000017941 */ /* 0x000fea0003800000 */
.L_x_10451:
[----:B------:R-:W-:-:S03]  /*5170*/  UMOV UR4, 0xffffffff ;  /* 0xffffffff00047882 */ /* 0x000fc60000000000 */
[----:B------:R-:W-:Y:S05]  /*5180*/  BRA.DIV UR4, `(.L_x_10453) ;  /* 0x0000015e04887947 */ /* 0x000fea000b800000 */
[----:B------:R1:W2:Y:S04]  /*5190*/  SHFL.IDX PT, R83, R57, RZ, 0x1e1f ;  /* 0x001e1fff39537589 */ /* 0x0002a800000e0000 */
[----:B------:R1:W3:Y:S02]  /*51a0*/  SHFL.IDX PT, R82, R56, RZ, 0x1e1f ;  /* 0x001e1fff38527589 */ /* 0x0002e400000e0000 */
.L_x_10690:
[----:B------:R-:W-:Y:S05]  /*51b0*/  @P3 BRA `(.L_x_10425) ;  /* 0x0000001c00183947 */ /* 0x000fea0003800000 */
[----:B------:R-:W4:Y:S01]  /*51c0*/  LDC R11, c[0x0][0x2f4] ;  /* 0x0000bd00ff0b7b82 */ /* 0x000f220000000800 */
[----:B------:R-:W-:Y:S01]  /*51d0*/  ISETP.NE.AND P3, PT, R28, RZ, PT ;  /* 0x000000ff1c00720c */ /* 0x000fe20003f65270 */
[----:B------:R-:W-:Y:S01]  /*51e0*/  BSSY B1, `(.L_x_10454) ;  /* 0x000007d000017945 */ /* 0x000fe20003800000 */
[----:B----4-:R-:W-:-:S11]  /*51f0*/  IMAD.IADD R103, R11, 0x1, -R98 ;  /* 0x000000010b677824 */ /* 0x010fd600078e0a62 */
[----:B------:R-:W-:Y:S05]  /*5200*/  @!P3 BRA `(.L_x_10455) ;  /* 0x0000000400e8b947 */ /* 0x000fea0003800000 */
[----:B------:R-:W-:Y:S01]  /*5210*/  SEL R12, R98, R103, !P0 ;  /* 0x00000067620c7207 */ /* 0x000fe20004000000 */
[----:B------:R-:W-:Y:S01]  /*5220*/  BSSY B2, `(.L_x_10456) ;  /* 0x0000072000027945 */ /* 0x000fe20003800000 */
[----:B------:R-:W-:Y:S02]  /*5230*/  ISETP.GE.AND P3, PT, R16, R96, PT ;  /* 0x000000601000720c */ /* 0x000fe40003f66270 */
[----:B------:R-:W-:-:S04]  /*5240*/  SHF.R.S32.HI R13, RZ, 0x1f, R12 ;  /* 0x0000001fff0d7819 */ /* 0x000fc8000001140c */
[----:B------:R-:W-:-:S04]  /*5250*/  LEA.HI R13, R13, R12, RZ, 0x4 ;  /* 0x0000000c0d0d7211 */ /* 0x000fc800078f20ff */
[----:B------:R-:W-:-:S04]  /*5260*/  SHF.R.S32.HI R13, RZ, 0x4, R13 ;  /* 0x00000004ff0d7819 */ /* 0x000fc8000001140d */
[----:B------:R-:W-:-:S04]  /*5270*/  LEA.HI.SX32 R104, R70, R13, 0x1d ;  /* 0x0000000d46687211 */ /* 0x000fc800078feaff */
[----:B------:R-:W-:-:S04]  /*5280*/  SHF.R.S32.HI R12, RZ, 0x1f, R104 ;  /* 0x0000001fff0c7819 */ /* 0x000fc80000011468 */
[----:B------:R-:W-:Y:S01]  /*5290*/  LEA.HI R12, R12, R104, RZ, 0x2 ;  /* 0x000000680c0c7211 */ /* 0x000fe200078f10ff */
[----:B------:R-:W-:-:S04]  /*52a0*/  IMAD.SHL.U32 R104, R104, 0x8, RZ ;  /* 0x0000000868687824 */ /* 0x000fc800078e00ff */
[----:B------:R-:W-:Y:S01]  /*52b0*/  IMAD.SHL.U32 R12, R12, 0x400, RZ ;  /* 0x000004000c0c7824 */ /* 0x000fe200078e00ff */
[----:B------:R-:W-:-:S04]  /*52c0*/  LOP3.LUT R13, R144, 0x18, R104, 0xf8, !PT ;  /* 0x00000018900d7812 */ /* 0x000fc800078ef868 */
[----:B------:R-:W-:Y:S02]  /*52d0*/  LOP3.LUT R13, R13, R145, RZ, 0x3c, !PT ;  /* 0x000000910d0d7212 */ /* 0x000fe400078e3cff */
[----:B------:R-:W-:-:S04]  /*52e0*/  LOP3.LUT R12, R12, 0x7ffff000, RZ, 0xc0, !PT ;  /* 0x7ffff0000c0c7812 */ /* 0x000fc800078ec0ff */
[----:B------:R-:W-:-:S05]  /*52f0*/  IADD3 R12, R13, R12, R146 ;  /* 0x0000000c0d0c7210 */ /* 0x000fca0007ffe092 */
[C---:B-1----:R-:W-:Y:S02]  /*5300*/  IMAD R56, R18.reuse, 0x3000, R12 ;  /* 0x0000300012387824 */ /* 0x042fe400078e020c */
[----:B------:R-:W-:Y:S02]  /*5310*/  IMAD R12, R18, 0x3000, R94 ;  /* 0x00003000120c7824 */ /* 0x000fe400078e025e */
[--C-:B------:R-:W-:Y:S02]  /*5320*/  IMAD R56, R56, 0x2, R2.reuse ;  /* 0x0000000238387824 */ /* 0x100fe400078e0202 */
[----:B------:R-:W-:-:S04]  /*5330*/  IMAD R12, R12, 0x2, R2 ;  /* 0x000000020c0c7824 */ /* 0x000fc800078e0202 */
[----:B------:R-:W1:Y:S04]  /*5340*/  LDS.128 R56, [R56+0x15400] ;  /* 0x0154000038387984 */ /* 0x000e680000000c00 */
        /* <DEDUP_REMOVED lines=13> */
[C---:B------:R-:W-:Y:S02]  /*5420*/  PRMT R106, R109.reuse, 0x5432, R106 ;  /* 0x000054326d6a7816 */ /* 0x040fe4000000006a */
[----:B------:R-:W-:Y:S01]  /*5430*/  PRMT R43, R109, 0x5410, R43 ;  /* 0x000054106d2b7816 */ /* 0x000fe2000000002b */
[----:B-1----:R-:W-:Y:S01]  /*5440*/  IMAD.U32 R109, R57, 0x10000, RZ ;  /* 0x00010000396d7824 */ /* 0x002fe200078e00ff */
[----:B------:R-:W-:-:S02]  /*5450*/  PRMT R52, R108, 0x5432, R52 ;  /* 0x000054326c347816 */ /* 0x000fc40000000034 */
[----:B------:R-:W-:Y:S01]  /*5460*/  PRMT R53, R108, 0x5410, R53 ;  /* 0x000054106c357816 */ /* 0x000fe20000000035 */
[C---:B------:R-:W-:Y:S01]  /*5470*/  IMAD.U32 R108, R106.reuse, 0x10000, RZ ;  /* 0x000100006a6c7824 */ /* 0x040fe200078e00ff */
[C---:B------:R-:W-:Y:S02]  /*5480*/  PRMT R41, R107.reuse, 0x5410, R41 ;  /* 0x000054106b297816 */ /* 0x040fe40000000029 */
[----:B------:R-:W-:Y:S01]  /*5490*/  PRMT R42, R107, 0x5432, R42 ;  /* 0x000054326b2a7816 */ /* 0x000fe2000000002a */
[----:B----4-:R-:W-:Y:S02]  /*54a0*/  IMAD.U32 R107, R13, 0x10000, RZ ;  /* 0x000100000d6b7824 */ /* 0x010fe400078e00ff */
[----:B------:R-:W-:Y:S01]  /*54b0*/  FMUL.FTZ R54, R109, R108 ;  /* 0x0000006c6d367220 */ /* 0x000fe20000410000 */
[----:B------:R-:W-:Y:S02]  /*54c0*/  LOP3.LUT R106, R106, 0xffff0000, RZ, 0xc0, !PT ;  /* 0xffff00006a6a7812 */ /* 0x000fe400078ec0ff */
[----:B------:R-:W-:Y:S01]  /*54d0*/  LOP3.LUT R57, R57, 0xffff0000, RZ, 0xc0, !PT ;  /* 0xffff000039397812 */ /* 0x000fe200078ec0ff */
[-C--:B------:R-:W-:Y:S01]  /*54e0*/  FFMA.FTZ R54, R107, R55.reuse, -R54 ;  /* 0x000000376b367223 */ /* 0x080fe20000010836 */
[----:B------:R-:W-:Y:S01]  /*54f0*/  FMUL.FTZ R55, R109, R55 ;  /* 0x000000376d377220 */ /* 0x000fe20000410000 */
[----:B------:R-:W-:-:S03]  /*5500*/  LOP3.LUT R105, R105, 0xffff0000, RZ, 0xc0, !PT ;  /* 0xffff000069697812 */ /* 0x000fc600078ec0ff */
[----:B------:R-:W-:Y:S01]  /*5510*/  FFMA.FTZ R55, R107, R108, R55 ;  /* 0x0000006c6b377223 */ /* 0x000fe20000010037 */
[----:B------:R-:W-:Y:S01]  /*5520*/  LOP3.LUT R107, R13, 0xffff0000, RZ, 0xc0, !PT ;  /* 0xffff00000d6b7812 */ /* 0x000fe200078ec0ff */
[CC--:B------:R-:W-:Y:S01]  /*5530*/  FMUL.FTZ R13, R57.reuse, R106.reuse ;  /* 0x0000006a390d7220 */ /* 0x0c0fe20000410000 */
        /* <DEDUP_REMOVED lines=9> */
[----:B------:R-:W-:-:S02]  /*55d0*/  IMAD.U32 R105, R42, 0x10000, RZ ;  /* 0x000100002a697824 */ /* 0x000fc400078e00ff */
[----:B------:R-:W-:Y:S01]  /*55e0*/  FMUL.FTZ R109, R108, R107 ;  /* 0x0000006b6c6d7220 */ /* 0x000fe20000410000 */
[----:B------:R-:W-:Y:S02]  /*55f0*/  LOP3.LUT R42, R42, 0xffff0000, RZ, 0xc0, !PT ;  /* 0xffff00002a2a7812 */ /* 0x000fe400078ec0ff */
[----:B------:R-:W-:Y:S01]  /*5600*/  F2FP.BF16.F32.PACK_AB R13, R13, R54 ;  /* 0x000000360d0d723e */ /* 0x000fe200000010ff */
[-C--:B------:R-:W-:Y:S01]  /*5610*/  FFMA.FTZ R109, R106, R105.reuse, -R109 ;  /* 0x000000696a6d7223 */ /* 0x080fe2000001086d */
[----:B------:R-:W-:Y:S01]  /*5620*/  FMUL.FTZ R105, R108, R105 ;  /* 0x000000696c697220 */ /* 0x000fe20000410000 */
[----:B------:R-:W-:Y:S01]  /*5630*/  F2FP.BF16.F32.PACK_AB R57, R57, R55 ;  /* 0x000000373939723e */ /* 0x000fe200000010ff */
[----:B------:R-:W-:Y:S02]  /*5640*/  IMAD.U32 R54, R56, 0x10000, RZ ;  /* 0x0001000038367824 */ /* 0x000fe400078e00ff */
        /* <DEDUP_REMOVED lines=10> */
[----:B------:R-:W-:Y:S01]  /*56f0*/  F2FP.BF16.F32.PACK_AB R105, R105, R109 ;  /* 0x0000006d6969723e */ /* 0x000fe200000010ff */
[C---:B------:R-:W-:Y:S01]  /*5700*/  FMUL.FTZ R59, R54.reuse, R53 ;  /* 0x00000035363b7220 */ /* 0x040fe20000410000 */
[-C--:B------:R-:W-:Y:S01]  /*5710*/  FMUL.FTZ R54, R54, R55.reuse ;  /* 0x0000003736367220 */ /* 0x080fe20000410000 */
        /* <DEDUP_REMOVED lines=34> */
.L_x_10457:
[----:B------:R-:W-:Y:S05]  /*5940*/  BSYNC B2 ;  /* 0x0000000000027941 */ /* 0x000fea0003800000 */
.L_x_10456:
[----:B---3--:R-:W-:-:S04]  /*5950*/  LEA R40, P3, R10, R82, 0x1 ;  /* 0x000000520a287211 */ /* 0x008fc800078608ff */
[----:B--2---:R-:W-:Y:S02]  /*5960*/  LEA.HI.X R41, R10, R83, R91, 0x1, P3 ;  /* 0x000000530a297211 */ /* 0x004fe400018f0c5b */
[----:B------:R-:W-:-:S03]  /*5970*/  ISETP.GE.AND P3, PT, R104, R11, PT ;  /* 0x0000000b6800720c */ /* 0x000fc60003f66270 */
[----:B----4-:R2:W-:Y:S10]  /*5980*/  ST.E.128 desc[UR42][R40.64], R12 ;  /* 0x0000000c28007985 */ /* 0x0105f4000c101d2a */
[----:B--2---:R-:W-:-:S05]  /*5990*/  @!P3 IMAD.WIDE R12, R104, 0x2, R82 ;  /* 0x00000002680cb825 */ /* 0x004fca00078e0252 */
[----:B-1----:R4:W-:Y:S02]  /*59a0*/  @!P3 ST.E.128 desc[UR42][R12.64], R56 ;  /* 0x000000380c00b985 */ /* 0x0029e4000c101d2a */
.L_x_10455:
[----:B------:R-:W-:Y:S05]  /*59b0*/  BSYNC B1 ;  /* 0x0000000000017941 */ /* 0x000fea0003800000 */
.L_x_10454:
[----:B------:R-:W-:Y:S01]  /*59c0*/  ISETP.NE.AND P3, PT, R29, RZ, PT ;  /* 0x000000ff1d00720c */ /* 0x000fe20003f65270 */
[----:B------:R-:W-:-:S12]  /*59d0*/  BSSY B1, `(.L_x_10458) ;  /* 0x000007e000017945 */ /* 0x000fd80003800000 */
[----:B------:R-:W-:Y:S05]  /*59e0*/  @!P3 BRA `(.L_x_10459) ;  /* 0x0000000400f0b947 */ /* 0x000fea0003800000 */
[----:B------:R-:W-:Y:S01]  /*59f0*/  LOP3.LUT P4, RZ, R19, 0x1, RZ, 0xc0, !PT ;  /* 0x0000000113ff7812 */ /* 0x000fe2000788c0ff */
[----:B------:R-:W-:Y:S01]  /*5a00*/  BSSY B2, `(.L_x_10460) ;  /* 0x0000074000027945 */ /* 0x000fe20003800000 */
[----:B------:R-:W-:Y:S02]  /*5a10*/  ISETP.GE.AND P3, PT, R3, R96, PT ;  /* 0x000000600300720c */ /* 0x000fe40003f66270 */
[----:B----4-:R-:W-:-:S04]  /*5a20*/  SEL R12, R98, R103, !P4 ;  /* 0x00000067620c7207 */ /* 0x010fc80006000000 */
        /* <DEDUP_REMOVED lines=12> */
[C---:B------:R-:W-:Y:S02]  /*5af0*/  IMAD R40, R18.reuse, 0x3000, R12 ;  /* 0x0000300012287824 */ /* 0x040fe400078e020c */
[----:B------:R-:W-:Y:S02]  /*5b00*/  IMAD R12, R18, 0x3000, R93 ;  /* 0x00003000120c7824 */ /* 0x000fe400078e025d */
[--C-:B------:R-:W-:Y:S02]  /*5b10*/  IMAD R40, R40, 0x2, R2.reuse ;  /* 0x0000000228287824 */ /* 0x100fe400078e0202 */
[----:B------:R-:W-:-:S04]  /*5b20*/  IMAD R12, R12, 0x2, R2 ;  /* 0x000000020c0c7824 */ /* 0x000fc800078e0202 */
[----:B------:R-:W4:Y:S04]  /*5b30*/  LDS.128 R40, [R40+0x15400] ;  /* 0x0154000028287984 */ /* 0x000f280000000c00 */
[----:B------:R-:W0:Y:S01]  /*5b40*/  LDS.128 R12, [R12+0x15400] ;  /* 0x015400000c0c7984 */ /* 0x000e220000000c00 */
[----:B------:R-:W-:Y:S05]  /*5b50*/  @P3 BRA `(.L_x_10461) ;  /* 0x0000000400783947 */ /* 0x000fea0003800000 */
[----:B------:R-:W-:Y:S01]  /*5b60*/  SHF.R.U32.HI R54, RZ, 0x10, R49 ;  /* 0x00000010ff367819 */ /* 0x000fe20000011631 */
[----:B-1--4-:R-:W-:Y:S01]  /*5b70*/  IMAD.U32 R57, R41, 0x10000, RZ ;  /* 0x0001000029397824 */ /* 0x012fe200078e00ff */
[--C-:B------:R-:W-:Y:S01]  /*5b80*/  SHF.R.U64 R36, R36, 0x10, R37.reuse ;  /* 0x0000001024247819 */ /* 0x100fe20000001225 */
[----:B0-----:R-:W-:Y:S01]  /*5b90*/  IMAD.U32 R55, R13, 0x10000, RZ ;  /* 0x000100000d377824 */ /* 0x001fe200078e00ff */
        /* <DEDUP_REMOVED lines=90> */
.L_x_10461:
[----:B------:R-:W-:Y:S05]  /*6140*/  BSYNC B2 ;  /* 0x0000000000027941 */ /* 0x000fea0003800000 */
.L_x_10460:
[----:B---3--:R-:W-:-:S04]  /*6150*/  LEA R36, P3, R20, R82, 0x1 ;  /* 0x0000005214247211 */ /* 0x008fc800078608ff */
[----:B--2---:R-:W-:Y:S02]  /*6160*/  LEA.HI.X R37, R20, R83, R90, 0x1, P3 ;  /* 0x0000005314257211 */ /* 0x004fe400018f0c5a */
[----:B------:R-:W-:-:S03]  /*6170*/  ISETP.GE.AND P3, PT, R52, R11, PT ;  /* 0x0000000b3400720c */ /* 0x000fc60003f66270 */
[----:B0-----:R0:W-:Y:S10]  /*6180*/  ST.E.128 desc[UR42][R36.64], R12 ;  /* 0x0000000c24007985 */ /* 0x0011f4000c101d2a */
[----:B0-----:R-:W-:-:S05]  /*6190*/  @!P3 IMAD.WIDE R12, R52, 0x2, R82 ;  /* 0x00000002340cb825 */ /* 0x001fca00078e0252 */
[----:B----4-:R0:W-:Y:S02]  /*61a0*/  @!P3 ST.E.128 desc[UR42][R12.64], R40 ;  /* 0x000000280c00b985 */ /* 0x0101e4000c101d2a */
.L_x_10459:
[----:B------:R-:W-:Y:S05]  /*61b0*/  BSYNC B1 ;  /* 0x0000000000017941 */ /* 0x000fea0003800000 */
.L_x_10458:
[----:B------:R-:W-:-:S13]  /*61c0*/  ISETP.NE.AND P3, PT, R30, RZ, PT ;  /* 0x000000ff1e00720c */ /* 0x000fda0003f65270 */
[----:B------:R-:W-:Y:S05]  /*61d0*/  @!P3 BRA `(.L_x_10425) ;  /* 0x0000000c0010b947 */ /* 0x000fea0003800000 */
[----:B------:R-:W-:Y:S01]  /*61e0*/  LOP3.LUT P4, RZ, R19, 0x2, RZ, 0xc0, !PT ;  /* 0x0000000213ff7812 */ /* 0x000fe2000788c0ff */
[----:B------:R-:W-:Y:S01]  /*61f0*/  BSSY B1, `(.L_x_10462) ;  /* 0x0000075000017945 */ /* 0x000fe20003800000 */
[C---:B0--3--:R-:W-:Y:S02]  /*6200*/  LEA R40, P3, R21.reuse, R82, 0x1 ;  /* 0x0000005215287211 */ /* 0x049fe400078608ff */
[----:B------:R-:W-:Y:S02]  /*6210*/  SEL R103, R98, R103, !P4 ;  /* 0x0000006762677207 */ /* 0x000fe40006000000 */
[----:B--2---:R-:W-:Y:S02]  /*6220*/  LEA.HI.X R41, R21, R83, R89, 0x1, P3 ;  /* 0x0000005315297211 */ /* 0x004fe400018f0c59 */
[----:B----4-:R-:W-:Y:S02]  /*6230*/  SHF.R.S32.HI R12, RZ, 0x1f, R103 ;  /* 0x0000001fff0c7819 */ /* 0x010fe40000011467 */
[----:B------:R-:W-:-:S02]  /*6240*/  ISETP.GE.AND P3, PT, R4, R96, PT ;  /* 0x000000600400720c */ /* 0x000fc40003f66270 */
[----:B------:R-:W-:-:S04]  /*6250*/  LEA.HI R12, R12, R103, RZ, 0x4 ;  /* 0x000000670c0c7211 */ /* 0x000fc800078f20ff */
[----:B------:R-:W-:-:S04]  /*6260*/  SHF.R.S32.HI R13, RZ, 0x4, R12 ;  /* 0x00000004ff0d7819 */ /* 0x000fc8000001140c */
[----:B------:R-:W-:-:S04]  /*6270*/  LEA.HI.SX32 R13, R6, R13, 0x1d ;  /* 0x0000000d060d7211 */ /* 0x000fc800078feaff */
[----:B------:R-:W-:Y:S01]  /*6280*/  SHF.R.S32.HI R12, RZ, 0x1f, R13 ;  /* 0x0000001fff0c7819 */ /* 0x000fe2000001140d */
[----:B------:R-:W-:-:S03]  /*6290*/  IMAD.SHL.U32 R42, R13, 0x8, RZ ;  /* 0x000000080d2a7824 */ /* 0x000fc600078e00ff */
[----:B------:R-:W-:-:S05]  /*62a0*/  LEA.HI R12, R12, R13, RZ, 0x2 ;  /* 0x0000000d0c0c7211 */ /* 0x000fca00078f10ff */
        /* <DEDUP_REMOVED lines=9> */
[----:B------:R-:W0:Y:S04]  /*6340*/  LDS.128 R36, [R36+0x15400] ;  /* 0x0154000024247984 */ /* 0x000e280000000c00 */
[----:B------:R-:W2:Y:S01]  /*6350*/  LDS.128 R12, [R13+0x15400] ;  /* 0x015400000d0c7984 */ /* 0x000ea20000000c00 */
[----:B------:R-:W-:Y:S05]  /*6360*/  @P3 BRA `(.L_x_10463) ;  /* 0x0000000400743947 */ /* 0x000fea0003800000 */
[----:B------:R-:W-:Y:S01]  /*6370*/  SHF.R.U64 R43, R44, 0x10, R45 ;  /* 0x000000102c2b7819 */ /* 0x000fe2000000122d */
[----:B0-----:R-:W-:Y:S01]  /*6380*/  IMAD.U32 R49, R37, 0x10000, RZ ;  /* 0x0001000025317824 */ /* 0x001fe200078e00ff */
[----:B------:R-:W-:Y:S02]  /*6390*/  SHF.R.U64 R32, R32, 0x10, R33 ;  /* 0x0000001020207819 */ /* 0x000fe40000001221 */
[----:B------:R-:W-:Y:S02]  /*63a0*/  SHF.R.U32.HI R45, RZ, 0x10, R45 ;  /* 0x00000010ff2d7819 */ /* 0x000fe4000001162d */
[----:B------:R-:W-:Y:S02]  /*63b0*/  SHF.R.U32.HI R33, RZ, 0x10, R33 ;  /* 0x00000010ff217819 */ /* 0x000fe40000011621 */
[----:B------:R-:W-:Y:S02]  /*63c0*/  PRMT R45, R113, 0x5432, R45 ;  /* 0x00005432712d7816 */ /* 0x000fe4000000002d */
[----:B------:R-:W-:-:S02]  /*63d0*/  PRMT R33, R111, 0x5432, R33 ;  /* 0x000054326f217816 */ /* 0x000fc40000000021 */
[--C-:B------:R-:W-:Y:S01]  /*63e0*/  SHF.R.U64 R44, R46, 0x10, R47.reuse ;  /* 0x000000102e2c7819 */ /* 0x100fe2000000122f */
[----:B------:R-:W-:Y:S01]  /*63f0*/  IMAD.U32 R48, R45, 0x10000, RZ ;  /* 0x000100002d307824 */ /* 0x000fe200078e00ff */
[----:B------:R-:W-:Y:S01]  /*6400*/  SHF.R.U32.HI R46, RZ, 0x10, R47 ;  /* 0x00000010ff2e7819 */ /* 0x000fe2000001162f */
[----:B------:R-:W-:Y:S01]  /*6410*/  IMAD.U32 R50, R33, 0x10000, RZ ;  /* 0x0001000021327824 */ /* 0x000fe200078e00ff */
[----:B------:R-:W-:Y:S01]  /*6420*/  LOP3.LUT R45, R45, 0xffff0000, RZ, 0xc0, !PT ;  /* 0xffff00002d2d7812 */ /* 0x000fe200078ec0ff */
[----:B------:R-:W-:Y:S01]  /*6430*/  FMUL.FTZ R51, R49, R48 ;  /* 0x0000003031337220 */ /* 0x000fe20000410000 */
[----:B--2---:R-:W-:Y:S02]  /*6440*/  IMAD.U32 R47, R13, 0x10000, RZ ;  /* 0x000100000d2f7824 */ /* 0x004fe400078e00ff */
[-C--:B------:R-:W-:Y:S01]  /*6450*/  FMUL.FTZ R49, R49, R50.reuse ;  /* 0x0000003231317220 */ /* 0x080fe20000410000 */
[----:B------:R-:W-:Y:S01]  /*6460*/  LOP3.LUT R33, R33, 0xffff0000, RZ, 0xc0, !PT ;  /* 0xffff000021217812 */ /* 0x000fe200078ec0ff */
[----:B------:R-:W-:-:S02]  /*6470*/  FFMA.FTZ R51, R47, R50, -R51 ;  /* 0x000000322f337223 */ /* 0x000fc40000010833 */
[----:B------:R-:W-:Y:S01]  /*6480*/  FFMA.FTZ R49, R47, R48, R49 ;  /* 0x000000302f317223 */ /* 0x000fe20000010031 */
[----:B------:R-:W-:Y:S02]  /*6490*/  LOP3.LUT R47, R37, 0xffff0000, RZ, 0xc0, !PT ;  /* 0xffff0000252f7812 */ /* 0x000fe400078ec0ff */
[--C-:B------:R-:W-:Y:S02]  /*64a0*/  SHF.R.U64 R34, R34, 0x10, R35.reuse ;  /* 0x0000001022227819 */ /* 0x100fe40000001223 */
[----:B------:R-:W-:Y:S01]  /*64b0*/  SHF.R.U32.HI R35, RZ, 0x10, R35 ;  /* 0x00000010ff237819 */ /* 0x000fe20000011623 */
[----:B------:R-:W-:Y:S01]  /*64c0*/  FMUL.FTZ R37, R47, R45 ;  /* 0x0000002d2f257220 */ /* 0x000fe20000410000 */
[----:B------:R-:W-:Y:S01]  /*64d0*/  LOP3.LUT R13, R13, 0xffff0000, RZ, 0xc0, !PT ;  /* 0xffff00000d0d7812 */ /* 0x000fe200078ec0ff */
[----:B------:R-:W-:Y:S01]  /*64e0*/  FMUL.FTZ R47, R47, R33 ;  /* 0x000000212f2f7220 */ /* 0x000fe20000410000 */
[----:B------:R-:W-:Y:S02]  /*64f0*/  PRMT R46, R112, 0x5432, R46 ;  /* 0x00005432702e7816 */ /* 0x000fe4000000002e */
[----:B------:R-:W-:Y:S01]  /*6500*/  PRMT R35, R110, 0x5432, R35 ;  /* 0x000054326e237816 */ /* 0x000fe20000000023 */
[----:B------:R-:W-:Y:S01]  /*6510*/  FFMA.FTZ R47, R13, R45, R47 ;  /* 0x0000002d0d2f7223 */ /* 0x000fe2000001002f */
[----:B------:R-:W-:-:S02]  /*6520*/  IMAD.U32 R45, R39, 0x10000, RZ ;  /* 0x00010000272d7824 */ /* 0x000fc400078e00ff */
[----:B------:R-:W-:Y:S01]  /*6530*/  FFMA.FTZ R37, R13, R33, -R37 ;  /* 0x000000210d257223 */ /* 0x000fe20000010825 */
[C---:B------:R-:W-:Y:S01]  /*6540*/  IMAD.U32 R48, R46.reuse, 0x10000, RZ ;  /* 0x000100002e307824 */ /* 0x040fe200078e00ff */
[----:B------:R-:W-:Y:S01]  /*6550*/  LOP3.LUT R46, R46, 0xffff0000, RZ, 0xc0, !PT ;  /* 0xffff00002e2e7812 */ /* 0x000fe200078ec0ff */
[----:B------:R-:W-:Y:S01]  /*6560*/  IMAD.U32 R50, R35, 0x10000, RZ ;  /* 0x0001000023327824 */ /* 0x000fe200078e00ff */
[----:B------:R-:W-:Y:S01]  /*6570*/  LOP3.LUT R39, R39, 0xffff0000, RZ, 0xc0, !PT ;  /* 0xffff000027277812 */ /* 0x000fe200078ec0ff */
[----:B------:R-:W-:Y:S02]  /*6580*/  IMAD.U32 R13, R15, 0x10000, RZ ;  /* 0x000100000f0d7824 */ /* 0x000fe400078e00ff */
[C---:B------:R-:W-:Y:S01]  /*6590*/  FMUL.FTZ R52, R45.reuse, R48 ;  /* 0x000000302d347220 */ /* 0x040fe20000410000 */
[-C--:B------:R-:W-:Y:S01]  /*65a0*/  FMUL.FTZ R45, R45, R50.reuse ;  /* 0x000000322d2d7220 */ /* 0x080fe20000410000 */
[----:B------:R-:W-:Y:S02]  /*65b0*/  LOP3.LUT R15, R15, 0xffff0000, RZ, 0xc0, !PT ;  /* 0xffff00000f0f7812 */ /* 0x000fe400078ec0ff */
[C---:B------:R-:W-:Y:S01]  /*65c0*/  FFMA.FTZ R33, R13.reuse, R50, -R52 ;  /* 0x000000320d217223 */ /* 0x040fe20000010834 */
[----:B------:R-:W-:Y:S01]  /*65d0*/  FFMA.FTZ R13, R13, R48, R45 ;  /* 0x000000300d0d7223 */ /* 0x000fe2000001002d */
[----:B------:R-:W-:Y:S01]  /*65e0*/  LOP3.LUT R48, R35, 0xffff0000, RZ, 0xc0, !PT ;  /* 0xffff000023307812 */ /* 0x000fe200078ec0ff */
[----:B------:R-:W-:Y:S01]  /*65f0*/  FMUL.FTZ R50, R39, R46 ;  /* 0x0000002e27327220 */ /* 0x000fe20000410000 */
[----:B------:R-:W-:-:S02]  /*6600*/  PRMT R43, R113, 0x5410, R43 ;  /* 0x00005410712b7816 */ /* 0x000fc4000000002b */
[----:B------:R-:W-:Y:S01]  /*6610*/  PRMT R32, R111, 0x5410, R32 ;  /* 0x000054106f207816 */ /* 0x000fe20000000020 */
[-C--:B------:R-:W-:Y:S01]  /*6620*/  FMUL.FTZ R39, R39, R48.reuse ;  /* 0x0000003027277220 */ /* 0x080fe20000410000 */
[----:B------:R-:W-:Y:S01]  /*6630*/  FFMA.FTZ R35, R15, R48, -R50 ;  /* 0x000000300f237223 */ /* 0x000fe20000010832 */
[C---:B------:R-:W-:Y:S01]  /*6640*/  IMAD.U32 R45, R43.reuse, 0x10000, RZ ;  /* 0x000100002b2d7824 */ /* 0x040fe200078e00ff */
[----:B------:R-:W-:Y:S01]  /*6650*/  LOP3.LUT R43, R43, 0xffff0000, RZ, 0xc0, !PT ;  /* 0xffff00002b2b7812 */ /* 0x000fe200078ec0ff */
[----:B------:R-:W-:Y:S01]  /*6660*/  FFMA.FTZ R15, R15, R46, R39 ;  /* 0x0000002e0f0f7223 */ /* 0x000fe20000010027 */
[C---:B------:R-:W-:Y:S01]  /*6670*/  IMAD.U32 R46, R36.reuse, 0x10000, RZ ;  /* 0x00010000242e7824 */ /* 0x040fe200078e00ff */
[----:B------:R-:W-:Y:S01]  /*6680*/  LOP3.LUT R36, R36, 0xffff0000, RZ, 0xc0, !PT ;  /* 0xffff000024247812 */ /* 0x000fe200078ec0ff */
[----:B------:R-:W-:Y:S01]  /*6690*/  IMAD.U32 R48, R32, 0x10000, RZ ;  /* 0x0001000020307824 */ /* 0x000fe200078e00ff */
[----:B------:R-:W-:Y:S01]  /*66a0*/  PRMT R44, R112, 0x5410, R44 ;  /* 0x00005410702c7816 */ /* 0x000fe2000000002c */
        /* <DEDUP_REMOVED lines=8> */
[----:B------:R-:W-:Y:S01]  /*6730*/  PRMT R34, R110, 0x5410, R34 ;  /* 0x000054106e227816 */ /* 0x000fe20000000022 */
[----:B------:R-:W-:Y:S01]  /*6740*/  IMAD.U32 R32, R38, 0x10000, RZ ;  /* 0x0001000026207824 */ /* 0x000fe200078e00ff */
[----:B------:R-:W-:Y:S01]  /*6750*/  F2FP.BF16.F32.PACK_AB R37, R37, R51 ;  /* 0x000000332525723e */ /* 0x000fe200000010ff */
[-C--:B------:R-:W-:Y:S01]  /*6760*/  FMUL.FTZ R36, R36, R39.reuse ;  /* 0x0000002724247220 */ /* 0x080fe20000410000 */
[----:B------:R-:W-:Y:S01]  /*6770*/  FFMA.FTZ R39, R12, R39, -R45 ;  /* 0x000000270c277223 */ /* 0x000fe2000001082d */
[C---:B------:R-:W-:Y:S01]  /*6780*/  IMAD.U32 R45, R44.reuse, 0x10000, RZ ;  /* 0x000100002c2d7824 */ /* 0x040fe200078e00ff */
[----:B------:R-:W-:Y:S01]  /*6790*/  LOP3.LUT R44, R44, 0xffff0000, RZ, 0xc0, !PT ;  /* 0xffff00002c2c7812 */ /* 0x000fe200078ec0ff */
[----:B------:R-:W-:-:S02]  /*67a0*/  IMAD.U32 R53, R34, 0x10000, RZ ;  /* 0x0001000022357824 */ /* 0x000fc400078e00ff */
[----:B------:R-:W-:Y:S01]  /*67b0*/  FFMA.FTZ R43, R12, R43, R36 ;  /* 0x0000002b0c2b7223 */ /* 0x000fe20000010024 */
[----:B------:R-:W-:Y:S01]  /*67c0*/  FMUL.FTZ R55, R32, R45 ;  /* 0x0000002d20377220 */ /* 0x000fe20000410000 */
[----:B------:R-:W-:Y:S02]  /*67d0*/  IMAD.U32 R12, R14, 0x10000, RZ ;  /* 0x000100000e0c7824 */ /* 0x000fe400078e00ff */
[-C--:B------:R-:W-:Y:S01]  /*67e0*/  FMUL.FTZ R32, R32, R53.reuse ;  /* 0x0000003520207220 */ /* 0x080fe20000410000 */
[----:B------:R-:W-:Y:S01]  /*67f0*/  LOP3.LUT R34, R34, 0xffff0000, RZ, 0xc0, !PT ;  /* 0xffff000022227812 */ /* 0x000fe200078ec0ff */
[C---:B------:R-:W-:Y:S02]  /*6800*/  FFMA.FTZ R36, R12.reuse, R53, -R55 ;  /* 0x000000350c247223 */ /* 0x040fe40000010837 */
[----:B------:R-:W-:Y:S01]  /*6810*/  FFMA.FTZ R32, R12, R45, R32 ;  /* 0x0000002d0c207223 */ /* 0x000fe20000010020 */
[----:B------:R-:W-:Y:S02]  /*6820*/  LOP3.LUT R45, R38, 0xffff0000, RZ, 0xc0, !PT ;  /* 0xffff0000262d7812 */ /* 0x000fe400078ec0ff */
[----:B------:R-:W-:-:S02]  /*6830*/  LOP3.LUT R53, R14, 0xffff0000, RZ, 0xc0, !PT ;  /* 0xffff00000e357812 */ /* 0x000fc400078ec0ff */
[----:B------:R-:W-:Y:S01]  /*6840*/  F2FP.BF16.F32.PACK_AB R33, R35, R33 ;  /* 0x000000212321723e */ /* 0x000fe200000010ff */
[C---:B------:R-:W-:Y:S01]  /*6850*/  FMUL.FTZ R12, R45.reuse, R44 ;  /* 0x0000002c2d0c7220 */ /* 0x040fe20000410000 */
[-C--:B------:R-:W-:Y:S01]  /*6860*/  FMUL.FTZ R55, R45, R34.reuse ;  /* 0x000000222d377220 */ /* 0x080fe20000410000 */
[----:B------:R-:W-:Y:S02]  /*6870*/  F2FP.BF16.F32.PACK_AB R47, R47, R49 ;  /* 0x000000312f2f723e */ /* 0x000fe400000010ff */
[C---:B------:R-:W-:Y:S01]  /*6880*/  FFMA.FTZ R45, R53.reuse, R34, -R12 ;  /* 0x00000022352d7223 */ /* 0x040fe2000001080c */
        /* <DEDUP_REMOVED lines=10> */
[----:B------:R-:W-:-:S07]  /*6930*/  IMAD.MOV.U32 R39, RZ, RZ, R34 ;  /* 0x000000ffff277224 */ /* 0x000fce00078e0022 */
.L_x_10463:
[----:B------:R-:W-:Y:S05]  /*6940*/  BSYNC B1 ;  /* 0x0000000000017941 */ /* 0x000fea0003800000 */
.L_x_10462:
[----:B--2---:R2:W-:Y:S01]  /*6950*/  ST.E.128 desc[UR42][R40.64], R12 ;  /* 0x0000000c28007985 */ /* 0x0045e2000c101d2a */
[----:B------:R-:W-:-:S13]  /*6960*/  ISETP.GE.AND P3, PT, R42, R11, PT ;  /* 0x0000000b2a00720c */ /* 0x000fda0003f66270 */
[----:B------:R-:W-:Y:S05]  /*6970*/  @P3 BRA `(.L_x_10425) ;  /* 0x0000000400283947 */ /* 0x000fea0003800000 */
[----:B------:R-:W-:-:S05]  /*6980*/  IMAD.WIDE R82, R42, 0x2, R82 ;  /* 0x000000022a527825 */ /* 0x000fca00078e0252 */
[----:B0-----:R0:W-:Y:S01]  /*6990*/  ST.E.128 desc[UR42][R82.64], R36 ;  /* 0x0000002452007985 */ /* 0x0011e2000c101d2a */
[----:B------:R-:W-:Y:S05]  /*69a0*/  BRA `(.L_x_10425) ;  /* 0x00000004001c7947 */ /* 0x000fea0003800000 */
.L_x_10417:
[----:B------:R-:W-:-:S06]  /*69b0*/  UISETP.NE.AND UP0, UPT, UR40, 0x3, UPT ;  /* 0x000000032800788c */ /* 0x000fcc000bf05270 */
[----:B------:R-:W-:-:S13]  /*69c0*/  PLOP3.LUT P2, PT, PT, PT, UP0, 0x80, 0x0 ;  /* 0x000000000000781c */ /* 0x000fda0003f4f008 */
[----:B------:R-:W-:Y:S05]  /*69d0*/  @!P2 BRA `(.L_x_10464) ;  /* 0x000000000004a947 */ /* 0x000fea0003800000 */
[----:B------:R-:W-:Y:S01]  /*69e0*/  BPT.TRAP 0x1 ;  /* 0x000000040000795c */ /* 0x000fe20000300000 */
.L_x_10464:
[----:B------:R-:W-:Y:S01]  /*69f0*/  IMAD R31, R18, 0x8, R2 ;  /* 0x00000008121f7824 */ /* 0x000fe200078e0202 */
[----:B------:R-:W-:Y:S01]  /*6a00*/  SHF.L.U32 R79, R138, 0x1f, RZ ;  /* 0x0000001f8a4f7819 */ /* 0x000fe200000006ff */
[----:B------:R-:W-:Y:S01]  /*6a10*/  BSSY B1, `(.L_x_10465) ;  /* 0x0000004000017945 */ /* 0x000fe20003800000 */
[----:B------:R-:W-:Y:S02]  /*6a20*/  SHF.R.S32.HI R76, RZ, 0x1f, R75 ;  /* 0x0000001fff4c7819 */ /* 0x000fe4000001144b */
[----:B------:R-:W0:Y:S02]  /*6a30*/  SYNCS.PHASECHK.TRANS64.TRYWAIT P3, [R31+URZ+0x2d890], R79 ;  /* 0x02d8904f1f0075a7 */ /* 0x000e24000806017f */
[----:B0-----:R-:W-:Y:S05]  /*6a40*/  @!P3 BRA `(.L_x_10466) ;  /* 0x0000014400a4b947 */ /* 0x001fea0003800000 */
.L_x_10691:
[----:B------:R-:W-:Y:S05]  /*6a50*/  BSYNC B1 ;  /* 0x0000000000017941 */ /* 0x000fea0003800000 */
.L_x_10465:
        /* <DEDUP_REMOVED lines=20> */
[----:B------:R-:W-:Y:S01]  /*6ba0*/  ISETP.GT.AND P3, PT, R78, R139, PT ;  /* 0x0000008b4e00720c */ /* 0x000fe20003f64270 */
[----:B------:R-:W-:-:S12]  /*6bb0*/  BRA.DIV UR4, `(.L_x_10467) ;  /* 0x00000146045c7947 */ /* 0x000fd8000b800000 */
[----:B------:R1:W2:Y:S04]  /*6bc0*/  SHFL.IDX PT, R38, R13, RZ, 0x1e1f ;  /* 0x001e1fff0d267589 */ /* 0x0002a800000e0000 */
[----:B------:R-:W3:Y:S02]  /*6bd0*/  SHFL.IDX PT, R39, R39, RZ, 0x1e1f ;  /* 0x001e1fff27277589 */ /* 0x000ee400000e0000 */
.L_x_10695:
[----:B------:R-:W-:Y:S05]  /*6be0*/  @!P3 BRA `(.L_x_10425) ;  /* 0x00000000008cb947 */ /* 0x000fea0003800000 */
[----:B------:R-:W-:Y:S02]  /*6bf0*/  ULDC UR4, c[0x0][0x2f4] ;  /* 0x0000bd0000047ab9 */ /* 0x000fe40000000800 */
[----:B------:R-:W-:Y:S02]  /*6c00*/  ISETP.GE.AND P5, PT, R16, UR4, PT ;  /* 0x0000000410007c0c */ /* 0x000fe4000bfa6270 */
[----:B------:R-:W-:-:S11]  /*6c10*/  ISETP.GE.AND P4, PT, R23, UR4, PT ;  /* 0x0000000417007c0c */ /* 0x000fd6000bf86270 */
[----:B-1----:R-:W1:Y:S01]  /*6c20*/  @!P5 LDS.128 R12, [R61+0x15000] ;  /* 0x015000003d0cd984 */ /* 0x002e620000000c00 */
[----:B---3--:R-:W-:-:S04]  /*6c30*/  @!P5 LEA R36, P3, R16, R39, 0x1 ;  /* 0x000000271024d211 */ /* 0x008fc800078608ff */
[----:B--2---:R-:W-:Y:S02]  /*6c40*/  @!P5 LEA.HI.X R37, R16, R38, R17, 0x1, P3 ;  /* 0x000000261025d211 */ /* 0x004fe400018f0c11 */
[----:B------:R-:W-:-:S04]  /*6c50*/  @!P4 LEA R34, P3, R23, R39, 0x1 ;  /* 0x000000271722c211 */ /* 0x000fc800078608ff */
[----:B------:R-:W-:Y:S02]  /*6c60*/  @!P4 LEA.HI.X R35, R23, R38, R154, 0x1, P3 ;  /* 0x000000261723c211 */ /* 0x000fe400018f0c9a */
[----:B------:R-:W-:-:S13]  /*6c70*/  ISETP.GE.AND P3, PT, R22, UR4, PT ;  /* 0x0000000416007c0c */ /* 0x000fda000bf66270 */
[----:B------:R-:W-:-:S04]  /*6c80*/  @!P3 LEA R32, P6, R22, R39, 0x1 ;  /* 0x000000271620b211 */ /* 0x000fc800078c08ff */
[----:B------:R-:W-:Y:S01]  /*6c90*/  @!P3 LEA.HI.X R33, R22, R38, R153, 0x1, P6 ;  /* 0x000000261621b211 */ /* 0x000fe200030f0c99 */
[----:B-1----:R1:W-:Y:S01]  /*6ca0*/  @!P5 ST.E.128 desc[UR42][R36.64], R12 ;  /* 0x0000000c2400d985 */ /* 0x0023e2000c101d2a */
[----:B------:R-:W-:-:S13]  /*6cb0*/  ISETP.GE.AND P5, PT, R3, UR4, PT ;  /* 0x0000000403007c0c */ /* 0x000fda000bfa6270 */
[----:B------:R-:W2:Y:S01]  /*6cc0*/  @!P5 LDS.128 R12, [R60+0x15000] ;  /* 0x015000003c0cd984 */ /* 0x000ea20000000c00 */
[----:B------:R-:W-:Y:S02]  /*6cd0*/  @!P5 IMAD.SHL.U32 R11, R147, 0x8, RZ ;  /* 0x00000008930bd824 */ /* 0x000fe400078e00ff */
[----:B-1----:R-:W-:Y:S02]  /*6ce0*/  @!P5 IMAD.MOV.U32 R36, RZ, RZ, R39 ;  /* 0x000000ffff24d224 */ /* 0x002fe400078e0027 */
[----:B------:R-:W-:Y:S02]  /*6cf0*/  @!P5 IMAD.MOV.U32 R37, RZ, RZ, R38 ;  /* 0x000000ffff25d224 */ /* 0x000fe400078e0026 */
[----:B------:R-:W-:-:S05]  /*6d00*/  @!P5 IMAD.WIDE R36, R11, 0x2, R36 ;  /* 0x000000020b24d825 */ /* 0x000fca00078e0224 */
[----:B--2---:R1:W-:Y:S01]  /*6d10*/  @!P5 ST.E.128 desc[UR42][R36.64], R12 ;  /* 0x0000000c2400d985 */ /* 0x0043e2000c101d2a */
[----:B------:R-:W-:-:S13]  /*6d20*/  ISETP.GE.AND P5, PT, R4, UR4, PT ;  /* 0x0000000404007c0c */ /* 0x000fda000bfa6270 */
[----:B------:R-:W2:Y:S01]  /*6d30*/  @!P5 LDS.128 R12, [R61+0x17000] ;  /* 0x017000003d0cd984 */ /* 0x000ea20000000c00 */
[----:B------:R-:W-:Y:S02]  /*6d40*/  @!P5 IMAD.SHL.U32 R11, R150, 0x8, RZ ;  /* 0x00000008960bd824 */ /* 0x000fe400078e00ff */
[----:B-1----:R-:W-:Y:S02]  /*6d50*/  @!P5 IMAD.MOV.U32 R36, RZ, RZ, R39 ;  /* 0x000000ffff24d224 */ /* 0x002fe400078e0027 */
[----:B------:R-:W-:Y:S02]  /*6d60*/  @!P5 IMAD.MOV.U32 R37, RZ, RZ, R38 ;  /* 0x000000ffff25d224 */ /* 0x000fe400078e0026 */
[----:B------:R-:W-:-:S05]  /*6d70*/  @!P5 IMAD.WIDE R36, R11, 0x2, R36 ;  /* 0x000000020b24d825 */ /* 0x000fca00078e0224 */
[----:B--2---:R1:W-:Y:S01]  /*6d80*/  @!P5 ST.E.128 desc[UR42][R36.64], R12 ;  /* 0x0000000c2400d985 */ /* 0x0043e2000c101d2a */
[----:B------:R-:W-:-:S03]  /*6d90*/  ISETP.GE.AND P5, PT, R136, UR4, PT ;  /* 0x0000000488007c0c */ /* 0x000fc6000bfa6270 */
[----:B------:R-:W2:Y:S10]  /*6da0*/  @!P4 LDS.128 R12, [R60+0x17000] ;  /* 0x017000003c0cc984 */ /* 0x000eb40000000c00 */
[----:B-1----:R-:W-:-:S04]  /*6db0*/  @!P5 LEA R36, P6, R136, R39, 0x1 ;  /* 0x000000278824d211 */ /* 0x002fc800078c08ff */
[----:B------:R-:W-:Y:S01]  /*6dc0*/  @!P5 LEA.HI.X R37, R136, R38, R152, 0x1, P6 ;  /* 0x000000268825d211 */ /* 0x000fe200030f0c98 */
[----:B--2---:R-:W-:Y:S04]  /*6dd0*/  @!P4 ST.E.128 desc[UR42][R34.64], R12 ;  /* 0x0000000c2200c985 */ /* 0x004fe8000c101d2a */
[----:B------:R-:W1:Y:S04]  /*6de0*/  @!P3 LDS.128 R12, [R61+0x19000] ;  /* 0x019000003d0cb984 */ /* 0x000e680000000c00 */
[----:B-1----:R-:W-:Y:S04]  /*6df0*/  @!P3 ST.E.128 desc[UR42][R32.64], R12 ;  /* 0x0000000c2000b985 */ /* 0x002fe8000c101d2a */
[----:B------:R-:W1:Y:S04]  /*6e00*/  @!P5 LDS.128 R12, [R60+0x19000] ;  /* 0x019000003c0cd984 */ /* 0x000e680000000c00 */
[----:B-1----:R4:W-:Y:S02]  /*6e10*/  @!P5 ST.E.128 desc[UR42][R36.64], R12 ;  /* 0x0000000c2400d985 */ /* 0x0029e4000c101d2a */
.L_x_10425:
[----:B------:R-:W-:Y:S05]  /*6e20*/  BSYNC B0 ;  /* 0x0000000000007941 */ /* 0x000fea0003800000 */
.L_x_10416:
[----:B------:R-:W5:Y:S01]  /*6e30*/  S2R R11, SR_TID.X ;  /* 0x00000000000b7919 */ /* 0x000f620000002100 */
[----:B------:R-:W-:Y:S01]  /*6e40*/  @!PT LDS RZ, [RZ] ;  /* 0x00000000fffff984 */ /* 0x000fe20000000800 */
[----:B------:R-:W-:Y:S01]  /*6e50*/  @!PT LDS RZ, [RZ] ;  /* 0x00000000fffff984 */ /* 0x000fe20000000800 */
[----:B------:R-:W-:Y:S01]  /*6e60*/  @!PT LDS RZ, [RZ] ;  /* 0x00000000fffff984 */ /* 0x000fe20000000800 */
[----:B------:R-:W-:Y:S01]  /*6e70*/  @!PT LDS RZ, [RZ] ;  /* 0x00000000fffff984 */ /* 0x000fe20000000800 */
[----:B------:R0:W-:Y:S06]  /*6e80*/  MEMBAR.ALL.CTA ;  /* 0x0000000000007992 */ /* 0x0001ec0000008000 */
[----:B0-----:R-:W0:Y:S01]  /*6e90*/  FENCE.VIEW.ASYNC.S ;  /* 0x00000000000073c6 */ /* 0x001e220000000000 */
[----:B------:R-:W-:Y:S05]  /*6ea0*/  WARPSYNC.ALL ;  /* 0x0000000000007948 */ /* 0x000fea0003800000 */
[----:B------:R-:W-:Y:S01]  /*6eb0*/  BSSY B0, `(.L_x_10468) ;  /* 0x0000008000007945 */ /* 0x000fe20003800000 */
[----:B0-----:R0:W-:Y:S01]  /*6ec0*/  BAR.SYNC.DEFER_BLOCKING R101, 0x80 ;  /* 0x000200650000751d */ /* 0x0011e20000010000 */
[----:B-----5:R-:W-:-:S13]  /*6ed0*/  LOP3.LUT P3, RZ, R11, 0x7f, RZ, 0xc0, !PT ;  /* 0x0000007f0bff7812 */ /* 0x020fda000786c0ff */
[----:B------:R-:W-:-:S05]  /*6ee0*/  @!P3 VIADD R11, R31, 0x2d8a0 ;  /* 0x0002d8a01f0bb836 */ /* 0x000fca0000000000 */
[----:B------:R-:W-:-:S04]  /*6ef0*/  @!P3 PRMT R11, RZ, 0x654, R11 ;  /* 0x00000654ff0bb816 */ /* 0x000fc8000000000b */
[----:B------:R0:W-:Y:S01]  /*6f00*/  @!P3 SYNCS.ARRIVE.TRANS64.RED.A1T0 RZ, [R11+URZ], RZ ;  /* 0x000000ff0bffb9a7 */ /* 0x0001e2000810043f */
[----:B------:R-:W-:Y:S05]  /*6f10*/  @!P2 BRA `(.L_x_10469) ;  /* 0x000000000004a947 */ /* 0x000fea0003800000 */
[----:B------:R-:W-:Y:S01]  /*6f20*/  BPT.TRAP 0x1 ;  /* 0x000000040000795c */ /* 0x000fe20000300000 */
.L_x_10469:
[----:B------:R-:W-:Y:S05]  /*6f30*/  BSYNC B0 ;  /* 0x0000000000007941 */ /* 0x000fea0003800000 */
.L_x_10468:
[----:B------:R-:W5:Y:S01]  /*6f40*/  SYNCS.PHASECHK.TRANS64.TRYWAIT P2, [R31+URZ+0x2d8b0], R79 ;  /* 0x02d8b04f1f0075a7 */ /* 0x000f62000804017f */
[----:B------:R-:W-:Y:S04]  /*6f50*/  BSSY B0, `(.L_x_10470) ;  /* 0x0000002000007945 */ /* 0x000fe80003800000 */
[----:B-----5:R-:W-:Y:S05]  /*6f60*/  @!P2 BRA `(.L_x_10471) ;  /* 0x0000014000b8a947 */ /* 0x020fea0003800000 */
.L_x_10696:
[----:B------:R-:W-:Y:S05]  /*6f70*/  BSYNC B0 ;  /* 0x0000000000007941 */ /* 0x000fea0003800000 */
.L_x_10470:
[----:B------:R-:W-:Y:S01]  /*6f80*/  ULDC.64 UR4, c[0x0][0x328] ;  /* 0x0000ca0000047ab9 */ /* 0x000fe20000000a00 */
[----:B------:R-:W-:Y:S01]  /*6f90*/  ULDC.64 UR6, c[0x0][0x318] ;  /* 0x0000c60000067ab9 */ /* 0x000fe20000000a00 */
[----:B------:R-:W-:Y:S01]  /*6fa0*/  IMAD R76, R76, UR4, RZ ;  /* 0x000000044c4c7c24 */ /* 0x000fe2000f8e02ff */
[----:B------:R-:W-:Y:S01]  /*6fb0*/  BSSY B0, `(.L_x_10472) ;  /* 0x0000033000007945 */ /* 0x000fe20003800000 */
[----:B-1234-:R-:W-:-:S04]  /*6fc0*/  IMAD.WIDE.U32 R12, R75, UR4, RZ ;  /* 0x000000044b0c7c25 */ /* 0x01efc8000f8e00ff */
        /* <DEDUP_REMOVED lines=10> */
[----:B0-----:R-:W-:-:S04]  /*7070*/  LEA R11, P2, R12, UR6, 0x1 ;  /* 0x000000060c0b7c11 */ /* 0x001fc8000f8408ff */
[----:B------:R-:W-:Y:S01]  /*7080*/  LEA.HI.X R12, R12, UR7, R13, 0x1, P2 ;  /* 0x000000070c0c7c11 */ /* 0x000fe200090f0c0d */
[----:B------:R0:W1:Y:S01]  /*7090*/  SHFL.IDX PT, R36, R11, RZ, 0x1e1f ;  /* 0x001e1fff0b247589 */ /* 0x00006200000e0000 */
[----:B------:R-:W-:-:S03]  /*70a0*/  ISETP.GT.AND P2, PT, R78, R139, PT ;  /* 0x0000008b4e00720c */ /* 0x000fc60003f44270 */
[----:B------:R0:W2:Y:S10]  /*70b0*/  SHFL.IDX PT, R37, R12, RZ, 0x1e1f ;  /* 0x001e1fff0c257589 */ /* 0x0000b400000e0000 */
[----:B0-----:R-:W-:Y:S05]  /*70c0*/  @!P2 BRA `(.L_x_10473) ;  /* 0x000000000084a947 */ /* 0x001fea0003800000 */
[----:B------:R-:W-:Y:S02]  /*70d0*/  ULDC UR4, c[0x0][0x2f4] ;  /* 0x0000bd0000047ab9 */ /* 0x000fe40000000800 */
        /* <DEDUP_REMOVED lines=32> */
.L_x_10473:
[----:B------:R-:W-:Y:S05]  /*72e0*/  BSYNC B0 ;  /* 0x0000000000007941 */ /* 0x000fea0003800000 */
.L_x_10472:
[----:B------:R-:W-:Y:S01]  /*72f0*/  @!PT LDS RZ, [RZ] ;  /* 0x00000000fffff984 */ /* 0x000fe20000000800 */
[----:B------:R-:W-:Y:S01]  /*7300*/  @!PT LDS RZ, [RZ] ;  /* 0x00000000fffff984 */ /* 0x000fe20000000800 */
[----:B------:R-:W-:Y:S01]  /*7310*/  @!PT LDS RZ, [RZ] ;  /* 0x00000000fffff984 */ /* 0x000fe20000000800 */
[----:B------:R-:W-:Y:S01]  /*7320*/  @!PT LDS RZ, [RZ] ;  /* 0x00000000fffff984 */ /* 0x000fe20000000800 */
[----:B------:R3:W-:Y:S06]  /*7330*/  MEMBAR.ALL.CTA ;  /* 0x0000000000007992 */ /* 0x0007ec0000008000 */
[----:B---3--:R-:W3:Y:S01]  /*7340*/  FENCE.VIEW.ASYNC.S ;  /* 0x00000000000073c6 */ /* 0x008ee20000000000 */
[----:B------:R-:W-:Y:S02]  /*7350*/  VIADD R18, R18, 0x1 ;  /* 0x0000000112127836 */ /* 0x000fe40000000000 */
[----:B------:R-:W-:Y:S01]  /*7360*/  @!P3 VIADD R31, R31, 0x2d8c0 ;  /* 0x0002d8c01f1fb836 */ /* 0x000fe20000000000 */
[----:B---3--:R3:W-:Y:S02]  /*7370*/  BAR.SYNC.DEFER_BLOCKING R101, 0x80 ;  /* 0x000200650000751d */ /* 0x0087e40000010000 */
[----:B------:R-:W-:-:S02]  /*7380*/  ISETP.NE.AND P2, PT, R18, 0x2, PT ;  /* 0x000000021200780c */ /* 0x000fc40003f45270 */
[----:B------:R-:W-:Y:S02]  /*7390*/  @!P3 PRMT R31, RZ, 0x654, R31 ;  /* 0x00000654ff1fb816 */ /* 0x000fe4000000001f */
[----:B------:R-:W-:Y:S02]  /*73a0*/  SEL R11, RZ, 0x1, P2 ;  /* 0x00000001ff0b7807 */ /* 0x000fe40001000000 */
[----:B------:R-:W-:Y:S02]  /*73b0*/  SEL R18, R18, RZ, P2 ;  /* 0x000000ff12127207 */ /* 0x000fe40001000000 */
[----:B------:R-:W-:Y:S01]  /*73c0*/  LOP3.LUT R138, R138, R11, RZ, 0x3c, !PT ;  /* 0x0000000b8a8a7212 */ /* 0x000fe200078e3cff */
[----:B------:R3:W-:Y:S01]  /*73d0*/  @!P3 SYNCS.ARRIVE.TRANS64.RED.A1T0 RZ, [R31+URZ], RZ ;  /* 0x000000ff1fffb9a7 */ /* 0x0007e2000810043f */
[----:B------:R-:W-:Y:S05]  /*73e0*/  @P1 BRA `(.L_x_10474) ;  /* 0xffffffb400701947 */ /* 0x000fea000383ffff */
[----:B0-----:R-:W0:Y:S01]  /*73f0*/  S2R R12, SR_TID.X ;  /* 0x00000000000c7919 */ /* 0x001e220000002100 */
[----:B------:R-:W-:Y:S02]  /*7400*/  PLOP3.LUT P0, PT, PT, PT, PT, 0x8, 0x0 ;  /* 0x000000000000781c */ /* 0x000fe40003f0e170 */
[----:B0-----:R-:W-:-:S04]  /*7410*/  SHF.R.U32.HI R12, RZ, 0x7, R12 ;  /* 0x00000007ff0c7819 */ /* 0x001fc8000001160c */
[----:B------:R-:W-:-:S13]  /*7420*/  ISETP.NE.AND P4, PT, R12, 0x1, PT ;  /* 0x000000010c00780c */ /* 0x000fda0003f85270 */
[----:B------:R-:W-:Y:S06]  /*7430*/  @!P4 BAR.ARV 0x9, 0x100 ;  /* 0x024400000000cb1d */ /* 0x000fec0000002000 */
.L_x_10411:
[----:B------:R-:W-:Y:S01]  /*7440*/  IMAD.MOV.U32 R88, RZ, RZ, RZ ;  /* 0x000000ffff587224 */ /* 0x000fe200078e00ff */
[----:B------:R-:W-:Y:S06]  /*7450*/  @P0 BRA `(.L_x_10475) ;  /* 0x00000000000c0947 */ /* 0x000fec0003800000 */
[----:B------:R-:W4:Y:S01]  /*7460*/  FENCE.VIEW.ASYNC.G ;  /* 0x00000000000073c6 */ /* 0x000f220000000100 */
[----:B------:R-:W-:Y:S05]  /*7470*/  WARPSYNC.ALL ;  /* 0x0000000000007948 */ /* 0x000fea0003800000 */
[----:B----4-:R-:W-:Y:S06]  /*7480*/  BAR.ARV 0xc, 0x200 ;  /* 0x0308000000007b1d */ /* 0x010fec0000002000 */
.L_x_10475:
[----:B------:R-:W-:Y:S01]  /*7490*/  LOP3.LUT P0, RZ, R19, 0x8, RZ, 0xc0, !PT ;  /* 0x0000000813ff7812 */ /* 0x000fe2000780c0ff */
[----:B------:R-:W-:-:S12]  /*74a0*/  BSSY B0, `(.L_x_10476) ;  /* 0x0000020000007945 */ /* 0x000fd80003800000 */
[----:B------:R-:W-:Y:S05]  /*74b0*/  @!P0 BRA `(.L_x_10477) ;  /* 0x0000000000788947 */ /* 0x000fea0003800000 */
[----:B------:R-:W4:Y:S01]  /*74c0*/  LDL R0, [R1+0x58] ;  /* 0x0000580001007983 */ /* 0x000f220000100800 */
[----:B------:R-:W-:Y:S01]  /*74d0*/  ULDC UR4, c[0x0][0x9f0] ;  /* 0x00027c0000047ab9 */ /* 0x000fe20000000800 */
[----:B----4-:R-:W-:-:S04]  /*74e0*/  ISETP.NE.AND P0, PT, R0, RZ, PT ;  /* 0x000000ff0000720c */ /* 0x010fc80003f05270 */
[----:B------:R-:W-:-:S04]  /*74f0*/  SEL R9, R0, UR4, P0 ;  /* 0x0000000400097c07 */ /* 0x000fc80008000000 */
[-C--:B------:R-:W-:Y:S02]  /*7500*/  IABS R6, R9.reuse ;  /* 0x0000000900067213 */ /* 0x080fe40000000000 */
[----:B------:R-:W-:Y:S02]  /*7510*/  IADD3 R0, R99, -0x1, R9 ;  /* 0xffffffff63007810 */ /* 0x000fe40007ffe009 */
[----:B------:R-:W4:Y:S01]  /*7520*/  I2F.RP R3, R6 ;  /* 0x0000000600037306 */ /* 0x000f220000209400 */
[-C--:B------:R-:W-:Y:S02]  /*7530*/  IABS R10, R9.reuse ;  /* 0x00000009000a7213 */ /* 0x080fe40000000000 */
[----:B------:R-:W-:Y:S02]  /*7540*/  IABS R8, R0 ;  /* 0x0000000000087213 */ /* 0x000fe40000000000 */
[----:B------:R-:W-:-:S04]  /*7550*/  LOP3.LUT R0, R0, R9, RZ, 0x3c, !PT ;  /* 0x0000000900007212 */ /* 0x000fc800078e3cff */
[----:B------:R-:W-:Y:S01]  /*7560*/  ISETP.GE.AND P2, PT, R0, RZ, PT ;  /* 0x000000ff0000720c */ /* 0x000fe20003f46270 */
[----:B----4-:R-:W4:Y:S02]  /*7570*/  MUFU.RCP R3, R3 ;  /* 0x0000000300037308 */ /* 0x010f240000001000 */
[----:B----4-:R-:W-:Y:S02]  /*7580*/  VIADD R4, R3, 0xffffffe ;  /* 0x0ffffffe03047836 */ /* 0x010fe40000000000 */
[----:B------:R-:W-:-:S04]  /*7590*/  IMAD.MOV R3, RZ, RZ, -R10 ;  /* 0x000000ffff037224 */ /* 0x000fc800078e0a0a */
[----:B------:R4:W0:Y:S02]  /*75a0*/  F2I.FTZ.U32.TRUNC.NTZ R5, R4 ;  /* 0x0000000400057305 */ /* 0x000824000021f000 */
[----:B----4-:R-:W-:Y:S02]  /*75b0*/  IMAD.MOV.U32 R4, RZ, RZ, RZ ;  /* 0x000000ffff047224 */ /* 0x010fe400078e00ff */
[----:B0-----:R-:W-:-:S04]  /*75c0*/  IMAD.MOV R7, RZ, RZ, -R5 ;  /* 0x000000ffff077224 */ /* 0x001fc800078e0a05 */
        /* <DEDUP_REMOVED lines=13> */
.L_x_10477:
[----:B------:R-:W-:Y:S05]  /*76a0*/  BSYNC B0 ;  /* 0x0000000000007941 */ /* 0x000fea0003800000 */
.L_x_10476:
[----:B------:R-:W4:Y:S01]  /*76b0*/  LDL R0, [R1+0x74] ;  /* 0x0000740001007983 */ /* 0x000f220000100800 */
        /* <DEDUP_REMOVED lines=17> */
[----:B-12---:R-:W-:-:S02]  /*77d0*/  CS2R R36, SRZ ;  /* 0x0000000000247805 */ /* 0x006fc4000001ff00 */
        /* <DEDUP_REMOVED lines=8> */
[----:B----4-:R-:W-:-:S05]  /*7860*/  IMAD R0, R0, R88, RZ ;  /* 0x0000005800007224 */ /* 0x010fca00078e02ff */
[----:B------:R1:W-:Y:S01]  /*7870*/  STL [R1+0x3c], R0 ;  /* 0x00003c0001007387 */ /* 0x0003e20000100800 */
[----:B------:R-:W-:-:S04]  /*7880*/  VIADDMNMX R88, R0, R88, R99, PT ;  /* 0x0000005800587246 */ /* 0x000fc80003800163 */
[----:B------:R-:W-:-:S13]  /*7890*/  ISETP.GT.AND P1, PT, R88, R0, PT ;  /* 0x000000005800720c */ /* 0x000fda0003f24270 */
[----:B-1----:R-:W-:Y:S05]  /*78a0*/  @!P1 BRA `(.L_x_10478) ;  /* 0x0000009400d89947 */ /* 0x002fea0003800000 */
[----:B------:R-:W1:Y:S01]  /*78b0*/  S2R R0, SR_TID.X ;  /* 0x0000000000007919 */ /* 0x000e620000002100 */
[----:B------:R-:W-:Y:S01]  /*78c0*/  UMOV UR4, 0xffffffff ;  /* 0xffffffff00047882 */ /* 0x000fe20000000000 */
[----:B-1----:R-:W-:-:S05]  /*78d0*/  VIADD R40, R0, 0xffffff80 ;  /* 0xffffff8000287836 */ /* 0x002fca0000000000 */
[----:B------:R-:W-:-:S04]  /*78e0*/  SHF.R.S32.HI R41, RZ, 0x1f, R40 ;  /* 0x0000001fff297819 */ /* 0x000fc80000011428 */
[----:B------:R-:W-:-:S04]  /*78f0*/  LEA.HI R13, R41, R40, RZ, 0x7 ;  /* 0x00000028290d7211 */ /* 0x000fc800078f38ff */
[----:B------:R-:W-:Y:S01]  /*7900*/  SHF.R.S32.HI R13, RZ, 0x7, R13 ;  /* 0x00000007ff0d7819 */ /* 0x000fe2000001140d */
[----:B------:R-:W-:Y:S06]  /*7910*/  BRA.DIV UR4, `(.L_x_10479) ;  /* 0x0000013a04607947 */ /* 0x000fec000b800000 */
[----:B------:R-:W1:Y:S04]  /*7920*/  SHFL.IDX PT, R0, R13, RZ, 0x1f ;  /* 0x00001fff0d007589 */ /* 0x000e6800000e0000 */
[----:B-1----:R1:W-:Y:S02]  /*7930*/  STL [R1+0x40], R0 ;  /* 0x0000400001007387 */ /* 0x0023e40000100800 */
.L_x_10699:
[----:B------:R-:W1:Y:S01]  /*7940*/  LDL R3, [R1+0x40] ;  /* 0x0000400001037983 */ /* 0x000e620000100800 */
[----:B------:R-:W-:Y:S01]  /*7950*/  BSSY B6, `(.L_x_10480) ;  /* 0x000001b000067945 */ /* 0x000fe20003800000 */
[----:B-1----:R-:W-:-:S05]  /*7960*/  IMAD.HI R0, R3, 0x55555556, RZ ;  /* 0x5555555603007827 */ /* 0x002fca00078e02ff */
[----:B------:R-:W-:-:S05]  /*7970*/  LEA.HI R44, R0, R0, RZ, 0x1 ;  /* 0x00000000002c7211 */ /* 0x000fca00078f08ff */
[----:B------:R-:W-:Y:S02]  /*7980*/  IMAD R44, R44, -0x3, R3 ;  /* 0xfffffffd2c2c7824 */ /* 0x000fe400078e0203 */
[----:B------:R-:W-:-:S04]  /*7990*/  VIADD R3, R2, 0x21800 ;  /* 0x0002180002037836 */ /* 0x000fc80000000000 */
[----:B------:R-:W-:Y:S01]  /*79a0*/  IMAD R0, R44, 0x2000, R3 ;  /* 0x000020002c007824 */ /* 0x000fe200078e0203 */
[----:B------:R-:W-:-:S04]  /*79b0*/  LOP3.LUT P0, RZ, R3, 0x3ff, RZ, 0xc0, !PT ;  /* 0x000003ff03ff7812 */ /* 0x000fc8000780c0ff */
[----:B------:R-:W-:-:S04]  /*79c0*/  SHF.R.U32.HI R0, RZ, 0x4, R0 ;  /* 0x00000004ff007819 */ /* 0x000fc80000011600 */
[----:B------:R-:W-:-:S05]  /*79d0*/  LOP3.LUT R0, R0, 0x3fff, RZ, 0xc0, !PT ;  /* 0x00003fff00007812 */ /* 0x000fca00078ec0ff */
[----:B------:R1:W-:Y:S01]  /*79e0*/  STL [R1+0x48], R0 ;  /* 0x0000480001007387 */ /* 0x0003e20000100800 */
[----:B------:R-:W-:Y:S05]  /*79f0*/  @!P0 BRA `(.L_x_10481) ;  /* 0x0000000000408947 */ /* 0x000fea0003800000 */
[----:B0-----:R-:W-:Y:S01]  /*7a00*/  MOV R14, 0x0 ;  /* 0x00000000000e7802 */ /* 0x001fe20000000f00 */
        /* <DEDUP_REMOVED lines=14> */
[----:B01-3-5:R-:W-:Y:S05]  /*7af0*/  CALL.ABS.NOINC R14 ;  /* 0x000000000e007343 */ /* 0x02bfea0003c00000 */
.L_x_10481:
[----:B------:R-:W-:Y:S05]  /*7b00*/  BSYNC B6 ;  /* 0x0000000000067941 */ /* 0x000fea0003800000 */
.L_x_10480:
        /* <DEDUP_REMOVED lines=8> */
[----:B------:R2:W4:Y:S03]  /*7b90*/  SYNCS.PHASECHK.TRANS64.TRYWAIT P0, [R2+URZ+0x2d800], R3 ;  /* 0x02d80003020075a7 */ /* 0x000526000800017f */
[----:B----4-:R-:W-:Y:S05]  /*7ba0*/  @!P0 NANOSLEEP.SYNCS 0x989680 ;  /* 0x009896800000895d */ /* 0x010fea0003900000 */
[----:B------:R-:W4:Y:S01]  /*7bb0*/  @!P0 SYNCS.PHASECHK.TRANS64 P0, [R2+URZ+0x2d800], R3 ;  /* 0x02d80003020085a7 */ /* 0x000f22000800007f */
[----:B------:R-:W-:Y:S04]  /*7bc0*/  BSSY B0, `(.L_x_10483) ;  /* 0x0000006000007945 */ /* 0x000fe80003800000 */
[----:B----4-:R-:W-:Y:S05]  /*7bd0*/  @P0 BRA `(.L_x_10484) ;  /* 0x0000000000100947 */ /* 0x010fea0003800000 */
.L_x_10485:
[----:B----4-:R4:W0:Y:S02]  /*7be0*/  SYNCS.PHASECHK.TRANS64.TRYWAIT P0, [R2+URZ+0x2d800], R3 ;  /* 0x02d80003020075a7 */ /* 0x010824000800017f */
[----:B0-----:R-:W-:Y:S05]  /*7bf0*/  @!P0 NANOSLEEP.SYNCS 0x989680 ;  /* 0x009896800000895d */ /* 0x001fea0003900000 */
[----:B------:R-:W0:Y:S02]  /*7c00*/  @!P0 SYNCS.PHASECHK.TRANS64 P0, [R2+URZ+0x2d800], R3 ;  /* 0x02d80003020085a7 */ /* 0x000e24000800007f */
[----:B0-----:R-:W-:Y:S05]  /*7c10*/  @!P0 BRA `(.L_x_10485) ;  /* 0xfffffffc00f08947 */ /* 0x001fea000383ffff */
.L_x_10484:
[----:B------:R-:W-:Y:S05]  /*7c20*/  BSYNC B0 ;  /* 0x0000000000007941 */ /* 0x000fea0003800000 */
.L_x_10483:
[----:B------:R-:W-:Y:S05]  /*7c30*/  BRA `(.L_x_10486) ;  /* 0x0000003c007c7947 */ /* 0x000fea0003800000 */
.L_x_10482:
[----:B-1---5:R-:W-:Y:S01]  /*7c40*/  SHF.R.S32.HI R0, RZ, 0x1f, R95 ;  /* 0x0000001fff007819 */ /* 0x022fe2000001145f */
[----:B------:R-:W-:Y:S01]  /*7c50*/  ULOP3.LUT UP0, URZ, UR38, 0x1bf, URZ, 0xc0, !UPT ;  /* 0x000001bf263f7892 */ /* 0x000fe2000f80c03f */
[----:B------:R-:W-:Y:S01]  /*7c60*/  ULDC.64 UR4, c[0x0][0x3f8] ;  /* 0x0000fe0000047ab9 */ /* 0x000fe20000000a00 */
[----:B------:R-:W-:Y:S02]  /*7c70*/  ULDC.64 UR6, c[0x0][0x408] ;  /* 0x0001020000067ab9 */ /* 0x000fe40000000a00 */
[C---:B------:R-:W-:Y:S02]  /*7c80*/  IMAD R6, R0.reuse, UR4, RZ ;  /* 0x0000000400067c24 */ /* 0x040fe4000f8e02ff */
[----:B------:R-:W-:Y:S01]  /*7c90*/  IMAD R0, R0, UR6, RZ ;  /* 0x0000000600007c24 */ /* 0x000fe2000f8e02ff */
[----:B------:R-:W-:Y:S01]  /*7ca0*/  PLOP3.LUT P2, PT, PT, PT, UP0, 0x80, 0x0 ;  /* 0x000000000000781c */ /* 0x000fe20003f4f008 */
[C---:B------:R-:W-:Y:S02]  /*7cb0*/  IMAD R25, R95.reuse, UR5, R6 ;  /* 0x000000055f197c24 */ /* 0x040fe4000f8e0206 */
[----:B------:R-:W-:Y:S01]  /*7cc0*/  IMAD.WIDE.U32 R4, R95, UR4, RZ ;  /* 0x000000045f047c25 */ /* 0x000fe2000f8e00ff */
[----:B------:R-:W-:-:S03]  /*7cd0*/  ULDC.64 UR4, c[0x0][0x3e8] ;  /* 0x0000fa0000047ab9 */ /* 0x000fc60000000a00 */
[C---:B------:R-:W-:Y:S01]  /*7ce0*/  IMAD R37, R95.reuse, UR7, R0 ;  /* 0x000000075f257c24 */ /* 0x040fe2000f8e0200 */
        /* <DEDUP_REMOVED lines=24> */
[----:B0--3--:R-:W-:Y:S05]  /*7e70*/  CALL.ABS.NOINC R14 ;  /* 0x000000000e007343 */ /* 0x009fea0003c00000 */
.L_x_10487:
[----:B------:R-:W-:Y:S01]  /*7e80*/  ULDC.U8 UR4, c[0x0][0x410] ;  /* 0x0001040000047ab9 */ /* 0x000fe20000000000 */
[----:B------:R-:W-:Y:S01]  /*7e90*/  BSSY B0, `(.L_x_10488) ;  /* 0x00003b1000007945 */ /* 0x000fe20003800000 */
[----:B------:R-:W-:Y:S01]  /*7ea0*/  ISETP.NE.AND P0, PT, RZ, UR4, PT ;  /* 0x00000004ff007c0c */ /* 0x000fe2000bf05270 */
[----:B------:R-:W-:-:S12]  /*7eb0*/  IMAD R6, R97, 0xc0, R139 ;  /* 0x000000c061067824 */ /* 0x000fd800078e028b */
[----:B------:R-:W-:Y:S05]  /*7ec0*/  @!P0 BRA `(.L_x_10489) ;  /* 0x0000001c006c8947 */ /* 0x000fea0003800000 */
[----:B------:R-:W-:-:S03]  /*7ed0*/  UMOV UR4, 0xffffffff ;  /* 0xffffffff00047882 */ /* 0x000fc60000000000 */
[----:B------:R-:W-:Y:S05]  /*7ee0*/  BRA.DIV UR4, `(.L_x_10490) ;  /* 0x0000013604147947 */ /* 0x000fea000b800000 */
[----:B------:R1:W2:Y:S04]  /*7ef0*/  SHFL.IDX PT, R3, R25, RZ, 0x1e1f ;  /* 0x001e1fff19037589 */ /* 0x0002a800000e0000 */
[----:B------:R1:W4:Y:S04]  /*7f00*/  SHFL.IDX PT, R38, R24, RZ, 0x1e1f ;  /* 0x001e1fff18267589 */ /* 0x00032800000e0000 */
[----:B------:R1:W0:Y:S04]  /*7f10*/  SHFL.IDX PT, R0, R37, RZ, 0x1e1f ;  /* 0x001e1fff25007589 */ /* 0x00022800000e0000 */
[----:B------:R-:W0:Y:S02]  /*7f20*/  SHFL.IDX PT, R39, R39, RZ, 0x1e1f ;  /* 0x001e1fff27277589 */ /* 0x000e2400000e0000 */
.L_x_10705:
[----:B------:R-:W-:Y:S01]  /*7f30*/  ULDC UR4, c[0x0][0x448] ;  /* 0x0001120000047ab9 */ /* 0x000fe20000000800 */
[----:B------:R-:W-:Y:S01]  /*7f40*/  BSSY B1, `(.L_x_10491) ;  /* 0x000005d000017945 */ /* 0x000fe20003800000 */
[----:B------:R-:W-:Y:S01]  /*7f50*/  IMAD R42, R100, UR4, RZ ;  /* 0x00000004642a7c24 */ /* 0x000fe2000f8e02ff */
[----:B------:R-:W-:Y:S02]  /*7f60*/  CS2R R34, SRZ ;  /* 0x0000000000227805 */ /* 0x000fe4000001ff00 */
[----:B---3--:R-:W-:Y:S02]  /*7f70*/  CS2R R30, SRZ ;  /* 0x00000000001e7805 */ /* 0x008fe4000001ff00 */
[----:B------:R-:W-:Y:S02]  /*7f80*/  CS2R R26, SRZ ;  /* 0x00000000001a7805 */ /* 0x000fe4000001ff00 */
[----:B------:R-:W-:Y:S02]  /*7f90*/  CS2R R20, SRZ ;  /* 0x0000000000147805 */ /* 0x000fe4000001ff00 */
[----:B------:R-:W-:Y:S01]  /*7fa0*/  ISETP.GE.AND P0, PT, R6, R42, PT ;  /* 0x0000002a0600720c */ /* 0x000fe20003f06270 */
[----:B------:R-:W-:Y:S01]  /*7fb0*/  IMAD R42, R97, -0xc0, R42 ;  /* 0xffffff40612a7824 */ /* 0x000fe200078e022a */
[----:B------:R-:W-:-:S02]  /*7fc0*/  CS2R R12, SRZ ;  /* 0x00000000000c7805 */ /* 0x000fc4000001ff00 */
[----:B------:R-:W-:Y:S02]  /*7fd0*/  CS2R R8, SRZ ;  /* 0x0000000000087805 */ /* 0x000fe4000001ff00 */
[----:B-1----:R-:W-:Y:S02]  /*7fe0*/  CS2R R36, SRZ ;  /* 0x0000000000247805 */ /* 0x002fe4000001ff00 */
[----:B------:R-:W-:Y:S02]  /*7ff0*/  CS2R R32, SRZ ;  /* 0x0000000000207805 */ /* 0x000fe4000001ff00 */
[----:B0-----:R-:W-:Y:S02]  /*8000*/  CS2R R28, SRZ ;  /* 0x00000000001c7805 */ /* 0x001fe4000001ff00 */
[----:B------:R-:W-:Y:S02]  /*8010*/  CS2R R24, SRZ ;  /* 0x0000000000187805 */ /* 0x000fe4000001ff00 */
[----:B------:R-:W-:-:S02]  /*8020*/  CS2R R14, SRZ ;  /* 0x00000000000e7805 */ /* 0x000fc4000001ff00 */
[----:B------:R-:W-:Y:S01]  /*8030*/  CS2R R10, SRZ ;  /* 0x00000000000a7805 */ /* 0x000fe2000001ff00 */
[----:B------:R-:W-:Y:S06]  /*8040*/  @P0 BRA `(.L_x_10492) ;  /* 0x0000000400300947 */ /* 0x000fec0003800000 */
[----:B------:R-:W3:Y:S01]  /*8050*/  LDL R47, [R1+0x28] ;  /* 0x00002800012f7983 */ /* 0x000ee20000100800 */
[----:B------:R-:W-:-:S03]  /*8060*/  ULDC UR4, c[0x0][0x3f4] ;  /* 0x0000fd0000047ab9 */ /* 0x000fc60000000800 */
[----:B------:R-:W2:Y:S04]  /*8070*/  LDL R46, [R1+0x20] ;  /* 0x00002000012e7983 */ /* 0x000ea80000100800 */
[----:B------:R-:W4:Y:S04]  /*8080*/  LDL R45, [R1+0x24] ;  /* 0x00002400012d7983 */ /* 0x000f280000100800 */
[----:B------:R-:W4:Y:S01]  /*8090*/  LDL R43, [R1+0x2c] ;  /* 0x00002c00012b7983 */ /* 0x000f220000100800 */
[C---:B------:R-:W-:Y:S01]  /*80a0*/  ISETP.GE.AND P0, PT, R155.reuse, UR4, PT ;  /* 0x000000049b007c0c */ /* 0x040fe2000bf06270 */
[----:B------:R-:W-:Y:S01]  /*80b0*/  IMAD.SHL.U32 R7, R155, 0x2, RZ ;  /* 0x000000029b077824 */ /* 0x000fe200078e00ff */
[----:B------:R-:W-:-:S02]  /*80c0*/  SHF.R.S32.HI R8, RZ, 0x1f, R155 ;  /* 0x0000001fff087819 */ /* 0x000fc4000001149b */
[----:B------:R-:W-:Y:S02]  /*80d0*/  CS2R R36, SRZ ;  /* 0x0000000000247805 */ /* 0x000fe4000001ff00 */
[----:B------:R-:W-:Y:S02]  /*80e0*/  CS2R R34, SRZ ;  /* 0x0000000000227805 */ /* 0x000fe4000001ff00 */
[----:B------:R-:W-:Y:S02]  /*80f0*/  CS2R R32, SRZ ;  /* 0x0000000000207805 */ /* 0x000fe4000001ff00 */
[C---:B---3--:R-:W-:Y:S01]  /*8100*/  ISETP.GE.AND P3, PT, R47.reuse, UR4, PT ;  /* 0x000000042f007c0c */ /* 0x048fe2000bf66270 */
[C---:B------:R-:W-:Y:S01]  /*8110*/  IMAD.SHL.U32 R24, R47.reuse, 0x2, RZ ;  /* 0x000000022f187824 */ /* 0x040fe200078e00ff */
[----:B------:R-:W-:Y:S02]  /*8120*/  SHF.R.S32.HI R4, RZ, 0x1f, R47 ;  /* 0x0000001fff047819 */ /* 0x000fe4000001142f */
[C---:B--2---:R-:W-:Y:S01]  /*8130*/  ISETP.GE.AND P2, PT, R46.reuse, UR4, PT ;  /* 0x000000042e007c0c */ /* 0x044fe2000bf46270 */
[----:B------:R-:W-:Y:S01]  /*8140*/  IMAD.SHL.U32 R14, R46, 0x2, RZ ;  /* 0x000000022e0e7824 */ /* 0x000fe200078e00ff */
[----:B------:R-:W-:-:S02]  /*8150*/  SHF.L.U64.HI R4, R47, 0x1, R4 ;  /* 0x000000012f047819 */ /* 0x000fc40000010204 */
[C---:B----4-:R-:W-:Y:S01]  /*8160*/  ISETP.GE.AND P1, PT, R45.reuse, UR4, PT ;  /* 0x000000042d007c0c */ /* 0x050fe2000bf26270 */
[----:B------:R-:W-:Y:S01]  /*8170*/  IMAD.SHL.U32 R10, R45, 0x2, RZ ;  /* 0x000000022d0a7824 */ /* 0x000fe200078e00ff */
[----:B------:R-:W-:Y:S02]  /*8180*/  SHF.R.S32.HI R5, RZ, 0x1f, R46 ;  /* 0x0000001fff057819 */ /* 0x000fe4000001142e */
[----:B------:R-:W-:Y:S01]  /*8190*/  SHF.R.S32.HI R6, RZ, 0x1f, R45 ;  /* 0x0000001fff067819 */ /* 0x000fe2000001142d */
[----:B------:R-:W-:Y:S01]  /*81a0*/  IMAD.SHL.U32 R30, R43, 0x2, RZ ;  /* 0x000000022b1e7824 */ /* 0x000fe200078e00ff */
[-C--:B------:R-:W-:Y:S02]  /*81b0*/  @!P3 IADD3 R26, P4, R38, R24.reuse, RZ ;  /* 0x00000018261ab210 */ /* 0x080fe40007f9e0ff */
[----:B------:R-:W-:Y:S02]  /*81c0*/  @!P3 IADD3 R24, P5, R39, R24, RZ ;  /* 0x000000182718b210 */ /* 0x000fe40007fbe0ff */
[----:B------:R-:W-:Y:S01]  /*81d0*/  SHF.L.U64.HI R5, R46, 0x1, R5 ;  /* 0x000000012e057819 */ /* 0x000fe20000010205 */
[--C-:B------:R-:W-:Y:S01]  /*81e0*/  @!P3 IMAD.X R27, R3, 0x1, R4.reuse, P4 ;  /* 0x00000001031bb824 */ /* 0x100fe200020e0604 */
[-C--:B------:R-:W-:Y:S01]  /*81f0*/  @!P2 IADD3 R20, P4, R38, R14.reuse, RZ ;  /* 0x0000000e2614a210 */ /* 0x080fe20007f9e0ff */
[----:B------:R-:W-:Y:S01]  /*8200*/  @!P3 IMAD.X R25, R0, 0x1, R4, P5 ;  /* 0x000000010019b824 */ /* 0x000fe200028e0604 */
[----:B------:R-:W-:-:S02]  /*8210*/  @!P2 IADD3 R14, P5, R39, R14, RZ ;  /* 0x0000000e270ea210 */ /* 0x000fc40007fbe0ff */
[----:B------:R-:W-:Y:S01]  /*8220*/  SHF.L.U64.HI R6, R45, 0x1, R6 ;  /* 0x000000012d067819 */ /* 0x000fe20000010206 */
[--C-:B------:R-:W-:Y:S01]  /*8230*/  @!P2 IMAD.X R21, R3, 0x1, R5.reuse, P4 ;  /* 0x000000010315a824 */ /* 0x100fe200020e0605 */
[-C--:B------:R-:W-:Y:S01]  /*8240*/  @!P1 IADD3 R12, P4, R38, R10.reuse, RZ ;  /* 0x0000000a260c9210 */ /* 0x080fe20007f9e0ff */
[----:B------:R-:W-:Y:S01]  /*8250*/  @!P2 IMAD.X R15, R0, 0x1, R5, P5 ;  /* 0x00000001000fa824 */ /* 0x000fe200028e0605 */
[----:B------:R-:W-:Y:S01]  /*8260*/  @!P1 IADD3 R10, P5, R39, R10, RZ ;  /* 0x0000000a270a9210 */ /* 0x000fe20007fbe0ff */
[----:B------:R-:W5:Y:S01]  /*8270*/  @!P3 LD.E.64 R32, desc[UR42][R26.64] ;  /* 0x0000002a1a20b980 */ /* 0x000f62000c101b00 */
[----:B------:R-:W-:Y:S01]  /*8280*/  SHF.L.U64.HI R5, R155, 0x1, R8 ;  /* 0x000000019b057819 */ /* 0x000fe20000010208 */
[--C-:B------:R-:W-:Y:S01]  /*8290*/  @!P1 IMAD.X R13, R3, 0x1, R6.reuse, P4 ;  /* 0x00000001030d9824 */ /* 0x100fe200020e0606 */
[----:B------:R-:W-:Y:S01]  /*82a0*/  ISETP.GE.AND P4, PT, R142, UR4, PT ;  /* 0x000000048e007c0c */ /* 0x000fe2000bf86270 */
[----:B------:R-:W-:Y:S01]  /*82b0*/  @!P1 IMAD.X R11, R0, 0x1, R6, P5 ;  /* 0x00000001000b9824 */ /* 0x000fe200028e0606 */
[----:B------:R-:W-:-:S02]  /*82c0*/  @!P0 IADD3 R8, P5, R38, R7, RZ ;  /* 0x0000000726088210 */ /* 0x000fc40007fbe0ff */
[----:B------:R-:W-:-:S03]  /*82d0*/  SHF.R.S32.HI R31, RZ, 0x1f, R43 ;  /* 0x0000001fff1f7819 */ /* 0x000fc6000001142b */
[----:B------:R-:W-:Y:S01]  /*82e0*/  @!P0 IMAD.X R9, R3, 0x1, R5, P5 ;  /* 0x0000000103098824 */ /* 0x000fe200028e0605 */
[----:B------:R-:W-:-:S05]  /*82f0*/  @!P0 IADD3 R4, P5, R39, R7, RZ ;  /* 0x0000000727048210 */ /* 0x000fca0007fbe0ff */
[----:B------:R-:W-:Y:S01]  /*8300*/  @!P0 IMAD.X R5, R0, 0x1, R5, P5 ;  /* 0x0000000100058824 */ /* 0x000fe200028e0605 */
[----:B------:R-:W-:Y:S01]  /*8310*/  ISETP.GE.AND P5, PT, R43, UR4, PT ;  /* 0x000000042b007c0c */ /* 0x000fe2000bfa6270 */
[----:B------:R-:W-:Y:S02]  /*8320*/  @!P4 IMAD.MOV.U32 R28, RZ, RZ, R38 ;  /* 0x000000ffff1cc224 */ /* 0x000fe400078e0026 */
[----:B------:R-:W-:Y:S02]  /*8330*/  @!P4 IMAD.MOV.U32 R29, RZ, RZ, R3 ;  /* 0x000000ffff1dc224 */ /* 0x000fe400078e0003 */
[----:B------:R-:W-:Y:S02]  /*8340*/  @!P4 IMAD.MOV.U32 R6, RZ, RZ, R39 ;  /* 0x000000ffff06c224 */ /* 0x000fe400078e0027 */
[----:B------:R-:W-:Y:S02]  /*8350*/  @!P4 IMAD.MOV.U32 R7, RZ, RZ, R0 ;  /* 0x000000ffff07c224 */ /* 0x000fe400078e0000 */
[----:B------:R-:W-:-:S04]  /*8360*/  @!P4 IMAD.WIDE R28, R142, 0x2, R28 ;  /* 0x000000028e1cc825 */ /* 0x000fc800078e021c */
[----:B------:R-:W-:Y:S01]  /*8370*/  @!P4 IMAD.WIDE R6, R142, 0x2, R6 ;  /* 0x000000028e06c825 */ /* 0x000fe200078e0206 */
[----:B------:R-:W5:Y:S01]  /*8380*/  @!P4 LD.E.64 R36, desc[UR42][R28.64] ;  /* 0x0000002a1c24c980 */ /* 0x000f62000c101b00 */
[----:B------:R-:W-:-:S03]  /*8390*/  SHF.L.U64.HI R31, R43, 0x1, R31 ;  /* 0x000000012b1f7819 */ /* 0x000fc6000001021f */
[----:B------:R0:W5:Y:S02]  /*83a0*/  @!P4 LD.E.64 R34, desc[UR42][R6.64] ;  /* 0x0000002a0622c980 */ /* 0x000164000c101b00 */
[----:B0-----:R-:W-:-:S05]  /*83b0*/  @!P5 IADD3 R6, P4, R38, R30, RZ ;  /* 0x0000001e2606d210 */ /* 0x001fca0007f9e0ff */
[--C-:B------:R-:W-:Y:S01]  /*83c0*/  @!P5 IMAD.X R7, R3, 0x1, R31.reuse, P4 ;  /* 0x000000010307d824 */ /* 0x100fe200020e061f */
[----:B------:R-:W-:Y:S02]  /*83d0*/  @!P5 IADD3 R38, P4, R39, R30, RZ ;  /* 0x0000001e2726d210 */ /* 0x000fe40007f9e0ff */
[----:B------:R-:W-:Y:S02]  /*83e0*/  CS2R R28, SRZ ;  /* 0x00000000001c7805 */ /* 0x000fe4000001ff00 */
[----:B------:R-:W-:Y:S01]  /*83f0*/  CS2R R26, SRZ ;  /* 0x00000000001a7805 */ /* 0x000fe2000001ff00 */
[----:B------:R-:W-:Y:S01]  /*8400*/  @!P5 IMAD.X R39, R0, 0x1, R31, P4 ;  /* 0x000000010027d824 */ /* 0x000fe200020e061f */
[----:B------:R-:W-:Y:S02]  /*8410*/  CS2R R30, SRZ ;  /* 0x00000000001e7805 */ /* 0x000fe4000001ff00 */
[----:B------:R0:W5:Y:S04]  /*8420*/  @!P2 LD.E.64 R28, desc[UR42][R20.64] ;  /* 0x0000002a141ca980 */ /* 0x000168000c101b00 */
[----:B------:R1:W5:Y:S04]  /*8430*/  @!P2 LD.E.64 R26, desc[UR42][R14.64] ;  /* 0x0000002a0e1aa980 */ /* 0x000368000c101b00 */
[----:B------:R2:W5:Y:S01]  /*8440*/  @!P3 LD.E.64 R30, desc[UR42][R24.64] ;  /* 0x0000002a181eb980 */ /* 0x000562000c101b00 */
[----:B0-----:R-:W-:-:S02]  /*8450*/  CS2R R20, SRZ ;  /* 0x0000000000147805 */ /* 0x001fc4000001ff00 */
[----:B-1----:R-:W-:-:S04]  /*8460*/  CS2R R14, SRZ ;  /* 0x00000000000e7805 */ /* 0x002fc8000001ff00 */
[----:B------:R0:W5:Y:S01]  /*8470*/  @!P1 LD.E.64 R20, desc[UR42][R10.64] ;  /* 0x0000002a0a149980 */ /* 0x000162000c101b00 */
[----:B--2---:R-:W-:-:S03]  /*8480*/  CS2R R24, SRZ ;  /* 0x0000000000187805 */ /* 0x004fc6000001ff00 */
[----:B------:R1:W5:Y:S04]  /*8490*/  @!P0 LD.E.64 R14, desc[UR42][R8.64] ;  /* 0x0000002a080e8980 */ /* 0x000368000c101b00 */
[----:B------:R2:W5:Y:S01]  /*84a0*/  @!P1 LD.E.64 R24, desc[UR42][R12.64] ;  /* 0x0000002a0c189980 */ /* 0x000562000c101b00 */
[----:B0-----:R-:W-:Y:S02]  /*84b0*/  CS2R R10, SRZ ;  /* 0x00000000000a7805 */ /* 0x001fe4000001ff00 */
[----:B-1----:R-:W-:-:S04]  /*84c0*/  CS2R R8, SRZ ;  /* 0x0000000000087805 */ /* 0x002fc8000001ff00 */
[----:B------:R0:W5:Y:S01]  /*84d0*/  @!P5 LD.E.64 R10, desc[UR42][R6.64] ;  /* 0x0000002a060ad980 */ /* 0x000162000c101b00 */
[----:B--2---:R-:W-:-:S03]  /*84e0*/  CS2R R12, SRZ ;  /* 0x00000000000c7805 */ /* 0x004fc6000001ff00 */
[----:B------:R0:W5:Y:S04]  /*84f0*/  @!P5 LD.E.64 R8, desc[UR42][R38.64] ;  /* 0x0000002a2608d980 */ /* 0x000168000c101b00 */
[----:B------:R0:W5:Y:S02]  /*8500*/  @!P0 LD.E.64 R12, desc[UR42][R4.64] ;  /* 0x0000002a040c8980 */ /* 0x000164000c101b00 */
.L_x_10492:
[----:B------:R-:W-:Y:S05]  /*8510*/  BSYNC B1 ;  /* 0x0000000000017941 */ /* 0x000fea0003800000 */
.L_x_10491:
[----:B------:R-:W-:Y:S01]  /*8520*/  ULEA.HI UR4, UR37, UR37, URZ, 0x1 ;  /* 0x0000002525047291 */ /* 0x000fe2000f8f083f */
[----:B--2--5:R-:W-:Y:S01]  /*8530*/  IMAD.MOV.U32 R3, RZ, RZ, R35 ;  /* 0x000000ffff037224 */ /* 0x024fe200078e0023 */
[----:B------:R-:W-:Y:S01]  /*8540*/  VIMNMX R42, R42, 0xc0, PT ;  /* 0x000000c02a2a7848 */ /* 0x000fe20003fe0100 */
[----:B------:R-:W-:Y:S01]  /*8550*/  IMAD.MOV.U32 R0, RZ, RZ, R34 ;  /* 0x000000ffff007224 */ /* 0x000fe200078e0022 */
[----:B------:R-:W-:Y:S01]  /*8560*/  ULOP3.LUT UR4, UR4, 0xfffffffe, URZ, 0xc0, !UPT ;  /* 0xfffffffe04047892 */ /* 0x000fe2000f8ec03f */
[----:B0-----:R-:W-:Y:S01]  /*8570*/  IMAD.MOV.U32 R4, RZ, RZ, R30 ;  /* 0x000000ffff047224 */ /* 0x001fe200078e001e */
[----:B------:R-:W-:Y:S01]  /*8580*/  PRMT R59, R3, 0x7610, R59 ;  /* 0x00007610033b7816 */ /* 0x000fe2000000003b */
[----:B------:R-:W-:Y:S01]  /*8590*/  IMAD.MOV.U32 R5, RZ, RZ, R27 ;  /* 0x000000ffff057224 */ /* 0x000fe200078e001b */
[----:B------:R-:W-:Y:S01]  /*85a0*/  UIADD3 UR4, UR37, -UR4, URZ ;  /* 0x8000000425047290 */ /* 0x000fe2000fffe03f */
[----:B----4-:R-:W-:Y:S01]  /*85b0*/  PRMT R38, R38, 0x5410, R0 ;  /* 0x0000541026267816 */ /* 0x010fe20000000000 */
        /* <DEDUP_REMOVED lines=37> */
[----:B------:R-:W-:Y:S01]  /*8810*/  IMAD.MOV.U32 R6, RZ, RZ, R15 ;  /* 0x000000ffff067224 */ /* 0x000fe200078e000f */
[----:B------:R-:W-:Y:S01]  /*8820*/  PRMT R51, R0, 0x7610, R51 ;  /* 0x0000761000337816 */ /* 0x000fe20000000033 */
[----:B------:R-:W-:Y:S01]  /*8830*/  IMAD.MOV.U32 R0, RZ, RZ, R10 ;  /* 0x000000ffff007224 */ /* 0x000fe200078e000a */
[----:B------:R-:W-:Y:S01]  /*8840*/  PRMT R52, R4, 0x7610, R52 ;  /* 0x0000761004347816 */ /* 0x000fe20000000034 */
[----:B------:R-:W-:Y:S01]  /*8850*/  IMAD.MOV.U32 R4, RZ, RZ, R11 ;  /* 0x000000ffff047224 */ /* 0x000fe200078e000b */
[----:B------:R-:W-:-:S02]  /*8860*/  PRMT R47, R5, 0x7610, R47 ;  /* 0x00007610052f7816 */ /* 0x000fc4000000002f */
[----:B------:R-:W-:Y:S01]  /*8870*/  PRMT R48, R6, 0x7610, R48 ;  /* 0x0000761006307816 */ /* 0x000fe20000000030 */
[----:B0-----:R-:W-:Y:S06]  /*8880*/  @!P0 BRA `(.L_x_10494) ;  /* 0x0000012c00208947 */ /* 0x001fec0003800000 */
.L_x_10706:
[----:B------:R-:W-:Y:S05]  /*8890*/  BSYNC B1 ;  /* 0x0000000000017941 */ /* 0x000fea0003800000 */
.L_x_10493:
[----:B------:R-:W-:Y:S02]  /*88a0*/  PRMT R42, R0, 0x7610, R42 ;  /* 0x00007610002a7816 */ /* 0x000fe4000000002a */
[----:B------:R-:W-:Y:S01]  /*88b0*/  PRMT R43, R4, 0x7610, R43 ;  /* 0x00007610042b7816 */ /* 0x000fe2000000002b */
[----:B------:R-:W-:Y:S06]  /*88c0*/  @P1 BRA `(.L_x_10495) ;  /* 0x0000003000341947 */ /* 0x000fec0003800000 */
[----:B------:R-:W2:Y:S01]  /*88d0*/  LDL R63, [R1+0x4c] ;  /* 0x00004c00013f7983 */ /* 0x000ea20000100800 */
[----:B------:R-:W1:Y:S03]  /*88e0*/  LDC R4, c[0x0][0x3f4] ;  /* 0x0000fd00ff047b82 */ /* 0x000e660000000800 */
[----:B------:R-:W3:Y:S04]  /*88f0*/  LDL R61, [R1+0x28] ;  /* 0x00002800013d7983 */ /* 0x000ee80000100800 */
[----:B------:R-:W4:Y:S04]  /*8900*/  LDL R60, [R1+0x20] ;  /* 0x00002000013c7983 */ /* 0x000f280000100800 */
[----:B------:R-:W5:Y:S04]  /*8910*/  LDL R7, [R1+0x24] ;  /* 0x0000240001077983 */ /* 0x000f680000100800 */
[----:B------:R-:W5:Y:S01]  /*8920*/  LDL R6, [R1+0x2c] ;  /* 0x00002c0001067983 */ /* 0x000f620000100800 */
[----:B------:R-:W-:Y:S01]  /*8930*/  LEA.HI R40, R41, R40, RZ, 0x2 ;  /* 0x0000002829287211 */ /* 0x000fe200078f10ff */
[----:B------:R-:W-:Y:S03]  /*8940*/  BSSY B1, `(.L_x_10496) ;  /* 0x000003e000017945 */ /* 0x000fe60003800000 */
[----:B------:R-:W-:-:S02]  /*8950*/  SHF.R.S32.HI R0, RZ, 0x2, R40 ;  /* 0x00000002ff007819 */ /* 0x000fc40000011428 */
[----:B0-----:R-:W-:Y:S02]  /*8960*/  SHF.R.S32.HI R3, RZ, 0x1f, R40 ;  /* 0x0000001fff037819 */ /* 0x001fe40000011428 */
[----:B-1----:R-:W-:Y:S02]  /*8970*/  ISETP.GE.AND P6, PT, R142, R4, PT ;  /* 0x000000048e00720c */ /* 0x002fe40003fc6270 */
[----:B------:R-:W-:Y:S02]  /*8980*/  LEA.HI R3, R3, R0, RZ, 0x2 ;  /* 0x0000000003037211 */ /* 0x000fe400078f10ff */
[----:B------:R-:W-:Y:S02]  /*8990*/  ISETP.GE.AND P4, PT, R155, R4, PT ;  /* 0x000000049b00720c */ /* 0x000fe40003f86270 */
[----:B------:R-:W-:-:S05]  /*89a0*/  LOP3.LUT R5, R3, 0xfffffffc, RZ, 0xc0, !PT ;  /* 0xfffffffc03057812 */ /* 0x000fca00078ec0ff */
[----:B------:R-:W-:-:S05]  /*89b0*/  IMAD.IADD R5, R0, 0x1, -R5 ;  /* 0x0000000100057824 */ /* 0x000fca00078e0a05 */
[----:B------:R-:W-:Y:S01]  /*89c0*/  LOP3.LUT P0, RZ, R5, 0x2, RZ, 0xc0, !PT ;  /* 0x0000000205ff7812 */ /* 0x000fe2000780c0ff */
[----:B--2---:R-:W-:-:S04]  /*89d0*/  IMAD R3, R63, 0x2, R2 ;  /* 0x000000023f037824 */ /* 0x004fc800078e0202 */
[----:B------:R-:W-:Y:S01]  /*89e0*/  VIADD R0, R3, 0x20 ;  /* 0x0000002003007836 */ /* 0x000fe20000000000 */
[-C--:B---3--:R-:W-:Y:S02]  /*89f0*/  ISETP.GE.AND P1, PT, R61, R4.reuse, PT ;  /* 0x000000043d00720c */ /* 0x088fe40003f26270 */
[-C--:B----4-:R-:W-:Y:S02]  /*8a00*/  ISETP.GE.AND P2, PT, R60, R4.reuse, PT ;  /* 0x000000043c00720c */ /* 0x090fe40003f46270 */
[-C--:B-----5:R-:W-:Y:S02]  /*8a10*/  ISETP.GE.AND P3, PT, R7, R4.reuse, PT ;  /* 0x000000040700720c */ /* 0x0a0fe40003f66270 */
[----:B------:R-:W-:Y:S01]  /*8a20*/  ISETP.GE.AND P5, PT, R6, R4, PT ;  /* 0x000000040600720c */ /* 0x000fe20003fa6270 */
[----:B------:R-:W-:-:S12]  /*8a30*/  @P6 BRA `(.L_x_10497) ;  /* 0x0000000000b86947 */ /* 0x000fd80003800000 */
[----:B------:R-:W0:Y:S01]  /*8a40*/  LDS.128 R4, [R3+0xc400] ;  /* 0x00c4000003047984 */ /* 0x000e220000000c00 */
        /* <DEDUP_REMOVED lines=8> */
[----:B------:R-:W-:-:S02]  /*8ad0*/  LOP3.LUT R61, R61, 0xffff0000, RZ, 0xc0, !PT ;  /* 0xffff00003d3d7812 */ /* 0x000fc400078ec0ff */
[----:B------:R-:W-:Y:S02]  /*8ae0*/  LOP3.LUT R41, R41, 0xffff0000, RZ, 0xc0, !PT ;  /* 0xffff000029297812 */ /* 0x000fe400078ec0ff */
[----:B------:R-:W-:Y:S02]  /*8af0*/  PRMT R40, R39, 0x5432, R40 ;  /* 0x0000543227287816 */ /* 0x000fe40000000028 */
        /* <DEDUP_REMOVED lines=34> */
.L_x_10497:
[----:B------:R-:W-:Y:S05]  /*8d20*/  BSYNC B1 ;  /* 0x0000000000017941 */ /* 0x000fea0003800000 */
.L_x_10496:
[----:B------:R-:W-:Y:S01]  /*8d30*/  BSSY B1, `(.L_x_10498) ;  /* 0x0000031000017945 */ /* 0x000fe20003800000 */
[----:B------:R-:W-:-:S03]  /*8d40*/  @P0 VIADD R0, R3, 0xffffffe0 ;  /* 0xffffffe003000836 */ /* 0x000fc60000000000 */
[----:B------:R-:W-:Y:S05]  /*8d50*/  @P1 BRA `(.L_x_10499) ;  /* 0x0000000000b81947 */ /* 0x000fea0003800000 */
[----:B0-----:R-:W0:Y:S01]  /*8d60*/  LDS.128 R4, [R0+0xc400] ;  /* 0x00c4000000047984 */ /* 0x001e220000000c00 */
[--C-:B------:R-:W-:Y:S02]  /*8d70*/  SHF.R.U64 R30, R30, 0x10, R31.reuse ;  /* 0x000000101e1e7819 */ /* 0x100fe4000000121f */
[----:B------:R-:W-:Y:S02]  /*8d80*/  SHF.R.U32.HI R31, RZ, 0x10, R31 ;  /* 0x00000010ff1f7819 */ /* 0x000fe4000001161f */
[----:B------:R-:W-:Y:S02]  /*8d90*/  SHF.R.U32.HI R35, RZ, 0x10, R33 ;  /* 0x00000010ff237819 */ /* 0x000fe40000011621 */
[----:B------:R-:W-:Y:S02]  /*8da0*/  PRMT R58, R58, 0x5410, R31 ;  /* 0x000054103a3a7816 */ /* 0x000fe4000000001f */
[----:B------:R-:W-:Y:S02]  /*8db0*/  PRMT R35, R66, 0x5410, R35 ;  /* 0x0000541042237816 */ /* 0x000fe40000000023 */
[----:B------:R-:W-:Y:S01]  /*8dc0*/  SHF.R.U64 R34, R32, 0x10, R33 ;  /* 0x0000001020227819 */ /* 0x000fe20000001221 */
[C---:B------:R-:W-:Y:S01]  /*8dd0*/  IMAD.U32 R37, R58.reuse, 0x10000, RZ ;  /* 0x000100003a257824 */ /* 0x040fe200078e00ff */
[----:B------:R-:W-:Y:S01]  /*8de0*/  LOP3.LUT R58, R58, 0xffff0000, RZ, 0xc0, !PT ;  /* 0xffff00003a3a7812 */ /* 0x000fe200078ec0ff */
[C---:B------:R-:W-:Y:S01]  /*8df0*/  IMAD.U32 R36, R35.reuse, 0x10000, RZ ;  /* 0x0001000023247824 */ /* 0x040fe200078e00ff */
[----:B------:R-:W-:-:S02]  /*8e00*/  LOP3.LUT R35, R35, 0xffff0000, RZ, 0xc0, !PT ;  /* 0xffff000023237812 */ /* 0x000fc400078ec0ff */
[----:B------:R-:W-:Y:S02]  /*8e10*/  PRMT R34, R42, 0x5432, R34 ;  /* 0x000054322a227816 */ /* 0x000fe40000000022 */
[----:B------:R-:W-:Y:S02]  /*8e20*/  PRMT R57, R57, 0x5410, R30 ;  /* 0x0000541039397816 */ /* 0x000fe4000000001e */
        /* <DEDUP_REMOVED lines=8> */
[----:B------:R-:W-:Y:S01]  /*8eb0*/  FFMA.FTZ R41, R30, R36, -R41 ;  /* 0x000000241e297223 */ /* 0x000fe20000010829 */
[----:B------:R-:W-:Y:S02]  /*8ec0*/  IMAD.U32 R7, R5, 0x10000, RZ ;  /* 0x0001000005077824 */ /* 0x000fe400078e00ff */
[----:B------:R-:W-:Y:S01]  /*8ed0*/  FFMA.FTZ R59, R32, R35, -R31 ;  /* 0x00000023203b7223 */ /* 0x000fe2000001081f */
[----:B------:R-:W-:Y:S01]  /*8ee0*/  FFMA.FTZ R40, R30, R37, R40 ;  /* 0x000000251e287223 */ /* 0x000fe20000010028 */
[----:B------:R-:W-:Y:S01]  /*8ef0*/  IMAD.U32 R31, R34, 0x10000, RZ ;  /* 0x00010000221f7824 */ /* 0x000fe200078e00ff */
[----:B------:R-:W-:Y:S01]  /*8f00*/  LOP3.LUT R4, R4, 0xffff0000, RZ, 0xc0, !PT ;  /* 0xffff000004047812 */ /* 0x000fe200078ec0ff */
[----:B------:R-:W-:Y:S01]  /*8f10*/  FMUL.FTZ R37, R33, R35 ;  /* 0x0000002321257220 */ /* 0x000fe20000410000 */
        /* <DEDUP_REMOVED lines=18> */
.L_x_10499:
[----:B------:R-:W-:Y:S05]  /*9040*/  BSYNC B1 ;  /* 0x0000000000017941 */ /* 0x000fea0003800000 */
.L_x_10498:
        /* <DEDUP_REMOVED lines=48> */
.L_x_10501:
[----:B------:R-:W-:Y:S05]  /*9350*/  BSYNC B1 ;  /* 0x0000000000017941 */ /* 0x000fea0003800000 */
.L_x_10500:
        /* <DEDUP_REMOVED lines=48> */
.L_x_10503:
[----:B------:R-:W-:Y:S05]  /*9660*/  BSYNC B1 ;  /* 0x0000000000017941 */ /* 0x000fea0003800000 */
.L_x_10502:
        /* <DEDUP_REMOVED lines=48> */
.L_x_10505:
[----:B------:R-:W-:Y:S05]  /*9970*/  BSYNC B1 ;  /* 0x0000000000017941 */ /* 0x000fea0003800000 */
.L_x_10504:
        /* <DEDUP_REMOVED lines=48> */
.L_x_10489:
[----:B------:R-:W-:-:S03]  /*9c80*/  UMOV UR4, 0xffffffff ;  /* 0xffffffff00047882 */ /* 0x000fc60000000000 */
[----:B------:R-:W-:Y:S05]  /*9c90*/  BRA.DIV UR4, `(.L_x_10506) ;  /* 0x0000011a04307947 */ /* 0x000fea000b800000 */
[----:B------:R1:W2:Y:S04]  /*9ca0*/  SHFL.IDX PT, R0, R25, RZ, 0x1e1f ;  /* 0x001e1fff19007589 */ /* 0x0002a800000e0000 */
[----:B------:R1:W4:Y:S04]  /*9cb0*/  SHFL.IDX PT, R3, R24, RZ, 0x1e1f ;  /* 0x001e1fff18037589 */ /* 0x00032800000e0000 */
[----:B------:R-:W0:Y:S04]  /*9cc0*/  SHFL.IDX PT, R37, R37, RZ, 0x1e1f ;  /* 0x001e1fff25257589 */ /* 0x000e2800000e0000 */
[----:B------:R1:W0:Y:S02]  /*9cd0*/  SHFL.IDX PT, R38, R39, RZ, 0x1e1f ;  /* 0x001e1fff27267589 */ /* 0x00022400000e0000 */
.L_x_10712:
        /* <DEDUP_REMOVED lines=10> */
[----:B0-----:R-:W-:Y:S02]  /*9d80*/  CS2R R14, SRZ ;  /* 0x00000000000e7805 */ /* 0x001fe4000001ff00 */
[----:B-1----:R-:W-:Y:S02]  /*9d90*/  CS2R R24, SRZ ;  /* 0x0000000000187805 */ /* 0x002fe4000001ff00 */
[----:B------:R-:W-:Y:S02]  /*9da0*/  CS2R R26, SRZ ;  /* 0x00000000001a7805 */ /* 0x000fe4000001ff00 */
[----:B------:R-:W-:Y:S02]  /*9db0*/  CS2R R28, SRZ ;  /* 0x00000000001c7805 */ /* 0x000fe4000001ff00 */
[----:B---3--:R-:W-:Y:S02]  /*9dc0*/  CS2R R30, SRZ ;  /* 0x00000000001e7805 */ /* 0x008fe4000001ff00 */
[----:B------:R-:W-:-:S02]  /*9dd0*/  CS2R R32, SRZ ;  /* 0x0000000000207805 */ /* 0x000fc4000001ff00 */
[----:B------:R-:W-:Y:S01]  /*9de0*/  CS2R R34, SRZ ;  /* 0x0000000000227805 */ /* 0x000fe2000001ff00 */
[----:B------:R-:W-:Y:S06]  /*9df0*/  @P0 BRA `(.L_x_10508) ;  /* 0x0000000000a00947 */ /* 0x000fec0003800000 */
[C---:B------:R-:W-:Y:S01]  /*9e00*/  VIADD R4, R16.reuse, 0x10 ;  /* 0x0000001010047836 */ /* 0x040fe20000000000 */
[----:B------:R-:W-:Y:S01]  /*9e10*/  ULDC UR4, c[0x0][0x3f4] ;  /* 0x0000fd0000047ab9 */ /* 0x000fe20000000800 */
[C---:B------:R-:W-:Y:S01]  /*9e20*/  VIADD R5, R16.reuse, 0x20 ;  /* 0x0000002010057836 */ /* 0x040fe20000000000 */
[----:B------:R-:W-:Y:S01]  /*9e30*/  ISETP.GE.AND P2, PT, R16, UR4, PT ;  /* 0x0000000410007c0c */ /* 0x000fe2000bf46270 */
[----:B----4-:R-:W-:Y:S01]  /*9e40*/  IMAD.MOV.U32 R6, RZ, RZ, R3 ;  /* 0x000000ffff067224 */ /* 0x010fe200078e0003 */
[----:B------:R-:W-:Y:S01]  /*9e50*/  ISETP.GE.AND P3, PT, R4, UR4, PT ;  /* 0x0000000404007c0c */ /* 0x000fe2000bf66270 */
[----:B--2---:R-:W-:Y:S01]  /*9e60*/  IMAD.MOV.U32 R7, RZ, RZ, R0 ;  /* 0x000000ffff077224 */ /* 0x004fe200078e0000 */
[----:B------:R-:W-:Y:S01]  /*9e70*/  ISETP.GE.AND P4, PT, R5, UR4, PT ;  /* 0x0000000405007c0c */ /* 0x000fe2000bf86270 */
[----:B------:R-:W-:Y:S01]  /*9e80*/  IMAD.MOV.U32 R8, RZ, RZ, R38 ;  /* 0x000000ffff087224 */ /* 0x000fe200078e0026 */
[----:B------:R-:W-:Y:S01]  /*9e90*/  CS2R R28, SRZ ;  /* 0x00000000001c7805 */ /* 0x000fe2000001ff00 */
[----:B------:R-:W-:Y:S01]  /*9ea0*/  IMAD.MOV.U32 R9, RZ, RZ, R37 ;  /* 0x000000ffff097224 */ /* 0x000fe200078e0025 */
[----:B------:R-:W-:-:S02]  /*9eb0*/  CS2R R30, SRZ ;  /* 0x00000000001e7805 */ /* 0x000fc4000001ff00 */
[----:B------:R-:W-:Y:S02]  /*9ec0*/  CS2R R10, SRZ ;  /* 0x00000000000a7805 */ /* 0x000fe4000001ff00 */
[----:B------:R-:W-:Y:S02]  /*9ed0*/  CS2R R32, SRZ ;  /* 0x0000000000207805 */ /* 0x000fe4000001ff00 */
[----:B------:R-:W-:Y:S01]  /*9ee0*/  CS2R R34, SRZ ;  /* 0x0000000000227805 */ /* 0x000fe2000001ff00 */
[----:B------:R-:W-:Y:S02]  /*9ef0*/  @!P2 IMAD.SHL.U32 R36, R16, 0x2, RZ ;  /* 0x000000021024a824 */ /* 0x000fe400078e00ff */
[----:B------:R-:W-:Y:S02]  /*9f00*/  @!P3 IMAD.SHL.U32 R13, R147, 0x8, RZ ;  /* 0x00000008930db824 */ /* 0x000fe400078e00ff */
[----:B------:R-:W-:Y:S01]  /*9f10*/  @!P4 IMAD.SHL.U32 R39, R150, 0x8, RZ ;  /* 0x000000089627c824 */ /* 0x000fe200078e00ff */
[-C--:B------:R-:W-:Y:S01]  /*9f20*/  @!P2 IADD3 R20, P0, R3, R36.reuse, RZ ;  /* 0x000000240314a210 */ /* 0x080fe20007f1e0ff */
[----:B------:R-:W-:Y:S01]  /*9f30*/  @!P3 IMAD.WIDE R4, R13, 0x2, R6 ;  /* 0x000000020d04b825 */ /* 0x000fe200078e0206 */
[----:B------:R-:W-:-:S02]  /*9f40*/  @!P2 IADD3 R36, P1, R38, R36, RZ ;  /* 0x000000242624a210 */ /* 0x000fc40007f3e0ff */
[----:B------:R-:W-:Y:S01]  /*9f50*/  @!P2 SHF.L.U64.HI R3, R16, 0x1, R17 ;  /* 0x000000011003a819 */ /* 0x000fe20000010211 */
[----:B------:R-:W-:Y:S01]  /*9f60*/  @!P4 IMAD.WIDE R6, R39, 0x2, R6 ;  /* 0x000000022706c825 */ /* 0x000fe200078e0206 */
[----:B------:R0:W5:Y:S03]  /*9f70*/  @!P3 LD.E.128 R28, desc[UR42][R4.64] ;  /* 0x0000002a041cb980 */ /* 0x000166000c101d00 */
[--C-:B------:R-:W-:Y:S01]  /*9f80*/  @!P3 IMAD.WIDE R12, R13, 0x2, R8.reuse ;  /* 0x000000020d0cb825 */ /* 0x100fe200078e0208 */
[----:B------:R1:W5:Y:S03]  /*9f90*/  @!P4 LD.E.128 R32, desc[UR42][R6.64] ;  /* 0x0000002a0620c980 */ /* 0x000366000c101d00 */
[----:B------:R-:W-:Y:S01]  /*9fa0*/  @!P4 IMAD.WIDE R38, R39, 0x2, R8 ;  /* 0x000000022726c825 */ /* 0x000fe200078e0208 */
[----:B------:R-:W-:-:S02]  /*9fb0*/  CS2R R8, SRZ ;  /* 0x0000000000087805 */ /* 0x000fc4000001ff00 */
[----:B------:R-:W-:Y:S02]  /*9fc0*/  CS2R R14, SRZ ;  /* 0x00000000000e7805 */ /* 0x000fe4000001ff00 */
[----:B------:R-:W-:Y:S02]  /*9fd0*/  CS2R R24, SRZ ;  /* 0x0000000000187805 */ /* 0x000fe4000001ff00 */
[----:B------:R-:W-:Y:S02]  /*9fe0*/  CS2R R26, SRZ ;  /* 0x00000000001a7805 */ /* 0x000fe4000001ff00 */
[----:B0-----:R-:W-:Y:S01]  /*9ff0*/  CS2R R4, SRZ ;  /* 0x0000000000047805 */ /* 0x001fe2000001ff00 */
[--C-:B------:R-:W-:Y:S01]  /*a000*/  @!P2 IMAD.X R21, R0, 0x1, R3.reuse, P0 ;  /* 0x000000010015a824 */ /* 0x100fe200000e0603 */
[----:B------:R0:W5:Y:S01]  /*a010*/  @!P3 LD.E.128 R8, desc[UR42][R12.64] ;  /* 0x0000002a0c08b980 */ /* 0x000162000c101d00 */
[----:B-1----:R-:W-:Y:S01]  /*a020*/  CS2R R6, SRZ ;  /* 0x0000000000067805 */ /* 0x002fe2000001ff00 */
[----:B------:R-:W-:-:S02]  /*a030*/  @!P2 IMAD.X R37, R37, 0x1, R3, P1 ;  /* 0x000000012525a824 */ /* 0x000fc400008e0603 */
[----:B------:R1:W5:Y:S04]  /*a040*/  @!P2 LD.E.128 R24, desc[UR42][R20.64] ;  /* 0x0000002a1418a980 */ /* 0x000368000c101d00 */
[----:B------:R1:W5:Y:S01]  /*a050*/  @!P2 LD.E.128 R4, desc[UR42][R36.64] ;  /* 0x0000002a2404a980 */ /* 0x000362000c101d00 */
[----:B0-----:R-:W-:-:S06]  /*a060*/  CS2R R12, SRZ ;  /* 0x00000000000c7805 */ /* 0x001fcc000001ff00 */
[----:B------:R1:W5:Y:S02]  /*a070*/  @!P4 LD.E.128 R12, desc[UR42][R38.64] ;  /* 0x0000002a260cc980 */ /* 0x000364000c101d00 */
.L_x_10508:
[----:B------:R-:W-:Y:S05]  /*a080*/  BSYNC B1 ;  /* 0x0000000000017941 */ /* 0x000fea0003800000 */
.L_x_10507:
[----:B------:R-:W-:Y:S01]  /*a090*/  ULEA.HI UR4, UR37, UR37, URZ, 0x1 ;  /* 0x0000002525047291 */ /* 0x000fe2000f8f083f */
[----:B----45:R-:W-:Y:S01]  /*a0a0*/  IMAD.MOV.U32 R3, RZ, RZ, R5 ;  /* 0x000000ffff037224 */ /* 0x030fe200078e0005 */
[----:B------:R-:W-:Y:S01]  /*a0b0*/  VIMNMX R40, R40, 0xc0, PT ;  /* 0x000000c028287848 */ /* 0x000fe20003fe0100 */
[----:B--2---:R-:W-:Y:S01]  /*a0c0*/  IMAD.MOV.U32 R0, RZ, RZ, R4 ;  /* 0x000000ffff007224 */ /* 0x004fe200078e0004 */
[----:B------:R-:W-:Y:S01]  /*a0d0*/  ULOP3.LUT UR4, UR4, 0xfffffffe, URZ, 0xc0, !UPT ;  /* 0xfffffffe04047892 */ /* 0x000fe2000f8ec03f */
[----:B-1----:R-:W-:Y:S01]  /*a0e0*/  IMAD.MOV.U32 R20, RZ, RZ, R6 ;  /* 0x000000ffff147224 */ /* 0x002fe200078e0006 */
[----:B------:R-:W-:Y:S01]  /*a0f0*/  PRMT R59, R3, 0x7610, R59 ;  /* 0x00007610033b7816 */ /* 0x000fe2000000003b */
[----:B------:R-:W-:Y:S01]  /*a100*/  IMAD.MOV.U32 R36, RZ, RZ, R8 ;  /* 0x000000ffff247224 */ /* 0x000fe200078e0008 */
[----:B------:R-:W-:Y:S01]  /*a110*/  UIADD3 UR4, UR37, -UR4, URZ ;  /* 0x8000000425047290 */ /* 0x000fe2000fffe03f */
[----:B------:R-:W-:Y:S01]  /*a120*/  IMAD.MOV.U32 R37, RZ, RZ, R9 ;  /* 0x000000ffff257224 */ /* 0x000fe200078e0009 */
        /* <DEDUP_REMOVED lines=41> */
[----:B------:R-:W-:-:S02]  /*a3c0*/  ISETP.GE.AND P1, PT, R139, R40, PT ;  /* 0x000000288b00720c */ /* 0x000fc40003f26270 */
[----:B------:R-:W-:Y:S02]  /*a3d0*/  PRMT R47, R37, 0x7610, R47 ;  /* 0x00007610252f7816 */ /* 0x000fe4000000002f */
[----:B------:R-:W-:Y:S01]  /*a3e0*/  PRMT R48, R38, 0x7610, R48 ;  /* 0x0000761026307816 */ /* 0x000fe20000000030 */
[----:B0-----:R-:W-:Y:S08]  /*a3f0*/  @!P0 BRA `(.L_x_10510) ;  /* 0x0000011000cc8947 */ /* 0x001ff00003800000 */
.L_x_10713:
[----:B------:R-:W-:Y:S05]  /*a400*/  BSYNC B1 ;  /* 0x0000000000017941 */ /* 0x000fea0003800000 */
.L_x_10509:
[----:B------:R-:W-:Y:S02]  /*a410*/  PRMT R49, R0, 0x7610, R49 ;  /* 0x0000761000317816 */ /* 0x000fe40000000031 */
[----:B------:R-:W-:Y:S01]  /*a420*/  PRMT R50, R36, 0x7610, R50 ;  /* 0x0000761024327816 */ /* 0x000fe20000000032 */
[----:B------:R-:W-:Y:S06]  /*a430*/  @P1 BRA `(.L_x_10495) ;  /* 0x0000001400581947 */ /* 0x000fec0003800000 */
[----:B0-----:R-:W0:Y:S01]  /*a440*/  LDC R3, c[0x0][0x3f4] ;  /* 0x0000fd00ff037b82 */ /* 0x001e220000000800 */
[C---:B------:R-:W-:Y:S01]  /*a450*/  VIADD R0, R16.reuse, 0x10 ;  /* 0x0000001010007836 */ /* 0x040fe20000000000 */
[----:B------:R-:W-:Y:S01]  /*a460*/  BSSY B1, `(.L_x_10511) ;  /* 0x000006e000017945 */ /* 0x000fe20003800000 */
[C---:B------:R-:W-:Y:S01]  /*a470*/  VIADD R36, R16.reuse, 0x20 ;  /* 0x0000002010247836 */ /* 0x040fe20000000000 */
[-C--:B0-----:R-:W-:Y:S02]  /*a480*/  ISETP.GE.AND P0, PT, R16, R3.reuse, PT ;  /* 0x000000031000720c */ /* 0x081fe40003f06270 */
[-C--:B------:R-:W-:Y:S02]  /*a490*/  ISETP.GE.AND P1, PT, R0, R3.reuse, PT ;  /* 0x000000030000720c */ /* 0x080fe40003f26270 */
[----:B------:R-:W-:-:S09]  /*a4a0*/  ISETP.GE.AND P2, PT, R36, R3, PT ;  /* 0x000000032400720c */ /* 0x000fd20003f46270 */
[----:B------:R-:W-:Y:S05]  /*a4b0*/  @P0 BRA `(.L_x_10512) ;  /* 0x0000000400a00947 */ /* 0x000fea0003800000 */
[----:B------:R-:W2:Y:S04]  /*a4c0*/  LDL R37, [R1+0xa0] ;  /* 0x0000a00001257983 */ /* 0x000ea80000100800 */
[----:B------:R-:W3:Y:S01]  /*a4d0*/  LDL R74, [R1+0xcc] ;  /* 0x0000cc00014a7983 */ /* 0x000ee20000100800 */
[--C-:B------:R-:W-:Y:S02]  /*a4e0*/  SHF.R.U64 R63, R24, 0x10, R25.reuse ;  /* 0x00000010183f7819 */ /* 0x100fe40000001219 */
[----:B------:R-:W-:Y:S02]  /*a4f0*/  SHF.R.U32.HI R52, RZ, 0x10, R25 ;  /* 0x00000010ff347819 */ /* 0x000fe40000011619 */
[----:B------:R-:W-:Y:S02]  /*a500*/  SHF.R.U64 R62, R4, 0x10, R5 ;  /* 0x00000010043e7819 */ /* 0x000fe40000001205 */
[----:B------:R-:W-:-:S02]  /*a510*/  SHF.R.U64 R25, R26, 0x10, R27 ;  /* 0x000000101a197819 */ /* 0x000fc4000000121b */
[----:B------:R-:W-:Y:S02]  /*a520*/  SHF.R.U64 R24, R6, 0x10, R7 ;  /* 0x0000001006187819 */ /* 0x000fe40000001207 */
        /* <DEDUP_REMOVED lines=8> */
[----:B------:R-:W-:Y:S02]  /*a5b0*/  SHF.R.U32.HI R26, RZ, 0x10, R27 ;  /* 0x00000010ff1a7819 */ /* 0x000fe4000001161b */
[----:B------:R-:W-:Y:S01]  /*a5c0*/  PRMT R52, R46, 0x5432, R52 ;  /* 0x000054322e347816 */ /* 0x000fe20000000034 */
[----:B------:R-:W-:Y:S01]  /*a5d0*/  IMAD.U32 R70, R51, 0x10000, RZ ;  /* 0x0001000033467824 */ /* 0x000fe200078e00ff */
[----:B------:R-:W-:Y:S02]  /*a5e0*/  PRMT R5, R47, 0x5432, R26 ;  /* 0x000054322f057816 */ /* 0x000fe4000000001a */
[----:B------:R-:W-:Y:S02]  /*a5f0*/  PRMT R4, R45, 0x5432, R4 ;  /* 0x000054322d047816 */ /* 0x000fe40000000004 */
[----:B------:R-:W-:-:S02]  /*a600*/  LOP3.LUT R51, R51, 0xffff0000, RZ, 0xc0, !PT ;  /* 0xffff000033337812 */ /* 0x000fc400078ec0ff */
[----:B--2---:R-:W-:-:S04]  /*a610*/  LEA.HI R0, R3, R37, RZ, 0x1d ;  /* 0x0000002503007211 */ /* 0x004fc800078fe8ff */
        /* <DEDUP_REMOVED lines=8> */
[----:B---3--:R-:W0:Y:S02]  /*a6a0*/  LDS.128 R36, [R74] ;  /* 0x000000004a247984 */ /* 0x008e240000000c00 */
        /* <DEDUP_REMOVED lines=8> */
[----:B------:R-:W-:Y:S01]  /*a730*/  IMAD.U32 R66, R37, 0x10000, RZ ;  /* 0x0001000025427824 */ /* 0x000fe200078e00ff */
[C---:B-1----:R-:W-:Y:S01]  /*a740*/  LOP3.LUT R59, R40.reuse, 0xffff0000, RZ, 0xc0, !PT ;  /* 0xffff0000283b7812 */ /* 0x042fe200078ec0ff */
[----:B------:R-:W-:Y:S01]  /*a750*/  IMAD.U32 R39, R40, 0x10000, RZ ;  /* 0x0001000028277824 */ /* 0x000fe200078e00ff */
[C---:B------:R-:W-:Y:S01]  /*a760*/  LOP3.LUT R40, R41.reuse, 0xffff0000, RZ, 0xc0, !PT ;  /* 0xffff000029287812 */ /* 0x040fe200078ec0ff */
[----:B------:R-:W-:Y:S01]  /*a770*/  IMAD.U32 R67, R41, 0x10000, RZ ;  /* 0x0001000029437824 */ /* 0x000fe200078e00ff */
[----:B------:R-:W-:Y:S01]  /*a780*/  LOP3.LUT R36, R37, 0xffff0000, RZ, 0xc0, !PT ;  /* 0xffff000025247812 */ /* 0x000fe200078ec0ff */
[----:B------:R-:W-:-:S02]  /*a790*/  IMAD.U32 R41, R63, 0x10000, RZ ;  /* 0x000100003f297824 */ /* 0x000fc400078e00ff */
[C---:B------:R-:W-:Y:S01]  /*a7a0*/  FMUL.FTZ R71, R39.reuse, R69 ;  /* 0x0000004527477220 */ /* 0x040fe20000410000 */
[C---:B------:R-:W-:Y:S01]  /*a7b0*/  IMAD.U32 R37, R42.reuse, 0x10000, RZ ;  /* 0x000100002a257824 */ /* 0x040fe200078e00ff */
[----:B------:R-:W-:Y:S01]  /*a7c0*/  LOP3.LUT R27, R42, 0xffff0000, RZ, 0xc0, !PT ;  /* 0xffff00002a1b7812 */ /* 0x000fe200078ec0ff */
[-C--:B------:R-:W-:Y:S01]  /*a7d0*/  FMUL.FTZ R73, R39, R41.reuse ;  /* 0x0000002927497220 */ /* 0x080fe20000410000 */
[C---:B------:R-:W-:Y:S01]  /*a7e0*/  IMAD.U32 R68, R43.reuse, 0x10000, RZ ;  /* 0x000100002b447824 */ /* 0x040fe200078e00ff */
[----:B------:R-:W-:Y:S01]  /*a7f0*/  LOP3.LUT R42, R43, 0xffff0000, RZ, 0xc0, !PT ;  /* 0xffff00002b2a7812 */ /* 0x000fe200078ec0ff */
[----:B------:R-:W-:Y:S01]  /*a800*/  FFMA.FTZ R39, R64, R41, -R71 ;  /* 0x0000002940277223 */ /* 0x000fe20000010847 */
[----:B------:R-:W-:Y:S02]  /*a810*/  IMAD.U32 R43, R52, 0x10000, RZ ;  /* 0x00010000342b7824 */ /* 0x000fe400078e00ff */
[----:B------:R-:W-:Y:S01]  /*a820*/  FFMA.FTZ R41, R64, R69, R73 ;  /* 0x0000004540297223 */ /* 0x000fe20000010049 */
[----:B------:R-:W-:-:S02]  /*a830*/  IMAD.U32 R71, R4, 0x10000, RZ ;  /* 0x0001000004477824 */ /* 0x000fc400078e00ff */
[-C--:B------:R-:W-:Y:S01]  /*a840*/  FMUL.FTZ R75, R67, R70.reuse ;  /* 0x00000046434b7220 */ /* 0x080fe20000410000 */
[----:B------:R-:W-:Y:S02]  /*a850*/  IMAD.U32 R69, R5, 0x10000, RZ ;  /* 0x0001000005457824 */ /* 0x000fe400078e00ff */
[----:B------:R-:W-:Y:S01]  /*a860*/  FMUL.FTZ R73, R67, R43 ;  /* 0x0000002b43497220 */ /* 0x000fe20000410000 */
[----:B------:R-:W-:Y:S01]  /*a870*/  FMUL.FTZ R72, R68, R71 ;  /* 0x0000004744487220 */ /* 0x000fe20000410000 */
[----:B------:R-:W-:Y:S01]  /*a880*/  LOP3.LUT R67, R62, 0xffff0000, RZ, 0xc0, !PT ;  /* 0xffff00003e437812 */ /* 0x000fe200078ec0ff */
[----:B------:R-:W-:Y:S01]  /*a890*/  FMUL.FTZ R68, R68, R69 ;  /* 0x0000004544447220 */ /* 0x000fe20000410000 */
[C---:B------:R-:W-:Y:S01]  /*a8a0*/  FFMA.FTZ R43, R66.reuse, R43, -R75 ;  /* 0x0000002b422b7223 */ /* 0x040fe2000001084b */
[----:B------:R-:W-:Y:S01]  /*a8b0*/  FFMA.FTZ R64, R66, R70, R73 ;  /* 0x0000004642407223 */ /* 0x000fe20000010049 */
[----:B------:R-:W-:Y:S01]  /*a8c0*/  LOP3.LUT R66, R63, 0xffff0000, RZ, 0xc0, !PT ;  /* 0xffff00003f427812 */ /* 0x000fe200078ec0ff */
[C---:B------:R-:W-:Y:S01]  /*a8d0*/  FFMA.FTZ R62, R65.reuse, R69, -R72 ;  /* 0x00000045413e7223 */ /* 0x040fe20000010848 */
[----:B------:R-:W-:Y:S01]  /*a8e0*/  FFMA.FTZ R63, R65, R71, R68 ;  /* 0x00000047413f7223 */ /* 0x000fe20000010044 */
[C---:B------:R-:W-:Y:S01]  /*a8f0*/  FMUL.FTZ R69, R59.reuse, R67 ;  /* 0x000000433b457220 */ /* 0x040fe20000410000 */
[----:B------:R-:W-:Y:S01]  /*a900*/  LOP3.LUT R65, R52, 0xffff0000, RZ, 0xc0, !PT ;  /* 0xffff000034417812 */ /* 0x000fe200078ec0ff */
[----:B------:R-:W-:Y:S01]  /*a910*/  FMUL.FTZ R59, R59, R66 ;  /* 0x000000423b3b7220 */ /* 0x000fe20000410000 */
[----:B------:R-:W-:-:S02]  /*a920*/  IMAD.U32 R52, R6, 0x10000, RZ ;  /* 0x0001000006347824 */ /* 0x000fc400078e00ff */
[----:B------:R-:W-:Y:S01]  /*a930*/  FFMA.FTZ R68, R26, R66, -R69 ;  /* 0x000000421a447223 */ /* 0x000fe20000010845 */
[C---:B------:R-:W-:Y:S01]  /*a940*/  FMUL.FTZ R69, R40.reuse, R51 ;  /* 0x0000003328457220 */ /* 0x040fe20000410000 */
[-C--:B------:R-:W-:Y:S01]  /*a950*/  FMUL.FTZ R70, R40, R65.reuse ;  /* 0x0000004128467220 */ /* 0x080fe20000410000 */
[----:B------:R-:W-:Y:S01]  /*a960*/  IMAD.U32 R66, R7, 0x10000, RZ ;  /* 0x0001000007427824 */ /* 0x000fe200078e00ff */
[----:B------:R-:W-:Y:S01]  /*a970*/  LOP3.LUT R6, R6, 0xffff0000, RZ, 0xc0, !PT ;  /* 0xffff000006067812 */ /* 0x000fe200078ec0ff */
        /* <DEDUP_REMOVED lines=10> */
[CC--:B------:R-:W-:Y:S01]  /*aa20*/  FMUL.FTZ R4, R27.reuse, R6.reuse ;  /* 0x000000061b047220 */ /* 0x0c0fe20000410000 */
[----:B------:R-:W-:Y:S01]  /*aa30*/  FMUL.FTZ R25, R27, R7 ;  /* 0x000000071b197220 */ /* 0x000fe20000410000 */
[C---:B------:R-:W-:Y:S01]  /*aa40*/  FMUL.FTZ R59, R42.reuse, R37 ;  /* 0x000000252a3b7220 */ /* 0x040fe20000410000 */
[----:B------:R-:W-:Y:S01]  /*aa50*/  FMUL.FTZ R42, R42, R5 ;  /* 0x000000052a2a7220 */ /* 0x000fe20000410000 */
        /* <DEDUP_REMOVED lines=14> */
.L_x_10512:
[----:B------:R-:W-:Y:S05]  /*ab40*/  BSYNC B1 ;  /* 0x0000000000017941 */ /* 0x000fea0003800000 */
.L_x_10511:
[----:B------:R-:W-:Y:S04]  /*ab50*/  BSSY B1, `(.L_x_10513) ;  /* 0x0000073000017945 */ /* 0x000fe80003800000 */
[----:B------:R-:W-:Y:S05]  /*ab60*/  @P1 BRA `(.L_x_10514) ;  /* 0x0000000400c41947 */ /* 0x000fea0003800000 */
[----:B0-----:R-:W2:Y:S01]  /*ab70*/  LDL R0, [R1+0x20] ;  /* 0x0000200001007983 */ /* 0x001ea20000100800 */
[--C-:B------:R-:W-:Y:S02]  /*ab80*/  SHF.R.U64 R28, R28, 0x10, R29.reuse ;  /* 0x000000101c1c7819 */ /* 0x100fe4000000121d */
[----:B------:R-:W-:Y:S02]  /*ab90*/  SHF.R.U32.HI R39, RZ, 0x10, R29 ;  /* 0x00000010ff277819 */ /* 0x000fe4000001161d */
[--C-:B------:R-:W-:Y:S02]  /*aba0*/  SHF.R.U64 R29, R8, 0x10, R9.reuse ;  /* 0x00000010081d7819 */ /* 0x100fe40000001209 */
[----:B------:R-:W-:Y:S02]  /*abb0*/  SHF.R.U32.HI R8, RZ, 0x10, R9 ;  /* 0x00000010ff087819 */ /* 0x000fe40000011609 */
[----:B------:R-:W-:Y:S02]  /*abc0*/  PRMT R54, R54, 0x5410, R29 ;  /* 0x0000541036367816 */ /* 0x000fe4000000001d */
[----:B------:R-:W-:-:S02]  /*abd0*/  SHF.R.U64 R9, R10, 0x10, R11 ;  /* 0x000000100a097819 */ /* 0x000fc4000000120b */
[----:B------:R-:W-:Y:S02]  /*abe0*/  PRMT R61, R61, 0x5410, R28 ;  /* 0x000054103d3d7816 */ /* 0x000fe4000000001c */
[--C-:B------:R-:W-:Y:S02]  /*abf0*/  SHF.R.U64 R37, R30, 0x10, R31.reuse ;  /* 0x000000101e257819 */ /* 0x100fe4000000121f */
[----:B------:R-:W-:Y:S01]  /*ac00*/  SHF.R.U32.HI R30, RZ, 0x10, R31 ;  /* 0x00000010ff1e7819 */ /* 0x000fe2000001161f */
[----:B------:R-:W-:Y:S01]  /*ac10*/  IMAD.U32 R38, R61, 0x10000, RZ ;  /* 0x000100003d267824 */ /* 0x000fe200078e00ff */
[----:B------:R-:W-:Y:S02]  /*ac20*/  SHF.R.U32.HI R10, RZ, 0x10, R11 ;  /* 0x00000010ff0a7819 */ /* 0x000fe4000001160b */
[----:B------:R-:W-:Y:S01]  /*ac30*/  PRMT R60, R60, 0x5410, R39 ;  /* 0x000054103c3c7816 */ /* 0x000fe20000000027 */
[----:B------:R-:W-:Y:S01]  /*ac40*/  IMAD.U32 R39, R54, 0x10000, RZ ;  /* 0x0001000036277824 */ /* 0x000fe200078e00ff */
[----:B------:R-:W-:-:S02]  /*ac50*/  PRMT R55, R55, 0x5410, R8 ;  /* 0x0000541037377816 */ /* 0x000fc40000000008 */
[----:B------:R-:W-:Y:S02]  /*ac60*/  PRMT R56, R56, 0x5410, R9 ;  /* 0x0000541038387816 */ /* 0x000fe40000000009 */
[----:B------:R-:W-:Y:S01]  /*ac70*/  PRMT R57, R57, 0x5410, R30 ;  /* 0x0000541039397816 */ /* 0x000fe2000000001e */
[----:B------:R-:W-:Y:S01]  /*ac80*/  IMAD.U32 R41, R55, 0x10000, RZ ;  /* 0x0001000037297824 */ /* 0x000fe200078e00ff */
[----:B------:R-:W-:Y:S02]  /*ac90*/  PRMT R53, R53, 0x5410, R10 ;  /* 0x0000541035357816 */ /* 0x000fe4000000000a */
[----:B------:R-:W-:Y:S02]  /*aca0*/  PRMT R58, R58, 0x5410, R37 ;  /* 0x000054103a3a7816 */ /* 0x000fe40000000025 */
[----:B------:R-:W-:Y:S02]  /*acb0*/  LOP3.LUT R54, R54, 0xffff0000, RZ, 0xc0, !PT ;  /* 0xffff000036367812 */ /* 0x000fe400078ec0ff */
[----:B------:R-:W-:Y:S01]  /*acc0*/  LOP3.LUT R61, R61, 0xffff0000, RZ, 0xc0, !PT ;  /* 0xffff00003d3d7812 */ /* 0x000fe200078ec0ff */
[----:B--2---:R-:W-:Y:S01]  /*acd0*/  IMAD.IADD R4, R142, 0x1, R0 ;  /* 0x000000018e047824 */ /* 0x004fe200078e0200 */
[----:B------:R-:W-:-:S04]  /*ace0*/  LEA.HI R0, R3, R147, RZ, 0x1d ;  /* 0x0000009303007211 */ /* 0x000fc800078fe8ff */
[----:B------:R-:W-:Y:S02]  /*acf0*/  SHF.R.S32.HI R5, RZ, 0x1f, R4 ;  /* 0x0000001fff057819 */ /* 0x000fe40000011404 */
[----:B------:R-:W-:Y:S02]  /*ad00*/  SHF.R.S32.HI R7, RZ, 0x1f, R0 ;  /* 0x0000001fff077819 */ /* 0x000fe40000011400 */
[CC--:B------:R-:W-:Y:S02]  /*ad10*/  LEA.HI R6, R5.reuse, R4.reuse, RZ, 0x5 ;  /* 0x0000000405067211 */ /* 0x0c0fe400078f28ff */
[----:B------:R-:W-:Y:S02]  /*ad20*/  LEA.HI R5, R5, R4, RZ, 0x3 ;  /* 0x0000000405057211 */ /* 0x000fe400078f18ff */
[----:B------:R-:W-:Y:S02]  /*ad30*/  SHF.R.S32.HI R25, RZ, 0x5, R6 ;  /* 0x00000005ff197819 */ /* 0x000fe40000011406 */
[----:B------:R-:W-:Y:S01]  /*ad40*/  LOP3.LUT R4, R144, 0x18, R5, 0xf8, !PT ;  /* 0x0000001890047812 */ /* 0x000fe200078ef805 */
[----:B------:R-:W-:Y:S01]  /*ad50*/  IMAD.SHL.U32 R5, R0, 0x8, RZ ;  /* 0x0000000800057824 */ /* 0x000fe200078e00ff */
[----:B------:R-:W-:Y:S01]  /*ad60*/  LEA.HI R7, R7, R0, RZ, 0x2 ;  /* 0x0000000007077211 */ /* 0x000fe200078f10ff */
[----:B------:R-:W-:Y:S01]  /*ad70*/  IMAD R25, R25, 0x1800, R146 ;  /* 0x0000180019197824 */ /* 0x000fe200078e0292 */
[----:B------:R-:W-:-:S02]  /*ad80*/  LOP3.LUT R4, R4, R145, RZ, 0x3c, !PT ;  /* 0x0000009104047212 */ /* 0x000fc400078e3cff */
[----:B------:R-:W-:Y:S02]  /*ad90*/  LOP3.LUT R0, R144, 0x18, R5, 0xf8, !PT ;  /* 0x0000001890007812 */ /* 0x000fe400078ef805 */
[----:B------:R-:W-:Y:S01]  /*ada0*/  SHF.R.S32.HI R7, RZ, 0x2, R7 ;  /* 0x00000002ff077819 */ /* 0x000fe20000011407 */
[----:B------:R-:W-:Y:S01]  /*adb0*/  IMAD.IADD R25, R25, 0x1, R4 ;  /* 0x0000000119197824 */ /* 0x000fe200078e0204 */
[----:B------:R-:W-:-:S03]  /*adc0*/  LOP3.LUT R4, R0, R145, RZ, 0x3c, !PT ;  /* 0x0000009100047212 */ /* 0x000fc600078e3cff */
[----:B------:R-:W-:Y:S01]  /*add0*/  IMAD R7, R7, 0x1800, R146 ;  /* 0x0000180007077824 */ /* 0x000fe200078e0292 */
[----:B------:R-:W-:-:S03]  /*ade0*/  LEA R0, R25, UR38, 0x1 ;  /* 0x0000002619007c11 */ /* 0x000fc6000f8e08ff */
[----:B------:R-:W-:Y:S02]  /*adf0*/  IMAD.IADD R25, R7, 0x1, R4 ;  /* 0x0000000107197824 */ /* 0x000fe400078e0204 */
[----:B------:R-:W0:Y:S02]  /*ae00*/  LDS.128 R4, [R0] ;  /* 0x0000000000047984 */ /* 0x000e240000000c00 */
        /* <DEDUP_REMOVED lines=10> */
[----:B-1----:R-:W-:Y:S01]  /*aeb0*/  IMAD.U32 R8, R24, 0x10000, RZ ;  /* 0x0001000018087824 */ /* 0x002fe200078e00ff */
[----:B------:R-:W-:Y:S01]  /*aec0*/  LOP3.LUT R7, R26, 0xffff0000, RZ, 0xc0, !PT ;  /* 0xffff00001a077812 */ /* 0x000fe200078ec0ff */
[----:B------:R-:W-:Y:S01]  /*aed0*/  IMAD.U32 R10, R25, 0x10000, RZ ;  /* 0x00010000190a7824 */ /* 0x000fe200078e00ff */
[----:B------:R-:W-:Y:S01]  /*aee0*/  LOP3.LUT R24, R24, 0xffff0000, RZ, 0xc0, !PT ;  /* 0xffff000018187812 */ /* 0x000fe200078ec0ff */
[----:B------:R-:W-:Y:S01]  /*aef0*/  FMUL.FTZ R40, R8, R39 ;  /* 0x0000002708287220 */ /* 0x000fe20000410000 */
[----:B------:R-:W-:Y:S01]  /*af00*/  IMAD.U32 R31, R26, 0x10000, RZ ;  /* 0x000100001a1f7824 */ /* 0x000fe200078e00ff */
[C---:B------:R-:W-:Y:S01]  /*af10*/  LOP3.LUT R26, R27.reuse, 0xffff0000, RZ, 0xc0, !PT ;  /* 0xffff00001b1a7812 */ /* 0x040fe200078ec0ff */
[----:B------:R-:W-:-:S02]  /*af20*/  IMAD.U32 R37, R27, 0x10000, RZ ;  /* 0x000100001b257824 */ /* 0x000fc400078e00ff */
[-C--:B------:R-:W-:Y:S01]  /*af30*/  FMUL.FTZ R42, R8, R38.reuse ;  /* 0x00000026082a7220 */ /* 0x080fe20000410000 */
[----:B------:R-:W-:Y:S02]  /*af40*/  IMAD.U32 R27, R60, 0x10000, RZ ;  /* 0x000100003c1b7824 */ /* 0x000fe400078e00ff */
[----:B------:R-:W-:Y:S01]  /*af50*/  FFMA.FTZ R8, R9, R38, -R40 ;  /* 0x0000002609087223 */ /* 0x000fe20000010828 */
[C---:B------:R-:W-:Y:S01]  /*af60*/  FMUL.FTZ R43, R10.reuse, R41 ;  /* 0x000000290a2b7220 */ /* 0x040fe20000410000 */
[----:B------:R-:W-:Y:S02]  /*af70*/  IMAD.U32 R40, R53, 0x10000, RZ ;  /* 0x0001000035287824 */ /* 0x000fe400078e00ff */
        /* <DEDUP_REMOVED lines=13> */
[----:B------:R-:W-:Y:S01]  /*b050*/  FMUL.FTZ R38, R24, R61 ;  /* 0x0000003d18267220 */ /* 0x000fe20000410000 */
[----:B------:R-:W-:-:S02]  /*b060*/  IMAD.U32 R24, R58, 0x10000, RZ ;  /* 0x000100003a187824 */ /* 0x000fc400078e00ff */
[----:B------:R-:W-:Y:S01]  /*b070*/  FFMA.FTZ R61, R11, R61, -R30 ;  /* 0x0000003d0b3d7223 */ /* 0x000fe2000001081e */
[----:B------:R-:W-:Y:S01]  /*b080*/  FMUL.FTZ R40, R25, R28 ;  /* 0x0000001c19287220 */ /* 0x000fe20000410000 */
[C---:B------:R-:W-:Y:S02]  /*b090*/  IMAD.U32 R30, R56.reuse, 0x10000, RZ ;  /* 0x00010000381e7824 */ /* 0x040fe400078e00ff */
[----:B------:R-:W-:Y:S01]  /*b0a0*/  FFMA.FTZ R38, R11, R54, R38 ;  /* 0x000000360b267223 */ /* 0x000fe20000010026 */
[----:B------:R-:W-:Y:S01]  /*b0b0*/  LOP3.LUT R56, R56, 0xffff0000, RZ, 0xc0, !PT ;  /* 0xffff000038387812 */ /* 0x000fe200078ec0ff */
[----:B------:R-:W-:Y:S01]  /*b0c0*/  FFMA.FTZ R11, R29, R60, -R40 ;  /* 0x0000003c1d0b7223 */ /* 0x000fe20000010828 */
        /* <DEDUP_REMOVED lines=27> */
.L_x_10514:
[----:B------:R-:W-:Y:S05]  /*b280*/  BSYNC B1 ;  /* 0x0000000000017941 */ /* 0x000fea0003800000 */
.L_x_10513:
[----:B------:R-:W-:Y:S05]  /*b290*/  @P2 BRA `(.L_x_10495) ;  /* 0x0000000400c02947 */ /* 0x000fea0003800000 */
[----:B01----:R-:W-:Y:S01]  /*b2a0*/  IMAD.IADD R0, R142, 0x1, R155 ;  /* 0x000000018e007824 */ /* 0x003fe200078e029b */
[----:B------:R-:W-:Y:S02]  /*b2b0*/  LEA.HI R3, R3, R150, RZ, 0x1d ;  /* 0x0000009603037211 */ /* 0x000fe400078fe8ff */
[----:B------:R-:W-:Y:S02]  /*b2c0*/  SHF.R.U64 R26, R32, 0x10, R33 ;  /* 0x00000010201a7819 */ /* 0x000fe40000001221 */
[----:B------:R-:W-:Y:S02]  /*b2d0*/  SHF.R.S32.HI R5, RZ, 0x1f, R0 ;  /* 0x0000001fff057819 */ /* 0x000fe40000011400 */
[----:B------:R-:W-:Y:S02]  /*b2e0*/  SHF.R.U64 R25, R12, 0x10, R13 ;  /* 0x000000100c197819 */ /* 0x000fe4000000120d */
[CC--:B------:R-:W-:Y:S02]  /*b2f0*/  LEA.HI R4, R5.reuse, R0.reuse, RZ, 0x5 ;  /* 0x0000000005047211 */ /* 0x0c0fe400078f28ff */
[----:B------:R-:W-:-:S02]  /*b300*/  LEA.HI R5, R5, R0, RZ, 0x3 ;  /* 0x0000000005057211 */ /* 0x000fc400078f18ff */
[----:B------:R-:W-:Y:S02]  /*b310*/  SHF.R.S32.HI R0, RZ, 0x1f, R3 ;  /* 0x0000001fff007819 */ /* 0x000fe40000011403 */
[----:B------:R-:W-:Y:S02]  /*b320*/  SHF.R.S32.HI R7, RZ, 0x5, R4 ;  /* 0x00000005ff077819 */ /* 0x000fe40000011404 */
[----:B------:R-:W-:Y:S01]  /*b330*/  LOP3.LUT R4, R144, 0x18, R5, 0xf8, !PT ;  /* 0x0000001890047812 */ /* 0x000fe200078ef805 */
[----:B------:R-:W-:Y:S01]  /*b340*/  IMAD.SHL.U32 R5, R3, 0x8, RZ ;  /* 0x0000000803057824 */ /* 0x000fe200078e00ff */
[----:B------:R-:W-:Y:S01]  /*b350*/  LEA.HI R3, R0, R3, RZ, 0x2 ;  /* 0x0000000300037211 */ /* 0x000fe200078f10ff */
[----:B------:R-:W-:Y:S01]  /*b360*/  IMAD R7, R7, 0x1800, R146 ;  /* 0x0000180007077824 */ /* 0x000fe200078e0292 */
[----:B------:R-:W-:Y:S02]  /*b370*/  LOP3.LUT R4, R4, R145, RZ, 0x3c, !PT ;  /* 0x0000009104047212 */ /* 0x000fe400078e3cff */
[----:B------:R-:W-:-:S02]  /*b380*/  LOP3.LUT R0, R144, 0x18, R5, 0xf8, !PT ;  /* 0x0000001890007812 */ /* 0x000fc400078ef805 */
[----:B------:R-:W-:Y:S01]  /*b390*/  SHF.R.S32.HI R3, RZ, 0x2, R3 ;  /* 0x00000002ff037819 */ /* 0x000fe20000011403 */
[----:B------:R-:W-:Y:S01]  /*b3a0*/  IMAD.IADD R7, R7, 0x1, R4 ;  /* 0x0000000107077824 */ /* 0x000fe200078e0204 */
[----:B------:R-:W-:Y:S02]  /*b3b0*/  LOP3.LUT R4, R0, R145, RZ, 0x3c, !PT ;  /* 0x0000009100047212 */ /* 0x000fe400078e3cff */
[----:B------:R-:W-:Y:S01]  /*b3c0*/  SHF.R.U32.HI R28, RZ, 0x10, R13 ;  /* 0x00000010ff1c7819 */ /* 0x000fe2000001160d */
[----:B------:R-:W-:Y:S01]  /*b3d0*/  IMAD R3, R3, 0x1800, R146 ;  /* 0x0000180003037824 */ /* 0x000fe200078e0292 */
[----:B------:R-:W-:Y:S02]  /*b3e0*/  LEA R0, R7, UR38, 0x1 ;  /* 0x0000002607007c11 */ /* 0x000fe4000f8e08ff */
[----:B------:R-:W-:Y:S01]  /*b3f0*/  PRMT R47, R47, 0x5410, R26 ;  /* 0x000054102f2f7816 */ /* 0x000fe2000000001a */
[----:B------:R-:W-:Y:S01]  /*b400*/  IMAD.IADD R3, R3, 0x1, R4 ;  /* 0x0000000103037824 */ /* 0x000fe200078e0204 */
[----:B------:R-:W-:Y:S01]  /*b410*/  PRMT R26, R20, 0x5410, R25 ;  /* 0x00005410141a7816 */ /* 0x000fe20000000019 */
[----:B------:R-:W0:Y:S01]  /*b420*/  LDS.128 R4, [R0] ;  /* 0x0000000000047984 */ /* 0x000e220000000c00 */
[----:B------:R-:W-:Y:S01]  /*b430*/  SHF.R.U32.HI R33, RZ, 0x10, R33 ;  /* 0x00000010ff217819 */ /* 0x000fe20000011621 */
[----:B------:R-:W-:Y:S01]  /*b440*/  IMAD R3, R3, 0x2, R2 ;  /* 0x0000000203037824 */ /* 0x000fe200078e0202 */
[----:B------:R-:W-:Y:S01]  /*b450*/  SHF.R.U64 R12, R14, 0x10, R15 ;  /* 0x000000100e0c7819 */ /* 0x000fe2000000120f */
[----:B------:R-:W-:Y:S01]  /*b460*/  IMAD.U32 R29, R26, 0x10000, RZ ;  /* 0x000100001a1d7824 */ /* 0x000fe200078e00ff */
[----:B------:R-:W-:Y:S01]  /*b470*/  PRMT R28, R21, 0x5410, R28 ;  /* 0x00005410151c7816 */ /* 0x000fe2000000001c */
[----:B------:R-:W-:Y:S01]  /*b480*/  IMAD.U32 R27, R47, 0x10000, RZ ;  /* 0x000100002f1b7824 */ /* 0x000fe200078e00ff */
[----:B------:R-:W1:Y:S01]  /*b490*/  LDS.128 R8, [R3+0xc400] ;  /* 0x00c4000003087984 */ /* 0x000e620000000c00 */
[----:B------:R-:W-:-:S02]  /*b4a0*/  SHF.R.U64 R24, R34, 0x10, R35 ;  /* 0x0000001022187819 */ /* 0x000fc40000001223 */
[----:B------:R-:W-:Y:S01]  /*b4b0*/  SHF.R.U32.HI R15, RZ, 0x10, R15 ;  /* 0x00000010ff0f7819 */ /* 0x000fe2000001160f */
[----:B------:R-:W-:Y:S01]  /*b4c0*/  IMAD.U32 R30, R28, 0x10000, RZ ;  /* 0x000100001c1e7824 */ /* 0x000fe200078e00ff */
[----:B------:R-:W-:Y:S02]  /*b4d0*/  SHF.R.U32.HI R35, RZ, 0x10, R35 ;  /* 0x00000010ff237819 */ /* 0x000fe40000011623 */
[----:B------:R-:W-:Y:S02]  /*b4e0*/  PRMT R48, R48, 0x5410, R33 ;  /* 0x0000541030307816 */ /* 0x000fe40000000021 */
[----:B------:R-:W-:Y:S02]  /*b4f0*/  PRMT R45, R45, 0x5410, R12 ;  /* 0x000054102d2d7816 */ /* 0x000fe4000000000c */
[----:B------:R-:W-:Y:S02]  /*b500*/  PRMT R46, R46, 0x5410, R15 ;  /* 0x000054102e2e7816 */ /* 0x000fe4000000000f */
[----:B------:R-:W-:-:S02]  /*b510*/  PRMT R50, R50, 0x5410, R35 ;  /* 0x0000541032327816 */ /* 0x000fc40000000023 */
[----:B------:R-:W-:Y:S01]  /*b520*/  LOP3.LUT R47, R47, 0xffff0000, RZ, 0xc0, !PT ;  /* 0xffff00002f2f7812 */ /* 0x000fe200078ec0ff */
[----:B------:R-:W-:Y:S01]  /*b530*/  IMAD.U32 R32, R46, 0x10000, RZ ;  /* 0x000100002e207824 */ /* 0x000fe200078e00ff */
        /* <DEDUP_REMOVED lines=24> */
[----:B------:R-:W-:Y:S01]  /*b6c0*/  LOP3.LUT R21, R26, 0xffff0000, RZ, 0xc0, !PT ;  /* 0xffff00001a157812 */ /* 0x000fe200078ec0ff */
[----:B------:R-:W-:Y:S01]  /*b6d0*/  FFMA.FTZ R34, R13, R20, -R34 ;  /* 0x000000140d227223 */ /* 0x000fe20000010822 */
[C---:B------:R-:W-:Y:S01]  /*b6e0*/  FMUL.FTZ R20, R25.reuse, R32 ;  /* 0x0000002019147220 */ /* 0x040fe20000410000 */
[----:B------:R-:W-:Y:S01]  /*b6f0*/  FMUL.FTZ R25, R25, R12 ;  /* 0x0000000c19197220 */ /* 0x000fe20000410000 */
[----:B------:R-:W-:Y:S01]  /*b700*/  FFMA.FTZ R36, R13, R30, R36 ;  /* 0x0000001e0d247223 */ /* 0x000fe20000010024 */
[----:B------:R-:W-:Y:S01]  /*b710*/  LOP3.LUT R48, R48, 0xffff0000, RZ, 0xc0, !PT ;  /* 0xffff000030307812 */ /* 0x000fe200078ec0ff */
[C---:B------:R-:W-:Y:S01]  /*b720*/  FMUL.FTZ R13, R8.reuse, R21 ;  /* 0x00000015080d7220 */ /* 0x040fe20000410000 */
[C---:B------:R-:W-:Y:S01]  /*b730*/  FFMA.FTZ R32, R15.reuse, R32, R25 ;  /* 0x000000200f207223 */ /* 0x040fe20000010019 */
[----:B------:R-:W-:Y:S01]  /*b740*/  FFMA.FTZ R26, R15, R12, -R20 ;  /* 0x0000000c0f1a7223 */ /* 0x000fe20000010814 */
[----:B------:R-:W-:Y:S01]  /*b750*/  FMUL.FTZ R25, R8, R47 ;  /* 0x0000002f08197220 */ /* 0x000fe20000410000 */
[----:B------:R-:W-:-:S02]  /*b760*/  IMAD.U32 R24, R10, 0x10000, RZ ;  /* 0x000100000a187824 */ /* 0x000fc400078e00ff */
[C---:B------:R-:W-:Y:S01]  /*b770*/  FFMA.FTZ R8, R4.reuse, R47, -R13 ;  /* 0x0000002f04087223 */ /* 0x040fe2000001080d */
[----:B------:R-:W-:Y:S02]  /*b780*/  IMAD.U32 R15, R45, 0x10000, RZ ;  /* 0x000100002d0f7824 */ /* 0x000fe400078e00ff */
[C---:B------:R-:W-:Y:S01]  /*b790*/  FMUL.FTZ R20, R9.reuse, R28 ;  /* 0x0000001c09147220 */ /* 0x040fe20000410000 */
[-C--:B------:R-:W-:Y:S01]  /*b7a0*/  FMUL.FTZ R27, R9, R48.reuse ;  /* 0x00000030091b7220 */ /* 0x080fe20000410000 */
[----:B------:R-:W-:Y:S02]  /*b7b0*/  IMAD.U32 R13, R49, 0x10000, RZ ;  /* 0x00010000310d7824 */ /* 0x000fe400078e00ff */
[----:B------:R-:W-:Y:S01]  /*b7c0*/  FFMA.FTZ R12, R4, R21, R25 ;  /* 0x00000015040c7223 */ /* 0x000fe20000010019 */
[----:B------:R-:W-:Y:S01]  /*b7d0*/  FMUL.FTZ R21, R24, R15 ;  /* 0x0000000f18157220 */ /* 0x000fe20000410000 */
[C---:B------:R-:W-:Y:S01]  /*b7e0*/  FFMA.FTZ R9, R5.reuse, R48, -R20 ;  /* 0x0000003005097223 */ /* 0x040fe20000010814 */
[----:B------:R-:W-:Y:S01]  /*b7f0*/  FFMA.FTZ R27, R5, R28, R27 ;  /* 0x0000001c051b7223 */ /* 0x000fe2000001001b */
        /* <DEDUP_REMOVED lines=9> */
[----:B------:R-:W-:-:S02]  /*b890*/  FMUL.FTZ R5, R10, R45 ;  /* 0x0000002d0a057220 */ /* 0x000fc40000410000 */
[-C--:B------:R-:W-:Y:S02]  /*b8a0*/  FMUL.FTZ R4, R10, R49.reuse ;  /* 0x000000310a047220 */ /* 0x080fe40000410000 */
[-C--:B------:R-:W-:Y:S01]  /*b8b0*/  FMUL.FTZ R13, R11, R50.reuse ;  /* 0x000000320b0d7220 */ /* 0x080fe20000410000 */
[C---:B------:R-:W-:Y:S01]  /*b8c0*/  FFMA.FTZ R10, R6.reuse, R49, -R5 ;  /* 0x00000031060a7223 */ /* 0x040fe20000010805 */
[C---:B------:R-:W-:Y:S01]  /*b8d0*/  FFMA.FTZ R11, R7.reuse, R50, -R20 ;  /* 0x00000032070b7223 */ /* 0x040fe20000010814 */
[----:B------:R-:W-:Y:S01]  /*b8e0*/  FFMA.FTZ R45, R6, R45, R4 ;  /* 0x0000002d062d7223 */ /* 0x000fe20000010004 */
[----:B------:R-:W-:Y:S01]  /*b8f0*/  FFMA.FTZ R13, R7, R46, R13 ;  /* 0x0000002e070d7223 */ /* 0x000fe2000001000d */
[----:B------:R-:W-:Y:S02]  /*b900*/  F2FP.BF16.F32.PACK_AB R4, R8, R31 ;  /* 0x0000001f0804723e */ /* 0x000fe400000010ff */
[----:B------:R-:W-:Y:S02]  /*b910*/  F2FP.BF16.F32.PACK_AB R5, R9, R34 ;  /* 0x000000220905723e */ /* 0x000fe400000010ff */
        /* <DEDUP_REMOVED lines=8> */
.L_x_10495:
[----:B------:R-:W-:Y:S05]  /*b9a0*/  BSYNC B0 ;  /* 0x0000000000007941 */ /* 0x000fea0003800000 */
.L_x_10488:
        /* <DEDUP_REMOVED lines=8> */
.L_x_10486:
[----:B01-3--:R-:W-:-:S05]  /*ba30*/  IMAD.U32 R0, RZ, RZ, UR40 ;  /* 0x00000028ff007e24 */ /* 0x00bfca000f8e00ff */
[----:B------:R-:W-:-:S13]  /*ba40*/  ISETP.NE.AND P0, PT, R0, 0x3, PT ;  /* 0x000000030000780c */ /* 0x000fda0003f05270 */
[----:B------:R-:W-:Y:S05]  /*ba50*/  @!P0 BRA `(.L_x_10515) ;  /* 0x0000000000048947 */ /* 0x000fea0003800000 */
[----:B------:R-:W-:Y:S01]  /*ba60*/  BPT.TRAP 0x1 ;  /* 0x000000040000795c */ /* 0x000fe20000300000 */
.L_x_10515:
[----:B------:R-:W-:Y:S01]  /*ba70*/  IMAD R8, R140, 0x8, R2 ;  /* 0x000000088c087824 */ /* 0x000fe200078e0202 */
[----:B--2-4-:R-:W-:-:S04]  /*ba80*/  SHF.L.U32 R3, R151, 0x1f, RZ ;  /* 0x0000001f97037819 */ /* 0x014fc800000006ff */
[----:B------:R0:W1:Y:S01]  /*ba90*/  SYNCS.PHASECHK.TRANS64.TRYWAIT P1, [R8+URZ+0x2d830], R3 ;  /* 0x02d83003080075a7 */ /* 0x000062000802017f */
[----:B------:R-:W-:Y:S05]  /*baa0*/  @!P0 BRA `(.L_x_10516) ;  /* 0x0000000000048947 */ /* 0x000fea0003800000 */
[----:B------:R-:W-:Y:S01]  /*bab0*/  BPT.TRAP 0x1 ;  /* 0x000000040000795c */ /* 0x000fe20000300000 */
.L_x_10516:
[----:B------:R-:W-:Y:S02]  /*bac0*/  VIADD R0, R2, 0x15400 ;  /* 0x0001540002007836 */ /* 0x000fe40000000000 */
[----:B------:R-:W-:-:S03]  /*bad0*/  IMAD R44, R44, 0x1000, R2 ;  /* 0x000010002c2c7824 */ /* 0x000fc600078e0202 */
[----:B------:R-:W-:Y:S01]  /*bae0*/  SHF.R.U32.HI R0, RZ, 0x4, R0 ;  /* 0x00000004ff007819 */ /* 0x000fe20000011600 */
[----:B------:R-:W-:-:S03]  /*baf0*/  VIADD R44, R44, 0xc400 ;  /* 0x0000c4002c2c7836 */ /* 0x000fc60000000000 */
[----:B------:R-:W-:Y:S02]  /*bb00*/  LOP3.LUT R0, R0, 0x3fff, RZ, 0xc0, !PT ;  /* 0x00003fff00007812 */ /* 0x000fe400078ec0ff */
[----:B------:R-:W-:Y:S02]  /*bb10*/  SHF.R.U32.HI R44, RZ, 0x4, R44 ;  /* 0x00000004ff2c7819 */ /* 0x000fe4000001162c */
[----:B------:R-:W-:Y:S02]  /*bb20*/  LOP3.LUT R0, R0, 0x10000, RZ, 0xfc, !PT ;  /* 0x0001000000007812 */ /* 0x000fe400078efcff */
[----:B------:R-:W-:-:S03]  /*bb30*/  LOP3.LUT R44, R44, 0x3fff, RZ, 0xc0, !PT ;  /* 0x00003fff2c2c7812 */ /* 0x000fc600078ec0ff */
[----:B------:R2:W-:Y:S01]  /*bb40*/  STL [R1+0x44], R0 ;  /* 0x0000440001007387 */ /* 0x0005e20000100800 */
[----:B-1----:R-:W-:Y:S05]  /*bb50*/  @P1 BRA `(.L_x_10517) ;  /* 0x0000000000081947 */ /* 0x002fea0003800000 */
[----:B------:R-:W1:Y:S02]  /*bb60*/  SYNCS.PHASECHK.TRANS64.TRYWAIT P1, [R8+URZ+0x2d830], R3 ;  /* 0x02d83003080075a7 */ /* 0x000e64000802017f */
[----:B-1----:R-:W-:Y:S05]  /*bb70*/  @!P1 BRA `(.L_x_10518) ;  /* 0x000000fc00009947 */ /* 0x002fea0003800000 */
.L_x_10517:
[----:B--2---:R-:W2:Y:S01]  /*bb80*/  LDL R0, [R1+0x44] ;  /* 0x0000440001007983 */ /* 0x004ea20000100800 */
[----:B------:R-:W-:Y:S01]  /*bb90*/  IMAD.MOV.U32 R5, RZ, RZ, -0x7fffffe0 ;  /* 0x80000020ff057424 */ /* 0x000fe200078e00ff */
[----:B------:R-:W-:Y:S01]  /*bba0*/  LOP3.LUT R148, R44, 0x10000, RZ, 0xfc, !PT ;  /* 0x000100002c947812 */ /* 0x000fe200078efcff */
[----:B------:R-:W-:Y:S01]  /*bbb0*/  IMAD.MOV.U32 R149, RZ, RZ, -0x7fffffe0 ;  /* 0x80000020ff957424 */ /* 0x000fe200078e00ff */
[----:B------:R-:W-:Y:S05]  /*bbc0*/  WARPSYNC.ALL ;  /* 0x0000000000007948 */ /* 0x000fea0003800000 */
[----:B------:R-:W-:Y:S01]  /*bbd0*/  R2UR UR7, R5 ;  /* 0x00000000050772ca */ /* 0x000fe200000e0000 */
[----:B------:R-:W-:Y:S01]  /*bbe0*/  WARPGROUP.ARRIVE ;  /* 0x00000000000079c5 */ /* 0x000fe20000000000 */
[C---:B------:R-:W-:Y:S01]  /*bbf0*/  R2UR UR4, R148.reuse ;  /* 0x00000000940472ca */ /* 0x040fe200000e0000 */
[----:B------:R-:W-:Y:S01]  /*bc00*/  VIADD R20, R148, 0x2 ;  /* 0x0000000294147836 */ /* 0x000fe20000000000 */
[----:B------:R-:W-:Y:S01]  /*bc10*/  R2UR UR5, R149 ;  /* 0x00000000950572ca */ /* 0x000fe200000e0000 */
[----:B------:R-:W-:-:S02]  /*bc20*/  IMAD.MOV.U32 R7, RZ, RZ, -0x7fffffe0 ;  /* 0x80000020ff077424 */ /* 0x000fc400078e00ff */
[----:B------:R-:W-:Y:S02]  /*bc30*/  IMAD.MOV.U32 R21, RZ, RZ, -0x7fffffe0 ;  /* 0x80000020ff157424 */ /* 0x000fe400078e00ff */
[C---:B------:R-:W-:Y:S02]  /*bc40*/  VIADD R14, R148.reuse, 0x300 ;  /* 0x00000300940e7836 */ /* 0x040fe40000000000 */
[----:B------:R-:W-:Y:S01]  /*bc50*/  IMAD.MOV.U32 R15, RZ, RZ, -0x7fffffe0 ;  /* 0x80000020ff0f7424 */ /* 0x000fe200078e00ff */
[----:B------:R3:W-:Y:S01]  /*bc60*/  STL.64 [R1+0x18], R20 ;  /* 0x0000181401007387 */ /* 0x0007e20000100a00 */
[C---:B------:R-:W-:Y:S02]  /*bc70*/  VIADD R12, R148.reuse, 0x302 ;  /* 0x00000302940c7836 */ /* 0x040fe40000000000 */
[----:B------:R-:W-:Y:S01]  /*bc80*/  IMAD.MOV.U32 R13, RZ, RZ, -0x7fffffe0 ;  /* 0x80000020ff0d7424 */ /* 0x000fe200078e00ff */
[----:B------:R3:W-:Y:S01]  /*bc90*/  STL.64 [R1+0x10], R14 ;  /* 0x0000100e01007387 */ /* 0x0007e20000100a00 */
[----:B------:R-:W-:-:S02]  /*bca0*/  VIADD R10, R148, 0x600 ;  /* 0x00000600940a7836 */ /* 0x000fc40000000000 */
[----:B------:R-:W-:Y:S01]  /*bcb0*/  IMAD.MOV.U32 R11, RZ, RZ, -0x7fffffe0 ;  /* 0x80000020ff0b7424 */ /* 0x000fe200078e00ff */
[----:B------:R3:W-:Y:S01]  /*bcc0*/  STL.64 [R1+0x8], R12 ;  /* 0x0000080c01007387 */ /* 0x0007e20000100a00 */
[----:B------:R-:W-:Y:S02]  /*bcd0*/  IMAD.MOV.U32 R5, RZ, RZ, -0x7fffffe0 ;  /* 0x80000020ff057424 */ /* 0x000fe400078e00ff */
[----:B------:R-:W-:Y:S01]  /*bce0*/  VIADD R156, R148, 0x602 ;  /* 0x00000602949c7836 */ /* 0x000fe20000000000 */
[----:B------:R3:W-:Y:S01]  /*bcf0*/  STL.64 [R1], R10 ;  /* 0x0000000a01007387 */ /* 0x0007e20000100a00 */
[----:B------:R-:W-:Y:S02]  /*bd00*/  IMAD.MOV.U32 R157, RZ, RZ, -0x7fffffe0 ;  /* 0x80000020ff9d7424 */ /* 0x000fe400078e00ff */
[----:B------:R-:W-:Y:S02]  /*bd10*/  IMAD.MOV.U32 R135, RZ, RZ, RZ ;  /* 0x000000ffff877224 */ /* 0x000fe400078e00ff */
[----:B--2---:R-:W-:-:S04]  /*bd20*/  IMAD R4, R140, 0x600, R0 ;  /* 0x000006008c047824 */ /* 0x004fc800078e0200 */
[C---:B------:R-:W-:Y:S01]  /*bd30*/  VIADD R6, R4.reuse, 0x2 ;  /* 0x0000000204067836 */ /* 0x040fe20000000000 */
[----:B------:R-:W-:-:S13]  /*bd40*/  R2UR UR6, R4 ;  /* 0x00000000040672ca */ /* 0x000fda00000e0000 */
[----:B------:R-:W-:Y:S01]  /*bd50*/  HGMMA.64x128x16.F32.BF16 R24, gdesc[UR4], RZ, !UPT, gsb0 ;  /* 0x01e00000041879f0 */ /* 0x000fe2000c0018ff */
[----:B------:R-:W-:Y:S01]  /*bd60*/  R2UR UR6, R6 ;  /* 0x00000000060672ca */ /* 0x000fe200000e0000 */
[----:B------:R-:W-:Y:S01]  /*bd70*/  VIADD R6, R4, 0x200 ;  /* 0x0000020004067836 */ /* 0x000fe20000000000 */
[----:B------:R-:W-:Y:S01]  /*bd80*/  R2UR UR7, R7 ;  /* 0x00000000070772ca */ /* 0x000fe200000e0000 */
[----:B------:R-:W-:Y:S01]  /*bd90*/  IMAD.MOV.U32 R7, RZ, RZ, -0x7fffffe0 ;  /* 0x80000020ff077424 */ /* 0x000fe200078e00ff */
[----:B------:R-:W-:Y:S02]  /*bda0*/  R2UR UR4, R20 ;  /* 0x00000000140472ca */ /* 0x000fe400000e0000 */
[----:B------:R-:W-:Y:S01]  /*bdb0*/  R2UR UR5, R21 ;  /* 0x00000000150572ca */ /* 0x000fe200000e0000 */
[----:B------:R-:W-:Y:S02]  /*bdc0*/  WARPGROUP.DEPBAR.LE gsb0, 0x0 ;  /* 0x00008000000079c5 */ /* 0x000fe40000010000 */
[----:B------:R-:W-:-:S10]  /*bdd0*/  WARPGROUP.ARRIVE ;  /* 0x00000000000079c5 */ /* 0x000fd40000000000 */
[----:B------:R-:W-:Y:S01]  /*bde0*/  HGMMA.64x128x16.F32.BF16 R24, gdesc[UR4], R24, gsb0 ;  /* 0x01e00000041879f0 */ /* 0x000fe20008001818 */
        /* <DEDUP_REMOVED lines=13> */
[----:B------:R-:W-:Y:S01]  /*bec0*/  R2UR UR4, R12 ;  /* 0x000000000c0472ca */ /* 0x000fe200000e0000 */
[----:B------:R-:W-:Y:S01]  /*bed0*/  VIADD R4, R4, 0x402 ;  /* 0x0000040204047836 */ /* 0x000fe20000000000 */
[----:B------:R-:W-:Y:S01]  /*bee0*/  R2UR UR5, R13 ;  /* 0x000000000d0572ca */ /* 0x000fe200000e0000 */
[----:B------:R-:W-:Y:S02]  /*bef0*/  WARPGROUP.DEPBAR.LE gsb0, 0x0 ;  /* 0x00008000000079c5 */ /* 0x000fe40000010000 */
[----:B------:R-:W-:-:S10]  /*bf00*/  WARPGROUP.ARRIVE ;  /* 0x00000000000079c5 */ /* 0x000fd40000000000 */
[----:B------:R-:W-:Y:S01]  /*bf10*/  HGMMA.64x128x16.F32.BF16 R24, gdesc[UR4], R24, gsb0 ;  /* 0x01e00000041879f0 */ /* 0x000fe20008001818 */
[----:B------:R-:W-:Y:S02]  /*bf20*/  R2UR UR6, R6 ;  /* 0x00000000060672ca */ /* 0x000fe400000e0000 */
[----:B------:R-:W-:Y:S02]  /*bf30*/  R2UR UR7, R7 ;  /* 0x00000000070772ca */ /* 0x000fe400000e0000 */
[----:B------:R-:W-:Y:S02]  /*bf40*/  R2UR UR4, R10 ;  /* 0x000000000a0472ca */ /* 0x000fe400000e0000 */
        /* <DEDUP_REMOVED lines=12> */
[----:B---3--:R-:W-:Y:S05]  /*c010*/  @!P0 BRA `(.L_x_10519) ;  /* 0x0000000000048947 */ /* 0x008fea0003800000 */
[----:B------:R-:W-:Y:S01]  /*c020*/  BPT.TRAP 0x1 ;  /* 0x000000040000795c */ /* 0x000fe20000300000 */
.L_x_10519:
[----:B------:R-:W2:Y:S01]  /*c030*/  LDL R0, [R1+0x70] ;  /* 0x0000700001007983 */ /* 0x000ea20000100800 */
[----:B------:R-:W-:-:S03]  /*c040*/  ULDC UR41, c[0x0][0x988] ;  /* 0x0002620000297ab9 */ /* 0x000fc60000000800 */
[----:B------:R-:W3:Y:S01]  /*c050*/  LDL R94, [R1+0x30] ;  /* 0x00003000015e7983 */ /* 0x000ee20000100800 */
[----:B01----:R-:W-:Y:S01]  /*c060*/  VIADD R8, R8, 0x2d840 ;  /* 0x0002d84008087836 */ /* 0x003fe20000000000 */
[----:B------:R-:W-:Y:S02]  /*c070*/  ULDC UR44, c[0x0][0x988] ;  /* 0x00026200002c7ab9 */ /* 0x000fe40000000800 */
[----:B-----5:R-:W4:Y:S04]  /*c080*/  LDL R95, [R1+0x50] ;  /* 0x00005000015f7983 */ /* 0x020f280000100800 */
[----:B------:R-:W4:Y:S04]  /*c090*/  LDL R93, [R1+0x38] ;  /* 0x00003800015d7983 */ /* 0x000f280000100800 */
[----:B------:R-:W4:Y:S01]  /*c0a0*/  LDL R92, [R1+0x34] ;  /* 0x00003400015c7983 */ /* 0x000f220000100800 */
[----:B--2---:R-:W-:-:S05]  /*c0b0*/  IADD3 R3, R102, 0x80, -R0 ;  /* 0x0000008066037810 */ /* 0x004fca0007ffe800 */
[----:B------:R-:W-:-:S05]  /*c0c0*/  IMAD R0, R88, -0x80, R3 ;  /* 0xffffff8058007824 */ /* 0x000fca00078e0203 */
[C---:B------:R-:W-:Y:S02]  /*c0d0*/  ISETP.GT.AND P1, PT, R0.reuse, RZ, PT ;  /* 0x000000ff0000720c */ /* 0x040fe40003f24270 */
[C---:B------:R-:W-:Y:S02]  /*c0e0*/  ISETP.GT.AND P3, PT, R0.reuse, 0x1, PT ;  /* 0x000000010000780c */ /* 0x040fe40003f64270 */
[----:B------:R-:W-:Y:S02]  /*c0f0*/  ISETP.GT.AND P2, PT, R0, 0x8, PT ;  /* 0x000000080000780c */ /* 0x000fe40003f44270 */
        /* <DEDUP_REMOVED lines=8> */
[----:B------:R-:W-:-:S02]  /*c180*/  FSEL R28, R28, -INF , P2 ;  /* 0xff8000001c1c7808 */ /* 0x000fc40001000000 */
[----:B------:R-:W-:Y:S02]  /*c190*/  FMNMX.FTZ R3, R24, R25, !PT ;  /* 0x0000001918037209 */ /* 0x000fe40007810000 */
[----:B------:R-:W-:Y:S02]  /*c1a0*/  FSEL R30, R30, -INF , P2 ;  /* 0xff8000001e1e7808 */ /* 0x000fe40001000000 */
[----:B------:R-:W-:Y:S02]  /*c1b0*/  FSEL R31, R31, -INF , P5 ;  /* 0xff8000001f1f7808 */ /* 0x000fe40002800000 */
[----:B------:R-:W-:Y:S02]  /*c1c0*/  FSEL R29, R29, -INF , P5 ;  /* 0xff8000001d1d7808 */ /* 0x000fe40002800000 */
[----:B------:R-:W-:Y:S02]  /*c1d0*/  FSEL R34, R34, -INF , P4 ;  /* 0xff80000022227808 */ /* 0x000fe40002000000 */
        /* <DEDUP_REMOVED lines=15> */
[----:B------:R-:W-:Y:S02]  /*c2d0*/  FSEL R43, R43, -INF , P4 ;  /* 0xff8000002b2b7808 */ /* 0x000fe40002000000 */
[----:B------:R-:W-:Y:S02]  /*c2e0*/  FSEL R41, R41, -INF , P4 ;  /* 0xff80000029297808 */ /* 0x000fe40002000000 */
[----:B------:R-:W-:Y:S02]  /*c2f0*/  FSEL R46, R46, -INF , P1 ;  /* 0xff8000002e2e7808 */ /* 0x000fe40000800000 */
[----:B------:R-:W-:-:S02]  /*c300*/  FSEL R44, R44, -INF , P1 ;  /* 0xff8000002c2c7808 */ /* 0x000fc40000800000 */
[----:B------:R-:W-:Y:S02]  /*c310*/  FSEL R47, R47, -INF , P3 ;  /* 0xff8000002f2f7808 */ /* 0x000fe40001800000 */
[----:B------:R-:W-:Y:S02]  /*c320*/  FSEL R45, R45, -INF , P3 ;  /* 0xff8000002d2d7808 */ /* 0x000fe40001800000 */
[----:B------:R-:W-:Y:S02]  /*c330*/  FMNMX.FTZ R3, R29, R4, !PT ;  /* 0x000000041d037209 */ /* 0x000fe40007810000 */
[C---:B------:R-:W-:Y:S02]  /*c340*/  ISETP.GT.AND P2, PT, R0.reuse, 0x30, PT ;  /* 0x000000300000780c */ /* 0x040fe40003f44270 */
[C---:B------:R-:W-:Y:S02]  /*c350*/  ISETP.GT.AND P5, PT, R0.reuse, 0x31, PT ;  /* 0x000000310000780c */ /* 0x040fe40003fa4270 */
[----:B------:R-:W-:-:S02]  /*c360*/  ISETP.GT.AND P4, PT, R0, 0x38, PT ;  /* 0x000000380000780c */ /* 0x000fc40003f84270 */
[C---:B------:R-:W-:Y:S02]  /*c370*/  ISETP.GT.AND P1, PT, R0.reuse, 0x39, PT ;  /* 0x000000390000780c */ /* 0x040fe40003f24270 */
[----:B------:R-:W-:Y:S02]  /*c380*/  ISETP.GT.AND P3, PT, R0, 0x40, PT ;  /* 0x000000400000780c */ /* 0x000fe40003f64270 */
[----:B------:R-:W-:Y:S02]  /*c390*/  FMNMX.FTZ R4, R32, R3, !PT ;  /* 0x0000000320047209 */ /* 0x000fe40007810000 */
[----:B------:R-:W-:Y:S02]  /*c3a0*/  FSEL R50, R50, -INF , P2 ;  /* 0xff80000032327808 */ /* 0x000fe40001000000 */
        /* <DEDUP_REMOVED lines=9> */
[C---:B------:R-:W-:Y:S02]  /*c440*/  ISETP.GT.AND P2, PT, R0.reuse, 0x41, PT ;  /* 0x000000410000780c */ /* 0x040fe40003f44270 */
[C---:B------:R-:W-:Y:S02]  /*c450*/  ISETP.GT.AND P5, PT, R0.reuse, 0x48, PT ;  /* 0x000000480000780c */ /* 0x040fe40003fa4270 */
[C---:B------:R-:W-:Y:S02]  /*c460*/  ISETP.GT.AND P4, PT, R0.reuse, 0x49, PT ;  /* 0x000000490000780c */ /* 0x040fe40003f84270 */
[C---:B------:R-:W-:Y:S02]  /*c470*/  ISETP.GT.AND P1, PT, R0.reuse, 0x50, PT ;  /* 0x000000500000780c */ /* 0x040fe40003f24270 */
[----:B------:R-:W-:-:S02]  /*c480*/  ISETP.GT.AND P3, PT, R0, 0x51, PT ;  /* 0x000000510000780c */ /* 0x000fc40003f64270 */
        /* <DEDUP_REMOVED lines=15> */
[----:B------:R-:W-:Y:S02]  /*c580*/  ISETP.GT.AND P3, PT, R0, 0x68, PT ;  /* 0x000000680000780c */ /* 0x000fe40003f64270 */
[----:B------:R-:W-:Y:S02]  /*c590*/  FMNMX.FTZ R4, R36, R3, !PT ;  /* 0x0000000324047209 */ /* 0x000fe40007810000 */
[----:B------:R-:W-:-:S02]  /*c5a0*/  FMNMX.FTZ R3, R26, R27, !PT ;  /* 0x0000001b1a037209 */ /* 0x000fc40007810000 */
        /* <DEDUP_REMOVED lines=55> */
[----:B------:R-:W-:Y:S02]  /*c920*/  FSEL R77, R77, -INF , P2 ;  /* 0xff8000004d4d7808 */ /* 0x000fe40001000000 */
[----:B------:R-:W-:Y:S02]  /*c930*/  FMNMX.FTZ R4, R76, R5, !PT ;  /* 0x000000054c047209 */ /* 0x000fe40007810000 */
[----:B------:R-:W-:-:S02]  /*c940*/  FMNMX.FTZ R3, R71, R0, !PT ;  /* 0x0000000047037209 */ /* 0x000fc40007810000 */
[----:B------:R-:W-:Y:S02]  /*c950*/  FSEL R80, R80, -INF , P5 ;  /* 0xff80000050507808 */ /* 0x000fe40002800000 */
[----:B------:R-:W-:Y:S02]  /*c960*/  FMNMX.FTZ R5, R77, R4, !PT ;  /* 0x000000044d057209 */ /* 0x000fe40007810000 */
[----:B------:R-:W-:Y:S02]  /*c970*/  FMNMX.FTZ R0, R74, R3, !PT ;  /* 0x000000034a007209 */ /* 0x000fe40007810000 */
[----:B------:R-:W-:Y:S02]  /*c980*/  FSEL R81, R81, -INF , P4 ;  /* 0xff80000051517808 */ /* 0x000fe40002000000 */
[----:B------:R-:W-:Y:S02]  /*c990*/  FMNMX.FTZ R4, R80, R5, !PT ;  /* 0x0000000550047209 */ /* 0x000fe40007810000 */
[----:B------:R-:W-:-:S02]  /*c9a0*/  FMNMX.FTZ R3, R75, R0, !PT ;  /* 0x000000004b037209 */ /* 0x000fc40007810000 */
[----:B------:R-:W-:Y:S02]  /*c9b0*/  FSEL R84, R84, -INF , P1 ;  /* 0xff80000054547808 */ /* 0x000fe40000800000 */
[----:B------:R-:W-:Y:S02]  /*c9c0*/  FMNMX.FTZ R5, R81, R4, !PT ;  /* 0x0000000451057209 */ /* 0x000fe40007810000 */
[----:B------:R-:W-:Y:S02]  /*c9d0*/  FSEL R79, R79, -INF , P2 ;  /* 0xff8000004f4f7808 */ /* 0x000fe40001000000 */
[----:B------:R-:W-:Y:S02]  /*c9e0*/  FMNMX.FTZ R4, R78, R3, !PT ;  /* 0x000000034e047209 */ /* 0x000fe40007810000 */
[----:B------:R-:W-:Y:S02]  /*c9f0*/  FMNMX.FTZ R0, R84, R5, !PT ;  /* 0x0000000554007209 */ /* 0x000fe40007810000 */
[----:B------:R-:W-:-:S02]  /*ca00*/  FSEL R82, R82, -INF , P5 ;  /* 0xff80000052527808 */ /* 0x000fc40002800000 */
[----:B------:R-:W-:Y:S02]  /*ca10*/  FMNMX.FTZ R5, R79, R4, !PT ;  /* 0x000000044f057209 */ /* 0x000fe40007810000 */
[----:B------:R-:W-:Y:S02]  /*ca20*/  FSEL R83, R83, -INF , P4 ;  /* 0xff80000053537808 */ /* 0x000fe40002000000 */
[----:B------:R-:W-:Y:S02]  /*ca30*/  FMNMX.FTZ R4, R82, R5, !PT ;  /* 0x0000000552047209 */ /* 0x000fe40007810000 */
[----:B------:R-:W-:Y:S02]  /*ca40*/  FSEL R85, R85, -INF , P3 ;  /* 0xff80000055557808 */ /* 0x000fe40001800000 */
[----:B------:R-:W-:Y:S02]  /*ca50*/  FSEL R86, R86, -INF , P1 ;  /* 0xff80000056567808 */ /* 0x000fe40000800000 */
[----:B------:R-:W-:-:S02]  /*ca60*/  FMNMX.FTZ R5, R83, R4, !PT ;  /* 0x0000000453057209 */ /* 0x000fc40007810000 */
[----:B------:R-:W-:Y:S02]  /*ca70*/  FMNMX.FTZ R0, R85, R0, !PT ;  /* 0x0000000055007209 */ /* 0x000fe40007810000 */
[----:B------:R-:W-:Y:S02]  /*ca80*/  FSEL R87, R87, -INF , P3 ;  /* 0xff80000057577808 */ /* 0x000fe40001800000 */
[----:B------:R-:W-:Y:S01]  /*ca90*/  FMNMX.FTZ R4, R86, R5, !PT ;  /* 0x0000000556047209 */ /* 0x000fe20007810000 */
[----:B------:R-:W0:Y:S03]  /*caa0*/  SHFL.BFLY PT, R3, R0, 0x2, 0x1f ;  /* 0x0c401f0000037f89 */ /* 0x000e2600000e0000 */
[----:B------:R-:W-:-:S05]  /*cab0*/  FMNMX.FTZ R4, R87, R4, !PT ;  /* 0x0000000457047209 */ /* 0x000fca0007810000 */
[----:B------:R-:W1:Y:S01]  /*cac0*/  SHFL.BFLY PT, R5, R4, 0x2, 0x1f ;  /* 0x0c401f0004057f89 */ /* 0x000e6200000e0000 */
[----:B0-----:R-:W-:-:S05]  /*cad0*/  FMNMX.FTZ R0, R0, R3, !PT ;  /* 0x0000000300007209 */ /* 0x001fca0007810000 */
[----:B------:R-:W0:Y:S01]  /*cae0*/  SHFL.BFLY PT, R6, R0, 0x1, 0x1f ;  /* 0x0c201f0000067f89 */ /* 0x000e2200000e0000 */
[----:B-1----:R-:W-:-:S05]  /*caf0*/  FMNMX.FTZ R3, R4, R5, !PT ;  /* 0x0000000504037209 */ /* 0x002fca0007810000 */
[----:B------:R-:W1:Y:S01]  /*cb00*/  SHFL.BFLY PT, R4, R3, 0x1, 0x1f ;  /* 0x0c201f0003047f89 */ /* 0x000e6200000e0000 */
[----:B0-----:R-:W-:-:S04]  /*cb10*/  FMNMX.FTZ R0, R0, R6, !PT ;  /* 0x0000000600007209 */ /* 0x001fc80007810000 */
[C---:B------:R-:W-:Y:S01]  /*cb20*/  FSETP.NEU.FTZ.AND P1, PT, R0.reuse, -INF , PT ;  /* 0xff8000000000780b */ /* 0x040fe20003f3d000 */
[----:B------:R-:W-:Y:S01]  /*cb30*/  FMUL.FTZ R9, R0, UR41 ;  /* 0x0000002900097c20 */ /* 0x000fe20008410000 */
[----:B-1----:R-:W-:-:S04]  /*cb40*/  FMNMX.FTZ R3, R3, R4, !PT ;  /* 0x0000000403037209 */ /* 0x002fc80007810000 */
[----:B------:R-:W-:Y:S02]  /*cb50*/  FSEL R9, R9, RZ, P1 ;  /* 0x000000ff09097208 */ /* 0x000fe40000800000 */
[C---:B------:R-:W-:Y:S01]  /*cb60*/  FSETP.NEU.FTZ.AND P1, PT, R3.reuse, -INF , PT ;  /* 0xff8000000300780b */ /* 0x040fe20003f3d000 */
[----:B------:R-:W-:-:S05]  /*cb70*/  FMUL.FTZ R12, R3, UR41 ;  /* 0x00000029030c7c20 */ /* 0x000fca0008410000 */
[----:B------:R-:W-:Y:S01]  /*cb80*/  FSEL R12, R12, RZ, P1 ;  /* 0x000000ff0c0c7208 */ /* 0x000fe20000800000 */
[--C-:B------:R-:W-:Y:S01]  /*cb90*/  FFMA.FTZ R10, R24, UR41, -R9.reuse ;  /* 0x00000029180a7c23 */ /* 0x100fe20008010809 */
[--C-:B------:R-:W-:Y:S01]  /*cba0*/  FFMA.FTZ R11, R25, UR41, -R9.reuse ;  /* 0x00000029190b7c23 */ /* 0x100fe20008010809 */
[--C-:B------:R-:W-:Y:S01]  /*cbb0*/  FFMA.FTZ R13, R28, UR41, -R9.reuse ;  /* 0x000000291c0d7c23 */ /* 0x100fe20008010809 */
[----:B------:R-:W-:Y:S01]  /*cbc0*/  FFMA.FTZ R14, R29, UR41, -R9 ;  /* 0x000000291d0e7c23 */ /* 0x000fe20008010809 */
[--C-:B------:R-:W-:Y:S01]  /*cbd0*/  FFMA.FTZ R15, R26, UR41, -R12.reuse ;  /* 0x000000291a0f7c23 */ /* 0x100fe2000801080c */
[--C-:B------:R-:W-:Y:S01]  /*cbe0*/  FFMA.FTZ R20, R27, UR41, -R12.reuse ;  /* 0x000000291b147c23 */ /* 0x100fe2000801080c */
[--C-:B------:R-:W-:Y:S01]  /*cbf0*/  FFMA.FTZ R21, R30, UR41, -R12.reuse ;  /* 0x000000291e157c23 */ /* 0x100fe2000801080c */
[----:B------:R-:W-:Y:S01]  /*cc00*/  FFMA.FTZ R24, R31, UR41, -R12 ;  /* 0x000000291f187c23 */ /* 0x000fe2000801080c */
[----:B------:R-:W-:Y:S08]  /*cc10*/  MUFU.EX2 R10, R10 ;  /* 0x0000000a000a7308 */ /* 0x000ff00000000800 */
[----:B------:R-:W0:Y:S08]  /*cc20*/  MUFU.EX2 R11, R11 ;  /* 0x0000000b000b7308 */ /* 0x000e300000000800 */
[----:B------:R-:W-:Y:S08]  /*cc30*/  MUFU.EX2 R13, R13 ;  /* 0x0000000d000d7308 */ /* 0x000ff00000000800 */
[----:B------:R-:W1:Y:S08]  /*cc40*/  MUFU.EX2 R14, R14 ;  /* 0x0000000e000e7308 */ /* 0x000e700000000800 */
[----:B------:R-:W-:Y:S08]  /*cc50*/  MUFU.EX2 R15, R15 ;  /* 0x0000000f000f7308 */ /* 0x000ff00000000800 */
[----:B------:R-:W2:Y:S08]  /*cc60*/  MUFU.EX2 R20, R20 ;  /* 0x0000001400147308 */ /* 0x000eb00000000800 */
[----:B------:R-:W-:Y:S08]  /*cc70*/  MUFU.EX2 R21, R21 ;  /* 0x0000001500157308 */ /* 0x000ff00000000800 */
[----:B------:R-:W3:Y:S01]  /*cc80*/  MUFU.EX2 R24, R24 ;  /* 0x0000001800187308 */ /* 0x000ee20000000800 */
[----:B------:R-:W-:Y:S01]  /*cc90*/  IMAD.U32 R5, RZ, RZ, UR39 ;  /* 0x00000027ff057e24 */ /* 0x000fe2000f8e00ff */
[----:B0-----:R-:W-:-:S02]  /*cca0*/  F2FP.BF16.F32.PACK_AB R4, R11, R10 ;  /* 0x0000000a0b04723e */ /* 0x001fc400000010ff */
[----:B-1----:R-:W-:Y:S02]  /*ccb0*/  F2FP.BF16.F32.PACK_AB R6, R14, R13 ;  /* 0x0000000d0e06723e */ /* 0x002fe400000010ff */
[----:B------:R-:W-:Y:S02]  /*ccc0*/  PRMT R8, R5, 0x654, R8 ;  /* 0x0000065405087816 */ /* 0x000fe40000000008 */
[----:B--2---:R-:W-:Y:S01]  /*ccd0*/  F2FP.BF16.F32.PACK_AB R5, R20, R15 ;  /* 0x0000000f1405723e */ /* 0x004fe200000010ff */
[--C-:B------:R-:W-:Y:S01]  /*cce0*/  FFMA.FTZ R32, R32, UR41, -R9.reuse ;  /* 0x0000002920207c23 */ /* 0x100fe20008010809 */
[--C-:B------:R-:W-:Y:S01]  /*ccf0*/  FFMA.FTZ R33, R33, UR41, -R9.reuse ;  /* 0x0000002921217c23 */ /* 0x100fe20008010809 */
[--C-:B------:R-:W-:Y:S01]  /*cd00*/  FFMA.FTZ R36, R36, UR41, -R9.reuse ;  /* 0x0000002924247c23 */ /* 0x100fe20008010809 */
[--C-:B------:R-:W-:Y:S01]  /*cd10*/  FFMA.FTZ R37, R37, UR41, -R9.reuse ;  /* 0x0000002925257c23 */ /* 0x100fe20008010809 */
[----:B------:R0:W-:Y:S01]  /*cd20*/  SYNCS.ARRIVE.TRANS64.RED.A1T0 RZ, [R8+URZ], RZ ;  /* 0x000000ff08ff79a7 */ /* 0x0001e2000810043f */
[----:B---3--:R-:W-:Y:S01]  /*cd30*/  F2FP.BF16.F32.PACK_AB R7, R24, R21 ;  /* 0x000000151807723e */ /* 0x008fe200000010ff */
[--C-:B------:R-:W-:Y:S01]  /*cd40*/  FFMA.FTZ R89, R41, UR41, -R9.reuse ;  /* 0x0000002929597c23 */ /* 0x100fe20008010809 */
[--C-:B------:R-:W-:Y:S01]  /*cd50*/  FFMA.FTZ R90, R44, UR41, -R9.reuse ;  /* 0x000000292c5a7c23 */ /* 0x100fe20008010809 */
[----:B------:R-:W-:-:S02]  /*cd60*/  FFMA.FTZ R91, R45, UR41, -R9 ;  /* 0x000000292d5b7c23 */ /* 0x000fc40008010809 */
[----:B------:R1:W-:Y:S01]  /*cd70*/  STSM.16.M88.4 [R94+0x21800], R4 ;  /* 0x021800045e007844 */ /* 0x0003e20000000200 */
[--C-:B0-----:R-:W-:Y:S01]  /*cd80*/  FFMA.FTZ R8, R40, UR41, -R9.reuse ;  /* 0x0000002928087c23 */ /* 0x101fe20008010809 */
        /* <DEDUP_REMOVED lines=13> */
[----:B-1----:R0:W1:Y:S01]  /*ce60*/  MUFU.EX2 R4, R32 ;  /* 0x0000002000047308 */ /* 0x0020620000000800 */
[--C-:B------:R-:W-:Y:S01]  /*ce70*/  FFMA.FTZ R25, R84, UR41, -R9.reuse ;  /* 0x0000002954197c23 */ /* 0x100fe20008010809 */
[----:B------:R-:W-:-:S06]  /*ce80*/  FFMA.FTZ R141, R85, UR41, -R9 ;  /* 0x00000029558d7c23 */ /* 0x000fcc0008010809 */
[----:B------:R2:W3:Y:S01]  /*ce90*/  MUFU.EX2 R5, R33 ;  /* 0x0000002100057308 */ /* 0x0004e20000000800 */
[--C-:B0-----:R-:W-:Y:S01]  /*cea0*/  FFMA.FTZ R32, R53, UR41, -R9.reuse ;  /* 0x0000002935207c23 */ /* 0x101fe20008010809 */
[----:B------:R-:W-:-:S06]  /*ceb0*/  FFMA.FTZ R53, R81, UR41, -R9 ;  /* 0x0000002951357c23 */ /* 0x000fcc0008010809 */
[----:B------:R0:W-:Y:S01]  /*cec0*/  MUFU.EX2 R6, R36 ;  /* 0x0000002400067308 */ /* 0x0001e20000000800 */
[----:B--2---:R-:W-:Y:S01]  /*ced0*/  FFMA.FTZ R33, R56, UR41, -R9 ;  /* 0x0000002938217c23 */ /* 0x004fe20008010809 */
[----:B------:R-:W-:-:S06]  /*cee0*/  FFMA.FTZ R35, R35, UR41, -R12 ;  /* 0x0000002923237c23 */ /* 0x000fcc000801080c */
[----:B------:R2:W-:Y:S01]  /*cef0*/  MUFU.EX2 R7, R37 ;  /* 0x0000002500077308 */ /* 0x0005e20000000800 */
[----:B0-----:R-:W-:Y:S01]  /*cf00*/  FFMA.FTZ R36, R69, UR41, -R9 ;  /* 0x0000002945247c23 */ /* 0x001fe20008010809 */
[----:B------:R-:W-:Y:S01]  /*cf10*/  FADD.FTZ R10, R10, R11 ;  /* 0x0000000b0a0a7221 */ /* 0x000fe20000010000 */
[----:B--2---:R-:W-:Y:S01]  /*cf20*/  FFMA.FTZ R37, R72, UR41, -R9 ;  /* 0x0000002948257c23 */ /* 0x004fe20008010809 */
[--C-:B------:R-:W-:Y:S01]  /*cf30*/  FFMA.FTZ R9, R34, UR41, -R12.reuse ;  /* 0x0000002922097c23 */ /* 0x100fe2000801080c */
[----:B------:R-:W-:-:S03]  /*cf40*/  FFMA.FTZ R38, R38, UR41, -R12 ;  /* 0x0000002926267c23 */ /* 0x000fc6000801080c */
[----:B------:R-:W-:Y:S01]  /*cf50*/  MUFU.EX2 R35, R35 ;  /* 0x0000002300237308 */ /* 0x000fe20000000800 */
[----:B------:R-:W-:Y:S01]  /*cf60*/  FADD.FTZ R13, R13, R10 ;  /* 0x0000000a0d0d7221 */ /* 0x000fe20000010000 */
[----:B------:R-:W-:-:S06]  /*cf70*/  FADD.FTZ R15, R15, R20 ;  /* 0x000000140f0f7221 */ /* 0x000fcc0000010000 */
[----:B------:R-:W0:Y:S01]  /*cf80*/  MUFU.EX2 R9, R9 ;  /* 0x0000000900097308 */ /* 0x000e220000000800 */
[--C-:B------:R-:W-:Y:S01]  /*cf90*/  FFMA.FTZ R56, R39, UR41, -R12.reuse ;  /* 0x0000002927387c23 */ /* 0x100fe2000801080c */
[----:B------:R-:W-:Y:S01]  /*cfa0*/  FADD.FTZ R14, R14, R13 ;  /* 0x0000000d0e0e7221 */ /* 0x000fe20000010000 */
[----:B------:R-:W-:Y:S01]  /*cfb0*/  FADD.FTZ R15, R21, R15 ;  /* 0x0000000f150f7221 */ /* 0x000fe20000010000 */
[----:B------:R-:W-:-:S04]  /*cfc0*/  FFMA.FTZ R57, R42, UR41, -R12 ;  /* 0x000000292a397c23 */ /* 0x000fc8000801080c */
[----:B------:R-:W2:Y:S01]  /*cfd0*/  MUFU.EX2 R38, R38 ;  /* 0x0000002600267308 */ /* 0x000ea20000000800 */
[----:B-1----:R-:W-:Y:S01]  /*cfe0*/  FADD.FTZ R14, R4, R14 ;  /* 0x0000000e040e7221 */ /* 0x002fe20000010000 */
[----:B------:R-:W-:Y:S01]  /*cff0*/  FADD.FTZ R24, R24, R15 ;  /* 0x0000000f18187221 */ /* 0x000fe20000010000 */
[--C-:B------:R-:W-:Y:S01]  /*d000*/  FFMA.FTZ R43, R43, UR41, -R12.reuse ;  /* 0x000000292b2b7c23 */ /* 0x100fe2000801080c */
[----:B------:R-:W-:-:S04]  /*d010*/  FFMA.FTZ R10, R58, UR41, -R12 ;  /* 0x000000293a0a7c23 */ /* 0x000fc8000801080c */
[----:B------:R-:W1:Y:S01]  /*d020*/  MUFU.EX2 R8, R8 ;  /* 0x0000000800087308 */ /* 0x000e620000000800 */
[----:B---3--:R-:W-:Y:S01]  /*d030*/  FADD.FTZ R11, R5, R14 ;  /* 0x0000000e050b7221 */ /* 0x008fe20000010000 */
[----:B0-----:R-:W-:-:S06]  /*d040*/  FADD.FTZ R24, R9, R24 ;  /* 0x0000001809187221 */ /* 0x001fcc0000010000 */
[----:B------:R-:W0:Y:S01]  /*d050*/  MUFU.EX2 R56, R56 ;  /* 0x0000003800387308 */ /* 0x000e220000000800 */
[----:B------:R-:W-:-:S07]  /*d060*/  FFMA.FTZ R46, R46, UR41, -R12 ;  /* 0x000000292e2e7c23 */ /* 0x000fce000801080c */
[----:B------:R-:W3:Y:S01]  /*d070*/  MUFU.EX2 R89, R89 ;  /* 0x0000005900597308 */ /* 0x000ee20000000800 */
[----:B------:R-:W-:-:S07]  /*d080*/  FFMA.FTZ R47, R47, UR41, -R12 ;  /* 0x000000292f2f7c23 */ /* 0x000fce000801080c */
[----:B------:R-:W4:Y:S01]  /*d090*/  MUFU.EX2 R57, R57 ;  /* 0x0000003900397308 */ /* 0x000f220000000800 */
[--C-:B------:R-:W-:Y:S01]  /*d0a0*/  FFMA.FTZ R34, R50, UR41, -R12.reuse ;  /* 0x0000002932227c23 */ /* 0x100fe2000801080c */
[----:B------:R-:W-:-:S06]  /*d0b0*/  FFMA.FTZ R39, R51, UR41, -R12 ;  /* 0x0000002933277c23 */ /* 0x000fcc000801080c */
[----:B------:R-:W4:Y:S01]  /*d0c0*/  MUFU.EX2 R90, R90 ;  /* 0x0000005a005a7308 */ /* 0x000f220000000800 */
[----:B------:R-:W-:-:S07]  /*d0d0*/  FFMA.FTZ R42, R54, UR41, -R12 ;  /* 0x00000029362a7c23 */ /* 0x000fce000801080c */
[----:B------:R2:W-:Y:S01]  /*d0e0*/  MUFU.EX2 R20, R10 ;  /* 0x0000000a00147308 */ /* 0x0005e20000000800 */
[--C-:B------:R-:W-:Y:S01]  /*d0f0*/  FFMA.FTZ R50, R55, UR41, -R12.reuse ;  /* 0x0000002937327c23 */ /* 0x100fe2000801080c */
[----:B------:R-:W-:-:S06]  /*d100*/  FFMA.FTZ R51, R59, UR41, -R12 ;  /* 0x000000293b337c23 */ /* 0x000fcc000801080c */
[----:B------:R-:W4:Y:S01]  /*d110*/  MUFU.EX2 R43, R43 ;  /* 0x0000002b002b7308 */ /* 0x000f220000000800 */
[----:B--2---:R-:W-:Y:S01]  /*d120*/  FADD.FTZ R10, R6, R11 ;  /* 0x0000000b060a7221 */ /* 0x004fe20000010000 */
[----:B------:R-:W-:-:S03]  /*d130*/  FADD.FTZ R11, R35, R24 ;  /* 0x00000018230b7221 */ /* 0x000fc60000010000 */
[----:B------:R-:W-:Y:S01]  /*d140*/  FADD.FTZ R13, R7, R10 ;  /* 0x0000000a070d7221 */ /* 0x000fe20000010000 */
[----:B------:R-:W-:Y:S02]  /*d150*/  FADD.FTZ R11, R38, R11 ;  /* 0x0000000b260b7221 */ /* 0x000fe40000010000 */
[----:B------:R-:W2:Y:S01]  /*d160*/  MUFU.EX2 R91, R91 ;  /* 0x0000005b005b7308 */ /* 0x000ea20000000800 */
[--C-:B------:R-:W-:Y:S01]  /*d170*/  FFMA.FTZ R54, R62, UR41, -R12.reuse ;  /* 0x000000293e367c23 */ /* 0x100fe2000801080c */
[--C-:B------:R-:W-:Y:S01]  /*d180*/  FFMA.FTZ R60, R63, UR41, -R12.reuse ;  /* 0x000000293f3c7c23 */ /* 0x100fe2000801080c */
[--C-:B------:R-:W-:Y:S01]  /*d190*/  FFMA.FTZ R55, R66, UR41, -R12.reuse ;  /* 0x0000002942377c23 */ /* 0x100fe2000801080c */
[--C-:B------:R-:W-:Y:S01]  /*d1a0*/  FFMA.FTZ R58, R67, UR41, -R12.reuse ;  /* 0x00000029433a7c23 */ /* 0x100fe2000801080c */
[----:B------:R-:W-:-:S03]  /*d1b0*/  FFMA.FTZ R70, R70, UR41, -R12 ;  /* 0x0000002946467c23 */ /* 0x000fc6000801080c */
[----:B------:R-:W2:Y:S01]  /*d1c0*/  MUFU.EX2 R46, R46 ;  /* 0x0000002e002e7308 */ /* 0x000ea20000000800 */
        /* <DEDUP_REMOVED lines=8> */
[--C-:B------:R-:W-:Y:S01]  /*d250*/  FFMA.FTZ R86, R86, UR41, -R12.reuse ;  /* 0x0000002956567c23 */ /* 0x100fe2000801080c */
[----:B------:R-:W-:Y:S01]  /*d260*/  FFMA.FTZ R87, R87, UR41, -R12 ;  /* 0x0000002957577c23 */ /* 0x000fe2000801080c */
[----:B-1----:R-:W-:Y:S01]  /*d270*/  FADD.FTZ R12, R8, R13 ;  /* 0x0000000d080c7221 */ /* 0x002fe20000010000 */
[----:B0-----:R-:W-:-:S04]  /*d280*/  FADD.FTZ R10, R56, R11 ;  /* 0x0000000b380a7221 */ /* 0x001fc80000010000 */
[----:B------:R-:W0:Y:S01]  /*d290*/  MUFU.EX2 R47, R47 ;  /* 0x0000002f002f7308 */ /* 0x000e220000000800 */
[----:B---3--:R-:W-:Y:S01]  /*d2a0*/  FADD.FTZ R11, R89, R12 ;  /* 0x0000000c590b7221 */ /* 0x008fe20000010000 */
[----:B----4-:R-:W-:-:S06]  /*d2b0*/  FADD.FTZ R10, R57, R10 ;  /* 0x0000000a390a7221 */ /* 0x010fcc0000010000 */
[----:B------:R-:W1:Y:S01]  /*d2c0*/  MUFU.EX2 R30, R30 ;  /* 0x0000001e001e7308 */ /* 0x000e620000000800 */
[----:B------:R-:W-:Y:S01]  /*d2d0*/  FADD.FTZ R12, R90, R11 ;  /* 0x0000000b5a0c7221 */ /* 0x000fe20000010000 */
[----:B------:R-:W-:-:S06]  /*d2e0*/  FADD.FTZ R11, R43, R10 ;  /* 0x0000000a2b0b7221 */ /* 0x000fcc0000010000 */
[----:B------:R-:W3:Y:S01]  /*d2f0*/  MUFU.EX2 R34, R34 ;  /* 0x0000002200227308 */ /* 0x000ee20000000800 */
[----:B--2---:R-:W-:Y:S01]  /*d300*/  FADD.FTZ R13, R91, R12 ;  /* 0x0000000c5b0d7221 */ /* 0x004fe20000010000 */
[----:B------:R-:W-:-:S06]  /*d310*/  FADD.FTZ R10, R46, R11 ;  /* 0x0000000b2e0a7221 */ /* 0x000fcc0000010000 */
[----:B------:R-:W2:Y:S08]  /*d320*/  MUFU.EX2 R31, R31 ;  /* 0x0000001f001f7308 */ /* 0x000eb00000000800 */
[----:B------:R-:W4:Y:S01]  /*d330*/  MUFU.EX2 R39, R39 ;  /* 0x0000002700277308 */ /* 0x000f220000000800 */
[----:B------:R-:W-:Y:S01]  /*d340*/  FADD.FTZ R13, R26, R13 ;  /* 0x0000000d1a0d7221 */ /* 0x000fe20000010000 */
[----:B------:R-:W-:-:S06]  /*d350*/  F2FP.BF16.F32.PACK_AB R4, R5, R4 ;  /* 0x000000040504723e */ /* 0x000fcc00000010ff */
[----:B------:R-:W4:Y:S01]  /*d360*/  MUFU.EX2 R32, R32 ;  /* 0x0000002000207308 */ /* 0x000f220000000800 */
[----:B0-----:R-:W-:-:S07]  /*d370*/  FADD.FTZ R5, R47, R10 ;  /* 0x0000000a2f057221 */ /* 0x001fce0000010000 */
[----:B------:R-:W0:Y:S01]  /*d380*/  MUFU.EX2 R42, R42 ;  /* 0x0000002a002a7308 */ /* 0x000e220000000800 */
[----:B-1----:R-:W-:Y:S01]  /*d390*/  FADD.FTZ R12, R30, R13 ;  /* 0x0000000d1e0c7221 */ /* 0x002fe20000010000 */
[----:B---3--:R-:W-:-:S03]  /*d3a0*/  FADD.FTZ R10, R34, R5 ;  /* 0x00000005220a7221 */ /* 0x008fc60000010000 */
[----:B--2---:R-:W-:Y:S01]  /*d3b0*/  FADD.FTZ R11, R31, R12 ;  /* 0x0000000c1f0b7221 */ /* 0x004fe20000010000 */
[----:B----4-:R-:W-:-:S03]  /*d3c0*/  FADD.FTZ R5, R39, R10 ;  /* 0x0000000a27057221 */ /* 0x010fc60000010000 */
[----:B------:R-:W-:Y:S01]  /*d3d0*/  FADD.FTZ R12, R32, R11 ;  /* 0x0000000b200c7221 */ /* 0x000fe20000010000 */
[----:B0-----:R-:W-:Y:S01]  /*d3e0*/  FADD.FTZ R11, R42, R5 ;  /* 0x000000052a0b7221 */ /* 0x001fe20000010000 */
[----:B------:R-:W-:Y:S02]  /*d3f0*/  F2FP.BF16.F32.PACK_AB R5, R35, R9 ;  /* 0x000000092305723e */ /* 0x000fe400000010ff */
[----:B------:R-:W2:Y:S01]  /*d400*/  LDL R35, [R1+0x54] ;  /* 0x0000540001237983 */ /* 0x000ea20000100800 */
[----:B------:R-:W0:Y:S08]  /*d410*/  MUFU.EX2 R33, R33 ;  /* 0x0000002100217308 */ /* 0x000e300000000800 */
[----:B------:R-:W1:Y:S08]  /*d420*/  MUFU.EX2 R50, R50 ;  /* 0x0000003200327308 */ /* 0x000e700000000800 */
[----:B------:R-:W3:Y:S08]  /*d430*/  MUFU.EX2 R41, R41 ;  /* 0x0000002900297308 */ /* 0x000ef00000000800 */
[----:B------:R-:W4:Y:S01]  /*d440*/  MUFU.EX2 R45, R45 ;  /* 0x0000002d002d7308 */ /* 0x000f220000000800 */
[----:B0-----:R-:W-:-:S07]  /*d450*/  FADD.FTZ R12, R33, R12 ;  /* 0x0000000c210c7221 */ /* 0x001fce0000010000 */
[----:B------:R-:W0:Y:S08]  /*d460*/  MUFU.EX2 R51, R51 ;  /* 0x0000003300337308 */ /* 0x000e300000000800 */
[----:B------:R-:W0:Y:S01]  /*d470*/  MUFU.EX2 R49, R49 ;  /* 0x0000003100317308 */ /* 0x000e220000000800 */
[----:B-1----:R-:W-:Y:S01]  /*d480*/  FADD.FTZ R11, R50, R11 ;  /* 0x0000000b320b7221 */ /* 0x002fe20000010000 */
[----:B---3--:R-:W-:-:S06]  /*d490*/  FADD.FTZ R14, R41, R12 ;  /* 0x0000000c290e7221 */ /* 0x008fcc0000010000 */
[----:B------:R-:W1:Y:S08]  /*d4a0*/  MUFU.EX2 R54, R54 ;  /* 0x0000003600367308 */ /* 0x000e700000000800 */
[----:B------:R-:W3:Y:S01]  /*d4b0*/  MUFU.EX2 R27, R27 ;  /* 0x0000001b001b7308 */ /* 0x000ee20000000800 */
[----:B------:R-:W-:Y:S01]  /*d4c0*/  FADD.FTZ R12, R20, R11 ;  /* 0x0000000b140c7221 */ /* 0x000fe20000010000 */
[----:B----4-:R-:W-:-:S06]  /*d4d0*/  FADD.FTZ R14, R45, R14 ;  /* 0x0000000e2d0e7221 */ /* 0x010fcc0000010000 */
[----:B------:R-:W4:Y:S08]  /*d4e0*/  MUFU.EX2 R60, R60 ;  /* 0x0000003c003c7308 */ /* 0x000f300000000800 */
[----:B------:R-:W4:Y:S01]  /*d4f0*/  MUFU.EX2 R29, R29 ;  /* 0x0000001d001d7308 */ /* 0x000f220000000800 */
[----:B0-----:R-:W-:Y:S01]  /*d500*/  FADD.FTZ R13, R51, R12 ;  /* 0x0000000c330d7221 */ /* 0x001fe20000010000 */
[----:B------:R-:W-:-:S06]  /*d510*/  FADD.FTZ R14, R49, R14 ;  /* 0x0000000e310e7221 */ /* 0x000fcc0000010000 */
[----:B------:R-:W-:Y:S01]  /*d520*/  MUFU.EX2 R28, R28 ;  /* 0x0000001c001c7308 */ /* 0x000fe20000000800 */
[----:B------:R-:W-:-:S07]  /*d530*/  F2FP.BF16.F32.PACK_AB R6, R7, R6 ;  /* 0x000000060706723e */ /* 0x000fce00000010ff */
[----:B------:R-:W0:Y:S01]  /*d540*/  MUFU.EX2 R55, R55 ;  /* 0x0000003700377308 */ /* 0x000e220000000800 */
[----:B------:R-:W-:Y:S01]  /*d550*/  F2FP.BF16.F32.PACK_AB R7, R56, R38 ;  /* 0x000000263807723e */ /* 0x000fe200000010ff */
[----:B-1----:R-:W-:Y:S01]  /*d560*/  FADD.FTZ R13, R54, R13 ;  /* 0x0000000d360d7221 */ /* 0x002fe20000010000 */
[----:B---3--:R-:W-:-:S05]  /*d570*/  FADD.FTZ R38, R27, R14 ;  /* 0x0000000e1b267221 */ /* 0x008fca0000010000 */
[----:B------:R-:W-:Y:S01]  /*d580*/  MUFU.EX2 R36, R36 ;  /* 0x0000002400247308 */ /* 0x000fe20000000800 */
[----:B------:R-:W-:-:S07]  /*d590*/  F2FP.BF16.F32.PACK_AB R12, R30, R26 ;  /* 0x0000001a1e0c723e */ /* 0x000fce00000010ff */
[----:B------:R-:W1:Y:S01]  /*d5a0*/  MUFU.EX2 R58, R58 ;  /* 0x0000003a003a7308 */ /* 0x000e620000000800 */
[----:B----4-:R-:W-:Y:S01]  /*d5b0*/  FADD.FTZ R26, R60, R13 ;  /* 0x0000000d3c1a7221 */ /* 0x010fe20000010000 */
[----:B------:R-:W-:Y:S01]  /*d5c0*/  FADD.FTZ R13, R29, R38 ;  /* 0x000000261d0d7221 */ /* 0x000fe20000010000 */
[----:B------:R-:W-:-:S05]  /*d5d0*/  F2FP.BF16.F32.PACK_AB R8, R89, R8 ;  /* 0x000000085908723e */ /* 0x000fca00000010ff */
[----:B------:R-:W-:Y:S01]  /*d5e0*/  MUFU.EX2 R21, R70 ;  /* 0x0000004600157308 */ /* 0x000fe20000000800 */
[----:B------:R-:W-:Y:S01]  /*d5f0*/  F2FP.BF16.F32.PACK_AB R10, R91, R90 ;  /* 0x0000005a5b0a723e */ /* 0x000fe200000010ff */
[----:B------:R0:W-:Y:S01]  /*d600*/  STSM.16.M88.4 [R95], R4 ;  /* 0x000000045f007844 */ /* 0x0001e20000000200 */
[----:B------:R-:W-:-:S05]  /*d610*/  F2FP.BF16.F32.PACK_AB R9, R43, R57 ;  /* 0x000000392b09723e */ /* 0x000fca00000010ff */
[----:B------:R-:W3:Y:S01]  /*d620*/  MUFU.EX2 R24, R71 ;  /* 0x0000004700187308 */ /* 0x000ee20000000800 */
[----:B------:R-:W-:Y:S02]  /*d630*/  F2FP.BF16.F32.PACK_AB R11, R47, R46 ;  /* 0x0000002e2f0b723e */ /* 0x000fe400000010ff */
[----:B------:R-:W-:Y:S02]  /*d640*/  F2FP.BF16.F32.PACK_AB R14, R32, R31 ;  /* 0x0000001f200e723e */ /* 0x000fe400000010ff */
[----:B------:R-:W-:Y:S01]  /*d650*/  F2FP.BF16.F32.PACK_AB R15, R50, R42 ;  /* 0x0000002a320f723e */ /* 0x000fe200000010ff */
[----:B------:R1:W-:Y:S01]  /*d660*/  STSM.16.M88.4 [R93], R8 ;  /* 0x000000085d007844 */ /* 0x0003e20000000200 */
[----:B0-----:R-:W-:Y:S01]  /*d670*/  FADD.FTZ R5, R55, R26 ;  /* 0x0000001a37057221 */ /* 0x001fe20000010000 */
[----:B------:R-:W-:Y:S01]  /*d680*/  FADD.FTZ R7, R28, R13 ;  /* 0x0000000d1c077221 */ /* 0x000fe20000010000 */
[----:B------:R-:W-:Y:S02]  /*d690*/  F2FP.BF16.F32.PACK_AB R13, R39, R34 ;  /* 0x00000022270d723e */ /* 0x000fe400000010ff */
[----:B------:R-:W-:-:S02]  /*d6a0*/  F2FP.BF16.F32.PACK_AB R4, R41, R33 ;  /* 0x000000212904723e */ /* 0x000fc400000010ff */
[----:B------:R-:W-:Y:S01]  /*d6b0*/  F2FP.BF16.F32.PACK_AB R6, R49, R45 ;  /* 0x0000002d3106723e */ /* 0x000fe200000010ff */
[----:B------:R-:W-:Y:S01]  /*d6c0*/  STSM.16.M88.4 [R92], R12 ;  /* 0x0000000c5c007844 */ /* 0x000fe20000000200 */
[----:B-1----:R-:W-:Y:S01]  /*d6d0*/  FADD.FTZ R8, R58, R5 ;  /* 0x000000053a087221 */ /* 0x002fe20000010000 */
[----:B------:R-:W-:Y:S01]  /*d6e0*/  FADD.FTZ R10, R36, R7 ;  /* 0x00000007240a7221 */ /* 0x000fe20000010000 */
[----:B------:R-:W-:Y:S02]  /*d6f0*/  F2FP.BF16.F32.PACK_AB R5, R51, R20 ;  /* 0x000000143305723e */ /* 0x000fe400000010ff */
[----:B------:R-:W-:-:S05]  /*d700*/  F2FP.BF16.F32.PACK_AB R7, R60, R54 ;  /* 0x000000363c07723e */ /* 0x000fca00000010ff */
[----:B------:R0:W-:Y:S02]  /*d710*/  STSM.16.M88.4 [R94+0x27800], R4 ;  /* 0x027800045e007844 */ /* 0x0001e40000000200 */
[----:B0-----:R-:W-:Y:S02]  /*d720*/  F2FP.BF16.F32.PACK_AB R4, R29, R27 ;  /* 0x0000001b1d04723e */ /* 0x001fe400000010ff */
[----:B------:R-:W-:Y:S02]  /*d730*/  F2FP.BF16.F32.PACK_AB R6, R36, R28 ;  /* 0x0000001c2406723e */ /* 0x000fe400000010ff */
[----:B------:R-:W-:Y:S02]  /*d740*/  F2FP.BF16.F32.PACK_AB R5, R58, R55 ;  /* 0x000000373a05723e */ /* 0x000fe400000010ff */
[----:B---3--:R-:W-:-:S05]  /*d750*/  F2FP.BF16.F32.PACK_AB R7, R24, R21 ;  /* 0x000000151807723e */ /* 0x008fca00000010ff */
[----:B--2---:R0:W-:Y:S04]  /*d760*/  STSM.16.M88.4 [R35], R4 ;  /* 0x0000000423007844 */ /* 0x0041e80000000200 */
[----:B0-----:R-:W2:Y:S01]  /*d770*/  LDL R4, [R1+0x3c] ;  /* 0x00003c0001047983 */ /* 0x001ea20000100800 */
[----:B------:R-:W0:Y:S01]  /*d780*/  MUFU.EX2 R59, R59 ;  /* 0x0000003b003b7308 */ /* 0x000e220000000800 */
[----:B------:R-:W-:-:S07]  /*d790*/  FADD.FTZ R9, R21, R8 ;  /* 0x0000000815097221 */ /* 0x000fce0000010000 */
[----:B------:R-:W1:Y:S08]  /*d7a0*/  MUFU.EX2 R37, R37 ;  /* 0x0000002500257308 */ /* 0x000e700000000800 */
[----:B------:R-:W3:Y:S01]  /*d7b0*/  MUFU.EX2 R75, R75 ;  /* 0x0000004b004b7308 */ /* 0x000ee20000000800 */
[----:B------:R-:W-:-:S07]  /*d7c0*/  FADD.FTZ R8, R24, R9 ;  /* 0x0000000918087221 */ /* 0x000fce0000010000 */
[----:B------:R-:W4:Y:S08]  /*d7d0*/  MUFU.EX2 R40, R40 ;  /* 0x0000002800287308 */ /* 0x000f300000000800 */
        /* <DEDUP_REMOVED lines=8> */
[----:B----4-:R-:W-:Y:S01]  /*d860*/  FADD.FTZ R11, R40, R11 ;  /* 0x0000000b280b7221 */ /* 0x010fe20000010000 */
[----:B------:R-:W-:-:S06]  /*d870*/  FADD.FTZ R20, R78, R9 ;  /* 0x000000094e147221 */ /* 0x000fcc0000010000 */
[----:B------:R-:W4:Y:S08]  /*d880*/  MUFU.EX2 R52, R52 ;  /* 0x0000003400347308 */ /* 0x000f300000000800 */
[----:B------:R-:W4:Y:S01]  /*d890*/  MUFU.EX2 R83, R83 ;  /* 0x0000005300537308 */ /* 0x000f220000000800 */
[----:B0-----:R-:W-:-:S07]  /*d8a0*/  FADD.FTZ R11, R44, R11 ;  /* 0x0000000b2c0b7221 */ /* 0x001fce0000010000 */
[----:B------:R-:W0:Y:S08]  /*d8b0*/  MUFU.EX2 R53, R53 ;  /* 0x0000003500357308 */ /* 0x000e300000000800 */
[----:B------:R-:W-:Y:S08]  /*d8c0*/  MUFU.EX2 R25, R25 ;  /* 0x0000001900197308 */ /* 0x000ff00000000800 */
[----:B------:R-:W0:Y:S08]  /*d8d0*/  MUFU.EX2 R141, R141 ;  /* 0x0000008d008d7308 */ /* 0x000e300000000800 */
[----:B------:R-:W-:Y:S08]  /*d8e0*/  MUFU.EX2 R86, R86 ;  /* 0x0000005600567308 */ /* 0x000ff00000000800 */
[----:B------:R-:W0:Y:S01]  /*d8f0*/  MUFU.EX2 R87, R87 ;  /* 0x0000005700577308 */ /* 0x000e220000000800 */
[----:B------:R-:W-:Y:S01]  /*d900*/  FADD.FTZ R9, R79, R20 ;  /* 0x000000144f097221 */ /* 0x000fe20000010000 */
[----:B-1----:R-:W-:-:S03]  /*d910*/  FADD.FTZ R11, R48, R11 ;  /* 0x0000000b300b7221 */ /* 0x002fc60000010000 */
[----:B---3--:R-:W-:Y:S01]  /*d920*/  FADD.FTZ R14, R82, R9 ;  /* 0x00000009520e7221 */ /* 0x008fe20000010000 */
[----:B----4-:R-:W-:Y:S01]  /*d930*/  FADD.FTZ R26, R52, R11 ;  /* 0x0000000b341a7221 */ /* 0x010fe20000010000 */
[----:B------:R-:W-:Y:S02]  /*d940*/  F2FP.BF16.F32.PACK_AB R8, R40, R37 ;  /* 0x000000252808723e */ /* 0x000fe400000010ff */
[----:B------:R-:W-:Y:S01]  /*d950*/  F2FP.BF16.F32.PACK_AB R10, R48, R44 ;  /* 0x0000002c300a723e */ /* 0x000fe200000010ff */
[----:B------:R-:W-:Y:S01]  /*d960*/  FADD.FTZ R21, R83, R14 ;  /* 0x0000000e53157221 */ /* 0x000fe20000010000 */
[----:B------:R-:W-:Y:S02]  /*d970*/  F2FP.BF16.F32.PACK_AB R9, R75, R59 ;  /* 0x0000003b4b09723e */ /* 0x000fe400000010ff */
[----:B------:R-:W-:Y:S02]  /*d980*/  F2FP.BF16.F32.PACK_AB R11, R79, R78 ;  /* 0x0000004e4f0b723e */ /* 0x000fe400000010ff */
[----:B0-----:R-:W-:-:S02]  /*d990*/  F2FP.BF16.F32.PACK_AB R12, R53, R52 ;  /* 0x00000034350c723e */ /* 0x001fc400000010ff */
[----:B------:R-:W-:Y:S02]  /*d9a0*/  F2FP.BF16.F32.PACK_AB R13, R83, R82 ;  /* 0x00000052530d723e */ /* 0x000fe400000010ff */
[----:B------:R-:W-:Y:S02]  /*d9b0*/  F2FP.BF16.F32.PACK_AB R14, R141, R25 ;  /* 0x000000198d0e723e */ /* 0x000fe400000010ff */
[----:B------:R-:W-:Y:S01]  /*d9c0*/  F2FP.BF16.F32.PACK_AB R15, R87, R86 ;  /* 0x00000056570f723e */ /* 0x000fe200000010ff */
[----:B------:R0:W-:Y:S04]  /*d9d0*/  STSM.16.M88.4 [R93+0x6000], R8 ;  /* 0x006000085d007844 */ /* 0x0001e80000000200 */
[----:B------:R1:W-:Y:S01]  /*d9e0*/  STSM.16.M88.4 [R92+0x6000], R12 ;  /* 0x0060000c5c007844 */ /* 0x0003e20000000200 */
[----:B------:R3:W-:Y:S06]  /*d9f0*/  MEMBAR.ALL.CTA ;  /* 0x0000000000007992 */ /* 0x0007ec0000008000 */
[----:B---3--:R-:W3:Y:S01]  /*da00*/  FENCE.VIEW.ASYNC.S ;  /* 0x00000000000073c6 */ /* 0x008ee20000000000 */
[----:B------:R-:W-:-:S02]  /*da10*/  VIADD R20, R88, 0xfffffffe ;  /* 0xfffffffe58147836 */ /* 0x000fc40000000000 */
[----:B------:R-:W-:Y:S01]  /*da20*/  FADD.FTZ R26, R53, R26 ;  /* 0x0000001a351a7221 */ /* 0x000fe20000010000 */
[----:B------:R-:W-:-:S03]  /*da30*/  FADD.FTZ R86, R86, R21 ;  /* 0x0000001556567221 */ /* 0x000fc60000010000 */
[----:B------:R-:W-:Y:S01]  /*da40*/  FADD.FTZ R26, R25, R26 ;  /* 0x0000001a191a7221 */ /* 0x000fe20000010000 */
[----:B------:R-:W-:Y:S01]  /*da50*/  FADD.FTZ R21, R87, R86 ;  /* 0x0000005657157221 */ /* 0x000fe20000010000 */
[--C-:B------:R-:W-:Y:S02]  /*da60*/  IMAD.MOV.U32 R134, RZ, RZ, R135.reuse ;  /* 0x000000ffff867224 */ /* 0x100fe400078e0087 */
[----:B------:R-:W-:Y:S01]  /*da70*/  FADD.FTZ R141, R141, R26 ;  /* 0x0000001a8d8d7221 */ /* 0x000fe20000010000 */
        /* <DEDUP_REMOVED lines=40> */
[--C-:B0-----:R-:W-:Y:S02]  /*dd00*/  IMAD.MOV.U32 R93, RZ, RZ, R135.reuse ;  /* 0x000000ffff5d7224 */ /* 0x101fe400078e0087 */
[--C-:B-1----:R-:W-:Y:S02]  /*dd10*/  IMAD.MOV.U32 R92, RZ, RZ, R135.reuse ;  /* 0x000000ffff5c7224 */ /* 0x102fe400078e0087 */
[--C-:B------:R-:W-:Y:S02]  /*dd20*/  IMAD.MOV.U32 R91, RZ, RZ, R135.reuse ;  /* 0x000000ffff5b7224 */ /* 0x100fe400078e0087 */
[--C-:B------:R-:W-:Y:S02]  /*dd30*/  IMAD.MOV.U32 R90, RZ, RZ, R135.reuse ;  /* 0x000000ffff5a7224 */ /* 0x100fe400078e0087 */
[--C-:B------:R-:W-:Y:S02]  /*dd40*/  IMAD.MOV.U32 R89, RZ, RZ, R135.reuse ;  /* 0x000000ffff597224 */ /* 0x100fe400078e0087 */
[----:B------:R-:W-:Y:S01]  /*dd50*/  IMAD.MOV.U32 R88, RZ, RZ, R135 ;  /* 0x000000ffff587224 */ /* 0x000fe200078e0087 */
[----:B--2---:R-:W-:Y:S01]  /*dd60*/  ISETP.GE.AND P1, PT, R20, R4, PT ;  /* 0x000000041400720c */ /* 0x004fe20003f26270 */
[----:B---3--:R-:W-:-:S12]  /*dd70*/  NOP ;  /* 0x0000000000007918 */ /* 0x008fd80000000000 */
[----:B------:R-:W-:Y:S05]  /*dd80*/  @!P1 BRA `(.L_x_10520) ;  /* 0x00000024009c9947 */ /* 0x000fea0003800000 */
        /* <DEDUP_REMOVED lines=28> */
.L_x_10532:
[----:B------:R-:W2:Y:S01]  /*df50*/  LDL R3, [R1+0x40] ;  /* 0x0000400001037983 */ /* 0x000ea20000100800 */
[----:B------:R-:W-:Y:S01]  /*df60*/  ISETP.NE.AND P1, PT, R4, 0x1, PT ;  /* 0x000000010400780c */ /* 0x000fe20003f25270 */
[----:B------:R-:W-:Y:S05]  /*df70*/  YIELD ;  /* 0x0000000000007946 */ /* 0x000fea0003800000 */
[----:B------:R-:W-:-:S04]  /*df80*/  SEL R0, RZ, 0x1, P1 ;  /* 0x00000001ff007807 */ /* 0x000fc80000800000 */
[----:B------:R-:W-:Y:S02]  /*df90*/  LOP3.LUT R151, R5, R0, RZ, 0x3c, !PT ;  /* 0x0000000005977212 */ /* 0x000fe400078e3cff */
[----:B--2---:R-:W-:-:S13]  /*dfa0*/  ISETP.NE.AND P1, PT, R3, RZ, PT ;  /* 0x000000ff0300720c */ /* 0x004fda0003f25270 */
[----:B------:R-:W-:Y:S05]  /*dfb0*/  @P1 BRA `(.L_x_10521) ;  /* 0x00000000003c1947 */ /* 0x000fea0003800000 */
[----:B------:R-:W-:Y:S05]  /*dfc0*/  @!P0 BRA `(.L_x_10522) ;  /* 0x0000000000048947 */ /* 0x000fea0003800000 */
[----:B------:R-:W-:Y:S01]  /*dfd0*/  BPT.TRAP 0x1 ;  /* 0x000000040000795c */ /* 0x000fe20000300000 */
.L_x_10522:
        /* <DEDUP_REMOVED lines=8> */
.L_x_10523:
[----:B------:R-:W-:Y:S04]  /*e060*/  BSSY B0, `(.L_x_10521) ;  /* 0x0000004000007945 */ /* 0x000fe80003800000 */
[----:B-1----:R-:W-:Y:S05]  /*e070*/  @P2 BRA `(.L_x_10524) ;  /* 0x0000000000082947 */ /* 0x002fea0003800000 */
[----:B------:R-:W1:Y:S02]  /*e080*/  SYNCS.PHASECHK.TRANS64.TRYWAIT P2, [R3+URZ+0x2d830], R0 ;  /* 0x02d83000030075a7 */ /* 0x000e64000804017f */
[----:B-1----:R-:W-:Y:S05]  /*e090*/  @!P2 BRA `(.L_x_10525) ;  /* 0x000000d400cca947 */ /* 0x002fea0003800000 */
.L_x_10524:
[----:B------:R-:W-:Y:S05]  /*e0a0*/  BSYNC B0 ;  /* 0x0000000000007941 */ /* 0x000fea0003800000 */
.L_x_10521:
[----:B01----:R-:W2:Y:S01]  /*e0b0*/  LDL R3, [R1+0x44] ;  /* 0x0000440001037983 */ /* 0x003ea20000100800 */
[----:B------:R-:W-:Y:S01]  /*e0c0*/  VIADD R140, R4, 0x1 ;  /* 0x00000001048c7836 */ /* 0x000fe20000000000 */
[----:B------:R-:W0:Y:S04]  /*e0d0*/  S2R R0, SR_TID.X ;  /* 0x0000000000007919 */ /* 0x000e280000002100 */
[----:B------:R-:W-:-:S04]  /*e0e0*/  ISETP.NE.AND P2, PT, R140, 0x2, PT ;  /* 0x000000028c00780c */ /* 0x000fc80003f45270 */
[----:B------:R-:W-:Y:S01]  /*e0f0*/  SEL R140, R140, RZ, P2 ;  /* 0x000000ff8c8c7207 */ /* 0x000fe20001000000 */
[----:B------:R-:W-:Y:S05]  /*e100*/  WARPSYNC.ALL ;  /* 0x0000000000007948 */ /* 0x000fea0003800000 */
[----:B------:R-:W-:-:S05]  /*e110*/  IMAD.MOV.U32 R9, RZ, RZ, -0x7fffffe0 ;  /* 0x80000020ff097424 */ /* 0x000fca00078e00ff */
[C---:B------:R-:W-:Y:S02]  /*e120*/  R2UR UR7, R9.reuse ;  /* 0x00000000090772ca */ /* 0x040fe400000e0000 */
[----:B------:R-:W-:Y:S01]  /*e130*/  R2UR UR27, R9 ;  /* 0x00000000091b72ca */ /* 0x000fe200000e0000 */
[----:B------:R-:W-:-:S05]  /*e140*/  IMAD.MOV.U32 R15, RZ, RZ, -0x7fffffe0 ;  /* 0x80000020ff0f7424 */ /* 0x000fca00078e00ff */
[----:B------:R-:W-:Y:S02]  /*e150*/  R2UR UR23, R15 ;  /* 0x000000000f1772ca */ /* 0x000fe400000e0000 */
[----:B0-----:R-:W-:-:S05]  /*e160*/  SHF.R.U32.HI R0, RZ, 0x7, R0 ;  /* 0x00000007ff007819 */ /* 0x001fca0000011600 */
[----:B------:R-:W-:-:S05]  /*e170*/  VIADD R0, R0, 0x8 ;  /* 0x0000000800007836 */ /* 0x000fca0000000000 */
[----:B------:R0:W-:Y:S01]  /*e180*/  BAR.SYNC.DEFER_BLOCKING R0, 0x100 ;  /* 0x000400000000751d */ /* 0x0001e20000010000 */
[----:B------:R-:W-:Y:S02]  /*e190*/  R2UR UR4, R148 ;  /* 0x00000000940472ca */ /* 0x000fe400000e0000 */
[----:B------:R-:W-:-:S03]  /*e1a0*/  R2UR UR5, R149 ;  /* 0x00000000950572ca */ /* 0x000fc600000e0000 */
[----:B------:R-:W-:Y:S01]  /*e1b0*/  WARPGROUP.ARRIVE ;  /* 0x00000000000079c5 */ /* 0x000fe20000000000 */
[----:B--2---:R-:W-:-:S04]  /*e1c0*/  IMAD R8, R140, 0x600, R3 ;  /* 0x000006008c087824 */ /* 0x004fc800078e0203 */
[C---:B------:R-:W-:Y:S01]  /*e1d0*/  VIADD R12, R8.reuse, 0x2 ;  /* 0x00000002080c7836 */ /* 0x040fe20000000000 */
[C---:B------:R-:W-:Y:S01]  /*e1e0*/  R2UR UR6, R8.reuse ;  /* 0x00000000080672ca */ /* 0x040fe200000e0000 */
[C---:B------:R-:W-:Y:S02]  /*e1f0*/  VIADD R10, R8.reuse, 0x200 ;  /* 0x00000200080a7836 */ /* 0x040fe40000000000 */
[----:B------:R-:W-:Y:S01]  /*e200*/  VIADD R14, R8, 0x400 ;  /* 0x00000400080e7836 */ /* 0x000fe20000000000 */
[----:B------:R-:W-:Y:S01]  /*e210*/  R2UR UR10, R12 ;  /* 0x000000000c0a72ca */ /* 0x000fe200000e0000 */
[C---:B------:R-:W-:Y:S02]  /*e220*/  VIADD R12, R8.reuse, 0x202 ;  /* 0x00000202080c7836 */ /* 0x040fe40000000000 */
[----:B------:R-:W-:-:S05]  /*e230*/  VIADD R8, R8, 0x402 ;  /* 0x0000040208087836 */ /* 0x000fca0000000000 */
[----:B------:R-:W-:Y:S01]  /*e240*/  R2UR UR26, R8 ;  /* 0x00000000081a72ca */ /* 0x000fe200000e0000 */
[----:B------:R-:W-:Y:S01]  /*e250*/  HGMMA.64x128x16.F32.BF16 R24, gdesc[UR4], RZ, !UPT, gsb0 ;  /* 0x01e00000041879f0 */ /* 0x000fe2000c0018ff */
[----:B------:R-:W2:Y:S01]  /*e260*/  LDL.64 R8, [R1+0x18] ;  /* 0x0000180001087983 */ /* 0x000ea20000100a00 */
[----:B------:R-:W-:-:S03]  /*e270*/  R2UR UR22, R14 ;  /* 0x000000000e1672ca */ /* 0x000fc600000e0000 */
[----:B------:R-:W3:Y:S01]  /*e280*/  LDL.64 R14, [R1+0x10] ;  /* 0x00001000010e7983 */ /* 0x000ee20000100a00 */
[----:B------:R-:W-:Y:S01]  /*e290*/  IMAD.MOV.U32 R13, RZ, RZ, -0x7fffffe0 ;  /* 0x80000020ff0d7424 */ /* 0x000fe200078e00ff */
[----:B------:R-:W-:-:S04]  /*e2a0*/  R2UR UR18, R12 ;  /* 0x000000000c1272ca */ /* 0x000fc800000e0000 */
[C---:B------:R-:W-:Y:S02]  /*e2b0*/  R2UR UR11, R13.reuse ;  /* 0x000000000d0b72ca */ /* 0x040fe400000e0000 */
[----:B------:R-:W-:Y:S02]  /*e2c0*/  R2UR UR19, R13 ;  /* 0x000000000d1372ca */ /* 0x000fe400000e0000 */
[----:B------:R-:W4:Y:S01]  /*e2d0*/  LDL.64 R12, [R1+0x8] ;  /* 0x00000800010c7983 */ /* 0x000f220000100a00 */
[----:B------:R-:W-:Y:S01]  /*e2e0*/  IMAD.MOV.U32 R11, RZ, RZ, -0x7fffffe0 ;  /* 0x80000020ff0b7424 */ /* 0x000fe200078e00ff */
[----:B------:R-:W-:-:S04]  /*e2f0*/  R2UR UR14, R10 ;  /* 0x000000000a0e72ca */ /* 0x000fc800000e0000 */
[----:B------:R-:W-:Y:S02]  /*e300*/  R2UR UR15, R11 ;  /* 0x000000000b0f72ca */ /* 0x000fe400000e0000 */
[----:B------:R-:W5:Y:S01]  /*e310*/  LDL.64 R10, [R1] ;  /* 0x00000000010a7983 */ /* 0x000f620000100a00 */
[----:B------:R-:W-:Y:S02]  /*e320*/  WARPGROUP.DEPBAR.LE gsb0, 0x0 ;  /* 0x00008000000079c5 */ /* 0x000fe40000010000 */
[----:B------:R-:W-:Y:S01]  /*e330*/  WARPGROUP.ARRIVE ;  /* 0x00000000000079c5 */ /* 0x000fe20000000000 */
[----:B--2---:R-:W-:Y:S02]  /*e340*/  R2UR UR8, R8 ;  /* 0x00000000080872ca */ /* 0x004fe400000e0000 */
[----:B------:R-:W-:-:S13]  /*e350*/  R2UR UR9, R9 ;  /* 0x00000000090972ca */ /* 0x000fda00000e0000 */
[----:B------:R-:W-:Y:S01]  /*e360*/  HGMMA.64x128x16.F32.BF16 R24, gdesc[UR8], R24, gsb0 ;  /* 0x01e00000081879f0 */ /* 0x000fe20008001818 */
[----:B---3--:R-:W-:Y:S02]  /*e370*/  R2UR UR12, R14 ;  /* 0x000000000e0c72ca */ /* 0x008fe400000e0000 */
[----:B------:R-:W-:Y:S02]  /*e380*/  R2UR UR13, R15 ;  /* 0x000000000f0d72ca */ /* 0x000fe400000e0000 */
[----:B----4-:R-:W-:Y:S02]  /*e390*/  R2UR UR16, R12 ;  /* 0x000000000c1072ca */ /* 0x010fe400000e0000 */
[----:B------:R-:W-:Y:S01]  /*e3a0*/  R2UR UR17, R13 ;  /* 0x000000000d1172ca */ /* 0x000fe200000e0000 */
[----:B------:R-:W-:Y:S02]  /*e3b0*/  WARPGROUP.DEPBAR.LE gsb0, 0x0 ;  /* 0x00008000000079c5 */ /* 0x000fe40000010000 */
[----:B------:R-:W-:-:S06]  /*e3c0*/  WARPGROUP.ARRIVE ;  /* 0x00000000000079c5 */ /* 0x000fcc0000000000 */
[----:B------:R-:W-:Y:S01]  /*e3d0*/  HGMMA.64x128x16.F32.BF16 R24, gdesc[UR12], R24, gsb0 ;  /* 0x01e000000c1879f0 */ /* 0x000fe20008001818 */
[----:B-----5:R-:W-:Y:S02]  /*e3e0*/  R2UR UR20, R10 ;  /* 0x000000000a1472ca */ /* 0x020fe400000e0000 */
[----:B------:R-:W-:Y:S01]  /*e3f0*/  R2UR UR21, R11 ;  /* 0x000000000b1572ca */ /* 0x000fe200000e0000 */
[----:B------:R-:W-:Y:S02]  /*e400*/  WARPGROUP.DEPBAR.LE gsb0, 0x0 ;  /* 0x00008000000079c5 */ /* 0x000fe40000010000 */
[----:B------:R-:W-:-:S06]  /*e410*/  WARPGROUP.ARRIVE ;  /* 0x00000000000079c5 */ /* 0x000fcc0000000000 */
[----:B------:R-:W-:Y:S01]  /*e420*/  HGMMA.64x128x16.F32.BF16 R24, gdesc[UR16], R24, gsb0 ;  /* 0x01e00000101879f0 */ /* 0x000fe20008001818 */
        /* <DEDUP_REMOVED lines=12> */
.L_x_10527:
[----:B------:R-:W-:Y:S01]  /*e4f0*/  SHF.L.U32 R0, R5, 0x1f, RZ ;  /* 0x0000001f05007819 */ /* 0x000fe200000006ff */
[----:B------:R-:W-:-:S04]  /*e500*/  IMAD R3, R4, 0x8, R2 ;  /* 0x0000000804037824 */ /* 0x000fc800078e0202 */
[----:B------:R0:W1:Y:S01]  /*e510*/  SYNCS.PHASECHK.TRANS64.TRYWAIT P1, [R3+URZ+0x2d850], R0 ;  /* 0x02d85000030075a7 */ /* 0x000062000802017f */
[----:B------:R-:W-:Y:S05]  /*e520*/  @!P0 BRA `(.L_x_10528) ;  /* 0x0000000000048947 */ /* 0x000fea0003800000 */
[----:B------:R-:W-:Y:S01]  /*e530*/  BPT.TRAP 0x1 ;  /* 0x000000040000795c */ /* 0x000fe20000300000 */
.L_x_10528:
[----:B-1----:R-:W-:Y:S05]  /*e540*/  @P1 BRA `(.L_x_10526) ;  /* 0x0000000000081947 */ /* 0x002fea0003800000 */
[----:B------:R-:W1:Y:S02]  /*e550*/  SYNCS.PHASECHK.TRANS64.TRYWAIT P1, [R3+URZ+0x2d850], R0 ;  /* 0x02d85000030075a7 */ /* 0x000e64000802017f */
[----:B-1----:R-:W-:Y:S05]  /*e560*/  @!P1 BRA `(.L_x_10529) ;  /* 0x000000d000ac9947 */ /* 0x002fea0003800000 */
.L_x_10526:
[----:B------:R-:W2:Y:S01]  /*e570*/  LDL R5, [R1+0x48] ;  /* 0x0000480001057983 */ /* 0x000ea20000100800 */
[----:B01----:R-:W-:Y:S01]  /*e580*/  VIADD R0, R2, 0x400 ;  /* 0x0000040002007836 */ /* 0x003fe20000000000 */
[----:B------:R-:W-:Y:S05]  /*e590*/  WARPSYNC.ALL ;  /* 0x0000000000007948 */ /* 0x000fea0003800000 */
[----:B------:R-:W-:Y:S01]  /*e5a0*/  SHF.R.U32.HI R0, RZ, 0x4, R0 ;  /* 0x00000004ff007819 */ /* 0x000fe20000011600 */
[----:B------:R-:W-:Y:S01]  /*e5b0*/  IMAD.MOV.U32 R9, RZ, RZ, -0x7fffffe0 ;  /* 0x80000020ff097424 */ /* 0x000fe200078e00ff */
[----:B------:R-:W-:Y:S01]  /*e5c0*/  WARPGROUP.ARRIVE ;  /* 0x00000000000079c5 */ /* 0x000fe20000000000 */
[----:B------:R-:W-:Y:S01]  /*e5d0*/  IMAD.MOV.U32 R11, RZ, RZ, -0x7fffffe0 ;  /* 0x80000020ff0b7424 */ /* 0x000fe200078e00ff */
[----:B------:R-:W-:-:S02]  /*e5e0*/  LOP3.LUT R0, R0, 0x3fff, RZ, 0xc0, !PT ;  /* 0x00003fff00007812 */ /* 0x000fc400078ec0ff */
[C---:B------:R-:W-:Y:S02]  /*e5f0*/  R2UR UR7, R9.reuse ;  /* 0x00000000090772ca */ /* 0x040fe400000e0000 */
[----:B------:R-:W-:Y:S02]  /*e600*/  LOP3.LUT R0, R0, 0x2000000, RZ, 0xfc, !PT ;  /* 0x0200000000007812 */ /* 0x000fe400078efcff */
[----:B------:R-:W-:Y:S01]  /*e610*/  R2UR UR35, R9 ;  /* 0x00000000092372ca */ /* 0x000fe200000e0000 */
[----:B------:R-:W-:Y:S01]  /*e620*/  IMAD.MOV.U32 R9, RZ, RZ, 0x40000040 ;  /* 0x40000040ff097424 */ /* 0x000fe200078e00ff */
[C---:B------:R-:W-:Y:S01]  /*e630*/  R2UR UR11, R11.reuse ;  /* 0x000000000b0b72ca */ /* 0x040fe200000e0000 */
[----:B------:R-:W-:Y:S01]  /*e640*/  IMAD R8, R4, 0x600, R0 ;  /* 0x0000060004087824 */ /* 0x000fe200078e0200 */
[----:B------:R-:W-:Y:S02]  /*e650*/  R2UR UR15, R11 ;  /* 0x000000000b0f72ca */ /* 0x000fe400000e0000 */
[----:B------:R-:W-:Y:S01]  /*e660*/  R2UR UR5, R9 ;  /* 0x00000000090572ca */ /* 0x000fe200000e0000 */
[C---:B------:R-:W-:Y:S01]  /*e670*/  VIADD R10, R8.reuse, 0x40 ;  /* 0x00000040080a7836 */ /* 0x040fe20000000000 */
[----:B------:R-:W-:Y:S01]  /*e680*/  R2UR UR6, R8 ;  /* 0x00000000080672ca */ /* 0x000fe200000e0000 */
[----:B------:R-:W-:Y:S01]  /*e690*/  IMAD.MOV.U32 R9, RZ, RZ, 0x40000040 ;  /* 0x40000040ff097424 */ /* 0x000fe200078e00ff */
[----:B------:R-:W-:-:S02]  /*e6a0*/  R2UR UR19, R11 ;  /* 0x000000000b1372ca */ /* 0x000fc400000e0000 */
[----:B------:R-:W-:Y:S01]  /*e6b0*/  R2UR UR10, R10 ;  /* 0x000000000a0a72ca */ /* 0x000fe200000e0000 */
[----:B------:R-:W-:Y:S01]  /*e6c0*/  VIADD R10, R8, 0x80 ;  /* 0x00000080080a7836 */ /* 0x000fe20000000000 */
[C---:B------:R-:W-:Y:S02]  /*e6d0*/  R2UR UR23, R11.reuse ;  /* 0x000000000b1772ca */ /* 0x040fe400000e0000 */
[C---:B------:R-:W-:Y:S02]  /*e6e0*/  R2UR UR27, R11.reuse ;  /* 0x000000000b1b72ca */ /* 0x040fe400000e0000 */
[----:B------:R-:W-:Y:S01]  /*e6f0*/  R2UR UR14, R10 ;  /* 0x000000000a0e72ca */ /* 0x000fe200000e0000 */
[----:B------:R-:W-:Y:S01]  /*e700*/  VIADD R10, R8, 0xc0 ;  /* 0x000000c0080a7836 */ /* 0x000fe20000000000 */
[----:B------:R-:W-:Y:S01]  /*e710*/  R2UR UR31, R11 ;  /* 0x000000000b1f72ca */ /* 0x000fe200000e0000 */
[----:B------:R-:W-:Y:S01]  /*e720*/  IMAD.MOV.U32 R11, RZ, RZ, 0x40000040 ;  /* 0x40000040ff0b7424 */ /* 0x000fe200078e00ff */
[----:B------:R-:W-:-:S02]  /*e730*/  R2UR UR33, R9 ;  /* 0x00000000092172ca */ /* 0x000fc400000e0000 */
[----:B------:R-:W-:Y:S01]  /*e740*/  R2UR UR18, R10 ;  /* 0x000000000a1272ca */ /* 0x000fe200000e0000 */
[----:B------:R-:W-:Y:S01]  /*e750*/  VIADD R10, R8, 0x100 ;  /* 0x00000100080a7836 */ /* 0x000fe20000000000 */
[----:B------:R-:W-:Y:S01]  /*e760*/  R2UR UR9, R11 ;  /* 0x000000000b0972ca */ /* 0x000fe200000e0000 */
[----:B------:R-:W-:-:S03]  /*e770*/  IMAD.MOV.U32 R11, RZ, RZ, 0x40000040 ;  /* 0x40000040ff0b7424 */ /* 0x000fc600078e00ff */
[----:B------:R-:W-:Y:S01]  /*e780*/  R2UR UR22, R10 ;  /* 0x000000000a1672ca */ /* 0x000fe200000e0000 */
[----:B------:R-:W-:Y:S01]  /*e790*/  VIADD R10, R8, 0x140 ;  /* 0x00000140080a7836 */ /* 0x000fe20000000000 */
[----:B------:R-:W-:Y:S01]  /*e7a0*/  R2UR UR13, R11 ;  /* 0x000000000b0d72ca */ /* 0x000fe200000e0000 */
[----:B------:R-:W-:-:S03]  /*e7b0*/  IMAD.MOV.U32 R11, RZ, RZ, 0x40000040 ;  /* 0x40000040ff0b7424 */ /* 0x000fc600078e00ff */
[----:B------:R-:W-:Y:S01]  /*e7c0*/  R2UR UR26, R10 ;  /* 0x000000000a1a72ca */ /* 0x000fe200000e0000 */
[C---:B------:R-:W-:Y:S01]  /*e7d0*/  VIADD R10, R8.reuse, 0x180 ;  /* 0x00000180080a7836 */ /* 0x040fe20000000000 */
[----:B------:R-:W-:Y:S01]  /*e7e0*/  R2UR UR17, R11 ;  /* 0x000000000b1172ca */ /* 0x000fe200000e0000 */
[----:B------:R-:W-:Y:S02]  /*e7f0*/  VIADD R8, R8, 0x1c0 ;  /* 0x000001c008087836 */ /* 0x000fe40000000000 */
[----:B------:R-:W-:Y:S01]  /*e800*/  IMAD.MOV.U32 R11, RZ, RZ, 0x40000040 ;  /* 0x40000040ff0b7424 */ /* 0x000fe200078e00ff */
[----:B------:R-:W-:Y:S02]  /*e810*/  R2UR UR30, R10 ;  /* 0x000000000a1e72ca */ /* 0x000fe400000e0000 */
[----:B------:R-:W-:Y:S02]  /*e820*/  R2UR UR34, R8 ;  /* 0x00000000082272ca */ /* 0x000fe400000e0000 */
[----:B------:R-:W-:Y:S01]  /*e830*/  R2UR UR21, R11 ;  /* 0x000000000b1572ca */ /* 0x000fe200000e0000 */
[----:B------:R-:W-:-:S05]  /*e840*/  IMAD.MOV.U32 R11, RZ, RZ, 0x40000040 ;  /* 0x40000040ff0b7424 */ /* 0x000fca00078e00ff */
[----:B------:R-:W-:Y:S01]  /*e850*/  R2UR UR25, R11 ;  /* 0x000000000b1972ca */ /* 0x000fe200000e0000 */
[----:B------:R-:W-:-:S05]  /*e860*/  IMAD.MOV.U32 R11, RZ, RZ, 0x40000040 ;  /* 0x40000040ff0b7424 */ /* 0x000fca00078e00ff */
[----:B------:R-:W-:Y:S02]  /*e870*/  R2UR UR29, R11 ;  /* 0x000000000b1d72ca */ /* 0x000fe400000e0000 */
[----:B--2---:R-:W-:Y:S02]  /*e880*/  LOP3.LUT R8, R5, 0x10000, RZ, 0xfc, !PT ;  /* 0x0001000005087812 */ /* 0x004fe400078efcff */
[----:B------:R-:W0:Y:S02]  /*e890*/  S2R R5, SR_TID.X ;  /* 0x0000000000057919 */ /* 0x000e240000002100 */
[C---:B------:R-:W-:Y:S01]  /*e8a0*/  R2UR UR4, R8.reuse ;  /* 0x00000000080472ca */ /* 0x040fe200000e0000 */
[----:B------:R-:W-:-:S05]  /*e8b0*/  VIADD R10, R8, 0x2 ;  /* 0x00000002080a7836 */ /* 0x000fca0000000000 */
[----:B------:R-:W-:Y:S01]  /*e8c0*/  R2UR UR8, R10 ;  /* 0x000000000a0872ca */ /* 0x000fe200000e0000 */
[----:B------:R-:W-:-:S05]  /*e8d0*/  VIADD R10, R8, 0x4 ;  /* 0x00000004080a7836 */ /* 0x000fca0000000000 */
[----:B------:R-:W-:Y:S01]  /*e8e0*/  R2UR UR12, R10 ;  /* 0x000000000a0c72ca */ /* 0x000fe200000e0000 */
[----:B------:R-:W-:Y:S01]  /*e8f0*/  HGMMA.64x96x16.F32.BF16 R88, gdesc[UR4].tnspB, R88, gsb0 ;  /* 0x41600000045879f0 */ /* 0x000fe20008001858 */
[----:B------:R-:W-:-:S05]  /*e900*/  VIADD R10, R8, 0x6 ;  /* 0x00000006080a7836 */ /* 0x000fca0000000000 */
[----:B------:R-:W-:Y:S01]  /*e910*/  R2UR UR16, R10 ;  /* 0x000000000a1072ca */ /* 0x000fe200000e0000 */
[----:B------:R-:W-:-:S05]  /*e920*/  VIADD R10, R8, 0x600 ;  /* 0x00000600080a7836 */ /* 0x000fca0000000000 */
[----:B------:R-:W-:Y:S01]  /*e930*/  R2UR UR20, R10 ;  /* 0x000000000a1472ca */ /* 0x000fe200000e0000 */
[----:B------:R-:W-:Y:S01]  /*e940*/  VIADD R10, R8, 0x602 ;  /* 0x00000602080a7836 */ /* 0x000fe20000000000 */
[----:B0-----:R-:W-:-:S04]  /*e950*/  SHF.R.U32.HI R0, RZ, 0x7, R5 ;  /* 0x00000007ff007819 */ /* 0x001fc80000011605 */
[----:B------:R-:W-:Y:S01]  /*e960*/  R2UR UR24, R10 ;  /* 0x000000000a1872ca */ /* 0x000fe200000e0000 */
[C---:B------:R-:W-:Y:S01]  /*e970*/  VIADD R10, R8.reuse, 0x604 ;  /* 0x00000604080a7836 */ /* 0x040fe20000000000 */
[----:B------:R-:W-:Y:S01]  /*e980*/  ISETP.GE.U32.AND P1, PT, R5, 0x180, PT ;  /* 0x000001800500780c */ /* 0x000fe20003f26070 */
[----:B------:R-:W-:Y:S02]  /*e990*/  VIADD R8, R8, 0x606 ;  /* 0x0000060608087836 */ /* 0x000fe40000000000 */
[----:B------:R-:W-:Y:S01]  /*e9a0*/  VIADD R0, R0, 0x9 ;  /* 0x0000000900007836 */ /* 0x000fe20000000000 */
[----:B------:R-:W-:Y:S02]  /*e9b0*/  R2UR UR28, R10 ;  /* 0x000000000a1c72ca */ /* 0x000fe400000e0000 */
[----:B------:R-:W-:Y:S02]  /*e9c0*/  R2UR UR32, R8 ;  /* 0x00000000082072ca */ /* 0x000fe400000e0000 */
[----:B------:R-:W-:Y:S01]  /*e9d0*/  SEL R0, R0, 0x9, !P1 ;  /* 0x0000000900007807 */ /* 0x000fe20004800000 */
[----:B------:R-:W-:-:S02]  /*e9e0*/  WARPGROUP.DEPBAR.LE gsb0, 0x0 ;  /* 0x00008000000079c5 */ /* 0x000fc40000010000 */
[----:B------:R-:W-:-:S06]  /*e9f0*/  WARPGROUP.ARRIVE ;  /* 0x00000000000079c5 */ /* 0x000fcc0000000000 */
[----:B------:R-:W-:Y:S03]  /*ea00*/  HGMMA.64x96x16.F32.BF16 R88, gdesc[UR8].tnspB, R88, gsb0 ;  /* 0x41600000085879f0 */ /* 0x000fe60008001858 */
[----:B------:R-:W-:Y:S02]  /*ea10*/  WARPGROUP.DEPBAR.LE gsb0, 0x0 ;  /* 0x00008000000079c5 */ /* 0x000fe40000010000 */
        /* <DEDUP_REMOVED lines=18> */
[----:B------:R0:W-:Y:S06]  /*eb40*/  BAR.ARV R0, 0x100 ;  /* 0x000400000000751d */ /* 0x0001ec0000002000 */
[----:B------:R-:W-:Y:S05]  /*eb50*/  @!P0 BRA `(.L_x_10530) ;  /* 0x0000000000048947 */ /* 0x000fea0003800000 */
[----:B------:R-:W-:Y:S01]  /*eb60*/  BPT.TRAP 0x1 ;  /* 0x000000040000795c */ /* 0x000fe20000300000 */
.L_x_10530:
[----:B0-----:R-:W-:Y:S01]  /*eb70*/  IMAD R0, R140, 0x8, R2 ;  /* 0x000000088c007824 */ /* 0x001fe200078e0202 */
[----:B------:R-:W-:Y:S01]  /*eb80*/  UMOV UR41, UR44 ;  /* 0x0000002c00297c82 */ /* 0x000fe20008000000 */
[----:B------:R-:W-:Y:S02]  /*eb90*/  IMAD.U32 R3, RZ, RZ, UR39 ;  /* 0x00000027ff037e24 */ /* 0x000fe4000f8e00ff */
        /* <DEDUP_REMOVED lines=76> */
[----:B------:R-:W-:-:S04]  /*f060*/  FMUL.FTZ R5, R0, UR41 ;  /* 0x0000002900057c20 */ /* 0x000fc80008410000 */
[----:B------:R-:W-:Y:S01]  /*f070*/  FADD.FTZ R7, -R3, R6 ;  /* 0x0000000603077221 */ /* 0x000fe20000010100 */
        /* <DEDUP_REMOVED lines=35> */
[----:B------:R-:W-:Y:S02]  /*f2b0*/  MUFU.EX2 R6, R6 ;  /* 0x0000000600067308 */ /* 0x000fe40000000800 */
        /* <DEDUP_REMOVED lines=36> */
[----:B------:R-:W-:-:S02]  /*f500*/  FFMA.FTZ R5, R87, UR41, -R5 ;  /* 0x0000002957057c23 */ /* 0x000fc40008010805 */
        /* <DEDUP_REMOVED lines=126> */
.L_x_10531:
[----:B------:R-:W2:Y:S04]  /*fcf0*/  LDL R62, [R1+0x30] ;  /* 0x00003000013e7983 */ /* 0x000ea80000100800 */
[----:B------:R-:W3:Y:S01]  /*fd00*/  LDL R70, [R1+0x50] ;  /* 0x0000500001467983 */ /* 0x000ee20000100800 */
[----:B------:R-:W-:-:S03]  /*fd10*/  IMAD R4, R4, 0x8, R2 ;  /* 0x0000000804047824 */ /* 0x000fc600078e0202 */
[----:B------:R-:W4:Y:S04]  /*fd20*/  LDL R46, [R1+0x38] ;  /* 0x00003800012e7983 */ /* 0x000f280000100800 */
[----:B------:R-:W5:Y:S04]  /*fd30*/  LDL R38, [R1+0x34] ;  /* 0x0000340001267983 */ /* 0x000f680000100800 */
[----:B------:R-:W5:Y:S01]  /*fd40*/  LDL R54, [R1+0x54] ;  /* 0x0000540001367983 */ /* 0x000f620000100800 */
[----:B------:R-:W-:Y:S02]  /*fd50*/  VIADD R4, R4, 0x2d860 ;  /* 0x0002d86004047836 */ /* 0x000fe40000000000 */
[----:B------:R-:W-:-:S05]  /*fd60*/  IMAD.U32 R30, RZ, RZ, UR39 ;  /* 0x00000027ff1e7e24 */ /* 0x000fca000f8e00ff */
[----:B------:R-:W-:-:S04]  /*fd70*/  PRMT R4, R30, 0x654, R4 ;  /* 0x000006541e047816 */ /* 0x000fc80000000004 */
[----:B------:R0:W-:Y:S02]  /*fd80*/  SYNCS.ARRIVE.TRANS64.RED.A1T0 RZ, [R4+URZ], RZ ;  /* 0x000000ff04ff79a7 */ /* 0x0001e4000810043f */
[----:B0-----:R-:W5:Y:S01]  /*fd90*/  LDL R4, [R1+0x3c] ;  /* 0x00003c0001047983 */ /* 0x001f620000100800 */
        /* <DEDUP_REMOVED lines=81> */
[----:B------:R-:W-:Y:S02]  /*102b0*/  IMAD.MOV.U32 R7, RZ, RZ, R0 ;  /* 0x000000ffff077224 */ /* 0x000fe400078e0000 */
[----:B------:R-:W-:Y:S01]  /*102c0*/  IMAD.MOV.U32 R5, RZ, RZ, R151 ;  /* 0x000000ffff057224 */ /* 0x000fe200078e0097 */
[----:B--2---:R0:W-:Y:S04]  /*102d0*/  STSM.16.M88.4 [R62+0x21800], R24 ;  /* 0x021800183e007844 */ /* 0x0041e80000000200 */
[----:B---3--:R0:W-:Y:S04]  /*102e0*/  STSM.16.M88.4 [R70], R32 ;  /* 0x0000002046007844 */ /* 0x0081e80000000200 */
[----:B----4-:R0:W-:Y:S04]  /*102f0*/  STSM.16.M88.4 [R46], R40 ;  /* 0x000000282e007844 */ /* 0x0101e80000000200 */
[----:B-----5:R0:W-:Y:S04]  /*10300*/  STSM.16.M88.4 [R38], R48 ;  /* 0x0000003026007844 */ /* 0x0201e80000000200 */
[----:B------:R0:W-:Y:S04]  /*10310*/  STSM.16.M88.4 [R62+0x27800], R56 ;  /* 0x027800383e007844 */ /* 0x0001e80000000200 */
[----:B------:R0:W-:Y:S04]  /*10320*/  STSM.16.M88.4 [R54], R64 ;  /* 0x0000004036007844 */ /* 0x0001e80000000200 */
[----:B------:R0:W-:Y:S04]  /*10330*/  STSM.16.M88.4 [R46+0x6000], R72 ;  /* 0x006000482e007844 */ /* 0x0001e80000000200 */
[----:B------:R0:W-:Y:S01]  /*10340*/  STSM.16.M88.4 [R38+0x6000], R80 ;  /* 0x0060005026007844 */ /* 0x0001e20000000200 */
[----:B------:R-:W-:Y:S01]  /*10350*/  @!PT LDS RZ, [RZ] ;  /* 0x00000000fffff984 */ /* 0x000fe20000000800 */
[----:B------:R-:W-:Y:S01]  /*10360*/  @!PT LDS RZ, [RZ] ;  /* 0x00000000fffff984 */ /* 0x000fe20000000800 */
[----:B------:R-:W-:Y:S01]  /*10370*/  @!PT LDS RZ, [RZ] ;  /* 0x00000000fffff984 */ /* 0x000fe20000000800 */
[----:B------:R-:W-:Y:S01]  /*10380*/  @!PT LDS RZ, [RZ] ;  /* 0x00000000fffff984 */ /* 0x000fe20000000800 */
[----:B------:R1:W-:Y:S06]  /*10390*/  MEMBAR.ALL.CTA ;  /* 0x0000000000007992 */ /* 0x0003ec0000008000 */
[----:B-1----:R-:W1:Y:S01]  /*103a0*/  FENCE.VIEW.ASYNC.S ;  /* 0x00000000000073c6 */ /* 0x002e620000000000 */
[C---:B------:R-:W-:Y:S01]  /*103b0*/  ISETP.GT.AND P1, PT, R20.reuse, R4, PT ;  /* 0x000000041400720c */ /* 0x040fe20003f24270 */
[----:B------:R-:W-:-:S02]  /*103c0*/  VIADD R20, R20, 0xffffffff ;  /* 0xffffffff14147836 */ /* 0x000fc40000000000 */
[----:B------:R-:W-:Y:S01]  /*103d0*/  IMAD.MOV.U32 R4, RZ, RZ, R140 ;  /* 0x000000ffff047224 */ /* 0x000fe200078e008c */
[----:B-1----:R-:W-:-:S09]  /*103e0*/  NOP ;  /* 0x0000000000007918 */ /* 0x002fd20000000000 */
[----:B0-----:R-:W-:Y:S05]  /*103f0*/  @P1 BRA `(.L_x_10532) ;  /* 0xffffffd800d41947 */ /* 0x001fea000383ffff */
.L_x_10520:
[----:B------:R-:W-:Y:S05]  /*10400*/  WARPSYNC.ALL ;  /* 0x0000000000007948 */ /* 0x000fea0003800000 */
[----:B------:R-:W-:Y:S06]  /*10410*/  BAR.ARV 0x8, 0x200 ;  /* 0x0208000000007b1d */ /* 0x000fec0000002000 */
[----:B------:R-:W-:Y:S05]  /*10420*/  @!P0 BRA `(.L_x_10533) ;  /* 0x0000000000048947 */ /* 0x000fea0003800000 */
[----:B------:R-:W-:Y:S01]  /*10430*/  BPT.TRAP 0x1 ;  /* 0x000000040000795c */ /* 0x000fe20000300000 */
.L_x_10533:
[----:B------:R-:W-:Y:S01]  /*10440*/  IMAD R12, R140, 0x8, R2 ;  /* 0x000000088c0c7824 */ /* 0x000fe200078e0202 */
[----:B------:R-:W-:-:S04]  /*10450*/  SHF.L.U32 R7, R151, 0x1f, RZ ;  /* 0x0000001f97077819 */ /* 0x000fc800000006ff */
[----:B------:R0:W1:Y:S01]  /*10460*/  SYNCS.PHASECHK.TRANS64.TRYWAIT P1, [R12+URZ+0x2d850], R7 ;  /* 0x02d850070c0075a7 */ /* 0x000062000802017f */
[----:B------:R-:W-:Y:S05]  /*10470*/  @!P0 BRA `(.L_x_10534) ;  /* 0x0000000000048947 */ /* 0x000fea0003800000 */
[----:B------:R-:W-:Y:S01]  /*10480*/  BPT.TRAP 0x1 ;  /* 0x000000040000795c */ /* 0x000fe20000300000 */
.L_x_10534:
[----:B------:R-:W2:Y:S01]  /*10490*/  LDL.LU R4, [R1+0x48] ;  /* 0x0000480001047983 */ /* 0x000ea20000300800 */
[----:B------:R-:W-:Y:S02]  /*104a0*/  VIADD R2, R2, 0x400 ;  /* 0x0000040002027836 */ /* 0x000fe40000000000 */
[----:B------:R-:W-:-:S03]  /*104b0*/  IMAD.MOV.U32 R5, RZ, RZ, 0x40000040 ;  /* 0x40000040ff057424 */ /* 0x000fc600078e00ff */
[----:B------:R-:W-:-:S04]  /*104c0*/  SHF.R.U32.HI R2, RZ, 0x4, R2 ;  /* 0x00000004ff027819 */ /* 0x000fc80000011602 */
[----:B------:R-:W-:-:S04]  /*104d0*/  LOP3.LUT R2, R2, 0x3fff, RZ, 0xc0, !PT ;  /* 0x00003fff02027812 */ /* 0x000fc800078ec0ff */
[----:B------:R-:W-:Y:S02]  /*104e0*/  LOP3.LUT R9, R2, 0x2000000, RZ, 0xfc, !PT ;  /* 0x0200000002097812 */ /* 0x000fe400078efcff */
[----:B--2---:R-:W-:Y:S01]  /*104f0*/  LOP3.LUT R4, R4, 0x10000, RZ, 0xfc, !PT ;  /* 0x0001000004047812 */ /* 0x004fe200078efcff */
[----:B-1----:R-:W-:Y:S06]  /*10500*/  @P1 BRA `(.L_x_10535) ;  /* 0x0000000000081947 */ /* 0x002fec0003800000 */
[----:B------:R-:W1:Y:S02]  /*10510*/  SYNCS.PHASECHK.TRANS64.TRYWAIT P1, [R12+URZ+0x2d850], R7 ;  /* 0x02d850070c0075a7 */ /* 0x000e64000802017f */
[----:B-1----:R-:W-:Y:S05]  /*10520*/  @!P1 BRA `(.L_x_10536) ;  /* 0x000000b000d09947 */ /* 0x002fea0003800000 */
.L_x_10535:
[----:B------:R-:W-:Y:S01]  /*10530*/  IMAD R6, R140, 0x600, R9 ;  /* 0x000006008c067824 */ /* 0x000fe200078e0209 */
[----:B------:R-:W-:Y:S05]  /*10540*/  WARPSYNC.ALL ;  /* 0x0000000000007948 */ /* 0x000fea0003800000 */
[----:B01----:R-:W-:Y:S01]  /*10550*/  IMAD.MOV.U32 R7, RZ, RZ, -0x7fffffe0 ;  /* 0x80000020ff077424 */ /* 0x003fe200078e00ff */
[C---:B------:R-:W-:Y:S01]  /*10560*/  R2UR UR4, R4.reuse ;  /* 0x00000000040472ca */ /* 0x040fe200000e0000 */
[----:B------:R-:W-:Y:S01]  /*10570*/  WARPGROUP.ARRIVE ;  /* 0x00000000000079c5 */ /* 0x000fe20000000000 */
[----:B------:R-:W-:Y:S01]  /*10580*/  R2UR UR5, R5 ;  /* 0x00000000050572ca */ /* 0x000fe200000e0000 */
[----:B------:R-:W-:Y:S01]  /*10590*/  VIADD R8, R4, 0x2 ;  /* 0x0000000204087836 */ /* 0x000fe20000000000 */
[C---:B------:R-:W-:Y:S01]  /*105a0*/  R2UR UR6, R6.reuse ;  /* 0x00000000060672ca */ /* 0x040fe200000e0000 */
[----:B------:R-:W-:Y:S01]  /*105b0*/  VIADD R10, R6, 0x40 ;  /* 0x00000040060a7836 */ /* 0x000fe20000000000 */
[----:B------:R-:W-:Y:S01]  /*105c0*/  R2UR UR7, R7 ;  /* 0x00000000070772ca */ /* 0x000fe200000e0000 */
[----:B------:R-:W-:Y:S01]  /*105d0*/  IMAD.MOV.U32 R9, RZ, RZ, 0x40000040 ;  /* 0x40000040ff097424 */ /* 0x000fe200078e00ff */
[----:B------:R-:W0:Y:S01]  /*105e0*/  SHFL.BFLY PT, R2, R141, 0x2, 0x1f ;  /* 0x0c401f008d027f89 */ /* 0x000e2200000e0000 */
[----:B------:R-:W-:-:S02]  /*105f0*/  IMAD.MOV.U32 R11, RZ, RZ, -0x7fffffe0 ;  /* 0x80000020ff0b7424 */ /* 0x000fc400078e00ff */
[----:B------:R-:W-:Y:S02]  /*10600*/  IMAD.MOV.U32 R5, RZ, RZ, 0x40000040 ;  /* 0x40000040ff057424 */ /* 0x000fe400078e00ff */
[----:B------:R-:W-:Y:S02]  /*10610*/  IMAD.MOV.U32 R7, RZ, RZ, -0x7fffffe0 ;  /* 0x80000020ff077424 */ /* 0x000fe400078e00ff */
[----:B------:R-:W-:Y:S02]  /*10620*/  IMAD.MOV.U32 R51, RZ, RZ, RZ ;  /* 0x000000ffff337224 */ /* 0x000fe400078e00ff */
[----:B------:R-:W-:Y:S02]  /*10630*/  IMAD.U32 R13, RZ, RZ, UR41 ;  /* 0x00000029ff0d7e24 */ /* 0x000fe4000f8e00ff */
[----:B------:R-:W-:Y:S01]  /*10640*/  HGMMA.64x96x16.F32.BF16 R88, gdesc[UR4].tnspB, R88, gsb0 ;  /* 0x41600000045879f0 */ /* 0x000fe20008001858 */
[----:B------:R-:W-:Y:S01]  /*10650*/  R2UR UR4, R8 ;  /* 0x00000000080472ca */ /* 0x000fe200000e0000 */
[----:B------:R-:W-:Y:S01]  /*10660*/  VIADD R8, R4, 0x4 ;  /* 0x0000000404087836 */ /* 0x000fe20000000000 */
[----:B------:R-:W-:Y:S01]  /*10670*/  R2UR UR5, R9 ;  /* 0x00000000090572ca */ /* 0x000fe200000e0000 */
[----:B------:R-:W-:Y:S01]  /*10680*/  IMAD.MOV.U32 R9, RZ, RZ, 0x40000040 ;  /* 0x40000040ff097424 */ /* 0x000fe200078e00ff */
[----:B------:R-:W-:Y:S01]  /*10690*/  R2UR UR6, R10 ;  /* 0x000000000a0672ca */ /* 0x000fe200000e0000 */
[----:B------:R-:W-:Y:S01]  /*106a0*/  VIADD R10, R6, 0x80 ;  /* 0x00000080060a7836 */ /* 0x000fe20000000000 */
[----:B------:R-:W-:Y:S01]  /*106b0*/  R2UR UR7, R11 ;  /* 0x000000000b0772ca */ /* 0x000fe200000e0000 */
[----:B------:R-:W-:Y:S01]  /*106c0*/  IMAD.MOV.U32 R11, RZ, RZ, -0x7fffffe0 ;  /* 0x80000020ff0b7424 */ /* 0x000fe200078e00ff */
[----:B------:R-:W-:-:S02]  /*106d0*/  WARPGROUP.DEPBAR.LE gsb0, 0x0 ;  /* 0x00008000000079c5 */ /* 0x000fc40000010000 */
[----:B------:R-:W-:-:S09]  /*106e0*/  WARPGROUP.ARRIVE ;  /* 0x00000000000079c5 */ /* 0x000fd20000000000 */
        /* <DEDUP_REMOVED lines=9> */
[----:B------:R-:W-:Y:S02]  /*10780*/  WARPGROUP.DEPBAR.LE gsb0, 0x0 ;  /* 0x00008000000079c5 */ /* 0x000fe40000010000 */
        /* <DEDUP_REMOVED lines=31> */
[----:B------:R-:W-:Y:S02]  /*10980*/  IMAD.MOV.U32 R11, RZ, RZ, -0x7fffffe0 ;  /* 0x80000020ff0b7424 */ /* 0x000fe400078e00ff */
[----:B------:R-:W-:-:S02]  /*10990*/  VIADD R4, R4, 0x606 ;  /* 0x0000060604047836 */ /* 0x000fc40000000000 */
[----:B------:R-:W-:Y:S01]  /*109a0*/  VIADD R6, R6, 0x1c0 ;  /* 0x000001c006067836 */ /* 0x000fe20000000000 */
[----:B------:R-:W-:Y:S02]  /*109b0*/  WARPGROUP.DEPBAR.LE gsb0, 0x0 ;  /* 0x00008000000079c5 */ /* 0x000fe40000010000 */
[----:B------:R-:W-:-:S06]  /*109c0*/  WARPGROUP.ARRIVE ;  /* 0x00000000000079c5 */ /* 0x000fcc0000000000 */
[----:B------:R-:W-:Y:S01]  /*109d0*/  HGMMA.64x96x16.F32.BF16 R88, gdesc[UR4].tnspB, R88, gsb0 ;  /* 0x41600000045879f0 */ /* 0x000fe20008001858 */
[----:B------:R-:W-:Y:S02]  /*109e0*/  R2UR UR4, R8 ;  /* 0x00000000080472ca */ /* 0x000fe400000e0000 */
[----:B------:R-:W-:Y:S02]  /*109f0*/  R2UR UR5, R9 ;  /* 0x00000000090572ca */ /* 0x000fe400000e0000 */
[----:B------:R-:W-:Y:S02]  /*10a00*/  R2UR UR6, R10 ;  /* 0x000000000a0672ca */ /* 0x000fe400000e0000 */
[----:B------:R-:W-:Y:S01]  /*10a10*/  R2UR UR7, R11 ;  /* 0x000000000b0772ca */ /* 0x000fe200000e0000 */
[----:B------:R-:W-:Y:S02]  /*10a20*/  WARPGROUP.DEPBAR.LE gsb0, 0x0 ;  /* 0x00008000000079c5 */ /* 0x000fe40000010000 */
[----:B------:R-:W-:-:S10]  /*10a30*/  WARPGROUP.ARRIVE ;  /* 0x00000000000079c5 */ /* 0x000fd40000000000 */
[----:B------:R-:W-:Y:S01]  /*10a40*/  HGMMA.64x96x16.F32.BF16 R88, gdesc[UR4].tnspB, R88, gsb0 ;  /* 0x41600000045879f0 */ /* 0x000fe20008001858 */
[----:B------:R-:W-:Y:S01]  /*10a50*/  R2UR UR4, R4 ;  /* 0x00000000040472ca */ /* 0x000fe200000e0000 */
[----:B0-----:R-:W-:Y:S01]  /*10a60*/  FADD.FTZ R4, R2, R141 ;  /* 0x0000008d02047221 */ /* 0x001fe20000010000 */
[----:B------:R-:W-:Y:S01]  /*10a70*/  R2UR UR5, R5 ;  /* 0x00000000050572ca */ /* 0x000fe200000e0000 */
[----:B------:R-:W-:Y:S01]  /*10a80*/  IMAD.MOV.U32 R2, RZ, RZ, RZ ;  /* 0x000000ffff027224 */ /* 0x000fe200078e00ff */
[----:B------:R-:W-:Y:S02]  /*10a90*/  R2UR UR6, R6 ;  /* 0x00000000060672ca */ /* 0x000fe400000e0000 */
[----:B------:R-:W-:Y:S01]  /*10aa0*/  R2UR UR7, R7 ;  /* 0x00000000070772ca */ /* 0x000fe200000e0000 */
[----:B------:R-:W0:Y:S04]  /*10ab0*/  SHFL.BFLY PT, R6, R21, 0x2, 0x1f ;  /* 0x0c401f0015067f89 */ /* 0x000e2800000e0000 */
[----:B------:R-:W1:Y:S01]  /*10ac0*/  SHFL.BFLY PT, R5, R4, 0x1, 0x1f ;  /* 0x0c201f0004057f89 */ /* 0x000e6200000e0000 */
[----:B0-----:R-:W-:Y:S01]  /*10ad0*/  FADD.FTZ R6, R6, R21 ;  /* 0x0000001506067221 */ /* 0x001fe20000010000 */
[----:B-1----:R-:W-:-:S04]  /*10ae0*/  FADD.FTZ R10, R4, R5 ;  /* 0x00000005040a7221 */ /* 0x002fc80000010000 */
[----:B------:R-:W0:Y:S01]  /*10af0*/  SHFL.BFLY PT, R7, R6, 0x1, 0x1f ;  /* 0x0c201f0006077f89 */ /* 0x000e2200000e0000 */
[----:B------:R-:W-:Y:S02]  /*10b00*/  IMAD.MOV.U32 R5, RZ, RZ, -0x800000 ;  /* 0xff800000ff057424 */ /* 0x000fe400078e00ff */
[----:B------:R-:W-:Y:S01]  /*10b10*/  IMAD.MOV.U32 R4, RZ, RZ, -0x800000 ;  /* 0xff800000ff047424 */ /* 0x000fe200078e00ff */
[----:B------:R-:W-:-:S13]  /*10b20*/  FSETP.NE.FTZ.AND P1, PT, R10, RZ, PT ;  /* 0x000000ff0a00720b */ /* 0x000fda0003f35000 */
[----:B------:R-:W1:Y:S01]  /*10b30*/  @P1 MUFU.LG2 R8, R10 ;  /* 0x0000000a00081308 */ /* 0x000e620000000c00 */
[----:B0-----:R-:W-:-:S07]  /*10b40*/  FADD.FTZ R11, R6, R7 ;  /* 0x00000007060b7221 */ /* 0x001fce0000010000 */
[----:B------:R-:W-:Y:S01]  /*10b50*/  @P1 MUFU.RCP R51, R10 ;  /* 0x0000000a00331308 */ /* 0x000fe20000001000 */
[----:B------:R-:W-:Y:S01]  /*10b60*/  IMAD.U32 R7, RZ, RZ, UR41 ;  /* 0x00000029ff077e24 */ /* 0x000fe2000f8e00ff */
[----:B------:R-:W-:-:S03]  /*10b70*/  FSETP.NE.FTZ.AND P2, PT, R11, RZ, PT ;  /* 0x000000ff0b00720b */ /* 0x000fc60003f55000 */
[----:B------:R-:W-:Y:S01]  /*10b80*/  @P1 FMUL.FTZ R7, R7, 0.69314718246459960938 ;  /* 0x3f31721807071820 */ /* 0x000fe20000410000 */
[----:B-1----:R-:W-:-:S04]  /*10b90*/  @P1 FMUL.FTZ R8, R8, 0.69314718246459960938 ;  /* 0x3f31721808081820 */ /* 0x002fc80000410000 */
[----:B------:R-:W-:-:S05]  /*10ba0*/  @P1 FFMA.FTZ R5, R7, R0, R8 ;  /* 0x0000000007051223 */ /* 0x000fca0000010008 */
[----:B------:R-:W0:Y:S01]  /*10bb0*/  @P2 MUFU.LG2 R9, R11 ;  /* 0x0000000b00092308 */ /* 0x000e220000000c00 */
[----:B------:R-:W-:-:S07]  /*10bc0*/  @P2 FMUL.FTZ R13, R13, 0.69314718246459960938 ;  /* 0x3f3172180d0d2820 */ /* 0x000fce0000410000 */
[----:B------:R1:W2:Y:S01]  /*10bd0*/  @P2 MUFU.RCP R2, R11 ;  /* 0x0000000b00022308 */ /* 0x0002a20000001000 */
[----:B0-----:R-:W-:-:S04]  /*10be0*/  @P2 FMUL.FTZ R6, R9, 0.69314718246459960938 ;  /* 0x3f31721809062820 */ /* 0x001fc80000410000 */
[----:B------:R-:W-:Y:S01]  /*10bf0*/  @P2 FFMA.FTZ R4, R13, R3, R6 ;  /* 0x000000030d042223 */ /* 0x000fe20000010006 */
[----:B------:R-:W-:Y:S02]  /*10c00*/  WARPGROUP.DEPBAR.LE gsb0, 0x0 ;  /* 0x00008000000079c5 */ /* 0x000fe40000010000 */
[----:B------:R-:W-:-:S06]  /*10c10*/  WARPGROUP.ARRIVE ;  /* 0x00000000000079c5 */ /* 0x000fcc0000000000 */
[----:B------:R-:W-:Y:S03]  /*10c20*/  HGMMA.64x96x16.F32.BF16 R88, gdesc[UR4].tnspB, R88, gsb0 ;  /* 0x41600000045879f0 */ /* 0x000fe60008001858 */
[----:B------:R-:W-:Y:S02]  /*10c30*/  WARPGROUP.DEPBAR.LE gsb0, 0x0 ;  /* 0x00008000000079c5 */ /* 0x000fe40000010000 */
[----:B-12---:R-:W-:Y:S05]  /*10c40*/  @!P0 BRA `(.L_x_10537) ;  /* 0x0000000000048947 */ /* 0x006fea0003800000 */
[----:B------:R-:W-:Y:S01]  /*10c50*/  BPT.TRAP 0x1 ;  /* 0x000000040000795c */ /* 0x000fe20000300000 */
.L_x_10537:
        /* <DEDUP_REMOVED lines=59> */
.L_x_10478:
[----:B------:R-:W-:Y:S05]  /*11010*/  WARPSYNC.ALL ;  /* 0x0000000000007948 */ /* 0x000fea0003800000 */
[----:B------:R-:W1:Y:S08]  /*11020*/  S2UR UR39, SR_CgaCtaId ;  /* 0x00000000002779c3 */ /* 0x000e700000008800 */
[----:B------:R-:W-:Y:S06]  /*11030*/  BAR.SYNC.DEFER_BLOCKING 0x5, 0x200 ;  /* 0x0148000000007b1d */ /* 0x000fec0000010000 */
[----:B------:R-:W-:Y:S01]  /*11040*/  UMOV UR4, 0x400 ;  /* 0x0000040000047882 */ /* 0x000fe20000000000 */
[----:B------:R-:W-:Y:S01]  /*11050*/  BSSY B0, `(.L_x_10538) ;  /* 0x00002b9000007945 */ /* 0x000fe20003800000 */
[----:B-1----:R-:W-:-:S06]  /*11060*/  ULEA UR4, UR39, UR4, 0x18 ;  /* 0x0000000427047291 */ /* 0x002fcc000f8ec03f */
[----:B------:R-:W-:-:S05]  /*11070*/  IMAD.U32 R2, RZ, RZ, UR4 ;  /* 0x00000004ff027e24 */ /* 0x000fca000f8e00ff */
[----:B------:R1:W2:Y:S01]  /*11080*/  LDS.128 R96, [R2+0x2d8d0] ;  /* 0x02d8d00002607984 */ /* 0x0002a20000000c00 */
[----:B------:R-:W-:Y:S06]  /*11090*/  BAR.ARV 0x4, 0x200 ;  /* 0x0108000000007b1d */ /* 0x000fec0000002000 */
[----:B------:R-:W-:Y:S05]  /*110a0*/  @P0 BRA `(.L_x_10539) ;  /* 0x0000001c00f00947 */ /* 0x000fea0003800000 */
[----:B------:R-:W4:Y:S01]  /*110b0*/  LDL R0, [R1+0xd8] ;  /* 0x0000d80001007983 */ /* 0x000f220000100800 */
[----:B------:R-:W-:-:S03]  /*110c0*/  ULDC UR4, c[0x0][0xad4] ;  /* 0x0002b50000047ab9 */ /* 0x000fc60000000800 */
[----:B------:R-:W2:Y:S04]  /*110d0*/  LDL.LU R30, [R1+0x58] ;  /* 0x00005800011e7983 */ /* 0x000ea80000300800 */
[----:B------:R-:W2:Y:S04]  /*110e0*/  LDL.LU R81, [R1+0x60] ;  /* 0x0000600001517983 */ /* 0x000ea80000300800 */
[----:B------:R-:W2:Y:S01]  /*110f0*/  LDL.LU R80, [R1+0x64] ;  /* 0x0000640001507983 */ /* 0x000ea20000300800 */
[----:B------:R-:W0:Y:S01]  /*11100*/  S2R R3, SR_SWINHI ;  /* 0x0000000000037919 */ /* 0x000e220000002f00 */
[----:B------:R-:W-:-:S02]  /*11110*/  MOV R74, R2 ;  /* 0x00000002004a7202 */ /* 0x000fc40000000f00 */
[----:B0-----:R-:W-:-:S03]  /*11120*/  MOV R75, R3 ;  /* 0x00000003004b7202 */ /* 0x001fc60000000f00 */
[----:B----4-:R-:W-:-:S03]  /*11130*/  IMAD.WIDE R8, R0, 0x2, R74 ;  /* 0x0000000200087825 */ /* 0x010fc600078e024a */
[C---:B------:R-:W-:Y:S02]  /*11140*/  LOP3.LUT R3, R8.reuse, 0x180, RZ, 0xc0, !PT ;  /* 0x0000018008037812 */ /* 0x040fe400078ec0ff */
[C---:B------:R-:W-:Y:S02]  /*11150*/  IADD3 R10, P2, R8.reuse, 0x3020, RZ ;  /* 0x00003020080a7810 */ /* 0x040fe40007f5e0ff */
[----:B------:R-:W-:Y:S02]  /*11160*/  SHF.R.U64 R3, R3, 0x3, RZ ;  /* 0x0000000303037819 */ /* 0x000fe400000012ff */
[C---:B------:R-:W-:Y:S02]  /*11170*/  IADD3 R11, P4, R8.reuse, 0x20, RZ ;  /* 0x00000020080b7810 */ /* 0x040fe40007f9e0ff */
[C---:B---3--:R-:W-:Y:S02]  /*11180*/  IADD3 R31, P3, R8.reuse, 0x3000, RZ ;  /* 0x00003000081f7810 */ /* 0x048fe40007f7e0ff */
[----:B------:R-:W-:-:S02]  /*11190*/  IADD3 R12, P1, R8, 0x6000, RZ ;  /* 0x00006000080c7810 */ /* 0x000fc40007f3e0ff */
[----:B------:R-:W-:Y:S02]  /*111a0*/  IADD3 R77, P0, R8, 0x6020, RZ ;  /* 0x00006020084d7810 */ /* 0x000fe40007f1e0ff */
[----:B------:R-:W-:Y:S02]  /*111b0*/  LOP3.LUT R8, R3, R8, RZ, 0x3c, !PT ;  /* 0x0000000803087212 */ /* 0x000fe400078e3cff */
[----:B------:R-:W-:Y:S01]  /*111c0*/  LOP3.LUT R3, R10, 0x180, RZ, 0xc0, !PT ;  /* 0x000001800a037812 */ /* 0x000fe200078ec0ff */
[----:B------:R-:W-:Y:S01]  /*111d0*/  IMAD.X R15, RZ, RZ, R9, P0 ;  /* 0x000000ffff0f7224 */ /* 0x000fe200000e0609 */
[----:B--2---:R-:W-:Y:S02]  /*111e0*/  ISETP.NE.AND P0, PT, R30, RZ, PT ;  /* 0x000000ff1e00720c */ /* 0x004fe40003f05270 */
[----:B------:R-:W-:-:S04]  /*111f0*/  SHF.R.U64 R3, R3, 0x3, RZ ;  /* 0x0000000303037819 */ /* 0x000fc800000012ff */
[----:B------:R-:W-:Y:S02]  /*11200*/  LOP3.LUT R28, R3, R10, RZ, 0x3c, !PT ;  /* 0x0000000a031c7212 */ /* 0x000fe400078e3cff */
[----:B------:R-:W-:Y:S01]  /*11210*/  SEL R3, R30, UR4, P0 ;  /* 0x000000041e037c07 */ /* 0x000fe20008000000 */
[----:B------:R-:W-:Y:S05]  /*11220*/  WARPSYNC.ALL ;  /* 0x0000000000007948 */ /* 0x000fea0003800000 */
[----:B------:R-:W-:Y:S01]  /*11230*/  LOP3.LUT R0, R11, 0x180, RZ, 0xc0, !PT ;  /* 0x000001800b007812 */ /* 0x000fe200078ec0ff */
[--C-:B------:R-:W-:Y:S01]  /*11240*/  IMAD.X R25, RZ, RZ, R9.reuse, P4 ;  /* 0x000000ffff197224 */ /* 0x100fe200020e0609 */
[----:B------:R-:W-:Y:S01]  /*11250*/  LOP3.LUT R14, R77, 0x180, RZ, 0xc0, !PT ;  /* 0x000001804d0e7812 */ /* 0x000fe200078ec0ff */
[--C-:B------:R-:W-:Y:S01]  /*11260*/  IMAD.X R27, RZ, RZ, R9.reuse, P3 ;  /* 0x000000ffff1b7224 */ /* 0x100fe200018e0609 */
[----:B------:R-:W-:Y:S01]  /*11270*/  SHF.R.U64 R0, R0, 0x3, RZ ;  /* 0x0000000300007819 */ /* 0x000fe200000012ff */
[--C-:B------:R-:W-:Y:S01]  /*11280*/  IMAD.X R29, RZ, RZ, R9.reuse, P2 ;  /* 0x000000ffff1d7224 */ /* 0x100fe200010e0609 */
[----:B------:R-:W-:Y:S01]  /*11290*/  F2FP.BF16.F32.PACK_AB R10, R21, R20 ;  /* 0x00000014150a723e */ /* 0x000fe200000010ff */
[----:B------:R-:W-:Y:S01]  /*112a0*/  IMAD.X R13, RZ, RZ, R9, P1 ;  /* 0x000000ffff0d7224 */ /* 0x000fe200008e0609 */
[----:B------:R-:W-:Y:S01]  /*112b0*/  LOP3.LUT R24, R0, R11, RZ, 0x3c, !PT ;  /* 0x0000000b00187212 */ /* 0x000fe200078e3cff */
[----:B------:R-:W-:Y:S01]  /*112c0*/  ULDC.64 UR4, c[0x0][0xc00] ;  /* 0x0003000000047ab9 */ /* 0x000fe20000000a00 */
[----:B------:R-:W-:Y:S01]  /*112d0*/  LOP3.LUT R0, R31, 0x180, RZ, 0xc0, !PT ;  /* 0x000001801f007812 */ /* 0x000fe200078ec0ff */
[----:B------:R-:W-:Y:S01]  /*112e0*/  ULDC.64 UR6, c[0x0][0xc08] ;  /* 0x0003020000067ab9 */ /* 0x000fe20000000a00 */
[----:B------:R-:W-:-:S02]  /*112f0*/  LOP3.LUT R11, R12, 0x180, RZ, 0xc0, !PT ;  /* 0x000001800c0b7812 */ /* 0x000fc400078ec0ff */
[----:B------:R-:W-:Y:S02]  /*11300*/  SHF.R.U64 R0, R0, 0x3, RZ ;  /* 0x0000000300007819 */ /* 0x000fe400000012ff */
[----:B------:R-:W-:Y:S02]  /*11310*/  SHF.R.U64 R11, R11, 0x3, RZ ;  /* 0x000000030b0b7819 */ /* 0x000fe400000012ff */
[----:B------:R-:W-:Y:S02]  /*11320*/  LOP3.LUT R26, R0, R31, RZ, 0x3c, !PT ;  /* 0x0000001f001a7212 */ /* 0x000fe400078e3cff */
[----:B------:R-:W-:Y:S02]  /*11330*/  SHF.R.U64 R14, R14, 0x3, RZ ;  /* 0x000000030e0e7819 */ /* 0x000fe400000012ff */
[----:B------:R-:W-:Y:S02]  /*11340*/  LOP3.LUT R12, R11, R12, RZ, 0x3c, !PT ;  /* 0x0000000c0b0c7212 */ /* 0x000fe400078e3cff */
[----:B------:R-:W-:-:S02]  /*11350*/  MOV R31, R8 ;  /* 0x00000008001f7202 */ /* 0x000fc40000000f00 */
[----:B------:R-:W-:Y:S02]  /*11360*/  F2FP.BF16.F32.PACK_AB R8, R7, R6 ;  /* 0x000000060708723e */ /* 0x000fe400000010ff */
[----:B------:R-:W-:Y:S02]  /*11370*/  F2FP.BF16.F32.PACK_AB R9, R53, R52 ;  /* 0x000000343509723e */ /* 0x000fe400000010ff */
[----:B------:R-:W-:Y:S01]  /*11380*/  F2FP.BF16.F32.PACK_AB R11, R55, R54 ;  /* 0x00000036370b723e */ /* 0x000fe200000010ff */
[----:B------:R-:W-:Y:S01]  /*11390*/  BAR.SYNC.DEFER_BLOCKING 0x1, 0x180 ;  /* 0x0046000000007b1d */ /* 0x000fe20000010000 */
[----:B------:R-:W-:Y:S02]  /*113a0*/  MOV R79, R24 ;  /* 0x00000018004f7202 */ /* 0x000fe40000000f00 */
[----:B------:R-:W-:Y:S02]  /*113b0*/  MOV R0, R26 ;  /* 0x0000001a00007202 */ /* 0x000fe40000000f00 */
[----:B------:R-:W-:-:S02]  /*113c0*/  LOP3.LUT R14, R14, R77, RZ, 0x3c, !PT ;  /* 0x0000004d0e0e7212 */ /* 0x000fc400078e3cff */
[----:B------:R-:W-:Y:S02]  /*113d0*/  F2FP.BF16.F32.PACK_AB R24, R33, R32 ;  /* 0x000000202118723e */ /* 0x000fe400000010ff */
[----:B------:R-:W-:Y:S02]  /*113e0*/  F2FP.BF16.F32.PACK_AB R25, R57, R56 ;  /* 0x000000383919723e */ /* 0x000fe400000010ff */
[----:B------:R-:W-:Y:S02]  /*113f0*/  F2FP.BF16.F32.PACK_AB R26, R35, R34 ;  /* 0x00000022231a723e */ /* 0x000fe400000010ff */
[----:B------:R-:W-:Y:S02]  /*11400*/  F2FP.BF16.F32.PACK_AB R27, R59, R58 ;  /* 0x0000003a3b1b723e */ /* 0x000fe400000010ff */
[----:B------:R-:W-:Y:S02]  /*11410*/  MOV R78, R28 ;  /* 0x0000001c004e7202 */ /* 0x000fe40000000f00 */
[----:B------:R-:W-:-:S02]  /*11420*/  F2FP.BF16.F32.PACK_AB R28, R37, R36 ;  /* 0x00000024251c723e */ /* 0x000fc400000010ff */
[----:B------:R-:W-:Y:S02]  /*11430*/  F2FP.BF16.F32.PACK_AB R29, R61, R60 ;  /* 0x0000003c3d1d723e */ /* 0x000fe400000010ff */
[----:B------:R-:W-:Y:S01]  /*11440*/  F2FP.BF16.F32.PACK_AB R30, R39, R38 ;  /* 0x00000026271e723e */ /* 0x000fe200000010ff */
[----:B------:R0:W-:Y:S01]  /*11450*/  STSM.16.M88.4 [R31], R8 ;  /* 0x000000081f007844 */ /* 0x0001e20000000200 */
[----:B------:R-:W-:Y:S02]  /*11460*/  MOV R77, R12 ;  /* 0x0000000c004d7202 */ /* 0x000fe40000000f00 */
[----:B------:R-:W-:Y:S01]  /*11470*/  MOV R76, R14 ;  /* 0x0000000e004c7202 */ /* 0x000fe20000000f00 */
[----:B------:R2:W-:Y:S01]  /*11480*/  STSM.16.M88.4 [R79], R24 ;  /* 0x000000184f007844 */ /* 0x0005e20000000200 */
[----:B------:R-:W-:Y:S02]  /*11490*/  F2FP.BF16.F32.PACK_AB R12, R45, R44 ;  /* 0x0000002c2d0c723e */ /* 0x000fe400000010ff */
[----:B------:R-:W-:-:S02]  /*114a0*/  F2FP.BF16.F32.PACK_AB R13, R69, R68 ;  /* 0x00000044450d723e */ /* 0x000fc400000010ff */
[----:B------:R-:W-:Y:S02]  /*114b0*/  F2FP.BF16.F32.PACK_AB R14, R47, R46 ;  /* 0x0000002e2f0e723e */ /* 0x000fe400000010ff */
[----:B------:R-:W-:Y:S02]  /*114c0*/  F2FP.BF16.F32.PACK_AB R15, R71, R70 ;  /* 0x00000046470f723e */ /* 0x000fe400000010ff */
[----:B0-----:R-:W-:Y:S02]  /*114d0*/  F2FP.BF16.F32.PACK_AB R31, R63, R62 ;  /* 0x0000003e3f1f723e */ /* 0x001fe400000010ff */
[----:B------:R-:W-:Y:S02]  /*114e0*/  F2FP.BF16.F32.PACK_AB R8, R41, R40 ;  /* 0x000000282908723e */ /* 0x000fe400000010ff */
[----:B------:R-:W-:Y:S02]  /*114f0*/  F2FP.BF16.F32.PACK_AB R9, R65, R64 ;  /* 0x000000404109723e */ /* 0x000fe400000010ff */
[----:B------:R-:W-:-:S02]  /*11500*/  F2FP.BF16.F32.PACK_AB R10, R43, R42 ;  /* 0x0000002a2b0a723e */ /* 0x000fc400000010ff */
[----:B------:R-:W-:Y:S02]  /*11510*/  F2FP.BF16.F32.PACK_AB R11, R67, R66 ;  /* 0x00000042430b723e */ /* 0x000fe400000010ff */
[----:B--2---:R-:W-:Y:S02]  /*11520*/  F2FP.BF16.F32.PACK_AB R24, R49, R48 ;  /* 0x000000303118723e */ /* 0x004fe400000010ff */
[----:B------:R-:W-:Y:S02]  /*11530*/  F2FP.BF16.F32.PACK_AB R25, R73, R72 ;  /* 0x000000484919723e */ /* 0x000fe400000010ff */
[----:B------:R-:W-:Y:S02]  /*11540*/  F2FP.BF16.F32.PACK_AB R26, R51, R50 ;  /* 0x00000032331a723e */ /* 0x000fe400000010ff */
[----:B------:R-:W-:Y:S01]  /*11550*/  F2FP.BF16.F32.PACK_AB R27, R135, R134 ;  /* 0x00000086871b723e */ /* 0x000fe200000010ff */
[----:B------:R0:W-:Y:S04]  /*11560*/  STSM.16.M88.4 [R0], R28 ;  /* 0x0000001c00007844 */ /* 0x0001e80000000200 */
[----:B------:R2:W-:Y:S04]  /*11570*/  STSM.16.M88.4 [R78], R8 ;  /* 0x000000084e007844 */ /* 0x0005e80000000200 */
[----:B------:R3:W-:Y:S04]  /*11580*/  STSM.16.M88.4 [R77], R12 ;  /* 0x0000000c4d007844 */ /* 0x0007e80000000200 */
[----:B------:R4:W-:Y:S01]  /*11590*/  STSM.16.M88.4 [R76], R24 ;  /* 0x000000184c007844 */ /* 0x0009e20000000200 */
[----:B------:R-:W-:Y:S01]  /*115a0*/  BAR.SYNC.DEFER_BLOCKING 0x1, 0x180 ;  /* 0x0046000000007b1d */ /* 0x000fe20000010000 */
[----:B------:R-:W-:-:S04]  /*115b0*/  ISETP.NE.U32.AND P0, PT, RZ, UR4, PT ;  /* 0x00000004ff007c0c */ /* 0x000fc8000bf05070 */
[----:B------:R-:W-:Y:S02]  /*115c0*/  ISETP.NE.AND.EX P0, PT, RZ, UR5, PT, P0 ;  /* 0x00000005ff007c0c */ /* 0x000fe4000bf05300 */
[----:B0-----:R-:W-:Y:S01]  /*115d0*/  IADD3 R28, P1, R81, UR4, RZ ;  /* 0x00000004511c7c10 */ /* 0x001fe2000ff3e0ff */
[----:B------:R-:W-:Y:S01]  /*115e0*/  IMAD.MOV.U32 R0, RZ, RZ, RZ ;  /* 0x000000ffff007224 */ /* 0x000fe200078e00ff */
[----:B------:R-:W-:Y:S01]  /*115f0*/  ISETP.NE.U32.AND P3, PT, RZ, UR6, PT ;  /* 0x00000006ff007c0c */ /* 0x000fe2000bf65070 */
[----:B--2---:R-:W0:Y:S01]  /*11600*/  LDC R78, c[0x0][0xbe8] ;  /* 0x0002fa00ff4e7b82 */ /* 0x004e220000000800 */
[----:B------:R-:W-:-:S07]  /*11610*/  IADD3.X R29, R80, UR5, RZ, P1, !PT ;  /* 0x00000005501d7c10 */ /* 0x000fce0008ffe4ff */
[----:B------:R-:W5:Y:S01]  /*11620*/  @P0 LDG.E R0, desc[UR42][R28.64] ;  /* 0x0000002a1c000981 */ /* 0x000f62000c1e1900 */
[----:B------:R-:W-:Y:S01]  /*11630*/  ISETP.NE.AND.EX P3, PT, RZ, UR7, PT, P3 ;  /* 0x00000007ff007c0c */ /* 0x000fe2000bf65330 */
[----:B---3--:R-:W-:Y:S01]  /*11640*/  IMAD.MOV.U32 R14, RZ, RZ, 0x9b8 ;  /* 0x000009b8ff0e7424 */ /* 0x008fe200078e00ff */
[----:B------:R-:W-:-:S04]  /*11650*/  ISETP.GT.AND P2, PT, R3, 0x1, PT ;  /* 0x000000010300780c */ /* 0x000fc80003f44270 */
[----:B------:R-:W-:-:S07]  /*11660*/  SEL R14, R14, 0x978, P2 ;  /* 0x000009780e0e7807 */ /* 0x000fce0001000000 */
[----:B------:R-:W-:Y:S01]  /*11670*/  @P3 IADD3 R8, P1, R81, UR6, RZ ;  /* 0x0000000651083c10 */ /* 0x000fe2000ff3e0ff */
[----:B------:R-:W-:Y:S02]  /*11680*/  ULDC UR6, c[0x0][0xa88] ;  /* 0x0002a20000067ab9 */ /* 0x000fe40000000800 */
[----:B------:R-:W-:Y:S01]  /*11690*/  IMAD.U32 R31, RZ, RZ, UR6 ;  /* 0x00000006ff1f7e24 */ /* 0x000fe2000f8e00ff */
[----:B------:R-:W-:Y:S01]  /*116a0*/  @P3 IADD3.X R9, R80, UR7, RZ, P1, !PT ;  /* 0x0000000750093c10 */ /* 0x000fe20008ffe4ff */
[----:B------:R4:W2:Y:S04]  /*116b0*/  LDC.64 R10, c[0x0][R14+0x218] ;  /* 0x000086000e0a7b82 */ /* 0x0008a80000000a00 */
[----:B------:R3:W5:Y:S04]  /*116c0*/  @P3 LDG.E R31, desc[UR42][R8.64] ;  /* 0x0000002a081f3981 */ /* 0x000768000c1e1900 */
[----:B------:R4:W1:Y:S08]  /*116d0*/  LDC.64 R12, c[0x0][R14+0x228] ;  /* 0x00008a000e0c7b82 */ /* 0x0008700000000a00 */
[----:B---3--:R4:W3:Y:S01]  /*116e0*/  LDC.64 R8, c[0x0][R14+0x220] ;  /* 0x000088000e087b82 */ /* 0x0088e20000000a00 */
[----:B0-----:R-:W-:Y:S01]  /*116f0*/  ISETP.NE.AND P1, PT, R78, 0x1, PT ;  /* 0x000000014e00780c */ /* 0x001fe20003f25270 */
[----:B------:R-:W-:-:S12]  /*11700*/  @P3 BRA `(.L_x_10540) ;  /* 0x0000000000103947 */ /* 0x000fd80003800000 */
[----:B------:R-:W-:Y:S05]  /*11710*/  @!P0 BRA `(.L_x_10540) ;  /* 0x00000000000c8947 */ /* 0x000fea0003800000 */
[----:B----4-:R-:W4:Y:S04]  /*11720*/  LDG.E R24, desc[UR42][R28.64] ;  /* 0x0000002a1c187981 */ /* 0x010f28000c1e1900 */
[----:B-----5:R-:W4:Y:S02]  /*11730*/  LDG.E R31, desc[UR42][R28.64+0x4] ;  /* 0x0000042a1c1f7981 */ /* 0x020f24000c1e1900 */
[----:B----4-:R-:W-:-:S07]  /*11740*/  IMAD.IADD R31, R31, 0x1, -R24 ;  /* 0x000000011f1f7824 */ /* 0x010fce00078e0a18 */
.L_x_10540:
[----:B------:R-:W3:Y:S01]  /*11750*/  LDL.LU R3, [R1+0x5c] ;  /* 0x00005c0001037983 */ /* 0x000ee20000300800 */
[----:B----4-:R-:W0:Y:S03]  /*11760*/  LDC.64 R14, c[0x0][R14+0x210] ;  /* 0x000084000e0e7b82 */ /* 0x010e260000000a00 */
[----:B------:R-:W4:Y:S04]  /*11770*/  LDL.LU R27, [R1+0x9c] ;  /* 0x00009c00011b7983 */ /* 0x000f280000300800 */
[----:B------:R-:W4:Y:S01]  /*11780*/  LDL R26, [R1+0xd4] ;  /* 0x0000d400011a7983 */ /* 0x000f220000100800 */
[----:B------:R-:W-:Y:S01]  /*11790*/  ISETP.NE.U32.AND P0, PT, RZ, UR4, PT ;  /* 0x00000004ff007c0c */ /* 0x000fe2000bf05070 */
[----:B------:R-:W1:Y:S02]  /*117a0*/  @P1 LDC R79, c[0x0][0xbec] ;  /* 0x0002fb00ff4f1b82 */ /* 0x000e640000000800 */
[----:B------:R-:W4:Y:S04]  /*117b0*/  LDL R82, [R1+0x68] ;  /* 0x0000680001527983 */ /* 0x000f280000100800 */
[----:B------:R-:W4:Y:S01]  /*117c0*/  LDL R80, [R1+0x74] ;  /* 0x0000740001507983 */ /* 0x000f220000100800 */
[----:B------:R-:W-:Y:S01]  /*117d0*/  ISETP.NE.AND.EX P0, PT, RZ, UR5, PT, P0 ;  /* 0x00000005ff007c0c */ /* 0x000fe2000bf05300 */
[----:B------:R-:W0:Y:S01]  /*117e0*/  @P1 LDC R81, c[0x0][0xbf0] ;  /* 0x0002fc00ff511b82 */ /* 0x000e220000000800 */
[-C--:B--2---:R-:W-:Y:S01]  /*117f0*/  IMAD R29, R11, R137.reuse, RZ ;  /* 0x000000890b1d7224 */ /* 0x084fe200078e02ff */
[----:B------:R-:W2:Y:S01]  /*11800*/  LDL R76, [R1+0xd0] ;  /* 0x0000d000014c7983 */ /* 0x000ea20000100800 */
[----:B------:R-:W-:-:S03]  /*11810*/  IMAD.WIDE.U32 R10, R10, R137, RZ ;  /* 0x000000890a0a7225 */ /* 0x000fc600078e00ff */
[----:B------:R-:W2:Y:S02]  /*11820*/  LDL R30, [R1+0xa4] ;  /* 0x0000a400011e7983 */ /* 0x000ea40000100800 */
[----:B------:R-:W1:Y:S01]  /*11830*/  LDC.64 R24, c[0x0][0xba8] ;  /* 0x0002ea00ff187b82 */ /* 0x000e620000000a00 */
[----:B------:R-:W-:-:S07]  /*11840*/  IMAD.IADD R28, R11, 0x1, R29 ;  /* 0x000000010b1c7824 */ /* 0x000fce00078e021d */
[----:B-1----:R-:W1:Y:S08]  /*11850*/  @!P2 LDC R24, c[0x0][0xb50] ;  /* 0x0002d400ff18ab82 */ /* 0x002e700000000800 */
[----:B------:R-:W1:Y:S01]  /*11860*/  @!P2 LDC R25, c[0x0][0xb54] ;  /* 0x0002d500ff19ab82 */ /* 0x000e620000000800 */
[----:B---3--:R-:W-:Y:S02]  /*11870*/  SEL R3, R3, RZ, !P0 ;  /* 0x000000ff03037207 */ /* 0x008fe40004000000 */
[----:B----4-:R-:W-:-:S03]  /*11880*/  SEL R27, R27, RZ, !P0 ;  /* 0x000000ff1b1b7207 */ /* 0x010fc60004000000 */
[----:B------:R-:W-:-:S04]  /*11890*/  IMAD R9, R9, R3, RZ ;  /* 0x0000000309097224 */ /* 0x000fc800078e02ff */
[C---:B------:R-:W-:Y:S02]  /*118a0*/  IMAD R77, R8.reuse, R27, R9 ;  /* 0x0000001b084d7224 */ /* 0x040fe400078e0209 */
[----:B------:R-:W-:-:S04]  /*118b0*/  IMAD.WIDE.U32 R8, R8, R3, RZ ;  /* 0x0000000308087225 */ /* 0x000fc800078e00ff */
[----:B------:R-:W-:Y:S01]  /*118c0*/  IMAD R26, R82, 0xc0, R26 ;  /* 0x000000c0521a7824 */ /* 0x000fe200078e021a */
[----:B-----5:R-:W-:-:S03]  /*118d0*/  IADD3 R10, P0, P3, R8, R10, R0 ;  /* 0x0000000a080a7210 */ /* 0x020fc60007b1e000 */
[----:B------:R-:W-:Y:S01]  /*118e0*/  @P1 IMAD.HI.U32 R8, R26, R79, RZ ;  /* 0x0000004f1a081227 */ /* 0x000fe200078e00ff */
[----:B------:R-:W-:-:S03]  /*118f0*/  SEL R27, R80, RZ, P2 ;  /* 0x000000ff501b7207 */ /* 0x000fc60001000000 */
[----:B------:R-:W-:Y:S02]  /*11900*/  IMAD.IADD R11, R9, 0x1, R77 ;  /* 0x00000001090b7824 */ /* 0x000fe400078e024d */
[----:B------:R-:W-:Y:S01]  /*11910*/  IMAD.MOV.U32 R9, RZ, RZ, R26 ;  /* 0x000000ffff097224 */ /* 0x000fe200078e001a */
[----:B0-----:R-:W-:Y:S01]  /*11920*/  @P1 SHF.R.U32.HI R9, RZ, R81, R8 ;  /* 0x00000051ff091219 */ /* 0x001fe20000011608 */
[-C--:B------:R-:W-:Y:S01]  /*11930*/  IMAD R29, R13, R27.reuse, RZ ;  /* 0x0000001b0d1d7224 */ /* 0x080fe200078e02ff */
[----:B------:R-:W-:Y:S01]  /*11940*/  SHF.R.S32.HI R77, RZ, 0x1f, R0 ;  /* 0x0000001fff4d7819 */ /* 0x000fe20000011400 */
[----:B------:R-:W-:Y:S01]  /*11950*/  IMAD.WIDE.U32 R12, R12, R27, RZ ;  /* 0x0000001b0c0c7225 */ /* 0x000fe200078e00ff */
[----:B------:R-:W-:-:S03]  /*11960*/  SHF.R.S32.HI R8, RZ, 0x1f, R9 ;  /* 0x0000001fff087819 */ /* 0x000fc60000011409 */
[----:B------:R-:W-:Y:S01]  /*11970*/  IMAD.MOV R27, RZ, RZ, -R9 ;  /* 0x000000ffff1b7224 */ /* 0x000fe200078e0a09 */
[----:B------:R-:W-:Y:S01]  /*11980*/  IADD3.X R11, R11, R28, R77, P0, P3 ;  /* 0x0000001c0b0b7210 */ /* 0x000fe200007e644d */
[----:B------:R-:W-:Y:S01]  /*11990*/  IMAD.IADD R29, R13, 0x1, R29 ;  /* 0x000000010d1d7824 */ /* 0x000fe200078e021d */
[----:B------:R-:W-:Y:S01]  /*119a0*/  IADD3 R12, P0, P3, R9, R10, R12 ;  /* 0x0000000a090c7210 */ /* 0x000fe20007b1e00c */
[----:B------:R-:W-:-:S03]  /*119b0*/  IMAD R9, R78, R27, R26 ;  /* 0x0000001b4e097224 */ /* 0x000fc600078e021a */
[----:B------:R-:W-:Y:S01]  /*119c0*/  IADD3.X R13, R8, R11, R29, P0, P3 ;  /* 0x0000000b080d7210 */ /* 0x000fe200007e641d */
[-C--:B------:R-:W-:Y:S01]  /*119d0*/  IMAD R8, R15, R9.reuse, RZ ;  /* 0x000000090f087224 */ /* 0x080fe200078e02ff */
[----:B------:R-:W-:Y:S01]  /*119e0*/  SHF.R.S32.HI R11, RZ, 0x1f, R9 ;  /* 0x0000001fff0b7819 */ /* 0x000fe20000011409 */
[----:B------:R-:W-:-:S04]  /*119f0*/  IMAD.WIDE.U32 R12, R14, R9, R12 ;  /* 0x000000090e0c7225 */ /* 0x000fc800078e000c */
[----:B------:R-:W-:-:S04]  /*11a00*/  IMAD R11, R14, R11, R8 ;  /* 0x0000000b0e0b7224 */ /* 0x000fc800078e0208 */
[----:B------:R-:W-:Y:S01]  /*11a10*/  IMAD.IADD R8, R13, 0x1, R11 ;  /* 0x000000010d087824 */ /* 0x000fe200078e020b */
[----:B-1----:R-:W-:-:S04]  /*11a20*/  LEA R13, P0, R12, R24, 0x2 ;  /* 0x000000180c0d7211 */ /* 0x002fc800078010ff */
[----:B------:R-:W-:Y:S01]  /*11a30*/  LEA.HI.X R12, R12, R25, R8, 0x2, P0 ;  /* 0x000000190c0c7211 */ /* 0x000fe200000f1408 */
[----:B------:R-:W-:Y:S01]  /*11a40*/  SHFL.IDX PT, R10, R13, 0x1, 0x1c1f ;  /* 0x003c1f000d0a7f89 */ /* 0x000fe200000e0000 */
[----:B--2---:R-:W-:-:S03]  /*11a50*/  IMAD R25, R82, 0xc0, R76 ;  /* 0x000000c052197824 */ /* 0x004fc600078e024c */
[----:B------:R-:W-:Y:S04]  /*11a60*/  SHFL.IDX PT, R8, R13, RZ, 0x1c1f ;  /* 0x001c1fff0d087589 */ /* 0x000fe800000e0000 */
[----:B------:R-:W0:Y:S04]  /*11a70*/  SHFL.IDX PT, R9, R12, RZ, 0x1c1f ;  /* 0x001c1fff0c097589 */ /* 0x000e2800000e0000 */
[----:B------:R-:W1:Y:S01]  /*11a80*/  SHFL.IDX PT, R11, R12, 0x1, 0x1c1f ;  /* 0x003c1f000c0b7f89 */ /* 0x000e6200000e0000 */
[----:B------:R-:W-:Y:S01]  /*11a90*/  IMAD R76, R31, R78, RZ ;  /* 0x0000004e1f4c7224 */ /* 0x000fe200078e02ff */
[----:B------:R-:W-:Y:S01]  /*11aa0*/  LOP3.LUT P0, RZ, R30, 0x3, RZ, 0xc0, !PT ;  /* 0x000000031eff7812 */ /* 0x000fe2000780c0ff */
[----:B------:R-:W-:-:S03]  /*11ab0*/  VIADD R24, R25, 0x8 ;  /* 0x0000000819187836 */ /* 0x000fc60000000000 */
[-C--:B------:R-:W-:Y:S02]  /*11ac0*/  ISETP.GE.OR P3, PT, R25, R76.reuse, P0 ;  /* 0x0000004c1900720c */ /* 0x080fe40000766670 */
[----:B------:R-:W-:-:S11]  /*11ad0*/  ISETP.GE.OR P0, PT, R24, R76, P0 ;  /* 0x0000004c1800720c */ /* 0x000fd60000706670 */
[----:B0-----:R0:W-:Y:S04]  /*11ae0*/  @!P3 ST.E desc[UR42][R8.64], R5 ;  /* 0x000000050800b985 */ /* 0x0011e8000c10192a */
[----:B-1----:R0:W-:Y:S01]  /*11af0*/  @!P0 ST.E desc[UR42][R10.64], R4 ;  /* 0x000000040a008985 */ /* 0x0021e2000c10192a */
[----:B------:R-:W-:Y:S05]  /*11b00*/  @P2 BRA `(.L_x_10541) ;  /* 0x00000008002c2947 */ /* 0x000fea0003800000 */
[----:B------:R-:W1:Y:S01]  /*11b10*/  S2R R30, SR_TID.X ;  /* 0x00000000001e7919 */ /* 0x000e620000002100 */
[----:B0-----:R-:W0:Y:S01]  /*11b20*/  @P1 LDC R11, c[0x0][0xbec] ;  /* 0x0002fb00ff0b1b82 */ /* 0x001e220000000800 */
[----:B------:R-:W-:-:S07]  /*11b30*/  ULDC.64 UR4, c[0x0][0xaa0] ;  /* 0x0002a80000047ab9 */ /* 0x000fce0000000a00 */
[----:B------:R-:W2:Y:S01]  /*11b40*/  @P1 LDC R13, c[0x0][0xbf0] ;  /* 0x0002fc00ff0d1b82 */ /* 0x000ea20000000800 */
[----:B-1----:R-:W-:-:S05]  /*11b50*/  VIADD R4, R30, 0xffffff80 ;  /* 0xffffff801e047836 */ /* 0x002fca0000000000 */
[----:B------:R-:W-:-:S04]  /*11b60*/  SHF.R.S32.HI R5, RZ, 0x1f, R4 ;  /* 0x0000001fff057819 */ /* 0x000fc80000011404 */
[----:B------:R-:W-:-:S04]  /*11b70*/  LEA.HI R5, R5, R4, RZ, 0x2 ;  /* 0x0000000405057211 */ /* 0x000fc800078f10ff */
[----:B------:R-:W-:Y:S02]  /*11b80*/  LOP3.LUT R7, R5, 0xfffffffc, RZ, 0xc0, !PT ;  /* 0xfffffffc05077812 */ /* 0x000fe400078ec0ff */
[----:B------:R-:W-:-:S03]  /*11b90*/  SHF.R.S32.HI R10, RZ, 0x2, R5 ;  /* 0x00000002ff0a7819 */ /* 0x000fc60000011405 */
[----:B------:R-:W-:-:S04]  /*11ba0*/  IMAD.IADD R15, R4, 0x1, -R7 ;  /* 0x00000001040f7824 */ /* 0x000fc800078e0a07 */
[----:B------:R-:W-:-:S04]  /*11bb0*/  IMAD.SHL.U32 R45, R15, 0x8, RZ ;  /* 0x000000080f2d7824 */ /* 0x000fc800078e00ff */
[----:B------:R-:W-:-:S04]  /*11bc0*/  IMAD R5, R10, 0x20, R45 ;  /* 0x000000200a057824 */ /* 0x000fc800078e022d */
[----:B------:R-:W-:-:S04]  /*11bd0*/  IMAD.WIDE R74, R5, 0x2, R74 ;  /* 0x00000002054a7825 */ /* 0x000fc800078e024a */
[----:B------:R-:W-:Y:S01]  /*11be0*/  IMAD R77, R77, UR4, RZ ;  /* 0x000000044d4d7c24 */ /* 0x000fe2000f8e02ff */
[C---:B------:R-:W-:Y:S02]  /*11bf0*/  IADD3 R25, P0, R74.reuse, 0x1800, RZ ;  /* 0x000018004a197810 */ /* 0x040fe40007f1e0ff */
[C---:B------:R-:W-:Y:S02]  /*11c00*/  IADD3 R29, P2, R74.reuse, 0x3000, RZ ;  /* 0x000030004a1d7810 */ /* 0x040fe40007f5e0ff */
[C---:B------:R-:W-:Y:S02]  /*11c10*/  IADD3 R33, P3, R74.reuse, 0x4800, RZ ;  /* 0x000048004a217810 */ /* 0x040fe40007f7e0ff */
[----:B------:R-:W-:Y:S01]  /*11c20*/  IADD3 R37, P4, R74, 0x6000, RZ ;  /* 0x000060004a257810 */ /* 0x000fe20007f9e0ff */
[----:B------:R-:W-:Y:S01]  /*11c30*/  IMAD R77, R0, UR5, R77 ;  /* 0x00000005004d7c24 */ /* 0x000fe2000f8e024d */
[----:B------:R-:W-:Y:S01]  /*11c40*/  IADD3 R5, P5, R74, 0x7800, RZ ;  /* 0x000078004a057810 */ /* 0x000fe20007fbe0ff */
[----:B------:R-:W-:Y:S01]  /*11c50*/  IMAD.WIDE.U32 R8, R0, UR4, RZ ;  /* 0x0000000400087c25 */ /* 0x000fe2000f8e00ff */
[----:B------:R-:W-:Y:S01]  /*11c60*/  LOP3.LUT R24, R25, 0x180, RZ, 0xc0, !PT ;  /* 0x0000018019187812 */ /* 0x000fe200078ec0ff */
[----:B------:R-:W-:Y:S01]  /*11c70*/  ULDC.64 UR4, c[0x0][0xae8] ;  /* 0x0002ba0000047ab9 */ /* 0x000fe20000000a00 */
[----:B------:R-:W-:Y:S01]  /*11c80*/  LOP3.LUT R28, R29, 0x180, RZ, 0xc0, !PT ;  /* 0x000001801d1c7812 */ /* 0x000fe200078ec0ff */
[----:B------:R-:W-:Y:S01]  /*11c90*/  IMAD R0, R15, 0x60, R10 ;  /* 0x000000600f007824 */ /* 0x000fe200078e020a */
[----:B------:R-:W-:Y:S01]  /*11ca0*/  LOP3.LUT R32, R33, 0x180, RZ, 0xc0, !PT ;  /* 0x0000018021207812 */ /* 0x000fe200078ec0ff */
[----:B------:R-:W-:Y:S01]  /*11cb0*/  IMAD.X R41, RZ, RZ, R75, P5 ;  /* 0x000000ffff297224 */ /* 0x000fe200028e064b */
[----:B------:R-:W-:-:S02]  /*11cc0*/  LOP3.LUT R36, R37, 0x180, RZ, 0xc0, !PT ;  /* 0x0000018025247812 */ /* 0x000fc400078ec0ff */
[----:B------:R-:W-:Y:S01]  /*11cd0*/  LOP3.LUT R4, R5, 0x180, RZ, 0xc0, !PT ;  /* 0x0000018005047812 */ /* 0x000fe200078ec0ff */
[----:B------:R-:W-:Y:S01]  /*11ce0*/  IMAD R14, R82, 0xc0, R0 ;  /* 0x000000c0520e7824 */ /* 0x000fe200078e0200 */
[----:B------:R-:W-:Y:S01]  /*11cf0*/  LOP3.LUT R7, R74, 0x180, RZ, 0xc0, !PT ;  /* 0x000001804a077812 */ /* 0x000fe200078ec0ff */
[----:B------:R-:W-:Y:S01]  /*11d00*/  IMAD.IADD R9, R9, 0x1, R77 ;  /* 0x0000000109097824 */ /* 0x000fe200078e024d */
[----:B------:R-:W-:Y:S02]  /*11d10*/  SHF.R.U64 R24, R24, 0x3, RZ ;  /* 0x0000000318187819 */ /* 0x000fe400000012ff */
[----:B------:R-:W-:Y:S02]  /*11d20*/  SHF.R.U64 R28, R28, 0x3, RZ ;  /* 0x000000031c1c7819 */ /* 0x000fe400000012ff */
[----:B------:R-:W-:Y:S02]  /*11d30*/  SHF.R.U64 R32, R32, 0x3, RZ ;  /* 0x0000000320207819 */ /* 0x000fe400000012ff */
[----:B------:R-:W-:-:S02]  /*11d40*/  SHF.R.U64 R36, R36, 0x3, RZ ;  /* 0x0000000324247819 */ /* 0x000fc400000012ff */
[----:B------:R-:W-:Y:S01]  /*11d50*/  SHF.R.U64 R4, R4, 0x3, RZ ;  /* 0x0000000304047819 */ /* 0x000fe200000012ff */
[----:B0-----:R-:W-:Y:S01]  /*11d60*/  @P1 IMAD.HI.U32 R0, R14, R11, RZ ;  /* 0x0000000b0e001227 */ /* 0x001fe200078e00ff */
[----:B------:R-:W-:Y:S02]  /*11d70*/  SHF.R.U64 R7, R7, 0x3, RZ ;  /* 0x0000000307077819 */ /* 0x000fe400000012ff */
[----:B------:R-:W-:Y:S01]  /*11d80*/  LOP3.LUT R24, R24, R25, RZ, 0x3c, !PT ;  /* 0x0000001918187212 */ /* 0x000fe200078e3cff */
        /* <DEDUP_REMOVED lines=11> */
[----:B------:R-:W-:Y:S01]  /*11e40*/  IMAD.MOV.U32 R11, RZ, RZ, R14 ;  /* 0x000000ffff0b7224 */ /* 0x000fe200078e000e */
[----:B--2---:R-:W-:Y:S01]  /*11e50*/  @P1 SHF.R.U32.HI R11, RZ, R13, R0 ;  /* 0x0000000dff0b1219 */ /* 0x004fe20000011600 */
[----:B------:R-:W-:Y:S01]  /*11e60*/  IMAD R9, R137, UR5, R9 ;  /* 0x0000000589097c24 */ /* 0x000fe2000f8e0209 */
[----:B------:R-:W-:Y:S01]  /*11e70*/  ULDC.64 UR4, c[0x0][0xaf0] ;  /* 0x0002bc0000047ab9 */ /* 0x000fe20000000a00 */
[----:B------:R0:W5:Y:S01]  /*11e80*/  LD.E.128 R4, desc[UR42][R74.64] ;  /* 0x0000002a4a047980 */ /* 0x000162000c101d00 */
[----:B------:R-:W-:-:S03]  /*11e90*/  IMAD R12, R12, UR4, RZ ;  /* 0x000000040c0c7c24 */ /* 0x000fc6000f8e02ff */
[----:B------:R-:W5:Y:S01]  /*11ea0*/  LD.E.128 R24, desc[UR42][R24.64] ;  /* 0x0000002a18187980 */ /* 0x000f62000c101d00 */
[----:B------:R-:W-:-:S03]  /*11eb0*/  IMAD.MOV R21, RZ, RZ, -R11 ;  /* 0x000000ffff157224 */ /* 0x000fc600078e0a0b */
[----:B------:R-:W5:Y:S04]  /*11ec0*/  LD.E.128 R28, desc[UR42][R28.64] ;  /* 0x0000002a1c1c7980 */ /* 0x000f68000c101d00 */
[----:B------:R-:W5:Y:S04]  /*11ed0*/  LD.E.128 R32, desc[UR42][R32.64] ;  /* 0x0000002a20207980 */ /* 0x000f68000c101d00 */
[----:B------:R-:W5:Y:S04]  /*11ee0*/  LD.E.128 R36, desc[UR42][R36.64] ;  /* 0x0000002a24247980 */ /* 0x000f68000c101d00 */
[----:B------:R-:W5:Y:S01]  /*11ef0*/  LD.E.128 R40, desc[UR42][R40.64] ;  /* 0x0000002a28287980 */ /* 0x000f62000c101d00 */
[C---:B------:R-:W-:Y:S01]  /*11f00*/  IMAD R13, R3.reuse, UR5, R12 ;  /* 0x00000005030d7c24 */ /* 0x040fe2000f8e020c */
[----:B------:R-:W-:Y:S01]  /*11f10*/  SHF.R.S32.HI R0, RZ, 0x1f, R11 ;  /* 0x0000001fff007819 */ /* 0x000fe2000001140b */
[----:B------:R-:W-:Y:S01]  /*11f20*/  IMAD.WIDE.U32 R8, R3, UR4, R8 ;  /* 0x0000000403087c25 */ /* 0x000fe2000f8e0008 */
[----:B------:R-:W-:Y:S01]  /*11f30*/  @!PT LDS RZ, [RZ] ;  /* 0x00000000fffff984 */ /* 0x000fe20000000800 */
[----:B------:R-:W-:Y:S01]  /*11f40*/  @!PT LDS RZ, [RZ] ;  /* 0x00000000fffff984 */ /* 0x000fe20000000800 */
[----:B------:R-:W-:Y:S01]  /*11f50*/  @!PT LDS RZ, [RZ] ;  /* 0x00000000fffff984 */ /* 0x000fe20000000800 */
[----:B------:R-:W-:Y:S01]  /*11f60*/  @!PT LDS RZ, [RZ] ;  /* 0x00000000fffff984 */ /* 0x000fe20000000800 */
[----:B------:R1:W-:Y:S06]  /*11f70*/  MEMBAR.ALL.CTA ;  /* 0x0000000000007992 */ /* 0x0003ec0000008000 */
[----:B-1----:R-:W1:Y:S01]  /*11f80*/  FENCE.VIEW.ASYNC.S ;  /* 0x00000000000073c6 */ /* 0x002e620000000000 */
[----:B------:R-:W-:Y:S01]  /*11f90*/  ULDC.64 UR4, c[0x0][0xae0] ;  /* 0x0002b80000047ab9 */ /* 0x000fe20000000a00 */
[----:B------:R-:W-:-:S02]  /*11fa0*/  IMAD R21, R78, R21, R14 ;  /* 0x000000154e157224 */ /* 0x000fc400078e020e */
[----:B------:R-:W-:Y:S02]  /*11fb0*/  IMAD.IADD R9, R9, 0x1, R13 ;  /* 0x0000000109097824 */ /* 0x000fe400078e020d */
[----:B------:R-:W-:Y:S01]  /*11fc0*/  IMAD R0, R0, UR4, RZ ;  /* 0x0000000400007c24 */ /* 0x000fe2000f8e02ff */
[----:B------:R-:W-:Y:S01]  /*11fd0*/  SHF.R.S32.HI R3, RZ, 0x1f, R21 ;  /* 0x0000001fff037819 */ /* 0x000fe20000011415 */
[----:B------:R-:W-:-:S04]  /*11fe0*/  IMAD.WIDE.U32 R8, R11, UR4, R8 ;  /* 0x000000040b087c25 */ /* 0x000fc8000f8e0008 */
[----:B------:R-:W-:Y:S01]  /*11ff0*/  IMAD R11, R11, UR5, R0 ;  /* 0x000000050b0b7c24 */ /* 0x000fe2000f8e0200 */
[----:B------:R-:W-:Y:S01]  /*12000*/  ULDC.64 UR4, c[0x0][0xad8] ;  /* 0x0002b60000047ab9 */ /* 0x000fe20000000a00 */
[----:B------:R-:W-:Y:S02]  /*12010*/  VIADD R0, R2, 0x2d820 ;  /* 0x0002d82002007836 */ /* 0x000fe40000000000 */
[----:B------:R-:W-:Y:S02]  /*12020*/  IMAD R12, R3, UR4, RZ ;  /* 0x00000004030c7c24 */ /* 0x000fe4000f8e02ff */
[----:B------:R-:W-:Y:S01]  /*12030*/  IMAD.IADD R9, R9, 0x1, R11 ;  /* 0x0000000109097824 */ /* 0x000fe200078e020b */
[----:B------:R-:W-:Y:S01]  /*12040*/  PRMT R0, RZ, 0x654, R0 ;  /* 0x00000654ff007816 */ /* 0x000fe20000000000 */
[C---:B------:R-:W-:Y:S02]  /*12050*/  IMAD R3, R21.reuse, UR5, R12 ;  /* 0x0000000515037c24 */ /* 0x040fe4000f8e020c */
[----:B------:R-:W-:Y:S01]  /*12060*/  IMAD.WIDE.U32 R20, R21, UR4, R8 ;  /* 0x0000000415147c25 */ /* 0x000fe2000f8e0008 */
[----:B------:R-:W-:Y:S01]  /*12070*/  ULDC.64 UR4, c[0x0][0xa80] ;  /* 0x0002a00000047ab9 */ /* 0x000fe20000000a00 */
[----:B-1----:R1:W-:Y:S02]  /*12080*/  SYNCS.ARRIVE.TRANS64.RED.A1T0 RZ, [R0+URZ], RZ ;  /* 0x000000ff00ff79a7 */ /* 0x0023e4000810043f */
[----:B------:R-:W-:-:S02]  /*12090*/  IMAD.IADD R3, R21, 0x1, R3 ;  /* 0x0000000115037824 */ /* 0x000fc400078e0203 */
[C---:B------:R-:W-:Y:S02]  /*120a0*/  VIADD R44, R45.reuse, 0x20 ;  /* 0x000000202d2c7836 */ /* 0x040fe40000000000 */
[----:B------:R-:W-:Y:S01]  /*120b0*/  VIADD R47, R45, 0x40 ;  /* 0x000000402d2f7836 */ /* 0x000fe20000000000 */
[C---:B-1----:R-:W-:Y:S01]  /*120c0*/  LEA R0, P0, R20.reuse, UR4, 0x1 ;  /* 0x0000000414007c11 */ /* 0x042fe2000f8008ff */
[----:B------:R-:W-:Y:S01]  /*120d0*/  UMOV UR4, 0xffffffff ;  /* 0xffffffff00047882 */ /* 0x000fe20000000000 */
[----:B------:R-:W-:Y:S02]  /*120e0*/  SHF.R.S32.HI R46, RZ, 0x1f, R44 ;  /* 0x0000001fff2e7819 */ /* 0x000fe4000001142c */
[----:B------:R-:W-:Y:S02]  /*120f0*/  LEA.HI.X R20, R20, UR5, R3, 0x1, P0 ;  /* 0x0000000514147c11 */ /* 0x000fe400080f0c03 */
[----:B------:R-:W-:Y:S01]  /*12100*/  SHF.R.S32.HI R48, RZ, 0x1f, R47 ;  /* 0x0000001fff307819 */ /* 0x000fe2000001142f */
[----:B0-----:R-:W-:Y:S06]  /*12110*/  BRA.DIV UR4, `(.L_x_10542) ;  /* 0x0000009604e87947 */ /* 0x001fec000b800000 */
[----:B------:R0:W1:Y:S04]  /*12120*/  SHFL.IDX PT, R3, R20, RZ, 0x1c1f ;  /* 0x001c1fff14037589 */ /* 0x00006800000e0000 */
[----:B------:R0:W2:Y:S02]  /*12130*/  SHFL.IDX PT, R14, R0, RZ, 0x1c1f ;  /* 0x001c1fff000e7589 */ /* 0x0000a400000e0000 */
.L_x_10716:
[----:B------:R-:W-:Y:S01]  /*12140*/  IMAD R21, R82, 0xc0, R10 ;  /* 0x000000c052157824 */ /* 0x000fe200078e020a */
[----:B------:R-:W-:Y:S04]  /*12150*/  BSSY B1, `(.L_x_10543) ;  /* 0x0000010000017945 */ /* 0x000fe80003800000 */
[----:B------:R-:W-:-:S13]  /*12160*/  ISETP.GE.AND P0, PT, R21, R76, PT ;  /* 0x0000004c1500720c */ /* 0x000fda0003f06270 */
[----:B------:R-:W-:Y:S05]  /*12170*/  @P0 BRA `(.L_x_10544) ;  /* 0x0000000000340947 */ /* 0x000fea0003800000 */
[----:B------:R-:W-:Y:S02]  /*12180*/  ULDC UR4, c[0x0][0xac8] ;  /* 0x0002b20000047ab9 */ /* 0x000fe40000000800 */
[----:B------:R-:W-:Y:S02]  /*12190*/  ISETP.GE.AND P0, PT, R45, UR4, PT ;  /* 0x000000042d007c0c */ /* 0x000fe4000bf06270 */
[----:B------:R-:W-:Y:S02]  /*121a0*/  ISETP.GE.AND P1, PT, R44, UR4, PT ;  /* 0x000000042c007c0c */ /* 0x000fe4000bf26270 */
[----:B------:R-:W-:-:S09]  /*121b0*/  ISETP.GE.AND P2, PT, R47, UR4, PT ;  /* 0x000000042f007c0c */ /* 0x000fd2000bf46270 */
[----:B-1----:R-:W-:Y:S02]  /*121c0*/  @!P0 IMAD.MOV.U32 R15, RZ, RZ, R3 ;  /* 0x000000ffff0f8224 */ /* 0x002fe400078e0003 */
[CC--:B--2---:R-:W-:Y:S02]  /*121d0*/  @!P1 LEA R10, P3, R44.reuse, R14.reuse, 0x1 ;  /* 0x0000000e2c0a9211 */ /* 0x0c4fe400078608ff */
[----:B------:R-:W-:Y:S01]  /*121e0*/  @!P2 LEA R8, P4, R47, R14, 0x1 ;  /* 0x0000000e2f08a211 */ /* 0x000fe200078808ff */
[----:B------:R-:W-:Y:S01]  /*121f0*/  @!P0 IMAD.WIDE R12, R45, 0x2, R14 ;  /* 0x000000022d0c8825 */ /* 0x000fe200078e020e */
[-C--:B------:R-:W-:Y:S02]  /*12200*/  @!P1 LEA.HI.X R11, R44, R3.reuse, R46, 0x1, P3 ;  /* 0x000000032c0b9211 */ /* 0x080fe400018f0c2e */
[----:B------:R-:W-:Y:S02]  /*12210*/  @!P2 LEA.HI.X R9, R47, R3, R48, 0x1, P4 ;  /* 0x000000032f09a211 */ /* 0x000fe400020f0c30 */
[----:B-----5:R3:W-:Y:S04]  /*12220*/  @!P0 ST.E.128 desc[UR42][R12.64], R4 ;  /* 0x000000040c008985 */ /* 0x0207e8000c101d2a */
[----:B------:R3:W-:Y:S04]  /*12230*/  @!P1 ST.E.128 desc[UR42][R10.64], R28 ;  /* 0x0000001c0a009985 */ /* 0x0007e8000c101d2a */
[----:B------:R3:W-:Y:S02]  /*12240*/  @!P2 ST.E.128 desc[UR42][R8.64], R36 ;  /* 0x000000240800a985 */ /* 0x0007e4000c101d2a */
.L_x_10544:
[----:B------:R-:W-:Y:S05]  /*12250*/  BSYNC B1 ;  /* 0x0000000000017941 */ /* 0x000fea0003800000 */
.L_x_10543:
[----:B------:R-:W-:-:S03]  /*12260*/  UMOV UR4, 0xffffffff ;  /* 0xffffffff00047882 */ /* 0x000fc60000000000 */
[----:B------:R-:W-:Y:S05]  /*12270*/  BRA.DIV UR4, `(.L_x_10545) ;  /* 0x0000009604c47947 */ /* 0x000fea000b800000 */
[----:B-1----:R1:W4:Y:S04]  /*12280*/  SHFL.IDX PT, R3, R20, 0x1, 0x1c1f ;  /* 0x003c1f0014037f89 */ /* 0x00232800000e0000 */
[----:B--2---:R1:W2:Y:S02]  /*12290*/  SHFL.IDX PT, R14, R0, 0x1, 0x1c1f ;  /* 0x003c1f00000e7f89 */ /* 0x0042a400000e0000 */
.L_x_10720:
[----:B---3-5:R-:W-:-:S05]  /*122a0*/  VIADD R5, R21, 0x60 ;  /* 0x0000006015057836 */ /* 0x028fca0000000000 */
[----:B------:R-:W-:-:S13]  /*122b0*/  ISETP.GE.AND P0, PT, R5, R76, PT ;  /* 0x0000004c0500720c */ /* 0x000fda0003f06270 */
[----:B------:R-:W-:Y:S05]  /*122c0*/  @P0 BRA `(.L_x_10546) ;  /* 0x0000001800440947 */ /* 0x000fea0003800000 */
[----:B------:R-:W-:Y:S02]  /*122d0*/  ULDC UR4, c[0x0][0xac8] ;  /* 0x0002b20000047ab9 */ /* 0x000fe40000000800 */
[----:B------:R-:W-:Y:S02]  /*122e0*/  ISETP.GE.AND P1, PT, R45, UR4, PT ;  /* 0x000000042d007c0c */ /* 0x000fe4000bf26270 */
[----:B------:R-:W-:-:S11]  /*122f0*/  ISETP.GE.AND P2, PT, R44, UR4, PT ;  /* 0x000000042c007c0c */ /* 0x000fd6000bf46270 */
[----:B----4-:R-:W-:Y:S02]  /*12300*/  @!P1 IMAD.MOV.U32 R15, RZ, RZ, R3 ;  /* 0x000000ffff0f9224 */ /* 0x010fe400078e0003 */
[----:B--2---:R-:W-:Y:S01]  /*12310*/  @!P2 LEA R6, P0, R44, R14, 0x1 ;  /* 0x0000000e2c06a211 */ /* 0x004fe200078008ff */
[----:B------:R-:W-:-:S03]  /*12320*/  @!P1 IMAD.WIDE R4, R45, 0x2, R14 ;  /* 0x000000022d049825 */ /* 0x000fc600078e020e */
[----:B------:R-:W-:Y:S02]  /*12330*/  @!P2 LEA.HI.X R7, R44, R3, R46, 0x1, P0 ;  /* 0x000000032c07a211 */ /* 0x000fe400000f0c2e */
[----:B------:R-:W-:Y:S01]  /*12340*/  ISETP.GE.AND P0, PT, R47, UR4, PT ;  /* 0x000000042f007c0c */ /* 0x000fe2000bf06270 */
[----:B------:R2:W-:Y:S04]  /*12350*/  @!P1 ST.E.128 desc[UR42][R4.64], R24 ;  /* 0x0000001804009985 */ /* 0x0005e8000c101d2a */
[----:B------:R2:W-:Y:S08]  /*12360*/  @!P2 ST.E.128 desc[UR42][R6.64], R32 ;  /* 0x000000200600a985 */ /* 0x0005f0000c101d2a */
[----:B------:R-:W-:Y:S05]  /*12370*/  @P0 BRA `(.L_x_10546) ;  /* 0x0000001800180947 */ /* 0x000fea0003800000 */
[----:B------:R-:W-:-:S04]  /*12380*/  LEA R14, P0, R47, R14, 0x1 ;  /* 0x0000000e2f0e7211 */ /* 0x000fc800078008ff */
[----:B------:R-:W-:-:S05]  /*12390*/  LEA.HI.X R15, R47, R3, R48, 0x1, P0 ;  /* 0x000000032f0f7211 */ /* 0x000fca00000f0c30 */
[----:B------:R3:W-:Y:S01]  /*123a0*/  ST.E.128 desc[UR42][R14.64], R40 ;  /* 0x000000280e007985 */ /* 0x0007e2000c101d2a */
[----:B------:R-:W-:Y:S05]  /*123b0*/  BRA `(.L_x_10546) ;  /* 0x0000001800087947 */ /* 0x000fea0003800000 */
.L_x_10541:
[----:B------:R-:W-:Y:S01]  /*123c0*/  ULDC.64 UR4, c[0x0][0xb08] ;  /* 0x0002c20000047ab9 */ /* 0x000fe20000000a00 */
[----:B0-----:R-:W0:Y:S01]  /*123d0*/  @P1 LDC R11, c[0x0][0xbec] ;  /* 0x0002fb00ff0b1b82 */ /* 0x001e220000000800 */
[----:B------:R-:W-:Y:S02]  /*123e0*/  IMAD R77, R77, UR4, RZ ;  /* 0x000000044d4d7c24 */ /* 0x000fe4000f8e02ff */
[----:B------:R-:W-:-:S04]  /*123f0*/  IMAD.WIDE.U32 R4, R0, UR4, RZ ;  /* 0x0000000400047c25 */ /* 0x000fc8000f8e00ff */
[----:B------:R-:W-:Y:S01]  /*12400*/  IMAD R77, R0, UR5, R77 ;  /* 0x00000005004d7c24 */ /* 0x000fe2000f8e024d */
[----:B------:R-:W1:Y:S01]  /*12410*/  @P1 LDC R8, c[0x0][0xbf0] ;  /* 0x0002fc00ff081b82 */ /* 0x000e620000000800 */
[----:B------:R-:W-:Y:S01]  /*12420*/  ULDC.64 UR4, c[0x0][0xb38] ;  /* 0x0002ce0000047ab9 */ /* 0x000fe20000000a00 */
[----:B------:R-:W-:Y:S01]  /*12430*/  SHF.R.S32.HI R0, RZ, 0x1f, R3 ;  /* 0x0000001fff007819 */ /* 0x000fe20000011403 */
[----:B------:R-:W-:Y:S02]  /*12440*/  IMAD.IADD R5, R5, 0x1, R77 ;  /* 0x0000000105057824 */ /* 0x000fe400078e024d */
[----:B------:R-:W-:-:S04]  /*12450*/  IMAD.WIDE.U32 R4, R137, UR4, R4 ;  /* 0x0000000489047c25 */ /* 0x000fc8000f8e0004 */
[----:B------:R-:W-:Y:S01]  /*12460*/  IMAD R5, R137, UR5, R5 ;  /* 0x0000000589057c24 */ /* 0x000fe2000f8e0205 */
[----:B------:R-:W-:Y:S02]  /*12470*/  ULDC.64 UR4, c[0x0][0xb40] ;  /* 0x0002d00000047ab9 */ /* 0x000fe40000000a00 */
[----:B------:R-:W-:Y:S02]  /*12480*/  IMAD R0, R0, UR4, RZ ;  /* 0x0000000400007c24 */ /* 0x000fe4000f8e02ff */
[----:B------:R-:W-:-:S04]  /*12490*/  IMAD.WIDE.U32 R4, R3, UR4, R4 ;  /* 0x0000000403047c25 */ /* 0x000fc8000f8e0004 */
[----:B------:R-:W-:Y:S01]  /*124a0*/  IMAD R9, R3, UR5, R0 ;  /* 0x0000000503097c24 */ /* 0x000fe2000f8e0200 */
[----:B------:R-:W-:Y:S01]  /*124b0*/  ULDC.64 UR4, c[0x0][0xb48] ;  /* 0x0002d20000047ab9 */ /* 0x000fe20000000a00 */
[----:B0-----:R-:W-:-:S04]  /*124c0*/  @P1 IMAD.HI.U32 R11, R26, R11, RZ ;  /* 0x0000000b1a0b1227 */ /* 0x001fc800078e00ff */
[----:B------:R-:W-:Y:S02]  /*124d0*/  IMAD.IADD R5, R5, 0x1, R9 ;  /* 0x0000000105057824 */ /* 0x000fe400078e0209 */
[----:B------:R-:W-:Y:S01]  /*124e0*/  IMAD.MOV.U32 R3, RZ, RZ, R26 ;  /* 0x000000ffff037224 */ /* 0x000fe200078e001a */
[----:B-1----:R-:W-:Y:S01]  /*124f0*/  @P1 SHF.R.U32.HI R3, RZ, R8, R11 ;  /* 0x00000008ff031219 */ /* 0x002fe2000001160b */
[----:B------:R-:W-:-:S03]  /*12500*/  IMAD.WIDE.U32 R4, R80, UR4, R4 ;  /* 0x0000000450047c25 */ /* 0x000fc6000f8e0004 */
[--C-:B------:R-:W-:Y:S01]  /*12510*/  SHF.R.S32.HI R0, RZ, 0x1f, R3.reuse ;  /* 0x0000001fff007819 */ /* 0x100fe20000011403 */
[----:B------:R-:W-:Y:S02]  /*12520*/  IMAD.MOV R9, RZ, RZ, -R3 ;  /* 0x000000ffff097224 */ /* 0x000fe400078e0a03 */
[----:B------:R-:W-:Y:S01]  /*12530*/  IMAD R5, R80, UR5, R5 ;  /* 0x0000000550057c24 */ /* 0x000fe2000f8e0205 */
[----:B------:R-:W-:Y:S01]  /*12540*/  ULDC.64 UR4, c[0x0][0xb30] ;  /* 0x0002cc0000047ab9 */ /* 0x000fe20000000a00 */
[----:B------:R-:W-:Y:S02]  /*12550*/  IMAD R9, R78, R9, R26 ;  /* 0x000000094e097224 */ /* 0x000fe400078e021a */
[----:B------:R-:W-:Y:S02]  /*12560*/  IMAD R0, R0, UR4, RZ ;  /* 0x0000000400007c24 */ /* 0x000fe4000f8e02ff */
[----:B------:R-:W-:-:S04]  /*12570*/  IMAD.WIDE.U32 R4, R3, UR4, R4 ;  /* 0x0000000403047c25 */ /* 0x000fc8000f8e0004 */
[----:B------:R-:W-:Y:S01]  /*12580*/  IMAD R11, R3, UR5, R0 ;  /* 0x00000005030b7c24 */ /* 0x000fe2000f8e0200 */
[----:B------:R-:W-:Y:S01]  /*12590*/  SHF.R.S32.HI R0, RZ, 0x1f, R9 ;  /* 0x0000001fff007819 */ /* 0x000fe20000011409 */
[----:B------:R-:W-:Y:S01]  /*125a0*/  ULDC.64 UR4, c[0x0][0xb28] ;  /* 0x0002ca0000047ab9 */ /* 0x000fe20000000a00 */
[----:B------:R-:W-:Y:S02]  /*125b0*/  VIADD R8, R2, 0x2d820 ;  /* 0x0002d82002087836 */ /* 0x000fe40000000000 */
[----:B------:R-:W-:Y:S02]  /*125c0*/  IMAD.IADD R5, R5, 0x1, R11 ;  /* 0x0000000105057824 */ /* 0x000fe400078e020b */
[----:B------:R-:W-:Y:S01]  /*125d0*/  IMAD R0, R0, UR4, RZ ;  /* 0x0000000400007c24 */ /* 0x000fe2000f8e02ff */
[----:B------:R-:W-:Y:S01]  /*125e0*/  PRMT R8, RZ, 0x654, R8 ;  /* 0x00000654ff087816 */ /* 0x000fe20000000008 */
[----:B------:R-:W-:-:S03]  /*125f0*/  IMAD.WIDE.U32 R4, R9, UR4, R4 ;  /* 0x0000000409047c25 */ /* 0x000fc6000f8e0004 */
[----:B------:R0:W-:Y:S01]  /*12600*/  SYNCS.ARRIVE.TRANS64.RED.A1T0 RZ, [R8+URZ], RZ ;  /* 0x000000ff08ff79a7 */ /* 0x0001e2000810043f */
[----:B------:R-:W-:Y:S01]  /*12610*/  IMAD R3, R9, UR5, R0 ;  /* 0x0000000509037c24 */ /* 0x000fe2000f8e0200 */
[----:B------:R-:W-:Y:S02]  /*12620*/  ULDC.64 UR4, c[0x0][0xb00] ;  /* 0x0002c00000047ab9 */ /* 0x000fe40000000a00 */
[----:B------:R-:W-:Y:S01]  /*12630*/  LEA R0, P0, R4, UR4, 0x2 ;  /* 0x0000000404007c11 */ /* 0x000fe2000f8010ff */
[----:B------:R-:W-:Y:S01]  /*12640*/  IMAD.IADD R3, R5, 0x1, R3 ;  /* 0x0000000105037824 */ /* 0x000fe200078e0203 */
[----:B------:R-:W-:-:S04]  /*12650*/  UMOV UR4, 0xffffffff ;  /* 0xffffffff00047882 */ /* 0x000fc80000000000 */
[----:B------:R-:W-:Y:S01]  /*12660*/  LEA.HI.X R26, R4, UR5, R3, 0x2, P0 ;  /* 0x00000005041a7c11 */ /* 0x000fe200080f1403 */
[----:B0-----:R-:W-:Y:S06]  /*12670*/  BRA.DIV UR4, `(.L_x_10547) ;  /* 0x00000096040c7947 */ /* 0x001fec000b800000 */
[----:B------:R0:W1:Y:S04]  /*12680*/  SHFL.IDX PT, R3, R26, RZ, 0x1c1f ;  /* 0x001c1fff1a037589 */ /* 0x00006800000e0000 */
[----:B------:R0:W2:Y:S02]  /*12690*/  SHFL.IDX PT, R14, R0, RZ, 0x1c1f ;  /* 0x001c1fff000e7589 */ /* 0x0000a400000e0000 */
.L_x_10723:
[----:B------:R-:W-:Y:S01]  /*126a0*/  ISETP.GE.AND P0, PT, R25, R76, PT ;  /* 0x0000004c1900720c */ /* 0x000fe20003f06270 */
[----:B------:R-:W-:-:S12]  /*126b0*/  BSSY B1, `(.L_x_10548) ;  /* 0x000004b000017945 */ /* 0x000fd80003800000 */
[----:B------:R-:W-:Y:S05]  /*126c0*/  @P0 BRA `(.L_x_10549) ;  /* 0x0000000400240947 */ /* 0x000fea0003800000 */
[----:B------:R-:W3:Y:S01]  /*126d0*/  LDL R13, [R1+0x70] ;  /* 0x00007000010d7983 */ /* 0x000ee20000100800 */
[----:B------:R-:W-:-:S03]  /*126e0*/  ULDC UR4, c[0x0][0xac8] ;  /* 0x0002b20000047ab9 */ /* 0x000fc60000000800 */
[----:B------:R-:W4:Y:S04]  /*126f0*/  LDL R83, [R1+0x98] ;  /* 0x0000980001537983 */ /* 0x000f280000100800 */
[----:B------:R-:W5:Y:S04]  /*12700*/  LDL R81, [R1+0x94] ;  /* 0x0000940001517983 */ /* 0x000f680000100800 */
[----:B------:R-:W2:Y:S04]  /*12710*/  LDL R79, [R1+0x90] ;  /* 0x00009000014f7983 */ /* 0x000ea80000100800 */
        /* <DEDUP_REMOVED lines=15> */
[----:B------:R-:W2:Y:S01]  /*12810*/  LDL R11, [R1+0xa8] ;  /* 0x0000a800010b7983 */ /* 0x000ea20000100800 */
[----:B---3--:R-:W-:-:S02]  /*12820*/  ISETP.GE.AND P2, PT, R13, UR4, PT ;  /* 0x000000040d007c0c */ /* 0x008fc4000bf46270 */
[----:B----4-:R-:W-:Y:S02]  /*12830*/  ISETP.GE.AND P3, PT, R83, UR4, PT ;  /* 0x0000000453007c0c */ /* 0x010fe4000bf66270 */
[----:B-----5:R-:W-:-:S09]  /*12840*/  ISETP.GE.AND P0, PT, R81, UR4, PT ;  /* 0x0000000451007c0c */ /* 0x020fd2000bf06270 */
[----:B--2---:R-:W-:Y:S02]  /*12850*/  @!P2 IMAD.MOV.U32 R4, RZ, RZ, R14 ;  /* 0x000000ffff04a224 */ /* 0x004fe400078e000e */
[----:B-1----:R-:W-:Y:S01]  /*12860*/  @!P2 IMAD.MOV.U32 R5, RZ, RZ, R3 ;  /* 0x000000ffff05a224 */ /* 0x002fe200078e0003 */
[----:B------:R-:W-:Y:S01]  /*12870*/  ISETP.GE.AND P1, PT, R79, UR4, PT ;  /* 0x000000044f007c0c */ /* 0x000fe2000bf26270 */
[----:B------:R-:W-:Y:S01]  /*12880*/  @!P2 IMAD.WIDE R4, R13, 0x4, R4 ;  /* 0x000000040d04a825 */ /* 0x000fe200078e0204 */
[----:B------:R-:W-:-:S04]  /*12890*/  @!P3 LEA R8, P4, R83, R14, 0x2 ;  /* 0x0000000e5308b211 */ /* 0x000fc800078810ff */
[----:B------:R1:W-:Y:S01]  /*128a0*/  @!P2 ST.E.64 desc[UR42][R4.64], R6 ;  /* 0x000000060400a985 */ /* 0x0003e2000c101b2a */
[----:B------:R-:W-:Y:S02]  /*128b0*/  ISETP.GE.AND P2, PT, R77, UR4, PT ;  /* 0x000000044d007c0c */ /* 0x000fe4000bf46270 */
[----:B------:R-:W-:-:S05]  /*128c0*/  @!P3 LEA.HI.X R9, R83, R3, R84, 0x2, P4 ;  /* 0x000000035309b211 */ /* 0x000fca00020f1454 */
[----:B------:R-:W-:Y:S01]  /*128d0*/  @!P3 ST.E.64 desc[UR42][R8.64], R20 ;  /* 0x000000140800b985 */ /* 0x000fe2000c101b2a */
[----:B-1----:R-:W-:-:S04]  /*128e0*/  @!P0 LEA R4, P5, R81, R14, 0x2 ;  /* 0x0000000e51048211 */ /* 0x002fc800078a10ff */
[-C--:B------:R-:W-:Y:S02]  /*128f0*/  @!P0 LEA.HI.X R5, R81, R3.reuse, R82, 0x2, P5 ;  /* 0x0000000351058211 */ /* 0x080fe400028f1452 */
[----:B------:R-:W-:Y:S02]  /*12900*/  ISETP.GE.AND P3, PT, R74, UR4, PT ;  /* 0x000000044a007c0c */ /* 0x000fe4000bf66270 */
[C---:B------:R-:W-:Y:S01]  /*12910*/  @!P1 LEA R6, P4, R79.reuse, R14, 0x2 ;  /* 0x0000000e4f069211 */ /* 0x040fe200078810ff */
[----:B------:R1:W-:Y:S01]  /*12920*/  @!P0 ST.E.64 desc[UR42][R4.64], R32 ;  /* 0x0000002004008985 */ /* 0x0003e2000c101b2a */
[----:B------:R-:W-:Y:S02]  /*12930*/  ISETP.GE.AND P0, PT, R30, UR4, PT ;  /* 0x000000041e007c0c */ /* 0x000fe4000bf06270 */
[----:B------:R-:W-:-:S05]  /*12940*/  @!P1 LEA.HI.X R7, R79, R3, R80, 0x2, P4 ;  /* 0x000000034f079211 */ /* 0x000fca00020f1450 */
[----:B------:R2:W-:Y:S01]  /*12950*/  @!P1 ST.E.64 desc[UR42][R6.64], R34 ;  /* 0x0000002206009985 */ /* 0x0005e2000c101b2a */
[----:B-1----:R-:W-:-:S04]  /*12960*/  @!P2 LEA R4, P5, R77, R14, 0x2 ;  /* 0x0000000e4d04a211 */ /* 0x002fc800078a10ff */
[-C--:B------:R-:W-:Y:S02]  /*12970*/  @!P2 LEA.HI.X R5, R77, R3.reuse, R78, 0x2, P5 ;  /* 0x000000034d05a211 */ /* 0x080fe400028f144e */
[----:B------:R-:W-:Y:S02]  /*12980*/  ISETP.GE.AND P1, PT, R28, UR4, PT ;  /* 0x000000041c007c0c */ /* 0x000fe4000bf26270 */
[----:B--2---:R-:W-:Y:S01]  /*12990*/  @!P3 LEA R6, P5, R74, R14, 0x2 ;  /* 0x0000000e4a06b211 */ /* 0x004fe200078a10ff */
[----:B------:R1:W-:Y:S01]  /*129a0*/  @!P2 ST.E.64 desc[UR42][R4.64], R36 ;  /* 0x000000240400a985 */ /* 0x0003e2000c101b2a */
[----:B------:R-:W-:Y:S02]  /*129b0*/  ISETP.GE.AND P2, PT, R12, UR4, PT ;  /* 0x000000040c007c0c */ /* 0x000fe4000bf46270 */
[----:B------:R-:W-:Y:S02]  /*129c0*/  @!P3 LEA.HI.X R7, R74, R3, R75, 0x2, P5 ;  /* 0x000000034a07b211 */ /* 0x000fe400028f144b */
[----:B------:R-:W-:Y:S01]  /*129d0*/  ISETP.GE.AND P5, PT, R10, UR4, PT ;  /* 0x000000040a007c0c */ /* 0x000fe2000bfa6270 */
[----:B------:R-:W-:-:S02]  /*129e0*/  VIADD R13, R13, 0x58 ;  /* 0x000000580d0d7836 */ /* 0x000fc40000000000 */
[----:B------:R2:W-:Y:S01]  /*129f0*/  @!P3 ST.E.64 desc[UR42][R6.64], R38 ;  /* 0x000000260600b985 */ /* 0x0005e2000c101b2a */
[----:B-1----:R-:W-:-:S04]  /*12a00*/  @!P0 LEA R4, P4, R30, R14, 0x2 ;  /* 0x0000000e1e048211 */ /* 0x002fc800078810ff */
[-C--:B------:R-:W-:Y:S02]  /*12a10*/  @!P0 LEA.HI.X R5, R30, R3.reuse, R31, 0x2, P4 ;  /* 0x000000031e058211 */ /* 0x080fe400020f141f */
[----:B------:R-:W-:Y:S02]  /*12a20*/  ISETP.GE.AND P3, PT, R15, UR4, PT ;  /* 0x000000040f007c0c */ /* 0x000fe4000bf66270 */
[C---:B--2---:R-:W-:Y:S01]  /*12a30*/  @!P1 LEA R6, P4, R28.reuse, R14, 0x2 ;  /* 0x0000000e1c069211 */ /* 0x044fe200078810ff */
[----:B------:R1:W-:Y:S03]  /*12a40*/  @!P0 ST.E.64 desc[UR42][R4.64], R40 ;  /* 0x0000002804008985 */ /* 0x0003e6000c101b2a */
[----:B------:R-:W-:Y:S02]  /*12a50*/  @!P1 LEA.HI.X R7, R28, R3, R29, 0x2, P4 ;  /* 0x000000031c079211 */ /* 0x000fe400020f141d */
[----:B------:R-:W-:-:S02]  /*12a60*/  ISETP.GE.AND P4, PT, R13, UR4, PT ;  /* 0x000000040d007c0c */ /* 0x000fc4000bf86270 */
[----:B-1----:R-:W-:-:S04]  /*12a70*/  @!P2 LEA R4, P0, R12, R14, 0x2 ;  /* 0x0000000e0c04a211 */ /* 0x002fc800078010ff */
[-C--:B------:R-:W-:Y:S02]  /*12a80*/  @!P2 LEA.HI.X R5, R12, R3.reuse, R27, 0x2, P0 ;  /* 0x000000030c05a211 */ /* 0x080fe400000f141b */
[CC--:B------:R-:W-:Y:S02]  /*12a90*/  @!P5 LEA R8, P0, R10.reuse, R14.reuse, 0x2 ;  /* 0x0000000e0a08d211 */ /* 0x0c0fe400078010ff */
[----:B------:R-:W-:Y:S02]  /*12aa0*/  SHF.R.S32.HI R12, RZ, 0x1f, R15 ;  /* 0x0000001fff0c7819 */ /* 0x000fe4000001140f */
[----:B------:R-:W-:Y:S02]  /*12ab0*/  @!P5 LEA.HI.X R9, R10, R3, R11, 0x2, P0 ;  /* 0x000000030a09d211 */ /* 0x000fe400000f140b */
[----:B------:R-:W-:Y:S02]  /*12ac0*/  @!P3 LEA R10, P0, R15, R14, 0x2 ;  /* 0x0000000e0f0ab211 */ /* 0x000fe400078010ff */
[----:B------:R-:W-:-:S02]  /*12ad0*/  SHF.R.S32.HI R20, RZ, 0x1f, R13 ;  /* 0x0000001fff147819 */ /* 0x000fc4000001140d */
[-C--:B------:R-:W-:Y:S02]  /*12ae0*/  @!P3 LEA.HI.X R11, R15, R3.reuse, R12, 0x2, P0 ;  /* 0x000000030f0bb211 */ /* 0x080fe400000f140c */
[C---:B------:R-:W-:Y:S01]  /*12af0*/  @!P4 LEA R12, P0, R13.reuse, R14, 0x2 ;  /* 0x0000000e0d0cc211 */ /* 0x040fe200078010ff */
[----:B------:R3:W-:Y:S03]  /*12b00*/  @!P1 ST.E.64 desc[UR42][R6.64], R42 ;  /* 0x0000002a06009985 */ /* 0x0007e6000c101b2a */
[----:B------:R-:W-:Y:S01]  /*12b10*/  @!P4 LEA.HI.X R13, R13, R3, R20, 0x2, P0 ;  /* 0x000000030d0dc211 */ /* 0x000fe200000f1414 */
[----:B------:R3:W-:Y:S04]  /*12b20*/  @!P2 ST.E.64 desc[UR42][R4.64], R44 ;  /* 0x0000002c0400a985 */ /* 0x0007e8000c101b2a */
[----:B------:R3:W-:Y:S04]  /*12b30*/  @!P5 ST.E.64 desc[UR42][R8.64], R46 ;  /* 0x0000002e0800d985 */ /* 0x0007e8000c101b2a */
[----:B------:R3:W-:Y:S04]  /*12b40*/  @!P3 ST.E.64 desc[UR42][R10.64], R48 ;  /* 0x000000300a00b985 */ /* 0x0007e8000c101b2a */
[----:B------:R3:W-:Y:S02]  /*12b50*/  @!P4 ST.E.64 desc[UR42][R12.64], R50 ;  /* 0x000000320c00c985 */ /* 0x0007e4000c101b2a */
.L_x_10549:
[----:B------:R-:W-:Y:S05]  /*12b60*/  BSYNC B1 ;  /* 0x0000000000017941 */ /* 0x000fea0003800000 */
.L_x_10548:
[----:B------:R-:W-:-:S03]  /*12b70*/  UMOV UR4, 0xffffffff ;  /* 0xffffffff00047882 */ /* 0x000fc60000000000 */
[----:B------:R-:W-:Y:S05]  /*12b80*/  BRA.DIV UR4, `(.L_x_10550) ;  /* 0x0000008e04fc7947 */ /* 0x000fea000b800000 */
[----:B-1----:R1:W4:Y:S04]  /*12b90*/  SHFL.IDX PT, R3, R26, 0x1, 0x1c1f ;  /* 0x003c1f001a037f89 */ /* 0x00232800000e0000 */
[----:B--2---:R1:W2:Y:S02]  /*12ba0*/  SHFL.IDX PT, R14, R0, 0x1, 0x1c1f ;  /* 0x003c1f00000e7f89 */ /* 0x0042a400000e0000 */
.L_x_10727:
[----:B------:R-:W-:-:S13]  /*12bb0*/  ISETP.GE.AND P0, PT, R24, R76, PT ;  /* 0x0000004c1800720c */ /* 0x000fda0003f06270 */
[----:B------:R-:W-:Y:S05]  /*12bc0*/  @P0 BRA `(.L_x_10546) ;  /* 0x0000001000040947 */ /* 0x000fea0003800000 */
[----:B------:R-:W5:Y:S01]  /*12bd0*/  LDL R25, [R1+0x70] ;  /* 0x0000700001197983 */ /* 0x000f620000100800 */
[----:B------:R-:W-:-:S03]  /*12be0*/  ULDC UR4, c[0x0][0xac8] ;  /* 0x0002b20000047ab9 */ /* 0x000fc60000000800 */
[----:B---3--:R-:W3:Y:S04]  /*12bf0*/  LDL R12, [R1+0x98] ;  /* 0x00009800010c7983 */ /* 0x008ee80000100800 */
[----:B------:R-:W4:Y:S04]  /*12c00*/  LDL R10, [R1+0x94] ;  /* 0x00009400010a7983 */ /* 0x000f280000100800 */
[----:B------:R-:W2:Y:S04]  /*12c10*/  LDL R36, [R1+0x90] ;  /* 0x0000900001247983 */ /* 0x000ea80000100800 */
[----:B------:R-:W2:Y:S04]  /*12c20*/  LDL R13, [R1+0xc8] ;  /* 0x0000c800010d7983 */ /* 0x000ea80000100800 */
[----:B------:R-:W2:Y:S04]  /*12c30*/  LDL R34, [R1+0x8c] ;  /* 0x00008c0001227983 */ /* 0x000ea80000100800 */
[----:B------:R-:W2:Y:S04]  /*12c40*/  LDL R32, [R1+0x88] ;  /* 0x0000880001207983 */ /* 0x000ea80000100800 */
[----:B------:R-:W2:Y:S04]  /*12c50*/  LDL R11, [R1+0xc4] ;  /* 0x0000c400010b7983 */ /* 0x000ea80000100800 */
[----:B01----:R-:W2:Y:S04]  /*12c60*/  LDL R0, [R1+0x84] ;  /* 0x0000840001007983 */ /* 0x003ea80000100800 */
        /* <DEDUP_REMOVED lines=11> */
[----:B-----5:R-:W-:-:S02]  /*12d20*/  ISETP.GE.AND P3, PT, R25, UR4, PT ;  /* 0x0000000419007c0c */ /* 0x020fc4000bf66270 */
[----:B---3--:R-:W-:Y:S02]  /*12d30*/  ISETP.GE.AND P4, PT, R12, UR4, PT ;  /* 0x000000040c007c0c */ /* 0x008fe4000bf86270 */
[----:B----4-:R-:W-:-:S09]  /*12d40*/  ISETP.GE.AND P1, PT, R10, UR4, PT ;  /* 0x000000040a007c0c */ /* 0x010fd2000bf26270 */
[----:B------:R-:W-:Y:S01]  /*12d50*/  @!P3 IMAD.MOV.U32 R15, RZ, RZ, R3 ;  /* 0x000000ffff0fb224 */ /* 0x000fe200078e0003 */
[----:B--2---:R-:W-:Y:S01]  /*12d60*/  ISETP.GE.AND P2, PT, R36, UR4, PT ;  /* 0x0000000424007c0c */ /* 0x004fe2000bf46270 */
[----:B------:R-:W-:Y:S01]  /*12d70*/  @!P3 IMAD.WIDE R4, R25, 0x4, R14 ;  /* 0x000000041904b825 */ /* 0x000fe200078e020e */
[-C--:B------:R-:W-:Y:S02]  /*12d80*/  @!P4 LEA R6, P0, R12, R14.reuse, 0x2 ;  /* 0x0000000e0c06c211 */ /* 0x080fe400078010ff */
[----:B------:R-:W-:Y:S02]  /*12d90*/  @!P1 LEA R8, P5, R10, R14, 0x2 ;  /* 0x0000000e0a089211 */ /* 0x000fe400078a10ff */
        /* <DEDUP_REMOVED lines=9> */
[-C--:B------:R-:W-:Y:S02]  /*12e30*/  @!P2 LEA.HI.X R11, R36, R3.reuse, R37, 0x2, P4 ;  /* 0x00000003240ba211 */ /* 0x080fe400020f1425 */
[-C--:B------:R-:W-:Y:S02]  /*12e40*/  @!P3 LEA R12, P5, R34, R14.reuse, 0x2 ;  /* 0x0000000e220cb211 */ /* 0x080fe400078a10ff */
[----:B0-----:R-:W-:Y:S01]  /*12e50*/  @!P0 LEA R4, P4, R32, R14, 0x2 ;  /* 0x0000000e20048211 */ /* 0x001fe200078810ff */
[----:B------:R0:W-:Y:S01]  /*12e60*/  @!P2 ST.E.64 desc[UR42][R10.64], R58 ;  /* 0x0000003a0a00a985 */ /* 0x0001e2000c101b2a */
[----:B------:R-:W-:Y:S02]  /*12e70*/  @!P3 LEA.HI.X R13, R34, R3, R35, 0x2, P5 ;  /* 0x00000003220db211 */ /* 0x000fe400028f1423 */
[----:B------:R-:W-:-:S02]  /*12e80*/  ISETP.GE.AND P2, PT, R29, UR4, PT ;  /* 0x000000041d007c0c */ /* 0x000fc4000bf46270 */
[----:B------:R-:W-:Y:S01]  /*12e90*/  @!P0 LEA.HI.X R5, R32, R3, R33, 0x2, P4 ;  /* 0x0000000320058211 */ /* 0x000fe200020f1421 */
[----:B------:R3:W-:Y:S01]  /*12ea0*/  @!P3 ST.E.64 desc[UR42][R12.64], R60 ;  /* 0x0000003c0c00b985 */ /* 0x0007e2000c101b2a */
[----:B------:R-:W-:-:S03]  /*12eb0*/  ISETP.GE.AND P4, PT, R20, UR4, PT ;  /* 0x0000000414007c0c */ /* 0x000fc6000bf86270 */
[----:B------:R4:W-:Y:S01]  /*12ec0*/  @!P0 ST.E.64 desc[UR42][R4.64], R62 ;  /* 0x0000003e04008985 */ /* 0x0009e2000c101b2a */
[-C--:B-1----:R-:W-:Y:S02]  /*12ed0*/  @!P1 LEA R6, P5, R0, R14.reuse, 0x2 ;  /* 0x0000000e00069211 */ /* 0x082fe400078a10ff */
[----:B------:R-:W-:Y:S02]  /*12ee0*/  ISETP.GE.AND P3, PT, R27, UR4, PT ;  /* 0x000000041b007c0c */ /* 0x000fe4000bf66270 */
[----:B------:R-:W-:Y:S02]  /*12ef0*/  ISETP.GE.AND P0, PT, R26, UR4, PT ;  /* 0x000000041a007c0c */ /* 0x000fe4000bf06270 */
[----:B------:R-:W-:Y:S02]  /*12f00*/  @!P1 LEA.HI.X R7, R0, R3, R31, 0x2, P5 ;  /* 0x0000000300079211 */ /* 0x000fe400028f141f */
[----:B--2---:R-:W-:-:S03]  /*12f10*/  @!P2 LEA R8, P5, R29, R14, 0x2 ;  /* 0x0000000e1d08a211 */ /* 0x004fc600078a10ff */
[----:B------:R4:W-:Y:S01]  /*12f20*/  @!P1 ST.E.64 desc[UR42][R6.64], R64 ;  /* 0x0000004006009985 */ /* 0x0009e2000c101b2a */
[CC--:B0-----:R-:W-:Y:S02]  /*12f30*/  @!P4 LEA R10, P1, R20.reuse, R14.reuse, 0x2 ;  /* 0x0000000e140ac211 */ /* 0x0c1fe400078210ff */
[-C--:B------:R-:W-:Y:S02]  /*12f40*/  @!P2 LEA.HI.X R9, R29, R3.reuse, R30, 0x2, P5 ;  /* 0x000000031d09a211 */ /* 0x080fe400028f141e */
[-C--:B---3--:R-:W-:Y:S02]  /*12f50*/  @!P3 LEA R12, P5, R27, R14.reuse, 0x2 ;  /* 0x0000000e1b0cb211 */ /* 0x088fe400078a10ff */
[----:B------:R-:W-:Y:S02]  /*12f60*/  @!P4 LEA.HI.X R11, R20, R3, R21, 0x2, P1 ;  /* 0x00000003140bc211 */ /* 0x000fe400008f1415 */
[----:B------:R-:W-:Y:S02]  /*12f70*/  SHF.R.S32.HI R0, RZ, 0x1f, R26 ;  /* 0x0000001fff007819 */ /* 0x000fe4000001141a */
[----:B------:R-:W-:-:S02]  /*12f80*/  @!P0 LEA R20, P1, R26, R14, 0x2 ;  /* 0x0000000e1a148211 */ /* 0x000fc400078210ff */
[-C--:B------:R-:W-:Y:S02]  /*12f90*/  @!P3 LEA.HI.X R13, R27, R3.reuse, R28, 0x2, P5 ;  /* 0x000000031b0db211 */ /* 0x080fe400028f141c */
[----:B------:R-:W-:Y:S01]  /*12fa0*/  @!P0 LEA.HI.X R21, R26, R3, R0, 0x2, P1 ;  /* 0x000000031a158211 */ /* 0x000fe200008f1400 */
[----:B------:R-:W-:Y:S01]  /*12fb0*/  VIADD R0, R25, 0x58 ;  /* 0x0000005819007836 */ /* 0x000fe20000000000 */
[----:B------:R4:W-:Y:S04]  /*12fc0*/  @!P2 ST.E.64 desc[UR42][R8.64], R66 ;  /* 0x000000420800a985 */ /* 0x0009e8000c101b2a */
[----:B------:R4:W-:Y:S04]  /*12fd0*/  @!P4 ST.E.64 desc[UR42][R10.64], R68 ;  /* 0x000000440a00c985 */ /* 0x0009e8000c101b2a */
[----:B------:R4:W-:Y:S04]  /*12fe0*/  @!P3 ST.E.64 desc[UR42][R12.64], R70 ;  /* 0x000000460c00b985 */ /* 0x0009e8000c101b2a */
[----:B------:R4:W-:Y:S01]  /*12ff0*/  @!P0 ST.E.64 desc[UR42][R20.64], R72 ;  /* 0x0000004814008985 */ /* 0x0009e2000c101b2a */
[----:B------:R-:W-:-:S13]  /*13000*/  ISETP.GE.AND P0, PT, R0, UR4, PT ;  /* 0x0000000400007c0c */ /* 0x000fda000bf06270 */
[----:B----4-:R-:W-:Y:S05]  /*13010*/  @P0 BRA `(.L_x_10546) ;  /* 0x0000000800f00947 */ /* 0x010fea0003800000 */
[----:B------:R-:W-:Y:S02]  /*13020*/  LEA R14, P0, R0, R14, 0x2 ;  /* 0x0000000e000e7211 */ /* 0x000fe400078010ff */
[----:B------:R-:W-:-:S04]  /*13030*/  SHF.R.S32.HI R4, RZ, 0x1f, R0 ;  /* 0x0000001fff047819 */ /* 0x000fc80000011400 */
[----:B------:R-:W-:-:S05]  /*13040*/  LEA.HI.X R15, R0, R3, R4, 0x2, P0 ;  /* 0x00000003000f7211 */ /* 0x000fca00000f1404 */
[----:B------:R0:W-:Y:S01]  /*13050*/  ST.E.64 desc[UR42][R14.64], R134 ;  /* 0x000000860e007985 */ /* 0x0001e2000c101b2a */
[----:B------:R-:W-:Y:S05]  /*13060*/  BRA `(.L_x_10546) ;  /* 0x0000000800dc7947 */ /* 0x000fea0003800000 */
.L_x_10539:
[----:B------:R-:W4:Y:S01]  /*13070*/  LDL.LU R6, [R1+0x60] ;  /* 0x0000600001067983 */ /* 0x000f220000300800 */
[----:B------:R-:W-:Y:S01]  /*13080*/  ULDC.64 UR6, c[0x0][0xc08] ;  /* 0x0003020000067ab9 */ /* 0x000fe20000000a00 */
[----:B------:R-:W-:Y:S02]  /*13090*/  ULDC.64 UR4, c[0x0][0xc00] ;  /* 0x0003000000047ab9 */ /* 0x000fe40000000a00 */
[----:B------:R-:W3:Y:S04]  /*130a0*/  LDL.LU R0, [R1+0x64] ;  /* 0x0000640001007983 */ /* 0x000ee80000300800 */
[----:B------:R-:W2:Y:S01]  /*130b0*/  LDL R8, [R1+0x58] ;  /* 0x0000580001087983 */ /* 0x000ea20000100800 */
[----:B------:R-:W-:Y:S01]  /*130c0*/  ISETP.NE.U32.AND P1, PT, RZ, UR6, PT ;  /* 0x00000006ff007c0c */ /* 0x000fe2000bf25070 */
[----:B------:R-:W-:Y:S01]  /*130d0*/  IMAD.MOV.U32 R3, RZ, RZ, RZ ;  /* 0x000000ffff037224 */ /* 0x000fe200078e00ff */
[----:B------:R-:W-:-:S02]  /*130e0*/  ISETP.NE.U32.AND P0, PT, RZ, UR4, PT ;  /* 0x00000004ff007c0c */ /* 0x000fc4000bf05070 */
[----:B------:R-:W-:Y:S02]  /*130f0*/  ISETP.NE.AND.EX P1, PT, RZ, UR7, PT, P1 ;  /* 0x00000007ff007c0c */ /* 0x000fe4000bf25310 */
[----:B------:R-:W-:Y:S01]  /*13100*/  ISETP.NE.AND.EX P0, PT, RZ, UR5, PT, P0 ;  /* 0x00000005ff007c0c */ /* 0x000fe2000bf05300 */
[----:B------:R-:W0:Y:S01]  /*13110*/  S2R R9, SR_TID.X ;  /* 0x0000000000097919 */ /* 0x000e220000002100 */
[----:B----4-:R-:W-:Y:S01]  /*13120*/  IADD3 R4, P2, R6, UR4, RZ ;  /* 0x0000000406047c10 */ /* 0x010fe2000ff5e0ff */
[----:B------:R-:W-:-:S03]  /*13130*/  ULDC UR4, c[0x0][0xa88] ;  /* 0x0002a20000047ab9 */ /* 0x000fc60000000800 */
[----:B---3--:R-:W-:-:S05]  /*13140*/  IADD3.X R5, R0, UR5, RZ, P2, !PT ;  /* 0x0000000500057c10 */ /* 0x008fca00097fe4ff */
[----:B------:R-:W-:Y:S01]  /*13150*/  @P1 IADD3 R6, P2, R6, UR6, RZ ;  /* 0x0000000606061c10 */ /* 0x000fe2000ff5e0ff */
[----:B------:R-:W-:Y:S01]  /*13160*/  IMAD.U32 R20, RZ, RZ, UR4 ;  /* 0x00000004ff147e24 */ /* 0x000fe2000f8e00ff */
[----:B------:R3:W5:Y:S02]  /*13170*/  @P0 LDG.E R3, desc[UR42][R4.64] ;  /* 0x0000002a04030981 */ /* 0x000764000c1e1900 */
[----:B------:R-:W-:-:S05]  /*13180*/  @P1 IADD3.X R7, R0, UR7, RZ, P2, !PT ;  /* 0x0000000700071c10 */ /* 0x000fca00097fe4ff */
[----:B------:R3:W5:Y:S01]  /*13190*/  @P1 LDG.E R20, desc[UR42][R6.64] ;  /* 0x0000002a06141981 */ /* 0x000762000c1e1900 */
[----:B--2---:R-:W-:Y:S01]  /*131a0*/  ISETP.NE.AND P2, PT, R8, RZ, PT ;  /* 0x000000ff0800720c */ /* 0x004fe20003f45270 */
[----:B0-----:R-:W-:-:S05]  /*131b0*/  VIADD R30, R9, 0xffffff80 ;  /* 0xffffff80091e7836 */ /* 0x001fca0000000000 */
[----:B------:R-:W-:-:S07]  /*131c0*/  ISETP.GT.AND P3, PT, R30, 0xbf, PT ;  /* 0x000000bf1e00780c */ /* 0x000fce0003f64270 */
[----:B------:R-:W0:Y:S02]  /*131d0*/  @!P2 LDC R8, c[0x0][0xad4] ;  /* 0x0002b500ff08ab82 */ /* 0x000e240000000800 */
[----:B0-----:R3:W-:Y:S01]  /*131e0*/  @!P2 STL [R1+0x58], R8 ;  /* 0x000058080100a387 */ /* 0x0017e20000100800 */
[----:B------:R-:W-:Y:S01]  /*131f0*/  ISETP.GT.AND P2, PT, R8, 0x1, PT ;  /* 0x000000010800780c */ /* 0x000fe20003f44270 */
[----:B------:R-:W-:-:S12]  /*13200*/  @P1 BRA `(.L_x_10551) ;  /* 0x0000000000101947 */ /* 0x000fd80003800000 */
[----:B------:R-:W-:Y:S05]  /*13210*/  @!P0 BRA `(.L_x_10551) ;  /* 0x00000000000c8947 */ /* 0x000fea0003800000 */
[----:B---3--:R-:W2:Y:S04]  /*13220*/  LDG.E R7, desc[UR42][R4.64] ;  /* 0x0000002a04077981 */ /* 0x008ea8000c1e1900 */
[----:B-----5:R-:W2:Y:S02]  /*13230*/  LDG.E R20, desc[UR42][R4.64+0x4] ;  /* 0x0000042a04147981 */ /* 0x020ea4000c1e1900 */
[----:B--2---:R-:W-:-:S07]  /*13240*/  IMAD.IADD R20, R20, 0x1, -R7 ;  /* 0x0000000114147824 */ /* 0x004fce00078e0a07 */
.L_x_10551:
[----:B---3--:R-:W2:Y:S04]  /*13250*/  LDL.LU R4, [R1+0x5c] ;  /* 0x00005c0001047983 */ /* 0x008ea80000300800 */
        /* <DEDUP_REMOVED lines=43> */
[----:B------:R-:W-:Y:S01]  /*13510*/  IMAD.WIDE.U32 R8, R8, R13, RZ ;  /* 0x0000000d08087225 */ /* 0x000fe200078e00ff */
[----:B------:R-:W-:-:S03]  /*13520*/  SHF.R.S32.HI R13, RZ, 0x1f, R11 ;  /* 0x0000001fff0d7819 */ /* 0x000fc6000001140b */
[----:B------:R-:W-:Y:S01]  /*13530*/  IMAD.IADD R15, R9, 0x1, R15 ;  /* 0x00000001090f7824 */ /* 0x000fe200078e020f */
[----:B------:R-:W-:Y:S02]  /*13540*/  IADD3 R8, P0, P1, R21, R14, R8 ;  /* 0x0000000e15087210 */ /* 0x000fe4000791e008 */
[----:B------:R-:W-:-:S04]  /*13550*/  SHF.R.S32.HI R21, RZ, 0x1f, R21 ;  /* 0x0000001fff157819 */ /* 0x000fc80000011415 */
[----:B------:R-:W-:Y:S01]  /*13560*/  IADD3.X R9, R21, R0, R15, P0, P1 ;  /* 0x0000000015097210 */ /* 0x000fe200007e240f */
[----:B------:R-:W-:Y:S02]  /*13570*/  IMAD R0, R7, R11, RZ ;  /* 0x0000000b07007224 */ /* 0x000fe400078e02ff */
[----:B------:R-:W-:Y:S02]  /*13580*/  IMAD.MOV.U32 R7, RZ, RZ, -0x800000 ;  /* 0xff800000ff077424 */ /* 0x000fe400078e00ff */
[C---:B------:R-:W-:Y:S02]  /*13590*/  IMAD R13, R6.reuse, R13, R0 ;  /* 0x0000000d060d7224 */ /* 0x040fe400078e0200 */
[----:B------:R-:W-:-:S04]  /*135a0*/  IMAD.WIDE.U32 R8, R6, R11, R8 ;  /* 0x0000000b06087225 */ /* 0x000fc800078e0008 */
[----:B------:R-:W-:Y:S01]  /*135b0*/  IMAD.IADD R0, R9, 0x1, R13 ;  /* 0x0000000109007824 */ /* 0x000fe200078e020d */
[----:B0-----:R-:W-:-:S04]  /*135c0*/  LEA R4, P0, R8, R4, 0x2 ;  /* 0x0000000408047211 */ /* 0x001fc800078010ff */
[----:B-1----:R-:W-:-:S05]  /*135d0*/  LEA.HI.X R5, R8, R5, R0, 0x2, P0 ;  /* 0x0000000508057211 */ /* 0x002fca00000f1400 */
[----:B------:R0:W-:Y:S04]  /*135e0*/  STG.E desc[UR42][R4.64], R7 ;  /* 0x0000000704007986 */ /* 0x0001e8000c10192a */
.L_x_10553:
[----:B------:R-:W-:Y:S05]  /*135f0*/  BSYNC B1 ;  /* 0x0000000000017941 */ /* 0x000fea0003800000 */
.L_x_10552:
[----:B------:R-:W-:Y:S05]  /*13600*/  @P2 BRA `(.L_x_10546) ;  /* 0x0000000400742947 */ /* 0x000fea0003800000 */
[----:B------:R-:W2:Y:S01]  /*13610*/  LDL R27, [R1+0x68] ;  /* 0x00006800011b7983 */ /* 0x000ea20000100800 */
[----:B------:R-:W3:Y:S01]  /*13620*/  LDC R21, c[0x0][0xbe8] ;  /* 0x0002fa00ff157b82 */ /* 0x000ee20000000800 */
[----:B0-----:R-:W-:Y:S01]  /*13630*/  SHF.R.S32.HI R5, RZ, 0x1f, R30 ;  /* 0x0000001fff057819 */ /* 0x001fe2000001141e */
[----:B------:R-:W-:Y:S01]  /*13640*/  ULDC.64 UR4, c[0x0][0xaa0] ;  /* 0x0002a80000047ab9 */ /* 0x000fe20000000a00 */
[----:B------:R-:W-:Y:S01]  /*13650*/  ULDC.64 UR6, c[0x0][0xaf0] ;  /* 0x0002bc0000067ab9 */ /* 0x000fe20000000a00 */
[----:B------:R-:W-:Y:S01]  /*13660*/  IMAD R0, R26, UR4, RZ ;  /* 0x000000041a007c24 */ /* 0x000fe2000f8e02ff */
[----:B------:R-:W-:Y:S01]  /*13670*/  LEA.HI R6, R5, R30, RZ, 0x2 ;  /* 0x0000001e05067211 */ /* 0x000fe200078f10ff */
[----:B------:R-:W-:-:S03]  /*13680*/  IMAD.WIDE.U32 R4, R3, UR4, RZ ;  /* 0x0000000403047c25 */ /* 0x000fc6000f8e00ff */
[----:B------:R-:W-:Y:S01]  /*13690*/  LOP3.LUT R9, R6, 0xfffffffc, RZ, 0xc0, !PT ;  /* 0xfffffffc06097812 */ /* 0x000fe200078ec0ff */
[----:B------:R-:W-:Y:S01]  /*136a0*/  IMAD R7, R3, UR5, R0 ;  /* 0x0000000503077c24 */ /* 0x000fe2000f8e0200 */
[----:B------:R-:W-:Y:S01]  /*136b0*/  SHF.R.S32.HI R25, RZ, 0x2, R6 ;  /* 0x00000002ff197819 */ /* 0x000fe20000011406 */
[----:B------:R-:W-:Y:S01]  /*136c0*/  ULDC.64 UR4, c[0x0][0xae8] ;  /* 0x0002ba0000047ab9 */ /* 0x000fe20000000a00 */
[----:B------:R-:W-:Y:S02]  /*136d0*/  IMAD R6, R28, UR6, RZ ;  /* 0x000000061c067c24 */ /* 0x000fe4000f8e02ff */
[----:B------:R-:W-:Y:S02]  /*136e0*/  IMAD.IADD R30, R30, 0x1, -R9 ;  /* 0x000000011e1e7824 */ /* 0x000fe400078e0a09 */
[----:B------:R-:W-:Y:S02]  /*136f0*/  IMAD.IADD R5, R5, 0x1, R7 ;  /* 0x0000000105057824 */ /* 0x000fe400078e0207 */
[----:B------:R-:W-:-:S02]  /*13700*/  IMAD R0, R30, 0x60, R25 ;  /* 0x000000601e007824 */ /* 0x000fc400078e0219 */
[----:B------:R-:W-:Y:S01]  /*13710*/  IMAD.WIDE.U32 R4, R137, UR4, R4 ;  /* 0x0000000489047c25 */ /* 0x000fe2000f8e0004 */
[----:B---3--:R-:W-:-:S03]  /*13720*/  ISETP.NE.AND P0, PT, R21, 0x1, PT ;  /* 0x000000011500780c */ /* 0x008fc60003f05270 */
[----:B------:R-:W-:Y:S01]  /*13730*/  IMAD R5, R137, UR5, R5 ;  /* 0x0000000589057c24 */ /* 0x000fe2000f8e0205 */
[----:B------:R-:W-:Y:S01]  /*13740*/  ULDC.64 UR4, c[0x0][0xae0] ;  /* 0x0002b80000047ab9 */ /* 0x000fe20000000a00 */
[C---:B------:R-:W-:Y:S02]  /*13750*/  IMAD R7, R29.reuse, UR7, R6 ;  /* 0x000000071d077c24 */ /* 0x040fe4000f8e0206 */
[----:B------:R-:W-:-:S04]  /*13760*/  IMAD.WIDE.U32 R4, R29, UR6, R4 ;  /* 0x000000061d047c25 */ /* 0x000fc8000f8e0004 */
[----:B------:R-:W-:Y:S02]  /*13770*/  IMAD.IADD R5, R5, 0x1, R7 ;  /* 0x0000000105057824 */ /* 0x000fe400078e0207 */
[----:B------:R-:W0:Y:S08]  /*13780*/  @P0 LDC R8, c[0x0][0xbec] ;  /* 0x0002fb00ff080b82 */ /* 0x000e300000000800 */
[----:B------:R-:W3:Y:S01]  /*13790*/  @P0 LDC R11, c[0x0][0xbf0] ;  /* 0x0002fc00ff0b0b82 */ /* 0x000ee20000000800 */
[----:B--2---:R-:W-:-:S04]  /*137a0*/  IMAD R9, R27, 0xc0, R0 ;  /* 0x000000c01b097824 */ /* 0x004fc800078e0200 */
[----:B0-----:R-:W-:-:S04]  /*137b0*/  @P0 IMAD.HI.U32 R0, R9, R8, RZ ;  /* 0x0000000809000227 */ /* 0x001fc800078e00ff */
[----:B------:R-:W-:Y:S01]  /*137c0*/  IMAD.MOV.U32 R3, RZ, RZ, R9 ;  /* 0x000000ffff037224 */ /* 0x000fe200078e0009 */
[----:B---3--:R-:W-:-:S04]  /*137d0*/  @P0 SHF.R.U32.HI R3, RZ, R11, R0 ;  /* 0x0000000bff030219 */ /* 0x008fc80000011600 */
        /* <DEDUP_REMOVED lines=8> */
[----:B------:R-:W-:Y:S02]  /*13860*/  IMAD.IADD R5, R5, 0x1, R9 ;  /* 0x0000000105057824 */ /* 0x000fe400078e0209 */
[----:B------:R-:W-:-:S02]  /*13870*/  IMAD.SHL.U32 R9, R30, 0x8, RZ ;  /* 0x000000081e097824 */ /* 0x000fc400078e00ff */
[----:B------:R-:W-:Y:S02]  /*13880*/  IMAD R0, R0, UR4, RZ ;  /* 0x0000000400007c24 */ /* 0x000fe4000f8e02ff */
[----:B------:R-:W-:-:S04]  /*13890*/  IMAD.WIDE.U32 R4, R7, UR4, R4 ;  /* 0x0000000407047c25 */ /* 0x000fc8000f8e0004 */
[----:B------:R-:W-:Y:S01]  /*138a0*/  IMAD R3, R7, UR5, R0 ;  /* 0x0000000507037c24 */ /* 0x000fe2000f8e0200 */
[----:B------:R-:W-:Y:S01]  /*138b0*/  ULDC.64 UR4, c[0x0][0xa80] ;  /* 0x0002a00000047ab9 */ /* 0x000fe20000000a00 */
[----:B------:R-:W-:Y:S01]  /*138c0*/  VIADD R7, R9, 0x20 ;  /* 0x0000002009077836 */ /* 0x000fe20000000000 */
[C---:B------:R-:W-:Y:S01]  /*138d0*/  LEA R0, P0, R4.reuse, UR4, 0x1 ;  /* 0x0000000404007c11 */ /* 0x040fe2000f8008ff */
[----:B------:R-:W-:Y:S01]  /*138e0*/  IMAD.IADD R3, R5, 0x1, R3 ;  /* 0x0000000105037824 */ /* 0x000fe200078e0203 */
[----:B------:R-:W-:Y:S01]  /*138f0*/  UMOV UR4, 0xffffffff ;  /* 0xffffffff00047882 */ /* 0x000fe20000000000 */
[----:B------:R-:W-:Y:S01]  /*13900*/  VIADD R10, R9, 0x40 ;  /* 0x00000040090a7836 */ /* 0x000fe20000000000 */
[----:B------:R-:W-:Y:S02]  /*13910*/  SHF.R.S32.HI R8, RZ, 0x1f, R7 ;  /* 0x0000001fff087819 */ /* 0x000fe40000011407 */
[----:B------:R-:W-:Y:S02]  /*13920*/  LEA.HI.X R4, R4, UR5, R3, 0x1, P0 ;  /* 0x0000000504047c11 */ /* 0x000fe400080f0c03 */
[----:B------:R-:W-:Y:S01]  /*13930*/  SHF.R.S32.HI R24, RZ, 0x1f, R10 ;  /* 0x0000001fff187819 */ /* 0x000fe2000001140a */
[----:B------:R-:W-:Y:S06]  /*13940*/  BRA.DIV UR4, `(.L_x_10554) ;  /* 0x0000008204d47947 */ /* 0x000fec000b800000 */
[----:B------:R0:W2:Y:S04]  /*13950*/  SHFL.IDX PT, R3, R4, RZ, 0x1c1f ;  /* 0x001c1fff04037589 */ /* 0x0000a800000e0000 */
[----:B------:R0:W3:Y:S02]  /*13960*/  SHFL.IDX PT, R14, R0, RZ, 0x1c1f ;  /* 0x001c1fff000e7589 */ /* 0x0000e400000e0000 */
.L_x_10730:
[----:B------:R-:W-:Y:S01]  /*13970*/  IMAD R21, R20, R21, RZ ;  /* 0x0000001514157224 */ /* 0x000fe200078e02ff */
[----:B------:R-:W-:Y:S01]  /*13980*/  BSSY B1, `(.L_x_10555) ;  /* 0x0000011000017945 */ /* 0x000fe20003800000 */
[----:B------:R-:W-:-:S05]  /*13990*/  IMAD R6, R27, 0xc0, R25 ;  /* 0x000000c01b067824 */ /* 0x000fca00078e0219 */
[----:B------:R-:W-:-:S13]  /*139a0*/  ISETP.GE.AND P0, PT, R6, R21, PT ;  /* 0x000000150600720c */ /* 0x000fda0003f06270 */
[----:B------:R-:W-:Y:S05]  /*139b0*/  @P0 BRA `(.L_x_10556) ;  /* 0x0000000000340947 */ /* 0x000fea0003800000 */
[----:B------:R-:W-:Y:S02]  /*139c0*/  ULDC UR4, c[0x0][0xac8] ;  /* 0x0002b20000047ab9 */ /* 0x000fe40000000800 */
[----:B------:R-:W-:Y:S02]  /*139d0*/  ISETP.GE.AND P2, PT, R9, UR4, PT ;  /* 0x0000000409007c0c */ /* 0x000fe4000bf46270 */
[----:B------:R-:W-:Y:S02]  /*139e0*/  ISETP.GE.AND P3, PT, R7, UR4, PT ;  /* 0x0000000407007c0c */ /* 0x000fe4000bf66270 */
[----:B------:R-:W-:-:S09]  /*139f0*/  ISETP.GE.AND P4, PT, R10, UR4, PT ;  /* 0x000000040a007c0c */ /* 0x000fd2000bf86270 */
[----:B--2---:R-:W-:Y:S02]  /*13a00*/  @!P2 IMAD.MOV.U32 R15, RZ, RZ, R3 ;  /* 0x000000ffff0fa224 */ /* 0x004fe400078e0003 */
[-C--:B---3--:R-:W-:Y:S02]  /*13a10*/  @!P3 LEA R26, P0, R7, R14.reuse, 0x1 ;  /* 0x0000000e071ab211 */ /* 0x088fe400078008ff */
[C---:B------:R-:W-:Y:S01]  /*13a20*/  @!P4 LEA R28, P1, R10.reuse, R14, 0x1 ;  /* 0x0000000e0a1cc211 */ /* 0x040fe200078208ff */
[----:B------:R-:W-:Y:S01]  /*13a30*/  @!P2 IMAD.WIDE R12, R9, 0x2, R14 ;  /* 0x00000002090ca825 */ /* 0x000fe200078e020e */
[-C--:B------:R-:W-:Y:S02]  /*13a40*/  @!P3 LEA.HI.X R27, R7, R3.reuse, R8, 0x1, P0 ;  /* 0x00000003071bb211 */ /* 0x080fe400000f0c08 */
[----:B------:R-:W-:Y:S02]  /*13a50*/  @!P4 LEA.HI.X R29, R10, R3, R24, 0x1, P1 ;  /* 0x000000030a1dc211 */ /* 0x000fe400008f0c18 */
[----:B------:R4:W-:Y:S04]  /*13a60*/  @!P2 ST.E.128 desc[UR42][R12.64], RZ ;  /* 0x000000ff0c00a985 */ /* 0x0009e8000c101d2a */
[----:B------:R4:W-:Y:S04]  /*13a70*/  @!P3 ST.E.128 desc[UR42][R26.64], RZ ;  /* 0x000000ff1a00b985 */ /* 0x0009e8000c101d2a */
[----:B------:R4:W-:Y:S02]  /*13a80*/  @!P4 ST.E.128 desc[UR42][R28.64], RZ ;  /* 0x000000ff1c00c985 */ /* 0x0009e4000c101d2a */
.L_x_10556:
[----:B------:R-:W-:Y:S05]  /*13a90*/  BSYNC B1 ;  /* 0x0000000000017941 */ /* 0x000fea0003800000 */
.L_x_10555:
[----:B------:R-:W-:-:S03]  /*13aa0*/  UMOV UR4, 0xffffffff ;  /* 0xffffffff00047882 */ /* 0x000fc60000000000 */
[----:B------:R-:W-:Y:S05]  /*13ab0*/  BRA.DIV UR4, `(.L_x_10557) ;  /* 0x0000008204ac7947 */ /* 0x000fea000b800000 */
[----:B--2---:R2:W0:Y:S04]  /*13ac0*/  SHFL.IDX PT, R3, R4, 0x1, 0x1c1f ;  /* 0x003c1f0004037f89 */ /* 0x00442800000e0000 */
[----:B---3--:R2:W3:Y:S02]  /*13ad0*/  SHFL.IDX PT, R14, R0, 0x1, 0x1c1f ;  /* 0x003c1f00000e7f89 */ /* 0x0084e400000e0000 */
.L_x_10734:
[----:B0-2---:R-:W-:-:S05]  /*13ae0*/  VIADD R0, R6, 0x60 ;  /* 0x0000006006007836 */ /* 0x005fca0000000000 */
[----:B------:R-:W-:-:S13]  /*13af0*/  ISETP.GE.AND P0, PT, R0, R21, PT ;  /* 0x000000150000720c */ /* 0x000fda0003f06270 */
[----:B------:R-:W-:Y:S05]  /*13b00*/  @P0 BRA `(.L_x_10546) ;  /* 0x0000000000340947 */ /* 0x000fea0003800000 */
[----:B------:R-:W-:Y:S02]  /*13b10*/  ULDC UR4, c[0x0][0xac8] ;  /* 0x0002b20000047ab9 */ /* 0x000fe40000000800 */
[----:B------:R-:W-:Y:S02]  /*13b20*/  ISETP.GE.AND P2, PT, R9, UR4, PT ;  /* 0x0000000409007c0c */ /* 0x000fe4000bf46270 */
[----:B------:R-:W-:Y:S02]  /*13b30*/  ISETP.GE.AND P3, PT, R7, UR4, PT ;  /* 0x0000000407007c0c */ /* 0x000fe4000bf66270 */
[----:B------:R-:W-:-:S09]  /*13b40*/  ISETP.GE.AND P4, PT, R10, UR4, PT ;  /* 0x000000040a007c0c */ /* 0x000fd2000bf86270 */
[----:B------:R-:W-:Y:S02]  /*13b50*/  @!P2 IMAD.MOV.U32 R15, RZ, RZ, R3 ;  /* 0x000000ffff0fa224 */ /* 0x000fe400078e0003 */
[-C--:B---3--:R-:W-:Y:S02]  /*13b60*/  @!P3 LEA R6, P0, R7, R14.reuse, 0x1 ;  /* 0x0000000e0706b211 */ /* 0x088fe400078008ff */
[C---:B----4-:R-:W-:Y:S01]  /*13b70*/  @!P4 LEA R12, P1, R10.reuse, R14, 0x1 ;  /* 0x0000000e0a0cc211 */ /* 0x050fe200078208ff */
[----:B------:R-:W-:Y:S01]  /*13b80*/  @!P2 IMAD.WIDE R4, R9, 0x2, R14 ;  /* 0x000000020904a825 */ /* 0x000fe200078e020e */
[-C--:B------:R-:W-:Y:S02]  /*13b90*/  @!P3 LEA.HI.X R7, R7, R3.reuse, R8, 0x1, P0 ;  /* 0x000000030707b211 */ /* 0x080fe400000f0c08 */
[----:B------:R-:W-:Y:S02]  /*13ba0*/  @!P4 LEA.HI.X R13, R10, R3, R24, 0x1, P1 ;  /* 0x000000030a0dc211 */ /* 0x000fe400008f0c18 */
[----:B------:R2:W-:Y:S04]  /*13bb0*/  @!P2 ST.E.128 desc[UR42][R4.64], RZ ;  /* 0x000000ff0400a985 */ /* 0x0005e8000c101d2a */
[----:B------:R2:W-:Y:S04]  /*13bc0*/  @!P3 ST.E.128 desc[UR42][R6.64], RZ ;  /* 0x000000ff0600b985 */ /* 0x0005e8000c101d2a */
[----:B------:R2:W-:Y:S02]  /*13bd0*/  @!P4 ST.E.128 desc[UR42][R12.64], RZ ;  /* 0x000000ff0c00c985 */ /* 0x0005e4000c101d2a */
.L_x_10546:
[----:B------:R-:W-:Y:S05]  /*13be0*/  BSYNC B0 ;  /* 0x0000000000007941 */ /* 0x000fea0003800000 */
.L_x_10538:
[----:B------:R-:W-:Y:S02]  /*13bf0*/  ULDC UR4, c[0x0][0xc3c] ;  /* 0x00030f0000047ab9 */ /* 0x000fe40000000800 */
[----:B------:R-:W-:-:S13]  /*13c00*/  ISETP.GE.AND P0, PT, R99, UR4, PT ;  /* 0x0000000463007c0c */ /* 0x000fda000bf06270 */
[----:B------:R-:W-:Y:S05]  /*13c10*/  @!P0 BRA `(.L_x_10558) ;  /* 0xfffffed800688947 */ /* 0x000fea000383ffff */
[----:B------:R-:W-:Y:S05]  /*13c20*/  BRA `(.L_x_10405) ;  /* 0x0000007000647947 */ /* 0x000fea0003800000 */
.L_x_10403:
        /* <DEDUP_REMOVED lines=16> */
.L_x_10559:
        /* <DEDUP_REMOVED lines=44> */
.L_x_10563:
[----:B------:R-:W0:Y:S01]  /*13ff0*/  LDC R0, c[0x0][0xc3c] ;  /* 0x00030f00ff007b82 */ /* 0x000e220000000800 */
[----:B------:R-:W-:Y:S01]  /*14000*/  UIADD3 UR4, UR4, 0x1f, URZ ;  /* 0x0000001f04047890 */ /* 0x000fe2000fffe03f */
[----:B------:R-:W-:Y:S02]  /*14010*/  ULDC UR7, c[0x0][0xc3c] ;  /* 0x00030f0000077ab9 */ /* 0x000fe40000000800 */
[----:B------:R-:W-:-:S03]  /*14020*/  IMAD.U32 R27, RZ, RZ, UR7 ;  /* 0x00000007ff1b7e24 */ /* 0x000fc6000f8e00ff */
        /* <DEDUP_REMOVED lines=33> */
.L_x_10561:
        /* <DEDUP_REMOVED lines=19> */
.L_x_10564:
[----:B-1----:R-:W-:Y:S02]  /*14370*/  IMAD R24, R24, UR5, R11 ;  /* 0x0000000518187c24 */ /* 0x002fe4000f8e020b */
[----:B------:R-:W-:Y:S02]  /*14380*/  IMAD R11, R13, R4, RZ ;  /* 0x000000040d0b7224 */ /* 0x000fe400078e02ff */
[----:B0-----:R-:W-:Y:S01]  /*14390*/  IMAD.MOV.U32 R2, RZ, RZ, RZ ;  /* 0x000000ffff027224 */ /* 0x001fe200078e00ff */
[----:B------:R-:W-:Y:S01]  /*143a0*/  IADD3 R25, -R24, UR6, RZ ;  /* 0x0000000618197c10 */ /* 0x000fe2000fffe1ff */
[----:B------:R-:W-:Y:S01]  /*143b0*/  IMAD.MOV.U32 R5, RZ, RZ, R8 ;  /* 0x000000ffff057224 */ /* 0x000fe200078e0008 */
[----:B------:R-:W-:Y:S01]  /*143c0*/  IABS R8, R0 ;  /* 0x0000000000087213 */ /* 0x000fe20000000000 */
[----:B------:R-:W-:Y:S01]  /*143d0*/  IMAD.HI.U32 R2, R3, R11, R2 ;  /* 0x0000000b03027227 */ /* 0x000fe200078e0002 */
[----:B------:R-:W-:Y:S01]  /*143e0*/  IABS R3, R25 ;  /* 0x0000001900037213 */ /* 0x000fe20000000000 */
[----:B------:R-:W0:Y:S02]  /*143f0*/  I2F.RP R6, R5 ;  /* 0x0000000500067306 */ /* 0x000e240000209400 */
[----:B------:R-:W-:-:S02]  /*14400*/  IMAD.MOV R8, RZ, RZ, -R8 ;  /* 0x000000ffff087224 */ /* 0x000fc400078e0a08 */
[----:B------:R-:W-:-:S04]  /*14410*/  IMAD.HI.U32 R2, R2, R3, RZ ;  /* 0x0000000302027227 */ /* 0x000fc800078e00ff */
[----:B------:R-:W-:Y:S02]  /*14420*/  IMAD R3, R2, R8, R3 ;  /* 0x0000000802037224 */ /* 0x000fe400078e0203 */
[----:B------:R-:W-:-:S03]  /*14430*/  VIADD R27, R27, UR4 ;  /* 0x000000041b1b7c36 */ /* 0x000fc60008000000 */
[----:B------:R-:W-:Y:S01]  /*14440*/  ISETP.GT.U32.AND P1, PT, R4, R3, PT ;  /* 0x000000030400720c */ /* 0x000fe20003f24070 */
[----:B0-----:R-:W0:-:S12]  /*14450*/  MUFU.RCP R6, R6 ;  /* 0x0000000600067308 */ /* 0x001e180000001000 */
[----:B------:R-:W-:Y:S02]  /*14460*/  @!P1 IMAD.IADD R3, R3, 0x1, -R4 ;  /* 0x0000000103039824 */ /* 0x000fe400078e0a04 */
[----:B------:R-:W-:Y:S01]  /*14470*/  @!P1 VIADD R2, R2, 0x1 ;  /* 0x0000000102029836 */ /* 0x000fe20000000000 */
[----:B------:R-:W-:Y:S02]  /*14480*/  ISETP.NE.AND P1, PT, R0, RZ, PT ;  /* 0x000000ff0000720c */ /* 0x000fe40003f25270 */
[----:B------:R-:W-:Y:S01]  /*14490*/  ISETP.GE.U32.AND P0, PT, R3, R4, PT ;  /* 0x000000040300720c */ /* 0x000fe20003f06070 */
[----:B0-----:R-:W-:Y:S01]  /*144a0*/  VIADD R8, R6, 0xffffffe ;  /* 0x0ffffffe06087836 */ /* 0x001fe20000000000 */
[----:B------:R-:W-:-:S03]  /*144b0*/  LOP3.LUT R4, R25, R0, RZ, 0x3c, !PT ;  /* 0x0000000019047212 */ /* 0x000fc600078e3cff */
[----:B------:R0:W1:Y:S01]  /*144c0*/  F2I.FTZ.U32.TRUNC.NTZ R3, R8 ;  /* 0x0000000800037305 */ /* 0x000062000021f000 */
[----:B------:R-:W-:-:S07]  /*144d0*/  ISETP.GE.AND P2, PT, R4, RZ, PT ;  /* 0x000000ff0400720c */ /* 0x000fce0003f46270 */
[----:B------:R-:W-:Y:S01]  /*144e0*/  @P0 VIADD R2, R2, 0x1 ;  /* 0x0000000102020836 */ /* 0x000fe20000000000 */
[----:B0-----:R-:W-:-:S03]  /*144f0*/  IABS R8, R9 ;  /* 0x0000000900087213 */ /* 0x001fc60000000000 */
[----:B------:R-:W-:Y:S02]  /*14500*/  IMAD.MOV.U32 R6, RZ, RZ, R2 ;  /* 0x000000ffff067224 */ /* 0x000fe400078e0002 */
[----:B------:R-:W-:Y:S02]  /*14510*/  IMAD.MOV R8, RZ, RZ, -R8 ;  /* 0x000000ffff087224 */ /* 0x000fe400078e0a08 */
        /* <DEDUP_REMOVED lines=28> */
.L_x_10562:
[----:B------:R-:W-:Y:S02]  /*146e0*/  IMAD.MOV.U32 R25, RZ, RZ, RZ ;  /* 0x000000ffff197224 */ /* 0x000fe400078e00ff */
[----:B------:R-:W-:Y:S02]  /*146f0*/  IMAD.U32 R24, RZ, RZ, UR6 ;  /* 0x00000006ff187e24 */ /* 0x000fe4000f8e00ff */
[----:B------:R-:W-:-:S07]  /*14700*/  IMAD.MOV.U32 R26, RZ, RZ, RZ ;  /* 0x000000ffff1a7224 */ /* 0x000fce00078e00ff */
.L_x_10565:
[----:B------:R-:W-:-:S13]  /*14710*/  ISETP.NE.AND P0, PT, R7, RZ, PT ;  /* 0x000000ff0700720c */ /* 0x000fda0003f05270 */
[----:B------:R-:W0:Y:S01]  /*14720*/  @!P0 S2R R3, SR_CgaCtaId ;  /* 0x0000000000038919 */ /* 0x000e220000008800 */
[----:B------:R-:W-:-:S04]  /*14730*/  @!P0 MOV R0, 0x400 ;  /* 0x0000040000008802 */ /* 0x000fc80000000f00 */
[----:B0-----:R-:W-:-:S05]  /*14740*/  @!P0 LEA R0, R3, R0, 0x18 ;  /* 0x0000000003008211 */ /* 0x001fca00078ec0ff */
[----:B------:R0:W-:Y:S01]  /*14750*/  @!P0 STS.128 [R0+0x2d8d0], R24 ;  /* 0x02d8d01800008388 */ /* 0x0001e20000000c00 */
[----:B------:R-:W-:Y:S06]  /*14760*/  BAR.ARV 0x5, 0x200 ;  /* 0x0148000000007b1d */ /* 0x000fec0000002000 */
.L_x_10560:
[----:B0-----:R-:W-:Y:S01]  /*14770*/  IMAD.MOV.U32 R0, RZ, RZ, 0x1 ;  /* 0x00000001ff007424 */ /* 0x001fe200078e00ff */
[----:B------:R-:W-:Y:S01]  /*14780*/  ULDC UR4, c[0x0][0xc3c] ;  /* 0x00030f0000047ab9 */ /* 0x000fe20000000800 */
[----:B------:R-:W-:Y:S01]  /*14790*/  IMAD.MOV.U32 R28, RZ, RZ, RZ ;  /* 0x000000ffff1c7224 */ /* 0x000fe200078e00ff */
[----:B-1----:R-:W-:Y:S02]  /*147a0*/  ISETP.GE.AND P0, PT, R27, UR4, PT ;  /* 0x000000041b007c0c */ /* 0x002fe4000bf06270 */
[----:B------:R0:W-:Y:S04]  /*147b0*/  STL [R1], R0 ;  /* 0x0000000001007387 */ /* 0x0001e80000100800 */
[----:B------:R0:W-:Y:S07]  /*147c0*/  STL [R1+0x4c], RZ ;  /* 0x00004cff01007387 */ /* 0x0001ee0000100800 */
[----:B------:R-:W-:Y:S05]  /*147d0*/  @P0 BRA `(.L_x_10566) ;  /* 0x0000006000940947 */ /* 0x000fea0003800000 */
[----:B------:R-:W1:Y:S01]  /*147e0*/  S2R R7, SR_TID.X ;  /* 0x0000000000077919 */ /* 0x000e620000002100 */
[----:B------:R-:W2:Y:S01]  /*147f0*/  S2UR UR5, SR_CgaCtaId ;  /* 0x00000000000579c3 */ /* 0x000ea20000008800 */
[----:B------:R-:W-:Y:S01]  /*14800*/  UMOV UR4, 0x400 ;  /* 0x0000040000047882 */ /* 0x000fe20000000000 */
[----:B------:R-:W-:Y:S01]  /*14810*/  BSSY B8, `(.L_x_10566) ;  /* 0x0000621000087945 */ /* 0x000fe20003800000 */
[----:B------:R-:W-:Y:S01]  /*14820*/  CS2R R28, SRZ ;  /* 0x00000000001c7805 */ /* 0x000fe2000001ff00 */
[----:B------:R-:W-:Y:S01]  /*14830*/  ULDC.64 UR40, c[0x0][0x198] ;  /* 0x0000660000287ab9 */ /* 0x000fe20000000a00 */
[----:B------:R-:W-:Y:S01]  /*14840*/  ULOP3.LUT UR38, UR36, 0x2, URZ, 0xfc, !UPT ;  /* 0x0000000224267892 */ /* 0x000fe2000f8efc3f */
[----:B------:R-:W-:Y:S01]  /*14850*/  ULDC UR37, c[0x0][0xc] ;  /* 0x0000030000257ab9 */ /* 0x000fe20000000800 */
[----:B--2---:R-:W-:-:S06]  /*14860*/  ULEA UR4, UR5, UR4, 0x18 ;  /* 0x0000000405047291 */ /* 0x004fcc000f8ec03f */
[----:B------:R-:W-:Y:S01]  /*14870*/  IMAD.U32 R16, RZ, RZ, UR4 ;  /* 0x00000004ff107e24 */ /* 0x000fe2000f8e00ff */
[C---:B-1----:R-:W-:Y:S01]  /*14880*/  LOP3.LUT R6, R7.reuse, 0x7f, RZ, 0xc0, !PT ;  /* 0x0000007f07067812 */ /* 0x042fe200078ec0ff */
[----:B0-----:R-:W-:-:S04]  /*14890*/  IMAD.SHL.U32 R0, R7, 0x8, RZ ;  /* 0x0000000807007824 */ /* 0x001fc800078e00ff */
[----:B------:R-:W-:Y:S01]  /*148a0*/  IMAD.SHL.U32 R4, R6, 0x8, RZ ;  /* 0x0000000806047824 */ /* 0x000fe200078e00ff */
[C---:B------:R-:W-:Y:S02]  /*148b0*/  LOP3.LUT R3, R0.reuse, 0x20, RZ, 0xc0, !PT ;  /* 0x0000002000037812 */ /* 0x040fe400078ec0ff */
[----:B------:R-:W-:Y:S02]  /*148c0*/  LOP3.LUT R2, R0, 0xd8, RZ, 0xc0, !PT ;  /* 0x000000d800027812 */ /* 0x000fe400078ec0ff */
[----:B------:R-:W-:Y:S01]  /*148d0*/  LOP3.LUT R3, R3, 0x300, R4, 0xf8, !PT ;  /* 0x0000030003037812 */ /* 0x000fe200078ef804 */
[----:B------:R-:W-:Y:S01]  /*148e0*/  IMAD.MOV.U32 R4, RZ, RZ, 0x1 ;  /* 0x00000001ff047424 */ /* 0x000fe200078e00ff */
[----:B------:R-:W-:Y:S02]  /*148f0*/  LOP3.LUT R2, R2, 0x18, R7, 0x78, !PT ;  /* 0x0000001802027812 */ /* 0x000fe400078e7807 */
[----:B------:R-:W-:Y:S02]  /*14900*/  LOP3.LUT R0, R0, 0x18, RZ, 0xc0, !PT ;  /* 0x0000001800007812 */ /* 0x000fe400078ec0ff */
[----:B------:R-:W-:Y:S01]  /*14910*/  LOP3.LUT R5, R3, R2, RZ, 0xfc, !PT ;  /* 0x0000000203057212 */ /* 0x000fe200078efcff */
[----:B------:R-:W-:Y:S01]  /*14920*/  IMAD.SHL.U32 R2, R7, 0x20, RZ ;  /* 0x0000002007027824 */ /* 0x000fe200078e00ff */
[----:B------:R-:W-:-:S03]  /*14930*/  SHF.R.U32.HI R3, RZ, 0x2, R6 ;  /* 0x00000002ff037819 */ /* 0x000fc60000011606 */
[----:B------:R-:W-:Y:S01]  /*14940*/  STL [R1+0x10], R5 ;  /* 0x0000100501007387 */ /* 0x000fe20000100800 */
[----:B------:R-:W-:-:S03]  /*14950*/  LOP3.LUT R2, R2, 0x60, RZ, 0xc0, !PT ;  /* 0x0000006002027812 */ /* 0x000fc600078ec0ff */
[----:B------:R-:W-:Y:S04]  /*14960*/  STL [R1+0x4c], RZ ;  /* 0x00004cff01007387 */ /* 0x000fe80000100800 */
[----:B------:R-:W-:Y:S04]  /*14970*/  STL [R1+0x4], R4 ;  /* 0x0000040401007387 */ /* 0x000fe80000100800 */
[----:B------:R0:W-:Y:S02]  /*14980*/  STL [R1], R4 ;  /* 0x0000000401007387 */ /* 0x0001e40000100800 */
[----:B0-----:R-:W-:-:S02]  /*14990*/  LOP3.LUT R4, R3, R2, RZ, 0xfc, !PT ;  /* 0x0000000203047212 */ /* 0x001fc400078efcff */
[C---:B------:R-:W-:Y:S02]  /*149a0*/  LOP3.LUT R3, R0.reuse, 0x20, RZ, 0xfc, !PT ;  /* 0x0000002000037812 */ /* 0x040fe400078efcff */
[----:B------:R-:W-:Y:S01]  /*149b0*/  LOP3.LUT R2, R0, 0x40, RZ, 0xfc, !PT ;  /* 0x0000004000027812 */ /* 0x000fe200078efcff */
[----:B------:R-:W-:-:S05]  /*149c0*/  IMAD R0, R5, 0x2, R16 ;  /* 0x0000000205007824 */ /* 0x000fca00078e0210 */
[----:B------:R0:W-:Y:S02]  /*149d0*/  STL [R1+0x30], R0 ;  /* 0x0000300001007387 */ /* 0x0001e40000100800 */
.L_x_10669:
[----:B01----:R-:W1:Y:S02]  /*149e0*/  LDC.64 R2, c[0x0][0xc88] ;  /* 0x00032200ff027b82 */ /* 0x003e640000000a00 */
[----:B-1----:R-:W-:-:S05]  /*149f0*/  IMAD.WIDE R2, R27, 0x4, R2 ;  /* 0x000000041b027825 */ /* 0x002fca00078e0202 */
[----:B------:R-:W0:Y:S01]  /*14a00*/  LDG.E R10, desc[UR42][R2.64] ;  /* 0x0000002a020a7981 */ /* 0x000e22000c1e1900 */
        /* <DEDUP_REMOVED lines=8> */
[----:B0-----:R-:W-:Y:S01]  /*14a90*/  SHF.R.S32.HI R0, RZ, 0x1f, R10 ;  /* 0x0000001fff007819 */ /* 0x001fe2000001140a */
[----:B------:R-:W-:-:S10]  /*14aa0*/  IMAD.SHL.U32 R18, R10, 0x4, RZ ;  /* 0x000000040a127824 */ /* 0x000fd400078e00ff */
[C---:B------:R-:W-:Y:S01]  /*14ab0*/  @P0 LEA R2, P1, R10.reuse, UR4, 0x2 ;  /* 0x000000040a020c11 */ /* 0x040fe2000f8210ff */
[----:B------:R-:W-:Y:S03]  /*14ac0*/  STL [R1+0x8], R10 ;  /* 0x0000080a01007387 */ /* 0x000fe60000100800 */
[C-C-:B------:R-:W-:Y:S01]  /*14ad0*/  @P0 LEA.HI.X R3, R10.reuse, UR5, R0.reuse, 0x2, P1 ;  /* 0x000000050a030c11 */ /* 0x140fe200088f1400 */
[----:B------:R-:W-:Y:S01]  /*14ae0*/  ULDC.64 UR4, c[0x0][0xa00] ;  /* 0x0002800000047ab9 */ /* 0x000fe20000000a00 */
[----:B------:R-:W-:Y:S01]  /*14af0*/  SHF.L.U64.HI R22, R10, 0x2, R0 ;  /* 0x000000020a167819 */ /* 0x000fe20000010200 */
[----:B------:R0:W-:Y:S04]  /*14b00*/  STL [R1+0x44], R0 ;  /* 0x0000440001007387 */ /* 0x0001e80000100800 */
[----:B--2---:R1:W2:Y:S01]  /*14b10*/  @P0 LDG.E R9, desc[UR42][R2.64] ;  /* 0x0000002a02090981 */ /* 0x0042a2000c1e1900 */
[----:B------:R-:W-:-:S02]  /*14b20*/  ISETP.NE.U32.AND P0, PT, RZ, UR4, PT ;  /* 0x00000004ff007c0c */ /* 0x000fc4000bf05070 */
[----:B------:R-:W-:Y:S02]  /*14b30*/  ISETP.NE.U32.AND P1, PT, RZ, UR8, PT ;  /* 0x00000008ff007c0c */ /* 0x000fe4000bf25070 */
[----:B------:R-:W-:Y:S01]  /*14b40*/  ISETP.NE.AND.EX P0, PT, RZ, UR5, PT, P0 ;  /* 0x00000005ff007c0c */ /* 0x000fe2000bf05300 */
[----:B0-----:R-:W-:Y:S01]  /*14b50*/  IMAD.MOV.U32 R0, RZ, RZ, RZ ;  /* 0x000000ffff007224 */ /* 0x001fe200078e00ff */
[----:B------:R-:W-:Y:S02]  /*14b60*/  ISETP.NE.AND.EX P1, PT, RZ, UR9, PT, P1 ;  /* 0x00000009ff007c0c */ /* 0x000fe4000bf25310 */
[----:B------:R-:W-:Y:S02]  /*14b70*/  ISETP.NE.U32.AND P2, PT, RZ, UR6, PT ;  /* 0x00000006ff007c0c */ /* 0x000fe4000bf45070 */
[----:B-1----:R-:W-:Y:S02]  /*14b80*/  IADD3 R2, P3, R18, UR4, RZ ;  /* 0x0000000412027c10 */ /* 0x002fe4000ff7e0ff */
[----:B------:R-:W-:-:S02]  /*14b90*/  ISETP.NE.AND.EX P2, PT, RZ, UR7, PT, P2 ;  /* 0x00000007ff007c0c */ /* 0x000fc4000bf45320 */
[----:B------:R-:W-:Y:S02]  /*14ba0*/  IADD3.X R3, R22, UR5, RZ, P3, !PT ;  /* 0x0000000516037c10 */ /* 0x000fe40009ffe4ff */
[----:B------:R-:W-:-:S03]  /*14bb0*/  IADD3 R4, P4, R18, UR6, RZ ;  /* 0x0000000612047c10 */ /* 0x000fc6000ff9e0ff */
[----:B---3--:R-:W3:Y:S01]  /*14bc0*/  @P0 LDG.E R6, desc[UR42][R2.64] ;  /* 0x0000002a02060981 */ /* 0x008ee2000c1e1900 */
[----:B------:R-:W-:Y:S01]  /*14bd0*/  ULDC UR4, c[0x0][0x288] ;  /* 0x0000a20000047ab9 */ /* 0x000fe20000000800 */
[----:B------:R-:W-:Y:S01]  /*14be0*/  IADD3.X R5, R22, UR7, RZ, P4, !PT ;  /* 0x0000000716057c10 */ /* 0x000fe2000a7fe4ff */
[----:B------:R-:W-:Y:S01]  /*14bf0*/  IMAD.U32 R8, RZ, RZ, UR4 ;  /* 0x00000004ff087e24 */ /* 0x000fe2000f8e00ff */
[----:B------:R-:W-:-:S03]  /*14c00*/  ULDC.64 UR4, c[0x0][0x418] ;  /* 0x0001060000047ab9 */ /* 0x000fc60000000a00 */
[----:B-----5:R-:W5:Y:S04]  /*14c10*/  @P2 LDG.E R0, desc[UR42][R4.64] ;  /* 0x0000002a04002981 */ /* 0x020f68000c1e1900 */
        /* <DEDUP_REMOVED lines=10> */
[----:B------:R-:W-:-:S03]  /*14cc0*/  ULDC UR5, c[0x0][0x348] ;  /* 0x0000d20000057ab9 */ /* 0x000fc60000000800 */
[----:B0-----:R-:W-:Y:S01]  /*14cd0*/  IMAD.U32 R7, RZ, RZ, UR4 ;  /* 0x00000004ff077e24 */ /* 0x001fe2000f8e00ff */
[----:B---3--:R0:W-:Y:S04]  /*14ce0*/  STL [R1+0x48], R8 ;  /* 0x0000480801007387 */ /* 0x0081e80000100800 */
[----:B--2---:R1:W-:Y:S01]  /*14cf0*/  STL [R1+0x28], R9 ;  /* 0x0000280901007387 */ /* 0x0043e20000100800 */
[----:B0-----:R-:W-:Y:S01]  /*14d00*/  IMAD.U32 R8, RZ, RZ, UR5 ;  /* 0x00000005ff087e24 */ /* 0x001fe2000f8e00ff */
[----:B------:R-:W-:Y:S06]  /*14d10*/  @P1 BRA `(.L_x_10567) ;  /* 0x0000000000141947 */ /* 0x000fec0003800000 */
[----:B------:R-:W-:Y:S05]  /*14d20*/  @!P0 BRA `(.L_x_10567) ;  /* 0x0000000000108947 */ /* 0x000fea0003800000 */
[----:B------:R-:W2:Y:S04]  /*14d30*/  LDG.E R6, desc[UR42][R2.64] ;  /* 0x0000002a02067981 */ /* 0x000ea8000c1e1900 */
[----:B------:R-:W2:Y:S02]  /*14d40*/  LDG.E R2, desc[UR42][R2.64+0x4] ;  /* 0x0000042a02027981 */ /* 0x000ea4000c1e1900 */
[----:B--2---:R-:W-:-:S05]  /*14d50*/  IMAD.IADD R2, R2, 0x1, -R6 ;  /* 0x0000000102027824 */ /* 0x004fca00078e0a06 */
[----:B------:R0:W-:Y:S02]  /*14d60*/  STL [R1+0x48], R2 ;  /* 0x0000480201007387 */ /* 0x0001e40000100800 */
.L_x_10567:
[----:B------:R-:W-:Y:S01]  /*14d70*/  IMAD.MOV.U32 R11, RZ, RZ, R10 ;  /* 0x000000ffff0b7224 */ /* 0x000fe200078e000a */
[----:B------:R-:W-:Y:S01]  /*14d80*/  ULDC.64 UR4, c[0x0][0xa20] ;  /* 0x0002880000047ab9 */ /* 0x000fe20000000a00 */
[C---:B------:R-:W-:Y:S02]  /*14d90*/  LOP3.LUT R6, R26.reuse, 0xff000000, RZ, 0xc0, !PT ;  /* 0xff0000001a067812 */ /* 0x040fe400078ec0ff */
[----:B------:R-:W-:Y:S01]  /*14da0*/  ISETP.NE.U32.AND P0, PT, RZ, UR4, PT ;  /* 0x00000004ff007c0c */ /* 0x000fe2000bf05070 */
[----:B------:R2:W-:Y:S01]  /*14db0*/  STL [R1+0xc], R11 ;  /* 0x00000c0b01007387 */ /* 0x0005e20000100800 */
[----:B------:R-:W-:Y:S02]  /*14dc0*/  SHF.R.U32.HI R6, RZ, 0x8, R6 ;  /* 0x00000008ff067819 */ /* 0x000fe40000011606 */
[----:B------:R-:W-:Y:S02]  /*14dd0*/  ISETP.NE.AND.EX P0, PT, RZ, UR5, PT, P0 ;  /* 0x00000005ff007c0c */ /* 0x000fe4000bf05300 */
[----:B0-----:R-:W-:-:S02]  /*14de0*/  LOP3.LUT R2, R26, 0xff0000, RZ, 0xc0, !PT ;  /* 0x00ff00001a027812 */ /* 0x001fc400078ec0ff */
[----:B------:R-:W-:Y:S02]  /*14df0*/  LOP3.LUT R17, R26, 0xffff, RZ, 0xc0, !PT ;  /* 0x0000ffff1a117812 */ /* 0x000fe400078ec0ff */
[----:B------:R-:W-:-:S07]  /*14e00*/  LEA.HI R6, R2, R6, RZ, 0x10 ;  /* 0x0000000602067211 */ /* 0x000fce00078f80ff */
[----:B--2---:R-:W-:Y:S05]  /*14e10*/  @!P0 BRA `(.L_x_10568) ;  /* 0x0000000000108947 */ /* 0x004fea0003800000 */
[----:B------:R-:W-:-:S04]  /*14e20*/  IADD3 R2, P0, R18, UR4, RZ ;  /* 0x0000000412027c10 */ /* 0x000fc8000ff1e0ff */
[----:B------:R-:W-:-:S05]  /*14e30*/  IADD3.X R3, R22, UR5, RZ, P0, !PT ;  /* 0x0000000516037c10 */ /* 0x000fca00087fe4ff */
[----:B------:R0:W5:Y:S01]  /*14e40*/  LDG.E R7, desc[UR42][R2.64] ;  /* 0x0000002a02077981 */ /* 0x000162000c1e1900 */
[----:B------:R-:W-:Y:S05]  /*14e50*/  BRA `(.L_x_10569) ;  /* 0x0000000000247947 */ /* 0x000fea0003800000 */
.L_x_10568:
        /* <DEDUP_REMOVED lines=9> */
.L_x_10569:
[----:B0-----:R-:W2:Y:S04]  /*14ef0*/  @P2 LDG.E R2, desc[UR42][R4.64] ;  /* 0x0000002a04022981 */ /* 0x001ea8000c1e1900 */
[----:B------:R0:W2:Y:S01]  /*14f00*/  @P2 LDG.E R4, desc[UR42][R4.64+0x4] ;  /* 0x0000042a04042981 */ /* 0x0000a2000c1e1900 */
[----:B------:R-:W-:Y:S01]  /*14f10*/  BSSY B0, `(.L_x_10570) ;  /* 0x000002b000007945 */ /* 0x000fe20003800000 */
[----:B------:R-:W-:Y:S01]  /*14f20*/  LOP3.LUT R21, R6, 0xff, RZ, 0xc0, !PT ;  /* 0x000000ff06157812 */ /* 0x000fe200078ec0ff */
[----:B0----5:R-:W-:Y:S02]  /*14f30*/  IMAD.IADD R5, R7, 0x1, -R9 ;  /* 0x0000000107057824 */ /* 0x021fe400078e0a09 */
[----:B--2---:R-:W-:Y:S01]  /*14f40*/  @P2 IMAD.IADD R8, R4, 0x1, -R2 ;  /* 0x0000000104082824 */ /* 0x004fe200078e0a02 */
[----:B------:R-:W-:-:S03]  /*14f50*/  SHF.R.U32.HI R4, RZ, 0x10, R6 ;  /* 0x00000010ff047819 */ /* 0x000fc60000011606 */
[----:B------:R-:W-:-:S04]  /*14f60*/  IMAD.IADD R2, R5, 0x1, R8 ;  /* 0x0000000105027824 */ /* 0x000fc800078e0208 */
[C---:B------:R-:W-:Y:S01]  /*14f70*/  VIADD R20, R2.reuse, 0x7f ;  /* 0x0000007f02147836 */ /* 0x040fe20000000000 */
[----:B------:R-:W-:Y:S01]  /*14f80*/  ISETP.GE.AND P1, PT, R2, 0x1, PT ;  /* 0x000000010200780c */ /* 0x000fe20003f26270 */
[----:B------:R0:W-:Y:S03]  /*14f90*/  STL [R1+0x20], R2 ;  /* 0x0000200201007387 */ /* 0x0001e60000100800 */
[----:B0-----:R-:W-:-:S04]  /*14fa0*/  SHF.R.S32.HI R2, RZ, 0x1f, R20 ;  /* 0x0000001fff027819 */ /* 0x001fc80000011414 */
[----:B------:R-:W-:Y:S01]  /*14fb0*/  LEA.HI R20, R2, R20, RZ, 0x7 ;  /* 0x0000001402147211 */ /* 0x000fe200078f38ff */
[----:B------:R-:W-:-:S03]  /*14fc0*/  IMAD.MOV.U32 R2, RZ, RZ, RZ ;  /* 0x000000ffff027224 */ /* 0x000fc600078e00ff */
[----:B------:R-:W-:Y:S01]  /*14fd0*/  SHF.R.S32.HI R20, RZ, 0x7, R20 ;  /* 0x00000007ff147819 */ /* 0x000fe20000011414 */
[----:B------:R-:W-:Y:S06]  /*14fe0*/  @!P1 BRA `(.L_x_10571) ;  /* 0x0000000000749947 */ /* 0x000fec0003800000 */
        /* <DEDUP_REMOVED lines=29> */
.L_x_10571:
[----:B------:R-:W-:Y:S05]  /*151c0*/  BSYNC B0 ;  /* 0x0000000000007941 */ /* 0x000fea0003800000 */
.L_x_10570:
[-C--:B------:R-:W-:Y:S01]  /*151d0*/  IMAD R3, R21, R2.reuse, RZ ;  /* 0x0000000215037224 */ /* 0x080fe200078e02ff */
        /* <DEDUP_REMOVED lines=23> */
.L_x_10737:
[----:B--2---:R-:W-:Y:S02]  /*15350*/  ISETP.NE.AND P0, PT, R14, RZ, PT ;  /* 0x000000ff0e00720c */ /* 0x004fe40003f05270 */
[----:B------:R-:W-:-:S11]  /*15360*/  PLOP3.LUT P6, PT, PT, PT, PT, 0x8, 0x0 ;  /* 0x000000000000781c */ /* 0x000fd60003fce170 */
[----:B------:R-:W-:Y:S05]  /*15370*/  @P0 BRA `(.L_x_10575) ;  /* 0x00000000000c0947 */ /* 0x000fea0003800000 */
[----:B------:R-:W-:-:S03]  /*15380*/  UMOV UR4, 0xffffffff ;  /* 0xffffffff00047882 */ /* 0x000fc60000000000 */
[----:B------:R-:W-:Y:S05]  /*15390*/  BRA.DIV UR4, `(.L_x_10576) ;  /* 0x0000006a04f07947 */ /* 0x000fea000b800000 */
[----:B------:R-:W-:-:S13]  /*153a0*/  ELECT P6, URZ, PT ;  /* 0x00000000003f782f */ /* 0x000fda00038c0000 */
.L_x_10575:
        /* <DEDUP_REMOVED lines=9> */
.L_x_10740:
[----:B------:R-:W-:Y:S05]  /*15440*/  BSYNC B1 ;  /* 0x0000000000017941 */ /* 0x000fea0003800000 */
.L_x_10577:
[----:B------:R-:W-:Y:S04]  /*15450*/  BSSY B1, `(.L_x_10579) ;  /* 0x000008c000017945 */ /* 0x000fe80003800000 */
[----:B------:R-:W-:Y:S05]  /*15460*/  @!P6 BRA `(.L_x_10580) ;  /* 0x000000080028e947 */ /* 0x000fea0003800000 */
[----:B------:R-:W2:Y:S01]  /*15470*/  LDL R8, [R1+0x4] ;  /* 0x0000040001087983 */ /* 0x000ea20000100800 */
[----:B-1----:R-:W-:Y:S01]  /*15480*/  IMAD R9, R29, 0x8, R16 ;  /* 0x000000081d097824 */ /* 0x002fe200078e0210 */
[----:B------:R-:W1:Y:S01]  /*15490*/  S2R R7, SR_TID.X ;  /* 0x0000000000077919 */ /* 0x000e620000002100 */
[----:B------:R-:W-:Y:S01]  /*154a0*/  BSSY B2, `(.L_x_10581) ;  /* 0x0000006000027945 */ /* 0x000fe20003800000 */
[----:B-1----:R-:W-:-:S04]  /*154b0*/  LOP3.LUT R7, R7, 0x7f, RZ, 0xc0, !PT ;  /* 0x0000007f07077812 */ /* 0x002fc800078ec0ff */
[----:B------:R-:W-:Y:S02]  /*154c0*/  ISETP.NE.AND P2, PT, R7, RZ, PT ;  /* 0x000000ff0700720c */ /* 0x000fe40003f45270 */
[----:B--2---:R-:W-:-:S04]  /*154d0*/  SHF.L.U32 R11, R8, 0x1f, RZ ;  /* 0x0000001f080b7819 */ /* 0x004fc800000006ff */
[----:B------:R-:W1:Y:S02]  /*154e0*/  SYNCS.PHASECHK.TRANS64.TRYWAIT P0, [R9+URZ+0x2d8a0], R11 ;  /* 0x02d8a00b090075a7 */ /* 0x000e64000800017f */
[----:B-1----:R-:W-:Y:S05]  /*154f0*/  @!P0 BRA `(.L_x_10582) ;  /* 0x0000006800cc8947 */ /* 0x002fea0003800000 */
.L_x_10741:
[----:B------:R-:W-:Y:S05]  /*15500*/  BSYNC B2 ;  /* 0x0000000000027941 */ /* 0x000fea0003800000 */
.L_x_10581:
[----:B------:R-:W-:Y:S04]  /*15510*/  BSSY B2, `(.L_x_10583) ;  /* 0x0000009000027945 */ /* 0x000fe80003800000 */
[----:B------:R-:W-:Y:S05]  /*15520*/  @P2 BRA `(.L_x_10584) ;  /* 0x00000000001c2947 */ /* 0x000fea0003800000 */
[----:B0-----:R-:W0:Y:S02]  /*15530*/  S2R R6, SR_TID.X ;  /* 0x0000000000067919 */ /* 0x001e240000002100 */
[----:B0-----:R-:W-:Y:S01]  /*15540*/  LOP3.LUT R7, R6, 0x1f, RZ, 0xc0, !PT ;  /* 0x0000001f06077812 */ /* 0x001fe200078ec0ff */
[----:B------:R-:W-:-:S03]  /*15550*/  IMAD.MOV.U32 R6, RZ, RZ, 0x6000 ;  /* 0x00006000ff067424 */ /* 0x000fc600078e00ff */
[----:B------:R-:W-:Y:S01]  /*15560*/  ISETP.NE.AND P0, PT, R7, RZ, PT ;  /* 0x000000ff0700720c */ /* 0x000fe20003f05270 */
[----:B------:R2:W-:-:S12]  /*15570*/  SYNCS.ARRIVE.TRANS64 RZ, [R9+URZ+0x2d890], R6 ;  /* 0x02d8900609ff79a7 */ /* 0x0005d8000800003f */
[----:B--2---:R-:W-:Y:S05]  /*15580*/  @!P0 BRA `(.L_x_10584) ;  /* 0x0000000000048947 */ /* 0x004fea0003800000 */
[----:B------:R-:W-:Y:S01]  /*15590*/  BPT.TRAP 0x1 ;  /* 0x000000040000795c */ /* 0x000fe20000300000 */
.L_x_10584:
[----:B------:R-:W-:Y:S05]  /*155a0*/  BSYNC B2 ;  /* 0x0000000000027941 */ /* 0x000fea0003800000 */
.L_x_10583:
        /* <DEDUP_REMOVED lines=12> */
.L_x_10585:
        /* <DEDUP_REMOVED lines=16> */
.L_x_10586:
        /* <DEDUP_REMOVED lines=16> */
.L_x_10587:
        /* <DEDUP_REMOVED lines=13> */
.L_x_10742:
[----:B------:R-:W-:Y:S05]  /*15940*/  BSYNC B2 ;  /* 0x0000000000027941 */ /* 0x000fea0003800000 */
.L_x_10588:
        /* <DEDUP_REMOVED lines=11> */
.L_x_10591:
[----:B------:R-:W-:Y:S05]  /*15a00*/  BSYNC B2 ;  /* 0x0000000000027941 */ /* 0x000fea0003800000 */
.L_x_10590:
        /* <DEDUP_REMOVED lines=8> */
.L_x_10592:
        /* <DEDUP_REMOVED lines=15> */
.L_x_10593:
        /* <DEDUP_REMOVED lines=15> */
.L_x_10594:
        /* <DEDUP_REMOVED lines=10> */
.L_x_10580:
[----:B------:R-:W-:Y:S05]  /*15d10*/  BSYNC B1 ;  /* 0x0000000000017941 */ /* 0x000fea0003800000 */
.L_x_10579:
[----:B0-----:R-:W2:Y:S01]  /*15d20*/  LDL.LU R6, [R1+0x4] ;  /* 0x0000040001067983 */ /* 0x001ea20000300800 */
[----:B------:R-:W-:Y:S01]  /*15d30*/  VIADD R29, R29, 0x1 ;  /* 0x000000011d1d7836 */ /* 0x000fe20000000000 */
[----:B------:R-:W-:Y:S01]  /*15d40*/  PLOP3.LUT P0, PT, PT, PT, PT, 0x8, 0x0 ;  /* 0x000000000000781c */ /* 0x000fe20003f0e170 */
[----:B------:R-:W-:-:S03]  /*15d50*/  VIADD R10, R5, 0xfffffffe ;  /* 0xfffffffe050a7836 */ /* 0x000fc60000000000 */
[C---:B------:R-:W-:Y:S02]  /*15d60*/  ISETP.NE.AND P2, PT, R29.reuse, 0x2, PT ;  /* 0x000000021d00780c */ /* 0x040fe40003f45270 */
[----:B------:R-:W-:Y:S02]  /*15d70*/  ISETP.GE.AND P3, PT, R10, R3, PT ;  /* 0x000000030a00720c */ /* 0x000fe40003f66270 */
[----:B------:R-:W-:Y:S02]  /*15d80*/  SEL R5, RZ, 0x1, P2 ;  /* 0x00000001ff057807 */ /* 0x000fe40001000000 */
[----:B------:R-:W-:Y:S02]  /*15d90*/  SEL R29, R29, RZ, P2 ;  /* 0x000000ff1d1d7207 */ /* 0x000fe40001000000 */
[----:B--2---:R-:W-:-:S05]  /*15da0*/  LOP3.LUT R6, R6, R5, RZ, 0x3c, !PT ;  /* 0x0000000506067212 */ /* 0x004fca00078e3cff */
[----:B------:R0:W-:Y:S02]  /*15db0*/  STL [R1+0x4], R6 ;  /* 0x0000040601007387 */ /* 0x0001e40000100800 */
[----:B------:R-:W-:Y:S05]  /*15dc0*/  @!P3 BRA `(.L_x_10573) ;  /* 0x00000008005cb947 */ /* 0x000fea0003800000 */
.L_x_10611:
[----:B------:R-:W-:Y:S05]  /*15dd0*/  YIELD ;  /* 0x0000000000007946 */ /* 0x000fea0003800000 */
[----:B------:R-:W-:Y:S04]  /*15de0*/  BSSY B1, `(.L_x_10595) ;  /* 0x000008b000017945 */ /* 0x000fe80003800000 */
[----:B--2---:R-:W-:Y:S05]  /*15df0*/  @!P6 BRA `(.L_x_10596) ;  /* 0x000000080024e947 */ /* 0x004fea0003800000 */
[----:B0-----:R-:W2:Y:S01]  /*15e00*/  LDL R6, [R1+0x4] ;  /* 0x0000040001067983 */ /* 0x001ea20000100800 */
[----:B-1----:R-:W-:Y:S01]  /*15e10*/  IMAD R9, R29, 0x8, R16 ;  /* 0x000000081d097824 */ /* 0x002fe200078e0210 */
[----:B------:R-:W0:Y:S01]  /*15e20*/  S2R R5, SR_TID.X ;  /* 0x0000000000057919 */ /* 0x000e220000002100 */
[----:B------:R-:W-:Y:S01]  /*15e30*/  BSSY B2, `(.L_x_10597) ;  /* 0x0000006000027945 */ /* 0x000fe20003800000 */
[----:B0-----:R-:W-:-:S04]  /*15e40*/  LOP3.LUT R5, R5, 0x7f, RZ, 0xc0, !PT ;  /* 0x0000007f05057812 */ /* 0x001fc800078ec0ff */
[----:B------:R-:W-:Y:S02]  /*15e50*/  ISETP.NE.AND P3, PT, R5, RZ, PT ;  /* 0x000000ff0500720c */ /* 0x000fe40003f65270 */
[----:B--2---:R-:W-:-:S04]  /*15e60*/  SHF.L.U32 R8, R6, 0x1f, RZ ;  /* 0x0000001f06087819 */ /* 0x004fc800000006ff */
[----:B------:R-:W0:Y:S02]  /*15e70*/  SYNCS.PHASECHK.TRANS64.TRYWAIT P2, [R9+URZ+0x2d8a0], R8 ;  /* 0x02d8a008090075a7 */ /* 0x000e24000804017f */
[----:B0-----:R-:W-:Y:S05]  /*15e80*/  @!P2 BRA `(.L_x_10598) ;  /* 0x000000600090a947 */ /* 0x001fea0003800000 */
.L_x_10743:
[----:B------:R-:W-:Y:S05]  /*15e90*/  BSYNC B2 ;  /* 0x0000000000027941 */ /* 0x000fea0003800000 */
.L_x_10597:
[----:B------:R-:W-:Y:S04]  /*15ea0*/  BSSY B2, `(.L_x_10599) ;  /* 0x0000009000027945 */ /* 0x000fe80003800000 */
[----:B------:R-:W-:Y:S05]  /*15eb0*/  @P3 BRA `(.L_x_10600) ;  /* 0x00000000001c3947 */ /* 0x000fea0003800000 */
[----:B------:R-:W1:Y:S02]  /*15ec0*/  S2R R5, SR_TID.X ;  /* 0x0000000000057919 */ /* 0x000e640000002100 */
[----:B-1----:R-:W-:Y:S01]  /*15ed0*/  LOP3.LUT R6, R5, 0x1f, RZ, 0xc0, !PT ;  /* 0x0000001f05067812 */ /* 0x002fe200078ec0ff */
[----:B------:R-:W-:-:S03]  /*15ee0*/  IMAD.MOV.U32 R5, RZ, RZ, 0x6000 ;  /* 0x00006000ff057424 */ /* 0x000fc600078e00ff */
[----:B------:R-:W-:Y:S01]  /*15ef0*/  ISETP.NE.AND P2, PT, R6, RZ, PT ;  /* 0x000000ff0600720c */ /* 0x000fe20003f45270 */
[----:B------:R1:W-:-:S12]  /*15f00*/  SYNCS.ARRIVE.TRANS64 RZ, [R9+URZ+0x2d890], R5 ;  /* 0x02d8900509ff79a7 */ /* 0x0003d8000800003f */
[----:B-1----:R-:W-:Y:S05]  /*15f10*/  @!P2 BRA `(.L_x_10600) ;  /* 0x000000000004a947 */ /* 0x002fea0003800000 */
[----:B------:R-:W-:Y:S01]  /*15f20*/  BPT.TRAP 0x1 ;  /* 0x000000040000795c */ /* 0x000fe20000300000 */
.L_x_10600:
[----:B------:R-:W-:Y:S05]  /*15f30*/  BSYNC B2 ;  /* 0x0000000000027941 */ /* 0x000fea0003800000 */
.L_x_10599:
        /* <DEDUP_REMOVED lines=11> */
.L_x_10601:
        /* <DEDUP_REMOVED lines=16> */
.L_x_10602:
        /* <DEDUP_REMOVED lines=16> */
.L_x_10603:
        /* <DEDUP_REMOVED lines=13> */
.L_x_10744:
[----:B------:R-:W-:Y:S05]  /*162c0*/  BSYNC B2 ;  /* 0x0000000000027941 */ /* 0x000fea0003800000 */
.L_x_10604:
        /* <DEDUP_REMOVED lines=11> */
.L_x_10607:
[----:B------:R-:W-:Y:S05]  /*16380*/  BSYNC B2 ;  /* 0x0000000000027941 */ /* 0x000fea0003800000 */
.L_x_10606:
        /* <DEDUP_REMOVED lines=8> */
.L_x_10608:
        /* <DEDUP_REMOVED lines=15> */
.L_x_10609:
        /* <DEDUP_REMOVED lines=15> */
.L_x_10610:
        /* <DEDUP_REMOVED lines=10> */
.L_x_10596:
[----:B------:R-:W-:Y:S05]  /*16690*/  BSYNC B1 ;  /* 0x0000000000017941 */ /* 0x000fea0003800000 */
.L_x_10595:
[----:B------:R-:W2:Y:S01]  /*166a0*/  LDL.LU R8, [R1+0x4] ;  /* 0x0000040001087983 */ /* 0x000ea20000300800 */
[----:B------:R-:W-:Y:S01]  /*166b0*/  VIADD R29, R29, 0x1 ;  /* 0x000000011d1d7836 */ /* 0x000fe20000000000 */
[C---:B------:R-:W-:Y:S01]  /*166c0*/  ISETP.GT.AND P3, PT, R10.reuse, R3, PT ;  /* 0x000000030a00720c */ /* 0x040fe20003f64270 */
[----:B------:R-:W-:-:S03]  /*166d0*/  VIADD R10, R10, 0xffffffff ;  /* 0xffffffff0a0a7836 */ /* 0x000fc60000000000 */
[----:B------:R-:W-:-:S04]  /*166e0*/  ISETP.NE.AND P2, PT, R29, 0x2, PT ;  /* 0x000000021d00780c */ /* 0x000fc80003f45270 */
[----:B------:R-:W-:Y:S02]  /*166f0*/  SEL R5, RZ, 0x1, P2 ;  /* 0x00000001ff057807 */ /* 0x000fe40001000000 */
[----:B------:R-:W-:Y:S02]  /*16700*/  SEL R29, R29, RZ, P2 ;  /* 0x000000ff1d1d7207 */ /* 0x000fe40001000000 */
[----:B--2---:R-:W-:-:S05]  /*16710*/  LOP3.LUT R8, R8, R5, RZ, 0x3c, !PT ;  /* 0x0000000508087212 */ /* 0x004fca00078e3cff */
[----:B------:R2:W-:Y:S01]  /*16720*/  STL [R1+0x4], R8 ;  /* 0x0000040801007387 */ /* 0x0005e20000100800 */
[----:B------:R-:W-:Y:S05]  /*16730*/  @P3 BRA `(.L_x_10611) ;  /* 0xfffffff400a43947 */ /* 0x000fea000383ffff */
.L_x_10573:
[----:B------:R-:W-:Y:S05]  /*16740*/  BSYNC B0 ;  /* 0x0000000000007941 */ /* 0x000fea0003800000 */
.L_x_10572:
[----:B------:R-:W-:Y:S05]  /*16750*/  @!P0 WARPSYNC.ALL ;  /* 0x0000000000008948 */ /* 0x000fea0003800000 */
[----:B------:R-:W-:Y:S01]  /*16760*/  @!P0 BAR.SYNC.DEFER_BLOCKING 0xc, 0x200 ;  /* 0x0308000000008b1d */ /* 0x000fe20000010000 */
[----:B------:R-:W-:-:S05]  /*16770*/  IMAD.MOV.U32 R0, RZ, RZ, RZ ;  /* 0x000000ffff007224 */ /* 0x000fca00078e00ff */
[----:B------:R-:W-:Y:S04]  /*16780*/  BSSY B0, `(.L_x_10612) ;  /* 0x000001e000007945 */ /* 0x000fe80003800000 */
[----:B------:R-:W-:Y:S05]  /*16790*/  @!P1 BRA `(.L_x_10613) ;  /* 0x0000000000709947 */ /* 0x000fea0003800000 */
[----:B------:R-:W-:-:S13]  /*167a0*/  ISETP.NE.AND P0, PT, R4, RZ, PT ;  /* 0x000000ff0400720c */ /* 0x000fda0003f05270 */
[----:B------:R-:W3:Y:S02]  /*167b0*/  @!P0 LDC R4, c[0x0][0x9f0] ;  /* 0x00027c00ff048b82 */ /* 0x000ee40000000800 */
[-C--:B---3--:R-:W-:Y:S02]  /*167c0*/  IABS R0, R4.reuse ;  /* 0x0000000400007213 */ /* 0x088fe40000000000 */
        /* <DEDUP_REMOVED lines=25> */
.L_x_10613:
[----:B------:R-:W-:Y:S05]  /*16960*/  BSYNC B0 ;  /* 0x0000000000007941 */ /* 0x000fea0003800000 */
.L_x_10612:
        /* <DEDUP_REMOVED lines=14> */
[----:B------:R-:W3:Y:S02]  /*16a50*/  FLO.U32 R0, UR4 ;  /* 0x0000000400007d00 */ /* 0x000ee400080e0000 */
[----:B---3--:R-:W-:-:S06]  /*16a60*/  ISETP.EQ.U32.AND P0, PT, R0, R5, PT ;  /* 0x000000050000720c */ /* 0x008fcc0003f02070 */
[----:B------:R-:W4:Y:S07]  /*16a70*/  POPC R5, UR4 ;  /* 0x0000000400057d09 */ /* 0x000f2e0008000000 */
[----:B----4-:R-:W3:Y:S01]  /*16a80*/  @P0 ATOMG.E.ADD.STRONG.GPU PT, R3, desc[UR42][R2.64], R5 ;  /* 0x00000005020309a8 */ /* 0x010ee200081ee1ea */
[----:B------:R-:W4:Y:S02]  /*16a90*/  S2R R4, SR_LTMASK ;  /* 0x0000000000047919 */ /* 0x000f240000003900 */
[----:B----4-:R-:W-:-:S04]  /*16aa0*/  LOP3.LUT R4, R4, UR4, RZ, 0xc0, !PT ;  /* 0x0000000404047c12 */ /* 0x010fc8000f8ec0ff */
[----:B------:R-:W4:Y:S01]  /*16ab0*/  POPC R7, R4 ;  /* 0x0000000400077309 */ /* 0x000f220000000000 */
[----:B---3--:R-:W4:Y:S02]  /*16ac0*/  SHFL.IDX PT, R0, R3, R0, 0x1f ;  /* 0x00001f0003007589 */ /* 0x008f2400000e0000 */
[----:B----4-:R-:W-:Y:S01]  /*16ad0*/  IADD3 R24, R0, UR37, R7 ;  /* 0x0000002500187c10 */ /* 0x010fe2000fffe007 */
[----:B------:R-:W-:Y:S06]  /*16ae0*/  BRA `(.L_x_10616) ;  /* 0x0000003000c07947 */ /* 0x000fec0003800000 */
.L_x_10615:
        /* <DEDUP_REMOVED lines=11> */
[----:B0-----:R-:W-:Y:S02]  /*16ba0*/  IMAD.U32 R6, RZ, RZ, UR8 ;  /* 0x00000008ff067e24 */ /* 0x001fe4000f8e00ff */
[----:B------:R-:W-:-:S02]  /*16bb0*/  IMAD.U32 R7, RZ, RZ, UR9 ;  /* 0x00000009ff077e24 */ /* 0x000fc4000f8e00ff */
[----:B------:R-:W-:Y:S02]  /*16bc0*/  IMAD.U32 R10, RZ, RZ, UR4 ;  /* 0x00000004ff0a7e24 */ /* 0x000fe4000f8e00ff */
[----:B------:R-:W-:Y:S02]  /*16bd0*/  IMAD.U32 R11, RZ, RZ, UR5 ;  /* 0x00000005ff0b7e24 */ /* 0x000fe4000f8e00ff */
[----:B--2---:R-:W-:Y:S02]  /*16be0*/  IMAD.MOV.U32 R8, RZ, RZ, 0x70 ;  /* 0x00000070ff087424 */ /* 0x004fe400078e00ff */
[----:B------:R-:W-:Y:S02]  /*16bf0*/  IMAD.MOV.U32 R12, RZ, RZ, 0x1 ;  /* 0x00000001ff0c7424 */ /* 0x000fe400078e00ff */
[----:B------:R-:W-:-:S07]  /*16c00*/  IMAD.MOV.U32 R13, RZ, RZ, RZ ;  /* 0x000000ffff0d7224 */ /* 0x000fce00078e00ff */
[----:B------:R-:W-:-:S07]  /*16c10*/  LEPC R20, `(.L_x_10618) ;  /* 0x000000001014794e */ /* 0x000fce0000000000 */
[----:B-1-3--:R-:W-:Y:S05]  /*16c20*/  CALL.ABS.NOINC R2 ;  /* 0x0000000002007343 */ /* 0x00afea0003c00000 */
.L_x_10618:
[----:B------:R-:W-:Y:S05]  /*16c30*/  BSYNC B6 ;  /* 0x0000000000067941 */ /* 0x000fea0003800000 */
.L_x_10617:
        /* <DEDUP_REMOVED lines=11> */
[----:B0-----:R-:W-:Y:S02]  /*16cf0*/  IMAD.U32 R6, RZ, RZ, UR8 ;  /* 0x00000008ff067e24 */ /* 0x001fe4000f8e00ff */
[----:B------:R-:W-:-:S02]  /*16d00*/  IMAD.U32 R7, RZ, RZ, UR9 ;  /* 0x00000009ff077e24 */ /* 0x000fc4000f8e00ff */
[----:B------:R-:W-:Y:S02]  /*16d10*/  IMAD.U32 R10, RZ, RZ, UR4 ;  /* 0x00000004ff0a7e24 */ /* 0x000fe4000f8e00ff */
[----:B------:R-:W-:Y:S02]  /*16d20*/  IMAD.U32 R11, RZ, RZ, UR5 ;  /* 0x00000005ff0b7e24 */ /* 0x000fe4000f8e00ff */
[----:B--2---:R-:W-:Y:S02]  /*16d30*/  IMAD.MOV.U32 R8, RZ, RZ, 0x70 ;  /* 0x00000070ff087424 */ /* 0x004fe400078e00ff */
[----:B------:R-:W-:Y:S02]  /*16d40*/  IMAD.MOV.U32 R12, RZ, RZ, 0x1 ;  /* 0x00000001ff0c7424 */ /* 0x000fe400078e00ff */
[----:B---3--:R-:W-:-:S07]  /*16d50*/  IMAD.MOV.U32 R13, RZ, RZ, RZ ;  /* 0x000000ffff0d7224 */ /* 0x008fce00078e00ff */
[----:B------:R-:W-:-:S07]  /*16d60*/  LEPC R20, `(.L_x_10621) ;  /* 0x000000001014794e */ /* 0x000fce0000000000 */
[----:B-1--4-:R-:W-:Y:S05]  /*16d70*/  CALL.ABS.NOINC R2 ;  /* 0x0000000002007343 */ /* 0x012fea0003c00000 */
.L_x_10621:
        /* <DEDUP_REMOVED lines=15> */
.L_x_10620:
[----:B------:R-:W-:Y:S05]  /*16e70*/  BSYNC B6 ;  /* 0x0000000000067941 */ /* 0x000fea0003800000 */
.L_x_10619:
[----:B------:R-:W3:Y:S01]  /*16e80*/  LDL R20, [R1+0xc] ;  /* 0x00000c0001147983 */ /* 0x000ee20000100800 */
[----:B------:R-:W-:Y:S01]  /*16e90*/  ULDC.64 UR4, c[0x0][0x9f8] ;  /* 0x00027e0000047ab9 */ /* 0x000fe20000000a00 */
[----:B------:R-:W-:Y:S01]  /*16ea0*/  IMAD.MOV.U32 R23, RZ, RZ, R26 ;  /* 0x000000ffff177224 */ /* 0x000fe200078e001a */
[----:B------:R-:W-:Y:S01]  /*16eb0*/  ISETP.NE.U32.AND P0, PT, RZ, UR4, PT ;  /* 0x00000004ff007c0c */ /* 0x000fe2000bf05070 */
[----:B------:R-:W4:Y:S01]  /*16ec0*/  LDL R26, [R1+0x20] ;  /* 0x00002000011a7983 */ /* 0x000f220000100800 */
[----:B------:R-:W0:Y:S02]  /*16ed0*/  LDC R5, c[0x0][0x430] ;  /* 0x00010c00ff057b82 */ /* 0x000e240000000800 */
[----:B------:R-:W-:Y:S01]  /*16ee0*/  ISETP.NE.AND.EX P0, PT, RZ, UR5, PT, P0 ;  /* 0x00000005ff007c0c */ /* 0x000fe2000bf05300 */
[----:B------:R-:W2:-:S12]  /*16ef0*/  LDL R21, [R1+0x28] ;  /* 0x0000280001157983 */ /* 0x000e980000100800 */
[----:B------:R-:W-:Y:S01]  /*16f00*/  @P0 IADD3 R2, P1, R18, UR4, RZ ;  /* 0x0000000412020c10 */ /* 0x000fe2000ff3e0ff */
[----:B------:R-:W1:Y:S01]  /*16f10*/  S2R R4, SR_TID.X ;  /* 0x0000000000047919 */ /* 0x000e620000002100 */
[----:B------:R-:W1:Y:S02]  /*16f20*/  S2R R0, SR_TID.X ;  /* 0x0000000000007919 */ /* 0x000e640000002100 */
[----:B------:R-:W-:Y:S01]  /*16f30*/  @P0 IADD3.X R3, R22, UR5, RZ, P1, !PT ;  /* 0x0000000516030c10 */ /* 0x000fe20008ffe4ff */
[----:B------:R-:W-:Y:S01]  /*16f40*/  VIADD R23, R23, 0xffffffff ;  /* 0xffffffff17177836 */ /* 0x000fe20000000000 */
[----:B------:R-:W-:Y:S01]  /*16f50*/  ULDC UR4, c[0x0][0x2f4] ;  /* 0x0000bd0000047ab9 */ /* 0x000fe20000000800 */
[----:B0-----:R-:W-:Y:S02]  /*16f60*/  ISETP.NE.AND P1, PT, R5, 0x1, PT ;  /* 0x000000010500780c */ /* 0x001fe40003f25270 */
[----:B---3--:R0:W3:Y:S01]  /*16f70*/  @P0 LDG.E R20, desc[UR42][R2.64] ;  /* 0x0000002a02140981 */ /* 0x0080e2000c1e1900 */
[----:B-1----:R-:W-:Y:S01]  /*16f80*/  IMAD.SHL.U32 R4, R4, 0x20, RZ ;  /* 0x0000002004047824 */ /* 0x002fe200078e00ff */
[----:B------:R-:W-:-:S09]  /*16f90*/  LOP3.LUT R0, R0, 0x7f, RZ, 0xc0, !PT ;  /* 0x0000007f00007812 */ /* 0x000fd200078ec0ff */
[----:B0-----:R-:W0:Y:S01]  /*16fa0*/  @P1 LDC R2, c[0x0][0x434] ;  /* 0x00010d00ff021b82 */ /* 0x001e220000000800 */
[----:B------:R-:W-:Y:S01]  /*16fb0*/  IMAD.SHL.U32 R10, R23, 0x80, RZ ;  /* 0x00000080170a7824 */ /* 0x000fe200078e00ff */
[----:B------:R-:W-:Y:S02]  /*16fc0*/  SHF.R.U32.HI R0, RZ, 0x2, R0 ;  /* 0x00000002ff007819 */ /* 0x000fe40000011600 */
[----:B------:R-:W-:-:S04]  /*16fd0*/  LOP3.LUT R4, R4, 0x60, RZ, 0xc0, !PT ;  /* 0x0000006004047812 */ /* 0x000fc800078ec0ff */
[----:B------:R-:W1:Y:S01]  /*16fe0*/  @P1 LDC R3, c[0x0][0x438] ;  /* 0x00010e00ff031b82 */ /* 0x000e620000000800 */
[----:B------:R-:W-:Y:S01]  /*16ff0*/  LOP3.LUT R0, R10, R0, R4, 0xfe, !PT ;  /* 0x000000000a007212 */ /* 0x000fe200078efe04 */
[----:B------:R-:W4:Y:S01]  /*17000*/  S2R R11, SR_TID.X ;  /* 0x00000000000b7919 */ /* 0x000f220000002100 */
[----:B------:R-:W-:Y:S01]  /*17010*/  LOP3.LUT R19, R19, 0xfffffff7, RZ, 0xc0, !PT ;  /* 0xfffffff713137812 */ /* 0x000fe200078ec0ff */
[----:B----4-:R-:W-:-:S05]  /*17020*/  IMAD.SHL.U32 R11, R11, 0x8, RZ ;  /* 0x000000080b0b7824 */ /* 0x010fca00078e00ff */
[----:B------:R-:W-:-:S04]  /*17030*/  LOP3.LUT R11, R11, 0x18, RZ, 0xc0, !PT ;  /* 0x000000180b0b7812 */ /* 0x000fc800078ec0ff */
[----:B------:R-:W-:Y:S01]  /*17040*/  LOP3.LUT R12, R11, 0x20, RZ, 0xfc, !PT ;  /* 0x000000200b0c7812 */ /* 0x000fe200078efcff */
[----:B------:R-:W-:Y:S01]  /*17050*/  UMOV UR5, 0xffffffff ;  /* 0xffffffff00057882 */ /* 0x000fe20000000000 */
[----:B---3--:R-:W-:Y:S01]  /*17060*/  @P0 STL [R1+0xc], R20 ;  /* 0x00000c1401000387 */ /* 0x008fe20000100800 */
[C---:B------:R-:W-:Y:S01]  /*17070*/  ISETP.GE.AND P0, PT, R0.reuse, R26, PT ;  /* 0x0000001a0000720c */ /* 0x040fe20003f06270 */
[----:B--2---:R-:W-:-:S04]  /*17080*/  IMAD.IADD R0, R0, 0x1, R21 ;  /* 0x0000000100007824 */ /* 0x004fc800078e0215 */
[----:B0-----:R-:W-:-:S04]  /*17090*/  @P1 IMAD.HI.U32 R2, R0, R2, RZ ;  /* 0x0000000200021227 */ /* 0x001fc800078e00ff */
[----:B------:R-:W-:Y:S01]  /*170a0*/  IMAD.MOV.U32 R6, RZ, RZ, R0 ;  /* 0x000000ffff067224 */ /* 0x000fe200078e0000 */
[----:B-1----:R-:W-:-:S03]  /*170b0*/  @P1 SHF.R.U32.HI R6, RZ, R3, R2 ;  /* 0x00000003ff061219 */ /* 0x002fc60000011602 */
[----:B------:R-:W0:Y:S01]  /*170c0*/  @!P0 LDC.64 R2, c[0x0][0x428] ;  /* 0x00010a00ff028b82 */ /* 0x000e220000000a00 */
[----:B------:R-:W-:Y:S01]  /*170d0*/  SHF.R.S32.HI R8, RZ, 0x1f, R20 ;  /* 0x0000001fff087819 */ /* 0x000fe20000011414 */
[--C-:B------:R-:W-:Y:S01]  /*170e0*/  IMAD.MOV R4, RZ, RZ, -R6.reuse ;  /* 0x000000ffff047224 */ /* 0x100fe200078e0a06 */
[----:B------:R-:W-:-:S03]  /*170f0*/  @!P0 SHF.R.S32.HI R7, RZ, 0x1f, R6 ;  /* 0x0000001fff078819 */ /* 0x000fc60000011406 */
[----:B------:R-:W-:Y:S02]  /*17100*/  IMAD R4, R5, R4, R0 ;  /* 0x0000000405047224 */ /* 0x000fe400078e0200 */
[-C--:B0-----:R-:W-:Y:S02]  /*17110*/  @!P0 IMAD R0, R8, R2.reuse, RZ ;  /* 0x0000000208008224 */ /* 0x081fe400078e02ff */
[----:B------:R-:W-:-:S04]  /*17120*/  @!P0 IMAD.WIDE.U32 R6, R20, R2, R6 ;  /* 0x0000000214068225 */ /* 0x000fc800078e0006 */
[----:B------:R-:W-:Y:S02]  /*17130*/  @!P0 IMAD R0, R20, R3, R0 ;  /* 0x0000000314008224 */ /* 0x000fe400078e0200 */
[----:B------:R-:W0:Y:S01]  /*17140*/  @!P0 LDC.64 R2, c[0x0][0x418] ;  /* 0x00010600ff028b82 */ /* 0x000e220000000a00 */
[----:B------:R-:W-:Y:S01]  /*17150*/  IMAD.U32 R5, RZ, RZ, UR38 ;  /* 0x00000026ff057e24 */ /* 0x000fe2000f8e00ff */
[----:B------:R0:W-:Y:S01]  /*17160*/  STL [R1+0x2c], R8 ;  /* 0x00002c0801007387 */ /* 0x0001e20000100800 */
[----:B------:R-:W-:-:S03]  /*17170*/  @!P0 IMAD.IADD R0, R7, 0x1, R0 ;  /* 0x0000000107008824 */ /* 0x000fc600078e0200 */
[----:B------:R-:W-:Y:S02]  /*17180*/  ISETP.NE.AND P2, PT, R5, 0x3, PT ;  /* 0x000000030500780c */ /* 0x000fe40003f45270 */
[----:B0-----:R-:W-:Y:S01]  /*17190*/  @!P0 LEA R8, P1, R6, R2, 0x2 ;  /* 0x0000000206088211 */ /* 0x001fe200078210ff */
[----:B------:R-:W-:-:S03]  /*171a0*/  IMAD.MOV.U32 R2, RZ, RZ, RZ ;  /* 0x000000ffff027224 */ /* 0x000fc600078e00ff */
[----:B------:R-:W-:-:S05]  /*171b0*/  @!P0 LEA.HI.X R9, R6, R3, R0, 0x2, P1 ;  /* 0x0000000306098211 */ /* 0x000fca00008f1400 */
[----:B------:R0:W5:Y:S01]  /*171c0*/  @!P0 LDG.E R2, desc[UR42][R8.64] ;  /* 0x0000002a08028981 */ /* 0x000162000c1e1900 */
[----:B------:R-:W-:Y:S02]  /*171d0*/  ISETP.GE.AND P0, PT, R11, UR4, PT ;  /* 0x000000040b007c0c */ /* 0x000fe4000bf06270 */
[----:B------:R-:W-:-:S04]  /*171e0*/  @P2 LOP3.LUT R19, R19, 0x8, RZ, 0xfc, !PT ;  /* 0x0000000813132812 */ /* 0x000fc800078efcff */
        /* <DEDUP_REMOVED lines=10> */
.L_x_10747:
[----:B------:R-:W-:Y:S05]  /*17290*/  @!P2 BRA `(.L_x_10623) ;  /* 0x000000000004a947 */ /* 0x000fea0003800000 */
[----:B------:R-:W-:Y:S01]  /*172a0*/  BPT.TRAP 0x1 ;  /* 0x000000040000795c */ /* 0x000fe20000300000 */
.L_x_10623:
[----:B------:R-:W2:Y:S01]  /*172b0*/  LDL R5, [R1] ;  /* 0x0000000001057983 */ /* 0x000ea20000100800 */
        /* <DEDUP_REMOVED lines=20> */
[----:B--2---:R-:W-:-:S06]  /*17400*/  SHF.L.U32 R5, R5, 0x1f, RZ ;  /* 0x0000001f05057819 */ /* 0x004fcc00000006ff */
[----:B------:R-:W0:Y:S02]  /*17410*/  SYNCS.PHASECHK.TRANS64.TRYWAIT P0, [R0+URZ+0x2d840], R5 ;  /* 0x02d84005000075a7 */ /* 0x000e24000800017f */
[----:B0-----:R-:W-:Y:S05]  /*17420*/  @!P0 BRA `(.L_x_10625) ;  /* 0x0000004c00848947 */ /* 0x001fea0003800000 */
.L_x_10748:
[----:B------:R-:W-:Y:S05]  /*17430*/  BSYNC B0 ;  /* 0x0000000000007941 */ /* 0x000fea0003800000 */
.L_x_10624:
[----:B------:R-:W2:Y:S01]  /*17440*/  LDL R9, [R1+0x10] ;  /* 0x0000100001097983 */ /* 0x000ea20000100800 */
[----:B------:R-:W-:Y:S01]  /*17450*/  ULDC.64 UR4, c[0x0][0x300] ;  /* 0x0000c00000047ab9 */ /* 0x000fe20000000a00 */
[----:B------:R-:W-:Y:S02]  /*17460*/  ULDC.64 UR6, c[0x0][0x2e8] ;  /* 0x0000ba0000067ab9 */ /* 0x000fe40000000a00 */
[----:B------:R-:W3:Y:S01]  /*17470*/  LDL R12, [R1+0x20] ;  /* 0x00002000010c7983 */ /* 0x000ee20000100800 */
[----:B------:R-:W1:Y:S01]  /*17480*/  S2R R6, SR_TID.X ;  /* 0x0000000000067919 */ /* 0x000e620000002100 */
[----:B------:R-:W-:-:S04]  /*17490*/  IMAD R3, R3, UR4, RZ ;  /* 0x0000000403037c24 */ /* 0x000fc8000f8e02ff */
[C---:B------:R-:W-:Y:S02]  /*174a0*/  IMAD R3, R4.reuse, UR5, R3 ;  /* 0x0000000504037c24 */ /* 0x040fe4000f8e0203 */
[----:B0-----:R-:W-:Y:S01]  /*174b0*/  IMAD.WIDE.U32 R4, R4, UR4, RZ ;  /* 0x0000000404047c25 */ /* 0x001fe2000f8e00ff */
[----:B------:R-:W-:-:S03]  /*174c0*/  ULDC.64 UR4, c[0x0][0x310] ;  /* 0x0000c40000047ab9 */ /* 0x000fc60000000a00 */
[----:B------:R-:W-:Y:S02]  /*174d0*/  IMAD.IADD R5, R5, 0x1, R3 ;  /* 0x0000000105057824 */ /* 0x000fe400078e0203 */
[----:B------:R-:W-:Y:S01]  /*174e0*/  IMAD R8, R8, UR4, RZ ;  /* 0x0000000408087c24 */ /* 0x000fe2000f8e02ff */
[----:B-1----:R-:W-:-:S04]  /*174f0*/  LOP3.LUT R6, R6, 0x7f, RZ, 0xc0, !PT ;  /* 0x0000007f06067812 */ /* 0x002fc800078ec0ff */
[----:B------:R-:W-:Y:S02]  /*17500*/  SHF.R.U32.HI R11, RZ, 0x2, R6 ;  /* 0x00000002ff0b7819 */ /* 0x000fe40000011606 */
[----:B------:R-:W0:Y:S01]  /*17510*/  S2R R6, SR_TID.X ;  /* 0x0000000000067919 */ /* 0x000e220000002100 */
[----:B------:R-:W-:-:S04]  /*17520*/  IMAD.WIDE.U32 R4, R2, UR4, R4 ;  /* 0x0000000402047c25 */ /* 0x000fc8000f8e0004 */
[----:B------:R-:W-:Y:S01]  /*17530*/  IMAD R2, R2, UR5, R8 ;  /* 0x0000000502027c24 */ /* 0x000fe2000f8e0208 */
[----:B------:R-:W-:-:S03]  /*17540*/  ULDC.64 UR4, c[0x0][0x308] ;  /* 0x0000c20000047ab9 */ /* 0x000fc60000000a00 */
[----:B------:R-:W-:Y:S02]  /*17550*/  IMAD.IADD R3, R5, 0x1, R2 ;  /* 0x0000000105037824 */ /* 0x000fe400078e0202 */
[----:B------:R-:W-:-:S04]  /*17560*/  IMAD.MOV.U32 R2, RZ, RZ, R4 ;  /* 0x000000ffff027224 */ /* 0x000fc800078e0004 */
[----:B------:R-:W-:Y:S01]  /*17570*/  IMAD.WIDE.U32 R4, R17, UR4, R2 ;  /* 0x0000000411047c25 */ /* 0x000fe2000f8e0002 */
[----:B------:R-:W-:-:S03]  /*17580*/  UMOV UR4, 0xffffffff ;  /* 0xffffffff00047882 */ /* 0x000fc60000000000 */
[----:B------:R-:W-:Y:S01]  /*17590*/  IMAD R7, R17, UR5, R5 ;  /* 0x0000000511077c24 */ /* 0x000fe2000f8e0205 */
[----:B------:R-:W-:-:S04]  /*175a0*/  LEA R2, P0, R4, UR6, 0x1 ;  /* 0x0000000604027c11 */ /* 0x000fc8000f8008ff */
[----:B------:R-:W-:Y:S02]  /*175b0*/  LEA.HI.X R7, R4, UR7, R7, 0x1, P0 ;  /* 0x0000000704077c11 */ /* 0x000fe400080f0c07 */
[C---:B------:R-:W-:Y:S02]  /*175c0*/  LOP3.LUT P4, RZ, R19.reuse, 0x4, RZ, 0xc0, !PT ;  /* 0x0000000413ff7812 */ /* 0x040fe4000788c0ff */
[C---:B------:R-:W-:Y:S02]  /*175d0*/  LOP3.LUT P3, RZ, R19.reuse, 0x2, RZ, 0xc0, !PT ;  /* 0x0000000213ff7812 */ /* 0x040fe4000786c0ff */
[----:B------:R-:W-:Y:S01]  /*175e0*/  LOP3.LUT P2, RZ, R19, 0x1, RZ, 0xc0, !PT ;  /* 0x0000000113ff7812 */ /* 0x000fe2000784c0ff */
[----:B--2---:R-:W-:Y:S02]  /*175f0*/  IMAD R8, R28, 0x3000, R9 ;  /* 0x000030001c087824 */ /* 0x004fe400078e0209 */
[----:B0-----:R-:W-:Y:S01]  /*17600*/  IMAD.SHL.U32 R9, R6, 0x8, RZ ;  /* 0x0000000806097824 */ /* 0x001fe200078e00ff */
[----:B---3--:R-:W-:-:S04]  /*17610*/  IADD3 R3, -R11, R12, -R10 ;  /* 0x0000000c0b037210 */ /* 0x008fc80007ffe90a */
[----:B------:R-:W-:Y:S02]  /*17620*/  LOP3.LUT R9, R9, 0x18, RZ, 0xc0, !PT ;  /* 0x0000001809097812 */ /* 0x000fe400078ec0ff */
[----:B------:R-:W-:Y:S01]  /*17630*/  ISETP.GE.AND P0, PT, R3, 0x1, PT ;  /* 0x000000010300780c */ /* 0x000fe20003f06270 */
[----:B------:R-:W-:-:S12]  /*17640*/  BRA.DIV UR4, `(.L_x_10626) ;  /* 0x0000004e04107947 */ /* 0x000fd8000b800000 */
[----:B------:R-:W0:Y:S04]  /*17650*/  SHFL.IDX PT, R4, R2, RZ, 0x1c1f ;  /* 0x001c1fff02047589 */ /* 0x000e2800000e0000 */
[----:B------:R-:W1:Y:S01]  /*17660*/  SHFL.IDX PT, R6, R7, RZ, 0x1c1f ;  /* 0x001c1fff07067589 */ /* 0x000e6200000e0000 */
[----:B0-----:R-:W-:-:S05]  /*17670*/  @P0 LEA R5, P1, R9, R4, 0x1 ;  /* 0x0000000409050211 */ /* 0x001fca00078208ff */
[----:B-1----:R-:W-:Y:S01]  /*17680*/  @P0 IMAD.X R4, RZ, RZ, R6, P1 ;  /* 0x000000ffff040224 */ /* 0x002fe200008e0606 */
[----:B------:R-:W-:Y:S01]  /*17690*/  ISETP.GE.AND P1, PT, R3, 0x21, PT ;  /* 0x000000210300780c */ /* 0x000fe20003f26270 */
[----:B------:R-:W-:-:S03]  /*176a0*/  @P0 IMAD R6, R8, 0x2, R16 ;  /* 0x0000000208060824 */ /* 0x000fc600078e0210 */
[----:B------:R-:W-:-:S04]  /*176b0*/  @P0 LOP3.LUT R5, R5, R4, RZ, 0x3c, !PT ;  /* 0x0000000405050212 */ /* 0x000fc800078e3cff */
[----:B------:R-:W-:-:S04]  /*176c0*/  @P0 LOP3.LUT R4, R5, R4, RZ, 0x3c, !PT ;  /* 0x0000000405040212 */ /* 0x000fc800078e3cff */
[----:B------:R-:W-:-:S05]  /*176d0*/  @P0 LOP3.LUT R5, R5, R4, RZ, 0x3c, !PT ;  /* 0x0000000405050212 */ /* 0x000fca00078e3cff */
[----:B------:R-:W-:Y:S01]  /*176e0*/  @!PT LDS RZ, [RZ] ;  /* 0x00000000fffff984 */ /* 0x000fe20000000800 */
[----:B------:R-:W-:Y:S04]  /*176f0*/  @P0 LDGSTS.E.BYPASS.LTC128B.128 [R6+0x15400], desc[UR42][R4.64], !P4 ;  /* 0x1540000004060fae */ /* 0x000fe8000e101d6a */
[----:B------:R-:W-:Y:S04]  /*17700*/  @P0 LDGSTS.E.BYPASS.LTC128B.128 [R6+0x17400], desc[UR42][R4.64+0x40], !P3 ;  /* 0x1740004004060fae */ /* 0x000fe8000d901d6a */
[----:B------:R0:W-:Y:S04]  /*17710*/  @P0 LDGSTS.E.BYPASS.LTC128B.128 [R6+0x19400], desc[UR42][R4.64+0x80], !P2 ;  /* 0x1940008004060fae */ /* 0x0001e8000d101d6a */
[----:B0-----:R-:W0:Y:S04]  /*17720*/  SHFL.IDX PT, R4, R2, 0x1, 0x1c1f ;  /* 0x003c1f0002047f89 */ /* 0x001e2800000e0000 */
[----:B------:R-:W1:Y:S01]  /*17730*/  SHFL.IDX PT, R6, R7, 0x1, 0x1c1f ;  /* 0x003c1f0007067f89 */ /* 0x000e6200000e0000 */
[----:B0-----:R-:W-:-:S05]  /*17740*/  @P1 LEA R5, P0, R9, R4, 0x1 ;  /* 0x0000000409051211 */ /* 0x001fca00078008ff */
[----:B-1----:R-:W-:Y:S02]  /*17750*/  @P1 IMAD.X R4, RZ, RZ, R6, P0 ;  /* 0x000000ffff041224 */ /* 0x002fe400000e0606 */
[----:B------:R-:W-:-:S03]  /*17760*/  @P1 IMAD R6, R8, 0x2, R16 ;  /* 0x0000000208061824 */ /* 0x000fc600078e0210 */
[----:B------:R-:W-:-:S04]  /*17770*/  @P1 LOP3.LUT R5, R5, R4, RZ, 0x3c, !PT ;  /* 0x0000000405051212 */ /* 0x000fc800078e3cff */
[----:B------:R-:W-:-:S04]  /*17780*/  @P1 LOP3.LUT R4, R5, R4, RZ, 0x3c, !PT ;  /* 0x0000000405041212 */ /* 0x000fc800078e3cff */
[----:B------:R-:W-:-:S05]  /*17790*/  @P1 LOP3.LUT R5, R5, R4, RZ, 0x3c, !PT ;  /* 0x0000000405051212 */ /* 0x000fca00078e3cff */
[----:B------:R-:W-:Y:S04]  /*177a0*/  @P1 LDGSTS.E.BYPASS.LTC128B.128 [R6+0x15c00], desc[UR42][R4.64], !P4 ;  /* 0x15c0000004061fae */ /* 0x000fe8000e101d6a */
[----:B------:R-:W-:Y:S04]  /*177b0*/  @P1 LDGSTS.E.BYPASS.LTC128B.128 [R6+0x17c00], desc[UR42][R4.64+0x40], !P3 ;  /* 0x17c0004004061fae */ /* 0x000fe8000d901d6a */
[----:B------:R0:W-:Y:S01]  /*177c0*/  @P1 LDGSTS.E.BYPASS.LTC128B.128 [R6+0x19c00], desc[UR42][R4.64+0x80], !P2 ;  /* 0x19c0008004061fae */ /* 0x0001e2000d101d6a */
[----:B------:R-:W-:-:S03]  /*177d0*/  ISETP.GE.AND P1, PT, R3, 0x41, PT ;  /* 0x000000410300780c */ /* 0x000fc60003f26270 */
[----:B0-----:R-:W0:Y:S04]  /*177e0*/  SHFL.IDX PT, R4, R2, 0x2, 0x1c1f ;  /* 0x005c1f0002047f89 */ /* 0x001e2800000e0000 */
[----:B------:R-:W1:Y:S04]  /*177f0*/  SHFL.IDX PT, R6, R7, 0x2, 0x1c1f ;  /* 0x005c1f0007067f89 */ /* 0x000e6800000e0000 */
[----:B------:R-:W2:Y:S04]  /*17800*/  SHFL.IDX PT, R7, R7, 0x3, 0x1c1f ;  /* 0x007c1f0007077f89 */ /* 0x000ea800000e0000 */
[----:B------:R-:W3:Y:S01]  /*17810*/  SHFL.IDX PT, R2, R2, 0x3, 0x1c1f ;  /* 0x007c1f0002027f89 */ /* 0x000ee200000e0000 */
[----:B0-----:R-:W-:-:S05]  /*17820*/  @P1 LEA R5, P0, R9, R4, 0x1 ;  /* 0x0000000409051211 */ /* 0x001fca00078008ff */
[----:B-1----:R-:W-:Y:S02]  /*17830*/  @P1 IMAD.X R4, RZ, RZ, R6, P0 ;  /* 0x000000ffff041224 */ /* 0x002fe400000e0606 */
[----:B------:R-:W-:-:S03]  /*17840*/  @P1 IMAD R6, R8, 0x2, R16 ;  /* 0x0000000208061824 */ /* 0x000fc600078e0210 */
[----:B------:R-:W-:-:S04]  /*17850*/  @P1 LOP3.LUT R5, R5, R4, RZ, 0x3c, !PT ;  /* 0x0000000405051212 */ /* 0x000fc800078e3cff */
[----:B------:R-:W-:-:S04]  /*17860*/  @P1 LOP3.LUT R4, R5, R4, RZ, 0x3c, !PT ;  /* 0x0000000405041212 */ /* 0x000fc800078e3cff */
[----:B------:R-:W-:-:S05]  /*17870*/  @P1 LOP3.LUT R5, R5, R4, RZ, 0x3c, !PT ;  /* 0x0000000405051212 */ /* 0x000fca00078e3cff */
[----:B------:R1:W-:Y:S04]  /*17880*/  @P1 LDGSTS.E.BYPASS.LTC128B.128 [R6+0x16400], desc[UR42][R4.64], !P4 ;  /* 0x1640000004061fae */ /* 0x0003e8000e101d6a */
[----:B------:R1:W-:Y:S04]  /*17890*/  @P1 LDGSTS.E.BYPASS.LTC128B.128 [R6+0x18400], desc[UR42][R4.64+0x40], !P3 ;  /* 0x1840004004061fae */ /* 0x0003e8000d901d6a */
[----:B--23--:R1:W-:Y:S02]  /*178a0*/  @P1 LDGSTS.E.BYPASS.LTC128B.128 [R6+0x1a400], desc[UR42][R4.64+0x80], !P2 ;  /* 0x1a40008004061fae */ /* 0x00c3e4000d101d6a */
.L_x_10758:
[----:B------:R-:W-:-:S13]  /*178b0*/  ISETP.GE.AND P0, PT, R3, 0x61, PT ;  /* 0x000000610300780c */ /* 0x000fda0003f06270 */
[----:B------:R-:W-:Y:S01]  /*178c0*/  @P0 LEA R2, P1, R9, R2, 0x1 ;  /* 0x0000000209020211 */ /* 0x000fe200078208ff */
        /* <DEDUP_REMOVED lines=10> */
.L_x_10627:
[----:B------:R-:W-:Y:S02]  /*17970*/  PLOP3.LUT P1, PT, P1, P0, PT, 0xa2, 0x0 ;  /* 0x000000000000781c */ /* 0x000fe40000f21472 */
[----:B------:R-:W-:-:S08]  /*17980*/  @P0 R2UR P1, UR4, R0 ;  /* 0x00000000000402ca */ /* 0x000fd00000020000 */
[----:B------:R-:W-:-:S05]  /*17990*/  @P0 PLOP3.LUT P0, PT, P1, PT, PT, 0x80, 0x0 ;  /* 0x000000000000081c */ /* 0x000fca0000f0f070 */
[----:B------:R-:W-:Y:S01]  /*179a0*/  @!P1 SYNCS.ARRIVE.TRANS64.RED.A0T1 RZ, [UR4+0x2d830], RZ ;  /* 0x02d830ffffff99a7 */ /* 0x000fe20008200404 */
[----:B------:R-:W-:Y:S07]  /*179b0*/  @!P1 ARRIVES.LDGSTSBAR.64.TRANSCNT [UR4+0x2d830] ;  /* 0x02d83000ff0099b0 */ /* 0x000fee0008000a84 */
[----:B------:R-:W-:Y:S05]  /*179c0*/  @P0 BRA.U.ANY `(.L_x_10627) ;  /* 0xfffffffd00e80947 */ /* 0x000fea000393ffff */
[----:B------:R-:W-:Y:S01]  /*179d0*/  NOP ;  /* 0x0000000000007918 */ /* 0x000fe20000000000 */
[----:B--2---:R-:W-:-:S05]  /*179e0*/  IMAD.U32 R2, RZ, RZ, UR38 ;  /* 0x00000026ff027e24 */ /* 0x004fca000f8e00ff */
[----:B------:R-:W-:-:S13]  /*179f0*/  ISETP.NE.AND P2, PT, R2, 0x3, PT ;  /* 0x000000030200780c */ /* 0x000fda0003f45270 */
[----:B------:R-:W-:Y:S05]  /*17a00*/  @!P2 BRA `(.L_x_10628) ;  /* 0x000000000004a947 */ /* 0x000fea0003800000 */
[----:B------:R-:W-:Y:S01]  /*17a10*/  BPT.TRAP 0x1 ;  /* 0x000000040000795c */ /* 0x000fe20000300000 */
.L_x_10628:
[----:B01----:R0:W5:Y:S01]  /*17a20*/  LDL.LU R4, [R1+0x34] ;  /* 0x0000340001047983 */ /* 0x0031620000300800 */
[----:B------:R0:W-:Y:S03]  /*17a30*/  SYNCS.ARRIVE.TRANS64.A1T0 RZ, [R0+URZ+0x2d830], RZ ;  /* 0x02d830ff00ff79a7 */ /* 0x0001e6000810003f */
[----:B------:R0:W5:Y:S04]  /*17a40*/  LDL.LU R6, [R1+0x8] ;  /* 0x0000080001067983 */ /* 0x0001680000300800 */
[----:B------:R0:W5:Y:S02]  /*17a50*/  LDL.LU R3, [R1+0x44] ;  /* 0x0000440001037983 */ /* 0x0001640000300800 */
[----:B------:R-:W-:Y:S05]  /*17a60*/  WARPSYNC.ALL ;  /* 0x0000000000007948 */ /* 0x000fea0003800000 */
[----:B------:R-:W-:Y:S01]  /*17a70*/  ULDC.64 UR4, c[0x0][0x298] ;  /* 0x0000a60000047ab9 */ /* 0x000fe20000000a00 */
[----:B------:R-:W-:Y:S01]  /*17a80*/  ULDC.64 UR6, c[0x0][0xa00] ;  /* 0x0002800000067ab9 */ /* 0x000fe20000000a00 */
[----:B0-----:R-:W-:Y:S01]  /*17a90*/  VIADD R0, R16, 0xc400 ;  /* 0x0000c40010007836 */ /* 0x001fe20000000000 */
[----:B------:R-:W-:Y:S01]  /*17aa0*/  BAR.SYNC.DEFER_BLOCKING 0x8, 0x200 ;  /* 0x0208000000007b1d */ /* 0x000fe20000010000 */
[----:B------:R-:W-:-:S03]  /*17ab0*/  ISETP.NE.U32.AND P0, PT, RZ, UR6, PT ;  /* 0x00000006ff007c0c */ /* 0x000fc6000bf05070 */
[----:B------:R-:W-:Y:S02]  /*17ac0*/  LOP3.LUT P1, RZ, R0, 0x1bf, RZ, 0xc0, !PT ;  /* 0x000001bf00ff7812 */ /* 0x000fe4000782c0ff */
[----:B------:R-:W-:Y:S01]  /*17ad0*/  ISETP.NE.AND.EX P0, PT, RZ, UR7, PT, P0 ;  /* 0x00000007ff007c0c */ /* 0x000fe2000bf05300 */
[----:B------:R-:W-:Y:S01]  /*17ae0*/  BSSY B6, `(.L_x_10629) ;  /* 0x000001c000067945 */ /* 0x000fe20003800000 */
[----:B-----5:R-:W-:Y:S02]  /*17af0*/  SHF.R.S32.HI R2, RZ, 0x1f, R4 ;  /* 0x0000001fff027819 */ /* 0x020fe40000011404 */
[----:B------:R-:W-:-:S03]  /*17b00*/  SEL R26, R6, RZ, !P0 ;  /* 0x000000ff061a7207 */ /* 0x000fc60004000000 */
[----:B------:R-:W-:-:S04]  /*17b10*/  IMAD R2, R2, UR4, RZ ;  /* 0x0000000402027c24 */ /* 0x000fc8000f8e02ff */
[C---:B------:R-:W-:Y:S01]  /*17b20*/  IMAD R0, R4.reuse, UR5, R2 ;  /* 0x0000000504007c24 */ /* 0x040fe2000f8e0202 */
[----:B------:R-:W-:Y:S01]  /*17b30*/  SEL R2, R3, RZ, !P0 ;  /* 0x000000ff03027207 */ /* 0x000fe20004000000 */
        /* <DEDUP_REMOVED lines=22> */
.L_x_10630:
[----:B------:R-:W-:Y:S05]  /*17ca0*/  BSYNC B6 ;  /* 0x0000000000067941 */ /* 0x000fea0003800000 */
.L_x_10629:
[----:B0-----:R-:W2:Y:S01]  /*17cb0*/  LDL.LU R2, [R1+0x8] ;  /* 0x0000080001027983 */ /* 0x001ea20000300800 */
[----:B------:R-:W0:Y:S01]  /*17cc0*/  LDC R9, c[0x0][0x448] ;  /* 0x00011200ff097b82 */ /* 0x000e220000000800 */
[----:B------:R-:W-:Y:S01]  /*17cd0*/  ULDC.64 UR4, c[0x0][0x2d8] ;  /* 0x0000b60000047ab9 */ /* 0x000fe20000000a00 */
[----:B------:R-:W-:Y:S01]  /*17ce0*/  ULDC.64 UR6, c[0x0][0x2e0] ;  /* 0x0000b80000067ab9 */ /* 0x000fe20000000a00 */
[----:B------:R-:W3:Y:S01]  /*17cf0*/  LDL.LU.64 R20, [R1+0x38] ;  /* 0x0000380001147983 */ /* 0x000ee20000300a00 */
[----:B------:R-:W-:-:S03]  /*17d00*/  ULDC.64 UR8, c[0x0][0x280] ;  /* 0x0000a00000087ab9 */ /* 0x000fc60000000a00 */
[----:B------:R-:W4:Y:S01]  /*17d10*/  LDL.LU R0, [R1+0x34] ;  /* 0x0000340001007983 */ /* 0x000f220000300800 */
[----:B0-----:R-:W-:-:S13]  /*17d20*/  ISETP.NE.AND P0, PT, R9, 0x1, PT ;  /* 0x000000010900780c */ /* 0x001fda0003f05270 */
[----:B------:R-:W0:Y:S08]  /*17d30*/  @P0 LDC R5, c[0x0][0x44c] ;  /* 0x00011300ff050b82 */ /* 0x000e300000000800 */
[----:B------:R-:W1:Y:S08]  /*17d40*/  @P0 LDC R6, c[0x0][0x450] ;  /* 0x00011400ff060b82 */ /* 0x000e700000000800 */
[----:B------:R-:W1:Y:S01]  /*17d50*/  @P0 LDC R8, c[0x0][0x450] ;  /* 0x00011400ff080b82 */ /* 0x000e620000000800 */
[----:B--2---:R-:W-:-:S02]  /*17d60*/  IMAD.MOV.U32 R3, RZ, RZ, R2 ;  /* 0x000000ffff037224 */ /* 0x004fc400078e0002 */
        /* <DEDUP_REMOVED lines=16> */
[----:B------:R2:W5:Y:S03]  /*17e70*/  LDL R21, [R1+0x48] ;  /* 0x0000480001157983 */ /* 0x0005660000100800 */
[----:B------:R-:W-:-:S04]  /*17e80*/  IMAD R0, R25, 0xc0, R20 ;  /* 0x000000c019007824 */ /* 0x000fc800078e0214 */
[----:B0-----:R-:W-:-:S04]  /*17e90*/  @P0 IMAD.HI.U32 R5, R0, R5, RZ ;  /* 0x0000000500050227 */ /* 0x001fc800078e00ff */
[----:B------:R-:W-:Y:S01]  /*17ea0*/  IMAD.MOV.U32 R4, RZ, RZ, R0 ;  /* 0x000000ffff047224 */ /* 0x000fe200078e0000 */
[----:B-1----:R-:W-:-:S04]  /*17eb0*/  @P0 SHF.R.U32.HI R4, RZ, R6, R5 ;  /* 0x00000006ff040219 */ /* 0x002fc80000011605 */
[--C-:B------:R-:W-:Y:S01]  /*17ec0*/  SHF.R.S32.HI R5, RZ, 0x1f, R4.reuse ;  /* 0x0000001fff057819 */ /* 0x100fe20000011404 */
[----:B------:R-:W-:-:S04]  /*17ed0*/  IMAD.MOV R7, RZ, RZ, -R4 ;  /* 0x000000ffff077224 */ /* 0x000fc800078e0a04 */
[----:B------:R-:W-:-:S04]  /*17ee0*/  IMAD R5, R5, UR4, RZ ;  /* 0x0000000405057c24 */ /* 0x000fc8000f8e02ff */
[C---:B------:R-:W-:Y:S02]  /*17ef0*/  IMAD R6, R4.reuse, UR5, R5 ;  /* 0x0000000504067c24 */ /* 0x040fe4000f8e0205 */
[----:B------:R-:W-:-:S04]  /*17f00*/  IMAD.WIDE.U32 R4, R4, UR4, R2 ;  /* 0x0000000404047c25 */ /* 0x000fc8000f8e0002 */
[----:B------:R-:W-:Y:S02]  /*17f10*/  IMAD.IADD R5, R5, 0x1, R6 ;  /* 0x0000000105057824 */ /* 0x000fe400078e0206 */
[----:B------:R-:W-:-:S05]  /*17f20*/  IMAD R6, R9, R7, R0 ;  /* 0x0000000709067224 */ /* 0x000fca00078e0200 */
[----:B------:R-:W-:Y:S01]  /*17f30*/  SHF.R.S32.HI R7, RZ, 0x1f, R6 ;  /* 0x0000001fff077819 */ /* 0x000fe20000011406 */
[----:B------:R-:W-:-:S04]  /*17f40*/  IMAD.WIDE.U32 R4, R6, UR6, R4 ;  /* 0x0000000606047c25 */ /* 0x000fc8000f8e0004 */
[----:B------:R-:W-:-:S04]  /*17f50*/  IMAD R7, R7, UR6, RZ ;  /* 0x0000000607077c24 */ /* 0x000fc8000f8e02ff */
[----:B------:R-:W-:Y:S02]  /*17f60*/  IMAD R6, R6, UR7, R7 ;  /* 0x0000000706067c24 */ /* 0x000fe4000f8e0207 */
[----:B------:R-:W0:Y:S01]  /*17f70*/  @P0 LDC R7, c[0x0][0x44c] ;  /* 0x00011300ff070b82 */ /* 0x000e220000000800 */
[----:B------:R-:W-:Y:S02]  /*17f80*/  VIADD R0, R0, 0x80 ;  /* 0x0000008000007836 */ /* 0x000fe40000000000 */
[----:B------:R-:W-:Y:S01]  /*17f90*/  IMAD.IADD R6, R5, 0x1, R6 ;  /* 0x0000000105067824 */ /* 0x000fe200078e0206 */
[----:B------:R-:W-:-:S04]  /*17fa0*/  LEA R5, P1, R4, UR8, 0x1 ;  /* 0x0000000804057c11 */ /* 0x000fc8000f8208ff */
[----:B------:R-:W-:Y:S01]  /*17fb0*/  LEA.HI.X R4, R4, UR9, R6, 0x1, P1 ;  /* 0x0000000904047c11 */ /* 0x000fe200088f0c06 */
[----:B------:R-:W-:Y:S02]  /*17fc0*/  IMAD.MOV.U32 R6, RZ, RZ, R0 ;  /* 0x000000ffff067224 */ /* 0x000fe400078e0000 */
[----:B0-----:R-:W-:-:S05]  /*17fd0*/  @P0 IMAD.HI.U32 R7, R0, R7, RZ ;  /* 0x0000000700070227 */ /* 0x001fca00078e00ff */
[----:B------:R-:W-:Y:S02]  /*17fe0*/  @P0 SHF.R.U32.HI R6, RZ, R8, R7 ;  /* 0x00000008ff060219 */ /* 0x000fe40000011607 */
[----:B------:R2:W5:Y:S01]  /*17ff0*/  LDL R8, [R1+0x30] ;  /* 0x0000300001087983 */ /* 0x0005620000100800 */
[----:B------:R-:W0:Y:S02]  /*18000*/  S2R R13, SR_TID.X ;  /* 0x00000000000d7919 */ /* 0x000e240000002100 */
[----:B------:R-:W-:-:S04]  /*18010*/  IMAD.MOV R7, RZ, RZ, -R6 ;  /* 0x000000ffff077224 */ /* 0x000fc800078e0a06 */
[----:B------:R-:W-:Y:S01]  /*18020*/  IMAD R0, R9, R7, R0 ;  /* 0x0000000709007224 */ /* 0x000fe200078e0200 */
[----:B------:R-:W-:Y:S01]  /*18030*/  SHF.R.S32.HI R7, RZ, 0x1f, R6 ;  /* 0x0000001fff077819 */ /* 0x000fe20000011406 */
[----:B------:R-:W-:-:S04]  /*18040*/  IMAD.WIDE.U32 R2, R6, UR4, R2 ;  /* 0x0000000406027c25 */ /* 0x000fc8000f8e0002 */
[----:B------:R-:W-:Y:S01]  /*18050*/  IMAD R7, R7, UR4, RZ ;  /* 0x0000000407077c24 */ /* 0x000fe2000f8e02ff */
[----:B------:R-:W-:-:S03]  /*18060*/  ULDC UR4, c[0x0][0x2b8] ;  /* 0x0000ae0000047ab9 */ /* 0x000fc60000000800 */
[----:B------:R-:W-:Y:S01]  /*18070*/  IMAD R7, R6, UR5, R7 ;  /* 0x0000000506077c24 */ /* 0x000fe2000f8e0207 */
[----:B------:R-:W-:-:S03]  /*18080*/  SHF.R.S32.HI R6, RZ, 0x1f, R0 ;  /* 0x0000001fff067819 */ /* 0x000fc60000011400 */
[----:B------:R-:W-:Y:S02]  /*18090*/  IMAD.IADD R3, R3, 0x1, R7 ;  /* 0x0000000103037824 */ /* 0x000fe400078e0207 */
[----:B------:R-:W-:Y:S02]  /*180a0*/  IMAD R6, R6, UR6, RZ ;  /* 0x0000000606067c24 */ /* 0x000fe4000f8e02ff */
[----:B------:R-:W-:-:S04]  /*180b0*/  IMAD.WIDE.U32 R2, R0, UR6, R2 ;  /* 0x0000000600027c25 */ /* 0x000fc8000f8e0002 */
[----:B------:R-:W-:Y:S02]  /*180c0*/  IMAD R6, R0, UR7, R6 ;  /* 0x0000000700067c24 */ /* 0x000fe4000f8e0206 */
[C---:B0-----:R-:W-:Y:S02]  /*180d0*/  IMAD.SHL.U32 R11, R13.reuse, 0x8, RZ ;  /* 0x000000080d0b7824 */ /* 0x041fe400078e00ff */
[----:B------:R-:W-:-:S03]  /*180e0*/  IMAD.SHL.U32 R10, R13, 0x8, RZ ;  /* 0x000000080d0a7824 */ /* 0x000fc600078e00ff */
[----:B------:R-:W-:Y:S01]  /*180f0*/  LOP3.LUT R11, R11, 0x18, RZ, 0xc0, !PT ;  /* 0x000000180b0b7812 */ /* 0x000fe200078ec0ff */
[----:B------:R-:W-:Y:S01]  /*18100*/  IMAD.IADD R6, R3, 0x1, R6 ;  /* 0x0000000103067824 */ /* 0x000fe200078e0206 */
[----:B------:R-:W-:Y:S02]  /*18110*/  LEA R7, P0, R2, UR8, 0x1 ;  /* 0x0000000802077c11 */ /* 0x000fe4000f8008ff */
[C---:B------:R-:W-:Y:S02]  /*18120*/  LOP3.LUT R12, R11.reuse, 0x20, RZ, 0xfc, !PT ;  /* 0x000000200b0c7812 */ /* 0x040fe400078efcff */
[----:B------:R-:W-:Y:S02]  /*18130*/  LOP3.LUT R10, R10, 0x18, RZ, 0xc0, !PT ;  /* 0x000000180a0a7812 */ /* 0x000fe400078ec0ff */
[----:B------:R-:W-:Y:S01]  /*18140*/  LOP3.LUT R11, R11, 0x40, RZ, 0xfc, !PT ;  /* 0x000000400b0b7812 */ /* 0x000fe200078efcff */
[----:B------:R-:W-:Y:S01]  /*18150*/  UMOV UR5, 0xffffffff ;  /* 0xffffffff00057882 */ /* 0x000fe20000000000 */
[----:B------:R-:W-:-:S02]  /*18160*/  LEA.HI.X R6, R2, UR9, R6, 0x1, P0 ;  /* 0x0000000902067c11 */ /* 0x000fc400080f0c06 */
[----:B------:R-:W-:Y:S02]  /*18170*/  LOP3.LUT R20, R13, 0x7f, RZ, 0xc0, !PT ;  /* 0x0000007f0d147812 */ /* 0x000fe400078ec0ff */
[----:B------:R-:W-:Y:S02]  /*18180*/  ISETP.GE.AND P0, PT, R10, UR4, PT ;  /* 0x000000040a007c0c */ /* 0x000fe4000bf06270 */
[----:B------:R-:W-:Y:S02]  /*18190*/  ISETP.GE.AND P1, PT, R12, UR4, PT ;  /* 0x000000040c007c0c */ /* 0x000fe4000bf26270 */
[----:B------:R-:W-:Y:S02]  /*181a0*/  ISETP.GE.AND P2, PT, R11, UR4, PT ;  /* 0x000000040b007c0c */ /* 0x000fe4000bf46270 */
[----:B------:R-:W-:Y:S01]  /*181b0*/  SHF.R.U32.HI R20, RZ, 0x2, R20 ;  /* 0x00000002ff147819 */ /* 0x000fe20000011614 */
[----:B--2---:R-:W-:Y:S10]  /*181c0*/  BRA.DIV UR5, `(.L_x_10631) ;  /* 0x0000004605987947 */ /* 0x004ff4000b800000 */
[----:B------:R-:W0:Y:S01]  /*181d0*/  SHFL.IDX PT, R3, R5, RZ, 0x1c1f ;  /* 0x001c1fff05037589 */ /* 0x000e2200000e0000 */
[----:B-----5:R-:W-:Y:S02]  /*181e0*/  IMAD R0, R21, R9, RZ ;  /* 0x0000000915007224 */ /* 0x020fe400078e02ff */
[----:B------:R-:W-:Y:S01]  /*181f0*/  IMAD R25, R25, 0xc0, R20 ;  /* 0x000000c019197824 */ /* 0x000fe200078e0214 */
[----:B------:R-:W1:Y:S04]  /*18200*/  SHFL.IDX PT, R2, R4, RZ, 0x1c1f ;  /* 0x001c1fff04027589 */ /* 0x000e6800000e0000 */
[----:B------:R-:W-:-:S13]  /*18210*/  ISETP.GE.AND P3, PT, R25, R0, PT ;  /* 0x000000001900720c */ /* 0x000fda0003f66270 */
[----:B0-----:R-:W-:-:S05]  /*18220*/  @!P3 LEA R3, P4, R10, R3, 0x1 ;  /* 0x000000030a03b211 */ /* 0x001fca00078808ff */
[----:B-1----:R-:W-:-:S05]  /*18230*/  @!P3 IMAD.X R2, RZ, RZ, R2, P4 ;  /* 0x000000ffff02b224 */ /* 0x002fca00020e0602 */
[----:B------:R-:W-:-:S04]  /*18240*/  @!P3 LOP3.LUT R3, R3, R2, RZ, 0x3c, !PT ;  /* 0x000000020303b212 */ /* 0x000fc800078e3cff */
[----:B------:R-:W-:-:S04]  /*18250*/  @!P3 LOP3.LUT R2, R3, R2, RZ, 0x3c, !PT ;  /* 0x000000020302b212 */ /* 0x000fc800078e3cff */
[----:B------:R-:W-:-:S05]  /*18260*/  @!P3 LOP3.LUT R3, R3, R2, RZ, 0x3c, !PT ;  /* 0x000000020303b212 */ /* 0x000fca00078e3cff */
[----:B------:R-:W-:Y:S01]  /*18270*/  @!PT LDS RZ, [RZ] ;  /* 0x00000000fffff984 */ /* 0x000fe20000000800 */
[----:B------:R-:W-:Y:S04]  /*18280*/  @!P3 LDGSTS.E.BYPASS.LTC128B.128 [R8+0xc400], desc[UR42][R2.64], !P0 ;  /* 0x0c4000000208bfae */ /* 0x000fe8000c101d6a */
[----:B------:R-:W-:Y:S04]  /*18290*/  @!P3 LDGSTS.E.BYPASS.LTC128B.128 [R8+0xf400], desc[UR42][R2.64+0x40], !P1 ;  /* 0x0f4000400208bfae */ /* 0x000fe8000c901d6a */
[----:B------:R0:W-:Y:S02]  /*182a0*/  @!P3 LDGSTS.E.BYPASS.LTC128B.128 [R8+0x12400], desc[UR42][R2.64+0x80], !P2 ;  /* 0x124000800208bfae */ /* 0x0001e4000d101d6a */
[----:B0-----:R-:W-:-:S02]  /*182b0*/  VIADD R2, R25, 0x20 ;  /* 0x0000002019027836 */ /* 0x001fc40000000000 */
[----:B------:R-:W0:Y:S03]  /*182c0*/  SHFL.IDX PT, R3, R5, 0x1, 0x1c1f ;  /* 0x003c1f0005037f89 */ /* 0x000e2600000e0000 */
[----:B------:R-:W-:Y:S02]  /*182d0*/  ISETP.GE.AND P3, PT, R2, R0, PT ;  /* 0x000000000200720c */ /* 0x000fe40003f66270 */
[----:B------:R-:W1:Y:S11]  /*182e0*/  SHFL.IDX PT, R2, R4, 0x1, 0x1c1f ;  /* 0x003c1f0004027f89 */ /* 0x000e7600000e0000 */
[----:B0-----:R-:W-:-:S05]  /*182f0*/  @!P3 LEA R3, P4, R10, R3, 0x1 ;  /* 0x000000030a03b211 */ /* 0x001fca00078808ff */
[----:B-1----:R-:W-:-:S05]  /*18300*/  @!P3 IMAD.X R2, RZ, RZ, R2, P4 ;  /* 0x000000ffff02b224 */ /* 0x002fca00020e0602 */
[----:B------:R-:W-:-:S04]  /*18310*/  @!P3 LOP3.LUT R3, R3, R2, RZ, 0x3c, !PT ;  /* 0x000000020303b212 */ /* 0x000fc800078e3cff */
[----:B------:R-:W-:-:S04]  /*18320*/  @!P3 LOP3.LUT R2, R3, R2, RZ, 0x3c, !PT ;  /* 0x000000020302b212 */ /* 0x000fc800078e3cff */
[----:B------:R-:W-:-:S05]  /*18330*/  @!P3 LOP3.LUT R3, R3, R2, RZ, 0x3c, !PT ;  /* 0x000000020303b212 */ /* 0x000fca00078e3cff */
[----:B------:R-:W-:Y:S04]  /*18340*/  @!P3 LDGSTS.E.BYPASS.LTC128B.128 [R8+0xcc00], desc[UR42][R2.64], !P0 ;  /* 0x0cc000000208bfae */ /* 0x000fe8000c101d6a */
[----:B------:R-:W-:Y:S04]  /*18350*/  @!P3 LDGSTS.E.BYPASS.LTC128B.128 [R8+0xfc00], desc[UR42][R2.64+0x40], !P1 ;  /* 0x0fc000400208bfae */ /* 0x000fe8000c901d6a */
[----:B------:R0:W-:Y:S02]  /*18360*/  @!P3 LDGSTS.E.BYPASS.LTC128B.128 [R8+0x12c00], desc[UR42][R2.64+0x80], !P2 ;  /* 0x12c000800208bfae */ /* 0x0001e4000d101d6a */
[----:B0-----:R-:W-:-:S02]  /*18370*/  VIADD R2, R25, 0x40 ;  /* 0x0000004019027836 */ /* 0x001fc40000000000 */
[----:B------:R-:W0:Y:S03]  /*18380*/  SHFL.IDX PT, R3, R5, 0x2, 0x1c1f ;  /* 0x005c1f0005037f89 */ /* 0x000e2600000e0000 */
[----:B------:R-:W-:Y:S01]  /*18390*/  ISETP.GE.AND P3, PT, R2, R0, PT ;  /* 0x000000000200720c */ /* 0x000fe20003f66270 */
[----:B------:R-:W-:Y:S04]  /*183a0*/  SHFL.IDX PT, R5, R5, 0x3, 0x1c1f ;  /* 0x007c1f0005057f89 */ /* 0x000fe800000e0000 */
[----:B------:R-:W1:Y:S04]  /*183b0*/  SHFL.IDX PT, R2, R4, 0x2, 0x1c1f ;  /* 0x005c1f0004027f89 */ /* 0x000e6800000e0000 */
[----:B------:R-:W2:Y:S04]  /*183c0*/  SHFL.IDX PT, R4, R4, 0x3, 0x1c1f ;  /* 0x007c1f0004047f89 */ /* 0x000ea800000e0000 */
        /* <DEDUP_REMOVED lines=8> */
[----:B0-----:R-:W-:-:S05]  /*18450*/  VIADD R2, R25, 0x60 ;  /* 0x0000006019027836 */ /* 0x001fca0000000000 */
[----:B------:R-:W-:-:S13]  /*18460*/  ISETP.GE.AND P3, PT, R2, R0, PT ;  /* 0x000000000200720c */ /* 0x000fda0003f66270 */
[----:B------:R-:W-:-:S05]  /*18470*/  @!P3 LEA R2, P4, R10, R5, 0x1 ;  /* 0x000000050a02b211 */ /* 0x000fca00078808ff */
[----:B--2---:R-:W-:Y:S02]  /*18480*/  @!P3 IMAD.X R3, RZ, RZ, R4, P4 ;  /* 0x000000ffff03b224 */ /* 0x004fe400020e0604 */
[----:B------:R-:W-:-:S03]  /*18490*/  VIADD R4, R25, 0x80 ;  /* 0x0000008019047836 */ /* 0x000fc60000000000 */
[----:B------:R-:W-:Y:S04]  /*184a0*/  @!P3 LDGSTS.E.BYPASS.LTC128B.128 [R8+0xdc00], desc[UR42][R2.64], !P0 ;  /* 0x0dc000000208bfae */ /* 0x000fe8000c101d6a */
[----:B------:R-:W-:Y:S04]  /*184b0*/  @!P3 LDGSTS.E.BYPASS.LTC128B.128 [R8+0x10c00], desc[UR42][R2.64+0x40], !P1 ;  /* 0x10c000400208bfae */ /* 0x000fe8000c901d6a */
[----:B------:R0:W-:Y:S01]  /*184c0*/  @!P3 LDGSTS.E.BYPASS.LTC128B.128 [R8+0x13c00], desc[UR42][R2.64+0x80], !P2 ;  /* 0x13c000800208bfae */ /* 0x0001e2000d101d6a */
[----:B------:R-:W-:-:S03]  /*184d0*/  ISETP.GE.AND P3, PT, R4, R0, PT ;  /* 0x000000000400720c */ /* 0x000fc60003f66270 */
[----:B0-----:R-:W0:Y:S04]  /*184e0*/  SHFL.IDX PT, R3, R7, RZ, 0x1c1f ;  /* 0x001c1fff07037589 */ /* 0x001e2800000e0000 */
[----:B------:R-:W1:Y:S04]  /*184f0*/  SHFL.IDX PT, R2, R6, RZ, 0x1c1f ;  /* 0x001c1fff06027589 */ /* 0x000e6800000e0000 */
[----:B------:R-:W2:Y:S02]  /*18500*/  SHFL.IDX PT, R6, R6, 0x1, 0x1c1f ;  /* 0x003c1f0006067f89 */ /* 0x000ea400000e0000 */
[----:B0-----:R-:W-:-:S05]  /*18510*/  @!P3 LEA R3, P4, R10, R3, 0x1 ;  /* 0x000000030a03b211 */ /* 0x001fca00078808ff */
[----:B-1----:R-:W-:-:S05]  /*18520*/  @!P3 IMAD.X R2, RZ, RZ, R2, P4 ;  /* 0x000000ffff02b224 */ /* 0x002fca00020e0602 */
[----:B------:R-:W-:-:S04]  /*18530*/  @!P3 LOP3.LUT R3, R3, R2, RZ, 0x3c, !PT ;  /* 0x000000020303b212 */ /* 0x000fc800078e3cff */
[----:B------:R-:W-:-:S04]  /*18540*/  @!P3 LOP3.LUT R2, R3, R2, RZ, 0x3c, !PT ;  /* 0x000000020302b212 */ /* 0x000fc800078e3cff */
[----:B------:R-:W-:-:S05]  /*18550*/  @!P3 LOP3.LUT R3, R3, R2, RZ, 0x3c, !PT ;  /* 0x000000020303b212 */ /* 0x000fca00078e3cff */
[----:B------:R-:W-:Y:S04]  /*18560*/  @!P3 LDGSTS.E.BYPASS.LTC128B.128 [R8+0xe400], desc[UR42][R2.64], !P0 ;  /* 0x0e4000000208bfae */ /* 0x000fe8000c101d6a */
[----:B------:R-:W-:Y:S04]  /*18570*/  @!P3 LDGSTS.E.BYPASS.LTC128B.128 [R8+0x11400], desc[UR42][R2.64+0x40], !P1 ;  /* 0x114000400208bfae */ /* 0x000fe8000c901d6a */
[----:B------:R0:W-:Y:S04]  /*18580*/  @!P3 LDGSTS.E.BYPASS.LTC128B.128 [R8+0x14400], desc[UR42][R2.64+0x80], !P2 ;  /* 0x144000800208bfae */ /* 0x0001e8000d101d6a */
[----:B0-2---:R0:W1:Y:S02]  /*18590*/  SHFL.IDX PT, R2, R7, 0x1, 0x1c1f ;  /* 0x003c1f0007027f89 */ /* 0x00506400000e0000 */
.L_x_10771:
[----:B------:R-:W-:-:S05]  /*185a0*/  VIADD R25, R25, 0xa0 ;  /* 0x000000a019197836 */ /* 0x000fca0000000000 */
[----:B------:R-:W-:-:S13]  /*185b0*/  ISETP.GE.AND P3, PT, R25, R0, PT ;  /* 0x000000001900720c */ /* 0x000fda0003f66270 */
[----:B-1----:R-:W-:-:S05]  /*185c0*/  @!P3 LEA R2, P4, R10, R2, 0x1 ;  /* 0x000000020a02b211 */ /* 0x002fca00078808ff */
[----:B------:R-:W-:-:S05]  /*185d0*/  @!P3 IMAD.X R3, RZ, RZ, R6, P4 ;  /* 0x000000ffff03b224 */ /* 0x000fca00020e0606 */
[----:B------:R-:W-:Y:S01]  /*185e0*/  @!PT LDS RZ, [RZ] ;  /* 0x00000000fffff984 */ /* 0x000fe20000000800 */
[----:B------:R-:W-:Y:S01]  /*185f0*/  @!PT LDS RZ, [RZ] ;  /* 0x00000000fffff984 */ /* 0x000fe20000000800 */
[----:B------:R-:W-:Y:S01]  /*18600*/  @!PT LDS RZ, [RZ] ;  /* 0x00000000fffff984 */ /* 0x000fe20000000800 */
[----:B------:R1:W-:Y:S01]  /*18610*/  @!P3 LDGSTS.E.BYPASS.LTC128B.128 [R8+0xec00], desc[UR42][R2.64], !P0 ;  /* 0x0ec000000208bfae */ /* 0x0003e2000c101d6a */
[----:B------:R-:W-:-:S03]  /*18620*/  PLOP3.LUT P0, PT, PT, PT, PT, 0x80, 0x0 ;  /* 0x000000000000781c */ /* 0x000fc60003f0f070 */
[----:B------:R1:W-:Y:S04]  /*18630*/  @!P3 LDGSTS.E.BYPASS.LTC128B.128 [R8+0x11c00], desc[UR42][R2.64+0x40], !P1 ;  /* 0x11c000400208bfae */ /* 0x0003e8000c901d6a */
[----:B------:R1:W-:Y:S01]  /*18640*/  @!P3 LDGSTS.E.BYPASS.LTC128B.128 [R8+0x14c00], desc[UR42][R2.64+0x80], !P2 ;  /* 0x14c000800208bfae */ /* 0x0003e2000d101d6a */
[----:B------:R-:W-:-:S05]  /*18650*/  NOP ;  /* 0x0000000000007918 */ /* 0x000fca0000000000 */
.L_x_10632:
        /* <DEDUP_REMOVED lines=18> */
.L_x_10772:
[----:B------:R-:W-:Y:S05]  /*18780*/  BSYNC B0 ;  /* 0x0000000000007941 */ /* 0x000fea0003800000 */
.L_x_10633:
[----:B------:R-:W1:Y:S04]  /*18790*/  LDL.LU R3, [R1+0x40] ;  /* 0x0000400001037983 */ /* 0x000e680000300800 */
[----:B------:R-:W2:Y:S01]  /*187a0*/  LDL R2, [R1+0x24] ;  /* 0x0000240001027983 */ /* 0x000ea20000100800 */
[----:B------:R-:W-:Y:S01]  /*187b0*/  BSSY B0, `(.L_x_10635) ;  /* 0x00000f1000007945 */ /* 0x000fe20003800000 */
[----:B-1----:R-:W-:-:S05]  /*187c0*/  VIADD R0, R3, 0xfffffffe ;  /* 0xfffffffe03007836 */ /* 0x002fca0000000000 */
[----:B--2---:R-:W-:-:S13]  /*187d0*/  ISETP.GE.AND P0, PT, R0, R2, PT ;  /* 0x000000020000720c */ /* 0x004fda0003f06270 */
[----:B------:R-:W-:Y:S05]  /*187e0*/  @!P0 BRA `(.L_x_10636) ;  /* 0x0000000c00b48947 */ /* 0x000fea0003800000 */
[----:B------:R-:W1:Y:S01]  /*187f0*/  S2R R2, SR_TID.X ;  /* 0x0000000000027919 */ /* 0x000e620000002100 */
[----:B------:R-:W-:Y:S01]  /*18800*/  ULDC UR4, c[0x0][0x2f4] ;  /* 0x0000bd0000047ab9 */ /* 0x000fe20000000800 */
[----:B------:R2:W5:Y:S04]  /*18810*/  LDL.LU R20, [R1] ;  /* 0x0000000001147983 */ /* 0x0005680000300800 */
[----:B------:R2:W-:Y:S01]  /*18820*/  STL [R1+0x8], R23 ;  /* 0x0000081701007387 */ /* 0x0005e20000100800 */
[----:B------:R-:W-:Y:S02]  /*18830*/  IMAD.MOV.U32 R10, RZ, RZ, R28 ;  /* 0x000000ffff0a7224 */ /* 0x000fe400078e001c */
[----:B-1----:R-:W-:-:S05]  /*18840*/  IMAD.SHL.U32 R4, R2, 0x8, RZ ;  /* 0x0000000802047824 */ /* 0x002fca00078e00ff */
[----:B------:R-:W-:-:S04]  /*18850*/  LOP3.LUT R4, R4, 0x18, RZ, 0xc0, !PT ;  /* 0x0000001804047812 */ /* 0x000fc800078ec0ff */
[C---:B------:R-:W-:Y:S02]  /*18860*/  LOP3.LUT R3, R4.reuse, 0x20, RZ, 0xfc, !PT ;  /* 0x0000002004037812 */ /* 0x040fe400078efcff */
[C---:B------:R-:W-:Y:S02]  /*18870*/  LOP3.LUT R2, R4.reuse, 0x40, RZ, 0xfc, !PT ;  /* 0x0000004004027812 */ /* 0x040fe400078efcff */
[----:B------:R-:W-:Y:S02]  /*18880*/  ISETP.GE.AND P3, PT, R4, UR4, PT ;  /* 0x0000000404007c0c */ /* 0x000fe4000bf66270 */
[----:B------:R-:W-:Y:S02]  /*18890*/  ISETP.GE.AND P2, PT, R3, UR4, PT ;  /* 0x0000000403007c0c */ /* 0x000fe4000bf46270 */
[----:B--2---:R-:W-:-:S13]  /*188a0*/  ISETP.GE.AND P1, PT, R2, UR4, PT ;  /* 0x0000000402007c0c */ /* 0x004fda000bf26270 */
.L_x_10649:
[----:B------:R-:W2:Y:S01]  /*188b0*/  LDL R8, [R1+0x28] ;  /* 0x0000280001087983 */ /* 0x000ea20000100800 */
[----:B------:R-:W1:Y:S03]  /*188c0*/  LDC R9, c[0x0][0x430] ;  /* 0x00010c00ff097b82 */ /* 0x000e660000000800 */
[----:B0-----:R-:W3:Y:S04]  /*188d0*/  LDL R7, [R1+0x2c] ;  /* 0x00002c0001077983 */ /* 0x001ee80000100800 */
[----:B------:R-:W4:Y:S01]  /*188e0*/  LDL R6, [R1+0xc] ;  /* 0x00000c0001067983 */ /* 0x000f220000100800 */
[----:B------:R-:W0:Y:S01]  /*188f0*/  S2R R2, SR_TID.X ;  /* 0x0000000000027919 */ /* 0x000e220000002100 */
[----:B-1----:R-:W-:-:S13]  /*18900*/  ISETP.NE.AND P0, PT, R9, 0x1, PT ;  /* 0x000000010900780c */ /* 0x002fda0003f05270 */
[----:B------:R-:W1:Y:S01]  /*18910*/  @P0 LDC R5, c[0x0][0x434] ;  /* 0x00010d00ff050b82 */ /* 0x000e620000000800 */
[----:B0-----:R-:W-:-:S04]  /*18920*/  LOP3.LUT R3, R2, 0x7f, RZ, 0xc0, !PT ;  /* 0x0000007f02037812 */ /* 0x001fc800078ec0ff */
[----:B------:R-:W-:-:S03]  /*18930*/  SHF.R.U32.HI R4, RZ, 0x2, R3 ;  /* 0x00000002ff047819 */ /* 0x000fc60000011603 */
[----:B------:R-:W0:Y:S01]  /*18940*/  @P0 LDC R3, c[0x0][0x438] ;  /* 0x00010e00ff030b82 */ /* 0x000e220000000800 */
[----:B------:R-:W-:Y:S02]  /*18950*/  IMAD.SHL.U32 R2, R2, 0x20, RZ ;  /* 0x0000002002027824 */ /* 0x000fe400078e00ff */
[----:B------:R-:W-:-:S03]  /*18960*/  IMAD R4, R0, 0x80, R4 ;  /* 0x0000008000047824 */ /* 0x000fc600078e0204 */
[----:B------:R-:W-:Y:S01]  /*18970*/  LOP3.LUT R2, R2, 0x60, RZ, 0xc0, !PT ;  /* 0x0000006002027812 */ /* 0x000fe200078ec0ff */
[----:B------:R-:W-:Y:S05]  /*18980*/  YIELD ;  /* 0x0000000000007946 */ /* 0x000fea0003800000 */
[----:B------:R-:W-:Y:S01]  /*18990*/  ULDC.64 UR4, c[0x0][0x428] ;  /* 0x00010a0000047ab9 */ /* 0x000fe20000000a00 */
[----:B--2---:R-:W-:-:S05]  /*189a0*/  IADD3 R4, R2, R4, R8 ;  /* 0x0000000402047210 */ /* 0x004fca0007ffe008 */
[----:B-1----:R-:W-:-:S04]  /*189b0*/  @P0 IMAD.HI.U32 R5, R4, R5, RZ ;  /* 0x0000000504050227 */ /* 0x002fc800078e00ff */
[----:B------:R-:W-:Y:S01]  /*189c0*/  IMAD.MOV.U32 R2, RZ, RZ, R4 ;  /* 0x000000ffff027224 */ /* 0x000fe200078e0004 */
[----:B0-----:R-:W-:-:S05]  /*189d0*/  @P0 SHF.R.U32.HI R2, RZ, R3, R5 ;  /* 0x00000003ff020219 */ /* 0x001fca0000011605 */
[----:B------:R-:W-:-:S04]  /*189e0*/  IMAD.MOV R3, RZ, RZ, -R2 ;  /* 0x000000ffff037224 */ /* 0x000fc800078e0a02 */
[----:B------:R-:W-:Y:S01]  /*189f0*/  IMAD R9, R9, R3, R4 ;  /* 0x0000000309097224 */ /* 0x000fe200078e0204 */
[----:B------:R-:W-:Y:S01]  /*18a00*/  SHF.R.S32.HI R3, RZ, 0x1f, R2 ;  /* 0x0000001fff037819 */ /* 0x000fe20000011402 */
[----:B---3--:R-:W-:-:S04]  /*18a10*/  IMAD R4, R7, UR4, RZ ;  /* 0x0000000407047c24 */ /* 0x008fc8000f8e02ff */
[C---:B----4-:R-:W-:Y:S02]  /*18a20*/  IMAD R4, R6.reuse, UR5, R4 ;  /* 0x0000000506047c24 */ /* 0x050fe4000f8e0204 */
[----:B------:R-:W-:Y:S01]  /*18a30*/  IMAD.WIDE.U32 R2, R6, UR4, R2 ;  /* 0x0000000406027c25 */ /* 0x000fe2000f8e0002 */
[----:B------:R-:W-:-:S03]  /*18a40*/  ULDC.64 UR4, c[0x0][0x418] ;  /* 0x0001060000047ab9 */ /* 0x000fc60000000a00 */
[----:B------:R-:W-:Y:S01]  /*18a50*/  IMAD.IADD R3, R4, 0x1, R3 ;  /* 0x0000000104037824 */ /* 0x000fe200078e0203 */
[----:B------:R-:W-:-:S04]  /*18a60*/  LEA R4, P0, R2, UR4, 0x2 ;  /* 0x0000000402047c11 */ /* 0x000fc8000f8010ff */
[----:B------:R-:W-:-:S05]  /*18a70*/  LEA.HI.X R5, R2, UR5, R3, 0x2, P0 ;  /* 0x0000000502057c11 */ /* 0x000fca00080f1403 */
[----:B------:R-:W2:Y:S01]  /*18a80*/  LDG.E R8, desc[UR42][R4.64] ;  /* 0x0000002a04087981 */ /* 0x000ea2000c1e1900 */
[----:B------:R-:W-:-:S05]  /*18a90*/  VIADD R28, R10, 0x1 ;  /* 0x000000010a1c7836 */ /* 0x000fca0000000000 */
[----:B------:R-:W-:-:S04]  /*18aa0*/  ISETP.NE.AND P0, PT, R28, 0x2, PT ;  /* 0x000000021c00780c */ /* 0x000fc80003f05270 */
[----:B------:R-:W-:-:S04]  /*18ab0*/  SEL R2, RZ, 0x1, P0 ;  /* 0x00000001ff027807 */ /* 0x000fc80000000000 */
[----:B-----5:R-:W-:Y:S01]  /*18ac0*/  LOP3.LUT R2, R20, R2, RZ, 0x3c, !PT ;  /* 0x0000000214027212 */ /* 0x020fe200078e3cff */
[----:B------:R-:W-:-:S04]  /*18ad0*/  IMAD.U32 R6, RZ, RZ, UR38 ;  /* 0x00000026ff067e24 */ /* 0x000fc8000f8e00ff */
[----:B------:R0:W-:Y:S01]  /*18ae0*/  STL [R1], R2 ;  /* 0x0000000201007387 */ /* 0x0001e20000100800 */
[----:B------:R-:W-:Y:S01]  /*18af0*/  ISETP.NE.AND P4, PT, R6, 0x3, PT ;  /* 0x000000030600780c */ /* 0x000fe20003f85270 */
[----:B------:R-:W-:Y:S01]  /*18b00*/  IMAD.MOV.U32 R23, RZ, RZ, R0 ;  /* 0x000000ffff177224 */ /* 0x000fe200078e0000 */
[----:B------:R-:W-:Y:S02]  /*18b10*/  SEL R28, R28, RZ, P0 ;  /* 0x000000ff1c1c7207 */ /* 0x000fe40000000000 */
[----:B--2---:R-:W-:-:S09]  /*18b20*/  SHF.R.S32.HI R26, RZ, 0x1f, R8 ;  /* 0x0000001fff1a7819 */ /* 0x004fd20000011408 */
[----:B0-----:R-:W-:Y:S05]  /*18b30*/  @!P4 BRA `(.L_x_10637) ;  /* 0x000000000004c947 */ /* 0x001fea0003800000 */
[----:B------:R-:W-:Y:S01]  /*18b40*/  BPT.TRAP 0x1 ;  /* 0x000000040000795c */ /* 0x000fe20000300000 */
.L_x_10637:
[----:B------:R-:W-:Y:S01]  /*18b50*/  IMAD R5, R28, 0x8, R16 ;  /* 0x000000081c057824 */ /* 0x000fe200078e0210 */
[----:B------:R-:W-:Y:S01]  /*18b60*/  SHF.L.U32 R0, R2, 0x1f, RZ ;  /* 0x0000001f02007819 */ /* 0x000fe200000006ff */
[----:B------:R-:W-:Y:S03]  /*18b70*/  BSSY B1, `(.L_x_10638) ;  /* 0x0000003000017945 */ /* 0x000fe60003800000 */
[----:B------:R-:W0:Y:S02]  /*18b80*/  SYNCS.PHASECHK.TRANS64.TRYWAIT P0, [R5+URZ+0x2d840], R0 ;  /* 0x02d84000050075a7 */ /* 0x000e24000800017f */
[----:B0-----:R-:W-:Y:S05]  /*18b90*/  @!P0 BRA `(.L_x_10639) ;  /* 0x0000004400488947 */ /* 0x001fea0003800000 */
.L_x_10773:
[----:B------:R-:W-:Y:S05]  /*18ba0*/  BSYNC B1 ;  /* 0x0000000000017941 */ /* 0x000fea0003800000 */
.L_x_10638:
[----:B------:R-:W2:Y:S01]  /*18bb0*/  LDL R4, [R1+0x10] ;  /* 0x0000100001047983 */ /* 0x000ea20000100800 */
        /* <DEDUP_REMOVED lines=20> */
[----:B--2---:R-:W-:Y:S01]  /*18d00*/  IMAD R4, R28, 0x3000, R4 ;  /* 0x000030001c047824 */ /* 0x004fe200078e0204 */
[----:B------:R-:W-:Y:S07]  /*18d10*/  BRA.DIV UR4, `(.L_x_10640) ;  /* 0x0000004204fc7947 */ /* 0x000fee000b800000 */
        /* <DEDUP_REMOVED lines=29> */
.L_x_10783:
        /* <DEDUP_REMOVED lines=11> */
.L_x_10641:
        /* <DEDUP_REMOVED lines=11> */
.L_x_10642:
[----:B------:R1:W-:Y:S01]  /*19050*/  SYNCS.ARRIVE.TRANS64.A1T0 RZ, [R5+URZ+0x2d830], RZ ;  /* 0x02d830ff05ff79a7 */ /* 0x0003e2000810003f */
[----:B------:R-:W-:Y:S05]  /*19060*/  @!P5 BRA `(.L_x_10643) ;  /* 0x000000000004d947 */ /* 0x000fea0003800000 */
[----:B------:R-:W-:Y:S01]  /*19070*/  BPT.TRAP 0x1 ;  /* 0x000000040000795c */ /* 0x000fe20000300000 */
.L_x_10643:
[----:B------:R-:W-:Y:S01]  /*19080*/  SHF.L.U32 R2, R20, 0x1f, RZ ;  /* 0x0000001f14027819 */ /* 0x000fe200000006ff */
[----:B-1----:R-:W-:Y:S01]  /*19090*/  IMAD R5, R10, 0x8, R16 ;  /* 0x000000080a057824 */ /* 0x002fe200078e0210 */
[----:B------:R-:W-:Y:S03]  /*190a0*/  BSSY B1, `(.L_x_10644) ;  /* 0x0000003000017945 */ /* 0x000fe60003800000 */
[----:B------:R-:W1:Y:S02]  /*190b0*/  SYNCS.PHASECHK.TRANS64.TRYWAIT P0, [R5+URZ+0x2d860], R2 ;  /* 0x02d86002050075a7 */ /* 0x000e64000800017f */
[----:B-1----:R-:W-:Y:S05]  /*190c0*/  @!P0 BRA `(.L_x_10645) ;  /* 0x0000004400648947 */ /* 0x002fea0003800000 */
.L_x_10784:
[----:B------:R-:W-:Y:S05]  /*190d0*/  BSYNC B1 ;  /* 0x0000000000017941 */ /* 0x000fea0003800000 */
.L_x_10644:
[----:B0-----:R-:W2:Y:S04]  /*190e0*/  LDL R7, [R1+0x20] ;  /* 0x0000200001077983 */ /* 0x001ea80000100800 */
[----:B------:R-:W2:Y:S04]  /*190f0*/  LDL.LU R6, [R1+0x8] ;  /* 0x0000080001067983 */ /* 0x000ea80000300800 */
[----:B------:R-:W3:Y:S01]  /*19100*/  LDL R4, [R1+0x10] ;  /* 0x0000100001047983 */ /* 0x000ee20000100800 */
[----:B------:R-:W0:Y:S01]  /*19110*/  S2R R3, SR_TID.X ;  /* 0x0000000000037919 */ /* 0x000e220000002100 */
[----:B------:R-:W-:Y:S01]  /*19120*/  UMOV UR4, 0xffffffff ;  /* 0xffffffff00047882 */ /* 0x000fe20000000000 */
[----:B0-----:R-:W-:-:S04]  /*19130*/  LOP3.LUT R3, R3, 0x7f, RZ, 0xc0, !PT ;  /* 0x0000007f03037812 */ /* 0x001fc800078ec0ff */
[----:B------:R-:W-:Y:S01]  /*19140*/  SHF.R.U32.HI R3, RZ, 0x2, R3 ;  /* 0x00000002ff037819 */ /* 0x000fe20000011603 */
[----:B--2---:R-:W-:Y:S02]  /*19150*/  IMAD R6, R6, -0x80, R7 ;  /* 0xffffff8006067824 */ /* 0x004fe400078e0207 */
[----:B---3--:R-:W-:Y:S02]  /*19160*/  IMAD R4, R10, 0x3000, R4 ;  /* 0x000030000a047824 */ /* 0x008fe400078e0204 */
        /* <DEDUP_REMOVED lines=36> */
.L_x_10794:
        /* <DEDUP_REMOVED lines=29> */
.L_x_10647:
[----:B------:R-:W-:Y:S02]  /*19580*/  PLOP3.LUT P4, PT, P4, P0, PT, 0xa2, 0x0 ;  /* 0x000000000000781c */ /* 0x000fe40002781472 */
[----:B------:R-:W-:-:S08]  /*19590*/  @P0 R2UR P4, UR4, R5 ;  /* 0x00000000050402ca */ /* 0x000fd00000080000 */
[----:B------:R-:W-:-:S05]  /*195a0*/  @P0 PLOP3.LUT P0, PT, P4, PT, PT, 0x80, 0x0 ;  /* 0x000000000000081c */ /* 0x000fca000270f070 */
[----:B------:R-:W-:Y:S01]  /*195b0*/  @!P4 SYNCS.ARRIVE.TRANS64.RED.A0T1 RZ, [UR4+0x2d850], RZ ;  /* 0x02d850ffffffc9a7 */ /* 0x000fe20008200404 */
[----:B------:R-:W-:Y:S07]  /*195c0*/  @!P4 ARRIVES.LDGSTSBAR.64.TRANSCNT [UR4+0x2d850] ;  /* 0x02d85000ff00c9b0 */ /* 0x000fee0008000a84 */
[----:B------:R-:W-:Y:S05]  /*195d0*/  @P0 BRA.U.ANY `(.L_x_10647) ;  /* 0xfffffffd00e80947 */ /* 0x000fea000393ffff */
[----:B------:R-:W-:Y:S01]  /*195e0*/  NOP ;  /* 0x0000000000007918 */ /* 0x000fe20000000000 */
[----:B------:R-:W-:Y:S02]  /*195f0*/  IMAD.U32 R2, RZ, RZ, UR38 ;  /* 0x00000026ff027e24 */ /* 0x000fe4000f8e00ff */
[----:B------:R-:W-:-:S03]  /*19600*/  IMAD.MOV.U32 R22, RZ, RZ, R0 ;  /* 0x000000ffff167224 */ /* 0x000fc600078e0000 */
[----:B------:R-:W-:-:S13]  /*19610*/  ISETP.NE.AND P5, PT, R2, 0x3, PT ;  /* 0x000000030200780c */ /* 0x000fda0003fa5270 */
[----:B------:R-:W-:Y:S05]  /*19620*/  @!P5 BRA `(.L_x_10648) ;  /* 0x000000000004d947 */ /* 0x000fea0003800000 */
[----:B------:R-:W-:Y:S01]  /*19630*/  BPT.TRAP 0x1 ;  /* 0x000000040000795c */ /* 0x000fe20000300000 */
.L_x_10648:
[----:B------:R-:W2:Y:S01]  /*19640*/  LDL R2, [R1+0x24] ;  /* 0x0000240001027983 */ /* 0x000ea20000100800 */
[----:B------:R1:W-:Y:S01]  /*19650*/  SYNCS.ARRIVE.TRANS64.A1T0 RZ, [R5+URZ+0x2d850], RZ ;  /* 0x02d850ff05ff79a7 */ /* 0x0003e2000810003f */
[----:B------:R-:W-:Y:S02]  /*19660*/  VIADD R0, R23, 0xffffffff ;  /* 0xffffffff17007836 */ /* 0x000fe40000000000 */
[----:B------:R1:W5:Y:S01]  /*19670*/  LDL R20, [R1] ;  /* 0x0000000001147983 */ /* 0x0003620000100800 */
[----:B------:R-:W-:-:S03]  /*19680*/  IMAD.MOV.U32 R10, RZ, RZ, R28 ;  /* 0x000000ffff0a7224 */ /* 0x000fc600078e001c */
[----:B------:R1:W-:Y:S01]  /*19690*/  STL [R1+0x8], R23 ;  /* 0x0000081701007387 */ /* 0x0003e20000100800 */
[----:B--2---:R-:W-:-:S13]  /*196a0*/  ISETP.GT.AND P0, PT, R23, R2, PT ;  /* 0x000000021700720c */ /* 0x004fda0003f04270 */
[----:B-1----:R-:W-:Y:S05]  /*196b0*/  @P0 BRA `(.L_x_10649) ;  /* 0xfffffff0007c0947 */ /* 0x002fea000383ffff */
.L_x_10636:
[----:B------:R-:W-:Y:S05]  /*196c0*/  BSYNC B0 ;  /* 0x0000000000007941 */ /* 0x000fea0003800000 */
.L_x_10635:
[----:B------:R-:W1:Y:S01]  /*196d0*/  S2R R2, SR_TID.X ;  /* 0x0000000000027919 */ /* 0x000e620000002100 */
[----:B------:R-:W-:Y:S01]  /*196e0*/  BSSY B0, `(.L_x_10650) ;  /* 0x0000010000007945 */ /* 0x000fe20003800000 */
        /* <DEDUP_REMOVED lines=14> */
[----:B0-----:R-:W-:-:S07]  /*197d0*/  IADD3 R24, R0, UR37, R7 ;  /* 0x0000002500187c10 */ /* 0x001fce000fffe007 */
.L_x_10651:
[----:B------:R-:W-:Y:S05]  /*197e0*/  BSYNC B0 ;  /* 0x0000000000007941 */ /* 0x000fea0003800000 */
.L_x_10650:
[----:B------:R-:W-:-:S05]  /*197f0*/  IMAD.U32 R0, RZ, RZ, UR38 ;  /* 0x00000026ff007e24 */ /* 0x000fca000f8e00ff */
[----:B------:R-:W-:-:S13]  /*19800*/  ISETP.NE.AND P0, PT, R0, 0x3, PT ;  /* 0x000000030000780c */ /* 0x000fda0003f05270 */
[----:B------:R-:W-:Y:S05]  /*19810*/  @!P0 BRA `(.L_x_10652) ;  /* 0x0000000000048947 */ /* 0x000fea0003800000 */
[----:B------:R-:W-:Y:S01]  /*19820*/  BPT.TRAP 0x1 ;  /* 0x000000040000795c */ /* 0x000fe20000300000 */
.L_x_10652:
[----:B------:R-:W2:Y:S04]  /*19830*/  LDL R3, [R1] ;  /* 0x0000000001037983 */ /* 0x000ea80000100800 */
[----:B------:R-:W3:Y:S01]  /*19840*/  LDL.LU R2, [R1+0x20] ;  /* 0x0000200001027983 */ /* 0x000ee20000300800 */
[----:B------:R-:W-:Y:S01]  /*19850*/  IMAD R0, R28, 0x8, R16 ;  /* 0x000000081c007824 */ /* 0x000fe200078e0210 */
[----:B------:R-:W-:Y:S01]  /*19860*/  BSSY B0, `(.L_x_10653) ;  /* 0x0000005000007945 */ /* 0x000fe20003800000 */
[----:B--2---:R-:W-:-:S04]  /*19870*/  SHF.L.U32 R3, R3, 0x1f, RZ ;  /* 0x0000001f03037819 */ /* 0x004fc800000006ff */
[----:B------:R-:W1:Y:S01]  /*19880*/  SYNCS.PHASECHK.TRANS64.TRYWAIT P0, [R0+URZ+0x2d860], R3 ;  /* 0x02d86003000075a7 */ /* 0x000e62000800017f */
[----:B---3--:R-:W-:Y:S01]  /*19890*/  IMAD R6, R23, -0x80, R2 ;  /* 0xffffff8017067824 */ /* 0x008fe200078e0202 */
[----:B-1----:R-:W-:Y:S06]  /*198a0*/  @!P0 BRA `(.L_x_10654) ;  /* 0x0000004000e48947 */ /* 0x002fec0003800000 */
.L_x_10795:
[----:B------:R-:W-:Y:S05]  /*198b0*/  BSYNC B0 ;  /* 0x0000000000007941 */ /* 0x000fea0003800000 */
.L_x_10653:
[----:B------:R-:W2:Y:S02]  /*198c0*/  S2R R2, SR_TID.X ;  /* 0x0000000000027919 */ /* 0x000ea40000002100 */
[----:B--2---:R-:W-:-:S04]  /*198d0*/  LOP3.LUT R2, R2, 0x7f, RZ, 0xc0, !PT ;  /* 0x0000007f02027812 */ /* 0x004fc800078ec0ff */
[----:B------:R-:W-:Y:S02]  /*198e0*/  SHF.R.U32.HI R4, RZ, 0x2, R2 ;  /* 0x00000002ff047819 */ /* 0x000fe40000011602 */
[----:B------:R-:W2:Y:S01]  /*198f0*/  LDL R2, [R1+0x10] ;  /* 0x0000100001027983 */ /* 0x000ea20000100800 */
[----:B------:R-:W-:Y:S02]  /*19900*/  UMOV UR4, 0xffffffff ;  /* 0xffffffff00047882 */ /* 0x000fe40000000000 */
[----:B------:R-:W-:Y:S02]  /*19910*/  IMAD.IADD R6, R6, 0x1, -R4 ;  /* 0x0000000106067824 */ /* 0x000fe400078e0a04 */
[----:B--2---:R-:W-:Y:S01]  /*19920*/  IMAD R4, R28, 0x3000, R2 ;  /* 0x000030001c047824 */ /* 0x004fe200078e0202 */
        /* <DEDUP_REMOVED lines=44> */
.L_x_10805:
        /* <DEDUP_REMOVED lines=13> */
.L_x_10656:
        /* <DEDUP_REMOVED lines=11> */
.L_x_10657:
[----:B------:R-:W2:Y:S01]  /*19d70*/  LDL.LU R2, [R1] ;  /* 0x0000000001027983 */ /* 0x000ea20000300800 */
[----:B------:R-:W-:Y:S01]  /*19d80*/  VIADD R28, R28, 0x1 ;  /* 0x000000011c1c7836 */ /* 0x000fe20000000000 */
[----:B------:R0:W-:Y:S04]  /*19d90*/  SYNCS.ARRIVE.TRANS64.A1T0 RZ, [R0+URZ+0x2d850], RZ ;  /* 0x02d850ff00ff79a7 */ /* 0x0001e8000810003f */
[----:B------:R-:W-:-:S04]  /*19da0*/  ISETP.NE.AND P0, PT, R28, 0x2, PT ;  /* 0x000000021c00780c */ /* 0x000fc80003f05270 */
[----:B0-----:R-:W-:Y:S02]  /*19db0*/  SEL R0, RZ, 0x1, P0 ;  /* 0x00000001ff007807 */ /* 0x001fe40000000000 */
[----:B------:R-:W-:Y:S02]  /*19dc0*/  SEL R28, R28, RZ, P0 ;  /* 0x000000ff1c1c7207 */ /* 0x000fe40000000000 */
[----:B--2---:R-:W-:-:S05]  /*19dd0*/  LOP3.LUT R2, R2, R0, RZ, 0x3c, !PT ;  /* 0x0000000002027212 */ /* 0x004fca00078e3cff */
[----:B------:R0:W-:Y:S02]  /*19de0*/  STL [R1], R2 ;  /* 0x0000000201007387 */ /* 0x0001e40000100800 */
.L_x_10616:
[----:B------:R-:W-:Y:S05]  /*19df0*/  BSYNC B7 ;  /* 0x0000000000077941 */ /* 0x000fea0003800000 */
.L_x_10614:
[----:B------:R-:W-:-:S13]  /*19e00*/  LOP3.LUT P0, RZ, R19, 0x10, RZ, 0xc0, !PT ;  /* 0x0000001013ff7812 */ /* 0x000fda000780c0ff */
[----:B------:R-:W-:Y:S05]  /*19e10*/  @!P0 BRA `(.L_x_10658) ;  /* 0x0000000000248947 */ /* 0x000fea0003800000 */
[----:B------:R-:W-:Y:S05]  /*19e20*/  WARPSYNC.ALL ;  /* 0x0000000000007948 */ /* 0x000fea0003800000 */
[----:B------:R-:W3:Y:S08]  /*19e30*/  S2UR UR5, SR_CgaCtaId ;  /* 0x00000000000579c3 */ /* 0x000ef00000008800 */
[----:B------:R-:W-:Y:S06]  /*19e40*/  BAR.SYNC.DEFER_BLOCKING 0x5, 0x200 ;  /* 0x0148000000007b1d */ /* 0x000fec0000010000 */
[----:B------:R-:W-:-:S02]  /*19e50*/  UMOV UR4, 0x400 ;  /* 0x0000040000047882 */ /* 0x000fc40000000000 */
[----:B---3--:R-:W-:-:S06]  /*19e60*/  ULEA UR4, UR5, UR4, 0x18 ;  /* 0x0000000405047291 */ /* 0x008fcc000f8ec03f */
[----:B------:R-:W-:-:S05]  /*19e70*/  IMAD.U32 R16, RZ, RZ, UR4 ;  /* 0x00000004ff107e24 */ /* 0x000fca000f8e00ff */
[----:B------:R3:W4:Y:S01]  /*19e80*/  LDS.128 R24, [R16+0x2d8d0] ;  /* 0x02d8d00010187984 */ /* 0x0007220000000c00 */
[----:B------:R-:W-:Y:S06]  /*19e90*/  BAR.ARV 0x4, 0x200 ;  /* 0x0108000000007b1d */ /* 0x000fec0000002000 */
[----:B------:R-:W-:Y:S05]  /*19ea0*/  BRA `(.L_x_10659) ;  /* 0x0000000800d07947 */ /* 0x000fea0003800000 */
.L_x_10658:
[----:B------:R-:W2:Y:S01]  /*19eb0*/  S2R R0, SR_TID.X ;  /* 0x0000000000007919 */ /* 0x000ea20000002100 */
[----:B------:R-:W-:Y:S01]  /*19ec0*/  UMOV UR4, 0xffffffff ;  /* 0xffffffff00047882 */ /* 0x000fe20000000000 */
[----:B--2---:R-:W-:-:S04]  /*19ed0*/  LOP3.LUT R8, R0, 0x1f, RZ, 0xc0, !PT ;  /* 0x0000001f00087812 */ /* 0x004fc800078ec0ff */
[----:B------:R-:W-:Y:S01]  /*19ee0*/  ISETP.NE.AND P0, PT, R8, 0x1f, PT ;  /* 0x0000001f0800780c */ /* 0x000fe20003f05270 */
[----:B------:R-:W-:-:S12]  /*19ef0*/  BRA.DIV UR4, `(.L_x_10660) ;  /* 0x0000004204d47947 */ /* 0x000fd8000b800000 */
[----:B-1----:R-:W-:Y:S01]  /*19f00*/  IMAD.IADD R9, R27, 0x1, R8 ;  /* 0x000000011b097824 */ /* 0x002fe200078e0208 */
[----:B------:R-:W-:-:S04]  /*19f10*/  ULDC UR4, c[0x0][0xc3c] ;  /* 0x00030f0000047ab9 */ /* 0x000fc80000000800 */
[----:B------:R-:W-:-:S13]  /*19f20*/  ISETP.GE.OR P1, PT, R9, UR4, !P0 ;  /* 0x0000000409007c0c */ /* 0x000fda000c726670 */
[----:B0-----:R-:W0:Y:S08]  /*19f30*/  @!P1 LDC.64 R2, c[0x0][0xc80] ;  /* 0x00032000ff029b82 */ /* 0x001e300000000a00 */
        /* <DEDUP_REMOVED lines=34> */
.L_x_10815:
[----:B------:R-:W-:Y:S02]  /*1a160*/  ULDC UR4, c[0x0][0xc38] ;  /* 0x00030e0000047ab9 */ /* 0x000fe40000000800 */
[----:B------:R-:W-:-:S04]  /*1a170*/  IMAD.U32 R3, RZ, RZ, UR4 ;  /* 0x00000004ff037e24 */ /* 0x000fc8000f8e00ff */
[----:B-1----:R-:W-:-:S04]  /*1a180*/  IMAD R5, R14, R3, RZ ;  /* 0x000000030e057224 */ /* 0x002fc800078e02ff */
[----:B------:R-:W-:-:S05]  /*1a190*/  IMAD.IADD R6, R6, 0x1, R5 ;  /* 0x0000000106067824 */ /* 0x000fca00078e0205 */
[----:B------:R-:W-:-:S13]  /*1a1a0*/  ISETP.GT.AND P6, PT, R6, R0, PT ;  /* 0x000000000600720c */ /* 0x000fda0003fc4270 */
[----:B------:R-:W-:Y:S05]  /*1a1b0*/  @P6 BRA `(.L_x_10661) ;  /* 0x0000000000a46947 */ /* 0x000fea0003800000 */
.L_x_10664:
        /* <DEDUP_REMOVED lines=35> */
.L_x_10823:
[----:B------:R-:W-:Y:S02]  /*1a3f0*/  ULDC UR4, c[0x0][0xc38] ;  /* 0x00030e0000047ab9 */ /* 0x000fe40000000800 */
[----:B------:R-:W-:-:S04]  /*1a400*/  IMAD.U32 R3, RZ, RZ, UR4 ;  /* 0x00000004ff037e24 */ /* 0x000fc8000f8e00ff */
[----:B-1----:R-:W-:-:S04]  /*1a410*/  IMAD R5, R14, R3, RZ ;  /* 0x000000030e057224 */ /* 0x002fc800078e02ff */
[----:B------:R-:W-:-:S05]  /*1a420*/  IMAD.IADD R6, R5, 0x1, R6 ;  /* 0x0000000105067824 */ /* 0x000fca00078e0206 */
[----:B------:R-:W-:-:S13]  /*1a430*/  ISETP.GT.AND P6, PT, R6, R0, PT ;  /* 0x000000000600720c */ /* 0x000fda0003fc4270 */
[----:B------:R-:W-:Y:S05]  /*1a440*/  @!P6 BRA `(.L_x_10664) ;  /* 0xfffffffc005ce947 */ /* 0x000fea000383ffff */
.L_x_10661:
        /* <DEDUP_REMOVED lines=9> */
.L_x_10828:
[----:B------:R-:W-:-:S13]  /*1a4e0*/  ISETP.NE.AND P0, PT, R6, RZ, PT ;  /* 0x000000ff0600720c */ /* 0x000fda0003f05270 */
[----:B------:R-:W-:Y:S05]  /*1a4f0*/  @!P0 BRA `(.L_x_10666) ;  /* 0x0000000000108947 */ /* 0x000fea0003800000 */
[----:B------:R-:W-:Y:S01]  /*1a500*/  UMOV UR4, 0xffffffff ;  /* 0xffffffff00047882 */ /* 0x000fe20000000000 */
[----:B------:R-:W-:Y:S02]  /*1a510*/  VIADD R12, R5, 0xffffffff ;  /* 0xffffffff050c7836 */ /* 0x000fe40000000000 */
[----:B------:R-:W-:Y:S05]  /*1a520*/  BRA.DIV UR4, `(.L_x_10667) ;  /* 0x0000004604987947 */ /* 0x000fea000b800000 */
[----:B------:R4:W0:Y:S02]  /*1a530*/  SHFL.IDX PT, R24, R2, R12, 0x1f ;  /* 0x00001f0c02187589 */ /* 0x00082400000e0000 */
.L_x_10666:
        /* <DEDUP_REMOVED lines=58> */
.L_x_10662:
[----:B------:R-:W-:Y:S01]  /*1a8e0*/  UMOV UR4, URZ ;  /* 0x0000003f00047c82 */ /* 0x000fe20008000000 */
[----:B------:R-:W-:Y:S01]  /*1a8f0*/  UMOV UR5, URZ ;  /* 0x0000003f00057c82 */ /* 0x000fe20008000000 */
[----:B------:R-:W-:Y:S01]  /*1a900*/  ULDC UR6, c[0x0][0xc3c] ;  /* 0x00030f0000067ab9 */ /* 0x000fe20000000800 */
[----:B------:R-:W-:Y:S02]  /*1a910*/  IMAD.MOV.U32 R24, RZ, RZ, R0 ;  /* 0x000000ffff187224 */ /* 0x000fe400078e0000 */
[----:B------:R-:W-:Y:S02]  /*1a920*/  IMAD.U32 R25, RZ, RZ, UR4 ;  /* 0x00000004ff197e24 */ /* 0x000fe4000f8e00ff */
[----:B------:R-:W-:Y:S02]  /*1a930*/  IMAD.U32 R26, RZ, RZ, UR5 ;  /* 0x00000005ff1a7e24 */ /* 0x000fe4000f8e00ff */
[----:B------:R-:W-:-:S07]  /*1a940*/  IMAD.U32 R27, RZ, RZ, UR6 ;  /* 0x00000006ff1b7e24 */ /* 0x000fce000f8e00ff */
.L_x_10668:
        /* <DEDUP_REMOVED lines=10> */
.L_x_10659:
[----:B------:R-:W-:Y:S02]  /*1a9f0*/  ULDC UR4, c[0x0][0xc3c] ;  /* 0x00030f0000047ab9 */ /* 0x000fe40000000800 */
[----:B----4-:R-:W-:-:S13]  /*1aa00*/  ISETP.GE.AND P0, PT, R27, UR4, PT ;  /* 0x000000041b007c0c */ /* 0x010fda000bf06270 */
[----:B------:R-:W-:Y:S05]  /*1aa10*/  @!P0 BRA `(.L_x_10669) ;  /* 0xffffff9c00f08947 */ /* 0x000fea000383ffff */
[----:B------:R-:W-:Y:S05]  /*1aa20*/  BSYNC B8 ;  /* 0x0000000000087941 */ /* 0x000fea0003800000 */
.L_x_10566:
[----:B0-----:R-:W4:Y:S01]  /*1aa30*/  LDL.LU R0, [R1+0x4c] ;  /* 0x00004c0001007983 */ /* 0x001f220000300800 */
[----:B------:R-:W-:Y:S01]  /*1aa40*/  BSSY B0, `(.L_x_10670) ;  /* 0x000000b000007945 */ /* 0x000fe20003800000 */
[----:B-1----:R-:W0:Y:S01]  /*1aa50*/  S2R R5, SR_CgaCtaId ;  /* 0x0000000000057919 */ /* 0x002e220000008800 */
[----:B----4-:R-:W-:-:S05]  /*1aa60*/  VIADD R0, R0, 0x1 ;  /* 0x0000000100007836 */ /* 0x010fca0000000000 */
        /* <DEDUP_REMOVED lines=8> */
.L_x_10831:
[----:B------:R-:W-:Y:S05]  /*1aaf0*/  BSYNC B0 ;  /* 0x0000000000007941 */ /* 0x000fea0003800000 */
.L_x_10670:
[----:B------:R-:W-:-:S03]  /*1ab00*/  UMOV UR4, 0xffffffff ;  /* 0xffffffff00047882 */ /* 0x000fc60000000000 */
[----:B------:R-:W-:Y:S05]  /*1ab10*/  BRA.DIV UR4, `(.L_x_10672) ;  /* 0x0000004204587947 */ /* 0x000fea000b800000 */
[----:B0-----:R-:W0:Y:S02]  /*1ab20*/  S2R R0, SR_TID.X ;  /* 0x0000000000007919 */ /* 0x001e240000002100 */
[----:B0-----:R-:W-:-:S04]  /*1ab30*/  SHF.R.U32.HI R0, RZ, 0x5, R0 ;  /* 0x00000005ff007819 */ /* 0x001fc80000011600 */
[----:B------:R-:W-:-:S05]  /*1ab40*/  LOP3.LUT R0, R0, 0x3, RZ, 0xc0, !PT ;  /* 0x0000000300007812 */ /* 0x000fca00078ec0ff */
[----:B------:R0:W1:Y:S02]  /*1ab50*/  SHFL.IDX PT, R14, R0, RZ, 0x1f ;  /* 0x00001fff000e7589 */ /* 0x00006400000e0000 */
.L_x_10834:
[----:B-1----:R-:W-:-:S13]  /*1ab60*/  ISETP.NE.AND P0, PT, R14, RZ, PT ;  /* 0x000000ff0e00720c */ /* 0x002fda0003f05270 */
[----:B------:R-:W-:Y:S05]  /*1ab70*/  @P0 BRA `(.L_x_10405) ;  /* 0x0000000000900947 */ /* 0x000fea0003800000 */
[----:B------:R-:W-:-:S03]  /*1ab80*/  UMOV UR4, 0xffffffff ;  /* 0xffffffff00047882 */ /* 0x000fc60000000000 */
[----:B------:R-:W-:Y:S05]  /*1ab90*/  BRA.DIV UR4, `(.L_x_10673) ;  /* 0x00000042046c7947 */ /* 0x000fea000b800000 */
[----:B------:R-:W-:-:S13]  /*1aba0*/  ELECT P6, URZ, PT ;  /* 0x00000000003f782f */ /* 0x000fda00038c0000 */
.L_x_10837:
[----:B------:R-:W-:Y:S05]  /*1abb0*/  @!P6 BRA `(.L_x_10405) ;  /* 0x000000000080e947 */ /* 0x000fea0003800000 */
[----:B------:R-:W-:-:S06]  /*1abc0*/  ULOP3.LUT UR4, UR36, 0x2, URZ, 0xfc, !UPT ;  /* 0x0000000224047892 */ /* 0x000fcc000f8efc3f */
[----:B0-----:R-:W-:-:S05]  /*1abd0*/  IMAD.U32 R0, RZ, RZ, UR4 ;  /* 0x00000004ff007e24 */ /* 0x001fca000f8e00ff */
[----:B------:R-:W-:-:S13]  /*1abe0*/  ISETP.NE.AND P0, PT, R0, 0x3, PT ;  /* 0x000000030000780c */ /* 0x000fda0003f05270 */
[----:B------:R-:W-:Y:S05]  /*1abf0*/  @!P0 BRA `(.L_x_10674) ;  /* 0x0000000000048947 */ /* 0x000fea0003800000 */
[----:B------:R-:W-:Y:S01]  /*1ac00*/  BPT.TRAP 0x1 ;  /* 0x000000040000795c */ /* 0x000fe20000300000 */
.L_x_10674:
[----:B------:R-:W4:Y:S01]  /*1ac10*/  LDL R0, [R1] ;  /* 0x0000000001007983 */ /* 0x000f220000100800 */
[C---:B------:R-:W-:Y:S02]  /*1ac20*/  IMAD R3, R28.reuse, 0x8, R5 ;  /* 0x000000081c037824 */ /* 0x040fe400078e0205 */
[----:B------:R-:W-:-:S05]  /*1ac30*/  VIADD R28, R28, 0x1 ;  /* 0x000000011c1c7836 */ /* 0x000fca0000000000 */
[----:B------:R-:W-:Y:S02]  /*1ac40*/  ISETP.NE.AND P2, PT, R28, 0x2, PT ;  /* 0x000000021c00780c */ /* 0x000fe40003f45270 */
[----:B----4-:R-:W-:Y:S02]  /*1ac50*/  SHF.L.U32 R2, R0, 0x1f, RZ ;  /* 0x0000001f00027819 */ /* 0x010fe400000006ff */
[----:B------:R-:W-:Y:S02]  /*1ac60*/  SEL R0, RZ, 0x1, P2 ;  /* 0x00000001ff007807 */ /* 0x000fe40001000000 */
[----:B------:R-:W0:Y:S02]  /*1ac70*/  SYNCS.PHASECHK.TRANS64.TRYWAIT P1, [R3+URZ+0x2d840], R2 ;  /* 0x02d84002030075a7 */ /* 0x000e24000802017f */
[----:B0-----:R-:W-:Y:S05]  /*1ac80*/  @!P1 BRA `(.L_x_10675) ;  /* 0x0000004000509947 */ /* 0x001fea0003800000 */
.L_x_10838:
[----:B------:R-:W4:Y:S01]  /*1ac90*/  LDL.LU R4, [R1] ;  /* 0x0000000001047983 */ /* 0x000f220000300800 */
[----:B------:R-:W-:Y:S02]  /*1aca0*/  SEL R28, R28, RZ, P2 ;  /* 0x000000ff1c1c7207 */ /* 0x000fe40001000000 */
[----:B----4-:R-:W-:Y:S01]  /*1acb0*/  LOP3.LUT R0, R4, R0, RZ, 0x3c, !PT ;  /* 0x0000000004007212 */ /* 0x010fe200078e3cff */
[----:B------:R-:W-:Y:S06]  /*1acc0*/  @!P0 BRA `(.L_x_10676) ;  /* 0x0000000000048947 */ /* 0x000fec0003800000 */
[----:B------:R-:W-:Y:S01]  /*1acd0*/  BPT.TRAP 0x1 ;  /* 0x000000040000795c */ /* 0x000fe20000300000 */
.L_x_10676:
[----:B------:R-:W-:Y:S01]  /*1ace0*/  IMAD R5, R28, 0x8, R5 ;  /* 0x000000081c057824 */ /* 0x000fe200078e0205 */
[----:B------:R-:W-:-:S04]  /*1acf0*/  SHF.L.U32 R0, R0, 0x1f, RZ ;  /* 0x0000001f00007819 */ /* 0x000fc800000006ff */
[----:B------:R-:W1:Y:S02]  /*1ad00*/  SYNCS.PHASECHK.TRANS64.TRYWAIT P1, [R5+URZ+0x2d840], R0 ;  /* 0x02d84000050075a7 */ /* 0x000e64000802017f */
[----:B-1----:R-:W-:Y:S05]  /*1ad10*/  @!P1 BRA `(.L_x_10677) ;  /* 0x0000004000409947 */ /* 0x002fea0003800000 */
.L_x_10839:
[----:B------:R-:W-:Y:S05]  /*1ad20*/  @!P0 BRA `(.L_x_10678) ;  /* 0x0000000000048947 */ /* 0x000fea0003800000 */
[----:B------:R-:W-:Y:S01]  /*1ad30*/  BPT.TRAP 0x1 ;  /* 0x000000040000795c */ /* 0x000fe20000300000 */
.L_x_10678:
[----:B------:R-:W4:Y:S02]  /*1ad40*/  SYNCS.PHASECHK.TRANS64.TRYWAIT P1, [R3+URZ+0x2d860], R2 ;  /* 0x02d86002030075a7 */ /* 0x000f24000802017f */
[----:B----4-:R-:W-:Y:S05]  /*1ad50*/  @!P1 BRA `(.L_x_10679) ;  /* 0x0000004000449947 */ /* 0x010fea0003800000 */
.L_x_10840:
[----:B------:R-:W-:Y:S05]  /*1ad60*/  @!P0 BRA `(.L_x_10680) ;  /* 0x0000000000048947 */ /* 0x000fea0003800000 */
[----:B------:R-:W-:Y:S01]  /*1ad70*/  BPT.TRAP 0x1 ;  /* 0x000000040000795c */ /* 0x000fe20000300000 */
.L_x_10680:
[----:B------:R0:W0:Y:S02]  /*1ad80*/  SYNCS.PHASECHK.TRANS64.TRYWAIT P0, [R5+URZ+0x2d860], R0 ;  /* 0x02d86000050075a7 */ /* 0x000024000800017f */
[----:B0-----:R-:W-:Y:S05]  /*1ad90*/  @!P0 NANOSLEEP.SYNCS 0x989680 ;  /* 0x009896800000895d */ /* 0x001fea0003900000 */
[----:B------:R-:W0:Y:S02]  /*1ada0*/  @!P0 SYNCS.PHASECHK.TRANS64 P0, [R5+URZ+0x2d860], R0 ;  /* 0x02d86000050085a7 */ /* 0x000e24000800007f */
[----:B0-----:R-:W-:Y:S05]  /*1adb0*/  @!P0 BRA `(.L_x_10680) ;  /* 0xfffffffc00f08947 */ /* 0x001fea000383ffff */
.L_x_10405:
[----:B------:R-:W-:Y:S05]  /*1adc0*/  BSYNC B9 ;  /* 0x0000000000097941 */ /* 0x000fea0003800000 */
.L_x_10402:
[----:B------:R-:W-:Y:S05]  /*1add0*/  EXIT ;  /* 0x000000000000794d */ /* 0x000fea0003800000 */
.L_x_10423:
[----:B0-----:R0:W1:Y:S02]  /*1ade0*/  SYNCS.PHASECHK.TRANS64.TRYWAIT P4, [R31+URZ+0x2d890], R79 ;  /* 0x02d8904f1f0075a7 */ /* 0x001064000808017f */
[----:B-1----:R-:W-:Y:S05]  /*1adf0*/  @!P4 NANOSLEEP.SYNCS 0x989680 ;  /* 0x009896800000c95d */ /* 0x002fea0003900000 */
[----:B------:R-:W1:Y:S02]  /*1ae00*/  @!P4 SYNCS.PHASECHK.TRANS64 P4, [R31+URZ+0x2d890], R79 ;  /* 0x02d8904f1f00c5a7 */ /* 0x000e64000808007f */
[----:B-1----:R-:W-:Y:S05]  /*1ae10*/  @!P4 BRA `(.L_x_10423) ;  /* 0xfffffffc00f0c947 */ /* 0x002fea000383ffff */
[----:B------:R-:W-:Y:S05]  /*1ae20*/  BRA `(.L_x_10681) ;  /* 0xfffffe8400ac7947 */ /* 0x000fea000383ffff */
.L_x_10424:
        /* <DEDUP_REMOVED lines=8> */
.L_x_10683:
[----:B------:R-:W-:Y:S05]  /*1aeb0*/  BSYNC B1 ;  /* 0x0000000000017941 */ /* 0x000fea0003800000 */
.L_x_10682:
        /* <DEDUP_REMOVED lines=8> */
.L_x_10684:
[----:B------:R-:W-:Y:S01]  /*1af40*/  IMAD.MOV.U32 R56, RZ, RZ, R14 ;  /* 0x000000ffff387224 */ /* 0x000fe200078e000e */
[----:B------:R-:W-:Y:S06]  /*1af50*/  BRA `(.L_x_10685) ;  /* 0xfffffe8400747947 */ /* 0x000fec000383ffff */
.L_x_10452:
[----:B0-----:R0:W1:Y:S02]  /*1af60*/  SYNCS.PHASECHK.TRANS64.TRYWAIT P4, [R31+URZ+0x2d890], R79 ;  /* 0x02d8904f1f0075a7 */ /* 0x001064000808017f */
[----:B-1----:R-:W-:Y:S05]  /*1af70*/  @!P4 NANOSLEEP.SYNCS 0x989680 ;  /* 0x009896800000c95d */ /* 0x002fea0003900000 */
[----:B------:R-:W1:Y:S02]  /*1af80*/  @!P4 SYNCS.PHASECHK.TRANS64 P4, [R31+URZ+0x2d890], R79 ;  /* 0x02d8904f1f00c5a7 */ /* 0x000e64000808007f */
[----:B-1----:R-:W-:Y:S05]  /*1af90*/  @!P4 BRA `(.L_x_10452) ;  /* 0xfffffffc00f0c947 */ /* 0x002fea000383ffff */
[----:B------:R-:W-:Y:S05]  /*1afa0*/  BRA `(.L_x_10686) ;  /* 0xfffffea0006c7947 */ /* 0x000fea000383ffff */
.L_x_10453:
        /* <DEDUP_REMOVED lines=8> */
.L_x_10688:
[----:B------:R-:W-:Y:S05]  /*1b030*/  BSYNC B1 ;  /* 0x0000000000017941 */ /* 0x000fea0003800000 */
.L_x_10687:
        /* <DEDUP_REMOVED lines=8> */
.L_x_10689:
[----:B------:R-:W-:Y:S01]  /*1b0c0*/  IMAD.MOV.U32 R82, RZ, RZ, R14 ;  /* 0x000000ffff527224 */ /* 0x000fe200078e000e */
[----:B------:R-:W-:Y:S06]  /*1b0d0*/  BRA `(.L_x_10690) ;  /* 0xfffffea000347947 */ /* 0x000fec000383ffff */
.L_x_10466:
[----:B0-----:R0:W1:Y:S02]  /*1b0e0*/  SYNCS.PHASECHK.TRANS64.TRYWAIT P3, [R31+URZ+0x2d890], R79 ;  /* 0x02d8904f1f0075a7 */ /* 0x001064000806017f */
[----:B-1----:R-:W-:Y:S05]  /*1b0f0*/  @!P3 NANOSLEEP.SYNCS 0x989680 ;  /* 0x009896800000b95d */ /* 0x002fea0003900000 */
[----:B------:R-:W1:Y:S02]  /*1b100*/  @!P3 SYNCS.PHASECHK.TRANS64 P3, [R31+URZ+0x2d890], R79 ;  /* 0x02d8904f1f00b5a7 */ /* 0x000e64000806007f */
[----:B-1----:R-:W-:Y:S05]  /*1b110*/  @!P3 BRA `(.L_x_10466) ;  /* 0xfffffffc00f0b947 */ /* 0x002fea000383ffff */
[----:B------:R-:W-:Y:S05]  /*1b120*/  BRA `(.L_x_10691) ;  /* 0xfffffeb800487947 */ /* 0x000fea000383ffff */
.L_x_10467:
[----:B------:R-:W-:Y:S01]  /*1b130*/  BSSY B1, `(.L_x_10692) ;  /* 0x0000007000017945 */ /* 0x000fe20003800000 */
[----:B------:R-:W-:Y:S02]  /*1b140*/  IMAD.MOV.U32 R12, RZ, RZ, RZ ;  /* 0x000000ffff0c7224 */ /* 0x000fe400078e00ff */
[----:B------:R-:W-:Y:S02]  /*1b150*/  IMAD.MOV.U32 R11, RZ, RZ, 0x1e1f ;  /* 0x00001e1fff0b7424 */ /* 0x000fe400078e00ff */
[----:B------:R-:W-:-:S07]  /*1b160*/  IMAD.MOV.U32 R15, RZ, RZ, -0x1 ;  /* 0xffffffffff0f7424 */ /* 0x000fce00078e00ff */
[----:B0-----:R-:W-:Y:S05]  /*1b170*/  WARPSYNC.COLLECTIVE R15, `(.L_x_10693) ;  /* 0x000000000f087348 */ /* 0x001fea0003c00000 */
[----:B------:R1:W2:Y:S02]  /*1b180*/  SHFL.IDX P6, R14, R13, R12, R11 ;  /* 0x0000000c0d0e7389 */ /* 0x0002a400000c000b */
[----:B012---:R-:W-:Y:S01]  /*1b190*/  ENDCOLLECTIVE ;  /* 0x000000000000791b */ /* 0x007fe20003800000 */
.L_x_10693:
[----:B------:R-:W-:Y:S05]  /*1b1a0*/  BSYNC B1 ;  /* 0x0000000000017941 */ /* 0x000fea0003800000 */
.L_x_10692:
        /* <DEDUP_REMOVED lines=8> */
.L_x_10694:
[----:B------:R-:W-:Y:S01]  /*1b230*/  IMAD.MOV.U32 R39, RZ, RZ, R14 ;  /* 0x000000ffff277224 */ /* 0x000fe200078e000e */
[----:B------:R-:W-:Y:S06]  /*1b240*/  BRA `(.L_x_10695) ;  /* 0xfffffeb800647947 */ /* 0x000fec000383ffff */
.L_x_10471:
[----:B------:R0:W0:Y:S02]  /*1b250*/  SYNCS.PHASECHK.TRANS64.TRYWAIT P2, [R31+URZ+0x2d8b0], R79 ;  /* 0x02d8b04f1f0075a7 */ /* 0x000024000804017f */
[----:B0-----:R-:W-:Y:S05]  /*1b260*/  @!P2 NANOSLEEP.SYNCS 0x989680 ;  /* 0x009896800000a95d */ /* 0x001fea0003900000 */
[----:B------:R-:W0:Y:S02]  /*1b270*/  @!P2 SYNCS.PHASECHK.TRANS64 P2, [R31+URZ+0x2d8b0], R79 ;  /* 0x02d8b04f1f00a5a7 */ /* 0x000e24000804007f */
[----:B0-----:R-:W-:Y:S05]  /*1b280*/  @!P2 BRA `(.L_x_10471) ;  /* 0xfffffffc00f0a947 */ /* 0x001fea000383ffff */
[----:B------:R-:W-:Y:S05]  /*1b290*/  BRA `(.L_x_10696) ;  /* 0xfffffebc00347947 */ /* 0x000fea000383ffff */
.L_x_10479:
[----:B------:R-:W-:Y:S01]  /*1b2a0*/  BSSY B0, `(.L_x_10697) ;  /* 0x0000007000007945 */ /* 0x000fe20003800000 */
[----:B------:R-:W-:Y:S02]  /*1b2b0*/  IMAD.MOV.U32 R12, RZ, RZ, RZ ;  /* 0x000000ffff0c7224 */ /* 0x000fe400078e00ff */
[----:B------:R-:W-:Y:S02]  /*1b2c0*/  IMAD.MOV.U32 R11, RZ, RZ, 0x1f ;  /* 0x0000001fff0b7424 */ /* 0x000fe400078e00ff */
[----:B------:R-:W-:-:S07]  /*1b2d0*/  IMAD.MOV.U32 R15, RZ, RZ, -0x1 ;  /* 0xffffffffff0f7424 */ /* 0x000fce00078e00ff */
[----:B0--3-5:R-:W-:Y:S05]  /*1b2e0*/  WARPSYNC.COLLECTIVE R15, `(.L_x_10698) ;  /* 0x000000000f087348 */ /* 0x029fea0003c00000 */
[----:B------:R1:W2:Y:S02]  /*1b2f0*/  SHFL.IDX P6, R14, R13, R12, R11 ;  /* 0x0000000c0d0e7389 */ /* 0x0002a400000c000b */
[----:B0123-5:R-:W-:Y:S01]  /*1b300*/  ENDCOLLECTIVE ;  /* 0x000000000000791b */ /* 0x02ffe20003800000 */
.L_x_10698:
[----:B------:R-:W-:Y:S05]  /*1b310*/  BSYNC B0 ;  /* 0x0000000000007941 */ /* 0x000fea0003800000 */
.L_x_10697:
[----:B------:R0:W-:Y:S01]  /*1b320*/  STL [R1+0x40], R14 ;  /* 0x0000400e01007387 */ /* 0x0001e20000100800 */
[----:B------:R-:W-:Y:S05]  /*1b330*/  BRA `(.L_x_10699) ;  /* 0xfffffec400807947 */ /* 0x000fea000383ffff */
.L_x_10490:
[----:B------:R-:W-:Y:S01]  /*1b340*/  BSSY B1, `(.L_x_10700) ;  /* 0x0000008000017945 */ /* 0x000fe20003800000 */
[----:B------:R-:W-:Y:S02]  /*1b350*/  IMAD.MOV.U32 R13, RZ, RZ, R25 ;  /* 0x000000ffff0d7224 */ /* 0x000fe400078e0019 */
[----:B------:R-:W-:Y:S02]  /*1b360*/  IMAD.MOV.U32 R12, RZ, RZ, RZ ;  /* 0x000000ffff0c7224 */ /* 0x000fe400078e00ff */
[----:B------:R-:W-:Y:S02]  /*1b370*/  IMAD.MOV.U32 R11, RZ, RZ, 0x1e1f ;  /* 0x00001e1fff0b7424 */ /* 0x000fe400078e00ff */
[----:B------:R-:W-:-:S07]  /*1b380*/  IMAD.MOV.U32 R15, RZ, RZ, -0x1 ;  /* 0xffffffffff0f7424 */ /* 0x000fce00078e00ff */
[----:B0--3--:R-:W-:Y:S05]  /*1b390*/  WARPSYNC.COLLECTIVE R15, `(.L_x_10701) ;  /* 0x000000000f087348 */ /* 0x009fea0003c00000 */
[----:B0-----:R0:W1:Y:S02]  /*1b3a0*/  SHFL.IDX P6, R14, R13, R12, R11 ;  /* 0x0000000c0d0e7389 */ /* 0x00106400000c000b */
[----:B01-3--:R-:W-:Y:S01]  /*1b3b0*/  ENDCOLLECTIVE ;  /* 0x000000000000791b */ /* 0x00bfe20003800000 */
.L_x_10701:
[----:B------:R-:W-:Y:S05]  /*1b3c0*/  BSYNC B1 ;  /* 0x0000000000017941 */ /* 0x000fea0003800000 */
.L_x_10700:
        /* <DEDUP_REMOVED lines=8> */
.L_x_10702:
[----:B------:R-:W-:Y:S02]  /*1b450*/  IMAD.MOV.U32 R13, RZ, RZ, R37 ;  /* 0x000000ffff0d7224 */ /* 0x000fe400078e0025 */
[----:B------:R-:W-:-:S07]  /*1b460*/  IMAD.MOV.U32 R38, RZ, RZ, R14 ;  /* 0x000000ffff267224 */ /* 0x000fce00078e000e */
[----:B------:R-:W-:Y:S05]  /*1b470*/  WARPSYNC.COLLECTIVE R15, `(.L_x_10703) ;  /* 0x000000000f087348 */ /* 0x000fea0003c00000 */
[----:B------:R0:W1:Y:S02]  /*1b480*/  SHFL.IDX P6, R14, R13, R12, R11 ;  /* 0x0000000c0d0e7389 */ /* 0x00006400000c000b */
[----:B01----:R-:W-:Y:S01]  /*1b490*/  ENDCOLLECTIVE ;  /* 0x000000000000791b */ /* 0x003fe20003800000 */
.L_x_10703:
[----:B------:R-:W-:Y:S02]  /*1b4a0*/  IMAD.MOV.U32 R13, RZ, RZ, R39 ;  /* 0x000000ffff0d7224 */ /* 0x000fe400078e0027 */
[----:B------:R-:W-:-:S07]  /*1b4b0*/  IMAD.MOV.U32 R0, RZ, RZ, R14 ;  /* 0x000000ffff007224 */ /* 0x000fce00078e000e */
[----:B------:R-:W-:Y:S05]  /*1b4c0*/  WARPSYNC.COLLECTIVE R15, `(.L_x_10704) ;  /* 0x000000000f087348 */ /* 0x000fea0003c00000 */
[----:B------:R0:W1:Y:S02]  /*1b4d0*/  SHFL.IDX P6, R14, R13, R12, R11 ;  /* 0x0000000c0d0e7389 */ /* 0x00006400000c000b */
[----:B01----:R-:W-:Y:S01]  /*1b4e0*/  ENDCOLLECTIVE ;  /* 0x000000000000791b */ /* 0x003fe20003800000 */
.L_x_10704:
[----:B------:R-:W-:Y:S01]  /*1b4f0*/  IMAD.MOV.U32 R39, RZ, RZ, R14 ;  /* 0x000000ffff277224 */ /* 0x000fe200078e000e */
[----:B------:R-:W-:Y:S06]  /*1b500*/  BRA `(.L_x_10705) ;  /* 0xfffffec800887947 */ /* 0x000fec000383ffff */
.L_x_10494:
[----:B0-----:R0:W1:Y:S02]  /*1b510*/  SYNCS.PHASECHK.TRANS64.TRYWAIT P0, [R2+URZ+0x2d800], R3 ;  /* 0x02d80003020075a7 */ /* 0x001064000800017f */
[----:B-1----:R-:W-:Y:S05]  /*1b520*/  @!P0 NANOSLEEP.SYNCS 0x989680 ;  /* 0x009896800000895d */ /* 0x002fea0003900000 */
[----:B------:R-:W1:Y:S02]  /*1b530*/  @!P0 SYNCS.PHASECHK.TRANS64 P0, [R2+URZ+0x2d800], R3 ;  /* 0x02d80003020085a7 */ /* 0x000e64000800007f */
[----:B-1----:R-:W-:Y:S05]  /*1b540*/  @!P0 BRA `(.L_x_10494) ;  /* 0xfffffffc00f08947 */ /* 0x002fea000383ffff */
[----:B------:R-:W-:Y:S05]  /*1b550*/  BRA `(.L_x_10706) ;  /* 0xfffffed000cc7947 */ /* 0x000fea000383ffff */
.L_x_10506:
        /* <DEDUP_REMOVED lines=8> */
.L_x_10708:
[----:B------:R-:W-:Y:S05]  /*1b5e0*/  BSYNC B1 ;  /* 0x0000000000017941 */ /* 0x000fea0003800000 */
.L_x_10707:
        /* <DEDUP_REMOVED lines=8> */
.L_x_10709:
[----:B------:R-:W-:Y:S02]  /*1b670*/  IMAD.MOV.U32 R13, RZ, RZ, R37 ;  /* 0x000000ffff0d7224 */ /* 0x000fe400078e0025 */
[----:B------:R-:W-:-:S07]  /*1b680*/  IMAD.MOV.U32 R3, RZ, RZ, R14 ;  /* 0x000000ffff037224 */ /* 0x000fce00078e000e */
[----:B------:R-:W-:Y:S05]  /*1b690*/  WARPSYNC.COLLECTIVE R15, `(.L_x_10710) ;  /* 0x000000000f087348 */ /* 0x000fea0003c00000 */
[----:B------:R0:W1:Y:S02]  /*1b6a0*/  SHFL.IDX P6, R14, R13, R12, R11 ;  /* 0x0000000c0d0e7389 */ /* 0x00006400000c000b */
[----:B01----:R-:W-:Y:S01]  /*1b6b0*/  ENDCOLLECTIVE ;  /* 0x000000000000791b */ /* 0x003fe20003800000 */
.L_x_10710:
[----:B------:R-:W-:Y:S02]  /*1b6c0*/  IMAD.MOV.U32 R13, RZ, RZ, R39 ;  /* 0x000000ffff0d7224 */ /* 0x000fe400078e0027 */
[----:B------:R-:W-:-:S07]  /*1b6d0*/  IMAD.MOV.U32 R37, RZ, RZ, R14 ;  /* 0x000000ffff257224 */ /* 0x000fce00078e000e */
[----:B------:R-:W-:Y:S05]  /*1b6e0*/  WARPSYNC.COLLECTIVE R15, `(.L_x_10711) ;  /* 0x000000000f087348 */ /* 0x000fea0003c00000 */
[----:B------:R0:W1:Y:S02]  /*1b6f0*/  SHFL.IDX P6, R14, R13, R12, R11 ;  /* 0x0000000c0d0e7389 */ /* 0x00006400000c000b */
[----:B01----:R-:W-:Y:S01]  /*1b700*/  ENDCOLLECTIVE ;  /* 0x000000000000791b */ /* 0x003fe20003800000 */
.L_x_10711:
[----:B------:R-:W-:Y:S01]  /*1b710*/  IMAD.MOV.U32 R38, RZ, RZ, R14 ;  /* 0x000000ffff267224 */ /* 0x000fe200078e000e */
[----:B------:R-:W-:Y:S06]  /*1b720*/  BRA `(.L_x_10712) ;  /* 0xfffffee4006c7947 */ /* 0x000fec000383ffff */
.L_x_10510:
[----:B0-----:R0:W1:Y:S02]  /*1b730*/  SYNCS.PHASECHK.TRANS64.TRYWAIT P0, [R2+URZ+0x2d800], R3 ;  /* 0x02d80003020075a7 */ /* 0x001064000800017f */
[----:B-1----:R-:W-:Y:S05]  /*1b740*/  @!P0 NANOSLEEP.SYNCS 0x989680 ;  /* 0x009896800000895d */ /* 0x002fea0003900000 */
[----:B------:R-:W1:Y:S02]  /*1b750*/  @!P0 SYNCS.PHASECHK.TRANS64 P0, [R2+URZ+0x2d800], R3 ;  /* 0x02d80003020085a7 */ /* 0x000e64000800007f */
[----:B-1----:R-:W-:Y:S05]  /*1b760*/  @!P0 BRA `(.L_x_10510) ;  /* 0xfffffffc00f08947 */ /* 0x002fea000383ffff */
[----:B------:R-:W-:Y:S05]  /*1b770*/  BRA `(.L_x_10713) ;  /* 0xfffffeec00207947 */ /* 0x000fea000383ffff */
.L_x_10518:
[----:B-1----:R1:W3:Y:S02]  /*1b780*/  SYNCS.PHASECHK.TRANS64.TRYWAIT P1, [R8+URZ+0x2d830], R3 ;  /* 0x02d83003080075a7 */ /* 0x0022e4000802017f */
[----:B---3--:R-:W-:Y:S05]  /*1b790*/  @!P1 NANOSLEEP.SYNCS 0x989680 ;  /* 0x009896800000995d */ /* 0x008fea0003900000 */
[----:B------:R-:W3:Y:S02]  /*1b7a0*/  @!P1 SYNCS.PHASECHK.TRANS64 P1, [R8+URZ+0x2d830], R3 ;  /* 0x02d83003080095a7 */ /* 0x000ee4000802007f */
[----:B---3--:R-:W-:Y:S05]  /*1b7b0*/  @!P1 BRA `(.L_x_10518) ;  /* 0xfffffffc00f09947 */ /* 0x008fea000383ffff */
[----:B------:R-:W-:Y:S05]  /*1b7c0*/  BRA `(.L_x_10517) ;  /* 0xffffff0000ec7947 */ /* 0x000fea000383ffff */
.L_x_10525:
[----:B-1----:R1:W2:Y:S02]  /*1b7d0*/  SYNCS.PHASECHK.TRANS64.TRYWAIT P2, [R3+URZ+0x2d830], R0 ;  /* 0x02d83000030075a7 */ /* 0x0022a4000804017f */
[----:B--2---:R-:W-:Y:S05]  /*1b7e0*/  @!P2 NANOSLEEP.SYNCS 0x989680 ;  /* 0x009896800000a95d */ /* 0x004fea0003900000 */
[----:B------:R-:W2:Y:S02]  /*1b7f0*/  @!P2 SYNCS.PHASECHK.TRANS64 P2, [R3+URZ+0x2d830], R0 ;  /* 0x02d830000300a5a7 */ /* 0x000ea4000804007f */
[----:B--2---:R-:W-:Y:S05]  /*1b800*/  @!P2 BRA `(.L_x_10525) ;  /* 0xfffffffc00f0a947 */ /* 0x004fea000383ffff */
[----:B------:R-:W-:Y:S05]  /*1b810*/  BRA `(.L_x_10524) ;  /* 0xffffff2800207947 */ /* 0x000fea000383ffff */
.L_x_10529:
[----:B-1----:R1:W2:Y:S02]  /*1b820*/  SYNCS.PHASECHK.TRANS64.TRYWAIT P1, [R3+URZ+0x2d850], R0 ;  /* 0x02d85000030075a7 */ /* 0x0022a4000802017f */
[----:B--2---:R-:W-:Y:S05]  /*1b830*/  @!P1 NANOSLEEP.SYNCS 0x989680 ;  /* 0x009896800000995d */ /* 0x004fea0003900000 */
[----:B------:R-:W2:Y:S02]  /*1b840*/  @!P1 SYNCS.PHASECHK.TRANS64 P1, [R3+URZ+0x2d850], R0 ;  /* 0x02d85000030095a7 */ /* 0x000ea4000802007f */
[----:B--2---:R-:W-:Y:S05]  /*1b850*/  @!P1 BRA `(.L_x_10529) ;  /* 0xfffffffc00f09947 */ /* 0x004fea000383ffff */
[----:B------:R-:W-:Y:S05]  /*1b860*/  BRA `(.L_x_10526) ;  /* 0xffffff2c00407947 */ /* 0x000fea000383ffff */
.L_x_10536:
[----:B-1----:R1:W2:Y:S02]  /*1b870*/  SYNCS.PHASECHK.TRANS64.TRYWAIT P1, [R12+URZ+0x2d850], R7 ;  /* 0x02d850070c0075a7 */ /* 0x0022a4000802017f */
[----:B--2---:R-:W-:Y:S05]  /*1b880*/  @!P1 NANOSLEEP.SYNCS 0x989680 ;  /* 0x009896800000995d */ /* 0x004fea0003900000 */
[----:B------:R-:W2:Y:S02]  /*1b890*/  @!P1 SYNCS.PHASECHK.TRANS64 P1, [R12+URZ+0x2d850], R7 ;  /* 0x02d850070c0095a7 */ /* 0x000ea4000802007f */
[----:B--2---:R-:W-:Y:S05]  /*1b8a0*/  @!P1 BRA `(.L_x_10536) ;  /* 0xfffffffc00f09947 */ /* 0x004fea000383ffff */
[----:B------:R-:W-:Y:S05]  /*1b8b0*/  BRA `(.L_x_10535) ;  /* 0xffffff4c001c7947 */ /* 0x000fea000383ffff */
.L_x_10542:
[----:B------:R-:W-:Y:S02]  /*1b8c0*/  IMAD.MOV.U32 R13, RZ, RZ, R20 ;  /* 0x000000ffff0d7224 */ /* 0x000fe400078e0014 */
[----:B------:R-:W-:Y:S02]  /*1b8d0*/  IMAD.MOV.U32 R12, RZ, RZ, RZ ;  /* 0x000000ffff0c7224 */ /* 0x000fe400078e00ff */
[----:B------:R-:W-:Y:S02]  /*1b8e0*/  IMAD.MOV.U32 R11, RZ, RZ, 0x1c1f ;  /* 0x00001c1fff0b7424 */ /* 0x000fe400078e00ff */
[----:B------:R-:W-:-:S07]  /*1b8f0*/  IMAD.MOV.U32 R15, RZ, RZ, -0x1 ;  /* 0xffffffffff0f7424 */ /* 0x000fce00078e00ff */
[----:B-----5:R-:W-:Y:S05]  /*1b900*/  WARPSYNC.COLLECTIVE R15, `(.L_x_10714) ;  /* 0x000000000f087348 */ /* 0x020fea0003c00000 */
[----:B------:R0:W1:Y:S02]  /*1b910*/  SHFL.IDX P6, R14, R13, R12, R11 ;  /* 0x0000000c0d0e7389 */ /* 0x00006400000c000b */
[----:B01---5:R-:W-:Y:S01]  /*1b920*/  ENDCOLLECTIVE ;  /* 0x000000000000791b */ /* 0x023fe20003800000 */
.L_x_10714:
[----:B------:R-:W-:Y:S02]  /*1b930*/  IMAD.MOV.U32 R13, RZ, RZ, R0 ;  /* 0x000000ffff0d7224 */ /* 0x000fe400078e0000 */
[----:B------:R-:W-:-:S07]  /*1b940*/  IMAD.MOV.U32 R3, RZ, RZ, R14 ;  /* 0x000000ffff037224 */ /* 0x000fce00078e000e */
[----:B------:R-:W-:Y:S05]  /*1b950*/  WARPSYNC.COLLECTIVE R15, `(.L_x_10715) ;  /* 0x000000000f087348 */ /* 0x000fea0003c00000 */
[----:B------:R0:W1:Y:S02]  /*1b960*/  SHFL.IDX P6, R14, R13, R12, R11 ;  /* 0x0000000c0d0e7389 */ /* 0x00006400000c000b */
[----:B01----:R-:W-:Y:S01]  /*1b970*/  ENDCOLLECTIVE ;  /* 0x000000000000791b */ /* 0x003fe20003800000 */
.L_x_10715:
[----:B------:R-:W-:Y:S05]  /*1b980*/  BRA `(.L_x_10716) ;  /* 0xffffff6400ec7947 */ /* 0x000fea000383ffff */
.L_x_10545:
[----:B------:R-:W-:Y:S01]  /*1b990*/  BSSY B1, `(.L_x_10717) ;  /* 0x0000008000017945 */ /* 0x000fe20003800000 */
[----:B---3--:R-:W-:Y:S02]  /*1b9a0*/  IMAD.MOV.U32 R13, RZ, RZ, R20 ;  /* 0x000000ffff0d7224 */ /* 0x008fe400078e0014 */
[----:B------:R-:W-:Y:S02]  /*1b9b0*/  IMAD.MOV.U32 R12, RZ, RZ, 0x1 ;  /* 0x00000001ff0c7424 */ /* 0x000fe400078e00ff */
[----:B------:R-:W-:Y:S02]  /*1b9c0*/  IMAD.MOV.U32 R11, RZ, RZ, 0x1c1f ;  /* 0x00001c1fff0b7424 */ /* 0x000fe400078e00ff */
[----:B------:R-:W-:-:S07]  /*1b9d0*/  IMAD.MOV.U32 R15, RZ, RZ, -0x1 ;  /* 0xffffffffff0f7424 */ /* 0x000fce00078e00ff */
[----:B012--5:R-:W-:Y:S05]  /*1b9e0*/  WARPSYNC.COLLECTIVE R15, `(.L_x_10718) ;  /* 0x000000000f087348 */ /* 0x027fea0003c00000 */
[----:B--2---:R2:W3:Y:S02]  /*1b9f0*/  SHFL.IDX P6, R14, R13, R12, R11 ;  /* 0x0000000c0d0e7389 */ /* 0x0044e400000c000b */
[----:B0123-5:R-:W-:Y:S01]  /*1ba00*/  ENDCOLLECTIVE ;  /* 0x000000000000791b */ /* 0x02ffe20003800000 */
.L_x_10718:
[----:B------:R-:W-:Y:S05]  /*1ba10*/  BSYNC B1 ;  /* 0x0000000000017941 */ /* 0x000fea0003800000 */
.L_x_10717:
        /* <DEDUP_REMOVED lines=8> */
.L_x_10719:
[----:B------:R-:W-:Y:S05]  /*1baa0*/  BRA `(.L_x_10720) ;  /* 0xffffff6400fc7947 */ /* 0x000fea000383ffff */
.L_x_10547:
[----:B------:R-:W-:Y:S02]  /*1bab0*/  IMAD.MOV.U32 R13, RZ, RZ, R26 ;  /* 0x000000ffff0d7224 */ /* 0x000fe400078e001a */
[----:B------:R-:W-:Y:S02]  /*1bac0*/  IMAD.MOV.U32 R12, RZ, RZ, RZ ;  /* 0x000000ffff0c7224 */ /* 0x000fe400078e00ff */
[----:B------:R-:W-:Y:S02]  /*1bad0*/  IMAD.MOV.U32 R11, RZ, RZ, 0x1c1f ;  /* 0x00001c1fff0b7424 */ /* 0x000fe400078e00ff */
[----:B------:R-:W-:-:S07]  /*1bae0*/  IMAD.MOV.U32 R15, RZ, RZ, -0x1 ;  /* 0xffffffffff0f7424 */ /* 0x000fce00078e00ff */
[----:B------:R-:W-:Y:S05]  /*1baf0*/  WARPSYNC.COLLECTIVE R15, `(.L_x_10721) ;  /* 0x000000000f087348 */ /* 0x000fea0003c00000 */
[----:B------:R0:W1:Y:S02]  /*1bb00*/  SHFL.IDX P6, R14, R13, R12, R11 ;  /* 0x0000000c0d0e7389 */ /* 0x00006400000c000b */
[----:B01----:R-:W-:Y:S01]  /*1bb10*/  ENDCOLLECTIVE ;  /* 0x000000000000791b */ /* 0x003fe20003800000 */
.L_x_10721:
[----:B------:R-:W-:Y:S02]  /*1bb20*/  IMAD.MOV.U32 R13, RZ, RZ, R0 ;  /* 0x000000ffff0d7224 */ /* 0x000fe400078e0000 */
[----:B------:R-:W-:-:S07]  /*1bb30*/  IMAD.MOV.U32 R3, RZ, RZ, R14 ;  /* 0x000000ffff037224 */ /* 0x000fce00078e000e */
[----:B------:R-:W-:Y:S05]  /*1bb40*/  WARPSYNC.COLLECTIVE R15, `(.L_x_10722) ;  /* 0x000000000f087348 */ /* 0x000fea0003c00000 */
[----:B------:R0:W1:Y:S02]  /*1bb50*/  SHFL.IDX P6, R14, R13, R12, R11 ;  /* 0x0000000c0d0e7389 */ /* 0x00006400000c000b */
[----:B01----:R-:W-:Y:S01]  /*1bb60*/  ENDCOLLECTIVE ;  /* 0x000000000000791b */ /* 0x003fe20003800000 */
.L_x_10722:
[----:B------:R-:W-:Y:S05]  /*1bb70*/  BRA `(.L_x_10723) ;  /* 0xffffff6800c87947 */ /* 0x000fea000383ffff */
.L_x_10550:
[----:B------:R-:W-:Y:S01]  /*1bb80*/  BSSY B1, `(.L_x_10724) ;  /* 0x0000008000017945 */ /* 0x000fe20003800000 */
[----:B---3--:R-:W-:Y:S02]  /*1bb90*/  IMAD.MOV.U32 R13, RZ, RZ, R26 ;  /* 0x000000ffff0d7224 */ /* 0x008fe400078e001a */
[----:B------:R-:W-:Y:S02]  /*1bba0*/  IMAD.MOV.U32 R12, RZ, RZ, 0x1 ;  /* 0x00000001ff0c7424 */ /* 0x000fe400078e00ff */
[----:B------:R-:W-:Y:S02]  /*1bbb0*/  IMAD.MOV.U32 R11, RZ, RZ, 0x1c1f ;  /* 0x00001c1fff0b7424 */ /* 0x000fe400078e00ff */
[----:B------:R-:W-:-:S07]  /*1bbc0*/  IMAD.MOV.U32 R15, RZ, RZ, -0x1 ;  /* 0xffffffffff0f7424 */ /* 0x000fce00078e00ff */
[----:B012---:R-:W-:Y:S05]  /*1bbd0*/  WARPSYNC.COLLECTIVE R15, `(.L_x_10725) ;  /* 0x000000000f087348 */ /* 0x007fea0003c00000 */
[----:B--2---:R2:W3:Y:S02]  /*1bbe0*/  SHFL.IDX P6, R14, R13, R12, R11 ;  /* 0x0000000c0d0e7389 */ /* 0x0044e400000c000b */
[----:B0123--:R-:W-:Y:S01]  /*1bbf0*/  ENDCOLLECTIVE ;  /* 0x000000000000791b */ /* 0x00ffe20003800000 */
.L_x_10725:
[----:B------:R-:W-:Y:S05]  /*1bc00*/  BSYNC B1 ;  /* 0x0000000000017941 */ /* 0x000fea0003800000 */
.L_x_10724:
        /* <DEDUP_REMOVED lines=8> */
.L_x_10726:
[----:B------:R-:W-:Y:S05]  /*1bc90*/  BRA `(.L_x_10727) ;  /* 0xffffff6c00c47947 */ /* 0x000fea000383ffff */
.L_x_10554:
[----:B------:R-:W-:Y:S02]  /*1bca0*/  IMAD.MOV.U32 R13, RZ, RZ, R4 ;  /* 0x000000ffff0d7224 */ /* 0x000fe400078e0004 */
[----:B------:R-:W-:Y:S02]  /*1bcb0*/  IMAD.MOV.U32 R12, RZ, RZ, RZ ;  /* 0x000000ffff0c7224 */ /* 0x000fe400078e00ff */
[----:B------:R-:W-:Y:S02]  /*1bcc0*/  IMAD.MOV.U32 R11, RZ, RZ, 0x1c1f ;  /* 0x00001c1fff0b7424 */ /* 0x000fe400078e00ff */
[----:B------:R-:W-:-:S07]  /*1bcd0*/  IMAD.MOV.U32 R15, RZ, RZ, -0x1 ;  /* 0xffffffffff0f7424 */ /* 0x000fce00078e00ff */
[----:B-1----:R-:W-:Y:S05]  /*1bce0*/  WARPSYNC.COLLECTIVE R15, `(.L_x_10728) ;  /* 0x000000000f087348 */ /* 0x002fea0003c00000 */
[----:B------:R0:W2:Y:S02]  /*1bcf0*/  SHFL.IDX P6, R14, R13, R12, R11 ;  /* 0x0000000c0d0e7389 */ /* 0x0000a400000c000b */
[----:B012---:R-:W-:Y:S01]  /*1bd00*/  ENDCOLLECTIVE ;  /* 0x000000000000791b */ /* 0x007fe20003800000 */
.L_x_10728:
[----:B------:R-:W-:Y:S02]  /*1bd10*/  IMAD.MOV.U32 R13, RZ, RZ, R0 ;  /* 0x000000ffff0d7224 */ /* 0x000fe400078e0000 */
[----:B------:R-:W-:-:S07]  /*1bd20*/  IMAD.MOV.U32 R3, RZ, RZ, R14 ;  /* 0x000000ffff037224 */ /* 0x000fce00078e000e */
[----:B------:R-:W-:Y:S05]  /*1bd30*/  WARPSYNC.COLLECTIVE R15, `(.L_x_10729) ;  /* 0x000000000f087348 */ /* 0x000fea0003c00000 */
[----:B------:R0:W1:Y:S02]  /*1bd40*/  SHFL.IDX P6, R14, R13, R12, R11 ;  /* 0x0000000c0d0e7389 */ /* 0x00006400000c000b */
[----:B01----:R-:W-:Y:S01]  /*1bd50*/  ENDCOLLECTIVE ;  /* 0x000000000000791b */ /* 0x003fe20003800000 */
.L_x_10729:
[----:B------:R-:W-:Y:S05]  /*1bd60*/  BRA `(.L_x_10730) ;  /* 0xffffff7c00007947 */ /* 0x000fea000383ffff */
.L_x_10557:
        /* <DEDUP_REMOVED lines=8> */
.L_x_10732:
[----:B------:R-:W-:Y:S05]  /*1bdf0*/  BSYNC B1 ;  /* 0x0000000000017941 */ /* 0x000fea0003800000 */
.L_x_10731:
        /* <DEDUP_REMOVED lines=8> */
.L_x_10733:
[----:B------:R-:W-:Y:S05]  /*1be80*/  BRA `(.L_x_10734) ;  /* 0xffffff7c00147947 */ /* 0x000fea000383ffff */
.L_x_10574:
        /* <DEDUP_REMOVED lines=8> */
[----:B-1----:R-:W-:Y:S05]  /*1bf10*/  WARPSYNC.COLLECTIVE R15, `(.L_x_10736) ;  /* 0x000000000f087348 */ /* 0x002fea0003c00000 */
[----:B------:R0:W2:Y:S02]  /*1bf20*/  SHFL.IDX P6, R14, R13, R12, R11 ;  /* 0x0000000c0d0e7389 */ /* 0x0000a400000c000b */
[----:B012---:R-:W-:Y:S01]  /*1bf30*/  ENDCOLLECTIVE ;  /* 0x000000000000791b */ /* 0x007fe20003800000 */
.L_x_10736:
[----:B------:R-:W-:Y:S05]  /*1bf40*/  BSYNC B1 ;  /* 0x0000000000017941 */ /* 0x000fea0003800000 */
.L_x_10735:
[----:B------:R-:W-:Y:S05]  /*1bf50*/  BRA `(.L_x_10737) ;  /* 0xffffff9000fc7947 */ /* 0x000fea000383ffff */
.L_x_10576:
[----:B------:R-:W-:Y:S01]  /*1bf60*/  BSSY B1, `(.L_x_10738) ;  /* 0x0000006000017945 */ /* 0x000fe20003800000 */
[----:B------:R-:W-:-:S07]  /*1bf70*/  IMAD.MOV.U32 R15, RZ, RZ, -0x1 ;  /* 0xffffffffff0f7424 */ /* 0x000fce00078e00ff */
[----:B01----:R-:W-:Y:S05]  /*1bf80*/  WARPSYNC.COLLECTIVE R15, `(.L_x_10739) ;  /* 0x000000000f0c7348 */ /* 0x003fea0003c00000 */
[----:B------:R-:W-:Y:S02]  /*1bf90*/  ELECT P6, UR62, PT ;  /* 0x00000000003e782f */ /* 0x000fe400038c0000 */
[----:B------:R-:W-:Y:S01]  /*1bfa0*/  MOV R14, UR62 ;  /* 0x0000003e000e7c02 */ /* 0x000fe20008000f00 */
[----:B01----:R-:W-:Y:S10]  /*1bfb0*/  ENDCOLLECTIVE ;  /* 0x000000000000791b */ /* 0x003ff40003800000 */
.L_x_10739:
[----:B------:R-:W-:Y:S05]  /*1bfc0*/  BSYNC B1 ;  /* 0x0000000000017941 */ /* 0x000fea0003800000 */
.L_x_10738:
[----:B------:R-:W-:Y:S05]  /*1bfd0*/  BRA `(.L_x_10575) ;  /* 0xffffff9000f47947 */ /* 0x000fea000383ffff */
.L_x_10578:
[----:B0-----:R0:W2:Y:S02]  /*1bfe0*/  SYNCS.PHASECHK.TRANS64.TRYWAIT P0, [R16+URZ+0x2d820], R6 ;  /* 0x02d82006100075a7 */ /* 0x0010a4000800017f */
[----:B--2---:R-:W-:Y:S05]  /*1bff0*/  @!P0 NANOSLEEP.SYNCS 0x989680 ;  /* 0x009896800000895d */ /* 0x004fea0003900000 */
[----:B------:R-:W2:Y:S02]  /*1c000*/  @!P0 SYNCS.PHASECHK.TRANS64 P0, [R16+URZ+0x2d820], R6 ;  /* 0x02d82006100085a7 */ /* 0x000ea4000800007f */
[----:B--2---:R-:W-:Y:S05]  /*1c010*/  @!P0 BRA `(.L_x_10578) ;  /* 0xfffffffc00f08947 */ /* 0x004fea000383ffff */
[----:B------:R-:W-:Y:S05]  /*1c020*/  BRA `(.L_x_10740) ;  /* 0xffffff9400047947 */ /* 0x000fea000383ffff */
.L_x_10582:
[----:B-1----:R1:W2:Y:S02]  /*1c030*/  SYNCS.PHASECHK.TRANS64.TRYWAIT P0, [R9+URZ+0x2d8a0], R11 ;  /* 0x02d8a00b090075a7 */ /* 0x0022a4000800017f */
[----:B--2---:R-:W-:Y:S05]  /*1c040*/  @!P0 NANOSLEEP.SYNCS 0x989680 ;  /* 0x009896800000895d */ /* 0x004fea0003900000 */
[----:B------:R-:W2:Y:S02]  /*1c050*/  @!P0 SYNCS.PHASECHK.TRANS64 P0, [R9+URZ+0x2d8a0], R11 ;  /* 0x02d8a00b090085a7 */ /* 0x000ea4000800007f */
[----:B--2---:R-:W-:Y:S05]  /*1c060*/  @!P0 BRA `(.L_x_10582) ;  /* 0xfffffffc00f08947 */ /* 0x004fea000383ffff */
[----:B------:R-:W-:Y:S05]  /*1c070*/  BRA `(.L_x_10741) ;  /* 0xffffff9400207947 */ /* 0x000fea000383ffff */
.L_x_10589:
[----:B0-----:R0:W2:Y:S02]  /*1c080*/  SYNCS.PHASECHK.TRANS64.TRYWAIT P0, [R9+URZ+0x2d8c0], R11 ;  /* 0x02d8c00b090075a7 */ /* 0x0010a4000800017f */
[----:B--2---:R-:W-:Y:S05]  /*1c090*/  @!P0 NANOSLEEP.SYNCS 0x989680 ;  /* 0x009896800000895d */ /* 0x004fea0003900000 */
[----:B------:R-:W2:Y:S02]  /*1c0a0*/  @!P0 SYNCS.PHASECHK.TRANS64 P0, [R9+URZ+0x2d8c0], R11 ;  /* 0x02d8c00b090085a7 */ /* 0x000ea4000800007f */
[----:B--2---:R-:W-:Y:S05]  /*1c0b0*/  @!P0 BRA `(.L_x_10589) ;  /* 0xfffffffc00f08947 */ /* 0x004fea000383ffff */
[----:B------:R-:W-:Y:S05]  /*1c0c0*/  BRA `(.L_x_10742) ;  /* 0xffffff98001c7947 */ /* 0x000fea000383ffff */
.L_x_10598:
[----:B0-----:R0:W1:Y:S02]  /*1c0d0*/  SYNCS.PHASECHK.TRANS64.TRYWAIT P2, [R9+URZ+0x2d8a0], R8 ;  /* 0x02d8a008090075a7 */ /* 0x001064000804017f */
[----:B-1----:R-:W-:Y:S05]  /*1c0e0*/  @!P2 NANOSLEEP.SYNCS 0x989680 ;  /* 0x009896800000a95d */ /* 0x002fea0003900000 */
[----:B------:R-:W1:Y:S02]  /*1c0f0*/  @!P2 SYNCS.PHASECHK.TRANS64 P2, [R9+URZ+0x2d8a0], R8 ;  /* 0x02d8a0080900a5a7 */ /* 0x000e64000804007f */
[----:B-1----:R-:W-:Y:S05]  /*1c100*/  @!P2 BRA `(.L_x_10598) ;  /* 0xfffffffc00f0a947 */ /* 0x002fea000383ffff */
[----:B------:R-:W-:Y:S05]  /*1c110*/  BRA `(.L_x_10743) ;  /* 0xffffff9c005c7947 */ /* 0x000fea000383ffff */
.L_x_10605:
[----:B-1----:R1:W2:Y:S02]  /*1c120*/  SYNCS.PHASECHK.TRANS64.TRYWAIT P2, [R9+URZ+0x2d8c0], R8 ;  /* 0x02d8c008090075a7 */ /* 0x0022a4000804017f */
[----:B--2---:R-:W-:Y:S05]  /*1c130*/  @!P2 NANOSLEEP.SYNCS 0x989680 ;  /* 0x009896800000a95d */ /* 0x004fea0003900000 */
[----:B------:R-:W2:Y:S02]  /*1c140*/  @!P2 SYNCS.PHASECHK.TRANS64 P2, [R9+URZ+0x2d8c0], R8 ;  /* 0x02d8c0080900a5a7 */ /* 0x000ea4000804007f */
[----:B--2---:R-:W-:Y:S05]  /*1c150*/  @!P2 BRA `(.L_x_10605) ;  /* 0xfffffffc00f0a947 */ /* 0x004fea000383ffff */
[----:B------:R-:W-:Y:S05]  /*1c160*/  BRA `(.L_x_10744) ;  /* 0xffffffa000547947 */ /* 0x000fea000383ffff */
.L_x_10622:
[----:B------:R-:W0:Y:S01]  /*1c170*/  S2R R20, SR_TID.X ;  /* 0x0000000000147919 */ /* 0x000e220000002100 */
[----:B------:R-:W-:Y:S01]  /*1c180*/  BSSY B0, `(.L_x_10745) ;  /* 0x000000a000007945 */ /* 0x000fe20003800000 */
[----:B------:R-:W-:Y:S02]  /*1c190*/  IMAD.MOV.U32 R12, RZ, RZ, RZ ;  /* 0x000000ffff0c7224 */ /* 0x000fe400078e00ff */
[----:B------:R-:W-:Y:S01]  /*1c1a0*/  IMAD.MOV.U32 R15, RZ, RZ, -0x1 ;  /* 0xffffffffff0f7424 */ /* 0x000fe200078e00ff */
[----:B0-----:R-:W-:-:S04]  /*1c1b0*/  SHF.R.U32.HI R11, RZ, 0x5, R20 ;  /* 0x00000005ff0b7819 */ /* 0x001fc80000011614 */
[----:B------:R-:W-:-:S05]  /*1c1c0*/  LOP3.LUT R11, R11, 0x3, RZ, 0xc0, !PT ;  /* 0x000000030b0b7812 */ /* 0x000fca00078ec0ff */
[----:B------:R-:W-:Y:S02]  /*1c1d0*/  IMAD.MOV.U32 R13, RZ, RZ, R11 ;  /* 0x000000ffff0d7224 */ /* 0x000fe400078e000b */
[----:B------:R-:W-:-:S07]  /*1c1e0*/  IMAD.MOV.U32 R11, RZ, RZ, 0x1f ;  /* 0x0000001fff0b7424 */ /* 0x000fce00078e00ff */
[----:B-----5:R-:W-:Y:S05]  /*1c1f0*/  WARPSYNC.COLLECTIVE R15, `(.L_x_10746) ;  /* 0x000000000f087348 */ /* 0x020fea0003c00000 */
[----:B------:R0:W1:Y:S02]  /*1c200*/  SHFL.IDX P6, R14, R13, R12, R11 ;  /* 0x0000000c0d0e7389 */ /* 0x00006400000c000b */
[----:B01---5:R-:W-:Y:S01]  /*1c210*/  ENDCOLLECTIVE ;  /* 0x000000000000791b */ /* 0x023fe20003800000 */
.L_x_10746:
[----:B------:R-:W-:Y:S05]  /*1c220*/  BSYNC B0 ;  /* 0x0000000000007941 */ /* 0x000fea0003800000 */
.L_x_10745:
[----:B------:R-:W-:Y:S05]  /*1c230*/  BRA `(.L_x_10747) ;  /* 0xffffffb000147947 */ /* 0x000fea000383ffff */
.L_x_10625:
[----:B0-----:R0:W1:Y:S02]  /*1c240*/  SYNCS.PHASECHK.TRANS64.TRYWAIT P0, [R0+URZ+0x2d840], R5 ;  /* 0x02d84005000075a7 */ /* 0x001064000800017f */
[----:B-1----:R-:W-:Y:S05]  /*1c250*/  @!P0 NANOSLEEP.SYNCS 0x989680 ;  /* 0x009896800000895d */ /* 0x002fea0003900000 */
[----:B------:R-:W1:Y:S02]  /*1c260*/  @!P0 SYNCS.PHASECHK.TRANS64 P0, [R0+URZ+0x2d840], R5 ;  /* 0x02d84005000085a7 */ /* 0x000e64000800007f */
[----:B-1----:R-:W-:Y:S05]  /*1c270*/  @!P0 BRA `(.L_x_10625) ;  /* 0xfffffffc00f08947 */ /* 0x002fea000383ffff */
[----:B------:R-:W-:Y:S05]  /*1c280*/  BRA `(.L_x_10748) ;  /* 0xffffffb000687947 */ /* 0x000fea000383ffff */
.L_x_10626:
        /* <DEDUP_REMOVED lines=8> */
.L_x_10750:
[----:B------:R-:W-:Y:S05]  /*1c310*/  BSYNC B0 ;  /* 0x0000000000007941 */ /* 0x000fea0003800000 */
.L_x_10749:
        /* <DEDUP_REMOVED lines=8> */
.L_x_10751:
[----:B------:R-:W-:Y:S02]  /*1c3a0*/  IMAD.MOV.U32 R13, RZ, RZ, R7 ;  /* 0x000000ffff0d7224 */ /* 0x000fe400078e0007 */
[----:B------:R-:W-:Y:S02]  /*1c3b0*/  IMAD.MOV.U32 R12, RZ, RZ, 0x1 ;  /* 0x00000001ff0c7424 */ /* 0x000fe400078e00ff */
[----:B------:R-:W-:-:S07]  /*1c3c0*/  IMAD.MOV.U32 R4, RZ, RZ, R14 ;  /* 0x000000ffff047224 */ /* 0x000fce00078e000e */
[----:B------:R-:W-:Y:S05]  /*1c3d0*/  WARPSYNC.COLLECTIVE R15, `(.L_x_10752) ;  /* 0x000000000f087348 */ /* 0x000fea0003c00000 */
[----:B------:R0:W1:Y:S02]  /*1c3e0*/  SHFL.IDX P6, R14, R13, R12, R11 ;  /* 0x0000000c0d0e7389 */ /* 0x00006400000c000b */
[----:B01----:R-:W-:Y:S01]  /*1c3f0*/  ENDCOLLECTIVE ;  /* 0x000000000000791b */ /* 0x003fe20003800000 */
.L_x_10752:
[----:B------:R-:W-:-:S05]  /*1c400*/  @P0 LEA R5, P1, R9, R4, 0x1 ;  /* 0x0000000409050211 */ /* 0x000fca00078208ff */
[----:B------:R-:W-:Y:S01]  /*1c410*/  @P0 IMAD.X R4, RZ, RZ, R6, P1 ;  /* 0x000000ffff040224 */ /* 0x000fe200008e0606 */
[----:B------:R-:W-:Y:S01]  /*1c420*/  ISETP.GE.AND P1, PT, R3, 0x21, PT ;  /* 0x000000210300780c */ /* 0x000fe20003f26270 */
[----:B------:R-:W-:-:S03]  /*1c430*/  @P0 IMAD R6, R8, 0x2, R16 ;  /* 0x0000000208060824 */ /* 0x000fc600078e0210 */
        /* <DEDUP_REMOVED lines=14> */
.L_x_10753:
[----:B------:R-:W-:Y:S02]  /*1c520*/  IMAD.MOV.U32 R13, RZ, RZ, R7 ;  /* 0x000000ffff0d7224 */ /* 0x000fe400078e0007 */
[----:B------:R-:W-:Y:S02]  /*1c530*/  IMAD.MOV.U32 R12, RZ, RZ, 0x2 ;  /* 0x00000002ff0c7424 */ /* 0x000fe400078e00ff */
[----:B------:R-:W-:-:S07]  /*1c540*/  IMAD.MOV.U32 R4, RZ, RZ, R14 ;  /* 0x000000ffff047224 */ /* 0x000fce00078e000e */
[----:B------:R-:W-:Y:S05]  /*1c550*/  WARPSYNC.COLLECTIVE R15, `(.L_x_10754) ;  /* 0x000000000f087348 */ /* 0x000fea0003c00000 */
[----:B------:R0:W1:Y:S02]  /*1c560*/  SHFL.IDX P6, R14, R13, R12, R11 ;  /* 0x0000000c0d0e7389 */ /* 0x00006400000c000b */
[----:B01----:R-:W-:Y:S01]  /*1c570*/  ENDCOLLECTIVE ;  /* 0x000000000000791b */ /* 0x003fe20003800000 */
.L_x_10754:
[----:B------:R-:W-:-:S05]  /*1c580*/  @P1 LEA R5, P0, R9, R4, 0x1 ;  /* 0x0000000409051211 */ /* 0x000fca00078008ff */
[----:B------:R-:W-:Y:S02]  /*1c590*/  @P1 IMAD.X R4, RZ, RZ, R6, P0 ;  /* 0x000000ffff041224 */ /* 0x000fe400000e0606 */
        /* <DEDUP_REMOVED lines=16> */
.L_x_10755:
[----:B------:R-:W-:Y:S02]  /*1c6a0*/  IMAD.MOV.U32 R13, RZ, RZ, R7 ;  /* 0x000000ffff0d7224 */ /* 0x000fe400078e0007 */
[----:B------:R-:W-:Y:S02]  /*1c6b0*/  IMAD.MOV.U32 R12, RZ, RZ, 0x3 ;  /* 0x00000003ff0c7424 */ /* 0x000fe400078e00ff */
[----:B------:R-:W-:-:S07]  /*1c6c0*/  IMAD.MOV.U32 R4, RZ, RZ, R14 ;  /* 0x000000ffff047224 */ /* 0x000fce00078e000e */
[----:B------:R-:W-:Y:S05]  /*1c6d0*/  WARPSYNC.COLLECTIVE R15, `(.L_x_10756) ;  /* 0x000000000f087348 */ /* 0x000fea0003c00000 */
[----:B------:R0:W1:Y:S02]  /*1c6e0*/  SHFL.IDX P6, R14, R13, R12, R11 ;  /* 0x0000000c0d0e7389 */ /* 0x00006400000c000b */
[----:B01----:R-:W-:Y:S01]  /*1c6f0*/  ENDCOLLECTIVE ;  /* 0x000000000000791b */ /* 0x003fe20003800000 */
.L_x_10756:
[----:B------:R-:W-:-:S05]  /*1c700*/  @P1 LEA R5, P0, R9, R4, 0x1 ;  /* 0x0000000409051211 */ /* 0x000fca00078008ff */
[----:B------:R-:W-:Y:S02]  /*1c710*/  @P1 IMAD.X R4, RZ, RZ, R6, P0 ;  /* 0x000000ffff041224 */ /* 0x000fe400000e0606 */
[----:B------:R-:W-:-:S03]  /*1c720*/  @P1 IMAD R6, R8, 0x2, R16 ;  /* 0x0000000208061824 */ /* 0x000fc600078e0210 */
        /* <DEDUP_REMOVED lines=8> */
.L_x_10757:
        /* <DEDUP_REMOVED lines=8> */
.L_x_10631:
        /* <DEDUP_REMOVED lines=9> */
.L_x_10759:
[C---:B------:R-:W-:Y:S01]  /*1c8c0*/  VIADD R9, R25.reuse, 0x20 ;  /* 0x0000002019097836 */ /* 0x040fe20000000000 */
[----:B------:R-:W-:Y:S01]  /*1c8d0*/  ISETP.GE.AND P3, PT, R25, R0, PT ;  /* 0x000000001900720c */ /* 0x000fe20003f66270 */
[----:B------:R-:W-:Y:S02]  /*1c8e0*/  IMAD.MOV.U32 R13, RZ, RZ, R5 ;  /* 0x000000ffff0d7224 */ /* 0x000fe400078e0005 */
[----:B------:R-:W-:-:S10]  /*1c8f0*/  IMAD.MOV.U32 R2, RZ, RZ, R14 ;  /* 0x000000ffff027224 */ /* 0x000fd400078e000e */
[----:B------:R-:W-:Y:S05]  /*1c900*/  WARPSYNC.COLLECTIVE R15, `(.L_x_10760) ;  /* 0x000000000f087348 */ /* 0x000fea0003c00000 */
[----:B------:R0:W1:Y:S02]  /*1c910*/  SHFL.IDX P6, R14, R13, R12, R11 ;  /* 0x0000000c0d0e7389 */ /* 0x00006400000c000b */
[----:B01----:R-:W-:Y:S01]  /*1c920*/  ENDCOLLECTIVE ;  /* 0x000000000000791b */ /* 0x003fe20003800000 */
.L_x_10760:
[----:B------:R-:W-:Y:S02]  /*1c930*/  IMAD.MOV.U32 R13, RZ, RZ, R4 ;  /* 0x000000ffff0d7224 */ /* 0x000fe400078e0004 */
[----:B------:R-:W-:Y:S02]  /*1c940*/  IMAD.MOV.U32 R12, RZ, RZ, 0x1 ;  /* 0x00000001ff0c7424 */ /* 0x000fe400078e00ff */
[----:B------:R-:W-:-:S07]  /*1c950*/  IMAD.MOV.U32 R3, RZ, RZ, R14 ;  /* 0x000000ffff037224 */ /* 0x000fce00078e000e */
[----:B------:R-:W-:Y:S05]  /*1c960*/  WARPSYNC.COLLECTIVE R15, `(.L_x_10761) ;  /* 0x000000000f087348 */ /* 0x000fea0003c00000 */
[----:B------:R0:W1:Y:S02]  /*1c970*/  SHFL.IDX P6, R14, R13, R12, R11 ;  /* 0x0000000c0d0e7389 */ /* 0x00006400000c000b */
[----:B01----:R-:W-:Y:S01]  /*1c980*/  ENDCOLLECTIVE ;  /* 0x000000000000791b */ /* 0x003fe20003800000 */
.L_x_10761:
[----:B------:R-:W-:-:S05]  /*1c990*/  @!P3 LEA R3, P4, R10, R3, 0x1 ;  /* 0x000000030a03b211 */ /* 0x000fca00078808ff */
[----:B------:R-:W-:-:S05]  /*1c9a0*/  @!P3 IMAD.X R2, RZ, RZ, R2, P4 ;  /* 0x000000ffff02b224 */ /* 0x000fca00020e0602 */
[----:B------:R-:W-:Y:S01]  /*1c9b0*/  @!P3 LOP3.LUT R3, R3, R2, RZ, 0x3c, !PT ;  /* 0x000000020303b212 */ /* 0x000fe200078e3cff */
[----:B------:R-:W-:-:S03]  /*1c9c0*/  IMAD.MOV.U32 R13, RZ, RZ, R5 ;  /* 0x000000ffff0d7224 */ /* 0x000fc600078e0005 */
[----:B------:R-:W-:-:S04]  /*1c9d0*/  @!P3 LOP3.LUT R2, R3, R2, RZ, 0x3c, !PT ;  /* 0x000000020302b212 */ /* 0x000fc800078e3cff */
[----:B------:R-:W-:-:S05]  /*1c9e0*/  @!P3 LOP3.LUT R3, R3, R2, RZ, 0x3c, !PT ;  /* 0x000000020303b212 */ /* 0x000fca00078e3cff */
        /* <DEDUP_REMOVED lines=11> */
.L_x_10762:
[----:B------:R-:W-:Y:S02]  /*1caa0*/  IMAD.MOV.U32 R13, RZ, RZ, R4 ;  /* 0x000000ffff0d7224 */ /* 0x000fe400078e0004 */
[----:B------:R-:W-:Y:S02]  /*1cab0*/  IMAD.MOV.U32 R12, RZ, RZ, 0x2 ;  /* 0x00000002ff0c7424 */ /* 0x000fe400078e00ff */
[----:B------:R-:W-:-:S07]  /*1cac0*/  IMAD.MOV.U32 R3, RZ, RZ, R14 ;  /* 0x000000ffff037224 */ /* 0x000fce00078e000e */
[----:B------:R-:W-:Y:S05]  /*1cad0*/  WARPSYNC.COLLECTIVE R15, `(.L_x_10763) ;  /* 0x000000000f087348 */ /* 0x000fea0003c00000 */
[----:B------:R0:W1:Y:S02]  /*1cae0*/  SHFL.IDX P6, R14, R13, R12, R11 ;  /* 0x0000000c0d0e7389 */ /* 0x00006400000c000b */
[----:B01----:R-:W-:Y:S01]  /*1caf0*/  ENDCOLLECTIVE ;  /* 0x000000000000791b */ /* 0x003fe20003800000 */
.L_x_10763:
        /* <DEDUP_REMOVED lines=11> */
[----:B------:R0:W-:Y:S02]  /*1cbb0*/  @!P3 LDGSTS.E.BYPASS.LTC128B.128 [R8+0x12c00], desc[UR42][R2.64+0x80], !P2 ;  /* 0x12c000800208bfae */ /* 0x0001e4000d101d6a */
[----:B0-----:R-:W-:-:S05]  /*1cbc0*/  VIADD R2, R25, 0x40 ;  /* 0x0000004019027836 */ /* 0x001fca0000000000 */
[----:B------:R-:W-:Y:S01]  /*1cbd0*/  ISETP.GE.AND P3, PT, R2, R0, PT ;  /* 0x000000000200720c */ /* 0x000fe20003f66270 */
[----:B------:R-:W-:-:S12]  /*1cbe0*/  IMAD.MOV.U32 R2, RZ, RZ, R14 ;  /* 0x000000ffff027224 */ /* 0x000fd800078e000e */
[----:B------:R-:W-:Y:S05]  /*1cbf0*/  WARPSYNC.COLLECTIVE R15, `(.L_x_10764) ;  /* 0x000000000f087348 */ /* 0x000fea0003c00000 */
[----:B------:R0:W1:Y:S02]  /*1cc00*/  SHFL.IDX P6, R14, R13, R12, R11 ;  /* 0x0000000c0d0e7389 */ /* 0x00006400000c000b */
[----:B01----:R-:W-:Y:S01]  /*1cc10*/  ENDCOLLECTIVE ;  /* 0x000000000000791b */ /* 0x003fe20003800000 */
.L_x_10764:
[----:B------:R-:W-:Y:S02]  /*1cc20*/  IMAD.MOV.U32 R13, RZ, RZ, R4 ;  /* 0x000000ffff0d7224 */ /* 0x000fe400078e0004 */
[----:B------:R-:W-:Y:S02]  /*1cc30*/  IMAD.MOV.U32 R12, RZ, RZ, 0x3 ;  /* 0x00000003ff0c7424 */ /* 0x000fe400078e00ff */
[----:B------:R-:W-:-:S07]  /*1cc40*/  IMAD.MOV.U32 R3, RZ, RZ, R14 ;  /* 0x000000ffff037224 */ /* 0x000fce00078e000e */
[----:B------:R-:W-:Y:S05]  /*1cc50*/  WARPSYNC.COLLECTIVE R15, `(.L_x_10765) ;  /* 0x000000000f087348 */ /* 0x000fea0003c00000 */
[----:B------:R0:W1:Y:S02]  /*1cc60*/  SHFL.IDX P6, R14, R13, R12, R11 ;  /* 0x0000000c0d0e7389 */ /* 0x00006400000c000b */
[----:B01----:R-:W-:Y:S01]  /*1cc70*/  ENDCOLLECTIVE ;  /* 0x000000000000791b */ /* 0x003fe20003800000 */
.L_x_10765:
[----:B------:R-:W-:-:S05]  /*1cc80*/  @!P3 LEA R3, P4, R10, R3, 0x1 ;  /* 0x000000030a03b211 */ /* 0x000fca00078808ff */
[----:B------:R-:W-:-:S05]  /*1cc90*/  @!P3 IMAD.X R2, RZ, RZ, R2, P4 ;  /* 0x000000ffff02b224 */ /* 0x000fca00020e0602 */
[----:B------:R-:W-:Y:S01]  /*1cca0*/  @!P3 LOP3.LUT R3, R3, R2, RZ, 0x3c, !PT ;  /* 0x000000020303b212 */ /* 0x000fe200078e3cff */
[----:B------:R-:W-:-:S03]  /*1ccb0*/  IMAD.MOV.U32 R13, RZ, RZ, R5 ;  /* 0x000000ffff0d7224 */ /* 0x000fc600078e0005 */
[----:B------:R-:W-:-:S04]  /*1ccc0*/  @!P3 LOP3.LUT R2, R3, R2, RZ, 0x3c, !PT ;  /* 0x000000020302b212 */ /* 0x000fc800078e3cff */
[----:B------:R-:W-:Y:S01]  /*1ccd0*/  @!P3 LOP3.LUT R3, R3, R2, RZ, 0x3c, !PT ;  /* 0x000000020303b212 */ /* 0x000fe200078e3cff */
[----:B------:R-:W-:-:S07]  /*1cce0*/  IMAD.MOV.U32 R4, RZ, RZ, R14 ;  /* 0x000000ffff047224 */ /* 0x000fce00078e000e */
[----:B------:R-:W-:Y:S05]  /*1ccf0*/  WARPSYNC.COLLECTIVE R15, `(.L_x_10766) ;  /* 0x000000000f087348 */ /* 0x000fea0003c00000 */
[----:B------:R0:W1:Y:S02]  /*1cd00*/  SHFL.IDX P6, R14, R13, R12, R11 ;  /* 0x0000000c0d0e7389 */ /* 0x00006400000c000b */
[----:B01----:R-:W-:Y:S01]  /*1cd10*/  ENDCOLLECTIVE ;  /* 0x000000000000791b */ /* 0x003fe20003800000 */
.L_x_10766:
[----:B------:R-:W-:Y:S01]  /*1cd20*/  @!PT LDS RZ, [RZ] ;  /* 0x00000000fffff984 */ /* 0x000fe20000000800 */
[----:B------:R-:W-:Y:S01]  /*1cd30*/  @!PT LDS RZ, [RZ] ;  /* 0x00000000fffff984 */ /* 0x000fe20000000800 */
[----:B------:R-:W-:Y:S01]  /*1cd40*/  @!PT LDS RZ, [RZ] ;  /* 0x00000000fffff984 */ /* 0x000fe20000000800 */
[----:B------:R-:W-:Y:S04]  /*1cd50*/  @!P3 LDGSTS.E.BYPASS.LTC128B.128 [R8+0xd400], desc[UR42][R2.64], !P0 ;  /* 0x0d4000000208bfae */ /* 0x000fe8000c101d6a */
[----:B------:R-:W-:Y:S04]  /*1cd60*/  @!P3 LDGSTS.E.BYPASS.LTC128B.128 [R8+0x10400], desc[UR42][R2.64+0x40], !P1 ;  /* 0x104000400208bfae */ /* 0x000fe8000c901d6a */
[----:B------:R0:W-:Y:S01]  /*1cd70*/  @!P3 LDGSTS.E.BYPASS.LTC128B.128 [R8+0x13400], desc[UR42][R2.64+0x80], !P2 ;  /* 0x134000800208bfae */ /* 0x0001e2000d101d6a */
[----:B------:R-:W-:Y:S02]  /*1cd80*/  IMAD.MOV.U32 R13, RZ, RZ, R6 ;  /* 0x000000ffff0d7224 */ /* 0x000fe400078e0006 */
[----:B------:R-:W-:-:S02]  /*1cd90*/  IMAD.MOV.U32 R12, RZ, RZ, RZ ;  /* 0x000000ffff0c7224 */ /* 0x000fc400078e00ff */
[----:B0-----:R-:W-:Y:S02]  /*1cda0*/  VIADD R2, R25, 0x60 ;  /* 0x0000006019027836 */ /* 0x001fe40000000000 */
[----:B------:R-:W-:-:S07]  /*1cdb0*/  IMAD.MOV.U32 R5, RZ, RZ, R14 ;  /* 0x000000ffff057224 */ /* 0x000fce00078e000e */
[----:B------:R-:W-:Y:S05]  /*1cdc0*/  WARPSYNC.COLLECTIVE R15, `(.L_x_10767) ;  /* 0x000000000f087348 */ /* 0x000fea0003c00000 */
[----:B------:R0:W1:Y:S02]  /*1cdd0*/  SHFL.IDX P6, R14, R13, R12, R11 ;  /* 0x0000000c0d0e7389 */ /* 0x00006400000c000b */
[----:B01----:R-:W-:Y:S01]  /*1cde0*/  ENDCOLLECTIVE ;  /* 0x000000000000791b */ /* 0x003fe20003800000 */
.L_x_10767:
[----:B------:R-:W-:-:S13]  /*1cdf0*/  ISETP.GE.AND P3, PT, R2, R0, PT ;  /* 0x000000000200720c */ /* 0x000fda0003f66270 */
[----:B------:R-:W-:Y:S01]  /*1ce00*/  @!P3 LEA R2, P4, R10, R5, 0x1 ;  /* 0x000000050a02b211 */ /* 0x000fe200078808ff */
[----:B------:R-:W-:-:S04]  /*1ce10*/  IMAD.MOV.U32 R13, RZ, RZ, R7 ;  /* 0x000000ffff0d7224 */ /* 0x000fc800078e0007 */
[----:B------:R-:W-:-:S05]  /*1ce20*/  @!P3 IMAD.X R3, RZ, RZ, R4, P4 ;  /* 0x000000ffff03b224 */ /* 0x000fca00020e0604 */
        /* <DEDUP_REMOVED lines=12> */
.L_x_10768:
[----:B------:R-:W-:Y:S02]  /*1cef0*/  IMAD.MOV.U32 R13, RZ, RZ, R6 ;  /* 0x000000ffff0d7224 */ /* 0x000fe400078e0006 */
[----:B------:R-:W-:Y:S02]  /*1cf00*/  IMAD.MOV.U32 R12, RZ, RZ, 0x1 ;  /* 0x00000001ff0c7424 */ /* 0x000fe400078e00ff */
[----:B------:R-:W-:-:S07]  /*1cf10*/  IMAD.MOV.U32 R3, RZ, RZ, R14 ;  /* 0x000000ffff037224 */ /* 0x000fce00078e000e */
[----:B------:R-:W-:Y:S05]  /*1cf20*/  WARPSYNC.COLLECTIVE R15, `(.L_x_10769) ;  /* 0x000000000f087348 */ /* 0x000fea0003c00000 */
[----:B------:R0:W1:Y:S02]  /*1cf30*/  SHFL.IDX P6, R14, R13, R12, R11 ;  /* 0x0000000c0d0e7389 */ /* 0x00006400000c000b */
[----:B01----:R-:W-:Y:S01]  /*1cf40*/  ENDCOLLECTIVE ;  /* 0x000000000000791b */ /* 0x003fe20003800000 */
.L_x_10769:
        /* <DEDUP_REMOVED lines=10> */
.L_x_10770:
[----:B------:R-:W-:Y:S01]  /*1cff0*/  @!PT LDS RZ, [RZ] ;  /* 0x00000000fffff984 */ /* 0x000fe20000000800 */
[----:B------:R-:W-:Y:S01]  /*1d000*/  @!PT LDS RZ, [RZ] ;  /* 0x00000000fffff984 */ /* 0x000fe20000000800 */
[----:B------:R-:W-:Y:S01]  /*1d010*/  @!PT LDS RZ, [RZ] ;  /* 0x00000000fffff984 */ /* 0x000fe20000000800 */
[----:B------:R-:W-:Y:S04]  /*1d020*/  @!P3 LDGSTS.E.BYPASS.LTC128B.128 [R8+0xe400], desc[UR42][R2.64], !P0 ;  /* 0x0e4000000208bfae */ /* 0x000fe8000c101d6a */
[----:B------:R-:W-:Y:S04]  /*1d030*/  @!P3 LDGSTS.E.BYPASS.LTC128B.128 [R8+0x11400], desc[UR42][R2.64+0x40], !P1 ;  /* 0x114000400208bfae */ /* 0x000fe8000c901d6a */
[----:B------:R0:W-:Y:S02]  /*1d040*/  @!P3 LDGSTS.E.BYPASS.LTC128B.128 [R8+0x14400], desc[UR42][R2.64+0x80], !P2 ;  /* 0x144000800208bfae */ /* 0x0001e4000d101d6a */
[----:B0-----:R-:W-:Y:S01]  /*1d050*/  IMAD.MOV.U32 R2, RZ, RZ, R14 ;  /* 0x000000ffff027224 */ /* 0x001fe200078e000e */
[----:B------:R-:W-:Y:S06]  /*1d060*/  BRA `(.L_x_10771) ;  /* 0xffffffb4004c7947 */ /* 0x000fec000383ffff */
.L_x_10634:
[----:B-1----:R1:W2:Y:S02]  /*1d070*/  SYNCS.PHASECHK.TRANS64.TRYWAIT P0, [R16+URZ+0x2d820], R0 ;  /* 0x02d82000100075a7 */ /* 0x0022a4000800017f */
[----:B--2---:R-:W-:Y:S05]  /*1d080*/  @!P0 NANOSLEEP.SYNCS 0x989680 ;  /* 0x009896800000895d */ /* 0x004fea0003900000 */
[----:B------:R-:W2:Y:S02]  /*1d090*/  @!P0 SYNCS.PHASECHK.TRANS64 P0, [R16+URZ+0x2d820], R0 ;  /* 0x02d82000100085a7 */ /* 0x000ea4000800007f */
[----:B--2---:R-:W-:Y:S05]  /*1d0a0*/  @!P0 BRA `(.L_x_10634) ;  /* 0xfffffffc00f08947 */ /* 0x004fea000383ffff */
[----:B------:R-:W-:Y:S05]  /*1d0b0*/  BRA `(.L_x_10772) ;  /* 0xffffffb400b07947 */ /* 0x000fea000383ffff */
.L_x_10639:
[----:B0-----:R0:W1:Y:S02]  /*1d0c0*/  SYNCS.PHASECHK.TRANS64.TRYWAIT P0, [R5+URZ+0x2d840], R0 ;  /* 0x02d84000050075a7 */ /* 0x001064000800017f */
[----:B-1----:R-:W-:Y:S05]  /*1d0d0*/  @!P0 NANOSLEEP.SYNCS 0x989680 ;  /* 0x009896800000895d */ /* 0x002fea0003900000 */
[----:B------:R-:W1:Y:S02]  /*1d0e0*/  @!P0 SYNCS.PHASECHK.TRANS64 P0, [R5+URZ+0x2d840], R0 ;  /* 0x02d84000050085a7 */ /* 0x000e64000800007f */
[----:B-1----:R-:W-:Y:S05]  /*1d0f0*/  @!P0 BRA `(.L_x_10639) ;  /* 0xfffffffc00f08947 */ /* 0x002fea000383ffff */
[----:B------:R-:W-:Y:S05]  /*1d100*/  BRA `(.L_x_10773) ;  /* 0xffffffb800a47947 */ /* 0x000fea000383ffff */
.L_x_10640:
        /* <DEDUP_REMOVED lines=8> */
.L_x_10775:
[----:B------:R-:W-:Y:S05]  /*1d190*/  BSYNC B1 ;  /* 0x0000000000017941 */ /* 0x000fea0003800000 */
.L_x_10774:
[----:B------:R-:W0:Y:S01]  /*1d1a0*/  S2R R21, SR_TID.X ;  /* 0x0000000000157919 */ /* 0x000e220000002100 */
        /* <DEDUP_REMOVED lines=8> */
[----:B------:R-:W-:-:S12]  /*1d230*/  IMAD R4, R4, 0x2, R16 ;  /* 0x0000000204047824 */ /* 0x000fd800078e0210 */
[----:B0-----:R-:W-:Y:S05]  /*1d240*/  WARPSYNC.COLLECTIVE R15, `(.L_x_10776) ;  /* 0x000000000f087348 */ /* 0x001fea0003c00000 */
[----:B------:R1:W2:Y:S02]  /*1d250*/  SHFL.IDX P6, R14, R13, R12, R11 ;  /* 0x0000000c0d0e7389 */ /* 0x0002a400000c000b */
[----:B012---:R-:W-:Y:S01]  /*1d260*/  ENDCOLLECTIVE ;  /* 0x000000000000791b */ /* 0x007fe20003800000 */
.L_x_10776:
        /* <DEDUP_REMOVED lines=8> */
.L_x_10777:
        /* <DEDUP_REMOVED lines=14> */
.L_x_10778:
[----:B------:R-:W-:Y:S02]  /*1d3d0*/  IMAD.MOV.U32 R13, RZ, RZ, R7 ;  /* 0x000000ffff0d7224 */ /* 0x000fe400078e0007 */
[----:B------:R-:W-:Y:S02]  /*1d3e0*/  IMAD.MOV.U32 R12, RZ, RZ, 0x2 ;  /* 0x00000002ff0c7424 */ /* 0x000fe400078e00ff */
[----:B------:R-:W-:-:S07]  /*1d3f0*/  IMAD.MOV.U32 R2, RZ, RZ, R14 ;  /* 0x000000ffff027224 */ /* 0x000fce00078e000e */
[----:B------:R-:W-:Y:S05]  /*1d400*/  WARPSYNC.COLLECTIVE R15, `(.L_x_10779) ;  /* 0x000000000f087348 */ /* 0x000fea0003c00000 */
[----:B------:R0:W1:Y:S02]  /*1d410*/  SHFL.IDX P6, R14, R13, R12, R11 ;  /* 0x0000000c0d0e7389 */ /* 0x00006400000c000b */
[----:B01----:R-:W-:Y:S01]  /*1d420*/  ENDCOLLECTIVE ;  /* 0x000000000000791b */ /* 0x003fe20003800000 */
.L_x_10779:
        /* <DEDUP_REMOVED lines=13> */
.L_x_10780:
[----:B------:R-:W-:Y:S02]  /*1d500*/  IMAD.MOV.U32 R13, RZ, RZ, R7 ;  /* 0x000000ffff0d7224 */ /* 0x000fe400078e0007 */
[----:B------:R-:W-:Y:S02]  /*1d510*/  IMAD.MOV.U32 R12, RZ, RZ, 0x3 ;  /* 0x00000003ff0c7424 */ /* 0x000fe400078e00ff */
[----:B------:R-:W-:-:S07]  /*1d520*/  IMAD.MOV.U32 R2, RZ, RZ, R14 ;  /* 0x000000ffff027224 */ /* 0x000fce00078e000e */
[----:B------:R-:W-:Y:S05]  /*1d530*/  WARPSYNC.COLLECTIVE R15, `(.L_x_10781) ;  /* 0x000000000f087348 */ /* 0x000fea0003c00000 */
[----:B------:R0:W1:Y:S02]  /*1d540*/  SHFL.IDX P6, R14, R13, R12, R11 ;  /* 0x0000000c0d0e7389 */ /* 0x00006400000c000b */
[----:B01----:R-:W-:Y:S01]  /*1d550*/  ENDCOLLECTIVE ;  /* 0x000000000000791b */ /* 0x003fe20003800000 */
.L_x_10781:
        /* <DEDUP_REMOVED lines=14> */
.L_x_10782:
[----:B------:R-:W-:Y:S01]  /*1d640*/  IMAD.MOV.U32 R2, RZ, RZ, R14 ;  /* 0x000000ffff027224 */ /* 0x000fe200078e000e */
[----:B------:R-:W-:Y:S06]  /*1d650*/  BRA `(.L_x_10783) ;  /* 0xffffffb800247947 */ /* 0x000fec000383ffff */
.L_x_10645:
[----:B-1----:R1:W2:Y:S02]  /*1d660*/  SYNCS.PHASECHK.TRANS64.TRYWAIT P0, [R5+URZ+0x2d860], R2 ;  /* 0x02d86002050075a7 */ /* 0x0022a4000800017f */
[----:B--2---:R-:W-:Y:S05]  /*1d670*/  @!P0 NANOSLEEP.SYNCS 0x989680 ;  /* 0x009896800000895d */ /* 0x004fea0003900000 */
[----:B------:R-:W2:Y:S02]  /*1d680*/  @!P0 SYNCS.PHASECHK.TRANS64 P0, [R5+URZ+0x2d860], R2 ;  /* 0x02d86002050085a7 */ /* 0x000ea4000800007f */
[----:B--2---:R-:W-:Y:S05]  /*1d690*/  @!P0 BRA `(.L_x_10645) ;  /* 0xfffffffc00f08947 */ /* 0x004fea000383ffff */
[----:B------:R-:W-:Y:S05]  /*1d6a0*/  BRA `(.L_x_10784) ;  /* 0xffffffb800887947 */ /* 0x000fea000383ffff */
.L_x_10646:
        /* <DEDUP_REMOVED lines=8> */
.L_x_10786:
[----:B------:R-:W-:Y:S05]  /*1d730*/  BSYNC B1 ;  /* 0x0000000000017941 */ /* 0x000fea0003800000 */
.L_x_10785:
        /* <DEDUP_REMOVED lines=9> */
.L_x_10787:
[----:B------:R-:W-:Y:S02]  /*1d7d0*/  IMAD.MOV.U32 R13, RZ, RZ, R22 ;  /* 0x000000ffff0d7224 */ /* 0x000fe400078e0016 */
[----:B------:R-:W-:Y:S02]  /*1d7e0*/  IMAD.MOV.U32 R12, RZ, RZ, 0x1 ;  /* 0x00000001ff0c7424 */ /* 0x000fe400078e00ff */
[----:B------:R-:W-:-:S07]  /*1d7f0*/  IMAD.MOV.U32 R2, RZ, RZ, R14 ;  /* 0x000000ffff027224 */ /* 0x000fce00078e000e */
[----:B------:R-:W-:Y:S05]  /*1d800*/  WARPSYNC.COLLECTIVE R15, `(.L_x_10788) ;  /* 0x000000000f087348 */ /* 0x000fea0003c00000 */
[----:B------:R0:W1:Y:S02]  /*1d810*/  SHFL.IDX P6, R14, R13, R12, R11 ;  /* 0x0000000c0d0e7389 */ /* 0x00006400000c000b */
[----:B01----:R-:W-:Y:S01]  /*1d820*/  ENDCOLLECTIVE ;  /* 0x000000000000791b */ /* 0x003fe20003800000 */
.L_x_10788:
        /* <DEDUP_REMOVED lines=16> */
.L_x_10789:
[----:B------:R-:W-:Y:S02]  /*1d930*/  IMAD.MOV.U32 R13, RZ, RZ, R22 ;  /* 0x000000ffff0d7224 */ /* 0x000fe400078e0016 */
[----:B------:R-:W-:Y:S02]  /*1d940*/  IMAD.MOV.U32 R12, RZ, RZ, 0x2 ;  /* 0x00000002ff0c7424 */ /* 0x000fe400078e00ff */
[----:B------:R-:W-:-:S07]  /*1d950*/  IMAD.MOV.U32 R2, RZ, RZ, R14 ;  /* 0x000000ffff027224 */ /* 0x000fce00078e000e */
[----:B------:R-:W-:Y:S05]  /*1d960*/  WARPSYNC.COLLECTIVE R15, `(.L_x_10790) ;  /* 0x000000000f087348 */ /* 0x000fea0003c00000 */
[----:B------:R0:W1:Y:S02]  /*1d970*/  SHFL.IDX P6, R14, R13, R12, R11 ;  /* 0x0000000c0d0e7389 */ /* 0x00006400000c000b */
[----:B01----:R-:W-:Y:S01]  /*1d980*/  ENDCOLLECTIVE ;  /* 0x000000000000791b */ /* 0x003fe20003800000 */
.L_x_10790:
        /* <DEDUP_REMOVED lines=16> */
.L_x_10791:
[----:B------:R-:W-:Y:S02]  /*1da90*/  IMAD.MOV.U32 R13, RZ, RZ, R22 ;  /* 0x000000ffff0d7224 */ /* 0x000fe400078e0016 */
[----:B------:R-:W-:Y:S02]  /*1daa0*/  IMAD.MOV.U32 R12, RZ, RZ, 0x3 ;  /* 0x00000003ff0c7424 */ /* 0x000fe400078e00ff */
[----:B------:R-:W-:-:S07]  /*1dab0*/  IMAD.MOV.U32 R2, RZ, RZ, R14 ;  /* 0x000000ffff027224 */ /* 0x000fce00078e000e */
[----:B------:R-:W-:Y:S05]  /*1dac0*/  WARPSYNC.COLLECTIVE R15, `(.L_x_10792) ;  /* 0x000000000f087348 */ /* 0x000fea0003c00000 */
[----:B------:R0:W1:Y:S02]  /*1dad0*/  SHFL.IDX P6, R14, R13, R12, R11 ;  /* 0x0000000c0d0e7389 */ /* 0x00006400000c000b */
[----:B01----:R-:W-:Y:S01]  /*1dae0*/  ENDCOLLECTIVE ;  /* 0x000000000000791b */ /* 0x003fe20003800000 */
.L_x_10792:
        /* <DEDUP_REMOVED lines=13> */
.L_x_10793:
        /* <DEDUP_REMOVED lines=8> */
.L_x_10654:
[----:B-1----:R1:W2:Y:S02]  /*1dc40*/  SYNCS.PHASECHK.TRANS64.TRYWAIT P0, [R0+URZ+0x2d860], R3 ;  /* 0x02d86003000075a7 */ /* 0x0022a4000800017f */
[----:B--2---:R-:W-:Y:S05]  /*1dc50*/  @!P0 NANOSLEEP.SYNCS 0x989680 ;  /* 0x009896800000895d */ /* 0x004fea0003900000 */
[----:B------:R-:W2:Y:S02]  /*1dc60*/  @!P0 SYNCS.PHASECHK.TRANS64 P0, [R0+URZ+0x2d860], R3 ;  /* 0x02d86003000085a7 */ /* 0x000ea4000800007f */
[----:B--2---:R-:W-:Y:S05]  /*1dc70*/  @!P0 BRA `(.L_x_10654) ;  /* 0xfffffffc00f08947 */ /* 0x004fea000383ffff */
[----:B------:R-:W-:Y:S05]  /*1dc80*/  BRA `(.L_x_10795) ;  /* 0xffffffbc00087947 */ /* 0x000fea000383ffff */
.L_x_10655:
[----:B------:R-:W-:Y:S01]  /*1dc90*/  BSSY B0, `(.L_x_10796) ;  /* 0x0000008000007945 */ /* 0x000fe20003800000 */
[----:B------:R-:W-:Y:S02]  /*1dca0*/  IMAD.MOV.U32 R13, RZ, RZ, R22 ;  /* 0x000000ffff0d7224 */ /* 0x000fe400078e0016 */
[----:B------:R-:W-:Y:S02]  /*1dcb0*/  IMAD.MOV.U32 R12, RZ, RZ, RZ ;  /* 0x000000ffff0c7224 */ /* 0x000fe400078e00ff */
[----:B------:R-:W-:Y:S02]  /*1dcc0*/  IMAD.MOV.U32 R11, RZ, RZ, 0x1c1f ;  /* 0x00001c1fff0b7424 */ /* 0x000fe400078e00ff */
[----:B------:R-:W-:-:S07]  /*1dcd0*/  IMAD.MOV.U32 R15, RZ, RZ, -0x1 ;  /* 0xffffffffff0f7424 */ /* 0x000fce00078e00ff */
[----:B01---5:R-:W-:Y:S05]  /*1dce0*/  WARPSYNC.COLLECTIVE R15, `(.L_x_10797) ;  /* 0x000000000f087348 */ /* 0x023fea0003c00000 */
[----:B------:R2:W3:Y:S02]  /*1dcf0*/  SHFL.IDX P6, R14, R13, R12, R11 ;  /* 0x0000000c0d0e7389 */ /* 0x0004e400000c000b */
[----:B0123-5:R-:W-:Y:S01]  /*1dd00*/  ENDCOLLECTIVE ;  /* 0x000000000000791b */ /* 0x02ffe20003800000 */
.L_x_10797:
[----:B------:R-:W-:Y:S05]  /*1dd10*/  BSYNC B0 ;  /* 0x0000000000007941 */ /* 0x000fea0003800000 */
.L_x_10796:
[----:B------:R-:W0:Y:S01]  /*1dd20*/  S2R R2, SR_TID.X ;  /* 0x0000000000027919 */ /* 0x000e220000002100 */
[----:B------:R-:W-:Y:S02]  /*1dd30*/  IMAD.MOV.U32 R13, RZ, RZ, R18 ;  /* 0x000000ffff0d7224 */ /* 0x000fe400078e0012 */
[----:B------:R-:W-:Y:S02]  /*1dd40*/  IMAD.MOV.U32 R12, RZ, RZ, RZ ;  /* 0x000000ffff0c7224 */ /* 0x000fe400078e00ff */
[----:B------:R-:W-:Y:S02]  /*1dd50*/  IMAD.MOV.U32 R11, RZ, RZ, 0x1c1f ;  /* 0x00001c1fff0b7424 */ /* 0x000fe400078e00ff */
[----:B------:R-:W-:Y:S02]  /*1dd60*/  IMAD.MOV.U32 R15, RZ, RZ, -0x1 ;  /* 0xffffffffff0f7424 */ /* 0x000fe400078e00ff */
[----:B------:R-:W-:Y:S02]  /*1dd70*/  IMAD.MOV.U32 R3, RZ, RZ, R14 ;  /* 0x000000ffff037224 */ /* 0x000fe400078e000e */
[----:B------:R-:W-:-:S07]  /*1dd80*/  IMAD R4, R4, 0x2, R16 ;  /* 0x0000000204047824 */ /* 0x000fce00078e0210 */
[----:B0-----:R-:W-:Y:S05]  /*1dd90*/  WARPSYNC.COLLECTIVE R15, `(.L_x_10798) ;  /* 0x000000000f087348 */ /* 0x001fea0003c00000 */
[----:B------:R1:W2:Y:S02]  /*1dda0*/  SHFL.IDX P6, R14, R13, R12, R11 ;  /* 0x0000000c0d0e7389 */ /* 0x0002a400000c000b */
[----:B012---:R-:W-:Y:S01]  /*1ddb0*/  ENDCOLLECTIVE ;  /* 0x000000000000791b */ /* 0x007fe20003800000 */
.L_x_10798:
        /* <DEDUP_REMOVED lines=17> */
.L_x_10799:
        /* <DEDUP_REMOVED lines=14> */
.L_x_10800:
[----:B------:R-:W-:Y:S02]  /*1dfb0*/  IMAD.MOV.U32 R13, RZ, RZ, R22 ;  /* 0x000000ffff0d7224 */ /* 0x000fe400078e0016 */
[----:B------:R-:W-:Y:S01]  /*1dfc0*/  IMAD.MOV.U32 R12, RZ, RZ, 0x2 ;  /* 0x00000002ff0c7424 */ /* 0x000fe200078e00ff */
[----:B------:R-:W-:-:S13]  /*1dfd0*/  IADD3 R2, P4, R14, R5, RZ ;  /* 0x000000050e027210 */ /* 0x000fda0007f9e0ff */
[----:B------:R-:W-:Y:S05]  /*1dfe0*/  WARPSYNC.COLLECTIVE R15, `(.L_x_10801) ;  /* 0x000000000f087348 */ /* 0x000fea0003c00000 */
[----:B------:R0:W1:Y:S02]  /*1dff0*/  SHFL.IDX P6, R14, R13, R12, R11 ;  /* 0x0000000c0d0e7389 */ /* 0x00006400000c000b */
[----:B01----:R-:W-:Y:S01]  /*1e000*/  ENDCOLLECTIVE ;  /* 0x000000000000791b */ /* 0x003fe20003800000 */
.L_x_10801:
        /* <DEDUP_REMOVED lines=15> */
.L_x_10802:
[----:B------:R-:W-:Y:S02]  /*1e100*/  IMAD.MOV.U32 R13, RZ, RZ, R22 ;  /* 0x000000ffff0d7224 */ /* 0x000fe400078e0016 */
[----:B------:R-:W-:Y:S01]  /*1e110*/  IMAD.MOV.U32 R12, RZ, RZ, 0x3 ;  /* 0x00000003ff0c7424 */ /* 0x000fe200078e00ff */
[----:B------:R-:W-:-:S13]  /*1e120*/  IADD3 R2, P4, R14, R5, RZ ;  /* 0x000000050e027210 */ /* 0x000fda0007f9e0ff */
[----:B------:R-:W-:Y:S05]  /*1e130*/  WARPSYNC.COLLECTIVE R15, `(.L_x_10803) ;  /* 0x000000000f087348 */ /* 0x000fea0003c00000 */
[----:B------:R0:W1:Y:S02]  /*1e140*/  SHFL.IDX P6, R14, R13, R12, R11 ;  /* 0x0000000c0d0e7389 */ /* 0x00006400000c000b */
[----:B01----:R-:W-:Y:S01]  /*1e150*/  ENDCOLLECTIVE ;  /* 0x000000000000791b */ /* 0x003fe20003800000 */
.L_x_10803:
        /* <DEDUP_REMOVED lines=14> */
.L_x_10804:
[----:B------:R-:W-:Y:S05]  /*1e240*/  BRA `(.L_x_10805) ;  /* 0xffffffb800687947 */ /* 0x000fea000383ffff */
.L_x_10660:
        /* <DEDUP_REMOVED lines=8> */
.L_x_10807:
[----:B------:R-:W-:Y:S05]  /*1e2d0*/  BSYNC B0 ;  /* 0x0000000000007941 */ /* 0x000fea0003800000 */
.L_x_10806:
        /* <DEDUP_REMOVED lines=9> */
.L_x_10808:
        /* <DEDUP_REMOVED lines=24> */
.L_x_10809:
[----:B------:R-:W-:Y:S01]  /*1e4f0*/  IMAD.MOV.U32 R12, RZ, RZ, 0x2 ;  /* 0x00000002ff0c7424 */ /* 0x000fe200078e00ff */
[----:B------:R-:W-:-:S05]  /*1e500*/  SEL R14, R14, RZ, P1 ;  /* 0x000000ff0e0e7207 */ /* 0x000fca0000800000 */
[----:B------:R-:W-:-:S04]  /*1e510*/  IMAD.IADD R5, R13, 0x1, R14 ;  /* 0x000000010d057824 */ /* 0x000fc800078e020e */
[----:B------:R-:W-:-:S07]  /*1e520*/  IMAD.MOV.U32 R13, RZ, RZ, R5 ;  /* 0x000000ffff0d7224 */ /* 0x000fce00078e0005 */
[----:B------:R-:W-:Y:S05]  /*1e530*/  WARPSYNC.COLLECTIVE R15, `(.L_x_10810) ;  /* 0x000000000f087348 */ /* 0x000fea0003c00000 */
[----:B------:R0:W1:Y:S02]  /*1e540*/  SHFL.UP P6, R14, R13, R12, R11 ;  /* 0x0400000c0d0e7389 */ /* 0x00006400000c000b */
[----:B01----:R-:W-:Y:S01]  /*1e550*/  ENDCOLLECTIVE ;  /* 0x000000000000791b */ /* 0x003fe20003800000 */
.L_x_10810:
[----:B------:R-:W-:Y:S01]  /*1e560*/  IMAD.MOV.U32 R12, RZ, RZ, 0x4 ;  /* 0x00000004ff0c7424 */ /* 0x000fe200078e00ff */
[----:B------:R-:W-:-:S05]  /*1e570*/  SEL R2, R14, RZ, P2 ;  /* 0x000000ff0e027207 */ /* 0x000fca0001000000 */
[----:B------:R-:W-:-:S04]  /*1e580*/  IMAD.IADD R2, R5, 0x1, R2 ;  /* 0x0000000105027824 */ /* 0x000fc800078e0202 */
[----:B------:R-:W-:-:S07]  /*1e590*/  IMAD.MOV.U32 R13, RZ, RZ, R2 ;  /* 0x000000ffff0d7224 */ /* 0x000fce00078e0002 */
[----:B------:R-:W-:Y:S05]  /*1e5a0*/  WARPSYNC.COLLECTIVE R15, `(.L_x_10811) ;  /* 0x000000000f087348 */ /* 0x000fea0003c00000 */
[----:B------:R0:W1:Y:S02]  /*1e5b0*/  SHFL.UP P6, R14, R13, R12, R11 ;  /* 0x0400000c0d0e7389 */ /* 0x00006400000c000b */
[----:B01----:R-:W-:Y:S01]  /*1e5c0*/  ENDCOLLECTIVE ;  /* 0x000000000000791b */ /* 0x003fe20003800000 */
.L_x_10811:
[----:B------:R-:W-:Y:S01]  /*1e5d0*/  IMAD.MOV.U32 R12, RZ, RZ, 0x8 ;  /* 0x00000008ff0c7424 */ /* 0x000fe200078e00ff */
[----:B------:R-:W-:-:S05]  /*1e5e0*/  SEL R3, R14, RZ, P3 ;  /* 0x000000ff0e037207 */ /* 0x000fca0001800000 */
[----:B------:R-:W-:-:S04]  /*1e5f0*/  IMAD.IADD R3, R2, 0x1, R3 ;  /* 0x0000000102037824 */ /* 0x000fc800078e0203 */
[----:B------:R-:W-:-:S07]  /*1e600*/  IMAD.MOV.U32 R13, RZ, RZ, R3 ;  /* 0x000000ffff0d7224 */ /* 0x000fce00078e0003 */
[----:B------:R-:W-:Y:S05]  /*1e610*/  WARPSYNC.COLLECTIVE R15, `(.L_x_10812) ;  /* 0x000000000f087348 */ /* 0x000fea0003c00000 */
[----:B------:R0:W1:Y:S02]  /*1e620*/  SHFL.UP P6, R14, R13, R12, R11 ;  /* 0x0400000c0d0e7389 */ /* 0x00006400000c000b */
[----:B01----:R-:W-:Y:S01]  /*1e630*/  ENDCOLLECTIVE ;  /* 0x000000000000791b */ /* 0x003fe20003800000 */
.L_x_10812:
[----:B------:R-:W-:Y:S01]  /*1e640*/  IMAD.MOV.U32 R12, RZ, RZ, 0x10 ;  /* 0x00000010ff0c7424 */ /* 0x000fe200078e00ff */
[----:B------:R-:W-:-:S05]  /*1e650*/  SEL R14, R14, RZ, P4 ;  /* 0x000000ff0e0e7207 */ /* 0x000fca0002000000 */
[----:B------:R-:W-:-:S04]  /*1e660*/  IMAD.IADD R5, R3, 0x1, R14 ;  /* 0x0000000103057824 */ /* 0x000fc800078e020e */
[----:B------:R-:W-:-:S07]  /*1e670*/  IMAD.MOV.U32 R13, RZ, RZ, R5 ;  /* 0x000000ffff0d7224 */ /* 0x000fce00078e0005 */
[----:B------:R-:W-:Y:S05]  /*1e680*/  WARPSYNC.COLLECTIVE R15, `(.L_x_10813) ;  /* 0x000000000f087348 */ /* 0x000fea0003c00000 */
[----:B------:R0:W1:Y:S02]  /*1e690*/  SHFL.UP P6, R14, R13, R12, R11 ;  /* 0x0400000c0d0e7389 */ /* 0x00006400000c000b */
[----:B01----:R-:W-:Y:S01]  /*1e6a0*/  ENDCOLLECTIVE ;  /* 0x000000000000791b */ /* 0x003fe20003800000 */
.L_x_10813:
        /* <DEDUP_REMOVED lines=8> */
.L_x_10814:
[----:B------:R-:W-:Y:S05]  /*1e730*/  BRA `(.L_x_10815) ;  /* 0xffffffb800887947 */ /* 0x000fea000383ffff */
.L_x_10663:
[----:B------:R-:W-:Y:S01]  /*1e740*/  BSSY B0, `(.L_x_10816) ;  /* 0x0000007000007945 */ /* 0x000fe20003800000 */
[----:B------:R-:W-:Y:S02]  /*1e750*/  IMAD.MOV.U32 R12, RZ, RZ, 0x1 ;  /* 0x00000001ff0c7424 */ /* 0x000fe400078e00ff */
[----:B------:R-:W-:Y:S02]  /*1e760*/  IMAD.MOV.U32 R11, RZ, RZ, RZ ;  /* 0x000000ffff0b7224 */ /* 0x000fe400078e00ff */
[----:B------:R-:W-:-:S07]  /*1e770*/  IMAD.MOV.U32 R15, RZ, RZ, -0x1 ;  /* 0xffffffffff0f7424 */ /* 0x000fce00078e00ff */
[----:B-----5:R-:W-:Y:S05]  /*1e780*/  WARPSYNC.COLLECTIVE R15, `(.L_x_10817) ;  /* 0x000000000f087348 */ /* 0x020fea0003c00000 */
[----:B------:R0:W1:Y:S02]  /*1e790*/  SHFL.UP P6, R14, R13, R12, R11 ;  /* 0x0400000c0d0e7389 */ /* 0x00006400000c000b */
[----:B01---5:R-:W-:Y:S01]  /*1e7a0*/  ENDCOLLECTIVE ;  /* 0x000000000000791b */ /* 0x023fe20003800000 */
.L_x_10817:
[----:B------:R-:W-:Y:S05]  /*1e7b0*/  BSYNC B0 ;  /* 0x0000000000007941 */ /* 0x000fea0003800000 */
.L_x_10816:
        /* <DEDUP_REMOVED lines=8> */
.L_x_10818:
[----:B------:R-:W-:Y:S01]  /*1e840*/  IMAD.MOV.U32 R12, RZ, RZ, 0x4 ;  /* 0x00000004ff0c7424 */ /* 0x000fe200078e00ff */
[----:B------:R-:W-:-:S05]  /*1e850*/  SEL R14, R14, RZ, P2 ;  /* 0x000000ff0e0e7207 */ /* 0x000fca0001000000 */
[----:B------:R-:W-:-:S04]  /*1e860*/  IMAD.IADD R3, R13, 0x1, R14 ;  /* 0x000000010d037824 */ /* 0x000fc800078e020e */
[----:B------:R-:W-:-:S07]  /*1e870*/  IMAD.MOV.U32 R13, RZ, RZ, R3 ;  /* 0x000000ffff0d7224 */ /* 0x000fce00078e0003 */
[----:B------:R-:W-:Y:S05]  /*1e880*/  WARPSYNC.COLLECTIVE R15, `(.L_x_10819) ;  /* 0x000000000f087348 */ /* 0x000fea0003c00000 */
[----:B------:R0:W1:Y:S02]  /*1e890*/  SHFL.UP P6, R14, R13, R12, R11 ;  /* 0x0400000c0d0e7389 */ /* 0x00006400000c000b */
[----:B01----:R-:W-:Y:S01]  /*1e8a0*/  ENDCOLLECTIVE ;  /* 0x000000000000791b */ /* 0x003fe20003800000 */
.L_x_10819:
[----:B------:R-:W-:Y:S01]  /*1e8b0*/  IMAD.MOV.U32 R12, RZ, RZ, 0x8 ;  /* 0x00000008ff0c7424 */ /* 0x000fe200078e00ff */
[----:B------:R-:W-:-:S05]  /*1e8c0*/  SEL R14, R14, RZ, P3 ;  /* 0x000000ff0e0e7207 */ /* 0x000fca0001800000 */
[----:B------:R-:W-:-:S04]  /*1e8d0*/  IMAD.IADD R5, R3, 0x1, R14 ;  /* 0x0000000103057824 */ /* 0x000fc800078e020e */
[----:B------:R-:W-:-:S07]  /*1e8e0*/  IMAD.MOV.U32 R13, RZ, RZ, R5 ;  /* 0x000000ffff0d7224 */ /* 0x000fce00078e0005 */
[----:B------:R-:W-:Y:S05]  /*1e8f0*/  WARPSYNC.COLLECTIVE R15, `(.L_x_10820) ;  /* 0x000000000f087348 */ /* 0x000fea0003c00000 */
[----:B------:R0:W1:Y:S02]  /*1e900*/  SHFL.UP P6, R14, R13, R12, R11 ;  /* 0x0400000c0d0e7389 */ /* 0x00006400000c000b */
[----:B01----:R-:W-:Y:S01]  /*1e910*/  ENDCOLLECTIVE ;  /* 0x000000000000791b */ /* 0x003fe20003800000 */
.L_x_10820:
[----:B------:R-:W-:Y:S01]  /*1e920*/  IMAD.MOV.U32 R12, RZ, RZ, 0x10 ;  /* 0x00000010ff0c7424 */ /* 0x000fe200078e00ff */
[----:B------:R-:W-:-:S05]  /*1e930*/  SEL R8, R14, RZ, P4 ;  /* 0x000000ff0e087207 */ /* 0x000fca0002000000 */
[----:B------:R-:W-:-:S04]  /*1e940*/  IMAD.IADD R8, R5, 0x1, R8 ;  /* 0x0000000105087824 */ /* 0x000fc800078e0208 */
[----:B------:R-:W-:-:S07]  /*1e950*/  IMAD.MOV.U32 R13, RZ, RZ, R8 ;  /* 0x000000ffff0d7224 */ /* 0x000fce00078e0008 */
[----:B------:R-:W-:Y:S05]  /*1e960*/  WARPSYNC.COLLECTIVE R15, `(.L_x_10821) ;  /* 0x000000000f087348 */ /* 0x000fea0003c00000 */
[----:B------:R0:W1:Y:S02]  /*1e970*/  SHFL.UP P6, R14, R13, R12, R11 ;  /* 0x0400000c0d0e7389 */ /* 0x00006400000c000b */
[----:B01----:R-:W-:Y:S01]  /*1e980*/  ENDCOLLECTIVE ;  /* 0x000000000000791b */ /* 0x003fe20003800000 */
.L_x_10821:
        /* <DEDUP_REMOVED lines=8> */
.L_x_10822:
[----:B------:R-:W-:Y:S05]  /*1ea10*/  BRA `(.L_x_10823) ;  /* 0xffffffb800747947 */ /* 0x000fea000383ffff */
.L_x_10665:
[----:B------:R-:W-:Y:S01]  /*1ea20*/  BSSY B0, `(.L_x_10824) ;  /* 0x0000006000007945 */ /* 0x000fe20003800000 */
[----:B------:R-:W-:Y:S01]  /*1ea30*/  PLOP3.LUT P6, PT, P6, PT, PT, 0x8, 0x0 ;  /* 0x000000000000781c */ /* 0x000fe200037ce170 */
[----:B------:R-:W-:-:S12]  /*1ea40*/  IMAD.MOV.U32 R15, RZ, RZ, -0x1 ;  /* 0xffffffffff0f7424 */ /* 0x000fd800078e00ff */
[----:B0----5:R-:W-:Y:S05]  /*1ea50*/  WARPSYNC.COLLECTIVE R15, `(.L_x_10825) ;  /* 0x000000000f087348 */ /* 0x021fea0003c00000 */
[----:B------:R-:W-:Y:S01]  /*1ea60*/  VOTE.ANY R14, PT, P6 ;  /* 0x00000000000e7806 */ /* 0x000fe200030e0100 */
[----:B0----5:R-:W-:Y:S06]  /*1ea70*/  ENDCOLLECTIVE ;  /* 0x000000000000791b */ /* 0x021fec0003800000 */
.L_x_10825:
[----:B------:R-:W-:Y:S05]  /*1ea80*/  BSYNC B0 ;  /* 0x0000000000007941 */ /* 0x000fea0003800000 */
.L_x_10824:
        /* <DEDUP_REMOVED lines=9> */
.L_x_10826:
[----:B------:R-:W-:Y:S02]  /*1eb20*/  IMAD.MOV.U32 R13, RZ, RZ, R7 ;  /* 0x000000ffff0d7224 */ /* 0x000fe400078e0007 */
[----:B------:R-:W-:-:S07]  /*1eb30*/  IMAD.MOV.U32 R4, RZ, RZ, R14 ;  /* 0x000000ffff047224 */ /* 0x000fce00078e000e */
[----:B------:R-:W-:Y:S05]  /*1eb40*/  WARPSYNC.COLLECTIVE R15, `(.L_x_10827) ;  /* 0x000000000f087348 */ /* 0x000fea0003c00000 */
[----:B------:R0:W1:Y:S02]  /*1eb50*/  SHFL.IDX P6, R14, R13, R12, R11 ;  /* 0x0000000c0d0e7389 */ /* 0x00006400000c000b */
[----:B01----:R-:W-:Y:S01]  /*1eb60*/  ENDCOLLECTIVE ;  /* 0x000000000000791b */ /* 0x003fe20003800000 */
.L_x_10827:
[----:B------:R-:W-:Y:S01]  /*1eb70*/  IMAD.MOV.U32 R7, RZ, RZ, R14 ;  /* 0x000000ffff077224 */ /* 0x000fe200078e000e */
[----:B------:R-:W-:Y:S06]  /*1eb80*/  BRA `(.L_x_10828) ;  /* 0xffffffb800547947 */ /* 0x000fec000383ffff */
.L_x_10667:
[----:B------:R-:W-:Y:S01]  /*1eb90*/  BSSY B0, `(.L_x_10829) ;  /* 0x0000007000007945 */ /* 0x000fe20003800000 */
[----:B------:R-:W-:Y:S02]  /*1eba0*/  IMAD.MOV.U32 R13, RZ, RZ, R2 ;  /* 0x000000ffff0d7224 */ /* 0x000fe400078e0002 */
[----:B------:R-:W-:Y:S02]  /*1ebb0*/  IMAD.MOV.U32 R11, RZ, RZ, 0x1f ;  /* 0x0000001fff0b7424 */ /* 0x000fe400078e00ff */
[----:B------:R-:W-:-:S07]  /*1ebc0*/  IMAD.MOV.U32 R15, RZ, RZ, -0x1 ;  /* 0xffffffffff0f7424 */ /* 0x000fce00078e00ff */
[----:B0123-5:R-:W-:Y:S05]  /*1ebd0*/  WARPSYNC.COLLECTIVE R15, `(.L_x_10830) ;  /* 0x000000000f087348 */ /* 0x02ffea0003c00000 */
[----:B------:R4:W0:Y:S02]  /*1ebe0*/  SHFL.IDX P6, R14, R13, R12, R11 ;  /* 0x0000000c0d0e7389 */ /* 0x00082400000c000b */
[----:B012345:R-:W-:Y:S01]  /*1ebf0*/  ENDCOLLECTIVE ;  /* 0x000000000000791b */ /* 0x03ffe20003800000 */
.L_x_10830:
[----:B------:R-:W-:Y:S05]  /*1ec00*/  BSYNC B0 ;  /* 0x0000000000007941 */ /* 0x000fea0003800000 */
.L_x_10829:
[----:B------:R-:W-:Y:S01]  /*1ec10*/  IMAD.MOV.U32 R24, RZ, RZ, R14 ;  /* 0x000000ffff187224 */ /* 0x000fe200078e000e */
[----:B------:R-:W-:Y:S06]  /*1ec20*/  BRA `(.L_x_10666) ;  /* 0xffffffb800447947 */ /* 0x000fec000383ffff */
.L_x_10671:
[----:B0-----:R0:W1:Y:S02]  /*1ec30*/  SYNCS.PHASECHK.TRANS64.TRYWAIT P0, [R5+URZ+0x2d820], R0 ;  /* 0x02d82000050075a7 */ /* 0x001064000800017f */
[----:B-1----:R-:W-:Y:S05]  /*1ec40*/  @!P0 NANOSLEEP.SYNCS 0x989680 ;  /* 0x009896800000895d */ /* 0x002fea0003900000 */
[----:B------:R-:W1:Y:S02]  /*1ec50*/  @!P0 SYNCS.PHASECHK.TRANS64 P0, [R5+URZ+0x2d820], R0 ;  /* 0x02d82000050085a7 */ /* 0x000e64000800007f */
[----:B-1----:R-:W-:Y:S05]  /*1ec60*/  @!P0 BRA `(.L_x_10671) ;  /* 0xfffffffc00f08947 */ /* 0x002fea000383ffff */
[----:B------:R-:W-:Y:S05]  /*1ec70*/  BRA `(.L_x_10831) ;  /* 0xffffffbc009c7947 */ /* 0x000fea000383ffff */
.L_x_10672:
        /* <DEDUP_REMOVED lines=8> */
[----:B0-23-5:R-:W-:Y:S05]  /*1ed00*/  WARPSYNC.COLLECTIVE R15, `(.L_x_10833) ;  /* 0x000000000f087348 */ /* 0x02dfea0003c00000 */
[----:B------:R1:W4:Y:S02]  /*1ed10*/  SHFL.IDX P6, R14, R13, R12, R11 ;  /* 0x0000000c0d0e7389 */ /* 0x00032400000c000b */
[----:B012345:R-:W-:Y:S01]  /*1ed20*/  ENDCOLLECTIVE ;  /* 0x000000000000791b */ /* 0x03ffe20003800000 */
.L_x_10833:
[----:B------:R-:W-:Y:S05]  /*1ed30*/  BSYNC B0 ;  /* 0x0000000000007941 */ /* 0x000fea0003800000 */
.L_x_10832:
[----:B------:R-:W-:Y:S05]  /*1ed40*/  BRA `(.L_x_10834) ;  /* 0xffffffbc00847947 */ /* 0x000fea000383ffff */
.L_x_10673:
[----:B------:R-:W-:Y:S01]  /*1ed50*/  BSSY B0, `(.L_x_10835) ;  /* 0x0000006000007945 */ /* 0x000fe20003800000 */
[----:B------:R-:W-:-:S07]  /*1ed60*/  IMAD.MOV.U32 R15, RZ, RZ, -0x1 ;  /* 0xffffffffff0f7424 */ /* 0x000fce00078e00ff */
[----:B0-23-5:R-:W-:Y:S05]  /*1ed70*/  WARPSYNC.COLLECTIVE R15, `(.L_x_10836) ;  /* 0x000000000f0c7348 */ /* 0x02dfea0003c00000 */
[----:B------:R-:W-:Y:S02]  /*1ed80*/  ELECT P6, UR62, PT ;  /* 0x00000000003e782f */ /* 0x000fe400038c0000 */
[----:B------:R-:W-:Y:S01]  /*1ed90*/  MOV R14, UR62 ;  /* 0x0000003e000e7c02 */ /* 0x000fe20008000f00 */
[----:B0-23-5:R-:W-:Y:S10]  /*1eda0*/  ENDCOLLECTIVE ;  /* 0x000000000000791b */ /* 0x02dff40003800000 */
.L_x_10836:
[----:B------:R-:W-:Y:S05]  /*1edb0*/  BSYNC B0 ;  /* 0x0000000000007941 */ /* 0x000fea0003800000 */
.L_x_10835:
[----:B------:R-:W-:Y:S05]  /*1edc0*/  BRA `(.L_x_10837) ;  /* 0xffffffbc00787947 */ /* 0x000fea000383ffff */
.L_x_10675:
[----:B0-----:R0:W1:Y:S02]  /*1edd0*/  SYNCS.PHASECHK.TRANS64.TRYWAIT P1, [R3+URZ+0x2d840], R2 ;  /* 0x02d84002030075a7 */ /* 0x001064000802017f */
[----:B-1----:R-:W-:Y:S05]  /*1ede0*/  @!P1 NANOSLEEP.SYNCS 0x989680 ;  /* 0x009896800000995d */ /* 0x002fea0003900000 */
[----:B------:R-:W1:Y:S02]  /*1edf0*/  @!P1 SYNCS.PHASECHK.TRANS64 P1, [R3+URZ+0x2d840], R2 ;  /* 0x02d84002030095a7 */ /* 0x000e64000802007f */
[----:B-1----:R-:W-:Y:S05]  /*1ee00*/  @!P1 BRA `(.L_x_10675) ;  /* 0xfffffffc00f09947 */ /* 0x002fea000383ffff */
[----:B------:R-:W-:Y:S05]  /*1ee10*/  BRA `(.L_x_10838) ;  /* 0xffffffbc009c7947 */ /* 0x000fea000383ffff */
.L_x_10677:
[----:B-1----:R1:W4:Y:S02]  /*1ee20*/  SYNCS.PHASECHK.TRANS64.TRYWAIT P1, [R5+URZ+0x2d840], R0 ;  /* 0x02d84000050075a7 */ /* 0x002324000802017f */
[----:B----4-:R-:W-:Y:S05]  /*1ee30*/  @!P1 NANOSLEEP.SYNCS 0x989680 ;  /* 0x009896800000995d */ /* 0x010fea0003900000 */
[----:B------:R-:W4:Y:S02]  /*1ee40*/  @!P1 SYNCS.PHASECHK.TRANS64 P1, [R5+URZ+0x2d840], R0 ;  /* 0x02d84000050095a7 */ /* 0x000f24000802007f */
[----:B----4-:R-:W-:Y:S05]  /*1ee50*/  @!P1 BRA `(.L_x_10677) ;  /* 0xfffffffc00f09947 */ /* 0x010fea000383ffff */
[----:B------:R-:W-:Y:S05]  /*1ee60*/  BRA `(.L_x_10839) ;  /* 0xffffffbc00ac7947 */ /* 0x000fea000383ffff */
.L_x_10679:
[----:B----4-:R4:W0:Y:S02]  /*1ee70*/  SYNCS.PHASECHK.TRANS64.TRYWAIT P1, [R3+URZ+0x2d860], R2 ;  /* 0x02d86002030075a7 */ /* 0x010824000802017f */
[----:B0-----:R-:W-:Y:S05]  /*1ee80*/  @!P1 NANOSLEEP.SYNCS 0x989680 ;  /* 0x009896800000995d */ /* 0x001fea0003900000 */
[----:B------:R-:W0:Y:S02]  /*1ee90*/  @!P1 SYNCS.PHASECHK.TRANS64 P1, [R3+URZ+0x2d860], R2 ;  /* 0x02d86002030095a7 */ /* 0x000e24000802007f */
[----:B0-----:R-:W-:Y:S05]  /*1eea0*/  @!P1 BRA `(.L_x_10679) ;  /* 0xfffffffc00f09947 */ /* 0x001fea000383ffff */
[----:B------:R-:W-:Y:S05]  /*1eeb0*/  BRA `(.L_x_10840) ;  /* 0xffffffbc00a87947 */ /* 0x000fea000383ffff */
.L_x_10841:
        /* <DEDUP_REMOVED lines=12> */
.L_x_15985:


//--------------------- .text._ZN7cutlass13device_kernelIN5flash11enable_sm90INS1_16FlashAttnFwdSm90INS1_25CollectiveMainloopFwdSm90ILi2EN4cute5tupleIJNS5_1CILi1EEES8_S8_EEENS6_IJNS7_ILi192EEENS7_ILi128EEENS7_ILi96EEEEEELi96ENS_10bfloat16_tEfNS_4arch4Sm90ELb0ELb1ELb0ELb0ELb1ELb0ELb0ELb0ELb1ELb1ELb1ELb0EEENS1_21CollectiveEpilogueFwdINS6_IJSA_SC_SB_EEES9_SE_SG_Li384ELb0ELb1ELb1ELb0EEENS1_19SingleTileSchedulerILb0ELb1ELb1ELi192EEEEEEEEEvNT_6ParamsE --------------------------
	.section	.text._ZN7cutlass13device_kernelIN5flash11enable_sm90INS1_16FlashAttnFwdSm90INS1_25CollectiveMainloopFwdSm90ILi2EN4cute5tupleIJNS5_1CILi1EEES8_S8_EEENS6_IJNS7_ILi192EEENS7_ILi128EEENS7_ILi96EEEEEELi96ENS_10bfloat16_tEfNS_4arch4Sm90ELb0ELb1ELb0ELb0ELb1ELb0ELb0ELb0ELb1ELb1ELb1ELb0EEENS1_21CollectiveEpilogueFwdINS6_IJSA_SC_SB_EEES9_SE_SG_Li384ELb0ELb1ELb1ELb0EEENS1_19SingleTileSchedulerILb0ELb1ELb1ELi192EEEEEEEEEvNT_6ParamsE,"ax",@progbits
	.align	128
.text._ZN7cutlass13device_kernelIN5flash11enable_sm90INS1_16FlashAttnFwdSm90INS1_25CollectiveMainloopFwdSm90ILi2EN4cute5tupleIJNS5_1CILi1EEES8_S8_EEENS6_IJNS7_ILi192EEENS7_ILi128EEENS7_ILi96EEEEEELi96ENS_10bfloat16_tEfNS_4arch4Sm90ELb0ELb1ELb0ELb0ELb1ELb0ELb0ELb0ELb1ELb1ELb1ELb0EEENS1_21CollectiveEpilogueFwdINS6_IJSA_SC_SB_EEES9_SE_SG_Li384ELb0ELb1ELb1ELb0EEENS1_19SingleTileSchedulerILb0ELb1ELb1ELi192EEEEEEEEEvNT_6ParamsE:
        .type           _ZN7cutlass13device_kernelIN5flash11enable_sm90INS1_16FlashAttnFwdSm90INS1_25CollectiveMainloopFwdSm90ILi2EN4cute5tupleIJNS5_1CILi1EEES8_S8_EEENS6_IJNS7_ILi192EEENS7_ILi128EEENS7_ILi96EEEEEELi96ENS_10bfloat16_tEfNS_4arch4Sm90ELb0ELb1ELb0ELb0ELb1ELb0ELb0ELb0ELb1ELb1ELb1ELb0EEENS1_21CollectiveEpilogueFwdINS6_IJSA_SC_SB_EEES9_SE_SG_Li384ELb0ELb1ELb1ELb0EEENS1_19SingleTileSchedulerILb0ELb1ELb1ELi192EEEEEEEEEvNT_6ParamsE,@function
        .size           _ZN7cutlass13device_kernelIN5flash11enable_sm90INS1_16FlashAttnFwdSm90INS1_25CollectiveMainloopFwdSm90ILi2EN4cute5tupleIJNS5_1CILi1EEES8_S8_EEENS6_IJNS7_ILi192EEENS7_ILi128EEENS7_ILi96EEEEEELi96ENS_10bfloat16_tEfNS_4arch4Sm90ELb0ELb1ELb0ELb0ELb1ELb0ELb0ELb0ELb1ELb1ELb1ELb0EEENS1_21CollectiveEpilogueFwdINS6_IJSA_SC_SB_EEES9_SE_SG_Li384ELb0ELb1ELb1ELb0EEENS1_19SingleTileSchedulerILb0ELb1ELb1ELi192EEEEEEEEEvNT_6ParamsE,(.L_x_15986 - _ZN7cutlass13device_kernelIN5flash11enable_sm90INS1_16FlashAttnFwdSm90INS1_25CollectiveMainloopFwdSm90ILi2EN4cute5tupleIJNS5_1CILi1EEES8_S8_EEENS6_IJNS7_ILi192EEENS7_ILi128EEENS7_ILi96EEEEEELi96ENS_10bfloat16_tEfNS_4arch4Sm90ELb0ELb1ELb0ELb0ELb1ELb0ELb0ELb0ELb1ELb1ELb1ELb0EEENS1_21CollectiveEpilogueFwdINS6_IJSA_SC_SB_EEES9_SE_SG_Li384ELb0ELb1ELb1ELb0EEENS1_19SingleTileSchedulerILb0ELb1ELb1ELi192EEEEEEEEEvNT_6ParamsE)
        .other          _ZN7cutlass13device_kernelIN5flash11enable_sm90INS1_16FlashAttnFwdSm90INS1_25CollectiveMainloopFwdSm90ILi2EN4cute5tupleIJNS5_1CILi1EEES8_S8_EEENS6_IJNS7_ILi192EEENS7_ILi128EEENS7_ILi96EEEEEELi96ENS_10bfloat16_tEfNS_4arch4Sm90ELb0ELb1ELb0ELb0ELb1ELb0ELb0ELb0ELb1ELb1ELb1ELb0EEENS1_21CollectiveEpilogueFwdINS6_IJSA_SC_SB_EEES9_SE_SG_Li384ELb0ELb1ELb1ELb0EEENS1_19SingleTileSchedulerILb0ELb1ELb1ELi192EEEEEEEEEvNT_6ParamsE,@"STO_CUDA_ENTRY STV_DEFAULT"
_ZN7cutlass13device_kernelIN5flash11enable_sm90INS1_16FlashAttnFwdSm90INS1_25CollectiveMainloopFwdSm90ILi2EN4cute5tupleIJNS5_1CILi1EEES8_S8_EEENS6_IJNS7_ILi192EEENS7_ILi128EEENS7_ILi96EEEEEELi96ENS_10bfloat16_tEfNS_4arch4Sm90ELb0ELb1ELb0ELb0ELb1ELb0ELb0ELb0ELb1ELb1ELb1ELb0EEENS1_21CollectiveEpilogueFwdINS6_IJSA_SC_SB_EEES9_SE_SG_Li384ELb0ELb1ELb1ELb0EEENS1_19SingleTileSchedulerILb0ELb1ELb1ELi192EEEEEEEEEvNT_6ParamsE:
        /* <DEDUP_REMOVED lines=45> */
.L_x_10842:
        /* <DEDUP_REMOVED lines=22> */
.L_x_10843:
        /* <DEDUP_REMOVED lines=18> */
.L_x_10844:
        /* <DEDUP_REMOVED lines=22> */
.L_x_10845:
        /* <DEDUP_REMOVED lines=23> */
.L_x_10846:
        /* <DEDUP_REMOVED lines=11> */
.L_x_10849:
[----:B------:R-:W-:-:S08]  /*08d0*/  NOP ;  /* 0x0000000000007918 */ /* 0x000fd00000000000 */
[----:B------:R-:W1:Y:S02]  /*08e0*/  USETMAXREG.TRY_ALLOC.CTAPOOL UP0, 0xa0 ;  /* 0x000000a0000079c8 */ /* 0x000e640008000600 */
[----:B-1----:R-:W-:-:S13]  /*08f0*/  PLOP3.LUT P0, PT, PT, PT, UP0, 0x80, 0x0 ;  /* 0x000000000000781c */ /* 0x002fda0003f0f008 */
[----:B------:R-:W-:Y:S05]  /*0900*/  @!P0 BRA `(.L_x_10849) ;  /* 0xfffffffc00f08947 */ /* 0x000fea000383ffff */
[----:B------:R-:W1:Y:S01]  /*0910*/  S2R R4, SR_TID.X ;  /* 0x0000000000047919 */ /* 0x000e620000002100 */
[----:B------:R-:W2:Y:S01]  /*0920*/  S2UR UR6, SR_CTAID.Y ;  /* 0x00000000000679c3 */ /* 0x000ea20000002600 */
[----:B------:R-:W-:Y:S02]  /*0930*/  ULDC UR7, c[0x0][0xc50] ;  /* 0x0003140000077ab9 */ /* 0x000fe40000000800 */
[----:B------:R-:W-:-:S05]  /*0940*/  UISETP.NE.AND UP0, UPT, UR7, 0x1, UPT ;  /* 0x000000010700788c */ /* 0x000fca000bf05270 */
[----:B------:R-:W3:Y:S06]  /*0950*/  S2UR UR8, SR_CTAID.Z ;  /* 0x00000000000879c3 */ /* 0x000eec0000002700 */
[----:B------:R-:W-:Y:S01]  /*0960*/  @UP0 ULDC UR4, c[0x0][0xc54] ;  /* 0x0003150000040ab9 */ /* 0x000fe20000000800 */
[----:B------:R-:W-:Y:S01]  /*0970*/  @UP0 ULDC UR9, c[0x0][0xc58] ;  /* 0x0003160000090ab9 */ /* 0x000fe20000000800 */
[----:B--2---:R-:W-:Y:S02]  /*0980*/  UIMAD.WIDE.U32 UR4, UR6, UR4, URZ ;  /* 0x00000004060472a5 */ /* 0x004fe4000f8e003f */
[----:B------:R-:W-:-:S02]  /*0990*/  UMOV UR10, UR6 ;  /* 0x00000006000a7c82 */ /* 0x000fc40008000000 */
[----:B------:R-:W-:Y:S01]  /*09a0*/  @UP0 USHF.R.U32.HI UR10, URZ, UR9, UR5 ;  /* 0x000000093f0a0299 */ /* 0x000fe20008011605 */
[----:B-1----:R-:W-:-:S03]  /*09b0*/  LOP3.LUT R0, R4, 0xffffff80, RZ, 0xc0, !PT ;  /* 0xffffff8004007812 */ /* 0x002fc600078ec0ff */
[----:B------:R-:W-:Y:S01]  /*09c0*/  UIADD3 UR4, -UR10, URZ, URZ ;  /* 0x0000003f0a047290 */ /* 0x000fe2000fffe13f */
[----:B------:R-:W-:Y:S06]  /*09d0*/  BAR.ARV 0x8, 0x200 ;  /* 0x0208000000007b1d */ /* 0x000fec0000002000 */
[----:B------:R-:W-:Y:S01]  /*09e0*/  ISETP.NE.AND P0, PT, R0, 0x80, PT ;  /* 0x000000800000780c */ /* 0x000fe20003f05270 */
[----:B------:R-:W-:Y:S01]  /*09f0*/  IMAD.U32 R0, RZ, RZ, UR10 ;  /* 0x0000000aff007e24 */ /* 0x000fe2000f8e00ff */
[----:B------:R-:W-:-:S04]  /*0a00*/  UIMAD UR6, UR7, UR4, UR6 ;  /* 0x00000004070672a4 */ /* 0x000fc8000f8e0206 */
[----:B------:R1:W-:Y:S07]  /*0a10*/  STL [R1+0x4], R0 ;  /* 0x0000040001007387 */ /* 0x0003ee0000100800 */
[----:B------:R-:W-:Y:S06]  /*0a20*/  @!P0 BAR.ARV 0x9, 0x100 ;  /* 0x0244000000008b1d */ /* 0x000fec0000002000 */
[----:B---3--:R-:W-:-:S13]  /*0a30*/  ISETP.LE.AND P0, PT, RZ, UR8, PT ;  /* 0x00000008ff007c0c */ /* 0x008fda000bf03270 */
[----:B-1----:R-:W-:Y:S05]  /*0a40*/  @!P0 BRA `(.L_x_10850) ;  /* 0x0000012800908947 */ /* 0x002fea0003800000 */
[----:B0-----:R-:W0:Y:S01]  /*0a50*/  LDC.64 R2, c[0x0][0x418] ;  /* 0x00010600ff027b82 */ /* 0x001e220000000a00 */
[----:B------:R-:W-:Y:S01]  /*0a60*/  ULDC UR4, c[0x0][0x448] ;  /* 0x0001120000047ab9 */ /* 0x000fe20000000800 */
[----:B------:R-:W-:Y:S01]  /*0a70*/  VIADD R19, R4, 0xffffff80 ;  /* 0xffffff8004137836 */ /* 0x000fe20000000000 */
        /* <DEDUP_REMOVED lines=14> */
[----:B---3--:R-:W-:-:S04]  /*0b60*/  UIMAD UR40, UR40, 0xc0, URZ ;  /* 0x000000c0282878a4 */ /* 0x008fc8000f8e023f */
        /* <DEDUP_REMOVED lines=23> */
.L_x_10852:
[----:B------:R-:W-:-:S11]  /*0ce0*/  UISETP.NE.AND UP0, UPT, UR5, 0x1, UPT ;  /* 0x000000010500788c */ /* 0x000fd6000bf05270 */
[----:B------:R-:W-:Y:S02]  /*0cf0*/  @UP0 ULDC.64 UR10, c[0x0][0x9e8] ;  /* 0x00027a00000a0ab9 */ /* 0x000fe40000000a00 */
[----:B------:R-:W-:-:S04]  /*0d00*/  UIMAD.WIDE.U32 UR8, UR4, UR10, URZ ;  /* 0x0000000a040872a5 */ /* 0x000fc8000f8e003f */
[----:B------:R-:W-:-:S12]  /*0d10*/  @UP0 USHF.R.U32.HI UR4, URZ, UR11, UR9 ;  /* 0x0000000b3f040299 */ /* 0x000fd80008011609 */
.L_x_10853:
[----:B------:R-:W-:-:S06]  /*0d20*/  UIMAD UR4, UR4, UR5, UR5 ;  /* 0x00000005040472a4 */ /* 0x000fcc000f8e0205 */
[----:B------:R-:W-:-:S07]  /*0d30*/  VIMNMX R0, R0, UR4, PT ;  /* 0x0000000400007c48 */ /* 0x000fce000bfe0100 */
.L_x_10851:
[----:B------:R-:W-:Y:S01]  /*0d40*/  R2UR UR4, R144 ;  /* 0x00000000900472ca */ /* 0x000fe200000e0000 */
[-C--:B------:R-:W-:Y:S02]  /*0d50*/  IMAD R18, R16, R7.reuse, -R5 ;  /* 0x0000000710127224 */ /* 0x080fe400078e0a05 */
        /* <DEDUP_REMOVED lines=32> */
.L_x_10855:
[----:B------:R-:W-:-:S11]  /*0f60*/  UISETP.NE.AND UP0, UPT, UR5, 0x1, UPT ;  /* 0x000000010500788c */ /* 0x000fd6000bf05270 */
[----:B------:R-:W-:Y:S02]  /*0f70*/  @UP0 ULDC.64 UR10, c[0x0][0x9e8] ;  /* 0x00027a00000a0ab9 */ /* 0x000fe40000000a00 */
[----:B------:R-:W-:-:S04]  /*0f80*/  UIMAD.WIDE.U32 UR8, UR4, UR10, URZ ;  /* 0x0000000a040872a5 */ /* 0x000fc8000f8e003f */
[----:B------:R-:W-:-:S12]  /*0f90*/  @UP0 USHF.R.U32.HI UR4, URZ, UR11, UR9 ;  /* 0x0000000b3f040299 */ /* 0x000fd80008011609 */
.L_x_10856:
[----:B------:R-:W-:-:S04]  /*0fa0*/  UIMAD UR4, UR4, UR5, URZ ;  /* 0x00000005040472a4 */ /* 0x000fc8000f8e023f */
[----:B------:R-:W-:-:S04]  /*0fb0*/  UISETP.LT.AND UP0, UPT, UR7, UR4, UPT ;  /* 0x000000040700728c */ /* 0x000fc8000bf01270 */
[----:B------:R-:W-:-:S12]  /*0fc0*/  USEL UR7, UR7, UR4, !UP0 ;  /* 0x0000000407077287 */ /* 0x000fd8000c000000 */
.L_x_10854:
        /* <DEDUP_REMOVED lines=47> */
.L_x_10857:
        /* <DEDUP_REMOVED lines=46> */
[----:B------:R-:W-:Y:S02]  /*15a0*/  ULEA UR4, UR5, UR38, 0xc ;  /* 0x0000002605047291 */ /* 0x000fe4000f8e603f */
[----:B------:R-:W-:Y:S02]  /*15b0*/  ULEA UR5, UR5, UR6, 0xd ;  /* 0x0000000605057291 */ /* 0x000fe4000f8e683f */
[----:B------:R-:W-:Y:S02]  /*15c0*/  UIADD3 UR4, UR4, 0xc400, URZ ;  /* 0x0000c40004047890 */ /* 0x000fe4000fffe03f */
[----:B------:R-:W-:Y:S02]  /*15d0*/  USHF.R.U32.HI UR5, URZ, 0x4, UR5 ;  /* 0x000000043f057899 */ /* 0x000fe40008011605 */
[----:B------:R-:W-:Y:S02]  /*15e0*/  USHF.R.U32.HI UR4, URZ, 0x4, UR4 ;  /* 0x000000043f047899 */ /* 0x000fe40008011604 */
[----:B------:R-:W-:-:S02]  /*15f0*/  ULOP3.LUT UR5, UR5, 0x3fff, URZ, 0xc0, !UPT ;  /* 0x00003fff05057892 */ /* 0x000fc4000f8ec03f */
[----:B------:R-:W-:-:S04]  /*1600*/  ULOP3.LUT UR41, UR4, 0x3fff, URZ, 0xc0, !UPT ;  /* 0x00003fff04297892 */ /* 0x000fc8000f8ec03f */
[----:B------:R-:W-:Y:S01]  /*1610*/  IMAD.U32 R145, RZ, RZ, UR5 ;  /* 0x00000005ff917e24 */ /* 0x000fe2000f8e00ff */
[----:B------:R-:W-:Y:S07]  /*1620*/  @!P0 BRA `(.L_x_10859) ;  /* 0x0000000000408947 */ /* 0x000fee0003800000 */
        /* <DEDUP_REMOVED lines=16> */
.L_x_10859:
[----:B------:R-:W-:-:S04]  /*1730*/  SHF.L.U32 R0, RZ, 0x1f, RZ ;  /* 0x0000001fff007819 */ /* 0x000fc800000006ff */
[----:B------:R-:W0:Y:S02]  /*1740*/  SYNCS.PHASECHK.TRANS64.TRYWAIT P0, [UR38+0x2d800], R0 ;  /* 0x02d80000ff0075a7 */ /* 0x000e240008000166 */
[----:B0-----:R-:W-:Y:S05]  /*1750*/  @!P0 BRA `(.L_x_10860) ;  /* 0x0000011c00548947 */ /* 0x001fea0003800000 */
.L_x_10993:
[----:B------:R-:W2:Y:S02]  /*1760*/  LDL R2, [R1+0xc] ;  /* 0x00000c0001027983 */ /* 0x000ea40000100800 */
[----:B--2---:R-:W-:-:S13]  /*1770*/  R2UR UR4, R2 ;  /* 0x00000000020472ca */ /* 0x004fda00000e0000 */
[----:B------:R-:W-:-:S06]  /*1780*/  ULOP3.LUT UR4, UR4, 0x1, URZ, 0xfc, !UPT ;  /* 0x0000000104047892 */ /* 0x000fcc000f8efc3f */
[----:B------:R-:W-:-:S05]  /*1790*/  IMAD.U32 R2, RZ, RZ, UR4 ;  /* 0x00000004ff027e24 */ /* 0x000fca000f8e00ff */
[----:B------:R-:W-:-:S13]  /*17a0*/  ISETP.NE.AND P0, PT, R2, 0x3, PT ;  /* 0x000000030200780c */ /* 0x000fda0003f05270 */
[----:B------:R-:W-:Y:S05]  /*17b0*/  @!P0 BRA `(.L_x_10861) ;  /* 0x0000000000048947 */ /* 0x000fea0003800000 */
[----:B------:R-:W-:Y:S01]  /*17c0*/  BPT.TRAP 0x1 ;  /* 0x000000040000795c */ /* 0x000fe20000300000 */
.L_x_10861:
[----:B------:R1:W2:Y:S01]  /*17d0*/  SYNCS.PHASECHK.TRANS64.TRYWAIT P1, [UR38+0x2d830], R0 ;  /* 0x02d83000ff0075a7 */ /* 0x0002a20008020166 */
[----:B------:R-:W-:Y:S05]  /*17e0*/  @!P0 BRA `(.L_x_10862) ;  /* 0x0000000000048947 */ /* 0x000fea0003800000 */
[----:B------:R-:W-:Y:S01]  /*17f0*/  BPT.TRAP 0x1 ;  /* 0x000000040000795c */ /* 0x000fe20000300000 */
.L_x_10862:
[----:B------:R-:W-:-:S05]  /*1800*/  IMAD.U32 R8, RZ, RZ, UR41 ;  /* 0x00000029ff087e24 */ /* 0x000fca000f8e00ff */
[----:B------:R-:W-:Y:S01]  /*1810*/  LOP3.LUT R8, R8, 0x10000, RZ, 0xfc, !PT ;  /* 0x0001000008087812 */ /* 0x000fe200078efcff */
[----:B--2---:R-:W-:Y:S06]  /*1820*/  @P1 BRA `(.L_x_10863) ;  /* 0x0000000000081947 */ /* 0x004fec0003800000 */
[----:B------:R-:W2:Y:S02]  /*1830*/  SYNCS.PHASECHK.TRANS64.TRYWAIT P1, [UR38+0x2d830], R0 ;  /* 0x02d83000ff0075a7 */ /* 0x000ea40008020166 */
[----:B--2---:R-:W-:Y:S05]  /*1840*/  @!P1 BRA `(.L_x_10864) ;  /* 0x0000011c00309947 */ /* 0x004fea0003800000 */
.L_x_10863:
[----:B------:R-:W-:Y:S05]  /*1850*/  WARPSYNC.ALL ;  /* 0x0000000000007948 */ /* 0x000fea0003800000 */
[----:B------:R-:W-:Y:S01]  /*1860*/  IMAD.MOV.U32 R9, RZ, RZ, -0x7fffffe0 ;  /* 0x80000020ff097424 */ /* 0x000fe200078e00ff */
        /* <DEDUP_REMOVED lines=9> */
[----:B------:R-:W-:Y:S01]  /*1900*/  UMOV UR15, 0x80000020 ;  /* 0x80000020000f7882 */ /* 0x000fe20000000000 */
[----:B------:R-:W-:-:S02]  /*1910*/  UMOV UR17, 0x80000020 ;  /* 0x8000002000117882 */ /* 0x000fc40000000000 */
[----:B------:R-:W-:Y:S01]  /*1920*/  ULOP3.LUT UR7, UR4, 0x10000, URZ, 0xfc, !UPT ;  /* 0x0001000004077892 */ /* 0x000fe2000f8efc3f */
[----:B------:R-:W-:Y:S01]  /*1930*/  UMOV UR19, 0x80000020 ;  /* 0x8000002000137882 */ /* 0x000fe20000000000 */
[----:B------:R-:W-:Y:S02]  /*1940*/  UMOV UR21, 0x80000020 ;  /* 0x8000002000157882 */ /* 0x000fe40000000000 */
[----:B------:R-:W-:Y:S02]  /*1950*/  UIADD3 UR14, UR7, 0x200, URZ ;  /* 0x00000200070e7890 */ /* 0x000fe4000fffe03f */
[----:B------:R-:W-:Y:S01]  /*1960*/  UIADD3 UR12, UR24, 0x300, URZ ;  /* 0x00000300180c7890 */ /* 0x000fe2000fffe03f */
[----:B------:R-:W-:Y:S01]  /*1970*/  UMOV UR10, UR7 ;  /* 0x00000007000a7c82 */ /* 0x000fe20008000000 */
[----:B------:R-:W-:Y:S01]  /*1980*/  UIADD3 UR16, UR24, 0x302, URZ ;  /* 0x0000030218107890 */ /* 0x000fe2000fffe03f */
[----:B------:R-:W-:Y:S01]  /*1990*/  HGMMA.64x128x16.F32.BF16 R24, gdesc[UR8], RZ, !UPT, gsb0 ;  /* 0x01e00000081879f0 */ /* 0x000fe2000c0018ff */
[----:B------:R-:W-:-:S02]  /*19a0*/  UIADD3 UR8, UR24, 0x2, URZ ;  /* 0x0000000218087890 */ /* 0x000fc4000fffe03f */
[----:B------:R-:W-:Y:S01]  /*19b0*/  UIADD3 UR10, UR7, 0x2, URZ ;  /* 0x00000002070a7890 */ /* 0x000fe2000fffe03f */
[----:B------:R-:W-:Y:S01]  /*19c0*/  UMOV UR9, 0x80000020 ;  /* 0x8000002000097882 */ /* 0x000fe20000000000 */
[----:B------:R-:W-:Y:S01]  /*19d0*/  UMOV UR11, 0x80000020 ;  /* 0x80000020000b7882 */ /* 0x000fe20000000000 */
        /* <DEDUP_REMOVED lines=26> */
.L_x_10865:
[----:B01----:R-:W-:Y:S01]  /*1b80*/  LOP3.LUT R0, R23, 0xffffff80, RZ, 0xc0, !PT ;  /* 0xffffff8017007812 */ /* 0x003fe200078ec0ff */
[----:B------:R-:W-:Y:S01]  /*1b90*/  IMAD.HI R5, R88, 0x55555556, RZ ;  /* 0x5555555658057827 */ /* 0x000fe200078e02ff */
[----:B------:R-:W-:Y:S01]  /*1ba0*/  R2UR UR4, R144 ;  /* 0x00000000900472ca */ /* 0x000fe200000e0000 */
[----:B------:R-:W0:Y:S01]  /*1bb0*/  S2UR UR6, SR_CgaCtaId ;  /* 0x00000000000679c3 */ /* 0x000e220000008800 */
[----:B------:R-:W-:Y:S01]  /*1bc0*/  LEA.HI R4, R22, R19, RZ, 0x2 ;  /* 0x0000001316047211 */ /* 0x000fe200078f10ff */
[----:B------:R-:W-:Y:S01]  /*1bd0*/  IMAD.IADD R0, R19, 0x1, -R0 ;  /* 0x0000000113007824 */ /* 0x000fe200078e0a00 */
[----:B------:R-:W-:Y:S01]  /*1be0*/  LEA.HI R5, R5, R5, RZ, 0x1 ;  /* 0x0000000505057211 */ /* 0x000fe200078f08ff */
[----:B------:R-:W-:Y:S01]  /*1bf0*/  UISETP.NE.AND UP0, UPT, UR39, URZ, UPT ;  /* 0x0000003f2700728c */ /* 0x000fe2000bf05270 */
[----:B------:R-:W-:Y:S01]  /*1c00*/  LOP3.LUT R10, R4, 0xfffffffc, RZ, 0xc0, !PT ;  /* 0xfffffffc040a7812 */ /* 0x000fe200078ec0ff */
[----:B------:R-:W-:Y:S01]  /*1c10*/  ULDC UR35, c[0x0][0x2f0] ;  /* 0x0000bc0000237ab9 */ /* 0x000fe20000000800 */
[----:B------:R-:W-:Y:S01]  /*1c20*/  SHF.R.S32.HI R3, RZ, 0x1f, R0 ;  /* 0x0000001fff037819 */ /* 0x000fe20000011400 */
[----:B------:R-:W-:Y:S01]  /*1c30*/  IMAD R5, R5, -0x3, R88 ;  /* 0xfffffffd05057824 */ /* 0x000fe200078e0258 */
[----:B------:R-:W-:Y:S01]  /*1c40*/  LEA R14, R17, 0xffffff80, 0x7 ;  /* 0xffffff80110e7811 */ /* 0x000fe200078e38ff */
[----:B------:R-:W-:Y:S01]  /*1c50*/  IMAD.IADD R10, R19, 0x1, -R10 ;  /* 0x00000001130a7824 */ /* 0x000fe200078e0a0a */
[CC--:B------:R-:W-:Y:S01]  /*1c60*/  LEA.HI R2, R3.reuse, R0.reuse, RZ, 0x2 ;  /* 0x0000000003027211 */ /* 0x0c0fe200078f10ff */
[----:B------:R-:W-:Y:S01]  /*1c70*/  UISETP.NE.AND UP1, UPT, UR4, URZ, UPT ;  /* 0x0000003f0400728c */ /* 0x000fe2000bf25270 */
[----:B------:R-:W-:-:S02]  /*1c80*/  LEA.HI R4, R3, R0, RZ, 0x5 ;  /* 0x0000000003047211 */ /* 0x000fc400078f28ff */
[--C-:B------:R-:W-:Y:S02]  /*1c90*/  SHF.R.S32.HI R3, RZ, 0x2, R2.reuse ;  /* 0x00000002ff037819 */ /* 0x100fe40000011402 */
[----:B------:R-:W-:Y:S02]  /*1ca0*/  SHF.R.S32.HI R6, RZ, 0x1f, R2 ;  /* 0x0000001fff067819 */ /* 0x000fe40000011402 */
[----:B------:R-:W-:Y:S02]  /*1cb0*/  SHF.R.S32.HI R4, RZ, 0x5, R4 ;  /* 0x00000005ff047819 */ /* 0x000fe40000011404 */
[----:B------:R-:W-:Y:S02]  /*1cc0*/  LEA.HI R6, R6, R3, RZ, 0x3 ;  /* 0x0000000306067211 */ /* 0x000fe400078f18ff */
[----:B------:R-:W-:Y:S01]  /*1cd0*/  LEA.HI R7, R10, R10, RZ, 0x1 ;  /* 0x0000000a0a077211 */ /* 0x000fe200078f08ff */
[----:B------:R-:W-:Y:S01]  /*1ce0*/  @UP1 ULDC UR4, c[0x0][0x44c] ;  /* 0x0001130000041ab9 */ /* 0x000fe20000000800 */
[----:B------:R-:W-:Y:S01]  /*1cf0*/  LEA R4, R4, UR40, 0x4 ;  /* 0x0000002804047c11 */ /* 0x000fe2000f8e20ff */
[----:B------:R-:W-:Y:S01]  /*1d00*/  @UP1 ULDC UR5, c[0x0][0x450] ;  /* 0x0001140000051ab9 */ /* 0x000fe20000000800 */
[----:B------:R-:W-:-:S02]  /*1d10*/  LOP3.LUT R6, R6, 0xfffffff8, RZ, 0xc0, !PT ;  /* 0xfffffff806067812 */ /* 0x000fc400078ec0ff */
[----:B------:R-:W-:Y:S02]  /*1d20*/  LOP3.LUT R7, R7, 0x1ffffffe, RZ, 0xc0, !PT ;  /* 0x1ffffffe07077812 */ /* 0x000fe400078ec0ff */
[----:B------:R-:W-:Y:S02]  /*1d30*/  IADD3 R4, R4, R3, -R6 ;  /* 0x0000000304047210 */ /* 0x000fe40007ffe806 */
[----:B------:R-:W-:Y:S01]  /*1d40*/  PLOP3.LUT P1, PT, PT, PT, UP1, 0x80, 0x0 ;  /* 0x000000000000781c */ /* 0x000fe20003f2f018 */
[----:B------:R-:W-:Y:S01]  /*1d50*/  IMAD.IADD R7, R10, 0x1, -R7 ;  /* 0x000000010a077824 */ /* 0x000fe200078e0a07 */
[----:B------:R-:W-:Y:S01]  /*1d60*/  PLOP3.LUT P2, PT, PT, PT, UP1, 0x80, 0x0 ;  /* 0x000000000000781c */ /* 0x000fe20003f4f018 */
[----:B------:R-:W-:Y:S01]  /*1d70*/  IMAD R4, R5, 0x40, R4 ;  /* 0x0000004005047824 */ /* 0x000fe200078e0204 */
[----:B------:R-:W-:-:S03]  /*1d80*/  LOP3.LUT R5, R2, 0x7ffffffc, RZ, 0xc0, !PT ;  /* 0x7ffffffc02057812 */ /* 0x000fc600078ec0ff */
[----:B------:R-:W-:Y:S02]  /*1d90*/  IMAD R11, R7, 0x8, R4 ;  /* 0x00000008070b7824 */ /* 0x000fe400078e0204 */
[----:B------:R-:W-:Y:S02]  /*1da0*/  IMAD.MOV.U32 R4, RZ, RZ, -0x80 ;  /* 0xffffff80ff047424 */ /* 0x000fe400078e00ff */
[----:B------:R-:W-:Y:S02]  /*1db0*/  IMAD.MOV.U32 R12, RZ, RZ, R11 ;  /* 0x000000ffff0c7224 */ /* 0x000fe400078e000b */
[----:B------:R-:W-:Y:S01]  /*1dc0*/  @P1 IMAD.HI.U32 R3, R11, UR4, RZ ;  /* 0x000000040b031c27 */ /* 0x000fe2000f8e00ff */
[----:B------:R-:W-:Y:S01]  /*1dd0*/  UIADD3 UR4, UR38, 0x2d840, URZ ;  /* 0x0002d84026047890 */ /* 0x000fe2000fffe03f */
[----:B------:R-:W-:Y:S02]  /*1de0*/  PLOP3.LUT P1, PT, PT, PT, UP0, 0x40, 0x0 ;  /* 0x000000000000781c */ /* 0x000fe40003f2e808 */
[----:B------:R-:W-:Y:S01]  /*1df0*/  IMAD.IADD R10, R0, 0x1, -R5 ;  /* 0x00000001000a7824 */ /* 0x000fe200078e0a05 */
[----:B------:R-:W-:Y:S01]  /*1e00*/  @P2 SHF.R.U32.HI R12, RZ, UR5, R3 ;  /* 0x00000005ff0c2c19 */ /* 0x000fe20008011603 */
[----:B------:R-:W-:Y:S01]  /*1e10*/  IMAD R3, R17, R4, 0x80 ;  /* 0x0000008011037424 */ /* 0x000fe200078e0204 */
[----:B0-----:R-:W-:Y:S01]  /*1e20*/  UPRMT UR4, UR6, 0x654, UR4 ;  /* 0x0000065406047896 */ /* 0x001fe20008000004 */
[----:B------:R-:W-:-:S02]  /*1e30*/  ULDC UR5, c[0x0][0x288] ;  /* 0x0000a20000057ab9 */ /* 0x000fc40000000800 */
[----:B------:R-:W0:Y:S01]  /*1e40*/  SHFL.IDX PT, R4, R12, RZ, 0x1c1f ;  /* 0x001c1fff0c047589 */ /* 0x000e2200000e0000 */
[----:B------:R-:W-:Y:S01]  /*1e50*/  VIADD R5, R3, 0x1 ;  /* 0x0000000103057836 */ /* 0x000fe20000000000 */
[----:B------:R-:W-:Y:S01]  /*1e60*/  ULDC UR6, c[0x0][0x9e0] ;  /* 0x0002780000067ab9 */ /* 0x000fe20000000800 */
[----:B------:R-:W-:Y:S02]  /*1e70*/  IMAD.U32 R7, RZ, RZ, UR5 ;  /* 0x00000005ff077e24 */ /* 0x000fe4000f8e00ff */
[----:B------:R-:W-:Y:S01]  /*1e80*/  IMAD R5, R10, -0x2, R5 ;  /* 0xfffffffe0a057824 */ /* 0x000fe200078e0205 */
[----:B------:R-:W-:Y:S01]  /*1e90*/  SYNCS.ARRIVE.TRANS64.RED.A1T0 RZ, [UR4], RZ ;  /* 0x000000ffffff79a7 */ /* 0x000fe20008100404 */
[----:B------:R-:W-:Y:S02]  /*1ea0*/  ULDC UR4, c[0x0][0x9dc] ;  /* 0x0002770000047ab9 */ /* 0x000fe40000000800 */
[C---:B------:R-:W-:Y:S01]  /*1eb0*/  IMAD R0, R16.reuse, UR35, R5 ;  /* 0x0000002310007c24 */ /* 0x040fe2000f8e0205 */
[----:B------:R-:W-:Y:S01]  /*1ec0*/  ULOP3.LUT UR10, URZ, UR4, URZ, 0x33, !UPT ;  /* 0x000000043f0a7292 */ /* 0x000fe2000f8e333f */
[----:B------:R-:W-:-:S02]  /*1ed0*/  IMAD R5, R16, UR35, R3 ;  /* 0x0000002310057c24 */ /* 0x000fc4000f8e0203 */
[----:B------:R-:W-:Y:S02]  /*1ee0*/  IMAD.IADD R0, R0, 0x1, -R7 ;  /* 0x0000000100007824 */ /* 0x000fe400078e0a07 */
[----:B------:R-:W-:Y:S02]  /*1ef0*/  IMAD R6, R10, -0x2, R5 ;  /* 0xfffffffe0a067824 */ /* 0x000fe400078e0205 */
[C---:B------:R-:W-:Y:S02]  /*1f00*/  VIADD R13, R0.reuse, UR6 ;  /* 0x00000006000d7c36 */ /* 0x040fe40008000000 */
[----:B------:R-:W-:Y:S02]  /*1f10*/  VIADD R15, R0, UR10 ;  /* 0x0000000a000f7c36 */ /* 0x000fe40008000000 */
[----:B------:R-:W-:Y:S01]  /*1f20*/  IMAD.U32 R146, RZ, RZ, UR10 ;  /* 0x0000000aff927e24 */ /* 0x000fe2000f8e00ff */
        /* <DEDUP_REMOVED lines=17> */
.L_x_10868:
[----:B------:R-:W-:Y:S02]  /*2040*/  ULDC UR4, c[0x0][0x9e4] ;  /* 0x0002790000047ab9 */ /* 0x000fe40000000800 */
[----:B------:R-:W-:-:S05]  /*2050*/  IMAD.U32 R20, RZ, RZ, UR4 ;  /* 0x00000004ff147e24 */ /* 0x000fca000f8e00ff */
[----:B------:R-:W-:-:S13]  /*2060*/  ISETP.NE.AND P1, PT, R20, 0x1, PT ;  /* 0x000000011400780c */ /* 0x000fda0003f25270 */
[----:B------:R-:W0:Y:S02]  /*2070*/  @P1 LDC.64 R88, c[0x0][0x9e8] ;  /* 0x00027a00ff581b82 */ /* 0x000e240000000a00 */
[----:B0-----:R-:W-:-:S05]  /*2080*/  @P1 IMAD.HI.U32 R4, R5, R88, RZ ;  /* 0x0000005805041227 */ /* 0x001fca00078e00ff */
[----:B------:R-:W-:-:S07]  /*2090*/  @P1 SHF.R.U32.HI R5, RZ, R89, R4 ;  /* 0x00000059ff051219 */ /* 0x000fce0000011604 */
.L_x_10869:
[----:B------:R-:W-:Y:S05]  /*20a0*/  BSYNC B0 ;  /* 0x0000000000007941 */ /* 0x000fea0003800000 */
.L_x_10867:
[----:B------:R-:W-:-:S04]  /*20b0*/  IMAD R5, R5, R20, -R14 ;  /* 0x0000001405057224 */ /* 0x000fc800078e0a0e */
[----:B------:R-:W-:-:S05]  /*20c0*/  IMAD R5, R10, -0x2, R5 ;  /* 0xfffffffe0a057824 */ /* 0x000fca00078e0205 */
[----:B------:R-:W-:Y:S02]  /*20d0*/  VIADDMNMX R0, R5, R20, R0, PT ;  /* 0x0000001405007246 */ /* 0x000fe40003800100 */
[----:B------:R-:W-:-:S07]  /*20e0*/  VIMNMX R2, R2, R5, !PT ;  /* 0x0000000502027248 */ /* 0x000fce0007fe0100 */
.L_x_10866:
[----:B------:R-:W0:Y:S01]  /*20f0*/  SHFL.IDX PT, R12, R12, 0x1, 0x1c1f ;  /* 0x003c1f000c0c7f89 */ /* 0x000e2200000e0000 */
[----:B------:R-:W-:-:S06]  /*2100*/  UISETP.NE.AND UP0, UPT, UR39, URZ, UPT ;  /* 0x0000003f2700728c */ /* 0x000fcc000bf05270 */
        /* <DEDUP_REMOVED lines=18> */
.L_x_10872:
[----:B------:R-:W-:Y:S02]  /*2230*/  ULDC UR4, c[0x0][0x9e4] ;  /* 0x0002790000047ab9 */ /* 0x000fe40000000800 */
[----:B------:R-:W-:-:S05]  /*2240*/  IMAD.U32 R13, RZ, RZ, UR4 ;  /* 0x00000004ff0d7e24 */ /* 0x000fca000f8e00ff */
[----:B------:R-:W-:-:S13]  /*2250*/  ISETP.NE.AND P1, PT, R13, 0x1, PT ;  /* 0x000000010d00780c */ /* 0x000fda0003f25270 */
[----:B------:R-:W0:Y:S02]  /*2260*/  @P1 LDC.64 R20, c[0x0][0x9e8] ;  /* 0x00027a00ff141b82 */ /* 0x000e240000000a00 */
[----:B0-----:R-:W-:-:S05]  /*2270*/  @P1 IMAD.HI.U32 R12, R5, R20, RZ ;  /* 0x00000014050c1227 */ /* 0x001fca00078e00ff */
[----:B------:R-:W-:-:S07]  /*2280*/  @P1 SHF.R.U32.HI R5, RZ, R21, R12 ;  /* 0x00000015ff051219 */ /* 0x000fce000001160c */
.L_x_10873:
[----:B------:R-:W-:Y:S05]  /*2290*/  BSYNC B0 ;  /* 0x0000000000007941 */ /* 0x000fea0003800000 */
.L_x_10871:
[----:B------:R-:W-:-:S04]  /*22a0*/  IMAD R5, R5, R13, -R14 ;  /* 0x0000000d05057224 */ /* 0x000fc800078e0a0e */
[----:B------:R-:W-:-:S05]  /*22b0*/  IMAD R5, R10, -0x2, R5 ;  /* 0xfffffffe0a057824 */ /* 0x000fca00078e0205 */
[----:B------:R-:W-:Y:S02]  /*22c0*/  VIADDMNMX R4, R5, R13, R4, PT ;  /* 0x0000000d05047246 */ /* 0x000fe40003800104 */
[----:B------:R-:W-:-:S07]  /*22d0*/  VIMNMX R6, R6, R5, !PT ;  /* 0x0000000506067248 */ /* 0x000fce0007fe0100 */
.L_x_10870:
[C---:B------:R-:W-:Y:S01]  /*22e0*/  ISETP.GE.AND P5, PT, R3.reuse, 0x2, PT ;  /* 0x000000020300780c */ /* 0x040fe20003fa6270 */
[----:B------:R-:W-:Y:S01]  /*22f0*/  ULDC UR11, c[0x0][0x988] ;  /* 0x00026200000b7ab9 */ /* 0x000fe20000000800 */
[C---:B------:R-:W-:Y:S01]  /*2300*/  ISETP.GE.AND P4, PT, R3.reuse, 0xa, PT ;  /* 0x0000000a0300780c */ /* 0x040fe20003f86270 */
[----:B------:R-:W-:Y:S01]  /*2310*/  UISETP.NE.AND UP0, UPT, UR39, URZ, UPT ;  /* 0x0000003f2700728c */ /* 0x000fe2000bf05270 */
[----:B------:R-:W-:Y:S02]  /*2320*/  ISETP.GT.AND P1, PT, R2, 0x1, !P5 ;  /* 0x000000010200780c */ /* 0x000fe40006f24270 */
[----:B------:R-:W-:Y:S02]  /*2330*/  P2R R12, PR, RZ, 0x1 ;  /* 0x00000001ff0c7803 */ /* 0x000fe40000000000 */
[----:B------:R-:W-:Y:S02]  /*2340*/  ISETP.LT.OR P1, PT, R0, 0x2, P1 ;  /* 0x000000020000780c */ /* 0x000fe40000f21670 */
[----:B------:R-:W-:-:S02]  /*2350*/  ISETP.GE.AND P0, PT, R3, 0x11, PT ;  /* 0x000000110300780c */ /* 0x000fc40003f06270 */
[----:B------:R-:W-:Y:S02]  /*2360*/  FSEL R25, R25, -INF , !P1 ;  /* 0xff80000019197808 */ /* 0x000fe40004800000 */
[----:B------:R-:W-:Y:S02]  /*2370*/  ISETP.GT.AND P1, PT, R2, 0x9, !P4 ;  /* 0x000000090200780c */ /* 0x000fe40006724270 */
[----:B------:R-:W-:Y:S02]  /*2380*/  ISETP.GE.AND P2, PT, R3, 0x1, PT ;  /* 0x000000010300780c */ /* 0x000fe40003f46270 */
[----:B------:R-:W-:Y:S02]  /*2390*/  ISETP.LT.OR P1, PT, R0, 0xa, P1 ;  /* 0x0000000a0000780c */ /* 0x000fe40000f21670 */
[----:B------:R-:W-:Y:S02]  /*23a0*/  ISETP.GT.AND P3, PT, R2, RZ, !P2 ;  /* 0x000000ff0200720c */ /* 0x000fe40005764270 */
[----:B------:R-:W-:-:S02]  /*23b0*/  FSEL R29, R29, -INF , !P1 ;  /* 0xff8000001d1d7808 */ /* 0x000fc40004800000 */
[----:B------:R-:W-:Y:S02]  /*23c0*/  ISETP.GT.AND P1, PT, R2, 0x10, !P0 ;  /* 0x000000100200780c */ /* 0x000fe40004724270 */
[C---:B------:R-:W-:Y:S02]  /*23d0*/  ISETP.GE.AND P0, PT, R3.reuse, 0x12, PT ;  /* 0x000000120300780c */ /* 0x040fe40003f06270 */
[----:B------:R-:W-:Y:S02]  /*23e0*/  ISETP.LT.OR P1, PT, R0, 0x11, P1 ;  /* 0x000000110000780c */ /* 0x000fe40000f21670 */
[----:B------:R-:W-:Y:S02]  /*23f0*/  ISETP.GE.AND P4, PT, R3, 0x4a, PT ;  /* 0x0000004a0300780c */ /* 0x000fe40003f86270 */
[----:B------:R-:W-:Y:S02]  /*2400*/  FSEL R32, R32, -INF , !P1 ;  /* 0xff80000020207808 */ /* 0x000fe40004800000 */
[----:B------:R-:W-:-:S02]  /*2410*/  ISETP.GT.AND P1, PT, R2, 0x11, !P0 ;  /* 0x000000110200780c */ /* 0x000fc40004724270 */
[----:B------:R-:W-:Y:S02]  /*2420*/  ISETP.GE.AND P0, PT, R3, 0x19, PT ;  /* 0x000000190300780c */ /* 0x000fe40003f06270 */
[C---:B------:R-:W-:Y:S02]  /*2430*/  ISETP.LT.OR P1, PT, R0.reuse, 0x12, P1 ;  /* 0x000000120000780c */ /* 0x040fe40000f21670 */
[----:B------:R-:W-:Y:S02]  /*2440*/  ISETP.LT.OR P3, PT, R0, 0x1, P3 ;  /* 0x000000010000780c */ /* 0x000fe40001f61670 */
[----:B------:R-:W-:Y:S02]  /*2450*/  FSEL R33, R33, -INF , !P1 ;  /* 0xff80000021217808 */ /* 0x000fe40004800000 */
[----:B------:R-:W-:Y:S02]  /*2460*/  ISETP.GT.AND P1, PT, R2, 0x18, !P0 ;  /* 0x000000180200780c */ /* 0x000fe40004724270 */
[----:B------:R-:W-:-:S02]  /*2470*/  ISETP.GE.AND P0, PT, R3, 0x1a, PT ;  /* 0x0000001a0300780c */ /* 0x000fc40003f06270 */
[----:B------:R-:W-:Y:S02]  /*2480*/  ISETP.LT.OR P1, PT, R0, 0x19, P1 ;  /* 0x000000190000780c */ /* 0x000fe40000f21670 */
[C---:B------:R-:W-:Y:S02]  /*2490*/  ISETP.GE.AND P6, PT, R3.reuse, 0x9, PT ;  /* 0x000000090300780c */ /* 0x040fe40003fc6270 */
[----:B------:R-:W-:Y:S02]  /*24a0*/  FSEL R36, R36, -INF , !P1 ;  /* 0xff80000024247808 */ /* 0x000fe40004800000 */
[----:B------:R-:W-:Y:S02]  /*24b0*/  ISETP.GT.AND P1, PT, R2, 0x19, !P0 ;  /* 0x000000190200780c */ /* 0x000fe40004724270 */
[----:B------:R-:W-:Y:S02]  /*24c0*/  ISETP.GE.AND P0, PT, R3, 0x21, PT ;  /* 0x000000210300780c */ /* 0x000fe40003f06270 */
[----:B------:R-:W-:-:S02]  /*24d0*/  ISETP.LT.OR P1, PT, R0, 0x1a, P1 ;  /* 0x0000001a0000780c */ /* 0x000fc40000f21670 */
[----:B------:R-:W-:Y:S02]  /*24e0*/  FSEL R24, R24, -INF , !P3 ;  /* 0xff80000018187808 */ /* 0x000fe40005800000 */
[----:B------:R-:W-:Y:S02]  /*24f0*/  FSEL R37, R37, -INF , !P1 ;  /* 0xff80000025257808 */ /* 0x000fe40004800000 */
[----:B------:R-:W-:Y:S02]  /*2500*/  ISETP.GT.AND P1, PT, R2, 0x20, !P0 ;  /* 0x000000200200780c */ /* 0x000fe40004724270 */
[----:B------:R-:W-:Y:S02]  /*2510*/  ISETP.GE.AND P0, PT, R3, 0x22, PT ;  /* 0x000000220300780c */ /* 0x000fe40003f06270 */
[----:B------:R-:W-:Y:S02]  /*2520*/  ISETP.LT.OR P1, PT, R0, 0x21, P1 ;  /* 0x000000210000780c */ /* 0x000fe40000f21670 */
[----:B------:R-:W-:-:S02]  /*2530*/  ISETP.GT.AND P3, PT, R2, 0x8, !P6 ;  /* 0x000000080200780c */ /* 0x000fc40007764270 */
[----:B------:R-:W-:Y:S02]  /*2540*/  FSEL R40, R40, -INF , !P1 ;  /* 0xff80000028287808 */ /* 0x000fe40004800000 */
[----:B------:R-:W-:Y:S02]  /*2550*/  ISETP.GT.AND P1, PT, R2, 0x21, !P0 ;  /* 0x000000210200780c */ /* 0x000fe40004724270 */
[----:B------:R-:W-:Y:S02]  /*2560*/  ISETP.GE.AND P0, PT, R3, 0x29, PT ;  /* 0x000000290300780c */ /* 0x000fe40003f06270 */
[C---:B------:R-:W-:Y:S02]  /*2570*/  ISETP.LT.OR P1, PT, R0.reuse, 0x22, P1 ;  /* 0x000000220000780c */ /* 0x040fe40000f21670 */
[----:B------:R-:W-:Y:S02]  /*2580*/  ISETP.LT.OR P3, PT, R0, 0x9, P3 ;  /* 0x000000090000780c */ /* 0x000fe40001f61670 */
[----:B------:R-:W-:-:S02]  /*2590*/  FSEL R41, R41, -INF , !P1 ;  /* 0xff80000029297808 */ /* 0x000fc40004800000 */
[----:B------:R-:W-:Y:S02]  /*25a0*/  ISETP.GT.AND P1, PT, R2, 0x28, !P0 ;  /* 0x000000280200780c */ /* 0x000fe40004724270 */
[----:B------:R-:W-:Y:S02]  /*25b0*/  ISETP.GE.AND P0, PT, R3, 0x2a, PT ;  /* 0x0000002a0300780c */ /* 0x000fe40003f06270 */
[----:B------:R-:W-:Y:S02]  /*25c0*/  ISETP.LT.OR P1, PT, R0, 0x29, P1 ;  /* 0x000000290000780c */ /* 0x000fe40000f21670 */
[----:B------:R-:W-:Y:S02]  /*25d0*/  FSEL R28, R28, -INF , !P3 ;  /* 0xff8000001c1c7808 */ /* 0x000fe40005800000 */
[----:B------:R-:W-:Y:S02]  /*25e0*/  FSEL R44, R44, -INF , !P1 ;  /* 0xff8000002c2c7808 */ /* 0x000fe40004800000 */
[----:B------:R-:W-:-:S02]  /*25f0*/  ISETP.GT.AND P1, PT, R2, 0x29, !P0 ;  /* 0x000000290200780c */ /* 0x000fc40004724270 */
[----:B------:R-:W-:Y:S02]  /*2600*/  ISETP.GE.AND P0, PT, R3, 0x31, PT ;  /* 0x000000310300780c */ /* 0x000fe40003f06270 */
[----:B------:R-:W-:Y:S02]  /*2610*/  ISETP.LT.OR P1, PT, R0, 0x2a, P1 ;  /* 0x0000002a0000780c */ /* 0x000fe40000f21670 */
[----:B------:R-:W-:Y:S02]  /*2620*/  ISETP.GT.AND P2, PT, R6, RZ, !P2 ;  /* 0x000000ff0600720c */ /* 0x000fe40005744270 */
[----:B------:R-:W-:Y:S02]  /*2630*/  FSEL R45, R45, -INF , !P1 ;  /* 0xff8000002d2d7808 */ /* 0x000fe40004800000 */
[----:B------:R-:W-:Y:S02]  /*2640*/  ISETP.GT.AND P1, PT, R2, 0x30, !P0 ;  /* 0x000000300200780c */ /* 0x000fe40004724270 */
[----:B------:R-:W-:-:S02]  /*2650*/  ISETP.GE.AND P0, PT, R3, 0x32, PT ;  /* 0x000000320300780c */ /* 0x000fc40003f06270 */
[----:B------:R-:W-:Y:S02]  /*2660*/  ISETP.LT.OR P1, PT, R0, 0x31, P1 ;  /* 0x000000310000780c */ /* 0x000fe40000f21670 */
[----:B------:R-:W-:Y:S02]  /*2670*/  ISETP.LT.OR P2, PT, R4, 0x1, P2 ;  /* 0x000000010400780c */ /* 0x000fe40001741670 */
[----:B------:R-:W-:Y:S02]  /*2680*/  FSEL R48, R48, -INF , !P1 ;  /* 0xff80000030307808 */ /* 0x000fe40004800000 */
[----:B------:R-:W-:Y:S02]  /*2690*/  ISETP.GT.AND P1, PT, R2, 0x31, !P0 ;  /* 0x000000310200780c */ /* 0x000fe40004724270 */
[----:B------:R-:W-:Y:S02]  /*26a0*/  ISETP.GE.AND P0, PT, R3, 0x39, PT ;  /* 0x000000390300780c */ /* 0x000fe40003f06270 */
[----:B------:R-:W-:-:S02]  /*26b0*/  ISETP.LT.OR P1, PT, R0, 0x32, P1 ;  /* 0x000000320000780c */ /* 0x000fc40000f21670 */
[----:B------:R-:W-:Y:S02]  /*26c0*/  ISETP.GT.AND P5, PT, R6, 0x1, !P5 ;  /* 0x000000010600780c */ /* 0x000fe40006fa4270 */
[----:B------:R-:W-:Y:S02]  /*26d0*/  FSEL R49, R49, -INF , !P1 ;  /* 0xff80000031317808 */ /* 0x000fe40004800000 */
[----:B------:R-:W-:Y:S02]  /*26e0*/  ISETP.GT.AND P1, PT, R2, 0x38, !P0 ;  /* 0x000000380200780c */ /* 0x000fe40004724270 */
[----:B------:R-:W-:Y:S02]  /*26f0*/  ISETP.GE.AND P0, PT, R3, 0x3a, PT ;  /* 0x0000003a0300780c */ /* 0x000fe40003f06270 */
[----:B------:R-:W-:Y:S02]  /*2700*/  ISETP.LT.OR P1, PT, R0, 0x39, P1 ;  /* 0x000000390000780c */ /* 0x000fe40000f21670 */
[----:B------:R-:W-:-:S02]  /*2710*/  FSEL R21, R26, -INF , !P2 ;  /* 0xff8000001a157808 */ /* 0x000fc40005000000 */
[----:B------:R-:W-:Y:S02]  /*2720*/  FSEL R52, R52, -INF , !P1 ;  /* 0xff80000034347808 */ /* 0x000fe40004800000 */
[----:B------:R-:W-:Y:S02]  /*2730*/  ISETP.GT.AND P1, PT, R2, 0x39, !P0 ;  /* 0x000000390200780c */ /* 0x000fe40004724270 */
[----:B------:R-:W-:Y:S02]  /*2740*/  ISETP.GE.AND P0, PT, R3, 0x41, PT ;  /* 0x000000410300780c */ /* 0x000fe40003f06270 */
[----:B------:R-:W-:Y:S02]  /*2750*/  ISETP.LT.OR P1, PT, R0, 0x3a, P1 ;  /* 0x0000003a0000780c */ /* 0x000fe40000f21670 */
        /* <DEDUP_REMOVED lines=8> */
[C---:B------:R-:W-:Y:S02]  /*27e0*/  ISETP.GE.AND P0, PT, R3.reuse, 0x49, PT ;  /* 0x000000490300780c */ /* 0x040fe40003f06270 */
[----:B------:R-:W-:Y:S02]  /*27f0*/  ISETP.LT.OR P1, PT, R0, 0x42, P1 ;  /* 0x000000420000780c */ /* 0x000fe40000f21670 */
[----:B------:R-:W-:Y:S02]  /*2800*/  ISETP.GE.AND P5, PT, R3, 0xa, PT ;  /* 0x0000000a0300780c */ /* 0x000fe40003fa6270 */
[----:B------:R-:W-:Y:S02]  /*2810*/  FSEL R57, R57, -INF , !P1 ;  /* 0xff80000039397808 */ /* 0x000fe40004800000 */
[----:B------:R-:W-:Y:S02]  /*2820*/  ISETP.GT.AND P1, PT, R2, 0x48, !P0 ;  /* 0x000000480200780c */ /* 0x000fe40004724270 */
[----:B------:R-:W-:-:S02]  /*2830*/  ISETP.GE.AND P0, PT, R3, 0x59, PT ;  /* 0x000000590300780c */ /* 0x000fc40003f06270 */
[----:B------:R-:W-:Y:S02]  /*2840*/  ISETP.LT.OR P1, PT, R0, 0x49, P1 ;  /* 0x000000490000780c */ /* 0x000fe40000f21670 */
[----:B------:R-:W-:Y:S02]  /*2850*/  R2UR UR10, R18 ;  /* 0x00000000120a72ca */ /* 0x000fe400000e0000 */
[----:B------:R-:W-:Y:S02]  /*2860*/  FSEL R60, R60, -INF , !P1 ;  /* 0xff8000003c3c7808 */ /* 0x000fe40004800000 */
[----:B------:R-:W-:Y:S02]  /*2870*/  ISETP.GT.AND P1, PT, R2, 0x49, !P4 ;  /* 0x000000490200780c */ /* 0x000fe40006724270 */
[----:B------:R-:W-:Y:S02]  /*2880*/  ISETP.GT.AND P4, PT, R6, 0x49, !P4 ;  /* 0x000000490600780c */ /* 0x000fe40006784270 */
[----:B------:R-:W-:-:S02]  /*2890*/  ISETP.LT.OR P1, PT, R0, 0x4a, P1 ;  /* 0x0000004a0000780c */ /* 0x000fc40000f21670 */
[----:B------:R-:W-:Y:S02]  /*28a0*/  ISETP.LT.OR P4, PT, R4, 0x4a, P4 ;  /* 0x0000004a0400780c */ /* 0x000fe40002781670 */
[----:B------:R-:W-:Y:S02]  /*28b0*/  FSEL R61, R61, -INF , !P1 ;  /* 0xff8000003d3d7808 */ /* 0x000fe40004800000 */
[----:B------:R-:W-:Y:S02]  /*28c0*/  ISETP.GE.AND P1, PT, R3, 0x51, PT ;  /* 0x000000510300780c */ /* 0x000fe40003f26270 */
[----:B------:R-:W-:Y:S02]  /*28d0*/  FSEL R63, R63, -INF , !P4 ;  /* 0xff8000003f3f7808 */ /* 0x000fe40006000000 */
[----:B------:R-:W-:Y:S02]  /*28e0*/  ISETP.GT.AND P3, PT, R2, 0x50, !P1 ;  /* 0x000000500200780c */ /* 0x000fe40004f64270 */
[----:B------:R-:W-:-:S02]  /*28f0*/  ISETP.GT.AND P4, PT, R6, 0x58, !P0 ;  /* 0x000000580600780c */ /* 0x000fc40004784270 */
[----:B------:R-:W-:Y:S02]  /*2900*/  ISETP.LT.OR P3, PT, R0, 0x51, P3 ;  /* 0x000000510000780c */ /* 0x000fe40001f61670 */
[----:B------:R-:W-:Y:S02]  /*2910*/  ISETP.LT.OR P4, PT, R4, 0x59, P4 ;  /* 0x000000590400780c */ /* 0x000fe40002781670 */
[----:B------:R-:W-:Y:S02]  /*2920*/  FSEL R64, R64, -INF , !P3 ;  /* 0xff80000040407808 */ /* 0x000fe40005800000 */
[----:B------:R-:W-:Y:S02]  /*2930*/  ISETP.GE.AND P3, PT, R3, 0x52, PT ;  /* 0x000000520300780c */ /* 0x000fe40003f66270 */
[----:B------:R-:W-:Y:S02]  /*2940*/  FSEL R70, R70, -INF , !P4 ;  /* 0xff80000046467808 */ /* 0x000fe40006000000 */
[----:B------:R-:W-:-:S02]  /*2950*/  ISETP.GT.AND P6, PT, R2, 0x51, !P3 ;  /* 0x000000510200780c */ /* 0x000fc40005fc4270 */
[----:B------:R-:W-:Y:S02]  /*2960*/  R2UR UR4, R144 ;  /* 0x00000000900472ca */ /* 0x000fe400000e0000 */
[----:B------:R-:W-:-:S04]  /*2970*/  ISETP.LT.OR P6, PT, R0, 0x52, P6 ;  /* 0x000000520000780c */ /* 0x000fc800037c1670 */
[----:B------:R-:W-:Y:S02]  /*2980*/  FSEL R65, R65, -INF , !P6 ;  /* 0xff80000041417808 */ /* 0x000fe40007000000 */
[----:B------:R-:W-:Y:S02]  /*2990*/  ISETP.GT.AND P6, PT, R2, 0x58, !P0 ;  /* 0x000000580200780c */ /* 0x000fe400047c4270 */
[----:B------:R-:W-:Y:S02]  /*29a0*/  ISETP.GE.AND P0, PT, R3, 0x69, PT ;  /* 0x000000690300780c */ /* 0x000fe40003f06270 */
[----:B------:R-:W-:Y:S01]  /*29b0*/  ISETP.LT.OR P6, PT, R0, 0x59, P6 ;  /* 0x000000590000780c */ /* 0x000fe200037c1670 */
[----:B------:R-:W-:-:S03]  /*29c0*/  UISETP.NE.AND UP1, UPT, UR4, URZ, UPT ;  /* 0x0000003f0400728c */ /* 0x000fc6000bf25270 */
[----:B------:R-:W-:Y:S02]  /*29d0*/  FSEL R68, R68, -INF , !P6 ;  /* 0xff80000044447808 */ /* 0x000fe40007000000 */
[----:B------:R-:W-:-:S04]  /*29e0*/  ISETP.GE.AND P6, PT, R3, 0x5a, PT ;  /* 0x0000005a0300780c */ /* 0x000fc80003fc6270 */
[----:B------:R-:W-:Y:S02]  /*29f0*/  ISETP.GT.AND P6, PT, R2, 0x59, !P6 ;  /* 0x000000590200780c */ /* 0x000fe400077c4270 */
[----:B------:R-:W-:Y:S01]  /*2a00*/  @UP1 ULDC UR4, c[0x0][0x44c] ;  /* 0x0001130000041ab9 */ /* 0x000fe20000000800 */
[----:B------:R-:W-:Y:S01]  /*2a10*/  @UP1 ULDC UR14, c[0x0][0x450] ;  /* 0x00011400000e1ab9 */ /* 0x000fe20000000800 */
[----:B------:R-:W-:Y:S01]  /*2a20*/  ISETP.LT.OR P6, PT, R0, 0x5a, P6 ;  /* 0x0000005a0000780c */ /* 0x000fe200037c1670 */
[----:B------:R-:W-:-:S03]  /*2a30*/  UIMAD.WIDE.U32 UR4, UR40, UR4, URZ ;  /* 0x00000004280472a5 */ /* 0x000fc6000f8e003f */
[----:B------:R-:W-:Y:S01]  /*2a40*/  FSEL R69, R69, -INF , !P6 ;  /* 0xff80000045457808 */ /* 0x000fe20007000000 */
[----:B------:R-:W-:Y:S01]  /*2a50*/  @UP1 USHF.R.U32.HI UR40, URZ, UR14, UR5 ;  /* 0x0000000e3f281299 */ /* 0x000fe20008011605 */
[----:B------:R-:W-:-:S03]  /*2a60*/  ISETP.GE.AND P6, PT, R3, 0x61, PT ;  /* 0x000000610300780c */ /* 0x000fc60003fc6270 */
[----:B------:R-:W-:Y:S01]  /*2a70*/  UIADD3 UR40, UR10, UR40, URZ ;  /* 0x000000280a287290 */ /* 0x000fe2000fffe03f */
[----:B------:R-:W-:-:S03]  /*2a80*/  ISETP.GT.AND P6, PT, R2, 0x60, !P6 ;  /* 0x000000600200780c */ /* 0x000fc600077c4270 */
[----:B------:R-:W-:Y:S01]  /*2a90*/  UIADD3 UR6, UR40, UR6, URZ ;  /* 0x0000000628067290 */ /* 0x000fe2000fffe03f */
[----:B------:R-:W-:-:S04]  /*2aa0*/  ISETP.LT.OR P6, PT, R0, 0x61, P6 ;  /* 0x000000610000780c */ /* 0x000fc800037c1670 */
[----:B------:R-:W-:Y:S02]  /*2ab0*/  FSEL R72, R72, -INF , !P6 ;  /* 0xff80000048487808 */ /* 0x000fe40007000000 */
[----:B------:R-:W-:-:S04]  /*2ac0*/  ISETP.GE.AND P6, PT, R3, 0x9, PT ;  /* 0x000000090300780c */ /* 0x000fc80003fc6270 */
[----:B------:R-:W-:Y:S02]  /*2ad0*/  ISETP.GT.AND P2, PT, R6, 0x8, !P6 ;  /* 0x000000080600780c */ /* 0x000fe40007744270 */
[----:B------:R-:W-:Y:S02]  /*2ae0*/  ISETP.GE.AND P6, PT, R3, 0x11, PT ;  /* 0x000000110300780c */ /* 0x000fe40003fc6270 */
[----:B------:R-:W-:-:S04]  /*2af0*/  ISETP.LT.OR P2, PT, R4, 0x9, P2 ;  /* 0x000000090400780c */ /* 0x000fc80001741670 */
[----:B------:R-:W-:Y:S02]  /*2b00*/  FSEL R13, R30, -INF , !P2 ;  /* 0xff8000001e0d7808 */ /* 0x000fe40005000000 */
        /* <DEDUP_REMOVED lines=62> */
[----:B------:R-:W-:Y:S02]  /*2ef0*/  ISETP.LT.OR P2, PT, R4, 0x49, P2 ;  /* 0x000000490400780c */ /* 0x000fe40001741670 */
[----:B------:R-:W-:Y:S02]  /*2f00*/  ISETP.GT.AND P4, PT, R6, 0x61, !P6 ;  /* 0x000000610600780c */ /* 0x000fe40007784270 */
[----:B------:R-:W-:-:S02]  /*2f10*/  FSEL R62, R62, -INF , !P2 ;  /* 0xff8000003e3e7808 */ /* 0x000fc40005000000 */
[C---:B------:R-:W-:Y:S02]  /*2f20*/  ISETP.GT.AND P2, PT, R6.reuse, 0x50, !P1 ;  /* 0x000000500600780c */ /* 0x040fe40004f44270 */
[C---:B------:R-:W-:Y:S02]  /*2f30*/  ISETP.GT.AND P1, PT, R6.reuse, 0x51, !P3 ;  /* 0x000000510600780c */ /* 0x040fe40005f24270 */
[----:B------:R-:W-:Y:S02]  /*2f40*/  ISETP.GT.AND P3, PT, R6, 0x59, !P5 ;  /* 0x000000590600780c */ /* 0x000fe40006f64270 */
[----:B------:R-:W-:Y:S02]  /*2f50*/  ISETP.LT.OR P1, PT, R4, 0x52, P1 ;  /* 0x000000520400780c */ /* 0x000fe40000f21670 */
[----:B------:R-:W-:Y:S02]  /*2f60*/  ISETP.GE.AND P5, PT, R3, 0x61, PT ;  /* 0x000000610300780c */ /* 0x000fe40003fa6270 */
[----:B------:R-:W-:-:S02]  /*2f70*/  FSEL R67, R67, -INF , !P1 ;  /* 0xff80000043437808 */ /* 0x000fc40004800000 */
[----:B------:R-:W-:Y:S02]  /*2f80*/  ISETP.LT.OR P3, PT, R4, 0x5a, P3 ;  /* 0x0000005a0400780c */ /* 0x000fe40001f61670 */
[----:B------:R-:W-:Y:S02]  /*2f90*/  ISETP.GT.AND P1, PT, R6, 0x60, !P5 ;  /* 0x000000600600780c */ /* 0x000fe40006f24270 */
[----:B------:R-:W-:Y:S02]  /*2fa0*/  FSEL R71, R71, -INF , !P3 ;  /* 0xff80000047477808 */ /* 0x000fe40005800000 */
[----:B------:R-:W-:Y:S02]  /*2fb0*/  ISETP.LT.OR P1, PT, R4, 0x61, P1 ;  /* 0x000000610400780c */ /* 0x000fe40000f21670 */
[----:B------:R-:W-:Y:S02]  /*2fc0*/  ISETP.GT.AND P3, PT, R6, 0x68, !P0 ;  /* 0x000000680600780c */ /* 0x000fe40004764270 */
[----:B------:R-:W-:-:S02]  /*2fd0*/  FSEL R74, R74, -INF , !P1 ;  /* 0xff8000004a4a7808 */ /* 0x000fc40004800000 */
[C---:B------:R-:W-:Y:S02]  /*2fe0*/  ISETP.LT.OR P3, PT, R4.reuse, 0x69, P3 ;  /* 0x000000690400780c */ /* 0x040fe40001f61670 */
[----:B------:R-:W-:Y:S02]  /*2ff0*/  ISETP.LT.OR P2, PT, R4, 0x51, P2 ;  /* 0x000000510400780c */ /* 0x000fe40001741670 */
[----:B------:R-:W-:Y:S02]  /*3000*/  ISETP.GE.AND P1, PT, R3, 0x71, PT ;  /* 0x000000710300780c */ /* 0x000fe40003f26270 */
[----:B------:R-:W-:Y:S02]  /*3010*/  FSEL R78, R78, -INF , !P3 ;  /* 0xff8000004e4e7808 */ /* 0x000fe40005800000 */
[----:B------:R-:W-:Y:S02]  /*3020*/  FSEL R66, R66, -INF , !P2 ;  /* 0xff80000042427808 */ /* 0x000fe40005000000 */
[----:B------:R-:W-:-:S02]  /*3030*/  ISETP.LT.OR P4, PT, R4, 0x62, P4 ;  /* 0x000000620400780c */ /* 0x000fc40002781670 */
[----:B------:R-:W-:Y:S02]  /*3040*/  ISETP.GT.AND P3, PT, R6, 0x70, !P1 ;  /* 0x000000700600780c */ /* 0x000fe40004f64270 */
[----:B------:R-:W-:Y:S02]  /*3050*/  ISETP.GE.AND P2, PT, R3, 0x6a, PT ;  /* 0x0000006a0300780c */ /* 0x000fe40003f46270 */
[----:B------:R-:W-:Y:S02]  /*3060*/  FSEL R75, R75, -INF , !P4 ;  /* 0xff8000004b4b7808 */ /* 0x000fe40006000000 */
[----:B------:R-:W-:Y:S02]  /*3070*/  ISETP.LT.OR P3, PT, R4, 0x71, P3 ;  /* 0x000000710400780c */ /* 0x000fe40001f61670 */
[----:B------:R-:W-:Y:S02]  /*3080*/  ISETP.GT.AND P4, PT, R6, 0x69, !P2 ;  /* 0x000000690600780c */ /* 0x000fe40005784270 */
[----:B------:R-:W-:-:S02]  /*3090*/  ISETP.GE.AND P5, PT, R3, 0x72, PT ;  /* 0x000000720300780c */ /* 0x000fc40003fa6270 */
[----:B------:R-:W-:Y:S02]  /*30a0*/  FSEL R82, R82, -INF , !P3 ;  /* 0xff80000052527808 */ /* 0x000fe40005800000 */
[----:B------:R-:W-:Y:S02]  /*30b0*/  ISETP.LT.OR P4, PT, R4, 0x6a, P4 ;  /* 0x0000006a0400780c */ /* 0x000fe40002781670 */
[----:B------:R-:W-:Y:S02]  /*30c0*/  ISETP.GT.AND P3, PT, R6, 0x71, !P5 ;  /* 0x000000710600780c */ /* 0x000fe40006f64270 */
[----:B------:R-:W-:Y:S02]  /*30d0*/  FSEL R79, R79, -INF , !P4 ;  /* 0xff8000004f4f7808 */ /* 0x000fe40006000000 */
[----:B------:R-:W-:Y:S02]  /*30e0*/  ISETP.LT.OR P3, PT, R4, 0x72, P3 ;  /* 0x000000720400780c */ /* 0x000fe40001f61670 */
[----:B------:R-:W-:-:S02]  /*30f0*/  ISETP.GE.AND P4, PT, R3, 0x79, PT ;  /* 0x000000790300780c */ /* 0x000fc40003f86270 */
[----:B------:R-:W-:Y:S02]  /*3100*/  FSEL R83, R83, -INF , !P3 ;  /* 0xff80000053537808 */ /* 0x000fe40005800000 */
[----:B------:R-:W-:Y:S02]  /*3110*/  ISETP.GT.AND P3, PT, R6, 0x78, !P4 ;  /* 0x000000780600780c */ /* 0x000fe40006764270 */
[----:B------:R-:W-:Y:S02]  /*3120*/  ISETP.GT.AND P6, PT, R2, 0x61, !P6 ;  /* 0x000000610200780c */ /* 0x000fe400077c4270 */
[----:B------:R-:W-:Y:S02]  /*3130*/  ISETP.LT.OR P3, PT, R4, 0x79, P3 ;  /* 0x000000790400780c */ /* 0x000fe40001f61670 */
[----:B------:R-:W-:Y:S02]  /*3140*/  ISETP.LT.OR P6, PT, R0, 0x62, P6 ;  /* 0x000000620000780c */ /* 0x000fe400037c1670 */
[----:B------:R-:W-:-:S02]  /*3150*/  FSEL R86, R86, -INF , !P3 ;  /* 0xff80000056567808 */ /* 0x000fc40005800000 */
[----:B------:R-:W-:Y:S02]  /*3160*/  ISETP.GE.AND P3, PT, R3, 0x7a, PT ;  /* 0x0000007a0300780c */ /* 0x000fe40003f66270 */
[----:B------:R-:W-:Y:S02]  /*3170*/  FSEL R73, R73, -INF , !P6 ;  /* 0xff80000049497808 */ /* 0x000fe40007000000 */
[----:B------:R-:W-:Y:S02]  /*3180*/  ISETP.GT.AND P0, PT, R6, 0x79, !P3 ;  /* 0x000000790600780c */ /* 0x000fe40005f04270 */
[----:B------:R-:W-:Y:S02]  /*3190*/  ISETP.GE.AND P6, PT, R3, 0x69, PT ;  /* 0x000000690300780c */ /* 0x000fe40003fc6270 */
[----:B------:R-:W-:Y:S02]  /*31a0*/  ISETP.LT.OR P0, PT, R4, 0x7a, P0 ;  /* 0x0000007a0400780c */ /* 0x000fe40000701670 */
[----:B------:R-:W-:-:S02]  /*31b0*/  FMNMX.FTZ R4, R21, R27, !PT ;  /* 0x0000001b15047209 */ /* 0x000fc40007810000 */
[----:B------:R-:W-:Y:S02]  /*31c0*/  FSEL R87, R87, -INF , !P0 ;  /* 0xff80000057577808 */ /* 0x000fe40004000000 */
[----:B------:R-:W-:Y:S02]  /*31d0*/  FMNMX.FTZ R4, R13, R4, !PT ;  /* 0x000000040d047209 */ /* 0x000fe40007810000 */
[C---:B------:R-:W-:Y:S02]  /*31e0*/  ISETP.GT.AND P6, PT, R2.reuse, 0x68, !P6 ;  /* 0x000000680200780c */ /* 0x040fe400077c4270 */
[----:B------:R-:W-:Y:S02]  /*31f0*/  FMNMX.FTZ R4, R31, R4, !PT ;  /* 0x000000041f047209 */ /* 0x000fe40007810000 */
[----:B------:R-:W-:Y:S02]  /*3200*/  ISETP.GT.AND P2, PT, R2, 0x69, !P2 ;  /* 0x000000690200780c */ /* 0x000fe40005744270 */
[----:B------:R-:W-:-:S02]  /*3210*/  FMNMX.FTZ R4, R5, R4, !PT ;  /* 0x0000000405047209 */ /* 0x000fc40007810000 */
[C---:B------:R-:W-:Y:S02]  /*3220*/  ISETP.GT.AND P1, PT, R2.reuse, 0x70, !P1 ;  /* 0x000000700200780c */ /* 0x040fe40004f24270 */
[----:B------:R-:W-:Y:S02]  /*3230*/  FMNMX.FTZ R15, R35, R4, !PT ;  /* 0x00000004230f7209 */ /* 0x000fe40007810000 */
[----:B------:R-:W-:Y:S02]  /*3240*/  ISETP.GT.AND P5, PT, R2, 0x71, !P5 ;  /* 0x000000710200780c */ /* 0x000fe40006fa4270 */
[----:B------:R-:W-:Y:S02]  /*3250*/  FMNMX.FTZ R4, R38, R15, !PT ;  /* 0x0000000f26047209 */ /* 0x000fe40007810000 */
[----:B------:R-:W-:Y:S02]  /*3260*/  ISETP.GT.AND P4, PT, R2, 0x78, !P4 ;  /* 0x000000780200780c */ /* 0x000fe40006784270 */
[----:B------:R-:W-:-:S02]  /*3270*/  FMNMX.FTZ R15, R39, R4, !PT ;  /* 0x00000004270f7209 */ /* 0x000fc40007810000 */
[----:B------:R-:W-:Y:S02]  /*3280*/  ISETP.GT.AND P3, PT, R2, 0x79, !P3 ;  /* 0x000000790200780c */ /* 0x000fe40005f64270 */
[----:B------:R-:W-:Y:S02]  /*3290*/  FMNMX.FTZ R4, R42, R15, !PT ;  /* 0x0000000f2a047209 */ /* 0x000fe40007810000 */
[C---:B------:R-:W-:Y:S02]  /*32a0*/  ISETP.LT.OR P6, PT, R0.reuse, 0x69, P6 ;  /* 0x000000690000780c */ /* 0x040fe400037c1670 */
[----:B------:R-:W-:Y:S02]  /*32b0*/  FMNMX.FTZ R15, R43, R4, !PT ;  /* 0x000000042b0f7209 */ /* 0x000fe40007810000 */
[----:B------:R-:W-:Y:S02]  /*32c0*/  ISETP.LT.OR P2, PT, R0, 0x6a, P2 ;  /* 0x0000006a0000780c */ /* 0x000fe40001741670 */
[----:B------:R-:W-:-:S02]  /*32d0*/  FMNMX.FTZ R4, R46, R15, !PT ;  /* 0x0000000f2e047209 */ /* 0x000fc40007810000 */
[----:B------:R-:W-:Y:S02]  /*32e0*/  FSEL R76, R76, -INF , !P6 ;  /* 0xff8000004c4c7808 */ /* 0x000fe40007000000 */
[----:B------:R-:W-:Y:S02]  /*32f0*/  FMNMX.FTZ R15, R47, R4, !PT ;  /* 0x000000042f0f7209 */ /* 0x000fe40007810000 */
[----:B------:R-:W-:Y:S02]  /*3300*/  ISETP.LT.OR P1, PT, R0, 0x71, P1 ;  /* 0x000000710000780c */ /* 0x000fe40000f21670 */
[----:B------:R-:W-:Y:S02]  /*3310*/  FMNMX.FTZ R4, R50, R15, !PT ;  /* 0x0000000f32047209 */ /* 0x000fe40007810000 */
[----:B------:R-:W-:Y:S02]  /*3320*/  FSEL R77, R77, -INF , !P2 ;  /* 0xff8000004d4d7808 */ /* 0x000fe40005000000 */
[----:B------:R-:W-:-:S02]  /*3330*/  FMNMX.FTZ R15, R51, R4, !PT ;  /* 0x00000004330f7209 */ /* 0x000fc40007810000 */
[----:B------:R-:W-:Y:S02]  /*3340*/  ISETP.LT.OR P5, PT, R0, 0x72, P5 ;  /* 0x000000720000780c */ /* 0x000fe40002fa1670 */
[----:B------:R-:W-:Y:S02]  /*3350*/  FMNMX.FTZ R4, R54, R15, !PT ;  /* 0x0000000f36047209 */ /* 0x000fe40007810000 */
[----:B------:R-:W-:Y:S02]  /*3360*/  FSEL R80, R80, -INF , !P1 ;  /* 0xff80000050507808 */ /* 0x000fe40004800000 */
        /* <DEDUP_REMOVED lines=9> */
[----:B------:R-:W-:Y:S02]  /*3400*/  FSEL R85, R85, -INF , !P3 ;  /* 0xff80000055557808 */ /* 0x000fe40005800000 */
        /* <DEDUP_REMOVED lines=15> */
[----:B0-----:R-:W-:-:S04]  /*3500*/  FMNMX.FTZ R15, R6, R15, !PT ;  /* 0x0000000f060f7209 */ /* 0x001fc80007810000 */
[C---:B------:R-:W-:Y:S01]  /*3510*/  FSETP.NEU.FTZ.AND P0, PT, R15.reuse, -INF , PT ;  /* 0xff8000000f00780b */ /* 0x040fe20003f1d000 */
[----:B------:R-:W-:-:S05]  /*3520*/  FMUL.FTZ R26, R15, UR11 ;  /* 0x0000000b0f1a7c20 */ /* 0x000fca0008410000 */
[----:B------:R-:W-:Y:S02]  /*3530*/  FSEL R26, R26, RZ, P0 ;  /* 0x000000ff1a1a7208 */ /* 0x000fe40000000000 */
[----:B------:R-:W-:-:S03]  /*3540*/  ISETP.NE.AND P0, PT, R12, RZ, PT ;  /* 0x000000ff0c00720c */ /* 0x000fc60003f05270 */
        /* <DEDUP_REMOVED lines=25> */
[----:B------:R-:W0:Y:S03]  /*36e0*/  MUFU.EX2 R6, R6 ;  /* 0x0000000600067308 */ /* 0x000e260000000800 */
[----:B------:R-:W-:-:S04]  /*36f0*/  FMNMX.FTZ R12, R44, R13, !PT ;  /* 0x0000000d2c0c7209 */ /* 0x000fc80007810000 */
[----:B------:R-:W-:Y:S01]  /*3700*/  FMNMX.FTZ R13, R45, R12, !PT ;  /* 0x0000000c2d0d7209 */ /* 0x000fe20007810000 */
[----:B------:R-:W-:Y:S03]  /*3710*/  MUFU.EX2 R23, R23 ;  /* 0x0000001700177308 */ /* 0x000fe60000000800 */
[----:B------:R-:W-:Y:S01]  /*3720*/  FMNMX.FTZ R30, R48, R13, !PT ;  /* 0x0000000d301e7209 */ /* 0x000fe20007810000 */
[----:B------:R-:W-:-:S03]  /*3730*/  FFMA.FTZ R13, R43, UR11, -R26 ;  /* 0x0000000b2b0d7c23 */ /* 0x000fc6000801081a */
[----:B------:R-:W-:Y:S01]  /*3740*/  FMNMX.FTZ R31, R49, R30, !PT ;  /* 0x0000001e311f7209 */ /* 0x000fe20007810000 */
[----:B------:R1:W-:Y:S03]  /*3750*/  MUFU.EX2 R12, R42 ;  /* 0x0000002a000c7308 */ /* 0x0003e60000000800 */
[----:B------:R-:W-:Y:S01]  /*3760*/  FMNMX.FTZ R30, R52, R31, !PT ;  /* 0x0000001f341e7209 */ /* 0x000fe20007810000 */
[--C-:B------:R-:W-:Y:S01]  /*3770*/  FFMA.FTZ R31, R46, UR11, -R26.reuse ;  /* 0x0000000b2e1f7c23 */ /* 0x100fe2000801081a */
[--C-:B------:R-:W-:Y:S01]  /*3780*/  FFMA.FTZ R46, R62, UR11, -R26.reuse ;  /* 0x0000000b3e2e7c23 */ /* 0x100fe2000801081a */
[--C-:B------:R-:W-:Y:S01]  /*3790*/  FFMA.FTZ R62, R71, UR11, -R26.reuse ;  /* 0x0000000b473e7c23 */ /* 0x100fe2000801081a */
[----:B------:R-:W-:Y:S01]  /*37a0*/  FMNMX.FTZ R35, R53, R30, !PT ;  /* 0x0000001e35237209 */ /* 0x000fe20007810000 */
[----:B------:R-:W-:Y:S01]  /*37b0*/  MUFU.EX2 R4, R4 ;  /* 0x0000000400047308 */ /* 0x000fe20000000800 */
[--C-:B-1----:R-:W-:Y:S01]  /*37c0*/  FFMA.FTZ R42, R55, UR11, -R26.reuse ;  /* 0x0000000b372a7c23 */ /* 0x102fe2000801081a */
[--C-:B------:R-:W-:Y:S01]  /*37d0*/  FFMA.FTZ R55, R70, UR11, -R26.reuse ;  /* 0x0000000b46377c23 */ /* 0x100fe2000801081a */
[----:B------:R-:W-:Y:S01]  /*37e0*/  FMNMX.FTZ R30, R56, R35, !PT ;  /* 0x00000023381e7209 */ /* 0x000fe20007810000 */
[----:B------:R-:W-:-:S03]  /*37f0*/  FFMA.FTZ R70, R87, UR11, -R26 ;  /* 0x0000000b57467c23 */ /* 0x000fc6000801081a */
        /* <DEDUP_REMOVED lines=8> */
[--C-:B-1----:R-:W-:Y:S01]  /*3880*/  FFMA.FTZ R47, R63, UR11, -R26.reuse ;  /* 0x0000000b3f2f7c23 */ /* 0x102fe2000801081a */
[--C-:B------:R-:W-:Y:S01]  /*3890*/  FFMA.FTZ R63, R86, UR11, -R26.reuse ;  /* 0x0000000b563f7c23 */ /* 0x100fe2000801081a */
[----:B------:R-:W-:Y:S01]  /*38a0*/  FMNMX.FTZ R38, R68, R35, !PT ;  /* 0x0000002344267209 */ /* 0x000fe20007810000 */
[--C-:B------:R-:W-:Y:S01]  /*38b0*/  FFMA.FTZ R35, R54, UR11, -R26.reuse ;  /* 0x0000000b36237c23 */ /* 0x100fe2000801081a */
[--C-:B------:R-:W-:Y:S02]  /*38c0*/  FFMA.FTZ R54, R78, UR11, -R26.reuse ;  /* 0x0000000b4e367c23 */ /* 0x100fe4000801081a */
[----:B------:R-:W-:Y:S01]  /*38d0*/  FMNMX.FTZ R39, R69, R38, !PT ;  /* 0x0000002645277209 */ /* 0x000fe20007810000 */
[----:B------:R1:W-:Y:S01]  /*38e0*/  MUFU.EX2 R34, R51 ;  /* 0x0000003300227308 */ /* 0x0003e20000000800 */
[--C-:B------:R-:W-:Y:S01]  /*38f0*/  FFMA.FTZ R38, R58, UR11, -R26.reuse ;  /* 0x0000000b3a267c23 */ /* 0x100fe2000801081a */
[--C-:B------:R-:W-:Y:S01]  /*3900*/  FFMA.FTZ R58, R67, UR11, -R26.reuse ;  /* 0x0000000b433a7c23 */ /* 0x100fe2000801081a */
[----:B------:R-:W-:Y:S01]  /*3910*/  FMNMX.FTZ R2, R72, R39, !PT ;  /* 0x0000002748027209 */ /* 0x000fe20007810000 */
[----:B------:R-:W-:-:S03]  /*3920*/  FFMA.FTZ R67, R75, UR11, -R26 ;  /* 0x0000000b4b437c23 */ /* 0x000fc6000801081a */
[----:B------:R-:W-:Y:S01]  /*3930*/  FMNMX.FTZ R39, R73, R2, !PT ;  /* 0x0000000249277209 */ /* 0x000fe20007810000 */
[----:B------:R-:W-:Y:S01]  /*3940*/  MUFU.EX2 R27, R27 ;  /* 0x0000001b001b7308 */ /* 0x000fe20000000800 */
[--C-:B-1----:R-:W-:Y:S01]  /*3950*/  FFMA.FTZ R51, R66, UR11, -R26.reuse ;  /* 0x0000000b42337c23 */ /* 0x102fe2000801081a */
[----:B------:R-:W-:Y:S01]  /*3960*/  FFMA.FTZ R66, R74, UR11, -R26 ;  /* 0x0000000b4a427c23 */ /* 0x000fe2000801081a */
[----:B------:R-:W-:-:S04]  /*3970*/  FMNMX.FTZ R2, R76, R39, !PT ;  /* 0x000000274c027209 */ /* 0x000fc80007810000 */
[----:B------:R-:W-:Y:S01]  /*3980*/  FMNMX.FTZ R39, R77, R2, !PT ;  /* 0x000000024d277209 */ /* 0x000fe20007810000 */
[----:B------:R-:W-:Y:S03]  /*3990*/  MUFU.EX2 R20, R20 ;  /* 0x0000001400147308 */ /* 0x000fe60000000800 */
[----:B------:R-:W-:Y:S01]  /*39a0*/  FMNMX.FTZ R2, R80, R39, !PT ;  /* 0x0000002750027209 */ /* 0x000fe20007810000 */
[----:B------:R-:W-:-:S03]  /*39b0*/  FFMA.FTZ R39, R59, UR11, -R26 ;  /* 0x0000000b3b277c23 */ /* 0x000fc6000801081a */
[----:B------:R-:W-:Y:S01]  /*39c0*/  FMNMX.FTZ R43, R81, R2, !PT ;  /* 0x00000002512b7209 */ /* 0x000fe20007810000 */
[----:B------:R-:W-:Y:S03]  /*39d0*/  MUFU.EX2 R13, R13 ;  /* 0x0000000d000d7308 */ /* 0x000fe60000000800 */
[----:B------:R-:W-:-:S04]  /*39e0*/  FMNMX.FTZ R0, R84, R43, !PT ;  /* 0x0000002b54007209 */ /* 0x000fc80007810000 */
[----:B------:R-:W-:Y:S01]  /*39f0*/  FMNMX.FTZ R0, R85, R0, !PT ;  /* 0x0000000055007209 */ /* 0x000fe20007810000 */
[----:B------:R-:W-:Y:S04]  /*3a00*/  MUFU.EX2 R31, R31 ;  /* 0x0000001f001f7308 */ /* 0x000fe80000000800 */
[----:B------:R-:W1:Y:S04]  /*3a10*/  SHFL.BFLY PT, R43, R0, 0x2, 0x1f ;  /* 0x0c401f00002b7f89 */ /* 0x000e6800000e0000 */
[----:B------:R-:W-:Y:S08]  /*3a20*/  MUFU.EX2 R35, R35 ;  /* 0x0000002300237308 */ /* 0x000ff00000000800 */
[----:B------:R-:W-:Y:S08]  /*3a30*/  MUFU.EX2 R42, R42 ;  /* 0x0000002a002a7308 */ /* 0x000ff00000000800 */
[----:B------:R-:W-:Y:S01]  /*3a40*/  MUFU.EX2 R38, R38 ;  /* 0x0000002600267308 */ /* 0x000fe20000000800 */
[----:B-1----:R-:W-:Y:S01]  /*3a50*/  FMNMX.FTZ R2, R0, R43, !PT ;  /* 0x0000002b00027209 */ /* 0x002fe20007810000 */
[----:B------:R-:W-:-:S06]  /*3a60*/  FFMA.FTZ R43, R79, UR11, -R26 ;  /* 0x0000000b4f2b7c23 */ /* 0x000fcc000801081a */
[----:B------:R-:W-:Y:S01]  /*3a70*/  MUFU.EX2 R39, R39 ;  /* 0x0000002700277308 */ /* 0x000fe20000000800 */
[----:B------:R-:W1:Y:S07]  /*3a80*/  SHFL.BFLY PT, R59, R2, 0x1, 0x1f ;  /* 0x0c201f00023b7f89 */ /* 0x000e6e00000e0000 */
[----:B------:R-:W-:Y:S08]  /*3a90*/  MUFU.EX2 R46, R46 ;  /* 0x0000002e002e7308 */ /* 0x000ff00000000800 */
[----:B------:R-:W-:Y:S08]  /*3aa0*/  MUFU.EX2 R47, R47 ;  /* 0x0000002f002f7308 */ /* 0x000ff00000000800 */
[----:B------:R-:W-:Y:S01]  /*3ab0*/  MUFU.EX2 R51, R51 ;  /* 0x0000003300337308 */ /* 0x000fe20000000800 */
[----:B-1----:R-:W-:-:S04]  /*3ac0*/  FMNMX.FTZ R0, R2, R59, !PT ;  /* 0x0000003b02007209 */ /* 0x002fc80007810000 */
[C---:B------:R-:W-:Y:S01]  /*3ad0*/  FSETP.NEU.FTZ.AND P1, PT, R0.reuse, -INF , PT ;  /* 0xff8000000000780b */ /* 0x040fe20003f3d000 */
[----:B------:R-:W-:Y:S02]  /*3ae0*/  FMUL.FTZ R71, R0, UR11 ;  /* 0x0000000b00477c20 */ /* 0x000fe40008410000 */
[----:B------:R-:W-:Y:S03]  /*3af0*/  MUFU.EX2 R59, R83 ;  /* 0x00000053003b7308 */ /* 0x000fe60000000800 */
[----:B------:R-:W-:-:S05]  /*3b00*/  FSEL R71, R71, RZ, P1 ;  /* 0x000000ff47477208 */ /* 0x000fca0000800000 */
        /* <DEDUP_REMOVED lines=14> */
[----:B-1----:R-:W-:Y:S01]  /*3bf0*/  LEA.HI R24, R22, R19, RZ, 0x4 ;  /* 0x0000001316187211 */ /* 0x002fe200078f20ff */
[--C-:B------:R-:W-:Y:S01]  /*3c00*/  FFMA.FTZ R61, R61, UR11, -R71.reuse ;  /* 0x0000000b3d3d7c23 */ /* 0x100fe20008010847 */
[--C-:B------:R-:W-:Y:S01]  /*3c10*/  FFMA.FTZ R65, R65, UR11, -R71.reuse ;  /* 0x0000000b41417c23 */ /* 0x100fe20008010847 */
[--C-:B------:R-:W-:Y:S01]  /*3c20*/  FFMA.FTZ R68, R68, UR11, -R71.reuse ;  /* 0x0000000b44447c23 */ /* 0x100fe20008010847 */
[----:B------:R-:W-:Y:S01]  /*3c30*/  LOP3.LUT R36, R24, 0xfffffff0, RZ, 0xc0, !PT ;  /* 0xfffffff018247812 */ /* 0x000fe200078ec0ff */
[--C-:B------:R-:W-:Y:S01]  /*3c40*/  FFMA.FTZ R69, R69, UR11, -R71.reuse ;  /* 0x0000000b45457c23 */ /* 0x100fe20008010847 */
[--C-:B------:R-:W-:Y:S01]  /*3c50*/  FFMA.FTZ R72, R72, UR11, -R71.reuse ;  /* 0x0000000b48487c23 */ /* 0x100fe20008010847 */
[----:B------:R1:W-:Y:S01]  /*3c60*/  MUFU.EX2 R74, R28 ;  /* 0x0000001c004a7308 */ /* 0x0003e20000000800 */
[--C-:B--2---:R-:W-:Y:S01]  /*3c70*/  FFMA.FTZ R25, R37, UR11, -R71.reuse ;  /* 0x0000000b25197c23 */ /* 0x104fe20008010847 */
[--C-:B------:R-:W-:Y:S01]  /*3c80*/  FFMA.FTZ R37, R45, UR11, -R71.reuse ;  /* 0x0000000b2d257c23 */ /* 0x100fe20008010847 */
[--C-:B------:R-:W-:Y:S01]  /*3c90*/  FFMA.FTZ R45, R53, UR11, -R71.reuse ;  /* 0x0000000b352d7c23 */ /* 0x100fe20008010847 */
[--C-:B------:R-:W-:Y:S01]  /*3ca0*/  FFMA.FTZ R73, R73, UR11, -R71.reuse ;  /* 0x0000000b49497c23 */ /* 0x100fe20008010847 */
[--C-:B------:R-:W-:Y:S01]  /*3cb0*/  FFMA.FTZ R76, R76, UR11, -R71.reuse ;  /* 0x0000000b4c4c7c23 */ /* 0x100fe20008010847 */
[--C-:B------:R-:W-:Y:S01]  /*3cc0*/  FFMA.FTZ R77, R77, UR11, -R71.reuse ;  /* 0x0000000b4d4d7c23 */ /* 0x100fe20008010847 */
[--C-:B------:R-:W-:Y:S01]  /*3cd0*/  FFMA.FTZ R80, R80, UR11, -R71.reuse ;  /* 0x0000000b50507c23 */ /* 0x100fe20008010847 */
[----:B------:R2:W-:Y:S01]  /*3ce0*/  MUFU.EX2 R87, R25 ;  /* 0x0000001900577308 */ /* 0x0005e20000000800 */
[--C-:B-1----:R-:W-:Y:S01]  /*3cf0*/  FFMA.FTZ R28, R40, UR11, -R71.reuse ;  /* 0x0000000b281c7c23 */ /* 0x102fe20008010847 */
[--C-:B------:R-:W-:Y:S01]  /*3d00*/  FFMA.FTZ R81, R81, UR11, -R71.reuse ;  /* 0x0000000b51517c23 */ /* 0x100fe20008010847 */
[----:B------:R-:W-:-:S05]  /*3d10*/  FFMA.FTZ R84, R84, UR11, -R71 ;  /* 0x0000000b54547c23 */ /* 0x000fca0008010847 */
[----:B------:R1:W-:Y:S01]  /*3d20*/  MUFU.EX2 R79, R29 ;  /* 0x0000001d004f7308 */ /* 0x0003e20000000800 */
[----:B--2---:R-:W-:Y:S01]  /*3d30*/  IMAD.IADD R25, R19, 0x1, -R36 ;  /* 0x0000000113197824 */ /* 0x004fe200078e0a24 */
[----:B------:R-:W-:Y:S01]  /*3d40*/  LEA.HI R19, R22, R19, RZ, 0x5 ;  /* 0x0000001316137211 */ /* 0x000fe200078f28ff */
[----:B0-----:R-:W-:Y:S01]  /*3d50*/  FADD.FTZ R22, R21, R6 ;  /* 0x0000000615167221 */ /* 0x001fe20000010000 */
[----:B------:R-:W-:Y:S02]  /*3d60*/  F2FP.BF16.F32.PACK_AB R21, R6, R21 ;  /* 0x000000150615723e */ /* 0x000fe400000010ff */
[----:B------:R-:W-:Y:S01]  /*3d70*/  SHF.R.S32.HI R40, RZ, 0x1f, R25 ;  /* 0x0000001fff287819 */ /* 0x000fe20000011419 */
[----:B------:R-:W-:Y:S01]  /*3d80*/  IMAD.SHL.U32 R19, R19, 0x20, RZ ;  /* 0x0000002013137824 */ /* 0x000fe200078e00ff */
[----:B------:R-:W0:Y:S02]  /*3d90*/  MUFU.EX2 R2, R2 ;  /* 0x0000000200027308 */ /* 0x000e240000000800 */
[----:B-1----:R-:W-:-:S04]  /*3da0*/  LEA.HI R29, R40, R25, RZ, 0x3 ;  /* 0x00000019281d7211 */ /* 0x002fc800078f18ff */
[----:B------:R-:W-:Y:S02]  /*3db0*/  LOP3.LUT R40, R29, 0xfffffff8, RZ, 0xc0, !PT ;  /* 0xfffffff81d287812 */ /* 0x000fe400078ec0ff */
[----:B------:R1:W2:Y:S03]  /*3dc0*/  MUFU.EX2 R78, R32 ;  /* 0x00000020004e7308 */ /* 0x0002a60000000800 */
[----:B------:R-:W-:-:S05]  /*3dd0*/  IMAD.IADD R25, R25, 0x1, -R40 ;  /* 0x0000000119197824 */ /* 0x000fca00078e0a28 */
[C---:B------:R-:W-:Y:S01]  /*3de0*/  LOP3.LUT P1, RZ, R25.reuse, 0x4, RZ, 0xc0, !PT ;  /* 0x0000000419ff7812 */ /* 0x040fe2000782c0ff */
[----:B-1----:R-:W-:Y:S01]  /*3df0*/  FFMA.FTZ R32, R44, UR11, -R71 ;  /* 0x0000000b2c207c23 */ /* 0x002fe20008010847 */
[----:B------:R-:W-:Y:S01]  /*3e00*/  SHF.R.S32.HI R44, RZ, 0x4, R24 ;  /* 0x00000004ff2c7819 */ /* 0x000fe20000011418 */
[C---:B------:R-:W-:Y:S01]  /*3e10*/  IMAD.SHL.U32 R24, R25.reuse, 0x40, RZ ;  /* 0x0000004019187824 */ /* 0x040fe200078e00ff */
[----:B------:R-:W-:Y:S01]  /*3e20*/  LOP3.LUT P2, RZ, R25, 0x2, RZ, 0xc0, !PT ;  /* 0x0000000219ff7812 */ /* 0x000fe2000784c0ff */
[----:B0-----:R-:W-:Y:S01]  /*3e30*/  FADD.FTZ R25, R2, R75 ;  /* 0x0000004b02197221 */ /* 0x001fe20000010000 */
[----:B------:R-:W0:Y:S01]  /*3e40*/  MUFU.EX2 R26, R26 ;  /* 0x0000001a001a7308 */ /* 0x000e220000000800 */
[----:B------:R-:W-:Y:S01]  /*3e50*/  IMAD.SHL.U32 R49, R44, 0x8, RZ ;  /* 0x000000082c317824 */ /* 0x000fe200078e00ff */
[----:B------:R-:W-:Y:S01]  /*3e60*/  LOP3.LUT R24, R24, 0x1c0, RZ, 0xc0, !PT ;  /* 0x000001c018187812 */ /* 0x000fe200078ec0ff */
[----:B------:R-:W-:Y:S02]  /*3e70*/  IMAD.SHL.U32 R44, R29, 0x40, RZ ;  /* 0x000000401d2c7824 */ /* 0x000fe400078e00ff */
[----:B------:R-:W-:Y:S01]  /*3e80*/  FADD.FTZ R29, R23, R22 ;  /* 0x00000016171d7221 */ /* 0x000fe20000010000 */
[----:B------:R-:W-:-:S02]  /*3e90*/  F2FP.BF16.F32.PACK_AB R23, R4, R23 ;  /* 0x000000170417723e */ /* 0x000fc400000010ff */
[----:B------:R-:W-:Y:S01]  /*3ea0*/  LOP3.LUT R49, R24, 0x8, R49, 0xf8, !PT ;  /* 0x0000000818317812 */ /* 0x000fe200078ef831 */
[----:B------:R-:W-:Y:S01]  /*3eb0*/  FADD.FTZ R22, R4, R29 ;  /* 0x0000001d04167221 */ /* 0x000fe20000010000 */
[----:B------:R-:W-:Y:S01]  /*3ec0*/  SHF.R.U32.HI R24, RZ, 0x3, R24 ;  /* 0x00000003ff187819 */ /* 0x000fe20000011618 */
[----:B------:R-:W-:Y:S01]  /*3ed0*/  FADD.FTZ R4, R74, R25 ;  /* 0x000000194a047221 */ /* 0x000fe20000010000 */
[----:B------:R-:W-:Y:S01]  /*3ee0*/  LOP3.LUT R44, R44, 0x7ffffe00, RZ, 0xc0, !PT ;  /* 0x7ffffe002c2c7812 */ /* 0x000fe200078ec0ff */
[----:B------:R-:W-:Y:S01]  /*3ef0*/  FADD.FTZ R29, R5, R22 ;  /* 0x00000016051d7221 */ /* 0x000fe20000010000 */
[----:B------:R-:W-:Y:S01]  /*3f00*/  LOP3.LUT R24, R49, R24, RZ, 0x3c, !PT ;  /* 0x0000001831187212 */ /* 0x000fe200078e3cff */
[----:B------:R-:W1:Y:S01]  /*3f10*/  MUFU.EX2 R28, R28 ;  /* 0x0000001c001c7308 */ /* 0x000e620000000800 */
[----:B------:R-:W-:Y:S01]  /*3f20*/  LOP3.LUT R49, R19, 0x7ffffc00, RZ, 0xc0, !PT ;  /* 0x7ffffc0013317812 */ /* 0x000fe200078ec0ff */
[C---:B------:R-:W-:Y:S01]  /*3f30*/  FADD.FTZ R6, R14.reuse, R29 ;  /* 0x0000001d0e067221 */ /* 0x040fe20000010000 */
[----:B------:R-:W-:Y:S01]  /*3f40*/  FADD.FTZ R29, R79, R4 ;  /* 0x000000044f1d7221 */ /* 0x000fe20000010000 */
[----:B------:R-:W-:Y:S01]  /*3f50*/  F2FP.BF16.F32.PACK_AB R25, R14, R5 ;  /* 0x000000050e19723e */ /* 0x000fe200000010ff */
[----:B------:R-:W-:Y:S01]  /*3f60*/  FFMA.FTZ R19, R57, UR11, -R71 ;  /* 0x0000000b39137c23 */ /* 0x000fe20008010847 */
[----:B------:R-:W-:Y:S01]  /*3f70*/  IADD3 R24, R24, R44, R49 ;  /* 0x0000002c18187210 */ /* 0x000fe20007ffe031 */
[----:B------:R-:W-:Y:S01]  /*3f80*/  FADD.FTZ R49, R27, R6 ;  /* 0x000000061b317221 */ /* 0x000fe20000010000 */
[----:B--2---:R-:W-:Y:S01]  /*3f90*/  FADD.FTZ R6, R78, R29 ;  /* 0x0000001d4e067221 */ /* 0x004fe20000010000 */
[----:B------:R-:W2:Y:S01]  /*3fa0*/  MUFU.EX2 R33, R33 ;  /* 0x0000002100217308 */ /* 0x000ea20000000800 */
[C---:B------:R-:W-:Y:S01]  /*3fb0*/  F2FP.BF16.F32.PACK_AB R27, R20.reuse, R27 ;  /* 0x0000001b141b723e */ /* 0x040fe200000010ff */
[----:B------:R-:W-:Y:S01]  /*3fc0*/  FADD.FTZ R49, R20, R49 ;  /* 0x0000003114317221 */ /* 0x000fe20000010000 */
[----:B------:R-:W-:Y:S01]  /*3fd0*/  FADD.FTZ R29, R83, R6 ;  /* 0x00000006531d7221 */ /* 0x000fe20000010000 */
[----:B------:R-:W-:Y:S01]  /*3fe0*/  F2FP.BF16.F32.PACK_AB R20, R75, R2 ;  /* 0x000000024b14723e */ /* 0x000fe200000010ff */
[----:B------:R-:W-:Y:S01]  /*3ff0*/  FFMA.FTZ R44, R60, UR11, -R71 ;  /* 0x0000000b3c2c7c23 */ /* 0x000fe20008010847 */
[----:B------:R-:W-:Y:S01]  /*4000*/  F2FP.BF16.F32.PACK_AB R22, R79, R74 ;  /* 0x0000004a4f16723e */ /* 0x000fe200000010ff */
[----:B0-----:R-:W-:Y:S01]  /*4010*/  FADD.FTZ R6, R26, R29 ;  /* 0x0000001d1a067221 */ /* 0x001fe20000010000 */
[----:B------:R-:W0:Y:S01]  /*4020*/  MUFU.EX2 R32, R32 ;  /* 0x0000002000207308 */ /* 0x000e220000000800 */
[----:B------:R-:W-:Y:S01]  /*4030*/  LEA R2, R24, UR38, 0x1 ;  /* 0x0000002618027c11 */ /* 0x000fe2000f8e08ff */
[----:B------:R-:W-:Y:S01]  /*4040*/  FFMA.FTZ R4, R64, UR11, -R71 ;  /* 0x0000000b40047c23 */ /* 0x000fe20008010847 */
[----:B------:R-:W-:Y:S01]  /*4050*/  FADD.FTZ R29, R87, R6 ;  /* 0x00000006571d7221 */ /* 0x000fe20000010000 */
[----:B------:R-:W-:Y:S01]  /*4060*/  FADD.FTZ R6, R12, R49 ;  /* 0x000000310c067221 */ /* 0x000fe20000010000 */
[----:B------:R-:W-:Y:S01]  /*4070*/  F2FP.BF16.F32.PACK_AB R24, R83, R78 ;  /* 0x0000004e5318723e */ /* 0x000fe200000010ff */
[----:B------:R3:W-:Y:S01]  /*4080*/  STSM.16.M88.4 [R2+0x21800], R20 ;  /* 0x0218001402007844 */ /* 0x0007e20000000200 */
[----:B------:R-:W-:-:S02]  /*4090*/  VIADD R139, R2, 0x21820 ;  /* 0x00021820028b7836 */ /* 0x000fc40000000000 */
[----:B------:R-:W-:Y:S01]  /*40a0*/  FADD.FTZ R14, R13, R6 ;  /* 0x000000060d0e7221 */ /* 0x000fe20000010000 */
[----:B-1----:R-:W-:Y:S01]  /*40b0*/  FADD.FTZ R6, R28, R29 ;  /* 0x0000001d1c067221 */ /* 0x002fe20000010000 */
[----:B------:R-:W1:Y:S01]  /*40c0*/  MUFU.EX2 R37, R37 ;  /* 0x0000002500257308 */ /* 0x000e620000000800 */
[----:B------:R-:W-:Y:S01]  /*40d0*/  F2FP.BF16.F32.PACK_AB R26, R87, R26 ;  /* 0x0000001a571a723e */ /* 0x000fe200000010ff */
[----:B------:R-:W-:Y:S01]  /*40e0*/  FADD.FTZ R49, R31, R14 ;  /* 0x0000000e1f317221 */ /* 0x000fe20000010000 */
[----:B--2---:R-:W-:Y:S01]  /*40f0*/  FADD.FTZ R29, R33, R6 ;  /* 0x00000006211d7221 */ /* 0x004fe20000010000 */
[----:B------:R-:W-:Y:S01]  /*4100*/  FFMA.FTZ R71, R85, UR11, -R71 ;  /* 0x0000000b55477c23 */ /* 0x000fe20008010847 */
[C---:B------:R-:W-:Y:S01]  /*4110*/  F2FP.BF16.F32.PACK_AB R31, R30.reuse, R31 ;  /* 0x0000001f1e1f723e */ /* 0x040fe200000010ff */
[----:B------:R-:W-:Y:S01]  /*4120*/  FADD.FTZ R14, R30, R49 ;  /* 0x000000311e0e7221 */ /* 0x000fe20000010000 */
[----:B0-----:R-:W-:Y:S01]  /*4130*/  FADD.FTZ R6, R32, R29 ;  /* 0x0000001d20067221 */ /* 0x001fe20000010000 */
[----:B------:R0:W2:Y:S01]  /*4140*/  MUFU.EX2 R36, R48 ;  /* 0x0000003000247308 */ /* 0x0000a20000000800 */
[----:B------:R-:W-:Y:S01]  /*4150*/  F2FP.BF16.F32.PACK_AB R28, R33, R28 ;  /* 0x0000001c211c723e */ /* 0x000fe200000010ff */
[----:B------:R-:W-:Y:S01]  /*4160*/  FADD.FTZ R29, R3, R14 ;  /* 0x0000000e031d7221 */ /* 0x000fe20000010000 */
[----:B---3--:R-:W-:-:S03]  /*4170*/  F2FP.BF16.F32.PACK_AB R21, R34, R3 ;  /* 0x000000032215723e */ /* 0x008fc600000010ff */
[----:B------:R-:W-:Y:S01]  /*4180*/  FADD.FTZ R14, R34, R29 ;  /* 0x0000001d220e7221 */ /* 0x000fe20000010000 */
[----:B------:R-:W-:Y:S01]  /*4190*/  F2FP.BF16.F32.PACK_AB R29, R13, R12 ;  /* 0x0000000c0d1d723e */ /* 0x000fe200000010ff */
[----:B------:R-:W3:Y:S01]  /*41a0*/  MUFU.EX2 R41, R41 ;  /* 0x0000002900297308 */ /* 0x000ee20000000800 */
[----:B-1----:R-:W-:Y:S01]  /*41b0*/  FADD.FTZ R49, R37, R6 ;  /* 0x0000000625317221 */ /* 0x002fe20000010000 */
[----:B------:R-:W-:Y:S01]  /*41c0*/  FADD.FTZ R13, R35, R14 ;  /* 0x0000000e230d7221 */ /* 0x000fe20000010000 */
[----:B0-----:R-:W-:Y:S01]  /*41d0*/  VIADD R48, R2, 0x21800 ;  /* 0x0002180002307836 */ /* 0x001fe20000000000 */
[C---:B------:R-:W-:Y:S01]  /*41e0*/  F2FP.BF16.F32.PACK_AB R23, R42.reuse, R35 ;  /* 0x000000232a17723e */ /* 0x040fe200000010ff */
[----:B------:R-:W-:Y:S02]  /*41f0*/  IMAD.MOV.U32 R14, RZ, RZ, 0x40 ;  /* 0x00000040ff0e7424 */ /* 0x000fe400078e00ff */
[----:B------:R-:W-:Y:S01]  /*4200*/  FADD.FTZ R13, R42, R13 ;  /* 0x0000000d2a0d7221 */ /* 0x000fe20000010000 */
[----:B------:R-:W-:Y:S01]  /*4210*/  @P2 VIADD R139, R48, 0xffffffe0 ;  /* 0xffffffe0308b2836 */ /* 0x000fe20000000000 */
[----:B------:R-:W0:Y:S01]  /*4220*/  MUFU.EX2 R40, R52 ;  /* 0x0000003400287308 */ /* 0x000e220000000800 */
[----:B--2---:R-:W-:Y:S01]  /*4230*/  FADD.FTZ R6, R36, R49 ;  /* 0x0000003124067221 */ /* 0x004fe20000010000 */
[----:B------:R-:W-:Y:S01]  /*4240*/  FADD.FTZ R12, R38, R13 ;  /* 0x0000000d260c7221 */ /* 0x000fe20000010000 */
[----:B------:R-:W-:Y:S01]  /*4250*/  F2FP.BF16.F32.PACK_AB R30, R37, R32 ;  /* 0x00000020251e723e */ /* 0x000fe200000010ff */
[----:B------:R1:W-:Y:S01]  /*4260*/  STSM.16.M88.4 [R139], R24 ;  /* 0x000000188b007844 */ /* 0x0003e20000000200 */
[----:B------:R-:W-:-:S02]  /*4270*/  VIADD R142, R139, 0x6000 ;  /* 0x000060008b8e7836 */ /* 0x000fc40000000000 */
[----:B------:R-:W-:Y:S01]  /*4280*/  FADD.FTZ R13, R39, R12 ;  /* 0x0000000c270d7221 */ /* 0x000fe20000010000 */
[----:B------:R-:W2:Y:S01]  /*4290*/  MUFU.EX2 R45, R45 ;  /* 0x0000002d002d7308 */ /* 0x000ea20000000800 */
[C---:B---3--:R-:W-:Y:S02]  /*42a0*/  FADD.FTZ R3, R41.reuse, R6 ;  /* 0x0000000629037221 */ /* 0x048fe40000010000 */
[----:B------:R-:W-:Y:S01]  /*42b0*/  FADD.FTZ R12, R46, R13 ;  /* 0x0000000d2e0c7221 */ /* 0x000fe20000010000 */
[----:B------:R-:W-:Y:S02]  /*42c0*/  SEL R13, R14, 0xffffffc0, !P1 ;  /* 0xffffffc00e0d7807 */ /* 0x000fe40004800000 */
[----:B------:R-:W-:Y:S01]  /*42d0*/  F2FP.BF16.F32.PACK_AB R20, R41, R36 ;  /* 0x000000242914723e */ /* 0x000fe200000010ff */
[----:B------:R-:W-:Y:S01]  /*42e0*/  FADD.FTZ R14, R47, R12 ;  /* 0x0000000c2f0e7221 */ /* 0x000fe20000010000 */
[----:B------:R-:W-:Y:S01]  /*42f0*/  PLOP3.LUT P1, PT, PT, PT, UP0, 0x40, 0x0 ;  /* 0x000000000000781c */ /* 0x000fe20003f2e808 */
[----:B------:R-:W3:Y:S01]  /*4300*/  MUFU.EX2 R18, R56 ;  /* 0x0000003800127308 */ /* 0x000ee20000000800 */
[----:B0-----:R-:W-:Y:S01]  /*4310*/  FADD.FTZ R6, R40, R3 ;  /* 0x0000000328067221 */ /* 0x001fe20000010000 */
[----:B-1----:R-:W-:-:S06]  /*4320*/  FADD.FTZ R25, R51, R14 ;  /* 0x0000000e33197221 */ /* 0x002fcc0000010000 */
[----:B------:R-:W0:Y:S01]  /*4330*/  MUFU.EX2 R19, R19 ;  /* 0x0000001300137308 */ /* 0x000e220000000800 */
[C---:B--2---:R-:W-:Y:S01]  /*4340*/  FADD.FTZ R3, R45.reuse, R6 ;  /* 0x000000062d037221 */ /* 0x044fe20000010000 */
[----:B------:R-:W-:-:S06]  /*4350*/  F2FP.BF16.F32.PACK_AB R22, R45, R40 ;  /* 0x000000282d16723e */ /* 0x000fcc00000010ff */
[----:B------:R-:W1:Y:S01]  /*4360*/  MUFU.EX2 R58, R58 ;  /* 0x0000003a003a7308 */ /* 0x000e620000000800 */
[----:B---3--:R-:W-:-:S07]  /*4370*/  FADD.FTZ R6, R18, R3 ;  /* 0x0000000312067221 */ /* 0x008fce0000010000 */
[----:B------:R-:W2:Y:S01]  /*4380*/  MUFU.EX2 R44, R44 ;  /* 0x0000002c002c7308 */ /* 0x000ea20000000800 */
[C---:B0-----:R-:W-:Y:S01]  /*4390*/  FADD.FTZ R3, R19.reuse, R6 ;  /* 0x0000000613037221 */ /* 0x041fe20000010000 */
[----:B------:R-:W-:Y:S01]  /*43a0*/  IMAD.IADD R6, R48, 0x1, R13 ;  /* 0x0000000130067824 */ /* 0x000fe200078e020d */
[----:B------:R-:W-:-:S04]  /*43b0*/  F2FP.BF16.F32.PACK_AB R24, R19, R18 ;  /* 0x000000121318723e */ /* 0x000fc800000010ff */
[----:B------:R-:W-:Y:S01]  /*43c0*/  STSM.16.M88.4 [R6], R28 ;  /* 0x0000001c06007844 */ /* 0x000fe20000000200 */
[----:B------:R-:W0:Y:S01]  /*43d0*/  MUFU.EX2 R55, R55 ;  /* 0x0000003700377308 */ /* 0x000e220000000800 */
[C---:B-1----:R-:W-:Y:S01]  /*43e0*/  FADD.FTZ R14, R58.reuse, R25 ;  /* 0x000000193a0e7221 */ /* 0x042fe20000010000 */
[----:B------:R-:W-:Y:S02]  /*43f0*/  F2FP.BF16.F32.PACK_AB R25, R39, R38 ;  /* 0x000000262719723e */ /* 0x000fe400000010ff */
[----:B------:R-:W-:-:S04]  /*4400*/  F2FP.BF16.F32.PACK_AB R33, R58, R51 ;  /* 0x000000333a21723e */ /* 0x000fc800000010ff */
[----:B------:R-:W1:Y:S01]  /*4410*/  MUFU.EX2 R5, R61 ;  /* 0x0000003d00057308 */ /* 0x000e620000000800 */
[----:B--2---:R-:W-:Y:S01]  /*4420*/  FADD.FTZ R12, R44, R3 ;  /* 0x000000032c0c7221 */ /* 0x004fe20000010000 */
[----:B------:R-:W-:-:S05]  /*4430*/  IMAD.IADD R3, R13, 0x1, R139 ;  /* 0x000000010d037824 */ /* 0x000fca00078e028b */
[----:B------:R2:W-:Y:S01]  /*4440*/  STSM.16.M88.4 [R3], R20 ;  /* 0x0000001403007844 */ /* 0x0005e20000000200 */
[----:B------:R-:W3:Y:S01]  /*4450*/  MUFU.EX2 R62, R62 ;  /* 0x0000003e003e7308 */ /* 0x000ee20000000800 */
[----:B0-----:R-:W-:-:S07]  /*4460*/  FADD.FTZ R27, R55, R14 ;  /* 0x0000000e371b7221 */ /* 0x001fce0000010000 */
[----:B------:R-:W0:Y:S01]  /*4470*/  MUFU.EX2 R4, R4 ;  /* 0x0000000400047308 */ /* 0x000e220000000800 */
[C---:B-1----:R-:W-:Y:S01]  /*4480*/  FADD.FTZ R13, R5.reuse, R12 ;  /* 0x0000000c050d7221 */ /* 0x042fe20000010000 */
[----:B------:R-:W-:-:S06]  /*4490*/  F2FP.BF16.F32.PACK_AB R26, R5, R44 ;  /* 0x0000002c051a723e */ /* 0x000fcc00000010ff */
[----:B------:R-:W1:Y:S01]  /*44a0*/  MUFU.EX2 R66, R66 ;  /* 0x0000004200427308 */ /* 0x000e620000000800 */
[----:B---3--:R-:W-:Y:S01]  /*44b0*/  FADD.FTZ R35, R62, R27 ;  /* 0x0000001b3e237221 */ /* 0x008fe20000010000 */
[----:B------:R-:W-:-:S05]  /*44c0*/  F2FP.BF16.F32.PACK_AB R27, R47, R46 ;  /* 0x0000002e2f1b723e */ /* 0x000fca00000010ff */
[----:B------:R3:W-:Y:S01]  /*44d0*/  STSM.16.M88.4 [R2+0x27800], R24 ;  /* 0x0278001802007844 */ /* 0x0007e20000000200 */
[----:B------:R-:W4:Y:S01]  /*44e0*/  MUFU.EX2 R65, R65 ;  /* 0x0000004100417308 */ /* 0x000f220000000800 */
[----:B0-----:R-:W-:-:S07]  /*44f0*/  FADD.FTZ R12, R4, R13 ;  /* 0x0000000d040c7221 */ /* 0x001fce0000010000 */
[----:B------:R-:W2:Y:S01]  /*4500*/  MUFU.EX2 R67, R67 ;  /* 0x0000004300437308 */ /* 0x000ea20000000800 */
[----:B-1----:R-:W-:Y:S01]  /*4510*/  FADD.FTZ R14, R66, R35 ;  /* 0x00000023420e7221 */ /* 0x002fe20000010000 */
[----:B------:R-:W-:-:S06]  /*4520*/  F2FP.BF16.F32.PACK_AB R35, R62, R55 ;  /* 0x000000373e23723e */ /* 0x000fcc00000010ff */
[----:B------:R-:W0:Y:S01]  /*4530*/  MUFU.EX2 R68, R68 ;  /* 0x0000004400447308 */ /* 0x000e220000000800 */
[C---:B----4-:R-:W-:Y:S01]  /*4540*/  FADD.FTZ R13, R65.reuse, R12 ;  /* 0x0000000c410d7221 */ /* 0x050fe20000010000 */
[----:B------:R-:W-:-:S06]  /*4550*/  F2FP.BF16.F32.PACK_AB R32, R65, R4 ;  /* 0x000000044120723e */ /* 0x000fcc00000010ff */
[----:B------:R-:W1:Y:S01]  /*4560*/  MUFU.EX2 R54, R54 ;  /* 0x0000003600367308 */ /* 0x000e620000000800 */
[C---:B--2---:R-:W-:Y:S01]  /*4570*/  FADD.FTZ R23, R67.reuse, R14 ;  /* 0x0000000e43177221 */ /* 0x044fe20000010000 */
[----:B------:R-:W-:Y:S01]  /*4580*/  F2FP.BF16.F32.PACK_AB R21, R67, R66 ;  /* 0x000000424315723e */ /* 0x000fe200000010ff */
[----:B------:R-:W-:-:S05]  /*4590*/  VIADD R14, R17, 0xfffffffe ;  /* 0xfffffffe110e7836 */ /* 0x000fca0000000000 */
[----:B------:R-:W2:Y:S01]  /*45a0*/  MUFU.EX2 R69, R69 ;  /* 0x0000004500457308 */ /* 0x000ea20000000800 */
[----:B0-----:R-:W-:-:S07]  /*45b0*/  FADD.FTZ R12, R68, R13 ;  /* 0x0000000d440c7221 */ /* 0x001fce0000010000 */
[----:B------:R-:W0:Y:S01]  /*45c0*/  MUFU.EX2 R43, R43 ;  /* 0x0000002b002b7308 */ /* 0x000e220000000800 */
[----:B-1----:R-:W-:-:S07]  /*45d0*/  FADD.FTZ R4, R54, R23 ;  /* 0x0000001736047221 */ /* 0x002fce0000010000 */
[----:B------:R-:W1:Y:S01]  /*45e0*/  MUFU.EX2 R72, R72 ;  /* 0x0000004800487308 */ /* 0x000e620000000800 */
[C---:B--2---:R-:W-:Y:S01]  /*45f0*/  F2FP.BF16.F32.PACK_AB R34, R69.reuse, R68 ;  /* 0x000000444522723e */ /* 0x044fe200000010ff */
[----:B------:R-:W-:-:S04]  /*4600*/  FADD.FTZ R13, R69, R12 ;  /* 0x0000000c450d7221 */ /* 0x000fc80000010000 */
[----:B------:R3:W-:Y:S02]  /*4610*/  STSM.16.M88.4 [R139+0x6000], R32 ;  /* 0x006000208b007844 */ /* 0x0007e40000000200 */
[----:B------:R-:W2:Y:S01]  /*4620*/  MUFU.EX2 R73, R73 ;  /* 0x0000004900497308 */ /* 0x000ea20000000800 */
[C---:B0-----:R-:W-:Y:S01]  /*4630*/  F2FP.BF16.F32.PACK_AB R23, R43.reuse, R54 ;  /* 0x000000362b17723e */ /* 0x041fe200000010ff */
[----:B------:R-:W-:-:S06]  /*4640*/  FADD.FTZ R43, R43, R4 ;  /* 0x000000042b2b7221 */ /* 0x000fcc0000010000 */
[----:B------:R-:W-:Y:S01]  /*4650*/  MUFU.EX2 R76, R76 ;  /* 0x0000004c004c7308 */ /* 0x000fe20000000800 */
[----:B-1----:R-:W-:-:S07]  /*4660*/  FADD.FTZ R12, R72, R13 ;  /* 0x0000000d480c7221 */ /* 0x002fce0000010000 */
[----:B------:R-:W0:Y:S01]  /*4670*/  MUFU.EX2 R77, R77 ;  /* 0x0000004d004d7308 */ /* 0x000e220000000800 */
[C---:B--2---:R-:W-:Y:S01]  /*4680*/  F2FP.BF16.F32.PACK_AB R20, R73.reuse, R72 ;  /* 0x000000484914723e */ /* 0x044fe200000010ff */
[----:B------:R-:W-:-:S06]  /*4690*/  FADD.FTZ R5, R73, R12 ;  /* 0x0000000c49057221 */ /* 0x000fcc0000010000 */
[----:B------:R-:W1:Y:S08]  /*46a0*/  MUFU.EX2 R50, R50 ;  /* 0x0000003200327308 */ /* 0x000e700000000800 */
[----:B------:R-:W-:Y:S01]  /*46b0*/  MUFU.EX2 R63, R63 ;  /* 0x0000003f003f7308 */ /* 0x000fe20000000800 */
[----:B0-----:R-:W-:Y:S01]  /*46c0*/  F2FP.BF16.F32.PACK_AB R22, R77, R76 ;  /* 0x0000004c4d16723e */ /* 0x001fe200000010ff */
[----:B------:R-:W-:-:S04]  /*46d0*/  FADD.FTZ R76, R76, R5 ;  /* 0x000000054c4c7221 */ /* 0x000fc80000010000 */
[----:B------:R3:W-:Y:S01]  /*46e0*/  STSM.16.M88.4 [R6+0x6000], R20 ;  /* 0x0060001406007844 */ /* 0x0007e20000000200 */
[----:B------:R-:W-:Y:S01]  /*46f0*/  FADD.FTZ R77, R77, R76 ;  /* 0x0000004c4d4d7221 */ /* 0x000fe20000010000 */
[----:B------:R-:W0:Y:S01]  /*4700*/  MUFU.EX2 R70, R70 ;  /* 0x0000004600467308 */ /* 0x000e220000000800 */
[----:B-1----:R-:W-:Y:S01]  /*4710*/  F2FP.BF16.F32.PACK_AB R29, R59, R50 ;  /* 0x000000323b1d723e */ /* 0x002fe200000010ff */
[----:B------:R-:W-:-:S04]  /*4720*/  FADD.FTZ R4, R50, R43 ;  /* 0x0000002b32047221 */ /* 0x000fc80000010000 */
[----:B------:R-:W-:Y:S02]  /*4730*/  FADD.FTZ R4, R59, R4 ;  /* 0x000000043b047221 */ /* 0x000fe40000010000 */
[----:B------:R-:W-:Y:S08]  /*4740*/  MUFU.EX2 R80, R80 ;  /* 0x0000005000507308 */ /* 0x000ff00000000800 */
[----:B------:R-:W1:Y:S01]  /*4750*/  MUFU.EX2 R81, R81 ;  /* 0x0000005100517308 */ /* 0x000e620000000800 */
[----:B0-----:R-:W-:Y:S01]  /*4760*/  F2FP.BF16.F32.PACK_AB R31, R70, R63 ;  /* 0x0000003f461f723e */ /* 0x001fe200000010ff */
[----:B------:R-:W-:-:S04]  /*4770*/  FADD.FTZ R63, R63, R4 ;  /* 0x000000043f3f7221 */ /* 0x000fc80000010000 */
[----:B------:R-:W-:Y:S02]  /*4780*/  FADD.FTZ R4, R70, R63 ;  /* 0x0000003f46047221 */ /* 0x000fe40000010000 */
[----:B------:R-:W-:Y:S08]  /*4790*/  MUFU.EX2 R84, R84 ;  /* 0x0000005400547308 */ /* 0x000ff00000000800 */
[----:B------:R-:W0:Y:S01]  /*47a0*/  MUFU.EX2 R71, R71 ;  /* 0x0000004700477308 */ /* 0x000e220000000800 */
[----:B-1----:R-:W-:Y:S01]  /*47b0*/  F2FP.BF16.F32.PACK_AB R28, R81, R80 ;  /* 0x00000050511c723e */ /* 0x002fe200000010ff */
[----:B------:R-:W-:-:S04]  /*47c0*/  FADD.FTZ R80, R80, R77 ;  /* 0x0000004d50507221 */ /* 0x000fc80000010000 */
        /* <DEDUP_REMOVED lines=8> */
[----:B------:R-:W-:Y:S05]  /*4850*/  @P1 BRA `(.L_x_10874) ;  /* 0x00000000004c1947 */ /* 0x000fea0003800000 */
        /* <DEDUP_REMOVED lines=11> */
.L_x_10875:
[----:B------:R-:W-:Y:S02]  /*4910*/  ULDC UR14, c[0x0][0x9e4] ;  /* 0x00027900000e7ab9 */ /* 0x000fe40000000800 */
[----:B------:R-:W-:-:S11]  /*4920*/  UISETP.NE.AND UP0, UPT, UR14, 0x1, UPT ;  /* 0x000000010e00788c */ /* 0x000fd6000bf05270 */
[----:B------:R-:W-:Y:S02]  /*4930*/  @UP0 ULDC.64 UR18, c[0x0][0x9e8] ;  /* 0x00027a0000120ab9 */ /* 0x000fe40000000a00 */
[----:B------:R-:W-:-:S04]  /*4940*/  UIMAD.WIDE.U32 UR4, UR10, UR18, URZ ;  /* 0x000000120a0472a5 */ /* 0x000fc8000f8e003f */
[----:B------:R-:W-:-:S12]  /*4950*/  @UP0 USHF.R.U32.HI UR10, URZ, UR19, UR5 ;  /* 0x000000133f0a0299 */ /* 0x000fd80008011605 */
.L_x_10876:
[----:B------:R-:W-:-:S04]  /*4960*/  UIMAD UR10, UR10, UR14, UR14 ;  /* 0x0000000e0a0a72a4 */ /* 0x000fc8000f8e020e */
[----:B------:R-:W-:-:S04]  /*4970*/  UISETP.LT.AND UP0, UPT, UR6, UR10, UPT ;  /* 0x0000000a0600728c */ /* 0x000fc8000bf01270 */
[----:B------:R-:W-:-:S12]  /*4980*/  USEL UR6, UR6, UR10, UP0 ;  /* 0x0000000a06067287 */ /* 0x000fd80008000000 */
.L_x_10874:
[----:B------:R-:W-:Y:S01]  /*4990*/  R2UR UR5, R147 ;  /* 0x00000000930572ca */ /* 0x000fe200000e0000 */
[----:B------:R-:W-:Y:S01]  /*49a0*/  USHF.R.S32.HI UR4, URZ, 0x1f, UR6 ;  /* 0x0000001f3f047899 */ /* 0x000fe20008011406 */
[----:B------:R-:W-:Y:S02]  /*49b0*/  CS2R R134, SRZ ;  /* 0x0000000000867805 */ /* 0x000fe4000001ff00 */
[----:B------:R-:W-:Y:S02]  /*49c0*/  CS2R R132, SRZ ;  /* 0x0000000000847805 */ /* 0x000fe4000001ff00 */
[----:B------:R-:W-:Y:S01]  /*49d0*/  CS2R R130, SRZ ;  /* 0x0000000000827805 */ /* 0x000fe2000001ff00 */
[----:B------:R-:W-:Y:S01]  /*49e0*/  ULEA.HI UR4, UR4, UR6, URZ, 0x7 ;  /* 0x0000000604047291 */ /* 0x000fe2000f8f383f */
[----:B------:R-:W-:Y:S02]  /*49f0*/  CS2R R128, SRZ ;  /* 0x0000000000807805 */ /* 0x000fe4000001ff00 */
[----:B------:R-:W-:-:S02]  /*4a00*/  CS2R R126, SRZ ;  /* 0x00000000007e7805 */ /* 0x000fc4000001ff00 */
[----:B------:R-:W-:Y:S01]  /*4a10*/  CS2R R124, SRZ ;  /* 0x00000000007c7805 */ /* 0x000fe2000001ff00 */
[----:B------:R-:W-:Y:S01]  /*4a20*/  USHF.R.S32.HI UR4, URZ, 0x7, UR4 ;  /* 0x000000073f047899 */ /* 0x000fe20008011404 */
[----:B------:R-:W-:Y:S02]  /*4a30*/  CS2R R122, SRZ ;  /* 0x00000000007a7805 */ /* 0x000fe4000001ff00 */
[----:B------:R-:W-:Y:S02]  /*4a40*/  CS2R R120, SRZ ;  /* 0x0000000000787805 */ /* 0x000fe4000001ff00 */
[----:B------:R-:W-:Y:S01]  /*4a50*/  CS2R R118, SRZ ;  /* 0x0000000000767805 */ /* 0x000fe2000001ff00 */
[----:B------:R-:W-:Y:S01]  /*4a60*/  UISETP.LT.AND UP0, UPT, UR5, UR4, UPT ;  /* 0x000000040500728c */ /* 0x000fe2000bf01270 */
[----:B------:R-:W-:Y:S02]  /*4a70*/  CS2R R116, SRZ ;  /* 0x0000000000747805 */ /* 0x000fe4000001ff00 */
[----:B------:R-:W-:-:S02]  /*4a80*/  CS2R R114, SRZ ;  /* 0x0000000000727805 */ /* 0x000fc4000001ff00 */
[----:B------:R-:W-:Y:S01]  /*4a90*/  CS2R R112, SRZ ;  /* 0x0000000000707805 */ /* 0x000fe2000001ff00 */
[----:B------:R-:W-:Y:S01]  /*4aa0*/  USEL UR32, UR5, UR4, !UP0 ;  /* 0x0000000405207287 */ /* 0x000fe2000c000000 */
[----:B------:R-:W-:Y:S02]  /*4ab0*/  CS2R R110, SRZ ;  /* 0x00000000006e7805 */ /* 0x000fe4000001ff00 */
[----:B------:R-:W-:Y:S01]  /*4ac0*/  CS2R R108, SRZ ;  /* 0x00000000006c7805 */ /* 0x000fe2000001ff00 */
[----:B------:R-:W-:Y:S01]  /*4ad0*/  UMOV UR4, URZ ;  /* 0x0000003f00047c82 */ /* 0x000fe20008000000 */
[----:B------:R-:W-:Y:S01]  /*4ae0*/  UMOV UR5, URZ ;  /* 0x0000003f00057c82 */ /* 0x000fe20008000000 */
        /* <DEDUP_REMOVED lines=19> */
[----:B------:R-:W-:Y:S01]  /*4c20*/  ULDC UR34, c[0x0][0x988] ;  /* 0x0002620000227ab9 */ /* 0x000fe20000000800 */
[----:B------:R-:W-:-:S05]  /*4c30*/  ULDC UR40, c[0x0][0x9e0] ;  /* 0x0002780000287ab9 */ /* 0x000fca0000000800 */
.L_x_10896:
[----:B------:R-:W-:Y:S01]  /*4c40*/  ISETP.NE.AND P2, PT, RZ, UR60, PT ;  /* 0x0000003cff007c0c */ /* 0x000fe2000bf45270 */
[----:B------:R-:W-:-:S04]  /*4c50*/  UISETP.NE.AND UP0, UPT, UR6, 0x1, UPT ;  /* 0x000000010600788c */ /* 0x000fc8000bf05270 */
[----:B------:R-:W-:-:S04]  /*4c60*/  USEL UR5, URZ, 0x1, UP0 ;  /* 0x000000013f057887 */ /* 0x000fc80008000000 */
[----:B------:R-:W-:-:S04]  /*4c70*/  ULOP3.LUT UR5, UR41, UR5, URZ, 0x3c, !UPT ;  /* 0x0000000529057292 */ /* 0x000fc8000f8e3c3f */
[----:B------:R-:W-:Y:S08]  /*4c80*/  @P2 BRA `(.L_x_10878) ;  /* 0x0000000000382947 */ /* 0x000ff00003800000 */
[----:B------:R-:W-:Y:S05]  /*4c90*/  @!P0 BRA `(.L_x_10879) ;  /* 0x0000000000048947 */ /* 0x000fea0003800000 */
[----:B------:R-:W-:Y:S01]  /*4ca0*/  BPT.TRAP 0x1 ;  /* 0x000000040000795c */ /* 0x000fe20000300000 */
.L_x_10879:
        /* <DEDUP_REMOVED lines=9> */
.L_x_10880:
[----:B-1----:R-:W-:Y:S05]  /*4d40*/  @P1 BRA `(.L_x_10878) ;  /* 0x0000000000081947 */ /* 0x002fea0003800000 */
[----:B------:R-:W1:Y:S02]  /*4d50*/  SYNCS.PHASECHK.TRANS64.TRYWAIT P1, [UR4+0x2d830], R0 ;  /* 0x02d83000ff0075a7 */ /* 0x000e640008020144 */
[----:B-1----:R-:W-:Y:S05]  /*4d60*/  @!P1 BRA `(.L_x_10881) ;  /* 0x000000e800009947 */ /* 0x002fea0003800000 */
.L_x_10878:
[----:B-1----:R-:W1:Y:S01]  /*4d70*/  S2R R7, SR_TID.X ;  /* 0x0000000000077919 */ /* 0x002e620000002100 */
[----:B------:R-:W-:Y:S01]  /*4d80*/  UIADD3 UR4, UR6, 0x1, URZ ;  /* 0x0000000106047890 */ /* 0x000fe2000fffe03f */
[----:B------:R-:W-:Y:S01]  /*4d90*/  R2UR UR28, R8 ;  /* 0x00000000081c72ca */ /* 0x000fe200000e0000 */
[----:B------:R-:W-:Y:S01]  /*4da0*/  UMOV UR31, 0x80000020 ;  /* 0x80000020001f7882 */ /* 0x000fe20000000000 */
[----:B------:R-:W-:Y:S01]  /*4db0*/  R2UR UR29, R9 ;  /* 0x00000000091d72ca */ /* 0x000fe200000e0000 */
[----:B------:R-:W-:Y:S01]  /*4dc0*/  UISETP.NE.AND UP0, UPT, UR4, 0x2, UPT ;  /* 0x000000020400788c */ /* 0x000fe2000bf05270 */
[----:B------:R-:W-:Y:S01]  /*4dd0*/  UMOV UR11, 0x80000020 ;  /* 0x80000020000b7882 */ /* 0x000fe20000000000 */
[----:B------:R-:W-:Y:S02]  /*4de0*/  UMOV UR15, 0x80000020 ;  /* 0x80000020000f7882 */ /* 0x000fe40000000000 */
[----:B------:R-:W-:Y:S01]  /*4df0*/  USEL UR4, UR4, URZ, UP0 ;  /* 0x0000003f04047287 */ /* 0x000fe20008000000 */
[----:B------:R-:W-:Y:S01]  /*4e00*/  UMOV UR19, 0x80000020 ;  /* 0x8000002000137882 */ /* 0x000fe20000000000 */
[----:B------:R-:W-:-:S02]  /*4e10*/  UMOV UR23, 0x80000020 ;  /* 0x8000002000177882 */ /* 0x000fc40000000000 */
[----:B------:R-:W-:Y:S01]  /*4e20*/  UIMAD UR30, UR4, 0x600, UR7 ;  /* 0x00000600041e78a4 */ /* 0x000fe2000f8e0207 */
[----:B------:R-:W-:-:S03]  /*4e30*/  UMOV UR27, 0x80000020 ;  /* 0x80000020001b7882 */ /* 0x000fc60000000000 */
[----:B------:R-:W-:Y:S02]  /*4e40*/  UIADD3 UR10, UR30, 0x2, URZ ;  /* 0x000000021e0a7890 */ /* 0x000fe4000fffe03f */
[----:B------:R-:W-:Y:S02]  /*4e50*/  UIADD3 UR14, UR30, 0x200, URZ ;  /* 0x000002001e0e7890 */ /* 0x000fe4000fffe03f */
[----:B------:R-:W-:Y:S02]  /*4e60*/  UIADD3 UR18, UR30, 0x202, URZ ;  /* 0x000002021e127890 */ /* 0x000fe4000fffe03f */
[----:B------:R-:W-:Y:S02]  /*4e70*/  UIADD3 UR22, UR30, 0x400, URZ ;  /* 0x000004001e167890 */ /* 0x000fe4000fffe03f */
[----:B------:R-:W-:Y:S01]  /*4e80*/  UIADD3 UR26, UR30, 0x402, URZ ;  /* 0x000004021e1a7890 */ /* 0x000fe2000fffe03f */
[----:B-1----:R-:W-:-:S05]  /*4e90*/  SHF.R.U32.HI R7, RZ, 0x7, R7 ;  /* 0x00000007ff077819 */ /* 0x002fca0000011607 */
[----:B0-----:R-:W-:-:S05]  /*4ea0*/  VIADD R0, R7, 0x8 ;  /* 0x0000000807007836 */ /* 0x001fca0000000000 */
[----:B------:R0:W-:Y:S06]  /*4eb0*/  BAR.SYNC.DEFER_BLOCKING R0, 0x100 ;  /* 0x000400000000751d */ /* 0x0001ec0000010000 */
[----:B---3--:R-:W-:-:S06]  /*4ec0*/  WARPGROUP.ARRIVE ;  /* 0x00000000000079c5 */ /* 0x008fcc0000000000 */
        /* <DEDUP_REMOVED lines=20> */
.L_x_10883:
[----:B------:R-:W-:Y:S01]  /*5010*/  ULEA UR10, UR6, UR38, 0x3 ;  /* 0x00000026060a7291 */ /* 0x000fe2000f8e183f */
[----:B------:R-:W-:-:S05]  /*5020*/  IMAD.U32 R0, RZ, RZ, UR41 ;  /* 0x00000029ff007e24 */ /* 0x000fca000f8e00ff */
[----:B------:R-:W-:-:S04]  /*5030*/  SHF.L.U32 R0, R0, 0x1f, RZ ;  /* 0x0000001f00007819 */ /* 0x000fc800000006ff */
[----:B------:R0:W1:Y:S01]  /*5040*/  SYNCS.PHASECHK.TRANS64.TRYWAIT P1, [UR10+0x2d850], R0 ;  /* 0x02d85000ff0075a7 */ /* 0x000062000802014a */
[----:B------:R-:W-:Y:S05]  /*5050*/  @!P0 BRA `(.L_x_10884) ;  /* 0x0000000000048947 */ /* 0x000fea0003800000 */
[----:B------:R-:W-:Y:S01]  /*5060*/  BPT.TRAP 0x1 ;  /* 0x000000040000795c */ /* 0x000fe20000300000 */
.L_x_10884:
[----:B-1----:R-:W-:Y:S05]  /*5070*/  @P1 BRA `(.L_x_10882) ;  /* 0x0000000000081947 */ /* 0x002fea0003800000 */
[----:B------:R-:W1:Y:S02]  /*5080*/  SYNCS.PHASECHK.TRANS64.TRYWAIT P1, [UR10+0x2d850], R0 ;  /* 0x02d85000ff0075a7 */ /* 0x000e64000802014a */
[----:B-1----:R-:W-:Y:S05]  /*5090*/  @!P1 BRA `(.L_x_10885) ;  /* 0x000000e4004c9947 */ /* 0x002fea0003800000 */
.L_x_10882:
[----:B------:R-:W-:Y:S01]  /*50a0*/  UIADD3 UR10, UR38, 0x400, URZ ;  /* 0x00000400260a7890 */ /* 0x000fe2000fffe03f */
[----:B------:R-:W-:Y:S01]  /*50b0*/  R2UR UR14, R145 ;  /* 0x00000000910e72ca */ /* 0x000fe200000e0000 */
[----:B------:R-:W-:Y:S01]  /*50c0*/  WARPGROUP.ARRIVE ;  /* 0x00000000000079c5 */ /* 0x000fe20000000000 */
[----:B------:R-:W-:Y:S01]  /*50d0*/  UMOV UR29, 0x40000040 ;  /* 0x40000040001d7882 */ /* 0x000fe20000000000 */
[----:B------:R-:W-:-:S04]  /*50e0*/  USHF.R.U32.HI UR10, URZ, 0x4, UR10 ;  /* 0x000000043f0a7899 */ /* 0x000fc8000801160a */
[----:B------:R-:W1:Y:S01]  /*50f0*/  S2R R15, SR_TID.X ;  /* 0x00000000000f7919 */ /* 0x000e620000002100 */
[----:B------:R-:W-:Y:S01]  /*5100*/  UMOV UR31, 0x80000020 ;  /* 0x80000020001f7882 */ /* 0x000fe20000000000 */
[----:B------:R-:W-:-:S04]  /*5110*/  ULOP3.LUT UR10, UR10, 0x3fff, URZ, 0xc0, !UPT ;  /* 0x00003fff0a0a7892 */ /* 0x000fc8000f8ec03f */
[----:B------:R-:W-:Y:S02]  /*5120*/  ULOP3.LUT UR11, UR10, 0x2000000, URZ, 0xfc, !UPT ;  /* 0x020000000a0b7892 */ /* 0x000fe4000f8efc3f */
[----:B------:R-:W-:Y:S02]  /*5130*/  ULOP3.LUT UR10, UR14, 0x10000, URZ, 0xfc, !UPT ;  /* 0x000100000e0a7892 */ /* 0x000fe4000f8efc3f */
[----:B------:R-:W-:-:S05]  /*5140*/  UIMAD UR11, UR6, 0x600, UR11 ;  /* 0x00000600060b78a4 */ /* 0x000fca000f8e020b */
[----:B------:R-:W-:Y:S02]  /*5150*/  UMOV UR28, UR10 ;  /* 0x0000000a001c7c82 */ /* 0x000fe40008000000 */
[----:B------:R-:W-:Y:S02]  /*5160*/  UMOV UR30, UR11 ;  /* 0x0000000b001e7c82 */ /* 0x000fe40008000000 */
[----:B------:R-:W-:Y:S01]  /*5170*/  HGMMA.64x96x16.F32.BF16 R88, gdesc[UR28].tnspB, R88, gsb0 ;  /* 0x416000001c5879f0 */ /* 0x000fe20008001858 */
[----:B------:R-:W-:Y:S02]  /*5180*/  UIADD3 UR28, UR10, 0x2, URZ ;  /* 0x000000020a1c7890 */ /* 0x000fe4000fffe03f */
[----:B------:R-:W-:Y:S01]  /*5190*/  UIADD3 UR30, UR11, 0x40, URZ ;  /* 0x000000400b1e7890 */ /* 0x000fe2000fffe03f */
[----:B------:R-:W-:Y:S01]  /*51a0*/  UMOV UR29, 0x40000040 ;  /* 0x40000040001d7882 */ /* 0x000fe20000000000 */
[----:B------:R-:W-:Y:S01]  /*51b0*/  UMOV UR31, 0x80000020 ;  /* 0x80000020001f7882 */ /* 0x000fe20000000000 */
[----:B-1----:R-:W-:-:S02]  /*51c0*/  SHF.R.U32.HI R7, RZ, 0x7, R15 ;  /* 0x00000007ff077819 */ /* 0x002fc4000001160f */
        /* <DEDUP_REMOVED lines=52> */
.L_x_10886:
[----:B------:R-:W-:Y:S01]  /*5510*/  R2UR UR10, R144 ;  /* 0x00000000900a72ca */ /* 0x000fe200000e0000 */
[----:B------:R-:W1:Y:S01]  /*5520*/  S2UR UR18, SR_CgaCtaId ;  /* 0x00000000001279c3 */ /* 0x000e620000008800 */
[----:B------:R-:W-:Y:S01]  /*5530*/  IMAD.MOV.U32 R15, RZ, RZ, R11 ;  /* 0x000000ffff0f7224 */ /* 0x000fe200078e000b */
[----:B------:R-:W-:Y:S01]  /*5540*/  UISETP.NE.AND UP0, UPT, UR39, URZ, UPT ;  /* 0x0000003f2700728c */ /* 0x000fe2000bf05270 */
[----:B------:R-:W-:-:S05]  /*5550*/  R2UR UR15, R146 ;  /* 0x00000000920f72ca */ /* 0x000fca00000e0000 */
[----:B------:R-:W2:Y:S04]  /*5560*/  LDC R7, c[0x0][0x288] ;  /* 0x0000a200ff077b82 */ /* 0x000ea80000000800 */
[----:B------:R-:W-:Y:S02]  /*5570*/  UISETP.NE.AND UP1, UPT, UR10, URZ, UPT ;  /* 0x0000003f0a00728c */ /* 0x000fe4000bf25270 */
[----:B------:R-:W-:-:S04]  /*5580*/  ULEA UR10, UR4, UR38, 0x3 ;  /* 0x00000026040a7291 */ /* 0x000fc8000f8e183f */
[----:B------:R-:W-:Y:S01]  /*5590*/  PLOP3.LUT P1, PT, PT, PT, UP1, 0x80, 0x0 ;  /* 0x000000000000781c */ /* 0x000fe20003f2f018 */
[----:B------:R-:W-:Y:S01]  /*55a0*/  UIADD3 UR10, UR10, 0x2d840, URZ ;  /* 0x0002d8400a0a7890 */ /* 0x000fe2000fffe03f */
[----:B------:R-:W-:-:S03]  /*55b0*/  PLOP3.LUT P2, PT, PT, PT, UP1, 0x80, 0x0 ;  /* 0x000000000000781c */ /* 0x000fc60003f4f018 */
[----:B------:R-:W-:Y:S01]  /*55c0*/  @UP1 ULDC UR11, c[0x0][0x44c] ;  /* 0x00011300000b1ab9 */ /* 0x000fe20000000800 */
[----:B------:R-:W-:Y:S01]  /*55d0*/  @UP1 ULDC UR14, c[0x0][0x450] ;  /* 0x00011400000e1ab9 */ /* 0x000fe20000000800 */
[----:B-1----:R-:W-:-:S06]  /*55e0*/  UPRMT UR10, UR18, 0x654, UR10 ;  /* 0x00000654120a7896 */ /* 0x002fcc000800000a */
[----:B0-----:R-:W-:Y:S01]  /*55f0*/  @P1 IMAD.HI.U32 R0, R11, UR11, RZ ;  /* 0x0000000b0b001c27 */ /* 0x001fe2000f8e00ff */
[----:B------:R-:W-:Y:S02]  /*5600*/  PLOP3.LUT P1, PT, PT, PT, UP0, 0x40, 0x0 ;  /* 0x000000000000781c */ /* 0x000fe40003f2e808 */
[----:B------:R-:W-:Y:S02]  /*5610*/  SYNCS.ARRIVE.TRANS64.RED.A1T0 RZ, [UR10], RZ ;  /* 0x000000ffffff79a7 */ /* 0x000fe4000810040a */
[----:B------:R-:W-:Y:S01]  /*5620*/  @P2 SHF.R.U32.HI R15, RZ, UR14, R0 ;  /* 0x0000000eff0f2c19 */ /* 0x000fe20008011600 */
[----:B------:R-:W-:-:S04]  /*5630*/  IMAD.SHL.U32 R0, R14, 0x80, RZ ;  /* 0x000000800e007824 */ /* 0x000fc800078e00ff */
[----:B------:R-:W0:Y:S01]  /*5640*/  SHFL.IDX PT, R21, R15, RZ, 0x1c1f ;  /* 0x001c1fff0f157589 */ /* 0x000e2200000e0000 */
[----:B------:R-:W-:-:S05]  /*5650*/  IADD3 R17, -R0, 0x1, RZ ;  /* 0x0000000100117810 */ /* 0x000fca0007ffe1ff */
[----:B------:R-:W-:-:S04]  /*5660*/  IMAD R17, R10, -0x2, R17 ;  /* 0xfffffffe0a117824 */ /* 0x000fc800078e0211 */
[----:B------:R-:W-:-:S04]  /*5670*/  IMAD R18, R16, UR35, R17 ;  /* 0x0000002310127c24 */ /* 0x000fc8000f8e0211 */
[----:B--2---:R-:W-:-:S04]  /*5680*/  IMAD.IADD R18, R18, 0x1, -R7 ;  /* 0x0000000112127824 */ /* 0x004fc800078e0a07 */
[C---:B------:R-:W-:Y:S02]  /*5690*/  VIADD R20, R18.reuse, UR40 ;  /* 0x0000002812147c36 */ /* 0x040fe40008000000 */
[----:B------:R-:W-:Y:S02]  /*56a0*/  VIADD R19, R18, UR15 ;  /* 0x0000000f12137c36 */ /* 0x000fe40008000000 */
[----:B0-----:R-:W-:Y:S02]  /*56b0*/  IMAD.IADD R18, R20, 0x1, R21 ;  /* 0x0000000114127824 */ /* 0x001fe400078e0215 */
        /* <DEDUP_REMOVED lines=15> */
.L_x_10889:
[----:B------:R-:W-:-:S05]  /*57b0*/  IMAD.U32 R136, RZ, RZ, UR33 ;  /* 0x00000021ff887e24 */ /* 0x000fca000f8e00ff */
[----:B------:R-:W-:-:S13]  /*57c0*/  ISETP.NE.AND P1, PT, R136, 0x1, PT ;  /* 0x000000018800780c */ /* 0x000fda0003f25270 */
[----:B------:R-:W0:Y:S02]  /*57d0*/  @P1 LDC.64 R22, c[0x0][0x9e8] ;  /* 0x00027a00ff161b82 */ /* 0x000e240000000a00 */
[----:B0-----:R-:W-:-:S05]  /*57e0*/  @P1 IMAD.HI.U32 R22, R21, R22, RZ ;  /* 0x0000001615161227 */ /* 0x001fca00078e00ff */
[----:B------:R-:W-:-:S07]  /*57f0*/  @P1 SHF.R.U32.HI R21, RZ, R23, R22 ;  /* 0x00000017ff151219 */ /* 0x000fce0000011616 */
.L_x_10890:
[----:B------:R-:W-:Y:S05]  /*5800*/  BSYNC B0 ;  /* 0x0000000000007941 */ /* 0x000fea0003800000 */
.L_x_10888:
[----:B------:R-:W-:-:S04]  /*5810*/  IMAD R21, R21, R136, -R0 ;  /* 0x0000008815157224 */ /* 0x000fc800078e0a00 */
[----:B------:R-:W-:-:S05]  /*5820*/  IMAD R21, R10, -0x2, R21 ;  /* 0xfffffffe0a157824 */ /* 0x000fca00078e0215 */
[----:B------:R-:W-:Y:S02]  /*5830*/  VIADDMNMX R18, R21, R136, R18, PT ;  /* 0x0000008815127246 */ /* 0x000fe40003800112 */
[----:B------:R-:W-:-:S07]  /*5840*/  VIMNMX R17, R17, R21, !PT ;  /* 0x0000001511117248 */ /* 0x000fce0007fe0100 */
.L_x_10887:
        /* <DEDUP_REMOVED lines=14> */
[----:B0-----:R-:W-:Y:S01]  /*5930*/  IMAD.IADD R20, R20, 0x1, R15 ;  /* 0x0000000114147824 */ /* 0x001fe200078e020f */
        /* <DEDUP_REMOVED lines=101> */
.L_x_10893:
[----:B------:R-:W-:-:S05]  /*5f90*/  IMAD.U32 R21, RZ, RZ, UR33 ;  /* 0x00000021ff157e24 */ /* 0x000fca000f8e00ff */
[----:B------:R-:W-:-:S13]  /*5fa0*/  ISETP.NE.AND P2, PT, R21, 0x1, PT ;  /* 0x000000011500780c */ /* 0x000fda0003f45270 */
[----:B------:R-:W0:Y:S02]  /*5fb0*/  @P2 LDC.64 R18, c[0x0][0x9e8] ;  /* 0x00027a00ff122b82 */ /* 0x000e240000000a00 */
[----:B0-----:R-:W-:-:S05]  /*5fc0*/  @P2 IMAD.HI.U32 R18, R15, R18, RZ ;  /* 0x000000120f122227 */ /* 0x001fca00078e00ff */
[----:B------:R-:W-:-:S07]  /*5fd0*/  @P2 SHF.R.U32.HI R15, RZ, R19, R18 ;  /* 0x00000013ff0f2219 */ /* 0x000fce0000011612 */
.L_x_10894:
[----:B------:R-:W-:Y:S05]  /*5fe0*/  BSYNC B0 ;  /* 0x0000000000007941 */ /* 0x000fea0003800000 */
.L_x_10892:
[----:B------:R-:W-:-:S04]  /*5ff0*/  IMAD R15, R15, R21, -R0 ;  /* 0x000000150f0f7224 */ /* 0x000fc800078e0a00 */
[----:B------:R-:W-:-:S05]  /*6000*/  IMAD R15, R10, -0x2, R15 ;  /* 0xfffffffe0a0f7824 */ /* 0x000fca00078e020f */
[----:B------:R-:W-:Y:S02]  /*6010*/  VIADDMNMX R20, R15, R21, R20, PT ;  /* 0x000000150f147246 */ /* 0x000fe40003800114 */
[----:B------:R-:W-:-:S07]  /*6020*/  VIMNMX R17, R17, R15, !PT ;  /* 0x0000000f11117248 */ /* 0x000fce0007fe0100 */
.L_x_10891:
        /* <DEDUP_REMOVED lines=65> */
[----:B------:R-:W-:Y:S01]  /*6440*/  FSEL R43, R43, -INF , !P2 ;  /* 0xff8000002b2b7808 */ /* 0x000fe20005000000 */
[----:B------:R-:W0:Y:S01]  /*6450*/  SHFL.BFLY PT, R0, R15, 0x2, 0x1f ;  /* 0x0c401f000f007f89 */ /* 0x000e2200000e0000 */
[----:B------:R-:W-:-:S02]  /*6460*/  ISETP.GT.AND P2, PT, R17, 0x30, P1 ;  /* 0x000000301100780c */ /* 0x000fc40000f44270 */
[----:B------:R-:W-:Y:S02]  /*6470*/  FSEL R46, R46, -INF , !P3 ;  /* 0xff8000002e2e7808 */ /* 0x000fe40005800000 */
[C---:B------:R-:W-:Y:S02]  /*6480*/  ISETP.LT.OR P4, PT, R20.reuse, 0x2a, P4 ;  /* 0x0000002a1400780c */ /* 0x040fe40002781670 */
[----:B------:R-:W-:Y:S02]  /*6490*/  ISETP.GT.AND P3, PT, R17, 0x31, P1 ;  /* 0x000000311100780c */ /* 0x000fe40000f64270 */
[----:B------:R-:W-:Y:S02]  /*64a0*/  ISETP.LT.OR P2, PT, R20, 0x31, P2 ;  /* 0x000000311400780c */ /* 0x000fe40001741670 */
[----:B------:R-:W-:Y:S02]  /*64b0*/  FSEL R47, R47, -INF , !P4 ;  /* 0xff8000002f2f7808 */ /* 0x000fe40006000000 */
[----:B------:R-:W-:-:S02]  /*64c0*/  ISETP.GT.AND P5, PT, R17, 0x38, P1 ;  /* 0x000000381100780c */ /* 0x000fc40000fa4270 */
[----:B------:R-:W-:Y:S02]  /*64d0*/  FSEL R50, R50, -INF , !P2 ;  /* 0xff80000032327808 */ /* 0x000fe40005000000 */
[C---:B------:R-:W-:Y:S02]  /*64e0*/  ISETP.LT.OR P3, PT, R20.reuse, 0x32, P3 ;  /* 0x000000321400780c */ /* 0x040fe40001f61670 */
[----:B------:R-:W-:Y:S02]  /*64f0*/  ISETP.GT.AND P4, PT, R17, 0x39, P1 ;  /* 0x000000391100780c */ /* 0x000fe40000f84270 */
[----:B------:R-:W-:Y:S02]  /*6500*/  ISETP.LT.OR P5, PT, R20, 0x39, P5 ;  /* 0x000000391400780c */ /* 0x000fe40002fa1670 */
[----:B------:R-:W-:Y:S02]  /*6510*/  FSEL R51, R51, -INF , !P3 ;  /* 0xff80000033337808 */ /* 0x000fe40005800000 */
[----:B0-----:R-:W-:-:S02]  /*6520*/  FMNMX.FTZ R18, R15, R0, !PT ;  /* 0x000000000f127209 */ /* 0x001fc40007810000 */
[C---:B------:R-:W-:Y:S02]  /*6530*/  ISETP.GT.AND P2, PT, R17.reuse, 0x40, P1 ;  /* 0x000000401100780c */ /* 0x040fe40000f44270 */
[----:B------:R-:W-:Y:S01]  /*6540*/  FSEL R54, R54, -INF , !P5 ;  /* 0xff80000036367808 */ /* 0x000fe20006800000 */
[----:B------:R-:W0:Y:S01]  /*6550*/  SHFL.BFLY PT, R19, R18, 0x1, 0x1f ;  /* 0x0c201f0012137f89 */ /* 0x000e2200000e0000 */
        /* <DEDUP_REMOVED lines=12> */
[----:B0-----:R-:W-:Y:S02]  /*6620*/  FMNMX.FTZ R0, R18, R19, !PT ;  /* 0x0000001312007209 */ /* 0x001fe40007810000 */
[----:B------:R-:W-:Y:S02]  /*6630*/  ISETP.LT.OR P4, PT, R20, 0x4a, P4 ;  /* 0x0000004a1400780c */ /* 0x000fe40002781670 */
[C---:B------:R-:W-:Y:S01]  /*6640*/  FSETP.NEU.FTZ.AND P6, PT, R0.reuse, -INF , PT ;  /* 0xff8000000000780b */ /* 0x040fe20003fdd000 */
[----:B------:R-:W-:Y:S01]  /*6650*/  FMUL.FTZ R19, R0, UR11 ;  /* 0x0000000b00137c20 */ /* 0x000fe20008410000 */
[----:B------:R-:W-:-:S02]  /*6660*/  ISETP.GT.AND P3, PT, R17, 0x51, P1 ;  /* 0x000000511100780c */ /* 0x000fc40000f64270 */
        /* <DEDUP_REMOVED lines=19> */
[----:B------:R-:W-:Y:S01]  /*67a0*/  FSEL R66, R66, -INF , !P2 ;  /* 0xff80000042427808 */ /* 0x000fe20005000000 */
[----:B------:R-:W-:Y:S01]  /*67b0*/  FFMA.FTZ R49, R49, UR11, -R15 ;  /* 0x0000000b31317c23 */ /* 0x000fe2000801080f */
[----:B------:R-:W-:-:S02]  /*67c0*/  FMNMX.FTZ R28, R34, R29, !PT ;  /* 0x0000001d221c7209 */ /* 0x000fc40007810000 */
[----:B------:R-:W-:Y:S01]  /*67d0*/  ISETP.LT.OR P3, PT, R20, 0x52, P3 ;  /* 0x000000521400780c */ /* 0x000fe20001f61670 */
[----:B------:R-:W-:Y:S01]  /*67e0*/  MUFU.EX2 R18, R18 ;  /* 0x0000001200127308 */ /* 0x000fe20000000800 */
[----:B------:R-:W-:Y:S02]  /*67f0*/  FMNMX.FTZ R29, R35, R28, !PT ;  /* 0x0000001c231d7209 */ /* 0x000fe40007810000 */
[----:B------:R-:W-:Y:S02]  /*6800*/  ISETP.GT.AND P4, PT, R17, 0x59, P1 ;  /* 0x000000591100780c */ /* 0x000fe40000f84270 */
[----:B------:R-:W-:Y:S01]  /*6810*/  FMNMX.FTZ R32, R38, R29, !PT ;  /* 0x0000001d26207209 */ /* 0x000fe20007810000 */
[----:B------:R-:W-:Y:S01]  /*6820*/  FFMA.FTZ R29, R40, UR11, -R15 ;  /* 0x0000000b281d7c23 */ /* 0x000fe2000801080f */
[----:B------:R-:W-:Y:S01]  /*6830*/  ISETP.LT.OR P5, PT, R20, 0x59, P5 ;  /* 0x000000591400780c */ /* 0x000fe20002fa1670 */
[----:B------:R1:W-:Y:S01]  /*6840*/  MUFU.EX2 R28, R37 ;  /* 0x00000025001c7308 */ /* 0x0003e20000000800 */
[----:B0-----:R-:W-:-:S02]  /*6850*/  FMNMX.FTZ R33, R39, R32, !PT ;  /* 0x0000002027217209 */ /* 0x001fc40007810000 */
[----:B------:R-:W-:Y:S02]  /*6860*/  FSEL R67, R67, -INF , !P3 ;  /* 0xff80000043437808 */ /* 0x000fe40005800000 */
[----:B------:R-:W-:Y:S02]  /*6870*/  FMNMX.FTZ R32, R42, R33, !PT ;  /* 0x000000212a207209 */ /* 0x000fe40007810000 */
[----:B------:R-:W-:Y:S01]  /*6880*/  ISETP.GT.AND P2, PT, R17, 0x60, P1 ;  /* 0x000000601100780c */ /* 0x000fe20000f44270 */
[----:B------:R-:W-:Y:S01]  /*6890*/  MUFU.EX2 R19, R19 ;  /* 0x0000001300137308 */ /* 0x000fe20000000800 */
[----:B------:R-:W-:Y:S02]  /*68a0*/  FMNMX.FTZ R33, R43, R32, !PT ;  /* 0x000000202b217209 */ /* 0x000fe40007810000 */
[----:B------:R-:W-:Y:S02]  /*68b0*/  FSEL R70, R70, -INF , !P5 ;  /* 0xff80000046467808 */ /* 0x000fe40006800000 */
[----:B------:R-:W-:Y:S01]  /*68c0*/  FMNMX.FTZ R36, R46, R33, !PT ;  /* 0x000000212e247209 */ /* 0x000fe20007810000 */
[----:B------:R-:W-:Y:S01]  /*68d0*/  FFMA.FTZ R33, R44, UR11, -R15 ;  /* 0x0000000b2c217c23 */ /* 0x000fe2000801080f */
[----:B------:R-:W-:Y:S01]  /*68e0*/  ISETP.LT.OR P4, PT, R20, 0x5a, P4 ;  /* 0x0000005a1400780c */ /* 0x000fe20002781670 */
[----:B------:R0:W-:Y:S01]  /*68f0*/  MUFU.EX2 R32, R41 ;  /* 0x0000002900207308 */ /* 0x0001e20000000800 */
[----:B-1----:R-:W-:-:S02]  /*6900*/  FMNMX.FTZ R37, R47, R36, !PT ;  /* 0x000000242f257209 */ /* 0x002fc40007810000 */
[----:B------:R-:W-:Y:S02]  /*6910*/  ISETP.GT.AND P3, PT, R17, 0x61, P1 ;  /* 0x000000611100780c */ /* 0x000fe40000f64270 */
[----:B------:R-:W-:Y:S02]  /*6920*/  FMNMX.FTZ R36, R50, R37, !PT ;  /* 0x0000002532247209 */ /* 0x000fe40007810000 */
[----:B------:R-:W-:Y:S01]  /*6930*/  ISETP.LT.OR P2, PT, R20, 0x61, P2 ;  /* 0x000000611400780c */ /* 0x000fe20001741670 */
[----:B------:R-:W-:Y:S01]  /*6940*/  MUFU.EX2 R21, R21 ;  /* 0x0000001500157308 */ /* 0x000fe20000000800 */
[----:B------:R-:W-:Y:S02]  /*6950*/  FMNMX.FTZ R37, R51, R36, !PT ;  /* 0x0000002433257209 */ /* 0x000fe40007810000 */
[----:B------:R-:W-:Y:S02]  /*6960*/  FSEL R71, R71, -INF , !P4 ;  /* 0xff80000047477808 */ /* 0x000fe40006000000 */
[----:B------:R-:W-:Y:S01]  /*6970*/  FMNMX.FTZ R40, R54, R37, !PT ;  /* 0x0000002536287209 */ /* 0x000fe20007810000 */
[--C-:B------:R-:W-:Y:S01]  /*6980*/  FFMA.FTZ R37, R48, UR11, -R15.reuse ;  /* 0x0000000b30257c23 */ /* 0x100fe2000801080f */
[----:B------:R-:W-:Y:S01]  /*6990*/  ISETP.GT.AND P5, PT, R17, 0x68, P1 ;  /* 0x000000681100780c */ /* 0x000fe20000fa4270 */
[----:B------:R1:W-:Y:S01]  /*69a0*/  MUFU.EX2 R36, R45 ;  /* 0x0000002d00247308 */ /* 0x0003e20000000800 */
[----:B0-----:R-:W-:Y:S01]  /*69b0*/  FMNMX.FTZ R41, R55, R40, !PT ;  /* 0x0000002837297209 */ /* 0x001fe20007810000 */
        /* <DEDUP_REMOVED lines=10> */
[----:B------:R0:W-:Y:S01]  /*6a60*/  MUFU.EX2 R40, R49 ;  /* 0x0000003100287308 */ /* 0x0001e20000000800 */
[----:B------:R-:W-:Y:S01]  /*6a70*/  FMNMX.FTZ R44, R62, R41, !PT ;  /* 0x000000293e2c7209 */ /* 0x000fe20007810000 */
[--C-:B------:R-:W-:Y:S01]  /*6a80*/  FFMA.FTZ R41, R52, UR11, -R15.reuse ;  /* 0x0000000b34297c23 */ /* 0x100fe2000801080f */
[----:B------:R-:W-:Y:S01]  /*6a90*/  ISETP.LT.OR P5, PT, R20, 0x69, P5 ;  /* 0x000000691400780c */ /* 0x000fe20002fa1670 */
[--C-:B------:R-:W-:Y:S01]  /*6aa0*/  FFMA.FTZ R52, R60, UR11, -R15.reuse ;  /* 0x0000000b3c347c23 */ /* 0x100fe2000801080f */
[----:B-1----:R-:W-:Y:S01]  /*6ab0*/  FMNMX.FTZ R45, R63, R44, !PT ;  /* 0x0000002c3f2d7209 */ /* 0x002fe20007810000 */
[--C-:B------:R-:W-:Y:S01]  /*6ac0*/  FFMA.FTZ R60, R68, UR11, -R15.reuse ;  /* 0x0000000b443c7c23 */ /* 0x100fe2000801080f */
[----:B------:R-:W-:Y:S01]  /*6ad0*/  FSEL R75, R75, -INF , !P3 ;  /* 0xff8000004b4b7808 */ /* 0x000fe20005800000 */
[--C-:B------:R-:W-:Y:S01]  /*6ae0*/  FFMA.FTZ R68, R76, UR11, -R15.reuse ;  /* 0x0000000b4c447c23 */ /* 0x100fe2000801080f */
[----:B------:R-:W-:Y:S01]  /*6af0*/  FMNMX.FTZ R44, R66, R45, !PT ;  /* 0x0000002d422c7209 */ /* 0x000fe20007810000 */
[--C-:B0-----:R-:W-:Y:S01]  /*6b00*/  FFMA.FTZ R49, R56, UR11, -R15.reuse ;  /* 0x0000000b38317c23 */ /* 0x101fe2000801080f */
[----:B------:R-:W-:Y:S01]  /*6b10*/  ISETP.GT.AND P2, PT, R17, 0x70, P1 ;  /* 0x000000701100780c */ /* 0x000fe20000f44270 */
[--C-:B------:R-:W-:Y:S01]  /*6b20*/  FFMA.FTZ R56, R64, UR11, -R15.reuse ;  /* 0x0000000b40387c23 */ /* 0x100fe2000801080f */
[----:B------:R-:W-:Y:S01]  /*6b30*/  FMNMX.FTZ R45, R67, R44, !PT ;  /* 0x0000002c432d7209 */ /* 0x000fe20007810000 */
[--C-:B------:R-:W-:Y:S01]  /*6b40*/  FFMA.FTZ R64, R72, UR11, -R15.reuse ;  /* 0x0000000b48407c23 */ /* 0x100fe2000801080f */
[----:B------:R-:W-:Y:S01]  /*6b50*/  FSEL R78, R78, -INF , !P5 ;  /* 0xff8000004e4e7808 */ /* 0x000fe20006800000 */
[--C-:B------:R-:W-:Y:S01]  /*6b60*/  FFMA.FTZ R72, R80, UR11, -R15.reuse ;  /* 0x0000000b50487c23 */ /* 0x100fe2000801080f */
[----:B------:R-:W-:Y:S01]  /*6b70*/  FMNMX.FTZ R44, R70, R45, !PT ;  /* 0x0000002d462c7209 */ /* 0x000fe20007810000 */
[----:B------:R-:W-:Y:S01]  /*6b80*/  FFMA.FTZ R76, R84, UR11, -R15 ;  /* 0x0000000b544c7c23 */ /* 0x000fe2000801080f */
[----:B------:R-:W-:Y:S01]  /*6b90*/  ISETP.LT.OR P4, PT, R20, 0x6a, P4 ;  /* 0x0000006a1400780c */ /* 0x000fe20002781670 */
[----:B------:R-:W-:Y:S01]  /*6ba0*/  MUFU.EX2 R22, R22 ;  /* 0x0000001600167308 */ /* 0x000fe20000000800 */
[----:B------:R-:W-:-:S02]  /*6bb0*/  FMNMX.FTZ R45, R71, R44, !PT ;  /* 0x0000002c472d7209 */ /* 0x000fc40007810000 */
[----:B------:R-:W-:Y:S02]  /*6bc0*/  ISETP.GT.AND P3, PT, R17, 0x71, P1 ;  /* 0x000000711100780c */ /* 0x000fe40000f64270 */
[----:B------:R-:W-:Y:S02]  /*6bd0*/  FMNMX.FTZ R44, R74, R45, !PT ;  /* 0x0000002d4a2c7209 */ /* 0x000fe40007810000 */
[----:B------:R-:W-:Y:S01]  /*6be0*/  ISETP.LT.OR P2, PT, R20, 0x71, P2 ;  /* 0x000000711400780c */ /* 0x000fe20001741670 */
[----:B------:R-:W-:Y:S01]  /*6bf0*/  MUFU.EX2 R23, R23 ;  /* 0x0000001700177308 */ /* 0x000fe20000000800 */
[----:B------:R-:W-:Y:S02]  /*6c00*/  FMNMX.FTZ R45, R75, R44, !PT ;  /* 0x0000002c4b2d7209 */ /* 0x000fe40007810000 */
        /* <DEDUP_REMOVED lines=8> */
[--C-:B------:R-:W-:Y:S01]  /*6c90*/  FFMA.FTZ R17, R57, UR11, -R15.reuse ;  /* 0x0000000b39117c23 */ /* 0x100fe2000801080f */
[----:B------:R-:W-:Y:S01]  /*6ca0*/  ISETP.LT.OR P5, PT, R20, 0x79, P5 ;  /* 0x000000791400780c */ /* 0x000fe20002fa1670 */
[--C-:B------:R-:W-:Y:S01]  /*6cb0*/  FFMA.FTZ R57, R65, UR11, -R15.reuse ;  /* 0x0000000b41397c23 */ /* 0x100fe2000801080f */
[----:B------:R-:W-:Y:S01]  /*6cc0*/  FSEL R83, R83, -INF , !P3 ;  /* 0xff80000053537808 */ /* 0x000fe20005800000 */
[--C-:B------:R-:W-:Y:S01]  /*6cd0*/  FFMA.FTZ R65, R73, UR11, -R15.reuse ;  /* 0x0000000b49417c23 */ /* 0x100fe2000801080f */
[----:B------:R-:W-:Y:S01]  /*6ce0*/  FMNMX.FTZ R44, R82, R45, !PT ;  /* 0x0000002d522c7209 */ /* 0x000fe20007810000 */
[----:B------:R-:W-:Y:S01]  /*6cf0*/  FFMA.FTZ R73, R81, UR11, -R15 ;  /* 0x0000000b51497c23 */ /* 0x000fe2000801080f */
[----:B------:R-:W-:Y:S01]  /*6d00*/  ISETP.LT.OR P1, PT, R20, 0x7a, P1 ;  /* 0x0000007a1400780c */ /* 0x000fe20000f21670 */
[----:B------:R-:W-:Y:S01]  /*6d10*/  MUFU.EX2 R29, R29 ;  /* 0x0000001d001d7308 */ /* 0x000fe20000000800 */
[----:B------:R-:W-:-:S02]  /*6d20*/  FSEL R86, R86, -INF , !P5 ;  /* 0xff80000056567808 */ /* 0x000fc40006800000 */
[----:B------:R-:W-:Y:S02]  /*6d30*/  FMNMX.FTZ R45, R83, R44, !PT ;  /* 0x0000002c532d7209 */ /* 0x000fe40007810000 */
[----:B------:R-:W-:Y:S02]  /*6d40*/  FSEL R87, R87, -INF , !P1 ;  /* 0xff80000057577808 */ /* 0x000fe40004800000 */
[----:B------:R-:W-:Y:S01]  /*6d50*/  FMNMX.FTZ R20, R86, R45, !PT ;  /* 0x0000002d56147209 */ /* 0x000fe20007810000 */
[----:B------:R-:W-:Y:S01]  /*6d60*/  MUFU.EX2 R33, R33 ;  /* 0x0000002100217308 */ /* 0x000fe20000000800 */
[----:B------:R-:W-:Y:S02]  /*6d70*/  FSEL R44, R0, RZ, P6 ;  /* 0x000000ff002c7208 */ /* 0x000fe40003000000 */
[----:B------:R-:W-:-:S03]  /*6d80*/  FMNMX.FTZ R20, R87, R20, !PT ;  /* 0x0000001457147209 */ /* 0x000fc60007810000 */
[----:B------:R-:W-:Y:S02]  /*6d90*/  FADD.FTZ R44, -R44, R13 ;  /* 0x0000000d2c2c7221 */ /* 0x000fe40000010100 */
[----:B------:R-:W0:Y:S01]  /*6da0*/  SHFL.BFLY PT, R45, R20, 0x2, 0x1f ;  /* 0x0c401f00142d7f89 */ /* 0x000e2200000e0000 */
[----:B------:R-:W-:Y:S01]  /*6db0*/  MUFU.EX2 R37, R37 ;  /* 0x0000002500257308 */ /* 0x000fe20000000800 */
[----:B------:R-:W-:-:S07]  /*6dc0*/  FMUL.FTZ R13, R44, UR11 ;  /* 0x0000000b2c0d7c20 */ /* 0x000fce0008410000 */
[----:B------:R-:W1:Y:S08]  /*6dd0*/  MUFU.EX2 R13, R13 ;  /* 0x0000000d000d7308 */ /* 0x000e700000000800 */
        /* <DEDUP_REMOVED lines=20> */
[--C-:B------:R-:W-:Y:S01]  /*6f20*/  FFMA.FTZ R34, R34, UR11, -R44.reuse ;  /* 0x0000000b22227c23 */ /* 0x100fe2000801082c */
[----:B------:R-:W-:Y:S01]  /*6f30*/  MUFU.EX2 R45, R45 ;  /* 0x0000002d002d7308 */ /* 0x000fe20000000800 */
[----:B------:R-:W-:Y:S01]  /*6f40*/  FFMA.FTZ R27, R46, UR11, -R44 ;  /* 0x0000000b2e1b7c23 */ /* 0x000fe2000801082c */
[----:B------:R-:W-:Y:S01]  /*6f50*/  FMUL.FTZ R12, R12, UR11 ;  /* 0x0000000b0c0c7c20 */ /* 0x000fe20008410000 */
[----:B-1----:R-:W-:Y:S01]  /*6f60*/  FFMA.FTZ R46, R13, R5, R18 ;  /* 0x000000050d2e7223 */ /* 0x002fe20000010012 */
[--C-:B------:R-:W-:Y:S01]  /*6f70*/  FFMA.FTZ R31, R38, UR11, -R44.reuse ;  /* 0x0000000b261f7c23 */ /* 0x100fe2000801082c */
[--C-:B------:R-:W-:Y:S01]  /*6f80*/  FFMA.FTZ R80, R39, UR11, -R44.reuse ;  /* 0x0000000b27507c23 */ /* 0x100fe2000801082c */
[----:B------:R-:W-:Y:S01]  /*6f90*/  FFMA.FTZ R39, R47, UR11, -R44 ;  /* 0x0000000b2f277c23 */ /* 0x000fe2000801082c */
        /* <DEDUP_REMOVED lines=28> */
[----:B------:R-:W-:-:S03]  /*7160*/  FFMA.FTZ R71, R86, UR11, -R44 ;  /* 0x0000000b56477c23 */ /* 0x000fc6000801082c */
[----:B------:R-:W-:Y:S02]  /*7170*/  FADD.FTZ R47, R23, R4 ;  /* 0x00000004172f7221 */ /* 0x000fe40000010000 */
[----:B------:R-:W1:Y:S01]  /*7180*/  MUFU.EX2 R34, R34 ;  /* 0x0000002200227308 */ /* 0x000e620000000800 */
[----:B--2---:R-:W-:Y:S01]  /*7190*/  FADD.FTZ R5, R20, R5 ;  /* 0x0000000514057221 */ /* 0x004fe20000010000 */
[----:B------:R-:W-:-:S06]  /*71a0*/  FADD.FTZ R46, R24, R47 ;  /* 0x0000002f182e7221 */ /* 0x000fcc0000010000 */
        /* <DEDUP_REMOVED lines=26> */
[----:B------:R2:W3:Y:S01]  /*7350*/  MUFU.EX2 R35, R54 ;  /* 0x0000003600237308 */ /* 0x0004e20000000800 */
[----:B0-----:R-:W-:-:S07]  /*7360*/  FADD.FTZ R5, R30, R5 ;  /* 0x000000051e057221 */ /* 0x001fce0000010000 */
[----:B------:R-:W0:Y:S01]  /*7370*/  MUFU.EX2 R138, R138 ;  /* 0x0000008a008a7308 */ /* 0x000e220000000800 */
[----:B-1----:R-:W-:Y:S01]  /*7380*/  FADD.FTZ R46, R38, R5 ;  /* 0x00000005262e7221 */ /* 0x002fe20000010000 */
[----:B------:R-:W-:Y:S01]  /*7390*/  FADD.FTZ R5, R41, R4 ;  /* 0x0000000429057221 */ /* 0x000fe20000010000 */
[--C-:B--2---:R-:W-:Y:S01]  /*73a0*/  FFMA.FTZ R54, R74, UR11, -R44.reuse ;  /* 0x0000000b4a367c23 */ /* 0x104fe2000801082c */
[----:B------:R-:W-:Y:S02]  /*73b0*/  FFMA.FTZ R74, R87, UR11, -R44 ;  /* 0x0000000b574a7c23 */ /* 0x000fe4000801082c */
[----:B------:R-:W-:Y:S02]  /*73c0*/  FADD.FTZ R4, R48, R5 ;  /* 0x0000000530047221 */ /* 0x000fe40000010000 */
[----:B------:R-:W1:Y:S01]  /*73d0*/  MUFU.EX2 R43, R43 ;  /* 0x0000002b002b7308 */ /* 0x000e620000000800 */
[----:B---3--:R-:W-:Y:S01]  /*73e0*/  FADD.FTZ R47, R35, R46 ;  /* 0x0000002e232f7221 */ /* 0x008fe20000010000 */
        /* <DEDUP_REMOVED lines=61> */
.L_x_10895:
[----:B------:R-:W0:Y:S01]  /*77c0*/  S2UR UR10, SR_CgaCtaId ;  /* 0x00000000000a79c3 */ /* 0x000e220000008800 */
[----:B------:R-:W-:Y:S01]  /*77d0*/  ULEA UR6, UR6, UR38, 0x3 ;  /* 0x0000002606067291 */ /* 0x000fe2000f8e183f */
[----:B------:R-:W-:Y:S01]  /*77e0*/  F2FP.BF16.F32.PACK_AB R46, R22, R21 ;  /* 0x00000015162e723e */ /* 0x000fe200000010ff */
[----:B------:R-:W-:Y:S01]  /*77f0*/  UMOV UR41, UR5 ;  /* 0x0000000500297c82 */ /* 0x000fe20008000000 */
[----:B------:R-:W-:Y:S01]  /*7800*/  F2FP.BF16.F32.PACK_AB R47, R84, R20 ;  /* 0x00000014542f723e */ /* 0x000fe200000010ff */
[----:B------:R-:W-:Y:S01]  /*7810*/  UIADD3 UR6, UR6, 0x2d860, URZ ;  /* 0x0002d86006067890 */ /* 0x000fe2000fffe03f */
        /* <DEDUP_REMOVED lines=18> */
[----:B0-----:R-:W-:Y:S01]  /*7940*/  UPRMT UR6, UR10, 0x654, UR6 ;  /* 0x000006540a067896 */ /* 0x001fe20008000006 */
        /* <DEDUP_REMOVED lines=23> */
[----:B------:R0:W-:Y:S01]  /*7ac0*/  STSM.16.M88.4 [R3], R28 ;  /* 0x0000001c03007844 */ /* 0x0001e20000000200 */
[----:B------:R-:W-:Y:S01]  /*7ad0*/  F2FP.BF16.F32.PACK_AB R58, R61, R60 ;  /* 0x0000003c3d3a723e */ /* 0x000fe200000010ff */
[----:B------:R-:W-:Y:S01]  /*7ae0*/  FMUL.FTZ R117, R117, R13 ;  /* 0x0000000d75757220 */ /* 0x000fe20000410000 */
[----:B------:R-:W-:Y:S01]  /*7af0*/  F2FP.BF16.F32.PACK_AB R59, R67, R59 ;  /* 0x0000003b433b723e */ /* 0x000fe200000010ff */
[----:B------:R0:W-:Y:S01]  /*7b00*/  STSM.16.M88.4 [R2+0x27800], R32 ;  /* 0x0278002002007844 */ /* 0x0001e20000000200 */
        /* <DEDUP_REMOVED lines=14> */
[----:B------:R-:W-:Y:S01]  /*7bf0*/  ISETP.GT.AND P1, PT, R14, UR32, PT ;  /* 0x000000200e007c0c */ /* 0x000fe2000bf24270 */
        /* <DEDUP_REMOVED lines=37> */
[----:B-1----:R-:W-:Y:S01]  /*7e50*/  NOP ;  /* 0x0000000000007918 */ /* 0x002fe20000000000 */
[----:B0-----:R-:W-:Y:S05]  /*7e60*/  @P1 BRA `(.L_x_10896) ;  /* 0xffffffcc00741947 */ /* 0x001fea000383ffff */
.L_x_10877:
[----:B------:R-:W0:Y:S01]  /*7e70*/  S2UR UR10, SR_CTAID.X ;  /* 0x00000000000a79c3 */ /* 0x000e220000002500 */
[----:B------:R-:W-:Y:S01]  /*7e80*/  R2UR UR6, R144 ;  /* 0x00000000900672ca */ /* 0x000fe200000e0000 */
[----:B------:R-:W-:Y:S01]  /*7e90*/  UISETP.NE.AND UP0, UPT, UR39, URZ, UPT ;  /* 0x0000003f2700728c */ /* 0x000fe2000bf05270 */
[----:B------:R-:W-:-:S05]  /*7ea0*/  IADD3 R7, -R7, 0x1, RZ ;  /* 0x0000000107077810 */ /* 0x000fca0007ffe1ff */
[----:B------:R-:W-:Y:S01]  /*7eb0*/  IMAD R7, R16, UR35, R7 ;  /* 0x0000002310077c24 */ /* 0x000fe2000f8e0207 */
[----:B------:R-:W-:-:S05]  /*7ec0*/  PLOP3.LUT P1, PT, PT, PT, UP0, 0x40, 0x0 ;  /* 0x000000000000781c */ /* 0x000fca0003f2e808 */
[----:B------:R-:W-:-:S03]  /*7ed0*/  UISETP.NE.AND UP1, UPT, UR6, URZ, UPT ;  /* 0x0000003f0600728c */ /* 0x000fc6000bf25270 */
[----:B------:R-:W-:Y:S02]  /*7ee0*/  UMOV UR6, 0xc0 ;  /* 0x000000c000067882 */ /* 0x000fe40000000000 */
[----:B0-----:R-:W-:Y:S01]  /*7ef0*/  UIMAD UR6, UR10, UR6, 0xbf ;  /* 0x000000bf0a0674a4 */ /* 0x001fe2000f8e0206 */
[----:B------:R-:W-:-:S05]  /*7f00*/  R2UR UR10, R7 ;  /* 0x00000000070a72ca */ /* 0x000fca00000e0000 */
[----:B------:R-:W-:Y:S01]  /*7f10*/  @UP1 ULDC UR14, c[0x0][0x44c] ;  /* 0x00011300000e1ab9 */ /* 0x000fe20000000800 */
[----:B------:R-:W-:Y:S01]  /*7f20*/  @UP1 ULDC UR18, c[0x0][0x450] ;  /* 0x0001140000121ab9 */ /* 0x000fe20000000800 */
        /* <DEDUP_REMOVED lines=17> */
.L_x_10898:
[----:B------:R-:W-:Y:S02]  /*8040*/  ULDC UR18, c[0x0][0x9e4] ;  /* 0x0002790000127ab9 */ /* 0x000fe40000000800 */
[----:B------:R-:W-:-:S11]  /*8050*/  UISETP.NE.AND UP0, UPT, UR18, 0x1, UPT ;  /* 0x000000011200788c */ /* 0x000fd6000bf05270 */
[----:B------:R-:W-:Y:S02]  /*8060*/  @UP0 ULDC.64 UR22, c[0x0][0x9e8] ;  /* 0x00027a0000160ab9 */ /* 0x000fe40000000a00 */
[----:B------:R-:W-:-:S04]  /*8070*/  UIMAD.WIDE.U32 UR14, UR6, UR22, URZ ;  /* 0x00000016060e72a5 */ /* 0x000fc8000f8e003f */
[----:B------:R-:W-:-:S12]  /*8080*/  @UP0 USHF.R.U32.HI UR6, URZ, UR23, UR15 ;  /* 0x000000173f060299 */ /* 0x000fd8000801160f */
.L_x_10899:
[----:B------:R-:W-:-:S04]  /*8090*/  UIMAD UR6, UR6, UR18, URZ ;  /* 0x00000012060672a4 */ /* 0x000fc8000f8e023f */
[----:B------:R-:W-:-:S04]  /*80a0*/  UISETP.LT.AND UP0, UPT, UR10, UR6, UPT ;  /* 0x000000060a00728c */ /* 0x000fc8000bf01270 */
[----:B------:R-:W-:-:S12]  /*80b0*/  USEL UR10, UR10, UR6, !UP0 ;  /* 0x000000060a0a7287 */ /* 0x000fd8000c000000 */
.L_x_10897:
        /* <DEDUP_REMOVED lines=14> */
.L_x_10911:
[----:B------:R-:W-:Y:S01]  /*81a0*/  ISETP.NE.AND P2, PT, RZ, UR60, PT ;  /* 0x0000003cff007c0c */ /* 0x000fe2000bf45270 */
[----:B------:R-:W-:-:S04]  /*81b0*/  UISETP.NE.AND UP0, UPT, UR10, 0x1, UPT ;  /* 0x000000010a00788c */ /* 0x000fc8000bf05270 */
[----:B------:R-:W-:-:S04]  /*81c0*/  USEL UR5, URZ, 0x1, UP0 ;  /* 0x000000013f057887 */ /* 0x000fc80008000000 */
[----:B------:R-:W-:-:S04]  /*81d0*/  ULOP3.LUT UR5, UR32, UR5, URZ, 0x3c, !UPT ;  /* 0x0000000520057292 */ /* 0x000fc8000f8e3c3f */
[----:B------:R-:W-:Y:S08]  /*81e0*/  @P2 BRA `(.L_x_10901) ;  /* 0x0000000000382947 */ /* 0x000ff00003800000 */
[----:B------:R-:W-:Y:S05]  /*81f0*/  @!P0 BRA `(.L_x_10902) ;  /* 0x0000000000048947 */ /* 0x000fea0003800000 */
[----:B------:R-:W-:Y:S01]  /*8200*/  BPT.TRAP 0x1 ;  /* 0x000000040000795c */ /* 0x000fe20000300000 */
.L_x_10902:
        /* <DEDUP_REMOVED lines=9> */
.L_x_10903:
[----:B-1----:R-:W-:Y:S05]  /*82a0*/  @P1 BRA `(.L_x_10901) ;  /* 0x0000000000081947 */ /* 0x002fea0003800000 */
[----:B------:R-:W1:Y:S02]  /*82b0*/  SYNCS.PHASECHK.TRANS64.TRYWAIT P1, [UR4+0x2d830], R0 ;  /* 0x02d83000ff0075a7 */ /* 0x000e640008020144 */
[----:B-1----:R-:W-:Y:S05]  /*82c0*/  @!P1 BRA `(.L_x_10904) ;  /* 0x000000b000d89947 */ /* 0x002fea0003800000 */
.L_x_10901:
        /* <DEDUP_REMOVED lines=11> */
[----:B------:R-:W-:-:S04]  /*8380*/  UIMAD UR26, UR4, 0x600, UR7 ;  /* 0x00000600041a78a4 */ /* 0x000fc8000f8e0207 */
[----:B------:R-:W-:Y:S02]  /*8390*/  UIADD3 UR14, UR26, 0x200, URZ ;  /* 0x000002001a0e7890 */ /* 0x000fe4000fffe03f */
[----:B------:R-:W-:Y:S02]  /*83a0*/  UIADD3 UR18, UR26, 0x202, URZ ;  /* 0x000002021a127890 */ /* 0x000fe4000fffe03f */
[----:B------:R-:W-:Y:S01]  /*83b0*/  UMOV UR30, UR26 ;  /* 0x0000001a001e7c82 */ /* 0x000fe20008000000 */
[----:B------:R-:W-:Y:S01]  /*83c0*/  UIADD3 UR22, UR26, 0x400, URZ ;  /* 0x000004001a167890 */ /* 0x000fe2000fffe03f */
[----:B-1----:R-:W-:-:S05]  /*83d0*/  SHF.R.U32.HI R13, RZ, 0x7, R13 ;  /* 0x00000007ff0d7819 */ /* 0x002fca000001160d */
[----:B0-----:R-:W-:-:S05]  /*83e0*/  VIADD R0, R13, 0x8 ;  /* 0x000000080d007836 */ /* 0x001fca0000000000 */
[----:B------:R0:W-:Y:S06]  /*83f0*/  BAR.SYNC.DEFER_BLOCKING R0, 0x100 ;  /* 0x000400000000751d */ /* 0x0001ec0000010000 */
[----:B---3--:R-:W-:-:S06]  /*8400*/  WARPGROUP.ARRIVE ;  /* 0x00000000000079c5 */ /* 0x008fcc0000000000 */
[----:B------:R-:W-:Y:S01]  /*8410*/  HGMMA.64x128x16.F32.BF16 R24, gdesc[UR28], RZ, !UPT, gsb0 ;  /* 0x01e000001c1879f0 */ /* 0x000fe2000c0018ff */
[----:B------:R-:W-:Y:S01]  /*8420*/  UIADD3 UR30, UR26, 0x2, URZ ;  /* 0x000000021a1e7890 */ /* 0x000fe2000fffe03f */
[----:B------:R-:W-:Y:S01]  /*8430*/  UMOV UR28, UR8 ;  /* 0x00000008001c7c82 */ /* 0x000fe20008000000 */
[----:B------:R-:W-:Y:S01]  /*8440*/  UMOV UR29, UR9 ;  /* 0x00000009001d7c82 */ /* 0x000fe20008000000 */
[----:B------:R-:W-:Y:S01]  /*8450*/  UMOV UR31, 0x80000020 ;  /* 0x80000020001f7882 */ /* 0x000fe20000000000 */
[----:B------:R-:W-:Y:S01]  /*8460*/  UIADD3 UR26, UR26, 0x402, URZ ;  /* 0x000004021a1a7890 */ /* 0x000fe2000fffe03f */
        /* <DEDUP_REMOVED lines=19> */
.L_x_10906:
[----:B------:R-:W-:Y:S01]  /*85a0*/  ULEA UR14, UR10, UR38, 0x3 ;  /* 0x000000260a0e7291 */ /* 0x000fe2000f8e183f */
[----:B------:R-:W-:-:S05]  /*85b0*/  IMAD.U32 R0, RZ, RZ, UR32 ;  /* 0x00000020ff007e24 */ /* 0x000fca000f8e00ff */
[----:B------:R-:W-:-:S04]  /*85c0*/  SHF.L.U32 R0, R0, 0x1f, RZ ;  /* 0x0000001f00007819 */ /* 0x000fc800000006ff */
[----:B------:R0:W1:Y:S01]  /*85d0*/  SYNCS.PHASECHK.TRANS64.TRYWAIT P1, [UR14+0x2d850], R0 ;  /* 0x02d85000ff0075a7 */ /* 0x000062000802014e */
[----:B------:R-:W-:Y:S05]  /*85e0*/  @!P0 BRA `(.L_x_10907) ;  /* 0x0000000000048947 */ /* 0x000fea0003800000 */
[----:B------:R-:W-:Y:S01]  /*85f0*/  BPT.TRAP 0x1 ;  /* 0x000000040000795c */ /* 0x000fe20000300000 */
.L_x_10907:
[----:B-1----:R-:W-:Y:S05]  /*8600*/  @P1 BRA `(.L_x_10905) ;  /* 0x0000000000081947 */ /* 0x002fea0003800000 */
[----:B------:R-:W1:Y:S02]  /*8610*/  SYNCS.PHASECHK.TRANS64.TRYWAIT P1, [UR14+0x2d850], R0 ;  /* 0x02d85000ff0075a7 */ /* 0x000e64000802014e */
[----:B-1----:R-:W-:Y:S05]  /*8620*/  @!P1 BRA `(.L_x_10908) ;  /* 0x000000b000189947 */ /* 0x002fea0003800000 */
.L_x_10905:
        /* <DEDUP_REMOVED lines=71> */
.L_x_10909:
[----:B0-----:R-:W-:Y:S01]  /*8aa0*/  FMNMX.FTZ R0, R24, R7, !PT ;  /* 0x0000000718007209 */ /* 0x001fe20007810000 */
        /* <DEDUP_REMOVED lines=80> */
[C---:B------:R-:W-:Y:S01]  /*8fb0*/  FADD.FTZ R7, -R15.reuse, R12 ;  /* 0x0000000c0f077221 */ /* 0x040fe20000010100 */
[----:B------:R-:W-:Y:S01]  /*8fc0*/  FMUL.FTZ R36, R15, UR11 ;  /* 0x0000000b0f247c20 */ /* 0x000fe20008410000 */
        /* <DEDUP_REMOVED lines=28> */
[----:B------:R-:W-:Y:S01]  /*9190*/  FFMA.FTZ R52, R61, UR11, -R13 ;  /* 0x0000000b3d347c23 */ /* 0x000fe2000801080d */
        /* <DEDUP_REMOVED lines=11> */
[----:B------:R-:W-:Y:S01]  /*9250*/  FFMA.FTZ R72, R81, UR11, -R13 ;  /* 0x0000000b51487c23 */ /* 0x000fe2000801080d */
        /* <DEDUP_REMOVED lines=14> */
[----:B0-----:R-:W-:Y:S01]  /*9340*/  FADD.FTZ R4, R18, R5 ;  /* 0x0000000512047221 */ /* 0x001fe20000010000 */
[--C-:B------:R-:W-:Y:S01]  /*9350*/  FFMA.FTZ R51, R74, UR11, -R36.reuse ;  /* 0x0000000b4a337c23 */ /* 0x100fe20008010824 */
[--C-:B------:R-:W-:Y:S01]  /*9360*/  FFMA.FTZ R59, R75, UR11, -R36.reuse ;  /* 0x0000000b4b3b7c23 */ /* 0x100fe20008010824 */
[--C-:B------:R-:W-:Y:S01]  /*9370*/  FFMA.FTZ R54, R78, UR11, -R36.reuse ;  /* 0x0000000b4e367c23 */ /* 0x100fe20008010824 */
[--C-:B------:R-:W-:Y:S01]  /*9380*/  FFMA.FTZ R55, R82, UR11, -R36.reuse ;  /* 0x0000000b52377c23 */ /* 0x100fe20008010824 */
[--C-:B------:R-:W-:Y:S01]  /*9390*/  FFMA.FTZ R67, R86, UR11, -R36.reuse ;  /* 0x0000000b56437c23 */ /* 0x100fe20008010824 */
[----:B------:R-:W-:Y:S01]  /*93a0*/  FFMA.FTZ R70, R87, UR11, -R36 ;  /* 0x0000000b57467c23 */ /* 0x000fe20008010824 */
[----:B------:R-:W0:Y:S01]  /*93b0*/  MUFU.EX2 R26, R26 ;  /* 0x0000001a001a7308 */ /* 0x000e220000000800 */
[----:B--2---:R-:W-:-:S07]  /*93c0*/  FADD.FTZ R39, R140, R39 ;  /* 0x000000278c277221 */ /* 0x004fce0000010000 */
[----:B------:R2:W3:Y:S01]  /*93d0*/  MUFU.EX2 R20, R29 ;  /* 0x0000001d00147308 */ /* 0x0004e20000000800 */
[----:B-1----:R-:W-:-:S07]  /*93e0*/  FADD.FTZ R5, R19, R4 ;  /* 0x0000000413057221 */ /* 0x002fce0000010000 */
[----:B------:R-:W1:Y:S01]  /*93f0*/  MUFU.EX2 R138, R138 ;  /* 0x0000008a008a7308 */ /* 0x000e620000000800 */
[--C-:B--2---:R-:W-:Y:S01]  /*9400*/  FFMA.FTZ R29, R44, UR11, -R13.reuse ;  /* 0x0000000b2c1d7c23 */ /* 0x104fe2000801080d */
[----:B------:R-:W-:Y:S01]  /*9410*/  FFMA.FTZ R44, R53, UR11, -R13 ;  /* 0x0000000b352c7c23 */ /* 0x000fe2000801080d */
[----:B0-----:R-:W-:Y:S01]  /*9420*/  FADD.FTZ R39, R26, R39 ;  /* 0x000000271a277221 */ /* 0x001fe20000010000 */
[--C-:B------:R-:W-:Y:S01]  /*9430*/  FFMA.FTZ R53, R64, UR11, -R13.reuse ;  /* 0x0000000b40357c23 */ /* 0x100fe2000801080d */
[--C-:B------:R-:W-:Y:S01]  /*9440*/  FFMA.FTZ R64, R73, UR11, -R13.reuse ;  /* 0x0000000b49407c23 */ /* 0x100fe2000801080d */
[--C-:B------:R-:W-:Y:S01]  /*9450*/  FFMA.FTZ R73, R84, UR11, -R13.reuse ;  /* 0x0000000b54497c23 */ /* 0x100fe2000801080d */
[----:B------:R-:W-:Y:S01]  /*9460*/  FFMA.FTZ R13, R85, UR11, -R13 ;  /* 0x0000000b550d7c23 */ /* 0x000fe2000801080d */
[----:B------:R-:W0:Y:S01]  /*9470*/  MUFU.EX2 R21, R21 ;  /* 0x0000001500157308 */ /* 0x000e220000000800 */
[----:B---3--:R-:W-:Y:S01]  /*9480*/  FADD.FTZ R4, R20, R5 ;  /* 0x0000000514047221 */ /* 0x008fe20000010000 */
[--C-:B------:R-:W-:Y:S01]  /*9490*/  FFMA.FTZ R85, R43, UR11, -R36.reuse ;  /* 0x0000000b2b557c23 */ /* 0x100fe20008010824 */
[--C-:B------:R-:W-:Y:S01]  /*94a0*/  FFMA.FTZ R84, R47, UR11, -R36.reuse ;  /* 0x0000000b2f547c23 */ /* 0x100fe20008010824 */
[--C-:B------:R-:W-:Y:S01]  /*94b0*/  FFMA.FTZ R43, R58, UR11, -R36.reuse ;  /* 0x0000000b3a2b7c23 */ /* 0x100fe20008010824 */
[--C-:B------:R-:W-:Y:S01]  /*94c0*/  FFMA.FTZ R47, R66, UR11, -R36.reuse ;  /* 0x0000000b422f7c23 */ /* 0x100fe20008010824 */
[--C-:B------:R-:W-:Y:S01]  /*94d0*/  FFMA.FTZ R58, R79, UR11, -R36.reuse ;  /* 0x0000000b4f3a7c23 */ /* 0x100fe20008010824 */
[----:B------:R-:W-:Y:S01]  /*94e0*/  FFMA.FTZ R66, R83, UR11, -R36 ;  /* 0x0000000b53427c23 */ /* 0x000fe20008010824 */
        /* <DEDUP_REMOVED lines=114> */
.L_x_10910:
[----:B------:R-:W0:Y:S01]  /*9c10*/  S2UR UR14, SR_CgaCtaId ;  /* 0x00000000000e79c3 */ /* 0x000e220000008800 */
[----:B------:R-:W-:Y:S01]  /*9c20*/  ULEA UR10, UR10, UR38, 0x3 ;  /* 0x000000260a0a7291 */ /* 0x000fe2000f8e183f */
[----:B------:R-:W-:Y:S01]  /*9c30*/  F2FP.BF16.F32.PACK_AB R38, R20, R19 ;  /* 0x000000131426723e */ /* 0x000fe200000010ff */
[----:B------:R-:W-:Y:S01]  /*9c40*/  UMOV UR32, UR5 ;  /* 0x0000000500207c82 */ /* 0x000fe20008000000 */
[----:B------:R-:W-:Y:S01]  /*9c50*/  F2FP.BF16.F32.PACK_AB R20, R22, R21 ;  /* 0x000000151614723e */ /* 0x000fe200000010ff */
[----:B------:R-:W-:Y:S01]  /*9c60*/  UIADD3 UR10, UR10, 0x2d860, URZ ;  /* 0x0002d8600a0a7890 */ /* 0x000fe2000fffe03f */
        /* <DEDUP_REMOVED lines=18> */
[----:B0-----:R-:W-:Y:S01]  /*9d90*/  UPRMT UR10, UR14, 0x654, UR10 ;  /* 0x000006540e0a7896 */ /* 0x001fe2000800000a */
        /* <DEDUP_REMOVED lines=8> */
[----:B------:R-:W-:Y:S01]  /*9e20*/  SYNCS.ARRIVE.TRANS64.RED.A1T0 RZ, [UR10], RZ ;  /* 0x000000ffffff79a7 */ /* 0x000fe2000810040a */
        /* <DEDUP_REMOVED lines=13> */
[----:B------:R-:W-:Y:S01]  /*9f00*/  ISETP.GT.AND P1, PT, R14, UR6, PT ;  /* 0x000000060e007c0c */ /* 0x000fe2000bf24270 */
[-C--:B------:R-:W-:Y:S01]  /*9f10*/  FMUL.FTZ R117, R117, R12.reuse ;  /* 0x0000000c75757220 */ /* 0x080fe20000410000 */
[-C--:B------:R-:W-:Y:S01]  /*9f20*/  FMUL.FTZ R120, R120, R12.reuse ;  /* 0x0000000c78787220 */ /* 0x080fe20000410000 */
[----:B0-----:R-:W-:Y:S01]  /*9f30*/  F2FP.BF16.F32.PACK_AB R38, R68, R65 ;  /* 0x000000414426723e */ /* 0x001fe200000010ff */
[----:B------:R2:W-:Y:S01]  /*9f40*/  STSM.16.M88.4 [R2+0x27800], R32 ;  /* 0x0278002002007844 */ /* 0x0005e20000000200 */
[----:B------:R-:W-:Y:S01]  /*9f50*/  F2FP.BF16.F32.PACK_AB R36, R64, R61 ;  /* 0x0000003d4024723e */ /* 0x000fe200000010ff */
[-C--:B------:R-:W-:Y:S01]  /*9f60*/  FMUL.FTZ R121, R121, R12.reuse ;  /* 0x0000000c79797220 */ /* 0x080fe20000410000 */
[----:B-1----:R-:W-:Y:S01]  /*9f70*/  F2FP.BF16.F32.PACK_AB R20, R56, R53 ;  /* 0x000000353814723e */ /* 0x002fe200000010ff */
        /* <DEDUP_REMOVED lines=10> */
[----:B------:R2:W-:Y:S01]  /*a020*/  STSM.16.M88.4 [R142], R20 ;  /* 0x000000148e007844 */ /* 0x0005e20000000200 */
[----:B------:R-:W-:Y:S01]  /*a030*/  F2FP.BF16.F32.PACK_AB R65, R66, R55 ;  /* 0x000000374241723e */ /* 0x000fe200000010ff */
[----:B------:R-:W-:Y:S01]  /*a040*/  FMUL.FTZ R133, R133, R12 ;  /* 0x0000000c85857220 */ /* 0x000fe20000410000 */
[----:B------:R-:W-:Y:S01]  /*a050*/  F2FP.BF16.F32.PACK_AB R64, R72, R69 ;  /* 0x000000454840723e */ /* 0x000fe200000010ff */
[----:B------:R2:W-:Y:S01]  /*a060*/  STSM.16.M88.4 [R6+0x6000], R36 ;  /* 0x0060002406007844 */ /* 0x0005e20000000200 */
[----:B------:R-:W-:Y:S01]  /*a070*/  F2FP.BF16.F32.PACK_AB R66, R13, R73 ;  /* 0x000000490d42723e */ /* 0x000fe200000010ff */
[-C--:B------:R-:W-:Y:S01]  /*a080*/  FMUL.FTZ R90, R90, R7.reuse ;  /* 0x000000075a5a7220 */ /* 0x080fe20000410000 */
[-C--:B------:R-:W-:Y:S01]  /*a090*/  FMUL.FTZ R91, R91, R7.reuse ;  /* 0x000000075b5b7220 */ /* 0x080fe20000410000 */
[-C--:B------:R-:W-:Y:S01]  /*a0a0*/  FMUL.FTZ R94, R94, R7.reuse ;  /* 0x000000075e5e7220 */ /* 0x080fe20000410000 */
[-C--:B------:R-:W-:Y:S01]  /*a0b0*/  FMUL.FTZ R95, R95, R7.reuse ;  /* 0x000000075f5f7220 */ /* 0x080fe20000410000 */
        /* <DEDUP_REMOVED lines=30> */
[----:B0-----:R-:W-:Y:S01]  /*a2a0*/  NOP ;  /* 0x0000000000007918 */ /* 0x001fe20000000000 */
[----:B--2---:R-:W-:Y:S05]  /*a2b0*/  @P1 BRA `(.L_x_10911) ;  /* 0xffffffdc00b81947 */ /* 0x004fea000383ffff */
.L_x_10900:
[----:B------:R-:W-:-:S13]  /*a2c0*/  R2UR UR6, R147 ;  /* 0x00000000930672ca */ /* 0x000fda00000e0000 */
[----:B------:R-:W-:-:S13]  /*a2d0*/  ISETP.GE.AND P1, PT, R14, UR6, PT ;  /* 0x000000060e007c0c */ /* 0x000fda000bf26270 */
[----:B------:R-:W-:Y:S05]  /*a2e0*/  @!P1 BRA `(.L_x_10912) ;  /* 0x0000003000cc9947 */ /* 0x000fea0003800000 */
[----:B------:R-:W0:Y:S01]  /*a2f0*/  S2R R12, SR_TID.X ;  /* 0x00000000000c7919 */ /* 0x000e220000002100 */
[----:B------:R-:W-:Y:S01]  /*a300*/  R2UR UR6, R145 ;  /* 0x00000000910672ca */ /* 0x000fe200000e0000 */
[----:B------:R-:W-:Y:S01]  /*a310*/  UMOV UR30, UR5 ;  /* 0x00000005001e7c82 */ /* 0x000fe20008000000 */
[----:B------:R-:W-:Y:S01]  /*a320*/  UMOV UR5, 0x40000040 ;  /* 0x4000004000057882 */ /* 0x000fe20000000000 */
[----:B------:R-:W-:Y:S01]  /*a330*/  IMAD.MOV.U32 R7, RZ, RZ, R15 ;  /* 0x000000ffff077224 */ /* 0x000fe200078e000f */
[----:B------:R-:W-:Y:S01]  /*a340*/  UMOV UR57, 0x40000040 ;  /* 0x4000004000397882 */ /* 0x000fe20000000000 */
[----:B------:R-:W-:Y:S01]  /*a350*/  IMAD.U32 R141, RZ, RZ, UR5 ;  /* 0x00000005ff8d7e24 */ /* 0x000fe2000f8e00ff */
[----:B------:R-:W-:Y:S01]  /*a360*/  UMOV UR29, 0x40000040 ;  /* 0x40000040001d7882 */ /* 0x000fe20000000000 */
[----:B------:R-:W-:Y:S01]  /*a370*/  UMOV UR33, 0x40000040 ;  /* 0x4000004000217882 */ /* 0x000fe20000000000 */
[----:B------:R-:W-:Y:S01]  /*a380*/  UMOV UR41, 0x40000040 ;  /* 0x4000004000297882 */ /* 0x000fe20000000000 */
[----:B------:R-:W-:Y:S01]  /*a390*/  UMOV UR45, 0x40000040 ;  /* 0x40000040002d7882 */ /* 0x000fe20000000000 */
[----:B------:R-:W-:-:S03]  /*a3a0*/  UMOV UR49, 0x40000040 ;  /* 0x4000004000317882 */ /* 0x000fc60000000000 */
[----:B------:R-:W-:-:S03]  /*a3b0*/  ULOP3.LUT UR61, UR6, 0x10000, URZ, 0xfc, !UPT ;  /* 0x00010000063d7892 */ /* 0x000fc6000f8efc3f */
[----:B------:R-:W-:Y:S01]  /*a3c0*/  UMOV UR6, UR4 ;  /* 0x0000000400067c82 */ /* 0x000fe20008000000 */
[----:B------:R-:W-:Y:S02]  /*a3d0*/  UIADD3 UR4, UR61, 0x2, URZ ;  /* 0x000000023d047890 */ /* 0x000fe4000fffe03f */
[----:B------:R-:W-:Y:S02]  /*a3e0*/  UIADD3 UR56, UR61, 0x4, URZ ;  /* 0x000000043d387890 */ /* 0x000fe4000fffe03f */
[----:B------:R-:W-:Y:S02]  /*a3f0*/  UIADD3 UR28, UR61, 0x6, URZ ;  /* 0x000000063d1c7890 */ /* 0x000fe4000fffe03f */
[----:B------:R-:W-:Y:S01]  /*a400*/  IMAD.U32 R140, RZ, RZ, UR4 ;  /* 0x00000004ff8c7e24 */ /* 0x000fe2000f8e00ff */
[----:B------:R-:W-:Y:S02]  /*a410*/  UIADD3 UR32, UR61, 0x600, URZ ;  /* 0x000006003d207890 */ /* 0x000fe4000fffe03f */
[----:B------:R-:W-:-:S02]  /*a420*/  UIADD3 UR40, UR61, 0x602, URZ ;  /* 0x000006023d287890 */ /* 0x000fc4000fffe03f */
[----:B------:R-:W-:Y:S02]  /*a430*/  UIADD3 UR44, UR61, 0x604, URZ ;  /* 0x000006043d2c7890 */ /* 0x000fe4000fffe03f */
[----:B------:R-:W-:Y:S01]  /*a440*/  UIADD3 UR48, UR61, 0x606, URZ ;  /* 0x000006063d307890 */ /* 0x000fe2000fffe03f */
[----:B0-----:R-:W-:Y:S02]  /*a450*/  SHF.R.U32.HI R13, RZ, 0x7, R12 ;  /* 0x00000007ff0d7819 */ /* 0x001fe4000001160c */
[----:B------:R-:W-:Y:S01]  /*a460*/  ISETP.GE.U32.AND P1, PT, R12, 0x180, PT ;  /* 0x000001800c00780c */ /* 0x000fe20003f26070 */
[----:B------:R-:W-:Y:S02]  /*a470*/  IMAD.MOV.U32 R12, RZ, RZ, R0 ;  /* 0x000000ffff0c7224 */ /* 0x000fe400078e0000 */
[C---:B------:R-:W-:Y:S02]  /*a480*/  VIADD R143, R13.reuse, 0x9 ;  /* 0x000000090d8f7836 */ /* 0x040fe40000000000 */
[----:B------:R-:W-:-:S03]  /*a490*/  VIADD R148, R13, 0x8 ;  /* 0x000000080d947836 */ /* 0x000fc60000000000 */
[----:B------:R-:W-:-:S07]  /*a4a0*/  SEL R143, R143, 0x9, !P1 ;  /* 0x000000098f8f7807 */ /* 0x000fce0004800000 */
.L_x_10931:
        /* <DEDUP_REMOVED lines=9> */
.L_x_10914:
[----:B------:R-:W-:Y:S01]  /*a540*/  ULEA UR10, UR4, UR38, 0x3 ;  /* 0x00000026040a7291 */ /* 0x000fe2000f8e183f */
[----:B------:R-:W-:-:S05]  /*a550*/  IMAD.U32 R0, RZ, RZ, UR5 ;  /* 0x00000005ff007e24 */ /* 0x000fca000f8e00ff */
[----:B------:R-:W-:-:S04]  /*a560*/  SHF.L.U32 R0, R0, 0x1f, RZ ;  /* 0x0000001f00007819 */ /* 0x000fc800000006ff */
[----:B------:R0:W1:Y:S01]  /*a570*/  SYNCS.PHASECHK.TRANS64.TRYWAIT P1, [UR10+0x2d830], R0 ;  /* 0x02d83000ff0075a7 */ /* 0x000062000802014a */
[----:B------:R-:W-:Y:S05]  /*a580*/  @!P0 BRA `(.L_x_10915) ;  /* 0x0000000000048947 */ /* 0x000fea0003800000 */
[----:B------:R-:W-:Y:S01]  /*a590*/  BPT.TRAP 0x1 ;  /* 0x000000040000795c */ /* 0x000fe20000300000 */
.L_x_10915:
[----:B-1----:R-:W-:Y:S05]  /*a5a0*/  @P1 BRA `(.L_x_10913) ;  /* 0x0000000000081947 */ /* 0x002fea0003800000 */
[----:B------:R-:W1:Y:S02]  /*a5b0*/  SYNCS.PHASECHK.TRANS64.TRYWAIT P1, [UR10+0x2d830], R0 ;  /* 0x02d83000ff0075a7 */ /* 0x000e64000802014a */
[----:B-1----:R-:W-:Y:S05]  /*a5c0*/  @!P1 BRA `(.L_x_10916) ;  /* 0x0000009000489947 */ /* 0x002fea0003800000 */
.L_x_10913:
[----:B------:R2:W-:Y:S01]  /*a5d0*/  BAR.SYNC.DEFER_BLOCKING R148, 0x100 ;  /* 0x000400940000751d */ /* 0x0005e20000010000 */
[----:B------:R-:W-:Y:S01]  /*a5e0*/  R2UR UR52, R8 ;  /* 0x00000000083472ca */ /* 0x000fe200000e0000 */
[----:B------:R-:W-:Y:S01]  /*a5f0*/  UIMAD UR26, UR4, 0x600, UR7 ;  /* 0x00000600041a78a4 */ /* 0x000fe2000f8e0207 */
[----:B------:R-:W-:-:S03]  /*a600*/  R2UR UR53, R9 ;  /* 0x00000000093572ca */ /* 0x000fc600000e0000 */
[----:B------:R-:W-:Y:S01]  /*a610*/  UMOV UR55, 0x80000020 ;  /* 0x8000002000377882 */ /* 0x000fe20000000000 */
        /* <DEDUP_REMOVED lines=32> */
.L_x_10918:
[----:B------:R-:W-:Y:S01]  /*a820*/  ULEA UR10, UR6, UR38, 0x3 ;  /* 0x00000026060a7291 */ /* 0x000fe2000f8e183f */
[----:B01----:R-:W-:-:S05]  /*a830*/  IMAD.U32 R0, RZ, RZ, UR30 ;  /* 0x0000001eff007e24 */ /* 0x003fca000f8e00ff */
[----:B------:R-:W-:-:S04]  /*a840*/  SHF.L.U32 R0, R0, 0x1f, RZ ;  /* 0x0000001f00007819 */ /* 0x000fc800000006ff */
[----:B------:R0:W1:Y:S01]  /*a850*/  SYNCS.PHASECHK.TRANS64.TRYWAIT P1, [UR10+0x2d850], R0 ;  /* 0x02d85000ff0075a7 */ /* 0x000062000802014a */
[----:B------:R-:W-:Y:S05]  /*a860*/  @!P0 BRA `(.L_x_10919) ;  /* 0x0000000000048947 */ /* 0x000fea0003800000 */
[----:B------:R-:W-:Y:S01]  /*a870*/  BPT.TRAP 0x1 ;  /* 0x000000040000795c */ /* 0x000fe20000300000 */
.L_x_10919:
[----:B-1----:R-:W-:Y:S05]  /*a880*/  @P1 BRA `(.L_x_10917) ;  /* 0x0000000000081947 */ /* 0x002fea0003800000 */
[----:B------:R-:W1:Y:S02]  /*a890*/  SYNCS.PHASECHK.TRANS64.TRYWAIT P1, [UR10+0x2d850], R0 ;  /* 0x02d85000ff0075a7 */ /* 0x000e64000802014a */
[----:B-1----:R-:W-:Y:S05]  /*a8a0*/  @!P1 BRA `(.L_x_10920) ;  /* 0x0000008c00a89947 */ /* 0x002fea0003800000 */
.L_x_10917:
[----:B------:R-:W-:Y:S01]  /*a8b0*/  UIADD3 UR10, UR38, 0x400, URZ ;  /* 0x00000400260a7890 */ /* 0x000fe2000fffe03f */
[----:B------:R-:W-:Y:S01]  /*a8c0*/  WARPGROUP.ARRIVE ;  /* 0x00000000000079c5 */ /* 0x000fe20000000000 */
[----:B------:R-:W-:Y:S01]  /*a8d0*/  UMOV UR52, UR61 ;  /* 0x0000003d00347c82 */ /* 0x000fe20008000000 */
[----:B------:R-:W-:Y:S01]  /*a8e0*/  UMOV UR53, 0x40000040 ;  /* 0x4000004000357882 */ /* 0x000fe20000000000 */
[----:B------:R-:W-:Y:S01]  /*a8f0*/  USHF.R.U32.HI UR10, URZ, 0x4, UR10 ;  /* 0x000000043f0a7899 */ /* 0x000fe2000801160a */
[----:B------:R-:W-:Y:S01]  /*a900*/  UMOV UR55, 0x80000020 ;  /* 0x8000002000377882 */ /* 0x000fe20000000000 */
[----:B------:R-:W-:Y:S02]  /*a910*/  UMOV UR59, 0x80000020 ;  /* 0x80000020003b7882 */ /* 0x000fe40000000000 */
[----:B------:R-:W-:Y:S01]  /*a920*/  ULOP3.LUT UR10, UR10, 0x3fff, URZ, 0xc0, !UPT ;  /* 0x00003fff0a0a7892 */ /* 0x000fe2000f8ec03f */
[----:B------:R-:W-:Y:S01]  /*a930*/  UMOV UR31, 0x80000020 ;  /* 0x80000020001f7882 */ /* 0x000fe20000000000 */
[----:B------:R-:W-:-:S02]  /*a940*/  UMOV UR35, 0x80000020 ;  /* 0x8000002000237882 */ /* 0x000fc40000000000 */
[----:B------:R-:W-:Y:S01]  /*a950*/  ULOP3.LUT UR10, UR10, 0x2000000, URZ, 0xfc, !UPT ;  /* 0x020000000a0a7892 */ /* 0x000fe2000f8efc3f */
[----:B------:R-:W-:Y:S01]  /*a960*/  UMOV UR43, 0x80000020 ;  /* 0x80000020002b7882 */ /* 0x000fe20000000000 */
[----:B------:R-:W-:Y:S02]  /*a970*/  UMOV UR47, 0x80000020 ;  /* 0x80000020002f7882 */ /* 0x000fe40000000000 */
[----:B------:R-:W-:Y:S01]  /*a980*/  UIMAD UR10, UR6, 0x600, UR10 ;  /* 0x00000600060a78a4 */ /* 0x000fe2000f8e020a */
[----:B------:R-:W-:-:S03]  /*a990*/  UMOV UR51, 0x80000020 ;  /* 0x8000002000337882 */ /* 0x000fc60000000000 */
[----:B------:R-:W-:Y:S02]  /*a9a0*/  UIADD3 UR11, UR10, 0x40, URZ ;  /* 0x000000400a0b7890 */ /* 0x000fe4000fffe03f */
[----:B------:R-:W-:Y:S02]  /*a9b0*/  UIADD3 UR58, UR10, 0x80, URZ ;  /* 0x000000800a3a7890 */ /* 0x000fe4000fffe03f */
[----:B------:R-:W-:Y:S01]  /*a9c0*/  UMOV UR54, UR10 ;  /* 0x0000000a00367c82 */ /* 0x000fe20008000000 */
[----:B------:R-:W-:Y:S01]  /*a9d0*/  UIADD3 UR30, UR10, 0xc0, URZ ;  /* 0x000000c00a1e7890 */ /* 0x000fe2000fffe03f */
[----:B------:R-:W-:Y:S01]  /*a9e0*/  HGMMA.64x96x16.F32.BF16 R88, gdesc[UR52].tnspB, R88, gsb0 ;  /* 0x41600000345879f0 */ /* 0x000fe20008001858 */
[----:B------:R-:W-:Y:S01]  /*a9f0*/  R2UR UR52, R140 ;  /* 0x000000008c3472ca */ /* 0x000fe200000e0000 */
[----:B------:R-:W-:Y:S01]  /*aa00*/  UMOV UR54, UR11 ;  /* 0x0000000b00367c82 */ /* 0x000fe20008000000 */
[----:B------:R-:W-:Y:S01]  /*aa10*/  R2UR UR53, R141 ;  /* 0x000000008d3572ca */ /* 0x000fe200000e0000 */
[----:B------:R-:W-:Y:S01]  /*aa20*/  UMOV UR55, 0x80000020 ;  /* 0x8000002000377882 */ /* 0x000fe20000000000 */
[----:B------:R-:W-:-:S02]  /*aa30*/  UIADD3 UR34, UR10, 0x100, URZ ;  /* 0x000001000a227890 */ /* 0x000fc4000fffe03f */
[----:B------:R-:W-:Y:S02]  /*aa40*/  UIADD3 UR42, UR10, 0x140, URZ ;  /* 0x000001400a2a7890 */ /* 0x000fe4000fffe03f */
[----:B------:R-:W-:Y:S02]  /*aa50*/  UIADD3 UR46, UR10, 0x180, URZ ;  /* 0x000001800a2e7890 */ /* 0x000fe4000fffe03f */
[----:B------:R-:W-:Y:S01]  /*aa60*/  UIADD3 UR50, UR10, 0x1c0, URZ ;  /* 0x000001c00a327890 */ /* 0x000fe2000fffe03f */
        /* <DEDUP_REMOVED lines=25> */
.L_x_10921:
[----:B------:R-:W-:Y:S01]  /*ac00*/  R2UR UR10, R144 ;  /* 0x00000000900a72ca */ /* 0x000fe200000e0000 */
[----:B------:R-:W3:Y:S01]  /*ac10*/  S2UR UR15, SR_CgaCtaId ;  /* 0x00000000000f79c3 */ /* 0x000ee20000008800 */
[----:B-1----:R-:W-:Y:S01]  /*ac20*/  IMAD.MOV.U32 R13, RZ, RZ, R11 ;  /* 0x000000ffff0d7224 */ /* 0x002fe200078e000b */
[----:B------:R-:W-:Y:S01]  /*ac30*/  UISETP.NE.AND UP0, UPT, UR39, URZ, UPT ;  /* 0x0000003f2700728c */ /* 0x000fe2000bf05270 */
[----:B------:R-:W-:Y:S01]  /*ac40*/  R2UR UR14, R146 ;  /* 0x00000000920e72ca */ /* 0x000fe200000e0000 */
[----:B------:R-:W-:Y:S01]  /*ac50*/  ULDC UR19, c[0x0][0x2f0] ;  /* 0x0000bc0000137ab9 */ /* 0x000fe20000000800 */
[----:B------:R-:W-:-:S07]  /*ac60*/  ULDC UR18, c[0x0][0x288] ;  /* 0x0000a20000127ab9 */ /* 0x000fce0000000800 */
[----:B------:R-:W-:Y:S02]  /*ac70*/  UISETP.NE.AND UP1, UPT, UR10, URZ, UPT ;  /* 0x0000003f0a00728c */ /* 0x000fe4000bf25270 */
[----:B------:R-:W-:-:S04]  /*ac80*/  ULEA UR10, UR4, UR38, 0x3 ;  /* 0x00000026040a7291 */ /* 0x000fc8000f8e183f */
[----:B------:R-:W-:Y:S01]  /*ac90*/  PLOP3.LUT P1, PT, PT, PT, UP1, 0x80, 0x0 ;  /* 0x000000000000781c */ /* 0x000fe20003f2f018 */
[----:B------:R-:W-:Y:S01]  /*aca0*/  UIADD3 UR10, UR10, 0x2d840, URZ ;  /* 0x0002d8400a0a7890 */ /* 0x000fe2000fffe03f */
[----:B------:R-:W-:-:S03]  /*acb0*/  PLOP3.LUT P2, PT, PT, PT, UP1, 0x80, 0x0 ;  /* 0x000000000000781c */ /* 0x000fc60003f4f018 */
[----:B------:R-:W-:Y:S01]  /*acc0*/  @UP1 ULDC UR11, c[0x0][0x44c] ;  /* 0x00011300000b1ab9 */ /* 0x000fe20000000800 */
[----:B---3--:R-:W-:-:S03]  /*acd0*/  UPRMT UR10, UR15, 0x654, UR10 ;  /* 0x000006540f0a7896 */ /* 0x008fc6000800000a */
[----:B------:R-:W-:-:S04]  /*ace0*/  ULDC UR15, c[0x0][0x9e0] ;  /* 0x00027800000f7ab9 */ /* 0x000fc80000000800 */
[----:B0-----:R-:W-:Y:S01]  /*acf0*/  @P1 IMAD.HI.U32 R0, R11, UR11, RZ ;  /* 0x0000000b0b001c27 */ /* 0x001fe2000f8e00ff */
[----:B------:R-:W-:Y:S01]  /*ad00*/  @UP1 ULDC UR11, c[0x0][0x450] ;  /* 0x00011400000b1ab9 */ /* 0x000fe20000000800 */
[----:B------:R-:W-:Y:S01]  /*ad10*/  PLOP3.LUT P1, PT, PT, PT, UP0, 0x40, 0x0 ;  /* 0x000000000000781c */ /* 0x000fe20003f2e808 */
[----:B------:R-:W-:Y:S02]  /*ad20*/  SYNCS.ARRIVE.TRANS64.RED.A1T0 RZ, [UR10], RZ ;  /* 0x000000ffffff79a7 */ /* 0x000fe4000810040a */
[----:B------:R-:W-:Y:S01]  /*ad30*/  @P2 SHF.R.U32.HI R13, RZ, UR11, R0 ;  /* 0x0000000bff0d2c19 */ /* 0x000fe20008011600 */
[----:B------:R-:W-:-:S04]  /*ad40*/  IMAD.SHL.U32 R0, R14, 0x80, RZ ;  /* 0x000000800e007824 */ /* 0x000fc800078e00ff */
[----:B------:R-:W0:Y:S01]  /*ad50*/  SHFL.IDX PT, R21, R13, RZ, 0x1c1f ;  /* 0x001c1fff0d157589 */ /* 0x000e2200000e0000 */
[----:B------:R-:W-:-:S05]  /*ad60*/  IADD3 R15, -R0, 0x1, RZ ;  /* 0x00000001000f7810 */ /* 0x000fca0007ffe1ff */
[----:B------:R-:W-:-:S04]  /*ad70*/  IMAD R15, R10, -0x2, R15 ;  /* 0xfffffffe0a0f7824 */ /* 0x000fc800078e020f */
[----:B------:R-:W-:-:S04]  /*ad80*/  IMAD R15, R16, UR19, R15 ;  /* 0x00000013100f7c24 */ /* 0x000fc8000f8e020f */
[----:B------:R-:W-:-:S04]  /*ad90*/  VIADD R15, R15, -UR18 ;  /* 0x800000120f0f7c36 */ /* 0x000fc80008000000 */
[C---:B------:R-:W-:Y:S02]  /*ada0*/  VIADD R19, R15.reuse, UR15 ;  /* 0x0000000f0f137c36 */ /* 0x040fe40008000000 */
[----:B------:R-:W-:Y:S02]  /*adb0*/  VIADD R18, R15, UR14 ;  /* 0x0000000e0f127c36 */ /* 0x000fe40008000000 */
        /* <DEDUP_REMOVED lines=19> */
.L_x_10924:
[----:B------:R-:W-:Y:S02]  /*aef0*/  ULDC UR10, c[0x0][0x9e4] ;  /* 0x00027900000a7ab9 */ /* 0x000fe40000000800 */
[----:B------:R-:W-:-:S05]  /*af00*/  IMAD.U32 R22, RZ, RZ, UR10 ;  /* 0x0000000aff167e24 */ /* 0x000fca000f8e00ff */
[----:B------:R-:W-:-:S13]  /*af10*/  ISETP.NE.AND P1, PT, R22, 0x1, PT ;  /* 0x000000011600780c */ /* 0x000fda0003f25270 */
[----:B------:R-:W0:Y:S02]  /*af20*/  @P1 LDC.64 R20, c[0x0][0x9e8] ;  /* 0x00027a00ff141b82 */ /* 0x000e240000000a00 */
[----:B0-----:R-:W-:-:S05]  /*af30*/  @P1 IMAD.HI.U32 R20, R23, R20, RZ ;  /* 0x0000001417141227 */ /* 0x001fca00078e00ff */
[----:B------:R-:W-:-:S07]  /*af40*/  @P1 SHF.R.U32.HI R23, RZ, R21, R20 ;  /* 0x00000015ff171219 */ /* 0x000fce0000011614 */
.L_x_10925:
[----:B------:R-:W-:Y:S05]  /*af50*/  BSYNC B0 ;  /* 0x0000000000007941 */ /* 0x000fea0003800000 */
.L_x_10923:
[----:B------:R-:W-:-:S04]  /*af60*/  IMAD R23, R23, R22, -R0 ;  /* 0x0000001617177224 */ /* 0x000fc800078e0a00 */
[----:B------:R-:W-:-:S05]  /*af70*/  IMAD R20, R10, -0x2, R23 ;  /* 0xfffffffe0a147824 */ /* 0x000fca00078e0217 */
[----:B------:R-:W-:Y:S02]  /*af80*/  VIADDMNMX R17, R20, R22, R17, PT ;  /* 0x0000001614117246 */ /* 0x000fe40003800111 */
[----:B------:R-:W-:-:S07]  /*af90*/  VIMNMX R15, R15, R20, !PT ;  /* 0x000000140f0f7248 */ /* 0x000fce0007fe0100 */
.L_x_10922:
[----:B------:R-:W-:Y:S01]  /*afa0*/  ISETP.GT.AND P1, PT, R14, -0x1, PT ;  /* 0xffffffff0e00780c */ /* 0x000fe20003f24270 */
[----:B------:R-:W0:Y:S01]  /*afb0*/  SHFL.IDX PT, R13, R13, 0x1, 0x1c1f ;  /* 0x003c1f000d0d7f89 */ /* 0x000e2200000e0000 */
[----:B------:R-:W-:Y:S02]  /*afc0*/  UISETP.NE.AND UP0, UPT, UR39, URZ, UPT ;  /* 0x0000003f2700728c */ /* 0x000fe4000bf05270 */
[C---:B------:R-:W-:Y:S02]  /*afd0*/  ISETP.GT.AND P3, PT, R15.reuse, 0x8, P1 ;  /* 0x000000080f00780c */ /* 0x040fe40000f64270 */
[----:B------:R-:W-:Y:S02]  /*afe0*/  ISETP.GT.AND P6, PT, R15, RZ, P1 ;  /* 0x000000ff0f00720c */ /* 0x000fe40000fc4270 */
        /* <DEDUP_REMOVED lines=114> */
.L_x_10928:
[----:B------:R-:W-:Y:S02]  /*b710*/  ULDC UR10, c[0x0][0x9e4] ;  /* 0x00027900000a7ab9 */ /* 0x000fe40000000800 */
[----:B------:R-:W-:-:S05]  /*b720*/  IMAD.U32 R20, RZ, RZ, UR10 ;  /* 0x0000000aff147e24 */ /* 0x000fca000f8e00ff */
[----:B------:R-:W-:-:S13]  /*b730*/  ISETP.NE.AND P2, PT, R20, 0x1, PT ;  /* 0x000000011400780c */ /* 0x000fda0003f45270 */
[----:B------:R-:W0:Y:S02]  /*b740*/  @P2 LDC.64 R18, c[0x0][0x9e8] ;  /* 0x00027a00ff122b82 */ /* 0x000e240000000a00 */
[----:B0-----:R-:W-:-:S05]  /*b750*/  @P2 IMAD.HI.U32 R18, R13, R18, RZ ;  /* 0x000000120d122227 */ /* 0x001fca00078e00ff */
[----:B------:R-:W-:-:S07]  /*b760*/  @P2 SHF.R.U32.HI R13, RZ, R19, R18 ;  /* 0x00000013ff0d2219 */ /* 0x000fce0000011612 */
.L_x_10929:
[----:B------:R-:W-:Y:S05]  /*b770*/  BSYNC B0 ;  /* 0x0000000000007941 */ /* 0x000fea0003800000 */
.L_x_10927:
[----:B------:R-:W-:-:S04]  /*b780*/  IMAD R13, R13, R20, -R0 ;  /* 0x000000140d0d7224 */ /* 0x000fc800078e0a00 */
[----:B------:R-:W-:-:S05]  /*b790*/  IMAD R0, R10, -0x2, R13 ;  /* 0xfffffffe0a007824 */ /* 0x000fca00078e020d */
[----:B------:R-:W-:Y:S02]  /*b7a0*/  VIADDMNMX R15, R0, R20, R15, PT ;  /* 0x00000014000f7246 */ /* 0x000fe4000380010f */
[----:B------:R-:W-:-:S07]  /*b7b0*/  VIMNMX R17, R17, R0, !PT ;  /* 0x0000000011117248 */ /* 0x000fce0007fe0100 */
.L_x_10926:
[----:B------:R-:W-:Y:S01]  /*b7c0*/  FMNMX.FTZ R0, R24, R12, !PT ;  /* 0x0000000c18007209 */ /* 0x000fe20007810000 */
[----:B------:R-:W-:Y:S01]  /*b7d0*/  ULDC UR10, c[0x0][0x988] ;  /* 0x00026200000a7ab9 */ /* 0x000fe20000000800 */
[----:B------:R-:W-:Y:S01]  /*b7e0*/  ISETP.GT.AND P5, PT, R17, 0x10, P1 ;  /* 0x000000101100780c */ /* 0x000fe20000fa4270 */
[----:B------:R-:W-:Y:S01]  /*b7f0*/  UMOV UR11, UR10 ;  /* 0x0000000a000b7c82 */ /* 0x000fe20008000000 */
        /* <DEDUP_REMOVED lines=66> */
[----:B------:R-:W-:Y:S02]  /*bc20*/  ISETP.LT.OR P4, PT, R15, 0x2a, P4 ;  /* 0x0000002a0f00780c */ /* 0x000fe40002781670 */
[----:B------:R-:W-:Y:S02]  /*bc30*/  ISETP.GT.AND P3, PT, R17, 0x31, P1 ;  /* 0x000000311100780c */ /* 0x000fe40000f64270 */
[----:B------:R-:W-:Y:S02]  /*bc40*/  ISETP.LT.OR P2, PT, R15, 0x31, P2 ;  /* 0x000000310f00780c */ /* 0x000fe40001741670 */
[----:B------:R-:W-:Y:S02]  /*bc50*/  FSEL R47, R47, -INF , !P4 ;  /* 0xff8000002f2f7808 */ /* 0x000fe40006000000 */
[----:B------:R-:W-:-:S02]  /*bc60*/  ISETP.GT.AND P5, PT, R17, 0x38, P1 ;  /* 0x000000381100780c */ /* 0x000fc40000fa4270 */
[----:B------:R-:W-:Y:S02]  /*bc70*/  FSEL R50, R50, -INF , !P2 ;  /* 0xff80000032327808 */ /* 0x000fe40005000000 */
[----:B------:R-:W-:Y:S02]  /*bc80*/  ISETP.LT.OR P3, PT, R15, 0x32, P3 ;  /* 0x000000320f00780c */ /* 0x000fe40001f61670 */
[----:B------:R-:W-:Y:S02]  /*bc90*/  ISETP.GT.AND P4, PT, R17, 0x39, P1 ;  /* 0x000000391100780c */ /* 0x000fe40000f84270 */
[----:B------:R-:W-:Y:S02]  /*bca0*/  ISETP.LT.OR P5, PT, R15, 0x39, P5 ;  /* 0x000000390f00780c */ /* 0x000fe40002fa1670 */
[----:B------:R-:W-:Y:S02]  /*bcb0*/  FSEL R51, R51, -INF , !P3 ;  /* 0xff80000033337808 */ /* 0x000fe40005800000 */
[----:B0-----:R-:W-:-:S02]  /*bcc0*/  FMNMX.FTZ R18, R13, R0, !PT ;  /* 0x000000000d127209 */ /* 0x001fc40007810000 */
[----:B------:R-:W-:Y:S02]  /*bcd0*/  ISETP.GT.AND P2, PT, R17, 0x40, P1 ;  /* 0x000000401100780c */ /* 0x000fe40000f44270 */
[----:B------:R-:W-:Y:S01]  /*bce0*/  FSEL R54, R54, -INF , !P5 ;  /* 0xff80000036367808 */ /* 0x000fe20006800000 */
[----:B------:R-:W0:Y:S01]  /*bcf0*/  SHFL.BFLY PT, R19, R18, 0x1, 0x1f ;  /* 0x0c201f0012137f89 */ /* 0x000e2200000e0000 */
[----:B------:R-:W-:Y:S02]  /*bd00*/  ISETP.LT.OR P4, PT, R15, 0x3a, P4 ;  /* 0x0000003a0f00780c */ /* 0x000fe40002781670 */
[----:B------:R-:W-:Y:S02]  /*bd10*/  ISETP.GT.AND P3, PT, R17, 0x41, P1 ;  /* 0x000000411100780c */ /* 0x000fe40000f64270 */
[----:B------:R-:W-:Y:S02]  /*bd20*/  ISETP.LT.OR P2, PT, R15, 0x41, P2 ;  /* 0x000000410f00780c */ /* 0x000fe40001741670 */
[----:B------:R-:W-:-:S02]  /*bd30*/  FSEL R55, R55, -INF , !P4 ;  /* 0xff80000037377808 */ /* 0x000fc40006000000 */
[----:B------:R-:W-:Y:S02]  /*bd40*/  ISETP.GT.AND P5, PT, R17, 0x48, P1 ;  /* 0x000000481100780c */ /* 0x000fe40000fa4270 */
[----:B------:R-:W-:Y:S02]  /*bd50*/  FSEL R58, R58, -INF , !P2 ;  /* 0xff8000003a3a7808 */ /* 0x000fe40005000000 */
[----:B------:R-:W-:Y:S02]  /*bd60*/  ISETP.LT.OR P3, PT, R15, 0x42, P3 ;  /* 0x000000420f00780c */ /* 0x000fe40001f61670 */
[----:B------:R-:W-:Y:S02]  /*bd70*/  ISETP.GT.AND P4, PT, R17, 0x49, P1 ;  /* 0x000000491100780c */ /* 0x000fe40000f84270 */
[----:B------:R-:W-:Y:S02]  /*bd80*/  ISETP.LT.OR P5, PT, R15, 0x49, P5 ;  /* 0x000000490f00780c */ /* 0x000fe40002fa1670 */
[----:B------:R-:W-:-:S02]  /*bd90*/  FSEL R59, R59, -INF , !P3 ;  /* 0xff8000003b3b7808 */ /* 0x000fc40005800000 */
[----:B------:R-:W-:Y:S02]  /*bda0*/  ISETP.GT.AND P2, PT, R17, 0x50, P1 ;  /* 0x000000501100780c */ /* 0x000fe40000f44270 */
        /* <DEDUP_REMOVED lines=21> */
[----:B------:R-:W-:Y:S01]  /*bf00*/  FSEL R66, R66, -INF , !P2 ;  /* 0xff80000042427808 */ /* 0x000fe20005000000 */
[--C-:B------:R-:W-:Y:S01]  /*bf10*/  FFMA.FTZ R44, R44, UR11, -R13.reuse ;  /* 0x0000000b2c2c7c23 */ /* 0x100fe2000801080d */
[----:B------:R-:W-:Y:S01]  /*bf20*/  FMNMX.FTZ R25, R31, R24, !PT ;  /* 0x000000181f197209 */ /* 0x000fe20007810000 */
[----:B------:R-:W-:Y:S01]  /*bf30*/  FFMA.FTZ R48, R48, UR11, -R13 ;  /* 0x0000000b30307c23 */ /* 0x000fe2000801080d */
[----:B------:R0:W-:Y:S01]  /*bf40*/  MUFU.EX2 R24, R36 ;  /* 0x0000002400187308 */ /* 0x0001e20000000800 */
[----:B------:R-:W-:-:S02]  /*bf50*/  ISETP.LT.OR P3, PT, R15, 0x52, P3 ;  /* 0x000000520f00780c */ /* 0x000fc40001f61670 */
[----:B------:R-:W-:Y:S01]  /*bf60*/  FMNMX.FTZ R28, R34, R25, !PT ;  /* 0x00000019221c7209 */ /* 0x000fe20007810000 */
[----:B------:R-:W-:Y:S01]  /*bf70*/  FFMA.FTZ R25, R37, UR11, -R13 ;  /* 0x0000000b25197c23 */ /* 0x000fe2000801080d */
[----:B------:R-:W-:Y:S02]  /*bf80*/  ISETP.GT.AND P4, PT, R17, 0x59, P1 ;  /* 0x000000591100780c */ /* 0x000fe40000f84270 */
[----:B------:R-:W-:Y:S01]  /*bf90*/  FMNMX.FTZ R29, R35, R28, !PT ;  /* 0x0000001c231d7209 */ /* 0x000fe20007810000 */
[----:B------:R-:W-:Y:S01]  /*bfa0*/  MUFU.EX2 R18, R18 ;  /* 0x0000001200127308 */ /* 0x000fe20000000800 */
[----:B------:R-:W-:Y:S02]  /*bfb0*/  ISETP.LT.OR P5, PT, R15, 0x59, P5 ;  /* 0x000000590f00780c */ /* 0x000fe40002fa1670 */
[----:B------:R-:W-:Y:S02]  /*bfc0*/  FMNMX.FTZ R28, R38, R29, !PT ;  /* 0x0000001d261c7209 */ /* 0x000fe40007810000 */
[----:B------:R-:W-:-:S02]  /*bfd0*/  FSEL R67, R67, -INF , !P3 ;  /* 0xff80000043437808 */ /* 0x000fc40005800000 */
[----:B------:R-:W-:Y:S01]  /*bfe0*/  FMNMX.FTZ R29, R39, R28, !PT ;  /* 0x0000001c271d7209 */ /* 0x000fe20007810000 */
[----:B------:R-:W-:Y:S01]  /*bff0*/  MUFU.EX2 R19, R19 ;  /* 0x0000001300137308 */ /* 0x000fe20000000800 */
[----:B------:R-:W-:Y:S02]  /*c000*/  ISETP.GT.AND P2, PT, R17, 0x60, P1 ;  /* 0x000000601100780c */ /* 0x000fe40000f44270 */
[----:B------:R-:W-:Y:S01]  /*c010*/  FMNMX.FTZ R32, R42, R29, !PT ;  /* 0x0000001d2a207209 */ /* 0x000fe20007810000 */
[----:B------:R-:W-:Y:S01]  /*c020*/  FFMA.FTZ R29, R41, UR11, -R13 ;  /* 0x0000000b291d7c23 */ /* 0x000fe2000801080d */
[----:B------:R-:W-:Y:S02]  /*c030*/  FSEL R70, R70, -INF , !P5 ;  /* 0xff80000046467808 */ /* 0x000fe40006800000 */
[----:B------:R-:W-:Y:S01]  /*c040*/  FMNMX.FTZ R33, R43, R32, !PT ;  /* 0x000000202b217209 */ /* 0x000fe20007810000 */
[----:B------:R-:W-:Y:S01]  /*c050*/  MUFU.EX2 R28, R40 ;  /* 0x00000028001c7308 */ /* 0x000fe20000000800 */
[----:B------:R-:W-:-:S02]  /*c060*/  ISETP.LT.OR P4, PT, R15, 0x5a, P4 ;  /* 0x0000005a0f00780c */ /* 0x000fc40002781670 */
[----:B------:R-:W-:Y:S02]  /*c070*/  FMNMX.FTZ R32, R46, R33, !PT ;  /* 0x000000212e207209 */ /* 0x000fe40007810000 */
[----:B------:R-:W-:Y:S02]  /*c080*/  ISETP.GT.AND P3, PT, R17, 0x61, P1 ;  /* 0x000000611100780c */ /* 0x000fe40000f64270 */
[----:B------:R-:W-:Y:S01]  /*c090*/  FMNMX.FTZ R33, R47, R32, !PT ;  /* 0x000000202f217209 */ /* 0x000fe20007810000 */
[----:B------:R-:W-:Y:S01]  /*c0a0*/  MUFU.EX2 R20, R20 ;  /* 0x0000001400147308 */ /* 0x000fe20000000800 */
[----:B------:R-:W-:Y:S02]  /*c0b0*/  ISETP.LT.OR P2, PT, R15, 0x61, P2 ;  /* 0x000000610f00780c */ /* 0x000fe40001741670 */
[----:B0-----:R-:W-:Y:S01]  /*c0c0*/  FMNMX.FTZ R36, R50, R33, !PT ;  /* 0x0000002132247209 */ /* 0x001fe20007810000 */
[--C-:B------:R-:W-:Y:S01]  /*c0d0*/  FFMA.FTZ R33, R45, UR11, -R13.reuse ;  /* 0x0000000b2d217c23 */ /* 0x100fe2000801080d */
[----:B------:R-:W-:Y:S01]  /*c0e0*/  FSEL R71, R71, -INF , !P4 ;  /* 0xff80000047477808 */ /* 0x000fe20006000000 */
[--C-:B------:R-:W-:Y:S01]  /*c0f0*/  FFMA.FTZ R45, R53, UR11, -R13.reuse ;  /* 0x0000000b352d7c23 */ /* 0x100fe2000801080d */
[----:B------:R-:W-:Y:S01]  /*c100*/  FMNMX.FTZ R37, R51, R36, !PT ;  /* 0x0000002433257209 */ /* 0x000fe20007810000 */
[----:B------:R0:W-:Y:S01]  /*c110*/  MUFU.EX2 R32, R44 ;  /* 0x0000002c00207308 */ /* 0x0001e20000000800 */
[----:B------:R-:W-:Y:S01]  /*c120*/  ISETP.GT.AND P5, PT, R17, 0x68, P1 ;  /* 0x000000681100780c */ /* 0x000fe20000fa4270 */
[--C-:B------:R-:W-:Y:S01]  /*c130*/  FFMA.FTZ R53, R64, UR11, -R13.reuse ;  /* 0x0000000b40357c23 */ /* 0x100fe2000801080d */
[----:B------:R-:W-:Y:S01]  /*c140*/  FMNMX.FTZ R36, R54, R37, !PT ;  /* 0x0000002536247209 */ /* 0x000fe20007810000 */
[--C-:B------:R-:W-:Y:S01]  /*c150*/  FFMA.FTZ R64, R73, UR11, -R13.reuse ;  /* 0x0000000b49407c23 */ /* 0x100fe2000801080d */
[----:B------:R-:W-:Y:S01]  /*c160*/  FSEL R74, R74, -INF , !P2 ;  /* 0xff8000004a4a7808 */ /* 0x000fe20005000000 */
[--C-:B------:R-:W-:Y:S01]  /*c170*/  FFMA.FTZ R73, R84, UR11, -R13.reuse ;  /* 0x0000000b54497c23 */ /* 0x100fe2000801080d */
[----:B------:R-:W-:Y:S01]  /*c180*/  FMNMX.FTZ R37, R55, R36, !PT ;  /* 0x0000002437257209 */ /* 0x000fe20007810000 */
[----:B------:R-:W-:Y:S01]  /*c190*/  MUFU.EX2 R21, R21 ;  /* 0x0000001500157308 */ /* 0x000fe20000000800 */
[----:B------:R-:W-:Y:S01]  /*c1a0*/  ISETP.LT.OR P3, PT, R15, 0x62, P3 ;  /* 0x000000620f00780c */ /* 0x000fe20001f61670 */
[--C-:B0-----:R-:W-:Y:S01]  /*c1b0*/  FFMA.FTZ R44, R52, UR11, -R13.reuse ;  /* 0x0000000b342c7c23 */ /* 0x101fe2000801080d */
[----:B------:R-:W-:Y:S01]  /*c1c0*/  FMNMX.FTZ R40, R58, R37, !PT ;  /* 0x000000253a287209 */ /* 0x000fe20007810000 */
[--C-:B------:R-:W-:Y:S01]  /*c1d0*/  FFMA.FTZ R37, R49, UR11, -R13.reuse ;  /* 0x0000000b31257c23 */ /* 0x100fe2000801080d */
[----:B------:R-:W-:Y:S01]  /*c1e0*/  ISETP.GT.AND P4, PT, R17, 0x69, P1 ;  /* 0x000000691100780c */ /* 0x000fe20000f84270 */
[--C-:B------:R-:W-:Y:S01]  /*c1f0*/  FFMA.FTZ R49, R60, UR11, -R13.reuse ;  /* 0x0000000b3c317c23 */ /* 0x100fe2000801080d */
[----:B------:R-:W-:Y:S01]  /*c200*/  FMNMX.FTZ R41, R59, R40, !PT ;  /* 0x000000283b297209 */ /* 0x000fe20007810000 */
[----:B------:R0:W-:Y:S01]  /*c210*/  MUFU.EX2 R36, R48 ;  /* 0x0000003000247308 */ /* 0x0001e20000000800 */
        /* <DEDUP_REMOVED lines=9> */
[--C-:B0-----:R-:W-:Y:S01]  /*c2b0*/  FFMA.FTZ R48, R56, UR11, -R13.reuse ;  /* 0x0000000b38307c23 */ /* 0x101fe2000801080d */
        /* <DEDUP_REMOVED lines=18> */
[----:B------:R-:W-:Y:S02]  /*c3e0*/  FMNMX.FTZ R40, R78, R41, !PT ;  /* 0x000000294e287209 */ /* 0x000fe40007810000 */
[----:B------:R-:W-:Y:S02]  /*c3f0*/  ISETP.LT.OR P3, PT, R15, 0x72, P3 ;  /* 0x000000720f00780c */ /* 0x000fe40001f61670 */
[----:B------:R-:W-:Y:S02]  /*c400*/  FSEL R82, R82, -INF , !P2 ;  /* 0xff80000052527808 */ /* 0x000fe40005000000 */
[----:B------:R-:W-:Y:S01]  /*c410*/  FMNMX.FTZ R41, R79, R40, !PT ;  /* 0x000000284f297209 */ /* 0x000fe20007810000 */
[----:B------:R-:W-:Y:S01]  /*c420*/  MUFU.EX2 R29, R29 ;  /* 0x0000001d001d7308 */ /* 0x000fe20000000800 */
        /* <DEDUP_REMOVED lines=44> */
[--C-:B------:R-:W-:Y:S01]  /*c6f0*/  FFMA.FTZ R81, R35, UR11, -R40.reuse ;  /* 0x0000000b23517c23 */ /* 0x100fe20008010828 */
[----:B------:R-:W-:Y:S01]  /*c700*/  FFMA.FTZ R30, R38, UR11, -R40 ;  /* 0x0000000b261e7c23 */ /* 0x000fe20008010828 */
[----:B------:R-:W-:Y:S01]  /*c710*/  FMUL.FTZ R7, R42, UR11 ;  /* 0x0000000b2a077c20 */ /* 0x000fe20008410000 */
[----:B-1----:R-:W-:Y:S01]  /*c720*/  FFMA.FTZ R42, R12, R5, R18 ;  /* 0x000000050c2a7223 */ /* 0x002fe20000010012 */
[--C-:B------:R-:W-:Y:S01]  /*c730*/  FFMA.FTZ R77, R43, UR11, -R40.reuse ;  /* 0x0000000b2b4d7c23 */ /* 0x100fe20008010828 */
[--C-:B------:R-:W-:Y:S01]  /*c740*/  FFMA.FTZ R80, R39, UR11, -R40.reuse ;  /* 0x0000000b27507c23 */ /* 0x100fe20008010828 */
[----:B------:R-:W-:Y:S01]  /*c750*/  FFMA.FTZ R31, R46, UR11, -R40 ;  /* 0x0000000b2e1f7c23 */ /* 0x000fe20008010828 */
[----:B------:R-:W-:Y:S01]  /*c760*/  MUFU.EX2 R41, R41 ;  /* 0x0000002900297308 */ /* 0x000fe20000000800 */
[----:B------:R-:W-:Y:S01]  /*c770*/  FADD.FTZ R5, R19, R42 ;  /* 0x0000002a13057221 */ /* 0x000fe20000010000 */
        /* <DEDUP_REMOVED lines=22> */
[----:B------:R-:W3:Y:S01]  /*c8e0*/  MUFU.EX2 R84, R84 ;  /* 0x0000005400547308 */ /* 0x000ee20000000800 */
[----:B0-----:R-:W-:Y:S01]  /*c8f0*/  FFMA.FTZ R4, R7, R4, R41 ;  /* 0x0000000407047223 */ /* 0x001fe20000010029 */
[----:B------:R-:W-:-:S03]  /*c900*/  FFMA.FTZ R71, R87, UR11, -R40 ;  /* 0x0000000b57477c23 */ /* 0x000fc60008010828 */
[----:B------:R-:W-:Y:S01]  /*c910*/  FADD.FTZ R43, R85, R4 ;  /* 0x00000004552b7221 */ /* 0x000fe20000010000 */
[----:B------:R-:W-:Y:S02]  /*c920*/  FADD.FTZ R4, R20, R5 ;  /* 0x0000000514047221 */ /* 0x000fe40000010000 */
[----:B------:R-:W0:Y:S01]  /*c930*/  MUFU.EX2 R34, R34 ;  /* 0x0000002200227308 */ /* 0x000e220000000800 */
[----:B-1----:R-:W-:Y:S01]  /*c940*/  FADD.FTZ R43, R76, R43 ;  /* 0x0000002b4c2b7221 */ /* 0x002fe20000010000 */
[----:B------:R-:W-:-:S04]  /*c950*/  FADD.FTZ R5, R21, R4 ;  /* 0x0000000415057221 */ /* 0x000fc80000010000 */
[----:B------:R-:W-:Y:S02]  /*c960*/  FADD.FTZ R4, R22, R5 ;  /* 0x0000000516047221 */ /* 0x000fe40000010000 */
[----:B------:R-:W1:Y:S01]  /*c970*/  MUFU.EX2 R81, R81 ;  /* 0x0000005100517308 */ /* 0x000e620000000800 */
[----:B---3--:R-:W-:Y:S01]  /*c980*/  FADD.FTZ R43, R84, R43 ;  /* 0x0000002b542b7221 */ /* 0x008fe20000010000 */
[----:B------:R-:W-:-:S04]  /*c990*/  FADD.FTZ R5, R23, R4 ;  /* 0x0000000417057221 */ /* 0x000fc80000010000 */
[----:B------:R-:W-:Y:S02]  /*c9a0*/  FADD.FTZ R4, R24, R5 ;  /* 0x0000000518047221 */ /* 0x000fe40000010000 */
[----:B------:R-:W3:Y:S01]  /*c9b0*/  MUFU.EX2 R30, R30 ;  /* 0x0000001e001e7308 */ /* 0x000ee20000000800 */
[----:B0-----:R-:W-:Y:S01]  /*c9c0*/  FADD.FTZ R42, R34, R43 ;  /* 0x0000002b222a7221 */ /* 0x001fe20000010000 */
[----:B------:R-:W-:-:S06]  /*c9d0*/  FADD.FTZ R5, R25, R4 ;  /* 0x0000000419057221 */ /* 0x000fcc0000010000 */
[----:B------:R-:W0:Y:S01]  /*c9e0*/  MUFU.EX2 R80, R80 ;  /* 0x0000005000507308 */ /* 0x000e220000000800 */
[----:B-1----:R-:W-:Y:S01]  /*c9f0*/  FADD.FTZ R43, R81, R42 ;  /* 0x0000002a512b7221 */ /* 0x002fe20000010000 */
[----:B------:R-:W-:-:S04]  /*ca00*/  FADD.FTZ R42, R28, R5 ;  /* 0x000000051c2a7221 */ /* 0x000fc80000010000 */
[----:B------:R-:W-:Y:S02]  /*ca10*/  FADD.FTZ R5, R29, R42 ;  /* 0x0000002a1d057221 */ /* 0x000fe40000010000 */
[----:B------:R-:W1:Y:S01]  /*ca20*/  MUFU.EX2 R27, R27 ;  /* 0x0000001b001b7308 */ /* 0x000e620000000800 */
[----:B---3--:R-:W-:Y:S01]  /*ca30*/  FADD.FTZ R43, R30, R43 ;  /* 0x0000002b1e2b7221 */ /* 0x008fe20000010000 */
[----:B------:R-:W-:-:S06]  /*ca40*/  FADD.FTZ R42, R32, R5 ;  /* 0x00000005202a7221 */ /* 0x000fcc0000010000 */
[----:B------:R-:W3:Y:S01]  /*ca50*/  MUFU.EX2 R77, R77 ;  /* 0x0000004d004d7308 */ /* 0x000ee20000000800 */
[----:B0-----:R-:W-:Y:S01]  /*ca60*/  FADD.FTZ R4, R80, R43 ;  /* 0x0000002b50047221 */ /* 0x001fe20000010000 */
[----:B------:R-:W-:-:S06]  /*ca70*/  FADD.FTZ R43, R33, R42 ;  /* 0x0000002a212b7221 */ /* 0x000fcc0000010000 */
[----:B------:R-:W0:Y:S01]  /*ca80*/  MUFU.EX2 R31, R31 ;  /* 0x0000001f001f7308 */ /* 0x000e220000000800 */
[----:B-1----:R-:W-:-:S07]  /*ca90*/  FADD.FTZ R4, R27, R4 ;  /* 0x000000041b047221 */ /* 0x002fce0000010000 */
[----:B------:R-:W1:Y:S01]  /*caa0*/  MUFU.EX2 R38, R38 ;  /* 0x0000002600267308 */ /* 0x000e620000000800 */
[----:B---3--:R-:W-:-:S07]  /*cab0*/  FADD.FTZ R4, R77, R4 ;  /* 0x000000044d047221 */ /* 0x008fce0000010000 */
[----:B------:R-:W3:Y:S01]  /*cac0*/  MUFU.EX2 R26, R26 ;  /* 0x0000001a001a7308 */ /* 0x000ee20000000800 */
[----:B0-----:R-:W-:Y:S01]  /*cad0*/  FADD.FTZ R5, R31, R4 ;  /* 0x000000041f057221 */ /* 0x001fe20000010000 */
[----:B------:R-:W-:-:S06]  /*cae0*/  FADD.FTZ R4, R36, R43 ;  /* 0x0000002b24047221 */ /* 0x000fcc0000010000 */
[----:B------:R-:W0:Y:S01]  /*caf0*/  MUFU.EX2 R35, R35 ;  /* 0x0000002300237308 */ /* 0x000e220000000800 */
[----:B-1----:R-:W-:-:S07]  /*cb00*/  FADD.FTZ R5, R38, R5 ;  /* 0x0000000526057221 */ /* 0x002fce0000010000 */
[----:B------:R-:W1:Y:S01]  /*cb10*/  MUFU.EX2 R39, R39 ;  /* 0x0000002700277308 */ /* 0x000e620000000800 */
        /* <DEDUP_REMOVED lines=8> */
[----:B-1----:R-:W-:Y:S01]  /*cba0*/  FADD.FTZ R5, R39, R42 ;  /* 0x0000002a27057221 */ /* 0x002fe20000010000 */
[----:B------:R-:W-:-:S06]  /*cbb0*/  FADD.FTZ R4, R17, R4 ;  /* 0x0000000411047221 */ /* 0x000fcc0000010000 */
[----:B------:R-:W1:Y:S01]  /*cbc0*/  MUFU.EX2 R137, R137 ;  /* 0x0000008900897308 */ /* 0x000e620000000800 */
[----:B---3--:R-:W-:-:S07]  /*cbd0*/  FADD.FTZ R5, R138, R5 ;  /* 0x000000058a057221 */ /* 0x008fce0000010000 */
[----:B------:R-:W3:Y:S01]  /*cbe0*/  MUFU.EX2 R47, R47 ;  /* 0x0000002f002f7308 */ /* 0x000ee20000000800 */
        /* <DEDUP_REMOVED lines=55> */
.L_x_10930:
        /* <DEDUP_REMOVED lines=24> */
[----:B0-----:R-:W-:Y:S01]  /*d0e0*/  UPRMT UR6, UR10, 0x654, UR6 ;  /* 0x000006540a067896 */ /* 0x001fe20008000006 */
        /* <DEDUP_REMOVED lines=8> */
[----:B------:R-:W-:Y:S01]  /*d170*/  SYNCS.ARRIVE.TRANS64.RED.A1T0 RZ, [UR6], RZ ;  /* 0x000000ffffff79a7 */ /* 0x000fe20008100406 */
[----:B------:R-:W-:Y:S01]  /*d180*/  STSM.16.M88.4 [R2+0x21800], R40 ;  /* 0x0218002802007844 */ /* 0x000fe20000000200 */
[----:B------:R-:W-:Y:S01]  /*d190*/  F2FP.BF16.F32.PACK_AB R39, R138, R39 ;  /* 0x000000278a27723e */ /* 0x000fe200000010ff */
[----:B------:R-:W-:Y:S01]  /*d1a0*/  UMOV UR6, UR4 ;  /* 0x0000000400067c82 */ /* 0x000fe20008000000 */
[----:B------:R-:W-:Y:S01]  /*d1b0*/  F2FP.BF16.F32.PACK_AB R24, R17, R48 ;  /* 0x000000301118723e */ /* 0x000fe200000010ff */
[----:B------:R0:W-:Y:S01]  /*d1c0*/  STSM.16.M88.4 [R139], R20 ;  /* 0x000000148b007844 */ /* 0x0001e20000000200 */
[----:B------:R-:W-:Y:S01]  /*d1d0*/  F2FP.BF16.F32.PACK_AB R25, R137, R46 ;  /* 0x0000002e8919723e */ /* 0x000fe200000010ff */
[-C--:B------:R-:W-:Y:S01]  /*d1e0*/  FMUL.FTZ R113, R113, R12.reuse ;  /* 0x0000000c71717220 */ /* 0x080fe20000410000 */
        /* <DEDUP_REMOVED lines=8> */
[----:B------:R-:W-:Y:S01]  /*d270*/  R2UR UR10, R147 ;  /* 0x00000000930a72ca */ /* 0x000fe200000e0000 */
[----:B------:R4:W-:Y:S01]  /*d280*/  STSM.16.M88.4 [R2+0x27800], R24 ;  /* 0x0278001802007844 */ /* 0x0009e20000000200 */
[-C--:B------:R-:W-:Y:S01]  /*d290*/  FMUL.FTZ R120, R120, R12.reuse ;  /* 0x0000000c78787220 */ /* 0x080fe20000410000 */
[-C--:B------:R-:W-:Y:S01]  /*d2a0*/  FMUL.FTZ R121, R121, R12.reuse ;  /* 0x0000000c79797220 */ /* 0x080fe20000410000 */
[-C--:B------:R-:W-:Y:S01]  /*d2b0*/  FMUL.FTZ R124, R124, R12.reuse ;  /* 0x0000000c7c7c7220 */ /* 0x080fe20000410000 */
[----:B0-----:R-:W-:Y:S01]  /*d2c0*/  F2FP.BF16.F32.PACK_AB R20, R56, R53 ;  /* 0x000000353814723e */ /* 0x001fe200000010ff */
        /* <DEDUP_REMOVED lines=10> */
[----:B------:R4:W-:Y:S01]  /*d370*/  STSM.16.M88.4 [R142], R20 ;  /* 0x000000148e007844 */ /* 0x0009e20000000200 */
[----:B-1----:R-:W-:Y:S01]  /*d380*/  F2FP.BF16.F32.PACK_AB R28, R72, R69 ;  /* 0x00000045481c723e */ /* 0x002fe200000010ff */
[----:B------:R-:W-:Y:S01]  /*d390*/  FMUL.FTZ R90, R90, R7 ;  /* 0x000000075a5a7220 */ /* 0x000fe20000410000 */
[----:B------:R-:W-:Y:S01]  /*d3a0*/  F2FP.BF16.F32.PACK_AB R29, R67, R58 ;  /* 0x0000003a431d723e */ /* 0x000fe200000010ff */
[----:B------:R4:W-:Y:S01]  /*d3b0*/  STSM.16.M88.4 [R6+0x6000], R52 ;  /* 0x0060003406007844 */ /* 0x0009e20000000200 */
[----:B------:R-:W-:Y:S01]  /*d3c0*/  F2FP.BF16.F32.PACK_AB R30, R13, R73 ;  /* 0x000000490d1e723e */ /* 0x000fe200000010ff */
[-C--:B------:R-:W-:Y:S01]  /*d3d0*/  FMUL.FTZ R91, R91, R7.reuse ;  /* 0x000000075b5b7220 */ /* 0x080fe20000410000 */
[----:B------:R-:W-:Y:S01]  /*d3e0*/  F2FP.BF16.F32.PACK_AB R31, R71, R70 ;  /* 0x00000046471f723e */ /* 0x000fe200000010ff */
[-C--:B------:R-:W-:Y:S01]  /*d3f0*/  FMUL.FTZ R94, R94, R7.reuse ;  /* 0x000000075e5e7220 */ /* 0x080fe20000410000 */
[----:B------:R-:W-:Y:S01]  /*d400*/  ISETP.GT.AND P1, PT, R14, UR10, PT ;  /* 0x0000000a0e007c0c */ /* 0x000fe2000bf24270 */
        /* <DEDUP_REMOVED lines=32> */
[----:B----4-:R-:W-:Y:S05]  /*d610*/  @P1 BRA `(.L_x_10931) ;  /* 0xffffffcc00a41947 */ /* 0x010fea000383ffff */
.L_x_10912:
[----:B------:R-:W-:Y:S06]  /*d620*/  BAR.ARV 0x8, 0x200 ;  /* 0x0208000000007b1d */ /* 0x000fec0000002000 */
[----:B------:R-:W-:Y:S05]  /*d630*/  @!P0 BRA `(.L_x_10932) ;  /* 0x0000000000048947 */ /* 0x000fea0003800000 */
[----:B------:R-:W-:Y:S01]  /*d640*/  BPT.TRAP 0x1 ;  /* 0x000000040000795c */ /* 0x000fe20000300000 */
.L_x_10932:
[----:B------:R-:W-:Y:S01]  /*d650*/  ULEA UR6, UR4, UR38, 0x3 ;  /* 0x0000002604067291 */ /* 0x000fe2000f8e183f */
[----:B---3--:R-:W-:-:S05]  /*d660*/  IMAD.U32 R2, RZ, RZ, UR5 ;  /* 0x00000005ff027e24 */ /* 0x008fca000f8e00ff */
[----:B------:R-:W-:-:S04]  /*d670*/  SHF.L.U32 R2, R2, 0x1f, RZ ;  /* 0x0000001f02027819 */ /* 0x000fc800000006ff */
[----:B------:R0:W1:Y:S01]  /*d680*/  SYNCS.PHASECHK.TRANS64.TRYWAIT P1, [UR6+0x2d850], R2 ;  /* 0x02d85002ff0075a7 */ /* 0x0000620008020146 */
[----:B------:R-:W-:Y:S05]  /*d690*/  @!P0 BRA `(.L_x_10933) ;  /* 0x0000000000048947 */ /* 0x000fea0003800000 */
[----:B------:R-:W-:Y:S01]  /*d6a0*/  BPT.TRAP 0x1 ;  /* 0x000000040000795c */ /* 0x000fe20000300000 */
.L_x_10933:
[----:B-1----:R-:W-:Y:S05]  /*d6b0*/  @P1 BRA `(.L_x_10934) ;  /* 0x0000000000081947 */ /* 0x002fea0003800000 */
[----:B------:R-:W1:Y:S02]  /*d6c0*/  SYNCS.PHASECHK.TRANS64.TRYWAIT P1, [UR6+0x2d850], R2 ;  /* 0x02d85002ff0075a7 */ /* 0x000e640008020146 */
[----:B-1----:R-:W-:Y:S05]  /*d6d0*/  @!P1 BRA `(.L_x_10935) ;  /* 0x0000006000349947 */ /* 0x002fea0003800000 */
.L_x_10934:
[----:B------:R-:W-:Y:S01]  /*d6e0*/  UIADD3 UR38, UR38, 0x400, URZ ;  /* 0x0000040026267890 */ /* 0x000fe2000fffe03f */
[----:B------:R-:W-:Y:S01]  /*d6f0*/  R2UR UR5, R145 ;  /* 0x00000000910572ca */ /* 0x000fe200000e0000 */
[----:B------:R-:W-:Y:S01]  /*d700*/  WARPGROUP.ARRIVE ;  /* 0x00000000000079c5 */ /* 0x000fe20000000000 */
[----:B------:R-:W-:Y:S01]  /*d710*/  UMOV UR13, 0x40000040 ;  /* 0x40000040000d7882 */ /* 0x000fe20000000000 */
[----:B------:R-:W-:Y:S01]  /*d720*/  USHF.R.U32.HI UR38, URZ, 0x4, UR38 ;  /* 0x000000043f267899 */ /* 0x000fe20008011626 */
[----:B01----:R-:W0:Y:S01]  /*d730*/  SHFL.BFLY PT, R2, R5, 0x2, 0x1f ;  /* 0x0c401f0005027f89 */ /* 0x003e2200000e0000 */
[----:B------:R-:W-:Y:S01]  /*d740*/  UMOV UR15, 0x80000020 ;  /* 0x80000020000f7882 */ /* 0x000fe20000000000 */
[----:B------:R-:W-:Y:S01]  /*d750*/  IMAD.MOV.U32 R8, RZ, RZ, RZ ;  /* 0x000000ffff087224 */ /* 0x000fe200078e00ff */
[----:B------:R-:W-:Y:S01]  /*d760*/  ULOP3.LUT UR38, UR38, 0x3fff, URZ, 0xc0, !UPT ;  /* 0x00003fff26267892 */ /* 0x000fe2000f8ec03f */
[----:B------:R-:W1:Y:S01]  /*d770*/  SHFL.BFLY PT, R3, R4, 0x2, 0x1f ;  /* 0x0c401f0004037f89 */ /* 0x000e6200000e0000 */
[----:B------:R-:W-:-:S02]  /*d780*/  IMAD.U32 R13, RZ, RZ, UR11 ;  /* 0x0000000bff0d7e24 */ /* 0x000fc4000f8e00ff */
        /* <DEDUP_REMOVED lines=8> */
[----:B0-----:R-:W-:Y:S01]  /*d810*/  FADD.FTZ R2, R2, R5 ;  /* 0x0000000502027221 */ /* 0x001fe20000010000 */
[----:B------:R-:W-:Y:S01]  /*d820*/  UMOV UR13, 0x40000040 ;  /* 0x40000040000d7882 */ /* 0x000fe20000000000 */
[----:B------:R-:W-:Y:S01]  /*d830*/  UMOV UR15, 0x80000020 ;  /* 0x80000020000f7882 */ /* 0x000fe20000000000 */
[----:B------:R-:W-:-:S02]  /*d840*/  IMAD.U32 R5, RZ, RZ, UR11 ;  /* 0x0000000bff057e24 */ /* 0x000fc4000f8e00ff */
[----:B-1----:R-:W-:Y:S01]  /*d850*/  FADD.FTZ R6, R3, R4 ;  /* 0x0000000403067221 */ /* 0x002fe20000010000 */
[----:B------:R-:W-:Y:S01]  /*d860*/  IMAD.MOV.U32 R4, RZ, RZ, RZ ;  /* 0x000000ffff047224 */ /* 0x000fe200078e00ff */
[----:B------:R-:W0:Y:S04]  /*d870*/  SHFL.BFLY PT, R3, R2, 0x1, 0x1f ;  /* 0x0c201f0002037f89 */ /* 0x000e2800000e0000 */
[----:B------:R-:W1:Y:S01]  /*d880*/  SHFL.BFLY PT, R7, R6, 0x1, 0x1f ;  /* 0x0c201f0006077f89 */ /* 0x000e6200000e0000 */
[----:B0-----:R-:W-:Y:S01]  /*d890*/  FADD.FTZ R11, R2, R3 ;  /* 0x00000003020b7221 */ /* 0x001fe20000010000 */
[----:B------:R-:W-:Y:S02]  /*d8a0*/  IMAD.MOV.U32 R2, RZ, RZ, -0x800000 ;  /* 0xff800000ff027424 */ /* 0x000fe400078e00ff */
[----:B------:R-:W-:-:S02]  /*d8b0*/  IMAD.MOV.U32 R3, RZ, RZ, -0x800000 ;  /* 0xff800000ff037424 */ /* 0x000fc400078e00ff */
        /* <DEDUP_REMOVED lines=61> */
.L_x_10936:
        /* <DEDUP_REMOVED lines=53> */
.L_x_10858:
[----:B------:R-:W-:Y:S05]  /*dfe0*/  @P0 BRA `(.L_x_10937) ;  /* 0x0000001000940947 */ /* 0x000fea0003800000 */
[----:B------:R-:W3:Y:S01]  /*dff0*/  LDL R4, [R1+0x4] ;  /* 0x0000040001047983 */ /* 0x000ee20000100800 */
[----:B------:R-:W0:Y:S01]  /*e000*/  S2UR UR12, SR_CTAID.Z ;  /* 0x00000000000c79c3 */ /* 0x000e220000002700 */
[----:B------:R-:W-:Y:S01]  /*e010*/  ULDC.64 UR8, c[0x0][0xbd0] ;  /* 0x0002f40000087ab9 */ /* 0x000fe20000000a00 */
[----:B------:R-:W-:Y:S01]  /*e020*/  BSSY B0, `(.L_x_10938) ;  /* 0x00000d5000007945 */ /* 0x000fe20003800000 */
[----:B------:R-:W1:Y:S01]  /*e030*/  S2R R0, SR_TID.X ;  /* 0x0000000000007919 */ /* 0x000e620000002100 */
[----:B------:R-:W4:Y:S04]  /*e040*/  S2R R21, SR_CTAID.X ;  /* 0x0000000000157919 */ /* 0x000f280000002500 */
[----:B------:R-:W5:Y:S08]  /*e050*/  S2UR UR11, SR_CTAID.Y ;  /* 0x00000000000b79c3 */ /* 0x000f700000002600 */
[----:B------:R-:W5:Y:S08]  /*e060*/  LDC R20, c[0x0][0xc50] ;  /* 0x00031400ff147b82 */ /* 0x000f700000000800 */
[----:B------:R-:W2:Y:S01]  /*e070*/  LDC.64 R18, c[0x0][0xb40] ;  /* 0x0002d000ff127b82 */ /* 0x000ea20000000a00 */
[----:B0-----:R-:W-:-:S07]  /*e080*/  USHF.R.S32.HI UR10, URZ, 0x1f, UR12 ;  /* 0x0000001f3f0a7899 */ /* 0x001fce000801140c */
[----:B------:R-:W-:Y:S01]  /*e090*/  BAR.SYNC.DEFER_BLOCKING 0x1, 0x180 ;  /* 0x0046000000007b1d */ /* 0x000fe20000010000 */
[----:B---3--:R-:W-:Y:S01]  /*e0a0*/  R2UR UR13, R4 ;  /* 0x00000000040d72ca */ /* 0x008fe200000e0000 */
[----:B-1----:R-:W-:-:S05]  /*e0b0*/  VIADD R4, R0, 0xffffff80 ;  /* 0xffffff8000047836 */ /* 0x002fca0000000000 */
[----:B------:R-:W-:-:S04]  /*e0c0*/  SHF.R.S32.HI R5, RZ, 0x1f, R4 ;  /* 0x0000001fff057819 */ /* 0x000fc80000011404 */
[CC--:B------:R-:W-:Y:S02]  /*e0d0*/  LEA.HI R8, R5.reuse, R4.reuse, RZ, 0x7 ;  /* 0x0000000405087211 */ /* 0x0c0fe400078f38ff */
[----:B------:R-:W-:Y:S01]  /*e0e0*/  LEA.HI R12, R5, R4, RZ, 0x2 ;  /* 0x00000004050c7211 */ /* 0x000fe200078f10ff */
[----:B------:R-:W-:Y:S01]  /*e0f0*/  USHF.R.S32.HI UR7, URZ, 0x1f, UR13 ;  /* 0x0000001f3f077899 */ /* 0x000fe2000801140d */
[----:B------:R-:W-:Y:S01]  /*e100*/  LOP3.LUT R7, R8, 0xffffff80, RZ, 0xc0, !PT ;  /* 0xffffff8008077812 */ /* 0x000fe200078ec0ff */
[----:B------:R-:W-:Y:S01]  /*e110*/  UIMAD.WIDE.U32 UR4, UR13, UR8, URZ ;  /* 0x000000080d0472a5 */ /* 0x000fe2000f8e003f */
[----:B------:R-:W-:Y:S01]  /*e120*/  LOP3.LUT R15, R12, 0xfffffffc, RZ, 0xc0, !PT ;  /* 0xfffffffc0c0f7812 */ /* 0x000fe200078ec0ff */
[----:B------:R-:W-:Y:S01]  /*e130*/  UIMAD UR6, UR7, UR8, URZ ;  /* 0x00000008070672a4 */ /* 0x000fe2000f8e023f */
[----:B------:R-:W-:Y:S01]  /*e140*/  SHF.R.S32.HI R8, RZ, 0x7, R8 ;  /* 0x00000007ff087819 */ /* 0x000fe20000011408 */
[C---:B------:R-:W-:Y:S02]  /*e150*/  IMAD.IADD R0, R4.reuse, 0x1, -R7 ;  /* 0x0000000104007824 */ /* 0x040fe400078e0a07 */
[----:B------:R-:W0:Y:S01]  /*e160*/  LDC R7, c[0x0][0xbe8] ;  /* 0x0002fa00ff077b82 */ /* 0x000e220000000800 */
[----:B------:R-:W-:Y:S01]  /*e170*/  IMAD.IADD R12, R4, 0x1, -R15 ;  /* 0x00000001040c7824 */ /* 0x000fe200078e0a0f */
[----:B------:R-:W-:Y:S01]  /*e180*/  UIMAD UR6, UR13, UR9, UR6 ;  /* 0x000000090d0672a4 */ /* 0x000fe2000f8e0206 */
[----:B------:R-:W-:Y:S01]  /*e190*/  SHF.R.S32.HI R11, RZ, 0x1f, R0 ;  /* 0x0000001fff0b7819 */ /* 0x000fe20000011400 */
[----:B------:R-:W-:Y:S01]  /*e1a0*/  IMAD.HI R5, R8, 0x55555556, RZ ;  /* 0x5555555608057827 */ /* 0x000fe200078e02ff */
[----:B------:R-:W-:Y:S01]  /*e1b0*/  ULDC.64 UR8, c[0x0][0xb38] ;  /* 0x0002ce0000087ab9 */ /* 0x000fe20000000a00 */
[----:B------:R-:W-:Y:S01]  /*e1c0*/  UIADD3 UR6, UR5, UR6, URZ ;  /* 0x0000000605067290 */ /* 0x000fe2000fffe03f */
[----:B------:R-:W-:Y:S01]  /*e1d0*/  LEA.HI R6, R11, R0, RZ, 0x2 ;  /* 0x000000000b067211 */ /* 0x000fe200078f10ff */
[----:B------:R-:W1:Y:S01]  /*e1e0*/  LDC.64 R14, c[0x0][0xbd8] ;  /* 0x0002f600ff0e7b82 */ /* 0x000e620000000a00 */
[----:B------:R-:W-:Y:S01]  /*e1f0*/  LEA.HI R5, R5, R5, RZ, 0x1 ;  /* 0x0000000505057211 */ /* 0x000fe200078f08ff */
[----:B------:R-:W-:Y:S01]  /*e200*/  UIMAD UR7, UR7, UR8, URZ ;  /* 0x00000008070772a4 */ /* 0x000fe2000f8e023f */
[----:B------:R-:W-:-:S02]  /*e210*/  SHF.R.S32.HI R10, RZ, 0x2, R6 ;  /* 0x00000002ff0a7819 */ /* 0x000fc40000011406 */
[----:B------:R-:W-:Y:S02]  /*e220*/  SHF.R.S32.HI R9, RZ, 0x1f, R6 ;  /* 0x0000001fff097819 */ /* 0x000fe40000011406 */
[----:B------:R-:W-:Y:S02]  /*e230*/  LEA.HI R11, R11, R0, RZ, 0x5 ;  /* 0x000000000b0b7211 */ /* 0x000fe400078f28ff */
[----:B------:R-:W-:Y:S02]  /*e240*/  LEA.HI R9, R9, R10, RZ, 0x3 ;  /* 0x0000000a09097211 */ /* 0x000fe400078f18ff */
[----:B------:R-:W-:Y:S02]  /*e250*/  SHF.R.S32.HI R11, RZ, 0x5, R11 ;  /* 0x00000005ff0b7819 */ /* 0x000fe4000001140b */
[----:B------:R-:W-:Y:S01]  /*e260*/  LOP3.LUT R13, R9, 0xfffffff8, RZ, 0xc0, !PT ;  /* 0xfffffff8090d7812 */ /* 0x000fe200078ec0ff */
[----:B------:R-:W-:Y:S01]  /*e270*/  IMAD R9, R5, -0x3, R8 ;  /* 0xfffffffd05097824 */ /* 0x000fe200078e0208 */
[----:B------:R-:W-:-:S02]  /*e280*/  LEA.HI R5, R12, R12, RZ, 0x1 ;  /* 0x0000000c0c057211 */ /* 0x000fc400078f08ff */
[----:B0-----:R-:W-:Y:S01]  /*e290*/  ISETP.NE.AND P0, PT, R7, 0x1, PT ;  /* 0x000000010700780c */ /* 0x001fe20003f05270 */
[----:B------:R-:W-:Y:S01]  /*e2a0*/  IMAD.IADD R4, R10, 0x1, -R13 ;  /* 0x000000010a047824 */ /* 0x000fe200078e0a0d */
[----:B------:R-:W-:-:S03]  /*e2b0*/  LOP3.LUT R5, R5, 0x1ffffffe, RZ, 0xc0, !PT ;  /* 0x1ffffffe05057812 */ /* 0x000fc600078ec0ff */
[----:B------:R-:W-:Y:S02]  /*e2c0*/  IMAD R8, R11, 0x10, R4 ;  /* 0x000000100b087824 */ /* 0x000fe400078e0204 */
[----:B------:R-:W-:Y:S02]  /*e2d0*/  IMAD.IADD R17, R12, 0x1, -R5 ;  /* 0x000000010c117824 */ /* 0x000fe400078e0a05 */
[----:B------:R-:W-:Y:S02]  /*e2e0*/  IMAD R10, R9, 0x40, R8 ;  /* 0x00000040090a7824 */ /* 0x000fe400078e0208 */
[----:B------:R-:W-:Y:S02]  /*e2f0*/  IMAD.U32 R5, RZ, RZ, UR5 ;  /* 0x00000005ff057e24 */ /* 0x000fe4000f8e00ff */
[----:B------:R-:W0:Y:S01]  /*e300*/  @P0 LDC R13, c[0x0][0xbec] ;  /* 0x0002fb00ff0d0b82 */ /* 0x000e220000000800 */
[----:B------:R-:W-:Y:S01]  /*e310*/  IMAD.U32 R4, RZ, RZ, UR4 ;  /* 0x00000004ff047e24 */ /* 0x000fe2000f8e00ff */
[----:B------:R-:W-:Y:S01]  /*e320*/  UIMAD.WIDE.U32 UR4, UR13, UR8, URZ ;  /* 0x000000080d0472a5 */ /* 0x000fe2000f8e003f */
[----:B------:R-:W-:Y:S01]  /*e330*/  IMAD.U32 R5, RZ, RZ, UR6 ;  /* 0x00000006ff057e24 */ /* 0x000fe2000f8e00ff */
[----:B------:R-:W-:Y:S01]  /*e340*/  UIMAD UR6, UR13, UR9, UR7 ;  /* 0x000000090d0672a4 */ /* 0x000fe2000f8e0207 */
[----:B-1----:R-:W-:-:S02]  /*e350*/  IMAD R12, R14, UR10, RZ ;  /* 0x0000000a0e0c7c24 */ /* 0x002fc4000f8e02ff */
[----:B------:R-:W-:Y:S01]  /*e360*/  IMAD R8, R17, 0x8, R10 ;  /* 0x0000000811087824 */ /* 0x000fe200078e020a */
[----:B------:R-:W1:Y:S01]  /*e370*/  @P0 LDC R16, c[0x0][0xbf0] ;  /* 0x0002fc00ff100b82 */ /* 0x000e620000000800 */
[----:B------:R-:W-:Y:S01]  /*e380*/  IMAD R15, R15, UR12, R12 ;  /* 0x0000000c0f0f7c24 */ /* 0x000fe2000f8e020c */
[----:B------:R-:W-:Y:S01]  /*e390*/  UIADD3 UR6, UR5, UR6, URZ ;  /* 0x0000000605067290 */ /* 0x000fe2000fffe03f */
[----:B----4-:R-:W-:Y:S01]  /*e3a0*/  IMAD R12, R21, 0xc0, R8 ;  /* 0x000000c0150c7824 */ /* 0x010fe200078e0208 */
[----:B------:R-:W-:Y:S01]  /*e3b0*/  ULDC.64 UR8, c[0x0][0xb28] ;  /* 0x0002ca0000087ab9 */ /* 0x000fe20000000a00 */
[----:B------:R-:W-:Y:S02]  /*e3c0*/  IMAD R17, RZ, RZ, -UR13 ;  /* 0x8000000dff117e24 */ /* 0x000fe4000f8e02ff */
[----:B------:R-:W-:Y:S01]  /*e3d0*/  IMAD.WIDE.U32 R4, R14, UR12, R4 ;  /* 0x0000000c0e047c25 */ /* 0x000fe2000f8e0004 */
[----:B------:R-:W3:Y:S03]  /*e3e0*/  @P0 LDC R25, c[0x0][0xbec] ;  /* 0x0002fb00ff190b82 */ /* 0x000ee60000000800 */
[----:B------:R-:W-:-:S02]  /*e3f0*/  IMAD.U32 R9, RZ, RZ, UR5 ;  /* 0x00000005ff097e24 */ /* 0x000fc4000f8e00ff */
[----:B-----5:R-:W-:Y:S02]  /*e400*/  IMAD R23, R20, R17, UR11 ;  /* 0x0000000b14177e24 */ /* 0x020fe4000f8e0211 */
[----:B------:R-:W-:Y:S01]  /*e410*/  IMAD.U32 R8, RZ, RZ, UR4 ;  /* 0x00000004ff087e24 */ /* 0x000fe2000f8e00ff */
[----:B------:R-:W4:Y:S01]  /*e420*/  @P0 LDC R22, c[0x0][0xbf0] ;  /* 0x0002fc00ff160b82 */ /* 0x000f220000000800 */
[----:B0-----:R-:W-:Y:S01]  /*e430*/  @P0 IMAD.HI.U32 R13, R12, R13, RZ ;  /* 0x0000000d0c0d0227 */ /* 0x001fe200078e00ff */
[----:B------:R-:W-:-:S03]  /*e440*/  ULDC.64 UR4, c[0x0][0xbe0] ;  /* 0x0002f80000047ab9 */ /* 0x000fc60000000a00 */
[----:B------:R-:W-:Y:S01]  /*e450*/  IMAD.U32 R9, RZ, RZ, UR6 ;  /* 0x00000006ff097e24 */ /* 0x000fe2000f8e00ff */
[----:B------:R-:W-:Y:S01]  /*e460*/  ULDC.64 UR6, c[0x0][0xb48] ;  /* 0x0002d20000067ab9 */ /* 0x000fe20000000a00 */
[C---:B--2---:R-:W-:Y:S02]  /*e470*/  IMAD R14, R18.reuse, UR10, RZ ;  /* 0x0000000a120e7c24 */ /* 0x044fe4000f8e02ff */
[----:B------:R-:W-:Y:S01]  /*e480*/  IMAD.MOV.U32 R11, RZ, RZ, R12 ;  /* 0x000000ffff0b7224 */ /* 0x000fe200078e000c */
[----:B-1----:R-:W-:Y:S01]  /*e490*/  @P0 SHF.R.U32.HI R11, RZ, R16, R13 ;  /* 0x00000010ff0b0219 */ /* 0x002fe2000001160d */
[----:B------:R-:W-:Y:S01]  /*e4a0*/  IMAD.IADD R5, R5, 0x1, R15 ;  /* 0x0000000105057824 */ /* 0x000fe200078e020f */
[----:B------:R-:W-:Y:S01]  /*e4b0*/  SHF.R.S32.HI R16, RZ, 0x1f, R23 ;  /* 0x0000001fff107819 */ /* 0x000fe20000011417 */
[----:B------:R-:W-:Y:S02]  /*e4c0*/  IMAD R15, R19, UR12, R14 ;  /* 0x0000000c130f7c24 */ /* 0x000fe4000f8e020e */
        /* <DEDUP_REMOVED lines=9> */
[C---:B------:R-:W-:Y:S01]  /*e560*/  IMAD R17, R23.reuse, UR7, R15 ;  /* 0x0000000717117c24 */ /* 0x040fe2000f8e020f */
[--C-:B------:R-:W-:Y:S01]  /*e570*/  SHF.R.S32.HI R15, RZ, 0x1f, R11.reuse ;  /* 0x0000001fff0f7819 */ /* 0x100fe2000001140b */
[----:B------:R-:W-:Y:S02]  /*e580*/  IMAD.MOV R11, RZ, RZ, -R11 ;  /* 0x000000ffff0b7224 */ /* 0x000fe400078e0a0b */
[C---:B------:R-:W-:Y:S01]  /*e590*/  IMAD R16, R23.reuse, UR5, R14 ;  /* 0x0000000517107c24 */ /* 0x040fe2000f8e020e */
[----:B------:R-:W-:Y:S01]  /*e5a0*/  SHF.R.S32.HI R14, RZ, 0x1f, R13 ;  /* 0x0000001fff0e7819 */ /* 0x000fe2000001140d */
[----:B------:R-:W-:Y:S01]  /*e5b0*/  IMAD.WIDE.U32 R8, R23, UR6, R8 ;  /* 0x0000000617087c25 */ /* 0x000fe2000f8e0008 */
[----:B------:R-:W-:Y:S01]  /*e5c0*/  ULDC.64 UR4, c[0x0][0xb30] ;  /* 0x0002cc0000047ab9 */ /* 0x000fe20000000a00 */
[----:B------:R-:W-:Y:S01]  /*e5d0*/  ULDC.64 UR6, c[0x0][0xbc8] ;  /* 0x0002f20000067ab9 */ /* 0x000fe20000000a00 */
[----:B------:R-:W-:Y:S01]  /*e5e0*/  IADD3.X R5, R15, R5, R16, P0, !PT ;  /* 0x000000050f057210 */ /* 0x000fe200007fe410 */
        /* <DEDUP_REMOVED lines=26> */
[----:B------:R-:W-:Y:S01]  /*e790*/  IMAD R12, R21, 0xc0, R10 ;  /* 0x000000c0150c7824 */ /* 0x000fe200078e020a */
[----:B------:R-:W-:Y:S01]  /*e7a0*/  LEA.HI.X R13, R4, UR7, R11, 0x2, P0 ;  /* 0x00000007040d7c11 */ /* 0x000fe200080f140b */
[----:B------:R-:W-:Y:S01]  /*e7b0*/  SHFL.IDX PT, R10, R14, 0x1, 0x1c1f ;  /* 0x003c1f000e0a7f89 */ /* 0x000fe200000e0000 */
[----:B------:R-:W-:Y:S01]  /*e7c0*/  LEA.HI.X R22, R8, UR9, R5, 0x2, P1 ;  /* 0x0000000908167c11 */ /* 0x000fe200088f1405 */
[----:B------:R-:W-:Y:S01]  /*e7d0*/  IMAD R19, R7, UR6, RZ ;  /* 0x0000000607137c24 */ /* 0x000fe2000f8e02ff */
[----:B------:R-:W-:Y:S01]  /*e7e0*/  LOP3.LUT P0, RZ, R0, 0x3, RZ, 0xc0, !PT ;  /* 0x0000000300ff7812 */ /* 0x000fe2000780c0ff */
[----:B------:R-:W-:Y:S01]  /*e7f0*/  SHFL.IDX PT, R8, R14, RZ, 0x1c1f ;  /* 0x001c1fff0e087589 */ /* 0x000fe200000e0000 */
[C---:B------:R-:W-:Y:S01]  /*e800*/  VIADD R18, R12.reuse, 0x8 ;  /* 0x000000080c127836 */ /* 0x040fe20000000000 */
[----:B------:R-:W-:Y:S01]  /*e810*/  UIADD3 UR4, UR4, 0x2d820, URZ ;  /* 0x0002d82004047890 */ /* 0x000fe2000fffe03f */
[CC--:B------:R-:W-:Y:S01]  /*e820*/  ISETP.GE.OR P1, PT, R12.reuse, R19.reuse, P0 ;  /* 0x000000130c00720c */ /* 0x0c0fe20000726670 */
[----:B------:R-:W0:Y:S01]  /*e830*/  SHFL.IDX PT, R9, R13, RZ, 0x1c1f ;  /* 0x001c1fff0d097589 */ /* 0x000e2200000e0000 */
[-C--:B------:R-:W-:Y:S01]  /*e840*/  ISETP.GE.AND P2, PT, R12, R19.reuse, PT ;  /* 0x000000130c00720c */ /* 0x080fe20003f46270 */
[----:B------:R-:W-:Y:S01]  /*e850*/  UPRMT UR4, URZ, 0x654, UR4 ;  /* 0x000006543f047896 */ /* 0x000fe20008000004 */
[----:B------:R-:W-:Y:S01]  /*e860*/  ISETP.GE.OR P0, PT, R18, R19, P0 ;  /* 0x000000131200720c */ /* 0x000fe20000706670 */
[----:B------:R-:W1:Y:S01]  /*e870*/  SHFL.IDX PT, R11, R13, 0x1, 0x1c1f ;  /* 0x003c1f000d0b7f89 */ /* 0x000e6200000e0000 */
[----:B------:R-:W-:-:S03]  /*e880*/  LOP3.LUT R7, R6, 0x7ffffffc, RZ, 0xc0, !PT ;  /* 0x7ffffffc06077812 */ /* 0x000fc600078ec0ff */
[----:B------:R2:W3:Y:S02]  /*e890*/  SHFL.IDX PT, R4, R20, RZ, 0x1c1f ;  /* 0x001c1fff14047589 */ /* 0x0004e400000e0000 */
[----:B------:R-:W-:Y:S01]  /*e8a0*/  IMAD.IADD R7, R0, 0x1, -R7 ;  /* 0x0000000100077824 */ /* 0x000fe200078e0a07 */
[----:B------:R-:W-:Y:S01]  /*e8b0*/  SYNCS.ARRIVE.TRANS64.RED.A1T0 RZ, [UR4], RZ ;  /* 0x000000ffffff79a7 */ /* 0x000fe20008100404 */
[----:B------:R2:W4:Y:S02]  /*e8c0*/  SHFL.IDX PT, R5, R22, RZ, 0x1c1f ;  /* 0x001c1fff16057589 */ /* 0x00052400000e0000 */
[----:B------:R-:W-:Y:S02]  /*e8d0*/  IMAD.SHL.U32 R7, R7, 0x2, RZ ;  /* 0x0000000207077824 */ /* 0x000fe400078e00ff */
[----:B0-----:R2:W-:Y:S04]  /*e8e0*/  @!P1 ST.E desc[UR36][R8.64], R2 ;  /* 0x0000000208009985 */ /* 0x0015e8000c101924 */
[----:B-1----:R2:W-:Y:S01]  /*e8f0*/  @!P0 ST.E desc[UR36][R10.64], R3 ;  /* 0x000000030a008985 */ /* 0x0025e2000c101924 */
[----:B------:R-:W-:Y:S05]  /*e900*/  @P2 BRA `(.L_x_10939) ;  /* 0x0000000400182947 */ /* 0x000fea0003800000 */
[C---:B------:R-:W-:Y:S01]  /*e910*/  VIADD R0, R7.reuse, 0x8 ;  /* 0x0000000807007836 */ /* 0x040fe20000000000 */
        /* <DEDUP_REMOVED lines=9> */
[----:B------:R-:W-:Y:S01]  /*e9b0*/  VIADD R17, R7, 0x40 ;  /* 0x0000004007117836 */ /* 0x000fe20000000000 */
[----:B------:R-:W-:-:S07]  /*e9c0*/  ISETP.GE.AND P4, PT, R8, UR4, PT ;  /* 0x0000000408007c0c */ /* 0x000fce000bf86270 */
        /* <DEDUP_REMOVED lines=19> */
[----:B------:R-:W-:Y:S01]  /*eb00*/  ISETP.GE.AND P1, PT, R6, UR4, PT ;  /* 0x0000000406007c0c */ /* 0x000fe2000bf26270 */
[----:B------:R-:W-:Y:S01]  /*eb10*/  @!P4 IMAD.WIDE R14, R15, 0x4, R4 ;  /* 0x000000040f0ec825 */ /* 0x000fe200078e0204 */
[----:B------:R3:W-:Y:S01]  /*eb20*/  @!P3 ST.E.64 desc[UR36][R12.64], R100 ;  /* 0x000000640c00b985 */ /* 0x0007e2000c101b24 */
[----:B------:R-:W-:Y:S02]  /*eb30*/  ISETP.GE.AND P3, PT, R17, UR4, PT ;  /* 0x0000000411007c0c */ /* 0x000fe4000bf66270 */
[C---:B0-----:R-:W-:Y:S01]  /*eb40*/  VIADD R3, R7.reuse, 0x50 ;  /* 0x0000005007037836 */ /* 0x041fe20000000000 */
[----:B------:R0:W-:Y:S01]  /*eb50*/  @!P4 ST.E.64 desc[UR36][R14.64], R104 ;  /* 0x000000680e00c985 */ /* 0x0001e2000c101b24 */
[C---:B------:R-:W-:Y:S01]  /*eb60*/  VIADD R2, R7.reuse, 0x48 ;  /* 0x0000004807027836 */ /* 0x040fe20000000000 */
[----:B------:R-:W-:Y:S01]  /*eb70*/  @!P0 LEA.HI R0, R0, R0, RZ, 0x1 ;  /* 0x0000000000008211 */ /* 0x000fe200078f08ff */
[----:B-1----:R-:W-:Y:S01]  /*eb80*/  VIADD R9, R7, 0x58 ;  /* 0x0000005807097836 */ /* 0x002fe20000000000 */
[----:B------:R-:W-:-:S02]  /*eb90*/  ISETP.GE.AND P5, PT, R3, UR4, PT ;  /* 0x0000000403007c0c */ /* 0x000fc4000bfa6270 */
[----:B------:R-:W-:Y:S02]  /*eba0*/  ISETP.GE.AND P4, PT, R2, UR4, PT ;  /* 0x0000000402007c0c */ /* 0x000fe4000bf86270 */
[----:B------:R-:W-:Y:S02]  /*ebb0*/  ISETP.GE.AND P6, PT, R9, UR4, PT ;  /* 0x0000000409007c0c */ /* 0x000fe4000bfc6270 */
[----:B------:R-:W-:Y:S02]  /*ebc0*/  @!P1 LEA.HI R6, R6, R6, RZ, 0x1 ;  /* 0x0000000606069211 */ /* 0x000fe400078f08ff */
[----:B------:R-:W-:Y:S02]  /*ebd0*/  @!P2 LEA.HI R16, R16, R16, RZ, 0x1 ;  /* 0x000000101010a211 */ /* 0x000fe400078f08ff */
[----:B------:R-:W-:Y:S02]  /*ebe0*/  @!P3 LEA.HI R17, R17, R17, RZ, 0x1 ;  /* 0x000000111111b211 */ /* 0x000fe400078f08ff */
[----:B--2---:R-:W-:-:S02]  /*ebf0*/  @!P2 LOP3.LUT R11, R16, 0xfffffffe, RZ, 0xc0, !PT ;  /* 0xfffffffe100ba812 */ /* 0x004fc400078ec0ff */
[----:B------:R-:W-:Y:S02]  /*ec00*/  @!P5 LEA.HI R8, R3, R3, RZ, 0x1 ;  /* 0x000000030308d211 */ /* 0x000fe400078f08ff */
[----:B------:R-:W-:Y:S02]  /*ec10*/  @!P4 LEA.HI R2, R2, R2, RZ, 0x1 ;  /* 0x000000020202c211 */ /* 0x000fe400078f08ff */
[----:B------:R-:W-:Y:S02]  /*ec20*/  @!P6 LEA.HI R10, R9, R9, RZ, 0x1 ;  /* 0x00000009090ae211 */ /* 0x000fe400078f08ff */
[----:B------:R-:W-:Y:S02]  /*ec30*/  @!P0 LOP3.LUT R3, R0, 0xfffffffe, RZ, 0xc0, !PT ;  /* 0xfffffffe00038812 */ /* 0x000fe400078ec0ff */
[----:B------:R-:W-:Y:S02]  /*ec40*/  @!P1 LOP3.LUT R9, R6, 0xfffffffe, RZ, 0xc0, !PT ;  /* 0xfffffffe06099812 */ /* 0x000fe400078ec0ff */
[----:B---3--:R-:W-:-:S02]  /*ec50*/  @!P3 LOP3.LUT R13, R17, 0xfffffffe, RZ, 0xc0, !PT ;  /* 0xfffffffe110db812 */ /* 0x008fc400078ec0ff */
[----:B0-----:R-:W-:Y:S01]  /*ec60*/  @!P4 LOP3.LUT R15, R2, 0xfffffffe, RZ, 0xc0, !PT ;  /* 0xfffffffe020fc812 */ /* 0x001fe200078ec0ff */
[--C-:B------:R-:W-:Y:S01]  /*ec70*/  @!P0 IMAD.WIDE R2, R3, 0x4, R4.reuse ;  /* 0x0000000403028825 */ /* 0x100fe200078e0204 */
[----:B------:R-:W-:Y:S02]  /*ec80*/  @!P5 LOP3.LUT R17, R8, 0xfffffffe, RZ, 0xc0, !PT ;  /* 0xfffffffe0811d812 */ /* 0x000fe400078ec0ff */
        /* <DEDUP_REMOVED lines=14> */
.L_x_10939:
[----:B------:R-:W-:Y:S05]  /*ed70*/  BSYNC B0 ;  /* 0x0000000000007941 */ /* 0x000fea0003800000 */
.L_x_10938:
[----:B------:R-:W-:Y:S01]  /*ed80*/  ISETP.GE.AND P0, PT, R18, R19, PT ;  /* 0x000000131200720c */ /* 0x000fe20003f06270 */
[----:B0-----:R1:W0:Y:S04]  /*ed90*/  SHFL.IDX PT, R15, R22, 0x1, 0x1c1f ;  /* 0x003c1f00160f7f89 */ /* 0x00122800000e0000 */
[----:B------:R1:W0:Y:S08]  /*eda0*/  SHFL.IDX PT, R14, R20, 0x1, 0x1c1f ;  /* 0x003c1f00140e7f89 */ /* 0x00023000000e0000 */
[----:B-1----:R-:W-:Y:S05]  /*edb0*/  @P0 BRA `(.L_x_10850) ;  /* 0x0000004400b40947 */ /* 0x002fea0003800000 */
        /* <DEDUP_REMOVED lines=12> */
[C---:B------:R-:W-:Y:S01]  /*ee80*/  VIADD R16, R7.reuse, 0x40 ;  /* 0x0000004007107836 */ /* 0x040fe20000000000 */
[----:B------:R-:W-:Y:S01]  /*ee90*/  ISETP.GE.AND P1, PT, R12, UR4, PT ;  /* 0x000000040c007c0c */ /* 0x000fe2000bf26270 */
[----:B------:R-:W-:-:S02]  /*eea0*/  VIADD R17, R7, 0x48 ;  /* 0x0000004807117836 */ /* 0x000fc40000000000 */
[----:B------:R-:W-:Y:S02]  /*eeb0*/  VIADD R18, R7, 0x50 ;  /* 0x0000005007127836 */ /* 0x000fe40000000000 */
[----:B------:R-:W-:Y:S02]  /*eec0*/  @!P3 LEA.HI R0, R0, R0, RZ, 0x1 ;  /* 0x000000000000b211 */ /* 0x000fe400078f08ff */
[----:B------:R-:W-:Y:S02]  /*eed0*/  @!P4 LEA.HI R2, R2, R2, RZ, 0x1 ;  /* 0x000000020202c211 */ /* 0x000fe400078f08ff */
[----:B------:R-:W-:Y:S02]  /*eee0*/  @!P5 LEA.HI R3, R3, R3, RZ, 0x1 ;  /* 0x000000030303d211 */ /* 0x000fe400078f08ff */
[----:B----4-:R-:W-:Y:S01]  /*eef0*/  @!P3 LOP3.LUT R5, R0, 0xfffffffe, RZ, 0xc0, !PT ;  /* 0xfffffffe0005b812 */ /* 0x010fe200078ec0ff */
[----:B------:R-:W-:Y:S01]  /*ef00*/  VIADD R0, R7, 0x30 ;  /* 0x0000003007007836 */ /* 0x000fe20000000000 */
[----:B------:R-:W-:-:S02]  /*ef10*/  @!P4 LOP3.LUT R9, R2, 0xfffffffe, RZ, 0xc0, !PT ;  /* 0xfffffffe0209c812 */ /* 0x000fc400078ec0ff */
[----:B------:R-:W-:Y:S01]  /*ef20*/  @!P5 LOP3.LUT R11, R3, 0xfffffffe, RZ, 0xc0, !PT ;  /* 0xfffffffe030bd812 */ /* 0x000fe200078ec0ff */
[--C-:B0-----:R-:W-:Y:S01]  /*ef30*/  @!P2 IMAD.WIDE R2, R7, 0x4, R14.reuse ;  /* 0x000000040702a825 */ /* 0x101fe200078e020e */
[----:B------:R-:W-:Y:S02]  /*ef40*/  ISETP.GE.AND P6, PT, R18, UR4, PT ;  /* 0x0000000412007c0c */ /* 0x000fe4000bfc6270 */
[----:B------:R-:W-:Y:S01]  /*ef50*/  @!P0 LEA.HI R6, R6, R6, RZ, 0x1 ;  /* 0x0000000606068211 */ /* 0x000fe200078f08ff */
[--C-:B---3--:R-:W-:Y:S01]  /*ef60*/  @!P3 IMAD.WIDE R4, R5, 0x4, R14.reuse ;  /* 0x000000040504b825 */ /* 0x108fe200078e020e */
[----:B------:R0:W-:Y:S01]  /*ef70*/  @!P2 ST.E.64 desc[UR36][R2.64], R90 ;  /* 0x0000005a0200a985 */ /* 0x0001e2000c101b24 */
[----:B------:R-:W-:Y:S02]  /*ef80*/  ISETP.GE.AND P2, PT, R0, UR4, PT ;  /* 0x0000000400007c0c */ /* 0x000fe4000bf46270 */
[----:B------:R-:W-:Y:S01]  /*ef90*/  @!P4 IMAD.WIDE R8, R9, 0x4, R14 ;  /* 0x000000040908c825 */ /* 0x000fe200078e020e */
[----:B------:R1:W-:Y:S01]  /*efa0*/  @!P3 ST.E.64 desc[UR36][R4.64], R94 ;  /* 0x0000005e0400b985 */ /* 0x0003e2000c101b24 */
[----:B------:R-:W-:-:S02]  /*efb0*/  ISETP.GE.AND P3, PT, R13, UR4, PT ;  /* 0x000000040d007c0c */ /* 0x000fc4000bf66270 */
[----:B------:R-:W-:Y:S01]  /*efc0*/  @!P5 IMAD.WIDE R10, R11, 0x4, R14 ;  /* 0x000000040b0ad825 */ /* 0x000fe200078e020e */
        /* <DEDUP_REMOVED lines=19> */
[----:B---3--:R-:W-:Y:S02]  /*f100*/  @!P4 LOP3.LUT R11, R16, 0xfffffffe, RZ, 0xc0, !PT ;  /* 0xfffffffe100bc812 */ /* 0x008fe400078ec0ff */
[----:B------:R-:W-:Y:S02]  /*f110*/  @!P5 LOP3.LUT R17, R17, 0xfffffffe, RZ, 0xc0, !PT ;  /* 0xfffffffe1111d812 */ /* 0x000fe400078ec0ff */
        /* <DEDUP_REMOVED lines=18> */
.L_x_10937:
[----:B------:R-:W0:Y:S02]  /*f240*/  S2R R2, SR_TID.X ;  /* 0x0000000000027919 */ /* 0x000e240000002100 */
[----:B0-----:R-:W-:-:S05]  /*f250*/  VIADD R0, R2, 0xffffff80 ;  /* 0xffffff8002007836 */ /* 0x001fca0000000000 */
[----:B------:R-:W-:-:S13]  /*f260*/  ISETP.GT.AND P0, PT, R0, 0xbf, PT ;  /* 0x000000bf0000780c */ /* 0x000fda0003f04270 */
[----:B------:R-:W-:Y:S05]  /*f270*/  @P0 BRA `(.L_x_10850) ;  /* 0x0000004000840947 */ /* 0x000fea0003800000 */
[----:B------:R-:W0:Y:S01]  /*f280*/  S2R R0, SR_CTAID.X ;  /* 0x0000000000007919 */ /* 0x000e220000002500 */
[----:B------:R-:W1:Y:S01]  /*f290*/  LDC R6, c[0x0][0xbe8] ;  /* 0x0002fa00ff067b82 */ /* 0x000e620000000800 */
[----:B------:R-:W-:Y:S02]  /*f2a0*/  ULDC UR4, c[0x0][0xa88] ;  /* 0x0002a20000047ab9 */ /* 0x000fe40000000800 */
[----:B-1----:R-:W-:Y:S02]  /*f2b0*/  IMAD R3, R6, UR4, RZ ;  /* 0x0000000406037c24 */ /* 0x002fe4000f8e02ff */
[----:B0-----:R-:W-:-:S04]  /*f2c0*/  IMAD R0, R0, 0xc0, R2 ;  /* 0x000000c000007824 */ /* 0x001fc800078e0202 */
[----:B------:R-:W-:-:S05]  /*f2d0*/  VIADD R0, R0, 0xffffff80 ;  /* 0xffffff8000007836 */ /* 0x000fca0000000000 */
[----:B------:R-:W-:-:S13]  /*f2e0*/  ISETP.GE.AND P0, PT, R0, R3, PT ;  /* 0x000000030000720c */ /* 0x000fda0003f06270 */
[----:B------:R-:W-:Y:S05]  /*f2f0*/  @P0 BRA `(.L_x_10850) ;  /* 0x0000004000640947 */ /* 0x000fea0003800000 */
[----:B------:R-:W3:Y:S01]  /*f300*/  LDL R2, [R1+0x4] ;  /* 0x0000040001027983 */ /* 0x000ee20000100800 */
[----:B------:R-:W-:Y:S01]  /*f310*/  ISETP.NE.AND P0, PT, R6, 0x1, PT ;  /* 0x000000010600780c */ /* 0x000fe20003f05270 */
[----:B------:R-:W-:Y:S01]  /*f320*/  S2UR UR7, SR_CTAID.Z ;  /* 0x00000000000779c3 */ /* 0x000fe20000002700 */
[----:B------:R-:W-:Y:S01]  /*f330*/  ULDC.64 UR8, c[0x0][0xbd0] ;  /* 0x0002f40000087ab9 */ /* 0x000fe20000000a00 */
[----:B------:R-:W-:-:S06]  /*f340*/  IMAD.MOV.U32 R5, RZ, RZ, R0 ;  /* 0x000000ffff057224 */ /* 0x000fcc00078e0000 */
[----:B------:R-:W0:Y:S08]  /*f350*/  LDC.64 R10, c[0x0][0xbd8] ;  /* 0x0002f600ff0a7b82 */ /* 0x000e300000000a00 */
[----:B------:R-:W1:Y:S08]  /*f360*/  @P0 LDC R7, c[0x0][0xbec] ;  /* 0x0002fb00ff070b82 */ /* 0x000e700000000800 */
[----:B------:R-:W4:Y:S08]  /*f370*/  @P0 LDC R9, c[0x0][0xbf0] ;  /* 0x0002fc00ff090b82 */ /* 0x000f300000000800 */
[----:B------:R-:W5:Y:S08]  /*f380*/  S2UR UR10, SR_CTAID.Y ;  /* 0x00000000000a79c3 */ /* 0x000f700000002600 */
[----:B------:R-:W5:Y:S01]  /*f390*/  LDC R8, c[0x0][0xc50] ;  /* 0x00031400ff087b82 */ /* 0x000f620000000800 */
[----:B-1----:R-:W-:-:S05]  /*f3a0*/  @P0 IMAD.HI.U32 R4, R0, R7, RZ ;  /* 0x0000000700040227 */ /* 0x002fca00078e00ff */
[----:B----4-:R-:W-:Y:S02]  /*f3b0*/  @P0 SHF.R.U32.HI R5, RZ, R9, R4 ;  /* 0x00000009ff050219 */ /* 0x010fe40000011604 */
[----:B---3--:R-:W-:-:S13]  /*f3c0*/  R2UR UR11, R2 ;  /* 0x00000000020b72ca */ /* 0x008fda00000e0000 */
[----:B------:R-:W-:Y:S02]  /*f3d0*/  USHF.R.S32.HI UR6, URZ, 0x1f, UR11 ;  /* 0x0000001f3f067899 */ /* 0x000fe4000801140b */
[----:B------:R-:W-:Y:S01]  /*f3e0*/  IMAD R7, RZ, RZ, -UR11 ;  /* 0x8000000bff077e24 */ /* 0x000fe2000f8e02ff */
[----:B------:R-:W-:Y:S02]  /*f3f0*/  UIMAD.WIDE.U32 UR4, UR11, UR8, URZ ;  /* 0x000000080b0472a5 */ /* 0x000fe4000f8e003f */
[----:B------:R-:W-:Y:S01]  /*f400*/  UIMAD UR6, UR6, UR8, URZ ;  /* 0x00000008060672a4 */ /* 0x000fe2000f8e023f */
[----:B-----5:R-:W-:Y:S01]  /*f410*/  IMAD R9, R8, R7, UR10 ;  /* 0x0000000a08097e24 */ /* 0x020fe2000f8e0207 */
        /* <DEDUP_REMOVED lines=32> */
.L_x_10848:
        /* <DEDUP_REMOVED lines=18> */
.L_x_10940:
[----:B------:R-:W-:Y:S01]  /*f740*/  ULDC UR7, c[0x0][0xc50] ;  /* 0x0003140000077ab9 */ /* 0x000fe20000000800 */
[----:B------:R-:W-:Y:S01]  /*f750*/  UMOV UR41, UR6 ;  /* 0x0000000600297c82 */ /* 0x000fe20008000000 */
[----:B------:R-:W-:-:S11]  /*f760*/  UISETP.NE.AND UP0, UPT, UR7, 0x1, UPT ;  /* 0x000000010700788c */ /* 0x000fd6000bf05270 */
[----:B------:R-:W-:Y:S01]  /*f770*/  @UP0 ULDC UR4, c[0x0][0xc54] ;  /* 0x0003150000040ab9 */ /* 0x000fe20000000800 */
[----:B------:R-:W-:Y:S01]  /*f780*/  @UP0 ULDC UR8, c[0x0][0xc58] ;  /* 0x0003160000080ab9 */ /* 0x000fe20000000800 */
[----:B------:R-:W-:-:S04]  /*f790*/  UIMAD.WIDE.U32 UR4, UR6, UR4, URZ ;  /* 0x00000004060472a5 */ /* 0x000fc8000f8e003f */
[----:B------:R-:W-:-:S12]  /*f7a0*/  @UP0 USHF.R.U32.HI UR41, URZ, UR8, UR5 ;  /* 0x000000083f290299 */ /* 0x000fd80008011605 */
.L_x_10941:
        /* <DEDUP_REMOVED lines=32> */
[----:B-1----:R-:W-:-:S04]  /*f9b0*/  UIMAD UR42, UR42, 0xc0, URZ ;  /* 0x000000c02a2a78a4 */ /* 0x002fc8000f8e023f */
        /* <DEDUP_REMOVED lines=20> */
.L_x_10944:
[----:B------:R-:W-:-:S11]  /*fb00*/  UISETP.NE.AND UP0, UPT, UR5, 0x1, UPT ;  /* 0x000000010500788c */ /* 0x000fd6000bf05270 */
[----:B------:R-:W-:Y:S02]  /*fb10*/  @UP0 ULDC.64 UR12, c[0x0][0x9e8] ;  /* 0x00027a00000c0ab9 */ /* 0x000fe40000000a00 */
[----:B------:R-:W-:-:S04]  /*fb20*/  UIMAD.WIDE.U32 UR6, UR8, UR12, URZ ;  /* 0x0000000c080672a5 */ /* 0x000fc8000f8e003f */
[----:B------:R-:W-:-:S12]  /*fb30*/  @UP0 USHF.R.U32.HI UR8, URZ, UR13, UR7 ;  /* 0x0000000d3f080299 */ /* 0x000fd80008011607 */
.L_x_10945:
[----:B------:R-:W-:-:S04]  /*fb40*/  UIMAD UR8, UR8, UR5, UR5 ;  /* 0x00000005080872a4 */ /* 0x000fc8000f8e0205 */
[----:B------:R-:W-:-:S04]  /*fb50*/  UISETP.LT.AND UP0, UPT, UR4, UR8, UPT ;  /* 0x000000080400728c */ /* 0x000fc8000bf01270 */
[----:B------:R-:W-:-:S12]  /*fb60*/  USEL UR4, UR4, UR8, UP0 ;  /* 0x0000000804047287 */ /* 0x000fd80008000000 */
.L_x_10943:
        /* <DEDUP_REMOVED lines=26> */
.L_x_10947:
[----:B------:R-:W-:-:S11]  /*fd10*/  UISETP.NE.AND UP0, UPT, UR5, 0x1, UPT ;  /* 0x000000010500788c */ /* 0x000fd6000bf05270 */
[----:B------:R-:W-:Y:S02]  /*fd20*/  @UP0 ULDC.64 UR10, c[0x0][0x9e8] ;  /* 0x00027a00000a0ab9 */ /* 0x000fe40000000a00 */
[----:B------:R-:W-:-:S04]  /*fd30*/  UIMAD.WIDE.U32 UR6, UR4, UR10, URZ ;  /* 0x0000000a040672a5 */ /* 0x000fc8000f8e003f */
[----:B------:R-:W-:-:S12]  /*fd40*/  @UP0 USHF.R.U32.HI UR4, URZ, UR11, UR7 ;  /* 0x0000000b3f040299 */ /* 0x000fd80008011607 */
.L_x_10948:
[----:B------:R-:W-:-:S04]  /*fd50*/  UIMAD UR4, UR4, UR5, URZ ;  /* 0x00000005040472a4 */ /* 0x000fc8000f8e023f */
[----:B------:R-:W-:-:S04]  /*fd60*/  UISETP.LT.AND UP0, UPT, UR8, UR4, UPT ;  /* 0x000000040800728c */ /* 0x000fc8000bf01270 */
[----:B------:R-:W-:-:S12]  /*fd70*/  USEL UR8, UR8, UR4, !UP0 ;  /* 0x0000000408087287 */ /* 0x000fd8000c000000 */
.L_x_10946:
        /* <DEDUP_REMOVED lines=44> */
.L_x_10949:
[----:B------:R-:W-:Y:S02]  /*10040*/  UIMAD UR51, UR46, UR40, UR45 ;  /* 0x000000282e3372a4 */ /* 0x000fe4000f8e022d */
[----:B------:R-:W-:Y:S02]  /*10050*/  IMAD.U32 R0, RZ, RZ, UR40 ;  /* 0x00000028ff007e24 */ /* 0x000fe4000f8e00ff */
[----:B------:R-:W-:Y:S02]  /*10060*/  IMAD.MOV.U32 R2, RZ, RZ, RZ ;  /* 0x000000ffff027224 */ /* 0x000fe400078e00ff */
        /* <DEDUP_REMOVED lines=29> */
.L_x_10950:
        /* <DEDUP_REMOVED lines=20> */
.L_x_10952:
        /* <DEDUP_REMOVED lines=15> */
.L_x_10951:
[----:B------:R-:W0:Y:S01]  /*10470*/  LDC.64 R2, c[0x0][0x9f8] ;  /* 0x00027e00ff027b82 */ /* 0x000e220000000a00 */
[----:B------:R-:W-:Y:S01]  /*10480*/  IMAD.MOV.U32 R6, RZ, RZ, R24 ;  /* 0x000000ffff067224 */ /* 0x000fe200078e0018 */
[----:B------:R-:W1:Y:S06]  /*10490*/  S2R R21, SR_TID.X ;  /* 0x0000000000157919 */ /* 0x000e6c0000002100 */
[----:B------:R-:W2:Y:S01]  /*104a0*/  LDC R17, c[0x0][0x430] ;  /* 0x00010c00ff117b82 */ /* 0x000ea20000000800 */
[----:B------:R-:W-:Y:S01]  /*104b0*/  VIADD R0, R19, 0xffffffff ;  /* 0xffffffff13007836 */ /* 0x000fe20000000000 */
[----:B------:R-:W-:Y:S01]  /*104c0*/  LOP3.LUT R16, R16, 0xffffffef, RZ, 0xc0, !PT ;  /* 0xffffffef10107812 */ /* 0x000fe200078ec0ff */
[----:B------:R-:W-:Y:S01]  /*104d0*/  ULDC UR4, c[0x0][0x2f4] ;  /* 0x0000bd0000047ab9 */ /* 0x000fe20000000800 */
[----:B0-----:R-:W-:-:S04]  /*104e0*/  ISETP.NE.U32.AND P0, PT, R2, RZ, PT ;  /* 0x000000ff0200720c */ /* 0x001fc80003f05070 */
[----:B------:R-:W-:-:S13]  /*104f0*/  ISETP.NE.AND.EX P0, PT, R3, RZ, PT, P0 ;  /* 0x000000ff0300720c */ /* 0x000fda0003f05300 */
[----:B------:R-:W0:Y:S02]  /*10500*/  @P0 LDC.64 R2, c[0x0][0x9f8] ;  /* 0x00027e00ff020b82 */ /* 0x000e240000000a00 */
[----:B0-----:R-:W-:-:S05]  /*10510*/  @P0 IMAD.WIDE R2, R24, 0x4, R2 ;  /* 0x0000000418020825 */ /* 0x001fca00078e0202 */
[----:B------:R0:W3:Y:S01]  /*10520*/  @P0 LDG.E R6, desc[UR36][R2.64] ;  /* 0x0000002402060981 */ /* 0x0000e2000c1e1900 */
[C---:B-1----:R-:W-:Y:S01]  /*10530*/  LOP3.LUT R20, R21.reuse, 0x7f, RZ, 0xc0, !PT ;  /* 0x0000007f15147812 */ /* 0x042fe200078ec0ff */
[----:B------:R-:W-:Y:S01]  /*10540*/  IMAD.SHL.U32 R23, R21, 0x20, RZ ;  /* 0x0000002015177824 */ /* 0x000fe200078e00ff */
[----:B--2---:R-:W-:Y:S02]  /*10550*/  ISETP.NE.AND P1, PT, R17, 0x1, PT ;  /* 0x000000011100780c */ /* 0x004fe40003f25270 */
[----:B------:R-:W-:Y:S02]  /*10560*/  SHF.R.U32.HI R4, RZ, 0x2, R20 ;  /* 0x00000002ff047819 */ /* 0x000fe40000011614 */
[----:B------:R-:W-:-:S03]  /*10570*/  LOP3.LUT R23, R23, 0x60, RZ, 0xc0, !PT ;  /* 0x0000006017177812 */ /* 0x000fc600078ec0ff */
[----:B------:R-:W-:-:S04]  /*10580*/  IMAD R4, R0, 0x80, R4 ;  /* 0x0000008000047824 */ /* 0x000fc800078e0204 */
[----:B------:R-:W-:Y:S02]  /*10590*/  IMAD.IADD R7, R23, 0x1, R4 ;  /* 0x0000000117077824 */ /* 0x000fe400078e0204 */
[----:B------:R-:W1:Y:S01]  /*105a0*/  @P1 LDC R5, c[0x0][0x434] ;  /* 0x00010d00ff051b82 */ /* 0x000e620000000800 */
[----:B------:R-:W-:Y:S01]  /*105b0*/  @P1 LOP3.LUT R16, R16, 0x10, RZ, 0xfc, !PT ;  /* 0x0000001010101812 */ /* 0x000fe200078efcff */
[C---:B-----5:R-:W-:Y:S01]  /*105c0*/  IMAD.IADD R8, R7.reuse, 0x1, R22 ;  /* 0x0000000107087824 */ /* 0x060fe200078e0216 */
[----:B------:R-:W-:-:S03]  /*105d0*/  ISETP.GE.AND P0, PT, R7, UR49, PT ;  /* 0x0000003107007c0c */ /* 0x000fc6000bf06270 */
[----:B------:R-:W-:Y:S02]  /*105e0*/  IMAD.MOV.U32 R7, RZ, RZ, R8 ;  /* 0x000000ffff077224 */ /* 0x000fe400078e0008 */
[----:B0-----:R-:W0:Y:S08]  /*105f0*/  @P1 LDC R3, c[0x0][0x438] ;  /* 0x00010e00ff031b82 */ /* 0x001e300000000800 */
[----:B------:R-:W2:Y:S01]  /*10600*/  @!P0 LDC.64 R10, c[0x0][0x428] ;  /* 0x00010a00ff0a8b82 */ /* 0x000ea20000000a00 */
[----:B-1----:R-:W-:-:S07]  /*10610*/  @P1 IMAD.HI.U32 R2, R8, R5, RZ ;  /* 0x0000000508021227 */ /* 0x002fce00078e00ff */
[----:B------:R-:W1:Y:S01]  /*10620*/  @!P0 LDC.64 R4, c[0x0][0x418] ;  /* 0x00010600ff048b82 */ /* 0x000e620000000a00 */
[----:B0-----:R-:W-:-:S04]  /*10630*/  @P1 SHF.R.U32.HI R7, RZ, R3, R2 ;  /* 0x00000003ff071219 */ /* 0x001fc80000011602 */
[----:B------:R-:W-:Y:S02]  /*10640*/  @!P0 SHF.R.S32.HI R3, RZ, 0x1f, R7 ;  /* 0x0000001fff038819 */ /* 0x000fe40000011407 */
[----:B------:R-:W-:Y:S01]  /*10650*/  LOP3.LUT R16, R16, 0xfffffffb, RZ, 0xc0, !PT ;  /* 0xfffffffb10107812 */ /* 0x000fe200078ec0ff */
[----:B------:R-:W-:Y:S01]  /*10660*/  UMOV UR5, 0xffffffff ;  /* 0xffffffff00057882 */ /* 0x000fe20000000000 */
[----:B---3--:R-:W-:Y:S01]  /*10670*/  SHF.R.S32.HI R9, RZ, 0x1f, R6 ;  /* 0x0000001fff097819 */ /* 0x008fe20000011406 */
[----:B------:R0:W-:Y:S04]  /*10680*/  STL [R1], R6 ;  /* 0x0000000601007387 */ /* 0x0001e80000100800 */
[----:B--2---:R-:W-:Y:S01]  /*10690*/  @!P0 IMAD R2, R9, R10, RZ ;  /* 0x0000000a09028224 */ /* 0x004fe200078e02ff */
[----:B------:R2:W-:Y:S03]  /*106a0*/  STL [R1+0x8], R9 ;  /* 0x0000080901007387 */ /* 0x0005e60000100800 */
[----:B------:R-:W-:-:S02]  /*106b0*/  @!P0 IMAD R11, R6, R11, R2 ;  /* 0x0000000b060b8224 */ /* 0x000fc400078e0202 */
[----:B------:R-:W-:-:S04]  /*106c0*/  @!P0 IMAD.MOV.U32 R2, RZ, RZ, R7 ;  /* 0x000000ffff028224 */ /* 0x000fc800078e0007 */
[----:B------:R-:W-:-:S04]  /*106d0*/  @!P0 IMAD.WIDE.U32 R2, R6, R10, R2 ;  /* 0x0000000a06028225 */ /* 0x000fc800078e0002 */
[----:B------:R-:W-:Y:S01]  /*106e0*/  @!P0 IMAD.IADD R3, R3, 0x1, R11 ;  /* 0x0000000103038824 */ /* 0x000fe200078e020b */
[C---:B-1----:R-:W-:Y:S01]  /*106f0*/  @!P0 LEA R4, P1, R2.reuse, R4, 0x2 ;  /* 0x0000000402048211 */ /* 0x042fe200078210ff */
[----:B0-----:R-:W-:Y:S02]  /*10700*/  IMAD.MOV.U32 R6, RZ, RZ, RZ ;  /* 0x000000ffff067224 */ /* 0x001fe400078e00ff */
[----:B--2---:R-:W-:Y:S01]  /*10710*/  IMAD.SHL.U32 R9, R21, 0x8, RZ ;  /* 0x0000000815097824 */ /* 0x004fe200078e00ff */
[----:B------:R-:W-:-:S05]  /*10720*/  @!P0 LEA.HI.X R5, R2, R5, R3, 0x2, P1 ;  /* 0x0000000502058211 */ /* 0x000fca00008f1403 */
[----:B------:R0:W5:Y:S02]  /*10730*/  @!P0 LDG.E R6, desc[UR36][R4.64] ;  /* 0x0000002404068981 */ /* 0x000164000c1e1900 */
[----:B0-----:R-:W-:-:S04]  /*10740*/  LOP3.LUT R4, R9, 0x18, RZ, 0xc0, !PT ;  /* 0x0000001809047812 */ /* 0x001fc800078ec0ff */
        /* <DEDUP_REMOVED lines=10> */
[----:B------:R-:W-:Y:S06]  /*107f0*/  BRA.DIV UR5, `(.L_x_10953) ;  /* 0x0000003205047947 */ /* 0x000fec000b800000 */
.L_x_10995:
[----:B------:R-:W2:Y:S01]  /*10800*/  LDL R2, [R1+0xc] ;  /* 0x00000c0001027983 */ /* 0x000ea20000100800 */
[----:B------:R-:W-:Y:S01]  /*10810*/  IMAD.U32 R29, RZ, RZ, UR41 ;  /* 0x00000029ff1d7e24 */ /* 0x000fe2000f8e00ff */
[----:B------:R-:W-:Y:S01]  /*10820*/  LOP3.LUT R16, R16, 0xfffffff7, RZ, 0xc0, !PT ;  /* 0xfffffff710107812 */ /* 0x000fe200078ec0ff */
[----:B------:R-:W-:Y:S02]  /*10830*/  IMAD.MOV R5, RZ, RZ, -R7 ;  /* 0x000000ffff057224 */ /* 0x000fe400078e0a07 */
[----:B------:R-:W-:Y:S01]  /*10840*/  IMAD.MOV.U32 R26, RZ, RZ, R0 ;  /* 0x000000ffff1a7224 */ /* 0x000fe200078e0000 */
[----:B------:R-:W-:Y:S01]  /*10850*/  SHF.R.S32.HI R29, RZ, 0x1f, R29 ;  /* 0x0000001fff1d7819 */ /* 0x000fe2000001141d */
[----:B------:R-:W-:Y:S01]  /*10860*/  IMAD R5, R17, R5, R8 ;  /* 0x0000000511057224 */ /* 0x000fe200078e0208 */
[----:B--2---:R-:W-:-:S13]  /*10870*/  R2UR UR4, R2 ;  /* 0x00000000020472ca */ /* 0x004fda00000e0000 */
[----:B------:R-:W-:-:S06]  /*10880*/  ULOP3.LUT UR4, UR4, 0x2, URZ, 0xfc, !UPT ;  /* 0x0000000204047892 */ /* 0x000fcc000f8efc3f */
[----:B------:R-:W-:-:S05]  /*10890*/  IMAD.U32 R2, RZ, RZ, UR4 ;  /* 0x00000004ff027e24 */ /* 0x000fca000f8e00ff */
[----:B------:R-:W-:-:S13]  /*108a0*/  ISETP.NE.AND P0, PT, R2, 0x3, PT ;  /* 0x000000030200780c */ /* 0x000fda0003f05270 */
[----:B------:R-:W-:Y:S01]  /*108b0*/  @P0 LOP3.LUT R16, R16, 0x8, RZ, 0xfc, !PT ;  /* 0x0000000810100812 */ /* 0x000fe200078efcff */
[----:B------:R-:W-:Y:S06]  /*108c0*/  @!P0 BRA `(.L_x_10954) ;  /* 0x0000000000048947 */ /* 0x000fec0003800000 */
[----:B------:R-:W-:Y:S01]  /*108d0*/  BPT.TRAP 0x1 ;  /* 0x000000040000795c */ /* 0x000fe20000300000 */
.L_x_10954:
[----:B------:R-:W-:Y:S01]  /*108e0*/  IMAD.MOV.U32 R10, RZ, RZ, 0x1 ;  /* 0x00000001ff0a7424 */ /* 0x000fe200078e00ff */
[----:B------:R-:W-:Y:S01]  /*108f0*/  SHF.R.S32.HI R7, RZ, 0x1f, R5 ;  /* 0x0000001fff077819 */ /* 0x000fe20000011405 */
[----:B------:R-:W-:Y:S01]  /*10900*/  ULDC.64 UR4, c[0x0][0x328] ;  /* 0x0000ca0000047ab9 */ /* 0x000fe20000000a00 */
[----:B-----5:R-:W-:Y:S02]  /*10910*/  SHF.R.S32.HI R4, RZ, 0x1f, R6 ;  /* 0x0000001fff047819 */ /* 0x020fe40000011406 */
[----:B------:R-:W-:Y:S01]  /*10920*/  SHF.L.U32 R10, R10, 0x1f, RZ ;  /* 0x0000001f0a0a7819 */ /* 0x000fe200000006ff */
[----:B------:R-:W-:Y:S01]  /*10930*/  IMAD R2, R7, UR4, RZ ;  /* 0x0000000407027c24 */ /* 0x000fe2000f8e02ff */
[----:B------:R-:W-:Y:S02]  /*10940*/  R2UR UR6, R29 ;  /* 0x000000001d0672ca */ /* 0x000fe400000e0000 */
[----:B------:R-:W0:Y:S01]  /*10950*/  SYNCS.PHASECHK.TRANS64.TRYWAIT P0, [UR47+0x2d840], R10 ;  /* 0x02d8400aff0075a7 */ /* 0x000e22000800016f */
[----:B------:R-:W-:-:S02]  /*10960*/  IMAD R11, R5, UR5, R2 ;  /* 0x00000005050b7c24 */ /* 0x000fc4000f8e0202 */
        /* <DEDUP_REMOVED lines=13> */
[----:B------:R-:W-:Y:S01]  /*10a40*/  VIADD R3, R3, UR4 ;  /* 0x0000000403037c36 */ /* 0x000fe20008000000 */
[----:B------:R-:W-:-:S04]  /*10a50*/  LEA R17, P1, R2, UR6, 0x1 ;  /* 0x0000000602117c11 */ /* 0x000fc8000f8208ff */
[----:B------:R-:W-:Y:S01]  /*10a60*/  LEA.HI.X R18, R2, UR7, R3, 0x1, P1 ;  /* 0x0000000702127c11 */ /* 0x000fe200088f0c03 */
[----:B0-----:R-:W-:Y:S08]  /*10a70*/  @!P0 BRA `(.L_x_10955) ;  /* 0x0000002c00848947 */ /* 0x001ff00003800000 */
.L_x_10996:
[----:B------:R-:W1:Y:S01]  /*10a80*/  S2R R11, SR_TID.X ;  /* 0x00000000000b7919 */ /* 0x000e620000002100 */
[----:B------:R-:W-:Y:S01]  /*10a90*/  ULDC.64 UR4, c[0x0][0x300] ;  /* 0x0000c00000047ab9 */ /* 0x000fe20000000a00 */
[----:B------:R-:W-:Y:S01]  /*10aa0*/  R2UR UR6, R29 ;  /* 0x000000001d0672ca */ /* 0x000fe200000e0000 */
[----:B------:R-:W-:Y:S01]  /*10ab0*/  IMAD R2, R7, UR4, RZ ;  /* 0x0000000407027c24 */ /* 0x000fe2000f8e02ff */
[----:B0-----:R-:W0:Y:S01]  /*10ac0*/  S2R R10, SR_TID.X ;  /* 0x00000000000a7919 */ /* 0x001e220000002100 */
[C---:B------:R-:W-:Y:S02]  /*10ad0*/  LOP3.LUT P4, RZ, R16.reuse, 0x4, RZ, 0xc0, !PT ;  /* 0x0000000410ff7812 */ /* 0x040fe4000788c0ff */
        /* <DEDUP_REMOVED lines=10> */
[----:B------:R-:W-:Y:S01]  /*10b80*/  IMAD.SHL.U32 R4, R20, 0x8, RZ ;  /* 0x0000000814047824 */ /* 0x000fe200078e00ff */
[----:B------:R-:W-:Y:S01]  /*10b90*/  LOP3.LUT R6, R9, 0xc0, RZ, 0xc0, !PT ;  /* 0x000000c009067812 */ /* 0x000fe200078ec0ff */
[----:B------:R-:W-:Y:S02]  /*10ba0*/  IMAD.IADD R3, R3, 0x1, R5 ;  /* 0x0000000103037824 */ /* 0x000fe400078e0205 */
[----:B------:R-:W-:Y:S01]  /*10bb0*/  IMAD.MOV.U32 R5, RZ, RZ, -0x80 ;  /* 0xffffff80ff057424 */ /* 0x000fe200078e00ff */
[----:B------:R-:W-:Y:S02]  /*10bc0*/  LOP3.LUT R4, R4, 0x300, RZ, 0xc0, !PT ;  /* 0x0000030004047812 */ /* 0x000fe400078ec0ff */
[--C-:B------:R-:W-:Y:S01]  /*10bd0*/  LOP3.LUT R6, R6, 0x18, R9.reuse, 0xf8, !PT ;  /* 0x0000001806067812 */ /* 0x100fe200078ef809 */
[----:B------:R-:W-:Y:S01]  /*10be0*/  IMAD R8, R0, R5, UR49 ;  /* 0x0000003100087e24 */ /* 0x000fe2000f8e0205 */
[----:B-1----:R-:W-:Y:S01]  /*10bf0*/  LOP3.LUT R11, R11, 0x7f, RZ, 0xc0, !PT ;  /* 0x0000007f0b0b7812 */ /* 0x002fe200078ec0ff */
[----:B------:R-:W-:Y:S01]  /*10c00*/  IMAD.U32 R5, RZ, RZ, UR4 ;  /* 0x00000004ff057e24 */ /* 0x000fe2000f8e00ff */
[----:B------:R-:W-:Y:S01]  /*10c10*/  UIMAD UR4, UR6, UR4, URZ ;  /* 0x00000004060472a4 */ /* 0x000fe2000f8e023f */
[----:B------:R-:W-:-:S02]  /*10c20*/  LOP3.LUT R4, R4, 0x20, R9, 0xf8, !PT ;  /* 0x0000002004047812 */ /* 0x000fc400078ef809 */
[----:B------:R-:W-:Y:S01]  /*10c30*/  IMAD.WIDE.U32 R2, R5, UR41, R2 ;  /* 0x0000002905027c25 */ /* 0x000fe2000f8e0002 */
[----:B------:R-:W-:Y:S01]  /*10c40*/  UIMAD UR4, UR41, UR5, UR4 ;  /* 0x00000005290472a4 */ /* 0x000fe2000f8e0204 */
[----:B------:R-:W-:Y:S01]  /*10c50*/  SHF.R.U32.HI R11, RZ, 0x2, R11 ;  /* 0x00000002ff0b7819 */ /* 0x000fe2000001160b */
[----:B------:R-:W-:Y:S01]  /*10c60*/  ULDC.64 UR6, c[0x0][0x2e8] ;  /* 0x0000ba0000067ab9 */ /* 0x000fe20000000a00 */
[----:B0-----:R-:W-:Y:S02]  /*10c70*/  LOP3.LUT R28, R6, 0x18, R10, 0x78, !PT ;  /* 0x00000018061c7812 */ /* 0x001fe400078e780a */
[----:B------:R-:W-:Y:S01]  /*10c80*/  LEA R0, P1, R2, UR6, 0x1 ;  /* 0x0000000602007c11 */ /* 0x000fe2000f8208ff */
[----:B------:R-:W-:Y:S01]  /*10c90*/  VIADD R9, R3, UR4 ;  /* 0x0000000403097c36 */ /* 0x000fe20008000000 */
[----:B------:R-:W-:Y:S01]  /*10ca0*/  UMOV UR4, 0xffffffff ;  /* 0xffffffff00047882 */ /* 0x000fe20000000000 */
[----:B------:R-:W-:Y:S01]  /*10cb0*/  IMAD.IADD R8, R8, 0x1, -R11 ;  /* 0x0000000108087824 */ /* 0x000fe200078e0a0b */
[----:B------:R-:W-:-:S02]  /*10cc0*/  LOP3.LUT R28, R4, R28, RZ, 0xfc, !PT ;  /* 0x0000001c041c7212 */ /* 0x000fc400078efcff */
[----:B------:R-:W-:Y:S02]  /*10cd0*/  LEA.HI.X R9, R2, UR7, R9, 0x1, P1 ;  /* 0x0000000702097c11 */ /* 0x000fe400088f0c09 */
[----:B------:R-:W-:Y:S01]  /*10ce0*/  ISETP.GE.AND P0, PT, R8, 0x1, PT ;  /* 0x000000010800780c */ /* 0x000fe20003f06270 */
[----:B------:R-:W-:-:S12]  /*10cf0*/  BRA.DIV UR4, `(.L_x_10956) ;  /* 0x0000002a04fc7947 */ /* 0x000fd8000b800000 */
        /* <DEDUP_REMOVED lines=8> */
[----:B------:R-:W-:Y:S01]  /*10d80*/  SHFL.IDX PT, R3, R0, 0x2, 0x1c1f ;  /* 0x005c1f0000037f89 */ /* 0x000fe200000e0000 */
[----:B-1----:R-:W-:Y:S02]  /*10d90*/  IMAD.MOV.U32 R7, RZ, RZ, R6 ;  /* 0x000000ffff077224 */ /* 0x002fe400078e0006 */
[----:B0-----:R-:W-:Y:S02]  /*10da0*/  IMAD.SHL.U32 R11, R2, 0x8, RZ ;  /* 0x00000008020b7824 */ /* 0x001fe400078e00ff */
[----:B------:R-:W0:Y:S01]  /*10db0*/  SHFL.IDX PT, R2, R9, 0x2, 0x1c1f ;  /* 0x005c1f0009027f89 */ /* 0x000e2200000e0000 */
[----:B--2---:R-:W-:Y:S02]  /*10dc0*/  IMAD.MOV.U32 R6, RZ, RZ, R14 ;  /* 0x000000ffff067224 */ /* 0x004fe400078e000e */
[----:B------:R-:W-:Y:S01]  /*10dd0*/  LOP3.LUT R11, R11, 0x18, RZ, 0xc0, !PT ;  /* 0x000000180b0b7812 */ /* 0x000fe200078ec0ff */
[----:B------:R-:W1:Y:S01]  /*10de0*/  SHFL.IDX PT, R9, R9, 0x3, 0x1c1f ;  /* 0x007c1f0009097f89 */ /* 0x000e6200000e0000 */
[----:B---3--:R-:W-:-:S03]  /*10df0*/  LOP3.LUT R5, R5, R4, RZ, 0x3c, !PT ;  /* 0x0000000405057212 */ /* 0x008fc600078e3cff */
[----:B------:R-:W-:Y:S01]  /*10e00*/  @P0 IMAD.WIDE.U32 R6, R11, 0x2, R6 ;  /* 0x000000020b060825 */ /* 0x000fe200078e0006 */
[----:B------:R2:W3:Y:S01]  /*10e10*/  SHFL.IDX PT, R14, R0, 0x3, 0x1c1f ;  /* 0x007c1f00000e7f89 */ /* 0x0004e200000e0000 */
[----:B------:R-:W-:-:S03]  /*10e20*/  LOP3.LUT R4, R5, R4, RZ, 0x3c, !PT ;  /* 0x0000000405047212 */ /* 0x000fc600078e3cff */
[----:B------:R2:W-:Y:S01]  /*10e30*/  @P0 LDGSTS.E.BYPASS.LTC128B.128 [R21+0x15400], desc[UR36][R6.64], !P4 ;  /* 0x1540000006150fae */ /* 0x0005e2000e101d64 */
[----:B------:R-:W-:-:S03]  /*10e40*/  LOP3.LUT R5, R5, R4, RZ, 0x3c, !PT ;  /* 0x0000000405057212 */ /* 0x000fc600078e3cff */
[----:B------:R2:W-:Y:S01]  /*10e50*/  @P0 LDGSTS.E.BYPASS.LTC128B.128 [R21+0x17400], desc[UR36][R6.64+0x40], !P3 ;  /* 0x1740004006150fae */ /* 0x0005e2000d901d64 */
[----:B------:R-:W-:-:S03]  /*10e60*/  @P1 IMAD.WIDE.U32 R4, R11, 0x2, R4 ;  /* 0x000000020b041825 */ /* 0x000fc600078e0004 */
[----:B------:R2:W-:Y:S01]  /*10e70*/  @P0 LDGSTS.E.BYPASS.LTC128B.128 [R21+0x19400], desc[UR36][R6.64+0x80], !P2 ;  /* 0x1940008006150fae */ /* 0x0005e2000d101d64 */
[----:B------:R-:W-:Y:S02]  /*10e80*/  ISETP.GE.AND P0, PT, R8, 0x41, PT ;  /* 0x000000410800780c */ /* 0x000fe40003f06270 */
[-C--:B0-----:R-:W-:Y:S01]  /*10e90*/  LOP3.LUT R3, R3, R2.reuse, RZ, 0x3c, !PT ;  /* 0x0000000203037212 */ /* 0x081fe200078e3cff */
[----:B------:R2:W-:Y:S03]  /*10ea0*/  @P1 LDGSTS.E.BYPASS.LTC128B.128 [R25+0x15c00], desc[UR36][R4.64], !P4 ;  /* 0x15c0000004191fae */ /* 0x0005e6000e101d64 */
[C---:B------:R-:W-:Y:S01]  /*10eb0*/  LOP3.LUT R2, R3.reuse, R2, RZ, 0x3c, !PT ;  /* 0x0000000203027212 */ /* 0x040fe200078e3cff */
[----:B------:R2:W-:Y:S03]  /*10ec0*/  @P1 LDGSTS.E.BYPASS.LTC128B.128 [R25+0x17c00], desc[UR36][R4.64+0x40], !P3 ;  /* 0x17c0004004191fae */ /* 0x0005e6000d901d64 */
[----:B------:R-:W-:Y:S01]  /*10ed0*/  LOP3.LUT R3, R3, R2, RZ, 0x3c, !PT ;  /* 0x0000000203037212 */ /* 0x000fe200078e3cff */
[----:B------:R2:W-:Y:S02]  /*10ee0*/  @P1 LDGSTS.E.BYPASS.LTC128B.128 [R25+0x19c00], desc[UR36][R4.64+0x80], !P2 ;  /* 0x19c0008004191fae */ /* 0x0005e4000d101d64 */
[----:B------:R-:W-:Y:S01]  /*10ef0*/  @P0 LEA R27, R28, UR47, 0x1 ;  /* 0x0000002f1c1b0c11 */ /* 0x000fe2000f8e08ff */
[----:B------:R-:W-:-:S05]  /*10f00*/  @P0 IMAD.WIDE.U32 R2, R11, 0x2, R2 ;  /* 0x000000020b020825 */ /* 0x000fca00078e0002 */
[----:B------:R2:W-:Y:S04]  /*10f10*/  @P0 LDGSTS.E.BYPASS.LTC128B.128 [R27+0x16400], desc[UR36][R2.64], !P4 ;  /* 0x16400000021b0fae */ /* 0x0005e8000e101d64 */
[----:B------:R2:W-:Y:S04]  /*10f20*/  @P0 LDGSTS.E.BYPASS.LTC128B.128 [R27+0x18400], desc[UR36][R2.64+0x40], !P3 ;  /* 0x18400040021b0fae */ /* 0x0005e8000d901d64 */
[----:B-1-3--:R2:W-:Y:S02]  /*10f30*/  @P0 LDGSTS.E.BYPASS.LTC128B.128 [R27+0x1a400], desc[UR36][R2.64+0x80], !P2 ;  /* 0x1a400080021b0fae */ /* 0x00a5e4000d101d64 */
.L_x_11006:
[----:B------:R-:W-:Y:S01]  /*10f40*/  ISETP.GE.AND P0, PT, R8, 0x61, PT ;  /* 0x000000610800780c */ /* 0x000fe20003f06270 */
[----:B--2---:R-:W-:Y:S02]  /*10f50*/  IMAD.SHL.U32 R27, R10, 0x8, RZ ;  /* 0x000000080a1b7824 */ /* 0x004fe400078e00ff */
[----:B------:R-:W-:Y:S02]  /*10f60*/  IMAD.MOV.U32 R2, RZ, RZ, R14 ;  /* 0x000000ffff027224 */ /* 0x000fe400078e000e */
[----:B------:R-:W-:Y:S01]  /*10f70*/  IMAD.MOV.U32 R3, RZ, RZ, R9 ;  /* 0x000000ffff037224 */ /* 0x000fe200078e0009 */
[----:B------:R-:W-:-:S07]  /*10f80*/  LOP3.LUT R27, R27, 0x18, RZ, 0xc0, !PT ;  /* 0x000000181b1b7812 */ /* 0x000fce00078ec0ff */
        /* <DEDUP_REMOVED lines=15> */
.L_x_10957:
        /* <DEDUP_REMOVED lines=30> */
.L_x_10958:
[----:B------:R-:W0:Y:S01]  /*11260*/  S2R R13, SR_TID.X ;  /* 0x00000000000d7919 */ /* 0x000e220000002100 */
[----:B------:R-:W-:Y:S01]  /*11270*/  UISETP.NE.AND UP0, UPT, UR50, URZ, UPT ;  /* 0x0000003f3200728c */ /* 0x000fe2000bf05270 */
[----:B------:R-:W-:Y:S01]  /*11280*/  IMAD.U32 R4, RZ, RZ, UR38 ;  /* 0x00000026ff047e24 */ /* 0x000fe2000f8e00ff */
[----:B------:R-:W-:Y:S01]  /*11290*/  ULDC.64 UR4, c[0x0][0x2e0] ;  /* 0x0000b80000047ab9 */ /* 0x000fe20000000a00 */
[----:B------:R-:W-:Y:S01]  /*112a0*/  IMAD.U32 R3, RZ, RZ, UR48 ;  /* 0x00000030ff037e24 */ /* 0x000fe2000f8e00ff */
[----:B------:R-:W1:Y:S01]  /*112b0*/  LDC R20, c[0x0][0x448] ;  /* 0x00011200ff147b82 */ /* 0x000e620000000800 */
[----:B------:R-:W-:Y:S01]  /*112c0*/  IMAD.MOV.U32 R2, RZ, RZ, R4 ;  /* 0x000000ffff027224 */ /* 0x000fe200078e0004 */
[----:B------:R-:W-:Y:S01]  /*112d0*/  PLOP3.LUT P1, PT, PT, PT, UP0, 0x80, 0x0 ;  /* 0x000000000000781c */ /* 0x000fe20003f2f008 */
[----:B------:R-:W-:Y:S01]  /*112e0*/  IMAD R25, R25, UR4, RZ ;  /* 0x0000000419197c24 */ /* 0x000fe2000f8e02ff */
[----:B------:R-:W-:Y:S01]  /*112f0*/  PLOP3.LUT P0, PT, PT, PT, UP0, 0x80, 0x0 ;  /* 0x000000000000781c */ /* 0x000fe20003f0f008 */
[----:B------:R-:W-:-:S02]  /*11300*/  IMAD.WIDE.U32 R2, R24, UR4, R2 ;  /* 0x0000000418027c25 */ /* 0x000fc4000f8e0002 */
[----:B------:R-:W-:Y:S02]  /*11310*/  @UP0 ULDC UR4, c[0x0][0x44c] ;  /* 0x0001130000040ab9 */ /* 0x000fe40000000800 */
[----:B------:R-:W-:Y:S02]  /*11320*/  IMAD.U32 R5, RZ, RZ, UR39 ;  /* 0x00000027ff057e24 */ /* 0x000fe4000f8e00ff */
[----:B------:R-:W-:-:S04]  /*11330*/  IMAD R25, R24, UR5, R25 ;  /* 0x0000000518197c24 */ /* 0x000fc8000f8e0219 */
[----:B------:R-:W-:Y:S01]  /*11340*/  IMAD.IADD R3, R3, 0x1, R25 ;  /* 0x0000000103037824 */ /* 0x000fe200078e0219 */
[C---:B0-----:R-:W-:Y:S01]  /*11350*/  LOP3.LUT R21, R13.reuse, 0x7f, RZ, 0xc0, !PT ;  /* 0x0000007f0d157812 */ /* 0x041fe200078ec0ff */
[----:B------:R-:W-:-:S03]  /*11360*/  IMAD.SHL.U32 R13, R13, 0x8, RZ ;  /* 0x000000080d0d7824 */ /* 0x000fc600078e00ff */
[----:B------:R-:W-:Y:S02]  /*11370*/  SHF.R.U32.HI R21, RZ, 0x2, R21 ;  /* 0x00000002ff157819 */ /* 0x000fe40000011615 */
[----:B------:R-:W-:Y:S02]  /*11380*/  LOP3.LUT R13, R13, 0x18, RZ, 0xc0, !PT ;  /* 0x000000180d0d7812 */ /* 0x000fe400078ec0ff */
[----:B------:R-:W-:Y:S02]  /*11390*/  IADD3 R7, R21, UR42, R23 ;  /* 0x0000002a15077c10 */ /* 0x000fe4000fffe017 */
[C---:B------:R-:W-:Y:S02]  /*113a0*/  LOP3.LUT R14, R13.reuse, 0x20, RZ, 0xfc, !PT ;  /* 0x000000200d0e7812 */ /* 0x040fe400078efcff */
[----:B------:R-:W-:Y:S01]  /*113b0*/  LOP3.LUT R13, R13, 0x40, RZ, 0xfc, !PT ;  /* 0x000000400d0d7812 */ /* 0x000fe200078efcff */
[----:B------:R-:W-:Y:S01]  /*113c0*/  @P1 IMAD.HI.U32 R0, R7, UR4, RZ ;  /* 0x0000000407001c27 */ /* 0x000fe2000f8e00ff */
[----:B------:R-:W-:Y:S01]  /*113d0*/  PLOP3.LUT P1, PT, PT, PT, UP0, 0x80, 0x0 ;  /* 0x000000000000781c */ /* 0x000fe20003f2f008 */
[----:B------:R-:W-:-:S02]  /*113e0*/  @UP0 ULDC UR4, c[0x0][0x450] ;  /* 0x0001140000040ab9 */ /* 0x000fc40000000800 */
[----:B------:R-:W-:Y:S01]  /*113f0*/  IMAD.MOV.U32 R5, RZ, RZ, R7 ;  /* 0x000000ffff057224 */ /* 0x000fe200078e0007 */
[----:B------:R-:W-:Y:S01]  /*11400*/  @P0 SHF.R.U32.HI R5, RZ, UR4, R0 ;  /* 0x00000004ff050c19 */ /* 0x000fe20008011600 */
[----:B------:R-:W-:Y:S01]  /*11410*/  VIADD R0, R7, 0x80 ;  /* 0x0000008007007836 */ /* 0x000fe20000000000 */
[----:B------:R-:W-:Y:S01]  /*11420*/  PLOP3.LUT P0, PT, PT, PT, UP0, 0x80, 0x0 ;  /* 0x000000000000781c */ /* 0x000fe20003f0f008 */
[----:B------:R-:W-:Y:S02]  /*11430*/  @UP0 ULDC UR4, c[0x0][0x44c] ;  /* 0x0001130000040ab9 */ /* 0x000fe40000000800 */
[----:B------:R-:W-:Y:S02]  /*11440*/  IMAD.MOV.U32 R10, RZ, RZ, R0 ;  /* 0x000000ffff0a7224 */ /* 0x000fe400078e0000 */
[----:B------:R-:W-:Y:S02]  /*11450*/  IMAD.MOV R9, RZ, RZ, -R5 ;  /* 0x000000ffff097224 */ /* 0x000fe400078e0a05 */
[----:B------:R-:W-:Y:S01]  /*11460*/  @P1 IMAD.HI.U32 R4, R0, UR4, RZ ;  /* 0x0000000400041c27 */ /* 0x000fe2000f8e00ff */
[----:B------:R-:W-:-:S03]  /*11470*/  @UP0 ULDC UR4, c[0x0][0x450] ;  /* 0x0001140000040ab9 */ /* 0x000fc60000000800 */
[----:B-1----:R-:W-:Y:S02]  /*11480*/  IMAD R9, R20, R9, R7 ;  /* 0x0000000914097224 */ /* 0x002fe400078e0207 */
[----:B------:R-:W-:Y:S01]  /*11490*/  @P0 SHF.R.U32.HI R10, RZ, UR4, R4 ;  /* 0x00000004ff0a0c19 */ /* 0x000fe20008011604 */
[----:B------:R-:W-:Y:S01]  /*114a0*/  ULDC.64 UR4, c[0x0][0x2d0] ;  /* 0x0000b40000047ab9 */ /* 0x000fe20000000a00 */
[----:B------:R-:W-:Y:S02]  /*114b0*/  SHF.R.S32.HI R4, RZ, 0x1f, R5 ;  /* 0x0000001fff047819 */ /* 0x000fe40000011405 */
[----:B------:R-:W-:Y:S01]  /*114c0*/  SHF.R.S32.HI R12, RZ, 0x1f, R10 ;  /* 0x0000001fff0c7819 */ /* 0x000fe2000001140a */
[----:B------:R-:W-:-:S04]  /*114d0*/  IMAD.WIDE.U32 R6, R10, UR4, R2 ;  /* 0x000000040a067c25 */ /* 0x000fc8000f8e0002 */
[----:B------:R-:W-:Y:S02]  /*114e0*/  IMAD R4, R4, UR4, RZ ;  /* 0x0000000404047c24 */ /* 0x000fe4000f8e02ff */
[----:B------:R-:W-:Y:S02]  /*114f0*/  IMAD R12, R12, UR4, RZ ;  /* 0x000000040c0c7c24 */ /* 0x000fe4000f8e02ff */
[C---:B------:R-:W-:Y:S02]  /*11500*/  IMAD R8, R5.reuse, UR5, R4 ;  /* 0x0000000505087c24 */ /* 0x040fe4000f8e0204 */
[----:B------:R-:W-:Y:S01]  /*11510*/  IMAD.WIDE.U32 R4, R5, UR4, R2 ;  /* 0x0000000405047c25 */ /* 0x000fe2000f8e0002 */
[----:B------:R-:W-:-:S03]  /*11520*/  SHF.R.S32.HI R2, RZ, 0x1f, R9 ;  /* 0x0000001fff027819 */ /* 0x000fc60000011409 */
[----:B------:R-:W-:Y:S02]  /*11530*/  IMAD.MOV R11, RZ, RZ, -R10 ;  /* 0x000000ffff0b7224 */ /* 0x000fe400078e0a0a */
[----:B------:R-:W-:Y:S01]  /*11540*/  IMAD R10, R10, UR5, R12 ;  /* 0x000000050a0a7c24 */ /* 0x000fe2000f8e020c */
[----:B------:R-:W-:Y:S01]  /*11550*/  ULDC.64 UR4, c[0x0][0x2c8] ;  /* 0x0000b20000047ab9 */ /* 0x000fe20000000a00 */
[----:B------:R-:W-:Y:S02]  /*11560*/  IMAD.IADD R3, R5, 0x1, R8 ;  /* 0x0000000105037824 */ /* 0x000fe400078e0208 */
[----:B------:R-:W-:Y:S02]  /*11570*/  IMAD R8, R2, UR4, RZ ;  /* 0x0000000402087c24 */ /* 0x000fe4000f8e02ff */
[----:B------:R-:W-:Y:S02]  /*11580*/  IMAD R0, R20, R11, R0 ;  /* 0x0000000b14007224 */ /* 0x000fe400078e0200 */
[----:B------:R-:W-:-:S02]  /*11590*/  IMAD.MOV.U32 R2, RZ, RZ, R4 ;  /* 0x000000ffff027224 */ /* 0x000fc400078e0004 */
[C---:B------:R-:W-:Y:S02]  /*115a0*/  IMAD R8, R9.reuse, UR5, R8 ;  /* 0x0000000509087c24 */ /* 0x040fe4000f8e0208 */
[----:B------:R-:W-:Y:S01]  /*115b0*/  IMAD.WIDE.U32 R4, R9, UR4, R2 ;  /* 0x0000000409047c25 */ /* 0x000fe2000f8e0002 */
[----:B------:R-:W-:-:S03]  /*115c0*/  SHF.R.S32.HI R2, RZ, 0x1f, R0 ;  /* 0x0000001fff027819 */ /* 0x000fc60000011400 */
[----:B------:R-:W-:Y:S02]  /*115d0*/  IMAD.IADD R3, R7, 0x1, R10 ;  /* 0x0000000107037824 */ /* 0x000fe400078e020a */
[----:B------:R-:W-:Y:S02]  /*115e0*/  IMAD R7, R2, UR4, RZ ;  /* 0x0000000402077c24 */ /* 0x000fe4000f8e02ff */
[----:B------:R-:W-:Y:S02]  /*115f0*/  IMAD.MOV.U32 R2, RZ, RZ, R6 ;  /* 0x000000ffff027224 */ /* 0x000fe400078e0006 */
[C---:B------:R-:W-:Y:S02]  /*11600*/  IMAD R6, R0.reuse, UR5, R7 ;  /* 0x0000000500067c24 */ /* 0x040fe4000f8e0207 */
[----:B------:R-:W-:Y:S01]  /*11610*/  IMAD.WIDE.U32 R2, R0, UR4, R2 ;  /* 0x0000000400027c25 */ /* 0x000fe2000f8e0002 */
[----:B------:R-:W-:Y:S02]  /*11620*/  ULDC.64 UR4, c[0x0][0x280] ;  /* 0x0000a00000047ab9 */ /* 0x000fe40000000a00 */
[----:B------:R-:W-:Y:S01]  /*11630*/  LEA R7, P0, R4, UR4, 0x1 ;  /* 0x0000000404077c11 */ /* 0x000fe2000f8008ff */
[----:B------:R-:W-:-:S02]  /*11640*/  IMAD.IADD R9, R5, 0x1, R8 ;  /* 0x0000000105097824 */ /* 0x000fc400078e0208 */
[----:B------:R-:W-:-:S03]  /*11650*/  IMAD.IADD R3, R3, 0x1, R6 ;  /* 0x0000000103037824 */ /* 0x000fc600078e0206 */
[----:B------:R-:W-:Y:S02]  /*11660*/  LEA.HI.X R9, R4, UR5, R9, 0x1, P0 ;  /* 0x0000000504097c11 */ /* 0x000fe400080f0c09 */
        /* <DEDUP_REMOVED lines=8> */
[----:B------:R-:W0:Y:S01]  /*116f0*/  S2R R3, SR_TID.X ;  /* 0x0000000000037919 */ /* 0x000e220000002100 */
[----:B------:R-:W-:Y:S01]  /*11700*/  ULDC UR4, c[0x0][0x288] ;  /* 0x0000a20000047ab9 */ /* 0x000fe20000000800 */
[----:B------:R-:W-:Y:S01]  /*11710*/  IMAD.MOV.U32 R24, RZ, RZ, 0x1 ;  /* 0x00000001ff187424 */ /* 0x000fe200078e00ff */
[----:B------:R-:W-:Y:S01]  /*11720*/  SHFL.IDX PT, R2, R9, RZ, 0x1c1f ;  /* 0x001c1fff09027589 */ /* 0x000fe200000e0000 */
[----:B------:R-:W-:-:S03]  /*11730*/  IMAD R0, R20, UR4, RZ ;  /* 0x0000000414007c24 */ /* 0x000fc6000f8e02ff */
[----:B------:R-:W-:Y:S04]  /*11740*/  SHFL.IDX PT, R14, R7, RZ, 0x1c1f ;  /* 0x001c1fff070e7589 */ /* 0x000fe800000e0000 */
[----:B------:R-:W1:Y:S01]  /*11750*/  SHFL.IDX PT, R4, R9, 0x1, 0x1c1f ;  /* 0x003c1f0009047f89 */ /* 0x000e6200000e0000 */
[----:B0-----:R-:W-:-:S04]  /*11760*/  LOP3.LUT R3, R3, 0x7f, RZ, 0xc0, !PT ;  /* 0x0000007f03037812 */ /* 0x001fc800078ec0ff */
[----:B------:R-:W-:Y:S01]  /*11770*/  SHF.R.U32.HI R3, RZ, 0x2, R3 ;  /* 0x00000002ff037819 */ /* 0x000fe20000011603 */
[----:B-1----:R-:W-:-:S04]  /*11780*/  IMAD.MOV.U32 R5, RZ, RZ, R4 ;  /* 0x000000ffff057224 */ /* 0x002fc800078e0004 */
[----:B------:R-:W-:Y:S02]  /*11790*/  VIADD R6, R3, UR42 ;  /* 0x0000002a03067c36 */ /* 0x000fe40008000000 */
[----:B------:R-:W-:Y:S02]  /*117a0*/  IMAD.MOV.U32 R3, RZ, RZ, R2 ;  /* 0x000000ffff037224 */ /* 0x000fe400078e0002 */
[----:B------:R-:W-:Y:S01]  /*117b0*/  IMAD.MOV.U32 R2, RZ, RZ, R14 ;  /* 0x000000ffff027224 */ /* 0x000fe200078e000e */
[C---:B------:R-:W-:Y:S01]  /*117c0*/  ISETP.GE.AND P2, PT, R6.reuse, R0, PT ;  /* 0x000000000600720c */ /* 0x040fe20003f46270 */
[----:B------:R-:W0:Y:S01]  /*117d0*/  SHFL.IDX PT, R14, R7, 0x1, 0x1c1f ;  /* 0x003c1f00070e7f89 */ /* 0x000e2200000e0000 */
[----:B------:R-:W-:-:S11]  /*117e0*/  VIADD R11, R6, 0x20 ;  /* 0x00000020060b7836 */ /* 0x000fd60000000000 */
[----:B------:R-:W-:Y:S01]  /*117f0*/  @!P2 IMAD.WIDE.U32 R2, R27, 0x2, R2 ;  /* 0x000000021b02a825 */ /* 0x000fe200078e0002 */
[----:B------:R-:W-:-:S05]  /*11800*/  @!P2 LEA R21, R28, UR47, 0x1 ;  /* 0x0000002f1c15ac11 */ /* 0x000fca000f8e08ff */
[----:B------:R-:W-:Y:S04]  /*11810*/  @!P2 LDGSTS.E.BYPASS.LTC128B.128 [R21+0xc400], desc[UR36][R2.64], !P3 ;  /* 0x0c4000000215afae */ /* 0x000fe8000d901d64 */
[----:B------:R-:W-:Y:S01]  /*11820*/  @!P2 LDGSTS.E.BYPASS.LTC128B.128 [R21+0xf400], desc[UR36][R2.64+0x40], !P0 ;  /* 0x0f4000400215afae */ /* 0x000fe2000c101d64 */
[----:B0-----:R-:W-:-:S03]  /*11830*/  IMAD.MOV.U32 R4, RZ, RZ, R14 ;  /* 0x000000ffff047224 */ /* 0x001fc600078e000e */
[----:B------:R0:W-:Y:S01]  /*11840*/  @!P2 LDGSTS.E.BYPASS.LTC128B.128 [R21+0x12400], desc[UR36][R2.64+0x80], !P1 ;  /* 0x124000800215afae */ /* 0x0001e2000c901d64 */
[----:B------:R-:W-:Y:S01]  /*11850*/  ISETP.GE.AND P2, PT, R11, R0, PT ;  /* 0x000000000b00720c */ /* 0x000fe20003f46270 */
[----:B------:R-:W-:Y:S02]  /*11860*/  VIADD R11, R6, 0x40 ;  /* 0x00000040060b7836 */ /* 0x000fe40000000000 */
[----:B------:R-:W-:Y:S04]  /*11870*/  SHFL.IDX PT, R14, R7, 0x2, 0x1c1f ;  /* 0x005c1f00070e7f89 */ /* 0x000fe800000e0000 */
[----:B0-----:R-:W0:Y:S06]  /*11880*/  SHFL.IDX PT, R2, R9, 0x2, 0x1c1f ;  /* 0x005c1f0009027f89 */ /* 0x001e2c00000e0000 */
[----:B------:R-:W-:Y:S01]  /*11890*/  @!P2 IMAD.WIDE.U32 R4, R27, 0x2, R4 ;  /* 0x000000021b04a825 */ /* 0x000fe200078e0004 */
[----:B------:R-:W-:-:S05]  /*118a0*/  @!P2 LEA R25, R28, UR47, 0x1 ;  /* 0x0000002f1c19ac11 */ /* 0x000fca000f8e08ff */
[----:B------:R-:W-:Y:S04]  /*118b0*/  @!P2 LDGSTS.E.BYPASS.LTC128B.128 [R25+0xcc00], desc[UR36][R4.64], !P3 ;  /* 0x0cc000000419afae */ /* 0x000fe8000d901d64 */
[----:B------:R-:W-:Y:S04]  /*118c0*/  @!P2 LDGSTS.E.BYPASS.LTC128B.128 [R25+0xfc00], desc[UR36][R4.64+0x40], !P0 ;  /* 0x0fc000400419afae */ /* 0x000fe8000c101d64 */
[----:B------:R1:W-:Y:S01]  /*118d0*/  @!P2 LDGSTS.E.BYPASS.LTC128B.128 [R25+0x12c00], desc[UR36][R4.64+0x80], !P1 ;  /* 0x12c000800419afae */ /* 0x0003e2000c901d64 */
[----:B------:R-:W-:Y:S01]  /*118e0*/  ISETP.GE.AND P2, PT, R11, R0, PT ;  /* 0x000000000b00720c */ /* 0x000fe20003f46270 */
[----:B------:R-:W-:-:S02]  /*118f0*/  VIADD R11, R6, 0x60 ;  /* 0x00000060060b7836 */ /* 0x000fc40000000000 */
[----:B0-----:R-:W-:Y:S02]  /*11900*/  IMAD.MOV.U32 R3, RZ, RZ, R2 ;  /* 0x000000ffff037224 */ /* 0x001fe400078e0002 */
[----:B------:R-:W-:Y:S01]  /*11910*/  IMAD.MOV.U32 R2, RZ, RZ, R14 ;  /* 0x000000ffff027224 */ /* 0x000fe200078e000e */
[----:B-1----:R-:W-:Y:S07]  /*11920*/  SHFL.IDX PT, R5, R9, 0x3, 0x1c1f ;  /* 0x007c1f0009057f89 */ /* 0x002fee00000e0000 */
[----:B------:R-:W-:Y:S01]  /*11930*/  @!P2 IMAD.WIDE.U32 R2, R27, 0x2, R2 ;  /* 0x000000021b02a825 */ /* 0x000fe200078e0002 */
[----:B------:R-:W-:Y:S01]  /*11940*/  @!P2 LEA R21, R28, UR47, 0x1 ;  /* 0x0000002f1c15ac11 */ /* 0x000fe2000f8e08ff */
[----:B------:R0:W1:Y:S04]  /*11950*/  SHFL.IDX PT, R4, R7, 0x3, 0x1c1f ;  /* 0x007c1f0007047f89 */ /* 0x00006800000e0000 */
[----:B------:R-:W-:Y:S04]  /*11960*/  @!P2 LDGSTS.E.BYPASS.LTC128B.128 [R21+0xd400], desc[UR36][R2.64], !P3 ;  /* 0x0d4000000215afae */ /* 0x000fe8000d901d64 */
[----:B------:R-:W-:Y:S01]  /*11970*/  @!P2 LDGSTS.E.BYPASS.LTC128B.128 [R21+0x10400], desc[UR36][R2.64+0x40], !P0 ;  /* 0x104000400215afae */ /* 0x000fe2000c101d64 */
[----:B0-----:R-:W-:-:S03]  /*11980*/  VIADD R7, R6, 0x80 ;  /* 0x0000008006077836 */ /* 0x001fc60000000000 */
[----:B------:R0:W-:Y:S01]  /*11990*/  @!P2 LDGSTS.E.BYPASS.LTC128B.128 [R21+0x13400], desc[UR36][R2.64+0x80], !P1 ;  /* 0x134000800215afae */ /* 0x0001e2000c901d64 */
[----:B------:R-:W-:-:S03]  /*119a0*/  ISETP.GE.AND P2, PT, R11, R0, PT ;  /* 0x000000000b00720c */ /* 0x000fc60003f46270 */
[----:B------:R-:W-:Y:S04]  /*119b0*/  SHFL.IDX PT, R14, R10, 0x1, 0x1c1f ;  /* 0x003c1f000a0e7f89 */ /* 0x000fe800000e0000 */
[----:B0-----:R-:W-:Y:S06]  /*119c0*/  SHFL.IDX PT, R3, R8, RZ, 0x1c1f ;  /* 0x001c1fff08037589 */ /* 0x001fec00000e0000 */
        /* <DEDUP_REMOVED lines=13> */
.L_x_11019:
        /* <DEDUP_REMOVED lines=14> */
.L_x_10961:
[----:B------:R-:W-:Y:S05]  /*11b80*/  BSYNC B0 ;  /* 0x0000000000007941 */ /* 0x000fea0003800000 */
.L_x_10960:
[----:B------:R-:W-:Y:S01]  /*11b90*/  NOP ;  /* 0x0000000000007918 */ /* 0x000fe20000000000 */
[----:B------:R-:W-:Y:S01]  /*11ba0*/  SYNCS.ARRIVE.TRANS64.RED.A0T1 RZ, [UR47+0x2d800], RZ ;  /* 0x02d800ffffff79a7 */ /* 0x000fe2000820042f */
[----:B------:R-:W-:Y:S01]  /*11bb0*/  IMAD.MOV.U32 R0, RZ, RZ, 0x1 ;  /* 0x00000001ff007424 */ /* 0x000fe200078e00ff */
[----:B------:R-:W-:Y:S04]  /*11bc0*/  ARRIVES.LDGSTSBAR.64.TRANSCNT [UR47+0x2d800] ;  /* 0x02d80000ff0079b0 */ /* 0x000fe80008000aaf */
[----:B------:R-:W-:Y:S01]  /*11bd0*/  SHF.L.U32 R0, R0, 0x1f, RZ ;  /* 0x0000001f00007819 */ /* 0x000fe200000006ff */
[----:B------:R-:W-:Y:S01]  /*11be0*/  NOP ;  /* 0x0000000000007918 */ /* 0x000fe20000000000 */
[----:B------:R-:W-:Y:S01]  /*11bf0*/  SYNCS.ARRIVE.TRANS64.A1T0 RZ, [UR47+0x2d800], RZ ;  /* 0x02d800ffffff79a7 */ /* 0x000fe2000810002f */
[----:B------:R-:W-:-:S05]  /*11c00*/  VIADD R19, R19, 0xfffffffe ;  /* 0xfffffffe13137836 */ /* 0x000fca0000000000 */
[----:B------:R-:W-:Y:S01]  /*11c10*/  ISETP.GE.AND P0, PT, R19, UR51, PT ;  /* 0x0000003313007c0c */ /* 0x000fe2000bf06270 */
[----:B------:R-:W1:Y:S02]  /*11c20*/  SYNCS.PHASECHK.TRANS64.TRYWAIT P1, [UR47+0x2d820], R0 ;  /* 0x02d82000ff0075a7 */ /* 0x000e64000802016f */
[----:B-1----:R-:W-:Y:S10]  /*11c30*/  @!P1 BRA `(.L_x_10962) ;  /* 0x0000002800849947 */ /* 0x002ff40003800000 */
.L_x_11020:
[----:B------:R-:W-:Y:S01]  /*11c40*/  IMAD.MOV.U32 R21, RZ, RZ, RZ ;  /* 0x000000ffff157224 */ /* 0x000fe200078e00ff */
[----:B------:R-:W-:Y:S06]  /*11c50*/  @!P0 BRA `(.L_x_10963) ;  /* 0x0000000c00cc8947 */ /* 0x000fec0003800000 */
[----:B0-----:R-:W0:Y:S01]  /*11c60*/  S2R R2, SR_TID.X ;  /* 0x0000000000027919 */ /* 0x001e220000002100 */
[----:B------:R-:W-:Y:S01]  /*11c70*/  UIADD3 UR4, UR46, 0x1, URZ ;  /* 0x000000012e047890 */ /* 0x000fe2000fffe03f */
[----:B------:R-:W-:Y:S01]  /*11c80*/  LOP3.LUT R3, RZ, UR44, RZ, 0x33, !PT ;  /* 0x0000002cff037c12 */ /* 0x000fe2000f8e33ff */
[----:B------:R-:W-:Y:S01]  /*11c90*/  BSSY B0, `(.L_x_10963) ;  /* 0x00000ef000007945 */ /* 0x000fe20003800000 */
[----:B------:R-:W1:Y:S01]  /*11ca0*/  S2R R4, SR_TID.X ;  /* 0x0000000000047919 */ /* 0x000e620000002100 */
[----:B------:R-:W-:Y:S01]  /*11cb0*/  UIMAD UR4, UR4, UR40, URZ ;  /* 0x00000028040472a4 */ /* 0x000fe2000f8e023f */
[----:B------:R-:W-:Y:S01]  /*11cc0*/  LOP3.LUT R5, RZ, UR43, RZ, 0x33, !PT ;  /* 0x0000002bff057c12 */ /* 0x000fe2000f8e33ff */
[----:B------:R-:W-:-:S04]  /*11cd0*/  IMAD.MOV.U32 R20, RZ, RZ, RZ ;  /* 0x000000ffff147224 */ /* 0x000fc800078e00ff */
[----:B------:R-:W-:Y:S01]  /*11ce0*/  LOP3.LUT R0, RZ, UR4, RZ, 0x33, !PT ;  /* 0x00000004ff007c12 */ /* 0x000fe2000f8e33ff */
[----:B------:R-:W-:-:S03]  /*11cf0*/  ULDC UR4, c[0x0][0x2f4] ;  /* 0x0000bd0000047ab9 */ /* 0x000fc60000000800 */
[----:B------:R-:W-:-:S04]  /*11d00*/  VIADDMNMX R0, R0, -UR45, R3, !PT ;  /* 0x8000002d00007c46 */ /* 0x000fc8000f800103 */
[----:B------:R-:W-:-:S04]  /*11d10*/  VIMNMX R0, R0, R5, !PT ;  /* 0x0000000500007248 */ /* 0x000fc80007fe0100 */
[----:B------:R-:W-:Y:S02]  /*11d20*/  IADD3 R26, -R0, -0x2, RZ ;  /* 0xfffffffe001a7810 */ /* 0x000fe40007ffe1ff */
[----:B0-----:R-:W-:-:S04]  /*11d30*/  LOP3.LUT R2, R2, 0x7f, RZ, 0xc0, !PT ;  /* 0x0000007f02027812 */ /* 0x001fc800078ec0ff */
[----:B------:R-:W-:-:S04]  /*11d40*/  SHF.R.U32.HI R2, RZ, 0x2, R2 ;  /* 0x00000002ff027819 */ /* 0x000fc80000011602 */
[----:B------:R-:W-:Y:S01]  /*11d50*/  IADD3 R23, R23, R22, R2 ;  /* 0x0000001617177210 */ /* 0x000fe20007ffe002 */
[----:B------:R-:W-:Y:S01]  /*11d60*/  IMAD.MOV.U32 R22, RZ, RZ, 0x1 ;  /* 0x00000001ff167424 */ /* 0x000fe200078e00ff */
[----:B------:R-:W-:Y:S01]  /*11d70*/  IADD3 R3, -R2, UR49, RZ ;  /* 0x0000003102037c10 */ /* 0x000fe2000fffe1ff */
[C---:B-1----:R-:W-:Y:S02]  /*11d80*/  IMAD.SHL.U32 R2, R4.reuse, 0x8, RZ ;  /* 0x0000000804027824 */ /* 0x042fe400078e00ff */
[----:B------:R-:W-:Y:S02]  /*11d90*/  IMAD.SHL.U32 R4, R4, 0x8, RZ ;  /* 0x0000000804047824 */ /* 0x000fe400078e00ff */
[----:B------:R-:W-:Y:S01]  /*11da0*/  VIADD R23, R23, 0xfffffe80 ;  /* 0xfffffe8017177836 */ /* 0x000fe20000000000 */
[----:B------:R-:W-:Y:S01]  /*11db0*/  LOP3.LUT R2, R2, 0x18, RZ, 0xc0, !PT ;  /* 0x0000001802027812 */ /* 0x000fe200078ec0ff */
[----:B------:R-:W-:Y:S01]  /*11dc0*/  IMAD R3, R0, 0x80, R3 ;  /* 0x0000008000037824 */ /* 0x000fe200078e0203 */
[----:B------:R-:W-:Y:S01]  /*11dd0*/  LOP3.LUT R4, R4, 0x18, RZ, 0xc0, !PT ;  /* 0x0000001804047812 */ /* 0x000fe200078ec0ff */
[----:B------:R-:W-:Y:S01]  /*11de0*/  IMAD R10, R0, -0x80, R23 ;  /* 0xffffff80000a7824 */ /* 0x000fe200078e0217 */
[----:B------:R-:W-:Y:S01]  /*11df0*/  ISETP.GE.AND P3, PT, R2, UR4, PT ;  /* 0x0000000402007c0c */ /* 0x000fe2000bf66270 */
[----:B------:R-:W-:Y:S01]  /*11e00*/  VIADD R0, R3, 0x100 ;  /* 0x0000010003007836 */ /* 0x000fe20000000000 */
[----:B------:R-:W-:-:S02]  /*11e10*/  LOP3.LUT R4, R4, 0x20, RZ, 0xfc, !PT ;  /* 0x0000002004047812 */ /* 0x000fc400078efcff */
[----:B------:R-:W-:Y:S02]  /*11e20*/  LOP3.LUT R2, R2, 0x40, RZ, 0xfc, !PT ;  /* 0x0000004002027812 */ /* 0x000fe400078efcff */
[----:B------:R-:W-:Y:S02]  /*11e30*/  ISETP.GE.AND P2, PT, R4, UR4, PT ;  /* 0x0000000404007c0c */ /* 0x000fe4000bf46270 */
[----:B------:R-:W-:-:S13]  /*11e40*/  ISETP.GE.AND P1, PT, R2, UR4, PT ;  /* 0x0000000402007c0c */ /* 0x000fda000bf26270 */
.L_x_10976:
        /* <DEDUP_REMOVED lines=15> */
[----:B------:R-:W-:-:S03]  /*11f40*/  ULDC.64 UR4, c[0x0][0x418] ;  /* 0x0001060000047ab9 */ /* 0x000fc60000000a00 */
[----:B------:R-:W-:Y:S01]  /*11f50*/  IMAD.IADD R3, R5, 0x1, R3 ;  /* 0x0000000105037824 */ /* 0x000fe200078e0203 */
[----:B------:R-:W-:-:S04]  /*11f60*/  LEA R6, P0, R2, UR4, 0x2 ;  /* 0x0000000402067c11 */ /* 0x000fc8000f8010ff */
[----:B------:R-:W-:-:S05]  /*11f70*/  LEA.HI.X R7, R2, UR5, R3, 0x2, P0 ;  /* 0x0000000502077c11 */ /* 0x000fca00080f1403 */
[----:B------:R-:W2:Y:S01]  /*11f80*/  LDG.E R6, desc[UR36][R6.64] ;  /* 0x0000002406067981 */ /* 0x000ea2000c1e1900 */
[----:B------:R-:W-:Y:S01]  /*11f90*/  LOP3.LUT P4, RZ, R16, 0x8, RZ, 0xc0, !PT ;  /* 0x0000000810ff7812 */ /* 0x000fe2000788c0ff */
        /* <DEDUP_REMOVED lines=8> */
.L_x_10964:
[----:B------:R-:W-:Y:S01]  /*12020*/  LEA R7, R21, UR47, 0x3 ;  /* 0x0000002f15077c11 */ /* 0x000fe2000f8e18ff */
[----:B------:R-:W-:Y:S01]  /*12030*/  BSSY B1, `(.L_x_10965) ;  /* 0x0000004000017945 */ /* 0x000fe20003800000 */
[----:B------:R-:W-:-:S04]  /*12040*/  SHF.L.U32 R2, R24, 0x1f, RZ ;  /* 0x0000001f18027819 */ /* 0x000fc800000006ff */
[----:B------:R-:W0:Y:S02]  /*12050*/  SYNCS.PHASECHK.TRANS64.TRYWAIT P0, [R7+URZ+0x2d840], R2 ;  /* 0x02d84002070075a7 */ /* 0x000e24000800017f */
[----:B0-----:R-:W-:Y:S05]  /*12060*/  @!P0 BRA `(.L_x_10966) ;  /* 0x0000002400908947 */ /* 0x001fea0003800000 */
.L_x_11021:
[----:B------:R-:W-:Y:S05]  /*12070*/  BSYNC B1 ;  /* 0x0000000000017941 */ /* 0x000fea0003800000 */
.L_x_10965:
        /* <DEDUP_REMOVED lines=24> */
[----:B------:R-:W-:Y:S01]  /*12200*/  LEA R8, P0, R2, UR6, 0x1 ;  /* 0x0000000602087c11 */ /* 0x000fe2000f8008ff */
[----:B------:R-:W-:Y:S01]  /*12210*/  VIADD R19, R3, UR4 ;  /* 0x0000000403137c36 */ /* 0x000fe20008000000 */
[----:B------:R-:W-:-:S04]  /*12220*/  UMOV UR4, 0xffffffff ;  /* 0xffffffff00047882 */ /* 0x000fc80000000000 */
[----:B------:R-:W-:Y:S01]  /*12230*/  LEA.HI.X R19, R2, UR7, R19, 0x1, P0 ;  /* 0x0000000702137c11 */ /* 0x000fe200080f0c13 */
[----:B------:R-:W-:Y:S06]  /*12240*/  BRA.DIV UR4, `(.L_x_10967) ;  /* 0x00000026042c7947 */ /* 0x000fec000b800000 */
[----:B------:R-:W0:Y:S01]  /*12250*/  S2R R3, SR_TID.X ;  /* 0x0000000000037919 */ /* 0x000e220000002100 */
[----:B------:R-:W-:Y:S02]  /*12260*/  LOP3.LUT P6, RZ, R16, 0x4, RZ, 0xc0, !PT ;  /* 0x0000000410ff7812 */ /* 0x000fe400078cc0ff */
[----:B------:R-:W-:Y:S01]  /*12270*/  LEA R9, R9, UR47, 0x1 ;  /* 0x0000002f09097c11 */ /* 0x000fe2000f8e08ff */
        /* <DEDUP_REMOVED lines=26> */
.L_x_11031:
        /* <DEDUP_REMOVED lines=11> */
.L_x_10968:
        /* <DEDUP_REMOVED lines=10> */
.L_x_10969:
[----:B------:R2:W-:Y:S01]  /*12570*/  SYNCS.ARRIVE.TRANS64.A1T0 RZ, [R7+URZ+0x2d830], RZ ;  /* 0x02d830ff07ff79a7 */ /* 0x0005e2000810003f */
[----:B------:R-:W-:Y:S05]  /*12580*/  @!P5 BRA `(.L_x_10970) ;  /* 0x000000000004d947 */ /* 0x000fea0003800000 */
[----:B------:R-:W-:Y:S01]  /*12590*/  BPT.TRAP 0x1 ;  /* 0x000000040000795c */ /* 0x000fe20000300000 */
.L_x_10970:
[----:B-1----:R-:W-:Y:S01]  /*125a0*/  SHF.L.U32 R2, R22, 0x1f, RZ ;  /* 0x0000001f16027819 */ /* 0x002fe200000006ff */
[----:B------:R-:W-:Y:S01]  /*125b0*/  BSSY B1, `(.L_x_10971) ;  /* 0x0000004000017945 */ /* 0x000fe20003800000 */
[----:B--2---:R-:W-:-:S04]  /*125c0*/  LEA R7, R20, UR47, 0x3 ;  /* 0x0000002f14077c11 */ /* 0x004fc8000f8e18ff */
[----:B------:R-:W1:Y:S02]  /*125d0*/  SYNCS.PHASECHK.TRANS64.TRYWAIT P0, [R7+URZ+0x2d860], R2 ;  /* 0x02d86002070075a7 */ /* 0x000e64000800017f */
[----:B-1----:R-:W-:Y:S05]  /*125e0*/  @!P0 BRA `(.L_x_10972) ;  /* 0x0000002400988947 */ /* 0x002fea0003800000 */
.L_x_11032:
[----:B------:R-:W-:Y:S05]  /*125f0*/  BSYNC B1 ;  /* 0x0000000000017941 */ /* 0x000fea0003800000 */
.L_x_10971:
        /* <DEDUP_REMOVED lines=36> */
.L_x_11042:
        /* <DEDUP_REMOVED lines=22> */
[----:B------:R-:W-:-:S07]  /*129a0*/  IMAD.IADD R19, R3, 0x1, R25 ;  /* 0x0000000103137824 */ /* 0x000fce00078e0219 */
.L_x_10974:
        /* <DEDUP_REMOVED lines=10> */
.L_x_10975:
        /* <DEDUP_REMOVED lines=10> */
[----:B------:R-:W-:Y:S01]  /*12af0*/  ULDC.64 UR6, c[0x0][0x318] ;  /* 0x0000c60000067ab9 */ /* 0x000fe20000000a00 */
[----:B------:R-:W-:Y:S01]  /*12b00*/  UIMAD UR4, UR41, UR5, UR4 ;  /* 0x00000005290472a4 */ /* 0x000fe2000f8e0204 */
[----:B------:R-:W-:Y:S01]  /*12b10*/  LEA R17, P0, R18, UR6, 0x1 ;  /* 0x0000000612117c11 */ /* 0x000fe2000f8008ff */
[----:B------:R-:W-:Y:S02]  /*12b20*/  IMAD.MOV.U32 R22, RZ, RZ, R24 ;  /* 0x000000ffff167224 */ /* 0x000fe400078e0018 */
[----:B------:R-:W-:Y:S02]  /*12b30*/  IMAD.MOV.U32 R20, RZ, RZ, R21 ;  /* 0x000000ffff147224 */ /* 0x000fe400078e0015 */
[----:B------:R-:W-:-:S05]  /*12b40*/  VIADD R3, R19, UR4 ;  /* 0x0000000413037c36 */ /* 0x000fca0008000000 */
[----:B------:R-:W-:Y:S02]  /*12b50*/  LEA.HI.X R18, R18, UR7, R3, 0x1, P0 ;  /* 0x0000000712127c11 */ /* 0x000fe400080f0c03 */
[----:B------:R-:W-:-:S13]  /*12b60*/  ISETP.GT.AND P0, PT, R26, UR51, PT ;  /* 0x000000331a007c0c */ /* 0x000fda000bf04270 */
[----:B0-----:R-:W-:Y:S05]  /*12b70*/  @P0 BRA `(.L_x_10976) ;  /* 0xfffffff000b40947 */ /* 0x001fea000383ffff */
[----:B------:R-:W-:Y:S05]  /*12b80*/  BSYNC B0 ;  /* 0x0000000000007941 */ /* 0x000fea0003800000 */
.L_x_10963:
[----:B------:R-:W-:-:S13]  /*12b90*/  LOP3.LUT P0, RZ, R16, 0x8, RZ, 0xc0, !PT ;  /* 0x0000000810ff7812 */ /* 0x000fda000780c0ff */
[----:B------:R-:W-:Y:S05]  /*12ba0*/  @!P0 BRA `(.L_x_10977) ;  /* 0x0000000000048947 */ /* 0x000fea0003800000 */
[----:B------:R-:W-:Y:S01]  /*12bb0*/  BPT.TRAP 0x1 ;  /* 0x000000040000795c */ /* 0x000fe20000300000 */
.L_x_10977:
        /* <DEDUP_REMOVED lines=12> */
.L_x_11043:
[----:B------:R-:W-:Y:S05]  /*12c80*/  BSYNC B0 ;  /* 0x0000000000007941 */ /* 0x000fea0003800000 */
.L_x_10978:
[----:B------:R-:W1:Y:S01]  /*12c90*/  S2R R10, SR_TID.X ;  /* 0x00000000000a7919 */ /* 0x000e620000002100 */
[----:B------:R-:W-:Y:S01]  /*12ca0*/  UMOV UR4, 0xffffffff ;  /* 0xffffffff00047882 */ /* 0x000fe20000000000 */
[----:B-1----:R-:W-:-:S05]  /*12cb0*/  IMAD.SHL.U32 R9, R10, 0x8, RZ ;  /* 0x000000080a097824 */ /* 0x002fca00078e00ff */
[----:B------:R-:W-:Y:S01]  /*12cc0*/  LOP3.LUT R9, R9, 0x18, RZ, 0xc0, !PT ;  /* 0x0000001809097812 */ /* 0x000fe200078ec0ff */
[----:B------:R-:W-:Y:S06]  /*12cd0*/  BRA.DIV UR4, `(.L_x_10980) ;  /* 0x0000002604587947 */ /* 0x000fec000b800000 */
[----:B------:R-:W-:Y:S01]  /*12ce0*/  IMAD.SHL.U32 R7, R10, 0x8, RZ ;  /* 0x000000080a077824 */ /* 0x000fe200078e00ff */
[----:B0-----:R-:W-:Y:S01]  /*12cf0*/  SHFL.IDX PT, R3, R18, RZ, 0x1c1f ;  /* 0x001c1fff12037589 */ /* 0x001fe200000e0000 */
[----:B------:R-:W-:Y:S01]  /*12d00*/  ULDC UR4, c[0x0][0x2f4] ;  /* 0x0000bd0000047ab9 */ /* 0x000fe20000000800 */
[----:B------:R-:W-:Y:S02]  /*12d10*/  LEA R4, R4, UR47, 0x1 ;  /* 0x0000002f04047c11 */ /* 0x000fe4000f8e08ff */
[----:B------:R-:W0:Y:S01]  /*12d20*/  SHFL.IDX PT, R2, R17, RZ, 0x1c1f ;  /* 0x001c1fff11027589 */ /* 0x000e2200000e0000 */
[----:B------:R-:W-:Y:S02]  /*12d30*/  LOP3.LUT R7, R7, 0x18, RZ, 0xc0, !PT ;  /* 0x0000001807077812 */ /* 0x000fe400078ec0ff */
[----:B------:R-:W-:Y:S01]  /*12d40*/  ISETP.GE.AND P2, PT, R9, UR4, PT ;  /* 0x0000000409007c0c */ /* 0x000fe2000bf46270 */
[----:B------:R-:W-:Y:S01]  /*12d50*/  SHFL.IDX PT, R6, R18, 0x1, 0x1c1f ;  /* 0x003c1f0012067f89 */ /* 0x000fe200000e0000 */
[----:B------:R-:W-:-:S02]  /*12d60*/  LOP3.LUT R8, R7, 0x20, RZ, 0xfc, !PT ;  /* 0x0000002007087812 */ /* 0x000fc400078efcff */
[----:B------:R-:W-:Y:S01]  /*12d70*/  LOP3.LUT R7, R7, 0x40, RZ, 0xfc, !PT ;  /* 0x0000004007077812 */ /* 0x000fe200078efcff */
[----:B------:R-:W1:Y:S01]  /*12d80*/  SHFL.IDX PT, R14, R17, 0x1, 0x1c1f ;  /* 0x003c1f00110e7f89 */ /* 0x000e6200000e0000 */
[----:B------:R-:W-:Y:S02]  /*12d90*/  ISETP.GE.AND P1, PT, R8, UR4, PT ;  /* 0x0000000408007c0c */ /* 0x000fe4000bf26270 */
[----:B------:R-:W-:Y:S01]  /*12da0*/  ISETP.GE.AND P0, PT, R7, UR4, PT ;  /* 0x0000000407007c0c */ /* 0x000fe2000bf06270 */
[----:B------:R-:W2:Y:S01]  /*12db0*/  SHFL.IDX PT, R8, R17, 0x2, 0x1c1f ;  /* 0x005c1f0011087f89 */ /* 0x000ea200000e0000 */
[C---:B------:R-:W-:Y:S02]  /*12dc0*/  ISETP.LT.OR P3, PT, R5.reuse, 0x1, P2 ;  /* 0x000000010500780c */ /* 0x040fe40001761670 */
[C---:B------:R-:W-:Y:S01]  /*12dd0*/  ISETP.LT.OR P4, PT, R5.reuse, 0x1, P1 ;  /* 0x000000010500780c */ /* 0x040fe20000f81670 */
[----:B------:R-:W3:Y:S01]  /*12de0*/  SHFL.IDX PT, R7, R18, 0x2, 0x1c1f ;  /* 0x005c1f0012077f89 */ /* 0x000ee200000e0000 */
[----:B------:R-:W-:-:S03]  /*12df0*/  ISETP.LT.OR P5, PT, R5, 0x1, P0 ;  /* 0x000000010500780c */ /* 0x000fc600007a1670 */
[----:B------:R-:W4:Y:S01]  /*12e00*/  SHFL.IDX PT, R18, R18, 0x3, 0x1c1f ;  /* 0x007c1f0012127f89 */ /* 0x000f2200000e0000 */
        /* <DEDUP_REMOVED lines=24> */
.L_x_11053:
        /* <DEDUP_REMOVED lines=14> */
.L_x_10981:
        /* <DEDUP_REMOVED lines=10> */
.L_x_10982:
[----:B0-----:R-:W-:Y:S01]  /*13110*/  VIADD R2, R21, 0x1 ;  /* 0x0000000115027836 */ /* 0x001fe20000000000 */
[----:B------:R0:W-:Y:S04]  /*13120*/  SYNCS.ARRIVE.TRANS64.A1T0 RZ, [R0+URZ+0x2d850], RZ ;  /* 0x02d850ff00ff79a7 */ /* 0x0001e8000810003f */
[----:B------:R-:W-:-:S04]  /*13130*/  ISETP.NE.AND P0, PT, R2, 0x2, PT ;  /* 0x000000020200780c */ /* 0x000fc80003f05270 */
[----:B------:R-:W-:Y:S02]  /*13140*/  SEL R3, RZ, 0x1, P0 ;  /* 0x00000001ff037807 */ /* 0x000fe40000000000 */
[----:B------:R-:W-:Y:S02]  /*13150*/  SEL R2, R2, RZ, P0 ;  /* 0x000000ff02027207 */ /* 0x000fe40000000000 */
[----:B0-----:R-:W-:-:S07]  /*13160*/  LOP3.LUT R0, R24, R3, RZ, 0x3c, !PT ;  /* 0x0000000318007212 */ /* 0x001fce00078e3cff */
.L_x_10942:
[----:B------:R-:W0:Y:S01]  /*13170*/  S2R R4, SR_CgaCtaId ;  /* 0x0000000000047919 */ /* 0x000e220000008800 */
[----:B------:R-:W-:Y:S02]  /*13180*/  MOV R3, 0x400 ;  /* 0x0000040000037802 */ /* 0x000fe40000000f00 */
[----:B------:R-:W-:Y:S02]  /*13190*/  SHF.L.U32 R6, R6, 0x1f, RZ ;  /* 0x0000001f06067819 */ /* 0x000fe400000006ff */
[----:B0-----:R-:W-:-:S04]  /*131a0*/  LEA R7, R4, R3, 0x18 ;  /* 0x0000000304077211 */ /* 0x001fc800078ec0ff */
[----:B------:R-:W0:Y:S02]  /*131b0*/  SYNCS.PHASECHK.TRANS64.TRYWAIT P0, [R7+URZ+0x2d820], R6 ;  /* 0x02d82006070075a7 */ /* 0x000e24000800017f */
[----:B0-----:R-:W-:Y:S05]  /*131c0*/  @!P0 BRA `(.L_x_10983) ;  /* 0x0000002400988947 */ /* 0x001fea0003800000 */
.L_x_11054:
[----:B------:R-:W-:-:S03]  /*131d0*/  UMOV UR4, 0xffffffff ;  /* 0xffffffff00047882 */ /* 0x000fc60000000000 */
[----:B------:R-:W-:Y:S05]  /*131e0*/  BRA.DIV UR4, `(.L_x_10984) ;  /* 0x0000002604a47947 */ /* 0x000fea000b800000 */
[----:B------:R-:W1:Y:S02]  /*131f0*/  S2R R3, SR_TID.X ;  /* 0x0000000000037919 */ /* 0x000e640000002100 */
[----:B-1----:R-:W-:-:S04]  /*13200*/  SHF.R.U32.HI R3, RZ, 0x5, R3 ;  /* 0x00000005ff037819 */ /* 0x002fc80000011603 */
[----:B------:R-:W-:-:S05]  /*13210*/  LOP3.LUT R3, R3, 0x3, RZ, 0xc0, !PT ;  /* 0x0000000303037812 */ /* 0x000fca00078ec0ff */
[----:B------:R1:W2:Y:S02]  /*13220*/  SHFL.IDX PT, R14, R3, RZ, 0x1f ;  /* 0x00001fff030e7589 */ /* 0x0002a400000e0000 */
.L_x_11057:
[----:B--2---:R-:W-:-:S13]  /*13230*/  ISETP.NE.AND P0, PT, R14, RZ, PT ;  /* 0x000000ff0e00720c */ /* 0x004fda0003f05270 */
[----:B------:R-:W-:Y:S05]  /*13240*/  @P0 BRA `(.L_x_10850) ;  /* 0x0000000000900947 */ /* 0x000fea0003800000 */
[----:B------:R-:W-:-:S03]  /*13250*/  UMOV UR4, 0xffffffff ;  /* 0xffffffff00047882 */ /* 0x000fc60000000000 */
[----:B------:R-:W-:Y:S05]  /*13260*/  BRA.DIV UR4, `(.L_x_10985) ;  /* 0x0000002604b87947 */ /* 0x000fea000b800000 */
[----:B------:R-:W-:-:S13]  /*13270*/  ELECT P6, URZ, PT ;  /* 0x00000000003f782f */ /* 0x000fda00038c0000 */
.L_x_11060:
        /* <DEDUP_REMOVED lines=8> */
.L_x_10986:
[----:B------:R-:W-:Y:S01]  /*13300*/  IMAD R5, R2, 0x8, R7 ;  /* 0x0000000802057824 */ /* 0x000fe200078e0207 */
[----:B------:R-:W-:Y:S01]  /*13310*/  SHF.L.U32 R4, R0, 0x1f, RZ ;  /* 0x0000001f00047819 */ /* 0x000fe200000006ff */
[----:B------:R-:W-:-:S03]  /*13320*/  VIADD R2, R2, 0x1 ;  /* 0x0000000102027836 */ /* 0x000fc60000000000 */
[----:B------:R-:W1:Y:S02]  /*13330*/  SYNCS.PHASECHK.TRANS64.TRYWAIT P1, [R5+URZ+0x2d840], R4 ;  /* 0x02d84004050075a7 */ /* 0x000e64000802017f */
[----:B------:R-:W-:-:S04]  /*13340*/  ISETP.NE.AND P2, PT, R2, 0x2, PT ;  /* 0x000000020200780c */ /* 0x000fc80003f45270 */
[----:B------:R-:W-:Y:S01]  /*13350*/  SEL R3, RZ, 0x1, P2 ;  /* 0x00000001ff037807 */ /* 0x000fe20001000000 */
[----:B-1----:R-:W-:Y:S08]  /*13360*/  @!P1 BRA `(.L_x_10987) ;  /* 0x0000002400989947 */ /* 0x002ff00003800000 */
.L_x_11061:
[----:B------:R-:W-:Y:S02]  /*13370*/  SEL R2, R2, RZ, P2 ;  /* 0x000000ff02027207 */ /* 0x000fe40001000000 */
[----:B------:R-:W-:Y:S01]  /*13380*/  LOP3.LUT R0, R0, R3, RZ, 0x3c, !PT ;  /* 0x0000000300007212 */ /* 0x000fe200078e3cff */
[----:B------:R-:W-:Y:S06]  /*13390*/  @!P0 BRA `(.L_x_10988) ;  /* 0x0000000000048947 */ /* 0x000fec0003800000 */
[----:B------:R-:W-:Y:S01]  /*133a0*/  BPT.TRAP 0x1 ;  /* 0x000000040000795c */ /* 0x000fe20000300000 */
.L_x_10988:
[----:B------:R-:W-:Y:S01]  /*133b0*/  IMAD R3, R2, 0x8, R7 ;  /* 0x0000000802037824 */ /* 0x000fe200078e0207 */
[----:B------:R-:W-:-:S04]  /*133c0*/  SHF.L.U32 R0, R0, 0x1f, RZ ;  /* 0x0000001f00007819 */ /* 0x000fc800000006ff */
[----:B------:R-:W2:Y:S02]  /*133d0*/  SYNCS.PHASECHK.TRANS64.TRYWAIT P1, [R3+URZ+0x2d840], R0 ;  /* 0x02d84000030075a7 */ /* 0x000ea4000802017f */
[----:B--2---:R-:W-:Y:S05]  /*133e0*/  @!P1 BRA `(.L_x_10989) ;  /* 0x00000024008c9947 */ /* 0x004fea0003800000 */
.L_x_11062:
[----:B------:R-:W-:Y:S05]  /*133f0*/  @!P0 BRA `(.L_x_10990) ;  /* 0x0000000000048947 */ /* 0x000fea0003800000 */
[----:B------:R-:W-:Y:S01]  /*13400*/  BPT.TRAP 0x1 ;  /* 0x000000040000795c */ /* 0x000fe20000300000 */
.L_x_10990:
[----:B------:R-:W3:Y:S02]  /*13410*/  SYNCS.PHASECHK.TRANS64.TRYWAIT P1, [R5+URZ+0x2d860], R4 ;  /* 0x02d86004050075a7 */ /* 0x000ee4000802017f */
[----:B---3--:R-:W-:Y:S05]  /*13420*/  @!P1 BRA `(.L_x_10991) ;  /* 0x0000002400909947 */ /* 0x008fea0003800000 */
.L_x_11063:
[----:B------:R-:W-:Y:S05]  /*13430*/  @!P0 BRA `(.L_x_10992) ;  /* 0x0000000000048947 */ /* 0x000fea0003800000 */
[----:B------:R-:W-:Y:S01]  /*13440*/  BPT.TRAP 0x1 ;  /* 0x000000040000795c */ /* 0x000fe20000300000 */
.L_x_10992:
[----:B----4-:R4:W0:Y:S02]  /*13450*/  SYNCS.PHASECHK.TRANS64.TRYWAIT P0, [R3+URZ+0x2d860], R0 ;  /* 0x02d86000030075a7 */ /* 0x010824000800017f */
[----:B0-----:R-:W-:Y:S05]  /*13460*/  @!P0 NANOSLEEP.SYNCS 0x989680 ;  /* 0x009896800000895d */ /* 0x001fea0003900000 */
[----:B------:R-:W0:Y:S02]  /*13470*/  @!P0 SYNCS.PHASECHK.TRANS64 P0, [R3+URZ+0x2d860], R0 ;  /* 0x02d86000030085a7 */ /* 0x000e24000800007f */
[----:B0-----:R-:W-:Y:S05]  /*13480*/  @!P0 BRA `(.L_x_10992) ;  /* 0xfffffffc00f08947 */ /* 0x001fea000383ffff */
.L_x_10850:
[----:B------:R-:W-:Y:S05]  /*13490*/  BSYNC B6 ;  /* 0x0000000000067941 */ /* 0x000fea0003800000 */
.L_x_10847:
[----:B------:R-:W-:Y:S05]  /*134a0*/  EXIT ;  /* 0x000000000000794d */ /* 0x000fea0003800000 */
.L_x_10860:
[----:B0-----:R-:W-:-:S04]  /*134b0*/  IMAD.U32 R3, RZ, RZ, UR38 ;  /* 0x00000026ff037e24 */ /* 0x001fc8000f8e00ff */
[----:B------:R0:W1:Y:S03]  /*134c0*/  SYNCS.PHASECHK.TRANS64.TRYWAIT P0, [R3+URZ+0x2d800], R0 ;  /* 0x02d80000030075a7 */ /* 0x000066000800017f */
[----:B-1----:R-:W-:Y:S05]  /*134d0*/  @!P0 NANOSLEEP.SYNCS 0x989680 ;  /* 0x009896800000895d */ /* 0x002fea0003900000 */
[----:B------:R-:W1:Y:S02]  /*134e0*/  @!P0 SYNCS.PHASECHK.TRANS64 P0, [R3+URZ+0x2d800], R0 ;  /* 0x02d80000030085a7 */ /* 0x000e64000800007f */
[----:B-1----:R-:W-:Y:S05]  /*134f0*/  @!P0 BRA `(.L_x_10860) ;  /* 0xfffffffc00ec8947 */ /* 0x002fea000383ffff */
[----:B------:R-:W-:Y:S05]  /*13500*/  BRA `(.L_x_10993) ;  /* 0xfffffee000947947 */ /* 0x000fea000383ffff */
.L_x_10864:
[----:B0-----:R-:W-:-:S04]  /*13510*/  IMAD.U32 R3, RZ, RZ, UR38 ;  /* 0x00000026ff037e24 */ /* 0x001fc8000f8e00ff */
[----:B------:R0:W2:Y:S03]  /*13520*/  SYNCS.PHASECHK.TRANS64.TRYWAIT P1, [R3+URZ+0x2d830], R0 ;  /* 0x02d83000030075a7 */ /* 0x0000a6000802017f */
[----:B--2---:R-:W-:Y:S05]  /*13530*/  @!P1 NANOSLEEP.SYNCS 0x989680 ;  /* 0x009896800000995d */ /* 0x004fea0003900000 */
[----:B------:R-:W2:Y:S02]  /*13540*/  @!P1 SYNCS.PHASECHK.TRANS64 P1, [R3+URZ+0x2d830], R0 ;  /* 0x02d83000030095a7 */ /* 0x000ea4000802007f */
[----:B--2---:R-:W-:Y:S05]  /*13550*/  @!P1 BRA `(.L_x_10864) ;  /* 0xfffffffc00ec9947 */ /* 0x004fea000383ffff */
[----:B------:R-:W-:Y:S05]  /*13560*/  BRA `(.L_x_10863) ;  /* 0xfffffee000b87947 */ /* 0x000fea000383ffff */
.L_x_10881:
[----:B-1----:R-:W-:-:S04]  /*13570*/  IMAD.U32 R7, RZ, RZ, UR4 ;  /* 0x00000004ff077e24 */ /* 0x002fc8000f8e00ff */
[----:B------:R1:W2:Y:S03]  /*13580*/  SYNCS.PHASECHK.TRANS64.TRYWAIT P1, [R7+URZ+0x2d830], R0 ;  /* 0x02d83000070075a7 */ /* 0x0002a6000802017f */
[----:B--2---:R-:W-:Y:S05]  /*13590*/  @!P1 NANOSLEEP.SYNCS 0x989680 ;  /* 0x009896800000995d */ /* 0x004fea0003900000 */
[----:B------:R-:W2:Y:S02]  /*135a0*/  @!P1 SYNCS.PHASECHK.TRANS64 P1, [R7+URZ+0x2d830], R0 ;  /* 0x02d83000070095a7 */ /* 0x000ea4000802007f */
[----:B--2---:R-:W-:Y:S05]  /*135b0*/  @!P1 BRA `(.L_x_10881) ;  /* 0xfffffffc00ec9947 */ /* 0x004fea000383ffff */
[----:B------:R-:W-:Y:S05]  /*135c0*/  BRA `(.L_x_10878) ;  /* 0xffffff1400e87947 */ /* 0x000fea000383ffff */
.L_x_10885:
[----:B-1----:R-:W-:-:S04]  /*135d0*/  IMAD.U32 R7, RZ, RZ, UR10 ;  /* 0x0000000aff077e24 */ /* 0x002fc8000f8e00ff */
[----:B------:R1:W2:Y:S03]  /*135e0*/  SYNCS.PHASECHK.TRANS64.TRYWAIT P1, [R7+URZ+0x2d850], R0 ;  /* 0x02d85000070075a7 */ /* 0x0002a6000802017f */
[----:B--2---:R-:W-:Y:S05]  /*135f0*/  @!P1 NANOSLEEP.SYNCS 0x989680 ;  /* 0x009896800000995d */ /* 0x004fea0003900000 */
[----:B------:R-:W2:Y:S02]  /*13600*/  @!P1 SYNCS.PHASECHK.TRANS64 P1, [R7+URZ+0x2d850], R0 ;  /* 0x02d85000070095a7 */ /* 0x000ea4000802007f */
[----:B--2---:R-:W-:Y:S05]  /*13610*/  @!P1 BRA `(.L_x_10885) ;  /* 0xfffffffc00ec9947 */ /* 0x004fea000383ffff */
[----:B------:R-:W-:Y:S05]  /*13620*/  BRA `(.L_x_10882) ;  /* 0xffffff18009c7947 */ /* 0x000fea000383ffff */
.L_x_10904:
[----:B-1----:R-:W-:-:S04]  /*13630*/  IMAD.U32 R13, RZ, RZ, UR4 ;  /* 0x00000004ff0d7e24 */ /* 0x002fc8000f8e00ff */
[----:B------:R1:W2:Y:S03]  /*13640*/  SYNCS.PHASECHK.TRANS64.TRYWAIT P1, [R13+URZ+0x2d830], R0 ;  /* 0x02d830000d0075a7 */ /* 0x0002a6000802017f */
[----:B--2---:R-:W-:Y:S05]  /*13650*/  @!P1 NANOSLEEP.SYNCS 0x989680 ;  /* 0x009896800000995d */ /* 0x004fea0003900000 */
[----:B------:R-:W2:Y:S02]  /*13660*/  @!P1 SYNCS.PHASECHK.TRANS64 P1, [R13+URZ+0x2d830], R0 ;  /* 0x02d830000d0095a7 */ /* 0x000ea4000802007f */
[----:B--2---:R-:W-:Y:S05]  /*13670*/  @!P1 BRA `(.L_x_10904) ;  /* 0xfffffffc00ec9947 */ /* 0x004fea000383ffff */
[----:B------:R-:W-:Y:S05]  /*13680*/  BRA `(.L_x_10901) ;  /* 0xffffff4c00107947 */ /* 0x000fea000383ffff */
.L_x_10908:
[----:B-1----:R-:W-:-:S04]  /*13690*/  IMAD.U32 R13, RZ, RZ, UR14 ;  /* 0x0000000eff0d7e24 */ /* 0x002fc8000f8e00ff */
[----:B------:R1:W2:Y:S03]  /*136a0*/  SYNCS.PHASECHK.TRANS64.TRYWAIT P1, [R13+URZ+0x2d850], R0 ;  /* 0x02d850000d0075a7 */ /* 0x0002a6000802017f */
[----:B--2---:R-:W-:Y:S05]  /*136b0*/  @!P1 NANOSLEEP.SYNCS 0x989680 ;  /* 0x009896800000995d */ /* 0x004fea0003900000 */
[----:B------:R-:W2:Y:S02]  /*136c0*/  @!P1 SYNCS.PHASECHK.TRANS64 P1, [R13+URZ+0x2d850], R0 ;  /* 0x02d850000d0095a7 */ /* 0x000ea4000802007f */
[----:B--2---:R-:W-:Y:S05]  /*136d0*/  @!P1 BRA `(.L_x_10908) ;  /* 0xfffffffc00ec9947 */ /* 0x004fea000383ffff */
[----:B------:R-:W-:Y:S05]  /*136e0*/  BRA `(.L_x_10905) ;  /* 0xffffff4c00d07947 */ /* 0x000fea000383ffff */
.L_x_10916:
[----:B-1----:R-:W-:-:S04]  /*136f0*/  IMAD.U32 R13, RZ, RZ, UR10 ;  /* 0x0000000aff0d7e24 */ /* 0x002fc8000f8e00ff */
[----:B------:R1:W2:Y:S03]  /*13700*/  SYNCS.PHASECHK.TRANS64.TRYWAIT P1, [R13+URZ+0x2d830], R0 ;  /* 0x02d830000d0075a7 */ /* 0x0002a6000802017f */
[----:B--2---:R-:W-:Y:S05]  /*13710*/  @!P1 NANOSLEEP.SYNCS 0x989680 ;  /* 0x009896800000995d */ /* 0x004fea0003900000 */
[----:B------:R-:W2:Y:S02]  /*13720*/  @!P1 SYNCS.PHASECHK.TRANS64 P1, [R13+URZ+0x2d830], R0 ;  /* 0x02d830000d0095a7 */ /* 0x000ea4000802007f */
[----:B--2---:R-:W-:Y:S05]  /*13730*/  @!P1 BRA `(.L_x_10916) ;  /* 0xfffffffc00ec9947 */ /* 0x004fea000383ffff */
[----:B------:R-:W-:Y:S05]  /*13740*/  BRA `(.L_x_10913) ;  /* 0xffffff6c00a07947 */ /* 0x000fea000383ffff */
.L_x_10920:
[----:B-1----:R-:W-:-:S04]  /*13750*/  IMAD.U32 R13, RZ, RZ, UR10 ;  /* 0x0000000aff0d7e24 */ /* 0x002fc8000f8e00ff */
[----:B------:R1:W2:Y:S03]  /*13760*/  SYNCS.PHASECHK.TRANS64.TRYWAIT P1, [R13+URZ+0x2d850], R0 ;  /* 0x02d850000d0075a7 */ /* 0x0002a6000802017f */
[----:B--2---:R-:W-:Y:S05]  /*13770*/  @!P1 NANOSLEEP.SYNCS 0x989680 ;  /* 0x009896800000995d */ /* 0x004fea0003900000 */
[----:B------:R-:W2:Y:S02]  /*13780*/  @!P1 SYNCS.PHASECHK.TRANS64 P1, [R13+URZ+0x2d850], R0 ;  /* 0x02d850000d0095a7 */ /* 0x000ea4000802007f */
[----:B--2---:R-:W-:Y:S05]  /*13790*/  @!P1 BRA `(.L_x_10920) ;  /* 0xfffffffc00ec9947 */ /* 0x004fea000383ffff */
[----:B------:R-:W-:Y:S05]  /*137a0*/  BRA `(.L_x_10917) ;  /* 0xffffff7000407947 */ /* 0x000fea000383ffff */
.L_x_10935:
[----:B-1----:R-:W-:-:S04]  /*137b0*/  IMAD.U32 R3, RZ, RZ, UR6 ;  /* 0x00000006ff037e24 */ /* 0x002fc8000f8e00ff */
[----:B------:R1:W3:Y:S03]  /*137c0*/  SYNCS.PHASECHK.TRANS64.TRYWAIT P1, [R3+URZ+0x2d850], R2 ;  /* 0x02d85002030075a7 */ /* 0x0002e6000802017f */
[----:B---3--:R-:W-:Y:S05]  /*137d0*/  @!P1 NANOSLEEP.SYNCS 0x989680 ;  /* 0x009896800000995d */ /* 0x008fea0003900000 */
[----:B------:R-:W3:Y:S02]  /*137e0*/  @!P1 SYNCS.PHASECHK.TRANS64 P1, [R3+URZ+0x2d850], R2 ;  /* 0x02d85002030095a7 */ /* 0x000ee4000802007f */
[----:B---3--:R-:W-:Y:S05]  /*137f0*/  @!P1 BRA `(.L_x_10935) ;  /* 0xfffffffc00ec9947 */ /* 0x008fea000383ffff */
[----:B------:R-:W-:Y:S05]  /*13800*/  BRA `(.L_x_10934) ;  /* 0xffffff9c00b47947 */ /* 0x000fea000383ffff */
.L_x_10953:
[----:B------:R-:W-:Y:S02]  /*13810*/  IMAD.MOV.U32 R13, RZ, RZ, R18 ;  /* 0x000000ffff0d7224 */ /* 0x000fe400078e0012 */
[----:B------:R-:W-:Y:S02]  /*13820*/  IMAD.MOV.U32 R12, RZ, RZ, RZ ;  /* 0x000000ffff0c7224 */ /* 0x000fe400078e00ff */
[----:B------:R-:W-:Y:S02]  /*13830*/  IMAD.MOV.U32 R11, RZ, RZ, 0x1f ;  /* 0x0000001fff0b7424 */ /* 0x000fe400078e00ff */
[----:B------:R-:W-:-:S07]  /*13840*/  IMAD.MOV.U32 R15, RZ, RZ, -0x1 ;  /* 0xffffffffff0f7424 */ /* 0x000fce00078e00ff */
[----:B-----5:R-:W-:Y:S05]  /*13850*/  WARPSYNC.COLLECTIVE R15, `(.L_x_10994) ;  /* 0x000000000f087348 */ /* 0x020fea0003c00000 */
[----:B------:R0:W1:Y:S02]  /*13860*/  SHFL.IDX P6, R14, R13, R12, R11 ;  /* 0x0000000c0d0e7389 */ /* 0x00006400000c000b */
[----:B01---5:R-:W-:Y:S01]  /*13870*/  ENDCOLLECTIVE ;  /* 0x000000000000791b */ /* 0x023fe20003800000 */
.L_x_10994:
[----:B------:R-:W-:Y:S05]  /*13880*/  BRA `(.L_x_10995) ;  /* 0xffffffcc00dc7947 */ /* 0x000fea000383ffff */
.L_x_10955:
[----:B0-----:R-:W-:-:S04]  /*13890*/  IMAD.U32 R3, RZ, RZ, UR47 ;  /* 0x0000002fff037e24 */ /* 0x001fc8000f8e00ff */
[----:B------:R0:W1:Y:S03]  /*138a0*/  SYNCS.PHASECHK.TRANS64.TRYWAIT P0, [R3+URZ+0x2d840], R10 ;  /* 0x02d8400a030075a7 */ /* 0x000066000800017f */
[----:B-1----:R-:W-:Y:S05]  /*138b0*/  @!P0 NANOSLEEP.SYNCS 0x989680 ;  /* 0x009896800000895d */ /* 0x002fea0003900000 */
[----:B------:R-:W1:Y:S02]  /*138c0*/  @!P0 SYNCS.PHASECHK.TRANS64 P0, [R3+URZ+0x2d840], R10 ;  /* 0x02d8400a030085a7 */ /* 0x000e64000800007f */
[----:B-1----:R-:W-:Y:S05]  /*138d0*/  @!P0 BRA `(.L_x_10955) ;  /* 0xfffffffc00ec8947 */ /* 0x002fea000383ffff */
[----:B------:R-:W-:Y:S05]  /*138e0*/  BRA `(.L_x_10996) ;  /* 0xffffffd000647947 */ /* 0x000fea000383ffff */
.L_x_10956:
        /* <DEDUP_REMOVED lines=8> */
.L_x_10998:
[----:B------:R-:W-:Y:S05]  /*13970*/  BSYNC B0 ;  /* 0x0000000000007941 */ /* 0x000fea0003800000 */
.L_x_10997:
[----:B------:R-:W-:Y:S01]  /*13980*/  IMAD.MOV.U32 R13, RZ, RZ, R0 ;  /* 0x000000ffff0d7224 */ /* 0x000fe200078e0000 */
[----:B------:R-:W0:Y:S01]  /*13990*/  S2R R21, SR_TID.X ;  /* 0x0000000000157919 */ /* 0x000e220000002100 */
[----:B------:R-:W-:Y:S02]  /*139a0*/  IMAD.MOV.U32 R12, RZ, RZ, RZ ;  /* 0x000000ffff0c7224 */ /* 0x000fe400078e00ff */
[----:B------:R-:W-:Y:S02]  /*139b0*/  IMAD.MOV.U32 R11, RZ, RZ, 0x1c1f ;  /* 0x00001c1fff0b7424 */ /* 0x000fe400078e00ff */
[----:B------:R-:W-:Y:S02]  /*139c0*/  IMAD.MOV.U32 R15, RZ, RZ, -0x1 ;  /* 0xffffffffff0f7424 */ /* 0x000fe400078e00ff */
[----:B------:R-:W-:-:S07]  /*139d0*/  IMAD.MOV.U32 R6, RZ, RZ, R14 ;  /* 0x000000ffff067224 */ /* 0x000fce00078e000e */
[----:B0-----:R-:W-:Y:S05]  /*139e0*/  WARPSYNC.COLLECTIVE R15, `(.L_x_10999) ;  /* 0x000000000f087348 */ /* 0x001fea0003c00000 */
[----:B------:R1:W2:Y:S02]  /*139f0*/  SHFL.IDX P6, R14, R13, R12, R11 ;  /* 0x0000000c0d0e7389 */ /* 0x0002a400000c000b */
[----:B012---:R-:W-:Y:S01]  /*13a00*/  ENDCOLLECTIVE ;  /* 0x000000000000791b */ /* 0x007fe20003800000 */
.L_x_10999:
[----:B------:R-:W-:Y:S02]  /*13a10*/  IMAD.MOV.U32 R7, RZ, RZ, R6 ;  /* 0x000000ffff077224 */ /* 0x000fe400078e0006 */
[----:B------:R-:W-:Y:S02]  /*13a20*/  IMAD.MOV.U32 R13, RZ, RZ, R9 ;  /* 0x000000ffff0d7224 */ /* 0x000fe400078e0009 */
[----:B------:R-:W-:Y:S02]  /*13a30*/  IMAD.MOV.U32 R12, RZ, RZ, 0x1 ;  /* 0x00000001ff0c7424 */ /* 0x000fe400078e00ff */
[----:B------:R-:W-:Y:S01]  /*13a40*/  IMAD.SHL.U32 R27, R21, 0x8, RZ ;  /* 0x00000008151b7824 */ /* 0x000fe200078e00ff */
[----:B------:R-:W-:Y:S01]  /*13a50*/  @P0 LEA R21, R28, UR47, 0x1 ;  /* 0x0000002f1c150c11 */ /* 0x000fe2000f8e08ff */
[----:B------:R-:W-:-:S07]  /*13a60*/  IMAD.MOV.U32 R6, RZ, RZ, R14 ;  /* 0x000000ffff067224 */ /* 0x000fce00078e000e */
[----:B------:R-:W-:Y:S05]  /*13a70*/  WARPSYNC.COLLECTIVE R15, `(.L_x_11000) ;  /* 0x000000000f087348 */ /* 0x000fea0003c00000 */
[----:B------:R0:W1:Y:S02]  /*13a80*/  SHFL.IDX P6, R14, R13, R12, R11 ;  /* 0x0000000c0d0e7389 */ /* 0x00006400000c000b */
[----:B01----:R-:W-:Y:S01]  /*13a90*/  ENDCOLLECTIVE ;  /* 0x000000000000791b */ /* 0x003fe20003800000 */
.L_x_11000:
[----:B------:R-:W-:-:S05]  /*13aa0*/  LOP3.LUT R27, R27, 0x18, RZ, 0xc0, !PT ;  /* 0x000000181b1b7812 */ /* 0x000fca00078ec0ff */
        /* <DEDUP_REMOVED lines=13> */
.L_x_11001:
[----:B------:R-:W-:Y:S01]  /*13b80*/  @P0 LEA R25, R28, UR47, 0x1 ;  /* 0x0000002f1c190c11 */ /* 0x000fe2000f8e08ff */
[----:B------:R-:W-:Y:S02]  /*13b90*/  IMAD.MOV.U32 R13, RZ, RZ, R9 ;  /* 0x000000ffff0d7224 */ /* 0x000fe400078e0009 */
[----:B------:R-:W-:Y:S02]  /*13ba0*/  IMAD.MOV.U32 R12, RZ, RZ, 0x2 ;  /* 0x00000002ff0c7424 */ /* 0x000fe400078e00ff */
[----:B------:R-:W-:-:S07]  /*13bb0*/  IMAD.MOV.U32 R5, RZ, RZ, R14 ;  /* 0x000000ffff057224 */ /* 0x000fce00078e000e */
[----:B------:R-:W-:Y:S05]  /*13bc0*/  WARPSYNC.COLLECTIVE R15, `(.L_x_11002) ;  /* 0x000000000f087348 */ /* 0x000fea0003c00000 */
[----:B------:R0:W1:Y:S02]  /*13bd0*/  SHFL.IDX P6, R14, R13, R12, R11 ;  /* 0x0000000c0d0e7389 */ /* 0x00006400000c000b */
[----:B01----:R-:W-:Y:S01]  /*13be0*/  ENDCOLLECTIVE ;  /* 0x000000000000791b */ /* 0x003fe20003800000 */
.L_x_11002:
        /* <DEDUP_REMOVED lines=14> */
.L_x_11003:
[----:B------:R-:W-:Y:S01]  /*13cd0*/  @!PT LDS RZ, [RZ] ;  /* 0x00000000fffff984 */ /* 0x000fe20000000800 */
[----:B------:R-:W-:Y:S01]  /*13ce0*/  @!PT LDS RZ, [RZ] ;  /* 0x00000000fffff984 */ /* 0x000fe20000000800 */
[----:B------:R-:W-:Y:S01]  /*13cf0*/  @!PT LDS RZ, [RZ] ;  /* 0x00000000fffff984 */ /* 0x000fe20000000800 */
[----:B------:R0:W-:Y:S01]  /*13d00*/  @P0 LDGSTS.E.BYPASS.LTC128B.128 [R25+0x19c00], desc[UR36][R4.64+0x80], !P2 ;  /* 0x19c0008004190fae */ /* 0x0001e2000d101d64 */
[----:B------:R-:W-:Y:S01]  /*13d10*/  ISETP.GE.AND P0, PT, R8, 0x41, PT ;  /* 0x000000410800780c */ /* 0x000fe20003f06270 */
[----:B------:R-:W-:Y:S02]  /*13d20*/  IMAD.MOV.U32 R13, RZ, RZ, R9 ;  /* 0x000000ffff0d7224 */ /* 0x000fe400078e0009 */
[----:B------:R-:W-:Y:S02]  /*13d30*/  IMAD.MOV.U32 R12, RZ, RZ, 0x3 ;  /* 0x00000003ff0c7424 */ /* 0x000fe400078e00ff */
[----:B------:R-:W-:-:S08]  /*13d40*/  IMAD.MOV.U32 R3, RZ, RZ, R14 ;  /* 0x000000ffff037224 */ /* 0x000fd000078e000e */
[----:B0-----:R-:W-:Y:S05]  /*13d50*/  WARPSYNC.COLLECTIVE R15, `(.L_x_11004) ;  /* 0x000000000f087348 */ /* 0x001fea0003c00000 */
[----:B------:R1:W2:Y:S02]  /*13d60*/  SHFL.IDX P6, R14, R13, R12, R11 ;  /* 0x0000000c0d0e7389 */ /* 0x0002a400000c000b */
[----:B012---:R-:W-:Y:S01]  /*13d70*/  ENDCOLLECTIVE ;  /* 0x000000000000791b */ /* 0x007fe20003800000 */
.L_x_11004:
[----:B------:R-:W-:-:S04]  /*13d80*/  LOP3.LUT R3, R3, R2, RZ, 0x3c, !PT ;  /* 0x0000000203037212 */ /* 0x000fc800078e3cff */
[----:B------:R-:W-:-:S04]  /*13d90*/  LOP3.LUT R2, R3, R2, RZ, 0x3c, !PT ;  /* 0x0000000203027212 */ /* 0x000fc800078e3cff */
[----:B------:R-:W-:Y:S01]  /*13da0*/  LOP3.LUT R3, R3, R2, RZ, 0x3c, !PT ;  /* 0x0000000203037212 */ /* 0x000fe200078e3cff */
[----:B------:R-:W-:Y:S02]  /*13db0*/  IMAD.MOV.U32 R13, RZ, RZ, R0 ;  /* 0x000000ffff0d7224 */ /* 0x000fe400078e0000 */
[----:B------:R-:W-:Y:S01]  /*13dc0*/  @P0 IMAD.WIDE.U32 R2, R27, 0x2, R2 ;  /* 0x000000021b020825 */ /* 0x000fe200078e0002 */
[----:B------:R-:W-:-:S05]  /*13dd0*/  @P0 LEA R27, R28, UR47, 0x1 ;  /* 0x0000002f1c1b0c11 */ /* 0x000fca000f8e08ff */
        /* <DEDUP_REMOVED lines=10> */
.L_x_11005:
[----:B------:R-:W-:Y:S05]  /*13e80*/  BRA `(.L_x_11006) ;  /* 0xffffffd0002c7947 */ /* 0x000fea000383ffff */
.L_x_10959:
[----:B------:R-:W-:Y:S02]  /*13e90*/  IMAD.MOV.U32 R13, RZ, RZ, R9 ;  /* 0x000000ffff0d7224 */ /* 0x000fe400078e0009 */
[----:B------:R-:W-:Y:S02]  /*13ea0*/  IMAD.MOV.U32 R12, RZ, RZ, RZ ;  /* 0x000000ffff0c7224 */ /* 0x000fe400078e00ff */
[----:B------:R-:W-:Y:S02]  /*13eb0*/  IMAD.MOV.U32 R11, RZ, RZ, 0x1c1f ;  /* 0x00001c1fff0b7424 */ /* 0x000fe400078e00ff */
[----:B------:R-:W-:Y:S02]  /*13ec0*/  IMAD.MOV.U32 R15, RZ, RZ, -0x1 ;  /* 0xffffffffff0f7424 */ /* 0x000fe400078e00ff */
[----:B------:R-:W-:Y:S02]  /*13ed0*/  VIADD R6, R21, UR42 ;  /* 0x0000002a15067c36 */ /* 0x000fe40008000000 */
[----:B------:R-:W-:-:S07]  /*13ee0*/  IMAD.MOV.U32 R24, RZ, RZ, 0x1 ;  /* 0x00000001ff187424 */ /* 0x000fce00078e00ff */
[----:B------:R-:W-:Y:S05]  /*13ef0*/  WARPSYNC.COLLECTIVE R15, `(.L_x_11007) ;  /* 0x000000000f087348 */ /* 0x000fea0003c00000 */
[----:B------:R0:W1:Y:S02]  /*13f00*/  SHFL.IDX P6, R14, R13, R12, R11 ;  /* 0x0000000c0d0e7389 */ /* 0x00006400000c000b */
[----:B01----:R-:W-:Y:S01]  /*13f10*/  ENDCOLLECTIVE ;  /* 0x000000000000791b */ /* 0x003fe20003800000 */
.L_x_11007:
[----:B------:R-:W-:Y:S02]  /*13f20*/  VIADD R5, R6, 0x20 ;  /* 0x0000002006057836 */ /* 0x000fe40000000000 */
[----:B------:R-:W-:Y:S02]  /*13f30*/  IMAD.MOV.U32 R13, RZ, RZ, R7 ;  /* 0x000000ffff0d7224 */ /* 0x000fe400078e0007 */
[----:B------:R-:W-:-:S07]  /*13f40*/  IMAD.MOV.U32 R2, RZ, RZ, R14 ;  /* 0x000000ffff027224 */ /* 0x000fce00078e000e */
[----:B------:R-:W-:Y:S05]  /*13f50*/  WARPSYNC.COLLECTIVE R15, `(.L_x_11008) ;  /* 0x000000000f087348 */ /* 0x000fea0003c00000 */
[----:B------:R0:W1:Y:S02]  /*13f60*/  SHFL.IDX P6, R14, R13, R12, R11 ;  /* 0x0000000c0d0e7389 */ /* 0x00006400000c000b */
[----:B01----:R-:W-:Y:S01]  /*13f70*/  ENDCOLLECTIVE ;  /* 0x000000000000791b */ /* 0x003fe20003800000 */
.L_x_11008:
[----:B------:R-:W-:Y:S01]  /*13f80*/  ULDC UR4, c[0x0][0x288] ;  /* 0x0000a20000047ab9 */ /* 0x000fe20000000800 */
[----:B------:R-:W-:Y:S02]  /*13f90*/  IMAD.MOV.U32 R3, RZ, RZ, R2 ;  /* 0x000000ffff037224 */ /* 0x000fe400078e0002 */
        /* <DEDUP_REMOVED lines=9> */
.L_x_11009:
        /* <DEDUP_REMOVED lines=13> */
.L_x_11010:
[----:B------:R-:W-:Y:S02]  /*14100*/  VIADD R3, R6, 0x40 ;  /* 0x0000004006037836 */ /* 0x000fe40000000000 */
[----:B------:R-:W-:Y:S01]  /*14110*/  IMAD.MOV.U32 R5, RZ, RZ, R4 ;  /* 0x000000ffff057224 */ /* 0x000fe200078e0004 */
[----:B------:R-:W-:Y:S01]  /*14120*/  @!P2 LEA R25, R28, UR47, 0x1 ;  /* 0x0000002f1c19ac11 */ /* 0x000fe2000f8e08ff */
[----:B------:R-:W-:Y:S02]  /*14130*/  IMAD.MOV.U32 R13, RZ, RZ, R9 ;  /* 0x000000ffff0d7224 */ /* 0x000fe400078e0009 */
[----:B------:R-:W-:Y:S02]  /*14140*/  IMAD.MOV.U32 R12, RZ, RZ, 0x2 ;  /* 0x00000002ff0c7424 */ /* 0x000fe400078e00ff */
[----:B------:R-:W-:-:S07]  /*14150*/  IMAD.MOV.U32 R4, RZ, RZ, R14 ;  /* 0x000000ffff047224 */ /* 0x000fce00078e000e */
[----:B------:R-:W-:Y:S05]  /*14160*/  WARPSYNC.COLLECTIVE R15, `(.L_x_11011) ;  /* 0x000000000f087348 */ /* 0x000fea0003c00000 */
[----:B------:R0:W1:Y:S02]  /*14170*/  SHFL.IDX P6, R14, R13, R12, R11 ;  /* 0x0000000c0d0e7389 */ /* 0x00006400000c000b */
[----:B01----:R-:W-:Y:S01]  /*14180*/  ENDCOLLECTIVE ;  /* 0x000000000000791b */ /* 0x003fe20003800000 */
.L_x_11011:
        /* <DEDUP_REMOVED lines=13> */
.L_x_11012:
        /* <DEDUP_REMOVED lines=8> */
.L_x_11013:
        /* <DEDUP_REMOVED lines=12> */
.L_x_11014:
[----:B------:R-:W-:-:S05]  /*143a0*/  VIADD R3, R6, 0x60 ;  /* 0x0000006006037836 */ /* 0x000fca0000000000 */
        /* <DEDUP_REMOVED lines=9> */
.L_x_11015:
        /* <DEDUP_REMOVED lines=13> */
.L_x_11016:
[----:B------:R-:W-:Y:S01]  /*14510*/  @!P2 LEA R7, R28, UR47, 0x1 ;  /* 0x0000002f1c07ac11 */ /* 0x000fe2000f8e08ff */
[----:B------:R-:W-:Y:S02]  /*14520*/  IMAD.MOV.U32 R13, RZ, RZ, R8 ;  /* 0x000000ffff0d7224 */ /* 0x000fe400078e0008 */
[----:B------:R-:W-:Y:S02]  /*14530*/  IMAD.MOV.U32 R12, RZ, RZ, 0x1 ;  /* 0x00000001ff0c7424 */ /* 0x000fe400078e00ff */
[----:B------:R-:W-:-:S07]  /*14540*/  IMAD.MOV.U32 R2, RZ, RZ, R14 ;  /* 0x000000ffff027224 */ /* 0x000fce00078e000e */
[----:B------:R-:W-:Y:S05]  /*14550*/  WARPSYNC.COLLECTIVE R15, `(.L_x_11017) ;  /* 0x000000000f087348 */ /* 0x000fea0003c00000 */
[----:B------:R0:W1:Y:S02]  /*14560*/  SHFL.IDX P6, R14, R13, R12, R11 ;  /* 0x0000000c0d0e7389 */ /* 0x00006400000c000b */
[----:B01----:R-:W-:Y:S01]  /*14570*/  ENDCOLLECTIVE ;  /* 0x000000000000791b */ /* 0x003fe20003800000 */
.L_x_11017:
        /* <DEDUP_REMOVED lines=12> */
.L_x_11018:
[----:B------:R-:W-:Y:S05]  /*14640*/  BRA `(.L_x_11019) ;  /* 0xffffffd400147947 */ /* 0x000fea000383ffff */
.L_x_10962:
[----:B0-----:R-:W-:-:S04]  /*14650*/  IMAD.U32 R3, RZ, RZ, UR47 ;  /* 0x0000002fff037e24 */ /* 0x001fc8000f8e00ff */
[----:B------:R0:W1:Y:S03]  /*14660*/  SYNCS.PHASECHK.TRANS64.TRYWAIT P1, [R3+URZ+0x2d820], R0 ;  /* 0x02d82000030075a7 */ /* 0x000066000802017f */
[----:B-1----:R-:W-:Y:S05]  /*14670*/  @!P1 NANOSLEEP.SYNCS 0x989680 ;  /* 0x009896800000995d */ /* 0x002fea0003900000 */
[----:B------:R-:W1:Y:S02]  /*14680*/  @!P1 SYNCS.PHASECHK.TRANS64 P1, [R3+URZ+0x2d820], R0 ;  /* 0x02d82000030095a7 */ /* 0x000e64000802007f */
[----:B-1----:R-:W-:Y:S05]  /*14690*/  @!P1 BRA `(.L_x_10962) ;  /* 0xfffffffc00ec9947 */ /* 0x002fea000383ffff */
[----:B------:R-:W-:Y:S05]  /*146a0*/  BRA `(.L_x_11020) ;  /* 0xffffffd400647947 */ /* 0x000fea000383ffff */
.L_x_10966:
[----:B0-----:R0:W1:Y:S02]  /*146b0*/  SYNCS.PHASECHK.TRANS64.TRYWAIT P0, [R7+URZ+0x2d840], R2 ;  /* 0x02d84002070075a7 */ /* 0x001064000800017f */
[----:B-1----:R-:W-:Y:S05]  /*146c0*/  @!P0 NANOSLEEP.SYNCS 0x989680 ;  /* 0x009896800000895d */ /* 0x002fea0003900000 */
[----:B------:R-:W1:Y:S02]  /*146d0*/  @!P0 SYNCS.PHASECHK.TRANS64 P0, [R7+URZ+0x2d840], R2 ;  /* 0x02d84002070085a7 */ /* 0x000e64000800007f */
[----:B-1----:R-:W-:Y:S05]  /*146e0*/  @!P0 BRA `(.L_x_10966) ;  /* 0xfffffffc00f08947 */ /* 0x002fea000383ffff */
[----:B------:R-:W-:Y:S05]  /*146f0*/  BRA `(.L_x_11021) ;  /* 0xffffffd8005c7947 */ /* 0x000fea000383ffff */
.L_x_10967:
        /* <DEDUP_REMOVED lines=8> */
.L_x_11023:
[----:B------:R-:W-:Y:S05]  /*14780*/  BSYNC B1 ;  /* 0x0000000000017941 */ /* 0x000fea0003800000 */
.L_x_11022:
[----:B------:R-:W0:Y:S01]  /*14790*/  S2R R27, SR_TID.X ;  /* 0x00000000001b7919 */ /* 0x000e220000002100 */
[----:B------:R-:W-:Y:S01]  /*147a0*/  IMAD.MOV.U32 R13, RZ, RZ, R8 ;  /* 0x000000ffff0d7224 */ /* 0x000fe200078e0008 */
[----:B------:R-:W-:Y:S01]  /*147b0*/  LOP3.LUT R16, R16, 0xffefffff, RZ, 0xc0, !PT ;  /* 0xffefffff10107812 */ /* 0x000fe200078ec0ff */
[----:B------:R-:W-:Y:S01]  /*147c0*/  IMAD.MOV.U32 R12, RZ, RZ, RZ ;  /* 0x000000ffff0c7224 */ /* 0x000fe200078e00ff */
[----:B------:R-:W-:Y:S01]  /*147d0*/  LEA R9, R9, UR47, 0x1 ;  /* 0x0000002f09097c11 */ /* 0x000fe2000f8e08ff */
[----:B------:R-:W-:Y:S01]  /*147e0*/  IMAD.MOV.U32 R11, RZ, RZ, 0x1c1f ;  /* 0x00001c1fff0b7424 */ /* 0x000fe200078e00ff */
[----:B------:R-:W-:Y:S01]  /*147f0*/  @P1 LOP3.LUT R16, R16, 0x100000, RZ, 0xfc, !PT ;  /* 0x0010000010101812 */ /* 0x000fe200078efcff */
[----:B------:R-:W-:Y:S02]  /*14800*/  IMAD.MOV.U32 R15, RZ, RZ, -0x1 ;  /* 0xffffffffff0f7424 */ /* 0x000fe400078e00ff */
[----:B------:R-:W-:Y:S01]  /*14810*/  IMAD.MOV.U32 R3, RZ, RZ, R14 ;  /* 0x000000ffff037224 */ /* 0x000fe200078e000e */
[----:B------:R-:W-:-:S13]  /*14820*/  LOP3.LUT P1, RZ, R16, 0x4, RZ, 0xc0, !PT ;  /* 0x0000000410ff7812 */ /* 0x000fda000782c0ff */
[----:B0-----:R-:W-:Y:S05]  /*14830*/  WARPSYNC.COLLECTIVE R15, `(.L_x_11024) ;  /* 0x000000000f087348 */ /* 0x001fea0003c00000 */
[----:B------:R1:W2:Y:S02]  /*14840*/  SHFL.IDX P6, R14, R13, R12, R11 ;  /* 0x0000000c0d0e7389 */ /* 0x0002a400000c000b */
[----:B012---:R-:W-:Y:S01]  /*14850*/  ENDCOLLECTIVE ;  /* 0x000000000000791b */ /* 0x007fe20003800000 */
.L_x_11024:
        /* <DEDUP_REMOVED lines=8> */
.L_x_11025:
        /* <DEDUP_REMOVED lines=14> */
.L_x_11026:
[----:B------:R-:W-:Y:S02]  /*149c0*/  IMAD.MOV.U32 R13, RZ, RZ, R19 ;  /* 0x000000ffff0d7224 */ /* 0x000fe400078e0013 */
[----:B------:R-:W-:Y:S02]  /*149d0*/  IMAD.MOV.U32 R12, RZ, RZ, 0x2 ;  /* 0x00000002ff0c7424 */ /* 0x000fe400078e00ff */
[----:B------:R-:W-:-:S07]  /*149e0*/  IMAD.MOV.U32 R2, RZ, RZ, R14 ;  /* 0x000000ffff027224 */ /* 0x000fce00078e000e */
[----:B------:R-:W-:Y:S05]  /*149f0*/  WARPSYNC.COLLECTIVE R15, `(.L_x_11027) ;  /* 0x000000000f087348 */ /* 0x000fea0003c00000 */
[----:B------:R0:W1:Y:S02]  /*14a00*/  SHFL.IDX P6, R14, R13, R12, R11 ;  /* 0x0000000c0d0e7389 */ /* 0x00006400000c000b */
[----:B01----:R-:W-:Y:S01]  /*14a10*/  ENDCOLLECTIVE ;  /* 0x000000000000791b */ /* 0x003fe20003800000 */
.L_x_11027:
        /* <DEDUP_REMOVED lines=13> */
.L_x_11028:
[----:B------:R-:W-:Y:S02]  /*14af0*/  IMAD.MOV.U32 R13, RZ, RZ, R19 ;  /* 0x000000ffff0d7224 */ /* 0x000fe400078e0013 */
[----:B------:R-:W-:Y:S02]  /*14b00*/  IMAD.MOV.U32 R12, RZ, RZ, 0x3 ;  /* 0x00000003ff0c7424 */ /* 0x000fe400078e00ff */
[----:B------:R-:W-:-:S07]  /*14b10*/  IMAD.MOV.U32 R2, RZ, RZ, R14 ;  /* 0x000000ffff027224 */ /* 0x000fce00078e000e */
[----:B------:R-:W-:Y:S05]  /*14b20*/  WARPSYNC.COLLECTIVE R15, `(.L_x_11029) ;  /* 0x000000000f087348 */ /* 0x000fea0003c00000 */
[----:B------:R0:W1:Y:S02]  /*14b30*/  SHFL.IDX P6, R14, R13, R12, R11 ;  /* 0x0000000c0d0e7389 */ /* 0x00006400000c000b */
[----:B01----:R-:W-:Y:S01]  /*14b40*/  ENDCOLLECTIVE ;  /* 0x000000000000791b */ /* 0x003fe20003800000 */
.L_x_11029:
        /* <DEDUP_REMOVED lines=14> */
.L_x_11030:
[----:B------:R-:W-:Y:S01]  /*14c30*/  IMAD.MOV.U32 R2, RZ, RZ, R14 ;  /* 0x000000ffff027224 */ /* 0x000fe200078e000e */
[----:B------:R-:W-:Y:S06]  /*14c40*/  BRA `(.L_x_11031) ;  /* 0xffffffd400f47947 */ /* 0x000fec000383ffff */
.L_x_10972:
[----:B-1----:R1:W2:Y:S02]  /*14c50*/  SYNCS.PHASECHK.TRANS64.TRYWAIT P0, [R7+URZ+0x2d860], R2 ;  /* 0x02d86002070075a7 */ /* 0x0022a4000800017f */
[----:B--2---:R-:W-:Y:S05]  /*14c60*/  @!P0 NANOSLEEP.SYNCS 0x989680 ;  /* 0x009896800000895d */ /* 0x004fea0003900000 */
[----:B------:R-:W2:Y:S02]  /*14c70*/  @!P0 SYNCS.PHASECHK.TRANS64 P0, [R7+URZ+0x2d860], R2 ;  /* 0x02d86002070085a7 */ /* 0x000ea4000800007f */
[----:B--2---:R-:W-:Y:S05]  /*14c80*/  @!P0 BRA `(.L_x_10972) ;  /* 0xfffffffc00f08947 */ /* 0x004fea000383ffff */
[----:B------:R-:W-:Y:S05]  /*14c90*/  BRA `(.L_x_11032) ;  /* 0xffffffd800547947 */ /* 0x000fea000383ffff */
.L_x_10973:
        /* <DEDUP_REMOVED lines=8> */
.L_x_11034:
[----:B------:R-:W-:Y:S05]  /*14d20*/  BSYNC B1 ;  /* 0x0000000000017941 */ /* 0x000fea0003800000 */
.L_x_11033:
        /* <DEDUP_REMOVED lines=9> */
.L_x_11035:
[----:B------:R-:W-:Y:S02]  /*14dc0*/  IMAD.MOV.U32 R13, RZ, RZ, R18 ;  /* 0x000000ffff0d7224 */ /* 0x000fe400078e0012 */
[----:B------:R-:W-:Y:S01]  /*14dd0*/  IMAD.MOV.U32 R12, RZ, RZ, 0x1 ;  /* 0x00000001ff0c7424 */ /* 0x000fe200078e00ff */
[----:B------:R-:W-:-:S13]  /*14de0*/  IADD3 R2, P0, R14, R4, RZ ;  /* 0x000000040e027210 */ /* 0x000fda0007f1e0ff */
[----:B------:R-:W-:Y:S05]  /*14df0*/  WARPSYNC.COLLECTIVE R15, `(.L_x_11036) ;  /* 0x000000000f087348 */ /* 0x000fea0003c00000 */
[----:B------:R0:W1:Y:S02]  /*14e00*/  SHFL.IDX P6, R14, R13, R12, R11 ;  /* 0x0000000c0d0e7389 */ /* 0x00006400000c000b */
[----:B01----:R-:W-:Y:S01]  /*14e10*/  ENDCOLLECTIVE ;  /* 0x000000000000791b */ /* 0x003fe20003800000 */
.L_x_11036:
        /* <DEDUP_REMOVED lines=15> */
.L_x_11037:
[----:B------:R-:W-:Y:S02]  /*14f10*/  IMAD.MOV.U32 R13, RZ, RZ, R18 ;  /* 0x000000ffff0d7224 */ /* 0x000fe400078e0012 */
[----:B------:R-:W-:Y:S01]  /*14f20*/  IMAD.MOV.U32 R12, RZ, RZ, 0x2 ;  /* 0x00000002ff0c7424 */ /* 0x000fe200078e00ff */
[----:B------:R-:W-:-:S13]  /*14f30*/  IADD3 R2, P0, R14, R4, RZ ;  /* 0x000000040e027210 */ /* 0x000fda0007f1e0ff */
[----:B------:R-:W-:Y:S05]  /*14f40*/  WARPSYNC.COLLECTIVE R15, `(.L_x_11038) ;  /* 0x000000000f087348 */ /* 0x000fea0003c00000 */
[----:B------:R0:W1:Y:S02]  /*14f50*/  SHFL.IDX P6, R14, R13, R12, R11 ;  /* 0x0000000c0d0e7389 */ /* 0x00006400000c000b */
[----:B01----:R-:W-:Y:S01]  /*14f60*/  ENDCOLLECTIVE ;  /* 0x000000000000791b */ /* 0x003fe20003800000 */
.L_x_11038:
        /* <DEDUP_REMOVED lines=15> */
.L_x_11039:
[----:B------:R-:W-:Y:S02]  /*15060*/  IMAD.MOV.U32 R13, RZ, RZ, R18 ;  /* 0x000000ffff0d7224 */ /* 0x000fe400078e0012 */
[----:B------:R-:W-:Y:S01]  /*15070*/  IMAD.MOV.U32 R12, RZ, RZ, 0x3 ;  /* 0x00000003ff0c7424 */ /* 0x000fe200078e00ff */
[----:B------:R-:W-:-:S13]  /*15080*/  IADD3 R2, P0, R14, R4, RZ ;  /* 0x000000040e027210 */ /* 0x000fda0007f1e0ff */
[----:B------:R-:W-:Y:S05]  /*15090*/  WARPSYNC.COLLECTIVE R15, `(.L_x_11040) ;  /* 0x000000000f087348 */ /* 0x000fea0003c00000 */
[----:B------:R0:W1:Y:S02]  /*150a0*/  SHFL.IDX P6, R14, R13, R12, R11 ;  /* 0x0000000c0d0e7389 */ /* 0x00006400000c000b */
[----:B01----:R-:W-:Y:S01]  /*150b0*/  ENDCOLLECTIVE ;  /* 0x000000000000791b */ /* 0x003fe20003800000 */
.L_x_11040:
        /* <DEDUP_REMOVED lines=12> */
.L_x_11041:
[----:B------:R-:W-:Y:S01]  /*15180*/  @!PT LDS RZ, [RZ] ;  /* 0x00000000fffff984 */ /* 0x000fe20000000800 */
[----:B------:R-:W-:Y:S01]  /*15190*/  @!PT LDS RZ, [RZ] ;  /* 0x00000000fffff984 */ /* 0x000fe20000000800 */
[----:B------:R-:W-:Y:S01]  /*151a0*/  @!PT LDS RZ, [RZ] ;  /* 0x00000000fffff984 */ /* 0x000fe20000000800 */
[----:B------:R0:W-:Y:S01]  /*151b0*/  LDGSTS.E.BYPASS.LTC128B.128 [R8+0x3400], desc[UR36][R2.64+0x40], !P0 ;  /* 0x0340004002087fae */ /* 0x0001e2000c101d64 */
[----:B------:R-:W-:-:S13]  /*151c0*/  ISETP.LT.OR P0, PT, R0, 0x41, P1 ;  /* 0x000000410000780c */ /* 0x000fda0000f01670 */
[----:B------:R0:W-:Y:S01]  /*151d0*/  LDGSTS.E.BYPASS.LTC128B.128 [R8+0x5400], desc[UR36][R2.64+0x80], !P0 ;  /* 0x0540008002087fae */ /* 0x0001e2000c101d64 */
[----:B------:R-:W-:Y:S05]  /*151e0*/  BRA `(.L_x_11042) ;  /* 0xffffffd400947947 */ /* 0x000fea000383ffff */
.L_x_10979:
[----:B0-----:R0:W1:Y:S02]  /*151f0*/  SYNCS.PHASECHK.TRANS64.TRYWAIT P0, [R0+URZ+0x2d860], R3 ;  /* 0x02d86003000075a7 */ /* 0x001064000800017f */
[----:B-1----:R-:W-:Y:S05]  /*15200*/  @!P0 NANOSLEEP.SYNCS 0x989680 ;  /* 0x009896800000895d */ /* 0x002fea0003900000 */
[----:B------:R-:W1:Y:S02]  /*15210*/  @!P0 SYNCS.PHASECHK.TRANS64 P0, [R0+URZ+0x2d860], R3 ;  /* 0x02d86003000085a7 */ /* 0x000e64000800007f */
[----:B-1----:R-:W-:Y:S05]  /*15220*/  @!P0 BRA `(.L_x_10979) ;  /* 0xfffffffc00f08947 */ /* 0x002fea000383ffff */
[----:B------:R-:W-:Y:S05]  /*15230*/  BRA `(.L_x_11043) ;  /* 0xffffffd800907947 */ /* 0x000fea000383ffff */
.L_x_10980:
        /* <DEDUP_REMOVED lines=8> */
.L_x_11045:
[----:B------:R-:W-:Y:S05]  /*152c0*/  BSYNC B0 ;  /* 0x0000000000007941 */ /* 0x000fea0003800000 */
.L_x_11044:
[----:B------:R-:W0:Y:S01]  /*152d0*/  S2R R2, SR_TID.X ;  /* 0x0000000000027919 */ /* 0x000e220000002100 */
[----:B------:R-:W-:Y:S01]  /*152e0*/  IMAD.MOV.U32 R13, RZ, RZ, R17 ;  /* 0x000000ffff0d7224 */ /* 0x000fe200078e0011 */
[----:B------:R-:W-:Y:S01]  /*152f0*/  LEA R4, R4, UR47, 0x1 ;  /* 0x0000002f04047c11 */ /* 0x000fe2000f8e08ff */
[----:B------:R-:W-:Y:S02]  /*15300*/  IMAD.MOV.U32 R12, RZ, RZ, RZ ;  /* 0x000000ffff0c7224 */ /* 0x000fe400078e00ff */
[----:B------:R-:W-:Y:S02]  /*15310*/  IMAD.MOV.U32 R11, RZ, RZ, 0x1c1f ;  /* 0x00001c1fff0b7424 */ /* 0x000fe400078e00ff */
[----:B------:R-:W-:Y:S02]  /*15320*/  IMAD.MOV.U32 R15, RZ, RZ, -0x1 ;  /* 0xffffffffff0f7424 */ /* 0x000fe400078e00ff */
[----:B------:R-:W-:-:S07]  /*15330*/  IMAD.MOV.U32 R3, RZ, RZ, R14 ;  /* 0x000000ffff037224 */ /* 0x000fce00078e000e */
[----:B0-----:R-:W-:Y:S05]  /*15340*/  WARPSYNC.COLLECTIVE R15, `(.L_x_11046) ;  /* 0x000000000f087348 */ /* 0x001fea0003c00000 */
[----:B------:R1:W2:Y:S02]  /*15350*/  SHFL.IDX P6, R14, R13, R12, R11 ;  /* 0x0000000c0d0e7389 */ /* 0x0002a400000c000b */
[----:B012---:R-:W-:Y:S01]  /*15360*/  ENDCOLLECTIVE ;  /* 0x000000000000791b */ /* 0x007fe20003800000 */
.L_x_11046:
[----:B------:R-:W-:Y:S02]  /*15370*/  ULDC UR4, c[0x0][0x2f4] ;  /* 0x0000bd0000047ab9 */ /* 0x000fe40000000800 */
[----:B------:R-:W-:-:S04]  /*15380*/  ISETP.GE.AND P2, PT, R9, UR4, PT ;  /* 0x0000000409007c0c */ /* 0x000fc8000bf46270 */
[----:B------:R-:W-:Y:S01]  /*15390*/  ISETP.LT.OR P3, PT, R5, 0x1, P2 ;  /* 0x000000010500780c */ /* 0x000fe20001761670 */
[----:B------:R-:W-:Y:S02]  /*153a0*/  IMAD.MOV.U32 R13, RZ, RZ, R18 ;  /* 0x000000ffff0d7224 */ /* 0x000fe400078e0012 */
        /* <DEDUP_REMOVED lines=11> */
.L_x_11047:
        /* <DEDUP_REMOVED lines=17> */
.L_x_11048:
        /* <DEDUP_REMOVED lines=8> */
.L_x_11049:
        /* <DEDUP_REMOVED lines=15> */
.L_x_11050:
[----:B------:R-:W-:Y:S02]  /*156e0*/  IMAD.MOV.U32 R3, RZ, RZ, R7 ;  /* 0x000000ffff037224 */ /* 0x000fe400078e0007 */
[----:B------:R-:W-:Y:S02]  /*156f0*/  IMAD.MOV.U32 R13, RZ, RZ, R18 ;  /* 0x000000ffff0d7224 */ /* 0x000fe400078e0012 */
[----:B------:R-:W-:Y:S02]  /*15700*/  IMAD.MOV.U32 R12, RZ, RZ, 0x3 ;  /* 0x00000003ff0c7424 */ /* 0x000fe400078e00ff */
[----:B------:R-:W-:-:S07]  /*15710*/  IMAD.MOV.U32 R8, RZ, RZ, R14 ;  /* 0x000000ffff087224 */ /* 0x000fce00078e000e */
[----:B------:R-:W-:Y:S05]  /*15720*/  WARPSYNC.COLLECTIVE R15, `(.L_x_11051) ;  /* 0x000000000f087348 */ /* 0x000fea0003c00000 */
[----:B------:R0:W1:Y:S02]  /*15730*/  SHFL.IDX P6, R14, R13, R12, R11 ;  /* 0x0000000c0d0e7389 */ /* 0x00006400000c000b */
[----:B01----:R-:W-:Y:S01]  /*15740*/  ENDCOLLECTIVE ;  /* 0x000000000000791b */ /* 0x003fe20003800000 */
.L_x_11051:
        /* <DEDUP_REMOVED lines=13> */
.L_x_11052:
[----:B------:R-:W-:Y:S05]  /*15820*/  BRA `(.L_x_11053) ;  /* 0xffffffd400d87947 */ /* 0x000fea000383ffff */
.L_x_10983:
[----:B0-----:R0:W1:Y:S02]  /*15830*/  SYNCS.PHASECHK.TRANS64.TRYWAIT P0, [R7+URZ+0x2d820], R6 ;  /* 0x02d82006070075a7 */ /* 0x001064000800017f */
[----:B-1----:R-:W-:Y:S05]  /*15840*/  @!P0 NANOSLEEP.SYNCS 0x989680 ;  /* 0x009896800000895d */ /* 0x002fea0003900000 */
[----:B------:R-:W1:Y:S02]  /*15850*/  @!P0 SYNCS.PHASECHK.TRANS64 P0, [R7+URZ+0x2d820], R6 ;  /* 0x02d82006070085a7 */ /* 0x000e64000800007f */
[----:B-1----:R-:W-:Y:S05]  /*15860*/  @!P0 BRA `(.L_x_10983) ;  /* 0xfffffffc00f08947 */ /* 0x002fea000383ffff */
[----:B------:R-:W-:Y:S05]  /*15870*/  BRA `(.L_x_11054) ;  /* 0xffffffd800547947 */ /* 0x000fea000383ffff */
.L_x_10984:
        /* <DEDUP_REMOVED lines=11> */
.L_x_11056:
[----:B------:R-:W-:Y:S05]  /*15930*/  BSYNC B0 ;  /* 0x0000000000007941 */ /* 0x000fea0003800000 */
.L_x_11055:
[----:B------:R-:W-:Y:S05]  /*15940*/  BRA `(.L_x_11057) ;  /* 0xffffffd800387947 */ /* 0x000fea000383ffff */
.L_x_10985:
[----:B------:R-:W-:Y:S01]  /*15950*/  BSSY B0, `(.L_x_11058) ;  /* 0x0000006000007945 */ /* 0x000fe20003800000 */
[----:B------:R-:W-:-:S07]  /*15960*/  IMAD.MOV.U32 R15, RZ, RZ, -0x1 ;  /* 0xffffffffff0f7424 */ /* 0x000fce00078e00ff */
[----:B01---5:R-:W-:Y:S05]  /*15970*/  WARPSYNC.COLLECTIVE R15, `(.L_x_11059) ;  /* 0x000000000f0c7348 */ /* 0x023fea0003c00000 */
[----:B------:R-:W-:Y:S02]  /*15980*/  ELECT P6, UR62, PT ;  /* 0x00000000003e782f */ /* 0x000fe400038c0000 */
[----:B------:R-:W-:Y:S01]  /*15990*/  MOV R14, UR62 ;  /* 0x0000003e000e7c02 */ /* 0x000fe20008000f00 */
[----:B01---5:R-:W-:Y:S10]  /*159a0*/  ENDCOLLECTIVE ;  /* 0x000000000000791b */ /* 0x023ff40003800000 */
.L_x_11059:
[----:B------:R-:W-:Y:S05]  /*159b0*/  BSYNC B0 ;  /* 0x0000000000007941 */ /* 0x000fea0003800000 */
.L_x_11058:
[----:B------:R-:W-:Y:S05]  /*159c0*/  BRA `(.L_x_11060) ;  /* 0xffffffd8002c7947 */ /* 0x000fea000383ffff */
.L_x_10987:
[----:B-1----:R1:W2:Y:S02]  /*159d0*/  SYNCS.PHASECHK.TRANS64.TRYWAIT P1, [R5+URZ+0x2d840], R4 ;  /* 0x02d84004050075a7 */ /* 0x0022a4000802017f */
[----:B--2---:R-:W-:Y:S05]  /*159e0*/  @!P1 NANOSLEEP.SYNCS 0x989680 ;  /* 0x009896800000995d */ /* 0x004fea0003900000 */
[----:B------:R-:W2:Y:S02]  /*159f0*/  @!P1 SYNCS.PHASECHK.TRANS64 P1, [R5+URZ+0x2d840], R4 ;  /* 0x02d84004050095a7 */ /* 0x000ea4000802007f */
[----:B--2---:R-:W-:Y:S05]  /*15a00*/  @!P1 BRA `(.L_x_10987) ;  /* 0xfffffffc00f09947 */ /* 0x004fea000383ffff */
[----:B------:R-:W-:Y:S05]  /*15a10*/  BRA `(.L_x_11061) ;  /* 0xffffffd800547947 */ /* 0x000fea000383ffff */
.L_x_10989:
[----:B--2---:R2:W3:Y:S02]  /*15a20*/  SYNCS.PHASECHK.TRANS64.TRYWAIT P1, [R3+URZ+0x2d840], R0 ;  /* 0x02d84000030075a7 */ /* 0x0044e4000802017f */
[----:B---3--:R-:W-:Y:S05]  /*15a30*/  @!P1 NANOSLEEP.SYNCS 0x989680 ;  /* 0x009896800000995d */ /* 0x008fea0003900000 */
[----:B------:R-:W3:Y:S02]  /*15a40*/  @!P1 SYNCS.PHASECHK.TRANS64 P1, [R3+URZ+0x2d840], R0 ;  /* 0x02d84000030095a7 */ /* 0x000ee4000802007f */
[----:B---3--:R-:W-:Y:S05]  /*15a50*/  @!P1 BRA `(.L_x_10989) ;  /* 0xfffffffc00f09947 */ /* 0x008fea000383ffff */
[----:B------:R-:W-:Y:S05]  /*15a60*/  BRA `(.L_x_11062) ;  /* 0xffffffd800607947 */ /* 0x000fea000383ffff */
.L_x_10991:
[----:B---3--:R3:W4:Y:S02]  /*15a70*/  SYNCS.PHASECHK.TRANS64.TRYWAIT P1, [R5+URZ+0x2d860], R4 ;  /* 0x02d86004050075a7 */ /* 0x008724000802017f */
[----:B----4-:R-:W-:Y:S05]  /*15a80*/  @!P1 NANOSLEEP.SYNCS 0x989680 ;  /* 0x009896800000995d */ /* 0x010fea0003900000 */
[----:B------:R-:W4:Y:S02]  /*15a90*/  @!P1 SYNCS.PHASECHK.TRANS64 P1, [R5+URZ+0x2d860], R4 ;  /* 0x02d86004050095a7 */ /* 0x000f24000802007f */
[----:B----4-:R-:W-:Y:S05]  /*15aa0*/  @!P1 BRA `(.L_x_10991) ;  /* 0xfffffffc00f09947 */ /* 0x010fea000383ffff */
[----:B------:R-:W-:Y:S05]  /*15ab0*/  BRA `(.L_x_11063) ;  /* 0xffffffd8005c7947 */ /* 0x000fea000383ffff */
.L_x_11064:
        /* <DEDUP_REMOVED lines=12> */
.L_x_15986:


//--------------------- .text._ZN7cutlass13device_kernelIN5flash11enable_sm90INS1_16FlashAttnFwdSm90INS1_25CollectiveMainloopFwdSm90ILi2EN4cute5tupleIJNS5_1CILi1EEES8_S8_EEENS6_IJNS7_ILi192EEENS7_ILi128EEENS7_ILi96EEEEEELi96ENS_10bfloat16_tEfNS_4arch4Sm90ELb0ELb1ELb0ELb1ELb1ELb0ELb0ELb0ELb1ELb1ELb1ELb0EEENS1_21CollectiveEpilogueFwdINS6_IJSA_SC_SB_EEES9_SE_SG_Li384ELb1ELb1ELb1ELb0EEENS1_36VarlenDynamicPersistentTileSchedulerILi192ELi128ELi384ELi128ELb1ELb1ELb1ELb1ELb0ELb1EEEEEEEEEvNT_6ParamsE --------------------------
	.section	.text._ZN7cutlass13device_kernelIN5flash11enable_sm90INS1_16FlashAttnFwdSm90INS1_25CollectiveMainloopFwdSm90ILi2EN4cute5tupleIJNS5_1CILi1EEES8_S8_EEENS6_IJNS7_ILi192EEENS7_ILi128EEENS7_ILi96EEEEEELi96ENS_10bfloat16_tEfNS_4arch4Sm90ELb0ELb1ELb0ELb1ELb1ELb0ELb0ELb0ELb1ELb1ELb1ELb0EEENS1_21CollectiveEpilogueFwdINS6_IJSA_SC_SB_EEES9_SE_SG_Li384ELb1ELb1ELb1ELb0EEENS1_36VarlenDynamicPersistentTileSchedulerILi192ELi128ELi384ELi128ELb1ELb1ELb1ELb1ELb0ELb1EEEEEEEEEvNT_6ParamsE,"ax",@progbits
	.align	128
.text._ZN7cutlass13device_kernelIN5flash11enable_sm90INS1_16FlashAttnFwdSm90INS1_25CollectiveMainloopFwdSm90ILi2EN4cute5tupleIJNS5_1CILi1EEES8_S8_EEENS6_IJNS7_ILi192EEENS7_ILi128EEENS7_ILi96EEEEEELi96ENS_10bfloat16_tEfNS_4arch4Sm90ELb0ELb1ELb0ELb1ELb1ELb0ELb0ELb0ELb1ELb1ELb1ELb0EEENS1_21CollectiveEpilogueFwdINS6_IJSA_SC_SB_EEES9_SE_SG_Li384ELb1ELb1ELb1ELb0EEENS1_36VarlenDynamicPersistentTileSchedulerILi192ELi128ELi384ELi128ELb1ELb1ELb1ELb1ELb0ELb1EEEEEEEEEvNT_6ParamsE:
        .type           _ZN7cutlass13device_kernelIN5flash11enable_sm90INS1_16FlashAttnFwdSm90INS1_25CollectiveMainloopFwdSm90ILi2EN4cute5tupleIJNS5_1CILi1EEES8_S8_EEENS6_IJNS7_ILi192EEENS7_ILi128EEENS7_ILi96EEEEEELi96ENS_10bfloat16_tEfNS_4arch4Sm90ELb0ELb1ELb0ELb1ELb1ELb0ELb0ELb0ELb1ELb1ELb1ELb0EEENS1_21CollectiveEpilogueFwdINS6_IJSA_SC_SB_EEES9_SE_SG_Li384ELb1ELb1ELb1ELb0EEENS1_36VarlenDynamicPersistentTileSchedulerILi192ELi128ELi384ELi128ELb1ELb1ELb1ELb1ELb0ELb1EEEEEEEEEvNT_6ParamsE,@function
        .size           _ZN7cutlass13device_kernelIN5flash11enable_sm90INS1_16FlashAttnFwdSm90INS1_25CollectiveMainloopFwdSm90ILi2EN4cute5tupleIJNS5_1CILi1EEES8_S8_EEENS6_IJNS7_ILi192EEENS7_ILi128EEENS7_ILi96EEEEEELi96ENS_10bfloat16_tEfNS_4arch4Sm90ELb0ELb1ELb0ELb1ELb1ELb0ELb0ELb0ELb1ELb1ELb1ELb0EEENS1_21CollectiveEpilogueFwdINS6_IJSA_SC_SB_EEES9_SE_SG_Li384ELb1ELb1ELb1ELb0EEENS1_36VarlenDynamicPersistentTileSchedulerILi192ELi128ELi384ELi128ELb1ELb1ELb1ELb1ELb0ELb1EEEEEEEEEvNT_6ParamsE,(.L_x_15987 - _ZN7cutlass13device_kernelIN5flash11enable_sm90INS1_16FlashAttnFwdSm90INS1_25CollectiveMainloopFwdSm90ILi2EN4cute5tupleIJNS5_1CILi1EEES8_S8_EEENS6_IJNS7_ILi192EEENS7_ILi128EEENS7_ILi96EEEEEELi96ENS_10bfloat16_tEfNS_4arch4Sm90ELb0ELb1ELb0ELb1ELb1ELb0ELb0ELb0ELb1ELb1ELb1ELb0EEENS1_21CollectiveEpilogueFwdINS6_IJSA_SC_SB_EEES9_SE_SG_Li384ELb1ELb1ELb1ELb0EEENS1_36VarlenDynamicPersistentTileSchedulerILi192ELi128ELi384ELi128ELb1ELb1ELb1ELb1ELb0ELb1EEEEEEEEEvNT_6ParamsE)
        .other          _ZN7cutlass13device_kernelIN5flash11enable_sm90INS1_16FlashAttnFwdSm90INS1_25CollectiveMainloopFwdSm90ILi2EN4cute5tupleIJNS5_1CILi1EEES8_S8_EEENS6_IJNS7_ILi192EEENS7_ILi128EEENS7_ILi96EEEEEELi96ENS_10bfloat16_tEfNS_4arch4Sm90ELb0ELb1ELb0ELb1ELb1ELb0ELb0ELb0ELb1ELb1ELb1ELb0EEENS1_21CollectiveEpilogueFwdINS6_IJSA_SC_SB_EEES9_SE_SG_Li384ELb1ELb1ELb1ELb0EEENS1_36VarlenDynamicPersistentTileSchedulerILi192ELi128ELi384ELi128ELb1ELb1ELb1ELb1ELb0ELb1EEEEEEEEEvNT_6ParamsE,@"STO_CUDA_ENTRY STV_DEFAULT"
_ZN7cutlass13device_kernelIN5flash11enable_sm90INS1_16FlashAttnFwdSm90INS1_25CollectiveMainloopFwdSm90ILi2EN4cute5tupleIJNS5_1CILi1EEES8_S8_EEENS6_IJNS7_ILi192EEENS7_ILi128EEENS7_ILi96EEEEEELi96ENS_10bfloat16_tEfNS_4arch4Sm90ELb0ELb1ELb0ELb1ELb1ELb0ELb0ELb0ELb1ELb1ELb1ELb0EEENS1_21CollectiveEpilogueFwdINS6_IJSA_SC_SB_EEES9_SE_SG_Li384ELb1ELb1ELb1ELb0EEENS1_36VarlenDynamicPersistentTileSchedulerILi192ELi128ELi384ELi128ELb1ELb1ELb1ELb1ELb0ELb1EEEEEEEEEvNT_6ParamsE:
        /* <DEDUP_REMOVED lines=45> */
.L_x_11065:
        /* <DEDUP_REMOVED lines=22> */
.L_x_11066:
        /* <DEDUP_REMOVED lines=18> */
.L_x_11067:
        /* <DEDUP_REMOVED lines=22> */
.L_x_11068:
        /* <DEDUP_REMOVED lines=23> */
.L_x_11069:
        /* <DEDUP_REMOVED lines=8> */
.L_x_11071:
        /* <DEDUP_REMOVED lines=18> */
[----:B------:R-:W-:Y:S01]  /*09c0*/  VIADD R13, R2, 0xffffff80 ;  /* 0xffffff80020d7836 */ /* 0x000fe20000000000 */
[----:B------:R-:W-:Y:S01]  /*09d0*/  R2UR UR6, R9 ;  /* 0x00000000090672ca */ /* 0x000fe200000e0000 */
[----:B------:R-:W-:Y:S01]  /*09e0*/  IMAD.MOV.U32 R19, RZ, RZ, 0x40 ;  /* 0x00000040ff137424 */ /* 0x000fe200078e00ff */
[----:B------:R-:W-:Y:S01]  /*09f0*/  R2UR UR5, R10 ;  /* 0x000000000a0572ca */ /* 0x000fe200000e0000 */
[----:B------:R-:W-:Y:S01]  /*0a00*/  ULOP3.LUT UR52, UR44, 0x1, URZ, 0xfc, !UPT ;  /* 0x000000012c347892 */ /* 0x000fe2000f8efc3f */
[----:B------:R-:W-:Y:S01]  /*0a10*/  SHF.R.S32.HI R0, RZ, 0x1f, R13 ;  /* 0x0000001fff007819 */ /* 0x000fe2000001140d */
[----:B------:R-:W-:Y:S01]  /*0a20*/  UMOV UR51, URZ ;  /* 0x0000003f00337c82 */ /* 0x000fe20008000000 */
[----:B------:R-:W-:Y:S01]  /*0a30*/  R2UR UR7, R11 ;  /* 0x000000000b0772ca */ /* 0x000fe200000e0000 */
[----:B------:R-:W-:Y:S01]  /*0a40*/  UMOV UR50, URZ ;  /* 0x0000003f00327c82 */ /* 0x000fe20008000000 */
[CC--:B------:R-:W-:Y:S01]  /*0a50*/  LEA.HI R3, R0.reuse, R13.reuse, RZ, 0x4 ;  /* 0x0000000d00037211 */ /* 0x0c0fe200078f20ff */
[----:B------:R-:W-:Y:S01]  /*0a60*/  UMOV UR49, URZ ;  /* 0x0000003f00317c82 */ /* 0x000fe20008000000 */
[----:B------:R-:W-:-:S02]  /*0a70*/  LEA.HI R2, R0, R13, RZ, 0x7 ;  /* 0x0000000d00027211 */ /* 0x000fc400078f38ff */
[----:B------:R-:W-:Y:S02]  /*0a80*/  LOP3.LUT R4, R3, 0xfffffff0, RZ, 0xc0, !PT ;  /* 0xfffffff003047812 */ /* 0x000fe400078ec0ff */
[----:B------:R-:W-:Y:S02]  /*0a90*/  SHF.R.S32.HI R6, RZ, 0x4, R3 ;  /* 0x00000004ff067819 */ /* 0x000fe40000011403 */
[----:B------:R-:W-:Y:S01]  /*0aa0*/  LOP3.LUT R153, R2, 0xffffff80, RZ, 0xc0, !PT ;  /* 0xffffff8002997812 */ /* 0x000fe200078ec0ff */
[----:B------:R-:W-:Y:S01]  /*0ab0*/  IMAD.IADD R4, R13, 0x1, -R4 ;  /* 0x000000010d047824 */ /* 0x000fe200078e0a04 */
[----:B------:R-:W-:Y:S02]  /*0ac0*/  LEA.HI R3, R3, R6, RZ, 0x1 ;  /* 0x0000000603037211 */ /* 0x000fe400078f08ff */
[----:B------:R-:W-:Y:S01]  /*0ad0*/  LEA.HI R7, R0, R13, RZ, 0x5 ;  /* 0x0000000d00077211 */ /* 0x000fe200078f28ff */
[----:B------:R-:W-:Y:S01]  /*0ae0*/  IMAD.IADD R153, R13, 0x1, -R153 ;  /* 0x000000010d997824 */ /* 0x000fe200078e0a99 */
[----:B------:R-:W-:-:S02]  /*0af0*/  LOP3.LUT R5, R3, 0x1ffffffe, RZ, 0xc0, !PT ;  /* 0x1ffffffe03057812 */ /* 0x000fc400078ec0ff */
[----:B------:R-:W-:Y:S02]  /*0b00*/  SHF.R.S32.HI R3, RZ, 0x1f, R4 ;  /* 0x0000001fff037819 */ /* 0x000fe40000011404 */
[----:B------:R-:W-:Y:S01]  /*0b10*/  SHF.R.S32.HI R8, RZ, 0x1f, R153 ;  /* 0x0000001fff087819 */ /* 0x000fe20000011499 */
[----:B------:R-:W-:Y:S01]  /*0b20*/  IMAD.IADD R5, R6, 0x1, -R5 ;  /* 0x0000000106057824 */ /* 0x000fe200078e0a05 */
[----:B------:R-:W-:Y:S02]  /*0b30*/  LEA.HI R3, R3, R4, RZ, 0x3 ;  /* 0x0000000403037211 */ /* 0x000fe400078f18ff */
[----:B------:R-:W-:Y:S01]  /*0b40*/  LEA.HI R9, R8, R153, RZ, 0x2 ;  /* 0x0000009908097211 */ /* 0x000fe200078f10ff */
[----:B------:R-:W-:Y:S01]  /*0b50*/  IMAD.SHL.U32 R5, R5, 0x8, RZ ;  /* 0x0000000805057824 */ /* 0x000fe200078e00ff */
[----:B------:R-:W-:Y:S01]  /*0b60*/  SHF.R.S32.HI R7, RZ, 0x5, R7 ;  /* 0x00000005ff077819 */ /* 0x000fe20000011407 */
[----:B------:R-:W-:Y:S01]  /*0b70*/  IMAD.SHL.U32 R6, R3, 0x40, RZ ;  /* 0x0000004003067824 */ /* 0x000fe200078e00ff */
[----:B------:R-:W-:-:S02]  /*0b80*/  SHF.R.S32.HI R10, RZ, 0x2, R9 ;  /* 0x00000002ff0a7819 */ /* 0x000fc40000011409 */
[----:B------:R-:W-:Y:S01]  /*0b90*/  SHF.R.S32.HI R11, RZ, 0x1f, R9 ;  /* 0x0000001fff0b7819 */ /* 0x000fe20000011409 */
[----:B------:R-:W-:Y:S01]  /*0ba0*/  IMAD R12, R7, 0x10, R4 ;  /* 0x00000010070c7824 */ /* 0x000fe200078e0204 */
[----:B------:R-:W-:Y:S02]  /*0bb0*/  LOP3.LUT R3, R3, 0xfffffff8, RZ, 0xc0, !PT ;  /* 0xfffffff803037812 */ /* 0x000fe400078ec0ff */
[----:B------:R-:W-:Y:S02]  /*0bc0*/  SHF.R.S32.HI R14, RZ, 0x7, R2 ;  /* 0x00000007ff0e7819 */ /* 0x000fe40000011402 */
[----:B------:R-:W-:Y:S01]  /*0bd0*/  LEA.HI R11, R11, R10, RZ, 0x3 ;  /* 0x0000000a0b0b7211 */ /* 0x000fe200078f18ff */
[----:B------:R-:W-:Y:S01]  /*0be0*/  IMAD.IADD R3, R4, 0x1, -R3 ;  /* 0x0000000104037824 */ /* 0x000fe200078e0a03 */
[----:B------:R-:W-:Y:S01]  /*0bf0*/  LEA.HI R8, R8, R153, RZ, 0x5 ;  /* 0x0000009908087211 */ /* 0x000fe200078f28ff */
[----:B------:R-:W-:Y:S01]  /*0c00*/  IMAD.HI R4, R14, 0x55555556, RZ ;  /* 0x555555560e047827 */ /* 0x000fe200078e02ff */
[----:B------:R-:W-:-:S02]  /*0c10*/  LOP3.LUT R11, R11, 0xfffffff8, RZ, 0xc0, !PT ;  /* 0xfffffff80b0b7812 */ /* 0x000fc400078ec0ff */
[----:B------:R-:W-:Y:S01]  /*0c20*/  LOP3.LUT R6, R6, 0x7ffffe00, RZ, 0xc0, !PT ;  /* 0x7ffffe0006067812 */ /* 0x000fe200078ec0ff */
[----:B------:R-:W-:Y:S01]  /*0c30*/  IMAD.SHL.U32 R2, R3, 0x40, RZ ;  /* 0x0000004003027824 */ /* 0x000fe200078e00ff */
[----:B------:R-:W-:Y:S01]  /*0c40*/  LEA.HI R4, R4, R4, RZ, 0x1 ;  /* 0x0000000404047211 */ /* 0x000fe200078f08ff */
[----:B------:R-:W-:Y:S01]  /*0c50*/  IMAD.IADD R11, R10, 0x1, -R11 ;  /* 0x000000010a0b7824 */ /* 0x000fe200078e0a0b */
[----:B------:R-:W-:Y:S01]  /*0c60*/  SHF.R.S32.HI R8, RZ, 0x5, R8 ;  /* 0x00000005ff087819 */ /* 0x000fe20000011408 */
[----:B------:R-:W-:Y:S01]  /*0c70*/  IMAD R6, R7, 0x400, R6 ;  /* 0x0000040007067824 */ /* 0x000fe200078e0206 */
[----:B------:R-:W-:Y:S01]  /*0c80*/  LOP3.LUT R2, R2, 0x1c0, RZ, 0xc0, !PT ;  /* 0x000001c002027812 */ /* 0x000fe200078ec0ff */
[--C-:B------:R-:W-:Y:S01]  /*0c90*/  IMAD.U32 R7, R12, 0x20, R5.reuse ;  /* 0x000000200c077824 */ /* 0x100fe200078e0005 */
[----:B------:R-:W-:Y:S01]  /*0ca0*/  LEA.HI R0, R0, R13, RZ, 0x2 ;  /* 0x0000000d00007211 */ /* 0x000fe200078f10ff */
[----:B------:R-:W-:Y:S01]  /*0cb0*/  IMAD R4, R4, -0x3, R14 ;  /* 0xfffffffd04047824 */ /* 0x000fe200078e020e */
[----:B------:R-:W-:Y:S01]  /*0cc0*/  LOP3.LUT R5, R2, 0x8, R5, 0xf8, !PT ;  /* 0x0000000802057812 */ /* 0x000fe200078ef805 */
[----:B------:R-:W-:Y:S01]  /*0cd0*/  IMAD R11, R8, 0x10, R11 ;  /* 0x00000010080b7824 */ /* 0x000fe200078e020b */
[----:B------:R-:W-:Y:S01]  /*0ce0*/  SHF.R.U32.HI R2, RZ, 0x3, R2 ;  /* 0x00000003ff027819 */ /* 0x000fe20000011602 */
[----:B------:R0:W-:Y:S01]  /*0cf0*/  STL [R1+0x14], R7 ;  /* 0x0000140701007387 */ /* 0x0001e20000100800 */
[----:B------:R-:W-:-:S02]  /*0d00*/  LOP3.LUT R151, R0, 0xfffffffc, RZ, 0xc0, !PT ;  /* 0xfffffffc00977812 */ /* 0x000fc400078ec0ff */
[----:B------:R-:W-:Y:S02]  /*0d10*/  LOP3.LUT R5, R5, R2, RZ, 0x3c, !PT ;  /* 0x0000000205057212 */ /* 0x000fe400078e3cff */
[----:B------:R-:W-:Y:S01]  /*0d20*/  R2P PR, R3, 0x6 ;  /* 0x0000000603007804 */ /* 0x000fe20000000000 */
[----:B------:R-:W-:Y:S01]  /*0d30*/  IMAD.IADD R151, R13, 0x1, -R151 ;  /* 0x000000010d977824 */ /* 0x000fe200078e0a97 */
[----:B------:R-:W-:Y:S01]  /*0d40*/  SHF.R.S32.HI R152, RZ, 0x2, R0 ;  /* 0x00000002ff987819 */ /* 0x000fe20000011400 */
[----:B------:R-:W-:Y:S02]  /*0d50*/  IMAD.IADD R5, R6, 0x1, R5 ;  /* 0x0000000106057824 */ /* 0x000fe400078e0205 */
[----:B0-----:R-:W-:Y:S01]  /*0d60*/  IMAD R7, R4, 0x40, R11 ;  /* 0x0000004004077824 */ /* 0x001fe200078e020b */
[----:B------:R-:W-:Y:S01]  /*0d70*/  LOP3.LUT R4, R9, 0x7ffffffc, RZ, 0xc0, !PT ;  /* 0x7ffffffc09047812 */ /* 0x000fe200078ec0ff */
[C---:B------:R-:W-:Y:S01]  /*0d80*/  IMAD.SHL.U32 R138, R151.reuse, 0x8, RZ ;  /* 0x00000008978a7824 */ /* 0x040fe200078e00ff */
[----:B------:R-:W-:-:S02]  /*0d90*/  LEA.HI R2, R151, R151, RZ, 0x1 ;  /* 0x0000009797027211 */ /* 0x000fc400078f08ff */
[----:B------:R0:W-:Y:S01]  /*0da0*/  STL [R1+0x10], R7 ;  /* 0x0000100701007387 */ /* 0x0001e20000100800 */
[----:B------:R-:W-:Y:S01]  /*0db0*/  IMAD.IADD R4, R153, 0x1, -R4 ;  /* 0x0000000199047824 */ /* 0x000fe200078e0a04 */
[----:B------:R-:W-:Y:S01]  /*0dc0*/  LEA R18, R5, UR41, 0x1 ;  /* 0x0000002905127c11 */ /* 0x000fe2000f8e08ff */
[----:B------:R-:W-:Y:S01]  /*0dd0*/  VIADD R139, R138, 0x20 ;  /* 0x000000208a8b7836 */ /* 0x000fe20000000000 */
[----:B------:R-:W-:Y:S01]  /*0de0*/  LOP3.LUT R2, R2, 0x1ffffffe, RZ, 0xc0, !PT ;  /* 0x1ffffffe02027812 */ /* 0x000fe200078ec0ff */
[----:B------:R-:W-:Y:S01]  /*0df0*/  IMAD.SHL.U32 R17, R4, 0x2, RZ ;  /* 0x0000000204117824 */ /* 0x000fe200078e00ff */
[----:B------:R-:W-:Y:S01]  /*0e00*/  SEL R19, R19, 0xffffffc0, !P2 ;  /* 0xffffffc013137807 */ /* 0x000fe20005000000 */
[----:B------:R-:W-:Y:S01]  /*0e10*/  VIADD R22, R18, 0x21800 ;  /* 0x0002180012167836 */ /* 0x000fe20000000000 */
[----:B------:R-:W-:Y:S01]  /*0e20*/  SHF.R.S32.HI R3, RZ, 0x1f, R139 ;  /* 0x0000001fff037819 */ /* 0x000fe2000001148b */
[----:B------:R-:W-:Y:S02]  /*0e30*/  VIADD R141, R138, 0x40 ;  /* 0x000000408a8d7836 */ /* 0x000fe40000000000 */
        /* <DEDUP_REMOVED lines=17> */
[----:B------:R-:W-:Y:S01]  /*0f50*/  VIADD R23, R18, 0x21820 ;  /* 0x0002182012177836 */ /* 0x000fe20000000000 */
[----:B------:R-:W-:Y:S01]  /*0f60*/  SHF.R.S32.HI R155, RZ, 0x1f, R143 ;  /* 0x0000001fff9b7819 */ /* 0x000fe2000001148f */
[----:B------:R-:W-:Y:S01]  /*0f70*/  IMAD.IADD R2, R151, 0x1, -R2 ;  /* 0x0000000197027824 */ /* 0x000fe200078e0a02 */
[----:B------:R-:W-:Y:S01]  /*0f80*/  SHF.R.S32.HI R154, RZ, 0x1f, R142 ;  /* 0x0000001fff9a7819 */ /* 0x000fe2000001148e */
[----:B------:R-:W-:-:S02]  /*0f90*/  @P1 VIADD R23, R22, 0xffffffe0 ;  /* 0xffffffe016171836 */ /* 0x000fc40000000000 */
[----:B------:R-:W-:Y:S02]  /*0fa0*/  IMAD.IADD R22, R22, 0x1, R19 ;  /* 0x0000000116167824 */ /* 0x000fe400078e0213 */
[----:B------:R-:W-:Y:S02]  /*0fb0*/  VIADD R140, R17, 0x10 ;  /* 0x00000010118c7836 */ /* 0x000fe40000000000 */
[----:B------:R-:W-:Y:S02]  /*0fc0*/  IMAD R137, R2, 0x8, R7 ;  /* 0x0000000802897824 */ /* 0x000fe400078e0207 */
[----:B------:R-:W-:Y:S02]  /*0fd0*/  IMAD.IADD R19, R19, 0x1, R23 ;  /* 0x0000000113137824 */ /* 0x000fe400078e0217 */
[----:B0-----:R-:W-:-:S07]  /*0fe0*/  VIADD R136, R23, 0x6000 ;  /* 0x0000600017887836 */ /* 0x001fce0000000000 */
.L_x_11175:
        /* <DEDUP_REMOVED lines=11> */
[----:B01-3--:R-:W-:Y:S02]  /*10a0*/  IMAD.U32 R2, RZ, RZ, UR8 ;  /* 0x00000008ff027e24 */ /* 0x00bfe4000f8e00ff */
[----:B----4-:R-:W-:Y:S01]  /*10b0*/  IMAD.U32 R3, RZ, RZ, UR9 ;  /* 0x00000009ff037e24 */ /* 0x010fe2000f8e00ff */
[----:B------:R-:W-:Y:S02]  /*10c0*/  @UP1 ULDC.64 UR8, c[0x0][0xa18] ;  /* 0x0002860000081ab9 */ /* 0x000fe40000000a00 */
[----:B------:R-:W-:Y:S02]  /*10d0*/  @UP1 UIMAD.WIDE UR8, UR7, 0x4, UR8 ;  /* 0x00000004070818a5 */ /* 0x000fe4000f8e0208 */
[----:B--2---:R-:W2:Y:S04]  /*10e0*/  @P0 LDG.E R2, desc[UR56][R2.64] ;  /* 0x0000003802020981 */ /* 0x004ea8000c1e1900 */
[----:B------:R-:W-:-:S02]  /*10f0*/  IMAD.U32 R4, RZ, RZ, UR8 ;  /* 0x00000008ff047e24 */ /* 0x000fc4000f8e00ff */
        /* <DEDUP_REMOVED lines=30> */
.L_x_11072:
        /* <DEDUP_REMOVED lines=9> */
.L_x_11073:
        /* <DEDUP_REMOVED lines=13> */
.L_x_11074:
[----:B------:R-:W-:Y:S01]  /*1440*/  ULDC UR7, c[0x0][0x448] ;  /* 0x0001120000077ab9 */ /* 0x000fe20000000800 */
[----:B------:R-:W-:Y:S02]  /*1450*/  UIMAD UR39, UR6, 0xc0, URZ ;  /* 0x000000c0062778a4 */ /* 0x000fe4000f8e023f */
        /* <DEDUP_REMOVED lines=26> */
.L_x_11076:
[----:B------:R-:W-:-:S11]  /*1600*/  UISETP.NE.AND UP0, UPT, UR7, 0x1, UPT ;  /* 0x000000010700788c */ /* 0x000fd6000bf05270 */
[----:B------:R-:W-:Y:S02]  /*1610*/  @UP0 ULDC.64 UR10, c[0x0][0x9e8] ;  /* 0x00027a00000a0ab9 */ /* 0x000fe40000000a00 */
[----:B------:R-:W-:-:S04]  /*1620*/  UIMAD.WIDE.U32 UR8, UR4, UR10, URZ ;  /* 0x0000000a040872a5 */ /* 0x000fc8000f8e003f */
[----:B------:R-:W-:-:S12]  /*1630*/  @UP0 USHF.R.U32.HI UR4, URZ, UR11, UR9 ;  /* 0x0000000b3f040299 */ /* 0x000fd80008011609 */
.L_x_11077:
[----:B------:R-:W-:-:S04]  /*1640*/  UIMAD UR4, UR4, UR7, UR7 ;  /* 0x00000007040472a4 */ /* 0x000fc8000f8e0207 */
[----:B------:R-:W-:-:S04]  /*1650*/  UISETP.LT.AND UP0, UPT, UR6, UR4, UPT ;  /* 0x000000040600728c */ /* 0x000fc8000bf01270 */
[----:B------:R-:W-:-:S12]  /*1660*/  USEL UR6, UR6, UR4, UP0 ;  /* 0x0000000406067287 */ /* 0x000fd80008000000 */
.L_x_11075:
        /* <DEDUP_REMOVED lines=33> */
.L_x_11079:
[----:B------:R-:W-:-:S11]  /*1880*/  UISETP.NE.AND UP0, UPT, UR7, 0x1, UPT ;  /* 0x000000010700788c */ /* 0x000fd6000bf05270 */
[----:B------:R-:W-:Y:S02]  /*1890*/  @UP0 ULDC.64 UR12, c[0x0][0x9e8] ;  /* 0x00027a00000c0ab9 */ /* 0x000fe40000000a00 */
[----:B------:R-:W-:-:S04]  /*18a0*/  UIMAD.WIDE.U32 UR8, UR4, UR12, URZ ;  /* 0x0000000c040872a5 */ /* 0x000fc8000f8e003f */
[----:B------:R-:W-:-:S12]  /*18b0*/  @UP0 USHF.R.U32.HI UR4, URZ, UR13, UR9 ;  /* 0x0000000d3f040299 */ /* 0x000fd80008011609 */
.L_x_11080:
[----:B------:R-:W-:-:S04]  /*18c0*/  UIMAD UR4, UR4, UR7, URZ ;  /* 0x00000007040472a4 */ /* 0x000fc8000f8e023f */
[----:B------:R-:W-:-:S04]  /*18d0*/  UISETP.LT.AND UP0, UPT, UR10, UR4, UPT ;  /* 0x000000040a00728c */ /* 0x000fc8000bf01270 */
[----:B------:R-:W-:-:S12]  /*18e0*/  USEL UR10, UR10, UR4, !UP0 ;  /* 0x000000040a0a7287 */ /* 0x000fd8000c000000 */
.L_x_11078:
        /* <DEDUP_REMOVED lines=52> */
.L_x_11081:
[----:B------:R-:W-:Y:S01]  /*1c30*/  UIMAD UR36, UR37, UR4, UR36 ;  /* 0x00000004252472a4 */ /* 0x000fe2000f8e0224 */
[----:B------:R-:W-:Y:S01]  /*1c40*/  IMAD.U32 R88, RZ, RZ, UR6 ;  /* 0x00000006ff587e24 */ /* 0x000fe2000f8e00ff */
[----:B------:R-:W-:Y:S01]  /*1c50*/  PLOP3.LUT P0, PT, PT, PT, PT, 0x80, 0x0 ;  /* 0x000000000000781c */ /* 0x000fe20003f0f070 */
[----:B------:R-:W-:Y:S01]  /*1c60*/  IMAD.U32 R3, RZ, RZ, UR4 ;  /* 0x00000004ff037e24 */ /* 0x000fe2000f8e00ff */
[----:B------:R-:W-:Y:S01]  /*1c70*/  CS2R R134, SRZ ;  /* 0x0000000000867805 */ /* 0x000fe2000001ff00 */
[----:B------:R-:W-:Y:S01]  /*1c80*/  IMAD.MOV.U32 R2, RZ, RZ, RZ ;  /* 0x000000ffff027224 */ /* 0x000fe200078e00ff */
[----:B------:R-:W-:Y:S01]  /*1c90*/  CS2R R132, SRZ ;  /* 0x0000000000847805 */ /* 0x000fe2000001ff00 */
[----:B------:R-:W-:Y:S01]  /*1ca0*/  IMAD.MOV.U32 R0, RZ, RZ, RZ ;  /* 0x000000ffff007224 */ /* 0x000fe200078e00ff */
[----:B------:R-:W-:Y:S02]  /*1cb0*/  VIADDMNMX R88, R3, UR36, R88, PT ;  /* 0x0000002403587c46 */ /* 0x000fe4000b800158 */
[----:B------:R-:W-:-:S02]  /*1cc0*/  CS2R R130, SRZ ;  /* 0x0000000000827805 */ /* 0x000fc4000001ff00 */
[----:B------:R-:W-:Y:S02]  /*1cd0*/  CS2R R128, SRZ ;  /* 0x0000000000807805 */ /* 0x000fe4000001ff00 */
[----:B------:R-:W-:Y:S02]  /*1ce0*/  CS2R R126, SRZ ;  /* 0x00000000007e7805 */ /* 0x000fe4000001ff00 */
[----:B------:R-:W-:Y:S02]  /*1cf0*/  ISETP.GT.AND P1, PT, R88, UR36, PT ;  /* 0x0000002458007c0c */ /* 0x000fe4000bf24270 */
        /* <DEDUP_REMOVED lines=20> */
[----:B------:R-:W0:Y:S02]  /*1e40*/  S2R R4, SR_TID.X ;  /* 0x0000000000047919 */ /* 0x000e240000002100 */
[----:B0-----:R-:W-:-:S05]  /*1e50*/  VIADD R5, R4, 0xffffff80 ;  /* 0xffffff8004057836 */ /* 0x001fca0000000000 */
[----:B------:R-:W-:-:S04]  /*1e60*/  SHF.R.S32.HI R4, RZ, 0x1f, R5 ;  /* 0x0000001fff047819 */ /* 0x000fc80000011405 */
[----:B------:R-:W-:-:S04]  /*1e70*/  LEA.HI R4, R4, R5, RZ, 0x7 ;  /* 0x0000000504047211 */ /* 0x000fc800078f38ff */
[----:B------:R-:W-:-:S05]  /*1e80*/  SHF.R.S32.HI R4, RZ, 0x7, R4 ;  /* 0x00000007ff047819 */ /* 0x000fca0000011404 */
[----:B------:R-:W0:Y:S02]  /*1e90*/  SHFL.IDX PT, R0, R4, RZ, 0x1f ;  /* 0x00001fff04007589 */ /* 0x000e2400000e0000 */
[----:B0-----:R-:W-:-:S13]  /*1ea0*/  R2UR UR46, R0 ;  /* 0x00000000002e72ca */ /* 0x001fda00000e0000 */
[----:B------:R-:W-:-:S04]  /*1eb0*/  UIMAD.WIDE UR4, UR46, 0x55555556, URZ ;  /* 0x555555562e0478a5 */ /* 0x000fc8000f8e023f */
[----:B------:R-:W-:Y:S02]  /*1ec0*/  ULEA.HI UR55, UR5, UR5, URZ, 0x1 ;  /* 0x0000000505377291 */ /* 0x000fe4000f8f083f */
[----:B------:R-:W-:Y:S02]  /*1ed0*/  UIADD3 UR5, UR41, 0x21800, URZ ;  /* 0x0002180029057890 */ /* 0x000fe4000fffe03f */
[----:B------:R-:W-:Y:S02]  /*1ee0*/  UIMAD UR55, UR55, -0x3, UR46 ;  /* 0xfffffffd373778a4 */ /* 0x000fe4000f8e022e */
[----:B------:R-:W-:Y:S02]  /*1ef0*/  ULOP3.LUT UP0, URZ, UR5, 0x3ff, URZ, 0xc0, !UPT ;  /* 0x000003ff053f7892 */ /* 0x000fe4000f80c03f */
[----:B------:R-:W-:Y:S02]  /*1f00*/  ULEA UR4, UR55, UR41, 0xc ;  /* 0x0000002937047291 */ /* 0x000fe4000f8e603f */
[----:B------:R-:W-:-:S02]  /*1f10*/  ULEA UR5, UR55, UR5, 0xd ;  /* 0x0000000537057291 */ /* 0x000fc4000f8e683f */
[----:B------:R-:W-:Y:S01]  /*1f20*/  PLOP3.LUT P0, PT, PT, PT, UP0, 0x80, 0x0 ;  /* 0x000000000000781c */ /* 0x000fe20003f0f008 */
[----:B------:R-:W-:Y:S02]  /*1f30*/  UIADD3 UR4, UR4, 0xc400, URZ ;  /* 0x0000c40004047890 */ /* 0x000fe4000fffe03f */
[----:B------:R-:W-:Y:S02]  /*1f40*/  USHF.R.U32.HI UR5, URZ, 0x4, UR5 ;  /* 0x000000043f057899 */ /* 0x000fe40008011605 */
[----:B------:R-:W-:Y:S02]  /*1f50*/  USHF.R.U32.HI UR4, URZ, 0x4, UR4 ;  /* 0x000000043f047899 */ /* 0x000fe40008011604 */
[----:B------:R-:W-:Y:S02]  /*1f60*/  ULOP3.LUT UR45, UR5, 0x3fff, URZ, 0xc0, !UPT ;  /* 0x00003fff052d7892 */ /* 0x000fe4000f8ec03f */
[----:B------:R-:W-:-:S04]  /*1f70*/  ULOP3.LUT UR59, UR4, 0x3fff, URZ, 0xc0, !UPT ;  /* 0x00003fff043b7892 */ /* 0x000fc8000f8ec03f */
        /* <DEDUP_REMOVED lines=17> */
.L_x_11083:
        /* <DEDUP_REMOVED lines=9> */
.L_x_11270:
[----:B------:R-:W-:Y:S05]  /*2120*/  @!P0 BRA `(.L_x_11085) ;  /* 0x0000000000048947 */ /* 0x000fea0003800000 */
[----:B------:R-:W-:Y:S01]  /*2130*/  BPT.TRAP 0x1 ;  /* 0x000000040000795c */ /* 0x000fe20000300000 */
.L_x_11085:
[----:B0-----:R-:W-:Y:S02]  /*2140*/  IMAD.U32 R3, RZ, RZ, UR49 ;  /* 0x00000031ff037e24 */ /* 0x001fe4000f8e00ff */
[----:B------:R-:W-:-:S03]  /*2150*/  IMAD.U32 R0, RZ, RZ, UR50 ;  /* 0x00000032ff007e24 */ /* 0x000fc6000f8e00ff */
[----:B------:R-:W-:Y:S02]  /*2160*/  LEA R3, R3, UR41, 0x3 ;  /* 0x0000002903037c11 */ /* 0x000fe4000f8e18ff */
[----:B------:R-:W-:-:S04]  /*2170*/  SHF.L.U32 R0, R0, 0x1f, RZ ;  /* 0x0000001f00007819 */ /* 0x000fc800000006ff */
[----:B------:R0:W1:Y:S01]  /*2180*/  SYNCS.PHASECHK.TRANS64.TRYWAIT P1, [R3+URZ+0x2d830], R0 ;  /* 0x02d83000030075a7 */ /* 0x000062000802017f */
[----:B------:R-:W-:Y:S05]  /*2190*/  @!P0 BRA `(.L_x_11086) ;  /* 0x0000000000048947 */ /* 0x000fea0003800000 */
[----:B------:R-:W-:Y:S01]  /*21a0*/  BPT.TRAP 0x1 ;  /* 0x000000040000795c */ /* 0x000fe20000300000 */
.L_x_11086:
[----:B-1----:R-:W-:Y:S05]  /*21b0*/  @P1 BRA `(.L_x_11087) ;  /* 0x0000000000081947 */ /* 0x002fea0003800000 */
[----:B------:R-:W1:Y:S02]  /*21c0*/  SYNCS.PHASECHK.TRANS64.TRYWAIT P1, [R3+URZ+0x2d830], R0 ;  /* 0x02d83000030075a7 */ /* 0x000e64000802017f */
[----:B-1----:R-:W-:Y:S05]  /*21d0*/  @!P1 BRA `(.L_x_11088) ;  /* 0x0000015400dc9947 */ /* 0x002fea0003800000 */
.L_x_11087:
[----:B------:R-:W-:Y:S05]  /*21e0*/  WARPSYNC.ALL ;  /* 0x0000000000007948 */ /* 0x000fea0003800000 */
[----:B------:R-:W-:Y:S01]  /*21f0*/  UIADD3 UR4, UR41, 0x15400, URZ ;  /* 0x0001540029047890 */ /* 0x000fe2000fffe03f */
[----:B------:R-:W-:Y:S01]  /*2200*/  WARPGROUP.ARRIVE ;  /* 0x00000000000079c5 */ /* 0x000fe20000000000 */
[----:B------:R-:W-:Y:S01]  /*2210*/  UMOV UR5, 0x80000020 ;  /* 0x8000002000057882 */ /* 0x000fe20000000000 */
[----:B------:R-:W-:Y:S01]  /*2220*/  UMOV UR7, 0x80000020 ;  /* 0x8000002000077882 */ /* 0x000fe20000000000 */
[----:B------:R-:W-:Y:S01]  /*2230*/  USHF.R.U32.HI UR4, URZ, 0x4, UR4 ;  /* 0x000000043f047899 */ /* 0x000fe20008011604 */
[----:B------:R-:W-:Y:S01]  /*2240*/  UMOV UR9, 0x80000020 ;  /* 0x8000002000097882 */ /* 0x000fe20000000000 */
[----:B------:R-:W-:-:S02]  /*2250*/  UMOV UR11, 0x80000020 ;  /* 0x80000020000b7882 */ /* 0x000fc40000000000 */
[----:B------:R-:W-:Y:S01]  /*2260*/  ULOP3.LUT UR4, UR4, 0x3fff, URZ, 0xc0, !UPT ;  /* 0x00003fff04047892 */ /* 0x000fe2000f8ec03f */
[----:B------:R-:W-:Y:S01]  /*2270*/  UMOV UR13, 0x80000020 ;  /* 0x80000020000d7882 */ /* 0x000fe20000000000 */
[----:B------:R-:W-:Y:S02]  /*2280*/  UMOV UR15, 0x80000020 ;  /* 0x80000020000f7882 */ /* 0x000fe40000000000 */
[----:B------:R-:W-:Y:S02]  /*2290*/  ULOP3.LUT UR32, UR4, 0x10000, URZ, 0xfc, !UPT ;  /* 0x0001000004207892 */ /* 0x000fe4000f8efc3f */
[----:B------:R-:W-:Y:S02]  /*22a0*/  ULOP3.LUT UR4, UR59, 0x10000, URZ, 0xfc, !UPT ;  /* 0x000100003b047892 */ /* 0x000fe4000f8efc3f */
[----:B------:R-:W-:Y:S02]  /*22b0*/  UIMAD UR6, UR49, 0x600, UR32 ;  /* 0x00000600310678a4 */ /* 0x000fe4000f8e0220 */
[----:B------:R-:W-:-:S02]  /*22c0*/  UIADD3 UR8, UR4, 0x2, URZ ;  /* 0x0000000204087890 */ /* 0x000fc4000fffe03f */
[----:B------:R-:W-:Y:S02]  /*22d0*/  UIADD3 UR10, UR6, 0x2, URZ ;  /* 0x00000002060a7890 */ /* 0x000fe4000fffe03f */
[----:B------:R-:W-:Y:S02]  /*22e0*/  UIADD3 UR12, UR4, 0x300, URZ ;  /* 0x00000300040c7890 */ /* 0x000fe4000fffe03f */
[----:B------:R-:W-:Y:S02]  /*22f0*/  UIADD3 UR14, UR6, 0x200, URZ ;  /* 0x00000200060e7890 */ /* 0x000fe4000fffe03f */
[----:B------:R-:W-:Y:S01]  /*2300*/  HGMMA.64x128x16.F32.BF16 R24, gdesc[UR4], RZ, !UPT, gsb0 ;  /* 0x01e00000041879f0 */ /* 0x000fe2000c0018ff */
        /* <DEDUP_REMOVED lines=30> */
.L_x_11089:
[----:B------:R-:W-:Y:S01]  /*24f0*/  UISETP.NE.AND UP1, UPT, UR54, URZ, UPT ;  /* 0x0000003f3600728c */ /* 0x000fe2000bf25270 */
[----:B------:R-:W-:Y:S01]  /*2500*/  VIADD R5, R137, UR39 ;  /* 0x0000002789057c36 */ /* 0x000fe20008000000 */
[----:B------:R-:W-:Y:S01]  /*2510*/  R2UR UR6, R3 ;  /* 0x00000000030672ca */ /* 0x000fe200000e0000 */
[----:B01----:R-:W-:Y:S01]  /*2520*/  IMAD.MOV.U32 R3, RZ, RZ, -0x80 ;  /* 0xffffff80ff037424 */ /* 0x003fe200078e00ff */
[----:B------:R-:W-:Y:S01]  /*2530*/  UISETP.NE.AND UP0, UPT, UR53, URZ, UPT ;  /* 0x0000003f3500728c */ /* 0x000fe2000bf05270 */
[----:B------:R-:W-:Y:S01]  /*2540*/  LEA R4, R88, 0xffffff80, 0x7 ;  /* 0xffffff8058047811 */ /* 0x000fe200078e38ff */
[----:B------:R-:W-:Y:S01]  /*2550*/  ULDC UR35, c[0x0][0x9dc] ;  /* 0x0002770000237ab9 */ /* 0x000fe20000000800 */
[----:B------:R-:W-:Y:S01]  /*2560*/  PLOP3.LUT P1, PT, PT, PT, UP1, 0x80, 0x0 ;  /* 0x000000000000781c */ /* 0x000fe20003f2f018 */
[----:B------:R-:W-:Y:S01]  /*2570*/  ULDC UR14, c[0x0][0x9e0] ;  /* 0x00027800000e7ab9 */ /* 0x000fe20000000800 */
[----:B------:R-:W-:Y:S02]  /*2580*/  PLOP3.LUT P2, PT, PT, PT, UP1, 0x80, 0x0 ;  /* 0x000000000000781c */ /* 0x000fe40003f4f018 */
[----:B------:R-:W-:-:S04]  /*2590*/  @UP1 ULDC UR7, c[0x0][0x44c] ;  /* 0x0001130000071ab9 */ /* 0x000fc80000000800 */
[----:B------:R-:W-:-:S04]  /*25a0*/  UIADD3 UR6, UR6, 0x2d840, URZ ;  /* 0x0002d84006067890 */ /* 0x000fc8000fffe03f */
[----:B------:R-:W-:Y:S01]  /*25b0*/  UPRMT UR6, UR42, 0x654, UR6 ;  /* 0x000006542a067896 */ /* 0x000fe20008000006 */
[----:B------:R-:W-:Y:S01]  /*25c0*/  @P1 IMAD.HI.U32 R0, R5, UR7, RZ ;  /* 0x0000000705001c27 */ /* 0x000fe2000f8e00ff */
[----:B------:R-:W-:Y:S01]  /*25d0*/  @UP1 ULDC UR7, c[0x0][0x450] ;  /* 0x0001140000071ab9 */ /* 0x000fe20000000800 */
[----:B------:R-:W-:-:S03]  /*25e0*/  PLOP3.LUT P1, PT, PT, PT, UP0, 0x40, 0x0 ;  /* 0x000000000000781c */ /* 0x000fc60003f2e808 */
[----:B------:R-:W-:Y:S01]  /*25f0*/  @P2 SHF.R.U32.HI R5, RZ, UR7, R0 ;  /* 0x00000007ff052c19 */ /* 0x000fe20008011600 */
[----:B------:R-:W-:Y:S02]  /*2600*/  IMAD R0, R88, R3, 0x80 ;  /* 0x0000008058007424 */ /* 0x000fe400078e0203 */
[----:B------:R-:W-:Y:S01]  /*2610*/  IMAD.U32 R3, RZ, RZ, UR48 ;  /* 0x00000030ff037e24 */ /* 0x000fe2000f8e00ff */
[----:B------:R-:W-:Y:S01]  /*2620*/  SYNCS.ARRIVE.TRANS64.RED.A1T0 RZ, [UR6], RZ ;  /* 0x000000ffffff79a7 */ /* 0x000fe20008100406 */
[----:B------:R-:W0:Y:S01]  /*2630*/  SHFL.IDX PT, R11, R5, RZ, 0x1c1f ;  /* 0x001c1fff050b7589 */ /* 0x000e2200000e0000 */
[C-C-:B------:R-:W-:Y:S01]  /*2640*/  IADD3 R2, -R17.reuse, 0x1, R0.reuse ;  /* 0x0000000111027810 */ /* 0x140fe20007ffe100 */
[----:B------:R-:W-:Y:S01]  /*2650*/  ULOP3.LUT UR6, URZ, UR35, URZ, 0x33, !UPT ;  /* 0x000000233f067292 */ /* 0x000fe2000f8e333f */
[----:B------:R-:W-:Y:S02]  /*2660*/  IADD3 R6, -R17, UR38, R0 ;  /* 0x0000002611067c10 */ /* 0x000fe4000fffe100 */
        /* <DEDUP_REMOVED lines=20> */
.L_x_11092:
[----:B------:R-:W-:Y:S02]  /*27b0*/  ULDC UR6, c[0x0][0x9e4] ;  /* 0x0002790000067ab9 */ /* 0x000fe40000000800 */
[----:B------:R-:W-:-:S05]  /*27c0*/  IMAD.U32 R12, RZ, RZ, UR6 ;  /* 0x00000006ff0c7e24 */ /* 0x000fca000f8e00ff */
[----:B------:R-:W-:-:S13]  /*27d0*/  ISETP.NE.AND P1, PT, R12, 0x1, PT ;  /* 0x000000010c00780c */ /* 0x000fda0003f25270 */
[----:B------:R-:W0:Y:S02]  /*27e0*/  @P1 LDC.64 R2, c[0x0][0x9e8] ;  /* 0x00027a00ff021b82 */ /* 0x000e240000000a00 */
[----:B0-----:R-:W-:-:S05]  /*27f0*/  @P1 IMAD.HI.U32 R2, R11, R2, RZ ;  /* 0x000000020b021227 */ /* 0x001fca00078e00ff */
[----:B------:R-:W-:-:S07]  /*2800*/  @P1 SHF.R.U32.HI R11, RZ, R3, R2 ;  /* 0x00000003ff0b1219 */ /* 0x000fce0000011602 */
.L_x_11093:
[----:B------:R-:W-:Y:S05]  /*2810*/  BSYNC B0 ;  /* 0x0000000000007941 */ /* 0x000fea0003800000 */
.L_x_11091:
[----:B------:R-:W-:-:S04]  /*2820*/  IMAD R2, R11, R12, -R4 ;  /* 0x0000000c0b027224 */ /* 0x000fc800078e0a04 */
[----:B------:R-:W-:-:S05]  /*2830*/  IMAD.IADD R2, R2, 0x1, -R17 ;  /* 0x0000000102027824 */ /* 0x000fca00078e0a11 */
[----:B------:R-:W-:Y:S02]  /*2840*/  VIADDMNMX R9, R2, R12, R9, PT ;  /* 0x0000000c02097246 */ /* 0x000fe40003800109 */
[----:B------:R-:W-:-:S07]  /*2850*/  VIMNMX R10, R10, R2, !PT ;  /* 0x000000020a0a7248 */ /* 0x000fce0007fe0100 */
.L_x_11090:
[C---:B------:R-:W-:Y:S01]  /*2860*/  ISETP.GE.AND P6, PT, R0.reuse, 0xa, PT ;  /* 0x0000000a0000780c */ /* 0x040fe20003fc6270 */
[----:B------:R-:W0:Y:S01]  /*2870*/  SHFL.IDX PT, R5, R5, 0x1, 0x1c1f ;  /* 0x003c1f0005057f89 */ /* 0x000e2200000e0000 */
[C---:B------:R-:W-:Y:S01]  /*2880*/  ISETP.GE.AND P1, PT, R0.reuse, 0x2, PT ;  /* 0x000000020000780c */ /* 0x040fe20003f26270 */
[----:B------:R-:W-:Y:S01]  /*2890*/  UISETP.NE.AND UP0, UPT, UR53, URZ, UPT ;  /* 0x0000003f3500728c */ /* 0x000fe2000bf05270 */
        /* <DEDUP_REMOVED lines=176> */
[----:B0-----:R-:W-:Y:S01]  /*33a0*/  VIADDMNMX R0, R5, R7, R6, PT ;  /* 0x0000000705007246 */ /* 0x001fe20003800106 */
[----:B------:R-:W-:-:S10]  /*33b0*/  IMAD.IADD R7, R8, 0x1, R5 ;  /* 0x0000000108077824 */ /* 0x000fd400078e0205 */
[----:B------:R-:W-:Y:S02]  /*33c0*/  @P6 LOP3.LUT R16, R16, 0x1, RZ, 0xfc, !PT ;  /* 0x0000000110106812 */ /* 0x000fe400078efcff */
        /* <DEDUP_REMOVED lines=19> */
.L_x_11096:
[----:B------:R-:W-:Y:S02]  /*3500*/  ULDC UR6, c[0x0][0x9e4] ;  /* 0x0002790000067ab9 */ /* 0x000fe40000000800 */
[----:B------:R-:W-:-:S05]  /*3510*/  IMAD.U32 R9, RZ, RZ, UR6 ;  /* 0x00000006ff097e24 */ /* 0x000fca000f8e00ff */
[----:B------:R-:W-:-:S13]  /*3520*/  ISETP.NE.AND P6, PT, R9, 0x1, PT ;  /* 0x000000010900780c */ /* 0x000fda0003fc5270 */
[----:B------:R-:W0:Y:S02]  /*3530*/  @P6 LDC.64 R2, c[0x0][0x9e8] ;  /* 0x00027a00ff026b82 */ /* 0x000e240000000a00 */
[----:B0-----:R-:W-:-:S05]  /*3540*/  @P6 IMAD.HI.U32 R2, R5, R2, RZ ;  /* 0x0000000205026227 */ /* 0x001fca00078e00ff */
[----:B------:R-:W-:-:S07]  /*3550*/  @P6 SHF.R.U32.HI R5, RZ, R3, R2 ;  /* 0x00000003ff056219 */ /* 0x000fce0000011602 */
.L_x_11097:
[----:B------:R-:W-:Y:S05]  /*3560*/  BSYNC B0 ;  /* 0x0000000000007941 */ /* 0x000fea0003800000 */
.L_x_11095:
[----:B------:R-:W-:-:S04]  /*3570*/  IMAD R4, R5, R9, -R4 ;  /* 0x0000000905047224 */ /* 0x000fc800078e0a04 */
[----:B------:R-:W-:-:S05]  /*3580*/  IMAD.IADD R4, R4, 0x1, -R17 ;  /* 0x0000000104047824 */ /* 0x000fca00078e0a11 */
[----:B------:R-:W-:Y:S02]  /*3590*/  VIADDMNMX R0, R4, R9, R0, PT ;  /* 0x0000000904007246 */ /* 0x000fe40003800100 */
[----:B------:R-:W-:-:S07]  /*35a0*/  VIMNMX R7, R7, R4, !PT ;  /* 0x0000000407077248 */ /* 0x000fce0007fe0100 */
.L_x_11094:
[----:B------:R-:W-:Y:S01]  /*35b0*/  ISETP.GT.AND P1, PT, R7, 0x1, !P1 ;  /* 0x000000010700780c */ /* 0x000fe20004f24270 */
[----:B------:R-:W-:Y:S01]  /*35c0*/  ULDC UR33, c[0x0][0x988] ;  /* 0x0002620000217ab9 */ /* 0x000fe20000000800 */
[----:B------:R-:W-:Y:S01]  /*35d0*/  LOP3.LUT P6, RZ, R16, 0x4, RZ, 0xc0, !PT ;  /* 0x0000000410ff7812 */ /* 0x000fe200078cc0ff */
        /* <DEDUP_REMOVED lines=14> */
[----:B------:R-:W-:Y:S01]  /*36c0*/  LOP3.LUT P1, RZ, R16, 0x8, RZ, 0xc0, !PT ;  /* 0x0000000810ff7812 */ /* 0x000fe2000782c0ff */
        /* <DEDUP_REMOVED lines=9> */
[----:B------:R-:W-:-:S02]  /*3760*/  LOP3.LUT P1, RZ, R16, 0x10, RZ, 0xc0, !PT ;  /* 0x0000001010ff7812 */ /* 0x000fc4000782c0ff */
[----:B------:R-:W-:Y:S02]  /*3770*/  FMNMX.FTZ R2, R36, R3, !PT ;  /* 0x0000000324027209 */ /* 0x000fe40007810000 */
[----:B------:R-:W-:Y:S02]  /*3780*/  ISETP.GT.AND P1, PT, R7, 0x11, !P1 ;  /* 0x000000110700780c */ /* 0x000fe40004f24270 */
[C---:B------:R-:W-:Y:S02]  /*3790*/  ISETP.LT.OR P2, PT, R0.reuse, 0x9, P2 ;  /* 0x000000090000780c */ /* 0x040fe40001741670 */
[----:B------:R-:W-:Y:S02]  /*37a0*/  ISETP.LT.OR P1, PT, R0, 0x12, P1 ;  /* 0x000000120000780c */ /* 0x000fe40000f21670 */
[----:B------:R-:W-:Y:S02]  /*37b0*/  FMNMX.FTZ R3, R37, R2, !PT ;  /* 0x0000000225037209 */ /* 0x000fe40007810000 */
[----:B------:R-:W-:-:S02]  /*37c0*/  FSEL R35, R35, -INF , !P1 ;  /* 0xff80000023237808 */ /* 0x000fc40004800000 */
[----:B------:R-:W-:Y:S02]  /*37d0*/  LOP3.LUT P1, RZ, R16, 0x2000000, RZ, 0xc0, !PT ;  /* 0x0200000010ff7812 */ /* 0x000fe4000782c0ff */
[----:B------:R-:W-:Y:S02]  /*37e0*/  FSEL R30, R30, -INF , !P2 ;  /* 0xff8000001e1e7808 */ /* 0x000fe40005000000 */
[----:B------:R-:W-:Y:S02]  /*37f0*/  ISETP.GT.AND P1, PT, R7, 0x18, !P1 ;  /* 0x000000180700780c */ /* 0x000fe40004f24270 */
[----:B------:R-:W-:Y:S02]  /*3800*/  LOP3.LUT P2, RZ, R16, 0x40000, RZ, 0xc0, !PT ;  /* 0x0004000010ff7812 */ /* 0x000fe4000784c0ff */
[----:B------:R-:W-:Y:S02]  /*3810*/  ISETP.LT.OR P1, PT, R0, 0x19, P1 ;  /* 0x000000190000780c */ /* 0x000fe40000f21670 */
[----:B------:R-:W-:-:S02]  /*3820*/  FMNMX.FTZ R2, R40, R3, !PT ;  /* 0x0000000328027209 */ /* 0x000fc40007810000 */
[----:B------:R-:W-:Y:S02]  /*3830*/  FSEL R38, R38, -INF , !P1 ;  /* 0xff80000026267808 */ /* 0x000fe40004800000 */
[C---:B------:R-:W-:Y:S02]  /*3840*/  LOP3.LUT P1, RZ, R16.reuse, 0x1000000, RZ, 0xc0, !PT ;  /* 0x0100000010ff7812 */ /* 0x040fe4000782c0ff */
[----:B------:R-:W-:Y:S02]  /*3850*/  FMNMX.FTZ R3, R41, R2, !PT ;  /* 0x0000000229037209 */ /* 0x000fe40007810000 */
[----:B------:R-:W-:Y:S02]  /*3860*/  ISETP.GT.AND P1, PT, R7, 0x19, !P1 ;  /* 0x000000190700780c */ /* 0x000fe40004f24270 */
[----:B------:R-:W-:Y:S02]  /*3870*/  LOP3.LUT P6, RZ, R16, 0x20000, RZ, 0xc0, !PT ;  /* 0x0002000010ff7812 */ /* 0x000fe400078cc0ff */
        /* <DEDUP_REMOVED lines=22> */
[----:B------:R-:W-:Y:S02]  /*39e0*/  FMNMX.FTZ R3, R61, R2, !PT ;  /* 0x000000023d037209 */ /* 0x000fe40007810000 */
[----:B------:R-:W-:Y:S02]  /*39f0*/  FSEL R46, R46, -INF , !P1 ;  /* 0xff8000002e2e7808 */ /* 0x000fe40004800000 */
[----:B------:R-:W-:-:S02]  /*3a00*/  LOP3.LUT P1, RZ, R16, 0x100000, RZ, 0xc0, !PT ;  /* 0x0010000010ff7812 */ /* 0x000fc4000782c0ff */
[----:B------:R-:W-:Y:S02]  /*3a10*/  FMNMX.FTZ R2, R64, R3, !PT ;  /* 0x0000000340027209 */ /* 0x000fe40007810000 */
        /* <DEDUP_REMOVED lines=27> */
[----:B------:R-:W-:Y:S01]  /*3bd0*/  LOP3.LUT P2, RZ, R16, 0x80, RZ, 0xc0, !PT ;  /* 0x0000008010ff7812 */ /* 0x000fe2000784c0ff */
[----:B------:R-:W0:Y:S01]  /*3be0*/  SHFL.BFLY PT, R3, R2, 0x2, 0x1f ;  /* 0x0c401f0002037f89 */ /* 0x000e2200000e0000 */
[----:B------:R-:W-:-:S02]  /*3bf0*/  FSEL R55, R55, -INF , !P1 ;  /* 0xff80000037377808 */ /* 0x000fc40004800000 */
[C---:B------:R-:W-:Y:S02]  /*3c00*/  LOP3.LUT P1, RZ, R16.reuse, 0x8000, RZ, 0xc0, !PT ;  /* 0x0000800010ff7812 */ /* 0x040fe4000782c0ff */
[----:B------:R-:W-:Y:S02]  /*3c10*/  LOP3.LUT P6, RZ, R16, 0x40, RZ, 0xc0, !PT ;  /* 0x0000004010ff7812 */ /* 0x000fe400078cc0ff */
[C---:B------:R-:W-:Y:S02]  /*3c20*/  ISETP.GT.AND P1, PT, R7.reuse, 0x40, !P1 ;  /* 0x000000400700780c */ /* 0x040fe40004f24270 */
[C---:B------:R-:W-:Y:S02]  /*3c30*/  ISETP.GT.AND P3, PT, R7.reuse, 0x70, !P3 ;  /* 0x000000700700780c */ /* 0x040fe40005f64270 */
[----:B------:R-:W-:Y:S02]  /*3c40*/  ISETP.LT.OR P1, PT, R0, 0x41, P1 ;  /* 0x000000410000780c */ /* 0x000fe40000f21670 */
[----:B------:R-:W-:-:S02]  /*3c50*/  ISETP.GT.AND P4, PT, R7, 0x71, !P4 ;  /* 0x000000710700780c */ /* 0x000fc40006784270 */
[----:B------:R-:W-:Y:S02]  /*3c60*/  FSEL R58, R58, -INF , !P1 ;  /* 0xff8000003a3a7808 */ /* 0x000fe40004800000 */
[----:B------:R-:W-:Y:S02]  /*3c70*/  LOP3.LUT P1, RZ, R16, 0x4000, RZ, 0xc0, !PT ;  /* 0x0000400010ff7812 */ /* 0x000fe4000782c0ff */
[C---:B------:R-:W-:Y:S02]  /*3c80*/  ISETP.GT.AND P5, PT, R7.reuse, 0x78, !P5 ;  /* 0x000000780700780c */ /* 0x040fe40006fa4270 */
[----:B------:R-:W-:Y:S02]  /*3c90*/  ISETP.GT.AND P1, PT, R7, 0x41, !P1 ;  /* 0x000000410700780c */ /* 0x000fe40004f24270 */
[C---:B------:R-:W-:Y:S02]  /*3ca0*/  ISETP.LT.OR P3, PT, R0.reuse, 0x71, P3 ;  /* 0x000000710000780c */ /* 0x040fe40001f61670 */
[----:B------:R-:W-:-:S02]  /*3cb0*/  ISETP.LT.OR P1, PT, R0, 0x42, P1 ;  /* 0x000000420000780c */ /* 0x000fc40000f21670 */
[----:B0-----:R-:W-:Y:S02]  /*3cc0*/  FMNMX.FTZ R4, R2, R3, !PT ;  /* 0x0000000302047209 */ /* 0x001fe40007810000 */
[----:B------:R-:W-:Y:S02]  /*3cd0*/  FSEL R59, R59, -INF , !P1 ;  /* 0xff8000003b3b7808 */ /* 0x000fe40004800000 */
[----:B------:R-:W-:Y:S01]  /*3ce0*/  LOP3.LUT P1, RZ, R16, 0x2000, RZ, 0xc0, !PT ;  /* 0x0000200010ff7812 */ /* 0x000fe2000782c0ff */
[----:B------:R-:W0:Y:S01]  /*3cf0*/  SHFL.BFLY PT, R3, R4, 0x1, 0x1f ;  /* 0x0c201f0004037f89 */ /* 0x000e2200000e0000 */
[----:B------:R-:W-:Y:S02]  /*3d00*/  ISETP.LT.OR P4, PT, R0, 0x72, P4 ;  /* 0x000000720000780c */ /* 0x000fe40002781670 */
[----:B------:R-:W-:Y:S02]  /*3d10*/  ISETP.GT.AND P1, PT, R7, 0x48, !P1 ;  /* 0x000000480700780c */ /* 0x000fe40004f24270 */
[----:B------:R-:W-:-:S02]  /*3d20*/  FSEL R82, R82, -INF , !P3 ;  /* 0xff80000052527808 */ /* 0x000fc40005800000 */
[C---:B------:R-:W-:Y:S02]  /*3d30*/  ISETP.LT.OR P1, PT, R0.reuse, 0x49, P1 ;  /* 0x000000490000780c */ /* 0x040fe40000f21670 */
[----:B------:R-:W-:Y:S02]  /*3d40*/  ISETP.LT.OR P5, PT, R0, 0x79, P5 ;  /* 0x000000790000780c */ /* 0x000fe40002fa1670 */
[----:B------:R-:W-:Y:S02]  /*3d50*/  FSEL R62, R62, -INF , !P1 ;  /* 0xff8000003e3e7808 */ /* 0x000fe40004800000 */
[----:B------:R-:W-:Y:S02]  /*3d60*/  LOP3.LUT P1, RZ, R16, 0x1000, RZ, 0xc0, !PT ;  /* 0x0000100010ff7812 */ /* 0x000fe4000782c0ff */
[----:B------:R-:W-:Y:S02]  /*3d70*/  FSEL R83, R83, -INF , !P4 ;  /* 0xff80000053537808 */ /* 0x000fe40006000000 */
[----:B------:R-:W-:-:S02]  /*3d80*/  ISETP.GT.AND P1, PT, R7, 0x49, !P1 ;  /* 0x000000490700780c */ /* 0x000fc40004f24270 */
[----:B------:R-:W-:Y:S02]  /*3d90*/  FSEL R86, R86, -INF , !P5 ;  /* 0xff80000056567808 */ /* 0x000fe40006800000 */
[----:B------:R-:W-:Y:S02]  /*3da0*/  ISETP.LT.OR P1, PT, R0, 0x4a, P1 ;  /* 0x0000004a0000780c */ /* 0x000fe40000f21670 */
[----:B0-----:R-:W-:Y:S02]  /*3db0*/  FMNMX.FTZ R3, R4, R3, !PT ;  /* 0x0000000304037209 */ /* 0x001fe40007810000 */
[----:B------:R-:W-:Y:S02]  /*3dc0*/  FSEL R63, R63, -INF , !P1 ;  /* 0xff8000003f3f7808 */ /* 0x000fe40004800000 */
[----:B------:R-:W-:Y:S01]  /*3dd0*/  LOP3.LUT P1, RZ, R16, 0x800, RZ, 0xc0, !PT ;  /* 0x0000080010ff7812 */ /* 0x000fe2000782c0ff */
[----:B------:R-:W-:-:S03]  /*3de0*/  FMUL.FTZ R89, R3, UR33 ;  /* 0x0000002103597c20 */ /* 0x000fc60008410000 */
[----:B------:R-:W-:-:S04]  /*3df0*/  ISETP.GT.AND P1, PT, R7, 0x50, !P1 ;  /* 0x000000500700780c */ /* 0x000fc80004f24270 */
[----:B------:R-:W-:-:S04]  /*3e00*/  ISETP.LT.OR P1, PT, R0, 0x51, P1 ;  /* 0x000000510000780c */ /* 0x000fc80000f21670 */
[----:B------:R-:W-:Y:S02]  /*3e10*/  FSEL R66, R66, -INF , !P1 ;  /* 0xff80000042427808 */ /* 0x000fe40004800000 */
[----:B------:R-:W-:-:S04]  /*3e20*/  LOP3.LUT P1, RZ, R16, 0x400, RZ, 0xc0, !PT ;  /* 0x0000040010ff7812 */ /* 0x000fc8000782c0ff */
        /* <DEDUP_REMOVED lines=11> */
[C---:B------:R-:W-:Y:S02]  /*3ee0*/  ISETP.GT.AND P1, PT, R7.reuse, 0x60, !P2 ;  /* 0x000000600700780c */ /* 0x040fe40005724270 */
[----:B------:R-:W-:Y:S02]  /*3ef0*/  LOP3.LUT P2, RZ, R16, 0x20, RZ, 0xc0, !PT ;  /* 0x0000002010ff7812 */ /* 0x000fe4000784c0ff */
[----:B------:R-:W-:Y:S02]  /*3f00*/  ISETP.LT.OR P1, PT, R0, 0x61, P1 ;  /* 0x000000610000780c */ /* 0x000fe40000f21670 */
[----:B------:R-:W-:Y:S02]  /*3f10*/  ISETP.GT.AND P2, PT, R7, 0x69, !P2 ;  /* 0x000000690700780c */ /* 0x000fe40005744270 */
[----:B------:R-:W-:-:S02]  /*3f20*/  FSEL R74, R74, -INF , !P1 ;  /* 0xff8000004a4a7808 */ /* 0x000fc40004800000 */
[----:B------:R-:W-:Y:S02]  /*3f30*/  ISETP.GT.AND P1, PT, R7, 0x61, !P6 ;  /* 0x000000610700780c */ /* 0x000fe40007724270 */
[----:B------:R-:W-:Y:S02]  /*3f40*/  LOP3.LUT P6, RZ, R16, 0x2, RZ, 0xc0, !PT ;  /* 0x0000000210ff7812 */ /* 0x000fe400078cc0ff */
[C---:B------:R-:W-:Y:S02]  /*3f50*/  ISETP.LT.OR P1, PT, R0.reuse, 0x62, P1 ;  /* 0x000000620000780c */ /* 0x040fe40000f21670 */
[----:B------:R-:W-:Y:S02]  /*3f60*/  ISETP.LT.OR P2, PT, R0, 0x6a, P2 ;  /* 0x0000006a0000780c */ /* 0x000fe40001741670 */
[----:B------:R-:W-:Y:S02]  /*3f70*/  FSEL R75, R75, -INF , !P1 ;  /* 0xff8000004b4b7808 */ /* 0x000fe40004800000 */
[----:B------:R-:W-:-:S02]  /*3f80*/  FSETP.NEU.FTZ.AND P1, PT, R3, -INF , PT ;  /* 0xff8000000300780b */ /* 0x000fc40003f3d000 */
[----:B------:R-:W-:Y:S02]  /*3f90*/  FSEL R79, R79, -INF , !P2 ;  /* 0xff8000004f4f7808 */ /* 0x000fe40005000000 */
[----:B------:R-:W-:Y:S02]  /*3fa0*/  FSEL R89, R89, RZ, P1 ;  /* 0x000000ff59597208 */ /* 0x000fe40000800000 */
[----:B------:R-:W-:Y:S02]  /*3fb0*/  ISETP.GT.AND P1, PT, R7, RZ, !P6 ;  /* 0x000000ff0700720c */ /* 0x000fe40007724270 */
[----:B------:R-:W-:Y:S01]  /*3fc0*/  LOP3.LUT P6, RZ, R16, 0x1, RZ, 0xc0, !PT ;  /* 0x0000000110ff7812 */ /* 0x000fe200078cc0ff */
[--C-:B------:R-:W-:Y:S01]  /*3fd0*/  FFMA.FTZ R9, R25, UR33, -R89.reuse ;  /* 0x0000002119097c23 */ /* 0x100fe20008010859 */
[----:B------:R-:W-:Y:S01]  /*3fe0*/  ISETP.LT.OR P1, PT, R0, 0x1, P1 ;  /* 0x000000010000780c */ /* 0x000fe20000f21670 */
[--C-:B------:R-:W-:Y:S01]  /*3ff0*/  FFMA.FTZ R8, R24, UR33, -R89.reuse ;  /* 0x0000002118087c23 */ /* 0x100fe20008010859 */
[----:B------:R-:W-:Y:S01]  /*4000*/  ISETP.GT.AND P6, PT, R7, 0x79, !P6 ;  /* 0x000000790700780c */ /* 0x000fe200077c4270 */
[--C-:B------:R-:W-:Y:S01]  /*4010*/  FFMA.FTZ R4, R32, UR33, -R89.reuse ;  /* 0x0000002120047c23 */ /* 0x100fe20008010859 */
[----:B------:R-:W-:Y:S01]  /*4020*/  FSEL R90, R26, -INF , !P1 ;  /* 0xff8000001a5a7808 */ /* 0x000fe20004800000 */
[--C-:B------:R-:W-:Y:S01]  /*4030*/  FFMA.FTZ R10, R28, UR33, -R89.reuse ;  /* 0x000000211c0a7c23 */ /* 0x100fe20008010859 */
[----:B------:R-:W-:Y:S01]  /*4040*/  LOP3.LUT P1, RZ, R16, 0x4000000, RZ, 0xc0, !PT ;  /* 0x0400000010ff7812 */ /* 0x000fe2000782c0ff */
[----:B------:R-:W-:Y:S01]  /*4050*/  MUFU.EX2 R8, R8 ;  /* 0x0000000800087308 */ /* 0x000fe20000000800 */
[----:B------:R-:W-:Y:S01]  /*4060*/  FMNMX.FTZ R5, R90, R27, !PT ;  /* 0x0000001b5a057209 */ /* 0x000fe20007810000 */
[--C-:B------:R-:W-:Y:S01]  /*4070*/  FFMA.FTZ R11, R29, UR33, -R89.reuse ;  /* 0x000000211d0b7c23 */ /* 0x100fe20008010859 */
[----:B------:R-:W-:Y:S01]  /*4080*/  ISETP.GT.AND P1, PT, R7, 0x68, !P1 ;  /* 0x000000680700780c */ /* 0x000fe20004f24270 */
[--C-:B------:R-:W-:Y:S01]  /*4090*/  FFMA.FTZ R53, R53, UR33, -R89.reuse ;  /* 0x0000002135357c23 */ /* 0x100fe20008010859 */
[----:B------:R-:W-:Y:S01]  /*40a0*/  FMNMX.FTZ R2, R30, R5, !PT ;  /* 0x000000051e027209 */ /* 0x000fe20007810000 */
[--C-:B------:R-:W-:Y:S01]  /*40b0*/  FFMA.FTZ R13, R33, UR33, -R89.reuse ;  /* 0x00000021210d7c23 */ /* 0x100fe20008010859 */
[----:B------:R-:W-:Y:S01]  /*40c0*/  ISETP.LT.OR P1, PT, R0, 0x69, P1 ;  /* 0x000000690000780c */ /* 0x000fe20000f21670 */
[----:B------:R-:W0:Y:S01]  /*40d0*/  MUFU.EX2 R9, R9 ;  /* 0x0000000900097308 */ /* 0x000e220000000800 */
[----:B------:R-:W-:Y:S01]  /*40e0*/  FMNMX.FTZ R5, R31, R2, !PT ;  /* 0x000000021f057209 */ /* 0x000fe20007810000 */
[--C-:B------:R-:W-:Y:S01]  /*40f0*/  FFMA.FTZ R49, R49, UR33, -R89.reuse ;  /* 0x0000002131317c23 */ /* 0x100fe20008010859 */
[----:B------:R-:W-:Y:S01]  /*4100*/  FSEL R78, R78, -INF , !P1 ;  /* 0xff8000004e4e7808 */ /* 0x000fe20004800000 */
[--C-:B------:R-:W-:Y:S01]  /*4110*/  FFMA.FTZ R12, R36, UR33, -R89.reuse ;  /* 0x00000021240c7c23 */ /* 0x100fe20008010859 */
[----:B------:R-:W-:Y:S01]  /*4120*/  FMNMX.FTZ R2, R34, R5, !PT ;  /* 0x0000000522027209 */ /* 0x000fe20007810000 */
[--C-:B------:R-:W-:Y:S01]  /*4130*/  FFMA.FTZ R21, R41, UR33, -R89.reuse ;  /* 0x0000002129157c23 */ /* 0x100fe20008010859 */
[----:B------:R-:W-:Y:S01]  /*4140*/  ISETP.LT.OR P6, PT, R0, 0x7a, P6 ;  /* 0x0000007a0000780c */ /* 0x000fe200037c1670 */
[----:B------:R-:W1:Y:S01]  /*4150*/  MUFU.EX2 R10, R10 ;  /* 0x0000000a000a7308 */ /* 0x000e620000000800 */
[----:B------:R-:W-:Y:S01]  /*4160*/  FMNMX.FTZ R5, R35, R2, !PT ;  /* 0x0000000223057209 */ /* 0x000fe20007810000 */
[--C-:B------:R-:W-:Y:S01]  /*4170*/  FFMA.FTZ R41, R73, UR33, -R89.reuse ;  /* 0x0000002149297c23 */ /* 0x100fe20008010859 */
[----:B------:R-:W-:Y:S01]  /*4180*/  FSEL R87, R87, -INF , !P6 ;  /* 0xff80000057577808 */ /* 0x000fe20007000000 */
        /* <DEDUP_REMOVED lines=16> */
[----:B------:R-:W-:Y:S01]  /*4290*/  FFMA.FTZ R37, R85, UR33, -R89 ;  /* 0x0000002155257c23 */ /* 0x000fe20008010859 */
        /* <DEDUP_REMOVED lines=11> */
[----:B------:R-:W-:Y:S01]  /*4350*/  FMNMX.FTZ R5, R59, R2, !PT ;  /* 0x000000023b057209 */ /* 0x000fe20007810000 */
[----:B------:R-:W-:-:S03]  /*4360*/  FFMA.FTZ R2, R48, UR33, -R89 ;  /* 0x0000002130027c23 */ /* 0x000fc60008010859 */
[----:B------:R-:W-:-:S03]  /*4370*/  FMNMX.FTZ R6, R62, R5, !PT ;  /* 0x000000053e067209 */ /* 0x000fc60007810000 */
[----:B------:R-:W-:Y:S01]  /*4380*/  MUFU.EX2 R21, R21 ;  /* 0x0000001500157308 */ /* 0x000fe20000000800 */
[----:B------:R-:W-:-:S04]  /*4390*/  FMNMX.FTZ R5, R63, R6, !PT ;  /* 0x000000063f057209 */ /* 0x000fc80007810000 */
[----:B------:R-:W-:-:S03]  /*43a0*/  FMNMX.FTZ R6, R66, R5, !PT ;  /* 0x0000000542067209 */ /* 0x000fc60007810000 */
[----:B------:R2:W-:Y:S01]  /*43b0*/  MUFU.EX2 R5, R49 ;  /* 0x0000003100057308 */ /* 0x0005e20000000800 */
[----:B------:R-:W-:Y:S01]  /*43c0*/  FMNMX.FTZ R25, R67, R6, !PT ;  /* 0x0000000643197209 */ /* 0x000fe20007810000 */
[----:B------:R-:W-:-:S03]  /*43d0*/  FFMA.FTZ R6, R52, UR33, -R89 ;  /* 0x0000002134067c23 */ /* 0x000fc60008010859 */
[----:B------:R-:W-:-:S03]  /*43e0*/  FMNMX.FTZ R24, R70, R25, !PT ;  /* 0x0000001946187209 */ /* 0x000fc60007810000 */
[----:B------:R-:W-:Y:S01]  /*43f0*/  MUFU.EX2 R20, R20 ;  /* 0x0000001400147308 */ /* 0x000fe20000000800 */
[----:B------:R-:W-:Y:S01]  /*4400*/  FMNMX.FTZ R25, R71, R24, !PT ;  /* 0x0000001847197209 */ /* 0x000fe20007810000 */
[--C-:B--2---:R-:W-:Y:S01]  /*4410*/  FFMA.FTZ R49, R57, UR33, -R89.reuse ;  /* 0x0000002139317c23 */ /* 0x104fe20008010859 */
[----:B------:R-:W-:Y:S02]  /*4420*/  FFMA.FTZ R57, R65, UR33, -R89 ;  /* 0x0000002141397c23 */ /* 0x000fe40008010859 */
        /* <DEDUP_REMOVED lines=10> */
[----:B------:R-:W-:Y:S01]  /*44d0*/  MUFU.EX2 R2, R2 ;  /* 0x0000000200027308 */ /* 0x000fe20000000800 */
[----:B------:R-:W-:Y:S01]  /*44e0*/  FMNMX.FTZ R7, R83, R26, !PT ;  /* 0x0000001a53077209 */ /* 0x000fe20007810000 */
[----:B------:R-:W-:-:S03]  /*44f0*/  FFMA.FTZ R26, R60, UR33, -R89 ;  /* 0x000000213c1a7c23 */ /* 0x000fc60008010859 */
[----:B------:R-:W-:-:S03]  /*4500*/  FMNMX.FTZ R0, R86, R7, !PT ;  /* 0x0000000756007209 */ /* 0x000fc60007810000 */
[----:B------:R-:W-:Y:S01]  /*4510*/  MUFU.EX2 R6, R6 ;  /* 0x0000000600067308 */ /* 0x000fe20000000800 */
[----:B------:R-:W-:-:S05]  /*4520*/  FMNMX.FTZ R0, R87, R0, !PT ;  /* 0x0000000057007209 */ /* 0x000fca0007810000 */
[----:B------:R-:W2:Y:S02]  /*4530*/  SHFL.BFLY PT, R7, R0, 0x2, 0x1f ;  /* 0x0c401f0000077f89 */ /* 0x000ea400000e0000 */
[----:B------:R-:W-:Y:S08]  /*4540*/  MUFU.EX2 R24, R24 ;  /* 0x0000001800187308 */ /* 0x000ff00000000800 */
[----:B------:R-:W-:Y:S08]  /*4550*/  MUFU.EX2 R49, R49 ;  /* 0x0000003100317308 */ /* 0x000ff00000000800 */
[----:B------:R-:W-:Y:S01]  /*4560*/  MUFU.EX2 R26, R26 ;  /* 0x0000001a001a7308 */ /* 0x000fe20000000800 */
[----:B--2---:R-:W-:Y:S01]  /*4570*/  FMNMX.FTZ R32, R0, R7, !PT ;  /* 0x0000000700207209 */ /* 0x004fe20007810000 */
[----:B------:R-:W-:-:S06]  /*4580*/  FFMA.FTZ R0, R80, UR33, -R89 ;  /* 0x0000002150007c23 */ /* 0x000fcc0008010859 */
        /* <DEDUP_REMOVED lines=28> */
[----:B------:R2:W3:Y:S01]  /*4750*/  MUFU.EX2 R69, R52 ;  /* 0x0000003400457308 */ /* 0x0004e20000000800 */
        /* <DEDUP_REMOVED lines=8> */
[--C-:B--2---:R-:W-:Y:S01]  /*47e0*/  FFMA.FTZ R52, R46, UR33, -R48.reuse ;  /* 0x000000212e347c23 */ /* 0x104fe20008010830 */
[--C-:B------:R-:W-:Y:S01]  /*47f0*/  FFMA.FTZ R46, R55, UR33, -R48.reuse ;  /* 0x00000021372e7c23 */ /* 0x100fe20008010830 */
[----:B0-----:R-:W-:Y:S01]  /*4800*/  FADD.FTZ R55, R8, R9 ;  /* 0x0000000908377221 */ /* 0x001fe20000010000 */
[----:B------:R-:W-:Y:S01]  /*4810*/  F2FP.BF16.F32.PACK_AB R8, R9, R8 ;  /* 0x000000080908723e */ /* 0x000fe200000010ff */
[--C-:B------:R-:W-:Y:S01]  /*4820*/  FFMA.FTZ R78, R78, UR33, -R48.reuse ;  /* 0x000000214e4e7c23 */ /* 0x100fe20008010830 */
[----:B------:R-:W-:Y:S01]  /*4830*/  FFMA.FTZ R79, R79, UR33, -R48 ;  /* 0x000000214f4f7c23 */ /* 0x000fe20008010830 */
[----:B-1----:R-:W-:Y:S01]  /*4840*/  FADD.FTZ R58, R10, R55 ;  /* 0x000000370a3a7221 */ /* 0x002fe20000010000 */
[----:B------:R0:W1:Y:S01]  /*4850*/  MUFU.EX2 R73, R60 ;  /* 0x0000003c00497308 */ /* 0x0000620000000800 */
[----:B---3--:R-:W-:Y:S01]  /*4860*/  FADD.FTZ R9, R90, R69 ;  /* 0x000000455a097221 */ /* 0x008fe20000010000 */
[C---:B------:R-:W-:Y:S01]  /*4870*/  F2FP.BF16.F32.PACK_AB R10, R11.reuse, R10 ;  /* 0x0000000a0b0a723e */ /* 0x040fe200000010ff */
[----:B------:R-:W-:Y:S01]  /*4880*/  FADD.FTZ R59, R11, R58 ;  /* 0x0000003a0b3b7221 */ /* 0x000fe20000010000 */
[--C-:B------:R-:W-:Y:S01]  /*4890*/  FFMA.FTZ R55, R66, UR33, -R48.reuse ;  /* 0x0000002142377c23 */ /* 0x100fe20008010830 */
[--C-:B------:R-:W-:Y:S01]  /*48a0*/  FFMA.FTZ R82, R82, UR33, -R48.reuse ;  /* 0x0000002152527c23 */ /* 0x100fe20008010830 */
[--C-:B------:R-:W-:Y:S01]  /*48b0*/  FFMA.FTZ R83, R83, UR33, -R48.reuse ;  /* 0x0000002153537c23 */ /* 0x100fe20008010830 */
[--C-:B------:R-:W-:Y:S01]  /*48c0*/  FFMA.FTZ R86, R86, UR33, -R48.reuse ;  /* 0x0000002156567c23 */ /* 0x100fe20008010830 */
[----:B------:R-:W2:Y:S01]  /*48d0*/  MUFU.EX2 R27, R27 ;  /* 0x0000001b001b7308 */ /* 0x000ea20000000800 */
[----:B0-----:R-:W-:Y:S01]  /*48e0*/  FADD.FTZ R60, R4, R59 ;  /* 0x0000003b043c7221 */ /* 0x001fe20000010000 */
[----:B----4-:R-:W-:Y:S01]  /*48f0*/  FADD.FTZ R58, R56, R9 ;  /* 0x00000009383a7221 */ /* 0x010fe20000010000 */
[----:B------:R-:W-:Y:S01]  /*4900*/  F2FP.BF16.F32.PACK_AB R9, R69, R90 ;  /* 0x0000005a4509723e */ /* 0x000fe200000010ff */
[----:B------:R-:W-:Y:S01]  /*4910*/  FFMA.FTZ R87, R87, UR33, -R48 ;  /* 0x0000002157577c23 */ /* 0x000fe20008010830 */
[----:B------:R-:W-:-:S03]  /*4920*/  FADD.FTZ R59, R13, R60 ;  /* 0x0000003c0d3b7221 */ /* 0x000fc60000010000 */
[----:B------:R-:W0:Y:S01]  /*4930*/  MUFU.EX2 R30, R30 ;  /* 0x0000001e001e7308 */ /* 0x000e220000000800 */
[C---:B-1----:R-:W-:Y:S01]  /*4940*/  FADD.FTZ R60, R73.reuse, R58 ;  /* 0x0000003a493c7221 */ /* 0x042fe20000010000 */
[----:B------:R-:W-:Y:S01]  /*4950*/  FADD.FTZ R62, R12, R59 ;  /* 0x0000003b0c3e7221 */ /* 0x000fe20000010000 */
[----:B------:R-:W-:Y:S01]  /*4960*/  F2FP.BF16.F32.PACK_AB R11, R73, R56 ;  /* 0x00000038490b723e */ /* 0x000fe200000010ff */
[--C-:B------:R-:W-:Y:S01]  /*4970*/  FFMA.FTZ R58, R70, UR33, -R48.reuse ;  /* 0x00000021463a7c23 */ /* 0x100fe20008010830 */
[----:B------:R-:W-:Y:S01]  /*4980*/  FFMA.FTZ R59, R71, UR33, -R48 ;  /* 0x00000021473b7c23 */ /* 0x000fe20008010830 */
[----:B------:R-:W-:Y:S02]  /*4990*/  FADD.FTZ R69, R15, R62 ;  /* 0x0000003e0f457221 */ /* 0x000fe40000010000 */
[----:B------:R-:W1:Y:S01]  /*49a0*/  MUFU.EX2 R31, R31 ;  /* 0x0000001f001f7308 */ /* 0x000e620000000800 */
[----:B--2---:R-:W-:Y:S01]  /*49b0*/  FADD.FTZ R63, R27, R60 ;  /* 0x0000003c1b3f7221 */ /* 0x004fe20000010000 */
[----:B------:R-:W-:Y:S01]  /*49c0*/  FADD.FTZ R62, R14, R69 ;  /* 0x000000450e3e7221 */ /* 0x000fe20000010000 */
[----:B------:R2:W-:Y:S05]  /*49d0*/  STSM.16.M88.4 [R18+0x21800], R8 ;  /* 0x0218000812007844 */ /* 0x0005ea0000000200 */
[----:B------:R-:W3:Y:S01]  /*49e0*/  MUFU.EX2 R34, R34 ;  /* 0x0000002200227308 */ /* 0x000ee20000000800 */
[----:B0-----:R-:W-:-:S07]  /*49f0*/  FADD.FTZ R60, R30, R63 ;  /* 0x0000003f1e3c7221 */ /* 0x001fce0000010000 */
[----:B------:R-:W0:Y:S01]  /*4a00*/  MUFU.EX2 R38, R38 ;  /* 0x0000002600267308 */ /* 0x000e220000000800 */
[----:B-1----:R-:W-:Y:S01]  /*4a10*/  FADD.FTZ R63, R31, R60 ;  /* 0x0000003c1f3f7221 */ /* 0x002fe20000010000 */
[----:B--2---:R-:W-:Y:S02]  /*4a20*/  F2FP.BF16.F32.PACK_AB R8, R13, R4 ;  /* 0x000000040d08723e */ /* 0x004fe400000010ff */
[----:B------:R-:W-:Y:S02]  /*4a30*/  F2FP.BF16.F32.PACK_AB R10, R15, R12 ;  /* 0x0000000c0f0a723e */ /* 0x000fe400000010ff */
[----:B------:R-:W-:Y:S02]  /*4a40*/  F2FP.BF16.F32.PACK_AB R12, R21, R14 ;  /* 0x0000000e150c723e */ /* 0x000fe400000010ff */
[----:B------:R-:W1:Y:S01]  /*4a50*/  MUFU.EX2 R43, R43 ;  /* 0x0000002b002b7308 */ /* 0x000e620000000800 */
[----:B---3--:R-:W-:Y:S01]  /*4a60*/  FADD.FTZ R63, R34, R63 ;  /* 0x0000003f223f7221 */ /* 0x008fe20000010000 */
[----:B------:R-:W-:-:S02]  /*4a70*/  F2FP.BF16.F32.PACK_AB R14, R29, R20 ;  /* 0x000000141d0e723e */ /* 0x000fc400000010ff */
[----:B------:R-:W-:Y:S02]  /*4a80*/  F2FP.BF16.F32.PACK_AB R9, R30, R27 ;  /* 0x0000001b1e09723e */ /* 0x000fe400000010ff */
[----:B------:R-:W-:Y:S02]  /*4a90*/  F2FP.BF16.F32.PACK_AB R11, R34, R31 ;  /* 0x0000001f220b723e */ /* 0x000fe400000010ff */
[----:B------:R-:W2:Y:S01]  /*4aa0*/  MUFU.EX2 R52, R52 ;  /* 0x0000003400347308 */ /* 0x000ea20000000800 */
[----:B0-----:R-:W-:Y:S02]  /*4ab0*/  FADD.FTZ R60, R38, R63 ;  /* 0x0000003f263c7221 */ /* 0x001fe40000010000 */
[----:B------:R0:W-:Y:S05]  /*4ac0*/  STSM.16.M88.4 [R23], R8 ;  /* 0x0000000817007844 */ /* 0x0001ea0000000200 */
[----:B------:R3:W-:Y:S01]  /*4ad0*/  MUFU.EX2 R56, R67 ;  /* 0x0000004300387308 */ /* 0x0007e20000000800 */
[----:B-1----:R-:W-:-:S07]  /*4ae0*/  FADD.FTZ R63, R43, R60 ;  /* 0x0000003c2b3f7221 */ /* 0x002fce0000010000 */
[----:B------:R-:W1:Y:S01]  /*4af0*/  MUFU.EX2 R65, R65 ;  /* 0x0000004100417308 */ /* 0x000e620000000800 */
[----:B---3--:R-:W-:Y:S01]  /*4b00*/  FADD.FTZ R67, R21, R62 ;  /* 0x0000003e15437221 */ /* 0x008fe20000010000 */
[----:B--2---:R-:W-:Y:S01]  /*4b10*/  FADD.FTZ R60, R52, R63 ;  /* 0x0000003f343c7221 */ /* 0x004fe20000010000 */
[----:B0-----:R-:W-:Y:S02]  /*4b20*/  F2FP.BF16.F32.PACK_AB R8, R5, R2 ;  /* 0x000000020508723e */ /* 0x001fe400000010ff */
[----:B------:R-:W-:Y:S01]  /*4b30*/  FADD.FTZ R62, R20, R67 ;  /* 0x00000043143e7221 */ /* 0x000fe20000010000 */
[----:B------:R-:W-:Y:S02]  /*4b40*/  F2FP.BF16.F32.PACK_AB R10, R25, R6 ;  /* 0x00000006190a723e */ /* 0x000fe400000010ff */
[----:B------:R-:W0:Y:S01]  /*4b50*/  MUFU.EX2 R35, R35 ;  /* 0x0000002300237308 */ /* 0x000e220000000800 */
[----:B------:R-:W-:-:S04]  /*4b60*/  FADD.FTZ R67, R29, R62 ;  /* 0x0000003e1d437221 */ /* 0x000fc80000010000 */
[----:B------:R-:W-:-:S03]  /*4b70*/  FADD.FTZ R62, R2, R67 ;  /* 0x00000043023e7221 */ /* 0x000fc60000010000 */
[----:B------:R-:W2:Y:S01]  /*4b80*/  MUFU.EX2 R42, R42 ;  /* 0x0000002a002a7308 */ /* 0x000ea20000000800 */
[----:B------:R-:W-:Y:S01]  /*4b90*/  FADD.FTZ R63, R5, R62 ;  /* 0x0000003e053f7221 */ /* 0x000fe20000010000 */
[----:B-1----:R-:W-:-:S03]  /*4ba0*/  FADD.FTZ R60, R65, R60 ;  /* 0x0000003c413c7221 */ /* 0x002fc60000010000 */
[----:B------:R-:W-:Y:S01]  /*4bb0*/  FADD.FTZ R4, R6, R63 ;  /* 0x0000003f06047221 */ /* 0x000fe20000010000 */
[----:B------:R-:W-:Y:S02]  /*4bc0*/  VIADD R6, R88, 0xfffffffe ;  /* 0xfffffffe58067836 */ /* 0x000fe40000000000 */
[----:B------:R-:W1:Y:S01]  /*4bd0*/  MUFU.EX2 R39, R39 ;  /* 0x0000002700277308 */ /* 0x000e620000000800 */
[----:B0-----:R-:W-:Y:S01]  /*4be0*/  FADD.FTZ R13, R35, R60 ;  /* 0x0000003c230d7221 */ /* 0x001fe20000010000 */
[----:B------:R-:W-:-:S04]  /*4bf0*/  FADD.FTZ R15, R25, R4 ;  /* 0x00000004190f7221 */ /* 0x000fc80000010000 */
[----:B------:R-:W-:Y:S02]  /*4c00*/  FADD.FTZ R20, R24, R15 ;  /* 0x0000000f18147221 */ /* 0x000fe40000010000 */
[----:B------:R-:W0:Y:S01]  /*4c10*/  MUFU.EX2 R46, R46 ;  /* 0x0000002e002e7308 */ /* 0x000e220000000800 */
[C---:B--2---:R-:W-:Y:S01]  /*4c20*/  FADD.FTZ R4, R42.reuse, R13 ;  /* 0x0000000d2a047221 */ /* 0x044fe20000010000 */
[----:B------:R-:W-:Y:S01]  /*4c30*/  FADD.FTZ R21, R49, R20 ;  /* 0x0000001431157221 */ /* 0x000fe20000010000 */
[----:B------:R-:W-:Y:S02]  /*4c40*/  F2FP.BF16.F32.PACK_AB R13, R43, R38 ;  /* 0x000000262b0d723e */ /* 0x000fe400000010ff */
[----:B------:R-:W-:Y:S01]  /*4c50*/  F2FP.BF16.F32.PACK_AB R9, R42, R35 ;  /* 0x000000232a09723e */ /* 0x000fe200000010ff */
[----:B------:R-:W-:Y:S02]  /*4c60*/  FADD.FTZ R20, R26, R21 ;  /* 0x000000151a147221 */ /* 0x000fe40000010000 */
[----:B------:R-:W2:Y:S01]  /*4c70*/  MUFU.EX2 R47, R47 ;  /* 0x0000002f002f7308 */ /* 0x000ea20000000800 */
[----:B-1----:R-:W-:Y:S01]  /*4c80*/  FADD.FTZ R15, R39, R4 ;  /* 0x00000004270f7221 */ /* 0x002fe20000010000 */
[----:B------:R-:W-:-:S04]  /*4c90*/  FADD.FTZ R27, R53, R20 ;  /* 0x00000014351b7221 */ /* 0x000fc80000010000 */
[----:B------:R-:W-:Y:S02]  /*4ca0*/  FADD.FTZ R2, R40, R27 ;  /* 0x0000001b28027221 */ /* 0x000fe40000010000 */
[----:B------:R-:W1:Y:S01]  /*4cb0*/  MUFU.EX2 R50, R50 ;  /* 0x0000003200327308 */ /* 0x000e620000000800 */
[C---:B0-----:R-:W-:Y:S01]  /*4cc0*/  FADD.FTZ R4, R46.reuse, R15 ;  /* 0x0000000f2e047221 */ /* 0x041fe20000010000 */
[----:B------:R-:W-:Y:S02]  /*4cd0*/  F2FP.BF16.F32.PACK_AB R15, R65, R52 ;  /* 0x00000034410f723e */ /* 0x000fe400000010ff */
[----:B------:R-:W-:-:S03]  /*4ce0*/  F2FP.BF16.F32.PACK_AB R11, R46, R39 ;  /* 0x000000272e0b723e */ /* 0x000fc600000010ff */
[----:B------:R0:W-:Y:S01]  /*4cf0*/  STSM.16.M88.4 [R22], R12 ;  /* 0x0000000c16007844 */ /* 0x0001e20000000200 */
[----:B------:R-:W3:Y:S01]  /*4d00*/  MUFU.EX2 R51, R51 ;  /* 0x0000003300337308 */ /* 0x000ee20000000800 */
[----:B--2---:R-:W-:Y:S02]  /*4d10*/  FADD.FTZ R21, R47, R4 ;  /* 0x000000042f157221 */ /* 0x004fe40000010000 */
[----:B------:R2:W-:Y:S05]  /*4d20*/  STSM.16.M88.4 [R19], R8 ;  /* 0x0000000813007844 */ /* 0x0005ea0000000200 */
[----:B------:R-:W4:Y:S01]  /*4d30*/  MUFU.EX2 R54, R54 ;  /* 0x0000003600367308 */ /* 0x000f220000000800 */
[----:B-1----:R-:W-:Y:S01]  /*4d40*/  FADD.FTZ R4, R50, R21 ;  /* 0x0000001532047221 */ /* 0x002fe20000010000 */
[----:B------:R-:W-:Y:S01]  /*4d50*/  FADD.FTZ R21, R57, R2 ;  /* 0x0000000239157221 */ /* 0x000fe20000010000 */
[----:B0-----:R-:W-:-:S05]  /*4d60*/  F2FP.BF16.F32.PACK_AB R12, R49, R24 ;  /* 0x00000018310c723e */ /* 0x001fca00000010ff */
[----:B------:R-:W0:Y:S01]  /*4d70*/  MUFU.EX2 R55, R55 ;  /* 0x0000003700377308 */ /* 0x000e220000000800 */
[----:B---3--:R-:W-:Y:S01]  /*4d80*/  FADD.FTZ R5, R51, R4 ;  /* 0x0000000433057221 */ /* 0x008fe20000010000 */
[----:B------:R-:W-:Y:S01]  /*4d90*/  FADD.FTZ R4, R44, R21 ;  /* 0x000000152c047221 */ /* 0x000fe20000010000 */
[----:B------:R-:W-:Y:S02]  /*4da0*/  F2FP.BF16.F32.PACK_AB R14, R53, R26 ;  /* 0x0000001a350e723e */ /* 0x000fe400000010ff */
[----:B------:R-:W-:Y:S01]  /*4db0*/  F2FP.BF16.F32.PACK_AB R13, R50, R47 ;  /* 0x0000002f320d723e */ /* 0x000fe200000010ff */
[----:B------:R-:W-:Y:S01]  /*4dc0*/  FADD.FTZ R21, R61, R4 ;  /* 0x000000043d157221 */ /* 0x000fe20000010000 */
[----:B------:R-:W-:Y:S01]  /*4dd0*/  F2FP.BF16.F32.PACK_AB R24, R57, R40 ;  /* 0x000000283918723e */ /* 0x000fe200000010ff */
[----:B------:R-:W1:Y:S01]  /*4de0*/  MUFU.EX2 R58, R58 ;  /* 0x0000003a003a7308 */ /* 0x000e620000000800 */
[C---:B----4-:R-:W-:Y:S01]  /*4df0*/  FADD.FTZ R2, R54.reuse, R5 ;  /* 0x0000000536027221 */ /* 0x050fe20000010000 */
[----:B------:R-:W-:-:S02]  /*4e00*/  F2FP.BF16.F32.PACK_AB R15, R54, R51 ;  /* 0x00000033360f723e */ /* 0x000fc400000010ff */
[----:B------:R-:W-:-:S03]  /*4e10*/  F2FP.BF16.F32.PACK_AB R26, R61, R44 ;  /* 0x0000002c3d1a723e */ /* 0x000fc600000010ff */
[----:B------:R3:W-:Y:S01]  /*4e20*/  STSM.16.M88.4 [R18+0x27800], R12 ;  /* 0x0278000c12007844 */ /* 0x0007e20000000200 */
[----:B------:R-:W4:Y:S01]  /*4e30*/  MUFU.EX2 R59, R59 ;  /* 0x0000003b003b7308 */ /* 0x000f220000000800 */
[----:B0-----:R-:W-:Y:S01]  /*4e40*/  FADD.FTZ R5, R55, R2 ;  /* 0x0000000237057221 */ /* 0x001fe20000010000 */
[----:B------:R-:W-:-:S03]  /*4e50*/  F2FP.BF16.F32.PACK_AB R25, R56, R55 ;  /* 0x000000373819723e */ /* 0x000fc600000010ff */
[----:B------:R-:W-:-:S03]  /*4e60*/  FADD.FTZ R5, R56, R5 ;  /* 0x0000000538057221 */ /* 0x000fc60000010000 */
[----:B------:R-:W0:Y:S01]  /*4e70*/  MUFU.EX2 R48, R74 ;  /* 0x0000004a00307308 */ /* 0x000e220000000800 */
[----:B-1----:R-:W-:-:S07]  /*4e80*/  FADD.FTZ R2, R58, R5 ;  /* 0x000000053a027221 */ /* 0x002fce0000010000 */
[----:B------:R-:W1:Y:S01]  /*4e90*/  MUFU.EX2 R75, R75 ;  /* 0x0000004b004b7308 */ /* 0x000e620000000800 */
[C---:B----4-:R-:W-:Y:S01]  /*4ea0*/  FADD.FTZ R5, R59.reuse, R2 ;  /* 0x000000023b057221 */ /* 0x050fe20000010000 */
[----:B------:R-:W-:Y:S01]  /*4eb0*/  FADD.FTZ R2, R28, R21 ;  /* 0x000000151c027221 */ /* 0x000fe20000010000 */
[----:B------:R-:W-:-:S05]  /*4ec0*/  F2FP.BF16.F32.PACK_AB R27, R59, R58 ;  /* 0x0000003a3b1b723e */ /* 0x000fca00000010ff */
[----:B------:R-:W4:Y:S01]  /*4ed0*/  MUFU.EX2 R78, R78 ;  /* 0x0000004e004e7308 */ /* 0x000f220000000800 */
[----:B0-----:R-:W-:Y:S01]  /*4ee0*/  FADD.FTZ R4, R48, R5 ;  /* 0x0000000530047221 */ /* 0x001fe20000010000 */
[----:B------:R3:W-:Y:S06]  /*4ef0*/  STSM.16.M88.4 [R136], R24 ;  /* 0x0000001888007844 */ /* 0x0007ec0000000200 */
[----:B------:R-:W0:Y:S01]  /*4f00*/  MUFU.EX2 R31, R79 ;  /* 0x0000004f001f7308 */ /* 0x000e220000000800 */
[C---:B-1----:R-:W-:Y:S01]  /*4f10*/  FADD.FTZ R21, R75.reuse, R4 ;  /* 0x000000044b157221 */ /* 0x042fe20000010000 */
[----:B------:R-:W-:-:S06]  /*4f20*/  F2FP.BF16.F32.PACK_AB R29, R75, R48 ;  /* 0x000000304b1d723e */ /* 0x000fcc00000010ff */
[----:B------:R-:W1:Y:S01]  /*4f30*/  MUFU.EX2 R41, R41 ;  /* 0x0000002900297308 */ /* 0x000e620000000800 */
[----:B----4-:R-:W-:-:S07]  /*4f40*/  FADD.FTZ R4, R78, R21 ;  /* 0x000000154e047221 */ /* 0x010fce0000010000 */
[----:B------:R-:W4:Y:S01]  /*4f50*/  MUFU.EX2 R36, R36 ;  /* 0x0000002400247308 */ /* 0x000f220000000800 */
[C---:B0-----:R-:W-:Y:S01]  /*4f60*/  FADD.FTZ R21, R31.reuse, R4 ;  /* 0x000000041f157221 */ /* 0x041fe20000010000 */
[----:B------:R-:W-:-:S06]  /*4f70*/  F2FP.BF16.F32.PACK_AB R31, R31, R78 ;  /* 0x0000004e1f1f723e */ /* 0x000fcc00000010ff */
[----:B------:R-:W0:Y:S01]  /*4f80*/  MUFU.EX2 R45, R45 ;  /* 0x0000002d002d7308 */ /* 0x000e220000000800 */
[C---:B-1----:R-:W-:Y:S01]  /*4f90*/  F2FP.BF16.F32.PACK_AB R28, R41.reuse, R28 ;  /* 0x0000001c291c723e */ /* 0x042fe200000010ff */
[----:B------:R-:W-:-:S06]  /*4fa0*/  FADD.FTZ R5, R41, R2 ;  /* 0x0000000229057221 */ /* 0x000fcc0000010000 */
[----:B------:R-:W-:Y:S01]  /*4fb0*/  MUFU.EX2 R0, R0 ;  /* 0x0000000000007308 */ /* 0x000fe20000000800 */
[----:B----4-:R-:W-:-:S07]  /*4fc0*/  FADD.FTZ R2, R36, R5 ;  /* 0x0000000524027221 */ /* 0x010fce0000010000 */
[----:B------:R-:W2:Y:S01]  /*4fd0*/  MUFU.EX2 R33, R33 ;  /* 0x0000002100217308 */ /* 0x000ea20000000800 */
[C---:B0-----:R-:W-:Y:S01]  /*4fe0*/  F2FP.BF16.F32.PACK_AB R30, R45.reuse, R36 ;  /* 0x000000242d1e723e */ /* 0x041fe200000010ff */
[----:B------:R-:W-:-:S04]  /*4ff0*/  FADD.FTZ R5, R45, R2 ;  /* 0x000000022d057221 */ /* 0x000fc80000010000 */
[----:B------:R3:W-:Y:S02]  /*5000*/  STSM.16.M88.4 [R22+0x6000], R28 ;  /* 0x0060001c16007844 */ /* 0x0007e40000000200 */
[----:B------:R-:W0:Y:S08]  /*5010*/  MUFU.EX2 R32, R32 ;  /* 0x0000002000207308 */ /* 0x000e300000000800 */
[----:B------:R-:W1:Y:S01]  /*5020*/  MUFU.EX2 R37, R37 ;  /* 0x0000002500257308 */ /* 0x000e620000000800 */
[----:B--2---:R-:W-:Y:S01]  /*5030*/  F2FP.BF16.F32.PACK_AB R8, R33, R0 ;  /* 0x000000002108723e */ /* 0x004fe200000010ff */
[----:B------:R-:W-:-:S04]  /*5040*/  FADD.FTZ R0, R0, R5 ;  /* 0x0000000500007221 */ /* 0x000fc80000010000 */
[----:B------:R-:W-:Y:S02]  /*5050*/  FADD.FTZ R33, R33, R0 ;  /* 0x0000000021217221 */ /* 0x000fe40000010000 */
[----:B------:R-:W-:Y:S02]  /*5060*/  MUFU.EX2 R82, R82 ;  /* 0x0000005200527308 */ /* 0x000fe40000000800 */
[----:B0-----:R-:W-:-:S06]  /*5070*/  FADD.FTZ R2, R32, R33 ;  /* 0x0000002120027221 */ /* 0x001fcc0000010000 */
[----:B------:R-:W0:Y:S01]  /*5080*/  MUFU.EX2 R83, R83 ;  /* 0x0000005300537308 */ /* 0x000e220000000800 */
[C---:B-1----:R-:W-:Y:S01]  /*5090*/  F2FP.BF16.F32.PACK_AB R10, R37.reuse, R32 ;  /* 0x00000020250a723e */ /* 0x042fe200000010ff */
[----:B------:R-:W-:-:S06]  /*50a0*/  FADD.FTZ R2, R37, R2 ;  /* 0x0000000225027221 */ /* 0x000fcc0000010000 */
[----:B------:R-:W1:Y:S08]  /*50b0*/  MUFU.EX2 R86, R86 ;  /* 0x0000005600567308 */ /* 0x000e700000000800 */
[----:B------:R-:W2:Y:S01]  /*50c0*/  MUFU.EX2 R87, R87 ;  /* 0x0000005700577308 */ /* 0x000ea20000000800 */
[----:B0-----:R-:W-:Y:S01]  /*50d0*/  F2FP.BF16.F32.PACK_AB R9, R83, R82 ;  /* 0x000000525309723e */ /* 0x001fe200000010ff */
[----:B------:R-:W-:-:S04]  /*50e0*/  FADD.FTZ R82, R82, R21 ;  /* 0x0000001552527221 */ /* 0x000fc80000010000 */
[----:B------:R-:W-:-:S04]  /*50f0*/  FADD.FTZ R83, R83, R82 ;  /* 0x0000005253537221 */ /* 0x000fc80000010000 */
[----:B-1----:R-:W-:Y:S01]  /*5100*/  FADD.FTZ R0, R86, R83 ;  /* 0x0000005356007221 */ /* 0x002fe20000010000 */
[----:B--2---:R-:W-:-:S03]  /*5110*/  F2FP.BF16.F32.PACK_AB R11, R87, R86 ;  /* 0x00000056570b723e */ /* 0x004fc600000010ff */
[----:B------:R-:W-:Y:S02]  /*5120*/  FADD.FTZ R0, R87, R0 ;  /* 0x0000000057007221 */ /* 0x000fe40000010000 */
[----:B------:R3:W-:Y:S01]  /*5130*/  STSM.16.M88.4 [R19+0x6000], R8 ;  /* 0x0060000813007844 */ /* 0x0007e20000000200 */
        /* <DEDUP_REMOVED lines=15> */
.L_x_11099:
[----:B------:R-:W-:Y:S02]  /*5230*/  ULDC UR18, c[0x0][0x9e4] ;  /* 0x0002790000127ab9 */ /* 0x000fe40000000800 */
[----:B------:R-:W-:-:S11]  /*5240*/  UISETP.NE.AND UP0, UPT, UR18, 0x1, UPT ;  /* 0x000000011200788c */ /* 0x000fd6000bf05270 */
[----:B------:R-:W-:Y:S02]  /*5250*/  @UP0 ULDC.64 UR6, c[0x0][0x9e8] ;  /* 0x00027a0000060ab9 */ /* 0x000fe40000000a00 */
[----:B------:R-:W-:-:S04]  /*5260*/  UIMAD.WIDE.U32 UR10, UR15, UR6, URZ ;  /* 0x000000060f0a72a5 */ /* 0x000fc8000f8e003f */
[----:B------:R-:W-:-:S12]  /*5270*/  @UP0 USHF.R.U32.HI UR15, URZ, UR7, UR11 ;  /* 0x000000073f0f0299 */ /* 0x000fd8000801160b */
.L_x_11100:
[----:B------:R-:W-:-:S04]  /*5280*/  UIMAD UR15, UR15, UR18, UR18 ;  /* 0x000000120f0f72a4 */ /* 0x000fc8000f8e0212 */
[----:B------:R-:W-:-:S04]  /*5290*/  UISETP.LT.AND UP0, UPT, UR14, UR15, UPT ;  /* 0x0000000f0e00728c */ /* 0x000fc8000bf01270 */
[----:B------:R-:W-:-:S12]  /*52a0*/  USEL UR14, UR14, UR15, UP0 ;  /* 0x0000000f0e0e7287 */ /* 0x000fd80008000000 */
.L_x_11098:
        /* <DEDUP_REMOVED lines=40> */
.L_x_11120:
[----:B------:R-:W-:Y:S01]  /*5530*/  ISETP.NE.AND P2, PT, RZ, UR46, PT ;  /* 0x0000002eff007c0c */ /* 0x000fe2000bf45270 */
[----:B------:R-:W-:-:S04]  /*5540*/  UISETP.NE.AND UP0, UPT, UR60, 0x1, UPT ;  /* 0x000000013c00788c */ /* 0x000fc8000bf05270 */
[----:B------:R-:W-:-:S04]  /*5550*/  USEL UR50, URZ, 0x1, UP0 ;  /* 0x000000013f327887 */ /* 0x000fc80008000000 */
[----:B------:R-:W-:-:S04]  /*5560*/  ULOP3.LUT UR50, UR28, UR50, URZ, 0x3c, !UPT ;  /* 0x000000321c327292 */ /* 0x000fc8000f8e3c3f */
[----:B------:R-:W-:Y:S08]  /*5570*/  @P2 BRA `(.L_x_11102) ;  /* 0x0000000000382947 */ /* 0x000ff00003800000 */
[----:B------:R-:W-:Y:S05]  /*5580*/  @!P0 BRA `(.L_x_11103) ;  /* 0x0000000000048947 */ /* 0x000fea0003800000 */
[----:B------:R-:W-:Y:S01]  /*5590*/  BPT.TRAP 0x1 ;  /* 0x000000040000795c */ /* 0x000fe20000300000 */
.L_x_11103:
        /* <DEDUP_REMOVED lines=9> */
.L_x_11104:
[----:B-1----:R-:W-:Y:S05]  /*5630*/  @P1 BRA `(.L_x_11102) ;  /* 0x0000000000081947 */ /* 0x002fea0003800000 */
[----:B------:R-:W1:Y:S02]  /*5640*/  SYNCS.PHASECHK.TRANS64.TRYWAIT P1, [UR6+0x2d830], R3 ;  /* 0x02d83003ff0075a7 */ /* 0x000e640008020146 */
[----:B-1----:R-:W-:Y:S05]  /*5650*/  @!P1 BRA `(.L_x_11105) ;  /* 0x0000012000d09947 */ /* 0x002fea0003800000 */
.L_x_11102:
        /* <DEDUP_REMOVED lines=13> */
[----:B------:R-:W-:Y:S02]  /*5730*/  UIADD3 UR18, UR6, 0x202, URZ ;  /* 0x0000020206127890 */ /* 0x000fe4000fffe03f */
[----:B------:R-:W-:Y:S02]  /*5740*/  UIADD3 UR22, UR6, 0x400, URZ ;  /* 0x0000040006167890 */ /* 0x000fe4000fffe03f */
[----:B------:R-:W-:Y:S01]  /*5750*/  UIADD3 UR26, UR6, 0x402, URZ ;  /* 0x00000402061a7890 */ /* 0x000fe2000fffe03f */
[----:B--2---:R-:W-:-:S05]  /*5760*/  SHF.R.U32.HI R7, RZ, 0x7, R7 ;  /* 0x00000007ff077819 */ /* 0x004fca0000011607 */
[----:B01----:R-:W-:-:S05]  /*5770*/  VIADD R3, R7, 0x8 ;  /* 0x0000000807037836 */ /* 0x003fca0000000000 */
        /* <DEDUP_REMOVED lines=22> */
.L_x_11107:
[----:B------:R-:W-:Y:S01]  /*58e0*/  ULEA UR6, UR60, UR41, 0x3 ;  /* 0x000000293c067291 */ /* 0x000fe2000f8e183f */
[----:B------:R-:W-:-:S05]  /*58f0*/  IMAD.U32 R3, RZ, RZ, UR28 ;  /* 0x0000001cff037e24 */ /* 0x000fca000f8e00ff */
[----:B------:R-:W-:-:S04]  /*5900*/  SHF.L.U32 R3, R3, 0x1f, RZ ;  /* 0x0000001f03037819 */ /* 0x000fc800000006ff */
[----:B------:R0:W1:Y:S01]  /*5910*/  SYNCS.PHASECHK.TRANS64.TRYWAIT P1, [UR6+0x2d850], R3 ;  /* 0x02d85003ff0075a7 */ /* 0x0000620008020146 */
[----:B------:R-:W-:Y:S05]  /*5920*/  @!P0 BRA `(.L_x_11108) ;  /* 0x0000000000048947 */ /* 0x000fea0003800000 */
[----:B------:R-:W-:Y:S01]  /*5930*/  BPT.TRAP 0x1 ;  /* 0x000000040000795c */ /* 0x000fe20000300000 */
.L_x_11108:
[----:B-1----:R-:W-:Y:S05]  /*5940*/  @P1 BRA `(.L_x_11106) ;  /* 0x0000000000081947 */ /* 0x002fea0003800000 */
[----:B------:R-:W1:Y:S02]  /*5950*/  SYNCS.PHASECHK.TRANS64.TRYWAIT P1, [UR6+0x2d850], R3 ;  /* 0x02d85003ff0075a7 */ /* 0x000e640008020146 */
[----:B-1----:R-:W-:Y:S05]  /*5960*/  @!P1 BRA `(.L_x_11109) ;  /* 0x0000012000249947 */ /* 0x002fea0003800000 */
.L_x_11106:
[----:B------:R-:W-:Y:S01]  /*5970*/  UIADD3 UR6, UR41, 0x400, URZ ;  /* 0x0000040029067890 */ /* 0x000fe2000fffe03f */
[----:B------:R-:W-:Y:S01]  /*5980*/  WARPGROUP.ARRIVE ;  /* 0x00000000000079c5 */ /* 0x000fe20000000000 */
[----:B------:R-:W-:-:S05]  /*5990*/  ULEA UR7, UR55, UR41, 0xd ;  /* 0x0000002937077291 */ /* 0x000fca000f8e683f */
[----:B------:R-:W1:Y:S01]  /*59a0*/  S2R R8, SR_TID.X ;  /* 0x0000000000087919 */ /* 0x000e620000002100 */
[----:B------:R-:W-:Y:S02]  /*59b0*/  USHF.R.U32.HI UR6, URZ, 0x4, UR6 ;  /* 0x000000043f067899 */ /* 0x000fe40008011606 */
[----:B------:R-:W-:Y:S02]  /*59c0*/  UIADD3 UR7, UR7, 0x21800, URZ ;  /* 0x0002180007077890 */ /* 0x000fe4000fffe03f */
[----:B------:R-:W-:Y:S02]  /*59d0*/  ULOP3.LUT UR6, UR6, 0x3fff, URZ, 0xc0, !UPT ;  /* 0x00003fff06067892 */ /* 0x000fe4000f8ec03f */
[----:B------:R-:W-:Y:S02]  /*59e0*/  USHF.R.U32.HI UR7, URZ, 0x4, UR7 ;  /* 0x000000043f077899 */ /* 0x000fe40008011607 */
[----:B------:R-:W-:Y:S02]  /*59f0*/  ULOP3.LUT UR10, UR6, 0x2000000, URZ, 0xfc, !UPT ;  /* 0x02000000060a7892 */ /* 0x000fe4000f8efc3f */
[----:B------:R-:W-:-:S02]  /*5a00*/  ULOP3.LUT UR6, UR7, 0x3fff, URZ, 0xc0, !UPT ;  /* 0x00003fff07067892 */ /* 0x000fc4000f8ec03f */
[----:B------:R-:W-:Y:S02]  /*5a10*/  UIMAD UR7, UR60, 0x600, UR10 ;  /* 0x000006003c0778a4 */ /* 0x000fe4000f8e020a */
[----:B------:R-:W-:Y:S01]  /*5a20*/  ULOP3.LUT UR6, UR6, 0x10000, URZ, 0xfc, !UPT ;  /* 0x0001000006067892 */ /* 0x000fe2000f8efc3f */
[----:B------:R-:W-:Y:S01]  /*5a30*/  UMOV UR31, 0x80000020 ;  /* 0x80000020001f7882 */ /* 0x000fe20000000000 */
[----:B------:R-:W-:-:S03]  /*5a40*/  UMOV UR29, 0x40000040 ;  /* 0x40000040001d7882 */ /* 0x000fc60000000000 */
        /* <DEDUP_REMOVED lines=60> */
.L_x_11110:
[----:B------:R-:W-:Y:S01]  /*5e10*/  UISETP.NE.AND UP1, UPT, UR54, URZ, UPT ;  /* 0x0000003f3600728c */ /* 0x000fe2000bf25270 */
[----:B------:R-:W-:Y:S01]  /*5e20*/  VIADD R7, R137, UR39 ;  /* 0x0000002789077c36 */ /* 0x000fe20008000000 */
[----:B------:R-:W-:Y:S01]  /*5e30*/  UISETP.NE.AND UP0, UPT, UR53, URZ, UPT ;  /* 0x0000003f3500728c */ /* 0x000fe2000bf05270 */
[----:B------:R-:W-:-:S03]  /*5e40*/  IMAD.U32 R10, RZ, RZ, UR48 ;  /* 0x00000030ff0a7e24 */ /* 0x000fc6000f8e00ff */
[----:B------:R-:W-:Y:S02]  /*5e50*/  PLOP3.LUT P1, PT, PT, PT, UP1, 0x80, 0x0 ;  /* 0x000000000000781c */ /* 0x000fe40003f2f018 */
[----:B------:R-:W-:-:S03]  /*5e60*/  PLOP3.LUT P2, PT, PT, PT, UP1, 0x80, 0x0 ;  /* 0x000000000000781c */ /* 0x000fc60003f4f018 */
[----:B------:R-:W-:-:S08]  /*5e70*/  @UP1 ULDC UR6, c[0x0][0x44c] ;  /* 0x0001130000061ab9 */ /* 0x000fd00000000800 */
[----:B0-----:R-:W-:Y:S01]  /*5e80*/  @P1 IMAD.HI.U32 R3, R7, UR6, RZ ;  /* 0x0000000607031c27 */ /* 0x001fe2000f8e00ff */
[----:B------:R-:W-:Y:S01]  /*5e90*/  @UP1 ULDC UR6, c[0x0][0x450] ;  /* 0x0001140000061ab9 */ /* 0x000fe20000000800 */
[----:B------:R-:W-:-:S03]  /*5ea0*/  PLOP3.LUT P1, PT, PT, PT, UP0, 0x40, 0x0 ;  /* 0x000000000000781c */ /* 0x000fc60003f2e808 */
[----:B------:R-:W-:Y:S01]  /*5eb0*/  @P2 SHF.R.U32.HI R7, RZ, UR6, R3 ;  /* 0x00000006ff072c19 */ /* 0x000fe20008011603 */
[----:B------:R-:W-:Y:S01]  /*5ec0*/  ULEA UR6, UR49, UR41, 0x3 ;  /* 0x0000002931067291 */ /* 0x000fe2000f8e183f */
[----:B------:R-:W-:-:S03]  /*5ed0*/  IMAD.SHL.U32 R3, R6, 0x80, RZ ;  /* 0x0000008006037824 */ /* 0x000fc600078e00ff */
[----:B------:R-:W-:Y:S01]  /*5ee0*/  UIADD3 UR6, UR6, 0x2d840, URZ ;  /* 0x0002d84006067890 */ /* 0x000fe2000fffe03f */
[----:B------:R-:W0:Y:S01]  /*5ef0*/  SHFL.IDX PT, R14, R7, RZ, 0x1c1f ;  /* 0x001c1fff070e7589 */ /* 0x000e2200000e0000 */
[----:B------:R-:W-:Y:S02]  /*5f00*/  IADD3 R8, -R17, 0x1, -R3 ;  /* 0x0000000111087810 */ /* 0x000fe40007ffe903 */
[----:B------:R-:W-:Y:S02]  /*5f10*/  UPRMT UR6, UR42, 0x654, UR6 ;  /* 0x000006542a067896 */ /* 0x000fe40008000006 */
[----:B------:R-:W-:-:S05]  /*5f20*/  IADD3 R10, -R10, UR38, R8 ;  /* 0x000000260a0a7c10 */ /* 0x000fca000fffe108 */
[----:B------:R-:W-:Y:S02]  /*5f30*/  VIADD R11, R10, UR58 ;  /* 0x0000003a0a0b7c36 */ /* 0x000fe40008000000 */
[----:B------:R-:W-:Y:S01]  /*5f40*/  SYNCS.ARRIVE.TRANS64.RED.A1T0 RZ, [UR6], RZ ;  /* 0x000000ffffff79a7 */ /* 0x000fe20008100406 */
[----:B------:R-:W-:-:S06]  /*5f50*/  ULOP3.LUT UR6, URZ, UR35, URZ, 0x33, !UPT ;  /* 0x000000233f067292 */ /* 0x000fcc000f8e333f */
[----:B------:R-:W-:Y:S02]  /*5f60*/  VIADD R10, R10, UR6 ;  /* 0x000000060a0a7c36 */ /* 0x000fe40008000000 */
[----:B0-----:R-:W-:Y:S02]  /*5f70*/  IMAD.IADD R9, R11, 0x1, R14 ;  /* 0x000000010b097824 */ /* 0x001fe400078e020e */
        /* <DEDUP_REMOVED lines=15> */
.L_x_11113:
[----:B------:R-:W-:-:S05]  /*6070*/  IMAD.U32 R15, RZ, RZ, UR34 ;  /* 0x00000022ff0f7e24 */ /* 0x000fca000f8e00ff */
[----:B------:R-:W-:-:S13]  /*6080*/  ISETP.NE.AND P1, PT, R15, 0x1, PT ;  /* 0x000000010f00780c */ /* 0x000fda0003f25270 */
[----:B------:R-:W0:Y:S02]  /*6090*/  @P1 LDC.64 R12, c[0x0][0x9e8] ;  /* 0x00027a00ff0c1b82 */ /* 0x000e240000000a00 */
[----:B0-----:R-:W-:-:S05]  /*60a0*/  @P1 IMAD.HI.U32 R12, R14, R12, RZ ;  /* 0x0000000c0e0c1227 */ /* 0x001fca00078e00ff */
[----:B------:R-:W-:-:S07]  /*60b0*/  @P1 SHF.R.U32.HI R14, RZ, R13, R12 ;  /* 0x0000000dff0e1219 */ /* 0x000fce000001160c */
.L_x_11114:
[----:B------:R-:W-:Y:S05]  /*60c0*/  BSYNC B0 ;  /* 0x0000000000007941 */ /* 0x000fea0003800000 */
.L_x_11112:
[----:B------:R-:W-:-:S04]  /*60d0*/  IMAD R14, R14, R15, -R3 ;  /* 0x0000000f0e0e7224 */ /* 0x000fc800078e0a03 */
[----:B------:R-:W-:-:S05]  /*60e0*/  IMAD.IADD R14, R14, 0x1, -R17 ;  /* 0x000000010e0e7824 */ /* 0x000fca00078e0a11 */
[----:B------:R-:W-:Y:S02]  /*60f0*/  VIMNMX R8, R8, R14, !PT ;  /* 0x0000000e08087248 */ /* 0x000fe40007fe0100 */
[----:B------:R-:W-:-:S07]  /*6100*/  VIADDMNMX R9, R14, R15, R9, PT ;  /* 0x0000000f0e097246 */ /* 0x000fce0003800109 */
.L_x_11111:
        /* <DEDUP_REMOVED lines=15> */
[----:B------:R-:W-:Y:S01]  /*6200*/  ISETP.GT.AND P5, PT, R8, 0x9, P1 ;  /* 0x000000090800780c */ /* 0x000fe20000fa4270 */
[----:B------:R-:W-:Y:S01]  /*6210*/  IMAD.IADD R10, R10, 0x1, R7 ;  /* 0x000000010a0a7824 */ /* 0x000fe200078e0207 */
        /* <DEDUP_REMOVED lines=99> */
.L_x_11117:
[----:B------:R-:W-:-:S05]  /*6850*/  IMAD.U32 R12, RZ, RZ, UR34 ;  /* 0x00000022ff0c7e24 */ /* 0x000fca000f8e00ff */
[----:B------:R-:W-:-:S13]  /*6860*/  ISETP.NE.AND P2, PT, R12, 0x1, PT ;  /* 0x000000010c00780c */ /* 0x000fda0003f45270 */
[----:B------:R-:W0:Y:S02]  /*6870*/  @P2 LDC.64 R8, c[0x0][0x9e8] ;  /* 0x00027a00ff082b82 */ /* 0x000e240000000a00 */
[----:B0-----:R-:W-:-:S05]  /*6880*/  @P2 IMAD.HI.U32 R8, R7, R8, RZ ;  /* 0x0000000807082227 */ /* 0x001fca00078e00ff */
[----:B------:R-:W-:-:S07]  /*6890*/  @P2 SHF.R.U32.HI R7, RZ, R9, R8 ;  /* 0x00000009ff072219 */ /* 0x000fce0000011608 */
.L_x_11118:
[----:B------:R-:W-:Y:S05]  /*68a0*/  BSYNC B0 ;  /* 0x0000000000007941 */ /* 0x000fea0003800000 */
.L_x_11116:
[----:B------:R-:W-:-:S04]  /*68b0*/  IMAD R3, R7, R12, -R3 ;  /* 0x0000000c07037224 */ /* 0x000fc800078e0a03 */
[----:B------:R-:W-:-:S05]  /*68c0*/  IMAD.IADD R3, R3, 0x1, -R17 ;  /* 0x0000000103037824 */ /* 0x000fca00078e0a11 */
[----:B------:R-:W-:Y:S02]  /*68d0*/  VIMNMX R10, R10, R3, !PT ;  /* 0x000000030a0a7248 */ /* 0x000fe40007fe0100 */
[----:B------:R-:W-:-:S07]  /*68e0*/  VIADDMNMX R11, R3, R12, R11, PT ;  /* 0x0000000c030b7246 */ /* 0x000fce000380010b */
.L_x_11115:
[----:B------:R-:W-:Y:S02]  /*68f0*/  FMNMX.FTZ R3, R24, R5, !PT ;  /* 0x0000000518037209 */ /* 0x000fe40007810000 */
[----:B------:R-:W-:Y:S02]  /*6900*/  LOP3.LUT R16, R16, 0xf7ffffff, RZ, 0xc0, !PT ;  /* 0xf7ffffff10107812 */ /* 0x000fe400078ec0ff */
[----:B------:R-:W-:Y:S02]  /*6910*/  FMNMX.FTZ R3, R25, R3, !PT ;  /* 0x0000000319037209 */ /* 0x000fe40007810000 */
[----:B------:R-:W-:Y:S02]  /*6920*/  @P0 LOP3.LUT R16, R16, 0x8000000, RZ, 0xfc, !PT ;  /* 0x0800000010100812 */ /* 0x000fe400078efcff */
[----:B------:R-:W-:Y:S02]  /*6930*/  FMNMX.FTZ R3, R28, R3, !PT ;  /* 0x000000031c037209 */ /* 0x000fe40007810000 */
[----:B------:R-:W-:-:S02]  /*6940*/  ISETP.GT.AND P0, PT, R10, 0x59, P1 ;  /* 0x000000590a00780c */ /* 0x000fc40000f04270 */
[----:B------:R-:W-:Y:S02]  /*6950*/  FMNMX.FTZ R3, R29, R3, !PT ;  /* 0x000000031d037209 */ /* 0x000fe40007810000 */
[----:B------:R-:W-:Y:S02]  /*6960*/  ISETP.GT.AND P4, PT, R10, 0x1, P1 ;  /* 0x000000010a00780c */ /* 0x000fe40000f84270 */
[----:B------:R-:W-:Y:S02]  /*6970*/  FMNMX.FTZ R3, R32, R3, !PT ;  /* 0x0000000320037209 */ /* 0x000fe40007810000 */
[----:B------:R-:W-:Y:S02]  /*6980*/  ISETP.GT.AND P5, PT, R10, 0x8, P1 ;  /* 0x000000080a00780c */ /* 0x000fe40000fa4270 */
[----:B------:R-:W-:Y:S02]  /*6990*/  FMNMX.FTZ R3, R33, R3, !PT ;  /* 0x0000000321037209 */ /* 0x000fe40007810000 */
[----:B------:R-:W-:-:S02]  /*69a0*/  LOP3.LUT R16, R16, 0xbfffffff, RZ, 0xc0, !PT ;  /* 0xbfffffff10107812 */ /* 0x000fc400078ec0ff */
[----:B------:R-:W-:Y:S02]  /*69b0*/  FMNMX.FTZ R3, R36, R3, !PT ;  /* 0x0000000324037209 */ /* 0x000fe40007810000 */
[----:B------:R-:W-:Y:S02]  /*69c0*/  ISETP.LT.OR P4, PT, R11, 0x2, P4 ;  /* 0x000000020b00780c */ /* 0x000fe40002781670 */
[----:B------:R-:W-:Y:S02]  /*69d0*/  FMNMX.FTZ R3, R37, R3, !PT ;  /* 0x0000000325037209 */ /* 0x000fe40007810000 */
[----:B------:R-:W-:Y:S02]  /*69e0*/  ISETP.LT.OR P5, PT, R11, 0x9, P5 ;  /* 0x000000090b00780c */ /* 0x000fe40002fa1670 */
[----:B------:R-:W-:Y:S02]  /*69f0*/  FMNMX.FTZ R3, R40, R3, !PT ;  /* 0x0000000328037209 */ /* 0x000fe40007810000 */
[----:B------:R-:W-:-:S02]  /*6a00*/  @P0 LOP3.LUT R16, R16, 0x40000000, RZ, 0xfc, !PT ;  /* 0x4000000010100812 */ /* 0x000fc400078efcff */
[----:B------:R-:W-:Y:S02]  /*6a10*/  FMNMX.FTZ R3, R41, R3, !PT ;  /* 0x0000000329037209 */ /* 0x000fe40007810000 */
[----:B------:R-:W-:Y:S02]  /*6a20*/  ISETP.GT.AND P0, PT, R10, 0x71, P1 ;  /* 0x000000710a00780c */ /* 0x000fe40000f04270 */
        /* <DEDUP_REMOVED lines=11> */
[----:B------:R-:W-:Y:S02]  /*6ae0*/  ISETP.GT.AND P4, PT, R10, 0x18, P1 ;  /* 0x000000180a00780c */ /* 0x000fe40000f84270 */
[----:B------:R-:W-:Y:S02]  /*6af0*/  FMNMX.FTZ R3, R56, R3, !PT ;  /* 0x0000000338037209 */ /* 0x000fe40007810000 */
[----:B------:R-:W-:Y:S02]  /*6b00*/  ISETP.GT.AND P5, PT, R10, 0x19, P1 ;  /* 0x000000190a00780c */ /* 0x000fe40000fa4270 */
[----:B------:R-:W-:Y:S02]  /*6b10*/  FMNMX.FTZ R3, R57, R3, !PT ;  /* 0x0000000339037209 */ /* 0x000fe40007810000 */
[----:B------:R-:W-:-:S02]  /*6b20*/  ISETP.LT.OR P6, PT, R11, 0xa, P6 ;  /* 0x0000000a0b00780c */ /* 0x000fc400037c1670 */
[----:B------:R-:W-:Y:S02]  /*6b30*/  FMNMX.FTZ R3, R60, R3, !PT ;  /* 0x000000033c037209 */ /* 0x000fe40007810000 */
[----:B------:R-:W-:Y:S02]  /*6b40*/  ISETP.LT.OR P2, PT, R11, 0x11, P2 ;  /* 0x000000110b00780c */ /* 0x000fe40001741670 */
[----:B------:R-:W-:Y:S02]  /*6b50*/  FMNMX.FTZ R3, R61, R3, !PT ;  /* 0x000000033d037209 */ /* 0x000fe40007810000 */
[C---:B------:R-:W-:Y:S02]  /*6b60*/  ISETP.LT.OR P3, PT, R11.reuse, 0x12, P3 ;  /* 0x000000120b00780c */ /* 0x040fe40001f61670 */
[----:B------:R-:W-:Y:S02]  /*6b70*/  FMNMX.FTZ R3, R64, R3, !PT ;  /* 0x0000000340037209 */ /* 0x000fe40007810000 */
[----:B------:R-:W-:-:S02]  /*6b80*/  ISETP.LT.OR P4, PT, R11, 0x19, P4 ;  /* 0x000000190b00780c */ /* 0x000fc40002781670 */
[----:B------:R-:W-:Y:S02]  /*6b90*/  FMNMX.FTZ R3, R65, R3, !PT ;  /* 0x0000000341037209 */ /* 0x000fe40007810000 */
[----:B------:R-:W-:Y:S02]  /*6ba0*/  ISETP.LT.OR P5, PT, R11, 0x1a, P5 ;  /* 0x0000001a0b00780c */ /* 0x000fe40002fa1670 */
[----:B------:R-:W-:Y:S02]  /*6bb0*/  FMNMX.FTZ R3, R68, R3, !PT ;  /* 0x0000000344037209 */ /* 0x000fe40007810000 */
[----:B------:R-:W-:Y:S02]  /*6bc0*/  LOP3.LUT R16, R16, 0xfffffffd, RZ, 0xc0, !PT ;  /* 0xfffffffd10107812 */ /* 0x000fe400078ec0ff */
[----:B------:R-:W-:Y:S02]  /*6bd0*/  FSEL R31, R31, -INF , !P6 ;  /* 0xff8000001f1f7808 */ /* 0x000fe40007000000 */
[----:B------:R-:W-:-:S02]  /*6be0*/  FSEL R34, R34, -INF , !P2 ;  /* 0xff80000022227808 */ /* 0x000fc40005000000 */
        /* <DEDUP_REMOVED lines=8> */
[----:B------:R-:W-:Y:S02]  /*6c70*/  FMNMX.FTZ R3, R69, R3, !PT ;  /* 0x0000000345037209 */ /* 0x000fe40007810000 */
[----:B------:R-:W-:Y:S02]  /*6c80*/  @P0 LOP3.LUT R16, R16, 0x2, RZ, 0xfc, !PT ;  /* 0x0000000210100812 */ /* 0x000fe400078efcff */
[----:B------:R-:W-:Y:S02]  /*6c90*/  ISETP.GT.AND P0, PT, R10, 0x78, P1 ;  /* 0x000000780a00780c */ /* 0x000fe40000f04270 */
[----:B------:R-:W-:-:S02]  /*6ca0*/  ISETP.LT.OR P6, PT, R11, 0x21, P6 ;  /* 0x000000210b00780c */ /* 0x000fc400037c1670 */
[C---:B------:R-:W-:Y:S02]  /*6cb0*/  ISETP.LT.OR P2, PT, R11.reuse, 0x22, P2 ;  /* 0x000000220b00780c */ /* 0x040fe40001741670 */
[C---:B------:R-:W-:Y:S02]  /*6cc0*/  ISETP.LT.OR P3, PT, R11.reuse, 0x29, P3 ;  /* 0x000000290b00780c */ /* 0x040fe40001f61670 */
[C---:B------:R-:W-:Y:S02]  /*6cd0*/  ISETP.LT.OR P4, PT, R11.reuse, 0x2a, P4 ;  /* 0x0000002a0b00780c */ /* 0x040fe40002781670 */
[----:B------:R-:W-:Y:S02]  /*6ce0*/  ISETP.LT.OR P5, PT, R11, 0x31, P5 ;  /* 0x000000310b00780c */ /* 0x000fe40002fa1670 */
[----:B------:R-:W-:Y:S02]  /*6cf0*/  FMNMX.FTZ R3, R72, R3, !PT ;  /* 0x0000000348037209 */ /* 0x000fe40007810000 */
[----:B------:R-:W-:-:S02]  /*6d00*/  FSEL R42, R42, -INF , !P6 ;  /* 0xff8000002a2a7808 */ /* 0x000fc40007000000 */
[----:B------:R-:W-:Y:S02]  /*6d10*/  FSEL R43, R43, -INF , !P2 ;  /* 0xff8000002b2b7808 */ /* 0x000fe40005000000 */
[----:B------:R-:W-:Y:S02]  /*6d20*/  FSEL R46, R46, -INF , !P3 ;  /* 0xff8000002e2e7808 */ /* 0x000fe40005800000 */
[----:B------:R-:W-:Y:S02]  /*6d30*/  FSEL R47, R47, -INF , !P4 ;  /* 0xff8000002f2f7808 */ /* 0x000fe40006000000 */
[----:B------:R-:W-:Y:S02]  /*6d40*/  FSEL R50, R50, -INF , !P5 ;  /* 0xff80000032327808 */ /* 0x000fe40006800000 */
[----:B------:R-:W-:Y:S02]  /*6d50*/  FMNMX.FTZ R3, R73, R3, !PT ;  /* 0x0000000349037209 */ /* 0x000fe40007810000 */
[----:B------:R-:W-:-:S02]  /*6d60*/  ISETP.GT.AND P6, PT, R10, 0x31, P1 ;  /* 0x000000310a00780c */ /* 0x000fc40000fc4270 */
[C---:B------:R-:W-:Y:S02]  /*6d70*/  ISETP.GT.AND P2, PT, R10.reuse, 0x38, P1 ;  /* 0x000000380a00780c */ /* 0x040fe40000f44270 */
[C---:B------:R-:W-:Y:S02]  /*6d80*/  ISETP.GT.AND P3, PT, R10.reuse, 0x39, P1 ;  /* 0x000000390a00780c */ /* 0x040fe40000f64270 */
[C---:B------:R-:W-:Y:S02]  /*6d90*/  ISETP.GT.AND P4, PT, R10.reuse, 0x40, P1 ;  /* 0x000000400a00780c */ /* 0x040fe40000f84270 */
[----:B------:R-:W-:Y:S02]  /*6da0*/  ISETP.GT.AND P5, PT, R10, 0x41, P1 ;  /* 0x000000410a00780c */ /* 0x000fe40000fa4270 */
[----:B------:R-:W-:Y:S02]  /*6db0*/  LOP3.LUT R16, R16, 0xfffffff7, RZ, 0xc0, !PT ;  /* 0xfffffff710107812 */ /* 0x000fe400078ec0ff */
[----:B------:R-:W-:-:S02]  /*6dc0*/  FMNMX.FTZ R3, R76, R3, !PT ;  /* 0x000000034c037209 */ /* 0x000fc40007810000 */
[C---:B------:R-:W-:Y:S02]  /*6dd0*/  ISETP.LT.OR P6, PT, R11.reuse, 0x32, P6 ;  /* 0x000000320b00780c */ /* 0x040fe400037c1670 */
[C---:B------:R-:W-:Y:S02]  /*6de0*/  ISETP.LT.OR P2, PT, R11.reuse, 0x39, P2 ;  /* 0x000000390b00780c */ /* 0x040fe40001741670 */
[C---:B------:R-:W-:Y:S02]  /*6df0*/  ISETP.LT.OR P3, PT, R11.reuse, 0x3a, P3 ;  /* 0x0000003a0b00780c */ /* 0x040fe40001f61670 */
[C---:B------:R-:W-:Y:S02]  /*6e00*/  ISETP.LT.OR P4, PT, R11.reuse, 0x41, P4 ;  /* 0x000000410b00780c */ /* 0x040fe40002781670 */
[----:B------:R-:W-:Y:S02]  /*6e10*/  ISETP.LT.OR P5, PT, R11, 0x42, P5 ;  /* 0x000000420b00780c */ /* 0x000fe40002fa1670 */
[----:B------:R-:W-:-:S02]  /*6e20*/  @P0 LOP3.LUT R16, R16, 0x8, RZ, 0xfc, !PT ;  /* 0x0000000810100812 */ /* 0x000fc400078efcff */
[----:B------:R-:W-:Y:S02]  /*6e30*/  ISETP.GT.AND P0, PT, R10, RZ, P1 ;  /* 0x000000ff0a00720c */ /* 0x000fe40000f04270 */
[----:B------:R-:W-:Y:S02]  /*6e40*/  FMNMX.FTZ R3, R77, R3, !PT ;  /* 0x000000034d037209 */ /* 0x000fe40007810000 */
[----:B------:R-:W-:Y:S02]  /*6e50*/  FSEL R51, R51, -INF , !P6 ;  /* 0xff80000033337808 */ /* 0x000fe40007000000 */
[----:B------:R-:W-:Y:S02]  /*6e60*/  FSEL R54, R54, -INF , !P2 ;  /* 0xff80000036367808 */ /* 0x000fe40005000000 */
[----:B------:R-:W-:Y:S02]  /*6e70*/  FSEL R55, R55, -INF , !P3 ;  /* 0xff80000037377808 */ /* 0x000fe40005800000 */
[----:B------:R-:W-:-:S02]  /*6e80*/  FSEL R58, R58, -INF , !P4 ;  /* 0xff8000003a3a7808 */ /* 0x000fc40006000000 */
[----:B------:R-:W-:Y:S02]  /*6e90*/  FSEL R59, R59, -INF , !P5 ;  /* 0xff8000003b3b7808 */ /* 0x000fe40006800000 */
[C---:B------:R-:W-:Y:S02]  /*6ea0*/  ISETP.GT.AND P6, PT, R10.reuse, 0x48, P1 ;  /* 0x000000480a00780c */ /* 0x040fe40000fc4270 */
[C---:B------:R-:W-:Y:S02]  /*6eb0*/  ISETP.GT.AND P2, PT, R10.reuse, 0x49, P1 ;  /* 0x000000490a00780c */ /* 0x040fe40000f44270 */
[C---:B------:R-:W-:Y:S02]  /*6ec0*/  ISETP.GT.AND P3, PT, R10.reuse, 0x50, P1 ;  /* 0x000000500a00780c */ /* 0x040fe40000f64270 */
[C---:B------:R-:W-:Y:S02]  /*6ed0*/  ISETP.GT.AND P4, PT, R10.reuse, 0x51, P1 ;  /* 0x000000510a00780c */ /* 0x040fe40000f84270 */
[----:B------:R-:W-:-:S02]  /*6ee0*/  ISETP.GT.AND P5, PT, R10, 0x58, P1 ;  /* 0x000000580a00780c */ /* 0x000fc40000fa4270 */
[----:B------:R-:W-:Y:S02]  /*6ef0*/  FMNMX.FTZ R3, R80, R3, !PT ;  /* 0x0000000350037209 */ /* 0x000fe40007810000 */
[C---:B------:R-:W-:Y:S02]  /*6f00*/  ISETP.LT.OR P6, PT, R11.reuse, 0x49, P6 ;  /* 0x000000490b00780c */ /* 0x040fe400037c1670 */
[C---:B------:R-:W-:Y:S02]  /*6f10*/  ISETP.LT.OR P2, PT, R11.reuse, 0x4a, P2 ;  /* 0x0000004a0b00780c */ /* 0x040fe40001741670 */
[C---:B------:R-:W-:Y:S02]  /*6f20*/  ISETP.LT.OR P3, PT, R11.reuse, 0x51, P3 ;  /* 0x000000510b00780c */ /* 0x040fe40001f61670 */
[C---:B------:R-:W-:Y:S02]  /*6f30*/  ISETP.LT.OR P4, PT, R11.reuse, 0x52, P4 ;  /* 0x000000520b00780c */ /* 0x040fe40002781670 */
[----:B------:R-:W-:-:S02]  /*6f40*/  ISETP.LT.OR P5, PT, R11, 0x59, P5 ;  /* 0x000000590b00780c */ /* 0x000fc40002fa1670 */
[----:B------:R-:W-:Y:S02]  /*6f50*/  FMNMX.FTZ R3, R81, R3, !PT ;  /* 0x0000000351037209 */ /* 0x000fe40007810000 */
[----:B------:R-:W-:Y:S02]  /*6f60*/  LOP3.LUT R16, R16, 0xffffff7f, RZ, 0xc0, !PT ;  /* 0xffffff7f10107812 */ /* 0x000fe400078ec0ff */
        /* <DEDUP_REMOVED lines=11> */
[----:B------:R-:W-:Y:S02]  /*7020*/  FMNMX.FTZ R3, R84, R3, !PT ;  /* 0x0000000354037209 */ /* 0x000fe40007810000 */
[----:B------:R-:W-:Y:S02]  /*7030*/  @P0 LOP3.LUT R16, R16, 0x80, RZ, 0xfc, !PT ;  /* 0x0000008010100812 */ /* 0x000fe400078efcff */
[----:B------:R-:W-:Y:S02]  /*7040*/  FMNMX.FTZ R3, R85, R3, !PT ;  /* 0x0000000355037209 */ /* 0x000fe40007810000 */
[C---:B------:R-:W-:Y:S02]  /*7050*/  LOP3.LUT P0, RZ, R16.reuse, 0x40000000, RZ, 0xc0, !PT ;  /* 0x4000000010ff7812 */ /* 0x040fe4000780c0ff */
[----:B------:R-:W-:Y:S01]  /*7060*/  LOP3.LUT R16, R16, 0xffffffdf, RZ, 0xc0, !PT ;  /* 0xffffffdf10107812 */ /* 0x000fe200078ec0ff */
[----:B------:R-:W0:Y:S01]  /*7070*/  SHFL.BFLY PT, R7, R3, 0x2, 0x1f ;  /* 0x0c401f0003077f89 */ /* 0x000e2200000e0000 */
[----:B------:R-:W-:-:S02]  /*7080*/  ISETP.LT.OR P0, PT, R11, 0x5a, P0 ;  /* 0x0000005a0b00780c */ /* 0x000fc40000701670 */
[----:B------:R-:W-:Y:S02]  /*7090*/  @P1 LOP3.LUT R16, R16, 0x20, RZ, 0xfc, !PT ;  /* 0x0000002010101812 */ /* 0x000fe400078efcff */
[C---:B------:R-:W-:Y:S02]  /*70a0*/  ISETP.LT.OR P6, PT, R11.reuse, 0x71, P6 ;  /* 0x000000710b00780c */ /* 0x040fe400037c1670 */
[C---:B------:R-:W-:Y:S02]  /*70b0*/  LOP3.LUT P1, RZ, R16.reuse, 0x2, RZ, 0xc0, !PT ;  /* 0x0000000210ff7812 */ /* 0x040fe4000782c0ff */
[----:B------:R-:W-:Y:S02]  /*70c0*/  LOP3.LUT R16, R16, 0xfffffeff, RZ, 0xc0, !PT ;  /* 0xfffffeff10107812 */ /* 0x000fe400078ec0ff */
[----:B------:R-:W-:-:S03]  /*70d0*/  ISETP.LT.OR P1, PT, R11, 0x72, P1 ;  /* 0x000000720b00780c */ /* 0x000fc60000f21670 */
[----:B------:R-:W-:Y:S02]  /*70e0*/  @P0 LOP3.LUT R16, R16, 0x100, RZ, 0xfc, !PT ;  /* 0x0000010010100812 */ /* 0x000fe400078efcff */
[C---:B------:R-:W-:Y:S02]  /*70f0*/  ISETP.LT.OR P0, PT, R11.reuse, 0x61, P2 ;  /* 0x000000610b00780c */ /* 0x040fe40001701670 */
[C---:B------:R-:W-:Y:S02]  /*7100*/  LOP3.LUT P2, RZ, R16.reuse, 0x8, RZ, 0xc0, !PT ;  /* 0x0000000810ff7812 */ /* 0x040fe4000784c0ff */
[----:B------:R-:W-:Y:S02]  /*7110*/  LOP3.LUT R16, R16, 0xffffffbf, RZ, 0xc0, !PT ;  /* 0xffffffbf10107812 */ /* 0x000fe400078ec0ff */
[----:B------:R-:W-:Y:S02]  /*7120*/  ISETP.LT.OR P2, PT, R11, 0x79, P2 ;  /* 0x000000790b00780c */ /* 0x000fe40001741670 */
[----:B0-----:R-:W-:-:S02]  /*7130*/  FMNMX.FTZ R3, R3, R7, !PT ;  /* 0x0000000703037209 */ /* 0x001fc40007810000 */
[----:B------:R-:W-:Y:S02]  /*7140*/  FSEL R83, R83, -INF , !P1 ;  /* 0xff80000053537808 */ /* 0x000fe40004800000 */
[----:B------:R-:W-:Y:S01]  /*7150*/  FSEL R86, R86, -INF , !P2 ;  /* 0xff80000056567808 */ /* 0x000fe20005000000 */
[----:B------:R-:W0:Y:S01]  /*7160*/  SHFL.BFLY PT, R7, R3, 0x1, 0x1f ;  /* 0x0c201f0003077f89 */ /* 0x000e2200000e0000 */
[----:B------:R-:W-:Y:S02]  /*7170*/  @P0 LOP3.LUT R16, R16, 0x40, RZ, 0xfc, !PT ;  /* 0x0000004010100812 */ /* 0x000fe400078efcff */
[----:B------:R-:W-:Y:S02]  /*7180*/  ISETP.LT.OR P0, PT, R11, 0x62, P3 ;  /* 0x000000620b00780c */ /* 0x000fe40001f01670 */
[C---:B------:R-:W-:Y:S02]  /*7190*/  LOP3.LUT P3, RZ, R16.reuse, 0x80, RZ, 0xc0, !PT ;  /* 0x0000008010ff7812 */ /* 0x040fe4000786c0ff */
[----:B------:R-:W-:-:S02]  /*71a0*/  LOP3.LUT R16, R16, 0xffffffef, RZ, 0xc0, !PT ;  /* 0xffffffef10107812 */ /* 0x000fc400078ec0ff */
[----:B------:R-:W-:-:S04]  /*71b0*/  ISETP.LT.OR P3, PT, R11, 0x1, P3 ;  /* 0x000000010b00780c */ /* 0x000fc80001f61670 */
[----:B------:R-:W-:-:S03]  /*71c0*/  FSEL R26, R26, -INF , !P3 ;  /* 0xff8000001a1a7808 */ /* 0x000fc60005800000 */
[----:B------:R-:W-:Y:S02]  /*71d0*/  @P0 LOP3.LUT R16, R16, 0x10, RZ, 0xfc, !PT ;  /* 0x0000001010100812 */ /* 0x000fe400078efcff */
[----:B------:R-:W-:Y:S02]  /*71e0*/  ISETP.LT.OR P0, PT, R11, 0x69, P4 ;  /* 0x000000690b00780c */ /* 0x000fe40002701670 */
[C---:B------:R-:W-:Y:S02]  /*71f0*/  LOP3.LUT P4, RZ, R16.reuse, 0x20, RZ, 0xc0, !PT ;  /* 0x0000002010ff7812 */ /* 0x040fe4000788c0ff */
[----:B------:R-:W-:Y:S02]  /*7200*/  LOP3.LUT R16, R16, 0xfffffffb, RZ, 0xc0, !PT ;  /* 0xfffffffb10107812 */ /* 0x000fe400078ec0ff */
[----:B0-----:R-:W-:Y:S02]  /*7210*/  FMNMX.FTZ R3, R3, R7, !PT ;  /* 0x0000000703037209 */ /* 0x001fe40007810000 */
[----:B------:R-:W-:-:S04]  /*7220*/  ISETP.LT.OR P4, PT, R11, 0x7a, P4 ;  /* 0x0000007a0b00780c */ /* 0x000fc80002781670 */
[----:B------:R-:W-:Y:S02]  /*7230*/  FSEL R87, R87, -INF , !P4 ;  /* 0xff80000057577808 */ /* 0x000fe40006000000 */
[----:B------:R-:W-:Y:S02]  /*7240*/  @P0 LOP3.LUT R16, R16, 0x4, RZ, 0xfc, !PT ;  /* 0x0000000410100812 */ /* 0x000fe400078efcff */
[----:B------:R-:W-:Y:S02]  /*7250*/  ISETP.LT.OR P0, PT, R11, 0x6a, P5 ;  /* 0x0000006a0b00780c */ /* 0x000fe40002f01670 */
[C---:B------:R-:W-:Y:S02]  /*7260*/  FSETP.NEU.FTZ.AND P5, PT, R3.reuse, -INF , PT ;  /* 0xff8000000300780b */ /* 0x040fe40003fbd000 */
[----:B------:R-:W-:Y:S02]  /*7270*/  LOP3.LUT R16, R16, 0xefffffff, RZ, 0xc0, !PT ;  /* 0xefffffff10107812 */ /* 0x000fe400078ec0ff */
[----:B------:R-:W-:-:S05]  /*7280*/  FSEL R7, R3, RZ, P5 ;  /* 0x000000ff03077208 */ /* 0x000fca0002800000 */
[----:B------:R-:W-:Y:S01]  /*7290*/  FADD.FTZ R5, -R7, R5 ;  /* 0x0000000507057221 */ /* 0x000fe20000010100 */
[----:B------:R-:W-:Y:S01]  /*72a0*/  FMUL.FTZ R7, R3, UR33 ;  /* 0x0000002103077c20 */ /* 0x000fe20008410000 */
[----:B------:R-:W-:Y:S02]  /*72b0*/  @P0 LOP3.LUT R16, R16, 0x10000000, RZ, 0xfc, !PT ;  /* 0x1000000010100812 */ /* 0x000fe400078efcff */
[----:B------:R-:W-:Y:S02]  /*72c0*/  FMUL.FTZ R9, R5, UR33 ;  /* 0x0000002105097c20 */ /* 0x000fe40008410000 */
[----:B------:R-:W-:Y:S02]  /*72d0*/  FSEL R7, R7, RZ, P5 ;  /* 0x000000ff07077208 */ /* 0x000fe40002800000 */
[----:B------:R-:W-:-:S03]  /*72e0*/  LOP3.LUT R16, R16, 0xdfffffff, RZ, 0xc0, !PT ;  /* 0xdfffffff10107812 */ /* 0x000fc600078ec0ff */
        /* <DEDUP_REMOVED lines=33> */
[----:B------:R-:W-:Y:S01]  /*7500*/  MUFU.EX2 R24, R24 ;  /* 0x0000001800187308 */ /* 0x000fe20000000800 */
[----:B------:R-:W-:-:S02]  /*7510*/  @P6 LOP3.LUT R16, R16, 0x20000000, RZ, 0xfc, !PT ;  /* 0x2000000010106812 */ /* 0x000fc400078efcff */
[----:B------:R-:W-:Y:S02]  /*7520*/  FMNMX.FTZ R7, R27, R7, !PT ;  /* 0x000000071b077209 */ /* 0x000fe40007810000 */
[----:B------:R-:W-:Y:S02]  /*7530*/  LOP3.LUT P6, RZ, R16, 0x100, RZ, 0xc0, !PT ;  /* 0x0000010010ff7812 */ /* 0x000fe400078cc0ff */
[----:B------:R-:W-:Y:S01]  /*7540*/  FMNMX.FTZ R7, R30, R7, !PT ;  /* 0x000000071e077209 */ /* 0x000fe20007810000 */
[----:B------:R-:W-:Y:S01]  /*7550*/  MUFU.EX2 R25, R25 ;  /* 0x0000001900197308 */ /* 0x000fe20000000800 */
[----:B------:R-:W-:Y:S02]  /*7560*/  LOP3.LUT P0, RZ, R16, 0x40, RZ, 0xc0, !PT ;  /* 0x0000004010ff7812 */ /* 0x000fe4000780c0ff */
[----:B------:R-:W-:Y:S02]  /*7570*/  FMNMX.FTZ R7, R31, R7, !PT ;  /* 0x000000071f077209 */ /* 0x000fe40007810000 */
[----:B------:R-:W-:-:S02]  /*7580*/  FSEL R71, R71, -INF , !P6 ;  /* 0xff80000047477808 */ /* 0x000fc40007000000 */
[----:B------:R-:W-:Y:S01]  /*7590*/  FMNMX.FTZ R7, R34, R7, !PT ;  /* 0x0000000722077209 */ /* 0x000fe20007810000 */
[----:B------:R-:W-:Y:S01]  /*75a0*/  MUFU.EX2 R28, R28 ;  /* 0x0000001c001c7308 */ /* 0x000fe20000000800 */
[----:B------:R-:W-:Y:S02]  /*75b0*/  LOP3.LUT P5, RZ, R16, 0x10, RZ, 0xc0, !PT ;  /* 0x0000001010ff7812 */ /* 0x000fe400078ac0ff */
[----:B------:R-:W-:Y:S02]  /*75c0*/  FMNMX.FTZ R7, R35, R7, !PT ;  /* 0x0000000723077209 */ /* 0x000fe40007810000 */
[----:B------:R-:W-:Y:S02]  /*75d0*/  FSEL R74, R74, -INF , !P0 ;  /* 0xff8000004a4a7808 */ /* 0x000fe40004000000 */
[----:B------:R-:W-:Y:S01]  /*75e0*/  FMNMX.FTZ R7, R38, R7, !PT ;  /* 0x0000000726077209 */ /* 0x000fe20007810000 */
[----:B------:R-:W-:Y:S01]  /*75f0*/  MUFU.EX2 R29, R29 ;  /* 0x0000001d001d7308 */ /* 0x000fe20000000800 */
[----:B------:R-:W-:-:S02]  /*7600*/  FSEL R75, R75, -INF , !P5 ;  /* 0xff8000004b4b7808 */ /* 0x000fc40006800000 */
        /* <DEDUP_REMOVED lines=59> */
[----:B------:R-:W-:Y:S01]  /*79c0*/  FMUL.FTZ R4, R7, UR33 ;  /* 0x0000002107047c20 */ /* 0x000fe20008410000 */
[----:B------:R-:W-:Y:S04]  /*79d0*/  MUFU.EX2 R72, R72 ;  /* 0x0000004800487308 */ /* 0x000fe80000000800 */
[----:B------:R-:W-:-:S04]  /*79e0*/  FSEL R5, R4, RZ, P1 ;  /* 0x000000ff04057208 */ /* 0x000fc80000800000 */
        /* <DEDUP_REMOVED lines=87> */
[----:B------:R-:W-:-:S06]  /*7f60*/  FADD.FTZ R0, R72, R0 ;  /* 0x0000000048007221 */ /* 0x000fcc0000010000 */
        /* <DEDUP_REMOVED lines=52> */
.L_x_11119:
[----:B------:R-:W-:Y:S01]  /*82b0*/  ULEA UR6, UR60, UR41, 0x3 ;  /* 0x000000293c067291 */ /* 0x000fe2000f8e183f */
[----:B------:R-:W-:Y:S01]  /*82c0*/  F2FP.BF16.F32.PACK_AB R24, R25, R24 ;  /* 0x000000181918723e */ /* 0x000fe200000010ff */
[----:B------:R-:W-:Y:S01]  /*82d0*/  UMOV UR28, UR50 ;  /* 0x00000032001c7c82 */ /* 0x000fe20008000000 */
[----:B------:R-:W-:Y:S01]  /*82e0*/  F2FP.BF16.F32.PACK_AB R25, R11, R26 ;  /* 0x0000001a0b19723e */ /* 0x000fe200000010ff */
[----:B------:R-:W-:Y:S01]  /*82f0*/  UIADD3 UR6, UR6, 0x2d860, URZ ;  /* 0x0002d86006067890 */ /* 0x000fe2000fffe03f */
[----:B------:R-:W-:Y:S01]  /*8300*/  F2FP.BF16.F32.PACK_AB R32, R33, R32 ;  /* 0x000000202120723e */ /* 0x000fe200000010ff */
[----:B------:R-:W-:Y:S01]  /*8310*/  UMOV UR60, UR49 ;  /* 0x00000031003c7c82 */ /* 0x000fe20008000000 */
[----:B------:R-:W-:Y:S01]  /*8320*/  F2FP.BF16.F32.PACK_AB R26, R29, R28 ;  /* 0x0000001c1d1a723e */ /* 0x000fe200000010ff */
[----:B------:R-:W-:Y:S01]  /*8330*/  UPRMT UR6, UR42, 0x654, UR6 ;  /* 0x000006542a067896 */ /* 0x000fe20008000006 */
        /* <DEDUP_REMOVED lines=13> */
[----:B------:R-:W-:Y:S01]  /*8410*/  FMUL.FTZ R96, R96, R4 ;  /* 0x0000000460607220 */ /* 0x000fe20000410000 */
[----:B------:R-:W-:Y:S01]  /*8420*/  F2FP.BF16.F32.PACK_AB R42, R45, R44 ;  /* 0x0000002c2d2a723e */ /* 0x000fe200000010ff */
[----:B------:R0:W-:Y:S01]  /*8430*/  STSM.16.M88.4 [R23], R32 ;  /* 0x0000002017007844 */ /* 0x0001e20000000200 */
[----:B------:R-:W-:Y:S01]  /*8440*/  F2FP.BF16.F32.PACK_AB R43, R47, R43 ;  /* 0x0000002b2f2b723e */ /* 0x000fe200000010ff */
[----:B------:R-:W-:Y:S01]  /*8450*/  FMUL.FTZ R97, R97, R4 ;  /* 0x0000000461617220 */ /* 0x000fe20000410000 */
        /* <DEDUP_REMOVED lines=38> */
[----:B------:R-:W-:Y:S01]  /*86c0*/  ISETP.GT.AND P1, PT, R6, UR59, PT ;  /* 0x0000003b06007c0c */ /* 0x000fe2000bf24270 */
[-C--:B------:R-:W-:Y:S01]  /*86d0*/  FMUL.FTZ R128, R128, R4.reuse ;  /* 0x0000000480807220 */ /* 0x080fe20000410000 */
[-C--:B------:R-:W-:Y:S01]  /*86e0*/  FMUL.FTZ R129, R129, R4.reuse ;  /* 0x0000000481817220 */ /* 0x080fe20000410000 */
[----:B------:R0:W-:Y:S01]  /*86f0*/  STSM.16.M88.4 [R19+0x6000], R80 ;  /* 0x0060005013007844 */ /* 0x0001e20000000200 */
[-C--:B------:R-:W-:Y:S01]  /*8700*/  FMUL.FTZ R132, R132, R4.reuse ;  /* 0x0000000484847220 */ /* 0x080fe20000410000 */
[----:B------:R-:W-:Y:S01]  /*8710*/  FMUL.FTZ R133, R133, R4 ;  /* 0x0000000485857220 */ /* 0x000fe20000410000 */
        /* <DEDUP_REMOVED lines=35> */
.L_x_11101:
        /* <DEDUP_REMOVED lines=24> */
.L_x_11122:
[----:B------:R-:W-:Y:S02]  /*8ad0*/  ULDC UR15, c[0x0][0x9e4] ;  /* 0x00027900000f7ab9 */ /* 0x000fe40000000800 */
[----:B------:R-:W-:-:S11]  /*8ae0*/  UISETP.NE.AND UP0, UPT, UR15, 0x1, UPT ;  /* 0x000000010f00788c */ /* 0x000fd6000bf05270 */
[----:B------:R-:W-:Y:S02]  /*8af0*/  @UP0 ULDC.64 UR6, c[0x0][0x9e8] ;  /* 0x00027a0000060ab9 */ /* 0x000fe40000000a00 */
[----:B------:R-:W-:-:S04]  /*8b00*/  UIMAD.WIDE.U32 UR10, UR14, UR6, URZ ;  /* 0x000000060e0a72a5 */ /* 0x000fc8000f8e003f */
[----:B------:R-:W-:-:S12]  /*8b10*/  @UP0 USHF.R.U32.HI UR14, URZ, UR7, UR11 ;  /* 0x000000073f0e0299 */ /* 0x000fd8000801160b */
.L_x_11123:
[----:B------:R-:W-:-:S04]  /*8b20*/  UIMAD UR14, UR14, UR15, URZ ;  /* 0x0000000f0e0e72a4 */ /* 0x000fc8000f8e023f */
[----:B------:R-:W-:-:S04]  /*8b30*/  UISETP.LT.AND UP0, UPT, UR35, UR14, UPT ;  /* 0x0000000e2300728c */ /* 0x000fc8000bf01270 */
[----:B------:R-:W-:-:S12]  /*8b40*/  USEL UR35, UR35, UR14, !UP0 ;  /* 0x0000000e23237287 */ /* 0x000fd8000c000000 */
.L_x_11121:
        /* <DEDUP_REMOVED lines=8> */
[----:B---3--:R-:W-:Y:S01]  /*8bd0*/  IMAD.MOV.U32 R8, RZ, RZ, R7 ;  /* 0x000000ffff087224 */ /* 0x008fe200078e0007 */
[----:B------:R-:W-:Y:S01]  /*8be0*/  UMOV UR28, UR50 ;  /* 0x00000032001c7c82 */ /* 0x000fe20008000000 */
[----:B------:R-:W-:Y:S01]  /*8bf0*/  IMAD.MOV.U32 R9, RZ, RZ, R3 ;  /* 0x000000ffff097224 */ /* 0x000fe200078e0003 */
[----:B------:R-:W-:Y:S01]  /*8c00*/  UMOV UR35, UR49 ;  /* 0x0000003100237c82 */ /* 0x000fe20008000000 */
[----:B------:R-:W-:Y:S01]  /*8c10*/  IMAD.MOV.U32 R4, RZ, RZ, R6 ;  /* 0x000000ffff047224 */ /* 0x000fe200078e0006 */
[----:B------:R-:W-:-:S06]  /*8c20*/  ULDC UR33, c[0x0][0x988] ;  /* 0x0002620000217ab9 */ /* 0x000fcc0000000800 */
.L_x_11135:
[----:B------:R-:W-:Y:S01]  /*8c30*/  ISETP.NE.AND P2, PT, RZ, UR46, PT ;  /* 0x0000002eff007c0c */ /* 0x000fe2000bf45270 */
[----:B------:R-:W-:-:S04]  /*8c40*/  UISETP.NE.AND UP0, UPT, UR35, 0x1, UPT ;  /* 0x000000012300788c */ /* 0x000fc8000bf05270 */
[----:B------:R-:W-:-:S04]  /*8c50*/  USEL UR50, URZ, 0x1, UP0 ;  /* 0x000000013f327887 */ /* 0x000fc80008000000 */
[----:B------:R-:W-:-:S04]  /*8c60*/  ULOP3.LUT UR50, UR28, UR50, URZ, 0x3c, !UPT ;  /* 0x000000321c327292 */ /* 0x000fc8000f8e3c3f */
[----:B------:R-:W-:Y:S08]  /*8c70*/  @P2 BRA `(.L_x_11125) ;  /* 0x0000000000382947 */ /* 0x000ff00003800000 */
[----:B------:R-:W-:Y:S05]  /*8c80*/  @!P0 BRA `(.L_x_11126) ;  /* 0x0000000000048947 */ /* 0x000fea0003800000 */
[----:B------:R-:W-:Y:S01]  /*8c90*/  BPT.TRAP 0x1 ;  /* 0x000000040000795c */ /* 0x000fe20000300000 */
.L_x_11126:
        /* <DEDUP_REMOVED lines=9> */
.L_x_11127:
[----:B-1----:R-:W-:Y:S05]  /*8d30*/  @P1 BRA `(.L_x_11125) ;  /* 0x0000000000081947 */ /* 0x002fea0003800000 */
[----:B------:R-:W1:Y:S02]  /*8d40*/  SYNCS.PHASECHK.TRANS64.TRYWAIT P1, [UR6+0x2d830], R3 ;  /* 0x02d83003ff0075a7 */ /* 0x000e640008020146 */
[----:B-1----:R-:W-:Y:S05]  /*8d50*/  @!P1 BRA `(.L_x_11128) ;  /* 0x000000ec00409947 */ /* 0x002fea0003800000 */
.L_x_11125:
        /* <DEDUP_REMOVED lines=40> */
.L_x_11130:
[----:B------:R-:W-:Y:S01]  /*8fe0*/  ULEA UR6, UR35, UR41, 0x3 ;  /* 0x0000002923067291 */ /* 0x000fe2000f8e183f */
[----:B------:R-:W-:-:S05]  /*8ff0*/  IMAD.U32 R3, RZ, RZ, UR28 ;  /* 0x0000001cff037e24 */ /* 0x000fca000f8e00ff */
[----:B------:R-:W-:-:S04]  /*9000*/  SHF.L.U32 R3, R3, 0x1f, RZ ;  /* 0x0000001f03037819 */ /* 0x000fc800000006ff */
[----:B------:R0:W1:Y:S01]  /*9010*/  SYNCS.PHASECHK.TRANS64.TRYWAIT P1, [UR6+0x2d850], R3 ;  /* 0x02d85003ff0075a7 */ /* 0x0000620008020146 */
[----:B------:R-:W-:Y:S05]  /*9020*/  @!P0 BRA `(.L_x_11131) ;  /* 0x0000000000048947 */ /* 0x000fea0003800000 */
[----:B------:R-:W-:Y:S01]  /*9030*/  BPT.TRAP 0x1 ;  /* 0x000000040000795c */ /* 0x000fe20000300000 */
.L_x_11131:
[----:B-1----:R-:W-:Y:S05]  /*9040*/  @P1 BRA `(.L_x_11129) ;  /* 0x0000000000081947 */ /* 0x002fea0003800000 */
[----:B------:R-:W1:Y:S02]  /*9050*/  SYNCS.PHASECHK.TRANS64.TRYWAIT P1, [UR6+0x2d850], R3 ;  /* 0x02d85003ff0075a7 */ /* 0x000e640008020146 */
[----:B-1----:R-:W-:Y:S05]  /*9060*/  @!P1 BRA `(.L_x_11132) ;  /* 0x000000e800949947 */ /* 0x002fea0003800000 */
.L_x_11129:
[----:B------:R-:W-:Y:S01]  /*9070*/  UIADD3 UR6, UR41, 0x400, URZ ;  /* 0x0000040029067890 */ /* 0x000fe2000fffe03f */
[----:B------:R-:W-:Y:S01]  /*9080*/  WARPGROUP.ARRIVE ;  /* 0x00000000000079c5 */ /* 0x000fe20000000000 */
[----:B------:R-:W-:Y:S01]  /*9090*/  UMOV UR29, 0x40000040 ;  /* 0x40000040001d7882 */ /* 0x000fe20000000000 */
[----:B------:R-:W-:Y:S01]  /*90a0*/  UMOV UR31, 0x80000020 ;  /* 0x80000020001f7882 */ /* 0x000fe20000000000 */
[----:B------:R-:W-:-:S03]  /*90b0*/  USHF.R.U32.HI UR6, URZ, 0x4, UR6 ;  /* 0x000000043f067899 */ /* 0x000fc60008011606 */
[----:B------:R-:W1:Y:S01]  /*90c0*/  S2R R6, SR_TID.X ;  /* 0x0000000000067919 */ /* 0x000e620000002100 */
        /* <DEDUP_REMOVED lines=64> */
.L_x_11133:
        /* <DEDUP_REMOVED lines=74> */
[----:B------:R-:W-:-:S04]  /*9970*/  FMUL.FTZ R5, R3, UR33 ;  /* 0x0000002103057c20 */ /* 0x000fc80008410000 */
[----:B------:R-:W0:Y:S01]  /*9980*/  SHFL.BFLY PT, R7, R6, 0x1, 0x1f ;  /* 0x0c201f0006077f89 */ /* 0x000e2200000e0000 */
        /* <DEDUP_REMOVED lines=23> */
[----:B0-----:R-:W-:Y:S01]  /*9b00*/  FMNMX.FTZ R7, R6, R7, !PT ;  /* 0x0000000706077209 */ /* 0x001fe20007810000 */
[----:B------:R-:W-:Y:S01]  /*9b10*/  FADD.FTZ R6, -R3, R9 ;  /* 0x0000000903067221 */ /* 0x000fe20000010100 */
[--C-:B------:R-:W-:Y:S01]  /*9b20*/  FFMA.FTZ R64, R64, UR33, -R5.reuse ;  /* 0x0000002140407c23 */ /* 0x100fe20008010805 */
[--C-:B------:R-:W-:Y:S01]  /*9b30*/  FFMA.FTZ R65, R65, UR33, -R5.reuse ;  /* 0x0000002141417c23 */ /* 0x100fe20008010805 */
[----:B------:R-:W-:Y:S01]  /*9b40*/  FFMA.FTZ R68, R68, UR33, -R5 ;  /* 0x0000002144447c23 */ /* 0x000fe20008010805 */
[C---:B------:R-:W-:Y:S01]  /*9b50*/  FADD.FTZ R8, -R7.reuse, R8 ;  /* 0x0000000807087221 */ /* 0x040fe20000010100 */
[----:B------:R-:W-:Y:S01]  /*9b60*/  FMUL.FTZ R9, R7, UR33 ;  /* 0x0000002107097c20 */ /* 0x000fe20008410000 */
[----:B------:R-:W-:Y:S01]  /*9b70*/  FMUL.FTZ R6, R6, UR33 ;  /* 0x0000002106067c20 */ /* 0x000fe20008410000 */
        /* <DEDUP_REMOVED lines=50> */
[----:B------:R-:W-:Y:S01]  /*9ea0*/  FADD.FTZ R0, R28, R2 ;  /* 0x000000021c007221 */ /* 0x000fe20000010000 */
[----:B------:R-:W-:Y:S01]  /*9eb0*/  FFMA.FTZ R86, R86, UR33, -R9 ;  /* 0x0000002156567c23 */ /* 0x000fe20008010809 */
[----:B------:R-:W-:Y:S01]  /*9ec0*/  FFMA.FTZ R5, R85, UR33, -R5 ;  /* 0x0000002155057c23 */ /* 0x000fe20008010805 */
[----:B------:R-:W-:Y:S01]  /*9ed0*/  FFMA.FTZ R9, R87, UR33, -R9 ;  /* 0x0000002157097c23 */ /* 0x000fe20008010809 */
[----:B------:R-:W-:-:S02]  /*9ee0*/  FADD.FTZ R0, R29, R0 ;  /* 0x000000001d007221 */ /* 0x000fc40000010000 */
        /* <DEDUP_REMOVED lines=116> */
.L_x_11134:
        /* <DEDUP_REMOVED lines=106> */
[----:B------:R-:W-:-:S07]  /*acd0*/  IMAD.MOV.U32 R6, RZ, RZ, R4 ;  /* 0x000000ffff067224 */ /* 0x000fce00078e0004 */
.L_x_11124:
        /* <DEDUP_REMOVED lines=10> */
.L_x_11155:
[----:B------:R-:W-:Y:S01]  /*ad80*/  ISETP.NE.AND P2, PT, RZ, UR46, PT ;  /* 0x0000002eff007c0c */ /* 0x000fe2000bf45270 */
[----:B------:R-:W-:-:S04]  /*ad90*/  UISETP.NE.AND UP0, UPT, UR58, 0x1, UPT ;  /* 0x000000013a00788c */ /* 0x000fc8000bf05270 */
[----:B------:R-:W-:-:S04]  /*ada0*/  USEL UR50, URZ, 0x1, UP0 ;  /* 0x000000013f327887 */ /* 0x000fc80008000000 */
[----:B------:R-:W-:-:S04]  /*adb0*/  ULOP3.LUT UR50, UR28, UR50, URZ, 0x3c, !UPT ;  /* 0x000000321c327292 */ /* 0x000fc8000f8e3c3f */
[----:B------:R-:W-:Y:S08]  /*adc0*/  @P2 BRA `(.L_x_11137) ;  /* 0x0000000000382947 */ /* 0x000ff00003800000 */
[----:B------:R-:W-:Y:S05]  /*add0*/  @!P0 BRA `(.L_x_11138) ;  /* 0x0000000000048947 */ /* 0x000fea0003800000 */
[----:B------:R-:W-:Y:S01]  /*ade0*/  BPT.TRAP 0x1 ;  /* 0x000000040000795c */ /* 0x000fe20000300000 */
.L_x_11138:
        /* <DEDUP_REMOVED lines=9> */
.L_x_11139:
[----:B-1----:R-:W-:Y:S05]  /*ae80*/  @P1 BRA `(.L_x_11137) ;  /* 0x0000000000081947 */ /* 0x002fea0003800000 */
[----:B------:R-:W1:Y:S02]  /*ae90*/  SYNCS.PHASECHK.TRANS64.TRYWAIT P1, [UR6+0x2d830], R3 ;  /* 0x02d83003ff0075a7 */ /* 0x000e640008020146 */
[----:B-1----:R-:W-:Y:S05]  /*aea0*/  @!P1 BRA `(.L_x_11140) ;  /* 0x000000cc001c9947 */ /* 0x002fea0003800000 */
.L_x_11137:
        /* <DEDUP_REMOVED lines=40> */
.L_x_11142:
[----:B------:R-:W-:Y:S01]  /*b130*/  ULEA UR6, UR58, UR41, 0x3 ;  /* 0x000000293a067291 */ /* 0x000fe2000f8e183f */
[----:B------:R-:W-:-:S05]  /*b140*/  IMAD.U32 R3, RZ, RZ, UR28 ;  /* 0x0000001cff037e24 */ /* 0x000fca000f8e00ff */
[----:B------:R-:W-:-:S04]  /*b150*/  SHF.L.U32 R3, R3, 0x1f, RZ ;  /* 0x0000001f03037819 */ /* 0x000fc800000006ff */
[----:B------:R0:W1:Y:S01]  /*b160*/  SYNCS.PHASECHK.TRANS64.TRYWAIT P1, [UR6+0x2d850], R3 ;  /* 0x02d85003ff0075a7 */ /* 0x0000620008020146 */
[----:B------:R-:W-:Y:S05]  /*b170*/  @!P0 BRA `(.L_x_11143) ;  /* 0x0000000000048947 */ /* 0x000fea0003800000 */
[----:B------:R-:W-:Y:S01]  /*b180*/  BPT.TRAP 0x1 ;  /* 0x000000040000795c */ /* 0x000fe20000300000 */
.L_x_11143:
[----:B-1----:R-:W-:Y:S05]  /*b190*/  @P1 BRA `(.L_x_11141) ;  /* 0x0000000000081947 */ /* 0x002fea0003800000 */
[----:B------:R-:W1:Y:S02]  /*b1a0*/  SYNCS.PHASECHK.TRANS64.TRYWAIT P1, [UR6+0x2d850], R3 ;  /* 0x02d85003ff0075a7 */ /* 0x000e640008020146 */
[----:B-1----:R-:W-:Y:S05]  /*b1b0*/  @!P1 BRA `(.L_x_11144) ;  /* 0x000000c800709947 */ /* 0x002fea0003800000 */
.L_x_11141:
        /* <DEDUP_REMOVED lines=70> */
.L_x_11145:
        /* <DEDUP_REMOVED lines=38> */
.L_x_11148:
[----:B------:R-:W-:-:S05]  /*b880*/  IMAD.U32 R15, RZ, RZ, UR34 ;  /* 0x00000022ff0f7e24 */ /* 0x000fca000f8e00ff */
[----:B------:R-:W-:-:S13]  /*b890*/  ISETP.NE.AND P1, PT, R15, 0x1, PT ;  /* 0x000000010f00780c */ /* 0x000fda0003f25270 */
[----:B------:R-:W0:Y:S02]  /*b8a0*/  @P1 LDC.64 R12, c[0x0][0x9e8] ;  /* 0x00027a00ff0c1b82 */ /* 0x000e240000000a00 */
[----:B0-----:R-:W-:-:S05]  /*b8b0*/  @P1 IMAD.HI.U32 R12, R14, R12, RZ ;  /* 0x0000000c0e0c1227 */ /* 0x001fca00078e00ff */
[----:B------:R-:W-:-:S07]  /*b8c0*/  @P1 SHF.R.U32.HI R14, RZ, R13, R12 ;  /* 0x0000000dff0e1219 */ /* 0x000fce000001160c */
.L_x_11149:
[----:B------:R-:W-:Y:S05]  /*b8d0*/  BSYNC B0 ;  /* 0x0000000000007941 */ /* 0x000fea0003800000 */
.L_x_11147:
[----:B------:R-:W-:-:S04]  /*b8e0*/  IMAD R14, R14, R15, -R3 ;  /* 0x0000000f0e0e7224 */ /* 0x000fc800078e0a03 */
[----:B------:R-:W-:-:S05]  /*b8f0*/  IMAD.IADD R14, R14, 0x1, -R17 ;  /* 0x000000010e0e7824 */ /* 0x000fca00078e0a11 */
[----:B------:R-:W-:Y:S02]  /*b900*/  VIMNMX R8, R8, R14, !PT ;  /* 0x0000000e08087248 */ /* 0x000fe40007fe0100 */
[----:B------:R-:W-:-:S07]  /*b910*/  VIADDMNMX R9, R14, R15, R9, PT ;  /* 0x0000000f0e097246 */ /* 0x000fce0003800109 */
.L_x_11146:
        /* <DEDUP_REMOVED lines=116> */
.L_x_11152:
[----:B------:R-:W-:-:S05]  /*c060*/  IMAD.U32 R12, RZ, RZ, UR34 ;  /* 0x00000022ff0c7e24 */ /* 0x000fca000f8e00ff */
[----:B------:R-:W-:-:S13]  /*c070*/  ISETP.NE.AND P2, PT, R12, 0x1, PT ;  /* 0x000000010c00780c */ /* 0x000fda0003f45270 */
[----:B------:R-:W0:Y:S02]  /*c080*/  @P2 LDC.64 R8, c[0x0][0x9e8] ;  /* 0x00027a00ff082b82 */ /* 0x000e240000000a00 */
[----:B0-----:R-:W-:-:S05]  /*c090*/  @P2 IMAD.HI.U32 R8, R7, R8, RZ ;  /* 0x0000000807082227 */ /* 0x001fca00078e00ff */
[----:B------:R-:W-:-:S07]  /*c0a0*/  @P2 SHF.R.U32.HI R7, RZ, R9, R8 ;  /* 0x00000009ff072219 */ /* 0x000fce0000011608 */
.L_x_11153:
[----:B------:R-:W-:Y:S05]  /*c0b0*/  BSYNC B0 ;  /* 0x0000000000007941 */ /* 0x000fea0003800000 */
.L_x_11151:
[----:B------:R-:W-:-:S04]  /*c0c0*/  IMAD R3, R7, R12, -R3 ;  /* 0x0000000c07037224 */ /* 0x000fc800078e0a03 */
[----:B------:R-:W-:-:S05]  /*c0d0*/  IMAD.IADD R3, R3, 0x1, -R17 ;  /* 0x0000000103037824 */ /* 0x000fca00078e0a11 */
[----:B------:R-:W-:Y:S02]  /*c0e0*/  VIMNMX R10, R10, R3, !PT ;  /* 0x000000030a0a7248 */ /* 0x000fe40007fe0100 */
[----:B------:R-:W-:-:S07]  /*c0f0*/  VIADDMNMX R11, R3, R12, R11, PT ;  /* 0x0000000c030b7246 */ /* 0x000fce000380010b */
.L_x_11150:
        /* <DEDUP_REMOVED lines=412> */
.L_x_11154:
        /* <DEDUP_REMOVED lines=106> */
.L_x_11136:
[----:B------:R-:W-:Y:S06]  /*e160*/  BAR.ARV 0x8, 0x200 ;  /* 0x0208000000007b1d */ /* 0x000fec0000002000 */
[----:B------:R-:W-:Y:S05]  /*e170*/  @!P0 BRA `(.L_x_11156) ;  /* 0x0000000000048947 */ /* 0x000fea0003800000 */
[----:B------:R-:W-:Y:S01]  /*e180*/  BPT.TRAP 0x1 ;  /* 0x000000040000795c */ /* 0x000fe20000300000 */
.L_x_11156:
[----:B------:R-:W-:Y:S01]  /*e190*/  ULEA UR8, UR49, UR41, 0x3 ;  /* 0x0000002931087291 */ /* 0x000fe2000f8e183f */
[----:B------:R-:W-:-:S05]  /*e1a0*/  IMAD.U32 R4, RZ, RZ, UR50 ;  /* 0x00000032ff047e24 */ /* 0x000fca000f8e00ff */
[----:B------:R-:W-:-:S04]  /*e1b0*/  SHF.L.U32 R4, R4, 0x1f, RZ ;  /* 0x0000001f04047819 */ /* 0x000fc800000006ff */
[----:B------:R0:W1:Y:S01]  /*e1c0*/  SYNCS.PHASECHK.TRANS64.TRYWAIT P1, [UR8+0x2d850], R4 ;  /* 0x02d85004ff0075a7 */ /* 0x0000620008020148 */
[----:B------:R-:W-:Y:S05]  /*e1d0*/  @!P0 BRA `(.L_x_11157) ;  /* 0x0000000000048947 */ /* 0x000fea0003800000 */
[----:B------:R-:W-:Y:S01]  /*e1e0*/  BPT.TRAP 0x1 ;  /* 0x000000040000795c */ /* 0x000fe20000300000 */
.L_x_11157:
[----:B-1----:R-:W-:Y:S05]  /*e1f0*/  @P1 BRA `(.L_x_11158) ;  /* 0x0000000000081947 */ /* 0x002fea0003800000 */
[----:B------:R-:W1:Y:S02]  /*e200*/  SYNCS.PHASECHK.TRANS64.TRYWAIT P1, [UR8+0x2d850], R4 ;  /* 0x02d85004ff0075a7 */ /* 0x000e640008020148 */
[----:B-1----:R-:W-:Y:S05]  /*e210*/  @!P1 BRA `(.L_x_11159) ;  /* 0x0000009800709947 */ /* 0x002fea0003800000 */
.L_x_11158:
[----:B------:R-:W-:Y:S01]  /*e220*/  UIADD3 UR41, UR41, 0x400, URZ ;  /* 0x0000040029297890 */ /* 0x000fe2000fffe03f */
[----:B------:R-:W-:Y:S01]  /*e230*/  WARPGROUP.ARRIVE ;  /* 0x00000000000079c5 */ /* 0x000fe20000000000 */
[----:B------:R-:W-:Y:S01]  /*e240*/  ULOP3.LUT UR45, UR45, 0x10000, URZ, 0xfc, !UPT ;  /* 0x000100002d2d7892 */ /* 0x000fe2000f8efc3f */
[----:B-1----:R-:W1:Y:S01]  /*e250*/  SHFL.BFLY PT, R5, R2, 0x2, 0x1f ;  /* 0x0c401f0002057f89 */ /* 0x002e6200000e0000 */
[----:B------:R-:W-:Y:S01]  /*e260*/  USHF.R.U32.HI UR41, URZ, 0x4, UR41 ;  /* 0x000000043f297899 */ /* 0x000fe20008011629 */
[----:B---3--:R-:W-:Y:S01]  /*e270*/  IMAD.MOV.U32 R10, RZ, RZ, RZ ;  /* 0x000000ffff0a7224 */ /* 0x008fe200078e00ff */
[----:B------:R-:W-:Y:S01]  /*e280*/  UMOV UR5, 0x40000040 ;  /* 0x4000004000057882 */ /* 0x000fe20000000000 */
[----:B------:R-:W-:Y:S01]  /*e290*/  UMOV UR7, 0x80000020 ;  /* 0x8000002000077882 */ /* 0x000fe20000000000 */
[----:B------:R-:W-:Y:S01]  /*e2a0*/  ULOP3.LUT UR41, UR41, 0x3fff, URZ, 0xc0, !UPT ;  /* 0x00003fff29297892 */ /* 0x000fe2000f8ec03f */
[----:B------:R-:W2:Y:S01]  /*e2b0*/  SHFL.BFLY PT, R9, R0, 0x2, 0x1f ;  /* 0x0c401f0000097f89 */ /* 0x000ea200000e0000 */
[----:B------:R-:W-:-:S02]  /*e2c0*/  UMOV UR4, UR45 ;  /* 0x0000002d00047c82 */ /* 0x000fc40008000000 */
[----:B------:R-:W-:-:S04]  /*e2d0*/  ULOP3.LUT UR9, UR41, 0x2000000, URZ, 0xfc, !UPT ;  /* 0x0200000029097892 */ /* 0x000fc8000f8efc3f */
[----:B------:R-:W-:-:S07]  /*e2e0*/  UIMAD UR9, UR49, 0x600, UR9 ;  /* 0x00000600310978a4 */ /* 0x000fce000f8e0209 */
[----:B------:R-:W-:Y:S02]  /*e2f0*/  UMOV UR6, UR9 ;  /* 0x0000000900067c82 */ /* 0x000fe40008000000 */
[----:B------:R-:W-:Y:S01]  /*e300*/  HGMMA.64x96x16.F32.BF16 R88, gdesc[UR4].tnspB, R88, gsb0 ;  /* 0x41600000045879f0 */ /* 0x000fe20008001858 */
[----:B------:R-:W-:Y:S01]  /*e310*/  UIADD3 UR4, UR45, 0x2, URZ ;  /* 0x000000022d047890 */ /* 0x000fe2000fffe03f */
[----:B-1----:R-:W-:Y:S01]  /*e320*/  FADD.FTZ R5, R5, R2 ;  /* 0x0000000205057221 */ /* 0x002fe20000010000 */
[----:B------:R-:W-:Y:S01]  /*e330*/  UIADD3 UR6, UR9, 0x40, URZ ;  /* 0x0000004009067890 */ /* 0x000fe2000fffe03f */
[----:B------:R-:W-:Y:S01]  /*e340*/  IMAD.MOV.U32 R2, RZ, RZ, -0x800000 ;  /* 0xff800000ff027424 */ /* 0x000fe200078e00ff */
[----:B------:R-:W-:Y:S01]  /*e350*/  UMOV UR5, 0x40000040 ;  /* 0x4000004000057882 */ /* 0x000fe20000000000 */
[----:B------:R-:W-:Y:S01]  /*e360*/  UMOV UR7, 0x80000020 ;  /* 0x8000002000077882 */ /* 0x000fe20000000000 */
[----:B0-----:R-:W0:Y:S01]  /*e370*/  SHFL.BFLY PT, R4, R5, 0x1, 0x1f ;  /* 0x0c201f0005047f89 */ /* 0x001e2200000e0000 */
[----:B--2---:R-:W-:Y:S01]  /*e380*/  FADD.FTZ R9, R9, R0 ;  /* 0x0000000009097221 */ /* 0x004fe20000010000 */
[----:B------:R-:W-:-:S04]  /*e390*/  IMAD.MOV.U32 R0, RZ, RZ, -0x800000 ;  /* 0xff800000ff007424 */ /* 0x000fc800078e00ff */
[----:B------:R-:W1:Y:S01]  /*e3a0*/  SHFL.BFLY PT, R6, R9, 0x1, 0x1f ;  /* 0x0c201f0009067f89 */ /* 0x000e6200000e0000 */
[----:B0-----:R-:W-:Y:S01]  /*e3b0*/  FADD.FTZ R12, R5, R4 ;  /* 0x00000004050c7221 */ /* 0x001fe20000010000 */
[----:B------:R-:W-:-:S04]  /*e3c0*/  IMAD.MOV.U32 R4, RZ, RZ, RZ ;  /* 0x000000ffff047224 */ /* 0x000fc800078e00ff */
[----:B------:R-:W-:Y:S01]  /*e3d0*/  FSETP.NE.FTZ.AND P1, PT, R12, RZ, PT ;  /* 0x000000ff0c00720b */ /* 0x000fe20003f35000 */
[----:B-1----:R-:W-:Y:S01]  /*e3e0*/  FADD.FTZ R13, R9, R6 ;  /* 0x00000006090d7221 */ /* 0x002fe20000010000 */
[----:B------:R-:W-:Y:S02]  /*e3f0*/  IMAD.U32 R6, RZ, RZ, UR33 ;  /* 0x00000021ff067e24 */ /* 0x000fe4000f8e00ff */
[----:B------:R-:W-:Y:S02]  /*e400*/  IMAD.U32 R9, RZ, RZ, UR33 ;  /* 0x00000021ff097e24 */ /* 0x000fe4000f8e00ff */
[----:B------:R-:W-:-:S07]  /*e410*/  FSETP.NE.FTZ.AND P2, PT, R13, RZ, PT ;  /* 0x000000ff0d00720b */ /* 0x000fce0003f55000 */
[----:B------:R-:W0:Y:S01]  /*e420*/  @P1 MUFU.LG2 R8, R12 ;  /* 0x0000000c00081308 */ /* 0x000e220000000c00 */
[----:B------:R-:W-:-:S05]  /*e430*/  @P1 FMUL.FTZ R6, R6, 0.69314718246459960938 ;  /* 0x3f31721806061820 */ /* 0x000fca0000410000 */
[----:B------:R-:W-:Y:S02]  /*e440*/  @P2 FMUL.FTZ R9, R9, 0.69314718246459960938 ;  /* 0x3f31721809092820 */ /* 0x000fe40000410000 */
        /* <DEDUP_REMOVED lines=55> */
.L_x_11160:
        /* <DEDUP_REMOVED lines=10> */
[----:B------:R-:W-:Y:S01]  /*e860*/  USEL UR4, URZ, 0x1, UP0 ;  /* 0x000000013f047887 */ /* 0x000fe20008000000 */
        /* <DEDUP_REMOVED lines=47> */
.L_x_11082:
        /* <DEDUP_REMOVED lines=13> */
[----:B------:R-:W-:-:S07]  /*ec30*/  ULDC.64 UR10, c[0x0][0xc00] ;  /* 0x00030000000a7ab9 */ /* 0x000fce0000000a00 */
[----:B------:R-:W1:Y:S01]  /*ec40*/  LDC R36, c[0x0][0xbe8] ;  /* 0x0002fa00ff247b82 */ /* 0x000e620000000800 */
[----:B------:R-:W-:Y:S01]  /*ec50*/  UMOV UR8, UR41 ;  /* 0x0000002900087c82 */ /* 0x000fe20008000000 */
[----:B0-----:R-:W-:Y:S01]  /*ec60*/  UMOV UR9, UR4 ;  /* 0x0000000400097c82 */ /* 0x001fe20008000000 */
[----:B------:R-:W-:Y:S02]  /*ec70*/  IMAD.U32 R28, RZ, RZ, UR8 ;  /* 0x00000008ff1c7e24 */ /* 0x000fe4000f8e00ff */
[----:B------:R-:W-:Y:S01]  /*ec80*/  IMAD.U32 R29, RZ, RZ, UR9 ;  /* 0x00000009ff1d7e24 */ /* 0x000fe2000f8e00ff */
[----:B------:R-:W-:Y:S02]  /*ec90*/  ULDC.64 UR8, c[0x0][0xc00] ;  /* 0x0003000000087ab9 */ /* 0x000fe40000000a00 */
[----:B------:R-:W-:Y:S01]  /*eca0*/  UIMAD.WIDE UR8, UR43, 0x4, UR8 ;  /* 0x000000042b0878a5 */ /* 0x000fe2000f8e0208 */
[----:B------:R-:W-:Y:S01]  /*ecb0*/  BAR.SYNC.DEFER_BLOCKING 0x1, 0x180 ;  /* 0x0046000000007b1d */ /* 0x000fe20000010000 */
[----:B--2---:R-:W-:-:S03]  /*ecc0*/  IMAD.WIDE R4, R3, 0x2, R28 ;  /* 0x0000000203047825 */ /* 0x004fc600078e021c */
[C---:B------:R-:W-:Y:S02]  /*ecd0*/  LOP3.LUT R3, R4.reuse, 0x180, RZ, 0xc0, !PT ;  /* 0x0000018004037812 */ /* 0x040fe400078ec0ff */
[----:B------:R-:W-:Y:S02]  /*ece0*/  IADD3 R8, P4, R4, 0x20, RZ ;  /* 0x0000002004087810 */ /* 0x000fe40007f9e0ff */
[----:B------:R-:W-:Y:S02]  /*ecf0*/  SHF.R.U64 R3, R3, 0x3, RZ ;  /* 0x0000000303037819 */ /* 0x000fe400000012ff */
[----:B------:R-:W-:Y:S01]  /*ed00*/  LOP3.LUT R6, R8, 0x180, RZ, 0xc0, !PT ;  /* 0x0000018008067812 */ /* 0x000fe200078ec0ff */
[----:B------:R-:W-:Y:S01]  /*ed10*/  IMAD.X R25, RZ, RZ, R5, P4 ;  /* 0x000000ffff197224 */ /* 0x000fe200020e0605 */
[C---:B------:R-:W-:Y:S02]  /*ed20*/  IADD3 R27, P3, R4.reuse, 0x3000, RZ ;  /* 0x00003000041b7810 */ /* 0x040fe40007f7e0ff */
[----:B------:R-:W-:-:S02]  /*ed30*/  IADD3 R10, P2, R4, 0x3020, RZ ;  /* 0x00003020040a7810 */ /* 0x000fc40007f5e0ff */
        /* <DEDUP_REMOVED lines=8> */
[----:B------:R-:W-:Y:S02]  /*edc0*/  LOP3.LUT R7, R27, 0x180, RZ, 0xc0, !PT ;  /* 0x000001801b077812 */ /* 0x000fe400078ec0ff */
[----:B------:R-:W-:-:S02]  /*edd0*/  LOP3.LUT R24, R3, R8, RZ, 0x3c, !PT ;  /* 0x0000000803187212 */ /* 0x000fc400078e3cff */
[----:B------:R-:W-:Y:S02]  /*ede0*/  SHF.R.U64 R6, R7, 0x3, RZ ;  /* 0x0000000307067819 */ /* 0x000fe400000012ff */
[----:B------:R-:W-:Y:S02]  /*edf0*/  LOP3.LUT R3, R10, 0x180, RZ, 0xc0, !PT ;  /* 0x000001800a037812 */ /* 0x000fe400078ec0ff */
[----:B------:R-:W-:Y:S02]  /*ee00*/  LOP3.LUT R14, R6, R27, RZ, 0x3c, !PT ;  /* 0x0000001b060e7212 */ /* 0x000fe400078e3cff */
[----:B------:R-:W-:Y:S02]  /*ee10*/  SHF.R.U64 R3, R3, 0x3, RZ ;  /* 0x0000000303037819 */ /* 0x000fe400000012ff */
[----:B------:R-:W-:Y:S02]  /*ee20*/  LOP3.LUT R8, R31, 0x180, RZ, 0xc0, !PT ;  /* 0x000001801f087812 */ /* 0x000fe400078ec0ff */
[----:B------:R-:W-:-:S02]  /*ee30*/  LOP3.LUT R27, R30, 0x180, RZ, 0xc0, !PT ;  /* 0x000001801e1b7812 */ /* 0x000fc400078ec0ff */
[----:B------:R-:W-:Y:S02]  /*ee40*/  LOP3.LUT R12, R3, R10, RZ, 0x3c, !PT ;  /* 0x0000000a030c7212 */ /* 0x000fe400078e3cff */
[----:B------:R-:W-:Y:S02]  /*ee50*/  SHF.R.U64 R8, R8, 0x3, RZ ;  /* 0x0000000308087819 */ /* 0x000fe400000012ff */
[----:B------:R-:W-:Y:S02]  /*ee60*/  SHF.R.U64 R27, R27, 0x3, RZ ;  /* 0x000000031b1b7819 */ /* 0x000fe400000012ff */
[----:B------:R-:W-:Y:S02]  /*ee70*/  MOV R26, R4 ;  /* 0x00000004001a7202 */ /* 0x000fe40000000f00 */
[----:B------:R-:W-:Y:S02]  /*ee80*/  F2FP.BF16.F32.PACK_AB R4, R21, R20 ;  /* 0x000000141504723e */ /* 0x000fe400000010ff */
[----:B------:R-:W-:-:S02]  /*ee90*/  F2FP.BF16.F32.PACK_AB R5, R91, R90 ;  /* 0x0000005a5b05723e */ /* 0x000fc400000010ff */
[----:B------:R-:W-:Y:S02]  /*eea0*/  F2FP.BF16.F32.PACK_AB R6, R93, R92 ;  /* 0x0000005c5d06723e */ /* 0x000fe400000010ff */
[----:B------:R-:W-:Y:S02]  /*eeb0*/  F2FP.BF16.F32.PACK_AB R7, R95, R94 ;  /* 0x0000005e5f07723e */ /* 0x000fe400000010ff */
[----:B------:R-:W-:Y:S02]  /*eec0*/  MOV R35, R14 ;  /* 0x0000000e00237202 */ /* 0x000fe40000000f00 */
[----:B------:R-:W-:Y:S01]  /*eed0*/  MOV R34, R12 ;  /* 0x0000000c00227202 */ /* 0x000fe20000000f00 */
[----:B------:R0:W-:Y:S01]  /*eee0*/  STSM.16.M88.4 [R26], R4 ;  /* 0x000000041a007844 */ /* 0x0001e20000000200 */
[----:B------:R-:W-:Y:S01]  /*eef0*/  LOP3.LUT R8, R8, R31, RZ, 0x3c, !PT ;  /* 0x0000001f08087212 */ /* 0x000fe200078e3cff */
[----:B------:R-:W-:Y:S01]  /*ef00*/  IMAD.U32 R31, RZ, RZ, UR9 ;  /* 0x00000009ff1f7e24 */ /* 0x000fe2000f8e00ff */
[----:B------:R-:W-:Y:S01]  /*ef10*/  LOP3.LUT R10, R27, R30, RZ, 0x3c, !PT ;  /* 0x0000001e1b0a7212 */ /* 0x000fe200078e3cff */
[----:B------:R-:W-:Y:S01]  /*ef20*/  IMAD.U32 R30, RZ, RZ, UR8 ;  /* 0x00000008ff1e7e24 */ /* 0x000fe2000f8e00ff */
[----:B------:R-:W-:Y:S01]  /*ef30*/  MOV R24, R24 ;  /* 0x0000001800187202 */ /* 0x000fe20000000f00 */
[----:B------:R-:W-:Y:S01]  /*ef40*/  ULDC.64 UR8, c[0x0][0xc08] ;  /* 0x0003020000087ab9 */ /* 0x000fe20000000a00 */
[----:B------:R-:W-:-:S02]  /*ef50*/  F2FP.BF16.F32.PACK_AB R12, R97, R96 ;  /* 0x00000060610c723e */ /* 0x000fc400000010ff */
[----:B------:R-:W-:Y:S02]  /*ef60*/  F2FP.BF16.F32.PACK_AB R13, R99, R98 ;  /* 0x00000062630d723e */ /* 0x000fe400000010ff */
[----:B------:R-:W-:Y:S02]  /*ef70*/  F2FP.BF16.F32.PACK_AB R14, R101, R100 ;  /* 0x00000064650e723e */ /* 0x000fe400000010ff */
[----:B------:R-:W-:Y:S02]  /*ef80*/  F2FP.BF16.F32.PACK_AB R15, R103, R102 ;  /* 0x00000066670f723e */ /* 0x000fe400000010ff */
[----:B------:R-:W-:Y:S02]  /*ef90*/  MOV R3, R8 ;  /* 0x0000000800037202 */ /* 0x000fe40000000f00 */
[----:B------:R-:W-:Y:S01]  /*efa0*/  MOV R33, R10 ;  /* 0x0000000a00217202 */ /* 0x000fe20000000f00 */
[----:B------:R2:W-:Y:S01]  /*efb0*/  STSM.16.M88.4 [R24], R12 ;  /* 0x0000000c18007844 */ /* 0x0005e20000000200 */
[----:B0-----:R-:W-:-:S02]  /*efc0*/  F2FP.BF16.F32.PACK_AB R4, R105, R104 ;  /* 0x000000686904723e */ /* 0x001fc400000010ff */
        /* <DEDUP_REMOVED lines=8> */
[----:B--2---:R-:W-:Y:S02]  /*f050*/  F2FP.BF16.F32.PACK_AB R12, R121, R120 ;  /* 0x00000078790c723e */ /* 0x004fe400000010ff */
        /* <DEDUP_REMOVED lines=9> */
[----:B------:R-:W-:-:S03]  /*f0f0*/  ISETP.NE.U32.AND P0, PT, RZ, UR10, PT ;  /* 0x0000000aff007c0c */ /* 0x000fc6000bf05070 */
[----:B------:R2:W-:Y:S01]  /*f100*/  STSM.16.M88.4 [R33], R24 ;  /* 0x0000001821007844 */ /* 0x0005e20000000200 */
[----:B------:R-:W-:Y:S01]  /*f110*/  BAR.SYNC.DEFER_BLOCKING 0x1, 0x180 ;  /* 0x0046000000007b1d */ /* 0x000fe20000010000 */
[----:B------:R-:W-:-:S13]  /*f120*/  ISETP.NE.AND.EX P0, PT, RZ, UR11, PT, P0 ;  /* 0x0000000bff007c0c */ /* 0x000fda000bf05300 */
[----:B------:R-:W3:Y:S01]  /*f130*/  @P0 LDG.E R32, desc[UR56][R30.64] ;  /* 0x000000381e200981 */ /* 0x000ee2000c1e1900 */
[----:B------:R-:W-:Y:S01]  /*f140*/  UISETP.NE.U32.AND UP0, UPT, UR8, URZ, UPT ;  /* 0x0000003f0800728c */ /* 0x000fe2000bf05070 */
[----:B-1----:R-:W-:Y:S01]  /*f150*/  ISETP.NE.AND P1, PT, R36, 0x1, PT ;  /* 0x000000012400780c */ /* 0x002fe20003f25270 */
[----:B------:R-:W-:Y:S02]  /*f160*/  ULDC UR4, c[0x0][0xa88] ;  /* 0x0002a20000047ab9 */ /* 0x000fe40000000800 */
[----:B------:R-:W-:Y:S01]  /*f170*/  UISETP.NE.AND.EX UP0, UPT, UR9, URZ, UPT, UP0 ;  /* 0x0000003f0900728c */ /* 0x000fe2000bf05300 */
[----:B0-----:R-:W-:Y:S01]  /*f180*/  IMAD.U32 R3, RZ, RZ, UR4 ;  /* 0x00000004ff037e24 */ /* 0x001fe2000f8e00ff */
[----:B------:R-:W-:-:S04]  /*f190*/  ULDC UR4, c[0x0][0xad4] ;  /* 0x0002b50000047ab9 */ /* 0x000fc80000000800 */
[----:B------:R-:W-:-:S04]  /*f1a0*/  PLOP3.LUT P4, PT, PT, PT, UP0, 0x80, 0x0 ;  /* 0x000000000000781c */ /* 0x000fc80003f8f008 */
[----:B------:R-:W0:Y:S01]  /*f1b0*/  @P1 LDC R6, c[0x0][0xbec] ;  /* 0x0002fb00ff061b82 */ /* 0x000e220000000800 */
[----:B------:R-:W-:Y:S02]  /*f1c0*/  @UP0 ULDC.64 UR8, c[0x0][0xc08] ;  /* 0x0003020000080ab9 */ /* 0x000fe40000000a00 */
[----:B------:R-:W-:Y:S02]  /*f1d0*/  @UP0 UIMAD.WIDE UR8, UR43, 0x4, UR8 ;  /* 0x000000042b0808a5 */ /* 0x000fe4000f8e0208 */
[----:B------:R-:W-:-:S03]  /*f1e0*/  UISETP.NE.AND UP0, UPT, UR47, URZ, UPT ;  /* 0x0000003f2f00728c */ /* 0x000fc6000bf05270 */
[----:B------:R-:W1:Y:S01]  /*f1f0*/  @P1 LDC R9, c[0x0][0xbf0] ;  /* 0x0002fc00ff091b82 */ /* 0x000e620000000800 */
[----:B------:R-:W-:Y:S01]  /*f200*/  USEL UR4, UR47, UR4, UP0 ;  /* 0x000000042f047287 */ /* 0x000fe20008000000 */
[----:B------:R-:W-:Y:S01]  /*f210*/  IMAD.U32 R4, RZ, RZ, UR8 ;  /* 0x00000008ff047e24 */ /* 0x000fe2000f8e00ff */
[----:B------:R-:W-:Y:S01]  /*f220*/  UMOV UR19, 0x9b8 ;  /* 0x000009b800137882 */ /* 0x000fe20000000000 */
[----:B------:R-:W-:Y:S01]  /*f230*/  IMAD.U32 R5, RZ, RZ, UR9 ;  /* 0x00000009ff057e24 */ /* 0x000fe2000f8e00ff */
[----:B------:R-:W-:Y:S02]  /*f240*/  UISETP.GT.AND UP1, UPT, UR4, 0x1, UPT ;  /* 0x000000010400788c */ /* 0x000fe4000bf24270 */
[----:B------:R-:W-:Y:S02]  /*f250*/  UISETP.NE.U32.AND UP0, UPT, UR10, URZ, UPT ;  /* 0x0000003f0a00728c */ /* 0x000fe4000bf05070 */
[----:B------:R-:W-:Y:S01]  /*f260*/  USEL UR19, UR19, 0x978, UP1 ;  /* 0x0000097813137887 */ /* 0x000fe20008800000 */
[----:B------:R-:W-:Y:S01]  /*f270*/  VIADD R11, R137, UR39 ;  /* 0x00000027890b7c36 */ /* 0x000fe20008000000 */
        /* <DEDUP_REMOVED lines=10> */
[----:B0-----:R-:W-:Y:S01]  /*f320*/  @P1 IMAD.HI.U32 R4, R11, R6, RZ ;  /* 0x000000060b041227 */ /* 0x001fe200078e00ff */
[----:B------:R-:W-:Y:S01]  /*f330*/  ULDC.64 UR16, c[0x0][UR19+0x228] ;  /* 0x00008a0013107abb */ /* 0x000fe20008000a00 */
[----:B------:R-:W-:Y:S02]  /*f340*/  UIMAD UR15, UR15, UR8, URZ ;  /* 0x000000080f0f72a4 */ /* 0x000fe4000f8e023f */
[----:B------:R-:W-:Y:S01]  /*f350*/  UIMAD.WIDE.U32 UR12, UR10, UR40, URZ ;  /* 0x000000280a0c72a5 */ /* 0x000fe2000f8e003f */
[----:B-1----:R-:W-:Y:S01]  /*f360*/  @P1 SHF.R.U32.HI R7, RZ, R9, R4 ;  /* 0x00000009ff071219 */ /* 0x002fe20000011604 */
        /* <DEDUP_REMOVED lines=12> */
[----:B---3--:R-:W-:-:S13]  /*f430*/  @P0 R2UR UR4, R32 ;  /* 0x00000000200402ca */ /* 0x008fda00000e0000 */
        /* <DEDUP_REMOVED lines=18> */
[----:B--2---:R-:W-:Y:S08]  /*f560*/  @P4 BRA `(.L_x_11163) ;  /* 0x0000000000104947 */ /* 0x004ff00003800000 */
[----:B------:R-:W-:Y:S05]  /*f570*/  @!P0 BRA `(.L_x_11163) ;  /* 0x00000000000c8947 */ /* 0x000fea0003800000 */
[----:B------:R-:W2:Y:S04]  /*f580*/  LDG.E R4, desc[UR56][R30.64] ;  /* 0x000000381e047981 */ /* 0x000ea8000c1e1900 */
[----:B-----5:R-:W2:Y:S02]  /*f590*/  LDG.E R3, desc[UR56][R30.64+0x4] ;  /* 0x000004381e037981 */ /* 0x020ea4000c1e1900 */
[----:B--2---:R-:W-:-:S07]  /*f5a0*/  IMAD.IADD R3, R3, 0x1, -R4 ;  /* 0x0000000103037824 */ /* 0x004fce00078e0a04 */
.L_x_11163:
        /* <DEDUP_REMOVED lines=17> */
[----:B0-----:R-:W-:Y:S01]  /*f6c0*/  IMAD R5, R152, 0x20, R138 ;  /* 0x0000002098057824 */ /* 0x001fe200078e028a */
[----:B------:R-:W0:Y:S01]  /*f6d0*/  @P1 LDC R21, c[0x0][0xbec] ;  /* 0x0002fb00ff151b82 */ /* 0x000e220000000800 */
[----:B------:R-:W-:Y:S02]  /*f6e0*/  ULDC.64 UR12, c[0x0][0xaa0] ;  /* 0x0002a800000c7ab9 */ /* 0x000fe40000000a00 */
[----:B------:R-:W-:-:S03]  /*f6f0*/  IMAD.WIDE R28, R5, 0x2, R28 ;  /* 0x00000002051c7825 */ /* 0x000fc600078e021c */
[C---:B------:R-:W-:Y:S02]  /*f700*/  IADD3 R7, P5, R28.reuse, 0x7800, RZ ;  /* 0x000078001c077810 */ /* 0x040fe40007fbe0ff */
[----:B------:R-:W1:Y:S01]  /*f710*/  @P1 LDC R39, c[0x0][0xbf0] ;  /* 0x0002fc00ff271b82 */ /* 0x000e620000000800 */
[----:B------:R-:W-:Y:S01]  /*f720*/  UIMAD UR9, UR14, UR12, URZ ;  /* 0x0000000c0e0972a4 */ /* 0x000fe2000f8e023f */
[C---:B------:R-:W-:Y:S02]  /*f730*/  IADD3 R9, P0, R28.reuse, 0x1800, RZ ;  /* 0x000018001c097810 */ /* 0x040fe40007f1e0ff */
[----:B------:R-:W-:Y:S01]  /*f740*/  LOP3.LUT R0, R7, 0x180, RZ, 0xc0, !PT ;  /* 0x0000018007007812 */ /* 0x000fe200078ec0ff */
[----:B------:R-:W-:Y:S01]  /*f750*/  UIMAD.WIDE.U32 UR10, UR4, UR12, URZ ;  /* 0x0000000c040a72a5 */ /* 0x000fe2000f8e003f */
[----:B------:R-:W-:Y:S01]  /*f760*/  IADD3 R13, P2, R28, 0x3000, RZ ;  /* 0x000030001c0d7810 */ /* 0x000fe20007f5e0ff */
[----:B------:R-:W-:Y:S01]  /*f770*/  IMAD.X R33, RZ, RZ, R29, P5 ;  /* 0x000000ffff217224 */ /* 0x000fe200028e061d */
[----:B------:R-:W-:Y:S01]  /*f780*/  SHF.R.U64 R0, R0, 0x3, RZ ;  /* 0x0000000300007819 */ /* 0x000fe200000012ff */
[----:B------:R-:W-:Y:S01]  /*f790*/  UIMAD UR9, UR4, UR13, UR9 ;  /* 0x0000000d040972a4 */ /* 0x000fe2000f8e0209 */
[----:B------:R-:W-:-:S02]  /*f7a0*/  IADD3 R25, P3, R28, 0x4800, RZ ;  /* 0x000048001c197810 */ /* 0x000fc40007f7e0ff */
[----:B------:R-:W-:Y:S01]  /*f7b0*/  LOP3.LUT R32, R0, R7, RZ, 0x3c, !PT ;  /* 0x0000000700207212 */ /* 0x000fe200078e3cff */
[----:B------:R-:W-:Y:S01]  /*f7c0*/  IMAD R0, R151, 0x60, R152 ;  /* 0x0000006097007824 */ /* 0x000fe200078e0298 */
[----:B------:R-:W-:Y:S01]  /*f7d0*/  UIADD3 UR11, UR11, UR9, URZ ;  /* 0x000000090b0b7290 */ /* 0x000fe2000fffe03f */
[----:B------:R-:W-:Y:S01]  /*f7e0*/  IADD3 R31, P4, R28, 0x6000, RZ ;  /* 0x000060001c1f7810 */ /* 0x000fe20007f9e0ff */
[----:B------:R-:W-:Y:S01]  /*f7f0*/  ULDC.64 UR12, c[0x0][0xae8] ;  /* 0x0002ba00000c7ab9 */ /* 0x000fe20000000a00 */
[----:B------:R-:W-:Y:S01]  /*f800*/  VIADD R2, R0, UR39 ;  /* 0x0000002700027c36 */ /* 0x000fe20008000000 */
[----:B------:R-:W-:Y:S01]  /*f810*/  UIMAD.WIDE.U32 UR10, UR40, UR12, UR10 ;  /* 0x0000000c280a72a5 */ /* 0x000fe2000f8e000a */
[----:B------:R-:W-:Y:S01]  /*f820*/  LOP3.LUT R8, R9, 0x180, RZ, 0xc0, !PT ;  /* 0x0000018009087812 */ /* 0x000fe200078ec0ff */
[----:B------:R-:W-:Y:S01]  /*f830*/  USHF.R.S32.HI UR4, URZ, 0x1f, UR8 ;  /* 0x0000001f3f047899 */ /* 0x000fe20008011408 */
[----:B0-----:R-:W-:Y:S01]  /*f840*/  @P1 IMAD.HI.U32 R0, R2, R21, RZ ;  /* 0x0000001502001227 */ /* 0x001fe200078e00ff */
[----:B------:R-:W-:Y:S01]  /*f850*/  UIMAD UR11, UR40, UR13, UR11 ;  /* 0x0000000d280b72a4 */ /* 0x000fe2000f8e020b */
[----:B------:R-:W-:Y:S01]  /*f860*/  LOP3.LUT R12, R13, 0x180, RZ, 0xc0, !PT ;  /* 0x000001800d0c7812 */ /* 0x000fe200078ec0ff */
[----:B------:R-:W5:Y:S01]  /*f870*/  LD.E.128 R32, desc[UR56][R32.64] ;  /* 0x0000003820207980 */ /* 0x000f62000c101d00 */
[----:B------:R-:W-:Y:S01]  /*f880*/  ULDC.64 UR12, c[0x0][0xaf0] ;  /* 0x0002bc00000c7ab9 */ /* 0x000fe20000000a00 */
[----:B------:R-:W-:Y:S01]  /*f890*/  IMAD.MOV.U32 R37, RZ, RZ, R2 ;  /* 0x000000ffff257224 */ /* 0x000fe200078e0002 */
[----:B------:R-:W-:Y:S01]  /*f8a0*/  UIMAD UR4, UR4, UR12, URZ ;  /* 0x0000000c040472a4 */ /* 0x000fe2000f8e023f */
[----:B-1----:R-:W-:-:S02]  /*f8b0*/  @P1 SHF.R.U32.HI R37, RZ, R39, R0 ;  /* 0x00000027ff251219 */ /* 0x002fc40000011600 */
[----:B------:R-:W-:Y:S02]  /*f8c0*/  LOP3.LUT R24, R25, 0x180, RZ, 0xc0, !PT ;  /* 0x0000018019187812 */ /* 0x000fe400078ec0ff */
[----:B------:R-:W-:Y:S02]  /*f8d0*/  LOP3.LUT R30, R31, 0x180, RZ, 0xc0, !PT ;  /* 0x000001801f1e7812 */ /* 0x000fe400078ec0ff */
[----:B------:R-:W-:Y:S01]  /*f8e0*/  LOP3.LUT R5, R28, 0x180, RZ, 0xc0, !PT ;  /* 0x000001801c057812 */ /* 0x000fe200078ec0ff */
[----:B------:R-:W-:Y:S01]  /*f8f0*/  UIMAD UR4, UR8, UR13, UR4 ;  /* 0x0000000d080472a4 */ /* 0x000fe2000f8e0204 */
[--C-:B------:R-:W-:Y:S01]  /*f900*/  SHF.R.S32.HI R0, RZ, 0x1f, R37.reuse ;  /* 0x0000001fff007819 */ /* 0x100fe20000011425 */
[----:B------:R-:W-:Y:S01]  /*f910*/  UIMAD.WIDE.U32 UR8, UR8, UR12, UR10 ;  /* 0x0000000c080872a5 */ /* 0x000fe2000f8e000a */
[----:B------:R-:W-:Y:S01]  /*f920*/  SHF.R.U64 R8, R8, 0x3, RZ ;  /* 0x0000000308087819 */ /* 0x000fe200000012ff */
[----:B------:R-:W-:Y:S01]  /*f930*/  IMAD.MOV R39, RZ, RZ, -R37 ;  /* 0x000000ffff277224 */ /* 0x000fe200078e0a25 */
[----:B------:R-:W-:Y:S01]  /*f940*/  SHF.R.U64 R12, R12, 0x3, RZ ;  /* 0x000000030c0c7819 */ /* 0x000fe200000012ff */
[----:B------:R-:W-:Y:S01]  /*f950*/  ULDC.64 UR10, c[0x0][0xae0] ;  /* 0x0002b800000a7ab9 */ /* 0x000fe20000000a00 */
[----:B------:R-:W-:-:S02]  /*f960*/  SHF.R.U64 R24, R24, 0x3, RZ ;  /* 0x0000000318187819 */ /* 0x000fc400000012ff */
[----:B------:R-:W-:Y:S02]  /*f970*/  SHF.R.U64 R30, R30, 0x3, RZ ;  /* 0x000000031e1e7819 */ /* 0x000fe400000012ff */
[----:B------:R-:W-:Y:S01]  /*f980*/  SHF.R.U64 R5, R5, 0x3, RZ ;  /* 0x0000000305057819 */ /* 0x000fe200000012ff */
[----:B------:R-:W-:Y:S01]  /*f990*/  UIADD3 UR4, UR9, UR4, URZ ;  /* 0x0000000409047290 */ /* 0x000fe2000fffe03f */
[----:B------:R-:W-:Y:S01]  /*f9a0*/  LOP3.LUT R8, R8, R9, RZ, 0x3c, !PT ;  /* 0x0000000908087212 */ /* 0x000fe200078e3cff */
[----:B------:R-:W-:Y:S01]  /*f9b0*/  IMAD R0, R0, UR10, RZ ;  /* 0x0000000a00007c24 */ /* 0x000fe2000f8e02ff */
[----:B------:R-:W-:Y:S01]  /*f9c0*/  LOP3.LUT R12, R12, R13, RZ, 0x3c, !PT ;  /* 0x0000000d0c0c7212 */ /* 0x000fe200078e3cff */
[----:B------:R-:W-:Y:S01]  /*f9d0*/  IMAD R39, R36, R39, R2 ;  /* 0x0000002724277224 */ /* 0x000fe200078e0202 */
[----:B------:R-:W-:Y:S01]  /*f9e0*/  LOP3.LUT R24, R24, R25, RZ, 0x3c, !PT ;  /* 0x0000001918187212 */ /* 0x000fe200078e3cff */
[--C-:B------:R-:W-:Y:S01]  /*f9f0*/  IMAD.X R9, RZ, RZ, R29.reuse, P0 ;  /* 0x000000ffff097224 */ /* 0x100fe200000e061d */
[----:B------:R-:W-:Y:S01]  /*fa00*/  LOP3.LUT R30, R30, R31, RZ, 0x3c, !PT ;  /* 0x0000001f1e1e7212 */ /* 0x000fe200078e3cff */
[--C-:B------:R-:W-:Y:S01]  /*fa10*/  IMAD.X R13, RZ, RZ, R29.reuse, P2 ;  /* 0x000000ffff0d7224 */ /* 0x100fe200010e061d */
[----:B------:R-:W-:Y:S01]  /*fa20*/  LOP3.LUT R4, R5, R28, RZ, 0x3c, !PT ;  /* 0x0000001c05047212 */ /* 0x000fe200078e3cff */
[----:B------:R-:W-:-:S02]  /*fa30*/  IMAD.X R25, RZ, RZ, R29, P3 ;  /* 0x000000ffff197224 */ /* 0x000fc400018e061d */
[--C-:B------:R-:W-:Y:S01]  /*fa40*/  IMAD.X R31, RZ, RZ, R29.reuse, P4 ;  /* 0x000000ffff1f7224 */ /* 0x100fe200020e061d */
[----:B------:R-:W5:Y:S01]  /*fa50*/  LD.E.128 R8, desc[UR56][R8.64] ;  /* 0x0000003808087980 */ /* 0x000f62000c101d00 */
[----:B------:R-:W-:Y:S02]  /*fa60*/  IMAD.MOV.U32 R5, RZ, RZ, R29 ;  /* 0x000000ffff057224 */ /* 0x000fe400078e001d */
[----:B------:R-:W-:Y:S01]  /*fa70*/  IMAD R41, R37, UR11, R0 ;  /* 0x0000000b25297c24 */ /* 0x000fe2000f8e0200 */
[----:B------:R-:W-:Y:S01]  /*fa80*/  SHF.R.S32.HI R0, RZ, 0x1f, R39 ;  /* 0x0000001fff007819 */ /* 0x000fe20000011427 */
[----:B------:R-:W-:Y:S01]  /*fa90*/  IMAD.U32 R21, RZ, RZ, UR9 ;  /* 0x00000009ff157e24 */ /* 0x000fe2000f8e00ff */
[----:B------:R-:W5:Y:S01]  /*faa0*/  LD.E.128 R12, desc[UR56][R12.64] ;  /* 0x000000380c0c7980 */ /* 0x000f62000c101d00 */
[----:B------:R-:W-:Y:S01]  /*fab0*/  IMAD.U32 R20, RZ, RZ, UR8 ;  /* 0x00000008ff147e24 */ /* 0x000fe2000f8e00ff */
[----:B------:R-:W-:Y:S01]  /*fac0*/  ULDC.64 UR8, c[0x0][0xad8] ;  /* 0x0002b60000087ab9 */ /* 0x000fe20000000a00 */
[----:B------:R-:W-:Y:S01]  /*fad0*/  IMAD.U32 R21, RZ, RZ, UR4 ;  /* 0x00000004ff157e24 */ /* 0x000fe2000f8e00ff */
[----:B------:R-:W5:Y:S01]  /*fae0*/  LD.E.128 R4, desc[UR56][R4.64] ;  /* 0x0000003804047980 */ /* 0x000f62000c101d00 */
[----:B------:R-:W-:-:S03]  /*faf0*/  IMAD R0, R0, UR8, RZ ;  /* 0x0000000800007c24 */ /* 0x000fc6000f8e02ff */
[----:B------:R-:W5:Y:S01]  /*fb00*/  LD.E.128 R24, desc[UR56][R24.64] ;  /* 0x0000003818187980 */ /* 0x000f62000c101d00 */
[----:B------:R-:W-:-:S03]  /*fb10*/  IMAD.WIDE.U32 R20, R37, UR10, R20 ;  /* 0x0000000a25147c25 */ /* 0x000fc6000f8e0014 */
[----:B------:R-:W5:Y:S01]  /*fb20*/  LD.E.128 R28, desc[UR56][R30.64] ;  /* 0x000000381e1c7980 */ /* 0x000f62000c101d00 */
[----:B------:R-:W-:Y:S01]  /*fb30*/  @!PT LDS RZ, [RZ] ;  /* 0x00000000fffff984 */ /* 0x000fe20000000800 */
[----:B------:R-:W-:Y:S01]  /*fb40*/  @!PT LDS RZ, [RZ] ;  /* 0x00000000fffff984 */ /* 0x000fe20000000800 */
[----:B------:R-:W-:Y:S01]  /*fb50*/  @!PT LDS RZ, [RZ] ;  /* 0x00000000fffff984 */ /* 0x000fe20000000800 */
[----:B------:R-:W-:Y:S01]  /*fb60*/  @!PT LDS RZ, [RZ] ;  /* 0x00000000fffff984 */ /* 0x000fe20000000800 */
[----:B------:R0:W-:Y:S06]  /*fb70*/  MEMBAR.ALL.CTA ;  /* 0x0000000000007992 */ /* 0x0001ec0000008000 */
[----:B0-----:R-:W0:Y:S01]  /*fb80*/  FENCE.VIEW.ASYNC.S ;  /* 0x00000000000073c6 */ /* 0x001e220000000000 */
[----:B------:R-:W-:Y:S02]  /*fb90*/  IMAD.IADD R21, R21, 0x1, R41 ;  /* 0x0000000115157824 */ /* 0x000fe400078e0229 */
[----:B------:R-:W-:-:S02]  /*fba0*/  IMAD R37, R39, UR9, R0 ;  /* 0x0000000927257c24 */ /* 0x000fc4000f8e0200 */
[----:B------:R-:W-:Y:S01]  /*fbb0*/  VIADD R0, R152, UR39 ;  /* 0x0000002798007c36 */ /* 0x000fe20008000000 */
[----:B------:R-:W-:Y:S01]  /*fbc0*/  UIADD3 UR4, UR41, 0x2d820, URZ ;  /* 0x0002d82029047890 */ /* 0x000fe2000fffe03f */
[----:B------:R-:W-:Y:S01]  /*fbd0*/  IMAD.WIDE.U32 R20, R39, UR8, R20 ;  /* 0x0000000827147c25 */ /* 0x000fe2000f8e0014 */
[----:B------:R-:W-:Y:S02]  /*fbe0*/  ULDC.64 UR8, c[0x0][0xa80] ;  /* 0x0002a00000087ab9 */ /* 0x000fe40000000a00 */
[----:B------:R-:W-:Y:S01]  /*fbf0*/  ISETP.GE.AND P0, PT, R0, R3, PT ;  /* 0x000000030000720c */ /* 0x000fe20003f06270 */
[----:B------:R-:W-:Y:S01]  /*fc00*/  IMAD.IADD R21, R21, 0x1, R37 ;  /* 0x0000000115157824 */ /* 0x000fe200078e0225 */
[----:B------:R-:W-:Y:S01]  /*fc10*/  UPRMT UR4, URZ, 0x654, UR4 ;  /* 0x000006543f047896 */ /* 0x000fe20008000004 */
[----:B------:R-:W-:-:S04]  /*fc20*/  LEA R2, P1, R20, UR8, 0x1 ;  /* 0x0000000814027c11 */ /* 0x000fc8000f8208ff */
[----:B------:R-:W-:Y:S01]  /*fc30*/  LEA.HI.X R42, R20, UR9, R21, 0x1, P1 ;  /* 0x00000009142a7c11 */ /* 0x000fe200088f0c15 */
[----:B0-----:R0:W1:Y:S01]  /*fc40*/  SHFL.IDX PT, R36, R2, RZ, 0x1c1f ;  /* 0x001c1fff02247589 */ /* 0x00106200000e0000 */
[----:B------:R-:W-:Y:S03]  /*fc50*/  BSSY B1, `(.L_x_11165) ;  /* 0x0000012000017945 */ /* 0x000fe60003800000 */
[----:B------:R0:W2:Y:S01]  /*fc60*/  SHFL.IDX PT, R37, R42, RZ, 0x1c1f ;  /* 0x001c1fff2a257589 */ /* 0x0000a200000e0000 */
[----:B------:R-:W-:Y:S01]  /*fc70*/  SYNCS.ARRIVE.TRANS64.RED.A1T0 RZ, [UR4], RZ ;  /* 0x000000ffffff79a7 */ /* 0x000fe20008100404 */
        /* <DEDUP_REMOVED lines=15> */
.L_x_11166:
[----:B------:R-:W-:Y:S05]  /*fd70*/  BSYNC B1 ;  /* 0x0000000000017941 */ /* 0x000fea0003800000 */
.L_x_11165:
        /* <DEDUP_REMOVED lines=8> */
[C---:B0-----:R-:W-:Y:S02]  /*fe00*/  @!P2 LEA R6, P0, R139.reuse, R4, 0x1 ;  /* 0x000000048b06a211 */ /* 0x041fe400078008ff */
        /* <DEDUP_REMOVED lines=10> */
.L_x_11164:
        /* <DEDUP_REMOVED lines=11> */
[----:B------:R-:W-:Y:S01]  /*ff60*/  SHF.R.S32.HI R24, RZ, 0x1f, R17 ;  /* 0x0000001fff187819 */ /* 0x000fe20000011411 */
[----:B------:R-:W-:Y:S01]  /*ff70*/  ULDC.64 UR12, c[0x0][0xb38] ;  /* 0x0002ce00000c7ab9 */ /* 0x000fe20000000a00 */
[----:B------:R-:W-:Y:S01]  /*ff80*/  SHF.R.S32.HI R27, RZ, 0x1f, R140 ;  /* 0x0000001fff1b7819 */ /* 0x000fe2000001148c */
[----:B------:R-:W-:Y:S01]  /*ff90*/  UIMAD.WIDE.U32 UR10, UR40, UR12, UR10 ;  /* 0x0000000c280a72a5 */ /* 0x000fe2000f8e000a */
[----:B------:R-:W-:-:S02]  /*ffa0*/  SHF.R.S32.HI R25, RZ, 0x1f, R26 ;  /* 0x0000001fff197819 */ /* 0x000fc4000001141a */
[----:B------:R-:W-:Y:S01]  /*ffb0*/  SHF.R.S32.HI R28, RZ, 0x1f, R146 ;  /* 0x0000001fff1c7819 */ /* 0x000fe20000011492 */
[----:B------:R-:W-:Y:S01]  /*ffc0*/  UIMAD UR11, UR40, UR13, UR11 ;  /* 0x0000000d280b72a4 */ /* 0x000fe2000f8e020b */
[----:B------:R-:W-:Y:S02]  /*ffd0*/  SHF.R.S32.HI R29, RZ, 0x1f, R147 ;  /* 0x0000001fff1d7819 */ /* 0x000fe40000011493 */
[----:B------:R-:W-:Y:S01]  /*ffe0*/  ULDC.64 UR12, c[0x0][0xb40] ;  /* 0x0002d000000c7ab9 */ /* 0x000fe20000000a00 */
[----:B------:R-:W-:Y:S01]  /*fff0*/  SHF.R.S32.HI R30, RZ, 0x1f, R148 ;  /* 0x0000001fff1e7819 */ /* 0x000fe20000011494 */
[----:B------:R-:W-:Y:S01]  /*10000*/  UIMAD UR4, UR4, UR12, URZ ;  /* 0x0000000c040472a4 */ /* 0x000fe2000f8e023f */
[----:B------:R-:W-:Y:S01]  /*10010*/  SHF.R.S32.HI R31, RZ, 0x1f, R149 ;  /* 0x0000001fff1f7819 */ /* 0x000fe20000011495 */
[----:B0-----:R-:W-:Y:S01]  /*10020*/  @P1 IMAD.HI.U32 R0, R11, R0, RZ ;  /* 0x000000000b001227 */ /* 0x001fe200078e00ff */
[----:B------:R-:W-:Y:S01]  /*10030*/  SHF.R.S32.HI R32, RZ, 0x1f, R150 ;  /* 0x0000001fff207819 */ /* 0x000fe20000011496 */
[----:B------:R-:W-:-:S02]  /*10040*/  UIMAD UR4, UR8, UR13, UR4 ;  /* 0x0000000d080472a4 */ /* 0x000fc4000f8e0204 */
[----:B------:R-:W-:-:S03]  /*10050*/  UIMAD.WIDE.U32 UR8, UR8, UR12, UR10 ;  /* 0x0000000c080872a5 */ /* 0x000fc6000f8e000a */
[----:B------:R-:W-:Y:S01]  /*10060*/  ULDC.64 UR10, c[0x0][0xb48] ;  /* 0x0002d200000a7ab9 */ /* 0x000fe20000000a00 */
[----:B------:R-:W-:Y:S01]  /*10070*/  UIADD3 UR9, UR9, UR4, URZ ;  /* 0x0000000409097290 */ /* 0x000fe2000fffe03f */
[----:B-1----:R-:W-:Y:S01]  /*10080*/  @P1 SHF.R.U32.HI R5, RZ, R3, R0 ;  /* 0x00000003ff051219 */ /* 0x002fe20000011600 */
[----:B------:R-:W-:Y:S02]  /*10090*/  UIADD3 UR4, UR41, 0x2d820, URZ ;  /* 0x0002d82029047890 */ /* 0x000fe4000fffe03f */
[----:B------:R-:W-:Y:S01]  /*100a0*/  UIMAD.WIDE.U32 UR8, UR37, UR10, UR8 ;  /* 0x0000000a250872a5 */ /* 0x000fe2000f8e0008 */
[--C-:B------:R-:W-:Y:S01]  /*100b0*/  SHF.R.S32.HI R0, RZ, 0x1f, R5.reuse ;  /* 0x0000001fff007819 */ /* 0x100fe20000011405 */
[----:B------:R-:W-:Y:S01]  /*100c0*/  IMAD.MOV R7, RZ, RZ, -R5 ;  /* 0x000000ffff077224 */ /* 0x000fe200078e0a05 */
[----:B------:R-:W-:Y:S02]  /*100d0*/  UPRMT UR4, URZ, 0x654, UR4 ;  /* 0x000006543f047896 */ /* 0x000fe40008000004 */
[----:B------:R-:W-:Y:S01]  /*100e0*/  UIMAD UR37, UR37, UR11, UR9 ;  /* 0x0000000b252572a4 */ /* 0x000fe2000f8e0209 */
[----:B------:R-:W-:-:S02]  /*100f0*/  IMAD R7, R36, R7, R11 ;  /* 0x0000000724077224 */ /* 0x000fc400078e020b */
[----:B------:R-:W-:Y:S01]  /*10100*/  ULDC.64 UR10, c[0x0][0xb30] ;  /* 0x0002cc00000a7ab9 */ /* 0x000fe20000000a00 */
[----:B------:R-:W-:Y:S02]  /*10110*/  IMAD.U32 R3, RZ, RZ, UR9 ;  /* 0x00000009ff037e24 */ /* 0x000fe4000f8e00ff */
[----:B------:R-:W-:Y:S01]  /*10120*/  IMAD R0, R0, UR10, RZ ;  /* 0x0000000a00007c24 */ /* 0x000fe2000f8e02ff */
[----:B------:R-:W-:Y:S01]  /*10130*/  SYNCS.ARRIVE.TRANS64.RED.A1T0 RZ, [UR4], RZ ;  /* 0x000000ffffff79a7 */ /* 0x000fe20008100404 */
        /* <DEDUP_REMOVED lines=23> */
[C---:B------:R-:W-:Y:S02]  /*102b0*/  @!P3 LEA R4, P6, R26.reuse, R15, 0x2 ;  /* 0x0000000f1a04b211 */ /* 0x040fe400078c10ff */
[-C--:B--2---:R-:W-:Y:S02]  /*102c0*/  @!P1 LEA.HI.X R3, R17, R13.reuse, R24, 0x2, P5 ;  /* 0x0000000d11039211 */ /* 0x084fe400028f1418 */
[----:B------:R-:W-:Y:S02]  /*102d0*/  @!P3 LEA.HI.X R5, R26, R13, R25, 0x2, P6 ;  /* 0x0000000d1a05b211 */ /* 0x000fe400030f1419 */
[----:B------:R-:W-:Y:S01]  /*102e0*/  ISETP.GE.AND P5, PT, R149, UR4, PT ;  /* 0x0000000495007c0c */ /* 0x000fe2000bfa6270 */
[----:B------:R1:W-:Y:S01]  /*102f0*/  @!P1 ST.E.64 desc[UR56][R2.64], R20 ;  /* 0x0000001402009985 */ /* 0x0003e2000c101b38 */
[----:B------:R-:W-:-:S02]  /*10300*/  @!P4 LEA R6, P1, R140, R15, 0x2 ;  /* 0x0000000f8c06c211 */ /* 0x000fc400078210ff */
[----:B------:R-:W-:Y:S01]  /*10310*/  @!P2 LEA R8, P6, R150, R15, 0x2 ;  /* 0x0000000f9608a211 */ /* 0x000fe200078c10ff */
[----:B------:R2:W-:Y:S01]  /*10320*/  @!P3 ST.E.64 desc[UR56][R4.64], R92 ;  /* 0x0000005c0400b985 */ /* 0x0005e2000c101b38 */
        /* <DEDUP_REMOVED lines=24> */
[C---:B-1----:R-:W-:Y:S02]  /*104b0*/  @!P4 LEA R10, P2, R144.reuse, R15, 0x2 ;  /* 0x0000000f900ac211 */ /* 0x042fe400078410ff */
[----:B------:R-:W-:Y:S02]  /*104c0*/  @!P5 LEA.HI.X R9, R145, R13, R157, 0x2, P6 ;  /* 0x0000000d9109d211 */ /* 0x000fe400030f149d */
[C---:B--2---:R-:W-:Y:S02]  /*104d0*/  @!P3 LEA R2, P6, R143.reuse, R15, 0x2 ;  /* 0x0000000f8f02b211 */ /* 0x044fe400078c10ff */
[----:B------:R-:W-:Y:S01]  /*104e0*/  @!P4 LEA.HI.X R11, R144, R13, R156, 0x2, P2 ;  /* 0x0000000d900bc211 */ /* 0x000fe200010f149c */
[----:B------:R3:W-:Y:S01]  /*104f0*/  @!P5 ST.E.64 desc[UR56][R8.64], R120 ;  /* 0x000000780800d985 */ /* 0x0007e2000c101b38 */
[C---:B------:R-:W-:Y:S02]  /*10500*/  @!P1 LEA R12, P2, R142.reuse, R15, 0x2 ;  /* 0x0000000f8e0c9211 */ /* 0x040fe400078410ff */
[-C--:B------:R-:W-:Y:S01]  /*10510*/  @!P3 LEA.HI.X R3, R143, R13.reuse, R155, 0x2, P6 ;  /* 0x0000000d8f03b211 */ /* 0x080fe200030f149b */
[----:B------:R3:W-:Y:S01]  /*10520*/  @!P4 ST.E.64 desc[UR56][R10.64], R124 ;  /* 0x0000007c0a00c985 */ /* 0x0007e2000c101b38 */
[----:B------:R-:W-:-:S03]  /*10530*/  @!P1 LEA.HI.X R13, R142, R13, R154, 0x2, P2 ;  /* 0x0000000d8e0d9211 */ /* 0x000fc600010f149a */
[----:B------:R3:W-:Y:S04]  /*10540*/  @!P3 ST.E.64 desc[UR56][R2.64], R128 ;  /* 0x000000800200b985 */ /* 0x0007e8000c101b38 */
[----:B------:R3:W-:Y:S02]  /*10550*/  @!P1 ST.E.64 desc[UR56][R12.64], R132 ;  /* 0x000000840c009985 */ /* 0x0007e4000c101b38 */
.L_x_11169:
[----:B------:R-:W-:Y:S05]  /*10560*/  BSYNC B1 ;  /* 0x0000000000017941 */ /* 0x000fea0003800000 */
.L_x_11168:
[----:B-1----:R1:W4:Y:S04]  /*10570*/  SHFL.IDX PT, R15, R14, 0x1, 0x1c1f ;  /* 0x003c1f000e0f7f89 */ /* 0x00232800000e0000 */
        /* <DEDUP_REMOVED lines=8> */
[CC--:B0--3--:R-:W-:Y:S02]  /*10600*/  @!P5 LEA R2, P0, R17.reuse, R21.reuse, 0x2 ;  /* 0x000000151102d211 */ /* 0x0c9fe400078010ff */
[C---:B------:R-:W-:Y:S02]  /*10610*/  @!P6 LEA R4, P1, R26.reuse, R21, 0x2 ;  /* 0x000000151a04e211 */ /* 0x040fe400078210ff */
[-C--:B----4-:R-:W-:Y:S02]  /*10620*/  @!P5 LEA.HI.X R3, R17, R15.reuse, R24, 0x2, P0 ;  /* 0x0000000f1103d211 */ /* 0x090fe400000f1418 */
[----:B------:R-:W-:Y:S02]  /*10630*/  @!P6 LEA.HI.X R5, R26, R15, R25, 0x2, P1 ;  /* 0x0000000f1a05e211 */ /* 0x000fe400008f1419 */
[----:B------:R-:W-:Y:S01]  /*10640*/  ISETP.GE.AND P1, PT, R148, UR4, PT ;  /* 0x0000000494007c0c */ /* 0x000fe2000bf26270 */
[----:B------:R0:W-:Y:S01]  /*10650*/  @!P5 ST.E.64 desc[UR56][R2.64], R90 ;  /* 0x0000005a0200d985 */ /* 0x0001e2000c101b38 */
[----:B------:R-:W-:-:S02]  /*10660*/  @!P2 LEA R6, P0, R140, R21, 0x2 ;  /* 0x000000158c06a211 */ /* 0x000fc400078010ff */
[-C--:B------:R-:W-:Y:S01]  /*10670*/  @!P3 LEA R8, P5, R150, R21.reuse, 0x2 ;  /* 0x000000159608b211 */ /* 0x080fe200078a10ff */
[----:B------:R3:W-:Y:S01]  /*10680*/  @!P6 ST.E.64 desc[UR56][R4.64], R94 ;  /* 0x0000005e0400e985 */ /* 0x0007e2000c101b38 */
[----:B------:R-:W-:Y:S02]  /*10690*/  @!P4 LEA R10, P6, R149, R21, 0x2 ;  /* 0x00000015950ac211 */ /* 0x000fe400078c10ff */
[-C--:B------:R-:W-:Y:S02]  /*106a0*/  @!P2 LEA.HI.X R7, R140, R15.reuse, R27, 0x2, P0 ;  /* 0x0000000f8c07a211 */ /* 0x080fe400000f141b */
[-C--:B------:R-:W-:Y:S02]  /*106b0*/  @!P3 LEA.HI.X R9, R150, R15.reuse, R32, 0x2, P5 ;  /* 0x0000000f9609b211 */ /* 0x080fe400028f1420 */
[----:B------:R-:W-:Y:S01]  /*106c0*/  ISETP.GE.AND P0, PT, R147, UR4, PT ;  /* 0x0000000493007c0c */ /* 0x000fe2000bf06270 */
[----:B------:R-:W-:Y:S01]  /*106d0*/  @!P2 ST.E.64 desc[UR56][R6.64], R98 ;  /* 0x000000620600a985 */ /* 0x000fe2000c101b38 */
[----:B------:R-:W-:-:S02]  /*106e0*/  @!P4 LEA.HI.X R11, R149, R15, R31, 0x2, P6 ;  /* 0x0000000f950bc211 */ /* 0x000fc400030f141f */
[----:B0-----:R-:W-:Y:S01]  /*106f0*/  @!P1 LEA R2, P5, R148, R21, 0x2 ;  /* 0x0000001594029211 */ /* 0x001fe200078a10ff */
[----:B------:R0:W-:Y:S01]  /*10700*/  @!P3 ST.E.64 desc[UR56][R8.64], R102 ;  /* 0x000000660800b985 */ /* 0x0001e2000c101b38 */
[----:B------:R-:W-:Y:S02]  /*10710*/  ISETP.GE.AND P3, PT, R145, UR4, PT ;  /* 0x0000000491007c0c */ /* 0x000fe4000bf66270 */
[----:B------:R-:W-:Y:S01]  /*10720*/  ISETP.GE.AND P2, PT, R144, UR4, PT ;  /* 0x0000000490007c0c */ /* 0x000fe2000bf46270 */
[----:B------:R4:W-:Y:S01]  /*10730*/  @!P4 ST.E.64 desc[UR56][R10.64], R106 ;  /* 0x0000006a0a00c985 */ /* 0x0009e2000c101b38 */
[----:B------:R-:W-:Y:S02]  /*10740*/  ISETP.GE.AND P4, PT, R146, UR4, PT ;  /* 0x0000000492007c0c */ /* 0x000fe4000bf86270 */
[----:B------:R-:W-:Y:S02]  /*10750*/  @!P1 LEA.HI.X R3, R148, R15, R30, 0x2, P5 ;  /* 0x0000000f94039211 */ /* 0x000fe400028f141e */
[----:B------:R-:W-:-:S02]  /*10760*/  ISETP.GE.AND P5, PT, R143, UR4, PT ;  /* 0x000000048f007c0c */ /* 0x000fc4000bfa6270 */
[C---:B---3--:R-:W-:Y:S01]  /*10770*/  @!P0 LEA R4, P6, R147.reuse, R21, 0x2 ;  /* 0x0000001593048211 */ /* 0x048fe200078c10ff */
[----:B------:R3:W-:Y:S03]  /*10780*/  @!P1 ST.E.64 desc[UR56][R2.64], R110 ;  /* 0x0000006e02009985 */ /* 0x0007e6000c101b38 */
[----:B------:R-:W-:Y:S02]  /*10790*/  @!P0 LEA.HI.X R5, R147, R15, R29, 0x2, P6 ;  /* 0x0000000f93058211 */ /* 0x000fe400030f141d */
[-C--:B0-----:R-:W-:Y:S02]  /*107a0*/  @!P3 LEA R8, P6, R145, R21.reuse, 0x2 ;  /* 0x000000159108b211 */ /* 0x081fe400078c10ff */
[-C--:B------:R-:W-:Y:S01]  /*107b0*/  @!P4 LEA R6, P1, R146, R21.reuse, 0x2 ;  /* 0x000000159206c211 */ /* 0x080fe200078210ff */
[----:B------:R3:W-:Y:S01]  /*107c0*/  @!P0 ST.E.64 desc[UR56][R4.64], R114 ;  /* 0x0000007204008985 */ /* 0x0007e2000c101b38 */
[----:B----4-:R-:W-:-:S02]  /*107d0*/  @!P2 LEA R10, P0, R144, R21, 0x2 ;  /* 0x00000015900aa211 */ /* 0x010fc400078010ff */
[----:B------:R-:W-:Y:S02]  /*107e0*/  @!P4 LEA.HI.X R7, R146, R15, R28, 0x2, P1 ;  /* 0x0000000f9207c211 */ /* 0x000fe400008f141c */
[----:B------:R-:W-:Y:S02]  /*107f0*/  @!P5 LEA R12, P1, R143, R21, 0x2 ;  /* 0x000000158f0cd211 */ /* 0x000fe400078210ff */
[-C--:B------:R-:W-:Y:S01]  /*10800*/  @!P3 LEA.HI.X R9, R145, R15.reuse, R157, 0x2, P6 ;  /* 0x0000000f9109b211 */ /* 0x080fe200030f149d */
[----:B------:R3:W-:Y:S01]  /*10810*/  @!P4 ST.E.64 desc[UR56][R6.64], R118 ;  /* 0x000000760600c985 */ /* 0x0007e2000c101b38 */
[-C--:B------:R-:W-:Y:S02]  /*10820*/  @!P2 LEA.HI.X R11, R144, R15.reuse, R156, 0x2, P0 ;  /* 0x0000000f900ba211 */ /* 0x080fe400000f149c */
[----:B--2---:R-:W-:Y:S01]  /*10830*/  @!P5 LEA.HI.X R13, R143, R15, R155, 0x2, P1 ;  /* 0x0000000f8f0dd211 */ /* 0x004fe200008f149b */
        /* <DEDUP_REMOVED lines=9> */
.L_x_11162:
        /* <DEDUP_REMOVED lines=13> */
[----:B------:R-:W-:Y:S01]  /*109a0*/  IMAD.U32 R0, RZ, RZ, UR4 ;  /* 0x00000004ff007e24 */ /* 0x000fe2000f8e00ff */
[----:B------:R-:W0:Y:S04]  /*109b0*/  S2R R7, SR_TID.X ;  /* 0x0000000000077919 */ /* 0x000e280000002100 */
[----:B------:R-:W-:-:S05]  /*109c0*/  PLOP3.LUT P2, PT, PT, PT, UP1, 0x80, 0x0 ;  /* 0x000000000000781c */ /* 0x000fca0003f4f018 */
[----:B------:R-:W-:Y:S02]  /*109d0*/  @UP1 ULDC.64 UR8, c[0x0][0xc08] ;  /* 0x0003020000081ab9 */ /* 0x000fe40000000a00 */
[----:B------:R-:W-:-:S06]  /*109e0*/  @UP1 UIMAD.WIDE UR8, UR43, 0x4, UR8 ;  /* 0x000000042b0818a5 */ /* 0x000fcc000f8e0208 */
[----:B------:R-:W-:Y:S02]  /*109f0*/  IMAD.U32 R4, RZ, RZ, UR8 ;  /* 0x00000008ff047e24 */ /* 0x000fe4000f8e00ff */
[----:B------:R-:W-:-:S05]  /*10a00*/  IMAD.U32 R5, RZ, RZ, UR9 ;  /* 0x00000009ff057e24 */ /* 0x000fca000f8e00ff */
[----:B------:R1:W5:Y:S01]  /*10a10*/  @P2 LDG.E R0, desc[UR56][R4.64] ;  /* 0x0000003804002981 */ /* 0x000362000c1e1900 */
[----:B------:R-:W-:Y:S01]  /*10a20*/  UISETP.NE.AND UP1, UPT, UR47, URZ, UPT ;  /* 0x0000003f2f00728c */ /* 0x000fe2000bf25270 */
[----:B------:R-:W-:Y:S01]  /*10a30*/  UMOV UR4, URZ ;  /* 0x0000003f00047c82 */ /* 0x000fe20008000000 */
[----:B0-----:R-:W-:-:S09]  /*10a40*/  VIADD R7, R7, 0xffffff80 ;  /* 0xffffff8007077836 */ /* 0x001fd20000000000 */
[----:B------:R-:W-:Y:S01]  /*10a50*/  @!UP1 ULDC UR47, c[0x0][0xad4] ;  /* 0x0002b500002f9ab9 */ /* 0x000fe20000000800 */
[----:B------:R-:W-:Y:S02]  /*10a60*/  ISETP.GT.AND P0, PT, R7, 0xbf, PT ;  /* 0x000000bf0700780c */ /* 0x000fe40003f04270 */
[----:B--2---:R-:W-:Y:S01]  /*10a70*/  @P1 R2UR UR4, R6 ;  /* 0x00000000060412ca */ /* 0x004fe200000e0000 */
[----:B-1----:R-:W-:-:S14]  /*10a80*/  @P2 BRA `(.L_x_11170) ;  /* 0x0000000000102947 */ /* 0x002fdc0003800000 */
[----:B------:R-:W-:Y:S05]  /*10a90*/  @!P1 BRA `(.L_x_11170) ;  /* 0x00000000000c9947 */ /* 0x000fea0003800000 */
[----:B------:R-:W2:Y:S04]  /*10aa0*/  LDG.E R5, desc[UR56][R2.64] ;  /* 0x0000003802057981 */ /* 0x000ea8000c1e1900 */
[----:B-----5:R-:W2:Y:S02]  /*10ab0*/  LDG.E R0, desc[UR56][R2.64+0x4] ;  /* 0x0000043802007981 */ /* 0x020ea4000c1e1900 */
[----:B--2---:R-:W-:-:S07]  /*10ac0*/  IMAD.IADD R0, R0, 0x1, -R5 ;  /* 0x0000000100007824 */ /* 0x004fce00078e0a05 */
.L_x_11170:
        /* <DEDUP_REMOVED lines=59> */
.L_x_11172:
[----:B------:R-:W-:Y:S05]  /*10e80*/  BSYNC B1 ;  /* 0x0000000000017941 */ /* 0x000fea0003800000 */
.L_x_11171:
        /* <DEDUP_REMOVED lines=9> */
[----:B0-----:R-:W-:Y:S01]  /*10f20*/  VIADD R4, R2, UR39 ;  /* 0x0000002702047c36 */ /* 0x001fe20008000000 */
[----:B------:R-:W-:Y:S01]  /*10f30*/  UIMAD UR10, UR4, UR13, UR10 ;  /* 0x0000000d040a72a4 */ /* 0x000fe2000f8e020a */
[----:B------:R-:W-:Y:S02]  /*10f40*/  SHF.R.S32.HI R10, RZ, 0x1f, R141 ;  /* 0x0000001fff0a7819 */ /* 0x000fe4000001148d */
[----:B------:R-:W-:Y:S01]  /*10f50*/  IMAD.MOV.U32 R5, RZ, RZ, R4 ;  /* 0x000000ffff057224 */ /* 0x000fe200078e0004 */
[----:B------:R-:W-:Y:S01]  /*10f60*/  UIADD3 UR9, UR9, UR10, URZ ;  /* 0x0000000a09097290 */ /* 0x000fe2000fffe03f */
[----:B------:R-:W-:-:S02]  /*10f70*/  SHF.R.S32.HI R14, RZ, 0x1f, R139 ;  /* 0x0000001fff0e7819 */ /* 0x000fc4000001148b */
        /* <DEDUP_REMOVED lines=27> */
[----:B-----5:R-:W-:Y:S02]  /*11130*/  IMAD R11, R0, R11, RZ ;  /* 0x0000000b000b7224 */ /* 0x020fe400078e02ff */
[----:B------:R-:W-:Y:S02]  /*11140*/  VIADD R0, R152, UR39 ;  /* 0x0000002798007c36 */ /* 0x000fe40008000000 */
[C---:B------:R-:W-:Y:S02]  /*11150*/  IMAD R5, R7.reuse, UR9, R4 ;  /* 0x0000000907057c24 */ /* 0x040fe4000f8e0204 */
[----:B------:R-:W-:Y:S01]  /*11160*/  IMAD.WIDE.U32 R2, R7, UR8, R2 ;  /* 0x0000000807027c25 */ /* 0x000fe2000f8e0002 */
[----:B------:R-:W-:Y:S01]  /*11170*/  ISETP.GE.AND P0, PT, R0, R11, PT ;  /* 0x0000000b0000720c */ /* 0x000fe20003f06270 */
[----:B------:R-:W-:-:S02]  /*11180*/  ULDC.64 UR8, c[0x0][0xa80] ;  /* 0x0002a00000087ab9 */ /* 0x000fc40000000a00 */
        /* <DEDUP_REMOVED lines=18> */
.L_x_11174:
[----:B------:R-:W-:Y:S05]  /*112b0*/  BSYNC B1 ;  /* 0x0000000000017941 */ /* 0x000fea0003800000 */
.L_x_11173:
        /* <DEDUP_REMOVED lines=11> */
[----:B0---4-:R-:W-:Y:S01]  /*11370*/  @!P2 IMAD.WIDE R4, R138, 0x2, R2 ;  /* 0x000000028a04a825 */ /* 0x011fe200078e0202 */
[-C--:B------:R-:W-:Y:S02]  /*11380*/  @!P3 LEA.HI.X R7, R139, R3.reuse, R14, 0x1, P0 ;  /* 0x000000038b07b211 */ /* 0x080fe400000f0c0e */
[----:B------:R-:W-:Y:S02]  /*11390*/  @!P4 LEA.HI.X R9, R141, R3, R10, 0x1, P1 ;  /* 0x000000038d09c211 */ /* 0x000fe400008f0c0a */
[----:B------:R2:W-:Y:S04]  /*113a0*/  @!P2 ST.E.128 desc[UR56][R4.64], RZ ;  /* 0x000000ff0400a985 */ /* 0x0005e8000c101d38 */
[----:B------:R2:W-:Y:S04]  /*113b0*/  @!P3 ST.E.128 desc[UR56][R6.64], RZ ;  /* 0x000000ff0600b985 */ /* 0x0005e8000c101d38 */
[----:B------:R2:W-:Y:S02]  /*113c0*/  @!P4 ST.E.128 desc[UR56][R8.64], RZ ;  /* 0x000000ff0800c985 */ /* 0x0005e4000c101d38 */
.L_x_11167:
[----:B------:R-:W-:Y:S05]  /*113d0*/  BSYNC B0 ;  /* 0x0000000000007941 */ /* 0x000fea0003800000 */
.L_x_11161:
[----:B------:R-:W-:Y:S02]  /*113e0*/  ULDC UR4, c[0x0][0xc3c] ;  /* 0x00030f0000047ab9 */ /* 0x000fe40000000800 */
[----:B------:R-:W-:-:S06]  /*113f0*/  UISETP.GE.AND UP0, UPT, UR7, UR4, UPT ;  /* 0x000000040700728c */ /* 0x000fcc000bf06270 */
[----:B------:R-:W-:-:S13]  /*11400*/  PLOP3.LUT P0, PT, PT, PT, UP0, 0x80, 0x0 ;  /* 0x000000000000781c */ /* 0x000fda0003f0f008 */
[----:B------:R-:W-:Y:S05]  /*11410*/  @!P0 BRA `(.L_x_11175) ;  /* 0xfffffef800f48947 */ /* 0x000fea000383ffff */
[----:B------:R-:W-:Y:S05]  /*11420*/  EXIT ;  /* 0x000000000000794d */ /* 0x000fea0003800000 */
.L_x_11070:
        /* <DEDUP_REMOVED lines=16> */
.L_x_11176:
        /* <DEDUP_REMOVED lines=44> */
.L_x_11180:
[----:B------:R-:W0:Y:S01]  /*117f0*/  LDC R2, c[0x0][0xc3c] ;  /* 0x00030f00ff027b82 */ /* 0x000e220000000800 */
[----:B------:R-:W-:-:S06]  /*11800*/  UIADD3 UR4, UR4, 0x1f, URZ ;  /* 0x0000001f04047890 */ /* 0x000fcc000fffe03f */
        /* <DEDUP_REMOVED lines=32> */
.L_x_11178:
        /* <DEDUP_REMOVED lines=13> */
.L_x_11181:
[----:B-1----:R-:W-:Y:S02]  /*11ae0*/  IMAD R24, R24, UR5, R3 ;  /* 0x0000000518187c24 */ /* 0x002fe4000f8e0203 */
[----:B------:R-:W-:-:S03]  /*11af0*/  VIADD R27, R27, UR4 ;  /* 0x000000041b1b7c36 */ /* 0x000fc60008000000 */
[----:B0-----:R-:W-:Y:S01]  /*11b00*/  IADD3 R5, -R24, UR6, RZ ;  /* 0x0000000618057c10 */ /* 0x001fe2000fffe1ff */
[----:B------:R-:W-:Y:S06]  /*11b10*/  @!P1 BRA `(.L_x_11182) ;  /* 0x0000000000e89947 */ /* 0x000fec0003800000 */
[-C--:B--2---:R-:W-:Y:S02]  /*11b20*/  IABS R8, R6.reuse ;  /* 0x0000000600087213 */ /* 0x084fe40000000000 */
[----:B------:R-:W-:Y:S02]  /*11b30*/  IABS R4, R7 ;  /* 0x0000000700047213 */ /* 0x000fe40000000000 */
[----:B------:R-:W0:Y:S01]  /*11b40*/  I2F.RP R9, R8 ;  /* 0x0000000800097306 */ /* 0x000e220000209400 */
[----:B------:R-:W-:Y:S02]  /*11b50*/  IABS R10, R5 ;  /* 0x00000005000a7213 */ /* 0x000fe40000000000 */
[----:B------:R-:W-:-:S05]  /*11b60*/  IABS R12, R6 ;  /* 0x00000006000c7213 */ /* 0x000fca0000000000 */
[----:B0-----:R-:W0:Y:S02]  /*11b70*/  MUFU.RCP R9, R9 ;  /* 0x0000000900097308 */ /* 0x001e240000001000 */
[----:B0-----:R-:W-:-:S06]  /*11b80*/  VIADD R2, R9, 0xffffffe ;  /* 0x0ffffffe09027836 */ /* 0x001fcc0000000000 */
[----:B------:R-:W0:Y:S08]  /*11b90*/  I2F.RP R9, R4 ;  /* 0x0000000400097306 */ /* 0x000e300000209400 */
[----:B------:R1:W2:Y:S08]  /*11ba0*/  F2I.FTZ.U32.TRUNC.NTZ R3, R2 ;  /* 0x0000000200037305 */ /* 0x0002b0000021f000 */
[----:B0-----:R-:W0:Y:S01]  /*11bb0*/  MUFU.RCP R9, R9 ;  /* 0x0000000900097308 */ /* 0x001e220000001000 */
[----:B-1----:R-:W-:-:S02]  /*11bc0*/  IMAD.MOV.U32 R2, RZ, RZ, RZ ;  /* 0x000000ffff027224 */ /* 0x002fc400078e00ff */
[----:B--2---:R-:W-:-:S04]  /*11bd0*/  IMAD.MOV R11, RZ, RZ, -R3 ;  /* 0x000000ffff0b7224 */ /* 0x004fc800078e0a03 */
[----:B------:R-:W-:-:S04]  /*11be0*/  IMAD R11, R11, R8, RZ ;  /* 0x000000080b0b7224 */ /* 0x000fc800078e02ff */
[----:B------:R-:W-:-:S04]  /*11bf0*/  IMAD.HI.U32 R3, R3, R11, R2 ;  /* 0x0000000b03037227 */ /* 0x000fc800078e0002 */
[----:B------:R-:W-:Y:S02]  /*11c00*/  IMAD.MOV R11, RZ, RZ, -R12 ;  /* 0x000000ffff0b7224 */ /* 0x000fe400078e0a0c */
[----:B------:R-:W-:-:S04]  /*11c10*/  IMAD.HI.U32 R2, R3, R10, RZ ;  /* 0x0000000a03027227 */ /* 0x000fc800078e00ff */
[----:B------:R-:W-:Y:S02]  /*11c20*/  IMAD R3, R2, R11, R10 ;  /* 0x0000000b02037224 */ /* 0x000fe400078e020a */
[----:B0-----:R-:W-:-:S03]  /*11c30*/  VIADD R10, R9, 0xffffffe ;  /* 0x0ffffffe090a7836 */ /* 0x001fc60000000000 */
[----:B------:R-:W-:-:S13]  /*11c40*/  ISETP.GT.U32.AND P1, PT, R8, R3, PT ;  /* 0x000000030800720c */ /* 0x000fda0003f24070 */
[----:B------:R-:W-:Y:S02]  /*11c50*/  @!P1 IMAD.IADD R3, R3, 0x1, -R8 ;  /* 0x0000000103039824 */ /* 0x000fe400078e0a08 */
[----:B------:R-:W-:Y:S01]  /*11c60*/  @!P1 VIADD R2, R2, 0x1 ;  /* 0x0000000102029836 */ /* 0x000fe20000000000 */
[----:B------:R-:W-:Y:S02]  /*11c70*/  ISETP.NE.AND P1, PT, R6, RZ, PT ;  /* 0x000000ff0600720c */ /* 0x000fe40003f25270 */
[----:B------:R-:W-:Y:S02]  /*11c80*/  ISETP.GE.U32.AND P0, PT, R3, R8, PT ;  /* 0x000000080300720c */ /* 0x000fe40003f06070 */
[----:B------:R-:W-:Y:S01]  /*11c90*/  LOP3.LUT R8, R5, R6, RZ, 0x3c, !PT ;  /* 0x0000000605087212 */ /* 0x000fe200078e3cff */
[----:B------:R-:W0:Y:S03]  /*11ca0*/  F2I.FTZ.U32.TRUNC.NTZ R3, R10 ;  /* 0x0000000a00037305 */ /* 0x000e26000021f000 */
[----:B------:R-:W-:-:S07]  /*11cb0*/  ISETP.GE.AND P2, PT, R8, RZ, PT ;  /* 0x000000ff0800720c */ /* 0x000fce0003f46270 */
        /* <DEDUP_REMOVED lines=32> */
.L_x_11182:
        /* <DEDUP_REMOVED lines=31> */
[----:B------:R-:W-:-:S03]  /*120b0*/  IMAD R12, R4, R2, R5 ;  /* 0x00000002040c7224 */ /* 0x000fc600078e0205 */
[----:B------:R-:W-:-:S04]  /*120c0*/  VIADDMNMX R7, R10, UR5, R7, PT ;  /* 0x000000050a077c46 */ /* 0x000fc8000b800107 */
[-C--:B------:R-:W-:Y:S01]  /*120d0*/  IABS R9, R7.reuse ;  /* 0x0000000700097213 */ /* 0x080fe20000000000 */
[----:B------:R-:W-:Y:S01]  /*120e0*/  IMAD.MOV R26, RZ, RZ, -R7 ;  /* 0x000000ffff1a7224 */ /* 0x000fe200078e0a07 */
[----:B------:R-:W-:Y:S02]  /*120f0*/  IABS R4, R7 ;  /* 0x0000000700047213 */ /* 0x000fe40000000000 */
[----:B------:R-:W0:Y:S03]  /*12100*/  I2F.RP R10, R9 ;  /* 0x00000009000a7306 */ /* 0x000e260000209400 */
[----:B------:R-:W-:-:S05]  /*12110*/  IMAD.MOV R4, RZ, RZ, -R4 ;  /* 0x000000ffff047224 */ /* 0x000fca00078e0a04 */
[----:B0-----:R-:W0:Y:S02]  /*12120*/  MUFU.RCP R10, R10 ;  /* 0x0000000a000a7308 */ /* 0x001e240000001000 */
[----:B0-----:R-:W-:-:S06]  /*12130*/  VIADD R3, R10, 0xffffffe ;  /* 0x0ffffffe0a037836 */ /* 0x001fcc0000000000 */
[----:B------:R-:W0:Y:S02]  /*12140*/  F2I.FTZ.U32.TRUNC.NTZ R3, R3 ;  /* 0x0000000300037305 */ /* 0x000e24000021f000 */
[----:B0-----:R-:W-:-:S04]  /*12150*/  IMAD.MOV R11, RZ, RZ, -R3 ;  /* 0x000000ffff0b7224 */ /* 0x001fc800078e0a03 */
[----:B------:R-:W-:Y:S01]  /*12160*/  IMAD.MOV.U32 R2, RZ, RZ, R11 ;  /* 0x000000ffff027224 */ /* 0x000fe200078e000b */
[----:B------:R-:W-:-:S03]  /*12170*/  IABS R11, R12 ;  /* 0x0000000c000b7213 */ /* 0x000fc60000000000 */
[----:B------:R-:W-:Y:S02]  /*12180*/  IMAD R5, R2, R9, RZ ;  /* 0x0000000902057224 */ /* 0x000fe400078e02ff */
[----:B------:R-:W-:-:S04]  /*12190*/  IMAD.MOV.U32 R2, RZ, RZ, RZ ;  /* 0x000000ffff027224 */ /* 0x000fc800078e00ff */
[----:B------:R-:W-:Y:S01]  /*121a0*/  IMAD.HI.U32 R2, R3, R5, R2 ;  /* 0x0000000503027227 */ /* 0x000fe200078e0002 */
[----:B------:R-:W-:-:S04]  /*121b0*/  LOP3.LUT R3, R12, R7, RZ, 0x3c, !PT ;  /* 0x000000070c037212 */ /* 0x000fc800078e3cff */
[----:B------:R-:W-:Y:S01]  /*121c0*/  ISETP.GE.AND P2, PT, R3, RZ, PT ;  /* 0x000000ff0300720c */ /* 0x000fe20003f46270 */
[----:B------:R-:W-:Y:S01]  /*121d0*/  IMAD.HI.U32 R2, R2, R11, RZ ;  /* 0x0000000b02027227 */ /* 0x000fe200078e00ff */
[----:B------:R-:W-:-:S03]  /*121e0*/  IADD3 R3, R8, 0x1000000, R12 ;  /* 0x0100000008037810 */ /* 0x000fc60007ffe00c */
        /* <DEDUP_REMOVED lines=9> */
[----:B------:R-:W-:-:S07]  /*12280*/  IMAD R26, R2, R26, R3 ;  /* 0x0000001a021a7224 */ /* 0x000fce00078e0203 */
.L_x_11183:
[----:B------:R-:W-:-:S05]  /*12290*/  LOP3.LUT R25, RZ, R2, RZ, 0x33, !PT ;  /* 0x00000002ff197212 */ /* 0x000fca00078e33ff */
[----:B------:R-:W-:Y:S01]  /*122a0*/  IMAD.IADD R25, R6, 0x1, R25 ;  /* 0x0000000106197824 */ /* 0x000fe200078e0219 */
[----:B------:R-:W-:Y:S06]  /*122b0*/  BRA `(.L_x_11184) ;  /* 0x0000000000147947 */ /* 0x000fec0003800000 */
.L_x_11179:
[----:B------:R-:W-:Y:S01]  /*122c0*/  ULDC UR4, c[0x0][0xc3c] ;  /* 0x00030f0000047ab9 */ /* 0x000fe20000000800 */
[----:B------:R-:W-:Y:S02]  /*122d0*/  IMAD.MOV.U32 R25, RZ, RZ, RZ ;  /* 0x000000ffff197224 */ /* 0x000fe400078e00ff */
[----:B------:R-:W-:Y:S02]  /*122e0*/  IMAD.U32 R24, RZ, RZ, UR6 ;  /* 0x00000006ff187e24 */ /* 0x000fe4000f8e00ff */
[----:B------:R-:W-:Y:S02]  /*122f0*/  IMAD.MOV.U32 R26, RZ, RZ, RZ ;  /* 0x000000ffff1a7224 */ /* 0x000fe400078e00ff */
[----:B------:R-:W-:-:S07]  /*12300*/  IMAD.U32 R27, RZ, RZ, UR4 ;  /* 0x00000004ff1b7e24 */ /* 0x000fce000f8e00ff */
.L_x_11184:
[----:B------:R-:W-:-:S13]  /*12310*/  ISETP.NE.AND P0, PT, R0, RZ, PT ;  /* 0x000000ff0000720c */ /* 0x000fda0003f05270 */
[----:B------:R-:W0:Y:S01]  /*12320*/  @!P0 S2R R3, SR_CgaCtaId ;  /* 0x0000000000038919 */ /* 0x000e220000008800 */
[----:B------:R-:W-:-:S04]  /*12330*/  @!P0 MOV R0, 0x400 ;  /* 0x0000040000008802 */ /* 0x000fc80000000f00 */
[----:B0-----:R-:W-:-:S05]  /*12340*/  @!P0 LEA R0, R3, R0, 0x18 ;  /* 0x0000000003008211 */ /* 0x001fca00078ec0ff */
[----:B------:R1:W-:Y:S01]  /*12350*/  @!P0 STS.128 [R0+0x2d8d0], R24 ;  /* 0x02d8d01800008388 */ /* 0x0003e20000000c00 */
[----:B------:R-:W-:Y:S06]  /*12360*/  BAR.ARV 0x5, 0x200 ;  /* 0x0148000000007b1d */ /* 0x000fec0000002000 */
.L_x_11177:
[----:B------:R2:W-:Y:S01]  /*12370*/  STL [R1+0x28], RZ ;  /* 0x000028ff01007387 */ /* 0x0005e20000100800 */
[----:B------:R-:W-:Y:S01]  /*12380*/  ULDC UR4, c[0x0][0xc3c] ;  /* 0x00030f0000047ab9 */ /* 0x000fe20000000800 */
[----:B------:R-:W-:Y:S01]  /*12390*/  IMAD.MOV.U32 R29, RZ, RZ, 0x1 ;  /* 0x00000001ff1d7424 */ /* 0x000fe200078e00ff */
[----:B0-----:R-:W-:Y:S01]  /*123a0*/  ISETP.GE.AND P0, PT, R27, UR4, PT ;  /* 0x000000041b007c0c */ /* 0x001fe2000bf06270 */
[----:B------:R-:W-:-:S12]  /*123b0*/  IMAD.MOV.U32 R23, RZ, RZ, RZ ;  /* 0x000000ffff177224 */ /* 0x000fd800078e00ff */
[----:B--2---:R-:W-:Y:S05]  /*123c0*/  @P0 BRA `(.L_x_11185) ;  /* 0x0000005000600947 */ /* 0x004fea0003800000 */
[----:B------:R-:W0:Y:S01]  /*123d0*/  S2R R3, SR_TID.X ;  /* 0x0000000000037919 */ /* 0x000e220000002100 */
        /* <DEDUP_REMOVED lines=10> */
[C---:B0-----:R-:W-:Y:S01]  /*12480*/  LOP3.LUT R5, R3.reuse, 0x7f, RZ, 0xc0, !PT ;  /* 0x0000007f03057812 */ /* 0x041fe200078ec0ff */
[C---:B-1----:R-:W-:Y:S02]  /*12490*/  IMAD.SHL.U32 R0, R3.reuse, 0x8, RZ ;  /* 0x0000000803007824 */ /* 0x042fe400078e00ff */
[----:B------:R-:W-:Y:S01]  /*124a0*/  IMAD.SHL.U32 R4, R3, 0x20, RZ ;  /* 0x0000002003047824 */ /* 0x000fe200078e00ff */
[----:B------:R-:W-:Y:S02]  /*124b0*/  SHF.R.U32.HI R5, RZ, 0x2, R5 ;  /* 0x00000002ff057819 */ /* 0x000fe40000011605 */
[----:B------:R-:W-:Y:S02]  /*124c0*/  LOP3.LUT R2, R0, 0xd8, RZ, 0xc0, !PT ;  /* 0x000000d800027812 */ /* 0x000fe400078ec0ff */
[----:B------:R-:W-:Y:S02]  /*124d0*/  LOP3.LUT R6, R4, 0x60, RZ, 0xc0, !PT ;  /* 0x0000006004067812 */ /* 0x000fe400078ec0ff */
[----:B------:R-:W-:-:S02]  /*124e0*/  LOP3.LUT R3, R2, 0x18, R3, 0x78, !PT ;  /* 0x0000001802037812 */ /* 0x000fc400078e7803 */
[----:B------:R-:W-:Y:S02]  /*124f0*/  LOP3.LUT R4, R0, 0x18, RZ, 0xc0, !PT ;  /* 0x0000001800047812 */ /* 0x000fe400078ec0ff */
[----:B------:R-:W-:Y:S02]  /*12500*/  LOP3.LUT R2, R3, 0x320, R0, 0xf8, !PT ;  /* 0x0000032003027812 */ /* 0x000fe400078ef800 */
[----:B------:R-:W-:Y:S02]  /*12510*/  LOP3.LUT R0, R5, R6, RZ, 0xfc, !PT ;  /* 0x0000000605007212 */ /* 0x000fe400078efcff */
[----:B------:R-:W-:Y:S01]  /*12520*/  LOP3.LUT R5, R4, 0x20, RZ, 0xfc, !PT ;  /* 0x0000002004057812 */ /* 0x000fe200078efcff */
[----:B------:R-:W-:Y:S01]  /*12530*/  IMAD R0, R2, 0x2, R17 ;  /* 0x0000000202007824 */ /* 0x000fe200078e0211 */
[----:B------:R-:W-:-:S04]  /*12540*/  LOP3.LUT R3, R4, 0x40, RZ, 0xfc, !PT ;  /* 0x0000004004037812 */ /* 0x000fc800078efcff */
[----:B------:R3:W-:Y:S03]  /*12550*/  STL [R1+0x18], R0 ;  /* 0x0000180001007387 */ /* 0x0007e60000100800 */
.L_x_11256:
        /* <DEDUP_REMOVED lines=10> */
[----:B---3--:R-:W-:Y:S01]  /*12600*/  IMAD.MOV.U32 R0, RZ, RZ, RZ ;  /* 0x000000ffff007224 */ /* 0x008fe200078e00ff */
        /* <DEDUP_REMOVED lines=10> */
[----:B------:R-:W3:Y:S01]  /*126b0*/  @P2 LDG.E R0, desc[UR56][R2.64] ;  /* 0x0000003802002981 */ /* 0x000ee2000c1e1900 */
[----:B-1----:R-:W-:-:S05]  /*126c0*/  @P1 IMAD.WIDE R4, R27, 0x4, R4 ;  /* 0x000000041b041825 */ /* 0x002fca00078e0204 */
[----:B------:R0:W5:Y:S01]  /*126d0*/  @P1 LDG.E R28, desc[UR56][R4.64] ;  /* 0x00000038041c1981 */ /* 0x000162000c1e1900 */
        /* <DEDUP_REMOVED lines=8> */
[----:B-1----:R-:W-:Y:S01]  /*12760*/  IMAD.U32 R0, RZ, RZ, UR4 ;  /* 0x00000004ff007e24 */ /* 0x002fe2000f8e00ff */
[----:B------:R-:W-:Y:S06]  /*12770*/  @P1 BRA `(.L_x_11186) ;  /* 0x0000000000181947 */ /* 0x000fec0003800000 */
[----:B------:R-:W-:Y:S02]  /*12780*/  ULDC UR4, c[0x0][0x288] ;  /* 0x0000a20000047ab9 */ /* 0x000fe40000000800 */
[----:B-----5:R-:W-:Y:S01]  /*12790*/  IMAD.U32 R28, RZ, RZ, UR4 ;  /* 0x00000004ff1c7e24 */ /* 0x020fe2000f8e00ff */
[----:B------:R-:W-:Y:S06]  /*127a0*/  @!P2 BRA `(.L_x_11186) ;  /* 0x00000000000ca947 */ /* 0x000fec0003800000 */
[----:B0-----:R-:W2:Y:S04]  /*127b0*/  LDG.E R5, desc[UR56][R2.64] ;  /* 0x0000003802057981 */ /* 0x001ea8000c1e1900 */
[----:B------:R-:W2:Y:S02]  /*127c0*/  LDG.E R28, desc[UR56][R2.64+0x4] ;  /* 0x00000438021c7981 */ /* 0x000ea4000c1e1900 */
[----:B--2---:R-:W-:-:S07]  /*127d0*/  IMAD.IADD R28, R28, 0x1, -R5 ;  /* 0x000000011c1c7824 */ /* 0x004fce00078e0a05 */
.L_x_11186:
        /* <DEDUP_REMOVED lines=8> */
.L_x_11187:
        /* <DEDUP_REMOVED lines=9> */
.L_x_11188:
[----:B-1----:R-:W1:Y:S01]  /*128f0*/  LDC R2, c[0x0][0x448] ;  /* 0x00011200ff027b82 */ /* 0x002e620000000800 */
[----:B------:R-:W-:Y:S01]  /*12900*/  IMAD R25, R25, 0xc0, RZ ;  /* 0x000000c019197824 */ /* 0x000fe200078e02ff */
[----:B------:R-:W-:Y:S01]  /*12910*/  LOP3.LUT R16, R16, 0xfffffff7, RZ, 0xc0, !PT ;  /* 0xfffffff710107812 */ /* 0x000fe200078ec0ff */
[----:B-----5:R-:W-:Y:S02]  /*12920*/  IMAD.IADD R7, R0, 0x1, -R19 ;  /* 0x0000000100077824 */ /* 0x020fe400078e0a13 */
[----:B------:R-:W-:-:S03]  /*12930*/  VIADD R3, R25, 0xbf ;  /* 0x000000bf19037836 */ /* 0x000fc60000000000 */
[----:B------:R-:W-:Y:S01]  /*12940*/  IADD3 R0, R7, 0x1, -R28 ;  /* 0x0000000107007810 */ /* 0x000fe20007ffe81c */
[----:B------:R2:W-:Y:S01]  /*12950*/  STL [R1+0x8], R7 ;  /* 0x0000080701007387 */ /* 0x0005e20000100800 */
[----:B-1----:R-:W-:-:S13]  /*12960*/  ISETP.NE.AND P2, PT, R2, 0x1, PT ;  /* 0x000000010200780c */ /* 0x002fda0003f45270 */
[----:B0-----:R-:W0:Y:S01]  /*12970*/  @P2 LDC R4, c[0x0][0x44c] ;  /* 0x00011300ff042b82 */ /* 0x001e220000000800 */
[----:B------:R-:W-:-:S07]  /*12980*/  @P2 LOP3.LUT R16, R16, 0x8, RZ, 0xfc, !PT ;  /* 0x0000000810102812 */ /* 0x000fce00078efcff */
[----:B------:R-:W1:Y:S01]  /*12990*/  @P2 LDC R2, c[0x0][0x450] ;  /* 0x00011400ff022b82 */ /* 0x000e620000000800 */
[----:B0-----:R-:W-:-:S05]  /*129a0*/  @P2 IMAD.HI.U32 R5, R3, R4, RZ ;  /* 0x0000000403052227 */ /* 0x001fca00078e00ff */
[----:B-1----:R-:W-:-:S05]  /*129b0*/  @P2 SHF.R.U32.HI R3, RZ, R2, R5 ;  /* 0x00000002ff032219 */ /* 0x002fca0000011605 */
[----:B------:R-:W-:Y:S02]  /*129c0*/  IMAD.IADD R0, R0, 0x1, R3 ;  /* 0x0000000100007824 */ /* 0x000fe400078e0203 */
[----:B------:R-:W0:Y:S02]  /*129d0*/  LDC.64 R2, c[0x0][0x9e0] ;  /* 0x00027800ff027b82 */ /* 0x000e240000000a00 */
[----:B0-----:R-:W-:Y:S01]  /*129e0*/  ISETP.GE.AND P1, PT, R3, 0x1, PT ;  /* 0x000000010300780c */ /* 0x001fe20003f26270 */
[----:B------:R-:W-:-:S12]  /*129f0*/  IMAD.IADD R2, R0, 0x1, R2 ;  /* 0x0000000100027824 */ /* 0x000fd800078e0202 */
[----:B--2---:R-:W-:Y:S05]  /*12a00*/  @!P1 BRA `(.L_x_11189) ;  /* 0x0000000000489947 */ /* 0x004fea0003800000 */
        /* <DEDUP_REMOVED lines=11> */
.L_x_11191:
[----:B------:R-:W-:-:S13]  /*12ac0*/  ISETP.NE.AND P0, PT, R3, 0x1, PT ;  /* 0x000000010300780c */ /* 0x000fda0003f05270 */
[----:B------:R-:W0:Y:S02]  /*12ad0*/  @P0 LDC.64 R4, c[0x0][0x9e8] ;  /* 0x00027a00ff040b82 */ /* 0x000e240000000a00 */
[----:B0-----:R-:W-:-:S05]  /*12ae0*/  @P0 IMAD.HI.U32 R4, R6, R4, RZ ;  /* 0x0000000406040227 */ /* 0x001fca00078e00ff */
[----:B------:R-:W-:-:S07]  /*12af0*/  @P0 SHF.R.U32.HI R6, RZ, R5, R4 ;  /* 0x00000005ff060219 */ /* 0x000fce0000011604 */
.L_x_11192:
[----:B------:R-:W-:Y:S05]  /*12b00*/  BSYNC B0 ;  /* 0x0000000000007941 */ /* 0x000fea0003800000 */
.L_x_11190:
[----:B------:R-:W-:-:S05]  /*12b10*/  IMAD R5, R6, R3, R3 ;  /* 0x0000000306057224 */ /* 0x000fca00078e0203 */
[----:B------:R-:W-:-:S07]  /*12b20*/  VIMNMX R2, R2, R5, PT ;  /* 0x0000000502027248 */ /* 0x000fce0003fe0100 */
.L_x_11189:
[----:B------:R-:W0:Y:S01]  /*12b30*/  @P2 LDC R4, c[0x0][0x44c] ;  /* 0x00011300ff042b82 */ /* 0x000e220000000800 */
[----:B------:R-:W-:-:S07]  /*12b40*/  ULDC UR4, c[0x0][0x9dc] ;  /* 0x0002770000047ab9 */ /* 0x000fce0000000800 */
[----:B------:R-:W1:Y:S01]  /*12b50*/  @P2 LDC R0, c[0x0][0x450] ;  /* 0x00011400ff002b82 */ /* 0x000e620000000800 */
[----:B0-----:R-:W-:-:S04]  /*12b60*/  @P2 IMAD.HI.U32 R5, R25, R4, RZ ;  /* 0x0000000419052227 */ /* 0x001fc800078e00ff */
[----:B------:R-:W-:Y:S01]  /*12b70*/  IMAD.MOV.U32 R4, RZ, RZ, R25 ;  /* 0x000000ffff047224 */ /* 0x000fe200078e0019 */
[----:B-1----:R-:W-:Y:S01]  /*12b80*/  @P2 SHF.R.U32.HI R4, RZ, R0, R5 ;  /* 0x00000000ff042219 */ /* 0x002fe20000011605 */
[----:B------:R-:W-:Y:S02]  /*12b90*/  VIADD R0, R2, 0x7f ;  /* 0x0000007f02007836 */ /* 0x000fe40000000000 */
[----:B------:R-:W-:Y:S01]  /*12ba0*/  VIADD R2, R7, 0x7f ;  /* 0x0000007f07027836 */ /* 0x000fe20000000000 */
[----:B------:R-:W-:Y:S02]  /*12bb0*/  IADD3 R6, R4, R7, -R28 ;  /* 0x0000000704067210 */ /* 0x000fe40007ffe81c */
[----:B------:R-:W-:-:S04]  /*12bc0*/  SHF.R.S32.HI R5, RZ, 0x1f, R0 ;  /* 0x0000001fff057819 */ /* 0x000fc80000011400 */
[----:B------:R-:W-:Y:S02]  /*12bd0*/  LEA.HI R0, R5, R0, RZ, 0x7 ;  /* 0x0000000005007211 */ /* 0x000fe400078f38ff */
[----:B------:R-:W-:Y:S02]  /*12be0*/  SHF.R.S32.HI R5, RZ, 0x1f, R2 ;  /* 0x0000001fff057819 */ /* 0x000fe40000011402 */
[----:B------:R-:W-:Y:S02]  /*12bf0*/  SHF.R.S32.HI R0, RZ, 0x7, R0 ;  /* 0x00000007ff007819 */ /* 0x000fe40000011400 */
[----:B------:R-:W-:Y:S01]  /*12c00*/  LEA.HI R5, R5, R2, RZ, 0x7 ;  /* 0x0000000205057211 */ /* 0x000fe200078f38ff */
[----:B------:R-:W-:-:S03]  /*12c10*/  VIADD R2, R6, -UR4 ;  /* 0x8000000406027c36 */ /* 0x000fc60008000000 */
        /* <DEDUP_REMOVED lines=13> */
.L_x_11195:
[----:B------:R-:W-:-:S13]  /*12cf0*/  ISETP.NE.AND P0, PT, R3, 0x1, PT ;  /* 0x000000010300780c */ /* 0x000fda0003f05270 */
[----:B------:R-:W0:Y:S02]  /*12d00*/  @P0 LDC.64 R4, c[0x0][0x9e8] ;  /* 0x00027a00ff040b82 */ /* 0x000e240000000a00 */
[----:B0-----:R-:W-:-:S05]  /*12d10*/  @P0 IMAD.HI.U32 R4, R6, R4, RZ ;  /* 0x0000000406040227 */ /* 0x001fca00078e00ff */
[----:B------:R-:W-:-:S07]  /*12d20*/  @P0 SHF.R.U32.HI R6, RZ, R5, R4 ;  /* 0x00000005ff060219 */ /* 0x000fce0000011604 */
.L_x_11196:
[----:B------:R-:W-:Y:S05]  /*12d30*/  BSYNC B0 ;  /* 0x0000000000007941 */ /* 0x000fea0003800000 */
.L_x_11194:
[----:B------:R-:W-:-:S05]  /*12d40*/  IMAD R3, R6, R3, RZ ;  /* 0x0000000306037224 */ /* 0x000fca00078e02ff */
[----:B------:R-:W-:-:S07]  /*12d50*/  VIMNMX R2, R2, R3, !PT ;  /* 0x0000000302027248 */ /* 0x000fce0007fe0100 */
.L_x_11193:
[C---:B------:R-:W-:Y:S01]  /*12d60*/  LOP3.LUT R3, R26.reuse, 0xff000000, RZ, 0xc0, !PT ;  /* 0xff0000001a037812 */ /* 0x040fe200078ec0ff */
[----:B------:R-:W-:Y:S01]  /*12d70*/  BSSY B0, `(.L_x_11197) ;  /* 0x0000029000007945 */ /* 0x000fe20003800000 */
[----:B------:R-:W-:Y:S02]  /*12d80*/  LOP3.LUT R4, R26, 0xff0000, RZ, 0xc0, !PT ;  /* 0x00ff00001a047812 */ /* 0x000fe400078ec0ff */
[----:B------:R-:W-:-:S04]  /*12d90*/  SHF.R.U32.HI R3, RZ, 0x8, R3 ;  /* 0x00000008ff037819 */ /* 0x000fc80000011603 */
[----:B------:R-:W-:Y:S02]  /*12da0*/  LEA.HI R4, R4, R3, RZ, 0x10 ;  /* 0x0000000304047211 */ /* 0x000fe400078f80ff */
[----:B------:R-:W-:-:S04]  /*12db0*/  SHF.R.S32.HI R3, RZ, 0x1f, R2 ;  /* 0x0000001fff037819 */ /* 0x000fc80000011402 */
[----:B------:R-:W-:Y:S01]  /*12dc0*/  LEA.HI R3, R3, R2, RZ, 0x7 ;  /* 0x0000000203037211 */ /* 0x000fe200078f38ff */
[----:B------:R-:W-:-:S03]  /*12dd0*/  IMAD.MOV.U32 R2, RZ, RZ, RZ ;  /* 0x000000ffff027224 */ /* 0x000fc600078e00ff */
[----:B------:R-:W-:-:S04]  /*12de0*/  SHF.R.S32.HI R3, RZ, 0x7, R3 ;  /* 0x00000007ff037819 */ /* 0x000fc80000011403 */
[----:B------:R-:W-:-:S04]  /*12df0*/  VIMNMX R5, RZ, R3, !PT ;  /* 0x00000003ff057248 */ /* 0x000fc80007fe0100 */
[----:B------:R-:W-:-:S13]  /*12e00*/  ISETP.GT.AND P0, PT, R0, R5, PT ;  /* 0x000000050000720c */ /* 0x000fda0003f04270 */
[----:B------:R-:W-:Y:S05]  /*12e10*/  @!P0 BRA `(.L_x_11198) ;  /* 0x0000000000788947 */ /* 0x000fea0003800000 */
[----:B------:R-:W-:-:S04]  /*12e20*/  SHF.R.U32.HI R6, RZ, 0x10, R4 ;  /* 0x00000010ff067819 */ /* 0x000fc80000011604 */
[----:B------:R-:W-:-:S13]  /*12e30*/  ISETP.NE.AND P0, PT, R6, RZ, PT ;  /* 0x000000ff0600720c */ /* 0x000fda0003f05270 */
[----:B------:R-:W0:Y:S02]  /*12e40*/  @!P0 LDC R6, c[0x0][0x9f0] ;  /* 0x00027c00ff068b82 */ /* 0x000e240000000800 */
[----:B0-----:R-:W-:Y:S02]  /*12e50*/  IABS R8, R6 ;  /* 0x0000000600087213 */ /* 0x001fe40000000000 */
        /* <DEDUP_REMOVED lines=26> */
.L_x_11198:
[----:B------:R-:W-:Y:S05]  /*13000*/  BSYNC B0 ;  /* 0x0000000000007941 */ /* 0x000fea0003800000 */
.L_x_11197:
[----:B------:R-:W-:Y:S01]  /*13010*/  LOP3.LUT R4, R4, 0xff, RZ, 0xc0, !PT ;  /* 0x000000ff04047812 */ /* 0x000fe200078ec0ff */
[----:B------:R-:W-:Y:S04]  /*13020*/  BSSY B7, `(.L_x_11199) ;  /* 0x000034d000077945 */ /* 0x000fe80003800000 */
[----:B------:R-:W-:-:S05]  /*13030*/  IMAD R3, R4, R2, R5 ;  /* 0x0000000204037224 */ /* 0x000fca00078e0205 */
        /* <DEDUP_REMOVED lines=22> */
.L_x_11200:
        /* <DEDUP_REMOVED lines=20> */
.L_x_11203:
[----:B------:R-:W-:Y:S05]  /*132e0*/  BSYNC B6 ;  /* 0x0000000000067941 */ /* 0x000fea0003800000 */
.L_x_11202:
        /* <DEDUP_REMOVED lines=20> */
.L_x_11206:
        /* <DEDUP_REMOVED lines=15> */
.L_x_11205:
[----:B------:R-:W-:Y:S05]  /*13520*/  BSYNC B6 ;  /* 0x0000000000067941 */ /* 0x000fea0003800000 */
.L_x_11204:
[----:B------:R-:W-:Y:S01]  /*13530*/  ULDC.64 UR4, c[0x0][0x9f8] ;  /* 0x00027e0000047ab9 */ /* 0x000fe20000000a00 */
[----:B------:R-:W2:Y:S01]  /*13540*/  LDL R18, [R1+0x8] ;  /* 0x0000080001127983 */ /* 0x000ea20000100800 */
[----:B------:R-:W-:Y:S01]  /*13550*/  ISETP.NE.U32.AND P0, PT, RZ, UR4, PT ;  /* 0x00000004ff007c0c */ /* 0x000fe2000bf05070 */
[----:B------:R-:W-:Y:S01]  /*13560*/  IMAD.MOV.U32 R7, RZ, RZ, R27 ;  /* 0x000000ffff077224 */ /* 0x000fe200078e001b */
[----:B------:R-:W0:Y:S01]  /*13570*/  LDC R6, c[0x0][0x430] ;  /* 0x00010c00ff067b82 */ /* 0x000e220000000800 */
[----:B------:R-:W1:Y:S01]  /*13580*/  S2R R21, SR_TID.X ;  /* 0x0000000000157919 */ /* 0x000e620000002100 */
[----:B------:R-:W-:Y:S01]  /*13590*/  ISETP.NE.AND.EX P0, PT, RZ, UR5, PT, P0 ;  /* 0x00000005ff007c0c */ /* 0x000fe2000bf05300 */
[----:B------:R-:W3:Y:S01]  /*135a0*/  S2R R20, SR_TID.X ;  /* 0x0000000000147919 */ /* 0x000ee20000002100 */
[----:B------:R-:W-:Y:S01]  /*135b0*/  VIADD R22, R22, 0xffffffff ;  /* 0xffffffff16167836 */ /* 0x000fe20000000000 */
[----:B------:R-:W-:Y:S01]  /*135c0*/  LOP3.LUT R16, R16, 0xffffffdf, RZ, 0xc0, !PT ;  /* 0xffffffdf10107812 */ /* 0x000fe200078ec0ff */
[----:B------:R-:W-:-:S09]  /*135d0*/  ULDC UR4, c[0x0][0x2f4] ;  /* 0x0000bd0000047ab9 */ /* 0x000fd20000000800 */
[----:B------:R-:W4:Y:S02]  /*135e0*/  @P0 LDC.64 R2, c[0x0][0x9f8] ;  /* 0x00027e00ff020b82 */ /* 0x000f240000000a00 */
[----:B----4-:R-:W-:-:S05]  /*135f0*/  @P0 IMAD.WIDE R2, R27, 0x4, R2 ;  /* 0x000000041b020825 */ /* 0x010fca00078e0202 */
[----:B------:R4:W2:Y:S01]  /*13600*/  @P0 LDG.E R7, desc[UR56][R2.64] ;  /* 0x0000003802070981 */ /* 0x0008a2000c1e1900 */
[----:B0-----:R-:W-:Y:S01]  /*13610*/  ISETP.NE.AND P1, PT, R6, 0x1, PT ;  /* 0x000000010600780c */ /* 0x001fe20003f25270 */
[----:B-1----:R-:W-:Y:S01]  /*13620*/  IMAD.SHL.U32 R21, R21, 0x20, RZ ;  /* 0x0000002015157824 */ /* 0x002fe200078e00ff */
[----:B---3--:R-:W-:Y:S01]  /*13630*/  LOP3.LUT R20, R20, 0x7f, RZ, 0xc0, !PT ;  /* 0x0000007f14147812 */ /* 0x008fe200078ec0ff */
[----:B------:R-:W-:Y:S01]  /*13640*/  IMAD.SHL.U32 R9, R22, 0x80, RZ ;  /* 0x0000008016097824 */ /* 0x000fe200078e00ff */
[----:B------:R-:W0:Y:S02]  /*13650*/  S2R R8, SR_TID.X ;  /* 0x0000000000087919 */ /* 0x000e240000002100 */
[----:B------:R-:W-:Y:S02]  /*13660*/  SHF.R.U32.HI R20, RZ, 0x2, R20 ;  /* 0x00000002ff147819 */ /* 0x000fe40000011614 */
[----:B------:R-:W-:-:S04]  /*13670*/  LOP3.LUT R21, R21, 0x60, RZ, 0xc0, !PT ;  /* 0x0000006015157812 */ /* 0x000fc800078ec0ff */
[----:B------:R-:W-:Y:S01]  /*13680*/  LOP3.LUT R0, R9, R20, R21, 0xfe, !PT ;  /* 0x0000001409007212 */ /* 0x000fe200078efe15 */
[----:B----4-:R-:W1:Y:S01]  /*13690*/  @P1 LDC R3, c[0x0][0x434] ;  /* 0x00010d00ff031b82 */ /* 0x010e620000000800 */
[----:B------:R-:W-:-:S07]  /*136a0*/  @P1 LOP3.LUT R16, R16, 0x20, RZ, 0xfc, !PT ;  /* 0x0000002010101812 */ /* 0x000fce00078efcff */
[----:B------:R-:W3:Y:S01]  /*136b0*/  @P1 LDC R2, c[0x0][0x438] ;  /* 0x00010e00ff021b82 */ /* 0x000ee20000000800 */
[----:B------:R-:W-:Y:S01]  /*136c0*/  LOP3.LUT R16, R16, 0xfffffffb, RZ, 0xc0, !PT ;  /* 0xfffffffb10107812 */ /* 0x000fe200078ec0ff */
[----:B------:R-:W-:Y:S01]  /*136d0*/  UMOV UR5, 0xffffffff ;  /* 0xffffffff00057882 */ /* 0x000fe20000000000 */
[----:B------:R-:W-:Y:S02]  /*136e0*/  LOP3.LUT R26, R26, 0xffff, RZ, 0xc0, !PT ;  /* 0x0000ffff1a1a7812 */ /* 0x000fe400078ec0ff */
[C---:B--2---:R-:W-:Y:S01]  /*136f0*/  ISETP.GE.AND P0, PT, R0.reuse, R18, PT ;  /* 0x000000120000720c */ /* 0x044fe20003f06270 */
[----:B------:R-:W-:Y:S02]  /*13700*/  IMAD.IADD R0, R0, 0x1, R19 ;  /* 0x0000000100007824 */ /* 0x000fe400078e0213 */
[----:B0-----:R-:W-:Y:S02]  /*13710*/  IMAD.SHL.U32 R18, R8, 0x8, RZ ;  /* 0x0000000808127824 */ /* 0x001fe400078e00ff */
[----:B-1----:R-:W-:-:S03]  /*13720*/  @P1 IMAD.HI.U32 R3, R0, R3, RZ ;  /* 0x0000000300031227 */ /* 0x002fc600078e00ff */
[----:B------:R-:W-:Y:S01]  /*13730*/  LOP3.LUT R18, R18, 0x18, RZ, 0xc0, !PT ;  /* 0x0000001812127812 */ /* 0x000fe200078ec0ff */
[----:B------:R-:W-:Y:S01]  /*13740*/  IMAD.MOV.U32 R4, RZ, RZ, R0 ;  /* 0x000000ffff047224 */ /* 0x000fe200078e0000 */
[----:B---3--:R-:W-:-:S03]  /*13750*/  @P1 SHF.R.U32.HI R4, RZ, R2, R3 ;  /* 0x00000002ff041219 */ /* 0x008fc60000011603 */
[----:B------:R-:W0:Y:S02]  /*13760*/  @!P0 LDC.64 R2, c[0x0][0x428] ;  /* 0x00010a00ff028b82 */ /* 0x000e240000000a00 */
[----:B------:R-:W-:-:S04]  /*13770*/  IMAD.MOV R5, RZ, RZ, -R4 ;  /* 0x000000ffff057224 */ /* 0x000fc800078e0a04 */
[----:B------:R-:W-:Y:S01]  /*13780*/  IMAD R0, R6, R5, R0 ;  /* 0x0000000506007224 */ /* 0x000fe200078e0200 */
[--C-:B------:R-:W-:Y:S02]  /*13790*/  @!P0 SHF.R.S32.HI R5, RZ, 0x1f, R4.reuse ;  /* 0x0000001fff058819 */ /* 0x100fe40000011404 */
[----:B------:R-:W-:Y:S01]  /*137a0*/  SHF.R.S32.HI R6, RZ, 0x1f, R7 ;  /* 0x0000001fff067819 */ /* 0x000fe20000011407 */
[----:B------:R-:W-:Y:S01]  /*137b0*/  STL [R1+0x4], R7 ;  /* 0x0000040701007387 */ /* 0x000fe20000100800 */
[----:B0-----:R-:W-:-:S03]  /*137c0*/  @!P0 IMAD.WIDE.U32 R4, R7, R2, R4 ;  /* 0x0000000207048225 */ /* 0x001fc600078e0004 */
[----:B------:R0:W-:Y:S02]  /*137d0*/  STL [R1+0x14], R6 ;  /* 0x0000140601007387 */ /* 0x0001e40000100800 */
[----:B0-----:R-:W-:-:S04]  /*137e0*/  @!P0 IMAD R6, R6, R2, RZ ;  /* 0x0000000206068224 */ /* 0x001fc800078e02ff */
[----:B------:R-:W-:Y:S02]  /*137f0*/  @!P0 IMAD R6, R7, R3, R6 ;  /* 0x0000000307068224 */ /* 0x000fe400078e0206 */
[----:B------:R-:W0:Y:S01]  /*13800*/  @!P0 LDC.64 R2, c[0x0][0x418] ;  /* 0x00010600ff028b82 */ /* 0x000e220000000a00 */
[C---:B------:R-:W-:Y:S01]  /*13810*/  ISETP.GE.AND P2, PT, R18.reuse, UR4, PT ;  /* 0x0000000412007c0c */ /* 0x040fe2000bf46270 */
[----:B------:R-:W-:Y:S01]  /*13820*/  @!P0 IMAD.IADD R5, R5, 0x1, R6 ;  /* 0x0000000105058824 */ /* 0x000fe200078e0206 */
[C---:B------:R-:W-:Y:S02]  /*13830*/  LOP3.LUT R10, R18.reuse, 0x20, RZ, 0xfc, !PT ;  /* 0x00000020120a7812 */ /* 0x040fe400078efcff */
[----:B------:R-:W-:-:S09]  /*13840*/  LOP3.LUT R8, R18, 0x40, RZ, 0xfc, !PT ;  /* 0x0000004012087812 */ /* 0x000fd200078efcff */
[----:B------:R-:W-:Y:S02]  /*13850*/  @P2 LOP3.LUT R16, R16, 0x4, RZ, 0xfc, !PT ;  /* 0x0000000410102812 */ /* 0x000fe400078efcff */
[----:B0-----:R-:W-:Y:S01]  /*13860*/  @!P0 LEA R6, P1, R4, R2, 0x2 ;  /* 0x0000000204068211 */ /* 0x001fe200078210ff */
[----:B------:R-:W-:-:S03]  /*13870*/  IMAD.MOV.U32 R2, RZ, RZ, RZ ;  /* 0x000000ffff027224 */ /* 0x000fc600078e00ff */
[----:B------:R-:W-:Y:S02]  /*13880*/  @!P0 LEA.HI.X R7, R4, R3, R5, 0x2, P1 ;  /* 0x0000000304078211 */ /* 0x000fe400008f1405 */
[----:B------:R-:W-:-:S03]  /*13890*/  ISETP.GE.AND P1, PT, R10, UR4, PT ;  /* 0x000000040a007c0c */ /* 0x000fc6000bf26270 */
[----:B------:R0:W5:Y:S01]  /*138a0*/  @!P0 LDG.E R2, desc[UR56][R6.64] ;  /* 0x0000003806028981 */ /* 0x000162000c1e1900 */
[----:B------:R-:W-:Y:S01]  /*138b0*/  ISETP.GE.AND P0, PT, R8, UR4, PT ;  /* 0x0000000408007c0c */ /* 0x000fe2000bf06270 */
[----:B------:R-:W-:Y:S01]  /*138c0*/  IMAD.U32 R3, RZ, RZ, UR36 ;  /* 0x00000024ff037e24 */ /* 0x000fe2000f8e00ff */
[----:B------:R-:W-:-:S07]  /*138d0*/  LOP3.LUT R16, R16, 0xfffffffd, RZ, 0xc0, !PT ;  /* 0xfffffffd10107812 */ /* 0x000fce00078ec0ff */
[----:B------:R-:W-:-:S04]  /*138e0*/  @P1 LOP3.LUT R16, R16, 0x2, RZ, 0xfc, !PT ;  /* 0x0000000210101812 */ /* 0x000fc800078efcff */
[----:B------:R-:W-:-:S04]  /*138f0*/  LOP3.LUT R16, R16, 0xfffffffe, RZ, 0xc0, !PT ;  /* 0xfffffffe10107812 */ /* 0x000fc800078ec0ff */
[----:B------:R-:W-:Y:S01]  /*13900*/  @P0 LOP3.LUT R16, R16, 0x1, RZ, 0xfc, !PT ;  /* 0x0000000110100812 */ /* 0x000fe200078efcff */
[----:B0-----:R-:W-:Y:S06]  /*13910*/  BRA.DIV UR5, `(.L_x_11207) ;  /* 0x0000004205c87947 */ /* 0x001fec000b800000 */
.L_x_11273:
[----:B------:R-:W-:Y:S02]  /*13920*/  ISETP.NE.AND P0, PT, R3, 0x3, PT ;  /* 0x000000030300780c */ /* 0x000fe40003f05270 */
[----:B------:R-:W-:-:S11]  /*13930*/  LOP3.LUT R16, R16, 0xffffffef, RZ, 0xc0, !PT ;  /* 0xffffffef10107812 */ /* 0x000fd600078ec0ff */
[----:B------:R-:W-:Y:S01]  /*13940*/  @P0 LOP3.LUT R16, R16, 0x10, RZ, 0xfc, !PT ;  /* 0x0000001010100812 */ /* 0x000fe200078efcff */
[----:B------:R-:W-:Y:S06]  /*13950*/  @!P0 BRA `(.L_x_11208) ;  /* 0x0000000000048947 */ /* 0x000fec0003800000 */
[----:B------:R-:W-:Y:S01]  /*13960*/  BPT.TRAP 0x1 ;  /* 0x000000040000795c */ /* 0x000fe20000300000 */
.L_x_11208:
        /* <DEDUP_REMOVED lines=23> */
.L_x_11274:
[----:B------:R-:W-:Y:S05]  /*13ae0*/  BSYNC B0 ;  /* 0x0000000000007941 */ /* 0x000fea0003800000 */
.L_x_11209:
[----:B------:R-:W0:Y:S01]  /*13af0*/  LDL R14, [R1+0x8] ;  /* 0x00000800010e7983 */ /* 0x000e220000100800 */
[----:B------:R-:W-:Y:S01]  /*13b00*/  ULDC.64 UR4, c[0x0][0x300] ;  /* 0x0000c00000047ab9 */ /* 0x000fe20000000a00 */
[----:B------:R-:W-:Y:S01]  /*13b10*/  ULDC.64 UR6, c[0x0][0x2e8] ;  /* 0x0000ba0000067ab9 */ /* 0x000fe20000000a00 */
[----:B------:R-:W-:Y:S01]  /*13b20*/  IMAD R3, R3, UR4, RZ ;  /* 0x0000000403037c24 */ /* 0x000fe2000f8e02ff */
[----:B------:R-:W1:Y:S01]  /*13b30*/  S2R R11, SR_TID.X ;  /* 0x00000000000b7919 */ /* 0x000e620000002100 */
[----:B------:R-:W-:Y:S01]  /*13b40*/  IMAD.WIDE.U32 R6, R0, UR4, RZ ;  /* 0x0000000400067c25 */ /* 0x000fe2000f8e00ff */
[----:B------:R-:W-:Y:S01]  /*13b50*/  LOP3.LUT P4, RZ, R16, 0x4, RZ, 0xc0, !PT ;  /* 0x0000000410ff7812 */ /* 0x000fe2000788c0ff */
[----:B------:R-:W2:Y:S02]  /*13b60*/  S2R R10, SR_TID.X ;  /* 0x00000000000a7919 */ /* 0x000ea40000002100 */
[----:B------:R-:W-:Y:S01]  /*13b70*/  IMAD R3, R0, UR5, R3 ;  /* 0x0000000500037c24 */ /* 0x000fe2000f8e0203 */
[----:B------:R-:W-:Y:S01]  /*13b80*/  ULDC.64 UR4, c[0x0][0x310] ;  /* 0x0000c40000047ab9 */ /* 0x000fe20000000a00 */
[----:B------:R-:W-:Y:S01]  /*13b90*/  LOP3.LUT P3, RZ, R16, 0x2, RZ, 0xc0, !PT ;  /* 0x0000000210ff7812 */ /* 0x000fe2000786c0ff */
[----:B------:R-:W-:Y:S01]  /*13ba0*/  IMAD R8, R8, UR4, RZ ;  /* 0x0000000408087c24 */ /* 0x000fe2000f8e02ff */
[----:B------:R-:W-:Y:S01]  /*13bb0*/  LOP3.LUT P2, RZ, R16, 0x1, RZ, 0xc0, !PT ;  /* 0x0000000110ff7812 */ /* 0x000fe2000784c0ff */
[----:B------:R-:W-:-:S02]  /*13bc0*/  IMAD.IADD R7, R7, 0x1, R3 ;  /* 0x0000000107077824 */ /* 0x000fc400078e0203 */
[----:B------:R-:W-:-:S04]  /*13bd0*/  IMAD.WIDE.U32 R6, R2, UR4, R6 ;  /* 0x0000000402067c25 */ /* 0x000fc8000f8e0006 */
[----:B------:R-:W-:Y:S01]  /*13be0*/  IMAD R2, R2, UR5, R8 ;  /* 0x0000000502027c24 */ /* 0x000fe2000f8e0208 */
[----:B------:R-:W-:-:S03]  /*13bf0*/  ULDC.64 UR4, c[0x0][0x308] ;  /* 0x0000c20000047ab9 */ /* 0x000fc60000000a00 */
[----:B------:R-:W-:Y:S02]  /*13c00*/  IMAD.IADD R3, R7, 0x1, R2 ;  /* 0x0000000107037824 */ /* 0x000fe400078e0202 */
[----:B------:R-:W-:-:S04]  /*13c10*/  IMAD.MOV.U32 R2, RZ, RZ, R6 ;  /* 0x000000ffff027224 */ /* 0x000fc800078e0006 */
[C---:B------:R-:W-:Y:S01]  /*13c20*/  IMAD.WIDE.U32 R2, R26.reuse, UR4, R2 ;  /* 0x000000041a027c25 */ /* 0x040fe2000f8e0002 */
[----:B------:R-:W-:Y:S01]  /*13c30*/  UMOV UR4, 0xffffffff ;  /* 0xffffffff00047882 */ /* 0x000fe20000000000 */
[----:B-1----:R-:W-:Y:S02]  /*13c40*/  LOP3.LUT R13, R11, 0x7f, RZ, 0xc0, !PT ;  /* 0x0000007f0b0d7812 */ /* 0x002fe400078ec0ff */
[----:B------:R-:W-:Y:S01]  /*13c50*/  IMAD R6, R26, UR5, R3 ;  /* 0x000000051a067c24 */ /* 0x000fe2000f8e0203 */
[----:B------:R-:W-:Y:S01]  /*13c60*/  LEA R0, P0, R2, UR6, 0x1 ;  /* 0x0000000602007c11 */ /* 0x000fe2000f8008ff */
[C---:B--2---:R-:W-:Y:S01]  /*13c70*/  IMAD.SHL.U32 R11, R10.reuse, 0x8, RZ ;  /* 0x000000080a0b7824 */ /* 0x044fe200078e00ff */
        /* <DEDUP_REMOVED lines=9> */
[----:B0-----:R-:W-:-:S04]  /*13d10*/  IADD3 R5, -R13, R14, -R9 ;  /* 0x0000000e0d057210 */ /* 0x001fc80007ffe909 */
        /* <DEDUP_REMOVED lines=40> */
.L_x_11284:
        /* <DEDUP_REMOVED lines=12> */
.L_x_11212:
        /* <DEDUP_REMOVED lines=11> */
.L_x_11213:
[----:B0-----:R0:W5:Y:S01]  /*14110*/  LDL.LU R3, [R1] ;  /* 0x0000000001037983 */ /* 0x0011620000300800 */
[----:B------:R0:W-:Y:S02]  /*14120*/  SYNCS.ARRIVE.TRANS64.A1T0 RZ, [R4+URZ+0x2d830], RZ ;  /* 0x02d830ff04ff79a7 */ /* 0x0001e4000810003f */
[----:B------:R-:W-:Y:S05]  /*14130*/  WARPSYNC.ALL ;  /* 0x0000000000007948 */ /* 0x000fea0003800000 */
[----:B------:R-:W-:Y:S01]  /*14140*/  ULDC.64 UR4, c[0x0][0x298] ;  /* 0x0000a60000047ab9 */ /* 0x000fe20000000a00 */
[----:B------:R-:W-:Y:S01]  /*14150*/  VIADD R2, R17, 0xc400 ;  /* 0x0000c40011027836 */ /* 0x000fe20000000000 */
[----:B------:R-:W-:Y:S01]  /*14160*/  BSSY B6, `(.L_x_11214) ;  /* 0x000001b000067945 */ /* 0x000fe20003800000 */
[----:B------:R-:W-:Y:S03]  /*14170*/  BAR.SYNC.DEFER_BLOCKING 0x8, 0x200 ;  /* 0x0208000000007b1d */ /* 0x000fe60000010000 */
[----:B------:R-:W-:-:S02]  /*14180*/  LOP3.LUT P0, RZ, R2, 0x1bf, RZ, 0xc0, !PT ;  /* 0x000001bf02ff7812 */ /* 0x000fc4000780c0ff */
[----:B-----5:R-:W-:Y:S01]  /*14190*/  SHF.R.S32.HI R0, RZ, 0x1f, R3 ;  /* 0x0000001fff007819 */ /* 0x020fe20000011403 */
[----:B0-----:R-:W-:-:S04]  /*141a0*/  IMAD.WIDE.U32 R4, R3, UR4, RZ ;  /* 0x0000000403047c25 */ /* 0x001fc8000f8e00ff */
[----:B------:R-:W-:Y:S01]  /*141b0*/  IMAD R0, R0, UR4, RZ ;  /* 0x0000000400007c24 */ /* 0x000fe2000f8e02ff */
[----:B------:R0:W-:Y:S03]  /*141c0*/  STL.64 [R1+0x20], R4 ;  /* 0x0000200401007387 */ /* 0x0001e60000100a00 */
[----:B------:R-:W-:-:S04]  /*141d0*/  IMAD R0, R3, UR5, R0 ;  /* 0x0000000503007c24 */ /* 0x000fc8000f8e0200 */
[----:B------:R-:W-:-:S05]  /*141e0*/  IMAD.IADD R0, R5, 0x1, R0 ;  /* 0x0000000105007824 */ /* 0x000fca00078e0200 */
[----:B------:R0:W-:Y:S01]  /*141f0*/  STL [R1], R0 ;  /* 0x0000000001007387 */ /* 0x0001e20000100800 */
        /* <DEDUP_REMOVED lines=17> */
.L_x_11215:
[----:B------:R-:W-:Y:S05]  /*14310*/  BSYNC B6 ;  /* 0x0000000000067941 */ /* 0x000fea0003800000 */
.L_x_11214:
[----:B------:R-:W2:Y:S01]  /*14320*/  LDL.LU R2, [R1] ;  /* 0x0000000001027983 */ /* 0x000ea20000300800 */
[----:B0-----:R-:W0:Y:S01]  /*14330*/  LDC R5, c[0x0][0x448] ;  /* 0x00011200ff057b82 */ /* 0x001e220000000800 */
[----:B------:R-:W-:Y:S01]  /*14340*/  LOP3.LUT P6, RZ, R16, 0x40, RZ, 0xc0, !PT ;  /* 0x0000004010ff7812 */ /* 0x000fe200078cc0ff */
[----:B------:R-:W-:Y:S01]  /*14350*/  ULDC.64 UR6, c[0x0][0x2e0] ;  /* 0x0000b80000067ab9 */ /* 0x000fe20000000a00 */
[----:B------:R-:W3:Y:S01]  /*14360*/  LDL.LU.64 R20, [R1+0x20] ;  /* 0x0000200001147983 */ /* 0x000ee20000300a00 */
[----:B------:R-:W-:Y:S01]  /*14370*/  SHF.R.S32.HI R4, RZ, 0x1f, R27 ;  /* 0x0000001fff047819 */ /* 0x000fe2000001141b */
[----:B------:R-:W-:Y:S01]  /*14380*/  ULDC.64 UR4, c[0x0][0x2d8] ;  /* 0x0000b60000047ab9 */ /* 0x000fe20000000a00 */
[----:B------:R-:W-:Y:S01]  /*14390*/  SEL R0, R27, RZ, !P6 ;  /* 0x000000ff1b007207 */ /* 0x000fe20007000000 */
[----:B------:R-:W-:Y:S01]  /*143a0*/  ULDC.64 UR8, c[0x0][0x280] ;  /* 0x0000a00000087ab9 */ /* 0x000fe20000000a00 */
[----:B------:R-:W-:Y:S01]  /*143b0*/  SEL R4, R4, RZ, !P6 ;  /* 0x000000ff04047207 */ /* 0x000fe20007000000 */
[----:B------:R-:W1:Y:S01]  /*143c0*/  LDC R9, c[0x0][0x448] ;  /* 0x00011200ff097b82 */ /* 0x000e620000000800 */
[----:B------:R-:W4:Y:S03]  /*143d0*/  S2R R11, SR_TID.X ;  /* 0x00000000000b7919 */ /* 0x000f260000002100 */
[----:B------:R-:W-:Y:S01]  /*143e0*/  IMAD R4, R4, UR6, RZ ;  /* 0x0000000604047c24 */ /* 0x000fe2000f8e02ff */
[----:B0-----:R-:W-:-:S03]  /*143f0*/  ISETP.NE.AND P6, PT, R5, 0x1, PT ;  /* 0x000000010500780c */ /* 0x001fc60003fc5270 */
[----:B------:R-:W-:-:S10]  /*14400*/  IMAD R5, R0, UR7, R4 ;  /* 0x0000000700057c24 */ /* 0x000fd4000f8e0204 */
[----:B------:R-:W0:Y:S01]  /*14410*/  @P6 LDC R4, c[0x0][0x44c] ;  /* 0x00011300ff046b82 */ /* 0x000e220000000800 */
[----:B----4-:R-:W-:-:S07]  /*14420*/  IMAD.SHL.U32 R10, R11, 0x8, RZ ;  /* 0x000000080b0a7824 */ /* 0x010fce00078e00ff */
[----:B------:R-:W4:Y:S01]  /*14430*/  @P6 LDC R8, c[0x0][0x450] ;  /* 0x00011400ff086b82 */ /* 0x000f220000000800 */
        /* <DEDUP_REMOVED lines=8> */
[----:B------:R-:W-:Y:S01]  /*144c0*/  IMAD.WIDE.U32 R2, R0, UR6, R2 ;  /* 0x0000000600027c25 */ /* 0x000fe2000f8e0002 */
[----:B------:R-:W-:Y:S01]  /*144d0*/  ULDC.64 UR6, c[0x0][0x2c8] ;  /* 0x0000b20000067ab9 */ /* 0x000fe20000000a00 */
[----:B------:R-:W5:Y:S02]  /*144e0*/  @P6 LDC R0, c[0x0][0x450] ;  /* 0x00011400ff006b82 */ /* 0x000f640000000800 */
[----:B------:R-:W-:-:S02]  /*144f0*/  IMAD.IADD R3, R3, 0x1, R5 ;  /* 0x0000000103037824 */ /* 0x000fc400078e0205 */
[----:B--2---:R-:W-:Y:S01]  /*14500*/  IMAD.SHL.U32 R21, R21, 0x20, RZ ;  /* 0x0000002015157824 */ /* 0x004fe200078e00ff */
[----:B---3--:R-:W-:-:S04]  /*14510*/  LOP3.LUT R20, R20, 0x7f, RZ, 0xc0, !PT ;  /* 0x0000007f14147812 */ /* 0x008fc800078ec0ff */
[----:B------:R-:W-:Y:S02]  /*14520*/  LOP3.LUT R21, R21, 0x60, RZ, 0xc0, !PT ;  /* 0x0000006015157812 */ /* 0x000fe400078ec0ff */
[----:B------:R-:W-:-:S04]  /*14530*/  SHF.R.U32.HI R20, RZ, 0x2, R20 ;  /* 0x00000002ff147819 */ /* 0x000fc80000011614 */
[----:B------:R-:W-:Y:S01]  /*14540*/  LOP3.LUT R20, R20, R21, RZ, 0xfc, !PT ;  /* 0x0000001514147212 */ /* 0x000fe200078efcff */
[----:B------:R-:W-:-:S04]  /*14550*/  IMAD.SHL.U32 R21, R11, 0x8, RZ ;  /* 0x000000080b157824 */ /* 0x000fc800078e00ff */
[----:B------:R-:W-:Y:S01]  /*14560*/  IMAD.IADD R6, R20, 0x1, R25 ;  /* 0x0000000114067824 */ /* 0x000fe200078e0219 */
[----:B------:R-:W-:Y:S02]  /*14570*/  LOP3.LUT R21, R21, 0x18, RZ, 0xc0, !PT ;  /* 0x0000001815157812 */ /* 0x000fe400078ec0ff */
[----:B------:R-:W-:Y:S01]  /*14580*/  LOP3.LUT R20, R11, 0x7f, RZ, 0xc0, !PT ;  /* 0x0000007f0b147812 */ /* 0x000fe200078ec0ff */
[----:B0-----:R-:W-:Y:S01]  /*14590*/  @P6 IMAD.HI.U32 R5, R6, R4, RZ ;  /* 0x0000000406056227 */ /* 0x001fe200078e00ff */
[C---:B------:R-:W-:Y:S02]  /*145a0*/  LOP3.LUT R12, R21.reuse, 0x20, RZ, 0xfc, !PT ;  /* 0x00000020150c7812 */ /* 0x040fe400078efcff */
[----:B------:R-:W-:Y:S01]  /*145b0*/  LOP3.LUT R11, R21, 0x40, RZ, 0xfc, !PT ;  /* 0x00000040150b7812 */ /* 0x000fe200078efcff */
[----:B------:R-:W-:Y:S01]  /*145c0*/  IMAD.MOV.U32 R4, RZ, RZ, R6 ;  /* 0x000000ffff047224 */ /* 0x000fe200078e0006 */
[----:B-----5:R-:W-:Y:S02]  /*145d0*/  @P6 SHF.R.U32.HI R4, RZ, R0, R5 ;  /* 0x00000000ff046219 */ /* 0x020fe40000011605 */
[----:B------:R-:W-:-:S02]  /*145e0*/  SHF.R.U32.HI R20, RZ, 0x2, R20 ;  /* 0x00000002ff147819 */ /* 0x000fc40000011614 */
[--C-:B------:R-:W-:Y:S01]  /*145f0*/  SHF.R.S32.HI R0, RZ, 0x1f, R4.reuse ;  /* 0x0000001fff007819 */ /* 0x100fe20000011404 */
[----:B------:R-:W-:-:S04]  /*14600*/  IMAD.MOV R7, RZ, RZ, -R4 ;  /* 0x000000ffff077224 */ /* 0x000fc800078e0a04 */
[----:B------:R-:W-:-:S04]  /*14610*/  IMAD R0, R0, UR4, RZ ;  /* 0x0000000400007c24 */ /* 0x000fc8000f8e02ff */
[C---:B------:R-:W-:Y:S02]  /*14620*/  IMAD R0, R4.reuse, UR5, R0 ;  /* 0x0000000504007c24 */ /* 0x040fe4000f8e0200 */
[----:B------:R-:W-:-:S04]  /*14630*/  IMAD.WIDE.U32 R4, R4, UR4, R2 ;  /* 0x0000000404047c25 */ /* 0x000fc8000f8e0002 */
[----:B------:R-:W-:Y:S02]  /*14640*/  IMAD.IADD R5, R5, 0x1, R0 ;  /* 0x0000000105057824 */ /* 0x000fe400078e0200 */
[----:B-1----:R-:W-:-:S04]  /*14650*/  IMAD R0, R9, R7, R6 ;  /* 0x0000000709007224 */ /* 0x002fc800078e0206 */
[----:B------:R-:W-:Y:S01]  /*14660*/  IMAD.WIDE.U32 R4, R0, UR6, R4 ;  /* 0x0000000600047c25 */ /* 0x000fe2000f8e0004 */
[----:B------:R-:W-:-:S05]  /*14670*/  SHF.R.S32.HI R7, RZ, 0x1f, R0 ;  /* 0x0000001fff077819 */ /* 0x000fca0000011400 */
[----:B------:R-:W-:-:S04]  /*14680*/  IMAD R7, R7, UR6, RZ ;  /* 0x0000000607077c24 */ /* 0x000fc8000f8e02ff */
[----:B------:R-:W-:Y:S01]  /*14690*/  IMAD R7, R0, UR7, R7 ;  /* 0x0000000700077c24 */ /* 0x000fe2000f8e0207 */
[----:B------:R-:W-:-:S03]  /*146a0*/  LEA R0, P0, R4, UR8, 0x1 ;  /* 0x0000000804007c11 */ /* 0x000fc6000f8008ff */
[----:B------:R-:W-:Y:S02]  /*146b0*/  IMAD.IADD R5, R5, 0x1, R7 ;  /* 0x0000000105057824 */ /* 0x000fe400078e0207 */
[----:B------:R-:W0:Y:S03]  /*146c0*/  @P6 LDC R7, c[0x0][0x44c] ;  /* 0x00011300ff076b82 */ /* 0x000e260000000800 */
[----:B------:R-:W-:Y:S01]  /*146d0*/  LEA.HI.X R4, R4, UR9, R5, 0x1, P0 ;  /* 0x0000000904047c11 */ /* 0x000fe200080f0c05 */
[----:B------:R-:W-:-:S04]  /*146e0*/  VIADD R5, R6, 0x80 ;  /* 0x0000008006057836 */ /* 0x000fc80000000000 */
[----:B------:R-:W-:Y:S02]  /*146f0*/  IMAD.MOV.U32 R6, RZ, RZ, R5 ;  /* 0x000000ffff067224 */ /* 0x000fe400078e0005 */
[----:B0-----:R-:W-:-:S05]  /*14700*/  @P6 IMAD.HI.U32 R7, R5, R7, RZ ;  /* 0x0000000705076227 */ /* 0x001fca00078e00ff */
[----:B----4-:R-:W-:-:S05]  /*14710*/  @P6 SHF.R.U32.HI R6, RZ, R8, R7 ;  /* 0x00000008ff066219 */ /* 0x010fca0000011607 */
        /* <DEDUP_REMOVED lines=20> */
[----:B------:R-:W2:Y:S01]  /*14860*/  LDL R11, [R1+0x18] ;  /* 0x00001800010b7983 */ /* 0x000ea20000100800 */
[----:B------:R-:W-:Y:S02]  /*14870*/  IMAD R2, R28, R9, RZ ;  /* 0x000000091c027224 */ /* 0x000fe400078e02ff */
[----:B------:R-:W-:Y:S01]  /*14880*/  IMAD.IADD R25, R20, 0x1, R25 ;  /* 0x0000000114197824 */ /* 0x000fe200078e0219 */
[----:B------:R-:W0:Y:S04]  /*14890*/  SHFL.IDX PT, R5, R0, RZ, 0x1c1f ;  /* 0x001c1fff00057589 */ /* 0x000e2800000e0000 */
[----:B------:R-:W1:Y:S01]  /*148a0*/  SHFL.IDX PT, R6, R4, RZ, 0x1c1f ;  /* 0x001c1fff04067589 */ /* 0x000e6200000e0000 */
[----:B------:R-:W-:-:S13]  /*148b0*/  ISETP.GE.AND P3, PT, R25, R2, PT ;  /* 0x000000021900720c */ /* 0x000fda0003f66270 */
[----:B0-----:R-:W-:-:S05]  /*148c0*/  @!P3 LEA R5, P4, R10, R5, 0x1 ;  /* 0x000000050a05b211 */ /* 0x001fca00078808ff */
[----:B-1----:R-:W-:-:S04]  /*148d0*/  @!P3 IMAD.X R6, RZ, RZ, R6, P4 ;  /* 0x000000ffff06b224 */ /* 0x002fc800020e0606 */
[----:B------:R-:W-:Y:S02]  /*148e0*/  @!P3 IMAD.MOV.U32 R7, RZ, RZ, R6 ;  /* 0x000000ffff07b224 */ /* 0x000fe400078e0006 */
[----:B------:R-:W-:Y:S02]  /*148f0*/  @!P3 IMAD.MOV.U32 R6, RZ, RZ, R5 ;  /* 0x000000ffff06b224 */ /* 0x000fe400078e0005 */
[----:B------:R-:W0:Y:S04]  /*14900*/  SHFL.IDX PT, R5, R0, 0x1, 0x1c1f ;  /* 0x003c1f0000057f89 */ /* 0x000e2800000e0000 */
[----:B--2---:R-:W-:Y:S04]  /*14910*/  @!P3 LDGSTS.E.BYPASS.LTC128B.128 [R11+0xc400], desc[UR56][R6.64], !P0 ;  /* 0x0c400000060bbfae */ /* 0x004fe8000c101d78 */
        /* <DEDUP_REMOVED lines=44> */
.L_x_11297:
        /* <DEDUP_REMOVED lines=8> */
[----:B--2---:R1:W-:Y:S01]  /*14c60*/  @!P3 LDGSTS.E.BYPASS.LTC128B.128 [R0+0xec00], desc[UR56][R2.64], !P0 ;  /* 0x0ec000000200bfae */ /* 0x0043e2000c101d78 */
[----:B------:R-:W-:-:S03]  /*14c70*/  PLOP3.LUT P0, PT, PT, PT, PT, 0x80, 0x0 ;  /* 0x000000000000781c */ /* 0x000fc60003f0f070 */
[----:B------:R1:W-:Y:S04]  /*14c80*/  @!P3 LDGSTS.E.BYPASS.LTC128B.128 [R0+0x11c00], desc[UR56][R2.64+0x40], !P1 ;  /* 0x11c000400200bfae */ /* 0x0003e8000c901d78 */
[----:B------:R1:W-:Y:S01]  /*14c90*/  @!P3 LDGSTS.E.BYPASS.LTC128B.128 [R0+0x14c00], desc[UR56][R2.64+0x80], !P2 ;  /* 0x14c000800200bfae */ /* 0x0003e2000d101d78 */
[----:B------:R-:W-:-:S05]  /*14ca0*/  NOP ;  /* 0x0000000000007918 */ /* 0x000fca0000000000 */
.L_x_11217:
        /* <DEDUP_REMOVED lines=18> */
.L_x_11298:
[----:B------:R-:W-:Y:S05]  /*14dd0*/  BSYNC B0 ;  /* 0x0000000000007941 */ /* 0x000fea0003800000 */
.L_x_11218:
        /* <DEDUP_REMOVED lines=18> */
.L_x_11234:
[----:B------:R-:W2:Y:S01]  /*14f00*/  LDL R8, [R1+0x10] ;  /* 0x0000100001087983 */ /* 0x000ea20000100800 */
[----:B------:R-:W0:Y:S03]  /*14f10*/  LDC R4, c[0x0][0x430] ;  /* 0x00010c00ff047b82 */ /* 0x000e260000000800 */
[----:B------:R-:W3:Y:S04]  /*14f20*/  LDL R7, [R1+0x14] ;  /* 0x0000140001077983 */ /* 0x000ee80000100800 */
[----:B------:R-:W4:Y:S01]  /*14f30*/  LDL R6, [R1+0x4] ;  /* 0x0000040001067983 */ /* 0x000f220000100800 */
[----:B------:R-:W1:Y:S01]  /*14f40*/  S2R R2, SR_TID.X ;  /* 0x0000000000027919 */ /* 0x000e620000002100 */
        /* <DEDUP_REMOVED lines=11> */
[----:B0-----:R-:W-:-:S04]  /*15000*/  @P0 IMAD.HI.U32 R5, R4, R5, RZ ;  /* 0x0000000504050227 */ /* 0x001fc800078e00ff */
[----:B------:R-:W-:Y:S01]  /*15010*/  IMAD.MOV.U32 R2, RZ, RZ, R4 ;  /* 0x000000ffff027224 */ /* 0x000fe200078e0004 */
        /* <DEDUP_REMOVED lines=13> */
[----:B------:R-:W-:Y:S02]  /*150f0*/  IMAD.U32 R6, RZ, RZ, UR36 ;  /* 0x00000024ff067e24 */ /* 0x000fe4000f8e00ff */
[----:B------:R-:W-:-:S03]  /*15100*/  VIADD R23, R10, 0x1 ;  /* 0x000000010a177836 */ /* 0x000fc60000000000 */
[----:B------:R-:W-:Y:S02]  /*15110*/  ISETP.NE.AND P4, PT, R6, 0x3, PT ;  /* 0x000000030600780c */ /* 0x000fe40003f85270 */
        /* <DEDUP_REMOVED lines=8> */
.L_x_11222:
[----:B------:R-:W-:Y:S01]  /*151a0*/  IMAD R5, R23, 0x8, R17 ;  /* 0x0000000817057824 */ /* 0x000fe200078e0211 */
[----:B------:R-:W-:Y:S01]  /*151b0*/  SHF.L.U32 R0, R29, 0x1f, RZ ;  /* 0x0000001f1d007819 */ /* 0x000fe200000006ff */
[----:B------:R-:W-:Y:S03]  /*151c0*/  BSSY B1, `(.L_x_11223) ;  /* 0x0000003000017945 */ /* 0x000fe60003800000 */
[----:B------:R-:W0:Y:S02]  /*151d0*/  SYNCS.PHASECHK.TRANS64.TRYWAIT P0, [R5+URZ+0x2d840], R0 ;  /* 0x02d84000050075a7 */ /* 0x000e24000800017f */
[----:B0-----:R-:W-:Y:S05]  /*151e0*/  @!P0 BRA `(.L_x_11224) ;  /* 0x0000003800588947 */ /* 0x001fea0003800000 */
.L_x_11299:
[----:B------:R-:W-:Y:S05]  /*151f0*/  BSYNC B1 ;  /* 0x0000000000017941 */ /* 0x000fea0003800000 */
.L_x_11223:
        /* <DEDUP_REMOVED lines=57> */
.L_x_11309:
        /* <DEDUP_REMOVED lines=11> */
.L_x_11226:
        /* <DEDUP_REMOVED lines=11> */
.L_x_11227:
[----:B------:R1:W-:Y:S01]  /*156f0*/  SYNCS.ARRIVE.TRANS64.A1T0 RZ, [R5+URZ+0x2d830], RZ ;  /* 0x02d830ff05ff79a7 */ /* 0x0003e2000810003f */
[----:B------:R-:W-:Y:S05]  /*15700*/  @!P5 BRA `(.L_x_11228) ;  /* 0x000000000004d947 */ /* 0x000fea0003800000 */
[----:B------:R-:W-:Y:S01]  /*15710*/  BPT.TRAP 0x1 ;  /* 0x000000040000795c */ /* 0x000fe20000300000 */
.L_x_11228:
[----:B------:R-:W-:Y:S01]  /*15720*/  SHF.L.U32 R2, R20, 0x1f, RZ ;  /* 0x0000001f14027819 */ /* 0x000fe200000006ff */
[----:B-1----:R-:W-:Y:S01]  /*15730*/  IMAD R5, R10, 0x8, R17 ;  /* 0x000000080a057824 */ /* 0x002fe200078e0211 */
[----:B------:R-:W-:Y:S03]  /*15740*/  BSSY B1, `(.L_x_11229) ;  /* 0x0000003000017945 */ /* 0x000fe60003800000 */
[----:B------:R-:W1:Y:S02]  /*15750*/  SYNCS.PHASECHK.TRANS64.TRYWAIT P0, [R5+URZ+0x2d860], R2 ;  /* 0x02d86002050075a7 */ /* 0x000e64000800017f */
[----:B-1----:R-:W-:Y:S05]  /*15760*/  @!P0 BRA `(.L_x_11230) ;  /* 0x0000003800608947 */ /* 0x002fea0003800000 */
.L_x_11310:
[----:B------:R-:W-:Y:S05]  /*15770*/  BSYNC B1 ;  /* 0x0000000000017941 */ /* 0x000fea0003800000 */
.L_x_11229:
        /* <DEDUP_REMOVED lines=49> */
.L_x_11320:
        /* <DEDUP_REMOVED lines=29> */
.L_x_11232:
        /* <DEDUP_REMOVED lines=12> */
.L_x_11233:
        /* <DEDUP_REMOVED lines=8> */
.L_x_11221:
[----:B------:R-:W-:Y:S05]  /*15da0*/  BSYNC B0 ;  /* 0x0000000000007941 */ /* 0x000fea0003800000 */
.L_x_11220:
        /* <DEDUP_REMOVED lines=17> */
.L_x_11236:
[----:B------:R-:W-:Y:S05]  /*15ec0*/  BSYNC B0 ;  /* 0x0000000000007941 */ /* 0x000fea0003800000 */
.L_x_11235:
[----:B------:R-:W-:-:S05]  /*15ed0*/  IMAD.U32 R0, RZ, RZ, UR36 ;  /* 0x00000024ff007e24 */ /* 0x000fca000f8e00ff */
[----:B------:R-:W-:-:S13]  /*15ee0*/  ISETP.NE.AND P0, PT, R0, 0x3, PT ;  /* 0x000000030000780c */ /* 0x000fda0003f05270 */
[----:B------:R-:W-:Y:S05]  /*15ef0*/  @!P0 BRA `(.L_x_11237) ;  /* 0x0000000000048947 */ /* 0x000fea0003800000 */
[----:B------:R-:W-:Y:S01]  /*15f00*/  BPT.TRAP 0x1 ;  /* 0x000000040000795c */ /* 0x000fe20000300000 */
.L_x_11237:
[----:B------:R-:W2:Y:S01]  /*15f10*/  LDL.LU R2, [R1+0x8] ;  /* 0x0000080001027983 */ /* 0x000ea20000300800 */
[----:B------:R-:W-:Y:S01]  /*15f20*/  IMAD R0, R23, 0x8, R17 ;  /* 0x0000000817007824 */ /* 0x000fe200078e0211 */
[----:B------:R-:W-:Y:S01]  /*15f30*/  SHF.L.U32 R3, R29, 0x1f, RZ ;  /* 0x0000001f1d037819 */ /* 0x000fe200000006ff */
[----:B------:R-:W-:Y:S03]  /*15f40*/  BSSY B0, `(.L_x_11238) ;  /* 0x0000004000007945 */ /* 0x000fe60003800000 */
[----:B------:R-:W1:Y:S01]  /*15f50*/  SYNCS.PHASECHK.TRANS64.TRYWAIT P0, [R0+URZ+0x2d860], R3 ;  /* 0x02d86003000075a7 */ /* 0x000e62000800017f */
[----:B--2---:R-:W-:Y:S01]  /*15f60*/  IMAD R6, R22, -0x80, R2 ;  /* 0xffffff8016067824 */ /* 0x004fe200078e0202 */
[----:B-1----:R-:W-:Y:S06]  /*15f70*/  @!P0 BRA `(.L_x_11239) ;  /* 0x0000003400d48947 */ /* 0x002fec0003800000 */
.L_x_11321:
[----:B------:R-:W-:Y:S05]  /*15f80*/  BSYNC B0 ;  /* 0x0000000000007941 */ /* 0x000fea0003800000 */
.L_x_11238:
        /* <DEDUP_REMOVED lines=56> */
.L_x_11331:
        /* <DEDUP_REMOVED lines=13> */
.L_x_11241:
        /* <DEDUP_REMOVED lines=11> */
.L_x_11242:
[----:B------:R-:W-:Y:S01]  /*16490*/  VIADD R23, R23, 0x1 ;  /* 0x0000000117177836 */ /* 0x000fe20000000000 */
[----:B------:R0:W-:Y:S04]  /*164a0*/  SYNCS.ARRIVE.TRANS64.A1T0 RZ, [R0+URZ+0x2d850], RZ ;  /* 0x02d850ff00ff79a7 */ /* 0x0001e8000810003f */
[----:B------:R-:W-:-:S04]  /*164b0*/  ISETP.NE.AND P0, PT, R23, 0x2, PT ;  /* 0x000000021700780c */ /* 0x000fc80003f05270 */
[----:B0-----:R-:W-:Y:S02]  /*164c0*/  SEL R0, RZ, 0x1, P0 ;  /* 0x00000001ff007807 */ /* 0x001fe40000000000 */
[----:B------:R-:W-:Y:S02]  /*164d0*/  SEL R23, R23, RZ, P0 ;  /* 0x000000ff17177207 */ /* 0x000fe40000000000 */
[----:B------:R-:W-:-:S07]  /*164e0*/  LOP3.LUT R29, R29, R0, RZ, 0x3c, !PT ;  /* 0x000000001d1d7212 */ /* 0x000fce00078e3cff */
.L_x_11201:
[----:B------:R-:W-:Y:S05]  /*164f0*/  BSYNC B7 ;  /* 0x0000000000077941 */ /* 0x000fea0003800000 */
.L_x_11199:
        /* <DEDUP_REMOVED lines=11> */
.L_x_11243:
        /* <DEDUP_REMOVED lines=21> */
[----:B------:R0:W-:Y:S02]  /*16700*/  SHFL.IDX PT, R6, R24, 0x1, 0x1f ;  /* 0x00201f0018067f89 */ /* 0x0001e400000e0000 */
[----:B0-----:R-:W-:-:S02]  /*16710*/  IMAD.MOV.U32 R24, RZ, RZ, RZ ;  /* 0x000000ffff187224 */ /* 0x001fc400078e00ff */
[----:B--2---:R-:W-:Y:S02]  /*16720*/  @!P1 IMAD.MOV.U32 R25, RZ, RZ, R7 ;  /* 0x000000ffff199224 */ /* 0x004fe400078e0007 */
        /* <DEDUP_REMOVED lines=19> */
.L_x_11341:
[----:B------:R-:W-:Y:S02]  /*16860*/  ULDC UR4, c[0x0][0xc38] ;  /* 0x00030e0000047ab9 */ /* 0x000fe40000000800 */
[----:B------:R-:W-:-:S04]  /*16870*/  IMAD.U32 R4, RZ, RZ, UR4 ;  /* 0x00000004ff047e24 */ /* 0x000fc8000f8e00ff */
[----:B-1----:R-:W-:-:S04]  /*16880*/  IMAD R3, R14, R4, RZ ;  /* 0x000000040e037224 */ /* 0x002fc800078e02ff */
[----:B------:R-:W-:-:S05]  /*16890*/  IMAD.IADD R6, R6, 0x1, R3 ;  /* 0x0000000106067824 */ /* 0x000fca00078e0203 */
[----:B------:R-:W-:-:S13]  /*168a0*/  ISETP.GT.AND P6, PT, R6, R0, PT ;  /* 0x000000000600720c */ /* 0x000fda0003fc4270 */
[----:B------:R-:W-:Y:S05]  /*168b0*/  @P6 BRA `(.L_x_11246) ;  /* 0x0000000000a46947 */ /* 0x000fea0003800000 */
.L_x_11249:
        /* <DEDUP_REMOVED lines=35> */
.L_x_11349:
[----:B------:R-:W-:Y:S02]  /*16af0*/  ULDC UR4, c[0x0][0xc38] ;  /* 0x00030e0000047ab9 */ /* 0x000fe40000000800 */
[----:B------:R-:W-:-:S04]  /*16b00*/  IMAD.U32 R4, RZ, RZ, UR4 ;  /* 0x00000004ff047e24 */ /* 0x000fc8000f8e00ff */
[----:B-1----:R-:W-:-:S04]  /*16b10*/  IMAD R3, R14, R4, RZ ;  /* 0x000000040e037224 */ /* 0x002fc800078e02ff */
[----:B------:R-:W-:-:S05]  /*16b20*/  IMAD.IADD R6, R3, 0x1, R6 ;  /* 0x0000000103067824 */ /* 0x000fca00078e0206 */
[----:B------:R-:W-:-:S13]  /*16b30*/  ISETP.GT.AND P6, PT, R6, R0, PT ;  /* 0x000000000600720c */ /* 0x000fda0003fc4270 */
[----:B------:R-:W-:Y:S05]  /*16b40*/  @!P6 BRA `(.L_x_11249) ;  /* 0xfffffffc005ce947 */ /* 0x000fea000383ffff */
.L_x_11246:
        /* <DEDUP_REMOVED lines=10> */
.L_x_11354:
[----:B------:R-:W-:-:S13]  /*16bf0*/  ISETP.NE.AND P0, PT, R3, RZ, PT ;  /* 0x000000ff0300720c */ /* 0x000fda0003f05270 */
[----:B------:R-:W-:Y:S05]  /*16c00*/  @!P0 BRA `(.L_x_11251) ;  /* 0x0000000000108947 */ /* 0x000fea0003800000 */
[----:B------:R-:W-:Y:S01]  /*16c10*/  UMOV UR4, 0xffffffff ;  /* 0xffffffff00047882 */ /* 0x000fe20000000000 */
[----:B------:R-:W-:Y:S02]  /*16c20*/  VIADD R12, R7, 0xffffffff ;  /* 0xffffffff070c7836 */ /* 0x000fe40000000000 */
[----:B------:R-:W-:Y:S05]  /*16c30*/  BRA.DIV UR4, `(.L_x_11252) ;  /* 0x0000003a04787947 */ /* 0x000fea000b800000 */
[----:B------:R4:W0:Y:S02]  /*16c40*/  SHFL.IDX PT, R24, R2, R12, 0x1f ;  /* 0x00001f0c02187589 */ /* 0x00082400000e0000 */
.L_x_11251:
[----:B---3--:R-:W-:Y:S01]  /*16c50*/  ISETP.NE.AND P0, PT, R5, 0x1, PT ;  /* 0x000000010500780c */ /* 0x008fe20003f05270 */
[----:B0-----:R-:W-:-:S04]  /*16c60*/  IMAD R24, R24, R4, R6 ;  /* 0x0000000418187224 */ /* 0x001fc800078e0206 */
[----:B------:R-:W-:-:S08]  /*16c70*/  IMAD.IADD R0, R0, 0x1, -R24 ;  /* 0x0000000100007824 */ /* 0x000fd000078e0a18 */
[----:B------:R-:W-:Y:S05]  /*16c80*/  @!P0 BRA `(.L_x_11253) ;  /* 0x0000000000dc8947 */ /* 0x000fea0003800000 */
[----:B--2---:R-:W-:Y:S01]  /*16c90*/  IABS R4, R25 ;  /* 0x0000001900047213 */ /* 0x004fe20000000000 */
[----:B----4-:R-:W-:Y:S01]  /*16ca0*/  IMAD.MOV.U32 R2, RZ, RZ, RZ ;  /* 0x000000ffff027224 */ /* 0x010fe200078e00ff */
[----:B------:R-:W-:Y:S02]  /*16cb0*/  IABS R6, R5 ;  /* 0x0000000500067213 */ /* 0x000fe40000000000 */
[----:B-1----:R-:W0:Y:S08]  /*16cc0*/  I2F.RP R7, R4 ;  /* 0x0000000400077306 */ /* 0x002e300000209400 */
[----:B------:R-:W-:Y:S08]  /*16cd0*/  I2F.RP R10, R6 ;  /* 0x00000006000a7306 */ /* 0x000ff00000209400 */
[----:B0-----:R-:W0:Y:S02]  /*16ce0*/  MUFU.RCP R7, R7 ;  /* 0x0000000700077308 */ /* 0x001e240000001000 */
[----:B0-----:R-:W-:Y:S01]  /*16cf0*/  VIADD R8, R7, 0xffffffe ;  /* 0x0ffffffe07087836 */ /* 0x001fe20000000000 */
[----:B------:R-:W-:-:S05]  /*16d00*/  IABS R7, R25 ;  /* 0x0000001900077213 */ /* 0x000fca0000000000 */
[----:B------:R0:W1:Y:S02]  /*16d10*/  F2I.FTZ.U32.TRUNC.NTZ R3, R8 ;  /* 0x0000000800037305 */ /* 0x000064000021f000 */
[----:B0-----:R-:W-:Y:S01]  /*16d20*/  IABS R8, R0 ;  /* 0x0000000000087213 */ /* 0x001fe20000000000 */
[----:B-1----:R-:W-:-:S04]  /*16d30*/  IMAD.MOV R9, RZ, RZ, -R3 ;  /* 0x000000ffff097224 */ /* 0x002fc800078e0a03 */
[----:B------:R-:W-:-:S04]  /*16d40*/  IMAD R9, R9, R4, RZ ;  /* 0x0000000409097224 */ /* 0x000fc800078e02ff */
[----:B------:R-:W-:Y:S02]  /*16d50*/  IMAD.HI.U32 R3, R3, R9, R2 ;  /* 0x0000000903037227 */ /* 0x000fe400078e0002 */
[----:B------:R-:W0:Y:S02]  /*16d60*/  MUFU.RCP R2, R10 ;  /* 0x0000000a00027308 */ /* 0x000e240000001000 */
[----:B------:R-:W-:Y:S02]  /*16d70*/  IMAD.MOV R9, RZ, RZ, -R7 ;  /* 0x000000ffff097224 */ /* 0x000fe400078e0a07 */
[----:B------:R-:W-:-:S04]  /*16d80*/  IMAD.HI.U32 R7, R3, R8, RZ ;  /* 0x0000000803077227 */ /* 0x000fc800078e00ff */
[----:B------:R-:W-:-:S05]  /*16d90*/  IMAD R9, R7, R9, R8 ;  /* 0x0000000907097224 */ /* 0x000fca00078e0208 */
[----:B------:R-:W-:Y:S01]  /*16da0*/  ISETP.GT.U32.AND P1, PT, R4, R9, PT ;  /* 0x000000090400720c */ /* 0x000fe20003f24070 */
[----:B0-----:R-:W-:Y:S02]  /*16db0*/  VIADD R8, R2, 0xffffffe ;  /* 0x0ffffffe02087836 */ /* 0x001fe40000000000 */
[----:B------:R-:W-:Y:S02]  /*16dc0*/  IMAD.MOV.U32 R2, RZ, RZ, RZ ;  /* 0x000000ffff027224 */ /* 0x000fe400078e00ff */
[----:B------:R-:W0:Y:S08]  /*16dd0*/  F2I.FTZ.U32.TRUNC.NTZ R3, R8 ;  /* 0x0000000800037305 */ /* 0x000e30000021f000 */
[----:B------:R-:W-:-:S02]  /*16de0*/  @!P1 IMAD.IADD R9, R9, 0x1, -R4 ;  /* 0x0000000109099824 */ /* 0x000fc400078e0a04 */
[----:B------:R-:W-:Y:S01]  /*16df0*/  @!P1 VIADD R7, R7, 0x1 ;  /* 0x0000000107079836 */ /* 0x000fe20000000000 */
[----:B------:R-:W-:Y:S02]  /*16e00*/  ISETP.NE.AND P1, PT, R25, RZ, PT ;  /* 0x000000ff1900720c */ /* 0x000fe40003f25270 */
[----:B------:R-:W-:Y:S02]  /*16e10*/  ISETP.GE.U32.AND P0, PT, R9, R4, PT ;  /* 0x000000040900720c */ /* 0x000fe40003f06070 */
[----:B------:R-:W-:Y:S01]  /*16e20*/  IABS R4, R5 ;  /* 0x0000000500047213 */ /* 0x000fe20000000000 */
[----:B0-----:R-:W-:-:S04]  /*16e30*/  IMAD.MOV R9, RZ, RZ, -R3 ;  /* 0x000000ffff097224 */ /* 0x001fc800078e0a03 */
[----:B------:R-:W-:Y:S02]  /*16e40*/  IMAD.MOV R4, RZ, RZ, -R4 ;  /* 0x000000ffff047224 */ /* 0x000fe400078e0a04 */
[----:B------:R-:W-:-:S04]  /*16e50*/  IMAD R9, R9, R6, RZ ;  /* 0x0000000609097224 */ /* 0x000fc800078e02ff */
[----:B------:R-:W-:Y:S01]  /*16e60*/  IMAD.HI.U32 R2, R3, R9, R2 ;  /* 0x0000000903027227 */ /* 0x000fe200078e0002 */
[----:B------:R-:W-:-:S03]  /*16e70*/  LOP3.LUT R3, R0, R25, RZ, 0x3c, !PT ;  /* 0x0000001900037212 */ /* 0x000fc600078e3cff */
[----:B------:R-:W-:Y:S01]  /*16e80*/  @P0 VIADD R7, R7, 0x1 ;  /* 0x0000000107070836 */ /* 0x000fe20000000000 */
[----:B------:R-:W-:-:S13]  /*16e90*/  ISETP.GE.AND P2, PT, R3, RZ, PT ;  /* 0x000000ff0300720c */ /* 0x000fda0003f46270 */
        /* <DEDUP_REMOVED lines=22> */
.L_x_11253:
[----:B----4-:R-:W0:Y:S02]  /*17000*/  LDC.64 R2, c[0x0][0xc90] ;  /* 0x00032400ff027b82 */ /* 0x010e240000000a00 */
[----:B0-----:R-:W-:-:S05]  /*17010*/  IMAD.WIDE R2, R27, 0x4, R2 ;  /* 0x000000041b027825 */ /* 0x001fca00078e0202 */
[----:B-1----:R0:W2:Y:S02]  /*17020*/  LDG.E R7, desc[UR56][R2.64] ;  /* 0x0000003802077981 */ /* 0x0020a4000c1e1900 */
[----:B0-----:R-:W-:Y:S02]  /*17030*/  IMAD.MOV.U32 R2, RZ, RZ, RZ ;  /* 0x000000ffff027224 */ /* 0x001fe400078e00ff */
[----:B--2---:R-:W-:-:S05]  /*17040*/  IMAD R5, R25, R7, RZ ;  /* 0x0000000719057224 */ /* 0x004fca00078e02ff */
[-C--:B------:R-:W-:Y:S02]  /*17050*/  IABS R6, R5.reuse ;  /* 0x0000000500067213 */ /* 0x080fe40000000000 */
[----:B------:R-:W-:Y:S02]  /*17060*/  IABS R10, R5 ;  /* 0x00000005000a7213 */ /* 0x000fe40000000000 */
[----:B------:R-:W0:Y:S08]  /*17070*/  I2F.RP R8, R6 ;  /* 0x0000000600087306 */ /* 0x000e300000209400 */
[----:B0-----:R-:W0:Y:S02]  /*17080*/  MUFU.RCP R8, R8 ;  /* 0x0000000800087308 */ /* 0x001e240000001000 */
[----:B0-----:R-:W-:-:S02]  /*17090*/  VIADD R9, R8, 0xffffffe ;  /* 0x0ffffffe08097836 */ /* 0x001fc40000000000 */
[----:B------:R-:W-:-:S04]  /*170a0*/  IMAD.MOV R8, RZ, RZ, -R10 ;  /* 0x000000ffff087224 */ /* 0x000fc800078e0a0a */
[----:B------:R-:W0:Y:S02]  /*170b0*/  F2I.FTZ.U32.TRUNC.NTZ R3, R9 ;  /* 0x0000000900037305 */ /* 0x000e24000021f000 */
[----:B0-----:R-:W-:-:S04]  /*170c0*/  IMAD.MOV R11, RZ, RZ, -R3 ;  /* 0x000000ffff0b7224 */ /* 0x001fc800078e0a03 */
[----:B------:R-:W-:-:S04]  /*170d0*/  IMAD R11, R11, R6, RZ ;  /* 0x000000060b0b7224 */ /* 0x000fc800078e02ff */
[----:B------:R-:W-:Y:S01]  /*170e0*/  IMAD.HI.U32 R3, R3, R11, R2 ;  /* 0x0000000b03037227 */ /* 0x000fe200078e0002 */
        /* <DEDUP_REMOVED lines=11> */
[----:B------:R-:W-:-:S04]  /*171a0*/  IMAD.MOV.U32 R2, RZ, RZ, R3 ;  /* 0x000000ffff027224 */ /* 0x000fc800078e0003 */
        /* <DEDUP_REMOVED lines=34> */
.L_x_11254:
[----:B------:R-:W-:-:S05]  /*173d0*/  LOP3.LUT R2, RZ, R2, RZ, 0x33, !PT ;  /* 0x00000002ff027212 */ /* 0x000fca00078e33ff */
[----:B------:R-:W-:Y:S01]  /*173e0*/  IMAD.IADD R25, R25, 0x1, R2 ;  /* 0x0000000119197824 */ /* 0x000fe200078e0202 */
[----:B------:R-:W-:Y:S06]  /*173f0*/  BRA `(.L_x_11255) ;  /* 0x00000000001c7947 */ /* 0x000fec0003800000 */
.L_x_11247:
[----:B------:R-:W-:Y:S01]  /*17400*/  UMOV UR4, URZ ;  /* 0x0000003f00047c82 */ /* 0x000fe20008000000 */
[----:B------:R-:W-:Y:S01]  /*17410*/  UMOV UR5, URZ ;  /* 0x0000003f00057c82 */ /* 0x000fe20008000000 */
[----:B------:R-:W-:Y:S01]  /*17420*/  ULDC UR6, c[0x0][0xc3c] ;  /* 0x00030f0000067ab9 */ /* 0x000fe20000000800 */
[----:B------:R-:W-:Y:S02]  /*17430*/  IMAD.MOV.U32 R24, RZ, RZ, R0 ;  /* 0x000000ffff187224 */ /* 0x000fe400078e0000 */
[----:B------:R-:W-:Y:S02]  /*17440*/  IMAD.U32 R25, RZ, RZ, UR4 ;  /* 0x00000004ff197e24 */ /* 0x000fe4000f8e00ff */
[----:B------:R-:W-:Y:S02]  /*17450*/  IMAD.U32 R26, RZ, RZ, UR5 ;  /* 0x00000005ff1a7e24 */ /* 0x000fe4000f8e00ff */
[----:B------:R-:W-:-:S07]  /*17460*/  IMAD.U32 R27, RZ, RZ, UR6 ;  /* 0x00000006ff1b7e24 */ /* 0x000fce000f8e00ff */
.L_x_11255:
        /* <DEDUP_REMOVED lines=10> */
.L_x_11244:
[----:B------:R-:W-:Y:S02]  /*17510*/  ULDC UR4, c[0x0][0xc3c] ;  /* 0x00030f0000047ab9 */ /* 0x000fe40000000800 */
[----:B-1----:R-:W-:-:S13]  /*17520*/  ISETP.GE.AND P0, PT, R27, UR4, PT ;  /* 0x000000041b007c0c */ /* 0x002fda000bf06270 */
[----:B------:R-:W-:Y:S05]  /*17530*/  @!P0 BRA `(.L_x_11256) ;  /* 0xffffffb000088947 */ /* 0x000fea000383ffff */
[----:B------:R-:W-:Y:S05]  /*17540*/  BSYNC B8 ;  /* 0x0000000000087941 */ /* 0x000fea0003800000 */
.L_x_11185:
[----:B-1----:R-:W3:Y:S01]  /*17550*/  LDL.LU R0, [R1+0x28] ;  /* 0x0000280001007983 */ /* 0x002ee20000300800 */
[----:B------:R-:W-:Y:S01]  /*17560*/  BSSY B0, `(.L_x_11257) ;  /* 0x000000b000007945 */ /* 0x000fe20003800000 */
[----:B------:R-:W1:Y:S01]  /*17570*/  S2R R5, SR_CgaCtaId ;  /* 0x0000000000057919 */ /* 0x000e620000008800 */
[----:B---3--:R-:W-:-:S05]  /*17580*/  VIADD R0, R0, 0x1 ;  /* 0x0000000100007836 */ /* 0x008fca0000000000 */
[----:B------:R-:W-:-:S04]  /*17590*/  LEA.HI R2, R0, R0, RZ, 0x1 ;  /* 0x0000000000027211 */ /* 0x000fc800078f08ff */
[----:B------:R-:W-:Y:S02]  /*175a0*/  LOP3.LUT R3, R2, 0xfffffffe, RZ, 0xc0, !PT ;  /* 0xfffffffe02037812 */ /* 0x000fe400078ec0ff */
[----:B------:R-:W-:-:S03]  /*175b0*/  MOV R2, 0x400 ;  /* 0x0000040000027802 */ /* 0x000fc60000000f00 */
[----:B------:R-:W-:Y:S01]  /*175c0*/  IMAD.IADD R0, R0, 0x1, -R3 ;  /* 0x0000000100007824 */ /* 0x000fe200078e0a03 */
[----:B-1----:R-:W-:-:S04]  /*175d0*/  LEA R5, R5, R2, 0x18 ;  /* 0x0000000205057211 */ /* 0x002fc800078ec0ff */
[----:B------:R-:W-:-:S04]  /*175e0*/  SHF.L.U32 R0, R0, 0x1f, RZ ;  /* 0x0000001f00007819 */ /* 0x000fc800000006ff */
[----:B------:R-:W1:Y:S02]  /*175f0*/  SYNCS.PHASECHK.TRANS64.TRYWAIT P0, [R5+URZ+0x2d820], R0 ;  /* 0x02d82000050075a7 */ /* 0x000e64000800017f */
[----:B-1----:R-:W-:Y:S05]  /*17600*/  @!P0 BRA `(.L_x_11258) ;  /* 0x00000030002c8947 */ /* 0x002fea0003800000 */
.L_x_11357:
[----:B------:R-:W-:Y:S05]  /*17610*/  BSYNC B0 ;  /* 0x0000000000007941 */ /* 0x000fea0003800000 */
.L_x_11257:
[----:B------:R-:W-:-:S03]  /*17620*/  UMOV UR4, 0xffffffff ;  /* 0xffffffff00047882 */ /* 0x000fc60000000000 */
[----:B------:R-:W-:Y:S05]  /*17630*/  BRA.DIV UR4, `(.L_x_11259) ;  /* 0x0000003204347947 */ /* 0x000fea000b800000 */
[----:B-1----:R-:W1:Y:S02]  /*17640*/  S2R R0, SR_TID.X ;  /* 0x0000000000007919 */ /* 0x002e640000002100 */
[----:B-1----:R-:W-:-:S04]  /*17650*/  SHF.R.U32.HI R0, RZ, 0x5, R0 ;  /* 0x00000005ff007819 */ /* 0x002fc80000011600 */
[----:B------:R-:W-:-:S05]  /*17660*/  LOP3.LUT R0, R0, 0x3, RZ, 0xc0, !PT ;  /* 0x0000000300007812 */ /* 0x000fca00078ec0ff */
[----:B------:R1:W3:Y:S02]  /*17670*/  SHFL.IDX PT, R14, R0, RZ, 0x1f ;  /* 0x00001fff000e7589 */ /* 0x0002e400000e0000 */
.L_x_11360:
[----:B---3--:R-:W-:Y:S01]  /*17680*/  ISETP.NE.AND P0, PT, R14, RZ, PT ;  /* 0x000000ff0e00720c */ /* 0x008fe20003f05270 */
[----:B------:R-:W-:-:S12]  /*17690*/  BSSY B0, `(.L_x_11260) ;  /* 0x0000024000007945 */ /* 0x000fd80003800000 */
[----:B------:R-:W-:Y:S05]  /*176a0*/  @P0 BRA `(.L_x_11261) ;  /* 0x0000000000880947 */ /* 0x000fea0003800000 */
[----:B------:R-:W-:-:S03]  /*176b0*/  UMOV UR4, 0xffffffff ;  /* 0xffffffff00047882 */ /* 0x000fc60000000000 */
[----:B------:R-:W-:Y:S05]  /*176c0*/  BRA.DIV UR4, `(.L_x_11262) ;  /* 0x0000003204447947 */ /* 0x000fea000b800000 */
[----:B------:R-:W-:-:S13]  /*176d0*/  ELECT P6, URZ, PT ;  /* 0x00000000003f782f */ /* 0x000fda00038c0000 */
.L_x_11363:
[----:B------:R-:W-:Y:S05]  /*176e0*/  @!P6 BRA `(.L_x_11261) ;  /* 0x000000000078e947 */ /* 0x000fea0003800000 */
[----:B------:R-:W-:-:S06]  /*176f0*/  ULOP3.LUT UR4, UR44, 0x2, URZ, 0xfc, !UPT ;  /* 0x000000022c047892 */ /* 0x000fcc000f8efc3f */
[----:B-1----:R-:W-:-:S05]  /*17700*/  IMAD.U32 R0, RZ, RZ, UR4 ;  /* 0x00000004ff007e24 */ /* 0x002fca000f8e00ff */
[----:B------:R-:W-:-:S13]  /*17710*/  ISETP.NE.AND P0, PT, R0, 0x3, PT ;  /* 0x000000030000780c */ /* 0x000fda0003f05270 */
[----:B------:R-:W-:Y:S05]  /*17720*/  @!P0 BRA `(.L_x_11263) ;  /* 0x0000000000048947 */ /* 0x000fea0003800000 */
[----:B------:R-:W-:Y:S01]  /*17730*/  BPT.TRAP 0x1 ;  /* 0x000000040000795c */ /* 0x000fe20000300000 */
.L_x_11263:
[----:B------:R-:W-:Y:S01]  /*17740*/  IMAD R3, R23, 0x8, R5 ;  /* 0x0000000817037824 */ /* 0x000fe200078e0205 */
[----:B------:R-:W-:Y:S01]  /*17750*/  SHF.L.U32 R2, R29, 0x1f, RZ ;  /* 0x0000001f1d027819 */ /* 0x000fe200000006ff */
[----:B------:R-:W-:-:S03]  /*17760*/  VIADD R23, R23, 0x1 ;  /* 0x0000000117177836 */ /* 0x000fc60000000000 */
[----:B------:R-:W1:Y:S02]  /*17770*/  SYNCS.PHASECHK.TRANS64.TRYWAIT P1, [R3+URZ+0x2d840], R2 ;  /* 0x02d84002030075a7 */ /* 0x000e64000802017f */
[----:B------:R-:W-:-:S04]  /*17780*/  ISETP.NE.AND P2, PT, R23, 0x2, PT ;  /* 0x000000021700780c */ /* 0x000fc80003f45270 */
[----:B------:R-:W-:Y:S01]  /*17790*/  SEL R0, RZ, 0x1, P2 ;  /* 0x00000001ff007807 */ /* 0x000fe20001000000 */
[----:B-1----:R-:W-:Y:S08]  /*177a0*/  @!P1 BRA `(.L_x_11264) ;  /* 0x00000030002c9947 */ /* 0x002ff00003800000 */
.L_x_11364:
[----:B------:R-:W-:Y:S02]  /*177b0*/  SEL R23, R23, RZ, P2 ;  /* 0x000000ff17177207 */ /* 0x000fe40001000000 */
[----:B------:R-:W-:Y:S01]  /*177c0*/  LOP3.LUT R0, R29, R0, RZ, 0x3c, !PT ;  /* 0x000000001d007212 */ /* 0x000fe200078e3cff */
[----:B------:R-:W-:Y:S06]  /*177d0*/  @!P0 BRA `(.L_x_11265) ;  /* 0x0000000000048947 */ /* 0x000fec0003800000 */
[----:B------:R-:W-:Y:S01]  /*177e0*/  BPT.TRAP 0x1 ;  /* 0x000000040000795c */ /* 0x000fe20000300000 */
.L_x_11265:
[----:B------:R-:W-:Y:S01]  /*177f0*/  IMAD R23, R23, 0x8, R5 ;  /* 0x0000000817177824 */ /* 0x000fe200078e0205 */
[----:B------:R-:W-:-:S04]  /*17800*/  SHF.L.U32 R0, R0, 0x1f, RZ ;  /* 0x0000001f00007819 */ /* 0x000fc800000006ff */
[----:B------:R-:W3:Y:S02]  /*17810*/  SYNCS.PHASECHK.TRANS64.TRYWAIT P1, [R23+URZ+0x2d840], R0 ;  /* 0x02d84000170075a7 */ /* 0x000ee4000802017f */
[----:B---3--:R-:W-:Y:S05]  /*17820*/  @!P1 BRA `(.L_x_11266) ;  /* 0x0000003000209947 */ /* 0x008fea0003800000 */
.L_x_11365:
[----:B------:R-:W-:Y:S05]  /*17830*/  @!P0 BRA `(.L_x_11267) ;  /* 0x0000000000048947 */ /* 0x000fea0003800000 */
[----:B------:R-:W-:Y:S01]  /*17840*/  BPT.TRAP 0x1 ;  /* 0x000000040000795c */ /* 0x000fe20000300000 */
.L_x_11267:
[----:B------:R-:W4:Y:S02]  /*17850*/  SYNCS.PHASECHK.TRANS64.TRYWAIT P1, [R3+URZ+0x2d860], R2 ;  /* 0x02d86002030075a7 */ /* 0x000f24000802017f */
[----:B----4-:R-:W-:Y:S05]  /*17860*/  @!P1 BRA `(.L_x_11268) ;  /* 0x0000003000249947 */ /* 0x010fea0003800000 */
.L_x_11366:
[----:B------:R-:W-:Y:S05]  /*17870*/  @!P0 BRA `(.L_x_11269) ;  /* 0x0000000000048947 */ /* 0x000fea0003800000 */
[----:B------:R-:W-:Y:S01]  /*17880*/  BPT.TRAP 0x1 ;  /* 0x000000040000795c */ /* 0x000fe20000300000 */
.L_x_11269:
[----:B------:R0:W0:Y:S02]  /*17890*/  SYNCS.PHASECHK.TRANS64.TRYWAIT P0, [R23+URZ+0x2d860], R0 ;  /* 0x02d86000170075a7 */ /* 0x000024000800017f */
[----:B0-----:R-:W-:Y:S05]  /*178a0*/  @!P0 NANOSLEEP.SYNCS 0x989680 ;  /* 0x009896800000895d */ /* 0x001fea0003900000 */
[----:B------:R-:W0:Y:S02]  /*178b0*/  @!P0 SYNCS.PHASECHK.TRANS64 P0, [R23+URZ+0x2d860], R0 ;  /* 0x02d86000170085a7 */ /* 0x000e24000800007f */
[----:B0-----:R-:W-:Y:S05]  /*178c0*/  @!P0 BRA `(.L_x_11269) ;  /* 0xfffffffc00f08947 */ /* 0x001fea000383ffff */
.L_x_11261:
[----:B------:R-:W-:Y:S05]  /*178d0*/  BSYNC B0 ;  /* 0x0000000000007941 */ /* 0x000fea0003800000 */
.L_x_11260:
[----:B------:R-:W-:Y:S05]  /*178e0*/  EXIT ;  /* 0x000000000000794d */ /* 0x000fea0003800000 */
.L_x_11084:
[----:B0-----:R-:W-:-:S04]  /*178f0*/  IMAD.U32 R3, RZ, RZ, UR41 ;  /* 0x00000029ff037e24 */ /* 0x001fc8000f8e00ff */
[----:B------:R0:W1:Y:S03]  /*17900*/  SYNCS.PHASECHK.TRANS64.TRYWAIT P1, [R3+URZ+0x2d800], R0 ;  /* 0x02d80000030075a7 */ /* 0x000066000802017f */
[----:B-1----:R-:W-:Y:S05]  /*17910*/  @!P1 NANOSLEEP.SYNCS 0x989680 ;  /* 0x009896800000995d */ /* 0x002fea0003900000 */
[----:B------:R-:W1:Y:S02]  /*17920*/  @!P1 SYNCS.PHASECHK.TRANS64 P1, [R3+URZ+0x2d800], R0 ;  /* 0x02d80000030095a7 */ /* 0x000e64000802007f */
[----:B-1----:R-:W-:Y:S05]  /*17930*/  @!P1 BRA `(.L_x_11084) ;  /* 0xfffffffc00ec9947 */ /* 0x002fea000383ffff */
[----:B------:R-:W-:Y:S05]  /*17940*/  BRA `(.L_x_11270) ;  /* 0xfffffea400f47947 */ /* 0x000fea000383ffff */
.L_x_11088:
[----:B-1----:R1:W2:Y:S02]  /*17950*/  SYNCS.PHASECHK.TRANS64.TRYWAIT P1, [R3+URZ+0x2d830], R0 ;  /* 0x02d83000030075a7 */ /* 0x0022a4000802017f */
[----:B--2---:R-:W-:Y:S05]  /*17960*/  @!P1 NANOSLEEP.SYNCS 0x989680 ;  /* 0x009896800000995d */ /* 0x004fea0003900000 */
[----:B------:R-:W2:Y:S02]  /*17970*/  @!P1 SYNCS.PHASECHK.TRANS64 P1, [R3+URZ+0x2d830], R0 ;  /* 0x02d83000030095a7 */ /* 0x000ea4000802007f */
[----:B--2---:R-:W-:Y:S05]  /*17980*/  @!P1 BRA `(.L_x_11088) ;  /* 0xfffffffc00f09947 */ /* 0x004fea000383ffff */
[----:B------:R-:W-:Y:S05]  /*17990*/  BRA `(.L_x_11087) ;  /* 0xfffffea800107947 */ /* 0x000fea000383ffff */
.L_x_11105:
[----:B-1-3--:R-:W-:-:S04]  /*179a0*/  IMAD.U32 R8, RZ, RZ, UR6 ;  /* 0x00000006ff087e24 */ /* 0x00afc8000f8e00ff */
[----:B------:R1:W2:Y:S03]  /*179b0*/  SYNCS.PHASECHK.TRANS64.TRYWAIT P1, [R8+URZ+0x2d830], R3 ;  /* 0x02d83003080075a7 */ /* 0x0002a6000802017f */
[----:B--2---:R-:W-:Y:S05]  /*179c0*/  @!P1 NANOSLEEP.SYNCS 0x989680 ;  /* 0x009896800000995d */ /* 0x004fea0003900000 */
[----:B------:R-:W2:Y:S02]  /*179d0*/  @!P1 SYNCS.PHASECHK.TRANS64 P1, [R8+URZ+0x2d830], R3 ;  /* 0x02d83003080095a7 */ /* 0x000ea4000802007f */
[----:B--2---:R-:W-:Y:S05]  /*179e0*/  @!P1 BRA `(.L_x_11105) ;  /* 0xfffffffc00ec9947 */ /* 0x004fea000383ffff */
[----:B------:R-:W-:Y:S05]  /*179f0*/  BRA `(.L_x_11102) ;  /* 0xfffffedc00187947 */ /* 0x000fea000383ffff */
.L_x_11109:
[----:B-1----:R-:W-:-:S04]  /*17a00*/  IMAD.U32 R7, RZ, RZ, UR6 ;  /* 0x00000006ff077e24 */ /* 0x002fc8000f8e00ff */
[----:B------:R1:W2:Y:S03]  /*17a10*/  SYNCS.PHASECHK.TRANS64.TRYWAIT P1, [R7+URZ+0x2d850], R3 ;  /* 0x02d85003070075a7 */ /* 0x0002a6000802017f */
[----:B--2---:R-:W-:Y:S05]  /*17a20*/  @!P1 NANOSLEEP.SYNCS 0x989680 ;  /* 0x009896800000995d */ /* 0x004fea0003900000 */
[----:B------:R-:W2:Y:S02]  /*17a30*/  @!P1 SYNCS.PHASECHK.TRANS64 P1, [R7+URZ+0x2d850], R3 ;  /* 0x02d85003070095a7 */ /* 0x000ea4000802007f */
[----:B--2---:R-:W-:Y:S05]  /*17a40*/  @!P1 BRA `(.L_x_11109) ;  /* 0xfffffffc00ec9947 */ /* 0x004fea000383ffff */
[----:B------:R-:W-:Y:S05]  /*17a50*/  BRA `(.L_x_11106) ;  /* 0xfffffedc00c47947 */ /* 0x000fea000383ffff */
.L_x_11128:
[----:B-1----:R-:W-:-:S04]  /*17a60*/  IMAD.U32 R6, RZ, RZ, UR6 ;  /* 0x00000006ff067e24 */ /* 0x002fc8000f8e00ff */
[----:B------:R1:W2:Y:S03]  /*17a70*/  SYNCS.PHASECHK.TRANS64.TRYWAIT P1, [R6+URZ+0x2d830], R3 ;  /* 0x02d83003060075a7 */ /* 0x0002a6000802017f */
[----:B--2---:R-:W-:Y:S05]  /*17a80*/  @!P1 NANOSLEEP.SYNCS 0x989680 ;  /* 0x009896800000995d */ /* 0x004fea0003900000 */
[----:B------:R-:W2:Y:S02]  /*17a90*/  @!P1 SYNCS.PHASECHK.TRANS64 P1, [R6+URZ+0x2d830], R3 ;  /* 0x02d83003060095a7 */ /* 0x000ea4000802007f */
[----:B--2---:R-:W-:Y:S05]  /*17aa0*/  @!P1 BRA `(.L_x_11128) ;  /* 0xfffffffc00ec9947 */ /* 0x004fea000383ffff */
[----:B------:R-:W-:Y:S05]  /*17ab0*/  BRA `(.L_x_11125) ;  /* 0xffffff1000a87947 */ /* 0x000fea000383ffff */
.L_x_11132:
[----:B-1----:R-:W-:-:S04]  /*17ac0*/  IMAD.U32 R5, RZ, RZ, UR6 ;  /* 0x00000006ff057e24 */ /* 0x002fc8000f8e00ff */
[----:B------:R1:W2:Y:S03]  /*17ad0*/  SYNCS.PHASECHK.TRANS64.TRYWAIT P1, [R5+URZ+0x2d850], R3 ;  /* 0x02d85003050075a7 */ /* 0x0002a6000802017f */
[----:B--2---:R-:W-:Y:S05]  /*17ae0*/  @!P1 NANOSLEEP.SYNCS 0x989680 ;  /* 0x009896800000995d */ /* 0x004fea0003900000 */
[----:B------:R-:W2:Y:S02]  /*17af0*/  @!P1 SYNCS.PHASECHK.TRANS64 P1, [R5+URZ+0x2d850], R3 ;  /* 0x02d85003050095a7 */ /* 0x000ea4000802007f */
[----:B--2---:R-:W-:Y:S05]  /*17b00*/  @!P1 BRA `(.L_x_11132) ;  /* 0xfffffffc00ec9947 */ /* 0x004fea000383ffff */
[----:B------:R-:W-:Y:S05]  /*17b10*/  BRA `(.L_x_11129) ;  /* 0xffffff1400547947 */ /* 0x000fea000383ffff */
.L_x_11140:
[----:B-1-3--:R-:W-:-:S04]  /*17b20*/  IMAD.U32 R8, RZ, RZ, UR6 ;  /* 0x00000006ff087e24 */ /* 0x00afc8000f8e00ff */
[----:B------:R1:W2:Y:S03]  /*17b30*/  SYNCS.PHASECHK.TRANS64.TRYWAIT P1, [R8+URZ+0x2d830], R3 ;  /* 0x02d83003080075a7 */ /* 0x0002a6000802017f */
[----:B--2---:R-:W-:Y:S05]  /*17b40*/  @!P1 NANOSLEEP.SYNCS 0x989680 ;  /* 0x009896800000995d */ /* 0x004fea0003900000 */
[----:B------:R-:W2:Y:S02]  /*17b50*/  @!P1 SYNCS.PHASECHK.TRANS64 P1, [R8+URZ+0x2d830], R3 ;  /* 0x02d83003080095a7 */ /* 0x000ea4000802007f */
[----:B--2---:R-:W-:Y:S05]  /*17b60*/  @!P1 BRA `(.L_x_11140) ;  /* 0xfffffffc00ec9947 */ /* 0x004fea000383ffff */
[----:B------:R-:W-:Y:S05]  /*17b70*/  BRA `(.L_x_11137) ;  /* 0xffffff3000cc7947 */ /* 0x000fea000383ffff */
.L_x_11144:
[----:B-1----:R-:W-:-:S04]  /*17b80*/  IMAD.U32 R7, RZ, RZ, UR6 ;  /* 0x00000006ff077e24 */ /* 0x002fc8000f8e00ff */
[----:B------:R1:W2:Y:S03]  /*17b90*/  SYNCS.PHASECHK.TRANS64.TRYWAIT P1, [R7+URZ+0x2d850], R3 ;  /* 0x02d85003070075a7 */ /* 0x0002a6000802017f */
[----:B--2---:R-:W-:Y:S05]  /*17ba0*/  @!P1 NANOSLEEP.SYNCS 0x989680 ;  /* 0x009896800000995d */ /* 0x004fea0003900000 */
[----:B------:R-:W2:Y:S02]  /*17bb0*/  @!P1 SYNCS.PHASECHK.TRANS64 P1, [R7+URZ+0x2d850], R3 ;  /* 0x02d85003070095a7 */ /* 0x000ea4000802007f */
[----:B--2---:R-:W-:Y:S05]  /*17bc0*/  @!P1 BRA `(.L_x_11144) ;  /* 0xfffffffc00ec9947 */ /* 0x004fea000383ffff */
[----:B------:R-:W-:Y:S05]  /*17bd0*/  BRA `(.L_x_11141) ;  /* 0xffffff3400787947 */ /* 0x000fea000383ffff */
.L_x_11159:
[----:B-1----:R-:W-:-:S04]  /*17be0*/  IMAD.U32 R5, RZ, RZ, UR8 ;  /* 0x00000008ff057e24 */ /* 0x002fc8000f8e00ff */
[----:B------:R1:W2:Y:S03]  /*17bf0*/  SYNCS.PHASECHK.TRANS64.TRYWAIT P1, [R5+URZ+0x2d850], R4 ;  /* 0x02d85004050075a7 */ /* 0x0002a6000802017f */
[----:B--2---:R-:W-:Y:S05]  /*17c00*/  @!P1 NANOSLEEP.SYNCS 0x989680 ;  /* 0x009896800000995d */ /* 0x004fea0003900000 */
[----:B------:R-:W2:Y:S02]  /*17c10*/  @!P1 SYNCS.PHASECHK.TRANS64 P1, [R5+URZ+0x2d850], R4 ;  /* 0x02d85004050095a7 */ /* 0x000ea4000802007f */
[----:B--2---:R-:W-:Y:S05]  /*17c20*/  @!P1 BRA `(.L_x_11159) ;  /* 0xfffffffc00ec9947 */ /* 0x004fea000383ffff */
[----:B------:R-:W-:Y:S05]  /*17c30*/  BRA `(.L_x_11158) ;  /* 0xffffff6400787947 */ /* 0x000fea000383ffff */
.L_x_11207:
        /* <DEDUP_REMOVED lines=11> */
.L_x_11272:
[----:B------:R-:W-:Y:S05]  /*17cf0*/  BSYNC B0 ;  /* 0x0000000000007941 */ /* 0x000fea0003800000 */
.L_x_11271:
[----:B------:R-:W-:Y:S05]  /*17d00*/  BRA `(.L_x_11273) ;  /* 0xffffffbc00047947 */ /* 0x000fea000383ffff */
.L_x_11210:
[----:B0-----:R0:W1:Y:S02]  /*17d10*/  SYNCS.PHASECHK.TRANS64.TRYWAIT P0, [R4+URZ+0x2d840], R5 ;  /* 0x02d84005040075a7 */ /* 0x001064000800017f */
[----:B-1----:R-:W-:Y:S05]  /*17d20*/  @!P0 NANOSLEEP.SYNCS 0x989680 ;  /* 0x009896800000895d */ /* 0x002fea0003900000 */
[----:B------:R-:W1:Y:S02]  /*17d30*/  @!P0 SYNCS.PHASECHK.TRANS64 P0, [R4+URZ+0x2d840], R5 ;  /* 0x02d84005040085a7 */ /* 0x000e64000800007f */
[----:B-1----:R-:W-:Y:S05]  /*17d40*/  @!P0 BRA `(.L_x_11210) ;  /* 0xfffffffc00f08947 */ /* 0x002fea000383ffff */
[----:B------:R-:W-:Y:S05]  /*17d50*/  BRA `(.L_x_11274) ;  /* 0xffffffbc00607947 */ /* 0x000fea000383ffff */
.L_x_11211:
        /* <DEDUP_REMOVED lines=8> */
.L_x_11276:
[----:B------:R-:W-:Y:S05]  /*17de0*/  BSYNC B0 ;  /* 0x0000000000007941 */ /* 0x000fea0003800000 */
.L_x_11275:
        /* <DEDUP_REMOVED lines=9> */
.L_x_11277:
[----:B------:R-:W-:Y:S02]  /*17e80*/  IMAD.MOV.U32 R13, RZ, RZ, R6 ;  /* 0x000000ffff0d7224 */ /* 0x000fe400078e0006 */
[----:B------:R-:W-:Y:S02]  /*17e90*/  IMAD.MOV.U32 R12, RZ, RZ, 0x1 ;  /* 0x00000001ff0c7424 */ /* 0x000fe400078e00ff */
[----:B------:R-:W-:-:S07]  /*17ea0*/  IMAD.MOV.U32 R3, RZ, RZ, R14 ;  /* 0x000000ffff037224 */ /* 0x000fce00078e000e */
[----:B------:R-:W-:Y:S05]  /*17eb0*/  WARPSYNC.COLLECTIVE R15, `(.L_x_11278) ;  /* 0x000000000f087348 */ /* 0x000fea0003c00000 */
[----:B------:R0:W1:Y:S02]  /*17ec0*/  SHFL.IDX P6, R14, R13, R12, R11 ;  /* 0x0000000c0d0e7389 */ /* 0x00006400000c000b */
[----:B01----:R-:W-:Y:S01]  /*17ed0*/  ENDCOLLECTIVE ;  /* 0x000000000000791b */ /* 0x003fe20003800000 */
.L_x_11278:
        /* <DEDUP_REMOVED lines=17> */
.L_x_11279:
[----:B------:R-:W-:Y:S02]  /*17ff0*/  @P1 IMAD R8, R7, 0x2, R17 ;  /* 0x0000000207081824 */ /* 0x000fe400078e0211 */
[----:B------:R-:W-:Y:S02]  /*18000*/  IMAD.MOV.U32 R13, RZ, RZ, R6 ;  /* 0x000000ffff0d7224 */ /* 0x000fe400078e0006 */
[----:B------:R-:W-:Y:S02]  /*18010*/  IMAD.MOV.U32 R12, RZ, RZ, 0x2 ;  /* 0x00000002ff0c7424 */ /* 0x000fe400078e00ff */
[----:B------:R-:W-:-:S07]  /*18020*/  IMAD.MOV.U32 R3, RZ, RZ, R14 ;  /* 0x000000ffff037224 */ /* 0x000fce00078e000e */
[----:B------:R-:W-:Y:S05]  /*18030*/  WARPSYNC.COLLECTIVE R15, `(.L_x_11280) ;  /* 0x000000000f087348 */ /* 0x000fea0003c00000 */
[----:B------:R0:W1:Y:S02]  /*18040*/  SHFL.IDX P6, R14, R13, R12, R11 ;  /* 0x0000000c0d0e7389 */ /* 0x00006400000c000b */
[----:B01----:R-:W-:Y:S01]  /*18050*/  ENDCOLLECTIVE ;  /* 0x000000000000791b */ /* 0x003fe20003800000 */
.L_x_11280:
        /* <DEDUP_REMOVED lines=17> */
.L_x_11281:
[----:B------:R-:W-:Y:S02]  /*18170*/  @P1 IMAD R8, R7, 0x2, R17 ;  /* 0x0000000207081824 */ /* 0x000fe400078e0211 */
[----:B------:R-:W-:Y:S02]  /*18180*/  IMAD.MOV.U32 R13, RZ, RZ, R6 ;  /* 0x000000ffff0d7224 */ /* 0x000fe400078e0006 */
[----:B------:R-:W-:Y:S02]  /*18190*/  IMAD.MOV.U32 R12, RZ, RZ, 0x3 ;  /* 0x00000003ff0c7424 */ /* 0x000fe400078e00ff */
[----:B------:R-:W-:-:S07]  /*181a0*/  IMAD.MOV.U32 R3, RZ, RZ, R14 ;  /* 0x000000ffff037224 */ /* 0x000fce00078e000e */
[----:B------:R-:W-:Y:S05]  /*181b0*/  WARPSYNC.COLLECTIVE R15, `(.L_x_11282) ;  /* 0x000000000f087348 */ /* 0x000fea0003c00000 */
[----:B------:R0:W1:Y:S02]  /*181c0*/  SHFL.IDX P6, R14, R13, R12, R11 ;  /* 0x0000000c0d0e7389 */ /* 0x00006400000c000b */
[----:B01----:R-:W-:Y:S01]  /*181d0*/  ENDCOLLECTIVE ;  /* 0x000000000000791b */ /* 0x003fe20003800000 */
.L_x_11282:
        /* <DEDUP_REMOVED lines=10> */
.L_x_11283:
        /* <DEDUP_REMOVED lines=8> */
.L_x_11216:
[----:B------:R0:W5:Y:S01]  /*18300*/  LDL R21, [R1+0x18] ;  /* 0x0000180001157983 */ /* 0x0001620000100800 */
[----:B------:R-:W-:Y:S02]  /*18310*/  IMAD.MOV.U32 R13, RZ, RZ, R4 ;  /* 0x000000ffff0d7224 */ /* 0x000fe400078e0004 */
[----:B------:R-:W-:Y:S02]  /*18320*/  IMAD.MOV.U32 R12, RZ, RZ, RZ ;  /* 0x000000ffff0c7224 */ /* 0x000fe400078e00ff */
[----:B------:R-:W-:Y:S02]  /*18330*/  IMAD.MOV.U32 R11, RZ, RZ, 0x1c1f ;  /* 0x00001c1fff0b7424 */ /* 0x000fe400078e00ff */
[----:B------:R-:W-:Y:S02]  /*18340*/  IMAD.MOV.U32 R15, RZ, RZ, -0x1 ;  /* 0xffffffffff0f7424 */ /* 0x000fe400078e00ff */
[----:B------:R-:W-:Y:S02]  /*18350*/  IMAD R2, R28, R9, RZ ;  /* 0x000000091c027224 */ /* 0x000fe400078e02ff */
[----:B0-----:R-:W-:-:S07]  /*18360*/  IMAD.IADD R25, R20, 0x1, R25 ;  /* 0x0000000114197824 */ /* 0x001fce00078e0219 */
[----:B-----5:R-:W-:Y:S05]  /*18370*/  WARPSYNC.COLLECTIVE R15, `(.L_x_11285) ;  /* 0x000000000f087348 */ /* 0x020fea0003c00000 */
[----:B------:R0:W1:Y:S02]  /*18380*/  SHFL.IDX P6, R14, R13, R12, R11 ;  /* 0x0000000c0d0e7389 */ /* 0x00006400000c000b */
[----:B01---5:R-:W-:Y:S01]  /*18390*/  ENDCOLLECTIVE ;  /* 0x000000000000791b */ /* 0x023fe20003800000 */
.L_x_11285:
[----:B------:R-:W-:Y:S01]  /*183a0*/  ISETP.GE.AND P3, PT, R25, R2, PT ;  /* 0x000000021900720c */ /* 0x000fe20003f66270 */
[----:B------:R-:W-:Y:S02]  /*183b0*/  IMAD.MOV.U32 R13, RZ, RZ, R0 ;  /* 0x000000ffff0d7224 */ /* 0x000fe400078e0000 */
[----:B------:R-:W-:-:S10]  /*183c0*/  IMAD.MOV.U32 R6, RZ, RZ, R14 ;  /* 0x000000ffff067224 */ /* 0x000fd400078e000e */
[----:B------:R-:W-:Y:S05]  /*183d0*/  WARPSYNC.COLLECTIVE R15, `(.L_x_11286) ;  /* 0x000000000f087348 */ /* 0x000fea0003c00000 */
[----:B------:R0:W1:Y:S02]  /*183e0*/  SHFL.IDX P6, R14, R13, R12, R11 ;  /* 0x0000000c0d0e7389 */ /* 0x00006400000c000b */
[----:B01----:R-:W-:Y:S01]  /*183f0*/  ENDCOLLECTIVE ;  /* 0x000000000000791b */ /* 0x003fe20003800000 */
.L_x_11286:
[----:B------:R-:W-:Y:S02]  /*18400*/  IMAD.MOV.U32 R13, RZ, RZ, R4 ;  /* 0x000000ffff0d7224 */ /* 0x000fe400078e0004 */
[----:B------:R-:W-:Y:S02]  /*18410*/  IMAD.MOV.U32 R12, RZ, RZ, 0x1 ;  /* 0x00000001ff0c7424 */ /* 0x000fe400078e00ff */
[----:B------:R-:W-:-:S07]  /*18420*/  IMAD.MOV.U32 R5, RZ, RZ, R14 ;  /* 0x000000ffff057224 */ /* 0x000fce00078e000e */
[----:B------:R-:W-:Y:S05]  /*18430*/  WARPSYNC.COLLECTIVE R15, `(.L_x_11287) ;  /* 0x000000000f087348 */ /* 0x000fea0003c00000 */
[----:B------:R0:W1:Y:S02]  /*18440*/  SHFL.IDX P6, R14, R13, R12, R11 ;  /* 0x0000000c0d0e7389 */ /* 0x00006400000c000b */
[----:B01----:R-:W-:Y:S01]  /*18450*/  ENDCOLLECTIVE ;  /* 0x000000000000791b */ /* 0x003fe20003800000 */
.L_x_11287:
[----:B------:R-:W-:-:S05]  /*18460*/  @!P3 LEA R5, P4, R10, R5, 0x1 ;  /* 0x000000050a05b211 */ /* 0x000fca00078808ff */
[----:B------:R-:W-:-:S04]  /*18470*/  @!P3 IMAD.X R6, RZ, RZ, R6, P4 ;  /* 0x000000ffff06b224 */ /* 0x000fc800020e0606 */
        /* <DEDUP_REMOVED lines=15> */
.L_x_11288:
[----:B------:R-:W-:Y:S02]  /*18570*/  IMAD.MOV.U32 R13, RZ, RZ, R4 ;  /* 0x000000ffff0d7224 */ /* 0x000fe400078e0004 */
[----:B------:R-:W-:Y:S02]  /*18580*/  IMAD.MOV.U32 R12, RZ, RZ, 0x2 ;  /* 0x00000002ff0c7424 */ /* 0x000fe400078e00ff */
[----:B------:R-:W-:-:S07]  /*18590*/  IMAD.MOV.U32 R5, RZ, RZ, R14 ;  /* 0x000000ffff057224 */ /* 0x000fce00078e000e */
[----:B------:R-:W-:Y:S05]  /*185a0*/  WARPSYNC.COLLECTIVE R15, `(.L_x_11289) ;  /* 0x000000000f087348 */ /* 0x000fea0003c00000 */
[----:B------:R0:W1:Y:S02]  /*185b0*/  SHFL.IDX P6, R14, R13, R12, R11 ;  /* 0x0000000c0d0e7389 */ /* 0x00006400000c000b */
[----:B01----:R-:W-:Y:S01]  /*185c0*/  ENDCOLLECTIVE ;  /* 0x000000000000791b */ /* 0x003fe20003800000 */
.L_x_11289:
        /* <DEDUP_REMOVED lines=16> */
.L_x_11290:
[----:B------:R-:W-:Y:S02]  /*186d0*/  IMAD.MOV.U32 R13, RZ, RZ, R4 ;  /* 0x000000ffff0d7224 */ /* 0x000fe400078e0004 */
[----:B------:R-:W-:Y:S02]  /*186e0*/  IMAD.MOV.U32 R12, RZ, RZ, 0x3 ;  /* 0x00000003ff0c7424 */ /* 0x000fe400078e00ff */
[----:B------:R-:W-:-:S07]  /*186f0*/  IMAD.MOV.U32 R5, RZ, RZ, R14 ;  /* 0x000000ffff057224 */ /* 0x000fce00078e000e */
[----:B------:R-:W-:Y:S05]  /*18700*/  WARPSYNC.COLLECTIVE R15, `(.L_x_11291) ;  /* 0x000000000f087348 */ /* 0x000fea0003c00000 */
[----:B------:R0:W1:Y:S02]  /*18710*/  SHFL.IDX P6, R14, R13, R12, R11 ;  /* 0x0000000c0d0e7389 */ /* 0x00006400000c000b */
[----:B01----:R-:W-:Y:S01]  /*18720*/  ENDCOLLECTIVE ;  /* 0x000000000000791b */ /* 0x003fe20003800000 */
.L_x_11291:
        /* <DEDUP_REMOVED lines=11> */
[----:B------:R-:W-:Y:S01]  /*187e0*/  IMAD.MOV.U32 R4, RZ, RZ, R14 ;  /* 0x000000ffff047224 */ /* 0x000fe200078e000e */
[----:B------:R-:W-:-:S13]  /*187f0*/  ISETP.GE.AND P3, PT, R5, R2, PT ;  /* 0x000000020500720c */ /* 0x000fda0003f66270 */
[----:B0-----:R-:W-:Y:S05]  /*18800*/  WARPSYNC.COLLECTIVE R15, `(.L_x_11292) ;  /* 0x000000000f087348 */ /* 0x001fea0003c00000 */
[----:B------:R1:W2:Y:S02]  /*18810*/  SHFL.IDX P6, R14, R13, R12, R11 ;  /* 0x0000000c0d0e7389 */ /* 0x0002a400000c000b */
[----:B012---:R-:W-:Y:S01]  /*18820*/  ENDCOLLECTIVE ;  /* 0x000000000000791b */ /* 0x007fe20003800000 */
.L_x_11292:
[----:B------:R-:W-:Y:S02]  /*18830*/  IMAD.MOV.U32 R13, RZ, RZ, R3 ;  /* 0x000000ffff0d7224 */ /* 0x000fe400078e0003 */
[----:B------:R-:W-:Y:S02]  /*18840*/  IMAD.MOV.U32 R12, RZ, RZ, RZ ;  /* 0x000000ffff0c7224 */ /* 0x000fe400078e00ff */
[----:B------:R-:W-:-:S07]  /*18850*/  IMAD.MOV.U32 R0, RZ, RZ, R14 ;  /* 0x000000ffff007224 */ /* 0x000fce00078e000e */
[----:B------:R-:W-:Y:S05]  /*18860*/  WARPSYNC.COLLECTIVE R15, `(.L_x_11293) ;  /* 0x000000000f087348 */ /* 0x000fea0003c00000 */
[----:B------:R0:W1:Y:S02]  /*18870*/  SHFL.IDX P6, R14, R13, R12, R11 ;  /* 0x0000000c0d0e7389 */ /* 0x00006400000c000b */
[----:B01----:R-:W-:Y:S01]  /*18880*/  ENDCOLLECTIVE ;  /* 0x000000000000791b */ /* 0x003fe20003800000 */
.L_x_11293:
[----:B------:R-:W-:-:S05]  /*18890*/  @!P3 LEA R0, P4, R10, R0, 0x1 ;  /* 0x000000000a00b211 */ /* 0x000fca00078808ff */
[----:B------:R-:W-:-:S04]  /*188a0*/  @!P3 IMAD.X R4, RZ, RZ, R4, P4 ;  /* 0x000000ffff04b224 */ /* 0x000fc800020e0604 */
[----:B------:R-:W-:Y:S02]  /*188b0*/  @!P3 IMAD.MOV.U32 R5, RZ, RZ, R4 ;  /* 0x000000ffff05b224 */ /* 0x000fe400078e0004 */
        /* <DEDUP_REMOVED lines=14> */
.L_x_11294:
[----:B------:R-:W-:Y:S02]  /*189a0*/  IMAD.MOV.U32 R13, RZ, RZ, R3 ;  /* 0x000000ffff0d7224 */ /* 0x000fe400078e0003 */
[----:B------:R-:W-:Y:S02]  /*189b0*/  IMAD.MOV.U32 R12, RZ, RZ, 0x1 ;  /* 0x00000001ff0c7424 */ /* 0x000fe400078e00ff */
[----:B------:R-:W-:-:S07]  /*189c0*/  IMAD.MOV.U32 R4, RZ, RZ, R14 ;  /* 0x000000ffff047224 */ /* 0x000fce00078e000e */
[----:B------:R-:W-:Y:S05]  /*189d0*/  WARPSYNC.COLLECTIVE R15, `(.L_x_11295) ;  /* 0x000000000f087348 */ /* 0x000fea0003c00000 */
[----:B------:R0:W1:Y:S02]  /*189e0*/  SHFL.IDX P6, R14, R13, R12, R11 ;  /* 0x0000000c0d0e7389 */ /* 0x00006400000c000b */
[----:B01----:R-:W-:Y:S01]  /*189f0*/  ENDCOLLECTIVE ;  /* 0x000000000000791b */ /* 0x003fe20003800000 */
.L_x_11295:
        /* <DEDUP_REMOVED lines=14> */
.L_x_11296:
[----:B------:R-:W-:Y:S01]  /*18ae0*/  IMAD.MOV.U32 R8, RZ, RZ, R14 ;  /* 0x000000ffff087224 */ /* 0x000fe200078e000e */
[----:B------:R-:W-:Y:S06]  /*18af0*/  BRA `(.L_x_11297) ;  /* 0xffffffc000387947 */ /* 0x000fec000383ffff */
.L_x_11219:
[----:B-1----:R1:W2:Y:S02]  /*18b00*/  SYNCS.PHASECHK.TRANS64.TRYWAIT P0, [R17+URZ+0x2d820], R0 ;  /* 0x02d82000110075a7 */ /* 0x0022a4000800017f */
[----:B--2---:R-:W-:Y:S05]  /*18b10*/  @!P0 NANOSLEEP.SYNCS 0x989680 ;  /* 0x009896800000895d */ /* 0x004fea0003900000 */
[----:B------:R-:W2:Y:S02]  /*18b20*/  @!P0 SYNCS.PHASECHK.TRANS64 P0, [R17+URZ+0x2d820], R0 ;  /* 0x02d82000110085a7 */ /* 0x000ea4000800007f */
[----:B--2---:R-:W-:Y:S05]  /*18b30*/  @!P0 BRA `(.L_x_11219) ;  /* 0xfffffffc00f08947 */ /* 0x004fea000383ffff */
[----:B------:R-:W-:Y:S05]  /*18b40*/  BRA `(.L_x_11298) ;  /* 0xffffffc000a07947 */ /* 0x000fea000383ffff */
.L_x_11224:
[----:B0-----:R0:W1:Y:S02]  /*18b50*/  SYNCS.PHASECHK.TRANS64.TRYWAIT P0, [R5+URZ+0x2d840], R0 ;  /* 0x02d84000050075a7 */ /* 0x001064000800017f */
[----:B-1----:R-:W-:Y:S05]  /*18b60*/  @!P0 NANOSLEEP.SYNCS 0x989680 ;  /* 0x009896800000895d */ /* 0x002fea0003900000 */
[----:B------:R-:W1:Y:S02]  /*18b70*/  @!P0 SYNCS.PHASECHK.TRANS64 P0, [R5+URZ+0x2d840], R0 ;  /* 0x02d84000050085a7 */ /* 0x000e64000800007f */
[----:B-1----:R-:W-:Y:S05]  /*18b80*/  @!P0 BRA `(.L_x_11224) ;  /* 0xfffffffc00f08947 */ /* 0x002fea000383ffff */
[----:B------:R-:W-:Y:S05]  /*18b90*/  BRA `(.L_x_11299) ;  /* 0xffffffc400947947 */ /* 0x000fea000383ffff */
.L_x_11225:
        /* <DEDUP_REMOVED lines=8> */
.L_x_11301:
[----:B------:R-:W-:Y:S05]  /*18c20*/  BSYNC B1 ;  /* 0x0000000000017941 */ /* 0x000fea0003800000 */
.L_x_11300:
        /* <DEDUP_REMOVED lines=13> */
.L_x_11302:
        /* <DEDUP_REMOVED lines=8> */
.L_x_11303:
        /* <DEDUP_REMOVED lines=14> */
.L_x_11304:
[----:B------:R-:W-:Y:S02]  /*18e60*/  IMAD.MOV.U32 R13, RZ, RZ, R8 ;  /* 0x000000ffff0d7224 */ /* 0x000fe400078e0008 */
[----:B------:R-:W-:Y:S02]  /*18e70*/  IMAD.MOV.U32 R12, RZ, RZ, 0x2 ;  /* 0x00000002ff0c7424 */ /* 0x000fe400078e00ff */
[----:B------:R-:W-:-:S07]  /*18e80*/  IMAD.MOV.U32 R2, RZ, RZ, R14 ;  /* 0x000000ffff027224 */ /* 0x000fce00078e000e */
[----:B------:R-:W-:Y:S05]  /*18e90*/  WARPSYNC.COLLECTIVE R15, `(.L_x_11305) ;  /* 0x000000000f087348 */ /* 0x000fea0003c00000 */
[----:B------:R0:W1:Y:S02]  /*18ea0*/  SHFL.IDX P6, R14, R13, R12, R11 ;  /* 0x0000000c0d0e7389 */ /* 0x00006400000c000b */
[----:B01----:R-:W-:Y:S01]  /*18eb0*/  ENDCOLLECTIVE ;  /* 0x000000000000791b */ /* 0x003fe20003800000 */
.L_x_11305:
        /* <DEDUP_REMOVED lines=13> */
.L_x_11306:
[----:B------:R-:W-:Y:S02]  /*18f90*/  IMAD.MOV.U32 R13, RZ, RZ, R8 ;  /* 0x000000ffff0d7224 */ /* 0x000fe400078e0008 */
[----:B------:R-:W-:Y:S02]  /*18fa0*/  IMAD.MOV.U32 R12, RZ, RZ, 0x3 ;  /* 0x00000003ff0c7424 */ /* 0x000fe400078e00ff */
[----:B------:R-:W-:-:S07]  /*18fb0*/  IMAD.MOV.U32 R2, RZ, RZ, R14 ;  /* 0x000000ffff027224 */ /* 0x000fce00078e000e */
[----:B------:R-:W-:Y:S05]  /*18fc0*/  WARPSYNC.COLLECTIVE R15, `(.L_x_11307) ;  /* 0x000000000f087348 */ /* 0x000fea0003c00000 */
[----:B------:R0:W1:Y:S02]  /*18fd0*/  SHFL.IDX P6, R14, R13, R12, R11 ;  /* 0x0000000c0d0e7389 */ /* 0x00006400000c000b */
[----:B01----:R-:W-:Y:S01]  /*18fe0*/  ENDCOLLECTIVE ;  /* 0x000000000000791b */ /* 0x003fe20003800000 */
.L_x_11307:
        /* <DEDUP_REMOVED lines=14> */
.L_x_11308:
[----:B------:R-:W-:Y:S01]  /*190d0*/  IMAD.MOV.U32 R2, RZ, RZ, R14 ;  /* 0x000000ffff027224 */ /* 0x000fe200078e000e */
[----:B------:R-:W-:Y:S06]  /*190e0*/  BRA `(.L_x_11309) ;  /* 0xffffffc400287947 */ /* 0x000fec000383ffff */
.L_x_11230:
[----:B-1----:R1:W2:Y:S02]  /*190f0*/  SYNCS.PHASECHK.TRANS64.TRYWAIT P0, [R5+URZ+0x2d860], R2 ;  /* 0x02d86002050075a7 */ /* 0x0022a4000800017f */
[----:B--2---:R-:W-:Y:S05]  /*19100*/  @!P0 NANOSLEEP.SYNCS 0x989680 ;  /* 0x009896800000895d */ /* 0x004fea0003900000 */
[----:B------:R-:W2:Y:S02]  /*19110*/  @!P0 SYNCS.PHASECHK.TRANS64 P0, [R5+URZ+0x2d860], R2 ;  /* 0x02d86002050085a7 */ /* 0x000ea4000800007f */
[----:B--2---:R-:W-:Y:S05]  /*19120*/  @!P0 BRA `(.L_x_11230) ;  /* 0xfffffffc00f08947 */ /* 0x004fea000383ffff */
[----:B------:R-:W-:Y:S05]  /*19130*/  BRA `(.L_x_11310) ;  /* 0xffffffc4008c7947 */ /* 0x000fea000383ffff */
.L_x_11231:
        /* <DEDUP_REMOVED lines=8> */
.L_x_11312:
[----:B------:R-:W-:Y:S05]  /*191c0*/  BSYNC B1 ;  /* 0x0000000000017941 */ /* 0x000fea0003800000 */
.L_x_11311:
        /* <DEDUP_REMOVED lines=9> */
.L_x_11313:
[----:B------:R-:W-:Y:S02]  /*19260*/  IMAD.MOV.U32 R13, RZ, RZ, R19 ;  /* 0x000000ffff0d7224 */ /* 0x000fe400078e0013 */
[----:B------:R-:W-:Y:S02]  /*19270*/  IMAD.MOV.U32 R12, RZ, RZ, 0x1 ;  /* 0x00000001ff0c7424 */ /* 0x000fe400078e00ff */
[----:B------:R-:W-:-:S07]  /*19280*/  IMAD.MOV.U32 R2, RZ, RZ, R14 ;  /* 0x000000ffff027224 */ /* 0x000fce00078e000e */
[----:B------:R-:W-:Y:S05]  /*19290*/  WARPSYNC.COLLECTIVE R15, `(.L_x_11314) ;  /* 0x000000000f087348 */ /* 0x000fea0003c00000 */
[----:B------:R0:W1:Y:S02]  /*192a0*/  SHFL.IDX P6, R14, R13, R12, R11 ;  /* 0x0000000c0d0e7389 */ /* 0x00006400000c000b */
[----:B01----:R-:W-:Y:S01]  /*192b0*/  ENDCOLLECTIVE ;  /* 0x000000000000791b */ /* 0x003fe20003800000 */
.L_x_11314:
        /* <DEDUP_REMOVED lines=16> */
.L_x_11315:
[----:B------:R-:W-:Y:S02]  /*193c0*/  IMAD.MOV.U32 R13, RZ, RZ, R19 ;  /* 0x000000ffff0d7224 */ /* 0x000fe400078e0013 */
[----:B------:R-:W-:Y:S02]  /*193d0*/  IMAD.MOV.U32 R12, RZ, RZ, 0x2 ;  /* 0x00000002ff0c7424 */ /* 0x000fe400078e00ff */
[----:B------:R-:W-:-:S07]  /*193e0*/  IMAD.MOV.U32 R2, RZ, RZ, R14 ;  /* 0x000000ffff027224 */ /* 0x000fce00078e000e */
[----:B------:R-:W-:Y:S05]  /*193f0*/  WARPSYNC.COLLECTIVE R15, `(.L_x_11316) ;  /* 0x000000000f087348 */ /* 0x000fea0003c00000 */
[----:B------:R0:W1:Y:S02]  /*19400*/  SHFL.IDX P6, R14, R13, R12, R11 ;  /* 0x0000000c0d0e7389 */ /* 0x00006400000c000b */
[----:B01----:R-:W-:Y:S01]  /*19410*/  ENDCOLLECTIVE ;  /* 0x000000000000791b */ /* 0x003fe20003800000 */
.L_x_11316:
        /* <DEDUP_REMOVED lines=16> */
.L_x_11317:
[----:B------:R-:W-:Y:S02]  /*19520*/  IMAD.MOV.U32 R13, RZ, RZ, R19 ;  /* 0x000000ffff0d7224 */ /* 0x000fe400078e0013 */
[----:B------:R-:W-:Y:S02]  /*19530*/  IMAD.MOV.U32 R12, RZ, RZ, 0x3 ;  /* 0x00000003ff0c7424 */ /* 0x000fe400078e00ff */
[----:B------:R-:W-:-:S07]  /*19540*/  IMAD.MOV.U32 R2, RZ, RZ, R14 ;  /* 0x000000ffff027224 */ /* 0x000fce00078e000e */
[----:B------:R-:W-:Y:S05]  /*19550*/  WARPSYNC.COLLECTIVE R15, `(.L_x_11318) ;  /* 0x000000000f087348 */ /* 0x000fea0003c00000 */
[----:B------:R0:W1:Y:S02]  /*19560*/  SHFL.IDX P6, R14, R13, R12, R11 ;  /* 0x0000000c0d0e7389 */ /* 0x00006400000c000b */
[----:B01----:R-:W-:Y:S01]  /*19570*/  ENDCOLLECTIVE ;  /* 0x000000000000791b */ /* 0x003fe20003800000 */
.L_x_11318:
        /* <DEDUP_REMOVED lines=13> */
.L_x_11319:
        /* <DEDUP_REMOVED lines=8> */
.L_x_11239:
[----:B-1----:R1:W2:Y:S02]  /*196d0*/  SYNCS.PHASECHK.TRANS64.TRYWAIT P0, [R0+URZ+0x2d860], R3 ;  /* 0x02d86003000075a7 */ /* 0x0022a4000800017f */
[----:B--2---:R-:W-:Y:S05]  /*196e0*/  @!P0 NANOSLEEP.SYNCS 0x989680 ;  /* 0x009896800000895d */ /* 0x004fea0003900000 */
[----:B------:R-:W2:Y:S02]  /*196f0*/  @!P0 SYNCS.PHASECHK.TRANS64 P0, [R0+URZ+0x2d860], R3 ;  /* 0x02d86003000085a7 */ /* 0x000ea4000800007f */
[----:B--2---:R-:W-:Y:S05]  /*19700*/  @!P0 BRA `(.L_x_11239) ;  /* 0xfffffffc00f08947 */ /* 0x004fea000383ffff */
[----:B------:R-:W-:Y:S05]  /*19710*/  BRA `(.L_x_11321) ;  /* 0xffffffc800187947 */ /* 0x000fea000383ffff */
.L_x_11240:
        /* <DEDUP_REMOVED lines=8> */
.L_x_11323:
[----:B------:R-:W-:Y:S05]  /*197a0*/  BSYNC B0 ;  /* 0x0000000000007941 */ /* 0x000fea0003800000 */
.L_x_11322:
        /* <DEDUP_REMOVED lines=10> */
.L_x_11324:
        /* <DEDUP_REMOVED lines=17> */
.L_x_11325:
        /* <DEDUP_REMOVED lines=14> */
.L_x_11326:
[----:B------:R-:W-:Y:S02]  /*19a40*/  IMAD.MOV.U32 R13, RZ, RZ, R19 ;  /* 0x000000ffff0d7224 */ /* 0x000fe400078e0013 */
[----:B------:R-:W-:Y:S01]  /*19a50*/  IMAD.MOV.U32 R12, RZ, RZ, 0x2 ;  /* 0x00000002ff0c7424 */ /* 0x000fe200078e00ff */
[----:B------:R-:W-:-:S13]  /*19a60*/  IADD3 R2, P4, R14, R5, RZ ;  /* 0x000000050e027210 */ /* 0x000fda0007f9e0ff */
[----:B------:R-:W-:Y:S05]  /*19a70*/  WARPSYNC.COLLECTIVE R15, `(.L_x_11327) ;  /* 0x000000000f087348 */ /* 0x000fea0003c00000 */
[----:B------:R0:W1:Y:S02]  /*19a80*/  SHFL.IDX P6, R14, R13, R12, R11 ;  /* 0x0000000c0d0e7389 */ /* 0x00006400000c000b */
[----:B01----:R-:W-:Y:S01]  /*19a90*/  ENDCOLLECTIVE ;  /* 0x000000000000791b */ /* 0x003fe20003800000 */
.L_x_11327:
        /* <DEDUP_REMOVED lines=15> */
.L_x_11328:
[----:B------:R-:W-:Y:S02]  /*19b90*/  IMAD.MOV.U32 R13, RZ, RZ, R19 ;  /* 0x000000ffff0d7224 */ /* 0x000fe400078e0013 */
[----:B------:R-:W-:Y:S01]  /*19ba0*/  IMAD.MOV.U32 R12, RZ, RZ, 0x3 ;  /* 0x00000003ff0c7424 */ /* 0x000fe200078e00ff */
[----:B------:R-:W-:-:S13]  /*19bb0*/  IADD3 R2, P4, R14, R5, RZ ;  /* 0x000000050e027210 */ /* 0x000fda0007f9e0ff */
[----:B------:R-:W-:Y:S05]  /*19bc0*/  WARPSYNC.COLLECTIVE R15, `(.L_x_11329) ;  /* 0x000000000f087348 */ /* 0x000fea0003c00000 */
[----:B------:R0:W1:Y:S02]  /*19bd0*/  SHFL.IDX P6, R14, R13, R12, R11 ;  /* 0x0000000c0d0e7389 */ /* 0x00006400000c000b */
[----:B01----:R-:W-:Y:S01]  /*19be0*/  ENDCOLLECTIVE ;  /* 0x000000000000791b */ /* 0x003fe20003800000 */
.L_x_11329:
        /* <DEDUP_REMOVED lines=14> */
.L_x_11330:
[----:B------:R-:W-:Y:S05]  /*19cd0*/  BRA `(.L_x_11331) ;  /* 0xffffffc4008c7947 */ /* 0x000fea000383ffff */
.L_x_11245:
        /* <DEDUP_REMOVED lines=8> */
.L_x_11333:
[----:B------:R-:W-:Y:S05]  /*19d60*/  BSYNC B0 ;  /* 0x0000000000007941 */ /* 0x000fea0003800000 */
.L_x_11332:
        /* <DEDUP_REMOVED lines=9> */
.L_x_11334:
[----:B------:R-:W-:Y:S02]  /*19e00*/  ULDC UR4, c[0x0][0xc3c] ;  /* 0x00030f0000047ab9 */ /* 0x000fe40000000800 */
[----:B------:R-:W-:-:S13]  /*19e10*/  ISETP.GE.OR P1, PT, R9, UR4, !P0 ;  /* 0x0000000409007c0c */ /* 0x000fda000c726670 */
[----:B------:R-:W0:Y:S08]  /*19e20*/  @!P1 LDC.64 R2, c[0x0][0xc80] ;  /* 0x00032000ff029b82 */ /* 0x000e300000000a00 */
[----:B------:R-:W1:Y:S01]  /*19e30*/  @!P1 LDC.64 R4, c[0x0][0xc78] ;  /* 0x00031e00ff049b82 */ /* 0x000e620000000a00 */
[----:B------:R-:W-:Y:S01]  /*19e40*/  CS2R R24, SRZ ;  /* 0x0000000000187805 */ /* 0x000fe2000001ff00 */
        /* <DEDUP_REMOVED lines=18> */
.L_x_11335:
[----:B------:R-:W-:Y:S01]  /*19f70*/  IMAD.MOV.U32 R12, RZ, RZ, 0x2 ;  /* 0x00000002ff0c7424 */ /* 0x000fe200078e00ff */
[----:B------:R-:W-:-:S05]  /*19f80*/  SEL R4, R14, RZ, P1 ;  /* 0x000000ff0e047207 */ /* 0x000fca0000800000 */
[----:B------:R-:W-:-:S04]  /*19f90*/  IMAD.IADD R4, R13, 0x1, R4 ;  /* 0x000000010d047824 */ /* 0x000fc800078e0204 */
[----:B------:R-:W-:-:S07]  /*19fa0*/  IMAD.MOV.U32 R13, RZ, RZ, R4 ;  /* 0x000000ffff0d7224 */ /* 0x000fce00078e0004 */
[----:B------:R-:W-:Y:S05]  /*19fb0*/  WARPSYNC.COLLECTIVE R15, `(.L_x_11336) ;  /* 0x000000000f087348 */ /* 0x000fea0003c00000 */
[----:B------:R0:W1:Y:S02]  /*19fc0*/  SHFL.UP P6, R14, R13, R12, R11 ;  /* 0x0400000c0d0e7389 */ /* 0x00006400000c000b */
[----:B01----:R-:W-:Y:S01]  /*19fd0*/  ENDCOLLECTIVE ;  /* 0x000000000000791b */ /* 0x003fe20003800000 */
.L_x_11336:
[----:B------:R-:W-:Y:S01]  /*19fe0*/  IMAD.MOV.U32 R12, RZ, RZ, 0x4 ;  /* 0x00000004ff0c7424 */ /* 0x000fe200078e00ff */
[----:B------:R-:W-:-:S05]  /*19ff0*/  SEL R3, R14, RZ, P2 ;  /* 0x000000ff0e037207 */ /* 0x000fca0001000000 */
[----:B------:R-:W-:-:S04]  /*1a000*/  IMAD.IADD R2, R4, 0x1, R3 ;  /* 0x0000000104027824 */ /* 0x000fc800078e0203 */
[----:B------:R-:W-:-:S07]  /*1a010*/  IMAD.MOV.U32 R13, RZ, RZ, R2 ;  /* 0x000000ffff0d7224 */ /* 0x000fce00078e0002 */
[----:B------:R-:W-:Y:S05]  /*1a020*/  WARPSYNC.COLLECTIVE R15, `(.L_x_11337) ;  /* 0x000000000f087348 */ /* 0x000fea0003c00000 */
[----:B------:R0:W1:Y:S02]  /*1a030*/  SHFL.UP P6, R14, R13, R12, R11 ;  /* 0x0400000c0d0e7389 */ /* 0x00006400000c000b */
[----:B01----:R-:W-:Y:S01]  /*1a040*/  ENDCOLLECTIVE ;  /* 0x000000000000791b */ /* 0x003fe20003800000 */
.L_x_11337:
[----:B------:R-:W-:Y:S01]  /*1a050*/  IMAD.MOV.U32 R12, RZ, RZ, 0x8 ;  /* 0x00000008ff0c7424 */ /* 0x000fe200078e00ff */
[----:B------:R-:W-:-:S05]  /*1a060*/  SEL R3, R14, RZ, P3 ;  /* 0x000000ff0e037207 */ /* 0x000fca0001800000 */
[----:B------:R-:W-:-:S04]  /*1a070*/  IMAD.IADD R3, R2, 0x1, R3 ;  /* 0x0000000102037824 */ /* 0x000fc800078e0203 */
[----:B------:R-:W-:-:S07]  /*1a080*/  IMAD.MOV.U32 R13, RZ, RZ, R3 ;  /* 0x000000ffff0d7224 */ /* 0x000fce00078e0003 */
[----:B------:R-:W-:Y:S05]  /*1a090*/  WARPSYNC.COLLECTIVE R15, `(.L_x_11338) ;  /* 0x000000000f087348 */ /* 0x000fea0003c00000 */
[----:B------:R0:W1:Y:S02]  /*1a0a0*/  SHFL.UP P6, R14, R13, R12, R11 ;  /* 0x0400000c0d0e7389 */ /* 0x00006400000c000b */
[----:B01----:R-:W-:Y:S01]  /*1a0b0*/  ENDCOLLECTIVE ;  /* 0x000000000000791b */ /* 0x003fe20003800000 */
.L_x_11338:
[----:B------:R-:W-:Y:S01]  /*1a0c0*/  IMAD.MOV.U32 R12, RZ, RZ, 0x10 ;  /* 0x00000010ff0c7424 */ /* 0x000fe200078e00ff */
[----:B------:R-:W-:-:S05]  /*1a0d0*/  SEL R4, R14, RZ, P4 ;  /* 0x000000ff0e047207 */ /* 0x000fca0002000000 */
[----:B------:R-:W-:-:S04]  /*1a0e0*/  IMAD.IADD R4, R3, 0x1, R4 ;  /* 0x0000000103047824 */ /* 0x000fc800078e0204 */
[----:B------:R-:W-:-:S07]  /*1a0f0*/  IMAD.MOV.U32 R13, RZ, RZ, R4 ;  /* 0x000000ffff0d7224 */ /* 0x000fce00078e0004 */
[----:B------:R-:W-:Y:S05]  /*1a100*/  WARPSYNC.COLLECTIVE R15, `(.L_x_11339) ;  /* 0x000000000f087348 */ /* 0x000fea0003c00000 */
[----:B------:R0:W1:Y:S02]  /*1a110*/  SHFL.UP P6, R14, R13, R12, R11 ;  /* 0x0400000c0d0e7389 */ /* 0x00006400000c000b */
[----:B01----:R-:W-:Y:S01]  /*1a120*/  ENDCOLLECTIVE ;  /* 0x000000000000791b */ /* 0x003fe20003800000 */
.L_x_11339:
        /* <DEDUP_REMOVED lines=8> */
.L_x_11340:
[----:B------:R-:W-:Y:S05]  /*1a1b0*/  BRA `(.L_x_11341) ;  /* 0xffffffc400a87947 */ /* 0x000fea000383ffff */
.L_x_11248:
[----:B------:R-:W-:Y:S01]  /*1a1c0*/  BSSY B0, `(.L_x_11342) ;  /* 0x0000007000007945 */ /* 0x000fe20003800000 */
[----:B------:R-:W-:Y:S02]  /*1a1d0*/  IMAD.MOV.U32 R12, RZ, RZ, 0x1 ;  /* 0x00000001ff0c7424 */ /* 0x000fe400078e00ff */
[----:B------:R-:W-:Y:S02]  /*1a1e0*/  IMAD.MOV.U32 R11, RZ, RZ, RZ ;  /* 0x000000ffff0b7224 */ /* 0x000fe400078e00ff */
[----:B------:R-:W-:-:S07]  /*1a1f0*/  IMAD.MOV.U32 R15, RZ, RZ, -0x1 ;  /* 0xffffffffff0f7424 */ /* 0x000fce00078e00ff */
[----:B------:R-:W-:Y:S05]  /*1a200*/  WARPSYNC.COLLECTIVE R15, `(.L_x_11343) ;  /* 0x000000000f087348 */ /* 0x000fea0003c00000 */
[----:B------:R0:W1:Y:S02]  /*1a210*/  SHFL.UP P6, R14, R13, R12, R11 ;  /* 0x0400000c0d0e7389 */ /* 0x00006400000c000b */
[----:B01----:R-:W-:Y:S01]  /*1a220*/  ENDCOLLECTIVE ;  /* 0x000000000000791b */ /* 0x003fe20003800000 */
.L_x_11343:
[----:B------:R-:W-:Y:S05]  /*1a230*/  BSYNC B0 ;  /* 0x0000000000007941 */ /* 0x000fea0003800000 */
.L_x_11342:
        /* <DEDUP_REMOVED lines=8> */
.L_x_11344:
[----:B------:R-:W-:Y:S01]  /*1a2c0*/  IMAD.MOV.U32 R12, RZ, RZ, 0x4 ;  /* 0x00000004ff0c7424 */ /* 0x000fe200078e00ff */
[----:B------:R-:W-:-:S05]  /*1a2d0*/  SEL R2, R14, RZ, P2 ;  /* 0x000000ff0e027207 */ /* 0x000fca0001000000 */
[----:B------:R-:W-:-:S04]  /*1a2e0*/  IMAD.IADD R2, R13, 0x1, R2 ;  /* 0x000000010d027824 */ /* 0x000fc800078e0202 */
[----:B------:R-:W-:-:S07]  /*1a2f0*/  IMAD.MOV.U32 R13, RZ, RZ, R2 ;  /* 0x000000ffff0d7224 */ /* 0x000fce00078e0002 */
[----:B------:R-:W-:Y:S05]  /*1a300*/  WARPSYNC.COLLECTIVE R15, `(.L_x_11345) ;  /* 0x000000000f087348 */ /* 0x000fea0003c00000 */
[----:B------:R0:W1:Y:S02]  /*1a310*/  SHFL.UP P6, R14, R13, R12, R11 ;  /* 0x0400000c0d0e7389 */ /* 0x00006400000c000b */
[----:B01----:R-:W-:Y:S01]  /*1a320*/  ENDCOLLECTIVE ;  /* 0x000000000000791b */ /* 0x003fe20003800000 */
.L_x_11345:
[----:B------:R-:W-:Y:S01]  /*1a330*/  IMAD.MOV.U32 R12, RZ, RZ, 0x8 ;  /* 0x00000008ff0c7424 */ /* 0x000fe200078e00ff */
[----:B------:R-:W-:-:S05]  /*1a340*/  SEL R3, R14, RZ, P3 ;  /* 0x000000ff0e037207 */ /* 0x000fca0001800000 */
[----:B------:R-:W-:-:S04]  /*1a350*/  IMAD.IADD R3, R2, 0x1, R3 ;  /* 0x0000000102037824 */ /* 0x000fc800078e0203 */
[----:B------:R-:W-:-:S07]  /*1a360*/  IMAD.MOV.U32 R13, RZ, RZ, R3 ;  /* 0x000000ffff0d7224 */ /* 0x000fce00078e0003 */
[----:B------:R-:W-:Y:S05]  /*1a370*/  WARPSYNC.COLLECTIVE R15, `(.L_x_11346) ;  /* 0x000000000f087348 */ /* 0x000fea0003c00000 */
[----:B------:R0:W1:Y:S02]  /*1a380*/  SHFL.UP P6, R14, R13, R12, R11 ;  /* 0x0400000c0d0e7389 */ /* 0x00006400000c000b */
[----:B01----:R-:W-:Y:S01]  /*1a390*/  ENDCOLLECTIVE ;  /* 0x000000000000791b */ /* 0x003fe20003800000 */
.L_x_11346:
[----:B------:R-:W-:Y:S01]  /*1a3a0*/  IMAD.MOV.U32 R12, RZ, RZ, 0x10 ;  /* 0x00000010ff0c7424 */ /* 0x000fe200078e00ff */
[----:B------:R-:W-:-:S05]  /*1a3b0*/  SEL R4, R14, RZ, P4 ;  /* 0x000000ff0e047207 */ /* 0x000fca0002000000 */
[----:B------:R-:W-:-:S04]  /*1a3c0*/  IMAD.IADD R4, R3, 0x1, R4 ;  /* 0x0000000103047824 */ /* 0x000fc800078e0204 */
[----:B------:R-:W-:-:S07]  /*1a3d0*/  IMAD.MOV.U32 R13, RZ, RZ, R4 ;  /* 0x000000ffff0d7224 */ /* 0x000fce00078e0004 */
[----:B------:R-:W-:Y:S05]  /*1a3e0*/  WARPSYNC.COLLECTIVE R15, `(.L_x_11347) ;  /* 0x000000000f087348 */ /* 0x000fea0003c00000 */
[----:B------:R0:W1:Y:S02]  /*1a3f0*/  SHFL.UP P6, R14, R13, R12, R11 ;  /* 0x0400000c0d0e7389 */ /* 0x00006400000c000b */
[----:B01----:R-:W-:Y:S01]  /*1a400*/  ENDCOLLECTIVE ;  /* 0x000000000000791b */ /* 0x003fe20003800000 */
.L_x_11347:
        /* <DEDUP_REMOVED lines=8> */
.L_x_11348:
[----:B------:R-:W-:Y:S05]  /*1a490*/  BRA `(.L_x_11349) ;  /* 0xffffffc400947947 */ /* 0x000fea000383ffff */
.L_x_11250:
[----:B------:R-:W-:Y:S01]  /*1a4a0*/  BSSY B0, `(.L_x_11350) ;  /* 0x0000006000007945 */ /* 0x000fe20003800000 */
[----:B------:R-:W-:Y:S01]  /*1a4b0*/  PLOP3.LUT P6, PT, P6, PT, PT, 0x8, 0x0 ;  /* 0x000000000000781c */ /* 0x000fe200037ce170 */
[----:B------:R-:W-:-:S12]  /*1a4c0*/  IMAD.MOV.U32 R15, RZ, RZ, -0x1 ;  /* 0xffffffffff0f7424 */ /* 0x000fd800078e00ff */
[----:B0-----:R-:W-:Y:S05]  /*1a4d0*/  WARPSYNC.COLLECTIVE R15, `(.L_x_11351) ;  /* 0x000000000f087348 */ /* 0x001fea0003c00000 */
[----:B------:R-:W-:Y:S01]  /*1a4e0*/  VOTE.ANY R14, PT, P6 ;  /* 0x00000000000e7806 */ /* 0x000fe200030e0100 */
[----:B0-----:R-:W-:Y:S06]  /*1a4f0*/  ENDCOLLECTIVE ;  /* 0x000000000000791b */ /* 0x001fec0003800000 */
.L_x_11351:
[----:B------:R-:W-:Y:S05]  /*1a500*/  BSYNC B0 ;  /* 0x0000000000007941 */ /* 0x000fea0003800000 */
.L_x_11350:
[----:B------:R-:W-:Y:S02]  /*1a510*/  IMAD.MOV.U32 R3, RZ, RZ, R14 ;  /* 0x000000ffff037224 */ /* 0x000fe400078e000e */
[----:B------:R-:W-:Y:S02]  /*1a520*/  IMAD.MOV.U32 R13, RZ, RZ, R25 ;  /* 0x000000ffff0d7224 */ /* 0x000fe400078e0019 */
[----:B------:R-:W0:Y:S01]  /*1a530*/  POPC R7, R3 ;  /* 0x0000000300077309 */ /* 0x000e220000000000 */
[----:B------:R-:W-:Y:S02]  /*1a540*/  IMAD.MOV.U32 R11, RZ, RZ, 0x1f ;  /* 0x0000001fff0b7424 */ /* 0x000fe400078e00ff */
[----:B------:R-:W-:Y:S02]  /*1a550*/  IMAD.MOV.U32 R15, RZ, RZ, -0x1 ;  /* 0xffffffffff0f7424 */ /* 0x000fe400078e00ff */
[----:B0-----:R-:W-:Y:S02]  /*1a560*/  IMAD.MOV.U32 R12, RZ, RZ, R7 ;  /* 0x000000ffff0c7224 */ /* 0x001fe400078e0007 */
[----:B------:R-:W-:-:S07]  /*1a570*/  IMAD.IADD R27, R7, 0x1, R27 ;  /* 0x00000001071b7824 */ /* 0x000fce00078e021b */
[----:B------:R-:W-:Y:S05]  /*1a580*/  WARPSYNC.COLLECTIVE R15, `(.L_x_11352) ;  /* 0x000000000f087348 */ /* 0x000fea0003c00000 */
[----:B------:R0:W1:Y:S02]  /*1a590*/  SHFL.IDX P6, R14, R13, R12, R11 ;  /* 0x0000000c0d0e7389 */ /* 0x00006400000c000b */
[----:B01----:R-:W-:Y:S01]  /*1a5a0*/  ENDCOLLECTIVE ;  /* 0x000000000000791b */ /* 0x003fe20003800000 */
.L_x_11352:
[----:B------:R-:W-:Y:S02]  /*1a5b0*/  IMAD.MOV.U32 R13, RZ, RZ, R5 ;  /* 0x000000ffff0d7224 */ /* 0x000fe400078e0005 */
[----:B------:R-:W-:-:S07]  /*1a5c0*/  IMAD.MOV.U32 R25, RZ, RZ, R14 ;  /* 0x000000ffff197224 */ /* 0x000fce00078e000e */
[----:B------:R-:W-:Y:S05]  /*1a5d0*/  WARPSYNC.COLLECTIVE R15, `(.L_x_11353) ;  /* 0x000000000f087348 */ /* 0x000fea0003c00000 */
[----:B------:R0:W1:Y:S02]  /*1a5e0*/  SHFL.IDX P6, R14, R13, R12, R11 ;  /* 0x0000000c0d0e7389 */ /* 0x00006400000c000b */
[----:B01----:R-:W-:Y:S01]  /*1a5f0*/  ENDCOLLECTIVE ;  /* 0x000000000000791b */ /* 0x003fe20003800000 */
.L_x_11353:
[----:B------:R-:W-:Y:S01]  /*1a600*/  IMAD.MOV.U32 R5, RZ, RZ, R14 ;  /* 0x000000ffff057224 */ /* 0x000fe200078e000e */
[----:B------:R-:W-:Y:S06]  /*1a610*/  BRA `(.L_x_11354) ;  /* 0xffffffc400747947 */ /* 0x000fec000383ffff */
.L_x_11252:
[----:B------:R-:W-:Y:S01]  /*1a620*/  BSSY B0, `(.L_x_11355) ;  /* 0x0000007000007945 */ /* 0x000fe20003800000 */
[----:B------:R-:W-:Y:S02]  /*1a630*/  IMAD.MOV.U32 R13, RZ, RZ, R2 ;  /* 0x000000ffff0d7224 */ /* 0x000fe400078e0002 */
[----:B------:R-:W-:Y:S02]  /*1a640*/  IMAD.MOV.U32 R11, RZ, RZ, 0x1f ;  /* 0x0000001fff0b7424 */ /* 0x000fe400078e00ff */
[----:B------:R-:W-:-:S07]  /*1a650*/  IMAD.MOV.U32 R15, RZ, RZ, -0x1 ;  /* 0xffffffffff0f7424 */ /* 0x000fce00078e00ff */
[----:B0123--:R-:W-:Y:S05]  /*1a660*/  WARPSYNC.COLLECTIVE R15, `(.L_x_11356) ;  /* 0x000000000f087348 */ /* 0x00ffea0003c00000 */
[----:B------:R4:W0:Y:S02]  /*1a670*/  SHFL.IDX P6, R14, R13, R12, R11 ;  /* 0x0000000c0d0e7389 */ /* 0x00082400000c000b */
[----:B01234-:R-:W-:Y:S01]  /*1a680*/  ENDCOLLECTIVE ;  /* 0x000000000000791b */ /* 0x01ffe20003800000 */
.L_x_11356:
[----:B------:R-:W-:Y:S05]  /*1a690*/  BSYNC B0 ;  /* 0x0000000000007941 */ /* 0x000fea0003800000 */
.L_x_11355:
[----:B------:R-:W-:Y:S01]  /*1a6a0*/  IMAD.MOV.U32 R24, RZ, RZ, R14 ;  /* 0x000000ffff187224 */ /* 0x000fe200078e000e */
[----:B------:R-:W-:Y:S06]  /*1a6b0*/  BRA `(.L_x_11251) ;  /* 0xffffffc400647947 */ /* 0x000fec000383ffff */
.L_x_11258:
[----:B-1----:R1:W3:Y:S02]  /*1a6c0*/  SYNCS.PHASECHK.TRANS64.TRYWAIT P0, [R5+URZ+0x2d820], R0 ;  /* 0x02d82000050075a7 */ /* 0x0022e4000800017f */
[----:B---3--:R-:W-:Y:S05]  /*1a6d0*/  @!P0 NANOSLEEP.SYNCS 0x989680 ;  /* 0x009896800000895d */ /* 0x008fea0003900000 */
[----:B------:R-:W3:Y:S02]  /*1a6e0*/  @!P0 SYNCS.PHASECHK.TRANS64 P0, [R5+URZ+0x2d820], R0 ;  /* 0x02d82000050085a7 */ /* 0x000ee4000800007f */
[----:B---3--:R-:W-:Y:S05]  /*1a6f0*/  @!P0 BRA `(.L_x_11258) ;  /* 0xfffffffc00f08947 */ /* 0x008fea000383ffff */
[----:B------:R-:W-:Y:S05]  /*1a700*/  BRA `(.L_x_11357) ;  /* 0xffffffcc00c07947 */ /* 0x000fea000383ffff */
.L_x_11259:
        /* <DEDUP_REMOVED lines=11> */
.L_x_11359:
[----:B------:R-:W-:Y:S05]  /*1a7c0*/  BSYNC B0 ;  /* 0x0000000000007941 */ /* 0x000fea0003800000 */
.L_x_11358:
[----:B------:R-:W-:Y:S05]  /*1a7d0*/  BRA `(.L_x_11360) ;  /* 0xffffffcc00a87947 */ /* 0x000fea000383ffff */
.L_x_11262:
[----:B------:R-:W-:Y:S01]  /*1a7e0*/  BSSY B1, `(.L_x_11361) ;  /* 0x0000006000017945 */ /* 0x000fe20003800000 */
[----:B------:R-:W-:-:S07]  /*1a7f0*/  IMAD.MOV.U32 R15, RZ, RZ, -0x1 ;  /* 0xffffffffff0f7424 */ /* 0x000fce00078e00ff */
[----:B012---:R-:W-:Y:S05]  /*1a800*/  WARPSYNC.COLLECTIVE R15, `(.L_x_11362) ;  /* 0x000000000f0c7348 */ /* 0x007fea0003c00000 */
[----:B------:R-:W-:Y:S02]  /*1a810*/  ELECT P6, UR62, PT ;  /* 0x00000000003e782f */ /* 0x000fe400038c0000 */
[----:B------:R-:W-:Y:S01]  /*1a820*/  MOV R14, UR62 ;  /* 0x0000003e000e7c02 */ /* 0x000fe20008000f00 */
[----:B012---:R-:W-:Y:S10]  /*1a830*/  ENDCOLLECTIVE ;  /* 0x000000000000791b */ /* 0x007ff40003800000 */
.L_x_11362:
[----:B------:R-:W-:Y:S05]  /*1a840*/  BSYNC B1 ;  /* 0x0000000000017941 */ /* 0x000fea0003800000 */
.L_x_11361:
[----:B------:R-:W-:Y:S05]  /*1a850*/  BRA `(.L_x_11363) ;  /* 0xffffffcc00a07947 */ /* 0x000fea000383ffff */
.L_x_11264:
[----:B-1----:R1:W3:Y:S02]  /*1a860*/  SYNCS.PHASECHK.TRANS64.TRYWAIT P1, [R3+URZ+0x2d840], R2 ;  /* 0x02d84002030075a7 */ /* 0x0022e4000802017f */
[----:B---3--:R-:W-:Y:S05]  /*1a870*/  @!P1 NANOSLEEP.SYNCS 0x989680 ;  /* 0x009896800000995d */ /* 0x008fea0003900000 */
[----:B------:R-:W3:Y:S02]  /*1a880*/  @!P1 SYNCS.PHASECHK.TRANS64 P1, [R3+URZ+0x2d840], R2 ;  /* 0x02d84002030095a7 */ /* 0x000ee4000802007f */
[----:B---3--:R-:W-:Y:S05]  /*1a890*/  @!P1 BRA `(.L_x_11264) ;  /* 0xfffffffc00f09947 */ /* 0x008fea000383ffff */
[----:B------:R-:W-:Y:S05]  /*1a8a0*/  BRA `(.L_x_11364) ;  /* 0xffffffcc00c07947 */ /* 0x000fea000383ffff */
.L_x_11266:
[----:B---3--:R3:W4:Y:S02]  /*1a8b0*/  SYNCS.PHASECHK.TRANS64.TRYWAIT P1, [R23+URZ+0x2d840], R0 ;  /* 0x02d84000170075a7 */ /* 0x008724000802017f */
[----:B----4-:R-:W-:Y:S05]  /*1a8c0*/  @!P1 NANOSLEEP.SYNCS 0x989680 ;  /* 0x009896800000995d */ /* 0x010fea0003900000 */
[----:B------:R-:W4:Y:S02]  /*1a8d0*/  @!P1 SYNCS.PHASECHK.TRANS64 P1, [R23+URZ+0x2d840], R0 ;  /* 0x02d84000170095a7 */ /* 0x000f24000802007f */
[----:B----4-:R-:W-:Y:S05]  /*1a8e0*/  @!P1 BRA `(.L_x_11266) ;  /* 0xfffffffc00f09947 */ /* 0x010fea000383ffff */
[----:B------:R-:W-:Y:S05]  /*1a8f0*/  BRA `(.L_x_11365) ;  /* 0xffffffcc00cc7947 */ /* 0x000fea000383ffff */
.L_x_11268:
[----:B----4-:R4:W0:Y:S02]  /*1a900*/  SYNCS.PHASECHK.TRANS64.TRYWAIT P1, [R3+URZ+0x2d860], R2 ;  /* 0x02d86002030075a7 */ /* 0x010824000802017f */
[----:B0-----:R-:W-:Y:S05]  /*1a910*/  @!P1 NANOSLEEP.SYNCS 0x989680 ;  /* 0x009896800000995d */ /* 0x001fea0003900000 */
[----:B------:R-:W0:Y:S02]  /*1a920*/  @!P1 SYNCS.PHASECHK.TRANS64 P1, [R3+URZ+0x2d860], R2 ;  /* 0x02d86002030095a7 */ /* 0x000e24000802007f */
[----:B0-----:R-:W-:Y:S05]  /*1a930*/  @!P1 BRA `(.L_x_11268) ;  /* 0xfffffffc00f09947 */ /* 0x001fea000383ffff */
[----:B------:R-:W-:Y:S05]  /*1a940*/  BRA `(.L_x_11366) ;  /* 0xffffffcc00c87947 */ /* 0x000fea000383ffff */
.L_x_11367:
        /* <DEDUP_REMOVED lines=11> */
.L_x_15987:


//--------------------- .text._ZN7cutlass13device_kernelIN5flash11enable_sm90INS1_16FlashAttnFwdSm90INS1_25CollectiveMainloopFwdSm90ILi2EN4cute5tupleIJNS5_1CILi1EEES8_S8_EEENS6_IJNS7_ILi192EEENS7_ILi128EEENS7_ILi96EEEEEELi96ENS_10bfloat16_tEfNS_4arch4Sm90ELb0ELb1ELb0ELb1ELb1ELb1ELb0ELb0ELb1ELb1ELb1ELb0EEENS1_21CollectiveEpilogueFwdINS6_IJSA_SC_SB_EEES9_SE_SG_Li384ELb1ELb1ELb1ELb0EEENS1_36VarlenDynamicPersistentTileSchedulerILi192ELi128ELi384ELi128ELb1ELb1ELb1ELb1ELb0ELb1EEEEEEEEEvNT_6ParamsE --------------------------
	.section	.text._ZN7cutlass13device_kernelIN5flash11enable_sm90INS1_16FlashAttnFwdSm90INS1_25CollectiveMainloopFwdSm90ILi2EN4cute5tupleIJNS5_1CILi1EEES8_S8_EEENS6_IJNS7_ILi192EEENS7_ILi128EEENS7_ILi96EEEEEELi96ENS_10bfloat16_tEfNS_4arch4Sm90ELb0ELb1ELb0ELb1ELb1ELb1ELb0ELb0ELb1ELb1ELb1ELb0EEENS1_21CollectiveEpilogueFwdINS6_IJSA_SC_SB_EEES9_SE_SG_Li384ELb1ELb1ELb1ELb0EEENS1_36VarlenDynamicPersistentTileSchedulerILi192ELi128ELi384ELi128ELb1ELb1ELb1ELb1ELb0ELb1EEEEEEEEEvNT_6ParamsE,"ax",@progbits
	.align	128
.text._ZN7cutlass13device_kernelIN5flash11enable_sm90INS1_16FlashAttnFwdSm90INS1_25CollectiveMainloopFwdSm90ILi2EN4cute5tupleIJNS5_1CILi1EEES8_S8_EEENS6_IJNS7_ILi192EEENS7_ILi128EEENS7_ILi96EEEEEELi96ENS_10bfloat16_tEfNS_4arch4Sm90ELb0ELb1ELb0ELb1ELb1ELb1ELb0ELb0ELb1ELb1ELb1ELb0EEENS1_21CollectiveEpilogueFwdINS6_IJSA_SC_SB_EEES9_SE_SG_Li384ELb1ELb1ELb1ELb0EEENS1_36VarlenDynamicPersistentTileSchedulerILi192ELi128ELi384ELi128ELb1ELb1ELb1ELb1ELb0ELb1EEEEEEEEEvNT_6ParamsE:
        .type           _ZN7cutlass13device_kernelIN5flash11enable_sm90INS1_16FlashAttnFwdSm90INS1_25CollectiveMainloopFwdSm90ILi2EN4cute5tupleIJNS5_1CILi1EEES8_S8_EEENS6_IJNS7_ILi192EEENS7_ILi128EEENS7_ILi96EEEEEELi96ENS_10bfloat16_tEfNS_4arch4Sm90ELb0ELb1ELb0ELb1ELb1ELb1ELb0ELb0ELb1ELb1ELb1ELb0EEENS1_21CollectiveEpilogueFwdINS6_IJSA_SC_SB_EEES9_SE_SG_Li384ELb1ELb1ELb1ELb0EEENS1_36VarlenDynamicPersistentTileSchedulerILi192ELi128ELi384ELi128ELb1ELb1ELb1ELb1ELb0ELb1EEEEEEEEEvNT_6ParamsE,@function
        .size           _ZN7cutlass13device_kernelIN5flash11enable_sm90INS1_16FlashAttnFwdSm90INS1_25CollectiveMainloopFwdSm90ILi2EN4cute5tupleIJNS5_1CILi1EEES8_S8_EEENS6_IJNS7_ILi192EEENS7_ILi128EEENS7_ILi96EEEEEELi96ENS_10bfloat16_tEfNS_4arch4Sm90ELb0ELb1ELb0ELb1ELb1ELb1ELb0ELb0ELb1ELb1ELb1ELb0EEENS1_21CollectiveEpilogueFwdINS6_IJSA_SC_SB_EEES9_SE_SG_Li384ELb1ELb1ELb1ELb0EEENS1_36VarlenDynamicPersistentTileSchedulerILi192ELi128ELi384ELi128ELb1ELb1ELb1ELb1ELb0ELb1EEEEEEEEEvNT_6ParamsE,(.L_x_15988 - _ZN7cutlass13device_kernelIN5flash11enable_sm90INS1_16FlashAttnFwdSm90INS1_25CollectiveMainloopFwdSm90ILi2EN4cute5tupleIJNS5_1CILi1EEES8_S8_EEENS6_IJNS7_ILi192EEENS7_ILi128EEENS7_ILi96EEEEEELi96ENS_10bfloat16_tEfNS_4arch4Sm90ELb0ELb1ELb0ELb1ELb1ELb1ELb0ELb0ELb1ELb1ELb1ELb0EEENS1_21CollectiveEpilogueFwdINS6_IJSA_SC_SB_EEES9_SE_SG_Li384ELb1ELb1ELb1ELb0EEENS1_36VarlenDynamicPersistentTileSchedulerILi192ELi128ELi384ELi128ELb1ELb1ELb1ELb1ELb0ELb1EEEEEEEEEvNT_6ParamsE)
        .other          _ZN7cutlass13device_kernelIN5flash11enable_sm90INS1_16FlashAttnFwdSm90INS1_25CollectiveMainloopFwdSm90ILi2EN4cute5tupleIJNS5_1CILi1EEES8_S8_EEENS6_IJNS7_ILi192EEENS7_ILi128EEENS7_ILi96EEEEEELi96ENS_10bfloat16_tEfNS_4arch4Sm90ELb0ELb1ELb0ELb1ELb1ELb1ELb0ELb0ELb1ELb1ELb1ELb0EEENS1_21CollectiveEpilogueFwdINS6_IJSA_SC_SB_EEES9_SE_SG_Li384ELb1ELb1ELb1ELb0EEENS1_36VarlenDynamicPersistentTileSchedulerILi192ELi128ELi384ELi128ELb1ELb1ELb1ELb1ELb0ELb1EEEEEEEEEvNT_6ParamsE,@"STO_CUDA_ENTRY STV_DEFAULT"
_ZN7cutlass13device_kernelIN5flash11enable_sm90INS1_16FlashAttnFwdSm90INS1_25CollectiveMainloopFwdSm90ILi2EN4cute5tupleIJNS5_1CILi1EEES8_S8_EEENS6_IJNS7_ILi192EEENS7_ILi128EEENS7_ILi96EEEEEELi96ENS_10bfloat16_tEfNS_4arch4Sm90ELb0ELb1ELb0ELb1ELb1ELb1ELb0ELb0ELb1ELb1ELb1ELb0EEENS1_21CollectiveEpilogueFwdINS6_IJSA_SC_SB_EEES9_SE_SG_Li384ELb1ELb1ELb1ELb0EEENS1_36VarlenDynamicPersistentTileSchedulerILi192ELi128ELi384ELi128ELb1ELb1ELb1ELb1ELb0ELb1EEEEEEEEEvNT_6ParamsE:
        /* <DEDUP_REMOVED lines=18> */
.L_x_11369:
[----:B------:R-:W-:Y:S05]  /*0120*/  BSYNC B0 ;  /* 0x0000000000007941 */ /* 0x000fea0003800000 */
.L_x_11368:
        /* <DEDUP_REMOVED lines=41> */
.L_x_11370:
        /* <DEDUP_REMOVED lines=22> */
.L_x_11371:
        /* <DEDUP_REMOVED lines=18> */
.L_x_11372:
        /* <DEDUP_REMOVED lines=22> */
.L_x_11373:
        /* <DEDUP_REMOVED lines=22> */
.L_x_11374:
        /* <DEDUP_REMOVED lines=8> */
.L_x_11377:
        /* <DEDUP_REMOVED lines=23> */
[----:B------:R-:W-:Y:S01]  /*0af0*/  IMAD.MOV.U32 R145, RZ, RZ, 0x40 ;  /* 0x00000040ff917424 */ /* 0x000fe200078e00ff */
[----:B------:R-:W-:Y:S01]  /*0b00*/  CS2R R22, SRZ ;  /* 0x0000000000167805 */ /* 0x000fe2000001ff00 */
[----:B------:R-:W-:Y:S01]  /*0b10*/  IMAD.MOV.U32 R147, RZ, RZ, RZ ;  /* 0x000000ffff937224 */ /* 0x000fe200078e00ff */
[----:B------:R-:W-:Y:S01]  /*0b20*/  ULOP3.LUT UR39, UR36, 0x1, URZ, 0xfc, !UPT ;  /* 0x0000000124277892 */ /* 0x000fe2000f8efc3f */
[----:B------:R-:W-:-:S08]  /*0b30*/  UMOV UR37, URZ ;  /* 0x0000003f00257c82 */ /* 0x000fd00008000000 */
[----:B------:R-:W-:Y:S01]  /*0b40*/  UIADD3 UR40, UR40, 0xc400, URZ ;  /* 0x0000c40028287890 */ /* 0x000fe2000fffe03f */
[----:B0-----:R-:W-:-:S05]  /*0b50*/  VIADD R0, R0, 0xffffff80 ;  /* 0xffffff8000007836 */ /* 0x001fca0000000000 */
[----:B------:R-:W-:Y:S02]  /*0b60*/  SHF.R.S32.HI R3, RZ, 0x1f, R0 ;  /* 0x0000001fff037819 */ /* 0x000fe40000011400 */
[-C--:B------:R-:W-:Y:S02]  /*0b70*/  LEA.HI R6, R0, R0.reuse, RZ, 0x1 ;  /* 0x0000000000067211 */ /* 0x080fe400078f08ff */
[CC--:B------:R-:W-:Y:S02]  /*0b80*/  LEA.HI R5, R3.reuse, R0.reuse, RZ, 0x4 ;  /* 0x0000000003057211 */ /* 0x0c0fe400078f20ff */
[CC--:B------:R-:W-:Y:S02]  /*0b90*/  LEA.HI R7, R3.reuse, R0.reuse, RZ, 0x5 ;  /* 0x0000000003077211 */ /* 0x0c0fe400078f28ff */
[CC--:B------:R-:W-:Y:S02]  /*0ba0*/  LEA.HI R4, R3.reuse, R0.reuse, RZ, 0x2 ;  /* 0x0000000003047211 */ /* 0x0c0fe400078f10ff */
[----:B------:R-:W-:-:S02]  /*0bb0*/  LEA.HI R3, R3, R0, RZ, 0x7 ;  /* 0x0000000003037211 */ /* 0x000fc400078f38ff */
[----:B------:R-:W-:Y:S02]  /*0bc0*/  LOP3.LUT R9, R6, 0xfffffffe, RZ, 0xc0, !PT ;  /* 0xfffffffe06097812 */ /* 0x000fe400078ec0ff */
[--C-:B------:R-:W-:Y:S02]  /*0bd0*/  SHF.R.S32.HI R8, RZ, 0x2, R4.reuse ;  /* 0x00000002ff087819 */ /* 0x100fe40000011404 */
[----:B------:R-:W-:Y:S01]  /*0be0*/  SHF.R.S32.HI R11, RZ, 0x1f, R4 ;  /* 0x0000001fff0b7819 */ /* 0x000fe20000011404 */
[----:B------:R-:W-:Y:S01]  /*0bf0*/  IMAD.IADD R18, R0, 0x1, -R9 ;  /* 0x0000000100127824 */ /* 0x000fe200078e0a09 */
[----:B------:R-:W-:Y:S02]  /*0c00*/  LOP3.LUT R13, R4, 0xfffffffc, RZ, 0xc0, !PT ;  /* 0xfffffffc040d7812 */ /* 0x000fe400078ec0ff */
[----:B------:R-:W-:Y:S01]  /*0c10*/  SHF.R.S32.HI R4, RZ, 0x7, R3 ;  /* 0x00000007ff047819 */ /* 0x000fe20000011403 */
[----:B------:R-:W-:Y:S01]  /*0c20*/  IMAD.SHL.U32 R24, R18, 0x4, RZ ;  /* 0x0000000412187824 */ /* 0x000fe200078e00ff */
[----:B------:R-:W-:Y:S01]  /*0c30*/  SHF.R.S32.HI R12, RZ, 0x1, R6 ;  /* 0x00000001ff0c7819 */ /* 0x000fe20000011406 */
[----:B------:R-:W-:Y:S01]  /*0c40*/  IMAD.IADD R13, R0, 0x1, -R13 ;  /* 0x00000001000d7824 */ /* 0x000fe200078e0a0d */
[----:B------:R-:W-:Y:S01]  /*0c50*/  LOP3.LUT R15, R3, 0xffffff80, RZ, 0xc0, !PT ;  /* 0xffffff80030f7812 */ /* 0x000fe200078ec0ff */
[----:B------:R-:W-:Y:S01]  /*0c60*/  IMAD.HI R10, R4, 0x55555556, RZ ;  /* 0x55555556040a7827 */ /* 0x000fe200078e02ff */
[----:B------:R-:W-:Y:S01]  /*0c70*/  LOP3.LUT R3, R5, 0xfffffff0, RZ, 0xc0, !PT ;  /* 0xfffffff005037812 */ /* 0x000fe200078ec0ff */
[----:B------:R0:W-:Y:S01]  /*0c80*/  STL [R1+0x80], R18 ;  /* 0x0000801201007387 */ /* 0x0001e20000100800 */
[----:B------:R-:W-:Y:S01]  /*0c90*/  LEA.HI R11, R11, R8, RZ, 0x2 ;  /* 0x000000080b0b7211 */ /* 0x000fe200078f10ff */
[----:B------:R-:W-:Y:S01]  /*0ca0*/  IMAD.IADD R21, R0, 0x1, -R15 ;  /* 0x0000000100157824 */ /* 0x000fe200078e0a0f */
[----:B------:R-:W-:Y:S01]  /*0cb0*/  LEA.HI R9, R6, R12, RZ, 0x1 ;  /* 0x0000000c06097211 */ /* 0x000fe200078f08ff */
[----:B------:R-:W-:Y:S01]  /*0cc0*/  IMAD.IADD R3, R0, 0x1, -R3 ;  /* 0x0000000100037824 */ /* 0x000fe200078e0a03 */
[----:B------:R-:W-:Y:S01]  /*0cd0*/  SHF.R.S32.HI R6, RZ, 0x4, R5 ;  /* 0x00000004ff067819 */ /* 0x000fe20000011405 */
[----:B------:R-:W-:Y:S01]  /*0ce0*/  VIADD R0, R24, 0x10 ;  /* 0x0000001018007836 */ /* 0x000fe20000000000 */
[----:B------:R-:W-:Y:S01]  /*0cf0*/  LOP3.LUT R11, R11, 0xfffffffc, RZ, 0xc0, !PT ;  /* 0xfffffffc0b0b7812 */ /* 0x000fe200078ec0ff */
[----:B------:R-:W-:Y:S01]  /*0d00*/  STL [R1+0x84], R21 ;  /* 0x0000841501007387 */ /* 0x000fe20000100800 */
[----:B------:R-:W-:Y:S01]  /*0d10*/  LEA.HI R17, R10, R10, RZ, 0x1 ;  /* 0x0000000a0a117211 */ /* 0x000fe200078f08ff */
[----:B------:R-:W-:Y:S01]  /*0d20*/  VIADD R20, R24, 0x20 ;  /* 0x0000002018147836 */ /* 0x000fe20000000000 */
[----:B------:R-:W-:Y:S01]  /*0d30*/  LOP3.LUT R9, R9, 0x7fffffe, RZ, 0xc0, !PT ;  /* 0x07fffffe09097812 */ /* 0x000fe200078ec0ff */
[----:B------:R-:W-:Y:S01]  /*0d40*/  IMAD.IADD R11, R8, 0x1, -R11 ;  /* 0x00000001080b7824 */ /* 0x000fe200078e0a0b */
[----:B------:R-:W-:Y:S01]  /*0d50*/  LEA.HI R5, R5, R6, RZ, 0x1 ;  /* 0x0000000605057211 */ /* 0x000fe200078f08ff */
[----:B------:R-:W-:Y:S01]  /*0d60*/  IMAD R17, R17, -0x3, R4 ;  /* 0xfffffffd11117824 */ /* 0x000fe200078e0204 */
[----:B------:R-:W-:Y:S01]  /*0d70*/  SHF.R.S32.HI R8, RZ, 0x1f, R21 ;  /* 0x0000001fff087819 */ /* 0x000fe20000011415 */
[----:B------:R-:W-:Y:S01]  /*0d80*/  IMAD.IADD R9, R12, 0x1, -R9 ;  /* 0x000000010c097824 */ /* 0x000fe200078e0a09 */
[----:B------:R-:W-:Y:S01]  /*0d90*/  STL [R1+0x18], R24 ;  /* 0x0000181801007387 */ /* 0x000fe20000100800 */
[----:B------:R-:W-:Y:S01]  /*0da0*/  LEA.HI R4, R13, R13, RZ, 0x1 ;  /* 0x0000000d0d047211 */ /* 0x000fe200078f08ff */
[----:B------:R-:W-:Y:S01]  /*0db0*/  IMAD.IADD R12, R24, 0x1, R0 ;  /* 0x00000001180c7824 */ /* 0x000fe200078e0200 */
[----:B------:R-:W-:Y:S01]  /*0dc0*/  LOP3.LUT R5, R5, 0x1ffffffe, RZ, 0xc0, !PT ;  /* 0x1ffffffe05057812 */ /* 0x000fe200078ec0ff */
[----:B------:R1:W-:Y:S01]  /*0dd0*/  STL [R1+0x54], R0 ;  /* 0x0000540001007387 */ /* 0x0003e20000100800 */
[----:B------:R-:W-:Y:S01]  /*0de0*/  LEA.HI R10, R8, R21, RZ, 0x2 ;  /* 0x00000015080a7211 */ /* 0x000fe200078f10ff */
[----:B------:R-:W-:Y:S01]  /*0df0*/  IMAD R14, R6, 0x8, R9 ;  /* 0x00000008060e7824 */ /* 0x000fe200078e0209 */
[----:B------:R-:W-:Y:S01]  /*0e00*/  LOP3.LUT R4, R4, 0x1ffffffe, RZ, 0xc0, !PT ;  /* 0x1ffffffe04047812 */ /* 0x000fe200078ec0ff */
[----:B------:R-:W-:Y:S01]  /*0e10*/  IMAD.IADD R5, R6, 0x1, -R5 ;  /* 0x0000000106057824 */ /* 0x000fe200078e0a05 */
[--C-:B------:R-:W-:Y:S01]  /*0e20*/  SHF.R.S32.HI R6, RZ, 0x2, R10.reuse ;  /* 0x00000002ff067819 */ /* 0x100fe2000001140a */
[----:B------:R2:W-:Y:S01]  /*0e30*/  STL [R1+0x50], R20 ;  /* 0x0000501401007387 */ /* 0x0005e20000100800 */
[----:B------:R-:W-:Y:S01]  /*0e40*/  SHF.R.S32.HI R9, RZ, 0x1f, R10 ;  /* 0x0000001fff097819 */ /* 0x000fe2000001140a */
[----:B------:R-:W-:Y:S01]  /*0e50*/  IMAD.IADD R13, R13, 0x1, -R4 ;  /* 0x000000010d0d7824 */ /* 0x000fe200078e0a04 */
[----:B------:R-:W-:Y:S01]  /*0e60*/  SHF.R.S32.HI R7, RZ, 0x5, R7 ;  /* 0x00000005ff077819 */ /* 0x000fe20000011407 */
[----:B0-----:R-:W-:Y:S01]  /*0e70*/  IMAD.SHL.U32 R18, R18, 0x8, RZ ;  /* 0x0000000812127824 */ /* 0x001fe200078e00ff */
[--C-:B-1----:R-:W-:Y:S01]  /*0e80*/  SHF.R.S32.HI R0, RZ, 0x1f, R3.reuse ;  /* 0x0000001fff007819 */ /* 0x102fe20000011403 */
[----:B------:R-:W-:Y:S01]  /*0e90*/  IMAD.SHL.U32 R11, R11, 0x40, RZ ;  /* 0x000000400b0b7824 */ /* 0x000fe200078e00ff */
[----:B------:R-:W-:Y:S01]  /*0ea0*/  LEA.HI R9, R9, R6, RZ, 0x3 ;  /* 0x0000000609097211 */ /* 0x000fe200078f18ff */
[----:B------:R-:W-:Y:S01]  /*0eb0*/  IMAD R19, R7, 0x10, R3 ;  /* 0x0000001007137824 */ /* 0x000fe200078e0203 */
[----:B------:R-:W-:Y:S01]  /*0ec0*/  LEA.HI R0, R0, R3, RZ, 0x3 ;  /* 0x0000000300007211 */ /* 0x000fe200078f18ff */
[C---:B------:R-:W-:Y:S01]  /*0ed0*/  VIADD R137, R18.reuse, 0x30 ;  /* 0x0000003012897836 */ /* 0x040fe20000000000 */
[----:B------:R-:W-:Y:S01]  /*0ee0*/  LOP3.LUT R9, R9, 0xfffffff8, RZ, 0xc0, !PT ;  /* 0xfffffff809097812 */ /* 0x000fe200078ec0ff */
[----:B------:R-:W-:Y:S01]  /*0ef0*/  VIADD R136, R18, 0x40 ;  /* 0x0000004012887836 */ /* 0x000fe20000000000 */
[----:B------:R-:W-:Y:S01]  /*0f00*/  LOP3.LUT R4, R0, 0xfffffff8, RZ, 0xc0, !PT ;  /* 0xfffffff800047812 */ /* 0x000fe200078ec0ff */
[----:B------:R-:W-:Y:S01]  /*0f10*/  VIADD R138, R18, 0x50 ;  /* 0x00000050128a7836 */ /* 0x000fe20000000000 */
[----:B------:R-:W-:Y:S01]  /*0f20*/  SHF.R.S32.HI R15, RZ, 0x1f, R12 ;  /* 0x0000001fff0f7819 */ /* 0x000fe2000001140c */
[----:B------:R-:W-:Y:S01]  /*0f30*/  IMAD.IADD R9, R6, 0x1, -R9 ;  /* 0x0000000106097824 */ /* 0x000fe200078e0a09 */
[----:B------:R-:W-:Y:S01]  /*0f40*/  LEA.HI R8, R8, R21, RZ, 0x5 ;  /* 0x0000001508087211 */ /* 0x000fe200078f28ff */
[----:B------:R-:W-:Y:S01]  /*0f50*/  IMAD.IADD R4, R3, 0x1, -R4 ;  /* 0x0000000103047824 */ /* 0x000fe200078e0a04 */
[----:B------:R-:W-:Y:S01]  /*0f60*/  LEA.HI R15, R15, R12, RZ, 0x3 ;  /* 0x0000000c0f0f7211 */ /* 0x000fe200078f18ff */
[----:B------:R-:W-:Y:S01]  /*0f70*/  IMAD.SHL.U32 R6, R0, 0x40, RZ ;  /* 0x0000004000067824 */ /* 0x000fe200078e00ff */
[----:B------:R-:W-:Y:S01]  /*0f80*/  SHF.R.S32.HI R8, RZ, 0x5, R8 ;  /* 0x00000005ff087819 */ /* 0x000fe20000011408 */
[C---:B------:R-:W-:Y:S01]  /*0f90*/  IMAD.SHL.U32 R3, R4.reuse, 0x40, RZ ;  /* 0x0000004004037824 */ /* 0x040fe200078e00ff */
[----:B------:R-:W-:Y:S01]  /*0fa0*/  R2P PR, R4, 0x6 ;  /* 0x0000000604007804 */ /* 0x000fe20000000000 */
[----:B------:R-:W-:Y:S01]  /*0fb0*/  IMAD.SHL.U32 R0, R5, 0x8, RZ ;  /* 0x0000000805007824 */ /* 0x000fe200078e00ff */
[----:B------:R-:W-:Y:S01]  /*0fc0*/  LOP3.LUT R6, R6, 0x7ffffe00, RZ, 0xc0, !PT ;  /* 0x7ffffe0006067812 */ /* 0x000fe200078ec0ff */
[----:B------:R-:W-:Y:S01]  /*0fd0*/  IMAD.IADD R12, R24, 0x1, R20 ;  /* 0x00000001180c7824 */ /* 0x000fe200078e0214 */
[----:B------:R-:W-:Y:S01]  /*0fe0*/  LOP3.LUT R3, R3, 0x1c0, RZ, 0xc0, !PT ;  /* 0x000001c003037812 */ /* 0x000fe200078ec0ff */
[----:B--2---:R-:W-:Y:S01]  /*0ff0*/  IMAD.U32 R20, R19, 0x20, R0 ;  /* 0x0000002013147824 */ /* 0x004fe200078e0000 */
[----:B------:R-:W-:Y:S01]  /*1000*/  LOP3.LUT R10, R10, 0x7ffffffc, RZ, 0xc0, !PT ;  /* 0x7ffffffc0a0a7812 */ /* 0x000fe200078ec0ff */
[----:B------:R-:W-:Y:S01]  /*1010*/  IMAD R6, R7, 0x400, R6 ;  /* 0x0000040007067824 */ /* 0x000fe200078e0206 */
[----:B------:R-:W-:Y:S01]  /*1020*/  LOP3.LUT R0, R3, 0x8, R0, 0xf8, !PT ;  /* 0x0000000803007812 */ /* 0x000fe200078ef800 */
[----:B------:R-:W-:Y:S01]  /*1030*/  IMAD R8, R8, 0x10, R9 ;  /* 0x0000001008087824 */ /* 0x000fe200078e0209 */
[----:B------:R-:W-:Y:S01]  /*1040*/  SHF.R.U32.HI R3, RZ, 0x3, R3 ;  /* 0x00000003ff037819 */ /* 0x000fe20000011603 */
[----:B------:R0:W-:Y:S01]  /*1050*/  STL [R1+0x90], R20 ;  /* 0x0000901401007387 */ /* 0x0001e20000100800 */
[----:B------:R-:W-:Y:S01]  /*1060*/  VIADD R4, R24, 0x18 ;  /* 0x0000001818047836 */ /* 0x000fe20000000000 */
[----:B------:R-:W-:Y:S01]  /*1070*/  SHF.R.S32.HI R5, RZ, 0x1f, R12 ;  /* 0x0000001fff057819 */ /* 0x000fe2000001140c */
[----:B------:R-:W-:Y:S01]  /*1080*/  IMAD.IADD R10, R21, 0x1, -R10 ;  /* 0x00000001150a7824 */ /* 0x000fe200078e0a0a */
[----:B------:R-:W-:Y:S01]  /*1090*/  LOP3.LUT R3, R0, R3, RZ, 0x3c, !PT ;  /* 0x0000000300037212 */ /* 0x000fe200078e3cff */
[----:B------:R-:W-:Y:S01]  /*10a0*/  VIADD R0, R24, 0x28 ;  /* 0x0000002818007836 */ /* 0x000fe20000000000 */
[----:B------:R-:W-:Y:S01]  /*10b0*/  LEA.HI R5, R5, R12, RZ, 0x3 ;  /* 0x0000000c05057211 */ /* 0x000fe200078f18ff */
[----:B------:R-:W-:Y:S01]  /*10c0*/  IMAD.SHL.U32 R21, R14, 0x20, RZ ;  /* 0x000000200e157824 */ /* 0x000fe200078e00ff */
[----:B------:R-:W-:Y:S01]  /*10d0*/  SHF.R.S32.HI R7, RZ, 0x3, R15 ;  /* 0x00000003ff077819 */ /* 0x000fe2000001140f */
[----:B------:R-:W-:Y:S01]  /*10e0*/  IMAD.IADD R3, R6, 0x1, R3 ;  /* 0x0000000106037824 */ /* 0x000fe200078e0203 */
[----:B------:R-:W-:Y:S01]  /*10f0*/  SHF.R.S32.HI R5, RZ, 0x3, R5 ;  /* 0x00000003ff057819 */ /* 0x000fe20000011405 */
[----:B0-----:R-:W-:Y:S01]  /*1100*/  IMAD R20, R17, 0x40, R8 ;  /* 0x0000004011147824 */ /* 0x001fe200078e0208 */
[----:B------:R-:W-:Y:S01]  /*1110*/  SEL R145, R145, 0xffffffc0, !P2 ;  /* 0xffffffc091917807 */ /* 0x000fe20005000000 */
[----:B------:R-:W-:Y:S01]  /*1120*/  VIADD R6, R24, 0x8 ;  /* 0x0000000818067836 */ /* 0x000fe20000000000 */
[----:B------:R-:W-:Y:S01]  /*1130*/  SHF.R.S32.HI R19, RZ, 0x1f, R18 ;  /* 0x0000001fff137819 */ /* 0x000fe20000011412 */
[----:B------:R-:W-:Y:S01]  /*1140*/  IMAD.SHL.U32 R142, R10, 0x2, RZ ;  /* 0x000000020a8e7824 */ /* 0x000fe200078e00ff */
[----:B------:R-:W-:Y:S01]  /*1150*/  STL [R1+0x8c], R20 ;  /* 0x00008c1401007387 */ /* 0x000fe20000100800 */
[----:B------:R-:W-:-:S02]  /*1160*/  IMAD R144, R3, 0x2, R2 ;  /* 0x0000000203907824 */ /* 0x000fc400078e0202 */
[C---:B------:R-:W-:Y:S01]  /*1170*/  VIADD R15, R142.reuse, 0x8 ;  /* 0x000000088e0f7836 */ /* 0x040fe20000000000 */
[----:B------:R-:W-:Y:S01]  /*1180*/  STL [R1+0x60], R6 ;  /* 0x0000600601007387 */ /* 0x000fe20000100800 */
[----:B------:R-:W-:Y:S02]  /*1190*/  VIADD R9, R142, 0x30 ;  /* 0x000000308e097836 */ /* 0x000fe40000000000 */
[----:B------:R-:W-:Y:S01]  /*11a0*/  VIADD R146, R144, 0x21800 ;  /* 0x0002180090927836 */ /* 0x000fe20000000000 */
        /* <DEDUP_REMOVED lines=8> */
[----:B------:R-:W-:Y:S01]  /*1230*/  IMAD.MOV.U32 R17, RZ, RZ, RZ ;  /* 0x000000ffff117224 */ /* 0x000fe200078e00ff */
[----:B0-----:R-:W-:Y:S01]  /*1240*/  SHF.R.S32.HI R4, RZ, 0x1f, R137 ;  /* 0x0000001fff047819 */ /* 0x001fe20000011489 */
[----:B------:R-:W-:Y:S01]  /*1250*/  VIADD R24, R142, 0x58 ;  /* 0x000000588e187836 */ /* 0x000fe20000000000 */
[----:B------:R-:W-:-:S02]  /*1260*/  SHF.R.S32.HI R12, RZ, 0x1f, R12 ;  /* 0x0000001fff0c7819 */ /* 0x000fc4000001140c */
[----:B-1----:R-:W-:Y:S01]  /*1270*/  SHF.R.S32.HI R0, RZ, 0x1f, R136 ;  /* 0x0000001fff007819 */ /* 0x002fe20000011488 */
[----:B------:R0:W-:Y:S01]  /*1280*/  STL [R1+0x4c], R4 ;  /* 0x00004c0401007387 */ /* 0x0001e20000100800 */
[----:B------:R-:W-:-:S03]  /*1290*/  SHF.R.S32.HI R10, RZ, 0x1f, R10 ;  /* 0x0000001fff0a7819 */ /* 0x000fc6000001140a */
[----:B------:R1:W-:Y:S01]  /*12a0*/  STL [R1+0x48], R0 ;  /* 0x0000480001007387 */ /* 0x0003e20000100800 */
[----:B0-----:R-:W-:Y:S01]  /*12b0*/  LOP3.LUT R4, R11, 0xc0, RZ, 0xc0, !PT ;  /* 0x000000c00b047812 */ /* 0x001fe200078ec0ff */
[----:B------:R-:W-:Y:S01]  /*12c0*/  VIADD R11, R142, 0x20 ;  /* 0x000000208e0b7836 */ /* 0x000fe20000000000 */
[----:B-1----:R-:W-:Y:S02]  /*12d0*/  SHF.R.S32.HI R0, RZ, 0x1f, R138 ;  /* 0x0000001fff007819 */ /* 0x002fe4000001148a */
[----:B------:R-:W-:-:S03]  /*12e0*/  SHF.R.U32.HI R6, RZ, 0x3, R4 ;  /* 0x00000003ff067819 */ /* 0x000fc60000011604 */
[----:B------:R0:W-:Y:S04]  /*12f0*/  STL [R1+0x44], R0 ;  /* 0x0000440001007387 */ /* 0x0001e80000100800 */
[----:B------:R1:W-:Y:S04]  /*1300*/  STL [R1+0x20], R4 ;  /* 0x0000200401007387 */ /* 0x0003e80000100800 */
[----:B------:R-:W-:Y:S01]  /*1310*/  STL [R1+0x28], R21 ;  /* 0x0000281501007387 */ /* 0x000fe20000100800 */
[----:B0-----:R-:W-:-:S03]  /*1320*/  LOP3.LUT R0, R4, 0x8, R18, 0xf8, !PT ;  /* 0x0000000804007812 */ /* 0x001fc600078ef812 */
[----:B------:R0:W-:Y:S01]  /*1330*/  STL [R1+0x24], R6 ;  /* 0x0000240601007387 */ /* 0x0001e20000100800 */
[----:B-1----:R-:W-:Y:S02]  /*1340*/  LOP3.LUT R4, R4, 0x18, R18, 0xf8, !PT ;  /* 0x0000001804047812 */ /* 0x002fe400078ef812 */
[-C--:B------:R-:W-:Y:S01]  /*1350*/  LOP3.LUT R0, R0, R6.reuse, RZ, 0x3c, !PT ;  /* 0x0000000600007212 */ /* 0x080fe200078e3cff */
[----:B------:R1:W-:Y:S01]  /*1360*/  STL [R1+0x34], R7 ;  /* 0x0000340701007387 */ /* 0x0003e20000100800 */
[----:B------:R-:W-:-:S03]  /*1370*/  LOP3.LUT R4, R4, R6, RZ, 0x3c, !PT ;  /* 0x0000000604047212 */ /* 0x000fc600078e3cff */
[C---:B------:R-:W-:Y:S01]  /*1380*/  IMAD.IADD R0, R21.reuse, 0x1, R0 ;  /* 0x0000000115007824 */ /* 0x040fe200078e0200 */
[----:B------:R2:W-:Y:S01]  /*1390*/  STL [R1+0x38], R5 ;  /* 0x0000380501007387 */ /* 0x0005e20000100800 */
[----:B------:R-:W-:Y:S02]  /*13a0*/  IMAD.IADD R4, R21, 0x1, R4 ;  /* 0x0000000115047824 */ /* 0x000fe400078e0204 */
[C---:B0-----:R-:W-:Y:S01]  /*13b0*/  VIADD R6, R142.reuse, 0x48 ;  /* 0x000000488e067836 */ /* 0x041fe20000000000 */
[----:B------:R0:W-:Y:S01]  /*13c0*/  STL [R1+0x70], R0 ;  /* 0x0000700001007387 */ /* 0x0001e20000100800 */
[----:B-1----:R-:W-:Y:S01]  /*13d0*/  VIADD R7, R142, 0x40 ;  /* 0x000000408e077836 */ /* 0x002fe20000000000 */
[----:B------:R-:W-:Y:S02]  /*13e0*/  LEA R4, R4, UR40, 0x1 ;  /* 0x0000002804047c11 */ /* 0x000fe4000f8e08ff */
[----:B------:R-:W-:Y:S02]  /*13f0*/  SHF.R.S32.HI R6, RZ, 0x1f, R6 ;  /* 0x0000001fff067819 */ /* 0x000fe40000011406 */
[----:B--2---:R-:W-:Y:S01]  /*1400*/  SHF.R.S32.HI R5, RZ, 0x1f, R142 ;  /* 0x0000001fff057819 */ /* 0x004fe2000001148e */
[----:B------:R-:W-:Y:S01]  /*1410*/  VIADD R5, R142, 0x50 ;  /* 0x000000508e057836 */ /* 0x000fe20000000000 */
[----:B------:R-:W-:Y:S01]  /*1420*/  STL [R1+0x88], R4 ;  /* 0x0000880401007387 */ /* 0x000fe20000100800 */
[----:B------:R-:W-:-:S02]  /*1430*/  SHF.R.S32.HI R7, RZ, 0x1f, R7 ;  /* 0x0000001fff077819 */ /* 0x000fc40000011407 */
[----:B0-----:R-:W-:Y:S02]  /*1440*/  SHF.R.S32.HI R0, RZ, 0x1f, R15 ;  /* 0x0000001fff007819 */ /* 0x001fe4000001140f */
[----:B------:R-:W-:Y:S02]  /*1450*/  SHF.R.S32.HI R0, RZ, 0x1f, R11 ;  /* 0x0000001fff007819 */ /* 0x000fe4000001140b */
[----:B------:R-:W-:Y:S01]  /*1460*/  SHF.R.S32.HI R0, RZ, 0x1f, R9 ;  /* 0x0000001fff007819 */ /* 0x000fe20000011409 */
[----:B------:R-:W-:Y:S01]  /*1470*/  VIADD R0, R144, 0x21820 ;  /* 0x0002182090007836 */ /* 0x000fe20000000000 */
[----:B------:R-:W-:Y:S01]  /*1480*/  SHF.R.S32.HI R3, RZ, 0x1f, R5 ;  /* 0x0000001fff037819 */ /* 0x000fe20000011405 */
[C---:B------:R-:W-:Y:S02]  /*1490*/  @P1 VIADD R0, R146.reuse, 0xffffffe0 ;  /* 0xffffffe092001836 */ /* 0x040fe40000000000 */
[----:B------:R-:W-:Y:S02]  /*14a0*/  IMAD.IADD R146, R146, 0x1, R145 ;  /* 0x0000000192927824 */ /* 0x000fe400078e0291 */
[----:B------:R-:W-:Y:S01]  /*14b0*/  IMAD R3, R13, 0x8, R20 ;  /* 0x000000080d037824 */ /* 0x000fe200078e0214 */
[----:B------:R0:W-:Y:S01]  /*14c0*/  STL [R1+0x3c], R0 ;  /* 0x00003c0001007387 */ /* 0x0001e20000100800 */
[----:B------:R-:W-:-:S03]  /*14d0*/  IMAD.IADD R145, R145, 0x1, R0 ;  /* 0x0000000191917824 */ /* 0x000fc600078e0200 */
[----:B------:R1:W-:Y:S01]  /*14e0*/  STL [R1+0x68], R3 ;  /* 0x0000680301007387 */ /* 0x0003e20000100800 */
[----:B0-----:R-:W-:-:S05]  /*14f0*/  VIADD R0, R0, 0x6000 ;  /* 0x0000600000007836 */ /* 0x001fca0000000000 */
[----:B------:R1:W-:Y:S02]  /*1500*/  STL [R1+0x40], R0 ;  /* 0x0000400001007387 */ /* 0x0003e40000100800 */
.L_x_11605:
[----:B------:R-:W-:Y:S05]  /*1510*/  YIELD ;  /* 0x0000000000007946 */ /* 0x000fea0003800000 */
[----:B------:R-:W-:Y:S01]  /*1520*/  ULDC.64 UR4, c[0x0][0xa28] ;  /* 0x00028a0000047ab9 */ /* 0x000fe20000000a00 */
[----:B0-234-:R-:W0:Y:S01]  /*1530*/  LDC.64 R4, c[0x0][0xa08] ;  /* 0x00028200ff047b82 */ /* 0x01de220000000a00 */
        /* <DEDUP_REMOVED lines=9> */
[----:B------:R-:W2:Y:S01]  /*15d0*/  @P1 LDC.64 R6, c[0x0][0xa28] ;  /* 0x00028a00ff061b82 */ /* 0x000ea20000000a00 */
[----:B------:R-:W-:Y:S01]  /*15e0*/  ISETP.NE.AND.EX P0, PT, RZ, UR5, PT, P0 ;  /* 0x00000005ff007c0c */ /* 0x000fe2000bf05300 */
[----:B0-----:R-:W-:-:S06]  /*15f0*/  IMAD.WIDE R4, R35, 0x4, R4 ;  /* 0x0000000423047825 */ /* 0x001fcc00078e0204 */
[----:B------:R-:W0:Y:S01]  /*1600*/  @P2 LDC.64 R8, c[0x0][0xa18] ;  /* 0x00028600ff082b82 */ /* 0x000e220000000a00 */
[----:B------:R-:W-:Y:S02]  /*1610*/  ULDC UR4, c[0x0][0x288] ;  /* 0x0000a20000047ab9 */ /* 0x000fe40000000800 */
[----:B------:R-:W-:Y:S01]  /*1620*/  IMAD.U32 R140, RZ, RZ, UR4 ;  /* 0x00000004ff8c7e24 */ /* 0x000fe2000f8e00ff */
[----:B------:R-:W-:Y:S02]  /*1630*/  ULDC.64 UR4, c[0x0][0x418] ;  /* 0x0001060000047ab9 */ /* 0x000fe40000000a00 */
[----:B------:R3:W5:Y:S01]  /*1640*/  @P0 LDG.E R78, desc[UR52][R4.64] ;  /* 0x00000034044e0981 */ /* 0x000762000c1e1900 */
[----:B--2---:R-:W-:-:S05]  /*1650*/  @P1 IMAD.WIDE R6, R35, 0x4, R6 ;  /* 0x0000000423061825 */ /* 0x004fca00078e0206 */
        /* <DEDUP_REMOVED lines=20> */
[----:B-1----:R-:W2:Y:S02]  /*17a0*/  LDG.E R3, desc[UR52][R6.64+0x4] ;  /* 0x0000043406037981 */ /* 0x002ea4000c1e1900 */
[----:B--2---:R-:W-:-:S07]  /*17b0*/  IMAD.IADD R140, R3, 0x1, -R140 ;  /* 0x00000001038c7824 */ /* 0x004fce00078e0a8c */
.L_x_11379:
[----:B------:R-:W-:Y:S01]  /*17c0*/  ULDC.64 UR4, c[0x0][0xa20] ;  /* 0x0002880000047ab9 */ /* 0x000fe20000000a00 */
[----:B------:R0:W-:Y:S01]  /*17d0*/  STL [R1+0x78], R35 ;  /* 0x0000782301007387 */ /* 0x0001e20000100800 */
[----:B------:R-:W-:Y:S02]  /*17e0*/  ISETP.NE.U32.AND P1, PT, RZ, UR4, PT ;  /* 0x00000004ff007c0c */ /* 0x000fe4000bf25070 */
[C---:B-1----:R-:W-:Y:S02]  /*17f0*/  LOP3.LUT R3, R34.reuse, 0xff000000, RZ, 0xc0, !PT ;  /* 0xff00000022037812 */ /* 0x042fe400078ec0ff */
[----:B------:R-:W-:Y:S02]  /*1800*/  ISETP.NE.AND.EX P1, PT, RZ, UR5, PT, P1 ;  /* 0x00000005ff007c0c */ /* 0x000fe4000bf25310 */
[----:B------:R-:W-:Y:S02]  /*1810*/  LOP3.LUT R0, R34, 0xff0000, RZ, 0xc0, !PT ;  /* 0x00ff000022007812 */ /* 0x000fe400078ec0ff */
[----:B------:R-:W-:-:S02]  /*1820*/  SHF.R.U32.HI R3, RZ, 0x8, R3 ;  /* 0x00000008ff037819 */ /* 0x000fc40000011603 */
[----:B------:R-:W-:Y:S02]  /*1830*/  LOP3.LUT R141, R34, 0xffff, RZ, 0xc0, !PT ;  /* 0x0000ffff228d7812 */ /* 0x000fe400078ec0ff */
[----:B------:R-:W-:-:S05]  /*1840*/  LEA.HI R13, R0, R3, RZ, 0x10 ;  /* 0x00000003000d7211 */ /* 0x000fca00078f80ff */
[----:B0-----:R-:W-:Y:S05]  /*1850*/  @!P1 BRA `(.L_x_11380) ;  /* 0x0000000000109947 */ /* 0x001fea0003800000 */
[----:B------:R-:W0:Y:S02]  /*1860*/  LDC.64 R4, c[0x0][0xa20] ;  /* 0x00028800ff047b82 */ /* 0x000e240000000a00 */
[----:B0-----:R-:W-:-:S05]  /*1870*/  IMAD.WIDE R4, R35, 0x4, R4 ;  /* 0x0000000423047825 */ /* 0x001fca00078e0204 */
[----:B------:R0:W5:Y:S01]  /*1880*/  LDG.E R27, desc[UR52][R4.64] ;  /* 0x00000034041b7981 */ /* 0x000162000c1e1900 */
[----:B------:R-:W-:Y:S05]  /*1890*/  BRA `(.L_x_11381) ;  /* 0x0000000000107947 */ /* 0x000fea0003800000 */
.L_x_11380:
[----:B------:R-:W-:Y:S05]  /*18a0*/  @!P0 BRA `(.L_x_11381) ;  /* 0x00000000000c8947 */ /* 0x000fea0003800000 */
[----:B------:R-:W2:Y:S04]  /*18b0*/  LDG.E R0, desc[UR52][R4.64] ;  /* 0x0000003404007981 */ /* 0x000ea8000c1e1900 */
[----:B------:R-:W2:Y:S02]  /*18c0*/  LDG.E R27, desc[UR52][R4.64+0x4] ;  /* 0x00000434041b7981 */ /* 0x000ea4000c1e1900 */
[----:B--2---:R-:W-:-:S07]  /*18d0*/  IMAD.IADD R27, R27, 0x1, -R0 ;  /* 0x000000011b1b7824 */ /* 0x004fce00078e0a00 */
.L_x_11381:
[----:B------:R-:W-:Y:S01]  /*18e0*/  ULDC.64 UR4, c[0x0][0xa10] ;  /* 0x0002840000047ab9 */ /* 0x000fe20000000a00 */
[----:B0-----:R-:W0:Y:S01]  /*18f0*/  LDC R4, c[0x0][0x448] ;  /* 0x00011200ff047b82 */ /* 0x001e220000000800 */
[----:B------:R-:W-:-:S04]  /*1900*/  ISETP.NE.U32.AND P0, PT, RZ, UR4, PT ;  /* 0x00000004ff007c0c */ /* 0x000fc8000bf05070 */
[----:B------:R-:W-:Y:S01]  /*1910*/  ISETP.NE.AND.EX P0, PT, RZ, UR5, PT, P0 ;  /* 0x00000005ff007c0c */ /* 0x000fe2000bf05300 */
[----:B------:R-:W-:Y:S02]  /*1920*/  ULDC.64 UR4, c[0x0][0xa30] ;  /* 0x00028c0000047ab9 */ /* 0x000fe40000000a00 */
[----:B------:R-:W-:-:S04]  /*1930*/  ISETP.NE.U32.AND P1, PT, RZ, UR4, PT ;  /* 0x00000004ff007c0c */ /* 0x000fc8000bf25070 */
[----:B------:R-:W-:-:S06]  /*1940*/  ISETP.NE.AND.EX P1, PT, RZ, UR5, PT, P1 ;  /* 0x00000005ff007c0c */ /* 0x000fcc000bf25310 */
[----:B------:R-:W1:Y:S08]  /*1950*/  @P0 LDC.64 R6, c[0x0][0xa10] ;  /* 0x00028400ff060b82 */ /* 0x000e700000000a00 */
[----:B------:R-:W2:Y:S01]  /*1960*/  @P1 LDC.64 R8, c[0x0][0xa30] ;  /* 0x00028c00ff081b82 */ /* 0x000ea20000000a00 */
[----:B-1----:R-:W-:-:S05]  /*1970*/  @P0 IMAD.WIDE R6, R35, 0x4, R6 ;  /* 0x0000000423060825 */ /* 0x002fca00078e0206 */
[----:B------:R-:W3:Y:S04]  /*1980*/  @P0 LDG.E R0, desc[UR52][R6.64] ;  /* 0x0000003406000981 */ /* 0x000ee8000c1e1900 */
[----:B------:R-:W3:Y:S01]  /*1990*/  @P0 LDG.E R3, desc[UR52][R6.64+0x4] ;  /* 0x0000043406030981 */ /* 0x000ee2000c1e1900 */
[----:B-----5:R-:W-:Y:S02]  /*19a0*/  IMAD.MOV.U32 R96, RZ, RZ, R27 ;  /* 0x000000ffff607224 */ /* 0x020fe400078e001b */
[----:B--2---:R-:W-:-:S05]  /*19b0*/  @P1 IMAD.WIDE R8, R35, 0x4, R8 ;  /* 0x0000000423081825 */ /* 0x004fca00078e0208 */
[----:B------:R1:W5:Y:S01]  /*19c0*/  @P1 LDG.E R96, desc[UR52][R8.64] ;  /* 0x0000003408601981 */ /* 0x000362000c1e1900 */
[----:B0-----:R-:W-:Y:S01]  /*19d0*/  ISETP.NE.AND P1, PT, R4, 0x1, PT ;  /* 0x000000010400780c */ /* 0x001fe20003f25270 */
[----:B------:R-:W-:Y:S01]  /*19e0*/  IMAD R14, R33, 0xc0, RZ ;  /* 0x000000c0210e7824 */ /* 0x000fe200078e02ff */
[----:B------:R-:W0:Y:S01]  /*19f0*/  LDC.64 R4, c[0x0][0x9e0] ;  /* 0x00027800ff047b82 */ /* 0x000e220000000a00 */
[----:B------:R-:W-:-:S03]  /*1a00*/  IMAD.IADD R15, R27, 0x1, -R10 ;  /* 0x000000011b0f7824 */ /* 0x000fc600078e0a0a */
[----:B------:R2:W-:Y:S07]  /*1a10*/  STL [R1+0x30], R14 ;  /* 0x0000300e01007387 */ /* 0x0005ee0000100800 */
[----:B------:R-:W4:Y:S08]  /*1a20*/  @P1 LDC R11, c[0x0][0x44c] ;  /* 0x00011300ff0b1b82 */ /* 0x000f300000000800 */
[----:B------:R-:W1:Y:S01]  /*1a30*/  @P1 LDC R12, c[0x0][0x450] ;  /* 0x00011400ff0c1b82 */ /* 0x000e620000000800 */
[----:B0-----:R-:W-:Y:S01]  /*1a40*/  ISETP.GE.AND P2, PT, R5, 0x1, PT ;  /* 0x000000010500780c */ /* 0x001fe20003f46270 */
[----:B---3--:R-:W-:-:S02]  /*1a50*/  @P0 IMAD.IADD R24, R3, 0x1, -R0 ;  /* 0x0000000103180824 */ /* 0x008fc400078e0a00 */
[----:B------:R-:W-:Y:S02]  /*1a60*/  VIADD R0, R14, 0xbf ;  /* 0x000000bf0e007836 */ /* 0x000fe40000000000 */
[----:B------:R-:W-:Y:S02]  /*1a70*/  IMAD.IADD R143, R15, 0x1, R24 ;  /* 0x000000010f8f7824 */ /* 0x000fe400078e0218 */
[----:B----4-:R-:W-:-:S03]  /*1a80*/  @P1 IMAD.HI.U32 R3, R0, R11, RZ ;  /* 0x0000000b00031227 */ /* 0x010fc600078e00ff */
[C---:B------:R-:W-:Y:S01]  /*1a90*/  IADD3 R7, R143.reuse, 0x1, -R140 ;  /* 0x000000018f077810 */ /* 0x040fe20007ffe88c */
[----:B------:R-:W-:Y:S01]  /*1aa0*/  IMAD.MOV.U32 R6, RZ, RZ, R0 ;  /* 0x000000ffff067224 */ /* 0x000fe200078e0000 */
[----:B-1----:R-:W-:Y:S01]  /*1ab0*/  @P1 SHF.R.U32.HI R6, RZ, R12, R3 ;  /* 0x0000000cff061219 */ /* 0x002fe20000011603 */
[----:B------:R-:W-:-:S04]  /*1ac0*/  VIADD R0, R143, 0x7f ;  /* 0x0000007f8f007836 */ /* 0x000fc80000000000 */
[----:B------:R-:W-:Y:S01]  /*1ad0*/  IMAD.IADD R9, R7, 0x1, R6 ;  /* 0x0000000107097824 */ /* 0x000fe200078e0206 */
[----:B------:R-:W-:-:S03]  /*1ae0*/  SHF.R.S32.HI R3, RZ, 0x1f, R0 ;  /* 0x0000001fff037819 */ /* 0x000fc60000011400 */
[----:B------:R-:W-:Y:S01]  /*1af0*/  IMAD.IADD R4, R9, 0x1, R4 ;  /* 0x0000000109047824 */ /* 0x000fe200078e0204 */
[----:B------:R-:W-:-:S04]  /*1b00*/  LEA.HI R3, R3, R0, RZ, 0x7 ;  /* 0x0000000003037211 */ /* 0x000fc800078f38ff */
[----:B------:R-:W-:Y:S01]  /*1b10*/  SHF.R.S32.HI R100, RZ, 0x7, R3 ;  /* 0x00000007ff647819 */ /* 0x000fe20000011403 */
[----:B--2---:R-:W-:Y:S06]  /*1b20*/  @!P2 BRA `(.L_x_11382) ;  /* 0x000000000048a947 */ /* 0x004fec0003800000 */
        /* <DEDUP_REMOVED lines=11> */
.L_x_11384:
[----:B------:R-:W-:-:S13]  /*1be0*/  ISETP.NE.AND P0, PT, R5, 0x1, PT ;  /* 0x000000010500780c */ /* 0x000fda0003f05270 */
[----:B------:R-:W0:Y:S02]  /*1bf0*/  @P0 LDC.64 R6, c[0x0][0x9e8] ;  /* 0x00027a00ff060b82 */ /* 0x000e240000000a00 */
[----:B0-----:R-:W-:-:S05]  /*1c00*/  @P0 IMAD.HI.U32 R6, R0, R6, RZ ;  /* 0x0000000600060227 */ /* 0x001fca00078e00ff */
[----:B------:R-:W-:-:S07]  /*1c10*/  @P0 SHF.R.U32.HI R0, RZ, R7, R6 ;  /* 0x00000007ff000219 */ /* 0x000fce0000011606 */
.L_x_11385:
[----:B------:R-:W-:Y:S05]  /*1c20*/  BSYNC B0 ;  /* 0x0000000000007941 */ /* 0x000fea0003800000 */
.L_x_11383:
[----:B------:R-:W-:-:S05]  /*1c30*/  IMAD R3, R0, R5, R5 ;  /* 0x0000000500037224 */ /* 0x000fca00078e0205 */
[----:B------:R-:W-:-:S07]  /*1c40*/  VIMNMX R4, R4, R3, PT ;  /* 0x0000000304047248 */ /* 0x000fce0003fe0100 */
.L_x_11382:
        /* <DEDUP_REMOVED lines=8> */
[----:B------:R2:W-:Y:S03]  /*1cd0*/  STL [R1+0xc], R8 ;  /* 0x00000c0801007387 */ /* 0x0005e60000100800 */
[----:B------:R-:W-:Y:S01]  /*1ce0*/  SHF.R.S32.HI R3, RZ, 0x7, R3 ;  /* 0x00000007ff037819 */ /* 0x000fe20000011403 */
[----:B0-----:R-:W-:-:S05]  /*1cf0*/  @P1 IMAD.HI.U32 R6, R14, R6, RZ ;  /* 0x000000060e061227 */ /* 0x001fca00078e00ff */
[----:B-1----:R-:W-:-:S05]  /*1d00*/  @P1 SHF.R.U32.HI R0, RZ, R7, R6 ;  /* 0x00000007ff001219 */ /* 0x002fca0000011606 */
[----:B------:R-:W-:Y:S01]  /*1d10*/  IMAD.IADD R0, R8, 0x1, R0 ;  /* 0x0000000108007824 */ /* 0x000fe200078e0200 */
[----:B--2---:R-:W-:-:S03]  /*1d20*/  VIMNMX R8, R100, R3, PT ;  /* 0x0000000364087248 */ /* 0x004fc60003fe0100 */
        /* <DEDUP_REMOVED lines=12> */
.L_x_11388:
[----:B------:R-:W-:-:S13]  /*1df0*/  ISETP.NE.AND P0, PT, R5, 0x1, PT ;  /* 0x000000010500780c */ /* 0x000fda0003f05270 */
[----:B------:R-:W0:Y:S02]  /*1e00*/  @P0 LDC.64 R6, c[0x0][0x9e8] ;  /* 0x00027a00ff060b82 */ /* 0x000e240000000a00 */
[----:B0-----:R-:W-:-:S05]  /*1e10*/  @P0 IMAD.HI.U32 R6, R0, R6, RZ ;  /* 0x0000000600060227 */ /* 0x001fca00078e00ff */
[----:B------:R-:W-:-:S07]  /*1e20*/  @P0 SHF.R.U32.HI R0, RZ, R7, R6 ;  /* 0x00000007ff000219 */ /* 0x000fce0000011606 */
.L_x_11389:
[----:B------:R-:W-:Y:S05]  /*1e30*/  BSYNC B0 ;  /* 0x0000000000007941 */ /* 0x000fea0003800000 */
.L_x_11387:
[----:B------:R-:W-:-:S05]  /*1e40*/  IMAD R0, R0, R5, RZ ;  /* 0x0000000500007224 */ /* 0x000fca00078e02ff */
[----:B------:R-:W-:-:S07]  /*1e50*/  VIMNMX R3, R3, R0, !PT ;  /* 0x0000000003037248 */ /* 0x000fce0007fe0100 */
.L_x_11386:
[----:B------:R-:W-:Y:S01]  /*1e60*/  SHF.R.S32.HI R0, RZ, 0x1f, R3 ;  /* 0x0000001fff007819 */ /* 0x000fe20000011403 */
[----:B------:R-:W-:Y:S01]  /*1e70*/  BSSY B0, `(.L_x_11390) ;  /* 0x000002a000007945 */ /* 0x000fe20003800000 */
[----:B------:R-:W-:Y:S02]  /*1e80*/  LOP3.LUT R14, R13, 0xff, RZ, 0xc0, !PT ;  /* 0x000000ff0d0e7812 */ /* 0x000fe400078ec0ff */
[----:B------:R-:W-:Y:S02]  /*1e90*/  LEA.HI R0, R0, R3, RZ, 0x7 ;  /* 0x0000000300007211 */ /* 0x000fe400078f38ff */
[----:B------:R-:W-:Y:S01]  /*1ea0*/  SHF.R.U32.HI R4, RZ, 0x10, R13 ;  /* 0x00000010ff047819 */ /* 0x000fe2000001160d */
[----:B------:R0:W-:Y:S01]  /*1eb0*/  STL [R1+0x7c], R14 ;  /* 0x00007c0e01007387 */ /* 0x0001e20000100800 */
[----:B------:R-:W-:-:S03]  /*1ec0*/  SHF.R.S32.HI R0, RZ, 0x7, R0 ;  /* 0x00000007ff007819 */ /* 0x000fc60000011400 */
[----:B------:R0:W-:Y:S01]  /*1ed0*/  STL [R1+0x74], R4 ;  /* 0x0000740401007387 */ /* 0x0001e20000100800 */
[----:B------:R-:W-:Y:S01]  /*1ee0*/  VIMNMX R9, RZ, R0, !PT ;  /* 0x00000000ff097248 */ /* 0x000fe20007fe0100 */
[----:B------:R-:W-:-:S03]  /*1ef0*/  IMAD.MOV.U32 R0, RZ, RZ, RZ ;  /* 0x000000ffff007224 */ /* 0x000fc600078e00ff */
        /* <DEDUP_REMOVED lines=33> */
.L_x_11391:
[----:B------:R-:W-:Y:S05]  /*2110*/  BSYNC B0 ;  /* 0x0000000000007941 */ /* 0x000fea0003800000 */
.L_x_11390:
        /* <DEDUP_REMOVED lines=36> */
.L_x_11394:
[----:B------:R-:W-:Y:S05]  /*2360*/  BSYNC B6 ;  /* 0x0000000000067941 */ /* 0x000fea0003800000 */
.L_x_11393:
        /* <DEDUP_REMOVED lines=20> */
.L_x_11396:
[----:B------:R-:W-:Y:S05]  /*24b0*/  BSYNC B6 ;  /* 0x0000000000067941 */ /* 0x000fea0003800000 */
.L_x_11395:
[----:B------:R-:W2:Y:S01]  /*24c0*/  LDL.64 R36, [R1+0x18] ;  /* 0x0000180001247983 */ /* 0x000ea20000100a00 */
[----:B------:R-:W-:-:S03]  /*24d0*/  ULDC.64 UR4, c[0x0][0x9f8] ;  /* 0x00027e0000047ab9 */ /* 0x000fc60000000a00 */
[----:B------:R-:W2:Y:S01]  /*24e0*/  LDL.64 R20, [R1+0x18] ;  /* 0x0000180001147983 */ /* 0x000ea20000100a00 */
[----:B------:R-:W-:Y:S01]  /*24f0*/  ISETP.NE.U32.AND P0, PT, RZ, UR4, PT ;  /* 0x00000004ff007c0c */ /* 0x000fe2000bf05070 */
[----:B------:R-:W-:Y:S01]  /*2500*/  IMAD.MOV.U32 R0, RZ, RZ, R35 ;  /* 0x000000ffff007224 */ /* 0x000fe200078e0023 */
[----:B------:R-:W0:Y:S01]  /*2510*/  LDC.64 R8, c[0x0][0x408] ;  /* 0x00010200ff087b82 */ /* 0x000e220000000a00 */
[----:B------:R-:W1:Y:S01]  /*2520*/  S2R R29, SR_TID.X ;  /* 0x00000000001d7919 */ /* 0x000e620000002100 */
[----:B------:R-:W-:Y:S01]  /*2530*/  ISETP.NE.AND.EX P0, PT, RZ, UR5, PT, P0 ;  /* 0x00000005ff007c0c */ /* 0x000fe2000bf05300 */
[----:B------:R-:W-:-:S05]  /*2540*/  VIADD R3, R18, 0x10 ;  /* 0x0000001012037836 */ /* 0x000fca0000000000 */
[----:B------:R-:W3:Y:S08]  /*2550*/  LDC R11, c[0x0][0x3f4] ;  /* 0x0000fd00ff0b7b82 */ /* 0x000ef00000000800 */
[----:B------:R-:W4:Y:S01]  /*2560*/  @P0 LDC.64 R4, c[0x0][0x9f8] ;  /* 0x00027e00ff040b82 */ /* 0x000f220000000a00 */
[----:B------:R-:W-:-:S07]  /*2570*/  IMAD.IADD R78, R78, 0x1, R27 ;  /* 0x000000014e4e7824 */ /* 0x000fce00078e021b */
[----:B------:R-:W3:Y:S01]  /*2580*/  LDC.64 R86, c[0x0][0x3f8] ;  /* 0x0000fe00ff567b82 */ /* 0x000ee20000000a00 */
[----:B-1----:R-:W-:Y:S01]  /*2590*/  VIADD R31, R29, 0xffffff80 ;  /* 0xffffff801d1f7836 */ /* 0x002fe20000000000 */
[----:B------:R-:W-:Y:S01]  /*25a0*/  SHF.R.U32.HI R28, RZ, 0x7, R29 ;  /* 0x00000007ff1c7819 */ /* 0x000fe2000001161d */
[----:B----4-:R-:W-:-:S04]  /*25b0*/  @P0 IMAD.WIDE R4, R35, 0x4, R4 ;  /* 0x0000000423040825 */ /* 0x010fc800078e0204 */
[C---:B------:R-:W-:Y:S01]  /*25c0*/  VIADD R30, R29.reuse, 0xffffff80 ;  /* 0xffffff801d1e7836 */ /* 0x040fe20000000000 */
[----:B------:R1:W4:Y:S01]  /*25d0*/  @P0 LDG.E R0, desc[UR52][R4.64] ;  /* 0x0000003404000981 */ /* 0x000322000c1e1900 */
[----:B------:R-:W-:Y:S01]  /*25e0*/  ISETP.NE.AND P6, PT, R28, 0x1, PT ;  /* 0x000000011c00780c */ /* 0x000fe20003fc5270 */
[----:B------:R-:W-:Y:S01]  /*25f0*/  VIADD R6, R29, 0xffffff80 ;  /* 0xffffff801d067836 */ /* 0x000fe20000000000 */
[----:B------:R-:W-:Y:S02]  /*2600*/  LOP3.LUT R16, R16, 0xfffffffb, RZ, 0xc0, !PT ;  /* 0xfffffffb10107812 */ /* 0x000fe400078ec0ff */
[----:B------:R-:W-:Y:S02]  /*2610*/  LEA.HI R30, R30, R31, RZ, 0x1 ;  /* 0x0000001f1e1e7211 */ /* 0x000fe400078f08ff */
[----:B------:R-:W-:Y:S02]  /*2620*/  SHF.R.S32.HI R7, RZ, 0x1f, R6 ;  /* 0x0000001fff077819 */ /* 0x000fe40000011406 */
[----:B------:R-:W-:-:S02]  /*2630*/  SHF.R.S32.HI R30, RZ, 0x1, R30 ;  /* 0x00000001ff1e7819 */ /* 0x000fc4000001141e */
[----:B------:R-:W-:Y:S02]  /*2640*/  LEA.HI R7, R7, R6, RZ, 0x2 ;  /* 0x0000000607077211 */ /* 0x000fe400078f10ff */
[----:B------:R-:W-:Y:S01]  /*2650*/  SHF.R.S32.HI R13, RZ, 0x1f, R30 ;  /* 0x0000001fff0d7819 */ /* 0x000fe2000001141e */
[----:B------:R-:W-:Y:S05]  /*2660*/  @!P6 WARPSYNC.ALL ;  /* 0x000000000000e948 */ /* 0x000fea0003800000 */
[----:B------:R-:W-:Y:S01]  /*2670*/  ULDC UR4, c[0x0][0x2f4] ;  /* 0x0000bd0000047ab9 */ /* 0x000fe20000000800 */
[----:B------:R-:W-:Y:S01]  /*2680*/  SHF.R.S32.HI R32, RZ, 0x2, R7 ;  /* 0x00000002ff207819 */ /* 0x000fe20000011407 */
[----:B0-----:R-:W-:Y:S01]  /*2690*/  IMAD R6, R13, R8, RZ ;  /* 0x000000080d067224 */ /* 0x001fe200078e02ff */
[----:B------:R-:W-:Y:S01]  /*26a0*/  ISETP.GE.AND P1, PT, R3, UR4, PT ;  /* 0x0000000403007c0c */ /* 0x000fe2000bf26270 */
[----:B---3--:R-:W-:Y:S01]  /*26b0*/  IMAD.WIDE.U32 R70, R30, R86, R18 ;  /* 0x000000561e467225 */ /* 0x008fe200078e0012 */
[----:B------:R-:W-:-:S02]  /*26c0*/  ISETP.GE.AND P0, PT, R18, UR4, PT ;  /* 0x0000000412007c0c */ /* 0x000fc4000bf06270 */
[----:B-1----:R-:W-:Y:S01]  /*26d0*/  SEL R5, RZ, 0xffffffff, P1 ;  /* 0xffffffffff057807 */ /* 0x002fe20000800000 */
[C---:B------:R-:W-:Y:S01]  /*26e0*/  IMAD R15, R30.reuse, R9, R6 ;  /* 0x000000091e0f7224 */ /* 0x040fe200078e0206 */
[----:B------:R-:W-:Y:S01]  /*26f0*/  SHF.R.S32.HI R7, RZ, 0x1f, R7 ;  /* 0x0000001fff077819 */ /* 0x000fe20000011407 */
[----:B------:R-:W-:Y:S01]  /*2700*/  IMAD.WIDE.U32 R66, R30, R8, R18 ;  /* 0x000000081e427225 */ /* 0x000fe200078e0012 */
[----:B------:R-:W-:Y:S02]  /*2710*/  SEL R4, RZ, 0x1, P0 ;  /* 0x00000001ff047807 */ /* 0x000fe40000000000 */
[----:B------:R-:W-:Y:S01]  /*2720*/  LEA.HI R7, R7, R32, RZ, 0x2 ;  /* 0x0000002007077211 */ /* 0x000fe200078f10ff */
[----:B------:R-:W-:Y:S01]  /*2730*/  IMAD.SHL.U32 R5, R5, 0x2, RZ ;  /* 0x0000000205057824 */ /* 0x000fe200078e00ff */
[----:B------:R-:W-:Y:S01]  /*2740*/  ISETP.GE.AND P1, PT, R137, UR4, PT ;  /* 0x0000000489007c0c */ /* 0x000fe2000bf26270 */
[----:B------:R-:W-:Y:S01]  /*2750*/  IMAD.IADD R67, R67, 0x1, R15 ;  /* 0x0000000143437824 */ /* 0x000fe200078e020f */
[----:B------:R-:W-:-:S02]  /*2760*/  LOP3.LUT R7, R7, 0xfffffffc, RZ, 0xc0, !PT ;  /* 0xfffffffc07077812 */ /* 0x000fc400078ec0ff */
[----:B------:R-:W-:Y:S01]  /*2770*/  LOP3.LUT R5, R5, 0x2, R4, 0xe2, !PT ;  /* 0x0000000205057812 */ /* 0x000fe200078ee204 */
[----:B------:R-:W-:Y:S01]  /*2780*/  VIADD R4, R18, 0x20 ;  /* 0x0000002012047836 */ /* 0x000fe20000000000 */
[-C--:B------:R-:W-:Y:S01]  /*2790*/  ISETP.GE.AND P2, PT, R3, R11.reuse, PT ;  /* 0x0000000b0300720c */ /* 0x080fe20003f46270 */
[----:B------:R-:W-:Y:S01]  /*27a0*/  IMAD.IADD R32, R32, 0x1, -R7 ;  /* 0x0000000120207824 */ /* 0x000fe200078e0a07 */
[----:B------:R-:W-:Y:S02]  /*27b0*/  SEL R7, RZ, 0x8, P1 ;  /* 0x00000008ff077807 */ /* 0x000fe40000800000 */
[C---:B------:R-:W-:Y:S02]  /*27c0*/  ISETP.GE.AND P0, PT, R4.reuse, UR4, PT ;  /* 0x0000000404007c0c */ /* 0x040fe4000bf06270 */
[----:B------:R-:W-:Y:S02]  /*27d0*/  ISETP.GE.AND P1, PT, R4, R11, PT ;  /* 0x0000000b0400720c */ /* 0x000fe40003f26270 */
[----:B------:R-:W-:-:S02]  /*27e0*/  SEL R6, RZ, 0x4, P0 ;  /* 0x00000004ff067807 */ /* 0x000fc40000000000 */
[----:B------:R-:W-:Y:S02]  /*27f0*/  ISETP.GE.AND P0, PT, R136, UR4, PT ;  /* 0x0000000488007c0c */ /* 0x000fe4000bf06270 */
[----:B------:R-:W-:Y:S02]  /*2800*/  LOP3.LUT R5, R7, R5, R6, 0xfe, !PT ;  /* 0x0000000507057212 */ /* 0x000fe400078efe06 */
[----:B------:R-:W-:Y:S02]  /*2810*/  SEL R6, RZ, 0x10, P0 ;  /* 0x00000010ff067807 */ /* 0x000fe40000000000 */
[----:B------:R-:W-:Y:S02]  /*2820*/  LOP3.LUT P0, RZ, R32, 0x2, RZ, 0xc0, !PT ;  /* 0x0000000220ff7812 */ /* 0x000fe4000780c0ff */
[----:B------:R-:W-:Y:S01]  /*2830*/  LOP3.LUT R29, R5, R6, RZ, 0xfc, !PT ;  /* 0x00000006051d7212 */ /* 0x000fe200078efcff */
[----:B------:R-:W-:Y:S02]  /*2840*/  IMAD R6, R13, R86, RZ ;  /* 0x000000560d067224 */ /* 0x000fe400078e02ff */
[----:B--2---:R-:W-:-:S08]  /*2850*/  IMAD.MOV.U32 R20, RZ, RZ, R36 ;  /* 0x000000ffff147224 */ /* 0x004fd000078e0024 */
[----:B------:R-:W-:Y:S01]  /*2860*/  @P0 LOP3.LUT R16, R16, 0x4, RZ, 0xfc, !PT ;  /* 0x0000000410100812 */ /* 0x000fe200078efcff */
[----:B------:R-:W-:Y:S01]  /*2870*/  IMAD R13, R30, R87, R6 ;  /* 0x000000571e0d7224 */ /* 0x000fe200078e0206 */
[----:B------:R-:W-:Y:S02]  /*2880*/  ISETP.GE.AND P0, PT, R18, R11, PT ;  /* 0x0000000b1200720c */ /* 0x000fe40003f06270 */
[----:B------:R-:W-:-:S05]  /*2890*/  SHF.R.S32.HI R21, RZ, 0x1f, R20 ;  /* 0x0000001fff157819 */ /* 0x000fca0000011414 */
[----:B------:R0:W-:Y:S01]  /*28a0*/  STL [R1+0x1c], R21 ;  /* 0x00001c1501007387 */ /* 0x0001e20000100800 */
[C---:B------:R-:W-:Y:S01]  /*28b0*/  SEL R5, R11.reuse, RZ, P0 ;  /* 0x000000ff0b057207 */ /* 0x040fe20000000000 */
[C-C-:B------:R-:W-:Y:S02]  /*28c0*/  IMAD.WIDE.U32 R72, R30.reuse, R86, R20.reuse ;  /* 0x000000561e487225 */ /* 0x140fe400078e0014 */
[----:B------:R-:W2:Y:S01]  /*28d0*/  LDL R35, [R1+0x20] ;  /* 0x0000200001237983 */ /* 0x000ea20000100800 */
[C---:B------:R-:W-:Y:S01]  /*28e0*/  SEL R10, R11.reuse, RZ, P2 ;  /* 0x000000ff0b0a7207 */ /* 0x040fe20001000000 */
[----:B------:R-:W-:Y:S02]  /*28f0*/  IMAD.WIDE.U32 R68, R30, R8, R20 ;  /* 0x000000081e447225 */ /* 0x000fe400078e0014 */
[----:B------:R-:W3:Y:S04]  /*2900*/  LDL R34, [R1+0x24] ;  /* 0x0000240001227983 */ /* 0x000ee80000100800 */
[----:B------:R-:W3:Y:S04]  /*2910*/  LDL R31, [R1+0x28] ;  /* 0x00002800011f7983 */ /* 0x000ee80000100800 */
[----:B------:R-:W3:Y:S01]  /*2920*/  LDL R27, [R1+0x80] ;  /* 0x00008000011b7983 */ /* 0x000ee20000100800 */
[----:B------:R-:W-:Y:S01]  /*2930*/  SEL R7, R11, RZ, P1 ;  /* 0x000000ff0b077207 */ /* 0x000fe20000800000 */
[----:B------:R-:W-:-:S02]  /*2940*/  IMAD.IADD R6, R18, 0x1, R5 ;  /* 0x0000000112067824 */ /* 0x000fc400078e0205 */
[----:B------:R-:W-:Y:S02]  /*2950*/  IMAD.IADD R12, R3, 0x1, R10 ;  /* 0x00000001030c7824 */ /* 0x000fe400078e020a */
[----:B------:R-:W-:Y:S01]  /*2960*/  IMAD.IADD R14, R4, 0x1, R7 ;  /* 0x00000001040e7824 */ /* 0x000fe200078e0207 */
[----:B------:R-:W-:Y:S01]  /*2970*/  SHF.R.S32.HI R7, RZ, 0x1f, R6 ;  /* 0x0000001fff077819 */ /* 0x000fe20000011406 */
[----:B------:R-:W-:Y:S02]  /*2980*/  IMAD.IADD R71, R71, 0x1, R13 ;  /* 0x0000000147477824 */ /* 0x000fe400078e020d */
[----:B------:R-:W-:Y:S01]  /*2990*/  IMAD.IADD R73, R13, 0x1, R73 ;  /* 0x000000010d497824 */ /* 0x000fe200078e0249 */
[----:B------:R-:W-:Y:S01]  /*29a0*/  SHF.R.S32.HI R13, RZ, 0x1f, R12 ;  /* 0x0000001fff0d7819 */ /* 0x000fe2000001140c */
[----:B------:R-:W-:Y:S01]  /*29b0*/  IMAD.IADD R69, R15, 0x1, R69 ;  /* 0x000000010f457824 */ /* 0x000fe200078e0245 */
[----:B------:R-:W-:Y:S02]  /*29c0*/  LOP3.LUT R16, R16, 0xfffffffe, RZ, 0xc0, !PT ;  /* 0xfffffffe10107812 */ /* 0x000fe400078ec0ff */
[----:B------:R-:W-:-:S02]  /*29d0*/  LEA.HI R10, R7, R6, RZ, 0x5 ;  /* 0x00000006070a7211 */ /* 0x000fc400078f28ff */
[----:B------:R-:W-:Y:S02]  /*29e0*/  SHF.R.S32.HI R15, RZ, 0x1f, R14 ;  /* 0x0000001fff0f7819 */ /* 0x000fe4000001140e */
[----:B------:R-:W-:Y:S02]  /*29f0*/  LEA.HI R5, R7, R6, RZ, 0x3 ;  /* 0x0000000607057211 */ /* 0x000fe400078f18ff */
[CC--:B------:R-:W-:Y:S02]  /*2a00*/  LEA.HI R6, R13.reuse, R12.reuse, RZ, 0x3 ;  /* 0x0000000c0d067211 */ /* 0x0c0fe400078f18ff */
[----:B------:R-:W-:Y:S02]  /*2a10*/  @P2 LOP3.LUT R16, R16, 0x1, RZ, 0xfc, !PT ;  /* 0x0000000110102812 */ /* 0x000fe400078efcff */
[----:B------:R-:W-:Y:S01]  /*2a20*/  LEA.HI R13, R13, R12, RZ, 0x5 ;  /* 0x0000000c0d0d7211 */ /* 0x000fe200078f28ff */
[----:B------:R-:W-:Y:S01]  /*2a30*/  IMAD.SHL.U32 R12, R10, 0x80, RZ ;  /* 0x000000800a0c7824 */ /* 0x000fe200078e00ff */
[----:B------:R-:W-:-:S02]  /*2a40*/  LEA.HI R7, R15, R14, RZ, 0x3 ;  /* 0x0000000e0f077211 */ /* 0x000fc400078f18ff */
[----:B------:R-:W-:Y:S02]  /*2a50*/  LEA.HI R15, R15, R14, RZ, 0x5 ;  /* 0x0000000e0f0f7211 */ /* 0x000fe400078f28ff */
[----:B0----5:R-:W-:Y:S02]  /*2a60*/  SHF.R.S32.HI R21, RZ, 0x1f, R96 ;  /* 0x0000001fff157819 */ /* 0x021fe40000011460 */
[----:B------:R-:W-:Y:S01]  /*2a70*/  LOP3.LUT R16, R16, 0xfffffffd, RZ, 0xc0, !PT ;  /* 0xfffffffd10107812 */ /* 0x000fe200078ec0ff */
[----:B------:R-:W-:-:S03]  /*2a80*/  IMAD.SHL.U32 R20, R15, 0x80, RZ ;  /* 0x000000800f147824 */ /* 0x000fc600078e00ff */
[----:B------:R-:W-:Y:S02]  /*2a90*/  @P1 LOP3.LUT R16, R16, 0x2, RZ, 0xfc, !PT ;  /* 0x0000000210101812 */ /* 0x000fe400078efcff */
[----:B------:R-:W-:Y:S01]  /*2aa0*/  ISETP.GE.AND P1, PT, R138, UR4, PT ;  /* 0x000000048a007c0c */ /* 0x000fe2000bf26270 */
[----:B------:R-:W-:Y:S01]  /*2ab0*/  IMAD.SHL.U32 R14, R13, 0x80, RZ ;  /* 0x000000800d0e7824 */ /* 0x000fe200078e00ff */
[----:B------:R-:W-:Y:S01]  /*2ac0*/  LOP3.LUT R20, R20, 0xfffff000, RZ, 0xc0, !PT ;  /* 0xfffff00014147812 */ /* 0x000fe200078ec0ff */
[----:B------:R-:W-:-:S04]  /*2ad0*/  IMAD.WIDE.U32 R70, R96, R86, R70 ;  /* 0x0000005660467225 */ /* 0x000fc800078e0046 */
[----:B------:R-:W-:-:S04]  /*2ae0*/  IMAD.WIDE.U32 R72, R96, R86, R72 ;  /* 0x0000005660487225 */ /* 0x000fc800078e0048 */
[----:B------:R-:W-:Y:S01]  /*2af0*/  VIADD R99, R28, 0x8 ;  /* 0x000000081c637836 */ /* 0x000fe20000000000 */
[----:B------:R-:W-:Y:S01]  /*2b00*/  SEL R28, RZ, 0x20, P1 ;  /* 0x00000020ff1c7807 */ /* 0x000fe20000800000 */
[-C--:B------:R-:W-:Y:S01]  /*2b10*/  IMAD.WIDE.U32 R66, R96, R8.reuse, R66 ;  /* 0x0000000860427225 */ /* 0x080fe200078e0042 */
[----:B------:R-:W-:Y:S02]  /*2b20*/  LOP3.LUT R12, R12, 0xfffff000, RZ, 0xc0, !PT ;  /* 0xfffff0000c0c7812 */ /* 0x000fe400078ec0ff */
[----:B------:R-:W-:Y:S01]  /*2b30*/  LOP3.LUT R14, R14, 0xfffff000, RZ, 0xc0, !PT ;  /* 0xfffff0000e0e7812 */ /* 0x000fe200078ec0ff */
[----:B------:R-:W-:Y:S01]  /*2b40*/  IMAD.WIDE.U32 R68, R96, R8, R68 ;  /* 0x0000000860447225 */ /* 0x000fe200078e0044 */
[----:B------:R-:W-:Y:S02]  /*2b50*/  LOP3.LUT R28, R29, R28, RZ, 0xfc, !PT ;  /* 0x0000001c1d1c7212 */ /* 0x000fe400078efcff */
[----:B------:R-:W-:Y:S01]  /*2b60*/  SHF.L.U64.HI R80, R8, 0x7, R9 ;  /* 0x0000000708507819 */ /* 0x000fe20000010209 */
[----:B------:R-:W-:Y:S01]  /*2b70*/  IMAD.SHL.U32 R98, R11, 0x2, RZ ;  /* 0x000000020b627824 */ /* 0x000fe200078e00ff */
[----:B----4-:R-:W-:-:S02]  /*2b80*/  SHF.R.S32.HI R79, RZ, 0x1f, R0 ;  /* 0x0000001fff4f7819 */ /* 0x010fc40000011400 */
[----:B------:R-:W-:Y:S01]  /*2b90*/  LOP3.LUT R29, R29, 0x1, RZ, 0xc0, !PT ;  /* 0x000000011d1d7812 */ /* 0x000fe200078ec0ff */
[----:B------:R-:W-:Y:S01]  /*2ba0*/  @!P6 BAR.SYNC.DEFER_BLOCKING 0x9, 0x100 ;  /* 0x024400000000eb1d */ /* 0x000fe20000010000 */
[C---:B--2---:R-:W-:Y:S02]  /*2bb0*/  LOP3.LUT R10, R35.reuse, 0x18, R5, 0xf8, !PT ;  /* 0x00000018230a7812 */ /* 0x044fe400078ef805 */
[----:B------:R-:W-:Y:S02]  /*2bc0*/  LOP3.LUT R15, R35, 0x18, R7, 0xf8, !PT ;  /* 0x00000018230f7812 */ /* 0x000fe400078ef807 */
[----:B---3--:R-:W-:Y:S01]  /*2bd0*/  LOP3.LUT R95, R10, R34, RZ, 0x3c, !PT ;  /* 0x000000220a5f7212 */ /* 0x008fe200078e3cff */
[C---:B------:R-:W-:Y:S02]  /*2be0*/  IMAD R10, R21.reuse, R8, RZ ;  /* 0x00000008150a7224 */ /* 0x040fe400078e02ff */
[----:B------:R-:W-:Y:S01]  /*2bf0*/  IMAD R21, R21, R86, RZ ;  /* 0x0000005615157224 */ /* 0x000fe200078e02ff */
[----:B------:R-:W-:-:S02]  /*2c00*/  LOP3.LUT R13, R35, 0x18, R6, 0xf8, !PT ;  /* 0x00000018230d7812 */ /* 0x000fc400078ef806 */
[-C--:B------:R-:W-:Y:S01]  /*2c10*/  LOP3.LUT R15, R15, R34.reuse, RZ, 0x3c, !PT ;  /* 0x000000220f0f7212 */ /* 0x080fe200078e3cff */
[C---:B------:R-:W-:Y:S01]  /*2c20*/  IMAD R21, R96.reuse, R87, R21 ;  /* 0x0000005760157224 */ /* 0x040fe200078e0215 */
[----:B------:R-:W-:Y:S01]  /*2c30*/  LOP3.LUT R13, R13, R34, RZ, 0x3c, !PT ;  /* 0x000000220d0d7212 */ /* 0x000fe200078e3cff */
[----:B------:R-:W-:Y:S01]  /*2c40*/  IMAD R75, R96, R9, R10 ;  /* 0x00000009604b7224 */ /* 0x000fe200078e020a */
[----:B------:R-:W-:Y:S01]  /*2c50*/  IADD3 R93, R15, R20, R31 ;  /* 0x000000140f5d7210 */ /* 0x000fe20007ffe01f */
[----:B------:R-:W-:Y:S01]  /*2c60*/  IMAD R10, R27, 0xc0, R30 ;  /* 0x000000c01b0a7824 */ /* 0x000fe200078e021e */
[----:B------:R-:W-:Y:S01]  /*2c70*/  LOP3.LUT R20, R5, 0xfffffff8, RZ, 0xc0, !PT ;  /* 0xfffffff805147812 */ /* 0x000fe200078ec0ff */
[----:B------:R-:W-:Y:S01]  /*2c80*/  IMAD.IADD R76, R71, 0x1, R21 ;  /* 0x00000001474c7824 */ /* 0x000fe200078e0215 */
[----:B------:R-:W-:Y:S01]  /*2c90*/  LOP3.LUT R27, R7, 0xfffffff8, RZ, 0xc0, !PT ;  /* 0xfffffff8071b7812 */ /* 0x000fe200078ec0ff */
[----:B------:R-:W-:Y:S01]  /*2ca0*/  IMAD.IADD R74, R21, 0x1, R73 ;  /* 0x00000001154a7824 */ /* 0x000fe200078e0249 */
[----:B------:R-:W-:Y:S01]  /*2cb0*/  LOP3.LUT R21, R6, 0xfffffff8, RZ, 0xc0, !PT ;  /* 0xfffffff806157812 */ /* 0x000fe200078ec0ff */
[----:B------:R-:W-:Y:S01]  /*2cc0*/  IMAD.IADD R77, R67, 0x1, R75 ;  /* 0x00000001434d7824 */ /* 0x000fe200078e024b */
[--C-:B------:R-:W-:Y:S01]  /*2cd0*/  IADD3 R95, R95, R12, R31.reuse ;  /* 0x0000000c5f5f7210 */ /* 0x100fe20007ffe01f */
[----:B------:R-:W-:Y:S01]  /*2ce0*/  IMAD.SHL.U32 R8, R8, 0x80, RZ ;  /* 0x0000008008087824 */ /* 0x000fe200078e00ff */
[----:B------:R-:W-:Y:S01]  /*2cf0*/  IADD3 R94, R13, R14, R31 ;  /* 0x0000000e0d5e7210 */ /* 0x000fe20007ffe01f */
[C---:B------:R-:W-:Y:S01]  /*2d00*/  IMAD.SHL.U32 R9, R86.reuse, 0x80, RZ ;  /* 0x0000008056097824 */ /* 0x040fe200078e00ff */
[----:B------:R-:W-:Y:S01]  /*2d10*/  SHF.L.U64.HI R87, R86, 0x7, R87 ;  /* 0x0000000756577819 */ /* 0x000fe20000010257 */
[----:B------:R-:W-:Y:S01]  /*2d20*/  IMAD.IADD R75, R75, 0x1, R69 ;  /* 0x000000014b4b7824 */ /* 0x000fe200078e0245 */
[----:B------:R-:W-:-:S02]  /*2d30*/  SHF.R.S32.HI R92, RZ, 0x1f, R20 ;  /* 0x0000001fff5c7819 */ /* 0x000fc40000011414 */
[----:B------:R-:W-:Y:S02]  /*2d40*/  SHF.R.S32.HI R91, RZ, 0x1f, R21 ;  /* 0x0000001fff5b7819 */ /* 0x000fe40000011415 */
[----:B------:R-:W-:Y:S02]  /*2d50*/  SHF.R.S32.HI R90, RZ, 0x1f, R27 ;  /* 0x0000001fff5a7819 */ /* 0x000fe4000001141b */
[C---:B------:R-:W-:Y:S02]  /*2d60*/  LOP3.LUT R30, R28.reuse, 0x2, RZ, 0xc0, !PT ;  /* 0x000000021c1e7812 */ /* 0x040fe400078ec0ff */
[----:B------:R-:W-:-:S07]  /*2d70*/  LOP3.LUT R31, R28, 0x4, RZ, 0xc0, !PT ;  /* 0x000000041c1f7812 */ /* 0x000fce00078ec0ff */
.L_x_11455:
[----:B--2---:R-:W2:Y:S01]  /*2d80*/  LDL R37, [R1+0x70] ;  /* 0x0000700001257983 */ /* 0x004ea20000100800 */
        /* <DEDUP_REMOVED lines=21> */
[----:B---3--:R-:W-:Y:S02]  /*2ee0*/  @!P1 LEA R12, P2, R14, R12, 0x2 ;  /* 0x0000000c0e0c9211 */ /* 0x008fe400078410ff */
[----:B------:R-:W-:Y:S02]  /*2ef0*/  LOP3.LUT P3, RZ, R32, 0x2, RZ, 0xc0, !PT ;  /* 0x0000000220ff7812 */ /* 0x000fe4000786c0ff */
[----:B------:R-:W-:Y:S02]  /*2f00*/  @!P1 LEA.HI.X R13, R14, R13, R15, 0x2, P2 ;  /* 0x0000000d0e0d9211 */ /* 0x000fe400010f140f */
[----:B------:R-:W-:Y:S01]  /*2f10*/  ISETP.GE.AND P2, PT, R97, 0x1, PT ;  /* 0x000000016100780c */ /* 0x000fe20003f46270 */
        /* <DEDUP_REMOVED lines=24> */
[C---:B------:R-:W-:Y:S01]  /*30a0*/  IMAD R15, R81.reuse, UR5, R14 ;  /* 0x00000005510f7c24 */ /* 0x040fe2000f8e020e */
[----:B------:R-:W-:Y:S01]  /*30b0*/  SHF.R.S32.HI R14, RZ, 0x1f, R25 ;  /* 0x0000001fff0e7819 */ /* 0x000fe20000011419 */
[----:B------:R-:W-:Y:S01]  /*30c0*/  IMAD.WIDE.U32 R12, R81, UR4, R12 ;  /* 0x00000004510c7c25 */ /* 0x000fe2000f8e000c */
[----:B------:R-:W-:-:S03]  /*30d0*/  ULDC.64 UR4, c[0x0][0x308] ;  /* 0x0000c20000047ab9 */ /* 0x000fc60000000a00 */
[----:B------:R-:W-:Y:S02]  /*30e0*/  IMAD.IADD R13, R13, 0x1, R15 ;  /* 0x000000010d0d7824 */ /* 0x000fe400078e020f */
[----:B------:R-:W-:Y:S02]  /*30f0*/  IMAD R15, R87, R25, RZ ;  /* 0x00000019570f7224 */ /* 0x000fe400078e02ff */
[----:B------:R-:W-:-:S04]  /*3100*/  IMAD.WIDE.U32 R12, R141, UR4, R12 ;  /* 0x000000048d0c7c25 */ /* 0x000fc8000f8e000c */
[----:B------:R-:W-:Y:S01]  /*3110*/  IMAD R61, R141, UR5, R13 ;  /* 0x000000058d3d7c24 */ /* 0x000fe2000f8e020d */
[----:B------:R-:W-:Y:S01]  /*3120*/  ULDC.64 UR4, c[0x0][0x2e8] ;  /* 0x0000ba0000047ab9 */ /* 0x000fe20000000a00 */
[----:B------:R-:W-:Y:S01]  /*3130*/  IMAD R13, R80, R25, RZ ;  /* 0x00000019500d7224 */ /* 0x000fe200078e02ff */
[----:B------:R-:W-:Y:S01]  /*3140*/  LEA R60, P2, R12, UR4, 0x1 ;  /* 0x000000040c3c7c11 */ /* 0x000fe2000f8408ff */
[----:B------:R-:W-:Y:S01]  /*3150*/  ULDC.U8 UR4, c[0x0][0x410] ;  /* 0x0001040000047ab9 */ /* 0x000fe20000000000 */
[----:B------:R-:W-:Y:S02]  /*3160*/  IMAD R37, R14, R9, R15 ;  /* 0x000000090e257224 */ /* 0x000fe400078e020f */
        /* <DEDUP_REMOVED lines=8> */
[----:B------:R-:W0:Y:S01]  /*31f0*/  S2R R36, SR_TID.X ;  /* 0x0000000000247919 */ /* 0x000e220000002100 */
        /* <DEDUP_REMOVED lines=11> */
[C---:B0-----:R-:W-:Y:S02]  /*32b0*/  VIADD R40, R36.reuse, 0xffffff80 ;  /* 0xffffff8024287836 */ /* 0x041fe40000000000 */
[----:B------:R-:W-:-:S05]  /*32c0*/  VIADD R36, R36, 0xffffff80 ;  /* 0xffffff8024247836 */ /* 0x000fca0000000000 */
[----:B------:R-:W-:Y:S02]  /*32d0*/  LEA.HI R36, R36, R40, RZ, 0x1 ;  /* 0x0000002824247211 */ /* 0x000fe400078f08ff */
[----:B------:R-:W-:Y:S02]  /*32e0*/  CS2R R40, SRZ ;  /* 0x0000000000287805 */ /* 0x000fe4000001ff00 */
[----:B------:R-:W-:-:S04]  /*32f0*/  SHF.R.S32.HI R36, RZ, 0x1, R36 ;  /* 0x00000001ff247819 */ /* 0x000fc80000011424 */
[----:B------:R-:W-:Y:S02]  /*3300*/  ISETP.GE.AND P3, PT, R36, R85, PT ;  /* 0x000000552400720c */ /* 0x000fe40003f66270 */
[----:B------:R-:W-:-:S11]  /*3310*/  CS2R R36, SRZ ;  /* 0x0000000000247805 */ /* 0x000fd6000001ff00 */
[----:B------:R-:W-:Y:S05]  /*3320*/  @P3 BRA `(.L_x_11401) ;  /* 0x0000000000b83947 */ /* 0x000fea0003800000 */
[----:B------:R-:W2:Y:S04]  /*3330*/  LDL.64 R102, [R1+0x18] ;  /* 0x0000180001667983 */ /* 0x000ea80000100a00 */
[----:B------:R-:W3:Y:S04]  /*3340*/  LDL R89, [R1+0x60] ;  /* 0x0000600001597983 */ /* 0x000ee80000100800 */
[----:B------:R-:W4:Y:S04]  /*3350*/  LDL R88, [R1+0x54] ;  /* 0x0000540001587983 */ /* 0x000f280000100800 */
[----:B------:R-:W4:Y:S04]  /*3360*/  LDL R86, [R1+0x5c] ;  /* 0x00005c0001567983 */ /* 0x000f280000100800 */
        /* <DEDUP_REMOVED lines=42> */
.L_x_11401:
[----:B------:R-:W-:Y:S05]  /*3610*/  BSYNC B1 ;  /* 0x0000000000017941 */ /* 0x000fea0003800000 */
.L_x_11400:
        /* <DEDUP_REMOVED lines=43> */
.L_x_11402:
[----:B------:R-:W-:Y:S01]  /*38d0*/  IMAD R34, R22, 0x8, R2 ;  /* 0x0000000816227824 */ /* 0x000fe200078e0202 */
[----:B------:R-:W-:Y:S01]  /*38e0*/  SHF.L.U32 R86, R147, 0x1f, RZ ;  /* 0x0000001f93567819 */ /* 0x000fe200000006ff */
[----:B------:R-:W-:Y:S03]  /*38f0*/  BSSY B1, `(.L_x_11403) ;  /* 0x0000003000017945 */ /* 0x000fe60003800000 */
[----:B------:R-:W0:Y:S02]  /*3900*/  SYNCS.PHASECHK.TRANS64.TRYWAIT P4, [R34+URZ+0x2d890], R86 ;  /* 0x02d89056220075a7 */ /* 0x000e24000808017f */
[----:B0-----:R-:W-:Y:S05]  /*3910*/  @!P4 BRA `(.L_x_11404) ;  /* 0x000002140030c947 */ /* 0x001fea0003800000 */
.L_x_11748:
[----:B------:R-:W-:Y:S05]  /*3920*/  BSYNC B1 ;  /* 0x0000000000017941 */ /* 0x000fea0003800000 */
.L_x_11403:
[----:B------:R-:W-:-:S03]  /*3930*/  UMOV UR4, 0xffffffff ;  /* 0xffffffff00047882 */ /* 0x000fc60000000000 */
[----:B------:R-:W-:Y:S05]  /*3940*/  BRA.DIV UR4, `(.L_x_11405) ;  /* 0x0000021604387947 */ /* 0x000fea000b800000 */
[----:B------:R-:W1:Y:S04]  /*3950*/  SHFL.IDX PT, R61, R61, RZ, 0x1e1f ;  /* 0x001e1fff3d3d7589 */ /* 0x000e6800000e0000 */
[----:B------:R-:W2:Y:S02]  /*3960*/  SHFL.IDX PT, R60, R60, RZ, 0x1e1f ;  /* 0x001e1fff3c3c7589 */ /* 0x000ea400000e0000 */
.L_x_11752:
[----:B------:R-:W-:Y:S05]  /*3970*/  @P3 BRA `(.L_x_11406) ;  /* 0x0000003800ac3947 */ /* 0x000fea0003800000 */
[----:B------:R-:W-:Y:S01]  /*3980*/  ISETP.NE.AND P3, PT, R29, RZ, PT ;  /* 0x000000ff1d00720c */ /* 0x000fe20003f65270 */
[----:B------:R-:W-:-:S12]  /*3990*/  BSSY B1, `(.L_x_11407) ;  /* 0x000003a000017945 */ /* 0x000fd80003800000 */
[----:B------:R-:W-:Y:S05]  /*39a0*/  @!P3 BRA `(.L_x_11408) ;  /* 0x0000000000e0b947 */ /* 0x000fea0003800000 */
[----:B------:R-:W3:Y:S01]  /*39b0*/  LDL.64 R88, [R1+0x18] ;  /* 0x0000180001587983 */ /* 0x000ee20000100a00 */
[----:B------:R-:W-:Y:S03]  /*39c0*/  BSSY B2, `(.L_x_11409) ;  /* 0x0000033000027945 */ /* 0x000fe60003800000 */
[----:B------:R4:W0:Y:S01]  /*39d0*/  LDS.128 R12, [R64+0x15000] ;  /* 0x01500000400c7984 */ /* 0x0008220000000c00 */
[----:B---3--:R-:W-:-:S13]  /*39e0*/  ISETP.GE.AND P3, PT, R88, R97, PT ;  /* 0x000000615800720c */ /* 0x008fda0003f66270 */
[----:B0---4-:R-:W-:Y:S05]  /*39f0*/  @P3 BRA `(.L_x_11410) ;  /* 0x0000000000bc3947 */ /* 0x011fea0003800000 */
        /* <DEDUP_REMOVED lines=17> */
[----:B------:R-:W-:-:S03]  /*3b10*/  LOP3.LUT R88, R14, 0xffff0000, RZ, 0xc0, !PT ;  /* 0xffff00000e587812 */ /* 0x000fc600078ec0ff */
[----:B------:R-:W-:Y:S01]  /*3b20*/  FFMA.FTZ R13, R62, R63, R13 ;  /* 0x0000003f3e0d7223 */ /* 0x000fe2000001000d */
[C---:B------:R-:W-:Y:S01]  /*3b30*/  IMAD.U32 R63, R56.reuse, 0x10000, RZ ;  /* 0x00010000383f7824 */ /* 0x040fe200078e00ff */
[----:B------:R-:W-:Y:S01]  /*3b40*/  LOP3.LUT R56, R56, 0xffff0000, RZ, 0xc0, !PT ;  /* 0xffff000038387812 */ /* 0x000fe200078ec0ff */
[----:B------:R-:W-:Y:S02]  /*3b50*/  IMAD.U32 R62, R14, 0x10000, RZ ;  /* 0x000100000e3e7824 */ /* 0x000fe400078e00ff */
[C---:B------:R-:W-:Y:S02]  /*3b60*/  IMAD.U32 R14, R59.reuse, 0x10000, RZ ;  /* 0x000100003b0e7824 */ /* 0x040fe400078e00ff */
        /* <DEDUP_REMOVED lines=24> */
.L_x_11410:
[----:B------:R-:W-:Y:S05]  /*3cf0*/  BSYNC B2 ;  /* 0x0000000000027941 */ /* 0x000fea0003800000 */
.L_x_11409:
[----:B--2---:R-:W-:-:S04]  /*3d00*/  LEA R56, P3, R18, R60, 0x1 ;  /* 0x0000003c12387211 */ /* 0x004fc800078608ff */
[----:B-1----:R-:W-:-:S05]  /*3d10*/  LEA.HI.X R57, R18, R61, R19, 0x1, P3 ;  /* 0x0000003d12397211 */ /* 0x002fca00018f0c13 */
[----:B------:R3:W-:Y:S04]  /*3d20*/  ST.E.128 desc[UR52][R56.64], R12 ;  /* 0x0000000c38007985 */ /* 0x0007e8000c101d34 */
.L_x_11408:
[----:B------:R-:W-:Y:S05]  /*3d30*/  BSYNC B1 ;  /* 0x0000000000017941 */ /* 0x000fea0003800000 */
.L_x_11407:
        /* <DEDUP_REMOVED lines=55> */
.L_x_11414:
[----:B------:R-:W-:Y:S05]  /*40b0*/  BSYNC B2 ;  /* 0x0000000000027941 */ /* 0x000fea0003800000 */
.L_x_11413:
[----:B------:R-:W3:Y:S01]  /*40c0*/  LDL R11, [R1+0x34] ;  /* 0x00003400010b7983 */ /* 0x000ee20000100800 */
[----:B--2---:R-:W-:Y:S02]  /*40d0*/  IMAD.MOV.U32 R52, RZ, RZ, R60 ;  /* 0x000000ffff347224 */ /* 0x004fe400078e003c */
[----:B-1----:R-:W-:Y:S02]  /*40e0*/  IMAD.MOV.U32 R53, RZ, RZ, R61 ;  /* 0x000000ffff357224 */ /* 0x002fe400078e003d */
[----:B---3--:R-:W-:-:S04]  /*40f0*/  IMAD.SHL.U32 R11, R11, 0x8, RZ ;  /* 0x000000080b0b7824 */ /* 0x008fc800078e00ff */
[----:B------:R-:W-:-:S05]  /*4100*/  IMAD.WIDE R52, R11, 0x2, R52 ;  /* 0x000000020b347825 */ /* 0x000fca00078e0234 */
[----:B------:R4:W-:Y:S02]  /*4110*/  ST.E.128 desc[UR52][R52.64], R12 ;  /* 0x0000000c34007985 */ /* 0x0009e4000c101d34 */
.L_x_11412:
[----:B------:R-:W-:Y:S05]  /*4120*/  BSYNC B1 ;  /* 0x0000000000017941 */ /* 0x000fea0003800000 */
.L_x_11411:
        /* <DEDUP_REMOVED lines=55> */
.L_x_11418:
[----:B------:R-:W-:Y:S05]  /*44a0*/  BSYNC B2 ;  /* 0x0000000000027941 */ /* 0x000fea0003800000 */
.L_x_11417:
[----:B------:R-:W3:Y:S01]  /*44b0*/  LDL R11, [R1+0x38] ;  /* 0x00003800010b7983 */ /* 0x000ee20000100800 */
[----:B--2---:R-:W-:Y:S02]  /*44c0*/  IMAD.MOV.U32 R48, RZ, RZ, R60 ;  /* 0x000000ffff307224 */ /* 0x004fe400078e003c */
[----:B-1----:R-:W-:Y:S02]  /*44d0*/  IMAD.MOV.U32 R49, RZ, RZ, R61 ;  /* 0x000000ffff317224 */ /* 0x002fe400078e003d */
[----:B---3--:R-:W-:-:S04]  /*44e0*/  IMAD.SHL.U32 R11, R11, 0x8, RZ ;  /* 0x000000080b0b7824 */ /* 0x008fc800078e00ff */
[----:B------:R-:W-:-:S05]  /*44f0*/  IMAD.WIDE R48, R11, 0x2, R48 ;  /* 0x000000020b307825 */ /* 0x000fca00078e0230 */
[----:B------:R1:W-:Y:S02]  /*4500*/  ST.E.128 desc[UR52][R48.64], R12 ;  /* 0x0000000c30007985 */ /* 0x0003e4000c101d34 */
.L_x_11416:
[----:B------:R-:W-:Y:S05]  /*4510*/  BSYNC B1 ;  /* 0x0000000000017941 */ /* 0x000fea0003800000 */
.L_x_11415:
        /* <DEDUP_REMOVED lines=8> */
[----:B------:R-:W-:Y:S02]  /*45a0*/  SHF.R.U64 R11, R44, 0x10, R45 ;  /* 0x000000102c0b7819 */ /* 0x000fe4000000122d */
[--C-:B------:R-:W-:Y:S02]  /*45b0*/  SHF.R.U64 R44, R46, 0x10, R47.reuse ;  /* 0x000000102e2c7819 */ /* 0x100fe4000000122f */
[----:B------:R-:W-:Y:S02]  /*45c0*/  SHF.R.U32.HI R46, RZ, 0x10, R47 ;  /* 0x00000010ff2e7819 */ /* 0x000fe4000001162f */
[C---:B------:R-:W-:Y:S02]  /*45d0*/  PRMT R44, R106.reuse, 0x5410, R44 ;  /* 0x000054106a2c7816 */ /* 0x040fe4000000002c */
[----:B------:R-:W-:Y:S02]  /*45e0*/  PRMT R11, R105, 0x5410, R11 ;  /* 0x00005410690b7816 */ /* 0x000fe4000000000b */
[----:B------:R-:W-:-:S02]  /*45f0*/  PRMT R106, R106, 0x5432, R46 ;  /* 0x000054326a6a7816 */ /* 0x000fc4000000002e */
[C---:B------:R-:W-:Y:S01]  /*4600*/  LOP3.LUT R48, R13.reuse, 0xffff0000, RZ, 0xc0, !PT ;  /* 0xffff00000d307812 */ /* 0x040fe200078ec0ff */
[----:B------:R-:W-:Y:S01]  /*4610*/  IMAD.U32 R13, R13, 0x10000, RZ ;  /* 0x000100000d0d7824 */ /* 0x000fe200078e00ff */
[C---:B------:R-:W-:Y:S01]  /*4620*/  LOP3.LUT R47, R44.reuse, 0xffff0000, RZ, 0xc0, !PT ;  /* 0xffff00002c2f7812 */ /* 0x040fe200078ec0ff */
[----:B------:R-:W-:Y:S01]  /*4630*/  IMAD.U32 R44, R44, 0x10000, RZ ;  /* 0x000100002c2c7824 */ /* 0x000fe200078e00ff */
[C---:B------:R-:W-:Y:S01]  /*4640*/  LOP3.LUT R46, R11.reuse, 0xffff0000, RZ, 0xc0, !PT ;  /* 0xffff00000b2e7812 */ /* 0x040fe200078ec0ff */
[----:B------:R-:W-:Y:S01]  /*4650*/  IMAD.U32 R11, R11, 0x10000, RZ ;  /* 0x000100000b0b7824 */ /* 0x000fe200078e00ff */
[----:B------:R-:W-:Y:S01]  /*4660*/  SHF.R.U32.HI R45, RZ, 0x10, R45 ;  /* 0x00000010ff2d7819 */ /* 0x000fe2000001162d */
[C---:B------:R-:W-:Y:S02]  /*4670*/  FMUL.FTZ R49, R48.reuse, R47 ;  /* 0x0000002f30317220 */ /* 0x040fe40000410000 */
[-C--:B------:R-:W-:Y:S01]  /*4680*/  FMUL.FTZ R48, R48, R46.reuse ;  /* 0x0000002e30307220 */ /* 0x080fe20000410000 */
[----:B------:R-:W-:Y:S01]  /*4690*/  PRMT R45, R105, 0x5432, R45 ;  /* 0x00005432692d7816 */ /* 0x000fe2000000002d */
[----:B------:R-:W-:-:S02]  /*46a0*/  FFMA.FTZ R46, R13, R46, -R49 ;  /* 0x0000002e0d2e7223 */ /* 0x000fc40000010831 */
[----:B------:R-:W-:Y:S01]  /*46b0*/  FFMA.FTZ R13, R13, R47, R48 ;  /* 0x0000002f0d0d7223 */ /* 0x000fe20000010030 */
[----:B------:R-:W-:Y:S01]  /*46c0*/  LOP3.LUT R48, R14, 0xffff0000, RZ, 0xc0, !PT ;  /* 0xffff00000e307812 */ /* 0x000fe200078ec0ff */
[C---:B------:R-:W-:Y:S01]  /*46d0*/  IMAD.U32 R47, R106.reuse, 0x10000, RZ ;  /* 0x000100006a2f7824 */ /* 0x040fe200078e00ff */
[----:B------:R-:W-:Y:S01]  /*46e0*/  LOP3.LUT R106, R106, 0xffff0000, RZ, 0xc0, !PT ;  /* 0xffff00006a6a7812 */ /* 0x000fe200078ec0ff */
[C---:B------:R-:W-:Y:S01]  /*46f0*/  IMAD.U32 R49, R45.reuse, 0x10000, RZ ;  /* 0x000100002d317824 */ /* 0x040fe200078e00ff */
[----:B------:R-:W-:Y:S01]  /*4700*/  LOP3.LUT R45, R45, 0xffff0000, RZ, 0xc0, !PT ;  /* 0xffff00002d2d7812 */ /* 0x000fe200078ec0ff */
[----:B------:R-:W-:Y:S01]  /*4710*/  FMUL.FTZ R50, R48, R47 ;  /* 0x0000002f30327220 */ /* 0x000fe20000410000 */
[----:B------:R-:W-:Y:S02]  /*4720*/  IMAD.U32 R14, R14, 0x10000, RZ ;  /* 0x000100000e0e7824 */ /* 0x000fe400078e00ff */
[-C--:B------:R-:W-:Y:S01]  /*4730*/  FMUL.FTZ R48, R48, R49.reuse ;  /* 0x0000003130307220 */ /* 0x080fe20000410000 */
[----:B------:R-:W-:Y:S01]  /*4740*/  F2FP.BF16.F32.PACK_AB R13, R13, R46 ;  /* 0x0000002e0d0d723e */ /* 0x000fe200000010ff */
[----:B------:R-:W-:-:S02]  /*4750*/  FFMA.FTZ R50, R14, R49, -R50 ;  /* 0x000000310e327223 */ /* 0x000fc40000010832 */
[----:B------:R-:W-:Y:S01]  /*4760*/  FFMA.FTZ R48, R14, R47, R48 ;  /* 0x0000002f0e307223 */ /* 0x000fe20000010030 */
[C---:B------:R-:W-:Y:S01]  /*4770*/  LOP3.LUT R14, R15.reuse, 0xffff0000, RZ, 0xc0, !PT ;  /* 0xffff00000f0e7812 */ /* 0x040fe200078ec0ff */
[----:B------:R-:W-:-:S04]  /*4780*/  IMAD.U32 R15, R15, 0x10000, RZ ;  /* 0x000100000f0f7824 */ /* 0x000fc800078e00ff */
[C---:B------:R-:W-:Y:S01]  /*4790*/  FMUL.FTZ R47, R14.reuse, R106 ;  /* 0x0000006a0e2f7220 */ /* 0x040fe20000410000 */
[----:B------:R-:W-:-:S03]  /*47a0*/  FMUL.FTZ R14, R14, R45 ;  /* 0x0000002d0e0e7220 */ /* 0x000fc60000410000 */
[C---:B------:R-:W-:Y:S01]  /*47b0*/  FFMA.FTZ R47, R15.reuse, R45, -R47 ;  /* 0x0000002d0f2f7223 */ /* 0x040fe2000001082f */
[----:B------:R-:W-:Y:S01]  /*47c0*/  FFMA.FTZ R14, R15, R106, R14 ;  /* 0x0000006a0f0e7223 */ /* 0x000fe2000001000e */
[C---:B------:R-:W-:Y:S01]  /*47d0*/  LOP3.LUT R15, R12.reuse, 0xffff0000, RZ, 0xc0, !PT ;  /* 0xffff00000c0f7812 */ /* 0x040fe200078ec0ff */
[----:B------:R-:W-:-:S04]  /*47e0*/  IMAD.U32 R12, R12, 0x10000, RZ ;  /* 0x000100000c0c7824 */ /* 0x000fc800078e00ff */
[C---:B------:R-:W-:Y:S01]  /*47f0*/  FMUL.FTZ R45, R15.reuse, R44 ;  /* 0x0000002c0f2d7220 */ /* 0x040fe20000410000 */
[----:B------:R-:W-:-:S03]  /*4800*/  FMUL.FTZ R15, R15, R11 ;  /* 0x0000000b0f0f7220 */ /* 0x000fc60000410000 */
[C---:B------:R-:W-:Y:S01]  /*4810*/  FFMA.FTZ R45, R12.reuse, R11, -R45 ;  /* 0x0000000b0c2d7223 */ /* 0x040fe2000001082d */
[----:B------:R-:W-:Y:S01]  /*4820*/  FFMA.FTZ R12, R12, R44, R15 ;  /* 0x0000002c0c0c7223 */ /* 0x000fe2000001000f */
[----:B------:R-:W-:Y:S02]  /*4830*/  F2FP.BF16.F32.PACK_AB R15, R14, R47 ;  /* 0x0000002f0e0f723e */ /* 0x000fe400000010ff */
[----:B------:R-:W-:Y:S02]  /*4840*/  F2FP.BF16.F32.PACK_AB R14, R48, R50 ;  /* 0x00000032300e723e */ /* 0x000fe400000010ff */
[----:B------:R-:W-:-:S07]  /*4850*/  F2FP.BF16.F32.PACK_AB R12, R12, R45 ;  /* 0x0000002d0c0c723e */ /* 0x000fce00000010ff */
.L_x_11422:
[----:B------:R-:W-:Y:S05]  /*4860*/  BSYNC B2 ;  /* 0x0000000000027941 */ /* 0x000fea0003800000 */
.L_x_11421:
[----:B------:R-:W3:Y:S01]  /*4870*/  LDL R11, [R1+0x4c] ;  /* 0x00004c00010b7983 */ /* 0x000ee20000100800 */
[----:B--2---:R-:W-:-:S04]  /*4880*/  LEA R44, P3, R137, R60, 0x1 ;  /* 0x0000003c892c7211 */ /* 0x004fc800078608ff */
[----:B---3--:R-:W-:-:S05]  /*4890*/  LEA.HI.X R45, R137, R61, R11, 0x1, P3 ;  /* 0x0000003d892d7211 */ /* 0x008fca00018f0c0b */
[----:B------:R1:W-:Y:S04]  /*48a0*/  ST.E.128 desc[UR52][R44.64], R12 ;  /* 0x0000000c2c007985 */ /* 0x0003e8000c101d34 */
.L_x_11420:
[----:B------:R-:W-:Y:S05]  /*48b0*/  BSYNC B1 ;  /* 0x0000000000017941 */ /* 0x000fea0003800000 */
.L_x_11419:
[----:B------:R-:W-:Y:S01]  /*48c0*/  LOP3.LUT P3, RZ, R28, 0x10, RZ, 0xc0, !PT ;  /* 0x000000101cff7812 */ /* 0x000fe2000786c0ff */
[----:B------:R-:W-:-:S12]  /*48d0*/  BSSY B1, `(.L_x_11423) ;  /* 0x0000038000017945 */ /* 0x000fd80003800000 */
[----:B------:R-:W-:Y:S05]  /*48e0*/  @!P3 BRA `(.L_x_11424) ;  /* 0x0000000000d8b947 */ /* 0x000fea0003800000 */
[----:B-1-34-:R-:W3:Y:S04]  /*48f0*/  LDL R12, [R1+0x48] ;  /* 0x00004800010c7983 */ /* 0x01aee80000100800 */
[----:B------:R-:W4:Y:S01]  /*4900*/  LDL R11, [R1+0x50] ;  /* 0x00005000010b7983 */ /* 0x000f220000100800 */
[C---:B--2---:R-:W-:Y:S01]  /*4910*/  LEA R44, P3, R136.reuse, R60, 0x1 ;  /* 0x0000003c882c7211 */ /* 0x044fe200078608ff */
[----:B------:R-:W-:Y:S03]  /*4920*/  BSSY B2, `(.L_x_11425) ;  /* 0x0000031000027945 */ /* 0x000fe60003800000 */
[----:B---3--:R-:W-:Y:S02]  /*4930*/  LEA.HI.X R45, R136, R61, R12, 0x1, P3 ;  /* 0x0000003d882d7211 */ /* 0x008fe400018f0c0c */
[----:B------:R1:W2:Y:S01]  /*4940*/  LDS.128 R12, [R64+0x19000] ;  /* 0x01900000400c7984 */ /* 0x0002a20000000c00 */
[----:B----4-:R-:W-:-:S13]  /*4950*/  ISETP.GE.AND P3, PT, R11, R97, PT ;  /* 0x000000610b00720c */ /* 0x010fda0003f66270 */
[----:B-1----:R-:W-:Y:S05]  /*4960*/  @P3 BRA `(.L_x_11426) ;  /* 0x0000000000b03947 */ /* 0x002fea0003800000 */
[--C-:B------:R-:W-:Y:S02]  /*4970*/  SHF.R.U64 R46, R40, 0x10, R41.reuse ;  /* 0x00000010282e7819 */ /* 0x100fe40000001229 */
[----:B------:R-:W-:Y:S02]  /*4980*/  SHF.R.U32.HI R40, RZ, 0x10, R41 ;  /* 0x00000010ff287819 */ /* 0x000fe40000011629 */
[----:B------:R-:W-:Y:S01]  /*4990*/  SHF.R.U64 R41, R42, 0x10, R43 ;  /* 0x000000102a297819 */ /* 0x000fe2000000122b */
[----:B--2---:R-:W-:Y:S01]  /*49a0*/  IMAD.U32 R42, R13, 0x10000, RZ ;  /* 0x000100000d2a7824 */ /* 0x004fe200078e00ff */
[----:B------:R-:W-:Y:S02]  /*49b0*/  PRMT R11, R103, 0x5410, R46 ;  /* 0x00005410670b7816 */ /* 0x000fe4000000002e */
[----:B------:R-:W-:Y:S02]  /*49c0*/  PRMT R41, R104, 0x5410, R41 ;  /* 0x0000541068297816 */ /* 0x000fe40000000029 */
[----:B------:R-:W-:-:S02]  /*49d0*/  LOP3.LUT R46, R13, 0xffff0000, RZ, 0xc0, !PT ;  /* 0xffff00000d2e7812 */ /* 0x000fc400078ec0ff */
[C---:B------:R-:W-:Y:S01]  /*49e0*/  LOP3.LUT R47, R41.reuse, 0xffff0000, RZ, 0xc0, !PT ;  /* 0xffff0000292f7812 */ /* 0x040fe200078ec0ff */
[----:B------:R-:W-:Y:S01]  /*49f0*/  IMAD.U32 R41, R41, 0x10000, RZ ;  /* 0x0001000029297824 */ /* 0x000fe200078e00ff */
[----:B------:R-:W-:Y:S02]  /*4a00*/  LOP3.LUT R49, R11, 0xffff0000, RZ, 0xc0, !PT ;  /* 0xffff00000b317812 */ /* 0x000fe400078ec0ff */
[----:B------:R-:W-:Y:S01]  /*4a10*/  SHF.R.U32.HI R43, RZ, 0x10, R43 ;  /* 0x00000010ff2b7819 */ /* 0x000fe2000001162b */
[C---:B------:R-:W-:Y:S01]  /*4a20*/  FMUL.FTZ R13, R46.reuse, R47 ;  /* 0x0000002f2e0d7220 */ /* 0x040fe20000410000 */
[----:B------:R-:W-:Y:S01]  /*4a30*/  PRMT R40, R103, 0x5432, R40 ;  /* 0x0000543267287816 */ /* 0x000fe20000000028 */
[-C--:B------:R-:W-:Y:S01]  /*4a40*/  FMUL.FTZ R46, R46, R49.reuse ;  /* 0x000000312e2e7220 */ /* 0x080fe20000410000 */
[----:B------:R-:W-:Y:S01]  /*4a50*/  PRMT R43, R104, 0x5432, R43 ;  /* 0x00005432682b7816 */ /* 0x000fe2000000002b */
[C---:B------:R-:W-:Y:S02]  /*4a60*/  FFMA.FTZ R13, R42.reuse, R49, -R13 ;  /* 0x000000312a0d7223 */ /* 0x040fe4000001080d */
[----:B------:R-:W-:Y:S01]  /*4a70*/  FFMA.FTZ R42, R42, R47, R46 ;  /* 0x0000002f2a2a7223 */ /* 0x000fe2000001002e */
[----:B------:R-:W-:Y:S01]  /*4a80*/  LOP3.LUT R46, R14, 0xffff0000, RZ, 0xc0, !PT ;  /* 0xffff00000e2e7812 */ /* 0x000fe200078ec0ff */
[C---:B------:R-:W-:Y:S01]  /*4a90*/  IMAD.U32 R47, R43.reuse, 0x10000, RZ ;  /* 0x000100002b2f7824 */ /* 0x040fe200078e00ff */
[----:B------:R-:W-:Y:S01]  /*4aa0*/  LOP3.LUT R43, R43, 0xffff0000, RZ, 0xc0, !PT ;  /* 0xffff00002b2b7812 */ /* 0x000fe200078ec0ff */
[----:B------:R-:W-:Y:S01]  /*4ab0*/  IMAD.U32 R49, R40, 0x10000, RZ ;  /* 0x0001000028317824 */ /* 0x000fe200078e00ff */
[----:B------:R-:W-:Y:S01]  /*4ac0*/  F2FP.BF16.F32.PACK_AB R13, R42, R13 ;  /* 0x0000000d2a0d723e */ /* 0x000fe200000010ff */
[----:B------:R-:W-:Y:S01]  /*4ad0*/  FMUL.FTZ R51, R46, R47 ;  /* 0x0000002f2e337220 */ /* 0x000fe20000410000 */
[----:B------:R-:W-:-:S02]  /*4ae0*/  IMAD.U32 R14, R14, 0x10000, RZ ;  /* 0x000100000e0e7824 */ /* 0x000fc400078e00ff */
[-C--:B------:R-:W-:Y:S02]  /*4af0*/  FMUL.FTZ R46, R46, R49.reuse ;  /* 0x000000312e2e7220 */ /* 0x080fe40000410000 */
[C---:B------:R-:W-:Y:S02]  /*4b00*/  FFMA.FTZ R48, R14.reuse, R49, -R51 ;  /* 0x000000310e307223 */ /* 0x040fe40000010833 */
[----:B------:R-:W-:Y:S01]  /*4b10*/  FFMA.FTZ R47, R14, R47, R46 ;  /* 0x0000002f0e2f7223 */ /* 0x000fe2000001002e */
[----:B------:R-:W-:Y:S02]  /*4b20*/  LOP3.LUT R14, R40, 0xffff0000, RZ, 0xc0, !PT ;  /* 0xffff0000280e7812 */ /* 0x000fe400078ec0ff */
[C---:B------:R-:W-:Y:S01]  /*4b30*/  LOP3.LUT R40, R15.reuse, 0xffff0000, RZ, 0xc0, !PT ;  /* 0xffff00000f287812 */ /* 0x040fe200078ec0ff */
[----:B------:R-:W-:-:S04]  /*4b40*/  IMAD.U32 R15, R15, 0x10000, RZ ;  /* 0x000100000f0f7824 */ /* 0x000fc800078e00ff */
        /* <DEDUP_REMOVED lines=9> */
[----:B------:R-:W-:Y:S01]  /*4be0*/  FMUL.FTZ R46, R11, R40 ;  /* 0x000000280b2e7220 */ /* 0x000fe20000410000 */
[----:B------:R-:W-:-:S02]  /*4bf0*/  F2FP.BF16.F32.PACK_AB R14, R47, R48 ;  /* 0x000000302f0e723e */ /* 0x000fc400000010ff */
[C---:B------:R-:W-:Y:S01]  /*4c00*/  FFMA.FTZ R43, R12.reuse, R40, -R43 ;  /* 0x000000280c2b7223 */ /* 0x040fe2000001082b */
[----:B------:R-:W-:-:S05]  /*4c10*/  FFMA.FTZ R46, R12, R41, R46 ;  /* 0x000000290c2e7223 */ /* 0x000fca000001002e */
[----:B------:R-:W-:-:S07]  /*4c20*/  F2FP.BF16.F32.PACK_AB R12, R46, R43 ;  /* 0x0000002b2e0c723e */ /* 0x000fce00000010ff */
.L_x_11426:
[----:B------:R-:W-:Y:S05]  /*4c30*/  BSYNC B2 ;  /* 0x0000000000027941 */ /* 0x000fea0003800000 */
.L_x_11425:
[----:B--2---:R1:W-:Y:S02]  /*4c40*/  ST.E.128 desc[UR52][R44.64], R12 ;  /* 0x0000000c2c007985 */ /* 0x0043e4000c101d34 */
.L_x_11424:
[----:B------:R-:W-:Y:S05]  /*4c50*/  BSYNC B1 ;  /* 0x0000000000017941 */ /* 0x000fea0003800000 */
.L_x_11423:
[----:B------:R-:W-:-:S13]  /*4c60*/  LOP3.LUT P3, RZ, R28, 0x20, RZ, 0xc0, !PT ;  /* 0x000000201cff7812 */ /* 0x000fda000786c0ff */
        /* <DEDUP_REMOVED lines=9> */
[----:B------:R-:W-:Y:S02]  /*4d00*/  SHF.R.U64 R43, R38, 0x10, R39 ;  /* 0x00000010262b7819 */ /* 0x000fe40000001227 */
[--C-:B------:R-:W-:Y:S01]  /*4d10*/  SHF.R.U64 R44, R36, 0x10, R37.reuse ;  /* 0x00000010242c7819 */ /* 0x100fe20000001225 */
[C---:B--2---:R-:W-:Y:S01]  /*4d20*/  IMAD.U32 R36, R14.reuse, 0x10000, RZ ;  /* 0x000100000e247824 */ /* 0x044fe200078e00ff */
[----:B------:R-:W-:Y:S02]  /*4d30*/  SHF.R.U32.HI R42, RZ, 0x10, R37 ;  /* 0x00000010ff2a7819 */ /* 0x000fe40000011625 */
[----:B------:R-:W-:Y:S02]  /*4d40*/  SHF.R.U32.HI R45, RZ, 0x10, R39 ;  /* 0x00000010ff2d7819 */ /* 0x000fe40000011627 */
[----:B------:R-:W-:Y:S01]  /*4d50*/  LOP3.LUT R37, R14, 0xffff0000, RZ, 0xc0, !PT ;  /* 0xffff00000e257812 */ /* 0x000fe200078ec0ff */
[C---:B------:R-:W-:Y:S01]  /*4d60*/  IMAD.U32 R14, R15.reuse, 0x10000, RZ ;  /* 0x000100000f0e7824 */ /* 0x040fe200078e00ff */
[----:B------:R-:W-:-:S02]  /*4d70*/  LOP3.LUT R11, R15, 0xffff0000, RZ, 0xc0, !PT ;  /* 0xffff00000f0b7812 */ /* 0x000fc400078ec0ff */
[C---:B------:R-:W-:Y:S02]  /*4d80*/  PRMT R39, R102.reuse, 0x5410, R43 ;  /* 0x0000541066277816 */ /* 0x040fe4000000002b */
[----:B------:R-:W-:Y:S02]  /*4d90*/  PRMT R15, R101, 0x5410, R44 ;  /* 0x00005410650f7816 */ /* 0x000fe4000000002c */
[----:B------:R-:W-:Y:S02]  /*4da0*/  PRMT R102, R102, 0x5432, R45 ;  /* 0x0000543266667816 */ /* 0x000fe4000000002d */
[----:B------:R-:W-:Y:S02]  /*4db0*/  LOP3.LUT R43, R13, 0xffff0000, RZ, 0xc0, !PT ;  /* 0xffff00000d2b7812 */ /* 0x000fe400078ec0ff */
[----:B------:R-:W-:Y:S01]  /*4dc0*/  LOP3.LUT R46, R39, 0xffff0000, RZ, 0xc0, !PT ;  /* 0xffff0000272e7812 */ /* 0x000fe200078ec0ff */
[C---:B------:R-:W-:Y:S01]  /*4dd0*/  IMAD.U32 R38, R102.reuse, 0x10000, RZ ;  /* 0x0001000066267824 */ /* 0x040fe200078e00ff */
[----:B------:R-:W-:Y:S01]  /*4de0*/  PRMT R101, R101, 0x5432, R42 ;  /* 0x0000543265657816 */ /* 0x000fe2000000002a */
[----:B------:R-:W-:Y:S01]  /*4df0*/  IMAD.U32 R42, R13, 0x10000, RZ ;  /* 0x000100000d2a7824 */ /* 0x000fe200078e00ff */
[----:B------:R-:W-:Y:S01]  /*4e00*/  LOP3.LUT R44, R15, 0xffff0000, RZ, 0xc0, !PT ;  /* 0xffff00000f2c7812 */ /* 0x000fe200078ec0ff */
[----:B------:R-:W-:Y:S01]  /*4e10*/  FMUL.FTZ R13, R43, R46 ;  /* 0x0000002e2b0d7220 */ /* 0x000fe20000410000 */
[----:B------:R-:W-:Y:S01]  /*4e20*/  FMUL.FTZ R47, R37, R38 ;  /* 0x00000026252f7220 */ /* 0x000fe20000410000 */
[----:B------:R-:W-:Y:S01]  /*4e30*/  IMAD.U32 R45, R101, 0x10000, RZ ;  /* 0x00010000652d7824 */ /* 0x000fe200078e00ff */
[----:B------:R-:W-:Y:S01]  /*4e40*/  LOP3.LUT R102, R102, 0xffff0000, RZ, 0xc0, !PT ;  /* 0xffff000066667812 */ /* 0x000fe200078ec0ff */
[-C--:B------:R-:W-:Y:S01]  /*4e50*/  FMUL.FTZ R43, R43, R44.reuse ;  /* 0x0000002c2b2b7220 */ /* 0x080fe20000410000 */
[C---:B------:R-:W-:Y:S01]  /*4e60*/  FFMA.FTZ R13, R42.reuse, R44, -R13 ;  /* 0x0000002c2a0d7223 */ /* 0x040fe2000001080d */
[----:B------:R-:W-:Y:S01]  /*4e70*/  LOP3.LUT R101, R101, 0xffff0000, RZ, 0xc0, !PT ;  /* 0xffff000065657812 */ /* 0x000fe200078ec0ff */
[----:B------:R-:W-:Y:S01]  /*4e80*/  FMUL.FTZ R37, R37, R45 ;  /* 0x0000002d25257220 */ /* 0x000fe20000410000 */
[----:B------:R-:W-:Y:S01]  /*4e90*/  FFMA.FTZ R42, R42, R46, R43 ;  /* 0x0000002e2a2a7223 */ /* 0x000fe2000001002b */
[C---:B------:R-:W-:Y:S01]  /*4ea0*/  LOP3.LUT R44, R12.reuse, 0xffff0000, RZ, 0xc0, !PT ;  /* 0xffff00000c2c7812 */ /* 0x040fe200078ec0ff */
[----:B------:R-:W-:-:S02]  /*4eb0*/  IMAD.U32 R43, R12, 0x10000, RZ ;  /* 0x000100000c2b7824 */ /* 0x000fc400078e00ff */
[C---:B------:R-:W-:Y:S01]  /*4ec0*/  FFMA.FTZ R12, R36.reuse, R45, -R47 ;  /* 0x0000002d240c7223 */ /* 0x040fe2000001082f */
[----:B------:R-:W-:Y:S02]  /*4ed0*/  IMAD.U32 R39, R39, 0x10000, RZ ;  /* 0x0001000027277824 */ /* 0x000fe400078e00ff */
[----:B------:R-:W-:Y:S01]  /*4ee0*/  FMUL.FTZ R45, R11, R102 ;  /* 0x000000660b2d7220 */ /* 0x000fe20000410000 */
[----:B------:R-:W-:Y:S02]  /*4ef0*/  IMAD.U32 R15, R15, 0x10000, RZ ;  /* 0x000100000f0f7824 */ /* 0x000fe400078e00ff */
        /* <DEDUP_REMOVED lines=12> */
.L_x_11428:
[----:B------:R-:W-:Y:S05]  /*4fc0*/  BSYNC B1 ;  /* 0x0000000000017941 */ /* 0x000fea0003800000 */
.L_x_11427:
[----:B--2---:R1:W-:Y:S01]  /*4fd0*/  ST.E.128 desc[UR52][R40.64], R12 ;  /* 0x0000000c28007985 */ /* 0x0043e2000c101d34 */
[----:B------:R-:W-:Y:S05]  /*4fe0*/  BRA `(.L_x_11406) ;  /* 0x0000002400107947 */ /* 0x000fea0003800000 */
.L_x_11399:
        /* <DEDUP_REMOVED lines=13> */
[----:B0-----:R-:W-:-:S02]  /*50c0*/  VIADD R37, R36, 0xffffff80 ;  /* 0xffffff8024257836 */ /* 0x001fc40000000000 */
[----:B------:R-:W-:-:S05]  /*50d0*/  VIADD R36, R36, 0xffffff80 ;  /* 0xffffff8024247836 */ /* 0x000fca0000000000 */
[----:B------:R-:W-:-:S04]  /*50e0*/  LEA.HI R36, R36, R37, RZ, 0x1 ;  /* 0x0000002524247211 */ /* 0x000fc800078f08ff */
[----:B------:R-:W-:-:S04]  /*50f0*/  SHF.R.S32.HI R36, RZ, 0x1, R36 ;  /* 0x00000001ff247819 */ /* 0x000fc80000011424 */
[----:B------:R-:W-:Y:S02]  /*5100*/  ISETP.GE.AND P3, PT, R36, R85, PT ;  /* 0x000000552400720c */ /* 0x000fe40003f66270 */
[----:B------:R-:W-:-:S11]  /*5110*/  CS2R R36, SRZ ;  /* 0x0000000000247805 */ /* 0x000fd6000001ff00 */
[----:B------:R-:W-:Y:S05]  /*5120*/  @P3 BRA `(.L_x_11430) ;  /* 0x00000000007c3947 */ /* 0x000fea0003800000 */
        /* <DEDUP_REMOVED lines=31> */
.L_x_11430:
[----:B------:R-:W-:Y:S05]  /*5320*/  BSYNC B1 ;  /* 0x0000000000017941 */ /* 0x000fea0003800000 */
.L_x_11429:
        /* <DEDUP_REMOVED lines=43> */
.L_x_11431:
[----:B------:R-:W-:Y:S01]  /*55e0*/  IMAD R34, R22, 0x8, R2 ;  /* 0x0000000816227824 */ /* 0x000fe200078e0202 */
[----:B------:R-:W-:Y:S01]  /*55f0*/  SHF.L.U32 R86, R147, 0x1f, RZ ;  /* 0x0000001f93567819 */ /* 0x000fe200000006ff */
[----:B------:R-:W-:Y:S03]  /*5600*/  BSSY B1, `(.L_x_11432) ;  /* 0x0000003000017945 */ /* 0x000fe60003800000 */
[----:B------:R-:W0:Y:S02]  /*5610*/  SYNCS.PHASECHK.TRANS64.TRYWAIT P4, [R34+URZ+0x2d890], R86 ;  /* 0x02d89056220075a7 */ /* 0x000e24000808017f */
[----:B0-----:R-:W-:Y:S05]  /*5620*/  @!P4 BRA `(.L_x_11433) ;  /* 0x000001f8004cc947 */ /* 0x001fea0003800000 */
.L_x_11753:
[----:B------:R-:W-:Y:S05]  /*5630*/  BSYNC B1 ;  /* 0x0000000000017941 */ /* 0x000fea0003800000 */
.L_x_11432:
[----:B------:R-:W-:-:S03]  /*5640*/  UMOV UR4, 0xffffffff ;  /* 0xffffffff00047882 */ /* 0x000fc60000000000 */
[----:B------:R-:W-:Y:S05]  /*5650*/  BRA.DIV UR4, `(.L_x_11434) ;  /* 0x000001fa04547947 */ /* 0x000fea000b800000 */
[----:B------:R1:W2:Y:S04]  /*5660*/  SHFL.IDX PT, R89, R61, RZ, 0x1e1f ;  /* 0x001e1fff3d597589 */ /* 0x0002a800000e0000 */
[----:B------:R1:W3:Y:S02]  /*5670*/  SHFL.IDX PT, R88, R60, RZ, 0x1e1f ;  /* 0x001e1fff3c587589 */ /* 0x0002e400000e0000 */
.L_x_11757:
[----:B------:R-:W-:Y:S05]  /*5680*/  @P3 BRA `(.L_x_11406) ;  /* 0x0000001c00683947 */ /* 0x000fea0003800000 */
[----:B------:R-:W4:Y:S01]  /*5690*/  LDC R11, c[0x0][0x2f4] ;  /* 0x0000bd00ff0b7b82 */ /* 0x000f220000000800 */
[----:B------:R-:W-:Y:S01]  /*56a0*/  ISETP.NE.AND P3, PT, R29, RZ, PT ;  /* 0x000000ff1d00720c */ /* 0x000fe20003f65270 */
[----:B------:R-:W-:Y:S01]  /*56b0*/  BSSY B1, `(.L_x_11435) ;  /* 0x0000080000017945 */ /* 0x000fe20003800000 */
[----:B----4-:R-:W-:-:S11]  /*56c0*/  IMAD.IADD R101, R11, 0x1, -R98 ;  /* 0x000000010b657824 */ /* 0x010fd600078e0a62 */
[----:B------:R-:W-:Y:S05]  /*56d0*/  @!P3 BRA `(.L_x_11436) ;  /* 0x0000000400f4b947 */ /* 0x000fea0003800000 */
[----:B-1----:R-:W4:Y:S04]  /*56e0*/  LDL R60, [R1+0x20] ;  /* 0x00002000013c7983 */ /* 0x002f280000100800 */
[----:B------:R-:W5:Y:S04]  /*56f0*/  LDL R15, [R1+0x24] ;  /* 0x00002400010f7983 */ /* 0x000f680000100800 */
[----:B------:R-:W2:Y:S01]  /*5700*/  LDL R14, [R1+0x28] ;  /* 0x00002800010e7983 */ /* 0x000ea20000100800 */
[----:B------:R-:W-:Y:S01]  /*5710*/  SEL R12, R98, R101, !P0 ;  /* 0x00000065620c7207 */ /* 0x000fe20004000000 */
[----:B------:R-:W-:Y:S01]  /*5720*/  BSSY B2, `(.L_x_11437) ;  /* 0x0000072000027945 */ /* 0x000fe20003800000 */
[----:B------:R-:W-:-:S02]  /*5730*/  ISETP.GE.AND P3, PT, R18, R97, PT ;  /* 0x000000611200720c */ /* 0x000fc40003f66270 */
[----:B------:R-:W-:-:S04]  /*5740*/  SHF.R.S32.HI R13, RZ, 0x1f, R12 ;  /* 0x0000001fff0d7819 */ /* 0x000fc8000001140c */
[----:B------:R-:W-:-:S04]  /*5750*/  LEA.HI R13, R13, R12, RZ, 0x4 ;  /* 0x0000000c0d0d7211 */ /* 0x000fc800078f20ff */
[----:B------:R-:W-:-:S04]  /*5760*/  SHF.R.S32.HI R13, RZ, 0x4, R13 ;  /* 0x00000004ff0d7819 */ /* 0x000fc8000001140d */
        /* <DEDUP_REMOVED lines=8> */
[----:B--2---:R-:W-:-:S05]  /*57f0*/  IADD3 R12, R13, R12, R14 ;  /* 0x0000000c0d0c7210 */ /* 0x004fca0007ffe00e */
[C---:B------:R-:W-:Y:S02]  /*5800*/  IMAD R60, R22.reuse, 0x3000, R12 ;  /* 0x00003000163c7824 */ /* 0x040fe400078e020c */
[----:B------:R-:W-:Y:S02]  /*5810*/  IMAD R12, R22, 0x3000, R95 ;  /* 0x00003000160c7824 */ /* 0x000fe400078e025f */
[--C-:B------:R-:W-:Y:S02]  /*5820*/  IMAD R60, R60, 0x2, R2.reuse ;  /* 0x000000023c3c7824 */ /* 0x100fe400078e0202 */
[----:B------:R-:W-:-:S04]  /*5830*/  IMAD R12, R12, 0x2, R2 ;  /* 0x000000020c0c7824 */ /* 0x000fc800078e0202 */
[----:B------:R-:W1:Y:S04]  /*5840*/  LDS.128 R60, [R60+0x15400] ;  /* 0x015400003c3c7984 */ /* 0x000e680000000c00 */
[----:B------:R-:W2:Y:S01]  /*5850*/  LDS.128 R12, [R12+0x15400] ;  /* 0x015400000c0c7984 */ /* 0x000ea20000000c00 */
        /* <DEDUP_REMOVED lines=20> */
[----:B--2---:R-:W-:Y:S02]  /*59a0*/  IMAD.U32 R105, R13, 0x10000, RZ ;  /* 0x000100000d697824 */ /* 0x004fe400078e00ff */
        /* <DEDUP_REMOVED lines=73> */
.L_x_11438:
[----:B------:R-:W-:Y:S05]  /*5e40*/  BSYNC B2 ;  /* 0x0000000000027941 */ /* 0x000fea0003800000 */
.L_x_11437:
[----:B---3--:R-:W-:-:S04]  /*5e50*/  LEA R44, P3, R20, R88, 0x1 ;  /* 0x00000058142c7211 */ /* 0x008fc800078608ff */
[----:B------:R-:W-:Y:S02]  /*5e60*/  LEA.HI.X R45, R20, R89, R92, 0x1, P3 ;  /* 0x00000059142d7211 */ /* 0x000fe400018f0c5c */
[----:B------:R-:W-:-:S03]  /*5e70*/  ISETP.GE.AND P3, PT, R102, R11, PT ;  /* 0x0000000b6600720c */ /* 0x000fc60003f66270 */
[----:B--2---:R2:W-:Y:S10]  /*5e80*/  ST.E.128 desc[UR52][R44.64], R12 ;  /* 0x0000000c2c007985 */ /* 0x0045f4000c101d34 */
[----:B--2---:R-:W-:-:S05]  /*5e90*/  @!P3 IMAD.WIDE R12, R102, 0x2, R88 ;  /* 0x00000002660cb825 */ /* 0x004fca00078e0258 */
[----:B-1----:R4:W-:Y:S02]  /*5ea0*/  @!P3 ST.E.128 desc[UR52][R12.64], R60 ;  /* 0x0000003c0c00b985 */ /* 0x0029e4000c101d34 */
.L_x_11436:
[----:B------:R-:W-:Y:S05]  /*5eb0*/  BSYNC B1 ;  /* 0x0000000000017941 */ /* 0x000fea0003800000 */
.L_x_11435:
[----:B------:R-:W-:Y:S01]  /*5ec0*/  ISETP.NE.AND P3, PT, R30, RZ, PT ;  /* 0x000000ff1e00720c */ /* 0x000fe20003f65270 */
[----:B------:R-:W-:-:S12]  /*5ed0*/  BSSY B1, `(.L_x_11439) ;  /* 0x0000081000017945 */ /* 0x000fd80003800000 */
[----:B------:R-:W-:Y:S05]  /*5ee0*/  @!P3 BRA `(.L_x_11440) ;  /* 0x0000000400fcb947 */ /* 0x000fea0003800000 */
[----:B------:R-:W5:Y:S04]  /*5ef0*/  LDL R44, [R1+0x20] ;  /* 0x00002000012c7983 */ /* 0x000f680000100800 */
[----:B------:R-:W2:Y:S04]  /*5f00*/  LDL R15, [R1+0x24] ;  /* 0x00002400010f7983 */ /* 0x000ea80000100800 */
[----:B------:R-:W3:Y:S01]  /*5f10*/  LDL R14, [R1+0x28] ;  /* 0x00002800010e7983 */ /* 0x000ee20000100800 */
[----:B------:R-:W-:Y:S01]  /*5f20*/  LOP3.LUT P4, RZ, R16, 0x1, RZ, 0xc0, !PT ;  /* 0x0000000110ff7812 */ /* 0x000fe2000788c0ff */
[----:B------:R-:W-:Y:S01]  /*5f30*/  BSSY B2, `(.L_x_11441) ;  /* 0x0000074000027945 */ /* 0x000fe20003800000 */
[----:B------:R-:W-:-:S02]  /*5f40*/  ISETP.GE.AND P3, PT, R3, R97, PT ;  /* 0x000000610300720c */ /* 0x000fc40003f66270 */
        /* <DEDUP_REMOVED lines=10> */
[----:B-----5:R-:W-:-:S04]  /*5ff0*/  LOP3.LUT R13, R44, 0x18, R56, 0xf8, !PT ;  /* 0x000000182c0d7812 */ /* 0x020fc800078ef838 */
[----:B--2---:R-:W-:-:S04]  /*6000*/  LOP3.LUT R13, R13, R15, RZ, 0x3c, !PT ;  /* 0x0000000f0d0d7212 */ /* 0x004fc800078e3cff */
[----:B---3--:R-:W-:-:S05]  /*6010*/  IADD3 R12, R13, R12, R14 ;  /* 0x0000000c0d0c7210 */ /* 0x008fca0007ffe00e */
[C---:B------:R-:W-:Y:S02]  /*6020*/  IMAD R44, R22.reuse, 0x3000, R12 ;  /* 0x00003000162c7824 */ /* 0x040fe400078e020c */
[----:B------:R-:W-:Y:S02]  /*6030*/  IMAD R12, R22, 0x3000, R94 ;  /* 0x00003000160c7824 */ /* 0x000fe400078e025e */
[--C-:B------:R-:W-:Y:S02]  /*6040*/  IMAD R44, R44, 0x2, R2.reuse ;  /* 0x000000022c2c7824 */ /* 0x100fe400078e0202 */
[----:B------:R-:W-:-:S04]  /*6050*/  IMAD R12, R12, 0x2, R2 ;  /* 0x000000020c0c7824 */ /* 0x000fc800078e0202 */
[----:B------:R-:W2:Y:S04]  /*6060*/  LDS.128 R44, [R44+0x15400] ;  /* 0x015400002c2c7984 */ /* 0x000ea80000000c00 */
[----:B------:R-:W3:Y:S01]  /*6070*/  LDS.128 R12, [R12+0x15400] ;  /* 0x015400000c0c7984 */ /* 0x000ee20000000c00 */
[----:B------:R-:W-:Y:S05]  /*6080*/  @P3 BRA `(.L_x_11442) ;  /* 0x0000000400783947 */ /* 0x000fea0003800000 */
[----:B------:R-:W-:Y:S01]  /*6090*/  SHF.R.U32.HI R58, RZ, 0x10, R53 ;  /* 0x00000010ff3a7819 */ /* 0x000fe20000011635 */
[----:B-12---:R-:W-:Y:S01]  /*60a0*/  IMAD.U32 R61, R45, 0x10000, RZ ;  /* 0x000100002d3d7824 */ /* 0x006fe200078e00ff */
[--C-:B------:R-:W-:Y:S01]  /*60b0*/  SHF.R.U64 R40, R40, 0x10, R41.reuse ;  /* 0x0000001028287819 */ /* 0x100fe20000001229 */
[----:B---3--:R-:W-:Y:S01]  /*60c0*/  IMAD.U32 R59, R13, 0x10000, RZ ;  /* 0x000100000d3b7824 */ /* 0x008fe200078e00ff */
        /* <DEDUP_REMOVED lines=90> */
.L_x_11442:
[----:B------:R-:W-:Y:S05]  /*6670*/  BSYNC B2 ;  /* 0x0000000000027941 */ /* 0x000fea0003800000 */
.L_x_11441:
[----:B------:R-:W-:-:S04]  /*6680*/  LEA R40, P3, R21, R88, 0x1 ;  /* 0x0000005815287211 */ /* 0x000fc800078608ff */
[----:B------:R-:W-:Y:S02]  /*6690*/  LEA.HI.X R41, R21, R89, R91, 0x1, P3 ;  /* 0x0000005915297211 */ /* 0x000fe400018f0c5b */
[----:B------:R-:W-:-:S03]  /*66a0*/  ISETP.GE.AND P3, PT, R56, R11, PT ;  /* 0x0000000b3800720c */ /* 0x000fc60003f66270 */
[----:B---3--:R3:W-:Y:S10]  /*66b0*/  ST.E.128 desc[UR52][R40.64], R12 ;  /* 0x0000000c28007985 */ /* 0x0087f4000c101d34 */
[----:B---3--:R-:W-:-:S05]  /*66c0*/  @!P3 IMAD.WIDE R12, R56, 0x2, R88 ;  /* 0x00000002380cb825 */ /* 0x008fca00078e0258 */
[----:B--2---:R2:W-:Y:S02]  /*66d0*/  @!P3 ST.E.128 desc[UR52][R12.64], R44 ;  /* 0x0000002c0c00b985 */ /* 0x0045e4000c101d34 */
.L_x_11440:
[----:B------:R-:W-:Y:S05]  /*66e0*/  BSYNC B1 ;  /* 0x0000000000017941 */ /* 0x000fea0003800000 */
.L_x_11439:
[----:B------:R-:W-:-:S13]  /*66f0*/  ISETP.NE.AND P3, PT, R31, RZ, PT ;  /* 0x000000ff1f00720c */ /* 0x000fda0003f65270 */
[----:B------:R-:W-:Y:S05]  /*6700*/  @!P3 BRA `(.L_x_11406) ;  /* 0x0000000c0048b947 */ /* 0x000fea0003800000 */
[----:B------:R-:W5:Y:S04]  /*6710*/  LDL R40, [R1+0x20] ;  /* 0x0000200001287983 */ /* 0x000f680000100800 */
[----:B------:R-:W5:Y:S04]  /*6720*/  LDL R15, [R1+0x24] ;  /* 0x00002400010f7983 */ /* 0x000f680000100800 */
[----:B------:R-:W5:Y:S01]  /*6730*/  LDL R14, [R1+0x28] ;  /* 0x00002800010e7983 */ /* 0x000f620000100800 */
[----:B------:R-:W-:Y:S01]  /*6740*/  LOP3.LUT P4, RZ, R16, 0x2, RZ, 0xc0, !PT ;  /* 0x0000000210ff7812 */ /* 0x000fe2000788c0ff */
[----:B------:R-:W-:Y:S01]  /*6750*/  BSSY B1, `(.L_x_11443) ;  /* 0x0000076000017945 */ /* 0x000fe20003800000 */
[----:B--23--:R-:W-:-:S02]  /*6760*/  LEA R44, P3, R27, R88, 0x1 ;  /* 0x000000581b2c7211 */ /* 0x00cfc400078608ff */
[----:B------:R-:W-:Y:S02]  /*6770*/  SEL R101, R98, R101, !P4 ;  /* 0x0000006562657207 */ /* 0x000fe40006000000 */
[----:B------:R-:W-:Y:S02]  /*6780*/  LEA.HI.X R45, R27, R89, R90, 0x1, P3 ;  /* 0x000000591b2d7211 */ /* 0x000fe400018f0c5a */
[----:B----4-:R-:W-:Y:S02]  /*6790*/  SHF.R.S32.HI R12, RZ, 0x1f, R101 ;  /* 0x0000001fff0c7819 */ /* 0x010fe40000011465 */
[----:B------:R-:W-:Y:S02]  /*67a0*/  ISETP.GE.AND P3, PT, R4, R97, PT ;  /* 0x000000610400720c */ /* 0x000fe40003f66270 */
[----:B------:R-:W-:-:S04]  /*67b0*/  LEA.HI R12, R12, R101, RZ, 0x4 ;  /* 0x000000650c0c7211 */ /* 0x000fc800078f20ff */
[----:B------:R-:W-:-:S04]  /*67c0*/  SHF.R.S32.HI R12, RZ, 0x4, R12 ;  /* 0x00000004ff0c7819 */ /* 0x000fc8000001140c */
[----:B------:R-:W-:-:S04]  /*67d0*/  LEA.HI.SX32 R12, R7, R12, 0x1d ;  /* 0x0000000c070c7211 */ /* 0x000fc800078feaff */
[----:B------:R-:W-:Y:S01]  /*67e0*/  SHF.R.S32.HI R13, RZ, 0x1f, R12 ;  /* 0x0000001fff0d7819 */ /* 0x000fe2000001140c */
[----:B------:R-:W-:-:S03]  /*67f0*/  IMAD.SHL.U32 R46, R12, 0x8, RZ ;  /* 0x000000080c2e7824 */ /* 0x000fc600078e00ff */
[----:B------:R-:W-:-:S05]  /*6800*/  LEA.HI R13, R13, R12, RZ, 0x2 ;  /* 0x0000000c0d0d7211 */ /* 0x000fca00078f10ff */
[----:B------:R-:W-:-:S05]  /*6810*/  IMAD.SHL.U32 R13, R13, 0x400, RZ ;  /* 0x000004000d0d7824 */ /* 0x000fca00078e00ff */
[----:B------:R-:W-:Y:S02]  /*6820*/  LOP3.LUT R13, R13, 0x7ffff000, RZ, 0xc0, !PT ;  /* 0x7ffff0000d0d7812 */ /* 0x000fe400078ec0ff */
[----:B-----5:R-:W-:-:S04]  /*6830*/  LOP3.LUT R12, R40, 0x18, R46, 0xf8, !PT ;  /* 0x00000018280c7812 */ /* 0x020fc800078ef82e */
[----:B------:R-:W-:-:S04]  /*6840*/  LOP3.LUT R12, R12, R15, RZ, 0x3c, !PT ;  /* 0x0000000f0c0c7212 */ /* 0x000fc800078e3cff */
[----:B------:R-:W-:-:S05]  /*6850*/  IADD3 R13, R12, R13, R14 ;  /* 0x0000000d0c0d7210 */ /* 0x000fca0007ffe00e */
        /* <DEDUP_REMOVED lines=11> */
[----:B------:R-:W-:Y:S02]  /*6910*/  SHF.R.U64 R36, R36, 0x10, R37 ;  /* 0x0000001024247819 */ /* 0x000fe40000001225 */
[----:B------:R-:W-:Y:S02]  /*6920*/  SHF.R.U32.HI R48, RZ, 0x10, R49 ;  /* 0x00000010ff307819 */ /* 0x000fe40000011631 */
[----:B------:R-:W-:-:S02]  /*6930*/  SHF.R.U32.HI R37, RZ, 0x10, R37 ;  /* 0x00000010ff257819 */ /* 0x000fc40000011625 */
[C---:B------:R-:W-:Y:S02]  /*6940*/  PRMT R39, R111.reuse, 0x5410, R39 ;  /* 0x000054106f277816 */ /* 0x040fe40000000027 */
[----:B------:R-:W-:Y:S01]  /*6950*/  PRMT R111, R111, 0x5432, R48 ;  /* 0x000054326f6f7816 */ /* 0x000fe20000000030 */
[----:B---3--:R-:W-:Y:S01]  /*6960*/  IMAD.U32 R48, R13, 0x10000, RZ ;  /* 0x000100000d307824 */ /* 0x008fe200078e00ff */
[----:B------:R-:W-:Y:S02]  /*6970*/  PRMT R37, R109, 0x5432, R37 ;  /* 0x000054326d257816 */ /* 0x000fe40000000025 */
[--C-:B------:R-:W-:Y:S01]  /*6980*/  SHF.R.U64 R49, R50, 0x10, R51.reuse ;  /* 0x0000001032317819 */ /* 0x100fe20000001233 */
[----:B------:R-:W-:Y:S01]  /*6990*/  IMAD.U32 R52, R111, 0x10000, RZ ;  /* 0x000100006f347824 */ /* 0x000fe200078e00ff */
[----:B------:R-:W-:Y:S01]  /*69a0*/  SHF.R.U32.HI R50, RZ, 0x10, R51 ;  /* 0x00000010ff327819 */ /* 0x000fe20000011633 */
[----:B------:R-:W-:Y:S01]  /*69b0*/  IMAD.U32 R51, R37, 0x10000, RZ ;  /* 0x0001000025337824 */ /* 0x000fe200078e00ff */
[----:B------:R-:W-:Y:S01]  /*69c0*/  LOP3.LUT R41, R41, 0xffff0000, RZ, 0xc0, !PT ;  /* 0xffff000029297812 */ /* 0x000fe200078ec0ff */
[-C--:B------:R-:W-:Y:S01]  /*69d0*/  FMUL.FTZ R54, R53, R52.reuse ;  /* 0x0000003435367220 */ /* 0x080fe20000410000 */
[----:B------:R-:W-:Y:S01]  /*69e0*/  LOP3.LUT R37, R37, 0xffff0000, RZ, 0xc0, !PT ;  /* 0xffff000025257812 */ /* 0x000fe200078ec0ff */
[-C--:B------:R-:W-:Y:S01]  /*69f0*/  FMUL.FTZ R53, R53, R51.reuse ;  /* 0x0000003335357220 */ /* 0x080fe20000410000 */
[----:B------:R-:W-:Y:S01]  /*6a00*/  LOP3.LUT R13, R13, 0xffff0000, RZ, 0xc0, !PT ;  /* 0xffff00000d0d7812 */ /* 0x000fe200078ec0ff */
[----:B------:R-:W-:Y:S01]  /*6a10*/  FFMA.FTZ R51, R48, R51, -R54 ;  /* 0x0000003330337223 */ /* 0x000fe20000010836 */
[----:B------:R-:W-:Y:S01]  /*6a20*/  PRMT R49, R110, 0x5410, R49 ;  /* 0x000054106e317816 */ /* 0x000fe20000000031 */
[----:B------:R-:W-:Y:S01]  /*6a30*/  FFMA.FTZ R48, R48, R52, R53 ;  /* 0x0000003430307223 */ /* 0x000fe20000010035 */
[----:B------:R-:W-:Y:S01]  /*6a40*/  LOP3.LUT R52, R111, 0xffff0000, RZ, 0xc0, !PT ;  /* 0xffff00006f347812 */ /* 0x000fe200078ec0ff */
[----:B------:R-:W-:Y:S01]  /*6a50*/  IMAD.U32 R54, R43, 0x10000, RZ ;  /* 0x000100002b367824 */ /* 0x000fe200078e00ff */
[----:B------:R-:W-:-:S02]  /*6a60*/  PRMT R110, R110, 0x5432, R50 ;  /* 0x000054326e6e7816 */ /* 0x000fc40000000032 */
[----:B------:R-:W-:Y:S01]  /*6a70*/  PRMT R47, R108, 0x5432, R47 ;  /* 0x000054326c2f7816 */ /* 0x000fe2000000002f */
[CC--:B------:R-:W-:Y:S01]  /*6a80*/  FMUL.FTZ R53, R41.reuse, R52.reuse ;  /* 0x0000003429357220 */ /* 0x0c0fe20000410000 */
        /* <DEDUP_REMOVED lines=11> */
[----:B------:R-:W-:Y:S02]  /*6b40*/  LOP3.LUT R15, R15, 0xffff0000, RZ, 0xc0, !PT ;  /* 0xffff00000f0f7812 */ /* 0x000fe400078ec0ff */
[C---:B------:R-:W-:Y:S01]  /*6b50*/  FFMA.FTZ R50, R52.reuse, R41, -R50 ;  /* 0x0000002934327223 */ /* 0x040fe20000010832 */
[----:B------:R-:W-:Y:S01]  /*6b60*/  FFMA.FTZ R41, R52, R53, R54 ;  /* 0x0000003534297223 */ /* 0x000fe20000010036 */
[----:B------:R-:W-:Y:S01]  /*6b70*/  LOP3.LUT R52, R43, 0xffff0000, RZ, 0xc0, !PT ;  /* 0xffff00002b347812 */ /* 0x000fe200078ec0ff */
[C---:B------:R-:W-:Y:S01]  /*6b80*/  IMAD.U32 R53, R40.reuse, 0x10000, RZ ;  /* 0x0001000028357824 */ /* 0x040fe200078e00ff */
[----:B------:R-:W-:Y:S01]  /*6b90*/  LOP3.LUT R40, R40, 0xffff0000, RZ, 0xc0, !PT ;  /* 0xffff000028287812 */ /* 0x000fe200078ec0ff */
[----:B------:R-:W-:Y:S01]  /*6ba0*/  IMAD.U32 R54, R36, 0x10000, RZ ;  /* 0x0001000024367824 */ /* 0x000fe200078e00ff */
[----:B------:R-:W-:Y:S01]  /*6bb0*/  PRMT R38, R108, 0x5410, R38 ;  /* 0x000054106c267816 */ /* 0x000fe20000000026 */
[----:B------:R-:W-:Y:S01]  /*6bc0*/  FMUL.FTZ R43, R52, R110 ;  /* 0x0000006e342b7220 */ /* 0x000fe20000410000 */
[----:B------:R-:W-:-:S02]  /*6bd0*/  F2FP.BF16.F32.PACK_AB R37, R37, R51 ;  /* 0x000000332525723e */ /* 0x000fc400000010ff */
[----:B------:R-:W-:Y:S01]  /*6be0*/  F2FP.BF16.F32.PACK_AB R48, R13, R48 ;  /* 0x000000300d30723e */ /* 0x000fe200000010ff */
[-C--:B------:R-:W-:Y:S01]  /*6bf0*/  FFMA.FTZ R43, R15, R47.reuse, -R43 ;  /* 0x0000002f0f2b7223 */ /* 0x080fe2000001082b */
[----:B------:R-:W-:Y:S01]  /*6c00*/  FMUL.FTZ R47, R52, R47 ;  /* 0x0000002f342f7220 */ /* 0x000fe20000410000 */
[C---:B------:R-:W-:Y:S01]  /*6c10*/  IMAD.U32 R52, R39.reuse, 0x10000, RZ ;  /* 0x0001000027347824 */ /* 0x040fe200078e00ff */
[----:B------:R-:W-:Y:S01]  /*6c20*/  LOP3.LUT R39, R39, 0xffff0000, RZ, 0xc0, !PT ;  /* 0xffff000027277812 */ /* 0x000fe200078ec0ff */
[----:B------:R-:W-:Y:S02]  /*6c30*/  IMAD.MOV.U32 R13, RZ, RZ, R37 ;  /* 0x000000ffff0d7224 */ /* 0x000fe400078e0025 */
[----:B------:R-:W-:Y:S01]  /*6c40*/  FFMA.FTZ R15, R15, R110, R47 ;  /* 0x0000006e0f0f7223 */ /* 0x000fe2000001002f */
[C---:B------:R-:W-:Y:S01]  /*6c50*/  FMUL.FTZ R55, R53.reuse, R52 ;  /* 0x0000003435377220 */ /* 0x040fe20000410000 */
[----:B------:R-:W-:Y:S02]  /*6c60*/  IMAD.U32 R47, R12, 0x10000, RZ ;  /* 0x000100000c2f7824 */ /* 0x000fe400078e00ff */
[----:B------:R-:W-:Y:S01]  /*6c70*/  FMUL.FTZ R53, R53, R54 ;  /* 0x0000003635357220 */ /* 0x000fe20000410000 */
[----:B------:R-:W-:Y:S01]  /*6c80*/  FMUL.FTZ R57, R40, R39 ;  /* 0x0000002728397220 */ /* 0x000fe20000410000 */
[----:B------:R-:W-:Y:S01]  /*6c90*/  F2FP.BF16.F32.PACK_AB R43, R43, R50 ;  /* 0x000000322b2b723e */ /* 0x000fe200000010ff */
[C---:B------:R-:W-:Y:S01]  /*6ca0*/  FFMA.FTZ R55, R47.reuse, R54, -R55 ;  /* 0x000000362f377223 */ /* 0x040fe20000010837 */
[----:B------:R-:W-:Y:S01]  /*6cb0*/  FFMA.FTZ R53, R47, R52, R53 ;  /* 0x000000342f357223 */ /* 0x000fe20000010035 */
[----:B------:R-:W-:Y:S01]  /*6cc0*/  LOP3.LUT R47, R36, 0xffff0000, RZ, 0xc0, !PT ;  /* 0xffff0000242f7812 */ /* 0x000fe200078ec0ff */
[----:B------:R-:W-:Y:S01]  /*6cd0*/  IMAD.U32 R52, R38, 0x10000, RZ ;  /* 0x0001000026347824 */ /* 0x000fe200078e00ff */
[----:B------:R-:W-:-:S03]  /*6ce0*/  LOP3.LUT R36, R12, 0xffff0000, RZ, 0xc0, !PT ;  /* 0xffff00000c247812 */ /* 0x000fc600078ec0ff */
[-C--:B------:R-:W-:Y:S02]  /*6cf0*/  FMUL.FTZ R40, R40, R47.reuse ;  /* 0x0000002f28287220 */ /* 0x080fe40000410000 */
[----:B------:R-:W-:Y:S01]  /*6d00*/  FFMA.FTZ R12, R36, R47, -R57 ;  /* 0x0000002f240c7223 */ /* 0x000fe20000010839 */
[----:B------:R-:W-:Y:S02]  /*6d10*/  IMAD.U32 R47, R42, 0x10000, RZ ;  /* 0x000100002a2f7824 */ /* 0x000fe400078e00ff */
[----:B------:R-:W-:Y:S01]  /*6d20*/  FFMA.FTZ R36, R36, R39, R40 ;  /* 0x0000002724247223 */ /* 0x000fe20000010028 */
[C---:B------:R-:W-:Y:S01]  /*6d30*/  IMAD.U32 R40, R49.reuse, 0x10000, RZ ;  /* 0x0001000031287824 */ /* 0x040fe200078e00ff */
[----:B------:R-:W-:Y:S01]  /*6d40*/  LOP3.LUT R42, R42, 0xffff0000, RZ, 0xc0, !PT ;  /* 0xffff00002a2a7812 */ /* 0x000fe200078ec0ff */
[C---:B------:R-:W-:Y:S01]  /*6d50*/  IMAD.U32 R39, R14.reuse, 0x10000, RZ ;  /* 0x000100000e277824 */ /* 0x040fe200078e00ff */
[----:B------:R-:W-:Y:S01]  /*6d60*/  LOP3.LUT R49, R49, 0xffff0000, RZ, 0xc0, !PT ;  /* 0xffff000031317812 */ /* 0x000fe200078ec0ff */
[C---:B------:R-:W-:Y:S01]  /*6d70*/  FMUL.FTZ R54, R47.reuse, R40 ;  /* 0x000000282f367220 */ /* 0x040fe20000410000 */
[----:B------:R-:W-:Y:S01]  /*6d80*/  FMUL.FTZ R47, R47, R52 ;  /* 0x000000342f2f7220 */ /* 0x000fe20000410000 */
[----:B------:R-:W-:-:S02]  /*6d90*/  LOP3.LUT R14, R14, 0xffff0000, RZ, 0xc0, !PT ;  /* 0xffff00000e0e7812 */ /* 0x000fc400078ec0ff */
[C---:B------:R-:W-:Y:S01]  /*6da0*/  FFMA.FTZ R54, R39.reuse, R52, -R54 ;  /* 0x0000003427367223 */ /* 0x040fe20000010836 */
[----:B------:R-:W-:Y:S01]  /*6db0*/  FFMA.FTZ R39, R39, R40, R47 ;  /* 0x0000002827277223 */ /* 0x000fe2000001002f */
[----:B------:R-:W-:Y:S01]  /*6dc0*/  LOP3.LUT R47, R38, 0xffff0000, RZ, 0xc0, !PT ;  /* 0xffff0000262f7812 */ /* 0x000fe200078ec0ff */
[----:B------:R-:W-:Y:S01]  /*6dd0*/  FMUL.FTZ R57, R42, R49 ;  /* 0x000000312a397220 */ /* 0x000fe20000410000 */
[----:B------:R-:W-:Y:S01]  /*6de0*/  F2FP.BF16.F32.PACK_AB R38, R15, R41 ;  /* 0x000000290f26723e */ /* 0x000fe200000010ff */
[----:B------:R-:W-:Y:S01]  /*6df0*/  IMAD.MOV.U32 R15, RZ, RZ, R43 ;  /* 0x000000ffff0f7224 */ /* 0x000fe200078e002b */
[----:B------:R-:W-:Y:S01]  /*6e00*/  F2FP.BF16.F32.PACK_AB R12, R12, R55 ;  /* 0x000000370c0c723e */ /* 0x000fe200000010ff */
[-C--:B------:R-:W-:Y:S01]  /*6e10*/  FMUL.FTZ R42, R42, R47.reuse ;  /* 0x0000002f2a2a7220 */ /* 0x080fe20000410000 */
[----:B------:R-:W-:Y:S01]  /*6e20*/  FFMA.FTZ R47, R14, R47, -R57 ;  /* 0x0000002f0e2f7223 */ /* 0x000fe20000010839 */
[----:B------:R-:W-:Y:S01]  /*6e30*/  F2FP.BF16.F32.PACK_AB R40, R36, R53 ;  /* 0x000000352428723e */ /* 0x000fe200000010ff */
[----:B------:R-:W-:-:S02]  /*6e40*/  IMAD.MOV.U32 R41, RZ, RZ, R48 ;  /* 0x000000ffff297224 */ /* 0x000fc400078e0030 */
[----:B------:R-:W-:Y:S01]  /*6e50*/  FFMA.FTZ R14, R14, R49, R42 ;  /* 0x000000310e0e7223 */ /* 0x000fe2000001002a */
[----:B------:R-:W-:Y:S01]  /*6e60*/  IMAD.MOV.U32 R43, RZ, RZ, R38 ;  /* 0x000000ffff2b7224 */ /* 0x000fe200078e0026 */
[----:B------:R-:W-:-:S03]  /*6e70*/  F2FP.BF16.F32.PACK_AB R42, R47, R54 ;  /* 0x000000362f2a723e */ /* 0x000fc600000010ff */
[----:B------:R-:W-:Y:S02]  /*6e80*/  F2FP.BF16.F32.PACK_AB R39, R14, R39 ;  /* 0x000000270e27723e */ /* 0x000fe400000010ff */
[----:B------:R-:W-:-:S03]  /*6e90*/  IMAD.MOV.U32 R14, RZ, RZ, R42 ;  /* 0x000000ffff0e7224 */ /* 0x000fc600078e002a */
[----:B------:R-:W-:-:S07]  /*6ea0*/  IMAD.MOV.U32 R42, RZ, RZ, R39 ;  /* 0x000000ffff2a7224 */ /* 0x000fce00078e0027 */
.L_x_11444:
[----:B------:R-:W-:Y:S05]  /*6eb0*/  BSYNC B1 ;  /* 0x0000000000017941 */ /* 0x000fea0003800000 */
.L_x_11443:
[----:B---3--:R3:W-:Y:S01]  /*6ec0*/  ST.E.128 desc[UR52][R44.64], R12 ;  /* 0x0000000c2c007985 */ /* 0x0087e2000c101d34 */
[----:B------:R-:W-:-:S13]  /*6ed0*/  ISETP.GE.AND P3, PT, R46, R11, PT ;  /* 0x0000000b2e00720c */ /* 0x000fda0003f66270 */
[----:B------:R-:W-:Y:S05]  /*6ee0*/  @P3 BRA `(.L_x_11406) ;  /* 0x0000000400503947 */ /* 0x000fea0003800000 */
[----:B------:R-:W-:-:S05]  /*6ef0*/  IMAD.WIDE R88, R46, 0x2, R88 ;  /* 0x000000022e587825 */ /* 0x000fca00078e0258 */
[----:B--2---:R2:W-:Y:S01]  /*6f00*/  ST.E.128 desc[UR52][R88.64], R40 ;  /* 0x0000002858007985 */ /* 0x0045e2000c101d34 */
[----:B------:R-:W-:Y:S05]  /*6f10*/  BRA `(.L_x_11406) ;  /* 0x0000000400447947 */ /* 0x000fea0003800000 */
.L_x_11398:
[----:B------:R-:W-:-:S06]  /*6f20*/  UISETP.NE.AND UP0, UPT, UR39, 0x3, UPT ;  /* 0x000000032700788c */ /* 0x000fcc000bf05270 */
[----:B------:R-:W-:-:S13]  /*6f30*/  PLOP3.LUT P2, PT, PT, PT, UP0, 0x80, 0x0 ;  /* 0x000000000000781c */ /* 0x000fda0003f4f008 */
[----:B------:R-:W-:Y:S05]  /*6f40*/  @!P2 BRA `(.L_x_11445) ;  /* 0x000000000004a947 */ /* 0x000fea0003800000 */
[----:B------:R-:W-:Y:S01]  /*6f50*/  BPT.TRAP 0x1 ;  /* 0x000000040000795c */ /* 0x000fe20000300000 */
.L_x_11445:
[----:B------:R-:W-:Y:S01]  /*6f60*/  IMAD R34, R22, 0x8, R2 ;  /* 0x0000000816227824 */ /* 0x000fe200078e0202 */
[----:B------:R-:W-:Y:S01]  /*6f70*/  SHF.L.U32 R86, R147, 0x1f, RZ ;  /* 0x0000001f93567819 */ /* 0x000fe200000006ff */
[----:B------:R-:W-:Y:S01]  /*6f80*/  BSSY B1, `(.L_x_11446) ;  /* 0x0000004000017945 */ /* 0x000fe20003800000 */
[----:B------:R-:W-:Y:S02]  /*6f90*/  SHF.R.S32.HI R83, RZ, 0x1f, R82 ;  /* 0x0000001fff537819 */ /* 0x000fe40000011452 */
[----:B------:R-:W0:Y:S02]  /*6fa0*/  SYNCS.PHASECHK.TRANS64.TRYWAIT P3, [R34+URZ+0x2d890], R86 ;  /* 0x02d89056220075a7 */ /* 0x000e24000806017f */
[----:B0-----:R-:W-:Y:S05]  /*6fb0*/  @!P3 BRA `(.L_x_11447) ;  /* 0x000001e00048b947 */ /* 0x001fea0003800000 */
.L_x_11758:
[----:B------:R-:W-:Y:S05]  /*6fc0*/  BSYNC B1 ;  /* 0x0000000000017941 */ /* 0x000fea0003800000 */
.L_x_11446:
[----:B------:R-:W1:Y:S01]  /*6fd0*/  S2R R36, SR_TID.X ;  /* 0x0000000000247919 */ /* 0x000e620000002100 */
        /* <DEDUP_REMOVED lines=18> */
[----:B------:R-:W-:Y:S01]  /*7100*/  LEA R43, P3, R12, UR6, 0x1 ;  /* 0x000000060c2b7c11 */ /* 0x000fe2000f8608ff */
[C---:B-1----:R-:W-:Y:S02]  /*7110*/  VIADD R37, R36.reuse, 0xffffff80 ;  /* 0xffffff8024257836 */ /* 0x042fe40000000000 */
[----:B------:R-:W-:Y:S01]  /*7120*/  VIADD R36, R36, 0xffffff80 ;  /* 0xffffff8024247836 */ /* 0x000fe20000000000 */
[----:B------:R-:W-:-:S04]  /*7130*/  LEA.HI.X R13, R12, UR7, R13, 0x1, P3 ;  /* 0x000000070c0d7c11 */ /* 0x000fc800098f0c0d */
[----:B------:R-:W-:-:S04]  /*7140*/  LEA.HI R36, R36, R37, RZ, 0x1 ;  /* 0x0000002524247211 */ /* 0x000fc800078f08ff */
[----:B------:R-:W-:-:S04]  /*7150*/  SHF.R.S32.HI R36, RZ, 0x1, R36 ;  /* 0x00000001ff247819 */ /* 0x000fc80000011424 */
[----:B------:R-:W-:Y:S01]  /*7160*/  ISETP.GT.AND P3, PT, R85, R36, PT ;  /* 0x000000245500720c */ /* 0x000fe20003f64270 */
[----:B------:R-:W-:-:S12]  /*7170*/  BRA.DIV UR4, `(.L_x_11448) ;  /* 0x000001de04ec7947 */ /* 0x000fd8000b800000 */
[----:B------:R1:W2:Y:S04]  /*7180*/  SHFL.IDX PT, R42, R13, RZ, 0x1e1f ;  /* 0x001e1fff0d2a7589 */ /* 0x0002a800000e0000 */
[----:B------:R-:W3:Y:S02]  /*7190*/  SHFL.IDX PT, R43, R43, RZ, 0x1e1f ;  /* 0x001e1fff2b2b7589 */ /* 0x000ee400000e0000 */
.L_x_11762:
[----:B------:R-:W-:Y:S05]  /*71a0*/  @!P3 BRA `(.L_x_11406) ;  /* 0x0000000000a0b947 */ /* 0x000fea0003800000 */
[----:B-1----:R-:W4:Y:S01]  /*71b0*/  LDL R13, [R1+0x4c] ;  /* 0x00004c00010d7983 */ /* 0x002f220000100800 */
[----:B------:R-:W-:-:S03]  /*71c0*/  ULDC UR4, c[0x0][0x2f4] ;  /* 0x0000bd0000047ab9 */ /* 0x000fc60000000800 */
[----:B------:R-:W5:Y:S04]  /*71d0*/  LDL R12, [R1+0x48] ;  /* 0x00004800010c7983 */ /* 0x000f680000100800 */
[----:B------:R-:W5:Y:S04]  /*71e0*/  LDL R11, [R1+0x34] ;  /* 0x00003400010b7983 */ /* 0x000f680000100800 */
[----:B------:R-:W5:Y:S01]  /*71f0*/  LDL R45, [R1+0x38] ;  /* 0x00003800012d7983 */ /* 0x000f620000100800 */
[C---:B------:R-:W-:Y:S02]  /*7200*/  ISETP.GE.AND P5, PT, R18.reuse, UR4, PT ;  /* 0x0000000412007c0c */ /* 0x040fe4000bfa6270 */
[----:B------:R-:W-:Y:S01]  /*7210*/  ISETP.GE.AND P4, PT, R137, UR4, PT ;  /* 0x0000000489007c0c */ /* 0x000fe2000bf86270 */
[----:B------:R-:W5:Y:S10]  /*7220*/  LDL R44, [R1+0x44] ;  /* 0x00004400012c7983 */ /* 0x000f740000100800 */
[----:B---3--:R-:W-:-:S04]  /*7230*/  @!P5 LEA R40, P3, R18, R43, 0x1 ;  /* 0x0000002b1228d211 */ /* 0x008fc800078608ff */
[----:B--2---:R-:W-:Y:S02]  /*7240*/  @!P5 LEA.HI.X R41, R18, R42, R19, 0x1, P3 ;  /* 0x0000002a1229d211 */ /* 0x004fe400018f0c13 */
[----:B------:R-:W-:-:S04]  /*7250*/  @!P4 LEA R38, P3, R137, R43, 0x1 ;  /* 0x0000002b8926c211 */ /* 0x000fc800078608ff */
[----:B----4-:R-:W-:Y:S02]  /*7260*/  @!P4 LEA.HI.X R39, R137, R42, R13, 0x1, P3 ;  /* 0x0000002a8927c211 */ /* 0x010fe400018f0c0d */
[----:B------:R-:W-:-:S13]  /*7270*/  ISETP.GE.AND P3, PT, R136, UR4, PT ;  /* 0x0000000488007c0c */ /* 0x000fda000bf66270 */
[----:B------:R-:W-:-:S04]  /*7280*/  @!P3 LEA R36, P6, R136, R43, 0x1 ;  /* 0x0000002b8824b211 */ /* 0x000fc800078c08ff */
[----:B-----5:R-:W-:Y:S02]  /*7290*/  @!P3 LEA.HI.X R37, R136, R42, R12, 0x1, P6 ;  /* 0x0000002a8825b211 */ /* 0x020fe400030f0c0c */
[----:B------:R-:W1:Y:S04]  /*72a0*/  @!P5 LDS.128 R12, [R64+0x15000] ;  /* 0x01500000400cd984 */ /* 0x000e680000000c00 */
        /* <DEDUP_REMOVED lines=24> */
.L_x_11406:
[----:B------:R-:W-:Y:S05]  /*7430*/  BSYNC B0 ;  /* 0x0000000000007941 */ /* 0x000fea0003800000 */
.L_x_11397:
        /* <DEDUP_REMOVED lines=16> */
.L_x_11450:
[----:B------:R-:W-:Y:S05]  /*7540*/  BSYNC B0 ;  /* 0x0000000000007941 */ /* 0x000fea0003800000 */
.L_x_11449:
[----:B------:R-:W5:Y:S01]  /*7550*/  SYNCS.PHASECHK.TRANS64.TRYWAIT P2, [R34+URZ+0x2d8b0], R86 ;  /* 0x02d8b056220075a7 */ /* 0x000f62000804017f */
[----:B------:R-:W-:Y:S04]  /*7560*/  BSSY B0, `(.L_x_11451) ;  /* 0x0000002000007945 */ /* 0x000fe80003800000 */
[----:B-----5:R-:W-:Y:S05]  /*7570*/  @!P2 BRA `(.L_x_11452) ;  /* 0x000001dc0034a947 */ /* 0x020fea0003800000 */
.L_x_11763:
[----:B------:R-:W-:Y:S05]  /*7580*/  BSYNC B0 ;  /* 0x0000000000007941 */ /* 0x000fea0003800000 */
.L_x_11451:
[----:B-1-34-:R-:W1:Y:S01]  /*7590*/  S2R R14, SR_TID.X ;  /* 0x00000000000e7919 */ /* 0x01ae620000002100 */
[----:B------:R-:W-:Y:S01]  /*75a0*/  ULDC.64 UR4, c[0x0][0x328] ;  /* 0x0000ca0000047ab9 */ /* 0x000fe20000000a00 */
[----:B------:R-:W-:Y:S01]  /*75b0*/  ULDC.64 UR6, c[0x0][0x318] ;  /* 0x0000c60000067ab9 */ /* 0x000fe20000000a00 */
[----:B------:R-:W-:Y:S01]  /*75c0*/  IMAD R83, R83, UR4, RZ ;  /* 0x0000000453537c24 */ /* 0x000fe2000f8e02ff */
[----:B------:R-:W-:Y:S01]  /*75d0*/  BSSY B0, `(.L_x_11453) ;  /* 0x000003c000007945 */ /* 0x000fe20003800000 */
[----:B--2---:R-:W-:-:S04]  /*75e0*/  IMAD.WIDE.U32 R12, R82, UR4, RZ ;  /* 0x00000004520c7c25 */ /* 0x004fc8000f8e00ff */
[----:B------:R-:W-:Y:S01]  /*75f0*/  IMAD R83, R82, UR5, R83 ;  /* 0x0000000552537c24 */ /* 0x000fe2000f8e0253 */
[----:B------:R-:W-:Y:S02]  /*7600*/  ULDC.64 UR4, c[0x0][0x338] ;  /* 0x0000ce0000047ab9 */ /* 0x000fe40000000a00 */
        /* <DEDUP_REMOVED lines=8> */
[----:B------:R-:W-:Y:S01]  /*7690*/  LEA R11, P2, R12, UR6, 0x1 ;  /* 0x000000060c0b7c11 */ /* 0x000fe2000f8408ff */
[C---:B-1----:R-:W-:Y:S02]  /*76a0*/  VIADD R15, R14.reuse, 0xffffff80 ;  /* 0xffffff800e0f7836 */ /* 0x042fe40000000000 */
[----:B------:R-:W-:Y:S01]  /*76b0*/  VIADD R14, R14, 0xffffff80 ;  /* 0xffffff800e0e7836 */ /* 0x000fe20000000000 */
[----:B------:R-:W-:Y:S01]  /*76c0*/  LEA.HI.X R12, R12, UR7, R13, 0x1, P2 ;  /* 0x000000070c0c7c11 */ /* 0x000fe200090f0c0d */
[----:B------:R0:W1:Y:S03]  /*76d0*/  SHFL.IDX PT, R40, R11, RZ, 0x1e1f ;  /* 0x001e1fff0b287589 */ /* 0x00006600000e0000 */
[----:B------:R-:W-:Y:S01]  /*76e0*/  LEA.HI R14, R14, R15, RZ, 0x1 ;  /* 0x0000000f0e0e7211 */ /* 0x000fe200078f08ff */
[----:B------:R0:W2:Y:S03]  /*76f0*/  SHFL.IDX PT, R41, R12, RZ, 0x1e1f ;  /* 0x001e1fff0c297589 */ /* 0x0000a600000e0000 */
[----:B------:R-:W-:-:S04]  /*7700*/  SHF.R.S32.HI R14, RZ, 0x1, R14 ;  /* 0x00000001ff0e7819 */ /* 0x000fc8000001140e */
[----:B------:R-:W-:-:S13]  /*7710*/  ISETP.GT.AND P2, PT, R85, R14, PT ;  /* 0x0000000e5500720c */ /* 0x000fda0003f44270 */
[----:B01----:R-:W-:Y:S05]  /*7720*/  @!P2 BRA `(.L_x_11454) ;  /* 0x000000000098a947 */ /* 0x003fea0003800000 */
[----:B------:R-:W3:Y:S01]  /*7730*/  LDL R15, [R1+0x4c] ;  /* 0x00004c00010f7983 */ /* 0x000ee20000100800 */
[----:B------:R-:W-:-:S03]  /*7740*/  ULDC UR4, c[0x0][0x2f4] ;  /* 0x0000bd0000047ab9 */ /* 0x000fc60000000800 */
[----:B------:R-:W4:Y:S04]  /*7750*/  LDL R14, [R1+0x48] ;  /* 0x00004800010e7983 */ /* 0x000f280000100800 */
[----:B------:R-:W5:Y:S04]  /*7760*/  LDL R46, [R1+0x34] ;  /* 0x00003400012e7983 */ /* 0x000f680000100800 */
[----:B------:R-:W5:Y:S01]  /*7770*/  LDL R45, [R1+0x38] ;  /* 0x00003800012d7983 */ /* 0x000f620000100800 */
[C---:B------:R-:W-:Y:S02]  /*7780*/  ISETP.GE.AND P5, PT, R18.reuse, UR4, PT ;  /* 0x0000000412007c0c */ /* 0x040fe4000bfa6270 */
[----:B------:R-:W-:Y:S01]  /*7790*/  ISETP.GE.AND P4, PT, R137, UR4, PT ;  /* 0x0000000489007c0c */ /* 0x000fe2000bf86270 */
[----:B------:R-:W5:Y:S10]  /*77a0*/  LDL R44, [R1+0x44] ;  /* 0x00004400012c7983 */ /* 0x000f740000100800 */
[----:B------:R-:W-:-:S04]  /*77b0*/  @!P5 LEA R42, P2, R18, R40, 0x1 ;  /* 0x00000028122ad211 */ /* 0x000fc800078408ff */
[----:B--2---:R-:W-:Y:S02]  /*77c0*/  @!P5 LEA.HI.X R43, R18, R41, R19, 0x1, P2 ;  /* 0x00000029122bd211 */ /* 0x004fe400010f0c13 */
[----:B------:R-:W-:-:S04]  /*77d0*/  @!P4 LEA R38, P2, R137, R40, 0x1 ;  /* 0x000000288926c211 */ /* 0x000fc800078408ff */
[----:B---3--:R-:W-:Y:S02]  /*77e0*/  @!P4 LEA.HI.X R39, R137, R41, R15, 0x1, P2 ;  /* 0x000000298927c211 */ /* 0x008fe400010f0c0f */
[----:B------:R-:W-:-:S13]  /*77f0*/  ISETP.GE.AND P2, PT, R136, UR4, PT ;  /* 0x0000000488007c0c */ /* 0x000fda000bf46270 */
[----:B------:R-:W-:-:S04]  /*7800*/  @!P2 LEA R36, P6, R136, R40, 0x1 ;  /* 0x000000288824a211 */ /* 0x000fc800078c08ff */
[----:B----4-:R-:W-:Y:S02]  /*7810*/  @!P2 LEA.HI.X R37, R136, R41, R14, 0x1, P6 ;  /* 0x000000298825a211 */ /* 0x010fe400030f0c0e */
[----:B------:R-:W0:Y:S04]  /*7820*/  @!P5 LDS.128 R12, [R64] ;  /* 0x00000000400cd984 */ /* 0x000e280000000c00 */
[----:B0-----:R0:W-:Y:S01]  /*7830*/  @!P5 ST.E.128 desc[UR52][R42.64], R12 ;  /* 0x0000000c2a00d985 */ /* 0x0011e2000c101d34 */
[----:B------:R-:W-:-:S13]  /*7840*/  ISETP.GE.AND P5, PT, R3, UR4, PT ;  /* 0x0000000403007c0c */ /* 0x000fda000bfa6270 */
[----:B------:R-:W1:Y:S01]  /*7850*/  @!P5 LDS.128 R12, [R35] ;  /* 0x00000000230cd984 */ /* 0x000e620000000c00 */
[----:B-----5:R-:W-:-:S04]  /*7860*/  @!P5 IMAD.SHL.U32 R11, R46, 0x8, RZ ;  /* 0x000000082e0bd824 */ /* 0x020fc800078e00ff */
        /* <DEDUP_REMOVED lines=18> */
.L_x_11454:
[----:B------:R-:W-:Y:S05]  /*7990*/  BSYNC B0 ;  /* 0x0000000000007941 */ /* 0x000fea0003800000 */
.L_x_11453:
[----:B------:R-:W-:Y:S01]  /*79a0*/  @!PT LDS RZ, [RZ] ;  /* 0x00000000fffff984 */ /* 0x000fe20000000800 */
[----:B------:R-:W-:Y:S01]  /*79b0*/  @!PT LDS RZ, [RZ] ;  /* 0x00000000fffff984 */ /* 0x000fe20000000800 */
[----:B------:R-:W-:Y:S01]  /*79c0*/  @!PT LDS RZ, [RZ] ;  /* 0x00000000fffff984 */ /* 0x000fe20000000800 */
[----:B------:R-:W-:Y:S01]  /*79d0*/  @!PT LDS RZ, [RZ] ;  /* 0x00000000fffff984 */ /* 0x000fe20000000800 */
[----:B------:R1:W-:Y:S06]  /*79e0*/  MEMBAR.ALL.CTA ;  /* 0x0000000000007992 */ /* 0x0003ec0000008000 */
[----:B-1----:R-:W1:Y:S01]  /*79f0*/  FENCE.VIEW.ASYNC.S ;  /* 0x00000000000073c6 */ /* 0x002e620000000000 */
[----:B------:R-:W-:Y:S02]  /*7a00*/  VIADD R22, R22, 0x1 ;  /* 0x0000000116167836 */ /* 0x000fe40000000000 */
[----:B------:R-:W-:Y:S01]  /*7a10*/  @!P3 VIADD R34, R34, 0x2d8c0 ;  /* 0x0002d8c02222b836 */ /* 0x000fe20000000000 */
[----:B-1----:R1:W-:Y:S02]  /*7a20*/  BAR.SYNC.DEFER_BLOCKING R99, 0x80 ;  /* 0x000200630000751d */ /* 0x0023e40000010000 */
[----:B------:R-:W-:-:S02]  /*7a30*/  ISETP.NE.AND P2, PT, R22, 0x2, PT ;  /* 0x000000021600780c */ /* 0x000fc40003f45270 */
[----:B------:R-:W-:Y:S02]  /*7a40*/  @!P3 PRMT R34, RZ, 0x654, R34 ;  /* 0x00000654ff22b816 */ /* 0x000fe40000000022 */
[----:B0-----:R-:W-:Y:S02]  /*7a50*/  SEL R12, RZ, 0x1, P2 ;  /* 0x00000001ff0c7807 */ /* 0x001fe40001000000 */
[----:B------:R-:W-:Y:S02]  /*7a60*/  SEL R22, R22, RZ, P2 ;  /* 0x000000ff16167207 */ /* 0x000fe40001000000 */
[----:B------:R-:W-:Y:S01]  /*7a70*/  LOP3.LUT R147, R147, R12, RZ, 0x3c, !PT ;  /* 0x0000000c93937212 */ /* 0x000fe200078e3cff */
[----:B------:R1:W-:Y:S01]  /*7a80*/  @!P3 SYNCS.ARRIVE.TRANS64.RED.A1T0 RZ, [R34+URZ], RZ ;  /* 0x000000ff22ffb9a7 */ /* 0x0003e2000810043f */
[----:B------:R-:W-:Y:S05]  /*7a90*/  @P1 BRA `(.L_x_11455) ;  /* 0xffffffb000b81947 */ /* 0x000fea000383ffff */
[----:B------:R-:W0:Y:S01]  /*7aa0*/  S2R R11, SR_TID.X ;  /* 0x00000000000b7919 */ /* 0x000e220000002100 */
[----:B------:R-:W-:Y:S02]  /*7ab0*/  PLOP3.LUT P0, PT, PT, PT, PT, 0x8, 0x0 ;  /* 0x000000000000781c */ /* 0x000fe40003f0e170 */
[----:B0-----:R-:W-:-:S04]  /*7ac0*/  SHF.R.U32.HI R11, RZ, 0x7, R11 ;  /* 0x00000007ff0b7819 */ /* 0x001fc8000001160b */
[----:B------:R-:W-:-:S13]  /*7ad0*/  ISETP.NE.AND P4, PT, R11, 0x1, PT ;  /* 0x000000010b00780c */ /* 0x000fda0003f85270 */
[----:B------:R-:W-:Y:S06]  /*7ae0*/  @!P4 BAR.ARV 0x9, 0x100 ;  /* 0x024400000000cb1d */ /* 0x000fec0000002000 */
.L_x_11392:
[----:B------:R-:W3:Y:S01]  /*7af0*/  LDL R9, [R1+0x30] ;  /* 0x0000300001097983 */ /* 0x000ee20000100800 */
[----:B------:R-:W0:Y:S01]  /*7b00*/  LDC R0, c[0x0][0x448] ;  /* 0x00011200ff007b82 */ /* 0x000e220000000800 */
[----:B------:R-:W-:-:S07]  /*7b10*/  IADD3 R7, R143, 0x1, -R140 ;  /* 0x000000018f077810 */ /* 0x000fce0007ffe88c */
[----:B------:R-:W4:Y:S01]  /*7b20*/  LDC.64 R4, c[0x0][0x9e0] ;  /* 0x00027800ff047b82 */ /* 0x000f220000000a00 */
[----:B0-----:R-:W-:Y:S02]  /*7b30*/  ISETP.NE.AND P1, PT, R0, 0x1, PT ;  /* 0x000000010000780c */ /* 0x001fe40003f25270 */
[----:B----4-:R-:W-:-:S11]  /*7b40*/  ISETP.GE.AND P2, PT, R5, 0x1, PT ;  /* 0x000000010500780c */ /* 0x010fd60003f46270 */
[----:B------:R-:W0:Y:S08]  /*7b50*/  @P1 LDC R3, c[0x0][0x44c] ;  /* 0x00011300ff031b82 */ /* 0x000e300000000800 */
[----:B------:R-:W4:Y:S01]  /*7b60*/  @P1 LDC R6, c[0x0][0x450] ;  /* 0x00011400ff061b82 */ /* 0x000f220000000800 */
[----:B---3--:R-:W-:-:S04]  /*7b70*/  VIADD R0, R9, 0xbf ;  /* 0x000000bf09007836 */ /* 0x008fc80000000000 */
[----:B0-----:R-:W-:-:S05]  /*7b80*/  @P1 IMAD.HI.U32 R3, R0, R3, RZ ;  /* 0x0000000300031227 */ /* 0x001fca00078e00ff */
[----:B----4-:R-:W-:-:S05]  /*7b90*/  @P1 SHF.R.U32.HI R0, RZ, R6, R3 ;  /* 0x00000006ff001219 */ /* 0x010fca0000011603 */
[----:B------:R-:W-:Y:S01]  /*7ba0*/  IMAD.IADD R3, R7, 0x1, R0 ;  /* 0x0000000107037824 */ /* 0x000fe200078e0200 */
[----:B------:R-:W-:Y:S06]  /*7bb0*/  @P0 BRA `(.L_x_11456) ;  /* 0x00000000000c0947 */ /* 0x000fec0003800000 */
[----:B------:R-:W0:Y:S01]  /*7bc0*/  FENCE.VIEW.ASYNC.G ;  /* 0x00000000000073c6 */ /* 0x000e220000000100 */
[----:B------:R-:W-:Y:S05]  /*7bd0*/  WARPSYNC.ALL ;  /* 0x0000000000007948 */ /* 0x000fea0003800000 */
[----:B0-----:R-:W-:Y:S06]  /*7be0*/  BAR.ARV 0xc, 0x200 ;  /* 0x0308000000007b1d */ /* 0x001fec0000002000 */
.L_x_11456:
        /* <DEDUP_REMOVED lines=13> */
.L_x_11459:
[----:B------:R-:W-:-:S13]  /*7cc0*/  ISETP.NE.AND P0, PT, R5, 0x1, PT ;  /* 0x000000010500780c */ /* 0x000fda0003f05270 */
[----:B------:R-:W0:Y:S02]  /*7cd0*/  @P0 LDC.64 R6, c[0x0][0x9e8] ;  /* 0x00027a00ff060b82 */ /* 0x000e240000000a00 */
[----:B0-----:R-:W-:-:S05]  /*7ce0*/  @P0 IMAD.HI.U32 R6, R0, R6, RZ ;  /* 0x0000000600060227 */ /* 0x001fca00078e00ff */
[----:B------:R-:W-:-:S07]  /*7cf0*/  @P0 SHF.R.U32.HI R0, RZ, R7, R6 ;  /* 0x00000007ff000219 */ /* 0x000fce0000011606 */
.L_x_11460:
[----:B------:R-:W-:Y:S05]  /*7d00*/  BSYNC B0 ;  /* 0x0000000000007941 */ /* 0x000fea0003800000 */
.L_x_11458:
[----:B------:R-:W-:-:S05]  /*7d10*/  IMAD R3, R0, R5, R5 ;  /* 0x0000000500037224 */ /* 0x000fca00078e0205 */
[----:B------:R-:W-:-:S07]  /*7d20*/  VIMNMX R4, R4, R3, PT ;  /* 0x0000000304047248 */ /* 0x000fce0003fe0100 */
.L_x_11457:
[----:B------:R-:W3:Y:S01]  /*7d30*/  LDL R8, [R1+0xc] ;  /* 0x00000c0001087983 */ /* 0x000ee20000100800 */
[----:B------:R-:W0:Y:S01]  /*7d40*/  @P1 LDC R0, c[0x0][0x44c] ;  /* 0x00011300ff001b82 */ /* 0x000e220000000800 */
[----:B------:R-:W-:Y:S01]  /*7d50*/  VIADD R4, R4, 0x7f ;  /* 0x0000007f04047836 */ /* 0x000fe20000000000 */
[----:B------:R-:W-:-:S04]  /*7d60*/  ULDC UR4, c[0x0][0x9dc] ;  /* 0x0002770000047ab9 */ /* 0x000fc80000000800 */
[----:B------:R-:W-:Y:S02]  /*7d70*/  SHF.R.S32.HI R3, RZ, 0x1f, R4 ;  /* 0x0000001fff037819 */ /* 0x000fe40000011404 */
[----:B------:R-:W4:Y:S02]  /*7d80*/  @P1 LDC R7, c[0x0][0x450] ;  /* 0x00011400ff071b82 */ /* 0x000f240000000800 */
[----:B------:R-:W-:-:S04]  /*7d90*/  LEA.HI R3, R3, R4, RZ, 0x7 ;  /* 0x0000000403037211 */ /* 0x000fc800078f38ff */
[----:B------:R-:W-:-:S04]  /*7da0*/  SHF.R.S32.HI R3, RZ, 0x7, R3 ;  /* 0x00000007ff037819 */ /* 0x000fc80000011403 */
[----:B------:R-:W-:Y:S01]  /*7db0*/  VIMNMX R100, R100, R3, PT ;  /* 0x0000000364647248 */ /* 0x000fe20003fe0100 */
[----:B0-----:R-:W-:-:S04]  /*7dc0*/  @P1 IMAD.HI.U32 R6, R9, R0, RZ ;  /* 0x0000000009061227 */ /* 0x001fc800078e00ff */
[----:B------:R-:W-:Y:S01]  /*7dd0*/  IMAD.MOV.U32 R0, RZ, RZ, R9 ;  /* 0x000000ffff007224 */ /* 0x000fe200078e0009 */
[----:B----4-:R-:W-:-:S05]  /*7de0*/  @P1 SHF.R.U32.HI R0, RZ, R7, R6 ;  /* 0x00000007ff001219 */ /* 0x010fca0000011606 */
[----:B---3--:R-:W-:-:S04]  /*7df0*/  IMAD.IADD R0, R8, 0x1, R0 ;  /* 0x0000000108007824 */ /* 0x008fc800078e0200 */
        /* <DEDUP_REMOVED lines=12> */
.L_x_11463:
[----:B------:R-:W-:-:S13]  /*7ec0*/  ISETP.NE.AND P0, PT, R5, 0x1, PT ;  /* 0x000000010500780c */ /* 0x000fda0003f05270 */
[----:B------:R-:W0:Y:S02]  /*7ed0*/  @P0 LDC.64 R6, c[0x0][0x9e8] ;  /* 0x00027a00ff060b82 */ /* 0x000e240000000a00 */
[----:B0-----:R-:W-:-:S05]  /*7ee0*/  @P0 IMAD.HI.U32 R4, R0, R6, RZ ;  /* 0x0000000600040227 */ /* 0x001fca00078e00ff */
[----:B------:R-:W-:-:S07]  /*7ef0*/  @P0 SHF.R.U32.HI R0, RZ, R7, R4 ;  /* 0x00000007ff000219 */ /* 0x000fce0000011604 */
.L_x_11464:
[----:B------:R-:W-:Y:S05]  /*7f00*/  BSYNC B0 ;  /* 0x0000000000007941 */ /* 0x000fea0003800000 */
.L_x_11462:
[----:B------:R-:W-:-:S05]  /*7f10*/  IMAD R0, R0, R5, RZ ;  /* 0x0000000500007224 */ /* 0x000fca00078e02ff */
[----:B------:R-:W-:-:S07]  /*7f20*/  VIMNMX R3, R3, R0, !PT ;  /* 0x0000000003037248 */ /* 0x000fce0007fe0100 */
.L_x_11461:
        /* <DEDUP_REMOVED lines=40> */
.L_x_11466:
[----:B------:R-:W-:Y:S05]  /*81b0*/  BSYNC B0 ;  /* 0x0000000000007941 */ /* 0x000fea0003800000 */
.L_x_11465:
        /* <DEDUP_REMOVED lines=20> */
[----:B-1----:R-:W-:Y:S02]  /*8300*/  CS2R R98, SRZ ;  /* 0x0000000000627805 */ /* 0x002fe4000001ff00 */
[----:B------:R-:W-:Y:S02]  /*8310*/  CS2R R6, SRZ ;  /* 0x0000000000067805 */ /* 0x000fe4000001ff00 */
[----:B------:R-:W-:Y:S02]  /*8320*/  CS2R R94, SRZ ;  /* 0x00000000005e7805 */ /* 0x000fe4000001ff00 */
[----:B------:R-:W-:Y:S02]  /*8330*/  CS2R R92, SRZ ;  /* 0x00000000005c7805 */ /* 0x000fe4000001ff00 */
[----:B------:R-:W-:-:S02]  /*8340*/  CS2R R90, SRZ ;  /* 0x00000000005a7805 */ /* 0x000fc4000001ff00 */
[----:B------:R-:W-:Y:S01]  /*8350*/  CS2R R88, SRZ ;  /* 0x0000000000587805 */ /* 0x000fe2000001ff00 */
[----:B---3--:R-:W-:-:S05]  /*8360*/  IMAD R0, R0, R97, R9 ;  /* 0x0000006100007224 */ /* 0x008fca00078e0209 */
[----:B------:R0:W-:Y:S01]  /*8370*/  STL [R1+0x6c], R0 ;  /* 0x00006c0001007387 */ /* 0x0001e20000100800 */
[----:B------:R-:W-:Y:S02]  /*8380*/  VIADDMNMX R97, R0, R97, R100, PT ;  /* 0x0000006100617246 */ /* 0x000fe40003800164 */
[----:B------:R-:W-:Y:S02]  /*8390*/  CS2R R100, SRZ ;  /* 0x0000000000647805 */ /* 0x000fe4000001ff00 */
[----:B------:R-:W-:-:S13]  /*83a0*/  ISETP.GT.AND P1, PT, R97, R0, PT ;  /* 0x000000006100720c */ /* 0x000fda0003f24270 */
[----:B0-----:R-:W-:Y:S05]  /*83b0*/  @!P1 BRA `(.L_x_11467) ;  /* 0x0000011800d49947 */ /* 0x001fea0003800000 */
[----:B------:R-:W0:Y:S01]  /*83c0*/  S2R R0, SR_TID.X ;  /* 0x0000000000007919 */ /* 0x000e220000002100 */
[----:B------:R-:W-:Y:S01]  /*83d0*/  UMOV UR4, 0xffffffff ;  /* 0xffffffff00047882 */ /* 0x000fe20000000000 */
[----:B0-----:R-:W-:-:S05]  /*83e0*/  VIADD R40, R0, 0xffffff80 ;  /* 0xffffff8000287836 */ /* 0x001fca0000000000 */
[----:B--2---:R-:W-:-:S04]  /*83f0*/  SHF.R.S32.HI R41, RZ, 0x1f, R40 ;  /* 0x0000001fff297819 */ /* 0x004fc80000011428 */
[----:B------:R-:W-:-:S04]  /*8400*/  LEA.HI R13, R41, R40, RZ, 0x7 ;  /* 0x00000028290d7211 */ /* 0x000fc800078f38ff */
[----:B------:R-:W-:Y:S01]  /*8410*/  SHF.R.S32.HI R13, RZ, 0x7, R13 ;  /* 0x00000007ff0d7819 */ /* 0x000fe2000001140d */
[----:B------:R-:W-:Y:S06]  /*8420*/  BRA.DIV UR4, `(.L_x_11468) ;  /* 0x000001ce049c7947 */ /* 0x000fec000b800000 */
[----:B------:R-:W0:Y:S04]  /*8430*/  SHFL.IDX PT, R0, R13, RZ, 0x1f ;  /* 0x00001fff0d007589 */ /* 0x000e2800000e0000 */
[----:B0-----:R1:W-:Y:S02]  /*8440*/  STL [R1+0x10], R0 ;  /* 0x0000100001007387 */ /* 0x0013e40000100800 */
.L_x_11766:
[----:B------:R-:W1:Y:S01]  /*8450*/  LDL R3, [R1+0x10] ;  /* 0x0000100001037983 */ /* 0x000e620000100800 */
[----:B------:R-:W-:Y:S01]  /*8460*/  BSSY B6, `(.L_x_11469) ;  /* 0x0000020000067945 */ /* 0x000fe20003800000 */
[----:B-1----:R-:W-:-:S05]  /*8470*/  IMAD.HI R0, R3, 0x55555556, RZ ;  /* 0x5555555603007827 */ /* 0x002fca00078e02ff */
[----:B------:R-:W-:-:S05]  /*8480*/  LEA.HI R0, R0, R0, RZ, 0x1 ;  /* 0x0000000000007211 */ /* 0x000fca00078f08ff */
[----:B------:R-:W-:Y:S02]  /*8490*/  IMAD R4, R0, -0x3, R3 ;  /* 0xfffffffd00047824 */ /* 0x000fe400078e0203 */
[----:B------:R-:W-:Y:S02]  /*84a0*/  VIADD R3, R2, 0x21800 ;  /* 0x0002180002037836 */ /* 0x000fe40000000000 */
[----:B------:R-:W-:Y:S01]  /*84b0*/  IMAD R0, R4, 0x1000, R2 ;  /* 0x0000100004007824 */ /* 0x000fe200078e0202 */
[----:B------:R1:W-:Y:S02]  /*84c0*/  STL [R1+0x2c], R4 ;  /* 0x00002c0401007387 */ /* 0x0003e40000100800 */
[----:B------:R-:W-:Y:S01]  /*84d0*/  LOP3.LUT P0, RZ, R3, 0x3ff, RZ, 0xc0, !PT ;  /* 0x000003ff03ff7812 */ /* 0x000fe2000780c0ff */
[----:B------:R-:W-:-:S05]  /*84e0*/  VIADD R0, R0, 0xc400 ;  /* 0x0000c40000007836 */ /* 0x000fca0000000000 */
[----:B------:R-:W-:Y:S01]  /*84f0*/  SHF.R.U32.HI R0, RZ, 0x4, R0 ;  /* 0x00000004ff007819 */ /* 0x000fe20000011600 */
[----:B-1----:R-:W-:-:S03]  /*8500*/  IMAD R4, R4, 0x2000, R3 ;  /* 0x0000200004047824 */ /* 0x002fc600078e0203 */
[----:B------:R-:W-:Y:S02]  /*8510*/  LOP3.LUT R148, R0, 0x3fff, RZ, 0xc0, !PT ;  /* 0x00003fff00947812 */ /* 0x000fe400078ec0ff */
        /* <DEDUP_REMOVED lines=20> */
.L_x_11470:
[----:B------:R-:W-:Y:S05]  /*8660*/  BSYNC B6 ;  /* 0x0000000000067941 */ /* 0x000fea0003800000 */
.L_x_11469:
[----:B------:R-:W-:Y:S02]  /*8670*/  ULDC UR4, c[0x0][0x3f4] ;  /* 0x0000fd0000047ab9 */ /* 0x000fe40000000800 */
[----:B------:R-:W-:-:S13]  /*8680*/  ISETP.LT.AND P0, PT, RZ, UR4, PT ;  /* 0x00000004ff007c0c */ /* 0x000fda000bf01270 */
[----:B------:R-:W-:Y:S05]  /*8690*/  @P0 BRA `(.L_x_11471) ;  /* 0x0000000000400947 */ /* 0x000fea0003800000 */
[----:B------:R-:W-:-:S04]  /*86a0*/  ULEA.HI UR4, UR37, UR37, URZ, 0x1 ;  /* 0x0000002525047291 */ /* 0x000fc8000f8f083f */
[----:B------:R-:W-:-:S04]  /*86b0*/  ULOP3.LUT UR4, UR4, 0xfffffffe, URZ, 0xc0, !UPT ;  /* 0xfffffffe04047892 */ /* 0x000fc8000f8ec03f */
[----:B------:R-:W-:-:S06]  /*86c0*/  UIADD3 UR4, UR37, -UR4, URZ ;  /* 0x8000000425047290 */ /* 0x000fcc000fffe03f */
[----:B-1----:R-:W-:-:S05]  /*86d0*/  IMAD.U32 R3, RZ, RZ, UR4 ;  /* 0x00000004ff037e24 */ /* 0x002fca000f8e00ff */
[----:B------:R-:W-:-:S04]  /*86e0*/  SHF.L.U32 R3, R3, 0x1f, RZ ;  /* 0x0000001f03037819 */ /* 0x000fc800000006ff */
[----:B------:R1:W2:Y:S03]  /*86f0*/  SYNCS.PHASECHK.TRANS64.TRYWAIT P0, [R2+URZ+0x2d800], R3 ;  /* 0x02d80003020075a7 */ /* 0x0002a6000800017f */
[----:B--2---:R-:W-:Y:S05]  /*8700*/  @!P0 NANOSLEEP.SYNCS 0x989680 ;  /* 0x009896800000895d */ /* 0x004fea0003900000 */
[----:B------:R-:W2:Y:S01]  /*8710*/  @!P0 SYNCS.PHASECHK.TRANS64 P0, [R2+URZ+0x2d800], R3 ;  /* 0x02d80003020085a7 */ /* 0x000ea2000800007f */
[----:B------:R-:W-:Y:S04]  /*8720*/  BSSY B0, `(.L_x_11472) ;  /* 0x0000006000007945 */ /* 0x000fe80003800000 */
[----:B--2---:R-:W-:Y:S05]  /*8730*/  @P0 BRA `(.L_x_11473) ;  /* 0x0000000000100947 */ /* 0x004fea0003800000 */
.L_x_11474:
[----:B--2---:R2:W3:Y:S02]  /*8740*/  SYNCS.PHASECHK.TRANS64.TRYWAIT P0, [R2+URZ+0x2d800], R3 ;  /* 0x02d80003020075a7 */ /* 0x0044e4000800017f */
[----:B---3--:R-:W-:Y:S05]  /*8750*/  @!P0 NANOSLEEP.SYNCS 0x989680 ;  /* 0x009896800000895d */ /* 0x008fea0003900000 */
[----:B------:R-:W3:Y:S02]  /*8760*/  @!P0 SYNCS.PHASECHK.TRANS64 P0, [R2+URZ+0x2d800], R3 ;  /* 0x02d80003020085a7 */ /* 0x000ee4000800007f */
[----:B---3--:R-:W-:Y:S05]  /*8770*/  @!P0 BRA `(.L_x_11474) ;  /* 0xfffffffc00f08947 */ /* 0x008fea000383ffff */
.L_x_11473:
[----:B------:R-:W-:Y:S05]  /*8780*/  BSYNC B0 ;  /* 0x0000000000007941 */ /* 0x000fea0003800000 */
.L_x_11472:
[----:B------:R-:W-:Y:S05]  /*8790*/  BRA `(.L_x_11475) ;  /* 0x00000040009c7947 */ /* 0x000fea0003800000 */
.L_x_11471:
[----:B------:R-:W-:Y:S01]  /*87a0*/  ULOP3.LUT UP0, URZ, UR40, 0x1bf, URZ, 0xc0, !UPT ;  /* 0x000001bf283f7892 */ /* 0x000fe2000f80c03f */
[----:B-----5:R-:W-:Y:S01]  /*87b0*/  SHF.R.S32.HI R0, RZ, 0x1f, R96 ;  /* 0x0000001fff007819 */ /* 0x020fe20000011460 */
[----:B------:R-:W-:Y:S01]  /*87c0*/  ULDC.64 UR4, c[0x0][0x3f8] ;  /* 0x0000fe0000047ab9 */ /* 0x000fe20000000a00 */
[----:B------:R-:W-:Y:S01]  /*87d0*/  ULDC.64 UR6, c[0x0][0x408] ;  /* 0x0001020000067ab9 */ /* 0x000fe20000000a00 */
[----:B------:R-:W-:Y:S02]  /*87e0*/  IMAD.WIDE.U32 R24, R96, UR4, RZ ;  /* 0x0000000460187c25 */ /* 0x000fe4000f8e00ff */
[----:B------:R-:W-:Y:S02]  /*87f0*/  PLOP3.LUT P0, PT, PT, PT, UP0, 0x80, 0x0 ;  /* 0x000000000000781c */ /* 0x000fe40003f0f008 */
[C---:B-1----:R-:W-:Y:S02]  /*8800*/  IMAD R3, R0.reuse, UR4, RZ ;  /* 0x0000000400037c24 */ /* 0x042fe4000f8e02ff */
[----:B------:R-:W-:-:S02]  /*8810*/  IMAD R5, R0, UR6, RZ ;  /* 0x0000000600057c24 */ /* 0x000fc4000f8e02ff */
[C---:B------:R-:W-:Y:S02]  /*8820*/  IMAD R3, R96.reuse, UR5, R3 ;  /* 0x0000000560037c24 */ /* 0x040fe4000f8e0203 */
[C---:B------:R-:W-:Y:S02]  /*8830*/  IMAD R5, R96.reuse, UR7, R5 ;  /* 0x0000000760057c24 */ /* 0x040fe4000f8e0205 */
[----:B------:R-:W-:-:S04]  /*8840*/  IMAD.WIDE.U32 R26, R96, UR6, RZ ;  /* 0x00000006601a7c25 */ /* 0x000fc8000f8e00ff */
[----:B------:R-:W-:Y:S02]  /*8850*/  IMAD.IADD R29, R3, 0x1, R25 ;  /* 0x00000001031d7824 */ /* 0x000fe400078e0219 */
[----:B------:R-:W-:Y:S01]  /*8860*/  IMAD.IADD R31, R5, 0x1, R27 ;  /* 0x00000001051f7824 */ /* 0x000fe200078e021b */
        /* <DEDUP_REMOVED lines=17> */
.L_x_11476:
[----:B------:R-:W2:Y:S01]  /*8980*/  LDL R20, [R1+0x30] ;  /* 0x0000300001147983 */ /* 0x000ea20000100800 */
[----:B------:R-:W-:Y:S01]  /*8990*/  ULDC.U8 UR4, c[0x0][0x410] ;  /* 0x0001040000047ab9 */ /* 0x000fe20000000000 */
[----:B------:R-:W1:Y:S01]  /*89a0*/  S2R R21, SR_TID.X ;  /* 0x0000000000157919 */ /* 0x000e620000002100 */
[----:B------:R-:W-:Y:S01]  /*89b0*/  ISETP.NE.AND P0, PT, RZ, UR4, PT ;  /* 0x00000004ff007c0c */ /* 0x000fe2000bf05270 */
[----:B------:R-:W-:Y:S01]  /*89c0*/  BSSY B0, `(.L_x_11477) ;  /* 0x00003fc000007945 */ /* 0x000fe20003800000 */
[C---:B-1----:R-:W-:Y:S02]  /*89d0*/  VIADD R58, R21.reuse, 0xffffff80 ;  /* 0xffffff80153a7836 */ /* 0x042fe40000000000 */
[----:B------:R-:W-:-:S05]  /*89e0*/  VIADD R57, R21, 0xffffff80 ;  /* 0xffffff8015397836 */ /* 0x000fca0000000000 */
[----:B------:R-:W-:-:S04]  /*89f0*/  LEA.HI R57, R57, R58, RZ, 0x1 ;  /* 0x0000003a39397211 */ /* 0x000fc800078f08ff */
[----:B------:R-:W-:-:S05]  /*8a00*/  SHF.R.S32.HI R57, RZ, 0x1, R57 ;  /* 0x00000001ff397819 */ /* 0x000fca0000011439 */
[----:B--2---:R-:W-:Y:S01]  /*8a10*/  IMAD.IADD R6, R57, 0x1, R20 ;  /* 0x0000000139067824 */ /* 0x004fe200078e0214 */
[----:B------:R-:W-:Y:S06]  /*8a20*/  @!P0 BRA `(.L_x_11478) ;  /* 0x0000001c00e48947 */ /* 0x000fec0003800000 */
        /* <DEDUP_REMOVED lines=8> */
[----:B-1----:R-:W-:-:S04]  /*8ab0*/  @P0 IMAD.HI.U32 R0, R6, R3, RZ ;  /* 0x0000000306000227 */ /* 0x002fc800078e00ff */
[----:B------:R-:W-:Y:S01]  /*8ac0*/  IMAD.MOV.U32 R3, RZ, RZ, R6 ;  /* 0x000000ffff037224 */ /* 0x000fe200078e0006 */
[----:B--2---:R-:W-:-:S04]  /*8ad0*/  @P0 SHF.R.U32.HI R3, RZ, R7, R0 ;  /* 0x00000007ff030219 */ /* 0x004fc80000011600 */
        /* <DEDUP_REMOVED lines=18> */
[----:B------:R-:W3:Y:S04]  /*8c00*/  SHFL.IDX PT, R38, R38, RZ, 0x1e1f ;  /* 0x001e1fff26267589 */ /* 0x000ee800000e0000 */
[----:B------:R-:W4:Y:S04]  /*8c10*/  SHFL.IDX PT, R0, R0, RZ, 0x1e1f ;  /* 0x001e1fff00007589 */ /* 0x000f2800000e0000 */
[----:B-1----:R-:W0:Y:S02]  /*8c20*/  SHFL.IDX PT, R39, R39, RZ, 0x1e1f ;  /* 0x001e1fff27277589 */ /* 0x002e2400000e0000 */
.L_x_11772:
[----:B------:R-:W-:Y:S01]  /*8c30*/  IMAD R42, R140, R5, RZ ;  /* 0x000000058c2a7224 */ /* 0x000fe200078e02ff */
[----:B------:R-:W-:Y:S01]  /*8c40*/  BSSY B1, `(.L_x_11480) ;  /* 0x000005e000017945 */ /* 0x000fe20003800000 */
[----:B------:R-:W-:Y:S02]  /*8c50*/  CS2R R34, SRZ ;  /* 0x0000000000227805 */ /* 0x000fe4000001ff00 */
[----:B------:R-:W-:Y:S02]  /*8c60*/  CS2R R30, SRZ ;  /* 0x00000000001e7805 */ /* 0x000fe4000001ff00 */
[----:B------:R-:W-:Y:S02]  /*8c70*/  CS2R R26, SRZ ;  /* 0x00000000001a7805 */ /* 0x000fe4000001ff00 */
[----:B------:R-:W-:Y:S01]  /*8c80*/  ISETP.GE.AND P0, PT, R6, R42, PT ;  /* 0x0000002a0600720c */ /* 0x000fe20003f06270 */
[----:B------:R-:W-:Y:S01]  /*8c90*/  IMAD R42, R33, -0xc0, R42 ;  /* 0xffffff40212a7824 */ /* 0x000fe200078e022a */
        /* <DEDUP_REMOVED lines=8> */
[----:B------:R-:W-:Y:S01]  /*8d20*/  CS2R R10, SRZ ;  /* 0x00000000000a7805 */ /* 0x000fe2000001ff00 */
[----:B------:R-:W-:Y:S06]  /*8d30*/  @P0 BRA `(.L_x_11481) ;  /* 0x0000000400380947 */ /* 0x000fec0003800000 */
[----:B------:R-:W2:Y:S01]  /*8d40*/  LDL R49, [R1+0x60] ;  /* 0x0000600001317983 */ /* 0x000ea20000100800 */
[----:B------:R-:W-:-:S03]  /*8d50*/  ULDC UR4, c[0x0][0x3f4] ;  /* 0x0000fd0000047ab9 */ /* 0x000fc60000000800 */
[----:B------:R-:W3:Y:S04]  /*8d60*/  LDL R48, [R1+0x54] ;  /* 0x0000540001307983 */ /* 0x000ee80000100800 */
[----:B------:R-:W4:Y:S04]  /*8d70*/  LDL R47, [R1+0x5c] ;  /* 0x00005c00012f7983 */ /* 0x000f280000100800 */
[----:B------:R-:W4:Y:S04]  /*8d80*/  LDL R46, [R1+0x50] ;  /* 0x00005000012e7983 */ /* 0x000f280000100800 */
[----:B------:R-:W4:Y:S04]  /*8d90*/  LDL.64 R44, [R1+0x18] ;  /* 0x00001800012c7983 */ /* 0x000f280000100a00 */
[----:B------:R-:W4:Y:S01]  /*8da0*/  LDL R43, [R1+0x64] ;  /* 0x00006400012b7983 */ /* 0x000f220000100800 */
[----:B------:R-:W-:-:S02]  /*8db0*/  CS2R R36, SRZ ;  /* 0x0000000000247805 */ /* 0x000fc4000001ff00 */
[----:B------:R-:W-:Y:S02]  /*8dc0*/  CS2R R34, SRZ ;  /* 0x0000000000227805 */ /* 0x000fe4000001ff00 */
[----:B------:R-:W-:Y:S02]  /*8dd0*/  CS2R R32, SRZ ;  /* 0x0000000000207805 */ /* 0x000fe4000001ff00 */
[C---:B--2---:R-:W-:Y:S01]  /*8de0*/  ISETP.GE.AND P3, PT, R49.reuse, UR4, PT ;  /* 0x0000000431007c0c */ /* 0x044fe2000bf66270 */
[C---:B------:R-:W-:Y:S01]  /*8df0*/  IMAD.SHL.U32 R24, R49.reuse, 0x2, RZ ;  /* 0x0000000231187824 */ /* 0x040fe200078e00ff */
[----:B------:R-:W-:Y:S02]  /*8e00*/  SHF.R.S32.HI R4, RZ, 0x1f, R49 ;  /* 0x0000001fff047819 */ /* 0x000fe40000011431 */
[C---:B---3--:R-:W-:Y:S01]  /*8e10*/  ISETP.GE.AND P2, PT, R48.reuse, UR4, PT ;  /* 0x0000000430007c0c */ /* 0x048fe2000bf46270 */
[----:B------:R-:W-:Y:S01]  /*8e20*/  IMAD.SHL.U32 R14, R48, 0x2, RZ ;  /* 0x00000002300e7824 */ /* 0x000fe200078e00ff */
[----:B------:R-:W-:-:S02]  /*8e30*/  SHF.L.U64.HI R4, R49, 0x1, R4 ;  /* 0x0000000131047819 */ /* 0x000fc40000010204 */
[C---:B----4-:R-:W-:Y:S01]  /*8e40*/  ISETP.GE.AND P1, PT, R47.reuse, UR4, PT ;  /* 0x000000042f007c0c */ /* 0x050fe2000bf26270 */
[----:B------:R-:W-:Y:S01]  /*8e50*/  IMAD.SHL.U32 R10, R47, 0x2, RZ ;  /* 0x000000022f0a7824 */ /* 0x000fe200078e00ff */
[----:B------:R-:W-:Y:S02]  /*8e60*/  SHF.R.S32.HI R5, RZ, 0x1f, R48 ;  /* 0x0000001fff057819 */ /* 0x000fe40000011430 */
[C---:B------:R-:W-:Y:S01]  /*8e70*/  ISETP.GE.AND P0, PT, R46.reuse, UR4, PT ;  /* 0x000000042e007c0c */ /* 0x040fe2000bf06270 */
[----:B------:R-:W-:Y:S01]  /*8e80*/  IMAD.SHL.U32 R28, R46, 0x2, RZ ;  /* 0x000000022e1c7824 */ /* 0x000fe200078e00ff */
[-C--:B------:R-:W-:Y:S02]  /*8e90*/  @!P3 IADD3 R26, P4, R38, R24.reuse, RZ ;  /* 0x00000018261ab210 */ /* 0x080fe40007f9e0ff */
[----:B------:R-:W-:Y:S02]  /*8ea0*/  @!P3 IADD3 R24, P5, R39, R24, RZ ;  /* 0x000000182718b210 */ /* 0x000fe40007fbe0ff */
[----:B------:R-:W-:Y:S01]  /*8eb0*/  SHF.L.U64.HI R5, R48, 0x1, R5 ;  /* 0x0000000130057819 */ /* 0x000fe20000010205 */
[--C-:B------:R-:W-:Y:S01]  /*8ec0*/  @!P3 IMAD.X R27, R3, 0x1, R4.reuse, P4 ;  /* 0x00000001031bb824 */ /* 0x100fe200020e0604 */
[-C--:B------:R-:W-:Y:S01]  /*8ed0*/  @!P2 IADD3 R20, P4, R38, R14.reuse, RZ ;  /* 0x0000000e2614a210 */ /* 0x080fe20007f9e0ff */
[----:B------:R-:W-:Y:S01]  /*8ee0*/  @!P3 IMAD.X R25, R0, 0x1, R4, P5 ;  /* 0x000000010019b824 */ /* 0x000fe200028e0604 */
[----:B------:R-:W-:Y:S01]  /*8ef0*/  @!P2 IADD3 R14, P5, R39, R14, RZ ;  /* 0x0000000e270ea210 */ /* 0x000fe20007fbe0ff */
[----:B------:R-:W-:Y:S01]  /*8f00*/  IMAD.SHL.U32 R31, R43, 0x2, RZ ;  /* 0x000000022b1f7824 */ /* 0x000fe200078e00ff */
[----:B------:R-:W-:Y:S01]  /*8f10*/  SHF.R.S32.HI R6, RZ, 0x1f, R47 ;  /* 0x0000001fff067819 */ /* 0x000fe2000001142f */
[--C-:B------:R-:W-:Y:S01]  /*8f20*/  @!P2 IMAD.X R21, R3, 0x1, R5.reuse, P4 ;  /* 0x000000010315a824 */ /* 0x100fe200020e0605 */
[-C--:B------:R-:W-:Y:S01]  /*8f30*/  @!P1 IADD3 R12, P4, R38, R10.reuse, RZ ;  /* 0x0000000a260c9210 */ /* 0x080fe20007f9e0ff */
[----:B------:R-:W-:Y:S01]  /*8f40*/  @!P2 IMAD.X R15, R0, 0x1, R5, P5 ;  /* 0x00000001000fa824 */ /* 0x000fe200028e0605 */
[----:B------:R-:W-:Y:S01]  /*8f50*/  SHF.L.U64.HI R6, R47, 0x1, R6 ;  /* 0x000000012f067819 */ /* 0x000fe20000010206 */
[----:B------:R-:W5:Y:S01]  /*8f60*/  @!P3 LD.E.64 R32, desc[UR52][R26.64] ;  /* 0x000000341a20b980 */ /* 0x000f62000c101b00 */
[----:B------:R-:W-:-:S02]  /*8f70*/  @!P1 IADD3 R10, P5, R39, R10, RZ ;  /* 0x0000000a270a9210 */ /* 0x000fc40007fbe0ff */
[----:B------:R-:W-:Y:S01]  /*8f80*/  SHF.R.S32.HI R7, RZ, 0x1f, R46 ;  /* 0x0000001fff077819 */ /* 0x000fe2000001142e */
[--C-:B------:R-:W-:Y:S01]  /*8f90*/  @!P1 IMAD.X R13, R3, 0x1, R6.reuse, P4 ;  /* 0x00000001030d9824 */ /* 0x100fe200020e0606 */
[----:B------:R-:W-:Y:S01]  /*8fa0*/  ISETP.GE.AND P4, PT, R44, UR4, PT ;  /* 0x000000042c007c0c */ /* 0x000fe2000bf86270 */
[----:B------:R-:W-:Y:S01]  /*8fb0*/  @!P1 IMAD.X R11, R0, 0x1, R6, P5 ;  /* 0x00000001000b9824 */ /* 0x000fe200028e0606 */
[----:B------:R-:W-:Y:S02]  /*8fc0*/  SHF.L.U64.HI R7, R46, 0x1, R7 ;  /* 0x000000012e077819 */ /* 0x000fe40000010207 */
[----:B------:R-:W-:Y:S02]  /*8fd0*/  @!P0 IADD3 R8, P5, R38, R28, RZ ;  /* 0x0000001c26088210 */ /* 0x000fe40007fbe0ff */
[----:B------:R-:W-:-:S03]  /*8fe0*/  SHF.R.S32.HI R30, RZ, 0x1f, R43 ;  /* 0x0000001fff1e7819 */ /* 0x000fc6000001142b */
[----:B------:R-:W-:Y:S01]  /*8ff0*/  @!P0 IMAD.X R9, R3, 0x1, R7, P5 ;  /* 0x0000000103098824 */ /* 0x000fe200028e0607 */
[----:B------:R-:W-:-:S03]  /*9000*/  @!P0 IADD3 R4, P5, R39, R28, RZ ;  /* 0x0000001c27048210 */ /* 0x000fc60007fbe0ff */
[----:B------:R-:W-:Y:S02]  /*9010*/  @!P4 IMAD.MOV.U32 R28, RZ, RZ, R38 ;  /* 0x000000ffff1cc224 */ /* 0x000fe400078e0026 */
[----:B------:R-:W-:Y:S01]  /*9020*/  @!P0 IMAD.X R5, R0, 0x1, R7, P5 ;  /* 0x0000000100058824 */ /* 0x000fe200028e0607 */
[----:B------:R-:W-:Y:S01]  /*9030*/  ISETP.GE.AND P5, PT, R43, UR4, PT ;  /* 0x000000042b007c0c */ /* 0x000fe2000bfa6270 */
        /* <DEDUP_REMOVED lines=30> */
.L_x_11481:
[----:B------:R-:W-:Y:S05]  /*9220*/  BSYNC B1 ;  /* 0x0000000000017941 */ /* 0x000fea0003800000 */
.L_x_11480:
[----:B------:R-:W-:Y:S01]  /*9230*/  ULEA.HI UR4, UR37, UR37, URZ, 0x1 ;  /* 0x0000002525047291 */ /* 0x000fe2000f8f083f */
[----:B--2--5:R-:W-:Y:S01]  /*9240*/  IMAD.MOV.U32 R3, RZ, RZ, R35 ;  /* 0x000000ffff037224 */ /* 0x024fe200078e0023 */
[----:B------:R-:W-:Y:S01]  /*9250*/  VIMNMX R42, R42, 0xc0, PT ;  /* 0x000000c02a2a7848 */ /* 0x000fe20003fe0100 */
[----:B----4-:R-:W-:Y:S01]  /*9260*/  IMAD.MOV.U32 R0, RZ, RZ, R34 ;  /* 0x000000ffff007224 */ /* 0x010fe200078e0022 */
[----:B------:R-:W-:Y:S01]  /*9270*/  ULOP3.LUT UR4, UR4, 0xfffffffe, URZ, 0xc0, !UPT ;  /* 0xfffffffe04047892 */ /* 0x000fe2000f8ec03f */
[----:B0-----:R-:W-:Y:S01]  /*9280*/  IMAD.MOV.U32 R4, RZ, RZ, R30 ;  /* 0x000000ffff047224 */ /* 0x001fe200078e001e */
[----:B---3--:R-:W-:Y:S01]  /*9290*/  PRMT R38, R38, 0x5410, R3 ;  /* 0x0000541026267816 */ /* 0x008fe20000000003 */
        /* <DEDUP_REMOVED lines=42> */
[----:B------:R-:W-:Y:S01]  /*9540*/  PRMT R50, R0, 0x7610, R50 ;  /* 0x0000761000327816 */ /* 0x000fe20000000032 */
[----:B------:R-:W-:Y:S01]  /*9550*/  IMAD.MOV.U32 R0, RZ, RZ, R10 ;  /* 0x000000ffff007224 */ /* 0x000fe200078e000a */
[----:B------:R-:W-:Y:S01]  /*9560*/  PRMT R51, R4, 0x7610, R51 ;  /* 0x0000761004337816 */ /* 0x000fe20000000033 */
[----:B------:R-:W-:Y:S01]  /*9570*/  IMAD.MOV.U32 R4, RZ, RZ, R11 ;  /* 0x000000ffff047224 */ /* 0x000fe200078e000b */
[----:B------:R-:W-:-:S02]  /*9580*/  PRMT R46, R5, 0x7610, R46 ;  /* 0x00007610052e7816 */ /* 0x000fc4000000002e */
[----:B------:R-:W-:Y:S01]  /*9590*/  PRMT R47, R6, 0x7610, R47 ;  /* 0x00007610062f7816 */ /* 0x000fe2000000002f */
[----:B0-----:R-:W-:Y:S06]  /*95a0*/  @!P0 BRA `(.L_x_11483) ;  /* 0x000001bc00d48947 */ /* 0x001fec0003800000 */
.L_x_11773:
[----:B------:R-:W-:Y:S05]  /*95b0*/  BSYNC B1 ;  /* 0x0000000000017941 */ /* 0x000fea0003800000 */
.L_x_11482:
[----:B------:R-:W-:Y:S02]  /*95c0*/  PRMT R42, R0, 0x7610, R42 ;  /* 0x00007610002a7816 */ /* 0x000fe4000000002a */
[----:B------:R-:W-:Y:S01]  /*95d0*/  PRMT R43, R4, 0x7610, R43 ;  /* 0x00007610042b7816 */ /* 0x000fe2000000002b */
[----:B------:R-:W-:Y:S06]  /*95e0*/  @P1 BRA `(.L_x_11484) ;  /* 0x0000003000e41947 */ /* 0x000fec0003800000 */
[----:B------:R-:W2:Y:S01]  /*95f0*/  LDL.64 R66, [R1+0x18] ;  /* 0x0000180001427983 */ /* 0x000ea20000100a00 */
[----:B------:R-:W2:Y:S03]  /*9600*/  LDC R4, c[0x0][0x3f4] ;  /* 0x0000fd00ff047b82 */ /* 0x000ea60000000800 */
[----:B------:R-:W3:Y:S04]  /*9610*/  LDL R61, [R1+0x70] ;  /* 0x00007000013d7983 */ /* 0x000ee80000100800 */
[----:B------:R-:W4:Y:S04]  /*9620*/  LDL R60, [R1+0x60] ;  /* 0x00006000013c7983 */ /* 0x000f280000100800 */
[----:B------:R-:W5:Y:S04]  /*9630*/  LDL R58, [R1+0x54] ;  /* 0x00005400013a7983 */ /* 0x000f680000100800 */
[----:B------:R-:W5:Y:S04]  /*9640*/  LDL R57, [R1+0x5c] ;  /* 0x00005c0001397983 */ /* 0x000f680000100800 */
[----:B------:R-:W5:Y:S04]  /*9650*/  LDL R7, [R1+0x50] ;  /* 0x0000500001077983 */ /* 0x000f680000100800 */
[----:B------:R-:W5:Y:S01]  /*9660*/  LDL R6, [R1+0x64] ;  /* 0x0000640001067983 */ /* 0x000f620000100800 */
[----:B------:R-:W-:-:S04]  /*9670*/  LEA.HI R40, R41, R40, RZ, 0x2 ;  /* 0x0000002829287211 */ /* 0x000fc800078f10ff */
[--C-:B------:R-:W-:Y:S02]  /*9680*/  SHF.R.S32.HI R0, RZ, 0x2, R40.reuse ;  /* 0x00000002ff007819 */ /* 0x100fe40000011428 */
[----:B0-----:R-:W-:-:S04]  /*9690*/  SHF.R.S32.HI R3, RZ, 0x1f, R40 ;  /* 0x0000001fff037819 */ /* 0x001fc80000011428 */
[----:B------:R-:W-:-:S04]  /*96a0*/  LEA.HI R3, R3, R0, RZ, 0x2 ;  /* 0x0000000003037211 */ /* 0x000fc800078f10ff */
[----:B------:R-:W-:Y:S01]  /*96b0*/  LOP3.LUT R5, R3, 0xfffffffc, RZ, 0xc0, !PT ;  /* 0xfffffffc03057812 */ /* 0x000fe200078ec0ff */
[----:B------:R-:W-:Y:S04]  /*96c0*/  BSSY B1, `(.L_x_11485) ;  /* 0x000003a000017945 */ /* 0x000fe80003800000 */
[----:B------:R-:W-:-:S05]  /*96d0*/  IMAD.IADD R5, R0, 0x1, -R5 ;  /* 0x0000000100057824 */ /* 0x000fca00078e0a05 */
[----:B------:R-:W-:Y:S02]  /*96e0*/  LOP3.LUT P0, RZ, R5, 0x2, RZ, 0xc0, !PT ;  /* 0x0000000205ff7812 */ /* 0x000fe4000780c0ff */
[----:B--2---:R-:W-:Y:S01]  /*96f0*/  ISETP.GE.AND P6, PT, R66, R4, PT ;  /* 0x000000044200720c */ /* 0x004fe20003fc6270 */
[----:B---3--:R-:W-:-:S04]  /*9700*/  IMAD R3, R61, 0x2, R2 ;  /* 0x000000023d037824 */ /* 0x008fc800078e0202 */
[----:B------:R-:W-:Y:S01]  /*9710*/  VIADD R0, R3, 0x20 ;  /* 0x0000002003007836 */ /* 0x000fe20000000000 */
[-C--:B----4-:R-:W-:Y:S02]  /*9720*/  ISETP.GE.AND P1, PT, R60, R4.reuse, PT ;  /* 0x000000043c00720c */ /* 0x090fe40003f26270 */
[-C--:B-----5:R-:W-:Y:S02]  /*9730*/  ISETP.GE.AND P2, PT, R58, R4.reuse, PT ;  /* 0x000000043a00720c */ /* 0x0a0fe40003f46270 */
[-C--:B------:R-:W-:Y:S02]  /*9740*/  ISETP.GE.AND P3, PT, R57, R4.reuse, PT ;  /* 0x000000043900720c */ /* 0x080fe40003f66270 */
[-C--:B------:R-:W-:Y:S02]  /*9750*/  ISETP.GE.AND P4, PT, R7, R4.reuse, PT ;  /* 0x000000040700720c */ /* 0x080fe40003f86270 */
[----:B------:R-:W-:Y:S01]  /*9760*/  ISETP.GE.AND P5, PT, R6, R4, PT ;  /* 0x000000040600720c */ /* 0x000fe20003fa6270 */
[----:B------:R-:W-:-:S12]  /*9770*/  @P6 BRA `(.L_x_11486) ;  /* 0x0000000000b86947 */ /* 0x000fd80003800000 */
        /* <DEDUP_REMOVED lines=45> */
[----:B------:R0:W-:Y:S02]  /*9a50*/  STS.128 [R3+0xc400], R4 ;  /* 0x00c4000403007388 */ /* 0x0001e40000000c00 */
.L_x_11486:
[----:B------:R-:W-:Y:S05]  /*9a60*/  BSYNC B1 ;  /* 0x0000000000017941 */ /* 0x000fea0003800000 */
.L_x_11485:
[----:B------:R-:W-:Y:S01]  /*9a70*/  BSSY B1, `(.L_x_11487) ;  /* 0x0000031000017945 */ /* 0x000fe20003800000 */
[----:B------:R-:W-:-:S03]  /*9a80*/  @P0 VIADD R0, R3, 0xffffffe0 ;  /* 0xffffffe003000836 */ /* 0x000fc60000000000 */
[----:B------:R-:W-:Y:S05]  /*9a90*/  @P1 BRA `(.L_x_11488) ;  /* 0x0000000000b81947 */ /* 0x000fea0003800000 */
[----:B0-----:R-:W0:Y:S01]  /*9aa0*/  LDS.128 R4, [R0+0xc400] ;  /* 0x00c4000000047984 */ /* 0x001e220000000c00 */
        /* <DEDUP_REMOVED lines=45> */
.L_x_11488:
[----:B------:R-:W-:Y:S05]  /*9d80*/  BSYNC B1 ;  /* 0x0000000000017941 */ /* 0x000fea0003800000 */
.L_x_11487:
        /* <DEDUP_REMOVED lines=48> */
.L_x_11490:
[----:B------:R-:W-:Y:S05]  /*a090*/  BSYNC B1 ;  /* 0x0000000000017941 */ /* 0x000fea0003800000 */
.L_x_11489:
        /* <DEDUP_REMOVED lines=48> */
.L_x_11492:
[----:B------:R-:W-:Y:S05]  /*a3a0*/  BSYNC B1 ;  /* 0x0000000000017941 */ /* 0x000fea0003800000 */
.L_x_11491:
        /* <DEDUP_REMOVED lines=48> */
.L_x_11494:
[----:B------:R-:W-:Y:S05]  /*a6b0*/  BSYNC B1 ;  /* 0x0000000000017941 */ /* 0x000fea0003800000 */
.L_x_11493:
        /* <DEDUP_REMOVED lines=48> */
.L_x_11478:
        /* <DEDUP_REMOVED lines=28> */
[----:B------:R1:W2:Y:S04]  /*ab80*/  SHFL.IDX PT, R0, R13, RZ, 0x1e1f ;  /* 0x001e1fff0d007589 */ /* 0x0002a800000e0000 */
[----:B------:R-:W3:Y:S04]  /*ab90*/  SHFL.IDX PT, R3, R3, RZ, 0x1e1f ;  /* 0x001e1fff03037589 */ /* 0x000ee800000e0000 */
[----:B------:R1:W4:Y:S04]  /*aba0*/  SHFL.IDX PT, R37, R26, RZ, 0x1e1f ;  /* 0x001e1fff1a257589 */ /* 0x00032800000e0000 */
[----:B------:R-:W0:Y:S02]  /*abb0*/  SHFL.IDX PT, R38, R38, RZ, 0x1e1f ;  /* 0x001e1fff26267589 */ /* 0x000e2400000e0000 */
.L_x_11779:
[----:B------:R-:W-:Y:S01]  /*abc0*/  IMAD R7, R140, R7, RZ ;  /* 0x000000078c077224 */ /* 0x000fe200078e02ff */
[----:B------:R-:W-:Y:S01]  /*abd0*/  BSSY B1, `(.L_x_11496) ;  /* 0x000003a000017945 */ /* 0x000fe20003800000 */
[----:B------:R-:W-:Y:S02]  /*abe0*/  CS2R R4, SRZ ;  /* 0x0000000000047805 */ /* 0x000fe4000001ff00 */
[----:B------:R-:W-:Y:S01]  /*abf0*/  CS2R R8, SRZ ;  /* 0x0000000000087805 */ /* 0x000fe2000001ff00 */
[----:B------:R-:W-:Y:S01]  /*ac00*/  IMAD R40, R33, -0xc0, R7 ;  /* 0xffffff4021287824 */ /* 0x000fe200078e0207 */
[----:B------:R-:W-:Y:S02]  /*ac10*/  ISETP.GE.AND P0, PT, R6, R7, PT ;  /* 0x000000070600720c */ /* 0x000fe40003f06270 */
[----:B------:R-:W-:Y:S02]  /*ac20*/  CS2R R6, SRZ ;  /* 0x0000000000067805 */ /* 0x000fe4000001ff00 */
[----:B------:R-:W-:-:S02]  /*ac30*/  CS2R R10, SRZ ;  /* 0x00000000000a7805 */ /* 0x000fc4000001ff00 */
[----:B-1----:R-:W-:Y:S02]  /*ac40*/  CS2R R12, SRZ ;  /* 0x00000000000c7805 */ /* 0x002fe4000001ff00 */
[----:B0-----:R-:W-:Y:S02]  /*ac50*/  CS2R R14, SRZ ;  /* 0x00000000000e7805 */ /* 0x001fe4000001ff00 */
[----:B------:R-:W-:Y:S02]  /*ac60*/  CS2R R24, SRZ ;  /* 0x0000000000187805 */ /* 0x000fe4000001ff00 */
[----:B------:R-:W-:Y:S02]  /*ac70*/  CS2R R26, SRZ ;  /* 0x00000000001a7805 */ /* 0x000fe4000001ff00 */
[----:B------:R-:W-:Y:S02]  /*ac80*/  CS2R R28, SRZ ;  /* 0x00000000001c7805 */ /* 0x000fe4000001ff00 */
[----:B------:R-:W-:-:S02]  /*ac90*/  CS2R R30, SRZ ;  /* 0x00000000001e7805 */ /* 0x000fc4000001ff00 */
[----:B------:R-:W-:Y:S02]  /*aca0*/  CS2R R32, SRZ ;  /* 0x0000000000207805 */ /* 0x000fe4000001ff00 */
[----:B------:R-:W-:Y:S01]  /*acb0*/  CS2R R34, SRZ ;  /* 0x0000000000227805 */ /* 0x000fe2000001ff00 */
[----:B------:R-:W-:Y:S06]  /*acc0*/  @P0 BRA `(.L_x_11497) ;  /* 0x0000000000a80947 */ /* 0x000fec0003800000 */
[----:B------:R-:W4:Y:S04]  /*acd0*/  LDL R21, [R1+0x34] ;  /* 0x0000340001157983 */ /* 0x000f280000100800 */
[----:B------:R-:W4:Y:S01]  /*ace0*/  LDL R20, [R1+0x38] ;  /* 0x0000380001147983 */ /* 0x000f220000100800 */
[C---:B------:R-:W-:Y:S01]  /*acf0*/  VIADD R4, R18.reuse, 0x10 ;  /* 0x0000001012047836 */ /* 0x040fe20000000000 */
[----:B------:R-:W-:Y:S01]  /*ad00*/  ULDC UR4, c[0x0][0x3f4] ;  /* 0x0000fd0000047ab9 */ /* 0x000fe20000000800 */
[C---:B------:R-:W-:Y:S01]  /*ad10*/  VIADD R5, R18.reuse, 0x20 ;  /* 0x0000002012057836 */ /* 0x040fe20000000000 */
[----:B------:R-:W-:Y:S01]  /*ad20*/  ISETP.GE.AND P2, PT, R18, UR4, PT ;  /* 0x0000000412007c0c */ /* 0x000fe2000bf46270 */
[----:B---3--:R-:W-:Y:S01]  /*ad30*/  IMAD.MOV.U32 R6, RZ, RZ, R3 ;  /* 0x000000ffff067224 */ /* 0x008fe200078e0003 */
[----:B------:R-:W-:Y:S01]  /*ad40*/  ISETP.GE.AND P3, PT, R4, UR4, PT ;  /* 0x0000000404007c0c */ /* 0x000fe2000bf66270 */
[----:B--2---:R-:W-:Y:S01]  /*ad50*/  IMAD.MOV.U32 R7, RZ, RZ, R0 ;  /* 0x000000ffff077224 */ /* 0x004fe200078e0000 */
[----:B------:R-:W-:Y:S01]  /*ad60*/  ISETP.GE.AND P4, PT, R5, UR4, PT ;  /* 0x0000000405007c0c */ /* 0x000fe2000bf86270 */
[----:B------:R-:W-:Y:S01]  /*ad70*/  IMAD.MOV.U32 R8, RZ, RZ, R38 ;  /* 0x000000ffff087224 */ /* 0x000fe200078e0026 */
[----:B------:R-:W-:Y:S01]  /*ad80*/  CS2R R28, SRZ ;  /* 0x00000000001c7805 */ /* 0x000fe2000001ff00 */
[----:B----4-:R-:W-:Y:S01]  /*ad90*/  IMAD.MOV.U32 R9, RZ, RZ, R37 ;  /* 0x000000ffff097224 */ /* 0x010fe200078e0025 */
[----:B------:R-:W-:-:S02]  /*ada0*/  CS2R R30, SRZ ;  /* 0x00000000001e7805 */ /* 0x000fc4000001ff00 */
[----:B------:R-:W-:Y:S02]  /*adb0*/  CS2R R10, SRZ ;  /* 0x00000000000a7805 */ /* 0x000fe4000001ff00 */
[----:B------:R-:W-:Y:S02]  /*adc0*/  CS2R R32, SRZ ;  /* 0x0000000000207805 */ /* 0x000fe4000001ff00 */
[----:B------:R-:W-:Y:S01]  /*add0*/  CS2R R34, SRZ ;  /* 0x0000000000227805 */ /* 0x000fe2000001ff00 */
[----:B------:R-:W-:Y:S01]  /*ade0*/  @!P2 IMAD.SHL.U32 R36, R18, 0x2, RZ ;  /* 0x000000021224a824 */ /* 0x000fe200078e00ff */
[----:B------:R-:W-:Y:S02]  /*adf0*/  CS2R R14, SRZ ;  /* 0x00000000000e7805 */ /* 0x000fe4000001ff00 */
[----:B------:R-:W-:Y:S02]  /*ae00*/  CS2R R24, SRZ ;  /* 0x0000000000187805 */ /* 0x000fe4000001ff00 */
[----:B------:R-:W-:Y:S01]  /*ae10*/  CS2R R26, SRZ ;  /* 0x00000000001a7805 */ /* 0x000fe2000001ff00 */
[----:B------:R-:W-:-:S02]  /*ae20*/  @!P3 IMAD.SHL.U32 R13, R21, 0x8, RZ ;  /* 0x00000008150db824 */ /* 0x000fc400078e00ff */
[----:B------:R-:W-:Y:S01]  /*ae30*/  @!P4 IMAD.SHL.U32 R39, R20, 0x8, RZ ;  /* 0x000000081427c824 */ /* 0x000fe200078e00ff */
[-C--:B------:R-:W-:Y:S01]  /*ae40*/  @!P2 IADD3 R20, P0, R3, R36.reuse, RZ ;  /* 0x000000240314a210 */ /* 0x080fe20007f1e0ff */
[----:B------:R-:W-:Y:S01]  /*ae50*/  @!P3 IMAD.WIDE R4, R13, 0x2, R6 ;  /* 0x000000020d04b825 */ /* 0x000fe200078e0206 */
[----:B------:R-:W-:Y:S02]  /*ae60*/  @!P2 IADD3 R36, P1, R38, R36, RZ ;  /* 0x000000242624a210 */ /* 0x000fe40007f3e0ff */
[----:B------:R-:W-:Y:S01]  /*ae70*/  @!P2 SHF.L.U64.HI R3, R18, 0x1, R19 ;  /* 0x000000011203a819 */ /* 0x000fe20000010213 */
[----:B------:R-:W-:Y:S01]  /*ae80*/  @!P4 IMAD.WIDE R6, R39, 0x2, R6 ;  /* 0x000000022706c825 */ /* 0x000fe200078e0206 */
[----:B------:R0:W5:Y:S03]  /*ae90*/  @!P3 LD.E.128 R28, desc[UR52][R4.64] ;  /* 0x00000034041cb980 */ /* 0x000166000c101d00 */
[--C-:B------:R-:W-:Y:S01]  /*aea0*/  @!P3 IMAD.WIDE R12, R13, 0x2, R8.reuse ;  /* 0x000000020d0cb825 */ /* 0x100fe200078e0208 */
[----:B------:R1:W5:Y:S03]  /*aeb0*/  @!P4 LD.E.128 R32, desc[UR52][R6.64] ;  /* 0x000000340620c980 */ /* 0x000366000c101d00 */
[----:B------:R-:W-:Y:S01]  /*aec0*/  @!P4 IMAD.WIDE R38, R39, 0x2, R8 ;  /* 0x000000022726c825 */ /* 0x000fe200078e0208 */
[----:B------:R-:W-:-:S02]  /*aed0*/  CS2R R8, SRZ ;  /* 0x0000000000087805 */ /* 0x000fc4000001ff00 */
[----:B0-----:R-:W-:Y:S01]  /*aee0*/  CS2R R4, SRZ ;  /* 0x0000000000047805 */ /* 0x001fe2000001ff00 */
[--C-:B------:R-:W-:Y:S02]  /*aef0*/  @!P2 IMAD.X R21, R0, 0x1, R3.reuse, P0 ;  /* 0x000000010015a824 */ /* 0x100fe400000e0603 */
[----:B------:R-:W-:Y:S01]  /*af00*/  @!P2 IMAD.X R37, R37, 0x1, R3, P1 ;  /* 0x000000012525a824 */ /* 0x000fe200008e0603 */
[----:B------:R0:W5:Y:S01]  /*af10*/  @!P3 LD.E.128 R8, desc[UR52][R12.64] ;  /* 0x000000340c08b980 */ /* 0x000162000c101d00 */
[----:B-1----:R-:W-:-:S03]  /*af20*/  CS2R R6, SRZ ;  /* 0x0000000000067805 */ /* 0x002fc6000001ff00 */
[----:B------:R1:W5:Y:S04]  /*af30*/  @!P2 LD.E.128 R24, desc[UR52][R20.64] ;  /* 0x000000341418a980 */ /* 0x000368000c101d00 */
[----:B------:R1:W5:Y:S01]  /*af40*/  @!P2 LD.E.128 R4, desc[UR52][R36.64] ;  /* 0x000000342404a980 */ /* 0x000362000c101d00 */
[----:B0-----:R-:W-:-:S06]  /*af50*/  CS2R R12, SRZ ;  /* 0x00000000000c7805 */ /* 0x001fcc000001ff00 */
[----:B------:R1:W5:Y:S02]  /*af60*/  @!P4 LD.E.128 R12, desc[UR52][R38.64] ;  /* 0x00000034260cc980 */ /* 0x000364000c101d00 */
.L_x_11497:
[----:B------:R-:W-:Y:S05]  /*af70*/  BSYNC B1 ;  /* 0x0000000000017941 */ /* 0x000fea0003800000 */
.L_x_11496:
[----:B---3--:R-:W4:Y:S01]  /*af80*/  S2R R3, SR_TID.X ;  /* 0x0000000000037919 */ /* 0x008f220000002100 */
[----:B------:R-:W-:Y:S01]  /*af90*/  ULEA.HI UR4, UR37, UR37, URZ, 0x1 ;  /* 0x0000002525047291 */ /* 0x000fe2000f8f083f */
[----:B--2--5:R-:W-:Y:S01]  /*afa0*/  IMAD.MOV.U32 R0, RZ, RZ, R4 ;  /* 0x000000ffff007224 */ /* 0x024fe200078e0004 */
[----:B------:R-:W-:Y:S01]  /*afb0*/  VIMNMX R40, R40, 0xc0, PT ;  /* 0x000000c028287848 */ /* 0x000fe20003fe0100 */
[----:B-1----:R-:W-:Y:S01]  /*afc0*/  IMAD.MOV.U32 R20, RZ, RZ, R6 ;  /* 0x000000ffff147224 */ /* 0x002fe200078e0006 */
[----:B------:R-:W-:Y:S01]  /*afd0*/  ULOP3.LUT UR4, UR4, 0xfffffffe, URZ, 0xc0, !UPT ;  /* 0xfffffffe04047892 */ /* 0x000fe2000f8ec03f */
[----:B------:R-:W-:Y:S01]  /*afe0*/  IMAD.MOV.U32 R38, RZ, RZ, R13 ;  /* 0x000000ffff267224 */ /* 0x000fe200078e000d */
[----:B------:R-:W-:Y:S02]  /*aff0*/  BSSY B1, `(.L_x_11498) ;  /* 0x0000035000017945 */ /* 0x000fe40003800000 */
[----:B------:R-:W-:Y:S01]  /*b000*/  UIADD3 UR4, UR37, -UR4, URZ ;  /* 0x8000000425047290 */ /* 0x000fe2000fffe03f */
[----:B------:R-:W-:Y:S01]  /*b010*/  PRMT R20, R20, 0x5410, R0 ;  /* 0x0000541014147816 */ /* 0x000fe20000000000 */
[----:B------:R-:W-:-:S03]  /*b020*/  IMAD.MOV.U32 R0, RZ, RZ, R7 ;  /* 0x000000ffff007224 */ /* 0x000fc600078e0007 */
        /* <DEDUP_REMOVED lines=13> */
[C---:B----4-:R-:W-:Y:S01]  /*b100*/  VIADD R37, R3.reuse, 0xffffff80 ;  /* 0xffffff8003257836 */ /* 0x050fe20000000000 */
[----:B------:R-:W-:Y:S01]  /*b110*/  PRMT R53, R0, 0x7610, R53 ;  /* 0x0000761000357816 */ /* 0x000fe20000000035 */
[----:B------:R-:W-:Y:S01]  /*b120*/  VIADD R36, R3, 0xffffff80 ;  /* 0xffffff8003247836 */ /* 0x000fe20000000000 */
[----:B------:R-:W-:Y:S01]  /*b130*/  PRMT R48, R38, 0x7610, R48 ;  /* 0x0000761026307816 */ /* 0x000fe20000000030 */
[----:B------:R-:W-:Y:S02]  /*b140*/  IMAD.MOV.U32 R3, RZ, RZ, R5 ;  /* 0x000000ffff037224 */ /* 0x000fe400078e0005 */
[----:B------:R-:W-:Y:S01]  /*b150*/  IMAD.MOV.U32 R0, RZ, RZ, R30 ;  /* 0x000000ffff007224 */ /* 0x000fe200078e001e */
[----:B------:R-:W-:Y:S01]  /*b160*/  LEA.HI R36, R36, R37, RZ, 0x1 ;  /* 0x0000002524247211 */ /* 0x000fe200078f08ff */
[----:B------:R-:W-:Y:S01]  /*b170*/  IMAD.MOV.U32 R37, RZ, RZ, R9 ;  /* 0x000000ffff257224 */ /* 0x000fe200078e0009 */
[----:B------:R-:W-:Y:S01]  /*b180*/  PRMT R51, R3, 0x7610, R51 ;  /* 0x0000761003337816 */ /* 0x000fe20000000033 */
[----:B------:R-:W-:Y:S01]  /*b190*/  IMAD.U32 R3, RZ, RZ, UR4 ;  /* 0x00000004ff037e24 */ /* 0x000fe2000f8e00ff */
[----:B------:R-:W-:-:S02]  /*b1a0*/  SHF.R.S32.HI R36, RZ, 0x1, R36 ;  /* 0x00000001ff247819 */ /* 0x000fc40000011424 */
[----:B------:R-:W-:Y:S01]  /*b1b0*/  PRMT R59, R37, 0x7610, R59 ;  /* 0x00007610253b7816 */ /* 0x000fe2000000003b */
[----:B------:R-:W-:Y:S01]  /*b1c0*/  IMAD.MOV.U32 R37, RZ, RZ, R12 ;  /* 0x000000ffff257224 */ /* 0x000fe200078e000c */
[----:B------:R-:W-:Y:S02]  /*b1d0*/  SHF.L.U32 R3, R3, 0x1f, RZ ;  /* 0x0000001f03037819 */ /* 0x000fe400000006ff */
[----:B------:R-:W-:Y:S01]  /*b1e0*/  ISETP.GE.AND P1, PT, R36, R40, PT ;  /* 0x000000282400720c */ /* 0x000fe20003f26270 */
[----:B------:R-:W-:Y:S01]  /*b1f0*/  IMAD.MOV.U32 R36, RZ, RZ, R8 ;  /* 0x000000ffff247224 */ /* 0x000fe200078e0008 */
[----:B------:R-:W0:Y:S01]  /*b200*/  SYNCS.PHASECHK.TRANS64.TRYWAIT P0, [R2+URZ+0x2d800], R3 ;  /* 0x02d80003020075a7 */ /* 0x000e22000800017f */
[----:B------:R-:W-:Y:S01]  /*b210*/  PRMT R20, R37, 0x7610, R20 ;  /* 0x0000761025147816 */ /* 0x000fe20000000014 */
[----:B------:R-:W-:Y:S01]  /*b220*/  IMAD.MOV.U32 R37, RZ, RZ, R24 ;  /* 0x000000ffff257224 */ /* 0x000fe200078e0018 */
[----:B------:R-:W-:Y:S01]  /*b230*/  PRMT R62, R0, 0x7610, R62 ;  /* 0x00007610003e7816 */ /* 0x000fe2000000003e */
[----:B------:R-:W-:Y:S01]  /*b240*/  IMAD.MOV.U32 R0, RZ, RZ, R34 ;  /* 0x000000ffff007224 */ /* 0x000fe200078e0022 */
[----:B------:R-:W-:Y:S01]  /*b250*/  PRMT R58, R36, 0x7610, R58 ;  /* 0x00007610243a7816 */ /* 0x000fe2000000003a */
[----:B------:R-:W-:-:S05]  /*b260*/  IMAD.MOV.U32 R36, RZ, RZ, R11 ;  /* 0x000000ffff247224 */ /* 0x000fca00078e000b */
        /* <DEDUP_REMOVED lines=12> */
[----:B0-----:R-:W-:Y:S06]  /*b330*/  @!P0 BRA `(.L_x_11499) ;  /* 0x000001a000f48947 */ /* 0x001fec0003800000 */
.L_x_11780:
[----:B------:R-:W-:Y:S05]  /*b340*/  BSYNC B1 ;  /* 0x0000000000017941 */ /* 0x000fea0003800000 */
.L_x_11498:
[----:B------:R-:W-:Y:S02]  /*b350*/  PRMT R49, R0, 0x7610, R49 ;  /* 0x0000761000317816 */ /* 0x000fe40000000031 */
[----:B------:R-:W-:Y:S01]  /*b360*/  PRMT R46, R36, 0x7610, R46 ;  /* 0x00007610242e7816 */ /* 0x000fe2000000002e */
[----:B------:R-:W-:Y:S06]  /*b370*/  @P1 BRA `(.L_x_11484) ;  /* 0x0000001400801947 */ /* 0x000fec0003800000 */
[----:B------:R1:W5:Y:S01]  /*b380*/  LDL R76, [R1+0x20] ;  /* 0x00002000014c7983 */ /* 0x0003620000100800 */
[----:B0-----:R-:W0:Y:S03]  /*b390*/  LDC R3, c[0x0][0x3f4] ;  /* 0x0000fd00ff037b82 */ /* 0x001e260000000800 */
[----:B------:R1:W5:Y:S04]  /*b3a0*/  LDL R75, [R1+0x24] ;  /* 0x00002400014b7983 */ /* 0x0003680000100800 */
[----:B------:R1:W5:Y:S01]  /*b3b0*/  LDL R73, [R1+0x28] ;  /* 0x0000280001497983 */ /* 0x0003620000100800 */
[C---:B------:R-:W-:Y:S01]  /*b3c0*/  VIADD R0, R18.reuse, 0x10 ;  /* 0x0000001012007836 */ /* 0x040fe20000000000 */
[----:B------:R-:W-:Y:S01]  /*b3d0*/  BSSY B1, `(.L_x_11500) ;  /* 0x000006e000017945 */ /* 0x000fe20003800000 */
[C---:B------:R-:W-:Y:S01]  /*b3e0*/  VIADD R36, R18.reuse, 0x20 ;  /* 0x0000002012247836 */ /* 0x040fe20000000000 */
[----:B0-----:R-:W-:-:S02]  /*b3f0*/  ISETP.GE.AND P0, PT, R18, R3, PT ;  /* 0x000000031200720c */ /* 0x001fc40003f06270 */
[-C--:B------:R-:W-:Y:S02]  /*b400*/  ISETP.GE.AND P1, PT, R0, R3.reuse, PT ;  /* 0x000000030000720c */ /* 0x080fe40003f26270 */
[----:B------:R-:W-:-:S09]  /*b410*/  ISETP.GE.AND P2, PT, R36, R3, PT ;  /* 0x000000032400720c */ /* 0x000fd20003f46270 */
[----:B-1----:R-:W-:Y:S05]  /*b420*/  @P0 BRA `(.L_x_11501) ;  /* 0x0000000400a00947 */ /* 0x002fea0003800000 */
[----:B------:R-:W2:Y:S04]  /*b430*/  LDL R37, [R1+0x80] ;  /* 0x0000800001257983 */ /* 0x000ea80000100800 */
[----:B------:R-:W3:Y:S01]  /*b440*/  LDL R77, [R1+0x88] ;  /* 0x00008800014d7983 */ /* 0x000ee20000100800 */
[----:B------:R-:W-:Y:S02]  /*b450*/  SHF.R.U64 R56, R4, 0x10, R5 ;  /* 0x0000001004387819 */ /* 0x000fe40000001205 */
[--C-:B------:R-:W-:Y:S02]  /*b460*/  SHF.R.U64 R52, R24, 0x10, R25.reuse ;  /* 0x0000001018347819 */ /* 0x100fe40000001219 */
[----:B------:R-:W-:Y:S02]  /*b470*/  SHF.R.U32.HI R50, RZ, 0x10, R25 ;  /* 0x00000010ff327819 */ /* 0x000fe40000011619 */
[----:B------:R-:W-:-:S02]  /*b480*/  SHF.R.U64 R25, R26, 0x10, R27 ;  /* 0x000000101a197819 */ /* 0x000fc4000000121b */
[----:B------:R-:W-:Y:S02]  /*b490*/  SHF.R.U32.HI R26, RZ, 0x10, R27 ;  /* 0x00000010ff1a7819 */ /* 0x000fe4000001161b */
[----:B------:R-:W-:Y:S02]  /*b4a0*/  PRMT R56, R20, 0x5432, R56 ;  /* 0x0000543214387816 */ /* 0x000fe40000000038 */
[----:B------:R-:W-:Y:S02]  /*b4b0*/  SHF.R.U32.HI R27, RZ, 0x10, R5 ;  /* 0x00000010ff1b7819 */ /* 0x000fe40000011605 */
[----:B------:R-:W-:Y:S01]  /*b4c0*/  PRMT R52, R45, 0x5432, R52 ;  /* 0x000054322d347816 */ /* 0x000fe20000000034 */
[----:B------:R-:W-:Y:S01]  /*b4d0*/  IMAD.U32 R70, R56, 0x10000, RZ ;  /* 0x0001000038467824 */ /* 0x000fe200078e00ff */
[----:B------:R-:W-:Y:S02]  /*b4e0*/  PRMT R27, R51, 0x5410, R27 ;  /* 0x00005410331b7816 */ /* 0x000fe4000000001b */
[--C-:B------:R-:W-:Y:S01]  /*b4f0*/  SHF.R.U32.HI R4, RZ, 0x10, R7.reuse ;  /* 0x00000010ff047819 */ /* 0x100fe20000011607 */
[----:B------:R-:W-:Y:S01]  /*b500*/  IMAD.U32 R68, R52, 0x10000, RZ ;  /* 0x0001000034447824 */ /* 0x000fe200078e00ff */
[----:B------:R-:W-:Y:S01]  /*b510*/  SHF.R.U64 R24, R6, 0x10, R7 ;  /* 0x0000001006187819 */ /* 0x000fe20000001207 */
[----:B------:R-:W-:Y:S01]  /*b520*/  IMAD.U32 R69, R27, 0x10000, RZ ;  /* 0x000100001b457824 */ /* 0x000fe200078e00ff */
[----:B------:R-:W-:-:S02]  /*b530*/  PRMT R6, R53, 0x5410, R25 ;  /* 0x0000541035067816 */ /* 0x000fc40000000019 */
[----:B------:R-:W-:Y:S02]  /*b540*/  PRMT R50, R46, 0x5432, R50 ;  /* 0x000054322e327816 */ /* 0x000fe40000000032 */
[----:B------:R-:W-:Y:S02]  /*b550*/  PRMT R4, R44, 0x5432, R4 ;  /* 0x000054322c047816 */ /* 0x000fe40000000004 */
[----:B------:R-:W-:Y:S02]  /*b560*/  PRMT R5, R47, 0x5432, R26 ;  /* 0x000054322f057816 */ /* 0x000fe4000000001a */
[----:B------:R-:W-:Y:S01]  /*b570*/  PRMT R7, R21, 0x5432, R24 ;  /* 0x0000543215077816 */ /* 0x000fe20000000018 */
[----:B------:R-:W-:Y:S01]  /*b580*/  IMAD.U32 R71, R4, 0x10000, RZ ;  /* 0x0001000004477824 */ /* 0x000fe200078e00ff */
[----:B------:R-:W-:Y:S02]  /*b590*/  LOP3.LUT R52, R52, 0xffff0000, RZ, 0xc0, !PT ;  /* 0xffff000034347812 */ /* 0x000fe400078ec0ff */
[----:B------:R-:W-:-:S02]  /*b5a0*/  LOP3.LUT R27, R27, 0xffff0000, RZ, 0xc0, !PT ;  /* 0xffff00001b1b7812 */ /* 0x000fc400078ec0ff */
[----:B--2---:R-:W-:-:S04]  /*b5b0*/  LEA.HI R0, R3, R37, RZ, 0x1d ;  /* 0x0000002503007211 */ /* 0x004fc800078fe8ff */
[----:B------:R-:W-:-:S04]  /*b5c0*/  SHF.R.S32.HI R37, RZ, 0x1f, R0 ;  /* 0x0000001fff257819 */ /* 0x000fc80000011400 */
[----:B------:R-:W-:Y:S01]  /*b5d0*/  LEA.HI R37, R37, R0, RZ, 0x2 ;  /* 0x0000000025257211 */ /* 0x000fe200078f10ff */
[----:B------:R-:W-:-:S03]  /*b5e0*/  IMAD.SHL.U32 R0, R0, 0x8, RZ ;  /* 0x0000000800007824 */ /* 0x000fc600078e00ff */
[----:B------:R-:W-:Y:S02]  /*b5f0*/  SHF.R.S32.HI R37, RZ, 0x2, R37 ;  /* 0x00000002ff257819 */ /* 0x000fe40000011425 */
[----:B-----5:R-:W-:-:S03]  /*b600*/  LOP3.LUT R0, R76, 0x18, R0, 0xf8, !PT ;  /* 0x000000184c007812 */ /* 0x020fc600078ef800 */
        /* <DEDUP_REMOVED lines=18> */
[C---:B------:R-:W-:Y:S01]  /*b730*/  FMUL.FTZ R72, R65.reuse, R70 ;  /* 0x0000004641487220 */ /* 0x040fe20000410000 */
[-C--:B------:R-:W-:Y:S01]  /*b740*/  FMUL.FTZ R74, R65, R68.reuse ;  /* 0x00000044414a7220 */ /* 0x080fe20000410000 */
[----:B------:R-:W-:Y:S01]  /*b750*/  IMAD.U32 R65, R50, 0x10000, RZ ;  /* 0x0001000032417824 */ /* 0x000fe200078e00ff */
[----:B------:R-:W-:Y:S01]  /*b760*/  LOP3.LUT R37, R42, 0xffff0000, RZ, 0xc0, !PT ;  /* 0xffff00002a257812 */ /* 0x000fe200078ec0ff */
[----:B------:R-:W-:Y:S01]  /*b770*/  FFMA.FTZ R41, R53, R68, -R72 ;  /* 0x0000004435297223 */ /* 0x000fe20000010848 */
[----:B------:R-:W-:Y:S01]  /*b780*/  FMUL.FTZ R72, R66, R69 ;  /* 0x0000004542487220 */ /* 0x000fe20000410000 */
[----:B------:R-:W-:-:S02]  /*b790*/  IMAD.U32 R67, R43, 0x10000, RZ ;  /* 0x000100002b437824 */ /* 0x000fc400078e00ff */
[----:B------:R-:W-:Y:S01]  /*b7a0*/  IMAD.U32 R39, R42, 0x10000, RZ ;  /* 0x000100002a277824 */ /* 0x000fe200078e00ff */
[----:B------:R-:W-:Y:S01]  /*b7b0*/  LOP3.LUT R42, R43, 0xffff0000, RZ, 0xc0, !PT ;  /* 0xffff00002b2a7812 */ /* 0x000fe200078ec0ff */
[----:B------:R-:W-:Y:S01]  /*b7c0*/  FFMA.FTZ R43, R53, R70, R74 ;  /* 0x00000046352b7223 */ /* 0x000fe2000001004a */
[-C--:B------:R-:W-:Y:S01]  /*b7d0*/  FMUL.FTZ R70, R66, R65.reuse ;  /* 0x0000004142467220 */ /* 0x080fe20000410000 */
[----:B------:R-:W-:Y:S01]  /*b7e0*/  FFMA.FTZ R53, R55, R65, -R72 ;  /* 0x0000004137357223 */ /* 0x000fe20000010848 */
[----:B------:R-:W-:Y:S02]  /*b7f0*/  IMAD.U32 R68, R5, 0x10000, RZ ;  /* 0x0001000005447824 */ /* 0x000fe400078e00ff */
[----:B------:R-:W-:Y:S01]  /*b800*/  FMUL.FTZ R65, R67, R71 ;  /* 0x0000004743417220 */ /* 0x000fe20000410000 */
[----:B------:R-:W-:Y:S01]  /*b810*/  LOP3.LUT R66, R56, 0xffff0000, RZ, 0xc0, !PT ;  /* 0xffff000038427812 */ /* 0x000fe200078ec0ff */
[----:B------:R-:W-:Y:S01]  /*b820*/  FFMA.FTZ R56, R55, R69, R70 ;  /* 0x0000004537387223 */ /* 0x000fe20000010046 */
[-C--:B------:R-:W-:Y:S01]  /*b830*/  FMUL.FTZ R72, R67, R68.reuse ;  /* 0x0000004443487220 */ /* 0x080fe20000410000 */
[----:B------:R-:W-:Y:S01]  /*b840*/  FFMA.FTZ R55, R54, R68, -R65 ;  /* 0x0000004436377223 */ /* 0x000fe20000010841 */
[----:B------:R-:W-:Y:S01]  /*b850*/  LOP3.LUT R65, R50, 0xffff0000, RZ, 0xc0, !PT ;  /* 0xffff000032417812 */ /* 0x000fe200078ec0ff */
[C---:B------:R-:W-:Y:S01]  /*b860*/  FMUL.FTZ R67, R51.reuse, R66 ;  /* 0x0000004233437220 */ /* 0x040fe20000410000 */
[-C--:B------:R-:W-:Y:S01]  /*b870*/  FMUL.FTZ R51, R51, R52.reuse ;  /* 0x0000003433337220 */ /* 0x080fe20000410000 */
[C---:B------:R-:W-:Y:S01]  /*b880*/  IMAD.U32 R68, R7.reuse, 0x10000, RZ ;  /* 0x0001000007447824 */ /* 0x040fe200078e00ff */
[----:B------:R-:W-:Y:S01]  /*b890*/  LOP3.LUT R7, R7, 0xffff0000, RZ, 0xc0, !PT ;  /* 0xffff000007077812 */ /* 0x000fe200078ec0ff */
[----:B------:R-:W-:Y:S01]  /*b8a0*/  FFMA.FTZ R50, R26, R52, -R67 ;  /* 0x000000341a327223 */ /* 0x000fe20000010843 */
[C---:B------:R-:W-:Y:S01]  /*b8b0*/  FMUL.FTZ R67, R40.reuse, R27 ;  /* 0x0000001b28437220 */ /* 0x040fe20000410000 */
[----:B------:R-:W-:Y:S01]  /*b8c0*/  FMUL.FTZ R70, R40, R65 ;  /* 0x0000004128467220 */ /* 0x000fe20000410000 */
[----:B------:R-:W-:-:S02]  /*b8d0*/  IMAD.U32 R52, R6, 0x10000, RZ ;  /* 0x0001000006347824 */ /* 0x000fc400078e00ff */
[----:B------:R-:W-:Y:S01]  /*b8e0*/  FFMA.FTZ R26, R26, R66, R51 ;  /* 0x000000421a1a7223 */ /* 0x000fe20000010033 */
[C---:B------:R-:W-:Y:S01]  /*b8f0*/  FFMA.FTZ R40, R36.reuse, R65, -R67 ;  /* 0x0000004124287223 */ /* 0x040fe20000010843 */
[----:B------:R-:W-:Y:S01]  /*b900*/  FFMA.FTZ R51, R36, R27, R70 ;  /* 0x0000001b24337223 */ /* 0x000fe20000010046 */
[----:B------:R-:W-:Y:S01]  /*b910*/  LOP3.LUT R6, R6, 0xffff0000, RZ, 0xc0, !PT ;  /* 0xffff000006067812 */ /* 0x000fe200078ec0ff */
[C---:B------:R-:W-:Y:S01]  /*b920*/  FMUL.FTZ R66, R39.reuse, R68 ;  /* 0x0000004427427220 */ /* 0x040fe20000410000 */
[-C--:B------:R-:W-:Y:S01]  /*b930*/  FMUL.FTZ R36, R39, R52.reuse ;  /* 0x0000003427247220 */ /* 0x080fe20000410000 */
[----:B------:R-:W-:Y:S01]  /*b940*/  LOP3.LUT R27, R4, 0xffff0000, RZ, 0xc0, !PT ;  /* 0xffff0000041b7812 */ /* 0x000fe200078ec0ff */
[----:B------:R-:W-:Y:S01]  /*b950*/  FFMA.FTZ R54, R54, R71, R72 ;  /* 0x0000004736367223 */ /* 0x000fe20000010048 */
[----:B------:R-:W-:Y:S01]  /*b960*/  LOP3.LUT R5, R5, 0xffff0000, RZ, 0xc0, !PT ;  /* 0xffff000005057812 */ /* 0x000fe200078ec0ff */
[C---:B------:R-:W-:Y:S01]  /*b970*/  FFMA.FTZ R66, R25.reuse, R52, -R66 ;  /* 0x0000003419427223 */ /* 0x040fe20000010842 */
        /* <DEDUP_REMOVED lines=19> */
.L_x_11501:
[----:B------:R-:W-:Y:S05]  /*bab0*/  BSYNC B1 ;  /* 0x0000000000017941 */ /* 0x000fea0003800000 */
.L_x_11500:
[----:B------:R-:W-:Y:S04]  /*bac0*/  BSSY B1, `(.L_x_11502) ;  /* 0x0000075000017945 */ /* 0x000fe80003800000 */
[----:B------:R-:W-:Y:S05]  /*bad0*/  @P1 BRA `(.L_x_11503) ;  /* 0x0000000400cc1947 */ /* 0x000fea0003800000 */
[----:B0-----:R-:W2:Y:S04]  /*bae0*/  LDL R6, [R1+0x54] ;  /* 0x0000540001067983 */ /* 0x001ea80000100800 */
[----:B------:R-:W2:Y:S04]  /*baf0*/  LDL.64 R4, [R1+0x18] ;  /* 0x0000180001047983 */ /* 0x000ea80000100a00 */
[----:B------:R-:W3:Y:S01]  /*bb00*/  LDL R0, [R1+0x34] ;  /* 0x0000340001007983 */ /* 0x000ee20000100800 */
[--C-:B------:R-:W-:Y:S02]  /*bb10*/  SHF.R.U64 R39, R28, 0x10, R29.reuse ;  /* 0x000000101c277819 */ /* 0x100fe4000000121d */
[----:B------:R-:W-:-:S02]  /*bb20*/  SHF.R.U32.HI R28, RZ, 0x10, R29 ;  /* 0x00000010ff1c7819 */ /* 0x000fc4000001161d */
[--C-:B------:R-:W-:Y:S02]  /*bb30*/  SHF.R.U64 R29, R8, 0x10, R9.reuse ;  /* 0x00000010081d7819 */ /* 0x100fe40000001209 */
[----:B------:R-:W-:Y:S02]  /*bb40*/  SHF.R.U32.HI R8, RZ, 0x10, R9 ;  /* 0x00000010ff087819 */ /* 0x000fe40000011609 */
[----:B------:R-:W-:Y:S02]  /*bb50*/  PRMT R58, R58, 0x5410, R29 ;  /* 0x000054103a3a7816 */ /* 0x000fe4000000001d */
[----:B------:R-:W-:Y:S02]  /*bb60*/  SHF.R.U64 R37, R30, 0x10, R31 ;  /* 0x000000101e257819 */ /* 0x000fe4000000121f */
[----:B------:R-:W-:Y:S02]  /*bb70*/  SHF.R.U64 R9, R10, 0x10, R11 ;  /* 0x000000100a097819 */ /* 0x000fe4000000120b */
[----:B------:R-:W-:Y:S01]  /*bb80*/  PRMT R64, R64, 0x5410, R39 ;  /* 0x0000541040407816 */ /* 0x000fe20000000027 */
[----:B------:R-:W-:Y:S01]  /*bb90*/  IMAD.U32 R39, R58, 0x10000, RZ ;  /* 0x000100003a277824 */ /* 0x000fe200078e00ff */
[----:B------:R-:W-:-:S02]  /*bba0*/  SHF.R.U32.HI R10, RZ, 0x10, R11 ;  /* 0x00000010ff0a7819 */ /* 0x000fc4000001160b */
[----:B------:R-:W-:Y:S02]  /*bbb0*/  PRMT R59, R59, 0x5410, R8 ;  /* 0x000054103b3b7816 */ /* 0x000fe40000000008 */
[----:B------:R-:W-:Y:S02]  /*bbc0*/  PRMT R62, R62, 0x5410, R37 ;  /* 0x000054103e3e7816 */ /* 0x000fe40000000025 */
[----:B------:R-:W-:Y:S01]  /*bbd0*/  SHF.R.U32.HI R30, RZ, 0x10, R31 ;  /* 0x00000010ff1e7819 */ /* 0x000fe2000001161f */
[----:B------:R-:W-:Y:S01]  /*bbe0*/  IMAD.U32 R42, R59, 0x10000, RZ ;  /* 0x000100003b2a7824 */ /* 0x000fe200078e00ff */
[----:B------:R-:W-:Y:S02]  /*bbf0*/  PRMT R60, R60, 0x5410, R9 ;  /* 0x000054103c3c7816 */ /* 0x000fe40000000009 */
[----:B------:R-:W-:Y:S02]  /*bc00*/  PRMT R57, R57, 0x5410, R10 ;  /* 0x0000541039397816 */ /* 0x000fe4000000000a */
[----:B------:R-:W-:-:S02]  /*bc10*/  PRMT R63, R63, 0x5410, R28 ;  /* 0x000054103f3f7816 */ /* 0x000fc4000000001c */
[----:B------:R-:W-:Y:S01]  /*bc20*/  PRMT R61, R61, 0x5410, R30 ;  /* 0x000054103d3d7816 */ /* 0x000fe2000000001e */
[----:B------:R-:W-:Y:S01]  /*bc30*/  IMAD.U32 R41, R57, 0x10000, RZ ;  /* 0x0001000039297824 */ /* 0x000fe200078e00ff */
[----:B------:R-:W-:Y:S02]  /*bc40*/  LOP3.LUT R58, R58, 0xffff0000, RZ, 0xc0, !PT ;  /* 0xffff00003a3a7812 */ /* 0x000fe400078ec0ff */
[----:B------:R-:W-:Y:S02]  /*bc50*/  LOP3.LUT R59, R59, 0xffff0000, RZ, 0xc0, !PT ;  /* 0xffff00003b3b7812 */ /* 0x000fe400078ec0ff */
[----:B------:R-:W-:Y:S01]  /*bc60*/  LOP3.LUT R57, R57, 0xffff0000, RZ, 0xc0, !PT ;  /* 0xffff000039397812 */ /* 0x000fe200078ec0ff */
[----:B--2---:R-:W-:Y:S01]  /*bc70*/  IMAD.IADD R4, R4, 0x1, R6 ;  /* 0x0000000104047824 */ /* 0x004fe200078e0206 */
[----:B---3--:R-:W-:-:S04]  /*bc80*/  LEA.HI R0, R3, R0, RZ, 0x1d ;  /* 0x0000000003007211 */ /* 0x008fc800078fe8ff */
[----:B------:R-:W-:-:S04]  /*bc90*/  SHF.R.S32.HI R5, RZ, 0x1f, R4 ;  /* 0x0000001fff057819 */ /* 0x000fc80000011404 */
[CC--:B------:R-:W-:Y:S02]  /*bca0*/  LEA.HI R6, R5.reuse, R4.reuse, RZ, 0x5 ;  /* 0x0000000405067211 */ /* 0x0c0fe400078f28ff */
[----:B------:R-:W-:Y:S02]  /*bcb0*/  LEA.HI R4, R5, R4, RZ, 0x3 ;  /* 0x0000000405047211 */ /* 0x000fe400078f18ff */
[----:B------:R-:W-:Y:S02]  /*bcc0*/  SHF.R.S32.HI R5, RZ, 0x1f, R0 ;  /* 0x0000001fff057819 */ /* 0x000fe40000011400 */
[----:B------:R-:W-:Y:S02]  /*bcd0*/  SHF.R.S32.HI R7, RZ, 0x5, R6 ;  /* 0x00000005ff077819 */ /* 0x000fe40000011406 */
[----:B-----5:R-:W-:Y:S01]  /*bce0*/  LOP3.LUT R6, R76, 0x18, R4, 0xf8, !PT ;  /* 0x000000184c067812 */ /* 0x020fe200078ef804 */
        /* <DEDUP_REMOVED lines=22> */
[C---:B------:R-:W-:Y:S01]  /*be50*/  IMAD.U32 R8, R24.reuse, 0x10000, RZ ;  /* 0x0001000018087824 */ /* 0x040fe200078e00ff */
[----:B------:R-:W-:Y:S01]  /*be60*/  LOP3.LUT R31, R24, 0xffff0000, RZ, 0xc0, !PT ;  /* 0xffff0000181f7812 */ /* 0x000fe200078ec0ff */
[----:B------:R-:W-:Y:S01]  /*be70*/  IMAD.U32 R11, R25, 0x10000, RZ ;  /* 0x00010000190b7824 */ /* 0x000fe200078e00ff */
[----:B------:R-:W-:Y:S01]  /*be80*/  LOP3.LUT R6, R7, 0xffff0000, RZ, 0xc0, !PT ;  /* 0xffff000007067812 */ /* 0x000fe200078ec0ff */
[----:B------:R-:W-:-:S02]  /*be90*/  IMAD.U32 R25, R64, 0x10000, RZ ;  /* 0x0001000040197824 */ /* 0x000fc400078e00ff */
[----:B------:R-:W-:Y:S01]  /*bea0*/  FMUL.FTZ R40, R8, R39 ;  /* 0x0000002708287220 */ /* 0x000fe20000410000 */
[----:B------:R-:W-:Y:S01]  /*beb0*/  IMAD.U32 R24, R27, 0x10000, RZ ;  /* 0x000100001b187824 */ /* 0x000fe200078e00ff */
[----:B------:R-:W-:Y:S01]  /*bec0*/  LOP3.LUT R7, R26, 0xffff0000, RZ, 0xc0, !PT ;  /* 0xffff00001a077812 */ /* 0x000fe200078ec0ff */
[-C--:B------:R-:W-:Y:S01]  /*bed0*/  FMUL.FTZ R50, R8, R25.reuse ;  /* 0x0000001908327220 */ /* 0x080fe20000410000 */
[----:B------:R-:W-:Y:S01]  /*bee0*/  FFMA.FTZ R8, R9, R25, -R40 ;  /* 0x0000001909087223 */ /* 0x000fe20000010828 */
[----:B------:R-:W-:Y:S01]  /*bef0*/  IMAD.U32 R38, R26, 0x10000, RZ ;  /* 0x000100001a267824 */ /* 0x000fe200078e00ff */
[----:B------:R-:W-:Y:S01]  /*bf00*/  LOP3.LUT R26, R27, 0xffff0000, RZ, 0xc0, !PT ;  /* 0xffff00001b1a7812 */ /* 0x000fe200078ec0ff */
[----:B------:R-:W-:Y:S02]  /*bf10*/  IMAD.U32 R40, R63, 0x10000, RZ ;  /* 0x000100003f287824 */ /* 0x000fe400078e00ff */
[----:B------:R-:W-:Y:S01]  /*bf20*/  FMUL.FTZ R52, R11, R42 ;  /* 0x0000002a0b347220 */ /* 0x000fe20000410000 */
[----:B------:R-:W-:Y:S01]  /*bf30*/  FFMA.FTZ R9, R9, R39, R50 ;  /* 0x0000002709097223 */ /* 0x000fe20000010032 */
[----:B------:R-:W-:-:S02]  /*bf40*/  IMAD.U32 R27, R61, 0x10000, RZ ;  /* 0x000100003d1b7824 */ /* 0x000fc400078e00ff */
[C---:B------:R-:W-:Y:S01]  /*bf50*/  FMUL.FTZ R39, R24.reuse, R41 ;  /* 0x0000002918277220 */ /* 0x040fe20000410000 */
[-C--:B------:R-:W-:Y:S01]  /*bf60*/  FMUL.FTZ R50, R11, R40.reuse ;  /* 0x000000280b327220 */ /* 0x080fe20000410000 */
[----:B------:R-:W-:Y:S01]  /*bf70*/  FFMA.FTZ R11, R29, R40, -R52 ;  /* 0x000000281d0b7223 */ /* 0x000fe20000010834 */
[-C--:B------:R-:W-:Y:S01]  /*bf80*/  FMUL.FTZ R40, R24, R27.reuse ;  /* 0x0000001b18287220 */ /* 0x080fe20000410000 */
[----:B------:R-:W-:Y:S01]  /*bf90*/  LOP3.LUT R64, R64, 0xffff0000, RZ, 0xc0, !PT ;  /* 0xffff000040407812 */ /* 0x000fe200078ec0ff */
[----:B------:R-:W-:Y:S01]  /*bfa0*/  FFMA.FTZ R24, R30, R27, -R39 ;  /* 0x0000001b1e187223 */ /* 0x000fe20000010827 */
[----:B------:R-:W-:Y:S01]  /*bfb0*/  FMUL.FTZ R27, R31, R58 ;  /* 0x0000003a1f1b7220 */ /* 0x000fe20000410000 */
[----:B------:R-:W-:Y:S01]  /*bfc0*/  FFMA.FTZ R25, R29, R42, R50 ;  /* 0x0000002a1d197223 */ /* 0x000fe20000010032 */
[----:B------:R-:W-:Y:S01]  /*bfd0*/  LOP3.LUT R63, R63, 0xffff0000, RZ, 0xc0, !PT ;  /* 0xffff00003f3f7812 */ /* 0x000fe200078ec0ff */
[-C--:B------:R-:W-:Y:S01]  /*bfe0*/  FMUL.FTZ R39, R31, R64.reuse ;  /* 0x000000401f277220 */ /* 0x080fe20000410000 */
[----:B------:R-:W-:Y:S01]  /*bff0*/  FFMA.FTZ R31, R28, R64, -R27 ;  /* 0x000000401c1f7223 */ /* 0x000fe2000001081b */
[----:B------:R-:W-:-:S02]  /*c000*/  IMAD.U32 R29, R60, 0x10000, RZ ;  /* 0x000100003c1d7824 */ /* 0x000fc400078e00ff */
[----:B------:R-:W-:Y:S01]  /*c010*/  FFMA.FTZ R43, R30, R41, R40 ;  /* 0x000000291e2b7223 */ /* 0x000fe20000010028 */
[----:B------:R-:W-:Y:S02]  /*c020*/  IMAD.U32 R27, R62, 0x10000, RZ ;  /* 0x000100003e1b7824 */ /* 0x000fe400078e00ff */
[C---:B------:R-:W-:Y:S01]  /*c030*/  FMUL.FTZ R41, R37.reuse, R59 ;  /* 0x0000003b25297220 */ /* 0x040fe20000410000 */
[----:B------:R-:W-:Y:S01]  /*c040*/  FMUL.FTZ R40, R37, R63 ;  /* 0x0000003f25287220 */ /* 0x000fe20000410000 */
[C---:B------:R-:W-:Y:S01]  /*c050*/  FMUL.FTZ R42, R38.reuse, R29 ;  /* 0x0000001d262a7220 */ /* 0x040fe20000410000 */
[----:B------:R-:W-:Y:S01]  /*c060*/  FMUL.FTZ R38, R38, R27 ;  /* 0x0000001b26267220 */ /* 0x000fe20000410000 */
[----:B------:R-:W-:Y:S01]  /*c070*/  LOP3.LUT R60, R60, 0xffff0000, RZ, 0xc0, !PT ;  /* 0xffff00003c3c7812 */ /* 0x000fe200078ec0ff */
[----:B------:R-:W-:Y:S01]  /*c080*/  FFMA.FTZ R30, R10, R63, -R41 ;  /* 0x0000003f0a1e7223 */ /* 0x000fe20000010829 */
[----:B------:R-:W-:Y:S01]  /*c090*/  LOP3.LUT R62, R62, 0xffff0000, RZ, 0xc0, !PT ;  /* 0xffff00003e3e7812 */ /* 0x000fe200078ec0ff */
[----:B------:R-:W-:Y:S01]  /*c0a0*/  FFMA.FTZ R40, R10, R59, R40 ;  /* 0x0000003b0a287223 */ /* 0x000fe20000010028 */
[----:B------:R-:W-:Y:S01]  /*c0b0*/  LOP3.LUT R61, R61, 0xffff0000, RZ, 0xc0, !PT ;  /* 0xffff00003d3d7812 */ /* 0x000fe200078ec0ff */
[C---:B------:R-:W-:Y:S01]  /*c0c0*/  FFMA.FTZ R42, R5.reuse, R27, -R42 ;  /* 0x0000001b052a7223 */ /* 0x040fe2000001082a */
[----:B------:R-:W-:Y:S01]  /*c0d0*/  FFMA.FTZ R10, R5, R29, R38 ;  /* 0x0000001d050a7223 */ /* 0x000fe20000010026 */
[C---:B------:R-:W-:Y:S01]  /*c0e0*/  FMUL.FTZ R5, R7.reuse, R60 ;  /* 0x0000003c07057220 */ /* 0x040fe20000410000 */
[C---:B------:R-:W-:Y:S01]  /*c0f0*/  FMUL.FTZ R29, R26.reuse, R57 ;  /* 0x000000391a1d7220 */ /* 0x040fe20000410000 */
[-C--:B------:R-:W-:Y:S01]  /*c100*/  FMUL.FTZ R27, R7, R62.reuse ;  /* 0x0000003e071b7220 */ /* 0x080fe20000410000 */
[-C--:B------:R-:W-:Y:S01]  /*c110*/  FMUL.FTZ R26, R26, R61.reuse ;  /* 0x0000003d1a1a7220 */ /* 0x080fe20000410000 */
[----:B------:R-:W-:Y:S01]  /*c120*/  FFMA.FTZ R7, R4, R62, -R5 ;  /* 0x0000003e04077223 */ /* 0x000fe20000010805 */
        /* <DEDUP_REMOVED lines=14> */
.L_x_11503:
[----:B------:R-:W-:Y:S05]  /*c210*/  BSYNC B1 ;  /* 0x0000000000017941 */ /* 0x000fea0003800000 */
.L_x_11502:
[----:B------:R-:W-:Y:S05]  /*c220*/  @P2 BRA `(.L_x_11484) ;  /* 0x0000000400d42947 */ /* 0x000fea0003800000 */
[----:B01----:R-:W2:Y:S04]  /*c230*/  LDL.64 R4, [R1+0x18] ;  /* 0x0000180001047983 */ /* 0x003ea80000100a00 */
[----:B------:R-:W3:Y:S01]  /*c240*/  LDL R0, [R1+0x50] ;  /* 0x0000500001007983 */ /* 0x000ee20000100800 */
[----:B--2---:R-:W-:-:S03]  /*c250*/  IMAD.MOV.U32 R6, RZ, RZ, R4 ;  /* 0x000000ffff067224 */ /* 0x004fc600078e0004 */
[----:B------:R-:W2:Y:S01]  /*c260*/  LDL R4, [R1+0x38] ;  /* 0x0000380001047983 */ /* 0x000ea20000100800 */
[----:B------:R-:W-:Y:S02]  /*c270*/  IMAD.MOV.U32 R7, RZ, RZ, R5 ;  /* 0x000000ffff077224 */ /* 0x000fe400078e0005 */
[----:B---3--:R-:W-:-:S05]  /*c280*/  IMAD.IADD R0, R6, 0x1, R0 ;  /* 0x0000000106007824 */ /* 0x008fca00078e0200 */
[----:B------:R-:W-:-:S04]  /*c290*/  SHF.R.S32.HI R5, RZ, 0x1f, R0 ;  /* 0x0000001fff057819 */ /* 0x000fc80000011400 */
[CC--:B------:R-:W-:Y:S02]  /*c2a0*/  LEA.HI R6, R5.reuse, R0.reuse, RZ, 0x5 ;  /* 0x0000000005067211 */ /* 0x0c0fe400078f28ff */
[----:B------:R-:W-:-:S04]  /*c2b0*/  LEA.HI R0, R5, R0, RZ, 0x3 ;  /* 0x0000000005007211 */ /* 0x000fc800078f18ff */
[----:B-----5:R-:W-:Y:S02]  /*c2c0*/  LOP3.LUT R5, R76, 0x18, R0, 0xf8, !PT ;  /* 0x000000184c057812 */ /* 0x020fe400078ef800 */
[----:B------:R-:W-:Y:S02]  /*c2d0*/  SHF.R.S32.HI R6, RZ, 0x5, R6 ;  /* 0x00000005ff067819 */ /* 0x000fe40000011406 */
[----:B------:R-:W-:-:S03]  /*c2e0*/  LOP3.LUT R5, R5, R75, RZ, 0x3c, !PT ;  /* 0x0000004b05057212 */ /* 0x000fc600078e3cff */
[----:B------:R-:W-:-:S04]  /*c2f0*/  IMAD R6, R6, 0x1800, R73 ;  /* 0x0000180006067824 */ /* 0x000fc800078e0249 */
[----:B------:R-:W-:Y:S01]  /*c300*/  IMAD.IADD R5, R6, 0x1, R5 ;  /* 0x0000000106057824 */ /* 0x000fe200078e0205 */
[----:B------:R-:W-:Y:S02]  /*c310*/  SHF.R.U64 R26, R32, 0x10, R33 ;  /* 0x00000010201a7819 */ /* 0x000fe40000001221 */
[--C-:B------:R-:W-:Y:S02]  /*c320*/  SHF.R.U64 R25, R12, 0x10, R13.reuse ;  /* 0x000000100c197819 */ /* 0x100fe4000000120d */
[----:B------:R-:W-:Y:S02]  /*c330*/  SHF.R.U32.HI R28, RZ, 0x10, R13 ;  /* 0x00000010ff1c7819 */ /* 0x000fe4000001160d */
[----:B------:R-:W-:Y:S02]  /*c340*/  PRMT R47, R47, 0x5410, R26 ;  /* 0x000054102f2f7816 */ /* 0x000fe4000000001a */
[----:B------:R-:W-:Y:S02]  /*c350*/  PRMT R26, R20, 0x5410, R25 ;  /* 0x00005410141a7816 */ /* 0x000fe40000000019 */
[----:B------:R-:W-:-:S02]  /*c360*/  SHF.R.U32.HI R33, RZ, 0x10, R33 ;  /* 0x00000010ff217819 */ /* 0x000fc40000011621 */
[----:B------:R-:W-:Y:S02]  /*c370*/  SHF.R.U64 R13, R14, 0x10, R15 ;  /* 0x000000100e0d7819 */ /* 0x000fe4000000120f */
[----:B------:R-:W-:Y:S01]  /*c380*/  PRMT R28, R21, 0x5410, R28 ;  /* 0x00005410151c7816 */ /* 0x000fe2000000001c */
[----:B------:R-:W-:Y:S01]  /*c390*/  IMAD.U32 R29, R26, 0x10000, RZ ;  /* 0x000100001a1d7824 */ /* 0x000fe200078e00ff */
[----:B------:R-:W-:Y:S01]  /*c3a0*/  SHF.R.U64 R24, R34, 0x10, R35 ;  /* 0x0000001022187819 */ /* 0x000fe20000001223 */
[----:B------:R-:W-:Y:S01]  /*c3b0*/  IMAD.U32 R27, R47, 0x10000, RZ ;  /* 0x000100002f1b7824 */ /* 0x000fe200078e00ff */
[----:B------:R-:W-:Y:S02]  /*c3c0*/  SHF.R.U32.HI R14, RZ, 0x10, R15 ;  /* 0x00000010ff0e7819 */ /* 0x000fe4000001160f */
[----:B------:R-:W-:Y:S02]  /*c3d0*/  SHF.R.U32.HI R35, RZ, 0x10, R35 ;  /* 0x00000010ff237819 */ /* 0x000fe40000011623 */
[----:B------:R-:W-:Y:S01]  /*c3e0*/  PRMT R48, R48, 0x5410, R33 ;  /* 0x0000541030307816 */ /* 0x000fe20000000021 */
[----:B------:R-:W-:Y:S01]  /*c3f0*/  IMAD.U32 R30, R28, 0x10000, RZ ;  /* 0x000100001c1e7824 */ /* 0x000fe200078e00ff */
[----:B------:R-:W-:-:S02]  /*c400*/  PRMT R45, R45, 0x5410, R14 ;  /* 0x000054102d2d7816 */ /* 0x000fc4000000000e */
[----:B------:R-:W-:Y:S02]  /*c410*/  PRMT R46, R46, 0x5410, R35 ;  /* 0x000054102e2e7816 */ /* 0x000fe40000000023 */
[----:B------:R-:W-:Y:S01]  /*c420*/  PRMT R44, R44, 0x5410, R13 ;  /* 0x000054102c2c7816 */ /* 0x000fe2000000000d */
[----:B------:R-:W-:Y:S01]  /*c430*/  IMAD.U32 R32, R45, 0x10000, RZ ;  /* 0x000100002d207824 */ /* 0x000fe200078e00ff */
[----:B------:R-:W-:Y:S02]  /*c440*/  LOP3.LUT R47, R47, 0xffff0000, RZ, 0xc0, !PT ;  /* 0xffff00002f2f7812 */ /* 0x000fe400078ec0ff */
[----:B------:R-:W-:Y:S02]  /*c450*/  LOP3.LUT R28, R28, 0xffff0000, RZ, 0xc0, !PT ;  /* 0xffff00001c1c7812 */ /* 0x000fe400078ec0ff */
[----:B------:R-:W-:Y:S02]  /*c460*/  PRMT R49, R49, 0x5410, R24 ;  /* 0x0000541031317816 */ /* 0x000fe40000000018 */
[----:B--2---:R-:W-:-:S04]  /*c470*/  LEA.HI R3, R3, R4, RZ, 0x1d ;  /* 0x0000000403037211 */ /* 0x004fc800078fe8ff */
[----:B------:R-:W-:Y:S01]  /*c480*/  SHF.R.S32.HI R4, RZ, 0x1f, R3 ;  /* 0x0000001fff047819 */ /* 0x000fe20000011403 */
[----:B------:R-:W-:-:S03]  /*c490*/  IMAD.SHL.U32 R0, R3, 0x8, RZ ;  /* 0x0000000803007824 */ /* 0x000fc600078e00ff */
[----:B------:R-:W-:Y:S02]  /*c4a0*/  LEA.HI R4, R4, R3, RZ, 0x2 ;  /* 0x0000000304047211 */ /* 0x000fe400078f10ff */
[----:B------:R-:W-:Y:S02]  /*c4b0*/  LOP3.LUT R0, R76, 0x18, R0, 0xf8, !PT ;  /* 0x000000184c007812 */ /* 0x000fe400078ef800 */
[----:B------:R-:W-:Y:S02]  /*c4c0*/  SHF.R.S32.HI R4, RZ, 0x2, R4 ;  /* 0x00000002ff047819 */ /* 0x000fe40000011404 */
[----:B------:R-:W-:-:S03]  /*c4d0*/  LOP3.LUT R3, R0, R75, RZ, 0x3c, !PT ;  /* 0x0000004b00037212 */ /* 0x000fc600078e3cff */
[----:B------:R-:W-:-:S04]  /*c4e0*/  IMAD R4, R4, 0x1800, R73 ;  /* 0x0000180004047824 */ /* 0x000fc800078e0249 */
[----:B------:R-:W-:-:S04]  /*c4f0*/  IMAD.IADD R3, R4, 0x1, R3 ;  /* 0x0000000104037824 */ /* 0x000fc800078e0203 */
[----:B------:R-:W-:Y:S01]  /*c500*/  IMAD R3, R3, 0x2, R2 ;  /* 0x0000000203037824 */ /* 0x000fe200078e0202 */
[----:B------:R-:W-:-:S04]  /*c510*/  LEA R0, R5, UR40, 0x1 ;  /* 0x0000002805007c11 */ /* 0x000fc8000f8e08ff */
[----:B------:R-:W0:Y:S04]  /*c520*/  LDS.128 R8, [R3+0xc400] ;  /* 0x00c4000003087984 */ /* 0x000e280000000c00 */
[----:B------:R-:W1:Y:S01]  /*c530*/  LDS.128 R4, [R0] ;  /* 0x0000000000047984 */ /* 0x000e620000000c00 */
[----:B0-----:R-:W-:Y:S02]  /*c540*/  IMAD.U32 R20, R8, 0x10000, RZ ;  /* 0x0001000008147824 */ /* 0x001fe400078e00ff */
[----:B------:R-:W-:Y:S02]  /*c550*/  IMAD.U32 R21, R9, 0x10000, RZ ;  /* 0x0001000009157824 */ /* 0x000fe400078e00ff */
        /* <DEDUP_REMOVED lines=11> */
[----:B------:R-:W-:Y:S01]  /*c610*/  LOP3.LUT R8, R8, 0xffff0000, RZ, 0xc0, !PT ;  /* 0xffff000008087812 */ /* 0x000fe200078ec0ff */
[----:B------:R-:W-:Y:S01]  /*c620*/  FFMA.FTZ R34, R13, R20, -R34 ;  /* 0x000000140d227223 */ /* 0x000fe20000010822 */
[----:B------:R-:W-:Y:S01]  /*c630*/  LOP3.LUT R21, R26, 0xffff0000, RZ, 0xc0, !PT ;  /* 0xffff00001a157812 */ /* 0x000fe200078ec0ff */
[----:B------:R-:W-:Y:S01]  /*c640*/  FMUL.FTZ R20, R25, R32 ;  /* 0x0000002019147220 */ /* 0x000fe20000410000 */
[----:B------:R-:W-:Y:S01]  /*c650*/  IMAD.U32 R15, R7, 0x10000, RZ ;  /* 0x00010000070f7824 */ /* 0x000fe200078e00ff */
[----:B------:R-:W-:Y:S01]  /*c660*/  LOP3.LUT R9, R9, 0xffff0000, RZ, 0xc0, !PT ;  /* 0xffff000009097812 */ /* 0x000fe200078ec0ff */
[----:B------:R-:W-:Y:S01]  /*c670*/  FMUL.FTZ R25, R25, R12 ;  /* 0x0000000c19197220 */ /* 0x000fe20000410000 */
[----:B------:R-:W-:Y:S01]  /*c680*/  LOP3.LUT R48, R48, 0xffff0000, RZ, 0xc0, !PT ;  /* 0xffff000030307812 */ /* 0x000fe200078ec0ff */
[----:B------:R-:W-:Y:S01]  /*c690*/  FFMA.FTZ R36, R13, R30, R36 ;  /* 0x0000001e0d247223 */ /* 0x000fe20000010024 */
[----:B------:R-:W-:Y:S01]  /*c6a0*/  LOP3.LUT R4, R4, 0xffff0000, RZ, 0xc0, !PT ;  /* 0xffff000004047812 */ /* 0x000fe200078ec0ff */
[C---:B------:R-:W-:Y:S01]  /*c6b0*/  FMUL.FTZ R13, R8.reuse, R21 ;  /* 0x00000015080d7220 */ /* 0x040fe20000410000 */
[----:B------:R-:W-:Y:S01]  /*c6c0*/  LOP3.LUT R5, R5, 0xffff0000, RZ, 0xc0, !PT ;  /* 0xffff000005057812 */ /* 0x000fe200078ec0ff */
[C---:B------:R-:W-:Y:S01]  /*c6d0*/  FFMA.FTZ R26, R15.reuse, R12, -R20 ;  /* 0x0000000c0f1a7223 */ /* 0x040fe20000010814 */
[----:B------:R-:W-:Y:S01]  /*c6e0*/  FFMA.FTZ R32, R15, R32, R25 ;  /* 0x000000200f207223 */ /* 0x000fe20000010019 */
[----:B------:R-:W-:Y:S01]  /*c6f0*/  FMUL.FTZ R25, R8, R47 ;  /* 0x0000002f08197220 */ /* 0x000fe20000410000 */
[C---:B------:R-:W-:Y:S01]  /*c700*/  FMUL.FTZ R20, R9.reuse, R28 ;  /* 0x0000001c09147220 */ /* 0x040fe20000410000 */
[----:B------:R-:W-:Y:S01]  /*c710*/  FMUL.FTZ R27, R9, R48 ;  /* 0x00000030091b7220 */ /* 0x000fe20000410000 */
[----:B------:R-:W-:-:S02]  /*c720*/  IMAD.U32 R24, R10, 0x10000, RZ ;  /* 0x000100000a187824 */ /* 0x000fc400078e00ff */
[----:B------:R-:W-:Y:S01]  /*c730*/  FFMA.FTZ R8, R4, R47, -R13 ;  /* 0x0000002f04087223 */ /* 0x000fe2000001080d */
[----:B------:R-:W-:Y:S02]  /*c740*/  IMAD.U32 R15, R44, 0x10000, RZ ;  /* 0x000100002c0f7824 */ /* 0x000fe400078e00ff */
[----:B------:R-:W-:Y:S02]  /*c750*/  IMAD.U32 R13, R49, 0x10000, RZ ;  /* 0x00010000310d7824 */ /* 0x000fe400078e00ff */
[----:B------:R-:W-:Y:S01]  /*c760*/  FFMA.FTZ R12, R4, R21, R25 ;  /* 0x00000015040c7223 */ /* 0x000fe20000010019 */
[C---:B------:R-:W-:Y:S01]  /*c770*/  FFMA.FTZ R9, R5.reuse, R48, -R20 ;  /* 0x0000003005097223 */ /* 0x040fe20000010814 */
[----:B------:R-:W-:Y:S01]  /*c780*/  FFMA.FTZ R27, R5, R28, R27 ;  /* 0x0000001c051b7223 */ /* 0x000fe2000001001b */
[----:B------:R-:W-:Y:S01]  /*c790*/  IMAD.U32 R14, R6, 0x10000, RZ ;  /* 0x00010000060e7824 */ /* 0x000fe200078e00ff */
[----:B------:R-:W-:Y:S01]  /*c7a0*/  LOP3.LUT R10, R10, 0xffff0000, RZ, 0xc0, !PT ;  /* 0xffff00000a0a7812 */ /* 0x000fe200078ec0ff */
[C---:B------:R-:W-:Y:S01]  /*c7b0*/  FMUL.FTZ R21, R24.reuse, R15 ;  /* 0x0000000f18157220 */ /* 0x040fe20000410000 */
[----:B------:R-:W-:Y:S01]  /*c7c0*/  LOP3.LUT R11, R11, 0xffff0000, RZ, 0xc0, !PT ;  /* 0xffff00000b0b7812 */ /* 0x000fe200078ec0ff */
[----:B------:R-:W-:Y:S01]  /*c7d0*/  FMUL.FTZ R25, R24, R13 ;  /* 0x0000000d18197220 */ /* 0x000fe20000410000 */
[----:B------:R-:W-:-:S02]  /*c7e0*/  LOP3.LUT R5, R44, 0xffff0000, RZ, 0xc0, !PT ;  /* 0xffff00002c057812 */ /* 0x000fc400078ec0ff */
[----:B------:R-:W-:Y:S02]  /*c7f0*/  LOP3.LUT R4, R45, 0xffff0000, RZ, 0xc0, !PT ;  /* 0xffff00002d047812 */ /* 0x000fe400078ec0ff */
[----:B------:R-:W-:Y:S02]  /*c800*/  LOP3.LUT R49, R49, 0xffff0000, RZ, 0xc0, !PT ;  /* 0xffff000031317812 */ /* 0x000fe400078ec0ff */
[----:B------:R-:W-:Y:S01]  /*c810*/  LOP3.LUT R46, R46, 0xffff0000, RZ, 0xc0, !PT ;  /* 0xffff00002e2e7812 */ /* 0x000fe200078ec0ff */
[----:B------:R-:W-:Y:S01]  /*c820*/  FFMA.FTZ R21, R14, R13, -R21 ;  /* 0x0000000d0e157223 */ /* 0x000fe20000010815 */
[----:B------:R-:W-:Y:S01]  /*c830*/  LOP3.LUT R6, R6, 0xffff0000, RZ, 0xc0, !PT ;  /* 0xffff000006067812 */ /* 0x000fe200078ec0ff */
        /* <DEDUP_REMOVED lines=20> */
.L_x_11484:
[----:B------:R-:W-:Y:S05]  /*c980*/  BSYNC B0 ;  /* 0x0000000000007941 */ /* 0x000fea0003800000 */
.L_x_11477:
        /* <DEDUP_REMOVED lines=8> */
.L_x_11475:
[----:B0--3--:R-:W-:-:S05]  /*ca10*/  IMAD.U32 R0, RZ, RZ, UR39 ;  /* 0x00000027ff007e24 */ /* 0x009fca000f8e00ff */
[----:B------:R-:W-:-:S13]  /*ca20*/  ISETP.NE.AND P0, PT, R0, 0x3, PT ;  /* 0x000000030000780c */ /* 0x000fda0003f05270 */
[----:B------:R-:W-:Y:S05]  /*ca30*/  @!P0 BRA `(.L_x_11504) ;  /* 0x0000000000048947 */ /* 0x000fea0003800000 */
[----:B------:R-:W-:Y:S01]  /*ca40*/  BPT.TRAP 0x1 ;  /* 0x000000040000795c */ /* 0x000fe20000300000 */
.L_x_11504:
[----:B------:R-:W-:Y:S01]  /*ca50*/  IMAD R0, R17, 0x8, R2 ;  /* 0x0000000811007824 */ /* 0x000fe200078e0202 */
[----:B--2-4-:R-:W-:-:S04]  /*ca60*/  SHF.L.U32 R5, R23, 0x1f, RZ ;  /* 0x0000001f17057819 */ /* 0x014fc800000006ff */
[----:B------:R0:W2:Y:S01]  /*ca70*/  SYNCS.PHASECHK.TRANS64.TRYWAIT P1, [R0+URZ+0x2d830], R5 ;  /* 0x02d83005000075a7 */ /* 0x0000a2000802017f */
[----:B------:R-:W-:Y:S05]  /*ca80*/  @!P0 BRA `(.L_x_11505) ;  /* 0x0000000000048947 */ /* 0x000fea0003800000 */
[----:B------:R-:W-:Y:S01]  /*ca90*/  BPT.TRAP 0x1 ;  /* 0x000000040000795c */ /* 0x000fe20000300000 */
.L_x_11505:
[----:B-1----:R-:W-:Y:S01]  /*caa0*/  VIADD R3, R2, 0x15400 ;  /* 0x0001540002037836 */ /* 0x002fe20000000000 */
[----:B------:R-:W-:Y:S01]  /*cab0*/  LOP3.LUT R148, R148, 0x10000, RZ, 0xfc, !PT ;  /* 0x0001000094947812 */ /* 0x000fe200078efcff */
[----:B------:R-:W-:-:S03]  /*cac0*/  IMAD.MOV.U32 R149, RZ, RZ, -0x7fffffe0 ;  /* 0x80000020ff957424 */ /* 0x000fc600078e00ff */
[----:B------:R-:W-:-:S04]  /*cad0*/  SHF.R.U32.HI R3, RZ, 0x4, R3 ;  /* 0x00000004ff037819 */ /* 0x000fc80000011603 */
[----:B------:R-:W-:-:S04]  /*cae0*/  LOP3.LUT R3, R3, 0x3fff, RZ, 0xc0, !PT ;  /* 0x00003fff03037812 */ /* 0x000fc800078ec0ff */
[----:B------:R-:W-:-:S05]  /*caf0*/  LOP3.LUT R3, R3, 0x10000, RZ, 0xfc, !PT ;  /* 0x0001000003037812 */ /* 0x000fca00078efcff */
[----:B------:R1:W-:Y:S01]  /*cb00*/  STL [R1+0x14], R3 ;  /* 0x0000140301007387 */ /* 0x0003e20000100800 */
[----:B--2---:R-:W-:Y:S05]  /*cb10*/  @P1 BRA `(.L_x_11506) ;  /* 0x0000000000081947 */ /* 0x004fea0003800000 */
[----:B------:R-:W2:Y:S02]  /*cb20*/  SYNCS.PHASECHK.TRANS64.TRYWAIT P1, [R0+URZ+0x2d830], R5 ;  /* 0x02d83005000075a7 */ /* 0x000ea4000802017f */
[----:B--2---:R-:W-:Y:S05]  /*cb30*/  @!P1 BRA `(.L_x_11507) ;  /* 0x0000018c00089947 */ /* 0x004fea0003800000 */
.L_x_11506:
[----:B-1----:R-:W3:Y:S01]  /*cb40*/  LDL R3, [R1+0x14] ;  /* 0x0000140001037983 */ /* 0x002ee20000100800 */
[----:B0-2---:R-:W-:Y:S01]  /*cb50*/  IMAD.MOV.U32 R5, RZ, RZ, -0x7fffffe0 ;  /* 0x80000020ff057424 */ /* 0x005fe200078e00ff */
[----:B------:R-:W-:Y:S05]  /*cb60*/  WARPSYNC.ALL ;  /* 0x0000000000007948 */ /* 0x000fea0003800000 */
[C---:B------:R-:W-:Y:S01]  /*cb70*/  R2UR UR4, R148.reuse ;  /* 0x00000000940472ca */ /* 0x040fe200000e0000 */
[----:B-----5:R-:W-:Y:S01]  /*cb80*/  WARPGROUP.ARRIVE ;  /* 0x00000000000079c5 */ /* 0x020fe20000000000 */
[----:B------:R-:W-:Y:S01]  /*cb90*/  R2UR UR5, R149 ;  /* 0x00000000950572ca */ /* 0x000fe200000e0000 */
[----:B------:R-:W-:Y:S01]  /*cba0*/  IMAD.MOV.U32 R7, RZ, RZ, -0x7fffffe0 ;  /* 0x80000020ff077424 */ /* 0x000fe200078e00ff */
[----:B------:R-:W-:Y:S01]  /*cbb0*/  R2UR UR7, R5 ;  /* 0x00000000050772ca */ /* 0x000fe200000e0000 */
[----:B------:R-:W-:-:S02]  /*cbc0*/  VIADD R8, R148, 0x2 ;  /* 0x0000000294087836 */ /* 0x000fc40000000000 */
[----:B------:R-:W-:Y:S02]  /*cbd0*/  IMAD.MOV.U32 R9, RZ, RZ, -0x7fffffe0 ;  /* 0x80000020ff097424 */ /* 0x000fe400078e00ff */
[C---:B------:R-:W-:Y:S02]  /*cbe0*/  VIADD R156, R148.reuse, 0x300 ;  /* 0x00000300949c7836 */ /* 0x040fe40000000000 */
[----:B------:R-:W-:Y:S01]  /*cbf0*/  IMAD.MOV.U32 R157, RZ, RZ, -0x7fffffe0 ;  /* 0x80000020ff9d7424 */ /* 0x000fe200078e00ff */
[----:B------:R0:W-:Y:S01]  /*cc00*/  STL.64 [R1], R8 ;  /* 0x0000000801007387 */ /* 0x0001e20000100a00 */
[C---:B------:R-:W-:Y:S02]  /*cc10*/  VIADD R154, R148.reuse, 0x302 ;  /* 0x00000302949a7836 */ /* 0x040fe40000000000 */
[----:B------:R-:W-:Y:S02]  /*cc20*/  IMAD.MOV.U32 R155, RZ, RZ, -0x7fffffe0 ;  /* 0x80000020ff9b7424 */ /* 0x000fe400078e00ff */
[----:B------:R-:W-:-:S02]  /*cc30*/  VIADD R152, R148, 0x600 ;  /* 0x0000060094987836 */ /* 0x000fc40000000000 */
[----:B------:R-:W-:Y:S02]  /*cc40*/  IMAD.MOV.U32 R153, RZ, RZ, -0x7fffffe0 ;  /* 0x80000020ff997424 */ /* 0x000fe400078e00ff */
[----:B------:R-:W-:Y:S02]  /*cc50*/  IMAD.MOV.U32 R5, RZ, RZ, -0x7fffffe0 ;  /* 0x80000020ff057424 */ /* 0x000fe400078e00ff */
[----:B------:R-:W-:Y:S02]  /*cc60*/  VIADD R150, R148, 0x602 ;  /* 0x0000060294967836 */ /* 0x000fe40000000000 */
[----:B------:R-:W-:Y:S02]  /*cc70*/  IMAD.MOV.U32 R151, RZ, RZ, -0x7fffffe0 ;  /* 0x80000020ff977424 */ /* 0x000fe400078e00ff */
[----:B---3--:R-:W-:-:S04]  /*cc80*/  IMAD R4, R17, 0x600, R3 ;  /* 0x0000060011047824 */ /* 0x008fc800078e0203 */
        /* <DEDUP_REMOVED lines=46> */
[----:B0-----:R-:W-:Y:S05]  /*cf70*/  @!P0 BRA `(.L_x_11508) ;  /* 0x0000000000048947 */ /* 0x001fea0003800000 */
[----:B------:R-:W-:Y:S01]  /*cf80*/  BPT.TRAP 0x1 ;  /* 0x000000040000795c */ /* 0x000fe20000300000 */
.L_x_11508:
[----:B------:R-:W2:Y:S01]  /*cf90*/  LDL R5, [R1+0x68] ;  /* 0x0000680001057983 */ /* 0x000ea20000100800 */
[----:B------:R-:W0:Y:S03]  /*cfa0*/  LDC R89, c[0x0][0x448] ;  /* 0x00011200ff597b82 */ /* 0x000e260000000800 */
[----:B------:R-:W2:Y:S01]  /*cfb0*/  LDL R88, [R1+0x30] ;  /* 0x0000300001587983 */ /* 0x000ea20000100800 */
[----:B------:R-:W-:Y:S01]  /*cfc0*/  IMAD.MOV.U32 R8, RZ, RZ, -0x80 ;  /* 0xffffff80ff087424 */ /* 0x000fe200078e00ff */
[----:B------:R-:W-:Y:S01]  /*cfd0*/  ULDC.64 UR6, c[0x0][0x9e0] ;  /* 0x0002780000067ab9 */ /* 0x000fe20000000a00 */
[----:B------:R-:W-:Y:S01]  /*cfe0*/  LOP3.LUT R16, R16, 0xffffffdf, RZ, 0xc0, !PT ;  /* 0xffffffdf10107812 */ /* 0x000fe200078ec0ff */
[----:B------:R-:W-:Y:S01]  /*cff0*/  UISETP.GE.AND UP0, UPT, UR7, 0x1, UPT ;  /* 0x000000010700788c */ /* 0x000fe2000bf06270 */
[----:B------:R-:W-:Y:S01]  /*d000*/  IMAD R8, R97, R8, 0x80 ;  /* 0x0000008061087424 */ /* 0x000fe200078e0208 */
[----:B------:R-:W-:Y:S01]  /*d010*/  ULDC UR50, c[0x0][0x9dc] ;  /* 0x0002770000327ab9 */ /* 0x000fe20000000800 */
[----:B------:R-:W-:Y:S01]  /*d020*/  VIADD R0, R0, 0x2d840 ;  /* 0x0002d84000007836 */ /* 0x000fe20000000000 */
[----:B------:R-:W-:-:S02]  /*d030*/  ULOP3.LUT UR4, URZ, UR50, URZ, 0x33, !UPT ;  /* 0x000000323f047292 */ /* 0x000fc4000f8e333f */
[----:B------:R-:W-:-:S04]  /*d040*/  IADD3 R6, -R142, 0x1, R8 ;  /* 0x000000018e067810 */ /* 0x000fc80007ffe108 */
[----:B------:R-:W-:-:S05]  /*d050*/  IADD3 R6, -R140, R6, R143 ;  /* 0x000000068c067210 */ /* 0x000fca0007ffe18f */
[C---:B------:R-:W-:Y:S01]  /*d060*/  VIADD R7, R6.reuse, UR6 ;  /* 0x0000000606077c36 */ /* 0x040fe20008000000 */
[----:B0-----:R-:W-:Y:S01]  /*d070*/  ISETP.NE.AND P1, PT, R89, 0x1, PT ;  /* 0x000000015900780c */ /* 0x001fe20003f25270 */
[----:B------:R-:W-:-:S12]  /*d080*/  VIADD R6, R6, UR4 ;  /* 0x0000000406067c36 */ /* 0x000fd80008000000 */
[----:B------:R-:W0:Y:S01]  /*d090*/  @P1 LDC R4, c[0x0][0x44c] ;  /* 0x00011300ff041b82 */ /* 0x000e220000000800 */
[----:B------:R-:W-:-:S07]  /*d0a0*/  @P1 LOP3.LUT R16, R16, 0x20, RZ, 0xfc, !PT ;  /* 0x0000002010101812 */ /* 0x000fce00078efcff */
[----:B------:R-:W1:Y:S01]  /*d0b0*/  @P1 LDC R3, c[0x0][0x450] ;  /* 0x00011400ff031b82 */ /* 0x000e620000000800 */
[----:B--2---:R-:W-:Y:S01]  /*d0c0*/  IMAD.IADD R9, R5, 0x1, R88 ;  /* 0x0000000105097824 */ /* 0x004fe200078e0258 */
[----:B------:R-:W-:-:S03]  /*d0d0*/  IADD3 R5, -R142, R143, R8 ;  /* 0x0000008f8e057210 */ /* 0x000fc60007ffe108 */
[----:B0-----:R-:W-:-:S05]  /*d0e0*/  @P1 IMAD.HI.U32 R4, R9, R4, RZ ;  /* 0x0000000409041227 */ /* 0x001fca00078e00ff */
[----:B-1----:R-:W-:Y:S01]  /*d0f0*/  @P1 SHF.R.U32.HI R9, RZ, R3, R4 ;  /* 0x00000003ff091219 */ /* 0x002fe20000011604 */
[----:B------:R-:W-:Y:S01]  /*d100*/  IMAD.U32 R3, RZ, RZ, UR38 ;  /* 0x00000026ff037e24 */ /* 0x000fe2000f8e00ff */
[----:B------:R-:W-:Y:S02]  /*d110*/  PLOP3.LUT P1, PT, PT, PT, UP0, 0x40, 0x0 ;  /* 0x000000000000781c */ /* 0x000fe40003f2e808 */
[----:B------:R-:W-:Y:S01]  /*d120*/  LEA R4, R97, 0xffffff80, 0x7 ;  /* 0xffffff8061047811 */ /* 0x000fe200078e38ff */
[----:B------:R-:W0:Y:S01]  /*d130*/  SHFL.IDX PT, R10, R9, RZ, 0x1c1f ;  /* 0x001c1fff090a7589 */ /* 0x000e2200000e0000 */
[----:B------:R-:W-:-:S04]  /*d140*/  PRMT R0, R3, 0x654, R0 ;  /* 0x0000065403007816 */ /* 0x000fc80000000000 */
[----:B------:R1:W-:Y:S01]  /*d150*/  SYNCS.ARRIVE.TRANS64.RED.A1T0 RZ, [R0+URZ], RZ ;  /* 0x000000ff00ff79a7 */ /* 0x0003e2000810043f */
[----:B0-----:R-:W-:Y:S01]  /*d160*/  VIADDMNMX R3, R10, R7, R5, PT ;  /* 0x000000070a037246 */ /* 0x001fe20003800105 */
[----:B-1----:R-:W-:-:S03]  /*d170*/  IMAD.IADD R0, R6, 0x1, R10 ;  /* 0x0000000106007824 */ /* 0x002fc600078e020a */
        /* <DEDUP_REMOVED lines=13> */
.L_x_11511:
[----:B------:R-:W-:-:S06]  /*d250*/  UISETP.NE.AND UP1, UPT, UR7, 0x1, UPT ;  /* 0x000000010700788c */ /* 0x000fcc000bf25270 */
[----:B------:R-:W-:-:S05]  /*d260*/  PLOP3.LUT P1, PT, PT, PT, UP1, 0x80, 0x0 ;  /* 0x000000000000781c */ /* 0x000fca0003f2f018 */
[----:B------:R-:W-:-:S08]  /*d270*/  @UP1 ULDC.64 UR4, c[0x0][0x9e8] ;  /* 0x00027a0000041ab9 */ /* 0x000fd00000000a00 */
[----:B------:R-:W-:-:S05]  /*d280*/  @P1 IMAD.HI.U32 R11, R10, UR4, RZ ;  /* 0x000000040a0b1c27 */ /* 0x000fca000f8e00ff */
[----:B------:R-:W-:-:S07]  /*d290*/  @P1 SHF.R.U32.HI R10, RZ, UR5, R11 ;  /* 0x00000005ff0a1c19 */ /* 0x000fce000801160b */
.L_x_11512:
[----:B------:R-:W-:Y:S05]  /*d2a0*/  BSYNC B0 ;  /* 0x0000000000007941 */ /* 0x000fea0003800000 */
.L_x_11510:
[----:B------:R-:W-:-:S04]  /*d2b0*/  IMAD R10, R10, UR7, -R4 ;  /* 0x000000070a0a7c24 */ /* 0x000fc8000f8e0a04 */
[----:B------:R-:W-:-:S05]  /*d2c0*/  IMAD.IADD R10, R10, 0x1, -R142 ;  /* 0x000000010a0a7824 */ /* 0x000fca00078e0a8e */
[----:B------:R-:W-:Y:S02]  /*d2d0*/  VIMNMX R0, R0, R10, !PT ;  /* 0x0000000a00007248 */ /* 0x000fe40007fe0100 */
[----:B------:R-:W-:-:S07]  /*d2e0*/  VIADDMNMX R3, R10, UR7, R3, PT ;  /* 0x000000070a037c46 */ /* 0x000fce000b800103 */
.L_x_11509:
[C---:B------:R-:W-:Y:S01]  /*d2f0*/  ISETP.GE.AND P2, PT, R8.reuse, 0x9, PT ;  /* 0x000000090800780c */ /* 0x040fe20003f46270 */
[----:B------:R-:W0:Y:S01]  /*d300*/  SHFL.IDX PT, R9, R9, 0x1, 0x1c1f ;  /* 0x003c1f0009097f89 */ /* 0x000e2200000e0000 */
[----:B------:R-:W-:Y:S02]  /*d310*/  ISETP.GE.AND P1, PT, R8, 0x2, PT ;  /* 0x000000020800780c */ /* 0x000fe40003f26270 */
[----:B------:R-:W-:Y:S02]  /*d320*/  LOP3.LUT R16, R16, 0xfffffffe, RZ, 0xc0, !PT ;  /* 0xfffffffe10107812 */ /* 0x000fe400078ec0ff */
[----:B------:R-:W-:Y:S02]  /*d330*/  ISETP.GT.AND P3, PT, R0, 0x1, !P1 ;  /* 0x000000010000780c */ /* 0x000fe40004f64270 */
[----:B------:R-:W-:Y:S02]  /*d340*/  ISETP.GE.AND P4, PT, R8, 0xa, PT ;  /* 0x0000000a0800780c */ /* 0x000fe40003f86270 */
[----:B------:R-:W-:-:S02]  /*d350*/  ISETP.LT.OR P3, PT, R3, 0x2, P3 ;  /* 0x000000020300780c */ /* 0x000fc40001f61670 */
[----:B------:R-:W-:Y:S02]  /*d360*/  ISETP.GE.AND P6, PT, R8, 0x1, PT ;  /* 0x000000010800780c */ /* 0x000fe40003fc6270 */
[----:B------:R-:W-:Y:S02]  /*d370*/  @P2 LOP3.LUT R16, R16, 0x1, RZ, 0xfc, !PT ;  /* 0x0000000110102812 */ /* 0x000fe400078efcff */
[----:B------:R-:W-:Y:S02]  /*d380*/  ISETP.GT.AND P2, PT, R0, 0x8, !P2 ;  /* 0x000000080000780c */ /* 0x000fe40005744270 */
[----:B------:R-:W-:Y:S02]  /*d390*/  FSEL R25, R25, -INF , !P3 ;  /* 0xff80000019197808 */ /* 0x000fe40005800000 */
[----:B------:R-:W-:Y:S02]  /*d3a0*/  ISETP.LT.OR P2, PT, R3, 0x9, P2 ;  /* 0x000000090300780c */ /* 0x000fe40001741670 */
[----:B------:R-:W-:-:S02]  /*d3b0*/  ISETP.GE.AND P3, PT, R8, 0x11, PT ;  /* 0x000000110800780c */ /* 0x000fc40003f66270 */
[----:B------:R-:W-:Y:S01]  /*d3c0*/  LOP3.LUT R16, R16, 0xfffffffd, RZ, 0xc0, !PT ;  /* 0xfffffffd10107812 */ /* 0x000fe200078ec0ff */
[----:B0-----:R-:W-:Y:S01]  /*d3d0*/  IMAD.IADD R6, R6, 0x1, R9 ;  /* 0x0000000106067824 */ /* 0x001fe200078e0209 */
[----:B------:R-:W-:Y:S02]  /*d3e0*/  FSEL R28, R28, -INF , !P2 ;  /* 0xff8000001c1c7808 */ /* 0x000fe40005000000 */
[----:B------:R-:W-:Y:S02]  /*d3f0*/  ISETP.GT.AND P2, PT, R0, 0x9, !P4 ;  /* 0x000000090000780c */ /* 0x000fe40006744270 */
[----:B------:R-:W-:Y:S02]  /*d400*/  @P4 LOP3.LUT R16, R16, 0x2, RZ, 0xfc, !PT ;  /* 0x0000000210104812 */ /* 0x000fe400078efcff */
[----:B------:R-:W-:Y:S02]  /*d410*/  ISETP.LT.OR P2, PT, R3, 0xa, P2 ;  /* 0x0000000a0300780c */ /* 0x000fe40001741670 */
[----:B------:R-:W-:-:S02]  /*d420*/  LOP3.LUT R16, R16, 0xfffffffb, RZ, 0xc0, !PT ;  /* 0xfffffffb10107812 */ /* 0x000fc400078ec0ff */
[----:B------:R-:W-:Y:S02]  /*d430*/  FSEL R29, R29, -INF , !P2 ;  /* 0xff8000001d1d7808 */ /* 0x000fe40005000000 */
[----:B------:R-:W-:Y:S02]  /*d440*/  @P3 LOP3.LUT R16, R16, 0x4, RZ, 0xfc, !PT ;  /* 0x0000000410103812 */ /* 0x000fe400078efcff */
[----:B------:R-:W-:Y:S02]  /*d450*/  ISETP.GT.AND P2, PT, R0, 0x10, !P3 ;  /* 0x000000100000780c */ /* 0x000fe40005f44270 */
[----:B------:R-:W-:Y:S02]  /*d460*/  ISETP.GE.AND P3, PT, R8, 0x12, PT ;  /* 0x000000120800780c */ /* 0x000fe40003f66270 */
[----:B------:R-:W-:Y:S02]  /*d470*/  ISETP.LT.OR P2, PT, R3, 0x11, P2 ;  /* 0x000000110300780c */ /* 0x000fe40001741670 */
[----:B------:R-:W-:-:S02]  /*d480*/  LOP3.LUT R16, R16, 0xfdffffff, RZ, 0xc0, !PT ;  /* 0xfdffffff10107812 */ /* 0x000fc400078ec0ff */
[----:B------:R-:W-:Y:S02]  /*d490*/  FSEL R32, R32, -INF , !P2 ;  /* 0xff80000020207808 */ /* 0x000fe40005000000 */
[----:B------:R-:W-:Y:S02]  /*d4a0*/  ISETP.GT.AND P2, PT, R0, 0x11, !P3 ;  /* 0x000000110000780c */ /* 0x000fe40005f44270 */
[----:B------:R-:W-:Y:S02]  /*d4b0*/  VIADDMNMX R5, R9, R7, R5, PT ;  /* 0x0000000709057246 */ /* 0x000fe40003800105 */
[----:B------:R-:W-:Y:S02]  /*d4c0*/  ISETP.LT.OR P2, PT, R3, 0x12, P2 ;  /* 0x000000120300780c */ /* 0x000fe40001741670 */
[----:B------:R-:W-:Y:S02]  /*d4d0*/  @P3 LOP3.LUT R16, R16, 0x2000000, RZ, 0xfc, !PT ;  /* 0x0200000010103812 */ /* 0x000fe400078efcff */
[----:B------:R-:W-:-:S02]  /*d4e0*/  ISETP.GE.AND P3, PT, R8, 0x19, PT ;  /* 0x000000190800780c */ /* 0x000fc40003f66270 */
        /* <DEDUP_REMOVED lines=145> */
[----:B------:R-:W-:-:S04]  /*de00*/  ISETP.GT.AND P5, PT, R0, RZ, !P6 ;  /* 0x000000ff0000720c */ /* 0x000fc800077a4270 */
[----:B------:R-:W-:-:S04]  /*de10*/  ISETP.LT.OR P5, PT, R3, 0x1, P5 ;  /* 0x000000010300780c */ /* 0x000fc80002fa1670 */
[----:B------:R-:W-:Y:S02]  /*de20*/  FSEL R24, R24, -INF , !P5 ;  /* 0xff80000018187808 */ /* 0x000fe40006800000 */
[----:B------:R-:W-:-:S13]  /*de30*/  ISETP.GE.AND P5, PT, R8, 0x7a, PT ;  /* 0x0000007a0800780c */ /* 0x000fda0003fa6270 */
[----:B------:R-:W-:Y:S02]  /*de40*/  @P5 LOP3.LUT R16, R16, 0x8000000, RZ, 0xfc, !PT ;  /* 0x0800000010105812 */ /* 0x000fe400078efcff */
[----:B------:R-:W-:-:S04]  /*de50*/  ISETP.GT.AND P5, PT, R0, 0x79, !P5 ;  /* 0x000000790000780c */ /* 0x000fc80006fa4270 */
[----:B------:R-:W-:-:S04]  /*de60*/  ISETP.LT.OR P5, PT, R3, 0x7a, P5 ;  /* 0x0000007a0300780c */ /* 0x000fc80002fa1670 */
        /* <DEDUP_REMOVED lines=16> */
.L_x_11515:
[----:B------:R-:W-:-:S06]  /*df70*/  UISETP.NE.AND UP1, UPT, UR7, 0x1, UPT ;  /* 0x000000010700788c */ /* 0x000fcc000bf25270 */
[----:B------:R-:W-:-:S05]  /*df80*/  PLOP3.LUT P5, PT, PT, PT, UP1, 0x80, 0x0 ;  /* 0x000000000000781c */ /* 0x000fca0003faf018 */
[----:B------:R-:W-:-:S08]  /*df90*/  @UP1 ULDC.64 UR4, c[0x0][0x9e8] ;  /* 0x00027a0000041ab9 */ /* 0x000fd00000000a00 */
[----:B------:R-:W-:Y:S01]  /*dfa0*/  @P5 IMAD.HI.U32 R3, R0, UR4, RZ ;  /* 0x0000000400035c27 */ /* 0x000fe2000f8e00ff */
[----:B------:R-:W-:-:S13]  /*dfb0*/  PLOP3.LUT P5, PT, PT, PT, UP1, 0x80, 0x0 ;  /* 0x000000000000781c */ /* 0x000fda0003faf018 */
[----:B------:R-:W-:-:S07]  /*dfc0*/  @P5 SHF.R.U32.HI R0, RZ, UR5, R3 ;  /* 0x00000005ff005c19 */ /* 0x000fce0008011603 */
.L_x_11516:
[----:B------:R-:W-:Y:S05]  /*dfd0*/  BSYNC B0 ;  /* 0x0000000000007941 */ /* 0x000fea0003800000 */
.L_x_11514:
[----:B------:R-:W-:-:S04]  /*dfe0*/  IMAD R0, R0, UR7, -R4 ;  /* 0x0000000700007c24 */ /* 0x000fc8000f8e0a04 */
[----:B------:R-:W-:-:S05]  /*dff0*/  IMAD.IADD R0, R0, 0x1, -R142 ;  /* 0x0000000100007824 */ /* 0x000fca00078e0a8e */
[----:B------:R-:W-:Y:S02]  /*e000*/  VIMNMX R6, R6, R0, !PT ;  /* 0x0000000006067248 */ /* 0x000fe40007fe0100 */
[----:B------:R-:W-:-:S07]  /*e010*/  VIADDMNMX R5, R0, UR7, R5, PT ;  /* 0x0000000700057c46 */ /* 0x000fce000b800105 */
.L_x_11513:
[----:B------:R-:W-:Y:S01]  /*e020*/  ISETP.GT.AND P1, PT, R6, 0x1, !P1 ;  /* 0x000000010600780c */ /* 0x000fe20004f24270 */
[----:B------:R-:W2:Y:S01]  /*e030*/  LDL R90, [R1+0x3c] ;  /* 0x00003c00015a7983 */ /* 0x000ea20000100800 */
[----:B------:R-:W-:Y:S01]  /*e040*/  LOP3.LUT P5, RZ, R16, 0x4, RZ, 0xc0, !PT ;  /* 0x0000000410ff7812 */ /* 0x000fe200078ac0ff */
[----:B------:R-:W-:Y:S01]  /*e050*/  ULDC UR51, c[0x0][0x988] ;  /* 0x0002620000337ab9 */ /* 0x000fe20000000800 */
        /* <DEDUP_REMOVED lines=76> */
[----:B------:R-:W-:Y:S01]  /*e520*/  ISETP.GT.AND P6, PT, R6, RZ, !P6 ;  /* 0x000000ff0600720c */ /* 0x000fe200077c4270 */
[----:B------:R-:W0:Y:S01]  /*e530*/  SHFL.BFLY PT, R3, R0, 0x2, 0x1f ;  /* 0x0c401f0000037f89 */ /* 0x000e2200000e0000 */
[----:B------:R-:W-:Y:S02]  /*e540*/  FSEL R50, R50, -INF , !P1 ;  /* 0xff80000032327808 */ /* 0x000fe40004800000 */
[----:B------:R-:W-:Y:S02]  /*e550*/  LOP3.LUT P1, RZ, R16, 0x20000, RZ, 0xc0, !PT ;  /* 0x0002000010ff7812 */ /* 0x000fe4000782c0ff */
[----:B------:R-:W-:Y:S02]  /*e560*/  ISETP.LT.OR P6, PT, R5, 0x1, P6 ;  /* 0x000000010500780c */ /* 0x000fe400037c1670 */
[----:B------:R-:W-:Y:S02]  /*e570*/  ISETP.GT.AND P1, PT, R6, 0x31, !P1 ;  /* 0x000000310600780c */ /* 0x000fe40004f24270 */
[----:B------:R-:W-:-:S02]  /*e580*/  FSEL R26, R26, -INF , !P6 ;  /* 0xff8000001a1a7808 */ /* 0x000fc40007000000 */
[----:B------:R-:W-:Y:S02]  /*e590*/  ISETP.LT.OR P1, PT, R5, 0x32, P1 ;  /* 0x000000320500780c */ /* 0x000fe40000f21670 */
[----:B------:R-:W-:Y:S02]  /*e5a0*/  FMNMX.FTZ R7, R26, R27, !PT ;  /* 0x0000001b1a077209 */ /* 0x000fe40007810000 */
[----:B------:R-:W-:Y:S02]  /*e5b0*/  FSEL R51, R51, -INF , !P1 ;  /* 0xff80000033337808 */ /* 0x000fe40004800000 */
[----:B------:R-:W-:Y:S02]  /*e5c0*/  LOP3.LUT P1, RZ, R16, 0x10000, RZ, 0xc0, !PT ;  /* 0x0001000010ff7812 */ /* 0x000fe4000782c0ff */
[C---:B------:R-:W-:Y:S02]  /*e5d0*/  ISETP.GT.AND P2, PT, R6.reuse, 0x70, !P2 ;  /* 0x000000700600780c */ /* 0x040fe40005744270 */
[----:B------:R-:W-:-:S02]  /*e5e0*/  ISETP.GT.AND P1, PT, R6, 0x38, !P1 ;  /* 0x000000380600780c */ /* 0x000fc40004f24270 */
[----:B------:R-:W-:Y:S02]  /*e5f0*/  ISETP.GT.AND P3, PT, R6, 0x71, !P3 ;  /* 0x000000710600780c */ /* 0x000fe40005f64270 */
[----:B------:R-:W-:Y:S02]  /*e600*/  ISETP.LT.OR P1, PT, R5, 0x39, P1 ;  /* 0x000000390500780c */ /* 0x000fe40000f21670 */
[----:B0-----:R-:W-:Y:S02]  /*e610*/  FMNMX.FTZ R3, R0, R3, !PT ;  /* 0x0000000300037209 */ /* 0x001fe40007810000 */
[----:B------:R-:W-:Y:S02]  /*e620*/  FSEL R54, R54, -INF , !P1 ;  /* 0xff80000036367808 */ /* 0x000fe40004800000 */
[----:B------:R-:W-:Y:S01]  /*e630*/  ISETP.GT.AND P1, PT, R6, 0x39, !P5 ;  /* 0x000000390600780c */ /* 0x000fe20006f24270 */
[----:B------:R-:W0:Y:S01]  /*e640*/  SHFL.BFLY PT, R0, R3, 0x1, 0x1f ;  /* 0x0c201f0003007f89 */ /* 0x000e2200000e0000 */
[----:B------:R-:W-:-:S02]  /*e650*/  LOP3.LUT P5, RZ, R16, 0x8, RZ, 0xc0, !PT ;  /* 0x0000000810ff7812 */ /* 0x000fc400078ac0ff */
[C---:B------:R-:W-:Y:S02]  /*e660*/  ISETP.LT.OR P1, PT, R5.reuse, 0x3a, P1 ;  /* 0x0000003a0500780c */ /* 0x040fe40000f21670 */
[----:B------:R-:W-:Y:S02]  /*e670*/  ISETP.LT.OR P2, PT, R5, 0x71, P2 ;  /* 0x000000710500780c */ /* 0x000fe40001741670 */
[----:B------:R-:W-:Y:S02]  /*e680*/  FSEL R55, R55, -INF , !P1 ;  /* 0xff80000037377808 */ /* 0x000fe40004800000 */
[----:B------:R-:W-:Y:S02]  /*e690*/  LOP3.LUT P1, RZ, R16, 0x4000, RZ, 0xc0, !PT ;  /* 0x0000400010ff7812 */ /* 0x000fe4000782c0ff */
[C---:B------:R-:W-:Y:S02]  /*e6a0*/  ISETP.GT.AND P4, PT, R6.reuse, 0x78, !P4 ;  /* 0x000000780600780c */ /* 0x040fe40006784270 */
[----:B------:R-:W-:-:S02]  /*e6b0*/  ISETP.GT.AND P1, PT, R6, 0x40, !P1 ;  /* 0x000000400600780c */ /* 0x000fc40004f24270 */
[C---:B------:R-:W-:Y:S02]  /*e6c0*/  ISETP.LT.OR P3, PT, R5.reuse, 0x72, P3 ;  /* 0x000000720500780c */ /* 0x040fe40001f61670 */
[----:B------:R-:W-:Y:S02]  /*e6d0*/  ISETP.LT.OR P1, PT, R5, 0x41, P1 ;  /* 0x000000410500780c */ /* 0x000fe40000f21670 */
[----:B------:R-:W-:Y:S02]  /*e6e0*/  FSEL R82, R82, -INF , !P2 ;  /* 0xff80000052527808 */ /* 0x000fe40005000000 */
[----:B------:R-:W-:Y:S02]  /*e6f0*/  FSEL R58, R58, -INF , !P1 ;  /* 0xff8000003a3a7808 */ /* 0x000fe40004800000 */
[----:B------:R-:W-:Y:S02]  /*e700*/  LOP3.LUT P1, RZ, R16, 0x2000, RZ, 0xc0, !PT ;  /* 0x0000200010ff7812 */ /* 0x000fe4000782c0ff */
[----:B0-----:R-:W-:-:S02]  /*e710*/  FMNMX.FTZ R3, R3, R0, !PT ;  /* 0x0000000003037209 */ /* 0x001fc40007810000 */
[----:B------:R-:W-:Y:S02]  /*e720*/  ISETP.GT.AND P1, PT, R6, 0x41, !P1 ;  /* 0x000000410600780c */ /* 0x000fe40004f24270 */
[----:B------:R-:W-:Y:S01]  /*e730*/  ISETP.LT.OR P4, PT, R5, 0x79, P4 ;  /* 0x000000790500780c */ /* 0x000fe20002781670 */
[----:B------:R-:W-:Y:S01]  /*e740*/  FMUL.FTZ R0, R3, UR51 ;  /* 0x0000003303007c20 */ /* 0x000fe20008410000 */
[----:B------:R-:W-:Y:S02]  /*e750*/  ISETP.LT.OR P1, PT, R5, 0x42, P1 ;  /* 0x000000420500780c */ /* 0x000fe40000f21670 */
[----:B------:R-:W-:Y:S02]  /*e760*/  FSEL R83, R83, -INF , !P3 ;  /* 0xff80000053537808 */ /* 0x000fe40005800000 */
[----:B------:R-:W-:Y:S02]  /*e770*/  FSEL R59, R59, -INF , !P1 ;  /* 0xff8000003b3b7808 */ /* 0x000fe40004800000 */
[----:B------:R-:W-:-:S02]  /*e780*/  LOP3.LUT P1, RZ, R16, 0x1000, RZ, 0xc0, !PT ;  /* 0x0000100010ff7812 */ /* 0x000fc4000782c0ff */
[----:B------:R-:W-:Y:S02]  /*e790*/  FSEL R86, R86, -INF , !P4 ;  /* 0xff80000056567808 */ /* 0x000fe40006000000 */
        /* <DEDUP_REMOVED lines=31> */
[----:B------:R-:W-:Y:S02]  /*e990*/  ISETP.GT.AND P1, PT, R6, 0x68, !P5 ;  /* 0x000000680600780c */ /* 0x000fe40006f24270 */
[----:B------:R-:W-:Y:S02]  /*e9a0*/  LOP3.LUT P5, RZ, R16, 0x4000000, RZ, 0xc0, !PT ;  /* 0x0400000010ff7812 */ /* 0x000fe400078ac0ff */
[----:B------:R-:W-:-:S04]  /*e9b0*/  ISETP.LT.OR P1, PT, R5, 0x69, P1 ;  /* 0x000000690500780c */ /* 0x000fc80000f21670 */
[----:B------:R-:W-:Y:S02]  /*e9c0*/  FSEL R78, R78, -INF , !P1 ;  /* 0xff8000004e4e7808 */ /* 0x000fe40004800000 */
[----:B------:R-:W-:-:S04]  /*e9d0*/  FSETP.NEU.FTZ.AND P1, PT, R3, -INF , PT ;  /* 0xff8000000300780b */ /* 0x000fc80003f3d000 */
[----:B------:R-:W-:Y:S02]  /*e9e0*/  FSEL R0, R0, RZ, P1 ;  /* 0x000000ff00007208 */ /* 0x000fe40000800000 */
[----:B------:R-:W-:Y:S02]  /*e9f0*/  ISETP.GT.AND P1, PT, R6, 0x69, !P5 ;  /* 0x000000690600780c */ /* 0x000fe40006f24270 */
[----:B------:R-:W-:Y:S01]  /*ea00*/  LOP3.LUT P5, RZ, R16, 0x8000000, RZ, 0xc0, !PT ;  /* 0x0800000010ff7812 */ /* 0x000fe200078ac0ff */
        /* <DEDUP_REMOVED lines=34> */
[----:B------:R-:W-:-:S02]  /*ec30*/  ISETP.LT.OR P1, PT, R5, 0x6a, P1 ;  /* 0x0000006a0500780c */ /* 0x000fc40000f21670 */
[----:B------:R-:W-:Y:S02]  /*ec40*/  FMNMX.FTZ R7, R31, R0, !PT ;  /* 0x000000001f077209 */ /* 0x000fe40007810000 */
[----:B------:R-:W-:Y:S02]  /*ec50*/  FSEL R79, R79, -INF , !P1 ;  /* 0xff8000004f4f7808 */ /* 0x000fe40004800000 */
[----:B------:R-:W-:Y:S01]  /*ec60*/  FMNMX.FTZ R0, R34, R7, !PT ;  /* 0x0000000722007209 */ /* 0x000fe20007810000 */
[----:B------:R-:W0:Y:S01]  /*ec70*/  MUFU.EX2 R25, R25 ;  /* 0x0000001900197308 */ /* 0x000e220000000800 */
[----:B------:R-:W-:Y:S02]  /*ec80*/  ISETP.GT.AND P1, PT, R6, 0x79, !P5 ;  /* 0x000000790600780c */ /* 0x000fe40006f24270 */
[----:B------:R-:W-:Y:S02]  /*ec90*/  FMNMX.FTZ R7, R35, R0, !PT ;  /* 0x0000000023077209 */ /* 0x000fe40007810000 */
[----:B------:R-:W-:-:S02]  /*eca0*/  ISETP.LT.OR P1, PT, R5, 0x7a, P1 ;  /* 0x0000007a0500780c */ /* 0x000fc40000f21670 */
[----:B------:R-:W-:Y:S01]  /*ecb0*/  FMNMX.FTZ R0, R38, R7, !PT ;  /* 0x0000000726007209 */ /* 0x000fe20007810000 */
[----:B------:R-:W1:Y:S01]  /*ecc0*/  MUFU.EX2 R6, R28 ;  /* 0x0000001c00067308 */ /* 0x000e620000000800 */
[----:B------:R-:W-:Y:S02]  /*ecd0*/  FSEL R87, R87, -INF , !P1 ;  /* 0xff80000057577808 */ /* 0x000fe40004800000 */
[----:B------:R-:W-:-:S04]  /*ece0*/  FMNMX.FTZ R7, R39, R0, !PT ;  /* 0x0000000027077209 */ /* 0x000fc80007810000 */
[----:B------:R-:W-:Y:S01]  /*ecf0*/  FMNMX.FTZ R0, R42, R7, !PT ;  /* 0x000000072a007209 */ /* 0x000fe20007810000 */
[----:B------:R-:W3:Y:S01]  /*ed00*/  MUFU.EX2 R29, R29 ;  /* 0x0000001d001d7308 */ /* 0x000ee20000000800 */
[----:B0-----:R-:W-:Y:S01]  /*ed10*/  FADD.FTZ R5, R4, R25 ;  /* 0x0000001904057221 */ /* 0x001fe20000010000 */
[----:B------:R-:W-:Y:S02]  /*ed20*/  F2FP.BF16.F32.PACK_AB R4, R25, R4 ;  /* 0x000000041904723e */ /* 0x000fe400000010ff */
[----:B------:R-:W-:-:S04]  /*ed30*/  FMNMX.FTZ R7, R43, R0, !PT ;  /* 0x000000002b077209 */ /* 0x000fc80007810000 */
[----:B------:R-:W-:Y:S01]  /*ed40*/  FMNMX.FTZ R0, R46, R7, !PT ;  /* 0x000000072e007209 */ /* 0x000fe20007810000 */
[----:B------:R-:W0:Y:S01]  /*ed50*/  MUFU.EX2 R8, R32 ;  /* 0x0000002000087308 */ /* 0x000e220000000800 */
[----:B-1----:R-:W-:Y:S02]  /*ed60*/  FADD.FTZ R20, R6, R5 ;  /* 0x0000000506147221 */ /* 0x002fe40000010000 */
[----:B------:R-:W-:-:S04]  /*ed70*/  FMNMX.FTZ R7, R47, R0, !PT ;  /* 0x000000002f077209 */ /* 0x000fc80007810000 */
[----:B------:R-:W-:Y:S01]  /*ed80*/  FMNMX.FTZ R0, R50, R7, !PT ;  /* 0x0000000732007209 */ /* 0x000fe20007810000 */
[----:B------:R-:W1:Y:S01]  /*ed90*/  MUFU.EX2 R33, R33 ;  /* 0x0000002100217308 */ /* 0x000e620000000800 */
[C---:B---3--:R-:W-:Y:S01]  /*eda0*/  FADD.FTZ R5, R29.reuse, R20 ;  /* 0x000000141d057221 */ /* 0x048fe20000010000 */
[----:B------:R-:W-:Y:S02]  /*edb0*/  F2FP.BF16.F32.PACK_AB R6, R29, R6 ;  /* 0x000000061d06723e */ /* 0x000fe400000010ff */
[----:B------:R-:W-:Y:S01]  /*edc0*/  FMNMX.FTZ R7, R51, R0, !PT ;  /* 0x0000000033077209 */ /* 0x000fe20007810000 */
[----:B------:R-:W3:Y:S03]  /*edd0*/  LDL R29, [R1+0x40] ;  /* 0x00004000011d7983 */ /* 0x000ee60000100800 */
[----:B------:R-:W-:Y:S01]  /*ede0*/  FMNMX.FTZ R0, R54, R7, !PT ;  /* 0x0000000736007209 */ /* 0x000fe20007810000 */
[----:B------:R-:W4:Y:S01]  /*edf0*/  MUFU.EX2 R10, R36 ;  /* 0x00000024000a7308 */ /* 0x000f220000000800 */
[----:B0-----:R-:W-:-:S02]  /*ee00*/  FADD.FTZ R5, R8, R5 ;  /* 0x0000000508057221 */ /* 0x001fc40000010000 */
[----:B------:R-:W-:-:S04]  /*ee10*/  FMNMX.FTZ R7, R55, R0, !PT ;  /* 0x0000000037077209 */ /* 0x000fc80007810000 */
[----:B------:R-:W-:Y:S01]  /*ee20*/  FMNMX.FTZ R0, R58, R7, !PT ;  /* 0x000000073a007209 */ /* 0x000fe20007810000 */
[----:B------:R-:W0:Y:S01]  /*ee30*/  MUFU.EX2 R37, R37 ;  /* 0x0000002500257308 */ /* 0x000e220000000800 */
[C---:B-1----:R-:W-:Y:S01]  /*ee40*/  FADD.FTZ R5, R33.reuse, R5 ;  /* 0x0000000521057221 */ /* 0x042fe20000010000 */
[----:B------:R-:W-:Y:S02]  /*ee50*/  F2FP.BF16.F32.PACK_AB R8, R33, R8 ;  /* 0x000000082108723e */ /* 0x000fe400000010ff */
[----:B------:R-:W-:-:S04]  /*ee60*/  FMNMX.FTZ R7, R59, R0, !PT ;  /* 0x000000003b077209 */ /* 0x000fc80007810000 */
[----:B------:R-:W-:Y:S01]  /*ee70*/  FMNMX.FTZ R0, R62, R7, !PT ;  /* 0x000000073e007209 */ /* 0x000fe20007810000 */
[----:B------:R-:W1:Y:S01]  /*ee80*/  MUFU.EX2 R12, R40 ;  /* 0x00000028000c7308 */ /* 0x000e620000000800 */
[----:B----4-:R-:W-:Y:S02]  /*ee90*/  FADD.FTZ R20, R10, R5 ;  /* 0x000000050a147221 */ /* 0x010fe40000010000 */
[----:B------:R-:W-:-:S04]  /*eea0*/  FMNMX.FTZ R7, R63, R0, !PT ;  /* 0x000000003f077209 */ /* 0x000fc80007810000 */
[----:B------:R-:W-:Y:S01]  /*eeb0*/  FMNMX.FTZ R0, R66, R7, !PT ;  /* 0x0000000742007209 */ /* 0x000fe20007810000 */
[----:B------:R-:W4:Y:S01]  /*eec0*/  MUFU.EX2 R41, R41 ;  /* 0x0000002900297308 */ /* 0x000f220000000800 */
[C---:B0-----:R-:W-:Y:S01]  /*eed0*/  FADD.FTZ R5, R37.reuse, R20 ;  /* 0x0000001425057221 */ /* 0x041fe20000010000 */
        /* <DEDUP_REMOVED lines=8> */
[C---:B----4-:R-:W-:Y:S01]  /*ef60*/  FADD.FTZ R5, R41.reuse, R20 ;  /* 0x0000001429057221 */ /* 0x050fe20000010000 */
[----:B------:R-:W-:Y:S02]  /*ef70*/  F2FP.BF16.F32.PACK_AB R12, R41, R12 ;  /* 0x0000000c290c723e */ /* 0x000fe400000010ff */
[----:B------:R-:W-:-:S04]  /*ef80*/  FMNMX.FTZ R7, R75, R0, !PT ;  /* 0x000000004b077209 */ /* 0x000fc80007810000 */
[----:B------:R-:W-:Y:S01]  /*ef90*/  FMNMX.FTZ R0, R78, R7, !PT ;  /* 0x000000074e007209 */ /* 0x000fe20007810000 */
[----:B------:R-:W4:Y:S01]  /*efa0*/  MUFU.EX2 R24, R48 ;  /* 0x0000003000187308 */ /* 0x000f220000000800 */
[----:B0-----:R-:W-:Y:S02]  /*efb0*/  FADD.FTZ R20, R14, R5 ;  /* 0x000000050e147221 */ /* 0x001fe40000010000 */
        /* <DEDUP_REMOVED lines=9> */
[----:B------:R-:W-:-:S05]  /*f050*/  FMNMX.FTZ R0, R87, R0, !PT ;  /* 0x0000000057007209 */ /* 0x000fca0007810000 */
[----:B------:R-:W4:Y:S01]  /*f060*/  SHFL.BFLY PT, R7, R0, 0x2, 0x1f ;  /* 0x0c401f0000077f89 */ /* 0x000f2200000e0000 */
[----:B------:R-:W5:Y:S01]  /*f070*/  MUFU.EX2 R53, R53 ;  /* 0x0000003500357308 */ /* 0x000f620000000800 */
[----:B0-----:R-:W-:-:S07]  /*f080*/  FADD.FTZ R21, R49, R20 ;  /* 0x0000001431157221 */ /* 0x001fce0000010000 */
[----:B------:R-:W0:Y:S01]  /*f090*/  MUFU.EX2 R56, R56 ;  /* 0x0000003800387308 */ /* 0x000e220000000800 */
[----:B-1----:R-:W-:-:S07]  /*f0a0*/  FADD.FTZ R20, R52, R21 ;  /* 0x0000001534147221 */ /* 0x002fce0000010000 */
[----:B------:R-:W-:Y:S01]  /*f0b0*/  MUFU.EX2 R57, R57 ;  /* 0x0000003900397308 */ /* 0x000fe20000000800 */
[----:B-----5:R-:W-:Y:S01]  /*f0c0*/  FADD.FTZ R21, R53, R20 ;  /* 0x0000001435157221 */ /* 0x020fe20000010000 */
[----:B----4-:R-:W-:-:S06]  /*f0d0*/  FMNMX.FTZ R0, R0, R7, !PT ;  /* 0x0000000700007209 */ /* 0x010fcc0007810000 */
[----:B------:R-:W-:Y:S01]  /*f0e0*/  MUFU.EX2 R60, R60 ;  /* 0x0000003c003c7308 */ /* 0x000fe20000000800 */
[----:B0-----:R-:W-:Y:S01]  /*f0f0*/  FADD.FTZ R20, R56, R21 ;  /* 0x0000001538147221 */ /* 0x001fe20000010000 */
        /* <DEDUP_REMOVED lines=45> */
[----:B0-----:R-:W-:Y:S01]  /*f3d0*/  FADD.FTZ R28, R26, R27 ;  /* 0x0000001b1a1c7221 */ /* 0x001fe20000010000 */
[----:B------:R-:W-:-:S06]  /*f3e0*/  F2FP.BF16.F32.PACK_AB R5, R27, R26 ;  /* 0x0000001a1b05723e */ /* 0x000fcc00000010ff */
[----:B------:R-:W0:Y:S08]  /*f3f0*/  MUFU.EX2 R7, R30 ;  /* 0x0000001e00077308 */ /* 0x000e300000000800 */
[----:B------:R-:W1:Y:S08]  /*f400*/  MUFU.EX2 R9, R34 ;  /* 0x0000002200097308 */ /* 0x000e700000000800 */
[----:B------:R-:W4:Y:S01]  /*f410*/  MUFU.EX2 R35, R35 ;  /* 0x0000002300237308 */ /* 0x000f220000000800 */
[----:B0-----:R-:W-:-:S07]  /*f420*/  FADD.FTZ R28, R7, R28 ;  /* 0x0000001c071c7221 */ /* 0x001fce0000010000 */
[----:B------:R-:W0:Y:S01]  /*f430*/  MUFU.EX2 R11, R38 ;  /* 0x00000026000b7308 */ /* 0x000e220000000800 */
[----:B------:R-:W-:-:S07]  /*f440*/  FADD.FTZ R28, R31, R28 ;  /* 0x0000001c1f1c7221 */ /* 0x000fce0000010000 */
[----:B------:R-:W5:Y:S01]  /*f450*/  MUFU.EX2 R39, R39 ;  /* 0x0000002700277308 */ /* 0x000f620000000800 */
[----:B-1----:R-:W-:-:S07]  /*f460*/  FADD.FTZ R28, R9, R28 ;  /* 0x0000001c091c7221 */ /* 0x002fce0000010000 */
[----:B------:R-:W1:Y:S01]  /*f470*/  MUFU.EX2 R13, R42 ;  /* 0x0000002a000d7308 */ /* 0x000e620000000800 */
[----:B----4-:R-:W-:-:S07]  /*f480*/  FADD.FTZ R28, R35, R28 ;  /* 0x0000001c231c7221 */ /* 0x010fce0000010000 */
[----:B------:R-:W4:Y:S01]  /*f490*/  MUFU.EX2 R43, R43 ;  /* 0x0000002b002b7308 */ /* 0x000f220000000800 */
[----:B0-----:R-:W-:-:S07]  /*f4a0*/  FADD.FTZ R28, R11, R28 ;  /* 0x0000001c0b1c7221 */ /* 0x001fce0000010000 */
[----:B------:R-:W0:Y:S01]  /*f4b0*/  MUFU.EX2 R15, R46 ;  /* 0x0000002e000f7308 */ /* 0x000e220000000800 */
[----:B-----5:R-:W-:-:S07]  /*f4c0*/  FADD.FTZ R28, R39, R28 ;  /* 0x0000001c271c7221 */ /* 0x020fce0000010000 */
[----:B------:R-:W5:Y:S01]  /*f4d0*/  MUFU.EX2 R47, R47 ;  /* 0x0000002f002f7308 */ /* 0x000f620000000800 */
[----:B-1----:R-:W-:-:S07]  /*f4e0*/  FADD.FTZ R28, R13, R28 ;  /* 0x0000001c0d1c7221 */ /* 0x002fce0000010000 */
[----:B------:R-:W1:Y:S01]  /*f4f0*/  MUFU.EX2 R25, R50 ;  /* 0x0000003200197308 */ /* 0x000e620000000800 */
[----:B----4-:R-:W-:-:S07]  /*f500*/  FADD.FTZ R28, R43, R28 ;  /* 0x0000001c2b1c7221 */ /* 0x010fce0000010000 */
[----:B------:R-:W4:Y:S01]  /*f510*/  MUFU.EX2 R51, R51 ;  /* 0x0000003300337308 */ /* 0x000f220000000800 */
[----:B0-----:R-:W-:-:S07]  /*f520*/  FADD.FTZ R28, R15, R28 ;  /* 0x0000001c0f1c7221 */ /* 0x001fce0000010000 */
[----:B------:R-:W-:Y:S01]  /*f530*/  MUFU.EX2 R54, R54 ;  /* 0x0000003600367308 */ /* 0x000fe20000000800 */
[----:B-----5:R-:W-:-:S07]  /*f540*/  FADD.FTZ R28, R47, R28 ;  /* 0x0000001c2f1c7221 */ /* 0x020fce0000010000 */
[----:B------:R-:W0:Y:S01]  /*f550*/  MUFU.EX2 R55, R55 ;  /* 0x0000003700377308 */ /* 0x000e220000000800 */
[----:B-1----:R-:W-:Y:S01]  /*f560*/  FADD.FTZ R28, R25, R28 ;  /* 0x0000001c191c7221 */ /* 0x002fe20000010000 */
[----:B------:R-:W-:Y:S01]  /*f570*/  FADD.FTZ R27, R57, R20 ;  /* 0x00000014391b7221 */ /* 0x000fe20000010000 */
[----:B------:R-:W-:Y:S02]  /*f580*/  F2FP.BF16.F32.PACK_AB R7, R31, R7 ;  /* 0x000000071f07723e */ /* 0x000fe400000010ff */
[----:B------:R-:W-:Y:S01]  /*f590*/  F2FP.BF16.F32.PACK_AB R9, R35, R9 ;  /* 0x000000092309723e */ /* 0x000fe200000010ff */
[----:B----4-:R-:W-:Y:S01]  /*f5a0*/  FADD.FTZ R21, R51, R28 ;  /* 0x0000001c33157221 */ /* 0x010fe20000010000 */
[----:B------:R-:W-:Y:S01]  /*f5b0*/  F2FP.BF16.F32.PACK_AB R11, R39, R11 ;  /* 0x0000000b270b723e */ /* 0x000fe200000010ff */
[----:B------:R-:W-:Y:S01]  /*f5c0*/  FADD.FTZ R28, R60, R27 ;  /* 0x0000001b3c1c7221 */ /* 0x000fe20000010000 */
[----:B------:R-:W-:Y:S01]  /*f5d0*/  F2FP.BF16.F32.PACK_AB R13, R43, R13 ;  /* 0x0000000d2b0d723e */ /* 0x000fe200000010ff */
[----:B------:R-:W-:Y:S01]  /*f5e0*/  STSM.16.M88.4 [R144+0x21800], R4 ;  /* 0x0218000490007844 */ /* 0x000fe20000000200 */
[----:B------:R-:W-:Y:S01]  /*f5f0*/  F2FP.BF16.F32.PACK_AB R15, R47, R15 ;  /* 0x0000000f2f0f723e */ /* 0x000fe200000010ff */
[----:B------:R-:W1:Y:S01]  /*f600*/  MUFU.EX2 R58, R58 ;  /* 0x0000003a003a7308 */ /* 0x000e620000000800 */
[----:B------:R-:W-:Y:S01]  /*f610*/  F2FP.BF16.F32.PACK_AB R24, R49, R24 ;  /* 0x000000183118723e */ /* 0x000fe200000010ff */
[----:B--2---:R-:W-:Y:S01]  /*f620*/  STSM.16.M88.4 [R90], R8 ;  /* 0x000000085a007844 */ /* 0x004fe20000000200 */
[----:B------:R-:W-:-:S02]  /*f630*/  F2FP.BF16.F32.PACK_AB R26, R53, R52 ;  /* 0x00000034351a723e */ /* 0x000fc400000010ff */
[----:B------:R-:W-:Y:S02]  /*f640*/  F2FP.BF16.F32.PACK_AB R25, R51, R25 ;  /* 0x000000193319723e */ /* 0x000fe400000010ff */
[----:B0-----:R-:W-:Y:S01]  /*f650*/  F2FP.BF16.F32.PACK_AB R27, R55, R54 ;  /* 0x00000036371b723e */ /* 0x001fe200000010ff */
[----:B------:R-:W-:Y:S01]  /*f660*/  STSM.16.M88.4 [R146], R12 ;  /* 0x0000000c92007844 */ /* 0x000fe20000000200 */
[----:B------:R-:W0:Y:S03]  /*f670*/  MUFU.EX2 R59, R59 ;  /* 0x0000003b003b7308 */ /* 0x000e260000000800 */
[----:B------:R2:W-:Y:S05]  /*f680*/  STSM.16.M88.4 [R145], R24 ;  /* 0x0000001891007844 */ /* 0x0005ea0000000200 */
[----:B------:R-:W4:Y:S08]  /*f690*/  MUFU.EX2 R62, R62 ;  /* 0x0000003e003e7308 */ /* 0x000f300000000800 */
[----:B------:R-:W5:Y:S01]  /*f6a0*/  MUFU.EX2 R63, R63 ;  /* 0x0000003f003f7308 */ /* 0x000f620000000800 */
[----:B--2---:R-:W2:Y:S01]  /*f6b0*/  LDL.LU R26, [R1+0xc] ;  /* 0x00000c00011a7983 */ /* 0x004ea20000300800 */
[----:B------:R-:W-:Y:S01]  /*f6c0*/  FADD.FTZ R20, R54, R21 ;  /* 0x0000001536147221 */ /* 0x000fe20000010000 */
[----:B------:R-:W-:-:S03]  /*f6d0*/  FADD.FTZ R5, R61, R28 ;  /* 0x0000001c3d057221 */ /* 0x000fc60000010000 */
[----:B------:R-:W-:Y:S02]  /*f6e0*/  FADD.FTZ R21, R55, R20 ;  /* 0x0000001437157221 */ /* 0x000fe40000010000 */
[----:B------:R-:W3:Y:S02]  /*f6f0*/  MUFU.EX2 R66, R66 ;  /* 0x0000004200427308 */ /* 0x000ee40000000800 */
[----:B-1----:R-:W-:Y:S01]  /*f700*/  FADD.FTZ R8, R58, R21 ;  /* 0x000000153a087221 */ /* 0x002fe20000010000 */
[----:B------:R-:W-:-:S03]  /*f710*/  FADD.FTZ R10, R64, R5 ;  /* 0x00000005400a7221 */ /* 0x000fc60000010000 */
[----:B0-----:R-:W-:Y:S02]  /*f720*/  FADD.FTZ R5, R59, R8 ;  /* 0x000000083b057221 */ /* 0x001fe40000010000 */
[----:B------:R-:W0:Y:S02]  /*f730*/  MUFU.EX2 R67, R67 ;  /* 0x0000004300437308 */ /* 0x000e240000000800 */
[----:B----4-:R-:W-:-:S06]  /*f740*/  FADD.FTZ R8, R62, R5 ;  /* 0x000000053e087221 */ /* 0x010fcc0000010000 */
[----:B------:R-:W1:Y:S01]  /*f750*/  MUFU.EX2 R70, R70 ;  /* 0x0000004600467308 */ /* 0x000e620000000800 */
[----:B-----5:R-:W-:Y:S01]  /*f760*/  FADD.FTZ R9, R63, R8 ;  /* 0x000000083f097221 */ /* 0x020fe20000010000 */
[----:B------:R-:W-:-:S06]  /*f770*/  FADD.FTZ R7, R65, R10 ;  /* 0x0000000a41077221 */ /* 0x000fcc0000010000 */
[----:B------:R-:W4:Y:S01]  /*f780*/  MUFU.EX2 R72, R72 ;  /* 0x0000004800487308 */ /* 0x000f220000000800 */
[----:B---3--:R-:W-:-:S07]  /*f790*/  FADD.FTZ R8, R66, R9 ;  /* 0x0000000942087221 */ /* 0x008fce0000010000 */
[----:B------:R-:W3:Y:S01]  /*f7a0*/  MUFU.EX2 R71, R71 ;  /* 0x0000004700477308 */ /* 0x000ee20000000800 */
[----:B------:R-:W-:Y:S01]  /*f7b0*/  FADD.FTZ R10, R68, R7 ;  /* 0x00000007440a7221 */ /* 0x000fe20000010000 */
[----:B0-----:R-:W-:-:S06]  /*f7c0*/  FADD.FTZ R9, R67, R8 ;  /* 0x0000000843097221 */ /* 0x001fcc0000010000 */
[----:B------:R-:W0:Y:S08]  /*f7d0*/  MUFU.EX2 R73, R73 ;  /* 0x0000004900497308 */ /* 0x000e300000000800 */
[----:B------:R-:W5:Y:S01]  /*f7e0*/  MUFU.EX2 R74, R74 ;  /* 0x0000004a004a7308 */ /* 0x000f620000000800 */
[----:B------:R-:W-:Y:S01]  /*f7f0*/  FADD.FTZ R11, R69, R10 ;  /* 0x0000000a450b7221 */ /* 0x000fe20000010000 */
[----:B------:R-:W-:-:S06]  /*f800*/  ISETP.NE.AND P5, PT, R89, 0x1, PT ;  /* 0x000000015900780c */ /* 0x000fcc0003fa5270 */
[----:B------:R-:W5:Y:S01]  /*f810*/  MUFU.EX2 R76, R76 ;  /* 0x0000004c004c7308 */ /* 0x000f620000000800 */
[----:B-1----:R-:W-:-:S07]  /*f820*/  FADD.FTZ R8, R70, R9 ;  /* 0x0000000946087221 */ /* 0x002fce0000010000 */
[----:B------:R-:W1:Y:S01]  /*f830*/  MUFU.EX2 R75, R75 ;  /* 0x0000004b004b7308 */ /* 0x000e620000000800 */
[----:B----4-:R-:W-:Y:S01]  /*f840*/  FADD.FTZ R10, R72, R11 ;  /* 0x0000000b480a7221 */ /* 0x010fe20000010000 */
[----:B---3--:R-:W-:-:S06]  /*f850*/  FADD.FTZ R9, R71, R8 ;  /* 0x0000000847097221 */ /* 0x008fcc0000010000 */
[----:B------:R-:W3:Y:S08]  /*f860*/  MUFU.EX2 R77, R77 ;  /* 0x0000004d004d7308 */ /* 0x000ef00000000800 */
[----:B------:R-:W4:Y:S01]  /*f870*/  MUFU.EX2 R78, R78 ;  /* 0x0000004e004e7308 */ /* 0x000f220000000800 */
[----:B0-----:R-:W-:-:S07]  /*f880*/  FADD.FTZ R11, R73, R10 ;  /* 0x0000000a490b7221 */ /* 0x001fce0000010000 */
[----:B------:R-:W0:Y:S01]  /*f890*/  MUFU.EX2 R79, R79 ;  /* 0x0000004f004f7308 */ /* 0x000e220000000800 */
[----:B-----5:R-:W-:-:S07]  /*f8a0*/  FADD.FTZ R12, R74, R9 ;  /* 0x000000094a0c7221 */ /* 0x020fce0000010000 */
[----:B------:R-:W-:Y:S08]  /*f8b0*/  MUFU.EX2 R80, R80 ;  /* 0x0000005000507308 */ /* 0x000ff00000000800 */
[----:B------:R-:W5:Y:S08]  /*f8c0*/  MUFU.EX2 R81, R81 ;  /* 0x0000005100517308 */ /* 0x000f700000000800 */
[----:B------:R-:W-:Y:S08]  /*f8d0*/  MUFU.EX2 R84, R84 ;  /* 0x0000005400547308 */ /* 0x000ff00000000800 */
[----:B------:R-:W5:Y:S08]  /*f8e0*/  MUFU.EX2 R85, R85 ;  /* 0x0000005500557308 */ /* 0x000f700000000800 */
[----:B------:R-:W-:Y:S08]  /*f8f0*/  MUFU.EX2 R82, R82 ;  /* 0x0000005200527308 */ /* 0x000ff00000000800 */
[----:B------:R-:W5:Y:S08]  /*f900*/  MUFU.EX2 R83, R83 ;  /* 0x0000005300537308 */ /* 0x000f700000000800 */
[----:B------:R-:W-:Y:S08]  /*f910*/  MUFU.EX2 R86, R86 ;  /* 0x0000005600567308 */ /* 0x000ff00000000800 */
[----:B------:R-:W5:Y:S01]  /*f920*/  MUFU.EX2 R87, R87 ;  /* 0x0000005700577308 */ /* 0x000f620000000800 */
[----:B------:R-:W-:Y:S01]  /*f930*/  F2FP.BF16.F32.PACK_AB R4, R57, R56 ;  /* 0x000000383904723e */ /* 0x000fe200000010ff */
[----:B------:R-:W-:Y:S01]  /*f940*/  FADD.FTZ R10, R76, R11 ;  /* 0x0000000b4c0a7221 */ /* 0x000fe20000010000 */
[----:B------:R-:W-:-:S02]  /*f950*/  F2FP.BF16.F32.PACK_AB R6, R61, R60 ;  /* 0x0000003c3d06723e */ /* 0x000fc400000010ff */
[----:B------:R-:W-:Y:S02]  /*f960*/  F2FP.BF16.F32.PACK_AB R5, R59, R58 ;  /* 0x0000003a3b05723e */ /* 0x000fe400000010ff */
[----:B------:R-:W-:Y:S01]  /*f970*/  F2FP.BF16.F32.PACK_AB R7, R63, R62 ;  /* 0x0000003e3f07723e */ /* 0x000fe200000010ff */
[----:B-1----:R-:W-:Y:S01]  /*f980*/  FADD.FTZ R11, R75, R12 ;  /* 0x0000000c4b0b7221 */ /* 0x002fe20000010000 */
[----:B------:R-:W1:Y:S01]  /*f990*/  @P5 LDC R24, c[0x0][0x44c] ;  /* 0x00011300ff185b82 */ /* 0x000e620000000800 */
[----:B---3--:R-:W-:Y:S02]  /*f9a0*/  FADD.FTZ R21, R77, R10 ;  /* 0x0000000a4d157221 */ /* 0x008fe40000010000 */
[----:B------:R3:W-:Y:S01]  /*f9b0*/  STSM.16.M88.4 [R144+0x27800], R4 ;  /* 0x0278000490007844 */ /* 0x0007e20000000200 */
[----:B----4-:R-:W-:Y:S01]  /*f9c0*/  FADD.FTZ R20, R78, R11 ;  /* 0x0000000b4e147221 */ /* 0x010fe20000010000 */
[----:B------:R-:W-:Y:S02]  /*f9d0*/  F2FP.BF16.F32.PACK_AB R8, R73, R72 ;  /* 0x000000484908723e */ /* 0x000fe400000010ff */
[----:B------:R-:W-:Y:S01]  /*f9e0*/  F2FP.BF16.F32.PACK_AB R10, R77, R76 ;  /* 0x0000004c4d0a723e */ /* 0x000fe200000010ff */
[----:B------:R-:W4:Y:S01]  /*f9f0*/  @P5 LDC R25, c[0x0][0x450] ;  /* 0x00011400ff195b82 */ /* 0x000f220000000800 */
[----:B------:R-:W-:-:S02]  /*fa00*/  F2FP.BF16.F32.PACK_AB R9, R75, R74 ;  /* 0x0000004a4b09723e */ /* 0x000fc400000010ff */
[----:B0-----:R-:W-:Y:S02]  /*fa10*/  F2FP.BF16.F32.PACK_AB R11, R79, R78 ;  /* 0x0000004e4f0b723e */ /* 0x001fe400000010ff */
[----:B-----5:R-:W-:Y:S02]  /*fa20*/  F2FP.BF16.F32.PACK_AB R12, R81, R80 ;  /* 0x00000050510c723e */ /* 0x020fe400000010ff */
[----:B------:R-:W-:Y:S02]  /*fa30*/  F2FP.BF16.F32.PACK_AB R14, R85, R84 ;  /* 0x00000054550e723e */ /* 0x000fe400000010ff */
[----:B------:R-:W-:Y:S02]  /*fa40*/  F2FP.BF16.F32.PACK_AB R13, R83, R82 ;  /* 0x00000052530d723e */ /* 0x000fe400000010ff */
[----:B---3--:R-:W-:Y:S02]  /*fa50*/  F2FP.BF16.F32.PACK_AB R4, R65, R64 ;  /* 0x000000404104723e */ /* 0x008fe400000010ff */
[----:B------:R-:W-:-:S02]  /*fa60*/  F2FP.BF16.F32.PACK_AB R6, R69, R68 ;  /* 0x000000444506723e */ /* 0x000fc400000010ff */
[----:B------:R-:W-:Y:S02]  /*fa70*/  F2FP.BF16.F32.PACK_AB R5, R67, R66 ;  /* 0x000000424305723e */ /* 0x000fe400000010ff */
[----:B------:R-:W-:Y:S02]  /*fa80*/  F2FP.BF16.F32.PACK_AB R7, R71, R70 ;  /* 0x000000464707723e */ /* 0x000fe400000010ff */
[----:B------:R-:W-:-:S03]  /*fa90*/  F2FP.BF16.F32.PACK_AB R15, R87, R86 ;  /* 0x00000056570f723e */ /* 0x000fc600000010ff */
[----:B------:R0:W-:Y:S04]  /*faa0*/  STSM.16.M88.4 [R29], R4 ;  /* 0x000000041d007844 */ /* 0x0001e80000000200 */
[----:B------:R2:W-:Y:S04]  /*fab0*/  STSM.16.M88.4 [R146+0x6000], R8 ;  /* 0x0060000892007844 */ /* 0x0005e80000000200 */
[----:B------:R3:W-:Y:S01]  /*fac0*/  STSM.16.M88.4 [R145+0x6000], R12 ;  /* 0x0060000c91007844 */ /* 0x0007e20000000200 */
[----:B------:R5:W-:Y:S06]  /*fad0*/  MEMBAR.ALL.CTA ;  /* 0x0000000000007992 */ /* 0x000bec0000008000 */
[----:B-----5:R-:W5:Y:S01]  /*fae0*/  FENCE.VIEW.ASYNC.S ;  /* 0x00000000000073c6 */ /* 0x020f620000000000 */
[----:B------:R-:W-:Y:S01]  /*faf0*/  FADD.FTZ R79, R79, R20 ;  /* 0x000000144f4f7221 */ /* 0x000fe20000010000 */
[----:B------:R-:W-:Y:S01]  /*fb00*/  PLOP3.LUT P1, PT, PT, PT, UP0, 0x40, 0x0 ;  /* 0x000000000000781c */ /* 0x000fe20003f2e808 */
[----:B-1----:R-:W-:-:S04]  /*fb10*/  @P5 IMAD.HI.U32 R24, R88, R24, RZ ;  /* 0x0000001858185227 */ /* 0x002fc800078e00ff */
[----:B------:R-:W-:Y:S01]  /*fb20*/  FADD.FTZ R80, R80, R21 ;  /* 0x0000001550507221 */ /* 0x000fe20000010000 */
[----:B------:R-:W-:Y:S01]  /*fb30*/  FADD.FTZ R82, R82, R79 ;  /* 0x0000004f52527221 */ /* 0x000fe20000010000 */
[----:B------:R-:W-:Y:S01]  /*fb40*/  IMAD.MOV.U32 R20, RZ, RZ, R88 ;  /* 0x000000ffff147224 */ /* 0x000fe200078e0058 */
[----:B----4-:R-:W-:Y:S01]  /*fb50*/  @P5 SHF.R.U32.HI R20, RZ, R25, R24 ;  /* 0x00000019ff145219 */ /* 0x010fe20000011618 */
[----:B------:R-:W-:Y:S01]  /*fb60*/  FADD.FTZ R81, R81, R80 ;  /* 0x0000005051517221 */ /* 0x000fe20000010000 */
[----:B------:R-:W-:-:S03]  /*fb70*/  FADD.FTZ R83, R83, R82 ;  /* 0x0000005253537221 */ /* 0x000fc60000010000 */
[----:B------:R-:W-:Y:S01]  /*fb80*/  FADD.FTZ R84, R84, R81 ;  /* 0x0000005154547221 */ /* 0x000fe20000010000 */
[----:B------:R-:W-:Y:S01]  /*fb90*/  FADD.FTZ R86, R86, R83 ;  /* 0x0000005356567221 */ /* 0x000fe20000010000 */
[----:B0-----:R-:W-:Y:S02]  /*fba0*/  VIADD R4, R97, 0xfffffffe ;  /* 0xfffffffe61047836 */ /* 0x001fe40000000000 */
[----:B------:R-:W-:Y:S01]  /*fbb0*/  FADD.FTZ R139, R85, R84 ;  /* 0x00000054558b7221 */ /* 0x000fe20000010000 */
[----:B------:R-:W-:Y:S01]  /*fbc0*/  FADD.FTZ R5, R87, R86 ;  /* 0x0000005657057221 */ /* 0x000fe20000010000 */
[----:B--2---:R-:W-:-:S04]  /*fbd0*/  IMAD.IADD R8, R26, 0x1, R20 ;  /* 0x000000011a087824 */ /* 0x004fc800078e0214 */
[----:B------:R-:W-:Y:S01]  /*fbe0*/  VIADD R6, R8, UR6 ;  /* 0x0000000608067c36 */ /* 0x000fe20008000000 */
[----:B-----5:R-:W-:Y:S01]  /*fbf0*/  NOP ;  /* 0x0000000000007918 */ /* 0x020fe20000000000 */
[----:B---3--:R-:W-:Y:S05]  /*fc00*/  @P1 BRA `(.L_x_11517) ;  /* 0x0000000000541947 */ /* 0x008fea0003800000 */
[C---:B------:R-:W-:Y:S01]  /*fc10*/  ISETP.GT.AND P1, PT, R8.reuse, RZ, PT ;  /* 0x000000ff0800720c */ /* 0x040fe20003f24270 */
[----:B------:R-:W-:Y:S01]  /*fc20*/  BSSY B0, `(.L_x_11518) ;  /* 0x0000010000007945 */ /* 0x000fe20003800000 */
[----:B------:R-:W-:-:S11]  /*fc30*/  VIADD R7, R8, 0xffffffff ;  /* 0xffffffff08077836 */ /* 0x000fd60000000000 */
[----:B------:R-:W-:Y:S05]  /*fc40*/  @P1 BRA `(.L_x_11519) ;  /* 0x0000000000201947 */ /* 0x000fea0003800000 */
[----:B------:R-:W-:Y:S01]  /*fc50*/  UISETP.NE.AND UP1, UPT, UR7, 0x1, UPT ;  /* 0x000000010700788c */ /* 0x000fe2000bf25270 */
[----:B------:R-:W-:-:S05]  /*fc60*/  IMAD.MOV R7, RZ, RZ, -R8 ;  /* 0x000000ffff077224 */ /* 0x000fca00078e0a08 */
[----:B------:R-:W-:-:S05]  /*fc70*/  PLOP3.LUT P1, PT, PT, PT, UP1, 0x80, 0x0 ;  /* 0x000000000000781c */ /* 0x000fca0003f2f018 */
[----:B------:R-:W-:-:S08]  /*fc80*/  @UP1 ULDC.64 UR4, c[0x0][0x9e8] ;  /* 0x00027a0000041ab9 */ /* 0x000fd00000000a00 */
[----:B------:R-:W-:-:S05]  /*fc90*/  @P1 IMAD.HI.U32 R8, R7, UR4, RZ ;  /* 0x0000000407081c27 */ /* 0x000fca000f8e00ff */
[----:B------:R-:W-:-:S04]  /*fca0*/  @P1 SHF.R.U32.HI R7, RZ, UR5, R8 ;  /* 0x00000005ff071c19 */ /* 0x000fc80008011608 */
[----:B------:R-:W-:Y:S01]  /*fcb0*/  LOP3.LUT R7, RZ, R7, RZ, 0x33, !PT ;  /* 0x00000007ff077212 */ /* 0x000fe200078e33ff */
[----:B------:R-:W-:Y:S06]  /*fcc0*/  BRA `(.L_x_11520) ;  /* 0x0000000000147947 */ /* 0x000fec0003800000 */
.L_x_11519:
[----:B------:R-:W-:-:S06]  /*fcd0*/  UISETP.NE.AND UP1, UPT, UR7, 0x1, UPT ;  /* 0x000000010700788c */ /* 0x000fcc000bf25270 */
[----:B------:R-:W-:-:S05]  /*fce0*/  PLOP3.LUT P1, PT, PT, PT, UP1, 0x80, 0x0 ;  /* 0x000000000000781c */ /* 0x000fca0003f2f018 */
[----:B------:R-:W-:-:S08]  /*fcf0*/  @UP1 ULDC.64 UR4, c[0x0][0x9e8] ;  /* 0x00027a0000041ab9 */ /* 0x000fd00000000a00 */
[----:B------:R-:W-:-:S05]  /*fd00*/  @P1 IMAD.HI.U32 R8, R7, UR4, RZ ;  /* 0x0000000407081c27 */ /* 0x000fca000f8e00ff */
[----:B------:R-:W-:-:S07]  /*fd10*/  @P1 SHF.R.U32.HI R7, RZ, UR5, R8 ;  /* 0x00000005ff071c19 */ /* 0x000fce0008011608 */
.L_x_11520:
[----:B------:R-:W-:Y:S05]  /*fd20*/  BSYNC B0 ;  /* 0x0000000000007941 */ /* 0x000fea0003800000 */
.L_x_11518:
[----:B------:R-:W-:-:S04]  /*fd30*/  IMAD.U32 R8, RZ, RZ, UR7 ;  /* 0x00000007ff087e24 */ /* 0x000fc8000f8e00ff */
[----:B------:R-:W-:-:S05]  /*fd40*/  IMAD R7, R7, R8, UR7 ;  /* 0x0000000707077e24 */ /* 0x000fca000f8e0208 */
[----:B------:R-:W-:-:S07]  /*fd50*/  VIMNMX R6, R6, R7, PT ;  /* 0x0000000706067248 */ /* 0x000fce0003fe0100 */
.L_x_11517:
[----:B------:R-:W2:Y:S01]  /*fd60*/  LDL R8, [R1+0x6c] ;  /* 0x00006c0001087983 */ /* 0x000ea20000100800 */
        /* <DEDUP_REMOVED lines=36> */
[----:B--2---:R-:W-:-:S04]  /*ffb0*/  VIMNMX R8, R8, R7, !PT ;  /* 0x0000000708087248 */ /* 0x004fc80007fe0100 */
[----:B------:R-:W-:Y:S01]  /*ffc0*/  ISETP.GE.AND P1, PT, R4, R8, PT ;  /* 0x000000080400720c */ /* 0x000fe20003f26270 */
[----:B------:R0:W-:-:S12]  /*ffd0*/  STL [R1+0xc], R8 ;  /* 0x00000c0801007387 */ /* 0x0001d80000100800 */
[----:B0-----:R-:W-:Y:S05]  /*ffe0*/  @!P1 BRA `(.L_x_11521) ;  /* 0x0000003400749947 */ /* 0x001fea0003800000 */
[----:B------:R-:W-:-:S07]  /*fff0*/  IMAD.MOV.U32 R135, RZ, RZ, RZ ;  /* 0x000000ffff877224 */ /* 0x000fce00078e00ff */
.L_x_11541:
[----:B------:R-:W2:Y:S01]  /*10000*/  LDL R7, [R1+0x10] ;  /* 0x0000100001077983 */ /* 0x000ea20000100800 */
[----:B------:R-:W-:Y:S01]  /*10010*/  VIADD R6, R17, 0x1 ;  /* 0x0000000111067836 */ /* 0x000fe20000000000 */
[----:B------:R-:W-:Y:S05]  /*10020*/  YIELD ;  /* 0x0000000000007946 */ /* 0x000fea0003800000 */
[----:B------:R-:W-:-:S04]  /*10030*/  ISETP.NE.AND P2, PT, R6, 0x2, PT ;  /* 0x000000020600780c */ /* 0x000fc80003f45270 */
[----:B------:R-:W-:Y:S02]  /*10040*/  SEL R8, RZ, 0x1, P2 ;  /* 0x00000001ff087807 */ /* 0x000fe40001000000 */
[----:B------:R-:W-:Y:S02]  /*10050*/  SEL R6, R6, RZ, P2 ;  /* 0x000000ff06067207 */ /* 0x000fe40001000000 */
[----:B--2---:R-:W-:Y:S02]  /*10060*/  ISETP.NE.AND P1, PT, R7, RZ, PT ;  /* 0x000000ff0700720c */ /* 0x004fe40003f25270 */
[----:B------:R-:W-:-:S11]  /*10070*/  LOP3.LUT R7, R23, R8, RZ, 0x3c, !PT ;  /* 0x0000000817077212 */ /* 0x000fd600078e3cff */
[----:B------:R-:W-:Y:S05]  /*10080*/  @P1 BRA `(.L_x_11522) ;  /* 0x0000000000301947 */ /* 0x000fea0003800000 */
[----:B------:R-:W-:Y:S05]  /*10090*/  @!P0 BRA `(.L_x_11523) ;  /* 0x0000000000048947 */ /* 0x000fea0003800000 */
[----:B------:R-:W-:Y:S01]  /*100a0*/  BPT.TRAP 0x1 ;  /* 0x000000040000795c */ /* 0x000fe20000300000 */
.L_x_11523:
[----:B------:R-:W-:Y:S01]  /*100b0*/  IMAD R9, R6, 0x8, R2 ;  /* 0x0000000806097824 */ /* 0x000fe200078e0202 */
[----:B------:R-:W-:-:S04]  /*100c0*/  SHF.L.U32 R8, R7, 0x1f, RZ ;  /* 0x0000001f07087819 */ /* 0x000fc800000006ff */
[----:B------:R0:W1:Y:S01]  /*100d0*/  SYNCS.PHASECHK.TRANS64.TRYWAIT P2, [R9+URZ+0x2d830], R8 ;  /* 0x02d83008090075a7 */ /* 0x000062000804017f */
[----:B------:R-:W-:Y:S05]  /*100e0*/  @!P0 BRA `(.L_x_11524) ;  /* 0x0000000000048947 */ /* 0x000fea0003800000 */
[----:B------:R-:W-:Y:S01]  /*100f0*/  BPT.TRAP 0x1 ;  /* 0x000000040000795c */ /* 0x000fe20000300000 */
.L_x_11524:
[----:B------:R-:W-:Y:S04]  /*10100*/  BSSY B0, `(.L_x_11522) ;  /* 0x0000004000007945 */ /* 0x000fe80003800000 */
[----:B-1----:R-:W-:Y:S05]  /*10110*/  @P2 BRA `(.L_x_11525) ;  /* 0x0000000000082947 */ /* 0x002fea0003800000 */
[----:B------:R-:W1:Y:S02]  /*10120*/  SYNCS.PHASECHK.TRANS64.TRYWAIT P2, [R9+URZ+0x2d830], R8 ;  /* 0x02d83008090075a7 */ /* 0x000e64000804017f */
[----:B-1----:R-:W-:Y:S05]  /*10130*/  @!P2 BRA `(.L_x_11526) ;  /* 0x00000154009ca947 */ /* 0x002fea0003800000 */
.L_x_11525:
[----:B------:R-:W-:Y:S05]  /*10140*/  BSYNC B0 ;  /* 0x0000000000007941 */ /* 0x000fea0003800000 */
.L_x_11522:
[----:B01----:R-:W2:Y:S01]  /*10150*/  LDL R8, [R1+0x14] ;  /* 0x0000140001087983 */ /* 0x003ea20000100800 */
[----:B------:R-:W0:Y:S01]  /*10160*/  S2R R10, SR_TID.X ;  /* 0x00000000000a7919 */ /* 0x000e220000002100 */
[----:B------:R-:W-:Y:S05]  /*10170*/  WARPSYNC.ALL ;  /* 0x0000000000007948 */ /* 0x000fea0003800000 */
[----:B0-----:R-:W-:-:S05]  /*10180*/  SHF.R.U32.HI R10, RZ, 0x7, R10 ;  /* 0x00000007ff0a7819 */ /* 0x001fca000001160a */
[----:B------:R-:W-:-:S05]  /*10190*/  VIADD R20, R10, 0x8 ;  /* 0x000000080a147836 */ /* 0x000fca0000000000 */
[----:B------:R0:W-:Y:S06]  /*101a0*/  BAR.SYNC.DEFER_BLOCKING R20, 0x100 ;  /* 0x000400140000751d */ /* 0x0001ec0000010000 */
[----:B0-----:R-:W3:Y:S01]  /*101b0*/  LDL.64 R20, [R1] ;  /* 0x0000000001147983 */ /* 0x001ee20000100a00 */
[----:B------:R-:W-:Y:S01]  /*101c0*/  IMAD.MOV.U32 R9, RZ, RZ, -0x7fffffe0 ;  /* 0x80000020ff097424 */ /* 0x000fe200078e00ff */
[----:B------:R-:W-:Y:S02]  /*101d0*/  R2UR UR8, R148 ;  /* 0x00000000940872ca */ /* 0x000fe400000e0000 */
[----:B------:R-:W-:-:S02]  /*101e0*/  R2UR UR9, R149 ;  /* 0x00000000950972ca */ /* 0x000fc400000e0000 */
[----:B------:R-:W-:Y:S01]  /*101f0*/  R2UR UR11, R9 ;  /* 0x00000000090b72ca */ /* 0x000fe200000e0000 */
[----:B------:R-:W-:Y:S01]  /*10200*/  WARPGROUP.ARRIVE ;  /* 0x00000000000079c5 */ /* 0x000fe20000000000 */
[----:B------:R-:W-:-:S05]  /*10210*/  IMAD.MOV.U32 R13, RZ, RZ, -0x7fffffe0 ;  /* 0x80000020ff0d7424 */ /* 0x000fca00078e00ff */
[----:B------:R-:W-:Y:S01]  /*10220*/  R2UR UR15, R13 ;  /* 0x000000000d0f72ca */ /* 0x000fe200000e0000 */
[----:B--2---:R-:W-:-:S05]  /*10230*/  IMAD R8, R6, 0x600, R8 ;  /* 0x0000060006087824 */ /* 0x004fca00078e0208 */
[----:B------:R-:W-:-:S13]  /*10240*/  R2UR UR10, R8 ;  /* 0x00000000080a72ca */ /* 0x000fda00000e0000 */
[----:B------:R-:W-:Y:S01]  /*10250*/  HGMMA.64x128x16.F32.BF16 R24, gdesc[UR8], RZ, !UPT, gsb0 ;  /* 0x01e00000081879f0 */ /* 0x000fe2000c0018ff */
[----:B------:R-:W-:-:S05]  /*10260*/  VIADD R12, R8, 0x2 ;  /* 0x00000002080c7836 */ /* 0x000fca0000000000 */
[----:B------:R-:W-:Y:S02]  /*10270*/  R2UR UR14, R12 ;  /* 0x000000000c0e72ca */ /* 0x000fe400000e0000 */
[----:B---3--:R-:W-:Y:S02]  /*10280*/  R2UR UR12, R20 ;  /* 0x00000000140c72ca */ /* 0x008fe400000e0000 */
[----:B------:R-:W-:Y:S01]  /*10290*/  R2UR UR13, R21 ;  /* 0x00000000150d72ca */ /* 0x000fe200000e0000 */
[----:B------:R-:W-:Y:S02]  /*102a0*/  WARPGROUP.DEPBAR.LE gsb0, 0x0 ;  /* 0x00008000000079c5 */ /* 0x000fe40000010000 */
[----:B------:R-:W-:-:S10]  /*102b0*/  WARPGROUP.ARRIVE ;  /* 0x00000000000079c5 */ /* 0x000fd40000000000 */
[----:B------:R-:W-:Y:S01]  /*102c0*/  HGMMA.64x128x16.F32.BF16 R24, gdesc[UR12], R24, gsb0 ;  /* 0x01e000000c1879f0 */ /* 0x000fe20008001818 */
[----:B------:R-:W-:Y:S02]  /*102d0*/  VIADD R10, R8, 0x200 ;  /* 0x00000200080a7836 */ /* 0x000fe40000000000 */
[----:B------:R-:W-:Y:S01]  /*102e0*/  IMAD.MOV.U32 R11, RZ, RZ, -0x7fffffe0 ;  /* 0x80000020ff0b7424 */ /* 0x000fe200078e00ff */
[----:B------:R-:W-:Y:S02]  /*102f0*/  R2UR UR16, R156 ;  /* 0x000000009c1072ca */ /* 0x000fe400000e0000 */
[----:B------:R-:W-:Y:S02]  /*10300*/  R2UR UR18, R10 ;  /* 0x000000000a1272ca */ /* 0x000fe400000e0000 */
[----:B------:R-:W-:Y:S02]  /*10310*/  R2UR UR19, R11 ;  /* 0x000000000b1372ca */ /* 0x000fe400000e0000 */
[----:B------:R-:W-:Y:S01]  /*10320*/  R2UR UR17, R157 ;  /* 0x000000009d1172ca */ /* 0x000fe200000e0000 */
[----:B------:R-:W-:Y:S01]  /*10330*/  VIADD R12, R8, 0x202 ;  /* 0x00000202080c7836 */ /* 0x000fe20000000000 */
[----:B------:R-:W-:-:S02]  /*10340*/  R2UR UR23, R13 ;  /* 0x000000000d1772ca */ /* 0x000fc400000e0000 */
[----:B------:R-:W-:Y:S02]  /*10350*/  R2UR UR20, R154 ;  /* 0x000000009a1472ca */ /* 0x000fe400000e0000 */
[----:B------:R-:W-:Y:S02]  /*10360*/  R2UR UR22, R12 ;  /* 0x000000000c1672ca */ /* 0x000fe400000e0000 */
[----:B------:R-:W-:Y:S01]  /*10370*/  R2UR UR21, R155 ;  /* 0x000000009b1572ca */ /* 0x000fe200000e0000 */
[----:B------:R-:W-:Y:S02]  /*10380*/  WARPGROUP.DEPBAR.LE gsb0, 0x0 ;  /* 0x00008000000079c5 */ /* 0x000fe40000010000 */
[----:B------:R-:W-:-:S06]  /*10390*/  WARPGROUP.ARRIVE ;  /* 0x00000000000079c5 */ /* 0x000fcc0000000000 */
[----:B------:R-:W-:Y:S01]  /*103a0*/  HGMMA.64x128x16.F32.BF16 R24, gdesc[UR16], R24, gsb0 ;  /* 0x01e00000101879f0 */ /* 0x000fe20008001818 */
[----:B------:R-:W-:Y:S02]  /*103b0*/  VIADD R14, R8, 0x400 ;  /* 0x00000400080e7836 */ /* 0x000fe40000000000 */
[----:B------:R-:W-:Y:S01]  /*103c0*/  IMAD.MOV.U32 R15, RZ, RZ, -0x7fffffe0 ;  /* 0x80000020ff0f7424 */ /* 0x000fe200078e00ff */
[----:B------:R-:W-:Y:S02]  /*103d0*/  R2UR UR24, R152 ;  /* 0x00000000981872ca */ /* 0x000fe400000e0000 */
[----:B------:R-:W-:Y:S02]  /*103e0*/  R2UR UR26, R14 ;  /* 0x000000000e1a72ca */ /* 0x000fe400000e0000 */
[----:B------:R-:W-:Y:S02]  /*103f0*/  R2UR UR27, R15 ;  /* 0x000000000f1b72ca */ /* 0x000fe400000e0000 */
[----:B------:R-:W-:Y:S01]  /*10400*/  R2UR UR25, R153 ;  /* 0x00000000991972ca */ /* 0x000fe200000e0000 */
[----:B------:R-:W-:-:S02]  /*10410*/  WARPGROUP.DEPBAR.LE gsb0, 0x0 ;  /* 0x00008000000079c5 */ /* 0x000fc40000010000 */
[----:B------:R-:W-:-:S06]  /*10420*/  WARPGROUP.ARRIVE ;  /* 0x00000000000079c5 */ /* 0x000fcc0000000000 */
[----:B------:R-:W-:Y:S01]  /*10430*/  HGMMA.64x128x16.F32.BF16 R24, gdesc[UR20], R24, gsb0 ;  /* 0x01e00000141879f0 */ /* 0x000fe20008001818 */
[----:B------:R-:W-:Y:S01]  /*10440*/  VIADD R8, R8, 0x402 ;  /* 0x0000040208087836 */ /* 0x000fe20000000000 */
[----:B------:R-:W-:Y:S02]  /*10450*/  R2UR UR31, R9 ;  /* 0x00000000091f72ca */ /* 0x000fe400000e0000 */
[----:B------:R-:W-:Y:S02]  /*10460*/  R2UR UR28, R150 ;  /* 0x00000000961c72ca */ /* 0x000fe400000e0000 */
        /* <DEDUP_REMOVED lines=12> */
.L_x_11528:
[----:B------:R-:W-:Y:S01]  /*10530*/  SHF.L.U32 R8, R23, 0x1f, RZ ;  /* 0x0000001f17087819 */ /* 0x000fe200000006ff */
[----:B------:R-:W-:-:S04]  /*10540*/  IMAD R9, R17, 0x8, R2 ;  /* 0x0000000811097824 */ /* 0x000fc800078e0202 */
[----:B------:R0:W1:Y:S01]  /*10550*/  SYNCS.PHASECHK.TRANS64.TRYWAIT P1, [R9+URZ+0x2d850], R8 ;  /* 0x02d85008090075a7 */ /* 0x000062000802017f */
[----:B------:R-:W-:Y:S05]  /*10560*/  @!P0 BRA `(.L_x_11529) ;  /* 0x0000000000048947 */ /* 0x000fea0003800000 */
[----:B------:R-:W-:Y:S01]  /*10570*/  BPT.TRAP 0x1 ;  /* 0x000000040000795c */ /* 0x000fe20000300000 */
.L_x_11529:
[----:B-1----:R-:W-:Y:S05]  /*10580*/  @P1 BRA `(.L_x_11527) ;  /* 0x0000000000081947 */ /* 0x002fea0003800000 */
[----:B------:R-:W1:Y:S02]  /*10590*/  SYNCS.PHASECHK.TRANS64.TRYWAIT P1, [R9+URZ+0x2d850], R8 ;  /* 0x02d85008090075a7 */ /* 0x000e64000802017f */
[----:B-1----:R-:W-:Y:S05]  /*105a0*/  @!P1 BRA `(.L_x_11530) ;  /* 0x0000015000949947 */ /* 0x002fea0003800000 */
.L_x_11527:
[----:B------:R-:W2:Y:S01]  /*105b0*/  LDL R12, [R1+0x2c] ;  /* 0x00002c00010c7983 */ /* 0x000ea20000100800 */
[----:B01----:R-:W-:Y:S01]  /*105c0*/  VIADD R8, R2, 0x400 ;  /* 0x0000040002087836 */ /* 0x003fe20000000000 */
[----:B------:R-:W-:Y:S05]  /*105d0*/  WARPSYNC.ALL ;  /* 0x0000000000007948 */ /* 0x000fea0003800000 */
[----:B------:R-:W-:Y:S01]  /*105e0*/  SHF.R.U32.HI R8, RZ, 0x4, R8 ;  /* 0x00000004ff087819 */ /* 0x000fe20000011608 */
[----:B------:R-:W-:Y:S01]  /*105f0*/  IMAD.MOV.U32 R9, RZ, RZ, -0x7fffffe0 ;  /* 0x80000020ff097424 */ /* 0x000fe200078e00ff */
[----:B------:R-:W-:Y:S01]  /*10600*/  WARPGROUP.ARRIVE ;  /* 0x00000000000079c5 */ /* 0x000fe20000000000 */
[----:B------:R-:W-:Y:S01]  /*10610*/  UMOV UR9, 0x40000040 ;  /* 0x4000004000097882 */ /* 0x000fe20000000000 */
[----:B------:R-:W-:Y:S01]  /*10620*/  LOP3.LUT R8, R8, 0x3fff, RZ, 0xc0, !PT ;  /* 0x00003fff08087812 */ /* 0x000fe200078ec0ff */
[----:B------:R-:W-:Y:S01]  /*10630*/  IMAD.MOV.U32 R11, RZ, RZ, -0x7fffffe0 ;  /* 0x80000020ff0b7424 */ /* 0x000fe200078e00ff */
[----:B------:R-:W-:Y:S01]  /*10640*/  R2UR UR11, R9 ;  /* 0x00000000090b72ca */ /* 0x000fe200000e0000 */
[----:B------:R-:W-:Y:S01]  /*10650*/  UMOV UR13, 0x40000040 ;  /* 0x40000040000d7882 */ /* 0x000fe20000000000 */
[----:B------:R-:W-:Y:S01]  /*10660*/  LOP3.LUT R8, R8, 0x2000000, RZ, 0xfc, !PT ;  /* 0x0200000008087812 */ /* 0x000fe200078efcff */
[----:B------:R-:W-:Y:S01]  /*10670*/  UMOV UR17, 0x40000040 ;  /* 0x4000004000117882 */ /* 0x000fe20000000000 */
[C---:B------:R-:W-:Y:S01]  /*10680*/  R2UR UR15, R11.reuse ;  /* 0x000000000b0f72ca */ /* 0x040fe200000e0000 */
[----:B------:R-:W-:Y:S01]  /*10690*/  UMOV UR21, 0x40000040 ;  /* 0x4000004000157882 */ /* 0x000fe20000000000 */
[----:B------:R-:W-:Y:S01]  /*106a0*/  R2UR UR19, R11 ;  /* 0x000000000b1372ca */ /* 0x000fe200000e0000 */
[----:B------:R-:W-:Y:S01]  /*106b0*/  IMAD R8, R17, 0x600, R8 ;  /* 0x0000060011087824 */ /* 0x000fe200078e0208 */
[C---:B------:R-:W-:Y:S01]  /*106c0*/  R2UR UR23, R11.reuse ;  /* 0x000000000b1772ca */ /* 0x040fe200000e0000 */
[----:B------:R-:W-:Y:S01]  /*106d0*/  UMOV UR25, 0x40000040 ;  /* 0x4000004000197882 */ /* 0x000fe20000000000 */
[C---:B------:R-:W-:Y:S01]  /*106e0*/  R2UR UR27, R11.reuse ;  /* 0x000000000b1b72ca */ /* 0x040fe200000e0000 */
[C---:B------:R-:W-:Y:S01]  /*106f0*/  VIADD R10, R8.reuse, 0x40 ;  /* 0x00000040080a7836 */ /* 0x040fe20000000000 */
[----:B------:R-:W-:Y:S01]  /*10700*/  R2UR UR10, R8 ;  /* 0x00000000080a72ca */ /* 0x000fe200000e0000 */
[----:B------:R-:W-:Y:S01]  /*10710*/  UMOV UR29, 0x40000040 ;  /* 0x40000040001d7882 */ /* 0x000fe20000000000 */
[C---:B------:R-:W-:Y:S01]  /*10720*/  R2UR UR31, R11.reuse ;  /* 0x000000000b1f72ca */ /* 0x040fe200000e0000 */
[----:B------:R-:W-:Y:S01]  /*10730*/  UMOV UR33, 0x40000040 ;  /* 0x4000004000217882 */ /* 0x000fe20000000000 */
[----:B------:R-:W-:Y:S01]  /*10740*/  R2UR UR14, R10 ;  /* 0x000000000a0e72ca */ /* 0x000fe200000e0000 */
[----:B------:R-:W-:Y:S01]  /*10750*/  VIADD R10, R8, 0x80 ;  /* 0x00000080080a7836 */ /* 0x000fe20000000000 */
[----:B------:R-:W-:Y:S01]  /*10760*/  R2UR UR35, R11 ;  /* 0x000000000b2372ca */ /* 0x000fe200000e0000 */
[----:B------:R-:W-:Y:S01]  /*10770*/  UMOV UR45, 0x40000040 ;  /* 0x40000040002d7882 */ /* 0x000fe20000000000 */
[----:B------:R-:W-:Y:S01]  /*10780*/  R2UR UR47, R9 ;  /* 0x00000000092f72ca */ /* 0x000fe200000e0000 */
[----:B------:R-:W0:Y:S01]  /*10790*/  S2R R13, SR_TID.X ;  /* 0x00000000000d7919 */ /* 0x000e220000002100 */
[----:B------:R-:W-:Y:S01]  /*107a0*/  R2UR UR18, R10 ;  /* 0x000000000a1272ca */ /* 0x000fe200000e0000 */
[----:B------:R-:W-:-:S05]  /*107b0*/  VIADD R10, R8, 0xc0 ;  /* 0x000000c0080a7836 */ /* 0x000fca0000000000 */
[----:B------:R-:W-:Y:S01]  /*107c0*/  R2UR UR22, R10 ;  /* 0x000000000a1672ca */ /* 0x000fe200000e0000 */
[----:B------:R-:W-:-:S05]  /*107d0*/  VIADD R10, R8, 0x100 ;  /* 0x00000100080a7836 */ /* 0x000fca0000000000 */
[----:B------:R-:W-:Y:S01]  /*107e0*/  R2UR UR26, R10 ;  /* 0x000000000a1a72ca */ /* 0x000fe200000e0000 */
[----:B------:R-:W-:-:S05]  /*107f0*/  VIADD R10, R8, 0x140 ;  /* 0x00000140080a7836 */ /* 0x000fca0000000000 */
[----:B------:R-:W-:Y:S01]  /*10800*/  R2UR UR30, R10 ;  /* 0x000000000a1e72ca */ /* 0x000fe200000e0000 */
[C---:B------:R-:W-:Y:S02]  /*10810*/  VIADD R10, R8.reuse, 0x180 ;  /* 0x00000180080a7836 */ /* 0x040fe40000000000 */
[----:B------:R-:W-:-:S03]  /*10820*/  VIADD R8, R8, 0x1c0 ;  /* 0x000001c008087836 */ /* 0x000fc60000000000 */
[----:B------:R-:W-:Y:S02]  /*10830*/  R2UR UR34, R10 ;  /* 0x000000000a2272ca */ /* 0x000fe400000e0000 */
[----:B------:R-:W-:Y:S02]  /*10840*/  R2UR UR46, R8 ;  /* 0x00000000082e72ca */ /* 0x000fe400000e0000 */
[----:B0-----:R-:W-:Y:S01]  /*10850*/  ISETP.GE.U32.AND P1, PT, R13, 0x180, PT ;  /* 0x000001800d00780c */ /* 0x001fe20003f26070 */
[----:B--2---:R-:W-:Y:S01]  /*10860*/  IMAD R8, R12, 0x2000, R2 ;  /* 0x000020000c087824 */ /* 0x004fe200078e0202 */
[----:B------:R-:W-:-:S04]  /*10870*/  SHF.R.U32.HI R12, RZ, 0x7, R13 ;  /* 0x00000007ff0c7819 */ /* 0x000fc8000001160d */
[----:B------:R-:W-:Y:S01]  /*10880*/  R2UR UR8, R8 ;  /* 0x00000000080872ca */ /* 0x000fe200000e0000 */
[----:B------:R-:W-:-:S05]  /*10890*/  VIADD R8, R12, 0x9 ;  /* 0x000000090c087836 */ /* 0x000fca0000000000 */
[----:B------:R-:W-:-:S07]  /*108a0*/  SEL R8, R8, 0x9, !P1 ;  /* 0x0000000908087807 */ /* 0x000fce0004800000 */
[----:B------:R-:W-:-:S04]  /*108b0*/  UIADD3 UR8, UR8, 0x21800, URZ ;  /* 0x0002180008087890 */ /* 0x000fc8000fffe03f */
[----:B------:R-:W-:-:S04]  /*108c0*/  USHF.R.U32.HI UR8, URZ, 0x4, UR8 ;  /* 0x000000043f087899 */ /* 0x000fc80008011608 */
[----:B------:R-:W-:-:S04]  /*108d0*/  ULOP3.LUT UR8, UR8, 0x3fff, URZ, 0xc0, !UPT ;  /* 0x00003fff08087892 */ /* 0x000fc8000f8ec03f */
[----:B------:R-:W-:-:S04]  /*108e0*/  ULOP3.LUT UR8, UR8, 0x10000, URZ, 0xfc, !UPT ;  /* 0x0001000008087892 */ /* 0x000fc8000f8efc3f */
[----:B------:R-:W-:Y:S02]  /*108f0*/  UIADD3 UR12, UR8, 0x2, URZ ;  /* 0x00000002080c7890 */ /* 0x000fe4000fffe03f */
[----:B------:R-:W-:Y:S02]  /*10900*/  UIADD3 UR16, UR8, 0x4, URZ ;  /* 0x0000000408107890 */ /* 0x000fe4000fffe03f */
[----:B------:R-:W-:Y:S02]  /*10910*/  UIADD3 UR20, UR8, 0x6, URZ ;  /* 0x0000000608147890 */ /* 0x000fe4000fffe03f */
[----:B------:R-:W-:Y:S01]  /*10920*/  HGMMA.64x96x16.F32.BF16 R88, gdesc[UR8].tnspB, R88, gsb0 ;  /* 0x41600000085879f0 */ /* 0x000fe20008001858 */
[----:B------:R-:W-:Y:S02]  /*10930*/  UIADD3 UR24, UR8, 0x600, URZ ;  /* 0x0000060008187890 */ /* 0x000fe4000fffe03f */
[----:B------:R-:W-:Y:S02]  /*10940*/  UIADD3 UR28, UR8, 0x602, URZ ;  /* 0x00000602081c7890 */ /* 0x000fe4000fffe03f */
[----:B------:R-:W-:-:S02]  /*10950*/  UIADD3 UR32, UR8, 0x604, URZ ;  /* 0x0000060408207890 */ /* 0x000fc4000fffe03f */
        /* <DEDUP_REMOVED lines=26> */
.L_x_11531:
[----:B------:R-:W2:Y:S01]  /*10b00*/  LDL R11, [R1+0x30] ;  /* 0x00003000010b7983 */ /* 0x000ea20000100800 */
[----:B0-----:R-:W0:Y:S03]  /*10b10*/  LDC R8, c[0x0][0x448] ;  /* 0x00011200ff087b82 */ /* 0x001e260000000800 */
[----:B------:R-:W2:Y:S01]  /*10b20*/  LDL R10, [R1+0x68] ;  /* 0x00006800010a7983 */ /* 0x000ea20000100800 */
[----:B0-----:R-:W-:-:S13]  /*10b30*/  ISETP.NE.AND P1, PT, R8, 0x1, PT ;  /* 0x000000010800780c */ /* 0x001fda0003f25270 */
[----:B------:R-:W0:Y:S08]  /*10b40*/  @P1 LDC R9, c[0x0][0x44c] ;  /* 0x00011300ff091b82 */ /* 0x000e300000000800 */
[----:B------:R-:W1:Y:S01]  /*10b50*/  @P1 LDC R8, c[0x0][0x450] ;  /* 0x00011400ff081b82 */ /* 0x000e620000000800 */
[----:B------:R-:W-:Y:S02]  /*10b60*/  UMOV UR50, UR42 ;  /* 0x0000002a00327c82 */ /* 0x000fe40008000000 */
[----:B------:R-:W-:Y:S01]  /*10b70*/  ULOP3.LUT UR8, URZ, UR50, URZ, 0x33, !UPT ;  /* 0x000000323f087292 */ /* 0x000fe2000f8e333f */
[----:B--2---:R-:W-:-:S04]  /*10b80*/  IMAD.IADD R13, R10, 0x1, R11 ;  /* 0x000000010a0d7824 */ /* 0x004fc800078e020b */
[----:B0-----:R-:W-:-:S05]  /*10b90*/  @P1 IMAD.HI.U32 R9, R13, R9, RZ ;  /* 0x000000090d091227 */ /* 0x001fca00078e00ff */
[----:B-1----:R-:W-:Y:S01]  /*10ba0*/  @P1 SHF.R.U32.HI R13, RZ, R8, R9 ;  /* 0x00000008ff0d1219 */ /* 0x002fe20000011609 */
[----:B------:R-:W-:Y:S02]  /*10bb0*/  IMAD R8, R6, 0x8, R2 ;  /* 0x0000000806087824 */ /* 0x000fe400078e0202 */
[----:B------:R-:W-:Y:S02]  /*10bc0*/  IMAD.U32 R9, RZ, RZ, UR38 ;  /* 0x00000026ff097e24 */ /* 0x000fe4000f8e00ff */
[----:B------:R-:W-:Y:S01]  /*10bd0*/  VIADD R8, R8, 0x2d840 ;  /* 0x0002d84008087836 */ /* 0x000fe20000000000 */
[----:B------:R-:W0:Y:S04]  /*10be0*/  SHFL.IDX PT, R20, R13, RZ, 0x1c1f ;  /* 0x001c1fff0d147589 */ /* 0x000e2800000e0000 */
[----:B------:R-:W-:-:S04]  /*10bf0*/  PRMT R8, R9, 0x654, R8 ;  /* 0x0000065409087816 */ /* 0x000fc80000000008 */
[----:B------:R1:W-:Y:S01]  /*10c00*/  SYNCS.ARRIVE.TRANS64.RED.A1T0 RZ, [R8+URZ], RZ ;  /* 0x000000ff08ff79a7 */ /* 0x0003e2000810043f */
[----:B------:R-:W-:Y:S01]  /*10c10*/  PLOP3.LUT P1, PT, PT, PT, UP0, 0x40, 0x0 ;  /* 0x000000000000781c */ /* 0x000fe20003f2e808 */
[----:B-1----:R-:W-:-:S05]  /*10c20*/  IMAD.SHL.U32 R8, R4, 0x80, RZ ;  /* 0x0000008004087824 */ /* 0x002fca00078e00ff */
[----:B------:R-:W-:-:S04]  /*10c30*/  IADD3 R11, -R142, 0x1, -R8 ;  /* 0x000000018e0b7810 */ /* 0x000fc80007ffe908 */
[----:B------:R-:W-:-:S05]  /*10c40*/  IADD3 R11, -R140, R11, R143 ;  /* 0x0000000b8c0b7210 */ /* 0x000fca0007ffe18f */
[C---:B------:R-:W-:Y:S02]  /*10c50*/  VIADD R12, R11.reuse, UR49 ;  /* 0x000000310b0c7c36 */ /* 0x040fe40008000000 */
[----:B------:R-:W-:Y:S02]  /*10c60*/  VIADD R11, R11, UR8 ;  /* 0x000000080b0b7c36 */ /* 0x000fe40008000000 */
[C---:B0-----:R-:W-:Y:S02]  /*10c70*/  IMAD.IADD R10, R20.reuse, 0x1, R12 ;  /* 0x00000001140a7824 */ /* 0x041fe400078e020c */
        /* <DEDUP_REMOVED lines=14> */
.L_x_11534:
[----:B------:R-:W-:-:S05]  /*10d60*/  IMAD.U32 R21, RZ, RZ, UR41 ;  /* 0x00000029ff157e24 */ /* 0x000fca000f8e00ff */
[----:B------:R-:W-:-:S13]  /*10d70*/  ISETP.NE.AND P1, PT, R21, 0x1, PT ;  /* 0x000000011500780c */ /* 0x000fda0003f25270 */
[----:B------:R-:W0:Y:S02]  /*10d80*/  @P1 LDC.64 R14, c[0x0][0x9e8] ;  /* 0x00027a00ff0e1b82 */ /* 0x000e240000000a00 */
[----:B0-----:R-:W-:-:S05]  /*10d90*/  @P1 IMAD.HI.U32 R14, R20, R14, RZ ;  /* 0x0000000e140e1227 */ /* 0x001fca00078e00ff */
[----:B------:R-:W-:-:S07]  /*10da0*/  @P1 SHF.R.U32.HI R20, RZ, R15, R14 ;  /* 0x0000000fff141219 */ /* 0x000fce000001160e */
.L_x_11535:
[----:B------:R-:W-:Y:S05]  /*10db0*/  BSYNC B0 ;  /* 0x0000000000007941 */ /* 0x000fea0003800000 */
.L_x_11533:
[----:B------:R-:W-:-:S04]  /*10dc0*/  IMAD R20, R20, R21, -R8 ;  /* 0x0000001514147224 */ /* 0x000fc800078e0a08 */
[----:B------:R-:W-:-:S05]  /*10dd0*/  IMAD.IADD R20, R20, 0x1, -R142 ;  /* 0x0000000114147824 */ /* 0x000fca00078e0a8e */
[----:B------:R-:W-:Y:S02]  /*10de0*/  VIMNMX R9, R9, R20, !PT ;  /* 0x0000001409097248 */ /* 0x000fe40007fe0100 */
[----:B------:R-:W-:-:S07]  /*10df0*/  VIADDMNMX R10, R20, R21, R10, PT ;  /* 0x00000015140a7246 */ /* 0x000fce000380010a */
.L_x_11532:
[----:B------:R-:W-:Y:S01]  /*10e00*/  ISETP.GT.AND P1, PT, R4, -0x1, PT ;  /* 0xffffffff0400780c */ /* 0x000fe20003f24270 */
[----:B------:R-:W0:Y:S03]  /*10e10*/  SHFL.IDX PT, R13, R13, 0x1, 0x1c1f ;  /* 0x003c1f000d0d7f89 */ /* 0x000e2600000e0000 */
        /* <DEDUP_REMOVED lines=13> */
[----:B------:R-:W-:Y:S02]  /*10ef0*/  ISETP.GT.AND P2, PT, R9, 0x10, P1 ;  /* 0x000000100900780c */ /* 0x000fe40000f44270 */
[----:B------:R-:W-:Y:S02]  /*10f00*/  FSEL R33, R33, -INF , !P4 ;  /* 0xff80000021217808 */ /* 0x000fe40006000000 */
[----:B------:R-:W-:Y:S02]  /*10f10*/  ISETP.GT.AND P4, PT, R9, 0x20, P1 ;  /* 0x000000200900780c */ /* 0x000fe40000f84270 */
[----:B------:R-:W-:-:S02]  /*10f20*/  ISETP.LT.OR P3, PT, R10, 0xa, P3 ;  /* 0x0000000a0a00780c */ /* 0x000fc40001f61670 */
[C---:B------:R-:W-:Y:S02]  /*10f30*/  ISETP.LT.OR P2, PT, R10.reuse, 0x11, P2 ;  /* 0x000000110a00780c */ /* 0x040fe40001741670 */
[----:B------:R-:W-:Y:S02]  /*10f40*/  ISETP.LT.OR P4, PT, R10, 0x21, P4 ;  /* 0x000000210a00780c */ /* 0x000fe40002781670 */
[----:B------:R-:W-:Y:S02]  /*10f50*/  FSEL R29, R29, -INF , !P3 ;  /* 0xff8000001d1d7808 */ /* 0x000fe40005800000 */
[----:B------:R-:W-:Y:S02]  /*10f60*/  FSEL R32, R32, -INF , !P2 ;  /* 0xff80000020207808 */ /* 0x000fe40005000000 */
[C---:B------:R-:W-:Y:S02]  /*10f70*/  ISETP.GT.AND P3, PT, R9.reuse, 0x18, P1 ;  /* 0x000000180900780c */ /* 0x040fe40000f64270 */
        /* <DEDUP_REMOVED lines=65> */
[----:B------:R-:W-:Y:S02]  /*11390*/  PLOP3.LUT P4, PT, PT, PT, UP0, 0x40, 0x0 ;  /* 0x000000000000781c */ /* 0x000fe40003f8e808 */
[----:B------:R-:W-:-:S02]  /*113a0*/  ISETP.LT.OR P3, PT, R10, 0x6a, P3 ;  /* 0x0000006a0a00780c */ /* 0x000fc40001f61670 */
[----:B------:R-:W-:Y:S02]  /*113b0*/  ISETP.LT.OR P2, PT, R10, 0x71, P2 ;  /* 0x000000710a00780c */ /* 0x000fe40001741670 */
[----:B------:R-:W-:Y:S02]  /*113c0*/  FSEL R77, R77, -INF , !P3 ;  /* 0xff8000004d4d7808 */ /* 0x000fe40005800000 */
[----:B------:R-:W-:Y:S02]  /*113d0*/  FSEL R80, R80, -INF , !P2 ;  /* 0xff80000050507808 */ /* 0x000fe40005000000 */
[C---:B------:R-:W-:Y:S02]  /*113e0*/  ISETP.GT.AND P3, PT, R9.reuse, 0x78, P1 ;  /* 0x000000780900780c */ /* 0x040fe40000f64270 */
[----:B------:R-:W-:Y:S01]  /*113f0*/  ISETP.GT.AND P2, PT, R9, 0x79, P1 ;  /* 0x000000790900780c */ /* 0x000fe20000f44270 */
[----:B------:R-:W-:Y:S01]  /*11400*/  IMAD.IADD R9, R11, 0x1, R13 ;  /* 0x000000010b097824 */ /* 0x000fe200078e020d */
[----:B------:R-:W-:-:S02]  /*11410*/  ISETP.LT.OR P3, PT, R10, 0x79, P3 ;  /* 0x000000790a00780c */ /* 0x000fc40001f61670 */
[----:B------:R-:W-:Y:S02]  /*11420*/  ISETP.LT.OR P2, PT, R10, 0x7a, P2 ;  /* 0x0000007a0a00780c */ /* 0x000fe40001741670 */
[----:B------:R-:W-:Y:S02]  /*11430*/  FSEL R84, R84, -INF , !P3 ;  /* 0xff80000054547808 */ /* 0x000fe40005800000 */
[----:B------:R-:W-:Y:S01]  /*11440*/  FSEL R85, R85, -INF , !P2 ;  /* 0xff80000055557808 */ /* 0x000fe20005000000 */
[----:B------:R-:W-:Y:S08]  /*11450*/  @P4 BRA `(.L_x_11536) ;  /* 0x0000000000584947 */ /* 0x000ff00003800000 */
        /* <DEDUP_REMOVED lines=12> */
.L_x_11538:
[----:B------:R-:W-:-:S05]  /*11520*/  IMAD.U32 R14, RZ, RZ, UR41 ;  /* 0x00000029ff0e7e24 */ /* 0x000fca000f8e00ff */
[----:B------:R-:W-:-:S13]  /*11530*/  ISETP.NE.AND P2, PT, R14, 0x1, PT ;  /* 0x000000010e00780c */ /* 0x000fda0003f45270 */
[----:B------:R-:W0:Y:S02]  /*11540*/  @P2 LDC.64 R10, c[0x0][0x9e8] ;  /* 0x00027a00ff0a2b82 */ /* 0x000e240000000a00 */
[----:B0-----:R-:W-:-:S05]  /*11550*/  @P2 IMAD.HI.U32 R10, R13, R10, RZ ;  /* 0x0000000a0d0a2227 */ /* 0x001fca00078e00ff */
[----:B------:R-:W-:-:S07]  /*11560*/  @P2 SHF.R.U32.HI R13, RZ, R11, R10 ;  /* 0x0000000bff0d2219 */ /* 0x000fce000001160a */
.L_x_11539:
[----:B------:R-:W-:Y:S05]  /*11570*/  BSYNC B0 ;  /* 0x0000000000007941 */ /* 0x000fea0003800000 */
.L_x_11537:
[----:B------:R-:W-:-:S04]  /*11580*/  IMAD R8, R13, R14, -R8 ;  /* 0x0000000e0d087224 */ /* 0x000fc800078e0a08 */
[----:B------:R-:W-:-:S05]  /*11590*/  IMAD.IADD R8, R8, 0x1, -R142 ;  /* 0x0000000108087824 */ /* 0x000fca00078e0a8e */
[----:B------:R-:W-:Y:S02]  /*115a0*/  VIMNMX R9, R9, R8, !PT ;  /* 0x0000000809097248 */ /* 0x000fe40007fe0100 */
[----:B------:R-:W-:-:S07]  /*115b0*/  VIADDMNMX R12, R8, R14, R12, PT ;  /* 0x0000000e080c7246 */ /* 0x000fce000380010c */
.L_x_11536:
[----:B------:R-:W-:Y:S01]  /*115c0*/  FMNMX.FTZ R8, R24, R3, !PT ;  /* 0x0000000318087209 */ /* 0x000fe20007810000 */
[----:B------:R-:W-:Y:S01]  /*115d0*/  UMOV UR51, UR7 ;  /* 0x0000000700337c82 */ /* 0x000fe20008000000 */
[C---:B------:R-:W-:Y:S02]  /*115e0*/  ISETP.GT.AND P4, PT, R9.reuse, 0x1, P1 ;  /* 0x000000010900780c */ /* 0x040fe40000f84270 */
[C---:B------:R-:W-:Y:S02]  /*115f0*/  ISETP.GT.AND P2, PT, R9.reuse, 0x8, P1 ;  /* 0x000000080900780c */ /* 0x040fe40000f44270 */
[----:B------:R-:W-:Y:S02]  /*11600*/  ISETP.GT.AND P3, PT, R9, 0x9, P1 ;  /* 0x000000090900780c */ /* 0x000fe40000f64270 */
[----:B------:R-:W-:Y:S02]  /*11610*/  FMNMX.FTZ R8, R25, R8, !PT ;  /* 0x0000000819087209 */ /* 0x000fe40007810000 */
[----:B------:R-:W-:-:S02]  /*11620*/  ISETP.LT.OR P4, PT, R12, 0x2, P4 ;  /* 0x000000020c00780c */ /* 0x000fc40002781670 */
[C---:B------:R-:W-:Y:S02]  /*11630*/  ISETP.LT.OR P2, PT, R12.reuse, 0x9, P2 ;  /* 0x000000090c00780c */ /* 0x040fe40001741670 */
[----:B------:R-:W-:Y:S02]  /*11640*/  ISETP.LT.OR P3, PT, R12, 0xa, P3 ;  /* 0x0000000a0c00780c */ /* 0x000fe40001f61670 */
[----:B------:R-:W-:Y:S02]  /*11650*/  FMNMX.FTZ R8, R28, R8, !PT ;  /* 0x000000081c087209 */ /* 0x000fe40007810000 */
[----:B------:R-:W-:Y:S02]  /*11660*/  FSEL R27, R27, -INF , !P4 ;  /* 0xff8000001b1b7808 */ /* 0x000fe40006000000 */
[----:B------:R-:W-:Y:S02]  /*11670*/  FSEL R30, R30, -INF , !P2 ;  /* 0xff8000001e1e7808 */ /* 0x000fe40005000000 */
[----:B------:R-:W-:-:S02]  /*11680*/  FSEL R31, R31, -INF , !P3 ;  /* 0xff8000001f1f7808 */ /* 0x000fc40005800000 */
[----:B------:R-:W-:Y:S02]  /*11690*/  FMNMX.FTZ R8, R29, R8, !PT ;  /* 0x000000081d087209 */ /* 0x000fe40007810000 */
        /* <DEDUP_REMOVED lines=11> */
[C---:B------:R-:W-:Y:S02]  /*11750*/  ISETP.GT.AND P4, PT, R9.reuse, 0x19, P1 ;  /* 0x000000190900780c */ /* 0x040fe40000f84270 */
[C---:B------:R-:W-:Y:S02]  /*11760*/  ISETP.GT.AND P2, PT, R9.reuse, 0x20, P1 ;  /* 0x000000200900780c */ /* 0x040fe40000f44270 */
[----:B------:R-:W-:Y:S02]  /*11770*/  ISETP.GT.AND P3, PT, R9, 0x21, P1 ;  /* 0x000000210900780c */ /* 0x000fe40000f64270 */
[----:B------:R-:W-:Y:S02]  /*11780*/  FMNMX.FTZ R8, R36, R8, !PT ;  /* 0x0000000824087209 */ /* 0x000fe40007810000 */
[C---:B------:R-:W-:Y:S02]  /*11790*/  ISETP.LT.OR P4, PT, R12.reuse, 0x1a, P4 ;  /* 0x0000001a0c00780c */ /* 0x040fe40002781670 */
[----:B------:R-:W-:-:S02]  /*117a0*/  ISETP.LT.OR P2, PT, R12, 0x21, P2 ;  /* 0x000000210c00780c */ /* 0x000fc40001741670 */
[----:B------:R-:W-:Y:S02]  /*117b0*/  ISETP.LT.OR P3, PT, R12, 0x22, P3 ;  /* 0x000000220c00780c */ /* 0x000fe40001f61670 */
[----:B------:R-:W-:Y:S02]  /*117c0*/  FMNMX.FTZ R8, R37, R8, !PT ;  /* 0x0000000825087209 */ /* 0x000fe40007810000 */
[----:B------:R-:W-:Y:S02]  /*117d0*/  FSEL R39, R39, -INF , !P4 ;  /* 0xff80000027277808 */ /* 0x000fe40006000000 */
[----:B------:R-:W-:Y:S02]  /*117e0*/  FSEL R42, R42, -INF , !P2 ;  /* 0xff8000002a2a7808 */ /* 0x000fe40005000000 */
[----:B------:R-:W-:Y:S02]  /*117f0*/  FSEL R43, R43, -INF , !P3 ;  /* 0xff8000002b2b7808 */ /* 0x000fe40005800000 */
[----:B------:R-:W-:-:S02]  /*11800*/  ISETP.GT.AND P4, PT, R9, 0x28, P1 ;  /* 0x000000280900780c */ /* 0x000fc40000f84270 */
[C---:B------:R-:W-:Y:S02]  /*11810*/  ISETP.GT.AND P2, PT, R9.reuse, 0x29, P1 ;  /* 0x000000290900780c */ /* 0x040fe40000f44270 */
[----:B------:R-:W-:Y:S02]  /*11820*/  ISETP.GT.AND P3, PT, R9, 0x30, P1 ;  /* 0x000000300900780c */ /* 0x000fe40000f64270 */
[----:B------:R-:W-:Y:S02]  /*11830*/  FMNMX.FTZ R8, R40, R8, !PT ;  /* 0x0000000828087209 */ /* 0x000fe40007810000 */
[C---:B------:R-:W-:Y:S02]  /*11840*/  ISETP.LT.OR P4, PT, R12.reuse, 0x29, P4 ;  /* 0x000000290c00780c */ /* 0x040fe40002781670 */
[C---:B------:R-:W-:Y:S02]  /*11850*/  ISETP.LT.OR P2, PT, R12.reuse, 0x2a, P2 ;  /* 0x0000002a0c00780c */ /* 0x040fe40001741670 */
[----:B------:R-:W-:-:S02]  /*11860*/  ISETP.LT.OR P3, PT, R12, 0x31, P3 ;  /* 0x000000310c00780c */ /* 0x000fc40001f61670 */
[----:B------:R-:W-:Y:S02]  /*11870*/  FMNMX.FTZ R8, R41, R8, !PT ;  /* 0x0000000829087209 */ /* 0x000fe40007810000 */
[----:B------:R-:W-:Y:S02]  /*11880*/  FSEL R46, R46, -INF , !P4 ;  /* 0xff8000002e2e7808 */ /* 0x000fe40006000000 */
[----:B------:R-:W-:Y:S02]  /*11890*/  FSEL R47, R47, -INF , !P2 ;  /* 0xff8000002f2f7808 */ /* 0x000fe40005000000 */
[----:B------:R-:W-:Y:S02]  /*118a0*/  FSEL R50, R50, -INF , !P3 ;  /* 0xff80000032327808 */ /* 0x000fe40005800000 */
[C---:B------:R-:W-:Y:S02]  /*118b0*/  ISETP.GT.AND P4, PT, R9.reuse, 0x31, P1 ;  /* 0x000000310900780c */ /* 0x040fe40000f84270 */
[----:B------:R-:W-:-:S02]  /*118c0*/  ISETP.GT.AND P2, PT, R9, 0x38, P1 ;  /* 0x000000380900780c */ /* 0x000fc40000f44270 */
[----:B------:R-:W-:Y:S02]  /*118d0*/  ISETP.GT.AND P3, PT, R9, 0x39, P1 ;  /* 0x000000390900780c */ /* 0x000fe40000f64270 */
[----:B------:R-:W-:Y:S02]  /*118e0*/  FMNMX.FTZ R8, R44, R8, !PT ;  /* 0x000000082c087209 */ /* 0x000fe40007810000 */
[C---:B------:R-:W-:Y:S02]  /*118f0*/  ISETP.LT.OR P4, PT, R12.reuse, 0x32, P4 ;  /* 0x000000320c00780c */ /* 0x040fe40002781670 */
[C---:B------:R-:W-:Y:S02]  /*11900*/  ISETP.LT.OR P2, PT, R12.reuse, 0x39, P2 ;  /* 0x000000390c00780c */ /* 0x040fe40001741670 */
[----:B------:R-:W-:Y:S02]  /*11910*/  ISETP.LT.OR P3, PT, R12, 0x3a, P3 ;  /* 0x0000003a0c00780c */ /* 0x000fe40001f61670 */
[----:B------:R-:W-:-:S02]  /*11920*/  FMNMX.FTZ R8, R45, R8, !PT ;  /* 0x000000082d087209 */ /* 0x000fc40007810000 */
[----:B------:R-:W-:Y:S02]  /*11930*/  FSEL R51, R51, -INF , !P4 ;  /* 0xff80000033337808 */ /* 0x000fe40006000000 */
[----:B------:R-:W-:Y:S02]  /*11940*/  FSEL R54, R54, -INF , !P2 ;  /* 0xff80000036367808 */ /* 0x000fe40005000000 */
[----:B------:R-:W-:Y:S02]  /*11950*/  FSEL R55, R55, -INF , !P3 ;  /* 0xff80000037377808 */ /* 0x000fe40005800000 */
[----:B------:R-:W-:Y:S02]  /*11960*/  FMNMX.FTZ R8, R48, R8, !PT ;  /* 0x0000000830087209 */ /* 0x000fe40007810000 */
[----:B------:R-:W-:Y:S02]  /*11970*/  LOP3.LUT R16, R16, 0xdfffffff, RZ, 0xc0, !PT ;  /* 0xdfffffff10107812 */ /* 0x000fe400078ec0ff */
[----:B------:R-:W-:-:S02]  /*11980*/  ISETP.GT.AND P4, PT, R9, 0x40, P1 ;  /* 0x000000400900780c */ /* 0x000fc40000f84270 */
[C---:B------:R-:W-:Y:S02]  /*11990*/  ISETP.GT.AND P2, PT, R9.reuse, 0x41, P1 ;  /* 0x000000410900780c */ /* 0x040fe40000f44270 */
[----:B------:R-:W-:Y:S02]  /*119a0*/  ISETP.GT.AND P3, PT, R9, 0x48, P1 ;  /* 0x000000480900780c */ /* 0x000fe40000f64270 */
[----:B------:R-:W-:Y:S02]  /*119b0*/  FMNMX.FTZ R8, R49, R8, !PT ;  /* 0x0000000831087209 */ /* 0x000fe40007810000 */
[----:B------:R-:W-:Y:S02]  /*119c0*/  @P0 LOP3.LUT R16, R16, 0x20000000, RZ, 0xfc, !PT ;  /* 0x2000000010100812 */ /* 0x000fe400078efcff */
[C---:B------:R-:W-:Y:S02]  /*119d0*/  ISETP.LT.OR P4, PT, R12.reuse, 0x41, P4 ;  /* 0x000000410c00780c */ /* 0x040fe40002781670 */
[----:B------:R-:W-:-:S02]  /*119e0*/  ISETP.LT.OR P2, PT, R12, 0x42, P2 ;  /* 0x000000420c00780c */ /* 0x000fc40001741670 */
[----:B------:R-:W-:Y:S02]  /*119f0*/  ISETP.LT.OR P3, PT, R12, 0x49, P3 ;  /* 0x000000490c00780c */ /* 0x000fe40001f61670 */
[----:B------:R-:W-:Y:S02]  /*11a00*/  ISETP.GT.AND P0, PT, R9, 0x61, P1 ;  /* 0x000000610900780c */ /* 0x000fe40000f04270 */
        /* <DEDUP_REMOVED lines=11> */
[----:B------:R-:W-:Y:S02]  /*11ac0*/  LOP3.LUT R16, R16, 0x7fffffff, RZ, 0xc0, !PT ;  /* 0x7fffffff10107812 */ /* 0x000fe400078ec0ff */
[----:B------:R-:W-:Y:S02]  /*11ad0*/  FMNMX.FTZ R8, R56, R8, !PT ;  /* 0x0000000838087209 */ /* 0x000fe40007810000 */
[----:B------:R-:W-:Y:S02]  /*11ae0*/  FSEL R63, R63, -INF , !P4 ;  /* 0xff8000003f3f7808 */ /* 0x000fe40006000000 */
[----:B------:R-:W-:Y:S02]  /*11af0*/  FSEL R66, R66, -INF , !P2 ;  /* 0xff80000042427808 */ /* 0x000fe40005000000 */
[----:B------:R-:W-:-:S02]  /*11b00*/  FSEL R67, R67, -INF , !P3 ;  /* 0xff80000043437808 */ /* 0x000fc40005800000 */
[C---:B------:R-:W-:Y:S02]  /*11b10*/  ISETP.GT.AND P4, PT, R9.reuse, 0x58, P1 ;  /* 0x000000580900780c */ /* 0x040fe40000f84270 */
[C---:B------:R-:W-:Y:S02]  /*11b20*/  ISETP.GT.AND P2, PT, R9.reuse, 0x59, P1 ;  /* 0x000000590900780c */ /* 0x040fe40000f44270 */
[C---:B------:R-:W-:Y:S02]  /*11b30*/  ISETP.GT.AND P3, PT, R9.reuse, 0x60, P1 ;  /* 0x000000600900780c */ /* 0x040fe40000f64270 */
[----:B------:R-:W-:Y:S02]  /*11b40*/  @P0 LOP3.LUT R16, R16, 0x80000000, RZ, 0xfc, !PT ;  /* 0x8000000010100812 */ /* 0x000fe400078efcff */
[----:B------:R-:W-:Y:S02]  /*11b50*/  ISETP.GT.AND P0, PT, R9, RZ, P1 ;  /* 0x000000ff0900720c */ /* 0x000fe40000f04270 */
[----:B------:R-:W-:-:S02]  /*11b60*/  FMNMX.FTZ R8, R57, R8, !PT ;  /* 0x0000000839087209 */ /* 0x000fc40007810000 */
[C---:B------:R-:W-:Y:S02]  /*11b70*/  ISETP.LT.OR P4, PT, R12.reuse, 0x59, P4 ;  /* 0x000000590c00780c */ /* 0x040fe40002781670 */
[C---:B------:R-:W-:Y:S02]  /*11b80*/  ISETP.LT.OR P2, PT, R12.reuse, 0x5a, P2 ;  /* 0x0000005a0c00780c */ /* 0x040fe40001741670 */
[----:B------:R-:W-:Y:S02]  /*11b90*/  ISETP.LT.OR P3, PT, R12, 0x61, P3 ;  /* 0x000000610c00780c */ /* 0x000fe40001f61670 */
[----:B------:R-:W-:Y:S02]  /*11ba0*/  FMNMX.FTZ R8, R60, R8, !PT ;  /* 0x000000083c087209 */ /* 0x000fe40007810000 */
        /* <DEDUP_REMOVED lines=9> */
[----:B------:R-:W-:Y:S02]  /*11c40*/  LOP3.LUT R16, R16, 0xfffffff7, RZ, 0xc0, !PT ;  /* 0xfffffff710107812 */ /* 0x000fe400078ec0ff */
[----:B------:R-:W-:Y:S02]  /*11c50*/  ISETP.GT.AND P1, PT, R9, 0x79, P1 ;  /* 0x000000790900780c */ /* 0x000fe40000f24270 */
[----:B------:R-:W-:Y:S02]  /*11c60*/  FMNMX.FTZ R8, R64, R8, !PT ;  /* 0x0000000840087209 */ /* 0x000fe40007810000 */
[----:B------:R-:W-:Y:S02]  /*11c70*/  @P0 LOP3.LUT R16, R16, 0x8, RZ, 0xfc, !PT ;  /* 0x0000000810100812 */ /* 0x000fe400078efcff */
[----:B------:R-:W-:-:S02]  /*11c80*/  FMNMX.FTZ R8, R65, R8, !PT ;  /* 0x0000000841087209 */ /* 0x000fc40007810000 */
[C---:B------:R-:W-:Y:S02]  /*11c90*/  LOP3.LUT P0, RZ, R16.reuse, 0x80000000, RZ, 0xc0, !PT ;  /* 0x8000000010ff7812 */ /* 0x040fe4000780c0ff */
[----:B------:R-:W-:Y:S02]  /*11ca0*/  LOP3.LUT R16, R16, 0xfffffffd, RZ, 0xc0, !PT ;  /* 0xfffffffd10107812 */ /* 0x000fe400078ec0ff */
[----:B------:R-:W-:Y:S02]  /*11cb0*/  FMNMX.FTZ R8, R68, R8, !PT ;  /* 0x0000000844087209 */ /* 0x000fe40007810000 */
[----:B------:R-:W-:Y:S02]  /*11cc0*/  @P1 LOP3.LUT R16, R16, 0x2, RZ, 0xfc, !PT ;  /* 0x0000000210101812 */ /* 0x000fe400078efcff */
[----:B------:R-:W-:Y:S02]  /*11cd0*/  FMNMX.FTZ R8, R69, R8, !PT ;  /* 0x0000000845087209 */ /* 0x000fe40007810000 */
[----:B------:R-:W-:-:S02]  /*11ce0*/  LOP3.LUT P1, RZ, R16, 0x8, RZ, 0xc0, !PT ;  /* 0x0000000810ff7812 */ /* 0x000fc4000782c0ff */
[----:B------:R-:W-:Y:S02]  /*11cf0*/  FMNMX.FTZ R8, R72, R8, !PT ;  /* 0x0000000848087209 */ /* 0x000fe40007810000 */
[----:B------:R-:W-:Y:S02]  /*11d00*/  ISETP.LT.OR P1, PT, R12, 0x1, P1 ;  /* 0x000000010c00780c */ /* 0x000fe40000f21670 */
[----:B------:R-:W-:Y:S02]  /*11d10*/  FMNMX.FTZ R8, R73, R8, !PT ;  /* 0x0000000849087209 */ /* 0x000fe40007810000 */
[----:B------:R-:W-:Y:S02]  /*11d20*/  FSEL R26, R26, -INF , !P1 ;  /* 0xff8000001a1a7808 */ /* 0x000fe40004800000 */
        /* <DEDUP_REMOVED lines=12> */
[----:B------:R-:W-:Y:S01]  /*11df0*/  ISETP.LT.OR P0, PT, R12, 0x62, P0 ;  /* 0x000000620c00780c */ /* 0x000fe20000701670 */
[----:B------:R-:W0:Y:S01]  /*11e00*/  SHFL.BFLY PT, R9, R8, 0x2, 0x1f ;  /* 0x0c401f0008097f89 */ /* 0x000e2200000e0000 */
[----:B------:R-:W-:-:S02]  /*11e10*/  FMNMX.FTZ R10, R38, R10, !PT ;  /* 0x0000000a260a7209 */ /* 0x000fc40007810000 */
[----:B------:R-:W-:Y:S02]  /*11e20*/  LOP3.LUT R16, R16, 0xffffffef, RZ, 0xc0, !PT ;  /* 0xffffffef10107812 */ /* 0x000fe400078ec0ff */
[----:B------:R-:W-:Y:S02]  /*11e30*/  FMNMX.FTZ R10, R39, R10, !PT ;  /* 0x0000000a270a7209 */ /* 0x000fe40007810000 */
[----:B------:R-:W-:Y:S02]  /*11e40*/  ISETP.LT.OR P4, PT, R12, 0x71, P4 ;  /* 0x000000710c00780c */ /* 0x000fe40002781670 */
[----:B------:R-:W-:Y:S02]  /*11e50*/  FMNMX.FTZ R10, R42, R10, !PT ;  /* 0x0000000a2a0a7209 */ /* 0x000fe40007810000 */
[----:B------:R-:W-:Y:S02]  /*11e60*/  ISETP.LT.OR P5, PT, R12, 0x72, P5 ;  /* 0x000000720c00780c */ /* 0x000fe40002fa1670 */
[----:B------:R-:W-:-:S02]  /*11e70*/  FMNMX.FTZ R10, R43, R10, !PT ;  /* 0x0000000a2b0a7209 */ /* 0x000fc40007810000 */
[----:B------:R-:W-:Y:S02]  /*11e80*/  @P0 LOP3.LUT R16, R16, 0x10, RZ, 0xfc, !PT ;  /* 0x0000001010100812 */ /* 0x000fe400078efcff */
[----:B------:R-:W-:Y:S02]  /*11e90*/  FMNMX.FTZ R10, R46, R10, !PT ;  /* 0x0000000a2e0a7209 */ /* 0x000fe40007810000 */
[----:B------:R-:W-:Y:S02]  /*11ea0*/  ISETP.LT.OR P0, PT, R12, 0x69, P2 ;  /* 0x000000690c00780c */ /* 0x000fe40001701670 */
[----:B------:R-:W-:Y:S02]  /*11eb0*/  FMNMX.FTZ R10, R47, R10, !PT ;  /* 0x0000000a2f0a7209 */ /* 0x000fe40007810000 */
[----:B------:R-:W-:Y:S02]  /*11ec0*/  LOP3.LUT P2, RZ, R16, 0x2, RZ, 0xc0, !PT ;  /* 0x0000000210ff7812 */ /* 0x000fe4000784c0ff */
[----:B0-----:R-:W-:-:S02]  /*11ed0*/  FMNMX.FTZ R8, R8, R9, !PT ;  /* 0x0000000908087209 */ /* 0x001fc40007810000 */
[----:B------:R-:W-:Y:S02]  /*11ee0*/  FMNMX.FTZ R10, R50, R10, !PT ;  /* 0x0000000a320a7209 */ /* 0x000fe40007810000 */
[----:B------:R-:W-:Y:S01]  /*11ef0*/  LOP3.LUT R16, R16, 0xfffffffb, RZ, 0xc0, !PT ;  /* 0xfffffffb10107812 */ /* 0x000fe200078ec0ff */
[----:B------:R-:W0:Y:S01]  /*11f00*/  SHFL.BFLY PT, R9, R8, 0x1, 0x1f ;  /* 0x0c201f0008097f89 */ /* 0x000e2200000e0000 */
[----:B------:R-:W-:Y:S02]  /*11f10*/  FMNMX.FTZ R10, R51, R10, !PT ;  /* 0x0000000a330a7209 */ /* 0x000fe40007810000 */
[----:B------:R-:W-:Y:S02]  /*11f20*/  @P0 LOP3.LUT R16, R16, 0x4, RZ, 0xfc, !PT ;  /* 0x0000000410100812 */ /* 0x000fe400078efcff */
[----:B------:R-:W-:Y:S02]  /*11f30*/  FMNMX.FTZ R10, R54, R10, !PT ;  /* 0x0000000a360a7209 */ /* 0x000fe40007810000 */
[----:B------:R-:W-:-:S02]  /*11f40*/  ISETP.LT.OR P0, PT, R12, 0x6a, P3 ;  /* 0x0000006a0c00780c */ /* 0x000fc40001f01670 */
[----:B------:R-:W-:Y:S02]  /*11f50*/  FMNMX.FTZ R10, R55, R10, !PT ;  /* 0x0000000a370a7209 */ /* 0x000fe40007810000 */
[----:B------:R-:W-:Y:S02]  /*11f60*/  LOP3.LUT R16, R16, 0xbfffffff, RZ, 0xc0, !PT ;  /* 0xbfffffff10107812 */ /* 0x000fe400078ec0ff */
[----:B------:R-:W-:Y:S02]  /*11f70*/  FMNMX.FTZ R10, R58, R10, !PT ;  /* 0x0000000a3a0a7209 */ /* 0x000fe40007810000 */
[----:B------:R-:W-:Y:S02]  /*11f80*/  FSEL R82, R82, -INF , !P4 ;  /* 0xff80000052527808 */ /* 0x000fe40006000000 */
[----:B------:R-:W-:Y:S02]  /*11f90*/  FMNMX.FTZ R10, R59, R10, !PT ;  /* 0x0000000a3b0a7209 */ /* 0x000fe40007810000 */
[----:B------:R-:W-:-:S02]  /*11fa0*/  ISETP.LT.OR P6, PT, R12, 0x79, P6 ;  /* 0x000000790c00780c */ /* 0x000fc400037c1670 */
[----:B------:R-:W-:Y:S02]  /*11fb0*/  FMNMX.FTZ R10, R62, R10, !PT ;  /* 0x0000000a3e0a7209 */ /* 0x000fe40007810000 */
[----:B------:R-:W-:Y:S02]  /*11fc0*/  @P0 LOP3.LUT R16, R16, 0x40000000, RZ, 0xfc, !PT ;  /* 0x4000000010100812 */ /* 0x000fe400078efcff */
[----:B0-----:R-:W-:Y:S02]  /*11fd0*/  FMNMX.FTZ R8, R8, R9, !PT ;  /* 0x0000000908087209 */ /* 0x001fe40007810000 */
[----:B------:R-:W-:Y:S02]  /*11fe0*/  FMNMX.FTZ R10, R63, R10, !PT ;  /* 0x0000000a3f0a7209 */ /* 0x000fe40007810000 */
[----:B------:R-:W-:Y:S02]  /*11ff0*/  FSETP.NEU.FTZ.AND P3, PT, R8, -INF , PT ;  /* 0xff8000000800780b */ /* 0x000fe40003f7d000 */
[----:B------:R-:W-:-:S02]  /*12000*/  FMNMX.FTZ R10, R66, R10, !PT ;  /* 0x0000000a420a7209 */ /* 0x000fc40007810000 */
[----:B------:R-:W-:Y:S02]  /*12010*/  FSEL R9, R8, RZ, P3 ;  /* 0x000000ff08097208 */ /* 0x000fe40001800000 */
[----:B------:R-:W-:Y:S02]  /*12020*/  FMNMX.FTZ R10, R67, R10, !PT ;  /* 0x0000000a430a7209 */ /* 0x000fe40007810000 */
[----:B------:R-:W-:Y:S01]  /*12030*/  LOP3.LUT P0, RZ, R16, 0x10, RZ, 0xc0, !PT ;  /* 0x0000001010ff7812 */ /* 0x000fe2000780c0ff */
[----:B------:R-:W-:Y:S01]  /*12040*/  FADD.FTZ R3, -R9, R3 ;  /* 0x0000000309037221 */ /* 0x000fe20000010100 */
[----:B------:R-:W-:Y:S01]  /*12050*/  FMNMX.FTZ R10, R70, R10, !PT ;  /* 0x0000000a460a7209 */ /* 0x000fe20007810000 */
[----:B------:R-:W-:Y:S01]  /*12060*/  FMUL.FTZ R9, R8, UR51 ;  /* 0x0000003308097c20 */ /* 0x000fe20008410000 */
[----:B------:R-:W-:Y:S02]  /*12070*/  FSEL R75, R75, -INF , !P0 ;  /* 0xff8000004b4b7808 */ /* 0x000fe40004000000 */
[----:B------:R-:W-:-:S02]  /*12080*/  FMNMX.FTZ R10, R71, R10, !PT ;  /* 0x0000000a470a7209 */ /* 0x000fc40007810000 */
[----:B------:R-:W-:Y:S02]  /*12090*/  FSEL R9, R9, RZ, P3 ;  /* 0x000000ff09097208 */ /* 0x000fe40001800000 */
[----:B------:R-:W-:Y:S02]  /*120a0*/  LOP3.LUT P3, RZ, R16, 0x4, RZ, 0xc0, !PT ;  /* 0x0000000410ff7812 */ /* 0x000fe4000786c0ff */
[----:B------:R-:W-:Y:S01]  /*120b0*/  FMNMX.FTZ R10, R74, R10, !PT ;  /* 0x0000000a4a0a7209 */ /* 0x000fe20007810000 */
[--C-:B------:R-:W-:Y:S01]  /*120c0*/  FFMA.FTZ R24, R24, UR51, -R9.reuse ;  /* 0x0000003318187c23 */ /* 0x100fe20008010809 */
[----:B------:R-:W-:Y:S01]  /*120d0*/  LOP3.LUT P0, RZ, R16, 0x40000000, RZ, 0xc0, !PT ;  /* 0x4000000010ff7812 */ /* 0x000fe2000780c0ff */
        /* <DEDUP_REMOVED lines=14> */
[----:B------:R-:W-:Y:S01]  /*121c0*/  FMUL.FTZ R12, R3, UR51 ;  /* 0x00000033030c7c20 */ /* 0x000fe20008410000 */
        /* <DEDUP_REMOVED lines=16> */
[--C-:B------:R-:W-:Y:S01]  /*122d0*/  FFMA.FTZ R52, R52, UR51, -R9.reuse ;  /* 0x0000003334347c23 */ /* 0x100fe20008010809 */
[----:B------:R-:W0:Y:S01]  /*122e0*/  SHFL.BFLY PT, R11, R10, 0x2, 0x1f ;  /* 0x0c401f000a0b7f89 */ /* 0x000e2200000e0000 */
        /* <DEDUP_REMOVED lines=20> */
[----:B------:R-:W-:-:S02]  /*12430*/  LOP3.LUT P0, RZ, R16, 0x20000000, RZ, 0xc0, !PT ;  /* 0x2000000010ff7812 */ /* 0x000fc4000780c0ff */
[----:B0-----:R-:W-:-:S05]  /*12440*/  FMNMX.FTZ R10, R10, R11, !PT ;  /* 0x0000000b0a0a7209 */ /* 0x001fca0007810000 */
        /* <DEDUP_REMOVED lines=165> */
.L_x_11540:
[----:B------:R-:W2:Y:S04]  /*12ea0*/  LDL R38, [R1+0x3c] ;  /* 0x00003c0001267983 */ /* 0x000ea80000100800 */
[----:B------:R-:W3:Y:S01]  /*12eb0*/  LDL R30, [R1+0x40] ;  /* 0x00004000011e7983 */ /* 0x000ee20000100800 */
[----:B------:R-:W-:Y:S01]  /*12ec0*/  F2FP.BF16.F32.PACK_AB R80, R81, R80 ;  /* 0x000000505150723e */ /* 0x000fe200000010ff */
[----:B------:R-:W-:Y:S01]  /*12ed0*/  IMAD R17, R17, 0x8, R2 ;  /* 0x0000000811117824 */ /* 0x000fe200078e0202 */
[----:B------:R-:W-:Y:S01]  /*12ee0*/  F2FP.BF16.F32.PACK_AB R81, R83, R82 ;  /* 0x000000525351723e */ /* 0x000fe200000010ff */
[----:B------:R-:W-:Y:S01]  /*12ef0*/  IMAD.U32 R23, RZ, RZ, UR38 ;  /* 0x00000026ff177e24 */ /* 0x000fe2000f8e00ff */
[----:B------:R-:W-:Y:S01]  /*12f00*/  F2FP.BF16.F32.PACK_AB R82, R9, R84 ;  /* 0x000000540952723e */ /* 0x000fe200000010ff */
[----:B------:R-:W-:Y:S01]  /*12f10*/  VIADD R17, R17, 0x2d860 ;  /* 0x0002d86011117836 */ /* 0x000fe20000000000 */
[----:B------:R-:W4:Y:S01]  /*12f20*/  LDL R9, [R1+0xc] ;  /* 0x00000c0001097983 */ /* 0x000f220000100800 */
[----:B------:R-:W-:-:S02]  /*12f30*/  F2FP.BF16.F32.PACK_AB R24, R25, R24 ;  /* 0x000000181918723e */ /* 0x000fc400000010ff */
[----:B------:R-:W-:Y:S02]  /*12f40*/  F2FP.BF16.F32.PACK_AB R25, R14, R26 ;  /* 0x0000001a0e19723e */ /* 0x000fe400000010ff */
[----:B------:R-:W-:Y:S02]  /*12f50*/  F2FP.BF16.F32.PACK_AB R32, R33, R32 ;  /* 0x000000202120723e */ /* 0x000fe400000010ff */
[----:B------:R-:W-:Y:S02]  /*12f60*/  PRMT R17, R23, 0x654, R17 ;  /* 0x0000065417117816 */ /* 0x000fe40000000011 */
[----:B------:R-:W-:Y:S02]  /*12f70*/  F2FP.BF16.F32.PACK_AB R26, R29, R28 ;  /* 0x0000001c1d1a723e */ /* 0x000fe400000010ff */
[----:B------:R-:W-:Y:S01]  /*12f80*/  F2FP.BF16.F32.PACK_AB R27, R31, R27 ;  /* 0x0000001b1f1b723e */ /* 0x000fe200000010ff */
[----:B------:R0:W-:Y:S01]  /*12f90*/  SYNCS.ARRIVE.TRANS64.RED.A1T0 RZ, [R17+URZ], RZ ;  /* 0x000000ff11ff79a7 */ /* 0x0001e2000810043f */
[----:B------:R-:W-:-:S02]  /*12fa0*/  F2FP.BF16.F32.PACK_AB R33, R13, R34 ;  /* 0x000000220d21723e */ /* 0x000fc400000010ff */
[----:B------:R-:W-:Y:S01]  /*12fb0*/  F2FP.BF16.F32.PACK_AB R40, R41, R40 ;  /* 0x000000282928723e */ /* 0x000fe200000010ff */
[----:B------:R1:W-:Y:S01]  /*12fc0*/  STSM.16.M88.4 [R144+0x21800], R24 ;  /* 0x0218001890007844 */ /* 0x0003e20000000200 */
        /* <DEDUP_REMOVED lines=72> */
[----:B------:R-:W-:Y:S02]  /*13450*/  IMAD.MOV.U32 R23, RZ, RZ, R7 ;  /* 0x000000ffff177224 */ /* 0x000fe400078e0007 */
[----:B0-----:R-:W-:Y:S01]  /*13460*/  IMAD.MOV.U32 R17, RZ, RZ, R6 ;  /* 0x000000ffff117224 */ /* 0x001fe200078e0006 */
[----:B--2---:R1:W-:Y:S04]  /*13470*/  STSM.16.M88.4 [R38], R32 ;  /* 0x0000002026007844 */ /* 0x0043e80000000200 */
[----:B------:R1:W-:Y:S04]  /*13480*/  STSM.16.M88.4 [R146], R40 ;  /* 0x0000002892007844 */ /* 0x0003e80000000200 */
[----:B------:R1:W-:Y:S04]  /*13490*/  STSM.16.M88.4 [R145], R48 ;  /* 0x0000003091007844 */ /* 0x0003e80000000200 */
[----:B------:R1:W-:Y:S04]  /*134a0*/  STSM.16.M88.4 [R144+0x27800], R56 ;  /* 0x0278003890007844 */ /* 0x0003e80000000200 */
[----:B---3--:R1:W-:Y:S04]  /*134b0*/  STSM.16.M88.4 [R30], R64 ;  /* 0x000000401e007844 */ /* 0x0083e80000000200 */
[----:B------:R1:W-:Y:S04]  /*134c0*/  STSM.16.M88.4 [R146+0x6000], R72 ;  /* 0x0060004892007844 */ /* 0x0003e80000000200 */
[----:B------:R1:W-:Y:S01]  /*134d0*/  STSM.16.M88.4 [R145+0x6000], R80 ;  /* 0x0060005091007844 */ /* 0x0003e20000000200 */
[----:B------:R-:W-:Y:S01]  /*134e0*/  @!PT LDS RZ, [RZ] ;  /* 0x00000000fffff984 */ /* 0x000fe20000000800 */
[----:B------:R-:W-:Y:S01]  /*134f0*/  @!PT LDS RZ, [RZ] ;  /* 0x00000000fffff984 */ /* 0x000fe20000000800 */
[----:B------:R-:W-:Y:S01]  /*13500*/  @!PT LDS RZ, [RZ] ;  /* 0x00000000fffff984 */ /* 0x000fe20000000800 */
[----:B------:R-:W-:Y:S01]  /*13510*/  @!PT LDS RZ, [RZ] ;  /* 0x00000000fffff984 */ /* 0x000fe20000000800 */
[----:B------:R0:W-:Y:S06]  /*13520*/  MEMBAR.ALL.CTA ;  /* 0x0000000000007992 */ /* 0x0001ec0000008000 */
[----:B0-----:R-:W0:Y:S01]  /*13530*/  FENCE.VIEW.ASYNC.S ;  /* 0x00000000000073c6 */ /* 0x001e220000000000 */
[C---:B----4-:R-:W-:Y:S01]  /*13540*/  ISETP.GT.AND P1, PT, R4.reuse, R9, PT ;  /* 0x000000090400720c */ /* 0x050fe20003f24270 */
[----:B------:R-:W-:Y:S01]  /*13550*/  VIADD R4, R4, 0xffffffff ;  /* 0xffffffff04047836 */ /* 0x000fe20000000000 */
[----:B0-----:R-:W-:-:S11]  /*13560*/  NOP ;  /* 0x0000000000007918 */ /* 0x001fd60000000000 */
[----:B-1----:R-:W-:Y:S05]  /*13570*/  @P1 BRA `(.L_x_11541) ;  /* 0xffffffc800a01947 */ /* 0x002fea000383ffff */
[----:B------:R-:W-:Y:S02]  /*13580*/  IMAD.MOV.U32 R0, RZ, RZ, R10 ;  /* 0x000000ffff007224 */ /* 0x000fe400078e000a */
[----:B------:R-:W-:Y:S02]  /*13590*/  IMAD.MOV.U32 R3, RZ, RZ, R8 ;  /* 0x000000ffff037224 */ /* 0x000fe400078e0008 */
[----:B------:R-:W-:Y:S02]  /*135a0*/  IMAD.MOV.U32 R17, RZ, RZ, R6 ;  /* 0x000000ffff117224 */ /* 0x000fe400078e0006 */
[----:B------:R-:W-:-:S07]  /*135b0*/  IMAD.MOV.U32 R23, RZ, RZ, R7 ;  /* 0x000000ffff177224 */ /* 0x000fce00078e0007 */
.L_x_11521:
[----:B------:R-:W2:Y:S01]  /*135c0*/  LDL R6, [R1+0x30] ;  /* 0x0000300001067983 */ /* 0x000ea20000100800 */
[----:B------:R-:W0:Y:S01]  /*135d0*/  LDC R7, c[0x0][0x448] ;  /* 0x00011200ff077b82 */ /* 0x000e220000000800 */
[----:B------:R-:W-:Y:S02]  /*135e0*/  LOP3.LUT R16, R16, 0xfffffffb, RZ, 0xc0, !PT ;  /* 0xfffffffb10107812 */ /* 0x000fe400078ec0ff */
[----:B------:R-:W-:-:S05]  /*135f0*/  IADD3 R9, R143, 0x1, -R140 ;  /* 0x000000018f097810 */ /* 0x000fca0007ffe88c */
        /* <DEDUP_REMOVED lines=9> */
[----:B-1----:R-:W-:-:S03]  /*13690*/  ISETP.GE.AND P1, PT, R10, 0x1, PT ;  /* 0x000000010a00780c */ /* 0x002fc60003f26270 */
[----:B------:R-:W-:-:S04]  /*136a0*/  IMAD.IADD R6, R9, 0x1, R6 ;  /* 0x0000000109067824 */ /* 0x000fc800078e0206 */
[----:B------:R-:W-:-:S06]  /*136b0*/  VIADD R8, R6, -UR50 ;  /* 0x8000003206087c36 */ /* 0x000fcc0008000000 */
        /* <DEDUP_REMOVED lines=13> */
.L_x_11544:
[----:B------:R-:W-:-:S13]  /*13790*/  ISETP.NE.AND P1, PT, R10, 0x1, PT ;  /* 0x000000010a00780c */ /* 0x000fda0003f25270 */
[----:B------:R-:W0:Y:S02]  /*137a0*/  @P1 LDC.64 R6, c[0x0][0x9e8] ;  /* 0x00027a00ff061b82 */ /* 0x000e240000000a00 */
[----:B0-----:R-:W-:-:S05]  /*137b0*/  @P1 IMAD.HI.U32 R6, R9, R6, RZ ;  /* 0x0000000609061227 */ /* 0x001fca00078e00ff */
[----:B------:R-:W-:-:S07]  /*137c0*/  @P1 SHF.R.U32.HI R9, RZ, R7, R6 ;  /* 0x00000007ff091219 */ /* 0x000fce0000011606 */
.L_x_11545:
[----:B------:R-:W-:Y:S05]  /*137d0*/  BSYNC B0 ;  /* 0x0000000000007941 */ /* 0x000fea0003800000 */
.L_x_11543:
[----:B------:R-:W-:-:S05]  /*137e0*/  IMAD R9, R9, R10, RZ ;  /* 0x0000000a09097224 */ /* 0x000fca00078e02ff */
[----:B------:R-:W-:-:S07]  /*137f0*/  VIMNMX R8, R8, R9, !PT ;  /* 0x0000000908087248 */ /* 0x000fce0007fe0100 */
.L_x_11542:
[----:B------:R-:W2:Y:S01]  /*13800*/  LDL R6, [R1+0x6c] ;  /* 0x00006c0001067983 */ /* 0x000ea20000100800 */
[----:B------:R-:W-:-:S05]  /*13810*/  VIADD R8, R8, 0x7f ;  /* 0x0000007f08087836 */ /* 0x000fca0000000000 */
[----:B------:R-:W-:-:S04]  /*13820*/  SHF.R.S32.HI R7, RZ, 0x1f, R8 ;  /* 0x0000001fff077819 */ /* 0x000fc80000011408 */
[----:B------:R-:W-:-:S04]  /*13830*/  LEA.HI R7, R7, R8, RZ, 0x7 ;  /* 0x0000000807077211 */ /* 0x000fc800078f38ff */
[----:B------:R-:W-:-:S04]  /*13840*/  SHF.R.S32.HI R7, RZ, 0x7, R7 ;  /* 0x00000007ff077819 */ /* 0x000fc80000011407 */
[----:B--2---:R-:W-:-:S04]  /*13850*/  VIMNMX R6, R6, R7, !PT ;  /* 0x0000000706067248 */ /* 0x004fc80007fe0100 */
[----:B------:R-:W-:Y:S01]  /*13860*/  ISETP.GE.AND P1, PT, R4, R6, PT ;  /* 0x000000060400720c */ /* 0x000fe20003f26270 */
[----:B------:R0:W-:-:S12]  /*13870*/  STL [R1+0xc], R6 ;  /* 0x00000c0601007387 */ /* 0x0001d80000100800 */
[----:B0-----:R-:W-:Y:S05]  /*13880*/  @!P1 BRA `(.L_x_11546) ;  /* 0x0000002400249947 */ /* 0x001fea0003800000 */
[----:B------:R-:W-:Y:S02]  /*13890*/  IMAD.MOV.U32 R8, RZ, RZ, R0 ;  /* 0x000000ffff087224 */ /* 0x000fe400078e0000 */
[----:B------:R-:W-:Y:S02]  /*138a0*/  IMAD.MOV.U32 R9, RZ, RZ, R3 ;  /* 0x000000ffff097224 */ /* 0x000fe400078e0003 */
[----:B------:R-:W-:Y:S02]  /*138b0*/  IMAD.MOV.U32 R7, RZ, RZ, R23 ;  /* 0x000000ffff077224 */ /* 0x000fe400078e0017 */
[----:B------:R-:W-:-:S07]  /*138c0*/  IMAD.MOV.U32 R6, RZ, RZ, R17 ;  /* 0x000000ffff067224 */ /* 0x000fce00078e0011 */
.L_x_11558:
        /* <DEDUP_REMOVED lines=9> */
.L_x_11548:
        /* <DEDUP_REMOVED lines=8> */
.L_x_11549:
[----:B------:R-:W-:Y:S04]  /*139e0*/  BSSY B0, `(.L_x_11547) ;  /* 0x0000004000007945 */ /* 0x000fe80003800000 */
[----:B-1----:R-:W-:Y:S05]  /*139f0*/  @P2 BRA `(.L_x_11550) ;  /* 0x0000000000082947 */ /* 0x002fea0003800000 */
[----:B------:R-:W1:Y:S02]  /*13a00*/  SYNCS.PHASECHK.TRANS64.TRYWAIT P2, [R3+URZ+0x2d830], R0 ;  /* 0x02d83000030075a7 */ /* 0x000e64000804017f */
[----:B-1----:R-:W-:Y:S05]  /*13a10*/  @!P2 BRA `(.L_x_11551) ;  /* 0x0000011c008ca947 */ /* 0x002fea0003800000 */
.L_x_11550:
[----:B------:R-:W-:Y:S05]  /*13a20*/  BSYNC B0 ;  /* 0x0000000000007941 */ /* 0x000fea0003800000 */
.L_x_11547:
[----:B01----:R-:W2:Y:S01]  /*13a30*/  LDL R3, [R1+0x14] ;  /* 0x0000140001037983 */ /* 0x003ea20000100800 */
[----:B------:R-:W-:Y:S01]  /*13a40*/  VIADD R17, R6, 0x1 ;  /* 0x0000000106117836 */ /* 0x000fe20000000000 */
[----:B------:R-:W0:Y:S04]  /*13a50*/  S2R R0, SR_TID.X ;  /* 0x0000000000007919 */ /* 0x000e280000002100 */
[----:B------:R-:W-:-:S04]  /*13a60*/  ISETP.NE.AND P2, PT, R17, 0x2, PT ;  /* 0x000000021100780c */ /* 0x000fc80003f45270 */
[----:B------:R-:W-:Y:S01]  /*13a70*/  SEL R17, R17, RZ, P2 ;  /* 0x000000ff11117207 */ /* 0x000fe20001000000 */
[----:B------:R-:W-:Y:S01]  /*13a80*/  IMAD.MOV.U32 R13, RZ, RZ, -0x7fffffe0 ;  /* 0x80000020ff0d7424 */ /* 0x000fe200078e00ff */
[----:B------:R-:W-:Y:S05]  /*13a90*/  WARPSYNC.ALL ;  /* 0x0000000000007948 */ /* 0x000fea0003800000 */
[----:B------:R-:W-:Y:S02]  /*13aa0*/  R2UR UR19, R13 ;  /* 0x000000000d1372ca */ /* 0x000fe400000e0000 */
[----:B0-----:R-:W-:-:S05]  /*13ab0*/  SHF.R.U32.HI R0, RZ, 0x7, R0 ;  /* 0x00000007ff007819 */ /* 0x001fca0000011600 */
[----:B------:R-:W-:-:S05]  /*13ac0*/  VIADD R0, R0, 0x8 ;  /* 0x0000000800007836 */ /* 0x000fca0000000000 */
[----:B------:R0:W-:Y:S01]  /*13ad0*/  BAR.SYNC.DEFER_BLOCKING R0, 0x100 ;  /* 0x000400000000751d */ /* 0x0001e20000010000 */
[----:B------:R-:W-:Y:S01]  /*13ae0*/  IMAD.MOV.U32 R11, RZ, RZ, -0x7fffffe0 ;  /* 0x80000020ff0b7424 */ /* 0x000fe200078e00ff */
[----:B------:R-:W-:Y:S02]  /*13af0*/  R2UR UR8, R148 ;  /* 0x00000000940872ca */ /* 0x000fe400000e0000 */
[----:B------:R-:W-:Y:S02]  /*13b00*/  R2UR UR9, R149 ;  /* 0x00000000950972ca */ /* 0x000fe400000e0000 */
[----:B------:R-:W-:Y:S01]  /*13b10*/  R2UR UR11, R11 ;  /* 0x000000000b0b72ca */ /* 0x000fe200000e0000 */
[----:B------:R-:W-:Y:S01]  /*13b20*/  WARPGROUP.ARRIVE ;  /* 0x00000000000079c5 */ /* 0x000fe20000000000 */
[----:B--2---:R-:W-:-:S04]  /*13b30*/  IMAD R10, R17, 0x600, R3 ;  /* 0x00000600110a7824 */ /* 0x004fc800078e0203 */
[----:B------:R-:W-:-:S05]  /*13b40*/  VIADD R12, R10, 0x200 ;  /* 0x000002000a0c7836 */ /* 0x000fca0000000000 */
[----:B------:R-:W-:Y:S02]  /*13b50*/  R2UR UR18, R12 ;  /* 0x000000000c1272ca */ /* 0x000fe400000e0000 */
[----:B------:R-:W2:Y:S01]  /*13b60*/  LDL.64 R12, [R1] ;  /* 0x00000000010c7983 */ /* 0x000ea20000100a00 */
[----:B------:R-:W-:-:S13]  /*13b70*/  R2UR UR10, R10 ;  /* 0x000000000a0a72ca */ /* 0x000fda00000e0000 */
[----:B------:R-:W-:Y:S01]  /*13b80*/  HGMMA.64x128x16.F32.BF16 R24, gdesc[UR8], RZ, !UPT, gsb0 ;  /* 0x01e00000081879f0 */ /* 0x000fe2000c0018ff */
[----:B------:R-:W-:Y:S02]  /*13b90*/  VIADD R14, R10, 0x2 ;  /* 0x000000020a0e7836 */ /* 0x000fe40000000000 */
[----:B------:R-:W-:-:S03]  /*13ba0*/  IMAD.MOV.U32 R15, RZ, RZ, -0x7fffffe0 ;  /* 0x80000020ff0f7424 */ /* 0x000fc600078e00ff */
[----:B------:R-:W-:Y:S02]  /*13bb0*/  R2UR UR14, R14 ;  /* 0x000000000e0e72ca */ /* 0x000fe400000e0000 */
[----:B------:R-:W-:Y:S02]  /*13bc0*/  R2UR UR15, R15 ;  /* 0x000000000f0f72ca */ /* 0x000fe400000e0000 */
[----:B------:R-:W-:Y:S02]  /*13bd0*/  R2UR UR16, R156 ;  /* 0x000000009c1072ca */ /* 0x000fe400000e0000 */
[----:B------:R-:W-:Y:S01]  /*13be0*/  R2UR UR17, R157 ;  /* 0x000000009d1172ca */ /* 0x000fe200000e0000 */
[----:B------:R-:W-:Y:S02]  /*13bf0*/  WARPGROUP.DEPBAR.LE gsb0, 0x0 ;  /* 0x00008000000079c5 */ /* 0x000fe40000010000 */
[----:B------:R-:W-:Y:S01]  /*13c00*/  WARPGROUP.ARRIVE ;  /* 0x00000000000079c5 */ /* 0x000fe20000000000 */
[----:B--2---:R-:W-:-:S02]  /*13c10*/  R2UR UR12, R12 ;  /* 0x000000000c0c72ca */ /* 0x004fc400000e0000 */
[----:B------:R-:W-:-:S13]  /*13c20*/  R2UR UR13, R13 ;  /* 0x000000000d0d72ca */ /* 0x000fda00000e0000 */
        /* <DEDUP_REMOVED lines=33> */
.L_x_11553:
[----:B------:R-:W-:Y:S01]  /*13e40*/  SHF.L.U32 R0, R7, 0x1f, RZ ;  /* 0x0000001f07007819 */ /* 0x000fe200000006ff */
[----:B------:R-:W-:-:S04]  /*13e50*/  IMAD R3, R6, 0x8, R2 ;  /* 0x0000000806037824 */ /* 0x000fc800078e0202 */
[----:B------:R0:W1:Y:S01]  /*13e60*/  SYNCS.PHASECHK.TRANS64.TRYWAIT P1, [R3+URZ+0x2d850], R0 ;  /* 0x02d85000030075a7 */ /* 0x000062000802017f */
[----:B------:R-:W-:Y:S05]  /*13e70*/  @!P0 BRA `(.L_x_11554) ;  /* 0x0000000000048947 */ /* 0x000fea0003800000 */
[----:B------:R-:W-:Y:S01]  /*13e80*/  BPT.TRAP 0x1 ;  /* 0x000000040000795c */ /* 0x000fe20000300000 */
.L_x_11554:
[----:B-1----:R-:W-:Y:S05]  /*13e90*/  @P1 BRA `(.L_x_11552) ;  /* 0x0000000000081947 */ /* 0x002fea0003800000 */
[----:B------:R-:W1:Y:S02]  /*13ea0*/  SYNCS.PHASECHK.TRANS64.TRYWAIT P1, [R3+URZ+0x2d850], R0 ;  /* 0x02d85000030075a7 */ /* 0x000e64000802017f */
[----:B-1----:R-:W-:Y:S05]  /*13eb0*/  @!P1 BRA `(.L_x_11555) ;  /* 0x0000011800789947 */ /* 0x002fea0003800000 */
.L_x_11552:
        /* <DEDUP_REMOVED lines=96> */
.L_x_11556:
        /* <DEDUP_REMOVED lines=82> */
[----:B------:R-:W-:Y:S01]  /*149e0*/  FMUL.FTZ R10, R0, UR51 ;  /* 0x00000033000a7c20 */ /* 0x000fe20008410000 */
[--C-:B------:R-:W-:Y:S01]  /*149f0*/  FFMA.FTZ R24, R24, UR51, -R7.reuse ;  /* 0x0000003318187c23 */ /* 0x100fe20008010807 */
[----:B------:R-:W-:Y:S01]  /*14a00*/  FMUL.FTZ R9, R9, UR51 ;  /* 0x0000003309097c20 */ /* 0x000fe20008410000 */
        /* <DEDUP_REMOVED lines=40> */
[----:B------:R-:W-:Y:S01]  /*14c90*/  FFMA.FTZ R59, R59, UR51, -R10 ;  /* 0x000000333b3b7c23 */ /* 0x000fe2000801080a */
        /* <DEDUP_REMOVED lines=36> */
[----:B------:R-:W-:Y:S01]  /*14ee0*/  FFMA.FTZ R7, R85, UR51, -R7 ;  /* 0x0000003355077c23 */ /* 0x000fe20008010807 */
[----:B------:R-:W-:-:S04]  /*14ef0*/  FFMA.FTZ R10, R87, UR51, -R10 ;  /* 0x00000033570a7c23 */ /* 0x000fc8000801080a */
        /* <DEDUP_REMOVED lines=116> */
.L_x_11557:
[----:B------:R-:W2:Y:S01]  /*15640*/  LDL R46, [R1+0x3c] ;  /* 0x00003c00012e7983 */ /* 0x000ea20000100800 */
[----:B------:R-:W-:-:S03]  /*15650*/  IMAD R6, R6, 0x8, R2 ;  /* 0x0000000806067824 */ /* 0x000fc600078e0202 */
[----:B------:R-:W3:Y:S01]  /*15660*/  LDL R38, [R1+0x40] ;  /* 0x0000400001267983 */ /* 0x000ee20000100800 */
[----:B------:R-:W-:Y:S01]  /*15670*/  VIADD R6, R6, 0x2d860 ;  /* 0x0002d86006067836 */ /* 0x000fe20000000000 */
[----:B------:R-:W-:Y:S01]  /*15680*/  F2FP.BF16.F32.PACK_AB R24, R25, R24 ;  /* 0x000000181918723e */ /* 0x000fe200000010ff */
[----:B------:R-:W-:Y:S01]  /*15690*/  IMAD.U32 R30, RZ, RZ, UR38 ;  /* 0x00000026ff1e7e24 */ /* 0x000fe2000f8e00ff */
[----:B------:R-:W-:Y:S02]  /*156a0*/  F2FP.BF16.F32.PACK_AB R25, R21, R26 ;  /* 0x0000001a1519723e */ /* 0x000fe400000010ff */
[----:B------:R-:W-:Y:S02]  /*156b0*/  F2FP.BF16.F32.PACK_AB R32, R33, R32 ;  /* 0x000000202120723e */ /* 0x000fe400000010ff */
[----:B------:R-:W-:Y:S02]  /*156c0*/  PRMT R6, R30, 0x654, R6 ;  /* 0x000006541e067816 */ /* 0x000fe40000000006 */
[----:B------:R-:W-:-:S02]  /*156d0*/  F2FP.BF16.F32.PACK_AB R26, R29, R28 ;  /* 0x0000001c1d1a723e */ /* 0x000fc400000010ff */
[----:B------:R0:W-:Y:S01]  /*156e0*/  SYNCS.ARRIVE.TRANS64.RED.A1T0 RZ, [R6+URZ], RZ ;  /* 0x000000ff06ff79a7 */ /* 0x0001e2000810043f */
[----:B------:R-:W-:Y:S02]  /*156f0*/  F2FP.BF16.F32.PACK_AB R27, R31, R27 ;  /* 0x0000001b1f1b723e */ /* 0x000fe400000010ff */
[----:B------:R-:W-:Y:S02]  /*15700*/  F2FP.BF16.F32.PACK_AB R33, R20, R34 ;  /* 0x000000221421723e */ /* 0x000fe400000010ff */
[----:B------:R-:W-:Y:S01]  /*15710*/  F2FP.BF16.F32.PACK_AB R40, R41, R40 ;  /* 0x000000282928723e */ /* 0x000fe200000010ff */
[----:B------:R1:W-:Y:S01]  /*15720*/  STSM.16.M88.4 [R144+0x21800], R24 ;  /* 0x0218001890007844 */ /* 0x0003e20000000200 */
[----:B------:R-:W-:Y:S02]  /*15730*/  F2FP.BF16.F32.PACK_AB R34, R37, R36 ;  /* 0x000000242522723e */ /* 0x000fe400000010ff */
[----:B------:R-:W-:Y:S01]  /*15740*/  F2FP.BF16.F32.PACK_AB R35, R39, R35 ;  /* 0x000000232723723e */ /* 0x000fe200000010ff */
[----:B0-----:R-:W4:Y:S01]  /*15750*/  LDL R6, [R1+0xc] ;  /* 0x00000c0001067983 */ /* 0x001f220000100800 */
        /* <DEDUP_REMOVED lines=88> */
[----:B------:R-:W-:-:S02]  /*15ce0*/  VIADD R4, R4, 0xffffffff ;  /* 0xffffffff04047836 */ /* 0x000fc40000000000 */
[----:B------:R-:W-:Y:S01]  /*15cf0*/  IMAD.MOV.U32 R6, RZ, RZ, R17 ;  /* 0x000000ffff067224 */ /* 0x000fe200078e0011 */
[----:B0-----:R-:W-:-:S09]  /*15d00*/  NOP ;  /* 0x0000000000007918 */ /* 0x001fd20000000000 */
[----:B-1----:R-:W-:Y:S05]  /*15d10*/  @P1 BRA `(.L_x_11558) ;  /* 0xffffffd800ec1947 */ /* 0x002fea000383ffff */
.L_x_11546:
[----:B------:R-:W2:Y:S02]  /*15d20*/  LDL R6, [R1+0x6c] ;  /* 0x00006c0001067983 */ /* 0x000ea40000100800 */
[----:B--2---:R-:W-:-:S13]  /*15d30*/  ISETP.GE.AND P1, PT, R4, R6, PT ;  /* 0x000000060400720c */ /* 0x004fda0003f26270 */
[----:B------:R-:W-:Y:S05]  /*15d40*/  @!P1 BRA `(.L_x_11559) ;  /* 0x00000034006c9947 */ /* 0x000fea0003800000 */
[----:B------:R-:W-:Y:S02]  /*15d50*/  IMAD.MOV.U32 R6, RZ, RZ, R0 ;  /* 0x000000ffff067224 */ /* 0x000fe400078e0000 */
[----:B------:R-:W-:Y:S02]  /*15d60*/  IMAD.MOV.U32 R7, RZ, RZ, R3 ;  /* 0x000000ffff077224 */ /* 0x000fe400078e0003 */
[----:B------:R-:W-:Y:S02]  /*15d70*/  IMAD.MOV.U32 R9, RZ, RZ, R23 ;  /* 0x000000ffff097224 */ /* 0x000fe400078e0017 */
[----:B------:R-:W-:-:S07]  /*15d80*/  IMAD.MOV.U32 R8, RZ, RZ, R17 ;  /* 0x000000ffff087224 */ /* 0x000fce00078e0011 */
.L_x_11579:
        /* <DEDUP_REMOVED lines=9> */
.L_x_11561:
        /* <DEDUP_REMOVED lines=8> */
.L_x_11562:
[----:B------:R-:W-:Y:S04]  /*15ea0*/  BSSY B0, `(.L_x_11560) ;  /* 0x0000004000007945 */ /* 0x000fe80003800000 */
[----:B-1----:R-:W-:Y:S05]  /*15eb0*/  @P2 BRA `(.L_x_11563) ;  /* 0x0000000000082947 */ /* 0x002fea0003800000 */
[----:B------:R-:W1:Y:S02]  /*15ec0*/  SYNCS.PHASECHK.TRANS64.TRYWAIT P2, [R3+URZ+0x2d830], R0 ;  /* 0x02d83000030075a7 */ /* 0x000e64000804017f */
[----:B-1----:R-:W-:Y:S05]  /*15ed0*/  @!P2 BRA `(.L_x_11564) ;  /* 0x000000f80084a947 */ /* 0x002fea0003800000 */
.L_x_11563:
[----:B------:R-:W-:Y:S05]  /*15ee0*/  BSYNC B0 ;  /* 0x0000000000007941 */ /* 0x000fea0003800000 */
.L_x_11560:
        /* <DEDUP_REMOVED lines=65> */
.L_x_11566:
[----:B------:R-:W-:Y:S01]  /*16300*/  SHF.L.U32 R0, R9, 0x1f, RZ ;  /* 0x0000001f09007819 */ /* 0x000fe200000006ff */
[----:B------:R-:W-:-:S04]  /*16310*/  IMAD R3, R8, 0x8, R2 ;  /* 0x0000000808037824 */ /* 0x000fc800078e0202 */
[----:B------:R0:W1:Y:S01]  /*16320*/  SYNCS.PHASECHK.TRANS64.TRYWAIT P1, [R3+URZ+0x2d850], R0 ;  /* 0x02d85000030075a7 */ /* 0x000062000802017f */
[----:B------:R-:W-:Y:S05]  /*16330*/  @!P0 BRA `(.L_x_11567) ;  /* 0x0000000000048947 */ /* 0x000fea0003800000 */
[----:B------:R-:W-:Y:S01]  /*16340*/  BPT.TRAP 0x1 ;  /* 0x000000040000795c */ /* 0x000fe20000300000 */
.L_x_11567:
[----:B-1----:R-:W-:Y:S05]  /*16350*/  @P1 BRA `(.L_x_11565) ;  /* 0x0000000000081947 */ /* 0x002fea0003800000 */
[----:B------:R-:W1:Y:S02]  /*16360*/  SYNCS.PHASECHK.TRANS64.TRYWAIT P1, [R3+URZ+0x2d850], R0 ;  /* 0x02d85000030075a7 */ /* 0x000e64000802017f */
[----:B-1----:R-:W-:Y:S05]  /*16370*/  @!P1 BRA `(.L_x_11568) ;  /* 0x000000f400709947 */ /* 0x002fea0003800000 */
.L_x_11565:
        /* <DEDUP_REMOVED lines=96> */
.L_x_11569:
[----:B------:R-:W2:Y:S01]  /*16980*/  LDL R10, [R1+0x30] ;  /* 0x00003000010a7983 */ /* 0x000ea20000100800 */
[----:B0-----:R-:W0:Y:S03]  /*16990*/  LDC R0, c[0x0][0x448] ;  /* 0x00011200ff007b82 */ /* 0x001e260000000800 */
[----:B------:R-:W2:Y:S01]  /*169a0*/  LDL R9, [R1+0x68] ;  /* 0x0000680001097983 */ /* 0x000ea20000100800 */
[----:B0-----:R-:W-:-:S13]  /*169b0*/  ISETP.NE.AND P1, PT, R0, 0x1, PT ;  /* 0x000000010000780c */ /* 0x001fda0003f25270 */
[----:B------:R-:W0:Y:S08]  /*169c0*/  @P1 LDC R3, c[0x0][0x44c] ;  /* 0x00011300ff031b82 */ /* 0x000e300000000800 */
[----:B------:R-:W1:Y:S01]  /*169d0*/  @P1 LDC R0, c[0x0][0x450] ;  /* 0x00011400ff001b82 */ /* 0x000e620000000800 */
[----:B------:R-:W-:Y:S01]  /*169e0*/  ULOP3.LUT UR8, URZ, UR48, URZ, 0x33, !UPT ;  /* 0x000000303f087292 */ /* 0x000fe2000f8e333f */
[----:B--2---:R-:W-:-:S06]  /*169f0*/  IMAD.IADD R12, R9, 0x1, R10 ;  /* 0x00000001090c7824 */ /* 0x004fcc00078e020a */
[----:B------:R-:W2:Y:S01]  /*16a00*/  LDC R9, c[0x0][0x9e4] ;  /* 0x00027900ff097b82 */ /* 0x000ea20000000800 */
        /* <DEDUP_REMOVED lines=8> */
[----:B--2---:R-:W-:Y:S01]  /*16a90*/  ISETP.GE.AND P3, PT, R9, 0x1, PT ;  /* 0x000000010900780c */ /* 0x004fe20003f66270 */
[----:B-1----:R-:W-:-:S05]  /*16aa0*/  IMAD.SHL.U32 R0, R4, 0x80, RZ ;  /* 0x0000008004007824 */ /* 0x002fca00078e00ff */
[----:B------:R-:W-:-:S04]  /*16ab0*/  IADD3 R10, -R142, 0x1, -R0 ;  /* 0x000000018e0a7810 */ /* 0x000fc80007ffe900 */
[----:B------:R-:W-:-:S05]  /*16ac0*/  IADD3 R10, -R140, R10, R143 ;  /* 0x0000000a8c0a7210 */ /* 0x000fca0007ffe18f */
[C---:B------:R-:W-:Y:S02]  /*16ad0*/  VIADD R11, R10.reuse, UR43 ;  /* 0x0000002b0a0b7c36 */ /* 0x040fe40008000000 */
[----:B------:R-:W-:Y:S02]  /*16ae0*/  VIADD R10, R10, UR8 ;  /* 0x000000080a0a7c36 */ /* 0x000fe40008000000 */
[C---:B0-----:R-:W-:Y:S02]  /*16af0*/  IMAD.IADD R9, R13.reuse, 0x1, R11 ;  /* 0x000000010d097824 */ /* 0x041fe400078e020b */
        /* <DEDUP_REMOVED lines=14> */
.L_x_11572:
[----:B------:R-:W-:-:S05]  /*16be0*/  IMAD.U32 R20, RZ, RZ, UR5 ;  /* 0x00000005ff147e24 */ /* 0x000fca000f8e00ff */
[----:B------:R-:W-:-:S13]  /*16bf0*/  ISETP.NE.AND P1, PT, R20, 0x1, PT ;  /* 0x000000011400780c */ /* 0x000fda0003f25270 */
[----:B------:R-:W0:Y:S02]  /*16c00*/  @P1 LDC.64 R14, c[0x0][0x9e8] ;  /* 0x00027a00ff0e1b82 */ /* 0x000e240000000a00 */
[----:B0-----:R-:W-:-:S05]  /*16c10*/  @P1 IMAD.HI.U32 R14, R13, R14, RZ ;  /* 0x0000000e0d0e1227 */ /* 0x001fca00078e00ff */
[----:B------:R-:W-:-:S07]  /*16c20*/  @P1 SHF.R.U32.HI R13, RZ, R15, R14 ;  /* 0x0000000fff0d1219 */ /* 0x000fce000001160e */
.L_x_11573:
[----:B------:R-:W-:Y:S05]  /*16c30*/  BSYNC B0 ;  /* 0x0000000000007941 */ /* 0x000fea0003800000 */
.L_x_11571:
[----:B------:R-:W-:-:S04]  /*16c40*/  IMAD R13, R13, R20, -R0 ;  /* 0x000000140d0d7224 */ /* 0x000fc800078e0a00 */
[----:B------:R-:W-:-:S05]  /*16c50*/  IMAD.IADD R13, R13, 0x1, -R142 ;  /* 0x000000010d0d7824 */ /* 0x000fca00078e0a8e */
[----:B------:R-:W-:Y:S02]  /*16c60*/  VIMNMX R3, R3, R13, !PT ;  /* 0x0000000d03037248 */ /* 0x000fe40007fe0100 */
[----:B------:R-:W-:-:S07]  /*16c70*/  VIADDMNMX R9, R13, R20, R9, PT ;  /* 0x000000140d097246 */ /* 0x000fce0003800109 */
.L_x_11570:
        /* <DEDUP_REMOVED lines=93> */
[----:B------:R-:W-:Y:S01]  /*17250*/  ISETP.GT.AND P1, PT, R3, 0x79, P5 ;  /* 0x000000790300780c */ /* 0x000fe20002f24270 */
[--C-:B0-----:R-:W-:Y:S01]  /*17260*/  IMAD.IADD R3, R11, 0x1, R12.reuse ;  /* 0x000000010b037824 */ /* 0x101fe200078e020c */
[C---:B------:R-:W-:Y:S02]  /*17270*/  ISETP.LT.OR P2, PT, R9.reuse, 0x79, P2 ;  /* 0x000000790900780c */ /* 0x040fe40001741670 */
[----:B------:R-:W-:Y:S01]  /*17280*/  ISETP.LT.OR P1, PT, R9, 0x7a, P1 ;  /* 0x0000007a0900780c */ /* 0x000fe20000f21670 */
[----:B------:R-:W-:Y:S01]  /*17290*/  IMAD.IADD R9, R10, 0x1, R12 ;  /* 0x000000010a097824 */ /* 0x000fe200078e020c */
[----:B------:R-:W-:-:S02]  /*172a0*/  FSEL R84, R84, -INF , !P2 ;  /* 0xff80000054547808 */ /* 0x000fc40005000000 */
        /* <DEDUP_REMOVED lines=14> */
.L_x_11576:
[----:B------:R-:W-:-:S05]  /*17390*/  IMAD.U32 R13, RZ, RZ, UR5 ;  /* 0x00000005ff0d7e24 */ /* 0x000fca000f8e00ff */
[----:B------:R-:W-:-:S13]  /*173a0*/  ISETP.NE.AND P1, PT, R13, 0x1, PT ;  /* 0x000000010d00780c */ /* 0x000fda0003f25270 */
[----:B------:R-:W0:Y:S02]  /*173b0*/  @P1 LDC.64 R10, c[0x0][0x9e8] ;  /* 0x00027a00ff0a1b82 */ /* 0x000e240000000a00 */
[----:B0-----:R-:W-:-:S05]  /*173c0*/  @P1 IMAD.HI.U32 R10, R12, R10, RZ ;  /* 0x0000000a0c0a1227 */ /* 0x001fca00078e00ff */
[----:B------:R-:W-:-:S07]  /*173d0*/  @P1 SHF.R.U32.HI R12, RZ, R11, R10 ;  /* 0x0000000bff0c1219 */ /* 0x000fce000001160a */
.L_x_11577:
[----:B------:R-:W-:Y:S05]  /*173e0*/  BSYNC B0 ;  /* 0x0000000000007941 */ /* 0x000fea0003800000 */
.L_x_11575:
[----:B------:R-:W-:-:S04]  /*173f0*/  IMAD R0, R12, R13, -R0 ;  /* 0x0000000d0c007224 */ /* 0x000fc800078e0a00 */
[----:B------:R-:W-:-:S05]  /*17400*/  IMAD.IADD R0, R0, 0x1, -R142 ;  /* 0x0000000100007824 */ /* 0x000fca00078e0a8e */
[----:B------:R-:W-:Y:S02]  /*17410*/  VIMNMX R9, R9, R0, !PT ;  /* 0x0000000009097248 */ /* 0x000fe40007fe0100 */
[----:B------:R-:W-:-:S07]  /*17420*/  VIADDMNMX R3, R0, R13, R3, PT ;  /* 0x0000000d00037246 */ /* 0x000fce0003800103 */
.L_x_11574:
        /* <DEDUP_REMOVED lines=9> */
[----:B------:R-:W-:Y:S02]  /*174c0*/  ISETP.GT.AND P1, PT, R9, 0x9, P5 ;  /* 0x000000090900780c */ /* 0x000fe40002f24270 */
[----:B------:R-:W-:Y:S02]  /*174d0*/  FMNMX.FTZ R0, R32, R0, !PT ;  /* 0x0000000020007209 */ /* 0x000fe40007810000 */
[C---:B------:R-:W-:Y:S02]  /*174e0*/  ISETP.LT.OR P2, PT, R3.reuse, 0x9, P2 ;  /* 0x000000090300780c */ /* 0x040fe40001741670 */
[----:B------:R-:W-:-:S02]  /*174f0*/  ISETP.LT.OR P1, PT, R3, 0xa, P1 ;  /* 0x0000000a0300780c */ /* 0x000fc40000f21670 */
[----:B------:R-:W-:Y:S02]  /*17500*/  FMNMX.FTZ R0, R33, R0, !PT ;  /* 0x0000000021007209 */ /* 0x000fe40007810000 */
[----:B------:R-:W-:Y:S02]  /*17510*/  FSEL R30, R30, -INF , !P2 ;  /* 0xff8000001e1e7808 */ /* 0x000fe40005000000 */
[----:B------:R-:W-:Y:S02]  /*17520*/  FSEL R31, R31, -INF , !P1 ;  /* 0xff8000001f1f7808 */ /* 0x000fe40004800000 */
[C---:B------:R-:W-:Y:S02]  /*17530*/  ISETP.GT.AND P2, PT, R9.reuse, 0x10, P5 ;  /* 0x000000100900780c */ /* 0x040fe40002f44270 */
[----:B------:R-:W-:Y:S02]  /*17540*/  ISETP.GT.AND P1, PT, R9, 0x11, P5 ;  /* 0x000000110900780c */ /* 0x000fe40002f24270 */
[----:B------:R-:W-:-:S02]  /*17550*/  FMNMX.FTZ R0, R36, R0, !PT ;  /* 0x0000000024007209 */ /* 0x000fc40007810000 */
[C---:B------:R-:W-:Y:S02]  /*17560*/  ISETP.LT.OR P2, PT, R3.reuse, 0x11, P2 ;  /* 0x000000110300780c */ /* 0x040fe40001741670 */
[----:B------:R-:W-:Y:S02]  /*17570*/  ISETP.LT.OR P1, PT, R3, 0x12, P1 ;  /* 0x000000120300780c */ /* 0x000fe40000f21670 */
[----:B------:R-:W-:Y:S02]  /*17580*/  FMNMX.FTZ R0, R37, R0, !PT ;  /* 0x0000000025007209 */ /* 0x000fe40007810000 */
[----:B------:R-:W-:Y:S02]  /*17590*/  FSEL R34, R34, -INF , !P2 ;  /* 0xff80000022227808 */ /* 0x000fe40005000000 */
[----:B------:R-:W-:Y:S02]  /*175a0*/  FSEL R35, R35, -INF , !P1 ;  /* 0xff80000023237808 */ /* 0x000fe40004800000 */
[----:B------:R-:W-:-:S02]  /*175b0*/  FMNMX.FTZ R0, R40, R0, !PT ;  /* 0x0000000028007209 */ /* 0x000fc40007810000 */
[C---:B------:R-:W-:Y:S02]  /*175c0*/  ISETP.GT.AND P2, PT, R9.reuse, 0x18, P5 ;  /* 0x000000180900780c */ /* 0x040fe40002f44270 */
[----:B------:R-:W-:Y:S02]  /*175d0*/  ISETP.GT.AND P1, PT, R9, 0x19, P5 ;  /* 0x000000190900780c */ /* 0x000fe40002f24270 */
[----:B------:R-:W-:Y:S02]  /*175e0*/  FMNMX.FTZ R0, R41, R0, !PT ;  /* 0x0000000029007209 */ /* 0x000fe40007810000 */
[C---:B------:R-:W-:Y:S02]  /*175f0*/  ISETP.LT.OR P2, PT, R3.reuse, 0x19, P2 ;  /* 0x000000190300780c */ /* 0x040fe40001741670 */
[----:B------:R-:W-:Y:S02]  /*17600*/  ISETP.LT.OR P1, PT, R3, 0x1a, P1 ;  /* 0x0000001a0300780c */ /* 0x000fe40000f21670 */
[----:B------:R-:W-:-:S02]  /*17610*/  FMNMX.FTZ R0, R44, R0, !PT ;  /* 0x000000002c007209 */ /* 0x000fc40007810000 */
[----:B------:R-:W-:Y:S02]  /*17620*/  FSEL R38, R38, -INF , !P2 ;  /* 0xff80000026267808 */ /* 0x000fe40005000000 */
[----:B------:R-:W-:Y:S02]  /*17630*/  FSEL R39, R39, -INF , !P1 ;  /* 0xff80000027277808 */ /* 0x000fe40004800000 */
[C---:B------:R-:W-:Y:S02]  /*17640*/  ISETP.GT.AND P2, PT, R9.reuse, 0x20, P5 ;  /* 0x000000200900780c */ /* 0x040fe40002f44270 */
[----:B------:R-:W-:Y:S02]  /*17650*/  ISETP.GT.AND P1, PT, R9, 0x21, P5 ;  /* 0x000000210900780c */ /* 0x000fe40002f24270 */
[----:B------:R-:W-:Y:S02]  /*17660*/  FMNMX.FTZ R0, R45, R0, !PT ;  /* 0x000000002d007209 */ /* 0x000fe40007810000 */
[----:B------:R-:W-:-:S02]  /*17670*/  ISETP.LT.OR P2, PT, R3, 0x21, P2 ;  /* 0x000000210300780c */ /* 0x000fc40001741670 */
[----:B------:R-:W-:Y:S02]  /*17680*/  ISETP.LT.OR P1, PT, R3, 0x22, P1 ;  /* 0x000000220300780c */ /* 0x000fe40000f21670 */
[----:B------:R-:W-:Y:S02]  /*17690*/  FMNMX.FTZ R0, R48, R0, !PT ;  /* 0x0000000030007209 */ /* 0x000fe40007810000 */
[----:B------:R-:W-:Y:S02]  /*176a0*/  FSEL R42, R42, -INF , !P2 ;  /* 0xff8000002a2a7808 */ /* 0x000fe40005000000 */
[----:B------:R-:W-:Y:S02]  /*176b0*/  FSEL R43, R43, -INF , !P1 ;  /* 0xff8000002b2b7808 */ /* 0x000fe40004800000 */
[C---:B------:R-:W-:Y:S02]  /*176c0*/  ISETP.GT.AND P2, PT, R9.reuse, 0x28, P5 ;  /* 0x000000280900780c */ /* 0x040fe40002f44270 */
[----:B------:R-:W-:-:S02]  /*176d0*/  ISETP.GT.AND P1, PT, R9, 0x29, P5 ;  /* 0x000000290900780c */ /* 0x000fc40002f24270 */
[----:B------:R-:W-:Y:S02]  /*176e0*/  FMNMX.FTZ R0, R49, R0, !PT ;  /* 0x0000000031007209 */ /* 0x000fe40007810000 */
[C---:B------:R-:W-:Y:S02]  /*176f0*/  ISETP.LT.OR P2, PT, R3.reuse, 0x29, P2 ;  /* 0x000000290300780c */ /* 0x040fe40001741670 */
[----:B------:R-:W-:Y:S02]  /*17700*/  ISETP.LT.OR P1, PT, R3, 0x2a, P1 ;  /* 0x0000002a0300780c */ /* 0x000fe40000f21670 */
[----:B------:R-:W-:Y:S02]  /*17710*/  FMNMX.FTZ R0, R52, R0, !PT ;  /* 0x0000000034007209 */ /* 0x000fe40007810000 */
[----:B------:R-:W-:Y:S02]  /*17720*/  FSEL R46, R46, -INF , !P2 ;  /* 0xff8000002e2e7808 */ /* 0x000fe40005000000 */
[----:B------:R-:W-:-:S02]  /*17730*/  FSEL R47, R47, -INF , !P1 ;  /* 0xff8000002f2f7808 */ /* 0x000fc40004800000 */
        /* <DEDUP_REMOVED lines=8> */
[----:B------:R-:W-:Y:S02]  /*177c0*/  FMNMX.FTZ R0, R57, R0, !PT ;  /* 0x0000000039007209 */ /* 0x000fe40007810000 */
        /* <DEDUP_REMOVED lines=8> */
[----:B------:R-:W-:-:S02]  /*17850*/  ISETP.GT.AND P2, PT, R9, 0x40, P5 ;  /* 0x000000400900780c */ /* 0x000fc40002f44270 */
[----:B------:R-:W-:Y:S02]  /*17860*/  ISETP.GT.AND P1, PT, R9, 0x41, P5 ;  /* 0x000000410900780c */ /* 0x000fe40002f24270 */
[----:B------:R-:W-:Y:S02]  /*17870*/  FMNMX.FTZ R0, R64, R0, !PT ;  /* 0x0000000040007209 */ /* 0x000fe40007810000 */
[C---:B------:R-:W-:Y:S02]  /*17880*/  ISETP.LT.OR P2, PT, R3.reuse, 0x41, P2 ;  /* 0x000000410300780c */ /* 0x040fe40001741670 */
[----:B------:R-:W-:Y:S02]  /*17890*/  ISETP.LT.OR P1, PT, R3, 0x42, P1 ;  /* 0x000000420300780c */ /* 0x000fe40000f21670 */
[----:B------:R-:W-:Y:S02]  /*178a0*/  FMNMX.FTZ R0, R65, R0, !PT ;  /* 0x0000000041007209 */ /* 0x000fe40007810000 */
[----:B------:R-:W-:-:S02]  /*178b0*/  FSEL R58, R58, -INF , !P2 ;  /* 0xff8000003a3a7808 */ /* 0x000fc40005000000 */
[----:B------:R-:W-:Y:S02]  /*178c0*/  FSEL R59, R59, -INF , !P1 ;  /* 0xff8000003b3b7808 */ /* 0x000fe40004800000 */
        /* <DEDUP_REMOVED lines=22> */
[----:B------:R-:W-:-:S02]  /*17a30*/  ISETP.GT.AND P4, PT, R9, 0x68, P5 ;  /* 0x000000680900780c */ /* 0x000fc40002f84270 */
[----:B------:R-:W-:Y:S02]  /*17a40*/  FMNMX.FTZ R0, R80, R0, !PT ;  /* 0x0000000050007209 */ /* 0x000fe40007810000 */
[----:B------:R-:W-:Y:S02]  /*17a50*/  FSEL R70, R70, -INF , !P2 ;  /* 0xff80000046467808 */ /* 0x000fe40005000000 */
[----:B------:R-:W-:Y:S02]  /*17a60*/  FSEL R71, R71, -INF , !P1 ;  /* 0xff80000047477808 */ /* 0x000fe40004800000 */
[C---:B------:R-:W-:Y:S02]  /*17a70*/  ISETP.GT.AND P2, PT, R9.reuse, 0x60, P5 ;  /* 0x000000600900780c */ /* 0x040fe40002f44270 */
[----:B------:R-:W-:Y:S02]  /*17a80*/  ISETP.GT.AND P1, PT, R9, 0x61, P5 ;  /* 0x000000610900780c */ /* 0x000fe40002f24270 */
[----:B------:R-:W-:-:S02]  /*17a90*/  ISETP.LT.OR P4, PT, R3, 0x69, P4 ;  /* 0x000000690300780c */ /* 0x000fc40002781670 */
[----:B------:R-:W-:Y:S02]  /*17aa0*/  LOP3.LUT R16, R16, 0xdfffffff, RZ, 0xc0, !PT ;  /* 0xdfffffff10107812 */ /* 0x000fe400078ec0ff */
[----:B------:R-:W-:Y:S02]  /*17ab0*/  FMNMX.FTZ R0, R81, R0, !PT ;  /* 0x0000000051007209 */ /* 0x000fe40007810000 */
[C---:B------:R-:W-:Y:S02]  /*17ac0*/  ISETP.LT.OR P2, PT, R3.reuse, 0x61, P2 ;  /* 0x000000610300780c */ /* 0x040fe40001741670 */
[----:B------:R-:W-:Y:S02]  /*17ad0*/  ISETP.LT.OR P1, PT, R3, 0x62, P1 ;  /* 0x000000620300780c */ /* 0x000fe40000f21670 */
[----:B------:R-:W-:Y:S02]  /*17ae0*/  @P0 LOP3.LUT R16, R16, 0x20000000, RZ, 0xfc, !PT ;  /* 0x2000000010100812 */ /* 0x000fe400078efcff */
[----:B------:R-:W-:-:S02]  /*17af0*/  FMNMX.FTZ R0, R84, R0, !PT ;  /* 0x0000000054007209 */ /* 0x000fc40007810000 */
[----:B------:R-:W-:Y:S02]  /*17b00*/  FSEL R74, R74, -INF , !P2 ;  /* 0xff8000004a4a7808 */ /* 0x000fe40005000000 */
[----:B------:R-:W-:Y:S02]  /*17b10*/  FSEL R75, R75, -INF , !P1 ;  /* 0xff8000004b4b7808 */ /* 0x000fe40004800000 */
[C---:B------:R-:W-:Y:S02]  /*17b20*/  ISETP.GT.AND P6, PT, R9.reuse, 0x69, P5 ;  /* 0x000000690900780c */ /* 0x040fe40002fc4270 */
[C---:B------:R-:W-:Y:S02]  /*17b30*/  ISETP.GT.AND P3, PT, R9.reuse, 0x70, P5 ;  /* 0x000000700900780c */ /* 0x040fe40002f64270 */
[C---:B------:R-:W-:Y:S02]  /*17b40*/  ISETP.GT.AND P2, PT, R9.reuse, 0x71, P5 ;  /* 0x000000710900780c */ /* 0x040fe40002f44270 */
[----:B------:R-:W-:-:S02]  /*17b50*/  ISETP.GT.AND P1, PT, R9, 0x78, P5 ;  /* 0x000000780900780c */ /* 0x000fc40002f24270 */
[C---:B------:R-:W-:Y:S02]  /*17b60*/  ISETP.GT.AND P0, PT, R9.reuse, RZ, P5 ;  /* 0x000000ff0900720c */ /* 0x040fe40002f04270 */
[----:B------:R-:W-:Y:S02]  /*17b70*/  LOP3.LUT R16, R16, 0xfffffffd, RZ, 0xc0, !PT ;  /* 0xfffffffd10107812 */ /* 0x000fe400078ec0ff */
[----:B------:R-:W-:Y:S02]  /*17b80*/  ISETP.GT.AND P5, PT, R9, 0x79, P5 ;  /* 0x000000790900780c */ /* 0x000fe40002fa4270 */
[----:B------:R-:W-:Y:S02]  /*17b90*/  FMNMX.FTZ R0, R85, R0, !PT ;  /* 0x0000000055007209 */ /* 0x000fe40007810000 */
[----:B------:R-:W-:Y:S02]  /*17ba0*/  @P4 LOP3.LUT R16, R16, 0x2, RZ, 0xfc, !PT ;  /* 0x0000000210104812 */ /* 0x000fe400078efcff */
[----:B------:R-:W-:-:S02]  /*17bb0*/  ISETP.LT.OR P4, PT, R3, 0x6a, P6 ;  /* 0x0000006a0300780c */ /* 0x000fc40003781670 */
[C---:B------:R-:W-:Y:S02]  /*17bc0*/  ISETP.LT.OR P3, PT, R3.reuse, 0x71, P3 ;  /* 0x000000710300780c */ /* 0x040fe40001f61670 */
[C---:B------:R-:W-:Y:S02]  /*17bd0*/  ISETP.LT.OR P2, PT, R3.reuse, 0x72, P2 ;  /* 0x000000720300780c */ /* 0x040fe40001741670 */
[C---:B------:R-:W-:Y:S02]  /*17be0*/  ISETP.LT.OR P1, PT, R3.reuse, 0x79, P1 ;  /* 0x000000790300780c */ /* 0x040fe40000f21670 */
[C---:B------:R-:W-:Y:S02]  /*17bf0*/  ISETP.LT.OR P0, PT, R3.reuse, 0x1, P0 ;  /* 0x000000010300780c */ /* 0x040fe40000701670 */
[----:B------:R-:W-:Y:S02]  /*17c00*/  ISETP.LT.OR P5, PT, R3, 0x7a, P5 ;  /* 0x0000007a0300780c */ /* 0x000fe40002fa1670 */
[----:B------:R-:W0:Y:S01]  /*17c10*/  SHFL.BFLY PT, R3, R0, 0x2, 0x1f ;  /* 0x0c401f0000037f89 */ /* 0x000e2200000e0000 */
[----:B------:R-:W-:-:S02]  /*17c20*/  FSEL R26, R26, -INF , !P0 ;  /* 0xff8000001a1a7808 */ /* 0x000fc40004000000 */
[----:B------:R-:W-:Y:S02]  /*17c30*/  FSEL R79, R79, -INF , !P4 ;  /* 0xff8000004f4f7808 */ /* 0x000fe40006000000 */
[----:B------:R-:W-:Y:S02]  /*17c40*/  FSEL R82, R82, -INF , !P3 ;  /* 0xff80000052527808 */ /* 0x000fe40005800000 */
[----:B------:R-:W-:Y:S02]  /*17c50*/  FSEL R83, R83, -INF , !P2 ;  /* 0xff80000053537808 */ /* 0x000fe40005000000 */
[----:B------:R-:W-:Y:S02]  /*17c60*/  FSEL R86, R86, -INF , !P1 ;  /* 0xff80000056567808 */ /* 0x000fe40004800000 */
[----:B------:R-:W-:Y:S02]  /*17c70*/  FSEL R87, R87, -INF , !P5 ;  /* 0xff80000057577808 */ /* 0x000fe40006800000 */
[----:B------:R-:W-:-:S02]  /*17c80*/  LOP3.LUT P0, RZ, R16, 0x20000000, RZ, 0xc0, !PT ;  /* 0x2000000010ff7812 */ /* 0x000fc4000780c0ff */
[----:B0-----:R-:W-:-:S05]  /*17c90*/  FMNMX.FTZ R3, R0, R3, !PT ;  /* 0x0000000300037209 */ /* 0x001fca0007810000 */
[----:B------:R-:W0:Y:S02]  /*17ca0*/  SHFL.BFLY PT, R0, R3, 0x1, 0x1f ;  /* 0x0c201f0003007f89 */ /* 0x000e2400000e0000 */
[----:B0-----:R-:W-:-:S04]  /*17cb0*/  FMNMX.FTZ R3, R3, R0, !PT ;  /* 0x0000000003037209 */ /* 0x001fc80007810000 */
[----:B------:R-:W-:-:S04]  /*17cc0*/  FSETP.NEU.FTZ.AND P6, PT, R3, -INF , PT ;  /* 0xff8000000300780b */ /* 0x000fc80003fdd000 */
[----:B------:R-:W-:-:S05]  /*17cd0*/  FSEL R0, R3, RZ, P6 ;  /* 0x000000ff03007208 */ /* 0x000fca0003000000 */
[----:B------:R-:W-:Y:S01]  /*17ce0*/  FADD.FTZ R7, -R0, R7 ;  /* 0x0000000700077221 */ /* 0x000fe20000010100 */
[----:B------:R-:W-:-:S03]  /*17cf0*/  FMUL.FTZ R0, R3, UR51 ;  /* 0x0000003303007c20 */ /* 0x000fc60008410000 */
[----:B------:R-:W-:Y:S02]  /*17d00*/  FMUL.FTZ R10, R7, UR51 ;  /* 0x00000033070a7c20 */ /* 0x000fe40008410000 */
[----:B------:R-:W-:Y:S02]  /*17d10*/  FSEL R0, R0, RZ, P6 ;  /* 0x000000ff00007208 */ /* 0x000fe40003000000 */
[----:B------:R-:W-:-:S03]  /*17d20*/  LOP3.LUT P6, RZ, R16, 0x2, RZ, 0xc0, !PT ;  /* 0x0000000210ff7812 */ /* 0x000fc600078cc0ff */
        /* <DEDUP_REMOVED lines=34> */
[----:B------:R-:W-:-:S02]  /*17f50*/  FSEL R78, R78, -INF , !P6 ;  /* 0xff8000004e4e7808 */ /* 0x000fc40007000000 */
        /* <DEDUP_REMOVED lines=204> */
.L_x_11578:
        /* <DEDUP_REMOVED lines=110> */
.L_x_11559:
[----:B------:R-:W-:Y:S05]  /*19300*/  WARPSYNC.ALL ;  /* 0x0000000000007948 */ /* 0x000fea0003800000 */
[----:B------:R-:W-:Y:S06]  /*19310*/  BAR.ARV 0x8, 0x200 ;  /* 0x0208000000007b1d */ /* 0x000fec0000002000 */
[----:B------:R-:W-:Y:S05]  /*19320*/  @!P0 BRA `(.L_x_11580) ;  /* 0x0000000000048947 */ /* 0x000fea0003800000 */
[----:B------:R-:W-:Y:S01]  /*19330*/  BPT.TRAP 0x1 ;  /* 0x000000040000795c */ /* 0x000fe20000300000 */
.L_x_11580:
[----:B------:R-:W-:Y:S01]  /*19340*/  IMAD R14, R17, 0x8, R2 ;  /* 0x00000008110e7824 */ /* 0x000fe200078e0202 */
[----:B------:R-:W-:-:S04]  /*19350*/  SHF.L.U32 R9, R23, 0x1f, RZ ;  /* 0x0000001f17097819 */ /* 0x000fc800000006ff */
[----:B------:R0:W1:Y:S01]  /*19360*/  SYNCS.PHASECHK.TRANS64.TRYWAIT P1, [R14+URZ+0x2d850], R9 ;  /* 0x02d850090e0075a7 */ /* 0x000062000802017f */
[----:B------:R-:W-:Y:S05]  /*19370*/  @!P0 BRA `(.L_x_11581) ;  /* 0x0000000000048947 */ /* 0x000fea0003800000 */
[----:B------:R-:W-:Y:S01]  /*19380*/  BPT.TRAP 0x1 ;  /* 0x000000040000795c */ /* 0x000fe20000300000 */
.L_x_11581:
        /* <DEDUP_REMOVED lines=10> */
.L_x_11582:
        /* <DEDUP_REMOVED lines=14> */
[----:B------:R-:W-:-:S06]  /*19510*/  IMAD.MOV.U32 R9, RZ, RZ, -0x7fffffe0 ;  /* 0x80000020ff097424 */ /* 0x000fcc00078e00ff */
        /* <DEDUP_REMOVED lines=9> */
[----:B0-----:R-:W-:Y:S01]  /*195b0*/  FADD.FTZ R4, R2, R139 ;  /* 0x0000008b02047221 */ /* 0x001fe20000010000 */
[----:B------:R-:W-:Y:S01]  /*195c0*/  IMAD.MOV.U32 R2, RZ, RZ, RZ ;  /* 0x000000ffff027224 */ /* 0x000fe200078e00ff */
[----:B------:R-:W-:-:S02]  /*195d0*/  WARPGROUP.DEPBAR.LE gsb0, 0x0 ;  /* 0x00008000000079c5 */ /* 0x000fc40000010000 */
[----:B------:R-:W-:-:S06]  /*195e0*/  WARPGROUP.ARRIVE ;  /* 0x00000000000079c5 */ /* 0x000fcc0000000000 */
        /* <DEDUP_REMOVED lines=49> */
[----:B------:R-:W-:Y:S01]  /*19900*/  R2UR UR6, R12 ;  /* 0x000000000c0672ca */ /* 0x000fe200000e0000 */
[----:B------:R-:W-:Y:S01]  /*19910*/  IMAD.U32 R12, RZ, RZ, UR51 ;  /* 0x00000033ff0c7e24 */ /* 0x000fe2000f8e00ff */
[----:B------:R-:W-:Y:S01]  /*19920*/  R2UR UR7, R13 ;  /* 0x000000000d0772ca */ /* 0x000fe200000e0000 */
[----:B------:R-:W-:Y:S01]  /*19930*/  IMAD.U32 R13, RZ, RZ, UR51 ;  /* 0x00000033ff0d7e24 */ /* 0x000fe2000f8e00ff */
[----:B------:R-:W-:Y:S02]  /*19940*/  WARPGROUP.DEPBAR.LE gsb0, 0x0 ;  /* 0x00008000000079c5 */ /* 0x000fe40000010000 */
[----:B------:R-:W-:-:S09]  /*19950*/  WARPGROUP.ARRIVE ;  /* 0x00000000000079c5 */ /* 0x000fd20000000000 */
[----:B------:R-:W-:Y:S01]  /*19960*/  HGMMA.64x96x16.F32.BF16 R88, gdesc[UR4].tnspB, R88, gsb0 ;  /* 0x41600000045879f0 */ /* 0x000fe20008001858 */
[----:B------:R-:W-:Y:S02]  /*19970*/  R2UR UR4, R6 ;  /* 0x00000000060472ca */ /* 0x000fe400000e0000 */
[----:B------:R-:W-:Y:S01]  /*19980*/  R2UR UR5, R7 ;  /* 0x00000000070572ca */ /* 0x000fe200000e0000 */
[----:B------:R-:W0:Y:S01]  /*19990*/  SHFL.BFLY PT, R6, R5, 0x2, 0x1f ;  /* 0x0c401f0005067f89 */ /* 0x000e2200000e0000 */
[----:B------:R-:W-:Y:S01]  /*199a0*/  R2UR UR6, R8 ;  /* 0x00000000080672ca */ /* 0x000fe200000e0000 */
[----:B------:R-:W-:Y:S01]  /*199b0*/  IMAD.MOV.U32 R8, RZ, RZ, RZ ;  /* 0x000000ffff087224 */ /* 0x000fe200078e00ff */
[----:B------:R-:W-:Y:S01]  /*199c0*/  R2UR UR7, R9 ;  /* 0x00000000090772ca */ /* 0x000fe200000e0000 */
[----:B------:R-:W1:Y:S01]  /*199d0*/  SHFL.BFLY PT, R7, R4, 0x1, 0x1f ;  /* 0x0c201f0004077f89 */ /* 0x000e6200000e0000 */
[----:B0-----:R-:W-:Y:S01]  /*199e0*/  FADD.FTZ R6, R6, R5 ;  /* 0x0000000506067221 */ /* 0x001fe20000010000 */
[----:B------:R-:W-:-:S02]  /*199f0*/  IMAD.MOV.U32 R5, RZ, RZ, -0x800000 ;  /* 0xff800000ff057424 */ /* 0x000fc400078e00ff */
[----:B-1----:R-:W-:Y:S02]  /*19a00*/  FADD.FTZ R10, R4, R7 ;  /* 0x00000007040a7221 */ /* 0x002fe40000010000 */
[----:B------:R-:W0:Y:S01]  /*19a10*/  SHFL.BFLY PT, R9, R6, 0x1, 0x1f ;  /* 0x0c201f0006097f89 */ /* 0x000e2200000e0000 */
[----:B------:R-:W-:Y:S02]  /*19a20*/  IMAD.MOV.U32 R4, RZ, RZ, -0x800000 ;  /* 0xff800000ff047424 */ /* 0x000fe400078e00ff */
[----:B------:R-:W-:-:S13]  /*19a30*/  FSETP.NE.FTZ.AND P1, PT, R10, RZ, PT ;  /* 0x000000ff0a00720b */ /* 0x000fda0003f35000 */
[----:B------:R-:W1:Y:S01]  /*19a40*/  @P1 MUFU.LG2 R7, R10 ;  /* 0x0000000a00071308 */ /* 0x000e620000000c00 */
[----:B0-----:R-:W-:-:S07]  /*19a50*/  FADD.FTZ R11, R6, R9 ;  /* 0x00000009060b7221 */ /* 0x001fce0000010000 */
[----:B------:R-:W-:Y:S01]  /*19a60*/  @P1 MUFU.RCP R8, R10 ;  /* 0x0000000a00081308 */ /* 0x000fe20000001000 */
[----:B------:R-:W-:Y:S01]  /*19a70*/  @P1 FMUL.FTZ R6, R12, 0.69314718246459960938 ;  /* 0x3f3172180c061820 */ /* 0x000fe20000410000 */
        /* <DEDUP_REMOVED lines=14> */
.L_x_11584:
        /* <DEDUP_REMOVED lines=58> */
[----:B0-----:R-:W-:-:S11]  /*19f00*/  SEL R17, R17, RZ, P1 ;  /* 0x000000ff11117207 */ /* 0x001fd60000800000 */
.L_x_11467:
[----:B------:R-:W-:Y:S05]  /*19f10*/  WARPSYNC.ALL ;  /* 0x0000000000007948 */ /* 0x000fea0003800000 */
[----:B------:R-:W0:Y:S08]  /*19f20*/  S2UR UR38, SR_CgaCtaId ;  /* 0x00000000002679c3 */ /* 0x000e300000008800 */
[----:B------:R-:W-:Y:S06]  /*19f30*/  BAR.SYNC.DEFER_BLOCKING 0x5, 0x200 ;  /* 0x0148000000007b1d */ /* 0x000fec0000010000 */
[----:B------:R-:W-:Y:S01]  /*19f40*/  UMOV UR4, 0x400 ;  /* 0x0000040000047882 */ /* 0x000fe20000000000 */
[----:B------:R-:W-:Y:S01]  /*19f50*/  BSSY B0, `(.L_x_11585) ;  /* 0x00002c8000007945 */ /* 0x000fe20003800000 */
[----:B0-----:R-:W-:-:S06]  /*19f60*/  ULEA UR4, UR38, UR4, 0x18 ;  /* 0x0000000426047291 */ /* 0x001fcc000f8ec03f */
[----:B------:R-:W-:-:S05]  /*19f70*/  IMAD.U32 R2, RZ, RZ, UR4 ;  /* 0x00000004ff027e24 */ /* 0x000fca000f8e00ff */
[----:B------:R0:W1:Y:S01]  /*19f80*/  LDS.128 R32, [R2+0x2d8d0] ;  /* 0x02d8d00002207984 */ /* 0x0000620000000c00 */
[----:B------:R-:W-:Y:S06]  /*19f90*/  BAR.ARV 0x4, 0x200 ;  /* 0x0108000000007b1d */ /* 0x000fec0000002000 */
[----:B------:R-:W-:Y:S05]  /*19fa0*/  @P0 BRA `(.L_x_11586) ;  /* 0x0000002000380947 */ /* 0x000fea0003800000 */
[----:B------:R-:W3:Y:S01]  /*19fb0*/  LDL R0, [R1+0x90] ;  /* 0x0000900001007983 */ /* 0x000ee20000100800 */
[----:B------:R-:W-:-:S03]  /*19fc0*/  ULDC UR4, c[0x0][0xad4] ;  /* 0x0002b50000047ab9 */ /* 0x000fc60000000800 */
[----:B-1----:R-:W4:Y:S04]  /*19fd0*/  LDL.LU R32, [R1+0x74] ;  /* 0x0000740001207983 */ /* 0x002f280000300800 */
[----:B--2---:R-:W2:Y:S01]  /*19fe0*/  LDL R41, [R1+0x78] ;  /* 0x0000780001297983 */ /* 0x004ea20000100800 */
[----:B------:R-:W1:Y:S01]  /*19ff0*/  S2R R3, SR_SWINHI ;  /* 0x0000000000037919 */ /* 0x000e620000002f00 */
[----:B------:R-:W-:Y:S02]  /*1a000*/  MOV R20, R2 ;  /* 0x0000000200147202 */ /* 0x000fe40000000f00 */
[----:B-1----:R-:W-:-:S03]  /*1a010*/  MOV R21, R3 ;  /* 0x0000000300157202 */ /* 0x002fc60000000f00 */
[----:B---3--:R-:W-:-:S03]  /*1a020*/  IMAD.WIDE R8, R0, 0x2, R20 ;  /* 0x0000000200087825 */ /* 0x008fc600078e0214 */
[C---:B------:R-:W-:Y:S02]  /*1a030*/  LOP3.LUT R3, R8.reuse, 0x180, RZ, 0xc0, !PT ;  /* 0x0000018008037812 */ /* 0x040fe400078ec0ff */
[C---:B------:R-:W-:Y:S02]  /*1a040*/  IADD3 R10, P2, R8.reuse, 0x3020, RZ ;  /* 0x00003020080a7810 */ /* 0x040fe40007f5e0ff */
[----:B------:R-:W-:Y:S02]  /*1a050*/  SHF.R.U64 R3, R3, 0x3, RZ ;  /* 0x0000000303037819 */ /* 0x000fe400000012ff */
[C---:B------:R-:W-:Y:S02]  /*1a060*/  IADD3 R11, P4, R8.reuse, 0x20, RZ ;  /* 0x00000020080b7810 */ /* 0x040fe40007f9e0ff */
[C---:B------:R-:W-:Y:S02]  /*1a070*/  IADD3 R31, P3, R8.reuse, 0x3000, RZ ;  /* 0x00003000081f7810 */ /* 0x040fe40007f7e0ff */
[----:B------:R-:W-:-:S02]  /*1a080*/  IADD3 R12, P1, R8, 0x6000, RZ ;  /* 0x00006000080c7810 */ /* 0x000fc40007f3e0ff */
[----:B------:R-:W-:Y:S02]  /*1a090*/  IADD3 R37, P0, R8, 0x6020, RZ ;  /* 0x0000602008257810 */ /* 0x000fe40007f1e0ff */
[----:B------:R-:W-:Y:S02]  /*1a0a0*/  LOP3.LUT R8, R3, R8, RZ, 0x3c, !PT ;  /* 0x0000000803087212 */ /* 0x000fe400078e3cff */
[----:B------:R-:W-:Y:S01]  /*1a0b0*/  LOP3.LUT R3, R10, 0x180, RZ, 0xc0, !PT ;  /* 0x000001800a037812 */ /* 0x000fe200078ec0ff */
[----:B------:R-:W-:Y:S01]  /*1a0c0*/  IMAD.X R15, RZ, RZ, R9, P0 ;  /* 0x000000ffff0f7224 */ /* 0x000fe200000e0609 */
[----:B----4-:R-:W-:Y:S02]  /*1a0d0*/  ISETP.NE.AND P0, PT, R32, RZ, PT ;  /* 0x000000ff2000720c */ /* 0x010fe40003f05270 */
        /* <DEDUP_REMOVED lines=10> */
[----:B------:R-:W-:Y:S01]  /*1a180*/  MOV R30, R8 ;  /* 0x00000008001e7202 */ /* 0x000fe20000000f00 */
        /* <DEDUP_REMOVED lines=11> */
[----:B------:R-:W-:-:S02]  /*1a240*/  F2FP.BF16.F32.PACK_AB R8, R89, R88 ;  /* 0x000000585908723e */ /* 0x000fc400000010ff */
[----:B------:R-:W-:Y:S02]  /*1a250*/  F2FP.BF16.F32.PACK_AB R9, R91, R90 ;  /* 0x0000005a5b09723e */ /* 0x000fe400000010ff */
[----:B------:R-:W-:Y:S02]  /*1a260*/  F2FP.BF16.F32.PACK_AB R10, R93, R92 ;  /* 0x0000005c5d0a723e */ /* 0x000fe400000010ff */
[----:B------:R-:W-:Y:S01]  /*1a270*/  F2FP.BF16.F32.PACK_AB R11, R95, R94 ;  /* 0x0000005e5f0b723e */ /* 0x000fe200000010ff */
[----:B------:R-:W-:Y:S01]  /*1a280*/  BAR.SYNC.DEFER_BLOCKING 0x1, 0x180 ;  /* 0x0046000000007b1d */ /* 0x000fe20000010000 */
[----:B------:R-:W-:Y:S02]  /*1a290*/  MOV R40, R24 ;  /* 0x0000001800287202 */ /* 0x000fe40000000f00 */
[----:B------:R-:W-:Y:S02]  /*1a2a0*/  MOV R0, R26 ;  /* 0x0000001a00007202 */ /* 0x000fe40000000f00 */
[----:B------:R-:W-:-:S02]  /*1a2b0*/  LOP3.LUT R14, R14, R37, RZ, 0x3c, !PT ;  /* 0x000000250e0e7212 */ /* 0x000fc400078e3cff */
[----:B------:R-:W-:Y:S01]  /*1a2c0*/  F2FP.BF16.F32.PACK_AB R24, R7, R6 ;  /* 0x000000060718723e */ /* 0x000fe200000010ff */
[----:B------:R-:W2:Y:S01]  /*1a2d0*/  LDC.64 R36, c[0x0][0xc00] ;  /* 0x00030000ff247b82 */ /* 0x000ea20000000a00 */
        /* <DEDUP_REMOVED lines=15> */
[----:B-1----:R-:W-:Y:S02]  /*1a3d0*/  F2FP.BF16.F32.PACK_AB R30, R109, R108 ;  /* 0x0000006c6d1e723e */ /* 0x002fe400000010ff */
[----:B------:R-:W-:Y:S02]  /*1a3e0*/  F2FP.BF16.F32.PACK_AB R8, R113, R112 ;  /* 0x000000707108723e */ /* 0x000fe400000010ff */
[----:B------:R-:W-:Y:S02]  /*1a3f0*/  F2FP.BF16.F32.PACK_AB R9, R115, R114 ;  /* 0x000000727309723e */ /* 0x000fe400000010ff */
[----:B------:R-:W-:-:S02]  /*1a400*/  F2FP.BF16.F32.PACK_AB R10, R117, R116 ;  /* 0x00000074750a723e */ /* 0x000fc400000010ff */
[----:B------:R-:W-:Y:S02]  /*1a410*/  F2FP.BF16.F32.PACK_AB R11, R119, R118 ;  /* 0x00000076770b723e */ /* 0x000fe400000010ff */
[----:B---3--:R-:W-:Y:S02]  /*1a420*/  F2FP.BF16.F32.PACK_AB R24, R129, R128 ;  /* 0x000000808118723e */ /* 0x008fe400000010ff */
        /* <DEDUP_REMOVED lines=9> */
[----:B------:R-:W-:Y:S01]  /*1a4c0*/  ISETP.NE.AND.EX P3, PT, RZ, UR5, PT, P3 ;  /* 0x00000005ff007c0c */ /* 0x000fe2000bf65330 */
[----:B-1----:R-:W-:Y:S02]  /*1a4d0*/  IMAD.MOV.U32 R0, RZ, RZ, RZ ;  /* 0x000000ffff007224 */ /* 0x002fe400078e00ff */
[----:B--2---:R-:W-:-:S10]  /*1a4e0*/  IMAD.WIDE R28, R41, 0x4, R36 ;  /* 0x00000004291c7825 */ /* 0x004fd400078e0224 */
[----:B------:R-:W5:Y:S01]  /*1a4f0*/  @P3 LDG.E R0, desc[UR52][R28.64] ;  /* 0x000000341c003981 */ /* 0x000f62000c1e1900 */
[----:B------:R-:W-:-:S04]  /*1a500*/  ISETP.NE.U32.AND P0, PT, RZ, UR6, PT ;  /* 0x00000006ff007c0c */ /* 0x000fc8000bf05070 */
[----:B------:R-:W-:-:S13]  /*1a510*/  ISETP.NE.AND.EX P0, PT, RZ, UR7, PT, P0 ;  /* 0x00000007ff007c0c */ /* 0x000fda000bf05300 */
[----:B---3--:R-:W1:Y:S01]  /*1a520*/  @P0 LDC.64 R8, c[0x0][0xc08] ;  /* 0x00030200ff080b82 */ /* 0x008e620000000a00 */
[----:B------:R-:W-:Y:S01]  /*1a530*/  ULDC UR6, c[0x0][0xa88] ;  /* 0x0002a20000067ab9 */ /* 0x000fe20000000800 */
[----:B----4-:R-:W-:Y:S01]  /*1a540*/  IMAD.MOV.U32 R14, RZ, RZ, 0x9b8 ;  /* 0x000009b8ff0e7424 */ /* 0x010fe200078e00ff */
[----:B------:R-:W-:Y:S01]  /*1a550*/  ISETP.GT.AND P1, PT, R3, 0x1, PT ;  /* 0x000000010300780c */ /* 0x000fe20003f24270 */
[----:B------:R-:W-:-:S03]  /*1a560*/  IMAD.U32 R48, RZ, RZ, UR6 ;  /* 0x00000006ff307e24 */ /* 0x000fc6000f8e00ff */
[----:B------:R-:W-:Y:S01]  /*1a570*/  SEL R14, R14, 0x978, P1 ;  /* 0x000009780e0e7807 */ /* 0x000fe20000800000 */
[----:B------:R-:W2:Y:S08]  /*1a580*/  LDC R3, c[0x0][0xbe8] ;  /* 0x0002fa00ff037b82 */ /* 0x000eb00000000800 */
[----:B------:R0:W3:Y:S01]  /*1a590*/  LDC.64 R10, c[0x0][R14+0x218] ;  /* 0x000086000e0a7b82 */ /* 0x0000e20000000a00 */
[----:B-1----:R-:W-:-:S07]  /*1a5a0*/  @P0 IMAD.WIDE R8, R41, 0x4, R8 ;  /* 0x0000000429080825 */ /* 0x002fce00078e0208 */
[----:B------:R0:W1:Y:S01]  /*1a5b0*/  LDC.64 R12, c[0x0][R14+0x228] ;  /* 0x00008a000e0c7b82 */ /* 0x0000620000000a00 */
[----:B------:R4:W5:Y:S07]  /*1a5c0*/  @P0 LDG.E R48, desc[UR52][R8.64] ;  /* 0x0000003408300981 */ /* 0x00096e000c1e1900 */
[----:B----4-:R0:W4:Y:S01]  /*1a5d0*/  LDC.64 R8, c[0x0][R14+0x220] ;  /* 0x000088000e087b82 */ /* 0x0101220000000a00 */
[----:B--2---:R-:W-:Y:S01]  /*1a5e0*/  ISETP.NE.AND P2, PT, R3, 0x1, PT ;  /* 0x000000010300780c */ /* 0x004fe20003f45270 */
[----:B---3--:R-:W-:-:S12]  /*1a5f0*/  @P0 BRA `(.L_x_11587) ;  /* 0x0000000000100947 */ /* 0x008fd80003800000 */
[----:B------:R-:W-:Y:S05]  /*1a600*/  @!P3 BRA `(.L_x_11587) ;  /* 0x00000000000cb947 */ /* 0x000fea0003800000 */
[----:B------:R-:W2:Y:S04]  /*1a610*/  LDG.E R15, desc[UR52][R28.64] ;  /* 0x000000341c0f7981 */ /* 0x000ea8000c1e1900 */
[----:B-----5:R-:W2:Y:S02]  /*1a620*/  LDG.E R48, desc[UR52][R28.64+0x4] ;  /* 0x000004341c307981 */ /* 0x020ea4000c1e1900 */
[----:B--2---:R-:W-:-:S07]  /*1a630*/  IMAD.IADD R48, R48, 0x1, -R15 ;  /* 0x0000000130307824 */ /* 0x004fce00078e0a0f */
.L_x_11587:
[----:B------:R-:W2:Y:S04]  /*1a640*/  LDL R28, [R1+0x68] ;  /* 0x00006800011c7983 */ /* 0x000ea80000100800 */
[----:B------:R-:W2:Y:S04]  /*1a650*/  LDL R54, [R1+0x30] ;  /* 0x0000300001367983 */ /* 0x000ea80000100800 */
[----:B------:R-:W3:Y:S01]  /*1a660*/  LDL R52, [R1+0x7c] ;  /* 0x00007c0001347983 */ /* 0x000ee20000100800 */
[----:B0-----:R-:W0:Y:S01]  /*1a670*/  LDC.64 R14, c[0x0][R14+0x210] ;  /* 0x000084000e0e7b82 */ /* 0x001e220000000a00 */
[----:B------:R-:W-:Y:S01]  /*1a680*/  ISETP.NE.U32.AND P0, PT, RZ, UR4, PT ;  /* 0x00000004ff007c0c */ /* 0x000fe2000bf05070 */
[-C--:B------:R-:W-:Y:S01]  /*1a690*/  IMAD R31, R11, R141.reuse, RZ ;  /* 0x0000008d0b1f7224 */ /* 0x080fe200078e02ff */
[----:B------:R-:W3:Y:S01]  /*1a6a0*/  LDL R36, [R1+0x8c] ;  /* 0x00008c0001247983 */ /* 0x000ee20000100800 */
[----:B------:R-:W-:Y:S01]  /*1a6b0*/  SHF.R.S32.HI R26, RZ, 0x1f, R41 ;  /* 0x0000001fff1a7819 */ /* 0x000fe20000011429 */
[----:B------:R-:W-:Y:S01]  /*1a6c0*/  IMAD.WIDE.U32 R10, R10, R141, RZ ;  /* 0x0000008d0a0a7225 */ /* 0x000fe200078e00ff */
[----:B------:R-:W-:Y:S01]  /*1a6d0*/  ISETP.NE.AND.EX P0, PT, RZ, UR5, PT, P0 ;  /* 0x00000005ff007c0c */ /* 0x000fe2000bf05300 */
[----:B------:R-:W3:Y:S01]  /*1a6e0*/  LDL R30, [R1+0x84] ;  /* 0x00008400011e7983 */ /* 0x000ee20000100800 */
[----:B------:R-:W1:Y:S02]  /*1a6f0*/  @P2 LDC R39, c[0x0][0xbec] ;  /* 0x0002fb00ff272b82 */ /* 0x000e640000000800 */
[----:B------:R-:W-:-:S02]  /*1a700*/  SEL R32, R41, RZ, !P0 ;  /* 0x000000ff29207207 */ /* 0x000fc40004000000 */
[----:B------:R-:W-:-:S03]  /*1a710*/  SEL R29, R26, RZ, !P0 ;  /* 0x000000ff1a1d7207 */ /* 0x000fc60004000000 */
[-C--:B----4-:R-:W-:Y:S01]  /*1a720*/  IMAD R9, R9, R32.reuse, RZ ;  /* 0x0000002009097224 */ /* 0x090fe200078e02ff */
[----:B------:R-:W4:Y:S03]  /*1a730*/  @P2 LDC R27, c[0x0][0xbf0] ;  /* 0x0002fc00ff1b2b82 */ /* 0x000f260000000800 */
[C---:B------:R-:W-:Y:S02]  /*1a740*/  IMAD R37, R8.reuse, R29, R9 ;  /* 0x0000001d08257224 */ /* 0x040fe400078e0209 */
[----:B------:R-:W-:-:S03]  /*1a750*/  IMAD.WIDE.U32 R8, R8, R32, RZ ;  /* 0x0000002008087225 */ /* 0x000fc600078e00ff */
[----:B------:R-:W0:Y:S01]  /*1a760*/  LDC.64 R24, c[0x0][0xba8] ;  /* 0x0002ea00ff187b82 */ /* 0x000e220000000a00 */
[--C-:B-----5:R-:W-:Y:S02]  /*1a770*/  IADD3 R10, P0, P3, R8, R10, R0.reuse ;  /* 0x0000000a080a7210 */ /* 0x120fe40007b1e000 */
[----:B------:R-:W-:-:S05]  /*1a780*/  SHF.R.S32.HI R49, RZ, 0x1f, R0 ;  /* 0x0000001fff317819 */ /* 0x000fca0000011400 */
[----:B0-----:R-:W0:Y:S08]  /*1a790*/  @!P1 LDC R24, c[0x0][0xb50] ;  /* 0x0002d400ff189b82 */ /* 0x001e300000000800 */
[----:B------:R-:W0:Y:S01]  /*1a7a0*/  @!P1 LDC R25, c[0x0][0xb54] ;  /* 0x0002d500ff199b82 */ /* 0x000e220000000800 */
[----:B------:R-:W-:Y:S02]  /*1a7b0*/  IMAD R48, R48, R3, RZ ;  /* 0x0000000330307224 */ /* 0x000fe400078e02ff */
[----:B--2---:R-:W-:-:S02]  /*1a7c0*/  IMAD.IADD R26, R28, 0x1, R54 ;  /* 0x000000011c1a7824 */ /* 0x004fc400078e0236 */
[----:B------:R-:W-:Y:S02]  /*1a7d0*/  IMAD.IADD R28, R11, 0x1, R31 ;  /* 0x000000010b1c7824 */ /* 0x000fe400078e021f */
[----:B-1----:R-:W-:Y:S01]  /*1a7e0*/  @P2 IMAD.HI.U32 R8, R26, R39, RZ ;  /* 0x000000271a082227 */ /* 0x002fe200078e00ff */
[----:B---3--:R-:W-:-:S03]  /*1a7f0*/  SEL R29, R52, RZ, P1 ;  /* 0x000000ff341d7207 */ /* 0x008fc60000800000 */
[----:B------:R-:W-:Y:S02]  /*1a800*/  IMAD.IADD R11, R9, 0x1, R37 ;  /* 0x00000001090b7824 */ /* 0x000fe400078e0225 */
[----:B------:R-:W-:Y:S01]  /*1a810*/  IMAD.MOV.U32 R9, RZ, RZ, R26 ;  /* 0x000000ffff097224 */ /* 0x000fe200078e001a */
[----:B----4-:R-:W-:Y:S01]  /*1a820*/  @P2 SHF.R.U32.HI R9, RZ, R27, R8 ;  /* 0x0000001bff092219 */ /* 0x010fe20000011608 */
[-C--:B------:R-:W-:Y:S02]  /*1a830*/  IMAD R31, R13, R29.reuse, RZ ;  /* 0x0000001d0d1f7224 */ /* 0x080fe400078e02ff */
        /* <DEDUP_REMOVED lines=8> */
[-C--:B------:R-:W-:Y:S01]  /*1a8c0*/  IMAD R8, R15, R9.reuse, RZ ;  /* 0x000000090f087224 */ /* 0x080fe200078e02ff */
[----:B------:R-:W-:Y:S01]  /*1a8d0*/  SHF.R.S32.HI R11, RZ, 0x1f, R9 ;  /* 0x0000001fff0b7819 */ /* 0x000fe20000011409 */
[----:B------:R-:W-:-:S04]  /*1a8e0*/  IMAD.WIDE.U32 R12, R14, R9, R12 ;  /* 0x000000090e0c7225 */ /* 0x000fc800078e000c */
[----:B------:R-:W-:-:S04]  /*1a8f0*/  IMAD R11, R14, R11, R8 ;  /* 0x0000000b0e0b7224 */ /* 0x000fc800078e0208 */
[----:B------:R-:W-:Y:S01]  /*1a900*/  IMAD.IADD R8, R13, 0x1, R11 ;  /* 0x000000010d087824 */ /* 0x000fe200078e020b */
[----:B0-----:R-:W-:-:S04]  /*1a910*/  LEA R13, P0, R12, R24, 0x2 ;  /* 0x000000180c0d7211 */ /* 0x001fc800078010ff */
[----:B------:R-:W-:Y:S01]  /*1a920*/  LEA.HI.X R12, R12, R25, R8, 0x2, P0 ;  /* 0x000000190c0c7211 */ /* 0x000fe200000f1408 */
[----:B------:R-:W-:Y:S01]  /*1a930*/  SHFL.IDX PT, R10, R13, 0x1, 0x1c1f ;  /* 0x003c1f000d0a7f89 */ /* 0x000fe200000e0000 */
[----:B------:R-:W-:-:S03]  /*1a940*/  IMAD.IADD R25, R36, 0x1, R54 ;  /* 0x0000000124197824 */ /* 0x000fc600078e0236 */
        /* <DEDUP_REMOVED lines=21> */
[----:B------:R-:W-:Y:S02]  /*1aaa0*/  IMAD R5, R10, 0x20, R51 ;  /* 0x000000200a057824 */ /* 0x000fe400078e0233 */
[----:B------:R-:W-:Y:S02]  /*1aab0*/  IMAD R49, R49, UR4, RZ ;  /* 0x0000000431317c24 */ /* 0x000fe4000f8e02ff */
[----:B------:R-:W-:-:S04]  /*1aac0*/  IMAD.WIDE R20, R5, 0x2, R20 ;  /* 0x0000000205147825 */ /* 0x000fc800078e0214 */
[----:B------:R-:W-:Y:S01]  /*1aad0*/  IMAD R49, R0, UR5, R49 ;  /* 0x0000000500317c24 */ /* 0x000fe2000f8e0231 */
[----:B------:R-:W-:Y:S01]  /*1aae0*/  IADD3 R25, P0, R20, 0x1800, RZ ;  /* 0x0000180014197810 */ /* 0x000fe20007f1e0ff */
[----:B------:R-:W-:Y:S01]  /*1aaf0*/  IMAD.WIDE.U32 R8, R0, UR4, RZ ;  /* 0x0000000400087c25 */ /* 0x000fe2000f8e00ff */
[C---:B------:R-:W-:Y:S01]  /*1ab00*/  IADD3 R29, P1, R20.reuse, 0x3000, RZ ;  /* 0x00003000141d7810 */ /* 0x040fe20007f3e0ff */
[----:B------:R-:W-:Y:S01]  /*1ab10*/  ULDC.64 UR4, c[0x0][0xae8] ;  /* 0x0002ba0000047ab9 */ /* 0x000fe20000000a00 */
[C---:B------:R-:W-:Y:S01]  /*1ab20*/  IADD3 R37, P3, R20.reuse, 0x4800, RZ ;  /* 0x0000480014257810 */ /* 0x040fe20007f7e0ff */
[----:B------:R-:W-:Y:S01]  /*1ab30*/  IMAD R0, R13, 0x60, R10 ;  /* 0x000000600d007824 */ /* 0x000fe200078e020a */
[C---:B------:R-:W-:Y:S01]  /*1ab40*/  IADD3 R41, P4, R20.reuse, 0x6000, RZ ;  /* 0x0000600014297810 */ /* 0x040fe20007f9e0ff */
[----:B------:R-:W-:Y:S01]  /*1ab50*/  IMAD.IADD R9, R9, 0x1, R49 ;  /* 0x0000000109097824 */ /* 0x000fe200078e0231 */
[----:B------:R-:W-:Y:S01]  /*1ab60*/  IADD3 R5, P5, R20, 0x7800, RZ ;  /* 0x0000780014057810 */ /* 0x000fe20007fbe0ff */
[----:B------:R-:W-:Y:S01]  /*1ab70*/  IMAD.IADD R14, R54, 0x1, R0 ;  /* 0x00000001360e7824 */ /* 0x000fe200078e0200 */
[----:B------:R-:W-:-:S02]  /*1ab80*/  LOP3.LUT R24, R25, 0x180, RZ, 0xc0, !PT ;  /* 0x0000018019187812 */ /* 0x000fc400078ec0ff */
[----:B------:R-:W-:Y:S02]  /*1ab90*/  LOP3.LUT R28, R29, 0x180, RZ, 0xc0, !PT ;  /* 0x000001801d1c7812 */ /* 0x000fe400078ec0ff */
[----:B------:R-:W-:Y:S02]  /*1aba0*/  LOP3.LUT R36, R37, 0x180, RZ, 0xc0, !PT ;  /* 0x0000018025247812 */ /* 0x000fe400078ec0ff */
[----:B------:R-:W-:Y:S01]  /*1abb0*/  LOP3.LUT R40, R41, 0x180, RZ, 0xc0, !PT ;  /* 0x0000018029287812 */ /* 0x000fe200078ec0ff */
[----:B------:R-:W-:Y:S01]  /*1abc0*/  IMAD.WIDE.U32 R8, R141, UR4, R8 ;  /* 0x000000048d087c25 */ /* 0x000fe2000f8e0008 */
[----:B------:R-:W-:Y:S02]  /*1abd0*/  LOP3.LUT R4, R5, 0x180, RZ, 0xc0, !PT ;  /* 0x0000018005047812 */ /* 0x000fe400078ec0ff */
[----:B------:R-:W-:Y:S01]  /*1abe0*/  LOP3.LUT R7, R20, 0x180, RZ, 0xc0, !PT ;  /* 0x0000018014077812 */ /* 0x000fe200078ec0ff */
[----:B0-----:R-:W-:Y:S01]  /*1abf0*/  @P2 IMAD.HI.U32 R0, R14, R11, RZ ;  /* 0x0000000b0e002227 */ /* 0x001fe200078e00ff */
[----:B------:R-:W-:-:S02]  /*1ac00*/  SHF.R.U64 R24, R24, 0x3, RZ ;  /* 0x0000000318187819 */ /* 0x000fc400000012ff */
[----:B------:R-:W-:Y:S01]  /*1ac10*/  SHF.R.U64 R28, R28, 0x3, RZ ;  /* 0x000000031c1c7819 */ /* 0x000fe200000012ff */
[----:B------:R-:W-:Y:S01]  /*1ac20*/  IMAD.X R45, RZ, RZ, R21, P5 ;  /* 0x000000ffff2d7224 */ /* 0x000fe200028e0615 */
[----:B------:R-:W-:Y:S02]  /*1ac30*/  SHF.R.U64 R36, R36, 0x3, RZ ;  /* 0x0000000324247819 */ /* 0x000fe400000012ff */
[----:B------:R-:W-:Y:S02]  /*1ac40*/  SHF.R.U64 R40, R40, 0x3, RZ ;  /* 0x0000000328287819 */ /* 0x000fe400000012ff */
[----:B------:R-:W-:Y:S01]  /*1ac50*/  SHF.R.S32.HI R13, RZ, 0x1f, R32 ;  /* 0x0000001fff0d7819 */ /* 0x000fe20000011420 */
[----:B------:R-:W-:Y:S01]  /*1ac60*/  IMAD R9, R141, UR5, R9 ;  /* 0x000000058d097c24 */ /* 0x000fe2000f8e0209 */
[----:B------:R-:W-:Y:S01]  /*1ac70*/  SHF.R.U64 R4, R4, 0x3, RZ ;  /* 0x0000000304047819 */ /* 0x000fe200000012ff */
[----:B------:R-:W-:Y:S01]  /*1ac80*/  ULDC.64 UR4, c[0x0][0xaf0] ;  /* 0x0002bc0000047ab9 */ /* 0x000fe20000000a00 */
[----:B------:R-:W-:Y:S01]  /*1ac90*/  SHF.R.U64 R7, R7, 0x3, RZ ;  /* 0x0000000307077819 */ /* 0x000fe200000012ff */
[----:B------:R-:W-:Y:S01]  /*1aca0*/  IMAD.MOV.U32 R11, RZ, RZ, R14 ;  /* 0x000000ffff0b7224 */ /* 0x000fe200078e000e */
        /* <DEDUP_REMOVED lines=8> */
[----:B--2---:R-:W-:Y:S01]  /*1ad30*/  @P2 SHF.R.U32.HI R11, RZ, R15, R0 ;  /* 0x0000000fff0b2219 */ /* 0x004fe20000011600 */
[----:B------:R-:W-:Y:S01]  /*1ad40*/  IMAD R13, R13, UR4, RZ ;  /* 0x000000040d0d7c24 */ /* 0x000fe2000f8e02ff */
[----:B------:R-:W-:Y:S01]  /*1ad50*/  LOP3.LUT R44, R4, R5, RZ, 0x3c, !PT ;  /* 0x00000005042c7212 */ /* 0x000fe200078e3cff */
[C---:B------:R-:W-:Y:S01]  /*1ad60*/  IMAD.WIDE.U32 R8, R32.reuse, UR4, R8 ;  /* 0x0000000420087c25 */ /* 0x040fe2000f8e0008 */
[----:B------:R-:W-:Y:S01]  /*1ad70*/  LOP3.LUT R20, R7, R20, RZ, 0x3c, !PT ;  /* 0x0000001407147212 */ /* 0x000fe200078e3cff */
[----:B------:R-:W5:Y:S01]  /*1ad80*/  LD.E.128 R24, desc[UR52][R24.64] ;  /* 0x0000003418187980 */ /* 0x000f62000c101d00 */
[----:B------:R-:W-:Y:S01]  /*1ad90*/  SHF.R.S32.HI R0, RZ, 0x1f, R11 ;  /* 0x0000001fff007819 */ /* 0x000fe2000001140b */
[----:B------:R-:W-:Y:S01]  /*1ada0*/  IMAD R13, R32, UR5, R13 ;  /* 0x00000005200d7c24 */ /* 0x000fe2000f8e020d */
[----:B------:R-:W-:Y:S01]  /*1adb0*/  ULDC.64 UR4, c[0x0][0xae0] ;  /* 0x0002b80000047ab9 */ /* 0x000fe20000000a00 */
[----:B------:R-:W-:Y:S01]  /*1adc0*/  IMAD.MOV R12, RZ, RZ, -R11 ;  /* 0x000000ffff0c7224 */ /* 0x000fe200078e0a0b */
[----:B------:R0:W5:Y:S01]  /*1add0*/  LD.E.128 R4, desc[UR52][R20.64] ;  /* 0x0000003414047980 */ /* 0x000162000c101d00 */
[----:B------:R-:W-:-:S03]  /*1ade0*/  IMAD.IADD R9, R9, 0x1, R13 ;  /* 0x0000000109097824 */ /* 0x000fc600078e020d */
[----:B------:R-:W5:Y:S01]  /*1adf0*/  LD.E.128 R28, desc[UR52][R28.64] ;  /* 0x000000341c1c7980 */ /* 0x000f62000c101d00 */
[----:B------:R-:W-:-:S03]  /*1ae00*/  IMAD R0, R0, UR4, RZ ;  /* 0x0000000400007c24 */ /* 0x000fc6000f8e02ff */
[----:B------:R-:W5:Y:S01]  /*1ae10*/  LD.E.128 R36, desc[UR52][R36.64] ;  /* 0x0000003424247980 */ /* 0x000f62000c101d00 */
[----:B------:R-:W-:-:S03]  /*1ae20*/  IMAD R3, R3, R12, R14 ;  /* 0x0000000c03037224 */ /* 0x000fc600078e020e */
        /* <DEDUP_REMOVED lines=8> */
[----:B------:R-:W-:-:S04]  /*1aeb0*/  IMAD.WIDE.U32 R8, R11, UR4, R8 ;  /* 0x000000040b087c25 */ /* 0x000fc8000f8e0008 */
[----:B------:R-:W-:Y:S01]  /*1aec0*/  IMAD R13, R11, UR5, R0 ;  /* 0x000000050b0d7c24 */ /* 0x000fe2000f8e0200 */
[----:B------:R-:W-:Y:S01]  /*1aed0*/  SHF.R.S32.HI R11, RZ, 0x1f, R3 ;  /* 0x0000001fff0b7819 */ /* 0x000fe20000011403 */
[----:B------:R-:W-:Y:S02]  /*1aee0*/  ULDC.64 UR4, c[0x0][0xad8] ;  /* 0x0002b60000047ab9 */ /* 0x000fe40000000a00 */
[----:B------:R-:W-:Y:S02]  /*1aef0*/  IMAD.IADD R9, R9, 0x1, R13 ;  /* 0x0000000109097824 */ /* 0x000fe400078e020d */
[----:B------:R-:W-:Y:S02]  /*1af00*/  IMAD R12, R11, UR4, RZ ;  /* 0x000000040b0c7c24 */ /* 0x000fe4000f8e02ff */
[----:B------:R-:W-:Y:S02]  /*1af10*/  VIADD R0, R2, 0x2d820 ;  /* 0x0002d82002007836 */ /* 0x000fe40000000000 */
[----:B------:R-:W-:-:S02]  /*1af20*/  IMAD R11, R3, UR5, R12 ;  /* 0x00000005030b7c24 */ /* 0x000fc4000f8e020c */
[----:B------:R-:W-:Y:S01]  /*1af30*/  IMAD.WIDE.U32 R8, R3, UR4, R8 ;  /* 0x0000000403087c25 */ /* 0x000fe2000f8e0008 */
[----:B------:R-:W-:Y:S01]  /*1af40*/  ULDC.64 UR4, c[0x0][0xa80] ;  /* 0x0002a00000047ab9 */ /* 0x000fe20000000a00 */
[----:B------:R-:W-:Y:S02]  /*1af50*/  PRMT R0, RZ, 0x654, R0 ;  /* 0x00000654ff007816 */ /* 0x000fe40000000000 */
[----:B------:R-:W-:Y:S01]  /*1af60*/  IMAD.IADD R3, R9, 0x1, R11 ;  /* 0x0000000109037824 */ /* 0x000fe200078e020b */
[C---:B0-----:R-:W-:Y:S01]  /*1af70*/  LEA R20, P0, R8.reuse, UR4, 0x1 ;  /* 0x0000000408147c11 */ /* 0x041fe2000f8008ff */
[C---:B------:R-:W-:Y:S01]  /*1af80*/  VIADD R49, R51.reuse, 0x40 ;  /* 0x0000004033317836 */ /* 0x040fe20000000000 */
[----:B------:R-:W-:Y:S01]  /*1af90*/  UMOV UR4, 0xffffffff ;  /* 0xffffffff00047882 */ /* 0x000fe20000000000 */
[----:B------:R-:W-:Y:S01]  /*1afa0*/  VIADD R53, R51, 0x20 ;  /* 0x0000002033357836 */ /* 0x000fe20000000000 */
[----:B-1----:R0:W-:Y:S01]  /*1afb0*/  SYNCS.ARRIVE.TRANS64.RED.A1T0 RZ, [R0+URZ], RZ ;  /* 0x000000ff00ff79a7 */ /* 0x0021e2000810043f */
[----:B------:R-:W-:-:S02]  /*1afc0*/  LEA.HI.X R3, R8, UR5, R3, 0x1, P0 ;  /* 0x0000000508037c11 */ /* 0x000fc400080f0c03 */
[----:B------:R-:W-:Y:S02]  /*1afd0*/  SHF.R.S32.HI R32, RZ, 0x1f, R49 ;  /* 0x0000001fff207819 */ /* 0x000fe40000011431 */
[----:B------:R-:W-:Y:S01]  /*1afe0*/  SHF.R.S32.HI R50, RZ, 0x1f, R53 ;  /* 0x0000001fff327819 */ /* 0x000fe20000011435 */
[----:B------:R-:W-:Y:S06]  /*1aff0*/  BRA.DIV UR4, `(.L_x_11589) ;  /* 0x000000aa04787947 */ /* 0x000fec000b800000 */
[----:B0-----:R0:W1:Y:S04]  /*1b000*/  SHFL.IDX PT, R0, R3, RZ, 0x1c1f ;  /* 0x001c1fff03007589 */ /* 0x00106800000e0000 */
[----:B------:R0:W2:Y:S02]  /*1b010*/  SHFL.IDX PT, R14, R20, RZ, 0x1c1f ;  /* 0x001c1fff140e7589 */ /* 0x0000a400000e0000 */
.L_x_11783:
[----:B------:R-:W-:Y:S01]  /*1b020*/  IMAD.IADD R21, R10, 0x1, R54 ;  /* 0x000000010a157824 */ /* 0x000fe200078e0236 */
[----:B------:R-:W-:Y:S04]  /*1b030*/  BSSY B1, `(.L_x_11590) ;  /* 0x0000011000017945 */ /* 0x000fe80003800000 */
[----:B------:R-:W-:-:S13]  /*1b040*/  ISETP.GE.AND P0, PT, R21, R48, PT ;  /* 0x000000301500720c */ /* 0x000fda0003f06270 */
[----:B------:R-:W-:Y:S05]  /*1b050*/  @P0 BRA `(.L_x_11591) ;  /* 0x0000000000380947 */ /* 0x000fea0003800000 */
[----:B------:R-:W-:Y:S02]  /*1b060*/  ULDC UR4, c[0x0][0xac8] ;  /* 0x0002b20000047ab9 */ /* 0x000fe40000000800 */
[----:B------:R-:W-:Y:S02]  /*1b070*/  ISETP.GE.AND P0, PT, R51, UR4, PT ;  /* 0x0000000433007c0c */ /* 0x000fe4000bf06270 */
[----:B------:R-:W-:Y:S02]  /*1b080*/  ISETP.GE.AND P1, PT, R53, UR4, PT ;  /* 0x0000000435007c0c */ /* 0x000fe4000bf26270 */
[----:B------:R-:W-:-:S09]  /*1b090*/  ISETP.GE.AND P2, PT, R49, UR4, PT ;  /* 0x0000000431007c0c */ /* 0x000fd2000bf46270 */
[----:B--2---:R-:W-:Y:S02]  /*1b0a0*/  @!P0 IMAD.MOV.U32 R12, RZ, RZ, R14 ;  /* 0x000000ffff0c8224 */ /* 0x004fe400078e000e */
[----:B-1----:R-:W-:Y:S01]  /*1b0b0*/  @!P0 IMAD.MOV.U32 R13, RZ, RZ, R0 ;  /* 0x000000ffff0d8224 */ /* 0x002fe200078e0000 */
[-C--:B------:R-:W-:Y:S02]  /*1b0c0*/  @!P1 LEA R10, P3, R53, R14.reuse, 0x1 ;  /* 0x0000000e350a9211 */ /* 0x080fe400078608ff */
[----:B------:R-:W-:Y:S01]  /*1b0d0*/  @!P2 LEA R8, P4, R49, R14, 0x1 ;  /* 0x0000000e3108a211 */ /* 0x000fe200078808ff */
[----:B------:R-:W-:Y:S01]  /*1b0e0*/  @!P0 IMAD.WIDE R12, R51, 0x2, R12 ;  /* 0x00000002330c8825 */ /* 0x000fe200078e020c */
[-C--:B------:R-:W-:Y:S02]  /*1b0f0*/  @!P1 LEA.HI.X R11, R53, R0.reuse, R50, 0x1, P3 ;  /* 0x00000000350b9211 */ /* 0x080fe400018f0c32 */
[----:B------:R-:W-:Y:S02]  /*1b100*/  @!P2 LEA.HI.X R9, R49, R0, R32, 0x1, P4 ;  /* 0x000000003109a211 */ /* 0x000fe400020f0c20 */
[----:B-----5:R3:W-:Y:S04]  /*1b110*/  @!P0 ST.E.128 desc[UR52][R12.64], R4 ;  /* 0x000000040c008985 */ /* 0x0207e8000c101d34 */
[----:B------:R3:W-:Y:S04]  /*1b120*/  @!P1 ST.E.128 desc[UR52][R10.64], R28 ;  /* 0x0000001c0a009985 */ /* 0x0007e8000c101d34 */
[----:B------:R3:W-:Y:S02]  /*1b130*/  @!P2 ST.E.128 desc[UR52][R8.64], R40 ;  /* 0x000000280800a985 */ /* 0x0007e4000c101d34 */
.L_x_11591:
[----:B------:R-:W-:Y:S05]  /*1b140*/  BSYNC B1 ;  /* 0x0000000000017941 */ /* 0x000fea0003800000 */
.L_x_11590:
[----:B------:R-:W-:-:S03]  /*1b150*/  UMOV UR4, 0xffffffff ;  /* 0xffffffff00047882 */ /* 0x000fc60000000000 */
[----:B------:R-:W-:Y:S05]  /*1b160*/  BRA.DIV UR4, `(.L_x_11592) ;  /* 0x000000aa04507947 */ /* 0x000fea000b800000 */
[----:B0-----:R-:W0:Y:S04]  /*1b170*/  SHFL.IDX PT, R3, R3, 0x1, 0x1c1f ;  /* 0x003c1f0003037f89 */ /* 0x001e2800000e0000 */
[----:B--2---:R2:W4:Y:S02]  /*1b180*/  SHFL.IDX PT, R14, R20, 0x1, 0x1c1f ;  /* 0x003c1f00140e7f89 */ /* 0x00452400000e0000 */
.L_x_11787:
[----:B---3-5:R-:W-:-:S05]  /*1b190*/  VIADD R5, R21, 0x60 ;  /* 0x0000006015057836 */ /* 0x028fca0000000000 */
[----:B------:R-:W-:-:S13]  /*1b1a0*/  ISETP.GE.AND P0, PT, R5, R48, PT ;  /* 0x000000300500720c */ /* 0x000fda0003f06270 */
[----:B------:R-:W-:Y:S05]  /*1b1b0*/  @P0 BRA `(.L_x_11593) ;  /* 0x0000001800840947 */ /* 0x000fea0003800000 */
[----:B------:R-:W-:Y:S02]  /*1b1c0*/  ULDC UR4, c[0x0][0xac8] ;  /* 0x0002b20000047ab9 */ /* 0x000fe40000000800 */
[----:B------:R-:W-:Y:S02]  /*1b1d0*/  ISETP.GE.AND P1, PT, R51, UR4, PT ;  /* 0x0000000433007c0c */ /* 0x000fe4000bf26270 */
[----:B------:R-:W-:-:S11]  /*1b1e0*/  ISETP.GE.AND P2, PT, R53, UR4, PT ;  /* 0x0000000435007c0c */ /* 0x000fd6000bf46270 */
[----:B0-----:R-:W-:Y:S02]  /*1b1f0*/  @!P1 IMAD.MOV.U32 R15, RZ, RZ, R3 ;  /* 0x000000ffff0f9224 */ /* 0x001fe400078e0003 */
[----:B----4-:R-:W-:Y:S01]  /*1b200*/  @!P2 LEA R4, P0, R53, R14, 0x1 ;  /* 0x0000000e3504a211 */ /* 0x010fe200078008ff */
        /* <DEDUP_REMOVED lines=10> */
.L_x_11588:
[----:B------:R-:W-:Y:S01]  /*1b2b0*/  ULDC.64 UR4, c[0x0][0xb08] ;  /* 0x0002c20000047ab9 */ /* 0x000fe20000000a00 */
[----:B------:R-:W1:Y:S01]  /*1b2c0*/  @P2 LDC R13, c[0x0][0xbec] ;  /* 0x0002fb00ff0d2b82 */ /* 0x000e620000000800 */
[----:B------:R-:W-:Y:S01]  /*1b2d0*/  IMAD R49, R49, UR4, RZ ;  /* 0x0000000431317c24 */ /* 0x000fe2000f8e02ff */
[----:B0-----:R-:W-:Y:S01]  /*1b2e0*/  SHF.R.S32.HI R9, RZ, 0x1f, R32 ;  /* 0x0000001fff097819 */ /* 0x001fe20000011420 */
[----:B------:R-:W-:-:S04]  /*1b2f0*/  IMAD.WIDE.U32 R4, R0, UR4, RZ ;  /* 0x0000000400047c25 */ /* 0x000fc8000f8e00ff */
[----:B------:R-:W-:Y:S01]  /*1b300*/  IMAD R49, R0, UR5, R49 ;  /* 0x0000000500317c24 */ /* 0x000fe2000f8e0231 */
[----:B------:R-:W-:Y:S01]  /*1b310*/  ULDC.64 UR4, c[0x0][0xb38] ;  /* 0x0002ce0000047ab9 */ /* 0x000fe20000000a00 */
[----:B------:R-:W0:Y:S01]  /*1b320*/  @P2 LDC R0, c[0x0][0xbf0] ;  /* 0x0002fc00ff002b82 */ /* 0x000e220000000800 */
[----:B------:R-:W-:Y:S02]  /*1b330*/  VIADD R10, R2, 0x2d820 ;  /* 0x0002d820020a7836 */ /* 0x000fe40000000000 */
[----:B------:R-:W-:-:S03]  /*1b340*/  IMAD.IADD R5, R5, 0x1, R49 ;  /* 0x0000000105057824 */ /* 0x000fc600078e0231 */
[----:B------:R-:W-:Y:S01]  /*1b350*/  PRMT R10, RZ, 0x654, R10 ;  /* 0x00000654ff0a7816 */ /* 0x000fe2000000000a */
[----:B------:R-:W-:-:S03]  /*1b360*/  IMAD.WIDE.U32 R4, R141, UR4, R4 ;  /* 0x000000048d047c25 */ /* 0x000fc6000f8e0004 */
[----:B------:R2:W-:Y:S01]  /*1b370*/  SYNCS.ARRIVE.TRANS64.RED.A1T0 RZ, [R10+URZ], RZ ;  /* 0x000000ff0aff79a7 */ /* 0x0005e2000810043f */
[----:B------:R-:W-:Y:S01]  /*1b380*/  IMAD R5, R141, UR5, R5 ;  /* 0x000000058d057c24 */ /* 0x000fe2000f8e0205 */
[----:B------:R-:W-:Y:S02]  /*1b390*/  ULDC.64 UR4, c[0x0][0xb40] ;  /* 0x0002d00000047ab9 */ /* 0x000fe40000000a00 */
[----:B------:R-:W-:Y:S02]  /*1b3a0*/  IMAD R9, R9, UR4, RZ ;  /* 0x0000000409097c24 */ /* 0x000fe4000f8e02ff */
[----:B------:R-:W-:-:S04]  /*1b3b0*/  IMAD.WIDE.U32 R4, R32, UR4, R4 ;  /* 0x0000000420047c25 */ /* 0x000fc8000f8e0004 */
[----:B------:R-:W-:Y:S01]  /*1b3c0*/  IMAD R11, R32, UR5, R9 ;  /* 0x00000005200b7c24 */ /* 0x000fe2000f8e0209 */
[----:B------:R-:W-:Y:S01]  /*1b3d0*/  ULDC.64 UR4, c[0x0][0xb48] ;  /* 0x0002d20000047ab9 */ /* 0x000fe20000000a00 */
[----:B-1----:R-:W-:-:S04]  /*1b3e0*/  @P2 IMAD.HI.U32 R13, R26, R13, RZ ;  /* 0x0000000d1a0d2227 */ /* 0x002fc800078e00ff */
[----:B------:R-:W-:Y:S02]  /*1b3f0*/  IMAD.IADD R5, R5, 0x1, R11 ;  /* 0x0000000105057824 */ /* 0x000fe400078e020b */
[----:B------:R-:W-:Y:S01]  /*1b400*/  IMAD.MOV.U32 R9, RZ, RZ, R26 ;  /* 0x000000ffff097224 */ /* 0x000fe200078e001a */
[----:B0-----:R-:W-:Y:S01]  /*1b410*/  @P2 SHF.R.U32.HI R9, RZ, R0, R13 ;  /* 0x00000000ff092219 */ /* 0x001fe2000001160d */
        /* <DEDUP_REMOVED lines=20> */
[----:B--2---:R-:W-:Y:S06]  /*1b560*/  BRA.DIV UR4, `(.L_x_11594) ;  /* 0x000000a604987947 */ /* 0x004fec000b800000 */
[----:B------:R0:W1:Y:S04]  /*1b570*/  SHFL.IDX PT, R3, R20, RZ, 0x1c1f ;  /* 0x001c1fff14037589 */ /* 0x00006800000e0000 */
[----:B------:R0:W2:Y:S02]  /*1b580*/  SHFL.IDX PT, R14, R0, RZ, 0x1c1f ;  /* 0x001c1fff000e7589 */ /* 0x0000a400000e0000 */
.L_x_11790:
[----:B------:R-:W-:Y:S01]  /*1b590*/  ISETP.GE.AND P0, PT, R25, R48, PT ;  /* 0x000000301900720c */ /* 0x000fe20003f06270 */
[----:B------:R-:W-:-:S12]  /*1b5a0*/  BSSY B1, `(.L_x_11595) ;  /* 0x0000054000017945 */ /* 0x000fd80003800000 */
[----:B------:R-:W-:Y:S05]  /*1b5b0*/  @P0 BRA `(.L_x_11596) ;  /* 0x0000000400480947 */ /* 0x000fea0003800000 */
[----:B------:R-:W-:Y:S01]  /*1b5c0*/  ULDC UR4, c[0x0][0xac8] ;  /* 0x0002b20000047ab9 */ /* 0x000fe20000000800 */
[C---:B------:R-:W-:Y:S01]  /*1b5d0*/  VIADD R12, R142.reuse, 0x8 ;  /* 0x000000088e0c7836 */ /* 0x040fe20000000000 */
[C---:B------:R-:W-:Y:S01]  /*1b5e0*/  ISETP.GE.AND P2, PT, R142.reuse, UR4, PT ;  /* 0x000000048e007c0c */ /* 0x040fe2000bf46270 */
[C---:B------:R-:W-:Y:S01]  /*1b5f0*/  VIADD R11, R142.reuse, 0x10 ;  /* 0x000000108e0b7836 */ /* 0x040fe20000000000 */
[----:B------:R-:W-:Y:S01]  /*1b600*/  SHF.R.S32.HI R8, RZ, 0x1f, R142 ;  /* 0x0000001fff087819 */ /* 0x000fe2000001148e */
[----:B------:R-:W-:Y:S01]  /*1b610*/  VIADD R15, R142, 0x18 ;  /* 0x000000188e0f7836 */ /* 0x000fe20000000000 */
[----:B------:R-:W-:Y:S01]  /*1b620*/  ISETP.GE.AND P3, PT, R12, UR4, PT ;  /* 0x000000040c007c0c */ /* 0x000fe2000bf66270 */
[C---:B------:R-:W-:Y:S01]  /*1b630*/  VIADD R10, R142.reuse, 0x20 ;  /* 0x000000208e0a7836 */ /* 0x040fe20000000000 */
[----:B------:R-:W-:Y:S01]  /*1b640*/  ISETP.GE.AND P0, PT, R11, UR4, PT ;  /* 0x000000040b007c0c */ /* 0x000fe2000bf06270 */
[C---:B------:R-:W-:Y:S02]  /*1b650*/  VIADD R21, R142.reuse, 0x8 ;  /* 0x000000088e157836 */ /* 0x040fe40000000000 */
[----:B------:R-:W-:-:S02]  /*1b660*/  VIADD R13, R142, 0x10 ;  /* 0x000000108e0d7836 */ /* 0x000fc40000000000 */
[C---:B------:R-:W-:Y:S01]  /*1b670*/  VIADD R26, R142.reuse, 0x28 ;  /* 0x000000288e1a7836 */ /* 0x040fe20000000000 */
[----:B------:R-:W-:Y:S01]  /*1b680*/  SHF.R.S32.HI R21, RZ, 0x1f, R21 ;  /* 0x0000001fff157819 */ /* 0x000fe20000011415 */
[C---:B------:R-:W-:Y:S01]  /*1b690*/  VIADD R25, R142.reuse, 0x38 ;  /* 0x000000388e197836 */ /* 0x040fe20000000000 */
[CC--:B--2---:R-:W-:Y:S02]  /*1b6a0*/  @!P2 LEA R4, P1, R142.reuse, R14.reuse, 0x2 ;  /* 0x0000000e8e04a211 */ /* 0x0c4fe400078210ff */
[----:B------:R-:W-:Y:S02]  /*1b6b0*/  SHF.R.S32.HI R13, RZ, 0x1f, R13 ;  /* 0x0000001fff0d7819 */ /* 0x000fe4000001140d */
[----:B-1----:R-:W-:Y:S02]  /*1b6c0*/  @!P2 LEA.HI.X R5, R142, R3, R8, 0x2, P1 ;  /* 0x000000038e05a211 */ /* 0x002fe400008f1408 */
[----:B------:R-:W-:Y:S02]  /*1b6d0*/  ISETP.GE.AND P1, PT, R15, UR4, PT ;  /* 0x000000040f007c0c */ /* 0x000fe4000bf26270 */
[----:B------:R-:W-:Y:S01]  /*1b6e0*/  @!P3 LEA R8, P4, R12, R14, 0x2 ;  /* 0x0000000e0c08b211 */ /* 0x000fe200078810ff */
[----:B------:R1:W-:Y:S01]  /*1b6f0*/  @!P2 ST.E.64 desc[UR52][R4.64], R88 ;  /* 0x000000580400a985 */ /* 0x0003e2000c101b34 */
[----:B------:R-:W-:-:S02]  /*1b700*/  ISETP.GE.AND P2, PT, R10, UR4, PT ;  /* 0x000000040a007c0c */ /* 0x000fc4000bf46270 */
[----:B------:R-:W-:Y:S01]  /*1b710*/  @!P3 LEA.HI.X R9, R12, R3, R21, 0x2, P4 ;  /* 0x000000030c09b211 */ /* 0x000fe200020f1415 */
[C---:B------:R-:W-:Y:S01]  /*1b720*/  VIADD R12, R142.reuse, 0x28 ;  /* 0x000000288e0c7836 */ /* 0x040fe20000000000 */
[----:B------:R-:W-:Y:S01]  /*1b730*/  SHF.R.S32.HI R26, RZ, 0x1f, R26 ;  /* 0x0000001fff1a7819 */ /* 0x000fe2000001141a */
[----:B------:R-:W-:Y:S01]  /*1b740*/  VIADD R21, R142, 0x18 ;  /* 0x000000188e157836 */ /* 0x000fe20000000000 */
[----:B------:R-:W-:Y:S01]  /*1b750*/  SHF.R.S32.HI R25, RZ, 0x1f, R25 ;  /* 0x0000001fff197819 */ /* 0x000fe20000011419 */
[----:B------:R2:W-:Y:S01]  /*1b760*/  @!P3 ST.E.64 desc[UR52][R8.64], R92 ;  /* 0x0000005c0800b985 */ /* 0x0005e2000c101b34 */
[----:B------:R-:W-:Y:S02]  /*1b770*/  ISETP.GE.AND P3, PT, R12, UR4, PT ;  /* 0x000000040c007c0c */ /* 0x000fe4000bf66270 */
[----:B------:R-:W-:Y:S02]  /*1b780*/  SHF.R.S32.HI R21, RZ, 0x1f, R21 ;  /* 0x0000001fff157819 */ /* 0x000fe40000011415 */
[----:B-1----:R-:W-:-:S04]  /*1b790*/  @!P0 LEA R4, P5, R11, R14, 0x2 ;  /* 0x0000000e0b048211 */ /* 0x002fc800078a10ff */
[-C--:B------:R-:W-:Y:S01]  /*1b7a0*/  @!P0 LEA.HI.X R5, R11, R3.reuse, R13, 0x2, P5 ;  /* 0x000000030b058211 */ /* 0x080fe200028f140d */
[C---:B------:R-:W-:Y:S02]  /*1b7b0*/  VIADD R13, R142.reuse, 0x30 ;  /* 0x000000308e0d7836 */ /* 0x040fe40000000000 */
[C---:B------:R-:W-:Y:S01]  /*1b7c0*/  VIADD R11, R142.reuse, 0x20 ;  /* 0x000000208e0b7836 */ /* 0x040fe20000000000 */
[----:B--2---:R-:W-:Y:S01]  /*1b7d0*/  @!P1 LEA R8, P4, R15, R14, 0x2 ;  /* 0x0000000e0f089211 */ /* 0x004fe200078810ff */
[----:B------:R1:W-:Y:S01]  /*1b7e0*/  @!P0 ST.E.64 desc[UR52][R4.64], R6 ;  /* 0x0000000604008985 */ /* 0x0003e2000c101b34 */
[----:B------:R-:W-:Y:S02]  /*1b7f0*/  ISETP.GE.AND P0, PT, R13, UR4, PT ;  /* 0x000000040d007c0c */ /* 0x000fe4000bf06270 */
[----:B------:R-:W-:Y:S02]  /*1b800*/  SHF.R.S32.HI R11, RZ, 0x1f, R11 ;  /* 0x0000001fff0b7819 */ /* 0x000fe4000001140b */
[----:B------:R-:W-:Y:S01]  /*1b810*/  @!P1 LEA.HI.X R9, R15, R3, R21, 0x2, P4 ;  /* 0x000000030f099211 */ /* 0x000fe200020f1415 */
[----:B------:R-:W-:-:S02]  /*1b820*/  VIADD R21, R142, 0x38 ;  /* 0x000000388e157836 */ /* 0x000fc40000000000 */
[----:B------:R-:W-:Y:S02]  /*1b830*/  VIADD R15, R142, 0x30 ;  /* 0x000000308e0f7836 */ /* 0x000fe40000000000 */
[----:B------:R-:W-:Y:S01]  /*1b840*/  @!P1 ST.E.64 desc[UR52][R8.64], R100 ;  /* 0x0000006408009985 */ /* 0x000fe2000c101b34 */
[----:B------:R-:W-:Y:S02]  /*1b850*/  ISETP.GE.AND P1, PT, R21, UR4, PT ;  /* 0x0000000415007c0c */ /* 0x000fe4000bf26270 */
[----:B------:R-:W-:Y:S02]  /*1b860*/  SHF.R.S32.HI R15, RZ, 0x1f, R15 ;  /* 0x0000001fff0f7819 */ /* 0x000fe4000001140f */
[----:B-1----:R-:W-:-:S04]  /*1b870*/  @!P2 LEA R4, P5, R10, R14, 0x2 ;  /* 0x0000000e0a04a211 */ /* 0x002fc800078a10ff */
[-C--:B------:R-:W-:Y:S01]  /*1b880*/  @!P2 LEA.HI.X R5, R10, R3.reuse, R11, 0x2, P5 ;  /* 0x000000030a05a211 */ /* 0x080fe200028f140b */
[----:B------:R-:W-:Y:S01]  /*1b890*/  VIADD R11, R142, 0x40 ;  /* 0x000000408e0b7836 */ /* 0x000fe20000000000 */
[----:B------:R-:W-:Y:S01]  /*1b8a0*/  @!P3 LEA R6, P5, R12, R14, 0x2 ;  /* 0x0000000e0c06b211 */ /* 0x000fe200078a10ff */
[----:B------:R-:W-:Y:S02]  /*1b8b0*/  VIADD R10, R142, 0x48 ;  /* 0x000000488e0a7836 */ /* 0x000fe40000000000 */
[----:B------:R1:W-:Y:S01]  /*1b8c0*/  @!P2 ST.E.64 desc[UR52][R4.64], R104 ;  /* 0x000000680400a985 */ /* 0x0003e2000c101b34 */
[----:B------:R-:W-:Y:S02]  /*1b8d0*/  ISETP.GE.AND P2, PT, R11, UR4, PT ;  /* 0x000000040b007c0c */ /* 0x000fe4000bf46270 */
[----:B------:R-:W-:Y:S01]  /*1b8e0*/  @!P3 LEA.HI.X R7, R12, R3, R26, 0x2, P5 ;  /* 0x000000030c07b211 */ /* 0x000fe200028f141a */
[----:B------:R-:W-:Y:S01]  /*1b8f0*/  VIADD R12, R142, 0x50 ;  /* 0x000000508e0c7836 */ /* 0x000fe20000000000 */
[----:B------:R-:W-:-:S03]  /*1b900*/  ISETP.GE.AND P5, PT, R10, UR4, PT ;  /* 0x000000040a007c0c */ /* 0x000fc6000bfa6270 */
[----:B------:R2:W-:Y:S01]  /*1b910*/  @!P3 ST.E.64 desc[UR52][R6.64], R108 ;  /* 0x0000006c0600b985 */ /* 0x0005e2000c101b34 */
[----:B------:R-:W-:Y:S02]  /*1b920*/  ISETP.GE.AND P3, PT, R12, UR4, PT ;  /* 0x000000040c007c0c */ /* 0x000fe4000bf66270 */
[----:B-1----:R-:W-:-:S04]  /*1b930*/  @!P0 LEA R4, P4, R13, R14, 0x2 ;  /* 0x0000000e0d048211 */ /* 0x002fc800078810ff */
[-C--:B------:R-:W-:Y:S01]  /*1b940*/  @!P0 LEA.HI.X R5, R13, R3.reuse, R15, 0x2, P4 ;  /* 0x000000030d058211 */ /* 0x080fe200020f140f */
[C---:B------:R-:W-:Y:S02]  /*1b950*/  VIADD R13, R142.reuse, 0x40 ;  /* 0x000000408e0d7836 */ /* 0x040fe40000000000 */
[----:B------:R-:W-:Y:S01]  /*1b960*/  VIADD R15, R142, 0x58 ;  /* 0x000000588e0f7836 */ /* 0x000fe20000000000 */
[C---:B--2---:R-:W-:Y:S01]  /*1b970*/  @!P1 LEA R6, P4, R21.reuse, R14, 0x2 ;  /* 0x0000000e15069211 */ /* 0x044fe200078810ff */
[----:B------:R1:W-:Y:S01]  /*1b980*/  @!P0 ST.E.64 desc[UR52][R4.64], R112 ;  /* 0x0000007004008985 */ /* 0x0003e2000c101b34 */
[----:B------:R-:W-:Y:S02]  /*1b990*/  SHF.R.S32.HI R13, RZ, 0x1f, R13 ;  /* 0x0000001fff0d7819 */ /* 0x000fe4000001140d */
[----:B------:R-:W-:Y:S02]  /*1b9a0*/  @!P1 LEA.HI.X R7, R21, R3, R25, 0x2, P4 ;  /* 0x0000000315079211 */ /* 0x000fe400020f1419 */
[----:B------:R-:W-:-:S02]  /*1b9b0*/  ISETP.GE.AND P4, PT, R15, UR4, PT ;  /* 0x000000040f007c0c */ /* 0x000fc4000bf86270 */
[----:B------:R-:W-:Y:S01]  /*1b9c0*/  SHF.R.S32.HI R26, RZ, 0x1f, R15 ;  /* 0x0000001fff1a7819 */ /* 0x000fe2000001140f */
[----:B------:R3:W-:Y:S01]  /*1b9d0*/  @!P1 ST.E.64 desc[UR52][R6.64], R116 ;  /* 0x0000007406009985 */ /* 0x0007e2000c101b34 */
[----:B-1----:R-:W-:-:S04]  /*1b9e0*/  @!P2 LEA R4, P0, R11, R14, 0x2 ;  /* 0x0000000e0b04a211 */ /* 0x002fc800078010ff */
[-C--:B------:R-:W-:Y:S01]  /*1b9f0*/  @!P2 LEA.HI.X R5, R11, R3.reuse, R13, 0x2, P0 ;  /* 0x000000030b05a211 */ /* 0x080fe200000f140d */
[----:B------:R-:W-:Y:S01]  /*1ba00*/  VIADD R11, R142, 0x48 ;  /* 0x000000488e0b7836 */ /* 0x000fe20000000000 */
[----:B------:R-:W-:Y:S01]  /*1ba10*/  @!P5 LEA R8, P0, R10, R14, 0x2 ;  /* 0x0000000e0a08d211 */ /* 0x000fe200078010ff */
[----:B------:R-:W-:Y:S02]  /*1ba20*/  VIADD R13, R142, 0x50 ;  /* 0x000000508e0d7836 */ /* 0x000fe40000000000 */
[----:B------:R3:W-:Y:S01]  /*1ba30*/  @!P2 ST.E.64 desc[UR52][R4.64], R120 ;  /* 0x000000780400a985 */ /* 0x0007e2000c101b34 */
[----:B------:R-:W-:Y:S02]  /*1ba40*/  SHF.R.S32.HI R11, RZ, 0x1f, R11 ;  /* 0x0000001fff0b7819 */ /* 0x000fe4000001140b */
[----:B------:R-:W-:Y:S02]  /*1ba50*/  SHF.R.S32.HI R13, RZ, 0x1f, R13 ;  /* 0x0000001fff0d7819 */ /* 0x000fe4000001140d */
[----:B------:R-:W-:-:S02]  /*1ba60*/  @!P5 LEA.HI.X R9, R10, R3, R11, 0x2, P0 ;  /* 0x000000030a09d211 */ /* 0x000fc400000f140b */
[----:B------:R-:W-:-:S03]  /*1ba70*/  @!P3 LEA R10, P0, R12, R14, 0x2 ;  /* 0x0000000e0c0ab211 */ /* 0x000fc600078010ff */
[----:B------:R3:W-:Y:S01]  /*1ba80*/  @!P5 ST.E.64 desc[UR52][R8.64], R124 ;  /* 0x0000007c0800d985 */ /* 0x0007e2000c101b34 */
[----:B------:R-:W-:Y:S02]  /*1ba90*/  @!P3 LEA.HI.X R11, R12, R3, R13, 0x2, P0 ;  /* 0x000000030c0bb211 */ /* 0x000fe400000f140d */
[----:B------:R-:W-:-:S03]  /*1baa0*/  @!P4 LEA R12, P0, R15, R14, 0x2 ;  /* 0x0000000e0f0cc211 */ /* 0x000fc600078010ff */
[----:B------:R3:W-:Y:S01]  /*1bab0*/  @!P3 ST.E.64 desc[UR52][R10.64], R128 ;  /* 0x000000800a00b985 */ /* 0x0007e2000c101b34 */
[----:B------:R-:W-:-:S05]  /*1bac0*/  @!P4 LEA.HI.X R13, R15, R3, R26, 0x2, P0 ;  /* 0x000000030f0dc211 */ /* 0x000fca00000f141a */
[----:B------:R3:W-:Y:S04]  /*1bad0*/  @!P4 ST.E.64 desc[UR52][R12.64], R132 ;  /* 0x000000840c00c985 */ /* 0x0007e8000c101b34 */
.L_x_11596:
[----:B------:R-:W-:Y:S05]  /*1bae0*/  BSYNC B1 ;  /* 0x0000000000017941 */ /* 0x000fea0003800000 */
.L_x_11595:
[----:B------:R-:W-:-:S03]  /*1baf0*/  UMOV UR4, 0xffffffff ;  /* 0xffffffff00047882 */ /* 0x000fc60000000000 */
[----:B------:R-:W-:Y:S05]  /*1bb00*/  BRA.DIV UR4, `(.L_x_11597) ;  /* 0x000000a204647947 */ /* 0x000fea000b800000 */
[----:B-1----:R1:W4:Y:S04]  /*1bb10*/  SHFL.IDX PT, R3, R20, 0x1, 0x1c1f ;  /* 0x003c1f0014037f89 */ /* 0x00232800000e0000 */
[----:B--2---:R1:W2:Y:S02]  /*1bb20*/  SHFL.IDX PT, R14, R0, 0x1, 0x1c1f ;  /* 0x003c1f00000e7f89 */ /* 0x0042a400000e0000 */
.L_x_11794:
[----:B------:R-:W-:-:S13]  /*1bb30*/  ISETP.GE.AND P0, PT, R24, R48, PT ;  /* 0x000000301800720c */ /* 0x000fda0003f06270 */
[----:B------:R-:W-:Y:S05]  /*1bb40*/  @P0 BRA `(.L_x_11593) ;  /* 0x0000001000200947 */ /* 0x000fea0003800000 */
[----:B------:R-:W-:Y:S01]  /*1bb50*/  ULDC UR4, c[0x0][0xac8] ;  /* 0x0002b20000047ab9 */ /* 0x000fe20000000800 */
[C---:B---3--:R-:W-:Y:S01]  /*1bb60*/  VIADD R12, R142.reuse, 0x8 ;  /* 0x000000088e0c7836 */ /* 0x048fe20000000000 */
[C---:B------:R-:W-:Y:S01]  /*1bb70*/  ISETP.GE.AND P3, PT, R142.reuse, UR4, PT ;  /* 0x000000048e007c0c */ /* 0x040fe2000bf66270 */
[C---:B------:R-:W-:Y:S01]  /*1bb80*/  VIADD R10, R142.reuse, 0x10 ;  /* 0x000000108e0a7836 */ /* 0x040fe20000000000 */
[----:B01----:R-:W-:Y:S01]  /*1bb90*/  SHF.R.S32.HI R0, RZ, 0x1f, R142 ;  /* 0x0000001fff007819 */ /* 0x003fe2000001148e */
[----:B------:R-:W-:Y:S01]  /*1bba0*/  VIADD R15, R142, 0x18 ;  /* 0x000000188e0f7836 */ /* 0x000fe20000000000 */
[----:B------:R-:W-:Y:S01]  /*1bbb0*/  ISETP.GE.AND P4, PT, R12, UR4, PT ;  /* 0x000000040c007c0c */ /* 0x000fe2000bf86270 */
[----:B------:R-:W-:Y:S01]  /*1bbc0*/  VIADD R13, R142, 0x8 ;  /* 0x000000088e0d7836 */ /* 0x000fe20000000000 */
[----:B------:R-:W-:Y:S01]  /*1bbd0*/  ISETP.GE.AND P1, PT, R10, UR4, PT ;  /* 0x000000040a007c0c */ /* 0x000fe2000bf26270 */
[C---:B------:R-:W-:Y:S01]  /*1bbe0*/  VIADD R11, R142.reuse, 0x10 ;  /* 0x000000108e0b7836 */ /* 0x040fe20000000000 */
[----:B------:R-:W-:Y:S01]  /*1bbf0*/  ISETP.GE.AND P2, PT, R15, UR4, PT ;  /* 0x000000040f007c0c */ /* 0x000fe2000bf46270 */
[C---:B------:R-:W-:Y:S01]  /*1bc00*/  VIADD R20, R142.reuse, 0x20 ;  /* 0x000000208e147836 */ /* 0x040fe20000000000 */
[----:B------:R-:W-:Y:S01]  /*1bc10*/  SHF.R.S32.HI R13, RZ, 0x1f, R13 ;  /* 0x0000001fff0d7819 */ /* 0x000fe2000001140d */
[C---:B------:R-:W-:Y:S01]  /*1bc20*/  VIADD R21, R142.reuse, 0x30 ;  /* 0x000000308e157836 */ /* 0x040fe20000000000 */
[----:B------:R-:W-:Y:S01]  /*1bc30*/  SHF.R.S32.HI R11, RZ, 0x1f, R11 ;  /* 0x0000001fff0b7819 */ /* 0x000fe2000001140b */
[C---:B------:R-:W-:Y:S01]  /*1bc40*/  VIADD R26, R142.reuse, 0x18 ;  /* 0x000000188e1a7836 */ /* 0x040fe20000000000 */
[C---:B--2---:R-:W-:Y:S01]  /*1bc50*/  @!P3 LEA R4, P0, R142.reuse, R14, 0x2 ;  /* 0x0000000e8e04b211 */ /* 0x044fe200078010ff */
[----:B------:R-:W-:-:S03]  /*1bc60*/  VIADD R25, R142, 0x20 ;  /* 0x000000208e197836 */ /* 0x000fc60000000000 */
[CC--:B----4-:R-:W-:Y:S01]  /*1bc70*/  @!P3 LEA.HI.X R5, R142.reuse, R3.reuse, R0, 0x2, P0 ;  /* 0x000000038e05b211 */ /* 0x0d0fe200000f1400 */
[----:B------:R-:W-:Y:S01]  /*1bc80*/  VIADD R0, R142, 0x28 ;  /* 0x000000288e007836 */ /* 0x000fe20000000000 */
[-C--:B------:R-:W-:Y:S02]  /*1bc90*/  @!P4 LEA R6, P0, R12, R14.reuse, 0x2 ;  /* 0x0000000e0c06c211 */ /* 0x080fe400078010ff */
[----:B------:R-:W-:Y:S01]  /*1bca0*/  @!P1 LEA R8, P5, R10, R14, 0x2 ;  /* 0x0000000e0a089211 */ /* 0x000fe200078a10ff */
[----:B------:R-:W-:Y:S01]  /*1bcb0*/  @!P3 ST.E.64 desc[UR52][R4.64], R90 ;  /* 0x0000005a0400b985 */ /* 0x000fe2000c101b34 */
[----:B------:R-:W-:Y:S02]  /*1bcc0*/  ISETP.GE.AND P3, PT, R20, UR4, PT ;  /* 0x0000000414007c0c */ /* 0x000fe4000bf66270 */
[-C--:B------:R-:W-:Y:S02]  /*1bcd0*/  @!P4 LEA.HI.X R7, R12, R3.reuse, R13, 0x2, P0 ;  /* 0x000000030c07c211 */ /* 0x080fe400000f140d */
[----:B------:R-:W-:-:S02]  /*1bce0*/  @!P1 LEA.HI.X R9, R10, R3, R11, 0x2, P5 ;  /* 0x000000030a099211 */ /* 0x000fc400028f140b */
[----:B------:R-:W-:Y:S01]  /*1bcf0*/  SHF.R.S32.HI R26, RZ, 0x1f, R26 ;  /* 0x0000001fff1a7819 */ /* 0x000fe2000001141a */
[----:B------:R0:W-:Y:S01]  /*1bd00*/  @!P4 ST.E.64 desc[UR52][R6.64], R94 ;  /* 0x0000005e0600c985 */ /* 0x0001e2000c101b34 */
[-C--:B------:R-:W-:Y:S02]  /*1bd10*/  @!P2 LEA R10, P4, R15, R14.reuse, 0x2 ;  /* 0x0000000e0f0aa211 */ /* 0x080fe400078810ff */
[----:B------:R-:W-:Y:S01]  /*1bd20*/  ISETP.GE.AND P0, PT, R0, UR4, PT ;  /* 0x0000000400007c0c */ /* 0x000fe2000bf06270 */
[----:B------:R1:W-:Y:S01]  /*1bd30*/  @!P1 ST.E.64 desc[UR52][R8.64], R98 ;  /* 0x0000006208009985 */ /* 0x0003e2000c101b34 */
[----:B------:R-:W-:Y:S02]  /*1bd40*/  ISETP.GE.AND P1, PT, R21, UR4, PT ;  /* 0x0000000415007c0c */ /* 0x000fe4000bf26270 */
[----:B------:R-:W-:Y:S02]  /*1bd50*/  @!P3 LEA R12, P5, R20, R14, 0x2 ;  /* 0x0000000e140cb211 */ /* 0x000fe400078a10ff */
[----:B------:R-:W-:-:S02]  /*1bd60*/  SHF.R.S32.HI R25, RZ, 0x1f, R25 ;  /* 0x0000001fff197819 */ /* 0x000fc40000011419 */
[-C--:B------:R-:W-:Y:S01]  /*1bd70*/  @!P2 LEA.HI.X R11, R15, R3.reuse, R26, 0x2, P4 ;  /* 0x000000030f0ba211 */ /* 0x080fe200020f141a */
[----:B------:R-:W-:Y:S01]  /*1bd80*/  VIADD R15, R142, 0x38 ;  /* 0x000000388e0f7836 */ /* 0x000fe20000000000 */
[----:B------:R-:W-:Y:S01]  /*1bd90*/  @!P3 LEA.HI.X R13, R20, R3, R25, 0x2, P5 ;  /* 0x00000003140db211 */ /* 0x000fe200028f1419 */
[C---:B------:R-:W-:Y:S02]  /*1bda0*/  VIADD R26, R142.reuse, 0x30 ;  /* 0x000000308e1a7836 */ /* 0x040fe40000000000 */
[C---:B------:R-:W-:Y:S01]  /*1bdb0*/  VIADD R25, R142.reuse, 0x28 ;  /* 0x000000288e197836 */ /* 0x040fe20000000000 */
[----:B------:R2:W-:Y:S01]  /*1bdc0*/  @!P2 ST.E.64 desc[UR52][R10.64], R102 ;  /* 0x000000660a00a985 */ /* 0x0005e2000c101b34 */
[----:B------:R-:W-:Y:S01]  /*1bdd0*/  ISETP.GE.AND P2, PT, R15, UR4, PT ;  /* 0x000000040f007c0c */ /* 0x000fe2000bf46270 */
[----:B------:R-:W-:Y:S01]  /*1bde0*/  VIADD R20, R142, 0x40 ;  /* 0x000000408e147836 */ /* 0x000fe20000000000 */
[----:B------:R-:W-:Y:S01]  /*1bdf0*/  SHF.R.S32.HI R26, RZ, 0x1f, R26 ;  /* 0x0000001fff1a7819 */ /* 0x000fe2000001141a */
[----:B------:R3:W-:Y:S01]  /*1be00*/  @!P3 ST.E.64 desc[UR52][R12.64], R106 ;  /* 0x0000006a0c00b985 */ /* 0x0007e2000c101b34 */
[----:B0-----:R-:W-:-:S02]  /*1be10*/  @!P1 LEA R6, P5, R21, R14, 0x2 ;  /* 0x0000000e15069211 */ /* 0x001fc400078a10ff */
[-C--:B------:R-:W-:Y:S02]  /*1be20*/  @!P0 LEA R4, P4, R0, R14.reuse, 0x2 ;  /* 0x0000000e00048211 */ /* 0x080fe400078810ff */
[----:B------:R-:W-:Y:S02]  /*1be30*/  SHF.R.S32.HI R25, RZ, 0x1f, R25 ;  /* 0x0000001fff197819 */ /* 0x000fe40000011419 */
[-C--:B------:R-:W-:Y:S01]  /*1be40*/  @!P1 LEA.HI.X R7, R21, R3.reuse, R26, 0x2, P5 ;  /* 0x0000000315079211 */ /* 0x080fe200028f141a */
[----:B------:R-:W-:Y:S01]  /*1be50*/  VIADD R21, R142, 0x38 ;  /* 0x000000388e157836 */ /* 0x000fe20000000000 */
[----:B------:R-:W-:Y:S01]  /*1be60*/  @!P0 LEA.HI.X R5, R0, R3, R25, 0x2, P4 ;  /* 0x0000000300058211 */ /* 0x000fe200020f1419 */
[----:B------:R-:W-:Y:S01]  /*1be70*/  VIADD R25, R142, 0x48 ;  /* 0x000000488e197836 */ /* 0x000fe20000000000 */
[----:B------:R-:W-:Y:S01]  /*1be80*/  ISETP.GE.AND P4, PT, R20, UR4, PT ;  /* 0x0000000414007c0c */ /* 0x000fe2000bf86270 */
[C---:B------:R-:W-:Y:S01]  /*1be90*/  VIADD R0, R142.reuse, 0x50 ;  /* 0x000000508e007836 */ /* 0x040fe20000000000 */
[----:B------:R-:W-:Y:S01]  /*1bea0*/  SHF.R.S32.HI R21, RZ, 0x1f, R21 ;  /* 0x0000001fff157819 */ /* 0x000fe20000011415 */
[----:B------:R0:W-:Y:S01]  /*1beb0*/  @!P0 ST.E.64 desc[UR52][R4.64], R110 ;  /* 0x0000006e04008985 */ /* 0x0001e2000c101b34 */
[----:B-1----:R-:W-:Y:S01]  /*1bec0*/  @!P2 LEA R8, P5, R15, R14, 0x2 ;  /* 0x0000000e0f08a211 */ /* 0x002fe200078a10ff */
[----:B------:R-:W-:Y:S01]  /*1bed0*/  VIADD R26, R142, 0x48 ;  /* 0x000000488e1a7836 */ /* 0x000fe20000000000 */
[----:B------:R-:W-:Y:S01]  /*1bee0*/  ISETP.GE.AND P3, PT, R25, UR4, PT ;  /* 0x0000000419007c0c */ /* 0x000fe2000bf66270 */
[----:B------:R0:W-:Y:S01]  /*1bef0*/  @!P1 ST.E.64 desc[UR52][R6.64], R114 ;  /* 0x0000007206009985 */ /* 0x0001e2000c101b34 */
[----:B------:R-:W-:-:S02]  /*1bf00*/  ISETP.GE.AND P0, PT, R0, UR4, PT ;  /* 0x0000000400007c0c */ /* 0x000fc4000bf06270 */
[----:B------:R-:W-:Y:S01]  /*1bf10*/  @!P2 LEA.HI.X R9, R15, R3, R21, 0x2, P5 ;  /* 0x000000030f09a211 */ /* 0x000fe200028f1415 */
[C---:B------:R-:W-:Y:S01]  /*1bf20*/  VIADD R21, R142.reuse, 0x40 ;  /* 0x000000408e157836 */ /* 0x040fe20000000000 */
[----:B------:R-:W-:Y:S01]  /*1bf30*/  SHF.R.S32.HI R26, RZ, 0x1f, R26 ;  /* 0x0000001fff1a7819 */ /* 0x000fe2000001141a */
[----:B------:R-:W-:Y:S01]  /*1bf40*/  VIADD R15, R142, 0x50 ;  /* 0x000000508e0f7836 */ /* 0x000fe20000000000 */
[-C--:B--2---:R-:W-:Y:S01]  /*1bf50*/  @!P4 LEA R10, P1, R20, R14.reuse, 0x2 ;  /* 0x0000000e140ac211 */ /* 0x084fe200078210ff */
[----:B------:R0:W-:Y:S01]  /*1bf60*/  @!P2 ST.E.64 desc[UR52][R8.64], R118 ;  /* 0x000000760800a985 */ /* 0x0001e2000c101b34 */
[----:B------:R-:W-:Y:S02]  /*1bf70*/  SHF.R.S32.HI R21, RZ, 0x1f, R21 ;  /* 0x0000001fff157819 */ /* 0x000fe40000011415 */
[----:B------:R-:W-:Y:S02]  /*1bf80*/  SHF.R.S32.HI R15, RZ, 0x1f, R15 ;  /* 0x0000001fff0f7819 */ /* 0x000fe4000001140f */
[----:B---3--:R-:W-:-:S02]  /*1bf90*/  @!P3 LEA R12, P5, R25, R14, 0x2 ;  /* 0x0000000e190cb211 */ /* 0x008fc400078a10ff */
[-C--:B------:R-:W-:Y:S02]  /*1bfa0*/  @!P4 LEA.HI.X R11, R20, R3.reuse, R21, 0x2, P1 ;  /* 0x00000003140bc211 */ /* 0x080fe400008f1415 */
[----:B------:R-:W-:Y:S02]  /*1bfb0*/  @!P0 LEA R20, P1, R0, R14, 0x2 ;  /* 0x0000000e00148211 */ /* 0x000fe400078210ff */
[-C--:B------:R-:W-:Y:S01]  /*1bfc0*/  @!P3 LEA.HI.X R13, R25, R3.reuse, R26, 0x2, P5 ;  /* 0x00000003190db211 */ /* 0x080fe200028f141a */
[----:B------:R-:W-:Y:S01]  /*1bfd0*/  VIADD R25, R142, 0x58 ;  /* 0x000000588e197836 */ /* 0x000fe20000000000 */
[----:B------:R-:W-:Y:S01]  /*1bfe0*/  @!P0 LEA.HI.X R21, R0, R3, R15, 0x2, P1 ;  /* 0x0000000300158211 */ /* 0x000fe200008f140f */
[----:B------:R0:W-:Y:S04]  /*1bff0*/  @!P4 ST.E.64 desc[UR52][R10.64], R122 ;  /* 0x0000007a0a00c985 */ /* 0x0001e8000c101b34 */
[----:B------:R0:W-:Y:S04]  /*1c000*/  @!P3 ST.E.64 desc[UR52][R12.64], R126 ;  /* 0x0000007e0c00b985 */ /* 0x0001e8000c101b34 */
[----:B------:R0:W-:Y:S01]  /*1c010*/  @!P0 ST.E.64 desc[UR52][R20.64], R130 ;  /* 0x0000008214008985 */ /* 0x0001e2000c101b34 */
[----:B------:R-:W-:-:S13]  /*1c020*/  ISETP.GE.AND P0, PT, R25, UR4, PT ;  /* 0x0000000419007c0c */ /* 0x000fda000bf06270 */
[----:B0-----:R-:W-:Y:S05]  /*1c030*/  @P0 BRA `(.L_x_11593) ;  /* 0x0000000800e40947 */ /* 0x001fea0003800000 */
[----:B------:R-:W-:Y:S02]  /*1c040*/  LEA R14, P0, R25, R14, 0x2 ;  /* 0x0000000e190e7211 */ /* 0x000fe400078010ff */
[----:B------:R-:W-:-:S04]  /*1c050*/  SHF.R.S32.HI R0, RZ, 0x1f, R25 ;  /* 0x0000001fff007819 */ /* 0x000fc80000011419 */
[----:B------:R-:W-:-:S05]  /*1c060*/  LEA.HI.X R15, R25, R3, R0, 0x2, P0 ;  /* 0x00000003190f7211 */ /* 0x000fca00000f1400 */
[----:B------:R0:W-:Y:S01]  /*1c070*/  ST.E.64 desc[UR52][R14.64], R134 ;  /* 0x000000860e007985 */ /* 0x0001e2000c101b34 */
[----:B------:R-:W-:Y:S05]  /*1c080*/  BRA `(.L_x_11593) ;  /* 0x0000000800d07947 */ /* 0x000fea0003800000 */
.L_x_11586:
        /* <DEDUP_REMOVED lines=10> */
[----:B------:R-:W2:Y:S01]  /*1c130*/  @P1 LDC.64 R6, c[0x0][0xc08] ;  /* 0x00030200ff061b82 */ /* 0x000ea20000000a00 */
[----:B------:R-:W-:Y:S02]  /*1c140*/  ULDC UR4, c[0x0][0xa88] ;  /* 0x0002a20000047ab9 */ /* 0x000fe40000000800 */
[----:B------:R-:W-:Y:S01]  /*1c150*/  IMAD.U32 R20, RZ, RZ, UR4 ;  /* 0x00000004ff147e24 */ /* 0x000fe2000f8e00ff */
[----:B------:R-:W0:Y:S01]  /*1c160*/  S2R R9, SR_TID.X ;  /* 0x0000000000097919 */ /* 0x000e220000002100 */
[----:B---3--:R-:W-:-:S04]  /*1c170*/  IMAD.WIDE R4, R0, 0x4, R4 ;  /* 0x0000000400047825 */ /* 0x008fc800078e0204 */
[----:B--2---:R-:W-:Y:S01]  /*1c180*/  @P1 IMAD.WIDE R6, R0, 0x4, R6 ;  /* 0x0000000400061825 */ /* 0x004fe200078e0206 */
        /* <DEDUP_REMOVED lines=11> */
[----:B--2---:R-:W2:Y:S04]  /*1c240*/  LDG.E R7, desc[UR52][R4.64] ;  /* 0x0000003404077981 */ /* 0x004ea8000c1e1900 */
[----:B-----5:R-:W2:Y:S02]  /*1c250*/  LDG.E R20, desc[UR52][R4.64+0x4] ;  /* 0x0000043404147981 */ /* 0x020ea4000c1e1900 */
[----:B--2---:R-:W-:-:S07]  /*1c260*/  IMAD.IADD R20, R20, 0x1, -R7 ;  /* 0x0000000114147824 */ /* 0x004fce00078e0a07 */
.L_x_11598:
[----:B------:R-:W-:Y:S01]  /*1c270*/  BSSY B1, `(.L_x_11599) ;  /* 0x0000037000017945 */ /* 0x000fe20003800000 */
[----:B------:R-:W-:Y:S02]  /*1c280*/  SEL R29, R0, RZ, !P0 ;  /* 0x000000ff001d7207 */ /* 0x000fe40004000000 */
[----:B------:R-:W-:Y:S02]  /*1c290*/  SEL R28, R28, RZ, !P0 ;  /* 0x000000ff1c1c7207 */ /* 0x000fe40004000000 */
[----:B-----5:R-:W-:Y:S01]  /*1c2a0*/  SHF.R.S32.HI R26, RZ, 0x1f, R3 ;  /* 0x0000001fff1a7819 */ /* 0x020fe20000011403 */
[----:B------:R-:W-:Y:S06]  /*1c2b0*/  @P3 BRA `(.L_x_11600) ;  /* 0x0000000000c83947 */ /* 0x000fec0003800000 */
[----:B--2---:R-:W2:Y:S01]  /*1c2c0*/  LDL R4, [R1+0x30] ;  /* 0x0000300001047983 */ /* 0x004ea20000100800 */
[----:B------:R-:W0:Y:S02]  /*1c2d0*/  LDC R37, c[0x0][0xbe8] ;  /* 0x0002fa00ff257b82 */ /* 0x000e240000000800 */
[----:B0-----:R-:W-:Y:S01]  /*1c2e0*/  IMAD R0, R20, R37, RZ ;  /* 0x0000002514007224 */ /* 0x001fe200078e02ff */
[----:B--2---:R-:W-:-:S04]  /*1c2f0*/  IADD3 R31, R4, -0x80, R9 ;  /* 0xffffff80041f7810 */ /* 0x004fc80007ffe009 */
[----:B------:R-:W-:-:S13]  /*1c300*/  ISETP.GE.AND P0, PT, R31, R0, PT ;  /* 0x000000001f00720c */ /* 0x000fda0003f06270 */
[----:B------:R-:W-:Y:S05]  /*1c310*/  @P0 BRA `(.L_x_11600) ;  /* 0x0000000000b00947 */ /* 0x000fea0003800000 */
[----:B-1----:R-:W2:Y:S01]  /*1c320*/  LDL.LU R32, [R1+0x7c] ;  /* 0x00007c0001207983 */ /* 0x002ea20000300800 */
        /* <DEDUP_REMOVED lines=43> */
.L_x_11600:
[----:B------:R-:W-:Y:S05]  /*1c5e0*/  BSYNC B1 ;  /* 0x0000000000017941 */ /* 0x000fea0003800000 */
.L_x_11599:
[----:B------:R-:W-:Y:S05]  /*1c5f0*/  @P2 BRA `(.L_x_11593) ;  /* 0x0000000400742947 */ /* 0x000fea0003800000 */
[----:B------:R-:W3:Y:S01]  /*1c600*/  LDL R27, [R1+0x30] ;  /* 0x00003000011b7983 */ /* 0x000ee20000100800 */
[----:B------:R-:W4:Y:S01]  /*1c610*/  LDC R21, c[0x0][0xbe8] ;  /* 0x0002fa00ff157b82 */ /* 0x000f220000000800 */
[----:B0-2---:R-:W-:Y:S01]  /*1c620*/  SHF.R.S32.HI R5, RZ, 0x1f, R30 ;  /* 0x0000001fff057819 */ /* 0x005fe2000001141e */
        /* <DEDUP_REMOVED lines=14> */
[----:B----4-:R-:W-:-:S03]  /*1c710*/  ISETP.NE.AND P0, PT, R21, 0x1, PT ;  /* 0x000000011500780c */ /* 0x010fc60003f05270 */
[----:B------:R-:W-:Y:S01]  /*1c720*/  IMAD R5, R141, UR5, R5 ;  /* 0x000000058d057c24 */ /* 0x000fe2000f8e0205 */
[----:B------:R-:W-:Y:S01]  /*1c730*/  ULDC.64 UR4, c[0x0][0xae0] ;  /* 0x0002b80000047ab9 */ /* 0x000fe20000000a00 */
[C---:B------:R-:W-:Y:S02]  /*1c740*/  IMAD R7, R29.reuse, UR7, R6 ;  /* 0x000000071d077c24 */ /* 0x040fe4000f8e0206 */
[----:B------:R-:W-:-:S04]  /*1c750*/  IMAD.WIDE.U32 R4, R29, UR6, R4 ;  /* 0x000000061d047c25 */ /* 0x000fc8000f8e0004 */
[----:B------:R-:W-:Y:S02]  /*1c760*/  IMAD.IADD R5, R5, 0x1, R7 ;  /* 0x0000000105057824 */ /* 0x000fe400078e0207 */
[----:B------:R-:W0:Y:S08]  /*1c770*/  @P0 LDC R8, c[0x0][0xbec] ;  /* 0x0002fb00ff080b82 */ /* 0x000e300000000800 */
[----:B------:R-:W2:Y:S01]  /*1c780*/  @P0 LDC R11, c[0x0][0xbf0] ;  /* 0x0002fc00ff0b0b82 */ /* 0x000ea20000000800 */
[----:B---3--:R-:W-:-:S04]  /*1c790*/  IMAD.IADD R9, R27, 0x1, R0 ;  /* 0x000000011b097824 */ /* 0x008fc800078e0200 */
[----:B0-----:R-:W-:-:S04]  /*1c7a0*/  @P0 IMAD.HI.U32 R0, R9, R8, RZ ;  /* 0x0000000809000227 */ /* 0x001fc800078e00ff */
[----:B------:R-:W-:Y:S01]  /*1c7b0*/  IMAD.MOV.U32 R3, RZ, RZ, R9 ;  /* 0x000000ffff037224 */ /* 0x000fe200078e0009 */
[----:B--2---:R-:W-:-:S04]  /*1c7c0*/  @P0 SHF.R.U32.HI R3, RZ, R11, R0 ;  /* 0x0000000bff030219 */ /* 0x004fc80000011600 */
        /* <DEDUP_REMOVED lines=25> */
.L_x_11797:
[----:B------:R-:W-:Y:S01]  /*1c960*/  IMAD R21, R20, R21, RZ ;  /* 0x0000001514157224 */ /* 0x000fe200078e02ff */
[----:B------:R-:W-:Y:S01]  /*1c970*/  BSSY B1, `(.L_x_11602) ;  /* 0x0000011000017945 */ /* 0x000fe20003800000 */
[----:B------:R-:W-:-:S05]  /*1c980*/  IMAD.IADD R6, R10, 0x1, R27 ;  /* 0x000000010a067824 */ /* 0x000fca00078e021b */
        /* <DEDUP_REMOVED lines=15> */
.L_x_11603:
[----:B------:R-:W-:Y:S05]  /*1ca80*/  BSYNC B1 ;  /* 0x0000000000017941 */ /* 0x000fea0003800000 */
.L_x_11602:
[----:B------:R-:W-:-:S03]  /*1ca90*/  UMOV UR4, 0xffffffff ;  /* 0xffffffff00047882 */ /* 0x000fc60000000000 */
[----:B------:R-:W-:Y:S05]  /*1caa0*/  BRA.DIV UR4, `(.L_x_11604) ;  /* 0x0000009204f87947 */ /* 0x000fea000b800000 */
[----:B--2---:R2:W0:Y:S04]  /*1cab0*/  SHFL.IDX PT, R3, R4, 0x1, 0x1c1f ;  /* 0x003c1f0004037f89 */ /* 0x00442800000e0000 */
[----:B---34-:R2:W3:Y:S02]  /*1cac0*/  SHFL.IDX PT, R14, R0, 0x1, 0x1c1f ;  /* 0x003c1f00000e7f89 */ /* 0x0184e400000e0000 */
.L_x_11801:
        /* <DEDUP_REMOVED lines=16> */
.L_x_11593:
[----:B------:R-:W-:Y:S05]  /*1cbd0*/  BSYNC B0 ;  /* 0x0000000000007941 */ /* 0x000fea0003800000 */
.L_x_11585:
[----:B------:R-:W-:Y:S02]  /*1cbe0*/  ULDC UR4, c[0x0][0xc3c] ;  /* 0x00030f0000047ab9 */ /* 0x000fe40000000800 */
[----:B-1----:R-:W-:-:S13]  /*1cbf0*/  ISETP.GE.AND P0, PT, R35, UR4, PT ;  /* 0x0000000423007c0c */ /* 0x002fda000bf06270 */
[----:B------:R-:W-:Y:S05]  /*1cc00*/  @!P0 BRA `(.L_x_11605) ;  /* 0xfffffe4800408947 */ /* 0x000fea000383ffff */
[----:B------:R-:W-:Y:S05]  /*1cc10*/  BRA `(.L_x_11378) ;  /* 0x0000008000687947 */ /* 0x000fea0003800000 */
.L_x_11376:
        /* <DEDUP_REMOVED lines=16> */
.L_x_11606:
        /* <DEDUP_REMOVED lines=44> */
.L_x_11610:
        /* <DEDUP_REMOVED lines=37> */
.L_x_11608:
        /* <DEDUP_REMOVED lines=13> */
.L_x_11611:
[----:B-1----:R-:W-:Y:S02]  /*1d300*/  IMAD R24, R24, UR5, R5 ;  /* 0x0000000518187c24 */ /* 0x002fe4000f8e0205 */
[----:B------:R-:W-:-:S03]  /*1d310*/  VIADD R27, R27, UR4 ;  /* 0x000000041b1b7c36 */ /* 0x000fc60008000000 */
[----:B------:R-:W-:Y:S01]  /*1d320*/  IADD3 R4, -R24, UR6, RZ ;  /* 0x0000000618047c10 */ /* 0x000fe2000fffe1ff */
[----:B------:R-:W-:Y:S06]  /*1d330*/  @!P1 BRA `(.L_x_11612) ;  /* 0x0000000000e89947 */ /* 0x000fec0003800000 */
[----:B--2---:R-:W-:Y:S02]  /*1d340*/  IABS R7, R25 ;  /* 0x0000001900077213 */ /* 0x004fe40000000000 */
[----:B------:R-:W-:Y:S02]  /*1d350*/  IABS R5, R6 ;  /* 0x0000000600057213 */ /* 0x000fe40000000000 */
[----:B------:R-:W1:Y:S08]  /*1d360*/  I2F.RP R8, R7 ;  /* 0x0000000700087306 */ /* 0x000e700000209400 */
[----:B-1----:R-:W0:Y:S02]  /*1d370*/  MUFU.RCP R8, R8 ;  /* 0x0000000800087308 */ /* 0x002e240000001000 */
[----:B0-----:R-:W-:Y:S01]  /*1d380*/  VIADD R2, R8, 0xffffffe ;  /* 0x0ffffffe08027836 */ /* 0x001fe20000000000 */
[----:B------:R-:W-:-:S05]  /*1d390*/  IABS R8, R4 ;  /* 0x0000000400087213 */ /* 0x000fca0000000000 */
[----:B------:R0:W1:Y:S02]  /*1d3a0*/  F2I.FTZ.U32.TRUNC.NTZ R3, R2 ;  /* 0x0000000200037305 */ /* 0x000064000021f000 */
[----:B0-----:R-:W-:Y:S02]  /*1d3b0*/  IMAD.MOV.U32 R2, RZ, RZ, RZ ;  /* 0x000000ffff027224 */ /* 0x001fe400078e00ff */
[----:B-1----:R-:W-:-:S04]  /*1d3c0*/  IMAD.MOV R10, RZ, RZ, -R3 ;  /* 0x000000ffff0a7224 */ /* 0x002fc800078e0a03 */
[----:B------:R-:W-:Y:S01]  /*1d3d0*/  IMAD R9, R10, R7, RZ ;  /* 0x000000070a097224 */ /* 0x000fe200078e02ff */
[----:B------:R-:W-:-:S03]  /*1d3e0*/  IABS R10, R25 ;  /* 0x00000019000a7213 */ /* 0x000fc60000000000 */
[----:B------:R-:W-:Y:S02]  /*1d3f0*/  IMAD.HI.U32 R3, R3, R9, R2 ;  /* 0x0000000903037227 */ /* 0x000fe400078e0002 */
[----:B------:R-:W0:Y:S02]  /*1d400*/  I2F.RP R9, R5 ;  /* 0x0000000500097306 */ /* 0x000e240000209400 */
[----:B------:R-:W-:Y:S01]  /*1d410*/  IMAD.MOV R11, RZ, RZ, -R10 ;  /* 0x000000ffff0b7224 */ /* 0x000fe200078e0a0a */
[----:B------:R-:W-:Y:S01]  /*1d420*/  IABS R10, R6 ;  /* 0x00000006000a7213 */ /* 0x000fe20000000000 */
[----:B------:R-:W-:-:S04]  /*1d430*/  IMAD.HI.U32 R2, R3, R8, RZ ;  /* 0x0000000803027227 */ /* 0x000fc800078e00ff */
[----:B------:R-:W-:Y:S02]  /*1d440*/  IMAD R8, R2, R11, R8 ;  /* 0x0000000b02087224 */ /* 0x000fe400078e0208 */
[----:B------:R-:W-:-:S03]  /*1d450*/  IMAD.MOV R10, RZ, RZ, -R10 ;  /* 0x000000ffff0a7224 */ /* 0x000fc600078e0a0a */
[----:B------:R-:W-:Y:S01]  /*1d460*/  ISETP.GT.U32.AND P1, PT, R7, R8, PT ;  /* 0x000000080700720c */ /* 0x000fe20003f24070 */
[----:B0-----:R-:W0:-:S12]  /*1d470*/  MUFU.RCP R9, R9 ;  /* 0x0000000900097308 */ /* 0x001e180000001000 */
[----:B------:R-:W-:Y:S02]  /*1d480*/  @!P1 IMAD.IADD R8, R8, 0x1, -R7 ;  /* 0x0000000108089824 */ /* 0x000fe400078e0a07 */
[----:B------:R-:W-:Y:S01]  /*1d490*/  @!P1 VIADD R2, R2, 0x1 ;  /* 0x0000000102029836 */ /* 0x000fe20000000000 */
[----:B------:R-:W-:Y:S02]  /*1d4a0*/  ISETP.NE.AND P1, PT, R25, RZ, PT ;  /* 0x000000ff1900720c */ /* 0x000fe40003f25270 */
[----:B------:R-:W-:Y:S01]  /*1d4b0*/  ISETP.GE.U32.AND P0, PT, R8, R7, PT ;  /* 0x000000070800720c */ /* 0x000fe20003f06070 */
[----:B0-----:R-:W-:Y:S01]  /*1d4c0*/  VIADD R3, R9, 0xffffffe ;  /* 0x0ffffffe09037836 */ /* 0x001fe20000000000 */
[----:B------:R-:W-:-:S04]  /*1d4d0*/  LOP3.LUT R7, R4, R25, RZ, 0x3c, !PT ;  /* 0x0000001904077212 */ /* 0x000fc800078e3cff */
[----:B------:R-:W-:Y:S01]  /*1d4e0*/  ISETP.GE.AND P2, PT, R7, RZ, PT ;  /* 0x000000ff0700720c */ /* 0x000fe20003f46270 */
[----:B------:R-:W0:Y:S06]  /*1d4f0*/  F2I.FTZ.U32.TRUNC.NTZ R3, R3 ;  /* 0x0000000300037305 */ /* 0x000e2c000021f000 */
[----:B------:R-:W-:-:S04]  /*1d500*/  @P0 VIADD R2, R2, 0x1 ;  /* 0x0000000102020836 */ /* 0x000fc80000000000 */
[----:B------:R-:W-:-:S04]  /*1d510*/  IMAD.MOV.U32 R9, RZ, RZ, R2 ;  /* 0x000000ffff097224 */ /* 0x000fc800078e0002 */
[----:B------:R-:W-:Y:S01]  /*1d520*/  @!P2 IMAD.MOV R9, RZ, RZ, -R9 ;  /* 0x000000ffff09a224 */ /* 0x000fe200078e0a09 */
[----:B------:R-:W-:Y:S01]  /*1d530*/  @!P1 LOP3.LUT R9, RZ, R25, RZ, 0x33, !PT ;  /* 0x00000019ff099212 */ /* 0x000fe200078e33ff */
[----:B0-----:R-:W-:-:S03]  /*1d540*/  IMAD.MOV R2, RZ, RZ, -R3 ;  /* 0x000000ffff027224 */ /* 0x001fc600078e0a03 */
[----:B------:R-:W-:Y:S01]  /*1d550*/  IABS R8, R9 ;  /* 0x0000000900087213 */ /* 0x000fe20000000000 */
[----:B------:R-:W-:Y:S02]  /*1d560*/  IMAD R7, R2, R5, RZ ;  /* 0x0000000502077224 */ /* 0x000fe400078e02ff */
[----:B------:R-:W-:-:S04]  /*1d570*/  IMAD.MOV.U32 R2, RZ, RZ, RZ ;  /* 0x000000ffff027224 */ /* 0x000fc800078e00ff */
        /* <DEDUP_REMOVED lines=22> */
.L_x_11612:
        /* <DEDUP_REMOVED lines=15> */
[----:B------:R-:W-:Y:S02]  /*1d7d0*/  IMAD.MOV.U32 R9, RZ, RZ, R11 ;  /* 0x000000ffff097224 */ /* 0x000fe400078e000b */
        /* <DEDUP_REMOVED lines=19> */
[----:B------:R-:W-:-:S02]  /*1d910*/  IABS R10, R4 ;  /* 0x00000004000a7213 */ /* 0x000fc40000000000 */
[----:B------:R-:W-:Y:S01]  /*1d920*/  IABS R8, R6 ;  /* 0x0000000600087213 */ /* 0x000fe20000000000 */
[----:B------:R-:W-:Y:S01]  /*1d930*/  IMAD.MOV R26, RZ, RZ, -R6 ;  /* 0x000000ffff1a7224 */ /* 0x000fe200078e0a06 */
[----:B------:R-:W-:Y:S02]  /*1d940*/  IADD3 R7, R7, 0x1000000, R4 ;  /* 0x0100000007077810 */ /* 0x000fe40007ffe004 */
[----:B------:R-:W0:Y:S08]  /*1d950*/  I2F.RP R9, R8 ;  /* 0x0000000800097306 */ /* 0x000e300000209400 */
[----:B0-----:R-:W0:Y:S02]  /*1d960*/  MUFU.RCP R9, R9 ;  /* 0x0000000900097308 */ /* 0x001e240000001000 */
[----:B0-----:R-:W-:-:S06]  /*1d970*/  VIADD R3, R9, 0xffffffe ;  /* 0x0ffffffe09037836 */ /* 0x001fcc0000000000 */
[----:B------:R-:W0:Y:S02]  /*1d980*/  F2I.FTZ.U32.TRUNC.NTZ R3, R3 ;  /* 0x0000000300037305 */ /* 0x000e24000021f000 */
[----:B0-----:R-:W-:-:S04]  /*1d990*/  IMAD.MOV R11, RZ, RZ, -R3 ;  /* 0x000000ffff0b7224 */ /* 0x001fc800078e0a03 */
[----:B------:R-:W-:Y:S01]  /*1d9a0*/  IMAD R5, R11, R8, RZ ;  /* 0x000000080b057224 */ /* 0x000fe200078e02ff */
[----:B------:R-:W-:-:S03]  /*1d9b0*/  IABS R11, R6 ;  /* 0x00000006000b7213 */ /* 0x000fc60000000000 */
        /* <DEDUP_REMOVED lines=16> */
.L_x_11613:
[----:B------:R-:W-:-:S05]  /*1dac0*/  LOP3.LUT R2, RZ, R2, RZ, 0x33, !PT ;  /* 0x00000002ff027212 */ /* 0x000fca00078e33ff */
[----:B------:R-:W-:Y:S01]  /*1dad0*/  IMAD.IADD R25, R25, 0x1, R2 ;  /* 0x0000000119197824 */ /* 0x000fe200078e0202 */
[----:B------:R-:W-:Y:S06]  /*1dae0*/  BRA `(.L_x_11614) ;  /* 0x00000000000c7947 */ /* 0x000fec0003800000 */
.L_x_11609:
[----:B------:R-:W-:Y:S02]  /*1daf0*/  IMAD.MOV.U32 R25, RZ, RZ, RZ ;  /* 0x000000ffff197224 */ /* 0x000fe400078e00ff */
[----:B------:R-:W-:Y:S02]  /*1db00*/  IMAD.U32 R24, RZ, RZ, UR6 ;  /* 0x00000006ff187e24 */ /* 0x000fe4000f8e00ff */
[----:B------:R-:W-:-:S07]  /*1db10*/  IMAD.MOV.U32 R26, RZ, RZ, RZ ;  /* 0x000000ffff1a7224 */ /* 0x000fce00078e00ff */
.L_x_11614:
[----:B------:R-:W-:-:S13]  /*1db20*/  ISETP.NE.AND P0, PT, R0, RZ, PT ;  /* 0x000000ff0000720c */ /* 0x000fda0003f05270 */
[----:B------:R-:W0:Y:S01]  /*1db30*/  @!P0 S2R R3, SR_CgaCtaId ;  /* 0x0000000000038919 */ /* 0x000e220000008800 */
[----:B------:R-:W-:-:S04]  /*1db40*/  @!P0 MOV R0, 0x400 ;  /* 0x0000040000008802 */ /* 0x000fc80000000f00 */
[----:B0-----:R-:W-:-:S05]  /*1db50*/  @!P0 LEA R0, R3, R0, 0x18 ;  /* 0x0000000003008211 */ /* 0x001fca00078ec0ff */
[----:B------:R0:W-:Y:S01]  /*1db60*/  @!P0 STS.128 [R0+0x2d8d0], R24 ;  /* 0x02d8d01800008388 */ /* 0x0001e20000000c00 */
[----:B------:R-:W-:Y:S06]  /*1db70*/  BAR.ARV 0x5, 0x200 ;  /* 0x0148000000007b1d */ /* 0x000fec0000002000 */
.L_x_11607:
        /* <DEDUP_REMOVED lines=28> */
[----:B------:R-:W-:Y:S01]  /*1dd40*/  SHF.R.U32.HI R3, RZ, 0x2, R6 ;  /* 0x00000002ff037819 */ /* 0x000fe20000011606 */
[----:B------:R-:W-:-:S02]  /*1dd50*/  IMAD.MOV.U32 R6, RZ, RZ, 0x1 ;  /* 0x00000001ff067424 */ /* 0x000fc400078e00ff */
[----:B------:R-:W-:Y:S01]  /*1dd60*/  STL [R1+0x10], R5 ;  /* 0x0000100501007387 */ /* 0x000fe20000100800 */
[----:B------:R-:W-:-:S03]  /*1dd70*/  LOP3.LUT R2, R2, 0x60, RZ, 0xc0, !PT ;  /* 0x0000006002027812 */ /* 0x000fc600078ec0ff */
[----:B------:R-:W-:Y:S04]  /*1dd80*/  STL [R1+0x48], RZ ;  /* 0x000048ff01007387 */ /* 0x000fe80000100800 */
[----:B------:R0:W-:Y:S04]  /*1dd90*/  STL [R1+0x4], R4 ;  /* 0x0000040401007387 */ /* 0x0001e80000100800 */
[----:B------:R1:W-:Y:S01]  /*1dda0*/  STL [R1], R6 ;  /* 0x0000000601007387 */ /* 0x0003e20000100800 */
[----:B0-----:R-:W-:Y:S02]  /*1ddb0*/  LOP3.LUT R4, R3, R2, RZ, 0xfc, !PT ;  /* 0x0000000203047212 */ /* 0x001fe400078efcff */
[----:B------:R-:W-:-:S02]  /*1ddc0*/  LOP3.LUT R3, R0, 0x20, RZ, 0xfc, !PT ;  /* 0x0000002000037812 */ /* 0x000fc400078efcff */
[----:B------:R-:W-:Y:S01]  /*1ddd0*/  LOP3.LUT R2, R0, 0x40, RZ, 0xfc, !PT ;  /* 0x0000004000027812 */ /* 0x000fe200078efcff */
[----:B------:R-:W-:-:S05]  /*1dde0*/  IMAD R0, R5, 0x2, R18 ;  /* 0x0000000205007824 */ /* 0x000fca00078e0212 */
[----:B------:R1:W-:Y:S02]  /*1ddf0*/  STL [R1+0x30], R0 ;  /* 0x0000300001007387 */ /* 0x0003e40000100800 */
.L_x_11736:
[----:B------:R-:W-:Y:S05]  /*1de00*/  YIELD ;  /* 0x0000000000007946 */ /* 0x000fea0003800000 */
[----:B------:R-:W-:Y:S01]  /*1de10*/  ULDC.64 UR4, c[0x0][0xa28] ;  /* 0x00028a0000047ab9 */ /* 0x000fe20000000a00 */
[----:B------:R-:W-:Y:S01]  /*1de20*/  IMAD.MOV.U32 R11, RZ, RZ, RZ ;  /* 0x000000ffff0b7224 */ /* 0x000fe200078e00ff */
[----:B------:R-:W-:Y:S01]  /*1de30*/  ISETP.NE.U32.AND P0, PT, RZ, UR4, PT ;  /* 0x00000004ff007c0c */ /* 0x000fe2000bf05070 */
[----:B01----:R-:W0:Y:S01]  /*1de40*/  LDC.64 R6, c[0x0][0xa00] ;  /* 0x00028000ff067b82 */ /* 0x003e220000000a00 */
[----:B------:R-:W-:Y:S01]  /*1de50*/  IMAD.MOV.U32 R0, RZ, RZ, RZ ;  /* 0x000000ffff007224 */ /* 0x000fe200078e00ff */
[----:B------:R-:W-:Y:S01]  /*1de60*/  ULDC.64 UR6, c[0x0][0xa10] ;  /* 0x0002840000067ab9 */ /* 0x000fe20000000a00 */
[----:B------:R-:W-:Y:S01]  /*1de70*/  ISETP.NE.AND.EX P0, PT, RZ, UR5, PT, P0 ;  /* 0x00000005ff007c0c */ /* 0x000fe2000bf05300 */
[----:B------:R-:W-:-:S12]  /*1de80*/  ULDC.64 UR4, c[0x0][0xa18] ;  /* 0x0002860000047ab9 */ /* 0x000fd80000000a00 */
[----:B------:R-:W1:Y:S02]  /*1de90*/  @P0 LDC.64 R2, c[0x0][0xa28] ;  /* 0x00028a00ff020b82 */ /* 0x000e640000000a00 */
[----:B-1----:R-:W-:-:S05]  /*1dea0*/  @P0 IMAD.WIDE R2, R27, 0x4, R2 ;  /* 0x000000041b020825 */ /* 0x002fca00078e0202 */
[----:B--2---:R1:W2:Y:S01]  /*1deb0*/  @P0 LDG.E R11, desc[UR52][R2.64] ;  /* 0x00000034020b0981 */ /* 0x0042a2000c1e1900 */
[----:B------:R-:W-:Y:S01]  /*1dec0*/  ISETP.NE.U32.AND P0, PT, RZ, UR4, PT ;  /* 0x00000004ff007c0c */ /* 0x000fe2000bf05070 */
[----:B0-----:R-:W-:Y:S01]  /*1ded0*/  IMAD.WIDE R6, R27, 0x4, R6 ;  /* 0x000000041b067825 */ /* 0x001fe200078e0206 */
[----:B------:R-:W-:Y:S02]  /*1dee0*/  ISETP.NE.U32.AND P1, PT, RZ, UR6, PT ;  /* 0x00000006ff007c0c */ /* 0x000fe4000bf25070 */
[----:B------:R-:W-:Y:S01]  /*1def0*/  ISETP.NE.AND.EX P2, PT, RZ, UR5, PT, P0 ;  /* 0x00000005ff007c0c */ /* 0x000fe2000bf45300 */
[----:B------:R-:W-:Y:S01]  /*1df00*/  ULDC.64 UR4, c[0x0][0xa00] ;  /* 0x0002800000047ab9 */ /* 0x000fe20000000a00 */
[----:B------:R-:W-:Y:S01]  /*1df10*/  ISETP.NE.AND.EX P1, PT, RZ, UR7, PT, P1 ;  /* 0x00000007ff007c0c */ /* 0x000fe2000bf25310 */
[----:B------:R-:W-:Y:S01]  /*1df20*/  IMAD.MOV.U32 R4, RZ, RZ, RZ ;  /* 0x000000ffff047224 */ /* 0x000fe200078e00ff */
[----:B------:R-:W-:Y:S01]  /*1df30*/  ISETP.NE.U32.AND P0, PT, RZ, UR4, PT ;  /* 0x00000004ff007c0c */ /* 0x000fe2000bf05070 */
[----:B-1----:R-:W0:Y:S03]  /*1df40*/  LDC.64 R2, c[0x0][0xa10] ;  /* 0x00028400ff027b82 */ /* 0x002e260000000a00 */
[----:B------:R-:W-:-:S05]  /*1df50*/  ISETP.NE.AND.EX P0, PT, RZ, UR5, PT, P0 ;  /* 0x00000005ff007c0c */ /* 0x000fca000bf05300 */
[----:B------:R-:W1:Y:S08]  /*1df60*/  @P2 LDC.64 R8, c[0x0][0xa18] ;  /* 0x00028600ff082b82 */ /* 0x000e700000000a00 */
[----:B---3--:R-:W3:Y:S01]  /*1df70*/  @P0 LDG.E R0, desc[UR52][R6.64] ;  /* 0x0000003406000981 */ /* 0x008ee2000c1e1900 */
[----:B------:R-:W-:Y:S01]  /*1df80*/  ULDC UR4, c[0x0][0x288] ;  /* 0x0000a20000047ab9 */ /* 0x000fe20000000800 */
[----:B0-----:R-:W-:-:S05]  /*1df90*/  IMAD.WIDE R2, R27, 0x4, R2 ;  /* 0x000000041b027825 */ /* 0x001fca00078e0202 */
[----:B-----5:R-:W5:Y:S01]  /*1dfa0*/  @P1 LDG.E R4, desc[UR52][R2.64] ;  /* 0x0000003402041981 */ /* 0x020f62000c1e1900 */
[----:B-1----:R-:W-:-:S03]  /*1dfb0*/  @P2 IMAD.WIDE R8, R27, 0x4, R8 ;  /* 0x000000041b082825 */ /* 0x002fc600078e0208 */
[----:B---3--:R0:W-:Y:S02]  /*1dfc0*/  STL [R1+0x34], R0 ;  /* 0x0000340001007387 */ /* 0x0081e40000100800 */
[----:B0-----:R-:W-:Y:S01]  /*1dfd0*/  IMAD.U32 R0, RZ, RZ, UR4 ;  /* 0x00000004ff007e24 */ /* 0x001fe2000f8e00ff */
[----:B------:R-:W-:-:S05]  /*1dfe0*/  ULDC.64 UR4, c[0x0][0x418] ;  /* 0x0001060000047ab9 */ /* 0x000fca0000000a00 */
        /* <DEDUP_REMOVED lines=11> */
[----:B--2---:R0:W-:Y:S01]  /*1e0a0*/  STL [R1+0x28], R11 ;  /* 0x0000280b01007387 */ /* 0x0041e20000100800 */
[----:B------:R-:W-:Y:S01]  /*1e0b0*/  IMAD.MOV.U32 R12, RZ, RZ, R0 ;  /* 0x000000ffff0c7224 */ /* 0x000fe200078e0000 */
[----:B------:R-:W-:Y:S06]  /*1e0c0*/  @P2 BRA `(.L_x_11616) ;  /* 0x0000000000142947 */ /* 0x000fec0003800000 */
[----:B------:R-:W-:Y:S05]  /*1e0d0*/  @!P0 BRA `(.L_x_11616) ;  /* 0x0000000000108947 */ /* 0x000fea0003800000 */
[----:B0-----:R-:W2:Y:S04]  /*1e0e0*/  LDG.E R0, desc[UR52][R6.64] ;  /* 0x0000003406007981 */ /* 0x001ea8000c1e1900 */
[----:B------:R-:W2:Y:S02]  /*1e0f0*/  LDG.E R6, desc[UR52][R6.64+0x4] ;  /* 0x0000043406067981 */ /* 0x000ea4000c1e1900 */
[----:B--2---:R-:W-:-:S05]  /*1e100*/  IMAD.IADD R12, R6, 0x1, -R0 ;  /* 0x00000001060c7824 */ /* 0x004fca00078e0a00 */
[----:B------:R1:W-:Y:S02]  /*1e110*/  STL [R1+0x8], R12 ;  /* 0x0000080c01007387 */ /* 0x0003e40000100800 */
.L_x_11616:
[----:B------:R-:W-:Y:S01]  /*1e120*/  ULDC.64 UR4, c[0x0][0xa20] ;  /* 0x0002880000047ab9 */ /* 0x000fe20000000a00 */
[C---:B------:R-:W-:Y:S02]  /*1e130*/  LOP3.LUT R10, R26.reuse, 0xff000000, RZ, 0xc0, !PT ;  /* 0xff0000001a0a7812 */ /* 0x040fe400078ec0ff */
[----:B------:R-:W-:Y:S02]  /*1e140*/  ISETP.NE.U32.AND P0, PT, RZ, UR4, PT ;  /* 0x00000004ff007c0c */ /* 0x000fe4000bf05070 */
[----:B------:R-:W-:Y:S02]  /*1e150*/  SHF.R.U32.HI R10, RZ, 0x8, R10 ;  /* 0x00000008ff0a7819 */ /* 0x000fe4000001160a */
[----:B------:R-:W-:Y:S02]  /*1e160*/  ISETP.NE.AND.EX P0, PT, RZ, UR5, PT, P0 ;  /* 0x00000005ff007c0c */ /* 0x000fe4000bf05300 */
[C---:B0-----:R-:W-:Y:S02]  /*1e170*/  LOP3.LUT R0, R26.reuse, 0xff0000, RZ, 0xc0, !PT ;  /* 0x00ff00001a007812 */ /* 0x041fe400078ec0ff */
[----:B------:R-:W-:-:S02]  /*1e180*/  LOP3.LUT R17, R26, 0xffff, RZ, 0xc0, !PT ;  /* 0x0000ffff1a117812 */ /* 0x000fc400078ec0ff */
[----:B------:R-:W-:-:S07]  /*1e190*/  LEA.HI R10, R0, R10, RZ, 0x10 ;  /* 0x0000000a000a7211 */ /* 0x000fce00078f80ff */
[----:B------:R-:W-:Y:S05]  /*1e1a0*/  @!P0 BRA `(.L_x_11617) ;  /* 0x0000000000108947 */ /* 0x000fea0003800000 */
[----:B------:R-:W0:Y:S02]  /*1e1b0*/  LDC.64 R6, c[0x0][0xa20] ;  /* 0x00028800ff067b82 */ /* 0x000e240000000a00 */
[----:B0-----:R-:W-:-:S05]  /*1e1c0*/  IMAD.WIDE R6, R27, 0x4, R6 ;  /* 0x000000041b067825 */ /* 0x001fca00078e0206 */
[----:B------:R0:W5:Y:S01]  /*1e1d0*/  LDG.E R5, desc[UR52][R6.64] ;  /* 0x0000003406057981 */ /* 0x000162000c1e1900 */
[----:B------:R-:W-:Y:S05]  /*1e1e0*/  BRA `(.L_x_11618) ;  /* 0x0000000000247947 */ /* 0x000fea0003800000 */
.L_x_11617:
        /* <DEDUP_REMOVED lines=9> */
.L_x_11618:
[----:B------:R-:W2:Y:S04]  /*1e280*/  @P1 LDG.E R0, desc[UR52][R2.64] ;  /* 0x0000003402001981 */ /* 0x000ea8000c1e1900 */
[----:B0-----:R0:W2:Y:S01]  /*1e290*/  @P1 LDG.E R6, desc[UR52][R2.64+0x4] ;  /* 0x0000043402061981 */ /* 0x0010a2000c1e1900 */
[----:B------:R-:W-:Y:S02]  /*1e2a0*/  IMAD R25, R25, 0xc0, RZ ;  /* 0x000000c019197824 */ /* 0x000fe400078e02ff */
[----:B-----5:R-:W-:Y:S01]  /*1e2b0*/  IMAD.IADD R5, R5, 0x1, -R11 ;  /* 0x0000000105057824 */ /* 0x020fe200078e0a0b */
[----:B0-----:R-:W0:Y:S02]  /*1e2c0*/  LDC R2, c[0x0][0x448] ;  /* 0x00011200ff027b82 */ /* 0x001e240000000800 */
[----:B0-----:R-:W-:-:S13]  /*1e2d0*/  ISETP.NE.AND P2, PT, R2, 0x1, PT ;  /* 0x000000010200780c */ /* 0x001fda0003f45270 */
[----:B------:R-:W0:Y:S08]  /*1e2e0*/  @P2 LDC R3, c[0x0][0x44c] ;  /* 0x00011300ff032b82 */ /* 0x000e300000000800 */
[----:B------:R-:W3:Y:S01]  /*1e2f0*/  @P2 LDC R2, c[0x0][0x450] ;  /* 0x00011400ff022b82 */ /* 0x000ee20000000800 */
[----:B--2---:R-:W-:Y:S02]  /*1e300*/  @P1 IMAD.IADD R8, R6, 0x1, -R0 ;  /* 0x0000000106081824 */ /* 0x004fe400078e0a00 */
[----:B------:R-:W-:-:S02]  /*1e310*/  VIADD R0, R25, 0xbf ;  /* 0x000000bf19007836 */ /* 0x000fc40000000000 */
[----:B------:R-:W-:Y:S02]  /*1e320*/  IMAD.IADD R11, R5, 0x1, R8 ;  /* 0x00000001050b7824 */ /* 0x000fe400078e0208 */
[----:B0-----:R-:W-:-:S03]  /*1e330*/  @P2 IMAD.HI.U32 R3, R0, R3, RZ ;  /* 0x0000000300032227 */ /* 0x001fc600078e00ff */
[----:B------:R0:W-:Y:S01]  /*1e340*/  STL [R1+0x18], R11 ;  /* 0x0000180b01007387 */ /* 0x0001e20000100800 */
[C---:B------:R-:W-:Y:S01]  /*1e350*/  VIADD R22, R11.reuse, 0x7f ;  /* 0x0000007f0b167836 */ /* 0x040fe20000000000 */
[----:B---3--:R-:W-:Y:S02]  /*1e360*/  @P2 SHF.R.U32.HI R0, RZ, R2, R3 ;  /* 0x00000002ff002219 */ /* 0x008fe40000011603 */
[----:B------:R-:W-:Y:S02]  /*1e370*/  IADD3 R21, R11, 0x1, -R12 ;  /* 0x000000010b157810 */ /* 0x000fe40007ffe80c */
[----:B------:R-:W-:-:S03]  /*1e380*/  SHF.R.S32.HI R2, RZ, 0x1f, R22 ;  /* 0x0000001fff027819 */ /* 0x000fc60000011416 */
[----:B------:R-:W-:Y:S01]  /*1e390*/  IMAD.IADD R0, R21, 0x1, R0 ;  /* 0x0000000115007824 */ /* 0x000fe200078e0200 */
[----:B------:R-:W-:Y:S02]  /*1e3a0*/  LEA.HI R22, R2, R22, RZ, 0x7 ;  /* 0x0000001602167211 */ /* 0x000fe400078f38ff */
[----:B------:R-:W2:Y:S02]  /*1e3b0*/  LDC.64 R2, c[0x0][0x9e0] ;  /* 0x00027800ff027b82 */ /* 0x000ea40000000a00 */
[----:B------:R-:W-:Y:S02]  /*1e3c0*/  SHF.R.S32.HI R22, RZ, 0x7, R22 ;  /* 0x00000007ff167819 */ /* 0x000fe40000011416 */
[----:B--2---:R-:W-:Y:S01]  /*1e3d0*/  ISETP.GE.AND P3, PT, R3, 0x1, PT ;  /* 0x000000010300780c */ /* 0x004fe20003f66270 */
[----:B------:R-:W-:-:S12]  /*1e3e0*/  IMAD.IADD R2, R0, 0x1, R2 ;  /* 0x0000000100027824 */ /* 0x000fd800078e0202 */
[----:B0-----:R-:W-:Y:S05]  /*1e3f0*/  @!P3 BRA `(.L_x_11619) ;  /* 0x000000000048b947 */ /* 0x001fea0003800000 */
        /* <DEDUP_REMOVED lines=11> */
.L_x_11621:
[----:B------:R-:W-:-:S13]  /*1e4b0*/  ISETP.NE.AND P0, PT, R3, 0x1, PT ;  /* 0x000000010300780c */ /* 0x000fda0003f05270 */
[----:B------:R-:W0:Y:S02]  /*1e4c0*/  @P0 LDC.64 R6, c[0x0][0x9e8] ;  /* 0x00027a00ff060b82 */ /* 0x000e240000000a00 */
[----:B0-----:R-:W-:-:S05]  /*1e4d0*/  @P0 IMAD.HI.U32 R6, R9, R6, RZ ;  /* 0x0000000609060227 */ /* 0x001fca00078e00ff */
[----:B------:R-:W-:-:S07]  /*1e4e0*/  @P0 SHF.R.U32.HI R9, RZ, R7, R6 ;  /* 0x00000007ff090219 */ /* 0x000fce0000011606 */
.L_x_11622:
[----:B------:R-:W-:Y:S05]  /*1e4f0*/  BSYNC B0 ;  /* 0x0000000000007941 */ /* 0x000fea0003800000 */
.L_x_11620:
[----:B------:R-:W-:-:S05]  /*1e500*/  IMAD R9, R9, R3, R3 ;  /* 0x0000000309097224 */ /* 0x000fca00078e0203 */
[----:B------:R-:W-:-:S07]  /*1e510*/  VIMNMX R2, R2, R9, PT ;  /* 0x0000000902027248 */ /* 0x000fce0003fe0100 */
.L_x_11619:
[----:B------:R-:W0:Y:S01]  /*1e520*/  @P2 LDC R6, c[0x0][0x44c] ;  /* 0x00011300ff062b82 */ /* 0x000e220000000800 */
[----:B------:R-:W-:Y:S01]  /*1e530*/  VIADD R2, R2, 0x7f ;  /* 0x0000007f02027836 */ /* 0x000fe20000000000 */
[----:B------:R-:W-:Y:S01]  /*1e540*/  ULDC UR4, c[0x0][0x9dc] ;  /* 0x0002770000047ab9 */ /* 0x000fe20000000800 */
[----:B------:R-:W-:Y:S02]  /*1e550*/  IMAD.MOV.U32 R0, RZ, RZ, R25 ;  /* 0x000000ffff007224 */ /* 0x000fe400078e0019 */
[----:B------:R-:W-:-:S03]  /*1e560*/  IMAD.IADD R20, R11, 0x1, -R12 ;  /* 0x000000010b147824 */ /* 0x000fc600078e0a0c */
[----:B------:R-:W2:Y:S01]  /*1e570*/  @P2 LDC R7, c[0x0][0x450] ;  /* 0x00011400ff072b82 */ /* 0x000ea20000000800 */
[----:B0-----:R-:W-:-:S05]  /*1e580*/  @P2 IMAD.HI.U32 R6, R25, R6, RZ ;  /* 0x0000000619062227 */ /* 0x001fca00078e00ff */
[----:B--2---:R-:W-:Y:S02]  /*1e590*/  @P2 SHF.R.U32.HI R0, RZ, R7, R6 ;  /* 0x00000007ff002219 */ /* 0x004fe40000011606 */
[----:B------:R-:W-:-:S04]  /*1e5a0*/  SHF.R.S32.HI R6, RZ, 0x1f, R2 ;  /* 0x0000001fff067819 */ /* 0x000fc80000011402 */
[----:B------:R-:W-:Y:S01]  /*1e5b0*/  LEA.HI R6, R6, R2, RZ, 0x7 ;  /* 0x0000000206067211 */ /* 0x000fe200078f38ff */
[----:B------:R-:W-:-:S03]  /*1e5c0*/  IMAD.IADD R2, R20, 0x1, R0 ;  /* 0x0000000114027824 */ /* 0x000fc600078e0200 */
[----:B------:R-:W-:Y:S01]  /*1e5d0*/  SHF.R.S32.HI R9, RZ, 0x7, R6 ;  /* 0x00000007ff097819 */ /* 0x000fe20000011406 */
[----:B------:R-:W-:-:S03]  /*1e5e0*/  VIADD R0, R2, -UR4 ;  /* 0x8000000402007c36 */ /* 0x000fc60008000000 */
        /* <DEDUP_REMOVED lines=12> */
.L_x_11625:
[----:B------:R-:W-:-:S13]  /*1e6b0*/  ISETP.NE.AND P0, PT, R3, 0x1, PT ;  /* 0x000000010300780c */ /* 0x000fda0003f05270 */
[----:B------:R-:W0:Y:S02]  /*1e6c0*/  @P0 LDC.64 R6, c[0x0][0x9e8] ;  /* 0x00027a00ff060b82 */ /* 0x000e240000000a00 */
[----:B0-----:R-:W-:-:S05]  /*1e6d0*/  @P0 IMAD.HI.U32 R6, R2, R6, RZ ;  /* 0x0000000602060227 */ /* 0x001fca00078e00ff */
[----:B------:R-:W-:-:S07]  /*1e6e0*/  @P0 SHF.R.U32.HI R2, RZ, R7, R6 ;  /* 0x00000007ff020219 */ /* 0x000fce0000011606 */
.L_x_11626:
[----:B------:R-:W-:Y:S05]  /*1e6f0*/  BSYNC B0 ;  /* 0x0000000000007941 */ /* 0x000fea0003800000 */
.L_x_11624:
[----:B------:R-:W-:-:S05]  /*1e700*/  IMAD R2, R2, R3, RZ ;  /* 0x0000000302027224 */ /* 0x000fca00078e02ff */
[----:B------:R-:W-:-:S07]  /*1e710*/  VIMNMX R0, R0, R2, !PT ;  /* 0x0000000200007248 */ /* 0x000fce0007fe0100 */
.L_x_11623:
        /* <DEDUP_REMOVED lines=40> */
.L_x_11628:
[----:B------:R-:W-:Y:S05]  /*1e9a0*/  BSYNC B0 ;  /* 0x0000000000007941 */ /* 0x000fea0003800000 */
.L_x_11627:
        /* <DEDUP_REMOVED lines=24> */
.L_x_11804:
[----:B--2---:R-:W-:Y:S02]  /*1eb30*/  ISETP.NE.AND P0, PT, R14, RZ, PT ;  /* 0x000000ff0e00720c */ /* 0x004fe40003f05270 */
[----:B------:R-:W-:-:S11]  /*1eb40*/  PLOP3.LUT P6, PT, PT, PT, PT, 0x8, 0x0 ;  /* 0x000000000000781c */ /* 0x000fd60003fce170 */
[----:B------:R-:W-:Y:S05]  /*1eb50*/  @P0 BRA `(.L_x_11632) ;  /* 0x00000000000c0947 */ /* 0x000fea0003800000 */
[----:B------:R-:W-:-:S03]  /*1eb60*/  UMOV UR4, 0xffffffff ;  /* 0xffffffff00047882 */ /* 0x000fc60000000000 */
[----:B------:R-:W-:Y:S05]  /*1eb70*/  BRA.DIV UR4, `(.L_x_11633) ;  /* 0x0000007604407947 */ /* 0x000fea000b800000 */
[----:B------:R-:W-:-:S13]  /*1eb80*/  ELECT P6, URZ, PT ;  /* 0x00000000003f782f */ /* 0x000fda00038c0000 */
.L_x_11632:
        /* <DEDUP_REMOVED lines=9> */
.L_x_11807:
[----:B------:R-:W-:Y:S05]  /*1ec20*/  BSYNC B1 ;  /* 0x0000000000017941 */ /* 0x000fea0003800000 */
.L_x_11634:
[----:B------:R-:W-:Y:S04]  /*1ec30*/  BSSY B1, `(.L_x_11636) ;  /* 0x000008c000017945 */ /* 0x000fe80003800000 */
[----:B------:R-:W-:Y:S05]  /*1ec40*/  @!P6 BRA `(.L_x_11637) ;  /* 0x000000080028e947 */ /* 0x000fea0003800000 */
[----:B------:R-:W2:Y:S01]  /*1ec50*/  LDL R8, [R1+0x4] ;  /* 0x0000040001087983 */ /* 0x000ea20000100800 */
[----:B------:R-:W-:Y:S01]  /*1ec60*/  IMAD R10, R29, 0x8, R18 ;  /* 0x000000081d0a7824 */ /* 0x000fe200078e0212 */
[----:B------:R-:W3:Y:S01]  /*1ec70*/  S2R R7, SR_TID.X ;  /* 0x0000000000077919 */ /* 0x000ee20000002100 */
[----:B------:R-:W-:Y:S01]  /*1ec80*/  BSSY B2, `(.L_x_11638) ;  /* 0x0000006000027945 */ /* 0x000fe20003800000 */
[----:B---3--:R-:W-:-:S04]  /*1ec90*/  LOP3.LUT R7, R7, 0x7f, RZ, 0xc0, !PT ;  /* 0x0000007f07077812 */ /* 0x008fc800078ec0ff */
[----:B------:R-:W-:Y:S02]  /*1eca0*/  ISETP.NE.AND P1, PT, R7, RZ, PT ;  /* 0x000000ff0700720c */ /* 0x000fe40003f25270 */
[----:B--2---:R-:W-:-:S04]  /*1ecb0*/  SHF.L.U32 R9, R8, 0x1f, RZ ;  /* 0x0000001f08097819 */ /* 0x004fc800000006ff */
[----:B------:R-:W2:Y:S02]  /*1ecc0*/  SYNCS.PHASECHK.TRANS64.TRYWAIT P0, [R10+URZ+0x2d8a0], R9 ;  /* 0x02d8a0090a0075a7 */ /* 0x000ea4000800017f */
[----:B--2---:R-:W-:Y:S05]  /*1ecd0*/  @!P0 BRA `(.L_x_11639) ;  /* 0x00000074001c8947 */ /* 0x004fea0003800000 */
.L_x_11808:
[----:B------:R-:W-:Y:S05]  /*1ece0*/  BSYNC B2 ;  /* 0x0000000000027941 */ /* 0x000fea0003800000 */
.L_x_11638:
[----:B------:R-:W-:Y:S04]  /*1ecf0*/  BSSY B2, `(.L_x_11640) ;  /* 0x0000009000027945 */ /* 0x000fe80003800000 */
[----:B------:R-:W-:Y:S05]  /*1ed00*/  @P1 BRA `(.L_x_11641) ;  /* 0x00000000001c1947 */ /* 0x000fea0003800000 */
[----:B0-----:R-:W0:Y:S02]  /*1ed10*/  S2R R6, SR_TID.X ;  /* 0x0000000000067919 */ /* 0x001e240000002100 */
[----:B0-----:R-:W-:Y:S01]  /*1ed20*/  LOP3.LUT R7, R6, 0x1f, RZ, 0xc0, !PT ;  /* 0x0000001f06077812 */ /* 0x001fe200078ec0ff */
[----:B------:R-:W-:-:S03]  /*1ed30*/  IMAD.MOV.U32 R6, RZ, RZ, 0x6000 ;  /* 0x00006000ff067424 */ /* 0x000fc600078e00ff */
[----:B------:R-:W-:Y:S01]  /*1ed40*/  ISETP.NE.AND P0, PT, R7, RZ, PT ;  /* 0x000000ff0700720c */ /* 0x000fe20003f05270 */
[----:B------:R3:W-:-:S12]  /*1ed50*/  SYNCS.ARRIVE.TRANS64 RZ, [R10+URZ+0x2d890], R6 ;  /* 0x02d890060aff79a7 */ /* 0x0007d8000800003f */
[----:B---3--:R-:W-:Y:S05]  /*1ed60*/  @!P0 BRA `(.L_x_11641) ;  /* 0x0000000000048947 */ /* 0x008fea0003800000 */
[----:B------:R-:W-:Y:S01]  /*1ed70*/  BPT.TRAP 0x1 ;  /* 0x000000040000795c */ /* 0x000fe20000300000 */
.L_x_11641:
[----:B------:R-:W-:Y:S05]  /*1ed80*/  BSYNC B2 ;  /* 0x0000000000027941 */ /* 0x000fea0003800000 */
.L_x_11640:
        /* <DEDUP_REMOVED lines=12> */
.L_x_11642:
        /* <DEDUP_REMOVED lines=16> */
.L_x_11643:
        /* <DEDUP_REMOVED lines=16> */
.L_x_11644:
        /* <DEDUP_REMOVED lines=13> */
.L_x_11809:
[----:B------:R-:W-:Y:S05]  /*1f120*/  BSYNC B2 ;  /* 0x0000000000027941 */ /* 0x000fea0003800000 */
.L_x_11645:
[----:B------:R-:W-:Y:S01]  /*1f130*/  BSSY B2, `(.L_x_11647) ;  /* 0x000000b000027945 */ /* 0x000fe20003800000 */
[----:B-1----:R-:W-:Y:S02]  /*1f140*/  IMAD.MOV.U32 R12, RZ, RZ, 0x0 ;  /* 0x00000000ff0c7424 */ /* 0x002fe400078e00ff */
[----:B------:R-:W-:Y:S01]  /*1f150*/  IMAD.MOV.U32 R13, RZ, RZ, 0x12f00000 ;  /* 0x12f00000ff0d7424 */ /* 0x000fe200078e00ff */
[----:B------:R-:W-:Y:S06]  /*1f160*/  @P1 BRA `(.L_x_11648) ;  /* 0x00000000001c1947 */ /* 0x000fec0003800000 */
[----:B------:R-:W1:Y:S02]  /*1f170*/  S2R R6, SR_TID.X ;  /* 0x0000000000067919 */ /* 0x000e640000002100 */
[----:B-1----:R-:W-:Y:S01]  /*1f180*/  LOP3.LUT R11, R6, 0x1f, RZ, 0xc0, !PT ;  /* 0x0000001f060b7812 */ /* 0x002fe200078ec0ff */
[----:B------:R-:W-:-:S03]  /*1f190*/  IMAD.MOV.U32 R6, RZ, RZ, 0x6000 ;  /* 0x00006000ff067424 */ /* 0x000fc600078e00ff */
[----:B------:R-:W-:Y:S01]  /*1f1a0*/  ISETP.NE.AND P0, PT, R11, RZ, PT ;  /* 0x000000ff0b00720c */ /* 0x000fe20003f05270 */
[----:B------:R1:W-:-:S12]  /*1f1b0*/  SYNCS.ARRIVE.TRANS64 RZ, [R10+URZ+0x2d8b0], R6 ;  /* 0x02d8b0060aff79a7 */ /* 0x0003d8000800003f */
[----:B-1----:R-:W-:Y:S05]  /*1f1c0*/  @!P0 BRA `(.L_x_11648) ;  /* 0x0000000000048947 */ /* 0x002fea0003800000 */
[----:B------:R-:W-:Y:S01]  /*1f1d0*/  BPT.TRAP 0x1 ;  /* 0x000000040000795c */ /* 0x000fe20000300000 */
.L_x_11648:
[----:B------:R-:W-:Y:S05]  /*1f1e0*/  BSYNC B2 ;  /* 0x0000000000027941 */ /* 0x000fea0003800000 */
.L_x_11647:
[----:B------:R-:W-:Y:S01]  /*1f1f0*/  R2UR UR10, R23 ;  /* 0x00000000170a72ca */ /* 0x000fe200000e0000 */
[----:B------:R-:W-:Y:S01]  /*1f200*/  UIADD3 UR4, UP0, UR40, 0x670, URZ ;  /* 0x0000067028047890 */ /* 0x000fe2000ff1e03f */
[----:B------:R-:W-:Y:S01]  /*1f210*/  R2UR UR6, R12 ;  /* 0x000000000c0672ca */ /* 0x000fe200000e0000 */
[----:B0-2---:R-:W-:Y:S01]  /*1f220*/  VIADD R10, R10, 0x2d8b0 ;  /* 0x0002d8b00a0a7836 */ /* 0x005fe20000000000 */
[----:B------:R-:W-:Y:S01]  /*1f230*/  R2UR UR7, R13 ;  /* 0x000000000d0772ca */ /* 0x000fe200000e0000 */
[----:B------:R-:W-:Y:S01]  /*1f240*/  VIADD R6, R8, 0x400 ;  /* 0x0000040008067836 */ /* 0x000fe20000000000 */
[----:B------:R-:W-:Y:S01]  /*1f250*/  PLOP3.LUT P0, PT, PT, PT, PT, 0x80, 0x0 ;  /* 0x000000000000781c */ /* 0x000fe20003f0f070 */
[----:B------:R-:W-:-:S12]  /*1f260*/  UIADD3.X UR5, URZ, UR41, URZ, UP0, !UPT ;  /* 0x000000293f057290 */ /* 0x000fd800087fe43f */
.L_x_11649:
        /* <DEDUP_REMOVED lines=15> */
.L_x_11650:
        /* <DEDUP_REMOVED lines=15> */
.L_x_11651:
        /* <DEDUP_REMOVED lines=10> */
.L_x_11637:
[----:B------:R-:W-:Y:S05]  /*1f4f0*/  BSYNC B1 ;  /* 0x0000000000017941 */ /* 0x000fea0003800000 */
.L_x_11636:
        /* <DEDUP_REMOVED lines=11> */
.L_x_11668:
[----:B------:R-:W-:Y:S05]  /*1f5b0*/  YIELD ;  /* 0x0000000000007946 */ /* 0x000fea0003800000 */
[----:B------:R-:W-:Y:S04]  /*1f5c0*/  BSSY B1, `(.L_x_11652) ;  /* 0x000008b000017945 */ /* 0x000fe80003800000 */
[----:B--2---:R-:W-:Y:S05]  /*1f5d0*/  @!P6 BRA `(.L_x_11653) ;  /* 0x000000080024e947 */ /* 0x004fea0003800000 */
[----:B0-----:R-:W2:Y:S01]  /*1f5e0*/  LDL R6, [R1+0x4] ;  /* 0x0000040001067983 */ /* 0x001ea20000100800 */
[----:B------:R-:W-:Y:S01]  /*1f5f0*/  IMAD R9, R29, 0x8, R18 ;  /* 0x000000081d097824 */ /* 0x000fe200078e0212 */
[----:B------:R-:W0:Y:S01]  /*1f600*/  S2R R3, SR_TID.X ;  /* 0x0000000000037919 */ /* 0x000e220000002100 */
[----:B------:R-:W-:Y:S01]  /*1f610*/  BSSY B2, `(.L_x_11654) ;  /* 0x0000006000027945 */ /* 0x000fe20003800000 */
[----:B0-----:R-:W-:-:S04]  /*1f620*/  LOP3.LUT R3, R3, 0x7f, RZ, 0xc0, !PT ;  /* 0x0000007f03037812 */ /* 0x001fc800078ec0ff */
[----:B------:R-:W-:Y:S02]  /*1f630*/  ISETP.NE.AND P2, PT, R3, RZ, PT ;  /* 0x000000ff0300720c */ /* 0x000fe40003f45270 */
[----:B--2---:R-:W-:-:S04]  /*1f640*/  SHF.L.U32 R8, R6, 0x1f, RZ ;  /* 0x0000001f06087819 */ /* 0x004fc800000006ff */
[----:B------:R-:W0:Y:S02]  /*1f650*/  SYNCS.PHASECHK.TRANS64.TRYWAIT P1, [R9+URZ+0x2d8a0], R8 ;  /* 0x02d8a008090075a7 */ /* 0x000e24000802017f */
[----:B0-----:R-:W-:Y:S05]  /*1f660*/  @!P1 BRA `(.L_x_11655) ;  /* 0x0000006800e09947 */ /* 0x001fea0003800000 */
.L_x_11810:
[----:B------:R-:W-:Y:S05]  /*1f670*/  BSYNC B2 ;  /* 0x0000000000027941 */ /* 0x000fea0003800000 */
.L_x_11654:
        /* <DEDUP_REMOVED lines=9> */
.L_x_11657:
[----:B------:R-:W-:Y:S05]  /*1f710*/  BSYNC B2 ;  /* 0x0000000000027941 */ /* 0x000fea0003800000 */
.L_x_11656:
        /* <DEDUP_REMOVED lines=11> */
.L_x_11658:
        /* <DEDUP_REMOVED lines=10> */
[----:B------:R-:W-:Y:S01]  /*1f870*/  IMAD.MOV.U32 R23, RZ, RZ, 0x20 ;  /* 0x00000020ff177424 */ /* 0x000fe200078e00ff */
[----:B------:R-:W-:Y:S01]  /*1f880*/  PLOP3.LUT P1, PT, PT, PT, PT, 0x80, 0x0 ;  /* 0x000000000000781c */ /* 0x000fe20003f2f070 */
[----:B------:R-:W-:Y:S01]  /*1f890*/  VIADD R11, R7, 0x17400 ;  /* 0x00017400070b7836 */ /* 0x000fe20000000000 */
[----:B------:R-:W-:Y:S01]  /*1f8a0*/  UMOV UR6, 0x0 ;  /* 0x0000000000067882 */ /* 0x000fe20000000000 */
[----:B------:R-:W-:Y:S01]  /*1f8b0*/  UMOV UR7, 0x12f00000 ;  /* 0x12f0000000077882 */ /* 0x000fe20000000000 */
[----:B------:R-:W-:-:S15]  /*1f8c0*/  R2UR UR10, R23 ;  /* 0x00000000170a72ca */ /* 0x000fde00000e0000 */
.L_x_11659:
        /* <DEDUP_REMOVED lines=16> */
.L_x_11660:
        /* <DEDUP_REMOVED lines=10> */
[----:B------:R-:W2:Y:S01]  /*1fa70*/  SYNCS.PHASECHK.TRANS64.TRYWAIT P1, [R9+URZ+0x2d8c0], R8 ;  /* 0x02d8c008090075a7 */ /* 0x000ea2000802017f */
[----:B------:R-:W-:Y:S04]  /*1fa80*/  BSSY B2, `(.L_x_11661) ;  /* 0x0000002000027945 */ /* 0x000fe80003800000 */
[----:B--2---:R-:W-:Y:S05]  /*1fa90*/  @!P1 BRA `(.L_x_11662) ;  /* 0x0000006400e89947 */ /* 0x004fea0003800000 */
.L_x_11811:
[----:B------:R-:W-:Y:S05]  /*1faa0*/  BSYNC B2 ;  /* 0x0000000000027941 */ /* 0x000fea0003800000 */
.L_x_11661:
        /* <DEDUP_REMOVED lines=11> */
.L_x_11664:
[----:B------:R-:W-:Y:S05]  /*1fb60*/  BSYNC B2 ;  /* 0x0000000000027941 */ /* 0x000fea0003800000 */
.L_x_11663:
        /* <DEDUP_REMOVED lines=8> */
.L_x_11665:
        /* <DEDUP_REMOVED lines=15> */
.L_x_11666:
        /* <DEDUP_REMOVED lines=15> */
.L_x_11667:
        /* <DEDUP_REMOVED lines=10> */
.L_x_11653:
[----:B------:R-:W-:Y:S05]  /*1fe70*/  BSYNC B1 ;  /* 0x0000000000017941 */ /* 0x000fea0003800000 */
.L_x_11652:
        /* <DEDUP_REMOVED lines=10> */
.L_x_11630:
[----:B------:R-:W-:Y:S05]  /*1ff20*/  BSYNC B0 ;  /* 0x0000000000007941 */ /* 0x000fea0003800000 */
.L_x_11629:
[----:B------:R-:W3:Y:S01]  /*1ff30*/  LDC R2, c[0x0][0x448] ;  /* 0x00011200ff027b82 */ /* 0x000ee20000000800 */
[----:B------:R-:W-:Y:S01]  /*1ff40*/  VIADD R3, R25, 0xbf ;  /* 0x000000bf19037836 */ /* 0x000fe20000000000 */
[----:B------:R-:W-:Y:S06]  /*1ff50*/  @!P0 WARPSYNC.ALL ;  /* 0x0000000000008948 */ /* 0x000fec0003800000 */
[----:B------:R-:W-:Y:S01]  /*1ff60*/  @!P0 BAR.SYNC.DEFER_BLOCKING 0xc, 0x200 ;  /* 0x0308000000008b1d */ /* 0x000fe20000010000 */
[----:B---3--:R-:W-:-:S13]  /*1ff70*/  ISETP.NE.AND P1, PT, R2, 0x1, PT ;  /* 0x000000010200780c */ /* 0x008fda0003f25270 */
[----:B------:R-:W3:Y:S08]  /*1ff80*/  @P1 LDC R4, c[0x0][0x44c] ;  /* 0x00011300ff041b82 */ /* 0x000ef00000000800 */
[----:B------:R-:W4:Y:S01]  /*1ff90*/  @P1 LDC R2, c[0x0][0x450] ;  /* 0x00011400ff021b82 */ /* 0x000f220000000800 */
[----:B---3--:R-:W-:-:S05]  /*1ffa0*/  @P1 IMAD.HI.U32 R4, R3, R4, RZ ;  /* 0x0000000403041227 */ /* 0x008fca00078e00ff */
[----:B----4-:R-:W-:-:S05]  /*1ffb0*/  @P1 SHF.R.U32.HI R3, RZ, R2, R4 ;  /* 0x00000002ff031219 */ /* 0x010fca0000011604 */
[----:B------:R-:W-:Y:S02]  /*1ffc0*/  IMAD.IADD R21, R21, 0x1, R3 ;  /* 0x0000000115157824 */ /* 0x000fe400078e0203 */
[----:B------:R-:W3:Y:S02]  /*1ffd0*/  LDC.64 R2, c[0x0][0x9e0] ;  /* 0x00027800ff027b82 */ /* 0x000ee40000000a00 */
[----:B---3--:R-:W-:Y:S01]  /*1ffe0*/  ISETP.GE.AND P2, PT, R3, 0x1, PT ;  /* 0x000000010300780c */ /* 0x008fe20003f46270 */
[----:B------:R-:W-:-:S12]  /*1fff0*/  IMAD.IADD R2, R21, 0x1, R2 ;  /* 0x0000000115027824 */ /* 0x000fd800078e0202 */
[----:B------:R-:W-:Y:S05]  /*20000*/  @!P2 BRA `(.L_x_11669) ;  /* 0x000000000048a947 */ /* 0x000fea0003800000 */
[C---:B------:R-:W-:Y:S01]  /*20010*/  ISETP.GT.AND P0, PT, R21.reuse, RZ, PT ;  /* 0x000000ff1500720c */ /* 0x040fe20003f04270 */
[----:B------:R-:W-:Y:S01]  /*20020*/  BSSY B0, `(.L_x_11670) ;  /* 0x000000e000007945 */ /* 0x000fe20003800000 */
[----:B0-----:R-:W-:-:S11]  /*20030*/  VIADD R6, R21, 0xffffffff ;  /* 0xffffffff15067836 */ /* 0x001fd60000000000 */
        /* <DEDUP_REMOVED lines=8> */
.L_x_11671:
[----:B------:R-:W-:-:S13]  /*200c0*/  ISETP.NE.AND P0, PT, R3, 0x1, PT ;  /* 0x000000010300780c */ /* 0x000fda0003f05270 */
[----:B------:R-:W0:Y:S02]  /*200d0*/  @P0 LDC.64 R4, c[0x0][0x9e8] ;  /* 0x00027a00ff040b82 */ /* 0x000e240000000a00 */
[----:B0-----:R-:W-:-:S05]  /*200e0*/  @P0 IMAD.HI.U32 R4, R6, R4, RZ ;  /* 0x0000000406040227 */ /* 0x001fca00078e00ff */
[----:B------:R-:W-:-:S07]  /*200f0*/  @P0 SHF.R.U32.HI R6, RZ, R5, R4 ;  /* 0x00000005ff060219 */ /* 0x000fce0000011604 */
.L_x_11672:
[----:B------:R-:W-:Y:S05]  /*20100*/  BSYNC B0 ;  /* 0x0000000000007941 */ /* 0x000fea0003800000 */
.L_x_11670:
[----:B------:R-:W-:-:S05]  /*20110*/  IMAD R6, R6, R3, R3 ;  /* 0x0000000306067224 */ /* 0x000fca00078e0203 */
[----:B------:R-:W-:-:S07]  /*20120*/  VIMNMX R2, R2, R6, PT ;  /* 0x0000000602027248 */ /* 0x000fce0003fe0100 */
.L_x_11669:
[----:B------:R-:W-:Y:S01]  /*20130*/  VIADD R2, R2, 0x7f ;  /* 0x0000007f02027836 */ /* 0x000fe20000000000 */
[----:B------:R-:W-:Y:S01]  /*20140*/  ULDC UR4, c[0x0][0x9dc] ;  /* 0x0002770000047ab9 */ /* 0x000fe20000000800 */
[----:B------:R-:W-:-:S03]  /*20150*/  IMAD.MOV.U32 R5, RZ, RZ, R25 ;  /* 0x000000ffff057224 */ /* 0x000fc600078e0019 */
[----:B------:R-:W-:-:S04]  /*20160*/  SHF.R.S32.HI R4, RZ, 0x1f, R2 ;  /* 0x0000001fff047819 */ /* 0x000fc80000011402 */
[----:B------:R-:W-:Y:S02]  /*20170*/  LEA.HI R4, R4, R2, RZ, 0x7 ;  /* 0x0000000204047211 */ /* 0x000fe400078f38ff */
[----:B------:R-:W3:Y:S02]  /*20180*/  @P1 LDC R2, c[0x0][0x450] ;  /* 0x00011400ff021b82 */ /* 0x000ee40000000800 */
[----:B------:R-:W-:-:S04]  /*20190*/  SHF.R.S32.HI R4, RZ, 0x7, R4 ;  /* 0x00000007ff047819 */ /* 0x000fc80000011404 */
[----:B0-----:R-:W-:Y:S02]  /*201a0*/  VIMNMX R6, R22, R4, PT ;  /* 0x0000000416067248 */ /* 0x001fe40003fe0100 */
[----:B------:R-:W0:Y:S02]  /*201b0*/  @P1 LDC R4, c[0x0][0x44c] ;  /* 0x00011300ff041b82 */ /* 0x000e240000000800 */
        /* <DEDUP_REMOVED lines=15> */
.L_x_11675:
[----:B------:R-:W-:-:S13]  /*202b0*/  ISETP.NE.AND P0, PT, R3, 0x1, PT ;  /* 0x000000010300780c */ /* 0x000fda0003f05270 */
[----:B------:R-:W0:Y:S02]  /*202c0*/  @P0 LDC.64 R4, c[0x0][0x9e8] ;  /* 0x00027a00ff040b82 */ /* 0x000e240000000a00 */
[----:B0-----:R-:W-:-:S05]  /*202d0*/  @P0 IMAD.HI.U32 R4, R7, R4, RZ ;  /* 0x0000000407040227 */ /* 0x001fca00078e00ff */
[----:B------:R-:W-:-:S07]  /*202e0*/  @P0 SHF.R.U32.HI R7, RZ, R5, R4 ;  /* 0x00000005ff070219 */ /* 0x000fce0000011604 */
.L_x_11676:
[----:B------:R-:W-:Y:S05]  /*202f0*/  BSYNC B0 ;  /* 0x0000000000007941 */ /* 0x000fea0003800000 */
.L_x_11674:
[----:B------:R-:W-:-:S05]  /*20300*/  IMAD R3, R7, R3, RZ ;  /* 0x0000000307037224 */ /* 0x000fca00078e02ff */
[----:B------:R-:W-:-:S07]  /*20310*/  VIMNMX R2, R2, R3, !PT ;  /* 0x0000000302027248 */ /* 0x000fce0007fe0100 */
.L_x_11673:
[----:B------:R-:W-:Y:S01]  /*20320*/  ISETP.NE.AND P1, PT, R0, RZ, PT ;  /* 0x000000ff0000720c */ /* 0x000fe20003f25270 */
[----:B------:R-:W-:Y:S01]  /*20330*/  BSSY B0, `(.L_x_11677) ;  /* 0x0000024000007945 */ /* 0x000fe20003800000 */
[----:B------:R-:W-:-:S04]  /*20340*/  SHF.R.S32.HI R3, RZ, 0x1f, R2 ;  /* 0x0000001fff037819 */ /* 0x000fc80000011402 */
[----:B------:R-:W-:Y:S01]  /*20350*/  LEA.HI R3, R3, R2, RZ, 0x7 ;  /* 0x0000000203037211 */ /* 0x000fe200078f38ff */
[----:B------:R-:W-:-:S03]  /*20360*/  IMAD.MOV.U32 R2, RZ, RZ, RZ ;  /* 0x000000ffff027224 */ /* 0x000fc600078e00ff */
[----:B------:R-:W-:-:S03]  /*20370*/  SHF.R.S32.HI R3, RZ, 0x7, R3 ;  /* 0x00000007ff037819 */ /* 0x000fc60000011403 */
[----:B------:R-:W0:Y:S01]  /*20380*/  @!P1 LDC R0, c[0x0][0x9f0] ;  /* 0x00027c00ff009b82 */ /* 0x000e220000000800 */
[----:B------:R-:W-:-:S04]  /*20390*/  VIMNMX R4, RZ, R3, !PT ;  /* 0x00000003ff047248 */ /* 0x000fc80007fe0100 */
[----:B------:R-:W-:-:S13]  /*203a0*/  ISETP.GT.AND P0, PT, R6, R4, PT ;  /* 0x000000040600720c */ /* 0x000fda0003f04270 */
[----:B------:R-:W-:Y:S05]  /*203b0*/  @!P0 BRA `(.L_x_11678) ;  /* 0x00000000006c8947 */ /* 0x000fea0003800000 */
[-C--:B0-----:R-:W-:Y:S02]  /*203c0*/  IABS R5, R0.reuse ;  /* 0x0000000000057213 */ /* 0x081fe40000000000 */
[----:B--2---:R-:W-:Y:S02]  /*203d0*/  IABS R8, R0 ;  /* 0x0000000000087213 */ /* 0x004fe40000000000 */
        /* <DEDUP_REMOVED lines=25> */
.L_x_11678:
[----:B------:R-:W-:Y:S05]  /*20570*/  BSYNC B0 ;  /* 0x0000000000007941 */ /* 0x000fea0003800000 */
.L_x_11677:
[-C--:B0-----:R-:W-:Y:S01]  /*20580*/  IMAD R0, R19, R2.reuse, R4 ;  /* 0x0000000213007224 */ /* 0x081fe200078e0204 */
        /* <DEDUP_REMOVED lines=12> */
[----:B------:R-:W3:Y:S01]  /*20650*/  LDC.64 R2, c[0x0][0xc60] ;  /* 0x00031800ff027b82 */ /* 0x000ee20000000a00 */
[----:B------:R-:W0:Y:S02]  /*20660*/  FLO.U32 R0, UR4 ;  /* 0x0000000400007d00 */ /* 0x000e2400080e0000 */
[----:B0-----:R-:W-:-:S06]  /*20670*/  ISETP.EQ.U32.AND P0, PT, R0, R5, PT ;  /* 0x000000050000720c */ /* 0x001fcc0003f02070 */
[----:B------:R-:W3:Y:S07]  /*20680*/  POPC R5, UR4 ;  /* 0x0000000400057d09 */ /* 0x000eee0008000000 */
[----:B---3--:R-:W3:Y:S01]  /*20690*/  @P0 ATOMG.E.ADD.STRONG.GPU PT, R3, desc[UR52][R2.64], R5 ;  /* 0x00000005020309a8 */ /* 0x008ee200081ee1f4 */
[----:B------:R-:W0:Y:S02]  /*206a0*/  S2R R4, SR_LTMASK ;  /* 0x0000000000047919 */ /* 0x000e240000003900 */
[----:B0-----:R-:W-:-:S04]  /*206b0*/  LOP3.LUT R4, R4, UR4, RZ, 0xc0, !PT ;  /* 0x0000000404047c12 */ /* 0x001fc8000f8ec0ff */
[----:B------:R-:W0:Y:S01]  /*206c0*/  POPC R7, R4 ;  /* 0x0000000400077309 */ /* 0x000e220000000000 */
[----:B---3--:R-:W0:Y:S02]  /*206d0*/  SHFL.IDX PT, R0, R3, R0, 0x1f ;  /* 0x00001f0003007589 */ /* 0x008e2400000e0000 */
[----:B0-----:R-:W-:Y:S01]  /*206e0*/  IADD3 R24, R0, UR37, R7 ;  /* 0x0000002500187c10 */ /* 0x001fe2000fffe007 */
[----:B------:R-:W-:Y:S06]  /*206f0*/  BRA `(.L_x_11681) ;  /* 0x0000003000b47947 */ /* 0x000fec0003800000 */
.L_x_11680:
        /* <DEDUP_REMOVED lines=16> */
[----:B-1----:R-:W-:Y:S02]  /*20800*/  IMAD.MOV.U32 R12, RZ, RZ, 0x1 ;  /* 0x00000001ff0c7424 */ /* 0x002fe400078e00ff */
[----:B------:R-:W-:-:S07]  /*20810*/  IMAD.MOV.U32 R13, RZ, RZ, RZ ;  /* 0x000000ffff0d7224 */ /* 0x000fce00078e00ff */
[----:B------:R-:W-:-:S07]  /*20820*/  LEPC R20, `(.L_x_11683) ;  /* 0x000000001014794e */ /* 0x000fce0000000000 */
[----:B0-----:R-:W-:Y:S05]  /*20830*/  CALL.ABS.NOINC R2 ;  /* 0x0000000002007343 */ /* 0x001fea0003c00000 */
.L_x_11683:
[----:B------:R-:W-:Y:S05]  /*20840*/  BSYNC B6 ;  /* 0x0000000000067941 */ /* 0x000fea0003800000 */
.L_x_11682:
        /* <DEDUP_REMOVED lines=15> */
[----:B--2---:R-:W-:Y:S02]  /*20940*/  IMAD.MOV.U32 R8, RZ, RZ, 0x70 ;  /* 0x00000070ff087424 */ /* 0x004fe400078e00ff */
[----:B-1----:R-:W-:Y:S02]  /*20950*/  IMAD.MOV.U32 R12, RZ, RZ, 0x1 ;  /* 0x00000001ff0c7424 */ /* 0x002fe400078e00ff */
[----:B0-----:R-:W-:-:S07]  /*20960*/  IMAD.MOV.U32 R13, RZ, RZ, RZ ;  /* 0x000000ffff0d7224 */ /* 0x001fce00078e00ff */
[----:B------:R-:W-:-:S07]  /*20970*/  LEPC R20, `(.L_x_11686) ;  /* 0x000000001014794e */ /* 0x000fce0000000000 */
[----:B---3--:R-:W-:Y:S05]  /*20980*/  CALL.ABS.NOINC R2 ;  /* 0x0000000002007343 */ /* 0x008fea0003c00000 */
.L_x_11686:
        /* <DEDUP_REMOVED lines=15> */
.L_x_11685:
[----:B------:R-:W-:Y:S05]  /*20a80*/  BSYNC B6 ;  /* 0x0000000000067941 */ /* 0x000fea0003800000 */
.L_x_11684:
[----:B------:R-:W-:Y:S01]  /*20a90*/  ULDC.64 UR4, c[0x0][0x9f8] ;  /* 0x00027e0000047ab9 */ /* 0x000fe20000000a00 */
[----:B------:R-:W3:Y:S01]  /*20aa0*/  LDL R20, [R1+0x18] ;  /* 0x0000180001147983 */ /* 0x000ee20000100800 */
[----:B------:R-:W-:-:S03]  /*20ab0*/  ISETP.NE.U32.AND P0, PT, RZ, UR4, PT ;  /* 0x00000004ff007c0c */ /* 0x000fc6000bf05070 */
[----:B------:R-:W4:Y:S01]  /*20ac0*/  LDL R19, [R1+0x28] ;  /* 0x0000280001137983 */ /* 0x000f220000100800 */
[----:B------:R-:W-:Y:S01]  /*20ad0*/  ISETP.NE.AND.EX P0, PT, RZ, UR5, PT, P0 ;  /* 0x00000005ff007c0c */ /* 0x000fe2000bf05300 */
[----:B------:R-:W-:Y:S01]  /*20ae0*/  IMAD.MOV.U32 R9, RZ, RZ, R27 ;  /* 0x000000ffff097224 */ /* 0x000fe200078e001b */
[----:B------:R-:W0:Y:S01]  /*20af0*/  LDC R5, c[0x0][0x430] ;  /* 0x00010c00ff057b82 */ /* 0x000e220000000800 */
[----:B------:R-:W1:Y:S01]  /*20b00*/  S2R R22, SR_TID.X ;  /* 0x0000000000167919 */ /* 0x000e620000002100 */
[----:B------:R-:W2:Y:S01]  /*20b10*/  S2R R21, SR_TID.X ;  /* 0x0000000000157919 */ /* 0x000ea20000002100 */
[----:B------:R-:W-:Y:S01]  /*20b20*/  VIADD R23, R23, 0xffffffff ;  /* 0xffffffff17177836 */ /* 0x000fe20000000000 */
[----:B------:R-:W-:-:S07]  /*20b30*/  ULDC UR4, c[0x0][0x2f4] ;  /* 0x0000bd0000047ab9 */ /* 0x000fce0000000800 */
[----:B------:R-:W1:Y:S02]  /*20b40*/  @P0 LDC.64 R2, c[0x0][0x9f8] ;  /* 0x00027e00ff020b82 */ /* 0x000e640000000a00 */
[----:B-1----:R-:W-:-:S05]  /*20b50*/  @P0 IMAD.WIDE R2, R27, 0x4, R2 ;  /* 0x000000041b020825 */ /* 0x002fca00078e0202 */
[----:B------:R1:W4:Y:S01]  /*20b60*/  @P0 LDG.E R9, desc[UR52][R2.64] ;  /* 0x0000003402090981 */ /* 0x000322000c1e1900 */
[----:B0-----:R-:W-:Y:S01]  /*20b70*/  ISETP.NE.AND P1, PT, R5, 0x1, PT ;  /* 0x000000010500780c */ /* 0x001fe20003f25270 */
[----:B------:R-:W-:Y:S01]  /*20b80*/  IMAD.SHL.U32 R22, R22, 0x20, RZ ;  /* 0x0000002016167824 */ /* 0x000fe200078e00ff */
[----:B--2---:R-:W-:Y:S01]  /*20b90*/  LOP3.LUT R21, R21, 0x7f, RZ, 0xc0, !PT ;  /* 0x0000007f15157812 */ /* 0x004fe200078ec0ff */
[----:B------:R-:W-:-:S03]  /*20ba0*/  IMAD.SHL.U32 R8, R23, 0x80, RZ ;  /* 0x0000008017087824 */ /* 0x000fc600078e00ff */
[----:B------:R-:W-:Y:S02]  /*20bb0*/  SHF.R.U32.HI R21, RZ, 0x2, R21 ;  /* 0x00000002ff157819 */ /* 0x000fe40000011615 */
[----:B------:R-:W-:-:S04]  /*20bc0*/  LOP3.LUT R22, R22, 0x60, RZ, 0xc0, !PT ;  /* 0x0000006016167812 */ /* 0x000fc800078ec0ff */
[----:B------:R-:W-:Y:S01]  /*20bd0*/  LOP3.LUT R0, R8, R21, R22, 0xfe, !PT ;  /* 0x0000001508007212 */ /* 0x000fe200078efe16 */
[----:B-1----:R-:W0:Y:S08]  /*20be0*/  @P1 LDC R3, c[0x0][0x434] ;  /* 0x00010d00ff031b82 */ /* 0x002e300000000800 */
[----:B------:R-:W1:Y:S01]  /*20bf0*/  @P1 LDC R2, c[0x0][0x438] ;  /* 0x00010e00ff021b82 */ /* 0x000e620000000800 */
[----:B------:R-:W-:Y:S01]  /*20c00*/  LOP3.LUT R16, R16, 0xfffffff7, RZ, 0xc0, !PT ;  /* 0xfffffff710107812 */ /* 0x000fe200078ec0ff */
[----:B------:R-:W-:Y:S01]  /*20c10*/  UMOV UR5, 0xffffffff ;  /* 0xffffffff00057882 */ /* 0x000fe20000000000 */
[C---:B---3--:R-:W-:Y:S01]  /*20c20*/  ISETP.GE.AND P0, PT, R0.reuse, R20, PT ;  /* 0x000000140000720c */ /* 0x048fe20003f06270 */
[----:B----4-:R-:W-:-:S04]  /*20c30*/  IMAD.IADD R0, R0, 0x1, R19 ;  /* 0x0000000100007824 */ /* 0x010fc800078e0213 */
[----:B0-----:R-:W-:-:S04]  /*20c40*/  @P1 IMAD.HI.U32 R3, R0, R3, RZ ;  /* 0x0000000300031227 */ /* 0x001fc800078e00ff */
[----:B------:R-:W-:Y:S01]  /*20c50*/  IMAD.MOV.U32 R6, RZ, RZ, R0 ;  /* 0x000000ffff067224 */ /* 0x000fe200078e0000 */
[----:B-1----:R-:W-:-:S03]  /*20c60*/  @P1 SHF.R.U32.HI R6, RZ, R2, R3 ;  /* 0x00000002ff061219 */ /* 0x002fc60000011603 */
[----:B------:R-:W0:Y:S01]  /*20c70*/  @!P0 LDC.64 R2, c[0x0][0x428] ;  /* 0x00010a00ff028b82 */ /* 0x000e220000000a00 */
[--C-:B------:R-:W-:Y:S01]  /*20c80*/  @!P0 SHF.R.S32.HI R7, RZ, 0x1f, R6.reuse ;  /* 0x0000001fff078819 */ /* 0x100fe20000011406 */
[----:B------:R-:W-:-:S04]  /*20c90*/  IMAD.MOV R4, RZ, RZ, -R6 ;  /* 0x000000ffff047224 */ /* 0x000fc800078e0a06 */
[----:B------:R-:W-:Y:S01]  /*20ca0*/  IMAD R4, R5, R4, R0 ;  /* 0x0000000405047224 */ /* 0x000fe200078e0200 */
[----:B------:R-:W-:Y:S01]  /*20cb0*/  SHF.R.S32.HI R10, RZ, 0x1f, R9 ;  /* 0x0000001fff0a7819 */ /* 0x000fe20000011409 */
[----:B------:R1:W-:Y:S01]  /*20cc0*/  STL [R1+0xc], R9 ;  /* 0x00000c0901007387 */ /* 0x0003e20000100800 */
[----:B0-----:R-:W-:-:S03]  /*20cd0*/  @!P0 IMAD.WIDE.U32 R6, R9, R2, R6 ;  /* 0x0000000209068225 */ /* 0x001fc600078e0006 */
[----:B------:R0:W-:Y:S01]  /*20ce0*/  STL [R1+0x2c], R10 ;  /* 0x00002c0a01007387 */ /* 0x0001e20000100800 */
[----:B------:R-:W-:-:S04]  /*20cf0*/  @!P0 IMAD R0, R10, R2, RZ ;  /* 0x000000020a008224 */ /* 0x000fc800078e02ff */
[----:B------:R-:W-:Y:S02]  /*20d00*/  @!P0 IMAD R0, R9, R3, R0 ;  /* 0x0000000309008224 */ /* 0x000fe400078e0200 */
[----:B-1----:R-:W1:Y:S01]  /*20d10*/  S2R R9, SR_TID.X ;  /* 0x0000000000097919 */ /* 0x002e620000002100 */
[----:B------:R-:W2:Y:S01]  /*20d20*/  @!P0 LDC.64 R2, c[0x0][0x418] ;  /* 0x00010600ff028b82 */ /* 0x000ea20000000a00 */
[----:B------:R-:W-:Y:S02]  /*20d30*/  @!P0 IMAD.IADD R0, R7, 0x1, R0 ;  /* 0x0000000107008824 */ /* 0x000fe400078e0200 */
[----:B------:R-:W-:-:S05]  /*20d40*/  IMAD.U32 R5, RZ, RZ, UR38 ;  /* 0x00000026ff057e24 */ /* 0x000fca000f8e00ff */
[----:B------:R-:W-:Y:S02]  /*20d50*/  ISETP.NE.AND P2, PT, R5, 0x3, PT ;  /* 0x000000030500780c */ /* 0x000fe40003f45270 */
[----:B--2---:R-:W-:-:S04]  /*20d60*/  @!P0 LEA R2, P1, R6, R2, 0x2 ;  /* 0x0000000206028211 */ /* 0x004fc800078210ff */
[----:B------:R-:W-:Y:S01]  /*20d70*/  @!P0 LEA.HI.X R3, R6, R3, R0, 0x2, P1 ;  /* 0x0000000306038211 */ /* 0x000fe200008f1400 */
[----:B------:R-:W-:Y:S02]  /*20d80*/  IMAD.MOV.U32 R0, RZ, RZ, RZ ;  /* 0x000000ffff007224 */ /* 0x000fe400078e00ff */
[----:B-1----:R-:W-:-:S04]  /*20d90*/  IMAD.SHL.U32 R9, R9, 0x8, RZ ;  /* 0x0000000809097824 */ /* 0x002fc800078e00ff */
[----:B------:R1:W5:Y:S01]  /*20da0*/  @!P0 LDG.E R0, desc[UR52][R2.64] ;  /* 0x0000003402008981 */ /* 0x000362000c1e1900 */
[----:B------:R-:W-:Y:S02]  /*20db0*/  LOP3.LUT R9, R9, 0x18, RZ, 0xc0, !PT ;  /* 0x0000001809097812 */ /* 0x000fe400078ec0ff */
[----:B------:R-:W-:Y:S02]  /*20dc0*/  @P2 LOP3.LUT R16, R16, 0x8, RZ, 0xfc, !PT ;  /* 0x0000000810102812 */ /* 0x000fe400078efcff */
[C---:B------:R-:W-:Y:S02]  /*20dd0*/  ISETP.GE.AND P0, PT, R9.reuse, UR4, PT ;  /* 0x0000000409007c0c */ /* 0x040fe4000bf06270 */
[C---:B0-----:R-:W-:Y:S02]  /*20de0*/  LOP3.LUT R10, R9.reuse, 0x20, RZ, 0xfc, !PT ;  /* 0x00000020090a7812 */ /* 0x041fe400078efcff */
[----:B------:R-:W-:Y:S02]  /*20df0*/  LOP3.LUT R16, R16, 0xfffffffb, RZ, 0xc0, !PT ;  /* 0xfffffffb10107812 */ /* 0x000fe400078ec0ff */
[----:B------:R-:W-:-:S02]  /*20e00*/  LOP3.LUT R9, R9, 0x40, RZ, 0xfc, !PT ;  /* 0x0000004009097812 */ /* 0x000fc400078efcff */
[----:B------:R-:W-:-:S05]  /*20e10*/  ISETP.GE.AND P1, PT, R10, UR4, PT ;  /* 0x000000040a007c0c */ /* 0x000fca000bf26270 */
[----:B------:R-:W-:Y:S02]  /*20e20*/  @P0 LOP3.LUT R16, R16, 0x4, RZ, 0xfc, !PT ;  /* 0x0000000410100812 */ /* 0x000fe400078efcff */
[----:B------:R-:W-:Y:S02]  /*20e30*/  ISETP.GE.AND P0, PT, R9, UR4, PT ;  /* 0x0000000409007c0c */ /* 0x000fe4000bf06270 */
[----:B------:R-:W-:-:S04]  /*20e40*/  LOP3.LUT R16, R16, 0xfffffffe, RZ, 0xc0, !PT ;  /* 0xfffffffe10107812 */ /* 0x000fc800078ec0ff */
[----:B------:R-:W-:-:S04]  /*20e50*/  LOP3.LUT R16, R16, 0xfffffffd, RZ, 0xc0, !PT ;  /* 0xfffffffd10107812 */ /* 0x000fc800078ec0ff */
[----:B------:R-:W-:-:S04]  /*20e60*/  @P1 LOP3.LUT R16, R16, 0x2, RZ, 0xfc, !PT ;  /* 0x0000000210101812 */ /* 0x000fc800078efcff */
[----:B------:R-:W-:Y:S01]  /*20e70*/  @P0 LOP3.LUT R16, R16, 0x1, RZ, 0xfc, !PT ;  /* 0x0000000110100812 */ /* 0x000fe200078efcff */
[----:B-1----:R-:W-:Y:S06]  /*20e80*/  BRA.DIV UR5, `(.L_x_11687) ;  /* 0x0000005605007947 */ /* 0x002fec000b800000 */
.L_x_11814:
[----:B------:R-:W-:Y:S05]  /*20e90*/  @!P2 BRA `(.L_x_11688) ;  /* 0x000000000004a947 */ /* 0x000fea0003800000 */
[----:B------:R-:W-:Y:S01]  /*20ea0*/  BPT.TRAP 0x1 ;  /* 0x000000040000795c */ /* 0x000fe20000300000 */
.L_x_11688:
[----:B------:R-:W2:Y:S01]  /*20eb0*/  LDL R9, [R1] ;  /* 0x0000000001097983 */ /* 0x000ea20000100800 */
        /* <DEDUP_REMOVED lines=17> */
[----:B------:R-:W-:-:S04]  /*20fd0*/  LEA R19, P0, R2, UR6, 0x1 ;  /* 0x0000000602137c11 */ /* 0x000fc8000f8008ff */
[----:B------:R-:W-:Y:S01]  /*20fe0*/  LEA.HI.X R22, R2, UR7, R22, 0x1, P0 ;  /* 0x0000000702167c11 */ /* 0x000fe200080f0c16 */
[----:B------:R-:W-:Y:S01]  /*20ff0*/  IMAD R2, R28, 0x8, R18 ;  /* 0x000000081c027824 */ /* 0x000fe200078e0212 */
[----:B--2---:R-:W-:-:S06]  /*21000*/  SHF.L.U32 R3, R9, 0x1f, RZ ;  /* 0x0000001f09037819 */ /* 0x004fcc00000006ff */
[----:B------:R-:W0:Y:S02]  /*21010*/  SYNCS.PHASECHK.TRANS64.TRYWAIT P0, [R2+URZ+0x2d840], R3 ;  /* 0x02d84003020075a7 */ /* 0x000e24000800017f */
[----:B0-----:R-:W-:Y:S05]  /*21020*/  @!P0 BRA `(.L_x_11690) ;  /* 0x0000005000cc8947 */ /* 0x001fea0003800000 */
.L_x_11815:
[----:B------:R-:W-:Y:S05]  /*21030*/  BSYNC B0 ;  /* 0x0000000000007941 */ /* 0x000fea0003800000 */
.L_x_11689:
[----:B------:R-:W2:Y:S01]  /*21040*/  LDL R12, [R1+0x18] ;  /* 0x00001800010c7983 */ /* 0x000ea20000100800 */
[----:B------:R-:W-:Y:S01]  /*21050*/  ULDC.64 UR4, c[0x0][0x300] ;  /* 0x0000c00000047ab9 */ /* 0x000fe20000000a00 */
[----:B------:R-:W-:Y:S02]  /*21060*/  ULDC.64 UR6, c[0x0][0x2e8] ;  /* 0x0000ba0000067ab9 */ /* 0x000fe40000000a00 */
[----:B------:R-:W3:Y:S01]  /*21070*/  LDL R10, [R1+0x10] ;  /* 0x00001000010a7983 */ /* 0x000ee20000100800 */
[----:B------:R-:W-:Y:S01]  /*21080*/  IMAD R5, R5, UR4, RZ ;  /* 0x0000000405057c24 */ /* 0x000fe2000f8e02ff */
[----:B------:R-:W-:Y:S01]  /*21090*/  LOP3.LUT P4, RZ, R16, 0x4, RZ, 0xc0, !PT ;  /* 0x0000000410ff7812 */ /* 0x000fe2000788c0ff */
[----:B------:R-:W1:Y:S02]  /*210a0*/  S2R R7, SR_TID.X ;  /* 0x0000000000077919 */ /* 0x000e640000002100 */
[----:B0-----:R-:W-:Y:S01]  /*210b0*/  IMAD R3, R4, UR5, R5 ;  /* 0x0000000504037c24 */ /* 0x001fe2000f8e0205 */
        /* <DEDUP_REMOVED lines=9> */
[----:B------:R-:W-:Y:S02]  /*21150*/  IMAD.IADD R5, R5, 0x1, R0 ;  /* 0x0000000105057824 */ /* 0x000fe400078e0200 */
[----:B------:R-:W-:Y:S01]  /*21160*/  IMAD.WIDE.U32 R4, R17, UR4, R4 ;  /* 0x0000000411047c25 */ /* 0x000fe2000f8e0004 */
[----:B------:R-:W-:Y:S02]  /*21170*/  UMOV UR4, 0xffffffff ;  /* 0xffffffff00047882 */ /* 0x000fe40000000000 */
[----:B------:R-:W-:Y:S02]  /*21180*/  LEA R0, P0, R4, UR6, 0x1 ;  /* 0x0000000604007c11 */ /* 0x000fe4000f8008ff */
[----:B-1----:R-:W-:Y:S01]  /*21190*/  LOP3.LUT R9, R7, 0x7f, RZ, 0xc0, !PT ;  /* 0x0000007f07097812 */ /* 0x002fe200078ec0ff */
[----:B------:R-:W-:-:S03]  /*211a0*/  IMAD R7, R17, UR5, R5 ;  /* 0x0000000511077c24 */ /* 0x000fc6000f8e0205 */
[----:B------:R-:W-:Y:S02]  /*211b0*/  SHF.R.U32.HI R11, RZ, 0x2, R9 ;  /* 0x00000002ff0b7819 */ /* 0x000fe40000011609 */
[----:B------:R-:W0:Y:S01]  /*211c0*/  S2R R9, SR_TID.X ;  /* 0x0000000000097919 */ /* 0x000e220000002100 */
[----:B------:R-:W-:Y:S01]  /*211d0*/  LEA.HI.X R7, R4, UR7, R7, 0x1, P0 ;  /* 0x0000000704077c11 */ /* 0x000fe200080f0c07 */
[----:B0-----:R-:W-:-:S05]  /*211e0*/  IMAD.SHL.U32 R9, R9, 0x8, RZ ;  /* 0x0000000809097824 */ /* 0x001fca00078e00ff */
[----:B------:R-:W-:Y:S02]  /*211f0*/  LOP3.LUT R9, R9, 0x18, RZ, 0xc0, !PT ;  /* 0x0000001809097812 */ /* 0x000fe400078ec0ff */
[----:B--2---:R-:W-:-:S04]  /*21200*/  IADD3 R3, -R11, R12, -R8 ;  /* 0x0000000c0b037210 */ /* 0x004fc80007ffe908 */
[----:B------:R-:W-:Y:S01]  /*21210*/  ISETP.GE.AND P0, PT, R3, 0x1, PT ;  /* 0x000000010300780c */ /* 0x000fe20003f06270 */
[----:B---3--:R-:W-:Y:S01]  /*21220*/  IMAD R8, R28, 0x3000, R10 ;  /* 0x000030001c087824 */ /* 0x008fe200078e020a */
[----:B------:R-:W-:Y:S11]  /*21230*/  BRA.DIV UR4, `(.L_x_11691) ;  /* 0x00000052045c7947 */ /* 0x000ff6000b800000 */
        /* <DEDUP_REMOVED lines=38> */
.L_x_11825:
        /* <DEDUP_REMOVED lines=12> */
.L_x_11692:
        /* <DEDUP_REMOVED lines=11> */
.L_x_11693:
[----:B------:R1:W5:Y:S01]  /*21610*/  LDL.LU R3, [R1+0x34] ;  /* 0x0000340001037983 */ /* 0x0003620000300800 */
        /* <DEDUP_REMOVED lines=9> */
[----:B------:R-:W-:-:S04]  /*216b0*/  ISETP.NE.AND.EX P0, PT, RZ, UR7, PT, P0 ;  /* 0x00000007ff007c0c */ /* 0x000fc8000bf05300 */
[----:B------:R-:W-:Y:S02]  /*216c0*/  SEL R26, R27, RZ, !P0 ;  /* 0x000000ff1b1a7207 */ /* 0x000fe40004000000 */
[----:B-1---5:R-:W-:Y:S01]  /*216d0*/  SHF.R.S32.HI R2, RZ, 0x1f, R3 ;  /* 0x0000001fff027819 */ /* 0x022fe20000011403 */
[----:B0-----:R-:W-:-:S04]  /*216e0*/  IMAD.WIDE.U32 R4, R3, UR4, RZ ;  /* 0x0000000403047c25 */ /* 0x001fc8000f8e00ff */
[----:B------:R-:W-:Y:S01]  /*216f0*/  IMAD R2, R2, UR4, RZ ;  /* 0x0000000402027c24 */ /* 0x000fe2000f8e02ff */
[----:B------:R0:W-:Y:S03]  /*21700*/  STL.64 [R1+0x38], R4 ;  /* 0x0000380401007387 */ /* 0x0001e60000100a00 */
[----:B------:R-:W-:Y:S01]  /*21710*/  IMAD R0, R3, UR5, R2 ;  /* 0x0000000503007c24 */ /* 0x000fe2000f8e0202 */
[----:B------:R-:W-:-:S03]  /*21720*/  SHF.R.S32.HI R2, RZ, 0x1f, R27 ;  /* 0x0000001fff027819 */ /* 0x000fc6000001141b */
[----:B------:R-:W-:Y:S01]  /*21730*/  IMAD.IADD R3, R5, 0x1, R0 ;  /* 0x0000000105037824 */ /* 0x000fe200078e0200 */
[----:B------:R-:W-:-:S04]  /*21740*/  SEL R0, R2, RZ, !P0 ;  /* 0x000000ff02007207 */ /* 0x000fc80004000000 */
[----:B------:R0:W-:Y:S04]  /*21750*/  STL [R1+0x34], R3 ;  /* 0x0000340301007387 */ /* 0x0001e80000100800 */
[----:B------:R0:W-:Y:S01]  /*21760*/  STL [R1+0x44], R0 ;  /* 0x0000440001007387 */ /* 0x0001e20000100800 */
        /* <DEDUP_REMOVED lines=17> */
.L_x_11695:
[----:B------:R-:W-:Y:S05]  /*21880*/  BSYNC B6 ;  /* 0x0000000000067941 */ /* 0x000fea0003800000 */
.L_x_11694:
[----:B------:R-:W2:Y:S01]  /*21890*/  LDL.LU R2, [R1+0x34] ;  /* 0x0000340001027983 */ /* 0x000ea20000300800 */
[----:B------:R-:W1:Y:S01]  /*218a0*/  LDC R9, c[0x0][0x448] ;  /* 0x00011200ff097b82 */ /* 0x000e620000000800 */
[----:B------:R-:W-:Y:S01]  /*218b0*/  ULDC.64 UR4, c[0x0][0x2d8] ;  /* 0x0000b60000047ab9 */ /* 0x000fe20000000a00 */
[----:B------:R-:W-:Y:S01]  /*218c0*/  ULDC.64 UR6, c[0x0][0x2e0] ;  /* 0x0000b80000067ab9 */ /* 0x000fe20000000a00 */
[----:B------:R-:W3:Y:S01]  /*218d0*/  LDL.LU.64 R20, [R1+0x38] ;  /* 0x0000380001147983 */ /* 0x000ee20000300a00 */
[----:B------:R-:W-:-:S03]  /*218e0*/  ULDC.64 UR8, c[0x0][0x280] ;  /* 0x0000a00000087ab9 */ /* 0x000fc60000000a00 */
[----:B0-----:R-:W4:Y:S01]  /*218f0*/  LDL.LU R0, [R1+0x44] ;  /* 0x0000440001007983 */ /* 0x001f220000300800 */
[----:B-1----:R-:W-:-:S13]  /*21900*/  ISETP.NE.AND P1, PT, R9, 0x1, PT ;  /* 0x000000010900780c */ /* 0x002fda0003f25270 */
        /* <DEDUP_REMOVED lines=21> */
[----:B------:R-:W-:-:S04]  /*21a60*/  IMAD.IADD R0, R20, 0x1, R25 ;  /* 0x0000000114007824 */ /* 0x000fc800078e0219 */
        /* <DEDUP_REMOVED lines=30> */
[----:B------:R-:W-:-:S04]  /*21c50*/  IMAD R6, R6, UR5, R7 ;  /* 0x0000000506067c24 */ /* 0x000fc8000f8e0207 */
[----:B------:R-:W-:Y:S01]  /*21c60*/  IMAD.IADD R3, R3, 0x1, R6 ;  /* 0x0000000103037824 */ /* 0x000fe200078e0206 */
[----:B------:R-:W-:-:S05]  /*21c70*/  SHF.R.S32.HI R6, RZ, 0x1f, R0 ;  /* 0x0000001fff067819 */ /* 0x000fca0000011400 */
[----:B------:R-:W-:Y:S02]  /*21c80*/  IMAD R6, R6, UR6, RZ ;  /* 0x0000000606067c24 */ /* 0x000fe4000f8e02ff */
[----:B------:R-:W-:-:S04]  /*21c90*/  IMAD.WIDE.U32 R2, R0, UR6, R2 ;  /* 0x0000000600027c25 */ /* 0x000fc8000f8e0002 */
[C---:B0-----:R-:W-:Y:S02]  /*21ca0*/  IMAD.SHL.U32 R11, R13.reuse, 0x8, RZ ;  /* 0x000000080d0b7824 */ /* 0x041fe400078e00ff */
[----:B------:R-:W-:Y:S02]  /*21cb0*/  IMAD R6, R0, UR7, R6 ;  /* 0x0000000700067c24 */ /* 0x000fe4000f8e0206 */
[----:B------:R-:W-:Y:S01]  /*21cc0*/  IMAD.SHL.U32 R10, R13, 0x8, RZ ;  /* 0x000000080d0a7824 */ /* 0x000fe200078e00ff */
[----:B------:R-:W-:Y:S01]  /*21cd0*/  LOP3.LUT R11, R11, 0x18, RZ, 0xc0, !PT ;  /* 0x000000180b0b7812 */ /* 0x000fe200078ec0ff */
[----:B------:R-:W-:Y:S01]  /*21ce0*/  IMAD.IADD R6, R3, 0x1, R6 ;  /* 0x0000000103067824 */ /* 0x000fe200078e0206 */
[----:B------:R-:W-:Y:S02]  /*21cf0*/  LEA R7, P0, R2, UR8, 0x1 ;  /* 0x0000000802077c11 */ /* 0x000fe4000f8008ff */
[----:B------:R-:W-:Y:S02]  /*21d00*/  LOP3.LUT R12, R11, 0x20, RZ, 0xfc, !PT ;  /* 0x000000200b0c7812 */ /* 0x000fe400078efcff */
[----:B------:R-:W-:-:S02]  /*21d10*/  LOP3.LUT R10, R10, 0x18, RZ, 0xc0, !PT ;  /* 0x000000180a0a7812 */ /* 0x000fc400078ec0ff */
[----:B------:R-:W-:Y:S01]  /*21d20*/  LOP3.LUT R11, R11, 0x40, RZ, 0xfc, !PT ;  /* 0x000000400b0b7812 */ /* 0x000fe200078efcff */
[----:B------:R-:W-:Y:S01]  /*21d30*/  UMOV UR5, 0xffffffff ;  /* 0xffffffff00057882 */ /* 0x000fe20000000000 */
[----:B------:R-:W-:Y:S02]  /*21d40*/  LEA.HI.X R6, R2, UR9, R6, 0x1, P0 ;  /* 0x0000000902067c11 */ /* 0x000fe400080f0c06 */
[----:B------:R-:W-:Y:S02]  /*21d50*/  LOP3.LUT R20, R13, 0x7f, RZ, 0xc0, !PT ;  /* 0x0000007f0d147812 */ /* 0x000fe400078ec0ff */
[----:B------:R-:W-:Y:S02]  /*21d60*/  ISETP.GE.AND P0, PT, R10, UR4, PT ;  /* 0x000000040a007c0c */ /* 0x000fe4000bf06270 */
[----:B------:R-:W-:Y:S02]  /*21d70*/  ISETP.GE.AND P1, PT, R12, UR4, PT ;  /* 0x000000040c007c0c */ /* 0x000fe4000bf26270 */
[----:B------:R-:W-:-:S02]  /*21d80*/  ISETP.GE.AND P2, PT, R11, UR4, PT ;  /* 0x000000040b007c0c */ /* 0x000fc4000bf46270 */
[----:B------:R-:W-:Y:S01]  /*21d90*/  SHF.R.U32.HI R20, RZ, 0x2, R20 ;  /* 0x00000002ff147819 */ /* 0x000fe20000011614 */
[----:B--2---:R-:W-:Y:S10]  /*21da0*/  BRA.DIV UR5, `(.L_x_11696) ;  /* 0x0000004a05e87947 */ /* 0x004ff4000b800000 */
[----:B------:R-:W0:Y:S01]  /*21db0*/  SHFL.IDX PT, R3, R5, RZ, 0x1c1f ;  /* 0x001c1fff05037589 */ /* 0x000e2200000e0000 */
[----:B-----5:R-:W-:Y:S02]  /*21dc0*/  IMAD R0, R21, R9, RZ ;  /* 0x0000000915007224 */ /* 0x020fe400078e02ff */
[----:B------:R-:W-:Y:S01]  /*21dd0*/  IMAD.IADD R25, R20, 0x1, R25 ;  /* 0x0000000114197824 */ /* 0x000fe200078e0219 */
        /* <DEDUP_REMOVED lines=58> */
.L_x_11838:
        /* <DEDUP_REMOVED lines=12> */
.L_x_11697:
        /* <DEDUP_REMOVED lines=18> */
.L_x_11839:
[----:B------:R-:W-:Y:S05]  /*22360*/  BSYNC B0 ;  /* 0x0000000000007941 */ /* 0x000fea0003800000 */
.L_x_11698:
        /* <DEDUP_REMOVED lines=8> */
[----:B------:R-:W-:Y:S01]  /*223f0*/  IMAD.MOV.U32 R10, RZ, RZ, R28 ;  /* 0x000000ffff0a7224 */ /* 0x000fe200078e001c */
[----:B------:R2:W5:Y:S04]  /*22400*/  LDL.LU R20, [R1] ;  /* 0x0000000001147983 */ /* 0x0005680000300800 */
[----:B------:R2:W-:Y:S01]  /*22410*/  STL [R1+0x8], R23 ;  /* 0x0000081701007387 */ /* 0x0005e20000100800 */
[----:B-1----:R-:W-:-:S05]  /*22420*/  IMAD.SHL.U32 R4, R2, 0x8, RZ ;  /* 0x0000000802047824 */ /* 0x002fca00078e00ff */
[----:B------:R-:W-:-:S04]  /*22430*/  LOP3.LUT R4, R4, 0x18, RZ, 0xc0, !PT ;  /* 0x0000001804047812 */ /* 0x000fc800078ec0ff */
[C---:B------:R-:W-:Y:S02]  /*22440*/  LOP3.LUT R3, R4.reuse, 0x20, RZ, 0xfc, !PT ;  /* 0x0000002004037812 */ /* 0x040fe400078efcff */
[C---:B------:R-:W-:Y:S02]  /*22450*/  LOP3.LUT R2, R4.reuse, 0x40, RZ, 0xfc, !PT ;  /* 0x0000004004027812 */ /* 0x040fe400078efcff */
[----:B------:R-:W-:Y:S02]  /*22460*/  ISETP.GE.AND P3, PT, R4, UR4, PT ;  /* 0x0000000404007c0c */ /* 0x000fe4000bf66270 */
[----:B------:R-:W-:Y:S02]  /*22470*/  ISETP.GE.AND P2, PT, R3, UR4, PT ;  /* 0x0000000403007c0c */ /* 0x000fe4000bf46270 */
[----:B--2---:R-:W-:-:S13]  /*22480*/  ISETP.GE.AND P1, PT, R2, UR4, PT ;  /* 0x0000000402007c0c */ /* 0x004fda000bf26270 */
.L_x_11714:
        /* <DEDUP_REMOVED lines=42> */
.L_x_11702:
[----:B------:R-:W-:Y:S01]  /*22730*/  IMAD R5, R28, 0x8, R18 ;  /* 0x000000081c057824 */ /* 0x000fe200078e0212 */
[----:B------:R-:W-:Y:S01]  /*22740*/  SHF.L.U32 R0, R2, 0x1f, RZ ;  /* 0x0000001f02007819 */ /* 0x000fe200000006ff */
[----:B------:R-:W-:Y:S03]  /*22750*/  BSSY B1, `(.L_x_11703) ;  /* 0x0000003000017945 */ /* 0x000fe60003800000 */
[----:B------:R-:W0:Y:S02]  /*22760*/  SYNCS.PHASECHK.TRANS64.TRYWAIT P0, [R5+URZ+0x2d840], R0 ;  /* 0x02d84000050075a7 */ /* 0x000e24000800017f */
[----:B0-----:R-:W-:Y:S05]  /*22770*/  @!P0 BRA `(.L_x_11704) ;  /* 0x0000004800988947 */ /* 0x001fea0003800000 */
.L_x_11840:
[----:B------:R-:W-:Y:S05]  /*22780*/  BSYNC B1 ;  /* 0x0000000000017941 */ /* 0x000fea0003800000 */
.L_x_11703:
        /* <DEDUP_REMOVED lines=52> */
.L_x_11850:
        /* <DEDUP_REMOVED lines=11> */
.L_x_11706:
        /* <DEDUP_REMOVED lines=11> */
.L_x_11707:
[----:B------:R1:W-:Y:S01]  /*22c30*/  SYNCS.ARRIVE.TRANS64.A1T0 RZ, [R5+URZ+0x2d830], RZ ;  /* 0x02d830ff05ff79a7 */ /* 0x0003e2000810003f */
[----:B------:R-:W-:Y:S05]  /*22c40*/  @!P5 BRA `(.L_x_11708) ;  /* 0x000000000004d947 */ /* 0x000fea0003800000 */
[----:B------:R-:W-:Y:S01]  /*22c50*/  BPT.TRAP 0x1 ;  /* 0x000000040000795c */ /* 0x000fe20000300000 */
.L_x_11708:
[----:B------:R-:W-:Y:S01]  /*22c60*/  SHF.L.U32 R2, R20, 0x1f, RZ ;  /* 0x0000001f14027819 */ /* 0x000fe200000006ff */
[----:B-1----:R-:W-:Y:S01]  /*22c70*/  IMAD R5, R10, 0x8, R18 ;  /* 0x000000080a057824 */ /* 0x002fe200078e0212 */
[----:B------:R-:W-:Y:S03]  /*22c80*/  BSSY B1, `(.L_x_11709) ;  /* 0x0000003000017945 */ /* 0x000fe60003800000 */
[----:B------:R-:W1:Y:S02]  /*22c90*/  SYNCS.PHASECHK.TRANS64.TRYWAIT P0, [R5+URZ+0x2d860], R2 ;  /* 0x02d86002050075a7 */ /* 0x000e64000800017f */
[----:B-1----:R-:W-:Y:S05]  /*22ca0*/  @!P0 BRA `(.L_x_11710) ;  /* 0x0000004800b48947 */ /* 0x002fea0003800000 */
.L_x_11851:
[----:B------:R-:W-:Y:S05]  /*22cb0*/  BSYNC B1 ;  /* 0x0000000000017941 */ /* 0x000fea0003800000 */
.L_x_11709:
        /* <DEDUP_REMOVED lines=45> */
.L_x_11861:
        /* <DEDUP_REMOVED lines=29> */
.L_x_11712:
        /* <DEDUP_REMOVED lines=12> */
.L_x_11713:
        /* <DEDUP_REMOVED lines=8> */
.L_x_11701:
[----:B------:R-:W-:Y:S05]  /*232a0*/  BSYNC B0 ;  /* 0x0000000000007941 */ /* 0x000fea0003800000 */
.L_x_11700:
        /* <DEDUP_REMOVED lines=17> */
.L_x_11716:
[----:B------:R-:W-:Y:S05]  /*233c0*/  BSYNC B0 ;  /* 0x0000000000007941 */ /* 0x000fea0003800000 */
.L_x_11715:
[----:B------:R-:W-:-:S05]  /*233d0*/  IMAD.U32 R0, RZ, RZ, UR38 ;  /* 0x00000026ff007e24 */ /* 0x000fca000f8e00ff */
[----:B------:R-:W-:-:S13]  /*233e0*/  ISETP.NE.AND P0, PT, R0, 0x3, PT ;  /* 0x000000030000780c */ /* 0x000fda0003f05270 */
[----:B------:R-:W-:Y:S05]  /*233f0*/  @!P0 BRA `(.L_x_11717) ;  /* 0x0000000000048947 */ /* 0x000fea0003800000 */
[----:B------:R-:W-:Y:S01]  /*23400*/  BPT.TRAP 0x1 ;  /* 0x000000040000795c */ /* 0x000fe20000300000 */
.L_x_11717:
        /* <DEDUP_REMOVED lines=8> */
.L_x_11862:
[----:B------:R-:W-:Y:S05]  /*23490*/  BSYNC B0 ;  /* 0x0000000000007941 */ /* 0x000fea0003800000 */
.L_x_11718:
        /* <DEDUP_REMOVED lines=51> */
.L_x_11872:
        /* <DEDUP_REMOVED lines=13> */
.L_x_11721:
        /* <DEDUP_REMOVED lines=11> */
.L_x_11722:
        /* <DEDUP_REMOVED lines=8> */
.L_x_11681:
[----:B------:R-:W-:Y:S05]  /*239d0*/  BSYNC B7 ;  /* 0x0000000000077941 */ /* 0x000fea0003800000 */
.L_x_11679:
        /* <DEDUP_REMOVED lines=11> */
.L_x_11723:
        /* <DEDUP_REMOVED lines=43> */
.L_x_11882:
[----:B------:R-:W-:Y:S02]  /*23d40*/  ULDC UR4, c[0x0][0xc38] ;  /* 0x00030e0000047ab9 */ /* 0x000fe40000000800 */
[----:B------:R-:W-:-:S04]  /*23d50*/  IMAD.U32 R4, RZ, RZ, UR4 ;  /* 0x00000004ff047e24 */ /* 0x000fc8000f8e00ff */
[----:B--2---:R-:W-:-:S04]  /*23d60*/  IMAD R3, R14, R4, RZ ;  /* 0x000000040e037224 */ /* 0x004fc800078e02ff */
[----:B------:R-:W-:-:S05]  /*23d70*/  IMAD.IADD R6, R6, 0x1, R3 ;  /* 0x0000000106067824 */ /* 0x000fca00078e0203 */
[----:B------:R-:W-:-:S13]  /*23d80*/  ISETP.GT.AND P6, PT, R6, R0, PT ;  /* 0x000000000600720c */ /* 0x000fda0003fc4270 */
[----:B------:R-:W-:Y:S05]  /*23d90*/  @P6 BRA `(.L_x_11726) ;  /* 0x0000000000a46947 */ /* 0x000fea0003800000 */
.L_x_11729:
        /* <DEDUP_REMOVED lines=35> */
.L_x_11890:
[----:B------:R-:W-:Y:S02]  /*23fd0*/  ULDC UR4, c[0x0][0xc38] ;  /* 0x00030e0000047ab9 */ /* 0x000fe40000000800 */
[----:B------:R-:W-:-:S04]  /*23fe0*/  IMAD.U32 R4, RZ, RZ, UR4 ;  /* 0x00000004ff047e24 */ /* 0x000fc8000f8e00ff */
[----:B--2---:R-:W-:-:S04]  /*23ff0*/  IMAD R3, R14, R4, RZ ;  /* 0x000000040e037224 */ /* 0x004fc800078e02ff */
[----:B------:R-:W-:-:S05]  /*24000*/  IMAD.IADD R6, R3, 0x1, R6 ;  /* 0x0000000103067824 */ /* 0x000fca00078e0206 */
[----:B------:R-:W-:-:S13]  /*24010*/  ISETP.GT.AND P6, PT, R6, R0, PT ;  /* 0x000000000600720c */ /* 0x000fda0003fc4270 */
[----:B------:R-:W-:Y:S05]  /*24020*/  @!P6 BRA `(.L_x_11729) ;  /* 0xfffffffc005ce947 */ /* 0x000fea000383ffff */
.L_x_11726:
[----:B------:R-:W-:Y:S01]  /*24030*/  IMAD.IADD R6, R6, 0x1, -R3 ;  /* 0x0000000106067824 */ /* 0x000fe200078e0a03 */
[----:B------:R-:W-:-:S03]  /*24040*/  UMOV UR4, 0xffffffff ;  /* 0xffffffff00047882 */ /* 0x000fc60000000000 */
[----:B------:R-:W-:-:S05]  /*24050*/  IMAD R3, R2, R4, R6 ;  /* 0x0000000402037224 */ /* 0x000fca00078e0206 */
[----:B------:R-:W-:Y:S01]  /*24060*/  ISETP.GT.AND P6, PT, R3, R0, PT ;  /* 0x000000000300720c */ /* 0x000fe20003fc4270 */
[----:B------:R-:W-:-:S12]  /*24070*/  BRA.DIV UR4, `(.L_x_11730) ;  /* 0x0000004a04ac7947 */ /* 0x000fd8000b800000 */
[----:B------:R-:W-:-:S04]  /*24080*/  VOTE.ANY R3, PT, !P6 ;  /* 0x0000000000037806 */ /* 0x000fc800070e0100 */
[----:B------:R-:W2:Y:S02]  /*24090*/  POPC R7, R3 ;  /* 0x0000000300077309 */ /* 0x000ea40000000000 */
[----:B--2---:R2:W3:Y:S01]  /*240a0*/  SHFL.IDX PT, R25, R25, R7, 0x1f ;  /* 0x00001f0719197589 */ /* 0x0044e200000e0000 */
[----:B------:R-:W-:-:S03]  /*240b0*/  IMAD.IADD R27, R7, 0x1, R27 ;  /* 0x00000001071b7824 */ /* 0x000fc600078e021b */
[----:B------:R2:W4:Y:S04]  /*240c0*/  SHFL.IDX PT, R5, R5, R7, 0x1f ;  /* 0x00001f0705057589 */ /* 0x00052800000e0000 */
.L_x_11895:
[----:B------:R-:W-:-:S13]  /*240d0*/  ISETP.NE.AND P0, PT, R3, RZ, PT ;  /* 0x000000ff0300720c */ /* 0x000fda0003f05270 */
[----:B------:R-:W-:Y:S05]  /*240e0*/  @!P0 BRA `(.L_x_11731) ;  /* 0x0000000000108947 */ /* 0x000fea0003800000 */
[----:B------:R-:W-:Y:S01]  /*240f0*/  UMOV UR4, 0xffffffff ;  /* 0xffffffff00047882 */ /* 0x000fe20000000000 */
[----:B-1----:R-:W-:Y:S02]  /*24100*/  VIADD R12, R7, 0xffffffff ;  /* 0xffffffff070c7836 */ /* 0x002fe40000000000 */
[----:B------:R-:W-:Y:S05]  /*24110*/  BRA.DIV UR4, `(.L_x_11732) ;  /* 0x0000004a04e47947 */ /* 0x000fea000b800000 */
[----:B------:R1:W0:Y:S02]  /*24120*/  SHFL.IDX PT, R24, R2, R12, 0x1f ;  /* 0x00001f0c02187589 */ /* 0x00022400000e0000 */
.L_x_11731:
[----:B----4-:R-:W-:Y:S01]  /*24130*/  ISETP.NE.AND P0, PT, R5, 0x1, PT ;  /* 0x000000010500780c */ /* 0x010fe20003f05270 */
[----:B0-----:R-:W-:-:S04]  /*24140*/  IMAD R24, R24, R4, R6 ;  /* 0x0000000418187224 */ /* 0x001fc800078e0206 */
[----:B------:R-:W-:-:S08]  /*24150*/  IMAD.IADD R0, R0, 0x1, -R24 ;  /* 0x0000000100007824 */ /* 0x000fd000078e0a18 */
[----:B------:R-:W-:Y:S05]  /*24160*/  @!P0 BRA `(.L_x_11733) ;  /* 0x0000000000dc8947 */ /* 0x000fea0003800000 */
[-C--:B---3--:R-:W-:Y:S01]  /*24170*/  IABS R6, R25.reuse ;  /* 0x0000001900067213 */ /* 0x088fe20000000000 */
[----:B-1----:R-:W-:Y:S01]  /*24180*/  IMAD.MOV.U32 R2, RZ, RZ, RZ ;  /* 0x000000ffff027224 */ /* 0x002fe200078e00ff */
[----:B------:R-:W-:Y:S02]  /*24190*/  IABS R8, R25 ;  /* 0x0000001900087213 */ /* 0x000fe40000000000 */
[----:B------:R-:W0:Y:S03]  /*241a0*/  I2F.RP R4, R6 ;  /* 0x0000000600047306 */ /* 0x000e260000209400 */
[----:B------:R-:W-:-:S05]  /*241b0*/  IMAD.MOV R8, RZ, RZ, -R8 ;  /* 0x000000ffff087224 */ /* 0x000fca00078e0a08 */
[----:B0-----:R-:W2:Y:S02]  /*241c0*/  MUFU.RCP R4, R4 ;  /* 0x0000000400047308 */ /* 0x001ea40000001000 */
[----:B--2---:R-:W-:-:S06]  /*241d0*/  VIADD R7, R4, 0xffffffe ;  /* 0x0ffffffe04077836 */ /* 0x004fcc0000000000 */
[----:B------:R-:W0:Y:S02]  /*241e0*/  F2I.FTZ.U32.TRUNC.NTZ R3, R7 ;  /* 0x0000000700037305 */ /* 0x000e24000021f000 */
[----:B0-----:R-:W-:-:S04]  /*241f0*/  IMAD.MOV R9, RZ, RZ, -R3 ;  /* 0x000000ffff097224 */ /* 0x001fc800078e0a03 */
[----:B------:R-:W-:-:S04]  /*24200*/  IMAD R9, R9, R6, RZ ;  /* 0x0000000609097224 */ /* 0x000fc800078e02ff */
[----:B------:R-:W-:Y:S01]  /*24210*/  IMAD.HI.U32 R2, R3, R9, R2 ;  /* 0x0000000903027227 */ /* 0x000fe200078e0002 */
[----:B------:R-:W-:-:S05]  /*24220*/  IABS R3, R0 ;  /* 0x0000000000037213 */ /* 0x000fca0000000000 */
[----:B------:R-:W-:-:S04]  /*24230*/  IMAD.HI.U32 R4, R2, R3, RZ ;  /* 0x0000000302047227 */ /* 0x000fc800078e00ff */
[----:B------:R-:W-:Y:S02]  /*24240*/  IMAD R3, R4, R8, R3 ;  /* 0x0000000804037224 */ /* 0x000fe400078e0203 */
[----:B------:R-:W-:-:S03]  /*24250*/  IMAD.MOV.U32 R2, RZ, RZ, RZ ;  /* 0x000000ffff027224 */ /* 0x000fc600078e00ff */
[----:B------:R-:W-:-:S13]  /*24260*/  ISETP.GT.U32.AND P1, PT, R6, R3, PT ;  /* 0x000000030600720c */ /* 0x000fda0003f24070 */
[----:B------:R-:W-:Y:S02]  /*24270*/  @!P1 IMAD.IADD R3, R3, 0x1, -R6 ;  /* 0x0000000103039824 */ /* 0x000fe400078e0a06 */
[----:B------:R-:W-:Y:S01]  /*24280*/  @!P1 VIADD R4, R4, 0x1 ;  /* 0x0000000104049836 */ /* 0x000fe20000000000 */
[----:B------:R-:W-:Y:S02]  /*24290*/  ISETP.NE.AND P1, PT, R25, RZ, PT ;  /* 0x000000ff1900720c */ /* 0x000fe40003f25270 */
[----:B------:R-:W-:Y:S02]  /*242a0*/  ISETP.GE.U32.AND P0, PT, R3, R6, PT ;  /* 0x000000060300720c */ /* 0x000fe40003f06070 */
[----:B------:R-:W-:-:S04]  /*242b0*/  IABS R6, R5 ;  /* 0x0000000500067213 */ /* 0x000fc80000000000 */
[----:B------:R-:W0:Y:S07]  /*242c0*/  I2F.RP R7, R6 ;  /* 0x0000000600077306 */ /* 0x000e2e0000209400 */
        /* <DEDUP_REMOVED lines=33> */
.L_x_11733:
[----:B-1----:R-:W0:Y:S02]  /*244e0*/  LDC.64 R2, c[0x0][0xc90] ;  /* 0x00032400ff027b82 */ /* 0x002e240000000a00 */
[----:B0-----:R-:W-:-:S05]  /*244f0*/  IMAD.WIDE R2, R27, 0x4, R2 ;  /* 0x000000041b027825 */ /* 0x001fca00078e0202 */
[----:B------:R0:W3:Y:S02]  /*24500*/  LDG.E R6, desc[UR52][R2.64] ;  /* 0x0000003402067981 */ /* 0x0000e4000c1e1900 */
[----:B0-----:R-:W-:Y:S02]  /*24510*/  IMAD.MOV.U32 R2, RZ, RZ, RZ ;  /* 0x000000ffff027224 */ /* 0x001fe400078e00ff */
[----:B---3--:R-:W-:-:S05]  /*24520*/  IMAD R5, R25, R6, RZ ;  /* 0x0000000619057224 */ /* 0x008fca00078e02ff */
[----:B--2---:R-:W-:-:S04]  /*24530*/  IABS R7, R5 ;  /* 0x0000000500077213 */ /* 0x004fc80000000000 */
        /* <DEDUP_REMOVED lines=19> */
[----:B------:R-:W-:-:S06]  /*24670*/  IMAD.MOV.U32 R2, RZ, RZ, RZ ;  /* 0x000000ffff027224 */ /* 0x000fcc00078e00ff */
[----:B------:R-:W-:-:S04]  /*24680*/  @P0 VIADD R9, R9, 0x1 ;  /* 0x0000000109090836 */ /* 0x000fc80000000000 */
[----:B------:R-:W-:-:S04]  /*24690*/  IMAD.MOV.U32 R7, RZ, RZ, R9 ;  /* 0x000000ffff077224 */ /* 0x000fc800078e0009 */
[----:B------:R-:W-:Y:S01]  /*246a0*/  @!P2 IMAD.MOV R7, RZ, RZ, -R7 ;  /* 0x000000ffff07a224 */ /* 0x000fe200078e0a07 */
[----:B------:R-:W-:-:S05]  /*246b0*/  @!P1 LOP3.LUT R7, RZ, R5, RZ, 0x33, !PT ;  /* 0x00000005ff079212 */ /* 0x000fca00078e33ff */
[----:B------:R-:W-:Y:S02]  /*246c0*/  IMAD R8, R6, R7, RZ ;  /* 0x0000000706087224 */ /* 0x000fe400078e02ff */
[----:B------:R-:W-:Y:S02]  /*246d0*/  IMAD.MOV R7, RZ, RZ, -R7 ;  /* 0x000000ffff077224 */ /* 0x000fe400078e0a07 */
[----:B------:R-:W-:Y:S02]  /*246e0*/  IMAD.MOV R3, RZ, RZ, -R8 ;  /* 0x000000ffff037224 */ /* 0x000fe400078e0a08 */
[----:B------:R-:W-:-:S03]  /*246f0*/  IMAD R5, R5, R7, R0 ;  /* 0x0000000705057224 */ /* 0x000fc600078e0200 */
[----:B------:R-:W-:-:S04]  /*24700*/  VIADDMNMX R4, R3, R4, R6, PT ;  /* 0x0000000403047246 */ /* 0x000fc80003800106 */
[-C--:B------:R-:W-:Y:S02]  /*24710*/  IABS R6, R4.reuse ;  /* 0x0000000400067213 */ /* 0x080fe40000000000 */
[----:B------:R-:W-:Y:S02]  /*24720*/  IABS R0, R4 ;  /* 0x0000000400007213 */ /* 0x000fe40000000000 */
[----:B------:R-:W0:Y:S03]  /*24730*/  I2F.RP R9, R6 ;  /* 0x0000000600097306 */ /* 0x000e260000209400 */
[----:B------:R-:W-:-:S05]  /*24740*/  IMAD.MOV R0, RZ, RZ, -R0 ;  /* 0x000000ffff007224 */ /* 0x000fca00078e0a00 */
        /* <DEDUP_REMOVED lines=9> */
[----:B------:R-:W-:Y:S02]  /*247e0*/  LOP3.LUT R0, R5, R4, RZ, 0x3c, !PT ;  /* 0x0000000405007212 */ /* 0x000fe400078e3cff */
[----:B------:R-:W-:Y:S02]  /*247f0*/  IADD3 R5, R8, 0x1000000, R5 ;  /* 0x0100000008057810 */ /* 0x000fe40007ffe005 */
        /* <DEDUP_REMOVED lines=8> */
[----:B------:R-:W-:Y:S01]  /*24880*/  @!P1 LOP3.LUT R2, RZ, R4, RZ, 0x33, !PT ;  /* 0x00000004ff029212 */ /* 0x000fe200078e33ff */
[----:B------:R-:W-:-:S04]  /*24890*/  IMAD.MOV R4, RZ, RZ, -R4 ;  /* 0x000000ffff047224 */ /* 0x000fc800078e0a04 */
[----:B------:R-:W-:-:S07]  /*248a0*/  IMAD R26, R2, R4, R5 ;  /* 0x00000004021a7224 */ /* 0x000fce00078e0205 */
.L_x_11734:
[----:B------:R-:W-:-:S05]  /*248b0*/  LOP3.LUT R2, RZ, R2, RZ, 0x33, !PT ;  /* 0x00000002ff027212 */ /* 0x000fca00078e33ff */
[----:B------:R-:W-:Y:S01]  /*248c0*/  IMAD.IADD R25, R25, 0x1, R2 ;  /* 0x0000000119197824 */ /* 0x000fe200078e0202 */
[----:B------:R-:W-:Y:S06]  /*248d0*/  BRA `(.L_x_11735) ;  /* 0x00000000001c7947 */ /* 0x000fec0003800000 */
.L_x_11727:
[----:B------:R-:W-:Y:S01]  /*248e0*/  UMOV UR4, URZ ;  /* 0x0000003f00047c82 */ /* 0x000fe20008000000 */
[----:B------:R-:W-:Y:S01]  /*248f0*/  UMOV UR5, URZ ;  /* 0x0000003f00057c82 */ /* 0x000fe20008000000 */
[----:B------:R-:W-:Y:S01]  /*24900*/  ULDC UR6, c[0x0][0xc3c] ;  /* 0x00030f0000067ab9 */ /* 0x000fe20000000800 */
[----:B------:R-:W-:Y:S02]  /*24910*/  IMAD.MOV.U32 R24, RZ, RZ, R0 ;  /* 0x000000ffff187224 */ /* 0x000fe400078e0000 */
[----:B------:R-:W-:Y:S02]  /*24920*/  IMAD.U32 R25, RZ, RZ, UR4 ;  /* 0x00000004ff197e24 */ /* 0x000fe4000f8e00ff */
[----:B------:R-:W-:Y:S02]  /*24930*/  IMAD.U32 R26, RZ, RZ, UR5 ;  /* 0x00000005ff1a7e24 */ /* 0x000fe4000f8e00ff */
[----:B------:R-:W-:-:S07]  /*24940*/  IMAD.U32 R27, RZ, RZ, UR6 ;  /* 0x00000006ff1b7e24 */ /* 0x000fce000f8e00ff */
.L_x_11735:
        /* <DEDUP_REMOVED lines=10> */
.L_x_11724:
[----:B------:R-:W-:Y:S02]  /*249f0*/  ULDC UR4, c[0x0][0xc3c] ;  /* 0x00030f0000047ab9 */ /* 0x000fe40000000800 */
[----:B----4-:R-:W-:-:S13]  /*24a00*/  ISETP.GE.AND P0, PT, R27, UR4, PT ;  /* 0x000000041b007c0c */ /* 0x010fda000bf06270 */
[----:B------:R-:W-:Y:S05]  /*24a10*/  @!P0 BRA `(.L_x_11736) ;  /* 0xffffff9000f88947 */ /* 0x000fea000383ffff */
[----:B------:R-:W-:Y:S05]  /*24a20*/  BSYNC B8 ;  /* 0x0000000000087941 */ /* 0x000fea0003800000 */
.L_x_11615:
[----:B0-----:R-:W4:Y:S01]  /*24a30*/  LDL.LU R0, [R1+0x48] ;  /* 0x0000480001007983 */ /* 0x001f220000300800 */
[----:B------:R-:W-:Y:S01]  /*24a40*/  BSSY B0, `(.L_x_11737) ;  /* 0x000000b000007945 */ /* 0x000fe20003800000 */
[----:B------:R-:W0:Y:S01]  /*24a50*/  S2R R5, SR_CgaCtaId ;  /* 0x0000000000057919 */ /* 0x000e220000008800 */
        /* <DEDUP_REMOVED lines=9> */
.L_x_11898:
[----:B------:R-:W-:Y:S05]  /*24af0*/  BSYNC B0 ;  /* 0x0000000000007941 */ /* 0x000fea0003800000 */
.L_x_11737:
[----:B------:R-:W-:-:S03]  /*24b00*/  UMOV UR4, 0xffffffff ;  /* 0xffffffff00047882 */ /* 0x000fc60000000000 */
[----:B------:R-:W-:Y:S05]  /*24b10*/  BRA.DIV UR4, `(.L_x_11739) ;  /* 0x0000004204a07947 */ /* 0x000fea000b800000 */
[----:B0-----:R-:W0:Y:S02]  /*24b20*/  S2R R0, SR_TID.X ;  /* 0x0000000000007919 */ /* 0x001e240000002100 */
[----:B0-----:R-:W-:-:S04]  /*24b30*/  SHF.R.U32.HI R0, RZ, 0x5, R0 ;  /* 0x00000005ff007819 */ /* 0x001fc80000011600 */
[----:B------:R-:W-:-:S05]  /*24b40*/  LOP3.LUT R0, R0, 0x3, RZ, 0xc0, !PT ;  /* 0x0000000300007812 */ /* 0x000fca00078ec0ff */
[----:B------:R0:W4:Y:S02]  /*24b50*/  SHFL.IDX PT, R14, R0, RZ, 0x1f ;  /* 0x00001fff000e7589 */ /* 0x00012400000e0000 */
.L_x_11901:
[----:B----4-:R-:W-:-:S13]  /*24b60*/  ISETP.NE.AND P0, PT, R14, RZ, PT ;  /* 0x000000ff0e00720c */ /* 0x010fda0003f05270 */
[----:B------:R-:W-:Y:S05]  /*24b70*/  @P0 BRA `(.L_x_11378) ;  /* 0x0000000000900947 */ /* 0x000fea0003800000 */
[----:B------:R-:W-:-:S03]  /*24b80*/  UMOV UR4, 0xffffffff ;  /* 0xffffffff00047882 */ /* 0x000fc60000000000 */
[----:B------:R-:W-:Y:S05]  /*24b90*/  BRA.DIV UR4, `(.L_x_11740) ;  /* 0x0000004204b47947 */ /* 0x000fea000b800000 */
[----:B------:R-:W-:-:S13]  /*24ba0*/  ELECT P6, URZ, PT ;  /* 0x00000000003f782f */ /* 0x000fda00038c0000 */
.L_x_11904:
[----:B------:R-:W-:Y:S05]  /*24bb0*/  @!P6 BRA `(.L_x_11378) ;  /* 0x000000000080e947 */ /* 0x000fea0003800000 */
[----:B------:R-:W-:-:S06]  /*24bc0*/  ULOP3.LUT UR4, UR36, 0x2, URZ, 0xfc, !UPT ;  /* 0x0000000224047892 */ /* 0x000fcc000f8efc3f */
[----:B0-----:R-:W-:-:S05]  /*24bd0*/  IMAD.U32 R0, RZ, RZ, UR4 ;  /* 0x00000004ff007e24 */ /* 0x001fca000f8e00ff */
[----:B------:R-:W-:-:S13]  /*24be0*/  ISETP.NE.AND P0, PT, R0, 0x3, PT ;  /* 0x000000030000780c */ /* 0x000fda0003f05270 */
[----:B------:R-:W-:Y:S05]  /*24bf0*/  @!P0 BRA `(.L_x_11741) ;  /* 0x0000000000048947 */ /* 0x000fea0003800000 */
[----:B------:R-:W-:Y:S01]  /*24c00*/  BPT.TRAP 0x1 ;  /* 0x000000040000795c */ /* 0x000fe20000300000 */
.L_x_11741:
        /* <DEDUP_REMOVED lines=8> */
.L_x_11905:
[----:B------:R-:W4:Y:S01]  /*24c90*/  LDL.LU R4, [R1] ;  /* 0x0000000001047983 */ /* 0x000f220000300800 */
[----:B------:R-:W-:Y:S02]  /*24ca0*/  SEL R28, R28, RZ, P2 ;  /* 0x000000ff1c1c7207 */ /* 0x000fe40001000000 */
[----:B----4-:R-:W-:Y:S01]  /*24cb0*/  LOP3.LUT R0, R4, R0, RZ, 0x3c, !PT ;  /* 0x0000000004007212 */ /* 0x010fe200078e3cff */
[----:B------:R-:W-:Y:S06]  /*24cc0*/  @!P0 BRA `(.L_x_11743) ;  /* 0x0000000000048947 */ /* 0x000fec0003800000 */
[----:B------:R-:W-:Y:S01]  /*24cd0*/  BPT.TRAP 0x1 ;  /* 0x000000040000795c */ /* 0x000fe20000300000 */
.L_x_11743:
[----:B------:R-:W-:Y:S01]  /*24ce0*/  IMAD R5, R28, 0x8, R5 ;  /* 0x000000081c057824 */ /* 0x000fe200078e0205 */
[----:B------:R-:W-:-:S04]  /*24cf0*/  SHF.L.U32 R0, R0, 0x1f, RZ ;  /* 0x0000001f00007819 */ /* 0x000fc800000006ff */
[----:B------:R-:W4:Y:S02]  /*24d00*/  SYNCS.PHASECHK.TRANS64.TRYWAIT P1, [R5+URZ+0x2d840], R0 ;  /* 0x02d84000050075a7 */ /* 0x000f24000802017f */
[----:B----4-:R-:W-:Y:S05]  /*24d10*/  @!P1 BRA `(.L_x_11744) ;  /* 0x0000004000889947 */ /* 0x010fea0003800000 */
.L_x_11906:
[----:B------:R-:W-:Y:S05]  /*24d20*/  @!P0 BRA `(.L_x_11745) ;  /* 0x0000000000048947 */ /* 0x000fea0003800000 */
[----:B------:R-:W-:Y:S01]  /*24d30*/  BPT.TRAP 0x1 ;  /* 0x000000040000795c */ /* 0x000fe20000300000 */
.L_x_11745:
[----:B------:R-:W0:Y:S02]  /*24d40*/  SYNCS.PHASECHK.TRANS64.TRYWAIT P1, [R3+URZ+0x2d860], R2 ;  /* 0x02d86002030075a7 */ /* 0x000e24000802017f */
[----:B0-----:R-:W-:Y:S05]  /*24d50*/  @!P1 BRA `(.L_x_11746) ;  /* 0x00000040008c9947 */ /* 0x001fea0003800000 */
.L_x_11907:
[----:B------:R-:W-:Y:S05]  /*24d60*/  @!P0 BRA `(.L_x_11747) ;  /* 0x0000000000048947 */ /* 0x000fea0003800000 */
[----:B------:R-:W-:Y:S01]  /*24d70*/  BPT.TRAP 0x1 ;  /* 0x000000040000795c */ /* 0x000fe20000300000 */
.L_x_11747:
[----:B------:R0:W0:Y:S02]  /*24d80*/  SYNCS.PHASECHK.TRANS64.TRYWAIT P0, [R5+URZ+0x2d860], R0 ;  /* 0x02d86000050075a7 */ /* 0x000024000800017f */
[----:B0-----:R-:W-:Y:S05]  /*24d90*/  @!P0 NANOSLEEP.SYNCS 0x989680 ;  /* 0x009896800000895d */ /* 0x001fea0003900000 */
[----:B------:R-:W0:Y:S02]  /*24da0*/  @!P0 SYNCS.PHASECHK.TRANS64 P0, [R5+URZ+0x2d860], R0 ;  /* 0x02d86000050085a7 */ /* 0x000e24000800007f */
[----:B0-----:R-:W-:Y:S05]  /*24db0*/  @!P0 BRA `(.L_x_11747) ;  /* 0xfffffffc00f08947 */ /* 0x001fea000383ffff */
.L_x_11378:
[----:B------:R-:W-:Y:S05]  /*24dc0*/  BSYNC B9 ;  /* 0x0000000000097941 */ /* 0x000fea0003800000 */
.L_x_11375:
[----:B------:R-:W-:Y:S05]  /*24dd0*/  EXIT ;  /* 0x000000000000794d */ /* 0x000fea0003800000 */
.L_x_11404:
[----:B0-----:R0:W1:Y:S02]  /*24de0*/  SYNCS.PHASECHK.TRANS64.TRYWAIT P4, [R34+URZ+0x2d890], R86 ;  /* 0x02d89056220075a7 */ /* 0x001064000808017f */
[----:B-1----:R-:W-:Y:S05]  /*24df0*/  @!P4 NANOSLEEP.SYNCS 0x989680 ;  /* 0x009896800000c95d */ /* 0x002fea0003900000 */
[----:B------:R-:W1:Y:S02]  /*24e00*/  @!P4 SYNCS.PHASECHK.TRANS64 P4, [R34+URZ+0x2d890], R86 ;  /* 0x02d890562200c5a7 */ /* 0x000e64000808007f */
[----:B-1----:R-:W-:Y:S05]  /*24e10*/  @!P4 BRA `(.L_x_11404) ;  /* 0xfffffffc00f0c947 */ /* 0x002fea000383ffff */
[----:B------:R-:W-:Y:S05]  /*24e20*/  BRA `(.L_x_11748) ;  /* 0xfffffde800bc7947 */ /* 0x000fea000383ffff */
.L_x_11405:
        /* <DEDUP_REMOVED lines=8> */
.L_x_11750:
[----:B------:R-:W-:Y:S05]  /*24eb0*/  BSYNC B1 ;  /* 0x0000000000017941 */ /* 0x000fea0003800000 */
.L_x_11749:
        /* <DEDUP_REMOVED lines=8> */
.L_x_11751:
[----:B------:R-:W-:Y:S01]  /*24f40*/  IMAD.MOV.U32 R60, RZ, RZ, R14 ;  /* 0x000000ffff3c7224 */ /* 0x000fe200078e000e */
[----:B------:R-:W-:Y:S06]  /*24f50*/  BRA `(.L_x_11752) ;  /* 0xfffffde800847947 */ /* 0x000fec000383ffff */
.L_x_11433:
[----:B0-----:R0:W1:Y:S02]  /*24f60*/  SYNCS.PHASECHK.TRANS64.TRYWAIT P4, [R34+URZ+0x2d890], R86 ;  /* 0x02d89056220075a7 */ /* 0x001064000808017f */
[----:B-1----:R-:W-:Y:S05]  /*24f70*/  @!P4 NANOSLEEP.SYNCS 0x989680 ;  /* 0x009896800000c95d */ /* 0x002fea0003900000 */
[----:B------:R-:W1:Y:S02]  /*24f80*/  @!P4 SYNCS.PHASECHK.TRANS64 P4, [R34+URZ+0x2d890], R86 ;  /* 0x02d890562200c5a7 */ /* 0x000e64000808007f */
[----:B-1----:R-:W-:Y:S05]  /*24f90*/  @!P4 BRA `(.L_x_11433) ;  /* 0xfffffffc00f0c947 */ /* 0x002fea000383ffff */
[----:B------:R-:W-:Y:S05]  /*24fa0*/  BRA `(.L_x_11753) ;  /* 0xfffffe0400a07947 */ /* 0x000fea000383ffff */
.L_x_11434:
        /* <DEDUP_REMOVED lines=8> */
.L_x_11755:
[----:B------:R-:W-:Y:S05]  /*25030*/  BSYNC B1 ;  /* 0x0000000000017941 */ /* 0x000fea0003800000 */
.L_x_11754:
        /* <DEDUP_REMOVED lines=8> */
.L_x_11756:
[----:B------:R-:W-:Y:S01]  /*250c0*/  IMAD.MOV.U32 R88, RZ, RZ, R14 ;  /* 0x000000ffff587224 */ /* 0x000fe200078e000e */
[----:B------:R-:W-:Y:S06]  /*250d0*/  BRA `(.L_x_11757) ;  /* 0xfffffe0400687947 */ /* 0x000fec000383ffff */
.L_x_11447:
[----:B0-----:R0:W1:Y:S02]  /*250e0*/  SYNCS.PHASECHK.TRANS64.TRYWAIT P3, [R34+URZ+0x2d890], R86 ;  /* 0x02d89056220075a7 */ /* 0x001064000806017f */
[----:B-1----:R-:W-:Y:S05]  /*250f0*/  @!P3 NANOSLEEP.SYNCS 0x989680 ;  /* 0x009896800000b95d */ /* 0x002fea0003900000 */
[----:B------:R-:W1:Y:S02]  /*25100*/  @!P3 SYNCS.PHASECHK.TRANS64 P3, [R34+URZ+0x2d890], R86 ;  /* 0x02d890562200b5a7 */ /* 0x000e64000806007f */
[----:B-1----:R-:W-:Y:S05]  /*25110*/  @!P3 BRA `(.L_x_11447) ;  /* 0xfffffffc00f0b947 */ /* 0x002fea000383ffff */
[----:B------:R-:W-:Y:S05]  /*25120*/  BRA `(.L_x_11758) ;  /* 0xfffffe1c00a47947 */ /* 0x000fea000383ffff */
.L_x_11448:
[----:B------:R-:W-:Y:S01]  /*25130*/  BSSY B1, `(.L_x_11759) ;  /* 0x0000007000017945 */ /* 0x000fe20003800000 */
[----:B------:R-:W-:Y:S02]  /*25140*/  IMAD.MOV.U32 R12, RZ, RZ, RZ ;  /* 0x000000ffff0c7224 */ /* 0x000fe400078e00ff */
[----:B------:R-:W-:Y:S02]  /*25150*/  IMAD.MOV.U32 R11, RZ, RZ, 0x1e1f ;  /* 0x00001e1fff0b7424 */ /* 0x000fe400078e00ff */
[----:B------:R-:W-:-:S07]  /*25160*/  IMAD.MOV.U32 R15, RZ, RZ, -0x1 ;  /* 0xffffffffff0f7424 */ /* 0x000fce00078e00ff */
[----:B0-----:R-:W-:Y:S05]  /*25170*/  WARPSYNC.COLLECTIVE R15, `(.L_x_11760) ;  /* 0x000000000f087348 */ /* 0x001fea0003c00000 */
[----:B------:R1:W2:Y:S02]  /*25180*/  SHFL.IDX P6, R14, R13, R12, R11 ;  /* 0x0000000c0d0e7389 */ /* 0x0002a400000c000b */
[----:B012---:R-:W-:Y:S01]  /*25190*/  ENDCOLLECTIVE ;  /* 0x000000000000791b */ /* 0x007fe20003800000 */
.L_x_11760:
[----:B------:R-:W-:Y:S05]  /*251a0*/  BSYNC B1 ;  /* 0x0000000000017941 */ /* 0x000fea0003800000 */
.L_x_11759:
        /* <DEDUP_REMOVED lines=8> */
.L_x_11761:
[----:B------:R-:W-:Y:S01]  /*25230*/  IMAD.MOV.U32 R43, RZ, RZ, R14 ;  /* 0x000000ffff2b7224 */ /* 0x000fe200078e000e */
[----:B------:R-:W-:Y:S06]  /*25240*/  BRA `(.L_x_11762) ;  /* 0xfffffe1c00d47947 */ /* 0x000fec000383ffff */
.L_x_11452:
[----:B------:R0:W0:Y:S02]  /*25250*/  SYNCS.PHASECHK.TRANS64.TRYWAIT P2, [R34+URZ+0x2d8b0], R86 ;  /* 0x02d8b056220075a7 */ /* 0x000024000804017f */
[----:B0-----:R-:W-:Y:S05]  /*25260*/  @!P2 NANOSLEEP.SYNCS 0x989680 ;  /* 0x009896800000a95d */ /* 0x001fea0003900000 */
[----:B------:R-:W0:Y:S02]  /*25270*/  @!P2 SYNCS.PHASECHK.TRANS64 P2, [R34+URZ+0x2d8b0], R86 ;  /* 0x02d8b0562200a5a7 */ /* 0x000e24000804007f */
[----:B0-----:R-:W-:Y:S05]  /*25280*/  @!P2 BRA `(.L_x_11452) ;  /* 0xfffffffc00f0a947 */ /* 0x001fea000383ffff */
[----:B------:R-:W-:Y:S05]  /*25290*/  BRA `(.L_x_11763) ;  /* 0xfffffe2000b87947 */ /* 0x000fea000383ffff */
.L_x_11468:
[----:B------:R-:W-:Y:S01]  /*252a0*/  BSSY B0, `(.L_x_11764) ;  /* 0x0000007000007945 */ /* 0x000fe20003800000 */
[----:B------:R-:W-:Y:S02]  /*252b0*/  IMAD.MOV.U32 R12, RZ, RZ, RZ ;  /* 0x000000ffff0c7224 */ /* 0x000fe400078e00ff */
[----:B------:R-:W-:Y:S02]  /*252c0*/  IMAD.MOV.U32 R11, RZ, RZ, 0x1f ;  /* 0x0000001fff0b7424 */ /* 0x000fe400078e00ff */
[----:B------:R-:W-:-:S07]  /*252d0*/  IMAD.MOV.U32 R15, RZ, RZ, -0x1 ;  /* 0xffffffffff0f7424 */ /* 0x000fce00078e00ff */
[----:B-----5:R-:W-:Y:S05]  /*252e0*/  WARPSYNC.COLLECTIVE R15, `(.L_x_11765) ;  /* 0x000000000f087348 */ /* 0x020fea0003c00000 */
[----:B------:R0:W1:Y:S02]  /*252f0*/  SHFL.IDX P6, R14, R13, R12, R11 ;  /* 0x0000000c0d0e7389 */ /* 0x00006400000c000b */
[----:B01---5:R-:W-:Y:S01]  /*25300*/  ENDCOLLECTIVE ;  /* 0x000000000000791b */ /* 0x023fe20003800000 */
.L_x_11765:
[----:B------:R-:W-:Y:S05]  /*25310*/  BSYNC B0 ;  /* 0x0000000000007941 */ /* 0x000fea0003800000 */
.L_x_11764:
[----:B------:R0:W-:Y:S01]  /*25320*/  STL [R1+0x10], R14 ;  /* 0x0000100e01007387 */ /* 0x0001e20000100800 */
[----:B------:R-:W-:Y:S05]  /*25330*/  BRA `(.L_x_11766) ;  /* 0xfffffe3000447947 */ /* 0x000fea000383ffff */
.L_x_11479:
[----:B------:R-:W-:Y:S01]  /*25340*/  BSSY B1, `(.L_x_11767) ;  /* 0x0000007000017945 */ /* 0x000fe20003800000 */
[----:B------:R-:W-:Y:S02]  /*25350*/  IMAD.MOV.U32 R12, RZ, RZ, RZ ;  /* 0x000000ffff0c7224 */ /* 0x000fe400078e00ff */
[----:B------:R-:W-:Y:S02]  /*25360*/  IMAD.MOV.U32 R11, RZ, RZ, 0x1e1f ;  /* 0x00001e1fff0b7424 */ /* 0x000fe400078e00ff */
[----:B------:R-:W-:-:S07]  /*25370*/  IMAD.MOV.U32 R15, RZ, RZ, -0x1 ;  /* 0xffffffffff0f7424 */ /* 0x000fce00078e00ff */
[----:B0-----:R-:W-:Y:S05]  /*25380*/  WARPSYNC.COLLECTIVE R15, `(.L_x_11768) ;  /* 0x000000000f087348 */ /* 0x001fea0003c00000 */
[----:B0-----:R0:W1:Y:S02]  /*25390*/  SHFL.IDX P6, R14, R13, R12, R11 ;  /* 0x0000000c0d0e7389 */ /* 0x00106400000c000b */
[----:B01----:R-:W-:Y:S01]  /*253a0*/  ENDCOLLECTIVE ;  /* 0x000000000000791b */ /* 0x003fe20003800000 */
.L_x_11768:
[----:B------:R-:W-:Y:S05]  /*253b0*/  BSYNC B1 ;  /* 0x0000000000017941 */ /* 0x000fea0003800000 */
.L_x_11767:
        /* <DEDUP_REMOVED lines=8> */
.L_x_11769:
[----:B------:R-:W-:Y:S02]  /*25440*/  IMAD.MOV.U32 R13, RZ, RZ, R0 ;  /* 0x000000ffff0d7224 */ /* 0x000fe400078e0000 */
[----:B------:R-:W-:-:S07]  /*25450*/  IMAD.MOV.U32 R38, RZ, RZ, R14 ;  /* 0x000000ffff267224 */ /* 0x000fce00078e000e */
[----:B------:R-:W-:Y:S05]  /*25460*/  WARPSYNC.COLLECTIVE R15, `(.L_x_11770) ;  /* 0x000000000f087348 */ /* 0x000fea0003c00000 */
[----:B------:R0:W1:Y:S02]  /*25470*/  SHFL.IDX P6, R14, R13, R12, R11 ;  /* 0x0000000c0d0e7389 */ /* 0x00006400000c000b */
[----:B01----:R-:W-:Y:S01]  /*25480*/  ENDCOLLECTIVE ;  /* 0x000000000000791b */ /* 0x003fe20003800000 */
.L_x_11770:
[----:B------:R-:W-:Y:S02]  /*25490*/  IMAD.MOV.U32 R13, RZ, RZ, R39 ;  /* 0x000000ffff0d7224 */ /* 0x000fe400078e0027 */
[----:B------:R-:W-:-:S07]  /*254a0*/  IMAD.MOV.U32 R0, RZ, RZ, R14 ;  /* 0x000000ffff007224 */ /* 0x000fce00078e000e */
[----:B------:R-:W-:Y:S05]  /*254b0*/  WARPSYNC.COLLECTIVE R15, `(.L_x_11771) ;  /* 0x000000000f087348 */ /* 0x000fea0003c00000 */
[----:B------:R0:W1:Y:S02]  /*254c0*/  SHFL.IDX P6, R14, R13, R12, R11 ;  /* 0x0000000c0d0e7389 */ /* 0x00006400000c000b */
[----:B01----:R-:W-:Y:S01]  /*254d0*/  ENDCOLLECTIVE ;  /* 0x000000000000791b */ /* 0x003fe20003800000 */
.L_x_11771:
[----:B------:R-:W-:Y:S01]  /*254e0*/  IMAD.MOV.U32 R39, RZ, RZ, R14 ;  /* 0x000000ffff277224 */ /* 0x000fe200078e000e */
[----:B------:R-:W-:Y:S06]  /*254f0*/  BRA `(.L_x_11772) ;  /* 0xfffffe3400cc7947 */ /* 0x000fec000383ffff */
.L_x_11483:
[----:B0-----:R0:W1:Y:S02]  /*25500*/  SYNCS.PHASECHK.TRANS64.TRYWAIT P0, [R2+URZ+0x2d800], R3 ;  /* 0x02d80003020075a7 */ /* 0x001064000800017f */
[----:B-1----:R-:W-:Y:S05]  /*25510*/  @!P0 NANOSLEEP.SYNCS 0x989680 ;  /* 0x009896800000895d */ /* 0x002fea0003900000 */
[----:B------:R-:W1:Y:S02]  /*25520*/  @!P0 SYNCS.PHASECHK.TRANS64 P0, [R2+URZ+0x2d800], R3 ;  /* 0x02d80003020085a7 */ /* 0x000e64000800007f */
[----:B-1----:R-:W-:Y:S05]  /*25530*/  @!P0 BRA `(.L_x_11483) ;  /* 0xfffffffc00f08947 */ /* 0x002fea000383ffff */
[----:B------:R-:W-:Y:S05]  /*25540*/  BRA `(.L_x_11773) ;  /* 0xfffffe4000187947 */ /* 0x000fea000383ffff */
.L_x_11495:
[----:B------:R-:W-:Y:S01]  /*25550*/  BSSY B1, `(.L_x_11774) ;  /* 0x0000007000017945 */ /* 0x000fe20003800000 */
[----:B------:R-:W-:Y:S02]  /*25560*/  IMAD.MOV.U32 R12, RZ, RZ, RZ ;  /* 0x000000ffff0c7224 */ /* 0x000fe400078e00ff */
[----:B------:R-:W-:Y:S02]  /*25570*/  IMAD.MOV.U32 R11, RZ, RZ, 0x1e1f ;  /* 0x00001e1fff0b7424 */ /* 0x000fe400078e00ff */
[----:B------:R-:W-:-:S07]  /*25580*/  IMAD.MOV.U32 R15, RZ, RZ, -0x1 ;  /* 0xffffffffff0f7424 */ /* 0x000fce00078e00ff */
[----:B0-----:R-:W-:Y:S05]  /*25590*/  WARPSYNC.COLLECTIVE R15, `(.L_x_11775) ;  /* 0x000000000f087348 */ /* 0x001fea0003c00000 */
[----:B0-----:R0:W1:Y:S02]  /*255a0*/  SHFL.IDX P6, R14, R13, R12, R11 ;  /* 0x0000000c0d0e7389 */ /* 0x00106400000c000b */
[----:B01----:R-:W-:Y:S01]  /*255b0*/  ENDCOLLECTIVE ;  /* 0x000000000000791b */ /* 0x003fe20003800000 */
.L_x_11775:
[----:B------:R-:W-:Y:S05]  /*255c0*/  BSYNC B1 ;  /* 0x0000000000017941 */ /* 0x000fea0003800000 */
.L_x_11774:
        /* <DEDUP_REMOVED lines=8> */
.L_x_11776:
[----:B------:R-:W-:Y:S02]  /*25650*/  IMAD.MOV.U32 R13, RZ, RZ, R26 ;  /* 0x000000ffff0d7224 */ /* 0x000fe400078e001a */
[----:B------:R-:W-:-:S07]  /*25660*/  IMAD.MOV.U32 R3, RZ, RZ, R14 ;  /* 0x000000ffff037224 */ /* 0x000fce00078e000e */
[----:B------:R-:W-:Y:S05]  /*25670*/  WARPSYNC.COLLECTIVE R15, `(.L_x_11777) ;  /* 0x000000000f087348 */ /* 0x000fea0003c00000 */
[----:B------:R0:W1:Y:S02]  /*25680*/  SHFL.IDX P6, R14, R13, R12, R11 ;  /* 0x0000000c0d0e7389 */ /* 0x00006400000c000b */
[----:B01----:R-:W-:Y:S01]  /*25690*/  ENDCOLLECTIVE ;  /* 0x000000000000791b */ /* 0x003fe20003800000 */
.L_x_11777:
[----:B------:R-:W-:Y:S02]  /*256a0*/  IMAD.MOV.U32 R13, RZ, RZ, R38 ;  /* 0x000000ffff0d7224 */ /* 0x000fe400078e0026 */
[----:B------:R-:W-:-:S07]  /*256b0*/  IMAD.MOV.U32 R37, RZ, RZ, R14 ;  /* 0x000000ffff257224 */ /* 0x000fce00078e000e */
[----:B------:R-:W-:Y:S05]  /*256c0*/  WARPSYNC.COLLECTIVE R15, `(.L_x_11778) ;  /* 0x000000000f087348 */ /* 0x000fea0003c00000 */
[----:B------:R0:W1:Y:S02]  /*256d0*/  SHFL.IDX P6, R14, R13, R12, R11 ;  /* 0x0000000c0d0e7389 */ /* 0x00006400000c000b */
[----:B01----:R-:W-:Y:S01]  /*256e0*/  ENDCOLLECTIVE ;  /* 0x000000000000791b */ /* 0x003fe20003800000 */
.L_x_11778:
[----:B------:R-:W-:Y:S01]  /*256f0*/  IMAD.MOV.U32 R38, RZ, RZ, R14 ;  /* 0x000000ffff267224 */ /* 0x000fe200078e000e */
[----:B------:R-:W-:Y:S06]  /*25700*/  BRA `(.L_x_11779) ;  /* 0xfffffe54002c7947 */ /* 0x000fec000383ffff */
.L_x_11499:
[----:B0-----:R0:W1:Y:S02]  /*25710*/  SYNCS.PHASECHK.TRANS64.TRYWAIT P0, [R2+URZ+0x2d800], R3 ;  /* 0x02d80003020075a7 */ /* 0x001064000800017f */
[----:B-1----:R-:W-:Y:S05]  /*25720*/  @!P0 NANOSLEEP.SYNCS 0x989680 ;  /* 0x009896800000895d */ /* 0x002fea0003900000 */
[----:B------:R-:W1:Y:S02]  /*25730*/  @!P0 SYNCS.PHASECHK.TRANS64 P0, [R2+URZ+0x2d800], R3 ;  /* 0x02d80003020085a7 */ /* 0x000e64000800007f */
[----:B-1----:R-:W-:Y:S05]  /*25740*/  @!P0 BRA `(.L_x_11499) ;  /* 0xfffffffc00f08947 */ /* 0x002fea000383ffff */
[----:B------:R-:W-:Y:S05]  /*25750*/  BRA `(.L_x_11780) ;  /* 0xfffffe5800f87947 */ /* 0x000fea000383ffff */
.L_x_11507:
[----:B--2---:R2:W3:Y:S02]  /*25760*/  SYNCS.PHASECHK.TRANS64.TRYWAIT P1, [R0+URZ+0x2d830], R5 ;  /* 0x02d83005000075a7 */ /* 0x0044e4000802017f */
[----:B---3--:R-:W-:Y:S05]  /*25770*/  @!P1 NANOSLEEP.SYNCS 0x989680 ;  /* 0x009896800000995d */ /* 0x008fea0003900000 */
[----:B------:R-:W3:Y:S02]  /*25780*/  @!P1 SYNCS.PHASECHK.TRANS64 P1, [R0+URZ+0x2d830], R5 ;  /* 0x02d83005000095a7 */ /* 0x000ee4000802007f */
[----:B---3--:R-:W-:Y:S05]  /*25790*/  @!P1 BRA `(.L_x_11507) ;  /* 0xfffffffc00f09947 */ /* 0x008fea000383ffff */
[----:B------:R-:W-:Y:S05]  /*257a0*/  BRA `(.L_x_11506) ;  /* 0xfffffe7000e47947 */ /* 0x000fea000383ffff */
.L_x_11526:
[----:B-1----:R1:W2:Y:S02]  /*257b0*/  SYNCS.PHASECHK.TRANS64.TRYWAIT P2, [R9+URZ+0x2d830], R8 ;  /* 0x02d83008090075a7 */ /* 0x0022a4000804017f */
[----:B--2---:R-:W-:Y:S05]  /*257c0*/  @!P2 NANOSLEEP.SYNCS 0x989680 ;  /* 0x009896800000a95d */ /* 0x004fea0003900000 */
[----:B------:R-:W2:Y:S02]  /*257d0*/  @!P2 SYNCS.PHASECHK.TRANS64 P2, [R9+URZ+0x2d830], R8 ;  /* 0x02d830080900a5a7 */ /* 0x000ea4000804007f */
[----:B--2---:R-:W-:Y:S05]  /*257e0*/  @!P2 BRA `(.L_x_11526) ;  /* 0xfffffffc00f0a947 */ /* 0x004fea000383ffff */
[----:B------:R-:W-:Y:S05]  /*257f0*/  BRA `(.L_x_11525) ;  /* 0xfffffea800507947 */ /* 0x000fea000383ffff */
.L_x_11530:
[----:B-1----:R1:W2:Y:S02]  /*25800*/  SYNCS.PHASECHK.TRANS64.TRYWAIT P1, [R9+URZ+0x2d850], R8 ;  /* 0x02d85008090075a7 */ /* 0x0022a4000802017f */
[----:B--2---:R-:W-:Y:S05]  /*25810*/  @!P1 NANOSLEEP.SYNCS 0x989680 ;  /* 0x009896800000995d */ /* 0x004fea0003900000 */
[----:B------:R-:W2:Y:S02]  /*25820*/  @!P1 SYNCS.PHASECHK.TRANS64 P1, [R9+URZ+0x2d850], R8 ;  /* 0x02d85008090095a7 */ /* 0x000ea4000802007f */
[----:B--2---:R-:W-:Y:S05]  /*25830*/  @!P1 BRA `(.L_x_11530) ;  /* 0xfffffffc00f09947 */ /* 0x004fea000383ffff */
[----:B------:R-:W-:Y:S05]  /*25840*/  BRA `(.L_x_11527) ;  /* 0xfffffeac00587947 */ /* 0x000fea000383ffff */
.L_x_11551:
[----:B-1----:R1:W2:Y:S02]  /*25850*/  SYNCS.PHASECHK.TRANS64.TRYWAIT P2, [R3+URZ+0x2d830], R0 ;  /* 0x02d83000030075a7 */ /* 0x0022a4000804017f */
[----:B--2---:R-:W-:Y:S05]  /*25860*/  @!P2 NANOSLEEP.SYNCS 0x989680 ;  /* 0x009896800000a95d */ /* 0x004fea0003900000 */
[----:B------:R-:W2:Y:S02]  /*25870*/  @!P2 SYNCS.PHASECHK.TRANS64 P2, [R3+URZ+0x2d830], R0 ;  /* 0x02d830000300a5a7 */ /* 0x000ea4000804007f */
[----:B--2---:R-:W-:Y:S05]  /*25880*/  @!P2 BRA `(.L_x_11551) ;  /* 0xfffffffc00f0a947 */ /* 0x004fea000383ffff */
[----:B------:R-:W-:Y:S05]  /*25890*/  BRA `(.L_x_11550) ;  /* 0xfffffee000607947 */ /* 0x000fea000383ffff */
.L_x_11555:
[----:B-1----:R1:W2:Y:S02]  /*258a0*/  SYNCS.PHASECHK.TRANS64.TRYWAIT P1, [R3+URZ+0x2d850], R0 ;  /* 0x02d85000030075a7 */ /* 0x0022a4000802017f */
[----:B--2---:R-:W-:Y:S05]  /*258b0*/  @!P1 NANOSLEEP.SYNCS 0x989680 ;  /* 0x009896800000995d */ /* 0x004fea0003900000 */
[----:B------:R-:W2:Y:S02]  /*258c0*/  @!P1 SYNCS.PHASECHK.TRANS64 P1, [R3+URZ+0x2d850], R0 ;  /* 0x02d85000030095a7 */ /* 0x000ea4000802007f */
[----:B--2---:R-:W-:Y:S05]  /*258d0*/  @!P1 BRA `(.L_x_11555) ;  /* 0xfffffffc00f09947 */ /* 0x004fea000383ffff */
[----:B------:R-:W-:Y:S05]  /*258e0*/  BRA `(.L_x_11552) ;  /* 0xfffffee400747947 */ /* 0x000fea000383ffff */
.L_x_11564:
[----:B-1----:R1:W2:Y:S02]  /*258f0*/  SYNCS.PHASECHK.TRANS64.TRYWAIT P2, [R3+URZ+0x2d830], R0 ;  /* 0x02d83000030075a7 */ /* 0x0022a4000804017f */
[----:B--2---:R-:W-:Y:S05]  /*25900*/  @!P2 NANOSLEEP.SYNCS 0x989680 ;  /* 0x009896800000a95d */ /* 0x004fea0003900000 */
[----:B------:R-:W2:Y:S02]  /*25910*/  @!P2 SYNCS.PHASECHK.TRANS64 P2, [R3+URZ+0x2d830], R0 ;  /* 0x02d830000300a5a7 */ /* 0x000ea4000804007f */
[----:B--2---:R-:W-:Y:S05]  /*25920*/  @!P2 BRA `(.L_x_11564) ;  /* 0xfffffffc00f0a947 */ /* 0x004fea000383ffff */
[----:B------:R-:W-:Y:S05]  /*25930*/  BRA `(.L_x_11563) ;  /* 0xffffff0400687947 */ /* 0x000fea000383ffff */
.L_x_11568:
[----:B-1----:R1:W2:Y:S02]  /*25940*/  SYNCS.PHASECHK.TRANS64.TRYWAIT P1, [R3+URZ+0x2d850], R0 ;  /* 0x02d85000030075a7 */ /* 0x0022a4000802017f */
[----:B--2---:R-:W-:Y:S05]  /*25950*/  @!P1 NANOSLEEP.SYNCS 0x989680 ;  /* 0x009896800000995d */ /* 0x004fea0003900000 */
[----:B------:R-:W2:Y:S02]  /*25960*/  @!P1 SYNCS.PHASECHK.TRANS64 P1, [R3+URZ+0x2d850], R0 ;  /* 0x02d85000030095a7 */ /* 0x000ea4000802007f */
[----:B--2---:R-:W-:Y:S05]  /*25970*/  @!P1 BRA `(.L_x_11568) ;  /* 0xfffffffc00f09947 */ /* 0x004fea000383ffff */
[----:B------:R-:W-:Y:S05]  /*25980*/  BRA `(.L_x_11565) ;  /* 0xffffff08007c7947 */ /* 0x000fea000383ffff */
.L_x_11583:
[----:B-1----:R1:W2:Y:S02]  /*25990*/  SYNCS.PHASECHK.TRANS64.TRYWAIT P1, [R14+URZ+0x2d850], R9 ;  /* 0x02d850090e0075a7 */ /* 0x0022a4000802017f */
[----:B--2---:R-:W-:Y:S05]  /*259a0*/  @!P1 NANOSLEEP.SYNCS 0x989680 ;  /* 0x009896800000995d */ /* 0x004fea0003900000 */
[----:B------:R-:W2:Y:S02]  /*259b0*/  @!P1 SYNCS.PHASECHK.TRANS64 P1, [R14+URZ+0x2d850], R9 ;  /* 0x02d850090e0095a7 */ /* 0x000ea4000802007f */
[----:B--2---:R-:W-:Y:S05]  /*259c0*/  @!P1 BRA `(.L_x_11583) ;  /* 0xfffffffc00f09947 */ /* 0x004fea000383ffff */
[----:B------:R-:W-:Y:S05]  /*259d0*/  BRA `(.L_x_11582) ;  /* 0xffffff3800947947 */ /* 0x000fea000383ffff */
.L_x_11589:
[----:B------:R-:W-:Y:S02]  /*259e0*/  IMAD.MOV.U32 R13, RZ, RZ, R3 ;  /* 0x000000ffff0d7224 */ /* 0x000fe400078e0003 */
[----:B------:R-:W-:Y:S02]  /*259f0*/  IMAD.MOV.U32 R12, RZ, RZ, RZ ;  /* 0x000000ffff0c7224 */ /* 0x000fe400078e00ff */
[----:B------:R-:W-:Y:S02]  /*25a00*/  IMAD.MOV.U32 R11, RZ, RZ, 0x1c1f ;  /* 0x00001c1fff0b7424 */ /* 0x000fe400078e00ff */
[----:B------:R-:W-:-:S07]  /*25a10*/  IMAD.MOV.U32 R15, RZ, RZ, -0x1 ;  /* 0xffffffffff0f7424 */ /* 0x000fce00078e00ff */
[----:B0----5:R-:W-:Y:S05]  /*25a20*/  WARPSYNC.COLLECTIVE R15, `(.L_x_11781) ;  /* 0x000000000f087348 */ /* 0x021fea0003c00000 */
[----:B------:R1:W2:Y:S02]  /*25a30*/  SHFL.IDX P6, R14, R13, R12, R11 ;  /* 0x0000000c0d0e7389 */ /* 0x0002a400000c000b */
[----:B012--5:R-:W-:Y:S01]  /*25a40*/  ENDCOLLECTIVE ;  /* 0x000000000000791b */ /* 0x027fe20003800000 */
.L_x_11781:
[----:B------:R-:W-:Y:S02]  /*25a50*/  IMAD.MOV.U32 R13, RZ, RZ, R20 ;  /* 0x000000ffff0d7224 */ /* 0x000fe400078e0014 */
[----:B------:R-:W-:-:S07]  /*25a60*/  IMAD.MOV.U32 R0, RZ, RZ, R14 ;  /* 0x000000ffff007224 */ /* 0x000fce00078e000e */
[----:B------:R-:W-:Y:S05]  /*25a70*/  WARPSYNC.COLLECTIVE R15, `(.L_x_11782) ;  /* 0x000000000f087348 */ /* 0x000fea0003c00000 */
[----:B------:R0:W1:Y:S02]  /*25a80*/  SHFL.IDX P6, R14, R13, R12, R11 ;  /* 0x0000000c0d0e7389 */ /* 0x00006400000c000b */
[----:B01----:R-:W-:Y:S01]  /*25a90*/  ENDCOLLECTIVE ;  /* 0x000000000000791b */ /* 0x003fe20003800000 */
.L_x_11782:
[----:B------:R-:W-:Y:S05]  /*25aa0*/  BRA `(.L_x_11783) ;  /* 0xffffff54005c7947 */ /* 0x000fea000383ffff */
.L_x_11592:
        /* <DEDUP_REMOVED lines=8> */
.L_x_11785:
[----:B------:R-:W-:Y:S05]  /*25b30*/  BSYNC B1 ;  /* 0x0000000000017941 */ /* 0x000fea0003800000 */
.L_x_11784:
        /* <DEDUP_REMOVED lines=8> */
.L_x_11786:
[----:B------:R-:W-:Y:S05]  /*25bc0*/  BRA `(.L_x_11787) ;  /* 0xffffff5400707947 */ /* 0x000fea000383ffff */
.L_x_11594:
[----:B------:R-:W-:Y:S02]  /*25bd0*/  IMAD.MOV.U32 R13, RZ, RZ, R20 ;  /* 0x000000ffff0d7224 */ /* 0x000fe400078e0014 */
[----:B------:R-:W-:Y:S02]  /*25be0*/  IMAD.MOV.U32 R12, RZ, RZ, RZ ;  /* 0x000000ffff0c7224 */ /* 0x000fe400078e00ff */
[----:B------:R-:W-:Y:S02]  /*25bf0*/  IMAD.MOV.U32 R11, RZ, RZ, 0x1c1f ;  /* 0x00001c1fff0b7424 */ /* 0x000fe400078e00ff */
[----:B------:R-:W-:-:S07]  /*25c00*/  IMAD.MOV.U32 R15, RZ, RZ, -0x1 ;  /* 0xffffffffff0f7424 */ /* 0x000fce00078e00ff */
[----:B------:R-:W-:Y:S05]  /*25c10*/  WARPSYNC.COLLECTIVE R15, `(.L_x_11788) ;  /* 0x000000000f087348 */ /* 0x000fea0003c00000 */
[----:B------:R0:W1:Y:S02]  /*25c20*/  SHFL.IDX P6, R14, R13, R12, R11 ;  /* 0x0000000c0d0e7389 */ /* 0x00006400000c000b */
[----:B01----:R-:W-:Y:S01]  /*25c30*/  ENDCOLLECTIVE ;  /* 0x000000000000791b */ /* 0x003fe20003800000 */
.L_x_11788:
[----:B------:R-:W-:Y:S02]  /*25c40*/  IMAD.MOV.U32 R13, RZ, RZ, R0 ;  /* 0x000000ffff0d7224 */ /* 0x000fe400078e0000 */
[----:B------:R-:W-:-:S07]  /*25c50*/  IMAD.MOV.U32 R3, RZ, RZ, R14 ;  /* 0x000000ffff037224 */ /* 0x000fce00078e000e */
[----:B------:R-:W-:Y:S05]  /*25c60*/  WARPSYNC.COLLECTIVE R15, `(.L_x_11789) ;  /* 0x000000000f087348 */ /* 0x000fea0003c00000 */
[----:B------:R0:W1:Y:S02]  /*25c70*/  SHFL.IDX P6, R14, R13, R12, R11 ;  /* 0x0000000c0d0e7389 */ /* 0x00006400000c000b */
[----:B01----:R-:W-:Y:S01]  /*25c80*/  ENDCOLLECTIVE ;  /* 0x000000000000791b */ /* 0x003fe20003800000 */
.L_x_11789:
[----:B------:R-:W-:Y:S05]  /*25c90*/  BRA `(.L_x_11790) ;  /* 0xffffff58003c7947 */ /* 0x000fea000383ffff */
.L_x_11597:
        /* <DEDUP_REMOVED lines=8> */
.L_x_11792:
[----:B------:R-:W-:Y:S05]  /*25d20*/  BSYNC B1 ;  /* 0x0000000000017941 */ /* 0x000fea0003800000 */
.L_x_11791:
        /* <DEDUP_REMOVED lines=8> */
.L_x_11793:
[----:B------:R-:W-:Y:S05]  /*25db0*/  BRA `(.L_x_11794) ;  /* 0xffffff5c005c7947 */ /* 0x000fea000383ffff */
.L_x_11601:
[----:B------:R-:W-:Y:S02]  /*25dc0*/  IMAD.MOV.U32 R13, RZ, RZ, R4 ;  /* 0x000000ffff0d7224 */ /* 0x000fe400078e0004 */
[----:B------:R-:W-:Y:S02]  /*25dd0*/  IMAD.MOV.U32 R12, RZ, RZ, RZ ;  /* 0x000000ffff0c7224 */ /* 0x000fe400078e00ff */
[----:B------:R-:W-:Y:S02]  /*25de0*/  IMAD.MOV.U32 R11, RZ, RZ, 0x1c1f ;  /* 0x00001c1fff0b7424 */ /* 0x000fe400078e00ff */
[----:B------:R-:W-:-:S07]  /*25df0*/  IMAD.MOV.U32 R15, RZ, RZ, -0x1 ;  /* 0xffffffffff0f7424 */ /* 0x000fce00078e00ff */
[----:B-1----:R-:W-:Y:S05]  /*25e00*/  WARPSYNC.COLLECTIVE R15, `(.L_x_11795) ;  /* 0x000000000f087348 */ /* 0x002fea0003c00000 */
[----:B------:R0:W2:Y:S02]  /*25e10*/  SHFL.IDX P6, R14, R13, R12, R11 ;  /* 0x0000000c0d0e7389 */ /* 0x0000a400000c000b */
[----:B012---:R-:W-:Y:S01]  /*25e20*/  ENDCOLLECTIVE ;  /* 0x000000000000791b */ /* 0x007fe20003800000 */
.L_x_11795:
[----:B------:R-:W-:Y:S02]  /*25e30*/  IMAD.MOV.U32 R13, RZ, RZ, R0 ;  /* 0x000000ffff0d7224 */ /* 0x000fe400078e0000 */
[----:B------:R-:W-:-:S07]  /*25e40*/  IMAD.MOV.U32 R3, RZ, RZ, R14 ;  /* 0x000000ffff037224 */ /* 0x000fce00078e000e */
[----:B------:R-:W-:Y:S05]  /*25e50*/  WARPSYNC.COLLECTIVE R15, `(.L_x_11796) ;  /* 0x000000000f087348 */ /* 0x000fea0003c00000 */
[----:B------:R0:W1:Y:S02]  /*25e60*/  SHFL.IDX P6, R14, R13, R12, R11 ;  /* 0x0000000c0d0e7389 */ /* 0x00006400000c000b */
[----:B01----:R-:W-:Y:S01]  /*25e70*/  ENDCOLLECTIVE ;  /* 0x000000000000791b */ /* 0x003fe20003800000 */
.L_x_11796:
[----:B------:R-:W-:Y:S05]  /*25e80*/  BRA `(.L_x_11797) ;  /* 0xffffff6800b47947 */ /* 0x000fea000383ffff */
.L_x_11604:
        /* <DEDUP_REMOVED lines=8> */
.L_x_11799:
[----:B------:R-:W-:Y:S05]  /*25f10*/  BSYNC B1 ;  /* 0x0000000000017941 */ /* 0x000fea0003800000 */
.L_x_11798:
        /* <DEDUP_REMOVED lines=8> */
.L_x_11800:
[----:B------:R-:W-:Y:S05]  /*25fa0*/  BRA `(.L_x_11801) ;  /* 0xffffff6800c87947 */ /* 0x000fea000383ffff */
.L_x_11631:
        /* <DEDUP_REMOVED lines=11> */
.L_x_11803:
[----:B------:R-:W-:Y:S05]  /*26060*/  BSYNC B1 ;  /* 0x0000000000017941 */ /* 0x000fea0003800000 */
.L_x_11802:
[----:B------:R-:W-:Y:S05]  /*26070*/  BRA `(.L_x_11804) ;  /* 0xffffff8800ac7947 */ /* 0x000fea000383ffff */
.L_x_11633:
[----:B------:R-:W-:Y:S01]  /*26080*/  BSSY B1, `(.L_x_11805) ;  /* 0x0000006000017945 */ /* 0x000fe20003800000 */
[----:B------:R-:W-:-:S07]  /*26090*/  IMAD.MOV.U32 R15, RZ, RZ, -0x1 ;  /* 0xffffffffff0f7424 */ /* 0x000fce00078e00ff */
[----:B01----:R-:W-:Y:S05]  /*260a0*/  WARPSYNC.COLLECTIVE R15, `(.L_x_11806) ;  /* 0x000000000f0c7348 */ /* 0x003fea0003c00000 */
[----:B------:R-:W-:Y:S02]  /*260b0*/  ELECT P6, UR62, PT ;  /* 0x00000000003e782f */ /* 0x000fe400038c0000 */
[----:B------:R-:W-:Y:S01]  /*260c0*/  MOV R14, UR62 ;  /* 0x0000003e000e7c02 */ /* 0x000fe20008000f00 */
[----:B01----:R-:W-:Y:S10]  /*260d0*/  ENDCOLLECTIVE ;  /* 0x000000000000791b */ /* 0x003ff40003800000 */
.L_x_11806:
[----:B------:R-:W-:Y:S05]  /*260e0*/  BSYNC B1 ;  /* 0x0000000000017941 */ /* 0x000fea0003800000 */
.L_x_11805:
[----:B------:R-:W-:Y:S05]  /*260f0*/  BRA `(.L_x_11632) ;  /* 0xffffff8800a47947 */ /* 0x000fea000383ffff */
.L_x_11635:
[----:B0-----:R0:W2:Y:S02]  /*26100*/  SYNCS.PHASECHK.TRANS64.TRYWAIT P0, [R18+URZ+0x2d820], R6 ;  /* 0x02d82006120075a7 */ /* 0x0010a4000800017f */
[----:B--2---:R-:W-:Y:S05]  /*26110*/  @!P0 NANOSLEEP.SYNCS 0x989680 ;  /* 0x009896800000895d */ /* 0x004fea0003900000 */
[----:B------:R-:W2:Y:S02]  /*26120*/  @!P0 SYNCS.PHASECHK.TRANS64 P0, [R18+URZ+0x2d820], R6 ;  /* 0x02d82006120085a7 */ /* 0x000ea4000800007f */
[----:B--2---:R-:W-:Y:S05]  /*26130*/  @!P0 BRA `(.L_x_11635) ;  /* 0xfffffffc00f08947 */ /* 0x004fea000383ffff */
[----:B------:R-:W-:Y:S05]  /*26140*/  BRA `(.L_x_11807) ;  /* 0xffffff8800b47947 */ /* 0x000fea000383ffff */
.L_x_11639:
[----:B--2---:R2:W3:Y:S02]  /*26150*/  SYNCS.PHASECHK.TRANS64.TRYWAIT P0, [R10+URZ+0x2d8a0], R9 ;  /* 0x02d8a0090a0075a7 */ /* 0x0044e4000800017f */
[----:B---3--:R-:W-:Y:S05]  /*26160*/  @!P0 NANOSLEEP.SYNCS 0x989680 ;  /* 0x009896800000895d */ /* 0x008fea0003900000 */
[----:B------:R-:W3:Y:S02]  /*26170*/  @!P0 SYNCS.PHASECHK.TRANS64 P0, [R10+URZ+0x2d8a0], R9 ;  /* 0x02d8a0090a0085a7 */ /* 0x000ee4000800007f */
[----:B---3--:R-:W-:Y:S05]  /*26180*/  @!P0 BRA `(.L_x_11639) ;  /* 0xfffffffc00f08947 */ /* 0x008fea000383ffff */
[----:B------:R-:W-:Y:S05]  /*26190*/  BRA `(.L_x_11808) ;  /* 0xffffff8800d07947 */ /* 0x000fea000383ffff */
.L_x_11646:
[----:B0-----:R0:W3:Y:S02]  /*261a0*/  SYNCS.PHASECHK.TRANS64.TRYWAIT P0, [R10+URZ+0x2d8c0], R9 ;  /* 0x02d8c0090a0075a7 */ /* 0x0010e4000800017f */
[----:B---3--:R-:W-:Y:S05]  /*261b0*/  @!P0 NANOSLEEP.SYNCS 0x989680 ;  /* 0x009896800000895d */ /* 0x008fea0003900000 */
[----:B------:R-:W3:Y:S02]  /*261c0*/  @!P0 SYNCS.PHASECHK.TRANS64 P0, [R10+URZ+0x2d8c0], R9 ;  /* 0x02d8c0090a0085a7 */ /* 0x000ee4000800007f */
[----:B---3--:R-:W-:Y:S05]  /*261d0*/  @!P0 BRA `(.L_x_11646) ;  /* 0xfffffffc00f08947 */ /* 0x008fea000383ffff */
[----:B------:R-:W-:Y:S05]  /*261e0*/  BRA `(.L_x_11809) ;  /* 0xffffff8c00cc7947 */ /* 0x000fea000383ffff */
.L_x_11655:
[----:B0-----:R0:W2:Y:S02]  /*261f0*/  SYNCS.PHASECHK.TRANS64.TRYWAIT P1, [R9+URZ+0x2d8a0], R8 ;  /* 0x02d8a008090075a7 */ /* 0x0010a4000802017f */
[----:B--2---:R-:W-:Y:S05]  /*26200*/  @!P1 NANOSLEEP.SYNCS 0x989680 ;  /* 0x009896800000995d */ /* 0x004fea0003900000 */
[----:B------:R-:W2:Y:S02]  /*26210*/  @!P1 SYNCS.PHASECHK.TRANS64 P1, [R9+URZ+0x2d8a0], R8 ;  /* 0x02d8a008090095a7 */ /* 0x000ea4000802007f */
[----:B--2---:R-:W-:Y:S05]  /*26220*/  @!P1 BRA `(.L_x_11655) ;  /* 0xfffffffc00f09947 */ /* 0x004fea000383ffff */
[----:B------:R-:W-:Y:S05]  /*26230*/  BRA `(.L_x_11810) ;  /* 0xffffff94000c7947 */ /* 0x000fea000383ffff */
.L_x_11662:
[----:B--2---:R2:W3:Y:S02]  /*26240*/  SYNCS.PHASECHK.TRANS64.TRYWAIT P1, [R9+URZ+0x2d8c0], R8 ;  /* 0x02d8c008090075a7 */ /* 0x0044e4000802017f */
[----:B---3--:R-:W-:Y:S05]  /*26250*/  @!P1 NANOSLEEP.SYNCS 0x989680 ;  /* 0x009896800000995d */ /* 0x008fea0003900000 */
[----:B------:R-:W3:Y:S02]  /*26260*/  @!P1 SYNCS.PHASECHK.TRANS64 P1, [R9+URZ+0x2d8c0], R8 ;  /* 0x02d8c008090095a7 */ /* 0x000ee4000802007f */
[----:B---3--:R-:W-:Y:S05]  /*26270*/  @!P1 BRA `(.L_x_11662) ;  /* 0xfffffffc00f09947 */ /* 0x008fea000383ffff */
[----:B------:R-:W-:Y:S05]  /*26280*/  BRA `(.L_x_11811) ;  /* 0xffffff9800047947 */ /* 0x000fea000383ffff */
.L_x_11687:
        /* <DEDUP_REMOVED lines=11> */
.L_x_11813:
[----:B------:R-:W-:Y:S05]  /*26340*/  BSYNC B0 ;  /* 0x0000000000007941 */ /* 0x000fea0003800000 */
.L_x_11812:
[----:B------:R-:W-:Y:S05]  /*26350*/  BRA `(.L_x_11814) ;  /* 0xffffffa800cc7947 */ /* 0x000fea000383ffff */
.L_x_11690:
[----:B0-----:R0:W1:Y:S02]  /*26360*/  SYNCS.PHASECHK.TRANS64.TRYWAIT P0, [R2+URZ+0x2d840], R3 ;  /* 0x02d84003020075a7 */ /* 0x001064000800017f */
[----:B-1----:R-:W-:Y:S05]  /*26370*/  @!P0 NANOSLEEP.SYNCS 0x989680 ;  /* 0x009896800000895d */ /* 0x002fea0003900000 */
[----:B------:R-:W1:Y:S02]  /*26380*/  @!P0 SYNCS.PHASECHK.TRANS64 P0, [R2+URZ+0x2d840], R3 ;  /* 0x02d84003020085a7 */ /* 0x000e64000800007f */
[----:B-1----:R-:W-:Y:S05]  /*26390*/  @!P0 BRA `(.L_x_11690) ;  /* 0xfffffffc00f08947 */ /* 0x002fea000383ffff */
[----:B------:R-:W-:Y:S05]  /*263a0*/  BRA `(.L_x_11815) ;  /* 0xffffffac00207947 */ /* 0x000fea000383ffff */
.L_x_11691:
        /* <DEDUP_REMOVED lines=8> */
.L_x_11817:
[----:B------:R-:W-:Y:S05]  /*26430*/  BSYNC B0 ;  /* 0x0000000000007941 */ /* 0x000fea0003800000 */
.L_x_11816:
        /* <DEDUP_REMOVED lines=9> */
.L_x_11818:
[----:B------:R-:W-:Y:S02]  /*264d0*/  IMAD.MOV.U32 R13, RZ, RZ, R7 ;  /* 0x000000ffff0d7224 */ /* 0x000fe400078e0007 */
[----:B------:R-:W-:Y:S02]  /*264e0*/  IMAD.MOV.U32 R12, RZ, RZ, 0x1 ;  /* 0x00000001ff0c7424 */ /* 0x000fe400078e00ff */
[----:B------:R-:W-:-:S07]  /*264f0*/  IMAD.MOV.U32 R5, RZ, RZ, R14 ;  /* 0x000000ffff057224 */ /* 0x000fce00078e000e */
[----:B------:R-:W-:Y:S05]  /*26500*/  WARPSYNC.COLLECTIVE R15, `(.L_x_11819) ;  /* 0x000000000f087348 */ /* 0x000fea0003c00000 */
[----:B------:R0:W1:Y:S02]  /*26510*/  SHFL.IDX P6, R14, R13, R12, R11 ;  /* 0x0000000c0d0e7389 */ /* 0x00006400000c000b */
[----:B01----:R-:W-:Y:S01]  /*26520*/  ENDCOLLECTIVE ;  /* 0x000000000000791b */ /* 0x003fe20003800000 */
.L_x_11819:
        /* <DEDUP_REMOVED lines=17> */
.L_x_11820:
[----:B------:R-:W-:Y:S02]  /*26640*/  @P1 IMAD R6, R8, 0x2, R18 ;  /* 0x0000000208061824 */ /* 0x000fe400078e0212 */
[----:B------:R-:W-:Y:S02]  /*26650*/  IMAD.MOV.U32 R13, RZ, RZ, R7 ;  /* 0x000000ffff0d7224 */ /* 0x000fe400078e0007 */
[----:B------:R-:W-:Y:S02]  /*26660*/  IMAD.MOV.U32 R12, RZ, RZ, 0x2 ;  /* 0x00000002ff0c7424 */ /* 0x000fe400078e00ff */
[----:B------:R-:W-:-:S07]  /*26670*/  IMAD.MOV.U32 R5, RZ, RZ, R14 ;  /* 0x000000ffff057224 */ /* 0x000fce00078e000e */
[----:B------:R-:W-:Y:S05]  /*26680*/  WARPSYNC.COLLECTIVE R15, `(.L_x_11821) ;  /* 0x000000000f087348 */ /* 0x000fea0003c00000 */
[----:B------:R0:W1:Y:S02]  /*26690*/  SHFL.IDX P6, R14, R13, R12, R11 ;  /* 0x0000000c0d0e7389 */ /* 0x00006400000c000b */
[----:B01----:R-:W-:Y:S01]  /*266a0*/  ENDCOLLECTIVE ;  /* 0x000000000000791b */ /* 0x003fe20003800000 */
.L_x_11821:
        /* <DEDUP_REMOVED lines=17> */
.L_x_11822:
[----:B------:R-:W-:Y:S02]  /*267c0*/  @P1 IMAD R6, R8, 0x2, R18 ;  /* 0x0000000208061824 */ /* 0x000fe400078e0212 */
[----:B------:R-:W-:Y:S02]  /*267d0*/  IMAD.MOV.U32 R13, RZ, RZ, R7 ;  /* 0x000000ffff0d7224 */ /* 0x000fe400078e0007 */
[----:B------:R-:W-:Y:S02]  /*267e0*/  IMAD.MOV.U32 R12, RZ, RZ, 0x3 ;  /* 0x00000003ff0c7424 */ /* 0x000fe400078e00ff */
[----:B------:R-:W-:-:S07]  /*267f0*/  IMAD.MOV.U32 R5, RZ, RZ, R14 ;  /* 0x000000ffff057224 */ /* 0x000fce00078e000e */
[----:B------:R-:W-:Y:S05]  /*26800*/  WARPSYNC.COLLECTIVE R15, `(.L_x_11823) ;  /* 0x000000000f087348 */ /* 0x000fea0003c00000 */
[----:B------:R0:W1:Y:S02]  /*26810*/  SHFL.IDX P6, R14, R13, R12, R11 ;  /* 0x0000000c0d0e7389 */ /* 0x00006400000c000b */
[----:B01----:R-:W-:Y:S01]  /*26820*/  ENDCOLLECTIVE ;  /* 0x000000000000791b */ /* 0x003fe20003800000 */
.L_x_11823:
        /* <DEDUP_REMOVED lines=10> */
.L_x_11824:
        /* <DEDUP_REMOVED lines=8> */
.L_x_11696:
        /* <DEDUP_REMOVED lines=9> */
.L_x_11826:
[C---:B------:R-:W-:Y:S01]  /*269e0*/  VIADD R9, R25.reuse, 0x20 ;  /* 0x0000002019097836 */ /* 0x040fe20000000000 */
[----:B------:R-:W-:Y:S01]  /*269f0*/  ISETP.GE.AND P3, PT, R25, R0, PT ;  /* 0x000000001900720c */ /* 0x000fe20003f66270 */
[----:B------:R-:W-:Y:S02]  /*26a00*/  IMAD.MOV.U32 R13, RZ, RZ, R5 ;  /* 0x000000ffff0d7224 */ /* 0x000fe400078e0005 */
[----:B------:R-:W-:-:S10]  /*26a10*/  IMAD.MOV.U32 R2, RZ, RZ, R14 ;  /* 0x000000ffff027224 */ /* 0x000fd400078e000e */
[----:B------:R-:W-:Y:S05]  /*26a20*/  WARPSYNC.COLLECTIVE R15, `(.L_x_11827) ;  /* 0x000000000f087348 */ /* 0x000fea0003c00000 */
[----:B------:R0:W1:Y:S02]  /*26a30*/  SHFL.IDX P6, R14, R13, R12, R11 ;  /* 0x0000000c0d0e7389 */ /* 0x00006400000c000b */
[----:B01----:R-:W-:Y:S01]  /*26a40*/  ENDCOLLECTIVE ;  /* 0x000000000000791b */ /* 0x003fe20003800000 */
.L_x_11827:
[----:B------:R-:W-:Y:S02]  /*26a50*/  IMAD.MOV.U32 R13, RZ, RZ, R4 ;  /* 0x000000ffff0d7224 */ /* 0x000fe400078e0004 */
[----:B------:R-:W-:Y:S02]  /*26a60*/  IMAD.MOV.U32 R12, RZ, RZ, 0x1 ;  /* 0x00000001ff0c7424 */ /* 0x000fe400078e00ff */
[----:B------:R-:W-:-:S07]  /*26a70*/  IMAD.MOV.U32 R3, RZ, RZ, R14 ;  /* 0x000000ffff037224 */ /* 0x000fce00078e000e */
[----:B------:R-:W-:Y:S05]  /*26a80*/  WARPSYNC.COLLECTIVE R15, `(.L_x_11828) ;  /* 0x000000000f087348 */ /* 0x000fea0003c00000 */
[----:B------:R0:W1:Y:S02]  /*26a90*/  SHFL.IDX P6, R14, R13, R12, R11 ;  /* 0x0000000c0d0e7389 */ /* 0x00006400000c000b */
[----:B01----:R-:W-:Y:S01]  /*26aa0*/  ENDCOLLECTIVE ;  /* 0x000000000000791b */ /* 0x003fe20003800000 */
.L_x_11828:
        /* <DEDUP_REMOVED lines=17> */
.L_x_11829:
[----:B------:R-:W-:Y:S02]  /*26bc0*/  IMAD.MOV.U32 R13, RZ, RZ, R4 ;  /* 0x000000ffff0d7224 */ /* 0x000fe400078e0004 */
[----:B------:R-:W-:Y:S02]  /*26bd0*/  IMAD.MOV.U32 R12, RZ, RZ, 0x2 ;  /* 0x00000002ff0c7424 */ /* 0x000fe400078e00ff */
[----:B------:R-:W-:-:S07]  /*26be0*/  IMAD.MOV.U32 R3, RZ, RZ, R14 ;  /* 0x000000ffff037224 */ /* 0x000fce00078e000e */
[----:B------:R-:W-:Y:S05]  /*26bf0*/  WARPSYNC.COLLECTIVE R15, `(.L_x_11830) ;  /* 0x000000000f087348 */ /* 0x000fea0003c00000 */
[----:B------:R0:W1:Y:S02]  /*26c00*/  SHFL.IDX P6, R14, R13, R12, R11 ;  /* 0x0000000c0d0e7389 */ /* 0x00006400000c000b */
[----:B01----:R-:W-:Y:S01]  /*26c10*/  ENDCOLLECTIVE ;  /* 0x000000000000791b */ /* 0x003fe20003800000 */
.L_x_11830:
        /* <DEDUP_REMOVED lines=18> */
.L_x_11831:
[----:B------:R-:W-:Y:S02]  /*26d40*/  IMAD.MOV.U32 R13, RZ, RZ, R4 ;  /* 0x000000ffff0d7224 */ /* 0x000fe400078e0004 */
[----:B------:R-:W-:Y:S02]  /*26d50*/  IMAD.MOV.U32 R12, RZ, RZ, 0x3 ;  /* 0x00000003ff0c7424 */ /* 0x000fe400078e00ff */
[----:B------:R-:W-:-:S07]  /*26d60*/  IMAD.MOV.U32 R3, RZ, RZ, R14 ;  /* 0x000000ffff037224 */ /* 0x000fce00078e000e */
[----:B------:R-:W-:Y:S05]  /*26d70*/  WARPSYNC.COLLECTIVE R15, `(.L_x_11832) ;  /* 0x000000000f087348 */ /* 0x000fea0003c00000 */
[----:B------:R0:W1:Y:S02]  /*26d80*/  SHFL.IDX P6, R14, R13, R12, R11 ;  /* 0x0000000c0d0e7389 */ /* 0x00006400000c000b */
[----:B01----:R-:W-:Y:S01]  /*26d90*/  ENDCOLLECTIVE ;  /* 0x000000000000791b */ /* 0x003fe20003800000 */
.L_x_11832:
        /* <DEDUP_REMOVED lines=10> */
.L_x_11833:
        /* <DEDUP_REMOVED lines=13> */
.L_x_11834:
        /* <DEDUP_REMOVED lines=16> */
.L_x_11835:
[----:B------:R-:W-:Y:S02]  /*27010*/  IMAD.MOV.U32 R13, RZ, RZ, R6 ;  /* 0x000000ffff0d7224 */ /* 0x000fe400078e0006 */
[----:B------:R-:W-:Y:S02]  /*27020*/  IMAD.MOV.U32 R12, RZ, RZ, 0x1 ;  /* 0x00000001ff0c7424 */ /* 0x000fe400078e00ff */
[----:B------:R-:W-:-:S07]  /*27030*/  IMAD.MOV.U32 R3, RZ, RZ, R14 ;  /* 0x000000ffff037224 */ /* 0x000fce00078e000e */
[----:B------:R-:W-:Y:S05]  /*27040*/  WARPSYNC.COLLECTIVE R15, `(.L_x_11836) ;  /* 0x000000000f087348 */ /* 0x000fea0003c00000 */
[----:B------:R0:W1:Y:S02]  /*27050*/  SHFL.IDX P6, R14, R13, R12, R11 ;  /* 0x0000000c0d0e7389 */ /* 0x00006400000c000b */
[----:B01----:R-:W-:Y:S01]  /*27060*/  ENDCOLLECTIVE ;  /* 0x000000000000791b */ /* 0x003fe20003800000 */
.L_x_11836:
        /* <DEDUP_REMOVED lines=10> */
.L_x_11837:
        /* <DEDUP_REMOVED lines=8> */
.L_x_11699:
[----:B-1----:R1:W2:Y:S02]  /*27190*/  SYNCS.PHASECHK.TRANS64.TRYWAIT P0, [R18+URZ+0x2d820], R0 ;  /* 0x02d82000120075a7 */ /* 0x0022a4000800017f */
[----:B--2---:R-:W-:Y:S05]  /*271a0*/  @!P0 NANOSLEEP.SYNCS 0x989680 ;  /* 0x009896800000895d */ /* 0x004fea0003900000 */
[----:B------:R-:W2:Y:S02]  /*271b0*/  @!P0 SYNCS.PHASECHK.TRANS64 P0, [R18+URZ+0x2d820], R0 ;  /* 0x02d82000120085a7 */ /* 0x000ea4000800007f */
[----:B--2---:R-:W-:Y:S05]  /*271c0*/  @!P0 BRA `(.L_x_11699) ;  /* 0xfffffffc00f08947 */ /* 0x004fea000383ffff */
[----:B------:R-:W-:Y:S05]  /*271d0*/  BRA `(.L_x_11839) ;  /* 0xffffffb000607947 */ /* 0x000fea000383ffff */
.L_x_11704:
[----:B0-----:R0:W1:Y:S02]  /*271e0*/  SYNCS.PHASECHK.TRANS64.TRYWAIT P0, [R5+URZ+0x2d840], R0 ;  /* 0x02d84000050075a7 */ /* 0x001064000800017f */
[----:B-1----:R-:W-:Y:S05]  /*271f0*/  @!P0 NANOSLEEP.SYNCS 0x989680 ;  /* 0x009896800000895d */ /* 0x002fea0003900000 */
[----:B------:R-:W1:Y:S02]  /*27200*/  @!P0 SYNCS.PHASECHK.TRANS64 P0, [R5+URZ+0x2d840], R0 ;  /* 0x02d84000050085a7 */ /* 0x000e64000800007f */
[----:B-1----:R-:W-:Y:S05]  /*27210*/  @!P0 BRA `(.L_x_11704) ;  /* 0xfffffffc00f08947 */ /* 0x002fea000383ffff */
[----:B------:R-:W-:Y:S05]  /*27220*/  BRA `(.L_x_11840) ;  /* 0xffffffb400547947 */ /* 0x000fea000383ffff */
.L_x_11705:
        /* <DEDUP_REMOVED lines=8> */
.L_x_11842:
[----:B------:R-:W-:Y:S05]  /*272b0*/  BSYNC B1 ;  /* 0x0000000000017941 */ /* 0x000fea0003800000 */
.L_x_11841:
        /* <DEDUP_REMOVED lines=13> */
.L_x_11843:
        /* <DEDUP_REMOVED lines=8> */
.L_x_11844:
        /* <DEDUP_REMOVED lines=14> */
.L_x_11845:
[----:B------:R-:W-:Y:S02]  /*274f0*/  IMAD.MOV.U32 R13, RZ, RZ, R7 ;  /* 0x000000ffff0d7224 */ /* 0x000fe400078e0007 */
[----:B------:R-:W-:Y:S02]  /*27500*/  IMAD.MOV.U32 R12, RZ, RZ, 0x2 ;  /* 0x00000002ff0c7424 */ /* 0x000fe400078e00ff */
[----:B------:R-:W-:-:S07]  /*27510*/  IMAD.MOV.U32 R2, RZ, RZ, R14 ;  /* 0x000000ffff027224 */ /* 0x000fce00078e000e */
[----:B------:R-:W-:Y:S05]  /*27520*/  WARPSYNC.COLLECTIVE R15, `(.L_x_11846) ;  /* 0x000000000f087348 */ /* 0x000fea0003c00000 */
[----:B------:R0:W1:Y:S02]  /*27530*/  SHFL.IDX P6, R14, R13, R12, R11 ;  /* 0x0000000c0d0e7389 */ /* 0x00006400000c000b */
[----:B01----:R-:W-:Y:S01]  /*27540*/  ENDCOLLECTIVE ;  /* 0x000000000000791b */ /* 0x003fe20003800000 */
.L_x_11846:
        /* <DEDUP_REMOVED lines=13> */
.L_x_11847:
[----:B------:R-:W-:Y:S02]  /*27620*/  IMAD.MOV.U32 R13, RZ, RZ, R7 ;  /* 0x000000ffff0d7224 */ /* 0x000fe400078e0007 */
[----:B------:R-:W-:Y:S02]  /*27630*/  IMAD.MOV.U32 R12, RZ, RZ, 0x3 ;  /* 0x00000003ff0c7424 */ /* 0x000fe400078e00ff */
[----:B------:R-:W-:-:S07]  /*27640*/  IMAD.MOV.U32 R2, RZ, RZ, R14 ;  /* 0x000000ffff027224 */ /* 0x000fce00078e000e */
[----:B------:R-:W-:Y:S05]  /*27650*/  WARPSYNC.COLLECTIVE R15, `(.L_x_11848) ;  /* 0x000000000f087348 */ /* 0x000fea0003c00000 */
[----:B------:R0:W1:Y:S02]  /*27660*/  SHFL.IDX P6, R14, R13, R12, R11 ;  /* 0x0000000c0d0e7389 */ /* 0x00006400000c000b */
[----:B01----:R-:W-:Y:S01]  /*27670*/  ENDCOLLECTIVE ;  /* 0x000000000000791b */ /* 0x003fe20003800000 */
.L_x_11848:
        /* <DEDUP_REMOVED lines=14> */
.L_x_11849:
[----:B------:R-:W-:Y:S01]  /*27760*/  IMAD.MOV.U32 R2, RZ, RZ, R14 ;  /* 0x000000ffff027224 */ /* 0x000fe200078e000e */
[----:B------:R-:W-:Y:S06]  /*27770*/  BRA `(.L_x_11850) ;  /* 0xffffffb000d47947 */ /* 0x000fec000383ffff */
.L_x_11710:
[----:B-1----:R1:W2:Y:S02]  /*27780*/  SYNCS.PHASECHK.TRANS64.TRYWAIT P0, [R5+URZ+0x2d860], R2 ;  /* 0x02d86002050075a7 */ /* 0x0022a4000800017f */
[----:B--2---:R-:W-:Y:S05]  /*27790*/  @!P0 NANOSLEEP.SYNCS 0x989680 ;  /* 0x009896800000895d */ /* 0x004fea0003900000 */
[----:B------:R-:W2:Y:S02]  /*277a0*/  @!P0 SYNCS.PHASECHK.TRANS64 P0, [R5+URZ+0x2d860], R2 ;  /* 0x02d86002050085a7 */ /* 0x000ea4000800007f */
[----:B--2---:R-:W-:Y:S05]  /*277b0*/  @!P0 BRA `(.L_x_11710) ;  /* 0xfffffffc00f08947 */ /* 0x004fea000383ffff */
[----:B------:R-:W-:Y:S05]  /*277c0*/  BRA `(.L_x_11851) ;  /* 0xffffffb400387947 */ /* 0x000fea000383ffff */
.L_x_11711:
        /* <DEDUP_REMOVED lines=8> */
.L_x_11853:
[----:B------:R-:W-:Y:S05]  /*27850*/  BSYNC B1 ;  /* 0x0000000000017941 */ /* 0x000fea0003800000 */
.L_x_11852:
        /* <DEDUP_REMOVED lines=9> */
.L_x_11854:
[----:B------:R-:W-:Y:S02]  /*278f0*/  IMAD.MOV.U32 R13, RZ, RZ, R22 ;  /* 0x000000ffff0d7224 */ /* 0x000fe400078e0016 */
[----:B------:R-:W-:Y:S02]  /*27900*/  IMAD.MOV.U32 R12, RZ, RZ, 0x1 ;  /* 0x00000001ff0c7424 */ /* 0x000fe400078e00ff */
[----:B------:R-:W-:-:S07]  /*27910*/  IMAD.MOV.U32 R2, RZ, RZ, R14 ;  /* 0x000000ffff027224 */ /* 0x000fce00078e000e */
[----:B------:R-:W-:Y:S05]  /*27920*/  WARPSYNC.COLLECTIVE R15, `(.L_x_11855) ;  /* 0x000000000f087348 */ /* 0x000fea0003c00000 */
[----:B------:R0:W1:Y:S02]  /*27930*/  SHFL.IDX P6, R14, R13, R12, R11 ;  /* 0x0000000c0d0e7389 */ /* 0x00006400000c000b */
[----:B01----:R-:W-:Y:S01]  /*27940*/  ENDCOLLECTIVE ;  /* 0x000000000000791b */ /* 0x003fe20003800000 */
.L_x_11855:
        /* <DEDUP_REMOVED lines=16> */
.L_x_11856:
[----:B------:R-:W-:Y:S02]  /*27a50*/  IMAD.MOV.U32 R13, RZ, RZ, R22 ;  /* 0x000000ffff0d7224 */ /* 0x000fe400078e0016 */
[----:B------:R-:W-:Y:S02]  /*27a60*/  IMAD.MOV.U32 R12, RZ, RZ, 0x2 ;  /* 0x00000002ff0c7424 */ /* 0x000fe400078e00ff */
[----:B------:R-:W-:-:S07]  /*27a70*/  IMAD.MOV.U32 R2, RZ, RZ, R14 ;  /* 0x000000ffff027224 */ /* 0x000fce00078e000e */
[----:B------:R-:W-:Y:S05]  /*27a80*/  WARPSYNC.COLLECTIVE R15, `(.L_x_11857) ;  /* 0x000000000f087348 */ /* 0x000fea0003c00000 */
[----:B------:R0:W1:Y:S02]  /*27a90*/  SHFL.IDX P6, R14, R13, R12, R11 ;  /* 0x0000000c0d0e7389 */ /* 0x00006400000c000b */
[----:B01----:R-:W-:Y:S01]  /*27aa0*/  ENDCOLLECTIVE ;  /* 0x000000000000791b */ /* 0x003fe20003800000 */
.L_x_11857:
        /* <DEDUP_REMOVED lines=16> */
.L_x_11858:
[----:B------:R-:W-:Y:S02]  /*27bb0*/  IMAD.MOV.U32 R13, RZ, RZ, R22 ;  /* 0x000000ffff0d7224 */ /* 0x000fe400078e0016 */
[----:B------:R-:W-:Y:S02]  /*27bc0*/  IMAD.MOV.U32 R12, RZ, RZ, 0x3 ;  /* 0x00000003ff0c7424 */ /* 0x000fe400078e00ff */
[----:B------:R-:W-:-:S07]  /*27bd0*/  IMAD.MOV.U32 R2, RZ, RZ, R14 ;  /* 0x000000ffff027224 */ /* 0x000fce00078e000e */
[----:B------:R-:W-:Y:S05]  /*27be0*/  WARPSYNC.COLLECTIVE R15, `(.L_x_11859) ;  /* 0x000000000f087348 */ /* 0x000fea0003c00000 */
[----:B------:R0:W1:Y:S02]  /*27bf0*/  SHFL.IDX P6, R14, R13, R12, R11 ;  /* 0x0000000c0d0e7389 */ /* 0x00006400000c000b */
[----:B01----:R-:W-:Y:S01]  /*27c00*/  ENDCOLLECTIVE ;  /* 0x000000000000791b */ /* 0x003fe20003800000 */
.L_x_11859:
        /* <DEDUP_REMOVED lines=13> */
.L_x_11860:
        /* <DEDUP_REMOVED lines=8> */
.L_x_11719:
[----:B-1----:R1:W2:Y:S02]  /*27d60*/  SYNCS.PHASECHK.TRANS64.TRYWAIT P0, [R0+URZ+0x2d860], R3 ;  /* 0x02d86003000075a7 */ /* 0x0022a4000800017f */
[----:B--2---:R-:W-:Y:S05]  /*27d70*/  @!P0 NANOSLEEP.SYNCS 0x989680 ;  /* 0x009896800000895d */ /* 0x004fea0003900000 */
[----:B------:R-:W2:Y:S02]  /*27d80*/  @!P0 SYNCS.PHASECHK.TRANS64 P0, [R0+URZ+0x2d860], R3 ;  /* 0x02d86003000085a7 */ /* 0x000ea4000800007f */
[----:B--2---:R-:W-:Y:S05]  /*27d90*/  @!P0 BRA `(.L_x_11719) ;  /* 0xfffffffc00f08947 */ /* 0x004fea000383ffff */
[----:B------:R-:W-:Y:S05]  /*27da0*/  BRA `(.L_x_11862) ;  /* 0xffffffb400b87947 */ /* 0x000fea000383ffff */
.L_x_11720:
        /* <DEDUP_REMOVED lines=8> */
.L_x_11864:
[----:B------:R-:W-:Y:S05]  /*27e30*/  BSYNC B0 ;  /* 0x0000000000007941 */ /* 0x000fea0003800000 */
.L_x_11863:
        /* <DEDUP_REMOVED lines=10> */
.L_x_11865:
        /* <DEDUP_REMOVED lines=17> */
.L_x_11866:
        /* <DEDUP_REMOVED lines=14> */
.L_x_11867:
[----:B------:R-:W-:Y:S02]  /*280d0*/  IMAD.MOV.U32 R13, RZ, RZ, R22 ;  /* 0x000000ffff0d7224 */ /* 0x000fe400078e0016 */
[----:B------:R-:W-:Y:S01]  /*280e0*/  IMAD.MOV.U32 R12, RZ, RZ, 0x2 ;  /* 0x00000002ff0c7424 */ /* 0x000fe200078e00ff */
[----:B------:R-:W-:-:S13]  /*280f0*/  IADD3 R2, P4, R14, R5, RZ ;  /* 0x000000050e027210 */ /* 0x000fda0007f9e0ff */
[----:B------:R-:W-:Y:S05]  /*28100*/  WARPSYNC.COLLECTIVE R15, `(.L_x_11868) ;  /* 0x000000000f087348 */ /* 0x000fea0003c00000 */
[----:B------:R0:W1:Y:S02]  /*28110*/  SHFL.IDX P6, R14, R13, R12, R11 ;  /* 0x0000000c0d0e7389 */ /* 0x00006400000c000b */
[----:B01----:R-:W-:Y:S01]  /*28120*/  ENDCOLLECTIVE ;  /* 0x000000000000791b */ /* 0x003fe20003800000 */
.L_x_11868:
        /* <DEDUP_REMOVED lines=15> */
.L_x_11869:
[----:B------:R-:W-:Y:S02]  /*28220*/  IMAD.MOV.U32 R13, RZ, RZ, R22 ;  /* 0x000000ffff0d7224 */ /* 0x000fe400078e0016 */
[----:B------:R-:W-:Y:S01]  /*28230*/  IMAD.MOV.U32 R12, RZ, RZ, 0x3 ;  /* 0x00000003ff0c7424 */ /* 0x000fe200078e00ff */
[----:B------:R-:W-:-:S13]  /*28240*/  IADD3 R2, P4, R14, R5, RZ ;  /* 0x000000050e027210 */ /* 0x000fda0007f9e0ff */
[----:B------:R-:W-:Y:S05]  /*28250*/  WARPSYNC.COLLECTIVE R15, `(.L_x_11870) ;  /* 0x000000000f087348 */ /* 0x000fea0003c00000 */
[----:B------:R0:W1:Y:S02]  /*28260*/  SHFL.IDX P6, R14, R13, R12, R11 ;  /* 0x0000000c0d0e7389 */ /* 0x00006400000c000b */
[----:B01----:R-:W-:Y:S01]  /*28270*/  ENDCOLLECTIVE ;  /* 0x000000000000791b */ /* 0x003fe20003800000 */
.L_x_11870:
        /* <DEDUP_REMOVED lines=14> */
.L_x_11871:
[----:B------:R-:W-:Y:S05]  /*28360*/  BRA `(.L_x_11872) ;  /* 0xffffffb400187947 */ /* 0x000fea000383ffff */
.L_x_11725:
[----:B------:R-:W-:Y:S01]  /*28370*/  BSSY B0, `(.L_x_11873) ;  /* 0x0000008000007945 */ /* 0x000fe20003800000 */
[----:B------:R-:W-:Y:S02]  /*28380*/  IMAD.MOV.U32 R13, RZ, RZ, R24 ;  /* 0x000000ffff0d7224 */ /* 0x000fe400078e0018 */
[----:B-1----:R-:W-:Y:S02]  /*28390*/  IMAD.MOV.U32 R12, RZ, RZ, RZ ;  /* 0x000000ffff0c7224 */ /* 0x002fe400078e00ff */
[----:B------:R-:W-:Y:S02]  /*283a0*/  IMAD.MOV.U32 R11, RZ, RZ, 0x1f ;  /* 0x0000001fff0b7424 */ /* 0x000fe400078e00ff */
[----:B------:R-:W-:-:S07]  /*283b0*/  IMAD.MOV.U32 R15, RZ, RZ, -0x1 ;  /* 0xffffffffff0f7424 */ /* 0x000fce00078e00ff */
[----:B0----5:R-:W-:Y:S05]  /*283c0*/  WARPSYNC.COLLECTIVE R15, `(.L_x_11874) ;  /* 0x000000000f087348 */ /* 0x021fea0003c00000 */
[----:B------:R1:W2:Y:S02]  /*283d0*/  SHFL.IDX P6, R14, R13, R12, R11 ;  /* 0x0000000c0d0e7389 */ /* 0x0002a400000c000b */
[----:B012--5:R-:W-:Y:S01]  /*283e0*/  ENDCOLLECTIVE ;  /* 0x000000000000791b */ /* 0x027fe20003800000 */
.L_x_11874:
[----:B------:R-:W-:Y:S05]  /*283f0*/  BSYNC B0 ;  /* 0x0000000000007941 */ /* 0x000fea0003800000 */
.L_x_11873:
        /* <DEDUP_REMOVED lines=9> */
.L_x_11875:
        /* <DEDUP_REMOVED lines=23> */
.L_x_11876:
[----:B------:R-:W-:Y:S01]  /*28600*/  IMAD.MOV.U32 R12, RZ, RZ, 0x2 ;  /* 0x00000002ff0c7424 */ /* 0x000fe200078e00ff */
[----:B------:R-:W-:-:S05]  /*28610*/  SEL R4, R14, RZ, P1 ;  /* 0x000000ff0e047207 */ /* 0x000fca0000800000 */
[----:B------:R-:W-:-:S04]  /*28620*/  IMAD.IADD R4, R13, 0x1, R4 ;  /* 0x000000010d047824 */ /* 0x000fc800078e0204 */
[----:B------:R-:W-:-:S07]  /*28630*/  IMAD.MOV.U32 R13, RZ, RZ, R4 ;  /* 0x000000ffff0d7224 */ /* 0x000fce00078e0004 */
[----:B------:R-:W-:Y:S05]  /*28640*/  WARPSYNC.COLLECTIVE R15, `(.L_x_11877) ;  /* 0x000000000f087348 */ /* 0x000fea0003c00000 */
[----:B------:R0:W1:Y:S02]  /*28650*/  SHFL.UP P6, R14, R13, R12, R11 ;  /* 0x0400000c0d0e7389 */ /* 0x00006400000c000b */
[----:B01----:R-:W-:Y:S01]  /*28660*/  ENDCOLLECTIVE ;  /* 0x000000000000791b */ /* 0x003fe20003800000 */
.L_x_11877:
[----:B------:R-:W-:Y:S01]  /*28670*/  IMAD.MOV.U32 R12, RZ, RZ, 0x4 ;  /* 0x00000004ff0c7424 */ /* 0x000fe200078e00ff */
[----:B------:R-:W-:-:S05]  /*28680*/  SEL R3, R14, RZ, P2 ;  /* 0x000000ff0e037207 */ /* 0x000fca0001000000 */
[----:B------:R-:W-:-:S04]  /*28690*/  IMAD.IADD R2, R4, 0x1, R3 ;  /* 0x0000000104027824 */ /* 0x000fc800078e0203 */
[----:B------:R-:W-:-:S07]  /*286a0*/  IMAD.MOV.U32 R13, RZ, RZ, R2 ;  /* 0x000000ffff0d7224 */ /* 0x000fce00078e0002 */
[----:B------:R-:W-:Y:S05]  /*286b0*/  WARPSYNC.COLLECTIVE R15, `(.L_x_11878) ;  /* 0x000000000f087348 */ /* 0x000fea0003c00000 */
[----:B------:R0:W1:Y:S02]  /*286c0*/  SHFL.UP P6, R14, R13, R12, R11 ;  /* 0x0400000c0d0e7389 */ /* 0x00006400000c000b */
[----:B01----:R-:W-:Y:S01]  /*286d0*/  ENDCOLLECTIVE ;  /* 0x000000000000791b */ /* 0x003fe20003800000 */
.L_x_11878:
[----:B------:R-:W-:Y:S01]  /*286e0*/  IMAD.MOV.U32 R12, RZ, RZ, 0x8 ;  /* 0x00000008ff0c7424 */ /* 0x000fe200078e00ff */
[----:B------:R-:W-:-:S05]  /*286f0*/  SEL R3, R14, RZ, P3 ;  /* 0x000000ff0e037207 */ /* 0x000fca0001800000 */
[----:B------:R-:W-:-:S04]  /*28700*/  IMAD.IADD R3, R2, 0x1, R3 ;  /* 0x0000000102037824 */ /* 0x000fc800078e0203 */
[----:B------:R-:W-:-:S07]  /*28710*/  IMAD.MOV.U32 R13, RZ, RZ, R3 ;  /* 0x000000ffff0d7224 */ /* 0x000fce00078e0003 */
[----:B------:R-:W-:Y:S05]  /*28720*/  WARPSYNC.COLLECTIVE R15, `(.L_x_11879) ;  /* 0x000000000f087348 */ /* 0x000fea0003c00000 */
[----:B------:R0:W1:Y:S02]  /*28730*/  SHFL.UP P6, R14, R13, R12, R11 ;  /* 0x0400000c0d0e7389 */ /* 0x00006400000c000b */
[----:B01----:R-:W-:Y:S01]  /*28740*/  ENDCOLLECTIVE ;  /* 0x000000000000791b */ /* 0x003fe20003800000 */
.L_x_11879:
[----:B------:R-:W-:Y:S01]  /*28750*/  IMAD.MOV.U32 R12, RZ, RZ, 0x10 ;  /* 0x00000010ff0c7424 */ /* 0x000fe200078e00ff */
[----:B------:R-:W-:-:S05]  /*28760*/  SEL R4, R14, RZ, P4 ;  /* 0x000000ff0e047207 */ /* 0x000fca0002000000 */
[----:B------:R-:W-:-:S04]  /*28770*/  IMAD.IADD R4, R3, 0x1, R4 ;  /* 0x0000000103047824 */ /* 0x000fc800078e0204 */
[----:B------:R-:W-:-:S07]  /*28780*/  IMAD.MOV.U32 R13, RZ, RZ, R4 ;  /* 0x000000ffff0d7224 */ /* 0x000fce00078e0004 */
[----:B------:R-:W-:Y:S05]  /*28790*/  WARPSYNC.COLLECTIVE R15, `(.L_x_11880) ;  /* 0x000000000f087348 */ /* 0x000fea0003c00000 */
[----:B------:R0:W1:Y:S02]  /*287a0*/  SHFL.UP P6, R14, R13, R12, R11 ;  /* 0x0400000c0d0e7389 */ /* 0x00006400000c000b */
[----:B01----:R-:W-:Y:S01]  /*287b0*/  ENDCOLLECTIVE ;  /* 0x000000000000791b */ /* 0x003fe20003800000 */
.L_x_11880:
        /* <DEDUP_REMOVED lines=8> */
.L_x_11881:
[----:B------:R-:W-:Y:S05]  /*28840*/  BRA `(.L_x_11882) ;  /* 0xffffffb4003c7947 */ /* 0x000fea000383ffff */
.L_x_11728:
[----:B------:R-:W-:Y:S01]  /*28850*/  BSSY B0, `(.L_x_11883) ;  /* 0x0000007000007945 */ /* 0x000fe20003800000 */
[----:B-1----:R-:W-:Y:S02]  /*28860*/  IMAD.MOV.U32 R12, RZ, RZ, 0x1 ;  /* 0x00000001ff0c7424 */ /* 0x002fe400078e00ff */
[----:B------:R-:W-:Y:S02]  /*28870*/  IMAD.MOV.U32 R11, RZ, RZ, RZ ;  /* 0x000000ffff0b7224 */ /* 0x000fe400078e00ff */
[----:B------:R-:W-:-:S07]  /*28880*/  IMAD.MOV.U32 R15, RZ, RZ, -0x1 ;  /* 0xffffffffff0f7424 */ /* 0x000fce00078e00ff */
[----:B-----5:R-:W-:Y:S05]  /*28890*/  WARPSYNC.COLLECTIVE R15, `(.L_x_11884) ;  /* 0x000000000f087348 */ /* 0x020fea0003c00000 */
[----:B------:R0:W1:Y:S02]  /*288a0*/  SHFL.UP P6, R14, R13, R12, R11 ;  /* 0x0400000c0d0e7389 */ /* 0x00006400000c000b */
[----:B01---5:R-:W-:Y:S01]  /*288b0*/  ENDCOLLECTIVE ;  /* 0x000000000000791b */ /* 0x023fe20003800000 */
.L_x_11884:
[----:B------:R-:W-:Y:S05]  /*288c0*/  BSYNC B0 ;  /* 0x0000000000007941 */ /* 0x000fea0003800000 */
.L_x_11883:
        /* <DEDUP_REMOVED lines=8> */
.L_x_11885:
[----:B------:R-:W-:Y:S01]  /*28950*/  IMAD.MOV.U32 R12, RZ, RZ, 0x4 ;  /* 0x00000004ff0c7424 */ /* 0x000fe200078e00ff */
[----:B------:R-:W-:-:S05]  /*28960*/  SEL R14, R14, RZ, P2 ;  /* 0x000000ff0e0e7207 */ /* 0x000fca0001000000 */
[----:B------:R-:W-:-:S04]  /*28970*/  IMAD.IADD R3, R13, 0x1, R14 ;  /* 0x000000010d037824 */ /* 0x000fc800078e020e */
[----:B------:R-:W-:-:S07]  /*28980*/  IMAD.MOV.U32 R13, RZ, RZ, R3 ;  /* 0x000000ffff0d7224 */ /* 0x000fce00078e0003 */
[----:B------:R-:W-:Y:S05]  /*28990*/  WARPSYNC.COLLECTIVE R15, `(.L_x_11886) ;  /* 0x000000000f087348 */ /* 0x000fea0003c00000 */
[----:B------:R0:W1:Y:S02]  /*289a0*/  SHFL.UP P6, R14, R13, R12, R11 ;  /* 0x0400000c0d0e7389 */ /* 0x00006400000c000b */
[----:B01----:R-:W-:Y:S01]  /*289b0*/  ENDCOLLECTIVE ;  /* 0x000000000000791b */ /* 0x003fe20003800000 */
.L_x_11886:
[----:B------:R-:W-:Y:S01]  /*289c0*/  IMAD.MOV.U32 R12, RZ, RZ, 0x8 ;  /* 0x00000008ff0c7424 */ /* 0x000fe200078e00ff */
[----:B------:R-:W-:-:S05]  /*289d0*/  SEL R4, R14, RZ, P3 ;  /* 0x000000ff0e047207 */ /* 0x000fca0001800000 */
[----:B------:R-:W-:-:S04]  /*289e0*/  IMAD.IADD R4, R3, 0x1, R4 ;  /* 0x0000000103047824 */ /* 0x000fc800078e0204 */
[----:B------:R-:W-:-:S07]  /*289f0*/  IMAD.MOV.U32 R13, RZ, RZ, R4 ;  /* 0x000000ffff0d7224 */ /* 0x000fce00078e0004 */
[----:B------:R-:W-:Y:S05]  /*28a00*/  WARPSYNC.COLLECTIVE R15, `(.L_x_11887) ;  /* 0x000000000f087348 */ /* 0x000fea0003c00000 */
[----:B------:R0:W1:Y:S02]  /*28a10*/  SHFL.UP P6, R14, R13, R12, R11 ;  /* 0x0400000c0d0e7389 */ /* 0x00006400000c000b */
[----:B01----:R-:W-:Y:S01]  /*28a20*/  ENDCOLLECTIVE ;  /* 0x000000000000791b */ /* 0x003fe20003800000 */
.L_x_11887:
[----:B------:R-:W-:Y:S01]  /*28a30*/  IMAD.MOV.U32 R12, RZ, RZ, 0x10 ;  /* 0x00000010ff0c7424 */ /* 0x000fe200078e00ff */
[----:B------:R-:W-:-:S05]  /*28a40*/  SEL R7, R14, RZ, P4 ;  /* 0x000000ff0e077207 */ /* 0x000fca0002000000 */
[----:B------:R-:W-:-:S04]  /*28a50*/  IMAD.IADD R7, R4, 0x1, R7 ;  /* 0x0000000104077824 */ /* 0x000fc800078e0207 */
[----:B------:R-:W-:-:S07]  /*28a60*/  IMAD.MOV.U32 R13, RZ, RZ, R7 ;  /* 0x000000ffff0d7224 */ /* 0x000fce00078e0007 */
[----:B------:R-:W-:Y:S05]  /*28a70*/  WARPSYNC.COLLECTIVE R15, `(.L_x_11888) ;  /* 0x000000000f087348 */ /* 0x000fea0003c00000 */
[----:B------:R0:W1:Y:S02]  /*28a80*/  SHFL.UP P6, R14, R13, R12, R11 ;  /* 0x0400000c0d0e7389 */ /* 0x00006400000c000b */
[----:B01----:R-:W-:Y:S01]  /*28a90*/  ENDCOLLECTIVE ;  /* 0x000000000000791b */ /* 0x003fe20003800000 */
.L_x_11888:
        /* <DEDUP_REMOVED lines=8> */
.L_x_11889:
[----:B------:R-:W-:Y:S05]  /*28b20*/  BRA `(.L_x_11890) ;  /* 0xffffffb400287947 */ /* 0x000fea000383ffff */
.L_x_11730:
[----:B------:R-:W-:Y:S01]  /*28b30*/  BSSY B0, `(.L_x_11891) ;  /* 0x0000006000007945 */ /* 0x000fe20003800000 */
[----:B------:R-:W-:Y:S01]  /*28b40*/  PLOP3.LUT P6, PT, P6, PT, PT, 0x8, 0x0 ;  /* 0x000000000000781c */ /* 0x000fe200037ce170 */
[----:B------:R-:W-:-:S12]  /*28b50*/  IMAD.MOV.U32 R15, RZ, RZ, -0x1 ;  /* 0xffffffffff0f7424 */ /* 0x000fd800078e00ff */
[----:B01---5:R-:W-:Y:S05]  /*28b60*/  WARPSYNC.COLLECTIVE R15, `(.L_x_11892) ;  /* 0x000000000f087348 */ /* 0x023fea0003c00000 */
[----:B------:R-:W-:Y:S01]  /*28b70*/  VOTE.ANY R14, PT, P6 ;  /* 0x00000000000e7806 */ /* 0x000fe200030e0100 */
[----:B01---5:R-:W-:Y:S06]  /*28b80*/  ENDCOLLECTIVE ;  /* 0x000000000000791b */ /* 0x023fec0003800000 */
.L_x_11892:
[----:B------:R-:W-:Y:S05]  /*28b90*/  BSYNC B0 ;  /* 0x0000000000007941 */ /* 0x000fea0003800000 */
.L_x_11891:
        /* <DEDUP_REMOVED lines=10> */
.L_x_11893:
[----:B------:R-:W-:Y:S02]  /*28c40*/  IMAD.MOV.U32 R13, RZ, RZ, R5 ;  /* 0x000000ffff0d7224 */ /* 0x000fe400078e0005 */
[----:B------:R-:W-:-:S07]  /*28c50*/  IMAD.MOV.U32 R25, RZ, RZ, R14 ;  /* 0x000000ffff197224 */ /* 0x000fce00078e000e */
[----:B------:R-:W-:Y:S05]  /*28c60*/  WARPSYNC.COLLECTIVE R15, `(.L_x_11894) ;  /* 0x000000000f087348 */ /* 0x000fea0003c00000 */
[----:B------:R0:W1:Y:S02]  /*28c70*/  SHFL.IDX P6, R14, R13, R12, R11 ;  /* 0x0000000c0d0e7389 */ /* 0x00006400000c000b */
[----:B01----:R-:W-:Y:S01]  /*28c80*/  ENDCOLLECTIVE ;  /* 0x000000000000791b */ /* 0x003fe20003800000 */
.L_x_11894:
[----:B------:R-:W-:Y:S01]  /*28c90*/  IMAD.MOV.U32 R5, RZ, RZ, R14 ;  /* 0x000000ffff057224 */ /* 0x000fe200078e000e */
[----:B------:R-:W-:Y:S06]  /*28ca0*/  BRA `(.L_x_11895) ;  /* 0xffffffb400087947 */ /* 0x000fec000383ffff */
.L_x_11732:
[----:B------:R-:W-:Y:S01]  /*28cb0*/  BSSY B0, `(.L_x_11896) ;  /* 0x0000007000007945 */ /* 0x000fe20003800000 */
[----:B------:R-:W-:Y:S02]  /*28cc0*/  IMAD.MOV.U32 R13, RZ, RZ, R2 ;  /* 0x000000ffff0d7224 */ /* 0x000fe400078e0002 */
[----:B------:R-:W-:Y:S02]  /*28cd0*/  IMAD.MOV.U32 R11, RZ, RZ, 0x1f ;  /* 0x0000001fff0b7424 */ /* 0x000fe400078e00ff */
[----:B------:R-:W-:-:S07]  /*28ce0*/  IMAD.MOV.U32 R15, RZ, RZ, -0x1 ;  /* 0xffffffffff0f7424 */ /* 0x000fce00078e00ff */
[----:B0-2345:R-:W-:Y:S05]  /*28cf0*/  WARPSYNC.COLLECTIVE R15, `(.L_x_11897) ;  /* 0x000000000f087348 */ /* 0x03dfea0003c00000 */
[----:B------:R1:W0:Y:S02]  /*28d00*/  SHFL.IDX P6, R14, R13, R12, R11 ;  /* 0x0000000c0d0e7389 */ /* 0x00022400000c000b */
[----:B012345:R-:W-:Y:S01]  /*28d10*/  ENDCOLLECTIVE ;  /* 0x000000000000791b */ /* 0x03ffe20003800000 */
.L_x_11897:
[----:B------:R-:W-:Y:S05]  /*28d20*/  BSYNC B0 ;  /* 0x0000000000007941 */ /* 0x000fea0003800000 */
.L_x_11896:
[----:B------:R-:W-:Y:S01]  /*28d30*/  IMAD.MOV.U32 R24, RZ, RZ, R14 ;  /* 0x000000ffff187224 */ /* 0x000fe200078e000e */
[----:B------:R-:W-:Y:S06]  /*28d40*/  BRA `(.L_x_11731) ;  /* 0xffffffb000f87947 */ /* 0x000fec000383ffff */
.L_x_11738:
[----:B0-----:R0:W4:Y:S02]  /*28d50*/  SYNCS.PHASECHK.TRANS64.TRYWAIT P0, [R5+URZ+0x2d820], R0 ;  /* 0x02d82000050075a7 */ /* 0x001124000800017f */
[----:B----4-:R-:W-:Y:S05]  /*28d60*/  @!P0 NANOSLEEP.SYNCS 0x989680 ;  /* 0x009896800000895d */ /* 0x010fea0003900000 */
[----:B------:R-:W4:Y:S02]  /*28d70*/  @!P0 SYNCS.PHASECHK.TRANS64 P0, [R5+URZ+0x2d820], R0 ;  /* 0x02d82000050085a7 */ /* 0x000f24000800007f */
[----:B----4-:R-:W-:Y:S05]  /*28d80*/  @!P0 BRA `(.L_x_11738) ;  /* 0xfffffffc00f08947 */ /* 0x010fea000383ffff */
[----:B------:R-:W-:Y:S05]  /*28d90*/  BRA `(.L_x_11898) ;  /* 0xffffffbc00547947 */ /* 0x000fea000383ffff */
.L_x_11739:
[----:B------:R-:W4:Y:S01]  /*28da0*/  S2R R2, SR_TID.X ;  /* 0x0000000000027919 */ /* 0x000f220000002100 */
[----:B------:R-:W-:Y:S01]  /*28db0*/  BSSY B0, `(.L_x_11899) ;  /* 0x000000a000007945 */ /* 0x000fe20003800000 */
[----:B-1----:R-:W-:Y:S02]  /*28dc0*/  IMAD.MOV.U32 R12, RZ, RZ, RZ ;  /* 0x000000ffff0c7224 */ /* 0x002fe400078e00ff */
[----:B------:R-:W-:Y:S02]  /*28dd0*/  IMAD.MOV.U32 R11, RZ, RZ, 0x1f ;  /* 0x0000001fff0b7424 */ /* 0x000fe400078e00ff */
[----:B------:R-:W-:Y:S01]  /*28de0*/  IMAD.MOV.U32 R15, RZ, RZ, -0x1 ;  /* 0xffffffffff0f7424 */ /* 0x000fe200078e00ff */
[----:B----4-:R-:W-:-:S04]  /*28df0*/  SHF.R.U32.HI R2, RZ, 0x5, R2 ;  /* 0x00000005ff027819 */ /* 0x010fc80000011602 */
[----:B------:R-:W-:-:S05]  /*28e00*/  LOP3.LUT R2, R2, 0x3, RZ, 0xc0, !PT ;  /* 0x0000000302027812 */ /* 0x000fca00078ec0ff */
[----:B------:R-:W-:-:S07]  /*28e10*/  IMAD.MOV.U32 R13, RZ, RZ, R2 ;  /* 0x000000ffff0d7224 */ /* 0x000fce00078e0002 */
[----:B0-23-5:R-:W-:Y:S05]  /*28e20*/  WARPSYNC.COLLECTIVE R15, `(.L_x_11900) ;  /* 0x000000000f087348 */ /* 0x02dfea0003c00000 */
[----:B------:R1:W4:Y:S02]  /*28e30*/  SHFL.IDX P6, R14, R13, R12, R11 ;  /* 0x0000000c0d0e7389 */ /* 0x00032400000c000b */
[----:B012345:R-:W-:Y:S01]  /*28e40*/  ENDCOLLECTIVE ;  /* 0x000000000000791b */ /* 0x03ffe20003800000 */
.L_x_11900:
[----:B------:R-:W-:Y:S05]  /*28e50*/  BSYNC B0 ;  /* 0x0000000000007941 */ /* 0x000fea0003800000 */
.L_x_11899:
[----:B------:R-:W-:Y:S05]  /*28e60*/  BRA `(.L_x_11901) ;  /* 0xffffffbc003c7947 */ /* 0x000fea000383ffff */
.L_x_11740:
[----:B------:R-:W-:Y:S01]  /*28e70*/  BSSY B0, `(.L_x_11902) ;  /* 0x0000006000007945 */ /* 0x000fe20003800000 */
[----:B------:R-:W-:-:S07]  /*28e80*/  IMAD.MOV.U32 R15, RZ, RZ, -0x1 ;  /* 0xffffffffff0f7424 */ /* 0x000fce00078e00ff */
[----:B0123-5:R-:W-:Y:S05]  /*28e90*/  WARPSYNC.COLLECTIVE R15, `(.L_x_11903) ;  /* 0x000000000f0c7348 */ /* 0x02ffea0003c00000 */
[----:B------:R-:W-:Y:S02]  /*28ea0*/  ELECT P6, UR62, PT ;  /* 0x00000000003e782f */ /* 0x000fe400038c0000 */
[----:B------:R-:W-:Y:S01]  /*28eb0*/  MOV R14, UR62 ;  /* 0x0000003e000e7c02 */ /* 0x000fe20008000f00 */
[----:B0123-5:R-:W-:Y:S10]  /*28ec0*/  ENDCOLLECTIVE ;  /* 0x000000000000791b */ /* 0x02fff40003800000 */
.L_x_11903:
[----:B------:R-:W-:Y:S05]  /*28ed0*/  BSYNC B0 ;  /* 0x0000000000007941 */ /* 0x000fea0003800000 */
.L_x_11902:
[----:B------:R-:W-:Y:S05]  /*28ee0*/  BRA `(.L_x_11904) ;  /* 0xffffffbc00307947 */ /* 0x000fea000383ffff */
.L_x_11742:
[----:B0-----:R0:W4:Y:S02]  /*28ef0*/  SYNCS.PHASECHK.TRANS64.TRYWAIT P1, [R3+URZ+0x2d840], R2 ;  /* 0x02d84002030075a7 */ /* 0x001124000802017f */
[----:B----4-:R-:W-:Y:S05]  /*28f00*/  @!P1 NANOSLEEP.SYNCS 0x989680 ;  /* 0x009896800000995d */ /* 0x010fea0003900000 */
[----:B------:R-:W4:Y:S02]  /*28f10*/  @!P1 SYNCS.PHASECHK.TRANS64 P1, [R3+URZ+0x2d840], R2 ;  /* 0x02d84002030095a7 */ /* 0x000f24000802007f */
[----:B----4-:R-:W-:Y:S05]  /*28f20*/  @!P1 BRA `(.L_x_11742) ;  /* 0xfffffffc00f09947 */ /* 0x010fea000383ffff */
[----:B------:R-:W-:Y:S05]  /*28f30*/  BRA `(.L_x_11905) ;  /* 0xffffffbc00547947 */ /* 0x000fea000383ffff */
.L_x_11744:
[----:B----4-:R4:W0:Y:S02]  /*28f40*/  SYNCS.PHASECHK.TRANS64.TRYWAIT P1, [R5+URZ+0x2d840], R0 ;  /* 0x02d84000050075a7 */ /* 0x010824000802017f */
[----:B0-----:R-:W-:Y:S05]  /*28f50*/  @!P1 NANOSLEEP.SYNCS 0x989680 ;  /* 0x009896800000995d */ /* 0x001fea0003900000 */
[----:B------:R-:W0:Y:S02]  /*28f60*/  @!P1 SYNCS.PHASECHK.TRANS64 P1, [R5+URZ+0x2d840], R0 ;  /* 0x02d84000050095a7 */ /* 0x000e24000802007f */
[----:B0-----:R-:W-:Y:S05]  /*28f70*/  @!P1 BRA `(.L_x_11744) ;  /* 0xfffffffc00f09947 */ /* 0x001fea000383ffff */
[----:B------:R-:W-:Y:S05]  /*28f80*/  BRA `(.L_x_11906) ;  /* 0xffffffbc00647947 */ /* 0x000fea000383ffff */
.L_x_11746:
[----:B------:R0:W0:Y:S02]  /*28f90*/  SYNCS.PHASECHK.TRANS64.TRYWAIT P1, [R3+URZ+0x2d860], R2 ;  /* 0x02d86002030075a7 */ /* 0x000024000802017f */
[----:B0-----:R-:W-:Y:S05]  /*28fa0*/  @!P1 NANOSLEEP.SYNCS 0x989680 ;  /* 0x009896800000995d */ /* 0x001fea0003900000 */
[----:B------:R-:W0:Y:S02]  /*28fb0*/  @!P1 SYNCS.PHASECHK.TRANS64 P1, [R3+URZ+0x2d860], R2 ;  /* 0x02d86002030095a7 */ /* 0x000e24000802007f */
[----:B0-----:R-:W-:Y:S05]  /*28fc0*/  @!P1 BRA `(.L_x_11746) ;  /* 0xfffffffc00f09947 */ /* 0x001fea000383ffff */
[----:B------:R-:W-:Y:S05]  /*28fd0*/  BRA `(.L_x_11907) ;  /* 0xffffffbc00607947 */ /* 0x000fea000383ffff */
.L_x_11908:
        /* <DEDUP_REMOVED lines=10> */
.L_x_15988:


//--------------------- .text._ZN7cutlass13device_kernelIN5flash11enable_sm90INS1_16FlashAttnFwdSm90INS1_25CollectiveMainloopFwdSm90ILi2EN4cute5tupleIJNS5_1CILi1EEES8_S8_EEENS6_IJNS7_ILi192EEENS7_ILi128EEENS7_ILi96EEEEEELi96ENS_10bfloat16_tEfNS_4arch4Sm90ELb1ELb0ELb0ELb0ELb1ELb0ELb0ELb0ELb1ELb1ELb1ELb0EEENS1_21CollectiveEpilogueFwdINS6_IJSA_SC_SB_EEES9_SE_SG_Li384ELb0ELb1ELb1ELb0EEENS1_19SingleTileSchedulerILb0ELb1ELb1ELi192EEEEEEEEEvNT_6ParamsE --------------------------
	.section	.text._ZN7cutlass13device_kernelIN5flash11enable_sm90INS1_16FlashAttnFwdSm90INS1_25CollectiveMainloopFwdSm90ILi2EN4cute5tupleIJNS5_1CILi1EEES8_S8_EEENS6_IJNS7_ILi192EEENS7_ILi128EEENS7_ILi96EEEEEELi96ENS_10bfloat16_tEfNS_4arch4Sm90ELb1ELb0ELb0ELb0ELb1ELb0ELb0ELb0ELb1ELb1ELb1ELb0EEENS1_21CollectiveEpilogueFwdINS6_IJSA_SC_SB_EEES9_SE_SG_Li384ELb0ELb1ELb1ELb0EEENS1_19SingleTileSchedulerILb0ELb1ELb1ELi192EEEEEEEEEvNT_6ParamsE,"ax",@progbits
	.align	128
.text._ZN7cutlass13device_kernelIN5flash11enable_sm90INS1_16FlashAttnFwdSm90INS1_25CollectiveMainloopFwdSm90ILi2EN4cute5tupleIJNS5_1CILi1EEES8_S8_EEENS6_IJNS7_ILi192EEENS7_ILi128EEENS7_ILi96EEEEEELi96ENS_10bfloat16_tEfNS_4arch4Sm90ELb1ELb0ELb0ELb0ELb1ELb0ELb0ELb0ELb1ELb1ELb1ELb0EEENS1_21CollectiveEpilogueFwdINS6_IJSA_SC_SB_EEES9_SE_SG_Li384ELb0ELb1ELb1ELb0EEENS1_19SingleTileSchedulerILb0ELb1ELb1ELi192EEEEEEEEEvNT_6ParamsE:
        .type           _ZN7cutlass13device_kernelIN5flash11enable_sm90INS1_16FlashAttnFwdSm90INS1_25CollectiveMainloopFwdSm90ILi2EN4cute5tupleIJNS5_1CILi1EEES8_S8_EEENS6_IJNS7_ILi192EEENS7_ILi128EEENS7_ILi96EEEEEELi96ENS_10bfloat16_tEfNS_4arch4Sm90ELb1ELb0ELb0ELb0ELb1ELb0ELb0ELb0ELb1ELb1ELb1ELb0EEENS1_21CollectiveEpilogueFwdINS6_IJSA_SC_SB_EEES9_SE_SG_Li384ELb0ELb1ELb1ELb0EEENS1_19SingleTileSchedulerILb0ELb1ELb1ELi192EEEEEEEEEvNT_6ParamsE,@function
        .size           _ZN7cutlass13device_kernelIN5flash11enable_sm90INS1_16FlashAttnFwdSm90INS1_25CollectiveMainloopFwdSm90ILi2EN4cute5tupleIJNS5_1CILi1EEES8_S8_EEENS6_IJNS7_ILi192EEENS7_ILi128EEENS7_ILi96EEEEEELi96ENS_10bfloat16_tEfNS_4arch4Sm90ELb1ELb0ELb0ELb0ELb1ELb0ELb0ELb0ELb1ELb1ELb1ELb0EEENS1_21CollectiveEpilogueFwdINS6_IJSA_SC_SB_EEES9_SE_SG_Li384ELb0ELb1ELb1ELb0EEENS1_19SingleTileSchedulerILb0ELb1ELb1ELi192EEEEEEEEEvNT_6ParamsE,(.L_x_15989 - _ZN7cutlass13device_kernelIN5flash11enable_sm90INS1_16FlashAttnFwdSm90INS1_25CollectiveMainloopFwdSm90ILi2EN4cute5tupleIJNS5_1CILi1EEES8_S8_EEENS6_IJNS7_ILi192EEENS7_ILi128EEENS7_ILi96EEEEEELi96ENS_10bfloat16_tEfNS_4arch4Sm90ELb1ELb0ELb0ELb0ELb1ELb0ELb0ELb0ELb1ELb1ELb1ELb0EEENS1_21CollectiveEpilogueFwdINS6_IJSA_SC_SB_EEES9_SE_SG_Li384ELb0ELb1ELb1ELb0EEENS1_19SingleTileSchedulerILb0ELb1ELb1ELi192EEEEEEEEEvNT_6ParamsE)
        .other          _ZN7cutlass13device_kernelIN5flash11enable_sm90INS1_16FlashAttnFwdSm90INS1_25CollectiveMainloopFwdSm90ILi2EN4cute5tupleIJNS5_1CILi1EEES8_S8_EEENS6_IJNS7_ILi192EEENS7_ILi128EEENS7_ILi96EEEEEELi96ENS_10bfloat16_tEfNS_4arch4Sm90ELb1ELb0ELb0ELb0ELb1ELb0ELb0ELb0ELb1ELb1ELb1ELb0EEENS1_21CollectiveEpilogueFwdINS6_IJSA_SC_SB_EEES9_SE_SG_Li384ELb0ELb1ELb1ELb0EEENS1_19SingleTileSchedulerILb0ELb1ELb1ELi192EEEEEEEEEvNT_6ParamsE,@"STO_CUDA_ENTRY STV_DEFAULT"
_ZN7cutlass13device_kernelIN5flash11enable_sm90INS1_16FlashAttnFwdSm90INS1_25CollectiveMainloopFwdSm90ILi2EN4cute5tupleIJNS5_1CILi1EEES8_S8_EEENS6_IJNS7_ILi192EEENS7_ILi128EEENS7_ILi96EEEEEELi96ENS_10bfloat16_tEfNS_4arch4Sm90ELb1ELb0ELb0ELb0ELb1ELb0ELb0ELb0ELb1ELb1ELb1ELb0EEENS1_21CollectiveEpilogueFwdINS6_IJSA_SC_SB_EEES9_SE_SG_Li384ELb0ELb1ELb1ELb0EEENS1_19SingleTileSchedulerILb0ELb1ELb1ELi192EEEEEEEEEvNT_6ParamsE:
        /* <DEDUP_REMOVED lines=45> */
.L_x_11909:
        /* <DEDUP_REMOVED lines=22> */
.L_x_11910:
        /* <DEDUP_REMOVED lines=18> */
.L_x_11911:
        /* <DEDUP_REMOVED lines=22> */
.L_x_11912:
        /* <DEDUP_REMOVED lines=23> */
.L_x_11913:
        /* <DEDUP_REMOVED lines=11> */
.L_x_11916:
        /* <DEDUP_REMOVED lines=20> */
[----:B------:R1:W-:Y:S07]  /*0a10*/  STL [R1], R0 ;  /* 0x0000000001007387 */ /* 0x0003ee0000100800 */
[----:B------:R-:W-:Y:S06]  /*0a20*/  @!P0 BAR.ARV 0x9, 0x100 ;  /* 0x0244000000008b1d */ /* 0x000fec0000002000 */
[----:B---3--:R-:W-:-:S13]  /*0a30*/  ISETP.LE.AND P0, PT, RZ, UR8, PT ;  /* 0x00000008ff007c0c */ /* 0x008fda000bf03270 */
[----:B-1----:R-:W-:Y:S05]  /*0a40*/  @!P0 BRA `(.L_x_11917) ;  /* 0x000000d800948947 */ /* 0x002fea0003800000 */
[----:B------:R-:W1:Y:S01]  /*0a50*/  S2UR UR38, SR_CTAID.X ;  /* 0x00000000002679c3 */ /* 0x000e620000002500 */
        /* <DEDUP_REMOVED lines=15> */
[----:B-1----:R-:W-:-:S04]  /*0b50*/  UIMAD UR38, UR38, 0xc0, URZ ;  /* 0x000000c0262678a4 */ /* 0x002fc8000f8e023f */
[----:B------:R-:W-:Y:S02]  /*0b60*/  @UP1 UIADD3 UR4, UR38, 0xbf, URZ ;  /* 0x000000bf26041890 */ /* 0x000fe4000fffe03f */
[----:B------:R-:W-:Y:S02]  /*0b70*/  UIADD3 UR6, UR38, 0xbf, URZ ;  /* 0x000000bf26067890 */ /* 0x000fe4000fffe03f */
[----:B------:R-:W-:Y:S02]  /*0b80*/  UIMAD.WIDE.U32 UR4, UR4, UR5, URZ ;  /* 0x00000005040472a5 */ /* 0x000fe4000f8e003f */
[----:B------:R-:W-:Y:S02]  /*0b90*/  UIMAD UR4, UR36, UR8, 0x7f ;  /* 0x0000007f240474a4 */ /* 0x000fe4000f8e0208 */
[----:B------:R-:W-:Y:S02]  /*0ba0*/  @UP1 USHF.R.U32.HI UR6, URZ, UR10, UR5 ;  /* 0x0000000a3f061299 */ /* 0x000fe40008011605 */
[----:B------:R-:W-:-:S02]  /*0bb0*/  USHF.R.S32.HI UR5, URZ, 0x1f, UR4 ;  /* 0x0000001f3f057899 */ /* 0x000fc40008011404 */
        /* <DEDUP_REMOVED lines=10> */
[----:B------:R-:W-:Y:S02]  /*0c60*/  UISETP.GE.AND UP1, UPT, UR10, 0x1, UPT ;  /* 0x000000010a00788c */ /* 0x000fe4000bf26270 */
[----:B------:R-:W-:-:S04]  /*0c70*/  ULOP3.LUT UR7, UR9, 0xffff, URZ, 0xc0, !UPT ;  /* 0x0000ffff09077892 */ /* 0x000fc8000f8ec03f */
        /* <DEDUP_REMOVED lines=36> */
.L_x_11918:
[----:B------:R-:W-:Y:S01]  /*0ec0*/  UIMAD UR5, UR7, UR4, URZ ;  /* 0x00000004070572a4 */ /* 0x000fe2000f8e023f */
[----:B------:R-:W-:Y:S01]  /*0ed0*/  IMAD.U32 R0, RZ, RZ, UR10 ;  /* 0x0000000aff007e24 */ /* 0x000fe2000f8e00ff */
[----:B------:R-:W-:Y:S01]  /*0ee0*/  PLOP3.LUT P0, PT, PT, PT, PT, 0x80, 0x0 ;  /* 0x000000000000781c */ /* 0x000fe20003f0f070 */
[----:B------:R-:W-:Y:S01]  /*0ef0*/  IMAD.U32 R3, RZ, RZ, UR4 ;  /* 0x00000004ff037e24 */ /* 0x000fe2000f8e00ff */
[----:B------:R-:W-:Y:S01]  /*0f00*/  CS2R R134, SRZ ;  /* 0x0000000000867805 */ /* 0x000fe2000001ff00 */
[----:B------:R-:W-:Y:S01]  /*0f10*/  VIADD R16, R6, 0xffffff80 ;  /* 0xffffff8006107836 */ /* 0x000fe20000000000 */
[----:B------:R-:W-:Y:S01]  /*0f20*/  CS2R R132, SRZ ;  /* 0x0000000000847805 */ /* 0x000fe2000001ff00 */
[----:B------:R-:W-:Y:S01]  /*0f30*/  IMAD.U32 R142, RZ, RZ, UR5 ;  /* 0x00000005ff8e7e24 */ /* 0x000fe2000f8e00ff */
[----:B------:R-:W-:Y:S02]  /*0f40*/  VIADDMNMX R0, R3, UR5, R0, PT ;  /* 0x0000000503007c46 */ /* 0x000fe4000b800100 */
[----:B0-----:R-:W-:-:S02]  /*0f50*/  CS2R R2, SRZ ;  /* 0x0000000000027805 */ /* 0x001fc4000001ff00 */
        /* <DEDUP_REMOVED lines=24> */
[----:B------:R-:W-:-:S07]  /*10e0*/  CS2R R88, SRZ ;  /* 0x0000000000587805 */ /* 0x000fce000001ff00 */
[----:B------:R-:W-:Y:S05]  /*10f0*/  @!P1 BRA `(.L_x_11919) ;  /* 0x0000008000989947 */ /* 0x000fea0003800000 */
        /* <DEDUP_REMOVED lines=12> */
[----:B------:R-:W-:Y:S02]  /*11c0*/  UIMAD.WIDE UR4, UR9, 0x55555556, URZ ;  /* 0x55555556090478a5 */ /* 0x000fe4000f8e023f */
[----:B------:R-:W-:Y:S02]  /*11d0*/  IMAD.U32 R140, RZ, RZ, UR9 ;  /* 0x00000009ff8c7e24 */ /* 0x000fe4000f8e00ff */
        /* <DEDUP_REMOVED lines=27> */
.L_x_11920:
[----:B------:R-:W-:Y:S02]  /*1390*/  R2UR UR4, R2 ;  /* 0x00000000020472ca */ /* 0x000fe400000e0000 */
[----:B------:R-:W-:-:S11]  /*13a0*/  SHF.L.U32 R0, RZ, 0x1f, RZ ;  /* 0x0000001fff007819 */ /* 0x000fd600000006ff */
[----:B------:R-:W0:Y:S02]  /*13b0*/  SYNCS.PHASECHK.TRANS64.TRYWAIT P0, [UR4+0x2d800], R0 ;  /* 0x02d80000ff0075a7 */ /* 0x000e240008000144 */
[----:B0-----:R-:W-:Y:S05]  /*13c0*/  @!P0 BRA `(.L_x_11921) ;  /* 0x000000d0003c8947 */ /* 0x001fea0003800000 */
.L_x_12006:
[----:B0-----:R-:W2:Y:S02]  /*13d0*/  LDL R3, [R1+0x8] ;  /* 0x0000080001037983 */ /* 0x001ea40000100800 */
[----:B--2---:R-:W-:-:S13]  /*13e0*/  R2UR UR4, R3 ;  /* 0x00000000030472ca */ /* 0x004fda00000e0000 */
[----:B------:R-:W-:-:S06]  /*13f0*/  ULOP3.LUT UR4, UR4, 0x1, URZ, 0xfc, !UPT ;  /* 0x0000000104047892 */ /* 0x000fcc000f8efc3f */
[----:B------:R-:W-:-:S05]  /*1400*/  IMAD.U32 R3, RZ, RZ, UR4 ;  /* 0x00000004ff037e24 */ /* 0x000fca000f8e00ff */
[----:B------:R-:W-:-:S13]  /*1410*/  ISETP.NE.AND P0, PT, R3, 0x3, PT ;  /* 0x000000030300780c */ /* 0x000fda0003f05270 */
[----:B------:R-:W-:Y:S05]  /*1420*/  @!P0 BRA `(.L_x_11922) ;  /* 0x0000000000048947 */ /* 0x000fea0003800000 */
[----:B------:R-:W-:Y:S01]  /*1430*/  BPT.TRAP 0x1 ;  /* 0x000000040000795c */ /* 0x000fe20000300000 */
.L_x_11922:
[----:B------:R-:W-:-:S13]  /*1440*/  R2UR UR4, R2 ;  /* 0x00000000020472ca */ /* 0x000fda00000e0000 */
[----:B------:R0:W1:Y:S01]  /*1450*/  SYNCS.PHASECHK.TRANS64.TRYWAIT P1, [UR4+0x2d830], R0 ;  /* 0x02d83000ff0075a7 */ /* 0x0000620008020144 */
[----:B------:R-:W-:Y:S05]  /*1460*/  @!P0 BRA `(.L_x_11923) ;  /* 0x0000000000048947 */ /* 0x000fea0003800000 */
[----:B------:R-:W-:Y:S01]  /*1470*/  BPT.TRAP 0x1 ;  /* 0x000000040000795c */ /* 0x000fe20000300000 */
.L_x_11923:
[----:B------:R-:W-:-:S05]  /*1480*/  IMAD.U32 R8, RZ, RZ, UR40 ;  /* 0x00000028ff087e24 */ /* 0x000fca000f8e00ff */
[----:B------:R-:W-:Y:S01]  /*1490*/  LOP3.LUT R8, R8, 0x10000, RZ, 0xfc, !PT ;  /* 0x0001000008087812 */ /* 0x000fe200078efcff */
[----:B-1----:R-:W-:Y:S06]  /*14a0*/  @P1 BRA `(.L_x_11924) ;  /* 0x00000000000c1947 */ /* 0x002fec0003800000 */
[----:B------:R-:W-:-:S13]  /*14b0*/  R2UR UR4, R2 ;  /* 0x00000000020472ca */ /* 0x000fda00000e0000 */
[----:B------:R-:W1:Y:S02]  /*14c0*/  SYNCS.PHASECHK.TRANS64.TRYWAIT P1, [UR4+0x2d830], R0 ;  /* 0x02d83000ff0075a7 */ /* 0x000e640008020144 */
[----:B-1----:R-:W-:Y:S05]  /*14d0*/  @!P1 BRA `(.L_x_11925) ;  /* 0x000000d000149947 */ /* 0x002fea0003800000 */
.L_x_11924:
[----:B------:R-:W-:Y:S05]  /*14e0*/  WARPSYNC.ALL ;  /* 0x0000000000007948 */ /* 0x000fea0003800000 */
[----:B------:R-:W-:Y:S01]  /*14f0*/  IMAD.MOV.U32 R9, RZ, RZ, -0x7fffffe0 ;  /* 0x80000020ff097424 */ /* 0x000fe200078e00ff */
[----:B------:R-:W-:Y:S01]  /*1500*/  R2UR UR4, R2 ;  /* 0x00000000020472ca */ /* 0x000fe200000e0000 */
[----:B------:R-:W-:Y:S01]  /*1510*/  WARPGROUP.ARRIVE ;  /* 0x00000000000079c5 */ /* 0x000fe20000000000 */
[C---:B------:R-:W-:Y:S01]  /*1520*/  R2UR UR8, R8.reuse ;  /* 0x00000000080872ca */ /* 0x040fe200000e0000 */
[----:B------:R-:W-:Y:S01]  /*1530*/  UMOV UR11, 0x80000020 ;  /* 0x80000020000b7882 */ /* 0x000fe20000000000 */
[----:B------:R-:W-:Y:S01]  /*1540*/  R2UR UR9, R9 ;  /* 0x00000000090972ca */ /* 0x000fe200000e0000 */
[----:B------:R-:W-:Y:S01]  /*1550*/  UMOV UR13, 0x80000020 ;  /* 0x80000020000d7882 */ /* 0x000fe20000000000 */
[----:B------:R-:W-:Y:S01]  /*1560*/  R2UR UR24, R8 ;  /* 0x00000000081872ca */ /* 0x000fe200000e0000 */
[----:B------:R-:W-:Y:S01]  /*1570*/  UMOV UR15, 0x80000020 ;  /* 0x80000020000f7882 */ /* 0x000fe20000000000 */
[----:B------:R-:W-:Y:S01]  /*1580*/  UMOV UR17, 0x80000020 ;  /* 0x8000002000117882 */ /* 0x000fe20000000000 */
[----:B------:R-:W-:Y:S01]  /*1590*/  UMOV UR7, 0x80000020 ;  /* 0x8000002000077882 */ /* 0x000fe20000000000 */
[----:B------:R-:W-:Y:S01]  /*15a0*/  UMOV UR5, UR17 ;  /* 0x0000001100057c82 */ /* 0x000fe20008000000 */
[----:B------:R-:W-:Y:S01]  /*15b0*/  UMOV UR21, 0x80000020 ;  /* 0x8000002000157882 */ /* 0x000fe20000000000 */
[----:B------:R-:W-:Y:S01]  /*15c0*/  UMOV UR25, 0x80000020 ;  /* 0x8000002000197882 */ /* 0x000fe20000000000 */
[----:B------:R-:W-:-:S04]  /*15d0*/  UIADD3 UR4, UR4, 0x15400, URZ ;  /* 0x0001540004047890 */ /* 0x000fc8000fffe03f */
[----:B------:R-:W-:Y:S02]  /*15e0*/  USHF.R.U32.HI UR4, URZ, 0x4, UR4 ;  /* 0x000000043f047899 */ /* 0x000fe40008011604 */
[----:B------:R-:W-:Y:S02]  /*15f0*/  UIADD3 UR12, UR24, 0x300, URZ ;  /* 0x00000300180c7890 */ /* 0x000fe4000fffe03f */
[----:B------:R-:W-:Y:S02]  /*1600*/  ULOP3.LUT UR4, UR4, 0x3fff, URZ, 0xc0, !UPT ;  /* 0x00003fff04047892 */ /* 0x000fe4000f8ec03f */
[----:B------:R-:W-:Y:S02]  /*1610*/  UIADD3 UR16, UR24, 0x302, URZ ;  /* 0x0000030218107890 */ /* 0x000fe4000fffe03f */
[----:B------:R-:W-:Y:S02]  /*1620*/  ULOP3.LUT UR18, UR4, 0x10000, URZ, 0xfc, !UPT ;  /* 0x0001000004127892 */ /* 0x000fe4000f8efc3f */
[----:B------:R-:W-:-:S02]  /*1630*/  UIADD3 UR20, UR24, 0x600, URZ ;  /* 0x0000060018147890 */ /* 0x000fc4000fffe03f */
[----:B------:R-:W-:Y:S02]  /*1640*/  UIADD3 UR14, UR18, 0x200, URZ ;  /* 0x00000200120e7890 */ /* 0x000fe4000fffe03f */
[----:B------:R-:W-:Y:S02]  /*1650*/  UIADD3 UR6, UR18, 0x202, URZ ;  /* 0x0000020212067890 */ /* 0x000fe4000fffe03f */
[----:B------:R-:W-:Y:S01]  /*1660*/  IMAD.U32 R13, RZ, RZ, UR18 ;  /* 0x00000012ff0d7e24 */ /* 0x000fe2000f8e00ff */
[----:B------:R-:W-:Y:S01]  /*1670*/  UMOV UR10, UR18 ;  /* 0x00000012000a7c82 */ /* 0x000fe20008000000 */
[----:B------:R-:W-:Y:S01]  /*1680*/  UMOV UR4, UR16 ;  /* 0x0000001000047c82 */ /* 0x000fe20008000000 */
[----:B------:R-:W-:Y:S01]  /*1690*/  HGMMA.64x128x16.F32.BF16 R24, gdesc[UR8], RZ, !UPT, gsb0 ;  /* 0x01e00000081879f0 */ /* 0x000fe2000c0018ff */
[----:B------:R-:W-:Y:S02]  /*16a0*/  UIADD3 UR8, UR24, 0x2, URZ ;  /* 0x0000000218087890 */ /* 0x000fe4000fffe03f */
[----:B------:R-:W-:Y:S01]  /*16b0*/  UIADD3 UR10, UR18, 0x2, URZ ;  /* 0x00000002120a7890 */ /* 0x000fe2000fffe03f */
[----:B------:R-:W-:Y:S01]  /*16c0*/  UMOV UR9, 0x80000020 ;  /* 0x8000002000097882 */ /* 0x000fe20000000000 */
[----:B------:R-:W-:Y:S01]  /*16d0*/  UMOV UR11, 0x80000020 ;  /* 0x80000020000b7882 */ /* 0x000fe20000000000 */
[----:B------:R-:W-:Y:S01]  /*16e0*/  UIADD3 UR24, UR24, 0x602, URZ ;  /* 0x0000060218187890 */ /* 0x000fe2000fffe03f */
        /* <DEDUP_REMOVED lines=8> */
[----:B------:R-:W-:Y:S01]  /*1770*/  HGMMA.64x128x16.F32.BF16 R24, gdesc[UR4], R24, gsb0 ;  /* 0x01e00000041879f0 */ /* 0x000fe20008001818 */
[----:B------:R-:W-:Y:S01]  /*1780*/  UIADD3 UR6, UR18, 0x400, URZ ;  /* 0x0000040012067890 */ /* 0x000fe2000fffe03f */
[----:B------:R-:W-:Y:S01]  /*1790*/  UMOV UR4, UR20 ;  /* 0x0000001400047c82 */ /* 0x000fe20008000000 */
[----:B------:R-:W-:Y:S01]  /*17a0*/  UMOV UR5, UR21 ;  /* 0x0000001500057c82 */ /* 0x000fe20008000000 */
[----:B------:R-:W-:Y:S01]  /*17b0*/  UMOV UR7, 0x80000020 ;  /* 0x8000002000077882 */ /* 0x000fe20000000000 */
[----:B------:R-:W-:Y:S02]  /*17c0*/  WARPGROUP.DEPBAR.LE gsb0, 0x0 ;  /* 0x00008000000079c5 */ /* 0x000fe40000010000 */
[----:B------:R-:W-:-:S06]  /*17d0*/  WARPGROUP.ARRIVE ;  /* 0x00000000000079c5 */ /* 0x000fcc0000000000 */
[----:B------:R-:W-:Y:S01]  /*17e0*/  HGMMA.64x128x16.F32.BF16 R24, gdesc[UR4], R24, gsb0 ;  /* 0x01e00000041879f0 */ /* 0x000fe20008001818 */
[----:B------:R-:W-:Y:S01]  /*17f0*/  UIADD3 UR6, UR18, 0x402, URZ ;  /* 0x0000040212067890 */ /* 0x000fe2000fffe03f */
[----:B------:R-:W-:Y:S01]  /*1800*/  UMOV UR4, UR24 ;  /* 0x0000001800047c82 */ /* 0x000fe20008000000 */
[----:B------:R-:W-:Y:S01]  /*1810*/  UMOV UR5, UR25 ;  /* 0x0000001900057c82 */ /* 0x000fe20008000000 */
[----:B------:R-:W-:Y:S01]  /*1820*/  UMOV UR7, 0x80000020 ;  /* 0x8000002000077882 */ /* 0x000fe20000000000 */
[----:B------:R-:W-:Y:S02]  /*1830*/  WARPGROUP.DEPBAR.LE gsb0, 0x0 ;  /* 0x00008000000079c5 */ /* 0x000fe40000010000 */
[----:B------:R-:W-:-:S06]  /*1840*/  WARPGROUP.ARRIVE ;  /* 0x00000000000079c5 */ /* 0x000fcc0000000000 */
[----:B------:R-:W-:Y:S03]  /*1850*/  HGMMA.64x128x16.F32.BF16 R24, gdesc[UR4], R24, gsb0 ;  /* 0x01e00000041879f0 */ /* 0x000fe60008001818 */
[----:B------:R-:W-:Y:S02]  /*1860*/  WARPGROUP.DEPBAR.LE gsb0, 0x0 ;  /* 0x00008000000079c5 */ /* 0x000fe40000010000 */
[----:B------:R-:W-:Y:S05]  /*1870*/  @!P0 BRA `(.L_x_11926) ;  /* 0x0000000000048947 */ /* 0x000fea0003800000 */
[----:B------:R-:W-:Y:S01]  /*1880*/  BPT.TRAP 0x1 ;  /* 0x000000040000795c */ /* 0x000fe20000300000 */
.L_x_11926:
[----:B-1----:R-:W-:Y:S01]  /*1890*/  LOP3.LUT R3, R18, 0xffffff80, RZ, 0xc0, !PT ;  /* 0xffffff8012037812 */ /* 0x002fe200078ec0ff */
[----:B------:R-:W-:Y:S01]  /*18a0*/  IMAD.HI R6, R19, 0x55555556, RZ ;  /* 0x5555555613067827 */ /* 0x000fe200078e02ff */
[----:B------:R-:W-:Y:S01]  /*18b0*/  LEA.HI R5, R17, R16, RZ, 0x2 ;  /* 0x0000001011057211 */ /* 0x000fe200078f10ff */
[----:B------:R-:W-:Y:S01]  /*18c0*/  UISETP.NE.AND UP0, UPT, UR37, URZ, UPT ;  /* 0x0000003f2500728c */ /* 0x000fe2000bf05270 */
[----:B------:R-:W1:Y:S01]  /*18d0*/  S2UR UR10, SR_CgaCtaId ;  /* 0x00000000000a79c3 */ /* 0x000e620000008800 */
[----:B------:R-:W-:Y:S01]  /*18e0*/  IMAD.IADD R3, R16, 0x1, -R3 ;  /* 0x0000000110037824 */ /* 0x000fe200078e0a03 */
[----:B------:R-:W-:Y:S01]  /*18f0*/  LOP3.LUT R11, R5, 0xfffffffc, RZ, 0xc0, !PT ;  /* 0xfffffffc050b7812 */ /* 0x000fe200078ec0ff */
[----:B------:R-:W-:Y:S01]  /*1900*/  ULDC UR6, c[0x0][0x2f0] ;  /* 0x0000bc0000067ab9 */ /* 0x000fe20000000800 */
[----:B------:R-:W-:Y:S01]  /*1910*/  LEA.HI R6, R6, R6, RZ, 0x1 ;  /* 0x0000000606067211 */ /* 0x000fe200078f08ff */
[----:B------:R-:W-:Y:S01]  /*1920*/  ULDC UR14, c[0x0][0x288] ;  /* 0x0000a200000e7ab9 */ /* 0x000fe20000000800 */
[----:B0-----:R-:W-:Y:S01]  /*1930*/  SHF.R.S32.HI R0, RZ, 0x1f, R3 ;  /* 0x0000001fff007819 */ /* 0x001fe20000011403 */
[----:B------:R-:W-:Y:S01]  /*1940*/  IMAD.IADD R11, R16, 0x1, -R11 ;  /* 0x00000001100b7824 */ /* 0x000fe200078e0a0b */
[----:B------:R-:W-:Y:S01]  /*1950*/  PLOP3.LUT P1, PT, PT, PT, UP0, 0x80, 0x0 ;  /* 0x000000000000781c */ /* 0x000fe20003f2f008 */
[----:B------:R-:W-:Y:S01]  /*1960*/  IMAD R6, R6, -0x3, R19 ;  /* 0xfffffffd06067824 */ /* 0x000fe200078e0213 */
[CC--:B------:R-:W-:Y:S01]  /*1970*/  LEA.HI R4, R0.reuse, R3.reuse, RZ, 0x2 ;  /* 0x0000000300047211 */ /* 0x0c0fe200078f10ff */
[----:B------:R-:W-:Y:S01]  /*1980*/  @UP0 ULDC UR4, c[0x0][0x44c] ;  /* 0x0001130000040ab9 */ /* 0x000fe20000000800 */
[----:B------:R-:W-:Y:S01]  /*1990*/  LEA.HI R5, R0, R3, RZ, 0x5 ;  /* 0x0000000300057211 */ /* 0x000fe200078f28ff */
[----:B------:R-:W-:Y:S01]  /*19a0*/  @UP0 ULDC UR5, c[0x0][0x450] ;  /* 0x0001140000050ab9 */ /* 0x000fe20000000800 */
[--C-:B------:R-:W-:Y:S01]  /*19b0*/  SHF.R.S32.HI R0, RZ, 0x2, R4.reuse ;  /* 0x00000002ff007819 */ /* 0x100fe20000011404 */
[----:B------:R-:W-:Y:S01]  /*19c0*/  ULDC UR31, c[0x0][0x988] ;  /* 0x00026200001f7ab9 */ /* 0x000fe20000000800 */
[----:B------:R-:W-:Y:S01]  /*19d0*/  SHF.R.S32.HI R7, RZ, 0x1f, R4 ;  /* 0x0000001fff077819 */ /* 0x000fe20000011404 */
[----:B------:R-:W-:Y:S01]  /*19e0*/  @UP0 ULDC UR15, c[0x0][0x450] ;  /* 0x00011400000f0ab9 */ /* 0x000fe20000000800 */
[----:B------:R-:W-:-:S02]  /*19f0*/  SHF.R.S32.HI R5, RZ, 0x5, R5 ;  /* 0x00000005ff057819 */ /* 0x000fc40000011405 */
[----:B------:R-:W-:Y:S02]  /*1a00*/  CS2R R134, SRZ ;  /* 0x0000000000867805 */ /* 0x000fe4000001ff00 */
[----:B------:R-:W-:Y:S02]  /*1a10*/  LEA.HI R7, R7, R0, RZ, 0x3 ;  /* 0x0000000007077211 */ /* 0x000fe400078f18ff */
[----:B------:R-:W-:Y:S02]  /*1a20*/  CS2R R132, SRZ ;  /* 0x0000000000847805 */ /* 0x000fe4000001ff00 */
[----:B------:R-:W-:Y:S02]  /*1a30*/  LEA.HI R10, R11, R11, RZ, 0x1 ;  /* 0x0000000b0b0a7211 */ /* 0x000fe400078f08ff */
[----:B------:R-:W-:Y:S02]  /*1a40*/  CS2R R130, SRZ ;  /* 0x0000000000827805 */ /* 0x000fe4000001ff00 */
[----:B------:R-:W-:-:S02]  /*1a50*/  LEA R5, R5, UR38, 0x4 ;  /* 0x0000002605057c11 */ /* 0x000fc4000f8e20ff */
[----:B------:R-:W-:Y:S02]  /*1a60*/  CS2R R128, SRZ ;  /* 0x0000000000807805 */ /* 0x000fe4000001ff00 */
[----:B------:R-:W-:Y:S02]  /*1a70*/  LOP3.LUT R7, R7, 0xfffffff8, RZ, 0xc0, !PT ;  /* 0xfffffff807077812 */ /* 0x000fe400078ec0ff */
[----:B------:R-:W-:Y:S02]  /*1a80*/  CS2R R126, SRZ ;  /* 0x00000000007e7805 */ /* 0x000fe4000001ff00 */
[----:B------:R-:W-:Y:S02]  /*1a90*/  LOP3.LUT R10, R10, 0x1ffffffe, RZ, 0xc0, !PT ;  /* 0x1ffffffe0a0a7812 */ /* 0x000fe400078ec0ff */
[----:B------:R-:W-:Y:S02]  /*1aa0*/  CS2R R124, SRZ ;  /* 0x00000000007c7805 */ /* 0x000fe4000001ff00 */
[----:B------:R-:W-:-:S02]  /*1ab0*/  IADD3 R5, R5, R0, -R7 ;  /* 0x0000000005057210 */ /* 0x000fc40007ffe807 */
[----:B------:R-:W-:Y:S02]  /*1ac0*/  CS2R R122, SRZ ;  /* 0x00000000007a7805 */ /* 0x000fe4000001ff00 */
[----:B------:R-:W-:Y:S01]  /*1ad0*/  PLOP3.LUT P2, PT, PT, PT, UP0, 0x80, 0x0 ;  /* 0x000000000000781c */ /* 0x000fe20003f4f008 */
[----:B------:R-:W-:Y:S01]  /*1ae0*/  IMAD.IADD R11, R11, 0x1, -R10 ;  /* 0x000000010b0b7824 */ /* 0x000fe200078e0a0a */
[----:B------:R-:W-:Y:S01]  /*1af0*/  LOP3.LUT R4, R4, 0x7ffffffc, RZ, 0xc0, !PT ;  /* 0x7ffffffc04047812 */ /* 0x000fe200078ec0ff */
[----:B------:R-:W-:Y:S01]  /*1b00*/  IMAD R6, R6, 0x40, R5 ;  /* 0x0000004006067824 */ /* 0x000fe200078e0205 */
[----:B------:R-:W-:Y:S02]  /*1b10*/  R2UR UR7, R2 ;  /* 0x00000000020772ca */ /* 0x000fe400000e0000 */
[----:B------:R-:W-:Y:S02]  /*1b20*/  CS2R R120, SRZ ;  /* 0x0000000000787805 */ /* 0x000fe4000001ff00 */
[----:B------:R-:W-:Y:S01]  /*1b30*/  R2UR UR18, R142 ;  /* 0x000000008e1272ca */ /* 0x000fe200000e0000 */
[----:B------:R-:W-:Y:S01]  /*1b40*/  IMAD R11, R11, 0x8, R6 ;  /* 0x000000080b0b7824 */ /* 0x000fe200078e0206 */
[----:B------:R-:W-:Y:S01]  /*1b50*/  CS2R R118, SRZ ;  /* 0x0000000000767805 */ /* 0x000fe2000001ff00 */
[----:B------:R-:W-:Y:S01]  /*1b60*/  IMAD.IADD R139, R3, 0x1, -R4 ;  /* 0x00000001038b7824 */ /* 0x000fe200078e0a04 */
[----:B------:R-:W-:Y:S01]  /*1b70*/  CS2R R116, SRZ ;  /* 0x0000000000747805 */ /* 0x000fe2000001ff00 */
[----:B------:R-:W-:Y:S01]  /*1b80*/  @P1 IMAD.HI.U32 R0, R11, UR4, RZ ;  /* 0x000000040b001c27 */ /* 0x000fe2000f8e00ff */
[----:B------:R-:W-:Y:S01]  /*1b90*/  UMOV UR4, 0xffffff80 ;  /* 0xffffff8000047882 */ /* 0x000fe20000000000 */
[----:B------:R-:W-:Y:S01]  /*1ba0*/  CS2R R114, SRZ ;  /* 0x0000000000727805 */ /* 0x000fe2000001ff00 */
[----:B------:R-:W-:Y:S01]  /*1bb0*/  UIMAD UR4, UR39, UR4, 0x80 ;  /* 0x00000080270474a4 */ /* 0x000fe2000f8e0204 */
[----:B------:R-:W-:Y:S01]  /*1bc0*/  IMAD.MOV.U32 R12, RZ, RZ, R11 ;  /* 0x000000ffff0c7224 */ /* 0x000fe200078e000b */
[----:B------:R-:W-:Y:S01]  /*1bd0*/  @P2 SHF.R.U32.HI R12, RZ, UR5, R0 ;  /* 0x00000005ff0c2c19 */ /* 0x000fe20008011600 */
[----:B------:R-:W-:Y:S01]  /*1be0*/  IMAD.U32 R3, RZ, RZ, UR6 ;  /* 0x00000006ff037e24 */ /* 0x000fe2000f8e00ff */
[----:B------:R-:W-:Y:S01]  /*1bf0*/  UIADD3 UR5, UR4, 0x1, URZ ;  /* 0x0000000104057890 */ /* 0x000fe2000fffe03f */
[----:B------:R-:W-:Y:S01]  /*1c00*/  CS2R R112, SRZ ;  /* 0x0000000000707805 */ /* 0x000fe2000001ff00 */
[----:B------:R-:W-:Y:S01]  /*1c10*/  UIMAD UR4, UR36, UR6, UR4 ;  /* 0x00000006240472a4 */ /* 0x000fe2000f8e0204 */
[----:B------:R-:W0:Y:S01]  /*1c20*/  SHFL.IDX PT, R0, R12, RZ, 0x1c1f ;  /* 0x001c1fff0c007589 */ /* 0x000e2200000e0000 */
[----:B------:R-:W-:Y:S01]  /*1c30*/  UIMAD UR6, UR36, UR6, -UR14 ;  /* 0x00000006240672a4 */ /* 0x000fe2000f8e0a0e */
[----:B------:R-:W-:Y:S01]  /*1c40*/  CS2R R110, SRZ ;  /* 0x00000000006e7805 */ /* 0x000fe2000001ff00 */
[----:B------:R-:W-:Y:S01]  /*1c50*/  IMAD.U32 R10, RZ, RZ, UR5 ;  /* 0x00000005ff0a7e24 */ /* 0x000fe2000f8e00ff */
[----:B------:R-:W-:Y:S01]  /*1c60*/  UMOV UR5, URZ ;  /* 0x0000003f00057c82 */ /* 0x000fe20008000000 */
[----:B------:R-:W-:Y:S01]  /*1c70*/  IMAD.U32 R4, RZ, RZ, UR4 ;  /* 0x00000004ff047e24 */ /* 0x000fe2000f8e00ff */
[----:B------:R-:W-:Y:S01]  /*1c80*/  UIADD3 UR4, UR7, 0x2d840, URZ ;  /* 0x0002d84007047890 */ /* 0x000fe2000fffe03f */
[C---:B------:R-:W-:Y:S01]  /*1c90*/  IMAD R10, R139.reuse, -0x2, R10 ;  /* 0xfffffffe8b0a7824 */ /* 0x040fe200078e020a */
[----:B------:R-:W-:Y:S01]  /*1ca0*/  CS2R R108, SRZ ;  /* 0x00000000006c7805 */ /* 0x000fe2000001ff00 */
[----:B------:R-:W-:Y:S01]  /*1cb0*/  IMAD R4, R139, -0x2, R4 ;  /* 0xfffffffe8b047824 */ /* 0x000fe200078e0204 */
[----:B-1----:R-:W-:Y:S01]  /*1cc0*/  UPRMT UR4, UR10, 0x654, UR4 ;  /* 0x000006540a047896 */ /* 0x002fe20008000004 */
[----:B------:R-:W-:Y:S01]  /*1cd0*/  IMAD R10, R3, UR36, R10 ;  /* 0x00000024030a7c24 */ /* 0x000fe2000f8e020a */
[----:B------:R-:W-:Y:S01]  /*1ce0*/  CS2R R106, SRZ ;  /* 0x00000000006a7805 */ /* 0x000fe2000001ff00 */
[----:B------:R-:W-:Y:S01]  /*1cf0*/  @UP0 ULDC UR10, c[0x0][0x44c] ;  /* 0x00011300000a0ab9 */ /* 0x000fe20000000800 */
[----:B------:R-:W-:Y:S01]  /*1d00*/  CS2R R104, SRZ ;  /* 0x0000000000687805 */ /* 0x000fe2000001ff00 */
[----:B------:R-:W-:Y:S01]  /*1d10*/  VIADD R3, R10, -UR14 ;  /* 0x8000000e0a037c36 */ /* 0x000fe20008000000 */
[----:B------:R-:W-:Y:S01]  /*1d20*/  UIMAD.WIDE.U32 UR10, UR38, UR10, URZ ;  /* 0x0000000a260a72a5 */ /* 0x000fe2000f8e003f */
[----:B------:R-:W-:-:S02]  /*1d30*/  CS2R R102, SRZ ;  /* 0x0000000000667805 */ /* 0x000fc4000001ff00 */
[----:B------:R-:W-:Y:S01]  /*1d40*/  CS2R R100, SRZ ;  /* 0x0000000000647805 */ /* 0x000fe2000001ff00 */
[----:B------:R-:W-:Y:S01]  /*1d50*/  SYNCS.ARRIVE.TRANS64.RED.A1T0 RZ, [UR4], RZ ;  /* 0x000000ffffff79a7 */ /* 0x000fe20008100404 */
[----:B------:R-:W-:Y:S01]  /*1d60*/  @UP0 USHF.R.U32.HI UR38, URZ, UR15, UR11 ;  /* 0x0000000f3f260299 */ /* 0x000fe2000801160b */
[----:B------:R-:W-:Y:S01]  /*1d70*/  CS2R R98, SRZ ;  /* 0x0000000000627805 */ /* 0x000fe2000001ff00 */
[----:B------:R-:W-:Y:S01]  /*1d80*/  UMOV UR4, URZ ;  /* 0x0000003f00047c82 */ /* 0x000fe20008000000 */
[----:B------:R-:W-:Y:S02]  /*1d90*/  CS2R R96, SRZ ;  /* 0x0000000000607805 */ /* 0x000fe4000001ff00 */
[----:B0-----:R-:W-:Y:S01]  /*1da0*/  VIADDMNMX R0, R0, R3, R4, PT ;  /* 0x0000000300007246 */ /* 0x001fe20003800104 */
[----:B------:R-:W-:-:S03]  /*1db0*/  UIADD3 UR6, UR6, UR38, URZ ;  /* 0x0000002606067290 */ /* 0x000fc6000fffe03f */
[C---:B------:R-:W-:Y:S01]  /*1dc0*/  ISETP.GT.AND P1, PT, R0.reuse, RZ, PT ;  /* 0x000000ff0000720c */ /* 0x040fe20003f24270 */
[----:B------:R-:W-:Y:S01]  /*1dd0*/  USHF.R.S32.HI UR10, URZ, 0x1f, UR6 ;  /* 0x0000001f3f0a7899 */ /* 0x000fe20008011406 */
[C---:B------:R-:W-:Y:S02]  /*1de0*/  ISETP.GT.AND P2, PT, R0.reuse, 0x1, PT ;  /* 0x000000010000780c */ /* 0x040fe40003f44270 */
[----:B------:R-:W-:Y:S01]  /*1df0*/  ISETP.GT.AND P3, PT, R0, 0x8, PT ;  /* 0x000000080000780c */ /* 0x000fe20003f64270 */
[----:B------:R-:W-:Y:S01]  /*1e00*/  ULEA.HI UR10, UR10, UR6, URZ, 0x7 ;  /* 0x000000060a0a7291 */ /* 0x000fe2000f8f383f */
[----:B------:R-:W-:Y:S02]  /*1e10*/  FSEL R3, R24, -INF , P1 ;  /* 0xff80000018037808 */ /* 0x000fe40000800000 */
[----:B------:R-:W-:Y:S01]  /*1e20*/  FSEL R89, R25, -INF , P2 ;  /* 0xff80000019597808 */ /* 0x000fe20001000000 */
[----:B------:R-:W-:Y:S01]  /*1e30*/  USHF.R.S32.HI UR10, URZ, 0x7, UR10 ;  /* 0x000000073f0a7899 */ /* 0x000fe2000801140a */
[----:B------:R-:W-:-:S02]  /*1e40*/  ISETP.GT.AND P1, PT, R0, 0x9, PT ;  /* 0x000000090000780c */ /* 0x000fc40003f24270 */
[----:B------:R-:W-:Y:S01]  /*1e50*/  FSEL R91, R28, -INF , P3 ;  /* 0xff8000001c5b7808 */ /* 0x000fe20001800000 */
[----:B------:R-:W-:Y:S01]  /*1e60*/  UISETP.LT.AND UP0, UPT, UR18, UR10, UPT ;  /* 0x0000000a1200728c */ /* 0x000fe2000bf01270 */
[----:B------:R-:W-:Y:S02]  /*1e70*/  FMNMX.FTZ R6, R3, R89, !PT ;  /* 0x0000005903067209 */ /* 0x000fe40007810000 */
[C---:B------:R-:W-:Y:S01]  /*1e80*/  ISETP.GT.AND P2, PT, R0.reuse, 0x10, PT ;  /* 0x000000100000780c */ /* 0x040fe20003f44270 */
[----:B------:R-:W-:Y:S01]  /*1e90*/  USEL UR28, UR18, UR10, !UP0 ;  /* 0x0000000a121c7287 */ /* 0x000fe2000c000000 */
        /* <DEDUP_REMOVED lines=90> */
[----:B0-----:R-:W-:Y:S02]  /*2440*/  IADD3 R93, R93, -UR14, R10 ;  /* 0x8000000e5d5d7c10 */ /* 0x001fe4000fffe00a */
[----:B-1----:R-:W-:-:S02]  /*2450*/  FMNMX.FTZ R0, R18, R95, !PT ;  /* 0x0000005f12007209 */ /* 0x002fc40007810000 */
[----:B------:R-:W-:Y:S02]  /*2460*/  CS2R R94, SRZ ;  /* 0x00000000005e7805 */ /* 0x000fe4000001ff00 */
[----:B------:R-:W-:Y:S02]  /*2470*/  VIMNMX R14, R4, R93, PT ;  /* 0x0000005d040e7248 */ /* 0x000fe40003fe0100 */
[----:B------:R-:W-:Y:S02]  /*2480*/  CS2R R92, SRZ ;  /* 0x00000000005c7805 */ /* 0x000fe4000001ff00 */
[C---:B------:R-:W-:Y:S01]  /*2490*/  FSETP.NEU.FTZ.AND P1, PT, R0.reuse, -INF , PT ;  /* 0xff8000000000780b */ /* 0x040fe20003f3d000 */
[----:B------:R-:W-:Y:S01]  /*24a0*/  FMUL.FTZ R6, R0, UR31 ;  /* 0x0000001f00067c20 */ /* 0x000fe20008410000 */
[C---:B------:R-:W-:Y:S02]  /*24b0*/  ISETP.GT.AND P2, PT, R14.reuse, 0x1, PT ;  /* 0x000000010e00780c */ /* 0x040fe40003f44270 */
[----:B------:R-:W-:-:S02]  /*24c0*/  ISETP.GT.AND P3, PT, R14, 0x8, PT ;  /* 0x000000080e00780c */ /* 0x000fc40003f64270 */
[----:B------:R-:W-:Y:S02]  /*24d0*/  FSEL R6, R6, RZ, P1 ;  /* 0x000000ff06067208 */ /* 0x000fe40000800000 */
[----:B------:R-:W-:Y:S02]  /*24e0*/  ISETP.GT.AND P1, PT, R14, RZ, PT ;  /* 0x000000ff0e00720c */ /* 0x000fe40003f24270 */
[----:B------:R-:W-:Y:S01]  /*24f0*/  FSEL R27, R27, -INF , P2 ;  /* 0xff8000001b1b7808 */ /* 0x000fe20001000000 */
[--C-:B------:R-:W-:Y:S01]  /*2500*/  FFMA.FTZ R89, R89, UR31, -R6.reuse ;  /* 0x0000001f59597c23 */ /* 0x100fe20008010806 */
[----:B------:R-:W-:Y:S01]  /*2510*/  FSEL R26, R26, -INF , P1 ;  /* 0xff8000001a1a7808 */ /* 0x000fe20000800000 */
[--C-:B------:R-:W-:Y:S01]  /*2520*/  FFMA.FTZ R20, R7, UR31, -R6.reuse ;  /* 0x0000001f07147c23 */ /* 0x100fe20008010806 */
[----:B------:R-:W-:Y:S01]  /*2530*/  ISETP.GT.AND P1, PT, R14, 0x9, PT ;  /* 0x000000090e00780c */ /* 0x000fe20003f24270 */
[----:B------:R0:W-:Y:S01]  /*2540*/  MUFU.EX2 R4, R89 ;  /* 0x0000005900047308 */ /* 0x0001e20000000800 */
[----:B------:R-:W-:Y:S01]  /*2550*/  FSEL R30, R30, -INF , P3 ;  /* 0xff8000001e1e7808 */ /* 0x000fe20001800000 */
[--C-:B------:R-:W-:Y:S01]  /*2560*/  FFMA.FTZ R22, R15, UR31, -R6.reuse ;  /* 0x0000001f0f167c23 */ /* 0x100fe20008010806 */
[C---:B------:R-:W-:Y:S01]  /*2570*/  ISETP.GT.AND P2, PT, R14.reuse, 0x10, PT ;  /* 0x000000100e00780c */ /* 0x040fe20003f44270 */
[--C-:B------:R-:W-:Y:S01]  /*2580*/  FFMA.FTZ R24, R19, UR31, -R6.reuse ;  /* 0x0000001f13187c23 */ /* 0x100fe20008010806 */
[----:B------:R-:W-:Y:S01]  /*2590*/  FSEL R31, R31, -INF , P1 ;  /* 0xff8000001f1f7808 */ /* 0x000fe20000800000 */
[--C-:B------:R-:W-:Y:S01]  /*25a0*/  FFMA.FTZ R28, R29, UR31, -R6.reuse ;  /* 0x0000001f1d1c7c23 */ /* 0x100fe20008010806 */
[----:B------:R-:W-:Y:S01]  /*25b0*/  ISETP.GT.AND P1, PT, R14, 0x11, PT ;  /* 0x000000110e00780c */ /* 0x000fe20003f24270 */
[--C-:B------:R-:W-:Y:S01]  /*25c0*/  FFMA.FTZ R48, R72, UR31, -R6.reuse ;  /* 0x0000001f48307c23 */ /* 0x100fe20008010806 */
[----:B0-----:R-:W-:Y:S01]  /*25d0*/  FMNMX.FTZ R89, R26, R27, !PT ;  /* 0x0000001b1a597209 */ /* 0x001fe20007810000 */
        /* <DEDUP_REMOVED lines=16> */
[----:B------:R-:W-:Y:S01]  /*26e0*/  FFMA.FTZ R56, R84, UR31, -R6 ;  /* 0x0000001f54387c23 */ /* 0x000fe20008010806 */
[----:B------:R-:W-:Y:S01]  /*26f0*/  FMNMX.FTZ R33, R35, R10, !PT ;  /* 0x0000000a23217209 */ /* 0x000fe20007810000 */
[----:B------:R-:W0:Y:S01]  /*2700*/  MUFU.EX2 R3, R3 ;  /* 0x0000000300037308 */ /* 0x000e220000000800 */
[----:B------:R-:W-:-:S02]  /*2710*/  ISETP.GT.AND P2, PT, R14, 0x20, PT ;  /* 0x000000200e00780c */ /* 0x000fc40003f44270 */
[----:B------:R-:W-:Y:S02]  /*2720*/  CS2R R90, SRZ ;  /* 0x00000000005a7805 */ /* 0x000fe4000001ff00 */
[----:B------:R-:W-:Y:S02]  /*2730*/  FSEL R39, R39, -INF , P1 ;  /* 0xff80000027277808 */ /* 0x000fe40000800000 */
[----:B------:R-:W-:Y:S02]  /*2740*/  CS2R R88, SRZ ;  /* 0x0000000000587805 */ /* 0x000fe4000001ff00 */
[----:B------:R-:W-:Y:S02]  /*2750*/  FMNMX.FTZ R10, R38, R33, !PT ;  /* 0x00000021260a7209 */ /* 0x000fe40007810000 */
[----:B------:R-:W-:Y:S01]  /*2760*/  ISETP.GT.AND P1, PT, R14, 0x21, PT ;  /* 0x000000210e00780c */ /* 0x000fe20003f24270 */
[----:B------:R-:W1:Y:S01]  /*2770*/  MUFU.EX2 R18, R18 ;  /* 0x0000001200127308 */ /* 0x000e620000000800 */
[----:B------:R-:W-:-:S02]  /*2780*/  FSEL R42, R42, -INF , P2 ;  /* 0xff8000002a2a7808 */ /* 0x000fc40001000000 */
[----:B------:R-:W-:Y:S02]  /*2790*/  FMNMX.FTZ R15, R39, R10, !PT ;  /* 0x0000000a270f7209 */ /* 0x000fe40007810000 */
[----:B------:R-:W-:Y:S02]  /*27a0*/  ISETP.GT.AND P2, PT, R14, 0x28, PT ;  /* 0x000000280e00780c */ /* 0x000fe40003f44270 */
[----:B------:R-:W-:Y:S01]  /*27b0*/  FSEL R43, R43, -INF , P1 ;  /* 0xff8000002b2b7808 */ /* 0x000fe20000800000 */
[----:B------:R-:W2:Y:S01]  /*27c0*/  MUFU.EX2 R5, R5 ;  /* 0x0000000500057308 */ /* 0x000ea20000000800 */
[----:B------:R-:W-:Y:S01]  /*27d0*/  FMNMX.FTZ R10, R42, R15, !PT ;  /* 0x0000000f2a0a7209 */ /* 0x000fe20007810000 */
[--C-:B------:R-:W-:Y:S01]  /*27e0*/  FFMA.FTZ R15, R37, UR31, -R6.reuse ;  /* 0x0000001f250f7c23 */ /* 0x100fe20008010806 */
[----:B------:R-:W-:Y:S01]  /*27f0*/  ISETP.GT.AND P1, PT, R14, 0x29, PT ;  /* 0x000000290e00780c */ /* 0x000fe20003f24270 */
[--C-:B------:R-:W-:Y:S01]  /*2800*/  FFMA.FTZ R37, R53, UR31, -R6.reuse ;  /* 0x0000001f35257c23 */ /* 0x100fe20008010806 */
[----:B------:R-:W-:Y:S01]  /*2810*/  FSEL R46, R46, -INF , P2 ;  /* 0xff8000002e2e7808 */ /* 0x000fe20001000000 */
[--C-:B------:R-:W-:Y:S01]  /*2820*/  FFMA.FTZ R53, R69, UR31, -R6.reuse ;  /* 0x0000001f45357c23 */ /* 0x100fe20008010806 */
[----:B------:R-:W-:Y:S01]  /*2830*/  FMNMX.FTZ R33, R43, R10, !PT ;  /* 0x0000000a2b217209 */ /* 0x000fe20007810000 */
[----:B------:R-:W-:Y:S01]  /*2840*/  FFMA.FTZ R69, R81, UR31, -R6 ;  /* 0x0000001f51457c23 */ /* 0x000fe20008010806 */
        /* <DEDUP_REMOVED lines=30> */
[----:B------:R-:W-:Y:S02]  /*2a30*/  FMNMX.FTZ R12, R58, R29, !PT ;  /* 0x0000001d3a0c7209 */ /* 0x000fe40007810000 */
[----:B------:R-:W-:Y:S01]  /*2a40*/  ISETP.GT.AND P1, PT, R14, 0x49, PT ;  /* 0x000000490e00780c */ /* 0x000fe20003f24270 */
[----:B------:R3:W-:Y:S01]  /*2a50*/  MUFU.EX2 R10, R28 ;  /* 0x0000001c000a7308 */ /* 0x0007e20000000800 */
[----:B------:R-:W-:Y:S02]  /*2a60*/  FSEL R62, R62, -INF , P2 ;  /* 0xff8000003e3e7808 */ /* 0x000fe40001000000 */
[----:B------:R-:W-:Y:S02]  /*2a70*/  FMNMX.FTZ R29, R59, R12, !PT ;  /* 0x0000000c3b1d7209 */ /* 0x000fe40007810000 */
[----:B------:R-:W-:Y:S02]  /*2a80*/  ISETP.GT.AND P2, PT, R14, 0x50, PT ;  /* 0x000000500e00780c */ /* 0x000fe40003f44270 */
[----:B------:R-:W-:Y:S01]  /*2a90*/  FSEL R63, R63, -INF , P1 ;  /* 0xff8000003f3f7808 */ /* 0x000fe20000800000 */
[----:B------:R-:W-:Y:S01]  /*2aa0*/  MUFU.EX2 R24, R24 ;  /* 0x0000001800187308 */ /* 0x000fe20000000800 */
[----:B------:R-:W-:Y:S01]  /*2ab0*/  FMNMX.FTZ R12, R62, R29, !PT ;  /* 0x0000001d3e0c7209 */ /* 0x000fe20007810000 */
[--C-:B---3--:R-:W-:Y:S01]  /*2ac0*/  FFMA.FTZ R28, R25, UR31, -R6.reuse ;  /* 0x0000001f191c7c23 */ /* 0x108fe20008010806 */
        /* <DEDUP_REMOVED lines=40> */
[----:B------:R3:W-:Y:S01]  /*2d50*/  MUFU.EX2 R32, R23 ;  /* 0x0000001700207308 */ /* 0x0007e20000000800 */
[----:B------:R-:W-:Y:S02]  /*2d60*/  FMNMX.FTZ R36, R82, R21, !PT ;  /* 0x0000001552247209 */ /* 0x000fe40007810000 */
[----:B------:R-:W-:Y:S02]  /*2d70*/  ISETP.GT.AND P1, PT, R14, 0x79, PT ;  /* 0x000000790e00780c */ /* 0x000fe40003f24270 */
[----:B------:R-:W-:-:S02]  /*2d80*/  FSEL R86, R86, -INF , P2 ;  /* 0xff80000056567808 */ /* 0x000fc40001000000 */
[----:B------:R-:W-:Y:S01]  /*2d90*/  FMNMX.FTZ R21, R83, R36, !PT ;  /* 0x0000002453157209 */ /* 0x000fe20007810000 */
[----:B------:R-:W-:Y:S01]  /*2da0*/  FFMA.FTZ R36, R64, UR31, -R6 ;  /* 0x0000001f40247c23 */ /* 0x000fe20008010806 */
[----:B------:R-:W-:Y:S01]  /*2db0*/  FSEL R87, R87, -INF , P1 ;  /* 0xff80000057577808 */ /* 0x000fe20000800000 */
[----:B------:R-:W-:Y:S01]  /*2dc0*/  MUFU.EX2 R41, R41 ;  /* 0x0000002900297308 */ /* 0x000fe20000000800 */
[----:B------:R-:W-:-:S04]  /*2dd0*/  FMNMX.FTZ R14, R86, R21, !PT ;  /* 0x00000015560e7209 */ /* 0x000fc80007810000 */
[----:B------:R-:W-:-:S03]  /*2de0*/  FMNMX.FTZ R14, R87, R14, !PT ;  /* 0x0000000e570e7209 */ /* 0x000fc60007810000 */
[----:B------:R-:W-:Y:S02]  /*2df0*/  MUFU.EX2 R40, R40 ;  /* 0x0000002800287308 */ /* 0x000fe40000000800 */
[----:B------:R-:W4:Y:S06]  /*2e00*/  SHFL.BFLY PT, R21, R14, 0x2, 0x1f ;  /* 0x0c401f000e157f89 */ /* 0x000f2c00000e0000 */
[----:B------:R-:W-:Y:S08]  /*2e10*/  MUFU.EX2 R49, R49 ;  /* 0x0000003100317308 */ /* 0x000ff00000000800 */
[----:B------:R-:W-:Y:S08]  /*2e20*/  MUFU.EX2 R36, R36 ;  /* 0x0000002400247308 */ /* 0x000ff00000000800 */
[----:B------:R-:W-:Y:S01]  /*2e30*/  MUFU.EX2 R45, R45 ;  /* 0x0000002d002d7308 */ /* 0x000fe20000000800 */
[----:B----4-:R-:W-:-:S05]  /*2e40*/  FMNMX.FTZ R21, R14, R21, !PT ;  /* 0x000000150e157209 */ /* 0x010fca0007810000 */
[----:B------:R-:W4:Y:S02]  /*2e50*/  SHFL.BFLY PT, R14, R21, 0x1, 0x1f ;  /* 0x0c201f00150e7f89 */ /* 0x000f2400000e0000 */
[----:B------:R-:W-:Y:S08]  /*2e60*/  MUFU.EX2 R44, R44 ;  /* 0x0000002c002c7308 */ /* 0x000ff00000000800 */
[----:B------:R-:W-:Y:S08]  /*2e70*/  MUFU.EX2 R53, R53 ;  /* 0x0000003500357308 */ /* 0x000ff00000000800 */
[----:B------:R-:W-:Y:S01]  /*2e80*/  MUFU.EX2 R48, R48 ;  /* 0x0000003000307308 */ /* 0x000fe20000000800 */
[----:B----4-:R-:W-:-:S07]  /*2e90*/  FMNMX.FTZ R14, R21, R14, !PT ;  /* 0x0000000e150e7209 */ /* 0x010fce0007810000 */
[----:B------:R-:W-:Y:S01]  /*2ea0*/  MUFU.EX2 R57, R57 ;  /* 0x0000003900397308 */ /* 0x000fe20000000800 */
[C---:B------:R-:W-:Y:S01]  /*2eb0*/  FSETP.NEU.FTZ.AND P1, PT, R14.reuse, -INF , PT ;  /* 0xff8000000e00780b */ /* 0x040fe20003f3d000 */
[----:B------:R-:W-:-:S06]  /*2ec0*/  FMUL.FTZ R72, R14, UR31 ;  /* 0x0000001f0e487c20 */ /* 0x000fcc0008410000 */
[----:B------:R-:W-:Y:S01]  /*2ed0*/  MUFU.EX2 R52, R52 ;  /* 0x0000003400347308 */ /* 0x000fe20000000800 */
[----:B------:R-:W-:-:S05]  /*2ee0*/  FSEL R72, R72, RZ, P1 ;  /* 0x000000ff48487208 */ /* 0x000fca0000800000 */
[--C-:B------:R-:W-:Y:S01]  /*2ef0*/  FFMA.FTZ R6, R26, UR31, -R72.reuse ;  /* 0x0000001f1a067c23 */ /* 0x100fe20008010848 */
[----:B------:R-:W-:Y:S01]  /*2f00*/  LEA.HI R26, R17, R16, RZ, 0x4 ;  /* 0x00000010111a7211 */ /* 0x000fe200078f20ff */
[--C-:B---3--:R-:W-:Y:S01]  /*2f10*/  FFMA.FTZ R23, R30, UR31, -R72.reuse ;  /* 0x0000001f1e177c23 */ /* 0x108fe20008010848 */
[--C-:B------:R-:W-:Y:S01]  /*2f20*/  FFMA.FTZ R30, R31, UR31, -R72.reuse ;  /* 0x0000001f1f1e7c23 */ /* 0x100fe20008010848 */
[--C-:B------:R-:W-:Y:S01]  /*2f30*/  FFMA.FTZ R64, R39, UR31, -R72.reuse ;  /* 0x0000001f27407c23 */ /* 0x100fe20008010848 */
[----:B------:R-:W-:Y:S01]  /*2f40*/  LOP3.LUT R31, R26, 0xfffffff0, RZ, 0xc0, !PT ;  /* 0xfffffff01a1f7812 */ /* 0x000fe200078ec0ff */
[--C-:B------:R-:W-:Y:S01]  /*2f50*/  FFMA.FTZ R21, R27, UR31, -R72.reuse ;  /* 0x0000001f1b157c23 */ /* 0x100fe20008010848 */
[--C-:B------:R-:W-:Y:S01]  /*2f60*/  FFMA.FTZ R27, R38, UR31, -R72.reuse ;  /* 0x0000001f261b7c23 */ /* 0x100fe20008010848 */
[--C-:B------:R-:W-:Y:S01]  /*2f70*/  FFMA.FTZ R25, R34, UR31, -R72.reuse ;  /* 0x0000001f22197c23 */ /* 0x100fe20008010848 */
[----:B------:R-:W-:Y:S01]  /*2f80*/  FFMA.FTZ R68, R47, UR31, -R72 ;  /* 0x0000001f2f447c23 */ /* 0x000fe20008010848 */
[----:B------:R-:W-:-:S02]  /*2f90*/  IMAD.IADD R39, R16, 0x1, -R31 ;  /* 0x0000000110277824 */ /* 0x000fc400078e0a1f */
[--C-:B------:R-:W-:Y:S01]  /*2fa0*/  FFMA.FTZ R34, R35, UR31, -R72.reuse ;  /* 0x0000001f23227c23 */ /* 0x100fe20008010848 */
[--C-:B------:R-:W-:Y:S01]  /*2fb0*/  FFMA.FTZ R35, R42, UR31, -R72.reuse ;  /* 0x0000001f2a237c23 */ /* 0x100fe20008010848 */
[--C-:B------:R-:W-:Y:S01]  /*2fc0*/  FFMA.FTZ R42, R43, UR31, -R72.reuse ;  /* 0x0000001f2b2a7c23 */ /* 0x100fe20008010848 */
[--C-:B------:R-:W-:Y:S01]  /*2fd0*/  FFMA.FTZ R43, R46, UR31, -R72.reuse ;  /* 0x0000001f2e2b7c23 */ /* 0x100fe20008010848 */
[----:B------:R-:W-:Y:S01]  /*2fe0*/  SHF.R.S32.HI R38, RZ, 0x1f, R39 ;  /* 0x0000001fff267819 */ /* 0x000fe20000011427 */
[--C-:B------:R-:W-:Y:S01]  /*2ff0*/  FFMA.FTZ R31, R50, UR31, -R72.reuse ;  /* 0x0000001f321f7c23 */ /* 0x100fe20008010848 */
[----:B------:R-:W-:Y:S01]  /*3000*/  LEA.HI R16, R17, R16, RZ, 0x5 ;  /* 0x0000001011107211 */ /* 0x000fe200078f28ff */
[----:B------:R-:W-:Y:S01]  /*3010*/  MUFU.EX2 R6, R6 ;  /* 0x0000000600067308 */ /* 0x000fe20000000800 */
[----:B------:R-:W-:Y:S01]  /*3020*/  LEA.HI R47, R38, R39, RZ, 0x3 ;  /* 0x00000027262f7211 */ /* 0x000fe200078f18ff */
[--C-:B------:R-:W-:Y:S01]  /*3030*/  FFMA.FTZ R38, R51, UR31, -R72.reuse ;  /* 0x0000001f33267c23 */ /* 0x100fe20008010848 */
[--C-:B------:R-:W-:Y:S01]  /*3040*/  FFMA.FTZ R67, R67, UR31, -R72.reuse ;  /* 0x0000001f43437c23 */ /* 0x100fe20008010848 */
[----:B------:R-:W-:Y:S01]  /*3050*/  IMAD.SHL.U32 R16, R16, 0x20, RZ ;  /* 0x0000002010107824 */ /* 0x000fe200078e00ff */
[----:B------:R-:W-:Y:S01]  /*3060*/  LOP3.LUT R46, R47, 0xfffffff8, RZ, 0xc0, !PT ;  /* 0xfffffff82f2e7812 */ /* 0x000fe200078ec0ff */
[--C-:B------:R-:W-:Y:S01]  /*3070*/  FFMA.FTZ R70, R70, UR31, -R72.reuse ;  /* 0x0000001f46467c23 */ /* 0x100fe20008010848 */
[----:B------:R-:W-:Y:S01]  /*3080*/  FFMA.FTZ R71, R71, UR31, -R72 ;  /* 0x0000001f47477c23 */ /* 0x000fe20008010848 */
[----:B------:R-:W3:Y:S01]  /*3090*/  MUFU.EX2 R21, R21 ;  /* 0x0000001500157308 */ /* 0x000ee20000000800 */
[----:B------:R-:W-:Y:S01]  /*30a0*/  LOP3.LUT R17, R16, 0x7ffffc00, RZ, 0xc0, !PT ;  /* 0x7ffffc0010117812 */ /* 0x000fe200078ec0ff */
[----:B------:R-:W-:Y:S01]  /*30b0*/  IMAD.IADD R50, R39, 0x1, -R46 ;  /* 0x0000000127327824 */ /* 0x000fe200078e0a2e */
[----:B------:R-:W-:Y:S01]  /*30c0*/  SHF.R.S32.HI R46, RZ, 0x4, R26 ;  /* 0x00000004ff2e7819 */ /* 0x000fe2000001141a */
[----:B------:R-:W-:Y:S01]  /*30d0*/  FFMA.FTZ R39, R54, UR31, -R72 ;  /* 0x0000001f36277c23 */ /* 0x000fe20008010848 */
[----:B------:R-:W-:-:S02]  /*30e0*/  IMAD.SHL.U32 R54, R47, 0x40, RZ ;  /* 0x000000402f367824 */ /* 0x000fc400078e00ff */
[--C-:B------:R-:W-:Y:S01]  /*30f0*/  FFMA.FTZ R47, R58, UR31, -R72.reuse ;  /* 0x0000001f3a2f7c23 */ /* 0x100fe20008010848 */
[----:B------:R-:W-:Y:S01]  /*3100*/  IMAD.SHL.U32 R26, R50, 0x40, RZ ;  /* 0x00000040321a7824 */ /* 0x000fe200078e00ff */
[----:B------:R-:W4:Y:S01]  /*3110*/  MUFU.EX2 R23, R23 ;  /* 0x0000001700177308 */ /* 0x000f220000000800 */
[----:B------:R-:W-:Y:S01]  /*3120*/  IMAD.SHL.U32 R51, R46, 0x8, RZ ;  /* 0x000000082e337824 */ /* 0x000fe200078e00ff */
[----:B------:R-:W-:Y:S01]  /*3130*/  LOP3.LUT R54, R54, 0x7ffffe00, RZ, 0xc0, !PT ;  /* 0x7ffffe0036367812 */ /* 0x000fe200078ec0ff */
[--C-:B------:R-:W-:Y:S01]  /*3140*/  FFMA.FTZ R46, R55, UR31, -R72.reuse ;  /* 0x0000001f372e7c23 */ /* 0x100fe20008010848 */
[----:B------:R-:W-:Y:S01]  /*3150*/  LOP3.LUT R26, R26, 0x1c0, RZ, 0xc0, !PT ;  /* 0x000001c01a1a7812 */ /* 0x000fe200078ec0ff */
[--C-:B------:R-:W-:Y:S01]  /*3160*/  FFMA.FTZ R58, R63, UR31, -R72.reuse ;  /* 0x0000001f3f3a7c23 */ /* 0x100fe20008010848 */
[----:B------:R-:W-:Y:S01]  /*3170*/  LOP3.LUT P1, RZ, R50, 0x4, RZ, 0xc0, !PT ;  /* 0x0000000432ff7812 */ /* 0x000fe2000782c0ff */
[----:B------:R-:W-:Y:S01]  /*3180*/  FFMA.FTZ R74, R74, UR31, -R72 ;  /* 0x0000001f4a4a7c23 */ /* 0x000fe20008010848 */
[----:B------:R-:W-:Y:S01]  /*3190*/  LOP3.LUT R51, R26, 0x8, R51, 0xf8, !PT ;  /* 0x000000081a337812 */ /* 0x000fe200078ef833 */
[----:B------:R-:W5:Y:S01]  /*31a0*/  MUFU.EX2 R30, R30 ;  /* 0x0000001e001e7308 */ /* 0x000f620000000800 */
[----:B------:R-:W-:Y:S01]  /*31b0*/  SHF.R.U32.HI R26, RZ, 0x3, R26 ;  /* 0x00000003ff1a7819 */ /* 0x000fe2000001161a */
[--C-:B------:R-:W-:Y:S01]  /*31c0*/  FFMA.FTZ R75, R75, UR31, -R72.reuse ;  /* 0x0000001f4b4b7c23 */ /* 0x100fe20008010848 */
[----:B------:R-:W-:Y:S01]  /*31d0*/  LOP3.LUT P2, RZ, R50, 0x2, RZ, 0xc0, !PT ;  /* 0x0000000232ff7812 */ /* 0x000fe2000784c0ff */
[--C-:B------:R-:W-:Y:S01]  /*31e0*/  FFMA.FTZ R50, R59, UR31, -R72.reuse ;  /* 0x0000001f3b327c23 */ /* 0x100fe20008010848 */
[----:B------:R-:W-:Y:S01]  /*31f0*/  LOP3.LUT R26, R51, R26, RZ, 0x3c, !PT ;  /* 0x0000001a331a7212 */ /* 0x000fe200078e3cff */
[--C-:B------:R-:W-:Y:S01]  /*3200*/  FFMA.FTZ R51, R62, UR31, -R72.reuse ;  /* 0x0000001f3e337c23 */ /* 0x100fe20008010848 */
[----:B------:R-:W-:Y:S01]  /*3210*/  FFMA.FTZ R78, R78, UR31, -R72 ;  /* 0x0000001f4e4e7c23 */ /* 0x000fe20008010848 */
[----:B------:R-:W5:Y:S01]  /*3220*/  MUFU.EX2 R25, R25 ;  /* 0x0000001900197308 */ /* 0x000f620000000800 */
[----:B------:R-:W-:Y:S01]  /*3230*/  IADD3 R73, R26, R54, R17 ;  /* 0x000000361a497210 */ /* 0x000fe20007ffe011 */
[----:B0-----:R-:W-:Y:S01]  /*3240*/  FADD.FTZ R17, R3, R4 ;  /* 0x0000000403117221 */ /* 0x001fe20000010000 */
[--C-:B------:R-:W-:Y:S01]  /*3250*/  FFMA.FTZ R54, R66, UR31, -R72.reuse ;  /* 0x0000001f42367c23 */ /* 0x100fe20008010848 */
[--C-:B------:R-:W-:Y:S01]  /*3260*/  FFMA.FTZ R79, R79, UR31, -R72.reuse ;  /* 0x0000001f4f4f7c23 */ /* 0x100fe20008010848 */
[--C-:B------:R-:W-:Y:S01]  /*3270*/  FFMA.FTZ R82, R82, UR31, -R72.reuse ;  /* 0x0000001f52527c23 */ /* 0x100fe20008010848 */
[----:B-1----:R-:W-:Y:S01]  /*3280*/  FADD.FTZ R16, R18, R17 ;  /* 0x0000001112107221 */ /* 0x002fe20000010000 */
[----:B--2---:R-:W-:Y:S01]  /*3290*/  F2FP.BF16.F32.PACK_AB R18, R5, R18 ;  /* 0x000000120512723e */ /* 0x004fe200000010ff */
[----:B------:R-:W0:Y:S01]  /*32a0*/  MUFU.EX2 R34, R34 ;  /* 0x0000002200227308 */ /* 0x000e220000000800 */
[----:B------:R-:W-:Y:S01]  /*32b0*/  FFMA.FTZ R83, R83, UR31, -R72 ;  /* 0x0000001f53537c23 */ /* 0x000fe20008010848 */
[----:B------:R-:W-:Y:S01]  /*32c0*/  FADD.FTZ R17, R5, R16 ;  /* 0x0000001005117221 */ /* 0x000fe20000010000 */
[----:B---3--:R-:W-:Y:S01]  /*32d0*/  FADD.FTZ R16, R6, R21 ;  /* 0x0000001506107221 */ /* 0x008fe20000010000 */
[--C-:B------:R-:W-:Y:S01]  /*32e0*/  FFMA.FTZ R86, R86, UR31, -R72.reuse ;  /* 0x0000001f56567c23 */ /* 0x100fe20008010848 */
[----:B------:R-:W-:Y:S01]  /*32f0*/  FFMA.FTZ R87, R87, UR31, -R72 ;  /* 0x0000001f57577c23 */ /* 0x000fe20008010848 */
[----:B------:R-:W-:Y:S01]  /*3300*/  FADD.FTZ R26, R20, R17 ;  /* 0x00000011141a7221 */ /* 0x000fe20000010000 */
[----:B----4-:R-:W-:Y:S01]  /*3310*/  FADD.FTZ R17, R23, R16 ;  /* 0x0000001017117221 */ /* 0x010fe20000010000 */
[----:B------:R-:W1:Y:S01]  /*3320*/  MUFU.EX2 R27, R27 ;  /* 0x0000001b001b7308 */ /* 0x000e620000000800 */
[C---:B------:R-:W-:Y:S01]  /*3330*/  F2FP.BF16.F32.PACK_AB R20, R7.reuse, R20 ;  /* 0x000000140714723e */ /* 0x040fe200000010ff */
[----:B------:R-:W-:Y:S01]  /*3340*/  FADD.FTZ R55, R7, R26 ;  /* 0x0000001a07377221 */ /* 0x000fe20000010000 */
[----:B-----5:R-:W-:-:S03]  /*3350*/  FADD.FTZ R16, R30, R17 ;  /* 0x000000111e107221 */ /* 0x020fc60000010000 */
[----:B------:R-:W-:Y:S01]  /*3360*/  FADD.FTZ R26, R22, R55 ;  /* 0x00000037161a7221 */ /* 0x000fe20000010000 */
[----:B------:R-:W-:Y:S01]  /*3370*/  FADD.FTZ R17, R25, R16 ;  /* 0x0000001019117221 */ /* 0x000fe20000010000 */
[----:B------:R-:W2:Y:S01]  /*3380*/  MUFU.EX2 R64, R64 ;  /* 0x0000004000407308 */ /* 0x000ea20000000800 */
[----:B------:R-:W-:Y:S01]  /*3390*/  F2FP.BF16.F32.PACK_AB R16, R4, R3 ;  /* 0x000000030410723e */ /* 0x000fe200000010ff */
[C---:B------:R-:W-:Y:S01]  /*33a0*/  FADD.FTZ R55, R15.reuse, R26 ;  /* 0x0000001a0f377221 */ /* 0x040fe20000010000 */
[----:B0-----:R-:W-:Y:S01]  /*33b0*/  FADD.FTZ R4, R34, R17 ;  /* 0x0000001122047221 */ /* 0x001fe20000010000 */
[----:B------:R-:W-:Y:S02]  /*33c0*/  F2FP.BF16.F32.PACK_AB R22, R15, R22 ;  /* 0x000000160f16723e */ /* 0x000fe400000010ff */
[----:B------:R-:W-:Y:S01]  /*33d0*/  FADD.FTZ R26, R24, R55 ;  /* 0x00000037181a7221 */ /* 0x000fe20000010000 */
[----:B------:R-:W-:Y:S01]  /*33e0*/  F2FP.BF16.F32.PACK_AB R24, R19, R24 ;  /* 0x000000181318723e */ /* 0x000fe200000010ff */
[----:B------:R-:W0:Y:S01]  /*33f0*/  MUFU.EX2 R35, R35 ;  /* 0x0000002300237308 */ /* 0x000e220000000800 */
[----:B-1----:R-:W-:Y:S01]  /*3400*/  FADD.FTZ R3, R27, R4 ;  /* 0x000000041b037221 */ /* 0x002fe20000010000 */
[----:B------:R-:W-:Y:S01]  /*3410*/  FADD.FTZ R17, R19, R26 ;  /* 0x0000001a13117221 */ /* 0x000fe20000010000 */
[----:B------:R-:W-:-:S03]  /*3420*/  F2FP.BF16.F32.PACK_AB R19, R30, R23 ;  /* 0x000000171e13723e */ /* 0x000fc600000010ff */
[----:B------:R-:W-:Y:S01]  /*3430*/  FADD.FTZ R26, R10, R17 ;  /* 0x000000110a1a7221 */ /* 0x000fe20000010000 */
[----:B------:R-:W-:Y:S01]  /*3440*/  F2FP.BF16.F32.PACK_AB R17, R21, R6 ;  /* 0x000000061511723e */ /* 0x000fe200000010ff */
[----:B------:R-:W1:Y:S01]  /*3450*/  MUFU.EX2 R42, R42 ;  /* 0x0000002a002a7308 */ /* 0x000e620000000800 */
[----:B--2---:R-:W-:Y:S01]  /*3460*/  FADD.FTZ R4, R64, R3 ;  /* 0x0000000340047221 */ /* 0x004fe20000010000 */
[C---:B------:R-:W-:Y:S01]  /*3470*/  FADD.FTZ R7, R33.reuse, R26 ;  /* 0x0000001a21077221 */ /* 0x040fe20000010000 */
[----:B------:R-:W-:Y:S02]  /*3480*/  F2FP.BF16.F32.PACK_AB R26, R33, R10 ;  /* 0x0000000a211a723e */ /* 0x000fe400000010ff */
[----:B------:R-:W-:Y:S01]  /*3490*/  F2FP.BF16.F32.PACK_AB R21, R34, R25 ;  /* 0x000000192215723e */ /* 0x000fe200000010ff */
[----:B------:R-:W-:Y:S01]  /*34a0*/  FADD.FTZ R6, R28, R7 ;  /* 0x000000071c067221 */ /* 0x000fe20000010000 */
[----:B------:R-:W-:Y:S01]  /*34b0*/  F2FP.BF16.F32.PACK_AB R23, R64, R27 ;  /* 0x0000001b4017723e */ /* 0x000fe200000010ff */
[----:B------:R-:W2:Y:S01]  /*34c0*/  MUFU.EX2 R43, R43 ;  /* 0x0000002b002b7308 */ /* 0x000ea20000000800 */
[----:B0-----:R-:W-:Y:S01]  /*34d0*/  FADD.FTZ R3, R35, R4 ;  /* 0x0000000423037221 */ /* 0x001fe20000010000 */
[C---:B------:R-:W-:Y:S01]  /*34e0*/  FADD.FTZ R15, R29.reuse, R6 ;  /* 0x000000061d0f7221 */ /* 0x040fe20000010000 */
[----:B------:R-:W-:-:S03]  /*34f0*/  F2FP.BF16.F32.PACK_AB R28, R29, R28 ;  /* 0x0000001c1d1c723e */ /* 0x000fc600000010ff */
[----:B------:R-:W-:Y:S02]  /*3500*/  FADD.FTZ R6, R12, R15 ;  /* 0x0000000f0c067221 */ /* 0x000fe40000010000 */
[----:B------:R-:W0:Y:S01]  /*3510*/  MUFU.EX2 R68, R68 ;  /* 0x0000004400447308 */ /* 0x000e220000000800 */
[C---:B-1----:R-:W-:Y:S01]  /*3520*/  FADD.FTZ R4, R42.reuse, R3 ;  /* 0x000000032a047221 */ /* 0x042fe20000010000 */
[----:B------:R-:W-:Y:S01]  /*3530*/  F2FP.BF16.F32.PACK_AB R25, R42, R35 ;  /* 0x000000232a19723e */ /* 0x000fe200000010ff */
[----:B------:R-:W-:-:S05]  /*3540*/  IMAD.MOV.U32 R35, RZ, RZ, 0x40 ;  /* 0x00000040ff237424 */ /* 0x000fca00078e00ff */
[----:B------:R-:W1:Y:S01]  /*3550*/  MUFU.EX2 R31, R31 ;  /* 0x0000001f001f7308 */ /* 0x000e620000000800 */
[----:B--2---:R-:W-:Y:S01]  /*3560*/  FADD.FTZ R3, R43, R4 ;  /* 0x000000042b037221 */ /* 0x004fe20000010000 */
[----:B------:R-:W-:-:S06]  /*3570*/  SEL R35, R35, 0xffffffc0, !P1 ;  /* 0xffffffc023237807 */ /* 0x000fcc0004800000 */
[----:B------:R-:W2:Y:S01]  /*3580*/  MUFU.EX2 R38, R38 ;  /* 0x0000002600267308 */ /* 0x000ea20000000800 */
[C---:B0-----:R-:W-:Y:S01]  /*3590*/  FADD.FTZ R4, R68.reuse, R3 ;  /* 0x0000000344047221 */ /* 0x041fe20000010000 */
[----:B------:R-:W-:Y:S01]  /*35a0*/  LEA R3, R73, UR7, 0x1 ;  /* 0x0000000749037c11 */ /* 0x000fe2000f8e08ff */
[----:B------:R-:W-:Y:S01]  /*35b0*/  UIADD3 UR7, UR39, -0x2, URZ ;  /* 0xfffffffe27077890 */ /* 0x000fe2000fffe03f */
[----:B------:R-:W-:-:S03]  /*35c0*/  F2FP.BF16.F32.PACK_AB R27, R68, R43 ;  /* 0x0000002b441b723e */ /* 0x000fc600000010ff */
[----:B------:R0:W-:Y:S01]  /*35d0*/  STSM.16.M88.4 [R3+0x21800], R16 ;  /* 0x0218001003007844 */ /* 0x0001e20000000200 */
[----:B------:R-:W3:Y:S01]  /*35e0*/  MUFU.EX2 R39, R39 ;  /* 0x0000002700277308 */ /* 0x000ee20000000800 */
[----:B-1----:R-:W-:Y:S01]  /*35f0*/  FADD.FTZ R7, R31, R4 ;  /* 0x000000041f077221 */ /* 0x002fe20000010000 */
[C---:B------:R-:W-:Y:S01]  /*3600*/  VIADD R30, R3.reuse, 0x21800 ;  /* 0x00021800031e7836 */ /* 0x040fe20000000000 */
[----:B------:R-:W-:Y:S01]  /*3610*/  UISETP.GE.AND UP0, UPT, UR7, UR28, UPT ;  /* 0x0000001c0700728c */ /* 0x000fe2000bf06270 */
[----:B------:R-:W-:Y:S02]  /*3620*/  VIADD R10, R3, 0x21820 ;  /* 0x00021820030a7836 */ /* 0x000fe40000000000 */
[----:B------:R-:W-:Y:S02]  /*3630*/  @P2 VIADD R10, R30, 0xffffffe0 ;  /* 0xffffffe01e0a2836 */ /* 0x000fe40000000000 */
[----:B------:R-:W1:Y:S01]  /*3640*/  MUFU.EX2 R46, R46 ;  /* 0x0000002e002e7308 */ /* 0x000e620000000800 */
[C---:B--2---:R-:W-:Y:S01]  /*3650*/  FADD.FTZ R4, R38.reuse, R7 ;  /* 0x0000000726047221 */ /* 0x044fe20000010000 */
[----:B------:R-:W-:Y:S01]  /*3660*/  FADD.FTZ R7, R37, R6 ;  /* 0x0000000625077221 */ /* 0x000fe20000010000 */
[----:B------:R2:W-:Y:S01]  /*3670*/  STSM.16.M88.4 [R10], R20 ;  /* 0x000000140a007844 */ /* 0x0005e20000000200 */
[----:B------:R-:W-:-:S02]  /*3680*/  F2FP.BF16.F32.PACK_AB R29, R38, R31 ;  /* 0x0000001f261d723e */ /* 0x000fc400000010ff */
[----:B------:R-:W-:Y:S01]  /*3690*/  FADD.FTZ R6, R32, R7 ;  /* 0x0000000720067221 */ /* 0x000fe20000010000 */
[----:B------:R-:W-:Y:S01]  /*36a0*/  IMAD.IADD R7, R30, 0x1, R35 ;  /* 0x000000011e077824 */ /* 0x000fe200078e0223 */
[----:B------:R-:W4:Y:S01]  /*36b0*/  MUFU.EX2 R47, R47 ;  /* 0x0000002f002f7308 */ /* 0x000f220000000800 */
[----:B---3--:R-:W-:Y:S01]  /*36c0*/  FADD.FTZ R15, R39, R4 ;  /* 0x00000004270f7221 */ /* 0x008fe20000010000 */
[----:B------:R-:W-:Y:S01]  /*36d0*/  FADD.FTZ R33, R41, R6 ;  /* 0x0000000629217221 */ /* 0x000fe20000010000 */
[----:B------:R-:W-:Y:S01]  /*36e0*/  F2FP.BF16.F32.PACK_AB R30, R37, R12 ;  /* 0x0000000c251e723e */ /* 0x000fe200000010ff */
[----:B------:R-:W-:Y:S01]  /*36f0*/  STSM.16.M88.4 [R7], R24 ;  /* 0x0000001807007844 */ /* 0x000fe20000000200 */
[----:B0-----:R-:W-:Y:S01]  /*3700*/  F2FP.BF16.F32.PACK_AB R16, R41, R32 ;  /* 0x000000202910723e */ /* 0x001fe200000010ff */
[----:B------:R-:W-:Y:S01]  /*3710*/  FADD.FTZ R6, R40, R33 ;  /* 0x0000002128067221 */ /* 0x000fe20000010000 */
[C---:B------:R-:W-:Y:S01]  /*3720*/  F2FP.BF16.F32.PACK_AB R18, R49.reuse, R40 ;  /* 0x000000283112723e */ /* 0x040fe200000010ff */
[----:B------:R-:W0:Y:S01]  /*3730*/  MUFU.EX2 R50, R50 ;  /* 0x0000003200327308 */ /* 0x000e220000000800 */
[C---:B-1----:R-:W-:Y:S01]  /*3740*/  FADD.FTZ R4, R46.reuse, R15 ;  /* 0x0000000f2e047221 */ /* 0x042fe20000010000 */
[----:B------:R-:W-:Y:S01]  /*3750*/  FADD.FTZ R33, R49, R6 ;  /* 0x0000000631217221 */ /* 0x000fe20000010000 */
[----:B------:R-:W-:-:S02]  /*3760*/  F2FP.BF16.F32.PACK_AB R31, R46, R39 ;  /* 0x000000272e1f723e */ /* 0x000fc400000010ff */
[----:B------:R-:W-:Y:S02]  /*3770*/  F2FP.BF16.F32.PACK_AB R38, R53, R44 ;  /* 0x0000002c3526723e */ /* 0x000fe400000010ff */
[----:B------:R-:W-:Y:S01]  /*3780*/  PLOP3.LUT P1, PT, PT, PT, UP0, 0x80, 0x0 ;  /* 0x000000000000781c */ /* 0x000fe20003f2f008 */
[----:B------:R-:W1:Y:S01]  /*3790*/  MUFU.EX2 R51, R51 ;  /* 0x0000003300337308 */ /* 0x000e620000000800 */
[----:B----4-:R-:W-:-:S07]  /*37a0*/  FADD.FTZ R15, R47, R4 ;  /* 0x000000042f0f7221 */ /* 0x010fce0000010000 */
[----:B------:R-:W3:Y:S01]  /*37b0*/  MUFU.EX2 R58, R58 ;  /* 0x0000003a003a7308 */ /* 0x000ee20000000800 */
[----:B0-----:R-:W-:-:S07]  /*37c0*/  FADD.FTZ R4, R50, R15 ;  /* 0x0000000f32047221 */ /* 0x001fce0000010000 */
[----:B------:R-:W0:Y:S01]  /*37d0*/  MUFU.EX2 R54, R54 ;  /* 0x0000003600367308 */ /* 0x000e220000000800 */
[----:B-1----:R-:W-:Y:S01]  /*37e0*/  FADD.FTZ R15, R51, R4 ;  /* 0x00000004330f7221 */ /* 0x002fe20000010000 */
[----:B------:R-:W-:Y:S01]  /*37f0*/  FADD.FTZ R4, R36, R33 ;  /* 0x0000002124047221 */ /* 0x000fe20000010000 */
[----:B------:R-:W-:-:S03]  /*3800*/  F2FP.BF16.F32.PACK_AB R36, R45, R36 ;  /* 0x000000242d24723e */ /* 0x000fc600000010ff */
[----:B------:R-:W-:Y:S02]  /*3810*/  FADD.FTZ R17, R45, R4 ;  /* 0x000000042d117221 */ /* 0x000fe40000010000 */
[----:B------:R-:W1:Y:S01]  /*3820*/  MUFU.EX2 R5, R67 ;  /* 0x0000004300057308 */ /* 0x000e620000000800 */
[----:B---3--:R-:W-:Y:S01]  /*3830*/  FADD.FTZ R15, R58, R15 ;  /* 0x0000000f3a0f7221 */ /* 0x008fe20000010000 */
[----:B------:R-:W-:Y:S01]  /*3840*/  FADD.FTZ R6, R44, R17 ;  /* 0x000000112c067221 */ /* 0x000fe20000010000 */
[----:B------:R-:W-:-:S03]  /*3850*/  F2FP.BF16.F32.PACK_AB R17, R50, R47 ;  /* 0x0000002f3211723e */ /* 0x000fc600000010ff */
[----:B------:R-:W-:Y:S02]  /*3860*/  FADD.FTZ R19, R53, R6 ;  /* 0x0000000635137221 */ /* 0x000fe40000010000 */
[----:B------:R-:W3:Y:S01]  /*3870*/  MUFU.EX2 R61, R61 ;  /* 0x0000003d003d7308 */ /* 0x000ee20000000800 */
[----:B0-----:R-:W-:Y:S01]  /*3880*/  FADD.FTZ R4, R54, R15 ;  /* 0x0000000f36047221 */ /* 0x001fe20000010000 */
[----:B------:R-:W-:Y:S01]  /*3890*/  FADD.FTZ R12, R48, R19 ;  /* 0x00000013300c7221 */ /* 0x000fe20000010000 */
[----:B------:R-:W-:Y:S02]  /*38a0*/  F2FP.BF16.F32.PACK_AB R19, R58, R51 ;  /* 0x000000333a13723e */ /* 0x000fe400000010ff */
[C---:B------:R-:W-:Y:S01]  /*38b0*/  F2FP.BF16.F32.PACK_AB R48, R57.reuse, R48 ;  /* 0x000000303930723e */ /* 0x040fe200000010ff */
[----:B--2---:R-:W-:Y:S02]  /*38c0*/  FADD.FTZ R21, R57, R12 ;  /* 0x0000000c39157221 */ /* 0x004fe40000010000 */
[----:B------:R-:W0:Y:S01]  /*38d0*/  MUFU.EX2 R70, R70 ;  /* 0x0000004600467308 */ /* 0x000e220000000800 */
[----:B-1----:R-:W-:Y:S01]  /*38e0*/  FADD.FTZ R15, R5, R4 ;  /* 0x00000004050f7221 */ /* 0x002fe20000010000 */
[----:B------:R-:W-:Y:S01]  /*38f0*/  FADD.FTZ R12, R52, R21 ;  /* 0x00000015340c7221 */ /* 0x000fe20000010000 */
[----:B------:R-:W-:Y:S01]  /*3900*/  IMAD.IADD R4, R35, 0x1, R10 ;  /* 0x0000000123047824 */ /* 0x000fe200078e020a */
[----:B------:R-:W-:-:S04]  /*3910*/  F2FP.BF16.F32.PACK_AB R37, R5, R54 ;  /* 0x000000360525723e */ /* 0x000fc800000010ff */
[----:B------:R-:W1:Y:S01]  /*3920*/  MUFU.EX2 R71, R71 ;  /* 0x0000004700477308 */ /* 0x000e620000000800 */
[C---:B---3--:R-:W-:Y:S01]  /*3930*/  FADD.FTZ R21, R61.reuse, R12 ;  /* 0x0000000c3d157221 */ /* 0x048fe20000010000 */
[----:B------:R-:W-:Y:S01]  /*3940*/  F2FP.BF16.F32.PACK_AB R50, R61, R52 ;  /* 0x000000343d32723e */ /* 0x000fe200000010ff */
[----:B------:R-:W-:Y:S04]  /*3950*/  STSM.16.M88.4 [R4], R28 ;  /* 0x0000001c04007844 */ /* 0x000fe80000000200 */
[----:B------:R2:W-:Y:S01]  /*3960*/  STSM.16.M88.4 [R3+0x27800], R16 ;  /* 0x0278001003007844 */ /* 0x0005e20000000200 */
[----:B------:R-:W3:Y:S01]  /*3970*/  MUFU.EX2 R60, R60 ;  /* 0x0000003c003c7308 */ /* 0x000ee20000000800 */
[----:B0-----:R-:W-:-:S07]  /*3980*/  FADD.FTZ R6, R70, R15 ;  /* 0x0000000f46067221 */ /* 0x001fce0000010000 */
[----:B------:R-:W0:Y:S01]  /*3990*/  MUFU.EX2 R74, R74 ;  /* 0x0000004a004a7308 */ /* 0x000e220000000800 */
[C---:B-1----:R-:W-:Y:S01]  /*39a0*/  F2FP.BF16.F32.PACK_AB R39, R71.reuse, R70 ;  /* 0x000000464727723e */ /* 0x042fe200000010ff */
[----:B------:R-:W-:-:S04]  /*39b0*/  FADD.FTZ R15, R71, R6 ;  /* 0x00000006470f7221 */ /* 0x000fc80000010000 */
[----:B------:R1:W-:Y:S02]  /*39c0*/  STSM.16.M88.4 [R10+0x6000], R36 ;  /* 0x006000240a007844 */ /* 0x0003e40000000200 */
[----:B------:R-:W4:Y:S01]  /*39d0*/  MUFU.EX2 R75, R75 ;  /* 0x0000004b004b7308 */ /* 0x000f220000000800 */
[----:B---3--:R-:W-:-:S07]  /*39e0*/  FADD.FTZ R12, R60, R21 ;  /* 0x000000153c0c7221 */ /* 0x008fce0000010000 */
[----:B------:R-:W3:Y:S01]  /*39f0*/  MUFU.EX2 R78, R78 ;  /* 0x0000004e004e7308 */ /* 0x000ee20000000800 */
[----:B0-----:R-:W-:-:S07]  /*3a00*/  FADD.FTZ R6, R74, R15 ;  /* 0x0000000f4a067221 */ /* 0x001fce0000010000 */
[----:B------:R-:W0:Y:S01]  /*3a10*/  MUFU.EX2 R79, R79 ;  /* 0x0000004f004f7308 */ /* 0x000e220000000800 */
[C---:B----4-:R-:W-:Y:S01]  /*3a20*/  F2FP.BF16.F32.PACK_AB R49, R75.reuse, R74 ;  /* 0x0000004a4b31723e */ /* 0x050fe200000010ff */
[----:B------:R-:W-:-:S06]  /*3a30*/  FADD.FTZ R15, R75, R6 ;  /* 0x000000064b0f7221 */ /* 0x000fcc0000010000 */
[----:B------:R-:W4:Y:S01]  /*3a40*/  MUFU.EX2 R69, R69 ;  /* 0x0000004500457308 */ /* 0x000f220000000800 */
[----:B---3--:R-:W-:-:S07]  /*3a50*/  FADD.FTZ R6, R78, R15 ;  /* 0x0000000f4e067221 */ /* 0x008fce0000010000 */
[----:B------:R-:W-:Y:S01]  /*3a60*/  MUFU.EX2 R56, R56 ;  /* 0x0000003800387308 */ /* 0x000fe20000000800 */
[C---:B0-----:R-:W-:Y:S01]  /*3a70*/  F2FP.BF16.F32.PACK_AB R51, R79.reuse, R78 ;  /* 0x0000004e4f33723e */ /* 0x041fe200000010ff */
[----:B------:R-:W-:-:S04]  /*3a80*/  FADD.FTZ R15, R79, R6 ;  /* 0x000000064f0f7221 */ /* 0x000fc80000010000 */
[----:B------:R1:W-:Y:S02]  /*3a90*/  STSM.16.M88.4 [R7+0x6000], R48 ;  /* 0x0060003007007844 */ /* 0x0003e40000000200 */
[----:B------:R-:W0:Y:S01]  /*3aa0*/  MUFU.EX2 R65, R65 ;  /* 0x0000004100417308 */ /* 0x000e220000000800 */
[C---:B----4-:R-:W-:Y:S01]  /*3ab0*/  F2FP.BF16.F32.PACK_AB R60, R69.reuse, R60 ;  /* 0x0000003c453c723e */ /* 0x050fe200000010ff */
[----:B--2---:R-:W-:Y:S01]  /*3ac0*/  FADD.FTZ R17, R69, R12 ;  /* 0x0000000c45117221 */ /* 0x004fe20000010000 */
[----:B------:R-:W-:-:S05]  /*3ad0*/  VIADD R12, R10, 0x6000 ;  /* 0x000060000a0c7836 */ /* 0x000fca0000000000 */
[----:B------:R-:W2:Y:S08]  /*3ae0*/  MUFU.EX2 R82, R82 ;  /* 0x0000005200527308 */ /* 0x000eb00000000800 */
[----:B------:R-:W3:Y:S01]  /*3af0*/  MUFU.EX2 R83, R83 ;  /* 0x0000005300537308 */ /* 0x000ee20000000800 */
[----:B0-----:R-:W-:-:S07]  /*3b00*/  F2FP.BF16.F32.PACK_AB R62, R65, R56 ;  /* 0x00000038413e723e */ /* 0x001fce00000010ff */
[----:B------:R-:W-:Y:S01]  /*3b10*/  MUFU.EX2 R86, R86 ;  /* 0x0000005600567308 */ /* 0x000fe20000000800 */
[----:B--2---:R-:W-:-:S07]  /*3b20*/  FADD.FTZ R6, R82, R15 ;  /* 0x0000000f52067221 */ /* 0x004fce0000010000 */
[----:B------:R-:W0:Y:S01]  /*3b30*/  MUFU.EX2 R87, R87 ;  /* 0x0000005700577308 */ /* 0x000e220000000800 */
[C---:B---3--:R-:W-:Y:S01]  /*3b40*/  F2FP.BF16.F32.PACK_AB R61, R83.reuse, R82 ;  /* 0x00000052533d723e */ /* 0x048fe200000010ff */
[----:B------:R-:W-:Y:S01]  /*3b50*/  FADD.FTZ R5, R83, R6 ;  /* 0x0000000653057221 */ /* 0x000fe20000010000 */
[----:B------:R-:W-:-:S04]  /*3b60*/  FADD.FTZ R6, R56, R17 ;  /* 0x0000001138067221 */ /* 0x000fc80000010000 */
[----:B------:R-:W-:Y:S01]  /*3b70*/  FADD.FTZ R6, R65, R6 ;  /* 0x0000000641067221 */ /* 0x000fe20000010000 */
[----:B0-----:R-:W-:Y:S01]  /*3b80*/  F2FP.BF16.F32.PACK_AB R63, R87, R86 ;  /* 0x00000056573f723e */ /* 0x001fe200000010ff */
[----:B------:R-:W-:-:S04]  /*3b90*/  FADD.FTZ R86, R86, R5 ;  /* 0x0000000556567221 */ /* 0x000fc80000010000 */
[----:B------:R1:W-:Y:S01]  /*3ba0*/  STSM.16.M88.4 [R4+0x6000], R60 ;  /* 0x0060003c04007844 */ /* 0x0003e20000000200 */
[----:B------:R-:W-:Y:S01]  /*3bb0*/  FADD.FTZ R5, R87, R86 ;  /* 0x0000005657057221 */ /* 0x000fe20000010000 */
[----:B------:R0:W-:Y:S06]  /*3bc0*/  MEMBAR.ALL.CTA ;  /* 0x0000000000007992 */ /* 0x0001ec0000008000 */
[----:B0-----:R-:W0:Y:S02]  /*3bd0*/  FENCE.VIEW.ASYNC.S ;  /* 0x00000000000073c6 */ /* 0x001e240000000000 */
[----:B0-----:R-:W-:Y:S01]  /*3be0*/  NOP ;  /* 0x0000000000007918 */ /* 0x001fe20000000000 */
[----:B------:R-:W-:Y:S05]  /*3bf0*/  @!P1 BRA `(.L_x_11927) ;  /* 0x0000002800e49947 */ /* 0x000fea0003800000 */
        /* <DEDUP_REMOVED lines=8> */
.L_x_11938:
[----:B------:R-:W-:Y:S01]  /*3c80*/  R2UR UR4, R140 ;  /* 0x000000008c0472ca */ /* 0x000fe200000e0000 */
[----:B------:R-:W-:-:S04]  /*3c90*/  UISETP.NE.AND UP0, UPT, UR6, 0x1, UPT ;  /* 0x000000010600788c */ /* 0x000fc8000bf05270 */
[----:B------:R-:W-:-:S04]  /*3ca0*/  USEL UR5, URZ, 0x1, UP0 ;  /* 0x000000013f057887 */ /* 0x000fc80008000000 */
[----:B------:R-:W-:-:S04]  /*3cb0*/  ULOP3.LUT UR5, UR38, UR5, URZ, 0x3c, !UPT ;  /* 0x0000000526057292 */ /* 0x000fc8000f8e3c3f */
[----:B------:R-:W-:-:S13]  /*3cc0*/  ISETP.NE.AND P2, PT, RZ, UR4, PT ;  /* 0x00000004ff007c0c */ /* 0x000fda000bf45270 */
[----:B------:R-:W-:Y:S05]  /*3cd0*/  @P2 BRA `(.L_x_11928) ;  /* 0x00000000003c2947 */ /* 0x000fea0003800000 */
[----:B------:R-:W-:Y:S05]  /*3ce0*/  @!P0 BRA `(.L_x_11929) ;  /* 0x0000000000048947 */ /* 0x000fea0003800000 */
[----:B------:R-:W-:Y:S01]  /*3cf0*/  BPT.TRAP 0x1 ;  /* 0x000000040000795c */ /* 0x000fe20000300000 */
.L_x_11929:
[----:B------:R-:W-:Y:S01]  /*3d00*/  R2UR UR10, R2 ;  /* 0x00000000020a72ca */ /* 0x000fe200000e0000 */
        /* <DEDUP_REMOVED lines=9> */
.L_x_11930:
[----:B--2---:R-:W-:Y:S05]  /*3da0*/  @P1 BRA `(.L_x_11928) ;  /* 0x0000000000081947 */ /* 0x004fea0003800000 */
[----:B------:R-:W2:Y:S02]  /*3db0*/  SYNCS.PHASECHK.TRANS64.TRYWAIT P1, [UR4+0x2d830], R0 ;  /* 0x02d83000ff0075a7 */ /* 0x000ea40008020144 */
[----:B--2---:R-:W-:Y:S05]  /*3dc0*/  @!P1 BRA `(.L_x_11931) ;  /* 0x000000a400f49947 */ /* 0x004fea0003800000 */
.L_x_11928:
[----:B------:R-:W3:Y:S01]  /*3dd0*/  S2R R14, SR_TID.X ;  /* 0x00000000000e7919 */ /* 0x000ee20000002100 */
[----:B------:R-:W-:Y:S01]  /*3de0*/  R2UR UR10, R13 ;  /* 0x000000000d0a72ca */ /* 0x000fe200000e0000 */
        /* <DEDUP_REMOVED lines=17> */
[----:B---3--:R-:W-:-:S05]  /*3f00*/  SHF.R.U32.HI R14, RZ, 0x7, R14 ;  /* 0x00000007ff0e7819 */ /* 0x008fca000001160e */
[----:B0-2---:R-:W-:-:S05]  /*3f10*/  VIADD R0, R14, 0x8 ;  /* 0x000000080e007836 */ /* 0x005fca0000000000 */
        /* <DEDUP_REMOVED lines=22> */
.L_x_11933:
[----:B------:R-:W-:Y:S01]  /*4080*/  R2UR UR10, R2 ;  /* 0x00000000020a72ca */ /* 0x000fe200000e0000 */
[----:B------:R-:W-:-:S05]  /*4090*/  IMAD.U32 R0, RZ, RZ, UR38 ;  /* 0x00000026ff007e24 */ /* 0x000fca000f8e00ff */
[----:B------:R-:W-:-:S07]  /*40a0*/  SHF.L.U32 R0, R0, 0x1f, RZ ;  /* 0x0000001f00007819 */ /* 0x000fce00000006ff */
[----:B------:R-:W-:-:S09]  /*40b0*/  ULEA UR10, UR6, UR10, 0x3 ;  /* 0x0000000a060a7291 */ /* 0x000fd2000f8e183f */
[----:B------:R0:W1:Y:S01]  /*40c0*/  SYNCS.PHASECHK.TRANS64.TRYWAIT P1, [UR10+0x2d850], R0 ;  /* 0x02d85000ff0075a7 */ /* 0x000062000802014a */
[----:B------:R-:W-:Y:S05]  /*40d0*/  @!P0 BRA `(.L_x_11934) ;  /* 0x0000000000048947 */ /* 0x000fea0003800000 */
[----:B------:R-:W-:Y:S01]  /*40e0*/  BPT.TRAP 0x1 ;  /* 0x000000040000795c */ /* 0x000fe20000300000 */
.L_x_11934:
[----:B-1----:R-:W-:Y:S05]  /*40f0*/  @P1 BRA `(.L_x_11932) ;  /* 0x0000000000081947 */ /* 0x002fea0003800000 */
[----:B------:R-:W1:Y:S02]  /*4100*/  SYNCS.PHASECHK.TRANS64.TRYWAIT P1, [UR10+0x2d850], R0 ;  /* 0x02d85000ff0075a7 */ /* 0x000e64000802014a */
[----:B-1----:R-:W-:Y:S05]  /*4110*/  @!P1 BRA `(.L_x_11935) ;  /* 0x000000a400389947 */ /* 0x002fea0003800000 */
.L_x_11932:
[----:B------:R-:W-:Y:S01]  /*4120*/  R2UR UR10, R2 ;  /* 0x00000000020a72ca */ /* 0x000fe200000e0000 */
[----:B------:R-:W-:Y:S01]  /*4130*/  WARPGROUP.ARRIVE ;  /* 0x00000000000079c5 */ /* 0x000fe20000000000 */
[----:B------:R-:W-:Y:S01]  /*4140*/  R2UR UR14, R141 ;  /* 0x000000008d0e72ca */ /* 0x000fe200000e0000 */
[----:B------:R-:W-:Y:S01]  /*4150*/  UMOV UR33, 0x40000040 ;  /* 0x4000004000217882 */ /* 0x000fe20000000000 */
[----:B------:R-:W-:-:S03]  /*4160*/  UMOV UR35, 0x80000020 ;  /* 0x8000002000237882 */ /* 0x000fc60000000000 */
[----:B-1----:R-:W1:Y:S06]  /*4170*/  S2R R17, SR_TID.X ;  /* 0x0000000000117919 */ /* 0x002e6c0000002100 */
[----:B------:R-:W-:-:S04]  /*4180*/  UIADD3 UR10, UR10, 0x400, URZ ;  /* 0x000004000a0a7890 */ /* 0x000fc8000fffe03f */
[----:B------:R-:W-:-:S04]  /*4190*/  USHF.R.U32.HI UR10, URZ, 0x4, UR10 ;  /* 0x000000043f0a7899 */ /* 0x000fc8000801160a */
[----:B------:R-:W-:-:S04]  /*41a0*/  ULOP3.LUT UR10, UR10, 0x3fff, URZ, 0xc0, !UPT ;  /* 0x00003fff0a0a7892 */ /* 0x000fc8000f8ec03f */
[----:B------:R-:W-:Y:S02]  /*41b0*/  ULOP3.LUT UR11, UR10, 0x2000000, URZ, 0xfc, !UPT ;  /* 0x020000000a0b7892 */ /* 0x000fe4000f8efc3f */
[----:B------:R-:W-:Y:S02]  /*41c0*/  ULOP3.LUT UR10, UR14, 0x10000, URZ, 0xfc, !UPT ;  /* 0x000100000e0a7892 */ /* 0x000fe4000f8efc3f */
[----:B------:R-:W-:-:S05]  /*41d0*/  UIMAD UR11, UR6, 0x600, UR11 ;  /* 0x00000600060b78a4 */ /* 0x000fca000f8e020b */
[----:B------:R-:W-:Y:S02]  /*41e0*/  UMOV UR32, UR10 ;  /* 0x0000000a00207c82 */ /* 0x000fe40008000000 */
[----:B------:R-:W-:Y:S01]  /*41f0*/  UMOV UR34, UR11 ;  /* 0x0000000b00227c82 */ /* 0x000fe20008000000 */
[----:B-1----:R-:W-:Y:S01]  /*4200*/  SHF.R.U32.HI R14, RZ, 0x7, R17 ;  /* 0x00000007ff0e7819 */ /* 0x002fe20000011611 */
[----:B------:R-:W-:Y:S01]  /*4210*/  HGMMA.64x96x16.F32.BF16 R88, gdesc[UR32].tnspB, R88, gsb0 ;  /* 0x41600000205879f0 */ /* 0x000fe20008001858 */
[----:B------:R-:W-:Y:S01]  /*4220*/  UIADD3 UR32, UR10, 0x2, URZ ;  /* 0x000000020a207890 */ /* 0x000fe2000fffe03f */
[----:B------:R-:W-:Y:S01]  /*4230*/  ISETP.GE.U32.AND P1, PT, R17, 0x180, PT ;  /* 0x000001801100780c */ /* 0x000fe20003f26070 */
[----:B------:R-:W-:Y:S01]  /*4240*/  UIADD3 UR34, UR11, 0x40, URZ ;  /* 0x000000400b227890 */ /* 0x000fe2000fffe03f */
[----:B0-----:R-:W-:Y:S01]  /*4250*/  VIADD R0, R14, 0x9 ;  /* 0x000000090e007836 */ /* 0x001fe20000000000 */
[----:B------:R-:W-:Y:S01]  /*4260*/  UMOV UR33, 0x40000040 ;  /* 0x4000004000217882 */ /* 0x000fe20000000000 */
[----:B------:R-:W-:-:S03]  /*4270*/  UMOV UR35, 0x80000020 ;  /* 0x8000002000237882 */ /* 0x000fc60000000000 */
        /* <DEDUP_REMOVED lines=50> */
.L_x_11936:
[----:B------:R-:W-:Y:S01]  /*45a0*/  UISETP.NE.AND UP0, UPT, UR37, URZ, UPT ;  /* 0x0000003f2500728c */ /* 0x000fe2000bf05270 */
[----:B0-----:R-:W-:Y:S01]  /*45b0*/  IMAD.MOV.U32 R0, RZ, RZ, R11 ;  /* 0x000000ffff007224 */ /* 0x001fe200078e000b */
[----:B------:R-:W-:Y:S01]  /*45c0*/  R2UR UR11, R2 ;  /* 0x00000000020b72ca */ /* 0x000fe200000e0000 */
[----:B------:R-:W-:-:S03]  /*45d0*/  IMAD.U32 R19, RZ, RZ, UR29 ;  /* 0x0000001dff137e24 */ /* 0x000fc6000f8e00ff */
        /* <DEDUP_REMOVED lines=8> */
[----:B------:R-:W-:Y:S02]  /*4660*/  UIMAD UR10, UR7, UR10, 0x1 ;  /* 0x00000001070a74a4 */ /* 0x000fe4000f8e020a */
[----:B------:R-:W0:Y:S04]  /*4670*/  SHFL.IDX PT, R17, R0, RZ, 0x1c1f ;  /* 0x001c1fff00117589 */ /* 0x000e2800000e0000 */
[----:B------:R-:W-:Y:S01]  /*4680*/  IMAD R14, R139, R14, UR10 ;  /* 0x0000000a8b0e7e24 */ /* 0x000fe2000f8e020e */
[----:B------:R-:W-:Y:S01]  /*4690*/  ULEA UR10, UR4, UR11, 0x3 ;  /* 0x0000000b040a7291 */ /* 0x000fe2000f8e183f */
[----:B------:R-:W1:Y:S02]  /*46a0*/  S2UR UR11, SR_CgaCtaId ;  /* 0x00000000000b79c3 */ /* 0x000e640000008800 */
[----:B------:R-:W-:Y:S01]  /*46b0*/  IMAD R14, R19, UR36, R14 ;  /* 0x00000024130e7c24 */ /* 0x000fe2000f8e020e */
[----:B------:R-:W-:-:S04]  /*46c0*/  UIADD3 UR10, UR10, 0x2d840, URZ ;  /* 0x0002d8400a0a7890 */ /* 0x000fc8000fffe03f */
[----:B0-----:R-:W-:-:S04]  /*46d0*/  IADD3 R17, R17, -UR30, R14 ;  /* 0x8000001e11117c10 */ /* 0x001fc8000fffe00e */
[C---:B------:R-:W-:Y:S02]  /*46e0*/  ISETP.GT.AND P1, PT, R17.reuse, RZ, PT ;  /* 0x000000ff1100720c */ /* 0x040fe40003f24270 */
[C---:B------:R-:W-:Y:S01]  /*46f0*/  ISETP.GT.AND P2, PT, R17.reuse, 0x1, PT ;  /* 0x000000011100780c */ /* 0x040fe20003f44270 */
[----:B-1----:R-:W-:Y:S01]  /*4700*/  UPRMT UR10, UR11, 0x654, UR10 ;  /* 0x000006540b0a7896 */ /* 0x002fe2000800000a */
[----:B------:R-:W-:Y:S02]  /*4710*/  FSEL R24, R24, -INF , P1 ;  /* 0xff80000018187808 */ /* 0x000fe40000800000 */
[----:B------:R-:W-:Y:S02]  /*4720*/  ISETP.GT.AND P1, PT, R17, 0x8, PT ;  /* 0x000000081100780c */ /* 0x000fe40003f24270 */
[----:B------:R-:W-:Y:S02]  /*4730*/  FSEL R25, R25, -INF , P2 ;  /* 0xff80000019197808 */ /* 0x000fe40001000000 */
[----:B------:R-:W-:-:S02]  /*4740*/  FMNMX.FTZ R18, R24, R15, !PT ;  /* 0x0000000f18127209 */ /* 0x000fc40007810000 */
[----:B------:R-:W-:Y:S01]  /*4750*/  ISETP.GT.AND P2, PT, R17, 0x9, PT ;  /* 0x000000091100780c */ /* 0x000fe20003f44270 */
[----:B------:R-:W-:Y:S01]  /*4760*/  SYNCS.ARRIVE.TRANS64.RED.A1T0 RZ, [UR10], RZ ;  /* 0x000000ffffff79a7 */ /* 0x000fe2000810040a */
        /* <DEDUP_REMOVED lines=83> */
[----:B------:R-:W-:Y:S01]  /*4ca0*/  ISETP.GT.AND P2, PT, R17, 0x79, PT ;  /* 0x000000791100780c */ /* 0x000fe20003f44270 */
[----:B------:R-:W0:Y:S01]  /*4cb0*/  SHFL.IDX PT, R19, R0, 0x1, 0x1c1f ;  /* 0x003c1f0000137f89 */ /* 0x000e2200000e0000 */
[----:B------:R-:W-:Y:S02]  /*4cc0*/  FSEL R84, R84, -INF , P1 ;  /* 0xff80000054547808 */ /* 0x000fe40000800000 */
[----:B------:R-:W-:Y:S02]  /*4cd0*/  FMNMX.FTZ R17, R81, R18, !PT ;  /* 0x0000001251117209 */ /* 0x000fe40007810000 */
[----:B------:R-:W-:Y:S02]  /*4ce0*/  FSEL R85, R85, -INF , P2 ;  /* 0xff80000055557808 */ /* 0x000fe40001000000 */
[----:B------:R-:W-:-:S04]  /*4cf0*/  FMNMX.FTZ R18, R84, R17, !PT ;  /* 0x0000001154127209 */ /* 0x000fc80007810000 */
[----:B------:R-:W-:-:S05]  /*4d00*/  FMNMX.FTZ R20, R85, R18, !PT ;  /* 0x0000001255147209 */ /* 0x000fca0007810000 */
[----:B------:R-:W1:Y:S01]  /*4d10*/  SHFL.BFLY PT, R17, R20, 0x2, 0x1f ;  /* 0x0c401f0014117f89 */ /* 0x000e6200000e0000 */
[----:B0-----:R-:W-:-:S04]  /*4d20*/  IADD3 R14, R19, -UR30, R14 ;  /* 0x8000001e130e7c10 */ /* 0x001fc8000fffe00e */
[C---:B------:R-:W-:Y:S02]  /*4d30*/  ISETP.GT.AND P2, PT, R14.reuse, RZ, PT ;  /* 0x000000ff0e00720c */ /* 0x040fe40003f44270 */
[----:B------:R-:W-:Y:S02]  /*4d40*/  ISETP.GT.AND P3, PT, R14, 0x1, PT ;  /* 0x000000010e00780c */ /* 0x000fe40003f64270 */
[----:B------:R-:W-:Y:S02]  /*4d50*/  FSEL R26, R26, -INF , P2 ;  /* 0xff8000001a1a7808 */ /* 0x000fe40001000000 */
[----:B------:R-:W-:Y:S02]  /*4d60*/  ISETP.GT.AND P2, PT, R14, 0x8, PT ;  /* 0x000000080e00780c */ /* 0x000fe40003f44270 */
[----:B------:R-:W-:Y:S02]  /*4d70*/  FSEL R27, R27, -INF , P3 ;  /* 0xff8000001b1b7808 */ /* 0x000fe40001800000 */
[----:B------:R-:W-:-:S02]  /*4d80*/  FMNMX.FTZ R22, R26, R16, !PT ;  /* 0x000000101a167209 */ /* 0x000fc40007810000 */
[----:B-1----:R-:W-:Y:S02]  /*4d90*/  FMNMX.FTZ R21, R20, R17, !PT ;  /* 0x0000001114157209 */ /* 0x002fe40007810000 */
[----:B------:R-:W-:Y:S02]  /*4da0*/  ISETP.GT.AND P3, PT, R14, 0x9, PT ;  /* 0x000000090e00780c */ /* 0x000fe40003f64270 */
[----:B------:R-:W-:Y:S01]  /*4db0*/  FSEL R30, R30, -INF , P2 ;  /* 0xff8000001e1e7808 */ /* 0x000fe20001000000 */
[----:B------:R-:W0:Y:S01]  /*4dc0*/  SHFL.BFLY PT, R18, R21, 0x1, 0x1f ;  /* 0x0c201f0015127f89 */ /* 0x000e2200000e0000 */
        /* <DEDUP_REMOVED lines=12> */
[----:B0-----:R-:W-:Y:S02]  /*4e90*/  FMNMX.FTZ R0, R21, R18, !PT ;  /* 0x0000001215007209 */ /* 0x001fe40007810000 */
[----:B------:R-:W-:Y:S02]  /*4ea0*/  FSEL R39, R39, -INF , P3 ;  /* 0xff80000027277808 */ /* 0x000fe40001800000 */
[C---:B------:R-:W-:Y:S01]  /*4eb0*/  FSETP.NEU.FTZ.AND P1, PT, R0.reuse, -INF , PT ;  /* 0xff8000000000780b */ /* 0x040fe20003f3d000 */
[----:B------:R-:W-:Y:S01]  /*4ec0*/  FMUL.FTZ R17, R0, UR31 ;  /* 0x0000001f00117c20 */ /* 0x000fe20008410000 */
[----:B------:R-:W-:-:S02]  /*4ed0*/  ISETP.GT.AND P3, PT, R14, 0x21, PT ;  /* 0x000000210e00780c */ /* 0x000fc40003f64270 */
[----:B------:R-:W-:Y:S02]  /*4ee0*/  FSEL R42, R42, -INF , P2 ;  /* 0xff8000002a2a7808 */ /* 0x000fe40001000000 */
[----:B------:R-:W-:Y:S02]  /*4ef0*/  FSEL R17, R17, RZ, P1 ;  /* 0x000000ff11117208 */ /* 0x000fe40000800000 */
[----:B------:R-:W-:Y:S02]  /*4f00*/  ISETP.GT.AND P2, PT, R14, 0x28, PT ;  /* 0x000000280e00780c */ /* 0x000fe40003f44270 */
[----:B------:R-:W-:Y:S01]  /*4f10*/  FSEL R43, R43, -INF , P3 ;  /* 0xff8000002b2b7808 */ /* 0x000fe20001800000 */
[--C-:B------:R-:W-:Y:S01]  /*4f20*/  FFMA.FTZ R18, R24, UR31, -R17.reuse ;  /* 0x0000001f18127c23 */ /* 0x100fe20008010811 */
[--C-:B------:R-:W-:Y:S01]  /*4f30*/  FFMA.FTZ R25, R25, UR31, -R17.reuse ;  /* 0x0000001f19197c23 */ /* 0x100fe20008010811 */
[----:B------:R-:W-:Y:S01]  /*4f40*/  FMNMX.FTZ R24, R34, R23, !PT ;  /* 0x0000001722187209 */ /* 0x000fe20007810000 */
[--C-:B------:R-:W-:Y:S01]  /*4f50*/  FFMA.FTZ R20, R28, UR31, -R17.reuse ;  /* 0x0000001f1c147c23 */ /* 0x100fe20008010811 */
[--C-:B------:R-:W-:Y:S01]  /*4f60*/  FFMA.FTZ R21, R29, UR31, -R17.reuse ;  /* 0x0000001f1d157c23 */ /* 0x100fe20008010811 */
[----:B------:R0:W-:Y:S01]  /*4f70*/  MUFU.EX2 R19, R25 ;  /* 0x0000001900137308 */ /* 0x0001e20000000800 */
[----:B------:R-:W-:Y:S01]  /*4f80*/  ISETP.GT.AND P3, PT, R14, 0x29, PT ;  /* 0x000000290e00780c */ /* 0x000fe20003f64270 */
[--C-:B------:R-:W-:Y:S01]  /*4f90*/  FFMA.FTZ R32, R32, UR31, -R17.reuse ;  /* 0x0000001f20207c23 */ /* 0x100fe20008010811 */
[----:B------:R-:W-:Y:S01]  /*4fa0*/  FSEL R46, R46, -INF , P2 ;  /* 0xff8000002e2e7808 */ /* 0x000fe20001000000 */
[--C-:B------:R-:W-:Y:S01]  /*4fb0*/  FFMA.FTZ R23, R33, UR31, -R17.reuse ;  /* 0x0000001f21177c23 */ /* 0x100fe20008010811 */
[----:B------:R-:W-:Y:S01]  /*4fc0*/  ISETP.GT.AND P2, PT, R14, 0x30, PT ;  /* 0x000000300e00780c */ /* 0x000fe20003f44270 */
[--C-:B------:R-:W-:Y:S01]  /*4fd0*/  FFMA.FTZ R36, R36, UR31, -R17.reuse ;  /* 0x0000001f24247c23 */ /* 0x100fe20008010811 */
[----:B------:R-:W-:Y:S01]  /*4fe0*/  FSEL R47, R47, -INF , P3 ;  /* 0xff8000002f2f7808 */ /* 0x000fe20001800000 */
[----:B------:R1:W-:Y:S01]  /*4ff0*/  MUFU.EX2 R22, R32 ;  /* 0x0000002000167308 */ /* 0x0003e20000000800 */
[----:B0-----:R-:W-:Y:S01]  /*5000*/  FMNMX.FTZ R25, R35, R24, !PT ;  /* 0x0000001823197209 */ /* 0x001fe20007810000 */
        /* <DEDUP_REMOVED lines=10> */
[----:B------:R0:W-:Y:S01]  /*50b0*/  MUFU.EX2 R24, R36 ;  /* 0x0000002400187308 */ /* 0x0001e20000000800 */
[----:B------:R-:W-:Y:S01]  /*50c0*/  FMNMX.FTZ R28, R42, R25, !PT ;  /* 0x000000192a1c7209 */ /* 0x000fe20007810000 */
[--C-:B------:R-:W-:Y:S01]  /*50d0*/  FFMA.FTZ R25, R37, UR31, -R17.reuse ;  /* 0x0000001f25197c23 */ /* 0x100fe20008010811 */
[----:B------:R-:W-:Y:S01]  /*50e0*/  FSEL R51, R51, -INF , P3 ;  /* 0xff80000033337808 */ /* 0x000fe20001800000 */
[----:B------:R-:W-:Y:S01]  /*50f0*/  FFMA.FTZ R81, R81, UR31, -R17 ;  /* 0x0000001f51517c23 */ /* 0x000fe20008010811 */
[----:B------:R-:W-:-:S02]  /*5100*/  FMNMX.FTZ R29, R43, R28, !PT ;  /* 0x0000001c2b1d7209 */ /* 0x000fc40007810000 */
[----:B------:R-:W-:Y:S01]  /*5110*/  ISETP.GT.AND P3, PT, R14, 0x39, PT ;  /* 0x000000390e00780c */ /* 0x000fe20003f64270 */
[----:B------:R-:W-:Y:S01]  /*5120*/  MUFU.EX2 R18, R18 ;  /* 0x0000001200127308 */ /* 0x000fe20000000800 */
[----:B------:R-:W-:Y:S02]  /*5130*/  FMNMX.FTZ R28, R46, R29, !PT ;  /* 0x0000001d2e1c7209 */ /* 0x000fe40007810000 */
[----:B------:R-:W-:Y:S02]  /*5140*/  FSEL R54, R54, -INF , P2 ;  /* 0xff80000036367808 */ /* 0x000fe40001000000 */
[----:B------:R-:W-:Y:S02]  /*5150*/  FMNMX.FTZ R29, R47, R28, !PT ;  /* 0x0000001c2f1d7209 */ /* 0x000fe40007810000 */
[----:B------:R-:W-:Y:S01]  /*5160*/  ISETP.GT.AND P2, PT, R14, 0x40, PT ;  /* 0x000000400e00780c */ /* 0x000fe20003f44270 */
[----:B------:R2:W-:Y:S01]  /*5170*/  MUFU.EX2 R28, R40 ;  /* 0x00000028001c7308 */ /* 0x0005e20000000800 */
[----:B-1----:R-:W-:Y:S01]  /*5180*/  FMNMX.FTZ R32, R50, R29, !PT ;  /* 0x0000001d32207209 */ /* 0x002fe20007810000 */
[----:B------:R-:W-:Y:S01]  /*5190*/  FFMA.FTZ R29, R41, UR31, -R17 ;  /* 0x0000001f291d7c23 */ /* 0x000fe20008010811 */
[----:B------:R-:W-:-:S02]  /*51a0*/  FSEL R55, R55, -INF , P3 ;  /* 0xff80000037377808 */ /* 0x000fc40001800000 */
[----:B------:R-:W-:Y:S02]  /*51b0*/  FMNMX.FTZ R33, R51, R32, !PT ;  /* 0x0000002033217209 */ /* 0x000fe40007810000 */
[----:B------:R-:W-:Y:S01]  /*51c0*/  ISETP.GT.AND P3, PT, R14, 0x41, PT ;  /* 0x000000410e00780c */ /* 0x000fe20003f64270 */
[----:B------:R-:W-:Y:S01]  /*51d0*/  MUFU.EX2 R20, R20 ;  /* 0x0000001400147308 */ /* 0x000fe20000000800 */
[----:B------:R-:W-:Y:S02]  /*51e0*/  FMNMX.FTZ R32, R54, R33, !PT ;  /* 0x0000002136207209 */ /* 0x000fe40007810000 */
[----:B------:R-:W-:Y:S02]  /*51f0*/  FSEL R58, R58, -INF , P2 ;  /* 0xff8000003a3a7808 */ /* 0x000fe40001000000 */
[----:B------:R-:W-:Y:S02]  /*5200*/  FMNMX.FTZ R33, R55, R32, !PT ;  /* 0x0000002037217209 */ /* 0x000fe40007810000 */
[----:B------:R-:W-:Y:S01]  /*5210*/  ISETP.GT.AND P2, PT, R14, 0x48, PT ;  /* 0x000000480e00780c */ /* 0x000fe20003f44270 */
[----:B------:R1:W-:Y:S01]  /*5220*/  MUFU.EX2 R32, R44 ;  /* 0x0000002c00207308 */ /* 0x0003e20000000800 */
[----:B------:R-:W-:-:S02]  /*5230*/  FSEL R59, R59, -INF , P3 ;  /* 0xff8000003b3b7808 */ /* 0x000fc40001800000 */
[----:B0-----:R-:W-:Y:S01]  /*5240*/  FMNMX.FTZ R36, R58, R33, !PT ;  /* 0x000000213a247209 */ /* 0x001fe20007810000 */
        /* <DEDUP_REMOVED lines=15> */
[----:B--2---:R-:W-:Y:S01]  /*5340*/  FMNMX.FTZ R40, R66, R37, !PT ;  /* 0x0000002542287209 */ /* 0x004fe20007810000 */
        /* <DEDUP_REMOVED lines=13> */
[----:B------:R0:W-:Y:S01]  /*5420*/  MUFU.EX2 R40, R52 ;  /* 0x0000003400287308 */ /* 0x0001e20000000800 */
[----:B------:R-:W-:-:S02]  /*5430*/  FSEL R75, R75, -INF , P3 ;  /* 0xff8000004b4b7808 */ /* 0x000fc40001800000 */
[----:B-1----:R-:W-:Y:S01]  /*5440*/  FMNMX.FTZ R44, R74, R41, !PT ;  /* 0x000000294a2c7209 */ /* 0x002fe20007810000 */
[--C-:B------:R-:W-:Y:S01]  /*5450*/  FFMA.FTZ R41, R53, UR31, -R17.reuse ;  /* 0x0000001f35297c23 */ /* 0x100fe20008010811 */
[----:B------:R-:W-:Y:S01]  /*5460*/  ISETP.GT.AND P3, PT, R14, 0x69, PT ;  /* 0x000000690e00780c */ /* 0x000fe20003f64270 */
[--C-:B------:R-:W-:Y:S01]  /*5470*/  FFMA.FTZ R53, R65, UR31, -R17.reuse ;  /* 0x0000001f41357c23 */ /* 0x100fe20008010811 */
[----:B------:R-:W-:Y:S01]  /*5480*/  FSEL R78, R78, -INF , P2 ;  /* 0xff8000004e4e7808 */ /* 0x000fe20001000000 */
[--C-:B------:R-:W-:Y:S01]  /*5490*/  FFMA.FTZ R65, R77, UR31, -R17.reuse ;  /* 0x0000001f4d417c23 */ /* 0x100fe20008010811 */
[----:B------:R-:W-:Y:S01]  /*54a0*/  FMNMX.FTZ R45, R75, R44, !PT ;  /* 0x0000002c4b2d7209 */ /* 0x000fe20007810000 */
[--C-:B0-----:R-:W-:Y:S01]  /*54b0*/  FFMA.FTZ R52, R64, UR31, -R17.reuse ;  /* 0x0000001f40347c23 */ /* 0x101fe20008010811 */
[----:B------:R-:W-:Y:S01]  /*54c0*/  ISETP.GT.AND P2, PT, R14, 0x70, PT ;  /* 0x000000700e00780c */ /* 0x000fe20003f44270 */
[----:B------:R-:W-:Y:S01]  /*54d0*/  FFMA.FTZ R64, R76, UR31, -R17 ;  /* 0x0000001f4c407c23 */ /* 0x000fe20008010811 */
        /* <DEDUP_REMOVED lines=24> */
[--C-:B0-----:R-:W-:Y:S01]  /*5660*/  FFMA.FTZ R56, R68, UR31, -R17.reuse ;  /* 0x0000001f44387c23 */ /* 0x101fe20008010811 */
[----:B------:R-:W-:-:S03]  /*5670*/  FFMA.FTZ R68, R80, UR31, -R17 ;  /* 0x0000001f50447c23 */ /* 0x000fc60008010811 */
        /* <DEDUP_REMOVED lines=15> */
[----:B------:R0:W-:Y:S03]  /*5770*/  MUFU.EX2 R69, R81 ;  /* 0x0000005100457308 */ /* 0x0001e60000000800 */
[----:B------:R-:W-:-:S05]  /*5780*/  FSEL R80, R80, RZ, P2 ;  /* 0x000000ff50507208 */ /* 0x000fca0001000000 */
[----:B------:R-:W-:Y:S01]  /*5790*/  MUFU.EX2 R60, R60 ;  /* 0x0000003c003c7308 */ /* 0x000fe20000000800 */
[--C-:B------:R-:W-:Y:S01]  /*57a0*/  FFMA.FTZ R17, R26, UR31, -R80.reuse ;  /* 0x0000001f1a117c23 */ /* 0x100fe20008010850 */
[----:B------:R-:W-:Y:S01]  /*57b0*/  FSEL R26, R0, RZ, P1 ;  /* 0x000000ff001a7208 */ /* 0x000fe20000800000 */
[--C-:B------:R-:W-:Y:S01]  /*57c0*/  FFMA.FTZ R136, R27, UR31, -R80.reuse ;  /* 0x0000001f1b887c23 */ /* 0x100fe20008010850 */
[--C-:B------:R-:W-:Y:S01]  /*57d0*/  FFMA.FTZ R77, R30, UR31, -R80.reuse ;  /* 0x0000001f1e4d7c23 */ /* 0x100fe20008010850 */
[--C-:B------:R-:W-:Y:S01]  /*57e0*/  FFMA.FTZ R85, R31, UR31, -R80.reuse ;  /* 0x0000001f1f557c23 */ /* 0x100fe20008010850 */
[--C-:B------:R-:W-:Y:S01]  /*57f0*/  FFMA.FTZ R76, R34, UR31, -R80.reuse ;  /* 0x0000001f224c7c23 */ /* 0x100fe20008010850 */
[----:B------:R-:W-:Y:S01]  /*5800*/  FADD.FTZ R26, -R26, R15 ;  /* 0x0000000f1a1a7221 */ /* 0x000fe20000010100 */
[----:B------:R-:W-:Y:S01]  /*5810*/  FSEL R15, R14, RZ, P2 ;  /* 0x000000ff0e0f7208 */ /* 0x000fe20001000000 */
[----:B------:R-:W-:Y:S01]  /*5820*/  MUFU.EX2 R17, R17 ;  /* 0x0000001100117308 */ /* 0x000fe20000000800 */
[--C-:B------:R-:W-:Y:S01]  /*5830*/  FFMA.FTZ R84, R35, UR31, -R80.reuse ;  /* 0x0000001f23547c23 */ /* 0x100fe20008010850 */
[----:B------:R-:W-:Y:S01]  /*5840*/  FMUL.FTZ R26, R26, UR31 ;  /* 0x0000001f1a1a7c20 */ /* 0x000fe20008410000 */
[----:B------:R-:W-:Y:S01]  /*5850*/  FFMA.FTZ R34, R38, UR31, -R80 ;  /* 0x0000001f26227c23 */ /* 0x000fe20008010850 */
[----:B------:R-:W-:Y:S01]  /*5860*/  FADD.FTZ R15, -R15, R16 ;  /* 0x000000100f0f7221 */ /* 0x000fe20000010100 */
[--C-:B------:R-:W-:Y:S01]  /*5870*/  FFMA.FTZ R35, R51, UR31, -R80.reuse ;  /* 0x0000001f33237c23 */ /* 0x100fe20008010850 */
[--C-:B0-----:R-:W-:Y:S01]  /*5880*/  FFMA.FTZ R81, R39, UR31, -R80.reuse ;  /* 0x0000001f27517c23 */ /* 0x101fe20008010850 */
        /* <DEDUP_REMOVED lines=22> */
[----:B------:R-:W-:Y:S01]  /*59f0*/  FFMA.FTZ R63, R79, UR31, -R80 ;  /* 0x0000001f4f3f7c23 */ /* 0x000fe20008010850 */
[----:B------:R-:W-:Y:S01]  /*5a00*/  FADD.FTZ R51, R19, R6 ;  /* 0x0000000613337221 */ /* 0x000fe20000010000 */
[----:B------:R-:W-:-:S02]  /*5a10*/  FFMA.FTZ R70, R86, UR31, -R80 ;  /* 0x0000001f56467c23 */ /* 0x000fc40008010850 */
[----:B------:R-:W0:Y:S01]  /*5a20*/  MUFU.EX2 R77, R77 ;  /* 0x0000004d004d7308 */ /* 0x000e220000000800 */
[----:B-1----:R-:W-:Y:S01]  /*5a30*/  FFMA.FTZ R5, R15, R5, R17 ;  /* 0x000000050f057223 */ /* 0x002fe20000010011 */
[----:B------:R-:W-:-:S06]  /*5a40*/  FADD.FTZ R16, R20, R51 ;  /* 0x0000003314107221 */ /* 0x000fcc0000010000 */
        /* <DEDUP_REMOVED lines=27> */
[----:B-1----:R-:W-:Y:S01]  /*5c00*/  FADD.FTZ R6, R42, R51 ;  /* 0x000000332a067221 */ /* 0x002fe20000010000 */
[----:B------:R-:W-:-:S06]  /*5c10*/  FFMA.FTZ R51, R74, UR31, -R80 ;  /* 0x0000001f4a337c23 */ /* 0x000fcc0008010850 */
        /* <DEDUP_REMOVED lines=36> */
[--C-:B------:R-:W-:Y:S01]  /*5e60*/  FFMA.FTZ R67, R83, UR31, -R80.reuse ;  /* 0x0000001f53437c23 */ /* 0x100fe20008010850 */
[----:B------:R-:W-:Y:S01]  /*5e70*/  FADD.FTZ R16, R60, R71 ;  /* 0x000000473c107221 */ /* 0x000fe20000010000 */
[----:B------:R-:W-:-:S04]  /*5e80*/  FFMA.FTZ R71, R87, UR31, -R80 ;  /* 0x0000001f57477c23 */ /* 0x000fc80008010850 */
        /* <DEDUP_REMOVED lines=19> */
[----:B--2---:R-:W-:-:S04]  /*5fc0*/  FADD.FTZ R6, R68, R5 ;  /* 0x0000000544067221 */ /* 0x004fc80000010000 */
[----:B------:R-:W-:-:S03]  /*5fd0*/  FADD.FTZ R5, R69, R6 ;  /* 0x0000000645057221 */ /* 0x000fc60000010000 */
        /* <DEDUP_REMOVED lines=12> */
.L_x_11937:
[----:B------:R-:W0:Y:S01]  /*60a0*/  S2UR UR10, SR_CgaCtaId ;  /* 0x00000000000a79c3 */ /* 0x000e220000008800 */
[----:B------:R-:W-:Y:S01]  /*60b0*/  R2UR UR11, R2 ;  /* 0x00000000020b72ca */ /* 0x000fe200000e0000 */
[----:B------:R-:W-:Y:S01]  /*60c0*/  UISETP.GT.AND UP0, UPT, UR7, UR28, UPT ;  /* 0x0000001c0700728c */ /* 0x000fe2000bf04270 */
[----:B------:R-:W-:Y:S01]  /*60d0*/  F2FP.BF16.F32.PACK_AB R16, R19, R18 ;  /* 0x000000121310723e */ /* 0x000fe200000010ff */
[----:B------:R-:W-:Y:S01]  /*60e0*/  UMOV UR38, UR5 ;  /* 0x0000000500267c82 */ /* 0x000fe20008000000 */
        /* <DEDUP_REMOVED lines=9> */
[----:B------:R-:W-:Y:S01]  /*6180*/  ULEA UR6, UR6, UR11, 0x3 ;  /* 0x0000000b06067291 */ /* 0x000fe2000f8e183f */
[----:B------:R-:W-:Y:S01]  /*6190*/  F2FP.BF16.F32.PACK_AB R21, R84, R76 ;  /* 0x0000004c5415723e */ /* 0x000fe200000010ff */
[-C--:B------:R-:W-:Y:S01]  /*61a0*/  FMUL.FTZ R98, R98, R15.reuse ;  /* 0x0000000f62627220 */ /* 0x080fe20000410000 */
[----:B------:R-:W-:Y:S01]  /*61b0*/  F2FP.BF16.F32.PACK_AB R22, R25, R24 ;  /* 0x000000181916723e */ /* 0x000fe200000010ff */
[----:B------:R-:W-:Y:S01]  /*61c0*/  UIADD3 UR6, UR6, 0x2d860, URZ ;  /* 0x0002d86006067890 */ /* 0x000fe2000fffe03f */
[----:B------:R-:W-:Y:S01]  /*61d0*/  F2FP.BF16.F32.PACK_AB R23, R81, R34 ;  /* 0x000000225117723e */ /* 0x000fe200000010ff */
[-C--:B------:R-:W-:Y:S01]  /*61e0*/  FMUL.FTZ R99, R99, R15.reuse ;  /* 0x0000000f63637220 */ /* 0x080fe20000410000 */
[----:B------:R-:W-:Y:S01]  /*61f0*/  F2FP.BF16.F32.PACK_AB R29, R42, R30 ;  /* 0x0000001e2a1d723e */ /* 0x000fe200000010ff */
[----:B------:R-:W-:Y:S01]  /*6200*/  FMUL.FTZ R102, R102, R15 ;  /* 0x0000000f66667220 */ /* 0x000fe20000410000 */
[----:B------:R-:W-:Y:S01]  /*6210*/  F2FP.BF16.F32.PACK_AB R30, R33, R32 ;  /* 0x00000020211e723e */ /* 0x000fe200000010ff */
[----:B0-----:R-:W-:Y:S01]  /*6220*/  UPRMT UR6, UR10, 0x654, UR6 ;  /* 0x000006540a067896 */ /* 0x001fe20008000006 */
[----:B------:R-:W-:Y:S01]  /*6230*/  F2FP.BF16.F32.PACK_AB R31, R38, R31 ;  /* 0x0000001f261f723e */ /* 0x000fe200000010ff */
[----:B------:R-:W-:Y:S01]  /*6240*/  UIADD3 UR10, UR7, -0x1, URZ ;  /* 0xffffffff070a7890 */ /* 0x000fe2000fffe03f */
[----:B------:R-:W-:Y:S01]  /*6250*/  F2FP.BF16.F32.PACK_AB R36, R37, R36 ;  /* 0x000000242524723e */ /* 0x000fe200000010ff */
[-C--:B------:R-:W-:Y:S01]  /*6260*/  FMUL.FTZ R103, R103, R15.reuse ;  /* 0x0000000f67677220 */ /* 0x080fe20000410000 */
        /* <DEDUP_REMOVED lines=11> */
[----:B------:R-:W-:Y:S01]  /*6320*/  STSM.16.M88.4 [R10], R20 ;  /* 0x000000140a007844 */ /* 0x000fe20000000200 */
[----:B------:R-:W-:Y:S01]  /*6330*/  F2FP.BF16.F32.PACK_AB R46, R49, R48 ;  /* 0x00000030312e723e */ /* 0x000fe200000010ff */
[----:B------:R-:W-:Y:S01]  /*6340*/  UMOV UR6, UR4 ;  /* 0x0000000400067c82 */ /* 0x000fe20008000000 */
[----:B------:R-:W-:Y:S01]  /*6350*/  F2FP.BF16.F32.PACK_AB R47, R137, R47 ;  /* 0x0000002f892f723e */ /* 0x000fe200000010ff */
[----:B------:R-:W-:Y:S01]  /*6360*/  STSM.16.M88.4 [R7], R28 ;  /* 0x0000001c07007844 */ /* 0x000fe20000000200 */
[----:B------:R-:W-:Y:S01]  /*6370*/  F2FP.BF16.F32.PACK_AB R53, R54, R50 ;  /* 0x000000323635723e */ /* 0x000fe200000010ff */
[-C--:B------:R-:W-:Y:S01]  /*6380*/  FMUL.FTZ R110, R110, R15.reuse ;  /* 0x0000000f6e6e7220 */ /* 0x080fe20000410000 */
[----:B------:R-:W-:Y:S01]  /*6390*/  F2FP.BF16.F32.PACK_AB R60, R61, R60 ;  /* 0x0000003c3d3c723e */ /* 0x000fe200000010ff */
[----:B------:R-:W-:Y:S01]  /*63a0*/  STSM.16.M88.4 [R4], R36 ;  /* 0x0000002404007844 */ /* 0x000fe20000000200 */
[----:B------:R-:W-:Y:S01]  /*63b0*/  F2FP.BF16.F32.PACK_AB R54, R57, R56 ;  /* 0x000000383936723e */ /* 0x000fe200000010ff */
[----:B------:R-:W-:Y:S01]  /*63c0*/  FMUL.FTZ R111, R111, R15 ;  /* 0x0000000f6f6f7220 */ /* 0x000fe20000410000 */
[----:B------:R-:W-:Y:S01]  /*63d0*/  F2FP.BF16.F32.PACK_AB R55, R66, R55 ;  /* 0x000000374237723e */ /* 0x000fe200000010ff */
[----:B------:R-:W-:Y:S01]  /*63e0*/  STSM.16.M88.4 [R3+0x27800], R44 ;  /* 0x0278002c03007844 */ /* 0x000fe20000000200 */
[----:B------:R-:W-:Y:S01]  /*63f0*/  F2FP.BF16.F32.PACK_AB R61, R62, R51 ;  /* 0x000000333e3d723e */ /* 0x000fe200000010ff */
[-C--:B------:R-:W-:Y:S01]  /*6400*/  FMUL.FTZ R114, R114, R15.reuse ;  /* 0x0000000f72727220 */ /* 0x080fe20000410000 */
[----:B------:R-:W-:Y:S01]  /*6410*/  F2FP.BF16.F32.PACK_AB R62, R65, R64 ;  /* 0x00000040413e723e */ /* 0x000fe200000010ff */
[----:B------:R-:W-:Y:S01]  /*6420*/  STSM.16.M88.4 [R12], R52 ;  /* 0x000000340c007844 */ /* 0x000fe20000000200 */
[----:B------:R-:W-:Y:S01]  /*6430*/  F2FP.BF16.F32.PACK_AB R63, R63, R58 ;  /* 0x0000003a3f3f723e */ /* 0x000fe200000010ff */
[-C--:B------:R-:W-:Y:S01]  /*6440*/  FMUL.FTZ R115, R115, R15.reuse ;  /* 0x0000000f73737220 */ /* 0x080fe20000410000 */
[----:B0-----:R-:W-:Y:S01]  /*6450*/  F2FP.BF16.F32.PACK_AB R16, R69, R68 ;  /* 0x000000444510723e */ /* 0x001fe200000010ff */
[----:B------:R-:W-:Y:S01]  /*6460*/  FMUL.FTZ R118, R118, R15 ;  /* 0x0000000f76767220 */ /* 0x000fe20000410000 */
[----:B------:R-:W-:Y:S01]  /*6470*/  F2FP.BF16.F32.PACK_AB R17, R67, R59 ;  /* 0x0000003b4311723e */ /* 0x000fe200000010ff */
[----:B------:R-:W-:Y:S01]  /*6480*/  STSM.16.M88.4 [R7+0x6000], R60 ;  /* 0x0060003c07007844 */ /* 0x000fe20000000200 */
[----:B------:R-:W-:Y:S01]  /*6490*/  F2FP.BF16.F32.PACK_AB R18, R73, R72 ;  /* 0x000000484912723e */ /* 0x000fe200000010ff */
[-C--:B------:R-:W-:Y:S01]  /*64a0*/  FMUL.FTZ R119, R119, R15.reuse ;  /* 0x0000000f77777220 */ /* 0x080fe20000410000 */
[----:B------:R-:W-:Y:S01]  /*64b0*/  F2FP.BF16.F32.PACK_AB R19, R71, R70 ;  /* 0x000000464713723e */ /* 0x000fe200000010ff */
[-C--:B------:R-:W-:Y:S01]  /*64c0*/  FMUL.FTZ R122, R122, R15.reuse ;  /* 0x0000000f7a7a7220 */ /* 0x080fe20000410000 */
[----:B------:R-:W-:Y:S01]  /*64d0*/  PLOP3.LUT P1, PT, PT, PT, UP0, 0x80, 0x0 ;  /* 0x000000000000781c */ /* 0x000fe20003f2f008 */
        /* <DEDUP_REMOVED lines=38> */
[----:B0-----:R-:W-:-:S02]  /*6740*/  IMAD.MOV.U32 R16, RZ, RZ, R14 ;  /* 0x000000ffff107224 */ /* 0x001fc400078e000e */
[----:B------:R-:W-:Y:S01]  /*6750*/  IMAD.MOV.U32 R15, RZ, RZ, R0 ;  /* 0x000000ffff0f7224 */ /* 0x000fe200078e0000 */
[----:B-1----:R-:W-:Y:S01]  /*6760*/  NOP ;  /* 0x0000000000007918 */ /* 0x002fe20000000000 */
[----:B------:R-:W-:Y:S05]  /*6770*/  @P1 BRA `(.L_x_11938) ;  /* 0xffffffd400401947 */ /* 0x000fea000383ffff */
[----:B------:R-:W-:-:S05]  /*6780*/  UMOV UR7, UR10 ;  /* 0x0000000a00077c82 */ /* 0x000fca0008000000 */
.L_x_11927:
[----:B------:R-:W-:-:S13]  /*6790*/  R2UR UR6, R142 ;  /* 0x000000008e0672ca */ /* 0x000fda00000e0000 */
[----:B------:R-:W-:-:S06]  /*67a0*/  UISETP.GE.AND UP0, UPT, UR7, UR6, UPT ;  /* 0x000000060700728c */ /* 0x000fcc000bf06270 */
[----:B------:R-:W-:-:S13]  /*67b0*/  PLOP3.LUT P1, PT, PT, PT, UP0, 0x80, 0x0 ;  /* 0x000000000000781c */ /* 0x000fda0003f2f008 */
[----:B------:R-:W-:Y:S05]  /*67c0*/  @!P1 BRA `(.L_x_11939) ;  /* 0x00000020006c9947 */ /* 0x000fea0003800000 */
[----:B------:R-:W0:Y:S01]  /*67d0*/  S2R R11, SR_TID.X ;  /* 0x00000000000b7919 */ /* 0x000e220000002100 */
[----:B------:R-:W-:Y:S01]  /*67e0*/  R2UR UR6, R141 ;  /* 0x000000008d0672ca */ /* 0x000fe200000e0000 */
[----:B------:R-:W-:Y:S01]  /*67f0*/  IMAD.MOV.U32 R17, RZ, RZ, R14 ;  /* 0x000000ffff117224 */ /* 0x000fe200078e000e */
[----:B------:R-:W-:Y:S01]  /*6800*/  UMOV UR30, UR5 ;  /* 0x00000005001e7c82 */ /* 0x000fe20008000000 */
[----:B------:R-:W-:Y:S01]  /*6810*/  IMAD.MOV.U32 R15, RZ, RZ, R0 ;  /* 0x000000ffff0f7224 */ /* 0x000fe200078e0000 */
[----:B------:R-:W-:Y:S01]  /*6820*/  UMOV UR29, 0x40000040 ;  /* 0x40000040001d7882 */ /* 0x000fe20000000000 */
[----:B------:R-:W-:Y:S01]  /*6830*/  UMOV UR33, 0x40000040 ;  /* 0x4000004000217882 */ /* 0x000fe20000000000 */
[----:B------:R-:W-:Y:S01]  /*6840*/  UMOV UR37, 0x40000040 ;  /* 0x4000004000257882 */ /* 0x000fe20000000000 */
[----:B------:R-:W-:Y:S01]  /*6850*/  UMOV UR41, 0x40000040 ;  /* 0x4000004000297882 */ /* 0x000fe20000000000 */
[----:B------:R-:W-:Y:S01]  /*6860*/  UMOV UR45, 0x40000040 ;  /* 0x40000040002d7882 */ /* 0x000fe20000000000 */
[----:B------:R-:W-:Y:S01]  /*6870*/  UMOV UR49, 0x40000040 ;  /* 0x4000004000317882 */ /* 0x000fe20000000000 */
[----:B------:R-:W-:-:S03]  /*6880*/  UMOV UR53, 0x40000040 ;  /* 0x4000004000357882 */ /* 0x000fc60000000000 */
[----:B------:R-:W-:-:S04]  /*6890*/  ULOP3.LUT UR6, UR6, 0x10000, URZ, 0xfc, !UPT ;  /* 0x0001000006067892 */ /* 0x000fc8000f8efc3f */
[----:B------:R-:W-:Y:S02]  /*68a0*/  UIADD3 UR28, UR6, 0x2, URZ ;  /* 0x00000002061c7890 */ /* 0x000fe4000fffe03f */
[----:B------:R-:W-:Y:S01]  /*68b0*/  IMAD.U32 R139, RZ, RZ, UR6 ;  /* 0x00000006ff8b7e24 */ /* 0x000fe2000f8e00ff */
[----:B------:R-:W-:Y:S02]  /*68c0*/  UIADD3 UR32, UR6, 0x4, URZ ;  /* 0x0000000406207890 */ /* 0x000fe4000fffe03f */
[----:B------:R-:W-:Y:S02]  /*68d0*/  UIADD3 UR36, UR6, 0x6, URZ ;  /* 0x0000000606247890 */ /* 0x000fe4000fffe03f */
[----:B------:R-:W-:Y:S02]  /*68e0*/  UIADD3 UR40, UR6, 0x600, URZ ;  /* 0x0000060006287890 */ /* 0x000fe4000fffe03f */
[----:B------:R-:W-:Y:S02]  /*68f0*/  UIADD3 UR44, UR6, 0x602, URZ ;  /* 0x00000602062c7890 */ /* 0x000fe4000fffe03f */
[----:B------:R-:W-:-:S02]  /*6900*/  UIADD3 UR48, UR6, 0x604, URZ ;  /* 0x0000060406307890 */ /* 0x000fc4000fffe03f */
[----:B------:R-:W-:Y:S01]  /*6910*/  UIADD3 UR52, UR6, 0x606, URZ ;  /* 0x0000060606347890 */ /* 0x000fe2000fffe03f */
[----:B0-----:R-:W-:Y:S02]  /*6920*/  SHF.R.U32.HI R16, RZ, 0x7, R11 ;  /* 0x00000007ff107819 */ /* 0x001fe4000001160b */
[----:B------:R-:W-:Y:S01]  /*6930*/  ISETP.GE.U32.AND P1, PT, R11, 0x180, PT ;  /* 0x000001800b00780c */ /* 0x000fe20003f26070 */
[----:B------:R-:W-:Y:S02]  /*6940*/  UMOV UR6, UR4 ;  /* 0x0000000400067c82 */ /* 0x000fe40008000000 */
[C---:B------:R-:W-:Y:S02]  /*6950*/  VIADD R11, R16.reuse, 0x9 ;  /* 0x00000009100b7836 */ /* 0x040fe40000000000 */
[----:B------:R-:W-:-:S03]  /*6960*/  VIADD R143, R16, 0x8 ;  /* 0x00000008108f7836 */ /* 0x000fc60000000000 */
[----:B------:R-:W-:-:S07]  /*6970*/  SEL R11, R11, 0x9, !P1 ;  /* 0x000000090b0b7807 */ /* 0x000fce0004800000 */
.L_x_11950:
[----:B------:R-:W-:Y:S01]  /*6980*/  R2UR UR10, R140 ;  /* 0x000000008c0a72ca */ /* 0x000fe200000e0000 */
[----:B------:R-:W-:-:S04]  /*6990*/  UIADD3 UR4, UR6, 0x1, URZ ;  /* 0x0000000106047890 */ /* 0x000fc8000fffe03f */
[----:B------:R-:W-:-:S04]  /*69a0*/  UISETP.NE.AND UP0, UPT, UR4, 0x2, UPT ;  /* 0x000000020400788c */ /* 0x000fc8000bf05270 */
[----:B------:R-:W-:Y:S02]  /*69b0*/  USEL UR5, URZ, 0x1, UP0 ;  /* 0x000000013f057887 */ /* 0x000fe40008000000 */
[----:B------:R-:W-:Y:S02]  /*69c0*/  USEL UR4, UR4, URZ, UP0 ;  /* 0x0000003f04047287 */ /* 0x000fe40008000000 */
[----:B------:R-:W-:Y:S01]  /*69d0*/  ISETP.NE.AND P2, PT, RZ, UR10, PT ;  /* 0x0000000aff007c0c */ /* 0x000fe2000bf45270 */
[----:B------:R-:W-:-:S12]  /*69e0*/  ULOP3.LUT UR5, UR30, UR5, URZ, 0x3c, !UPT ;  /* 0x000000051e057292 */ /* 0x000fd8000f8e3c3f */
[----:B---3--:R-:W-:Y:S05]  /*69f0*/  @P2 BRA `(.L_x_11940) ;  /* 0x0000000000302947 */ /* 0x008fea0003800000 */
[----:B------:R-:W-:Y:S05]  /*6a00*/  @!P0 BRA `(.L_x_11941) ;  /* 0x0000000000048947 */ /* 0x000fea0003800000 */
[----:B------:R-:W-:Y:S01]  /*6a10*/  BPT.TRAP 0x1 ;  /* 0x000000040000795c */ /* 0x000fe20000300000 */
.L_x_11941:
[----:B------:R-:W-:Y:S01]  /*6a20*/  R2UR UR10, R2 ;  /* 0x00000000020a72ca */ /* 0x000fe200000e0000 */
[----:B------:R-:W-:-:S05]  /*6a30*/  IMAD.U32 R0, RZ, RZ, UR5 ;  /* 0x00000005ff007e24 */ /* 0x000fca000f8e00ff */
[----:B------:R-:W-:-:S07]  /*6a40*/  SHF.L.U32 R0, R0, 0x1f, RZ ;  /* 0x0000001f00007819 */ /* 0x000fce00000006ff */
[----:B------:R-:W-:-:S09]  /*6a50*/  ULEA UR10, UR4, UR10, 0x3 ;  /* 0x0000000a040a7291 */ /* 0x000fd2000f8e183f */
[----:B------:R0:W2:Y:S01]  /*6a60*/  SYNCS.PHASECHK.TRANS64.TRYWAIT P1, [UR10+0x2d830], R0 ;  /* 0x02d83000ff0075a7 */ /* 0x0000a2000802014a */
[----:B------:R-:W-:Y:S05]  /*6a70*/  @!P0 BRA `(.L_x_11942) ;  /* 0x0000000000048947 */ /* 0x000fea0003800000 */
[----:B------:R-:W-:Y:S01]  /*6a80*/  BPT.TRAP 0x1 ;  /* 0x000000040000795c */ /* 0x000fe20000300000 */
.L_x_11942:
[----:B--2---:R-:W-:Y:S05]  /*6a90*/  @P1 BRA `(.L_x_11940) ;  /* 0x0000000000081947 */ /* 0x004fea0003800000 */
[----:B------:R-:W2:Y:S02]  /*6aa0*/  SYNCS.PHASECHK.TRANS64.TRYWAIT P1, [UR10+0x2d830], R0 ;  /* 0x02d83000ff0075a7 */ /* 0x000ea4000802014a */
[----:B--2---:R-:W-:Y:S05]  /*6ab0*/  @!P1 BRA `(.L_x_11943) ;  /* 0x0000007800e89947 */ /* 0x004fea0003800000 */
.L_x_11940:
[----:B------:R3:W-:Y:S01]  /*6ac0*/  BAR.SYNC.DEFER_BLOCKING R143, 0x100 ;  /* 0x0004008f0000751d */ /* 0x0007e20000010000 */
[----:B------:R-:W-:Y:S02]  /*6ad0*/  R2UR UR10, R13 ;  /* 0x000000000d0a72ca */ /* 0x000fe400000e0000 */
[----:B------:R-:W-:Y:S02]  /*6ae0*/  R2UR UR56, R8 ;  /* 0x00000000083872ca */ /* 0x000fe400000e0000 */
[----:B------:R-:W-:Y:S01]  /*6af0*/  R2UR UR57, R9 ;  /* 0x00000000093972ca */ /* 0x000fe200000e0000 */
[----:B------:R-:W-:Y:S01]  /*6b00*/  UMOV UR59, 0x80000020 ;  /* 0x80000020003b7882 */ /* 0x000fe20000000000 */
[----:B------:R-:W-:Y:S01]  /*6b10*/  UMOV UR11, 0x80000020 ;  /* 0x80000020000b7882 */ /* 0x000fe20000000000 */
[----:B------:R-:W-:Y:S01]  /*6b20*/  UMOV UR15, 0x80000020 ;  /* 0x80000020000f7882 */ /* 0x000fe20000000000 */
[----:B------:R-:W-:Y:S01]  /*6b30*/  UMOV UR19, 0x80000020 ;  /* 0x8000002000137882 */ /* 0x000fe20000000000 */
[----:B------:R-:W-:Y:S01]  /*6b40*/  UMOV UR23, 0x80000020 ;  /* 0x8000002000177882 */ /* 0x000fe20000000000 */
[----:B------:R-:W-:-:S03]  /*6b50*/  UMOV UR27, 0x80000020 ;  /* 0x80000020001b7882 */ /* 0x000fc60000000000 */
[----:B------:R-:W-:-:S04]  /*6b60*/  UIMAD UR26, UR4, 0x600, UR10 ;  /* 0x00000600041a78a4 */ /* 0x000fc8000f8e020a */
[----:B------:R-:W-:Y:S02]  /*6b70*/  UIADD3 UR10, UR26, 0x2, URZ ;  /* 0x000000021a0a7890 */ /* 0x000fe4000fffe03f */
[----:B------:R-:W-:Y:S02]  /*6b80*/  UIADD3 UR14, UR26, 0x200, URZ ;  /* 0x000002001a0e7890 */ /* 0x000fe4000fffe03f */
[----:B------:R-:W-:Y:S01]  /*6b90*/  UMOV UR58, UR26 ;  /* 0x0000001a003a7c82 */ /* 0x000fe20008000000 */
[----:B------:R-:W-:Y:S01]  /*6ba0*/  UIADD3 UR18, UR26, 0x202, URZ ;  /* 0x000002021a127890 */ /* 0x000fe2000fffe03f */
[----:B-1----:R-:W-:Y:S01]  /*6bb0*/  WARPGROUP.ARRIVE ;  /* 0x00000000000079c5 */ /* 0x002fe20000000000 */
[----:B------:R-:W-:Y:S02]  /*6bc0*/  UIADD3 UR22, UR26, 0x400, URZ ;  /* 0x000004001a167890 */ /* 0x000fe4000fffe03f */
[----:B------:R-:W-:-:S03]  /*6bd0*/  UIADD3 UR26, UR26, 0x402, URZ ;  /* 0x000004021a1a7890 */ /* 0x000fc6000fffe03f */
        /* <DEDUP_REMOVED lines=17> */
[----:B---3--:R-:W-:Y:S05]  /*6cf0*/  @P2 BRA `(.L_x_11944) ;  /* 0x0000000000302947 */ /* 0x008fea0003800000 */
[----:B------:R-:W-:Y:S05]  /*6d00*/  @!P0 BRA `(.L_x_11945) ;  /* 0x0000000000048947 */ /* 0x000fea0003800000 */
[----:B------:R-:W-:Y:S01]  /*6d10*/  BPT.TRAP 0x1 ;  /* 0x000000040000795c */ /* 0x000fe20000300000 */
.L_x_11945:
[----:B------:R-:W-:Y:S01]  /*6d20*/  R2UR UR10, R2 ;  /* 0x00000000020a72ca */ /* 0x000fe200000e0000 */
[----:B0-2---:R-:W-:-:S05]  /*6d30*/  IMAD.U32 R0, RZ, RZ, UR30 ;  /* 0x0000001eff007e24 */ /* 0x005fca000f8e00ff */
[----:B------:R-:W-:-:S07]  /*6d40*/  SHF.L.U32 R0, R0, 0x1f, RZ ;  /* 0x0000001f00007819 */ /* 0x000fce00000006ff */
[----:B------:R-:W-:-:S09]  /*6d50*/  ULEA UR10, UR6, UR10, 0x3 ;  /* 0x0000000a060a7291 */ /* 0x000fd2000f8e183f */
[----:B------:R0:W1:Y:S01]  /*6d60*/  SYNCS.PHASECHK.TRANS64.TRYWAIT P1, [UR10+0x2d850], R0 ;  /* 0x02d85000ff0075a7 */ /* 0x000062000802014a */
[----:B------:R-:W-:Y:S05]  /*6d70*/  @!P0 BRA `(.L_x_11946) ;  /* 0x0000000000048947 */ /* 0x000fea0003800000 */
[----:B------:R-:W-:Y:S01]  /*6d80*/  BPT.TRAP 0x1 ;  /* 0x000000040000795c */ /* 0x000fe20000300000 */
.L_x_11946:
[----:B-1----:R-:W-:Y:S05]  /*6d90*/  @P1 BRA `(.L_x_11944) ;  /* 0x0000000000081947 */ /* 0x002fea0003800000 */
[----:B------:R-:W1:Y:S02]  /*6da0*/  SYNCS.PHASECHK.TRANS64.TRYWAIT P1, [UR10+0x2d850], R0 ;  /* 0x02d85000ff0075a7 */ /* 0x000e64000802014a */
[----:B-1----:R-:W-:Y:S05]  /*6db0*/  @!P1 BRA `(.L_x_11947) ;  /* 0x0000007800409947 */ /* 0x002fea0003800000 */
.L_x_11944:
[----:B------:R-:W-:Y:S01]  /*6dc0*/  R2UR UR10, R2 ;  /* 0x00000000020a72ca */ /* 0x000fe200000e0000 */
[----:B------:R-:W-:Y:S01]  /*6dd0*/  WARPGROUP.ARRIVE ;  /* 0x00000000000079c5 */ /* 0x000fe20000000000 */
        /* <DEDUP_REMOVED lines=9> */
[----:B------:R-:W-:-:S02]  /*6e70*/  UMOV UR55, 0x80000020 ;  /* 0x8000002000377882 */ /* 0x000fc40000000000 */
[----:B------:R-:W-:Y:S02]  /*6e80*/  UIADD3 UR10, UR10, 0x400, URZ ;  /* 0x000004000a0a7890 */ /* 0x000fe4000fffe03f */
[----:B------:R-:W-:Y:S02]  /*6e90*/  UMOV UR56, UR11 ;  /* 0x0000000b00387c82 */ /* 0x000fe40008000000 */
[----:B------:R-:W-:-:S04]  /*6ea0*/  USHF.R.U32.HI UR10, URZ, 0x4, UR10 ;  /* 0x000000043f0a7899 */ /* 0x000fc8000801160a */
[----:B------:R-:W-:-:S04]  /*6eb0*/  ULOP3.LUT UR10, UR10, 0x3fff, URZ, 0xc0, !UPT ;  /* 0x00003fff0a0a7892 */ /* 0x000fc8000f8ec03f */
[----:B------:R-:W-:-:S04]  /*6ec0*/  ULOP3.LUT UR10, UR10, 0x2000000, URZ, 0xfc, !UPT ;  /* 0x020000000a0a7892 */ /* 0x000fc8000f8efc3f */
[----:B------:R-:W-:-:S04]  /*6ed0*/  UIMAD UR58, UR6, 0x600, UR10 ;  /* 0x00000600063a78a4 */ /* 0x000fc8000f8e020a */
        /* <DEDUP_REMOVED lines=33> */
.L_x_11948:
[----:B012---:R-:W-:Y:S01]  /*70f0*/  FMNMX.FTZ R0, R24, R15, !PT ;  /* 0x0000000f18007209 */ /* 0x007fe20007810000 */
[----:B------:R-:W-:Y:S01]  /*7100*/  ULDC UR10, c[0x0][0x988] ;  /* 0x00026200000a7ab9 */ /* 0x000fe20000000800 */
[----:B------:R-:W-:Y:S01]  /*7110*/  FMNMX.FTZ R14, R26, R17, !PT ;  /* 0x000000111a0e7209 */ /* 0x000fe20007810000 */
[----:B------:R-:W-:Y:S01]  /*7120*/  UMOV UR31, UR10 ;  /* 0x0000000a001f7c82 */ /* 0x000fe20008000000 */
[----:B------:R-:W-:Y:S01]  /*7130*/  FMNMX.FTZ R19, R25, R0, !PT ;  /* 0x0000000019137209 */ /* 0x000fe20007810000 */
        /* <DEDUP_REMOVED lines=75> */
[----:B------:R-:W-:-:S04]  /*75f0*/  FADD.FTZ R15, -R0, R15 ;  /* 0x0000000f000f7221 */ /* 0x000fc80000010100 */
[----:B------:R-:W-:Y:S01]  /*7600*/  FMUL.FTZ R22, R15, UR31 ;  /* 0x0000001f0f167c20 */ /* 0x000fe20008410000 */
[----:B------:R-:W-:Y:S01]  /*7610*/  FADD.FTZ R15, -R14, R17 ;  /* 0x000000110e0f7221 */ /* 0x000fe20000010100 */
[----:B------:R-:W-:Y:S02]  /*7620*/  FMUL.FTZ R17, R0, UR31 ;  /* 0x0000001f00117c20 */ /* 0x000fe40008410000 */
[----:B------:R0:W-:Y:S01]  /*7630*/  MUFU.EX2 R16, R22 ;  /* 0x0000001600107308 */ /* 0x0001e20000000800 */
[----:B------:R-:W-:Y:S01]  /*7640*/  FMUL.FTZ R15, R15, UR31 ;  /* 0x0000001f0f0f7c20 */ /* 0x000fe20008410000 */
        /* <DEDUP_REMOVED lines=12> */
[--C-:B0-----:R-:W-:Y:S01]  /*7710*/  FFMA.FTZ R22, R32, UR31, -R17.reuse ;  /* 0x0000001f20167c23 */ /* 0x101fe20008010811 */
        /* <DEDUP_REMOVED lines=15> */
[----:B------:R-:W-:Y:S01]  /*7810*/  FFMA.FTZ R136, R35, UR31, -R36 ;  /* 0x0000001f23887c23 */ /* 0x000fe20008010824 */
[--C-:B------:R-:W-:Y:S01]  /*7820*/  FFMA.FTZ R53, R61, UR31, -R17.reuse ;  /* 0x0000001f3d357c23 */ /* 0x100fe20008010811 */
[--C-:B------:R-:W-:Y:S01]  /*7830*/  FFMA.FTZ R56, R64, UR31, -R17.reuse ;  /* 0x0000001f40387c23 */ /* 0x100fe20008010811 */
[--C-:B------:R-:W-:Y:S01]  /*7840*/  FFMA.FTZ R57, R65, UR31, -R17.reuse ;  /* 0x0000001f41397c23 */ /* 0x100fe20008010811 */
[----:B------:R-:W2:Y:S01]  /*7850*/  MUFU.EX2 R19, R19 ;  /* 0x0000001300137308 */ /* 0x000ea20000000800 */
[--C-:B------:R-:W-:Y:S01]  /*7860*/  FFMA.FTZ R60, R68, UR31, -R17.reuse ;  /* 0x0000001f443c7c23 */ /* 0x100fe20008010811 */
[--C-:B------:R-:W-:Y:S01]  /*7870*/  FFMA.FTZ R61, R69, UR31, -R17.reuse ;  /* 0x0000001f453d7c23 */ /* 0x100fe20008010811 */
[--C-:B------:R-:W-:Y:S01]  /*7880*/  FFMA.FTZ R64, R72, UR31, -R17.reuse ;  /* 0x0000001f48407c23 */ /* 0x100fe20008010811 */
[--C-:B------:R-:W-:Y:S01]  /*7890*/  FFMA.FTZ R65, R73, UR31, -R17.reuse ;  /* 0x0000001f49417c23 */ /* 0x100fe20008010811 */
[--C-:B------:R-:W-:Y:S01]  /*78a0*/  FFMA.FTZ R68, R76, UR31, -R17.reuse ;  /* 0x0000001f4c447c23 */ /* 0x100fe20008010811 */
[----:B-1----:R-:W-:Y:S01]  /*78b0*/  FFMA.FTZ R6, R16, R6, R18 ;  /* 0x0000000610067223 */ /* 0x002fe20000010012 */
[--C-:B------:R-:W-:Y:S01]  /*78c0*/  FFMA.FTZ R69, R77, UR31, -R17.reuse ;  /* 0x0000001f4d457c23 */ /* 0x100fe20008010811 */
[----:B------:R-:W1:Y:S01]  /*78d0*/  MUFU.EX2 R138, R138 ;  /* 0x0000008a008a7308 */ /* 0x000e620000000800 */
[--C-:B------:R-:W-:Y:S01]  /*78e0*/  FFMA.FTZ R72, R80, UR31, -R17.reuse ;  /* 0x0000001f50487c23 */ /* 0x100fe20008010811 */
[--C-:B------:R-:W-:Y:S01]  /*78f0*/  FFMA.FTZ R73, R81, UR31, -R17.reuse ;  /* 0x0000001f51497c23 */ /* 0x100fe20008010811 */
[----:B------:R-:W-:Y:S01]  /*7900*/  FFMA.FTZ R76, R84, UR31, -R17 ;  /* 0x0000001f544c7c23 */ /* 0x000fe20008010811 */
[----:B0-----:R-:W-:Y:S01]  /*7910*/  FFMA.FTZ R5, R15, R5, R37 ;  /* 0x000000050f057223 */ /* 0x001fe20000010025 */
[----:B------:R-:W-:Y:S01]  /*7920*/  FFMA.FTZ R17, R85, UR31, -R17 ;  /* 0x0000001f55117c23 */ /* 0x000fe20008010811 */
        /* <DEDUP_REMOVED lines=11> */
[----:B-1----:R-:W-:Y:S01]  /*79e0*/  FADD.FTZ R5, R138, R5 ;  /* 0x000000058a057221 */ /* 0x002fe20000010000 */
        /* <DEDUP_REMOVED lines=138> */
.L_x_11949:
[----:B------:R-:W0:Y:S01]  /*8290*/  S2UR UR10, SR_CgaCtaId ;  /* 0x00000000000a79c3 */ /* 0x000e220000008800 */
[----:B------:R-:W-:Y:S01]  /*82a0*/  R2UR UR11, R2 ;  /* 0x00000000020b72ca */ /* 0x000fe200000e0000 */
[----:B------:R-:W-:Y:S01]  /*82b0*/  UMOV UR30, UR5 ;  /* 0x00000005001e7c82 */ /* 0x000fe20008000000 */
        /* <DEDUP_REMOVED lines=19> */
[-C--:B------:R-:W-:Y:S01]  /*83f0*/  FMUL.FTZ R103, R103, R15.reuse ;  /* 0x0000000f67677220 */ /* 0x080fe20000410000 */
[----:B------:R-:W-:Y:S01]  /*8400*/  F2FP.BF16.F32.PACK_AB R40, R41, R40 ;  /* 0x000000282928723e */ /* 0x000fe200000010ff */
[----:B0-----:R-:W-:Y:S01]  /*8410*/  UPRMT UR6, UR10, 0x654, UR6 ;  /* 0x000006540a067896 */ /* 0x001fe20008000006 */
        /* <DEDUP_REMOVED lines=13> */
[----:B------:R-:W-:Y:S01]  /*84f0*/  UIADD3 UR6, UR7, -0x1, URZ ;  /* 0xffffffff07067890 */ /* 0x000fe2000fffe03f */
        /* <DEDUP_REMOVED lines=16> */
[----:B------:R-:W-:Y:S01]  /*8600*/  R2UR UR10, R142 ;  /* 0x000000008e0a72ca */ /* 0x000fe200000e0000 */
        /* <DEDUP_REMOVED lines=12> */
[----:B------:R-:W-:Y:S01]  /*86d0*/  UISETP.GT.AND UP0, UPT, UR7, UR10, UPT ;  /* 0x0000000a0700728c */ /* 0x000fe2000bf04270 */
[-C--:B------:R-:W-:Y:S01]  /*86e0*/  FMUL.FTZ R130, R130, R15.reuse ;  /* 0x0000000f82827220 */ /* 0x080fe20000410000 */
[-C--:B------:R-:W-:Y:S01]  /*86f0*/  FMUL.FTZ R131, R131, R15.reuse ;  /* 0x0000000f83837220 */ /* 0x080fe20000410000 */
[----:B------:R-:W-:Y:S01]  /*8700*/  UMOV UR7, UR6 ;  /* 0x0000000600077c82 */ /* 0x000fe20008000000 */
[----:B------:R0:W-:Y:S01]  /*8710*/  STSM.16.M88.4 [R4+0x6000], R68 ;  /* 0x0060004404007844 */ /* 0x0001e20000000200 */
[----:B------:R-:W-:Y:S01]  /*8720*/  UMOV UR6, UR4 ;  /* 0x0000000400067c82 */ /* 0x000fe20008000000 */
[----:B------:R-:W-:Y:S01]  /*8730*/  PLOP3.LUT P1, PT, PT, PT, UP0, 0x80, 0x0 ;  /* 0x000000000000781c */ /* 0x000fe20003f2f008 */
[-C--:B------:R-:W-:Y:S01]  /*8740*/  FMUL.FTZ R134, R134, R15.reuse ;  /* 0x0000000f86867220 */ /* 0x080fe20000410000 */
[----:B------:R-:W-:Y:S01]  /*8750*/  @!PT LDS RZ, [RZ] ;  /* 0x00000000fffff984 */ /* 0x000fe20000000800 */
[----:B------:R-:W-:Y:S01]  /*8760*/  @!PT LDS RZ, [RZ] ;  /* 0x00000000fffff984 */ /* 0x000fe20000000800 */
[----:B------:R-:W-:Y:S01]  /*8770*/  @!PT LDS RZ, [RZ] ;  /* 0x00000000fffff984 */ /* 0x000fe20000000800 */
[----:B------:R-:W-:Y:S01]  /*8780*/  @!PT LDS RZ, [RZ] ;  /* 0x00000000fffff984 */ /* 0x000fe20000000800 */
[----:B------:R1:W-:Y:S06]  /*8790*/  MEMBAR.ALL.CTA ;  /* 0x0000000000007992 */ /* 0x0003ec0000008000 */
[----:B-1----:R-:W1:Y:S01]  /*87a0*/  FENCE.VIEW.ASYNC.S ;  /* 0x00000000000073c6 */ /* 0x002e620000000000 */
        /* <DEDUP_REMOVED lines=27> */
[----:B-1----:R-:W-:Y:S01]  /*8960*/  NOP ;  /* 0x0000000000007918 */ /* 0x002fe20000000000 */
[----:B0-----:R-:W-:Y:S05]  /*8970*/  @P1 BRA `(.L_x_11950) ;  /* 0xffffffe000001947 */ /* 0x001fea000383ffff */
.L_x_11939:
[----:B------:R-:W-:Y:S06]  /*8980*/  BAR.ARV 0x8, 0x200 ;  /* 0x0208000000007b1d */ /* 0x000fec0000002000 */
[----:B------:R-:W-:Y:S05]  /*8990*/  @!P0 BRA `(.L_x_11951) ;  /* 0x0000000000048947 */ /* 0x000fea0003800000 */
[----:B------:R-:W-:Y:S01]  /*89a0*/  BPT.TRAP 0x1 ;  /* 0x000000040000795c */ /* 0x000fe20000300000 */
.L_x_11951:
[----:B------:R-:W-:Y:S01]  /*89b0*/  R2UR UR6, R2 ;  /* 0x00000000020672ca */ /* 0x000fe200000e0000 */
[----:B------:R-:W-:-:S05]  /*89c0*/  IMAD.U32 R3, RZ, RZ, UR5 ;  /* 0x00000005ff037e24 */ /* 0x000fca000f8e00ff */
[----:B------:R-:W-:-:S07]  /*89d0*/  SHF.L.U32 R3, R3, 0x1f, RZ ;  /* 0x0000001f03037819 */ /* 0x000fce00000006ff */
[----:B------:R-:W-:-:S09]  /*89e0*/  ULEA UR6, UR4, UR6, 0x3 ;  /* 0x0000000604067291 */ /* 0x000fd2000f8e183f */
[----:B------:R0:W2:Y:S01]  /*89f0*/  SYNCS.PHASECHK.TRANS64.TRYWAIT P1, [UR6+0x2d850], R3 ;  /* 0x02d85003ff0075a7 */ /* 0x0000a20008020146 */
[----:B------:R-:W-:Y:S05]  /*8a00*/  @!P0 BRA `(.L_x_11952) ;  /* 0x0000000000048947 */ /* 0x000fea0003800000 */
[----:B------:R-:W-:Y:S01]  /*8a10*/  BPT.TRAP 0x1 ;  /* 0x000000040000795c */ /* 0x000fe20000300000 */
.L_x_11952:
[----:B--2---:R-:W-:Y:S05]  /*8a20*/  @P1 BRA `(.L_x_11953) ;  /* 0x0000000000081947 */ /* 0x004fea0003800000 */
[----:B------:R-:W2:Y:S02]  /*8a30*/  SYNCS.PHASECHK.TRANS64.TRYWAIT P1, [UR6+0x2d850], R3 ;  /* 0x02d85003ff0075a7 */ /* 0x000ea40008020146 */
[----:B--2---:R-:W-:Y:S05]  /*8a40*/  @!P1 BRA `(.L_x_11954) ;  /* 0x0000005c00349947 */ /* 0x004fea0003800000 */
.L_x_11953:
[----:B------:R-:W-:Y:S01]  /*8a50*/  R2UR UR5, R2 ;  /* 0x00000000020572ca */ /* 0x000fe200000e0000 */
[----:B------:R-:W-:Y:S01]  /*8a60*/  WARPGROUP.ARRIVE ;  /* 0x00000000000079c5 */ /* 0x000fe20000000000 */
[----:B------:R-:W-:Y:S01]  /*8a70*/  R2UR UR7, R141 ;  /* 0x000000008d0772ca */ /* 0x000fe200000e0000 */
[----:B------:R-:W-:Y:S01]  /*8a80*/  UMOV UR9, 0x40000040 ;  /* 0x4000004000097882 */ /* 0x000fe20000000000 */
[----:B------:R-:W-:Y:S01]  /*8a90*/  UMOV UR11, 0x80000020 ;  /* 0x80000020000b7882 */ /* 0x000fe20000000000 */
[----:B01----:R-:W0:Y:S01]  /*8aa0*/  SHFL.BFLY PT, R3, R6, 0x2, 0x1f ;  /* 0x0c401f0006037f89 */ /* 0x003e2200000e0000 */
[----:B------:R-:W-:-:S03]  /*8ab0*/  IMAD.MOV.U32 R8, RZ, RZ, RZ ;  /* 0x000000ffff087224 */ /* 0x000fc600078e00ff */
[----:B------:R-:W1:Y:S04]  /*8ac0*/  SHFL.BFLY PT, R2, R5, 0x2, 0x1f ;  /* 0x0c401f0005027f89 */ /* 0x000e6800000e0000 */
[----:B------:R-:W-:Y:S02]  /*8ad0*/  UIADD3 UR5, UR5, 0x400, URZ ;  /* 0x0000040005057890 */ /* 0x000fe4000fffe03f */
[----:B------:R-:W-:Y:S02]  /*8ae0*/  ULOP3.LUT UR7, UR7, 0x10000, URZ, 0xfc, !UPT ;  /* 0x0001000007077892 */ /* 0x000fe4000f8efc3f */
[----:B------:R-:W-:-:S04]  /*8af0*/  USHF.R.U32.HI UR5, URZ, 0x4, UR5 ;  /* 0x000000043f057899 */ /* 0x000fc80008011605 */
[----:B------:R-:W-:Y:S01]  /*8b00*/  ULOP3.LUT UR5, UR5, 0x3fff, URZ, 0xc0, !UPT ;  /* 0x00003fff05057892 */ /* 0x000fe2000f8ec03f */
[----:B------:R-:W-:-:S03]  /*8b10*/  UMOV UR8, UR7 ;  /* 0x0000000700087c82 */ /* 0x000fc60008000000 */
[----:B------:R-:W-:-:S04]  /*8b20*/  ULOP3.LUT UR5, UR5, 0x2000000, URZ, 0xfc, !UPT ;  /* 0x0200000005057892 */ /* 0x000fc8000f8efc3f */
[----:B------:R-:W-:Y:S01]  /*8b30*/  UIMAD UR4, UR4, 0x600, UR5 ;  /* 0x00000600040478a4 */ /* 0x000fe2000f8e0205 */
[----:B0-----:R-:W-:Y:S01]  /*8b40*/  FADD.FTZ R3, R3, R6 ;  /* 0x0000000603037221 */ /* 0x001fe20000010000 */
[----:B-1----:R-:W-:Y:S01]  /*8b50*/  FADD.FTZ R4, R2, R5 ;  /* 0x0000000502047221 */ /* 0x002fe20000010000 */
[----:B------:R-:W-:-:S03]  /*8b60*/  IMAD.MOV.U32 R5, RZ, RZ, RZ ;  /* 0x000000ffff057224 */ /* 0x000fc600078e00ff */
[----:B------:R-:W0:Y:S01]  /*8b70*/  SHFL.BFLY PT, R2, R3, 0x1, 0x1f ;  /* 0x0c201f0003027f89 */ /* 0x000e2200000e0000 */
[----:B------:R-:W-:Y:S02]  /*8b80*/  UMOV UR10, UR4 ;  /* 0x00000004000a7c82 */ /* 0x000fe40008000000 */
[----:B------:R-:W-:Y:S01]  /*8b90*/  HGMMA.64x96x16.F32.BF16 R88, gdesc[UR8].tnspB, R88, gsb0 ;  /* 0x41600000085879f0 */ /* 0x000fe20008001858 */
[----:B------:R-:W-:Y:S01]  /*8ba0*/  UIADD3 UR8, UR7, 0x2, URZ ;  /* 0x0000000207087890 */ /* 0x000fe2000fffe03f */
[----:B------:R-:W3:Y:S01]  /*8bb0*/  SHFL.BFLY PT, R7, R4, 0x1, 0x1f ;  /* 0x0c201f0004077f89 */ /* 0x000ee200000e0000 */
[----:B------:R-:W-:Y:S01]  /*8bc0*/  UIADD3 UR10, UR4, 0x40, URZ ;  /* 0x00000040040a7890 */ /* 0x000fe2000fffe03f */
[----:B------:R-:W-:Y:S01]  /*8bd0*/  UMOV UR9, 0x40000040 ;  /* 0x4000004000097882 */ /* 0x000fe20000000000 */
[----:B------:R-:W-:Y:S01]  /*8be0*/  UMOV UR11, 0x80000020 ;  /* 0x80000020000b7882 */ /* 0x000fe20000000000 */
[----:B0-----:R-:W-:Y:S01]  /*8bf0*/  FADD.FTZ R10, R3, R2 ;  /* 0x00000002030a7221 */ /* 0x001fe20000010000 */
[----:B------:R-:W-:-:S02]  /*8c00*/  IMAD.MOV.U32 R3, RZ, RZ, -0x800000 ;  /* 0xff800000ff037424 */ /* 0x000fc400078e00ff */
[----:B------:R-:W-:Y:S02]  /*8c10*/  IMAD.MOV.U32 R2, RZ, RZ, -0x800000 ;  /* 0xff800000ff027424 */ /* 0x000fe400078e00ff */
[----:B---3--:R-:W-:Y:S01]  /*8c20*/  FADD.FTZ R11, R4, R7 ;  /* 0x00000007040b7221 */ /* 0x008fe20000010000 */
[----:B------:R-:W-:Y:S01]  /*8c30*/  FSETP.NE.FTZ.AND P1, PT, R10, RZ, PT ;  /* 0x000000ff0a00720b */ /* 0x000fe20003f35000 */
[----:B------:R-:W-:Y:S02]  /*8c40*/  IMAD.U32 R7, RZ, RZ, UR31 ;  /* 0x0000001fff077e24 */ /* 0x000fe4000f8e00ff */
[----:B------:R-:W-:Y:S01]  /*8c50*/  IMAD.U32 R4, RZ, RZ, UR31 ;  /* 0x0000001fff047e24 */ /* 0x000fe2000f8e00ff */
        /* <DEDUP_REMOVED lines=59> */
.L_x_11955:
        /* <DEDUP_REMOVED lines=53> */
.L_x_11919:
[----:B------:R-:W-:Y:S05]  /*9360*/  @P0 BRA `(.L_x_11956) ;  /* 0x0000001000940947 */ /* 0x000fea0003800000 */
[----:B------:R-:W2:Y:S01]  /*9370*/  LDL R4, [R1] ;  /* 0x0000000001047983 */ /* 0x000ea20000100800 */
[----:B------:R-:W0:Y:S01]  /*9380*/  S2UR UR12, SR_CTAID.Z ;  /* 0x00000000000c79c3 */ /* 0x000e220000002700 */
[----:B------:R-:W-:Y:S01]  /*9390*/  ULDC.64 UR8, c[0x0][0xbd0] ;  /* 0x0002f40000087ab9 */ /* 0x000fe20000000a00 */
[----:B------:R-:W-:Y:S01]  /*93a0*/  BSSY B0, `(.L_x_11957) ;  /* 0x00000d5000007945 */ /* 0x000fe20003800000 */
[----:B------:R-:W1:Y:S01]  /*93b0*/  S2R R0, SR_TID.X ;  /* 0x0000000000007919 */ /* 0x000e620000002100 */
[----:B------:R-:W3:Y:S04]  /*93c0*/  S2R R21, SR_CTAID.X ;  /* 0x0000000000157919 */ /* 0x000ee80000002500 */
[----:B------:R-:W4:Y:S08]  /*93d0*/  S2UR UR11, SR_CTAID.Y ;  /* 0x00000000000b79c3 */ /* 0x000f300000002600 */
[----:B------:R-:W4:Y:S08]  /*93e0*/  LDC R20, c[0x0][0xc50] ;  /* 0x00031400ff147b82 */ /* 0x000f300000000800 */
[----:B------:R-:W5:Y:S01]  /*93f0*/  LDC.64 R18, c[0x0][0xb40] ;  /* 0x0002d000ff127b82 */ /* 0x000f620000000a00 */
[----:B0-----:R-:W-:-:S07]  /*9400*/  USHF.R.S32.HI UR10, URZ, 0x1f, UR12 ;  /* 0x0000001f3f0a7899 */ /* 0x001fce000801140c */
[----:B------:R-:W-:Y:S01]  /*9410*/  BAR.SYNC.DEFER_BLOCKING 0x1, 0x180 ;  /* 0x0046000000007b1d */ /* 0x000fe20000010000 */
[----:B--2---:R-:W-:Y:S01]  /*9420*/  R2UR UR13, R4 ;  /* 0x00000000040d72ca */ /* 0x004fe200000e0000 */
        /* <DEDUP_REMOVED lines=47> */
[----:B---3--:R-:W-:Y:S01]  /*9720*/  IMAD R12, R21, 0xc0, R8 ;  /* 0x000000c0150c7824 */ /* 0x008fe200078e0208 */
[----:B------:R-:W-:Y:S01]  /*9730*/  ULDC.64 UR8, c[0x0][0xb28] ;  /* 0x0002ca0000087ab9 */ /* 0x000fe20000000a00 */
[----:B------:R-:W-:Y:S02]  /*9740*/  IMAD R17, RZ, RZ, -UR13 ;  /* 0x8000000dff117e24 */ /* 0x000fe4000f8e02ff */
[----:B------:R-:W-:Y:S01]  /*9750*/  IMAD.WIDE.U32 R4, R14, UR12, R4 ;  /* 0x0000000c0e047c25 */ /* 0x000fe2000f8e0004 */
[----:B------:R-:W2:Y:S03]  /*9760*/  @P0 LDC R25, c[0x0][0xbec] ;  /* 0x0002fb00ff190b82 */ /* 0x000ea60000000800 */
[----:B------:R-:W-:-:S02]  /*9770*/  IMAD.U32 R9, RZ, RZ, UR5 ;  /* 0x00000005ff097e24 */ /* 0x000fc4000f8e00ff */
[----:B----4-:R-:W-:Y:S02]  /*9780*/  IMAD R23, R20, R17, UR11 ;  /* 0x0000000b14177e24 */ /* 0x010fe4000f8e0211 */
[----:B------:R-:W-:Y:S01]  /*9790*/  IMAD.U32 R8, RZ, RZ, UR4 ;  /* 0x00000004ff087e24 */ /* 0x000fe2000f8e00ff */
[----:B------:R-:W3:Y:S01]  /*97a0*/  @P0 LDC R22, c[0x0][0xbf0] ;  /* 0x0002fc00ff160b82 */ /* 0x000ee20000000800 */
[----:B0-----:R-:W-:Y:S01]  /*97b0*/  @P0 IMAD.HI.U32 R13, R12, R13, RZ ;  /* 0x0000000d0c0d0227 */ /* 0x001fe200078e00ff */
[----:B------:R-:W-:-:S03]  /*97c0*/  ULDC.64 UR4, c[0x0][0xbe0] ;  /* 0x0002f80000047ab9 */ /* 0x000fc60000000a00 */
[----:B------:R-:W-:Y:S01]  /*97d0*/  IMAD.U32 R9, RZ, RZ, UR6 ;  /* 0x00000006ff097e24 */ /* 0x000fe2000f8e00ff */
[----:B------:R-:W-:Y:S01]  /*97e0*/  ULDC.64 UR6, c[0x0][0xb48] ;  /* 0x0002d20000067ab9 */ /* 0x000fe20000000a00 */
[C---:B-----5:R-:W-:Y:S02]  /*97f0*/  IMAD R14, R18.reuse, UR10, RZ ;  /* 0x0000000a120e7c24 */ /* 0x060fe4000f8e02ff */
[----:B------:R-:W-:Y:S01]  /*9800*/  IMAD.MOV.U32 R11, RZ, RZ, R12 ;  /* 0x000000ffff0b7224 */ /* 0x000fe200078e000c */
[----:B-1----:R-:W-:Y:S01]  /*9810*/  @P0 SHF.R.U32.HI R11, RZ, R16, R13 ;  /* 0x00000010ff0b0219 */ /* 0x002fe2000001160d */
[----:B------:R-:W-:Y:S01]  /*9820*/  IMAD.IADD R5, R5, 0x1, R15 ;  /* 0x0000000105057824 */ /* 0x000fe200078e020f */
[----:B------:R-:W-:Y:S01]  /*9830*/  SHF.R.S32.HI R16, RZ, 0x1f, R23 ;  /* 0x0000001fff107819 */ /* 0x000fe20000011417 */
[----:B------:R-:W-:Y:S02]  /*9840*/  IMAD R15, R19, UR12, R14 ;  /* 0x0000000c130f7c24 */ /* 0x000fe4000f8e020e */
[----:B------:R-:W-:-:S04]  /*9850*/  IMAD.WIDE.U32 R8, R18, UR12, R8 ;  /* 0x0000000c12087c25 */ /* 0x000fc8000f8e0008 */
[----:B--2---:R-:W-:-:S04]  /*9860*/  @P0 IMAD.HI.U32 R25, R12, R25, RZ ;  /* 0x000000190c190227 */ /* 0x004fc800078e00ff */
[----:B------:R-:W-:Y:S02]  /*9870*/  IMAD.IADD R9, R9, 0x1, R15 ;  /* 0x0000000109097824 */ /* 0x000fe400078e020f */
[----:B------:R-:W-:Y:S02]  /*9880*/  IMAD R15, R16, UR6, RZ ;  /* 0x00000006100f7c24 */ /* 0x000fe4000f8e02ff */
[----:B------:R-:W-:-:S04]  /*9890*/  IMAD.WIDE.U32 R4, R23, UR4, R4 ;  /* 0x0000000417047c25 */ /* 0x000fc8000f8e0004 */
[----:B------:R-:W-:Y:S01]  /*98a0*/  IMAD.MOV.U32 R13, RZ, RZ, R12 ;  /* 0x000000ffff0d7224 */ /* 0x000fe200078e000c */
[----:B---3--:R-:W-:Y:S01]  /*98b0*/  @P0 SHF.R.U32.HI R13, RZ, R22, R25 ;  /* 0x00000016ff0d0219 */ /* 0x008fe20000011619 */
        /* <DEDUP_REMOVED lines=131> */
.L_x_11958:
[----:B------:R-:W-:Y:S05]  /*a0f0*/  BSYNC B0 ;  /* 0x0000000000007941 */ /* 0x000fea0003800000 */
.L_x_11957:
[----:B------:R-:W-:Y:S01]  /*a100*/  ISETP.GE.AND P0, PT, R18, R19, PT ;  /* 0x000000131200720c */ /* 0x000fe20003f06270 */
[----:B0-----:R0:W1:Y:S04]  /*a110*/  SHFL.IDX PT, R15, R22, 0x1, 0x1c1f ;  /* 0x003c1f00160f7f89 */ /* 0x00106800000e0000 */
[----:B------:R0:W0:Y:S08]  /*a120*/  SHFL.IDX PT, R14, R20, 0x1, 0x1c1f ;  /* 0x003c1f00140e7f89 */ /* 0x00003000000e0000 */
        /* <DEDUP_REMOVED lines=24> */
[--C-:B01----:R-:W-:Y:S01]  /*a2b0*/  @!P2 IMAD.WIDE R2, R7, 0x4, R14.reuse ;  /* 0x000000040702a825 */ /* 0x103fe200078e020e */
        /* <DEDUP_REMOVED lines=48> */
.L_x_11956:
        /* <DEDUP_REMOVED lines=22> */
[----:B-1----:R-:W-:-:S05]  /*a720*/  @P0 IMAD.HI.U32 R4, R0, R7, RZ ;  /* 0x0000000700040227 */ /* 0x002fca00078e00ff */
[----:B---3--:R-:W-:Y:S02]  /*a730*/  @P0 SHF.R.U32.HI R5, RZ, R9, R4 ;  /* 0x00000009ff050219 */ /* 0x008fe40000011604 */
[----:B--2---:R-:W-:-:S13]  /*a740*/  R2UR UR11, R2 ;  /* 0x00000000020b72ca */ /* 0x004fda00000e0000 */
        /* <DEDUP_REMOVED lines=37> */
.L_x_11915:
        /* <DEDUP_REMOVED lines=18> */
.L_x_11959:
[----:B------:R-:W-:Y:S01]  /*aac0*/  ULDC UR42, c[0x0][0xc50] ;  /* 0x00031400002a7ab9 */ /* 0x000fe20000000800 */
[----:B------:R-:W-:Y:S01]  /*aad0*/  UMOV UR39, UR6 ;  /* 0x0000000600277c82 */ /* 0x000fe20008000000 */
[----:B------:R-:W-:-:S11]  /*aae0*/  UISETP.NE.AND UP0, UPT, UR42, 0x1, UPT ;  /* 0x000000012a00788c */ /* 0x000fd6000bf05270 */
[----:B------:R-:W-:Y:S01]  /*aaf0*/  @UP0 ULDC UR4, c[0x0][0xc54] ;  /* 0x0003150000040ab9 */ /* 0x000fe20000000800 */
[----:B------:R-:W-:Y:S01]  /*ab00*/  @UP0 ULDC UR7, c[0x0][0xc58] ;  /* 0x0003160000070ab9 */ /* 0x000fe20000000800 */
[----:B------:R-:W-:-:S04]  /*ab10*/  UIMAD.WIDE.U32 UR4, UR6, UR4, URZ ;  /* 0x00000004060472a5 */ /* 0x000fc8000f8e003f */
[----:B------:R-:W-:-:S12]  /*ab20*/  @UP0 USHF.R.U32.HI UR39, URZ, UR7, UR5 ;  /* 0x000000073f270299 */ /* 0x000fd80008011605 */
.L_x_11960:
        /* <DEDUP_REMOVED lines=8> */
[----:B------:R-:W-:Y:S01]  /*abb0*/  ULDC UR6, c[0x0][0x448] ;  /* 0x0001120000067ab9 */ /* 0x000fe20000000800 */
[----:B------:R-:W-:Y:S01]  /*abc0*/  ULDC.64 UR4, c[0x0][0x418] ;  /* 0x0001060000047ab9 */ /* 0x000fe20000000a00 */
[----:B------:R-:W-:-:S05]  /*abd0*/  IMAD.MOV.U32 R22, RZ, RZ, RZ ;  /* 0x000000ffff167224 */ /* 0x000fca00078e00ff */
[----:B------:R-:W1:Y:S01]  /*abe0*/  S2UR UR46, SR_CTAID.X ;  /* 0x00000000002e79c3 */ /* 0x000e620000002500 */
[----:B------:R-:W-:Y:S02]  /*abf0*/  UISETP.NE.AND UP1, UPT, UR6, 0x1, UPT ;  /* 0x000000010600788c */ /* 0x000fe4000bf25270 */
[----:B------:R-:W-:Y:S01]  /*ac00*/  UISETP.NE.U32.AND UP0, UPT, UR4, URZ, UPT ;  /* 0x0000003f0400728c */ /* 0x000fe2000bf05070 */
[----:B------:R-:W-:Y:S02]  /*ac10*/  UMOV UR6, 0xc0 ;  /* 0x000000c000067882 */ /* 0x000fe40000000000 */
[----:B------:R-:W-:Y:S01]  /*ac20*/  ULDC UR4, c[0x0][0x424] ;  /* 0x0001090000047ab9 */ /* 0x000fe20000000800 */
[----:B------:R-:W-:Y:S01]  /*ac30*/  UISETP.NE.AND.EX UP0, UPT, UR5, URZ, UPT, UP0 ;  /* 0x0000003f0500728c */ /* 0x000fe2000bf05300 */
[----:B------:R-:W-:Y:S01]  /*ac40*/  ULDC UR7, c[0x0][0x2f0] ;  /* 0x0000bc0000077ab9 */ /* 0x000fe20000000800 */
[----:B------:R-:W-:Y:S02]  /*ac50*/  ULDC UR8, c[0x0][0x288] ;  /* 0x0000a20000087ab9 */ /* 0x000fe40000000800 */
[----:B------:R-:W-:Y:S01]  /*ac60*/  USEL UR40, UR4, 0x1, UP0 ;  /* 0x0000000104287887 */ /* 0x000fe20008000000 */
[----:B------:R-:W-:Y:S01]  /*ac70*/  @UP1 ULDC UR5, c[0x0][0x44c] ;  /* 0x0001130000051ab9 */ /* 0x000fe20000000800 */
[----:B0-----:R-:W-:-:S04]  /*ac80*/  ISETP.NE.U32.AND P0, PT, R2, RZ, PT ;  /* 0x000000ff0200720c */ /* 0x001fc80003f05070 */
[----:B------:R-:W-:Y:S01]  /*ac90*/  ISETP.NE.AND.EX P0, PT, R3, RZ, PT, P0 ;  /* 0x000000ff0300720c */ /* 0x000fe20003f05300 */
[----:B-1----:R-:W-:Y:S02]  /*aca0*/  UIMAD UR6, UR46, UR6, 0xbf ;  /* 0x000000bf2e0674a4 */ /* 0x002fe4000f8e0206 */
        /* <DEDUP_REMOVED lines=57> */
.L_x_11962:
[----:B------:R-:W-:Y:S02]  /*b040*/  UIMAD UR48, UR42, UR38, URZ ;  /* 0x000000262a3072a4 */ /* 0x000fe4000f8e023f */
[----:B------:R-:W-:Y:S02]  /*b050*/  IMAD.U32 R2, RZ, RZ, UR38 ;  /* 0x00000026ff027e24 */ /* 0x000fe4000f8e00ff */
        /* <DEDUP_REMOVED lines=29> */
.L_x_11963:
        /* <DEDUP_REMOVED lines=20> */
.L_x_11965:
        /* <DEDUP_REMOVED lines=15> */
.L_x_11964:
        /* <DEDUP_REMOVED lines=57> */
.L_x_12008:
        /* <DEDUP_REMOVED lines=14> */
.L_x_11967:
        /* <DEDUP_REMOVED lines=26> */
.L_x_12009:
        /* <DEDUP_REMOVED lines=76> */
.L_x_12019:
        /* <DEDUP_REMOVED lines=20> */
.L_x_11970:
        /* <DEDUP_REMOVED lines=30> */
.L_x_11971:
[----:B------:R-:W0:Y:S01]  /*c250*/  S2R R13, SR_TID.X ;  /* 0x00000000000d7919 */ /* 0x000e220000002100 */
[----:B------:R-:W-:Y:S01]  /*c260*/  UISETP.NE.AND UP0, UPT, UR47, URZ, UPT ;  /* 0x0000003f2f00728c */ /* 0x000fe2000bf05270 */
[----:B------:R-:W-:Y:S01]  /*c270*/  IMAD.U32 R4, RZ, RZ, UR36 ;  /* 0x00000024ff047e24 */ /* 0x000fe2000f8e00ff */
[----:B------:R-:W-:Y:S01]  /*c280*/  ULDC.64 UR4, c[0x0][0x2e0] ;  /* 0x0000b80000047ab9 */ /* 0x000fe20000000a00 */
[----:B------:R-:W-:Y:S01]  /*c290*/  IMAD.U32 R7, RZ, RZ, UR46 ;  /* 0x0000002eff077e24 */ /* 0x000fe2000f8e00ff */
[----:B------:R-:W1:Y:S01]  /*c2a0*/  LDC R20, c[0x0][0x448] ;  /* 0x00011200ff147b82 */ /* 0x000e620000000800 */
[----:B------:R-:W-:Y:S01]  /*c2b0*/  IMAD.U32 R3, RZ, RZ, UR45 ;  /* 0x0000002dff037e24 */ /* 0x000fe2000f8e00ff */
[----:B------:R-:W-:Y:S01]  /*c2c0*/  PLOP3.LUT P1, PT, PT, PT, UP0, 0x80, 0x0 ;  /* 0x000000000000781c */ /* 0x000fe20003f2f008 */
[----:B------:R-:W-:Y:S01]  /*c2d0*/  IMAD.MOV.U32 R2, RZ, RZ, R4 ;  /* 0x000000ffff027224 */ /* 0x000fe200078e0004 */
[----:B------:R-:W-:Y:S01]  /*c2e0*/  PLOP3.LUT P0, PT, PT, PT, UP0, 0x80, 0x0 ;  /* 0x000000000000781c */ /* 0x000fe20003f0f008 */
[----:B------:R-:W-:-:S02]  /*c2f0*/  IMAD R25, R25, UR4, RZ ;  /* 0x0000000419197c24 */ /* 0x000fc4000f8e02ff */
[----:B------:R-:W-:Y:S01]  /*c300*/  IMAD.WIDE.U32 R2, R24, UR4, R2 ;  /* 0x0000000418027c25 */ /* 0x000fe2000f8e0002 */
[----:B------:R-:W-:-:S03]  /*c310*/  @UP0 ULDC UR4, c[0x0][0x44c] ;  /* 0x0001130000040ab9 */ /* 0x000fc60000000800 */
[----:B------:R-:W-:Y:S02]  /*c320*/  IMAD.U32 R5, RZ, RZ, UR37 ;  /* 0x00000025ff057e24 */ /* 0x000fe4000f8e00ff */
[----:B------:R-:W-:-:S04]  /*c330*/  IMAD R25, R24, UR5, R25 ;  /* 0x0000000518197c24 */ /* 0x000fc8000f8e0219 */
[----:B------:R-:W-:Y:S01]  /*c340*/  IMAD.IADD R3, R3, 0x1, R25 ;  /* 0x0000000103037824 */ /* 0x000fe200078e0219 */
[C---:B0-----:R-:W-:Y:S01]  /*c350*/  LOP3.LUT R21, R13.reuse, 0x7f, RZ, 0xc0, !PT ;  /* 0x0000007f0d157812 */ /* 0x041fe200078ec0ff */
[----:B------:R-:W-:-:S03]  /*c360*/  IMAD.SHL.U32 R13, R13, 0x8, RZ ;  /* 0x000000080d0d7824 */ /* 0x000fc600078e00ff */
[----:B------:R-:W-:Y:S02]  /*c370*/  SHF.R.U32.HI R21, RZ, 0x2, R21 ;  /* 0x00000002ff157819 */ /* 0x000fe40000011615 */
[----:B------:R-:W-:-:S03]  /*c380*/  LOP3.LUT R13, R13, 0x18, RZ, 0xc0, !PT ;  /* 0x000000180d0d7812 */ /* 0x000fc600078ec0ff */
[----:B------:R-:W-:Y:S01]  /*c390*/  IMAD.IADD R0, R23, 0x1, R21 ;  /* 0x0000000117007824 */ /* 0x000fe200078e0215 */
[C---:B------:R-:W-:Y:S02]  /*c3a0*/  LOP3.LUT R14, R13.reuse, 0x20, RZ, 0xfc, !PT ;  /* 0x000000200d0e7812 */ /* 0x040fe400078efcff */
[----:B------:R-:W-:Y:S01]  /*c3b0*/  LOP3.LUT R13, R13, 0x40, RZ, 0xfc, !PT ;  /* 0x000000400d0d7812 */ /* 0x000fe200078efcff */
[----:B------:R-:W-:-:S04]  /*c3c0*/  IMAD R7, R7, 0xc0, R0 ;  /* 0x000000c007077824 */ /* 0x000fc800078e0200 */
[C---:B------:R-:W-:Y:S01]  /*c3d0*/  @P1 IMAD.HI.U32 R0, R7.reuse, UR4, RZ ;  /* 0x0000000407001c27 */ /* 0x040fe2000f8e00ff */
[----:B------:R-:W-:Y:S01]  /*c3e0*/  PLOP3.LUT P1, PT, PT, PT, UP0, 0x80, 0x0 ;  /* 0x000000000000781c */ /* 0x000fe20003f2f008 */
[----:B------:R-:W-:Y:S02]  /*c3f0*/  @UP0 ULDC UR4, c[0x0][0x450] ;  /* 0x0001140000040ab9 */ /* 0x000fe40000000800 */
[----:B------:R-:W-:Y:S01]  /*c400*/  IMAD.MOV.U32 R5, RZ, RZ, R7 ;  /* 0x000000ffff057224 */ /* 0x000fe200078e0007 */
[----:B------:R-:W-:Y:S01]  /*c410*/  @P0 SHF.R.U32.HI R5, RZ, UR4, R0 ;  /* 0x00000004ff050c19 */ /* 0x000fe20008011600 */
[----:B------:R-:W-:Y:S01]  /*c420*/  VIADD R0, R7, 0x80 ;  /* 0x0000008007007836 */ /* 0x000fe20000000000 */
[----:B------:R-:W-:Y:S01]  /*c430*/  PLOP3.LUT P0, PT, PT, PT, UP0, 0x80, 0x0 ;  /* 0x000000000000781c */ /* 0x000fe20003f0f008 */
[----:B------:R-:W-:Y:S02]  /*c440*/  @UP0 ULDC UR4, c[0x0][0x44c] ;  /* 0x0001130000040ab9 */ /* 0x000fe40000000800 */
[----:B------:R-:W-:-:S02]  /*c450*/  IMAD.MOV.U32 R10, RZ, RZ, R0 ;  /* 0x000000ffff0a7224 */ /* 0x000fc400078e0000 */
        /* <DEDUP_REMOVED lines=31> */
[----:B------:R-:W-:Y:S01]  /*c650*/  IMAD.IADD R9, R5, 0x1, R8 ;  /* 0x0000000105097824 */ /* 0x000fe200078e0208 */
[----:B------:R-:W-:-:S04]  /*c660*/  IADD3 R3, R3, R6, RZ ;  /* 0x0000000603037210 */ /* 0x000fc80007ffe0ff */
        /* <DEDUP_REMOVED lines=10> */
[----:B------:R-:W-:Y:S01]  /*c710*/  IMAD.U32 R0, RZ, RZ, UR46 ;  /* 0x0000002eff007e24 */ /* 0x000fe2000f8e00ff */
        /* <DEDUP_REMOVED lines=9> */
[----:B------:R-:W-:Y:S02]  /*c7b0*/  IMAD R0, R0, 0xc0, R3 ;  /* 0x000000c000007824 */ /* 0x000fe400078e0203 */
        /* <DEDUP_REMOVED lines=48> */
.L_x_12032:
        /* <DEDUP_REMOVED lines=14> */
.L_x_11974:
[----:B------:R-:W-:Y:S05]  /*cba0*/  BSYNC B0 ;  /* 0x0000000000007941 */ /* 0x000fea0003800000 */
.L_x_11973:
        /* <DEDUP_REMOVED lines=11> */
.L_x_12033:
[----:B------:R-:W-:Y:S01]  /*cc60*/  IMAD.MOV.U32 R21, RZ, RZ, RZ ;  /* 0x000000ffff157224 */ /* 0x000fe200078e00ff */
[----:B------:R-:W-:Y:S06]  /*cc70*/  @!P0 BRA `(.L_x_11976) ;  /* 0x0000000c00c88947 */ /* 0x000fec0003800000 */
[----:B0-----:R-:W0:Y:S01]  /*cc80*/  S2R R2, SR_TID.X ;  /* 0x0000000000027919 */ /* 0x001e220000002100 */
[----:B------:R-:W-:Y:S01]  /*cc90*/  UIADD3 UR4, UR42, 0x1, URZ ;  /* 0x000000012a047890 */ /* 0x000fe2000fffe03f */
[----:B------:R-:W-:Y:S01]  /*cca0*/  LOP3.LUT R0, RZ, UR41, RZ, 0x33, !PT ;  /* 0x00000029ff007c12 */ /* 0x000fe2000f8e33ff */
[----:B------:R-:W-:Y:S01]  /*ccb0*/  ULOP3.LUT UR5, URZ, UR43, URZ, 0x33, !UPT ;  /* 0x0000002b3f057292 */ /* 0x000fe2000f8e333f */
[----:B------:R-:W1:Y:S01]  /*ccc0*/  S2R R4, SR_TID.X ;  /* 0x0000000000047919 */ /* 0x000e620000002100 */
[----:B------:R-:W-:Y:S01]  /*ccd0*/  UIMAD UR4, UR4, UR38, URZ ;  /* 0x00000026040472a4 */ /* 0x000fe2000f8e023f */
[----:B------:R-:W-:Y:S01]  /*cce0*/  BSSY B0, `(.L_x_11976) ;  /* 0x00000eb000007945 */ /* 0x000fe20003800000 */
[----:B------:R-:W-:-:S04]  /*ccf0*/  IMAD.MOV.U32 R20, RZ, RZ, RZ ;  /* 0x000000ffff147224 */ /* 0x000fc800078e00ff */
[----:B------:R-:W-:Y:S01]  /*cd00*/  LOP3.LUT R3, RZ, UR4, RZ, 0x33, !PT ;  /* 0x00000004ff037c12 */ /* 0x000fe2000f8e33ff */
[----:B------:R-:W-:-:S03]  /*cd10*/  ULDC UR4, c[0x0][0x2f4] ;  /* 0x0000bd0000047ab9 */ /* 0x000fc60000000800 */
[----:B------:R-:W-:-:S04]  /*cd20*/  VIMNMX3 R0, R0, UR5, R3, !PT ;  /* 0x0000000500007c0f */ /* 0x000fc8000f800103 */
        /* <DEDUP_REMOVED lines=19> */
.L_x_11989:
        /* <DEDUP_REMOVED lines=29> */
.L_x_11977:
[----:B------:R-:W-:Y:S01]  /*d030*/  LEA R7, R21, UR44, 0x3 ;  /* 0x0000002c15077c11 */ /* 0x000fe2000f8e18ff */
[----:B------:R-:W-:Y:S01]  /*d040*/  BSSY B1, `(.L_x_11978) ;  /* 0x0000004000017945 */ /* 0x000fe20003800000 */
[----:B------:R-:W-:-:S04]  /*d050*/  SHF.L.U32 R2, R24, 0x1f, RZ ;  /* 0x0000001f18027819 */ /* 0x000fc800000006ff */
[----:B------:R-:W0:Y:S02]  /*d060*/  SYNCS.PHASECHK.TRANS64.TRYWAIT P0, [R7+URZ+0x2d840], R2 ;  /* 0x02d84002070075a7 */ /* 0x000e24000800017f */
[----:B0-----:R-:W-:Y:S05]  /*d070*/  @!P0 BRA `(.L_x_11979) ;  /* 0x00000024006c8947 */ /* 0x001fea0003800000 */
.L_x_12034:
[----:B------:R-:W-:Y:S05]  /*d080*/  BSYNC B1 ;  /* 0x0000000000017941 */ /* 0x000fea0003800000 */
.L_x_11978:
        /* <DEDUP_REMOVED lines=58> */
.L_x_12044:
        /* <DEDUP_REMOVED lines=11> */
.L_x_11981:
        /* <DEDUP_REMOVED lines=10> */
.L_x_11982:
[----:B------:R2:W-:Y:S01]  /*d580*/  SYNCS.ARRIVE.TRANS64.A1T0 RZ, [R7+URZ+0x2d830], RZ ;  /* 0x02d830ff07ff79a7 */ /* 0x0005e2000810003f */
[----:B------:R-:W-:Y:S05]  /*d590*/  @!P5 BRA `(.L_x_11983) ;  /* 0x000000000004d947 */ /* 0x000fea0003800000 */
[----:B------:R-:W-:Y:S01]  /*d5a0*/  BPT.TRAP 0x1 ;  /* 0x000000040000795c */ /* 0x000fe20000300000 */
.L_x_11983:
[----:B-1----:R-:W-:Y:S01]  /*d5b0*/  SHF.L.U32 R2, R22, 0x1f, RZ ;  /* 0x0000001f16027819 */ /* 0x002fe200000006ff */
[----:B------:R-:W-:Y:S01]  /*d5c0*/  BSSY B1, `(.L_x_11984) ;  /* 0x0000004000017945 */ /* 0x000fe20003800000 */
[----:B--2---:R-:W-:-:S04]  /*d5d0*/  LEA R7, R20, UR44, 0x3 ;  /* 0x0000002c14077c11 */ /* 0x004fc8000f8e18ff */
[----:B------:R-:W1:Y:S02]  /*d5e0*/  SYNCS.PHASECHK.TRANS64.TRYWAIT P0, [R7+URZ+0x2d860], R2 ;  /* 0x02d86002070075a7 */ /* 0x000e64000800017f */
[----:B-1----:R-:W-:Y:S05]  /*d5f0*/  @!P0 BRA `(.L_x_11985) ;  /* 0x0000002400748947 */ /* 0x002fea0003800000 */
.L_x_12045:
[----:B------:R-:W-:Y:S05]  /*d600*/  BSYNC B1 ;  /* 0x0000000000017941 */ /* 0x000fea0003800000 */
.L_x_11984:
        /* <DEDUP_REMOVED lines=36> */
.L_x_12055:
        /* <DEDUP_REMOVED lines=23> */
.L_x_11987:
        /* <DEDUP_REMOVED lines=10> */
.L_x_11988:
        /* <DEDUP_REMOVED lines=20> */
.L_x_11976:
[----:B------:R-:W-:-:S13]  /*dba0*/  LOP3.LUT P0, RZ, R16, 0x8, RZ, 0xc0, !PT ;  /* 0x0000000810ff7812 */ /* 0x000fda000780c0ff */
[----:B------:R-:W-:Y:S05]  /*dbb0*/  @!P0 BRA `(.L_x_11990) ;  /* 0x0000000000048947 */ /* 0x000fea0003800000 */
[----:B------:R-:W-:Y:S01]  /*dbc0*/  BPT.TRAP 0x1 ;  /* 0x000000040000795c */ /* 0x000fe20000300000 */
.L_x_11990:
        /* <DEDUP_REMOVED lines=12> */
.L_x_12056:
[----:B------:R-:W-:Y:S05]  /*dc90*/  BSYNC B0 ;  /* 0x0000000000007941 */ /* 0x000fea0003800000 */
.L_x_11991:
        /* <DEDUP_REMOVED lines=48> */
.L_x_12066:
        /* <DEDUP_REMOVED lines=14> */
.L_x_11994:
        /* <DEDUP_REMOVED lines=10> */
.L_x_11995:
[----:B0-----:R-:W-:Y:S01]  /*e120*/  VIADD R2, R21, 0x1 ;  /* 0x0000000115027836 */ /* 0x001fe20000000000 */
[----:B------:R0:W-:Y:S04]  /*e130*/  SYNCS.ARRIVE.TRANS64.A1T0 RZ, [R0+URZ+0x2d850], RZ ;  /* 0x02d850ff00ff79a7 */ /* 0x0001e8000810003f */
[----:B------:R-:W-:-:S04]  /*e140*/  ISETP.NE.AND P0, PT, R2, 0x2, PT ;  /* 0x000000020200780c */ /* 0x000fc80003f05270 */
[----:B------:R-:W-:Y:S02]  /*e150*/  SEL R3, RZ, 0x1, P0 ;  /* 0x00000001ff037807 */ /* 0x000fe40000000000 */
[----:B------:R-:W-:Y:S02]  /*e160*/  SEL R2, R2, RZ, P0 ;  /* 0x000000ff02027207 */ /* 0x000fe40000000000 */
[----:B0-----:R-:W-:-:S07]  /*e170*/  LOP3.LUT R0, R24, R3, RZ, 0x3c, !PT ;  /* 0x0000000318007212 */ /* 0x001fce00078e3cff */
.L_x_11961:
[----:B------:R-:W0:Y:S01]  /*e180*/  S2R R4, SR_CgaCtaId ;  /* 0x0000000000047919 */ /* 0x000e220000008800 */
[----:B------:R-:W-:Y:S02]  /*e190*/  MOV R3, 0x400 ;  /* 0x0000040000037802 */ /* 0x000fe40000000f00 */
[----:B------:R-:W-:Y:S02]  /*e1a0*/  SHF.L.U32 R6, R6, 0x1f, RZ ;  /* 0x0000001f06067819 */ /* 0x000fe400000006ff */
[----:B0-----:R-:W-:-:S04]  /*e1b0*/  LEA R7, R4, R3, 0x18 ;  /* 0x0000000304077211 */ /* 0x001fc800078ec0ff */
[----:B------:R-:W0:Y:S02]  /*e1c0*/  SYNCS.PHASECHK.TRANS64.TRYWAIT P0, [R7+URZ+0x2d820], R6 ;  /* 0x02d82006070075a7 */ /* 0x000e24000800017f */
[----:B0-----:R-:W-:Y:S05]  /*e1d0*/  @!P0 BRA `(.L_x_11996) ;  /* 0x0000002400748947 */ /* 0x001fea0003800000 */
.L_x_12067:
[----:B------:R-:W-:-:S03]  /*e1e0*/  UMOV UR4, 0xffffffff ;  /* 0xffffffff00047882 */ /* 0x000fc60000000000 */
[----:B------:R-:W-:Y:S05]  /*e1f0*/  BRA.DIV UR4, `(.L_x_11997) ;  /* 0x0000002604807947 */ /* 0x000fea000b800000 */
[----:B------:R-:W1:Y:S02]  /*e200*/  S2R R3, SR_TID.X ;  /* 0x0000000000037919 */ /* 0x000e640000002100 */
[----:B-1----:R-:W-:-:S04]  /*e210*/  SHF.R.U32.HI R3, RZ, 0x5, R3 ;  /* 0x00000005ff037819 */ /* 0x002fc80000011603 */
[----:B------:R-:W-:-:S05]  /*e220*/  LOP3.LUT R3, R3, 0x3, RZ, 0xc0, !PT ;  /* 0x0000000303037812 */ /* 0x000fca00078ec0ff */
[----:B------:R1:W2:Y:S02]  /*e230*/  SHFL.IDX PT, R14, R3, RZ, 0x1f ;  /* 0x00001fff030e7589 */ /* 0x0002a400000e0000 */
.L_x_12070:
[----:B--2---:R-:W-:-:S13]  /*e240*/  ISETP.NE.AND P0, PT, R14, RZ, PT ;  /* 0x000000ff0e00720c */ /* 0x004fda0003f05270 */
[----:B------:R-:W-:Y:S05]  /*e250*/  @P0 BRA `(.L_x_11917) ;  /* 0x0000000000900947 */ /* 0x000fea0003800000 */
[----:B------:R-:W-:-:S03]  /*e260*/  UMOV UR4, 0xffffffff ;  /* 0xffffffff00047882 */ /* 0x000fc60000000000 */
[----:B------:R-:W-:Y:S05]  /*e270*/  BRA.DIV UR4, `(.L_x_11998) ;  /* 0x0000002604947947 */ /* 0x000fea000b800000 */
[----:B------:R-:W-:-:S13]  /*e280*/  ELECT P6, URZ, PT ;  /* 0x00000000003f782f */ /* 0x000fda00038c0000 */
.L_x_12073:
        /* <DEDUP_REMOVED lines=8> */
.L_x_11999:
[----:B------:R-:W-:Y:S01]  /*e310*/  IMAD R5, R2, 0x8, R7 ;  /* 0x0000000802057824 */ /* 0x000fe200078e0207 */
[----:B------:R-:W-:Y:S01]  /*e320*/  SHF.L.U32 R4, R0, 0x1f, RZ ;  /* 0x0000001f00047819 */ /* 0x000fe200000006ff */
[----:B------:R-:W-:-:S03]  /*e330*/  VIADD R2, R2, 0x1 ;  /* 0x0000000102027836 */ /* 0x000fc60000000000 */
[----:B------:R-:W1:Y:S02]  /*e340*/  SYNCS.PHASECHK.TRANS64.TRYWAIT P1, [R5+URZ+0x2d840], R4 ;  /* 0x02d84004050075a7 */ /* 0x000e64000802017f */
[----:B------:R-:W-:-:S04]  /*e350*/  ISETP.NE.AND P2, PT, R2, 0x2, PT ;  /* 0x000000020200780c */ /* 0x000fc80003f45270 */
[----:B------:R-:W-:Y:S01]  /*e360*/  SEL R3, RZ, 0x1, P2 ;  /* 0x00000001ff037807 */ /* 0x000fe20001000000 */
[----:B-1----:R-:W-:Y:S08]  /*e370*/  @!P1 BRA `(.L_x_12000) ;  /* 0x0000002400749947 */ /* 0x002ff00003800000 */
.L_x_12074:
[----:B------:R-:W-:Y:S02]  /*e380*/  SEL R2, R2, RZ, P2 ;  /* 0x000000ff02027207 */ /* 0x000fe40001000000 */
[----:B------:R-:W-:Y:S01]  /*e390*/  LOP3.LUT R0, R0, R3, RZ, 0x3c, !PT ;  /* 0x0000000300007212 */ /* 0x000fe200078e3cff */
[----:B------:R-:W-:Y:S06]  /*e3a0*/  @!P0 BRA `(.L_x_12001) ;  /* 0x0000000000048947 */ /* 0x000fec0003800000 */
[----:B------:R-:W-:Y:S01]  /*e3b0*/  BPT.TRAP 0x1 ;  /* 0x000000040000795c */ /* 0x000fe20000300000 */
.L_x_12001:
[----:B------:R-:W-:Y:S01]  /*e3c0*/  IMAD R3, R2, 0x8, R7 ;  /* 0x0000000802037824 */ /* 0x000fe200078e0207 */
[----:B------:R-:W-:-:S04]  /*e3d0*/  SHF.L.U32 R0, R0, 0x1f, RZ ;  /* 0x0000001f00007819 */ /* 0x000fc800000006ff */
[----:B------:R-:W2:Y:S02]  /*e3e0*/  SYNCS.PHASECHK.TRANS64.TRYWAIT P1, [R3+URZ+0x2d840], R0 ;  /* 0x02d84000030075a7 */ /* 0x000ea4000802017f */
[----:B--2---:R-:W-:Y:S05]  /*e3f0*/  @!P1 BRA `(.L_x_12002) ;  /* 0x0000002400689947 */ /* 0x004fea0003800000 */
.L_x_12075:
[----:B------:R-:W-:Y:S05]  /*e400*/  @!P0 BRA `(.L_x_12003) ;  /* 0x0000000000048947 */ /* 0x000fea0003800000 */
[----:B------:R-:W-:Y:S01]  /*e410*/  BPT.TRAP 0x1 ;  /* 0x000000040000795c */ /* 0x000fe20000300000 */
.L_x_12003:
[----:B------:R-:W3:Y:S02]  /*e420*/  SYNCS.PHASECHK.TRANS64.TRYWAIT P1, [R5+URZ+0x2d860], R4 ;  /* 0x02d86004050075a7 */ /* 0x000ee4000802017f */
[----:B---3--:R-:W-:Y:S05]  /*e430*/  @!P1 BRA `(.L_x_12004) ;  /* 0x00000024006c9947 */ /* 0x008fea0003800000 */
.L_x_12076:
[----:B------:R-:W-:Y:S05]  /*e440*/  @!P0 BRA `(.L_x_12005) ;  /* 0x0000000000048947 */ /* 0x000fea0003800000 */
[----:B------:R-:W-:Y:S01]  /*e450*/  BPT.TRAP 0x1 ;  /* 0x000000040000795c */ /* 0x000fe20000300000 */
.L_x_12005:
[----:B----4-:R4:W0:Y:S02]  /*e460*/  SYNCS.PHASECHK.TRANS64.TRYWAIT P0, [R3+URZ+0x2d860], R0 ;  /* 0x02d86000030075a7 */ /* 0x010824000800017f */
[----:B0-----:R-:W-:Y:S05]  /*e470*/  @!P0 NANOSLEEP.SYNCS 0x989680 ;  /* 0x009896800000895d */ /* 0x001fea0003900000 */
[----:B------:R-:W0:Y:S02]  /*e480*/  @!P0 SYNCS.PHASECHK.TRANS64 P0, [R3+URZ+0x2d860], R0 ;  /* 0x02d86000030085a7 */ /* 0x000e24000800007f */
[----:B0-----:R-:W-:Y:S05]  /*e490*/  @!P0 BRA `(.L_x_12005) ;  /* 0xfffffffc00f08947 */ /* 0x001fea000383ffff */
.L_x_11917:
[----:B------:R-:W-:Y:S05]  /*e4a0*/  BSYNC B6 ;  /* 0x0000000000067941 */ /* 0x000fea0003800000 */
.L_x_11914:
[----:B------:R-:W-:Y:S05]  /*e4b0*/  EXIT ;  /* 0x000000000000794d */ /* 0x000fea0003800000 */
.L_x_11921:
[----:B------:R-:W-:-:S13]  /*e4c0*/  R2UR UR4, R2 ;  /* 0x00000000020472ca */ /* 0x000fda00000e0000 */
[----:B0-----:R-:W-:-:S04]  /*e4d0*/  IMAD.U32 R3, RZ, RZ, UR4 ;  /* 0x00000004ff037e24 */ /* 0x001fc8000f8e00ff */
[----:B------:R0:W1:Y:S03]  /*e4e0*/  SYNCS.PHASECHK.TRANS64.TRYWAIT P0, [R3+URZ+0x2d800], R0 ;  /* 0x02d80000030075a7 */ /* 0x000066000800017f */
[----:B-1----:R-:W-:Y:S05]  /*e4f0*/  @!P0 NANOSLEEP.SYNCS 0x989680 ;  /* 0x009896800000895d */ /* 0x002fea0003900000 */
[----:B------:R-:W1:Y:S02]  /*e500*/  @!P0 SYNCS.PHASECHK.TRANS64 P0, [R3+URZ+0x2d800], R0 ;  /* 0x02d80000030085a7 */ /* 0x000e64000800007f */
[----:B-1----:R-:W-:Y:S05]  /*e510*/  @!P0 BRA `(.L_x_11921) ;  /* 0xfffffffc00e88947 */ /* 0x002fea000383ffff */
[----:B------:R-:W-:Y:S05]  /*e520*/  BRA `(.L_x_12006) ;  /* 0xffffff2c00a87947 */ /* 0x000fea000383ffff */
.L_x_11925:
[----:B------:R-:W-:-:S13]  /*e530*/  R2UR UR4, R2 ;  /* 0x00000000020472ca */ /* 0x000fda00000e0000 */
[----:B-1----:R-:W-:-:S04]  /*e540*/  IMAD.U32 R3, RZ, RZ, UR4 ;  /* 0x00000004ff037e24 */ /* 0x002fc8000f8e00ff */
[----:B------:R1:W2:Y:S03]  /*e550*/  SYNCS.PHASECHK.TRANS64.TRYWAIT P1, [R3+URZ+0x2d830], R0 ;  /* 0x02d83000030075a7 */ /* 0x0002a6000802017f */
[----:B--2---:R-:W-:Y:S05]  /*e560*/  @!P1 NANOSLEEP.SYNCS 0x989680 ;  /* 0x009896800000995d */ /* 0x004fea0003900000 */
[----:B------:R-:W2:Y:S02]  /*e570*/  @!P1 SYNCS.PHASECHK.TRANS64 P1, [R3+URZ+0x2d830], R0 ;  /* 0x02d83000030095a7 */ /* 0x000ea4000802007f */
[----:B--2---:R-:W-:Y:S05]  /*e580*/  @!P1 BRA `(.L_x_11925) ;  /* 0xfffffffc00e89947 */ /* 0x004fea000383ffff */
[----:B------:R-:W-:Y:S05]  /*e590*/  BRA `(.L_x_11924) ;  /* 0xffffff2c00d07947 */ /* 0x000fea000383ffff */
.L_x_11931:
[----:B--2---:R-:W-:-:S04]  /*e5a0*/  IMAD.U32 R17, RZ, RZ, UR4 ;  /* 0x00000004ff117e24 */ /* 0x004fc8000f8e00ff */
[----:B------:R2:W3:Y:S03]  /*e5b0*/  SYNCS.PHASECHK.TRANS64.TRYWAIT P1, [R17+URZ+0x2d830], R0 ;  /* 0x02d83000110075a7 */ /* 0x0004e6000802017f */
[----:B---3--:R-:W-:Y:S05]  /*e5c0*/  @!P1 NANOSLEEP.SYNCS 0x989680 ;  /* 0x009896800000995d */ /* 0x008fea0003900000 */
[----:B------:R-:W3:Y:S02]  /*e5d0*/  @!P1 SYNCS.PHASECHK.TRANS64 P1, [R17+URZ+0x2d830], R0 ;  /* 0x02d83000110095a7 */ /* 0x000ee4000802007f */
[----:B---3--:R-:W-:Y:S05]  /*e5e0*/  @!P1 BRA `(.L_x_11931) ;  /* 0xfffffffc00ec9947 */ /* 0x008fea000383ffff */
[----:B------:R-:W-:Y:S05]  /*e5f0*/  BRA `(.L_x_11928) ;  /* 0xffffff5400f47947 */ /* 0x000fea000383ffff */
.L_x_11935:
[----:B-1----:R-:W-:-:S04]  /*e600*/  IMAD.U32 R17, RZ, RZ, UR10 ;  /* 0x0000000aff117e24 */ /* 0x002fc8000f8e00ff */
[----:B------:R1:W2:Y:S03]  /*e610*/  SYNCS.PHASECHK.TRANS64.TRYWAIT P1, [R17+URZ+0x2d850], R0 ;  /* 0x02d85000110075a7 */ /* 0x0002a6000802017f */
[----:B--2---:R-:W-:Y:S05]  /*e620*/  @!P1 NANOSLEEP.SYNCS 0x989680 ;  /* 0x009896800000995d */ /* 0x004fea0003900000 */
[----:B------:R-:W2:Y:S02]  /*e630*/  @!P1 SYNCS.PHASECHK.TRANS64 P1, [R17+URZ+0x2d850], R0 ;  /* 0x02d85000110095a7 */ /* 0x000ea4000802007f */
[----:B--2---:R-:W-:Y:S05]  /*e640*/  @!P1 BRA `(.L_x_11935) ;  /* 0xfffffffc00ec9947 */ /* 0x004fea000383ffff */
[----:B------:R-:W-:Y:S05]  /*e650*/  BRA `(.L_x_11932) ;  /* 0xffffff5800b07947 */ /* 0x000fea000383ffff */
.L_x_11943:
[----:B--2---:R-:W-:-:S04]  /*e660*/  IMAD.U32 R19, RZ, RZ, UR10 ;  /* 0x0000000aff137e24 */ /* 0x004fc8000f8e00ff */
[----:B------:R2:W3:Y:S03]  /*e670*/  SYNCS.PHASECHK.TRANS64.TRYWAIT P1, [R19+URZ+0x2d830], R0 ;  /* 0x02d83000130075a7 */ /* 0x0004e6000802017f */
[----:B---3--:R-:W-:Y:S05]  /*e680*/  @!P1 NANOSLEEP.SYNCS 0x989680 ;  /* 0x009896800000995d */ /* 0x008fea0003900000 */
[----:B------:R-:W3:Y:S02]  /*e690*/  @!P1 SYNCS.PHASECHK.TRANS64 P1, [R19+URZ+0x2d830], R0 ;  /* 0x02d83000130095a7 */ /* 0x000ee4000802007f */
[----:B---3--:R-:W-:Y:S05]  /*e6a0*/  @!P1 BRA `(.L_x_11943) ;  /* 0xfffffffc00ec9947 */ /* 0x008fea000383ffff */
[----:B------:R-:W-:Y:S05]  /*e6b0*/  BRA `(.L_x_11940) ;  /* 0xffffff8400007947 */ /* 0x000fea000383ffff */
.L_x_11947:
[----:B-1----:R-:W-:-:S04]  /*e6c0*/  IMAD.U32 R19, RZ, RZ, UR10 ;  /* 0x0000000aff137e24 */ /* 0x002fc8000f8e00ff */
[----:B------:R1:W2:Y:S03]  /*e6d0*/  SYNCS.PHASECHK.TRANS64.TRYWAIT P1, [R19+URZ+0x2d850], R0 ;  /* 0x02d85000130075a7 */ /* 0x0002a6000802017f */
[----:B--2---:R-:W-:Y:S05]  /*e6e0*/  @!P1 NANOSLEEP.SYNCS 0x989680 ;  /* 0x009896800000995d */ /* 0x004fea0003900000 */
[----:B------:R-:W2:Y:S02]  /*e6f0*/  @!P1 SYNCS.PHASECHK.TRANS64 P1, [R19+URZ+0x2d850], R0 ;  /* 0x02d85000130095a7 */ /* 0x000ea4000802007f */
[----:B--2---:R-:W-:Y:S05]  /*e700*/  @!P1 BRA `(.L_x_11947) ;  /* 0xfffffffc00ec9947 */ /* 0x004fea000383ffff */
[----:B------:R-:W-:Y:S05]  /*e710*/  BRA `(.L_x_11944) ;  /* 0xffffff8400a87947 */ /* 0x000fea000383ffff */
.L_x_11954:
[----:B-1----:R-:W-:-:S04]  /*e720*/  IMAD.U32 R4, RZ, RZ, UR6 ;  /* 0x00000006ff047e24 */ /* 0x002fc8000f8e00ff */
[----:B------:R1:W2:Y:S03]  /*e730*/  SYNCS.PHASECHK.TRANS64.TRYWAIT P1, [R4+URZ+0x2d850], R3 ;  /* 0x02d85003040075a7 */ /* 0x0002a6000802017f */
[----:B--2---:R-:W-:Y:S05]  /*e740*/  @!P1 NANOSLEEP.SYNCS 0x989680 ;  /* 0x009896800000995d */ /* 0x004fea0003900000 */
[----:B------:R-:W2:Y:S02]  /*e750*/  @!P1 SYNCS.PHASECHK.TRANS64 P1, [R4+URZ+0x2d850], R3 ;  /* 0x02d85003040095a7 */ /* 0x000ea4000802007f */
[----:B--2---:R-:W-:Y:S05]  /*e760*/  @!P1 BRA `(.L_x_11954) ;  /* 0xfffffffc00ec9947 */ /* 0x004fea000383ffff */
[----:B------:R-:W-:Y:S05]  /*e770*/  BRA `(.L_x_11953) ;  /* 0xffffffa000b47947 */ /* 0x000fea000383ffff */
.L_x_11966:
[----:B------:R-:W-:Y:S02]  /*e780*/  IMAD.MOV.U32 R13, RZ, RZ, R18 ;  /* 0x000000ffff0d7224 */ /* 0x000fe400078e0012 */
[----:B------:R-:W-:Y:S02]  /*e790*/  IMAD.MOV.U32 R12, RZ, RZ, RZ ;  /* 0x000000ffff0c7224 */ /* 0x000fe400078e00ff */
[----:B------:R-:W-:Y:S02]  /*e7a0*/  IMAD.MOV.U32 R11, RZ, RZ, 0x1f ;  /* 0x0000001fff0b7424 */ /* 0x000fe400078e00ff */
[----:B------:R-:W-:-:S07]  /*e7b0*/  IMAD.MOV.U32 R15, RZ, RZ, -0x1 ;  /* 0xffffffffff0f7424 */ /* 0x000fce00078e00ff */
[----:B-----5:R-:W-:Y:S05]  /*e7c0*/  WARPSYNC.COLLECTIVE R15, `(.L_x_12007) ;  /* 0x000000000f087348 */ /* 0x020fea0003c00000 */
[----:B------:R0:W1:Y:S02]  /*e7d0*/  SHFL.IDX P6, R14, R13, R12, R11 ;  /* 0x0000000c0d0e7389 */ /* 0x00006400000c000b */
[----:B01---5:R-:W-:Y:S01]  /*e7e0*/  ENDCOLLECTIVE ;  /* 0x000000000000791b */ /* 0x023fe20003800000 */
.L_x_12007:
[----:B------:R-:W-:Y:S05]  /*e7f0*/  BRA `(.L_x_12008) ;  /* 0xffffffcc00fc7947 */ /* 0x000fea000383ffff */
.L_x_11968:
[----:B0-----:R-:W-:-:S04]  /*e800*/  IMAD.U32 R3, RZ, RZ, UR44 ;  /* 0x0000002cff037e24 */ /* 0x001fc8000f8e00ff */
[----:B------:R0:W1:Y:S03]  /*e810*/  SYNCS.PHASECHK.TRANS64.TRYWAIT P0, [R3+URZ+0x2d840], R10 ;  /* 0x02d8400a030075a7 */ /* 0x000066000800017f */
[----:B-1----:R-:W-:Y:S05]  /*e820*/  @!P0 NANOSLEEP.SYNCS 0x989680 ;  /* 0x009896800000895d */ /* 0x002fea0003900000 */
[----:B------:R-:W1:Y:S02]  /*e830*/  @!P0 SYNCS.PHASECHK.TRANS64 P0, [R3+URZ+0x2d840], R10 ;  /* 0x02d8400a030085a7 */ /* 0x000e64000800007f */
[----:B-1----:R-:W-:Y:S05]  /*e840*/  @!P0 BRA `(.L_x_11968) ;  /* 0xfffffffc00ec8947 */ /* 0x002fea000383ffff */
[----:B------:R-:W-:Y:S05]  /*e850*/  BRA `(.L_x_12009) ;  /* 0xffffffd000847947 */ /* 0x000fea000383ffff */
.L_x_11969:
        /* <DEDUP_REMOVED lines=8> */
.L_x_12011:
[----:B------:R-:W-:Y:S05]  /*e8e0*/  BSYNC B0 ;  /* 0x0000000000007941 */ /* 0x000fea0003800000 */
.L_x_12010:
        /* <DEDUP_REMOVED lines=9> */
.L_x_12012:
        /* <DEDUP_REMOVED lines=9> */
.L_x_12013:
        /* <DEDUP_REMOVED lines=14> */
.L_x_12014:
[----:B------:R-:W-:Y:S01]  /*eaf0*/  @P0 LEA R25, R28, UR44, 0x1 ;  /* 0x0000002c1c190c11 */ /* 0x000fe2000f8e08ff */
[----:B------:R-:W-:Y:S02]  /*eb00*/  IMAD.MOV.U32 R13, RZ, RZ, R9 ;  /* 0x000000ffff0d7224 */ /* 0x000fe400078e0009 */
[----:B------:R-:W-:Y:S02]  /*eb10*/  IMAD.MOV.U32 R12, RZ, RZ, 0x2 ;  /* 0x00000002ff0c7424 */ /* 0x000fe400078e00ff */
[----:B------:R-:W-:-:S07]  /*eb20*/  IMAD.MOV.U32 R5, RZ, RZ, R14 ;  /* 0x000000ffff057224 */ /* 0x000fce00078e000e */
[----:B------:R-:W-:Y:S05]  /*eb30*/  WARPSYNC.COLLECTIVE R15, `(.L_x_12015) ;  /* 0x000000000f087348 */ /* 0x000fea0003c00000 */
[----:B------:R0:W1:Y:S02]  /*eb40*/  SHFL.IDX P6, R14, R13, R12, R11 ;  /* 0x0000000c0d0e7389 */ /* 0x00006400000c000b */
[----:B01----:R-:W-:Y:S01]  /*eb50*/  ENDCOLLECTIVE ;  /* 0x000000000000791b */ /* 0x003fe20003800000 */
.L_x_12015:
        /* <DEDUP_REMOVED lines=14> */
.L_x_12016:
        /* <DEDUP_REMOVED lines=11> */
.L_x_12017:
        /* <DEDUP_REMOVED lines=16> */
.L_x_12018:
[----:B------:R-:W-:Y:S05]  /*edf0*/  BRA `(.L_x_12019) ;  /* 0xffffffd0004c7947 */ /* 0x000fea000383ffff */
.L_x_11972:
[----:B------:R-:W-:Y:S02]  /*ee00*/  IMAD.MOV.U32 R13, RZ, RZ, R9 ;  /* 0x000000ffff0d7224 */ /* 0x000fe400078e0009 */
[----:B------:R-:W-:Y:S02]  /*ee10*/  IMAD.MOV.U32 R12, RZ, RZ, RZ ;  /* 0x000000ffff0c7224 */ /* 0x000fe400078e00ff */
[----:B------:R-:W-:Y:S02]  /*ee20*/  IMAD.MOV.U32 R11, RZ, RZ, 0x1c1f ;  /* 0x00001c1fff0b7424 */ /* 0x000fe400078e00ff */
[----:B------:R-:W-:Y:S02]  /*ee30*/  IMAD.MOV.U32 R15, RZ, RZ, -0x1 ;  /* 0xffffffffff0f7424 */ /* 0x000fe400078e00ff */
[----:B------:R-:W-:Y:S02]  /*ee40*/  IMAD.U32 R0, RZ, RZ, UR46 ;  /* 0x0000002eff007e24 */ /* 0x000fe4000f8e00ff */
[----:B------:R-:W-:-:S07]  /*ee50*/  IMAD.MOV.U32 R24, RZ, RZ, 0x1 ;  /* 0x00000001ff187424 */ /* 0x000fce00078e00ff */
[----:B------:R-:W-:Y:S05]  /*ee60*/  WARPSYNC.COLLECTIVE R15, `(.L_x_12020) ;  /* 0x000000000f087348 */ /* 0x000fea0003c00000 */
[----:B------:R0:W1:Y:S02]  /*ee70*/  SHFL.IDX P6, R14, R13, R12, R11 ;  /* 0x0000000c0d0e7389 */ /* 0x00006400000c000b */
[----:B01----:R-:W-:Y:S01]  /*ee80*/  ENDCOLLECTIVE ;  /* 0x000000000000791b */ /* 0x003fe20003800000 */
.L_x_12020:
[----:B------:R-:W-:-:S04]  /*ee90*/  IMAD R0, R0, 0xc0, R21 ;  /* 0x000000c000007824 */ /* 0x000fc800078e0215 */
[----:B------:R-:W-:Y:S02]  /*eea0*/  VIADD R5, R0, 0x20 ;  /* 0x0000002000057836 */ /* 0x000fe40000000000 */
[----:B------:R-:W-:Y:S02]  /*eeb0*/  IMAD.MOV.U32 R13, RZ, RZ, R7 ;  /* 0x000000ffff0d7224 */ /* 0x000fe400078e0007 */
[----:B------:R-:W-:-:S07]  /*eec0*/  IMAD.MOV.U32 R2, RZ, RZ, R14 ;  /* 0x000000ffff027224 */ /* 0x000fce00078e000e */
[----:B------:R-:W-:Y:S05]  /*eed0*/  WARPSYNC.COLLECTIVE R15, `(.L_x_12021) ;  /* 0x000000000f087348 */ /* 0x000fea0003c00000 */
[----:B------:R0:W1:Y:S02]  /*eee0*/  SHFL.IDX P6, R14, R13, R12, R11 ;  /* 0x0000000c0d0e7389 */ /* 0x00006400000c000b */
[----:B01----:R-:W-:Y:S01]  /*eef0*/  ENDCOLLECTIVE ;  /* 0x000000000000791b */ /* 0x003fe20003800000 */
.L_x_12021:
[----:B------:R-:W-:Y:S01]  /*ef00*/  ULDC UR4, c[0x0][0x288] ;  /* 0x0000a20000047ab9 */ /* 0x000fe20000000800 */
[----:B------:R-:W-:Y:S02]  /*ef10*/  IMAD.MOV.U32 R3, RZ, RZ, R2 ;  /* 0x000000ffff037224 */ /* 0x000fe400078e0002 */
[----:B------:R-:W-:-:S05]  /*ef20*/  IMAD R6, R20, UR4, RZ ;  /* 0x0000000414067c24 */ /* 0x000fca000f8e02ff */
[----:B------:R-:W-:Y:S01]  /*ef30*/  ISETP.GE.AND P2, PT, R0, R6, PT ;  /* 0x000000060000720c */ /* 0x000fe20003f46270 */
[----:B------:R-:W-:Y:S01]  /*ef40*/  IMAD.MOV.U32 R13, RZ, RZ, R9 ;  /* 0x000000ffff0d7224 */ /* 0x000fe200078e0009 */
[----:B------:R-:W-:-:S11]  /*ef50*/  MOV R12, 0x1 ;  /* 0x00000001000c7802 */ /* 0x000fd60000000f00 */
[----:B------:R-:W-:Y:S01]  /*ef60*/  @!P2 LEA R21, R28, UR44, 0x1 ;  /* 0x0000002c1c15ac11 */ /* 0x000fe2000f8e08ff */
[----:B------:R-:W-:-:S07]  /*ef70*/  IMAD.MOV.U32 R2, RZ, RZ, R14 ;  /* 0x000000ffff027224 */ /* 0x000fce00078e000e */
[----:B------:R-:W-:Y:S05]  /*ef80*/  WARPSYNC.COLLECTIVE R15, `(.L_x_12022) ;  /* 0x000000000f087348 */ /* 0x000fea0003c00000 */
[----:B------:R0:W1:Y:S02]  /*ef90*/  SHFL.IDX P6, R14, R13, R12, R11 ;  /* 0x0000000c0d0e7389 */ /* 0x00006400000c000b */
[----:B01----:R-:W-:Y:S01]  /*efa0*/  ENDCOLLECTIVE ;  /* 0x000000000000791b */ /* 0x003fe20003800000 */
.L_x_12022:
        /* <DEDUP_REMOVED lines=13> */
.L_x_12023:
        /* <DEDUP_REMOVED lines=9> */
.L_x_12024:
        /* <DEDUP_REMOVED lines=13> */
.L_x_12025:
        /* <DEDUP_REMOVED lines=8> */
.L_x_12026:
        /* <DEDUP_REMOVED lines=12> */
.L_x_12027:
        /* <DEDUP_REMOVED lines=10> */
.L_x_12028:
        /* <DEDUP_REMOVED lines=13> */
.L_x_12029:
[----:B------:R-:W-:Y:S01]  /*f490*/  @!P2 LEA R7, R28, UR44, 0x1 ;  /* 0x0000002c1c07ac11 */ /* 0x000fe2000f8e08ff */
[----:B------:R-:W-:Y:S02]  /*f4a0*/  IMAD.MOV.U32 R13, RZ, RZ, R8 ;  /* 0x000000ffff0d7224 */ /* 0x000fe400078e0008 */
[----:B------:R-:W-:Y:S02]  /*f4b0*/  IMAD.MOV.U32 R12, RZ, RZ, 0x1 ;  /* 0x00000001ff0c7424 */ /* 0x000fe400078e00ff */
[----:B------:R-:W-:-:S07]  /*f4c0*/  IMAD.MOV.U32 R2, RZ, RZ, R14 ;  /* 0x000000ffff027224 */ /* 0x000fce00078e000e */
[----:B------:R-:W-:Y:S05]  /*f4d0*/  WARPSYNC.COLLECTIVE R15, `(.L_x_12030) ;  /* 0x000000000f087348 */ /* 0x000fea0003c00000 */
[----:B------:R0:W1:Y:S02]  /*f4e0*/  SHFL.IDX P6, R14, R13, R12, R11 ;  /* 0x0000000c0d0e7389 */ /* 0x00006400000c000b */
[----:B01----:R-:W-:Y:S01]  /*f4f0*/  ENDCOLLECTIVE ;  /* 0x000000000000791b */ /* 0x003fe20003800000 */
.L_x_12030:
        /* <DEDUP_REMOVED lines=12> */
.L_x_12031:
[----:B------:R-:W-:Y:S05]  /*f5c0*/  BRA `(.L_x_12032) ;  /* 0xffffffd4003c7947 */ /* 0x000fea000383ffff */
.L_x_11975:
[----:B0-----:R-:W-:-:S04]  /*f5d0*/  IMAD.U32 R3, RZ, RZ, UR44 ;  /* 0x0000002cff037e24 */ /* 0x001fc8000f8e00ff */
[----:B------:R0:W1:Y:S03]  /*f5e0*/  SYNCS.PHASECHK.TRANS64.TRYWAIT P1, [R3+URZ+0x2d820], R0 ;  /* 0x02d82000030075a7 */ /* 0x000066000802017f */
[----:B-1----:R-:W-:Y:S05]  /*f5f0*/  @!P1 NANOSLEEP.SYNCS 0x989680 ;  /* 0x009896800000995d */ /* 0x002fea0003900000 */
[----:B------:R-:W1:Y:S02]  /*f600*/  @!P1 SYNCS.PHASECHK.TRANS64 P1, [R3+URZ+0x2d820], R0 ;  /* 0x02d82000030095a7 */ /* 0x000e64000802007f */
[----:B-1----:R-:W-:Y:S05]  /*f610*/  @!P1 BRA `(.L_x_11975) ;  /* 0xfffffffc00ec9947 */ /* 0x002fea000383ffff */
[----:B------:R-:W-:Y:S05]  /*f620*/  BRA `(.L_x_12033) ;  /* 0xffffffd4008c7947 */ /* 0x000fea000383ffff */
.L_x_11979:
[----:B0-----:R0:W1:Y:S02]  /*f630*/  SYNCS.PHASECHK.TRANS64.TRYWAIT P0, [R7+URZ+0x2d840], R2 ;  /* 0x02d84002070075a7 */ /* 0x001064000800017f */
[----:B-1----:R-:W-:Y:S05]  /*f640*/  @!P0 NANOSLEEP.SYNCS 0x989680 ;  /* 0x009896800000895d */ /* 0x002fea0003900000 */
[----:B------:R-:W1:Y:S02]  /*f650*/  @!P0 SYNCS.PHASECHK.TRANS64 P0, [R7+URZ+0x2d840], R2 ;  /* 0x02d84002070085a7 */ /* 0x000e64000800007f */
[----:B-1----:R-:W-:Y:S05]  /*f660*/  @!P0 BRA `(.L_x_11979) ;  /* 0xfffffffc00f08947 */ /* 0x002fea000383ffff */
[----:B------:R-:W-:Y:S05]  /*f670*/  BRA `(.L_x_12034) ;  /* 0xffffffd800807947 */ /* 0x000fea000383ffff */
.L_x_11980:
        /* <DEDUP_REMOVED lines=8> */
.L_x_12036:
[----:B------:R-:W-:Y:S05]  /*f700*/  BSYNC B1 ;  /* 0x0000000000017941 */ /* 0x000fea0003800000 */
.L_x_12035:
        /* <DEDUP_REMOVED lines=13> */
.L_x_12037:
        /* <DEDUP_REMOVED lines=8> */
.L_x_12038:
        /* <DEDUP_REMOVED lines=14> */
.L_x_12039:
[----:B------:R-:W-:Y:S02]  /*f940*/  IMAD.MOV.U32 R13, RZ, RZ, R19 ;  /* 0x000000ffff0d7224 */ /* 0x000fe400078e0013 */
[----:B------:R-:W-:Y:S02]  /*f950*/  IMAD.MOV.U32 R12, RZ, RZ, 0x2 ;  /* 0x00000002ff0c7424 */ /* 0x000fe400078e00ff */
[----:B------:R-:W-:-:S07]  /*f960*/  IMAD.MOV.U32 R2, RZ, RZ, R14 ;  /* 0x000000ffff027224 */ /* 0x000fce00078e000e */
[----:B------:R-:W-:Y:S05]  /*f970*/  WARPSYNC.COLLECTIVE R15, `(.L_x_12040) ;  /* 0x000000000f087348 */ /* 0x000fea0003c00000 */
[----:B------:R0:W1:Y:S02]  /*f980*/  SHFL.IDX P6, R14, R13, R12, R11 ;  /* 0x0000000c0d0e7389 */ /* 0x00006400000c000b */
[----:B01----:R-:W-:Y:S01]  /*f990*/  ENDCOLLECTIVE ;  /* 0x000000000000791b */ /* 0x003fe20003800000 */
.L_x_12040:
        /* <DEDUP_REMOVED lines=13> */
.L_x_12041:
[----:B------:R-:W-:Y:S02]  /*fa70*/  IMAD.MOV.U32 R13, RZ, RZ, R19 ;  /* 0x000000ffff0d7224 */ /* 0x000fe400078e0013 */
[----:B------:R-:W-:Y:S02]  /*fa80*/  IMAD.MOV.U32 R12, RZ, RZ, 0x3 ;  /* 0x00000003ff0c7424 */ /* 0x000fe400078e00ff */
[----:B------:R-:W-:-:S07]  /*fa90*/  IMAD.MOV.U32 R2, RZ, RZ, R14 ;  /* 0x000000ffff027224 */ /* 0x000fce00078e000e */
[----:B------:R-:W-:Y:S05]  /*faa0*/  WARPSYNC.COLLECTIVE R15, `(.L_x_12042) ;  /* 0x000000000f087348 */ /* 0x000fea0003c00000 */
[----:B------:R0:W1:Y:S02]  /*fab0*/  SHFL.IDX P6, R14, R13, R12, R11 ;  /* 0x0000000c0d0e7389 */ /* 0x00006400000c000b */
[----:B01----:R-:W-:Y:S01]  /*fac0*/  ENDCOLLECTIVE ;  /* 0x000000000000791b */ /* 0x003fe20003800000 */
.L_x_12042:
        /* <DEDUP_REMOVED lines=14> */
.L_x_12043:
[----:B------:R-:W-:Y:S01]  /*fbb0*/  IMAD.MOV.U32 R2, RZ, RZ, R14 ;  /* 0x000000ffff027224 */ /* 0x000fe200078e000e */
[----:B------:R-:W-:Y:S06]  /*fbc0*/  BRA `(.L_x_12044) ;  /* 0xffffffd800187947 */ /* 0x000fec000383ffff */
.L_x_11985:
[----:B-1----:R1:W2:Y:S02]  /*fbd0*/  SYNCS.PHASECHK.TRANS64.TRYWAIT P0, [R7+URZ+0x2d860], R2 ;  /* 0x02d86002070075a7 */ /* 0x0022a4000800017f */
[----:B--2---:R-:W-:Y:S05]  /*fbe0*/  @!P0 NANOSLEEP.SYNCS 0x989680 ;  /* 0x009896800000895d */ /* 0x004fea0003900000 */
[----:B------:R-:W2:Y:S02]  /*fbf0*/  @!P0 SYNCS.PHASECHK.TRANS64 P0, [R7+URZ+0x2d860], R2 ;  /* 0x02d86002070085a7 */ /* 0x000ea4000800007f */
[----:B--2---:R-:W-:Y:S05]  /*fc00*/  @!P0 BRA `(.L_x_11985) ;  /* 0xfffffffc00f08947 */ /* 0x004fea000383ffff */
[----:B------:R-:W-:Y:S05]  /*fc10*/  BRA `(.L_x_12045) ;  /* 0xffffffd800787947 */ /* 0x000fea000383ffff */
.L_x_11986:
        /* <DEDUP_REMOVED lines=8> */
.L_x_12047:
[----:B------:R-:W-:Y:S05]  /*fca0*/  BSYNC B1 ;  /* 0x0000000000017941 */ /* 0x000fea0003800000 */
.L_x_12046:
        /* <DEDUP_REMOVED lines=9> */
.L_x_12048:
[----:B------:R-:W-:Y:S02]  /*fd40*/  IMAD.MOV.U32 R13, RZ, RZ, R18 ;  /* 0x000000ffff0d7224 */ /* 0x000fe400078e0012 */
[----:B------:R-:W-:Y:S01]  /*fd50*/  IMAD.MOV.U32 R12, RZ, RZ, 0x1 ;  /* 0x00000001ff0c7424 */ /* 0x000fe200078e00ff */
[----:B------:R-:W-:-:S13]  /*fd60*/  IADD3 R2, P0, R14, R4, RZ ;  /* 0x000000040e027210 */ /* 0x000fda0007f1e0ff */
[----:B------:R-:W-:Y:S05]  /*fd70*/  WARPSYNC.COLLECTIVE R15, `(.L_x_12049) ;  /* 0x000000000f087348 */ /* 0x000fea0003c00000 */
[----:B------:R0:W1:Y:S02]  /*fd80*/  SHFL.IDX P6, R14, R13, R12, R11 ;  /* 0x0000000c0d0e7389 */ /* 0x00006400000c000b */
[----:B01----:R-:W-:Y:S01]  /*fd90*/  ENDCOLLECTIVE ;  /* 0x000000000000791b */ /* 0x003fe20003800000 */
.L_x_12049:
        /* <DEDUP_REMOVED lines=15> */
.L_x_12050:
[----:B------:R-:W-:Y:S02]  /*fe90*/  IMAD.MOV.U32 R13, RZ, RZ, R18 ;  /* 0x000000ffff0d7224 */ /* 0x000fe400078e0012 */
[----:B------:R-:W-:Y:S01]  /*fea0*/  IMAD.MOV.U32 R12, RZ, RZ, 0x2 ;  /* 0x00000002ff0c7424 */ /* 0x000fe200078e00ff */
[----:B------:R-:W-:-:S13]  /*feb0*/  IADD3 R2, P0, R14, R4, RZ ;  /* 0x000000040e027210 */ /* 0x000fda0007f1e0ff */
[----:B------:R-:W-:Y:S05]  /*fec0*/  WARPSYNC.COLLECTIVE R15, `(.L_x_12051) ;  /* 0x000000000f087348 */ /* 0x000fea0003c00000 */
[----:B------:R0:W1:Y:S02]  /*fed0*/  SHFL.IDX P6, R14, R13, R12, R11 ;  /* 0x0000000c0d0e7389 */ /* 0x00006400000c000b */
[----:B01----:R-:W-:Y:S01]  /*fee0*/  ENDCOLLECTIVE ;  /* 0x000000000000791b */ /* 0x003fe20003800000 */
.L_x_12051:
        /* <DEDUP_REMOVED lines=15> */
.L_x_12052:
[----:B------:R-:W-:Y:S02]  /*ffe0*/  IMAD.MOV.U32 R13, RZ, RZ, R18 ;  /* 0x000000ffff0d7224 */ /* 0x000fe400078e0012 */
[----:B------:R-:W-:Y:S01]  /*fff0*/  IMAD.MOV.U32 R12, RZ, RZ, 0x3 ;  /* 0x00000003ff0c7424 */ /* 0x000fe200078e00ff */
[----:B------:R-:W-:-:S13]  /*10000*/  IADD3 R2, P0, R14, R4, RZ ;  /* 0x000000040e027210 */ /* 0x000fda0007f1e0ff */
[----:B------:R-:W-:Y:S05]  /*10010*/  WARPSYNC.COLLECTIVE R15, `(.L_x_12053) ;  /* 0x000000000f087348 */ /* 0x000fea0003c00000 */
[----:B------:R0:W1:Y:S02]  /*10020*/  SHFL.IDX P6, R14, R13, R12, R11 ;  /* 0x0000000c0d0e7389 */ /* 0x00006400000c000b */
[----:B01----:R-:W-:Y:S01]  /*10030*/  ENDCOLLECTIVE ;  /* 0x000000000000791b */ /* 0x003fe20003800000 */
.L_x_12053:
        /* <DEDUP_REMOVED lines=12> */
.L_x_12054:
[----:B------:R-:W-:Y:S01]  /*10100*/  @!PT LDS RZ, [RZ] ;  /* 0x00000000fffff984 */ /* 0x000fe20000000800 */
[----:B------:R-:W-:Y:S01]  /*10110*/  @!PT LDS RZ, [RZ] ;  /* 0x00000000fffff984 */ /* 0x000fe20000000800 */
[----:B------:R-:W-:Y:S01]  /*10120*/  @!PT LDS RZ, [RZ] ;  /* 0x00000000fffff984 */ /* 0x000fe20000000800 */
[----:B------:R0:W-:Y:S01]  /*10130*/  LDGSTS.E.BYPASS.LTC128B.128 [R8+0x3400], desc[UR60][R2.64+0x40], !P0 ;  /* 0x0340004002087fae */ /* 0x0001e2000c101d7c */
[----:B------:R-:W-:-:S13]  /*10140*/  ISETP.LT.OR P0, PT, R0, 0x41, P1 ;  /* 0x000000410000780c */ /* 0x000fda0000f01670 */
[----:B------:R0:W-:Y:S01]  /*10150*/  LDGSTS.E.BYPASS.LTC128B.128 [R8+0x5400], desc[UR60][R2.64+0x80], !P0 ;  /* 0x0540008002087fae */ /* 0x0001e2000c101d7c */
[----:B------:R-:W-:Y:S05]  /*10160*/  BRA `(.L_x_12055) ;  /* 0xffffffd400b87947 */ /* 0x000fea000383ffff */
.L_x_11992:
[----:B0-----:R0:W1:Y:S02]  /*10170*/  SYNCS.PHASECHK.TRANS64.TRYWAIT P0, [R0+URZ+0x2d860], R3 ;  /* 0x02d86003000075a7 */ /* 0x001064000800017f */
[----:B-1----:R-:W-:Y:S05]  /*10180*/  @!P0 NANOSLEEP.SYNCS 0x989680 ;  /* 0x009896800000895d */ /* 0x002fea0003900000 */
[----:B------:R-:W1:Y:S02]  /*10190*/  @!P0 SYNCS.PHASECHK.TRANS64 P0, [R0+URZ+0x2d860], R3 ;  /* 0x02d86003000085a7 */ /* 0x000e64000800007f */
[----:B-1----:R-:W-:Y:S05]  /*101a0*/  @!P0 BRA `(.L_x_11992) ;  /* 0xfffffffc00f08947 */ /* 0x002fea000383ffff */
[----:B------:R-:W-:Y:S05]  /*101b0*/  BRA `(.L_x_12056) ;  /* 0xffffffd800b47947 */ /* 0x000fea000383ffff */
.L_x_11993:
        /* <DEDUP_REMOVED lines=8> */
.L_x_12058:
[----:B------:R-:W-:Y:S05]  /*10240*/  BSYNC B0 ;  /* 0x0000000000007941 */ /* 0x000fea0003800000 */
.L_x_12057:
        /* <DEDUP_REMOVED lines=10> */
.L_x_12059:
        /* <DEDUP_REMOVED lines=15> */
.L_x_12060:
        /* <DEDUP_REMOVED lines=17> */
.L_x_12061:
        /* <DEDUP_REMOVED lines=8> */
.L_x_12062:
        /* <DEDUP_REMOVED lines=15> */
.L_x_12063:
[----:B------:R-:W-:Y:S02]  /*10660*/  IMAD.MOV.U32 R3, RZ, RZ, R7 ;  /* 0x000000ffff037224 */ /* 0x000fe400078e0007 */
[----:B------:R-:W-:Y:S02]  /*10670*/  IMAD.MOV.U32 R13, RZ, RZ, R18 ;  /* 0x000000ffff0d7224 */ /* 0x000fe400078e0012 */
[----:B------:R-:W-:Y:S02]  /*10680*/  IMAD.MOV.U32 R12, RZ, RZ, 0x3 ;  /* 0x00000003ff0c7424 */ /* 0x000fe400078e00ff */
[----:B------:R-:W-:-:S07]  /*10690*/  IMAD.MOV.U32 R8, RZ, RZ, R14 ;  /* 0x000000ffff087224 */ /* 0x000fce00078e000e */
[----:B------:R-:W-:Y:S05]  /*106a0*/  WARPSYNC.COLLECTIVE R15, `(.L_x_12064) ;  /* 0x000000000f087348 */ /* 0x000fea0003c00000 */
[----:B------:R0:W1:Y:S02]  /*106b0*/  SHFL.IDX P6, R14, R13, R12, R11 ;  /* 0x0000000c0d0e7389 */ /* 0x00006400000c000b */
[----:B01----:R-:W-:Y:S01]  /*106c0*/  ENDCOLLECTIVE ;  /* 0x000000000000791b */ /* 0x003fe20003800000 */
.L_x_12064:
        /* <DEDUP_REMOVED lines=13> */
.L_x_12065:
[----:B------:R-:W-:Y:S05]  /*107a0*/  BRA `(.L_x_12066) ;  /* 0xffffffd400fc7947 */ /* 0x000fea000383ffff */
.L_x_11996:
[----:B0-----:R0:W1:Y:S02]  /*107b0*/  SYNCS.PHASECHK.TRANS64.TRYWAIT P0, [R7+URZ+0x2d820], R6 ;  /* 0x02d82006070075a7 */ /* 0x001064000800017f */
[----:B-1----:R-:W-:Y:S05]  /*107c0*/  @!P0 NANOSLEEP.SYNCS 0x989680 ;  /* 0x009896800000895d */ /* 0x002fea0003900000 */
[----:B------:R-:W1:Y:S02]  /*107d0*/  @!P0 SYNCS.PHASECHK.TRANS64 P0, [R7+URZ+0x2d820], R6 ;  /* 0x02d82006070085a7 */ /* 0x000e64000800007f */
[----:B-1----:R-:W-:Y:S05]  /*107e0*/  @!P0 BRA `(.L_x_11996) ;  /* 0xfffffffc00f08947 */ /* 0x002fea000383ffff */
[----:B------:R-:W-:Y:S05]  /*107f0*/  BRA `(.L_x_12067) ;  /* 0xffffffd800787947 */ /* 0x000fea000383ffff */
.L_x_11997:
        /* <DEDUP_REMOVED lines=11> */
.L_x_12069:
[----:B------:R-:W-:Y:S05]  /*108b0*/  BSYNC B0 ;  /* 0x0000000000007941 */ /* 0x000fea0003800000 */
.L_x_12068:
[----:B------:R-:W-:Y:S05]  /*108c0*/  BRA `(.L_x_12070) ;  /* 0xffffffd8005c7947 */ /* 0x000fea000383ffff */
.L_x_11998:
[----:B------:R-:W-:Y:S01]  /*108d0*/  BSSY B0, `(.L_x_12071) ;  /* 0x0000006000007945 */ /* 0x000fe20003800000 */
[----:B------:R-:W-:-:S07]  /*108e0*/  IMAD.MOV.U32 R15, RZ, RZ, -0x1 ;  /* 0xffffffffff0f7424 */ /* 0x000fce00078e00ff */
[----:B01---5:R-:W-:Y:S05]  /*108f0*/  WARPSYNC.COLLECTIVE R15, `(.L_x_12072) ;  /* 0x000000000f0c7348 */ /* 0x023fea0003c00000 */
[----:B------:R-:W-:Y:S02]  /*10900*/  ELECT P6, UR62, PT ;  /* 0x00000000003e782f */ /* 0x000fe400038c0000 */
[----:B------:R-:W-:Y:S01]  /*10910*/  MOV R14, UR62 ;  /* 0x0000003e000e7c02 */ /* 0x000fe20008000f00 */
[----:B01---5:R-:W-:Y:S10]  /*10920*/  ENDCOLLECTIVE ;  /* 0x000000000000791b */ /* 0x023ff40003800000 */
.L_x_12072:
[----:B------:R-:W-:Y:S05]  /*10930*/  BSYNC B0 ;  /* 0x0000000000007941 */ /* 0x000fea0003800000 */
.L_x_12071:
[----:B------:R-:W-:Y:S05]  /*10940*/  BRA `(.L_x_12073) ;  /* 0xffffffd800507947 */ /* 0x000fea000383ffff */
.L_x_12000:
[----:B-1----:R1:W2:Y:S02]  /*10950*/  SYNCS.PHASECHK.TRANS64.TRYWAIT P1, [R5+URZ+0x2d840], R4 ;  /* 0x02d84004050075a7 */ /* 0x0022a4000802017f */
[----:B--2---:R-:W-:Y:S05]  /*10960*/  @!P1 NANOSLEEP.SYNCS 0x989680 ;  /* 0x009896800000995d */ /* 0x004fea0003900000 */
[----:B------:R-:W2:Y:S02]  /*10970*/  @!P1 SYNCS.PHASECHK.TRANS64 P1, [R5+URZ+0x2d840], R4 ;  /* 0x02d84004050095a7 */ /* 0x000ea4000802007f */
[----:B--2---:R-:W-:Y:S05]  /*10980*/  @!P1 BRA `(.L_x_12000) ;  /* 0xfffffffc00f09947 */ /* 0x004fea000383ffff */
[----:B------:R-:W-:Y:S05]  /*10990*/  BRA `(.L_x_12074) ;  /* 0xffffffd800787947 */ /* 0x000fea000383ffff */
.L_x_12002:
[----:B--2---:R2:W3:Y:S02]  /*109a0*/  SYNCS.PHASECHK.TRANS64.TRYWAIT P1, [R3+URZ+0x2d840], R0 ;  /* 0x02d84000030075a7 */ /* 0x0044e4000802017f */
[----:B---3--:R-:W-:Y:S05]  /*109b0*/  @!P1 NANOSLEEP.SYNCS 0x989680 ;  /* 0x009896800000995d */ /* 0x008fea0003900000 */
[----:B------:R-:W3:Y:S02]  /*109c0*/  @!P1 SYNCS.PHASECHK.TRANS64 P1, [R3+URZ+0x2d840], R0 ;  /* 0x02d84000030095a7 */ /* 0x000ee4000802007f */
[----:B---3--:R-:W-:Y:S05]  /*109d0*/  @!P1 BRA `(.L_x_12002) ;  /* 0xfffffffc00f09947 */ /* 0x008fea000383ffff */
[----:B------:R-:W-:Y:S05]  /*109e0*/  BRA `(.L_x_12075) ;  /* 0xffffffd800847947 */ /* 0x000fea000383ffff */
.L_x_12004:
[----:B---3--:R3:W4:Y:S02]  /*109f0*/  SYNCS.PHASECHK.TRANS64.TRYWAIT P1, [R5+URZ+0x2d860], R4 ;  /* 0x02d86004050075a7 */ /* 0x008724000802017f */
[----:B----4-:R-:W-:Y:S05]  /*10a00*/  @!P1 NANOSLEEP.SYNCS 0x989680 ;  /* 0x009896800000995d */ /* 0x010fea0003900000 */
[----:B------:R-:W4:Y:S02]  /*10a10*/  @!P1 SYNCS.PHASECHK.TRANS64 P1, [R5+URZ+0x2d860], R4 ;  /* 0x02d86004050095a7 */ /* 0x000f24000802007f */
[----:B----4-:R-:W-:Y:S05]  /*10a20*/  @!P1 BRA `(.L_x_12004) ;  /* 0xfffffffc00f09947 */ /* 0x010fea000383ffff */
[----:B------:R-:W-:Y:S05]  /*10a30*/  BRA `(.L_x_12076) ;  /* 0xffffffd800807947 */ /* 0x000fea000383ffff */
.L_x_12077:
        /* <DEDUP_REMOVED lines=12> */
.L_x_15989:


//--------------------- .text._ZN7cutlass13device_kernelIN5flash11enable_sm90INS1_16FlashAttnFwdSm90INS1_25CollectiveMainloopFwdSm90ILi2EN4cute5tupleIJNS5_1CILi1EEES8_S8_EEENS6_IJNS7_ILi192EEENS7_ILi128EEENS7_ILi96EEEEEELi96ENS_10bfloat16_tEfNS_4arch4Sm90ELb1ELb0ELb0ELb1ELb1ELb0ELb0ELb0ELb1ELb1ELb1ELb0EEENS1_21CollectiveEpilogueFwdINS6_IJSA_SC_SB_EEES9_SE_SG_Li384ELb1ELb1ELb1ELb0EEENS1_36VarlenDynamicPersistentTileSchedulerILi192ELi128ELi384ELi128ELb1ELb1ELb1ELb1ELb1ELb1EEEEEEEEEvNT_6ParamsE --------------------------
	.section	.text._ZN7cutlass13device_kernelIN5flash11enable_sm90INS1_16FlashAttnFwdSm90INS1_25CollectiveMainloopFwdSm90ILi2EN4cute5tupleIJNS5_1CILi1EEES8_S8_EEENS6_IJNS7_ILi192EEENS7_ILi128EEENS7_ILi96EEEEEELi96ENS_10bfloat16_tEfNS_4arch4Sm90ELb1ELb0ELb0ELb1ELb1ELb0ELb0ELb0ELb1ELb1ELb1ELb0EEENS1_21CollectiveEpilogueFwdINS6_IJSA_SC_SB_EEES9_SE_SG_Li384ELb1ELb1ELb1ELb0EEENS1_36VarlenDynamicPersistentTileSchedulerILi192ELi128ELi384ELi128ELb1ELb1ELb1ELb1ELb1ELb1EEEEEEEEEvNT_6ParamsE,"ax",@progbits
	.align	128
.text._ZN7cutlass13device_kernelIN5flash11enable_sm90INS1_16FlashAttnFwdSm90INS1_25CollectiveMainloopFwdSm90ILi2EN4cute5tupleIJNS5_1CILi1EEES8_S8_EEENS6_IJNS7_ILi192EEENS7_ILi128EEENS7_ILi96EEEEEELi96ENS_10bfloat16_tEfNS_4arch4Sm90ELb1ELb0ELb0ELb1ELb1ELb0ELb0ELb0ELb1ELb1ELb1ELb0EEENS1_21CollectiveEpilogueFwdINS6_IJSA_SC_SB_EEES9_SE_SG_Li384ELb1ELb1ELb1ELb0EEENS1_36VarlenDynamicPersistentTileSchedulerILi192ELi128ELi384ELi128ELb1ELb1ELb1ELb1ELb1ELb1EEEEEEEEEvNT_6ParamsE:
        .type           _ZN7cutlass13device_kernelIN5flash11enable_sm90INS1_16FlashAttnFwdSm90INS1_25CollectiveMainloopFwdSm90ILi2EN4cute5tupleIJNS5_1CILi1EEES8_S8_EEENS6_IJNS7_ILi192EEENS7_ILi128EEENS7_ILi96EEEEEELi96ENS_10bfloat16_tEfNS_4arch4Sm90ELb1ELb0ELb0ELb1ELb1ELb0ELb0ELb0ELb1ELb1ELb1ELb0EEENS1_21CollectiveEpilogueFwdINS6_IJSA_SC_SB_EEES9_SE_SG_Li384ELb1ELb1ELb1ELb0EEENS1_36VarlenDynamicPersistentTileSchedulerILi192ELi128ELi384ELi128ELb1ELb1ELb1ELb1ELb1ELb1EEEEEEEEEvNT_6ParamsE,@function
        .size           _ZN7cutlass13device_kernelIN5flash11enable_sm90INS1_16FlashAttnFwdSm90INS1_25CollectiveMainloopFwdSm90ILi2EN4cute5tupleIJNS5_1CILi1EEES8_S8_EEENS6_IJNS7_ILi192EEENS7_ILi128EEENS7_ILi96EEEEEELi96ENS_10bfloat16_tEfNS_4arch4Sm90ELb1ELb0ELb0ELb1ELb1ELb0ELb0ELb0ELb1ELb1ELb1ELb0EEENS1_21CollectiveEpilogueFwdINS6_IJSA_SC_SB_EEES9_SE_SG_Li384ELb1ELb1ELb1ELb0EEENS1_36VarlenDynamicPersistentTileSchedulerILi192ELi128ELi384ELi128ELb1ELb1ELb1ELb1ELb1ELb1EEEEEEEEEvNT_6ParamsE,(.L_x_15990 - _ZN7cutlass13device_kernelIN5flash11enable_sm90INS1_16FlashAttnFwdSm90INS1_25CollectiveMainloopFwdSm90ILi2EN4cute5tupleIJNS5_1CILi1EEES8_S8_EEENS6_IJNS7_ILi192EEENS7_ILi128EEENS7_ILi96EEEEEELi96ENS_10bfloat16_tEfNS_4arch4Sm90ELb1ELb0ELb0ELb1ELb1ELb0ELb0ELb0ELb1ELb1ELb1ELb0EEENS1_21CollectiveEpilogueFwdINS6_IJSA_SC_SB_EEES9_SE_SG_Li384ELb1ELb1ELb1ELb0EEENS1_36VarlenDynamicPersistentTileSchedulerILi192ELi128ELi384ELi128ELb1ELb1ELb1ELb1ELb1ELb1EEEEEEEEEvNT_6ParamsE)
        .other          _ZN7cutlass13device_kernelIN5flash11enable_sm90INS1_16FlashAttnFwdSm90INS1_25CollectiveMainloopFwdSm90ILi2EN4cute5tupleIJNS5_1CILi1EEES8_S8_EEENS6_IJNS7_ILi192EEENS7_ILi128EEENS7_ILi96EEEEEELi96ENS_10bfloat16_tEfNS_4arch4Sm90ELb1ELb0ELb0ELb1ELb1ELb0ELb0ELb0ELb1ELb1ELb1ELb0EEENS1_21CollectiveEpilogueFwdINS6_IJSA_SC_SB_EEES9_SE_SG_Li384ELb1ELb1ELb1ELb0EEENS1_36VarlenDynamicPersistentTileSchedulerILi192ELi128ELi384ELi128ELb1ELb1ELb1ELb1ELb1ELb1EEEEEEEEEvNT_6ParamsE,@"STO_CUDA_ENTRY STV_DEFAULT"
_ZN7cutlass13device_kernelIN5flash11enable_sm90INS1_16FlashAttnFwdSm90INS1_25CollectiveMainloopFwdSm90ILi2EN4cute5tupleIJNS5_1CILi1EEES8_S8_EEENS6_IJNS7_ILi192EEENS7_ILi128EEENS7_ILi96EEEEEELi96ENS_10bfloat16_tEfNS_4arch4Sm90ELb1ELb0ELb0ELb1ELb1ELb0ELb0ELb0ELb1ELb1ELb1ELb0EEENS1_21CollectiveEpilogueFwdINS6_IJSA_SC_SB_EEES9_SE_SG_Li384ELb1ELb1ELb1ELb0EEENS1_36VarlenDynamicPersistentTileSchedulerILi192ELi128ELi384ELi128ELb1ELb1ELb1ELb1ELb1ELb1EEEEEEEEEvNT_6ParamsE:
        /* <DEDUP_REMOVED lines=45> */
.L_x_12078:
        /* <DEDUP_REMOVED lines=22> */
.L_x_12079:
        /* <DEDUP_REMOVED lines=18> */
.L_x_12080:
        /* <DEDUP_REMOVED lines=22> */
.L_x_12081:
        /* <DEDUP_REMOVED lines=22> */
.L_x_12082:
        /* <DEDUP_REMOVED lines=8> */
.L_x_12084:
        /* <DEDUP_REMOVED lines=38> */
[----:B------:R-:W-:Y:S01]  /*0af0*/  IMAD.IADD R3, R4, 0x1, -R3 ;  /* 0x0000000104037824 */ /* 0x000fe200078e0a03 */
[----:B------:R-:W-:Y:S01]  /*0b00*/  LEA.HI R13, R12, R16, RZ, 0x2 ;  /* 0x000000100c0d7211 */ /* 0x000fe200078f10ff */
[----:B------:R-:W-:Y:S02]  /*0b10*/  IMAD.IADD R7, R6, 0x1, -R7 ;  /* 0x0000000106077824 */ /* 0x000fe400078e0a07 */
[----:B------:R-:W-:Y:S01]  /*0b20*/  IMAD R6, R8, 0x10, R4 ;  /* 0x0000001008067824 */ /* 0x000fe200078e0204 */
[----:B------:R-:W-:Y:S01]  /*0b30*/  LEA.HI R4, R2, R2, RZ, 0x1 ;  /* 0x0000000202047211 */ /* 0x000fe200078f08ff */
[----:B------:R-:W-:Y:S01]  /*0b40*/  IMAD.SHL.U32 R2, R3, 0x40, RZ ;  /* 0x0000004003027824 */ /* 0x000fe200078e00ff */
[--C-:B------:R-:W-:Y:S02]  /*0b50*/  SHF.R.S32.HI R14, RZ, 0x2, R13.reuse ;  /* 0x00000002ff0e7819 */ /* 0x100fe4000001140d */
[----:B------:R-:W-:Y:S01]  /*0b60*/  SHF.R.S32.HI R15, RZ, 0x1f, R13 ;  /* 0x0000001fff0f7819 */ /* 0x000fe2000001140d */
[----:B------:R-:W-:Y:S01]  /*0b70*/  IMAD.SHL.U32 R7, R7, 0x8, RZ ;  /* 0x0000000807077824 */ /* 0x000fe200078e00ff */
[----:B------:R-:W-:Y:S01]  /*0b80*/  LOP3.LUT R2, R2, 0x1c0, RZ, 0xc0, !PT ;  /* 0x000001c002027812 */ /* 0x000fe200078ec0ff */
[----:B------:R-:W-:Y:S01]  /*0b90*/  IMAD.SHL.U32 R5, R5, 0x40, RZ ;  /* 0x0000004005057824 */ /* 0x000fe200078e00ff */
[----:B------:R-:W-:Y:S01]  /*0ba0*/  LEA.HI R15, R15, R14, RZ, 0x3 ;  /* 0x0000000e0f0f7211 */ /* 0x000fe200078f18ff */
[----:B------:R-:W-:Y:S01]  /*0bb0*/  IMAD.U32 R6, R6, 0x20, R7 ;  /* 0x0000002006067824 */ /* 0x000fe200078e0007 */
[----:B------:R-:W-:-:S02]  /*0bc0*/  LEA.HI R12, R12, R16, RZ, 0x5 ;  /* 0x000000100c0c7211 */ /* 0x000fc400078f28ff */
[----:B------:R-:W-:Y:S02]  /*0bd0*/  LOP3.LUT R15, R15, 0xfffffff8, RZ, 0xc0, !PT ;  /* 0xfffffff80f0f7812 */ /* 0x000fe400078ec0ff */
[----:B------:R-:W-:Y:S02]  /*0be0*/  LOP3.LUT R7, R2, 0x8, R7, 0xf8, !PT ;  /* 0x0000000802077812 */ /* 0x000fe400078ef807 */
[----:B------:R-:W-:Y:S02]  /*0bf0*/  LOP3.LUT R5, R5, 0x7ffffe00, RZ, 0xc0, !PT ;  /* 0x7ffffe0005057812 */ /* 0x000fe400078ec0ff */
[----:B------:R-:W-:Y:S01]  /*0c00*/  SHF.R.U32.HI R2, RZ, 0x3, R2 ;  /* 0x00000003ff027819 */ /* 0x000fe20000011602 */
[----:B------:R-:W-:Y:S01]  /*0c10*/  IMAD.IADD R15, R14, 0x1, -R15 ;  /* 0x000000010e0f7824 */ /* 0x000fe200078e0a0f */
[----:B------:R-:W-:Y:S01]  /*0c20*/  SHF.R.S32.HI R12, RZ, 0x5, R12 ;  /* 0x00000005ff0c7819 */ /* 0x000fe2000001140c */
[----:B------:R-:W-:Y:S01]  /*0c30*/  IMAD R5, R8, 0x400, R5 ;  /* 0x0000040008057824 */ /* 0x000fe200078e0205 */
[----:B------:R-:W-:-:S02]  /*0c40*/  LOP3.LUT R2, R7, R2, RZ, 0x3c, !PT ;  /* 0x0000000207027212 */ /* 0x000fc400078e3cff */
[----:B------:R-:W-:Y:S01]  /*0c50*/  LEA.HI R0, R0, R18, RZ, 0x2 ;  /* 0x0000001200007211 */ /* 0x000fe200078f10ff */
[----:B------:R-:W-:Y:S02]  /*0c60*/  IMAD R4, R4, -0x3, R17 ;  /* 0xfffffffd04047824 */ /* 0x000fe400078e0211 */
[----:B------:R-:W-:Y:S02]  /*0c70*/  IMAD R15, R12, 0x10, R15 ;  /* 0x000000100c0f7824 */ /* 0x000fe400078e020f */
[----:B------:R-:W-:Y:S01]  /*0c80*/  IMAD.IADD R17, R5, 0x1, R2 ;  /* 0x0000000105117824 */ /* 0x000fe200078e0202 */
[----:B------:R-:W-:Y:S01]  /*0c90*/  LOP3.LUT R2, R0, 0xfffffffc, RZ, 0xc0, !PT ;  /* 0xfffffffc00027812 */ /* 0x000fe200078ec0ff */
[----:B------:R-:W-:Y:S01]  /*0ca0*/  IMAD R8, R4, 0x40, R15 ;  /* 0x0000004004087824 */ /* 0x000fe200078e020f */
[----:B------:R0:W-:Y:S01]  /*0cb0*/  STL [R1+0x48], R6 ;  /* 0x0000480601007387 */ /* 0x0001e20000100800 */
[----:B------:R-:W-:Y:S02]  /*0cc0*/  LOP3.LUT R13, R13, 0x7ffffffc, RZ, 0xc0, !PT ;  /* 0x7ffffffc0d0d7812 */ /* 0x000fe400078ec0ff */
[----:B------:R-:W-:Y:S01]  /*0cd0*/  IMAD.IADD R4, R18, 0x1, -R2 ;  /* 0x0000000112047824 */ /* 0x000fe200078e0a02 */
[----:B------:R1:W-:Y:S01]  /*0ce0*/  STL [R1+0x44], R8 ;  /* 0x0000440801007387 */ /* 0x0003e20000100800 */
[----:B------:R-:W-:-:S03]  /*0cf0*/  R2P PR, R3, 0x6 ;  /* 0x0000000603007804 */ /* 0x000fc60000000000 */
[----:B------:R1:W-:Y:S01]  /*0d00*/  STL [R1+0x10], RZ ;  /* 0x000010ff01007387 */ /* 0x0003e20000100800 */
[C---:B------:R-:W-:Y:S01]  /*0d10*/  LEA.HI R3, R4.reuse, R4, RZ, 0x1 ;  /* 0x0000000404037211 */ /* 0x040fe200078f08ff */
[----:B------:R-:W-:Y:S02]  /*0d20*/  IMAD.SHL.U32 R145, R4, 0x8, RZ ;  /* 0x0000000804917824 */ /* 0x000fe400078e00ff */
[----:B------:R-:W-:Y:S01]  /*0d30*/  IMAD.IADD R13, R16, 0x1, -R13 ;  /* 0x00000001100d7824 */ /* 0x000fe200078e0a0d */
[----:B------:R-:W-:Y:S01]  /*0d40*/  LOP3.LUT R3, R3, 0x1ffffffe, RZ, 0xc0, !PT ;  /* 0x1ffffffe03037812 */ /* 0x000fe200078ec0ff */
[----:B------:R-:W-:Y:S01]  /*0d50*/  VIADD R150, R145, 0x40 ;  /* 0x0000004091967836 */ /* 0x000fe20000000000 */
[----:B------:R-:W-:Y:S01]  /*0d60*/  LEA R17, R17, UR40, 0x1 ;  /* 0x0000002811117c11 */ /* 0x000fe2000f8e08ff */
[----:B------:R-:W-:Y:S02]  /*0d70*/  VIADD R149, R145, 0x20 ;  /* 0x0000002091957836 */ /* 0x000fe40000000000 */
[----:B------:R-:W-:Y:S01]  /*0d80*/  IMAD.SHL.U32 R141, R13, 0x2, RZ ;  /* 0x000000020d8d7824 */ /* 0x000fe200078e00ff */
[----:B------:R-:W-:Y:S01]  /*0d90*/  SHF.R.S32.HI R0, RZ, 0x2, R0 ;  /* 0x00000002ff007819 */ /* 0x000fe20000011400 */
[----:B------:R-:W-:Y:S01]  /*0da0*/  IMAD.MOV.U32 R18, RZ, RZ, 0x40 ;  /* 0x00000040ff127424 */ /* 0x000fe200078e00ff */
[----:B------:R-:W-:Y:S01]  /*0db0*/  SHF.R.S32.HI R0, RZ, 0x1f, R150 ;  /* 0x0000001fff007819 */ /* 0x000fe20000011496 */
[----:B------:R-:W-:Y:S01]  /*0dc0*/  IMAD.IADD R3, R4, 0x1, -R3 ;  /* 0x0000000104037824 */ /* 0x000fe200078e0a03 */
[----:B------:R-:W-:Y:S01]  /*0dd0*/  SHF.R.S32.HI R4, RZ, 0x1f, R149 ;  /* 0x0000001fff047819 */ /* 0x000fe20000011495 */
[----:B------:R-:W-:-:S02]  /*0de0*/  IMAD.MOV.U32 R5, RZ, RZ, R9 ;  /* 0x000000ffff057224 */ /* 0x000fc400078e0009 */
[C---:B------:R-:W-:Y:S01]  /*0df0*/  VIADD R0, R141.reuse, 0x20 ;  /* 0x000000208d007836 */ /* 0x040fe20000000000 */
[----:B------:R-:W-:Y:S01]  /*0e00*/  SEL R18, R18, 0xffffffc0, !P2 ;  /* 0xffffffc012127807 */ /* 0x000fe20005000000 */
[C---:B------:R-:W-:Y:S02]  /*0e10*/  VIADD R9, R141.reuse, 0x10 ;  /* 0x000000108d097836 */ /* 0x040fe40000000000 */
[C---:B------:R-:W-:Y:S02]  /*0e20*/  VIADD R4, R141.reuse, 0x18 ;  /* 0x000000188d047836 */ /* 0x040fe40000000000 */
[C---:B------:R-:W-:Y:S02]  /*0e30*/  VIADD R155, R141.reuse, 0x38 ;  /* 0x000000388d9b7836 */ /* 0x040fe40000000000 */
[----:B0-----:R-:W-:Y:S02]  /*0e40*/  IMAD.MOV.U32 R6, RZ, RZ, R10 ;  /* 0x000000ffff067224 */ /* 0x001fe400078e000a */
[----:B------:R-:W-:-:S02]  /*0e50*/  VIADD R157, R141, 0x28 ;  /* 0x000000288d9d7836 */ /* 0x000fc40000000000 */
[C---:B------:R-:W-:Y:S02]  /*0e60*/  VIADD R156, R141.reuse, 0x30 ;  /* 0x000000308d9c7836 */ /* 0x040fe40000000000 */
[C---:B------:R-:W-:Y:S02]  /*0e70*/  VIADD R153, R141.reuse, 0x48 ;  /* 0x000000488d997836 */ /* 0x040fe40000000000 */
[C---:B------:R-:W-:Y:S02]  /*0e80*/  VIADD R10, R141.reuse, 0x8 ;  /* 0x000000088d0a7836 */ /* 0x040fe40000000000 */
[C---:B------:R-:W-:Y:S02]  /*0e90*/  VIADD R154, R141.reuse, 0x40 ;  /* 0x000000408d9a7836 */ /* 0x040fe40000000000 */
[C---:B------:R-:W-:Y:S02]  /*0ea0*/  VIADD R152, R141.reuse, 0x50 ;  /* 0x000000508d987836 */ /* 0x040fe40000000000 */
[----:B------:R-:W-:-:S02]  /*0eb0*/  VIADD R151, R141, 0x58 ;  /* 0x000000588d977836 */ /* 0x000fc40000000000 */
[----:B------:R-:W-:Y:S01]  /*0ec0*/  VIADD R23, R17, 0x21820 ;  /* 0x0002182011177836 */ /* 0x000fe20000000000 */
[----:B------:R-:W-:Y:S02]  /*0ed0*/  SHF.R.S32.HI R0, RZ, 0x1f, R0 ;  /* 0x0000001fff007819 */ /* 0x000fe40000011400 */
[----:B------:R-:W-:Y:S02]  /*0ee0*/  SHF.R.S32.HI R9, RZ, 0x1f, R9 ;  /* 0x0000001fff097819 */ /* 0x000fe40000011409 */
[----:B------:R-:W-:Y:S02]  /*0ef0*/  SHF.R.S32.HI R4, RZ, 0x1f, R4 ;  /* 0x0000001fff047819 */ /* 0x000fe40000011404 */
        /* <DEDUP_REMOVED lines=10> */
[----:B------:R-:W-:Y:S01]  /*0fa0*/  SHF.R.S32.HI R0, RZ, 0x1f, R151 ;  /* 0x0000001fff007819 */ /* 0x000fe20000011497 */
[----:B------:R-:W-:Y:S01]  /*0fb0*/  UMOV UR38, URZ ;  /* 0x0000003f00267c82 */ /* 0x000fe20008000000 */
[----:B--2---:R-:W-:Y:S01]  /*0fc0*/  LOP3.LUT R22, R19, 0x1, RZ, 0xfc, !PT ;  /* 0x0000000113167812 */ /* 0x004fe200078efcff */
[----:B------:R-:W-:-:S04]  /*0fd0*/  VIADD R19, R17, 0x21800 ;  /* 0x0002180011137836 */ /* 0x000fc80000000000 */
[C---:B------:R-:W-:Y:S02]  /*0fe0*/  @P1 VIADD R23, R19.reuse, 0xffffffe0 ;  /* 0xffffffe013171836 */ /* 0x040fe40000000000 */
[----:B------:R-:W-:Y:S02]  /*0ff0*/  IMAD.IADD R19, R19, 0x1, R18 ;  /* 0x0000000113137824 */ /* 0x000fe400078e0212 */
[----:B------:R-:W-:Y:S02]  /*1000*/  IMAD.IADD R18, R18, 0x1, R23 ;  /* 0x0000000112127824 */ /* 0x000fe400078e0217 */
[----:B-1----:R-:W-:-:S07]  /*1010*/  VIADD R136, R23, 0x6000 ;  /* 0x0000600017887836 */ /* 0x002fce0000000000 */
.L_x_12140:
[----:B012-4-:R-:W0:Y:S01]  /*1020*/  LDC.64 R8, c[0x0][0xc88] ;  /* 0x00032200ff087b82 */ /* 0x017e220000000a00 */
[----:B------:R-:W-:Y:S01]  /*1030*/  ULDC.64 UR4, c[0x0][0xa28] ;  /* 0x00028a0000047ab9 */ /* 0x000fe20000000a00 */
[----:B------:R-:W-:-:S06]  /*1040*/  ULDC.64 UR6, c[0x0][0xa18] ;  /* 0x0002860000067ab9 */ /* 0x000fcc0000000a00 */
[----:B------:R-:W1:Y:S08]  /*1050*/  LDC.64 R12, c[0x0][0x418] ;  /* 0x00010600ff0c7b82 */ /* 0x000e700000000a00 */
[----:B------:R-:W2:Y:S01]  /*1060*/  LDC R0, c[0x0][0x424] ;  /* 0x00010900ff007b82 */ /* 0x000ea20000000800 */
[----:B0-----:R-:W-:-:S07]  /*1070*/  IMAD.WIDE R8, R7, 0x4, R8 ;  /* 0x0000000407087825 */ /* 0x001fce00078e0208 */
[----:B------:R-:W0:Y:S01]  /*1080*/  LDC R15, c[0x0][0x2f0] ;  /* 0x0000bc00ff0f7b82 */ /* 0x000e220000000800 */
[----:B------:R-:W3:Y:S01]  /*1090*/  LDG.E R144, desc[UR36][R8.64] ;  /* 0x0000002408907981 */ /* 0x000ee2000c1e1900 */
[----:B------:R-:W-:Y:S01]  /*10a0*/  ISETP.NE.U32.AND P1, PT, RZ, UR4, PT ;  /* 0x00000004ff007c0c */ /* 0x000fe2000bf25070 */
[----:B------:R-:W-:Y:S01]  /*10b0*/  IMAD.MOV.U32 R3, RZ, RZ, RZ ;  /* 0x000000ffff037224 */ /* 0x000fe200078e00ff */
[----:B------:R-:W-:Y:S02]  /*10c0*/  ISETP.NE.U32.AND P0, PT, RZ, UR6, PT ;  /* 0x00000006ff007c0c */ /* 0x000fe4000bf05070 */
[----:B------:R-:W-:Y:S02]  /*10d0*/  ISETP.NE.AND.EX P1, PT, RZ, UR5, PT, P1 ;  /* 0x00000005ff007c0c */ /* 0x000fe4000bf25310 */
[----:B------:R-:W-:Y:S02]  /*10e0*/  ISETP.NE.AND.EX P0, PT, RZ, UR7, PT, P0 ;  /* 0x00000007ff007c0c */ /* 0x000fe4000bf05300 */
[----:B---3--:R-:W-:-:S09]  /*10f0*/  SHF.R.S32.HI R148, RZ, 0x1f, R144 ;  /* 0x0000001fff947819 */ /* 0x008fd20000011490 */
[----:B------:R-:W-:-:S04]  /*1100*/  @P1 LEA R10, P2, R144, UR4, 0x2 ;  /* 0x00000004900a1c11 */ /* 0x000fc8000f8410ff */
[C---:B------:R-:W-:Y:S02]  /*1110*/  @P1 LEA.HI.X R11, R144.reuse, UR5, R148, 0x2, P2 ;  /* 0x00000005900b1c11 */ /* 0x040fe400090f1494 */
[----:B------:R-:W-:-:S03]  /*1120*/  @P0 LEA R8, P2, R144, UR6, 0x2 ;  /* 0x0000000690080c11 */ /* 0x000fc6000f8410ff */
[----:B------:R3:W5:Y:S01]  /*1130*/  @P1 LDG.E R3, desc[UR36][R10.64] ;  /* 0x000000240a031981 */ /* 0x000762000c1e1900 */
[----:B------:R-:W-:Y:S01]  /*1140*/  @P0 LEA.HI.X R9, R144, UR7, R148, 0x2, P2 ;  /* 0x0000000790090c11 */ /* 0x000fe200090f1494 */
[----:B------:R-:W-:-:S04]  /*1150*/  ULDC.64 UR6, c[0x0][0xa20] ;  /* 0x0002880000067ab9 */ /* 0x000fc80000000a00 */
[----:B------:R3:W5:Y:S01]  /*1160*/  @P0 LDG.E R140, desc[UR36][R8.64] ;  /* 0x00000024088c0981 */ /* 0x000762000c1e1900 */
[----:B-1----:R-:W-:Y:S02]  /*1170*/  ISETP.NE.U32.AND P1, PT, R12, RZ, PT ;  /* 0x000000ff0c00720c */ /* 0x002fe40003f25070 */
[----:B------:R-:W-:Y:S02]  /*1180*/  ISETP.NE.U32.AND P2, PT, RZ, UR6, PT ;  /* 0x00000006ff007c0c */ /* 0x000fe4000bf45070 */
[----:B------:R-:W-:Y:S02]  /*1190*/  ISETP.NE.AND.EX P1, PT, R13, RZ, PT, P1 ;  /* 0x000000ff0d00720c */ /* 0x000fe40003f25310 */
[----:B------:R-:W-:Y:S02]  /*11a0*/  ISETP.NE.AND.EX P2, PT, RZ, UR7, PT, P2 ;  /* 0x00000007ff007c0c */ /* 0x000fe4000bf45320 */
[----:B--2---:R-:W-:Y:S01]  /*11b0*/  SEL R0, R0, 0x1, P1 ;  /* 0x0000000100007807 */ /* 0x004fe20000800000 */
[----:B0--3--:R-:W-:Y:S10]  /*11c0*/  @P0 BRA `(.L_x_12085) ;  /* 0x0000000000280947 */ /* 0x009ff40003800000 */
[----:B------:R-:W-:Y:S01]  /*11d0*/  ULDC.64 UR4, c[0x0][0xa00] ;  /* 0x0002800000047ab9 */ /* 0x000fe20000000a00 */
[----:B-----5:R-:W0:Y:S01]  /*11e0*/  LDC R140, c[0x0][0x288] ;  /* 0x0000a200ff8c7b82 */ /* 0x020e220000000800 */
[----:B------:R-:W-:-:S04]  /*11f0*/  ISETP.NE.U32.AND P0, PT, RZ, UR4, PT ;  /* 0x00000004ff007c0c */ /* 0x000fc8000bf05070 */
[----:B------:R-:W-:-:S13]  /*1200*/  ISETP.NE.AND.EX P0, PT, RZ, UR5, PT, P0 ;  /* 0x00000005ff007c0c */ /* 0x000fda000bf05300 */
[----:B------:R-:W-:Y:S05]  /*1210*/  @!P0 BRA `(.L_x_12085) ;  /* 0x0000000000148947 */ /* 0x000fea0003800000 */
[----:B------:R-:W1:Y:S02]  /*1220*/  LDC.64 R8, c[0x0][0xa00] ;  /* 0x00028000ff087b82 */ /* 0x000e640000000a00 */
[----:B-1----:R-:W-:-:S05]  /*1230*/  IMAD.WIDE R8, R144, 0x4, R8 ;  /* 0x0000000490087825 */ /* 0x002fca00078e0208 */
[----:B0-----:R-:W2:Y:S04]  /*1240*/  LDG.E R140, desc[UR36][R8.64] ;  /* 0x00000024088c7981 */ /* 0x001ea8000c1e1900 */
[----:B------:R-:W2:Y:S02]  /*1250*/  LDG.E R7, desc[UR36][R8.64+0x4] ;  /* 0x0000042408077981 */ /* 0x000ea4000c1e1900 */
[----:B--2---:R-:W-:-:S07]  /*1260*/  IMAD.IADD R140, R7, 0x1, -R140 ;  /* 0x00000001078c7824 */ /* 0x004fce00078e0a8c */
.L_x_12085:
[----:B------:R-:W-:Y:S01]  /*1270*/  IMAD R138, R0, R15, RZ ;  /* 0x0000000f008a7224 */ /* 0x000fe200078e02ff */
[----:B------:R-:W-:Y:S01]  /*1280*/  LOP3.LUT R146, R6, 0xffff, RZ, 0xc0, !PT ;  /* 0x0000ffff06927812 */ /* 0x000fe200078ec0ff */
[----:B------:R-:W-:Y:S06]  /*1290*/  @!P2 BRA `(.L_x_12086) ;  /* 0x000000000010a947 */ /* 0x000fec0003800000 */
[----:B------:R-:W-:-:S04]  /*12a0*/  LEA R8, P0, R144, UR6, 0x2 ;  /* 0x0000000690087c11 */ /* 0x000fc8000f8010ff */
[----:B------:R-:W-:-:S05]  /*12b0*/  LEA.HI.X R9, R144, UR7, R148, 0x2, P0 ;  /* 0x0000000790097c11 */ /* 0x000fca00080f1494 */
[----:B------:R1:W5:Y:S01]  /*12c0*/  LDG.E R138, desc[UR36][R8.64] ;  /* 0x00000024088a7981 */ /* 0x000362000c1e1900 */
[----:B------:R-:W-:Y:S05]  /*12d0*/  BRA `(.L_x_12087) ;  /* 0x0000000000247947 */ /* 0x000fea0003800000 */
.L_x_12086:
        /* <DEDUP_REMOVED lines=9> */
.L_x_12087:
[----:B------:R-:W2:Y:S01]  /*1370*/  LDC R0, c[0x0][0x448] ;  /* 0x00011200ff007b82 */ /* 0x000ea20000000800 */
[----:B------:R-:W-:Y:S01]  /*1380*/  IMAD R137, R5, 0xc0, RZ ;  /* 0x000000c005897824 */ /* 0x000fe200078e02ff */
[----:B------:R-:W-:Y:S01]  /*1390*/  LOP3.LUT R16, R16, 0xffffffef, RZ, 0xc0, !PT ;  /* 0xffffffef10107812 */ /* 0x000fe200078ec0ff */
[----:B-----5:R-:W-:-:S05]  /*13a0*/  IMAD.IADD R138, R138, 0x1, -R3 ;  /* 0x000000018a8a7824 */ /* 0x020fca00078e0a03 */
[----:B0-----:R-:W-:Y:S02]  /*13b0*/  IADD3 R5, R138, 0x80, -R140 ;  /* 0x000000808a057810 */ /* 0x001fe40007ffe88c */
[----:B--2---:R-:W-:Y:S01]  /*13c0*/  ISETP.NE.AND P0, PT, R0, 0x1, PT ;  /* 0x000000010000780c */ /* 0x004fe20003f05270 */
[----:B------:R-:W-:-:S12]  /*13d0*/  VIADD R0, R137, 0xbf ;  /* 0x000000bf89007836 */ /* 0x000fd80000000000 */
[----:B------:R-:W0:Y:S01]  /*13e0*/  @P0 LDC R7, c[0x0][0x44c] ;  /* 0x00011300ff070b82 */ /* 0x000e220000000800 */
[----:B------:R-:W-:-:S07]  /*13f0*/  @P0 LOP3.LUT R16, R16, 0x10, RZ, 0xfc, !PT ;  /* 0x0000001010100812 */ /* 0x000fce00078efcff */
[----:B------:R-:W2:Y:S01]  /*1400*/  @P0 LDC R4, c[0x0][0x450] ;  /* 0x00011400ff040b82 */ /* 0x000ea20000000800 */
[----:B0-----:R-:W-:-:S05]  /*1410*/  @P0 IMAD.HI.U32 R3, R0, R7, RZ ;  /* 0x0000000700030227 */ /* 0x001fca00078e00ff */
[----:B--2---:R-:W-:Y:S01]  /*1420*/  @P0 SHF.R.U32.HI R0, RZ, R4, R3 ;  /* 0x00000004ff000219 */ /* 0x004fe20000011603 */
[----:B------:R-:W-:-:S04]  /*1430*/  VIADD R3, R138, 0x7f ;  /* 0x0000007f8a037836 */ /* 0x000fc80000000000 */
[----:B------:R-:W-:Y:S01]  /*1440*/  IMAD.IADD R5, R5, 0x1, R0 ;  /* 0x0000000105057824 */ /* 0x000fe200078e0200 */
[----:B------:R-:W-:-:S04]  /*1450*/  SHF.R.S32.HI R0, RZ, 0x1f, R3 ;  /* 0x0000001fff007819 */ /* 0x000fc80000011403 */
[----:B------:R-:W-:Y:S02]  /*1460*/  SHF.R.S32.HI R4, RZ, 0x1f, R5 ;  /* 0x0000001fff047819 */ /* 0x000fe40000011405 */
[----:B------:R-:W-:Y:S02]  /*1470*/  LEA.HI R0, R0, R3, RZ, 0x7 ;  /* 0x0000000300007211 */ /* 0x000fe400078f38ff */
[----:B------:R-:W-:Y:S01]  /*1480*/  LEA.HI R4, R4, R5, RZ, 0x7 ;  /* 0x0000000504047211 */ /* 0x000fe200078f38ff */
[----:B------:R-:W-:Y:S01]  /*1490*/  IMAD.MOV.U32 R5, RZ, RZ, RZ ;  /* 0x000000ffff057224 */ /* 0x000fe200078e00ff */
[----:B------:R-:W-:Y:S02]  /*14a0*/  SHF.R.S32.HI R3, RZ, 0x7, R0 ;  /* 0x00000007ff037819 */ /* 0x000fe40000011400 */
[----:B------:R-:W-:Y:S02]  /*14b0*/  SHF.R.S32.HI R4, RZ, 0x7, R4 ;  /* 0x00000007ff047819 */ /* 0x000fe40000011404 */
[----:B------:R-:W-:-:S02]  /*14c0*/  LOP3.LUT R0, R6, 0xff000000, RZ, 0xc0, !PT ;  /* 0xff00000006007812 */ /* 0x000fc400078ec0ff */
[----:B------:R-:W-:Y:S02]  /*14d0*/  VIMNMX R88, R3, R4, PT ;  /* 0x0000000403587248 */ /* 0x000fe40003fe0100 */
[----:B------:R-:W-:Y:S02]  /*14e0*/  LOP3.LUT R6, R6, 0xff0000, RZ, 0xc0, !PT ;  /* 0x00ff000006067812 */ /* 0x000fe400078ec0ff */
[----:B------:R-:W-:Y:S02]  /*14f0*/  SHF.R.U32.HI R3, RZ, 0x8, R0 ;  /* 0x00000008ff037819 */ /* 0x000fe40000011600 */
[----:B------:R-:W-:Y:S02]  /*1500*/  ISETP.GE.AND P0, PT, R88, 0x1, PT ;  /* 0x000000015800780c */ /* 0x000fe40003f06270 */
[----:B------:R-:W-:-:S04]  /*1510*/  LEA.HI R3, R6, R3, RZ, 0x10 ;  /* 0x0000000306037211 */ /* 0x000fc800078f80ff */
[----:B------:R-:W-:Y:S02]  /*1520*/  LOP3.LUT R11, R3, 0xff, RZ, 0xc0, !PT ;  /* 0x000000ff030b7812 */ /* 0x000fe400078ec0ff */
[----:B------:R-:W-:-:S03]  /*1530*/  SHF.R.U32.HI R147, RZ, 0x10, R3 ;  /* 0x00000010ff937819 */ /* 0x000fc60000011603 */
[----:B------:R0:W-:Y:S02]  /*1540*/  STL [R1+0x8], R11 ;  /* 0x0000080b01007387 */ /* 0x0001e40000100800 */
[----:B------:R-:W-:Y:S05]  /*1550*/  @!P0 BRA `(.L_x_12088) ;  /* 0x0000000000708947 */ /* 0x000fea0003800000 */
[----:B------:R-:W1:Y:S01]  /*1560*/  LDC R0, c[0x0][0x9f0] ;  /* 0x00027c00ff007b82 */ /* 0x000e620000000800 */
[----:B------:R-:W-:-:S04]  /*1570*/  ISETP.NE.AND P0, PT, R147, RZ, PT ;  /* 0x000000ff9300720c */ /* 0x000fc80003f05270 */
[----:B-1----:R-:W-:-:S04]  /*1580*/  SEL R9, R147, R0, P0 ;  /* 0x0000000093097207 */ /* 0x002fc80000000000 */
        /* <DEDUP_REMOVED lines=25> */
.L_x_12088:
        /* <DEDUP_REMOVED lines=31> */
[----:B------:R-:W2:Y:S01]  /*1910*/  S2R R3, SR_TID.X ;  /* 0x0000000000037919 */ /* 0x000ea20000002100 */
[----:B------:R-:W-:-:S04]  /*1920*/  UIADD3 UR6, UR40, 0x21800, URZ ;  /* 0x0002180028067890 */ /* 0x000fc8000fffe03f */
[----:B------:R-:W-:-:S06]  /*1930*/  ULOP3.LUT UP0, URZ, UR6, 0x3ff, URZ, 0xc0, !UPT ;  /* 0x000003ff063f7892 */ /* 0x000fcc000f80c03f */
[----:B------:R-:W-:Y:S01]  /*1940*/  PLOP3.LUT P0, PT, PT, PT, UP0, 0x80, 0x0 ;  /* 0x000000000000781c */ /* 0x000fe20003f0f008 */
[----:B--2---:R-:W-:-:S05]  /*1950*/  VIADD R4, R3, 0xffffff80 ;  /* 0xffffff8003047836 */ /* 0x004fca0000000000 */
[----:B------:R-:W-:-:S04]  /*1960*/  SHF.R.S32.HI R3, RZ, 0x1f, R4 ;  /* 0x0000001fff037819 */ /* 0x000fc80000011404 */
[----:B------:R-:W-:-:S04]  /*1970*/  LEA.HI R3, R3, R4, RZ, 0x7 ;  /* 0x0000000403037211 */ /* 0x000fc800078f38ff */
[----:B------:R-:W-:-:S05]  /*1980*/  SHF.R.S32.HI R3, RZ, 0x7, R3 ;  /* 0x00000007ff037819 */ /* 0x000fca0000011403 */
[----:B------:R-:W2:Y:S02]  /*1990*/  SHFL.IDX PT, R0, R3, RZ, 0x1f ;  /* 0x00001fff03007589 */ /* 0x000ea400000e0000 */
[----:B--2---:R-:W-:-:S13]  /*19a0*/  R2UR UR42, R0 ;  /* 0x00000000002a72ca */ /* 0x004fda00000e0000 */
        /* <DEDUP_REMOVED lines=9> */
[----:B------:R-:W-:Y:S01]  /*1a40*/  ULOP3.LUT UR43, UR4, 0x3fff, URZ, 0xc0, !UPT ;  /* 0x00003fff042b7892 */ /* 0x000fe2000f8ec03f */
[----:B------:R-:W-:Y:S11]  /*1a50*/  @!P0 BRA `(.L_x_12090) ;  /* 0x0000000000408947 */ /* 0x000ff60003800000 */
        /* <DEDUP_REMOVED lines=10> */
[----:B0-----:R-:W-:Y:S02]  /*1b00*/  IMAD.U32 R11, RZ, RZ, UR7 ;  /* 0x00000007ff0b7e24 */ /* 0x001fe4000f8e00ff */
[----:B-1----:R-:W-:Y:S02]  /*1b10*/  IMAD.MOV.U32 R8, RZ, RZ, 0x70 ;  /* 0x00000070ff087424 */ /* 0x002fe400078e00ff */
[----:B------:R-:W-:Y:S02]  /*1b20*/  IMAD.MOV.U32 R12, RZ, RZ, 0x1 ;  /* 0x00000001ff0c7424 */ /* 0x000fe400078e00ff */
[----:B--2---:R-:W-:-:S07]  /*1b30*/  IMAD.MOV.U32 R13, RZ, RZ, RZ ;  /* 0x000000ffff0d7224 */ /* 0x004fce00078e00ff */
[----:B------:R-:W-:-:S07]  /*1b40*/  LEPC R20, `(.L_x_12090) ;  /* 0x000000001014794e */ /* 0x000fce0000000000 */
[----:B---3--:R-:W-:Y:S05]  /*1b50*/  CALL.ABS.NOINC R14 ;  /* 0x000000000e007343 */ /* 0x008fea0003c00000 */
.L_x_12090:
[----:B------:R-:W2:Y:S01]  /*1b60*/  LDL R20, [R1+0x10] ;  /* 0x0000100001147983 */ /* 0x000ea20000100800 */
[----:B------:R-:W-:Y:S02]  /*1b70*/  ISETP.NE.AND P0, PT, R22, 0x3, PT ;  /* 0x000000031600780c */ /* 0x000fe40003f05270 */
[----:B--2---:R-:W-:-:S04]  /*1b80*/  LEA.HI R0, R20, R20, RZ, 0x1 ;  /* 0x0000001414007211 */ /* 0x004fc800078f08ff */
[----:B------:R-:W-:-:S05]  /*1b90*/  LOP3.LUT R0, R0, 0xfffffffe, RZ, 0xc0, !PT ;  /* 0xfffffffe00007812 */ /* 0x000fca00078ec0ff */
[----:B------:R-:W-:-:S05]  /*1ba0*/  IMAD.IADD R0, R20, 0x1, -R0 ;  /* 0x0000000114007824 */ /* 0x000fca00078e0a00 */
[----:B------:R-:W-:-:S04]  /*1bb0*/  SHF.L.U32 R0, R0, 0x1f, RZ ;  /* 0x0000001f00007819 */ /* 0x000fc800000006ff */
[----:B------:R-:W2:Y:S02]  /*1bc0*/  SYNCS.PHASECHK.TRANS64.TRYWAIT P1, [UR40+0x2d800], R0 ;  /* 0x02d80000ff0075a7 */ /* 0x000ea40008020168 */
[----:B--2---:R-:W-:Y:S05]  /*1bd0*/  @!P1 BRA `(.L_x_12091) ;  /* 0x0000010000e09947 */ /* 0x004fea0003800000 */
.L_x_12227:
[----:B------:R-:W-:Y:S05]  /*1be0*/  @!P0 BRA `(.L_x_12092) ;  /* 0x0000000000048947 */ /* 0x000fea0003800000 */
[----:B------:R-:W-:Y:S01]  /*1bf0*/  BPT.TRAP 0x1 ;  /* 0x000000040000795c */ /* 0x000fe20000300000 */
.L_x_12092:
[----:B--2---:R-:W-:Y:S01]  /*1c00*/  IMAD.U32 R0, RZ, RZ, UR38 ;  /* 0x00000026ff007e24 */ /* 0x004fe2000f8e00ff */
[----:B------:R-:W-:-:S04]  /*1c10*/  SHF.L.U32 R3, R2, 0x1f, RZ ;  /* 0x0000001f02037819 */ /* 0x000fc800000006ff */
[----:B------:R-:W-:-:S04]  /*1c20*/  LEA R0, R0, UR40, 0x3 ;  /* 0x0000002800007c11 */ /* 0x000fc8000f8e18ff */
[----:B------:R2:W3:Y:S01]  /*1c30*/  SYNCS.PHASECHK.TRANS64.TRYWAIT P1, [R0+URZ+0x2d830], R3 ;  /* 0x02d83003000075a7 */ /* 0x0004e2000802017f */
[----:B------:R-:W-:Y:S05]  /*1c40*/  @!P0 BRA `(.L_x_12093) ;  /* 0x0000000000048947 */ /* 0x000fea0003800000 */
[----:B------:R-:W-:Y:S01]  /*1c50*/  BPT.TRAP 0x1 ;  /* 0x000000040000795c */ /* 0x000fe20000300000 */
.L_x_12093:
[----:B---3--:R-:W-:Y:S05]  /*1c60*/  @P1 BRA `(.L_x_12094) ;  /* 0x0000000000081947 */ /* 0x008fea0003800000 */
[----:B------:R-:W3:Y:S02]  /*1c70*/  SYNCS.PHASECHK.TRANS64.TRYWAIT P1, [R0+URZ+0x2d830], R3 ;  /* 0x02d83003000075a7 */ /* 0x000ee4000802017f */
[----:B---3--:R-:W-:Y:S05]  /*1c80*/  @!P1 BRA `(.L_x_12095) ;  /* 0x0000010000cc9947 */ /* 0x008fea0003800000 */
.L_x_12094:
        /* <DEDUP_REMOVED lines=49> */
.L_x_12096:
[----:B--23--:R-:W2:Y:S01]  /*1fa0*/  LDC R3, c[0x0][0x448] ;  /* 0x00011200ff037b82 */ /* 0x00cea20000000800 */
[----:B------:R-:W-:Y:S01]  /*1fb0*/  IMAD.IADD R6, R143, 0x1, R137 ;  /* 0x000000018f067824 */ /* 0x000fe200078e0289 */
[----:B------:R-:W-:Y:S01]  /*1fc0*/  ULDC UR6, c[0x0][0x988] ;  /* 0x0002620000067ab9 */ /* 0x000fe20000000800 */
[----:B------:R-:W-:Y:S02]  /*1fd0*/  CS2R R134, SRZ ;  /* 0x0000000000867805 */ /* 0x000fe4000001ff00 */
[----:B--2---:R-:W-:-:S13]  /*1fe0*/  ISETP.NE.AND P4, PT, R3, 0x1, PT ;  /* 0x000000010300780c */ /* 0x004fda0003f85270 */
[----:B------:R-:W2:Y:S08]  /*1ff0*/  @P4 LDC R3, c[0x0][0x44c] ;  /* 0x00011300ff034b82 */ /* 0x000eb00000000800 */
[----:B------:R-:W3:Y:S01]  /*2000*/  @P4 LDC R4, c[0x0][0x450] ;  /* 0x00011400ff044b82 */ /* 0x000ee20000000800 */
[----:B--2---:R-:W-:-:S05]  /*2010*/  @P4 IMAD.HI.U32 R3, R6, R3, RZ ;  /* 0x0000000306034227 */ /* 0x004fca00078e00ff */
[----:B---3--:R-:W-:Y:S01]  /*2020*/  @P4 SHF.R.U32.HI R6, RZ, R4, R3 ;  /* 0x00000004ff064219 */ /* 0x008fe20000011603 */
[----:B------:R-:W-:-:S04]  /*2030*/  IMAD.MOV.U32 R3, RZ, RZ, -0x80 ;  /* 0xffffff80ff037424 */ /* 0x000fc800078e00ff */
[----:B------:R-:W2:Y:S01]  /*2040*/  SHFL.IDX PT, R5, R6, 0x1, 0x1c1f ;  /* 0x003c1f0006057f89 */ /* 0x000ea200000e0000 */
[----:B------:R-:W-:-:S03]  /*2050*/  IMAD R4, R88, R3, 0x80 ;  /* 0x0000008058047424 */ /* 0x000fc600078e0203 */
[----:B------:R-:W3:Y:S02]  /*2060*/  SHFL.IDX PT, R6, R6, RZ, 0x1c1f ;  /* 0x001c1fff06067589 */ /* 0x000ee400000e0000 */
[C-C-:B------:R-:W-:Y:S02]  /*2070*/  IADD3 R3, -R141.reuse, 0x1, R4.reuse ;  /* 0x000000018d037810 */ /* 0x140fe40007ffe104 */
[----:B------:R-:W-:Y:S02]  /*2080*/  IADD3 R7, -R141, R138, R4 ;  /* 0x0000008a8d077210 */ /* 0x000fe40007ffe104 */
[----:B------:R-:W-:-:S04]  /*2090*/  IADD3 R4, -R140, R3, R138 ;  /* 0x000000038c047210 */ /* 0x000fc80007ffe18a */
[----:B--2---:R-:W-:-:S04]  /*20a0*/  VIADDMNMX R3, R5, R4, R7, PT ;  /* 0x0000000405037246 */ /* 0x004fc80003800107 */
        /* <DEDUP_REMOVED lines=9> */
[----:B-1----:R-:W-:Y:S02]  /*2140*/  FSEL R8, R31, -INF , P1 ;  /* 0xff8000001f087808 */ /* 0x002fe40000800000 */
        /* <DEDUP_REMOVED lines=79> */
[----:B------:R-:W-:Y:S01]  /*2640*/  ISETP.GT.AND P1, PT, R3, 0x79, PT ;  /* 0x000000790300780c */ /* 0x000fe20003f24270 */
[----:B------:R-:W-:Y:S01]  /*2650*/  IMAD.U32 R3, RZ, RZ, UR6 ;  /* 0x00000006ff037e24 */ /* 0x000fe2000f8e00ff */
[----:B------:R-:W-:-:S02]  /*2660*/  FSEL R86, R86, -INF , P2 ;  /* 0xff80000056567808 */ /* 0x000fc40001000000 */
[----:B------:R-:W-:Y:S02]  /*2670*/  FMNMX.FTZ R5, R106, R5, !PT ;  /* 0x000000056a057209 */ /* 0x000fe40007810000 */
[----:B------:R-:W-:Y:S02]  /*2680*/  FSEL R108, R87, -INF , P1 ;  /* 0xff800000576c7808 */ /* 0x000fe40000800000 */
[----:B------:R-:W-:Y:S02]  /*2690*/  FMNMX.FTZ R5, R86, R5, !PT ;  /* 0x0000000556057209 */ /* 0x000fe40007810000 */
[----:B---3--:R-:W-:Y:S02]  /*26a0*/  VIADDMNMX R4, R6, R4, R7, PT ;  /* 0x0000000406047246 */ /* 0x008fe40003800107 */
[----:B0-----:R-:W-:Y:S02]  /*26b0*/  FMNMX.FTZ R11, R108, R5, !PT ;  /* 0x000000056c0b7209 */ /* 0x001fe40007810000 */
[----:B------:R-:W-:-:S02]  /*26c0*/  ISETP.GT.AND P2, PT, R4, 0x1, PT ;  /* 0x000000010400780c */ /* 0x000fc40003f44270 */
[----:B------:R-:W-:Y:S01]  /*26d0*/  ISETP.GT.AND P3, PT, R4, 0x8, PT ;  /* 0x000000080400780c */ /* 0x000fe20003f64270 */
[----:B------:R-:W0:Y:S01]  /*26e0*/  SHFL.BFLY PT, R110, R11, 0x2, 0x1f ;  /* 0x0c401f000b6e7f89 */ /* 0x000e2200000e0000 */
[----:B------:R-:W-:Y:S02]  /*26f0*/  FSEL R25, R25, -INF , P2 ;  /* 0xff80000019197808 */ /* 0x000fe40001000000 */
[----:B------:R-:W-:Y:S02]  /*2700*/  FSEL R28, R28, -INF , P3 ;  /* 0xff8000001c1c7808 */ /* 0x000fe40001800000 */
[----:B------:R-:W-:Y:S02]  /*2710*/  ISETP.GT.AND P2, PT, R4, 0x10, PT ;  /* 0x000000100400780c */ /* 0x000fe40003f44270 */
[----:B------:R-:W-:Y:S02]  /*2720*/  R2UR UR6, R0 ;  /* 0x00000000000672ca */ /* 0x000fe400000e0000 */
[----:B------:R-:W-:-:S02]  /*2730*/  FSEL R32, R32, -INF , P2 ;  /* 0xff80000020207808 */ /* 0x000fc40001000000 */
[----:B------:R-:W-:-:S04]  /*2740*/  ISETP.GT.AND P2, PT, R4, 0x18, PT ;  /* 0x000000180400780c */ /* 0x000fc80003f44270 */
[----:B------:R-:W-:Y:S02]  /*2750*/  FSEL R36, R36, -INF , P2 ;  /* 0xff80000024247808 */ /* 0x000fe40001000000 */
[----:B------:R-:W-:-:S03]  /*2760*/  ISETP.GT.AND P2, PT, R4, 0x20, PT ;  /* 0x000000200400780c */ /* 0x000fc60003f44270 */
[----:B------:R-:W-:Y:S01]  /*2770*/  UIADD3 UR6, UR6, 0x2d840, URZ ;  /* 0x0002d84006067890 */ /* 0x000fe2000fffe03f */
[----:B------:R-:W-:Y:S02]  /*2780*/  FSEL R40, R40, -INF , P2 ;  /* 0xff80000028287808 */ /* 0x000fe40001000000 */
[----:B------:R-:W-:Y:S01]  /*2790*/  ISETP.GT.AND P2, PT, R4, 0x28, PT ;  /* 0x000000280400780c */ /* 0x000fe20003f44270 */
[----:B------:R-:W-:Y:S01]  /*27a0*/  UPRMT UR6, UR41, 0x654, UR6 ;  /* 0x0000065429067896 */ /* 0x000fe20008000006 */
[----:B0-----:R-:W-:Y:S02]  /*27b0*/  FMNMX.FTZ R110, R11, R110, !PT ;  /* 0x0000006e0b6e7209 */ /* 0x001fe40007810000 */
[----:B------:R-:W-:Y:S02]  /*27c0*/  FSEL R44, R44, -INF , P2 ;  /* 0xff8000002c2c7808 */ /* 0x000fe40001000000 */
[----:B------:R-:W-:Y:S01]  /*27d0*/  ISETP.GT.AND P2, PT, R4, 0x30, PT ;  /* 0x000000300400780c */ /* 0x000fe20003f44270 */
[----:B------:R-:W0:Y:S03]  /*27e0*/  SHFL.BFLY PT, R5, R110, 0x1, 0x1f ;  /* 0x0c201f006e057f89 */ /* 0x000e2600000e0000 */
[----:B------:R-:W-:Y:S01]  /*27f0*/  FSEL R48, R48, -INF , P2 ;  /* 0xff80000030307808 */ /* 0x000fe20001000000 */
[----:B------:R-:W-:Y:S01]  /*2800*/  SYNCS.ARRIVE.TRANS64.RED.A1T0 RZ, [UR6], RZ ;  /* 0x000000ffffff79a7 */ /* 0x000fe20008100406 */
        /* <DEDUP_REMOVED lines=10> */
[----:B------:R-:W-:Y:S01]  /*28b0*/  FMUL.FTZ R9, R5, R3 ;  /* 0x0000000305097220 */ /* 0x000fe20000410000 */
[----:B------:R-:W-:-:S04]  /*28c0*/  ISETP.GT.AND P2, PT, R4, 0x58, PT ;  /* 0x000000580400780c */ /* 0x000fc80003f44270 */
[----:B------:R-:W-:Y:S02]  /*28d0*/  FSEL R9, R9, RZ, P1 ;  /* 0x000000ff09097208 */ /* 0x000fe40000800000 */
[----:B------:R-:W-:Y:S02]  /*28e0*/  ISETP.GT.AND P1, PT, R4, RZ, PT ;  /* 0x000000ff0400720c */ /* 0x000fe40003f24270 */
[----:B------:R-:W-:Y:S01]  /*28f0*/  FSEL R122, R68, -INF , P2 ;  /* 0xff800000447a7808 */ /* 0x000fe20001000000 */
[-CC-:B------:R-:W-:Y:S01]  /*2900*/  FFMA.FTZ R6, R30, R3.reuse, -R9.reuse ;  /* 0x000000031e067223 */ /* 0x180fe20000010809 */
[----:B------:R-:W-:Y:S01]  /*2910*/  FSEL R24, R24, -INF , P1 ;  /* 0xff80000018187808 */ /* 0x000fe20000800000 */
[-CC-:B------:R-:W-:Y:S01]  /*2920*/  FFMA.FTZ R7, R26, R3.reuse, -R9.reuse ;  /* 0x000000031a077223 */ /* 0x180fe20000010809 */
[----:B------:R-:W-:Y:S01]  /*2930*/  ISETP.GT.AND P1, PT, R4, 0x9, PT ;  /* 0x000000090400780c */ /* 0x000fe20003f24270 */
[--C-:B------:R-:W-:Y:S01]  /*2940*/  FFMA.FTZ R26, R27, R3, -R9.reuse ;  /* 0x000000031b1a7223 */ /* 0x100fe20000010809 */
[----:B------:R-:W-:Y:S01]  /*2950*/  FMNMX.FTZ R11, R24, R25, !PT ;  /* 0x00000019180b7209 */ /* 0x000fe20007810000 */
[-CC-:B------:R-:W-:Y:S01]  /*2960*/  FFMA.FTZ R46, R46, R3.reuse, -R9.reuse ;  /* 0x000000032e2e7223 */ /* 0x180fe20000010809 */
[----:B------:R-:W-:Y:S01]  /*2970*/  FSEL R110, R29, -INF , P1 ;  /* 0xff8000001d6e7808 */ /* 0x000fe20000800000 */
[--C-:B------:R-:W-:Y:S01]  /*2980*/  FFMA.FTZ R50, R50, R3, -R9.reuse ;  /* 0x0000000332327223 */ /* 0x100fe20000010809 */
[----:B------:R-:W-:Y:S01]  /*2990*/  FMNMX.FTZ R13, R28, R11, !PT ;  /* 0x0000000b1c0d7209 */ /* 0x000fe20007810000 */
[--C-:B------:R-:W-:Y:S01]  /*29a0*/  FFMA.FTZ R70, R70, R3, -R9.reuse ;  /* 0x0000000346467223 */ /* 0x100fe20000010809 */
[----:B------:R-:W-:Y:S01]  /*29b0*/  ISETP.GT.AND P1, PT, R4, 0x11, PT ;  /* 0x000000110400780c */ /* 0x000fe20003f24270 */
[----:B------:R0:W-:Y:S01]  /*29c0*/  MUFU.EX2 R11, R6 ;  /* 0x00000006000b7308 */ /* 0x0001e20000000800 */
        /* <DEDUP_REMOVED lines=9> */
[-CC-:B0-----:R-:W-:Y:S01]  /*2a60*/  FFMA.FTZ R6, R34, R3.reuse, -R9.reuse ;  /* 0x0000000322067223 */ /* 0x181fe20000010809 */
        /* <DEDUP_REMOVED lines=25> */
[----:B------:R-:W-:Y:S01]  /*2c00*/  FFMA.FTZ R108, R108, R3, -R9 ;  /* 0x000000036c6c7223 */ /* 0x000fe20000010809 */
[----:B------:R-:W-:-:S02]  /*2c10*/  FMNMX.FTZ R21, R48, R21, !PT ;  /* 0x0000001530157209 */ /* 0x000fc40007810000 */
[----:B------:R-:W-:Y:S02]  /*2c20*/  CS2R R106, SRZ ;  /* 0x00000000006a7805 */ /* 0x000fe4000001ff00 */
[----:B------:R-:W-:Y:S01]  /*2c30*/  ISETP.GT.AND P1, PT, R4, 0x39, PT ;  /* 0x000000390400780c */ /* 0x000fe20003f24270 */
[----:B------:R-:W2:Y:S01]  /*2c40*/  MUFU.EX2 R8, R8 ;  /* 0x0000000800087308 */ /* 0x000ea20000000800 */
[----:B------:R-:W-:Y:S01]  /*2c50*/  FMNMX.FTZ R21, R38, R21, !PT ;  /* 0x0000001526157209 */ /* 0x000fe20007810000 */
[-CC-:B0-----:R-:W-:Y:S01]  /*2c60*/  FFMA.FTZ R6, R42, R3.reuse, -R9.reuse ;  /* 0x000000032a067223 */ /* 0x181fe20000010809 */
[----:B------:R-:W-:Y:S01]  /*2c70*/  FSEL R116, R53, -INF , P1 ;  /* 0xff80000035747808 */ /* 0x000fe20000800000 */
[----:B------:R-:W-:Y:S01]  /*2c80*/  FFMA.FTZ R42, R14, R3, -R9 ;  /* 0x000000030e2a7223 */ /* 0x000fe20000010809 */
[----:B------:R-:W-:Y:S02]  /*2c90*/  FMNMX.FTZ R27, R52, R21, !PT ;  /* 0x00000015341b7209 */ /* 0x000fe40007810000 */
[----:B------:R-:W-:-:S02]  /*2ca0*/  CS2R R94, SRZ ;  /* 0x00000000005e7805 */ /* 0x000fc4000001ff00 */
[----:B------:R-:W-:Y:S01]  /*2cb0*/  ISETP.GT.AND P1, PT, R4, 0x41, PT ;  /* 0x000000410400780c */ /* 0x000fe20003f24270 */
[----:B------:R-:W-:Y:S01]  /*2cc0*/  MUFU.EX2 R21, R6 ;  /* 0x0000000600157308 */ /* 0x000fe20000000800 */
[----:B------:R-:W-:Y:S02]  /*2cd0*/  FMNMX.FTZ R27, R116, R27, !PT ;  /* 0x0000001b741b7209 */ /* 0x000fe40007810000 */
[----:B------:R-:W-:Y:S02]  /*2ce0*/  FSEL R118, R57, -INF , P1 ;  /* 0xff80000039767808 */ /* 0x000fe40000800000 */
[----:B------:R-:W-:Y:S02]  /*2cf0*/  FMNMX.FTZ R27, R56, R27, !PT ;  /* 0x0000001b381b7209 */ /* 0x000fe40007810000 */
[----:B------:R-:W-:Y:S01]  /*2d00*/  ISETP.GT.AND P1, PT, R4, 0x49, PT ;  /* 0x000000490400780c */ /* 0x000fe20003f24270 */
[----:B------:R-:W-:Y:S01]  /*2d10*/  MUFU.EX2 R10, R10 ;  /* 0x0000000a000a7308 */ /* 0x000fe20000000800 */
[----:B------:R-:W-:-:S02]  /*2d20*/  FMNMX.FTZ R27, R118, R27, !PT ;  /* 0x0000001b761b7209 */ /* 0x000fc40007810000 */
[----:B------:R-:W-:Y:S02]  /*2d30*/  FSEL R14, R61, -INF , P1 ;  /* 0xff8000003d0e7808 */ /* 0x000fe40000800000 */
[----:B------:R-:W-:Y:S02]  /*2d40*/  FMNMX.FTZ R29, R60, R27, !PT ;  /* 0x0000001b3c1d7209 */ /* 0x000fe40007810000 */
[----:B------:R-:W-:Y:S01]  /*2d50*/  ISETP.GT.AND P1, PT, R4, 0x51, PT ;  /* 0x000000510400780c */ /* 0x000fe20003f24270 */
[----:B------:R0:W-:Y:S01]  /*2d60*/  MUFU.EX2 R27, R46 ;  /* 0x0000002e001b7308 */ /* 0x0001e20000000800 */
[----:B------:R-:W-:Y:S02]  /*2d70*/  FMNMX.FTZ R29, R14, R29, !PT ;  /* 0x0000001d0e1d7209 */ /* 0x000fe40007810000 */
[----:B------:R-:W-:Y:S02]  /*2d80*/  FSEL R120, R65, -INF , P1 ;  /* 0xff80000041787808 */ /* 0x000fe40000800000 */
[----:B------:R-:W-:-:S02]  /*2d90*/  FMNMX.FTZ R29, R64, R29, !PT ;  /* 0x0000001d401d7209 */ /* 0x000fc40007810000 */
[----:B------:R-:W-:Y:S01]  /*2da0*/  ISETP.GT.AND P1, PT, R4, 0x59, PT ;  /* 0x000000590400780c */ /* 0x000fe20003f24270 */
[----:B------:R-:W-:Y:S01]  /*2db0*/  MUFU.EX2 R12, R12 ;  /* 0x0000000c000c7308 */ /* 0x000fe20000000800 */
[----:B------:R-:W-:Y:S01]  /*2dc0*/  FMNMX.FTZ R29, R120, R29, !PT ;  /* 0x0000001d781d7209 */ /* 0x000fe20007810000 */
[----:B0-----:R-:W-:Y:S01]  /*2dd0*/  FFMA.FTZ R46, R90, R3, -R9 ;  /* 0x000000035a2e7223 */ /* 0x001fe20000010809 */
[----:B------:R-:W-:Y:S02]  /*2de0*/  ISETP.GT.AND P2, PT, R4, 0x60, PT ;  /* 0x000000600400780c */ /* 0x000fe40003f44270 */
[----:B------:R-:W-:Y:S02]  /*2df0*/  FSEL R124, R69, -INF , P1 ;  /* 0xff800000457c7808 */ /* 0x000fe40000800000 */
[----:B------:R-:W-:Y:S01]  /*2e00*/  FMNMX.FTZ R31, R122, R29, !PT ;  /* 0x0000001d7a1f7209 */ /* 0x000fe20007810000 */
[----:B------:R-:W-:Y:S01]  /*2e10*/  MUFU.EX2 R42, R42 ;  /* 0x0000002a002a7308 */ /* 0x000fe20000000800 */
[----:B------:R-:W-:-:S02]  /*2e20*/  ISETP.GT.AND P1, PT, R4, 0x61, PT ;  /* 0x000000610400780c */ /* 0x000fc40003f24270 */
[----:B------:R-:W-:Y:S01]  /*2e30*/  FSEL R126, R72, -INF , P2 ;  /* 0xff800000487e7808 */ /* 0x000fe20001000000 */
[----:B------:R-:W-:Y:S01]  /*2e40*/  FFMA.FTZ R72, R96, R3, -R9 ;  /* 0x0000000360487223 */ /* 0x000fe20000010809 */
[----:B------:R-:W-:Y:S02]  /*2e50*/  FMNMX.FTZ R31, R124, R31, !PT ;  /* 0x0000001f7c1f7209 */ /* 0x000fe40007810000 */
[----:B------:R-:W-:Y:S02]  /*2e60*/  CS2R R96, SRZ ;  /* 0x0000000000607805 */ /* 0x000fe4000001ff00 */
[----:B------:R-:W-:Y:S01]  /*2e70*/  ISETP.GT.AND P2, PT, R4, 0x68, PT ;  /* 0x000000680400780c */ /* 0x000fe20003f44270 */
[----:B------:R0:W-:Y:S01]  /*2e80*/  MUFU.EX2 R29, R50 ;  /* 0x00000032001d7308 */ /* 0x0001e20000000800 */
[----:B------:R-:W-:Y:S02]  /*2e90*/  FSEL R128, R73, -INF , P1 ;  /* 0xff80000049807808 */ /* 0x000fe40000800000 */
[----:B------:R-:W-:-:S02]  /*2ea0*/  FMNMX.FTZ R31, R126, R31, !PT ;  /* 0x0000001f7e1f7209 */ /* 0x000fc40007810000 */
[----:B------:R-:W-:Y:S02]  /*2eb0*/  ISETP.GT.AND P1, PT, R4, 0x69, PT ;  /* 0x000000690400780c */ /* 0x000fe40003f24270 */
[----:B------:R-:W-:Y:S01]  /*2ec0*/  FSEL R90, R76, -INF , P2 ;  /* 0xff8000004c5a7808 */ /* 0x000fe20001000000 */
[--C-:B------:R-:W-:Y:S01]  /*2ed0*/  FFMA.FTZ R76, R98, R3, -R9.reuse ;  /* 0x00000003624c7223 */ /* 0x100fe20000010809 */
[----:B------:R-:W-:Y:S01]  /*2ee0*/  FMNMX.FTZ R31, R128, R31, !PT ;  /* 0x0000001f801f7209 */ /* 0x000fe20007810000 */
[----:B0-----:R-:W-:Y:S01]  /*2ef0*/  FFMA.FTZ R50, R92, R3, -R9 ;  /* 0x000000035c327223 */ /* 0x001fe20000010809 */
[----:B------:R-:W-:Y:S01]  /*2f00*/  ISETP.GT.AND P2, PT, R4, 0x70, PT ;  /* 0x000000700400780c */ /* 0x000fe20003f44270 */
[----:B------:R-:W-:Y:S01]  /*2f10*/  MUFU.EX2 R20, R20 ;  /* 0x0000001400147308 */ /* 0x000fe20000000800 */
[----:B------:R-:W-:Y:S02]  /*2f20*/  FSEL R130, R77, -INF , P1 ;  /* 0xff8000004d827808 */ /* 0x000fe40000800000 */
[----:B------:R-:W-:-:S02]  /*2f30*/  CS2R R98, SRZ ;  /* 0x0000000000627805 */ /* 0x000fc4000001ff00 */
        /* <DEDUP_REMOVED lines=8> */
[----:B------:R-:W-:Y:S01]  /*2fc0*/  MUFU.EX2 R46, R46 ;  /* 0x0000002e002e7308 */ /* 0x000fe20000000800 */
[----:B------:R-:W-:Y:S01]  /*2fd0*/  ISETP.GT.AND P1, PT, R4, 0x79, PT ;  /* 0x000000790400780c */ /* 0x000fe20003f24270 */
[----:B0-----:R-:W-:Y:S01]  /*2fe0*/  FFMA.FTZ R54, R102, R3, -R9 ;  /* 0x0000000366367223 */ /* 0x001fe20000010809 */
[----:B------:R-:W-:Y:S02]  /*2ff0*/  FSEL R84, R84, -INF , P2 ;  /* 0xff80000054547808 */ /* 0x000fe40001000000 */
[----:B------:R-:W-:Y:S02]  /*3000*/  CS2R R102, SRZ ;  /* 0x0000000000667805 */ /* 0x000fe4000001ff00 */
[----:B------:R-:W-:Y:S02]  /*3010*/  FMNMX.FTZ R33, R132, R33, !PT ;  /* 0x0000002184217209 */ /* 0x000fe40007810000 */
[----:B------:R-:W-:Y:S01]  /*3020*/  FSEL R92, R85, -INF , P1 ;  /* 0xff800000555c7808 */ /* 0x000fe20000800000 */
[----:B------:R-:W-:Y:S01]  /*3030*/  MUFU.EX2 R50, R50 ;  /* 0x0000003200327308 */ /* 0x000fe20000000800 */
[----:B------:R-:W-:-:S04]  /*3040*/  FMNMX.FTZ R35, R84, R33, !PT ;  /* 0x0000002154237209 */ /* 0x000fc80007810000 */
[----:B------:R-:W-:Y:S01]  /*3050*/  FMNMX.FTZ R4, R92, R35, !PT ;  /* 0x000000235c047209 */ /* 0x000fe20007810000 */
[-CC-:B------:R-:W-:Y:S01]  /*3060*/  FFMA.FTZ R35, R62, R3.reuse, -R9.reuse ;  /* 0x000000033e237223 */ /* 0x180fe20000010809 */
[-CC-:B------:R-:W-:Y:S01]  /*3070*/  FFMA.FTZ R62, R104, R3.reuse, -R9.reuse ;  /* 0x00000003683e7223 */ /* 0x180fe20000010809 */
[----:B------:R0:W-:Y:S01]  /*3080*/  MUFU.EX2 R33, R58 ;  /* 0x0000003a00217308 */ /* 0x0001e20000000800 */
[----:B------:R-:W-:Y:S01]  /*3090*/  CS2R R104, SRZ ;  /* 0x0000000000687805 */ /* 0x000fe2000001ff00 */
[----:B------:R-:W3:Y:S06]  /*30a0*/  SHFL.BFLY PT, R39, R4, 0x2, 0x1f ;  /* 0x0c401f0004277f89 */ /* 0x000eec00000e0000 */
[----:B------:R-:W-:Y:S01]  /*30b0*/  MUFU.EX2 R68, R68 ;  /* 0x0000004400447308 */ /* 0x000fe20000000800 */
[----:B0-----:R-:W-:Y:S01]  /*30c0*/  FFMA.FTZ R58, R100, R3, -R9 ;  /* 0x00000003643a7223 */ /* 0x001fe20000010809 */
[----:B------:R-:W-:-:S06]  /*30d0*/  CS2R R100, SRZ ;  /* 0x0000000000647805 */ /* 0x000fcc000001ff00 */
[----:B------:R-:W-:Y:S08]  /*30e0*/  MUFU.EX2 R35, R35 ;  /* 0x0000002300237308 */ /* 0x000ff00000000800 */
[----:B------:R-:W-:Y:S01]  /*30f0*/  MUFU.EX2 R72, R72 ;  /* 0x0000004800487308 */ /* 0x000fe20000000800 */
[----:B---3--:R-:W-:Y:S01]  /*3100*/  FMNMX.FTZ R45, R4, R39, !PT ;  /* 0x00000027042d7209 */ /* 0x008fe20007810000 */
[----:B------:R-:W-:-:S04]  /*3110*/  FFMA.FTZ R4, R86, R3, -R9 ;  /* 0x0000000356047223 */ /* 0x000fc80000010809 */
[----:B------:R-:W0:Y:S02]  /*3120*/  SHFL.BFLY PT, R6, R45, 0x1, 0x1f ;  /* 0x0c201f002d067f89 */ /* 0x000e2400000e0000 */
[----:B------:R3:W-:Y:S08]  /*3130*/  MUFU.EX2 R39, R70 ;  /* 0x0000004600277308 */ /* 0x0007f00000000800 */
[----:B------:R-:W-:Y:S08]  /*3140*/  MUFU.EX2 R37, R37 ;  /* 0x0000002500257308 */ /* 0x000ff00000000800 */
[----:B------:R-:W-:Y:S01]  /*3150*/  MUFU.EX2 R76, R76 ;  /* 0x0000004c004c7308 */ /* 0x000fe20000000800 */
[----:B0-----:R-:W-:Y:S01]  /*3160*/  FMNMX.FTZ R6, R45, R6, !PT ;  /* 0x000000062d067209 */ /* 0x001fe20007810000 */
[----:B------:R-:W-:-:S06]  /*3170*/  FFMA.FTZ R45, R82, R3, -R9 ;  /* 0x00000003522d7223 */ /* 0x000fcc0000010809 */
[----:B------:R-:W-:Y:S01]  /*3180*/  MUFU.EX2 R58, R58 ;  /* 0x0000003a003a7308 */ /* 0x000fe20000000800 */
[C---:B------:R-:W-:Y:S01]  /*3190*/  FSETP.NEU.FTZ.AND P1, PT, R6.reuse, -INF , PT ;  /* 0xff8000000600780b */ /* 0x040fe20003f3d000 */
[----:B------:R-:W-:-:S05]  /*31a0*/  FMUL.FTZ R55, R6, R3 ;  /* 0x0000000306377220 */ /* 0x000fca0000410000 */
[----:B------:R-:W-:Y:S01]  /*31b0*/  FSEL R55, R55, RZ, P1 ;  /* 0x000000ff37377208 */ /* 0x000fe20000800000 */
[----:B------:R-:W-:Y:S04]  /*31c0*/  MUFU.EX2 R41, R41 ;  /* 0x0000002900297308 */ /* 0x000fe80000000800 */
[-CC-:B------:R-:W-:Y:S01]  /*31d0*/  FFMA.FTZ R24, R24, R3.reuse, -R55.reuse ;  /* 0x0000000318187223 */ /* 0x180fe20000010837 */
[-CC-:B------:R-:W-:Y:S01]  /*31e0*/  FFMA.FTZ R25, R25, R3.reuse, -R55.reuse ;  /* 0x0000000319197223 */ /* 0x180fe20000010837 */
[-CC-:B------:R-:W-:Y:S01]  /*31f0*/  FFMA.FTZ R47, R28, R3.reuse, -R55.reuse ;  /* 0x000000031c2f7223 */ /* 0x180fe20000010837 */
[-CC-:B---3--:R-:W-:Y:S01]  /*3200*/  FFMA.FTZ R70, R110, R3.reuse, -R55.reuse ;  /* 0x000000036e467223 */ /* 0x188fe20000010837 */
[-CC-:B------:R-:W-:Y:S01]  /*3210*/  FFMA.FTZ R32, R32, R3.reuse, -R55.reuse ;  /* 0x0000000320207223 */ /* 0x180fe20000010837 */
[-CC-:B------:R-:W-:Y:S01]  /*3220*/  FFMA.FTZ R51, R30, R3.reuse, -R55.reuse ;  /* 0x000000031e337223 */ /* 0x180fe20000010837 */
[----:B------:R-:W-:Y:S01]  /*3230*/  MUFU.EX2 R24, R24 ;  /* 0x0000001800187308 */ /* 0x000fe20000000800 */
[-CC-:B------:R-:W-:Y:S01]  /*3240*/  FFMA.FTZ R36, R36, R3.reuse, -R55.reuse ;  /* 0x0000000324247223 */ /* 0x180fe20000010837 */
[-CC-:B------:R-:W-:Y:S01]  /*3250*/  FFMA.FTZ R28, R40, R3.reuse, -R55.reuse ;  /* 0x00000003281c7223 */ /* 0x180fe20000010837 */
[-CC-:B------:R-:W-:Y:S01]  /*3260*/  FFMA.FTZ R40, R52, R3.reuse, -R55.reuse ;  /* 0x0000000334287223 */ /* 0x180fe20000010837 */
[-CC-:B------:R-:W-:Y:S01]  /*3270*/  FFMA.FTZ R65, R14, R3.reuse, -R55.reuse ;  /* 0x000000030e417223 */ /* 0x180fe20000010837 */
[----:B-1----:R-:W-:Y:S01]  /*3280*/  FADD.FTZ R52, R7, R26 ;  /* 0x0000001a07347221 */ /* 0x002fe20000010000 */
[-CC-:B------:R-:W-:Y:S01]  /*3290*/  FFMA.FTZ R59, R112, R3.reuse, -R55.reuse ;  /* 0x00000003703b7223 */ /* 0x180fe20000010837 */
[-CC-:B------:R-:W-:Y:S01]  /*32a0*/  FFMA.FTZ R49, R34, R3.reuse, -R55.reuse ;  /* 0x0000000322317223 */ /* 0x180fe20000010837 */
[----:B------:R-:W0:Y:S01]  /*32b0*/  MUFU.EX2 R25, R25 ;  /* 0x0000001900197308 */ /* 0x000e220000000800 */
[----:B------:R-:W-:Y:S01]  /*32c0*/  FADD.FTZ R67, R11, R52 ;  /* 0x000000340b437221 */ /* 0x000fe20000010000 */
[-CC-:B------:R-:W-:Y:S01]  /*32d0*/  FFMA.FTZ R30, R44, R3.reuse, -R55.reuse ;  /* 0x000000032c1e7223 */ /* 0x180fe20000010837 */
[-CC-:B------:R-:W-:Y:S01]  /*32e0*/  FFMA.FTZ R53, R114, R3.reuse, -R55.reuse ;  /* 0x0000000372357223 */ /* 0x180fe20000010837 */
[--C-:B------:R-:W-:Y:S01]  /*32f0*/  FFMA.FTZ R34, R48, R3, -R55.reuse ;  /* 0x0000000330227223 */ /* 0x100fe20000010837 */
[----:B--2---:R-:W-:Y:S01]  /*3300*/  F2FP.BF16.F32.PACK_AB R11, R8, R11 ;  /* 0x0000000b080b723e */ /* 0x004fe200000010ff */
        /* <DEDUP_REMOVED lines=17> */
[-C--:B------:R-:W-:Y:S01]  /*3420*/  FFMA.FTZ R132, R132, R3.reuse, -R55 ;  /* 0x0000000384847223 */ /* 0x080fe20000010837 */
[----:B------:R-:W0:Y:S01]  /*3430*/  MUFU.EX2 R32, R32 ;  /* 0x0000002000207308 */ /* 0x000e220000000800 */
[----:B-1----:R-:W-:Y:S01]  /*3440*/  FADD.FTZ R9, R47, R14 ;  /* 0x0000000e2f097221 */ /* 0x002fe20000010000 */
[----:B------:R-:W-:Y:S01]  /*3450*/  FADD.FTZ R14, R8, R67 ;  /* 0x00000043080e7221 */ /* 0x000fe20000010000 */
[----:B------:R-:W-:Y:S01]  /*3460*/  F2FP.BF16.F32.PACK_AB R8, R25, R24 ;  /* 0x000000181908723e */ /* 0x000fe200000010ff */
[-CC-:B------:R-:W-:Y:S01]  /*3470*/  FFMA.FTZ R84, R84, R3.reuse, -R55.reuse ;  /* 0x0000000354547223 */ /* 0x180fe20000010837 */
[----:B------:R-:W-:Y:S01]  /*3480*/  FFMA.FTZ R55, R92, R3, -R55 ;  /* 0x000000035c377223 */ /* 0x000fe20000010837 */
[----:B------:R-:W-:Y:S01]  /*3490*/  FADD.FTZ R69, R13, R14 ;  /* 0x0000000e0d457221 */ /* 0x000fe20000010000 */
[----:B------:R-:W-:Y:S01]  /*34a0*/  F2FP.BF16.F32.PACK_AB R13, R10, R13 ;  /* 0x0000000d0a0d723e */ /* 0x000fe200000010ff */
[----:B------:R-:W1:Y:S01]  /*34b0*/  MUFU.EX2 R51, R51 ;  /* 0x0000003300337308 */ /* 0x000e620000000800 */
[----:B--2---:R-:W-:Y:S01]  /*34c0*/  FADD.FTZ R67, R70, R9 ;  /* 0x0000000946437221 */ /* 0x004fe20000010000 */
[----:B------:R-:W-:Y:S01]  /*34d0*/  F2FP.BF16.F32.PACK_AB R9, R26, R7 ;  /* 0x000000071a09723e */ /* 0x000fe200000010ff */
[----:B------:R-:W-:Y:S01]  /*34e0*/  FADD.FTZ R26, R10, R69 ;  /* 0x000000450a1a7221 */ /* 0x000fe20000010000 */
[----:B------:R-:W-:-:S02]  /*34f0*/  CS2R R122, SRZ ;  /* 0x00000000007a7805 */ /* 0x000fc4000001ff00 */
[----:B------:R-:W-:Y:S02]  /*3500*/  CS2R R118, SRZ ;  /* 0x0000000000767805 */ /* 0x000fe4000001ff00 */
[----:B------:R-:W-:Y:S01]  /*3510*/  CS2R R116, SRZ ;  /* 0x0000000000747805 */ /* 0x000fe2000001ff00 */
[----:B------:R-:W-:Y:S01]  /*3520*/  FADD.FTZ R69, R15, R26 ;  /* 0x0000001a0f457221 */ /* 0x000fe20000010000 */
[----:B------:R-:W2:Y:S01]  /*3530*/  MUFU.EX2 R36, R36 ;  /* 0x0000002400247308 */ /* 0x000ea20000000800 */
[----:B0-----:R-:W-:Y:S01]  /*3540*/  FADD.FTZ R14, R32, R67 ;  /* 0x00000043200e7221 */ /* 0x001fe20000010000 */
[----:B------:R-:W-:Y:S02]  /*3550*/  F2FP.BF16.F32.PACK_AB R15, R12, R15 ;  /* 0x0000000f0c0f723e */ /* 0x000fe400000010ff */
[----:B------:R-:W-:Y:S02]  /*3560*/  CS2R R114, SRZ ;  /* 0x0000000000727805 */ /* 0x000fe4000001ff00 */
[----:B------:R-:W-:-:S02]  /*3570*/  CS2R R112, SRZ ;  /* 0x0000000000707805 */ /* 0x000fc4000001ff00 */
[----:B------:R-:W-:Y:S02]  /*3580*/  CS2R R110, SRZ ;  /* 0x00000000006e7805 */ /* 0x000fe4000001ff00 */
[----:B------:R-:W-:Y:S01]  /*3590*/  CS2R R92, SRZ ;  /* 0x00000000005c7805 */ /* 0x000fe2000001ff00 */
[----:B------:R-:W0:Y:S01]  /*35a0*/  MUFU.EX2 R59, R59 ;  /* 0x0000003b003b7308 */ /* 0x000e220000000800 */
[C---:B-1----:R-:W-:Y:S01]  /*35b0*/  FADD.FTZ R67, R51.reuse, R14 ;  /* 0x0000000e33437221 */ /* 0x042fe20000010000 */
[----:B------:R-:W-:Y:S01]  /*35c0*/  FADD.FTZ R14, R12, R69 ;  /* 0x000000450c0e7221 */ /* 0x000fe20000010000 */
[----:B------:R-:W-:-:S05]  /*35d0*/  F2FP.BF16.F32.PACK_AB R12, R51, R32 ;  /* 0x00000020330c723e */ /* 0x000fca00000010ff */
[----:B------:R-:W1:Y:S01]  /*35e0*/  MUFU.EX2 R28, R28 ;  /* 0x0000001c001c7308 */ /* 0x000e620000000800 */
[----:B--2---:R-:W-:Y:S01]  /*35f0*/  FADD.FTZ R10, R36, R67 ;  /* 0x00000043240a7221 */ /* 0x004fe20000010000 */
[----:B------:R-:W-:-:S04]  /*3600*/  FADD.FTZ R67, R21, R14 ;  /* 0x0000000e15437221 */ /* 0x000fc80000010000 */
        /* <DEDUP_REMOVED lines=9> */
[----:B------:R1:W-:Y:S06]  /*36a0*/  STSM.16.M88.4 [R17+0x21800], R8 ;  /* 0x0218000811007844 */ /* 0x0003ec0000000200 */
[----:B------:R-:W3:Y:S01]  /*36b0*/  MUFU.EX2 R53, R53 ;  /* 0x0000003500357308 */ /* 0x000ee20000000800 */
[----:B--2---:R-:W-:Y:S01]  /*36c0*/  FADD.FTZ R25, R49, R14 ;  /* 0x0000000e31197221 */ /* 0x004fe20000010000 */
[----:B------:R-:W-:Y:S01]  /*36d0*/  F2FP.BF16.F32.PACK_AB R14, R59, R36 ;  /* 0x000000243b0e723e */ /* 0x000fe200000010ff */
[----:B------:R-:W-:-:S04]  /*36e0*/  FADD.FTZ R59, R29, R26 ;  /* 0x0000001a1d3b7221 */ /* 0x000fc80000010000 */
[----:B------:R-:W-:Y:S01]  /*36f0*/  FADD.FTZ R20, R46, R59 ;  /* 0x0000003b2e147221 */ /* 0x000fe20000010000 */
[----:B------:R-:W2:Y:S01]  /*3700*/  MUFU.EX2 R34, R34 ;  /* 0x0000002200227308 */ /* 0x000ea20000000800 */
[----:B0-----:R-:W-:Y:S01]  /*3710*/  FADD.FTZ R24, R30, R25 ;  /* 0x000000191e187221 */ /* 0x001fe20000010000 */
[----:B------:R0:W-:Y:S01]  /*3720*/  STSM.16.M88.4 [R23], R12 ;  /* 0x0000000c17007844 */ /* 0x0001e20000000200 */
[----:B-1----:R-:W-:Y:S01]  /*3730*/  FADD.FTZ R11, R31, R20 ;  /* 0x000000141f0b7221 */ /* 0x002fe20000010000 */
[----:B------:R-:W-:Y:S02]  /*3740*/  F2FP.BF16.F32.PACK_AB R25, R42, R21 ;  /* 0x000000152a19723e */ /* 0x000fe400000010ff */
[----:B------:R-:W-:Y:S02]  /*3750*/  F2FP.BF16.F32.PACK_AB R9, R46, R29 ;  /* 0x0000001d2e09723e */ /* 0x000fe400000010ff */
[----:B------:R-:W1:Y:S01]  /*3760*/  MUFU.EX2 R57, R57 ;  /* 0x0000003900397308 */ /* 0x000e620000000800 */
[C---:B---3--:R-:W-:Y:S01]  /*3770*/  FADD.FTZ R51, R53.reuse, R24 ;  /* 0x0000001835337221 */ /* 0x048fe20000010000 */
[----:B------:R-:W-:-:S06]  /*3780*/  F2FP.BF16.F32.PACK_AB R26, R53, R30 ;  /* 0x0000001e351a723e */ /* 0x000fcc00000010ff */
[----:B------:R-:W3:Y:S01]  /*3790*/  MUFU.EX2 R40, R40 ;  /* 0x0000002800287308 */ /* 0x000ee20000000800 */
[----:B--2---:R-:W-:Y:S01]  /*37a0*/  FADD.FTZ R24, R34, R51 ;  /* 0x0000003322187221 */ /* 0x004fe20000010000 */
[C---:B0-----:R-:W-:Y:S01]  /*37b0*/  FADD.FTZ R12, R50.reuse, R11 ;  /* 0x0000000b320c7221 */ /* 0x041fe20000010000 */
[----:B------:R-:W-:Y:S01]  /*37c0*/  F2FP.BF16.F32.PACK_AB R11, R50, R31 ;  /* 0x0000001f320b723e */ /* 0x000fe200000010ff */
[----:B------:R-:W-:-:S04]  /*37d0*/  IMAD.MOV.U32 R31, RZ, RZ, R137 ;  /* 0x000000ffff1f7224 */ /* 0x000fc800078e0089 */
[----:B------:R-:W0:Y:S01]  /*37e0*/  MUFU.EX2 R63, R63 ;  /* 0x0000003f003f7308 */ /* 0x000e220000000800 */
[----:B-1----:R-:W-:Y:S01]  /*37f0*/  FADD.FTZ R51, R57, R24 ;  /* 0x0000001839337221 */ /* 0x002fe20000010000 */
[----:B------:R-:W-:Y:S02]  /*3800*/  F2FP.BF16.F32.PACK_AB R24, R49, R28 ;  /* 0x0000001c3118723e */ /* 0x000fe400000010ff */
[----:B------:R-:W-:Y:S01]  /*3810*/  F2FP.BF16.F32.PACK_AB R8, R57, R34 ;  /* 0x000000223908723e */ /* 0x000fe200000010ff */
[----:B------:R-:W1:Y:S02]  /*3820*/  @P4 LDC R28, c[0x0][0x44c] ;  /* 0x00011300ff1c4b82 */ /* 0x000e640000000800 */
[----:B------:R1:W-:Y:S01]  /*3830*/  STSM.16.M88.4 [R19], R24 ;  /* 0x0000001813007844 */ /* 0x0003e20000000200 */
[----:B------:R-:W2:Y:S01]  /*3840*/  MUFU.EX2 R38, R38 ;  /* 0x0000002600267308 */ /* 0x000ea20000000800 */
[----:B---3--:R-:W-:-:S07]  /*3850*/  FADD.FTZ R10, R40, R51 ;  /* 0x00000033280a7221 */ /* 0x008fce0000010000 */
[----:B------:R-:W3:Y:S01]  /*3860*/  MUFU.EX2 R61, R61 ;  /* 0x0000003d003d7308 */ /* 0x000ee20000000800 */
[C---:B0-----:R-:W-:Y:S01]  /*3870*/  FADD.FTZ R13, R63.reuse, R10 ;  /* 0x0000000a3f0d7221 */ /* 0x041fe20000010000 */
[----:B------:R-:W-:-:S05]  /*3880*/  F2FP.BF16.F32.PACK_AB R10, R63, R40 ;  /* 0x000000283f0a723e */ /* 0x000fca00000010ff */
[----:B------:R0:W-:Y:S01]  /*3890*/  STSM.16.M88.4 [R18], R8 ;  /* 0x0000000812007844 */ /* 0x0001e20000000200 */
[----:B------:R-:W4:Y:S01]  /*38a0*/  MUFU.EX2 R0, R60 ;  /* 0x0000003c00007308 */ /* 0x000f220000000800 */
[----:B--2---:R-:W-:Y:S01]  /*38b0*/  FADD.FTZ R14, R38, R13 ;  /* 0x0000000d260e7221 */ /* 0x004fe20000010000 */
[----:B------:R-:W-:Y:S01]  /*38c0*/  FADD.FTZ R13, R33, R12 ;  /* 0x0000000c210d7221 */ /* 0x000fe20000010000 */
[----:B-1----:R-:W-:-:S04]  /*38d0*/  @P4 IMAD.HI.U32 R24, R137, R28, RZ ;  /* 0x0000001c89184227 */ /* 0x002fc800078e00ff */
[----:B------:R-:W-:Y:S01]  /*38e0*/  FADD.FTZ R12, R68, R13 ;  /* 0x0000000d440c7221 */ /* 0x000fe20000010000 */
[----:B------:R-:W1:Y:S01]  /*38f0*/  MUFU.EX2 R65, R65 ;  /* 0x0000004100417308 */ /* 0x000e620000000800 */
[----:B---3--:R-:W-:Y:S02]  /*3900*/  FADD.FTZ R15, R61, R14 ;  /* 0x0000000e3d0f7221 */ /* 0x008fe40000010000 */
[----:B------:R-:W-:-:S04]  /*3910*/  FADD.FTZ R13, R35, R12 ;  /* 0x0000000c230d7221 */ /* 0x000fc80000010000 */
[----:B------:R-:W-:Y:S01]  /*3920*/  FADD.FTZ R12, R72, R13 ;  /* 0x0000000d480c7221 */ /* 0x000fe20000010000 */
[----:B0-----:R-:W-:Y:S01]  /*3930*/  F2FP.BF16.F32.PACK_AB R9, R68, R33 ;  /* 0x000000214409723e */ /* 0x001fe200000010ff */
[----:B------:R-:W0:Y:S01]  /*3940*/  MUFU.EX2 R44, R44 ;  /* 0x0000002c002c7308 */ /* 0x000e220000000800 */
[----:B----4-:R-:W-:Y:S01]  /*3950*/  FADD.FTZ R14, R0, R15 ;  /* 0x0000000f000e7221 */ /* 0x010fe20000010000 */
[----:B------:R-:W-:Y:S01]  /*3960*/  FADD.FTZ R13, R37, R12 ;  /* 0x0000000c250d7221 */ /* 0x000fe20000010000 */
[----:B------:R-:W2:Y:S01]  /*3970*/  @P4 LDC R33, c[0x0][0x450] ;  /* 0x00011400ff214b82 */ /* 0x000ea20000000800 */
[----:B------:R-:W-:Y:S02]  /*3980*/  F2FP.BF16.F32.PACK_AB R8, R61, R38 ;  /* 0x000000263d08723e */ /* 0x000fe400000010ff */
[----:B------:R-:W-:Y:S02]  /*3990*/  F2FP.BF16.F32.PACK_AB R11, R72, R35 ;  /* 0x00000023480b723e */ /* 0x000fe400000010ff */
[----:B------:R3:W4:Y:S01]  /*39a0*/  MUFU.EX2 R7, R120 ;  /* 0x0000007800077308 */ /* 0x0007220000000800 */
[C---:B-1----:R-:W-:Y:S01]  /*39b0*/  FADD.FTZ R15, R65.reuse, R14 ;  /* 0x0000000e410f7221 */ /* 0x042fe20000010000 */
[----:B------:R-:W-:-:S05]  /*39c0*/  F2FP.BF16.F32.PACK_AB R10, R65, R0 ;  /* 0x00000000410a723e */ /* 0x000fca00000010ff */
[----:B------:R1:W-:Y:S01]  /*39d0*/  STSM.16.M88.4 [R17+0x27800], R8 ;  /* 0x0278000811007844 */ /* 0x0003e20000000200 */
[----:B------:R-:W5:Y:S01]  /*39e0*/  MUFU.EX2 R48, R48 ;  /* 0x0000003000307308 */ /* 0x000f620000000800 */
[----:B0-----:R-:W-:Y:S01]  /*39f0*/  FADD.FTZ R0, R44, R15 ;  /* 0x0000000f2c007221 */ /* 0x001fe20000010000 */
[----:B---3--:R-:W-:-:S06]  /*3a00*/  CS2R R120, SRZ ;  /* 0x0000000000787805 */ /* 0x008fcc000001ff00 */
[----:B------:R0:W3:Y:S01]  /*3a10*/  MUFU.EX2 R47, R124 ;  /* 0x0000007c002f7308 */ /* 0x0000e20000000800 */
[C---:B----4-:R-:W-:Y:S01]  /*3a20*/  FADD.FTZ R15, R7.reuse, R0 ;  /* 0x00000000070f7221 */ /* 0x050fe20000010000 */
[C---:B------:R-:W-:Y:S01]  /*3a30*/  FADD.FTZ R0, R76.reuse, R13 ;  /* 0x0000000d4c007221 */ /* 0x040fe20000010000 */
[----:B------:R-:W-:Y:S02]  /*3a40*/  F2FP.BF16.F32.PACK_AB R12, R7, R44 ;  /* 0x0000002c070c723e */ /* 0x000fe400000010ff */
[----:B------:R-:W-:Y:S01]  /*3a50*/  F2FP.BF16.F32.PACK_AB R13, R76, R37 ;  /* 0x000000254c0d723e */ /* 0x000fe200000010ff */
[----:B------:R-:W-:Y:S01]  /*3a60*/  FADD.FTZ R7, R39, R0 ;  /* 0x0000000027077221 */ /* 0x000fe20000010000 */
[----:B--2---:R-:W-:Y:S01]  /*3a70*/  @P4 SHF.R.U32.HI R31, RZ, R33, R24 ;  /* 0x00000021ff1f4219 */ /* 0x004fe20000011618 */
[----:B------:R-:W2:Y:S01]  /*3a80*/  MUFU.EX2 R126, R126 ;  /* 0x0000007e007e7308 */ /* 0x000ea20000000800 */
[----:B-----5:R-:W-:Y:S01]  /*3a90*/  FADD.FTZ R14, R48, R15 ;  /* 0x0000000f300e7221 */ /* 0x020fe20000010000 */
[C---:B------:R-:W-:Y:S01]  /*3aa0*/  FADD.FTZ R0, R58.reuse, R7 ;  /* 0x000000073a007221 */ /* 0x040fe20000010000 */
[----:B------:R-:W-:-:S02]  /*3ab0*/  F2FP.BF16.F32.PACK_AB R15, R58, R39 ;  /* 0x000000273a0f723e */ /* 0x000fc400000010ff */
[----:B0-----:R-:W-:Y:S01]  /*3ac0*/  CS2R R124, SRZ ;  /* 0x00000000007c7805 */ /* 0x001fe2000001ff00 */
[----:B------:R-:W-:Y:S02]  /*3ad0*/  FADD.FTZ R7, R41, R0 ;  /* 0x0000000029077221 */ /* 0x000fe40000010000 */
[----:B------:R0:W4:Y:S01]  /*3ae0*/  MUFU.EX2 R21, R128 ;  /* 0x0000008000157308 */ /* 0x0001220000000800 */
[C---:B---3--:R-:W-:Y:S01]  /*3af0*/  FADD.FTZ R27, R47.reuse, R14 ;  /* 0x0000000e2f1b7221 */ /* 0x048fe20000010000 */
[----:B------:R-:W-:-:S05]  /*3b00*/  F2FP.BF16.F32.PACK_AB R14, R47, R48 ;  /* 0x000000302f0e723e */ /* 0x000fca00000010ff */
[----:B------:R3:W-:Y:S01]  /*3b10*/  STSM.16.M88.4 [R136], R12 ;  /* 0x0000000c88007844 */ /* 0x0007e20000000200 */
[----:B------:R-:W5:Y:S01]  /*3b20*/  MUFU.EX2 R54, R54 ;  /* 0x0000003600367308 */ /* 0x000f620000000800 */
[----:B--2---:R-:W-:Y:S01]  /*3b30*/  FADD.FTZ R20, R126, R27 ;  /* 0x0000001b7e147221 */ /* 0x004fe20000010000 */
[----:B0-----:R-:W-:-:S06]  /*3b40*/  CS2R R128, SRZ ;  /* 0x0000000000807805 */ /* 0x001fcc000001ff00 */
[----:B------:R-:W0:Y:S01]  /*3b50*/  MUFU.EX2 R90, R90 ;  /* 0x0000005a005a7308 */ /* 0x000e220000000800 */
[C---:B----4-:R-:W-:Y:S01]  /*3b60*/  FADD.FTZ R27, R21.reuse, R20 ;  /* 0x00000014151b7221 */ /* 0x050fe20000010000 */
[----:B-1----:R-:W-:Y:S02]  /*3b70*/  F2FP.BF16.F32.PACK_AB R8, R21, R126 ;  /* 0x0000007e1508723e */ /* 0x002fe400000010ff */
[----:B------:R-:W-:-:S04]  /*3b80*/  CS2R R126, SRZ ;  /* 0x00000000007e7805 */ /* 0x000fc8000001ff00 */
[----:B------:R-:W1:Y:S01]  /*3b90*/  MUFU.EX2 R43, R43 ;  /* 0x0000002b002b7308 */ /* 0x000e620000000800 */
[----:B-----5:R-:W-:-:S07]  /*3ba0*/  FADD.FTZ R0, R54, R7 ;  /* 0x0000000736007221 */ /* 0x020fce0000010000 */
[----:B------:R2:W4:Y:S01]  /*3bb0*/  MUFU.EX2 R29, R130 ;  /* 0x00000082001d7308 */ /* 0x0005220000000800 */
[----:B0-----:R-:W-:-:S07]  /*3bc0*/  FADD.FTZ R20, R90, R27 ;  /* 0x0000001b5a147221 */ /* 0x001fce0000010000 */
[----:B------:R-:W0:Y:S01]  /*3bd0*/  MUFU.EX2 R62, R62 ;  /* 0x0000003e003e7308 */ /* 0x000e220000000800 */
[----:B-1----:R-:W-:Y:S01]  /*3be0*/  FADD.FTZ R9, R43, R0 ;  /* 0x000000002b097221 */ /* 0x002fe20000010000 */
[----:B--2---:R-:W-:-:S06]  /*3bf0*/  CS2R R130, SRZ ;  /* 0x0000000000827805 */ /* 0x004fcc000001ff00 */
[----:B------:R-:W3:Y:S01]  /*3c00*/  MUFU.EX2 R80, R80 ;  /* 0x0000005000507308 */ /* 0x000ee20000000800 */
[----:B----4-:R-:W-:Y:S01]  /*3c10*/  FADD.FTZ R11, R29, R20 ;  /* 0x000000141d0b7221 */ /* 0x010fe20000010000 */
[----:B------:R-:W-:Y:S02]  /*3c20*/  IADD3 R20, R31, R138, -R140 ;  /* 0x0000008a1f147210 */ /* 0x000fe40007ffe88c */
[----:B------:R-:W-:Y:S02]  /*3c30*/  F2FP.BF16.F32.PACK_AB R10, R29, R90 ;  /* 0x0000005a1d0a723e */ /* 0x000fe400000010ff */
[----:B------:R-:W-:Y:S02]  /*3c40*/  CS2R R90, SRZ ;  /* 0x00000000005a7805 */ /* 0x000fe4000001ff00 */
[----:B------:R-:W1:Y:S01]  /*3c50*/  MUFU.EX2 R45, R45 ;  /* 0x0000002d002d7308 */ /* 0x000e620000000800 */
[----:B0-----:R-:W-:Y:S01]  /*3c60*/  FADD.FTZ R0, R62, R9 ;  /* 0x000000093e007221 */ /* 0x001fe20000010000 */
[----:B------:R-:W-:-:S06]  /*3c70*/  F2FP.BF16.F32.PACK_AB R9, R54, R41 ;  /* 0x000000293609723e */ /* 0x000fcc00000010ff */
[----:B------:R0:W2:Y:S01]  /*3c80*/  MUFU.EX2 R25, R132 ;  /* 0x0000008400197308 */ /* 0x0000a20000000800 */
[----:B---3--:R-:W-:Y:S01]  /*3c90*/  FADD.FTZ R12, R80, R11 ;  /* 0x0000000b500c7221 */ /* 0x008fe20000010000 */
[----:B------:R-:W-:-:S05]  /*3ca0*/  F2FP.BF16.F32.PACK_AB R11, R62, R43 ;  /* 0x0000002b3e0b723e */ /* 0x000fca00000010ff */
[----:B------:R3:W-:Y:S01]  /*3cb0*/  STSM.16.M88.4 [R19+0x6000], R8 ;  /* 0x0060000813007844 */ /* 0x0007e20000000200 */
[----:B------:R-:W4:Y:S01]  /*3cc0*/  MUFU.EX2 R66, R66 ;  /* 0x0000004200427308 */ /* 0x000f220000000800 */
[----:B-1----:R-:W-:Y:S01]  /*3cd0*/  FADD.FTZ R13, R45, R0 ;  /* 0x000000002d0d7221 */ /* 0x002fe20000010000 */
[----:B0-----:R-:W-:-:S06]  /*3ce0*/  CS2R R132, SRZ ;  /* 0x0000000000847805 */ /* 0x001fcc000001ff00 */
[----:B------:R-:W0:Y:S01]  /*3cf0*/  MUFU.EX2 R4, R4 ;  /* 0x0000000400047308 */ /* 0x000e220000000800 */
[C---:B--2---:R-:W-:Y:S01]  /*3d00*/  FADD.FTZ R21, R25.reuse, R12 ;  /* 0x0000000c19157221 */ /* 0x044fe20000010000 */
[----:B------:R-:W-:Y:S01]  /*3d10*/  F2FP.BF16.F32.PACK_AB R12, R25, R80 ;  /* 0x00000050190c723e */ /* 0x000fe200000010ff */
[----:B---3--:R-:W-:-:S05]  /*3d20*/  VIADD R8, R88, 0xfffffffe ;  /* 0xfffffffe58087836 */ /* 0x008fca0000000000 */
[----:B------:R-:W-:Y:S01]  /*3d30*/  MUFU.EX2 R84, R84 ;  /* 0x0000005400547308 */ /* 0x000fe20000000800 */
[C---:B----4-:R-:W-:Y:S01]  /*3d40*/  FADD.FTZ R25, R66.reuse, R13 ;  /* 0x0000000d42197221 */ /* 0x050fe20000010000 */
[----:B------:R-:W-:Y:S02]  /*3d50*/  F2FP.BF16.F32.PACK_AB R13, R66, R45 ;  /* 0x0000002d420d723e */ /* 0x000fe400000010ff */
[----:B------:R-:W-:-:S04]  /*3d60*/  CS2R R88, SRZ ;  /* 0x0000000000587805 */ /* 0x000fc8000001ff00 */
[----:B------:R-:W1:Y:S01]  /*3d70*/  MUFU.EX2 R55, R55 ;  /* 0x0000003700377308 */ /* 0x000e620000000800 */
[----:B0-----:R-:W-:-:S07]  /*3d80*/  FADD.FTZ R0, R4, R25 ;  /* 0x0000001904007221 */ /* 0x001fce0000010000 */
[----:B------:R0:W2:Y:S01]  /*3d90*/  MUFU.EX2 R7, R108 ;  /* 0x0000006c00077308 */ /* 0x0000a20000000800 */
[----:B-1----:R-:W-:Y:S02]  /*3da0*/  F2FP.BF16.F32.PACK_AB R14, R55, R84 ;  /* 0x00000054370e723e */ /* 0x002fe400000010ff */
[----:B0-----:R-:W-:Y:S02]  /*3db0*/  CS2R R108, SRZ ;  /* 0x00000000006c7805 */ /* 0x001fe4000001ff00 */
[C---:B--2---:R-:W-:Y:S01]  /*3dc0*/  F2FP.BF16.F32.PACK_AB R15, R7.reuse, R4 ;  /* 0x00000004070f723e */ /* 0x044fe200000010ff */
[----:B------:R-:W-:Y:S01]  /*3dd0*/  FADD.FTZ R4, R84, R21 ;  /* 0x0000001554047221 */ /* 0x000fe20000010000 */
[----:B------:R-:W-:Y:S01]  /*3de0*/  SHF.R.S32.HI R21, RZ, 0x1f, R20 ;  /* 0x0000001fff157819 */ /* 0x000fe20000011414 */
[----:B------:R-:W-:Y:S02]  /*3df0*/  FADD.FTZ R0, R7, R0 ;  /* 0x0000000007007221 */ /* 0x000fe40000010000 */
[----:B------:R0:W-:Y:S01]  /*3e00*/  STSM.16.M88.4 [R18+0x6000], R12 ;  /* 0x0060000c12007844 */ /* 0x0001e20000000200 */
[----:B------:R-:W-:Y:S01]  /*3e10*/  LEA.HI R21, R21, R20, RZ, 0x7 ;  /* 0x0000001415157211 */ /* 0x000fe200078f38ff */
[----:B------:R-:W-:Y:S01]  /*3e20*/  FADD.FTZ R4, R55, R4 ;  /* 0x0000000437047221 */ /* 0x000fe20000010000 */
[----:B------:R1:W-:Y:S06]  /*3e30*/  MEMBAR.ALL.CTA ;  /* 0x0000000000007992 */ /* 0x0003ec0000008000 */
[----:B-1----:R-:W1:Y:S01]  /*3e40*/  FENCE.VIEW.ASYNC.S ;  /* 0x00000000000073c6 */ /* 0x002e620000000000 */
[----:B------:R-:W-:-:S04]  /*3e50*/  SHF.R.S32.HI R21, RZ, 0x7, R21 ;  /* 0x00000007ff157819 */ /* 0x000fc80000011415 */
[----:B------:R-:W-:-:S04]  /*3e60*/  VIMNMX R139, R142, R21, !PT ;  /* 0x000000158e8b7248 */ /* 0x000fc80007fe0100 */
[----:B------:R-:W-:Y:S01]  /*3e70*/  ISETP.GE.AND P1, PT, R8, R139, PT ;  /* 0x0000008b0800720c */ /* 0x000fe20003f26270 */
[----:B-1----:R-:W-:-:S12]  /*3e80*/  NOP ;  /* 0x0000000000007918 */ /* 0x002fd80000000000 */
[----:B0-----:R-:W-:Y:S05]  /*3e90*/  @!P1 BRA `(.L_x_12097) ;  /* 0x0000002800b89947 */ /* 0x001fea0003800000 */
[----:B------:R-:W-:Y:S01]  /*3ea0*/  IMAD.MOV.U32 R9, RZ, RZ, R5 ;  /* 0x000000ffff097224 */ /* 0x000fe200078e0005 */
[----:B------:R-:W-:Y:S01]  /*3eb0*/  UMOV UR6, UR38 ;  /* 0x0000002600067c82 */ /* 0x000fe20008000000 */
[----:B------:R-:W-:Y:S02]  /*3ec0*/  IMAD.MOV.U32 R7, RZ, RZ, R6 ;  /* 0x000000ffff077224 */ /* 0x000fe400078e0006 */
[----:B------:R-:W-:Y:S02]  /*3ed0*/  IMAD.MOV.U32 R10, RZ, RZ, R2 ;  /* 0x000000ffff0a7224 */ /* 0x000fe400078e0002 */
[----:B------:R-:W-:-:S07]  /*3ee0*/  IMAD.MOV.U32 R135, RZ, RZ, RZ ;  /* 0x000000ffff877224 */ /* 0x000fce00078e00ff */
.L_x_12108:
[----:B------:R-:W-:Y:S01]  /*3ef0*/  ISETP.NE.AND P2, PT, RZ, UR42, PT ;  /* 0x0000002aff007c0c */ /* 0x000fe2000bf45270 */
[----:B------:R-:W-:-:S04]  /*3f00*/  UISETP.NE.AND UP0, UPT, UR6, 0x1, UPT ;  /* 0x000000010600788c */ /* 0x000fc8000bf05270 */
[----:B------:R-:W-:-:S06]  /*3f10*/  USEL UR7, URZ, 0x1, UP0 ;  /* 0x000000013f077887 */ /* 0x000fcc0008000000 */
[----:B------:R-:W-:Y:S02]  /*3f20*/  LOP3.LUT R2, R10, UR7, RZ, 0x3c, !PT ;  /* 0x000000070a027c12 */ /* 0x000fe4000f8e3cff */
[----:B------:R-:W-:Y:S05]  /*3f30*/  @P2 BRA `(.L_x_12098) ;  /* 0x0000000000342947 */ /* 0x000fea0003800000 */
[----:B------:R-:W-:Y:S05]  /*3f40*/  @!P0 BRA `(.L_x_12099) ;  /* 0x0000000000048947 */ /* 0x000fea0003800000 */
[----:B------:R-:W-:Y:S01]  /*3f50*/  BPT.TRAP 0x1 ;  /* 0x000000040000795c */ /* 0x000fe20000300000 */
.L_x_12099:
[----:B------:R-:W-:Y:S01]  /*3f60*/  UIADD3 UR7, UR6, 0x1, URZ ;  /* 0x0000000106077890 */ /* 0x000fe2000fffe03f */
[----:B------:R-:W-:-:S03]  /*3f70*/  SHF.L.U32 R3, R2, 0x1f, RZ ;  /* 0x0000001f02037819 */ /* 0x000fc600000006ff */
[----:B------:R-:W-:-:S04]  /*3f80*/  UISETP.NE.AND UP0, UPT, UR7, 0x2, UPT ;  /* 0x000000020700788c */ /* 0x000fc8000bf05270 */
[----:B------:R-:W-:-:S04]  /*3f90*/  USEL UR7, UR7, URZ, UP0 ;  /* 0x0000003f07077287 */ /* 0x000fc80008000000 */
[----:B------:R-:W-:-:S09]  /*3fa0*/  ULEA UR7, UR7, UR40, 0x3 ;  /* 0x0000002807077291 */ /* 0x000fd2000f8e183f */
[----:B------:R0:W1:Y:S01]  /*3fb0*/  SYNCS.PHASECHK.TRANS64.TRYWAIT P1, [UR7+0x2d830], R3 ;  /* 0x02d83003ff0075a7 */ /* 0x0000620008020147 */
[----:B------:R-:W-:Y:S05]  /*3fc0*/  @!P0 BRA `(.L_x_12100) ;  /* 0x0000000000048947 */ /* 0x000fea0003800000 */
[----:B------:R-:W-:Y:S01]  /*3fd0*/  BPT.TRAP 0x1 ;  /* 0x000000040000795c */ /* 0x000fe20000300000 */
.L_x_12100:
[----:B-1----:R-:W-:Y:S05]  /*3fe0*/  @P1 BRA `(.L_x_12098) ;  /* 0x0000000000081947 */ /* 0x002fea0003800000 */
[----:B------:R-:W1:Y:S02]  /*3ff0*/  SYNCS.PHASECHK.TRANS64.TRYWAIT P1, [UR7+0x2d830], R3 ;  /* 0x02d83003ff0075a7 */ /* 0x000e640008020147 */
[----:B-1----:R-:W-:Y:S05]  /*4000*/  @!P1 BRA `(.L_x_12101) ;  /* 0x000000e000009947 */ /* 0x002fea0003800000 */
.L_x_12098:
[----:B------:R-:W2:Y:S01]  /*4010*/  S2R R5, SR_TID.X ;  /* 0x0000000000057919 */ /* 0x000ea20000002100 */
        /* <DEDUP_REMOVED lines=41> */
.L_x_12103:
[----:B------:R-:W-:Y:S01]  /*42b0*/  ULEA UR7, UR6, UR40, 0x3 ;  /* 0x0000002806077291 */ /* 0x000fe2000f8e183f */
[----:B------:R-:W-:-:S08]  /*42c0*/  SHF.L.U32 R3, R10, 0x1f, RZ ;  /* 0x0000001f0a037819 */ /* 0x000fd000000006ff */
[----:B------:R0:W1:Y:S01]  /*42d0*/  SYNCS.PHASECHK.TRANS64.TRYWAIT P1, [UR7+0x2d850], R3 ;  /* 0x02d85003ff0075a7 */ /* 0x0000620008020147 */
[----:B------:R-:W-:Y:S05]  /*42e0*/  @!P0 BRA `(.L_x_12104) ;  /* 0x0000000000048947 */ /* 0x000fea0003800000 */
[----:B------:R-:W-:Y:S01]  /*42f0*/  BPT.TRAP 0x1 ;  /* 0x000000040000795c */ /* 0x000fe20000300000 */
.L_x_12104:
[----:B-1----:R-:W-:Y:S05]  /*4300*/  @P1 BRA `(.L_x_12102) ;  /* 0x0000000000081947 */ /* 0x002fea0003800000 */
[----:B------:R-:W1:Y:S02]  /*4310*/  SYNCS.PHASECHK.TRANS64.TRYWAIT P1, [UR7+0x2d850], R3 ;  /* 0x02d85003ff0075a7 */ /* 0x000e640008020147 */
[----:B-1----:R-:W-:Y:S05]  /*4320*/  @!P1 BRA `(.L_x_12105) ;  /* 0x000000dc00509947 */ /* 0x002fea0003800000 */
.L_x_12102:
        /* <DEDUP_REMOVED lines=70> */
.L_x_12106:
[----:B0-----:R-:W0:Y:S01]  /*4790*/  LDC R3, c[0x0][0x448] ;  /* 0x00011200ff037b82 */ /* 0x001e220000000800 */
[----:B------:R-:W-:Y:S01]  /*47a0*/  IMAD.IADD R5, R143, 0x1, R137 ;  /* 0x000000018f057824 */ /* 0x000fe200078e0289 */
[----:B------:R-:W-:Y:S01]  /*47b0*/  LOP3.LUT R16, R16, 0xfffffeff, RZ, 0xc0, !PT ;  /* 0xfffffeff10107812 */ /* 0x000fe200078ec0ff */
[----:B------:R-:W-:-:S03]  /*47c0*/  ULEA UR7, UR38, UR40, 0x3 ;  /* 0x0000002826077291 */ /* 0x000fc6000f8e183f */
[----:B------:R-:W-:Y:S01]  /*47d0*/  @P0 LOP3.LUT R16, R16, 0x100, RZ, 0xfc, !PT ;  /* 0x0000010010100812 */ /* 0x000fe200078efcff */
[----:B------:R-:W-:-:S03]  /*47e0*/  UIADD3 UR7, UR7, 0x2d840, URZ ;  /* 0x0002d84007077890 */ /* 0x000fc6000fffe03f */
[----:B------:R-:W-:Y:S01]  /*47f0*/  LOP3.LUT R16, R16, 0xfffffdff, RZ, 0xc0, !PT ;  /* 0xfffffdff10107812 */ /* 0x000fe200078ec0ff */
[----:B------:R-:W-:-:S09]  /*4800*/  UPRMT UR7, UR41, 0x654, UR7 ;  /* 0x0000065429077896 */ /* 0x000fd20008000007 */
[----:B------:R-:W-:Y:S01]  /*4810*/  SYNCS.ARRIVE.TRANS64.RED.A1T0 RZ, [UR7], RZ ;  /* 0x000000ffffff79a7 */ /* 0x000fe20008100407 */
[----:B0-----:R-:W-:-:S13]  /*4820*/  ISETP.NE.AND P1, PT, R3, 0x1, PT ;  /* 0x000000010300780c */ /* 0x001fda0003f25270 */
[----:B------:R-:W0:Y:S08]  /*4830*/  @P1 LDC R6, c[0x0][0x44c] ;  /* 0x00011300ff061b82 */ /* 0x000e300000000800 */
[----:B------:R-:W1:Y:S01]  /*4840*/  @P1 LDC R3, c[0x0][0x450] ;  /* 0x00011400ff031b82 */ /* 0x000e620000000800 */
[----:B0-----:R-:W-:-:S05]  /*4850*/  @P1 IMAD.HI.U32 R6, R5, R6, RZ ;  /* 0x0000000605061227 */ /* 0x001fca00078e00ff */
[----:B-1----:R-:W-:Y:S01]  /*4860*/  @P1 SHF.R.U32.HI R5, RZ, R3, R6 ;  /* 0x00000003ff051219 */ /* 0x002fe20000011606 */
[----:B------:R-:W-:-:S04]  /*4870*/  IMAD.MOV.U32 R6, RZ, RZ, -0x80 ;  /* 0xffffff80ff067424 */ /* 0x000fc800078e00ff */
[----:B------:R-:W0:Y:S01]  /*4880*/  SHFL.IDX PT, R3, R5, RZ, 0x1c1f ;  /* 0x001c1fff05037589 */ /* 0x000e2200000e0000 */
[----:B------:R-:W-:-:S03]  /*4890*/  IMAD R6, R8, R6, 0x1 ;  /* 0x0000000108067424 */ /* 0x000fc600078e0206 */
[----:B------:R-:W1:Y:S02]  /*48a0*/  SHFL.IDX PT, R5, R5, 0x1, 0x1c1f ;  /* 0x003c1f0005057f89 */ /* 0x000e6400000e0000 */
[----:B------:R-:W-:-:S05]  /*48b0*/  IADD3 R6, R138, R6, -R141 ;  /* 0x000000068a067210 */ /* 0x000fca0007ffe88d */
[----:B------:R-:W-:-:S04]  /*48c0*/  IMAD.IADD R6, R6, 0x1, -R140 ;  /* 0x0000000106067824 */ /* 0x000fc800078e0a8c */
[C---:B0-----:R-:W-:Y:S02]  /*48d0*/  IMAD.IADD R3, R6.reuse, 0x1, R3 ;  /* 0x0000000106037824 */ /* 0x041fe400078e0203 */
[----:B-1----:R-:W-:-:S03]  /*48e0*/  IMAD.IADD R5, R6, 0x1, R5 ;  /* 0x0000000106057824 */ /* 0x002fc600078e0205 */
[C---:B------:R-:W-:Y:S02]  /*48f0*/  ISETP.GT.AND P5, PT, R3.reuse, RZ, PT ;  /* 0x000000ff0300720c */ /* 0x040fe40003fa4270 */
[----:B------:R-:W-:Y:S02]  /*4900*/  ISETP.GT.AND P4, PT, R3, 0x1, PT ;  /* 0x000000010300780c */ /* 0x000fe40003f84270 */
        /* <DEDUP_REMOVED lines=76> */
[C---:B------:R-:W-:Y:S02]  /*4dd0*/  ISETP.GT.AND P1, PT, R5.reuse, 0x30, PT ;  /* 0x000000300500780c */ /* 0x040fe40003f24270 */
[----:B------:R-:W-:Y:S02]  /*4de0*/  FMNMX.FTZ R3, R44, R3, !PT ;  /* 0x000000032c037209 */ /* 0x000fe40007810000 */
[----:B------:R-:W-:Y:S02]  /*4df0*/  ISETP.GT.AND P3, PT, R5, RZ, PT ;  /* 0x000000ff0500720c */ /* 0x000fe40003f64270 */
        /* <DEDUP_REMOVED lines=15> */
[----:B------:R-:W-:Y:S02]  /*4ef0*/  ISETP.GT.AND P4, PT, R5, 0x10, PT ;  /* 0x000000100500780c */ /* 0x000fe40003f84270 */
        /* <DEDUP_REMOVED lines=17> */
[C---:B------:R-:W-:Y:S02]  /*5010*/  ISETP.GT.AND P5, PT, R5.reuse, 0x20, PT ;  /* 0x000000200500780c */ /* 0x040fe40003fa4270 */
[----:B------:R-:W-:Y:S02]  /*5020*/  FMNMX.FTZ R3, R80, R3, !PT ;  /* 0x0000000350037209 */ /* 0x000fe40007810000 */
[----:B------:R-:W-:Y:S02]  /*5030*/  ISETP.GT.AND P4, PT, R5, 0x21, PT ;  /* 0x000000210500780c */ /* 0x000fe40003f84270 */
[----:B------:R-:W-:Y:S02]  /*5040*/  FMNMX.FTZ R3, R81, R3, !PT ;  /* 0x0000000351037209 */ /* 0x000fe40007810000 */
[----:B------:R-:W-:Y:S02]  /*5050*/  ISETP.GT.AND P3, PT, R5, 0x28, PT ;  /* 0x000000280500780c */ /* 0x000fe40003f64270 */
[----:B------:R-:W-:-:S02]  /*5060*/  FMNMX.FTZ R3, R84, R3, !PT ;  /* 0x0000000354037209 */ /* 0x000fc40007810000 */
[----:B------:R-:W-:Y:S02]  /*5070*/  ISETP.GT.AND P2, PT, R5, 0x29, PT ;  /* 0x000000290500780c */ /* 0x000fe40003f44270 */
[----:B------:R-:W-:Y:S02]  /*5080*/  FMNMX.FTZ R3, R85, R3, !PT ;  /* 0x0000000355037209 */ /* 0x000fe40007810000 */
[----:B------:R-:W-:Y:S02]  /*5090*/  FSEL R70, R70, -INF , P1 ;  /* 0xff80000046467808 */ /* 0x000fe40000800000 */
[----:B------:R-:W-:Y:S01]  /*50a0*/  ISETP.GT.AND P1, PT, R5, 0x69, PT ;  /* 0x000000690500780c */ /* 0x000fe20003f24270 */
[----:B------:R-:W0:Y:S01]  /*50b0*/  SHFL.BFLY PT, R6, R3, 0x2, 0x1f ;  /* 0x0c401f0003067f89 */ /* 0x000e2200000e0000 */
        /* <DEDUP_REMOVED lines=8> */
[----:B------:R-:W-:Y:S02]  /*5140*/  @P0 LOP3.LUT R16, R16, 0x200, RZ, 0xfc, !PT ;  /* 0x0000020010100812 */ /* 0x000fe400078efcff */
[----:B------:R-:W-:Y:S02]  /*5150*/  FSEL R51, R51, -INF , P5 ;  /* 0xff80000033337808 */ /* 0x000fe40002800000 */
[----:B------:R-:W-:Y:S02]  /*5160*/  FSEL R54, R54, -INF , P4 ;  /* 0xff80000036367808 */ /* 0x000fe40002000000 */
[----:B------:R-:W-:Y:S02]  /*5170*/  FSEL R55, R55, -INF , P3 ;  /* 0xff80000037377808 */ /* 0x000fe40001800000 */
[----:B0-----:R-:W-:Y:S02]  /*5180*/  FMNMX.FTZ R6, R3, R6, !PT ;  /* 0x0000000603067209 */ /* 0x001fe40007810000 */
[----:B------:R-:W-:-:S02]  /*5190*/  FSEL R58, R58, -INF , P2 ;  /* 0xff8000003a3a7808 */ /* 0x000fc40001000000 */
[C---:B------:R-:W-:Y:S01]  /*51a0*/  ISETP.GT.AND P5, PT, R5.reuse, 0x48, PT ;  /* 0x000000480500780c */ /* 0x040fe20003fa4270 */
[----:B------:R-:W0:Y:S01]  /*51b0*/  SHFL.BFLY PT, R3, R6, 0x1, 0x1f ;  /* 0x0c201f0006037f89 */ /* 0x000e2200000e0000 */
[C---:B------:R-:W-:Y:S02]  /*51c0*/  ISETP.GT.AND P4, PT, R5.reuse, 0x49, PT ;  /* 0x000000490500780c */ /* 0x040fe40003f84270 */
[C---:B------:R-:W-:Y:S02]  /*51d0*/  ISETP.GT.AND P3, PT, R5.reuse, 0x50, PT ;  /* 0x000000500500780c */ /* 0x040fe40003f64270 */
[----:B------:R-:W-:Y:S02]  /*51e0*/  ISETP.GT.AND P2, PT, R5, 0x51, PT ;  /* 0x000000510500780c */ /* 0x000fe40003f44270 */
[----:B------:R-:W-:Y:S02]  /*51f0*/  LOP3.LUT R16, R16, 0xfffffbff, RZ, 0xc0, !PT ;  /* 0xfffffbff10107812 */ /* 0x000fe400078ec0ff */
[----:B------:R-:W-:-:S02]  /*5200*/  FSEL R62, R62, -INF , P5 ;  /* 0xff8000003e3e7808 */ /* 0x000fc40002800000 */
[----:B------:R-:W-:Y:S02]  /*5210*/  FSEL R63, R63, -INF , P4 ;  /* 0xff8000003f3f7808 */ /* 0x000fe40002000000 */
[----:B------:R-:W-:Y:S02]  /*5220*/  FSEL R66, R66, -INF , P3 ;  /* 0xff80000042427808 */ /* 0x000fe40001800000 */
[----:B------:R-:W-:Y:S02]  /*5230*/  FSEL R67, R67, -INF , P2 ;  /* 0xff80000043437808 */ /* 0x000fe40001000000 */
[----:B------:R-:W-:Y:S02]  /*5240*/  @P1 LOP3.LUT R16, R16, 0x400, RZ, 0xfc, !PT ;  /* 0x0000040010101812 */ /* 0x000fe400078efcff */
[C---:B------:R-:W-:Y:S02]  /*5250*/  ISETP.GT.AND P2, PT, R5.reuse, 0x70, PT ;  /* 0x000000700500780c */ /* 0x040fe40003f44270 */
[----:B------:R-:W-:-:S02]  /*5260*/  ISETP.GT.AND P3, PT, R5, 0x71, PT ;  /* 0x000000710500780c */ /* 0x000fc40003f64270 */
[C---:B------:R-:W-:Y:S02]  /*5270*/  ISETP.GT.AND P4, PT, R5.reuse, 0x78, PT ;  /* 0x000000780500780c */ /* 0x040fe40003f84270 */
[----:B0-----:R-:W-:Y:S02]  /*5280*/  FMNMX.FTZ R6, R6, R3, !PT ;  /* 0x0000000306067209 */ /* 0x001fe40007810000 */
[C---:B------:R-:W-:Y:S02]  /*5290*/  ISETP.GT.AND P5, PT, R5.reuse, 0x79, PT ;  /* 0x000000790500780c */ /* 0x040fe40003fa4270 */
[C---:B------:R-:W-:Y:S02]  /*52a0*/  FSETP.NEU.FTZ.AND P6, PT, R6.reuse, -INF , PT ;  /* 0xff8000000600780b */ /* 0x040fe40003fdd000 */
[----:B------:R-:W-:Y:S02]  /*52b0*/  ISETP.GT.AND P1, PT, R5, 0x59, PT ;  /* 0x000000590500780c */ /* 0x000fe40003f24270 */
[----:B------:R-:W-:-:S02]  /*52c0*/  FSEL R3, R6, RZ, P6 ;  /* 0x000000ff06037208 */ /* 0x000fc40003000000 */
[----:B------:R-:W-:Y:S02]  /*52d0*/  ISETP.GT.AND P0, PT, R5, 0x60, PT ;  /* 0x000000600500780c */ /* 0x000fe40003f04270 */
[----:B------:R-:W-:Y:S01]  /*52e0*/  FSEL R71, R71, -INF , P1 ;  /* 0xff80000047477808 */ /* 0x000fe20000800000 */
[----:B------:R-:W-:Y:S01]  /*52f0*/  FADD.FTZ R7, -R3, R7 ;  /* 0x0000000703077221 */ /* 0x000fe20000010100 */
[----:B------:R-:W-:Y:S01]  /*5300*/  FSEL R74, R74, -INF , P0 ;  /* 0xff8000004a4a7808 */ /* 0x000fe20000000000 */
[----:B------:R-:W0:Y:S01]  /*5310*/  LDC R3, c[0x0][0x988] ;  /* 0x00026200ff037b82 */ /* 0x000e220000000800 */
[C---:B------:R-:W-:Y:S02]  /*5320*/  LOP3.LUT P0, RZ, R16.reuse, 0x200, RZ, 0xc0, !PT ;  /* 0x0000020010ff7812 */ /* 0x040fe4000780c0ff */
[----:B------:R-:W-:Y:S02]  /*5330*/  LOP3.LUT P1, RZ, R16, 0x400, RZ, 0xc0, !PT ;  /* 0x0000040010ff7812 */ /* 0x000fe4000782c0ff */
[----:B------:R-:W-:-:S02]  /*5340*/  FSEL R75, R75, -INF , P0 ;  /* 0xff8000004b4b7808 */ /* 0x000fc40000000000 */
[----:B------:R-:W-:Y:S02]  /*5350*/  FSEL R79, R79, -INF , P1 ;  /* 0xff8000004f4f7808 */ /* 0x000fe40000800000 */
[----:B------:R-:W-:Y:S02]  /*5360*/  FSEL R82, R82, -INF , P2 ;  /* 0xff80000052527808 */ /* 0x000fe40001000000 */
[----:B------:R-:W-:Y:S02]  /*5370*/  FSEL R83, R83, -INF , P3 ;  /* 0xff80000053537808 */ /* 0x000fe40001800000 */
[----:B------:R-:W-:Y:S02]  /*5380*/  FSEL R86, R86, -INF , P4 ;  /* 0xff80000056567808 */ /* 0x000fe40002000000 */
[----:B------:R-:W-:Y:S02]  /*5390*/  FSEL R87, R87, -INF , P5 ;  /* 0xff80000057577808 */ /* 0x000fe40002800000 */
[----:B------:R-:W-:Y:S01]  /*53a0*/  LOP3.LUT P0, RZ, R16, 0x100, RZ, 0xc0, !PT ;  /* 0x0000010010ff7812 */ /* 0x000fe2000780c0ff */
[-C--:B0-----:R-:W-:Y:S01]  /*53b0*/  FMUL.FTZ R10, R6, R3.reuse ;  /* 0x00000003060a7220 */ /* 0x081fe20000410000 */
[----:B------:R-:W-:-:S04]  /*53c0*/  FMUL.FTZ R7, R7, R3 ;  /* 0x0000000307077220 */ /* 0x000fc80000410000 */
        /* <DEDUP_REMOVED lines=141> */
[----:B0-----:R-:W-:-:S04]  /*5ca0*/  FFMA.FTZ R0, R9, R0, R26 ;  /* 0x0000000009007223 */ /* 0x001fc8000001001a */
        /* <DEDUP_REMOVED lines=99> */
.L_x_12107:
        /* <DEDUP_REMOVED lines=103> */
[----:B------:R-:W-:Y:S01]  /*6950*/  IMAD.MOV.U32 R10, RZ, RZ, R2 ;  /* 0x000000ffff0a7224 */ /* 0x000fe200078e0002 */
[----:B-1----:R-:W-:Y:S01]  /*6960*/  NOP ;  /* 0x0000000000007918 */ /* 0x002fe20000000000 */
[----:B0-----:R-:W-:Y:S05]  /*6970*/  @P1 BRA `(.L_x_12108) ;  /* 0xffffffd4005c1947 */ /* 0x001fea000383ffff */
.L_x_12097:
[----:B------:R-:W-:-:S13]  /*6980*/  ISETP.GE.AND P1, PT, R8, R142, PT ;  /* 0x0000008e0800720c */ /* 0x000fda0003f26270 */
[----:B------:R-:W-:Y:S05]  /*6990*/  @!P1 BRA `(.L_x_12109) ;  /* 0x00000020003c9947 */ /* 0x000fea0003800000 */
[----:B------:R-:W-:Y:S01]  /*69a0*/  IMAD.MOV.U32 R9, RZ, RZ, R5 ;  /* 0x000000ffff097224 */ /* 0x000fe200078e0005 */
[----:B------:R-:W-:Y:S01]  /*69b0*/  UMOV UR6, UR38 ;  /* 0x0000002600067c82 */ /* 0x000fe20008000000 */
[----:B------:R-:W-:Y:S02]  /*69c0*/  IMAD.MOV.U32 R7, RZ, RZ, R6 ;  /* 0x000000ffff077224 */ /* 0x000fe400078e0006 */
[----:B------:R-:W-:-:S07]  /*69d0*/  IMAD.MOV.U32 R10, RZ, RZ, R2 ;  /* 0x000000ffff0a7224 */ /* 0x000fce00078e0002 */
.L_x_12120:
[----:B------:R-:W-:Y:S01]  /*69e0*/  ISETP.NE.AND P2, PT, RZ, UR42, PT ;  /* 0x0000002aff007c0c */ /* 0x000fe2000bf45270 */
[----:B------:R-:W-:-:S04]  /*69f0*/  UISETP.NE.AND UP0, UPT, UR6, 0x1, UPT ;  /* 0x000000010600788c */ /* 0x000fc8000bf05270 */
[----:B------:R-:W-:-:S06]  /*6a00*/  USEL UR7, URZ, 0x1, UP0 ;  /* 0x000000013f077887 */ /* 0x000fcc0008000000 */
[----:B------:R-:W-:Y:S02]  /*6a10*/  LOP3.LUT R2, R10, UR7, RZ, 0x3c, !PT ;  /* 0x000000070a027c12 */ /* 0x000fe4000f8e3cff */
[----:B------:R-:W-:Y:S05]  /*6a20*/  @P2 BRA `(.L_x_12110) ;  /* 0x0000000000342947 */ /* 0x000fea0003800000 */
[----:B------:R-:W-:Y:S05]  /*6a30*/  @!P0 BRA `(.L_x_12111) ;  /* 0x0000000000048947 */ /* 0x000fea0003800000 */
[----:B------:R-:W-:Y:S01]  /*6a40*/  BPT.TRAP 0x1 ;  /* 0x000000040000795c */ /* 0x000fe20000300000 */
.L_x_12111:
        /* <DEDUP_REMOVED lines=8> */
.L_x_12112:
[----:B-1----:R-:W-:Y:S05]  /*6ad0*/  @P1 BRA `(.L_x_12110) ;  /* 0x0000000000081947 */ /* 0x002fea0003800000 */
[----:B------:R-:W1:Y:S02]  /*6ae0*/  SYNCS.PHASECHK.TRANS64.TRYWAIT P1, [UR7+0x2d830], R3 ;  /* 0x02d83003ff0075a7 */ /* 0x000e640008020147 */
[----:B-1----:R-:W-:Y:S05]  /*6af0*/  @!P1 BRA `(.L_x_12113) ;  /* 0x000000b400749947 */ /* 0x002fea0003800000 */
.L_x_12110:
        /* <DEDUP_REMOVED lines=42> */
.L_x_12115:
[----:B------:R-:W-:Y:S01]  /*6da0*/  ULEA UR7, UR6, UR40, 0x3 ;  /* 0x0000002806077291 */ /* 0x000fe2000f8e183f */
[----:B------:R-:W-:-:S08]  /*6db0*/  SHF.L.U32 R3, R10, 0x1f, RZ ;  /* 0x0000001f0a037819 */ /* 0x000fd000000006ff */
[----:B------:R0:W1:Y:S01]  /*6dc0*/  SYNCS.PHASECHK.TRANS64.TRYWAIT P1, [UR7+0x2d850], R3 ;  /* 0x02d85003ff0075a7 */ /* 0x0000620008020147 */
[----:B------:R-:W-:Y:S05]  /*6dd0*/  @!P0 BRA `(.L_x_12116) ;  /* 0x0000000000048947 */ /* 0x000fea0003800000 */
[----:B------:R-:W-:Y:S01]  /*6de0*/  BPT.TRAP 0x1 ;  /* 0x000000040000795c */ /* 0x000fe20000300000 */
.L_x_12116:
[----:B-1----:R-:W-:Y:S05]  /*6df0*/  @P1 BRA `(.L_x_12114) ;  /* 0x0000000000081947 */ /* 0x002fea0003800000 */
[----:B------:R-:W1:Y:S02]  /*6e00*/  SYNCS.PHASECHK.TRANS64.TRYWAIT P1, [UR7+0x2d850], R3 ;  /* 0x02d85003ff0075a7 */ /* 0x000e640008020147 */
[----:B-1----:R-:W-:Y:S05]  /*6e10*/  @!P1 BRA `(.L_x_12117) ;  /* 0x000000b000c49947 */ /* 0x002fea0003800000 */
.L_x_12114:
        /* <DEDUP_REMOVED lines=70> */
.L_x_12118:
        /* <DEDUP_REMOVED lines=78> */
[C---:B------:R-:W-:Y:S01]  /*7760*/  FADD.FTZ R9, -R5.reuse, R9 ;  /* 0x0000000905097221 */ /* 0x040fe20000010100 */
        /* <DEDUP_REMOVED lines=46> */
[-C--:B------:R-:W-:Y:S01]  /*7a50*/  FFMA.FTZ R35, R35, R3.reuse, -R12 ;  /* 0x0000000323237223 */ /* 0x080fe2000001080c */
        /* <DEDUP_REMOVED lines=153> */
.L_x_12119:
        /* <DEDUP_REMOVED lines=106> */
.L_x_12109:
[----:B------:R-:W-:Y:S06]  /*8a90*/  BAR.ARV 0x8, 0x200 ;  /* 0x0208000000007b1d */ /* 0x000fec0000002000 */
[----:B------:R-:W-:Y:S05]  /*8aa0*/  @!P0 BRA `(.L_x_12121) ;  /* 0x0000000000048947 */ /* 0x000fea0003800000 */
[----:B------:R-:W-:Y:S01]  /*8ab0*/  BPT.TRAP 0x1 ;  /* 0x000000040000795c */ /* 0x000fe20000300000 */
.L_x_12121:
[----:B------:R-:W-:Y:S01]  /*8ac0*/  ULEA UR4, UR38, UR40, 0x3 ;  /* 0x0000002826047291 */ /* 0x000fe2000f8e183f */
[----:B------:R-:W-:-:S08]  /*8ad0*/  SHF.L.U32 R7, R2, 0x1f, RZ ;  /* 0x0000001f02077819 */ /* 0x000fd000000006ff */
[----:B------:R0:W1:Y:S01]  /*8ae0*/  SYNCS.PHASECHK.TRANS64.TRYWAIT P1, [UR4+0x2d850], R7 ;  /* 0x02d85007ff0075a7 */ /* 0x0000620008020144 */
[----:B------:R-:W-:Y:S05]  /*8af0*/  @!P0 BRA `(.L_x_12122) ;  /* 0x0000000000048947 */ /* 0x000fea0003800000 */
[----:B------:R-:W-:Y:S01]  /*8b00*/  BPT.TRAP 0x1 ;  /* 0x000000040000795c */ /* 0x000fe20000300000 */
.L_x_12122:
[----:B-1----:R-:W-:Y:S05]  /*8b10*/  @P1 BRA `(.L_x_12123) ;  /* 0x0000000000081947 */ /* 0x002fea0003800000 */
[----:B------:R-:W1:Y:S02]  /*8b20*/  SYNCS.PHASECHK.TRANS64.TRYWAIT P1, [UR4+0x2d850], R7 ;  /* 0x02d85007ff0075a7 */ /* 0x000e640008020144 */
[----:B-1----:R-:W-:Y:S05]  /*8b30*/  @!P1 BRA `(.L_x_12124) ;  /* 0x0000009400949947 */ /* 0x002fea0003800000 */
.L_x_12123:
[----:B------:R-:W-:Y:S01]  /*8b40*/  UIADD3 UR40, UR40, 0x400, URZ ;  /* 0x0000040028287890 */ /* 0x000fe2000fffe03f */
[----:B------:R-:W-:Y:S01]  /*8b50*/  WARPGROUP.ARRIVE ;  /* 0x00000000000079c5 */ /* 0x000fe20000000000 */
[----:B------:R-:W-:Y:S01]  /*8b60*/  ULOP3.LUT UR39, UR39, 0x10000, URZ, 0xfc, !UPT ;  /* 0x0001000027277892 */ /* 0x000fe2000f8efc3f */
[----:B01----:R-:W0:Y:S01]  /*8b70*/  SHFL.BFLY PT, R7, R4, 0x2, 0x1f ;  /* 0x0c401f0004077f89 */ /* 0x003e2200000e0000 */
[----:B------:R-:W-:Y:S01]  /*8b80*/  USHF.R.U32.HI UR40, URZ, 0x4, UR40 ;  /* 0x000000043f287899 */ /* 0x000fe20008011628 */
[----:B------:R-:W-:Y:S01]  /*8b90*/  IMAD.MOV.U32 R20, RZ, RZ, -0x800000 ;  /* 0xff800000ff147424 */ /* 0x000fe200078e00ff */
[----:B------:R-:W-:Y:S01]  /*8ba0*/  UMOV UR9, 0x40000040 ;  /* 0x4000004000097882 */ /* 0x000fe20000000000 */
[----:B------:R-:W-:Y:S01]  /*8bb0*/  UMOV UR11, 0x80000020 ;  /* 0x80000020000b7882 */ /* 0x000fe20000000000 */
[----:B------:R-:W-:Y:S01]  /*8bc0*/  ULOP3.LUT UR40, UR40, 0x3fff, URZ, 0xc0, !UPT ;  /* 0x00003fff28287892 */ /* 0x000fe2000f8ec03f */
[----:B------:R-:W1:Y:S01]  /*8bd0*/  SHFL.BFLY PT, R9, R0, 0x2, 0x1f ;  /* 0x0c401f0000097f89 */ /* 0x000e6200000e0000 */
[----:B------:R-:W-:-:S02]  /*8be0*/  UMOV UR8, UR39 ;  /* 0x0000002700087c82 */ /* 0x000fc40008000000 */
[----:B------:R-:W-:-:S04]  /*8bf0*/  ULOP3.LUT UR5, UR40, 0x2000000, URZ, 0xfc, !UPT ;  /* 0x0200000028057892 */ /* 0x000fc8000f8efc3f */
[----:B------:R-:W-:-:S07]  /*8c00*/  UIMAD UR5, UR38, 0x600, UR5 ;  /* 0x00000600260578a4 */ /* 0x000fce000f8e0205 */
[----:B------:R-:W-:Y:S02]  /*8c10*/  UMOV UR10, UR5 ;  /* 0x00000005000a7c82 */ /* 0x000fe40008000000 */
[----:B------:R-:W-:Y:S01]  /*8c20*/  HGMMA.64x96x16.F32.BF16 R88, gdesc[UR8].tnspB, R88, gsb0 ;  /* 0x41600000085879f0 */ /* 0x000fe20008001858 */
[----:B------:R-:W-:Y:S01]  /*8c30*/  UIADD3 UR8, UR39, 0x2, URZ ;  /* 0x0000000227087890 */ /* 0x000fe2000fffe03f */
[----:B0-----:R-:W-:Y:S01]  /*8c40*/  FADD.FTZ R7, R7, R4 ;  /* 0x0000000407077221 */ /* 0x001fe20000010000 */
[----:B------:R-:W-:Y:S01]  /*8c50*/  UIADD3 UR10, UR5, 0x40, URZ ;  /* 0x00000040050a7890 */ /* 0x000fe2000fffe03f */
[----:B------:R-:W-:Y:S01]  /*8c60*/  IMAD.MOV.U32 R4, RZ, RZ, RZ ;  /* 0x000000ffff047224 */ /* 0x000fe200078e00ff */
[----:B------:R-:W-:Y:S01]  /*8c70*/  UMOV UR9, 0x40000040 ;  /* 0x4000004000097882 */ /* 0x000fe20000000000 */
[----:B------:R-:W-:Y:S01]  /*8c80*/  UMOV UR11, 0x80000020 ;  /* 0x80000020000b7882 */ /* 0x000fe20000000000 */
[----:B------:R-:W0:Y:S01]  /*8c90*/  SHFL.BFLY PT, R8, R7, 0x1, 0x1f ;  /* 0x0c201f0007087f89 */ /* 0x000e2200000e0000 */
[----:B-1----:R-:W-:Y:S01]  /*8ca0*/  FADD.FTZ R9, R9, R0 ;  /* 0x0000000009097221 */ /* 0x002fe20000010000 */
[----:B------:R-:W-:-:S04]  /*8cb0*/  IMAD.MOV.U32 R0, RZ, RZ, -0x800000 ;  /* 0xff800000ff007424 */ /* 0x000fc800078e00ff */
[----:B------:R-:W1:Y:S01]  /*8cc0*/  SHFL.BFLY PT, R10, R9, 0x1, 0x1f ;  /* 0x0c201f00090a7f89 */ /* 0x000e6200000e0000 */
[----:B0-----:R-:W-:Y:S01]  /*8cd0*/  FADD.FTZ R13, R7, R8 ;  /* 0x00000008070d7221 */ /* 0x001fe20000010000 */
[----:B------:R-:W-:-:S04]  /*8ce0*/  IMAD.MOV.U32 R8, RZ, RZ, RZ ;  /* 0x000000ffff087224 */ /* 0x000fc800078e00ff */
[----:B------:R-:W-:Y:S01]  /*8cf0*/  FSETP.NE.FTZ.AND P1, PT, R13, RZ, PT ;  /* 0x000000ff0d00720b */ /* 0x000fe20003f35000 */
[----:B-1----:R-:W-:-:S05]  /*8d00*/  FADD.FTZ R14, R9, R10 ;  /* 0x0000000a090e7221 */ /* 0x002fca0000010000 */
        /* <DEDUP_REMOVED lines=59> */
.L_x_12125:
        /* <DEDUP_REMOVED lines=60> */
.L_x_12089:
[----:B------:R-:W3:Y:S08]  /*9480*/  S2UR UR41, SR_CgaCtaId ;  /* 0x00000000002979c3 */ /* 0x000ef00000008800 */
[----:B------:R-:W-:Y:S06]  /*9490*/  BAR.SYNC.DEFER_BLOCKING 0x5, 0x200 ;  /* 0x0148000000007b1d */ /* 0x000fec0000010000 */
[----:B------:R-:W-:Y:S01]  /*94a0*/  UMOV UR40, 0x400 ;  /* 0x0000040000287882 */ /* 0x000fe20000000000 */
[----:B------:R-:W-:Y:S01]  /*94b0*/  BSSY B0, `(.L_x_12126) ;  /* 0x000027f000007945 */ /* 0x000fe20003800000 */
[----:B---3--:R-:W-:-:S09]  /*94c0*/  ULEA UR40, UR41, UR40, 0x18 ;  /* 0x0000002829287291 */ /* 0x008fd2000f8ec03f */
[----:B------:R-:W3:Y:S01]  /*94d0*/  LDS.128 R4, [UR40+0x2d8d0] ;  /* 0x02d8d028ff047984 */ /* 0x000ee20008000c00 */
[----:B------:R-:W-:Y:S06]  /*94e0*/  BAR.ARV 0x4, 0x200 ;  /* 0x0108000000007b1d */ /* 0x000fec0000002000 */
[----:B------:R-:W-:Y:S05]  /*94f0*/  @P0 BRA `(.L_x_12127) ;  /* 0x0000001c004c0947 */ /* 0x000fea0003800000 */
[----:B--2---:R-:W1:Y:S01]  /*9500*/  LDL R3, [R1+0x48] ;  /* 0x0000480001037983 */ /* 0x004e620000100800 */
[----:B------:R-:W2:Y:S03]  /*9510*/  S2UR UR6, SR_SWINHI ;  /* 0x00000000000679c3 */ /* 0x000ea60000002f00 */
[----:B------:R-:W4:Y:S05]  /*9520*/  LDL R48, [R1+0x8] ;  /* 0x0000080001307983 */ /* 0x000f2a0000100800 */
[----:B------:R-:W3:Y:S01]  /*9530*/  LDC.64 R38, c[0x0][0xc00] ;  /* 0x00030000ff267b82 */ /* 0x000ee20000000a00 */
[----:B------:R-:W-:Y:S01]  /*9540*/  UMOV UR4, UR40 ;  /* 0x0000002800047c82 */ /* 0x000fe20008000000 */
[----:B--2---:R-:W-:Y:S01]  /*9550*/  UMOV UR5, UR6 ;  /* 0x0000000600057c82 */ /* 0x004fe20008000000 */
[----:B------:R-:W-:-:S02]  /*9560*/  IMAD.U32 R34, RZ, RZ, UR4 ;  /* 0x00000004ff227e24 */ /* 0x000fc4000f8e00ff */
[----:B------:R-:W-:Y:S01]  /*9570*/  IMAD.U32 R35, RZ, RZ, UR5 ;  /* 0x00000005ff237e24 */ /* 0x000fe2000f8e00ff */
[----:B------:R-:W-:Y:S01]  /*9580*/  F2FP.BF16.F32.PACK_AB R30, R109, R108 ;  /* 0x0000006c6d1e723e */ /* 0x000fe200000010ff */
[----:B------:R-:W-:Y:S01]  /*9590*/  ULDC.64 UR4, c[0x0][0xc08] ;  /* 0x0003020000047ab9 */ /* 0x000fe20000000a00 */
[----:B------:R-:W-:Y:S01]  /*95a0*/  BAR.SYNC.DEFER_BLOCKING 0x1, 0x180 ;  /* 0x0046000000007b1d */ /* 0x000fe20000010000 */
[----:B-1----:R-:W-:-:S03]  /*95b0*/  IMAD.WIDE R8, R3, 0x2, R34 ;  /* 0x0000000203087825 */ /* 0x002fc600078e0222 */
[C---:B------:R-:W-:Y:S02]  /*95c0*/  IADD3 R14, P0, R8.reuse, 0x6020, RZ ;  /* 0x00006020080e7810 */ /* 0x040fe40007f1e0ff */
[C---:B------:R-:W-:Y:S02]  /*95d0*/  LOP3.LUT R3, R8.reuse, 0x180, RZ, 0xc0, !PT ;  /* 0x0000018008037812 */ /* 0x040fe400078ec0ff */
[----:B------:R-:W-:Y:S02]  /*95e0*/  IADD3 R12, P1, R8, 0x6000, RZ ;  /* 0x00006000080c7810 */ /* 0x000fe40007f3e0ff */
[----:B0-----:R-:W-:Y:S02]  /*95f0*/  LOP3.LUT R11, R14, 0x180, RZ, 0xc0, !PT ;  /* 0x000001800e0b7812 */ /* 0x001fe400078ec0ff */
[----:B------:R-:W-:Y:S02]  /*9600*/  SHF.R.U64 R3, R3, 0x3, RZ ;  /* 0x0000000303037819 */ /* 0x000fe400000012ff */
[----:B------:R-:W-:-:S02]  /*9610*/  LOP3.LUT R10, R12, 0x180, RZ, 0xc0, !PT ;  /* 0x000001800c0a7812 */ /* 0x000fc400078ec0ff */
[C---:B------:R-:W-:Y:S02]  /*9620*/  IADD3 R37, P2, R8.reuse, 0x3020, RZ ;  /* 0x0000302008257810 */ /* 0x040fe40007f5e0ff */
[C---:B------:R-:W-:Y:S02]  /*9630*/  IADD3 R31, P3, R8.reuse, 0x3000, RZ ;  /* 0x00003000081f7810 */ /* 0x040fe40007f7e0ff */
[----:B---3--:R-:W-:Y:S02]  /*9640*/  IADD3 R4, P4, R8, 0x20, RZ ;  /* 0x0000002008047810 */ /* 0x008fe40007f9e0ff */
[----:B------:R-:W-:Y:S02]  /*9650*/  SHF.R.U64 R11, R11, 0x3, RZ ;  /* 0x000000030b0b7819 */ /* 0x000fe400000012ff */
[----:B------:R-:W-:Y:S02]  /*9660*/  LOP3.LUT R8, R3, R8, RZ, 0x3c, !PT ;  /* 0x0000000803087212 */ /* 0x000fe400078e3cff */
[----:B------:R-:W-:-:S02]  /*9670*/  SHF.R.U64 R3, R10, 0x3, RZ ;  /* 0x000000030a037819 */ /* 0x000fc400000012ff */
[----:B------:R-:W-:Y:S02]  /*9680*/  LOP3.LUT R24, R11, R14, RZ, 0x3c, !PT ;  /* 0x0000000e0b187212 */ /* 0x000fe400078e3cff */
[----:B------:R-:W-:Y:S02]  /*9690*/  LOP3.LUT R14, R37, 0x180, RZ, 0xc0, !PT ;  /* 0x00000180250e7812 */ /* 0x000fe400078ec0ff */
[----:B------:R-:W-:Y:S02]  /*96a0*/  LOP3.LUT R12, R3, R12, RZ, 0x3c, !PT ;  /* 0x0000000c030c7212 */ /* 0x000fe400078e3cff */
[----:B------:R-:W-:Y:S02]  /*96b0*/  LOP3.LUT R26, R31, 0x180, RZ, 0xc0, !PT ;  /* 0x000001801f1a7812 */ /* 0x000fe400078ec0ff */
[----:B------:R-:W-:Y:S02]  /*96c0*/  LOP3.LUT R3, R4, 0x180, RZ, 0xc0, !PT ;  /* 0x0000018004037812 */ /* 0x000fe400078ec0ff */
[----:B------:R-:W-:-:S02]  /*96d0*/  SHF.R.U64 R14, R14, 0x3, RZ ;  /* 0x000000030e0e7819 */ /* 0x000fc400000012ff */
[----:B------:R-:W-:Y:S02]  /*96e0*/  SHF.R.U64 R26, R26, 0x3, RZ ;  /* 0x000000031a1a7819 */ /* 0x000fe400000012ff */
[----:B------:R-:W-:Y:S01]  /*96f0*/  SHF.R.U64 R3, R3, 0x3, RZ ;  /* 0x0000000303037819 */ /* 0x000fe200000012ff */
[--C-:B------:R-:W-:Y:S01]  /*9700*/  IMAD.X R25, RZ, RZ, R9.reuse, P0 ;  /* 0x000000ffff197224 */ /* 0x100fe200000e0609 */
[----:B------:R-:W-:Y:S01]  /*9710*/  LOP3.LUT R14, R14, R37, RZ, 0x3c, !PT ;  /* 0x000000250e0e7212 */ /* 0x000fe200078e3cff */
[--C-:B------:R-:W-:Y:S01]  /*9720*/  IMAD.X R27, RZ, RZ, R9.reuse, P3 ;  /* 0x000000ffff1b7224 */ /* 0x100fe200018e0609 */
[----:B------:R-:W-:Y:S01]  /*9730*/  LOP3.LUT R26, R26, R31, RZ, 0x3c, !PT ;  /* 0x0000001f1a1a7212 */ /* 0x000fe200078e3cff */
[--C-:B------:R-:W-:Y:S01]  /*9740*/  IMAD.X R29, RZ, RZ, R9.reuse, P4 ;  /* 0x000000ffff1d7224 */ /* 0x100fe200020e0609 */
[----:B------:R-:W0:Y:S01]  /*9750*/  LDC.64 R36, c[0x0][0xc00] ;  /* 0x00030000ff247b82 */ /* 0x000e220000000a00 */
[----:B------:R-:W-:Y:S01]  /*9760*/  LOP3.LUT R28, R3, R4, RZ, 0x3c, !PT ;  /* 0x00000004031c7212 */ /* 0x000fe200078e3cff */
[--C-:B------:R-:W-:Y:S01]  /*9770*/  IMAD.X R13, RZ, RZ, R9.reuse, P1 ;  /* 0x000000ffff0d7224 */ /* 0x100fe200008e0609 */
[----:B------:R-:W-:Y:S01]  /*9780*/  MOV R21, R8 ;  /* 0x0000000800157202 */ /* 0x000fe20000000f00 */
[----:B------:R-:W-:Y:S01]  /*9790*/  IMAD.X R15, RZ, RZ, R9, P2 ;  /* 0x000000ffff0f7224 */ /* 0x000fe200010e0609 */
[----:B------:R-:W-:-:S02]  /*97a0*/  F2FP.BF16.F32.PACK_AB R8, R33, R32 ;  /* 0x000000202108723e */ /* 0x000fc400000010ff */
[----:B------:R-:W-:Y:S02]  /*97b0*/  F2FP.BF16.F32.PACK_AB R9, R91, R90 ;  /* 0x0000005a5b09723e */ /* 0x000fe400000010ff */
[----:B------:R-:W-:Y:S02]  /*97c0*/  F2FP.BF16.F32.PACK_AB R10, R93, R92 ;  /* 0x0000005c5d0a723e */ /* 0x000fe400000010ff */
[----:B------:R-:W-:Y:S02]  /*97d0*/  F2FP.BF16.F32.PACK_AB R11, R95, R94 ;  /* 0x0000005e5f0b723e */ /* 0x000fe400000010ff */
[----:B------:R-:W-:Y:S02]  /*97e0*/  MOV R4, R24 ;  /* 0x0000001800047202 */ /* 0x000fe40000000f00 */
[----:B------:R-:W-:Y:S02]  /*97f0*/  MOV R3, R26 ;  /* 0x0000001a00037202 */ /* 0x000fe40000000f00 */
[----:B------:R-:W-:-:S02]  /*9800*/  MOV R41, R28 ;  /* 0x0000001c00297202 */ /* 0x000fc40000000f00 */
[----:B------:R-:W-:Y:S02]  /*9810*/  F2FP.BF16.F32.PACK_AB R24, R97, R96 ;  /* 0x000000606118723e */ /* 0x000fe400000010ff */
[----:B------:R-:W-:Y:S02]  /*9820*/  F2FP.BF16.F32.PACK_AB R25, R99, R98 ;  /* 0x000000626319723e */ /* 0x000fe400000010ff */
[----:B------:R-:W-:Y:S02]  /*9830*/  F2FP.BF16.F32.PACK_AB R26, R101, R100 ;  /* 0x00000064651a723e */ /* 0x000fe400000010ff */
[----:B------:R-:W-:Y:S01]  /*9840*/  F2FP.BF16.F32.PACK_AB R27, R103, R102 ;  /* 0x00000066671b723e */ /* 0x000fe200000010ff */
[----:B------:R1:W-:Y:S01]  /*9850*/  STSM.16.M88.4 [R21], R8 ;  /* 0x0000000815007844 */ /* 0x0003e20000000200 */
[----:B------:R-:W-:Y:S02]  /*9860*/  F2FP.BF16.F32.PACK_AB R28, R105, R104 ;  /* 0x00000068691c723e */ /* 0x000fe400000010ff */
[----:B------:R-:W-:-:S02]  /*9870*/  F2FP.BF16.F32.PACK_AB R29, R107, R106 ;  /* 0x0000006a6b1d723e */ /* 0x000fc400000010ff */
[----:B------:R-:W-:Y:S01]  /*9880*/  F2FP.BF16.F32.PACK_AB R31, R111, R110 ;  /* 0x0000006e6f1f723e */ /* 0x000fe200000010ff */
[----:B------:R2:W-:Y:S01]  /*9890*/  STSM.16.M88.4 [R41], R24 ;  /* 0x0000001829007844 */ /* 0x0005e20000000200 */
[----:B------:R-:W-:Y:S02]  /*98a0*/  MOV R40, R14 ;  /* 0x0000000e00287202 */ /* 0x000fe40000000f00 */
[----:B------:R-:W-:Y:S02]  /*98b0*/  F2FP.BF16.F32.PACK_AB R14, R125, R124 ;  /* 0x0000007c7d0e723e */ /* 0x000fe400000010ff */
[----:B------:R-:W-:Y:S01]  /*98c0*/  F2FP.BF16.F32.PACK_AB R15, R127, R126 ;  /* 0x0000007e7f0f723e */ /* 0x000fe200000010ff */
[----:B------:R3:W-:Y:S01]  /*98d0*/  STSM.16.M88.4 [R3], R28 ;  /* 0x0000001c03007844 */ /* 0x0007e20000000200 */
[----:B-1----:R-:W-:Y:S02]  /*98e0*/  MOV R21, R12 ;  /* 0x0000000c00157202 */ /* 0x002fe40000000f00 */
[----:B------:R-:W-:-:S02]  /*98f0*/  F2FP.BF16.F32.PACK_AB R8, R113, R112 ;  /* 0x000000707108723e */ /* 0x000fc400000010ff */
[----:B------:R-:W-:Y:S02]  /*9900*/  F2FP.BF16.F32.PACK_AB R9, R115, R114 ;  /* 0x000000727309723e */ /* 0x000fe400000010ff */
[----:B------:R-:W-:Y:S02]  /*9910*/  F2FP.BF16.F32.PACK_AB R10, R117, R116 ;  /* 0x00000074750a723e */ /* 0x000fe400000010ff */
[----:B------:R-:W-:Y:S02]  /*9920*/  F2FP.BF16.F32.PACK_AB R11, R119, R118 ;  /* 0x00000076770b723e */ /* 0x000fe400000010ff */
[----:B------:R-:W-:Y:S02]  /*9930*/  F2FP.BF16.F32.PACK_AB R12, R121, R120 ;  /* 0x00000078790c723e */ /* 0x000fe400000010ff */
[----:B------:R-:W-:Y:S02]  /*9940*/  F2FP.BF16.F32.PACK_AB R13, R123, R122 ;  /* 0x0000007a7b0d723e */ /* 0x000fe400000010ff */
[----:B--2---:R-:W-:-:S02]  /*9950*/  F2FP.BF16.F32.PACK_AB R24, R129, R128 ;  /* 0x000000808118723e */ /* 0x004fc400000010ff */
[----:B------:R-:W-:Y:S02]  /*9960*/  F2FP.BF16.F32.PACK_AB R25, R131, R130 ;  /* 0x000000828319723e */ /* 0x000fe400000010ff */
[----:B------:R-:W-:Y:S02]  /*9970*/  F2FP.BF16.F32.PACK_AB R26, R133, R132 ;  /* 0x00000084851a723e */ /* 0x000fe400000010ff */
[----:B------:R-:W-:Y:S01]  /*9980*/  F2FP.BF16.F32.PACK_AB R27, R135, R134 ;  /* 0x00000086871b723e */ /* 0x000fe200000010ff */
[----:B------:R1:W-:Y:S04]  /*9990*/  STSM.16.M88.4 [R40], R8 ;  /* 0x0000000828007844 */ /* 0x0003e80000000200 */
[----:B------:R-:W-:Y:S04]  /*99a0*/  STSM.16.M88.4 [R21], R12 ;  /* 0x0000000c15007844 */ /* 0x000fe80000000200 */
[----:B------:R2:W-:Y:S01]  /*99b0*/  STSM.16.M88.4 [R4], R24 ;  /* 0x0000001804007844 */ /* 0x0005e20000000200 */
[----:B0-----:R-:W-:-:S04]  /*99c0*/  ISETP.NE.U32.AND P0, PT, R36, RZ, PT ;  /* 0x000000ff2400720c */ /* 0x001fc80003f05070 */
[----:B------:R-:W-:Y:S01]  /*99d0*/  ISETP.NE.AND.EX P0, PT, R37, RZ, PT, P0 ;  /* 0x000000ff2500720c */ /* 0x000fe20003f05300 */
[----:B---3--:R-:W-:Y:S02]  /*99e0*/  IMAD.MOV.U32 R3, RZ, RZ, RZ ;  /* 0x000000ffff037224 */ /* 0x008fe400078e00ff */
[----:B------:R-:W-:Y:S01]  /*99f0*/  IMAD.WIDE R28, R144, 0x4, R38 ;  /* 0x00000004901c7825 */ /* 0x000fe200078e0226 */
[----:B------:R-:W-:Y:S01]  /*9a00*/  BAR.SYNC.DEFER_BLOCKING 0x1, 0x180 ;  /* 0x0046000000007b1d */ /* 0x000fe20000010000 */
[----:B------:R-:W-:-:S07]  /*9a10*/  ISETP.NE.U32.AND P1, PT, RZ, UR4, PT ;  /* 0x00000004ff007c0c */ /* 0x000fce000bf25070 */
[----:B-1----:R-:W0:Y:S08]  /*9a20*/  LDC R10, c[0x0][0xad4] ;  /* 0x0002b500ff0a7b82 */ /* 0x002e300000000800 */
[----:B--2---:R-:W1:Y:S08]  /*9a30*/  LDC R4, c[0x0][0xbe8] ;  /* 0x0002fa00ff047b82 */ /* 0x004e700000000800 */
[----:B------:R-:W2:Y:S01]  /*9a40*/  LDC.64 R14, c[0x0][0xba8] ;  /* 0x0002ea00ff0e7b82 */ /* 0x000ea20000000a00 */
[----:B------:R-:W3:Y:S01]  /*9a50*/  @P0 LDG.E R3, desc[UR36][R28.64] ;  /* 0x000000241c030981 */ /* 0x000ee2000c1e1900 */
[----:B------:R-:W-:Y:S01]  /*9a60*/  ISETP.NE.AND.EX P1, PT, RZ, UR5, PT, P1 ;  /* 0x00000005ff007c0c */ /* 0x000fe2000bf25310 */
[----:B------:R-:W-:-:S12]  /*9a70*/  IMAD.MOV.U32 R24, RZ, RZ, 0x9b8 ;  /* 0x000009b8ff187424 */ /* 0x000fd800078e00ff */
[----:B------:R-:W-:-:S04]  /*9a80*/  @P1 LEA R8, P2, R144, UR4, 0x2 ;  /* 0x0000000490081c11 */ /* 0x000fc8000f8410ff */
[----:B------:R-:W-:Y:S02]  /*9a90*/  @P1 LEA.HI.X R9, R144, UR5, R148, 0x2, P2 ;  /* 0x0000000590091c11 */ /* 0x000fe400090f1494 */
        /* <DEDUP_REMOVED lines=10> */
[----:B------:R-:W-:-:S04]  /*9b40*/  ISETP.NE.U32.AND P2, PT, R36, RZ, PT ;  /* 0x000000ff2400720c */ /* 0x000fc80003f45070 */
[----:B------:R-:W-:-:S03]  /*9b50*/  ISETP.NE.AND.EX P2, PT, R37, RZ, PT, P2 ;  /* 0x000000ff2500720c */ /* 0x000fc60003f45320 */
[----:B------:R-:W3:Y:S01]  /*9b60*/  @P4 LDC R26, c[0x0][0xbec] ;  /* 0x0002fb00ff1a4b82 */ /* 0x000ee20000000800 */
[----:B------:R-:W-:-:S07]  /*9b70*/  SEL R144, R144, RZ, !P2 ;  /* 0x000000ff90907207 */ /* 0x000fce0005000000 */
[----:B------:R-:W3:Y:S01]  /*9b80*/  @P4 LDC R41, c[0x0][0xbf0] ;  /* 0x0002fc00ff294b82 */ /* 0x000ee20000000800 */
[----:B------:R-:W-:-:S07]  /*9b90*/  SEL R21, R148, RZ, !P2 ;  /* 0x000000ff94157207 */ /* 0x000fce0005000000 */
[----:B------:R4:W4:Y:S01]  /*9ba0*/  LDC.64 R12, c[0x0][R24+0x228] ;  /* 0x00008a00180c7b82 */ /* 0x0009220000000a00 */
[----:B0-----:R-:W-:-:S04]  /*9bb0*/  IMAD R9, R9, R144, RZ ;  /* 0x0000009009097224 */ /* 0x001fc800078e02ff */
[----:B------:R-:W-:Y:S02]  /*9bc0*/  IMAD R39, R8, R21, R9 ;  /* 0x0000001508277224 */ /* 0x000fe400078e0209 */
[-C--:B-1----:R-:W-:Y:S01]  /*9bd0*/  IMAD R21, R11, R146.reuse, RZ ;  /* 0x000000920b157224 */ /* 0x082fe200078e02ff */
[----:B--2---:R-:W0:Y:S01]  /*9be0*/  @!P3 LDC R14, c[0x0][0xb50] ;  /* 0x0002d400ff0ebb82 */ /* 0x004e220000000800 */
[----:B------:R-:W-:-:S04]  /*9bf0*/  IMAD.WIDE.U32 R10, R10, R146, RZ ;  /* 0x000000920a0a7225 */ /* 0x000fc800078e00ff */
[----:B------:R-:W-:-:S03]  /*9c00*/  IMAD.WIDE.U32 R8, R8, R144, RZ ;  /* 0x0000009008087225 */ /* 0x000fc600078e00ff */
[----:B----4-:R-:W1:Y:S01]  /*9c10*/  LDC.64 R24, c[0x0][R24+0x210] ;  /* 0x0000840018187b82 */ /* 0x010e620000000a00 */
[----:B------:R-:W-:Y:S01]  /*9c20*/  IMAD.IADD R27, R143, 0x1, R137 ;  /* 0x000000018f1b7824 */ /* 0x000fe200078e0289 */
[----:B------:R-:W-:Y:S01]  /*9c30*/  SEL R37, R48, RZ, P3 ;  /* 0x000000ff30257207 */ /* 0x000fe20001800000 */
[----:B------:R-:W-:Y:S02]  /*9c40*/  IMAD.IADD R30, R11, 0x1, R21 ;  /* 0x000000010b1e7824 */ /* 0x000fe400078e0215 */
[----:B------:R-:W-:Y:S02]  /*9c50*/  IMAD.IADD R11, R9, 0x1, R39 ;  /* 0x00000001090b7824 */ /* 0x000fe400078e0227 */
[----:B------:R-:W-:Y:S01]  /*9c60*/  IMAD.MOV.U32 R9, RZ, RZ, R27 ;  /* 0x000000ffff097224 */ /* 0x000fe200078e001b */
[----:B------:R-:W2:Y:S01]  /*9c70*/  @!P3 LDC R15, c[0x0][0xb54] ;  /* 0x0002d500ff0fbb82 */ /* 0x000ea20000000800 */
        /* <DEDUP_REMOVED lines=13> */
[-C--:B-1----:R-:W-:Y:S01]  /*9d50*/  IMAD R8, R25, R9.reuse, RZ ;  /* 0x0000000919087224 */ /* 0x082fe200078e02ff */
[----:B------:R-:W-:Y:S01]  /*9d60*/  SHF.R.S32.HI R11, RZ, 0x1f, R9 ;  /* 0x0000001fff0b7819 */ /* 0x000fe20000011409 */
[----:B------:R-:W-:-:S04]  /*9d70*/  IMAD.WIDE.U32 R12, R24, R9, R12 ;  /* 0x00000009180c7225 */ /* 0x000fc800078e000c */
[----:B------:R-:W-:Y:S01]  /*9d80*/  IMAD R11, R24, R11, R8 ;  /* 0x0000000b180b7224 */ /* 0x000fe200078e0208 */
[----:B0-----:R-:W-:-:S03]  /*9d90*/  LEA R14, P2, R12, R14, 0x2 ;  /* 0x0000000e0c0e7211 */ /* 0x001fc600078410ff */
[----:B------:R-:W-:-:S05]  /*9da0*/  IMAD.IADD R8, R13, 0x1, R11 ;  /* 0x000000010d087824 */ /* 0x000fca00078e020b */
[----:B--2---:R-:W-:Y:S01]  /*9db0*/  LEA.HI.X R15, R12, R15, R8, 0x2, P2 ;  /* 0x0000000f0c0f7211 */ /* 0x004fe200010f1408 */
[----:B------:R-:W-:Y:S06]  /*9dc0*/  @P1 BRA `(.L_x_12128) ;  /* 0x0000000000101947 */ /* 0x000fec0003800000 */
[----:B------:R-:W-:Y:S05]  /*9dd0*/  @!P0 BRA `(.L_x_12128) ;  /* 0x00000000000c8947 */ /* 0x000fea0003800000 */
[----:B------:R-:W2:Y:S04]  /*9de0*/  LDG.E R8, desc[UR36][R28.64] ;  /* 0x000000241c087981 */ /* 0x000ea8000c1e1900 */
[----:B-----5:R-:W2:Y:S02]  /*9df0*/  LDG.E R31, desc[UR36][R28.64+0x4] ;  /* 0x000004241c1f7981 */ /* 0x020ea4000c1e1900 */
[----:B--2---:R-:W-:-:S07]  /*9e00*/  IMAD.IADD R31, R31, 0x1, -R8 ;  /* 0x000000011f1f7824 */ /* 0x004fce00078e0a08 */
.L_x_12128:
        /* <DEDUP_REMOVED lines=13> */
[----:B--2---:R-:W-:-:S04]  /*9ee0*/  IMAD.IADD R25, R13, 0x1, R137 ;  /* 0x000000010d197824 */ /* 0x004fc800078e0289 */
        /* <DEDUP_REMOVED lines=11> */
[----:B------:R-:W-:-:S06]  /*9fa0*/  ULDC.64 UR6, c[0x0][0xa80] ;  /* 0x0002a00000067ab9 */ /* 0x000fcc0000000a00 */
[----:B------:R-:W3:Y:S01]  /*9fb0*/  @P4 LDC R45, c[0x0][0xbf0] ;  /* 0x0002fc00ff2d4b82 */ /* 0x000ee20000000800 */
[----:B-1----:R-:W-:-:S05]  /*9fc0*/  VIADD R41, R12, 0xffffff80 ;  /* 0xffffff800c297836 */ /* 0x002fca0000000000 */
[----:B------:R-:W-:-:S04]  /*9fd0*/  SHF.R.S32.HI R44, RZ, 0x1f, R41 ;  /* 0x0000001fff2c7819 */ /* 0x000fc80000011429 */
[----:B------:R-:W-:-:S04]  /*9fe0*/  LEA.HI R44, R44, R41, RZ, 0x2 ;  /* 0x000000292c2c7211 */ /* 0x000fc800078f10ff */
[----:B------:R-:W-:-:S05]  /*9ff0*/  SHF.R.S32.HI R44, RZ, 0x2, R44 ;  /* 0x00000002ff2c7819 */ /* 0x000fca000001142c */
[----:B0-----:R-:W-:-:S04]  /*a000*/  IMAD R9, R44, 0x20, R145 ;  /* 0x000000202c097824 */ /* 0x001fc800078e0291 */
[----:B------:R-:W-:Y:S01]  /*a010*/  IMAD.WIDE R34, R9, 0x2, R34 ;  /* 0x0000000209227825 */ /* 0x000fe200078e0222 */
[----:B------:R-:W-:Y:S02]  /*a020*/  SHF.R.S32.HI R42, RZ, 0x1f, R41 ;  /* 0x0000001fff2a7819 */ /* 0x000fe40000011429 */
[----:B------:R-:W-:Y:S02]  /*a030*/  IADD3 R11, P5, R34, 0x7800, RZ ;  /* 0x00007800220b7810 */ /* 0x000fe40007fbe0ff */
[----:B------:R-:W-:Y:S02]  /*a040*/  LEA.HI R42, R42, R41, RZ, 0x2 ;  /* 0x000000292a2a7211 */ /* 0x000fe400078f10ff */
[----:B------:R-:W-:Y:S01]  /*a050*/  LOP3.LUT R0, R11, 0x180, RZ, 0xc0, !PT ;  /* 0x000001800b007812 */ /* 0x000fe200078ec0ff */
[----:B------:R-:W-:Y:S01]  /*a060*/  IMAD.X R37, RZ, RZ, R35, P5 ;  /* 0x000000ffff257224 */ /* 0x000fe200028e0623 */
[----:B------:R-:W-:Y:S02]  /*a070*/  LOP3.LUT R42, R42, 0xfffffffc, RZ, 0xc0, !PT ;  /* 0xfffffffc2a2a7812 */ /* 0x000fe400078ec0ff */
[----:B------:R-:W-:-:S02]  /*a080*/  SHF.R.U64 R0, R0, 0x3, RZ ;  /* 0x0000000300007819 */ /* 0x000fc400000012ff */
[----:B------:R-:W-:Y:S02]  /*a090*/  IADD3 R13, P0, R34, 0x1800, RZ ;  /* 0x00001800220d7810 */ /* 0x000fe40007f1e0ff */
[----:B------:R-:W-:Y:S01]  /*a0a0*/  LOP3.LUT R36, R0, R11, RZ, 0x3c, !PT ;  /* 0x0000000b00247212 */ /* 0x000fe200078e3cff */
[----:B------:R-:W-:Y:S01]  /*a0b0*/  IMAD R0, R21, UR4, RZ ;  /* 0x0000000415007c24 */ /* 0x000fe2000f8e02ff */
[C---:B------:R-:W-:Y:S01]  /*a0c0*/  IADD3 R25, P1, R34.reuse, 0x3000, RZ ;  /* 0x0000300022197810 */ /* 0x040fe20007f3e0ff */
[----:B------:R-:W-:Y:S01]  /*a0d0*/  IMAD.IADD R42, R41, 0x1, -R42 ;  /* 0x00000001292a7824 */ /* 0x000fe200078e0a2a */
[C---:B------:R-:W-:Y:S01]  /*a0e0*/  IADD3 R29, P2, R34.reuse, 0x4800, RZ ;  /* 0x00004800221d7810 */ /* 0x040fe20007f5e0ff */
[C---:B------:R-:W-:Y:S01]  /*a0f0*/  IMAD R41, R3.reuse, UR5, R0 ;  /* 0x0000000503297c24 */ /* 0x040fe2000f8e0200 */
[----:B------:R-:W-:Y:S01]  /*a100*/  IADD3 R33, P3, R34, 0x6000, RZ ;  /* 0x0000600022217810 */ /* 0x000fe20007f7e0ff */
[----:B------:R-:W-:Y:S01]  /*a110*/  IMAD.WIDE.U32 R20, R3, UR4, RZ ;  /* 0x0000000403147c25 */ /* 0x000fe2000f8e00ff */
[----:B------:R-:W-:Y:S01]  /*a120*/  ULDC.64 UR4, c[0x0][0xae8] ;  /* 0x0002ba0000047ab9 */ /* 0x000fe20000000a00 */
[----:B------:R-:W-:Y:S01]  /*a130*/  LOP3.LUT R12, R13, 0x180, RZ, 0xc0, !PT ;  /* 0x000001800d0c7812 */ /* 0x000fe200078ec0ff */
[----:B------:R-:W5:Y:S01]  /*a140*/  LD.E.128 R36, desc[UR36][R36.64] ;  /* 0x0000002424247980 */ /* 0x000f62000c101d00 */
[----:B------:R-:W-:Y:S01]  /*a150*/  IMAD R0, R42, 0x60, R44 ;  /* 0x000000602a007824 */ /* 0x000fe200078e022c */
[----:B------:R-:W-:Y:S01]  /*a160*/  LOP3.LUT R24, R25, 0x180, RZ, 0xc0, !PT ;  /* 0x0000018019187812 */ /* 0x000fe200078ec0ff */
[----:B------:R-:W-:Y:S01]  /*a170*/  IMAD.IADD R21, R21, 0x1, R41 ;  /* 0x0000000115157824 */ /* 0x000fe200078e0229 */
[----:B------:R-:W-:Y:S01]  /*a180*/  LOP3.LUT R28, R29, 0x180, RZ, 0xc0, !PT ;  /* 0x000001801d1c7812 */ /* 0x000fe200078ec0ff */
[----:B------:R-:W-:Y:S01]  /*a190*/  IMAD.IADD R42, R137, 0x1, R0 ;  /* 0x00000001892a7824 */ /* 0x000fe200078e0200 */
[----:B------:R-:W-:Y:S01]  /*a1a0*/  LOP3.LUT R32, R33, 0x180, RZ, 0xc0, !PT ;  /* 0x0000018021207812 */ /* 0x000fe200078ec0ff */
[----:B------:R-:W-:Y:S01]  /*a1b0*/  IMAD.WIDE.U32 R20, R146, UR4, R20 ;  /* 0x0000000492147c25 */ /* 0x000fe2000f8e0014 */
[----:B------:R-:W-:-:S02]  /*a1c0*/  SHF.R.S32.HI R41, RZ, 0x1f, R144 ;  /* 0x0000001fff297819 */ /* 0x000fc40000011490 */
[----:B------:R-:W-:Y:S01]  /*a1d0*/  LOP3.LUT R9, R34, 0x180, RZ, 0xc0, !PT ;  /* 0x0000018022097812 */ /* 0x000fe200078ec0ff */
[----:B--2---:R-:W-:Y:S01]  /*a1e0*/  @P4 IMAD.HI.U32 R0, R42, R43, RZ ;  /* 0x0000002b2a004227 */ /* 0x004fe200078e00ff */
[----:B------:R-:W-:Y:S02]  /*a1f0*/  SHF.R.U64 R12, R12, 0x3, RZ ;  /* 0x000000030c0c7819 */ /* 0x000fe400000012ff */
[----:B------:R-:W-:Y:S01]  /*a200*/  SHF.R.U64 R24, R24, 0x3, RZ ;  /* 0x0000000318187819 */ /* 0x000fe200000012ff */
[----:B------:R-:W-:Y:S01]  /*a210*/  IMAD R21, R146, UR5, R21 ;  /* 0x0000000592157c24 */ /* 0x000fe2000f8e0215 */
[----:B------:R-:W-:Y:S01]  /*a220*/  ULDC.64 UR4, c[0x0][0xaf0] ;  /* 0x0002bc0000047ab9 */ /* 0x000fe20000000a00 */
[----:B------:R-:W-:Y:S01]  /*a230*/  IMAD.MOV.U32 R3, RZ, RZ, R42 ;  /* 0x000000ffff037224 */ /* 0x000fe200078e002a */
[----:B---3--:R-:W-:Y:S01]  /*a240*/  @P4 SHF.R.U32.HI R3, RZ, R45, R0 ;  /* 0x0000002dff034219 */ /* 0x008fe20000011600 */
[----:B------:R-:W-:Y:S01]  /*a250*/  IMAD R41, R41, UR4, RZ ;  /* 0x0000000429297c24 */ /* 0x000fe2000f8e02ff */
[----:B------:R-:W-:-:S02]  /*a260*/  SHF.R.U64 R28, R28, 0x3, RZ ;  /* 0x000000031c1c7819 */ /* 0x000fc400000012ff */
        /* <DEDUP_REMOVED lines=18> */
[----:B------:R-:W-:Y:S01]  /*a390*/  IMAD.IADD R21, R21, 0x1, R41 ;  /* 0x0000000115157824 */ /* 0x000fe200078e0229 */
[----:B------:R-:W5:Y:S01]  /*a3a0*/  LD.E.128 R24, desc[UR36][R24.64] ;  /* 0x0000002418187980 */ /* 0x000f62000c101d00 */
[----:B------:R-:W-:Y:S02]  /*a3b0*/  IMAD R0, R0, UR4, RZ ;  /* 0x0000000400007c24 */ /* 0x000fe4000f8e02ff */
[----:B------:R-:W-:Y:S01]  /*a3c0*/  IMAD R41, R4, R43, R42 ;  /* 0x0000002b04297224 */ /* 0x000fe200078e022a */
[----:B------:R-:W5:Y:S01]  /*a3d0*/  LD.E.128 R8, desc[UR36][R8.64] ;  /* 0x0000002408087980 */ /* 0x000f62000c101d00 */
[----:B------:R-:W-:-:S03]  /*a3e0*/  IMAD R43, R3, UR5, R0 ;  /* 0x00000005032b7c24 */ /* 0x000fc6000f8e0200 */
[----:B------:R-:W5:Y:S01]  /*a3f0*/  LD.E.128 R28, desc[UR36][R28.64] ;  /* 0x000000241c1c7980 */ /* 0x000f62000c101d00 */
[----:B------:R-:W-:-:S03]  /*a400*/  SHF.R.S32.HI R0, RZ, 0x1f, R41 ;  /* 0x0000001fff007819 */ /* 0x000fc60000011429 */
        /* <DEDUP_REMOVED lines=20> */
[----:B0-----:R0:W1:Y:S01]  /*a550*/  SHFL.IDX PT, R42, R0, RZ, 0x1c1f ;  /* 0x001c1fff002a7589 */ /* 0x00106200000e0000 */
        /* <DEDUP_REMOVED lines=11> */
[C---:B------:R-:W-:Y:S02]  /*a610*/  @!P2 LEA R46, P4, R150.reuse, R42, 0x1 ;  /* 0x0000002a962ea211 */ /* 0x040fe400078808ff */
[----:B--2---:R-:W-:Y:S01]  /*a620*/  @!P0 IMAD.WIDE R20, R145, 0x2, R42 ;  /* 0x0000000291148825 */ /* 0x004fe200078e022a */
[-C--:B------:R-:W-:Y:S02]  /*a630*/  @!P1 LEA.HI.X R45, R149, R43.reuse, R49, 0x1, P3 ;  /* 0x0000002b952d9211 */ /* 0x080fe400018f0c31 */
[----:B------:R-:W-:Y:S02]  /*a640*/  @!P2 LEA.HI.X R47, R150, R43, R48, 0x1, P4 ;  /* 0x0000002b962fa211 */ /* 0x000fe400020f0c30 */
[----:B-----5:R3:W-:Y:S04]  /*a650*/  @!P0 ST.E.128 desc[UR36][R20.64], R8 ;  /* 0x0000000814008985 */ /* 0x0207e8000c101d24 */
[----:B------:R3:W-:Y:S04]  /*a660*/  @!P1 ST.E.128 desc[UR36][R44.64], R24 ;  /* 0x000000182c009985 */ /* 0x0007e8000c101d24 */
[----:B------:R3:W-:Y:S02]  /*a670*/  @!P2 ST.E.128 desc[UR36][R46.64], R32 ;  /* 0x000000202e00a985 */ /* 0x0007e4000c101d24 */
.L_x_12131:
[----:B------:R-:W-:Y:S05]  /*a680*/  BSYNC B1 ;  /* 0x0000000000017941 */ /* 0x000fea0003800000 */
.L_x_12130:
        /* <DEDUP_REMOVED lines=19> */
.L_x_12129:
[----:B0-----:R-:W0:Y:S01]  /*a7c0*/  @P4 LDC R10, c[0x0][0xbec] ;  /* 0x0002fb00ff0a4b82 */ /* 0x001e220000000800 */
[----:B------:R-:W-:Y:S01]  /*a7d0*/  ULDC.64 UR4, c[0x0][0xb08] ;  /* 0x0002c20000047ab9 */ /* 0x000fe20000000a00 */
[----:B------:R-:W-:Y:S01]  /*a7e0*/  ULDC.64 UR6, c[0x0][0xb30] ;  /* 0x0002cc0000067ab9 */ /* 0x000fe20000000a00 */
[----:B------:R-:W-:Y:S01]  /*a7f0*/  IMAD R0, R21, UR4, RZ ;  /* 0x0000000415007c24 */ /* 0x000fe2000f8e02ff */
[----:B------:R-:W-:Y:S01]  /*a800*/  BSSY B1, `(.L_x_12133) ;  /* 0x000006d000017945 */ /* 0x000fe20003800000 */
[C---:B------:R-:W-:Y:S01]  /*a810*/  IMAD.WIDE.U32 R8, R3.reuse, UR4, RZ ;  /* 0x0000000403087c25 */ /* 0x040fe2000f8e00ff */
[----:B------:R-:W-:Y:S02]  /*a820*/  SHF.R.S32.HI R28, RZ, 0x1f, R152 ;  /* 0x0000001fff1c7819 */ /* 0x000fe40000011498 */
[----:B------:R-:W1:Y:S01]  /*a830*/  @P4 LDC R13, c[0x0][0xbf0] ;  /* 0x0002fc00ff0d4b82 */ /* 0x000e620000000800 */
[----:B------:R-:W-:Y:S01]  /*a840*/  IMAD R3, R3, UR5, R0 ;  /* 0x0000000503037c24 */ /* 0x000fe2000f8e0200 */
[----:B------:R-:W-:Y:S01]  /*a850*/  ULDC.64 UR4, c[0x0][0xb38] ;  /* 0x0002ce0000047ab9 */ /* 0x000fe20000000a00 */
[----:B------:R-:W-:Y:S01]  /*a860*/  VIADD R35, R141, 0x20 ;  /* 0x000000208d237836 */ /* 0x000fe20000000000 */
[----:B------:R-:W-:Y:S01]  /*a870*/  SHF.R.S32.HI R29, RZ, 0x1f, R153 ;  /* 0x0000001fff1d7819 */ /* 0x000fe20000011499 */
        /* <DEDUP_REMOVED lines=9> */
[----:B------:R-:W-:Y:S01]  /*a910*/  VIADD R39, R141, 0x10 ;  /* 0x000000108d277836 */ /* 0x000fe20000000000 */
[----:B------:R-:W-:Y:S01]  /*a920*/  SHF.R.S32.HI R35, RZ, 0x1f, R35 ;  /* 0x0000001fff237819 */ /* 0x000fe20000011423 */
[----:B------:R-:W-:Y:S01]  /*a930*/  IMAD R3, R3, UR4, RZ ;  /* 0x0000000403037c24 */ /* 0x000fe2000f8e02ff */
[----:B------:R-:W-:Y:S01]  /*a940*/  SHF.R.S32.HI R37, RZ, 0x1f, R37 ;  /* 0x0000001fff257819 */ /* 0x000fe20000011425 */
        /* <DEDUP_REMOVED lines=12> */
[----:B------:R-:W-:Y:S01]  /*aa10*/  UIADD3 UR4, UR40, 0x2d820, URZ ;  /* 0x0002d82028047890 */ /* 0x000fe2000fffe03f */
[----:B------:R-:W-:-:S02]  /*aa20*/  SHF.R.S32.HI R41, RZ, 0x1f, R41 ;  /* 0x0000001fff297819 */ /* 0x000fc40000011429 */
[----:B------:R-:W-:Y:S01]  /*aa30*/  IMAD R11, R4, R11, R27 ;  /* 0x0000000b040b7224 */ /* 0x000fe200078e021b */
[----:B------:R-:W-:Y:S01]  /*aa40*/  UPRMT UR4, URZ, 0x654, UR4 ;  /* 0x000006543f047896 */ /* 0x000fe20008000004 */
[----:B------:R-:W-:Y:S01]  /*aa50*/  IMAD R0, R0, UR6, RZ ;  /* 0x0000000600007c24 */ /* 0x000fe2000f8e02ff */
[----:B------:R-:W-:Y:S01]  /*aa60*/  SHF.R.S32.HI R4, RZ, 0x1f, R151 ;  /* 0x0000001fff047819 */ /* 0x000fe20000011497 */
[----:B------:R-:W-:Y:S01]  /*aa70*/  IMAD R9, R48, UR5, R9 ;  /* 0x0000000530097c24 */ /* 0x000fe2000f8e0209 */
[----:B------:R-:W-:Y:S01]  /*aa80*/  SHF.R.S32.HI R27, RZ, 0x1f, R156 ;  /* 0x0000001fff1b7819 */ /* 0x000fe2000001149c */
        /* <DEDUP_REMOVED lines=17> */
[----:B------:R-:W-:-:S03]  /*aba0*/  VIADD R40, R141, 0x8 ;  /* 0x000000088d287836 */ /* 0x000fc60000000000 */
        /* <DEDUP_REMOVED lines=50> */
.L_x_12134:
[----:B------:R-:W-:Y:S05]  /*aed0*/  BSYNC B1 ;  /* 0x0000000000017941 */ /* 0x000fea0003800000 */
.L_x_12133:
        /* <DEDUP_REMOVED lines=53> */
.L_x_12127:
[----:B0-----:R-:W0:Y:S01]  /*b230*/  LDC.64 R10, c[0x0][0xc00] ;  /* 0x00030000ff0a7b82 */ /* 0x001e220000000a00 */
[----:B------:R-:W-:Y:S01]  /*b240*/  ULDC.64 UR4, c[0x0][0xc08] ;  /* 0x0003020000047ab9 */ /* 0x000fe20000000a00 */
[----:B--2---:R-:W-:Y:S01]  /*b250*/  IMAD.MOV.U32 R3, RZ, RZ, RZ ;  /* 0x000000ffff037224 */ /* 0x004fe200078e00ff */
[----:B------:R-:W-:-:S04]  /*b260*/  ISETP.NE.U32.AND P1, PT, RZ, UR4, PT ;  /* 0x00000004ff007c0c */ /* 0x000fc8000bf25070 */
[----:B------:R-:W-:Y:S01]  /*b270*/  ISETP.NE.AND.EX P1, PT, RZ, UR5, PT, P1 ;  /* 0x00000005ff007c0c */ /* 0x000fe2000bf25310 */
[----:B-1----:R-:W1:Y:S01]  /*b280*/  LDC.64 R8, c[0x0][0xc00] ;  /* 0x00030000ff087b82 */ /* 0x002e620000000a00 */
[----:B0-----:R-:W-:-:S04]  /*b290*/  ISETP.NE.U32.AND P0, PT, R10, RZ, PT ;  /* 0x000000ff0a00720c */ /* 0x001fc80003f05070 */
[----:B------:R-:W-:-:S07]  /*b2a0*/  ISETP.NE.AND.EX P0, PT, R11, RZ, PT, P0 ;  /* 0x000000ff0b00720c */ /* 0x000fce0003f05300 */
[C---:B------:R-:W-:Y:S01]  /*b2b0*/  @P1 LEA R10, P2, R144.reuse, UR4, 0x2 ;  /* 0x00000004900a1c11 */ /* 0x040fe2000f8410ff */
[----:B------:R-:W-:Y:S01]  /*b2c0*/  ULDC UR4, c[0x0][0xa88] ;  /* 0x0002a20000047ab9 */ /* 0x000fe20000000800 */
[C---:B-1----:R-:W-:Y:S02]  /*b2d0*/  IMAD.WIDE R8, R144.reuse, 0x4, R8 ;  /* 0x0000000490087825 */ /* 0x042fe400078e0208 */
[----:B------:R-:W-:Y:S02]  /*b2e0*/  @P1 LEA.HI.X R11, R144, UR5, R148, 0x2, P2 ;  /* 0x00000005900b1c11 */ /* 0x000fe400090f1494 */
[----:B------:R-:W-:Y:S01]  /*b2f0*/  IMAD.U32 R0, RZ, RZ, UR4 ;  /* 0x00000004ff007e24 */ /* 0x000fe2000f8e00ff */
[----:B------:R0:W5:Y:S05]  /*b300*/  @P0 LDG.E R3, desc[UR36][R8.64] ;  /* 0x0000002408030981 */ /* 0x00016a000c1e1900 */
[----:B------:R0:W5:Y:S01]  /*b310*/  @P1 LDG.E R0, desc[UR36][R10.64] ;  /* 0x000000240a001981 */ /* 0x000162000c1e1900 */
[----:B------:R-:W-:Y:S01]  /*b320*/  ISETP.NE.AND P2, PT, R147, RZ, PT ;  /* 0x000000ff9300720c */ /* 0x000fe20003f45270 */
[----:B------:R-:W1:-:S12]  /*b330*/  S2R R12, SR_TID.X ;  /* 0x00000000000c7919 */ /* 0x000e580000002100 */
        /* <DEDUP_REMOVED lines=9> */
.L_x_12135:
[----:B------:R-:W-:Y:S01]  /*b3d0*/  BSSY B1, `(.L_x_12136) ;  /* 0x0000036000017945 */ /* 0x000fe20003800000 */
[----:B------:R-:W-:Y:S02]  /*b3e0*/  SEL R33, R144, RZ, !P0 ;  /* 0x000000ff90217207 */ /* 0x000fe40004000000 */
[----:B------:R-:W-:Y:S02]  /*b3f0*/  SEL R148, R148, RZ, !P0 ;  /* 0x000000ff94947207 */ /* 0x000fe40004000000 */
[----:B-----5:R-:W-:Y:S01]  /*b400*/  SHF.R.S32.HI R28, RZ, 0x1f, R3 ;  /* 0x0000001fff1c7819 */ /* 0x020fe20000011403 */
[----:B------:R-:W-:Y:S06]  /*b410*/  @P3 BRA `(.L_x_12137) ;  /* 0x0000000000c43947 */ /* 0x000fec0003800000 */
[----:B------:R-:W3:Y:S01]  /*b420*/  LDC R35, c[0x0][0xbe8] ;  /* 0x0002fa00ff237b82 */ /* 0x000ee20000000800 */
[----:B------:R-:W-:Y:S01]  /*b430*/  IADD3 R30, R137, -0x80, R12 ;  /* 0xffffff80891e7810 */ /* 0x000fe20007ffe00c */
[----:B---3--:R-:W-:-:S05]  /*b440*/  IMAD R4, R0, R35, RZ ;  /* 0x0000002300047224 */ /* 0x008fca00078e02ff */
[----:B------:R-:W-:-:S13]  /*b450*/  ISETP.GE.AND P0, PT, R30, R4, PT ;  /* 0x000000041e00720c */ /* 0x000fda0003f06270 */
[----:B------:R-:W-:Y:S05]  /*b460*/  @P0 BRA `(.L_x_12137) ;  /* 0x0000000000b00947 */ /* 0x000fea0003800000 */
[----:B------:R-:W2:Y:S01]  /*b470*/  LDL.LU R34, [R1+0x8] ;  /* 0x0000080001227983 */ /* 0x000ea20000300800 */
[----:B------:R-:W-:Y:S01]  /*b480*/  ISETP.NE.AND P1, PT, R35, 0x1, PT ;  /* 0x000000012300780c */ /* 0x000fe20003f25270 */
[----:B------:R-:W-:Y:S01]  /*b490*/  IMAD.MOV.U32 R26, RZ, RZ, 0x9b8 ;  /* 0x000009b8ff1a7424 */ /* 0x000fe200078e00ff */
[----:B------:R-:W-:Y:S01]  /*b4a0*/  ISETP.GT.AND P0, PT, R147, 0x1, PT ;  /* 0x000000019300780c */ /* 0x000fe20003f04270 */
[----:B------:R-:W0:Y:S01]  /*b4b0*/  LDC.64 R8, c[0x0][0xba8] ;  /* 0x0002ea00ff087b82 */ /* 0x000e220000000a00 */
[----:B------:R-:W-:Y:S02]  /*b4c0*/  IMAD.MOV.U32 R27, RZ, RZ, R30 ;  /* 0x000000ffff1b7224 */ /* 0x000fe400078e001e */
[----:B------:R-:W-:-:S05]  /*b4d0*/  SEL R26, R26, 0x978, P0 ;  /* 0x000009781a1a7807 */ /* 0x000fca0000000000 */
[----:B------:R-:W1:Y:S08]  /*b4e0*/  LDC.64 R20, c[0x0][R26+0x220] ;  /* 0x000088001a147b82 */ /* 0x000e700000000a00 */
[----:B------:R-:W3:Y:S08]  /*b4f0*/  @P1 LDC R25, c[0x0][0xbec] ;  /* 0x0002fb00ff191b82 */ /* 0x000ef00000000800 */
[----:B------:R-:W4:Y:S08]  /*b500*/  @P1 LDC R31, c[0x0][0xbf0] ;  /* 0x0002fc00ff1f1b82 */ /* 0x000f300000000800 */
[----:B------:R-:W5:Y:S01]  /*b510*/  LDC.64 R14, c[0x0][R26+0x218] ;  /* 0x000086001a0e7b82 */ /* 0x000f620000000a00 */
[----:B-1----:R-:W-:-:S07]  /*b520*/  IMAD R21, R21, R33, RZ ;  /* 0x0000002115157224 */ /* 0x002fce00078e02ff */
[----:B------:R-:W1:Y:S01]  /*b530*/  LDC.64 R12, c[0x0][R26+0x228] ;  /* 0x00008a001a0c7b82 */ /* 0x000e620000000a00 */
[----:B---3--:R-:W-:-:S04]  /*b540*/  @P1 IMAD.HI.U32 R4, R30, R25, RZ ;  /* 0x000000191e041227 */ /* 0x008fc800078e00ff */
[----:B------:R-:W-:-:S03]  /*b550*/  IMAD.WIDE.U32 R24, R20, R33, RZ ;  /* 0x0000002114187225 */ /* 0x000fc600078e00ff */
[----:B------:R-:W3:Y:S01]  /*b560*/  LDC.64 R10, c[0x0][R26+0x210] ;  /* 0x000084001a0a7b82 */ /* 0x000ee20000000a00 */
[----:B----4-:R-:W-:Y:S01]  /*b570*/  @P1 SHF.R.U32.HI R27, RZ, R31, R4 ;  /* 0x0000001fff1b1219 */ /* 0x010fe20000011604 */
[----:B------:R-:W-:-:S04]  /*b580*/  IMAD R31, R20, R148, R21 ;  /* 0x00000094141f7224 */ /* 0x000fc800078e0215 */
[----:B------:R-:W-:Y:S02]  /*b590*/  IMAD.IADD R4, R25, 0x1, R31 ;  /* 0x0000000119047824 */ /* 0x000fe400078e021f */
[-C--:B-----5:R-:W-:Y:S01]  /*b5a0*/  IMAD R29, R15, R146.reuse, RZ ;  /* 0x000000920f1d7224 */ /* 0x0a0fe200078e02ff */
[----:B0-----:R-:W0:Y:S01]  /*b5b0*/  @!P0 LDC R8, c[0x0][0xb50] ;  /* 0x0002d400ff088b82 */ /* 0x001e220000000800 */
[----:B------:R-:W-:-:S04]  /*b5c0*/  IMAD.WIDE.U32 R14, R14, R146, RZ ;  /* 0x000000920e0e7225 */ /* 0x000fc800078e00ff */
[----:B------:R-:W-:Y:S01]  /*b5d0*/  IMAD.IADD R29, R15, 0x1, R29 ;  /* 0x000000010f1d7824 */ /* 0x000fe200078e021d */
[----:B------:R-:W-:Y:S01]  /*b5e0*/  IADD3 R14, P1, P3, R24, R14, R3 ;  /* 0x0000000e180e7210 */ /* 0x000fe20007b3e003 */
[----:B------:R-:W-:Y:S01]  /*b5f0*/  IMAD.MOV R15, RZ, RZ, -R27 ;  /* 0x000000ffff0f7224 */ /* 0x000fe200078e0a1b */
[----:B------:R-:W4:Y:S02]  /*b600*/  @!P0 LDC R9, c[0x0][0xb54] ;  /* 0x0002d500ff098b82 */ /* 0x000f240000000800 */
[----:B------:R-:W-:Y:S01]  /*b610*/  IADD3.X R4, R4, R29, R28, P1, P3 ;  /* 0x0000001d04047210 */ /* 0x000fe20000fe641c */
[----:B------:R-:W-:Y:S01]  /*b620*/  IMAD R15, R35, R15, R30 ;  /* 0x0000000f230f7224 */ /* 0x000fe200078e021e */
[----:B--2---:R-:W-:-:S05]  /*b630*/  SEL R21, R34, RZ, P0 ;  /* 0x000000ff22157207 */ /* 0x004fca0000000000 */
[-C--:B-1----:R-:W-:Y:S02]  /*b640*/  IMAD R25, R13, R21.reuse, RZ ;  /* 0x000000150d197224 */ /* 0x082fe400078e02ff */
[----:B------:R-:W-:Y:S01]  /*b650*/  IMAD.WIDE.U32 R12, R12, R21, RZ ;  /* 0x000000150c0c7225 */ /* 0x000fe200078e00ff */
[----:B------:R-:W-:-:S03]  /*b660*/  SHF.R.S32.HI R21, RZ, 0x1f, R15 ;  /* 0x0000001fff157819 */ /* 0x000fc6000001140f */
[----:B------:R-:W-:Y:S01]  /*b670*/  IMAD.IADD R25, R13, 0x1, R25 ;  /* 0x000000010d197824 */ /* 0x000fe200078e0219 */
[----:B------:R-:W-:Y:S02]  /*b680*/  IADD3 R12, P0, P1, R27, R14, R12 ;  /* 0x0000000e1b0c7210 */ /* 0x000fe4000791e00c */
[----:B------:R-:W-:-:S04]  /*b690*/  SHF.R.S32.HI R27, RZ, 0x1f, R27 ;  /* 0x0000001fff1b7819 */ /* 0x000fc8000001141b */
[----:B------:R-:W-:Y:S01]  /*b6a0*/  IADD3.X R13, R27, R4, R25, P0, P1 ;  /* 0x000000041b0d7210 */ /* 0x000fe200007e2419 */
[----:B---3--:R-:W-:-:S04]  /*b6b0*/  IMAD R4, R11, R15, RZ ;  /* 0x0000000f0b047224 */ /* 0x008fc800078e02ff */
[C---:B------:R-:W-:Y:S02]  /*b6c0*/  IMAD R21, R10.reuse, R21, R4 ;  /* 0x000000150a157224 */ /* 0x040fe400078e0204 */
[----:B------:R-:W-:-:S04]  /*b6d0*/  IMAD.WIDE.U32 R10, R10, R15, R12 ;  /* 0x0000000f0a0a7225 */ /* 0x000fc800078e000c */
[----:B------:R-:W-:Y:S01]  /*b6e0*/  IMAD.IADD R4, R11, 0x1, R21 ;  /* 0x000000010b047824 */ /* 0x000fe200078e0215 */
[----:B0-----:R-:W-:Y:S01]  /*b6f0*/  LEA R8, P0, R10, R8, 0x2 ;  /* 0x000000080a087211 */ /* 0x001fe200078010ff */
[----:B------:R-:W-:-:S03]  /*b700*/  IMAD.MOV.U32 R11, RZ, RZ, -0x800000 ;  /* 0xff800000ff0b7424 */ /* 0x000fc600078e00ff */
[----:B----4-:R-:W-:-:S05]  /*b710*/  LEA.HI.X R9, R10, R9, R4, 0x2, P0 ;  /* 0x000000090a097211 */ /* 0x010fca00000f1404 */
[----:B------:R0:W-:Y:S04]  /*b720*/  STG.E desc[UR36][R8.64], R11 ;  /* 0x0000000b08007986 */ /* 0x0001e8000c101924 */
.L_x_12137:
[----:B------:R-:W-:Y:S05]  /*b730*/  BSYNC B1 ;  /* 0x0000000000017941 */ /* 0x000fea0003800000 */
.L_x_12136:
[----:B------:R-:W-:Y:S05]  /*b740*/  @P2 BRA `(.L_x_12132) ;  /* 0x0000000400542947 */ /* 0x000fea0003800000 */
[----:B------:R-:W1:Y:S01]  /*b750*/  LDC R15, c[0x0][0xbe8] ;  /* 0x0002fa00ff0f7b82 */ /* 0x000e620000000800 */
[--C-:B------:R-:W-:Y:S01]  /*b760*/  SHF.R.S32.HI R10, RZ, 0x1f, R32.reuse ;  /* 0x0000001fff0a7819 */ /* 0x100fe20000011420 */
[----:B------:R-:W-:Y:S01]  /*b770*/  ULDC.64 UR4, c[0x0][0xaa0] ;  /* 0x0002a80000047ab9 */ /* 0x000fe20000000a00 */
[----:B------:R-:W-:Y:S01]  /*b780*/  SHF.R.S32.HI R14, RZ, 0x1f, R32 ;  /* 0x0000001fff0e7819 */ /* 0x000fe20000011420 */
[----:B---3--:R-:W-:Y:S01]  /*b790*/  IMAD R4, R28, UR4, RZ ;  /* 0x000000041c047c24 */ /* 0x008fe2000f8e02ff */
        /* <DEDUP_REMOVED lines=16> */
[----:B------:R-:W-:Y:S02]  /*b8a0*/  IMAD.IADD R12, R137, 0x1, R4 ;  /* 0x00000001890c7824 */ /* 0x000fe400078e0204 */
        /* <DEDUP_REMOVED lines=20> */
[----:B------:R-:W-:Y:S02]  /*b9f0*/  IMAD.IADD R0, R14, 0x1, R137 ;  /* 0x000000010e007824 */ /* 0x000fe400078e0289 */
        /* <DEDUP_REMOVED lines=21> */
[----:B------:R3:W-:Y:S04]  /*bb50*/  @!P2 ST.E.128 desc[UR36][R10.64], RZ ;  /* 0x000000ff0a00a985 */ /* 0x0007e8000c101d24 */
[----:B------:R3:W-:Y:S04]  /*bb60*/  @!P3 ST.E.128 desc[UR36][R12.64], RZ ;  /* 0x000000ff0c00b985 */ /* 0x0007e8000c101d24 */
[----:B------:R3:W-:Y:S02]  /*bb70*/  @!P4 ST.E.128 desc[UR36][R20.64], RZ ;  /* 0x000000ff1400c985 */ /* 0x0007e4000c101d24 */
.L_x_12139:
[----:B------:R-:W-:Y:S05]  /*bb80*/  BSYNC B1 ;  /* 0x0000000000017941 */ /* 0x000fea0003800000 */
.L_x_12138:
        /* <DEDUP_REMOVED lines=10> */
[C---:B------:R-:W-:Y:S02]  /*bc30*/  @!P4 LEA R14, P1, R150.reuse, R8, 0x1 ;  /* 0x00000008960ec211 */ /* 0x040fe400078208ff */
[----:B----4-:R-:W-:Y:S01]  /*bc40*/  @!P2 IMAD.WIDE R10, R145, 0x2, R8 ;  /* 0x00000002910aa825 */ /* 0x010fe200078e0208 */
[-C--:B------:R-:W-:Y:S02]  /*bc50*/  @!P3 LEA.HI.X R13, R149, R9.reuse, R25, 0x1, P0 ;  /* 0x00000009950db211 */ /* 0x080fe400000f0c19 */
[----:B------:R-:W-:Y:S02]  /*bc60*/  @!P4 LEA.HI.X R15, R150, R9, R24, 0x1, P1 ;  /* 0x00000009960fc211 */ /* 0x000fe400008f0c18 */
[----:B------:R2:W-:Y:S04]  /*bc70*/  @!P2 ST.E.128 desc[UR36][R10.64], RZ ;  /* 0x000000ff0a00a985 */ /* 0x0005e8000c101d24 */
[----:B------:R2:W-:Y:S04]  /*bc80*/  @!P3 ST.E.128 desc[UR36][R12.64], RZ ;  /* 0x000000ff0c00b985 */ /* 0x0005e8000c101d24 */
[----:B------:R2:W-:Y:S02]  /*bc90*/  @!P4 ST.E.128 desc[UR36][R14.64], RZ ;  /* 0x000000ff0e00c985 */ /* 0x0005e4000c101d24 */
.L_x_12132:
[----:B------:R-:W-:Y:S05]  /*bca0*/  BSYNC B0 ;  /* 0x0000000000007941 */ /* 0x000fea0003800000 */
.L_x_12126:
[----:B------:R-:W-:Y:S02]  /*bcb0*/  ULDC UR4, c[0x0][0xc3c] ;  /* 0x00030f0000047ab9 */ /* 0x000fe40000000800 */
[----:B---3--:R-:W-:-:S13]  /*bcc0*/  ISETP.GE.AND P0, PT, R7, UR4, PT ;  /* 0x0000000407007c0c */ /* 0x008fda000bf06270 */
[----:B------:R-:W-:Y:S05]  /*bcd0*/  @!P0 BRA `(.L_x_12140) ;  /* 0xffffff5000d08947 */ /* 0x000fea000383ffff */
[----:B------:R-:W-:Y:S05]  /*bce0*/  EXIT ;  /* 0x000000000000794d */ /* 0x000fea0003800000 */
.L_x_12083:
        /* <DEDUP_REMOVED lines=16> */
.L_x_12141:
        /* <DEDUP_REMOVED lines=44> */
.L_x_12145:
[----:B------:R-:W0:Y:S01]  /*c0b0*/  LDC R2, c[0x0][0xc3c] ;  /* 0x00030f00ff027b82 */ /* 0x000e220000000800 */
[----:B------:R-:W-:-:S06]  /*c0c0*/  UIADD3 UR4, UR4, 0x1f, URZ ;  /* 0x0000001f04047890 */ /* 0x000fcc000fffe03f */
        /* <DEDUP_REMOVED lines=33> */
.L_x_12143:
        /* <DEDUP_REMOVED lines=13> */
.L_x_12146:
        /* <DEDUP_REMOVED lines=62> */
.L_x_12147:
        /* <DEDUP_REMOVED lines=62> */
.L_x_12148:
[----:B------:R-:W-:-:S05]  /*cb70*/  LOP3.LUT R2, RZ, R2, RZ, 0x33, !PT ;  /* 0x00000002ff027212 */ /* 0x000fca00078e33ff */
[----:B------:R-:W-:Y:S01]  /*cb80*/  IMAD.IADD R25, R25, 0x1, R2 ;  /* 0x0000000119197824 */ /* 0x000fe200078e0202 */
[----:B------:R-:W-:Y:S06]  /*cb90*/  BRA `(.L_x_12149) ;  /* 0x0000000000147947 */ /* 0x000fec0003800000 */
.L_x_12144:
[----:B------:R-:W-:Y:S01]  /*cba0*/  ULDC UR4, c[0x0][0xc3c] ;  /* 0x00030f0000047ab9 */ /* 0x000fe20000000800 */
[----:B------:R-:W-:Y:S02]  /*cbb0*/  IMAD.MOV.U32 R25, RZ, RZ, RZ ;  /* 0x000000ffff197224 */ /* 0x000fe400078e00ff */
[----:B------:R-:W-:Y:S02]  /*cbc0*/  IMAD.U32 R24, RZ, RZ, UR6 ;  /* 0x00000006ff187e24 */ /* 0x000fe4000f8e00ff */
[----:B------:R-:W-:Y:S02]  /*cbd0*/  IMAD.MOV.U32 R26, RZ, RZ, RZ ;  /* 0x000000ffff1a7224 */ /* 0x000fe400078e00ff */
[----:B------:R-:W-:-:S07]  /*cbe0*/  IMAD.U32 R27, RZ, RZ, UR4 ;  /* 0x00000004ff1b7e24 */ /* 0x000fce000f8e00ff */
.L_x_12149:
[----:B------:R-:W-:-:S13]  /*cbf0*/  ISETP.NE.AND P0, PT, R0, RZ, PT ;  /* 0x000000ff0000720c */ /* 0x000fda0003f05270 */
[----:B------:R-:W0:Y:S01]  /*cc00*/  @!P0 S2R R3, SR_CgaCtaId ;  /* 0x0000000000038919 */ /* 0x000e220000008800 */
[----:B------:R-:W-:-:S04]  /*cc10*/  @!P0 MOV R0, 0x400 ;  /* 0x0000040000008802 */ /* 0x000fc80000000f00 */
[----:B0-----:R-:W-:-:S05]  /*cc20*/  @!P0 LEA R0, R3, R0, 0x18 ;  /* 0x0000000003008211 */ /* 0x001fca00078ec0ff */
[----:B------:R1:W-:Y:S01]  /*cc30*/  @!P0 STS.128 [R0+0x2d8d0], R24 ;  /* 0x02d8d01800008388 */ /* 0x0003e20000000c00 */
[----:B------:R-:W-:Y:S06]  /*cc40*/  BAR.ARV 0x5, 0x200 ;  /* 0x0148000000007b1d */ /* 0x000fec0000002000 */
.L_x_12142:
[----:B------:R2:W-:Y:S01]  /*cc50*/  STL [R1+0x3c], RZ ;  /* 0x00003cff01007387 */ /* 0x0005e20000100800 */
[----:B------:R-:W-:Y:S01]  /*cc60*/  ULDC UR4, c[0x0][0xc3c] ;  /* 0x00030f0000047ab9 */ /* 0x000fe20000000800 */
[----:B------:R-:W-:Y:S01]  /*cc70*/  IMAD.MOV.U32 R29, RZ, RZ, 0x1 ;  /* 0x00000001ff1d7424 */ /* 0x000fe200078e00ff */
[----:B0-----:R-:W-:Y:S01]  /*cc80*/  ISETP.GE.AND P0, PT, R27, UR4, PT ;  /* 0x000000041b007c0c */ /* 0x001fe2000bf06270 */
[----:B------:R-:W-:-:S12]  /*cc90*/  IMAD.MOV.U32 R22, RZ, RZ, RZ ;  /* 0x000000ffff167224 */ /* 0x000fd800078e00ff */
[----:B--2---:R-:W-:Y:S05]  /*cca0*/  @P0 BRA `(.L_x_12150) ;  /* 0x0000004c00c40947 */ /* 0x004fea0003800000 */
[----:B------:R-:W2:Y:S01]  /*ccb0*/  LDL R6, [R1+0x20] ;  /* 0x0000200001067983 */ /* 0x000ea20000100800 */
[----:B------:R-:W1:Y:S01]  /*ccc0*/  S2R R3, SR_TID.X ;  /* 0x0000000000037919 */ /* 0x000e620000002100 */
[----:B------:R-:W0:Y:S01]  /*ccd0*/  S2UR UR5, SR_CgaCtaId ;  /* 0x00000000000579c3 */ /* 0x000e220000008800 */
[----:B------:R-:W-:Y:S01]  /*cce0*/  UMOV UR4, 0x400 ;  /* 0x0000040000047882 */ /* 0x000fe20000000000 */
[C---:B-1----:R-:W-:Y:S01]  /*ccf0*/  IMAD.SHL.U32 R0, R3.reuse, 0x8, RZ ;  /* 0x0000000803007824 */ /* 0x042fe200078e00ff */
[C---:B------:R-:W-:Y:S01]  /*cd00*/  LOP3.LUT R5, R3.reuse, 0x7f, RZ, 0xc0, !PT ;  /* 0x0000007f03057812 */ /* 0x040fe200078ec0ff */
[----:B------:R-:W-:-:S03]  /*cd10*/  IMAD.SHL.U32 R4, R3, 0x20, RZ ;  /* 0x0000002003047824 */ /* 0x000fc600078e00ff */
[----:B------:R-:W-:Y:S01]  /*cd20*/  LOP3.LUT R2, R0, 0xd8, RZ, 0xc0, !PT ;  /* 0x000000d800027812 */ /* 0x000fe200078ec0ff */
[----:B0-----:R-:W-:-:S03]  /*cd30*/  ULEA UR4, UR5, UR4, 0x18 ;  /* 0x0000000405047291 */ /* 0x001fc6000f8ec03f */
[----:B------:R-:W-:Y:S02]  /*cd40*/  LOP3.LUT R3, R2, 0x18, R3, 0x78, !PT ;  /* 0x0000001802037812 */ /* 0x000fe400078e7803 */
[----:B------:R-:W-:Y:S01]  /*cd50*/  SHF.R.U32.HI R5, RZ, 0x2, R5 ;  /* 0x00000002ff057819 */ /* 0x000fe20000011605 */
[----:B------:R-:W-:Y:S01]  /*cd60*/  IMAD.U32 R17, RZ, RZ, UR4 ;  /* 0x00000004ff117e24 */ /* 0x000fe2000f8e00ff */
[----:B------:R-:W-:Y:S01]  /*cd70*/  BSSY B8, `(.L_x_12150) ;  /* 0x00004e4000087945 */ /* 0x000fe20003800000 */
[----:B------:R-:W-:Y:S02]  /*cd80*/  IMAD.MOV.U32 R29, RZ, RZ, 0x1 ;  /* 0x00000001ff1d7424 */ /* 0x000fe400078e00ff */
[----:B------:R-:W-:Y:S01]  /*cd90*/  IMAD.MOV.U32 R22, RZ, RZ, RZ ;  /* 0x000000ffff167224 */ /* 0x000fe200078e00ff */
        /* <DEDUP_REMOVED lines=12> */
.L_x_12213:
        /* <DEDUP_REMOVED lines=50> */
.L_x_12151:
        /* <DEDUP_REMOVED lines=10> */
.L_x_12152:
        /* <DEDUP_REMOVED lines=9> */
.L_x_12153:
[----:B------:R-:W3:Y:S01]  /*d2b0*/  LDL R6, [R1+0x24] ;  /* 0x0000240001067983 */ /* 0x000ee20000100800 */
[----:B0-2---:R-:W0:Y:S01]  /*d2c0*/  LDC R2, c[0x0][0x448] ;  /* 0x00011200ff027b82 */ /* 0x005e220000000800 */
[----:B-----5:R-:W-:Y:S01]  /*d2d0*/  IMAD.IADD R5, R0, 0x1, -R7 ;  /* 0x0000000100057824 */ /* 0x020fe200078e0a07 */
[----:B------:R-:W-:Y:S01]  /*d2e0*/  LOP3.LUT R16, R16, 0xffffffdf, RZ, 0xc0, !PT ;  /* 0xffffffdf10107812 */ /* 0x000fe200078ec0ff */
[----:B------:R-:W-:Y:S03]  /*d2f0*/  BSSY B0, `(.L_x_12154) ;  /* 0x0000037000007945 */ /* 0x000fe60003800000 */
[----:B------:R1:W-:Y:S01]  /*d300*/  STL [R1+0xc], R5 ;  /* 0x00000c0501007387 */ /* 0x0003e20000100800 */
[----:B0-----:R-:W-:Y:S01]  /*d310*/  ISETP.NE.AND P0, PT, R2, 0x1, PT ;  /* 0x000000010200780c */ /* 0x001fe20003f05270 */
[----:B------:R-:W-:-:S04]  /*d320*/  IMAD R2, R25, 0xc0, RZ ;  /* 0x000000c019027824 */ /* 0x000fc800078e02ff */
[----:B------:R-:W-:-:S08]  /*d330*/  VIADD R2, R2, 0xbf ;  /* 0x000000bf02027836 */ /* 0x000fd00000000000 */
[----:B------:R-:W0:Y:S01]  /*d340*/  @P0 LDC R4, c[0x0][0x44c] ;  /* 0x00011300ff040b82 */ /* 0x000e220000000800 */
[----:B------:R-:W-:-:S07]  /*d350*/  @P0 LOP3.LUT R16, R16, 0x20, RZ, 0xfc, !PT ;  /* 0x0000002010100812 */ /* 0x000fce00078efcff */
[----:B------:R-:W2:Y:S01]  /*d360*/  @P0 LDC R3, c[0x0][0x450] ;  /* 0x00011400ff030b82 */ /* 0x000ea20000000800 */
[----:B0-----:R-:W-:-:S05]  /*d370*/  @P0 IMAD.HI.U32 R4, R2, R4, RZ ;  /* 0x0000000402040227 */ /* 0x001fca00078e00ff */
[----:B--2---:R-:W-:Y:S02]  /*d380*/  @P0 SHF.R.U32.HI R2, RZ, R3, R4 ;  /* 0x00000003ff020219 */ /* 0x004fe40000011604 */
[----:B------:R-:W-:-:S04]  /*d390*/  LOP3.LUT R4, R26, 0xff000000, RZ, 0xc0, !PT ;  /* 0xff0000001a047812 */ /* 0x000fc800078ec0ff */
[----:B------:R-:W-:Y:S02]  /*d3a0*/  SHF.R.U32.HI R4, RZ, 0x8, R4 ;  /* 0x00000008ff047819 */ /* 0x000fe40000011604 */
[----:B---3--:R-:W-:-:S05]  /*d3b0*/  IADD3 R0, R5, 0x80, -R6 ;  /* 0x0000008005007810 */ /* 0x008fca0007ffe806 */
[----:B------:R-:W-:-:S05]  /*d3c0*/  IMAD.IADD R0, R0, 0x1, R2 ;  /* 0x0000000100007824 */ /* 0x000fca00078e0202 */
[----:B------:R-:W-:-:S04]  /*d3d0*/  SHF.R.S32.HI R2, RZ, 0x1f, R0 ;  /* 0x0000001fff027819 */ /* 0x000fc80000011400 */
[----:B------:R-:W-:Y:S01]  /*d3e0*/  LEA.HI R0, R2, R0, RZ, 0x7 ;  /* 0x0000000002007211 */ /* 0x000fe200078f38ff */
[----:B------:R-:W-:-:S03]  /*d3f0*/  VIADD R2, R5, 0x7f ;  /* 0x0000007f05027836 */ /* 0x000fc60000000000 */
[----:B------:R-:W-:Y:S02]  /*d400*/  SHF.R.S32.HI R0, RZ, 0x7, R0 ;  /* 0x00000007ff007819 */ /* 0x000fe40000011400 */
[----:B------:R-:W-:-:S04]  /*d410*/  SHF.R.S32.HI R3, RZ, 0x1f, R2 ;  /* 0x0000001fff037819 */ /* 0x000fc80000011402 */
[----:B------:R-:W-:-:S04]  /*d420*/  LEA.HI R2, R3, R2, RZ, 0x7 ;  /* 0x0000000203027211 */ /* 0x000fc800078f38ff */
[----:B------:R-:W-:-:S04]  /*d430*/  SHF.R.S32.HI R2, RZ, 0x7, R2 ;  /* 0x00000007ff027819 */ /* 0x000fc80000011402 */
[----:B------:R-:W-:Y:S02]  /*d440*/  VIMNMX R0, R2, R0, PT ;  /* 0x0000000002007248 */ /* 0x000fe40003fe0100 */
[----:B------:R-:W-:Y:S02]  /*d450*/  LOP3.LUT R2, R26, 0xff0000, RZ, 0xc0, !PT ;  /* 0x00ff00001a027812 */ /* 0x000fe400078ec0ff */
[----:B------:R-:W-:Y:S02]  /*d460*/  ISETP.GE.AND P0, PT, R0, 0x1, PT ;  /* 0x000000010000780c */ /* 0x000fe40003f06270 */
[----:B------:R-:W-:Y:S01]  /*d470*/  LEA.HI R4, R2, R4, RZ, 0x10 ;  /* 0x0000000402047211 */ /* 0x000fe200078f80ff */
[----:B------:R-:W-:-:S10]  /*d480*/  IMAD.MOV.U32 R2, RZ, RZ, RZ ;  /* 0x000000ffff027224 */ /* 0x000fd400078e00ff */
[----:B-1----:R-:W-:Y:S05]  /*d490*/  @!P0 BRA `(.L_x_12155) ;  /* 0x0000000000708947 */ /* 0x002fea0003800000 */
        /* <DEDUP_REMOVED lines=28> */
.L_x_12155:
[----:B------:R-:W-:Y:S05]  /*d660*/  BSYNC B0 ;  /* 0x0000000000007941 */ /* 0x000fea0003800000 */
.L_x_12154:
        /* <DEDUP_REMOVED lines=25> */
.L_x_12157:
        /* <DEDUP_REMOVED lines=20> */
.L_x_12160:
[----:B------:R-:W-:Y:S05]  /*d940*/  BSYNC B6 ;  /* 0x0000000000067941 */ /* 0x000fea0003800000 */
.L_x_12159:
        /* <DEDUP_REMOVED lines=20> */
.L_x_12163:
        /* <DEDUP_REMOVED lines=15> */
.L_x_12162:
[----:B------:R-:W-:Y:S05]  /*db80*/  BSYNC B6 ;  /* 0x0000000000067941 */ /* 0x000fea0003800000 */
.L_x_12161:
[----:B------:R0:W2:Y:S01]  /*db90*/  LDL R20, [R1+0x4] ;  /* 0x0000040001147983 */ /* 0x0000a20000100800 */
[----:B------:R-:W-:Y:S01]  /*dba0*/  ULDC.64 UR4, c[0x0][0x9f8] ;  /* 0x00027e0000047ab9 */ /* 0x000fe20000000a00 */
[----:B------:R-:W1:Y:S01]  /*dbb0*/  LDC R5, c[0x0][0x430] ;  /* 0x00010c00ff057b82 */ /* 0x000e620000000800 */
[----:B------:R-:W-:Y:S01]  /*dbc0*/  ISETP.NE.U32.AND P0, PT, RZ, UR4, PT ;  /* 0x00000004ff007c0c */ /* 0x000fe2000bf05070 */
[----:B------:R-:W3:Y:S03]  /*dbd0*/  LDL R2, [R1+0x38] ;  /* 0x0000380001027983 */ /* 0x000ee60000100800 */
[----:B------:R-:W-:Y:S01]  /*dbe0*/  ISETP.NE.AND.EX P0, PT, RZ, UR5, PT, P0 ;  /* 0x00000005ff007c0c */ /* 0x000fe2000bf05300 */
[----:B------:R-:W4:Y:S04]  /*dbf0*/  LDL R4, [R1+0xc] ;  /* 0x00000c0001047983 */ /* 0x000f280000100800 */
[----:B------:R-:W4:Y:S08]  /*dc00*/  LDL R21, [R1+0x14] ;  /* 0x0000140001157983 */ /* 0x000f300000100800 */
        /* <DEDUP_REMOVED lines=19> */
[----:B------:R-:W-:Y:S01]  /*dd40*/  LOP3.LUT R26, R26, 0xffff, RZ, 0xc0, !PT ;  /* 0x0000ffff1a1a7812 */ /* 0x000fe200078ec0ff */
[----:B--2---:R-:W-:Y:S01]  /*dd50*/  @P0 STL [R1+0x4], R20 ;  /* 0x0000041401000387 */ /* 0x004fe20000100800 */
[C---:B----4-:R-:W-:Y:S01]  /*dd60*/  ISETP.GE.AND P0, PT, R0.reuse, R4, PT ;  /* 0x000000040000720c */ /* 0x050fe20003f06270 */
[----:B------:R-:W-:-:S04]  /*dd70*/  IMAD.IADD R0, R0, 0x1, R21 ;  /* 0x0000000100007824 */ /* 0x000fc800078e0215 */
[----:B-1----:R-:W-:-:S04]  /*dd80*/  @P2 IMAD.HI.U32 R3, R0, R3, RZ ;  /* 0x0000000300032227 */ /* 0x002fc800078e00ff */
[----:B------:R-:W-:Y:S01]  /*dd90*/  IMAD.MOV.U32 R6, RZ, RZ, R0 ;  /* 0x000000ffff067224 */ /* 0x000fe200078e0000 */
[----:B0-----:R-:W-:-:S03]  /*dda0*/  @P2 SHF.R.U32.HI R6, RZ, R2, R3 ;  /* 0x00000002ff062219 */ /* 0x001fc60000011603 */
[----:B------:R-:W0:Y:S02]  /*ddb0*/  @!P0 LDC.64 R2, c[0x0][0x428] ;  /* 0x00010a00ff028b82 */ /* 0x000e240000000a00 */
[--C-:B------:R-:W-:Y:S01]  /*ddc0*/  IMAD.MOV R4, RZ, RZ, -R6.reuse ;  /* 0x000000ffff047224 */ /* 0x100fe200078e0a06 */
[----:B------:R-:W-:-:S03]  /*ddd0*/  @!P0 SHF.R.S32.HI R7, RZ, 0x1f, R6 ;  /* 0x0000001fff078819 */ /* 0x000fc60000011406 */
[----:B------:R-:W-:Y:S01]  /*dde0*/  IMAD R4, R5, R4, R0 ;  /* 0x0000000405047224 */ /* 0x000fe200078e0200 */
[----:B------:R-:W-:-:S05]  /*ddf0*/  SHF.R.S32.HI R5, RZ, 0x1f, R20 ;  /* 0x0000001fff057819 */ /* 0x000fca0000011414 */
[----:B------:R1:W-:Y:S01]  /*de00*/  STL [R1+0x18], R5 ;  /* 0x0000180501007387 */ /* 0x0003e20000100800 */
[----:B0-----:R-:W-:-:S04]  /*de10*/  @!P0 IMAD.WIDE.U32 R6, R20, R2, R6 ;  /* 0x0000000214068225 */ /* 0x001fc800078e0006 */
[----:B------:R-:W-:Y:S02]  /*de20*/  @!P0 IMAD R2, R5, R2, RZ ;  /* 0x0000000205028224 */ /* 0x000fe400078e02ff */
[----:B-1----:R-:W0:Y:S02]  /*de30*/  S2R R5, SR_TID.X ;  /* 0x0000000000057919 */ /* 0x002e240000002100 */
[----:B------:R-:W-:Y:S02]  /*de40*/  @!P0 IMAD R0, R20, R3, R2 ;  /* 0x0000000314008224 */ /* 0x000fe400078e0202 */
[----:B------:R-:W1:Y:S02]  /*de50*/  @!P0 LDC.64 R2, c[0x0][0x418] ;  /* 0x00010600ff028b82 */ /* 0x000e640000000a00 */
[----:B------:R-:W-:Y:S02]  /*de60*/  @!P0 IMAD.IADD R0, R7, 0x1, R0 ;  /* 0x0000000107008824 */ /* 0x000fe400078e0200 */
[----:B0-----:R-:W-:-:S05]  /*de70*/  IMAD.SHL.U32 R20, R5, 0x8, RZ ;  /* 0x0000000805147824 */ /* 0x001fca00078e00ff */
[----:B------:R-:W-:-:S04]  /*de80*/  LOP3.LUT R20, R20, 0x18, RZ, 0xc0, !PT ;  /* 0x0000001814147812 */ /* 0x000fc800078ec0ff */
[----:B------:R-:W-:Y:S02]  /*de90*/  ISETP.GE.AND P2, PT, R20, UR4, PT ;  /* 0x0000000414007c0c */ /* 0x000fe4000bf46270 */
[----:B-1----:R-:W-:Y:S02]  /*dea0*/  @!P0 LEA R2, P1, R6, R2, 0x2 ;  /* 0x0000000206028211 */ /* 0x002fe400078210ff */
[----:B------:R-:W-:Y:S02]  /*deb0*/  LOP3.LUT R9, R20, 0x20, RZ, 0xfc, !PT ;  /* 0x0000002014097812 */ /* 0x000fe400078efcff */
[----:B------:R-:W-:Y:S01]  /*dec0*/  @!P0 LEA.HI.X R3, R6, R3, R0, 0x2, P1 ;  /* 0x0000000306038211 */ /* 0x000fe200008f1400 */
[----:B------:R-:W-:Y:S01]  /*ded0*/  IMAD.MOV.U32 R0, RZ, RZ, RZ ;  /* 0x000000ffff007224 */ /* 0x000fe200078e00ff */
[----:B------:R-:W-:Y:S02]  /*dee0*/  LOP3.LUT R5, R20, 0x40, RZ, 0xfc, !PT ;  /* 0x0000004014057812 */ /* 0x000fe400078efcff */
[----:B------:R-:W-:-:S03]  /*def0*/  ISETP.GE.AND P1, PT, R9, UR4, PT ;  /* 0x0000000409007c0c */ /* 0x000fc6000bf26270 */
[----:B------:R-:W-:Y:S01]  /*df00*/  @P2 LOP3.LUT R16, R16, 0x4, RZ, 0xfc, !PT ;  /* 0x0000000410102812 */ /* 0x000fe200078efcff */
[----:B------:R0:W5:Y:S01]  /*df10*/  @!P0 LDG.E R0, desc[UR36][R2.64] ;  /* 0x0000002402008981 */ /* 0x000162000c1e1900 */
[----:B------:R-:W-:Y:S02]  /*df20*/  ISETP.GE.AND P0, PT, R5, UR4, PT ;  /* 0x0000000405007c0c */ /* 0x000fe4000bf06270 */
[----:B------:R-:W-:-:S04]  /*df30*/  LOP3.LUT R16, R16, 0xfffffffe, RZ, 0xc0, !PT ;  /* 0xfffffffe10107812 */ /* 0x000fc800078ec0ff */
[----:B------:R-:W-:-:S04]  /*df40*/  LOP3.LUT R16, R16, 0xfffffffd, RZ, 0xc0, !PT ;  /* 0xfffffffd10107812 */ /* 0x000fc800078ec0ff */
[----:B------:R-:W-:-:S04]  /*df50*/  @P1 LOP3.LUT R16, R16, 0x2, RZ, 0xfc, !PT ;  /* 0x0000000210101812 */ /* 0x000fc800078efcff */
[----:B------:R-:W-:Y:S01]  /*df60*/  @P0 LOP3.LUT R16, R16, 0x1, RZ, 0xfc, !PT ;  /* 0x0000000110100812 */ /* 0x000fe200078efcff */
[----:B0-----:R-:W-:Y:S06]  /*df70*/  BRA.DIV UR5, `(.L_x_12164) ;  /* 0x00000042059c7947 */ /* 0x001fec000b800000 */
.L_x_12230:
[----:B------:R-:W2:Y:S01]  /*df80*/  LDL R2, [R1+0x40] ;  /* 0x0000400001027983 */ /* 0x000ea20000100800 */
[----:B------:R-:W-:Y:S02]  /*df90*/  LOP3.LUT R16, R16, 0xfffffff7, RZ, 0xc0, !PT ;  /* 0xfffffff710107812 */ /* 0x000fe400078ec0ff */
[----:B--2---:R-:W-:-:S13]  /*dfa0*/  ISETP.NE.AND P0, PT, R2, 0x3, PT ;  /* 0x000000030200780c */ /* 0x004fda0003f05270 */
[----:B------:R-:W-:Y:S01]  /*dfb0*/  @P0 LOP3.LUT R16, R16, 0x8, RZ, 0xfc, !PT ;  /* 0x0000000810100812 */ /* 0x000fe200078efcff */
[----:B------:R-:W-:Y:S06]  /*dfc0*/  @!P0 BRA `(.L_x_12165) ;  /* 0x0000000000048947 */ /* 0x000fec0003800000 */
[----:B------:R-:W-:Y:S01]  /*dfd0*/  BPT.TRAP 0x1 ;  /* 0x000000040000795c */ /* 0x000fe20000300000 */
.L_x_12165:
        /* <DEDUP_REMOVED lines=23> */
.L_x_12231:
[----:B------:R-:W-:Y:S05]  /*e150*/  BSYNC B0 ;  /* 0x0000000000007941 */ /* 0x000fea0003800000 */
.L_x_12166:
        /* <DEDUP_REMOVED lines=21> */
[C---:B------:R-:W-:Y:S02]  /*e2b0*/  LEA R0, P0, R4.reuse, UR6, 0x1 ;  /* 0x0000000604007c11 */ /* 0x040fe4000f8008ff */
[----:B-1----:R-:W-:Y:S02]  /*e2c0*/  LOP3.LUT R11, R7, 0x7f, RZ, 0xc0, !PT ;  /* 0x0000007f070b7812 */ /* 0x002fe400078ec0ff */
[----:B------:R-:W-:Y:S01]  /*e2d0*/  LEA.HI.X R6, R4, UR7, R6, 0x1, P0 ;  /* 0x0000000704067c11 */ /* 0x000fe200080f0c06 */
[C---:B0-----:R-:W-:Y:S01]  /*e2e0*/  IMAD.SHL.U32 R7, R9.reuse, 0x8, RZ ;  /* 0x0000000809077824 */ /* 0x041fe200078e00ff */
[----:B------:R-:W-:Y:S01]  /*e2f0*/  SHF.R.U32.HI R11, RZ, 0x2, R11 ;  /* 0x00000002ff0b7819 */ /* 0x000fe2000001160b */
[----:B------:R-:W-:-:S03]  /*e300*/  IMAD.SHL.U32 R10, R9, 0x8, RZ ;  /* 0x00000008090a7824 */ /* 0x000fc600078e00ff */
        /* <DEDUP_REMOVED lines=47> */
.L_x_12241:
        /* <DEDUP_REMOVED lines=12> */
.L_x_12169:
        /* <DEDUP_REMOVED lines=11> */
.L_x_12170:
[----:B------:R1:W5:Y:S01]  /*e770*/  LDL.LU R0, [R1+0x28] ;  /* 0x0000280001007983 */ /* 0x0003620000300800 */
[----:B------:R-:W-:Y:S01]  /*e780*/  LOP3.LUT P0, RZ, R16, 0x40, RZ, 0xc0, !PT ;  /* 0x0000004010ff7812 */ /* 0x000fe2000780c0ff */
[----:B------:R1:W-:Y:S02]  /*e790*/  SYNCS.ARRIVE.TRANS64.A1T0 RZ, [R2+URZ+0x2d830], RZ ;  /* 0x02d830ff02ff79a7 */ /* 0x0003e4000810003f */
[----:B------:R1:W5:Y:S10]  /*e7a0*/  LDL.LU R3, [R1] ;  /* 0x0000000001037983 */ /* 0x0003740000300800 */
[----:B------:R-:W-:Y:S05]  /*e7b0*/  WARPSYNC.ALL ;  /* 0x0000000000007948 */ /* 0x000fea0003800000 */
[----:B------:R-:W-:Y:S01]  /*e7c0*/  ULDC.64 UR4, c[0x0][0x298] ;  /* 0x0000a60000047ab9 */ /* 0x000fe20000000a00 */
[----:B-1----:R-:W-:Y:S01]  /*e7d0*/  VIADD R2, R17, 0xc400 ;  /* 0x0000c40011027836 */ /* 0x002fe20000000000 */
[----:B------:R-:W-:Y:S01]  /*e7e0*/  SEL R28, R28, RZ, !P0 ;  /* 0x000000ff1c1c7207 */ /* 0x000fe20004000000 */
[----:B------:R-:W-:Y:S01]  /*e7f0*/  BSSY B6, `(.L_x_12171) ;  /* 0x000001d000067945 */ /* 0x000fe20003800000 */
[----:B------:R-:W-:Y:S01]  /*e800*/  BAR.SYNC.DEFER_BLOCKING 0x8, 0x200 ;  /* 0x0208000000007b1d */ /* 0x000fe20000010000 */
[----:B-----5:R-:W-:-:S02]  /*e810*/  SEL R0, R0, RZ, !P0 ;  /* 0x000000ff00007207 */ /* 0x020fc40004000000 */
[----:B------:R-:W-:Y:S01]  /*e820*/  LOP3.LUT P0, RZ, R2, 0x1bf, RZ, 0xc0, !PT ;  /* 0x000001bf02ff7812 */ /* 0x000fe2000780c0ff */
[----:B0-----:R-:W-:Y:S02]  /*e830*/  IMAD.WIDE.U32 R4, R3, UR4, RZ ;  /* 0x0000000403047c25 */ /* 0x001fe4000f8e00ff */
[----:B------:R0:W-:Y:S04]  /*e840*/  STL [R1+0x28], R0 ;  /* 0x0000280001007387 */ /* 0x0001e80000100800 */
[----:B------:R1:W-:Y:S01]  /*e850*/  STL.64 [R1+0x30], R4 ;  /* 0x0000300401007387 */ /* 0x0003e20000100a00 */
[----:B0-----:R-:W-:-:S05]  /*e860*/  SHF.R.S32.HI R0, RZ, 0x1f, R3 ;  /* 0x0000001fff007819 */ /* 0x001fca0000011403 */
[----:B------:R-:W-:-:S04]  /*e870*/  IMAD R0, R0, UR4, RZ ;  /* 0x0000000400007c24 */ /* 0x000fc8000f8e02ff */
        /* <DEDUP_REMOVED lines=20> */
.L_x_12172:
[----:B------:R-:W-:Y:S05]  /*e9c0*/  BSYNC B6 ;  /* 0x0000000000067941 */ /* 0x000fea0003800000 */
.L_x_12171:
[----:B------:R-:W2:Y:S01]  /*e9d0*/  LDL.LU R21, [R1+0x28] ;  /* 0x0000280001157983 */ /* 0x000ea20000300800 */
[----:B-1----:R-:W0:Y:S01]  /*e9e0*/  LDC R0, c[0x0][0x448] ;  /* 0x00011200ff007b82 */ /* 0x002e220000000800 */
[----:B------:R-:W-:Y:S01]  /*e9f0*/  ULDC.64 UR6, c[0x0][0x2e0] ;  /* 0x0000b80000067ab9 */ /* 0x000fe20000000a00 */
[----:B------:R-:W-:Y:S01]  /*ea00*/  ULDC.64 UR4, c[0x0][0x2d8] ;  /* 0x0000b60000047ab9 */ /* 0x000fe20000000a00 */
[----:B------:R-:W3:Y:S01]  /*ea10*/  LDL.LU R20, [R1] ;  /* 0x0000000001147983 */ /* 0x000ee20000300800 */
[----:B------:R-:W-:-:S03]  /*ea20*/  ULDC.64 UR8, c[0x0][0x280] ;  /* 0x0000a00000087ab9 */ /* 0x000fc60000000a00 */
[----:B------:R-:W3:Y:S01]  /*ea30*/  LDL.LU.64 R2, [R1+0x30] ;  /* 0x0000300001027983 */ /* 0x000ee20000300a00 */
[----:B------:R-:W1:Y:S01]  /*ea40*/  LDC R10, c[0x0][0x448] ;  /* 0x00011200ff0a7b82 */ /* 0x000e620000000800 */
[----:B------:R-:W4:Y:S01]  /*ea50*/  S2R R13, SR_TID.X ;  /* 0x00000000000d7919 */ /* 0x000f220000002100 */
[----:B0-----:R-:W-:-:S13]  /*ea60*/  ISETP.NE.AND P6, PT, R0, 0x1, PT ;  /* 0x000000010000780c */ /* 0x001fda0003fc5270 */
[----:B------:R-:W0:Y:S01]  /*ea70*/  @P6 LDC R4, c[0x0][0x44c] ;  /* 0x00011300ff046b82 */ /* 0x000e220000000800 */
[----:B----4-:R-:W-:-:S07]  /*ea80*/  IMAD.SHL.U32 R11, R13, 0x8, RZ ;  /* 0x000000080d0b7824 */ /* 0x010fce00078e00ff */
[----:B------:R-:W4:Y:S01]  /*ea90*/  @P6 LDC R0, c[0x0][0x450] ;  /* 0x00011400ff006b82 */ /* 0x000f220000000800 */
[----:B------:R-:W-:-:S04]  /*eaa0*/  LOP3.LUT R11, R11, 0x18, RZ, 0xc0, !PT ;  /* 0x000000180b0b7812 */ /* 0x000fc800078ec0ff */
[C---:B------:R-:W-:Y:S02]  /*eab0*/  LOP3.LUT R12, R11.reuse, 0x20, RZ, 0xfc, !PT ;  /* 0x000000200b0c7812 */ /* 0x040fe400078efcff */
[----:B------:R-:W-:Y:S01]  /*eac0*/  LOP3.LUT R11, R11, 0x40, RZ, 0xfc, !PT ;  /* 0x000000400b0b7812 */ /* 0x000fe200078efcff */
[----:B--2---:R-:W-:Y:S02]  /*ead0*/  IMAD R5, R21, UR6, RZ ;  /* 0x0000000615057c24 */ /* 0x004fe4000f8e02ff */
[----:B------:R-:W2:Y:S02]  /*eae0*/  S2R R21, SR_TID.X ;  /* 0x0000000000157919 */ /* 0x000ea40000002100 */
[----:B------:R-:W-:Y:S02]  /*eaf0*/  IMAD R5, R28, UR7, R5 ;  /* 0x000000071c057c24 */ /* 0x000fe4000f8e0205 */
[----:B---3--:R-:W-:Y:S02]  /*eb00*/  IMAD.MOV.U32 R3, RZ, RZ, R20 ;  /* 0x000000ffff037224 */ /* 0x008fe400078e0014 */
[----:B------:R-:W3:Y:S01]  /*eb10*/  S2R R20, SR_TID.X ;  /* 0x0000000000147919 */ /* 0x000ee20000002100 */
[----:B------:R-:W-:-:S04]  /*eb20*/  IMAD.WIDE.U32 R2, R26, UR4, R2 ;  /* 0x000000041a027c25 */ /* 0x000fc8000f8e0002 */
[----:B------:R-:W-:Y:S01]  /*eb30*/  IMAD R3, R26, UR5, R3 ;  /* 0x000000051a037c24 */ /* 0x000fe2000f8e0203 */
[----:B------:R-:W-:Y:S01]  /*eb40*/  ULDC.64 UR4, c[0x0][0x2d0] ;  /* 0x0000b40000047ab9 */ /* 0x000fe20000000a00 */
[----:B------:R-:W-:Y:S01]  /*eb50*/  IMAD.WIDE.U32 R2, R28, UR6, R2 ;  /* 0x000000061c027c25 */ /* 0x000fe2000f8e0002 */
[----:B------:R-:W-:-:S03]  /*eb60*/  ULDC.64 UR6, c[0x0][0x2c8] ;  /* 0x0000b20000067ab9 */ /* 0x000fc60000000a00 */
[----:B------:R-:W-:Y:S02]  /*eb70*/  IMAD.IADD R3, R3, 0x1, R5 ;  /* 0x0000000103037824 */ /* 0x000fe400078e0205 */
[----:B--2---:R-:W-:-:S05]  /*eb80*/  IMAD.SHL.U32 R21, R21, 0x20, RZ ;  /* 0x0000002015157824 */ /* 0x004fca00078e00ff */
[----:B------:R-:W-:Y:S02]  /*eb90*/  LOP3.LUT R21, R21, 0x60, RZ, 0xc0, !PT ;  /* 0x0000006015157812 */ /* 0x000fe400078ec0ff */
[----:B---3--:R-:W-:-:S04]  /*eba0*/  LOP3.LUT R20, R20, 0x7f, RZ, 0xc0, !PT ;  /* 0x0000007f14147812 */ /* 0x008fc800078ec0ff */
        /* <DEDUP_REMOVED lines=9> */
[----:B----4-:R-:W-:-:S04]  /*ec40*/  @P6 SHF.R.U32.HI R4, RZ, R0, R5 ;  /* 0x00000000ff046219 */ /* 0x010fc80000011605 */
        /* <DEDUP_REMOVED lines=8> */
[----:B------:R-:W-:-:S03]  /*ecd0*/  SHF.R.S32.HI R7, RZ, 0x1f, R0 ;  /* 0x0000001fff077819 */ /* 0x000fc60000011400 */
[----:B------:R-:W-:Y:S01]  /*ece0*/  VIADD R5, R6, 0x80 ;  /* 0x0000008006057836 */ /* 0x000fe20000000000 */
[----:B------:R-:W-:Y:S01]  /*ecf0*/  LEA R4, P0, R8, UR8, 0x1 ;  /* 0x0000000808047c11 */ /* 0x000fe2000f8008ff */
[----:B------:R-:W-:Y:S02]  /*ed00*/  IMAD R7, R7, UR6, RZ ;  /* 0x0000000607077c24 */ /* 0x000fe4000f8e02ff */
        /* <DEDUP_REMOVED lines=84> */
.L_x_12254:
        /* <DEDUP_REMOVED lines=13> */
.L_x_12174:
        /* <DEDUP_REMOVED lines=18> */
.L_x_12255:
[----:B------:R-:W-:Y:S05]  /*f440*/  BSYNC B0 ;  /* 0x0000000000007941 */ /* 0x000fea0003800000 */
.L_x_12175:
        /* <DEDUP_REMOVED lines=18> */
.L_x_12191:
        /* <DEDUP_REMOVED lines=42> */
.L_x_12179:
[----:B------:R-:W-:Y:S01]  /*f810*/  IMAD R5, R22, 0x8, R17 ;  /* 0x0000000816057824 */ /* 0x000fe200078e0211 */
[----:B------:R-:W-:Y:S01]  /*f820*/  SHF.L.U32 R0, R29, 0x1f, RZ ;  /* 0x0000001f1d007819 */ /* 0x000fe200000006ff */
[----:B------:R-:W-:Y:S03]  /*f830*/  BSSY B1, `(.L_x_12180) ;  /* 0x0000003000017945 */ /* 0x000fe60003800000 */
[----:B------:R-:W0:Y:S02]  /*f840*/  SYNCS.PHASECHK.TRANS64.TRYWAIT P0, [R5+URZ+0x2d840], R0 ;  /* 0x02d84000050075a7 */ /* 0x000e24000800017f */
[----:B0-----:R-:W-:Y:S05]  /*f850*/  @!P0 BRA `(.L_x_12181) ;  /* 0x0000003800288947 */ /* 0x001fea0003800000 */
.L_x_12256:
[----:B------:R-:W-:Y:S05]  /*f860*/  BSYNC B1 ;  /* 0x0000000000017941 */ /* 0x000fea0003800000 */
.L_x_12180:
        /* <DEDUP_REMOVED lines=57> */
.L_x_12266:
        /* <DEDUP_REMOVED lines=11> */
.L_x_12183:
        /* <DEDUP_REMOVED lines=11> */
.L_x_12184:
[----:B------:R1:W-:Y:S01]  /*fd60*/  SYNCS.ARRIVE.TRANS64.A1T0 RZ, [R5+URZ+0x2d830], RZ ;  /* 0x02d830ff05ff79a7 */ /* 0x0003e2000810003f */
[----:B------:R-:W-:Y:S05]  /*fd70*/  @!P5 BRA `(.L_x_12185) ;  /* 0x000000000004d947 */ /* 0x000fea0003800000 */
[----:B------:R-:W-:Y:S01]  /*fd80*/  BPT.TRAP 0x1 ;  /* 0x000000040000795c */ /* 0x000fe20000300000 */
.L_x_12185:
[----:B------:R-:W-:Y:S01]  /*fd90*/  SHF.L.U32 R2, R20, 0x1f, RZ ;  /* 0x0000001f14027819 */ /* 0x000fe200000006ff */
[----:B-1----:R-:W-:Y:S01]  /*fda0*/  IMAD R5, R10, 0x8, R17 ;  /* 0x000000080a057824 */ /* 0x002fe200078e0211 */
[----:B------:R-:W-:Y:S03]  /*fdb0*/  BSSY B1, `(.L_x_12186) ;  /* 0x0000003000017945 */ /* 0x000fe60003800000 */
[----:B------:R-:W1:Y:S02]  /*fdc0*/  SYNCS.PHASECHK.TRANS64.TRYWAIT P0, [R5+URZ+0x2d860], R2 ;  /* 0x02d86002050075a7 */ /* 0x000e64000800017f */
[----:B-1----:R-:W-:Y:S05]  /*fdd0*/  @!P0 BRA `(.L_x_12187) ;  /* 0x0000003800308947 */ /* 0x002fea0003800000 */
.L_x_12267:
[----:B------:R-:W-:Y:S05]  /*fde0*/  BSYNC B1 ;  /* 0x0000000000017941 */ /* 0x000fea0003800000 */
.L_x_12186:
        /* <DEDUP_REMOVED lines=49> */
.L_x_12277:
        /* <DEDUP_REMOVED lines=29> */
.L_x_12189:
        /* <DEDUP_REMOVED lines=12> */
.L_x_12190:
        /* <DEDUP_REMOVED lines=8> */
.L_x_12178:
[----:B------:R-:W-:Y:S05]  /*10410*/  BSYNC B0 ;  /* 0x0000000000007941 */ /* 0x000fea0003800000 */
.L_x_12177:
        /* <DEDUP_REMOVED lines=17> */
.L_x_12193:
[----:B------:R-:W-:Y:S05]  /*10530*/  BSYNC B0 ;  /* 0x0000000000007941 */ /* 0x000fea0003800000 */
.L_x_12192:
[----:B------:R-:W2:Y:S02]  /*10540*/  LDL R0, [R1+0x40] ;  /* 0x0000400001007983 */ /* 0x000ea40000100800 */
[----:B--2---:R-:W-:-:S13]  /*10550*/  ISETP.NE.AND P0, PT, R0, 0x3, PT ;  /* 0x000000030000780c */ /* 0x004fda0003f05270 */
[----:B------:R-:W-:Y:S05]  /*10560*/  @!P0 BRA `(.L_x_12194) ;  /* 0x0000000000048947 */ /* 0x000fea0003800000 */
[----:B------:R-:W-:Y:S01]  /*10570*/  BPT.TRAP 0x1 ;  /* 0x000000040000795c */ /* 0x000fe20000300000 */
.L_x_12194:
[----:B------:R-:W2:Y:S01]  /*10580*/  LDL.LU R2, [R1+0xc] ;  /* 0x00000c0001027983 */ /* 0x000ea20000300800 */
[----:B------:R-:W-:Y:S01]  /*10590*/  IMAD R0, R22, 0x8, R17 ;  /* 0x0000000816007824 */ /* 0x000fe200078e0211 */
[----:B------:R-:W-:Y:S01]  /*105a0*/  SHF.L.U32 R3, R29, 0x1f, RZ ;  /* 0x0000001f1d037819 */ /* 0x000fe200000006ff */
[----:B------:R-:W-:Y:S03]  /*105b0*/  BSSY B0, `(.L_x_12195) ;  /* 0x0000004000007945 */ /* 0x000fe60003800000 */
[----:B------:R-:W1:Y:S01]  /*105c0*/  SYNCS.PHASECHK.TRANS64.TRYWAIT P0, [R0+URZ+0x2d860], R3 ;  /* 0x02d86003000075a7 */ /* 0x000e62000800017f */
[----:B--2---:R-:W-:Y:S01]  /*105d0*/  IMAD R6, R23, -0x80, R2 ;  /* 0xffffff8017067824 */ /* 0x004fe200078e0202 */
[----:B-1----:R-:W-:Y:S06]  /*105e0*/  @!P0 BRA `(.L_x_12196) ;  /* 0x0000003400a48947 */ /* 0x002fec0003800000 */
.L_x_12278:
[----:B------:R-:W-:Y:S05]  /*105f0*/  BSYNC B0 ;  /* 0x0000000000007941 */ /* 0x000fea0003800000 */
.L_x_12195:
        /* <DEDUP_REMOVED lines=56> */
.L_x_12288:
        /* <DEDUP_REMOVED lines=13> */
.L_x_12198:
        /* <DEDUP_REMOVED lines=11> */
.L_x_12199:
[----:B------:R-:W-:Y:S01]  /*10b00*/  VIADD R22, R22, 0x1 ;  /* 0x0000000116167836 */ /* 0x000fe20000000000 */
[----:B------:R0:W-:Y:S04]  /*10b10*/  SYNCS.ARRIVE.TRANS64.A1T0 RZ, [R0+URZ+0x2d850], RZ ;  /* 0x02d850ff00ff79a7 */ /* 0x0001e8000810003f */
[----:B------:R-:W-:-:S04]  /*10b20*/  ISETP.NE.AND P0, PT, R22, 0x2, PT ;  /* 0x000000021600780c */ /* 0x000fc80003f05270 */
[----:B0-----:R-:W-:Y:S02]  /*10b30*/  SEL R0, RZ, 0x1, P0 ;  /* 0x00000001ff007807 */ /* 0x001fe40000000000 */
[----:B------:R-:W-:Y:S02]  /*10b40*/  SEL R22, R22, RZ, P0 ;  /* 0x000000ff16167207 */ /* 0x000fe40000000000 */
[----:B------:R-:W-:-:S07]  /*10b50*/  LOP3.LUT R29, R29, R0, RZ, 0x3c, !PT ;  /* 0x000000001d1d7212 */ /* 0x000fce00078e3cff */
.L_x_12158:
[----:B------:R-:W-:Y:S05]  /*10b60*/  BSYNC B7 ;  /* 0x0000000000077941 */ /* 0x000fea0003800000 */
.L_x_12156:
        /* <DEDUP_REMOVED lines=11> */
.L_x_12200:
        /* <DEDUP_REMOVED lines=43> */
.L_x_12298:
[----:B------:R-:W-:Y:S02]  /*10ed0*/  ULDC UR4, c[0x0][0xc38] ;  /* 0x00030e0000047ab9 */ /* 0x000fe40000000800 */
[----:B------:R-:W-:-:S04]  /*10ee0*/  IMAD.U32 R4, RZ, RZ, UR4 ;  /* 0x00000004ff047e24 */ /* 0x000fc8000f8e00ff */
[----:B-1----:R-:W-:-:S04]  /*10ef0*/  IMAD R3, R14, R4, RZ ;  /* 0x000000040e037224 */ /* 0x002fc800078e02ff */
[----:B------:R-:W-:-:S05]  /*10f00*/  IMAD.IADD R6, R6, 0x1, R3 ;  /* 0x0000000106067824 */ /* 0x000fca00078e0203 */
[----:B------:R-:W-:-:S13]  /*10f10*/  ISETP.GT.AND P6, PT, R6, R0, PT ;  /* 0x000000000600720c */ /* 0x000fda0003fc4270 */
[----:B------:R-:W-:Y:S05]  /*10f20*/  @P6 BRA `(.L_x_12203) ;  /* 0x0000000000a46947 */ /* 0x000fea0003800000 */
.L_x_12206:
        /* <DEDUP_REMOVED lines=35> */
.L_x_12306:
[----:B------:R-:W-:Y:S02]  /*11160*/  ULDC UR4, c[0x0][0xc38] ;  /* 0x00030e0000047ab9 */ /* 0x000fe40000000800 */
[----:B------:R-:W-:-:S04]  /*11170*/  IMAD.U32 R4, RZ, RZ, UR4 ;  /* 0x00000004ff047e24 */ /* 0x000fc8000f8e00ff */
[----:B-1----:R-:W-:-:S04]  /*11180*/  IMAD R3, R14, R4, RZ ;  /* 0x000000040e037224 */ /* 0x002fc800078e02ff */
[----:B------:R-:W-:-:S05]  /*11190*/  IMAD.IADD R6, R3, 0x1, R6 ;  /* 0x0000000103067824 */ /* 0x000fca00078e0206 */
[----:B------:R-:W-:-:S13]  /*111a0*/  ISETP.GT.AND P6, PT, R6, R0, PT ;  /* 0x000000000600720c */ /* 0x000fda0003fc4270 */
[----:B------:R-:W-:Y:S05]  /*111b0*/  @!P6 BRA `(.L_x_12206) ;  /* 0xfffffffc005ce947 */ /* 0x000fea000383ffff */
.L_x_12203:
        /* <DEDUP_REMOVED lines=10> */
.L_x_12311:
[----:B------:R-:W-:-:S13]  /*11260*/  ISETP.NE.AND P0, PT, R3, RZ, PT ;  /* 0x000000ff0300720c */ /* 0x000fda0003f05270 */
[----:B------:R-:W-:Y:S05]  /*11270*/  @!P0 BRA `(.L_x_12208) ;  /* 0x0000000000108947 */ /* 0x000fea0003800000 */
[----:B------:R-:W-:Y:S01]  /*11280*/  UMOV UR4, 0xffffffff ;  /* 0xffffffff00047882 */ /* 0x000fe20000000000 */
[----:B------:R-:W-:Y:S02]  /*11290*/  VIADD R12, R7, 0xffffffff ;  /* 0xffffffff070c7836 */ /* 0x000fe40000000000 */
[----:B------:R-:W-:Y:S05]  /*112a0*/  BRA.DIV UR4, `(.L_x_12209) ;  /* 0x0000003a04487947 */ /* 0x000fea000b800000 */
[----:B------:R4:W0:Y:S02]  /*112b0*/  SHFL.IDX PT, R24, R2, R12, 0x1f ;  /* 0x00001f0c02187589 */ /* 0x00082400000e0000 */
.L_x_12208:
[----:B---3--:R-:W-:Y:S01]  /*112c0*/  ISETP.NE.AND P0, PT, R5, 0x1, PT ;  /* 0x000000010500780c */ /* 0x008fe20003f05270 */
[----:B0-----:R-:W-:-:S04]  /*112d0*/  IMAD R24, R24, R4, R6 ;  /* 0x0000000418187224 */ /* 0x001fc800078e0206 */
[----:B------:R-:W-:-:S08]  /*112e0*/  IMAD.IADD R0, R0, 0x1, -R24 ;  /* 0x0000000100007824 */ /* 0x000fd000078e0a18 */
[----:B------:R-:W-:Y:S05]  /*112f0*/  @!P0 BRA `(.L_x_12210) ;  /* 0x0000000000dc8947 */ /* 0x000fea0003800000 */
[-C--:B--2---:R-:W-:Y:S01]  /*11300*/  IABS R6, R25.reuse ;  /* 0x0000001900067213 */ /* 0x084fe20000000000 */
[----:B----4-:R-:W-:Y:S01]  /*11310*/  IMAD.MOV.U32 R2, RZ, RZ, RZ ;  /* 0x000000ffff027224 */ /* 0x010fe200078e00ff */
[----:B------:R-:W-:Y:S02]  /*11320*/  IABS R8, R25 ;  /* 0x0000001900087213 */ /* 0x000fe40000000000 */
[----:B------:R-:W0:Y:S03]  /*11330*/  I2F.RP R4, R6 ;  /* 0x0000000600047306 */ /* 0x000e260000209400 */
[----:B------:R-:W-:-:S05]  /*11340*/  IMAD.MOV R8, RZ, RZ, -R8 ;  /* 0x000000ffff087224 */ /* 0x000fca00078e0a08 */
[----:B0-----:R-:W1:Y:S02]  /*11350*/  MUFU.RCP R4, R4 ;  /* 0x0000000400047308 */ /* 0x001e640000001000 */
[----:B-1----:R-:W-:-:S06]  /*11360*/  VIADD R7, R4, 0xffffffe ;  /* 0x0ffffffe04077836 */ /* 0x002fcc0000000000 */
        /* <DEDUP_REMOVED lines=48> */
.L_x_12210:
[----:B----4-:R-:W0:Y:S02]  /*11670*/  LDC.64 R2, c[0x0][0xc90] ;  /* 0x00032400ff027b82 */ /* 0x010e240000000a00 */
[----:B0-----:R-:W-:-:S05]  /*11680*/  IMAD.WIDE R2, R27, 0x4, R2 ;  /* 0x000000041b027825 */ /* 0x001fca00078e0202 */
[----:B------:R0:W2:Y:S02]  /*11690*/  LDG.E R6, desc[UR36][R2.64] ;  /* 0x0000002402067981 */ /* 0x0000a4000c1e1900 */
[----:B0-----:R-:W-:Y:S02]  /*116a0*/  IMAD.MOV.U32 R2, RZ, RZ, RZ ;  /* 0x000000ffff027224 */ /* 0x001fe400078e00ff */
[----:B--2---:R-:W-:-:S05]  /*116b0*/  IMAD R5, R25, R6, RZ ;  /* 0x0000000619057224 */ /* 0x004fca00078e02ff */
[----:B-1----:R-:W-:-:S04]  /*116c0*/  IABS R7, R5 ;  /* 0x0000000500077213 */ /* 0x002fc80000000000 */
        /* <DEDUP_REMOVED lines=55> */
.L_x_12211:
[----:B------:R-:W-:-:S05]  /*11a40*/  LOP3.LUT R2, RZ, R2, RZ, 0x33, !PT ;  /* 0x00000002ff027212 */ /* 0x000fca00078e33ff */
[----:B------:R-:W-:Y:S01]  /*11a50*/  IMAD.IADD R25, R25, 0x1, R2 ;  /* 0x0000000119197824 */ /* 0x000fe200078e0202 */
[----:B------:R-:W-:Y:S06]  /*11a60*/  BRA `(.L_x_12212) ;  /* 0x00000000001c7947 */ /* 0x000fec0003800000 */
.L_x_12204:
[----:B------:R-:W-:Y:S01]  /*11a70*/  UMOV UR4, URZ ;  /* 0x0000003f00047c82 */ /* 0x000fe20008000000 */
[----:B------:R-:W-:Y:S01]  /*11a80*/  UMOV UR5, URZ ;  /* 0x0000003f00057c82 */ /* 0x000fe20008000000 */
[----:B------:R-:W-:Y:S01]  /*11a90*/  ULDC UR6, c[0x0][0xc3c] ;  /* 0x00030f0000067ab9 */ /* 0x000fe20000000800 */
[----:B------:R-:W-:Y:S02]  /*11aa0*/  IMAD.MOV.U32 R24, RZ, RZ, R0 ;  /* 0x000000ffff187224 */ /* 0x000fe400078e0000 */
[----:B------:R-:W-:Y:S02]  /*11ab0*/  IMAD.U32 R25, RZ, RZ, UR4 ;  /* 0x00000004ff197e24 */ /* 0x000fe4000f8e00ff */
[----:B------:R-:W-:Y:S02]  /*11ac0*/  IMAD.U32 R26, RZ, RZ, UR5 ;  /* 0x00000005ff1a7e24 */ /* 0x000fe4000f8e00ff */
[----:B------:R-:W-:-:S07]  /*11ad0*/  IMAD.U32 R27, RZ, RZ, UR6 ;  /* 0x00000006ff1b7e24 */ /* 0x000fce000f8e00ff */
.L_x_12212:
        /* <DEDUP_REMOVED lines=10> */
.L_x_12201:
[----:B------:R-:W-:Y:S02]  /*11b80*/  ULDC UR4, c[0x0][0xc3c] ;  /* 0x00030f0000047ab9 */ /* 0x000fe40000000800 */
[----:B-1----:R-:W-:-:S13]  /*11b90*/  ISETP.GE.AND P0, PT, R27, UR4, PT ;  /* 0x000000041b007c0c */ /* 0x002fda000bf06270 */
[----:B------:R-:W-:Y:S05]  /*11ba0*/  @!P0 BRA `(.L_x_12213) ;  /* 0xffffffb000ac8947 */ /* 0x000fea000383ffff */
[----:B------:R-:W-:Y:S05]  /*11bb0*/  BSYNC B8 ;  /* 0x0000000000087941 */ /* 0x000fea0003800000 */
.L_x_12150:
        /* <DEDUP_REMOVED lines=12> */
.L_x_12314:
[----:B------:R-:W-:Y:S05]  /*11c80*/  BSYNC B0 ;  /* 0x0000000000007941 */ /* 0x000fea0003800000 */
.L_x_12214:
[----:B------:R-:W-:-:S03]  /*11c90*/  UMOV UR4, 0xffffffff ;  /* 0xffffffff00047882 */ /* 0x000fc60000000000 */
[----:B------:R-:W-:Y:S05]  /*11ca0*/  BRA.DIV UR4, `(.L_x_12216) ;  /* 0x0000003204047947 */ /* 0x000fea000b800000 */
[----:B-1----:R-:W1:Y:S02]  /*11cb0*/  S2R R0, SR_TID.X ;  /* 0x0000000000007919 */ /* 0x002e640000002100 */
[----:B-1----:R-:W-:-:S04]  /*11cc0*/  SHF.R.U32.HI R0, RZ, 0x5, R0 ;  /* 0x00000005ff007819 */ /* 0x002fc80000011600 */
[----:B------:R-:W-:-:S05]  /*11cd0*/  LOP3.LUT R0, R0, 0x3, RZ, 0xc0, !PT ;  /* 0x0000000300007812 */ /* 0x000fca00078ec0ff */
[----:B------:R1:W3:Y:S02]  /*11ce0*/  SHFL.IDX PT, R14, R0, RZ, 0x1f ;  /* 0x00001fff000e7589 */ /* 0x0002e400000e0000 */
.L_x_12317:
[----:B---3--:R-:W-:Y:S01]  /*11cf0*/  ISETP.NE.AND P0, PT, R14, RZ, PT ;  /* 0x000000ff0e00720c */ /* 0x008fe20003f05270 */
[----:B------:R-:W-:-:S12]  /*11d00*/  BSSY B0, `(.L_x_12217) ;  /* 0x0000024000007945 */ /* 0x000fd80003800000 */
[----:B------:R-:W-:Y:S05]  /*11d10*/  @P0 BRA `(.L_x_12218) ;  /* 0x0000000000880947 */ /* 0x000fea0003800000 */
[----:B------:R-:W-:-:S03]  /*11d20*/  UMOV UR4, 0xffffffff ;  /* 0xffffffff00047882 */ /* 0x000fc60000000000 */
[----:B------:R-:W-:Y:S05]  /*11d30*/  BRA.DIV UR4, `(.L_x_12219) ;  /* 0x0000003204147947 */ /* 0x000fea000b800000 */
[----:B------:R-:W-:-:S13]  /*11d40*/  ELECT P6, URZ, PT ;  /* 0x00000000003f782f */ /* 0x000fda00038c0000 */
.L_x_12320:
[----:B------:R-:W-:Y:S05]  /*11d50*/  @!P6 BRA `(.L_x_12218) ;  /* 0x000000000078e947 */ /* 0x000fea0003800000 */
[----:B-1----:R-:W3:Y:S02]  /*11d60*/  LDL.LU R0, [R1+0x20] ;  /* 0x0000200001007983 */ /* 0x002ee40000300800 */
[----:B---3--:R-:W-:-:S04]  /*11d70*/  LOP3.LUT R0, R0, 0x2, RZ, 0xfc, !PT ;  /* 0x0000000200007812 */ /* 0x008fc800078efcff */
[----:B------:R-:W-:-:S13]  /*11d80*/  ISETP.NE.AND P0, PT, R0, 0x3, PT ;  /* 0x000000030000780c */ /* 0x000fda0003f05270 */
[----:B------:R-:W-:Y:S05]  /*11d90*/  @!P0 BRA `(.L_x_12220) ;  /* 0x0000000000048947 */ /* 0x000fea0003800000 */
[----:B------:R-:W-:Y:S01]  /*11da0*/  BPT.TRAP 0x1 ;  /* 0x000000040000795c */ /* 0x000fe20000300000 */
.L_x_12220:
[C---:B------:R-:W-:Y:S01]  /*11db0*/  IMAD R3, R22.reuse, 0x8, R5 ;  /* 0x0000000816037824 */ /* 0x040fe200078e0205 */
[----:B------:R-:W-:Y:S01]  /*11dc0*/  SHF.L.U32 R2, R29, 0x1f, RZ ;  /* 0x0000001f1d027819 */ /* 0x000fe200000006ff */
[----:B------:R-:W-:-:S03]  /*11dd0*/  VIADD R22, R22, 0x1 ;  /* 0x0000000116167836 */ /* 0x000fc60000000000 */
[----:B------:R-:W1:Y:S02]  /*11de0*/  SYNCS.PHASECHK.TRANS64.TRYWAIT P1, [R3+URZ+0x2d840], R2 ;  /* 0x02d84002030075a7 */ /* 0x000e64000802017f */
[----:B------:R-:W-:-:S04]  /*11df0*/  ISETP.NE.AND P2, PT, R22, 0x2, PT ;  /* 0x000000021600780c */ /* 0x000fc80003f45270 */
[----:B------:R-:W-:Y:S01]  /*11e00*/  SEL R0, RZ, 0x1, P2 ;  /* 0x00000001ff007807 */ /* 0x000fe20001000000 */
[----:B-1----:R-:W-:Y:S08]  /*11e10*/  @!P1 BRA `(.L_x_12221) ;  /* 0x0000002c00fc9947 */ /* 0x002ff00003800000 */
.L_x_12321:
[----:B------:R-:W-:Y:S02]  /*11e20*/  SEL R22, R22, RZ, P2 ;  /* 0x000000ff16167207 */ /* 0x000fe40001000000 */
[----:B------:R-:W-:Y:S01]  /*11e30*/  LOP3.LUT R0, R29, R0, RZ, 0x3c, !PT ;  /* 0x000000001d007212 */ /* 0x000fe200078e3cff */
[----:B------:R-:W-:Y:S06]  /*11e40*/  @!P0 BRA `(.L_x_12222) ;  /* 0x0000000000048947 */ /* 0x000fec0003800000 */
[----:B------:R-:W-:Y:S01]  /*11e50*/  BPT.TRAP 0x1 ;  /* 0x000000040000795c */ /* 0x000fe20000300000 */
.L_x_12222:
[----:B------:R-:W-:Y:S01]  /*11e60*/  IMAD R5, R22, 0x8, R5 ;  /* 0x0000000816057824 */ /* 0x000fe200078e0205 */
[----:B------:R-:W-:-:S04]  /*11e70*/  SHF.L.U32 R0, R0, 0x1f, RZ ;  /* 0x0000001f00007819 */ /* 0x000fc800000006ff */
[----:B------:R-:W3:Y:S02]  /*11e80*/  SYNCS.PHASECHK.TRANS64.TRYWAIT P1, [R5+URZ+0x2d840], R0 ;  /* 0x02d84000050075a7 */ /* 0x000ee4000802017f */
[----:B---3--:R-:W-:Y:S05]  /*11e90*/  @!P1 BRA `(.L_x_12223) ;  /* 0x0000002c00f09947 */ /* 0x008fea0003800000 */
.L_x_12322:
[----:B------:R-:W-:Y:S05]  /*11ea0*/  @!P0 BRA `(.L_x_12224) ;  /* 0x0000000000048947 */ /* 0x000fea0003800000 */
[----:B------:R-:W-:Y:S01]  /*11eb0*/  BPT.TRAP 0x1 ;  /* 0x000000040000795c */ /* 0x000fe20000300000 */
.L_x_12224:
[----:B------:R-:W4:Y:S02]  /*11ec0*/  SYNCS.PHASECHK.TRANS64.TRYWAIT P1, [R3+URZ+0x2d860], R2 ;  /* 0x02d86002030075a7 */ /* 0x000f24000802017f */
[----:B----4-:R-:W-:Y:S05]  /*11ed0*/  @!P1 BRA `(.L_x_12225) ;  /* 0x0000002c00f49947 */ /* 0x010fea0003800000 */
.L_x_12323:
[----:B------:R-:W-:Y:S05]  /*11ee0*/  @!P0 BRA `(.L_x_12226) ;  /* 0x0000000000048947 */ /* 0x000fea0003800000 */
[----:B------:R-:W-:Y:S01]  /*11ef0*/  BPT.TRAP 0x1 ;  /* 0x000000040000795c */ /* 0x000fe20000300000 */
.L_x_12226:
[----:B------:R0:W0:Y:S02]  /*11f00*/  SYNCS.PHASECHK.TRANS64.TRYWAIT P0, [R5+URZ+0x2d860], R0 ;  /* 0x02d86000050075a7 */ /* 0x000024000800017f */
[----:B0-----:R-:W-:Y:S05]  /*11f10*/  @!P0 NANOSLEEP.SYNCS 0x989680 ;  /* 0x009896800000895d */ /* 0x001fea0003900000 */
[----:B------:R-:W0:Y:S02]  /*11f20*/  @!P0 SYNCS.PHASECHK.TRANS64 P0, [R5+URZ+0x2d860], R0 ;  /* 0x02d86000050085a7 */ /* 0x000e24000800007f */
[----:B0-----:R-:W-:Y:S05]  /*11f30*/  @!P0 BRA `(.L_x_12226) ;  /* 0xfffffffc00f08947 */ /* 0x001fea000383ffff */
.L_x_12218:
[----:B------:R-:W-:Y:S05]  /*11f40*/  BSYNC B0 ;  /* 0x0000000000007941 */ /* 0x000fea0003800000 */
.L_x_12217:
[----:B------:R-:W-:Y:S05]  /*11f50*/  EXIT ;  /* 0x000000000000794d */ /* 0x000fea0003800000 */
.L_x_12091:
[----:B--2---:R-:W-:-:S04]  /*11f60*/  IMAD.U32 R3, RZ, RZ, UR40 ;  /* 0x00000028ff037e24 */ /* 0x004fc8000f8e00ff */
[----:B------:R2:W3:Y:S03]  /*11f70*/  SYNCS.PHASECHK.TRANS64.TRYWAIT P1, [R3+URZ+0x2d800], R0 ;  /* 0x02d80000030075a7 */ /* 0x0004e6000802017f */
[----:B---3--:R-:W-:Y:S05]  /*11f80*/  @!P1 NANOSLEEP.SYNCS 0x989680 ;  /* 0x009896800000995d */ /* 0x008fea0003900000 */
[----:B------:R-:W3:Y:S02]  /*11f90*/  @!P1 SYNCS.PHASECHK.TRANS64 P1, [R3+URZ+0x2d800], R0 ;  /* 0x02d80000030095a7 */ /* 0x000ee4000802007f */
[----:B---3--:R-:W-:Y:S05]  /*11fa0*/  @!P1 BRA `(.L_x_12091) ;  /* 0xfffffffc00ec9947 */ /* 0x008fea000383ffff */
[----:B------:R-:W-:Y:S05]  /*11fb0*/  BRA `(.L_x_12227) ;  /* 0xfffffefc00087947 */ /* 0x000fea000383ffff */
.L_x_12095:
[----:B---3--:R3:W4:Y:S02]  /*11fc0*/  SYNCS.PHASECHK.TRANS64.TRYWAIT P1, [R0+URZ+0x2d830], R3 ;  /* 0x02d83003000075a7 */ /* 0x008724000802017f */
[----:B----4-:R-:W-:Y:S05]  /*11fd0*/  @!P1 NANOSLEEP.SYNCS 0x989680 ;  /* 0x009896800000995d */ /* 0x010fea0003900000 */
[----:B------:R-:W4:Y:S02]  /*11fe0*/  @!P1 SYNCS.PHASECHK.TRANS64 P1, [R0+URZ+0x2d830], R3 ;  /* 0x02d83003000095a7 */ /* 0x000f24000802007f */
[----:B----4-:R-:W-:Y:S05]  /*11ff0*/  @!P1 BRA `(.L_x_12095) ;  /* 0xfffffffc00f09947 */ /* 0x010fea000383ffff */
[----:B------:R-:W-:Y:S05]  /*12000*/  BRA `(.L_x_12094) ;  /* 0xfffffefc00207947 */ /* 0x000fea000383ffff */
.L_x_12101:
[----:B-1----:R-:W-:-:S04]  /*12010*/  IMAD.U32 R6, RZ, RZ, UR7 ;  /* 0x00000007ff067e24 */ /* 0x002fc8000f8e00ff */
[----:B------:R1:W2:Y:S03]  /*12020*/  SYNCS.PHASECHK.TRANS64.TRYWAIT P1, [R6+URZ+0x2d830], R3 ;  /* 0x02d83003060075a7 */ /* 0x0002a6000802017f */
[----:B--2---:R-:W-:Y:S05]  /*12030*/  @!P1 NANOSLEEP.SYNCS 0x989680 ;  /* 0x009896800000995d */ /* 0x004fea0003900000 */
[----:B------:R-:W2:Y:S02]  /*12040*/  @!P1 SYNCS.PHASECHK.TRANS64 P1, [R6+URZ+0x2d830], R3 ;  /* 0x02d83003060095a7 */ /* 0x000ea4000802007f */
[----:B--2---:R-:W-:Y:S05]  /*12050*/  @!P1 BRA `(.L_x_12101) ;  /* 0xfffffffc00ec9947 */ /* 0x004fea000383ffff */
[----:B------:R-:W-:Y:S05]  /*12060*/  BRA `(.L_x_12098) ;  /* 0xffffff1c00e87947 */ /* 0x000fea000383ffff */
.L_x_12105:
[----:B-1----:R-:W-:-:S04]  /*12070*/  IMAD.U32 R5, RZ, RZ, UR7 ;  /* 0x00000007ff057e24 */ /* 0x002fc8000f8e00ff */
[----:B------:R1:W2:Y:S03]  /*12080*/  SYNCS.PHASECHK.TRANS64.TRYWAIT P1, [R5+URZ+0x2d850], R3 ;  /* 0x02d85003050075a7 */ /* 0x0002a6000802017f */
[----:B--2---:R-:W-:Y:S05]  /*12090*/  @!P1 NANOSLEEP.SYNCS 0x989680 ;  /* 0x009896800000995d */ /* 0x004fea0003900000 */
[----:B------:R-:W2:Y:S02]  /*120a0*/  @!P1 SYNCS.PHASECHK.TRANS64 P1, [R5+URZ+0x2d850], R3 ;  /* 0x02d85003050095a7 */ /* 0x000ea4000802007f */
[----:B--2---:R-:W-:Y:S05]  /*120b0*/  @!P1 BRA `(.L_x_12105) ;  /* 0xfffffffc00ec9947 */ /* 0x004fea000383ffff */
[----:B------:R-:W-:Y:S05]  /*120c0*/  BRA `(.L_x_12102) ;  /* 0xffffff2000987947 */ /* 0x000fea000383ffff */
.L_x_12113:
[----:B-1----:R-:W-:-:S04]  /*120d0*/  IMAD.U32 R6, RZ, RZ, UR7 ;  /* 0x00000007ff067e24 */ /* 0x002fc8000f8e00ff */
[----:B------:R1:W2:Y:S03]  /*120e0*/  SYNCS.PHASECHK.TRANS64.TRYWAIT P1, [R6+URZ+0x2d830], R3 ;  /* 0x02d83003060075a7 */ /* 0x0002a6000802017f */
[----:B--2---:R-:W-:Y:S05]  /*120f0*/  @!P1 NANOSLEEP.SYNCS 0x989680 ;  /* 0x009896800000995d */ /* 0x004fea0003900000 */
[----:B------:R-:W2:Y:S02]  /*12100*/  @!P1 SYNCS.PHASECHK.TRANS64 P1, [R6+URZ+0x2d830], R3 ;  /* 0x02d83003060095a7 */ /* 0x000ea4000802007f */
[----:B--2---:R-:W-:Y:S05]  /*12110*/  @!P1 BRA `(.L_x_12113) ;  /* 0xfffffffc00ec9947 */ /* 0x004fea000383ffff */
[----:B------:R-:W-:Y:S05]  /*12120*/  BRA `(.L_x_12110) ;  /* 0xffffff4800747947 */ /* 0x000fea000383ffff */
.L_x_12117:
[----:B-1----:R-:W-:-:S04]  /*12130*/  IMAD.U32 R5, RZ, RZ, UR7 ;  /* 0x00000007ff057e24 */ /* 0x002fc8000f8e00ff */
[----:B------:R1:W2:Y:S03]  /*12140*/  SYNCS.PHASECHK.TRANS64.TRYWAIT P1, [R5+URZ+0x2d850], R3 ;  /* 0x02d85003050075a7 */ /* 0x0002a6000802017f */
[----:B--2---:R-:W-:Y:S05]  /*12150*/  @!P1 NANOSLEEP.SYNCS 0x989680 ;  /* 0x009896800000995d */ /* 0x004fea0003900000 */
[----:B------:R-:W2:Y:S02]  /*12160*/  @!P1 SYNCS.PHASECHK.TRANS64 P1, [R5+URZ+0x2d850], R3 ;  /* 0x02d85003050095a7 */ /* 0x000ea4000802007f */
[----:B--2---:R-:W-:Y:S05]  /*12170*/  @!P1 BRA `(.L_x_12117) ;  /* 0xfffffffc00ec9947 */ /* 0x004fea000383ffff */
[----:B------:R-:W-:Y:S05]  /*12180*/  BRA `(.L_x_12114) ;  /* 0xffffff4c00247947 */ /* 0x000fea000383ffff */
.L_x_12124:
[----:B-1----:R-:W-:-:S04]  /*12190*/  IMAD.U32 R8, RZ, RZ, UR4 ;  /* 0x00000004ff087e24 */ /* 0x002fc8000f8e00ff */
[----:B------:R1:W2:Y:S03]  /*121a0*/  SYNCS.PHASECHK.TRANS64.TRYWAIT P1, [R8+URZ+0x2d850], R7 ;  /* 0x02d85007080075a7 */ /* 0x0002a6000802017f */
[----:B--2---:R-:W-:Y:S05]  /*121b0*/  @!P1 NANOSLEEP.SYNCS 0x989680 ;  /* 0x009896800000995d */ /* 0x004fea0003900000 */
[----:B------:R-:W2:Y:S02]  /*121c0*/  @!P1 SYNCS.PHASECHK.TRANS64 P1, [R8+URZ+0x2d850], R7 ;  /* 0x02d85007080095a7 */ /* 0x000ea4000802007f */
[----:B--2---:R-:W-:Y:S05]  /*121d0*/  @!P1 BRA `(.L_x_12124) ;  /* 0xfffffffc00ec9947 */ /* 0x004fea000383ffff */
[----:B------:R-:W-:Y:S05]  /*121e0*/  BRA `(.L_x_12123) ;  /* 0xffffff6800547947 */ /* 0x000fea000383ffff */
.L_x_12164:
        /* <DEDUP_REMOVED lines=11> */
.L_x_12229:
[----:B------:R-:W-:Y:S05]  /*122a0*/  BSYNC B0 ;  /* 0x0000000000007941 */ /* 0x000fea0003800000 */
.L_x_12228:
[----:B------:R-:W-:Y:S05]  /*122b0*/  BRA `(.L_x_12230) ;  /* 0xffffffbc00307947 */ /* 0x000fea000383ffff */
.L_x_12167:
[----:B0-----:R0:W1:Y:S02]  /*122c0*/  SYNCS.PHASECHK.TRANS64.TRYWAIT P0, [R2+URZ+0x2d840], R3 ;  /* 0x02d84003020075a7 */ /* 0x001064000800017f */
[----:B-1----:R-:W-:Y:S05]  /*122d0*/  @!P0 NANOSLEEP.SYNCS 0x989680 ;  /* 0x009896800000895d */ /* 0x002fea0003900000 */
[----:B------:R-:W1:Y:S02]  /*122e0*/  @!P0 SYNCS.PHASECHK.TRANS64 P0, [R2+URZ+0x2d840], R3 ;  /* 0x02d84003020085a7 */ /* 0x000e64000800007f */
[----:B-1----:R-:W-:Y:S05]  /*122f0*/  @!P0 BRA `(.L_x_12167) ;  /* 0xfffffffc00f08947 */ /* 0x002fea000383ffff */
[----:B------:R-:W-:Y:S05]  /*12300*/  BRA `(.L_x_12231) ;  /* 0xffffffbc00907947 */ /* 0x000fea000383ffff */
.L_x_12168:
        /* <DEDUP_REMOVED lines=8> */
.L_x_12233:
[----:B------:R-:W-:Y:S05]  /*12390*/  BSYNC B0 ;  /* 0x0000000000007941 */ /* 0x000fea0003800000 */
.L_x_12232:
        /* <DEDUP_REMOVED lines=9> */
.L_x_12234:
[----:B------:R-:W-:Y:S02]  /*12430*/  IMAD.MOV.U32 R13, RZ, RZ, R6 ;  /* 0x000000ffff0d7224 */ /* 0x000fe400078e0006 */
[----:B------:R-:W-:Y:S02]  /*12440*/  IMAD.MOV.U32 R12, RZ, RZ, 0x1 ;  /* 0x00000001ff0c7424 */ /* 0x000fe400078e00ff */
[----:B------:R-:W-:-:S07]  /*12450*/  IMAD.MOV.U32 R5, RZ, RZ, R14 ;  /* 0x000000ffff057224 */ /* 0x000fce00078e000e */
[----:B------:R-:W-:Y:S05]  /*12460*/  WARPSYNC.COLLECTIVE R15, `(.L_x_12235) ;  /* 0x000000000f087348 */ /* 0x000fea0003c00000 */
[----:B------:R0:W1:Y:S02]  /*12470*/  SHFL.IDX P6, R14, R13, R12, R11 ;  /* 0x0000000c0d0e7389 */ /* 0x00006400000c000b */
[----:B01----:R-:W-:Y:S01]  /*12480*/  ENDCOLLECTIVE ;  /* 0x000000000000791b */ /* 0x003fe20003800000 */
.L_x_12235:
        /* <DEDUP_REMOVED lines=17> */
.L_x_12236:
[----:B------:R-:W-:Y:S02]  /*125a0*/  @P1 IMAD R8, R7, 0x2, R17 ;  /* 0x0000000207081824 */ /* 0x000fe400078e0211 */
[----:B------:R-:W-:Y:S02]  /*125b0*/  IMAD.MOV.U32 R13, RZ, RZ, R6 ;  /* 0x000000ffff0d7224 */ /* 0x000fe400078e0006 */
[----:B------:R-:W-:Y:S02]  /*125c0*/  IMAD.MOV.U32 R12, RZ, RZ, 0x2 ;  /* 0x00000002ff0c7424 */ /* 0x000fe400078e00ff */
[----:B------:R-:W-:-:S07]  /*125d0*/  IMAD.MOV.U32 R5, RZ, RZ, R14 ;  /* 0x000000ffff057224 */ /* 0x000fce00078e000e */
[----:B------:R-:W-:Y:S05]  /*125e0*/  WARPSYNC.COLLECTIVE R15, `(.L_x_12237) ;  /* 0x000000000f087348 */ /* 0x000fea0003c00000 */
[----:B------:R0:W1:Y:S02]  /*125f0*/  SHFL.IDX P6, R14, R13, R12, R11 ;  /* 0x0000000c0d0e7389 */ /* 0x00006400000c000b */
[----:B01----:R-:W-:Y:S01]  /*12600*/  ENDCOLLECTIVE ;  /* 0x000000000000791b */ /* 0x003fe20003800000 */
.L_x_12237:
        /* <DEDUP_REMOVED lines=17> */
.L_x_12238:
[----:B------:R-:W-:Y:S02]  /*12720*/  @P1 IMAD R8, R7, 0x2, R17 ;  /* 0x0000000207081824 */ /* 0x000fe400078e0211 */
[----:B------:R-:W-:Y:S02]  /*12730*/  IMAD.MOV.U32 R13, RZ, RZ, R6 ;  /* 0x000000ffff0d7224 */ /* 0x000fe400078e0006 */
[----:B------:R-:W-:Y:S02]  /*12740*/  IMAD.MOV.U32 R12, RZ, RZ, 0x3 ;  /* 0x00000003ff0c7424 */ /* 0x000fe400078e00ff */
[----:B------:R-:W-:-:S07]  /*12750*/  IMAD.MOV.U32 R5, RZ, RZ, R14 ;  /* 0x000000ffff057224 */ /* 0x000fce00078e000e */
[----:B------:R-:W-:Y:S05]  /*12760*/  WARPSYNC.COLLECTIVE R15, `(.L_x_12239) ;  /* 0x000000000f087348 */ /* 0x000fea0003c00000 */
[----:B------:R0:W1:Y:S02]  /*12770*/  SHFL.IDX P6, R14, R13, R12, R11 ;  /* 0x0000000c0d0e7389 */ /* 0x00006400000c000b */
[----:B01----:R-:W-:Y:S01]  /*12780*/  ENDCOLLECTIVE ;  /* 0x000000000000791b */ /* 0x003fe20003800000 */
.L_x_12239:
        /* <DEDUP_REMOVED lines=10> */
.L_x_12240:
        /* <DEDUP_REMOVED lines=8> */
.L_x_12173:
        /* <DEDUP_REMOVED lines=11> */
.L_x_12242:
[----:B------:R-:W-:Y:S02]  /*12960*/  IMAD.MOV.U32 R13, RZ, RZ, R4 ;  /* 0x000000ffff0d7224 */ /* 0x000fe400078e0004 */
[----:B------:R-:W-:-:S07]  /*12970*/  IMAD.MOV.U32 R6, RZ, RZ, R14 ;  /* 0x000000ffff067224 */ /* 0x000fce00078e000e */
[----:B------:R-:W-:Y:S05]  /*12980*/  WARPSYNC.COLLECTIVE R15, `(.L_x_12243) ;  /* 0x000000000f087348 */ /* 0x000fea0003c00000 */
[----:B------:R0:W1:Y:S02]  /*12990*/  SHFL.IDX P6, R14, R13, R12, R11 ;  /* 0x0000000c0d0e7389 */ /* 0x00006400000c000b */
[----:B01----:R-:W-:Y:S01]  /*129a0*/  ENDCOLLECTIVE ;  /* 0x000000000000791b */ /* 0x003fe20003800000 */
.L_x_12243:
[----:B------:R-:W-:Y:S01]  /*129b0*/  ISETP.GE.AND P2, PT, R25, R2, PT ;  /* 0x000000021900720c */ /* 0x000fe20003f46270 */
[----:B------:R-:W-:Y:S02]  /*129c0*/  IMAD.MOV.U32 R13, RZ, RZ, R0 ;  /* 0x000000ffff0d7224 */ /* 0x000fe400078e0000 */
[----:B------:R-:W-:Y:S02]  /*129d0*/  IMAD.MOV.U32 R12, RZ, RZ, 0x1 ;  /* 0x00000001ff0c7424 */ /* 0x000fe400078e00ff */
[----:B------:R-:W-:-:S08]  /*129e0*/  IMAD.MOV.U32 R5, RZ, RZ, R14 ;  /* 0x000000ffff057224 */ /* 0x000fd000078e000e */
[----:B------:R-:W-:Y:S05]  /*129f0*/  WARPSYNC.COLLECTIVE R15, `(.L_x_12244) ;  /* 0x000000000f087348 */ /* 0x000fea0003c00000 */
[----:B------:R0:W1:Y:S02]  /*12a00*/  SHFL.IDX P6, R14, R13, R12, R11 ;  /* 0x0000000c0d0e7389 */ /* 0x00006400000c000b */
[----:B01----:R-:W-:Y:S01]  /*12a10*/  ENDCOLLECTIVE ;  /* 0x000000000000791b */ /* 0x003fe20003800000 */
.L_x_12244:
        /* <DEDUP_REMOVED lines=15> */
.L_x_12245:
        /* <DEDUP_REMOVED lines=8> */
.L_x_12246:
        /* <DEDUP_REMOVED lines=14> */
.L_x_12247:
        /* <DEDUP_REMOVED lines=8> */
.L_x_12248:
[----:B------:R-:W-:Y:S01]  /*12cf0*/  @!P2 LEA R5, P4, R20, R5, 0x1 ;  /* 0x000000051405a211 */ /* 0x000fe200078808ff */
[----:B------:R-:W-:Y:S02]  /*12d00*/  IMAD.MOV.U32 R13, RZ, RZ, R4 ;  /* 0x000000ffff0d7224 */ /* 0x000fe400078e0004 */
[----:B------:R-:W-:-:S10]  /*12d10*/  IMAD.MOV.U32 R0, RZ, RZ, R14 ;  /* 0x000000ffff007224 */ /* 0x000fd400078e000e */
[----:B------:R-:W-:Y:S05]  /*12d20*/  WARPSYNC.COLLECTIVE R15, `(.L_x_12249) ;  /* 0x000000000f087348 */ /* 0x000fea0003c00000 */
[----:B------:R0:W1:Y:S02]  /*12d30*/  SHFL.IDX P6, R14, R13, R12, R11 ;  /* 0x0000000c0d0e7389 */ /* 0x00006400000c000b */
[----:B01----:R-:W-:Y:S01]  /*12d40*/  ENDCOLLECTIVE ;  /* 0x000000000000791b */ /* 0x003fe20003800000 */
.L_x_12249:
        /* <DEDUP_REMOVED lines=16> */
.L_x_12250:
        /* <DEDUP_REMOVED lines=16> */
.L_x_12251:
[----:B------:R-:W-:Y:S02]  /*12f50*/  IMAD.MOV.U32 R13, RZ, RZ, R3 ;  /* 0x000000ffff0d7224 */ /* 0x000fe400078e0003 */
[----:B------:R-:W-:Y:S02]  /*12f60*/  IMAD.MOV.U32 R12, RZ, RZ, 0x1 ;  /* 0x00000001ff0c7424 */ /* 0x000fe400078e00ff */
[----:B------:R-:W-:-:S07]  /*12f70*/  IMAD.MOV.U32 R4, RZ, RZ, R14 ;  /* 0x000000ffff047224 */ /* 0x000fce00078e000e */
[----:B------:R-:W-:Y:S05]  /*12f80*/  WARPSYNC.COLLECTIVE R15, `(.L_x_12252) ;  /* 0x000000000f087348 */ /* 0x000fea0003c00000 */
[----:B------:R0:W1:Y:S02]  /*12f90*/  SHFL.IDX P6, R14, R13, R12, R11 ;  /* 0x0000000c0d0e7389 */ /* 0x00006400000c000b */
[----:B01----:R-:W-:Y:S01]  /*12fa0*/  ENDCOLLECTIVE ;  /* 0x000000000000791b */ /* 0x003fe20003800000 */
.L_x_12252:
        /* <DEDUP_REMOVED lines=14> */
.L_x_12253:
[----:B------:R-:W-:Y:S01]  /*13090*/  IMAD.MOV.U32 R8, RZ, RZ, R14 ;  /* 0x000000ffff087224 */ /* 0x000fe200078e000e */
[----:B------:R-:W-:Y:S06]  /*130a0*/  BRA `(.L_x_12254) ;  /* 0xffffffc000687947 */ /* 0x000fec000383ffff */
.L_x_12176:
[----:B-1----:R1:W2:Y:S02]  /*130b0*/  SYNCS.PHASECHK.TRANS64.TRYWAIT P0, [R17+URZ+0x2d820], R0 ;  /* 0x02d82000110075a7 */ /* 0x0022a4000800017f */
[----:B--2---:R-:W-:Y:S05]  /*130c0*/  @!P0 NANOSLEEP.SYNCS 0x989680 ;  /* 0x009896800000895d */ /* 0x004fea0003900000 */
[----:B------:R-:W2:Y:S02]  /*130d0*/  @!P0 SYNCS.PHASECHK.TRANS64 P0, [R17+URZ+0x2d820], R0 ;  /* 0x02d82000110085a7 */ /* 0x000ea4000800007f */
[----:B--2---:R-:W-:Y:S05]  /*130e0*/  @!P0 BRA `(.L_x_12176) ;  /* 0xfffffffc00f08947 */ /* 0x004fea000383ffff */
[----:B------:R-:W-:Y:S05]  /*130f0*/  BRA `(.L_x_12255) ;  /* 0xffffffc000d07947 */ /* 0x000fea000383ffff */
.L_x_12181:
[----:B0-----:R0:W1:Y:S02]  /*13100*/  SYNCS.PHASECHK.TRANS64.TRYWAIT P0, [R5+URZ+0x2d840], R0 ;  /* 0x02d84000050075a7 */ /* 0x001064000800017f */
[----:B-1----:R-:W-:Y:S05]  /*13110*/  @!P0 NANOSLEEP.SYNCS 0x989680 ;  /* 0x009896800000895d */ /* 0x002fea0003900000 */
[----:B------:R-:W1:Y:S02]  /*13120*/  @!P0 SYNCS.PHASECHK.TRANS64 P0, [R5+URZ+0x2d840], R0 ;  /* 0x02d84000050085a7 */ /* 0x000e64000800007f */
[----:B-1----:R-:W-:Y:S05]  /*13130*/  @!P0 BRA `(.L_x_12181) ;  /* 0xfffffffc00f08947 */ /* 0x002fea000383ffff */
[----:B------:R-:W-:Y:S05]  /*13140*/  BRA `(.L_x_12256) ;  /* 0xffffffc400c47947 */ /* 0x000fea000383ffff */
.L_x_12182:
        /* <DEDUP_REMOVED lines=8> */
.L_x_12258:
[----:B------:R-:W-:Y:S05]  /*131d0*/  BSYNC B1 ;  /* 0x0000000000017941 */ /* 0x000fea0003800000 */
.L_x_12257:
        /* <DEDUP_REMOVED lines=13> */
.L_x_12259:
        /* <DEDUP_REMOVED lines=8> */
.L_x_12260:
        /* <DEDUP_REMOVED lines=14> */
.L_x_12261:
[----:B------:R-:W-:Y:S02]  /*13410*/  IMAD.MOV.U32 R13, RZ, RZ, R8 ;  /* 0x000000ffff0d7224 */ /* 0x000fe400078e0008 */
[----:B------:R-:W-:Y:S02]  /*13420*/  IMAD.MOV.U32 R12, RZ, RZ, 0x2 ;  /* 0x00000002ff0c7424 */ /* 0x000fe400078e00ff */
[----:B------:R-:W-:-:S07]  /*13430*/  IMAD.MOV.U32 R2, RZ, RZ, R14 ;  /* 0x000000ffff027224 */ /* 0x000fce00078e000e */
[----:B------:R-:W-:Y:S05]  /*13440*/  WARPSYNC.COLLECTIVE R15, `(.L_x_12262) ;  /* 0x000000000f087348 */ /* 0x000fea0003c00000 */
[----:B------:R0:W1:Y:S02]  /*13450*/  SHFL.IDX P6, R14, R13, R12, R11 ;  /* 0x0000000c0d0e7389 */ /* 0x00006400000c000b */
[----:B01----:R-:W-:Y:S01]  /*13460*/  ENDCOLLECTIVE ;  /* 0x000000000000791b */ /* 0x003fe20003800000 */
.L_x_12262:
        /* <DEDUP_REMOVED lines=13> */
.L_x_12263:
[----:B------:R-:W-:Y:S02]  /*13540*/  IMAD.MOV.U32 R13, RZ, RZ, R8 ;  /* 0x000000ffff0d7224 */ /* 0x000fe400078e0008 */
[----:B------:R-:W-:Y:S02]  /*13550*/  IMAD.MOV.U32 R12, RZ, RZ, 0x3 ;  /* 0x00000003ff0c7424 */ /* 0x000fe400078e00ff */
[----:B------:R-:W-:-:S07]  /*13560*/  IMAD.MOV.U32 R2, RZ, RZ, R14 ;  /* 0x000000ffff027224 */ /* 0x000fce00078e000e */
[----:B------:R-:W-:Y:S05]  /*13570*/  WARPSYNC.COLLECTIVE R15, `(.L_x_12264) ;  /* 0x000000000f087348 */ /* 0x000fea0003c00000 */
[----:B------:R0:W1:Y:S02]  /*13580*/  SHFL.IDX P6, R14, R13, R12, R11 ;  /* 0x0000000c0d0e7389 */ /* 0x00006400000c000b */
[----:B01----:R-:W-:Y:S01]  /*13590*/  ENDCOLLECTIVE ;  /* 0x000000000000791b */ /* 0x003fe20003800000 */
.L_x_12264:
        /* <DEDUP_REMOVED lines=14> */
.L_x_12265:
[----:B------:R-:W-:Y:S01]  /*13680*/  IMAD.MOV.U32 R2, RZ, RZ, R14 ;  /* 0x000000ffff027224 */ /* 0x000fe200078e000e */
[----:B------:R-:W-:Y:S06]  /*13690*/  BRA `(.L_x_12266) ;  /* 0xffffffc400587947 */ /* 0x000fec000383ffff */
.L_x_12187:
[----:B-1----:R1:W2:Y:S02]  /*136a0*/  SYNCS.PHASECHK.TRANS64.TRYWAIT P0, [R5+URZ+0x2d860], R2 ;  /* 0x02d86002050075a7 */ /* 0x0022a4000800017f */
[----:B--2---:R-:W-:Y:S05]  /*136b0*/  @!P0 NANOSLEEP.SYNCS 0x989680 ;  /* 0x009896800000895d */ /* 0x004fea0003900000 */
[----:B------:R-:W2:Y:S02]  /*136c0*/  @!P0 SYNCS.PHASECHK.TRANS64 P0, [R5+URZ+0x2d860], R2 ;  /* 0x02d86002050085a7 */ /* 0x000ea4000800007f */
[----:B--2---:R-:W-:Y:S05]  /*136d0*/  @!P0 BRA `(.L_x_12187) ;  /* 0xfffffffc00f08947 */ /* 0x004fea000383ffff */
[----:B------:R-:W-:Y:S05]  /*136e0*/  BRA `(.L_x_12267) ;  /* 0xffffffc400bc7947 */ /* 0x000fea000383ffff */
.L_x_12188:
        /* <DEDUP_REMOVED lines=8> */
.L_x_12269:
[----:B------:R-:W-:Y:S05]  /*13770*/  BSYNC B1 ;  /* 0x0000000000017941 */ /* 0x000fea0003800000 */
.L_x_12268:
        /* <DEDUP_REMOVED lines=9> */
.L_x_12270:
[----:B------:R-:W-:Y:S02]  /*13810*/  IMAD.MOV.U32 R13, RZ, RZ, R19 ;  /* 0x000000ffff0d7224 */ /* 0x000fe400078e0013 */
[----:B------:R-:W-:Y:S02]  /*13820*/  IMAD.MOV.U32 R12, RZ, RZ, 0x1 ;  /* 0x00000001ff0c7424 */ /* 0x000fe400078e00ff */
[----:B------:R-:W-:-:S07]  /*13830*/  IMAD.MOV.U32 R2, RZ, RZ, R14 ;  /* 0x000000ffff027224 */ /* 0x000fce00078e000e */
[----:B------:R-:W-:Y:S05]  /*13840*/  WARPSYNC.COLLECTIVE R15, `(.L_x_12271) ;  /* 0x000000000f087348 */ /* 0x000fea0003c00000 */
[----:B------:R0:W1:Y:S02]  /*13850*/  SHFL.IDX P6, R14, R13, R12, R11 ;  /* 0x0000000c0d0e7389 */ /* 0x00006400000c000b */
[----:B01----:R-:W-:Y:S01]  /*13860*/  ENDCOLLECTIVE ;  /* 0x000000000000791b */ /* 0x003fe20003800000 */
.L_x_12271:
        /* <DEDUP_REMOVED lines=16> */
.L_x_12272:
[----:B------:R-:W-:Y:S02]  /*13970*/  IMAD.MOV.U32 R13, RZ, RZ, R19 ;  /* 0x000000ffff0d7224 */ /* 0x000fe400078e0013 */
[----:B------:R-:W-:Y:S02]  /*13980*/  IMAD.MOV.U32 R12, RZ, RZ, 0x2 ;  /* 0x00000002ff0c7424 */ /* 0x000fe400078e00ff */
[----:B------:R-:W-:-:S07]  /*13990*/  IMAD.MOV.U32 R2, RZ, RZ, R14 ;  /* 0x000000ffff027224 */ /* 0x000fce00078e000e */
[----:B------:R-:W-:Y:S05]  /*139a0*/  WARPSYNC.COLLECTIVE R15, `(.L_x_12273) ;  /* 0x000000000f087348 */ /* 0x000fea0003c00000 */
[----:B------:R0:W1:Y:S02]  /*139b0*/  SHFL.IDX P6, R14, R13, R12, R11 ;  /* 0x0000000c0d0e7389 */ /* 0x00006400000c000b */
[----:B01----:R-:W-:Y:S01]  /*139c0*/  ENDCOLLECTIVE ;  /* 0x000000000000791b */ /* 0x003fe20003800000 */
.L_x_12273:
        /* <DEDUP_REMOVED lines=16> */
.L_x_12274:
[----:B------:R-:W-:Y:S02]  /*13ad0*/  IMAD.MOV.U32 R13, RZ, RZ, R19 ;  /* 0x000000ffff0d7224 */ /* 0x000fe400078e0013 */
[----:B------:R-:W-:Y:S02]  /*13ae0*/  IMAD.MOV.U32 R12, RZ, RZ, 0x3 ;  /* 0x00000003ff0c7424 */ /* 0x000fe400078e00ff */
[----:B------:R-:W-:-:S07]  /*13af0*/  IMAD.MOV.U32 R2, RZ, RZ, R14 ;  /* 0x000000ffff027224 */ /* 0x000fce00078e000e */
[----:B------:R-:W-:Y:S05]  /*13b00*/  WARPSYNC.COLLECTIVE R15, `(.L_x_12275) ;  /* 0x000000000f087348 */ /* 0x000fea0003c00000 */
[----:B------:R0:W1:Y:S02]  /*13b10*/  SHFL.IDX P6, R14, R13, R12, R11 ;  /* 0x0000000c0d0e7389 */ /* 0x00006400000c000b */
[----:B01----:R-:W-:Y:S01]  /*13b20*/  ENDCOLLECTIVE ;  /* 0x000000000000791b */ /* 0x003fe20003800000 */
.L_x_12275:
        /* <DEDUP_REMOVED lines=13> */
.L_x_12276:
        /* <DEDUP_REMOVED lines=8> */
.L_x_12196:
[----:B-1----:R1:W2:Y:S02]  /*13c80*/  SYNCS.PHASECHK.TRANS64.TRYWAIT P0, [R0+URZ+0x2d860], R3 ;  /* 0x02d86003000075a7 */ /* 0x0022a4000800017f */
[----:B--2---:R-:W-:Y:S05]  /*13c90*/  @!P0 NANOSLEEP.SYNCS 0x989680 ;  /* 0x009896800000895d */ /* 0x004fea0003900000 */
[----:B------:R-:W2:Y:S02]  /*13ca0*/  @!P0 SYNCS.PHASECHK.TRANS64 P0, [R0+URZ+0x2d860], R3 ;  /* 0x02d86003000085a7 */ /* 0x000ea4000800007f */
[----:B--2---:R-:W-:Y:S05]  /*13cb0*/  @!P0 BRA `(.L_x_12196) ;  /* 0xfffffffc00f08947 */ /* 0x004fea000383ffff */
[----:B------:R-:W-:Y:S05]  /*13cc0*/  BRA `(.L_x_12278) ;  /* 0xffffffc800487947 */ /* 0x000fea000383ffff */
.L_x_12197:
        /* <DEDUP_REMOVED lines=8> */
.L_x_12280:
[----:B------:R-:W-:Y:S05]  /*13d50*/  BSYNC B0 ;  /* 0x0000000000007941 */ /* 0x000fea0003800000 */
.L_x_12279:
        /* <DEDUP_REMOVED lines=10> */
.L_x_12281:
        /* <DEDUP_REMOVED lines=17> */
.L_x_12282:
        /* <DEDUP_REMOVED lines=14> */
.L_x_12283:
[----:B------:R-:W-:Y:S02]  /*13ff0*/  IMAD.MOV.U32 R13, RZ, RZ, R19 ;  /* 0x000000ffff0d7224 */ /* 0x000fe400078e0013 */
[----:B------:R-:W-:Y:S01]  /*14000*/  IMAD.MOV.U32 R12, RZ, RZ, 0x2 ;  /* 0x00000002ff0c7424 */ /* 0x000fe200078e00ff */
[----:B------:R-:W-:-:S13]  /*14010*/  IADD3 R2, P4, R14, R5, RZ ;  /* 0x000000050e027210 */ /* 0x000fda0007f9e0ff */
[----:B------:R-:W-:Y:S05]  /*14020*/  WARPSYNC.COLLECTIVE R15, `(.L_x_12284) ;  /* 0x000000000f087348 */ /* 0x000fea0003c00000 */
[----:B------:R0:W1:Y:S02]  /*14030*/  SHFL.IDX P6, R14, R13, R12, R11 ;  /* 0x0000000c0d0e7389 */ /* 0x00006400000c000b */
[----:B01----:R-:W-:Y:S01]  /*14040*/  ENDCOLLECTIVE ;  /* 0x000000000000791b */ /* 0x003fe20003800000 */
.L_x_12284:
        /* <DEDUP_REMOVED lines=15> */
.L_x_12285:
[----:B------:R-:W-:Y:S02]  /*14140*/  IMAD.MOV.U32 R13, RZ, RZ, R19 ;  /* 0x000000ffff0d7224 */ /* 0x000fe400078e0013 */
[----:B------:R-:W-:Y:S01]  /*14150*/  IMAD.MOV.U32 R12, RZ, RZ, 0x3 ;  /* 0x00000003ff0c7424 */ /* 0x000fe200078e00ff */
[----:B------:R-:W-:-:S13]  /*14160*/  IADD3 R2, P4, R14, R5, RZ ;  /* 0x000000050e027210 */ /* 0x000fda0007f9e0ff */
[----:B------:R-:W-:Y:S05]  /*14170*/  WARPSYNC.COLLECTIVE R15, `(.L_x_12286) ;  /* 0x000000000f087348 */ /* 0x000fea0003c00000 */
[----:B------:R0:W1:Y:S02]  /*14180*/  SHFL.IDX P6, R14, R13, R12, R11 ;  /* 0x0000000c0d0e7389 */ /* 0x00006400000c000b */
[----:B01----:R-:W-:Y:S01]  /*14190*/  ENDCOLLECTIVE ;  /* 0x000000000000791b */ /* 0x003fe20003800000 */
.L_x_12286:
        /* <DEDUP_REMOVED lines=14> */
.L_x_12287:
[----:B------:R-:W-:Y:S05]  /*14280*/  BRA `(.L_x_12288) ;  /* 0xffffffc400bc7947 */ /* 0x000fea000383ffff */
.L_x_12202:
        /* <DEDUP_REMOVED lines=8> */
.L_x_12290:
[----:B------:R-:W-:Y:S05]  /*14310*/  BSYNC B0 ;  /* 0x0000000000007941 */ /* 0x000fea0003800000 */
.L_x_12289:
        /* <DEDUP_REMOVED lines=9> */
.L_x_12291:
        /* <DEDUP_REMOVED lines=23> */
.L_x_12292:
[----:B------:R-:W-:Y:S01]  /*14520*/  IMAD.MOV.U32 R12, RZ, RZ, 0x2 ;  /* 0x00000002ff0c7424 */ /* 0x000fe200078e00ff */
[----:B------:R-:W-:-:S05]  /*14530*/  SEL R4, R14, RZ, P1 ;  /* 0x000000ff0e047207 */ /* 0x000fca0000800000 */
[----:B------:R-:W-:-:S04]  /*14540*/  IMAD.IADD R4, R13, 0x1, R4 ;  /* 0x000000010d047824 */ /* 0x000fc800078e0204 */
[----:B------:R-:W-:-:S07]  /*14550*/  IMAD.MOV.U32 R13, RZ, RZ, R4 ;  /* 0x000000ffff0d7224 */ /* 0x000fce00078e0004 */
[----:B------:R-:W-:Y:S05]  /*14560*/  WARPSYNC.COLLECTIVE R15, `(.L_x_12293) ;  /* 0x000000000f087348 */ /* 0x000fea0003c00000 */
[----:B------:R0:W1:Y:S02]  /*14570*/  SHFL.UP P6, R14, R13, R12, R11 ;  /* 0x0400000c0d0e7389 */ /* 0x00006400000c000b */
[----:B01----:R-:W-:Y:S01]  /*14580*/  ENDCOLLECTIVE ;  /* 0x000000000000791b */ /* 0x003fe20003800000 */
.L_x_12293:
[----:B------:R-:W-:Y:S01]  /*14590*/  IMAD.MOV.U32 R12, RZ, RZ, 0x4 ;  /* 0x00000004ff0c7424 */ /* 0x000fe200078e00ff */
[----:B------:R-:W-:-:S05]  /*145a0*/  SEL R3, R14, RZ, P2 ;  /* 0x000000ff0e037207 */ /* 0x000fca0001000000 */
[----:B------:R-:W-:-:S04]  /*145b0*/  IMAD.IADD R2, R4, 0x1, R3 ;  /* 0x0000000104027824 */ /* 0x000fc800078e0203 */
[----:B------:R-:W-:-:S07]  /*145c0*/  IMAD.MOV.U32 R13, RZ, RZ, R2 ;  /* 0x000000ffff0d7224 */ /* 0x000fce00078e0002 */
[----:B------:R-:W-:Y:S05]  /*145d0*/  WARPSYNC.COLLECTIVE R15, `(.L_x_12294) ;  /* 0x000000000f087348 */ /* 0x000fea0003c00000 */
[----:B------:R0:W1:Y:S02]  /*145e0*/  SHFL.UP P6, R14, R13, R12, R11 ;  /* 0x0400000c0d0e7389 */ /* 0x00006400000c000b */
[----:B01----:R-:W-:Y:S01]  /*145f0*/  ENDCOLLECTIVE ;  /* 0x000000000000791b */ /* 0x003fe20003800000 */
.L_x_12294:
[----:B------:R-:W-:Y:S01]  /*14600*/  IMAD.MOV.U32 R12, RZ, RZ, 0x8 ;  /* 0x00000008ff0c7424 */ /* 0x000fe200078e00ff */
[----:B------:R-:W-:-:S05]  /*14610*/  SEL R3, R14, RZ, P3 ;  /* 0x000000ff0e037207 */ /* 0x000fca0001800000 */
[----:B------:R-:W-:-:S04]  /*14620*/  IMAD.IADD R3, R2, 0x1, R3 ;  /* 0x0000000102037824 */ /* 0x000fc800078e0203 */
[----:B------:R-:W-:-:S07]  /*14630*/  IMAD.MOV.U32 R13, RZ, RZ, R3 ;  /* 0x000000ffff0d7224 */ /* 0x000fce00078e0003 */
[----:B------:R-:W-:Y:S05]  /*14640*/  WARPSYNC.COLLECTIVE R15, `(.L_x_12295) ;  /* 0x000000000f087348 */ /* 0x000fea0003c00000 */
[----:B------:R0:W1:Y:S02]  /*14650*/  SHFL.UP P6, R14, R13, R12, R11 ;  /* 0x0400000c0d0e7389 */ /* 0x00006400000c000b */
[----:B01----:R-:W-:Y:S01]  /*14660*/  ENDCOLLECTIVE ;  /* 0x000000000000791b */ /* 0x003fe20003800000 */
.L_x_12295:
[----:B------:R-:W-:Y:S01]  /*14670*/  IMAD.MOV.U32 R12, RZ, RZ, 0x10 ;  /* 0x00000010ff0c7424 */ /* 0x000fe200078e00ff */
[----:B------:R-:W-:-:S05]  /*14680*/  SEL R4, R14, RZ, P4 ;  /* 0x000000ff0e047207 */ /* 0x000fca0002000000 */
[----:B------:R-:W-:-:S04]  /*14690*/  IMAD.IADD R4, R3, 0x1, R4 ;  /* 0x0000000103047824 */ /* 0x000fc800078e0204 */
[----:B------:R-:W-:-:S07]  /*146a0*/  IMAD.MOV.U32 R13, RZ, RZ, R4 ;  /* 0x000000ffff0d7224 */ /* 0x000fce00078e0004 */
[----:B------:R-:W-:Y:S05]  /*146b0*/  WARPSYNC.COLLECTIVE R15, `(.L_x_12296) ;  /* 0x000000000f087348 */ /* 0x000fea0003c00000 */
[----:B------:R0:W1:Y:S02]  /*146c0*/  SHFL.UP P6, R14, R13, R12, R11 ;  /* 0x0400000c0d0e7389 */ /* 0x00006400000c000b */
[----:B01----:R-:W-:Y:S01]  /*146d0*/  ENDCOLLECTIVE ;  /* 0x000000000000791b */ /* 0x003fe20003800000 */
.L_x_12296:
        /* <DEDUP_REMOVED lines=8> */
.L_x_12297:
[----:B------:R-:W-:Y:S05]  /*14760*/  BRA `(.L_x_12298) ;  /* 0xffffffc400d87947 */ /* 0x000fea000383ffff */
.L_x_12205:
[----:B------:R-:W-:Y:S01]  /*14770*/  BSSY B0, `(.L_x_12299) ;  /* 0x0000007000007945 */ /* 0x000fe20003800000 */
[----:B------:R-:W-:Y:S02]  /*14780*/  IMAD.MOV.U32 R12, RZ, RZ, 0x1 ;  /* 0x00000001ff0c7424 */ /* 0x000fe400078e00ff */
[----:B------:R-:W-:Y:S02]  /*14790*/  IMAD.MOV.U32 R11, RZ, RZ, RZ ;  /* 0x000000ffff0b7224 */ /* 0x000fe400078e00ff */
[----:B------:R-:W-:-:S07]  /*147a0*/  IMAD.MOV.U32 R15, RZ, RZ, -0x1 ;  /* 0xffffffffff0f7424 */ /* 0x000fce00078e00ff */
[----:B------:R-:W-:Y:S05]  /*147b0*/  WARPSYNC.COLLECTIVE R15, `(.L_x_12300) ;  /* 0x000000000f087348 */ /* 0x000fea0003c00000 */
[----:B------:R0:W1:Y:S02]  /*147c0*/  SHFL.UP P6, R14, R13, R12, R11 ;  /* 0x0400000c0d0e7389 */ /* 0x00006400000c000b */
[----:B01----:R-:W-:Y:S01]  /*147d0*/  ENDCOLLECTIVE ;  /* 0x000000000000791b */ /* 0x003fe20003800000 */
.L_x_12300:
[----:B------:R-:W-:Y:S05]  /*147e0*/  BSYNC B0 ;  /* 0x0000000000007941 */ /* 0x000fea0003800000 */
.L_x_12299:
        /* <DEDUP_REMOVED lines=8> */
.L_x_12301:
[----:B------:R-:W-:Y:S01]  /*14870*/  IMAD.MOV.U32 R12, RZ, RZ, 0x4 ;  /* 0x00000004ff0c7424 */ /* 0x000fe200078e00ff */
[----:B------:R-:W-:-:S05]  /*14880*/  SEL R14, R14, RZ, P2 ;  /* 0x000000ff0e0e7207 */ /* 0x000fca0001000000 */
[----:B------:R-:W-:-:S04]  /*14890*/  IMAD.IADD R3, R13, 0x1, R14 ;  /* 0x000000010d037824 */ /* 0x000fc800078e020e */
[----:B------:R-:W-:-:S07]  /*148a0*/  IMAD.MOV.U32 R13, RZ, RZ, R3 ;  /* 0x000000ffff0d7224 */ /* 0x000fce00078e0003 */
[----:B------:R-:W-:Y:S05]  /*148b0*/  WARPSYNC.COLLECTIVE R15, `(.L_x_12302) ;  /* 0x000000000f087348 */ /* 0x000fea0003c00000 */
[----:B------:R0:W1:Y:S02]  /*148c0*/  SHFL.UP P6, R14, R13, R12, R11 ;  /* 0x0400000c0d0e7389 */ /* 0x00006400000c000b */
[----:B01----:R-:W-:Y:S01]  /*148d0*/  ENDCOLLECTIVE ;  /* 0x000000000000791b */ /* 0x003fe20003800000 */
.L_x_12302:
[----:B------:R-:W-:Y:S01]  /*148e0*/  IMAD.MOV.U32 R12, RZ, RZ, 0x8 ;  /* 0x00000008ff0c7424 */ /* 0x000fe200078e00ff */
[----:B------:R-:W-:-:S05]  /*148f0*/  SEL R4, R14, RZ, P3 ;  /* 0x000000ff0e047207 */ /* 0x000fca0001800000 */
[----:B------:R-:W-:-:S04]  /*14900*/  IMAD.IADD R4, R3, 0x1, R4 ;  /* 0x0000000103047824 */ /* 0x000fc800078e0204 */
[----:B------:R-:W-:-:S07]  /*14910*/  IMAD.MOV.U32 R13, RZ, RZ, R4 ;  /* 0x000000ffff0d7224 */ /* 0x000fce00078e0004 */
[----:B------:R-:W-:Y:S05]  /*14920*/  WARPSYNC.COLLECTIVE R15, `(.L_x_12303) ;  /* 0x000000000f087348 */ /* 0x000fea0003c00000 */
[----:B------:R0:W1:Y:S02]  /*14930*/  SHFL.UP P6, R14, R13, R12, R11 ;  /* 0x0400000c0d0e7389 */ /* 0x00006400000c000b */
[----:B01----:R-:W-:Y:S01]  /*14940*/  ENDCOLLECTIVE ;  /* 0x000000000000791b */ /* 0x003fe20003800000 */
.L_x_12303:
[----:B------:R-:W-:Y:S01]  /*14950*/  IMAD.MOV.U32 R12, RZ, RZ, 0x10 ;  /* 0x00000010ff0c7424 */ /* 0x000fe200078e00ff */
[----:B------:R-:W-:-:S05]  /*14960*/  SEL R7, R14, RZ, P4 ;  /* 0x000000ff0e077207 */ /* 0x000fca0002000000 */
[----:B------:R-:W-:-:S04]  /*14970*/  IMAD.IADD R7, R4, 0x1, R7 ;  /* 0x0000000104077824 */ /* 0x000fc800078e0207 */
[----:B------:R-:W-:-:S07]  /*14980*/  IMAD.MOV.U32 R13, RZ, RZ, R7 ;  /* 0x000000ffff0d7224 */ /* 0x000fce00078e0007 */
[----:B------:R-:W-:Y:S05]  /*14990*/  WARPSYNC.COLLECTIVE R15, `(.L_x_12304) ;  /* 0x000000000f087348 */ /* 0x000fea0003c00000 */
[----:B------:R0:W1:Y:S02]  /*149a0*/  SHFL.UP P6, R14, R13, R12, R11 ;  /* 0x0400000c0d0e7389 */ /* 0x00006400000c000b */
[----:B01----:R-:W-:Y:S01]  /*149b0*/  ENDCOLLECTIVE ;  /* 0x000000000000791b */ /* 0x003fe20003800000 */
.L_x_12304:
        /* <DEDUP_REMOVED lines=8> */
.L_x_12305:
[----:B------:R-:W-:Y:S05]  /*14a40*/  BRA `(.L_x_12306) ;  /* 0xffffffc400c47947 */ /* 0x000fea000383ffff */
.L_x_12207:
[----:B------:R-:W-:Y:S01]  /*14a50*/  BSSY B0, `(.L_x_12307) ;  /* 0x0000006000007945 */ /* 0x000fe20003800000 */
[----:B------:R-:W-:Y:S01]  /*14a60*/  PLOP3.LUT P6, PT, P6, PT, PT, 0x8, 0x0 ;  /* 0x000000000000781c */ /* 0x000fe200037ce170 */
[----:B------:R-:W-:-:S12]  /*14a70*/  IMAD.MOV.U32 R15, RZ, RZ, -0x1 ;  /* 0xffffffffff0f7424 */ /* 0x000fd800078e00ff */
[----:B0-----:R-:W-:Y:S05]  /*14a80*/  WARPSYNC.COLLECTIVE R15, `(.L_x_12308) ;  /* 0x000000000f087348 */ /* 0x001fea0003c00000 */
[----:B------:R-:W-:Y:S01]  /*14a90*/  VOTE.ANY R14, PT, P6 ;  /* 0x00000000000e7806 */ /* 0x000fe200030e0100 */
[----:B0-----:R-:W-:Y:S06]  /*14aa0*/  ENDCOLLECTIVE ;  /* 0x000000000000791b */ /* 0x001fec0003800000 */
.L_x_12308:
[----:B------:R-:W-:Y:S05]  /*14ab0*/  BSYNC B0 ;  /* 0x0000000000007941 */ /* 0x000fea0003800000 */
.L_x_12307:
        /* <DEDUP_REMOVED lines=10> */
.L_x_12309:
[----:B------:R-:W-:Y:S02]  /*14b60*/  IMAD.MOV.U32 R13, RZ, RZ, R5 ;  /* 0x000000ffff0d7224 */ /* 0x000fe400078e0005 */
[----:B------:R-:W-:-:S07]  /*14b70*/  IMAD.MOV.U32 R25, RZ, RZ, R14 ;  /* 0x000000ffff197224 */ /* 0x000fce00078e000e */
[----:B------:R-:W-:Y:S05]  /*14b80*/  WARPSYNC.COLLECTIVE R15, `(.L_x_12310) ;  /* 0x000000000f087348 */ /* 0x000fea0003c00000 */
[----:B------:R0:W1:Y:S02]  /*14b90*/  SHFL.IDX P6, R14, R13, R12, R11 ;  /* 0x0000000c0d0e7389 */ /* 0x00006400000c000b */
[----:B01----:R-:W-:Y:S01]  /*14ba0*/  ENDCOLLECTIVE ;  /* 0x000000000000791b */ /* 0x003fe20003800000 */
.L_x_12310:
[----:B------:R-:W-:Y:S01]  /*14bb0*/  IMAD.MOV.U32 R5, RZ, RZ, R14 ;  /* 0x000000ffff057224 */ /* 0x000fe200078e000e */
[----:B------:R-:W-:Y:S06]  /*14bc0*/  BRA `(.L_x_12311) ;  /* 0xffffffc400a47947 */ /* 0x000fec000383ffff */
.L_x_12209:
[----:B------:R-:W-:Y:S01]  /*14bd0*/  BSSY B0, `(.L_x_12312) ;  /* 0x0000007000007945 */ /* 0x000fe20003800000 */
[----:B------:R-:W-:Y:S02]  /*14be0*/  IMAD.MOV.U32 R13, RZ, RZ, R2 ;  /* 0x000000ffff0d7224 */ /* 0x000fe400078e0002 */
[----:B------:R-:W-:Y:S02]  /*14bf0*/  IMAD.MOV.U32 R11, RZ, RZ, 0x1f ;  /* 0x0000001fff0b7424 */ /* 0x000fe400078e00ff */
[----:B------:R-:W-:-:S07]  /*14c00*/  IMAD.MOV.U32 R15, RZ, RZ, -0x1 ;  /* 0xffffffffff0f7424 */ /* 0x000fce00078e00ff */
[----:B0123--:R-:W-:Y:S05]  /*14c10*/  WARPSYNC.COLLECTIVE R15, `(.L_x_12313) ;  /* 0x000000000f087348 */ /* 0x00ffea0003c00000 */
[----:B------:R4:W0:Y:S02]  /*14c20*/  SHFL.IDX P6, R14, R13, R12, R11 ;  /* 0x0000000c0d0e7389 */ /* 0x00082400000c000b */
[----:B01234-:R-:W-:Y:S01]  /*14c30*/  ENDCOLLECTIVE ;  /* 0x000000000000791b */ /* 0x01ffe20003800000 */
.L_x_12313:
[----:B------:R-:W-:Y:S05]  /*14c40*/  BSYNC B0 ;  /* 0x0000000000007941 */ /* 0x000fea0003800000 */
.L_x_12312:
[----:B------:R-:W-:Y:S01]  /*14c50*/  IMAD.MOV.U32 R24, RZ, RZ, R14 ;  /* 0x000000ffff187224 */ /* 0x000fe200078e000e */
[----:B------:R-:W-:Y:S06]  /*14c60*/  BRA `(.L_x_12208) ;  /* 0xffffffc400947947 */ /* 0x000fec000383ffff */
.L_x_12215:
[----:B-1----:R1:W3:Y:S02]  /*14c70*/  SYNCS.PHASECHK.TRANS64.TRYWAIT P0, [R5+URZ+0x2d820], R0 ;  /* 0x02d82000050075a7 */ /* 0x0022e4000800017f */
[----:B---3--:R-:W-:Y:S05]  /*14c80*/  @!P0 NANOSLEEP.SYNCS 0x989680 ;  /* 0x009896800000895d */ /* 0x008fea0003900000 */
[----:B------:R-:W3:Y:S02]  /*14c90*/  @!P0 SYNCS.PHASECHK.TRANS64 P0, [R5+URZ+0x2d820], R0 ;  /* 0x02d82000050085a7 */ /* 0x000ee4000800007f */
[----:B---3--:R-:W-:Y:S05]  /*14ca0*/  @!P0 BRA `(.L_x_12215) ;  /* 0xfffffffc00f08947 */ /* 0x008fea000383ffff */
[----:B------:R-:W-:Y:S05]  /*14cb0*/  BRA `(.L_x_12314) ;  /* 0xffffffcc00f07947 */ /* 0x000fea000383ffff */
.L_x_12216:
        /* <DEDUP_REMOVED lines=11> */
.L_x_12316:
[----:B------:R-:W-:Y:S05]  /*14d70*/  BSYNC B0 ;  /* 0x0000000000007941 */ /* 0x000fea0003800000 */
.L_x_12315:
[----:B------:R-:W-:Y:S05]  /*14d80*/  BRA `(.L_x_12317) ;  /* 0xffffffcc00d87947 */ /* 0x000fea000383ffff */
.L_x_12219:
[----:B------:R-:W-:Y:S01]  /*14d90*/  BSSY B1, `(.L_x_12318) ;  /* 0x0000006000017945 */ /* 0x000fe20003800000 */
[----:B------:R-:W-:-:S07]  /*14da0*/  IMAD.MOV.U32 R15, RZ, RZ, -0x1 ;  /* 0xffffffffff0f7424 */ /* 0x000fce00078e00ff */
[----:B012---:R-:W-:Y:S05]  /*14db0*/  WARPSYNC.COLLECTIVE R15, `(.L_x_12319) ;  /* 0x000000000f0c7348 */ /* 0x007fea0003c00000 */
[----:B------:R-:W-:Y:S02]  /*14dc0*/  ELECT P6, UR62, PT ;  /* 0x00000000003e782f */ /* 0x000fe400038c0000 */
[----:B------:R-:W-:Y:S01]  /*14dd0*/  MOV R14, UR62 ;  /* 0x0000003e000e7c02 */ /* 0x000fe20008000f00 */
[----:B012---:R-:W-:Y:S10]  /*14de0*/  ENDCOLLECTIVE ;  /* 0x000000000000791b */ /* 0x007ff40003800000 */
.L_x_12319:
[----:B------:R-:W-:Y:S05]  /*14df0*/  BSYNC B1 ;  /* 0x0000000000017941 */ /* 0x000fea0003800000 */
.L_x_12318:
[----:B------:R-:W-:Y:S05]  /*14e00*/  BRA `(.L_x_12320) ;  /* 0xffffffcc00d07947 */ /* 0x000fea000383ffff */
.L_x_12221:
[----:B-1----:R1:W3:Y:S02]  /*14e10*/  SYNCS.PHASECHK.TRANS64.TRYWAIT P1, [R3+URZ+0x2d840], R2 ;  /* 0x02d84002030075a7 */ /* 0x0022e4000802017f */
[----:B---3--:R-:W-:Y:S05]  /*14e20*/  @!P1 NANOSLEEP.SYNCS 0x989680 ;  /* 0x009896800000995d */ /* 0x008fea0003900000 */
[----:B------:R-:W3:Y:S02]  /*14e30*/  @!P1 SYNCS.PHASECHK.TRANS64 P1, [R3+URZ+0x2d840], R2 ;  /* 0x02d84002030095a7 */ /* 0x000ee4000802007f */
[----:B---3--:R-:W-:Y:S05]  /*14e40*/  @!P1 BRA `(.L_x_12221) ;  /* 0xfffffffc00f09947 */ /* 0x008fea000383ffff */
[----:B------:R-:W-:Y:S05]  /*14e50*/  BRA `(.L_x_12321) ;  /* 0xffffffcc00f07947 */ /* 0x000fea000383ffff */
.L_x_12223:
[----:B---3--:R3:W4:Y:S02]  /*14e60*/  SYNCS.PHASECHK.TRANS64.TRYWAIT P1, [R5+URZ+0x2d840], R0 ;  /* 0x02d84000050075a7 */ /* 0x008724000802017f */
[----:B----4-:R-:W-:Y:S05]  /*14e70*/  @!P1 NANOSLEEP.SYNCS 0x989680 ;  /* 0x009896800000995d */ /* 0x010fea0003900000 */
[----:B------:R-:W4:Y:S02]  /*14e80*/  @!P1 SYNCS.PHASECHK.TRANS64 P1, [R5+URZ+0x2d840], R0 ;  /* 0x02d84000050095a7 */ /* 0x000f24000802007f */
[----:B----4-:R-:W-:Y:S05]  /*14e90*/  @!P1 BRA `(.L_x_12223) ;  /* 0xfffffffc00f09947 */ /* 0x010fea000383ffff */
[----:B------:R-:W-:Y:S05]  /*14ea0*/  BRA `(.L_x_12322) ;  /* 0xffffffcc00fc7947 */ /* 0x000fea000383ffff */
.L_x_12225:
[----:B----4-:R4:W0:Y:S02]  /*14eb0*/  SYNCS.PHASECHK.TRANS64.TRYWAIT P1, [R3+URZ+0x2d860], R2 ;  /* 0x02d86002030075a7 */ /* 0x010824000802017f */
[----:B0-----:R-:W-:Y:S05]  /*14ec0*/  @!P1 NANOSLEEP.SYNCS 0x989680 ;  /* 0x009896800000995d */ /* 0x001fea0003900000 */
[----:B------:R-:W0:Y:S02]  /*14ed0*/  @!P1 SYNCS.PHASECHK.TRANS64 P1, [R3+URZ+0x2d860], R2 ;  /* 0x02d86002030095a7 */ /* 0x000e24000802007f */
[----:B0-----:R-:W-:Y:S05]  /*14ee0*/  @!P1 BRA `(.L_x_12225) ;  /* 0xfffffffc00f09947 */ /* 0x001fea000383ffff */
[----:B------:R-:W-:Y:S05]  /*14ef0*/  BRA `(.L_x_12323) ;  /* 0xffffffcc00f87947 */ /* 0x000fea000383ffff */
.L_x_12324:
        /* <DEDUP_REMOVED lines=16> */
.L_x_15990:


//--------------------- .text._ZN7cutlass13device_kernelIN5flash11enable_sm90INS1_16FlashAttnFwdSm90INS1_25CollectiveMainloopFwdSm90ILi2EN4cute5tupleIJNS5_1CILi1EEES8_S8_EEENS6_IJNS7_ILi192EEENS7_ILi128EEENS7_ILi96EEEEEELi96ENS_10bfloat16_tEfNS_4arch4Sm90ELb1ELb0ELb0ELb1ELb1ELb1ELb0ELb0ELb1ELb1ELb1ELb0EEENS1_21CollectiveEpilogueFwdINS6_IJSA_SC_SB_EEES9_SE_SG_Li384ELb1ELb1ELb1ELb0EEENS1_36VarlenDynamicPersistentTileSchedulerILi192ELi128ELi384ELi128ELb1ELb1ELb1ELb1ELb1ELb1EEEEEEEEEvNT_6ParamsE --------------------------
	.section	.text._ZN7cutlass13device_kernelIN5flash11enable_sm90INS1_16FlashAttnFwdSm90INS1_25CollectiveMainloopFwdSm90ILi2EN4cute5tupleIJNS5_1CILi1EEES8_S8_EEENS6_IJNS7_ILi192EEENS7_ILi128EEENS7_ILi96EEEEEELi96ENS_10bfloat16_tEfNS_4arch4Sm90ELb1ELb0ELb0ELb1ELb1ELb1ELb0ELb0ELb1ELb1ELb1ELb0EEENS1_21CollectiveEpilogueFwdINS6_IJSA_SC_SB_EEES9_SE_SG_Li384ELb1ELb1ELb1ELb0EEENS1_36VarlenDynamicPersistentTileSchedulerILi192ELi128ELi384ELi128ELb1ELb1ELb1ELb1ELb1ELb1EEEEEEEEEvNT_6ParamsE,"ax",@progbits
	.align	128
.text._ZN7cutlass13device_kernelIN5flash11enable_sm90INS1_16FlashAttnFwdSm90INS1_25CollectiveMainloopFwdSm90ILi2EN4cute5tupleIJNS5_1CILi1EEES8_S8_EEENS6_IJNS7_ILi192EEENS7_ILi128EEENS7_ILi96EEEEEELi96ENS_10bfloat16_tEfNS_4arch4Sm90ELb1ELb0ELb0ELb1ELb1ELb1ELb0ELb0ELb1ELb1ELb1ELb0EEENS1_21CollectiveEpilogueFwdINS6_IJSA_SC_SB_EEES9_SE_SG_Li384ELb1ELb1ELb1ELb0EEENS1_36VarlenDynamicPersistentTileSchedulerILi192ELi128ELi384ELi128ELb1ELb1ELb1ELb1ELb1ELb1EEEEEEEEEvNT_6ParamsE:
        .type           _ZN7cutlass13device_kernelIN5flash11enable_sm90INS1_16FlashAttnFwdSm90INS1_25CollectiveMainloopFwdSm90ILi2EN4cute5tupleIJNS5_1CILi1EEES8_S8_EEENS6_IJNS7_ILi192EEENS7_ILi128EEENS7_ILi96EEEEEELi96ENS_10bfloat16_tEfNS_4arch4Sm90ELb1ELb0ELb0ELb1ELb1ELb1ELb0ELb0ELb1ELb1ELb1ELb0EEENS1_21CollectiveEpilogueFwdINS6_IJSA_SC_SB_EEES9_SE_SG_Li384ELb1ELb1ELb1ELb0EEENS1_36VarlenDynamicPersistentTileSchedulerILi192ELi128ELi384ELi128ELb1ELb1ELb1ELb1ELb1ELb1EEEEEEEEEvNT_6ParamsE,@function
        .size           _ZN7cutlass13device_kernelIN5flash11enable_sm90INS1_16FlashAttnFwdSm90INS1_25CollectiveMainloopFwdSm90ILi2EN4cute5tupleIJNS5_1CILi1EEES8_S8_EEENS6_IJNS7_ILi192EEENS7_ILi128EEENS7_ILi96EEEEEELi96ENS_10bfloat16_tEfNS_4arch4Sm90ELb1ELb0ELb0ELb1ELb1ELb1ELb0ELb0ELb1ELb1ELb1ELb0EEENS1_21CollectiveEpilogueFwdINS6_IJSA_SC_SB_EEES9_SE_SG_Li384ELb1ELb1ELb1ELb0EEENS1_36VarlenDynamicPersistentTileSchedulerILi192ELi128ELi384ELi128ELb1ELb1ELb1ELb1ELb1ELb1EEEEEEEEEvNT_6ParamsE,(.L_x_15991 - _ZN7cutlass13device_kernelIN5flash11enable_sm90INS1_16FlashAttnFwdSm90INS1_25CollectiveMainloopFwdSm90ILi2EN4cute5tupleIJNS5_1CILi1EEES8_S8_EEENS6_IJNS7_ILi192EEENS7_ILi128EEENS7_ILi96EEEEEELi96ENS_10bfloat16_tEfNS_4arch4Sm90ELb1ELb0ELb0ELb1ELb1ELb1ELb0ELb0ELb1ELb1ELb1ELb0EEENS1_21CollectiveEpilogueFwdINS6_IJSA_SC_SB_EEES9_SE_SG_Li384ELb1ELb1ELb1ELb0EEENS1_36VarlenDynamicPersistentTileSchedulerILi192ELi128ELi384ELi128ELb1ELb1ELb1ELb1ELb1ELb1EEEEEEEEEvNT_6ParamsE)
        .other          _ZN7cutlass13device_kernelIN5flash11enable_sm90INS1_16FlashAttnFwdSm90INS1_25CollectiveMainloopFwdSm90ILi2EN4cute5tupleIJNS5_1CILi1EEES8_S8_EEENS6_IJNS7_ILi192EEENS7_ILi128EEENS7_ILi96EEEEEELi96ENS_10bfloat16_tEfNS_4arch4Sm90ELb1ELb0ELb0ELb1ELb1ELb1ELb0ELb0ELb1ELb1ELb1ELb0EEENS1_21CollectiveEpilogueFwdINS6_IJSA_SC_SB_EEES9_SE_SG_Li384ELb1ELb1ELb1ELb0EEENS1_36VarlenDynamicPersistentTileSchedulerILi192ELi128ELi384ELi128ELb1ELb1ELb1ELb1ELb1ELb1EEEEEEEEEvNT_6ParamsE,@"STO_CUDA_ENTRY STV_DEFAULT"
_ZN7cutlass13device_kernelIN5flash11enable_sm90INS1_16FlashAttnFwdSm90INS1_25CollectiveMainloopFwdSm90ILi2EN4cute5tupleIJNS5_1CILi1EEES8_S8_EEENS6_IJNS7_ILi192EEENS7_ILi128EEENS7_ILi96EEEEEELi96ENS_10bfloat16_tEfNS_4arch4Sm90ELb1ELb0ELb0ELb1ELb1ELb1ELb0ELb0ELb1ELb1ELb1ELb0EEENS1_21CollectiveEpilogueFwdINS6_IJSA_SC_SB_EEES9_SE_SG_Li384ELb1ELb1ELb1ELb0EEENS1_36VarlenDynamicPersistentTileSchedulerILi192ELi128ELi384ELi128ELb1ELb1ELb1ELb1ELb1ELb1EEEEEEEEEvNT_6ParamsE:
        /* <DEDUP_REMOVED lines=18> */
.L_x_12326:
[----:B------:R-:W-:Y:S05]  /*0120*/  BSYNC B0 ;  /* 0x0000000000007941 */ /* 0x000fea0003800000 */
.L_x_12325:
        /* <DEDUP_REMOVED lines=41> */
.L_x_12327:
        /* <DEDUP_REMOVED lines=22> */
.L_x_12328:
        /* <DEDUP_REMOVED lines=18> */
.L_x_12329:
        /* <DEDUP_REMOVED lines=22> */
.L_x_12330:
        /* <DEDUP_REMOVED lines=22> */
.L_x_12331:
        /* <DEDUP_REMOVED lines=8> */
.L_x_12334:
        /* <DEDUP_REMOVED lines=37> */
[--C-:B------:R-:W-:Y:S02]  /*0bd0*/  SHF.R.S32.HI R8, RZ, 0x2, R4.reuse ;  /* 0x00000002ff087819 */ /* 0x100fe40000011404 */
[----:B------:R-:W-:Y:S02]  /*0be0*/  SHF.R.S32.HI R13, RZ, 0x1f, R4 ;  /* 0x0000001fff0d7819 */ /* 0x000fe40000011404 */
[----:B------:R-:W-:Y:S02]  /*0bf0*/  LOP3.LUT R15, R4, 0xfffffffc, RZ, 0xc0, !PT ;  /* 0xfffffffc040f7812 */ /* 0x000fe400078ec0ff */
[----:B------:R-:W-:Y:S02]  /*0c00*/  SHF.R.S32.HI R4, RZ, 0x7, R3 ;  /* 0x00000007ff047819 */ /* 0x000fe40000011403 */
[----:B------:R-:W-:Y:S01]  /*0c10*/  LOP3.LUT R11, R9, 0xfffffffe, RZ, 0xc0, !PT ;  /* 0xfffffffe090b7812 */ /* 0x000fe200078ec0ff */
[----:B------:R-:W-:Y:S01]  /*0c20*/  IMAD.IADD R15, R0, 0x1, -R15 ;  /* 0x00000001000f7824 */ /* 0x000fe200078e0a0f */
[----:B------:R-:W-:Y:S01]  /*0c30*/  SHF.R.S32.HI R142, RZ, 0x1, R9 ;  /* 0x00000001ff8e7819 */ /* 0x000fe20000011409 */
[----:B------:R-:W-:Y:S01]  /*0c40*/  IMAD.HI R10, R4, 0x55555556, RZ ;  /* 0x55555556040a7827 */ /* 0x000fe200078e02ff */
[----:B------:R-:W-:-:S02]  /*0c50*/  LOP3.LUT R17, R3, 0xffffff80, RZ, 0xc0, !PT ;  /* 0xffffff8003117812 */ /* 0x000fc400078ec0ff */
[----:B------:R-:W-:Y:S01]  /*0c60*/  LEA.HI R13, R13, R8, RZ, 0x2 ;  /* 0x000000080d0d7211 */ /* 0x000fe200078f10ff */
[C---:B------:R-:W-:Y:S01]  /*0c70*/  IMAD.IADD R16, R0.reuse, 0x1, -R11 ;  /* 0x0000000100107824 */ /* 0x040fe200078e0a0b */
[----:B------:R-:W-:Y:S01]  /*0c80*/  LOP3.LUT R3, R5, 0xfffffff0, RZ, 0xc0, !PT ;  /* 0xfffffff005037812 */ /* 0x000fe200078ec0ff */
[----:B------:R-:W-:Y:S01]  /*0c90*/  IMAD.IADD R21, R0, 0x1, -R17 ;  /* 0x0000000100157824 */ /* 0x000fe200078e0a11 */
[----:B------:R-:W-:Y:S01]  /*0ca0*/  LEA.HI R9, R9, R142, RZ, 0x1 ;  /* 0x0000008e09097211 */ /* 0x000fe200078f08ff */
[----:B------:R-:W-:Y:S01]  /*0cb0*/  IMAD.SHL.U32 R24, R16, 0x4, RZ ;  /* 0x0000000410187824 */ /* 0x000fe200078e00ff */
[----:B------:R-:W-:Y:S01]  /*0cc0*/  SHF.R.S32.HI R6, RZ, 0x4, R5 ;  /* 0x00000004ff067819 */ /* 0x000fe20000011405 */
[----:B------:R-:W-:Y:S01]  /*0cd0*/  IMAD.IADD R3, R0, 0x1, -R3 ;  /* 0x0000000100037824 */ /* 0x000fe200078e0a03 */
[----:B------:R-:W-:Y:S01]  /*0ce0*/  LOP3.LUT R13, R13, 0xfffffffc, RZ, 0xc0, !PT ;  /* 0xfffffffc0d0d7812 */ /* 0x000fe200078ec0ff */
[----:B------:R-:W-:Y:S01]  /*0cf0*/  VIADD R12, R24, 0x10 ;  /* 0x00000010180c7836 */ /* 0x000fe20000000000 */
[----:B------:R-:W-:Y:S01]  /*0d00*/  LEA.HI R11, R10, R10, RZ, 0x1 ;  /* 0x0000000a0a0b7211 */ /* 0x000fe200078f08ff */
[----:B------:R0:W-:Y:S01]  /*0d10*/  STL [R1+0xb0], R16 ;  /* 0x0000b01001007387 */ /* 0x0001e20000100800 */
[----:B------:R-:W-:Y:S01]  /*0d20*/  LEA.HI R5, R5, R6, RZ, 0x1 ;  /* 0x0000000605057211 */ /* 0x000fe200078f08ff */
[----:B------:R-:W-:Y:S01]  /*0d30*/  IMAD.IADD R13, R8, 0x1, -R13 ;  /* 0x00000001080d7824 */ /* 0x000fe200078e0a0d */
[----:B------:R-:W-:Y:S01]  /*0d40*/  LOP3.LUT R9, R9, 0x7fffffe, RZ, 0xc0, !PT ;  /* 0x07fffffe09097812 */ /* 0x000fe200078ec0ff */
[----:B------:R-:W-:Y:S01]  /*0d50*/  IMAD R11, R11, -0x3, R4 ;  /* 0xfffffffd0b0b7824 */ /* 0x000fe200078e0204 */
[----:B------:R-:W-:Y:S01]  /*0d60*/  SHF.R.S32.HI R8, RZ, 0x1f, R21 ;  /* 0x0000001fff087819 */ /* 0x000fe20000011415 */
[----:B------:R-:W-:Y:S01]  /*0d70*/  STL [R1+0xb4], R21 ;  /* 0x0000b41501007387 */ /* 0x000fe20000100800 */
[----:B------:R-:W-:Y:S01]  /*0d80*/  LEA.HI R4, R15, R15, RZ, 0x1 ;  /* 0x0000000f0f047211 */ /* 0x000fe200078f08ff */
[----:B------:R-:W-:Y:S01]  /*0d90*/  IMAD.IADD R9, R142, 0x1, -R9 ;  /* 0x000000018e097824 */ /* 0x000fe200078e0a09 */
[----:B------:R-:W-:Y:S01]  /*0da0*/  LOP3.LUT R5, R5, 0x1ffffffe, RZ, 0xc0, !PT ;  /* 0x1ffffffe05057812 */ /* 0x000fe200078ec0ff */
[----:B------:R-:W-:Y:S01]  /*0db0*/  STL [R1], R24 ;  /* 0x0000001801007387 */ /* 0x000fe20000100800 */
[----:B------:R-:W-:Y:S01]  /*0dc0*/  SHF.R.S32.HI R0, RZ, 0x1f, R3 ;  /* 0x0000001fff007819 */ /* 0x000fe20000011403 */
[----:B------:R-:W-:Y:S01]  /*0dd0*/  IMAD R20, R6, 0x8, R9 ;  /* 0x0000000806147824 */ /* 0x000fe200078e0209 */
[----:B------:R-:W-:Y:S01]  /*0de0*/  LEA.HI R10, R8, R21, RZ, 0x2 ;  /* 0x00000015080a7211 */ /* 0x000fe200078f10ff */
[----:B------:R-:W-:Y:S01]  /*0df0*/  IMAD.IADD R5, R6, 0x1, -R5 ;  /* 0x0000000106057824 */ /* 0x000fe200078e0a05 */
[----:B------:R-:W-:Y:S01]  /*0e00*/  LOP3.LUT R4, R4, 0x1ffffffe, RZ, 0xc0, !PT ;  /* 0x1ffffffe04047812 */ /* 0x000fe200078ec0ff */
[----:B------:R1:W-:Y:S01]  /*0e10*/  STL [R1+0x3c], R12 ;  /* 0x00003c0c01007387 */ /* 0x0003e20000100800 */
[----:B------:R-:W-:Y:S01]  /*0e20*/  LEA.HI R0, R0, R3, RZ, 0x3 ;  /* 0x0000000300007211 */ /* 0x000fe200078f18ff */
[----:B------:R-:W-:Y:S01]  /*0e30*/  VIADD R19, R24, 0x20 ;  /* 0x0000002018137836 */ /* 0x000fe20000000000 */
[----:B------:R-:W-:Y:S01]  /*0e40*/  SHF.R.S32.HI R6, RZ, 0x2, R10 ;  /* 0x00000002ff067819 */ /* 0x000fe2000001140a */
[----:B------:R-:W-:Y:S01]  /*0e50*/  IMAD.IADD R15, R15, 0x1, -R4 ;  /* 0x000000010f0f7824 */ /* 0x000fe200078e0a04 */
[----:B------:R-:W-:Y:S01]  /*0e60*/  SHF.R.S32.HI R9, RZ, 0x1f, R10 ;  /* 0x0000001fff097819 */ /* 0x000fe2000001140a */
[----:B0-----:R-:W-:Y:S01]  /*0e70*/  IMAD.SHL.U32 R16, R16, 0x8, RZ ;  /* 0x0000000810107824 */ /* 0x001fe200078e00ff */
[----:B------:R-:W-:Y:S01]  /*0e80*/  LOP3.LUT R4, R0, 0xfffffff8, RZ, 0xc0, !PT ;  /* 0xfffffff800047812 */ /* 0x000fe200078ec0ff */
[----:B------:R0:W-:Y:S01]  /*0e90*/  STL [R1+0x38], R19 ;  /* 0x0000381301007387 */ /* 0x0001e20000100800 */
[----:B------:R-:W-:Y:S01]  /*0ea0*/  LEA.HI R9, R9, R6, RZ, 0x3 ;  /* 0x0000000609097211 */ /* 0x000fe200078f18ff */
[----:B-1----:R-:W-:Y:S01]  /*0eb0*/  IMAD.IADD R12, R24, 0x1, R12 ;  /* 0x00000001180c7824 */ /* 0x002fe200078e020c */
[----:B------:R-:W-:Y:S01]  /*0ec0*/  SHF.R.S32.HI R7, RZ, 0x5, R7 ;  /* 0x00000005ff077819 */ /* 0x000fe20000011407 */
[----:B------:R-:W-:Y:S01]  /*0ed0*/  IMAD.IADD R4, R3, 0x1, -R4 ;  /* 0x0000000103047824 */ /* 0x000fe200078e0a04 */
[----:B------:R-:W-:Y:S01]  /*0ee0*/  LOP3.LUT R9, R9, 0xfffffff8, RZ, 0xc0, !PT ;  /* 0xfffffff809097812 */ /* 0x000fe200078ec0ff */
[C---:B------:R-:W-:Y:S01]  /*0ef0*/  VIADD R136, R16.reuse, 0x30 ;  /* 0x0000003010887836 */ /* 0x040fe20000000000 */
[----:B------:R-:W-:Y:S01]  /*0f00*/  SHF.R.S32.HI R17, RZ, 0x1f, R12 ;  /* 0x0000001fff117819 */ /* 0x000fe2000001140c */
[----:B------:R-:W-:Y:S01]  /*0f10*/  VIADD R23, R16, 0x40 ;  /* 0x0000004010177836 */ /* 0x000fe20000000000 */
[----:B------:R-:W-:Y:S01]  /*0f20*/  LEA.HI R8, R8, R21, RZ, 0x5 ;  /* 0x0000001508087211 */ /* 0x000fe200078f28ff */
[----:B------:R-:W-:Y:S01]  /*0f30*/  IMAD.IADD R9, R6, 0x1, -R9 ;  /* 0x0000000106097824 */ /* 0x000fe200078e0a09 */
[----:B------:R-:W-:Y:S01]  /*0f40*/  LEA.HI R14, R17, R12, RZ, 0x3 ;  /* 0x0000000c110e7211 */ /* 0x000fe200078f18ff */
[----:B------:R-:W-:Y:S01]  /*0f50*/  IMAD R17, R7, 0x10, R3 ;  /* 0x0000001007117824 */ /* 0x000fe200078e0203 */
[----:B------:R-:W-:Y:S01]  /*0f60*/  SHF.R.S32.HI R8, RZ, 0x5, R8 ;  /* 0x00000005ff087819 */ /* 0x000fe20000011408 */
[C---:B------:R-:W-:Y:S01]  /*0f70*/  IMAD.SHL.U32 R3, R4.reuse, 0x40, RZ ;  /* 0x0000004004037824 */ /* 0x040fe200078e00ff */
[----:B------:R-:W-:Y:S01]  /*0f80*/  R2P PR, R4, 0x6 ;  /* 0x0000000604007804 */ /* 0x000fe20000000000 */
[----:B------:R-:W-:Y:S01]  /*0f90*/  IMAD.SHL.U32 R6, R0, 0x40, RZ ;  /* 0x0000004000067824 */ /* 0x000fe200078e00ff */
[----:B------:R-:W-:Y:S01]  /*0fa0*/  LOP3.LUT R10, R10, 0x7ffffffc, RZ, 0xc0, !PT ;  /* 0x7ffffffc0a0a7812 */ /* 0x000fe200078ec0ff */
[----:B------:R-:W-:Y:S01]  /*0fb0*/  IMAD.SHL.U32 R0, R5, 0x8, RZ ;  /* 0x0000000805007824 */ /* 0x000fe200078e00ff */
[----:B------:R-:W-:Y:S01]  /*0fc0*/  LOP3.LUT R3, R3, 0x1c0, RZ, 0xc0, !PT ;  /* 0x000001c003037812 */ /* 0x000fe200078ec0ff */
[----:B------:R-:W-:Y:S01]  /*0fd0*/  IMAD.IADD R12, R24, 0x1, R19 ;  /* 0x00000001180c7824 */ /* 0x000fe200078e0213 */
[----:B------:R-:W-:Y:S01]  /*0fe0*/  LOP3.LUT R6, R6, 0x7ffffe00, RZ, 0xc0, !PT ;  /* 0x7ffffe0006067812 */ /* 0x000fe200078ec0ff */
[--C-:B0-----:R-:W-:Y:S01]  /*0ff0*/  IMAD.U32 R19, R17, 0x20, R0.reuse ;  /* 0x0000002011137824 */ /* 0x101fe200078e0000 */
[----:B------:R-:W-:Y:S01]  /*1000*/  LOP3.LUT R0, R3, 0x8, R0, 0xf8, !PT ;  /* 0x0000000803007812 */ /* 0x000fe200078ef800 */
[----:B------:R-:W-:Y:S01]  /*1010*/  IMAD R8, R8, 0x10, R9 ;  /* 0x0000001008087824 */ /* 0x000fe200078e0209 */
[----:B------:R-:W-:Y:S01]  /*1020*/  SHF.R.U32.HI R3, RZ, 0x3, R3 ;  /* 0x00000003ff037819 */ /* 0x000fe20000011603 */
[----:B------:R-:W-:Y:S01]  /*1030*/  IMAD R6, R7, 0x400, R6 ;  /* 0x0000040007067824 */ /* 0x000fe200078e0206 */
[----:B------:R-:W-:Y:S01]  /*1040*/  STL [R1+0xe4], R19 ;  /* 0x0000e41301007387 */ /* 0x000fe20000100800 */
[----:B------:R-:W-:Y:S01]  /*1050*/  IMAD R11, R11, 0x40, R8 ;  /* 0x000000400b0b7824 */ /* 0x000fe200078e0208 */
[----:B------:R-:W-:Y:S01]  /*1060*/  LOP3.LUT R3, R0, R3, RZ, 0x3c, !PT ;  /* 0x0000000300037212 */ /* 0x000fe200078e3cff */
[C---:B------:R-:W-:Y:S01]  /*1070*/  VIADD R4, R24.reuse, 0x18 ;  /* 0x0000001818047836 */ /* 0x040fe20000000000 */
[----:B------:R-:W-:Y:S01]  /*1080*/  SHF.R.S32.HI R5, RZ, 0x1f, R12 ;  /* 0x0000001fff057819 */ /* 0x000fe2000001140c */
[----:B------:R-:W-:Y:S01]  /*1090*/  VIADD R0, R24, 0x28 ;  /* 0x0000002818007836 */ /* 0x000fe20000000000 */
[----:B------:R-:W-:Y:S01]  /*10a0*/  STL [R1+0xe0], R11 ;  /* 0x0000e00b01007387 */ /* 0x000fe20000100800 */
[----:B------:R-:W-:Y:S01]  /*10b0*/  IMAD.IADD R3, R6, 0x1, R3 ;  /* 0x0000000106037824 */ /* 0x000fe200078e0203 */
[----:B------:R-:W-:Y:S01]  /*10c0*/  LEA.HI R5, R5, R12, RZ, 0x3 ;  /* 0x0000000c05057211 */ /* 0x000fe200078f18ff */
[----:B------:R-:W-:Y:S01]  /*10d0*/  VIADD R6, R24, 0x8 ;  /* 0x0000000818067836 */ /* 0x000fe20000000000 */
[----:B------:R-:W-:Y:S01]  /*10e0*/  SHF.R.S32.HI R7, RZ, 0x3, R14 ;  /* 0x00000003ff077819 */ /* 0x000fe2000001140e */
[----:B------:R-:W-:Y:S01]  /*10f0*/  VIADD R137, R16, 0x50 ;  /* 0x0000005010897836 */ /* 0x000fe20000000000 */
[----:B------:R-:W-:Y:S01]  /*1100*/  SHF.R.S32.HI R5, RZ, 0x3, R5 ;  /* 0x00000003ff057819 */ /* 0x000fe20000011405 */
[----:B------:R-:W-:Y:S01]  /*1110*/  IMAD.SHL.U32 R13, R13, 0x40, RZ ;  /* 0x000000400d0d7824 */ /* 0x000fe200078e00ff */
[----:B------:R-:W-:Y:S01]  /*1120*/  STL [R1+0x44], R6 ;  /* 0x0000440601007387 */ /* 0x000fe20000100800 */
[----:B------:R-:W-:Y:S01]  /*1130*/  IMAD.IADD R10, R21, 0x1, -R10 ;  /* 0x00000001150a7824 */ /* 0x000fe200078e0a0a */
[----:B------:R-:W-:Y:S01]  /*1140*/  SEL R156, R156, 0xffffffc0, !P2 ;  /* 0xffffffc09c9c7807 */ /* 0x000fe20005000000 */
[----:B------:R-:W-:Y:S01]  /*1150*/  IMAD.SHL.U32 R20, R20, 0x20, RZ ;  /* 0x0000002014147824 */ /* 0x000fe200078e00ff */
[----:B------:R0:W-:Y:S01]  /*1160*/  STL [R1+0x40], R4 ;  /* 0x0000400401007387 */ /* 0x0001e20000100800 */
[----:B------:R-:W-:Y:S01]  /*1170*/  IMAD.SHL.U32 R21, R10, 0x2, RZ ;  /* 0x000000020a157824 */ /* 0x000fe200078e00ff */
[----:B------:R-:W-:Y:S01]  /*1180*/  SHF.R.S32.HI R17, RZ, 0x1f, R16 ;  /* 0x0000001fff117819 */ /* 0x000fe20000011410 */
[----:B------:R-:W-:Y:S01]  /*1190*/  IMAD R143, R3, 0x2, R2 ;  /* 0x00000002038f7824 */ /* 0x000fe200078e0202 */
[----:B------:R1:W-:Y:S01]  /*11a0*/  STL [R1+0x48], R0 ;  /* 0x0000480001007387 */ /* 0x0003e20000100800 */
[----:B------:R-:W-:-:S02]  /*11b0*/  VIADD R14, R21, 0x8 ;  /* 0x00000008150e7836 */ /* 0x000fc40000000000 */
[C---:B------:R-:W-:Y:S02]  /*11c0*/  VIADD R12, R21.reuse, 0x18 ;  /* 0x00000018150c7836 */ /* 0x040fe40000000000 */
[C---:B------:R-:W-:Y:S01]  /*11d0*/  VIADD R10, R21.reuse, 0x20 ;  /* 0x00000020150a7836 */ /* 0x040fe20000000000 */
[----:B0-----:R-:W-:Y:S01]  /*11e0*/  SHF.R.S32.HI R4, RZ, 0x1f, R136 ;  /* 0x0000001fff047819 */ /* 0x001fe20000011488 */
[C---:B------:R-:W-:Y:S02]  /*11f0*/  VIADD R9, R21.reuse, 0x28 ;  /* 0x0000002815097836 */ /* 0x040fe40000000000 */
[----:B------:R-:W-:Y:S01]  /*1200*/  VIADD R8, R21, 0x30 ;  /* 0x0000003015087836 */ /* 0x000fe20000000000 */
[----:B-1----:R-:W-:Y:S01]  /*1210*/  SHF.R.S32.HI R0, RZ, 0x1f, R23 ;  /* 0x0000001fff007819 */ /* 0x002fe20000011417 */
[----:B------:R0:W-:Y:S01]  /*1220*/  STL [R1+0x24], R4 ;  /* 0x0000240401007387 */ /* 0x0001e20000100800 */
[----:B------:R-:W-:Y:S02]  /*1230*/  VIADD R157, R143, 0x21800 ;  /* 0x000218008f9d7836 */ /* 0x000fe40000000000 */
[----:B------:R-:W-:Y:S01]  /*1240*/  SHF.R.S32.HI R3, RZ, 0x1f, R8 ;  /* 0x0000001fff037819 */ /* 0x000fe20000011408 */
[----:B------:R1:W-:Y:S01]  /*1250*/  STL [R1+0x20], R0 ;  /* 0x0000200001007387 */ /* 0x0003e20000100800 */
[----:B------:R-:W-:Y:S01]  /*1260*/  IMAD.MOV.U32 R19, RZ, RZ, RZ ;  /* 0x000000ffff137224 */ /* 0x000fe200078e00ff */
[----:B0-----:R-:W-:Y:S01]  /*1270*/  LOP3.LUT R4, R13, 0xc0, RZ, 0xc0, !PT ;  /* 0x000000c00d047812 */ /* 0x001fe200078ec0ff */
[----:B------:R-:W-:Y:S01]  /*1280*/  VIADD R13, R21, 0x10 ;  /* 0x00000010150d7836 */ /* 0x000fe20000000000 */
[----:B-1----:R-:W-:-:S02]  /*1290*/  SHF.R.S32.HI R0, RZ, 0x1f, R137 ;  /* 0x0000001fff007819 */ /* 0x002fc40000011489 */
[----:B------:R-:W-:-:S03]  /*12a0*/  SHF.R.U32.HI R6, RZ, 0x3, R4 ;  /* 0x00000003ff067819 */ /* 0x000fc60000011604 */
[----:B------:R0:W-:Y:S04]  /*12b0*/  STL [R1+0x1c], R0 ;  /* 0x00001c0001007387 */ /* 0x0001e80000100800 */
[----:B------:R1:W-:Y:S04]  /*12c0*/  STL [R1+0x8], R4 ;  /* 0x0000080401007387 */ /* 0x0003e80000100800 */
[----:B------:R-:W-:Y:S01]  /*12d0*/  STL [R1+0x10], R20 ;  /* 0x0000101401007387 */ /* 0x000fe20000100800 */
[----:B0-----:R-:W-:-:S03]  /*12e0*/  LOP3.LUT R0, R4, 0x8, R16, 0xf8, !PT ;  /* 0x0000000804007812 */ /* 0x001fc600078ef810 */
[----:B------:R-:W-:Y:S01]  /*12f0*/  STL [R1+0x64], R21 ;  /* 0x0000641501007387 */ /* 0x000fe20000100800 */
[----:B-1----:R-:W-:-:S03]  /*1300*/  LOP3.LUT R4, R4, 0x18, R16, 0xf8, !PT ;  /* 0x0000001804047812 */ /* 0x002fc600078ef810 */
[----:B------:R0:W-:Y:S01]  /*1310*/  STL [R1+0xc], R6 ;  /* 0x00000c0601007387 */ /* 0x0001e20000100800 */
[-C--:B------:R-:W-:Y:S02]  /*1320*/  LOP3.LUT R0, R0, R6.reuse, RZ, 0x3c, !PT ;  /* 0x0000000600007212 */ /* 0x080fe400078e3cff */
[----:B------:R-:W-:Y:S01]  /*1330*/  LOP3.LUT R4, R4, R6, RZ, 0x3c, !PT ;  /* 0x0000000604047212 */ /* 0x000fe200078e3cff */
[----:B------:R1:W-:Y:S02]  /*1340*/  STL [R1+0x14], R7 ;  /* 0x0000140701007387 */ /* 0x0003e40000100800 */
[C---:B------:R-:W-:Y:S02]  /*1350*/  IMAD.IADD R0, R20.reuse, 0x1, R0 ;  /* 0x0000000114007824 */ /* 0x040fe400078e0200 */
[----:B------:R2:W-:Y:S01]  /*1360*/  STL [R1+0x18], R5 ;  /* 0x0000180501007387 */ /* 0x0005e20000100800 */
[----:B------:R-:W-:Y:S02]  /*1370*/  IMAD.IADD R4, R20, 0x1, R4 ;  /* 0x0000000114047824 */ /* 0x000fe400078e0204 */
[C---:B0-----:R-:W-:Y:S01]  /*1380*/  VIADD R6, R21.reuse, 0x40 ;  /* 0x0000004015067836 */ /* 0x041fe20000000000 */
[----:B------:R0:W-:Y:S01]  /*1390*/  STL [R1+0xa8], R14 ;  /* 0x0000a80e01007387 */ /* 0x0001e20000100800 */
[----:B-1----:R-:W-:Y:S01]  /*13a0*/  VIADD R7, R21, 0x38 ;  /* 0x0000003815077836 */ /* 0x002fe20000000000 */
[----:B------:R-:W-:-:S02]  /*13b0*/  LEA R4, R4, UR42, 0x1 ;  /* 0x0000002a04047c11 */ /* 0x000fc4000f8e08ff */
[----:B------:R1:W-:Y:S01]  /*13c0*/  STL [R1+0xa4], R13 ;  /* 0x0000a40d01007387 */ /* 0x0003e20000100800 */
[----:B--2---:R-:W-:-:S03]  /*13d0*/  VIADD R5, R21, 0x48 ;  /* 0x0000004815057836 */ /* 0x004fc60000000000 */
[----:B------:R-:W-:Y:S01]  /*13e0*/  STL [R1+0xa0], R12 ;  /* 0x0000a00c01007387 */ /* 0x000fe20000100800 */
[----:B------:R-:W-:Y:S01]  /*13f0*/  VIADD R21, R21, 0x50 ;  /* 0x0000005015157836 */ /* 0x000fe20000000000 */
[----:B0-----:R-:W-:Y:S02]  /*1400*/  SHF.R.S32.HI R14, RZ, 0x1f, R14 ;  /* 0x0000001fff0e7819 */ /* 0x001fe4000001140e */
[----:B------:R0:W-:Y:S01]  /*1410*/  STL [R1+0x9c], R10 ;  /* 0x00009c0a01007387 */ /* 0x0001e20000100800 */
[----:B-1----:R-:W-:-:S03]  /*1420*/  SHF.R.S32.HI R13, RZ, 0x1f, R13 ;  /* 0x0000001fff0d7819 */ /* 0x002fc6000001140d */
[----:B------:R-:W-:Y:S04]  /*1430*/  STL [R1+0x98], R9 ;  /* 0x0000980901007387 */ /* 0x000fe80000100800 */
[----:B------:R-:W-:Y:S01]  /*1440*/  STL [R1+0x94], R8 ;  /* 0x0000940801007387 */ /* 0x000fe20000100800 */
[----:B0-----:R-:W-:-:S03]  /*1450*/  SHF.R.S32.HI R10, RZ, 0x1f, R10 ;  /* 0x0000001fff0a7819 */ /* 0x001fc6000001140a */
[----:B------:R0:W-:Y:S04]  /*1460*/  STL [R1+0x90], R7 ;  /* 0x0000900701007387 */ /* 0x0001e80000100800 */
[----:B------:R-:W-:Y:S04]  /*1470*/  STL [R1+0x80], R21 ;  /* 0x0000801501007387 */ /* 0x000fe80000100800 */
[----:B------:R1:W-:Y:S01]  /*1480*/  STL [R1+0x8c], R6 ;  /* 0x00008c0601007387 */ /* 0x0003e20000100800 */
[----:B0-----:R-:W-:-:S03]  /*1490*/  SHF.R.S32.HI R7, RZ, 0x1f, R7 ;  /* 0x0000001fff077819 */ /* 0x001fc60000011407 */
[----:B------:R0:W-:Y:S04]  /*14a0*/  STL [R1+0x68], R0 ;  /* 0x0000680001007387 */ /* 0x0001e80000100800 */
[----:B------:R-:W-:Y:S01]  /*14b0*/  STL [R1+0x88], R5 ;  /* 0x0000880501007387 */ /* 0x000fe20000100800 */
[----:B-1----:R-:W-:-:S03]  /*14c0*/  SHF.R.S32.HI R6, RZ, 0x1f, R6 ;  /* 0x0000001fff067819 */ /* 0x002fc60000011406 */
[----:B------:R-:W-:Y:S01]  /*14d0*/  STL [R1+0xd8], R14 ;  /* 0x0000d80e01007387 */ /* 0x000fe20000100800 */
[----:B0-----:R-:W-:-:S03]  /*14e0*/  SHF.R.S32.HI R0, RZ, 0x1f, R12 ;  /* 0x0000001fff007819 */ /* 0x001fc6000001140c */
[----:B------:R-:W-:Y:S04]  /*14f0*/  STL [R1+0xd4], R13 ;  /* 0x0000d40d01007387 */ /* 0x000fe80000100800 */
[----:B------:R0:W-:Y:S04]  /*1500*/  STL [R1+0xd0], R0 ;  /* 0x0000d00001007387 */ /* 0x0001e80000100800 */
[----:B------:R-:W-:Y:S01]  /*1510*/  STL [R1+0xcc], R10 ;  /* 0x0000cc0a01007387 */ /* 0x000fe20000100800 */
[----:B0-----:R-:W-:-:S05]  /*1520*/  SHF.R.S32.HI R0, RZ, 0x1f, R9 ;  /* 0x0000001fff007819 */ /* 0x001fca0000011409 */
[----:B------:R0:W-:Y:S04]  /*1530*/  STL [R1+0xc8], R0 ;  /* 0x0000c80001007387 */ /* 0x0001e80000100800 */
[----:B------:R1:W-:Y:S04]  /*1540*/  STL [R1+0xc4], R3 ;  /* 0x0000c40301007387 */ /* 0x0003e80000100800 */
[----:B------:R-:W-:Y:S01]  /*1550*/  STL [R1+0xc0], R7 ;  /* 0x0000c00701007387 */ /* 0x000fe20000100800 */
[----:B0-----:R-:W-:Y:S02]  /*1560*/  VIADD R0, R143, 0x21820 ;  /* 0x000218208f007836 */ /* 0x001fe40000000000 */
[C---:B------:R-:W-:Y:S01]  /*1570*/  @P1 VIADD R0, R157.reuse, 0xffffffe0 ;  /* 0xffffffe09d001836 */ /* 0x040fe20000000000 */
[----:B------:R-:W-:Y:S01]  /*1580*/  STL [R1+0xbc], R6 ;  /* 0x0000bc0601007387 */ /* 0x000fe20000100800 */
[----:B-1----:R-:W-:Y:S01]  /*1590*/  SHF.R.S32.HI R3, RZ, 0x1f, R5 ;  /* 0x0000001fff037819 */ /* 0x002fe20000011405 */
[----:B------:R-:W-:-:S02]  /*15a0*/  IMAD.IADD R157, R157, 0x1, R156 ;  /* 0x000000019d9d7824 */ /* 0x000fc400078e029c */
[----:B------:R-:W-:Y:S02]  /*15b0*/  IMAD.IADD R156, R156, 0x1, R0 ;  /* 0x000000019c9c7824 */ /* 0x000fe400078e0200 */
[----:B------:R0:W-:Y:S04]  /*15c0*/  STL [R1+0xb8], R3 ;  /* 0x0000b80301007387 */ /* 0x0001e80000100800 */
[----:B------:R-:W-:Y:S04]  /*15d0*/  STL [R1+0xdc], R4 ;  /* 0x0000dc0401007387 */ /* 0x000fe80000100800 */
[----:B------:R1:W-:Y:S01]  /*15e0*/  STL [R1+0x50], R0 ;  /* 0x0000500001007387 */ /* 0x0003e20000100800 */
[----:B0-----:R-:W-:-:S05]  /*15f0*/  IMAD R3, R15, 0x8, R11 ;  /* 0x000000080f037824 */ /* 0x001fca00078e020b */
[----:B------:R0:W-:Y:S01]  /*1600*/  STL [R1+0x6c], R3 ;  /* 0x00006c0301007387 */ /* 0x0001e20000100800 */
[----:B-1----:R-:W-:-:S05]  /*1610*/  VIADD R0, R0, 0x6000 ;  /* 0x0000600000007836 */ /* 0x002fca0000000000 */
[----:B------:R0:W-:Y:S02]  /*1620*/  STL [R1+0x54], R0 ;  /* 0x0000540001007387 */ /* 0x0001e40000100800 */
.L_x_12501:
[----:B0-23--:R-:W1:Y:S02]  /*1630*/  LDC.64 R4, c[0x0][0xc88] ;  /* 0x00032200ff047b82 */ /* 0x00de640000000a00 */
[----:B-1----:R-:W-:-:S05]  /*1640*/  IMAD.WIDE R4, R99, 0x4, R4 ;  /* 0x0000000463047825 */ /* 0x002fca00078e0204 */
[----:B------:R-:W0:Y:S01]  /*1650*/  LDG.E R30, desc[UR38][R4.64] ;  /* 0x00000026041e7981 */ /* 0x000e22000c1e1900 */
[----:B------:R-:W-:Y:S05]  /*1660*/  YIELD ;  /* 0x0000000000007946 */ /* 0x000fea0003800000 */
[----:B------:R-:W-:Y:S01]  /*1670*/  ULDC.64 UR4, c[0x0][0xa28] ;  /* 0x00028a0000047ab9 */ /* 0x000fe20000000a00 */
[----:B------:R-:W-:Y:S01]  /*1680*/  ULDC.64 UR8, c[0x0][0xa18] ;  /* 0x0002860000087ab9 */ /* 0x000fe20000000a00 */
[----:B------:R-:W-:Y:S01]  /*1690*/  ISETP.NE.U32.AND P1, PT, RZ, UR4, PT ;  /* 0x00000004ff007c0c */ /* 0x000fe2000bf25070 */
[----:B----4-:R-:W-:Y:S01]  /*16a0*/  IMAD.MOV.U32 R11, RZ, RZ, RZ ;  /* 0x000000ffff0b7224 */ /* 0x010fe200078e00ff */
[----:B------:R-:W-:Y:S01]  /*16b0*/  ULDC.64 UR6, c[0x0][0xa08] ;  /* 0x0002820000067ab9 */ /* 0x000fe20000000a00 */
[----:B------:R-:W-:Y:S01]  /*16c0*/  IMAD.MOV.U32 R77, RZ, RZ, RZ ;  /* 0x000000ffff4d7224 */ /* 0x000fe200078e00ff */
[----:B------:R-:W-:-:S02]  /*16d0*/  ISETP.NE.AND.EX P1, PT, RZ, UR5, PT, P1 ;  /* 0x00000005ff007c0c */ /* 0x000fc4000bf25310 */
[----:B------:R-:W-:-:S04]  /*16e0*/  ISETP.NE.U32.AND P0, PT, RZ, UR6, PT ;  /* 0x00000006ff007c0c */ /* 0x000fc8000bf05070 */
[----:B------:R-:W-:Y:S02]  /*16f0*/  ISETP.NE.AND.EX P0, PT, RZ, UR7, PT, P0 ;  /* 0x00000007ff007c0c */ /* 0x000fe4000bf05300 */
[----:B0-----:R-:W-:Y:S01]  /*1700*/  SHF.R.S32.HI R0, RZ, 0x1f, R30 ;  /* 0x0000001fff007819 */ /* 0x001fe2000001141e */
[----:B------:R-:W-:-:S04]  /*1710*/  IMAD.SHL.U32 R27, R30, 0x4, RZ ;  /* 0x000000041e1b7824 */ /* 0x000fc800078e00ff */
[C---:B------:R-:W-:Y:S01]  /*1720*/  @P1 LEA R6, P2, R30.reuse, UR4, 0x2 ;  /* 0x000000041e061c11 */ /* 0x040fe2000f8410ff */
[----:B------:R-:W-:Y:S01]  /*1730*/  STL [R1+0x74], R30 ;  /* 0x0000741e01007387 */ /* 0x000fe20000100800 */
[C-C-:B------:R-:W-:Y:S02]  /*1740*/  SHF.L.U64.HI R31, R30.reuse, 0x2, R0.reuse ;  /* 0x000000021e1f7819 */ /* 0x140fe40000010200 */
[----:B------:R-:W-:Y:S01]  /*1750*/  @P1 LEA.HI.X R7, R30, UR5, R0, 0x2, P2 ;  /* 0x000000051e071c11 */ /* 0x000fe200090f1400 */
[----:B------:R-:W-:Y:S01]  /*1760*/  ULDC UR4, c[0x0][0x288] ;  /* 0x0000a20000047ab9 */ /* 0x000fe20000000800 */
[----:B------:R-:W-:Y:S01]  /*1770*/  ISETP.NE.U32.AND P2, PT, RZ, UR8, PT ;  /* 0x00000008ff007c0c */ /* 0x000fe2000bf45070 */
[----:B------:R0:W-:Y:S01]  /*1780*/  STL [R1+0xac], R0 ;  /* 0x0000ac0001007387 */ /* 0x0001e20000100800 */
[----:B------:R-:W-:Y:S02]  /*1790*/  IADD3 R4, P3, R27, UR6, RZ ;  /* 0x000000061b047c10 */ /* 0x000fe4000ff7e0ff */
[----:B------:R-:W-:Y:S01]  /*17a0*/  ISETP.NE.AND.EX P2, PT, RZ, UR9, PT, P2 ;  /* 0x00000009ff007c0c */ /* 0x000fe2000bf45320 */
[----:B------:R1:W5:Y:S01]  /*17b0*/  @P1 LDG.E R11, desc[UR38][R6.64] ;  /* 0x00000026060b1981 */ /* 0x000362000c1e1900 */
[----:B------:R-:W-:-:S03]  /*17c0*/  IADD3.X R5, R31, UR7, RZ, P3, !PT ;  /* 0x000000071f057c10 */ /* 0x000fc60009ffe4ff */
[----:B------:R1:W-:Y:S01]  /*17d0*/  STL [R1+0x78], R27 ;  /* 0x0000781b01007387 */ /* 0x0003e20000100800 */
[----:B0-----:R-:W-:Y:S01]  /*17e0*/  IMAD.U32 R0, RZ, RZ, UR4 ;  /* 0x00000004ff007e24 */ /* 0x001fe2000f8e00ff */
[----:B------:R-:W-:Y:S02]  /*17f0*/  ULDC.64 UR4, c[0x0][0x418] ;  /* 0x0001060000047ab9 */ /* 0x000fe40000000a00 */
[----:B------:R1:W5:Y:S04]  /*1800*/  @P0 LDG.E R77, desc[UR38][R4.64] ;  /* 0x00000026044d0981 */ /* 0x000368000c1e1900 */
[----:B------:R-:W-:Y:S01]  /*1810*/  @P2 IADD3 R8, P1, R27, UR8, RZ ;  /* 0x000000081b082c10 */ /* 0x000fe2000ff3e0ff */
[----:B------:R1:W-:Y:S03]  /*1820*/  STL [R1+0x7c], R31 ;  /* 0x00007c1f01007387 */ /* 0x0003e60000100800 */
[----:B------:R-:W-:-:S05]  /*1830*/  @P2 IADD3.X R9, R31, UR9, RZ, P1, !PT ;  /* 0x000000091f092c10 */ /* 0x000fca0008ffe4ff */
[----:B------:R-:W2:Y:S01]  /*1840*/  @P2 LDG.E R0, desc[UR38][R8.64] ;  /* 0x0000002608002981 */ /* 0x000ea2000c1e1900 */
        /* <DEDUP_REMOVED lines=9> */
[----:B--2---:R1:W-:Y:S01]  /*18e0*/  STL [R1+0x4c], R0 ;  /* 0x00004c0001007387 */ /* 0x0043e20000100800 */
[----:B------:R-:W-:Y:S01]  /*18f0*/  IMAD.MOV.U32 R12, RZ, RZ, R0 ;  /* 0x000000ffff0c7224 */ /* 0x000fe200078e0000 */
[----:B------:R-:W-:Y:S06]  /*1900*/  @P2 BRA `(.L_x_12336) ;  /* 0x0000000000282947 */ /* 0x000fec0003800000 */
[----:B------:R-:W-:Y:S02]  /*1910*/  ULDC.64 UR4, c[0x0][0xa00] ;  /* 0x0002800000047ab9 */ /* 0x000fe40000000a00 */
[----:B------:R-:W-:-:S04]  /*1920*/  ISETP.NE.U32.AND P1, PT, RZ, UR4, PT ;  /* 0x00000004ff007c0c */ /* 0x000fc8000bf25070 */
[----:B------:R-:W-:-:S13]  /*1930*/  ISETP.NE.AND.EX P1, PT, RZ, UR5, PT, P1 ;  /* 0x00000005ff007c0c */ /* 0x000fda000bf25310 */
[----:B------:R-:W-:Y:S05]  /*1940*/  @!P1 BRA `(.L_x_12336) ;  /* 0x0000000000189947 */ /* 0x000fea0003800000 */
[----:B-1----:R-:W0:Y:S02]  /*1950*/  LDC.64 R6, c[0x0][0xa00] ;  /* 0x00028000ff067b82 */ /* 0x002e240000000a00 */
[----:B0-----:R-:W-:-:S05]  /*1960*/  IMAD.WIDE R6, R30, 0x4, R6 ;  /* 0x000000041e067825 */ /* 0x001fca00078e0206 */
[----:B------:R-:W2:Y:S04]  /*1970*/  LDG.E R0, desc[UR38][R6.64] ;  /* 0x0000002606007981 */ /* 0x000ea8000c1e1900 */
[----:B------:R-:W2:Y:S02]  /*1980*/  LDG.E R3, desc[UR38][R6.64+0x4] ;  /* 0x0000042606037981 */ /* 0x000ea4000c1e1900 */
[----:B--2---:R-:W-:-:S05]  /*1990*/  IMAD.IADD R12, R3, 0x1, -R0 ;  /* 0x00000001030c7824 */ /* 0x004fca00078e0a00 */
[----:B------:R0:W-:Y:S02]  /*19a0*/  STL [R1+0x4c], R12 ;  /* 0x00004c0c01007387 */ /* 0x0001e40000100800 */
.L_x_12336:
[----:B------:R-:W-:Y:S01]  /*19b0*/  ULDC.64 UR4, c[0x0][0xa20] ;  /* 0x0002880000047ab9 */ /* 0x000fe20000000a00 */
[C---:B------:R-:W-:Y:S02]  /*19c0*/  LOP3.LUT R3, R98.reuse, 0xff000000, RZ, 0xc0, !PT ;  /* 0xff00000062037812 */ /* 0x040fe400078ec0ff */
[----:B------:R-:W-:Y:S02]  /*19d0*/  ISETP.NE.U32.AND P1, PT, RZ, UR4, PT ;  /* 0x00000004ff007c0c */ /* 0x000fe4000bf25070 */
[C---:B-1----:R-:W-:Y:S02]  /*19e0*/  LOP3.LUT R0, R98.reuse, 0xff0000, RZ, 0xc0, !PT ;  /* 0x00ff000062007812 */ /* 0x042fe400078ec0ff */
        /* <DEDUP_REMOVED lines=9> */
.L_x_12337:
[----:B------:R-:W-:Y:S05]  /*1a80*/  @!P0 BRA `(.L_x_12338) ;  /* 0x00000000000c8947 */ /* 0x000fea0003800000 */
[----:B------:R-:W2:Y:S04]  /*1a90*/  LDG.E R3, desc[UR38][R4.64] ;  /* 0x0000002604037981 */ /* 0x000ea8000c1e1900 */
[----:B------:R-:W2:Y:S02]  /*1aa0*/  LDG.E R28, desc[UR38][R4.64+0x4] ;  /* 0x00000426041c7981 */ /* 0x000ea4000c1e1900 */
[----:B--2---:R-:W-:-:S07]  /*1ab0*/  IMAD.IADD R28, R28, 0x1, -R3 ;  /* 0x000000011c1c7824 */ /* 0x004fce00078e0a03 */
.L_x_12338:
[----:B------:R-:W-:Y:S01]  /*1ac0*/  ULDC.64 UR4, c[0x0][0xa10] ;  /* 0x0002840000047ab9 */ /* 0x000fe20000000a00 */
[----:B------:R-:W2:Y:S01]  /*1ad0*/  LDC R8, c[0x0][0x448] ;  /* 0x00011200ff087b82 */ /* 0x000ea20000000800 */
[----:B------:R-:W-:-:S04]  /*1ae0*/  ISETP.NE.U32.AND P0, PT, RZ, UR4, PT ;  /* 0x00000004ff007c0c */ /* 0x000fc8000bf05070 */
[----:B------:R-:W-:Y:S01]  /*1af0*/  ISETP.NE.AND.EX P0, PT, RZ, UR5, PT, P0 ;  /* 0x00000005ff007c0c */ /* 0x000fe2000bf05300 */
[----:B------:R-:W-:-:S12]  /*1b00*/  ULDC.64 UR4, c[0x0][0xa30] ;  /* 0x00028c0000047ab9 */ /* 0x000fd80000000a00 */
[----:B------:R-:W3:Y:S02]  /*1b10*/  @P0 LDC.64 R4, c[0x0][0xa10] ;  /* 0x00028400ff040b82 */ /* 0x000ee40000000a00 */
[----:B---3--:R-:W-:-:S05]  /*1b20*/  @P0 IMAD.WIDE R4, R30, 0x4, R4 ;  /* 0x000000041e040825 */ /* 0x008fca00078e0204 */
        /* <DEDUP_REMOVED lines=9> */
[----:B------:R-:W-:Y:S01]  /*1bc0*/  IMAD R13, R97, 0xc0, RZ ;  /* 0x000000c0610d7824 */ /* 0x000fe200078e02ff */
[----:B------:R-:W-:Y:S01]  /*1bd0*/  BSSY B0, `(.L_x_12339) ;  /* 0x0000039000007945 */ /* 0x000fe20003800000 */
[----:B------:R-:W-:Y:S02]  /*1be0*/  IMAD.IADD R11, R28, 0x1, -R11 ;  /* 0x000000011c0b7824 */ /* 0x000fe400078e0a0b */
[----:B----4-:R-:W-:Y:S01]  /*1bf0*/  VIADD R4, R13, 0xbf ;  /* 0x000000bf0d047836 */ /* 0x010fe20000000000 */
[----:B------:R2:W-:Y:S07]  /*1c00*/  STL [R1+0x58], R13 ;  /* 0x0000580d01007387 */ /* 0x0005ee0000100800 */
[----:B------:R-:W4:Y:S01]  /*1c10*/  @P1 LDC R9, c[0x0][0x44c] ;  /* 0x00011300ff091b82 */ /* 0x000f220000000800 */
[----:B--2---:R-:W-:-:S07]  /*1c20*/  LOP3.LUT R13, R10, 0xff, RZ, 0xc0, !PT ;  /* 0x000000ff0a0d7812 */ /* 0x004fce00078ec0ff */
[----:B------:R-:W2:Y:S01]  /*1c30*/  @P1 LDC R5, c[0x0][0x450] ;  /* 0x00011400ff051b82 */ /* 0x000ea20000000800 */
[----:B---3--:R-:W-:Y:S02]  /*1c40*/  @P0 IMAD.IADD R24, R3, 0x1, -R0 ;  /* 0x0000000103180824 */ /* 0x008fe400078e0a00 */
[----:B----4-:R-:W-:-:S04]  /*1c50*/  @P1 IMAD.HI.U32 R0, R4, R9, RZ ;  /* 0x0000000904001227 */ /* 0x010fc800078e00ff */
[----:B0-----:R-:W-:Y:S01]  /*1c60*/  IMAD.IADD R6, R11, 0x1, R24 ;  /* 0x000000010b067824 */ /* 0x001fe200078e0218 */
[----:B--2---:R-:W-:-:S03]  /*1c70*/  @P1 SHF.R.U32.HI R4, RZ, R5, R0 ;  /* 0x00000005ff041219 */ /* 0x004fc60000011600 */
[C---:B------:R-:W-:Y:S01]  /*1c80*/  VIADD R0, R6.reuse, 0x7f ;  /* 0x0000007f06007836 */ /* 0x040fe20000000000 */
[----:B------:R-:W-:Y:S01]  /*1c90*/  IADD3 R100, R6, 0x80, -R12 ;  /* 0x0000008006647810 */ /* 0x000fe20007ffe80c */
[----:B------:R0:W-:Y:S03]  /*1ca0*/  STL [R1+0x5c], R6 ;  /* 0x00005c0601007387 */ /* 0x0001e60000100800 */
[----:B------:R-:W-:Y:S01]  /*1cb0*/  SHF.R.S32.HI R3, RZ, 0x1f, R0 ;  /* 0x0000001fff037819 */ /* 0x000fe20000011400 */
[----:B------:R-:W-:Y:S01]  /*1cc0*/  IMAD.IADD R4, R100, 0x1, R4 ;  /* 0x0000000164047824 */ /* 0x000fe200078e0204 */
[----:B------:R2:W-:Y:S02]  /*1cd0*/  STL [R1+0x84], R13 ;  /* 0x0000840d01007387 */ /* 0x0005e40000100800 */
[----:B------:R-:W-:Y:S02]  /*1ce0*/  LEA.HI R3, R3, R0, RZ, 0x7 ;  /* 0x0000000003037211 */ /* 0x000fe400078f38ff */
[----:B------:R-:W-:-:S02]  /*1cf0*/  SHF.R.S32.HI R5, RZ, 0x1f, R4 ;  /* 0x0000001fff057819 */ /* 0x000fc40000011404 */
[----:B0-----:R-:W-:Y:S02]  /*1d00*/  SHF.R.U32.HI R6, RZ, 0x10, R10 ;  /* 0x00000010ff067819 */ /* 0x001fe4000001160a */
[----:B------:R-:W-:Y:S02]  /*1d10*/  LEA.HI R5, R5, R4, RZ, 0x7 ;  /* 0x0000000405057211 */ /* 0x000fe400078f38ff */
[----:B------:R-:W-:Y:S01]  /*1d20*/  SHF.R.S32.HI R101, RZ, 0x7, R3 ;  /* 0x00000007ff657819 */ /* 0x000fe20000011403 */
[----:B------:R2:W-:Y:S01]  /*1d30*/  STL [R1+0x70], R6 ;  /* 0x0000700601007387 */ /* 0x0005e20000100800 */
[----:B------:R-:W-:-:S04]  /*1d40*/  SHF.R.S32.HI R0, RZ, 0x7, R5 ;  /* 0x00000007ff007819 */ /* 0x000fc80000011405 */
[----:B------:R-:W-:Y:S01]  /*1d50*/  VIMNMX R9, R101, R0, PT ;  /* 0x0000000065097248 */ /* 0x000fe20003fe0100 */
[----:B------:R-:W-:-:S03]  /*1d60*/  IMAD.MOV.U32 R0, RZ, RZ, RZ ;  /* 0x000000ffff007224 */ /* 0x000fc600078e00ff */
[----:B------:R-:W-:-:S13]  /*1d70*/  ISETP.GE.AND P0, PT, R9, 0x1, PT ;  /* 0x000000010900780c */ /* 0x000fda0003f06270 */
[----:B--2---:R-:W-:Y:S05]  /*1d80*/  @!P0 BRA `(.L_x_12340) ;  /* 0x0000000000748947 */ /* 0x004fea0003800000 */
[----:B------:R-:W-:Y:S01]  /*1d90*/  ISETP.NE.AND P0, PT, R6, RZ, PT ;  /* 0x000000ff0600720c */ /* 0x000fe20003f05270 */
[----:B------:R-:W-:-:S03]  /*1da0*/  ULDC UR4, c[0x0][0x9f0] ;  /* 0x00027c0000047ab9 */ /* 0x000fc60000000800 */
[----:B------:R-:W-:-:S04]  /*1db0*/  SEL R10, R6, UR4, P0 ;  /* 0x00000004060a7c07 */ /* 0x000fc80008000000 */
[-C--:B------:R-:W-:Y:S02]  /*1dc0*/  IABS R6, R10.reuse ;  /* 0x0000000a00067213 */ /* 0x080fe40000000000 */
[----:B------:R-:W-:Y:S02]  /*1dd0*/  IADD3 R0, R10, -0x1, R9 ;  /* 0xffffffff0a007810 */ /* 0x000fe40007ffe009 */
[----:B------:R-:W0:Y:S01]  /*1de0*/  I2F.RP R3, R6 ;  /* 0x0000000600037306 */ /* 0x000e220000209400 */
[----:B------:R-:W-:Y:S02]  /*1df0*/  IABS R12, R10 ;  /* 0x0000000a000c7213 */ /* 0x000fe40000000000 */
[----:B------:R-:W-:Y:S02]  /*1e00*/  IABS R8, R0 ;  /* 0x0000000000087213 */ /* 0x000fe40000000000 */
[----:B------:R-:W-:-:S04]  /*1e10*/  LOP3.LUT R0, R0, R10, RZ, 0x3c, !PT ;  /* 0x0000000a00007212 */ /* 0x000fc800078e3cff */
[----:B------:R-:W-:Y:S01]  /*1e20*/  ISETP.GE.AND P2, PT, R0, RZ, PT ;  /* 0x000000ff0000720c */ /* 0x000fe20003f46270 */
[----:B0-----:R-:W0:Y:S02]  /*1e30*/  MUFU.RCP R3, R3 ;  /* 0x0000000300037308 */ /* 0x001e240000001000 */
[----:B0-----:R-:W-:Y:S02]  /*1e40*/  VIADD R4, R3, 0xffffffe ;  /* 0x0ffffffe03047836 */ /* 0x001fe40000000000 */
[----:B------:R-:W-:-:S04]  /*1e50*/  IMAD.MOV R3, RZ, RZ, -R12 ;  /* 0x000000ffff037224 */ /* 0x000fc800078e0a0c */
[----:B------:R0:W2:Y:S02]  /*1e60*/  F2I.FTZ.U32.TRUNC.NTZ R5, R4 ;  /* 0x0000000400057305 */ /* 0x0000a4000021f000 */
[----:B0-----:R-:W-:Y:S02]  /*1e70*/  IMAD.MOV.U32 R4, RZ, RZ, RZ ;  /* 0x000000ffff047224 */ /* 0x001fe400078e00ff */
        /* <DEDUP_REMOVED lines=14> */
.L_x_12340:
[----:B------:R-:W-:Y:S05]  /*1f60*/  BSYNC B0 ;  /* 0x0000000000007941 */ /* 0x000fea0003800000 */
.L_x_12339:
        /* <DEDUP_REMOVED lines=36> */
.L_x_12343:
[----:B------:R-:W-:Y:S05]  /*21b0*/  BSYNC B6 ;  /* 0x0000000000067941 */ /* 0x000fea0003800000 */
.L_x_12342:
        /* <DEDUP_REMOVED lines=20> */
.L_x_12345:
[----:B------:R-:W-:Y:S05]  /*2300*/  BSYNC B6 ;  /* 0x0000000000067941 */ /* 0x000fea0003800000 */
.L_x_12344:
[----:B------:R-:W2:Y:S01]  /*2310*/  LDL.64 R20, [R1] ;  /* 0x0000000001147983 */ /* 0x000ea20000100a00 */
[----:B------:R-:W-:Y:S01]  /*2320*/  ULDC.64 UR4, c[0x0][0x9f8] ;  /* 0x00027e0000047ab9 */ /* 0x000fe20000000a00 */
[----:B------:R-:W0:Y:S02]  /*2330*/  LDC.64 R8, c[0x0][0x408] ;  /* 0x00010200ff087b82 */ /* 0x000e240000000a00 */
[----:B------:R-:W2:Y:S01]  /*2340*/  LDL.64 R32, [R1] ;  /* 0x0000000001207983 */ /* 0x000ea20000100a00 */
[----:B------:R-:W-:Y:S01]  /*2350*/  ISETP.NE.U32.AND P0, PT, RZ, UR4, PT ;  /* 0x00000004ff007c0c */ /* 0x000fe2000bf05070 */
[----:B------:R-:W-:-:S03]  /*2360*/  IMAD.MOV.U32 R0, RZ, RZ, R30 ;  /* 0x000000ffff007224 */ /* 0x000fc600078e001e */
[----:B------:R-:W-:Y:S01]  /*2370*/  ISETP.NE.AND.EX P0, PT, RZ, UR5, PT, P0 ;  /* 0x00000005ff007c0c */ /* 0x000fe2000bf05300 */
[----:B------:R-:W3:Y:S01]  /*2380*/  LDC.64 R10, c[0x0][0x3f8] ;  /* 0x0000fe00ff0a7b82 */ /* 0x000ee20000000a00 */
[----:B------:R-:W-:-:S07]  /*2390*/  SHF.R.S32.HI R15, RZ, 0x1f, R142 ;  /* 0x0000001fff0f7819 */ /* 0x000fce000001148e */
[----:B------:R-:W4:Y:S04]  /*23a0*/  LDC R13, c[0x0][0x3f4] ;  /* 0x0000fd00ff0d7b82 */ /* 0x000f280000000800 */
[----:B------:R-:W-:Y:S02]  /*23b0*/  @P0 IADD3 R4, P1, R27, UR4, RZ ;  /* 0x000000041b040c10 */ /* 0x000fe4000ff3e0ff */
[----:B------:R-:W1:Y:S02]  /*23c0*/  S2R R27, SR_TID.X ;  /* 0x00000000001b7919 */ /* 0x000e640000002100 */
[----:B------:R-:W-:-:S05]  /*23d0*/  @P0 IADD3.X R5, R31, UR5, RZ, P1, !PT ;  /* 0x000000051f050c10 */ /* 0x000fca0008ffe4ff */
[----:B------:R4:W2:Y:S01]  /*23e0*/  @P0 LDG.E R0, desc[UR38][R4.64] ;  /* 0x0000002604000981 */ /* 0x0008a2000c1e1900 */
[----:B------:R-:W-:Y:S01]  /*23f0*/  LOP3.LUT R18, R18, 0xfffffffb, RZ, 0xc0, !PT ;  /* 0xfffffffb12127812 */ /* 0x000fe200078ec0ff */
[----:B0-----:R-:W-:-:S04]  /*2400*/  IMAD.WIDE.U32 R64, R142, R8, R16 ;  /* 0x000000088e407225 */ /* 0x001fc800078e0010 */
[----:B---3--:R-:W-:-:S04]  /*2410*/  IMAD.WIDE.U32 R68, R142, R10, R16 ;  /* 0x0000000a8e447225 */ /* 0x008fc800078e0010 */
[----:B------:R-:W-:Y:S02]  /*2420*/  IMAD.IADD R77, R77, 0x1, R28 ;  /* 0x000000014d4d7824 */ /* 0x000fe400078e021c */
[----:B-1----:R-:W-:Y:S01]  /*2430*/  VIADD R3, R27, 0xffffff80 ;  /* 0xffffff801b037836 */ /* 0x002fe20000000000 */
[----:B------:R-:W-:-:S04]  /*2440*/  SHF.R.U32.HI R30, RZ, 0x7, R27 ;  /* 0x00000007ff1e7819 */ /* 0x000fc8000001161b */
[----:B------:R-:W-:Y:S02]  /*2450*/  ISETP.NE.AND P6, PT, R30, 0x1, PT ;  /* 0x000000011e00780c */ /* 0x000fe40003fc5270 */
[----:B------:R-:W-:-:S04]  /*2460*/  SHF.R.S32.HI R6, RZ, 0x1f, R3 ;  /* 0x0000001fff067819 */ /* 0x000fc80000011403 */
[----:B------:R-:W-:Y:S01]  /*2470*/  LEA.HI R6, R6, R3, RZ, 0x2 ;  /* 0x0000000306067211 */ /* 0x000fe200078f10ff */
[----:B------:R-:W-:-:S03]  /*2480*/  VIADD R3, R16, 0x10 ;  /* 0x0000001010037836 */ /* 0x000fc60000000000 */
[--C-:B------:R-:W-:Y:S02]  /*2490*/  SHF.R.S32.HI R56, RZ, 0x2, R6.reuse ;  /* 0x00000002ff387819 */ /* 0x100fe40000011406 */
[----:B------:R-:W-:Y:S01]  /*24a0*/  SHF.R.S32.HI R7, RZ, 0x1f, R6 ;  /* 0x0000001fff077819 */ /* 0x000fe20000011406 */
[----:B------:R-:W-:Y:S05]  /*24b0*/  @!P6 WARPSYNC.ALL ;  /* 0x000000000000e948 */ /* 0x000fea0003800000 */
[----:B------:R-:W-:Y:S01]  /*24c0*/  ULDC UR4, c[0x0][0x2f4] ;  /* 0x0000bd0000047ab9 */ /* 0x000fe20000000800 */
[----:B------:R-:W-:Y:S01]  /*24d0*/  LEA.HI R7, R7, R56, RZ, 0x2 ;  /* 0x0000003807077211 */ /* 0x000fe200078f10ff */
[----:B------:R-:W-:Y:S01]  /*24e0*/  IMAD R6, R15, R8, RZ ;  /* 0x000000080f067224 */ /* 0x000fe200078e02ff */
[----:B------:R-:W-:Y:S01]  /*24f0*/  ISETP.GE.AND P1, PT, R3, UR4, PT ;  /* 0x0000000403007c0c */ /* 0x000fe2000bf26270 */
[----:B------:R-:W-:Y:S01]  /*2500*/  IMAD R15, R15, R10, RZ ;  /* 0x0000000a0f0f7224 */ /* 0x000fe200078e02ff */
[----:B------:R-:W-:-:S02]  /*2510*/  ISETP.GE.AND P0, PT, R16, UR4, PT ;  /* 0x0000000410007c0c */ /* 0x000fc4000bf06270 */
[----:B----4-:R-:W-:Y:S01]  /*2520*/  SEL R5, RZ, 0xffffffff, P1 ;  /* 0xffffffffff057807 */ /* 0x010fe20000800000 */
[----:B------:R-:W-:Y:S01]  /*2530*/  IMAD R15, R142, R11, R15 ;  /* 0x0000000b8e0f7224 */ /* 0x000fe200078e020f */
[----:B------:R-:W-:Y:S02]  /*2540*/  SEL R4, RZ, 0x1, P0 ;  /* 0x00000001ff047807 */ /* 0x000fe40000000000 */
[----:B------:R-:W-:Y:S01]  /*2550*/  LOP3.LUT R7, R7, 0xfffffffc, RZ, 0xc0, !PT ;  /* 0xfffffffc07077812 */ /* 0x000fe200078ec0ff */
[----:B------:R-:W-:Y:S01]  /*2560*/  IMAD.SHL.U32 R5, R5, 0x2, RZ ;  /* 0x0000000205057824 */ /* 0x000fe200078e00ff */
[----:B------:R-:W-:Y:S02]  /*2570*/  ISETP.GE.AND P1, PT, R136, UR4, PT ;  /* 0x0000000488007c0c */ /* 0x000fe4000bf26270 */
[----:B------:R-:W-:Y:S01]  /*2580*/  ISETP.GE.AND P2, PT, R3, R13, PT ;  /* 0x0000000d0300720c */ /* 0x000fe20003f46270 */
[----:B------:R-:W-:Y:S01]  /*2590*/  IMAD.IADD R56, R56, 0x1, -R7 ;  /* 0x0000000138387824 */ /* 0x000fe200078e0a07 */
[----:B------:R-:W-:Y:S01]  /*25a0*/  LOP3.LUT R5, R5, 0x2, R4, 0xe2, !PT ;  /* 0x0000000205057812 */ /* 0x000fe200078ee204 */
[----:B------:R-:W-:Y:S01]  /*25b0*/  VIADD R4, R16, 0x20 ;  /* 0x0000002010047836 */ /* 0x000fe20000000000 */
[----:B------:R-:W-:-:S04]  /*25c0*/  SEL R7, RZ, 0x8, P1 ;  /* 0x00000008ff077807 */ /* 0x000fc80000800000 */
[C---:B------:R-:W-:Y:S02]  /*25d0*/  ISETP.GE.AND P0, PT, R4.reuse, UR4, PT ;  /* 0x0000000404007c0c */ /* 0x040fe4000bf06270 */
[----:B------:R-:W-:Y:S01]  /*25e0*/  ISETP.GE.AND P1, PT, R4, R13, PT ;  /* 0x0000000d0400720c */ /* 0x000fe20003f26270 */
[----:B--2---:R-:W-:Y:S02]  /*25f0*/  IMAD.MOV.U32 R32, RZ, RZ, R20 ;  /* 0x000000ffff207224 */ /* 0x004fe400078e0014 */
[----:B------:R-:W-:Y:S01]  /*2600*/  IMAD R21, R142, R9, R6 ;  /* 0x000000098e157224 */ /* 0x000fe200078e0206 */
[----:B------:R-:W-:Y:S02]  /*2610*/  SEL R6, RZ, 0x4, P0 ;  /* 0x00000004ff067807 */ /* 0x000fe40000000000 */
[----:B------:R-:W-:Y:S01]  /*2620*/  SHF.R.S32.HI R33, RZ, 0x1f, R32 ;  /* 0x0000001fff217819 */ /* 0x000fe20000011420 */
[----:B------:R-:W-:Y:S01]  /*2630*/  IMAD.IADD R65, R65, 0x1, R21 ;  /* 0x0000000141417824 */ /* 0x000fe200078e0215 */
[----:B------:R-:W-:-:S02]  /*2640*/  ISETP.GE.AND P0, PT, R23, UR4, PT ;  /* 0x0000000417007c0c */ /* 0x000fc4000bf06270 */
[----:B------:R-:W-:Y:S01]  /*2650*/  LOP3.LUT R5, R7, R5, R6, 0xfe, !PT ;  /* 0x0000000507057212 */ /* 0x000fe200078efe06 */
[----:B------:R0:W-:Y:S01]  /*2660*/  STL [R1+0x4], R33 ;  /* 0x0000042101007387 */ /* 0x0001e20000100800 */
[C-C-:B------:R-:W-:Y:S01]  /*2670*/  IMAD.WIDE.U32 R66, R142.reuse, R8, R32.reuse ;  /* 0x000000088e427225 */ /* 0x140fe200078e0020 */
[----:B------:R-:W-:Y:S02]  /*2680*/  SEL R6, RZ, 0x10, P0 ;  /* 0x00000010ff067807 */ /* 0x000fe40000000000 */
[----:B------:R-:W2:Y:S01]  /*2690*/  LDL R27, [R1+0x8] ;  /* 0x00000800011b7983 */ /* 0x000ea20000100800 */
[----:B------:R-:W-:Y:S01]  /*26a0*/  IMAD.WIDE.U32 R70, R142, R10, R32 ;  /* 0x0000000a8e467225 */ /* 0x000fe200078e0020 */
[----:B------:R-:W-:Y:S02]  /*26b0*/  LOP3.LUT P0, RZ, R56, 0x2, RZ, 0xc0, !PT ;  /* 0x0000000238ff7812 */ /* 0x000fe4000780c0ff */
[----:B------:R-:W3:Y:S01]  /*26c0*/  LDL R34, [R1+0xc] ;  /* 0x00000c0001227983 */ /* 0x000ee20000100800 */
[----:B------:R-:W-:Y:S01]  /*26d0*/  LOP3.LUT R29, R5, R6, RZ, 0xfc, !PT ;  /* 0x00000006051d7212 */ /* 0x000fe200078efcff */
[----:B------:R-:W-:-:S02]  /*26e0*/  IMAD.IADD R67, R21, 0x1, R67 ;  /* 0x0000000115437824 */ /* 0x000fc400078e0243 */
[----:B0-----:R-:W4:Y:S04]  /*26f0*/  LDL R33, [R1+0x10] ;  /* 0x0000100001217983 */ /* 0x001f280000100800 */
[----:B------:R-:W4:Y:S03]  /*2700*/  LDL R32, [R1+0xb0] ;  /* 0x0000b00001207983 */ /* 0x000f260000100800 */
[----:B------:R-:W-:Y:S02]  /*2710*/  @P0 LOP3.LUT R18, R18, 0x4, RZ, 0xfc, !PT ;  /* 0x0000000412120812 */ /* 0x000fe400078efcff */
[----:B------:R-:W-:Y:S02]  /*2720*/  ISETP.GE.AND P0, PT, R16, R13, PT ;  /* 0x0000000d1000720c */ /* 0x000fe40003f06270 */
[----:B------:R-:W-:-:S02]  /*2730*/  SEL R7, R13, RZ, P1 ;  /* 0x000000ff0d077207 */ /* 0x000fc40000800000 */
[C---:B------:R-:W-:Y:S02]  /*2740*/  SEL R5, R13.reuse, RZ, P0 ;  /* 0x000000ff0d057207 */ /* 0x040fe40000000000 */
[----:B------:R-:W-:Y:S01]  /*2750*/  SEL R12, R13, RZ, P2 ;  /* 0x000000ff0d0c7207 */ /* 0x000fe20001000000 */
[----:B------:R-:W-:Y:S02]  /*2760*/  IMAD.IADD R20, R4, 0x1, R7 ;  /* 0x0000000104147824 */ /* 0x000fe400078e0207 */
[----:B------:R-:W-:Y:S02]  /*2770*/  IMAD.IADD R6, R16, 0x1, R5 ;  /* 0x0000000110067824 */ /* 0x000fe400078e0205 */
[----:B------:R-:W-:Y:S01]  /*2780*/  IMAD.IADD R14, R3, 0x1, R12 ;  /* 0x00000001030e7824 */ /* 0x000fe200078e020c */
[----:B------:R-:W-:Y:S02]  /*2790*/  SHF.R.S32.HI R21, RZ, 0x1f, R20 ;  /* 0x0000001fff157819 */ /* 0x000fe40000011414 */
[----:B------:R-:W-:Y:S01]  /*27a0*/  SHF.R.S32.HI R7, RZ, 0x1f, R6 ;  /* 0x0000001fff077819 */ /* 0x000fe20000011406 */
[----:B------:R-:W-:-:S02]  /*27b0*/  IMAD.IADD R69, R69, 0x1, R15 ;  /* 0x0000000145457824 */ /* 0x000fc400078e020f */
[----:B------:R-:W-:Y:S01]  /*27c0*/  IMAD.IADD R71, R15, 0x1, R71 ;  /* 0x000000010f477824 */ /* 0x000fe200078e0247 */
[----:B------:R-:W-:Y:S02]  /*27d0*/  SHF.R.S32.HI R15, RZ, 0x1f, R14 ;  /* 0x0000001fff0f7819 */ /* 0x000fe4000001140e */
[CC--:B------:R-:W-:Y:S02]  /*27e0*/  LEA.HI R5, R7.reuse, R6.reuse, RZ, 0x3 ;  /* 0x0000000607057211 */ /* 0x0c0fe400078f18ff */
[----:B------:R-:W-:Y:S02]  /*27f0*/  LEA.HI R12, R7, R6, RZ, 0x5 ;  /* 0x00000006070c7211 */ /* 0x000fe400078f28ff */
[----:B------:R-:W-:Y:S02]  /*2800*/  LOP3.LUT R18, R18, 0xfffffffe, RZ, 0xc0, !PT ;  /* 0xfffffffe12127812 */ /* 0x000fe400078ec0ff */
[CC--:B------:R-:W-:Y:S02]  /*2810*/  LEA.HI R7, R21.reuse, R20.reuse, RZ, 0x3 ;  /* 0x0000001415077211 */ /* 0x0c0fe400078f18ff */
[----:B------:R-:W-:-:S02]  /*2820*/  LEA.HI R20, R21, R20, RZ, 0x5 ;  /* 0x0000001415147211 */ /* 0x000fc400078f28ff */
[CC--:B------:R-:W-:Y:S02]  /*2830*/  LEA.HI R6, R15.reuse, R14.reuse, RZ, 0x3 ;  /* 0x0000000e0f067211 */ /* 0x0c0fe400078f18ff */
[----:B------:R-:W-:Y:S02]  /*2840*/  @P2 LOP3.LUT R18, R18, 0x1, RZ, 0xfc, !PT ;  /* 0x0000000112122812 */ /* 0x000fe400078efcff */
[----:B------:R-:W-:Y:S01]  /*2850*/  LEA.HI R15, R15, R14, RZ, 0x5 ;  /* 0x0000000e0f0f7211 */ /* 0x000fe200078f28ff */
[----:B------:R-:W-:Y:S01]  /*2860*/  IMAD.SHL.U32 R14, R12, 0x80, RZ ;  /* 0x000000800c0e7824 */ /* 0x000fe200078e00ff */
[----:B-----5:R-:W-:Y:S01]  /*2870*/  SHF.R.S32.HI R31, RZ, 0x1f, R95 ;  /* 0x0000001fff1f7819 */ /* 0x020fe2000001145f */
[----:B------:R-:W-:Y:S01]  /*2880*/  IMAD.SHL.U32 R28, R20, 0x80, RZ ;  /* 0x00000080141c7824 */ /* 0x000fe200078e00ff */
[----:B------:R-:W-:Y:S01]  /*2890*/  LOP3.LUT R18, R18, 0xfffffffd, RZ, 0xc0, !PT ;  /* 0xfffffffd12127812 */ /* 0x000fe200078ec0ff */
[----:B------:R-:W-:Y:S01]  /*28a0*/  IMAD.SHL.U32 R21, R15, 0x80, RZ ;  /* 0x000000800f157824 */ /* 0x000fe200078e00ff */
[----:B------:R-:W-:-:S02]  /*28b0*/  LOP3.LUT R14, R14, 0xfffff000, RZ, 0xc0, !PT ;  /* 0xfffff0000e0e7812 */ /* 0x000fc400078ec0ff */
[----:B------:R-:W-:Y:S02]  /*28c0*/  @P1 LOP3.LUT R18, R18, 0x2, RZ, 0xfc, !PT ;  /* 0x0000000212121812 */ /* 0x000fe400078efcff */
[----:B------:R-:W-:Y:S02]  /*28d0*/  LOP3.LUT R28, R28, 0xfffff000, RZ, 0xc0, !PT ;  /* 0xfffff0001c1c7812 */ /* 0x000fe400078ec0ff */
[----:B------:R-:W-:Y:S02]  /*28e0*/  ISETP.GE.AND P1, PT, R137, UR4, PT ;  /* 0x0000000489007c0c */ /* 0x000fe4000bf26270 */
[----:B------:R-:W-:Y:S01]  /*28f0*/  LOP3.LUT R21, R21, 0xfffff000, RZ, 0xc0, !PT ;  /* 0xfffff00015157812 */ /* 0x000fe200078ec0ff */
[----:B------:R-:W-:Y:S01]  /*2900*/  IMAD.WIDE.U32 R68, R95, R10, R68 ;  /* 0x0000000a5f447225 */ /* 0x000fe200078e0044 */
[----:B------:R-:W-:-:S03]  /*2910*/  SHF.L.U64.HI R85, R8, 0x7, R9 ;  /* 0x0000000708557819 */ /* 0x000fc60000010209 */
[----:B------:R-:W-:Y:S01]  /*2920*/  IMAD.WIDE.U32 R64, R95, R8, R64 ;  /* 0x000000085f407225 */ /* 0x000fe200078e0040 */
[----:B------:R-:W-:-:S03]  /*2930*/  SHF.L.U64.HI R86, R10, 0x7, R11 ;  /* 0x000000070a567819 */ /* 0x000fc6000001020b */
[----:B------:R-:W-:-:S04]  /*2940*/  IMAD.WIDE.U32 R66, R95, R8, R66 ;  /* 0x000000085f427225 */ /* 0x000fc800078e0042 */
[----:B------:R-:W-:Y:S01]  /*2950*/  IMAD.WIDE.U32 R70, R95, R10, R70 ;  /* 0x0000000a5f467225 */ /* 0x000fe200078e0046 */
[----:B------:R-:W-:-:S03]  /*2960*/  SHF.R.S32.HI R78, RZ, 0x1f, R0 ;  /* 0x0000001fff4e7819 */ /* 0x000fc60000011400 */
[----:B------:R-:W-:Y:S02]  /*2970*/  VIADD R99, R30, 0x8 ;  /* 0x000000081e637836 */ /* 0x000fe40000000000 */
[----:B------:R-:W-:Y:S01]  /*2980*/  IMAD.SHL.U32 R98, R13, 0x2, RZ ;  /* 0x000000020d627824 */ /* 0x000fe200078e00ff */
[----:B------:R-:W-:Y:S01]  /*2990*/  @!P6 BAR.SYNC.DEFER_BLOCKING 0x9, 0x100 ;  /* 0x024400000000eb1d */ /* 0x000fe20000010000 */
[C---:B--2---:R-:W-:Y:S02]  /*29a0*/  LOP3.LUT R12, R27.reuse, 0x18, R5, 0xf8, !PT ;  /* 0x000000181b0c7812 */ /* 0x044fe400078ef805 */
[C---:B------:R-:W-:Y:S02]  /*29b0*/  LOP3.LUT R20, R27.reuse, 0x18, R6, 0xf8, !PT ;  /* 0x000000181b147812 */ /* 0x040fe400078ef806 */
[----:B------:R-:W-:Y:S02]  /*29c0*/  LOP3.LUT R27, R27, 0x18, R7, 0xf8, !PT ;  /* 0x000000181b1b7812 */ /* 0x000fe400078ef807 */
[----:B---3--:R-:W-:Y:S01]  /*29d0*/  LOP3.LUT R15, R12, R34, RZ, 0x3c, !PT ;  /* 0x000000220c0f7212 */ /* 0x008fe200078e3cff */
[----:B------:R-:W-:Y:S01]  /*29e0*/  IMAD R12, R31, R8, RZ ;  /* 0x000000081f0c7224 */ /* 0x000fe200078e02ff */
[----:B------:R-:W-:-:S02]  /*29f0*/  LOP3.LUT R27, R27, R34, RZ, 0x3c, !PT ;  /* 0x000000221b1b7212 */ /* 0x000fc400078e3cff */
[--C-:B----4-:R-:W-:Y:S01]  /*2a00*/  IADD3 R94, R15, R14, R33.reuse ;  /* 0x0000000e0f5e7210 */ /* 0x110fe20007ffe021 */
[----:B------:R-:W-:Y:S01]  /*2a10*/  IMAD R15, R95, R9, R12 ;  /* 0x000000095f0f7224 */ /* 0x000fe200078e020c */
[----:B------:R-:W-:Y:S01]  /*2a20*/  LOP3.LUT R20, R20, R34, RZ, 0x3c, !PT ;  /* 0x0000002214147212 */ /* 0x000fe200078e3cff */
[----:B------:R-:W-:Y:S01]  /*2a30*/  IMAD R12, R31, R10, RZ ;  /* 0x0000000a1f0c7224 */ /* 0x000fe200078e02ff */
[--C-:B------:R-:W-:Y:S02]  /*2a40*/  IADD3 R92, R27, R28, R33.reuse ;  /* 0x0000001c1b5c7210 */ /* 0x100fe40007ffe021 */
[----:B------:R-:W-:Y:S01]  /*2a50*/  SEL R28, RZ, 0x20, P1 ;  /* 0x00000020ff1c7807 */ /* 0x000fe20000800000 */
[----:B------:R-:W-:Y:S01]  /*2a60*/  IMAD R73, R95, R11, R12 ;  /* 0x0000000b5f497224 */ /* 0x000fe200078e020c */
[----:B------:R-:W-:Y:S02]  /*2a70*/  IADD3 R93, R20, R21, R33 ;  /* 0x00000015145d7210 */ /* 0x000fe40007ffe021 */
[----:B------:R-:W-:-:S02]  /*2a80*/  LOP3.LUT R20, R5, 0xfffffff8, RZ, 0xc0, !PT ;  /* 0xfffffff805147812 */ /* 0x000fc400078ec0ff */
[----:B------:R-:W-:Y:S02]  /*2a90*/  LOP3.LUT R21, R6, 0xfffffff8, RZ, 0xc0, !PT ;  /* 0xfffffff806157812 */ /* 0x000fe400078ec0ff */
[----:B------:R-:W-:Y:S02]  /*2aa0*/  LOP3.LUT R27, R7, 0xfffffff8, RZ, 0xc0, !PT ;  /* 0xfffffff8071b7812 */ /* 0x000fe400078ec0ff */
[----:B------:R-:W-:Y:S01]  /*2ab0*/  LOP3.LUT R28, R29, R28, RZ, 0xfc, !PT ;  /* 0x0000001c1d1c7212 */ /* 0x000fe200078efcff */
[----:B------:R-:W-:Y:S01]  /*2ac0*/  IMAD.SHL.U32 R9, R10, 0x80, RZ ;  /* 0x000000800a097824 */ /* 0x000fe200078e00ff */
[----:B------:R-:W-:Y:S01]  /*2ad0*/  SHF.R.S32.HI R91, RZ, 0x1f, R20 ;  /* 0x0000001fff5b7819 */ /* 0x000fe20000011414 */
[----:B------:R-:W-:Y:S01]  /*2ae0*/  IMAD.IADD R75, R69, 0x1, R73 ;  /* 0x00000001454b7824 */ /* 0x000fe200078e0249 */
[----:B------:R-:W-:Y:S01]  /*2af0*/  SHF.R.S32.HI R90, RZ, 0x1f, R21 ;  /* 0x0000001fff5a7819 */ /* 0x000fe20000011415 */
[----:B------:R-:W-:Y:S01]  /*2b00*/  IMAD.SHL.U32 R8, R8, 0x80, RZ ;  /* 0x0000008008087824 */ /* 0x000fe200078e00ff */
[----:B------:R-:W-:Y:S01]  /*2b10*/  SHF.R.S32.HI R87, RZ, 0x1f, R27 ;  /* 0x0000001fff577819 */ /* 0x000fe2000001141b */
[----:B------:R-:W-:Y:S01]  /*2b20*/  IMAD R10, R32, 0xc0, R142 ;  /* 0x000000c0200a7824 */ /* 0x000fe200078e028e */
[----:B------:R-:W-:Y:S01]  /*2b30*/  LOP3.LUT R29, R29, 0x1, RZ, 0xc0, !PT ;  /* 0x000000011d1d7812 */ /* 0x000fe200078ec0ff */
[----:B------:R-:W-:Y:S01]  /*2b40*/  IMAD.IADD R76, R65, 0x1, R15 ;  /* 0x00000001414c7824 */ /* 0x000fe200078e020f */
[C---:B------:R-:W-:Y:S01]  /*2b50*/  LOP3.LUT R30, R28.reuse, 0x2, RZ, 0xc0, !PT ;  /* 0x000000021c1e7812 */ /* 0x040fe200078ec0ff */
[----:B------:R-:W-:Y:S01]  /*2b60*/  IMAD.IADD R74, R15, 0x1, R67 ;  /* 0x000000010f4a7824 */ /* 0x000fe200078e0243 */
[----:B------:R-:W-:Y:S01]  /*2b70*/  LOP3.LUT R31, R28, 0x4, RZ, 0xc0, !PT ;  /* 0x000000041c1f7812 */ /* 0x000fe200078ec0ff */
[----:B------:R-:W-:-:S07]  /*2b80*/  IMAD.IADD R73, R73, 0x1, R71 ;  /* 0x0000000149497824 */ /* 0x000fce00078e0247 */
.L_x_12404:
        /* <DEDUP_REMOVED lines=12> */
[----:B---3--:R-:W3:Y:S08]  /*2c50*/  @!P1 LDC.64 R12, c[0x0][0x418] ;  /* 0x00010600ff0c9b82 */ /* 0x008ef00000000a00 */
        /* <DEDUP_REMOVED lines=73> */
[----:B------:R-:W2:Y:S04]  /*30f0*/  LDL.64 R102, [R1] ;  /* 0x0000000001667983 */ /* 0x000ea80000100a00 */
        /* <DEDUP_REMOVED lines=45> */
.L_x_12350:
[----:B------:R-:W-:Y:S05]  /*33d0*/  BSYNC B1 ;  /* 0x0000000000017941 */ /* 0x000fea0003800000 */
.L_x_12349:
        /* <DEDUP_REMOVED lines=43> */
.L_x_12351:
[----:B------:R-:W-:Y:S01]  /*3690*/  IMAD R57, R19, 0x8, R2 ;  /* 0x0000000813397824 */ /* 0x000fe200078e0202 */
[----:B------:R-:W-:Y:S01]  /*36a0*/  SHF.L.U32 R84, R141, 0x1f, RZ ;  /* 0x0000001f8d547819 */ /* 0x000fe200000006ff */
[----:B------:R-:W-:Y:S03]  /*36b0*/  BSSY B1, `(.L_x_12352) ;  /* 0x0000003000017945 */ /* 0x000fe60003800000 */
[----:B------:R-:W0:Y:S02]  /*36c0*/  SYNCS.PHASECHK.TRANS64.TRYWAIT P4, [R57+URZ+0x2d890], R84 ;  /* 0x02d89054390075a7 */ /* 0x000e24000808017f */
[----:B0-----:R-:W-:Y:S05]  /*36d0*/  @!P4 BRA `(.L_x_12353) ;  /* 0x000001b8001cc947 */ /* 0x001fea0003800000 */
.L_x_12628:
[----:B------:R-:W-:Y:S05]  /*36e0*/  BSYNC B1 ;  /* 0x0000000000017941 */ /* 0x000fea0003800000 */
.L_x_12352:
[----:B------:R-:W-:-:S03]  /*36f0*/  UMOV UR4, 0xffffffff ;  /* 0xffffffff00047882 */ /* 0x000fc60000000000 */
[----:B------:R-:W-:Y:S05]  /*3700*/  BRA.DIV UR4, `(.L_x_12354) ;  /* 0x000001ba04247947 */ /* 0x000fea000b800000 */
[----:B------:R-:W1:Y:S04]  /*3710*/  SHFL.IDX PT, R61, R61, RZ, 0x1e1f ;  /* 0x001e1fff3d3d7589 */ /* 0x000e6800000e0000 */
[----:B------:R-:W2:Y:S02]  /*3720*/  SHFL.IDX PT, R60, R60, RZ, 0x1e1f ;  /* 0x001e1fff3c3c7589 */ /* 0x000ea400000e0000 */
.L_x_12632:
[----:B------:R-:W-:Y:S05]  /*3730*/  @P3 BRA `(.L_x_12355) ;  /* 0x0000003800843947 */ /* 0x000fea0003800000 */
[----:B------:R-:W-:Y:S01]  /*3740*/  ISETP.NE.AND P3, PT, R29, RZ, PT ;  /* 0x000000ff1d00720c */ /* 0x000fe20003f65270 */
[----:B------:R-:W-:-:S12]  /*3750*/  BSSY B1, `(.L_x_12356) ;  /* 0x0000039000017945 */ /* 0x000fd80003800000 */
[----:B------:R-:W-:Y:S05]  /*3760*/  @!P3 BRA `(.L_x_12357) ;  /* 0x0000000000dcb947 */ /* 0x000fea0003800000 */
[----:B------:R-:W3:Y:S01]  /*3770*/  LDL.64 R88, [R1] ;  /* 0x0000000001587983 */ /* 0x000ee20000100a00 */
        /* <DEDUP_REMOVED lines=23> */
[----:B------:R-:W-:Y:S02]  /*38f0*/  IMAD.U32 R63, R52, 0x10000, RZ ;  /* 0x00010000343f7824 */ /* 0x000fe400078e00ff */
        /* <DEDUP_REMOVED lines=26> */
.L_x_12359:
[----:B------:R-:W-:Y:S05]  /*3aa0*/  BSYNC B2 ;  /* 0x0000000000027941 */ /* 0x000fea0003800000 */
.L_x_12358:
[----:B--2---:R-:W-:-:S04]  /*3ab0*/  LEA R52, P3, R16, R60, 0x1 ;  /* 0x0000003c10347211 */ /* 0x004fc800078608ff */
[----:B-1----:R-:W-:-:S05]  /*3ac0*/  LEA.HI.X R53, R16, R61, R17, 0x1, P3 ;  /* 0x0000003d10357211 */ /* 0x002fca00018f0c11 */
[----:B------:R3:W-:Y:S04]  /*3ad0*/  ST.E.128 desc[UR38][R52.64], R12 ;  /* 0x0000000c34007985 */ /* 0x0007e8000c101d26 */
.L_x_12357:
[----:B------:R-:W-:Y:S05]  /*3ae0*/  BSYNC B1 ;  /* 0x0000000000017941 */ /* 0x000fea0003800000 */
.L_x_12356:
        /* <DEDUP_REMOVED lines=55> */
.L_x_12363:
[----:B------:R-:W-:Y:S05]  /*3e60*/  BSYNC B2 ;  /* 0x0000000000027941 */ /* 0x000fea0003800000 */
.L_x_12362:
[----:B------:R-:W3:Y:S01]  /*3e70*/  LDL R11, [R1+0x14] ;  /* 0x00001400010b7983 */ /* 0x000ee20000100800 */
[----:B--2---:R-:W-:Y:S02]  /*3e80*/  IMAD.MOV.U32 R48, RZ, RZ, R60 ;  /* 0x000000ffff307224 */ /* 0x004fe400078e003c */
[----:B-1----:R-:W-:Y:S02]  /*3e90*/  IMAD.MOV.U32 R49, RZ, RZ, R61 ;  /* 0x000000ffff317224 */ /* 0x002fe400078e003d */
[----:B---3--:R-:W-:-:S04]  /*3ea0*/  IMAD.SHL.U32 R11, R11, 0x8, RZ ;  /* 0x000000080b0b7824 */ /* 0x008fc800078e00ff */
[----:B------:R-:W-:-:S05]  /*3eb0*/  IMAD.WIDE R48, R11, 0x2, R48 ;  /* 0x000000020b307825 */ /* 0x000fca00078e0230 */
[----:B------:R4:W-:Y:S02]  /*3ec0*/  ST.E.128 desc[UR38][R48.64], R12 ;  /* 0x0000000c30007985 */ /* 0x0009e4000c101d26 */
.L_x_12361:
[----:B------:R-:W-:Y:S05]  /*3ed0*/  BSYNC B1 ;  /* 0x0000000000017941 */ /* 0x000fea0003800000 */
.L_x_12360:
        /* <DEDUP_REMOVED lines=55> */
.L_x_12367:
[----:B------:R-:W-:Y:S05]  /*4250*/  BSYNC B2 ;  /* 0x0000000000027941 */ /* 0x000fea0003800000 */
.L_x_12366:
[----:B------:R-:W3:Y:S01]  /*4260*/  LDL R11, [R1+0x18] ;  /* 0x00001800010b7983 */ /* 0x000ee20000100800 */
[----:B--2---:R-:W-:Y:S02]  /*4270*/  IMAD.MOV.U32 R44, RZ, RZ, R60 ;  /* 0x000000ffff2c7224 */ /* 0x004fe400078e003c */
[----:B-1----:R-:W-:Y:S02]  /*4280*/  IMAD.MOV.U32 R45, RZ, RZ, R61 ;  /* 0x000000ffff2d7224 */ /* 0x002fe400078e003d */
[----:B---3--:R-:W-:-:S04]  /*4290*/  IMAD.SHL.U32 R11, R11, 0x8, RZ ;  /* 0x000000080b0b7824 */ /* 0x008fc800078e00ff */
[----:B------:R-:W-:-:S05]  /*42a0*/  IMAD.WIDE R44, R11, 0x2, R44 ;  /* 0x000000020b2c7825 */ /* 0x000fca00078e022c */
[----:B------:R1:W-:Y:S02]  /*42b0*/  ST.E.128 desc[UR38][R44.64], R12 ;  /* 0x0000000c2c007985 */ /* 0x0003e4000c101d26 */
.L_x_12365:
[----:B------:R-:W-:Y:S05]  /*42c0*/  BSYNC B1 ;  /* 0x0000000000017941 */ /* 0x000fea0003800000 */
.L_x_12364:
        /* <DEDUP_REMOVED lines=52> */
.L_x_12371:
[----:B------:R-:W-:Y:S05]  /*4610*/  BSYNC B2 ;  /* 0x0000000000027941 */ /* 0x000fea0003800000 */
.L_x_12370:
[----:B------:R-:W3:Y:S01]  /*4620*/  LDL R11, [R1+0x24] ;  /* 0x00002400010b7983 */ /* 0x000ee20000100800 */
[----:B--2---:R-:W-:-:S04]  /*4630*/  LEA R40, P3, R136, R60, 0x1 ;  /* 0x0000003c88287211 */ /* 0x004fc800078608ff */
[----:B---3--:R-:W-:-:S05]  /*4640*/  LEA.HI.X R41, R136, R61, R11, 0x1, P3 ;  /* 0x0000003d88297211 */ /* 0x008fca00018f0c0b */
[----:B------:R1:W-:Y:S04]  /*4650*/  ST.E.128 desc[UR38][R40.64], R12 ;  /* 0x0000000c28007985 */ /* 0x0003e8000c101d26 */
.L_x_12369:
[----:B------:R-:W-:Y:S05]  /*4660*/  BSYNC B1 ;  /* 0x0000000000017941 */ /* 0x000fea0003800000 */
.L_x_12368:
        /* <DEDUP_REMOVED lines=11> */
[----:B------:R-:W-:Y:S01]  /*4720*/  SHF.R.U64 R11, R36, 0x10, R37 ;  /* 0x00000010240b7819 */ /* 0x000fe20000001225 */
[----:B--2---:R-:W-:Y:S01]  /*4730*/  IMAD.U32 R42, R13, 0x10000, RZ ;  /* 0x000100000d2a7824 */ /* 0x004fe200078e00ff */
[----:B------:R-:W-:Y:S02]  /*4740*/  SHF.R.U64 R36, R38, 0x10, R39 ;  /* 0x0000001026247819 */ /* 0x000fe40000001227 */
[----:B------:R-:W-:Y:S02]  /*4750*/  PRMT R11, R104, 0x5410, R11 ;  /* 0x00005410680b7816 */ /* 0x000fe4000000000b */
[----:B------:R-:W-:Y:S02]  /*4760*/  PRMT R36, R105, 0x5410, R36 ;  /* 0x0000541069247816 */ /* 0x000fe40000000024 */
[----:B------:R-:W-:Y:S02]  /*4770*/  SHF.R.U32.HI R38, RZ, 0x10, R39 ;  /* 0x00000010ff267819 */ /* 0x000fe40000011627 */
        /* <DEDUP_REMOVED lines=38> */
.L_x_12375:
[----:B------:R-:W-:Y:S05]  /*49e0*/  BSYNC B2 ;  /* 0x0000000000027941 */ /* 0x000fea0003800000 */
.L_x_12374:
[----:B--2---:R1:W-:Y:S02]  /*49f0*/  ST.E.128 desc[UR38][R40.64], R12 ;  /* 0x0000000c28007985 */ /* 0x0043e4000c101d26 */
.L_x_12373:
[----:B------:R-:W-:Y:S05]  /*4a00*/  BSYNC B1 ;  /* 0x0000000000017941 */ /* 0x000fea0003800000 */
.L_x_12372:
        /* <DEDUP_REMOVED lines=11> */
[----:B------:R-:W-:Y:S01]  /*4ac0*/  SHF.R.U64 R39, R32, 0x10, R33 ;  /* 0x0000001020277819 */ /* 0x000fe20000001221 */
[C---:B--2---:R-:W-:Y:S01]  /*4ad0*/  IMAD.U32 R32, R14.reuse, 0x10000, RZ ;  /* 0x000100000e207824 */ /* 0x044fe200078e00ff */
[----:B------:R-:W-:Y:S02]  /*4ae0*/  SHF.R.U32.HI R34, RZ, 0x10, R35 ;  /* 0x00000010ff227819 */ /* 0x000fe40000011623 */
[----:B------:R-:W-:Y:S02]  /*4af0*/  SHF.R.U32.HI R41, RZ, 0x10, R33 ;  /* 0x00000010ff297819 */ /* 0x000fe40000011621 */
[----:B------:R-:W-:Y:S01]  /*4b00*/  PRMT R35, R103, 0x5410, R38 ;  /* 0x0000541067237816 */ /* 0x000fe20000000026 */
[----:B------:R-:W-:Y:S01]  /*4b10*/  IMAD.U32 R38, R13, 0x10000, RZ ;  /* 0x000100000d267824 */ /* 0x000fe200078e00ff */
[----:B------:R-:W-:Y:S01]  /*4b20*/  LOP3.LUT R33, R14, 0xffff0000, RZ, 0xc0, !PT ;  /* 0xffff00000e217812 */ /* 0x000fe200078ec0ff */
[C---:B------:R-:W-:Y:S01]  /*4b30*/  IMAD.U32 R14, R15.reuse, 0x10000, RZ ;  /* 0x000100000f0e7824 */ /* 0x040fe200078e00ff */
[----:B------:R-:W-:-:S02]  /*4b40*/  LOP3.LUT R11, R15, 0xffff0000, RZ, 0xc0, !PT ;  /* 0xffff00000f0b7812 */ /* 0x000fc400078ec0ff */
[C---:B------:R-:W-:Y:S02]  /*4b50*/  PRMT R15, R102.reuse, 0x5410, R39 ;  /* 0x00005410660f7816 */ /* 0x040fe40000000027 */
[----:B------:R-:W-:Y:S02]  /*4b60*/  LOP3.LUT R39, R13, 0xffff0000, RZ, 0xc0, !PT ;  /* 0xffff00000d277812 */ /* 0x000fe400078ec0ff */
[C---:B------:R-:W-:Y:S01]  /*4b70*/  LOP3.LUT R42, R35.reuse, 0xffff0000, RZ, 0xc0, !PT ;  /* 0xffff0000232a7812 */ /* 0x040fe200078ec0ff */
[----:B------:R-:W-:Y:S01]  /*4b80*/  IMAD.U32 R35, R35, 0x10000, RZ ;  /* 0x0001000023237824 */ /* 0x000fe200078e00ff */
[----:B------:R-:W-:Y:S02]  /*4b90*/  PRMT R103, R103, 0x5432, R34 ;  /* 0x0000543267677816 */ /* 0x000fe40000000022 */
[----:B------:R-:W-:Y:S01]  /*4ba0*/  PRMT R102, R102, 0x5432, R41 ;  /* 0x0000543266667816 */ /* 0x000fe20000000029 */
[----:B------:R-:W-:Y:S01]  /*4bb0*/  FMUL.FTZ R13, R39, R42 ;  /* 0x0000002a270d7220 */ /* 0x000fe20000410000 */
[----:B------:R-:W-:Y:S01]  /*4bc0*/  LOP3.LUT R40, R15, 0xffff0000, RZ, 0xc0, !PT ;  /* 0xffff00000f287812 */ /* 0x000fe200078ec0ff */
[C---:B------:R-:W-:Y:S01]  /*4bd0*/  IMAD.U32 R34, R103.reuse, 0x10000, RZ ;  /* 0x0001000067227824 */ /* 0x040fe200078e00ff */
[----:B------:R-:W-:Y:S01]  /*4be0*/  LOP3.LUT R103, R103, 0xffff0000, RZ, 0xc0, !PT ;  /* 0xffff000067677812 */ /* 0x000fe200078ec0ff */
[C---:B------:R-:W-:Y:S01]  /*4bf0*/  IMAD.U32 R41, R102.reuse, 0x10000, RZ ;  /* 0x0001000066297824 */ /* 0x040fe200078e00ff */
[----:B------:R-:W-:Y:S01]  /*4c00*/  LOP3.LUT R102, R102, 0xffff0000, RZ, 0xc0, !PT ;  /* 0xffff000066667812 */ /* 0x000fe200078ec0ff */
[-C--:B------:R-:W-:Y:S01]  /*4c10*/  FMUL.FTZ R39, R39, R40.reuse ;  /* 0x0000002827277220 */ /* 0x080fe20000410000 */
[----:B------:R-:W-:Y:S01]  /*4c20*/  FFMA.FTZ R13, R38, R40, -R13 ;  /* 0x00000028260d7223 */ /* 0x000fe2000001080d */
[C---:B------:R-:W-:Y:S01]  /*4c30*/  FMUL.FTZ R43, R33.reuse, R34 ;  /* 0x00000022212b7220 */ /* 0x040fe20000410000 */
[----:B------:R-:W-:Y:S01]  /*4c40*/  LOP3.LUT R40, R12, 0xffff0000, RZ, 0xc0, !PT ;  /* 0xffff00000c287812 */ /* 0x000fe200078ec0ff */
[----:B------:R-:W-:Y:S01]  /*4c50*/  FMUL.FTZ R33, R33, R41 ;  /* 0x0000002921217220 */ /* 0x000fe20000410000 */
[----:B------:R-:W-:Y:S01]  /*4c60*/  FFMA.FTZ R38, R38, R42, R39 ;  /* 0x0000002a26267223 */ /* 0x000fe20000010027 */
[----:B------:R-:W-:-:S02]  /*4c70*/  IMAD.U32 R15, R15, 0x10000, RZ ;  /* 0x000100000f0f7824 */ /* 0x000fc400078e00ff */
[----:B------:R-:W-:Y:S02]  /*4c80*/  IMAD.U32 R39, R12, 0x10000, RZ ;  /* 0x000100000c277824 */ /* 0x000fe400078e00ff */
        /* <DEDUP_REMOVED lines=13> */
[----:B------:R-:W-:-:S07]  /*4d60*/  F2FP.BF16.F32.PACK_AB R12, R35, R32 ;  /* 0x00000020230c723e */ /* 0x000fce00000010ff */
.L_x_12377:
[----:B------:R-:W-:Y:S05]  /*4d70*/  BSYNC B1 ;  /* 0x0000000000017941 */ /* 0x000fea0003800000 */
.L_x_12376:
[----:B--2---:R1:W-:Y:S01]  /*4d80*/  ST.E.128 desc[UR38][R36.64], R12 ;  /* 0x0000000c24007985 */ /* 0x0043e2000c101d26 */
[----:B------:R-:W-:Y:S05]  /*4d90*/  BRA `(.L_x_12355) ;  /* 0x0000002000ec7947 */ /* 0x000fea0003800000 */
.L_x_12348:
        /* <DEDUP_REMOVED lines=46> */
.L_x_12379:
[----:B------:R-:W-:Y:S05]  /*5080*/  BSYNC B1 ;  /* 0x0000000000017941 */ /* 0x000fea0003800000 */
.L_x_12378:
        /* <DEDUP_REMOVED lines=44> */
.L_x_12380:
[----:B------:R-:W-:Y:S01]  /*5350*/  IMAD R57, R19, 0x8, R2 ;  /* 0x0000000813397824 */ /* 0x000fe200078e0202 */
[----:B------:R-:W-:Y:S01]  /*5360*/  SHF.L.U32 R84, R141, 0x1f, RZ ;  /* 0x0000001f8d547819 */ /* 0x000fe200000006ff */
[----:B------:R-:W-:Y:S03]  /*5370*/  BSSY B1, `(.L_x_12381) ;  /* 0x0000003000017945 */ /* 0x000fe60003800000 */
[----:B------:R-:W0:Y:S02]  /*5380*/  SYNCS.PHASECHK.TRANS64.TRYWAIT P4, [R57+URZ+0x2d890], R84 ;  /* 0x02d89054390075a7 */ /* 0x000e24000808017f */
[----:B0-----:R-:W-:Y:S05]  /*5390*/  @!P4 BRA `(.L_x_12382) ;  /* 0x0000019c004cc947 */ /* 0x001fea0003800000 */
.L_x_12633:
[----:B------:R-:W-:Y:S05]  /*53a0*/  BSYNC B1 ;  /* 0x0000000000017941 */ /* 0x000fea0003800000 */
.L_x_12381:
[----:B------:R-:W-:-:S03]  /*53b0*/  UMOV UR4, 0xffffffff ;  /* 0xffffffff00047882 */ /* 0x000fc60000000000 */
[----:B------:R-:W-:Y:S05]  /*53c0*/  BRA.DIV UR4, `(.L_x_12383) ;  /* 0x0000019e04547947 */ /* 0x000fea000b800000 */
[----:B------:R1:W2:Y:S04]  /*53d0*/  SHFL.IDX PT, R89, R61, RZ, 0x1e1f ;  /* 0x001e1fff3d597589 */ /* 0x0002a800000e0000 */
[----:B------:R1:W3:Y:S02]  /*53e0*/  SHFL.IDX PT, R88, R60, RZ, 0x1e1f ;  /* 0x001e1fff3c587589 */ /* 0x0002e400000e0000 */
.L_x_12637:
        /* <DEDUP_REMOVED lines=33> */
[----:B------:R-:W-:Y:S02]  /*5600*/  PRMT R40, R105, 0x5432, R40 ;  /* 0x0000543269287816 */ /* 0x000fe40000000028 */
[----:B------:R-:W-:Y:S02]  /*5610*/  SHF.R.U32.HI R105, RZ, 0x10, R53 ;  /* 0x00000010ff697819 */ /* 0x000fe40000011635 */
[--C-:B------:R-:W-:Y:S02]  /*5620*/  SHF.R.U64 R41, R42, 0x10, R43.reuse ;  /* 0x000000102a297819 */ /* 0x100fe4000000122b */
[----:B------:R-:W-:-:S02]  /*5630*/  SHF.R.U32.HI R42, RZ, 0x10, R43 ;  /* 0x00000010ff2a7819 */ /* 0x000fc4000001162b */
[----:B------:R-:W-:Y:S02]  /*5640*/  SHF.R.U64 R43, R52, 0x10, R53 ;  /* 0x00000010342b7819 */ /* 0x000fe40000001235 */
[--C-:B------:R-:W-:Y:S02]  /*5650*/  SHF.R.U64 R52, R54, 0x10, R55.reuse ;  /* 0x0000001036347819 */ /* 0x100fe40000001237 */
[----:B------:R-:W-:Y:S02]  /*5660*/  SHF.R.U32.HI R53, RZ, 0x10, R55 ;  /* 0x00000010ff357819 */ /* 0x000fe40000011637 */
[----:B------:R-:W-:Y:S02]  /*5670*/  PRMT R105, R117, 0x5410, R105 ;  /* 0x0000541075697816 */ /* 0x000fe40000000069 */
[----:B------:R-:W-:Y:S02]  /*5680*/  PRMT R104, R107, 0x5432, R104 ;  /* 0x000054326b687816 */ /* 0x000fe40000000068 */
[----:B------:R-:W-:-:S02]  /*5690*/  PRMT R43, R108, 0x5410, R43 ;  /* 0x000054106c2b7816 */ /* 0x000fc4000000002b */
[----:B------:R-:W-:Y:S01]  /*56a0*/  PRMT R52, R108, 0x5432, R52 ;  /* 0x000054326c347816 */ /* 0x000fe20000000034 */
[----:B-1----:R-:W-:Y:S01]  /*56b0*/  IMAD.U32 R108, R61, 0x10000, RZ ;  /* 0x000100003d6c7824 */ /* 0x002fe200078e00ff */
[----:B------:R-:W-:Y:S01]  /*56c0*/  PRMT R53, R107, 0x5410, R53 ;  /* 0x000054106b357816 */ /* 0x000fe20000000035 */
[----:B------:R-:W-:Y:S01]  /*56d0*/  IMAD.U32 R107, R105, 0x10000, RZ ;  /* 0x00010000696b7824 */ /* 0x000fe200078e00ff */
[----:B------:R-:W-:Y:S01]  /*56e0*/  PRMT R41, R106, 0x5410, R41 ;  /* 0x000054106a297816 */ /* 0x000fe20000000029 */
[----:B------:R-:W-:Y:S01]  /*56f0*/  IMAD.U32 R55, R104, 0x10000, RZ ;  /* 0x0001000068377824 */ /* 0x000fe200078e00ff */
[----:B------:R-:W-:Y:S01]  /*5700*/  PRMT R42, R106, 0x5432, R42 ;  /* 0x000054326a2a7816 */ /* 0x000fe2000000002a */
[----:B--2---:R-:W-:Y:S02]  /*5710*/  IMAD.U32 R106, R13, 0x10000, RZ ;  /* 0x000100000d6a7824 */ /* 0x004fe400078e00ff */
[----:B------:R-:W-:Y:S01]  /*5720*/  FMUL.FTZ R54, R108, R107 ;  /* 0x0000006b6c367220 */ /* 0x000fe20000410000 */
[----:B------:R-:W-:-:S02]  /*5730*/  LOP3.LUT R105, R105, 0xffff0000, RZ, 0xc0, !PT ;  /* 0xffff000069697812 */ /* 0x000fc400078ec0ff */
        /* <DEDUP_REMOVED lines=71> */
.L_x_12387:
[----:B------:R-:W-:Y:S05]  /*5bb0*/  BSYNC B2 ;  /* 0x0000000000027941 */ /* 0x000fea0003800000 */
.L_x_12386:
[----:B---3--:R-:W-:-:S04]  /*5bc0*/  LEA R40, P3, R20, R88, 0x1 ;  /* 0x0000005814287211 */ /* 0x008fc800078608ff */
[----:B------:R-:W-:Y:S02]  /*5bd0*/  LEA.HI.X R41, R20, R89, R91, 0x1, P3 ;  /* 0x0000005914297211 */ /* 0x000fe400018f0c5b */
[----:B------:R-:W-:-:S03]  /*5be0*/  ISETP.GE.AND P3, PT, R103, R11, PT ;  /* 0x0000000b6700720c */ /* 0x000fc60003f66270 */
[----:B--2---:R2:W-:Y:S10]  /*5bf0*/  ST.E.128 desc[UR38][R40.64], R12 ;  /* 0x0000000c28007985 */ /* 0x0045f4000c101d26 */
[----:B--2---:R-:W-:-:S05]  /*5c00*/  @!P3 IMAD.WIDE R12, R103, 0x2, R88 ;  /* 0x00000002670cb825 */ /* 0x004fca00078e0258 */
[----:B-1----:R4:W-:Y:S02]  /*5c10*/  @!P3 ST.E.128 desc[UR38][R12.64], R60 ;  /* 0x0000003c0c00b985 */ /* 0x0029e4000c101d26 */
.L_x_12385:
[----:B------:R-:W-:Y:S05]  /*5c20*/  BSYNC B1 ;  /* 0x0000000000017941 */ /* 0x000fea0003800000 */
.L_x_12384:
        /* <DEDUP_REMOVED lines=123> */
.L_x_12391:
[----:B------:R-:W-:Y:S05]  /*63e0*/  BSYNC B2 ;  /* 0x0000000000027941 */ /* 0x000fea0003800000 */
.L_x_12390:
[----:B------:R-:W-:-:S04]  /*63f0*/  LEA R36, P3, R21, R88, 0x1 ;  /* 0x0000005815247211 */ /* 0x000fc800078608ff */
[----:B------:R-:W-:Y:S02]  /*6400*/  LEA.HI.X R37, R21, R89, R90, 0x1, P3 ;  /* 0x0000005915257211 */ /* 0x000fe400018f0c5a */
[----:B------:R-:W-:-:S03]  /*6410*/  ISETP.GE.AND P3, PT, R52, R11, PT ;  /* 0x0000000b3400720c */ /* 0x000fc60003f66270 */
[----:B---3--:R3:W-:Y:S10]  /*6420*/  ST.E.128 desc[UR38][R36.64], R12 ;  /* 0x0000000c24007985 */ /* 0x0087f4000c101d26 */
[----:B---3--:R-:W-:-:S05]  /*6430*/  @!P3 IMAD.WIDE R12, R52, 0x2, R88 ;  /* 0x00000002340cb825 */ /* 0x008fca00078e0258 */
[----:B--2---:R2:W-:Y:S02]  /*6440*/  @!P3 ST.E.128 desc[UR38][R12.64], R40 ;  /* 0x000000280c00b985 */ /* 0x0045e4000c101d26 */
.L_x_12389:
[----:B------:R-:W-:Y:S05]  /*6450*/  BSYNC B1 ;  /* 0x0000000000017941 */ /* 0x000fea0003800000 */
.L_x_12388:
        /* <DEDUP_REMOVED lines=30> */
[--C-:B------:R-:W-:Y:S01]  /*6640*/  SHF.R.U64 R34, R34, 0x10, R35.reuse ;  /* 0x0000001022227819 */ /* 0x100fe20000001223 */
[----:B---3--:R-:W-:Y:S01]  /*6650*/  IMAD.U32 R49, R37, 0x10000, RZ ;  /* 0x0001000025317824 */ /* 0x008fe200078e00ff */
[----:B------:R-:W-:Y:S02]  /*6660*/  SHF.R.U32.HI R43, RZ, 0x10, R35 ;  /* 0x00000010ff2b7819 */ /* 0x000fe40000011623 */
[----:B------:R-:W-:Y:S02]  /*6670*/  SHF.R.U64 R35, R44, 0x10, R45 ;  /* 0x000000102c237819 */ /* 0x000fe4000000122d */
[----:B------:R-:W-:Y:S02]  /*6680*/  SHF.R.U64 R32, R32, 0x10, R33 ;  /* 0x0000001020207819 */ /* 0x000fe40000001221 */
[----:B------:R-:W-:Y:S02]  /*6690*/  SHF.R.U32.HI R44, RZ, 0x10, R45 ;  /* 0x00000010ff2c7819 */ /* 0x000fe4000001162d */
[----:B------:R-:W-:-:S02]  /*66a0*/  SHF.R.U32.HI R33, RZ, 0x10, R33 ;  /* 0x00000010ff217819 */ /* 0x000fc40000011621 */
[C---:B------:R-:W-:Y:S02]  /*66b0*/  PRMT R35, R112.reuse, 0x5410, R35 ;  /* 0x0000541070237816 */ /* 0x040fe40000000023 */
[----:B------:R-:W-:Y:S01]  /*66c0*/  PRMT R112, R112, 0x5432, R44 ;  /* 0x0000543270707816 */ /* 0x000fe2000000002c */
[----:B--2---:R-:W-:Y:S01]  /*66d0*/  IMAD.U32 R44, R13, 0x10000, RZ ;  /* 0x000100000d2c7824 */ /* 0x004fe200078e00ff */
        /* <DEDUP_REMOVED lines=10> */
[C---:B------:R-:W-:Y:S01]  /*6780*/  FFMA.FTZ R47, R44.reuse, R47, -R50 ;  /* 0x0000002f2c2f7223 */ /* 0x040fe20000010832 */
        /* <DEDUP_REMOVED lines=26> */
[C---:B------:R-:W-:Y:S01]  /*6930*/  FMUL.FTZ R39, R48.reuse, R111 ;  /* 0x0000006f30277220 */ /* 0x040fe20000410000 */
[----:B------:R-:W-:Y:S01]  /*6940*/  FMUL.FTZ R48, R48, R43 ;  /* 0x0000002b30307220 */ /* 0x000fe20000410000 */
[----:B------:R-:W-:-:S02]  /*6950*/  F2FP.BF16.F32.PACK_AB R33, R33, R47 ;  /* 0x0000002f2121723e */ /* 0x000fc400000010ff */
        /* <DEDUP_REMOVED lines=8> */
[----:B------:R-:W-:Y:S01]  /*69e0*/  FMUL.FTZ R53, R36, R35 ;  /* 0x0000002324357220 */ /* 0x000fe20000410000 */
[----:B------:R-:W-:Y:S01]  /*69f0*/  F2FP.BF16.F32.PACK_AB R44, R13, R44 ;  /* 0x0000002c0d2c723e */ /* 0x000fe200000010ff */
[C---:B------:R-:W-:Y:S01]  /*6a00*/  FFMA.FTZ R51, R43.reuse, R50, -R51 ;  /* 0x000000322b337223 */ /* 0x040fe20000010833 */
[----:B------:R-:W-:Y:S01]  /*6a10*/  FFMA.FTZ R49, R43, R48, R49 ;  /* 0x000000302b317223 */ /* 0x000fe20000010031 */
[----:B------:R-:W-:Y:S01]  /*6a20*/  LOP3.LUT R43, R32, 0xffff0000, RZ, 0xc0, !PT ;  /* 0xffff0000202b7812 */ /* 0x000fe200078ec0ff */
[----:B------:R-:W-:Y:S01]  /*6a30*/  IMAD.U32 R48, R34, 0x10000, RZ ;  /* 0x0001000022307824 */ /* 0x000fe200078e00ff */
[----:B------:R-:W-:Y:S01]  /*6a40*/  LOP3.LUT R32, R12, 0xffff0000, RZ, 0xc0, !PT ;  /* 0xffff00000c207812 */ /* 0x000fe200078ec0ff */
[----:B------:R-:W-:-:S02]  /*6a50*/  IMAD.MOV.U32 R13, RZ, RZ, R33 ;  /* 0x000000ffff0d7224 */ /* 0x000fc400078e0021 */
        /* <DEDUP_REMOVED lines=28> */
.L_x_12393:
[----:B------:R-:W-:Y:S05]  /*6c20*/  BSYNC B1 ;  /* 0x0000000000017941 */ /* 0x000fea0003800000 */
.L_x_12392:
[----:B--2---:R2:W-:Y:S01]  /*6c30*/  ST.E.128 desc[UR38][R40.64], R12 ;  /* 0x0000000c28007985 */ /* 0x0045e2000c101d26 */
[----:B------:R-:W-:-:S13]  /*6c40*/  ISETP.GE.AND P3, PT, R42, R11, PT ;  /* 0x0000000b2a00720c */ /* 0x000fda0003f66270 */
[----:B------:R-:W-:Y:S05]  /*6c50*/  @P3 BRA `(.L_x_12355) ;  /* 0x00000004003c3947 */ /* 0x000fea0003800000 */
[----:B------:R-:W-:-:S05]  /*6c60*/  IMAD.WIDE R88, R42, 0x2, R88 ;  /* 0x000000022a587825 */ /* 0x000fca00078e0258 */
[----:B---3--:R3:W-:Y:S01]  /*6c70*/  ST.E.128 desc[UR38][R88.64], R36 ;  /* 0x0000002458007985 */ /* 0x0087e2000c101d26 */
[----:B------:R-:W-:Y:S05]  /*6c80*/  BRA `(.L_x_12355) ;  /* 0x0000000400307947 */ /* 0x000fea0003800000 */
.L_x_12347:
[----:B------:R-:W-:-:S06]  /*6c90*/  UISETP.NE.AND UP0, UPT, UR41, 0x3, UPT ;  /* 0x000000032900788c */ /* 0x000fcc000bf05270 */
[----:B------:R-:W-:-:S13]  /*6ca0*/  PLOP3.LUT P2, PT, PT, PT, UP0, 0x80, 0x0 ;  /* 0x000000000000781c */ /* 0x000fda0003f4f008 */
[----:B------:R-:W-:Y:S05]  /*6cb0*/  @!P2 BRA `(.L_x_12394) ;  /* 0x000000000004a947 */ /* 0x000fea0003800000 */
[----:B------:R-:W-:Y:S01]  /*6cc0*/  BPT.TRAP 0x1 ;  /* 0x000000040000795c */ /* 0x000fe20000300000 */
.L_x_12394:
[----:B------:R-:W-:Y:S01]  /*6cd0*/  IMAD R57, R19, 0x8, R2 ;  /* 0x0000000813397824 */ /* 0x000fe200078e0202 */
[----:B------:R-:W-:Y:S01]  /*6ce0*/  SHF.L.U32 R84, R141, 0x1f, RZ ;  /* 0x0000001f8d547819 */ /* 0x000fe200000006ff */
[----:B------:R-:W-:Y:S01]  /*6cf0*/  BSSY B1, `(.L_x_12395) ;  /* 0x0000004000017945 */ /* 0x000fe20003800000 */
[----:B------:R-:W-:Y:S02]  /*6d00*/  SHF.R.S32.HI R81, RZ, 0x1f, R80 ;  /* 0x0000001fff517819 */ /* 0x000fe40000011450 */
[----:B------:R-:W0:Y:S02]  /*6d10*/  SYNCS.PHASECHK.TRANS64.TRYWAIT P3, [R57+URZ+0x2d890], R84 ;  /* 0x02d89054390075a7 */ /* 0x000e24000806017f */
[----:B0-----:R-:W-:Y:S05]  /*6d20*/  @!P3 BRA `(.L_x_12396) ;  /* 0x000001840048b947 */ /* 0x001fea0003800000 */
.L_x_12638:
[----:B------:R-:W-:Y:S05]  /*6d30*/  BSYNC B1 ;  /* 0x0000000000017941 */ /* 0x000fea0003800000 */
.L_x_12395:
        /* <DEDUP_REMOVED lines=24> */
.L_x_12642:
[----:B------:R-:W-:Y:S05]  /*6ec0*/  @!P3 BRA `(.L_x_12355) ;  /* 0x0000000000a0b947 */ /* 0x000fea0003800000 */
[----:B-1----:R-:W4:Y:S01]  /*6ed0*/  LDL R13, [R1+0x24] ;  /* 0x00002400010d7983 */ /* 0x002f220000100800 */
[----:B------:R-:W-:-:S03]  /*6ee0*/  ULDC UR4, c[0x0][0x2f4] ;  /* 0x0000bd0000047ab9 */ /* 0x000fc60000000800 */
[----:B------:R-:W5:Y:S04]  /*6ef0*/  LDL R12, [R1+0x20] ;  /* 0x00002000010c7983 */ /* 0x000f680000100800 */
[----:B------:R-:W5:Y:S04]  /*6f00*/  LDL R11, [R1+0x14] ;  /* 0x00001400010b7983 */ /* 0x000f680000100800 */
[----:B------:R-:W5:Y:S01]  /*6f10*/  LDL R41, [R1+0x18] ;  /* 0x0000180001297983 */ /* 0x000f620000100800 */
[----:B------:R-:W-:Y:S02]  /*6f20*/  ISETP.GE.AND P5, PT, R16, UR4, PT ;  /* 0x0000000410007c0c */ /* 0x000fe4000bfa6270 */
        /* <DEDUP_REMOVED lines=34> */
.L_x_12355:
[----:B------:R-:W-:Y:S05]  /*7150*/  BSYNC B0 ;  /* 0x0000000000007941 */ /* 0x000fea0003800000 */
.L_x_12346:
        /* <DEDUP_REMOVED lines=16> */
.L_x_12399:
[----:B------:R-:W-:Y:S05]  /*7260*/  BSYNC B0 ;  /* 0x0000000000007941 */ /* 0x000fea0003800000 */
.L_x_12398:
[----:B------:R-:W5:Y:S01]  /*7270*/  SYNCS.PHASECHK.TRANS64.TRYWAIT P2, [R57+URZ+0x2d8b0], R84 ;  /* 0x02d8b054390075a7 */ /* 0x000f62000804017f */
[----:B------:R-:W-:Y:S04]  /*7280*/  BSSY B0, `(.L_x_12400) ;  /* 0x0000002000007945 */ /* 0x000fe80003800000 */
[----:B-----5:R-:W-:Y:S05]  /*7290*/  @!P2 BRA `(.L_x_12401) ;  /* 0x000001800048a947 */ /* 0x020fea0003800000 */
.L_x_12643:
[----:B------:R-:W-:Y:S05]  /*72a0*/  BSYNC B0 ;  /* 0x0000000000007941 */ /* 0x000fea0003800000 */
.L_x_12400:
        /* <DEDUP_REMOVED lines=18> */
[----:B------:R-:W-:-:S03]  /*73d0*/  ISETP.GT.AND P2, PT, R83, R142, PT ;  /* 0x0000008e5300720c */ /* 0x000fc60003f44270 */
[----:B------:R0:W2:Y:S10]  /*73e0*/  SHFL.IDX PT, R37, R12, RZ, 0x1e1f ;  /* 0x001e1fff0c257589 */ /* 0x0000b400000e0000 */
[----:B0-----:R-:W-:Y:S05]  /*73f0*/  @!P2 BRA `(.L_x_12403) ;  /* 0x000000000098a947 */ /* 0x001fea0003800000 */
[----:B------:R-:W3:Y:S01]  /*7400*/  LDL R15, [R1+0x24] ;  /* 0x00002400010f7983 */ /* 0x000ee20000100800 */
[----:B------:R-:W-:-:S03]  /*7410*/  ULDC UR4, c[0x0][0x2f4] ;  /* 0x0000bd0000047ab9 */ /* 0x000fc60000000800 */
[----:B------:R-:W4:Y:S04]  /*7420*/  LDL R14, [R1+0x20] ;  /* 0x00002000010e7983 */ /* 0x000f280000100800 */
[----:B------:R-:W5:Y:S04]  /*7430*/  LDL R42, [R1+0x14] ;  /* 0x00001400012a7983 */ /* 0x000f680000100800 */
[----:B------:R-:W5:Y:S01]  /*7440*/  LDL R41, [R1+0x18] ;  /* 0x0000180001297983 */ /* 0x000f620000100800 */
[----:B------:R-:W-:Y:S02]  /*7450*/  ISETP.GE.AND P5, PT, R16, UR4, PT ;  /* 0x0000000410007c0c */ /* 0x000fe4000bfa6270 */
[----:B------:R-:W-:Y:S01]  /*7460*/  ISETP.GE.AND P4, PT, R136, UR4, PT ;  /* 0x0000000488007c0c */ /* 0x000fe2000bf86270 */
[----:B------:R-:W5:Y:S10]  /*7470*/  LDL R40, [R1+0x1c] ;  /* 0x00001c0001287983 */ /* 0x000f740000100800 */
[----:B-1----:R-:W-:-:S04]  /*7480*/  @!P5 LEA R38, P2, R16, R36, 0x1 ;  /* 0x000000241026d211 */ /* 0x002fc800078408ff */
        /* <DEDUP_REMOVED lines=29> */
.L_x_12403:
[----:B------:R-:W-:Y:S05]  /*7660*/  BSYNC B0 ;  /* 0x0000000000007941 */ /* 0x000fea0003800000 */
.L_x_12402:
        /* <DEDUP_REMOVED lines=21> */
.L_x_12341:
[----:B------:R-:W4:Y:S01]  /*77c0*/  LDL R3, [R1+0x58] ;  /* 0x0000580001037983 */ /* 0x000f220000100800 */
[----:B------:R-:W0:Y:S01]  /*77d0*/  LDC R0, c[0x0][0x448] ;  /* 0x00011200ff007b82 */ /* 0x000e220000000800 */
[----:B------:R-:W-:Y:S01]  /*77e0*/  IMAD.MOV.U32 R94, RZ, RZ, RZ ;  /* 0x000000ffff5e7224 */ /* 0x000fe200078e00ff */
[----:B0-----:R-:W-:-:S13]  /*77f0*/  ISETP.NE.AND P1, PT, R0, 0x1, PT ;  /* 0x000000010000780c */ /* 0x001fda0003f25270 */
[----:B------:R-:W0:Y:S08]  /*7800*/  @P1 LDC R0, c[0x0][0x44c] ;  /* 0x00011300ff001b82 */ /* 0x000e300000000800 */
[----:B------:R-:W1:Y:S01]  /*7810*/  @P1 LDC R5, c[0x0][0x450] ;  /* 0x00011400ff051b82 */ /* 0x000e620000000800 */
[----:B----4-:R-:W-:-:S04]  /*7820*/  VIADD R3, R3, 0xbf ;  /* 0x000000bf03037836 */ /* 0x010fc80000000000 */
[----:B0-----:R-:W-:-:S05]  /*7830*/  @P1 IMAD.HI.U32 R0, R3, R0, RZ ;  /* 0x0000000003001227 */ /* 0x001fca00078e00ff */
[----:B-1----:R-:W-:-:S05]  /*7840*/  @P1 SHF.R.U32.HI R3, RZ, R5, R0 ;  /* 0x00000005ff031219 */ /* 0x002fca0000011600 */
        /* <DEDUP_REMOVED lines=10> */
.L_x_12405:
[----:B------:R-:W-:Y:S04]  /*78f0*/  BSSY B0, `(.L_x_12406) ;  /* 0x0000020000007945 */ /* 0x000fe80003800000 */
[----:B------:R-:W-:Y:S05]  /*7900*/  @!P1 BRA `(.L_x_12407) ;  /* 0x0000000000789947 */ /* 0x000fea0003800000 */
[----:B------:R-:W4:Y:S01]  /*7910*/  LDL R0, [R1+0x70] ;  /* 0x0000700001007983 */ /* 0x000f220000100800 */
[----:B------:R-:W-:Y:S01]  /*7920*/  ULDC UR4, c[0x0][0x9f0] ;  /* 0x00027c0000047ab9 */ /* 0x000fe20000000800 */
[----:B----4-:R-:W-:-:S04]  /*7930*/  ISETP.NE.AND P0, PT, R0, RZ, PT ;  /* 0x000000ff0000720c */ /* 0x010fc80003f05270 */
        /* <DEDUP_REMOVED lines=27> */
.L_x_12407:
[----:B------:R-:W-:Y:S05]  /*7af0*/  BSYNC B0 ;  /* 0x0000000000007941 */ /* 0x000fea0003800000 */
.L_x_12406:
[----:B------:R-:W4:Y:S01]  /*7b00*/  LDL R0, [R1+0x84] ;  /* 0x0000840001007983 */ /* 0x000f220000100800 */
        /* <DEDUP_REMOVED lines=26> */
[----:B----4-:R-:W-:-:S05]  /*7cb0*/  IMAD R0, R0, R94, RZ ;  /* 0x0000005e00007224 */ /* 0x010fca00078e02ff */
        /* <DEDUP_REMOVED lines=8> */
[----:B------:R-:W-:-:S04]  /*7d40*/  SHF.R.S32.HI R40, RZ, 0x1f, R41 ;  /* 0x0000001fff287819 */ /* 0x000fc80000011429 */
[----:B------:R-:W-:-:S04]  /*7d50*/  LEA.HI R13, R40, R41, RZ, 0x7 ;  /* 0x00000029280d7211 */ /* 0x000fc800078f38ff */
[----:B------:R-:W-:Y:S01]  /*7d60*/  SHF.R.S32.HI R13, RZ, 0x7, R13 ;  /* 0x00000007ff0d7819 */ /* 0x000fe2000001140d */
[----:B------:R-:W-:Y:S06]  /*7d70*/  BRA.DIV UR4, `(.L_x_12409) ;  /* 0x0000017604a47947 */ /* 0x000fec000b800000 */
[----:B------:R-:W0:Y:S04]  /*7d80*/  SHFL.IDX PT, R0, R13, RZ, 0x1f ;  /* 0x00001fff0d007589 */ /* 0x000e2800000e0000 */
[----:B0-----:R1:W-:Y:S02]  /*7d90*/  STL [R1+0x28], R0 ;  /* 0x0000280001007387 */ /* 0x0013e40000100800 */
.L_x_12646:
[----:B------:R-:W1:Y:S01]  /*7da0*/  LDL R3, [R1+0x28] ;  /* 0x0000280001037983 */ /* 0x000e620000100800 */
[----:B------:R-:W-:Y:S01]  /*7db0*/  VIADD R4, R2, 0x21800 ;  /* 0x0002180002047836 */ /* 0x000fe20000000000 */
[----:B------:R-:W-:Y:S04]  /*7dc0*/  BSSY B6, `(.L_x_12410) ;  /* 0x000001e000067945 */ /* 0x000fe80003800000 */
[----:B------:R-:W-:Y:S01]  /*7dd0*/  LOP3.LUT P0, RZ, R4, 0x3ff, RZ, 0xc0, !PT ;  /* 0x000003ff04ff7812 */ /* 0x000fe2000780c0ff */
[----:B-1----:R-:W-:-:S05]  /*7de0*/  IMAD.HI R0, R3, 0x55555556, RZ ;  /* 0x5555555603007827 */ /* 0x002fca00078e02ff */
[----:B------:R-:W-:-:S05]  /*7df0*/  LEA.HI R0, R0, R0, RZ, 0x1 ;  /* 0x0000000000007211 */ /* 0x000fca00078f08ff */
[----:B------:R-:W-:-:S04]  /*7e00*/  IMAD R3, R0, -0x3, R3 ;  /* 0xfffffffd00037824 */ /* 0x000fc800078e0203 */
[C---:B------:R-:W-:Y:S02]  /*7e10*/  IMAD R0, R3.reuse, 0x1000, R2 ;  /* 0x0000100003007824 */ /* 0x040fe400078e0202 */
[----:B------:R-:W-:Y:S02]  /*7e20*/  IMAD R3, R3, 0x2000, R4 ;  /* 0x0000200003037824 */ /* 0x000fe400078e0204 */
[----:B------:R-:W-:-:S03]  /*7e30*/  VIADD R0, R0, 0xc400 ;  /* 0x0000c40000007836 */ /* 0x000fc60000000000 */
[----:B------:R-:W-:Y:S02]  /*7e40*/  SHF.R.U32.HI R3, RZ, 0x4, R3 ;  /* 0x00000004ff037819 */ /* 0x000fe40000011603 */
[----:B------:R-:W-:Y:S02]  /*7e50*/  SHF.R.U32.HI R0, RZ, 0x4, R0 ;  /* 0x00000004ff007819 */ /* 0x000fe40000011600 */
[----:B------:R-:W-:Y:S02]  /*7e60*/  LOP3.LUT R3, R3, 0x3fff, RZ, 0xc0, !PT ;  /* 0x00003fff03037812 */ /* 0x000fe400078ec0ff */
[----:B------:R-:W-:-:S03]  /*7e70*/  LOP3.LUT R144, R0, 0x3fff, RZ, 0xc0, !PT ;  /* 0x00003fff00907812 */ /* 0x000fc600078ec0ff */
        /* <DEDUP_REMOVED lines=17> */
[----:B0123-5:R-:W-:Y:S05]  /*7f90*/  CALL.ABS.NOINC R14 ;  /* 0x000000000e007343 */ /* 0x02ffea0003c00000 */
.L_x_12411:
[----:B------:R-:W-:Y:S05]  /*7fa0*/  BSYNC B6 ;  /* 0x0000000000067941 */ /* 0x000fea0003800000 */
.L_x_12410:
        /* <DEDUP_REMOVED lines=8> */
[----:B------:R1:W4:Y:S03]  /*8030*/  SYNCS.PHASECHK.TRANS64.TRYWAIT P0, [R2+URZ+0x2d800], R3 ;  /* 0x02d80003020075a7 */ /* 0x000326000800017f */
[----:B----4-:R-:W-:Y:S05]  /*8040*/  @!P0 NANOSLEEP.SYNCS 0x989680 ;  /* 0x009896800000895d */ /* 0x010fea0003900000 */
[----:B------:R-:W4:Y:S01]  /*8050*/  @!P0 SYNCS.PHASECHK.TRANS64 P0, [R2+URZ+0x2d800], R3 ;  /* 0x02d80003020085a7 */ /* 0x000f22000800007f */
[----:B------:R-:W-:Y:S04]  /*8060*/  BSSY B0, `(.L_x_12413) ;  /* 0x0000006000007945 */ /* 0x000fe80003800000 */
[----:B----4-:R-:W-:Y:S05]  /*8070*/  @P0 BRA `(.L_x_12414) ;  /* 0x0000000000100947 */ /* 0x010fea0003800000 */
.L_x_12415:
[----:B----4-:R4:W0:Y:S02]  /*8080*/  SYNCS.PHASECHK.TRANS64.TRYWAIT P0, [R2+URZ+0x2d800], R3 ;  /* 0x02d80003020075a7 */ /* 0x010824000800017f */
[----:B0-----:R-:W-:Y:S05]  /*8090*/  @!P0 NANOSLEEP.SYNCS 0x989680 ;  /* 0x009896800000895d */ /* 0x001fea0003900000 */
[----:B------:R-:W0:Y:S02]  /*80a0*/  @!P0 SYNCS.PHASECHK.TRANS64 P0, [R2+URZ+0x2d800], R3 ;  /* 0x02d80003020085a7 */ /* 0x000e24000800007f */
[----:B0-----:R-:W-:Y:S05]  /*80b0*/  @!P0 BRA `(.L_x_12415) ;  /* 0xfffffffc00f08947 */ /* 0x001fea000383ffff */
.L_x_12414:
[----:B------:R-:W-:Y:S05]  /*80c0*/  BSYNC B0 ;  /* 0x0000000000007941 */ /* 0x000fea0003800000 */
.L_x_12413:
[----:B------:R-:W-:Y:S05]  /*80d0*/  BRA `(.L_x_12416) ;  /* 0x0000004000847947 */ /* 0x000fea0003800000 */
.L_x_12412:
[----:B------:R-:W-:Y:S01]  /*80e0*/  ULOP3.LUT UP0, URZ, UR42, 0x1bf, URZ, 0xc0, !UPT ;  /* 0x000001bf2a3f7892 */ /* 0x000fe2000f80c03f */
[----:B-----5:R-:W-:Y:S01]  /*80f0*/  SHF.R.S32.HI R0, RZ, 0x1f, R95 ;  /* 0x0000001fff007819 */ /* 0x020fe2000001145f */
[----:B------:R-:W-:Y:S01]  /*8100*/  ULDC.64 UR4, c[0x0][0x3f8] ;  /* 0x0000fe0000047ab9 */ /* 0x000fe20000000a00 */
[----:B------:R-:W-:Y:S01]  /*8110*/  ULDC.64 UR6, c[0x0][0x408] ;  /* 0x0001020000067ab9 */ /* 0x000fe20000000a00 */
[----:B------:R-:W-:Y:S02]  /*8120*/  IMAD.WIDE.U32 R24, R95, UR4, RZ ;  /* 0x000000045f187c25 */ /* 0x000fe4000f8e00ff */
[----:B------:R-:W-:Y:S02]  /*8130*/  PLOP3.LUT P0, PT, PT, PT, UP0, 0x80, 0x0 ;  /* 0x000000000000781c */ /* 0x000fe40003f0f008 */
        /* <DEDUP_REMOVED lines=23> */
[----:B0123--:R-:W-:Y:S05]  /*82b0*/  CALL.ABS.NOINC R14 ;  /* 0x000000000e007343 */ /* 0x00ffea0003c00000 */
.L_x_12417:
[----:B------:R-:W4:Y:S01]  /*82c0*/  LDL R20, [R1+0x58] ;  /* 0x0000580001147983 */ /* 0x000f220000100800 */
[----:B------:R-:W-:Y:S01]  /*82d0*/  ULDC.U8 UR4, c[0x0][0x410] ;  /* 0x0001040000047ab9 */ /* 0x000fe20000000000 */
[----:B------:R-:W-:Y:S01]  /*82e0*/  BSSY B0, `(.L_x_12418) ;  /* 0x00003f8000007945 */ /* 0x000fe20003800000 */
[----:B------:R-:W-:Y:S01]  /*82f0*/  ISETP.NE.AND P0, PT, RZ, UR4, PT ;  /* 0x00000004ff007c0c */ /* 0x000fe2000bf05270 */
[----:B----4-:R-:W-:-:S12]  /*8300*/  IMAD.IADD R9, R142, 0x1, R20 ;  /* 0x000000018e097824 */ /* 0x010fd800078e0214 */
[----:B------:R-:W-:Y:S05]  /*8310*/  @!P0 BRA `(.L_x_12419) ;  /* 0x0000001c00e48947 */ /* 0x000fea0003800000 */
[----:B------:R-:W4:Y:S01]  /*8320*/  LDC R5, c[0x0][0x448] ;  /* 0x00011200ff057b82 */ /* 0x000f220000000800 */
[----:B-1----:R-:W-:Y:S01]  /*8330*/  IMAD.MOV.U32 R3, RZ, RZ, R9 ;  /* 0x000000ffff037224 */ /* 0x002fe200078e0009 */
[----:B------:R-:W-:Y:S01]  /*8340*/  ULDC.64 UR4, c[0x0][0x3f8] ;  /* 0x0000fe0000047ab9 */ /* 0x000fe20000000a00 */
[----:B------:R-:W-:Y:S01]  /*8350*/  ULDC.64 UR6, c[0x0][0x408] ;  /* 0x0001020000067ab9 */ /* 0x000fe20000000a00 */
[----:B------:R-:W-:Y:S02]  /*8360*/  IMAD.MOV.U32 R25, RZ, RZ, R29 ;  /* 0x000000ffff197224 */ /* 0x000fe400078e001d */
[----:B------:R-:W-:Y:S01]  /*8370*/  IMAD.MOV.U32 R27, RZ, RZ, R31 ;  /* 0x000000ffff1b7224 */ /* 0x000fe200078e001f */
[----:B----4-:R-:W-:-:S13]  /*8380*/  ISETP.NE.AND P0, PT, R5, 0x1, PT ;  /* 0x000000010500780c */ /* 0x010fda0003f05270 */
[----:B------:R-:W1:Y:S08]  /*8390*/  @P0 LDC R0, c[0x0][0x44c] ;  /* 0x00011300ff000b82 */ /* 0x000e700000000800 */
[----:B------:R-:W4:Y:S01]  /*83a0*/  @P0 LDC R7, c[0x0][0x450] ;  /* 0x00011400ff070b82 */ /* 0x000f220000000800 */
[----:B-1----:R-:W-:-:S05]  /*83b0*/  @P0 IMAD.HI.U32 R0, R9, R0, RZ ;  /* 0x0000000009000227 */ /* 0x002fca00078e00ff */
[----:B----4-:R-:W-:-:S04]  /*83c0*/  @P0 SHF.R.U32.HI R3, RZ, R7, R0 ;  /* 0x00000007ff030219 */ /* 0x010fc80000011600 */
        /* <DEDUP_REMOVED lines=17> */
[----:B------:R1:W4:Y:S04]  /*84e0*/  SHFL.IDX PT, R3, R13, RZ, 0x1e1f ;  /* 0x001e1fff0d037589 */ /* 0x00032800000e0000 */
[----:B------:R-:W0:Y:S04]  /*84f0*/  SHFL.IDX PT, R38, R38, RZ, 0x1e1f ;  /* 0x001e1fff26267589 */ /* 0x000e2800000e0000 */
[----:B------:R-:W0:Y:S04]  /*8500*/  SHFL.IDX PT, R0, R0, RZ, 0x1e1f ;  /* 0x001e1fff00007589 */ /* 0x000e2800000e0000 */
[----:B-1----:R-:W0:Y:S02]  /*8510*/  SHFL.IDX PT, R39, R39, RZ, 0x1e1f ;  /* 0x001e1fff27277589 */ /* 0x002e2400000e0000 */
.L_x_12652:
[----:B------:R-:W5:Y:S01]  /*8520*/  LDL R4, [R1+0x4c] ;  /* 0x00004c0001047983 */ /* 0x000f620000100800 */
[----:B------:R-:W-:Y:S01]  /*8530*/  BSSY B1, `(.L_x_12421) ;  /* 0x000005f000017945 */ /* 0x000fe20003800000 */
[----:B------:R-:W-:Y:S02]  /*8540*/  CS2R R34, SRZ ;  /* 0x0000000000227805 */ /* 0x000fe4000001ff00 */
[----:B------:R-:W-:Y:S02]  /*8550*/  CS2R R30, SRZ ;  /* 0x00000000001e7805 */ /* 0x000fe4000001ff00 */
[----:B------:R-:W-:Y:S02]  /*8560*/  CS2R R26, SRZ ;  /* 0x00000000001a7805 */ /* 0x000fe4000001ff00 */
[----:B------:R-:W-:Y:S02]  /*8570*/  CS2R R20, SRZ ;  /* 0x0000000000147805 */ /* 0x000fe4000001ff00 */
[----:B------:R-:W-:-:S02]  /*8580*/  CS2R R12, SRZ ;  /* 0x00000000000c7805 */ /* 0x000fc4000001ff00 */
[----:B--2---:R-:W-:Y:S02]  /*8590*/  CS2R R36, SRZ ;  /* 0x0000000000247805 */ /* 0x004fe4000001ff00 */
[----:B------:R-:W-:Y:S02]  /*85a0*/  CS2R R32, SRZ ;  /* 0x0000000000207805 */ /* 0x000fe4000001ff00 */
[----:B------:R-:W-:Y:S02]  /*85b0*/  CS2R R28, SRZ ;  /* 0x00000000001c7805 */ /* 0x000fe4000001ff00 */
[----:B------:R-:W-:Y:S02]  /*85c0*/  CS2R R24, SRZ ;  /* 0x0000000000187805 */ /* 0x000fe4000001ff00 */
[----:B0-----:R-:W-:Y:S02]  /*85d0*/  CS2R R14, SRZ ;  /* 0x00000000000e7805 */ /* 0x001fe4000001ff00 */
[----:B------:R-:W-:Y:S01]  /*85e0*/  CS2R R10, SRZ ;  /* 0x00000000000a7805 */ /* 0x000fe2000001ff00 */
[----:B-----5:R-:W-:-:S04]  /*85f0*/  IMAD R4, R4, R5, RZ ;  /* 0x0000000504047224 */ /* 0x020fc800078e02ff */
[----:B------:R-:W-:Y:S01]  /*8600*/  IMAD R97, R97, -0xc0, R4 ;  /* 0xffffff4061617824 */ /* 0x000fe200078e0204 */
[----:B------:R-:W-:Y:S02]  /*8610*/  ISETP.GE.AND P0, PT, R9, R4, PT ;  /* 0x000000040900720c */ /* 0x000fe40003f06270 */
[----:B------:R-:W-:-:S11]  /*8620*/  CS2R R8, SRZ ;  /* 0x0000000000087805 */ /* 0x000fd6000001ff00 */
[----:B------:R-:W-:Y:S05]  /*8630*/  @P0 BRA `(.L_x_12422) ;  /* 0x0000000400380947 */ /* 0x000fea0003800000 */
[----:B------:R-:W2:Y:S01]  /*8640*/  LDL R48, [R1+0x44] ;  /* 0x0000440001307983 */ /* 0x000ea20000100800 */
[----:B------:R-:W-:-:S03]  /*8650*/  ULDC UR4, c[0x0][0x3f4] ;  /* 0x0000fd0000047ab9 */ /* 0x000fc60000000800 */
[----:B------:R-:W3:Y:S04]  /*8660*/  LDL R47, [R1+0x3c] ;  /* 0x00003c00012f7983 */ /* 0x000ee80000100800 */
[----:B------:R-:W4:Y:S04]  /*8670*/  LDL R46, [R1+0x40] ;  /* 0x00004000012e7983 */ /* 0x000f280000100800 */
[----:B------:R-:W4:Y:S04]  /*8680*/  LDL R43, [R1+0x38] ;  /* 0x00003800012b7983 */ /* 0x000f280000100800 */
[----:B------:R-:W4:Y:S04]  /*8690*/  LDL.64 R44, [R1] ;  /* 0x00000000012c7983 */ /* 0x000f280000100a00 */
        /* <DEDUP_REMOVED lines=15> */
[CC--:B------:R-:W-:Y:S02]  /*8790*/  @!P3 IADD3 R26, P4, R38.reuse, R24.reuse, RZ ;  /* 0x00000018261ab210 */ /* 0x0c0fe40007f9e0ff */
        /* <DEDUP_REMOVED lines=56> */
.L_x_12422:
[----:B------:R-:W-:Y:S05]  /*8b20*/  BSYNC B1 ;  /* 0x0000000000017941 */ /* 0x000fea0003800000 */
.L_x_12421:
[----:B------:R-:W-:Y:S01]  /*8b30*/  ULEA.HI UR4, UR37, UR37, URZ, 0x1 ;  /* 0x0000002525047291 */ /* 0x000fe2000f8f083f */
[----:B----45:R-:W-:Y:S01]  /*8b40*/  IMAD.MOV.U32 R3, RZ, RZ, R35 ;  /* 0x000000ffff037224 */ /* 0x030fe200078e0023 */
[----:B------:R-:W-:Y:S01]  /*8b50*/  VIMNMX R97, R97, 0xc0, PT ;  /* 0x000000c061617848 */ /* 0x000fe20003fe0100 */
[----:B------:R-:W-:Y:S01]  /*8b60*/  IMAD.MOV.U32 R0, RZ, RZ, R34 ;  /* 0x000000ffff007224 */ /* 0x000fe200078e0022 */
[----:B------:R-:W-:Y:S01]  /*8b70*/  ULOP3.LUT UR4, UR4, 0xfffffffe, URZ, 0xc0, !UPT ;  /* 0xfffffffe04047892 */ /* 0x000fe2000f8ec03f */
[----:B0-----:R-:W-:Y:S01]  /*8b80*/  IMAD.MOV.U32 R4, RZ, RZ, R30 ;  /* 0x000000ffff047224 */ /* 0x001fe200078e001e */
        /* <DEDUP_REMOVED lines=9> */
[----:B---3--:R-:W-:Y:S01]  /*8c20*/  PRMT R57, R0, 0x7610, R57 ;  /* 0x0000761000397816 */ /* 0x008fe20000000039 */
        /* <DEDUP_REMOVED lines=39> */
.L_x_12653:
[----:B------:R-:W-:Y:S05]  /*8ea0*/  BSYNC B1 ;  /* 0x0000000000017941 */ /* 0x000fea0003800000 */
.L_x_12423:
[----:B------:R-:W-:Y:S02]  /*8eb0*/  PRMT R42, R0, 0x7610, R42 ;  /* 0x00007610002a7816 */ /* 0x000fe4000000002a */
[----:B------:R-:W-:Y:S01]  /*8ec0*/  PRMT R43, R4, 0x7610, R43 ;  /* 0x00007610042b7816 */ /* 0x000fe2000000002b */
[----:B------:R-:W-:Y:S06]  /*8ed0*/  @P1 BRA `(.L_x_12425) ;  /* 0x0000003000e01947 */ /* 0x000fec0003800000 */
[----:B------:R-:W2:Y:S01]  /*8ee0*/  LDL.64 R66, [R1] ;  /* 0x0000000001427983 */ /* 0x000ea20000100a00 */
        /* <DEDUP_REMOVED lines=70> */
.L_x_12427:
[----:B------:R-:W-:Y:S05]  /*9350*/  BSYNC B1 ;  /* 0x0000000000017941 */ /* 0x000fea0003800000 */
.L_x_12426:
[----:B------:R-:W-:Y:S01]  /*9360*/  BSSY B1, `(.L_x_12428) ;  /* 0x0000031000017945 */ /* 0x000fe20003800000 */
[----:B------:R-:W-:-:S03]  /*9370*/  @P0 VIADD R0, R3, 0xffffffe0 ;  /* 0xffffffe003000836 */ /* 0x000fc60000000000 */
        /* <DEDUP_REMOVED lines=47> */
.L_x_12429:
[----:B------:R-:W-:Y:S05]  /*9670*/  BSYNC B1 ;  /* 0x0000000000017941 */ /* 0x000fea0003800000 */
.L_x_12428:
        /* <DEDUP_REMOVED lines=48> */
.L_x_12431:
[----:B------:R-:W-:Y:S05]  /*9980*/  BSYNC B1 ;  /* 0x0000000000017941 */ /* 0x000fea0003800000 */
.L_x_12430:
        /* <DEDUP_REMOVED lines=48> */
.L_x_12433:
[----:B------:R-:W-:Y:S05]  /*9c90*/  BSYNC B1 ;  /* 0x0000000000017941 */ /* 0x000fea0003800000 */
.L_x_12432:
        /* <DEDUP_REMOVED lines=48> */
.L_x_12435:
[----:B------:R-:W-:Y:S05]  /*9fa0*/  BSYNC B1 ;  /* 0x0000000000017941 */ /* 0x000fea0003800000 */
.L_x_12434:
        /* <DEDUP_REMOVED lines=48> */
.L_x_12419:
[----:B------:R-:W4:Y:S01]  /*a2b0*/  LDC R10, c[0x0][0x448] ;  /* 0x00011200ff0a7b82 */ /* 0x000f220000000800 */
[----:B-1----:R-:W-:Y:S01]  /*a2c0*/  IMAD.MOV.U32 R3, RZ, RZ, R9 ;  /* 0x000000ffff037224 */ /* 0x002fe200078e0009 */
[----:B------:R-:W-:Y:S01]  /*a2d0*/  ULDC.64 UR4, c[0x0][0x3f8] ;  /* 0x0000fe0000047ab9 */ /* 0x000fe20000000a00 */
[----:B------:R-:W-:Y:S01]  /*a2e0*/  ULDC.64 UR6, c[0x0][0x408] ;  /* 0x0001020000067ab9 */ /* 0x000fe20000000a00 */
[----:B------:R-:W-:Y:S02]  /*a2f0*/  IMAD.MOV.U32 R4, RZ, RZ, R24 ;  /* 0x000000ffff047224 */ /* 0x000fe400078e0018 */
[----:B------:R-:W-:Y:S02]  /*a300*/  IMAD.MOV.U32 R6, RZ, RZ, R26 ;  /* 0x000000ffff067224 */ /* 0x000fe400078e001a */
[----:B------:R-:W-:Y:S01]  /*a310*/  IMAD.MOV.U32 R7, RZ, RZ, R31 ;  /* 0x000000ffff077224 */ /* 0x000fe200078e001f */
[----:B----4-:R-:W-:-:S13]  /*a320*/  ISETP.NE.AND P0, PT, R10, 0x1, PT ;  /* 0x000000010a00780c */ /* 0x010fda0003f05270 */
[----:B------:R-:W1:Y:S08]  /*a330*/  @P0 LDC R0, c[0x0][0x44c] ;  /* 0x00011300ff000b82 */ /* 0x000e700000000800 */
[----:B------:R-:W4:Y:S01]  /*a340*/  @P0 LDC R5, c[0x0][0x450] ;  /* 0x00011400ff050b82 */ /* 0x000f220000000800 */
[----:B-1----:R-:W-:-:S05]  /*a350*/  @P0 IMAD.HI.U32 R0, R9, R0, RZ ;  /* 0x0000000009000227 */ /* 0x002fca00078e00ff */
[----:B----4-:R-:W-:Y:S01]  /*a360*/  @P0 SHF.R.U32.HI R3, RZ, R5, R0 ;  /* 0x00000005ff030219 */ /* 0x010fe20000011600 */
        /* <DEDUP_REMOVED lines=8> */
[----:B--2---:R-:W-:Y:S01]  /*a3f0*/  IMAD R37, R3, UR7, R0 ;  /* 0x0000000703257c24 */ /* 0x004fe2000f8e0200 */
        /* <DEDUP_REMOVED lines=10> */
[----:B------:R-:W4:Y:S04]  /*a4a0*/  SHFL.IDX PT, R3, R3, RZ, 0x1e1f ;  /* 0x001e1fff03037589 */ /* 0x000f2800000e0000 */
[----:B------:R-:W0:Y:S04]  /*a4b0*/  SHFL.IDX PT, R37, R37, RZ, 0x1e1f ;  /* 0x001e1fff25257589 */ /* 0x000e2800000e0000 */
[----:B-1----:R-:W0:Y:S02]  /*a4c0*/  SHFL.IDX PT, R38, R38, RZ, 0x1e1f ;  /* 0x001e1fff26267589 */ /* 0x002e2400000e0000 */
.L_x_12659:
[----:B------:R-:W5:Y:S01]  /*a4d0*/  LDL R4, [R1+0x4c] ;  /* 0x00004c0001047983 */ /* 0x000f620000100800 */
[----:B------:R-:W-:Y:S01]  /*a4e0*/  BSSY B1, `(.L_x_12437) ;  /* 0x000003b000017945 */ /* 0x000fe20003800000 */
[----:B------:R-:W-:Y:S02]  /*a4f0*/  CS2R R6, SRZ ;  /* 0x0000000000067805 */ /* 0x000fe4000001ff00 */
[----:B------:R-:W-:Y:S02]  /*a500*/  CS2R R12, SRZ ;  /* 0x00000000000c7805 */ /* 0x000fe4000001ff00 */
[----:B0-----:R-:W-:Y:S02]  /*a510*/  CS2R R14, SRZ ;  /* 0x00000000000e7805 */ /* 0x001fe4000001ff00 */
[----:B------:R-:W-:Y:S02]  /*a520*/  CS2R R24, SRZ ;  /* 0x0000000000187805 */ /* 0x000fe4000001ff00 */
[----:B------:R-:W-:-:S02]  /*a530*/  CS2R R26, SRZ ;  /* 0x00000000001a7805 */ /* 0x000fc4000001ff00 */
[----:B------:R-:W-:Y:S02]  /*a540*/  CS2R R28, SRZ ;  /* 0x00000000001c7805 */ /* 0x000fe4000001ff00 */
[----:B------:R-:W-:Y:S02]  /*a550*/  CS2R R30, SRZ ;  /* 0x00000000001e7805 */ /* 0x000fe4000001ff00 */
[----:B------:R-:W-:Y:S02]  /*a560*/  CS2R R32, SRZ ;  /* 0x0000000000207805 */ /* 0x000fe4000001ff00 */
[----:B------:R-:W-:Y:S01]  /*a570*/  CS2R R34, SRZ ;  /* 0x0000000000227805 */ /* 0x000fe2000001ff00 */
[----:B-----5:R-:W-:Y:S01]  /*a580*/  IMAD R10, R4, R10, RZ ;  /* 0x0000000a040a7224 */ /* 0x020fe200078e02ff */
[----:B------:R-:W-:-:S03]  /*a590*/  CS2R R4, SRZ ;  /* 0x0000000000047805 */ /* 0x000fc6000001ff00 */
[----:B------:R-:W-:Y:S01]  /*a5a0*/  IMAD R97, R97, -0xc0, R10 ;  /* 0xffffff4061617824 */ /* 0x000fe200078e020a */
[----:B------:R-:W-:Y:S02]  /*a5b0*/  ISETP.GE.AND P0, PT, R9, R10, PT ;  /* 0x0000000a0900720c */ /* 0x000fe40003f06270 */
[----:B------:R-:W-:Y:S02]  /*a5c0*/  CS2R R8, SRZ ;  /* 0x0000000000087805 */ /* 0x000fe4000001ff00 */
[----:B------:R-:W-:-:S09]  /*a5d0*/  CS2R R10, SRZ ;  /* 0x00000000000a7805 */ /* 0x000fd2000001ff00 */
[----:B------:R-:W-:Y:S05]  /*a5e0*/  @P0 BRA `(.L_x_12438) ;  /* 0x0000000000a80947 */ /* 0x000fea0003800000 */
[----:B------:R-:W3:Y:S04]  /*a5f0*/  LDL R21, [R1+0x14] ;  /* 0x0000140001157983 */ /* 0x000ee80000100800 */
[----:B------:R-:W3:Y:S01]  /*a600*/  LDL R20, [R1+0x18] ;  /* 0x0000180001147983 */ /* 0x000ee20000100800 */
        /* <DEDUP_REMOVED lines=19> */
[----:B---3--:R-:W-:-:S02]  /*a740*/  @!P3 IMAD.SHL.U32 R13, R21, 0x8, RZ ;  /* 0x00000008150db824 */ /* 0x008fc400078e00ff */
        /* <DEDUP_REMOVED lines=20> */
.L_x_12438:
[----:B------:R-:W-:Y:S05]  /*a890*/  BSYNC B1 ;  /* 0x0000000000017941 */ /* 0x000fea0003800000 */
.L_x_12437:
[----:B------:R-:W-:Y:S01]  /*a8a0*/  ULEA.HI UR4, UR37, UR37, URZ, 0x1 ;  /* 0x0000002525047291 */ /* 0x000fe2000f8f083f */
[----:B----45:R-:W-:Y:S01]  /*a8b0*/  IMAD.MOV.U32 R3, RZ, RZ, R5 ;  /* 0x000000ffff037224 */ /* 0x030fe200078e0005 */
[----:B------:R-:W-:Y:S01]  /*a8c0*/  VIMNMX R97, R97, 0xc0, PT ;  /* 0x000000c061617848 */ /* 0x000fe20003fe0100 */
[----:B-1----:R-:W-:Y:S01]  /*a8d0*/  IMAD.MOV.U32 R20, RZ, RZ, R6 ;  /* 0x000000ffff147224 */ /* 0x002fe200078e0006 */
[----:B------:R-:W-:Y:S01]  /*a8e0*/  ULOP3.LUT UR4, UR4, 0xfffffffe, URZ, 0xc0, !UPT ;  /* 0xfffffffe04047892 */ /* 0x000fe2000f8ec03f */
[----:B--2---:R-:W-:Y:S01]  /*a8f0*/  IMAD.MOV.U32 R0, RZ, RZ, R4 ;  /* 0x000000ffff007224 */ /* 0x004fe200078e0004 */
[----:B------:R-:W-:Y:S01]  /*a900*/  BSSY B1, `(.L_x_12439) ;  /* 0x0000032000017945 */ /* 0x000fe20003800000 */
        /* <DEDUP_REMOVED lines=17> */
[----:B---3--:R-:W-:Y:S01]  /*aa20*/  PRMT R57, R0, 0x7610, R57 ;  /* 0x0000761000397816 */ /* 0x008fe20000000039 */
        /* <DEDUP_REMOVED lines=31> */
.L_x_12660:
[----:B------:R-:W-:Y:S05]  /*ac20*/  BSYNC B1 ;  /* 0x0000000000017941 */ /* 0x000fea0003800000 */
.L_x_12439:
        /* <DEDUP_REMOVED lines=20> */
[----:B------:R-:W-:Y:S02]  /*ad70*/  SHF.R.U64 R24, R6, 0x10, R7 ;  /* 0x0000001006187819 */ /* 0x000fe40000001207 */
[----:B------:R-:W-:Y:S02]  /*ad80*/  PRMT R59, R52, 0x5410, R59 ;  /* 0x00005410343b7816 */ /* 0x000fe4000000003b */
[----:B------:R-:W-:Y:S02]  /*ad90*/  SHF.R.U32.HI R4, RZ, 0x10, R7 ;  /* 0x00000010ff047819 */ /* 0x000fe40000011607 */
[----:B------:R-:W-:Y:S01]  /*ada0*/  SHF.R.U32.HI R50, RZ, 0x10, R5 ;  /* 0x00000010ff327819 */ /* 0x000fe20000011605 */
[----:B------:R-:W-:Y:S01]  /*adb0*/  IMAD.U32 R70, R59, 0x10000, RZ ;  /* 0x000100003b467824 */ /* 0x000fe200078e00ff */
[----:B------:R-:W-:Y:S02]  /*adc0*/  PRMT R53, R62, 0x5410, R53 ;  /* 0x000054103e357816 */ /* 0x000fe40000000035 */
[----:B------:R-:W-:-:S02]  /*add0*/  PRMT R6, R65, 0x5410, R25 ;  /* 0x0000541041067816 */ /* 0x000fc40000000019 */
[----:B------:R-:W-:Y:S01]  /*ade0*/  PRMT R7, R21, 0x5432, R24 ;  /* 0x0000543215077816 */ /* 0x000fe20000000018 */
[----:B------:R-:W-:Y:S01]  /*adf0*/  IMAD.U32 R68, R53, 0x10000, RZ ;  /* 0x0001000035447824 */ /* 0x000fe200078e00ff */
[----:B------:R-:W-:Y:S02]  /*ae00*/  PRMT R51, R64, 0x5410, R51 ;  /* 0x0000541040337816 */ /* 0x000fe40000000033 */
[----:B------:R-:W-:Y:S02]  /*ae10*/  SHF.R.U32.HI R26, RZ, 0x10, R27 ;  /* 0x00000010ff1a7819 */ /* 0x000fe4000001161b */
[----:B------:R-:W-:Y:S02]  /*ae20*/  PRMT R50, R20, 0x5432, R50 ;  /* 0x0000543214327816 */ /* 0x000fe40000000032 */
[----:B------:R-:W-:Y:S02]  /*ae30*/  PRMT R5, R45, 0x5432, R26 ;  /* 0x000054322d057816 */ /* 0x000fe4000000001a */
[----:B------:R-:W-:Y:S01]  /*ae40*/  PRMT R4, R44, 0x5432, R4 ;  /* 0x000054322c047816 */ /* 0x000fe20000000004 */
[----:B------:R-:W-:Y:S01]  /*ae50*/  IMAD.U32 R71, R50, 0x10000, RZ ;  /* 0x0001000032477824 */ /* 0x000fe200078e00ff */
        /* <DEDUP_REMOVED lines=24> */
[C---:B------:R-:W-:Y:S01]  /*afe0*/  FMUL.FTZ R72, R39.reuse, R70 ;  /* 0x0000004627487220 */ /* 0x040fe20000410000 */
[----:B------:R-:W-:Y:S01]  /*aff0*/  FMUL.FTZ R74, R39, R68 ;  /* 0x00000044274a7220 */ /* 0x000fe20000410000 */
[----:B------:R-:W-:Y:S01]  /*b000*/  IMAD.U32 R37, R42, 0x10000, RZ ;  /* 0x000100002a257824 */ /* 0x000fe200078e00ff */
[C---:B------:R-:W-:Y:S01]  /*b010*/  LOP3.LUT R42, R43.reuse, 0xffff0000, RZ, 0xc0, !PT ;  /* 0xffff00002b2a7812 */ /* 0x040fe200078ec0ff */
[----:B------:R-:W-:-:S02]  /*b020*/  IMAD.U32 R67, R43, 0x10000, RZ ;  /* 0x000100002b437824 */ /* 0x000fc400078e00ff */
[----:B------:R-:W-:Y:S01]  /*b030*/  FFMA.FTZ R39, R65, R68, -R72 ;  /* 0x0000004441277223 */ /* 0x000fe20000010848 */
[----:B------:R-:W-:Y:S01]  /*b040*/  LOP3.LUT R40, R41, 0xffff0000, RZ, 0xc0, !PT ;  /* 0xffff000029287812 */ /* 0x000fe200078ec0ff */
[----:B------:R-:W-:Y:S02]  /*b050*/  IMAD.U32 R43, R51, 0x10000, RZ ;  /* 0x00010000332b7824 */ /* 0x000fe400078e00ff */
[----:B------:R-:W-:Y:S01]  /*b060*/  FMUL.FTZ R69, R66, R71 ;  /* 0x0000004742457220 */ /* 0x000fe20000410000 */
[----:B------:R-:W-:Y:S02]  /*b070*/  IMAD.U32 R68, R4, 0x10000, RZ ;  /* 0x0001000004447824 */ /* 0x000fe400078e00ff */
[----:B------:R-:W-:Y:S01]  /*b080*/  FFMA.FTZ R41, R65, R70, R74 ;  /* 0x0000004641297223 */ /* 0x000fe2000001004a */
[----:B------:R-:W-:Y:S02]  /*b090*/  IMAD.U32 R65, R5, 0x10000, RZ ;  /* 0x0001000005417824 */ /* 0x000fe400078e00ff */
[-C--:B------:R-:W-:Y:S01]  /*b0a0*/  FMUL.FTZ R73, R66, R43.reuse ;  /* 0x0000002b42497220 */ /* 0x080fe20000410000 */
[-C--:B------:R-:W-:Y:S01]  /*b0b0*/  FMUL.FTZ R75, R67, R68.reuse ;  /* 0x00000044434b7220 */ /* 0x080fe20000410000 */
[----:B------:R-:W-:Y:S01]  /*b0c0*/  FFMA.FTZ R43, R62, R43, -R69 ;  /* 0x0000002b3e2b7223 */ /* 0x000fe20000010845 */
[----:B------:R-:W-:Y:S01]  /*b0d0*/  LOP3.LUT R69, R59, 0xffff0000, RZ, 0xc0, !PT ;  /* 0xffff00003b457812 */ /* 0x000fe200078ec0ff */
[-C--:B------:R-:W-:Y:S01]  /*b0e0*/  FMUL.FTZ R67, R67, R65.reuse ;  /* 0x0000004143437220 */ /* 0x080fe20000410000 */
[----:B------:R-:W-:Y:S01]  /*b0f0*/  FFMA.FTZ R59, R64, R65, -R75 ;  /* 0x00000041403b7223 */ /* 0x000fe2000001084b */
[----:B------:R-:W-:Y:S01]  /*b100*/  LOP3.LUT R65, R53, 0xffff0000, RZ, 0xc0, !PT ;  /* 0xffff000035417812 */ /* 0x000fe200078ec0ff */
[----:B------:R-:W-:Y:S01]  /*b110*/  FFMA.FTZ R62, R62, R71, R73 ;  /* 0x000000473e3e7223 */ /* 0x000fe20000010049 */
[----:B------:R-:W-:Y:S01]  /*b120*/  FFMA.FTZ R53, R64, R68, R67 ;  /* 0x0000004440357223 */ /* 0x000fe20000010043 */
[C---:B------:R-:W-:Y:S01]  /*b130*/  FMUL.FTZ R71, R52.reuse, R69 ;  /* 0x0000004534477220 */ /* 0x040fe20000410000 */
        /* <DEDUP_REMOVED lines=8> */
[C---:B------:R-:W-:Y:S01]  /*b1c0*/  FMUL.FTZ R68, R37.reuse, R52 ;  /* 0x0000003425447220 */ /* 0x040fe20000410000 */
[----:B------:R-:W-:Y:S01]  /*b1d0*/  FFMA.FTZ R67, R36, R67, R66 ;  /* 0x0000004324437223 */ /* 0x000fe20000010042 */
[----:B------:R-:W-:Y:S01]  /*b1e0*/  LOP3.LUT R6, R6, 0xffff0000, RZ, 0xc0, !PT ;  /* 0xffff000006067812 */ /* 0x000fe200078ec0ff */
[----:B------:R-:W-:Y:S01]  /*b1f0*/  FFMA.FTZ R40, R36, R51, -R65 ;  /* 0x0000003324287223 */ /* 0x000fe20000010841 */
[-C--:B------:R-:W-:Y:S01]  /*b200*/  FMUL.FTZ R36, R37, R50.reuse ;  /* 0x0000003225247220 */ /* 0x080fe20000410000 */
[----:B------:R-:W-:Y:S01]  /*b210*/  LOP3.LUT R7, R7, 0xffff0000, RZ, 0xc0, !PT ;  /* 0xffff000007077812 */ /* 0x000fe200078ec0ff */
[C---:B------:R-:W-:Y:S01]  /*b220*/  FFMA.FTZ R68, R25.reuse, R50, -R68 ;  /* 0x0000003219447223 */ /* 0x040fe20000010844 */
[----:B------:R-:W-:Y:S01]  /*b230*/  LOP3.LUT R37, R4, 0xffff0000, RZ, 0xc0, !PT ;  /* 0xffff000004257812 */ /* 0x000fe200078ec0ff */
[----:B------:R-:W-:Y:S01]  /*b240*/  FFMA.FTZ R36, R25, R52, R36 ;  /* 0x0000003419247223 */ /* 0x000fe20000010024 */
[----:B------:R-:W-:Y:S01]  /*b250*/  LOP3.LUT R5, R5, 0xffff0000, RZ, 0xc0, !PT ;  /* 0xffff000005057812 */ /* 0x000fe200078ec0ff */
[CC--:B------:R-:W-:Y:S01]  /*b260*/  FMUL.FTZ R4, R27.reuse, R6.reuse ;  /* 0x000000061b047220 */ /* 0x0c0fe20000410000 */
[----:B------:R-:W-:Y:S01]  /*b270*/  FMUL.FTZ R25, R27, R7 ;  /* 0x000000071b197220 */ /* 0x000fe20000410000 */
[----:B------:R-:W-:Y:S01]  /*b280*/  FMUL.FTZ R51, R42, R37 ;  /* 0x000000252a337220 */ /* 0x000fe20000410000 */
[----:B------:R-:W-:Y:S01]  /*b290*/  FFMA.FTZ R26, R26, R69, R73 ;  /* 0x000000451a1a7223 */ /* 0x000fe20000010049 */
        /* <DEDUP_REMOVED lines=15> */
.L_x_12442:
[----:B------:R-:W-:Y:S05]  /*b390*/  BSYNC B1 ;  /* 0x0000000000017941 */ /* 0x000fea0003800000 */
.L_x_12441:
[----:B------:R-:W-:Y:S04]  /*b3a0*/  BSSY B1, `(.L_x_12443) ;  /* 0x0000075000017945 */ /* 0x000fe80003800000 */
[----:B------:R-:W-:Y:S05]  /*b3b0*/  @P1 BRA `(.L_x_12444) ;  /* 0x0000000400cc1947 */ /* 0x000fea0003800000 */
[----:B0-----:R-:W2:Y:S04]  /*b3c0*/  LDL R6, [R1+0x3c] ;  /* 0x00003c0001067983 */ /* 0x001ea80000100800 */
[----:B------:R-:W2:Y:S04]  /*b3d0*/  LDL.64 R4, [R1] ;  /* 0x0000000001047983 */ /* 0x000ea80000100a00 */
[----:B------:R-:W3:Y:S01]  /*b3e0*/  LDL R0, [R1+0x14] ;  /* 0x0000140001007983 */ /* 0x000ee20000100800 */
[----:B------:R-:W-:Y:S02]  /*b3f0*/  SHF.R.U64 R40, R28, 0x10, R29 ;  /* 0x000000101c287819 */ /* 0x000fe4000000121d */
[----:B------:R-:W-:-:S02]  /*b400*/  SHF.R.U64 R28, R8, 0x10, R9 ;  /* 0x00000010081c7819 */ /* 0x000fc40000001209 */
[----:B------:R-:W-:Y:S02]  /*b410*/  SHF.R.U32.HI R9, RZ, 0x10, R9 ;  /* 0x00000010ff097819 */ /* 0x000fe40000011609 */
[----:B------:R-:W-:Y:S02]  /*b420*/  SHF.R.U64 R8, R10, 0x10, R11 ;  /* 0x000000100a087819 */ /* 0x000fe4000000120b */
[----:B------:R-:W-:Y:S02]  /*b430*/  PRMT R55, R55, 0x5410, R28 ;  /* 0x0000541037377816 */ /* 0x000fe4000000001c */
[----:B------:R-:W-:Y:S02]  /*b440*/  SHF.R.U32.HI R38, RZ, 0x10, R29 ;  /* 0x00000010ff267819 */ /* 0x000fe4000001161d */
[----:B------:R-:W-:Y:S01]  /*b450*/  SHF.R.U64 R29, R30, 0x10, R31 ;  /* 0x000000101e1d7819 */ /* 0x000fe2000000121f */
[----:B------:R-:W-:Y:S01]  /*b460*/  IMAD.U32 R39, R55, 0x10000, RZ ;  /* 0x0001000037277824 */ /* 0x000fe200078e00ff */
[----:B------:R-:W-:-:S02]  /*b470*/  SHF.R.U32.HI R11, RZ, 0x10, R11 ;  /* 0x00000010ff0b7819 */ /* 0x000fc4000001160b */
[----:B------:R-:W-:Y:S02]  /*b480*/  PRMT R63, R63, 0x5410, R40 ;  /* 0x000054103f3f7816 */ /* 0x000fe40000000028 */
[----:B------:R-:W-:Y:S02]  /*b490*/  PRMT R56, R56, 0x5410, R9 ;  /* 0x0000541038387816 */ /* 0x000fe40000000009 */
[----:B------:R-:W-:Y:S02]  /*b4a0*/  PRMT R57, R57, 0x5410, R8 ;  /* 0x0000541039397816 */ /* 0x000fe40000000008 */
[----:B------:R-:W-:Y:S01]  /*b4b0*/  SHF.R.U32.HI R31, RZ, 0x10, R31 ;  /* 0x00000010ff1f7819 */ /* 0x000fe2000001161f */
[----:B------:R-:W-:Y:S01]  /*b4c0*/  IMAD.U32 R41, R56, 0x10000, RZ ;  /* 0x0001000038297824 */ /* 0x000fe200078e00ff */
[----:B------:R-:W-:Y:S01]  /*b4d0*/  PRMT R61, R61, 0x5410, R38 ;  /* 0x000054103d3d7816 */ /* 0x000fe20000000026 */
[----:B------:R-:W-:Y:S01]  /*b4e0*/  IMAD.U32 R38, R63, 0x10000, RZ ;  /* 0x000100003f267824 */ /* 0x000fe200078e00ff */
[----:B------:R-:W-:-:S02]  /*b4f0*/  PRMT R60, R60, 0x5410, R29 ;  /* 0x000054103c3c7816 */ /* 0x000fc4000000001d */
[----:B------:R-:W-:Y:S02]  /*b500*/  PRMT R54, R54, 0x5410, R11 ;  /* 0x0000541036367816 */ /* 0x000fe4000000000b */
[----:B------:R-:W-:Y:S02]  /*b510*/  PRMT R58, R58, 0x5410, R31 ;  /* 0x000054103a3a7816 */ /* 0x000fe4000000001f */
        /* <DEDUP_REMOVED lines=43> */
[C---:B------:R-:W-:Y:S01]  /*b7d0*/  FFMA.FTZ R8, R9.reuse, R38, -R40 ;  /* 0x0000002609087223 */ /* 0x040fe20000010828 */
[----:B------:R-:W-:Y:S01]  /*b7e0*/  FMUL.FTZ R43, R10, R41 ;  /* 0x000000290a2b7220 */ /* 0x000fe20000410000 */
[----:B------:R-:W-:Y:S02]  /*b7f0*/  IMAD.U32 R40, R54, 0x10000, RZ ;  /* 0x0001000036287824 */ /* 0x000fe400078e00ff */
[----:B------:R-:W-:Y:S01]  /*b800*/  FFMA.FTZ R9, R9, R39, R42 ;  /* 0x0000002709097223 */ /* 0x000fe2000001002a */
[----:B------:R-:W-:Y:S02]  /*b810*/  IMAD.U32 R38, R58, 0x10000, RZ ;  /* 0x000100003a267824 */ /* 0x000fe400078e00ff */
[-C--:B------:R-:W-:Y:S01]  /*b820*/  FMUL.FTZ R39, R10, R27.reuse ;  /* 0x0000001b0a277220 */ /* 0x080fe20000410000 */
[C---:B------:R-:W-:Y:S01]  /*b830*/  FFMA.FTZ R10, R28.reuse, R27, -R43 ;  /* 0x0000001b1c0a7223 */ /* 0x040fe2000001082b */
[C---:B------:R-:W-:Y:S01]  /*b840*/  FMUL.FTZ R27, R37.reuse, R40 ;  /* 0x00000028251b7220 */ /* 0x040fe20000410000 */
[-C--:B------:R-:W-:Y:S01]  /*b850*/  FMUL.FTZ R43, R37, R38.reuse ;  /* 0x00000026252b7220 */ /* 0x080fe20000410000 */
[----:B------:R-:W-:Y:S01]  /*b860*/  LOP3.LUT R25, R25, 0xffff0000, RZ, 0xc0, !PT ;  /* 0xffff000019197812 */ /* 0x000fe200078ec0ff */
[----:B------:R-:W-:Y:S01]  /*b870*/  FFMA.FTZ R39, R28, R41, R39 ;  /* 0x000000291c277223 */ /* 0x000fe20000010027 */
[C---:B------:R-:W-:Y:S01]  /*b880*/  FFMA.FTZ R37, R30.reuse, R38, -R27 ;  /* 0x000000261e257223 */ /* 0x040fe2000001081b */
[----:B------:R-:W-:Y:S01]  /*b890*/  FFMA.FTZ R43, R30, R40, R43 ;  /* 0x000000281e2b7223 */ /* 0x000fe2000001002b */
[C---:B------:R-:W-:Y:S01]  /*b8a0*/  FMUL.FTZ R30, R24.reuse, R55 ;  /* 0x00000037181e7220 */ /* 0x040fe20000410000 */
[----:B------:R-:W-:Y:S01]  /*b8b0*/  LOP3.LUT R28, R61, 0xffff0000, RZ, 0xc0, !PT ;  /* 0xffff00003d1c7812 */ /* 0x000fe200078ec0ff */
[-C--:B------:R-:W-:Y:S01]  /*b8c0*/  FMUL.FTZ R38, R24, R63.reuse ;  /* 0x0000003f18267220 */ /* 0x080fe20000410000 */
[----:B------:R-:W-:Y:S01]  /*b8d0*/  FMUL.FTZ R40, R25, R56 ;  /* 0x0000003819287220 */ /* 0x000fe20000410000 */
[----:B------:R-:W-:Y:S01]  /*b8e0*/  FFMA.FTZ R63, R11, R63, -R30 ;  /* 0x0000003f0b3f7223 */ /* 0x000fe2000001081e */
[----:B------:R-:W-:-:S02]  /*b8f0*/  IMAD.U32 R30, R57, 0x10000, RZ ;  /* 0x00010000391e7824 */ /* 0x000fc400078e00ff */
[-C--:B------:R-:W-:Y:S01]  /*b900*/  FMUL.FTZ R25, R25, R28.reuse ;  /* 0x0000001c19197220 */ /* 0x080fe20000410000 */
[C---:B------:R-:W-:Y:S02]  /*b910*/  IMAD.U32 R24, R60.reuse, 0x10000, RZ ;  /* 0x000100003c187824 */ /* 0x040fe400078e00ff */
[----:B------:R-:W-:Y:S01]  /*b920*/  FFMA.FTZ R27, R29, R28, -R40 ;  /* 0x0000001c1d1b7223 */ /* 0x000fe20000010828 */
[----:B------:R-:W-:Y:S01]  /*b930*/  FMUL.FTZ R42, R31, R30 ;  /* 0x0000001e1f2a7220 */ /* 0x000fe20000410000 */
[----:B------:R-:W-:Y:S01]  /*b940*/  FFMA.FTZ R56, R29, R56, R25 ;  /* 0x000000381d387223 */ /* 0x000fe20000010019 */
[-C--:B------:R-:W-:Y:S01]  /*b950*/  FMUL.FTZ R28, R31, R24.reuse ;  /* 0x000000181f1c7220 */ /* 0x080fe20000410000 */
[----:B------:R-:W-:Y:S01]  /*b960*/  LOP3.LUT R57, R57, 0xffff0000, RZ, 0xc0, !PT ;  /* 0xffff000039397812 */ /* 0x000fe200078ec0ff */
[----:B------:R-:W-:Y:S01]  /*b970*/  FFMA.FTZ R38, R11, R55, R38 ;  /* 0x000000370b267223 */ /* 0x000fe20000010026 */
        /* <DEDUP_REMOVED lines=23> */
.L_x_12444:
[----:B------:R-:W-:Y:S05]  /*baf0*/  BSYNC B1 ;  /* 0x0000000000017941 */ /* 0x000fea0003800000 */
.L_x_12443:
[----:B------:R-:W-:Y:S05]  /*bb00*/  @P2 BRA `(.L_x_12425) ;  /* 0x0000000400d42947 */ /* 0x000fea0003800000 */
[----:B01----:R-:W2:Y:S04]  /*bb10*/  LDL.64 R4, [R1] ;  /* 0x0000000001047983 */ /* 0x003ea80000100a00 */
        /* <DEDUP_REMOVED lines=16> */
[----:B------:R-:W-:Y:S02]  /*bc20*/  SHF.R.U64 R27, R34, 0x10, R35 ;  /* 0x00000010221b7819 */ /* 0x000fe40000001223 */
[----:B------:R-:W-:Y:S02]  /*bc30*/  PRMT R46, R46, 0x5410, R29 ;  /* 0x000054102e2e7816 */ /* 0x000fe4000000001d */
[----:B------:R-:W-:-:S02]  /*bc40*/  PRMT R26, R20, 0x5410, R25 ;  /* 0x00005410141a7816 */ /* 0x000fc40000000019 */
[----:B------:R-:W-:Y:S02]  /*bc50*/  SHF.R.U32.HI R32, RZ, 0x10, R33 ;  /* 0x00000010ff207819 */ /* 0x000fe40000011621 */
[--C-:B------:R-:W-:Y:S02]  /*bc60*/  SHF.R.U64 R13, R14, 0x10, R15.reuse ;  /* 0x000000100e0d7819 */ /* 0x100fe4000000120f */
[----:B------:R-:W-:Y:S01]  /*bc70*/  PRMT R28, R21, 0x5410, R28 ;  /* 0x00005410151c7816 */ /* 0x000fe2000000001c */
[----:B------:R-:W-:Y:S01]  /*bc80*/  IMAD.U32 R29, R26, 0x10000, RZ ;  /* 0x000100001a1d7824 */ /* 0x000fe200078e00ff */
[----:B------:R-:W-:Y:S02]  /*bc90*/  SHF.R.U32.HI R14, RZ, 0x10, R15 ;  /* 0x00000010ff0e7819 */ /* 0x000fe4000001160f */
[----:B------:R-:W-:Y:S01]  /*bca0*/  PRMT R48, R48, 0x5410, R27 ;  /* 0x0000541030307816 */ /* 0x000fe2000000001b */
[----:B------:R-:W-:Y:S01]  /*bcb0*/  IMAD.U32 R27, R46, 0x10000, RZ ;  /* 0x000100002e1b7824 */ /* 0x000fe200078e00ff */
[----:B------:R-:W-:-:S02]  /*bcc0*/  SHF.R.U32.HI R34, RZ, 0x10, R35 ;  /* 0x00000010ff227819 */ /* 0x000fc40000011623 */
[----:B------:R-:W-:Y:S01]  /*bcd0*/  PRMT R47, R47, 0x5410, R32 ;  /* 0x000054102f2f7816 */ /* 0x000fe20000000020 */
[----:B------:R-:W-:Y:S01]  /*bce0*/  IMAD.U32 R30, R28, 0x10000, RZ ;  /* 0x000100001c1e7824 */ /* 0x000fe200078e00ff */
[----:B------:R-:W-:Y:S02]  /*bcf0*/  PRMT R45, R45, 0x5410, R14 ;  /* 0x000054102d2d7816 */ /* 0x000fe4000000000e */
[----:B------:R-:W-:Y:S02]  /*bd00*/  PRMT R49, R49, 0x5410, R34 ;  /* 0x0000541031317816 */ /* 0x000fe40000000022 */
[----:B------:R-:W-:Y:S01]  /*bd10*/  PRMT R44, R44, 0x5410, R13 ;  /* 0x000054102c2c7816 */ /* 0x000fe2000000000d */
[----:B------:R-:W-:Y:S01]  /*bd20*/  IMAD.U32 R32, R45, 0x10000, RZ ;  /* 0x000100002d207824 */ /* 0x000fe200078e00ff */
[----:B------:R-:W-:Y:S02]  /*bd30*/  LOP3.LUT R28, R28, 0xffff0000, RZ, 0xc0, !PT ;  /* 0xffff00001c1c7812 */ /* 0x000fe400078ec0ff */
        /* <DEDUP_REMOVED lines=27> */
[----:B------:R-:W-:-:S02]  /*bef0*/  IMAD.U32 R15, R7, 0x10000, RZ ;  /* 0x00010000070f7824 */ /* 0x000fc400078e00ff */
[C---:B------:R-:W-:Y:S01]  /*bf00*/  FMUL.FTZ R20, R25.reuse, R32 ;  /* 0x0000002019147220 */ /* 0x040fe20000410000 */
[----:B------:R-:W-:Y:S01]  /*bf10*/  LOP3.LUT R8, R8, 0xffff0000, RZ, 0xc0, !PT ;  /* 0xffff000008087812 */ /* 0x000fe200078ec0ff */
[----:B------:R-:W-:Y:S01]  /*bf20*/  FMUL.FTZ R25, R25, R12 ;  /* 0x0000000c19197220 */ /* 0x000fe20000410000 */
        /* <DEDUP_REMOVED lines=8> */
[----:B------:R-:W-:Y:S01]  /*bfb0*/  LOP3.LUT R12, R47, 0xffff0000, RZ, 0xc0, !PT ;  /* 0xffff00002f0c7812 */ /* 0x000fe200078ec0ff */
[-C--:B------:R-:W-:Y:S01]  /*bfc0*/  FMUL.FTZ R25, R8, R13.reuse ;  /* 0x0000000d08197220 */ /* 0x080fe20000410000 */
[----:B------:R-:W-:Y:S01]  /*bfd0*/  LOP3.LUT R5, R5, 0xffff0000, RZ, 0xc0, !PT ;  /* 0xffff000005057812 */ /* 0x000fe200078ec0ff */
[C---:B------:R-:W-:Y:S01]  /*bfe0*/  FMUL.FTZ R8, R9.reuse, R28 ;  /* 0x0000001c09087220 */ /* 0x040fe20000410000 */
[----:B------:R-:W-:Y:S01]  /*bff0*/  FFMA.FTZ R20, R4, R13, -R15 ;  /* 0x0000000d04147223 */ /* 0x000fe2000001080f */
[----:B------:R-:W-:Y:S01]  /*c000*/  FMUL.FTZ R9, R9, R12 ;  /* 0x0000000c09097220 */ /* 0x000fe20000410000 */
[----:B------:R-:W-:-:S02]  /*c010*/  IMAD.U32 R24, R10, 0x10000, RZ ;  /* 0x000100000a187824 */ /* 0x000fc400078e00ff */
        /* <DEDUP_REMOVED lines=36> */
.L_x_12425:
[----:B------:R-:W-:Y:S05]  /*c260*/  BSYNC B0 ;  /* 0x0000000000007941 */ /* 0x000fea0003800000 */
.L_x_12418:
        /* <DEDUP_REMOVED lines=8> */
.L_x_12416:
[----:B0--3--:R-:W-:-:S05]  /*c2f0*/  IMAD.U32 R0, RZ, RZ, UR41 ;  /* 0x00000029ff007e24 */ /* 0x009fca000f8e00ff */
[----:B------:R-:W-:-:S13]  /*c300*/  ISETP.NE.AND P0, PT, R0, 0x3, PT ;  /* 0x000000030000780c */ /* 0x000fda0003f05270 */
[----:B------:R-:W-:Y:S05]  /*c310*/  @!P0 BRA `(.L_x_12445) ;  /* 0x0000000000048947 */ /* 0x000fea0003800000 */
[----:B------:R-:W-:Y:S01]  /*c320*/  BPT.TRAP 0x1 ;  /* 0x000000040000795c */ /* 0x000fe20000300000 */
.L_x_12445:
[----:B-12-4-:R-:W-:Y:S01]  /*c330*/  IMAD R3, R22, 0x8, R2 ;  /* 0x0000000816037824 */ /* 0x016fe200078e0202 */
[----:B------:R-:W-:-:S04]  /*c340*/  SHF.L.U32 R4, R139, 0x1f, RZ ;  /* 0x0000001f8b047819 */ /* 0x000fc800000006ff */
[----:B------:R0:W1:Y:S01]  /*c350*/  SYNCS.PHASECHK.TRANS64.TRYWAIT P1, [R3+URZ+0x2d830], R4 ;  /* 0x02d83004030075a7 */ /* 0x000062000802017f */
[----:B------:R-:W-:Y:S05]  /*c360*/  @!P0 BRA `(.L_x_12446) ;  /* 0x0000000000048947 */ /* 0x000fea0003800000 */
[----:B------:R-:W-:Y:S01]  /*c370*/  BPT.TRAP 0x1 ;  /* 0x000000040000795c */ /* 0x000fe20000300000 */
.L_x_12446:
[----:B------:R-:W-:Y:S01]  /*c380*/  VIADD R0, R2, 0x15400 ;  /* 0x0001540002007836 */ /* 0x000fe20000000000 */
[----:B------:R-:W-:Y:S01]  /*c390*/  LOP3.LUT R144, R144, 0x10000, RZ, 0xfc, !PT ;  /* 0x0001000090907812 */ /* 0x000fe200078efcff */
[----:B------:R-:W-:-:S03]  /*c3a0*/  IMAD.MOV.U32 R145, RZ, RZ, -0x7fffffe0 ;  /* 0x80000020ff917424 */ /* 0x000fc600078e00ff */
[----:B------:R-:W-:-:S04]  /*c3b0*/  SHF.R.U32.HI R0, RZ, 0x4, R0 ;  /* 0x00000004ff007819 */ /* 0x000fc80000011600 */
[----:B------:R-:W-:-:S04]  /*c3c0*/  LOP3.LUT R0, R0, 0x3fff, RZ, 0xc0, !PT ;  /* 0x00003fff00007812 */ /* 0x000fc800078ec0ff */
[----:B------:R-:W-:-:S05]  /*c3d0*/  LOP3.LUT R0, R0, 0x10000, RZ, 0xfc, !PT ;  /* 0x0001000000007812 */ /* 0x000fca00078efcff */
[----:B------:R2:W-:Y:S01]  /*c3e0*/  STL [R1+0x2c], R0 ;  /* 0x00002c0001007387 */ /* 0x0005e20000100800 */
[----:B-1----:R-:W-:Y:S05]  /*c3f0*/  @P1 BRA `(.L_x_12447) ;  /* 0x0000000000081947 */ /* 0x002fea0003800000 */
[----:B------:R-:W1:Y:S02]  /*c400*/  SYNCS.PHASECHK.TRANS64.TRYWAIT P1, [R3+URZ+0x2d830], R4 ;  /* 0x02d83004030075a7 */ /* 0x000e64000802017f */
[----:B-1----:R-:W-:Y:S05]  /*c410*/  @!P1 BRA `(.L_x_12448) ;  /* 0x00000134002c9947 */ /* 0x002fea0003800000 */
.L_x_12447:
[----:B--2---:R-:W0:Y:S01]  /*c420*/  LDL R0, [R1+0x2c] ;  /* 0x00002c0001007983 */ /* 0x004e220000100800 */
[----:B------:R-:W-:Y:S01]  /*c430*/  IMAD.MOV.U32 R5, RZ, RZ, -0x7fffffe0 ;  /* 0x80000020ff057424 */ /* 0x000fe200078e00ff */
[----:B------:R-:W-:Y:S05]  /*c440*/  WARPSYNC.ALL ;  /* 0x0000000000007948 */ /* 0x000fea0003800000 */
[C---:B------:R-:W-:Y:S01]  /*c450*/  R2UR UR4, R144.reuse ;  /* 0x00000000900472ca */ /* 0x040fe200000e0000 */
[----:B-----5:R-:W-:Y:S01]  /*c460*/  WARPGROUP.ARRIVE ;  /* 0x00000000000079c5 */ /* 0x020fe20000000000 */
[----:B------:R-:W-:Y:S01]  /*c470*/  R2UR UR5, R145 ;  /* 0x00000000910572ca */ /* 0x000fe200000e0000 */
[----:B------:R-:W-:Y:S01]  /*c480*/  VIADD R154, R144, 0x2 ;  /* 0x00000002909a7836 */ /* 0x000fe20000000000 */
[----:B------:R-:W-:Y:S01]  /*c490*/  R2UR UR7, R5 ;  /* 0x00000000050772ca */ /* 0x000fe200000e0000 */
[----:B------:R-:W-:-:S02]  /*c4a0*/  IMAD.MOV.U32 R7, RZ, RZ, -0x7fffffe0 ;  /* 0x80000020ff077424 */ /* 0x000fc400078e00ff */
[----:B------:R-:W-:Y:S02]  /*c4b0*/  IMAD.MOV.U32 R155, RZ, RZ, -0x7fffffe0 ;  /* 0x80000020ff9b7424 */ /* 0x000fe400078e00ff */
[C---:B------:R-:W-:Y:S02]  /*c4c0*/  VIADD R152, R144.reuse, 0x300 ;  /* 0x0000030090987836 */ /* 0x040fe40000000000 */
[----:B------:R-:W-:Y:S02]  /*c4d0*/  IMAD.MOV.U32 R153, RZ, RZ, -0x7fffffe0 ;  /* 0x80000020ff997424 */ /* 0x000fe400078e00ff */
[C---:B------:R-:W-:Y:S02]  /*c4e0*/  VIADD R150, R144.reuse, 0x302 ;  /* 0x0000030290967836 */ /* 0x040fe40000000000 */
[----:B------:R-:W-:Y:S02]  /*c4f0*/  IMAD.MOV.U32 R151, RZ, RZ, -0x7fffffe0 ;  /* 0x80000020ff977424 */ /* 0x000fe400078e00ff */
[----:B------:R-:W-:-:S02]  /*c500*/  VIADD R148, R144, 0x600 ;  /* 0x0000060090947836 */ /* 0x000fc40000000000 */
[----:B------:R-:W-:Y:S02]  /*c510*/  IMAD.MOV.U32 R149, RZ, RZ, -0x7fffffe0 ;  /* 0x80000020ff957424 */ /* 0x000fe400078e00ff */
[----:B------:R-:W-:Y:S02]  /*c520*/  IMAD.MOV.U32 R5, RZ, RZ, -0x7fffffe0 ;  /* 0x80000020ff057424 */ /* 0x000fe400078e00ff */
[----:B------:R-:W-:Y:S02]  /*c530*/  VIADD R146, R144, 0x602 ;  /* 0x0000060290927836 */ /* 0x000fe40000000000 */
[----:B------:R-:W-:Y:S02]  /*c540*/  IMAD.MOV.U32 R147, RZ, RZ, -0x7fffffe0 ;  /* 0x80000020ff937424 */ /* 0x000fe400078e00ff */
[----:B01----:R-:W-:-:S04]  /*c550*/  IMAD R4, R22, 0x600, R0 ;  /* 0x0000060016047824 */ /* 0x003fc800078e0200 */
        /* <DEDUP_REMOVED lines=48> */
.L_x_12449:
[----:B------:R-:W2:Y:S01]  /*c860*/  LDL R5, [R1+0x6c] ;  /* 0x00006c0001057983 */ /* 0x000ea20000100800 */
[----:B------:R-:W0:Y:S01]  /*c870*/  LDC R0, c[0x0][0x448] ;  /* 0x00011200ff007b82 */ /* 0x000e220000000800 */
[----:B------:R-:W-:Y:S02]  /*c880*/  ULDC UR45, c[0x0][0x988] ;  /* 0x00026200002d7ab9 */ /* 0x000fe40000000800 */
[----:B------:R-:W2:Y:S04]  /*c890*/  LDL R90, [R1+0x58] ;  /* 0x00005800015a7983 */ /* 0x000ea80000100800 */
[----:B------:R-:W3:Y:S04]  /*c8a0*/  LDL R8, [R1+0x64] ;  /* 0x0000640001087983 */ /* 0x000ee80000100800 */
[----:B------:R-:W4:Y:S04]  /*c8b0*/  LDL R89, [R1+0x4c] ;  /* 0x00004c0001597983 */ /* 0x000f280000100800 */
[----:B------:R-:W5:Y:S04]  /*c8c0*/  LDL R88, [R1+0x5c] ;  /* 0x00005c0001587983 */ /* 0x000f680000100800 */
[----:B------:R-:W4:Y:S01]  /*c8d0*/  LDL R91, [R1+0x50] ;  /* 0x00005000015b7983 */ /* 0x000f220000100800 */
[----:B------:R-:W-:Y:S01]  /*c8e0*/  VIADD R10, R3, 0x2d840 ;  /* 0x0002d840030a7836 */ /* 0x000fe20000000000 */
        /* <DEDUP_REMOVED lines=9> */
[----:B------:R-:W0:Y:S01]  /*c980*/  SHFL.IDX PT, R4, R7, RZ, 0x1c1f ;  /* 0x001c1fff07047589 */ /* 0x000e2200000e0000 */
[----:B------:R-:W-:-:S04]  /*c990*/  IMAD.MOV.U32 R5, RZ, RZ, -0x80 ;  /* 0xffffff80ff057424 */ /* 0x000fc800078e00ff */
[----:B------:R-:W-:-:S05]  /*c9a0*/  IMAD R5, R94, R5, 0x80 ;  /* 0x000000805e057424 */ /* 0x000fca00078e0205 */
[C-C-:B---3--:R-:W-:Y:S02]  /*c9b0*/  IADD3 R6, -R8.reuse, 0x1, R5.reuse ;  /* 0x0000000108067810 */ /* 0x148fe40007ffe105 */
[----:B-----5:R-:W-:Y:S02]  /*c9c0*/  IADD3 R5, -R8, R88, R5 ;  /* 0x0000005808057210 */ /* 0x020fe40007ffe105 */
[----:B----4-:R-:W-:-:S04]  /*c9d0*/  IADD3 R6, -R89, R6, R88 ;  /* 0x0000000659067210 */ /* 0x010fc80007ffe158 */
[----:B0-----:R-:W-:-:S04]  /*c9e0*/  VIADDMNMX R4, R4, R6, R5, PT ;  /* 0x0000000604047246 */ /* 0x001fc80003800105 */
[C---:B------:R-:W-:Y:S02]  /*c9f0*/  ISETP.GT.AND P1, PT, R4.reuse, RZ, PT ;  /* 0x000000ff0400720c */ /* 0x040fe40003f24270 */
[----:B------:R-:W-:Y:S02]  /*ca00*/  ISETP.GT.AND P4, PT, R4, 0x1, PT ;  /* 0x000000010400780c */ /* 0x000fe40003f84270 */
[----:B------:R-:W-:Y:S02]  /*ca10*/  FSEL R24, R24, -INF , P1 ;  /* 0xff80000018187808 */ /* 0x000fe40000800000 */
[----:B------:R-:W-:Y:S02]  /*ca20*/  FSEL R25, R25, -INF , P4 ;  /* 0xff80000019197808 */ /* 0x000fe40002000000 */
[C---:B------:R-:W-:Y:S02]  /*ca30*/  ISETP.GT.AND P3, PT, R4.reuse, 0x8, PT ;  /* 0x000000080400780c */ /* 0x040fe40003f64270 */
[----:B------:R-:W-:-:S02]  /*ca40*/  ISETP.GT.AND P2, PT, R4, 0x9, PT ;  /* 0x000000090400780c */ /* 0x000fc40003f44270 */
[C---:B------:R-:W-:Y:S02]  /*ca50*/  ISETP.GT.AND P1, PT, R4.reuse, 0x10, PT ;  /* 0x000000100400780c */ /* 0x040fe40003f24270 */
[----:B------:R-:W-:Y:S01]  /*ca60*/  ISETP.GT.AND P4, PT, R4, 0x11, PT ;  /* 0x000000110400780c */ /* 0x000fe20003f84270 */
[----:B------:R-:W0:Y:S01]  /*ca70*/  SHFL.IDX PT, R0, R7, 0x1, 0x1c1f ;  /* 0x003c1f0007007f89 */ /* 0x000e2200000e0000 */
[----:B------:R-:W-:Y:S02]  /*ca80*/  FSEL R28, R28, -INF , P3 ;  /* 0xff8000001c1c7808 */ /* 0x000fe40001800000 */
[----:B------:R-:W-:Y:S02]  /*ca90*/  FSEL R29, R29, -INF , P2 ;  /* 0xff8000001d1d7808 */ /* 0x000fe40001000000 */
[----:B------:R-:W-:Y:S02]  /*caa0*/  FSEL R32, R32, -INF , P1 ;  /* 0xff80000020207808 */ /* 0x000fe40000800000 */
[----:B------:R-:W-:-:S02]  /*cab0*/  FSEL R33, R33, -INF , P4 ;  /* 0xff80000021217808 */ /* 0x000fc40002000000 */
[C---:B------:R-:W-:Y:S02]  /*cac0*/  ISETP.GT.AND P3, PT, R4.reuse, 0x18, PT ;  /* 0x000000180400780c */ /* 0x040fe40003f64270 */
        /* <DEDUP_REMOVED lines=11> */
[----:B------:R-:W-:Y:S02]  /*cb80*/  FSEL R44, R44, -INF , P3 ;  /* 0xff8000002c2c7808 */ /* 0x000fe40001800000 */
[----:B------:R-:W-:Y:S02]  /*cb90*/  FSEL R45, R45, -INF , P2 ;  /* 0xff8000002d2d7808 */ /* 0x000fe40001000000 */
[----:B------:R-:W-:Y:S02]  /*cba0*/  FSEL R48, R48, -INF , P1 ;  /* 0xff80000030307808 */ /* 0x000fe40000800000 */
[----:B------:R-:W-:Y:S02]  /*cbb0*/  FSEL R49, R49, -INF , P4 ;  /* 0xff80000031317808 */ /* 0x000fe40002000000 */
[C---:B------:R-:W-:Y:S02]  /*cbc0*/  ISETP.GT.AND P3, PT, R4.reuse, 0x38, PT ;  /* 0x000000380400780c */ /* 0x040fe40003f64270 */
[----:B------:R-:W-:-:S02]  /*cbd0*/  ISETP.GT.AND P2, PT, R4, 0x39, PT ;  /* 0x000000390400780c */ /* 0x000fc40003f44270 */
[C---:B------:R-:W-:Y:S02]  /*cbe0*/  ISETP.GT.AND P1, PT, R4.reuse, 0x40, PT ;  /* 0x000000400400780c */ /* 0x040fe40003f24270 */
[----:B------:R-:W-:Y:S02]  /*cbf0*/  ISETP.GT.AND P4, PT, R4, 0x41, PT ;  /* 0x000000410400780c */ /* 0x000fe40003f84270 */
        /* <DEDUP_REMOVED lines=16> */
[----:B0-----:R-:W-:Y:S02]  /*cd00*/  VIADDMNMX R0, R0, R6, R5, PT ;  /* 0x0000000600007246 */ /* 0x001fe40003800105 */
[----:B------:R-:W-:Y:S02]  /*cd10*/  FSEL R68, R68, -INF , P3 ;  /* 0xff80000044447808 */ /* 0x000fe40001800000 */
[----:B------:R-:W-:Y:S02]  /*cd20*/  FSEL R69, R69, -INF , P2 ;  /* 0xff80000045457808 */ /* 0x000fe40001000000 */
[----:B------:R-:W-:Y:S02]  /*cd30*/  FSEL R72, R72, -INF , P1 ;  /* 0xff80000048487808 */ /* 0x000fe40000800000 */
[----:B------:R-:W-:Y:S02]  /*cd40*/  FSEL R73, R73, -INF , P4 ;  /* 0xff80000049497808 */ /* 0x000fe40002000000 */
[----:B------:R-:W-:-:S02]  /*cd50*/  ISETP.GT.AND P3, PT, R0, RZ, PT ;  /* 0x000000ff0000720c */ /* 0x000fc40003f64270 */
[C---:B------:R-:W-:Y:S02]  /*cd60*/  ISETP.GT.AND P2, PT, R0.reuse, 0x1, PT ;  /* 0x000000010000780c */ /* 0x040fe40003f44270 */
        /* <DEDUP_REMOVED lines=10> */
[----:B------:R-:W-:-:S02]  /*ce10*/  FMNMX.FTZ R5, R26, R27, !PT ;  /* 0x0000001b1a057209 */ /* 0x000fc40007810000 */
        /* <DEDUP_REMOVED lines=31> */
[----:B------:R-:W-:Y:S02]  /*d010*/  FMNMX.FTZ R5, R35, R5, !PT ;  /* 0x0000000523057209 */ /* 0x000fe40007810000 */
        /* <DEDUP_REMOVED lines=14> */
[----:B------:R-:W-:Y:S02]  /*d100*/  FMNMX.FTZ R7, R24, R25, !PT ;  /* 0x0000001918077209 */ /* 0x000fe40007810000 */
[----:B------:R-:W-:-:S02]  /*d110*/  FSEL R74, R74, -INF , P3 ;  /* 0xff8000004a4a7808 */ /* 0x000fc40001800000 */
[----:B------:R-:W-:Y:S02]  /*d120*/  FSEL R75, R75, -INF , P2 ;  /* 0xff8000004b4b7808 */ /* 0x000fe40001000000 */
[----:B------:R-:W-:Y:S02]  /*d130*/  FSEL R78, R78, -INF , P1 ;  /* 0xff8000004e4e7808 */ /* 0x000fe40000800000 */
[----:B------:R-:W-:Y:S02]  /*d140*/  FSEL R79, R79, -INF , P4 ;  /* 0xff8000004f4f7808 */ /* 0x000fe40002000000 */
[C---:B------:R-:W-:Y:S02]  /*d150*/  ISETP.GT.AND P3, PT, R0.reuse, 0x70, PT ;  /* 0x000000700000780c */ /* 0x040fe40003f64270 */
[C---:B------:R-:W-:Y:S02]  /*d160*/  ISETP.GT.AND P2, PT, R0.reuse, 0x71, PT ;  /* 0x000000710000780c */ /* 0x040fe40003f44270 */
[----:B------:R-:W-:-:S02]  /*d170*/  ISETP.GT.AND P1, PT, R0, 0x78, PT ;  /* 0x000000780000780c */ /* 0x000fc40003f24270 */
[----:B------:R-:W-:Y:S02]  /*d180*/  ISETP.GT.AND P4, PT, R0, 0x79, PT ;  /* 0x000000790000780c */ /* 0x000fe40003f84270 */
        /* <DEDUP_REMOVED lines=55> */
[----:B------:R-:W-:Y:S02]  /*d500*/  FSEL R77, R77, -INF , P2 ;  /* 0xff8000004d4d7808 */ /* 0x000fe40001000000 */
[C---:B------:R-:W-:Y:S02]  /*d510*/  ISETP.GT.AND P1, PT, R4.reuse, 0x70, PT ;  /* 0x000000700400780c */ /* 0x040fe40003f24270 */
[C---:B------:R-:W-:Y:S02]  /*d520*/  ISETP.GT.AND P4, PT, R4.reuse, 0x71, PT ;  /* 0x000000710400780c */ /* 0x040fe40003f84270 */
[----:B------:R-:W-:-:S02]  /*d530*/  ISETP.GT.AND P3, PT, R4, 0x78, PT ;  /* 0x000000780400780c */ /* 0x000fc40003f64270 */
[----:B------:R-:W-:Y:S02]  /*d540*/  ISETP.GT.AND P2, PT, R4, 0x79, PT ;  /* 0x000000790400780c */ /* 0x000fe40003f44270 */
[----:B------:R-:W-:Y:S01]  /*d550*/  FMNMX.FTZ R5, R76, R5, !PT ;  /* 0x000000054c057209 */ /* 0x000fe20007810000 */
[----:B------:R-:W0:Y:S01]  /*d560*/  SHFL.BFLY PT, R4, R0, 0x2, 0x1f ;  /* 0x0c401f0000047f89 */ /* 0x000e2200000e0000 */
[----:B------:R-:W-:Y:S02]  /*d570*/  FSEL R80, R80, -INF , P1 ;  /* 0xff80000050507808 */ /* 0x000fe40000800000 */
[----:B------:R-:W-:Y:S02]  /*d580*/  FMNMX.FTZ R5, R77, R5, !PT ;  /* 0x000000054d057209 */ /* 0x000fe40007810000 */
[----:B------:R-:W-:Y:S02]  /*d590*/  FSEL R81, R81, -INF , P4 ;  /* 0xff80000051517808 */ /* 0x000fe40002000000 */
[----:B------:R-:W-:-:S02]  /*d5a0*/  FMNMX.FTZ R5, R80, R5, !PT ;  /* 0x0000000550057209 */ /* 0x000fc40007810000 */
[----:B------:R-:W-:Y:S02]  /*d5b0*/  FSEL R84, R84, -INF , P3 ;  /* 0xff80000054547808 */ /* 0x000fe40001800000 */
[----:B------:R-:W-:Y:S02]  /*d5c0*/  FMNMX.FTZ R5, R81, R5, !PT ;  /* 0x0000000551057209 */ /* 0x000fe40007810000 */
[----:B------:R-:W-:Y:S02]  /*d5d0*/  FSEL R85, R85, -INF , P2 ;  /* 0xff80000055557808 */ /* 0x000fe40001000000 */
[----:B------:R-:W-:-:S04]  /*d5e0*/  FMNMX.FTZ R6, R84, R5, !PT ;  /* 0x0000000554067209 */ /* 0x000fc80007810000 */
[----:B------:R-:W-:Y:S02]  /*d5f0*/  FMNMX.FTZ R5, R85, R6, !PT ;  /* 0x0000000655057209 */ /* 0x000fe40007810000 */
[----:B0-----:R-:W-:-:S03]  /*d600*/  FMNMX.FTZ R4, R0, R4, !PT ;  /* 0x0000000400047209 */ /* 0x001fc60007810000 */
[----:B------:R-:W0:Y:S04]  /*d610*/  SHFL.BFLY PT, R0, R5, 0x2, 0x1f ;  /* 0x0c401f0005007f89 */ /* 0x000e2800000e0000 */
[----:B------:R-:W1:Y:S01]  /*d620*/  SHFL.BFLY PT, R7, R4, 0x1, 0x1f ;  /* 0x0c201f0004077f89 */ /* 0x000e6200000e0000 */
[----:B0-----:R-:W-:-:S05]  /*d630*/  FMNMX.FTZ R0, R5, R0, !PT ;  /* 0x0000000005007209 */ /* 0x001fca0007810000 */
[----:B------:R-:W0:Y:S01]  /*d640*/  SHFL.BFLY PT, R6, R0, 0x1, 0x1f ;  /* 0x0c201f0000067f89 */ /* 0x000e2200000e0000 */
[----:B-1----:R-:W-:-:S04]  /*d650*/  FMNMX.FTZ R7, R4, R7, !PT ;  /* 0x0000000704077209 */ /* 0x002fc80007810000 */
[C---:B------:R-:W-:Y:S01]  /*d660*/  FSETP.NEU.FTZ.AND P1, PT, R7.reuse, -INF , PT ;  /* 0xff8000000700780b */ /* 0x040fe20003f3d000 */
[----:B------:R-:W-:-:S05]  /*d670*/  FMUL.FTZ R8, R7, UR45 ;  /* 0x0000002d07087c20 */ /* 0x000fca0008410000 */
[----:B------:R-:W-:Y:S02]  /*d680*/  FSEL R8, R8, RZ, P1 ;  /* 0x000000ff08087208 */ /* 0x000fe40000800000 */
[----:B0-----:R-:W-:-:S04]  /*d690*/  FMNMX.FTZ R0, R0, R6, !PT ;  /* 0x0000000600007209 */ /* 0x001fc80007810000 */
[C---:B------:R-:W-:Y:S01]  /*d6a0*/  FSETP.NEU.FTZ.AND P1, PT, R0.reuse, -INF , PT ;  /* 0xff8000000000780b */ /* 0x040fe20003f3d000 */
[----:B------:R-:W-:Y:S01]  /*d6b0*/  FMUL.FTZ R9, R0, UR45 ;  /* 0x0000002d00097c20 */ /* 0x000fe20008410000 */
[----:B------:R-:W-:-:S04]  /*d6c0*/  FFMA.FTZ R4, R26, UR45, -R8 ;  /* 0x0000002d1a047c23 */ /* 0x000fc80008010808 */
[----:B------:R-:W-:Y:S01]  /*d6d0*/  FSEL R3, R9, RZ, P1 ;  /* 0x000000ff09037208 */ /* 0x000fe20000800000 */
[--C-:B------:R-:W-:Y:S01]  /*d6e0*/  FFMA.FTZ R5, R27, UR45, -R8.reuse ;  /* 0x0000002d1b057c23 */ /* 0x100fe20008010808 */
[--C-:B------:R-:W-:Y:S01]  /*d6f0*/  FFMA.FTZ R6, R30, UR45, -R8.reuse ;  /* 0x0000002d1e067c23 */ /* 0x100fe20008010808 */
[----:B------:R-:W-:Y:S02]  /*d700*/  FFMA.FTZ R12, R31, UR45, -R8 ;  /* 0x0000002d1f0c7c23 */ /* 0x000fe40008010808 */
[--C-:B------:R-:W-:Y:S01]  /*d710*/  FFMA.FTZ R13, R24, UR45, -R3.reuse ;  /* 0x0000002d180d7c23 */ /* 0x100fe20008010803 */
[--C-:B------:R-:W-:Y:S01]  /*d720*/  FFMA.FTZ R14, R25, UR45, -R3.reuse ;  /* 0x0000002d190e7c23 */ /* 0x100fe20008010803 */
[--C-:B------:R-:W-:Y:S01]  /*d730*/  FFMA.FTZ R15, R28, UR45, -R3.reuse ;  /* 0x0000002d1c0f7c23 */ /* 0x100fe20008010803 */
[----:B------:R-:W-:Y:S01]  /*d740*/  FFMA.FTZ R20, R29, UR45, -R3 ;  /* 0x0000002d1d147c23 */ /* 0x000fe20008010803 */
[----:B------:R-:W-:Y:S01]  /*d750*/  MUFU.EX2 R4, R4 ;  /* 0x0000000400047308 */ /* 0x000fe20000000800 */
[----:B------:R-:W-:-:S07]  /*d760*/  IMAD.U32 R9, RZ, RZ, UR40 ;  /* 0x00000028ff097e24 */ /* 0x000fce000f8e00ff */
[----:B------:R-:W0:Y:S01]  /*d770*/  MUFU.EX2 R5, R5 ;  /* 0x0000000500057308 */ /* 0x000e220000000800 */
[----:B------:R-:W-:-:S07]  /*d780*/  FFMA.FTZ R24, R32, UR45, -R3 ;  /* 0x0000002d20187c23 */ /* 0x000fce0008010803 */
[----:B------:R-:W-:Y:S08]  /*d790*/  MUFU.EX2 R6, R6 ;  /* 0x0000000600067308 */ /* 0x000ff00000000800 */
[----:B------:R-:W1:Y:S08]  /*d7a0*/  MUFU.EX2 R12, R12 ;  /* 0x0000000c000c7308 */ /* 0x000e700000000800 */
[----:B------:R-:W-:Y:S08]  /*d7b0*/  MUFU.EX2 R13, R13 ;  /* 0x0000000d000d7308 */ /* 0x000ff00000000800 */
[----:B------:R-:W2:Y:S08]  /*d7c0*/  MUFU.EX2 R14, R14 ;  /* 0x0000000e000e7308 */ /* 0x000eb00000000800 */
[----:B------:R-:W-:Y:S08]  /*d7d0*/  MUFU.EX2 R15, R15 ;  /* 0x0000000f000f7308 */ /* 0x000ff00000000800 */
[----:B------:R-:W3:Y:S01]  /*d7e0*/  MUFU.EX2 R20, R20 ;  /* 0x0000001400147308 */ /* 0x000ee20000000800 */
[--C-:B------:R-:W-:Y:S01]  /*d7f0*/  FFMA.FTZ R34, R34, UR45, -R8.reuse ;  /* 0x0000002d22227c23 */ /* 0x100fe20008010808 */
[----:B------:R-:W-:Y:S01]  /*d800*/  FFMA.FTZ R35, R35, UR45, -R8 ;  /* 0x0000002d23237c23 */ /* 0x000fe20008010808 */
[----:B------:R-:W-:Y:S01]  /*d810*/  PRMT R9, R9, 0x654, R10 ;  /* 0x0000065409097816 */ /* 0x000fe2000000000a */
[--C-:B------:R-:W-:Y:S01]  /*d820*/  FFMA.FTZ R26, R33, UR45, -R3.reuse ;  /* 0x0000002d211a7c23 */ /* 0x100fe20008010803 */
[----:B------:R-:W-:Y:S01]  /*d830*/  FFMA.FTZ R30, R36, UR45, -R3 ;  /* 0x0000002d241e7c23 */ /* 0x000fe20008010803 */
[--C-:B------:R-:W-:Y:S01]  /*d840*/  FFMA.FTZ R38, R38, UR45, -R8.reuse ;  /* 0x0000002d26267c23 */ /* 0x100fe20008010808 */
[----:B------:R0:W-:Y:S01]  /*d850*/  SYNCS.ARRIVE.TRANS64.RED.A1T0 RZ, [R9+URZ], RZ ;  /* 0x000000ff09ff79a7 */ /* 0x0001e2000810043f */
[----:B------:R-:W4:Y:S01]  /*d860*/  MUFU.EX2 R25, R34 ;  /* 0x0000002200197308 */ /* 0x000f220000000800 */
[--C-:B------:R-:W-:Y:S01]  /*d870*/  FFMA.FTZ R39, R39, UR45, -R8.reuse ;  /* 0x0000002d27277c23 */ /* 0x100fe20008010808 */
[--C-:B------:R-:W-:Y:S01]  /*d880*/  FFMA.FTZ R42, R42, UR45, -R8.reuse ;  /* 0x0000002d2a2a7c23 */ /* 0x100fe20008010808 */
[--C-:B------:R-:W-:Y:S01]  /*d890*/  FFMA.FTZ R43, R43, UR45, -R8.reuse ;  /* 0x0000002d2b2b7c23 */ /* 0x100fe20008010808 */
[--C-:B------:R-:W-:Y:S01]  /*d8a0*/  FFMA.FTZ R46, R46, UR45, -R8.reuse ;  /* 0x0000002d2e2e7c23 */ /* 0x100fe20008010808 */
[----:B------:R-:W-:-:S03]  /*d8b0*/  FFMA.FTZ R47, R47, UR45, -R8 ;  /* 0x0000002d2f2f7c23 */ /* 0x000fc60008010808 */
[----:B------:R-:W5:Y:S01]  /*d8c0*/  MUFU.EX2 R24, R24 ;  /* 0x0000001800187308 */ /* 0x000f620000000800 */
        /* <DEDUP_REMOVED lines=20> */
[----:B0-----:R-:W-:Y:S01]  /*da10*/  F2FP.BF16.F32.PACK_AB R9, R5, R4 ;  /* 0x000000040509723e */ /* 0x001fe200000010ff */
[----:B------:R-:W0:Y:S01]  /*da20*/  MUFU.EX2 R35, R35 ;  /* 0x0000002300237308 */ /* 0x000e220000000800 */
[----:B-1----:R-:W-:Y:S01]  /*da30*/  F2FP.BF16.F32.PACK_AB R11, R12, R6 ;  /* 0x000000060c0b723e */ /* 0x002fe200000010ff */
[----:B------:R-:W-:Y:S01]  /*da40*/  FADD.FTZ R5, R4, R5 ;  /* 0x0000000504057221 */ /* 0x000fe20000010000 */
[----:B--2---:R-:W-:Y:S01]  /*da50*/  F2FP.BF16.F32.PACK_AB R8, R14, R13 ;  /* 0x0000000d0e08723e */ /* 0x004fe200000010ff */
[----:B------:R-:W-:Y:S01]  /*da60*/  FADD.FTZ R14, R13, R14 ;  /* 0x0000000e0d0e7221 */ /* 0x000fe20000010000 */
[----:B---3--:R-:W-:Y:S01]  /*da70*/  F2FP.BF16.F32.PACK_AB R10, R20, R15 ;  /* 0x0000000f140a723e */ /* 0x008fe200000010ff */
[----:B------:R-:W-:-:S02]  /*da80*/  FFMA.FTZ R31, R37, UR45, -R3 ;  /* 0x0000002d251f7c23 */ /* 0x000fc40008010803 */
[----:B------:R-:W1:Y:S01]  /*da90*/  MUFU.EX2 R26, R26 ;  /* 0x0000001a001a7308 */ /* 0x000e620000000800 */
[----:B------:R-:W-:Y:S01]  /*daa0*/  FADD.FTZ R37, R6, R5 ;  /* 0x0000000506257221 */ /* 0x000fe20000010000 */
[----:B------:R2:W-:Y:S01]  /*dab0*/  STSM.16.M88.4 [R143+0x21800], R8 ;  /* 0x021800088f007844 */ /* 0x0005e20000000200 */
[----:B------:R-:W-:-:S05]  /*dac0*/  FADD.FTZ R13, R15, R14 ;  /* 0x0000000e0f0d7221 */ /* 0x000fca0000010000 */
[----:B------:R-:W3:Y:S01]  /*dad0*/  MUFU.EX2 R27, R38 ;  /* 0x00000026001b7308 */ /* 0x000ee20000000800 */
[----:B------:R-:W-:Y:S01]  /*dae0*/  FADD.FTZ R12, R12, R37 ;  /* 0x000000250c0c7221 */ /* 0x000fe20000010000 */
[----:B------:R-:W-:-:S06]  /*daf0*/  FADD.FTZ R13, R20, R13 ;  /* 0x0000000d140d7221 */ /* 0x000fcc0000010000 */
[----:B------:R-:W3:Y:S01]  /*db00*/  MUFU.EX2 R30, R30 ;  /* 0x0000001e001e7308 */ /* 0x000ee20000000800 */
[--C-:B--2---:R-:W-:Y:S01]  /*db10*/  FFMA.FTZ R8, R40, UR45, -R3.reuse ;  /* 0x0000002d28087c23 */ /* 0x104fe20008010803 */
[----:B------:R-:W-:-:S06]  /*db20*/  FFMA.FTZ R10, R41, UR45, -R3 ;  /* 0x0000002d290a7c23 */ /* 0x000fcc0008010803 */
[----:B------:R-:W2:Y:S01]  /*db30*/  MUFU.EX2 R39, R39 ;  /* 0x0000002700277308 */ /* 0x000ea20000000800 */
[----:B----4-:R-:W-:Y:S01]  /*db40*/  FADD.FTZ R12, R25, R12 ;  /* 0x0000000c190c7221 */ /* 0x010fe20000010000 */
[----:B-----5:R-:W-:-:S06]  /*db50*/  FADD.FTZ R13, R24, R13 ;  /* 0x0000000d180d7221 */ /* 0x020fcc0000010000 */
[----:B------:R-:W4:Y:S01]  /*db60*/  MUFU.EX2 R31, R31 ;  /* 0x0000001f001f7308 */ /* 0x000f220000000800 */
[----:B------:R-:W-:Y:S01]  /*db70*/  FFMA.FTZ R21, R44, UR45, -R3 ;  /* 0x0000002d2c157c23 */ /* 0x000fe20008010803 */
[----:B0-----:R-:W-:-:S06]  /*db80*/  FADD.FTZ R12, R35, R12 ;  /* 0x0000000c230c7221 */ /* 0x001fcc0000010000 */
[----:B------:R-:W0:Y:S01]  /*db90*/  MUFU.EX2 R9, R42 ;  /* 0x0000002a00097308 */ /* 0x000e220000000800 */
[----:B-1----:R-:W-:Y:S01]  /*dba0*/  FADD.FTZ R13, R26, R13 ;  /* 0x0000000d1a0d7221 */ /* 0x002fe20000010000 */
[----:B------:R-:W-:-:S06]  /*dbb0*/  FFMA.FTZ R28, R45, UR45, -R3 ;  /* 0x0000002d2d1c7c23 */ /* 0x000fcc0008010803 */
[----:B------:R-:W1:Y:S01]  /*dbc0*/  MUFU.EX2 R8, R8 ;  /* 0x0000000800087308 */ /* 0x000e620000000800 */
[----:B---3--:R-:W-:Y:S01]  /*dbd0*/  FADD.FTZ R12, R27, R12 ;  /* 0x0000000c1b0c7221 */ /* 0x008fe20000010000 */
[----:B------:R-:W-:-:S06]  /*dbe0*/  FADD.FTZ R14, R30, R13 ;  /* 0x0000000d1e0e7221 */ /* 0x000fcc0000010000 */
[----:B------:R-:W3:Y:S01]  /*dbf0*/  MUFU.EX2 R43, R43 ;  /* 0x0000002b002b7308 */ /* 0x000ee20000000800 */
[----:B------:R-:W-:-:S07]  /*dc00*/  FFMA.FTZ R29, R48, UR45, -R3 ;  /* 0x0000002d301d7c23 */ /* 0x000fce0008010803 */
[----:B------:R-:W5:Y:S01]  /*dc10*/  MUFU.EX2 R10, R10 ;  /* 0x0000000a000a7308 */ /* 0x000f620000000800 */
[----:B--2---:R-:W-:Y:S01]  /*dc20*/  FADD.FTZ R12, R39, R12 ;  /* 0x0000000c270c7221 */ /* 0x004fe20000010000 */
[----:B----4-:R-:W-:-:S06]  /*dc30*/  FADD.FTZ R13, R31, R14 ;  /* 0x0000000e1f0d7221 */ /* 0x010fcc0000010000 */
[----:B------:R-:W2:Y:S01]  /*dc40*/  MUFU.EX2 R21, R21 ;  /* 0x0000001500157308 */ /* 0x000ea20000000800 */
[----:B------:R-:W-:-:S07]  /*dc50*/  FFMA.FTZ R32, R49, UR45, -R3 ;  /* 0x0000002d31207c23 */ /* 0x000fce0008010803 */
[----:B------:R-:W4:Y:S01]  /*dc60*/  MUFU.EX2 R11, R46 ;  /* 0x0000002e000b7308 */ /* 0x000f220000000800 */
[----:B0-----:R-:W-:Y:S01]  /*dc70*/  FADD.FTZ R12, R9, R12 ;  /* 0x0000000c090c7221 */ /* 0x001fe20000010000 */
[----:B-1----:R-:W-:-:S06]  /*dc80*/  FADD.FTZ R13, R8, R13 ;  /* 0x0000000d080d7221 */ /* 0x002fcc0000010000 */
[----:B------:R-:W0:Y:S01]  /*dc90*/  MUFU.EX2 R28, R28 ;  /* 0x0000001c001c7308 */ /* 0x000e220000000800 */
[----:B------:R-:W-:-:S07]  /*dca0*/  FFMA.FTZ R33, R52, UR45, -R3 ;  /* 0x0000002d34217c23 */ /* 0x000fce0008010803 */
[----:B------:R-:W1:Y:S01]  /*dcb0*/  MUFU.EX2 R47, R47 ;  /* 0x0000002f002f7308 */ /* 0x000e620000000800 */
[----:B---3--:R-:W-:Y:S01]  /*dcc0*/  FADD.FTZ R14, R43, R12 ;  /* 0x0000000c2b0e7221 */ /* 0x008fe20000010000 */
[----:B-----5:R-:W-:-:S06]  /*dcd0*/  FADD.FTZ R12, R10, R13 ;  /* 0x0000000d0a0c7221 */ /* 0x020fcc0000010000 */
[----:B------:R-:W3:Y:S01]  /*dce0*/  MUFU.EX2 R29, R29 ;  /* 0x0000001d001d7308 */ /* 0x000ee20000000800 */
[----:B------:R-:W-:-:S07]  /*dcf0*/  FFMA.FTZ R34, R53, UR45, -R3 ;  /* 0x0000002d35227c23 */ /* 0x000fce0008010803 */
[----:B------:R-:W5:Y:S01]  /*dd00*/  MUFU.EX2 R50, R50 ;  /* 0x0000003200327308 */ /* 0x000f620000000800 */
[----:B--2---:R-:W-:Y:S01]  /*dd10*/  FADD.FTZ R13, R21, R12 ;  /* 0x0000000c150d7221 */ /* 0x004fe20000010000 */
[----:B------:R-:W-:-:S06]  /*dd20*/  FFMA.FTZ R4, R56, UR45, -R3 ;  /* 0x0000002d38047c23 */ /* 0x000fcc0008010803 */
[----:B------:R-:W2:Y:S01]  /*dd30*/  MUFU.EX2 R32, R32 ;  /* 0x0000002000207308 */ /* 0x000ea20000000800 */
[----:B----4-:R-:W-:-:S07]  /*dd40*/  FADD.FTZ R14, R11, R14 ;  /* 0x0000000e0b0e7221 */ /* 0x010fce0000010000 */
[----:B------:R-:W4:Y:S01]  /*dd50*/  MUFU.EX2 R51, R51 ;  /* 0x0000003300337308 */ /* 0x000f220000000800 */
[----:B0-----:R-:W-:Y:S01]  /*dd60*/  FADD.FTZ R12, R28, R13 ;  /* 0x0000000d1c0c7221 */ /* 0x001fe20000010000 */
[----:B------:R-:W-:-:S06]  /*dd70*/  FFMA.FTZ R5, R57, UR45, -R3 ;  /* 0x0000002d39057c23 */ /* 0x000fcc0008010803 */
[----:B------:R-:W0:Y:S01]  /*dd80*/  MUFU.EX2 R33, R33 ;  /* 0x0000002100217308 */ /* 0x000e220000000800 */
[----:B-1----:R-:W-:-:S07]  /*dd90*/  FADD.FTZ R15, R47, R14 ;  /* 0x0000000e2f0f7221 */ /* 0x002fce0000010000 */
[----:B------:R-:W1:Y:S01]  /*dda0*/  MUFU.EX2 R54, R54 ;  /* 0x0000003600367308 */ /* 0x000e620000000800 */
[----:B---3--:R-:W-:Y:S01]  /*ddb0*/  FADD.FTZ R13, R29, R12 ;  /* 0x0000000c1d0d7221 */ /* 0x008fe20000010000 */
[----:B------:R-:W-:-:S06]  /*ddc0*/  FFMA.FTZ R6, R60, UR45, -R3 ;  /* 0x0000002d3c067c23 */ /* 0x000fcc0008010803 */
[----:B------:R-:W3:Y:S01]  /*ddd0*/  MUFU.EX2 R34, R34 ;  /* 0x0000002200227308 */ /* 0x000ee20000000800 */
[----:B-----5:R-:W-:Y:S01]  /*dde0*/  FADD.FTZ R14, R50, R15 ;  /* 0x0000000f320e7221 */ /* 0x020fe20000010000 */
[----:B------:R-:W-:-:S06]  /*ddf0*/  F2FP.BF16.F32.PACK_AB R24, R26, R24 ;  /* 0x000000181a18723e */ /* 0x000fcc00000010ff */
[----:B------:R-:W5:Y:S01]  /*de00*/  MUFU.EX2 R55, R55 ;  /* 0x0000003700377308 */ /* 0x000f620000000800 */
[----:B------:R-:W-:Y:S01]  /*de10*/  F2FP.BF16.F32.PACK_AB R25, R35, R25 ;  /* 0x000000192319723e */ /* 0x000fe200000010ff */
[----:B--2---:R-:W-:Y:S01]  /*de20*/  FADD.FTZ R12, R32, R13 ;  /* 0x0000000d200c7221 */ /* 0x004fe20000010000 */
[----:B------:R-:W-:-:S05]  /*de30*/  F2FP.BF16.F32.PACK_AB R27, R39, R27 ;  /* 0x0000001b271b723e */ /* 0x000fca00000010ff */
[----:B------:R-:W2:Y:S01]  /*de40*/  MUFU.EX2 R4, R4 ;  /* 0x0000000400047308 */ /* 0x000ea20000000800 */
[----:B------:R-:W-:Y:S01]  /*de50*/  F2FP.BF16.F32.PACK_AB R26, R31, R30 ;  /* 0x0000001e1f1a723e */ /* 0x000fe200000010ff */
[----:B------:R-:W-:Y:S01]  /*de60*/  FFMA.FTZ R20, R61, UR45, -R3 ;  /* 0x0000002d3d147c23 */ /* 0x000fe20008010803 */
[----:B----4-:R-:W-:-:S05]  /*de70*/  FADD.FTZ R15, R51, R14 ;  /* 0x0000000e330f7221 */ /* 0x010fca0000010000 */
[----:B------:R-:W4:Y:S01]  /*de80*/  MUFU.EX2 R58, R58 ;  /* 0x0000003a003a7308 */ /* 0x000f220000000800 */
[----:B------:R-:W-:Y:S01]  /*de90*/  F2FP.BF16.F32.PACK_AB R8, R10, R8 ;  /* 0x000000080a08723e */ /* 0x000fe200000010ff */
[----:B------:R1:W-:Y:S01]  /*dea0*/  STSM.16.M88.4 [R91], R24 ;  /* 0x000000185b007844 */ /* 0x0003e20000000200 */
[----:B------:R-:W-:-:S05]  /*deb0*/  F2FP.BF16.F32.PACK_AB R10, R28, R21 ;  /* 0x000000151c0a723e */ /* 0x000fca00000010ff */
[----:B------:R-:W4:Y:S01]  /*dec0*/  MUFU.EX2 R5, R5 ;  /* 0x0000000500057308 */ /* 0x000f220000000800 */
[----:B0-----:R-:W-:Y:S01]  /*ded0*/  FADD.FTZ R21, R33, R12 ;  /* 0x0000000c21157221 */ /* 0x001fe20000010000 */
[----:B------:R-:W-:-:S06]  /*dee0*/  FFMA.FTZ R35, R64, UR45, -R3 ;  /* 0x0000002d40237c23 */ /* 0x000fcc0008010803 */
[----:B------:R-:W0:Y:S01]  /*def0*/  MUFU.EX2 R59, R59 ;  /* 0x0000003b003b7308 */ /* 0x000e220000000800 */
[----:B------:R-:W-:Y:S01]  /*df00*/  FFMA.FTZ R36, R65, UR45, -R3 ;  /* 0x0000002d41247c23 */ /* 0x000fe20008010803 */
[----:B-1----:R-:W-:Y:S01]  /*df10*/  FADD.FTZ R24, R54, R15 ;  /* 0x0000000f36187221 */ /* 0x002fe20000010000 */
[----:B---3--:R-:W-:-:S05]  /*df20*/  FADD.FTZ R21, R34, R21 ;  /* 0x0000001522157221 */ /* 0x008fca0000010000 */
[----:B------:R-:W1:Y:S01]  /*df30*/  MUFU.EX2 R6, R6 ;  /* 0x0000000600067308 */ /* 0x000e620000000800 */
[----:B-----5:R-:W-:-:S07]  /*df40*/  FADD.FTZ R25, R55, R24 ;  /* 0x0000001837197221 */ /* 0x020fce0000010000 */
[----:B------:R-:W-:Y:S01]  /*df50*/  MUFU.EX2 R62, R62 ;  /* 0x0000003e003e7308 */ /* 0x000fe20000000800 */
[----:B--2---:R-:W-:Y:S01]  /*df60*/  FADD.FTZ R24, R4, R21 ;  /* 0x0000001504187221 */ /* 0x004fe20000010000 */
[----:B----4-:R-:W-:-:S06]  /*df70*/  FADD.FTZ R26, R58, R25 ;  /* 0x000000193a1a7221 */ /* 0x010fcc0000010000 */
[----:B------:R-:W-:Y:S01]  /*df80*/  MUFU.EX2 R63, R63 ;  /* 0x0000003f003f7308 */ /* 0x000fe20000000800 */
[----:B------:R-:W-:Y:S01]  /*df90*/  F2FP.BF16.F32.PACK_AB R9, R43, R9 ;  /* 0x000000092b09723e */ /* 0x000fe200000010ff */
[----:B------:R-:W-:Y:S01]  /*dfa0*/  FFMA.FTZ R68, R68, UR45, -R3 ;  /* 0x0000002d44447c23 */ /* 0x000fe20008010803 */
[----:B------:R-:W-:-:S05]  /*dfb0*/  F2FP.BF16.F32.PACK_AB R11, R47, R11 ;  /* 0x0000000b2f0b723e */ /* 0x000fca00000010ff */
[----:B------:R-:W-:Y:S01]  /*dfc0*/  MUFU.EX2 R66, R66 ;  /* 0x0000004200427308 */ /* 0x000fe20000000800 */
[----:B------:R-:W-:-:S07]  /*dfd0*/  FFMA.FTZ R37, R72, UR45, -R3 ;  /* 0x0000002d48257c23 */ /* 0x000fce0008010803 */
[----:B------:R-:W-:Y:S01]  /*dfe0*/  MUFU.EX2 R67, R67 ;  /* 0x0000004300437308 */ /* 0x000fe20000000800 */
[----:B------:R-:W-:-:S07]  /*dff0*/  F2FP.BF16.F32.PACK_AB R13, R51, R50 ;  /* 0x00000032330d723e */ /* 0x000fce00000010ff */
[----:B------:R-:W-:Y:S08]  /*e000*/  MUFU.EX2 R70, R70 ;  /* 0x0000004600467308 */ /* 0x000ff00000000800 */
[----:B------:R-:W-:Y:S08]  /*e010*/  MUFU.EX2 R71, R71 ;  /* 0x0000004700477308 */ /* 0x000ff00000000800 */
[----:B------:R-:W-:Y:S01]  /*e020*/  MUFU.EX2 R74, R74 ;  /* 0x0000004a004a7308 */ /* 0x000fe20000000800 */
[--C-:B------:R-:W-:Y:S01]  /*e030*/  FFMA.FTZ R38, R73, UR45, -R3.reuse ;  /* 0x0000002d49267c23 */ /* 0x100fe20008010803 */
[--C-:B------:R-:W-:Y:S01]  /*e040*/  FFMA.FTZ R76, R76, UR45, -R3.reuse ;  /* 0x0000002d4c4c7c23 */ /* 0x100fe20008010803 */
[----:B------:R-:W2:Y:S05]  /*e050*/  LDL R39, [R1+0x54] ;  /* 0x0000540001277983 */ /* 0x000eaa0000100800 */
[----:B------:R-:W3:Y:S01]  /*e060*/  MUFU.EX2 R20, R20 ;  /* 0x0000001400147308 */ /* 0x000ee20000000800 */
[----:B------:R-:W-:Y:S01]  /*e070*/  FADD.FTZ R21, R5, R24 ;  /* 0x0000001805157221 */ /* 0x000fe20000010000 */
[--C-:B------:R-:W-:Y:S01]  /*e080*/  FFMA.FTZ R31, R69, UR45, -R3.reuse ;  /* 0x0000002d451f7c23 */ /* 0x100fe20008010803 */
[----:B------:R-:W-:Y:S01]  /*e090*/  F2FP.BF16.F32.PACK_AB R14, R34, R33 ;  /* 0x00000021220e723e */ /* 0x000fe200000010ff */
[--C-:B------:R-:W-:Y:S01]  /*e0a0*/  FFMA.FTZ R77, R77, UR45, -R3.reuse ;  /* 0x0000002d4d4d7c23 */ /* 0x100fe20008010803 */
[----:B------:R-:W-:Y:S01]  /*e0b0*/  FFMA.FTZ R80, R80, UR45, -R3 ;  /* 0x0000002d50507c23 */ /* 0x000fe20008010803 */
[----:B------:R-:W4:Y:S02]  /*e0c0*/  @P5 LDC R27, c[0x0][0x450] ;  /* 0x00011400ff1b5b82 */ /* 0x000f240000000800 */
[----:B------:R-:W5:Y:S01]  /*e0d0*/  MUFU.EX2 R35, R35 ;  /* 0x0000002300237308 */ /* 0x000f620000000800 */
[----:B0-----:R-:W-:Y:S01]  /*e0e0*/  FADD.FTZ R25, R59, R26 ;  /* 0x0000001a3b197221 */ /* 0x001fe20000010000 */
[----:B------:R0:W-:Y:S01]  /*e0f0*/  STSM.16.M88.4 [R157], R8 ;  /* 0x000000089d007844 */ /* 0x0001e20000000200 */
[----:B-1----:R-:W-:-:S05]  /*e100*/  FADD.FTZ R21, R6, R21 ;  /* 0x0000001506157221 */ /* 0x002fca0000010000 */
[----:B------:R-:W1:Y:S01]  /*e110*/  MUFU.EX2 R36, R36 ;  /* 0x0000002400247308 */ /* 0x000e620000000800 */
[----:B---3--:R-:W-:-:S07]  /*e120*/  FADD.FTZ R24, R20, R21 ;  /* 0x0000001514187221 */ /* 0x008fce0000010000 */
[----:B------:R-:W3:Y:S01]  /*e130*/  MUFU.EX2 R30, R68 ;  /* 0x00000044001e7308 */ /* 0x000ee20000000800 */
[----:B0-----:R-:W-:Y:S01]  /*e140*/  F2FP.BF16.F32.PACK_AB R8, R5, R4 ;  /* 0x000000040508723e */ /* 0x001fe200000010ff */
[----:B------:R-:W-:Y:S01]  /*e150*/  FADD.FTZ R4, R62, R25 ;  /* 0x000000193e047221 */ /* 0x000fe20000010000 */
[----:B------:R-:W-:-:S05]  /*e160*/  F2FP.BF16.F32.PACK_AB R12, R32, R29 ;  /* 0x0000001d200c723e */ /* 0x000fca00000010ff */
[----:B------:R-:W0:Y:S01]  /*e170*/  MUFU.EX2 R31, R31 ;  /* 0x0000001f001f7308 */ /* 0x000e220000000800 */
[----:B------:R-:W-:Y:S01]  /*e180*/  FADD.FTZ R5, R63, R4 ;  /* 0x000000043f057221 */ /* 0x000fe20000010000 */
[----:B------:R-:W-:Y:S01]  /*e190*/  F2FP.BF16.F32.PACK_AB R15, R55, R54 ;  /* 0x00000036370f723e */ /* 0x000fe200000010ff */
[----:B-----5:R-:W-:-:S05]  /*e1a0*/  FADD.FTZ R11, R35, R24 ;  /* 0x00000018230b7221 */ /* 0x020fca0000010000 */
[----:B------:R-:W5:Y:S01]  /*e1b0*/  MUFU.EX2 R37, R37 ;  /* 0x0000002500257308 */ /* 0x000f620000000800 */
[----:B------:R-:W-:Y:S01]  /*e1c0*/  FADD.FTZ R4, R66, R5 ;  /* 0x0000000542047221 */ /* 0x000fe20000010000 */
[----:B------:R3:W-:Y:S01]  /*e1d0*/  STSM.16.M88.4 [R156], R12 ;  /* 0x0000000c9c007844 */ /* 0x0007e20000000200 */
[----:B-1----:R-:W-:Y:S01]  /*e1e0*/  FADD.FTZ R5, R36, R11 ;  /* 0x0000000b24057221 */ /* 0x002fe20000010000 */
[----:B------:R-:W-:Y:S01]  /*e1f0*/  F2FP.BF16.F32.PACK_AB R10, R20, R6 ;  /* 0x00000006140a723e */ /* 0x000fe200000010ff */
[----:B------:R-:W1:Y:S03]  /*e200*/  @P5 LDC R25, c[0x0][0x44c] ;  /* 0x00011300ff195b82 */ /* 0x000e660000000800 */
[----:B------:R-:W4:Y:S01]  /*e210*/  MUFU.EX2 R75, R75 ;  /* 0x0000004b004b7308 */ /* 0x000f220000000800 */
[----:B---3--:R-:W-:-:S07]  /*e220*/  FADD.FTZ R13, R67, R4 ;  /* 0x00000004430d7221 */ /* 0x008fce0000010000 */
[----:B------:R-:W3:Y:S01]  /*e230*/  MUFU.EX2 R78, R78 ;  /* 0x0000004e004e7308 */ /* 0x000ee20000000800 */
[----:B------:R-:W-:Y:S01]  /*e240*/  FADD.FTZ R4, R30, R5 ;  /* 0x000000051e047221 */ /* 0x000fe20000010000 */
[----:B------:R-:W-:-:S03]  /*e250*/  FADD.FTZ R6, R70, R13 ;  /* 0x0000000d46067221 */ /* 0x000fc60000010000 */
[----:B0-----:R-:W-:Y:S01]  /*e260*/  FADD.FTZ R4, R31, R4 ;  /* 0x000000041f047221 */ /* 0x001fe20000010000 */
[----:B------:R-:W-:Y:S02]  /*e270*/  FADD.FTZ R5, R71, R6 ;  /* 0x0000000647057221 */ /* 0x000fe40000010000 */
[----:B------:R-:W-:Y:S01]  /*e280*/  MUFU.EX2 R79, R79 ;  /* 0x0000004f004f7308 */ /* 0x000fe20000000800 */
[----:B-----5:R-:W-:Y:S01]  /*e290*/  FADD.FTZ R21, R37, R4 ;  /* 0x0000000425157221 */ /* 0x020fe20000010000 */
[----:B------:R-:W-:-:S06]  /*e2a0*/  FADD.FTZ R4, R74, R5 ;  /* 0x000000054a047221 */ /* 0x000fcc0000010000 */
[----:B------:R-:W-:Y:S01]  /*e2b0*/  MUFU.EX2 R82, R82 ;  /* 0x0000005200527308 */ /* 0x000fe20000000800 */
[----:B----4-:R-:W-:-:S07]  /*e2c0*/  FADD.FTZ R5, R75, R4 ;  /* 0x000000044b057221 */ /* 0x010fce0000010000 */
[----:B------:R-:W0:Y:S01]  /*e2d0*/  MUFU.EX2 R38, R38 ;  /* 0x0000002600267308 */ /* 0x000e220000000800 */
[----:B------:R-:W-:Y:S02]  /*e2e0*/  F2FP.BF16.F32.PACK_AB R9, R59, R58 ;  /* 0x0000003a3b09723e */ /* 0x000fe400000010ff */
[----:B------:R-:W-:-:S05]  /*e2f0*/  F2FP.BF16.F32.PACK_AB R11, R63, R62 ;  /* 0x0000003e3f0b723e */ /* 0x000fca00000010ff */
[----:B------:R-:W4:Y:S01]  /*e300*/  MUFU.EX2 R76, R76 ;  /* 0x0000004c004c7308 */ /* 0x000f220000000800 */
[----:B---3--:R-:W-:-:S07]  /*e310*/  FADD.FTZ R6, R78, R5 ;  /* 0x000000054e067221 */ /* 0x008fce0000010000 */
[----:B------:R-:W3:Y:S01]  /*e320*/  MUFU.EX2 R83, R83 ;  /* 0x0000005300537308 */ /* 0x000ee20000000800 */
[----:B------:R5:W-:Y:S01]  /*e330*/  STSM.16.M88.4 [R143+0x27800], R8 ;  /* 0x027800088f007844 */ /* 0x000be20000000200 */
[----:B0-----:R-:W-:-:S04]  /*e340*/  FADD.FTZ R21, R38, R21 ;  /* 0x0000001526157221 */ /* 0x001fc80000010000 */
[----:B----4-:R-:W-:Y:S01]  /*e350*/  FADD.FTZ R4, R76, R21 ;  /* 0x000000154c047221 */ /* 0x010fe20000010000 */
[----:B-----5:R-:W-:-:S04]  /*e360*/  FADD.FTZ R11, R79, R6 ;  /* 0x000000064f0b7221 */ /* 0x020fc80000010000 */
[----:B------:R-:W-:-:S04]  /*e370*/  FADD.FTZ R6, R82, R11 ;  /* 0x0000000b52067221 */ /* 0x000fc80000010000 */
[----:B---3--:R-:W-:Y:S02]  /*e380*/  FADD.FTZ R21, R83, R6 ;  /* 0x0000000653157221 */ /* 0x008fe40000010000 */
[----:B------:R-:W3:Y:S01]  /*e390*/  LDL R6, [R1+0x60] ;  /* 0x0000600001067983 */ /* 0x000ee20000100800 */
[----:B------:R-:W0:Y:S01]  /*e3a0*/  MUFU.EX2 R77, R77 ;  /* 0x0000004d004d7308 */ /* 0x000e220000000800 */
[--C-:B------:R-:W-:Y:S01]  /*e3b0*/  FFMA.FTZ R81, R81, UR45, -R3.reuse ;  /* 0x0000002d51517c23 */ /* 0x100fe20008010803 */
[--C-:B------:R-:W-:Y:S01]  /*e3c0*/  FFMA.FTZ R84, R84, UR45, -R3.reuse ;  /* 0x0000002d54547c23 */ /* 0x100fe20008010803 */
[----:B------:R-:W-:-:S05]  /*e3d0*/  FFMA.FTZ R3, R85, UR45, -R3 ;  /* 0x0000002d55037c23 */ /* 0x000fca0008010803 */
[----:B------:R-:W4:Y:S08]  /*e3e0*/  MUFU.EX2 R80, R80 ;  /* 0x0000005000507308 */ /* 0x000f300000000800 */
[----:B------:R-:W5:Y:S01]  /*e3f0*/  MUFU.EX2 R81, R81 ;  /* 0x0000005100517308 */ /* 0x000f620000000800 */
[----:B-1----:R-:W-:-:S04]  /*e400*/  @P5 IMAD.HI.U32 R24, R90, R25, RZ ;  /* 0x000000195a185227 */ /* 0x002fc800078e00ff */
[----:B0-----:R-:W-:-:S03]  /*e410*/  FADD.FTZ R5, R77, R4 ;  /* 0x000000044d057221 */ /* 0x001fc60000010000 */
[----:B------:R-:W-:Y:S08]  /*e420*/  MUFU.EX2 R84, R84 ;  /* 0x0000005400547308 */ /* 0x000ff00000000800 */
[----:B------:R-:W0:Y:S01]  /*e430*/  MUFU.EX2 R3, R3 ;  /* 0x0000000300037308 */ /* 0x000e220000000800 */
[----:B------:R-:W-:Y:S02]  /*e440*/  IMAD.MOV.U32 R20, RZ, RZ, R90 ;  /* 0x000000ffff147224 */ /* 0x000fe400078e005a */
[----:B----4-:R-:W-:Y:S01]  /*e450*/  FADD.FTZ R4, R80, R5 ;  /* 0x0000000550047221 */ /* 0x010fe20000010000 */
[----:B------:R-:W-:-:S04]  /*e460*/  F2FP.BF16.F32.PACK_AB R12, R36, R35 ;  /* 0x00000023240c723e */ /* 0x000fc800000010ff */
[----:B------:R-:W-:Y:S01]  /*e470*/  MUFU.EX2 R86, R86 ;  /* 0x0000005600567308 */ /* 0x000fe20000000800 */
[----:B------:R-:W-:Y:S02]  /*e480*/  F2FP.BF16.F32.PACK_AB R13, R67, R66 ;  /* 0x00000042430d723e */ /* 0x000fe400000010ff */
[----:B------:R-:W-:-:S05]  /*e490*/  F2FP.BF16.F32.PACK_AB R14, R31, R30 ;  /* 0x0000001e1f0e723e */ /* 0x000fca00000010ff */
[----:B------:R-:W1:Y:S01]  /*e4a0*/  MUFU.EX2 R87, R87 ;  /* 0x0000005700577308 */ /* 0x000e620000000800 */
[----:B------:R-:W-:Y:S02]  /*e4b0*/  F2FP.BF16.F32.PACK_AB R15, R71, R70 ;  /* 0x00000046470f723e */ /* 0x000fe400000010ff */
[----:B------:R-:W-:Y:S01]  /*e4c0*/  @P5 SHF.R.U32.HI R20, RZ, R27, R24 ;  /* 0x0000001bff145219 */ /* 0x000fe20000011618 */
[----:B-----5:R-:W-:-:S03]  /*e4d0*/  FADD.FTZ R5, R81, R4 ;  /* 0x0000000451057221 */ /* 0x020fc60000010000 */
[----:B------:R-:W-:Y:S02]  /*e4e0*/  IADD3 R4, R20, R88, -R89 ;  /* 0x0000005814047210 */ /* 0x000fe40007ffe859 */
[----:B------:R-:W-:Y:S02]  /*e4f0*/  F2FP.BF16.F32.PACK_AB R8, R38, R37 ;  /* 0x000000252608723e */ /* 0x000fe400000010ff */
[----:B------:R-:W-:Y:S02]  /*e500*/  F2FP.BF16.F32.PACK_AB R9, R75, R74 ;  /* 0x0000004a4b09723e */ /* 0x000fe400000010ff */
[----:B------:R-:W-:Y:S02]  /*e510*/  F2FP.BF16.F32.PACK_AB R10, R77, R76 ;  /* 0x0000004c4d0a723e */ /* 0x000fe400000010ff */
[----:B------:R-:W-:Y:S02]  /*e520*/  F2FP.BF16.F32.PACK_AB R11, R79, R78 ;  /* 0x0000004e4f0b723e */ /* 0x000fe400000010ff */
[----:B------:R-:W-:-:S02]  /*e530*/  CS2R R134, SRZ ;  /* 0x0000000000867805 */ /* 0x000fc4000001ff00 */
[----:B------:R-:W-:Y:S02]  /*e540*/  @P5 LOP3.LUT R18, R18, 0x8, RZ, 0xfc, !PT ;  /* 0x0000000812125812 */ /* 0x000fe400078efcff */
        /* <DEDUP_REMOVED lines=22> */
[----:B--2---:R0:W-:Y:S04]  /*e6b0*/  STSM.16.M88.4 [R39], R12 ;  /* 0x0000000c27007844 */ /* 0x0041e80000000200 */
[----:B------:R2:W-:Y:S01]  /*e6c0*/  STSM.16.M88.4 [R157+0x6000], R8 ;  /* 0x006000089d007844 */ /* 0x0005e20000000200 */
[----:B0-----:R-:W-:Y:S01]  /*e6d0*/  F2FP.BF16.F32.PACK_AB R14, R3, R84 ;  /* 0x00000054030e723e */ /* 0x001fe200000010ff */
[----:B------:R-:W-:Y:S01]  /*e6e0*/  FADD.FTZ R84, R84, R5 ;  /* 0x0000000554547221 */ /* 0x000fe20000010000 */
[----:B------:R-:W-:-:S02]  /*e6f0*/  SHF.R.S32.HI R5, RZ, 0x1f, R4 ;  /* 0x0000001fff057819 */ /* 0x000fc40000011404 */
[----:B------:R-:W-:Y:S02]  /*e700*/  F2FP.BF16.F32.PACK_AB R12, R81, R80 ;  /* 0x00000050510c723e */ /* 0x000fe400000010ff */
[----:B------:R-:W-:Y:S02]  /*e710*/  F2FP.BF16.F32.PACK_AB R13, R83, R82 ;  /* 0x00000052530d723e */ /* 0x000fe400000010ff */
[----:B-1----:R-:W-:Y:S02]  /*e720*/  F2FP.BF16.F32.PACK_AB R15, R87, R86 ;  /* 0x00000056570f723e */ /* 0x002fe400000010ff */
[----:B------:R-:W-:-:S03]  /*e730*/  LEA.HI R5, R5, R4, RZ, 0x7 ;  /* 0x0000000405057211 */ /* 0x000fc600078f38ff */
[----:B------:R2:W-:Y:S01]  /*e740*/  STSM.16.M88.4 [R156+0x6000], R12 ;  /* 0x0060000c9c007844 */ /* 0x0005e20000000200 */
[----:B------:R-:W-:Y:S01]  /*e750*/  SHF.R.S32.HI R5, RZ, 0x7, R5 ;  /* 0x00000007ff057819 */ /* 0x000fe20000011405 */
[----:B------:R0:W-:Y:S06]  /*e760*/  MEMBAR.ALL.CTA ;  /* 0x0000000000007992 */ /* 0x0001ec0000008000 */
[----:B0-----:R-:W0:Y:S01]  /*e770*/  FENCE.VIEW.ASYNC.S ;  /* 0x00000000000073c6 */ /* 0x001e220000000000 */
[----:B------:R-:W-:Y:S02]  /*e780*/  VIADD R4, R94, 0xfffffffe ;  /* 0xfffffffe5e047836 */ /* 0x000fe40000000000 */
[----:B------:R-:W-:Y:S01]  /*e790*/  FADD.FTZ R86, R86, R21 ;  /* 0x0000001556567221 */ /* 0x000fe20000010000 */
[----:B------:R-:W-:Y:S01]  /*e7a0*/  FADD.FTZ R140, R3, R84 ;  /* 0x00000054038c7221 */ /* 0x000fe20000010000 */
[----:B------:R-:W-:-:S02]  /*e7b0*/  CS2R R94, SRZ ;  /* 0x00000000005e7805 */ /* 0x000fc4000001ff00 */
[----:B------:R-:W-:Y:S01]  /*e7c0*/  FADD.FTZ R21, R87, R86 ;  /* 0x0000005657157221 */ /* 0x000fe20000010000 */
[----:B---3--:R-:W-:-:S05]  /*e7d0*/  VIMNMX R6, R6, R5, !PT ;  /* 0x0000000506067248 */ /* 0x008fca0007fe0100 */
[----:B------:R2:W-:Y:S01]  /*e7e0*/  STL [R1+0x34], R6 ;  /* 0x0000340601007387 */ /* 0x0005e20000100800 */
[----:B------:R-:W-:Y:S01]  /*e7f0*/  ISETP.GE.AND P1, PT, R4, R6, PT ;  /* 0x000000060400720c */ /* 0x000fe20003f26270 */
[----:B0-----:R-:W-:-:S12]  /*e800*/  NOP ;  /* 0x0000000000007918 */ /* 0x001fd80000000000 */
[----:B--2---:R-:W-:Y:S05]  /*e810*/  @!P1 BRA `(.L_x_12450) ;  /* 0x0000002c00a49947 */ /* 0x004fea0003800000 */
[----:B------:R-:W-:Y:S02]  /*e820*/  IMAD.MOV.U32 R6, RZ, RZ, R7 ;  /* 0x000000ffff067224 */ /* 0x000fe400078e0007 */
[----:B------:R-:W-:Y:S02]  /*e830*/  IMAD.MOV.U32 R3, RZ, RZ, R0 ;  /* 0x000000ffff037224 */ /* 0x000fe400078e0000 */
[----:B------:R-:W-:Y:S02]  /*e840*/  IMAD.MOV.U32 R8, RZ, RZ, R139 ;  /* 0x000000ffff087224 */ /* 0x000fe400078e008b */
[----:B------:R-:W-:Y:S02]  /*e850*/  IMAD.MOV.U32 R5, RZ, RZ, R22 ;  /* 0x000000ffff057224 */ /* 0x000fe400078e0016 */
[----:B------:R-:W-:-:S07]  /*e860*/  IMAD.MOV.U32 R135, RZ, RZ, RZ ;  /* 0x000000ffff877224 */ /* 0x000fce00078e00ff */
.L_x_12462:
        /* <DEDUP_REMOVED lines=9> */
.L_x_12452:
        /* <DEDUP_REMOVED lines=8> */
.L_x_12453:
[----:B------:R-:W-:Y:S04]  /*e980*/  BSSY B0, `(.L_x_12451) ;  /* 0x0000004000007945 */ /* 0x000fe80003800000 */
[----:B-1----:R-:W-:Y:S05]  /*e990*/  @P2 BRA `(.L_x_12454) ;  /* 0x0000000000082947 */ /* 0x002fea0003800000 */
[----:B------:R-:W1:Y:S02]  /*e9a0*/  SYNCS.PHASECHK.TRANS64.TRYWAIT P2, [R7+URZ+0x2d830], R0 ;  /* 0x02d83000070075a7 */ /* 0x000e64000804017f */
[----:B-1----:R-:W-:Y:S05]  /*e9b0*/  @!P2 BRA `(.L_x_12455) ;  /* 0x0000010c00d8a947 */ /* 0x002fea0003800000 */
.L_x_12454:
[----:B------:R-:W-:Y:S05]  /*e9c0*/  BSYNC B0 ;  /* 0x0000000000007941 */ /* 0x000fea0003800000 */
.L_x_12451:
[----:B01----:R-:W2:Y:S01]  /*e9d0*/  LDL R7, [R1+0x2c] ;  /* 0x00002c0001077983 */ /* 0x003ea20000100800 */
[----:B------:R-:W0:Y:S01]  /*e9e0*/  S2R R0, SR_TID.X ;  /* 0x0000000000007919 */ /* 0x000e220000002100 */
[----:B------:R-:W-:Y:S01]  /*e9f0*/  VIADD R22, R5, 0x1 ;  /* 0x0000000105167836 */ /* 0x000fe20000000000 */
[----:B------:R-:W-:Y:S05]  /*ea00*/  WARPSYNC.ALL ;  /* 0x0000000000007948 */ /* 0x000fea0003800000 */
[----:B------:R-:W-:-:S04]  /*ea10*/  ISETP.NE.AND P2, PT, R22, 0x2, PT ;  /* 0x000000021600780c */ /* 0x000fc80003f45270 */
[----:B------:R-:W-:Y:S02]  /*ea20*/  SEL R22, R22, RZ, P2 ;  /* 0x000000ff16167207 */ /* 0x000fe40001000000 */
[----:B0-----:R-:W-:-:S05]  /*ea30*/  SHF.R.U32.HI R0, RZ, 0x7, R0 ;  /* 0x00000007ff007819 */ /* 0x001fca0000011600 */
[----:B------:R-:W-:Y:S02]  /*ea40*/  VIADD R0, R0, 0x8 ;  /* 0x0000000800007836 */ /* 0x000fe40000000000 */
[----:B------:R-:W-:Y:S01]  /*ea50*/  IMAD.MOV.U32 R11, RZ, RZ, -0x7fffffe0 ;  /* 0x80000020ff0b7424 */ /* 0x000fe200078e00ff */
[----:B------:R-:W-:Y:S01]  /*ea60*/  R2UR UR4, R144 ;  /* 0x00000000900472ca */ /* 0x000fe200000e0000 */
[----:B------:R-:W-:Y:S01]  /*ea70*/  IMAD.MOV.U32 R25, RZ, RZ, -0x7fffffe0 ;  /* 0x80000020ff197424 */ /* 0x000fe200078e00ff */
[----:B------:R-:W-:Y:S02]  /*ea80*/  R2UR UR5, R145 ;  /* 0x00000000910572ca */ /* 0x000fe400000e0000 */
[----:B------:R-:W-:Y:S02]  /*ea90*/  R2UR UR7, R11 ;  /* 0x000000000b0772ca */ /* 0x000fe400000e0000 */
[----:B------:R-:W-:Y:S01]  /*eaa0*/  R2UR UR23, R25 ;  /* 0x00000000191772ca */ /* 0x000fe200000e0000 */
[----:B------:R-:W-:Y:S01]  /*eab0*/  IMAD.MOV.U32 R15, RZ, RZ, -0x7fffffe0 ;  /* 0x80000020ff0f7424 */ /* 0x000fe200078e00ff */
[----:B------:R-:W-:-:S02]  /*eac0*/  R2UR UR8, R154 ;  /* 0x000000009a0872ca */ /* 0x000fc400000e0000 */
[----:B------:R-:W-:Y:S02]  /*ead0*/  R2UR UR9, R155 ;  /* 0x000000009b0972ca */ /* 0x000fe400000e0000 */
[----:B------:R-:W-:Y:S01]  /*eae0*/  R2UR UR11, R15 ;  /* 0x000000000f0b72ca */ /* 0x000fe200000e0000 */
[----:B------:R0:W-:Y:S01]  /*eaf0*/  BAR.SYNC.DEFER_BLOCKING R0, 0x100 ;  /* 0x000400000000751d */ /* 0x0001e20000010000 */
[----:B------:R-:W-:Y:S01]  /*eb00*/  IMAD.MOV.U32 R13, RZ, RZ, -0x7fffffe0 ;  /* 0x80000020ff0d7424 */ /* 0x000fe200078e00ff */
[----:B------:R-:W-:Y:S02]  /*eb10*/  R2UR UR12, R152 ;  /* 0x00000000980c72ca */ /* 0x000fe400000e0000 */
[----:B------:R-:W-:Y:S02]  /*eb20*/  R2UR UR13, R153 ;  /* 0x00000000990d72ca */ /* 0x000fe400000e0000 */
[----:B------:R-:W-:Y:S01]  /*eb30*/  R2UR UR15, R13 ;  /* 0x000000000d0f72ca */ /* 0x000fe200000e0000 */
[----:B--2---:R-:W-:-:S04]  /*eb40*/  IMAD R10, R22, 0x600, R7 ;  /* 0x00000600160a7824 */ /* 0x004fc800078e0207 */
[C---:B------:R-:W-:Y:S01]  /*eb50*/  VIADD R24, R10.reuse, 0x400 ;  /* 0x000004000a187836 */ /* 0x040fe20000000000 */
[----:B------:R-:W-:-:S04]  /*eb60*/  R2UR UR6, R10 ;  /* 0x000000000a0672ca */ /* 0x000fc800000e0000 */
[----:B------:R-:W-:Y:S02]  /*eb70*/  R2UR UR22, R24 ;  /* 0x00000000181672ca */ /* 0x000fe400000e0000 */
[----:B------:R-:W-:-:S07]  /*eb80*/  WARPGROUP.ARRIVE ;  /* 0x00000000000079c5 */ /* 0x000fce0000000000 */
[----:B------:R-:W-:Y:S01]  /*eb90*/  HGMMA.64x128x16.F32.BF16 R24, gdesc[UR4], RZ, !UPT, gsb0 ;  /* 0x01e00000041879f0 */ /* 0x000fe2000c0018ff */
[----:B------:R-:W-:-:S05]  /*eba0*/  VIADD R14, R10, 0x2 ;  /* 0x000000020a0e7836 */ /* 0x000fca0000000000 */
[----:B------:R-:W-:Y:S01]  /*ebb0*/  R2UR UR10, R14 ;  /* 0x000000000e0a72ca */ /* 0x000fe200000e0000 */
[----:B------:R-:W-:-:S05]  /*ebc0*/  VIADD R12, R10, 0x200 ;  /* 0x000002000a0c7836 */ /* 0x000fca0000000000 */
[----:B------:R-:W-:Y:S01]  /*ebd0*/  R2UR UR14, R12 ;  /* 0x000000000c0e72ca */ /* 0x000fe200000e0000 */
[----:B------:R-:W-:Y:S02]  /*ebe0*/  WARPGROUP.DEPBAR.LE gsb0, 0x0 ;  /* 0x00008000000079c5 */ /* 0x000fe40000010000 */
        /* <DEDUP_REMOVED lines=30> */
.L_x_12457:
[----:B------:R-:W-:Y:S01]  /*edd0*/  SHF.L.U32 R0, R8, 0x1f, RZ ;  /* 0x0000001f08007819 */ /* 0x000fe200000006ff */
[----:B------:R-:W-:-:S04]  /*ede0*/  IMAD R7, R5, 0x8, R2 ;  /* 0x0000000805077824 */ /* 0x000fc800078e0202 */
[----:B------:R0:W1:Y:S01]  /*edf0*/  SYNCS.PHASECHK.TRANS64.TRYWAIT P1, [R7+URZ+0x2d850], R0 ;  /* 0x02d85000070075a7 */ /* 0x000062000802017f */
[----:B------:R-:W-:Y:S05]  /*ee00*/  @!P0 BRA `(.L_x_12458) ;  /* 0x0000000000048947 */ /* 0x000fea0003800000 */
[----:B------:R-:W-:Y:S01]  /*ee10*/  BPT.TRAP 0x1 ;  /* 0x000000040000795c */ /* 0x000fe20000300000 */
.L_x_12458:
[----:B-1----:R-:W-:Y:S05]  /*ee20*/  @P1 BRA `(.L_x_12456) ;  /* 0x0000000000081947 */ /* 0x002fea0003800000 */
[----:B------:R-:W1:Y:S02]  /*ee30*/  SYNCS.PHASECHK.TRANS64.TRYWAIT P1, [R7+URZ+0x2d850], R0 ;  /* 0x02d85000070075a7 */ /* 0x000e64000802017f */
[----:B-1----:R-:W-:Y:S05]  /*ee40*/  @!P1 BRA `(.L_x_12459) ;  /* 0x0000010800c89947 */ /* 0x002fea0003800000 */
.L_x_12456:
        /* <DEDUP_REMOVED lines=12> */
[----:B------:R-:W-:Y:S01]  /*ef10*/  R2UR UR11, R11 ;  /* 0x000000000b0b72ca */ /* 0x000fe200000e0000 */
        /* <DEDUP_REMOVED lines=51> */
[----:B------:R-:W-:Y:S01]  /*f250*/  VIADD R10, R8, 0x604 ;  /* 0x00000604080a7836 */ /* 0x000fe20000000000 */
        /* <DEDUP_REMOVED lines=31> */
.L_x_12460:
[----:B------:R-:W2:Y:S01]  /*f450*/  LDL R12, [R1+0x58] ;  /* 0x00005800010c7983 */ /* 0x000ea20000100800 */
[----:B0-----:R-:W0:Y:S03]  /*f460*/  LDC R0, c[0x0][0x448] ;  /* 0x00011200ff007b82 */ /* 0x001e260000000800 */
[----:B------:R-:W2:Y:S04]  /*f470*/  LDL R7, [R1+0x6c] ;  /* 0x00006c0001077983 */ /* 0x000ea80000100800 */
[----:B------:R-:W3:Y:S04]  /*f480*/  LDL R11, [R1+0x64] ;  /* 0x00006400010b7983 */ /* 0x000ee80000100800 */
[----:B------:R-:W3:Y:S04]  /*f490*/  LDL R10, [R1+0x5c] ;  /* 0x00005c00010a7983 */ /* 0x000ee80000100800 */
[----:B------:R-:W4:Y:S01]  /*f4a0*/  LDL R9, [R1+0x4c] ;  /* 0x00004c0001097983 */ /* 0x000f220000100800 */
[----:B------:R-:W-:Y:S01]  /*f4b0*/  LOP3.LUT R18, R18, 0xffffffdf, RZ, 0xc0, !PT ;  /* 0xffffffdf12127812 */ /* 0x000fe200078ec0ff */
[----:B------:R-:W-:Y:S01]  /*f4c0*/  UMOV UR45, UR44 ;  /* 0x0000002c002d7c82 */ /* 0x000fe20008000000 */
[----:B------:R-:W-:-:S02]  /*f4d0*/  IMAD R14, R22, 0x8, R2 ;  /* 0x00000008160e7824 */ /* 0x000fc400078e0202 */
[----:B------:R-:W-:Y:S01]  /*f4e0*/  @P0 LOP3.LUT R18, R18, 0x20, RZ, 0xfc, !PT ;  /* 0x0000002012120812 */ /* 0x000fe200078efcff */
[----:B------:R-:W-:Y:S02]  /*f4f0*/  IMAD.U32 R15, RZ, RZ, UR40 ;  /* 0x00000028ff0f7e24 */ /* 0x000fe4000f8e00ff */
[----:B------:R-:W-:Y:S01]  /*f500*/  VIADD R14, R14, 0x2d840 ;  /* 0x0002d8400e0e7836 */ /* 0x000fe20000000000 */
[----:B0-----:R-:W-:Y:S02]  /*f510*/  ISETP.NE.AND P1, PT, R0, 0x1, PT ;  /* 0x000000010000780c */ /* 0x001fe40003f25270 */
[----:B------:R-:W-:Y:S02]  /*f520*/  LOP3.LUT R18, R18, 0xffffffbf, RZ, 0xc0, !PT ;  /* 0xffffffbf12127812 */ /* 0x000fe400078ec0ff */
[----:B------:R-:W-:-:S04]  /*f530*/  PRMT R14, R15, 0x654, R14 ;  /* 0x000006540f0e7816 */ /* 0x000fc8000000000e */
[----:B------:R0:W-:Y:S05]  /*f540*/  SYNCS.ARRIVE.TRANS64.RED.A1T0 RZ, [R14+URZ], RZ ;  /* 0x000000ff0eff79a7 */ /* 0x0001ea000810043f */
[----:B------:R-:W1:Y:S08]  /*f550*/  @P1 LDC R8, c[0x0][0x44c] ;  /* 0x00011300ff081b82 */ /* 0x000e700000000800 */
[----:B------:R-:W5:Y:S01]  /*f560*/  @P1 LDC R0, c[0x0][0x450] ;  /* 0x00011400ff001b82 */ /* 0x000f620000000800 */
[----:B--2---:R-:W-:-:S04]  /*f570*/  IMAD.IADD R7, R7, 0x1, R12 ;  /* 0x0000000107077824 */ /* 0x004fc800078e020c */
[----:B-1----:R-:W-:-:S05]  /*f580*/  @P1 IMAD.HI.U32 R8, R7, R8, RZ ;  /* 0x0000000807081227 */ /* 0x002fca00078e00ff */
[----:B-----5:R-:W-:Y:S01]  /*f590*/  @P1 SHF.R.U32.HI R7, RZ, R0, R8 ;  /* 0x00000000ff071219 */ /* 0x020fe20000011608 */
[----:B------:R-:W-:-:S04]  /*f5a0*/  IMAD.MOV.U32 R8, RZ, RZ, -0x80 ;  /* 0xffffff80ff087424 */ /* 0x000fc800078e00ff */
[----:B------:R-:W1:Y:S01]  /*f5b0*/  SHFL.IDX PT, R0, R7, RZ, 0x1c1f ;  /* 0x001c1fff07007589 */ /* 0x000e6200000e0000 */
[----:B------:R-:W-:-:S03]  /*f5c0*/  IMAD R8, R4, R8, 0x1 ;  /* 0x0000000104087424 */ /* 0x000fc600078e0208 */
[----:B------:R-:W2:Y:S02]  /*f5d0*/  SHFL.IDX PT, R7, R7, 0x1, 0x1c1f ;  /* 0x003c1f0007077f89 */ /* 0x000ea400000e0000 */
[----:B---3--:R-:W-:-:S05]  /*f5e0*/  IADD3 R8, R10, R8, -R11 ;  /* 0x000000080a087210 */ /* 0x008fca0007ffe80b */
[----:B----4-:R-:W-:-:S04]  /*f5f0*/  IMAD.IADD R8, R8, 0x1, -R9 ;  /* 0x0000000108087824 */ /* 0x010fc800078e0a09 */
[C---:B-1----:R-:W-:Y:S02]  /*f600*/  IMAD.IADD R0, R8.reuse, 0x1, R0 ;  /* 0x0000000108007824 */ /* 0x042fe400078e0200 */
[----:B--2---:R-:W-:-:S03]  /*f610*/  IMAD.IADD R7, R8, 0x1, R7 ;  /* 0x0000000108077824 */ /* 0x004fc600078e0207 */
        /* <DEDUP_REMOVED lines=60> */
[----:B------:R-:W-:Y:S02]  /*f9e0*/  FMNMX.FTZ R0, R24, R3, !PT ;  /* 0x0000000318007209 */ /* 0x000fe40007810000 */
[----:B------:R-:W-:Y:S02]  /*f9f0*/  FSEL R80, R80, -INF , P4 ;  /* 0xff80000050507808 */ /* 0x000fe40002000000 */
[----:B------:R-:W-:Y:S02]  /*fa00*/  FMNMX.FTZ R0, R25, R0, !PT ;  /* 0x0000000019007209 */ /* 0x000fe40007810000 */
[----:B------:R-:W-:Y:S02]  /*fa10*/  FSEL R81, R81, -INF , P3 ;  /* 0xff80000051517808 */ /* 0x000fe40001800000 */
[----:B------:R-:W-:Y:S02]  /*fa20*/  FMNMX.FTZ R0, R28, R0, !PT ;  /* 0x000000001c007209 */ /* 0x000fe40007810000 */
[----:B------:R-:W-:-:S02]  /*fa30*/  FSEL R84, R84, -INF , P2 ;  /* 0xff80000054547808 */ /* 0x000fc40001000000 */
[----:B------:R-:W-:Y:S02]  /*fa40*/  FMNMX.FTZ R0, R29, R0, !PT ;  /* 0x000000001d007209 */ /* 0x000fe40007810000 */
[----:B------:R-:W-:Y:S02]  /*fa50*/  FSEL R85, R85, -INF , P1 ;  /* 0xff80000055557808 */ /* 0x000fe40000800000 */
[----:B------:R-:W-:Y:S02]  /*fa60*/  FMNMX.FTZ R0, R32, R0, !PT ;  /* 0x0000000020007209 */ /* 0x000fe40007810000 */
[----:B------:R-:W-:Y:S02]  /*fa70*/  ISETP.GT.AND P4, PT, R7, RZ, PT ;  /* 0x000000ff0700720c */ /* 0x000fe40003f84270 */
[----:B------:R-:W-:Y:S02]  /*fa80*/  FMNMX.FTZ R0, R33, R0, !PT ;  /* 0x0000000021007209 */ /* 0x000fe40007810000 */
[----:B------:R-:W-:-:S02]  /*fa90*/  ISETP.GT.AND P3, PT, R7, 0x1, PT ;  /* 0x000000010700780c */ /* 0x000fc40003f64270 */
[----:B------:R-:W-:Y:S02]  /*faa0*/  FMNMX.FTZ R0, R36, R0, !PT ;  /* 0x0000000024007209 */ /* 0x000fe40007810000 */
[----:B------:R-:W-:Y:S02]  /*fab0*/  ISETP.GT.AND P2, PT, R7, 0x8, PT ;  /* 0x000000080700780c */ /* 0x000fe40003f44270 */
[----:B------:R-:W-:Y:S02]  /*fac0*/  FMNMX.FTZ R0, R37, R0, !PT ;  /* 0x0000000025007209 */ /* 0x000fe40007810000 */
[----:B------:R-:W-:Y:S02]  /*fad0*/  ISETP.GT.AND P1, PT, R7, 0x9, PT ;  /* 0x000000090700780c */ /* 0x000fe40003f24270 */
[----:B------:R-:W-:Y:S02]  /*fae0*/  FMNMX.FTZ R0, R40, R0, !PT ;  /* 0x0000000028007209 */ /* 0x000fe40007810000 */
[----:B------:R-:W-:-:S02]  /*faf0*/  FSEL R26, R26, -INF , P4 ;  /* 0xff8000001a1a7808 */ /* 0x000fc40002000000 */
[----:B------:R-:W-:Y:S02]  /*fb00*/  FMNMX.FTZ R0, R41, R0, !PT ;  /* 0x0000000029007209 */ /* 0x000fe40007810000 */
[----:B------:R-:W-:Y:S02]  /*fb10*/  FSEL R27, R27, -INF , P3 ;  /* 0xff8000001b1b7808 */ /* 0x000fe40001800000 */
[----:B------:R-:W-:Y:S02]  /*fb20*/  FMNMX.FTZ R0, R44, R0, !PT ;  /* 0x000000002c007209 */ /* 0x000fe40007810000 */
[----:B------:R-:W-:Y:S02]  /*fb30*/  FSEL R30, R30, -INF , P2 ;  /* 0xff8000001e1e7808 */ /* 0x000fe40001000000 */
[----:B------:R-:W-:Y:S02]  /*fb40*/  FMNMX.FTZ R0, R45, R0, !PT ;  /* 0x000000002d007209 */ /* 0x000fe40007810000 */
[----:B------:R-:W-:-:S02]  /*fb50*/  FSEL R31, R31, -INF , P1 ;  /* 0xff8000001f1f7808 */ /* 0x000fc40000800000 */
[----:B------:R-:W-:Y:S02]  /*fb60*/  FMNMX.FTZ R0, R48, R0, !PT ;  /* 0x0000000030007209 */ /* 0x000fe40007810000 */
[----:B------:R-:W-:Y:S02]  /*fb70*/  ISETP.GT.AND P4, PT, R7, 0x10, PT ;  /* 0x000000100700780c */ /* 0x000fe40003f84270 */
[----:B------:R-:W-:Y:S02]  /*fb80*/  FMNMX.FTZ R0, R49, R0, !PT ;  /* 0x0000000031007209 */ /* 0x000fe40007810000 */
[C---:B------:R-:W-:Y:S02]  /*fb90*/  ISETP.GT.AND P3, PT, R7.reuse, 0x11, PT ;  /* 0x000000110700780c */ /* 0x040fe40003f64270 */
[----:B------:R-:W-:Y:S02]  /*fba0*/  FMNMX.FTZ R0, R52, R0, !PT ;  /* 0x0000000034007209 */ /* 0x000fe40007810000 */
[----:B------:R-:W-:-:S02]  /*fbb0*/  ISETP.GT.AND P2, PT, R7, 0x18, PT ;  /* 0x000000180700780c */ /* 0x000fc40003f44270 */
[----:B------:R-:W-:Y:S02]  /*fbc0*/  FMNMX.FTZ R0, R53, R0, !PT ;  /* 0x0000000035007209 */ /* 0x000fe40007810000 */
[----:B------:R-:W-:Y:S02]  /*fbd0*/  ISETP.GT.AND P1, PT, R7, 0x19, PT ;  /* 0x000000190700780c */ /* 0x000fe40003f24270 */
[----:B------:R-:W-:Y:S02]  /*fbe0*/  FMNMX.FTZ R0, R56, R0, !PT ;  /* 0x0000000038007209 */ /* 0x000fe40007810000 */
[----:B------:R-:W-:Y:S02]  /*fbf0*/  FSEL R34, R34, -INF , P4 ;  /* 0xff80000022227808 */ /* 0x000fe40002000000 */
[----:B------:R-:W-:Y:S02]  /*fc00*/  FMNMX.FTZ R0, R57, R0, !PT ;  /* 0x0000000039007209 */ /* 0x000fe40007810000 */
[----:B------:R-:W-:-:S02]  /*fc10*/  FSEL R35, R35, -INF , P3 ;  /* 0xff80000023237808 */ /* 0x000fc40001800000 */
[----:B------:R-:W-:Y:S02]  /*fc20*/  FMNMX.FTZ R0, R60, R0, !PT ;  /* 0x000000003c007209 */ /* 0x000fe40007810000 */
[----:B------:R-:W-:Y:S02]  /*fc30*/  FSEL R38, R38, -INF , P2 ;  /* 0xff80000026267808 */ /* 0x000fe40001000000 */
[----:B------:R-:W-:Y:S02]  /*fc40*/  FMNMX.FTZ R0, R61, R0, !PT ;  /* 0x000000003d007209 */ /* 0x000fe40007810000 */
[----:B------:R-:W-:Y:S02]  /*fc50*/  FSEL R39, R39, -INF , P1 ;  /* 0xff80000027277808 */ /* 0x000fe40000800000 */
[----:B------:R-:W-:Y:S02]  /*fc60*/  FMNMX.FTZ R0, R64, R0, !PT ;  /* 0x0000000040007209 */ /* 0x000fe40007810000 */
[----:B------:R-:W-:-:S02]  /*fc70*/  ISETP.GT.AND P4, PT, R7, 0x20, PT ;  /* 0x000000200700780c */ /* 0x000fc40003f84270 */
[----:B------:R-:W-:Y:S02]  /*fc80*/  FMNMX.FTZ R0, R65, R0, !PT ;  /* 0x0000000041007209 */ /* 0x000fe40007810000 */
[C---:B------:R-:W-:Y:S02]  /*fc90*/  ISETP.GT.AND P3, PT, R7.reuse, 0x21, PT ;  /* 0x000000210700780c */ /* 0x040fe40003f64270 */
[----:B------:R-:W-:Y:S02]  /*fca0*/  FMNMX.FTZ R0, R68, R0, !PT ;  /* 0x0000000044007209 */ /* 0x000fe40007810000 */
[----:B------:R-:W-:Y:S02]  /*fcb0*/  ISETP.GT.AND P2, PT, R7, 0x28, PT ;  /* 0x000000280700780c */ /* 0x000fe40003f44270 */
[----:B------:R-:W-:Y:S02]  /*fcc0*/  FMNMX.FTZ R0, R69, R0, !PT ;  /* 0x0000000045007209 */ /* 0x000fe40007810000 */
        /* <DEDUP_REMOVED lines=10> */
[----:B------:R-:W-:Y:S02]  /*fd70*/  ISETP.GT.AND P4, PT, R7, 0x30, PT ;  /* 0x000000300700780c */ /* 0x000fe40003f84270 */
[----:B------:R-:W-:Y:S02]  /*fd80*/  FMNMX.FTZ R0, R81, R0, !PT ;  /* 0x0000000051007209 */ /* 0x000fe40007810000 */
[----:B------:R-:W-:-:S02]  /*fd90*/  ISETP.GT.AND P3, PT, R7, 0x31, PT ;  /* 0x000000310700780c */ /* 0x000fc40003f64270 */
[----:B------:R-:W-:Y:S02]  /*fda0*/  FMNMX.FTZ R0, R84, R0, !PT ;  /* 0x0000000054007209 */ /* 0x000fe40007810000 */
[----:B------:R-:W-:Y:S02]  /*fdb0*/  ISETP.GT.AND P2, PT, R7, 0x38, PT ;  /* 0x000000380700780c */ /* 0x000fe40003f44270 */
[----:B------:R-:W-:Y:S02]  /*fdc0*/  FMNMX.FTZ R0, R85, R0, !PT ;  /* 0x0000000055007209 */ /* 0x000fe40007810000 */
[C---:B------:R-:W-:Y:S02]  /*fdd0*/  ISETP.GT.AND P1, PT, R7.reuse, 0x39, PT ;  /* 0x000000390700780c */ /* 0x040fe40003f24270 */
[----:B------:R-:W-:Y:S01]  /*fde0*/  ISETP.GT.AND P0, PT, R7, 0x61, PT ;  /* 0x000000610700780c */ /* 0x000fe20003f04270 */
[----:B------:R-:W1:Y:S01]  /*fdf0*/  SHFL.BFLY PT, R8, R0, 0x2, 0x1f ;  /* 0x0c401f0000087f89 */ /* 0x000e6200000e0000 */
        /* <DEDUP_REMOVED lines=12> */
[----:B-1----:R-:W-:-:S02]  /*fec0*/  FMNMX.FTZ R0, R0, R8, !PT ;  /* 0x0000000800007209 */ /* 0x002fc40007810000 */
[C---:B------:R-:W-:Y:S02]  /*fed0*/  ISETP.GT.AND P4, PT, R7.reuse, 0x50, PT ;  /* 0x000000500700780c */ /* 0x040fe40003f84270 */
[C---:B------:R-:W-:Y:S01]  /*fee0*/  ISETP.GT.AND P3, PT, R7.reuse, 0x51, PT ;  /* 0x000000510700780c */ /* 0x040fe20003f64270 */
[----:B------:R-:W1:Y:S01]  /*fef0*/  SHFL.BFLY PT, R8, R0, 0x1, 0x1f ;  /* 0x0c201f0000087f89 */ /* 0x000e6200000e0000 */
[C---:B------:R-:W-:Y:S02]  /*ff00*/  ISETP.GT.AND P2, PT, R7.reuse, 0x58, PT ;  /* 0x000000580700780c */ /* 0x040fe40003f44270 */
[----:B------:R-:W-:Y:S02]  /*ff10*/  ISETP.GT.AND P1, PT, R7, 0x59, PT ;  /* 0x000000590700780c */ /* 0x000fe40003f24270 */
[----:B------:R-:W-:Y:S02]  /*ff20*/  FSEL R66, R66, -INF , P4 ;  /* 0xff80000042427808 */ /* 0x000fe40002000000 */
[----:B------:R-:W-:-:S02]  /*ff30*/  FSEL R67, R67, -INF , P3 ;  /* 0xff80000043437808 */ /* 0x000fc40001800000 */
[----:B------:R-:W-:Y:S02]  /*ff40*/  @P0 LOP3.LUT R18, R18, 0x40, RZ, 0xfc, !PT ;  /* 0x0000004012120812 */ /* 0x000fe400078efcff */
[----:B------:R-:W-:Y:S02]  /*ff50*/  FSEL R70, R70, -INF , P2 ;  /* 0xff80000046467808 */ /* 0x000fe40001000000 */
[----:B------:R-:W-:Y:S02]  /*ff60*/  FSEL R71, R71, -INF , P1 ;  /* 0xff80000047477808 */ /* 0x000fe40000800000 */
[C---:B------:R-:W-:Y:S02]  /*ff70*/  ISETP.GT.AND P1, PT, R7.reuse, 0x69, PT ;  /* 0x000000690700780c */ /* 0x040fe40003f24270 */
[C---:B------:R-:W-:Y:S02]  /*ff80*/  ISETP.GT.AND P2, PT, R7.reuse, 0x70, PT ;  /* 0x000000700700780c */ /* 0x040fe40003f44270 */
[----:B------:R-:W-:-:S02]  /*ff90*/  ISETP.GT.AND P3, PT, R7, 0x71, PT ;  /* 0x000000710700780c */ /* 0x000fc40003f64270 */
[C---:B------:R-:W-:Y:S02]  /*ffa0*/  ISETP.GT.AND P4, PT, R7.reuse, 0x78, PT ;  /* 0x000000780700780c */ /* 0x040fe40003f84270 */
[C---:B------:R-:W-:Y:S02]  /*ffb0*/  ISETP.GT.AND P5, PT, R7.reuse, 0x79, PT ;  /* 0x000000790700780c */ /* 0x040fe40003fa4270 */
[----:B-1----:R-:W-:Y:S02]  /*ffc0*/  FMNMX.FTZ R0, R0, R8, !PT ;  /* 0x0000000800007209 */ /* 0x002fe40007810000 */
[----:B------:R-:W-:Y:S02]  /*ffd0*/  ISETP.GT.AND P0, PT, R7, 0x60, PT ;  /* 0x000000600700780c */ /* 0x000fe40003f04270 */
[----:B------:R-:W-:Y:S02]  /*ffe0*/  FSETP.NEU.FTZ.AND P6, PT, R0, -INF , PT ;  /* 0xff8000000000780b */ /* 0x000fe40003fdd000 */
[----:B------:R-:W-:-:S02]  /*fff0*/  FSEL R74, R74, -INF , P0 ;  /* 0xff8000004a4a7808 */ /* 0x000fc40000000000 */
[----:B------:R-:W-:Y:S02]  /*10000*/  FSEL R8, R0, RZ, P6 ;  /* 0x000000ff00087208 */ /* 0x000fe40003000000 */
[----:B------:R-:W-:Y:S02]  /*10010*/  LOP3.LUT P0, RZ, R18, 0x40, RZ, 0xc0, !PT ;  /* 0x0000004012ff7812 */ /* 0x000fe4000780c0ff */
[----:B------:R-:W-:Y:S01]  /*10020*/  FSEL R79, R79, -INF , P1 ;  /* 0xff8000004f4f7808 */ /* 0x000fe20000800000 */
[----:B------:R-:W-:Y:S01]  /*10030*/  FADD.FTZ R3, -R8, R3 ;  /* 0x0000000308037221 */ /* 0x000fe20000010100 */
[----:B------:R-:W-:Y:S01]  /*10040*/  FMUL.FTZ R8, R0, UR45 ;  /* 0x0000002d00087c20 */ /* 0x000fe20008410000 */
[----:B------:R-:W-:Y:S02]  /*10050*/  FSEL R75, R75, -INF , P0 ;  /* 0xff8000004b4b7808 */ /* 0x000fe40000000000 */
[----:B------:R-:W-:Y:S01]  /*10060*/  FSEL R82, R82, -INF , P2 ;  /* 0xff80000052527808 */ /* 0x000fe20001000000 */
[----:B------:R-:W-:Y:S01]  /*10070*/  FMUL.FTZ R3, R3, UR45 ;  /* 0x0000002d03037c20 */ /* 0x000fe20008410000 */
[----:B------:R-:W-:-:S02]  /*10080*/  FSEL R8, R8, RZ, P6 ;  /* 0x000000ff08087208 */ /* 0x000fc40003000000 */
[----:B------:R-:W-:Y:S02]  /*10090*/  ISETP.GT.AND P6, PT, R7, 0x68, PT ;  /* 0x000000680700780c */ /* 0x000fe40003fc4270 */
[----:B------:R-:W-:Y:S01]  /*100a0*/  FMNMX.FTZ R7, R26, R6, !PT ;  /* 0x000000061a077209 */ /* 0x000fe20007810000 */
[--C-:B------:R-:W-:Y:S01]  /*100b0*/  FFMA.FTZ R24, R24, UR45, -R8.reuse ;  /* 0x0000002d18187c23 */ /* 0x100fe20008010808 */
[----:B------:R-:W-:Y:S01]  /*100c0*/  FSEL R78, R78, -INF , P6 ;  /* 0xff8000004e4e7808 */ /* 0x000fe20003000000 */
[--C-:B------:R-:W-:Y:S01]  /*100d0*/  FFMA.FTZ R25, R25, UR45, -R8.reuse ;  /* 0x0000002d19197c23 */ /* 0x100fe20008010808 */
[----:B------:R-:W-:Y:S01]  /*100e0*/  FMNMX.FTZ R7, R27, R7, !PT ;  /* 0x000000071b077209 */ /* 0x000fe20007810000 */
[----:B------:R-:W-:Y:S01]  /*100f0*/  MUFU.EX2 R3, R3 ;  /* 0x0000000300037308 */ /* 0x000fe20000000800 */
[----:B------:R-:W-:Y:S01]  /*10100*/  FSEL R83, R83, -INF , P3 ;  /* 0xff80000053537808 */ /* 0x000fe20001800000 */
[--C-:B------:R-:W-:Y:S01]  /*10110*/  FFMA.FTZ R28, R28, UR45, -R8.reuse ;  /* 0x0000002d1c1c7c23 */ /* 0x100fe20008010808 */
[----:B------:R-:W-:Y:S01]  /*10120*/  FMNMX.FTZ R7, R30, R7, !PT ;  /* 0x000000071e077209 */ /* 0x000fe20007810000 */
[--C-:B------:R-:W-:Y:S01]  /*10130*/  FFMA.FTZ R29, R29, UR45, -R8.reuse ;  /* 0x0000002d1d1d7c23 */ /* 0x100fe20008010808 */
[----:B------:R-:W-:Y:S01]  /*10140*/  FSEL R86, R86, -INF , P4 ;  /* 0xff80000056567808 */ /* 0x000fe20002000000 */
[--C-:B------:R-:W-:Y:S01]  /*10150*/  FFMA.FTZ R32, R32, UR45, -R8.reuse ;  /* 0x0000002d20207c23 */ /* 0x100fe20008010808 */
[----:B------:R-:W-:Y:S01]  /*10160*/  FMNMX.FTZ R7, R31, R7, !PT ;  /* 0x000000071f077209 */ /* 0x000fe20007810000 */
[----:B------:R-:W1:Y:S01]  /*10170*/  MUFU.EX2 R24, R24 ;  /* 0x0000001800187308 */ /* 0x000e620000000800 */
[----:B------:R-:W-:Y:S01]  /*10180*/  FSEL R87, R87, -INF , P5 ;  /* 0xff80000057577808 */ /* 0x000fe20002800000 */
        /* <DEDUP_REMOVED lines=12> */
[----:B------:R-:W-:Y:S01]  /*10250*/  FFMA.FTZ R49, R49, UR45, -R8 ;  /* 0x0000002d31317c23 */ /* 0x000fe20008010808 */
[----:B------:R-:W-:Y:S01]  /*10260*/  FMNMX.FTZ R7, R39, R7, !PT ;  /* 0x0000000727077209 */ /* 0x000fe20007810000 */
[----:B------:R-:W2:Y:S01]  /*10270*/  MUFU.EX2 R28, R28 ;  /* 0x0000001c001c7308 */ /* 0x000ea20000000800 */
[----:B-1----:R-:W-:Y:S01]  /*10280*/  FFMA.FTZ R140, R3, R140, R24 ;  /* 0x0000008c038c7223 */ /* 0x002fe20000010018 */
        /* <DEDUP_REMOVED lines=8> */
[--C-:B------:R-:W-:Y:S01]  /*10310*/  FFMA.FTZ R60, R60, UR45, -R8.reuse ;  /* 0x0000002d3c3c7c23 */ /* 0x100fe20008010808 */
[----:B------:R-:W-:Y:S01]  /*10320*/  FMNMX.FTZ R7, R46, R7, !PT ;  /* 0x000000072e077209 */ /* 0x000fe20007810000 */
[--C-:B------:R-:W-:Y:S01]  /*10330*/  FFMA.FTZ R61, R61, UR45, -R8.reuse ;  /* 0x0000002d3d3d7c23 */ /* 0x100fe20008010808 */
[--C-:B------:R-:W-:Y:S01]  /*10340*/  FFMA.FTZ R64, R64, UR45, -R8.reuse ;  /* 0x0000002d40407c23 */ /* 0x100fe20008010808 */
[----:B------:R-:W-:Y:S01]  /*10350*/  FFMA.FTZ R65, R65, UR45, -R8 ;  /* 0x0000002d41417c23 */ /* 0x000fe20008010808 */
[----:B------:R-:W-:Y:S01]  /*10360*/  FMNMX.FTZ R7, R47, R7, !PT ;  /* 0x000000072f077209 */ /* 0x000fe20007810000 */
[----:B------:R-:W0:Y:S01]  /*10370*/  MUFU.EX2 R32, R32 ;  /* 0x0000002000207308 */ /* 0x000e220000000800 */
[----:B--2---:R-:W-:Y:S01]  /*10380*/  FADD.FTZ R14, R28, R14 ;  /* 0x0000000e1c0e7221 */ /* 0x004fe20000010000 */
[--C-:B------:R-:W-:Y:S01]  /*10390*/  FFMA.FTZ R68, R68, UR45, -R8.reuse ;  /* 0x0000002d44447c23 */ /* 0x100fe20008010808 */
[----:B------:R-:W-:Y:S01]  /*103a0*/  FMNMX.FTZ R7, R50, R7, !PT ;  /* 0x0000000732077209 */ /* 0x000fe20007810000 */
[--C-:B------:R-:W-:Y:S01]  /*103b0*/  FFMA.FTZ R69, R69, UR45, -R8.reuse ;  /* 0x0000002d45457c23 */ /* 0x100fe20008010808 */
[--C-:B------:R-:W-:Y:S01]  /*103c0*/  FFMA.FTZ R72, R72, UR45, -R8.reuse ;  /* 0x0000002d48487c23 */ /* 0x100fe20008010808 */
[----:B------:R-:W-:Y:S01]  /*103d0*/  FFMA.FTZ R73, R73, UR45, -R8 ;  /* 0x0000002d49497c23 */ /* 0x000fe20008010808 */
[----:B------:R-:W-:Y:S01]  /*103e0*/  FMNMX.FTZ R7, R51, R7, !PT ;  /* 0x0000000733077209 */ /* 0x000fe20007810000 */
[----:B------:R-:W2:Y:S01]  /*103f0*/  MUFU.EX2 R33, R33 ;  /* 0x0000002100217308 */ /* 0x000ea20000000800 */
[----:B-1----:R-:W-:Y:S01]  /*10400*/  FADD.FTZ R14, R29, R14 ;  /* 0x0000000e1d0e7221 */ /* 0x002fe20000010000 */
        /* <DEDUP_REMOVED lines=10> */
[----:B------:R-:W-:Y:S01]  /*104b0*/  FFMA.FTZ R8, R85, UR45, -R8 ;  /* 0x0000002d55087c23 */ /* 0x000fe20008010808 */
[----:B------:R-:W-:-:S02]  /*104c0*/  LOP3.LUT P0, RZ, R18, 0x20, RZ, 0xc0, !PT ;  /* 0x0000002012ff7812 */ /* 0x000fc4000780c0ff */
[----:B------:R-:W-:Y:S01]  /*104d0*/  FMNMX.FTZ R7, R59, R7, !PT ;  /* 0x000000073b077209 */ /* 0x000fe20007810000 */
[----:B------:R-:W0:Y:S01]  /*104e0*/  MUFU.EX2 R37, R37 ;  /* 0x0000002500257308 */ /* 0x000e220000000800 */
[----:B--2---:R-:W-:Y:S02]  /*104f0*/  FADD.FTZ R14, R33, R14 ;  /* 0x0000000e210e7221 */ /* 0x004fe40000010000 */
[----:B------:R-:W-:-:S04]  /*10500*/  FMNMX.FTZ R7, R62, R7, !PT ;  /* 0x000000073e077209 */ /* 0x000fc80007810000 */
[----:B------:R-:W-:Y:S01]  /*10510*/  FMNMX.FTZ R7, R63, R7, !PT ;  /* 0x000000073f077209 */ /* 0x000fe20007810000 */
[----:B------:R-:W2:Y:S01]  /*10520*/  MUFU.EX2 R40, R40 ;  /* 0x0000002800287308 */ /* 0x000ea20000000800 */
[----:B-1----:R-:W-:Y:S02]  /*10530*/  FADD.FTZ R14, R36, R14 ;  /* 0x0000000e240e7221 */ /* 0x002fe40000010000 */
[----:B------:R-:W-:-:S04]  /*10540*/  FMNMX.FTZ R7, R66, R7, !PT ;  /* 0x0000000742077209 */ /* 0x000fc80007810000 */
[----:B------:R-:W-:Y:S01]  /*10550*/  FMNMX.FTZ R7, R67, R7, !PT ;  /* 0x0000000743077209 */ /* 0x000fe20007810000 */
[----:B------:R-:W1:Y:S01]  /*10560*/  MUFU.EX2 R41, R41 ;  /* 0x0000002900297308 */ /* 0x000e620000000800 */
[----:B0-----:R-:W-:Y:S02]  /*10570*/  FADD.FTZ R14, R37, R14 ;  /* 0x0000000e250e7221 */ /* 0x001fe40000010000 */
[----:B------:R-:W-:-:S04]  /*10580*/  FMNMX.FTZ R7, R70, R7, !PT ;  /* 0x0000000746077209 */ /* 0x000fc80007810000 */
        /* <DEDUP_REMOVED lines=17> */
[----:B------:R-:W-:Y:S01]  /*106a0*/  MUFU.EX2 R52, R52 ;  /* 0x0000003400347308 */ /* 0x000fe20000000800 */
[----:B-1----:R-:W-:-:S03]  /*106b0*/  FADD.FTZ R14, R48, R14 ;  /* 0x0000000e300e7221 */ /* 0x002fc60000010000 */
[----:B------:R-:W1:Y:S04]  /*106c0*/  SHFL.BFLY PT, R9, R7, 0x2, 0x1f ;  /* 0x0c401f0007097f89 */ /* 0x000e6800000e0000 */
[----:B------:R-:W-:Y:S01]  /*106d0*/  MUFU.EX2 R53, R53 ;  /* 0x0000003500357308 */ /* 0x000fe20000000800 */
[----:B0-----:R-:W-:-:S07]  /*106e0*/  FADD.FTZ R14, R49, R14 ;  /* 0x0000000e310e7221 */ /* 0x001fce0000010000 */
[----:B------:R-:W-:Y:S08]  /*106f0*/  MUFU.EX2 R56, R56 ;  /* 0x0000003800387308 */ /* 0x000ff00000000800 */
[----:B------:R-:W-:Y:S01]  /*10700*/  MUFU.EX2 R57, R57 ;  /* 0x0000003900397308 */ /* 0x000fe20000000800 */
[----:B-1----:R-:W-:-:S07]  /*10710*/  FMNMX.FTZ R7, R7, R9, !PT ;  /* 0x0000000907077209 */ /* 0x002fce0007810000 */
        /* <DEDUP_REMOVED lines=11> */
[----:B------:R-:W-:Y:S02]  /*107d0*/  MUFU.EX2 R69, R69 ;  /* 0x0000004500457308 */ /* 0x000fe40000000800 */
[----:B------:R-:W-:Y:S02]  /*107e0*/  FMUL.FTZ R6, R6, UR45 ;  /* 0x0000002d06067c20 */ /* 0x000fe40008410000 */
[----:B------:R-:W-:-:S04]  /*107f0*/  FSEL R9, R9, RZ, P1 ;  /* 0x000000ff09097208 */ /* 0x000fc80000800000 */
        /* <DEDUP_REMOVED lines=34> */
[--C-:B------:R-:W-:Y:S01]  /*10a20*/  FFMA.FTZ R79, R79, UR45, -R9.reuse ;  /* 0x0000002d4f4f7c23 */ /* 0x100fe20008010809 */
[--C-:B------:R-:W-:Y:S01]  /*10a30*/  FFMA.FTZ R82, R82, UR45, -R9.reuse ;  /* 0x0000002d52527c23 */ /* 0x100fe20008010809 */
[--C-:B------:R-:W-:Y:S01]  /*10a40*/  FFMA.FTZ R83, R83, UR45, -R9.reuse ;  /* 0x0000002d53537c23 */ /* 0x100fe20008010809 */
[--C-:B------:R-:W-:Y:S01]  /*10a50*/  FFMA.FTZ R86, R86, UR45, -R9.reuse ;  /* 0x0000002d56567c23 */ /* 0x100fe20008010809 */
[----:B------:R-:W-:-:S02]  /*10a60*/  FFMA.FTZ R9, R87, UR45, -R9 ;  /* 0x0000002d57097c23 */ /* 0x000fc40008010809 */
        /* <DEDUP_REMOVED lines=86> */
.L_x_12461:
        /* <DEDUP_REMOVED lines=110> */
.L_x_12450:
[----:B------:R-:W2:Y:S02]  /*116b0*/  LDL R3, [R1+0x60] ;  /* 0x0000600001037983 */ /* 0x000ea40000100800 */
[----:B--2---:R-:W-:-:S13]  /*116c0*/  ISETP.GE.AND P1, PT, R4, R3, PT ;  /* 0x000000030400720c */ /* 0x004fda0003f26270 */
[----:B------:R-:W-:Y:S05]  /*116d0*/  @!P1 BRA `(.L_x_12463) ;  /* 0x0000002400209947 */ /* 0x000fea0003800000 */
[----:B------:R-:W-:Y:S02]  /*116e0*/  IMAD.MOV.U32 R6, RZ, RZ, R7 ;  /* 0x000000ffff067224 */ /* 0x000fe400078e0007 */
[----:B------:R-:W-:Y:S02]  /*116f0*/  IMAD.MOV.U32 R8, RZ, RZ, R0 ;  /* 0x000000ffff087224 */ /* 0x000fe400078e0000 */
[----:B------:R-:W-:Y:S02]  /*11700*/  IMAD.MOV.U32 R5, RZ, RZ, R139 ;  /* 0x000000ffff057224 */ /* 0x000fe400078e008b */
[----:B------:R-:W-:-:S07]  /*11710*/  IMAD.MOV.U32 R3, RZ, RZ, R22 ;  /* 0x000000ffff037224 */ /* 0x000fce00078e0016 */
.L_x_12475:
        /* <DEDUP_REMOVED lines=9> */
.L_x_12465:
        /* <DEDUP_REMOVED lines=8> */
.L_x_12466:
[----:B------:R-:W-:Y:S04]  /*11830*/  BSSY B0, `(.L_x_12464) ;  /* 0x0000004000007945 */ /* 0x000fe80003800000 */
[----:B-1----:R-:W-:Y:S05]  /*11840*/  @P2 BRA `(.L_x_12467) ;  /* 0x0000000000082947 */ /* 0x002fea0003800000 */
[----:B------:R-:W1:Y:S02]  /*11850*/  SYNCS.PHASECHK.TRANS64.TRYWAIT P2, [R7+URZ+0x2d830], R0 ;  /* 0x02d83000070075a7 */ /* 0x000e64000804017f */
[----:B-1----:R-:W-:Y:S05]  /*11860*/  @!P2 BRA `(.L_x_12468) ;  /* 0x000000e00054a947 */ /* 0x002fea0003800000 */
.L_x_12467:
[----:B------:R-:W-:Y:S05]  /*11870*/  BSYNC B0 ;  /* 0x0000000000007941 */ /* 0x000fea0003800000 */
.L_x_12464:
        /* <DEDUP_REMOVED lines=64> */
.L_x_12470:
[----:B------:R-:W-:Y:S01]  /*11c80*/  SHF.L.U32 R0, R5, 0x1f, RZ ;  /* 0x0000001f05007819 */ /* 0x000fe200000006ff */
[----:B------:R-:W-:-:S04]  /*11c90*/  IMAD R5, R3, 0x8, R2 ;  /* 0x0000000803057824 */ /* 0x000fc800078e0202 */
[----:B------:R0:W1:Y:S01]  /*11ca0*/  SYNCS.PHASECHK.TRANS64.TRYWAIT P1, [R5+URZ+0x2d850], R0 ;  /* 0x02d85000050075a7 */ /* 0x000062000802017f */
[----:B------:R-:W-:Y:S05]  /*11cb0*/  @!P0 BRA `(.L_x_12471) ;  /* 0x0000000000048947 */ /* 0x000fea0003800000 */
[----:B------:R-:W-:Y:S01]  /*11cc0*/  BPT.TRAP 0x1 ;  /* 0x000000040000795c */ /* 0x000fe20000300000 */
.L_x_12471:
[----:B-1----:R-:W-:Y:S05]  /*11cd0*/  @P1 BRA `(.L_x_12469) ;  /* 0x0000000000081947 */ /* 0x002fea0003800000 */
[----:B------:R-:W1:Y:S02]  /*11ce0*/  SYNCS.PHASECHK.TRANS64.TRYWAIT P1, [R5+URZ+0x2d850], R0 ;  /* 0x02d85000050075a7 */ /* 0x000e64000802017f */
[----:B-1----:R-:W-:Y:S05]  /*11cf0*/  @!P1 BRA `(.L_x_12472) ;  /* 0x000000dc00449947 */ /* 0x002fea0003800000 */
.L_x_12469:
        /* <DEDUP_REMOVED lines=96> */
.L_x_12473:
        /* <DEDUP_REMOVED lines=147> */
[----:B------:R-:W-:Y:S01]  /*12c30*/  FFMA.FTZ R75, R75, UR45, -R9 ;  /* 0x0000002d4b4b7c23 */ /* 0x000fe20008010809 */
[----:B------:R-:W-:Y:S01]  /*12c40*/  FFMA.FTZ R76, R76, UR45, -R5 ;  /* 0x0000002d4c4c7c23 */ /* 0x000fe20008010805 */
[----:B------:R-:W-:Y:S01]  /*12c50*/  FFMA.FTZ R78, R78, UR45, -R9 ;  /* 0x0000002d4e4e7c23 */ /* 0x000fe20008010809 */
[----:B------:R-:W-:Y:S01]  /*12c60*/  FFMA.FTZ R77, R77, UR45, -R5 ;  /* 0x0000002d4d4d7c23 */ /* 0x000fe20008010805 */
[----:B------:R-:W2:Y:S01]  /*12c70*/  MUFU.EX2 R29, R29 ;  /* 0x0000001d001d7308 */ /* 0x000ea20000000800 */
[----:B-1----:R-:W-:Y:S01]  /*12c80*/  FADD.FTZ R10, R28, R10 ;  /* 0x0000000a1c0a7221 */ /* 0x002fe20000010000 */
        /* <DEDUP_REMOVED lines=127> */
.L_x_12474:
        /* <DEDUP_REMOVED lines=110> */
.L_x_12463:
[----:B------:R-:W-:Y:S05]  /*13b60*/  WARPSYNC.ALL ;  /* 0x0000000000007948 */ /* 0x000fea0003800000 */
[----:B------:R-:W-:Y:S06]  /*13b70*/  BAR.ARV 0x8, 0x200 ;  /* 0x0208000000007b1d */ /* 0x000fec0000002000 */
[----:B------:R-:W-:Y:S05]  /*13b80*/  @!P0 BRA `(.L_x_12476) ;  /* 0x0000000000048947 */ /* 0x000fea0003800000 */
[----:B------:R-:W-:Y:S01]  /*13b90*/  BPT.TRAP 0x1 ;  /* 0x000000040000795c */ /* 0x000fe20000300000 */
.L_x_12476:
[----:B------:R-:W-:Y:S01]  /*13ba0*/  IMAD R6, R22, 0x8, R2 ;  /* 0x0000000816067824 */ /* 0x000fe200078e0202 */
[----:B------:R-:W-:-:S04]  /*13bb0*/  SHF.L.U32 R5, R139, 0x1f, RZ ;  /* 0x0000001f8b057819 */ /* 0x000fc800000006ff */
[----:B------:R0:W1:Y:S01]  /*13bc0*/  SYNCS.PHASECHK.TRANS64.TRYWAIT P1, [R6+URZ+0x2d850], R5 ;  /* 0x02d85005060075a7 */ /* 0x000062000802017f */
[----:B------:R-:W-:Y:S05]  /*13bd0*/  @!P0 BRA `(.L_x_12477) ;  /* 0x0000000000048947 */ /* 0x000fea0003800000 */
[----:B------:R-:W-:Y:S01]  /*13be0*/  BPT.TRAP 0x1 ;  /* 0x000000040000795c */ /* 0x000fe20000300000 */
.L_x_12477:
[----:B------:R-:W2:Y:S01]  /*13bf0*/  LDL.LU R4, [R1+0x30] ;  /* 0x0000300001047983 */ /* 0x000ea20000300800 */
[----:B------:R-:W-:-:S05]  /*13c00*/  VIADD R2, R2, 0x400 ;  /* 0x0000040002027836 */ /* 0x000fca0000000000 */
[----:B------:R-:W-:-:S04]  /*13c10*/  SHF.R.U32.HI R3, RZ, 0x4, R2 ;  /* 0x00000004ff037819 */ /* 0x000fc80000011602 */
[----:B------:R-:W-:-:S04]  /*13c20*/  LOP3.LUT R3, R3, 0x3fff, RZ, 0xc0, !PT ;  /* 0x00003fff03037812 */ /* 0x000fc800078ec0ff */
[----:B------:R-:W-:Y:S01]  /*13c30*/  LOP3.LUT R9, R3, 0x2000000, RZ, 0xfc, !PT ;  /* 0x0200000003097812 */ /* 0x000fe200078efcff */
[----:B------:R-:W-:Y:S01]  /*13c40*/  IMAD.MOV.U32 R3, RZ, RZ, 0x40000040 ;  /* 0x40000040ff037424 */ /* 0x000fe200078e00ff */
[----:B--2---:R-:W-:Y:S01]  /*13c50*/  LOP3.LUT R2, R4, 0x10000, RZ, 0xfc, !PT ;  /* 0x0001000004027812 */ /* 0x004fe200078efcff */
[----:B-1----:R-:W-:Y:S06]  /*13c60*/  @P1 BRA `(.L_x_12478) ;  /* 0x0000000000081947 */ /* 0x002fec0003800000 */
[----:B------:R-:W1:Y:S02]  /*13c70*/  SYNCS.PHASECHK.TRANS64.TRYWAIT P1, [R6+URZ+0x2d850], R5 ;  /* 0x02d85005060075a7 */ /* 0x000e64000802017f */
[----:B-1----:R-:W-:Y:S05]  /*13c80*/  @!P1 BRA `(.L_x_12479) ;  /* 0x000000bc00749947 */ /* 0x002fea0003800000 */
.L_x_12478:
        /* <DEDUP_REMOVED lines=10> */
[----:B------:R-:W-:-:S02]  /*13d30*/  IMAD.MOV.U32 R9, RZ, RZ, 0x40000040 ;  /* 0x40000040ff097424 */ /* 0x000fc400078e00ff */
[----:B------:R-:W-:Y:S02]  /*13d40*/  IMAD.MOV.U32 R11, RZ, RZ, -0x7fffffe0 ;  /* 0x80000020ff0b7424 */ /* 0x000fe400078e00ff */
[----:B------:R-:W-:Y:S02]  /*13d50*/  IMAD.MOV.U32 R3, RZ, RZ, 0x40000040 ;  /* 0x40000040ff037424 */ /* 0x000fe400078e00ff */
[----:B------:R-:W-:Y:S02]  /*13d60*/  IMAD.MOV.U32 R5, RZ, RZ, -0x7fffffe0 ;  /* 0x80000020ff057424 */ /* 0x000fe400078e00ff */
[----:B------:R-:W-:-:S04]  /*13d70*/  IMAD.U32 R13, RZ, RZ, UR45 ;  /* 0x0000002dff0d7e24 */ /* 0x000fc8000f8e00ff */
        /* <DEDUP_REMOVED lines=59> */
[----:B------:R-:W-:Y:S01]  /*14130*/  R2UR UR5, R9 ;  /* 0x00000000090572ca */ /* 0x000fe200000e0000 */
[----:B------:R-:W-:Y:S01]  /*14140*/  IMAD.U32 R9, RZ, RZ, UR45 ;  /* 0x0000002dff097e24 */ /* 0x000fe2000f8e00ff */
[----:B------:R-:W-:Y:S02]  /*14150*/  R2UR UR6, R10 ;  /* 0x000000000a0672ca */ /* 0x000fe400000e0000 */
[----:B------:R-:W-:Y:S01]  /*14160*/  R2UR UR7, R11 ;  /* 0x000000000b0772ca */ /* 0x000fe200000e0000 */
[----:B------:R-:W-:Y:S02]  /*14170*/  WARPGROUP.DEPBAR.LE gsb0, 0x0 ;  /* 0x00008000000079c5 */ /* 0x000fe40000010000 */
[----:B------:R-:W-:-:S10]  /*14180*/  WARPGROUP.ARRIVE ;  /* 0x00000000000079c5 */ /* 0x000fd40000000000 */
[----:B------:R-:W-:Y:S01]  /*14190*/  HGMMA.64x96x16.F32.BF16 R88, gdesc[UR4].tnspB, R88, gsb0 ;  /* 0x41600000045879f0 */ /* 0x000fe20008001858 */
[----:B------:R-:W-:Y:S02]  /*141a0*/  R2UR UR4, R2 ;  /* 0x00000000020472ca */ /* 0x000fe400000e0000 */
[----:B------:R-:W-:Y:S01]  /*141b0*/  R2UR UR5, R3 ;  /* 0x00000000030572ca */ /* 0x000fe200000e0000 */
[----:B------:R-:W0:Y:S01]  /*141c0*/  SHFL.BFLY PT, R2, R21, 0x2, 0x1f ;  /* 0x0c401f0015027f89 */ /* 0x000e2200000e0000 */
[----:B------:R-:W-:Y:S02]  /*141d0*/  R2UR UR6, R4 ;  /* 0x00000000040672ca */ /* 0x000fe400000e0000 */
[----:B------:R-:W-:Y:S01]  /*141e0*/  R2UR UR7, R5 ;  /* 0x00000000050772ca */ /* 0x000fe200000e0000 */
[----:B------:R-:W1:Y:S01]  /*141f0*/  SHFL.BFLY PT, R3, R140, 0x2, 0x1f ;  /* 0x0c401f008c037f89 */ /* 0x000e6200000e0000 */
[----:B0-----:R-:W-:Y:S01]  /*14200*/  FADD.FTZ R4, R2, R21 ;  /* 0x0000001502047221 */ /* 0x001fe20000010000 */
[----:B-1----:R-:W-:-:S04]  /*14210*/  FADD.FTZ R3, R3, R140 ;  /* 0x0000008c03037221 */ /* 0x002fc80000010000 */
[----:B------:R-:W0:Y:S04]  /*14220*/  SHFL.BFLY PT, R5, R4, 0x1, 0x1f ;  /* 0x0c201f0004057f89 */ /* 0x000e2800000e0000 */
[----:B------:R-:W1:Y:S01]  /*14230*/  SHFL.BFLY PT, R2, R3, 0x1, 0x1f ;  /* 0x0c201f0003027f89 */ /* 0x000e6200000e0000 */
[----:B0-----:R-:W-:Y:S01]  /*14240*/  FADD.FTZ R12, R4, R5 ;  /* 0x00000005040c7221 */ /* 0x001fe20000010000 */
[----:B------:R-:W-:Y:S02]  /*14250*/  IMAD.MOV.U32 R5, RZ, RZ, RZ ;  /* 0x000000ffff057224 */ /* 0x000fe400078e00ff */
[----:B------:R-:W-:Y:S02]  /*14260*/  IMAD.MOV.U32 R4, RZ, RZ, -0x800000 ;  /* 0xff800000ff047424 */ /* 0x000fe400078e00ff */
[----:B-1----:R-:W-:Y:S01]  /*14270*/  FADD.FTZ R11, R3, R2 ;  /* 0x00000002030b7221 */ /* 0x002fe20000010000 */
[----:B------:R-:W-:Y:S01]  /*14280*/  FSETP.NE.FTZ.AND P2, PT, R12, RZ, PT ;  /* 0x000000ff0c00720b */ /* 0x000fe20003f55000 */
[----:B------:R-:W-:-:S02]  /*14290*/  IMAD.MOV.U32 R2, RZ, RZ, RZ ;  /* 0x000000ffff027224 */ /* 0x000fc400078e00ff */
        /* <DEDUP_REMOVED lines=10> */
[----:B-1----:R-:W-:Y:S01]  /*14340*/  @P1 FMUL.FTZ R8, R8, 0.69314718246459960938 ;  /* 0x3f31721808081820 */ /* 0x002fe20000410000 */
[----:B------:R-:W-:Y:S02]  /*14350*/  WARPGROUP.DEPBAR.LE gsb0, 0x0 ;  /* 0x00008000000079c5 */ /* 0x000fe40000010000 */
[----:B------:R-:W-:Y:S01]  /*14360*/  WARPGROUP.ARRIVE ;  /* 0x00000000000079c5 */ /* 0x000fe20000000000 */
[----:B------:R-:W-:-:S05]  /*14370*/  @P1 FFMA.FTZ R3, R9, R0, R8 ;  /* 0x0000000009031223 */ /* 0x000fca0000010008 */
[----:B------:R-:W-:Y:S03]  /*14380*/  HGMMA.64x96x16.F32.BF16 R88, gdesc[UR4].tnspB, R88, gsb0 ;  /* 0x41600000045879f0 */ /* 0x000fe60008001858 */
[----:B------:R-:W-:Y:S02]  /*14390*/  WARPGROUP.DEPBAR.LE gsb0, 0x0 ;  /* 0x00008000000079c5 */ /* 0x000fe40000010000 */
[----:B------:R-:W-:Y:S05]  /*143a0*/  @!P0 BRA `(.L_x_12480) ;  /* 0x0000000000048947 */ /* 0x000fea0003800000 */
[----:B------:R-:W-:Y:S01]  /*143b0*/  BPT.TRAP 0x1 ;  /* 0x000000040000795c */ /* 0x000fe20000300000 */
.L_x_12480:
[----:B------:R-:W-:Y:S02]  /*143c0*/  VIADD R22, R22, 0x1 ;  /* 0x0000000116167836 */ /* 0x000fe40000000000 */
[-C--:B---3--:R-:W-:Y:S01]  /*143d0*/  FMUL.FTZ R88, R88, R5.reuse ;  /* 0x0000000558587220 */ /* 0x088fe20000410000 */
[----:B------:R-:W-:Y:S02]  /*143e0*/  VIADD R6, R6, 0x2d860 ;  /* 0x0002d86006067836 */ /* 0x000fe40000000000 */
[-C--:B------:R-:W-:Y:S01]  /*143f0*/  FMUL.FTZ R89, R89, R5.reuse ;  /* 0x0000000559597220 */ /* 0x080fe20000410000 */
[----:B------:R-:W-:Y:S01]  /*14400*/  IMAD.U32 R7, RZ, RZ, UR40 ;  /* 0x00000028ff077e24 */ /* 0x000fe2000f8e00ff */
[----:B------:R-:W-:Y:S01]  /*14410*/  ISETP.NE.AND P1, PT, R22, 0x2, PT ;  /* 0x000000021600780c */ /* 0x000fe20003f25270 */
[-C--:B------:R-:W-:Y:S01]  /*14420*/  FMUL.FTZ R92, R92, R5.reuse ;  /* 0x000000055c5c7220 */ /* 0x080fe20000410000 */
[-C--:B------:R-:W-:Y:S01]  /*14430*/  FMUL.FTZ R93, R93, R5.reuse ;  /* 0x000000055d5d7220 */ /* 0x080fe20000410000 */
[-C--:B------:R-:W-:Y:S01]  /*14440*/  FMUL.FTZ R100, R100, R5.reuse ;  /* 0x0000000564647220 */ /* 0x080fe20000410000 */
[----:B------:R-:W-:Y:S01]  /*14450*/  PRMT R6, R7, 0x654, R6 ;  /* 0x0000065407067816 */ /* 0x000fe20000000006 */
[-C--:B------:R-:W-:Y:S01]  /*14460*/  FMUL.FTZ R7, R97, R5.reuse ;  /* 0x0000000561077220 */ /* 0x080fe20000410000 */
[----:B------:R-:W-:Y:S01]  /*14470*/  SEL R0, RZ, 0x1, P1 ;  /* 0x00000001ff007807 */ /* 0x000fe20000800000 */
        /* <DEDUP_REMOVED lines=47> */
.L_x_12408:
[----:B------:R-:W-:Y:S05]  /*14770*/  WARPSYNC.ALL ;  /* 0x0000000000007948 */ /* 0x000fea0003800000 */
[----:B------:R-:W0:Y:S08]  /*14780*/  S2UR UR40, SR_CgaCtaId ;  /* 0x00000000002879c3 */ /* 0x000e300000008800 */
[----:B------:R-:W-:Y:S06]  /*14790*/  BAR.SYNC.DEFER_BLOCKING 0x5, 0x200 ;  /* 0x0148000000007b1d */ /* 0x000fec0000010000 */
[----:B------:R-:W-:Y:S01]  /*147a0*/  UMOV UR4, 0x400 ;  /* 0x0000040000047882 */ /* 0x000fe20000000000 */
[----:B------:R-:W-:Y:S01]  /*147b0*/  BSSY B0, `(.L_x_12481) ;  /* 0x00002b9000007945 */ /* 0x000fe20003800000 */
[----:B0-----:R-:W-:-:S06]  /*147c0*/  ULEA UR4, UR40, UR4, 0x18 ;  /* 0x0000000428047291 */ /* 0x001fcc000f8ec03f */
[----:B------:R-:W-:-:S05]  /*147d0*/  IMAD.U32 R2, RZ, RZ, UR4 ;  /* 0x00000004ff027e24 */ /* 0x000fca000f8e00ff */
[----:B---3--:R0:W1:Y:S01]  /*147e0*/  LDS.128 R96, [R2+0x2d8d0] ;  /* 0x02d8d00002607984 */ /* 0x0080620000000c00 */
[----:B------:R-:W-:Y:S06]  /*147f0*/  BAR.ARV 0x4, 0x200 ;  /* 0x0108000000007b1d */ /* 0x000fec0000002000 */
[----:B------:R-:W-:Y:S05]  /*14800*/  @P0 BRA `(.L_x_12482) ;  /* 0x0000001c00f40947 */ /* 0x000fea0003800000 */
[----:B------:R-:W3:Y:S01]  /*14810*/  LDL R0, [R1+0xe4] ;  /* 0x0000e40001007983 */ /* 0x000ee20000100800 */
[----:B------:R-:W-:Y:S01]  /*14820*/  ULDC UR4, c[0x0][0xad4] ;  /* 0x0002b50000047ab9 */ /* 0x000fe20000000800 */
[----:B------:R-:W4:Y:S02]  /*14830*/  LDC R44, c[0x0][0xbe8] ;  /* 0x0002fa00ff2c7b82 */ /* 0x000f240000000800 */
[----:B------:R-:W4:Y:S04]  /*14840*/  LDL.LU R30, [R1+0x70] ;  /* 0x00007000011e7983 */ /* 0x000f280000300800 */
[----:B------:R-:W4:Y:S04]  /*14850*/  LDL.LU R41, [R1+0x78] ;  /* 0x0000780001297983 */ /* 0x000f280000300800 */
[----:B------:R-:W4:Y:S01]  /*14860*/  LDL.LU R40, [R1+0x7c] ;  /* 0x00007c0001287983 */ /* 0x000f220000300800 */
[----:B------:R-:W2:Y:S01]  /*14870*/  S2R R5, SR_SWINHI ;  /* 0x0000000000057919 */ /* 0x000ea20000002f00 */
[----:B------:R-:W-:-:S02]  /*14880*/  MOV R34, R2 ;  /* 0x0000000200227202 */ /* 0x000fc40000000f00 */
[----:B--2---:R-:W-:-:S03]  /*14890*/  MOV R35, R5 ;  /* 0x0000000500237202 */ /* 0x004fc60000000f00 */
        /* <DEDUP_REMOVED lines=58> */
[----:B--2---:R-:W-:Y:S02]  /*14c40*/  F2FP.BF16.F32.PACK_AB R31, R111, R110 ;  /* 0x0000006e6f1f723e */ /* 0x004fe400000010ff */
        /* <DEDUP_REMOVED lines=9> */
[----:B------:R-:W-:Y:S04]  /*14ce0*/  STSM.16.M88.4 [R38], R8 ;  /* 0x0000000826007844 */ /* 0x000fe80000000200 */
[----:B------:R3:W-:Y:S04]  /*14cf0*/  STSM.16.M88.4 [R37], R12 ;  /* 0x0000000c25007844 */ /* 0x0007e80000000200 */
[----:B------:R4:W-:Y:S01]  /*14d00*/  STSM.16.M88.4 [R36], R24 ;  /* 0x0000001824007844 */ /* 0x0009e20000000200 */
[----:B------:R-:W-:Y:S01]  /*14d10*/  BAR.SYNC.DEFER_BLOCKING 0x1, 0x180 ;  /* 0x0046000000007b1d */ /* 0x000fe20000010000 */
[----:B------:R-:W-:-:S04]  /*14d20*/  ISETP.NE.U32.AND P0, PT, RZ, UR4, PT ;  /* 0x00000004ff007c0c */ /* 0x000fc8000bf05070 */
[----:B------:R-:W-:Y:S02]  /*14d30*/  ISETP.NE.AND.EX P0, PT, RZ, UR5, PT, P0 ;  /* 0x00000005ff007c0c */ /* 0x000fe4000bf05300 */
[----:B--2---:R-:W-:Y:S01]  /*14d40*/  IADD3 R28, P1, R41, UR4, RZ ;  /* 0x00000004291c7c10 */ /* 0x004fe2000ff3e0ff */
[----:B------:R-:W-:-:S03]  /*14d50*/  IMAD.MOV.U32 R0, RZ, RZ, RZ ;  /* 0x000000ffff007224 */ /* 0x000fc600078e00ff */
[----:B------:R-:W-:-:S07]  /*14d60*/  IADD3.X R29, R40, UR5, RZ, P1, !PT ;  /* 0x00000005281d7c10 */ /* 0x000fce0008ffe4ff */
[----:B------:R-:W5:Y:S01]  /*14d70*/  @P0 LDG.E R0, desc[UR38][R28.64] ;  /* 0x000000261c000981 */ /* 0x000f62000c1e1900 */
[----:B------:R-:W-:-:S04]  /*14d80*/  ISETP.NE.U32.AND P3, PT, RZ, UR6, PT ;  /* 0x00000006ff007c0c */ /* 0x000fc8000bf65070 */
        /* <DEDUP_REMOVED lines=10> */
[----:B------:R4:W0:Y:S08]  /*14e30*/  LDC.64 R12, c[0x0][R14+0x228] ;  /* 0x00008a000e0c7b82 */ /* 0x0008300000000a00 */
[----:B---3--:R4:W3:Y:S01]  /*14e40*/  LDC.64 R8, c[0x0][R14+0x220] ;  /* 0x000088000e087b82 */ /* 0x0088e20000000a00 */
[----:B------:R-:W-:Y:S01]  /*14e50*/  ISETP.NE.AND P1, PT, R44, 0x1, PT ;  /* 0x000000012c00780c */ /* 0x000fe20003f25270 */
[----:B------:R-:W-:-:S12]  /*14e60*/  @P3 BRA `(.L_x_12483) ;  /* 0x0000000000103947 */ /* 0x000fd80003800000 */
[----:B------:R-:W-:Y:S05]  /*14e70*/  @!P0 BRA `(.L_x_12483) ;  /* 0x00000000000c8947 */ /* 0x000fea0003800000 */
[----:B----4-:R-:W4:Y:S04]  /*14e80*/  LDG.E R24, desc[UR38][R28.64] ;  /* 0x000000261c187981 */ /* 0x010f28000c1e1900 */
[----:B-----5:R-:W4:Y:S02]  /*14e90*/  LDG.E R31, desc[UR38][R28.64+0x4] ;  /* 0x000004261c1f7981 */ /* 0x020f24000c1e1900 */
[----:B----4-:R-:W-:-:S07]  /*14ea0*/  IMAD.IADD R31, R31, 0x1, -R24 ;  /* 0x000000011f1f7824 */ /* 0x010fce00078e0a18 */
.L_x_12483:
[----:B----4-:R-:W4:Y:S01]  /*14eb0*/  LDL.LU R24, [R1+0x74] ;  /* 0x0000740001187983 */ /* 0x010f220000300800 */
[----:B------:R-:W1:Y:S03]  /*14ec0*/  LDC.64 R14, c[0x0][R14+0x210] ;  /* 0x000084000e0e7b82 */ /* 0x000e660000000a00 */
[----:B------:R-:W3:Y:S04]  /*14ed0*/  LDL.LU R5, [R1+0xac] ;  /* 0x0000ac0001057983 */ /* 0x000ee80000300800 */
[----:B------:R-:W3:Y:S01]  /*14ee0*/  LDL R26, [R1+0x6c] ;  /* 0x00006c00011a7983 */ /* 0x000ee20000100800 */
[----:B------:R-:W-:Y:S01]  /*14ef0*/  ISETP.NE.U32.AND P0, PT, RZ, UR4, PT ;  /* 0x00000004ff007c0c */ /* 0x000fe2000bf05070 */
[----:B------:R-:W0:Y:S02]  /*14f00*/  @P1 LDC R37, c[0x0][0xbec] ;  /* 0x0002fb00ff251b82 */ /* 0x000e240000000800 */
[----:B------:R-:W3:Y:S04]  /*14f10*/  LDL R51, [R1+0x58] ;  /* 0x0000580001337983 */ /* 0x000ee80000100800 */
[----:B------:R-:W3:Y:S01]  /*14f20*/  LDL R50, [R1+0x84] ;  /* 0x0000840001327983 */ /* 0x000ee20000100800 */
[----:B------:R-:W-:Y:S01]  /*14f30*/  ISETP.NE.AND.EX P0, PT, RZ, UR5, PT, P0 ;  /* 0x00000005ff007c0c */ /* 0x000fe2000bf05300 */
[----:B------:R-:W1:Y:S01]  /*14f40*/  @P1 LDC R39, c[0x0][0xbf0] ;  /* 0x0002fc00ff271b82 */ /* 0x000e620000000800 */
[-C--:B--2---:R-:W-:Y:S01]  /*14f50*/  IMAD R27, R11, R138.reuse, RZ ;  /* 0x0000008a0b1b7224 */ /* 0x084fe200078e02ff */
[----:B------:R-:W2:Y:S01]  /*14f60*/  LDL R36, [R1+0xe0] ;  /* 0x0000e00001247983 */ /* 0x000ea20000100800 */
[----:B------:R-:W-:-:S03]  /*14f70*/  IMAD.WIDE.U32 R10, R10, R138, RZ ;  /* 0x0000008a0a0a7225 */ /* 0x000fc600078e00ff */
[----:B------:R-:W2:Y:S01]  /*14f80*/  LDL R30, [R1+0xb4] ;  /* 0x0000b400011e7983 */ /* 0x000ea20000100800 */
[----:B------:R-:W-:Y:S01]  /*14f90*/  IMAD.IADD R28, R11, 0x1, R27 ;  /* 0x000000010b1c7824 */ /* 0x000fe200078e021b */
[----:B-----5:R-:W-:Y:S01]  /*14fa0*/  SHF.R.S32.HI R47, RZ, 0x1f, R0 ;  /* 0x0000001fff2f7819 */ /* 0x020fe20000011400 */
[----:B------:R-:W-:Y:S01]  /*14fb0*/  IMAD R46, R31, R44, RZ ;  /* 0x0000002c1f2e7224 */ /* 0x000fe200078e02ff */
[----:B----4-:R-:W-:Y:S02]  /*14fc0*/  SEL R45, R24, RZ, !P0 ;  /* 0x000000ff182d7207 */ /* 0x010fe40004000000 */
[----:B------:R-:W4:Y:S01]  /*14fd0*/  LDC.64 R24, c[0x0][0xba8] ;  /* 0x0002ea00ff187b82 */ /* 0x000f220000000a00 */
[----:B---3--:R-:W-:Y:S02]  /*14fe0*/  SEL R5, R5, RZ, !P0 ;  /* 0x000000ff05057207 */ /* 0x008fe40004000000 */
[----:B------:R-:W-:-:S04]  /*14ff0*/  IMAD R9, R9, R45, RZ ;  /* 0x0000002d09097224 */ /* 0x000fc800078e02ff */
[C---:B------:R-:W-:Y:S02]  /*15000*/  IMAD R29, R8.reuse, R5, R9 ;  /* 0x00000005081d7224 */ /* 0x040fe400078e0209 */
[----:B------:R-:W-:-:S04]  /*15010*/  IMAD.WIDE.U32 R8, R8, R45, RZ ;  /* 0x0000002d08087225 */ /* 0x000fc800078e00ff */
[----:B------:R-:W-:Y:S01]  /*15020*/  IMAD.IADD R26, R26, 0x1, R51 ;  /* 0x000000011a1a7824 */ /* 0x000fe200078e0233 */
[----:B------:R-:W-:-:S03]  /*15030*/  IADD3 R10, P0, P3, R8, R10, R0 ;  /* 0x0000000a080a7210 */ /* 0x000fc60007b1e000 */
[----:B0-----:R-:W-:Y:S01]  /*15040*/  @P1 IMAD.HI.U32 R8, R26, R37, RZ ;  /* 0x000000251a081227 */ /* 0x001fe200078e00ff */
[----:B------:R-:W-:-:S03]  /*15050*/  SEL R5, R50, RZ, P2 ;  /* 0x000000ff32057207 */ /* 0x000fc60001000000 */
[----:B------:R-:W-:Y:S02]  /*15060*/  IMAD.IADD R11, R9, 0x1, R29 ;  /* 0x00000001090b7824 */ /* 0x000fe400078e021d */
[----:B------:R-:W-:Y:S01]  /*15070*/  IMAD.MOV.U32 R9, RZ, RZ, R26 ;  /* 0x000000ffff097224 */ /* 0x000fe200078e001a */
[----:B-1----:R-:W-:Y:S01]  /*15080*/  @P1 SHF.R.U32.HI R9, RZ, R39, R8 ;  /* 0x00000027ff091219 */ /* 0x002fe20000011608 */
[----:B----4-:R-:W0:Y:S01]  /*15090*/  @!P2 LDC R24, c[0x0][0xb50] ;  /* 0x0002d400ff18ab82 */ /* 0x010e220000000800 */
[-C--:B------:R-:W-:Y:S02]  /*150a0*/  IMAD R27, R13, R5.reuse, RZ ;  /* 0x000000050d1b7224 */ /* 0x080fe400078e02ff */
[----:B------:R-:W-:-:S04]  /*150b0*/  IMAD.WIDE.U32 R12, R12, R5, RZ ;  /* 0x000000050c0c7225 */ /* 0x000fc800078e00ff */
[----:B------:R-:W-:Y:S01]  /*150c0*/  IMAD.MOV R5, RZ, RZ, -R9 ;  /* 0x000000ffff057224 */ /* 0x000fe200078e0a09 */
[----:B------:R-:W1:Y:S01]  /*150d0*/  @!P2 LDC R25, c[0x0][0xb54] ;  /* 0x0002d500ff19ab82 */ /* 0x000e620000000800 */
[----:B------:R-:W-:Y:S01]  /*150e0*/  IADD3.X R11, R11, R28, R47, P0, P3 ;  /* 0x0000001c0b0b7210 */ /* 0x000fe200007e642f */
[----:B------:R-:W-:Y:S01]  /*150f0*/  IMAD.IADD R27, R13, 0x1, R27 ;  /* 0x000000010d1b7824 */ /* 0x000fe200078e021b */
[----:B------:R-:W-:Y:S01]  /*15100*/  IADD3 R12, P0, P3, R9, R10, R12 ;  /* 0x0000000a090c7210 */ /* 0x000fe20007b1e00c */
[----:B------:R-:W-:Y:S01]  /*15110*/  IMAD R5, R44, R5, R26 ;  /* 0x000000052c057224 */ /* 0x000fe200078e021a */
[----:B------:R-:W-:-:S04]  /*15120*/  SHF.R.S32.HI R8, RZ, 0x1f, R9 ;  /* 0x0000001fff087819 */ /* 0x000fc80000011409 */
[----:B------:R-:W-:Y:S01]  /*15130*/  IADD3.X R13, R8, R11, R27, P0, P3 ;  /* 0x0000000b080d7210 */ /* 0x000fe200007e641b */
[-C--:B------:R-:W-:Y:S01]  /*15140*/  IMAD R8, R15, R5.reuse, RZ ;  /* 0x000000050f087224 */ /* 0x080fe200078e02ff */
[----:B------:R-:W-:Y:S01]  /*15150*/  SHF.R.S32.HI R9, RZ, 0x1f, R5 ;  /* 0x0000001fff097819 */ /* 0x000fe20000011405 */
[----:B------:R-:W-:-:S04]  /*15160*/  IMAD.WIDE.U32 R12, R14, R5, R12 ;  /* 0x000000050e0c7225 */ /* 0x000fc800078e000c */
[----:B------:R-:W-:-:S04]  /*15170*/  IMAD R9, R14, R9, R8 ;  /* 0x000000090e097224 */ /* 0x000fc800078e0208 */
[----:B------:R-:W-:Y:S01]  /*15180*/  IMAD.IADD R5, R13, 0x1, R9 ;  /* 0x000000010d057824 */ /* 0x000fe200078e0209 */
[----:B0-----:R-:W-:-:S04]  /*15190*/  LEA R13, P0, R12, R24, 0x2 ;  /* 0x000000180c0d7211 */ /* 0x001fc800078010ff */
[----:B-1----:R-:W-:Y:S01]  /*151a0*/  LEA.HI.X R5, R12, R25, R5, 0x2, P0 ;  /* 0x000000190c057211 */ /* 0x002fe200000f1405 */
[----:B------:R-:W-:Y:S01]  /*151b0*/  SHFL.IDX PT, R8, R13, RZ, 0x1c1f ;  /* 0x001c1fff0d087589 */ /* 0x000fe200000e0000 */
[----:B--2---:R-:W-:-:S03]  /*151c0*/  IMAD.IADD R25, R36, 0x1, R51 ;  /* 0x0000000124197824 */ /* 0x004fc600078e0233 */
[----:B------:R-:W0:Y:S04]  /*151d0*/  SHFL.IDX PT, R9, R5, RZ, 0x1c1f ;  /* 0x001c1fff05097589 */ /* 0x000e2800000e0000 */
[----:B------:R-:W-:Y:S04]  /*151e0*/  SHFL.IDX PT, R10, R13, 0x1, 0x1c1f ;  /* 0x003c1f000d0a7f89 */ /* 0x000fe800000e0000 */
        /* <DEDUP_REMOVED lines=11> */
[----:B0-----:R-:W0:Y:S01]  /*152a0*/  @P1 LDC R11, c[0x0][0xbf0] ;  /* 0x0002fc00ff0b1b82 */ /* 0x001e220000000800 */
        /* <DEDUP_REMOVED lines=21> */
[----:B------:R-:W-:-:S02]  /*15400*/  LOP3.LUT R32, R33, 0x180, RZ, 0xc0, !PT ;  /* 0x0000018021207812 */ /* 0x000fc400078ec0ff */
[----:B------:R-:W-:Y:S02]  /*15410*/  LOP3.LUT R36, R37, 0x180, RZ, 0xc0, !PT ;  /* 0x0000018025247812 */ /* 0x000fe400078ec0ff */
[----:B------:R-:W-:Y:S01]  /*15420*/  LOP3.LUT R5, R34, 0x180, RZ, 0xc0, !PT ;  /* 0x0000018022057812 */ /* 0x000fe200078ec0ff */
[----:B------:R-:W-:Y:S01]  /*15430*/  IMAD.IADD R9, R9, 0x1, R47 ;  /* 0x0000000109097824 */ /* 0x000fe200078e022f */
[----:B------:R-:W-:Y:S01]  /*15440*/  LOP3.LUT R3, R6, 0x180, RZ, 0xc0, !PT ;  /* 0x0000018006037812 */ /* 0x000fe200078ec0ff */
[----:B------:R-:W-:Y:S01]  /*15450*/  IMAD.IADD R13, R51, 0x1, R0 ;  /* 0x00000001330d7824 */ /* 0x000fe200078e0200 */
[----:B------:R-:W-:Y:S01]  /*15460*/  SHF.R.U64 R24, R24, 0x3, RZ ;  /* 0x0000000318187819 */ /* 0x000fe200000012ff */
[----:B------:R-:W-:Y:S01]  /*15470*/  IMAD.X R41, RZ, RZ, R35, P5 ;  /* 0x000000ffff297224 */ /* 0x000fe200028e0623 */
[----:B------:R-:W-:Y:S02]  /*15480*/  SHF.R.U64 R28, R28, 0x3, RZ ;  /* 0x000000031c1c7819 */ /* 0x000fe400000012ff */
[----:B------:R-:W-:-:S02]  /*15490*/  SHF.R.U64 R32, R32, 0x3, RZ ;  /* 0x0000000320207819 */ /* 0x000fc400000012ff */
[----:B------:R-:W-:Y:S02]  /*154a0*/  SHF.R.U64 R36, R36, 0x3, RZ ;  /* 0x0000000324247819 */ /* 0x000fe400000012ff */
[----:B------:R-:W-:Y:S01]  /*154b0*/  SHF.R.U64 R5, R5, 0x3, RZ ;  /* 0x0000000305057819 */ /* 0x000fe200000012ff */
[----:B------:R-:W-:Y:S01]  /*154c0*/  IMAD.WIDE.U32 R8, R138, UR4, R8 ;  /* 0x000000048a087c25 */ /* 0x000fe2000f8e0008 */
[----:B------:R-:W-:Y:S02]  /*154d0*/  SHF.R.U64 R3, R3, 0x3, RZ ;  /* 0x0000000303037819 */ /* 0x000fe400000012ff */
[----:B------:R-:W-:Y:S01]  /*154e0*/  LOP3.LUT R24, R24, R25, RZ, 0x3c, !PT ;  /* 0x0000001918187212 */ /* 0x000fe200078e3cff */
[----:B--2---:R-:W-:Y:S01]  /*154f0*/  @P1 IMAD.HI.U32 R0, R13, R14, RZ ;  /* 0x0000000e0d001227 */ /* 0x004fe200078e00ff */
[----:B------:R-:W-:Y:S02]  /*15500*/  LOP3.LUT R28, R28, R29, RZ, 0x3c, !PT ;  /* 0x0000001d1c1c7212 */ /* 0x000fe400078e3cff */
[----:B------:R-:W-:Y:S01]  /*15510*/  LOP3.LUT R32, R32, R33, RZ, 0x3c, !PT ;  /* 0x0000002120207212 */ /* 0x000fe200078e3cff */
[--C-:B------:R-:W-:Y:S01]  /*15520*/  IMAD.X R25, RZ, RZ, R35.reuse, P0 ;  /* 0x000000ffff197224 */ /* 0x100fe200000e0623 */
[----:B------:R-:W-:Y:S01]  /*15530*/  LOP3.LUT R36, R36, R37, RZ, 0x3c, !PT ;  /* 0x0000002524247212 */ /* 0x000fe200078e3cff */
[--C-:B------:R-:W-:Y:S01]  /*15540*/  IMAD.X R29, RZ, RZ, R35.reuse, P2 ;  /* 0x000000ffff1d7224 */ /* 0x100fe200010e0623 */
[----:B------:R-:W-:Y:S01]  /*15550*/  LOP3.LUT R4, R5, R34, RZ, 0x3c, !PT ;  /* 0x0000002205047212 */ /* 0x000fe200078e3cff */
[----:B------:R-:W-:Y:S01]  /*15560*/  IMAD.X R33, RZ, RZ, R35, P3 ;  /* 0x000000ffff217224 */ /* 0x000fe200018e0623 */
[----:B------:R-:W-:Y:S01]  /*15570*/  SHF.R.S32.HI R12, RZ, 0x1f, R45 ;  /* 0x0000001fff0c7819 */ /* 0x000fe2000001142d */
[--C-:B------:R-:W-:Y:S01]  /*15580*/  IMAD.X R37, RZ, RZ, R35.reuse, P4 ;  /* 0x000000ffff257224 */ /* 0x100fe200020e0623 */
[----:B------:R-:W-:Y:S01]  /*15590*/  LOP3.LUT R40, R3, R6, RZ, 0x3c, !PT ;  /* 0x0000000603287212 */ /* 0x000fe200078e3cff */
[----:B------:R-:W-:Y:S01]  /*155a0*/  IMAD.MOV.U32 R5, RZ, RZ, R35 ;  /* 0x000000ffff057224 */ /* 0x000fe200078e0023 */
[----:B------:R-:W5:Y:S01]  /*155b0*/  LD.E.128 R24, desc[UR38][R24.64] ;  /* 0x0000002618187980 */ /* 0x000f62000c101d00 */
[----:B------:R-:W-:Y:S01]  /*155c0*/  IMAD R9, R138, UR5, R9 ;  /* 0x000000058a097c24 */ /* 0x000fe2000f8e0209 */
[----:B------:R-:W-:Y:S01]  /*155d0*/  ULDC.64 UR4, c[0x0][0xaf0] ;  /* 0x0002bc0000047ab9 */ /* 0x000fe20000000a00 */
[----:B------:R-:W-:Y:S01]  /*155e0*/  IMAD.MOV.U32 R3, RZ, RZ, R13 ;  /* 0x000000ffff037224 */ /* 0x000fe200078e000d */
[----:B0-----:R-:W-:Y:S01]  /*155f0*/  @P1 SHF.R.U32.HI R3, RZ, R11, R0 ;  /* 0x0000000bff031219 */ /* 0x001fe20000011600 */
[----:B------:R-:W-:Y:S01]  /*15600*/  IMAD R12, R12, UR4, RZ ;  /* 0x000000040c0c7c24 */ /* 0x000fe2000f8e02ff */
[----:B------:R-:W5:Y:S01]  /*15610*/  LD.E.128 R4, desc[UR38][R4.64] ;  /* 0x0000002604047980 */ /* 0x000f62000c101d00 */
[----:B------:R-:W-:Y:S01]  /*15620*/  IMAD.WIDE.U32 R8, R45, UR4, R8 ;  /* 0x000000042d087c25 */ /* 0x000fe2000f8e0008 */
[----:B------:R-:W-:-:S02]  /*15630*/  SHF.R.S32.HI R0, RZ, 0x1f, R3 ;  /* 0x0000001fff007819 */ /* 0x000fc40000011403 */
[----:B------:R-:W5:Y:S01]  /*15640*/  LD.E.128 R28, desc[UR38][R28.64] ;  /* 0x000000261c1c7980 */ /* 0x000f62000c101d00 */
[----:B------:R-:W-:Y:S01]  /*15650*/  IMAD R11, R45, UR5, R12 ;  /* 0x000000052d0b7c24 */ /* 0x000fe2000f8e020c */
[----:B------:R-:W-:Y:S02]  /*15660*/  ULDC.64 UR4, c[0x0][0xae0] ;  /* 0x0002b80000047ab9 */ /* 0x000fe40000000a00 */
[----:B------:R-:W5:Y:S01]  /*15670*/  LD.E.128 R32, desc[UR38][R32.64] ;  /* 0x0000002620207980 */ /* 0x000f62000c101d00 */
[----:B------:R-:W-:-:S03]  /*15680*/  IMAD.MOV R21, RZ, RZ, -R3 ;  /* 0x000000ffff157224 */ /* 0x000fc600078e0a03 */
        /* <DEDUP_REMOVED lines=18> */
[----:B------:R-:W-:-:S03]  /*157b0*/  PRMT R0, RZ, 0x654, R0 ;  /* 0x00000654ff007816 */ /* 0x000fc60000000000 */
[C---:B------:R-:W-:Y:S02]  /*157c0*/  IMAD R3, R21.reuse, UR5, R12 ;  /* 0x0000000515037c24 */ /* 0x040fe4000f8e020c */
[----:B------:R-:W-:Y:S01]  /*157d0*/  IMAD.WIDE.U32 R20, R21, UR4, R8 ;  /* 0x0000000415147c25 */ /* 0x000fe2000f8e0008 */
[----:B------:R-:W-:Y:S01]  /*157e0*/  ULDC.64 UR4, c[0x0][0xa80] ;  /* 0x0002a00000047ab9 */ /* 0x000fe20000000a00 */
[----:B0-----:R0:W-:Y:S02]  /*157f0*/  SYNCS.ARRIVE.TRANS64.RED.A1T0 RZ, [R0+URZ], RZ ;  /* 0x000000ff00ff79a7 */ /* 0x0011e4000810043f */
[----:B------:R-:W-:Y:S02]  /*15800*/  IMAD.IADD R3, R21, 0x1, R3 ;  /* 0x0000000115037824 */ /* 0x000fe400078e0203 */
[C---:B------:R-:W-:Y:S02]  /*15810*/  VIADD R45, R49.reuse, 0x20 ;  /* 0x00000020312d7836 */ /* 0x040fe40000000000 */
[----:B------:R-:W-:Y:S01]  /*15820*/  VIADD R44, R49, 0x40 ;  /* 0x00000040312c7836 */ /* 0x000fe20000000000 */
[----:B0-----:R-:W-:Y:S01]  /*15830*/  LEA R0, P0, R20, UR4, 0x1 ;  /* 0x0000000414007c11 */ /* 0x001fe2000f8008ff */
[----:B------:R-:W-:-:S03]  /*15840*/  UMOV UR4, 0xffffffff ;  /* 0xffffffff00047882 */ /* 0x000fc60000000000 */
[----:B------:R-:W-:Y:S02]  /*15850*/  LEA.HI.X R20, R20, UR5, R3, 0x1, P0 ;  /* 0x0000000514147c11 */ /* 0x000fe400080f0c03 */
[----:B------:R-:W-:Y:S02]  /*15860*/  SHF.R.S32.HI R48, RZ, 0x1f, R45 ;  /* 0x0000001fff307819 */ /* 0x000fe4000001142d */
[----:B------:R-:W-:Y:S01]  /*15870*/  SHF.R.S32.HI R47, RZ, 0x1f, R44 ;  /* 0x0000001fff2f7819 */ /* 0x000fe2000001142c */
[----:B------:R-:W-:Y:S06]  /*15880*/  BRA.DIV UR4, `(.L_x_12485) ;  /* 0x000000a204887947 */ /* 0x000fec000b800000 */
[----:B------:R0:W1:Y:S04]  /*15890*/  SHFL.IDX PT, R3, R20, RZ, 0x1c1f ;  /* 0x001c1fff14037589 */ /* 0x00006800000e0000 */
[----:B------:R0:W2:Y:S02]  /*158a0*/  SHFL.IDX PT, R14, R0, RZ, 0x1c1f ;  /* 0x001c1fff000e7589 */ /* 0x0000a400000e0000 */
.L_x_12663:
        /* <DEDUP_REMOVED lines=9> */
[-C--:B--2---:R-:W-:Y:S02]  /*15940*/  @!P1 LEA R10, P3, R45, R14.reuse, 0x1 ;  /* 0x0000000e2d0a9211 */ /* 0x084fe400078608ff */
[C---:B------:R-:W-:Y:S01]  /*15950*/  @!P2 LEA R8, P4, R44.reuse, R14, 0x1 ;  /* 0x0000000e2c08a211 */ /* 0x040fe200078808ff */
[----:B------:R-:W-:Y:S01]  /*15960*/  @!P0 IMAD.WIDE R12, R49, 0x2, R14 ;  /* 0x00000002310c8825 */ /* 0x000fe200078e020e */
[-C--:B------:R-:W-:Y:S02]  /*15970*/  @!P1 LEA.HI.X R11, R45, R3.reuse, R48, 0x1, P3 ;  /* 0x000000032d0b9211 */ /* 0x080fe400018f0c30 */
[----:B------:R-:W-:Y:S02]  /*15980*/  @!P2 LEA.HI.X R9, R44, R3, R47, 0x1, P4 ;  /* 0x000000032c09a211 */ /* 0x000fe400020f0c2f */
[----:B-----5:R3:W-:Y:S04]  /*15990*/  @!P0 ST.E.128 desc[UR38][R12.64], R4 ;  /* 0x000000040c008985 */ /* 0x0207e8000c101d26 */
[----:B------:R3:W-:Y:S04]  /*159a0*/  @!P1 ST.E.128 desc[UR38][R10.64], R28 ;  /* 0x0000001c0a009985 */ /* 0x0007e8000c101d26 */
[----:B------:R3:W-:Y:S02]  /*159b0*/  @!P2 ST.E.128 desc[UR38][R8.64], R36 ;  /* 0x000000240800a985 */ /* 0x0007e4000c101d26 */
.L_x_12487:
[----:B------:R-:W-:Y:S05]  /*159c0*/  BSYNC B1 ;  /* 0x0000000000017941 */ /* 0x000fea0003800000 */
.L_x_12486:
[----:B------:R-:W-:-:S03]  /*159d0*/  UMOV UR4, 0xffffffff ;  /* 0xffffffff00047882 */ /* 0x000fc60000000000 */
[----:B------:R-:W-:Y:S05]  /*159e0*/  BRA.DIV UR4, `(.L_x_12488) ;  /* 0x000000a204647947 */ /* 0x000fea000b800000 */
[----:B-1----:R1:W4:Y:S04]  /*159f0*/  SHFL.IDX PT, R3, R20, 0x1, 0x1c1f ;  /* 0x003c1f0014037f89 */ /* 0x00232800000e0000 */
[----:B--2---:R1:W2:Y:S02]  /*15a00*/  SHFL.IDX PT, R14, R0, 0x1, 0x1c1f ;  /* 0x003c1f00000e7f89 */ /* 0x0042a400000e0000 */
.L_x_12667:
        /* <DEDUP_REMOVED lines=18> */
.L_x_12484:
        /* <DEDUP_REMOVED lines=9> */
[----:B------:R-:W-:Y:S02]  /*15bc0*/  IMAD.MOV.U32 R3, RZ, RZ, R26 ;  /* 0x000000ffff037224 */ /* 0x000fe400078e001a */
        /* <DEDUP_REMOVED lines=8> */
[----:B------:R-:W-:Y:S01]  /*15c50*/  IMAD.IADD R5, R5, 0x1, R9 ;  /* 0x0000000105057824 */ /* 0x000fe200078e0209 */
[----:B-1----:R-:W-:Y:S01]  /*15c60*/  @P1 SHF.R.U32.HI R3, RZ, R8, R11 ;  /* 0x00000008ff031219 */ /* 0x002fe2000001160b */
[----:B------:R-:W-:Y:S02]  /*15c70*/  VIADD R8, R2, 0x2d820 ;  /* 0x0002d82002087836 */ /* 0x000fe40000000000 */
[C---:B------:R-:W-:Y:S01]  /*15c80*/  IMAD.WIDE.U32 R4, R50.reuse, UR4, R4 ;  /* 0x0000000432047c25 */ /* 0x040fe2000f8e0004 */
[--C-:B------:R-:W-:Y:S02]  /*15c90*/  SHF.R.S32.HI R0, RZ, 0x1f, R3.reuse ;  /* 0x0000001fff007819 */ /* 0x100fe40000011403 */
[----:B------:R-:W-:Y:S01]  /*15ca0*/  PRMT R8, RZ, 0x654, R8 ;  /* 0x00000654ff087816 */ /* 0x000fe20000000008 */
[----:B------:R-:W-:Y:S02]  /*15cb0*/  IMAD.MOV R9, RZ, RZ, -R3 ;  /* 0x000000ffff097224 */ /* 0x000fe400078e0a03 */
[----:B------:R-:W-:Y:S01]  /*15cc0*/  IMAD R5, R50, UR5, R5 ;  /* 0x0000000532057c24 */ /* 0x000fe2000f8e0205 */
[----:B------:R-:W-:Y:S01]  /*15cd0*/  ULDC.64 UR4, c[0x0][0xb30] ;  /* 0x0002cc0000047ab9 */ /* 0x000fe20000000a00 */
[----:B------:R-:W-:Y:S01]  /*15ce0*/  IMAD R9, R44, R9, R26 ;  /* 0x000000092c097224 */ /* 0x000fe200078e021a */
[----:B------:R0:W-:Y:S01]  /*15cf0*/  SYNCS.ARRIVE.TRANS64.RED.A1T0 RZ, [R8+URZ], RZ ;  /* 0x000000ff08ff79a7 */ /* 0x0001e2000810043f */
        /* <DEDUP_REMOVED lines=17> */
.L_x_12670:
        /* <DEDUP_REMOVED lines=42> */
[----:B------:R-:W-:-:S05]  /*160b0*/  @!P1 LEA.HI.X R9, R38, R3, R39, 0x2, P4 ;  /* 0x0000000326099211 */ /* 0x000fca00020f1427 */
[----:B------:R-:W-:Y:S01]  /*160c0*/  @!P1 ST.E.64 desc[UR38][R8.64], R100 ;  /* 0x0000006408009985 */ /* 0x000fe2000c101b26 */
[----:B-1----:R-:W-:-:S04]  /*160d0*/  @!P2 LEA R4, P5, R36, R14, 0x2 ;  /* 0x0000000e2404a211 */ /* 0x002fc800078a10ff */
[-C--:B------:R-:W-:Y:S02]  /*160e0*/  @!P2 LEA.HI.X R5, R36, R3.reuse, R37, 0x2, P5 ;  /* 0x000000032405a211 */ /* 0x080fe400028f1425 */
[----:B------:R-:W-:Y:S02]  /*160f0*/  ISETP.GE.AND P1, PT, R28, UR4, PT ;  /* 0x000000041c007c0c */ /* 0x000fe4000bf26270 */
[----:B------:R-:W-:Y:S01]  /*16100*/  @!P3 LEA R6, P5, R34, R14, 0x2 ;  /* 0x0000000e2206b211 */ /* 0x000fe200078a10ff */
        /* <DEDUP_REMOVED lines=28> */
.L_x_12492:
[----:B------:R-:W-:Y:S05]  /*162d0*/  BSYNC B1 ;  /* 0x0000000000017941 */ /* 0x000fea0003800000 */
.L_x_12491:
[----:B------:R-:W-:-:S03]  /*162e0*/  UMOV UR4, 0xffffffff ;  /* 0xffffffff00047882 */ /* 0x000fc60000000000 */
[----:B------:R-:W-:Y:S05]  /*162f0*/  BRA.DIV UR4, `(.L_x_12493) ;  /* 0x0000009a049c7947 */ /* 0x000fea000b800000 */
[----:B-1----:R1:W4:Y:S04]  /*16300*/  SHFL.IDX PT, R3, R26, 0x1, 0x1c1f ;  /* 0x003c1f001a037f89 */ /* 0x00232800000e0000 */
[----:B--2---:R1:W2:Y:S02]  /*16310*/  SHFL.IDX PT, R14, R0, 0x1, 0x1c1f ;  /* 0x003c1f00000e7f89 */ /* 0x0042a400000e0000 */
.L_x_12674:
        /* <DEDUP_REMOVED lines=56> */
[-C--:B0-----:R-:W-:Y:S02]  /*166a0*/  @!P4 LEA R10, P1, R29, R14.reuse, 0x2 ;  /* 0x0000000e1d0ac211 */ /* 0x081fe400078210ff */
        /* <DEDUP_REMOVED lines=19> */
.L_x_12482:
[----:B------:R-:W3:Y:S01]  /*167e0*/  LDL.LU R6, [R1+0x78] ;  /* 0x0000780001067983 */ /* 0x000ee20000300800 */
[----:B------:R-:W-:Y:S01]  /*167f0*/  ULDC.64 UR6, c[0x0][0xc08] ;  /* 0x0003020000067ab9 */ /* 0x000fe20000000a00 */
[----:B------:R-:W-:Y:S02]  /*16800*/  ULDC.64 UR4, c[0x0][0xc00] ;  /* 0x0003000000047ab9 */ /* 0x000fe40000000a00 */
[----:B------:R-:W4:Y:S04]  /*16810*/  LDL.LU R0, [R1+0x7c] ;  /* 0x00007c0001007983 */ /* 0x000f280000300800 */
[----:B------:R-:W2:Y:S01]  /*16820*/  LDL R8, [R1+0x70] ;  /* 0x0000700001087983 */ /* 0x000ea20000100800 */
[----:B------:R-:W-:Y:S01]  /*16830*/  ISETP.NE.U32.AND P1, PT, RZ, UR6, PT ;  /* 0x00000006ff007c0c */ /* 0x000fe2000bf25070 */
[----:B------:R-:W-:Y:S01]  /*16840*/  IMAD.MOV.U32 R3, RZ, RZ, RZ ;  /* 0x000000ffff037224 */ /* 0x000fe200078e00ff */
[----:B------:R-:W-:-:S02]  /*16850*/  ISETP.NE.U32.AND P0, PT, RZ, UR4, PT ;  /* 0x00000004ff007c0c */ /* 0x000fc4000bf05070 */
[----:B------:R-:W-:Y:S02]  /*16860*/  ISETP.NE.AND.EX P1, PT, RZ, UR7, PT, P1 ;  /* 0x00000007ff007c0c */ /* 0x000fe4000bf25310 */
[----:B------:R-:W-:Y:S01]  /*16870*/  ISETP.NE.AND.EX P0, PT, RZ, UR5, PT, P0 ;  /* 0x00000005ff007c0c */ /* 0x000fe2000bf05300 */
[----:B------:R-:W0:Y:S01]  /*16880*/  S2R R9, SR_TID.X ;  /* 0x0000000000097919 */ /* 0x000e220000002100 */
[----:B---3--:R-:W-:Y:S01]  /*16890*/  IADD3 R4, P2, R6, UR4, RZ ;  /* 0x0000000406047c10 */ /* 0x008fe2000ff5e0ff */
[----:B------:R-:W-:-:S03]  /*168a0*/  ULDC UR4, c[0x0][0xa88] ;  /* 0x0002a20000047ab9 */ /* 0x000fc60000000800 */
[----:B----4-:R-:W-:-:S05]  /*168b0*/  IADD3.X R5, R0, UR5, RZ, P2, !PT ;  /* 0x0000000500057c10 */ /* 0x010fca00097fe4ff */
        /* <DEDUP_REMOVED lines=16> */
.L_x_12494:
        /* <DEDUP_REMOVED lines=57> */
.L_x_12496:
[----:B------:R-:W-:Y:S05]  /*16d50*/  BSYNC B1 ;  /* 0x0000000000017941 */ /* 0x000fea0003800000 */
.L_x_12495:
        /* <DEDUP_REMOVED lines=26> */
[----:B--2---:R-:W-:-:S04]  /*16f00*/  IMAD.IADD R9, R27, 0x1, R0 ;  /* 0x000000011b097824 */ /* 0x004fc800078e0200 */
        /* <DEDUP_REMOVED lines=28> */
.L_x_12677:
        /* <DEDUP_REMOVED lines=10> */
[CC--:B---3--:R-:W-:Y:S02]  /*17170*/  @!P3 LEA R12, P0, R24.reuse, R14.reuse, 0x1 ;  /* 0x0000000e180cb211 */ /* 0x0c8fe400078008ff */
[----:B------:R-:W-:Y:S01]  /*17180*/  @!P4 LEA R26, P1, R7, R14, 0x1 ;  /* 0x0000000e071ac211 */ /* 0x000fe200078208ff */
[----:B------:R-:W-:Y:S01]  /*17190*/  @!P2 IMAD.WIDE R10, R9, 0x2, R14 ;  /* 0x00000002090aa825 */ /* 0x000fe200078e020e */
[-C--:B------:R-:W-:Y:S02]  /*171a0*/  @!P3 LEA.HI.X R13, R24, R3.reuse, R25, 0x1, P0 ;  /* 0x00000003180db211 */ /* 0x080fe400000f0c19 */
[----:B------:R-:W-:Y:S02]  /*171b0*/  @!P4 LEA.HI.X R27, R7, R3, R8, 0x1, P1 ;  /* 0x00000003071bc211 */ /* 0x000fe400008f0c08 */
[----:B------:R4:W-:Y:S04]  /*171c0*/  @!P2 ST.E.128 desc[UR38][R10.64], RZ ;  /* 0x000000ff0a00a985 */ /* 0x0009e8000c101d26 */
[----:B------:R4:W-:Y:S04]  /*171d0*/  @!P3 ST.E.128 desc[UR38][R12.64], RZ ;  /* 0x000000ff0c00b985 */ /* 0x0009e8000c101d26 */
[----:B------:R4:W-:Y:S02]  /*171e0*/  @!P4 ST.E.128 desc[UR38][R26.64], RZ ;  /* 0x000000ff1a00c985 */ /* 0x0009e4000c101d26 */
.L_x_12499:
[----:B------:R-:W-:Y:S05]  /*171f0*/  BSYNC B1 ;  /* 0x0000000000017941 */ /* 0x000fea0003800000 */
.L_x_12498:
[----:B------:R-:W-:-:S03]  /*17200*/  UMOV UR4, 0xffffffff ;  /* 0xffffffff00047882 */ /* 0x000fc60000000000 */
[----:B------:R-:W-:Y:S05]  /*17210*/  BRA.DIV UR4, `(.L_x_12500) ;  /* 0x0000008e04507947 */ /* 0x000fea000b800000 */
[----:B--2---:R2:W0:Y:S04]  /*17220*/  SHFL.IDX PT, R3, R4, 0x1, 0x1c1f ;  /* 0x003c1f0004037f89 */ /* 0x00442800000e0000 */
[----:B---3--:R2:W3:Y:S02]  /*17230*/  SHFL.IDX PT, R14, R0, 0x1, 0x1c1f ;  /* 0x003c1f00000e7f89 */ /* 0x0084e400000e0000 */
.L_x_12681:
        /* <DEDUP_REMOVED lines=8> */
[CC--:B---34-:R-:W-:Y:S02]  /*172c0*/  @!P3 LEA R10, P0, R24.reuse, R14.reuse, 0x1 ;  /* 0x0000000e180ab211 */ /* 0x0d8fe400078008ff */
[----:B------:R-:W-:Y:S01]  /*172d0*/  @!P4 LEA R6, P1, R7, R14, 0x1 ;  /* 0x0000000e0706c211 */ /* 0x000fe200078208ff */
[----:B------:R-:W-:Y:S01]  /*172e0*/  @!P2 IMAD.WIDE R4, R9, 0x2, R14 ;  /* 0x000000020904a825 */ /* 0x000fe200078e020e */
[-C--:B------:R-:W-:Y:S02]  /*172f0*/  @!P3 LEA.HI.X R11, R24, R3.reuse, R25, 0x1, P0 ;  /* 0x00000003180bb211 */ /* 0x080fe400000f0c19 */
[----:B------:R-:W-:Y:S02]  /*17300*/  @!P4 LEA.HI.X R7, R7, R3, R8, 0x1, P1 ;  /* 0x000000030707c211 */ /* 0x000fe400008f0c08 */
[----:B------:R2:W-:Y:S04]  /*17310*/  @!P2 ST.E.128 desc[UR38][R4.64], RZ ;  /* 0x000000ff0400a985 */ /* 0x0005e8000c101d26 */
[----:B------:R2:W-:Y:S04]  /*17320*/  @!P3 ST.E.128 desc[UR38][R10.64], RZ ;  /* 0x000000ff0a00b985 */ /* 0x0005e8000c101d26 */
[----:B------:R2:W-:Y:S02]  /*17330*/  @!P4 ST.E.128 desc[UR38][R6.64], RZ ;  /* 0x000000ff0600c985 */ /* 0x0005e4000c101d26 */
.L_x_12489:
[----:B------:R-:W-:Y:S05]  /*17340*/  BSYNC B0 ;  /* 0x0000000000007941 */ /* 0x000fea0003800000 */
.L_x_12481:
[----:B------:R-:W-:Y:S02]  /*17350*/  ULDC UR4, c[0x0][0xc3c] ;  /* 0x00030f0000047ab9 */ /* 0x000fe40000000800 */
[----:B-1----:R-:W-:-:S13]  /*17360*/  ISETP.GE.AND P0, PT, R99, UR4, PT ;  /* 0x0000000463007c0c */ /* 0x002fda000bf06270 */
[----:B------:R-:W-:Y:S05]  /*17370*/  @!P0 BRA `(.L_x_12501) ;  /* 0xfffffea000ac8947 */ /* 0x000fea000383ffff */
[----:B------:R-:W-:Y:S05]  /*17380*/  BRA `(.L_x_12335) ;  /* 0x0000007800e87947 */ /* 0x000fea0003800000 */
.L_x_12333:
        /* <DEDUP_REMOVED lines=16> */
.L_x_12502:
        /* <DEDUP_REMOVED lines=44> */
.L_x_12506:
        /* <DEDUP_REMOVED lines=37> */
.L_x_12504:
        /* <DEDUP_REMOVED lines=13> */
.L_x_12507:
        /* <DEDUP_REMOVED lines=62> */
.L_x_12508:
        /* <DEDUP_REMOVED lines=62> */
.L_x_12509:
[----:B------:R-:W-:-:S05]  /*18230*/  LOP3.LUT R2, RZ, R2, RZ, 0x33, !PT ;  /* 0x00000002ff027212 */ /* 0x000fca00078e33ff */
[----:B------:R-:W-:Y:S01]  /*18240*/  IMAD.IADD R25, R25, 0x1, R2 ;  /* 0x0000000119197824 */ /* 0x000fe200078e0202 */
[----:B------:R-:W-:Y:S06]  /*18250*/  BRA `(.L_x_12510) ;  /* 0x00000000000c7947 */ /* 0x000fec0003800000 */
.L_x_12505:
[----:B------:R-:W-:Y:S02]  /*18260*/  IMAD.MOV.U32 R25, RZ, RZ, RZ ;  /* 0x000000ffff197224 */ /* 0x000fe400078e00ff */
[----:B------:R-:W-:Y:S02]  /*18270*/  IMAD.U32 R24, RZ, RZ, UR6 ;  /* 0x00000006ff187e24 */ /* 0x000fe4000f8e00ff */
[----:B------:R-:W-:-:S07]  /*18280*/  IMAD.MOV.U32 R26, RZ, RZ, RZ ;  /* 0x000000ffff1a7224 */ /* 0x000fce00078e00ff */
.L_x_12510:
[----:B------:R-:W-:-:S13]  /*18290*/  ISETP.NE.AND P0, PT, R0, RZ, PT ;  /* 0x000000ff0000720c */ /* 0x000fda0003f05270 */
[----:B------:R-:W0:Y:S01]  /*182a0*/  @!P0 S2R R3, SR_CgaCtaId ;  /* 0x0000000000038919 */ /* 0x000e220000008800 */
[----:B------:R-:W-:-:S04]  /*182b0*/  @!P0 MOV R0, 0x400 ;  /* 0x0000040000008802 */ /* 0x000fc80000000f00 */
[----:B0-----:R-:W-:-:S05]  /*182c0*/  @!P0 LEA R0, R3, R0, 0x18 ;  /* 0x0000000003008211 */ /* 0x001fca00078ec0ff */
[----:B------:R1:W-:Y:S01]  /*182d0*/  @!P0 STS.128 [R0+0x2d8d0], R24 ;  /* 0x02d8d01800008388 */ /* 0x0003e20000000c00 */
[----:B------:R-:W-:Y:S06]  /*182e0*/  BAR.ARV 0x5, 0x200 ;  /* 0x0148000000007b1d */ /* 0x000fec0000002000 */
.L_x_12503:
[----:B-1----:R-:W-:Y:S01]  /*182f0*/  IMAD.MOV.U32 R0, RZ, RZ, 0x1 ;  /* 0x00000001ff007424 */ /* 0x002fe200078e00ff */
[----:B------:R-:W-:Y:S01]  /*18300*/  ULDC UR4, c[0x0][0xc3c] ;  /* 0x00030f0000047ab9 */ /* 0x000fe20000000800 */
[----:B------:R-:W-:Y:S01]  /*18310*/  IMAD.MOV.U32 R28, RZ, RZ, RZ ;  /* 0x000000ffff1c7224 */ /* 0x000fe200078e00ff */
[----:B0-----:R-:W-:Y:S02]  /*18320*/  ISETP.GE.AND P0, PT, R27, UR4, PT ;  /* 0x000000041b007c0c */ /* 0x001fe4000bf06270 */
        /* <DEDUP_REMOVED lines=36> */
.L_x_12616:
[----:B------:R-:W0:Y:S02]  /*18570*/  LDC.64 R2, c[0x0][0xc88] ;  /* 0x00032200ff027b82 */ /* 0x000e240000000a00 */
[----:B0-----:R-:W-:-:S05]  /*18580*/  IMAD.WIDE R2, R27, 0x4, R2 ;  /* 0x000000041b027825 */ /* 0x001fca00078e0202 */
[----:B--2---:R-:W2:Y:S01]  /*18590*/  LDG.E R11, desc[UR38][R2.64] ;  /* 0x00000026020b7981 */ /* 0x004ea2000c1e1900 */
[----:B------:R-:W-:Y:S05]  /*185a0*/  YIELD ;  /* 0x0000000000007946 */ /* 0x000fea0003800000 */
[----:B------:R-:W-:Y:S01]  /*185b0*/  ULDC.64 UR4, c[0x0][0xa28] ;  /* 0x00028a0000047ab9 */ /* 0x000fe20000000a00 */
[----:B------:R-:W-:Y:S01]  /*185c0*/  IMAD.MOV.U32 R10, RZ, RZ, RZ ;  /* 0x000000ffff0a7224 */ /* 0x000fe200078e00ff */
[----:B------:R-:W-:Y:S01]  /*185d0*/  ISETP.NE.U32.AND P0, PT, RZ, UR4, PT ;  /* 0x00000004ff007c0c */ /* 0x000fe2000bf05070 */
[----:B-1----:R-:W-:Y:S01]  /*185e0*/  IMAD.MOV.U32 R6, RZ, RZ, RZ ;  /* 0x000000ffff067224 */ /* 0x002fe200078e00ff */
[----:B------:R-:W-:Y:S01]  /*185f0*/  ULDC.64 UR8, c[0x0][0xa18] ;  /* 0x0002860000087ab9 */ /* 0x000fe20000000a00 */
[----:B------:R-:W-:Y:S01]  /*18600*/  ULDC.64 UR6, c[0x0][0xa10] ;  /* 0x0002840000067ab9 */ /* 0x000fe20000000a00 */
[----:B------:R-:W-:-:S02]  /*18610*/  ISETP.NE.AND.EX P0, PT, RZ, UR5, PT, P0 ;  /* 0x00000005ff007c0c */ /* 0x000fc4000bf05300 */
[----:B--2---:R-:W-:Y:S01]  /*18620*/  SHF.R.S32.HI R0, RZ, 0x1f, R11 ;  /* 0x0000001fff007819 */ /* 0x004fe2000001140b */
[----:B------:R-:W-:-:S10]  /*18630*/  IMAD.SHL.U32 R19, R11, 0x4, RZ ;  /* 0x000000040b137824 */ /* 0x000fd400078e00ff */
[C---:B------:R-:W-:Y:S01]  /*18640*/  @P0 LEA R2, P1, R11.reuse, UR4, 0x2 ;  /* 0x000000040b020c11 */ /* 0x040fe2000f8210ff */
[----:B------:R-:W-:Y:S03]  /*18650*/  STL [R1+0x8], R11 ;  /* 0x0000080b01007387 */ /* 0x000fe60000100800 */
[C-C-:B------:R-:W-:Y:S01]  /*18660*/  @P0 LEA.HI.X R3, R11.reuse, UR5, R0.reuse, 0x2, P1 ;  /* 0x000000050b030c11 */ /* 0x140fe200088f1400 */
[----:B------:R-:W-:Y:S01]  /*18670*/  ULDC.64 UR4, c[0x0][0xa00] ;  /* 0x0002800000047ab9 */ /* 0x000fe20000000a00 */
[----:B------:R-:W-:Y:S01]  /*18680*/  SHF.L.U64.HI R22, R11, 0x2, R0 ;  /* 0x000000020b167819 */ /* 0x000fe20000010200 */
[----:B------:R0:W-:Y:S04]  /*18690*/  STL [R1+0x48], R0 ;  /* 0x0000480001007387 */ /* 0x0001e80000100800 */
[----:B------:R1:W2:Y:S01]  /*186a0*/  @P0 LDG.E R10, desc[UR38][R2.64] ;  /* 0x00000026020a0981 */ /* 0x0002a2000c1e1900 */
        /* <DEDUP_REMOVED lines=28> */
[----:B0-----:R-:W-:Y:S01]  /*18870*/  IMAD.U32 R6, RZ, RZ, UR4 ;  /* 0x00000004ff067e24 */ /* 0x001fe2000f8e00ff */
[----:B---3--:R0:W-:Y:S04]  /*18880*/  STL [R1+0x40], R8 ;  /* 0x0000400801007387 */ /* 0x0081e80000100800 */
[----:B--2---:R0:W-:Y:S01]  /*18890*/  STL [R1+0x28], R10 ;  /* 0x0000280a01007387 */ /* 0x0041e20000100800 */
[----:B----4-:R-:W-:Y:S05]  /*188a0*/  @P2 BRA `(.L_x_12512) ;  /* 0x0000000000142947 */ /* 0x010fea0003800000 */
[----:B------:R-:W-:Y:S05]  /*188b0*/  @!P0 BRA `(.L_x_12512) ;  /* 0x0000000000108947 */ /* 0x000fea0003800000 */
[----:B------:R-:W0:Y:S04]  /*188c0*/  LDG.E R7, desc[UR38][R2.64] ;  /* 0x0000002602077981 */ /* 0x000e28000c1e1900 */
[----:B------:R-:W0:Y:S02]  /*188d0*/  LDG.E R2, desc[UR38][R2.64+0x4] ;  /* 0x0000042602027981 */ /* 0x000e24000c1e1900 */
[----:B0-----:R-:W-:-:S05]  /*188e0*/  IMAD.IADD R8, R2, 0x1, -R7 ;  /* 0x0000000102087824 */ /* 0x001fca00078e0a07 */
[----:B------:R1:W-:Y:S02]  /*188f0*/  STL [R1+0x40], R8 ;  /* 0x0000400801007387 */ /* 0x0003e40000100800 */
.L_x_12512:
[----:B------:R-:W-:Y:S01]  /*18900*/  IMAD.MOV.U32 R12, RZ, RZ, R11 ;  /* 0x000000ffff0c7224 */ /* 0x000fe200078e000b */
[----:B------:R-:W-:Y:S01]  /*18910*/  ULDC.64 UR4, c[0x0][0xa20] ;  /* 0x0002880000047ab9 */ /* 0x000fe20000000a00 */
[C---:B------:R-:W-:Y:S02]  /*18920*/  LOP3.LUT R7, R26.reuse, 0xff000000, RZ, 0xc0, !PT ;  /* 0xff0000001a077812 */ /* 0x040fe400078ec0ff */
[----:B------:R-:W-:Y:S01]  /*18930*/  ISETP.NE.U32.AND P0, PT, RZ, UR4, PT ;  /* 0x00000004ff007c0c */ /* 0x000fe2000bf05070 */
[----:B------:R2:W-:Y:S01]  /*18940*/  STL [R1+0xc], R12 ;  /* 0x00000c0c01007387 */ /* 0x0005e20000100800 */
[----:B------:R-:W-:Y:S02]  /*18950*/  SHF.R.U32.HI R7, RZ, 0x8, R7 ;  /* 0x00000008ff077819 */ /* 0x000fe40000011607 */
[----:B------:R-:W-:Y:S02]  /*18960*/  ISETP.NE.AND.EX P0, PT, RZ, UR5, PT, P0 ;  /* 0x00000005ff007c0c */ /* 0x000fe4000bf05300 */
[----:B------:R-:W-:-:S02]  /*18970*/  LOP3.LUT R2, R26, 0xff0000, RZ, 0xc0, !PT ;  /* 0x00ff00001a027812 */ /* 0x000fc400078ec0ff */
[----:B------:R-:W-:Y:S02]  /*18980*/  LOP3.LUT R17, R26, 0xffff, RZ, 0xc0, !PT ;  /* 0x0000ffff1a117812 */ /* 0x000fe400078ec0ff */
[----:B------:R-:W-:-:S07]  /*18990*/  LEA.HI R7, R2, R7, RZ, 0x10 ;  /* 0x0000000702077211 */ /* 0x000fce00078f80ff */
[----:B--2---:R-:W-:Y:S05]  /*189a0*/  @!P0 BRA `(.L_x_12513) ;  /* 0x0000000000108947 */ /* 0x004fea0003800000 */
[----:B------:R-:W-:-:S04]  /*189b0*/  IADD3 R2, P0, R19, UR4, RZ ;  /* 0x0000000413027c10 */ /* 0x000fc8000ff1e0ff */
[----:B------:R-:W-:-:S05]  /*189c0*/  IADD3.X R3, R22, UR5, RZ, P0, !PT ;  /* 0x0000000516037c10 */ /* 0x000fca00087fe4ff */
[----:B------:R2:W5:Y:S01]  /*189d0*/  LDG.E R6, desc[UR38][R2.64] ;  /* 0x0000002602067981 */ /* 0x000562000c1e1900 */
[----:B------:R-:W-:Y:S05]  /*189e0*/  BRA `(.L_x_12514) ;  /* 0x0000000000247947 */ /* 0x000fea0003800000 */
.L_x_12513:
[----:B------:R-:W-:Y:S02]  /*189f0*/  ULDC.64 UR4, c[0x0][0xa08] ;  /* 0x0002820000047ab9 */ /* 0x000fe40000000a00 */
[----:B------:R-:W-:-:S04]  /*18a00*/  ISETP.NE.U32.AND P0, PT, RZ, UR4, PT ;  /* 0x00000004ff007c0c */ /* 0x000fc8000bf05070 */
[----:B------:R-:W-:-:S13]  /*18a10*/  ISETP.NE.AND.EX P0, PT, RZ, UR5, PT, P0 ;  /* 0x00000005ff007c0c */ /* 0x000fda000bf05300 */
[----:B------:R-:W-:Y:S05]  /*18a20*/  @!P0 BRA `(.L_x_12514) ;  /* 0x0000000000148947 */ /* 0x000fea0003800000 */
[----:B------:R-:W2:Y:S02]  /*18a30*/  LDC.64 R2, c[0x0][0xa08] ;  /* 0x00028200ff027b82 */ /* 0x000ea40000000a00 */
[----:B--2---:R-:W-:-:S05]  /*18a40*/  IMAD.WIDE R2, R12, 0x4, R2 ;  /* 0x000000040c027825 */ /* 0x004fca00078e0202 */
[----:B------:R-:W2:Y:S04]  /*18a50*/  LDG.E R6, desc[UR38][R2.64] ;  /* 0x0000002602067981 */ /* 0x000ea8000c1e1900 */
[----:B------:R-:W2:Y:S02]  /*18a60*/  LDG.E R2, desc[UR38][R2.64+0x4] ;  /* 0x0000042602027981 */ /* 0x000ea4000c1e1900 */
[----:B--2---:R-:W-:-:S07]  /*18a70*/  IMAD.IADD R6, R2, 0x1, -R6 ;  /* 0x0000000102067824 */ /* 0x004fce00078e0a06 */
.L_x_12514:
[----:B--2---:R-:W2:Y:S01]  /*18a80*/  @P1 LDG.E R2, desc[UR38][R4.64] ;  /* 0x0000002604021981 */ /* 0x004ea2000c1e1900 */
[----:B------:R-:W3:Y:S03]  /*18a90*/  LDC R3, c[0x0][0x448] ;  /* 0x00011200ff037b82 */ /* 0x000ee60000000800 */
[----:B------:R4:W2:Y:S01]  /*18aa0*/  @P1 LDG.E R4, desc[UR38][R4.64+0x4] ;  /* 0x0000042604041981 */ /* 0x0008a2000c1e1900 */
[----:B-----5:R-:W-:Y:S01]  /*18ab0*/  IMAD.IADD R6, R6, 0x1, -R10 ;  /* 0x0000000106067824 */ /* 0x020fe200078e0a0a */
[----:B------:R-:W-:Y:S01]  /*18ac0*/  BSSY B0, `(.L_x_12515) ;  /* 0x0000037000007945 */ /* 0x000fe20003800000 */
[----:B------:R-:W-:Y:S02]  /*18ad0*/  LOP3.LUT R23, R7, 0xff, RZ, 0xc0, !PT ;  /* 0x000000ff07177812 */ /* 0x000fe400078ec0ff */
[----:B---3--:R-:W-:-:S13]  /*18ae0*/  ISETP.NE.AND P0, PT, R3, 0x1, PT ;  /* 0x000000010300780c */ /* 0x008fda0003f05270 */
[----:B------:R-:W3:Y:S08]  /*18af0*/  @P0 LDC R3, c[0x0][0x44c] ;  /* 0x00011300ff030b82 */ /* 0x000ef00000000800 */
[----:B----4-:R-:W4:Y:S01]  /*18b00*/  @P0 LDC R5, c[0x0][0x450] ;  /* 0x00011400ff050b82 */ /* 0x010f220000000800 */
[----:B--2---:R-:W-:Y:S02]  /*18b10*/  @P1 IMAD.IADD R9, R4, 0x1, -R2 ;  /* 0x0000000104091824 */ /* 0x004fe400078e0a02 */
[----:B------:R-:W-:-:S04]  /*18b20*/  IMAD R2, R25, 0xc0, RZ ;  /* 0x000000c019027824 */ /* 0x000fc800078e02ff */
[----:B------:R-:W-:-:S04]  /*18b30*/  VIADD R2, R2, 0xbf ;  /* 0x000000bf02027836 */ /* 0x000fc80000000000 */
[----:B---3--:R-:W-:-:S05]  /*18b40*/  @P0 IMAD.HI.U32 R3, R2, R3, RZ ;  /* 0x0000000302030227 */ /* 0x008fca00078e00ff */
[----:B----4-:R-:W-:Y:S01]  /*18b50*/  @P0 SHF.R.U32.HI R2, RZ, R5, R3 ;  /* 0x00000005ff020219 */ /* 0x010fe20000011603 */
[----:B------:R-:W-:-:S05]  /*18b60*/  IMAD.IADD R3, R6, 0x1, R9 ;  /* 0x0000000106037824 */ /* 0x000fca00078e0209 */
[----:B------:R2:W-:Y:S01]  /*18b70*/  STL [R1+0x20], R3 ;  /* 0x0000200301007387 */ /* 0x0005e20000100800 */
[----:B------:R-:W-:-:S05]  /*18b80*/  IADD3 R20, R3, 0x80, -R8 ;  /* 0x0000008003147810 */ /* 0x000fca0007ffe808 */
[----:B------:R-:W-:Y:S02]  /*18b90*/  IMAD.IADD R2, R20, 0x1, R2 ;  /* 0x0000000114027824 */ /* 0x000fe400078e0202 */
[----:B--2---:R-:W-:-:S05]  /*18ba0*/  VIADD R3, R3, 0x7f ;  /* 0x0000007f03037836 */ /* 0x004fca0000000000 */
[----:B------:R-:W-:-:S04]  /*18bb0*/  SHF.R.S32.HI R4, RZ, 0x1f, R3 ;  /* 0x0000001fff047819 */ /* 0x000fc80000011403 */
[----:B------:R-:W-:Y:S02]  /*18bc0*/  LEA.HI R4, R4, R3, RZ, 0x7 ;  /* 0x0000000304047211 */ /* 0x000fe400078f38ff */
[----:B------:R-:W-:Y:S02]  /*18bd0*/  SHF.R.S32.HI R3, RZ, 0x1f, R2 ;  /* 0x0000001fff037819 */ /* 0x000fe40000011402 */
[----:B------:R-:W-:Y:S02]  /*18be0*/  SHF.R.S32.HI R21, RZ, 0x7, R4 ;  /* 0x00000007ff157819 */ /* 0x000fe40000011404 */
[----:B------:R-:W-:Y:S01]  /*18bf0*/  LEA.HI R3, R3, R2, RZ, 0x7 ;  /* 0x0000000203037211 */ /* 0x000fe200078f38ff */
[----:B------:R-:W-:Y:S01]  /*18c00*/  IMAD.MOV.U32 R2, RZ, RZ, RZ ;  /* 0x000000ffff027224 */ /* 0x000fe200078e00ff */
        /* <DEDUP_REMOVED lines=8> */
[----:B01----:R-:W-:Y:S02]  /*18c90*/  IABS R8, R7 ;  /* 0x0000000700087213 */ /* 0x003fe40000000000 */
        /* <DEDUP_REMOVED lines=25> */
.L_x_12516:
[----:B------:R-:W-:Y:S05]  /*18e30*/  BSYNC B0 ;  /* 0x0000000000007941 */ /* 0x000fea0003800000 */
.L_x_12515:
        /* <DEDUP_REMOVED lines=24> */
.L_x_12684:
[----:B---3--:R-:W-:Y:S02]  /*18fc0*/  ISETP.NE.AND P0, PT, R14, RZ, PT ;  /* 0x000000ff0e00720c */ /* 0x008fe40003f05270 */
[----:B------:R-:W-:-:S11]  /*18fd0*/  PLOP3.LUT P6, PT, PT, PT, PT, 0x8, 0x0 ;  /* 0x000000000000781c */ /* 0x000fd60003fce170 */
[----:B------:R-:W-:Y:S05]  /*18fe0*/  @P0 BRA `(.L_x_12520) ;  /* 0x00000000000c0947 */ /* 0x000fea0003800000 */
[----:B------:R-:W-:-:S03]  /*18ff0*/  UMOV UR4, 0xffffffff ;  /* 0xffffffff00047882 */ /* 0x000fc60000000000 */
[----:B------:R-:W-:Y:S05]  /*19000*/  BRA.DIV UR4, `(.L_x_12521) ;  /* 0x0000007204507947 */ /* 0x000fea000b800000 */
[----:B------:R-:W-:-:S13]  /*19010*/  ELECT P6, URZ, PT ;  /* 0x00000000003f782f */ /* 0x000fda00038c0000 */
.L_x_12520:
        /* <DEDUP_REMOVED lines=9> */
.L_x_12687:
[----:B------:R-:W-:Y:S05]  /*190b0*/  BSYNC B1 ;  /* 0x0000000000017941 */ /* 0x000fea0003800000 */
.L_x_12522:
[----:B------:R-:W-:Y:S04]  /*190c0*/  BSSY B1, `(.L_x_12524) ;  /* 0x000008c000017945 */ /* 0x000fe80003800000 */
[----:B------:R-:W-:Y:S05]  /*190d0*/  @!P6 BRA `(.L_x_12525) ;  /* 0x000000080028e947 */ /* 0x000fea0003800000 */
[----:B01----:R-:W3:Y:S01]  /*190e0*/  LDL R8, [R1+0x4] ;  /* 0x0000040001087983 */ /* 0x003ee20000100800 */
[----:B------:R-:W-:Y:S01]  /*190f0*/  IMAD R9, R29, 0x8, R16 ;  /* 0x000000081d097824 */ /* 0x000fe200078e0210 */
[----:B------:R-:W0:Y:S01]  /*19100*/  S2R R7, SR_TID.X ;  /* 0x0000000000077919 */ /* 0x000e220000002100 */
[----:B------:R-:W-:Y:S01]  /*19110*/  BSSY B2, `(.L_x_12526) ;  /* 0x0000006000027945 */ /* 0x000fe20003800000 */
[----:B0-----:R-:W-:-:S04]  /*19120*/  LOP3.LUT R7, R7, 0x7f, RZ, 0xc0, !PT ;  /* 0x0000007f07077812 */ /* 0x001fc800078ec0ff */
[----:B------:R-:W-:Y:S02]  /*19130*/  ISETP.NE.AND P1, PT, R7, RZ, PT ;  /* 0x000000ff0700720c */ /* 0x000fe40003f25270 */
[----:B---3--:R-:W-:-:S04]  /*19140*/  SHF.L.U32 R11, R8, 0x1f, RZ ;  /* 0x0000001f080b7819 */ /* 0x008fc800000006ff */
[----:B------:R-:W0:Y:S02]  /*19150*/  SYNCS.PHASECHK.TRANS64.TRYWAIT P0, [R9+URZ+0x2d8a0], R11 ;  /* 0x02d8a00b090075a7 */ /* 0x000e24000800017f */
[----:B0-----:R-:W-:Y:S05]  /*19160*/  @!P0 BRA `(.L_x_12527) ;  /* 0x00000070002c8947 */ /* 0x001fea0003800000 */
.L_x_12688:
[----:B------:R-:W-:Y:S05]  /*19170*/  BSYNC B2 ;  /* 0x0000000000027941 */ /* 0x000fea0003800000 */
.L_x_12526:
[----:B------:R-:W-:Y:S04]  /*19180*/  BSSY B2, `(.L_x_12528) ;  /* 0x0000009000027945 */ /* 0x000fe80003800000 */
[----:B------:R-:W-:Y:S05]  /*19190*/  @P1 BRA `(.L_x_12529) ;  /* 0x00000000001c1947 */ /* 0x000fea0003800000 */
[----:B--2---:R-:W1:Y:S02]  /*191a0*/  S2R R6, SR_TID.X ;  /* 0x0000000000067919 */ /* 0x004e640000002100 */
[----:B-1----:R-:W-:Y:S01]  /*191b0*/  LOP3.LUT R7, R6, 0x1f, RZ, 0xc0, !PT ;  /* 0x0000001f06077812 */ /* 0x002fe200078ec0ff */
[----:B------:R-:W-:-:S03]  /*191c0*/  IMAD.MOV.U32 R6, RZ, RZ, 0x6000 ;  /* 0x00006000ff067424 */ /* 0x000fc600078e00ff */
[----:B------:R-:W-:Y:S01]  /*191d0*/  ISETP.NE.AND P0, PT, R7, RZ, PT ;  /* 0x000000ff0700720c */ /* 0x000fe20003f05270 */
[----:B------:R1:W-:-:S12]  /*191e0*/  SYNCS.ARRIVE.TRANS64 RZ, [R9+URZ+0x2d890], R6 ;  /* 0x02d8900609ff79a7 */ /* 0x0003d8000800003f */
[----:B-1----:R-:W-:Y:S05]  /*191f0*/  @!P0 BRA `(.L_x_12529) ;  /* 0x0000000000048947 */ /* 0x002fea0003800000 */
[----:B------:R-:W-:Y:S01]  /*19200*/  BPT.TRAP 0x1 ;  /* 0x000000040000795c */ /* 0x000fe20000300000 */
.L_x_12529:
[----:B------:R-:W-:Y:S05]  /*19210*/  BSYNC B2 ;  /* 0x0000000000027941 */ /* 0x000fea0003800000 */
.L_x_12528:
        /* <DEDUP_REMOVED lines=8> */
[----:B--2---:R-:W-:Y:S01]  /*192a0*/  VIADD R6, R9, 0x2d890 ;  /* 0x0002d89009067836 */ /* 0x004fe20000000000 */
[----:B------:R-:W-:Y:S01]  /*192b0*/  UMOV UR6, 0x0 ;  /* 0x0000000000067882 */ /* 0x000fe20000000000 */
[----:B------:R-:W-:Y:S01]  /*192c0*/  VIADD R10, R8, 0x15400 ;  /* 0x00015400080a7836 */ /* 0x000fe20000000000 */
[----:B------:R-:W-:-:S09]  /*192d0*/  UMOV UR7, 0x12f00000 ;  /* 0x12f0000000077882 */ /* 0x000fd20000000000 */
.L_x_12530:
        /* <DEDUP_REMOVED lines=16> */
.L_x_12531:
        /* <DEDUP_REMOVED lines=16> */
.L_x_12532:
        /* <DEDUP_REMOVED lines=13> */
.L_x_12689:
[----:B------:R-:W-:Y:S05]  /*195b0*/  BSYNC B2 ;  /* 0x0000000000027941 */ /* 0x000fea0003800000 */
.L_x_12533:
        /* <DEDUP_REMOVED lines=11> */
.L_x_12536:
[----:B------:R-:W-:Y:S05]  /*19670*/  BSYNC B2 ;  /* 0x0000000000027941 */ /* 0x000fea0003800000 */
.L_x_12535:
        /* <DEDUP_REMOVED lines=8> */
.L_x_12537:
        /* <DEDUP_REMOVED lines=15> */
.L_x_12538:
        /* <DEDUP_REMOVED lines=15> */
.L_x_12539:
        /* <DEDUP_REMOVED lines=10> */
.L_x_12525:
[----:B------:R-:W-:Y:S05]  /*19980*/  BSYNC B1 ;  /* 0x0000000000017941 */ /* 0x000fea0003800000 */
.L_x_12524:
[----:B--2---:R-:W2:Y:S01]  /*19990*/  LDL.LU R6, [R1+0x4] ;  /* 0x0000040001067983 */ /* 0x004ea20000300800 */
[----:B------:R-:W-:Y:S01]  /*199a0*/  VIADD R29, R29, 0x1 ;  /* 0x000000011d1d7836 */ /* 0x000fe20000000000 */
[----:B------:R-:W-:Y:S01]  /*199b0*/  PLOP3.LUT P0, PT, PT, PT, PT, 0x8, 0x0 ;  /* 0x000000000000781c */ /* 0x000fe20003f0e170 */
[----:B0-----:R-:W-:-:S03]  /*199c0*/  VIADD R10, R5, 0xfffffffe ;  /* 0xfffffffe050a7836 */ /* 0x001fc60000000000 */
[C---:B------:R-:W-:Y:S02]  /*199d0*/  ISETP.NE.AND P1, PT, R29.reuse, 0x2, PT ;  /* 0x000000021d00780c */ /* 0x040fe40003f25270 */
[----:B------:R-:W-:Y:S02]  /*199e0*/  ISETP.GE.AND P2, PT, R10, R3, PT ;  /* 0x000000030a00720c */ /* 0x000fe40003f46270 */
[----:B------:R-:W-:Y:S02]  /*199f0*/  SEL R5, RZ, 0x1, P1 ;  /* 0x00000001ff057807 */ /* 0x000fe40000800000 */
[----:B------:R-:W-:Y:S02]  /*19a00*/  SEL R29, R29, RZ, P1 ;  /* 0x000000ff1d1d7207 */ /* 0x000fe40000800000 */
[----:B--2---:R-:W-:-:S05]  /*19a10*/  LOP3.LUT R6, R6, R5, RZ, 0x3c, !PT ;  /* 0x0000000506067212 */ /* 0x004fca00078e3cff */
[----:B------:R2:W-:Y:S02]  /*19a20*/  STL [R1+0x4], R6 ;  /* 0x0000040601007387 */ /* 0x0005e40000100800 */
[----:B------:R-:W-:Y:S05]  /*19a30*/  @!P2 BRA `(.L_x_12518) ;  /* 0x00000008005ca947 */ /* 0x000fea0003800000 */
.L_x_12556:
[----:B------:R-:W-:Y:S05]  /*19a40*/  YIELD ;  /* 0x0000000000007946 */ /* 0x000fea0003800000 */
[----:B------:R-:W-:Y:S04]  /*19a50*/  BSSY B1, `(.L_x_12540) ;  /* 0x000008b000017945 */ /* 0x000fe80003800000 */
[----:B---3--:R-:W-:Y:S05]  /*19a60*/  @!P6 BRA `(.L_x_12541) ;  /* 0x000000080024e947 */ /* 0x008fea0003800000 */
[----:B--2---:R-:W1:Y:S01]  /*19a70*/  LDL R6, [R1+0x4] ;  /* 0x0000040001067983 */ /* 0x004e620000100800 */
[----:B------:R-:W-:Y:S01]  /*19a80*/  IMAD R9, R29, 0x8, R16 ;  /* 0x000000081d097824 */ /* 0x000fe200078e0210 */
[----:B------:R-:W0:Y:S01]  /*19a90*/  S2R R5, SR_TID.X ;  /* 0x0000000000057919 */ /* 0x000e220000002100 */
[----:B------:R-:W-:Y:S01]  /*19aa0*/  BSSY B2, `(.L_x_12542) ;  /* 0x0000006000027945 */ /* 0x000fe20003800000 */
[----:B0-----:R-:W-:-:S04]  /*19ab0*/  LOP3.LUT R5, R5, 0x7f, RZ, 0xc0, !PT ;  /* 0x0000007f05057812 */ /* 0x001fc800078ec0ff */
[----:B------:R-:W-:Y:S02]  /*19ac0*/  ISETP.NE.AND P2, PT, R5, RZ, PT ;  /* 0x000000ff0500720c */ /* 0x000fe40003f45270 */
[----:B-1----:R-:W-:-:S04]  /*19ad0*/  SHF.L.U32 R8, R6, 0x1f, RZ ;  /* 0x0000001f06087819 */ /* 0x002fc800000006ff */
[----:B------:R-:W0:Y:S02]  /*19ae0*/  SYNCS.PHASECHK.TRANS64.TRYWAIT P1, [R9+URZ+0x2d8a0], R8 ;  /* 0x02d8a008090075a7 */ /* 0x000e24000802017f */
[----:B0-----:R-:W-:Y:S05]  /*19af0*/  @!P1 BRA `(.L_x_12543) ;  /* 0x0000006400f09947 */ /* 0x001fea0003800000 */
.L_x_12690:
[----:B------:R-:W-:Y:S05]  /*19b00*/  BSYNC B2 ;  /* 0x0000000000027941 */ /* 0x000fea0003800000 */
.L_x_12542:
        /* <DEDUP_REMOVED lines=9> */
.L_x_12545:
[----:B------:R-:W-:Y:S05]  /*19ba0*/  BSYNC B2 ;  /* 0x0000000000027941 */ /* 0x000fea0003800000 */
.L_x_12544:
        /* <DEDUP_REMOVED lines=11> */
.L_x_12546:
        /* <DEDUP_REMOVED lines=16> */
.L_x_12547:
        /* <DEDUP_REMOVED lines=16> */
.L_x_12548:
        /* <DEDUP_REMOVED lines=13> */
.L_x_12691:
[----:B------:R-:W-:Y:S05]  /*19f30*/  BSYNC B2 ;  /* 0x0000000000027941 */ /* 0x000fea0003800000 */
.L_x_12549:
        /* <DEDUP_REMOVED lines=11> */
.L_x_12552:
[----:B------:R-:W-:Y:S05]  /*19ff0*/  BSYNC B2 ;  /* 0x0000000000027941 */ /* 0x000fea0003800000 */
.L_x_12551:
        /* <DEDUP_REMOVED lines=8> */
.L_x_12553:
        /* <DEDUP_REMOVED lines=15> */
.L_x_12554:
        /* <DEDUP_REMOVED lines=15> */
.L_x_12555:
        /* <DEDUP_REMOVED lines=10> */
.L_x_12541:
[----:B------:R-:W-:Y:S05]  /*1a300*/  BSYNC B1 ;  /* 0x0000000000017941 */ /* 0x000fea0003800000 */
.L_x_12540:
[----:B-1----:R-:W3:Y:S01]  /*1a310*/  LDL.LU R8, [R1+0x4] ;  /* 0x0000040001087983 */ /* 0x002ee20000300800 */
[----:B------:R-:W-:Y:S01]  /*1a320*/  VIADD R29, R29, 0x1 ;  /* 0x000000011d1d7836 */ /* 0x000fe20000000000 */
[C---:B------:R-:W-:Y:S01]  /*1a330*/  ISETP.GT.AND P2, PT, R10.reuse, R3, PT ;  /* 0x000000030a00720c */ /* 0x040fe20003f44270 */
[----:B------:R-:W-:-:S03]  /*1a340*/  VIADD R10, R10, 0xffffffff ;  /* 0xffffffff0a0a7836 */ /* 0x000fc60000000000 */
[----:B------:R-:W-:-:S04]  /*1a350*/  ISETP.NE.AND P1, PT, R29, 0x2, PT ;  /* 0x000000021d00780c */ /* 0x000fc80003f25270 */
[----:B------:R-:W-:Y:S02]  /*1a360*/  SEL R5, RZ, 0x1, P1 ;  /* 0x00000001ff057807 */ /* 0x000fe40000800000 */
[----:B------:R-:W-:Y:S02]  /*1a370*/  SEL R29, R29, RZ, P1 ;  /* 0x000000ff1d1d7207 */ /* 0x000fe40000800000 */
[----:B---3--:R-:W-:-:S05]  /*1a380*/  LOP3.LUT R8, R8, R5, RZ, 0x3c, !PT ;  /* 0x0000000508087212 */ /* 0x008fca00078e3cff */
[----:B------:R3:W-:Y:S01]  /*1a390*/  STL [R1+0x4], R8 ;  /* 0x0000040801007387 */ /* 0x0007e20000100800 */
[----:B------:R-:W-:Y:S05]  /*1a3a0*/  @P2 BRA `(.L_x_12556) ;  /* 0xfffffff400a42947 */ /* 0x000fea000383ffff */
.L_x_12518:
[----:B------:R-:W-:Y:S05]  /*1a3b0*/  BSYNC B0 ;  /* 0x0000000000007941 */ /* 0x000fea0003800000 */
.L_x_12517:
[----:B------:R-:W4:Y:S01]  /*1a3c0*/  LDC R0, c[0x0][0x448] ;  /* 0x00011200ff007b82 */ /* 0x000f220000000800 */
[----:B------:R-:W-:Y:S01]  /*1a3d0*/  IMAD.MOV.U32 R2, RZ, RZ, 0xc0 ;  /* 0x000000c0ff027424 */ /* 0x000fe200078e00ff */
[----:B------:R-:W-:Y:S01]  /*1a3e0*/  ISETP.NE.AND P2, PT, R4, RZ, PT ;  /* 0x000000ff0400720c */ /* 0x000fe20003f45270 */
[----:B------:R-:W-:Y:S05]  /*1a3f0*/  @!P0 WARPSYNC.ALL ;  /* 0x0000000000008948 */ /* 0x000fea0003800000 */
[----:B------:R-:W-:Y:S01]  /*1a400*/  IMAD R2, R25, R2, 0xbf ;  /* 0x000000bf19027424 */ /* 0x000fe200078e0202 */
[----:B------:R-:W-:Y:S06]  /*1a410*/  BSSY B0, `(.L_x_12557) ;  /* 0x000002a000007945 */ /* 0x000fec0003800000 */
[----:B------:R-:W0:Y:S08]  /*1a420*/  @!P2 LDC R4, c[0x0][0x9f0] ;  /* 0x00027c00ff04ab82 */ /* 0x000e300000000800 */
[----:B------:R-:W-:Y:S01]  /*1a430*/  @!P0 BAR.SYNC.DEFER_BLOCKING 0xc, 0x200 ;  /* 0x0308000000008b1d */ /* 0x000fe20000010000 */
[----:B----4-:R-:W-:-:S13]  /*1a440*/  ISETP.NE.AND P1, PT, R0, 0x1, PT ;  /* 0x000000010000780c */ /* 0x010fda0003f25270 */
[----:B------:R-:W4:Y:S08]  /*1a450*/  @P1 LDC R0, c[0x0][0x44c] ;  /* 0x00011300ff001b82 */ /* 0x000f300000000800 */
[----:B------:R-:W5:Y:S01]  /*1a460*/  @P1 LDC R3, c[0x0][0x450] ;  /* 0x00011400ff031b82 */ /* 0x000f620000000800 */
[----:B----4-:R-:W-:-:S05]  /*1a470*/  @P1 IMAD.HI.U32 R0, R2, R0, RZ ;  /* 0x0000000002001227 */ /* 0x010fca00078e00ff */
[----:B-----5:R-:W-:-:S05]  /*1a480*/  @P1 SHF.R.U32.HI R2, RZ, R3, R0 ;  /* 0x00000003ff021219 */ /* 0x020fca0000011600 */
[----:B------:R-:W-:-:S05]  /*1a490*/  IMAD.IADD R2, R20, 0x1, R2 ;  /* 0x0000000114027824 */ /* 0x000fca00078e0202 */
[----:B------:R-:W-:-:S04]  /*1a4a0*/  SHF.R.S32.HI R0, RZ, 0x1f, R2 ;  /* 0x0000001fff007819 */ /* 0x000fc80000011402 */
[----:B------:R-:W-:-:S04]  /*1a4b0*/  LEA.HI R0, R0, R2, RZ, 0x7 ;  /* 0x0000000200007211 */ /* 0x000fc800078f38ff */
[----:B------:R-:W-:-:S04]  /*1a4c0*/  SHF.R.S32.HI R0, RZ, 0x7, R0 ;  /* 0x00000007ff007819 */ /* 0x000fc80000011400 */
[----:B------:R-:W-:Y:S01]  /*1a4d0*/  VIMNMX R21, R21, R0, PT ;  /* 0x0000000015157248 */ /* 0x000fe20003fe0100 */
[----:B------:R-:W-:-:S03]  /*1a4e0*/  IMAD.MOV.U32 R0, RZ, RZ, RZ ;  /* 0x000000ffff007224 */ /* 0x000fc600078e00ff */
[----:B------:R-:W-:-:S13]  /*1a4f0*/  ISETP.GE.AND P1, PT, R21, 0x1, PT ;  /* 0x000000011500780c */ /* 0x000fda0003f26270 */
[----:B0-----:R-:W-:Y:S05]  /*1a500*/  @!P1 BRA `(.L_x_12558) ;  /* 0x0000000000689947 */ /* 0x001fea0003800000 */
[-C--:B------:R-:W-:Y:S02]  /*1a510*/  IABS R0, R4.reuse ;  /* 0x0000000400007213 */ /* 0x080fe40000000000 */
        /* <DEDUP_REMOVED lines=25> */
.L_x_12558:
[----:B------:R-:W-:Y:S05]  /*1a6b0*/  BSYNC B0 ;  /* 0x0000000000007941 */ /* 0x000fea0003800000 */
.L_x_12557:
        /* <DEDUP_REMOVED lines=13> */
[----:B------:R-:W4:Y:S01]  /*1a790*/  LDC.64 R2, c[0x0][0xc60] ;  /* 0x00031800ff027b82 */ /* 0x000f220000000a00 */
[----:B------:R-:W0:Y:S02]  /*1a7a0*/  FLO.U32 R0, UR4 ;  /* 0x0000000400007d00 */ /* 0x000e2400080e0000 */
[----:B0-----:R-:W-:-:S06]  /*1a7b0*/  ISETP.EQ.U32.AND P0, PT, R0, R5, PT ;  /* 0x000000050000720c */ /* 0x001fcc0003f02070 */
[----:B------:R-:W4:Y:S07]  /*1a7c0*/  POPC R5, UR4 ;  /* 0x0000000400057d09 */ /* 0x000f2e0008000000 */
[----:B----4-:R-:W4:Y:S01]  /*1a7d0*/  @P0 ATOMG.E.ADD.STRONG.GPU PT, R3, desc[UR38][R2.64], R5 ;  /* 0x00000005020309a8 */ /* 0x010f2200081ee1e6 */
[----:B------:R-:W0:Y:S02]  /*1a7e0*/  S2R R4, SR_LTMASK ;  /* 0x0000000000047919 */ /* 0x000e240000003900 */
[----:B0-----:R-:W-:-:S04]  /*1a7f0*/  LOP3.LUT R4, R4, UR4, RZ, 0xc0, !PT ;  /* 0x0000000404047c12 */ /* 0x001fc8000f8ec0ff */
[----:B------:R-:W0:Y:S01]  /*1a800*/  POPC R7, R4 ;  /* 0x0000000400077309 */ /* 0x000e220000000000 */
[----:B----4-:R-:W0:Y:S02]  /*1a810*/  SHFL.IDX PT, R0, R3, R0, 0x1f ;  /* 0x00001f0003007589 */ /* 0x010e2400000e0000 */
[----:B0-----:R-:W-:Y:S01]  /*1a820*/  IADD3 R24, R0, UR37, R7 ;  /* 0x0000002500187c10 */ /* 0x001fe2000fffe007 */
[----:B------:R-:W-:Y:S06]  /*1a830*/  BRA `(.L_x_12561) ;  /* 0x0000003000c07947 */ /* 0x000fec0003800000 */
.L_x_12560:
        /* <DEDUP_REMOVED lines=11> */
[----:B--2---:R-:W-:Y:S02]  /*1a8f0*/  IMAD.U32 R6, RZ, RZ, UR8 ;  /* 0x00000008ff067e24 */ /* 0x004fe4000f8e00ff */
[----:B------:R-:W-:-:S02]  /*1a900*/  IMAD.U32 R7, RZ, RZ, UR9 ;  /* 0x00000009ff077e24 */ /* 0x000fc4000f8e00ff */
[----:B------:R-:W-:Y:S02]  /*1a910*/  IMAD.U32 R10, RZ, RZ, UR4 ;  /* 0x00000004ff0a7e24 */ /* 0x000fe4000f8e00ff */
[----:B------:R-:W-:Y:S02]  /*1a920*/  IMAD.U32 R11, RZ, RZ, UR5 ;  /* 0x00000005ff0b7e24 */ /* 0x000fe4000f8e00ff */
[----:B-1-3--:R-:W-:Y:S02]  /*1a930*/  IMAD.MOV.U32 R8, RZ, RZ, 0x70 ;  /* 0x00000070ff087424 */ /* 0x00afe400078e00ff */
[----:B------:R-:W-:Y:S02]  /*1a940*/  IMAD.MOV.U32 R12, RZ, RZ, 0x1 ;  /* 0x00000001ff0c7424 */ /* 0x000fe400078e00ff */
[----:B------:R-:W-:-:S07]  /*1a950*/  IMAD.MOV.U32 R13, RZ, RZ, RZ ;  /* 0x000000ffff0d7224 */ /* 0x000fce00078e00ff */
[----:B------:R-:W-:-:S07]  /*1a960*/  LEPC R20, `(.L_x_12563) ;  /* 0x000000001014794e */ /* 0x000fce0000000000 */
[----:B0-----:R-:W-:Y:S05]  /*1a970*/  CALL.ABS.NOINC R2 ;  /* 0x0000000002007343 */ /* 0x001fea0003c00000 */
.L_x_12563:
[----:B------:R-:W-:Y:S05]  /*1a980*/  BSYNC B6 ;  /* 0x0000000000067941 */ /* 0x000fea0003800000 */
.L_x_12562:
        /* <DEDUP_REMOVED lines=11> */
[----:B--2---:R-:W-:Y:S02]  /*1aa40*/  IMAD.U32 R6, RZ, RZ, UR8 ;  /* 0x00000008ff067e24 */ /* 0x004fe4000f8e00ff */
[----:B------:R-:W-:-:S02]  /*1aa50*/  IMAD.U32 R7, RZ, RZ, UR9 ;  /* 0x00000009ff077e24 */ /* 0x000fc4000f8e00ff */
[----:B------:R-:W-:Y:S02]  /*1aa60*/  IMAD.U32 R10, RZ, RZ, UR4 ;  /* 0x00000004ff0a7e24 */ /* 0x000fe4000f8e00ff */
[----:B------:R-:W-:Y:S02]  /*1aa70*/  IMAD.U32 R11, RZ, RZ, UR5 ;  /* 0x00000005ff0b7e24 */ /* 0x000fe4000f8e00ff */
[----:B-1-3--:R-:W-:Y:S02]  /*1aa80*/  IMAD.MOV.U32 R8, RZ, RZ, 0x70 ;  /* 0x00000070ff087424 */ /* 0x00afe400078e00ff */
[----:B------:R-:W-:Y:S02]  /*1aa90*/  IMAD.MOV.U32 R12, RZ, RZ, 0x1 ;  /* 0x00000001ff0c7424 */ /* 0x000fe400078e00ff */
[----:B0-----:R-:W-:-:S07]  /*1aaa0*/  IMAD.MOV.U32 R13, RZ, RZ, RZ ;  /* 0x000000ffff0d7224 */ /* 0x001fce00078e00ff */
[----:B------:R-:W-:-:S07]  /*1aab0*/  LEPC R20, `(.L_x_12566) ;  /* 0x000000001014794e */ /* 0x000fce0000000000 */
[----:B----4-:R-:W-:Y:S05]  /*1aac0*/  CALL.ABS.NOINC R2 ;  /* 0x0000000002007343 */ /* 0x010fea0003c00000 */
.L_x_12566:
        /* <DEDUP_REMOVED lines=15> */
.L_x_12565:
[----:B------:R-:W-:Y:S05]  /*1abc0*/  BSYNC B6 ;  /* 0x0000000000067941 */ /* 0x000fea0003800000 */
.L_x_12564:
[----:B------:R-:W4:Y:S01]  /*1abd0*/  LDL R20, [R1+0xc] ;  /* 0x00000c0001147983 */ /* 0x000f220000100800 */
[----:B------:R-:W-:Y:S01]  /*1abe0*/  ULDC.64 UR4, c[0x0][0x9f8] ;  /* 0x00027e0000047ab9 */ /* 0x000fe20000000a00 */
[----:B------:R-:W-:Y:S01]  /*1abf0*/  IMAD.MOV.U32 R23, RZ, RZ, R26 ;  /* 0x000000ffff177224 */ /* 0x000fe200078e001a */
[----:B------:R-:W-:Y:S01]  /*1ac00*/  ISETP.NE.U32.AND P0, PT, RZ, UR4, PT ;  /* 0x00000004ff007c0c */ /* 0x000fe2000bf05070 */
[----:B------:R-:W2:Y:S01]  /*1ac10*/  LDL R26, [R1+0x20] ;  /* 0x00002000011a7983 */ /* 0x000ea20000100800 */
[----:B------:R-:W0:Y:S02]  /*1ac20*/  LDC R5, c[0x0][0x430] ;  /* 0x00010c00ff057b82 */ /* 0x000e240000000800 */
[----:B------:R-:W-:Y:S01]  /*1ac30*/  ISETP.NE.AND.EX P0, PT, RZ, UR5, PT, P0 ;  /* 0x00000005ff007c0c */ /* 0x000fe2000bf05300 */
[----:B------:R-:W3:-:S12]  /*1ac40*/  LDL R21, [R1+0x28] ;  /* 0x0000280001157983 */ /* 0x000ed80000100800 */
[----:B------:R-:W-:Y:S01]  /*1ac50*/  @P0 IADD3 R2, P1, R19, UR4, RZ ;  /* 0x0000000413020c10 */ /* 0x000fe2000ff3e0ff */
[----:B------:R-:W1:Y:S01]  /*1ac60*/  S2R R4, SR_TID.X ;  /* 0x0000000000047919 */ /* 0x000e620000002100 */
[----:B------:R-:W1:Y:S02]  /*1ac70*/  S2R R0, SR_TID.X ;  /* 0x0000000000007919 */ /* 0x000e640000002100 */
[----:B------:R-:W-:Y:S01]  /*1ac80*/  @P0 IADD3.X R3, R22, UR5, RZ, P1, !PT ;  /* 0x0000000516030c10 */ /* 0x000fe20008ffe4ff */
[----:B------:R-:W-:Y:S01]  /*1ac90*/  VIADD R23, R23, 0xffffffff ;  /* 0xffffffff17177836 */ /* 0x000fe20000000000 */
[----:B------:R-:W-:Y:S01]  /*1aca0*/  ULDC UR4, c[0x0][0x2f4] ;  /* 0x0000bd0000047ab9 */ /* 0x000fe20000000800 */
[----:B0-----:R-:W-:Y:S02]  /*1acb0*/  ISETP.NE.AND P1, PT, R5, 0x1, PT ;  /* 0x000000010500780c */ /* 0x001fe40003f25270 */
[----:B----4-:R0:W4:Y:S01]  /*1acc0*/  @P0 LDG.E R20, desc[UR38][R2.64] ;  /* 0x0000002602140981 */ /* 0x010122000c1e1900 */
        /* <DEDUP_REMOVED lines=8> */
[----:B------:R-:W2:Y:S01]  /*1ad50*/  S2R R11, SR_TID.X ;  /* 0x00000000000b7919 */ /* 0x000ea20000002100 */
[----:B------:R-:W-:Y:S01]  /*1ad60*/  LOP3.LUT R18, R18, 0xfffffff7, RZ, 0xc0, !PT ;  /* 0xfffffff712127812 */ /* 0x000fe200078ec0ff */
[----:B--2---:R-:W-:-:S05]  /*1ad70*/  IMAD.SHL.U32 R11, R11, 0x8, RZ ;  /* 0x000000080b0b7824 */ /* 0x004fca00078e00ff */
[----:B------:R-:W-:-:S04]  /*1ad80*/  LOP3.LUT R11, R11, 0x18, RZ, 0xc0, !PT ;  /* 0x000000180b0b7812 */ /* 0x000fc800078ec0ff */
[----:B------:R-:W-:Y:S01]  /*1ad90*/  LOP3.LUT R12, R11, 0x20, RZ, 0xfc, !PT ;  /* 0x000000200b0c7812 */ /* 0x000fe200078efcff */
[----:B------:R-:W-:Y:S01]  /*1ada0*/  UMOV UR5, 0xffffffff ;  /* 0xffffffff00057882 */ /* 0x000fe20000000000 */
[----:B----4-:R-:W-:Y:S01]  /*1adb0*/  @P0 STL [R1+0xc], R20 ;  /* 0x00000c1401000387 */ /* 0x010fe20000100800 */
[C---:B------:R-:W-:Y:S01]  /*1adc0*/  ISETP.GE.AND P0, PT, R0.reuse, R26, PT ;  /* 0x0000001a0000720c */ /* 0x040fe20003f06270 */
[----:B---3--:R-:W-:-:S04]  /*1add0*/  IMAD.IADD R0, R0, 0x1, R21 ;  /* 0x0000000100007824 */ /* 0x008fc800078e0215 */
        /* <DEDUP_REMOVED lines=32> */
.L_x_12694:
[----:B------:R-:W-:Y:S05]  /*1afe0*/  @!P2 BRA `(.L_x_12568) ;  /* 0x000000000004a947 */ /* 0x000fea0003800000 */
[----:B------:R-:W-:Y:S01]  /*1aff0*/  BPT.TRAP 0x1 ;  /* 0x000000040000795c */ /* 0x000fe20000300000 */
.L_x_12568:
        /* <DEDUP_REMOVED lines=24> */
.L_x_12695:
[----:B------:R-:W-:Y:S05]  /*1b180*/  BSYNC B0 ;  /* 0x0000000000007941 */ /* 0x000fea0003800000 */
.L_x_12569:
        /* <DEDUP_REMOVED lines=71> */
.L_x_12705:
        /* <DEDUP_REMOVED lines=12> */
.L_x_12572:
        /* <DEDUP_REMOVED lines=11> */
.L_x_12573:
        /* <DEDUP_REMOVED lines=40> */
.L_x_12575:
[----:B------:R-:W-:Y:S05]  /*1b9f0*/  BSYNC B6 ;  /* 0x0000000000067941 */ /* 0x000fea0003800000 */
.L_x_12574:
        /* <DEDUP_REMOVED lines=143> */
.L_x_12718:
        /* <DEDUP_REMOVED lines=12> */
.L_x_12577:
        /* <DEDUP_REMOVED lines=18> */
.L_x_12719:
[----:B------:R-:W-:Y:S05]  /*1c4d0*/  BSYNC B0 ;  /* 0x0000000000007941 */ /* 0x000fea0003800000 */
.L_x_12578:
        /* <DEDUP_REMOVED lines=18> */
.L_x_12594:
        /* <DEDUP_REMOVED lines=42> */
.L_x_12582:
[----:B------:R-:W-:Y:S01]  /*1c8a0*/  IMAD R5, R28, 0x8, R16 ;  /* 0x000000081c057824 */ /* 0x000fe200078e0210 */
[----:B------:R-:W-:Y:S01]  /*1c8b0*/  SHF.L.U32 R0, R2, 0x1f, RZ ;  /* 0x0000001f02007819 */ /* 0x000fe200000006ff */
[----:B------:R-:W-:Y:S03]  /*1c8c0*/  BSSY B1, `(.L_x_12583) ;  /* 0x0000003000017945 */ /* 0x000fe60003800000 */
[----:B------:R-:W0:Y:S02]  /*1c8d0*/  SYNCS.PHASECHK.TRANS64.TRYWAIT P0, [R5+URZ+0x2d840], R0 ;  /* 0x02d84000050075a7 */ /* 0x000e24000800017f */
[----:B0-----:R-:W-:Y:S05]  /*1c8e0*/  @!P0 BRA `(.L_x_12584) ;  /* 0x0000004800708947 */ /* 0x001fea0003800000 */
.L_x_12720:
[----:B------:R-:W-:Y:S05]  /*1c8f0*/  BSYNC B1 ;  /* 0x0000000000017941 */ /* 0x000fea0003800000 */
.L_x_12583:
        /* <DEDUP_REMOVED lines=52> */
.L_x_12730:
        /* <DEDUP_REMOVED lines=11> */
.L_x_12586:
        /* <DEDUP_REMOVED lines=11> */
.L_x_12587:
[----:B------:R1:W-:Y:S01]  /*1cda0*/  SYNCS.ARRIVE.TRANS64.A1T0 RZ, [R5+URZ+0x2d830], RZ ;  /* 0x02d830ff05ff79a7 */ /* 0x0003e2000810003f */
[----:B------:R-:W-:Y:S05]  /*1cdb0*/  @!P5 BRA `(.L_x_12588) ;  /* 0x000000000004d947 */ /* 0x000fea0003800000 */
[----:B------:R-:W-:Y:S01]  /*1cdc0*/  BPT.TRAP 0x1 ;  /* 0x000000040000795c */ /* 0x000fe20000300000 */
.L_x_12588:
[----:B------:R-:W-:Y:S01]  /*1cdd0*/  SHF.L.U32 R2, R20, 0x1f, RZ ;  /* 0x0000001f14027819 */ /* 0x000fe200000006ff */
[----:B-1----:R-:W-:Y:S01]  /*1cde0*/  IMAD R5, R10, 0x8, R16 ;  /* 0x000000080a057824 */ /* 0x002fe200078e0210 */
[----:B------:R-:W-:Y:S03]  /*1cdf0*/  BSSY B1, `(.L_x_12589) ;  /* 0x0000003000017945 */ /* 0x000fe60003800000 */
[----:B------:R-:W1:Y:S02]  /*1ce00*/  SYNCS.PHASECHK.TRANS64.TRYWAIT P0, [R5+URZ+0x2d860], R2 ;  /* 0x02d86002050075a7 */ /* 0x000e64000800017f */
[----:B-1----:R-:W-:Y:S05]  /*1ce10*/  @!P0 BRA `(.L_x_12590) ;  /* 0x00000048008c8947 */ /* 0x002fea0003800000 */
.L_x_12731:
[----:B------:R-:W-:Y:S05]  /*1ce20*/  BSYNC B1 ;  /* 0x0000000000017941 */ /* 0x000fea0003800000 */
.L_x_12589:
        /* <DEDUP_REMOVED lines=45> */
.L_x_12741:
        /* <DEDUP_REMOVED lines=29> */
.L_x_12592:
        /* <DEDUP_REMOVED lines=12> */
.L_x_12593:
        /* <DEDUP_REMOVED lines=8> */
.L_x_12581:
[----:B------:R-:W-:Y:S05]  /*1d410*/  BSYNC B0 ;  /* 0x0000000000007941 */ /* 0x000fea0003800000 */
.L_x_12580:
        /* <DEDUP_REMOVED lines=17> */
.L_x_12596:
[----:B------:R-:W-:Y:S05]  /*1d530*/  BSYNC B0 ;  /* 0x0000000000007941 */ /* 0x000fea0003800000 */
.L_x_12595:
[----:B------:R-:W-:-:S05]  /*1d540*/  IMAD.U32 R0, RZ, RZ, UR40 ;  /* 0x00000028ff007e24 */ /* 0x000fca000f8e00ff */
[----:B------:R-:W-:-:S13]  /*1d550*/  ISETP.NE.AND P0, PT, R0, 0x3, PT ;  /* 0x000000030000780c */ /* 0x000fda0003f05270 */
[----:B------:R-:W-:Y:S05]  /*1d560*/  @!P0 BRA `(.L_x_12597) ;  /* 0x0000000000048947 */ /* 0x000fea0003800000 */
[----:B------:R-:W-:Y:S01]  /*1d570*/  BPT.TRAP 0x1 ;  /* 0x000000040000795c */ /* 0x000fe20000300000 */
.L_x_12597:
        /* <DEDUP_REMOVED lines=8> */
.L_x_12742:
[----:B------:R-:W-:Y:S05]  /*1d600*/  BSYNC B0 ;  /* 0x0000000000007941 */ /* 0x000fea0003800000 */
.L_x_12598:
        /* <DEDUP_REMOVED lines=51> */
.L_x_12752:
        /* <DEDUP_REMOVED lines=13> */
.L_x_12601:
        /* <DEDUP_REMOVED lines=11> */
.L_x_12602:
        /* <DEDUP_REMOVED lines=8> */
.L_x_12561:
[----:B------:R-:W-:Y:S05]  /*1db40*/  BSYNC B7 ;  /* 0x0000000000077941 */ /* 0x000fea0003800000 */
.L_x_12559:
[----:B------:R-:W-:-:S13]  /*1db50*/  LOP3.LUT P0, RZ, R18, 0x10, RZ, 0xc0, !PT ;  /* 0x0000001012ff7812 */ /* 0x000fda000780c0ff */
[----:B------:R-:W-:Y:S05]  /*1db60*/  @!P0 BRA `(.L_x_12603) ;  /* 0x0000000000248947 */ /* 0x000fea0003800000 */
[----:B------:R-:W-:Y:S05]  /*1db70*/  WARPSYNC.ALL ;  /* 0x0000000000007948 */ /* 0x000fea0003800000 */
[----:B------:R-:W4:Y:S08]  /*1db80*/  S2UR UR5, SR_CgaCtaId ;  /* 0x00000000000579c3 */ /* 0x000f300000008800 */
[----:B------:R-:W-:Y:S06]  /*1db90*/  BAR.SYNC.DEFER_BLOCKING 0x5, 0x200 ;  /* 0x0148000000007b1d */ /* 0x000fec0000010000 */
[----:B------:R-:W-:-:S02]  /*1dba0*/  UMOV UR4, 0x400 ;  /* 0x0000040000047882 */ /* 0x000fc40000000000 */
[----:B----4-:R-:W-:-:S06]  /*1dbb0*/  ULEA UR4, UR5, UR4, 0x18 ;  /* 0x0000000405047291 */ /* 0x010fcc000f8ec03f */
[----:B------:R-:W-:-:S05]  /*1dbc0*/  IMAD.U32 R16, RZ, RZ, UR4 ;  /* 0x00000004ff107e24 */ /* 0x000fca000f8e00ff */
[----:B------:R4:W0:Y:S01]  /*1dbd0*/  LDS.128 R24, [R16+0x2d8d0] ;  /* 0x02d8d00010187984 */ /* 0x0008220000000c00 */
[----:B------:R-:W-:Y:S06]  /*1dbe0*/  BAR.ARV 0x4, 0x200 ;  /* 0x0108000000007b1d */ /* 0x000fec0000002000 */
[----:B------:R-:W-:Y:S05]  /*1dbf0*/  BRA `(.L_x_12604) ;  /* 0x0000000c00d87947 */ /* 0x000fea0003800000 */
.L_x_12603:
[----:B------:R-:W1:Y:S01]  /*1dc00*/  S2R R0, SR_TID.X ;  /* 0x0000000000007919 */ /* 0x000e620000002100 */
[----:B------:R-:W-:Y:S01]  /*1dc10*/  UMOV UR4, 0xffffffff ;  /* 0xffffffff00047882 */ /* 0x000fe20000000000 */
[----:B-1-3--:R-:W-:-:S04]  /*1dc20*/  LOP3.LUT R8, R0, 0x1f, RZ, 0xc0, !PT ;  /* 0x0000001f00087812 */ /* 0x00afc800078ec0ff */
[----:B------:R-:W-:Y:S01]  /*1dc30*/  ISETP.NE.AND P0, PT, R8, 0x1f, PT ;  /* 0x0000001f0800780c */ /* 0x000fe20003f05270 */
[----:B------:R-:W-:-:S12]  /*1dc40*/  BRA.DIV UR4, `(.L_x_12605) ;  /* 0x0000004604fc7947 */ /* 0x000fd8000b800000 */
[----:B------:R-:W-:Y:S01]  /*1dc50*/  IMAD.IADD R9, R27, 0x1, R8 ;  /* 0x000000011b097824 */ /* 0x000fe200078e0208 */
[----:B------:R-:W-:-:S04]  /*1dc60*/  ULDC UR4, c[0x0][0xc3c] ;  /* 0x00030f0000047ab9 */ /* 0x000fc80000000800 */
[----:B------:R-:W-:-:S13]  /*1dc70*/  ISETP.GE.OR P1, PT, R9, UR4, !P0 ;  /* 0x0000000409007c0c */ /* 0x000fda000c726670 */
[----:B0-----:R-:W0:Y:S08]  /*1dc80*/  @!P1 LDC.64 R2, c[0x0][0xc80] ;  /* 0x00032000ff029b82 */ /* 0x001e300000000a00 */
[----:B------:R-:W1:Y:S01]  /*1dc90*/  @!P1 LDC.64 R4, c[0x0][0xc78] ;  /* 0x00031e00ff049b82 */ /* 0x000e620000000a00 */
[----:B0-----:R-:W-:-:S05]  /*1dca0*/  @!P1 IMAD.WIDE R2, R9, 0x4, R2 ;  /* 0x0000000409029825 */ /* 0x001fca00078e0202 */
[----:B------:R1:W3:Y:S02]  /*1dcb0*/  @!P1 LDG.E R7, desc[UR38][R2.64] ;  /* 0x0000002602079981 */ /* 0x0002e4000c1e1900 */
[----:B-1----:R-:W-:-:S05]  /*1dcc0*/  @!P1 IMAD.WIDE R2, R9, 0x4, R4 ;  /* 0x0000000409029825 */ /* 0x002fca00078e0204 */
[----:B------:R-:W4:Y:S01]  /*1dcd0*/  @!P1 LDG.E R4, desc[UR38][R2.64] ;  /* 0x0000002602049981 */ /* 0x000f22000c1e1900 */
[----:B------:R-:W-:Y:S01]  /*1dce0*/  IMAD.MOV.U32 R25, RZ, RZ, RZ ;  /* 0x000000ffff197224 */ /* 0x000fe200078e00ff */
[C---:B------:R-:W-:Y:S01]  /*1dcf0*/  ISETP.GE.U32.AND P2, PT, R8.reuse, 0x2, PT ;  /* 0x000000020800780c */ /* 0x040fe20003f46070 */
[----:B------:R-:W-:Y:S01]  /*1dd00*/  IMAD.MOV.U32 R5, RZ, RZ, RZ ;  /* 0x000000ffff057224 */ /* 0x000fe200078e00ff */
[C---:B------:R-:W-:Y:S01]  /*1dd10*/  ISETP.GE.U32.AND P3, PT, R8.reuse, 0x4, PT ;  /* 0x000000040800780c */ /* 0x040fe20003f66070 */
[----:B------:R-:W-:Y:S01]  /*1dd20*/  SHFL.IDX PT, R0, R24, RZ, 0x1f ;  /* 0x00001fff18007589 */ /* 0x000fe200000e0000 */
[C---:B------:R-:W-:Y:S02]  /*1dd30*/  ISETP.GE.U32.AND P4, PT, R8.reuse, 0x8, PT ;  /* 0x000000080800780c */ /* 0x040fe40003f86070 */
[----:B------:R-:W-:Y:S01]  /*1dd40*/  ISETP.GE.U32.AND P5, PT, R8, 0x10, PT ;  /* 0x000000100800780c */ /* 0x000fe20003fa6070 */
[----:B--2---:R0:W-:Y:S02]  /*1dd50*/  SHFL.IDX PT, R6, R24, 0x1, 0x1f ;  /* 0x00201f0018067f89 */ /* 0x0041e400000e0000 */
[----:B0-----:R-:W-:-:S02]  /*1dd60*/  IMAD.MOV.U32 R24, RZ, RZ, RZ ;  /* 0x000000ffff187224 */ /* 0x001fc400078e00ff */
[----:B---3--:R-:W-:Y:S02]  /*1dd70*/  @!P1 IMAD.MOV.U32 R25, RZ, RZ, R7 ;  /* 0x000000ffff199224 */ /* 0x008fe400078e0007 */
[----:B----4-:R-:W-:Y:S01]  /*1dd80*/  @!P1 IMAD.MOV.U32 R5, RZ, RZ, R4 ;  /* 0x000000ffff059224 */ /* 0x010fe200078e0004 */
        /* <DEDUP_REMOVED lines=18> */
.L_x_12762:
[----:B------:R-:W-:Y:S02]  /*1deb0*/  ULDC UR4, c[0x0][0xc38] ;  /* 0x00030e0000047ab9 */ /* 0x000fe40000000800 */
[----:B------:R-:W-:-:S04]  /*1dec0*/  IMAD.U32 R4, RZ, RZ, UR4 ;  /* 0x00000004ff047e24 */ /* 0x000fc8000f8e00ff */
[----:B-1----:R-:W-:-:S04]  /*1ded0*/  IMAD R3, R14, R4, RZ ;  /* 0x000000040e037224 */ /* 0x002fc800078e02ff */
[----:B------:R-:W-:-:S05]  /*1dee0*/  IMAD.IADD R6, R6, 0x1, R3 ;  /* 0x0000000106067824 */ /* 0x000fca00078e0203 */
[----:B------:R-:W-:-:S13]  /*1def0*/  ISETP.GT.AND P6, PT, R6, R0, PT ;  /* 0x000000000600720c */ /* 0x000fda0003fc4270 */
[----:B------:R-:W-:Y:S05]  /*1df00*/  @P6 BRA `(.L_x_12606) ;  /* 0x0000000000a46947 */ /* 0x000fea0003800000 */
.L_x_12609:
        /* <DEDUP_REMOVED lines=35> */
.L_x_12770:
[----:B------:R-:W-:Y:S02]  /*1e140*/  ULDC UR4, c[0x0][0xc38] ;  /* 0x00030e0000047ab9 */ /* 0x000fe40000000800 */
[----:B------:R-:W-:-:S04]  /*1e150*/  IMAD.U32 R4, RZ, RZ, UR4 ;  /* 0x00000004ff047e24 */ /* 0x000fc8000f8e00ff */
[----:B-1----:R-:W-:-:S04]  /*1e160*/  IMAD R3, R14, R4, RZ ;  /* 0x000000040e037224 */ /* 0x002fc800078e02ff */
[----:B------:R-:W-:-:S05]  /*1e170*/  IMAD.IADD R6, R3, 0x1, R6 ;  /* 0x0000000103067824 */ /* 0x000fca00078e0206 */
[----:B------:R-:W-:-:S13]  /*1e180*/  ISETP.GT.AND P6, PT, R6, R0, PT ;  /* 0x000000000600720c */ /* 0x000fda0003fc4270 */
[----:B------:R-:W-:Y:S05]  /*1e190*/  @!P6 BRA `(.L_x_12609) ;  /* 0xfffffffc005ce947 */ /* 0x000fea000383ffff */
.L_x_12606:
        /* <DEDUP_REMOVED lines=10> */
.L_x_12775:
[----:B------:R-:W-:-:S13]  /*1e240*/  ISETP.NE.AND P0, PT, R3, RZ, PT ;  /* 0x000000ff0300720c */ /* 0x000fda0003f05270 */
[----:B------:R-:W-:Y:S05]  /*1e250*/  @!P0 BRA `(.L_x_12611) ;  /* 0x0000000000108947 */ /* 0x000fea0003800000 */
[----:B------:R-:W-:Y:S01]  /*1e260*/  UMOV UR4, 0xffffffff ;  /* 0xffffffff00047882 */ /* 0x000fe20000000000 */
[----:B------:R-:W-:Y:S02]  /*1e270*/  VIADD R12, R7, 0xffffffff ;  /* 0xffffffff070c7836 */ /* 0x000fe40000000000 */
[----:B------:R-:W-:Y:S05]  /*1e280*/  BRA.DIV UR4, `(.L_x_12612) ;  /* 0x0000004a04bc7947 */ /* 0x000fea000b800000 */
[----:B------:R4:W0:Y:S02]  /*1e290*/  SHFL.IDX PT, R24, R2, R12, 0x1f ;  /* 0x00001f0c02187589 */ /* 0x00082400000e0000 */
.L_x_12611:
        /* <DEDUP_REMOVED lines=59> */
.L_x_12613:
        /* <DEDUP_REMOVED lines=61> */
.L_x_12614:
[----:B------:R-:W-:-:S05]  /*1ea20*/  LOP3.LUT R2, RZ, R2, RZ, 0x33, !PT ;  /* 0x00000002ff027212 */ /* 0x000fca00078e33ff */
[----:B------:R-:W-:Y:S01]  /*1ea30*/  IMAD.IADD R25, R25, 0x1, R2 ;  /* 0x0000000119197824 */ /* 0x000fe200078e0202 */
[----:B------:R-:W-:Y:S06]  /*1ea40*/  BRA `(.L_x_12615) ;  /* 0x00000000001c7947 */ /* 0x000fec0003800000 */
.L_x_12607:
[----:B------:R-:W-:Y:S01]  /*1ea50*/  UMOV UR4, URZ ;  /* 0x0000003f00047c82 */ /* 0x000fe20008000000 */
[----:B------:R-:W-:Y:S01]  /*1ea60*/  UMOV UR5, URZ ;  /* 0x0000003f00057c82 */ /* 0x000fe20008000000 */
[----:B------:R-:W-:Y:S01]  /*1ea70*/  ULDC UR6, c[0x0][0xc3c] ;  /* 0x00030f0000067ab9 */ /* 0x000fe20000000800 */
[----:B------:R-:W-:Y:S02]  /*1ea80*/  IMAD.MOV.U32 R24, RZ, RZ, R0 ;  /* 0x000000ffff187224 */ /* 0x000fe400078e0000 */
[----:B------:R-:W-:Y:S02]  /*1ea90*/  IMAD.U32 R25, RZ, RZ, UR4 ;  /* 0x00000004ff197e24 */ /* 0x000fe4000f8e00ff */
[----:B------:R-:W-:Y:S02]  /*1eaa0*/  IMAD.U32 R26, RZ, RZ, UR5 ;  /* 0x00000005ff1a7e24 */ /* 0x000fe4000f8e00ff */
[----:B------:R-:W-:-:S07]  /*1eab0*/  IMAD.U32 R27, RZ, RZ, UR6 ;  /* 0x00000006ff1b7e24 */ /* 0x000fce000f8e00ff */
.L_x_12615:
        /* <DEDUP_REMOVED lines=10> */
.L_x_12604:
[----:B------:R-:W-:Y:S02]  /*1eb60*/  ULDC UR4, c[0x0][0xc3c] ;  /* 0x00030f0000047ab9 */ /* 0x000fe40000000800 */
[----:B0-----:R-:W-:-:S13]  /*1eb70*/  ISETP.GE.AND P0, PT, R27, UR4, PT ;  /* 0x000000041b007c0c */ /* 0x001fda000bf06270 */
[----:B------:R-:W-:Y:S05]  /*1eb80*/  @!P0 BRA `(.L_x_12616) ;  /* 0xffffff9800788947 */ /* 0x000fea000383ffff */
[----:B------:R-:W-:Y:S05]  /*1eb90*/  BSYNC B8 ;  /* 0x0000000000087941 */ /* 0x000fea0003800000 */
.L_x_12511:
[----:B0-----:R-:W2:Y:S01]  /*1eba0*/  LDL.LU R0, [R1+0x4c] ;  /* 0x00004c0001007983 */ /* 0x001ea20000300800 */
[----:B------:R-:W-:Y:S01]  /*1ebb0*/  BSSY B0, `(.L_x_12617) ;  /* 0x000000b000007945 */ /* 0x000fe20003800000 */
[----:B------:R-:W0:Y:S01]  /*1ebc0*/  S2R R5, SR_CgaCtaId ;  /* 0x0000000000057919 */ /* 0x000e220000008800 */
[----:B--2---:R-:W-:-:S05]  /*1ebd0*/  VIADD R0, R0, 0x1 ;  /* 0x0000000100007836 */ /* 0x004fca0000000000 */
        /* <DEDUP_REMOVED lines=8> */
.L_x_12778:
[----:B------:R-:W-:Y:S05]  /*1ec60*/  BSYNC B0 ;  /* 0x0000000000007941 */ /* 0x000fea0003800000 */
.L_x_12617:
[----:B------:R-:W-:-:S03]  /*1ec70*/  UMOV UR4, 0xffffffff ;  /* 0xffffffff00047882 */ /* 0x000fc60000000000 */
[----:B------:R-:W-:Y:S05]  /*1ec80*/  BRA.DIV UR4, `(.L_x_12619) ;  /* 0x0000004204787947 */ /* 0x000fea000b800000 */
[----:B0-----:R-:W0:Y:S02]  /*1ec90*/  S2R R0, SR_TID.X ;  /* 0x0000000000007919 */ /* 0x001e240000002100 */
[----:B0-----:R-:W-:-:S04]  /*1eca0*/  SHF.R.U32.HI R0, RZ, 0x5, R0 ;  /* 0x00000005ff007819 */ /* 0x001fc80000011600 */
[----:B------:R-:W-:-:S05]  /*1ecb0*/  LOP3.LUT R0, R0, 0x3, RZ, 0xc0, !PT ;  /* 0x0000000300007812 */ /* 0x000fca00078ec0ff */
[----:B------:R0:W2:Y:S02]  /*1ecc0*/  SHFL.IDX PT, R14, R0, RZ, 0x1f ;  /* 0x00001fff000e7589 */ /* 0x0000a400000e0000 */
.L_x_12781:
[----:B--2---:R-:W-:-:S13]  /*1ecd0*/  ISETP.NE.AND P0, PT, R14, RZ, PT ;  /* 0x000000ff0e00720c */ /* 0x004fda0003f05270 */
[----:B------:R-:W-:Y:S05]  /*1ece0*/  @P0 BRA `(.L_x_12335) ;  /* 0x0000000000900947 */ /* 0x000fea0003800000 */
[----:B------:R-:W-:-:S03]  /*1ecf0*/  UMOV UR4, 0xffffffff ;  /* 0xffffffff00047882 */ /* 0x000fc60000000000 */
[----:B------:R-:W-:Y:S05]  /*1ed00*/  BRA.DIV UR4, `(.L_x_12620) ;  /* 0x00000042048c7947 */ /* 0x000fea000b800000 */
[----:B------:R-:W-:-:S13]  /*1ed10*/  ELECT P6, URZ, PT ;  /* 0x00000000003f782f */ /* 0x000fda00038c0000 */
.L_x_12784:
[----:B------:R-:W-:Y:S05]  /*1ed20*/  @!P6 BRA `(.L_x_12335) ;  /* 0x000000000080e947 */ /* 0x000fea0003800000 */
[----:B------:R-:W-:-:S06]  /*1ed30*/  ULOP3.LUT UR4, UR36, 0x2, URZ, 0xfc, !UPT ;  /* 0x0000000224047892 */ /* 0x000fcc000f8efc3f */
[----:B0-----:R-:W-:-:S05]  /*1ed40*/  IMAD.U32 R0, RZ, RZ, UR4 ;  /* 0x00000004ff007e24 */ /* 0x001fca000f8e00ff */
[----:B------:R-:W-:-:S13]  /*1ed50*/  ISETP.NE.AND P0, PT, R0, 0x3, PT ;  /* 0x000000030000780c */ /* 0x000fda0003f05270 */
[----:B------:R-:W-:Y:S05]  /*1ed60*/  @!P0 BRA `(.L_x_12621) ;  /* 0x0000000000048947 */ /* 0x000fea0003800000 */
[----:B------:R-:W-:Y:S01]  /*1ed70*/  BPT.TRAP 0x1 ;  /* 0x000000040000795c */ /* 0x000fe20000300000 */
.L_x_12621:
[----:B------:R-:W2:Y:S01]  /*1ed80*/  LDL R0, [R1] ;  /* 0x0000000001007983 */ /* 0x000ea20000100800 */
[C---:B------:R-:W-:Y:S02]  /*1ed90*/  IMAD R3, R28.reuse, 0x8, R5 ;  /* 0x000000081c037824 */ /* 0x040fe400078e0205 */
[----:B------:R-:W-:-:S05]  /*1eda0*/  VIADD R28, R28, 0x1 ;  /* 0x000000011c1c7836 */ /* 0x000fca0000000000 */
[----:B------:R-:W-:Y:S02]  /*1edb0*/  ISETP.NE.AND P2, PT, R28, 0x2, PT ;  /* 0x000000021c00780c */ /* 0x000fe40003f45270 */
[----:B--2---:R-:W-:Y:S02]  /*1edc0*/  SHF.L.U32 R2, R0, 0x1f, RZ ;  /* 0x0000001f00027819 */ /* 0x004fe400000006ff */
[----:B------:R-:W-:Y:S02]  /*1edd0*/  SEL R0, RZ, 0x1, P2 ;  /* 0x00000001ff007807 */ /* 0x000fe40001000000 */
[----:B------:R-:W0:Y:S02]  /*1ede0*/  SYNCS.PHASECHK.TRANS64.TRYWAIT P1, [R3+URZ+0x2d840], R2 ;  /* 0x02d84002030075a7 */ /* 0x000e24000802017f */
[----:B0-----:R-:W-:Y:S05]  /*1edf0*/  @!P1 BRA `(.L_x_12622) ;  /* 0x0000004000709947 */ /* 0x001fea0003800000 */
.L_x_12785:
[----:B------:R-:W2:Y:S01]  /*1ee00*/  LDL.LU R4, [R1] ;  /* 0x0000000001047983 */ /* 0x000ea20000300800 */
[----:B------:R-:W-:Y:S02]  /*1ee10*/  SEL R28, R28, RZ, P2 ;  /* 0x000000ff1c1c7207 */ /* 0x000fe40001000000 */
[----:B--2---:R-:W-:Y:S01]  /*1ee20*/  LOP3.LUT R0, R4, R0, RZ, 0x3c, !PT ;  /* 0x0000000004007212 */ /* 0x004fe200078e3cff */
[----:B------:R-:W-:Y:S06]  /*1ee30*/  @!P0 BRA `(.L_x_12623) ;  /* 0x0000000000048947 */ /* 0x000fec0003800000 */
[----:B------:R-:W-:Y:S01]  /*1ee40*/  BPT.TRAP 0x1 ;  /* 0x000000040000795c */ /* 0x000fe20000300000 */
.L_x_12623:
[----:B------:R-:W-:Y:S01]  /*1ee50*/  IMAD R5, R28, 0x8, R5 ;  /* 0x000000081c057824 */ /* 0x000fe200078e0205 */
[----:B------:R-:W-:-:S04]  /*1ee60*/  SHF.L.U32 R0, R0, 0x1f, RZ ;  /* 0x0000001f00007819 */ /* 0x000fc800000006ff */
[----:B------:R-:W2:Y:S02]  /*1ee70*/  SYNCS.PHASECHK.TRANS64.TRYWAIT P1, [R5+URZ+0x2d840], R0 ;  /* 0x02d84000050075a7 */ /* 0x000ea4000802017f */
[----:B--2---:R-:W-:Y:S05]  /*1ee80*/  @!P1 BRA `(.L_x_12624) ;  /* 0x0000004000609947 */ /* 0x004fea0003800000 */
.L_x_12786:
[----:B------:R-:W-:Y:S05]  /*1ee90*/  @!P0 BRA `(.L_x_12625) ;  /* 0x0000000000048947 */ /* 0x000fea0003800000 */
[----:B------:R-:W-:Y:S01]  /*1eea0*/  BPT.TRAP 0x1 ;  /* 0x000000040000795c */ /* 0x000fe20000300000 */
.L_x_12625:
[----:B------:R-:W0:Y:S02]  /*1eeb0*/  SYNCS.PHASECHK.TRANS64.TRYWAIT P1, [R3+URZ+0x2d860], R2 ;  /* 0x02d86002030075a7 */ /* 0x000e24000802017f */
[----:B0-----:R-:W-:Y:S05]  /*1eec0*/  @!P1 BRA `(.L_x_12626) ;  /* 0x0000004000649947 */ /* 0x001fea0003800000 */
.L_x_12787:
[----:B------:R-:W-:Y:S05]  /*1eed0*/  @!P0 BRA `(.L_x_12627) ;  /* 0x0000000000048947 */ /* 0x000fea0003800000 */
[----:B------:R-:W-:Y:S01]  /*1eee0*/  BPT.TRAP 0x1 ;  /* 0x000000040000795c */ /* 0x000fe20000300000 */
.L_x_12627:
[----:B------:R0:W0:Y:S02]  /*1eef0*/  SYNCS.PHASECHK.TRANS64.TRYWAIT P0, [R5+URZ+0x2d860], R0 ;  /* 0x02d86000050075a7 */ /* 0x000024000800017f */
[----:B0-----:R-:W-:Y:S05]  /*1ef00*/  @!P0 NANOSLEEP.SYNCS 0x989680 ;  /* 0x009896800000895d */ /* 0x001fea0003900000 */
[----:B------:R-:W0:Y:S02]  /*1ef10*/  @!P0 SYNCS.PHASECHK.TRANS64 P0, [R5+URZ+0x2d860], R0 ;  /* 0x02d86000050085a7 */ /* 0x000e24000800007f */
[----:B0-----:R-:W-:Y:S05]  /*1ef20*/  @!P0 BRA `(.L_x_12627) ;  /* 0xfffffffc00f08947 */ /* 0x001fea000383ffff */
.L_x_12335:
[----:B------:R-:W-:Y:S05]  /*1ef30*/  BSYNC B9 ;  /* 0x0000000000097941 */ /* 0x000fea0003800000 */
.L_x_12332:
[----:B------:R-:W-:Y:S05]  /*1ef40*/  EXIT ;  /* 0x000000000000794d */ /* 0x000fea0003800000 */
.L_x_12353:
[----:B0-----:R0:W1:Y:S02]  /*1ef50*/  SYNCS.PHASECHK.TRANS64.TRYWAIT P4, [R57+URZ+0x2d890], R84 ;  /* 0x02d89054390075a7 */ /* 0x001064000808017f */
[----:B-1----:R-:W-:Y:S05]  /*1ef60*/  @!P4 NANOSLEEP.SYNCS 0x989680 ;  /* 0x009896800000c95d */ /* 0x002fea0003900000 */
[----:B------:R-:W1:Y:S02]  /*1ef70*/  @!P4 SYNCS.PHASECHK.TRANS64 P4, [R57+URZ+0x2d890], R84 ;  /* 0x02d890543900c5a7 */ /* 0x000e64000808007f */
[----:B-1----:R-:W-:Y:S05]  /*1ef80*/  @!P4 BRA `(.L_x_12353) ;  /* 0xfffffffc00f0c947 */ /* 0x002fea000383ffff */
[----:B------:R-:W-:Y:S05]  /*1ef90*/  BRA `(.L_x_12628) ;  /* 0xfffffe4400d07947 */ /* 0x000fea000383ffff */
.L_x_12354:
        /* <DEDUP_REMOVED lines=8> */
.L_x_12630:
[----:B------:R-:W-:Y:S05]  /*1f020*/  BSYNC B1 ;  /* 0x0000000000017941 */ /* 0x000fea0003800000 */
.L_x_12629:
        /* <DEDUP_REMOVED lines=8> */
.L_x_12631:
[----:B------:R-:W-:Y:S01]  /*1f0b0*/  IMAD.MOV.U32 R60, RZ, RZ, R14 ;  /* 0x000000ffff3c7224 */ /* 0x000fe200078e000e */
[----:B------:R-:W-:Y:S06]  /*1f0c0*/  BRA `(.L_x_12632) ;  /* 0xfffffe4400987947 */ /* 0x000fec000383ffff */
.L_x_12382:
[----:B0-----:R0:W1:Y:S02]  /*1f0d0*/  SYNCS.PHASECHK.TRANS64.TRYWAIT P4, [R57+URZ+0x2d890], R84 ;  /* 0x02d89054390075a7 */ /* 0x001064000808017f */
[----:B-1----:R-:W-:Y:S05]  /*1f0e0*/  @!P4 NANOSLEEP.SYNCS 0x989680 ;  /* 0x009896800000c95d */ /* 0x002fea0003900000 */
[----:B------:R-:W1:Y:S02]  /*1f0f0*/  @!P4 SYNCS.PHASECHK.TRANS64 P4, [R57+URZ+0x2d890], R84 ;  /* 0x02d890543900c5a7 */ /* 0x000e64000808007f */
[----:B-1----:R-:W-:Y:S05]  /*1f100*/  @!P4 BRA `(.L_x_12382) ;  /* 0xfffffffc00f0c947 */ /* 0x002fea000383ffff */
[----:B------:R-:W-:Y:S05]  /*1f110*/  BRA `(.L_x_12633) ;  /* 0xfffffe6000a07947 */ /* 0x000fea000383ffff */
.L_x_12383:
        /* <DEDUP_REMOVED lines=8> */
.L_x_12635:
[----:B------:R-:W-:Y:S05]  /*1f1a0*/  BSYNC B1 ;  /* 0x0000000000017941 */ /* 0x000fea0003800000 */
.L_x_12634:
        /* <DEDUP_REMOVED lines=8> */
.L_x_12636:
[----:B------:R-:W-:Y:S01]  /*1f230*/  IMAD.MOV.U32 R88, RZ, RZ, R14 ;  /* 0x000000ffff587224 */ /* 0x000fe200078e000e */
[----:B------:R-:W-:Y:S06]  /*1f240*/  BRA `(.L_x_12637) ;  /* 0xfffffe6000687947 */ /* 0x000fec000383ffff */
.L_x_12396:
[----:B0-----:R0:W1:Y:S02]  /*1f250*/  SYNCS.PHASECHK.TRANS64.TRYWAIT P3, [R57+URZ+0x2d890], R84 ;  /* 0x02d89054390075a7 */ /* 0x001064000806017f */
[----:B-1----:R-:W-:Y:S05]  /*1f260*/  @!P3 NANOSLEEP.SYNCS 0x989680 ;  /* 0x009896800000b95d */ /* 0x002fea0003900000 */
[----:B------:R-:W1:Y:S02]  /*1f270*/  @!P3 SYNCS.PHASECHK.TRANS64 P3, [R57+URZ+0x2d890], R84 ;  /* 0x02d890543900b5a7 */ /* 0x000e64000806007f */
[----:B-1----:R-:W-:Y:S05]  /*1f280*/  @!P3 BRA `(.L_x_12396) ;  /* 0xfffffffc00f0b947 */ /* 0x002fea000383ffff */
[----:B------:R-:W-:Y:S05]  /*1f290*/  BRA `(.L_x_12638) ;  /* 0xfffffe7800a47947 */ /* 0x000fea000383ffff */
.L_x_12397:
[----:B------:R-:W-:Y:S01]  /*1f2a0*/  BSSY B1, `(.L_x_12639) ;  /* 0x0000007000017945 */ /* 0x000fe20003800000 */
[----:B------:R-:W-:Y:S02]  /*1f2b0*/  IMAD.MOV.U32 R12, RZ, RZ, RZ ;  /* 0x000000ffff0c7224 */ /* 0x000fe400078e00ff */
[----:B------:R-:W-:Y:S02]  /*1f2c0*/  IMAD.MOV.U32 R11, RZ, RZ, 0x1e1f ;  /* 0x00001e1fff0b7424 */ /* 0x000fe400078e00ff */
[----:B------:R-:W-:-:S07]  /*1f2d0*/  IMAD.MOV.U32 R15, RZ, RZ, -0x1 ;  /* 0xffffffffff0f7424 */ /* 0x000fce00078e00ff */
[----:B0-----:R-:W-:Y:S05]  /*1f2e0*/  WARPSYNC.COLLECTIVE R15, `(.L_x_12640) ;  /* 0x000000000f087348 */ /* 0x001fea0003c00000 */
[----:B------:R1:W2:Y:S02]  /*1f2f0*/  SHFL.IDX P6, R14, R13, R12, R11 ;  /* 0x0000000c0d0e7389 */ /* 0x0002a400000c000b */
[----:B012---:R-:W-:Y:S01]  /*1f300*/  ENDCOLLECTIVE ;  /* 0x000000000000791b */ /* 0x007fe20003800000 */
.L_x_12640:
[----:B------:R-:W-:Y:S05]  /*1f310*/  BSYNC B1 ;  /* 0x0000000000017941 */ /* 0x000fea0003800000 */
.L_x_12639:
        /* <DEDUP_REMOVED lines=8> */
.L_x_12641:
[----:B------:R-:W-:Y:S01]  /*1f3a0*/  IMAD.MOV.U32 R39, RZ, RZ, R14 ;  /* 0x000000ffff277224 */ /* 0x000fe200078e000e */
[----:B------:R-:W-:Y:S06]  /*1f3b0*/  BRA `(.L_x_12642) ;  /* 0xfffffe7800c07947 */ /* 0x000fec000383ffff */
.L_x_12401:
[----:B------:R0:W0:Y:S02]  /*1f3c0*/  SYNCS.PHASECHK.TRANS64.TRYWAIT P2, [R57+URZ+0x2d8b0], R84 ;  /* 0x02d8b054390075a7 */ /* 0x000024000804017f */
[----:B0-----:R-:W-:Y:S05]  /*1f3d0*/  @!P2 NANOSLEEP.SYNCS 0x989680 ;  /* 0x009896800000a95d */ /* 0x001fea0003900000 */
[----:B------:R-:W0:Y:S02]  /*1f3e0*/  @!P2 SYNCS.PHASECHK.TRANS64 P2, [R57+URZ+0x2d8b0], R84 ;  /* 0x02d8b0543900a5a7 */ /* 0x000e24000804007f */
[----:B0-----:R-:W-:Y:S05]  /*1f3f0*/  @!P2 BRA `(.L_x_12401) ;  /* 0xfffffffc00f0a947 */ /* 0x001fea000383ffff */
[----:B------:R-:W-:Y:S05]  /*1f400*/  BRA `(.L_x_12643) ;  /* 0xfffffe7c00a47947 */ /* 0x000fea000383ffff */
.L_x_12409:
[----:B------:R-:W-:Y:S01]  /*1f410*/  BSSY B0, `(.L_x_12644) ;  /* 0x0000007000007945 */ /* 0x000fe20003800000 */
[----:B------:R-:W-:Y:S02]  /*1f420*/  IMAD.MOV.U32 R12, RZ, RZ, RZ ;  /* 0x000000ffff0c7224 */ /* 0x000fe400078e00ff */
[----:B------:R-:W-:Y:S02]  /*1f430*/  IMAD.MOV.U32 R11, RZ, RZ, 0x1f ;  /* 0x0000001fff0b7424 */ /* 0x000fe400078e00ff */
[----:B------:R-:W-:-:S07]  /*1f440*/  IMAD.MOV.U32 R15, RZ, RZ, -0x1 ;  /* 0xffffffffff0f7424 */ /* 0x000fce00078e00ff */
[----:B--23-5:R-:W-:Y:S05]  /*1f450*/  WARPSYNC.COLLECTIVE R15, `(.L_x_12645) ;  /* 0x000000000f087348 */ /* 0x02cfea0003c00000 */
[----:B------:R0:W1:Y:S02]  /*1f460*/  SHFL.IDX P6, R14, R13, R12, R11 ;  /* 0x0000000c0d0e7389 */ /* 0x00006400000c000b */
[----:B0123-5:R-:W-:Y:S01]  /*1f470*/  ENDCOLLECTIVE ;  /* 0x000000000000791b */ /* 0x02ffe20003800000 */
.L_x_12645:
[----:B------:R-:W-:Y:S05]  /*1f480*/  BSYNC B0 ;  /* 0x0000000000007941 */ /* 0x000fea0003800000 */
.L_x_12644:
[----:B------:R0:W-:Y:S01]  /*1f490*/  STL [R1+0x28], R14 ;  /* 0x0000280e01007387 */ /* 0x0001e20000100800 */
[----:B------:R-:W-:Y:S05]  /*1f4a0*/  BRA `(.L_x_12646) ;  /* 0xfffffe88003c7947 */ /* 0x000fea000383ffff */
.L_x_12420:
[----:B------:R-:W-:Y:S01]  /*1f4b0*/  BSSY B1, `(.L_x_12647) ;  /* 0x0000007000017945 */ /* 0x000fe20003800000 */
[----:B------:R-:W-:Y:S02]  /*1f4c0*/  IMAD.MOV.U32 R12, RZ, RZ, RZ ;  /* 0x000000ffff0c7224 */ /* 0x000fe400078e00ff */
[----:B------:R-:W-:Y:S02]  /*1f4d0*/  IMAD.MOV.U32 R11, RZ, RZ, 0x1e1f ;  /* 0x00001e1fff0b7424 */ /* 0x000fe400078e00ff */
[----:B------:R-:W-:-:S07]  /*1f4e0*/  IMAD.MOV.U32 R15, RZ, RZ, -0x1 ;  /* 0xffffffffff0f7424 */ /* 0x000fce00078e00ff */
[----:B0-23--:R-:W-:Y:S05]  /*1f4f0*/  WARPSYNC.COLLECTIVE R15, `(.L_x_12648) ;  /* 0x000000000f087348 */ /* 0x00dfea0003c00000 */
[----:B0-----:R0:W1:Y:S02]  /*1f500*/  SHFL.IDX P6, R14, R13, R12, R11 ;  /* 0x0000000c0d0e7389 */ /* 0x00106400000c000b */
[----:B0123--:R-:W-:Y:S01]  /*1f510*/  ENDCOLLECTIVE ;  /* 0x000000000000791b */ /* 0x00ffe20003800000 */
.L_x_12648:
[----:B------:R-:W-:Y:S05]  /*1f520*/  BSYNC B1 ;  /* 0x0000000000017941 */ /* 0x000fea0003800000 */
.L_x_12647:
        /* <DEDUP_REMOVED lines=8> */
.L_x_12649:
[----:B------:R-:W-:Y:S02]  /*1f5b0*/  IMAD.MOV.U32 R13, RZ, RZ, R0 ;  /* 0x000000ffff0d7224 */ /* 0x000fe400078e0000 */
[----:B------:R-:W-:-:S07]  /*1f5c0*/  IMAD.MOV.U32 R38, RZ, RZ, R14 ;  /* 0x000000ffff267224 */ /* 0x000fce00078e000e */
[----:B------:R-:W-:Y:S05]  /*1f5d0*/  WARPSYNC.COLLECTIVE R15, `(.L_x_12650) ;  /* 0x000000000f087348 */ /* 0x000fea0003c00000 */
[----:B------:R0:W1:Y:S02]  /*1f5e0*/  SHFL.IDX P6, R14, R13, R12, R11 ;  /* 0x0000000c0d0e7389 */ /* 0x00006400000c000b */
[----:B01----:R-:W-:Y:S01]  /*1f5f0*/  ENDCOLLECTIVE ;  /* 0x000000000000791b */ /* 0x003fe20003800000 */
.L_x_12650:
[----:B------:R-:W-:Y:S02]  /*1f600*/  IMAD.MOV.U32 R13, RZ, RZ, R39 ;  /* 0x000000ffff0d7224 */ /* 0x000fe400078e0027 */
[----:B------:R-:W-:-:S07]  /*1f610*/  IMAD.MOV.U32 R0, RZ, RZ, R14 ;  /* 0x000000ffff007224 */ /* 0x000fce00078e000e */
[----:B------:R-:W-:Y:S05]  /*1f620*/  WARPSYNC.COLLECTIVE R15, `(.L_x_12651) ;  /* 0x000000000f087348 */ /* 0x000fea0003c00000 */
[----:B------:R0:W1:Y:S02]  /*1f630*/  SHFL.IDX P6, R14, R13, R12, R11 ;  /* 0x0000000c0d0e7389 */ /* 0x00006400000c000b */
[----:B01----:R-:W-:Y:S01]  /*1f640*/  ENDCOLLECTIVE ;  /* 0x000000000000791b */ /* 0x003fe20003800000 */
.L_x_12651:
[----:B------:R-:W-:Y:S01]  /*1f650*/  IMAD.MOV.U32 R39, RZ, RZ, R14 ;  /* 0x000000ffff277224 */ /* 0x000fe200078e000e */
[----:B------:R-:W-:Y:S06]  /*1f660*/  BRA `(.L_x_12652) ;  /* 0xfffffe8c00ac7947 */ /* 0x000fec000383ffff */
.L_x_12424:
[----:B0-----:R0:W1:Y:S02]  /*1f670*/  SYNCS.PHASECHK.TRANS64.TRYWAIT P0, [R2+URZ+0x2d800], R3 ;  /* 0x02d80003020075a7 */ /* 0x001064000800017f */
[----:B-1----:R-:W-:Y:S05]  /*1f680*/  @!P0 NANOSLEEP.SYNCS 0x989680 ;  /* 0x009896800000895d */ /* 0x002fea0003900000 */
[----:B------:R-:W1:Y:S02]  /*1f690*/  @!P0 SYNCS.PHASECHK.TRANS64 P0, [R2+URZ+0x2d800], R3 ;  /* 0x02d80003020085a7 */ /* 0x000e64000800007f */
[----:B-1----:R-:W-:Y:S05]  /*1f6a0*/  @!P0 BRA `(.L_x_12424) ;  /* 0xfffffffc00f08947 */ /* 0x002fea000383ffff */
[----:B------:R-:W-:Y:S05]  /*1f6b0*/  BRA `(.L_x_12653) ;  /* 0xfffffe9400f87947 */ /* 0x000fea000383ffff */
.L_x_12436:
[----:B------:R-:W-:Y:S01]  /*1f6c0*/  BSSY B1, `(.L_x_12654) ;  /* 0x0000007000017945 */ /* 0x000fe20003800000 */
[----:B------:R-:W-:Y:S02]  /*1f6d0*/  IMAD.MOV.U32 R12, RZ, RZ, RZ ;  /* 0x000000ffff0c7224 */ /* 0x000fe400078e00ff */
[----:B------:R-:W-:Y:S02]  /*1f6e0*/  IMAD.MOV.U32 R11, RZ, RZ, 0x1e1f ;  /* 0x00001e1fff0b7424 */ /* 0x000fe400078e00ff */
[----:B------:R-:W-:-:S07]  /*1f6f0*/  IMAD.MOV.U32 R15, RZ, RZ, -0x1 ;  /* 0xffffffffff0f7424 */ /* 0x000fce00078e00ff */
[----:B0--3--:R-:W-:Y:S05]  /*1f700*/  WARPSYNC.COLLECTIVE R15, `(.L_x_12655) ;  /* 0x000000000f087348 */ /* 0x009fea0003c00000 */
[----:B0-----:R0:W1:Y:S02]  /*1f710*/  SHFL.IDX P6, R14, R13, R12, R11 ;  /* 0x0000000c0d0e7389 */ /* 0x00106400000c000b */
[----:B01-3--:R-:W-:Y:S01]  /*1f720*/  ENDCOLLECTIVE ;  /* 0x000000000000791b */ /* 0x00bfe20003800000 */
.L_x_12655:
[----:B------:R-:W-:Y:S05]  /*1f730*/  BSYNC B1 ;  /* 0x0000000000017941 */ /* 0x000fea0003800000 */
.L_x_12654:
        /* <DEDUP_REMOVED lines=8> */
.L_x_12656:
[----:B------:R-:W-:Y:S02]  /*1f7c0*/  IMAD.MOV.U32 R13, RZ, RZ, R37 ;  /* 0x000000ffff0d7224 */ /* 0x000fe400078e0025 */
[----:B------:R-:W-:-:S07]  /*1f7d0*/  IMAD.MOV.U32 R3, RZ, RZ, R14 ;  /* 0x000000ffff037224 */ /* 0x000fce00078e000e */
[----:B------:R-:W-:Y:S05]  /*1f7e0*/  WARPSYNC.COLLECTIVE R15, `(.L_x_12657) ;  /* 0x000000000f087348 */ /* 0x000fea0003c00000 */
[----:B------:R0:W1:Y:S02]  /*1f7f0*/  SHFL.IDX P6, R14, R13, R12, R11 ;  /* 0x0000000c0d0e7389 */ /* 0x00006400000c000b */
[----:B01----:R-:W-:Y:S01]  /*1f800*/  ENDCOLLECTIVE ;  /* 0x000000000000791b */ /* 0x003fe20003800000 */
.L_x_12657:
[----:B------:R-:W-:Y:S02]  /*1f810*/  IMAD.MOV.U32 R13, RZ, RZ, R38 ;  /* 0x000000ffff0d7224 */ /* 0x000fe400078e0026 */
[----:B------:R-:W-:-:S07]  /*1f820*/  IMAD.MOV.U32 R37, RZ, RZ, R14 ;  /* 0x000000ffff257224 */ /* 0x000fce00078e000e */
[----:B------:R-:W-:Y:S05]  /*1f830*/  WARPSYNC.COLLECTIVE R15, `(.L_x_12658) ;  /* 0x000000000f087348 */ /* 0x000fea0003c00000 */
[----:B------:R0:W1:Y:S02]  /*1f840*/  SHFL.IDX P6, R14, R13, R12, R11 ;  /* 0x0000000c0d0e7389 */ /* 0x00006400000c000b */
[----:B01----:R-:W-:Y:S01]  /*1f850*/  ENDCOLLECTIVE ;  /* 0x000000000000791b */ /* 0x003fe20003800000 */
.L_x_12658:
[----:B------:R-:W-:Y:S01]  /*1f860*/  IMAD.MOV.U32 R38, RZ, RZ, R14 ;  /* 0x000000ffff267224 */ /* 0x000fe200078e000e */
[----:B------:R-:W-:Y:S06]  /*1f870*/  BRA `(.L_x_12659) ;  /* 0xfffffeac00147947 */ /* 0x000fec000383ffff */
.L_x_12440:
[----:B0-----:R0:W1:Y:S02]  /*1f880*/  SYNCS.PHASECHK.TRANS64.TRYWAIT P0, [R2+URZ+0x2d800], R3 ;  /* 0x02d80003020075a7 */ /* 0x001064000800017f */
[----:B-1----:R-:W-:Y:S05]  /*1f890*/  @!P0 NANOSLEEP.SYNCS 0x989680 ;  /* 0x009896800000895d */ /* 0x002fea0003900000 */
[----:B------:R-:W1:Y:S02]  /*1f8a0*/  @!P0 SYNCS.PHASECHK.TRANS64 P0, [R2+URZ+0x2d800], R3 ;  /* 0x02d80003020085a7 */ /* 0x000e64000800007f */
[----:B-1----:R-:W-:Y:S05]  /*1f8b0*/  @!P0 BRA `(.L_x_12440) ;  /* 0xfffffffc00f08947 */ /* 0x002fea000383ffff */
[----:B------:R-:W-:Y:S05]  /*1f8c0*/  BRA `(.L_x_12660) ;  /* 0xfffffeb000d47947 */ /* 0x000fea000383ffff */
.L_x_12448:
[----:B-1----:R1:W3:Y:S02]  /*1f8d0*/  SYNCS.PHASECHK.TRANS64.TRYWAIT P1, [R3+URZ+0x2d830], R4 ;  /* 0x02d83004030075a7 */ /* 0x0022e4000802017f */
[----:B---3--:R-:W-:Y:S05]  /*1f8e0*/  @!P1 NANOSLEEP.SYNCS 0x989680 ;  /* 0x009896800000995d */ /* 0x008fea0003900000 */
[----:B------:R-:W3:Y:S02]  /*1f8f0*/  @!P1 SYNCS.PHASECHK.TRANS64 P1, [R3+URZ+0x2d830], R4 ;  /* 0x02d83004030095a7 */ /* 0x000ee4000802007f */
[----:B---3--:R-:W-:Y:S05]  /*1f900*/  @!P1 BRA `(.L_x_12448) ;  /* 0xfffffffc00f09947 */ /* 0x008fea000383ffff */
[----:B------:R-:W-:Y:S05]  /*1f910*/  BRA `(.L_x_12447) ;  /* 0xfffffec800c07947 */ /* 0x000fea000383ffff */
.L_x_12455:
[----:B-1----:R1:W2:Y:S02]  /*1f920*/  SYNCS.PHASECHK.TRANS64.TRYWAIT P2, [R7+URZ+0x2d830], R0 ;  /* 0x02d83000070075a7 */ /* 0x0022a4000804017f */
[----:B--2---:R-:W-:Y:S05]  /*1f930*/  @!P2 NANOSLEEP.SYNCS 0x989680 ;  /* 0x009896800000a95d */ /* 0x004fea0003900000 */
[----:B------:R-:W2:Y:S02]  /*1f940*/  @!P2 SYNCS.PHASECHK.TRANS64 P2, [R7+URZ+0x2d830], R0 ;  /* 0x02d830000700a5a7 */ /* 0x000ea4000804007f */
[----:B--2---:R-:W-:Y:S05]  /*1f950*/  @!P2 BRA `(.L_x_12455) ;  /* 0xfffffffc00f0a947 */ /* 0x004fea000383ffff */
[----:B------:R-:W-:Y:S05]  /*1f960*/  BRA `(.L_x_12454) ;  /* 0xfffffef000147947 */ /* 0x000fea000383ffff */
.L_x_12459:
[----:B-1----:R1:W2:Y:S02]  /*1f970*/  SYNCS.PHASECHK.TRANS64.TRYWAIT P1, [R7+URZ+0x2d850], R0 ;  /* 0x02d85000070075a7 */ /* 0x0022a4000802017f */
[----:B--2---:R-:W-:Y:S05]  /*1f980*/  @!P1 NANOSLEEP.SYNCS 0x989680 ;  /* 0x009896800000995d */ /* 0x004fea0003900000 */
[----:B------:R-:W2:Y:S02]  /*1f990*/  @!P1 SYNCS.PHASECHK.TRANS64 P1, [R7+URZ+0x2d850], R0 ;  /* 0x02d85000070095a7 */ /* 0x000ea4000802007f */
[----:B--2---:R-:W-:Y:S05]  /*1f9a0*/  @!P1 BRA `(.L_x_12459) ;  /* 0xfffffffc00f09947 */ /* 0x004fea000383ffff */
[----:B------:R-:W-:Y:S05]  /*1f9b0*/  BRA `(.L_x_12456) ;  /* 0xfffffef400247947 */ /* 0x000fea000383ffff */
.L_x_12468:
[----:B-1----:R1:W2:Y:S02]  /*1f9c0*/  SYNCS.PHASECHK.TRANS64.TRYWAIT P2, [R7+URZ+0x2d830], R0 ;  /* 0x02d83000070075a7 */ /* 0x0022a4000804017f */
[----:B--2---:R-:W-:Y:S05]  /*1f9d0*/  @!P2 NANOSLEEP.SYNCS 0x989680 ;  /* 0x009896800000a95d */ /* 0x004fea0003900000 */
[----:B------:R-:W2:Y:S02]  /*1f9e0*/  @!P2 SYNCS.PHASECHK.TRANS64 P2, [R7+URZ+0x2d830], R0 ;  /* 0x02d830000700a5a7 */ /* 0x000ea4000804007f */
[----:B--2---:R-:W-:Y:S05]  /*1f9f0*/  @!P2 BRA `(.L_x_12468) ;  /* 0xfffffffc00f0a947 */ /* 0x004fea000383ffff */
[----:B------:R-:W-:Y:S05]  /*1fa00*/  BRA `(.L_x_12467) ;  /* 0xffffff1c00987947 */ /* 0x000fea000383ffff */
.L_x_12472:
[----:B-1----:R1:W2:Y:S02]  /*1fa10*/  SYNCS.PHASECHK.TRANS64.TRYWAIT P1, [R5+URZ+0x2d850], R0 ;  /* 0x02d85000050075a7 */ /* 0x0022a4000802017f */
[----:B--2---:R-:W-:Y:S05]  /*1fa20*/  @!P1 NANOSLEEP.SYNCS 0x989680 ;  /* 0x009896800000995d */ /* 0x004fea0003900000 */
[----:B------:R-:W2:Y:S02]  /*1fa30*/  @!P1 SYNCS.PHASECHK.TRANS64 P1, [R5+URZ+0x2d850], R0 ;  /* 0x02d85000050095a7 */ /* 0x000ea4000802007f */
[----:B--2---:R-:W-:Y:S05]  /*1fa40*/  @!P1 BRA `(.L_x_12472) ;  /* 0xfffffffc00f09947 */ /* 0x004fea000383ffff */
[----:B------:R-:W-:Y:S05]  /*1fa50*/  BRA `(.L_x_12469) ;  /* 0xffffff2000a87947 */ /* 0x000fea000383ffff */
.L_x_12479:
[----:B-1----:R1:W2:Y:S02]  /*1fa60*/  SYNCS.PHASECHK.TRANS64.TRYWAIT P1, [R6+URZ+0x2d850], R5 ;  /* 0x02d85005060075a7 */ /* 0x0022a4000802017f */
[----:B--2---:R-:W-:Y:S05]  /*1fa70*/  @!P1 NANOSLEEP.SYNCS 0x989680 ;  /* 0x009896800000995d */ /* 0x004fea0003900000 */
[----:B------:R-:W2:Y:S02]  /*1fa80*/  @!P1 SYNCS.PHASECHK.TRANS64 P1, [R6+URZ+0x2d850], R5 ;  /* 0x02d85005060095a7 */ /* 0x000ea4000802007f */
[----:B--2---:R-:W-:Y:S05]  /*1fa90*/  @!P1 BRA `(.L_x_12479) ;  /* 0xfffffffc00f09947 */ /* 0x004fea000383ffff */
[----:B------:R-:W-:Y:S05]  /*1faa0*/  BRA `(.L_x_12478) ;  /* 0xffffff4000787947 */ /* 0x000fea000383ffff */
.L_x_12485:
[----:B------:R-:W-:Y:S02]  /*1fab0*/  IMAD.MOV.U32 R13, RZ, RZ, R20 ;  /* 0x000000ffff0d7224 */ /* 0x000fe400078e0014 */
[----:B------:R-:W-:Y:S02]  /*1fac0*/  IMAD.MOV.U32 R12, RZ, RZ, RZ ;  /* 0x000000ffff0c7224 */ /* 0x000fe400078e00ff */
[----:B------:R-:W-:Y:S02]  /*1fad0*/  IMAD.MOV.U32 R11, RZ, RZ, 0x1c1f ;  /* 0x00001c1fff0b7424 */ /* 0x000fe400078e00ff */
[----:B------:R-:W-:-:S07]  /*1fae0*/  IMAD.MOV.U32 R15, RZ, RZ, -0x1 ;  /* 0xffffffffff0f7424 */ /* 0x000fce00078e00ff */
[----:B-----5:R-:W-:Y:S05]  /*1faf0*/  WARPSYNC.COLLECTIVE R15, `(.L_x_12661) ;  /* 0x000000000f087348 */ /* 0x020fea0003c00000 */
[----:B------:R0:W1:Y:S02]  /*1fb00*/  SHFL.IDX P6, R14, R13, R12, R11 ;  /* 0x0000000c0d0e7389 */ /* 0x00006400000c000b */
[----:B01---5:R-:W-:Y:S01]  /*1fb10*/  ENDCOLLECTIVE ;  /* 0x000000000000791b */ /* 0x023fe20003800000 */
.L_x_12661:
[----:B------:R-:W-:Y:S02]  /*1fb20*/  IMAD.MOV.U32 R13, RZ, RZ, R0 ;  /* 0x000000ffff0d7224 */ /* 0x000fe400078e0000 */
[----:B------:R-:W-:-:S07]  /*1fb30*/  IMAD.MOV.U32 R3, RZ, RZ, R14 ;  /* 0x000000ffff037224 */ /* 0x000fce00078e000e */
[----:B------:R-:W-:Y:S05]  /*1fb40*/  WARPSYNC.COLLECTIVE R15, `(.L_x_12662) ;  /* 0x000000000f087348 */ /* 0x000fea0003c00000 */
[----:B------:R0:W1:Y:S02]  /*1fb50*/  SHFL.IDX P6, R14, R13, R12, R11 ;  /* 0x0000000c0d0e7389 */ /* 0x00006400000c000b */
[----:B01----:R-:W-:Y:S01]  /*1fb60*/  ENDCOLLECTIVE ;  /* 0x000000000000791b */ /* 0x003fe20003800000 */
.L_x_12662:
[----:B------:R-:W-:Y:S05]  /*1fb70*/  BRA `(.L_x_12663) ;  /* 0xffffff5c004c7947 */ /* 0x000fea000383ffff */
.L_x_12488:
        /* <DEDUP_REMOVED lines=8> */
.L_x_12665:
[----:B------:R-:W-:Y:S05]  /*1fc00*/  BSYNC B1 ;  /* 0x0000000000017941 */ /* 0x000fea0003800000 */
.L_x_12664:
        /* <DEDUP_REMOVED lines=8> */
.L_x_12666:
[----:B------:R-:W-:Y:S05]  /*1fc90*/  BRA `(.L_x_12667) ;  /* 0xffffff5c005c7947 */ /* 0x000fea000383ffff */
.L_x_12490:
[----:B------:R-:W-:Y:S02]  /*1fca0*/  IMAD.MOV.U32 R13, RZ, RZ, R26 ;  /* 0x000000ffff0d7224 */ /* 0x000fe400078e001a */
[----:B------:R-:W-:Y:S02]  /*1fcb0*/  IMAD.MOV.U32 R12, RZ, RZ, RZ ;  /* 0x000000ffff0c7224 */ /* 0x000fe400078e00ff */
[----:B------:R-:W-:Y:S02]  /*1fcc0*/  IMAD.MOV.U32 R11, RZ, RZ, 0x1c1f ;  /* 0x00001c1fff0b7424 */ /* 0x000fe400078e00ff */
[----:B------:R-:W-:-:S07]  /*1fcd0*/  IMAD.MOV.U32 R15, RZ, RZ, -0x1 ;  /* 0xffffffffff0f7424 */ /* 0x000fce00078e00ff */
[----:B------:R-:W-:Y:S05]  /*1fce0*/  WARPSYNC.COLLECTIVE R15, `(.L_x_12668) ;  /* 0x000000000f087348 */ /* 0x000fea0003c00000 */
[----:B------:R0:W1:Y:S02]  /*1fcf0*/  SHFL.IDX P6, R14, R13, R12, R11 ;  /* 0x0000000c0d0e7389 */ /* 0x00006400000c000b */
[----:B01----:R-:W-:Y:S01]  /*1fd00*/  ENDCOLLECTIVE ;  /* 0x000000000000791b */ /* 0x003fe20003800000 */
.L_x_12668:
[----:B------:R-:W-:Y:S02]  /*1fd10*/  IMAD.MOV.U32 R13, RZ, RZ, R0 ;  /* 0x000000ffff0d7224 */ /* 0x000fe400078e0000 */
[----:B------:R-:W-:-:S07]  /*1fd20*/  IMAD.MOV.U32 R3, RZ, RZ, R14 ;  /* 0x000000ffff037224 */ /* 0x000fce00078e000e */
[----:B------:R-:W-:Y:S05]  /*1fd30*/  WARPSYNC.COLLECTIVE R15, `(.L_x_12669) ;  /* 0x000000000f087348 */ /* 0x000fea0003c00000 */
[----:B------:R0:W1:Y:S02]  /*1fd40*/  SHFL.IDX P6, R14, R13, R12, R11 ;  /* 0x0000000c0d0e7389 */ /* 0x00006400000c000b */
[----:B01----:R-:W-:Y:S01]  /*1fd50*/  ENDCOLLECTIVE ;  /* 0x000000000000791b */ /* 0x003fe20003800000 */
.L_x_12669:
[----:B------:R-:W-:Y:S05]  /*1fd60*/  BRA `(.L_x_12670) ;  /* 0xffffff6000287947 */ /* 0x000fea000383ffff */
.L_x_12493:
        /* <DEDUP_REMOVED lines=8> */
.L_x_12672:
[----:B------:R-:W-:Y:S05]  /*1fdf0*/  BSYNC B1 ;  /* 0x0000000000017941 */ /* 0x000fea0003800000 */
.L_x_12671:
        /* <DEDUP_REMOVED lines=8> */
.L_x_12673:
[----:B------:R-:W-:Y:S05]  /*1fe80*/  BRA `(.L_x_12674) ;  /* 0xffffff6400247947 */ /* 0x000fea000383ffff */
.L_x_12497:
[----:B------:R-:W-:Y:S02]  /*1fe90*/  IMAD.MOV.U32 R13, RZ, RZ, R4 ;  /* 0x000000ffff0d7224 */ /* 0x000fe400078e0004 */
[----:B------:R-:W-:Y:S02]  /*1fea0*/  IMAD.MOV.U32 R12, RZ, RZ, RZ ;  /* 0x000000ffff0c7224 */ /* 0x000fe400078e00ff */
[----:B------:R-:W-:Y:S02]  /*1feb0*/  IMAD.MOV.U32 R11, RZ, RZ, 0x1c1f ;  /* 0x00001c1fff0b7424 */ /* 0x000fe400078e00ff */
[----:B------:R-:W-:-:S07]  /*1fec0*/  IMAD.MOV.U32 R15, RZ, RZ, -0x1 ;  /* 0xffffffffff0f7424 */ /* 0x000fce00078e00ff */
[----:B-1----:R-:W-:Y:S05]  /*1fed0*/  WARPSYNC.COLLECTIVE R15, `(.L_x_12675) ;  /* 0x000000000f087348 */ /* 0x002fea0003c00000 */
[----:B------:R0:W2:Y:S02]  /*1fee0*/  SHFL.IDX P6, R14, R13, R12, R11 ;  /* 0x0000000c0d0e7389 */ /* 0x0000a400000c000b */
[----:B012---:R-:W-:Y:S01]  /*1fef0*/  ENDCOLLECTIVE ;  /* 0x000000000000791b */ /* 0x007fe20003800000 */
.L_x_12675:
[----:B------:R-:W-:Y:S02]  /*1ff00*/  IMAD.MOV.U32 R13, RZ, RZ, R0 ;  /* 0x000000ffff0d7224 */ /* 0x000fe400078e0000 */
[----:B------:R-:W-:-:S07]  /*1ff10*/  IMAD.MOV.U32 R3, RZ, RZ, R14 ;  /* 0x000000ffff037224 */ /* 0x000fce00078e000e */
[----:B------:R-:W-:Y:S05]  /*1ff20*/  WARPSYNC.COLLECTIVE R15, `(.L_x_12676) ;  /* 0x000000000f087348 */ /* 0x000fea0003c00000 */
[----:B------:R0:W1:Y:S02]  /*1ff30*/  SHFL.IDX P6, R14, R13, R12, R11 ;  /* 0x0000000c0d0e7389 */ /* 0x00006400000c000b */
[----:B01----:R-:W-:Y:S01]  /*1ff40*/  ENDCOLLECTIVE ;  /* 0x000000000000791b */ /* 0x003fe20003800000 */
.L_x_12676:
[----:B------:R-:W-:Y:S05]  /*1ff50*/  BRA `(.L_x_12677) ;  /* 0xffffff70005c7947 */ /* 0x000fea000383ffff */
.L_x_12500:
        /* <DEDUP_REMOVED lines=8> */
.L_x_12679:
[----:B------:R-:W-:Y:S05]  /*1ffe0*/  BSYNC B1 ;  /* 0x0000000000017941 */ /* 0x000fea0003800000 */
.L_x_12678:
        /* <DEDUP_REMOVED lines=8> */
.L_x_12680:
[----:B------:R-:W-:Y:S05]  /*20070*/  BRA `(.L_x_12681) ;  /* 0xffffff7000707947 */ /* 0x000fea000383ffff */
.L_x_12519:
        /* <DEDUP_REMOVED lines=11> */
.L_x_12683:
[----:B------:R-:W-:Y:S05]  /*20130*/  BSYNC B1 ;  /* 0x0000000000017941 */ /* 0x000fea0003800000 */
.L_x_12682:
[----:B------:R-:W-:Y:S05]  /*20140*/  BRA `(.L_x_12684) ;  /* 0xffffff8c009c7947 */ /* 0x000fea000383ffff */
.L_x_12521:
[----:B------:R-:W-:Y:S01]  /*20150*/  BSSY B1, `(.L_x_12685) ;  /* 0x0000006000017945 */ /* 0x000fe20003800000 */
[----:B------:R-:W-:-:S07]  /*20160*/  IMAD.MOV.U32 R15, RZ, RZ, -0x1 ;  /* 0xffffffffff0f7424 */ /* 0x000fce00078e00ff */
[----:B012---:R-:W-:Y:S05]  /*20170*/  WARPSYNC.COLLECTIVE R15, `(.L_x_12686) ;  /* 0x000000000f0c7348 */ /* 0x007fea0003c00000 */
[----:B------:R-:W-:Y:S02]  /*20180*/  ELECT P6, UR62, PT ;  /* 0x00000000003e782f */ /* 0x000fe400038c0000 */
[----:B------:R-:W-:Y:S01]  /*20190*/  MOV R14, UR62 ;  /* 0x0000003e000e7c02 */ /* 0x000fe20008000f00 */
[----:B012---:R-:W-:Y:S10]  /*201a0*/  ENDCOLLECTIVE ;  /* 0x000000000000791b */ /* 0x007ff40003800000 */
.L_x_12686:
[----:B------:R-:W-:Y:S05]  /*201b0*/  BSYNC B1 ;  /* 0x0000000000017941 */ /* 0x000fea0003800000 */
.L_x_12685:
[----:B------:R-:W-:Y:S05]  /*201c0*/  BRA `(.L_x_12520) ;  /* 0xffffff8c00947947 */ /* 0x000fea000383ffff */
.L_x_12523:
[----:B--2---:R2:W3:Y:S02]  /*201d0*/  SYNCS.PHASECHK.TRANS64.TRYWAIT P0, [R16+URZ+0x2d820], R6 ;  /* 0x02d82006100075a7 */ /* 0x0044e4000800017f */
[----:B---3--:R-:W-:Y:S05]  /*201e0*/  @!P0 NANOSLEEP.SYNCS 0x989680 ;  /* 0x009896800000895d */ /* 0x008fea0003900000 */
[----:B------:R-:W3:Y:S02]  /*201f0*/  @!P0 SYNCS.PHASECHK.TRANS64 P0, [R16+URZ+0x2d820], R6 ;  /* 0x02d82006100085a7 */ /* 0x000ee4000800007f */
[----:B---3--:R-:W-:Y:S05]  /*20200*/  @!P0 BRA `(.L_x_12523) ;  /* 0xfffffffc00f08947 */ /* 0x008fea000383ffff */
[----:B------:R-:W-:Y:S05]  /*20210*/  BRA `(.L_x_12687) ;  /* 0xffffff8c00a47947 */ /* 0x000fea000383ffff */
.L_x_12527:
[----:B0-----:R0:W1:Y:S02]  /*20220*/  SYNCS.PHASECHK.TRANS64.TRYWAIT P0, [R9+URZ+0x2d8a0], R11 ;  /* 0x02d8a00b090075a7 */ /* 0x001064000800017f */
[----:B-1----:R-:W-:Y:S05]  /*20230*/  @!P0 NANOSLEEP.SYNCS 0x989680 ;  /* 0x009896800000895d */ /* 0x002fea0003900000 */
[----:B------:R-:W1:Y:S02]  /*20240*/  @!P0 SYNCS.PHASECHK.TRANS64 P0, [R9+URZ+0x2d8a0], R11 ;  /* 0x02d8a00b090085a7 */ /* 0x000e64000800007f */
[----:B-1----:R-:W-:Y:S05]  /*20250*/  @!P0 BRA `(.L_x_12527) ;  /* 0xfffffffc00f08947 */ /* 0x002fea000383ffff */
[----:B------:R-:W-:Y:S05]  /*20260*/  BRA `(.L_x_12688) ;  /* 0xffffff8c00c07947 */ /* 0x000fea000383ffff */
.L_x_12534:
[----:B-1----:R1:W2:Y:S02]  /*20270*/  SYNCS.PHASECHK.TRANS64.TRYWAIT P0, [R9+URZ+0x2d8c0], R11 ;  /* 0x02d8c00b090075a7 */ /* 0x0022a4000800017f */
[----:B--2---:R-:W-:Y:S05]  /*20280*/  @!P0 NANOSLEEP.SYNCS 0x989680 ;  /* 0x009896800000895d */ /* 0x004fea0003900000 */
[----:B------:R-:W2:Y:S02]  /*20290*/  @!P0 SYNCS.PHASECHK.TRANS64 P0, [R9+URZ+0x2d8c0], R11 ;  /* 0x02d8c00b090085a7 */ /* 0x000ea4000800007f */
[----:B--2---:R-:W-:Y:S05]  /*202a0*/  @!P0 BRA `(.L_x_12534) ;  /* 0xfffffffc00f08947 */ /* 0x004fea000383ffff */
[----:B------:R-:W-:Y:S05]  /*202b0*/  BRA `(.L_x_12689) ;  /* 0xffffff9000bc7947 */ /* 0x000fea000383ffff */
.L_x_12543:
[----:B0-----:R0:W1:Y:S02]  /*202c0*/  SYNCS.PHASECHK.TRANS64.TRYWAIT P1, [R9+URZ+0x2d8a0], R8 ;  /* 0x02d8a008090075a7 */ /* 0x001064000802017f */
[----:B-1----:R-:W-:Y:S05]  /*202d0*/  @!P1 NANOSLEEP.SYNCS 0x989680 ;  /* 0x009896800000995d */ /* 0x002fea0003900000 */
[----:B------:R-:W1:Y:S02]  /*202e0*/  @!P1 SYNCS.PHASECHK.TRANS64 P1, [R9+URZ+0x2d8a0], R8 ;  /* 0x02d8a008090095a7 */ /* 0x000e64000802007f */
[----:B-1----:R-:W-:Y:S05]  /*202f0*/  @!P1 BRA `(.L_x_12543) ;  /* 0xfffffffc00f09947 */ /* 0x002fea000383ffff */
[----:B------:R-:W-:Y:S05]  /*20300*/  BRA `(.L_x_12690) ;  /* 0xffffff9400fc7947 */ /* 0x000fea000383ffff */
.L_x_12550:
[----:B-1----:R1:W2:Y:S02]  /*20310*/  SYNCS.PHASECHK.TRANS64.TRYWAIT P1, [R9+URZ+0x2d8c0], R8 ;  /* 0x02d8c008090075a7 */ /* 0x0022a4000802017f */
[----:B--2---:R-:W-:Y:S05]  /*20320*/  @!P1 NANOSLEEP.SYNCS 0x989680 ;  /* 0x009896800000995d */ /* 0x004fea0003900000 */
[----:B------:R-:W2:Y:S02]  /*20330*/  @!P1 SYNCS.PHASECHK.TRANS64 P1, [R9+URZ+0x2d8c0], R8 ;  /* 0x02d8c008090095a7 */ /* 0x000ea4000802007f */
[----:B--2---:R-:W-:Y:S05]  /*20340*/  @!P1 BRA `(.L_x_12550) ;  /* 0xfffffffc00f09947 */ /* 0x004fea000383ffff */
[----:B------:R-:W-:Y:S05]  /*20350*/  BRA `(.L_x_12691) ;  /* 0xffffff9800f47947 */ /* 0x000fea000383ffff */
.L_x_12567:
        /* <DEDUP_REMOVED lines=11> */
.L_x_12693:
[----:B------:R-:W-:Y:S05]  /*20410*/  BSYNC B0 ;  /* 0x0000000000007941 */ /* 0x000fea0003800000 */
.L_x_12692:
[----:B------:R-:W-:Y:S05]  /*20420*/  BRA `(.L_x_12694) ;  /* 0xffffffa800ec7947 */ /* 0x000fea000383ffff */
.L_x_12570:
[----:B0-----:R0:W1:Y:S02]  /*20430*/  SYNCS.PHASECHK.TRANS64.TRYWAIT P0, [R0+URZ+0x2d840], R5 ;  /* 0x02d84005000075a7 */ /* 0x001064000800017f */
[----:B-1----:R-:W-:Y:S05]  /*20440*/  @!P0 NANOSLEEP.SYNCS 0x989680 ;  /* 0x009896800000895d */ /* 0x002fea0003900000 */
[----:B------:R-:W1:Y:S02]  /*20450*/  @!P0 SYNCS.PHASECHK.TRANS64 P0, [R0+URZ+0x2d840], R5 ;  /* 0x02d84005000085a7 */ /* 0x000e64000800007f */
[----:B-1----:R-:W-:Y:S05]  /*20460*/  @!P0 BRA `(.L_x_12570) ;  /* 0xfffffffc00f08947 */ /* 0x002fea000383ffff */
[----:B------:R-:W-:Y:S05]  /*20470*/  BRA `(.L_x_12695) ;  /* 0xffffffac00407947 */ /* 0x000fea000383ffff */
.L_x_12571:
        /* <DEDUP_REMOVED lines=8> */
.L_x_12697:
[----:B------:R-:W-:Y:S05]  /*20500*/  BSYNC B0 ;  /* 0x0000000000007941 */ /* 0x000fea0003800000 */
.L_x_12696:
        /* <DEDUP_REMOVED lines=8> */
.L_x_12698:
[----:B------:R-:W-:Y:S02]  /*20590*/  IMAD.MOV.U32 R13, RZ, RZ, R7 ;  /* 0x000000ffff0d7224 */ /* 0x000fe400078e0007 */
[----:B------:R-:W-:Y:S02]  /*205a0*/  IMAD.MOV.U32 R12, RZ, RZ, 0x1 ;  /* 0x00000001ff0c7424 */ /* 0x000fe400078e00ff */
[----:B------:R-:W-:-:S07]  /*205b0*/  IMAD.MOV.U32 R4, RZ, RZ, R14 ;  /* 0x000000ffff047224 */ /* 0x000fce00078e000e */
[----:B------:R-:W-:Y:S05]  /*205c0*/  WARPSYNC.COLLECTIVE R15, `(.L_x_12699) ;  /* 0x000000000f087348 */ /* 0x000fea0003c00000 */
[----:B------:R0:W1:Y:S02]  /*205d0*/  SHFL.IDX P6, R14, R13, R12, R11 ;  /* 0x0000000c0d0e7389 */ /* 0x00006400000c000b */
[----:B01----:R-:W-:Y:S01]  /*205e0*/  ENDCOLLECTIVE ;  /* 0x000000000000791b */ /* 0x003fe20003800000 */
.L_x_12699:
        /* <DEDUP_REMOVED lines=18> */
.L_x_12700:
[----:B------:R-:W-:Y:S02]  /*20710*/  IMAD.MOV.U32 R13, RZ, RZ, R7 ;  /* 0x000000ffff0d7224 */ /* 0x000fe400078e0007 */
[----:B------:R-:W-:Y:S02]  /*20720*/  IMAD.MOV.U32 R12, RZ, RZ, 0x2 ;  /* 0x00000002ff0c7424 */ /* 0x000fe400078e00ff */
[----:B------:R-:W-:-:S07]  /*20730*/  IMAD.MOV.U32 R4, RZ, RZ, R14 ;  /* 0x000000ffff047224 */ /* 0x000fce00078e000e */
[----:B------:R-:W-:Y:S05]  /*20740*/  WARPSYNC.COLLECTIVE R15, `(.L_x_12701) ;  /* 0x000000000f087348 */ /* 0x000fea0003c00000 */
[----:B------:R0:W1:Y:S02]  /*20750*/  SHFL.IDX P6, R14, R13, R12, R11 ;  /* 0x0000000c0d0e7389 */ /* 0x00006400000c000b */
[----:B01----:R-:W-:Y:S01]  /*20760*/  ENDCOLLECTIVE ;  /* 0x000000000000791b */ /* 0x003fe20003800000 */
.L_x_12701:
        /* <DEDUP_REMOVED lines=18> */
.L_x_12702:
[----:B------:R-:W-:Y:S02]  /*20890*/  IMAD.MOV.U32 R13, RZ, RZ, R7 ;  /* 0x000000ffff0d7224 */ /* 0x000fe400078e0007 */
[----:B------:R-:W-:Y:S02]  /*208a0*/  IMAD.MOV.U32 R12, RZ, RZ, 0x3 ;  /* 0x00000003ff0c7424 */ /* 0x000fe400078e00ff */
[----:B------:R-:W-:-:S07]  /*208b0*/  IMAD.MOV.U32 R4, RZ, RZ, R14 ;  /* 0x000000ffff047224 */ /* 0x000fce00078e000e */
[----:B------:R-:W-:Y:S05]  /*208c0*/  WARPSYNC.COLLECTIVE R15, `(.L_x_12703) ;  /* 0x000000000f087348 */ /* 0x000fea0003c00000 */
[----:B------:R0:W1:Y:S02]  /*208d0*/  SHFL.IDX P6, R14, R13, R12, R11 ;  /* 0x0000000c0d0e7389 */ /* 0x00006400000c000b */
[----:B01----:R-:W-:Y:S01]  /*208e0*/  ENDCOLLECTIVE ;  /* 0x000000000000791b */ /* 0x003fe20003800000 */
.L_x_12703:
        /* <DEDUP_REMOVED lines=11> */
.L_x_12704:
        /* <DEDUP_REMOVED lines=8> */
.L_x_12576:
        /* <DEDUP_REMOVED lines=9> */
.L_x_12706:
[C---:B------:R-:W-:Y:S01]  /*20ab0*/  VIADD R9, R25.reuse, 0x20 ;  /* 0x0000002019097836 */ /* 0x040fe20000000000 */
[----:B------:R-:W-:Y:S01]  /*20ac0*/  ISETP.GE.AND P3, PT, R25, R0, PT ;  /* 0x000000001900720c */ /* 0x000fe20003f66270 */
[----:B------:R-:W-:Y:S02]  /*20ad0*/  IMAD.MOV.U32 R13, RZ, RZ, R5 ;  /* 0x000000ffff0d7224 */ /* 0x000fe400078e0005 */
[----:B------:R-:W-:-:S10]  /*20ae0*/  IMAD.MOV.U32 R2, RZ, RZ, R14 ;  /* 0x000000ffff027224 */ /* 0x000fd400078e000e */
[----:B------:R-:W-:Y:S05]  /*20af0*/  WARPSYNC.COLLECTIVE R15, `(.L_x_12707) ;  /* 0x000000000f087348 */ /* 0x000fea0003c00000 */
[----:B------:R0:W1:Y:S02]  /*20b00*/  SHFL.IDX P6, R14, R13, R12, R11 ;  /* 0x0000000c0d0e7389 */ /* 0x00006400000c000b */
[----:B01----:R-:W-:Y:S01]  /*20b10*/  ENDCOLLECTIVE ;  /* 0x000000000000791b */ /* 0x003fe20003800000 */
.L_x_12707:
[----:B------:R-:W-:Y:S02]  /*20b20*/  IMAD.MOV.U32 R13, RZ, RZ, R4 ;  /* 0x000000ffff0d7224 */ /* 0x000fe400078e0004 */
[----:B------:R-:W-:Y:S02]  /*20b30*/  IMAD.MOV.U32 R12, RZ, RZ, 0x1 ;  /* 0x00000001ff0c7424 */ /* 0x000fe400078e00ff */
[----:B------:R-:W-:-:S07]  /*20b40*/  IMAD.MOV.U32 R3, RZ, RZ, R14 ;  /* 0x000000ffff037224 */ /* 0x000fce00078e000e */
[----:B------:R-:W-:Y:S05]  /*20b50*/  WARPSYNC.COLLECTIVE R15, `(.L_x_12708) ;  /* 0x000000000f087348 */ /* 0x000fea0003c00000 */
[----:B------:R0:W1:Y:S02]  /*20b60*/  SHFL.IDX P6, R14, R13, R12, R11 ;  /* 0x0000000c0d0e7389 */ /* 0x00006400000c000b */
[----:B01----:R-:W-:Y:S01]  /*20b70*/  ENDCOLLECTIVE ;  /* 0x000000000000791b */ /* 0x003fe20003800000 */
.L_x_12708:
        /* <DEDUP_REMOVED lines=17> */
.L_x_12709:
[----:B------:R-:W-:Y:S02]  /*20c90*/  IMAD.MOV.U32 R13, RZ, RZ, R4 ;  /* 0x000000ffff0d7224 */ /* 0x000fe400078e0004 */
[----:B------:R-:W-:Y:S02]  /*20ca0*/  IMAD.MOV.U32 R12, RZ, RZ, 0x2 ;  /* 0x00000002ff0c7424 */ /* 0x000fe400078e00ff */
[----:B------:R-:W-:-:S07]  /*20cb0*/  IMAD.MOV.U32 R3, RZ, RZ, R14 ;  /* 0x000000ffff037224 */ /* 0x000fce00078e000e */
[----:B------:R-:W-:Y:S05]  /*20cc0*/  WARPSYNC.COLLECTIVE R15, `(.L_x_12710) ;  /* 0x000000000f087348 */ /* 0x000fea0003c00000 */
[----:B------:R0:W1:Y:S02]  /*20cd0*/  SHFL.IDX P6, R14, R13, R12, R11 ;  /* 0x0000000c0d0e7389 */ /* 0x00006400000c000b */
[----:B01----:R-:W-:Y:S01]  /*20ce0*/  ENDCOLLECTIVE ;  /* 0x000000000000791b */ /* 0x003fe20003800000 */
.L_x_12710:
        /* <DEDUP_REMOVED lines=18> */
.L_x_12711:
[----:B------:R-:W-:Y:S02]  /*20e10*/  IMAD.MOV.U32 R13, RZ, RZ, R4 ;  /* 0x000000ffff0d7224 */ /* 0x000fe400078e0004 */
[----:B------:R-:W-:Y:S02]  /*20e20*/  IMAD.MOV.U32 R12, RZ, RZ, 0x3 ;  /* 0x00000003ff0c7424 */ /* 0x000fe400078e00ff */
[----:B------:R-:W-:-:S07]  /*20e30*/  IMAD.MOV.U32 R3, RZ, RZ, R14 ;  /* 0x000000ffff037224 */ /* 0x000fce00078e000e */
[----:B------:R-:W-:Y:S05]  /*20e40*/  WARPSYNC.COLLECTIVE R15, `(.L_x_12712) ;  /* 0x000000000f087348 */ /* 0x000fea0003c00000 */
[----:B------:R0:W1:Y:S02]  /*20e50*/  SHFL.IDX P6, R14, R13, R12, R11 ;  /* 0x0000000c0d0e7389 */ /* 0x00006400000c000b */
[----:B01----:R-:W-:Y:S01]  /*20e60*/  ENDCOLLECTIVE ;  /* 0x000000000000791b */ /* 0x003fe20003800000 */
.L_x_12712:
        /* <DEDUP_REMOVED lines=10> */
.L_x_12713:
        /* <DEDUP_REMOVED lines=13> */
.L_x_12714:
        /* <DEDUP_REMOVED lines=16> */
.L_x_12715:
[----:B------:R-:W-:Y:S02]  /*210e0*/  IMAD.MOV.U32 R13, RZ, RZ, R6 ;  /* 0x000000ffff0d7224 */ /* 0x000fe400078e0006 */
[----:B------:R-:W-:Y:S02]  /*210f0*/  IMAD.MOV.U32 R12, RZ, RZ, 0x1 ;  /* 0x00000001ff0c7424 */ /* 0x000fe400078e00ff */
[----:B------:R-:W-:-:S07]  /*21100*/  IMAD.MOV.U32 R3, RZ, RZ, R14 ;  /* 0x000000ffff037224 */ /* 0x000fce00078e000e */
[----:B------:R-:W-:Y:S05]  /*21110*/  WARPSYNC.COLLECTIVE R15, `(.L_x_12716) ;  /* 0x000000000f087348 */ /* 0x000fea0003c00000 */
[----:B------:R0:W1:Y:S02]  /*21120*/  SHFL.IDX P6, R14, R13, R12, R11 ;  /* 0x0000000c0d0e7389 */ /* 0x00006400000c000b */
[----:B01----:R-:W-:Y:S01]  /*21130*/  ENDCOLLECTIVE ;  /* 0x000000000000791b */ /* 0x003fe20003800000 */
.L_x_12716:
        /* <DEDUP_REMOVED lines=10> */
.L_x_12717:
        /* <DEDUP_REMOVED lines=8> */
.L_x_12579:
[----:B-1----:R1:W2:Y:S02]  /*21260*/  SYNCS.PHASECHK.TRANS64.TRYWAIT P0, [R16+URZ+0x2d820], R0 ;  /* 0x02d82000100075a7 */ /* 0x0022a4000800017f */
[----:B--2---:R-:W-:Y:S05]  /*21270*/  @!P0 NANOSLEEP.SYNCS 0x989680 ;  /* 0x009896800000895d */ /* 0x004fea0003900000 */
[----:B------:R-:W2:Y:S02]  /*21280*/  @!P0 SYNCS.PHASECHK.TRANS64 P0, [R16+URZ+0x2d820], R0 ;  /* 0x02d82000100085a7 */ /* 0x000ea4000800007f */
[----:B--2---:R-:W-:Y:S05]  /*21290*/  @!P0 BRA `(.L_x_12579) ;  /* 0xfffffffc00f08947 */ /* 0x004fea000383ffff */
[----:B------:R-:W-:Y:S05]  /*212a0*/  BRA `(.L_x_12719) ;  /* 0xffffffb000887947 */ /* 0x000fea000383ffff */
.L_x_12584:
[----:B0-----:R0:W1:Y:S02]  /*212b0*/  SYNCS.PHASECHK.TRANS64.TRYWAIT P0, [R5+URZ+0x2d840], R0 ;  /* 0x02d84000050075a7 */ /* 0x001064000800017f */
[----:B-1----:R-:W-:Y:S05]  /*212c0*/  @!P0 NANOSLEEP.SYNCS 0x989680 ;  /* 0x009896800000895d */ /* 0x002fea0003900000 */
[----:B------:R-:W1:Y:S02]  /*212d0*/  @!P0 SYNCS.PHASECHK.TRANS64 P0, [R5+URZ+0x2d840], R0 ;  /* 0x02d84000050085a7 */ /* 0x000e64000800007f */
[----:B-1----:R-:W-:Y:S05]  /*212e0*/  @!P0 BRA `(.L_x_12584) ;  /* 0xfffffffc00f08947 */ /* 0x002fea000383ffff */
[----:B------:R-:W-:Y:S05]  /*212f0*/  BRA `(.L_x_12720) ;  /* 0xffffffb4007c7947 */ /* 0x000fea000383ffff */
.L_x_12585:
        /* <DEDUP_REMOVED lines=8> */
.L_x_12722:
[----:B------:R-:W-:Y:S05]  /*21380*/  BSYNC B1 ;  /* 0x0000000000017941 */ /* 0x000fea0003800000 */
.L_x_12721:
        /* <DEDUP_REMOVED lines=13> */
.L_x_12723:
        /* <DEDUP_REMOVED lines=8> */
.L_x_12724:
        /* <DEDUP_REMOVED lines=14> */
.L_x_12725:
[----:B------:R-:W-:Y:S02]  /*215c0*/  IMAD.MOV.U32 R13, RZ, RZ, R7 ;  /* 0x000000ffff0d7224 */ /* 0x000fe400078e0007 */
[----:B------:R-:W-:Y:S02]  /*215d0*/  IMAD.MOV.U32 R12, RZ, RZ, 0x2 ;  /* 0x00000002ff0c7424 */ /* 0x000fe400078e00ff */
[----:B------:R-:W-:-:S07]  /*215e0*/  IMAD.MOV.U32 R2, RZ, RZ, R14 ;  /* 0x000000ffff027224 */ /* 0x000fce00078e000e */
[----:B------:R-:W-:Y:S05]  /*215f0*/  WARPSYNC.COLLECTIVE R15, `(.L_x_12726) ;  /* 0x000000000f087348 */ /* 0x000fea0003c00000 */
[----:B------:R0:W1:Y:S02]  /*21600*/  SHFL.IDX P6, R14, R13, R12, R11 ;  /* 0x0000000c0d0e7389 */ /* 0x00006400000c000b */
[----:B01----:R-:W-:Y:S01]  /*21610*/  ENDCOLLECTIVE ;  /* 0x000000000000791b */ /* 0x003fe20003800000 */
.L_x_12726:
        /* <DEDUP_REMOVED lines=13> */
.L_x_12727:
[----:B------:R-:W-:Y:S02]  /*216f0*/  IMAD.MOV.U32 R13, RZ, RZ, R7 ;  /* 0x000000ffff0d7224 */ /* 0x000fe400078e0007 */
[----:B------:R-:W-:Y:S02]  /*21700*/  IMAD.MOV.U32 R12, RZ, RZ, 0x3 ;  /* 0x00000003ff0c7424 */ /* 0x000fe400078e00ff */
[----:B------:R-:W-:-:S07]  /*21710*/  IMAD.MOV.U32 R2, RZ, RZ, R14 ;  /* 0x000000ffff027224 */ /* 0x000fce00078e000e */
[----:B------:R-:W-:Y:S05]  /*21720*/  WARPSYNC.COLLECTIVE R15, `(.L_x_12728) ;  /* 0x000000000f087348 */ /* 0x000fea0003c00000 */
[----:B------:R0:W1:Y:S02]  /*21730*/  SHFL.IDX P6, R14, R13, R12, R11 ;  /* 0x0000000c0d0e7389 */ /* 0x00006400000c000b */
[----:B01----:R-:W-:Y:S01]  /*21740*/  ENDCOLLECTIVE ;  /* 0x000000000000791b */ /* 0x003fe20003800000 */
.L_x_12728:
        /* <DEDUP_REMOVED lines=14> */
.L_x_12729:
[----:B------:R-:W-:Y:S01]  /*21830*/  IMAD.MOV.U32 R2, RZ, RZ, R14 ;  /* 0x000000ffff027224 */ /* 0x000fe200078e000e */
[----:B------:R-:W-:Y:S06]  /*21840*/  BRA `(.L_x_12730) ;  /* 0xffffffb000fc7947 */ /* 0x000fec000383ffff */
.L_x_12590:
[----:B-1----:R1:W2:Y:S02]  /*21850*/  SYNCS.PHASECHK.TRANS64.TRYWAIT P0, [R5+URZ+0x2d860], R2 ;  /* 0x02d86002050075a7 */ /* 0x0022a4000800017f */
[----:B--2---:R-:W-:Y:S05]  /*21860*/  @!P0 NANOSLEEP.SYNCS 0x989680 ;  /* 0x009896800000895d */ /* 0x004fea0003900000 */
[----:B------:R-:W2:Y:S02]  /*21870*/  @!P0 SYNCS.PHASECHK.TRANS64 P0, [R5+URZ+0x2d860], R2 ;  /* 0x02d86002050085a7 */ /* 0x000ea4000800007f */
[----:B--2---:R-:W-:Y:S05]  /*21880*/  @!P0 BRA `(.L_x_12590) ;  /* 0xfffffffc00f08947 */ /* 0x004fea000383ffff */
[----:B------:R-:W-:Y:S05]  /*21890*/  BRA `(.L_x_12731) ;  /* 0xffffffb400607947 */ /* 0x000fea000383ffff */
.L_x_12591:
        /* <DEDUP_REMOVED lines=8> */
.L_x_12733:
[----:B------:R-:W-:Y:S05]  /*21920*/  BSYNC B1 ;  /* 0x0000000000017941 */ /* 0x000fea0003800000 */
.L_x_12732:
        /* <DEDUP_REMOVED lines=9> */
.L_x_12734:
[----:B------:R-:W-:Y:S02]  /*219c0*/  IMAD.MOV.U32 R13, RZ, RZ, R22 ;  /* 0x000000ffff0d7224 */ /* 0x000fe400078e0016 */
[----:B------:R-:W-:Y:S02]  /*219d0*/  IMAD.MOV.U32 R12, RZ, RZ, 0x1 ;  /* 0x00000001ff0c7424 */ /* 0x000fe400078e00ff */
[----:B------:R-:W-:-:S07]  /*219e0*/  IMAD.MOV.U32 R2, RZ, RZ, R14 ;  /* 0x000000ffff027224 */ /* 0x000fce00078e000e */
[----:B------:R-:W-:Y:S05]  /*219f0*/  WARPSYNC.COLLECTIVE R15, `(.L_x_12735) ;  /* 0x000000000f087348 */ /* 0x000fea0003c00000 */
[----:B------:R0:W1:Y:S02]  /*21a00*/  SHFL.IDX P6, R14, R13, R12, R11 ;  /* 0x0000000c0d0e7389 */ /* 0x00006400000c000b */
[----:B01----:R-:W-:Y:S01]  /*21a10*/  ENDCOLLECTIVE ;  /* 0x000000000000791b */ /* 0x003fe20003800000 */
.L_x_12735:
        /* <DEDUP_REMOVED lines=16> */
.L_x_12736:
[----:B------:R-:W-:Y:S02]  /*21b20*/  IMAD.MOV.U32 R13, RZ, RZ, R22 ;  /* 0x000000ffff0d7224 */ /* 0x000fe400078e0016 */
[----:B------:R-:W-:Y:S02]  /*21b30*/  IMAD.MOV.U32 R12, RZ, RZ, 0x2 ;  /* 0x00000002ff0c7424 */ /* 0x000fe400078e00ff */
[----:B------:R-:W-:-:S07]  /*21b40*/  IMAD.MOV.U32 R2, RZ, RZ, R14 ;  /* 0x000000ffff027224 */ /* 0x000fce00078e000e */
[----:B------:R-:W-:Y:S05]  /*21b50*/  WARPSYNC.COLLECTIVE R15, `(.L_x_12737) ;  /* 0x000000000f087348 */ /* 0x000fea0003c00000 */
[----:B------:R0:W1:Y:S02]  /*21b60*/  SHFL.IDX P6, R14, R13, R12, R11 ;  /* 0x0000000c0d0e7389 */ /* 0x00006400000c000b */
[----:B01----:R-:W-:Y:S01]  /*21b70*/  ENDCOLLECTIVE ;  /* 0x000000000000791b */ /* 0x003fe20003800000 */
.L_x_12737:
        /* <DEDUP_REMOVED lines=16> */
.L_x_12738:
[----:B------:R-:W-:Y:S02]  /*21c80*/  IMAD.MOV.U32 R13, RZ, RZ, R22 ;  /* 0x000000ffff0d7224 */ /* 0x000fe400078e0016 */
[----:B------:R-:W-:Y:S02]  /*21c90*/  IMAD.MOV.U32 R12, RZ, RZ, 0x3 ;  /* 0x00000003ff0c7424 */ /* 0x000fe400078e00ff */
[----:B------:R-:W-:-:S07]  /*21ca0*/  IMAD.MOV.U32 R2, RZ, RZ, R14 ;  /* 0x000000ffff027224 */ /* 0x000fce00078e000e */
[----:B------:R-:W-:Y:S05]  /*21cb0*/  WARPSYNC.COLLECTIVE R15, `(.L_x_12739) ;  /* 0x000000000f087348 */ /* 0x000fea0003c00000 */
[----:B------:R0:W1:Y:S02]  /*21cc0*/  SHFL.IDX P6, R14, R13, R12, R11 ;  /* 0x0000000c0d0e7389 */ /* 0x00006400000c000b */
[----:B01----:R-:W-:Y:S01]  /*21cd0*/  ENDCOLLECTIVE ;  /* 0x000000000000791b */ /* 0x003fe20003800000 */
.L_x_12739:
        /* <DEDUP_REMOVED lines=13> */
.L_x_12740:
        /* <DEDUP_REMOVED lines=8> */
.L_x_12599:
[----:B-1----:R1:W2:Y:S02]  /*21e30*/  SYNCS.PHASECHK.TRANS64.TRYWAIT P0, [R0+URZ+0x2d860], R3 ;  /* 0x02d86003000075a7 */ /* 0x0022a4000800017f */
[----:B--2---:R-:W-:Y:S05]  /*21e40*/  @!P0 NANOSLEEP.SYNCS 0x989680 ;  /* 0x009896800000895d */ /* 0x004fea0003900000 */
[----:B------:R-:W2:Y:S02]  /*21e50*/  @!P0 SYNCS.PHASECHK.TRANS64 P0, [R0+URZ+0x2d860], R3 ;  /* 0x02d86003000085a7 */ /* 0x000ea4000800007f */
[----:B--2---:R-:W-:Y:S05]  /*21e60*/  @!P0 BRA `(.L_x_12599) ;  /* 0xfffffffc00f08947 */ /* 0x004fea000383ffff */
[----:B------:R-:W-:Y:S05]  /*21e70*/  BRA `(.L_x_12742) ;  /* 0xffffffb400e07947 */ /* 0x000fea000383ffff */
.L_x_12600:
        /* <DEDUP_REMOVED lines=8> */
.L_x_12744:
[----:B------:R-:W-:Y:S05]  /*21f00*/  BSYNC B0 ;  /* 0x0000000000007941 */ /* 0x000fea0003800000 */
.L_x_12743:
        /* <DEDUP_REMOVED lines=10> */
.L_x_12745:
        /* <DEDUP_REMOVED lines=17> */
.L_x_12746:
        /* <DEDUP_REMOVED lines=14> */
.L_x_12747:
[----:B------:R-:W-:Y:S02]  /*221a0*/  IMAD.MOV.U32 R13, RZ, RZ, R22 ;  /* 0x000000ffff0d7224 */ /* 0x000fe400078e0016 */
[----:B------:R-:W-:Y:S01]  /*221b0*/  IMAD.MOV.U32 R12, RZ, RZ, 0x2 ;  /* 0x00000002ff0c7424 */ /* 0x000fe200078e00ff */
[----:B------:R-:W-:-:S13]  /*221c0*/  IADD3 R2, P4, R14, R5, RZ ;  /* 0x000000050e027210 */ /* 0x000fda0007f9e0ff */
[----:B------:R-:W-:Y:S05]  /*221d0*/  WARPSYNC.COLLECTIVE R15, `(.L_x_12748) ;  /* 0x000000000f087348 */ /* 0x000fea0003c00000 */
[----:B------:R0:W1:Y:S02]  /*221e0*/  SHFL.IDX P6, R14, R13, R12, R11 ;  /* 0x0000000c0d0e7389 */ /* 0x00006400000c000b */
[----:B01----:R-:W-:Y:S01]  /*221f0*/  ENDCOLLECTIVE ;  /* 0x000000000000791b */ /* 0x003fe20003800000 */
.L_x_12748:
        /* <DEDUP_REMOVED lines=15> */
.L_x_12749:
[----:B------:R-:W-:Y:S02]  /*222f0*/  IMAD.MOV.U32 R13, RZ, RZ, R22 ;  /* 0x000000ffff0d7224 */ /* 0x000fe400078e0016 */
[----:B------:R-:W-:Y:S01]  /*22300*/  IMAD.MOV.U32 R12, RZ, RZ, 0x3 ;  /* 0x00000003ff0c7424 */ /* 0x000fe200078e00ff */
[----:B------:R-:W-:-:S13]  /*22310*/  IADD3 R2, P4, R14, R5, RZ ;  /* 0x000000050e027210 */ /* 0x000fda0007f9e0ff */
[----:B------:R-:W-:Y:S05]  /*22320*/  WARPSYNC.COLLECTIVE R15, `(.L_x_12750) ;  /* 0x000000000f087348 */ /* 0x000fea0003c00000 */
[----:B------:R0:W1:Y:S02]  /*22330*/  SHFL.IDX P6, R14, R13, R12, R11 ;  /* 0x0000000c0d0e7389 */ /* 0x00006400000c000b */
[----:B01----:R-:W-:Y:S01]  /*22340*/  ENDCOLLECTIVE ;  /* 0x000000000000791b */ /* 0x003fe20003800000 */
.L_x_12750:
        /* <DEDUP_REMOVED lines=14> */
.L_x_12751:
[----:B------:R-:W-:Y:S05]  /*22430*/  BRA `(.L_x_12752) ;  /* 0xffffffb400407947 */ /* 0x000fea000383ffff */
.L_x_12605:
        /* <DEDUP_REMOVED lines=8> */
.L_x_12754:
[----:B------:R-:W-:Y:S05]  /*224c0*/  BSYNC B0 ;  /* 0x0000000000007941 */ /* 0x000fea0003800000 */
.L_x_12753:
        /* <DEDUP_REMOVED lines=9> */
.L_x_12755:
        /* <DEDUP_REMOVED lines=23> */
.L_x_12756:
[----:B------:R-:W-:Y:S01]  /*226d0*/  IMAD.MOV.U32 R12, RZ, RZ, 0x2 ;  /* 0x00000002ff0c7424 */ /* 0x000fe200078e00ff */
[----:B------:R-:W-:-:S05]  /*226e0*/  SEL R4, R14, RZ, P1 ;  /* 0x000000ff0e047207 */ /* 0x000fca0000800000 */
[----:B------:R-:W-:-:S04]  /*226f0*/  IMAD.IADD R4, R13, 0x1, R4 ;  /* 0x000000010d047824 */ /* 0x000fc800078e0204 */
[----:B------:R-:W-:-:S07]  /*22700*/  IMAD.MOV.U32 R13, RZ, RZ, R4 ;  /* 0x000000ffff0d7224 */ /* 0x000fce00078e0004 */
[----:B------:R-:W-:Y:S05]  /*22710*/  WARPSYNC.COLLECTIVE R15, `(.L_x_12757) ;  /* 0x000000000f087348 */ /* 0x000fea0003c00000 */
[----:B------:R0:W1:Y:S02]  /*22720*/  SHFL.UP P6, R14, R13, R12, R11 ;  /* 0x0400000c0d0e7389 */ /* 0x00006400000c000b */
[----:B01----:R-:W-:Y:S01]  /*22730*/  ENDCOLLECTIVE ;  /* 0x000000000000791b */ /* 0x003fe20003800000 */
.L_x_12757:
[----:B------:R-:W-:Y:S01]  /*22740*/  IMAD.MOV.U32 R12, RZ, RZ, 0x4 ;  /* 0x00000004ff0c7424 */ /* 0x000fe200078e00ff */
[----:B------:R-:W-:-:S05]  /*22750*/  SEL R3, R14, RZ, P2 ;  /* 0x000000ff0e037207 */ /* 0x000fca0001000000 */
[----:B------:R-:W-:-:S04]  /*22760*/  IMAD.IADD R2, R4, 0x1, R3 ;  /* 0x0000000104027824 */ /* 0x000fc800078e0203 */
[----:B------:R-:W-:-:S07]  /*22770*/  IMAD.MOV.U32 R13, RZ, RZ, R2 ;  /* 0x000000ffff0d7224 */ /* 0x000fce00078e0002 */
[----:B------:R-:W-:Y:S05]  /*22780*/  WARPSYNC.COLLECTIVE R15, `(.L_x_12758) ;  /* 0x000000000f087348 */ /* 0x000fea0003c00000 */
[----:B------:R0:W1:Y:S02]  /*22790*/  SHFL.UP P6, R14, R13, R12, R11 ;  /* 0x0400000c0d0e7389 */ /* 0x00006400000c000b */
[----:B01----:R-:W-:Y:S01]  /*227a0*/  ENDCOLLECTIVE ;  /* 0x000000000000791b */ /* 0x003fe20003800000 */
.L_x_12758:
[----:B------:R-:W-:Y:S01]  /*227b0*/  IMAD.MOV.U32 R12, RZ, RZ, 0x8 ;  /* 0x00000008ff0c7424 */ /* 0x000fe200078e00ff */
[----:B------:R-:W-:-:S05]  /*227c0*/  SEL R3, R14, RZ, P3 ;  /* 0x000000ff0e037207 */ /* 0x000fca0001800000 */
[----:B------:R-:W-:-:S04]  /*227d0*/  IMAD.IADD R3, R2, 0x1, R3 ;  /* 0x0000000102037824 */ /* 0x000fc800078e0203 */
[----:B------:R-:W-:-:S07]  /*227e0*/  IMAD.MOV.U32 R13, RZ, RZ, R3 ;  /* 0x000000ffff0d7224 */ /* 0x000fce00078e0003 */
[----:B------:R-:W-:Y:S05]  /*227f0*/  WARPSYNC.COLLECTIVE R15, `(.L_x_12759) ;  /* 0x000000000f087348 */ /* 0x000fea0003c00000 */
[----:B------:R0:W1:Y:S02]  /*22800*/  SHFL.UP P6, R14, R13, R12, R11 ;  /* 0x0400000c0d0e7389 */ /* 0x00006400000c000b */
[----:B01----:R-:W-:Y:S01]  /*22810*/  ENDCOLLECTIVE ;  /* 0x000000000000791b */ /* 0x003fe20003800000 */
.L_x_12759:
[----:B------:R-:W-:Y:S01]  /*22820*/  IMAD.MOV.U32 R12, RZ, RZ, 0x10 ;  /* 0x00000010ff0c7424 */ /* 0x000fe200078e00ff */
[----:B------:R-:W-:-:S05]  /*22830*/  SEL R4, R14, RZ, P4 ;  /* 0x000000ff0e047207 */ /* 0x000fca0002000000 */
[----:B------:R-:W-:-:S04]  /*22840*/  IMAD.IADD R4, R3, 0x1, R4 ;  /* 0x0000000103047824 */ /* 0x000fc800078e0204 */
[----:B------:R-:W-:-:S07]  /*22850*/  IMAD.MOV.U32 R13, RZ, RZ, R4 ;  /* 0x000000ffff0d7224 */ /* 0x000fce00078e0004 */
[----:B------:R-:W-:Y:S05]  /*22860*/  WARPSYNC.COLLECTIVE R15, `(.L_x_12760) ;  /* 0x000000000f087348 */ /* 0x000fea0003c00000 */
[----:B------:R0:W1:Y:S02]  /*22870*/  SHFL.UP P6, R14, R13, R12, R11 ;  /* 0x0400000c0d0e7389 */ /* 0x00006400000c000b */
[----:B01----:R-:W-:Y:S01]  /*22880*/  ENDCOLLECTIVE ;  /* 0x000000000000791b */ /* 0x003fe20003800000 */
.L_x_12760:
        /* <DEDUP_REMOVED lines=8> */
.L_x_12761:
[----:B------:R-:W-:Y:S05]  /*22910*/  BRA `(.L_x_12762) ;  /* 0xffffffb400647947 */ /* 0x000fea000383ffff */
.L_x_12608:
[----:B------:R-:W-:Y:S01]  /*22920*/  BSSY B0, `(.L_x_12763) ;  /* 0x0000007000007945 */ /* 0x000fe20003800000 */
[----:B------:R-:W-:Y:S02]  /*22930*/  IMAD.MOV.U32 R12, RZ, RZ, 0x1 ;  /* 0x00000001ff0c7424 */ /* 0x000fe400078e00ff */
[----:B------:R-:W-:Y:S02]  /*22940*/  IMAD.MOV.U32 R11, RZ, RZ, RZ ;  /* 0x000000ffff0b7224 */ /* 0x000fe400078e00ff */
[----:B------:R-:W-:-:S07]  /*22950*/  IMAD.MOV.U32 R15, RZ, RZ, -0x1 ;  /* 0xffffffffff0f7424 */ /* 0x000fce00078e00ff */
[----:B-----5:R-:W-:Y:S05]  /*22960*/  WARPSYNC.COLLECTIVE R15, `(.L_x_12764) ;  /* 0x000000000f087348 */ /* 0x020fea0003c00000 */
[----:B------:R0:W1:Y:S02]  /*22970*/  SHFL.UP P6, R14, R13, R12, R11 ;  /* 0x0400000c0d0e7389 */ /* 0x00006400000c000b */
[----:B01---5:R-:W-:Y:S01]  /*22980*/  ENDCOLLECTIVE ;  /* 0x000000000000791b */ /* 0x023fe20003800000 */
.L_x_12764:
[----:B------:R-:W-:Y:S05]  /*22990*/  BSYNC B0 ;  /* 0x0000000000007941 */ /* 0x000fea0003800000 */
.L_x_12763:
        /* <DEDUP_REMOVED lines=8> */
.L_x_12765:
[----:B------:R-:W-:Y:S01]  /*22a20*/  IMAD.MOV.U32 R12, RZ, RZ, 0x4 ;  /* 0x00000004ff0c7424 */ /* 0x000fe200078e00ff */
[----:B------:R-:W-:-:S05]  /*22a30*/  SEL R14, R14, RZ, P2 ;  /* 0x000000ff0e0e7207 */ /* 0x000fca0001000000 */
[----:B------:R-:W-:-:S04]  /*22a40*/  IMAD.IADD R3, R13, 0x1, R14 ;  /* 0x000000010d037824 */ /* 0x000fc800078e020e */
[----:B------:R-:W-:-:S07]  /*22a50*/  IMAD.MOV.U32 R13, RZ, RZ, R3 ;  /* 0x000000ffff0d7224 */ /* 0x000fce00078e0003 */
[----:B------:R-:W-:Y:S05]  /*22a60*/  WARPSYNC.COLLECTIVE R15, `(.L_x_12766) ;  /* 0x000000000f087348 */ /* 0x000fea0003c00000 */
[----:B------:R0:W1:Y:S02]  /*22a70*/  SHFL.UP P6, R14, R13, R12, R11 ;  /* 0x0400000c0d0e7389 */ /* 0x00006400000c000b */
[----:B01----:R-:W-:Y:S01]  /*22a80*/  ENDCOLLECTIVE ;  /* 0x000000000000791b */ /* 0x003fe20003800000 */
.L_x_12766:
[----:B------:R-:W-:Y:S01]  /*22a90*/  IMAD.MOV.U32 R12, RZ, RZ, 0x8 ;  /* 0x00000008ff0c7424 */ /* 0x000fe200078e00ff */
[----:B------:R-:W-:-:S05]  /*22aa0*/  SEL R4, R14, RZ, P3 ;  /* 0x000000ff0e047207 */ /* 0x000fca0001800000 */
[----:B------:R-:W-:-:S04]  /*22ab0*/  IMAD.IADD R4, R3, 0x1, R4 ;  /* 0x0000000103047824 */ /* 0x000fc800078e0204 */
[----:B------:R-:W-:-:S07]  /*22ac0*/  IMAD.MOV.U32 R13, RZ, RZ, R4 ;  /* 0x000000ffff0d7224 */ /* 0x000fce00078e0004 */
[----:B------:R-:W-:Y:S05]  /*22ad0*/  WARPSYNC.COLLECTIVE R15, `(.L_x_12767) ;  /* 0x000000000f087348 */ /* 0x000fea0003c00000 */
[----:B------:R0:W1:Y:S02]  /*22ae0*/  SHFL.UP P6, R14, R13, R12, R11 ;  /* 0x0400000c0d0e7389 */ /* 0x00006400000c000b */
[----:B01----:R-:W-:Y:S01]  /*22af0*/  ENDCOLLECTIVE ;  /* 0x000000000000791b */ /* 0x003fe20003800000 */
.L_x_12767:
[----:B------:R-:W-:Y:S01]  /*22b00*/  IMAD.MOV.U32 R12, RZ, RZ, 0x10 ;  /* 0x00000010ff0c7424 */ /* 0x000fe200078e00ff */
[----:B------:R-:W-:-:S05]  /*22b10*/  SEL R7, R14, RZ, P4 ;  /* 0x000000ff0e077207 */ /* 0x000fca0002000000 */
[----:B------:R-:W-:-:S04]  /*22b20*/  IMAD.IADD R7, R4, 0x1, R7 ;  /* 0x0000000104077824 */ /* 0x000fc800078e0207 */
[----:B------:R-:W-:-:S07]  /*22b30*/  IMAD.MOV.U32 R13, RZ, RZ, R7 ;  /* 0x000000ffff0d7224 */ /* 0x000fce00078e0007 */
[----:B------:R-:W-:Y:S05]  /*22b40*/  WARPSYNC.COLLECTIVE R15, `(.L_x_12768) ;  /* 0x000000000f087348 */ /* 0x000fea0003c00000 */
[----:B------:R0:W1:Y:S02]  /*22b50*/  SHFL.UP P6, R14, R13, R12, R11 ;  /* 0x0400000c0d0e7389 */ /* 0x00006400000c000b */
[----:B01----:R-:W-:Y:S01]  /*22b60*/  ENDCOLLECTIVE ;  /* 0x000000000000791b */ /* 0x003fe20003800000 */
.L_x_12768:
        /* <DEDUP_REMOVED lines=8> */
.L_x_12769:
[----:B------:R-:W-:Y:S05]  /*22bf0*/  BRA `(.L_x_12770) ;  /* 0xffffffb400507947 */ /* 0x000fea000383ffff */
.L_x_12610:
[----:B------:R-:W-:Y:S01]  /*22c00*/  BSSY B0, `(.L_x_12771) ;  /* 0x0000006000007945 */ /* 0x000fe20003800000 */
[----:B------:R-:W-:Y:S01]  /*22c10*/  PLOP3.LUT P6, PT, P6, PT, PT, 0x8, 0x0 ;  /* 0x000000000000781c */ /* 0x000fe200037ce170 */
[----:B------:R-:W-:-:S12]  /*22c20*/  IMAD.MOV.U32 R15, RZ, RZ, -0x1 ;  /* 0xffffffffff0f7424 */ /* 0x000fd800078e00ff */
[----:B0----5:R-:W-:Y:S05]  /*22c30*/  WARPSYNC.COLLECTIVE R15, `(.L_x_12772) ;  /* 0x000000000f087348 */ /* 0x021fea0003c00000 */
[----:B------:R-:W-:Y:S01]  /*22c40*/  VOTE.ANY R14, PT, P6 ;  /* 0x00000000000e7806 */ /* 0x000fe200030e0100 */
[----:B0----5:R-:W-:Y:S06]  /*22c50*/  ENDCOLLECTIVE ;  /* 0x000000000000791b */ /* 0x021fec0003800000 */
.L_x_12772:
[----:B------:R-:W-:Y:S05]  /*22c60*/  BSYNC B0 ;  /* 0x0000000000007941 */ /* 0x000fea0003800000 */
.L_x_12771:
        /* <DEDUP_REMOVED lines=10> */
.L_x_12773:
[----:B------:R-:W-:Y:S02]  /*22d10*/  IMAD.MOV.U32 R13, RZ, RZ, R5 ;  /* 0x000000ffff0d7224 */ /* 0x000fe400078e0005 */
[----:B------:R-:W-:-:S07]  /*22d20*/  IMAD.MOV.U32 R25, RZ, RZ, R14 ;  /* 0x000000ffff197224 */ /* 0x000fce00078e000e */
[----:B------:R-:W-:Y:S05]  /*22d30*/  WARPSYNC.COLLECTIVE R15, `(.L_x_12774) ;  /* 0x000000000f087348 */ /* 0x000fea0003c00000 */
[----:B------:R0:W1:Y:S02]  /*22d40*/  SHFL.IDX P6, R14, R13, R12, R11 ;  /* 0x0000000c0d0e7389 */ /* 0x00006400000c000b */
[----:B01----:R-:W-:Y:S01]  /*22d50*/  ENDCOLLECTIVE ;  /* 0x000000000000791b */ /* 0x003fe20003800000 */
.L_x_12774:
[----:B------:R-:W-:Y:S01]  /*22d60*/  IMAD.MOV.U32 R5, RZ, RZ, R14 ;  /* 0x000000ffff057224 */ /* 0x000fe200078e000e */
[----:B------:R-:W-:Y:S06]  /*22d70*/  BRA `(.L_x_12775) ;  /* 0xffffffb400307947 */ /* 0x000fec000383ffff */
.L_x_12612:
[----:B------:R-:W-:Y:S01]  /*22d80*/  BSSY B0, `(.L_x_12776) ;  /* 0x0000007000007945 */ /* 0x000fe20003800000 */
[----:B------:R-:W-:Y:S02]  /*22d90*/  IMAD.MOV.U32 R13, RZ, RZ, R2 ;  /* 0x000000ffff0d7224 */ /* 0x000fe400078e0002 */
[----:B------:R-:W-:Y:S02]  /*22da0*/  IMAD.MOV.U32 R11, RZ, RZ, 0x1f ;  /* 0x0000001fff0b7424 */ /* 0x000fe400078e00ff */
[----:B------:R-:W-:-:S07]  /*22db0*/  IMAD.MOV.U32 R15, RZ, RZ, -0x1 ;  /* 0xffffffffff0f7424 */ /* 0x000fce00078e00ff */
[----:B0123-5:R-:W-:Y:S05]  /*22dc0*/  WARPSYNC.COLLECTIVE R15, `(.L_x_12777) ;  /* 0x000000000f087348 */ /* 0x02ffea0003c00000 */
[----:B------:R4:W0:Y:S02]  /*22dd0*/  SHFL.IDX P6, R14, R13, R12, R11 ;  /* 0x0000000c0d0e7389 */ /* 0x00082400000c000b */
[----:B012345:R-:W-:Y:S01]  /*22de0*/  ENDCOLLECTIVE ;  /* 0x000000000000791b */ /* 0x03ffe20003800000 */
.L_x_12777:
[----:B------:R-:W-:Y:S05]  /*22df0*/  BSYNC B0 ;  /* 0x0000000000007941 */ /* 0x000fea0003800000 */
.L_x_12776:
[----:B------:R-:W-:Y:S01]  /*22e00*/  IMAD.MOV.U32 R24, RZ, RZ, R14 ;  /* 0x000000ffff187224 */ /* 0x000fe200078e000e */
[----:B------:R-:W-:Y:S06]  /*22e10*/  BRA `(.L_x_12611) ;  /* 0xffffffb400207947 */ /* 0x000fec000383ffff */
.L_x_12618:
[----:B0-----:R0:W2:Y:S02]  /*22e20*/  SYNCS.PHASECHK.TRANS64.TRYWAIT P0, [R5+URZ+0x2d820], R0 ;  /* 0x02d82000050075a7 */ /* 0x0010a4000800017f */
[----:B--2---:R-:W-:Y:S05]  /*22e30*/  @!P0 NANOSLEEP.SYNCS 0x989680 ;  /* 0x009896800000895d */ /* 0x004fea0003900000 */
[----:B------:R-:W2:Y:S02]  /*22e40*/  @!P0 SYNCS.PHASECHK.TRANS64 P0, [R5+URZ+0x2d820], R0 ;  /* 0x02d82000050085a7 */ /* 0x000ea4000800007f */
[----:B--2---:R-:W-:Y:S05]  /*22e50*/  @!P0 BRA `(.L_x_12618) ;  /* 0xfffffffc00f08947 */ /* 0x004fea000383ffff */
[----:B------:R-:W-:Y:S05]  /*22e60*/  BRA `(.L_x_12778) ;  /* 0xffffffbc007c7947 */ /* 0x000fea000383ffff */
.L_x_12619:
        /* <DEDUP_REMOVED lines=8> */
[----:B01-345:R-:W-:Y:S05]  /*22ef0*/  WARPSYNC.COLLECTIVE R15, `(.L_x_12780) ;  /* 0x000000000f087348 */ /* 0x03bfea0003c00000 */
[----:B------:R2:W0:Y:S02]  /*22f00*/  SHFL.IDX P6, R14, R13, R12, R11 ;  /* 0x0000000c0d0e7389 */ /* 0x00042400000c000b */
[----:B012345:R-:W-:Y:S01]  /*22f10*/  ENDCOLLECTIVE ;  /* 0x000000000000791b */ /* 0x03ffe20003800000 */
.L_x_12780:
[----:B------:R-:W-:Y:S05]  /*22f20*/  BSYNC B0 ;  /* 0x0000000000007941 */ /* 0x000fea0003800000 */
.L_x_12779:
[----:B------:R-:W-:Y:S05]  /*22f30*/  BRA `(.L_x_12781) ;  /* 0xffffffbc00647947 */ /* 0x000fea000383ffff */
.L_x_12620:
[----:B------:R-:W-:Y:S01]  /*22f40*/  BSSY B0, `(.L_x_12782) ;  /* 0x0000006000007945 */ /* 0x000fe20003800000 */
[----:B------:R-:W-:-:S07]  /*22f50*/  IMAD.MOV.U32 R15, RZ, RZ, -0x1 ;  /* 0xffffffffff0f7424 */ /* 0x000fce00078e00ff */
[----:B01-345:R-:W-:Y:S05]  /*22f60*/  WARPSYNC.COLLECTIVE R15, `(.L_x_12783) ;  /* 0x000000000f0c7348 */ /* 0x03bfea0003c00000 */
[----:B------:R-:W-:Y:S02]  /*22f70*/  ELECT P6, UR62, PT ;  /* 0x00000000003e782f */ /* 0x000fe400038c0000 */
[----:B------:R-:W-:Y:S01]  /*22f80*/  MOV R14, UR62 ;  /* 0x0000003e000e7c02 */ /* 0x000fe20008000f00 */
[----:B01-345:R-:W-:Y:S10]  /*22f90*/  ENDCOLLECTIVE ;  /* 0x000000000000791b */ /* 0x03bff40003800000 */
.L_x_12783:
[----:B------:R-:W-:Y:S05]  /*22fa0*/  BSYNC B0 ;  /* 0x0000000000007941 */ /* 0x000fea0003800000 */
.L_x_12782:
[----:B------:R-:W-:Y:S05]  /*22fb0*/  BRA `(.L_x_12784) ;  /* 0xffffffbc00587947 */ /* 0x000fea000383ffff */
.L_x_12622:
[----:B0-----:R0:W2:Y:S02]  /*22fc0*/  SYNCS.PHASECHK.TRANS64.TRYWAIT P1, [R3+URZ+0x2d840], R2 ;  /* 0x02d84002030075a7 */ /* 0x0010a4000802017f */
[----:B--2---:R-:W-:Y:S05]  /*22fd0*/  @!P1 NANOSLEEP.SYNCS 0x989680 ;  /* 0x009896800000995d */ /* 0x004fea0003900000 */
[----:B------:R-:W2:Y:S02]  /*22fe0*/  @!P1 SYNCS.PHASECHK.TRANS64 P1, [R3+URZ+0x2d840], R2 ;  /* 0x02d84002030095a7 */ /* 0x000ea4000802007f */
[----:B--2---:R-:W-:Y:S05]  /*22ff0*/  @!P1 BRA `(.L_x_12622) ;  /* 0xfffffffc00f09947 */ /* 0x004fea000383ffff */
[----:B------:R-:W-:Y:S05]  /*23000*/  BRA `(.L_x_12785) ;  /* 0xffffffbc007c7947 */ /* 0x000fea000383ffff */
.L_x_12624:
[----:B--2---:R2:W0:Y:S02]  /*23010*/  SYNCS.PHASECHK.TRANS64.TRYWAIT P1, [R5+URZ+0x2d840], R0 ;  /* 0x02d84000050075a7 */ /* 0x004424000802017f */
[----:B0-----:R-:W-:Y:S05]  /*23020*/  @!P1 NANOSLEEP.SYNCS 0x989680 ;  /* 0x009896800000995d */ /* 0x001fea0003900000 */
[----:B------:R-:W0:Y:S02]  /*23030*/  @!P1 SYNCS.PHASECHK.TRANS64 P1, [R5+URZ+0x2d840], R0 ;  /* 0x02d84000050095a7 */ /* 0x000e24000802007f */
[----:B0-----:R-:W-:Y:S05]  /*23040*/  @!P1 BRA `(.L_x_12624) ;  /* 0xfffffffc00f09947 */ /* 0x001fea000383ffff */
[----:B------:R-:W-:Y:S05]  /*23050*/  BRA `(.L_x_12786) ;  /* 0xffffffbc008c7947 */ /* 0x000fea000383ffff */
.L_x_12626:
[----:B------:R0:W0:Y:S02]  /*23060*/  SYNCS.PHASECHK.TRANS64.TRYWAIT P1, [R3+URZ+0x2d860], R2 ;  /* 0x02d86002030075a7 */ /* 0x000024000802017f */
[----:B0-----:R-:W-:Y:S05]  /*23070*/  @!P1 NANOSLEEP.SYNCS 0x989680 ;  /* 0x009896800000995d */ /* 0x001fea0003900000 */
[----:B------:R-:W0:Y:S02]  /*23080*/  @!P1 SYNCS.PHASECHK.TRANS64 P1, [R3+URZ+0x2d860], R2 ;  /* 0x02d86002030095a7 */ /* 0x000e24000802007f */
[----:B0-----:R-:W-:Y:S05]  /*23090*/  @!P1 BRA `(.L_x_12626) ;  /* 0xfffffffc00f09947 */ /* 0x001fea000383ffff */
[----:B------:R-:W-:Y:S05]  /*230a0*/  BRA `(.L_x_12787) ;  /* 0xffffffbc00887947 */ /* 0x000fea000383ffff */
.L_x_12788:
        /* <DEDUP_REMOVED lines=13> */
.L_x_15991:


//--------------------- .text._ZN7cutlass13device_kernelIN5flash11enable_sm90INS1_16FlashAttnFwdSm90INS1_25CollectiveMainloopFwdSm90ILi2EN4cute5tupleIJNS5_1CILi1EEES8_S8_EEENS6_IJNS7_ILi192EEENS7_ILi128EEENS7_ILi64EEEEEELi64ENS_10bfloat16_tEfNS_4arch4Sm90ELb0ELb0ELb0ELb0ELb1ELb0ELb0ELb1ELb1ELb1ELb1ELb0EEENS1_21CollectiveEpilogueFwdINS6_IJSA_SC_SB_EEES9_SE_SG_Li384ELb0ELb1ELb1ELb0EEENS1_19SingleTileSchedulerILb0ELb1ELb1ELi192EEEEEEEEEvNT_6ParamsE --------------------------
	.section	.text._ZN7cutlass13device_kernelIN5flash11enable_sm90INS1_16FlashAttnFwdSm90INS1_25CollectiveMainloopFwdSm90ILi2EN4cute5tupleIJNS5_1CILi1EEES8_S8_EEENS6_IJNS7_ILi192EEENS7_ILi128EEENS7_ILi64EEEEEELi64ENS_10bfloat16_tEfNS_4arch4Sm90ELb0ELb0ELb0ELb0ELb1ELb0ELb0ELb1ELb1ELb1ELb1ELb0EEENS1_21CollectiveEpilogueFwdINS6_IJSA_SC_SB_EEES9_SE_SG_Li384ELb0ELb1ELb1ELb0EEENS1_19SingleTileSchedulerILb0ELb1ELb1ELi192EEEEEEEEEvNT_6ParamsE,"ax",@progbits
	.align	128
.text._ZN7cutlass13device_kernelIN5flash11enable_sm90INS1_16FlashAttnFwdSm90INS1_25CollectiveMainloopFwdSm90ILi2EN4cute5tupleIJNS5_1CILi1EEES8_S8_EEENS6_IJNS7_ILi192EEENS7_ILi128EEENS7_ILi64EEEEEELi64ENS_10bfloat16_tEfNS_4arch4Sm90ELb0ELb0ELb0ELb0ELb1ELb0ELb0ELb1ELb1ELb1ELb1ELb0EEENS1_21CollectiveEpilogueFwdINS6_IJSA_SC_SB_EEES9_SE_SG_Li384ELb0ELb1ELb1ELb0EEENS1_19SingleTileSchedulerILb0ELb1ELb1ELi192EEEEEEEEEvNT_6ParamsE:
        .type           _ZN7cutlass13device_kernelIN5flash11enable_sm90INS1_16FlashAttnFwdSm90INS1_25CollectiveMainloopFwdSm90ILi2EN4cute5tupleIJNS5_1CILi1EEES8_S8_EEENS6_IJNS7_ILi192EEENS7_ILi128EEENS7_ILi64EEEEEELi64ENS_10bfloat16_tEfNS_4arch4Sm90ELb0ELb0ELb0ELb0ELb1ELb0ELb0ELb1ELb1ELb1ELb1ELb0EEENS1_21CollectiveEpilogueFwdINS6_IJSA_SC_SB_EEES9_SE_SG_Li384ELb0ELb1ELb1ELb0EEENS1_19SingleTileSchedulerILb0ELb1ELb1ELi192EEEEEEEEEvNT_6ParamsE,@function
        .size           _ZN7cutlass13device_kernelIN5flash11enable_sm90INS1_16FlashAttnFwdSm90INS1_25CollectiveMainloopFwdSm90ILi2EN4cute5tupleIJNS5_1CILi1EEES8_S8_EEENS6_IJNS7_ILi192EEENS7_ILi128EEENS7_ILi64EEEEEELi64ENS_10bfloat16_tEfNS_4arch4Sm90ELb0ELb0ELb0ELb0ELb1ELb0ELb0ELb1ELb1ELb1ELb1ELb0EEENS1_21CollectiveEpilogueFwdINS6_IJSA_SC_SB_EEES9_SE_SG_Li384ELb0ELb1ELb1ELb0EEENS1_19SingleTileSchedulerILb0ELb1ELb1ELi192EEEEEEEEEvNT_6ParamsE,(.L_x_15992 - _ZN7cutlass13device_kernelIN5flash11enable_sm90INS1_16FlashAttnFwdSm90INS1_25CollectiveMainloopFwdSm90ILi2EN4cute5tupleIJNS5_1CILi1EEES8_S8_EEENS6_IJNS7_ILi192EEENS7_ILi128EEENS7_ILi64EEEEEELi64ENS_10bfloat16_tEfNS_4arch4Sm90ELb0ELb0ELb0ELb0ELb1ELb0ELb0ELb1ELb1ELb1ELb1ELb0EEENS1_21CollectiveEpilogueFwdINS6_IJSA_SC_SB_EEES9_SE_SG_Li384ELb0ELb1ELb1ELb0EEENS1_19SingleTileSchedulerILb0ELb1ELb1ELi192EEEEEEEEEvNT_6ParamsE)
        .other          _ZN7cutlass13device_kernelIN5flash11enable_sm90INS1_16FlashAttnFwdSm90INS1_25CollectiveMainloopFwdSm90ILi2EN4cute5tupleIJNS5_1CILi1EEES8_S8_EEENS6_IJNS7_ILi192EEENS7_ILi128EEENS7_ILi64EEEEEELi64ENS_10bfloat16_tEfNS_4arch4Sm90ELb0ELb0ELb0ELb0ELb1ELb0ELb0ELb1ELb1ELb1ELb1ELb0EEENS1_21CollectiveEpilogueFwdINS6_IJSA_SC_SB_EEES9_SE_SG_Li384ELb0ELb1ELb1ELb0EEENS1_19SingleTileSchedulerILb0ELb1ELb1ELi192EEEEEEEEEvNT_6ParamsE,@"STO_CUDA_ENTRY STV_DEFAULT"
_ZN7cutlass13device_kernelIN5flash11enable_sm90INS1_16FlashAttnFwdSm90INS1_25CollectiveMainloopFwdSm90ILi2EN4cute5tupleIJNS5_1CILi1EEES8_S8_EEENS6_IJNS7_ILi192EEENS7_ILi128EEENS7_ILi64EEEEEELi64ENS_10bfloat16_tEfNS_4arch4Sm90ELb0ELb0ELb0ELb0ELb1ELb0ELb0ELb1ELb1ELb1ELb1ELb0EEENS1_21CollectiveEpilogueFwdINS6_IJSA_SC_SB_EEES9_SE_SG_Li384ELb0ELb1ELb1ELb0EEENS1_19SingleTileSchedulerILb0ELb1ELb1ELi192EEEEEEEEEvNT_6ParamsE:
        /* <DEDUP_REMOVED lines=45> */
.L_x_12789:
        /* <DEDUP_REMOVED lines=22> */
.L_x_12790:
        /* <DEDUP_REMOVED lines=18> */
.L_x_12791:
        /* <DEDUP_REMOVED lines=22> */
.L_x_12792:
        /* <DEDUP_REMOVED lines=23> */
.L_x_12793:
        /* <DEDUP_REMOVED lines=9> */
.L_x_12796:
        /* <DEDUP_REMOVED lines=73> */
.L_x_12798:
[----:B------:R-:W-:Y:S01]  /*0d40*/  UIMAD UR37, UR37, UR4, URZ ;  /* 0x00000004252572a4 */ /* 0x000fe2000f8e023f */
[----:B------:R-:W-:Y:S01]  /*0d50*/  IMAD.U32 R0, RZ, RZ, UR6 ;  /* 0x00000006ff007e24 */ /* 0x000fe2000f8e00ff */
[----:B------:R-:W-:Y:S01]  /*0d60*/  PLOP3.LUT P0, PT, PT, PT, PT, 0x80, 0x0 ;  /* 0x000000000000781c */ /* 0x000fe20003f0f070 */
[----:B------:R-:W-:Y:S01]  /*0d70*/  IMAD.U32 R3, RZ, RZ, UR4 ;  /* 0x00000004ff037e24 */ /* 0x000fe2000f8e00ff */
[----:B------:R-:W-:Y:S01]  /*0d80*/  CS2R R118, SRZ ;  /* 0x0000000000767805 */ /* 0x000fe2000001ff00 */
[----:B------:R-:W-:Y:S01]  /*0d90*/  VIADD R23, R22, 0xffffff80 ;  /* 0xffffff8016177836 */ /* 0x000fe20000000000 */
[----:B------:R-:W-:Y:S01]  /*0da0*/  CS2R R28, SRZ ;  /* 0x00000000001c7805 */ /* 0x000fe2000001ff00 */
[----:B------:R-:W-:Y:S01]  /*0db0*/  IMAD.MOV.U32 R17, RZ, RZ, RZ ;  /* 0x000000ffff117224 */ /* 0x000fe200078e00ff */
        /* <DEDUP_REMOVED lines=17> */
[----:B------:R-:W-:-:S06]  /*0ed0*/  UISETP.GT.AND UP0, UPT, UR43, UR37, UPT ;  /* 0x000000252b00728c */ /* 0x000fcc000bf04270 */
[----:B------:R-:W-:-:S13]  /*0ee0*/  PLOP3.LUT P1, PT, PT, PT, UP0, 0x80, 0x0 ;  /* 0x000000000000781c */ /* 0x000fda0003f2f008 */
[----:B------:R-:W-:Y:S05]  /*0ef0*/  @!P1 BRA `(.L_x_12799) ;  /* 0x00000048002c9947 */ /* 0x000fea0003800000 */
[----:B------:R-:W-:Y:S01]  /*0f00*/  SHF.R.S32.HI R0, RZ, 0x1f, R23 ;  /* 0x0000001fff007819 */ /* 0x000fe20000011417 */
[----:B------:R-:W0:Y:S01]  /*0f10*/  S2UR UR6, SR_CgaCtaId ;  /* 0x00000000000679c3 */ /* 0x000e220000008800 */
[----:B------:R-:W-:Y:S02]  /*0f20*/  UMOV UR40, 0x400 ;  /* 0x0000040000287882 */ /* 0x000fe40000000000 */
[----:B------:R-:W-:-:S04]  /*0f30*/  LEA.HI R17, R0, R23, RZ, 0x7 ;  /* 0x0000001700117211 */ /* 0x000fc800078f38ff */
[----:B------:R-:W-:-:S06]  /*0f40*/  SHF.R.S32.HI R0, RZ, 0x7, R17 ;  /* 0x00000007ff007819 */ /* 0x000fcc0000011411 */
[----:B------:R-:W1:Y:S01]  /*0f50*/  SHFL.IDX PT, R0, R0, RZ, 0x1f ;  /* 0x00001fff00007589 */ /* 0x000e6200000e0000 */
[----:B0-----:R-:W-:Y:S01]  /*0f60*/  ULEA UR40, UR6, UR40, 0x18 ;  /* 0x0000002806287291 */ /* 0x001fe2000f8ec03f */
[----:B-1----:R-:W-:-:S13]  /*0f70*/  R2UR UR44, R0 ;  /* 0x00000000002c72ca */ /* 0x002fda00000e0000 */
[----:B------:R-:W-:Y:S02]  /*0f80*/  UIMAD.WIDE UR4, UR44, 0x55555556, URZ ;  /* 0x555555562c0478a5 */ /* 0x000fe4000f8e023f */
[----:B------:R-:W-:Y:S02]  /*0f90*/  UIADD3 UR4, UR40, 0x8400, URZ ;  /* 0x0000840028047890 */ /* 0x000fe4000fffe03f */
[----:B------:R-:W-:Y:S02]  /*0fa0*/  ULEA.HI UR5, UR5, UR5, URZ, 0x1 ;  /* 0x0000000505057291 */ /* 0x000fe4000f8f083f */
[----:B------:R-:W-:Y:S02]  /*0fb0*/  ULOP3.LUT UP0, URZ, UR4, 0x3ff, URZ, 0xc0, !UPT ;  /* 0x000003ff043f7892 */ /* 0x000fe4000f80c03f */
[----:B------:R-:W-:-:S04]  /*0fc0*/  UIMAD UR5, UR5, -0x3, UR44 ;  /* 0xfffffffd050578a4 */ /* 0x000fc8000f8e022c */
[----:B------:R-:W-:Y:S01]  /*0fd0*/  PLOP3.LUT P0, PT, PT, PT, UP0, 0x80, 0x0 ;  /* 0x000000000000781c */ /* 0x000fe20003f0f008 */
[----:B------:R-:W-:-:S04]  /*0fe0*/  ULEA UR5, UR5, UR4, 0xd ;  /* 0x0000000405057291 */ /* 0x000fc8000f8e683f */
[----:B------:R-:W-:-:S04]  /*0ff0*/  USHF.R.U32.HI UR5, URZ, 0x4, UR5 ;  /* 0x000000043f057899 */ /* 0x000fc80008011605 */
[----:B------:R-:W-:-:S04]  /*1000*/  ULOP3.LUT UR45, UR5, 0x3fff, URZ, 0xc0, !UPT ;  /* 0x00003fff052d7892 */ /* 0x000fc8000f8ec03f */
[----:B------:R-:W-:Y:S08]  /*1010*/  @!P0 BRA `(.L_x_12800) ;  /* 0x0000000000408947 */ /* 0x000ff00003800000 */
[----:B------:R-:W-:Y:S01]  /*1020*/  MOV R0, 0x0 ;  /* 0x0000000000007802 */ /* 0x000fe20000000f00 */
[----:B------:R-:W-:Y:S01]  /*1030*/  ULDC.64 UR4, c[0x4][0x138] ;  /* 0x01004e0000047ab9 */ /* 0x000fe20000000a00 */
[----:B------:R-:W-:Y:S01]  /*1040*/  ULDC.64 UR6, c[0x4][0x28] ;  /* 0x01000a0000067ab9 */ /* 0x000fe20000000a00 */
[----:B------:R-:W-:Y:S01]  /*1050*/  MOV R4, UR4 ;  /* 0x0000000400047c02 */ /* 0x000fe20008000f00 */
[----:B------:R0:W1:Y:S01]  /*1060*/  LDC.64 R2, c[0x4][R0] ;  /* 0x0100000000027b82 */ /* 0x0000620000000a00 */
[----:B------:R-:W-:Y:S01]  /*1070*/  IMAD.U32 R5, RZ, RZ, UR5 ;  /* 0x00000005ff057e24 */ /* 0x000fe2000f8e00ff */
        /* <DEDUP_REMOVED lines=10> */
.L_x_12800:
[----:B------:R-:W-:-:S04]  /*1120*/  SHF.L.U32 R2, RZ, 0x1f, RZ ;  /* 0x0000001fff027819 */ /* 0x000fc800000006ff */
[----:B------:R-:W0:Y:S02]  /*1130*/  SYNCS.PHASECHK.TRANS64.TRYWAIT P0, [UR40+0x16800], R2 ;  /* 0x01680002ff0075a7 */ /* 0x000e240008000168 */
[----:B0-----:R-:W-:Y:S05]  /*1140*/  @!P0 BRA `(.L_x_12801) ;  /* 0x0000009400408947 */ /* 0x001fea0003800000 */
.L_x_12872:
[----:B------:R-:W-:-:S06]  /*1150*/  ULOP3.LUT UR4, UR41, 0x1, URZ, 0xfc, !UPT ;  /* 0x0000000129047892 */ /* 0x000fcc000f8efc3f */
[----:B------:R-:W-:-:S05]  /*1160*/  IMAD.U32 R0, RZ, RZ, UR4 ;  /* 0x00000004ff007e24 */ /* 0x000fca000f8e00ff */
[----:B------:R-:W-:-:S13]  /*1170*/  ISETP.NE.AND P0, PT, R0, 0x3, PT ;  /* 0x000000030000780c */ /* 0x000fda0003f05270 */
[----:B------:R-:W-:Y:S05]  /*1180*/  @!P0 BRA `(.L_x_12802) ;  /* 0x0000000000048947 */ /* 0x000fea0003800000 */
[----:B------:R-:W-:Y:S01]  /*1190*/  BPT.TRAP 0x1 ;  /* 0x000000040000795c */ /* 0x000fe20000300000 */
.L_x_12802:
[----:B------:R1:W2:Y:S01]  /*11a0*/  SYNCS.PHASECHK.TRANS64.TRYWAIT P1, [UR40+0x16830], R2 ;  /* 0x01683002ff0075a7 */ /* 0x0002a20008020168 */
[----:B------:R-:W-:Y:S05]  /*11b0*/  @!P0 BRA `(.L_x_12803) ;  /* 0x0000000000048947 */ /* 0x000fea0003800000 */
[----:B------:R-:W-:Y:S01]  /*11c0*/  BPT.TRAP 0x1 ;  /* 0x000000040000795c */ /* 0x000fe20000300000 */
.L_x_12803:
[----:B------:R-:W-:Y:S02]  /*11d0*/  IMAD.U32 R4, RZ, RZ, UR45 ;  /* 0x0000002dff047e24 */ /* 0x000fe4000f8e00ff */
[----:B------:R-:W-:Y:S01]  /*11e0*/  IMAD.MOV.U32 R0, RZ, RZ, RZ ;  /* 0x000000ffff007224 */ /* 0x000fe200078e00ff */
[----:B--2---:R-:W-:Y:S06]  /*11f0*/  @P1 BRA `(.L_x_12804) ;  /* 0x0000000000081947 */ /* 0x004fec0003800000 */
[----:B------:R-:W2:Y:S02]  /*1200*/  SYNCS.PHASECHK.TRANS64.TRYWAIT P1, [UR40+0x16830], R2 ;  /* 0x01683002ff0075a7 */ /* 0x000ea40008020168 */
[----:B--2---:R-:W-:Y:S05]  /*1210*/  @!P1 BRA `(.L_x_12805) ;  /* 0x0000009400249947 */ /* 0x004fea0003800000 */
.L_x_12804:
[----:B------:R-:W-:Y:S05]  /*1220*/  WARPSYNC.ALL ;  /* 0x0000000000007948 */ /* 0x000fea0003800000 */
[----:B------:R-:W-:Y:S01]  /*1230*/  MOV R119, RZ ;  /* 0x000000ff00777202 */ /* 0x000fe20000000f00 */
[----:B0-----:R-:W-:Y:S01]  /*1240*/  IMAD.MOV.U32 R3, RZ, RZ, 0x40000040 ;  /* 0x40000040ff037424 */ /* 0x001fe200078e00ff */
[----:B-1----:R-:W-:Y:S01]  /*1250*/  LOP3.LUT R2, R4, 0x10000, RZ, 0xfc, !PT ;  /* 0x0001000004027812 */ /* 0x002fe200078efcff */
        /* <DEDUP_REMOVED lines=13> */
[----:B------:R-:W-:-:S03]  /*1330*/  UMOV UR19, 0x40000040 ;  /* 0x4000004000137882 */ /* 0x000fc60000000000 */
        /* <DEDUP_REMOVED lines=22> */
.L_x_12806:
[----:B------:R-:W-:Y:S01]  /*14a0*/  LOP3.LUT R4, R17, 0xffffff80, RZ, 0xc0, !PT ;  /* 0xffffff8011047812 */ /* 0x000fe200078ec0ff */
[----:B------:R-:W-:Y:S01]  /*14b0*/  IMAD.MOV.U32 R6, RZ, RZ, -0x2 ;  /* 0xfffffffeff067424 */ /* 0x000fe200078e00ff */
[----:B------:R-:W-:Y:S01]  /*14c0*/  P2R R8, PR, RZ, 0x1 ;  /* 0x00000001ff087803 */ /* 0x000fe20000000000 */
[----:B------:R-:W-:Y:S01]  /*14d0*/  ULDC UR4, c[0x0][0x988] ;  /* 0x0002620000047ab9 */ /* 0x000fe20000000800 */
[----:B------:R-:W-:Y:S01]  /*14e0*/  UIADD3 UR21, UR43, -0x2, URZ ;  /* 0xfffffffe2b157890 */ /* 0x000fe2000fffe03f */
[----:B------:R-:W-:Y:S01]  /*14f0*/  IMAD.IADD R4, R23, 0x1, -R4 ;  /* 0x0000000117047824 */ /* 0x000fe200078e0a04 */
[-C--:B------:R-:W-:Y:S01]  /*1500*/  MOV R110, R119.reuse ;  /* 0x00000077006e7202 */ /* 0x080fe20000000f00 */
[--C-:B------:R-:W-:Y:S01]  /*1510*/  IMAD.MOV.U32 R118, RZ, RZ, R119.reuse ;  /* 0x000000ffff767224 */ /* 0x100fe200078e0077 */
[----:B------:R-:W-:Y:S01]  /*1520*/  UISETP.GE.AND UP0, UPT, UR21, UR37, UPT ;  /* 0x000000251500728c */ /* 0x000fe2000bf06270 */
[--C-:B------:R-:W-:Y:S01]  /*1530*/  IMAD.MOV.U32 R116, RZ, RZ, R119.reuse ;  /* 0x000000ffff747224 */ /* 0x100fe200078e0077 */
[----:B------:R-:W-:Y:S01]  /*1540*/  SHF.R.S32.HI R5, RZ, 0x1f, R4 ;  /* 0x0000001fff057819 */ /* 0x000fe20000011404 */
[--C-:B------:R-:W-:Y:S01]  /*1550*/  IMAD.MOV.U32 R114, RZ, RZ, R119.reuse ;  /* 0x000000ffff727224 */ /* 0x100fe200078e0077 */
[-C--:B------:R-:W-:Y:S01]  /*1560*/  MOV R100, R119.reuse ;  /* 0x0000007700647202 */ /* 0x080fe20000000f00 */
[--C-:B------:R-:W-:Y:S01]  /*1570*/  IMAD.MOV.U32 R112, RZ, RZ, R119.reuse ;  /* 0x000000ffff707224 */ /* 0x100fe200078e0077 */
[----:B------:R-:W-:Y:S01]  /*1580*/  LEA.HI R5, R5, R4, RZ, 0x2 ;  /* 0x0000000405057211 */ /* 0x000fe200078f10ff */
[--C-:B------:R-:W-:Y:S01]  /*1590*/  IMAD.MOV.U32 R108, RZ, RZ, R119.reuse ;  /* 0x000000ffff6c7224 */ /* 0x100fe200078e0077 */
[----:B------:R-:W-:Y:S01]  /*15a0*/  MOV R90, R119 ;  /* 0x00000077005a7202 */ /* 0x000fe20000000f00 */
[--C-:B------:R-:W-:Y:S01]  /*15b0*/  IMAD.MOV.U32 R106, RZ, RZ, R119.reuse ;  /* 0x000000ffff6a7224 */ /* 0x100fe200078e0077 */
[----:B------:R-:W-:Y:S01]  /*15c0*/  LOP3.LUT R5, R5, 0x7ffffffc, RZ, 0xc0, !PT ;  /* 0x7ffffffc05057812 */ /* 0x000fe200078ec0ff */
[----:B------:R-:W-:-:S02]  /*15d0*/  IMAD.MOV.U32 R104, RZ, RZ, R119 ;  /* 0x000000ffff687224 */ /* 0x000fc400078e0077 */
[----:B------:R-:W-:Y:S02]  /*15e0*/  IMAD.MOV.U32 R102, RZ, RZ, R119 ;  /* 0x000000ffff667224 */ /* 0x000fe400078e0077 */
[----:B------:R-:W-:Y:S02]  /*15f0*/  IMAD.IADD R5, R4, 0x1, -R5 ;  /* 0x0000000104057824 */ /* 0x000fe400078e0a05 */
[--C-:B------:R-:W-:Y:S02]  /*1600*/  IMAD.MOV.U32 R98, RZ, RZ, R119.reuse ;  /* 0x000000ffff627224 */ /* 0x100fe400078e0077 */
[----:B------:R-:W-:Y:S02]  /*1610*/  IMAD R5, R5, R6, 0x80 ;  /* 0x0000008005057424 */ /* 0x000fe400078e0206 */
[----:B------:R-:W-:Y:S02]  /*1620*/  IMAD.U32 R6, RZ, RZ, UR43 ;  /* 0x0000002bff067e24 */ /* 0x000fe4000f8e00ff */
[--C-:B------:R-:W-:Y:S01]  /*1630*/  IMAD.MOV.U32 R96, RZ, RZ, R119.reuse ;  /* 0x000000ffff607224 */ /* 0x100fe200078e0077 */
[----:B------:R-:W-:Y:S01]  /*1640*/  IADD3 R5, R5, UR42, RZ ;  /* 0x0000002a05057c10 */ /* 0x000fe2000fffe0ff */
[----:B------:R-:W-:-:S02]  /*1650*/  IMAD.MOV.U32 R94, RZ, RZ, R119 ;  /* 0x000000ffff5e7224 */ /* 0x000fc400078e0077 */
[----:B------:R-:W-:Y:S02]  /*1660*/  IMAD.MOV.U32 R92, RZ, RZ, R119 ;  /* 0x000000ffff5c7224 */ /* 0x000fe400078e0077 */
[----:B------:R-:W-:Y:S02]  /*1670*/  IMAD R6, R6, -0x80, R5 ;  /* 0xffffff8006067824 */ /* 0x000fe400078e0205 */
[----:B------:R-:W-:-:S03]  /*1680*/  IMAD.MOV.U32 R88, RZ, RZ, R119 ;  /* 0x000000ffff587224 */ /* 0x000fc600078e0077 */
        /* <DEDUP_REMOVED lines=82> */
[----:B------:R-:W-:Y:S02]  /*1bb0*/  ISETP.GT.AND P0, PT, R6, 0x59, PT ;  /* 0x000000590600780c */ /* 0x000fe40003f04270 */
[----:B------:R-:W-:-:S02]  /*1bc0*/  FSEL R117, R70, -INF , P6 ;  /* 0xff80000046757808 */ /* 0x000fc40003000000 */
[----:B------:R-:W-:Y:S02]  /*1bd0*/  FMNMX.FTZ R4, R67, R4, !PT ;  /* 0x0000000443047209 */ /* 0x000fe40007810000 */
[----:B------:R-:W-:Y:S02]  /*1be0*/  FSEL R57, R57, -INF , P5 ;  /* 0xff80000039397808 */ /* 0x000fe40002800000 */
        /* <DEDUP_REMOVED lines=15> */
[----:B------:R-:W-:-:S02]  /*1ce0*/  FSEL R79, R79, -INF , P2 ;  /* 0xff8000004f4f7808 */ /* 0x000fc40001000000 */
[----:B------:R-:W-:Y:S02]  /*1cf0*/  FMNMX.FTZ R4, R129, R4, !PT ;  /* 0x0000000481047209 */ /* 0x000fe40007810000 */
[----:B------:R-:W-:Y:S02]  /*1d00*/  ISETP.GT.AND P3, PT, R6, 0x70, PT ;  /* 0x000000700600780c */ /* 0x000fe40003f64270 */
[----:B------:R-:W-:Y:S02]  /*1d10*/  FSEL R31, R60, -INF , P4 ;  /* 0xff8000003c1f7808 */ /* 0x000fe40002000000 */
[----:B------:R-:W-:Y:S02]  /*1d20*/  FSEL R131, R82, -INF , P3 ;  /* 0xff80000052837808 */ /* 0x000fe40001800000 */
[----:B------:R-:W-:Y:S02]  /*1d30*/  FMNMX.FTZ R4, R79, R4, !PT ;  /* 0x000000044f047209 */ /* 0x000fe40007810000 */
[----:B------:R-:W-:-:S02]  /*1d40*/  ISETP.GT.AND P4, PT, R6, 0x71, PT ;  /* 0x000000710600780c */ /* 0x000fc40003f84270 */
[----:B------:R-:W-:Y:S02]  /*1d50*/  FMNMX.FTZ R4, R131, R4, !PT ;  /* 0x0000000483047209 */ /* 0x000fe40007810000 */
[----:B------:R-:W-:Y:S02]  /*1d60*/  FSEL R133, R83, -INF , P4 ;  /* 0xff80000053857808 */ /* 0x000fe40002000000 */
[----:B------:R-:W-:Y:S02]  /*1d70*/  ISETP.GT.AND P5, PT, R6, 0x78, PT ;  /* 0x000000780600780c */ /* 0x000fe40003fa4270 */
[----:B------:R-:W-:Y:S02]  /*1d80*/  FMNMX.FTZ R4, R133, R4, !PT ;  /* 0x0000000485047209 */ /* 0x000fe40007810000 */
[----:B------:R-:W-:Y:S02]  /*1d90*/  FSEL R83, R86, -INF , P5 ;  /* 0xff80000056537808 */ /* 0x000fe40002800000 */
[----:B------:R-:W-:-:S02]  /*1da0*/  ISETP.GT.AND P6, PT, R6, 0x79, PT ;  /* 0x000000790600780c */ /* 0x000fc40003fc4270 */
[----:B------:R-:W-:Y:S02]  /*1db0*/  FMNMX.FTZ R4, R83, R4, !PT ;  /* 0x0000000453047209 */ /* 0x000fe40007810000 */
[----:B------:R-:W-:Y:S02]  /*1dc0*/  FSEL R135, R87, -INF , P6 ;  /* 0xff80000057877808 */ /* 0x000fe40003000000 */
[----:B------:R-:W-:Y:S02]  /*1dd0*/  P2R R14, PR, RZ, 0x8 ;  /* 0x00000008ff0e7803 */ /* 0x000fe40000000000 */
[----:B------:R-:W-:Y:S01]  /*1de0*/  FMNMX.FTZ R10, R135, R4, !PT ;  /* 0x00000004870a7209 */ /* 0x000fe20007810000 */
[----:B------:R-:W-:Y:S01]  /*1df0*/  IMAD.U32 R4, RZ, RZ, UR4 ;  /* 0x00000004ff047e24 */ /* 0x000fe2000f8e00ff */
[----:B------:R-:W-:Y:S01]  /*1e00*/  P2R R18, PR, RZ, 0x4 ;  /* 0x00000004ff127803 */ /* 0x000fe20000000000 */
[----:B------:R-:W-:Y:S01]  /*1e10*/  UIADD3 UR4, UR40, 0x16840, URZ ;  /* 0x0001684028047890 */ /* 0x000fe2000fffe03f */
[----:B------:R-:W-:Y:S01]  /*1e20*/  ISETP.GT.AND P2, PT, R6, 0x58, PT ;  /* 0x000000580600780c */ /* 0x000fe20003f44270 */
[----:B------:R-:W0:Y:S01]  /*1e30*/  SHFL.BFLY PT, R5, R10, 0x2, 0x1f ;  /* 0x0c401f000a057f89 */ /* 0x000e2200000e0000 */
[----:B------:R-:W-:Y:S01]  /*1e40*/  P2R R20, PR, RZ, 0x2 ;  /* 0x00000002ff147803 */ /* 0x000fe20000000000 */
[----:B------:R-:W-:Y:S01]  /*1e50*/  UPRMT UR4, UR7, 0x654, UR4 ;  /* 0x0000065407047896 */ /* 0x000fe20008000004 */
[----:B------:R-:W-:-:S02]  /*1e60*/  FSEL R39, R68, -INF , P2 ;  /* 0xff80000044277808 */ /* 0x000fc40001000000 */
[----:B------:R-:W-:Y:S02]  /*1e70*/  ISETP.NE.AND P2, PT, R18, RZ, PT ;  /* 0x000000ff1200720c */ /* 0x000fe40003f45270 */
[----:B------:R-:W-:Y:S02]  /*1e80*/  ISETP.GT.AND P1, PT, R6, 0x59, PT ;  /* 0x000000590600780c */ /* 0x000fe40003f24270 */
[----:B------:R-:W-:Y:S02]  /*1e90*/  P2R R24, PR, RZ, 0x1 ;  /* 0x00000001ff187803 */ /* 0x000fe40000000000 */
[----:B------:R-:W-:Y:S01]  /*1ea0*/  FSEL R69, R69, -INF , P1 ;  /* 0xff80000045457808 */ /* 0x000fe20000800000 */
[----:B------:R-:W-:Y:S01]  /*1eb0*/  SYNCS.ARRIVE.TRANS64.RED.A1T0 RZ, [UR4], RZ ;  /* 0x000000ffffff79a7 */ /* 0x000fe20008100404 */
[----:B------:R-:W-:Y:S01]  /*1ec0*/  ISETP.NE.AND P1, PT, R20, RZ, PT ;  /* 0x000000ff1400720c */ /* 0x000fe20003f25270 */
[----:B------:R-:W-:Y:S01]  /*1ed0*/  UMOV UR4, URZ ;  /* 0x0000003f00047c82 */ /* 0x000fe20008000000 */
[----:B------:R-:W-:-:S02]  /*1ee0*/  ISETP.GT.AND P0, PT, R6, 0x60, PT ;  /* 0x000000600600780c */ /* 0x000fc40003f04270 */
[----:B------:R-:W-:Y:S02]  /*1ef0*/  FSEL R77, R77, -INF , P2 ;  /* 0xff8000004d4d7808 */ /* 0x000fe40001000000 */
[----:B------:R-:W-:Y:S02]  /*1f00*/  FSEL R43, R72, -INF , P0 ;  /* 0xff800000482b7808 */ /* 0x000fe40000000000 */
[----:B------:R-:W-:Y:S02]  /*1f10*/  ISETP.NE.AND P0, PT, R24, RZ, PT ;  /* 0x000000ff1800720c */ /* 0x000fe40003f05270 */
[----:B------:R-:W-:Y:S02]  /*1f20*/  FSEL R81, R81, -INF , P4 ;  /* 0xff80000051517808 */ /* 0x000fe40002000000 */
[----:B0-----:R-:W-:Y:S02]  /*1f30*/  FMNMX.FTZ R12, R10, R5, !PT ;  /* 0x000000050a0c7209 */ /* 0x001fe40007810000 */
[----:B------:R-:W-:-:S02]  /*1f40*/  FMNMX.FTZ R10, R9, R25, !PT ;  /* 0x00000019090a7209 */ /* 0x000fc40007810000 */
[----:B------:R-:W-:Y:S01]  /*1f50*/  FSEL R73, R73, -INF , P0 ;  /* 0xff80000049497808 */ /* 0x000fe20000000000 */
[----:B------:R-:W0:Y:S01]  /*1f60*/  SHFL.BFLY PT, R5, R12, 0x1, 0x1f ;  /* 0x0c201f000c057f89 */ /* 0x000e2200000e0000 */
[----:B------:R-:W-:Y:S02]  /*1f70*/  FMNMX.FTZ R10, R11, R10, !PT ;  /* 0x0000000a0b0a7209 */ /* 0x000fe40007810000 */
[----:B------:R-:W-:Y:S02]  /*1f80*/  FSEL R85, R85, -INF , P6 ;  /* 0xff80000055557808 */ /* 0x000fe40003000000 */
[----:B------:R-:W-:Y:S02]  /*1f90*/  FMNMX.FTZ R10, R29, R10, !PT ;  /* 0x0000000a1d0a7209 */ /* 0x000fe40007810000 */
[----:B------:R-:W-:Y:S02]  /*1fa0*/  ISETP.NE.AND P0, PT, R8, RZ, PT ;  /* 0x000000ff0800720c */ /* 0x000fe40003f05270 */
[----:B------:R-:W-:-:S02]  /*1fb0*/  FMNMX.FTZ R10, R13, R10, !PT ;  /* 0x0000000a0d0a7209 */ /* 0x000fc40007810000 */
[----:B0-----:R-:W-:Y:S02]  /*1fc0*/  FMNMX.FTZ R5, R12, R5, !PT ;  /* 0x000000050c057209 */ /* 0x001fe40007810000 */
[----:B------:R-:W-:Y:S02]  /*1fd0*/  FMNMX.FTZ R12, R33, R10, !PT ;  /* 0x0000000a210c7209 */ /* 0x000fe40007810000 */
[C---:B------:R-:W-:Y:S01]  /*1fe0*/  FSETP.NEU.FTZ.AND P3, PT, R5.reuse, -INF , PT ;  /* 0xff8000000500780b */ /* 0x040fe20003f7d000 */
[----:B------:R-:W-:Y:S01]  /*1ff0*/  FMUL.FTZ R36, R5, R4 ;  /* 0x0000000405247220 */ /* 0x000fe20000410000 */
[----:B------:R-:W-:-:S04]  /*2000*/  FMNMX.FTZ R12, R15, R12, !PT ;  /* 0x0000000c0f0c7209 */ /* 0x000fc80007810000 */
[----:B------:R-:W-:Y:S02]  /*2010*/  FSEL R36, R36, RZ, P3 ;  /* 0x000000ff24247208 */ /* 0x000fe40001800000 */
[----:B------:R-:W-:Y:S02]  /*2020*/  ISETP.NE.AND P3, PT, R14, RZ, PT ;  /* 0x000000ff0e00720c */ /* 0x000fe40003f65270 */
[----:B------:R-:W-:Y:S01]  /*2030*/  FMNMX.FTZ R14, R37, R12, !PT ;  /* 0x0000000c250e7209 */ /* 0x000fe20007810000 */
[-CC-:B------:R-:W-:Y:S01]  /*2040*/  FFMA.FTZ R121, R26, R4.reuse, -R36.reuse ;  /* 0x000000041a797223 */ /* 0x180fe20000010824 */
[-CC-:B------:R-:W-:Y:S01]  /*2050*/  FFMA.FTZ R91, R91, R4.reuse, -R36.reuse ;  /* 0x000000045b5b7223 */ /* 0x180fe20000010824 */
[--C-:B------:R-:W-:Y:S01]  /*2060*/  FFMA.FTZ R87, R95, R4, -R36.reuse ;  /* 0x000000045f577223 */ /* 0x100fe20000010824 */
[----:B------:R-:W-:Y:S01]  /*2070*/  FMNMX.FTZ R14, R17, R14, !PT ;  /* 0x0000000e110e7209 */ /* 0x000fe20007810000 */
[-CC-:B------:R-:W-:Y:S01]  /*2080*/  FFMA.FTZ R97, R97, R4.reuse, -R36.reuse ;  /* 0x0000000461617223 */ /* 0x180fe20000010824 */
[----:B------:R0:W-:Y:S01]  /*2090*/  MUFU.EX2 R10, R91 ;  /* 0x0000005b000a7308 */ /* 0x0001e20000000800 */
[----:B------:R-:W-:Y:S01]  /*20a0*/  FSEL R95, R80, -INF , P3 ;  /* 0xff800000505f7808 */ /* 0x000fe20001800000 */
[--C-:B------:R-:W-:Y:S01]  /*20b0*/  FFMA.FTZ R137, R7, R4, -R36.reuse ;  /* 0x0000000407897223 */ /* 0x100fe20000010824 */
[----:B------:R-:W-:Y:S01]  /*20c0*/  FMNMX.FTZ R14, R41, R14, !PT ;  /* 0x0000000e290e7209 */ /* 0x000fe20007810000 */
[-CC-:B------:R-:W-:Y:S01]  /*20d0*/  FFMA.FTZ R6, R111, R4.reuse, -R36.reuse ;  /* 0x000000046f067223 */ /* 0x180fe20000010824 */
[-CC-:B------:R-:W-:Y:S01]  /*20e0*/  FFMA.FTZ R123, R113, R4.reuse, -R36.reuse ;  /* 0x00000004717b7223 */ /* 0x180fe20000010824 */
[--C-:B------:R-:W-:Y:S01]  /*20f0*/  FFMA.FTZ R8, R109, R4, -R36.reuse ;  /* 0x000000046d087223 */ /* 0x100fe20000010824 */
[----:B------:R-:W-:Y:S01]  /*2100*/  FMNMX.FTZ R14, R19, R14, !PT ;  /* 0x0000000e130e7209 */ /* 0x000fe20007810000 */
[----:B------:R-:W-:Y:S01]  /*2110*/  MUFU.EX2 R121, R121 ;  /* 0x0000007900797308 */ /* 0x000fe20000000800 */
        /* <DEDUP_REMOVED lines=25> */
[----:B0-----:R-:W-:Y:S01]  /*22b0*/  FADD.FTZ R44, R121, R6 ;  /* 0x00000006792c7221 */ /* 0x001fe20000010000 */
[--C-:B------:R-:W-:Y:S01]  /*22c0*/  FFMA.FTZ R145, R127, R4, -R36.reuse ;  /* 0x000000047f917223 */ /* 0x100fe20000010824 */
[----:B------:R-:W-:Y:S01]  /*22d0*/  FMNMX.FTZ R20, R57, R20, !PT ;  /* 0x0000001439147209 */ /* 0x000fe20007810000 */
[-CC-:B------:R-:W-:Y:S01]  /*22e0*/  FFMA.FTZ R147, R129, R4.reuse, -R36.reuse ;  /* 0x0000000481937223 */ /* 0x180fe20000010824 */
[----:B------:R-:W-:Y:S01]  /*22f0*/  F2FP.BF16.F32.PACK_AB R121, R6, R121 ;  /* 0x000000790679723e */ /* 0x000fe200000010ff */
[--C-:B------:R-:W-:Y:S01]  /*2300*/  FFMA.FTZ R38, R79, R4, -R36.reuse ;  /* 0x000000044f267223 */ /* 0x100fe20000010824 */
[----:B------:R-:W-:Y:S01]  /*2310*/  FMNMX.FTZ R20, R31, R20, !PT ;  /* 0x000000141f147209 */ /* 0x000fe20007810000 */
[----:B------:R-:W-:Y:S01]  /*2320*/  MUFU.EX2 R125, R125 ;  /* 0x0000007d007d7308 */ /* 0x000fe20000000800 */
[-CC-:B------:R-:W-:Y:S01]  /*2330*/  FFMA.FTZ R149, R131, R4.reuse, -R36.reuse ;  /* 0x0000000483957223 */ /* 0x180fe20000010824 */
[--C-:B------:R-:W-:Y:S01]  /*2340*/  FFMA.FTZ R133, R133, R4, -R36.reuse ;  /* 0x0000000485857223 */ /* 0x100fe20000010824 */
[----:B------:R-:W-:Y:S01]  /*2350*/  FMNMX.FTZ R24, R61, R20, !PT ;  /* 0x000000143d187209 */ /* 0x000fe20007810000 */
[----:B------:R-:W-:Y:S01]  /*2360*/  FFMA.FTZ R151, R83, R4, -R36 ;  /* 0x0000000453977223 */ /* 0x000fe20000010824 */
[--C-:B------:R-:W-:Y:S01]  /*2370*/  IMAD.MOV.U32 R117, RZ, RZ, R119.reuse ;  /* 0x000000ffff757224 */ /* 0x100fe200078e0077 */
[----:B------:R-:W-:Y:S01]  /*2380*/  MOV R115, R119 ;  /* 0x0000007700737202 */ /* 0x000fe20000000f00 */
[--C-:B------:R-:W-:Y:S01]  /*2390*/  IMAD.MOV.U32 R113, RZ, RZ, R119.reuse ;  /* 0x000000ffff717224 */ /* 0x100fe200078e0077 */
[----:B------:R-:W-:Y:S01]  /*23a0*/  FMNMX.FTZ R24, R35, R24, !PT ;  /* 0x0000001823187209 */ /* 0x000fe20007810000 */
[----:B------:R0:W-:Y:S01]  /*23b0*/  MUFU.EX2 R12, R105 ;  /* 0x00000069000c7308 */ /* 0x0001e20000000800 */
[----:B------:R-:W-:-:S02]  /*23c0*/  IMAD.MOV.U32 R111, RZ, RZ, R119 ;  /* 0x000000ffff6f7224 */ /* 0x000fc400078e0077 */
[----:B------:R-:W-:Y:S01]  /*23d0*/  FMNMX.FTZ R24, R65, R24, !PT ;  /* 0x0000001841187209 */ /* 0x000fe20007810000 */
[--C-:B------:R-:W-:Y:S02]  /*23e0*/  IMAD.MOV.U32 R109, RZ, RZ, R119.reuse ;  /* 0x000000ffff6d7224 */ /* 0x100fe400078e0077 */
[----:B------:R-:W-:Y:S01]  /*23f0*/  IMAD.MOV.U32 R107, RZ, RZ, R119 ;  /* 0x000000ffff6b7224 */ /* 0x000fe200078e0077 */
[----:B------:R-:W-:Y:S01]  /*2400*/  FMNMX.FTZ R24, R39, R24, !PT ;  /* 0x0000001827187209 */ /* 0x000fe20007810000 */
[----:B------:R-:W1:Y:S01]  /*2410*/  MUFU.EX2 R87, R87 ;  /* 0x0000005700577308 */ /* 0x000e620000000800 */
[----:B0-----:R-:W-:Y:S02]  /*2420*/  MOV R105, R119 ;  /* 0x0000007700697202 */ /* 0x001fe40000000f00 */
[----:B------:R-:W-:-:S04]  /*2430*/  FMNMX.FTZ R26, R69, R24, !PT ;  /* 0x00000018451a7209 */ /* 0x000fc80007810000 */
[----:B------:R-:W-:Y:S01]  /*2440*/  FMNMX.FTZ R26, R43, R26, !PT ;  /* 0x0000001a2b1a7209 */ /* 0x000fe20007810000 */
[----:B------:R0:W-:Y:S03]  /*2450*/  MUFU.EX2 R24, R97 ;  /* 0x0000006100187308 */ /* 0x0001e60000000800 */
[----:B------:R-:W-:-:S04]  /*2460*/  FMNMX.FTZ R26, R73, R26, !PT ;  /* 0x0000001a491a7209 */ /* 0x000fc80007810000 */
[----:B------:R-:W-:Y:S01]  /*2470*/  FMNMX.FTZ R26, R93, R26, !PT ;  /* 0x0000001a5d1a7209 */ /* 0x000fe20007810000 */
[----:B------:R2:W-:Y:S01]  /*2480*/  MUFU.EX2 R14, R103 ;  /* 0x00000067000e7308 */ /* 0x0005e20000000800 */
[----:B0-----:R-:W-:Y:S02]  /*2490*/  FSEL R97, R84, -INF , P5 ;  /* 0xff80000054617808 */ /* 0x001fe40002800000 */
[----:B------:R-:W-:Y:S02]  /*24a0*/  FMNMX.FTZ R26, R77, R26, !PT ;  /* 0x0000001a4d1a7209 */ /* 0x000fe40007810000 */
[----:B-1----:R-:W-:Y:S02]  /*24b0*/  F2FP.BF16.F32.PACK_AB R127, R87, R12 ;  /* 0x0000000c577f723e */ /* 0x002fe400000010ff */
[----:B------:R-:W-:Y:S01]  /*24c0*/  FMNMX.FTZ R26, R95, R26, !PT ;  /* 0x0000001a5f1a7209 */ /* 0x000fe20007810000 */
[----:B------:R-:W0:Y:S01]  /*24d0*/  MUFU.EX2 R89, R89 ;  /* 0x0000005900597308 */ /* 0x000e220000000800 */
[----:B--2---:R-:W-:-:S02]  /*24e0*/  IMAD.MOV.U32 R103, RZ, RZ, R119 ;  /* 0x000000ffff677224 */ /* 0x004fc400078e0077 */
[----:B------:R-:W-:-:S04]  /*24f0*/  FMNMX.FTZ R28, R81, R26, !PT ;  /* 0x0000001a511c7209 */ /* 0x000fc80007810000 */
[----:B------:R-:W-:Y:S01]  /*2500*/  FMNMX.FTZ R28, R97, R28, !PT ;  /* 0x0000001c611c7209 */ /* 0x000fe20007810000 */
[----:B------:R1:W-:Y:S03]  /*2510*/  MUFU.EX2 R18, R101 ;  /* 0x0000006500127308 */ /* 0x0003e60000000800 */
[----:B------:R-:W-:Y:S01]  /*2520*/  FMNMX.FTZ R7, R85, R28, !PT ;  /* 0x0000001c55077209 */ /* 0x000fe20007810000 */
[----:B------:R-:W-:-:S04]  /*2530*/  FFMA.FTZ R28, R63, R4, -R36 ;  /* 0x000000043f1c7223 */ /* 0x000fc80000010824 */
[----:B------:R-:W2:Y:S01]  /*2540*/  SHFL.BFLY PT, R34, R7, 0x2, 0x1f ;  /* 0x0c401f0007227f89 */ /* 0x000ea200000e0000 */
[----:B------:R-:W3:Y:S01]  /*2550*/  MUFU.EX2 R91, R91 ;  /* 0x0000005b005b7308 */ /* 0x000ee20000000800 */
[----:B0-----:R-:W-:Y:S01]  /*2560*/  F2FP.BF16.F32.PACK_AB R129, R89, R14 ;  /* 0x0000000e5981723e */ /* 0x001fe200000010ff */
[----:B-1----:R-:W-:-:S06]  /*2570*/  IMAD.MOV.U32 R101, RZ, RZ, R119 ;  /* 0x000000ffff657224 */ /* 0x002fcc00078e0077 */
[----:B------:R0:W-:Y:S08]  /*2580*/  MUFU.EX2 R20, R99 ;  /* 0x0000006300147308 */ /* 0x0001f00000000800 */
[----:B------:R-:W-:Y:S01]  /*2590*/  MUFU.EX2 R51, R51 ;  /* 0x0000003300337308 */ /* 0x000fe20000000800 */
[----:B---3--:R-:W-:Y:S01]  /*25a0*/  F2FP.BF16.F32.PACK_AB R131, R91, R18 ;  /* 0x000000125b83723e */ /* 0x008fe200000010ff */
[----:B0-----:R-:W-:Y:S01]  /*25b0*/  IMAD.MOV.U32 R99, RZ, RZ, R119 ;  /* 0x000000ffff637224 */ /* 0x001fe200078e0077 */
[----:B--2---:R-:W-:-:S05]  /*25c0*/  FMNMX.FTZ R40, R7, R34, !PT ;  /* 0x0000002207287209 */ /* 0x004fca0007810000 */
[----:B------:R-:W0:Y:S01]  /*25d0*/  MUFU.EX2 R55, R55 ;  /* 0x0000003700377308 */ /* 0x000e220000000800 */
[-CC-:B------:R-:W-:Y:S01]  /*25e0*/  FFMA.FTZ R34, R75, R4.reuse, -R36.reuse ;  /* 0x000000044b227223 */ /* 0x180fe20000010824 */
[----:B------:R-:W-:Y:S01]  /*25f0*/  FFMA.FTZ R36, R135, R4, -R36 ;  /* 0x0000000487247223 */ /* 0x000fe20000010824 */
[----:B------:R-:W1:Y:S05]  /*2600*/  SHFL.BFLY PT, R7, R40, 0x1, 0x1f ;  /* 0x0c201f0028077f89 */ /* 0x000e6a00000e0000 */
[----:B------:R-:W-:Y:S08]  /*2610*/  MUFU.EX2 R137, R137 ;  /* 0x0000008900897308 */ /* 0x000ff00000000800 */
[----:B------:R-:W-:Y:S01]  /*2620*/  MUFU.EX2 R26, R59 ;  /* 0x0000003b001a7308 */ /* 0x000fe20000000800 */
[----:B0-----:R-:W-:-:S07]  /*2630*/  F2FP.BF16.F32.PACK_AB R135, R55, R24 ;  /* 0x000000183787723e */ /* 0x001fce00000010ff */
[----:B------:R-:W-:Y:S01]  /*2640*/  MUFU.EX2 R139, R139 ;  /* 0x0000008b008b7308 */ /* 0x000fe20000000800 */
[----:B-1----:R-:W-:-:S04]  /*2650*/  FMNMX.FTZ R7, R40, R7, !PT ;  /* 0x0000000728077209 */ /* 0x002fc80007810000 */
[C---:B------:R-:W-:Y:S01]  /*2660*/  FSETP.NEU.FTZ.AND P1, PT, R7.reuse, -INF , PT ;  /* 0xff8000000700780b */ /* 0x040fe20003f3d000 */
[----:B------:R-:W-:Y:S02]  /*2670*/  FMUL.FTZ R42, R7, R4 ;  /* 0x00000004072a7220 */ /* 0x000fe40000410000 */
[----:B------:R-:W-:Y:S03]  /*2680*/  MUFU.EX2 R28, R28 ;  /* 0x0000001c001c7308 */ /* 0x000fe60000000800 */
[----:B------:R-:W-:Y:S02]  /*2690*/  FSEL R42, R42, RZ, P1 ;  /* 0x000000ff2a2a7208 */ /* 0x000fe40000800000 */
[----:B------:R-:W-:-:S03]  /*26a0*/  PLOP3.LUT P1, PT, PT, PT, UP0, 0x80, 0x0 ;  /* 0x000000000000781c */ /* 0x000fc60003f2f008 */
[----:B------:R-:W-:Y:S01]  /*26b0*/  MUFU.EX2 R141, R141 ;  /* 0x0000008d008d7308 */ /* 0x000fe20000000800 */
[-CC-:B------:R-:W-:Y:S01]  /*26c0*/  FFMA.FTZ R120, R9, R4.reuse, -R42.reuse ;  /* 0x0000000409787223 */ /* 0x180fe2000001082a */
[-CC-:B------:R-:W-:Y:S01]  /*26d0*/  FFMA.FTZ R9, R25, R4.reuse, -R42.reuse ;  /* 0x0000000419097223 */ /* 0x180fe2000001082a */
[-C--:B------:R-:W-:Y:S01]  /*26e0*/  FFMA.FTZ R122, R11, R4.reuse, -R42 ;  /* 0x000000040b7a7223 */ /* 0x080fe2000001082a */
[----:B------:R-:W-:Y:S01]  /*26f0*/  FADD.FTZ R11, R123, R44 ;  /* 0x0000002c7b0b7221 */ /* 0x000fe20000010000 */
[-CC-:B------:R-:W-:Y:S01]  /*2700*/  FFMA.FTZ R25, R29, R4.reuse, -R42.reuse ;  /* 0x000000041d197223 */ /* 0x180fe2000001082a */
[-CC-:B------:R-:W-:Y:S01]  /*2710*/  FFMA.FTZ R124, R13, R4.reuse, -R42.reuse ;  /* 0x000000040d7c7223 */ /* 0x180fe2000001082a */
[-CC-:B------:R-:W-:Y:S01]  /*2720*/  FFMA.FTZ R13, R33, R4.reuse, -R42.reuse ;  /* 0x00000004210d7223 */ /* 0x180fe2000001082a */
[----:B------:R-:W-:Y:S01]  /*2730*/  MUFU.EX2 R120, R120 ;  /* 0x0000007800787308 */ /* 0x000fe20000000800 */
[----:B------:R-:W-:Y:S01]  /*2740*/  FADD.FTZ R44, R8, R11 ;  /* 0x0000000b082c7221 */ /* 0x000fe20000010000 */
[-CC-:B------:R-:W-:Y:S01]  /*2750*/  FFMA.FTZ R126, R15, R4.reuse, -R42.reuse ;  /* 0x000000040f7e7223 */ /* 0x180fe2000001082a */
[-CC-:B------:R-:W-:Y:S01]  /*2760*/  FFMA.FTZ R15, R37, R4.reuse, -R42.reuse ;  /* 0x00000004250f7223 */ /* 0x180fe2000001082a */
[-C--:B------:R-:W-:Y:S01]  /*2770*/  FFMA.FTZ R138, R31, R4.reuse, -R42 ;  /* 0x000000041f8a7223 */ /* 0x080fe2000001082a */
[----:B------:R-:W-:Y:S01]  /*2780*/  FADD.FTZ R11, R125, R44 ;  /* 0x0000002c7d0b7221 */ /* 0x000fe20000010000 */
[-CC-:B------:R-:W-:Y:S01]  /*2790*/  FFMA.FTZ R128, R17, R4.reuse, -R42.reuse ;  /* 0x0000000411807223 */ /* 0x180fe2000001082a */
[-CC-:B------:R-:W-:Y:S01]  /*27a0*/  FFMA.FTZ R17, R41, R4.reuse, -R42.reuse ;  /* 0x0000000429117223 */ /* 0x180fe2000001082a */
        /* <DEDUP_REMOVED lines=21> */
[----:B------:R-:W-:Y:S01]  /*2900*/  F2FP.BF16.F32.PACK_AB R123, R8, R123 ;  /* 0x0000007b087b723e */ /* 0x000fe200000010ff */
[----:B------:R-:W-:Y:S01]  /*2910*/  FADD.FTZ R46, R18, R31 ;  /* 0x0000001f122e7221 */ /* 0x000fe20000010000 */
[-C--:B------:R-:W-:Y:S01]  /*2920*/  FFMA.FTZ R31, R65, R4.reuse, -R42 ;  /* 0x00000004411f7223 */ /* 0x080fe2000001082a */
[----:B------:R-:W0:Y:S01]  /*2930*/  MUFU.EX2 R124, R124 ;  /* 0x0000007c007c7308 */ /* 0x000e220000000800 */
[----:B-1----:R-:W-:Y:S01]  /*2940*/  FADD.FTZ R44, R122, R11 ;  /* 0x0000000b7a2c7221 */ /* 0x002fe20000010000 */
[----:B------:R-:W-:Y:S01]  /*2950*/  FADD.FTZ R33, R91, R46 ;  /* 0x0000002e5b217221 */ /* 0x000fe20000010000 */
[-CC-:B------:R-:W-:Y:S01]  /*2960*/  FFMA.FTZ R43, R43, R4.reuse, -R42.reuse ;  /* 0x000000042b2b7223 */ /* 0x180fe2000001082a */
[-CC-:B------:R-:W-:Y:S01]  /*2970*/  FFMA.FTZ R73, R73, R4.reuse, -R42.reuse ;  /* 0x0000000449497223 */ /* 0x180fe2000001082a */
[-CC-:B------:R-:W-:Y:S01]  /*2980*/  FFMA.FTZ R93, R93, R4.reuse, -R42.reuse ;  /* 0x000000045d5d7223 */ /* 0x180fe2000001082a */
[----:B------:R-:W-:Y:S01]  /*2990*/  FADD.FTZ R46, R20, R33 ;  /* 0x00000021142e7221 */ /* 0x000fe20000010000 */
[-C--:B------:R-:W-:Y:S01]  /*29a0*/  FFMA.FTZ R77, R77, R4.reuse, -R42 ;  /* 0x000000044d4d7223 */ /* 0x080fe2000001082a */
[----:B------:R-:W1:Y:S01]  /*29b0*/  MUFU.EX2 R13, R13 ;  /* 0x0000000d000d7308 */ /* 0x000e620000000800 */
[----:B--2---:R-:W-:Y:S01]  /*29c0*/  FADD.FTZ R11, R25, R44 ;  /* 0x0000002c190b7221 */ /* 0x004fe20000010000 */
[----:B------:R-:W-:Y:S01]  /*29d0*/  FADD.FTZ R33, R51, R46 ;  /* 0x0000002e33217221 */ /* 0x000fe20000010000 */
[-CC-:B------:R-:W-:Y:S01]  /*29e0*/  FFMA.FTZ R95, R95, R4.reuse, -R42.reuse ;  /* 0x000000045f5f7223 */ /* 0x180fe2000001082a */
[-CC-:B------:R-:W-:Y:S01]  /*29f0*/  FFMA.FTZ R81, R81, R4.reuse, -R42.reuse ;  /* 0x0000000451517223 */ /* 0x180fe2000001082a */
[-CC-:B------:R-:W-:Y:S01]  /*2a00*/  FFMA.FTZ R97, R97, R4.reuse, -R42.reuse ;  /* 0x0000000461617223 */ /* 0x180fe2000001082a */
[----:B------:R-:W-:Y:S01]  /*2a10*/  FADD.FTZ R46, R24, R33 ;  /* 0x00000021182e7221 */ /* 0x000fe20000010000 */
[----:B------:R-:W-:Y:S01]  /*2a20*/  FFMA.FTZ R42, R85, R4, -R42 ;  /* 0x00000004552a7223 */ /* 0x000fe2000001082a */
[----:B------:R-:W2:Y:S01]  /*2a30*/  MUFU.EX2 R126, R126 ;  /* 0x0000007e007e7308 */ /* 0x000ea20000000800 */
[----:B0-----:R-:W-:Y:S01]  /*2a40*/  FADD.FTZ R44, R124, R11 ;  /* 0x0000000b7c2c7221 */ /* 0x001fe20000010000 */
[----:B------:R-:W-:Y:S01]  /*2a50*/  FADD.FTZ R46, R55, R46 ;  /* 0x0000002e372e7221 */ /* 0x000fe20000010000 */
[----:B------:R-:W-:Y:S01]  /*2a60*/  F2FP.BF16.F32.PACK_AB R120, R9, R120 ;  /* 0x000000780978723e */ /* 0x000fe200000010ff */
[----:B------:R-:W-:Y:S01]  /*2a70*/  IMAD.MOV.U32 R91, RZ, RZ, R119 ;  /* 0x000000ffff5b7224 */ /* 0x000fe200078e0077 */
[----:B------:R-:W-:Y:S01]  /*2a80*/  F2FP.BF16.F32.PACK_AB R125, R10, R125 ;  /* 0x0000007d0a7d723e */ /* 0x000fe200000010ff */
[----:B------:R-:W-:Y:S01]  /*2a90*/  FADD.FTZ R33, R137, R46 ;  /* 0x0000002e89217221 */ /* 0x000fe20000010000 */
[C---:B------:R-:W-:Y:S01]  /*2aa0*/  F2FP.BF16.F32.PACK_AB R137, R26.reuse, R137 ;  /* 0x000000891a89723e */ /* 0x040fe200000010ff */
[----:B------:R-:W0:Y:S01]  /*2ab0*/  MUFU.EX2 R15, R15 ;  /* 0x0000000f000f7308 */ /* 0x000e220000000800 */
[----:B-1----:R-:W-:Y:S01]  /*2ac0*/  FADD.FTZ R11, R13, R44 ;  /* 0x0000002c0d0b7221 */ /* 0x002fe20000010000 */
[----:B------:R-:W-:Y:S01]  /*2ad0*/  FADD.FTZ R46, R26, R33 ;  /* 0x000000211a2e7221 */ /* 0x000fe20000010000 */
[----:B------:R-:W-:Y:S01]  /*2ae0*/  F2FP.BF16.F32.PACK_AB R122, R25, R122 ;  /* 0x0000007a197a723e */ /* 0x000fe200000010ff */
[----:B------:R-:W-:Y:S01]  /*2af0*/  IMAD.MOV.U32 R89, RZ, RZ, R119 ;  /* 0x000000ffff597224 */ /* 0x000fe200078e0077 */
[----:B------:R-:W-:Y:S01]  /*2b00*/  F2FP.BF16.F32.PACK_AB R124, R13, R124 ;  /* 0x0000007c0d7c723e */ /* 0x000fe200000010ff */
[----:B------:R-:W-:Y:S01]  /*2b10*/  FADD.FTZ R33, R139, R46 ;  /* 0x0000002e8b217221 */ /* 0x000fe20000010000 */
[----:B------:R-:W-:Y:S01]  /*2b20*/  F2FP.BF16.F32.PACK_AB R139, R28, R139 ;  /* 0x0000008b1c8b723e */ /* 0x000fe200000010ff */
[----:B------:R-:W1:Y:S01]  /*2b30*/  MUFU.EX2 R128, R128 ;  /* 0x0000008000807308 */ /* 0x000e620000000800 */
[----:B--2---:R-:W-:Y:S01]  /*2b40*/  FADD.FTZ R44, R126, R11 ;  /* 0x0000000b7e2c7221 */ /* 0x004fe20000010000 */
[----:B------:R-:W-:-:S04]  /*2b50*/  FADD.FTZ R46, R28, R33 ;  /* 0x000000211c2e7221 */ /* 0x000fc80000010000 */
[----:B------:R-:W-:Y:S02]  /*2b60*/  FADD.FTZ R33, R141, R46 ;  /* 0x0000002e8d217221 */ /* 0x000fe40000010000 */
        /* <DEDUP_REMOVED lines=58> */
[----:B------:R1:W3:Y:S01]  /*2f10*/  MUFU.EX2 R40, R133 ;  /* 0x0000008500287308 */ /* 0x0002e20000000800 */
[----:B--2---:R-:W-:-:S07]  /*2f20*/  FADD.FTZ R11, R149, R8 ;  /* 0x00000008950b7221 */ /* 0x004fce0000010000 */
[----:B------:R-:W2:Y:S01]  /*2f30*/  MUFU.EX2 R43, R43 ;  /* 0x0000002b002b7308 */ /* 0x000ea20000000800 */
[----:B0-----:R-:W-:Y:S01]  /*2f40*/  FADD.FTZ R6, R69, R6 ;  /* 0x0000000645067221 */ /* 0x001fe20000010000 */
[----:B-1----:R-:W-:Y:S02]  /*2f50*/  F2FP.BF16.F32.PACK_AB R133, R51, R20 ;  /* 0x000000143385723e */ /* 0x002fe400000010ff */
[----:B------:R-:W-:-:S04]  /*2f60*/  F2FP.BF16.F32.PACK_AB R142, R69, R142 ;  /* 0x0000008e458e723e */ /* 0x000fc800000010ff */
[----:B------:R-:W0:Y:S01]  /*2f70*/  MUFU.EX2 R144, R73 ;  /* 0x0000004900907308 */ /* 0x000e220000000800 */
[C---:B---3--:R-:W-:Y:S01]  /*2f80*/  FADD.FTZ R8, R40.reuse, R11 ;  /* 0x0000000b28087221 */ /* 0x048fe20000010000 */
        /* <DEDUP_REMOVED lines=14> */
[----:B------:R-:W0:Y:S01]  /*3070*/  MUFU.EX2 R97, R97 ;  /* 0x0000006100617308 */ /* 0x000e220000000800 */
[C---:B-1----:R-:W-:Y:S01]  /*3080*/  FADD.FTZ R6, R148.reuse, R9 ;  /* 0x0000000994067221 */ /* 0x042fe20000010000 */
[----:B------:R-:W-:Y:S02]  /*3090*/  F2FP.BF16.F32.PACK_AB R148, R148, R95 ;  /* 0x0000005f9494723e */ /* 0x000fe400000010ff */
[----:B------:R-:W-:-:S04]  /*30a0*/  MOV R95, R119 ;  /* 0x00000077005f7202 */ /* 0x000fc80000000f00 */
[----:B------:R-:W1:Y:S01]  /*30b0*/  MUFU.EX2 R42, R42 ;  /* 0x0000002a002a7308 */ /* 0x000e620000000800 */
[----:B--2---:R-:W-:-:S07]  /*30c0*/  FADD.FTZ R33, R151, R8 ;  /* 0x0000000897217221 */ /* 0x004fce0000010000 */
[----:B------:R-:W2:Y:S01]  /*30d0*/  MUFU.EX2 R36, R36 ;  /* 0x0000002400247308 */ /* 0x000ea20000000800 */
[----:B0-----:R-:W-:Y:S01]  /*30e0*/  FADD.FTZ R9, R97, R6 ;  /* 0x0000000661097221 */ /* 0x001fe20000010000 */
[----:B-1----:R-:W-:-:S03]  /*30f0*/  F2FP.BF16.F32.PACK_AB R150, R42, R97 ;  /* 0x000000612a96723e */ /* 0x002fc600000010ff */
[----:B------:R-:W-:Y:S01]  /*3100*/  FADD.FTZ R9, R42, R9 ;  /* 0x000000092a097221 */ /* 0x000fe20000010000 */
[----:B------:R-:W-:Y:S02]  /*3110*/  IMAD.MOV.U32 R97, RZ, RZ, R119 ;  /* 0x000000ffff617224 */ /* 0x000fe400078e0077 */
[C---:B--2---:R-:W-:Y:S01]  /*3120*/  FADD.FTZ R11, R36.reuse, R33 ;  /* 0x00000021240b7221 */ /* 0x044fe20000010000 */
[----:B------:R-:W-:Y:S01]  /*3130*/  F2FP.BF16.F32.PACK_AB R151, R36, R151 ;  /* 0x000000972497723e */ /* 0x000fe200000010ff */
[----:B------:R-:W-:Y:S06]  /*3140*/  @!P1 BRA `(.L_x_12807) ;  /* 0x0000001c009c9947 */ /* 0x000fec0003800000 */
[----:B------:R-:W-:Y:S01]  /*3150*/  IMAD.MOV.U32 R8, RZ, RZ, R5 ;  /* 0x000000ffff087224 */ /* 0x000fe200078e0005 */
[----:B------:R-:W-:Y:S01]  /*3160*/  CS2R R118, SRZ ;  /* 0x0000000000767805 */ /* 0x000fe2000001ff00 */
        /* <DEDUP_REMOVED lines=16> */
[----:B------:R-:W-:Y:S01]  /*3270*/  UMOV UR6, URZ ;  /* 0x0000003f00067c82 */ /* 0x000fe20008000000 */
[----:B------:R-:W-:-:S05]  /*3280*/  UMOV UR5, URZ ;  /* 0x0000003f00057c82 */ /* 0x000fca0008000000 */
.L_x_12818:
[----:B------:R-:W-:Y:S01]  /*3290*/  ISETP.NE.AND P2, PT, RZ, UR44, PT ;  /* 0x0000002cff007c0c */ /* 0x000fe2000bf45270 */
[----:B------:R-:W-:-:S04]  /*32a0*/  UISETP.NE.AND UP0, UPT, UR5, 0x1, UPT ;  /* 0x000000010500788c */ /* 0x000fc8000bf05270 */
[----:B------:R-:W-:-:S04]  /*32b0*/  USEL UR4, URZ, 0x1, UP0 ;  /* 0x000000013f047887 */ /* 0x000fc80008000000 */
[----:B------:R-:W-:-:S04]  /*32c0*/  ULOP3.LUT UR4, UR6, UR4, URZ, 0x3c, !UPT ;  /* 0x0000000406047292 */ /* 0x000fc8000f8e3c3f */
[----:B------:R-:W-:Y:S08]  /*32d0*/  @P2 BRA `(.L_x_12808) ;  /* 0x0000000000382947 */ /* 0x000ff00003800000 */
[----:B------:R-:W-:Y:S05]  /*32e0*/  @!P0 BRA `(.L_x_12809) ;  /* 0x0000000000048947 */ /* 0x000fea0003800000 */
[----:B------:R-:W-:Y:S01]  /*32f0*/  BPT.TRAP 0x1 ;  /* 0x000000040000795c */ /* 0x000fe20000300000 */
.L_x_12809:
        /* <DEDUP_REMOVED lines=9> */
.L_x_12810:
[----:B-1----:R-:W-:Y:S05]  /*3390*/  @P1 BRA `(.L_x_12808) ;  /* 0x0000000000081947 */ /* 0x002fea0003800000 */
[----:B------:R-:W1:Y:S02]  /*33a0*/  SYNCS.PHASECHK.TRANS64.TRYWAIT P1, [UR10+0x16830], R0 ;  /* 0x01683000ff0075a7 */ /* 0x000e64000802014a */
[----:B-1----:R-:W-:Y:S05]  /*33b0*/  @!P1 BRA `(.L_x_12811) ;  /* 0x0000007000d49947 */ /* 0x002fea0003800000 */
.L_x_12808:
        /* <DEDUP_REMOVED lines=12> */
[----:B0-----:R-:W-:Y:S02]  /*3480*/  IMAD.U32 R0, RZ, RZ, UR22 ;  /* 0x00000016ff007e24 */ /* 0x001fe4000f8e00ff */
[----:B------:R-:W-:Y:S02]  /*3490*/  UIADD3 UR10, UR26, 0x2, URZ ;  /* 0x000000021a0a7890 */ /* 0x000fe4000fffe03f */
[----:B------:R-:W-:-:S02]  /*34a0*/  UIADD3 UR14, UR26, 0x4, URZ ;  /* 0x000000041a0e7890 */ /* 0x000fc4000fffe03f */
[----:B------:R-:W-:Y:S01]  /*34b0*/  UIADD3 UR18, UR26, 0x6, URZ ;  /* 0x000000061a127890 */ /* 0x000fe2000fffe03f */
        /* <DEDUP_REMOVED lines=15> */
.L_x_12813:
[----:B------:R-:W-:Y:S01]  /*35b0*/  ULEA UR10, UR5, UR40, 0x3 ;  /* 0x00000028050a7291 */ /* 0x000fe2000f8e183f */
[----:B------:R-:W-:-:S05]  /*35c0*/  IMAD.U32 R4, RZ, RZ, UR6 ;  /* 0x00000006ff047e24 */ /* 0x000fca000f8e00ff */
[----:B------:R-:W-:-:S04]  /*35d0*/  SHF.L.U32 R4, R4, 0x1f, RZ ;  /* 0x0000001f04047819 */ /* 0x000fc800000006ff */
[----:B------:R0:W1:Y:S01]  /*35e0*/  SYNCS.PHASECHK.TRANS64.TRYWAIT P1, [UR10+0x16850], R4 ;  /* 0x01685004ff0075a7 */ /* 0x000062000802014a */
[----:B------:R-:W-:Y:S05]  /*35f0*/  @!P0 BRA `(.L_x_12814) ;  /* 0x0000000000048947 */ /* 0x000fea0003800000 */
[----:B------:R-:W-:Y:S01]  /*3600*/  BPT.TRAP 0x1 ;  /* 0x000000040000795c */ /* 0x000fe20000300000 */
.L_x_12814:
[----:B-1----:R-:W-:Y:S05]  /*3610*/  @P1 BRA `(.L_x_12812) ;  /* 0x0000000000081947 */ /* 0x002fea0003800000 */
[----:B------:R-:W1:Y:S02]  /*3620*/  SYNCS.PHASECHK.TRANS64.TRYWAIT P1, [UR10+0x16850], R4 ;  /* 0x01685004ff0075a7 */ /* 0x000e64000802014a */
[----:B-1----:R-:W-:Y:S05]  /*3630*/  @!P1 BRA `(.L_x_12815) ;  /* 0x00000070004c9947 */ /* 0x002fea0003800000 */
.L_x_12812:
[----:B------:R-:W-:Y:S01]  /*3640*/  UIADD3 UR6, UR40, 0x400, URZ ;  /* 0x0000040028067890 */ /* 0x000fe2000fffe03f */
[----:B------:R-:W-:Y:S01]  /*3650*/  WARPGROUP.ARRIVE ;  /* 0x00000000000079c5 */ /* 0x000fe20000000000 */
[----:B------:R-:W-:Y:S01]  /*3660*/  UMOV UR11, 0x40000040 ;  /* 0x40000040000b7882 */ /* 0x000fe20000000000 */
[----:B01----:R-:W-:Y:S01]  /*3670*/  VIADD R4, R16, 0x9 ;  /* 0x0000000910047836 */ /* 0x003fe20000000000 */
[----:B------:R-:W-:Y:S01]  /*3680*/  USHF.R.U32.HI UR6, URZ, 0x4, UR6 ;  /* 0x000000043f067899 */ /* 0x000fe20008011606 */
[----:B------:R-:W-:-:S03]  /*3690*/  ISETP.GE.U32.AND P1, PT, R22, 0x180, PT ;  /* 0x000001801600780c */ /* 0x000fc60003f26070 */
[----:B------:R-:W-:Y:S01]  /*36a0*/  ULOP3.LUT UR6, UR6, 0x3fff, URZ, 0xc0, !UPT ;  /* 0x00003fff06067892 */ /* 0x000fe2000f8ec03f */
[----:B------:R-:W-:-:S03]  /*36b0*/  SEL R4, R4, 0x9, !P1 ;  /* 0x0000000904047807 */ /* 0x000fc60004800000 */
[----:B------:R-:W-:-:S07]  /*36c0*/  ULEA UR6, UR5, UR6, 0xa ;  /* 0x0000000605067291 */ /* 0x000fce000f8e503f */
[----:B------:R-:W-:Y:S02]  /*36d0*/  UMOV UR10, UR6 ;  /* 0x00000006000a7c82 */ /* 0x000fe40008000000 */
[----:B------:R-:W-:Y:S01]  /*36e0*/  HGMMA.64x64x16.F32.BF16 R88, R120, gdesc[UR8].tnspB, R88, gsb0 ;  /* 0x40e0000878587df0 */ /* 0x000fe20008001858 */
[----:B------:R-:W-:Y:S01]  /*36f0*/  UIADD3 UR10, UR6, 0x80, URZ ;  /* 0x00000080060a7890 */ /* 0x000fe2000fffe03f */
[----:B------:R-:W-:Y:S01]  /*3700*/  UMOV UR11, 0x40000040 ;  /* 0x40000040000b7882 */ /* 0x000fe20000000000 */
[----:B------:R-:W-:Y:S02]  /*3710*/  WARPGROUP.DEPBAR.LE gsb0, 0x0 ;  /* 0x00008000000079c5 */ /* 0x000fe40000010000 */
[----:B------:R-:W-:-:S06]  /*3720*/  WARPGROUP.ARRIVE ;  /* 0x00000000000079c5 */ /* 0x000fcc0000000000 */
        /* <DEDUP_REMOVED lines=23> */
[----:B------:R-:W-:Y:S01]  /*38a0*/  UIADD3 UR6, UR6, 0x380, URZ ;  /* 0x0000038006067890 */ /* 0x000fe2000fffe03f */
[----:B------:R-:W-:Y:S02]  /*38b0*/  WARPGROUP.DEPBAR.LE gsb0, 0x0 ;  /* 0x00008000000079c5 */ /* 0x000fe40000010000 */
[----:B------:R-:W-:-:S06]  /*38c0*/  WARPGROUP.ARRIVE ;  /* 0x00000000000079c5 */ /* 0x000fcc0000000000 */
[----:B------:R-:W-:Y:S01]  /*38d0*/  HGMMA.64x64x16.F32.BF16 R88, R144, gdesc[UR8].tnspB, R88, gsb0 ;  /* 0x40e0000890587df0 */ /* 0x000fe20008001858 */
[----:B------:R-:W-:Y:S01]  /*38e0*/  UMOV UR10, UR6 ;  /* 0x00000006000a7c82 */ /* 0x000fe20008000000 */
[----:B------:R-:W-:Y:S01]  /*38f0*/  UMOV UR11, 0x40000040 ;  /* 0x40000040000b7882 */ /* 0x000fe20000000000 */
[----:B------:R-:W-:Y:S02]  /*3900*/  WARPGROUP.DEPBAR.LE gsb0, 0x0 ;  /* 0x00008000000079c5 */ /* 0x000fe40000010000 */
[----:B------:R-:W-:-:S06]  /*3910*/  WARPGROUP.ARRIVE ;  /* 0x00000000000079c5 */ /* 0x000fcc0000000000 */
[----:B------:R-:W-:Y:S03]  /*3920*/  HGMMA.64x64x16.F32.BF16 R88, R148, gdesc[UR8].tnspB, R88, gsb0 ;  /* 0x40e0000894587df0 */ /* 0x000fe60008001858 */
[----:B------:R-:W-:Y:S02]  /*3930*/  WARPGROUP.DEPBAR.LE gsb0, 0x0 ;  /* 0x00008000000079c5 */ /* 0x000fe40000010000 */
[----:B------:R0:W-:Y:S06]  /*3940*/  BAR.ARV R4, 0x100 ;  /* 0x000400040000751d */ /* 0x0001ec0000002000 */
[----:B------:R-:W-:Y:S05]  /*3950*/  @!P0 BRA `(.L_x_12816) ;  /* 0x0000000000048947 */ /* 0x000fea0003800000 */
[----:B------:R-:W-:Y:S01]  /*3960*/  BPT.TRAP 0x1 ;  /* 0x000000040000795c */ /* 0x000fe20000300000 */
.L_x_12816:
        /* <DEDUP_REMOVED lines=63> */
[----:B------:R-:W-:Y:S01]  /*3d60*/  FMNMX.FTZ R10, R87, R10, !PT ;  /* 0x0000000a570a7209 */ /* 0x000fe20007810000 */
[----:B------:R-:W0:Y:S01]  /*3d70*/  LDC R4, c[0x0][0x988] ;  /* 0x00026200ff047b82 */ /* 0x000e220000000800 */
[----:B------:R-:W-:Y:S01]  /*3d80*/  R2UR UR6, R0 ;  /* 0x00000000000672ca */ /* 0x000fe200000e0000 */
[----:B------:R-:W1:Y:S04]  /*3d90*/  SHFL.BFLY PT, R5, R12, 0x2, 0x1f ;  /* 0x0c401f000c057f89 */ /* 0x000e6800000e0000 */
[----:B------:R-:W2:Y:S08]  /*3da0*/  SHFL.BFLY PT, R7, R10, 0x2, 0x1f ;  /* 0x0c401f000a077f89 */ /* 0x000eb000000e0000 */
[----:B------:R-:W-:-:S04]  /*3db0*/  ULEA UR6, UR6, UR40, 0x3 ;  /* 0x0000002806067291 */ /* 0x000fc8000f8e183f */
[----:B------:R-:W-:-:S04]  /*3dc0*/  UIADD3 UR6, UR6, 0x16840, URZ ;  /* 0x0001684006067890 */ /* 0x000fc8000fffe03f */
[----:B------:R-:W-:Y:S01]  /*3dd0*/  UPRMT UR6, UR7, 0x654, UR6 ;  /* 0x0000065407067896 */ /* 0x000fe20008000006 */
[----:B-1----:R-:W-:Y:S02]  /*3de0*/  FMNMX.FTZ R13, R12, R5, !PT ;  /* 0x000000050c0d7209 */ /* 0x002fe40007810000 */
[----:B--2---:R-:W-:-:S03]  /*3df0*/  FMNMX.FTZ R15, R10, R7, !PT ;  /* 0x000000070a0f7209 */ /* 0x004fc60007810000 */
[----:B------:R-:W1:Y:S03]  /*3e00*/  SHFL.BFLY PT, R14, R13, 0x1, 0x1f ;  /* 0x0c201f000d0e7f89 */ /* 0x000e6600000e0000 */
[----:B------:R-:W-:Y:S01]  /*3e10*/  SYNCS.ARRIVE.TRANS64.RED.A1T0 RZ, [UR6], RZ ;  /* 0x000000ffffff79a7 */ /* 0x000fe20008100406 */
[----:B------:R-:W2:Y:S01]  /*3e20*/  SHFL.BFLY PT, R18, R15, 0x1, 0x1f ;  /* 0x0c201f000f127f89 */ /* 0x000ea200000e0000 */
[----:B-1----:R-:W-:Y:S02]  /*3e30*/  FMNMX.FTZ R7, R13, R14, !PT ;  /* 0x0000000e0d077209 */ /* 0x002fe40007810000 */
[----:B--2---:R-:W-:-:S03]  /*3e40*/  FMNMX.FTZ R5, R15, R18, !PT ;  /* 0x000000120f057209 */ /* 0x004fc60007810000 */
[C---:B------:R-:W-:Y:S01]  /*3e50*/  FADD.FTZ R17, -R7.reuse, R6 ;  /* 0x0000000607117221 */ /* 0x040fe20000010100 */
[----:B0-----:R-:W-:-:S03]  /*3e60*/  FMUL.FTZ R121, R7, R4 ;  /* 0x0000000407797220 */ /* 0x001fc60000410000 */
[-C--:B------:R-:W-:Y:S01]  /*3e70*/  FMUL.FTZ R17, R17, R4.reuse ;  /* 0x0000000411117220 */ /* 0x080fe20000410000 */
[----:B------:R-:W-:Y:S01]  /*3e80*/  FADD.FTZ R19, -R5, R8 ;  /* 0x0000000805137221 */ /* 0x000fe20000010100 */
[-CC-:B------:R-:W-:Y:S01]  /*3e90*/  FFMA.FTZ R127, R37, R4.reuse, -R121.reuse ;  /* 0x00000004257f7223 */ /* 0x180fe20000010879 */
[-CC-:B------:R-:W-:Y:S01]  /*3ea0*/  FFMA.FTZ R37, R49, R4.reuse, -R121.reuse ;  /* 0x0000000431257223 */ /* 0x180fe20000010879 */
[-C--:B------:R-:W-:Y:S01]  /*3eb0*/  FMUL.FTZ R49, R5, R4.reuse ;  /* 0x0000000405317220 */ /* 0x080fe20000410000 */
[-CC-:B------:R-:W-:Y:S01]  /*3ec0*/  FFMA.FTZ R129, R41, R4.reuse, -R121.reuse ;  /* 0x0000000429817223 */ /* 0x180fe20000010879 */
[----:B------:R0:W-:Y:S01]  /*3ed0*/  MUFU.EX2 R8, R17 ;  /* 0x0000001100087308 */ /* 0x0001e20000000800 */
        /* <DEDUP_REMOVED lines=25> */
[-CC-:B0-----:R-:W-:Y:S01]  /*4070*/  FFMA.FTZ R17, R77, R4.reuse, -R121.reuse ;  /* 0x000000044d117223 */ /* 0x181fe20000010879 */
[-CC-:B------:R-:W-:Y:S01]  /*4080*/  FFMA.FTZ R148, R80, R4.reuse, -R121.reuse ;  /* 0x0000000450947223 */ /* 0x180fe20000010879 */
[-CC-:B------:R-:W-:Y:S01]  /*4090*/  FFMA.FTZ R15, R81, R4.reuse, -R121.reuse ;  /* 0x00000004510f7223 */ /* 0x180fe20000010879 */
[-CC-:B------:R-:W-:Y:S01]  /*40a0*/  FFMA.FTZ R150, R84, R4.reuse, -R121.reuse ;  /* 0x0000000454967223 */ /* 0x180fe20000010879 */
[-C--:B------:R-:W-:Y:S01]  /*40b0*/  FFMA.FTZ R45, R85, R4.reuse, -R121 ;  /* 0x00000004552d7223 */ /* 0x080fe20000010879 */
        /* <DEDUP_REMOVED lines=30> */
[----:B------:R-:W-:-:S04]  /*42a0*/  FFMA.FTZ R86, R86, R4, -R49 ;  /* 0x0000000456567223 */ /* 0x000fc80000010831 */
        /* <DEDUP_REMOVED lines=86> */
[-CC-:B------:R-:W-:Y:S01]  /*4810*/  FFMA.FTZ R42, R83, R4.reuse, -R49.reuse ;  /* 0x00000004532a7223 */ /* 0x180fe20000010831 */
[----:B------:R-:W-:-:S05]  /*4820*/  FFMA.FTZ R49, R87, R4, -R49 ;  /* 0x0000000457317223 */ /* 0x000fca0000010831 */
        /* <DEDUP_REMOVED lines=44> */
.L_x_12817:
        /* <DEDUP_REMOVED lines=9> */
[----:B------:R-:W-:Y:S01]  /*4b80*/  PLOP3.LUT P1, PT, PT, PT, UP0, 0x80, 0x0 ;  /* 0x000000000000781c */ /* 0x000fe20003f2f008 */
[----:B------:R-:W-:Y:S01]  /*4b90*/  UMOV UR6, UR4 ;  /* 0x0000000400067c82 */ /* 0x000fe20008000000 */
[-C--:B------:R-:W-:Y:S01]  /*4ba0*/  FMUL.FTZ R88, R88, R8.reuse ;  /* 0x0000000858587220 */ /* 0x080fe20000410000 */
[-C--:B------:R-:W-:Y:S01]  /*4bb0*/  FMUL.FTZ R89, R89, R8.reuse ;  /* 0x0000000859597220 */ /* 0x080fe20000410000 */
[----:B------:R-:W-:Y:S01]  /*4bc0*/  UMOV UR21, UR10 ;  /* 0x0000000a00157c82 */ /* 0x000fe20008000000 */
[-C--:B------:R-:W-:Y:S01]  /*4bd0*/  FMUL.FTZ R92, R92, R8.reuse ;  /* 0x000000085c5c7220 */ /* 0x080fe20000410000 */
[-C--:B------:R-:W-:Y:S01]  /*4be0*/  FMUL.FTZ R93, R93, R8.reuse ;  /* 0x000000085d5d7220 */ /* 0x080fe20000410000 */
[-C--:B------:R-:W-:Y:S01]  /*4bf0*/  FMUL.FTZ R96, R96, R8.reuse ;  /* 0x0000000860607220 */ /* 0x080fe20000410000 */
[----:B------:R-:W-:Y:S01]  /*4c00*/  SYNCS.ARRIVE.TRANS64.RED.A1T0 RZ, [UR5], RZ ;  /* 0x000000ffffff79a7 */ /* 0x000fe20008100405 */
        /* <DEDUP_REMOVED lines=59> */
.L_x_12807:
[----:B------:R-:W-:Y:S06]  /*4fc0*/  BAR.ARV 0x8, 0x200 ;  /* 0x0208000000007b1d */ /* 0x000fec0000002000 */
[----:B------:R-:W-:Y:S05]  /*4fd0*/  @!P0 BRA `(.L_x_12819) ;  /* 0x0000000000048947 */ /* 0x000fea0003800000 */
[----:B------:R-:W-:Y:S01]  /*4fe0*/  BPT.TRAP 0x1 ;  /* 0x000000040000795c */ /* 0x000fe20000300000 */
.L_x_12819:
[----:B------:R-:W-:Y:S01]  /*4ff0*/  R2UR UR5, R0 ;  /* 0x00000000000572ca */ /* 0x000fe200000e0000 */
[----:B------:R-:W-:-:S05]  /*5000*/  IMAD.U32 R2, RZ, RZ, UR4 ;  /* 0x00000004ff027e24 */ /* 0x000fca000f8e00ff */
[----:B------:R-:W-:-:S07]  /*5010*/  SHF.L.U32 R2, R2, 0x1f, RZ ;  /* 0x0000001f02027819 */ /* 0x000fce00000006ff */
[----:B------:R-:W-:-:S09]  /*5020*/  ULEA UR5, UR5, UR40, 0x3 ;  /* 0x0000002805057291 */ /* 0x000fd2000f8e183f */
[----:B------:R0:W1:Y:S01]  /*5030*/  SYNCS.PHASECHK.TRANS64.TRYWAIT P1, [UR5+0x16850], R2 ;  /* 0x01685002ff0075a7 */ /* 0x0000620008020145 */
[----:B------:R-:W-:Y:S05]  /*5040*/  @!P0 BRA `(.L_x_12820) ;  /* 0x0000000000048947 */ /* 0x000fea0003800000 */
[----:B------:R-:W-:Y:S01]  /*5050*/  BPT.TRAP 0x1 ;  /* 0x000000040000795c */ /* 0x000fe20000300000 */
.L_x_12820:
[----:B-1----:R-:W-:Y:S05]  /*5060*/  @P1 BRA `(.L_x_12821) ;  /* 0x0000000000081947 */ /* 0x002fea0003800000 */
[----:B------:R-:W1:Y:S02]  /*5070*/  SYNCS.PHASECHK.TRANS64.TRYWAIT P1, [UR5+0x16850], R2 ;  /* 0x01685002ff0075a7 */ /* 0x000e640008020145 */
[----:B-1----:R-:W-:Y:S05]  /*5080*/  @!P1 BRA `(.L_x_12822) ;  /* 0x0000005400d09947 */ /* 0x002fea0003800000 */
.L_x_12821:
[----:B------:R-:W-:Y:S01]  /*5090*/  R2UR UR6, R0 ;  /* 0x00000000000672ca */ /* 0x000fe200000e0000 */
[----:B------:R-:W-:Y:S01]  /*50a0*/  UIADD3 UR40, UR40, 0x400, URZ ;  /* 0x0000040028287890 */ /* 0x000fe2000fffe03f */
[----:B------:R-:W-:Y:S01]  /*50b0*/  WARPGROUP.ARRIVE ;  /* 0x00000000000079c5 */ /* 0x000fe20000000000 */
[----:B------:R-:W-:Y:S01]  /*50c0*/  UMOV UR11, 0x40000040 ;  /* 0x40000040000b7882 */ /* 0x000fe20000000000 */
[----:B------:R-:W2:Y:S01]  /*50d0*/  SHFL.BFLY PT, R0, R9, 0x2, 0x1f ;  /* 0x0c401f0009007f89 */ /* 0x000ea200000e0000 */
[----:B------:R-:W-:Y:S01]  /*50e0*/  USHF.R.U32.HI UR40, URZ, 0x4, UR40 ;  /* 0x000000043f287899 */ /* 0x000fe20008011628 */
[----:B------:R-:W-:Y:S01]  /*50f0*/  IMAD.MOV.U32 R29, RZ, RZ, RZ ;  /* 0x000000ffff1d7224 */ /* 0x000fe200078e00ff */
[----:B------:R-:W-:Y:S01]  /*5100*/  MOV R17, 0xff800000 ;  /* 0xff80000000117802 */ /* 0x000fe20000000f00 */
[----:B01----:R-:W0:Y:S01]  /*5110*/  SHFL.BFLY PT, R2, R11, 0x2, 0x1f ;  /* 0x0c401f000b027f89 */ /* 0x003e2200000e0000 */
[----:B------:R-:W-:Y:S01]  /*5120*/  ULOP3.LUT UR4, UR40, 0x3fff, URZ, 0xc0, !UPT ;  /* 0x00003fff28047892 */ /* 0x000fe2000f8ec03f */
[----:B------:R-:W-:-:S03]  /*5130*/  IMAD.MOV.U32 R16, RZ, RZ, RZ ;  /* 0x000000ffff107224 */ /* 0x000fc600078e00ff */
[----:B------:R-:W-:-:S04]  /*5140*/  ULEA UR4, UR6, UR4, 0xa ;  /* 0x0000000406047291 */ /* 0x000fc8000f8e503f */
[----:B------:R-:W-:-:S03]  /*5150*/  UIADD3 UR6, UR4, 0x80, URZ ;  /* 0x0000008004067890 */ /* 0x000fc6000fffe03f */
[----:B------:R-:W-:Y:S02]  /*5160*/  UMOV UR10, UR4 ;  /* 0x00000004000a7c82 */ /* 0x000fe40008000000 */
[----:B------:R-:W-:Y:S01]  /*5170*/  HGMMA.64x64x16.F32.BF16 R88, R120, gdesc[UR8].tnspB, R88, gsb0 ;  /* 0x40e0000878587df0 */ /* 0x000fe20008001858 */
        /* <DEDUP_REMOVED lines=8> */
[----:B------:R-:W-:Y:S02]  /*5200*/  IMAD.MOV.U32 R0, RZ, RZ, -0x800000 ;  /* 0xff800000ff007424 */ /* 0x000fe400078e00ff */
        /* <DEDUP_REMOVED lines=11> */
[----:B------:R-:W-:Y:S02]  /*52c0*/  WARPGROUP.DEPBAR.LE gsb0, 0x0 ;  /* 0x00008000000079c5 */ /* 0x000fe40000010000 */
[----:B------:R-:W-:Y:S01]  /*52d0*/  WARPGROUP.ARRIVE ;  /* 0x00000000000079c5 */ /* 0x000fe20000000000 */
[----:B-1----:R-:W-:-:S04]  /*52e0*/  @P2 FMUL.FTZ R6, R6, 0.69314718246459960938 ;  /* 0x3f31721806062820 */ /* 0x002fc80000410000 */
[----:B------:R-:W-:Y:S01]  /*52f0*/  @P2 FFMA.FTZ R0, R9, R5, R6 ;  /* 0x0000000509002223 */ /* 0x000fe20000010006 */
[----:B------:R-:W-:Y:S01]  /*5300*/  HGMMA.64x64x16.F32.BF16 R88, R124, gdesc[UR8].tnspB, R88, gsb0 ;  /* 0x40e000087c587df0 */ /* 0x000fe20008001858 */
[----:B------:R-:W-:Y:S01]  /*5310*/  UMOV UR10, UR6 ;  /* 0x00000006000a7c82 */ /* 0x000fe20008000000 */
[----:B------:R-:W-:Y:S01]  /*5320*/  UMOV UR11, 0x40000040 ;  /* 0x40000040000b7882 */ /* 0x000fe20000000000 */
[----:B------:R-:W-:Y:S01]  /*5330*/  UIADD3 UR6, UR4, 0x180, URZ ;  /* 0x0000018004067890 */ /* 0x000fe2000fffe03f */
[----:B------:R-:W-:Y:S02]  /*5340*/  WARPGROUP.DEPBAR.LE gsb0, 0x0 ;  /* 0x00008000000079c5 */ /* 0x000fe40000010000 */
[----:B------:R-:W-:-:S06]  /*5350*/  WARPGROUP.ARRIVE ;  /* 0x00000000000079c5 */ /* 0x000fcc0000000000 */
        /* <DEDUP_REMOVED lines=15> */
[----:B------:R-:W-:Y:S02]  /*5450*/  UIADD3 UR6, UR4, 0x300, URZ ;  /* 0x0000030004067890 */ /* 0x000fe4000fffe03f */
        /* <DEDUP_REMOVED lines=15> */
[----:B0-23--:R-:W-:Y:S05]  /*5550*/  @!P0 BRA `(.L_x_12823) ;  /* 0x0000000000048947 */ /* 0x00dfea0003800000 */
[----:B------:R-:W-:Y:S01]  /*5560*/  BPT.TRAP 0x1 ;  /* 0x000000040000795c */ /* 0x000fe20000300000 */
.L_x_12823:
        /* <DEDUP_REMOVED lines=36> */
.L_x_12799:
[----:B------:R-:W-:Y:S05]  /*57b0*/  @P0 BRA `(.L_x_12824) ;  /* 0x0000000c00c80947 */ /* 0x000fea0003800000 */
[----:B------:R-:W-:Y:S01]  /*57c0*/  VIADD R37, R22, 0xffffff80 ;  /* 0xffffff8016257836 */ /* 0x000fe20000000000 */
[----:B------:R-:W0:Y:S01]  /*57d0*/  LDC R46, c[0x0][0xbe8] ;  /* 0x0002fa00ff2e7b82 */ /* 0x000e220000000800 */
[----:B------:R-:W1:Y:S01]  /*57e0*/  S2R R40, SR_CTAID.X ;  /* 0x0000000000287919 */ /* 0x000e620000002500 */
[----:B------:R-:W-:Y:S02]  /*57f0*/  USHF.R.S32.HI UR7, URZ, 0x1f, UR36 ;  /* 0x0000001f3f077899 */ /* 0x000fe40008011424 */
[----:B------:R-:W-:Y:S01]  /*5800*/  IMAD R44, RZ, RZ, -UR36 ;  /* 0x80000024ff2c7e24 */ /* 0x000fe2000f8e02ff */
[----:B------:R-:W-:Y:S01]  /*5810*/  SHF.R.S32.HI R36, RZ, 0x1f, R37 ;  /* 0x0000001fff247819 */ /* 0x000fe20000011425 */
[----:B------:R-:W-:Y:S01]  /*5820*/  ULDC.64 UR8, c[0x0][0xbd0] ;  /* 0x0002f40000087ab9 */ /* 0x000fe20000000a00 */
[----:B------:R-:W-:Y:S01]  /*5830*/  BSSY B0, `(.L_x_12825) ;  /* 0x00000b6000007945 */ /* 0x000fe20003800000 */
[----:B------:R-:W-:Y:S01]  /*5840*/  UIMAD UR6, UR7, UR8, URZ ;  /* 0x00000008070672a4 */ /* 0x000fe2000f8e023f */
[CC--:B------:R-:W-:Y:S01]  /*5850*/  LEA.HI R16, R36.reuse, R37.reuse, RZ, 0x7 ;  /* 0x0000002524107211 */ /* 0x0c0fe200078f38ff */
[----:B------:R-:W2:Y:S01]  /*5860*/  S2UR UR12, SR_CTAID.Z ;  /* 0x00000000000c79c3 */ /* 0x000ea20000002700 */
[----:B------:R-:W-:Y:S01]  /*5870*/  LEA.HI R36, R36, R37, RZ, 0x2 ;  /* 0x0000002524247211 */ /* 0x000fe200078f10ff */
[----:B------:R-:W-:Y:S01]  /*5880*/  UIMAD.WIDE.U32 UR4, UR36, UR8, URZ ;  /* 0x00000008240472a5 */ /* 0x000fe2000f8e003f */
[----:B------:R-:W-:Y:S01]  /*5890*/  LOP3.LUT R22, R16, 0xffffff80, RZ, 0xc0, !PT ;  /* 0xffffff8010167812 */ /* 0x000fe200078ec0ff */
[----:B------:R-:W-:Y:S01]  /*58a0*/  UIMAD UR6, UR36, UR9, UR6 ;  /* 0x00000009240672a4 */ /* 0x000fe2000f8e0206 */
[----:B------:R-:W-:-:S02]  /*58b0*/  LOP3.LUT R36, R36, 0xfffffffc, RZ, 0xc0, !PT ;  /* 0xfffffffc24247812 */ /* 0x000fc400078ec0ff */
[----:B------:R-:W-:Y:S01]  /*58c0*/  SHF.R.S32.HI R39, RZ, 0x7, R16 ;  /* 0x00000007ff277819 */ /* 0x000fe20000011410 */
[C---:B------:R-:W-:Y:S01]  /*58d0*/  IMAD.IADD R52, R37.reuse, 0x1, -R22 ;  /* 0x0000000125347824 */ /* 0x040fe200078e0a16 */
[----:B------:R-:W3:Y:S01]  /*58e0*/  LDC.64 R42, c[0x0][0xbd8] ;  /* 0x0002f600ff2a7b82 */ /* 0x000ee20000000a00 */
[----:B------:R-:W-:Y:S01]  /*58f0*/  IMAD.IADD R36, R37, 0x1, -R36 ;  /* 0x0000000125247824 */ /* 0x000fe200078e0a24 */
[----:B------:R-:W-:Y:S01]  /*5900*/  UIADD3 UR6, UR5, UR6, URZ ;  /* 0x0000000605067290 */ /* 0x000fe2000fffe03f */
[----:B------:R-:W-:Y:S01]  /*5910*/  IMAD.HI R16, R39, 0x55555556, RZ ;  /* 0x5555555627107827 */ /* 0x000fe200078e02ff */
[----:B------:R-:W-:Y:S01]  /*5920*/  SHF.R.S32.HI R41, RZ, 0x1f, R52 ;  /* 0x0000001fff297819 */ /* 0x000fe20000011434 */
[----:B------:R-:W-:Y:S01]  /*5930*/  ULDC.64 UR8, c[0x0][0xb38] ;  /* 0x0002ce0000087ab9 */ /* 0x000fe20000000a00 */
[----:B0-----:R-:W-:Y:S01]  /*5940*/  ISETP.NE.AND P0, PT, R46, 0x1, PT ;  /* 0x000000012e00780c */ /* 0x001fe20003f05270 */
[----:B------:R-:W-:Y:S01]  /*5950*/  UIMAD UR7, UR7, UR8, URZ ;  /* 0x00000008070772a4 */ /* 0x000fe2000f8e023f */
[----:B------:R-:W-:Y:S01]  /*5960*/  LEA.HI R53, R41, R52, RZ, 0x2 ;  /* 0x0000003429357211 */ /* 0x000fe200078f10ff */
[----:B------:R-:W0:Y:S01]  /*5970*/  S2UR UR11, SR_CTAID.Y ;  /* 0x00000000000b79c3 */ /* 0x000e220000002600 */
[----:B------:R-:W-:-:S02]  /*5980*/  LEA.HI R37, R36, R36, RZ, 0x1 ;  /* 0x0000002424257211 */ /* 0x000fc400078f08ff */
[--C-:B------:R-:W-:Y:S02]  /*5990*/  SHF.R.S32.HI R22, RZ, 0x2, R53.reuse ;  /* 0x00000002ff167819 */ /* 0x100fe40000011435 */
[----:B------:R-:W-:Y:S01]  /*59a0*/  SHF.R.S32.HI R23, RZ, 0x1f, R53 ;  /* 0x0000001fff177819 */ /* 0x000fe20000011435 */
[----:B--2---:R-:W-:Y:S01]  /*59b0*/  USHF.R.S32.HI UR10, URZ, 0x1f, UR12 ;  /* 0x0000001f3f0a7899 */ /* 0x004fe2000801140c */
[----:B------:R-:W-:Y:S01]  /*59c0*/  LEA.HI R16, R16, R16, RZ, 0x1 ;  /* 0x0000001010107211 */ /* 0x000fe200078f08ff */
[----:B------:R-:W0:Y:S01]  /*59d0*/  LDC R47, c[0x0][0xc50] ;  /* 0x00031400ff2f7b82 */ /* 0x000e220000000800 */
[----:B------:R-:W-:Y:S02]  /*59e0*/  LEA.HI R23, R23, R22, RZ, 0x3 ;  /* 0x0000001617177211 */ /* 0x000fe400078f18ff */
[----:B------:R-:W-:Y:S01]  /*59f0*/  LOP3.LUT R37, R37, 0x1ffffffe, RZ, 0xc0, !PT ;  /* 0x1ffffffe25257812 */ /* 0x000fe200078ec0ff */
[----:B------:R-:W-:Y:S01]  /*5a00*/  IMAD R16, R16, -0x3, R39 ;  /* 0xfffffffd10107824 */ /* 0x000fe200078e0227 */
[----:B------:R-:W-:-:S02]  /*5a10*/  LOP3.LUT R23, R23, 0xfffffff8, RZ, 0xc0, !PT ;  /* 0xfffffff817177812 */ /* 0x000fc400078ec0ff */
[----:B------:R-:W-:Y:S01]  /*5a20*/  LOP3.LUT R53, R53, 0x7ffffffc, RZ, 0xc0, !PT ;  /* 0x7ffffffc35357812 */ /* 0x000fe200078ec0ff */
[----:B------:R-:W2:Y:S01]  /*5a30*/  @P0 LDC R38, c[0x0][0xbec] ;  /* 0x0002fb00ff260b82 */ /* 0x000ea20000000800 */
[----:B------:R-:W-:Y:S01]  /*5a40*/  IADD3 R23, R22, -R23, RZ ;  /* 0x8000001716177210 */ /* 0x000fe20007ffe0ff */
[----:B------:R-:W-:Y:S01]  /*5a50*/  IMAD.IADD R39, R36, 0x1, -R37 ;  /* 0x0000000124277824 */ /* 0x000fe200078e0a25 */
[----:B------:R-:W-:Y:S01]  /*5a60*/  LEA.HI R22, R41, R52, RZ, 0x5 ;  /* 0x0000003429167211 */ /* 0x000fe200078f28ff */
[----:B---3--:R-:W-:-:S03]  /*5a70*/  IMAD R36, R42, UR10, RZ ;  /* 0x0000000a2a247c24 */ /* 0x008fc6000f8e02ff */
[----:B------:R-:W-:Y:S01]  /*5a80*/  SHF.R.S32.HI R22, RZ, 0x5, R22 ;  /* 0x00000005ff167819 */ /* 0x000fe20000011416 */
[----:B------:R-:W3:Y:S01]  /*5a90*/  LDC.64 R48, c[0x0][0xb40] ;  /* 0x0002d000ff307b82 */ /* 0x000ee20000000a00 */
[----:B------:R-:W-:-:S03]  /*5aa0*/  IMAD R43, R43, UR12, R36 ;  /* 0x0000000c2b2b7c24 */ /* 0x000fc6000f8e0224 */
[----:B------:R-:W-:Y:S02]  /*5ab0*/  IMAD R37, R22, 0x10, R23 ;  /* 0x0000001016257824 */ /* 0x000fe400078e0217 */
[----:B------:R-:W-:Y:S01]  /*5ac0*/  IMAD.U32 R23, RZ, RZ, UR5 ;  /* 0x00000005ff177e24 */ /* 0x000fe2000f8e00ff */
[----:B------:R-:W-:Y:S01]  /*5ad0*/  MOV R23, UR6 ;  /* 0x0000000600177c02 */ /* 0x000fe20008000f00 */
[----:B------:R-:W4:Y:S01]  /*5ae0*/  @P0 LDC R50, c[0x0][0xbec] ;  /* 0x0002fb00ff320b82 */ /* 0x000f220000000800 */
[----:B------:R-:W-:Y:S01]  /*5af0*/  IMAD R16, R16, 0x40, R37 ;  /* 0x0000004010107824 */ /* 0x000fe200078e0225 */
[----:B------:R-:W-:Y:S01]  /*5b00*/  UIMAD UR6, UR36, UR9, UR7 ;  /* 0x00000009240672a4 */ /* 0x000fe2000f8e0207 */
[----:B------:R-:W-:Y:S01]  /*5b10*/  IMAD.U32 R22, RZ, RZ, UR4 ;  /* 0x00000004ff167e24 */ /* 0x000fe2000f8e00ff */
[----:B------:R-:W-:Y:S01]  /*5b20*/  UIMAD.WIDE.U32 UR4, UR36, UR8, URZ ;  /* 0x00000008240472a5 */ /* 0x000fe2000f8e003f */
[----:B------:R-:W-:Y:S02]  /*5b30*/  IMAD R39, R39, 0x8, R16 ;  /* 0x0000000827277824 */ /* 0x000fe400078e0210 */
[----:B0-----:R-:W-:Y:S01]  /*5b40*/  IMAD R51, R47, R44, UR11 ;  /* 0x0000000b2f337e24 */ /* 0x001fe2000f8e022c */
[----:B------:R-:W0:Y:S01]  /*5b50*/  @P0 LDC R45, c[0x0][0xbf0] ;  /* 0x0002fc00ff2d0b82 */ /* 0x000e220000000800 */
[----:B------:R-:W-:Y:S01]  /*5b60*/  UIADD3 UR6, UR5, UR6, URZ ;  /* 0x0000000605067290 */ /* 0x000fe2000fffe03f */
[----:B-1----:R-:W-:Y:S01]  /*5b70*/  IMAD R39, R40, 0xc0, R39 ;  /* 0x000000c028277824 */ /* 0x002fe200078e0227 */
[----:B------:R-:W-:Y:S01]  /*5b80*/  ULDC.64 UR8, c[0x0][0xb28] ;  /* 0x0002ca0000087ab9 */ /* 0x000fe20000000a00 */
[----:B------:R-:W-:Y:S01]  /*5b90*/  IMAD.WIDE.U32 R22, R42, UR12, R22 ;  /* 0x0000000c2a167c25 */ /* 0x000fe2000f8e0016 */
[----:B------:R-:W-:-:S03]  /*5ba0*/  SHF.R.S32.HI R44, RZ, 0x1f, R51 ;  /* 0x0000001fff2c7819 */ /* 0x000fc60000011433 */
[----:B------:R-:W1:Y:S01]  /*5bb0*/  @P0 LDC R55, c[0x0][0xbf0] ;  /* 0x0002fc00ff370b82 */ /* 0x000e620000000800 */
[----:B------:R-:W-:Y:S01]  /*5bc0*/  IMAD.U32 R37, RZ, RZ, UR5 ;  /* 0x00000005ff257e24 */ /* 0x000fe2000f8e00ff */
[----:B------:R-:W-:Y:S01]  /*5bd0*/  MOV R37, UR6 ;  /* 0x0000000600257c02 */ /* 0x000fe20008000f00 */
[----:B--2---:R-:W-:Y:S01]  /*5be0*/  @P0 IMAD.HI.U32 R38, R39, R38, RZ ;  /* 0x0000002627260227 */ /* 0x004fe200078e00ff */
[----:B------:R-:W-:-:S03]  /*5bf0*/  ULDC.64 UR6, c[0x0][0xb48] ;  /* 0x0002d20000067ab9 */ /* 0x000fc60000000a00 */
[----:B------:R-:W-:Y:S01]  /*5c00*/  IMAD.U32 R36, RZ, RZ, UR4 ;  /* 0x00000004ff247e24 */ /* 0x000fe2000f8e00ff */
[----:B------:R-:W-:Y:S01]  /*5c10*/  ULDC.64 UR4, c[0x0][0xbe0] ;  /* 0x0002f80000047ab9 */ /* 0x000fe20000000a00 */
[----:B---3--:R-:W-:Y:S02]  /*5c20*/  IMAD R42, R48, UR10, RZ ;  /* 0x0000000a302a7c24 */ /* 0x008fe4000f8e02ff */
[----:B------:R-:W-:Y:S02]  /*5c30*/  IMAD.IADD R23, R23, 0x1, R43 ;  /* 0x0000000117177824 */ /* 0x000fe400078e022b */
[----:B----4-:R-:W-:-:S04]  /*5c40*/  @P0 IMAD.HI.U32 R50, R39, R50, RZ ;  /* 0x0000003227320227 */ /* 0x010fc800078e00ff */
[----:B------:R-:W-:Y:S01]  /*5c50*/  IMAD.MOV.U32 R41, RZ, RZ, R39 ;  /* 0x000000ffff297224 */ /* 0x000fe200078e0027 */
[----:B0-----:R-:W-:Y:S01]  /*5c60*/  @P0 SHF.R.U32.HI R41, RZ, R45, R38 ;  /* 0x0000002dff290219 */ /* 0x001fe20000011626 */
[----:B------:R-:W-:Y:S02]  /*5c70*/  IMAD R45, R49, UR12, R42 ;  /* 0x0000000c312d7c24 */ /* 0x000fe4000f8e022a */
[----:B------:R-:W-:-:S04]  /*5c80*/  IMAD.WIDE.U32 R36, R48, UR12, R36 ;  /* 0x0000000c30247c25 */ /* 0x000fc8000f8e0024 */
[----:B------:R-:W-:Y:S01]  /*5c90*/  IMAD.MOV.U32 R43, RZ, RZ, R39 ;  /* 0x000000ffff2b7224 */ /* 0x000fe200078e0027 */
[----:B-1----:R-:W-:Y:S01]  /*5ca0*/  @P0 SHF.R.U32.HI R43, RZ, R55, R50 ;  /* 0x00000037ff2b0219 */ /* 0x002fe20000011632 */
[----:B------:R-:W-:Y:S01]  /*5cb0*/  IMAD R38, R44, UR4, RZ ;  /* 0x000000042c267c24 */ /* 0x000fe2000f8e02ff */
[----:B------:R-:W-:Y:S01]  /*5cc0*/  IADD3 R37, R37, R45, RZ ;  /* 0x0000002d25257210 */ /* 0x000fe20007ffe0ff */
[----:B------:R-:W-:Y:S01]  /*5cd0*/  IMAD.WIDE.U32 R22, R51, UR4, R22 ;  /* 0x0000000433167c25 */ /* 0x000fe2000f8e0016 */
[----:B------:R-:W-:-:S03]  /*5ce0*/  SHF.R.S32.HI R45, RZ, 0x1f, R41 ;  /* 0x0000001fff2d7819 */ /* 0x000fc60000011429 */
[----:B------:R-:W-:Y:S01]  /*5cf0*/  IMAD R42, R51, UR5, R38 ;  /* 0x00000005332a7c24 */ /* 0x000fe2000f8e0226 */
[----:B------:R-:W-:Y:S01]  /*5d00*/  BAR.SYNC.DEFER_BLOCKING 0x1, 0x180 ;  /* 0x0046000000007b1d */ /* 0x000fe20000010000 */
[----:B------:R-:W-:Y:S01]  /*5d10*/  IMAD R44, R44, UR6, RZ ;  /* 0x000000062c2c7c24 */ /* 0x000fe2000f8e02ff */
[----:B------:R-:W-:Y:S01]  /*5d20*/  IADD3 R22, P0, R41, R22, RZ ;  /* 0x0000001629167210 */ /* 0x000fe20007f1e0ff */
[----:B------:R-:W-:Y:S01]  /*5d30*/  IMAD.MOV R41, RZ, RZ, -R41 ;  /* 0x000000ffff297224 */ /* 0x000fe200078e0a29 */
[--C-:B------:R-:W-:Y:S01]  /*5d40*/  SHF.R.S32.HI R38, RZ, 0x1f, R43.reuse ;  /* 0x0000001fff267819 */ /* 0x100fe2000001142b */
[----:B------:R-:W-:Y:S01]  /*5d50*/  IMAD R47, R51, UR7, R44 ;  /* 0x00000007332f7c24 */ /* 0x000fe2000f8e022c */
[----:B------:R-:W-:Y:S01]  /*5d60*/  ULDC.64 UR4, c[0x0][0xb30] ;  /* 0x0002cc0000047ab9 */ /* 0x000fe20000000a00 */
[----:B------:R-:W-:Y:S01]  /*5d70*/  IMAD.MOV R44, RZ, RZ, -R43 ;  /* 0x000000ffff2c7224 */ /* 0x000fe200078e0a2b */
[----:B------:R-:W-:Y:S01]  /*5d80*/  IADD3.X R23, R45, R23, R42, P0, !PT ;  /* 0x000000172d177210 */ /* 0x000fe200007fe42a */
[----:B------:R-:W-:-:S02]  /*5d90*/  IMAD R38, R38, UR4, RZ ;  /* 0x0000000426267c24 */ /* 0x000fc4000f8e02ff */
[----:B------:R-:W-:Y:S02]  /*5da0*/  IMAD R41, R46, R41, R39 ;  /* 0x000000292e297224 */ /* 0x000fe400078e0227 */
[----:B------:R-:W-:Y:S01]  /*5db0*/  IMAD.WIDE.U32 R36, R51, UR6, R36 ;  /* 0x0000000633247c25 */ /* 0x000fe2000f8e0024 */
[----:B------:R-:W-:-:S03]  /*5dc0*/  ULDC.64 UR6, c[0x0][0xbc8] ;  /* 0x0002f20000067ab9 */ /* 0x000fc60000000a00 */
[----:B------:R-:W-:Y:S02]  /*5dd0*/  IMAD R39, R46, R44, R39 ;  /* 0x0000002c2e277224 */ /* 0x000fe400078e0227 */
[----:B------:R-:W-:Y:S01]  /*5de0*/  IMAD R45, R43, UR5, R38 ;  /* 0x000000052b2d7c24 */ /* 0x000fe2000f8e0226 */
[----:B------:R-:W-:Y:S01]  /*5df0*/  SHF.R.S32.HI R38, RZ, 0x1f, R41 ;  /* 0x0000001fff267819 */ /* 0x000fe20000011429 */
[----:B------:R-:W-:Y:S01]  /*5e00*/  IMAD.IADD R37, R37, 0x1, R47 ;  /* 0x0000000125257824 */ /* 0x000fe200078e022f */
[----:B------:R-:W-:Y:S01]  /*5e10*/  SHF.R.S32.HI R42, RZ, 0x1f, R39 ;  /* 0x0000001fff2a7819 */ /* 0x000fe20000011427 */
[----:B------:R-:W0:Y:S01]  /*5e20*/  S2UR UR5, SR_CgaCtaId ;  /* 0x00000000000579c3 */ /* 0x000e220000008800 */
[----:B------:R-:W-:-:S04]  /*5e30*/  IMAD.WIDE.U32 R22, R41, UR6, R22 ;  /* 0x0000000629167c25 */ /* 0x000fc8000f8e0016 */
[----:B------:R-:W-:Y:S01]  /*5e40*/  IMAD.WIDE.U32 R36, R43, UR4, R36 ;  /* 0x000000042b247c25 */ /* 0x000fe2000f8e0024 */
[----:B------:R-:W-:-:S03]  /*5e50*/  UMOV UR4, 0x400 ;  /* 0x0000040000047882 */ /* 0x000fc60000000000 */
[----:B------:R-:W-:Y:S02]  /*5e60*/  IMAD R38, R38, UR6, RZ ;  /* 0x0000000626267c24 */ /* 0x000fe4000f8e02ff */
[----:B------:R-:W-:Y:S02]  /*5e70*/  IMAD.IADD R37, R37, 0x1, R45 ;  /* 0x0000000125257824 */ /* 0x000fe400078e022d */
[----:B------:R-:W-:Y:S02]  /*5e80*/  IMAD R42, R42, UR8, RZ ;  /* 0x000000082a2a7c24 */ /* 0x000fe4000f8e02ff */
[----:B------:R-:W-:Y:S01]  /*5e90*/  IMAD R43, R41, UR7, R38 ;  /* 0x00000007292b7c24 */ /* 0x000fe2000f8e0226 */
[----:B------:R-:W-:Y:S01]  /*5ea0*/  ULDC.64 UR6, c[0x0][0xba8] ;  /* 0x0002ea0000067ab9 */ /* 0x000fe20000000a00 */
[C---:B------:R-:W-:Y:S01]  /*5eb0*/  IMAD R41, R39.reuse, UR9, R42 ;  /* 0x0000000927297c24 */ /* 0x040fe2000f8e022a */
[----:B------:R-:W-:Y:S01]  /*5ec0*/  LEA R38, P0, R22, UR6, 0x2 ;  /* 0x0000000616267c11 */ /* 0x000fe2000f8010ff */
[----:B------:R-:W-:Y:S01]  /*5ed0*/  IMAD.WIDE.U32 R36, R39, UR8, R36 ;  /* 0x0000000827247c25 */ /* 0x000fe2000f8e0024 */
[----:B------:R-:W-:Y:S01]  /*5ee0*/  IADD3 R39, R23, R43, RZ ;  /* 0x0000002b17277210 */ /* 0x000fe20007ffe0ff */
[----:B------:R-:W-:Y:S01]  /*5ef0*/  ULDC.64 UR8, c[0x0][0xb00] ;  /* 0x0002c00000087ab9 */ /* 0x000fe20000000a00 */
[----:B------:R-:W-:Y:S01]  /*5f00*/  ULDC UR6, c[0x0][0xa88] ;  /* 0x0002a20000067ab9 */ /* 0x000fe20000000800 */
[----:B------:R-:W-:Y:S01]  /*5f10*/  IMAD.IADD R23, R37, 0x1, R41 ;  /* 0x0000000125177824 */ /* 0x000fe200078e0229 */
[----:B------:R-:W-:Y:S01]  /*5f20*/  LEA R48, P1, R36, UR8, 0x2 ;  /* 0x0000000824307c11 */ /* 0x000fe2000f8210ff */
[----:B------:R-:W-:Y:S01]  /*5f30*/  IMAD R16, R40, 0xc0, R16 ;  /* 0x000000c028107824 */ /* 0x000fe200078e0210 */
[----:B------:R-:W-:Y:S01]  /*5f40*/  LEA.HI.X R39, R22, UR7, R39, 0x2, P0 ;  /* 0x0000000716277c11 */ /* 0x000fe200080f1427 */
[----:B0-----:R-:W-:Y:S01]  /*5f50*/  ULEA UR4, UR5, UR4, 0x18 ;  /* 0x0000000405047291 */ /* 0x001fe2000f8ec03f */
[----:B------:R-:W-:Y:S01]  /*5f60*/  LEA.HI.X R50, R36, UR9, R23, 0x2, P1 ;  /* 0x0000000924327c11 */ /* 0x000fe200088f1417 */
[----:B------:R-:W-:Y:S01]  /*5f70*/  SHFL.IDX PT, R22, R38, RZ, 0x1c1f ;  /* 0x001c1fff26167589 */ /* 0x000fe200000e0000 */
[----:B------:R-:W-:Y:S01]  /*5f80*/  IMAD R45, R46, UR6, RZ ;  /* 0x000000062e2d7c24 */ /* 0x000fe2000f8e02ff */
[----:B------:R-:W-:Y:S01]  /*5f90*/  LOP3.LUT P0, RZ, R52, 0x3, RZ, 0xc0, !PT ;  /* 0x0000000334ff7812 */ /* 0x000fe2000780c0ff */
[C---:B------:R-:W-:Y:S01]  /*5fa0*/  VIADD R44, R16.reuse, 0x8 ;  /* 0x00000008102c7836 */ /* 0x040fe20000000000 */
[----:B------:R-:W0:Y:S01]  /*5fb0*/  SHFL.IDX PT, R23, R39, RZ, 0x1c1f ;  /* 0x001c1fff27177589 */ /* 0x000e2200000e0000 */
[----:B------:R-:W-:Y:S01]  /*5fc0*/  UIADD3 UR4, UR4, 0x16820, URZ ;  /* 0x0001682004047890 */ /* 0x000fe2000fffe03f */
[-C--:B------:R-:W-:Y:S01]  /*5fd0*/  ISETP.GE.OR P1, PT, R16, R45.reuse, P0 ;  /* 0x0000002d1000720c */ /* 0x080fe20000726670 */
[----:B------:R-:W-:Y:S01]  /*5fe0*/  IMAD.IADD R47, R52, 0x1, -R53 ;  /* 0x00000001342f7824 */ /* 0x000fe200078e0a35 */
[----:B------:R-:W-:Y:S01]  /*5ff0*/  SHFL.IDX PT, R36, R38, 0x1, 0x1c1f ;  /* 0x003c1f0026247f89 */ /* 0x000fe200000e0000 */
[-C--:B------:R-:W-:Y:S01]  /*6000*/  ISETP.GE.OR P0, PT, R44, R45.reuse, P0 ;  /* 0x0000002d2c00720c */ /* 0x080fe20000706670 */
[----:B------:R-:W-:Y:S01]  /*6010*/  UPRMT UR4, URZ, 0x654, UR4 ;  /* 0x000006543f047896 */ /* 0x000fe20008000004 */
[----:B------:R-:W-:Y:S01]  /*6020*/  ISETP.GE.AND P2, PT, R16, R45, PT ;  /* 0x0000002d1000720c */ /* 0x000fe20003f46270 */
[----:B------:R-:W1:Y:S01]  /*6030*/  SHFL.IDX PT, R37, R39, 0x1, 0x1c1f ;  /* 0x003c1f0027257f89 */ /* 0x000e6200000e0000 */
[----:B------:R-:W-:-:S03]  /*6040*/  IMAD.SHL.U32 R47, R47, 0x2, RZ ;  /* 0x000000022f2f7824 */ /* 0x000fc600078e00ff */
[----:B------:R2:W3:Y:S03]  /*6050*/  SHFL.IDX PT, R42, R48, RZ, 0x1c1f ;  /* 0x001c1fff302a7589 */ /* 0x0004e600000e0000 */
[----:B------:R-:W-:Y:S01]  /*6060*/  SYNCS.ARRIVE.TRANS64.RED.A1T0 RZ, [UR4], RZ ;  /* 0x000000ffffff79a7 */ /* 0x000fe20008100404 */
[----:B------:R2:W4:Y:S04]  /*6070*/  SHFL.IDX PT, R43, R50, RZ, 0x1c1f ;  /* 0x001c1fff322b7589 */ /* 0x00052800000e0000 */
[----:B0-----:R2:W-:Y:S04]  /*6080*/  @!P1 ST.E desc[UR38][R22.64], R17 ;  /* 0x0000001116009985 */ /* 0x0015e8000c101926 */
[----:B-1----:R2:W-:Y:S01]  /*6090*/  @!P0 ST.E desc[UR38][R36.64], R0 ;  /* 0x0000000024008985 */ /* 0x0025e2000c101926 */
[----:B------:R-:W-:Y:S05]  /*60a0*/  @P2 BRA `(.L_x_12826) ;  /* 0x0000000000b82947 */ /* 0x000fea0003800000 */
[----:B------:R-:W-:Y:S01]  /*60b0*/  ULDC UR4, c[0x0][0xac8] ;  /* 0x0002b20000047ab9 */ /* 0x000fe20000000800 */
[C---:B--2---:R-:W-:Y:S01]  /*60c0*/  IADD3 R0, R47.reuse, 0x8, RZ ;  /* 0x000000082f007810 */ /* 0x044fe20007ffe0ff */
[C---:B------:R-:W-:Y:S01]  /*60d0*/  VIADD R22, R47.reuse, 0x10 ;  /* 0x000000102f167836 */ /* 0x040fe20000000000 */
[C---:B------:R-:W-:Y:S01]  /*60e0*/  ISETP.GE.AND P0, PT, R47.reuse, UR4, PT ;  /* 0x000000042f007c0c */ /* 0x040fe2000bf06270 */
[C---:B------:R-:W-:Y:S01]  /*60f0*/  VIADD R23, R47.reuse, 0x18 ;  /* 0x000000182f177836 */ /* 0x040fe20000000000 */
[C---:B------:R-:W-:Y:S01]  /*6100*/  IADD3 R38, R47.reuse, 0x30, RZ ;  /* 0x000000302f267810 */ /* 0x040fe20007ffe0ff */
[C---:B------:R-:W-:Y:S01]  /*6110*/  VIADD R36, R47.reuse, 0x20 ;  /* 0x000000202f247836 */ /* 0x040fe20000000000 */
[----:B------:R-:W-:Y:S01]  /*6120*/  ISETP.GE.AND P1, PT, R22, UR4, PT ;  /* 0x0000000416007c0c */ /* 0x000fe2000bf26270 */
[----:B------:R-:W-:Y:S01]  /*6130*/  VIADD R37, R47, 0x28 ;  /* 0x000000282f257836 */ /* 0x000fe20000000000 */
[----:B------:R-:W-:Y:S01]  /*6140*/  ISETP.GE.AND P2, PT, R23, UR4, PT ;  /* 0x0000000417007c0c */ /* 0x000fe2000bf46270 */
[----:B------:R-:W-:Y:S01]  /*6150*/  VIADD R39, R47, 0x38 ;  /* 0x000000382f277836 */ /* 0x000fe20000000000 */
[----:B------:R-:W-:-:S02]  /*6160*/  ISETP.GE.AND P3, PT, R36, UR4, PT ;  /* 0x0000000424007c0c */ /* 0x000fc4000bf66270 */
[----:B------:R-:W-:Y:S02]  /*6170*/  ISETP.GE.AND P4, PT, R37, UR4, PT ;  /* 0x0000000425007c0c */ /* 0x000fe4000bf86270 */
[----:B------:R-:W-:Y:S01]  /*6180*/  ISETP.GE.AND P5, PT, R38, UR4, PT ;  /* 0x0000000426007c0c */ /* 0x000fe2000bfa6270 */
[----:B---34-:R-:W-:Y:S01]  /*6190*/  @!P0 IMAD.WIDE R16, R47, 0x4, R42 ;  /* 0x000000042f108825 */ /* 0x018fe200078e022a */
[----:B------:R-:W-:-:S03]  /*61a0*/  ISETP.GE.AND P6, PT, R39, UR4, PT ;  /* 0x0000000427007c0c */ /* 0x000fc6000bfc6270 */
[----:B------:R-:W-:Y:S01]  /*61b0*/  @!P1 LEA.HI R22, R22, R22, RZ, 0x1 ;  /* 0x0000001616169211 */ /* 0x000fe200078f08ff */
[----:B------:R0:W-:Y:S01]  /*61c0*/  @!P0 ST.E.64 desc[UR38][R16.64], R34 ;  /* 0x0000002210008985 */ /* 0x0001e2000c101b26 */
[----:B------:R-:W-:Y:S02]  /*61d0*/  ISETP.GE.AND P0, PT, R0, UR4, PT ;  /* 0x0000000400007c0c */ /* 0x000fe4000bf06270 */
[----:B------:R-:W-:-:S04]  /*61e0*/  @!P3 LEA.HI R36, R36, R36, RZ, 0x1 ;  /* 0x000000242424b211 */ /* 0x000fc800078f08ff */
[----:B------:R-:W-:Y:S02]  /*61f0*/  @!P5 LEA.HI R38, R38, R38, RZ, 0x1 ;  /* 0x000000262626d211 */ /* 0x000fe400078f08ff */
[----:B------:R-:W-:Y:S02]  /*6200*/  @!P6 LEA.HI R40, R39, R39, RZ, 0x1 ;  /* 0x000000272728e211 */ /* 0x000fe400078f08ff */
[----:B------:R-:W-:Y:S02]  /*6210*/  @!P5 LOP3.LUT R41, R38, 0xfffffffe, RZ, 0xc0, !PT ;  /* 0xfffffffe2629d812 */ /* 0x000fe400078ec0ff */
[----:B------:R-:W-:Y:S02]  /*6220*/  @!P6 LOP3.LUT R49, R40, 0xfffffffe, RZ, 0xc0, !PT ;  /* 0xfffffffe2831e812 */ /* 0x000fe400078ec0ff */
[----:B------:R-:W-:Y:S01]  /*6230*/  @!P0 LEA.HI R0, R0, R0, RZ, 0x1 ;  /* 0x0000000000008211 */ /* 0x000fe200078f08ff */
[----:B------:R-:W-:Y:S01]  /*6240*/  @!P5 IMAD.WIDE R40, R41, 0x4, R42 ;  /* 0x000000042928d825 */ /* 0x000fe200078e022a */
[----:B0-----:R-:W-:-:S02]  /*6250*/  @!P2 LEA.HI R16, R23, R23, RZ, 0x1 ;  /* 0x000000171710a211 */ /* 0x001fc400078f08ff */
[----:B------:R-:W-:Y:S02]  /*6260*/  @!P4 LEA.HI R34, R37, R37, RZ, 0x1 ;  /* 0x000000252522c211 */ /* 0x000fe400078f08ff */
[----:B------:R-:W-:Y:S02]  /*6270*/  @!P0 LOP3.LUT R17, R0, 0xfffffffe, RZ, 0xc0, !PT ;  /* 0xfffffffe00118812 */ /* 0x000fe400078ec0ff */
[----:B------:R-:W-:Y:S02]  /*6280*/  @!P1 LOP3.LUT R23, R22, 0xfffffffe, RZ, 0xc0, !PT ;  /* 0xfffffffe16179812 */ /* 0x000fe400078ec0ff */
[----:B------:R-:W-:Y:S01]  /*6290*/  @!P2 LOP3.LUT R35, R16, 0xfffffffe, RZ, 0xc0, !PT ;  /* 0xfffffffe1023a812 */ /* 0x000fe200078ec0ff */
        /* <DEDUP_REMOVED lines=15> */
.L_x_12826:
[----:B------:R-:W-:Y:S05]  /*6390*/  BSYNC B0 ;  /* 0x0000000000007941 */ /* 0x000fea0003800000 */
.L_x_12825:
[----:B------:R-:W-:Y:S01]  /*63a0*/  ISETP.GE.AND P0, PT, R44, R45, PT ;  /* 0x0000002d2c00720c */ /* 0x000fe20003f06270 */
[----:B0-2---:R1:W2:Y:S04]  /*63b0*/  SHFL.IDX PT, R17, R50, 0x1, 0x1c1f ;  /* 0x003c1f0032117f89 */ /* 0x0052a800000e0000 */
[----:B------:R1:W0:Y:S08]  /*63c0*/  SHFL.IDX PT, R16, R48, 0x1, 0x1c1f ;  /* 0x003c1f0030107f89 */ /* 0x00023000000e0000 */
[----:B-1----:R-:W-:Y:S05]  /*63d0*/  @P0 BRA `(.L_x_12797) ;  /* 0x0000004000940947 */ /* 0x002fea0003800000 */
[C---:B------:R-:W-:Y:S01]  /*63e0*/  VIADD R0, R47.reuse, 0x8 ;  /* 0x000000082f007836 */ /* 0x040fe20000000000 */
        /* <DEDUP_REMOVED lines=10> */
[----:B------:R-:W-:Y:S02]  /*6490*/  ISETP.GE.AND P0, PT, R47, UR4, PT ;  /* 0x000000042f007c0c */ /* 0x000fe4000bf06270 */
[----:B------:R-:W-:Y:S02]  /*64a0*/  ISETP.GE.AND P5, PT, R11, UR4, PT ;  /* 0x000000040b007c0c */ /* 0x000fe4000bfa6270 */
[----:B------:R-:W-:Y:S02]  /*64b0*/  ISETP.GE.AND P6, PT, R15, UR4, PT ;  /* 0x000000040f007c0c */ /* 0x000fe4000bfc6270 */
[----:B------:R-:W-:Y:S02]  /*64c0*/  @!P1 LEA.HI R0, R0, R0, RZ, 0x1 ;  /* 0x0000000000009211 */ /* 0x000fe400078f08ff */
[----:B------:R-:W-:Y:S02]  /*64d0*/  @!P2 LEA.HI R6, R6, R6, RZ, 0x1 ;  /* 0x000000060606a211 */ /* 0x000fe400078f08ff */
[----:B------:R-:W-:-:S02]  /*64e0*/  @!P1 LOP3.LUT R5, R0, 0xfffffffe, RZ, 0xc0, !PT ;  /* 0xfffffffe00059812 */ /* 0x000fc400078ec0ff */
[----:B------:R-:W-:Y:S01]  /*64f0*/  @!P3 LEA.HI R0, R7, R7, RZ, 0x1 ;  /* 0x000000070700b211 */ /* 0x000fe200078f08ff */
[--C-:B0-2---:R-:W-:Y:S01]  /*6500*/  @!P0 IMAD.WIDE R2, R47, 0x4, R16.reuse ;  /* 0x000000042f028825 */ /* 0x105fe200078e0210 */
[----:B------:R-:W-:Y:S02]  /*6510*/  @!P4 LEA.HI R10, R10, R10, RZ, 0x1 ;  /* 0x0000000a0a0ac211 */ /* 0x000fe400078f08ff */
[----:B------:R-:W-:Y:S01]  /*6520*/  @!P5 LEA.HI R14, R11, R11, RZ, 0x1 ;  /* 0x0000000b0b0ed211 */ /* 0x000fe200078f08ff */
[----:B------:R-:W-:Y:S01]  /*6530*/  @!P1 IMAD.WIDE R4, R5, 0x4, R16 ;  /* 0x0000000405049825 */ /* 0x000fe200078e0210 */
[----:B------:R-:W-:Y:S01]  /*6540*/  @!P6 LEA.HI R20, R15, R15, RZ, 0x1 ;  /* 0x0000000f0f14e211 */ /* 0x000fe200078f08ff */
[----:B------:R0:W-:Y:S01]  /*6550*/  @!P0 ST.E.64 desc[UR38][R2.64], R26 ;  /* 0x0000001a02008985 */ /* 0x0001e2000c101b26 */
[----:B------:R-:W-:Y:S01]  /*6560*/  @!P2 LOP3.LUT R7, R6, 0xfffffffe, RZ, 0xc0, !PT ;  /* 0xfffffffe0607a812 */ /* 0x000fe200078ec0ff */
[----:B------:R-:W-:Y:S01]  /*6570*/  VIADD R47, R47, 0x38 ;  /* 0x000000382f2f7836 */ /* 0x000fe20000000000 */
[----:B------:R-:W-:Y:S01]  /*6580*/  @!P3 LOP3.LUT R11, R0, 0xfffffffe, RZ, 0xc0, !PT ;  /* 0xfffffffe000bb812 */ /* 0x000fe200078ec0ff */
[----:B------:R1:W-:Y:S01]  /*6590*/  @!P1 ST.E.64 desc[UR38][R4.64], R32 ;  /* 0x0000002004009985 */ /* 0x0003e2000c101b26 */
[----:B------:R-:W-:-:S02]  /*65a0*/  @!P4 LOP3.LUT R15, R10, 0xfffffffe, RZ, 0xc0, !PT ;  /* 0xfffffffe0a0fc812 */ /* 0x000fc400078ec0ff */
        /* <DEDUP_REMOVED lines=19> */
.L_x_12824:
[----:B------:R-:W-:-:S05]  /*66e0*/  VIADD R0, R22, 0xffffff80 ;  /* 0xffffff8016007836 */ /* 0x000fca0000000000 */
        /* <DEDUP_REMOVED lines=12> */
[----:B------:R-:W-:Y:S02]  /*67b0*/  USHF.R.S32.HI UR6, URZ, 0x1f, UR36 ;  /* 0x0000001f3f067899 */ /* 0x000fe40008011424 */
[----:B------:R-:W-:Y:S01]  /*67c0*/  IADD3 R6, RZ, -UR36, RZ ;  /* 0x80000024ff067c10 */ /* 0x000fe2000fffe0ff */
[----:B------:R-:W-:Y:S01]  /*67d0*/  ULDC.64 UR8, c[0x0][0xbd0] ;  /* 0x0002f40000087ab9 */ /* 0x000fe20000000a00 */
[----:B------:R-:W-:Y:S01]  /*67e0*/  IMAD.MOV.U32 R5, RZ, RZ, R22 ;  /* 0x000000ffff057224 */ /* 0x000fe200078e0016 */
        /* <DEDUP_REMOVED lines=9> */
[----:B------:R-:W-:-:S05]  /*6880*/  IMAD.U32 R3, RZ, RZ, UR6 ;  /* 0x00000006ff037e24 */ /* 0x000fca000f8e00ff */
        /* <DEDUP_REMOVED lines=28> */
[----:B------:R-:W-:Y:S01]  /*6a50*/  LEA.HI.X R5, R2, UR5, R3, 0x2, P0 ;  /* 0x0000000502057c11 */ /* 0x000fe200080f1403 */
[----:B------:R-:W-:-:S05]  /*6a60*/  IMAD.MOV.U32 R3, RZ, RZ, -0x800000 ;  /* 0xff800000ff037424 */ /* 0x000fca00078e00ff */
[----:B------:R0:W-:Y:S01]  /*6a70*/  STG.E desc[UR38][R4.64], R3 ;  /* 0x0000000304007986 */ /* 0x0001e2000c101926 */
[----:B------:R-:W-:Y:S05]  /*6a80*/  BRA `(.L_x_12797) ;  /* 0x0000003800e87947 */ /* 0x000fea0003800000 */
.L_x_12795:
        /* <DEDUP_REMOVED lines=18> */
.L_x_12827:
[----:B------:R-:W-:Y:S01]  /*6bb0*/  ULDC UR7, c[0x0][0xc50] ;  /* 0x0003140000077ab9 */ /* 0x000fe20000000800 */
[----:B------:R-:W-:Y:S01]  /*6bc0*/  UMOV UR42, UR6 ;  /* 0x00000006002a7c82 */ /* 0x000fe20008000000 */
[----:B------:R-:W-:-:S11]  /*6bd0*/  UISETP.NE.AND UP0, UPT, UR7, 0x1, UPT ;  /* 0x000000010700788c */ /* 0x000fd6000bf05270 */
[----:B------:R-:W-:Y:S01]  /*6be0*/  @UP0 ULDC UR4, c[0x0][0xc54] ;  /* 0x0003150000040ab9 */ /* 0x000fe20000000800 */
[----:B------:R-:W-:Y:S01]  /*6bf0*/  @UP0 ULDC UR8, c[0x0][0xc58] ;  /* 0x0003160000080ab9 */ /* 0x000fe20000000800 */
[----:B------:R-:W-:-:S04]  /*6c00*/  UIMAD.WIDE.U32 UR4, UR6, UR4, URZ ;  /* 0x00000004060472a5 */ /* 0x000fc8000f8e003f */
[----:B------:R-:W-:-:S12]  /*6c10*/  @UP0 USHF.R.U32.HI UR42, URZ, UR8, UR5 ;  /* 0x000000083f2a0299 */ /* 0x000fd80008011605 */
.L_x_12828:
        /* <DEDUP_REMOVED lines=18> */
[----:B------:R-:W-:-:S04]  /*6d40*/  UIMAD UR43, UR5, UR43, URZ ;  /* 0x0000002b052b72a4 */ /* 0x000fc8000f8e023f */
        /* <DEDUP_REMOVED lines=10> */
[----:B0-----:R-:W-:Y:S08]  /*6df0*/  @!P0 BRA `(.L_x_12830) ;  /* 0x0000000000848947 */ /* 0x001ff00003800000 */
        /* <DEDUP_REMOVED lines=33> */
.L_x_12830:
        /* <DEDUP_REMOVED lines=32> */
[----:B0----5:R-:W-:Y:S05]  /*7210*/  CALL.ABS.NOINC R2 ;  /* 0x0000000002007343 */ /* 0x021fea0003c00000 */
.L_x_12831:
        /* <DEDUP_REMOVED lines=19> */
[----:B-1---5:R-:W-:Y:S05]  /*7350*/  CALL.ABS.NOINC R2 ;  /* 0x0000000002007343 */ /* 0x022fea0003c00000 */
.L_x_12833:
        /* <DEDUP_REMOVED lines=15> */
.L_x_12832:
[----:B------:R-:W0:Y:S01]  /*7450*/  LDC.64 R2, c[0x0][0x9f8] ;  /* 0x00027e00ff027b82 */ /* 0x000e220000000a00 */
[----:B------:R-:W-:-:S07]  /*7460*/  IMAD.MOV.U32 R28, RZ, RZ, R24 ;  /* 0x000000ffff1c7224 */ /* 0x000fce00078e0018 */
[----:B------:R-:W1:Y:S01]  /*7470*/  LDC R16, c[0x0][0x430] ;  /* 0x00010c00ff107b82 */ /* 0x000e620000000800 */
[----:B0-----:R-:W-:-:S04]  /*7480*/  ISETP.NE.U32.AND P0, PT, R2, RZ, PT ;  /* 0x000000ff0200720c */ /* 0x001fc80003f05070 */
[----:B------:R-:W-:-:S13]  /*7490*/  ISETP.NE.AND.EX P0, PT, R3, RZ, PT, P0 ;  /* 0x000000ff0300720c */ /* 0x000fda0003f05300 */
[----:B------:R-:W0:Y:S02]  /*74a0*/  @P0 LDC.64 R2, c[0x0][0x9f8] ;  /* 0x00027e00ff020b82 */ /* 0x000e240000000a00 */
[----:B0-----:R-:W-:-:S05]  /*74b0*/  @P0 IMAD.WIDE R2, R24, 0x4, R2 ;  /* 0x0000000418020825 */ /* 0x001fca00078e0202 */
[----:B------:R0:W2:Y:S01]  /*74c0*/  @P0 LDG.E R28, desc[UR38][R2.64] ;  /* 0x00000026021c0981 */ /* 0x0000a2000c1e1900 */
[----:B------:R-:W-:Y:S01]  /*74d0*/  IMAD.U32 R0, RZ, RZ, UR49 ;  /* 0x00000031ff007e24 */ /* 0x000fe2000f8e00ff */
[C---:B------:R-:W-:Y:S01]  /*74e0*/  LOP3.LUT R20, R22.reuse, 0x7f, RZ, 0xc0, !PT ;  /* 0x0000007f16147812 */ /* 0x040fe200078ec0ff */
[----:B------:R-:W-:Y:S01]  /*74f0*/  IMAD.SHL.U32 R23, R22, 0x10, RZ ;  /* 0x0000001016177824 */ /* 0x000fe200078e00ff */
[----:B-1----:R-:W-:Y:S02]  /*7500*/  ISETP.NE.AND P1, PT, R16, 0x1, PT ;  /* 0x000000011000780c */ /* 0x002fe40003f25270 */
[----:B------:R-:W-:Y:S02]  /*7510*/  IADD3 R0, R0, -0x1, RZ ;  /* 0xffffffff00007810 */ /* 0x000fe40007ffe0ff */
[----:B------:R-:W-:Y:S02]  /*7520*/  SHF.R.U32.HI R4, RZ, 0x3, R20 ;  /* 0x00000003ff047819 */ /* 0x000fe40000011614 */
[----:B------:R-:W-:-:S02]  /*7530*/  LOP3.LUT R23, R23, 0x70, RZ, 0xc0, !PT ;  /* 0x0000007017177812 */ /* 0x000fc400078ec0ff */
[----:B------:R-:W-:Y:S01]  /*7540*/  LOP3.LUT R29, R29, 0xfffffffb, RZ, 0xc0, !PT ;  /* 0xfffffffb1d1d7812 */ /* 0x000fe200078ec0ff */
[----:B------:R-:W-:-:S04]  /*7550*/  IMAD R4, R0, 0x80, R4 ;  /* 0x0000008000047824 */ /* 0x000fc800078e0204 */
[----:B------:R-:W-:Y:S01]  /*7560*/  IMAD.IADD R4, R23, 0x1, R4 ;  /* 0x0000000117047824 */ /* 0x000fe200078e0204 */
[----:B0-----:R-:W0:Y:S01]  /*7570*/  @P1 LDC R2, c[0x0][0x434] ;  /* 0x00010d00ff021b82 */ /* 0x001e220000000800 */
[----:B------:R-:W-:Y:S02]  /*7580*/  @P1 LOP3.LUT R29, R29, 0x4, RZ, 0xfc, !PT ;  /* 0x000000041d1d1812 */ /* 0x000fe400078efcff */
[C---:B-----5:R-:W-:Y:S01]  /*7590*/  IMAD.IADD R7, R4.reuse, 0x1, R19 ;  /* 0x0000000104077824 */ /* 0x060fe200078e0213 */
[----:B------:R-:W-:-:S03]  /*75a0*/  ISETP.GE.AND P0, PT, R4, UR43, PT ;  /* 0x0000002b04007c0c */ /* 0x000fc6000bf06270 */
[----:B------:R-:W-:Y:S01]  /*75b0*/  IMAD.MOV.U32 R10, RZ, RZ, R7 ;  /* 0x000000ffff0a7224 */ /* 0x000fe200078e0007 */
[----:B------:R-:W1:Y:S09]  /*75c0*/  @P1 LDC R3, c[0x0][0x438] ;  /* 0x00010e00ff031b82 */ /* 0x000e720000000800 */
[----:B------:R-:W3:Y:S01]  /*75d0*/  @!P0 LDC.64 R8, c[0x0][0x428] ;  /* 0x00010a00ff088b82 */ /* 0x000ee20000000a00 */
[----:B0-----:R-:W-:-:S07]  /*75e0*/  @P1 IMAD.HI.U32 R2, R7, R2, RZ ;  /* 0x0000000207021227 */ /* 0x001fce00078e00ff */
[----:B------:R-:W0:Y:S01]  /*75f0*/  @!P0 LDC.64 R4, c[0x0][0x418] ;  /* 0x00010600ff048b82 */ /* 0x000e220000000a00 */
[----:B-1----:R-:W-:-:S04]  /*7600*/  @P1 SHF.R.U32.HI R10, RZ, R3, R2 ;  /* 0x00000003ff0a1219 */ /* 0x002fc80000011602 */
[----:B------:R-:W-:Y:S02]  /*7610*/  @!P0 SHF.R.S32.HI R3, RZ, 0x1f, R10 ;  /* 0x0000001fff038819 */ /* 0x000fe4000001140a */
[----:B--2---:R-:W-:-:S05]  /*7620*/  SHF.R.S32.HI R6, RZ, 0x1f, R28 ;  /* 0x0000001fff067819 */ /* 0x004fca000001141c */
[----:B---3--:R-:W-:Y:S01]  /*7630*/  @!P0 IMAD R2, R6, R8, RZ ;  /* 0x0000000806028224 */ /* 0x008fe200078e02ff */
[----:B------:R1:W-:Y:S03]  /*7640*/  STL [R1], R6 ;  /* 0x0000000601007387 */ /* 0x0003e60000100800 */
[----:B------:R-:W-:Y:S01]  /*7650*/  @!P0 IMAD R9, R28, R9, R2 ;  /* 0x000000091c098224 */ /* 0x000fe200078e0202 */
[----:B------:R-:W-:-:S05]  /*7660*/  @!P0 MOV R2, R10 ;  /* 0x0000000a00028202 */ /* 0x000fca0000000f00 */
[----:B------:R-:W-:-:S04]  /*7670*/  @!P0 IMAD.WIDE.U32 R2, R28, R8, R2 ;  /* 0x000000081c028225 */ /* 0x000fc800078e0002 */
[----:B------:R-:W-:Y:S01]  /*7680*/  @!P0 IMAD.IADD R3, R3, 0x1, R9 ;  /* 0x0000000103038824 */ /* 0x000fe200078e0209 */
[----:B0-----:R-:W-:Y:S01]  /*7690*/  @!P0 LEA R4, P1, R2, R4, 0x2 ;  /* 0x0000000402048211 */ /* 0x001fe200078210ff */
[----:B-1----:R-:W-:-:S03]  /*76a0*/  IMAD.MOV.U32 R6, RZ, RZ, RZ ;  /* 0x000000ffff067224 */ /* 0x002fc600078e00ff */
[----:B------:R-:W-:-:S05]  /*76b0*/  @!P0 LEA.HI.X R5, R2, R5, R3, 0x2, P1 ;  /* 0x0000000502058211 */ /* 0x000fca00008f1403 */
[----:B------:R0:W5:Y:S01]  /*76c0*/  @!P0 LDG.E R6, desc[UR38][R4.64] ;  /* 0x0000002604068981 */ /* 0x000162000c1e1900 */
[----:B------:R-:W-:-:S03]  /*76d0*/  UMOV UR4, 0xffffffff ;  /* 0xffffffff00047882 */ /* 0x000fc60000000000 */
[----:B------:R-:W-:Y:S05]  /*76e0*/  BRA.DIV UR4, `(.L_x_12834) ;  /* 0x0000003204507947 */ /* 0x000fea000b800000 */
.L_x_12874:
[----:B------:R-:W-:Y:S01]  /*76f0*/  ULOP3.LUT UR4, UR41, 0x2, URZ, 0xfc, !UPT ;  /* 0x0000000229047892 */ /* 0x000fe2000f8efc3f */
[----:B------:R-:W-:Y:S01]  /*7700*/  IMAD.MOV R2, RZ, RZ, -R10 ;  /* 0x000000ffff027224 */ /* 0x000fe200078e0a0a */
[----:B------:R-:W-:Y:S01]  /*7710*/  MOV R27, UR42 ;  /* 0x0000002a001b7c02 */ /* 0x000fe20008000f00 */
[----:B------:R-:W-:Y:S01]  /*7720*/  IMAD.SHL.U32 R8, R22, 0x8, RZ ;  /* 0x0000000816087824 */ /* 0x000fe200078e00ff */
[----:B------:R-:W-:Y:S01]  /*7730*/  LOP3.LUT R29, R29, 0xfffffffd, RZ, 0xc0, !PT ;  /* 0xfffffffd1d1d7812 */ /* 0x000fe200078ec0ff */
[----:B0-----:R-:W-:Y:S01]  /*7740*/  IMAD R5, R16, R2, R7 ;  /* 0x0000000210057224 */ /* 0x001fe200078e0207 */
[----:B------:R-:W-:Y:S01]  /*7750*/  SHF.R.S32.HI R27, RZ, 0x1f, R27 ;  /* 0x0000001fff1b7819 */ /* 0x000fe2000001141b */
[----:B------:R-:W-:Y:S01]  /*7760*/  IMAD.U32 R3, RZ, RZ, UR4 ;  /* 0x00000004ff037e24 */ /* 0x000fe2000f8e00ff */
[----:B------:R-:W-:Y:S01]  /*7770*/  LOP3.LUT R16, R8, 0x38, RZ, 0xc0, !PT ;  /* 0x0000003808107812 */ /* 0x000fe200078ec0ff */
[----:B------:R-:W-:-:S03]  /*7780*/  IMAD.MOV.U32 R26, RZ, RZ, R0 ;  /* 0x000000ffff1a7224 */ /* 0x000fc600078e0000 */
[----:B------:R-:W-:-:S13]  /*7790*/  ISETP.NE.AND P0, PT, R3, 0x3, PT ;  /* 0x000000030300780c */ /* 0x000fda0003f05270 */
[----:B------:R-:W-:Y:S01]  /*77a0*/  @P0 LOP3.LUT R29, R29, 0x2, RZ, 0xfc, !PT ;  /* 0x000000021d1d0812 */ /* 0x000fe200078efcff */
[----:B------:R-:W-:Y:S06]  /*77b0*/  @!P0 BRA `(.L_x_12835) ;  /* 0x0000000000048947 */ /* 0x000fec0003800000 */
[----:B------:R-:W-:Y:S01]  /*77c0*/  BPT.TRAP 0x1 ;  /* 0x000000040000795c */ /* 0x000fe20000300000 */
.L_x_12835:
        /* <DEDUP_REMOVED lines=26> */
.L_x_12875:
[----:B------:R-:W-:Y:S01]  /*7970*/  ULDC.64 UR4, c[0x0][0x300] ;  /* 0x0000c00000047ab9 */ /* 0x000fe20000000a00 */
[----:B------:R-:W-:Y:S01]  /*7980*/  R2UR UR6, R27 ;  /* 0x000000001b0672ca */ /* 0x000fe200000e0000 */
[----:B0-----:R-:W-:Y:S01]  /*7990*/  IMAD R2, R7, UR4, RZ ;  /* 0x0000000407027c24 */ /* 0x001fe2000f8e02ff */
[----:B------:R-:W-:Y:S02]  /*79a0*/  SHF.R.U32.HI R10, RZ, 0x3, R20 ;  /* 0x00000003ff0a7819 */ /* 0x000fe40000011614 */
[----:B------:R-:W-:Y:S01]  /*79b0*/  LOP3.LUT R29, R29, 0xfffffffe, RZ, 0xc0, !PT ;  /* 0xfffffffe1d1d7812 */ /* 0x000fe200078ec0ff */
[C---:B------:R-:W-:Y:S02]  /*79c0*/  IMAD R7, R5.reuse, UR5, R2 ;  /* 0x0000000505077c24 */ /* 0x040fe4000f8e0202 */
[----:B------:R-:W-:Y:S01]  /*79d0*/  IMAD.WIDE.U32 R2, R5, UR4, RZ ;  /* 0x0000000405027c25 */ /* 0x000fe2000f8e00ff */
[----:B------:R-:W-:-:S03]  /*79e0*/  ULDC.64 UR4, c[0x0][0x310] ;  /* 0x0000c40000047ab9 */ /* 0x000fc60000000a00 */
[----:B------:R-:W-:Y:S02]  /*79f0*/  IMAD.IADD R3, R3, 0x1, R7 ;  /* 0x0000000103037824 */ /* 0x000fe400078e0207 */
[----:B------:R-:W-:Y:S02]  /*7a00*/  IMAD R5, R4, UR4, RZ ;  /* 0x0000000404057c24 */ /* 0x000fe4000f8e02ff */
[----:B------:R-:W-:-:S04]  /*7a10*/  IMAD.WIDE.U32 R2, R6, UR4, R2 ;  /* 0x0000000406027c25 */ /* 0x000fc8000f8e0002 */
[----:B------:R-:W-:Y:S01]  /*7a20*/  IMAD R5, R6, UR5, R5 ;  /* 0x0000000506057c24 */ /* 0x000fe2000f8e0205 */
[----:B------:R-:W-:Y:S01]  /*7a30*/  ULDC.64 UR4, c[0x0][0x308] ;  /* 0x0000c20000047ab9 */ /* 0x000fe20000000a00 */
[----:B------:R-:W-:Y:S02]  /*7a40*/  IMAD.MOV.U32 R7, RZ, RZ, -0x80 ;  /* 0xffffff80ff077424 */ /* 0x000fe400078e00ff */
[----:B------:R-:W-:Y:S01]  /*7a50*/  IMAD.IADD R3, R3, 0x1, R5 ;  /* 0x0000000103037824 */ /* 0x000fe200078e0205 */
[----:B------:R-:W-:Y:S01]  /*7a60*/  MOV R5, UR4 ;  /* 0x0000000400057c02 */ /* 0x000fe20008000f00 */
[----:B------:R-:W-:Y:S01]  /*7a70*/  UIMAD UR4, UR6, UR4, URZ ;  /* 0x00000004060472a4 */ /* 0x000fe2000f8e023f */
[----:B------:R-:W-:Y:S02]  /*7a80*/  IMAD R6, R0, R7, UR43 ;  /* 0x0000002b00067e24 */ /* 0x000fe4000f8e0207 */
[----:B------:R-:W-:Y:S01]  /*7a90*/  ULDC.64 UR6, c[0x0][0x2e8] ;  /* 0x0000ba0000067ab9 */ /* 0x000fe20000000a00 */
[----:B------:R-:W-:-:S02]  /*7aa0*/  UIMAD UR4, UR42, UR5, UR4 ;  /* 0x000000052a0472a4 */ /* 0x000fc4000f8e0204 */
[----:B------:R-:W-:Y:S01]  /*7ab0*/  IMAD.WIDE.U32 R2, R5, UR42, R2 ;  /* 0x0000002a05027c25 */ /* 0x000fe2000f8e0002 */
[----:B------:R-:W-:-:S03]  /*7ac0*/  LOP3.LUT R5, R8, 0x1c0, RZ, 0xc0, !PT ;  /* 0x000001c008057812 */ /* 0x000fc600078ec0ff */
[----:B------:R-:W-:Y:S01]  /*7ad0*/  VIADD R3, R3, UR4 ;  /* 0x0000000403037c36 */ /* 0x000fe20008000000 */
[----:B------:R-:W-:Y:S01]  /*7ae0*/  ULDC UR4, c[0x0][0x2f4] ;  /* 0x0000bd0000047ab9 */ /* 0x000fe20000000800 */
[----:B------:R-:W-:Y:S02]  /*7af0*/  LEA R0, P0, R2, UR6, 0x1 ;  /* 0x0000000602007c11 */ /* 0x000fe4000f8008ff */
[----:B------:R-:W-:Y:S01]  /*7b00*/  ISETP.GE.AND P3, PT, R16, UR4, PT ;  /* 0x0000000410007c0c */ /* 0x000fe2000bf66270 */
[----:B------:R-:W-:Y:S01]  /*7b10*/  UMOV UR4, 0xffffffff ;  /* 0xffffffff00047882 */ /* 0x000fe20000000000 */
[----:B------:R-:W-:Y:S02]  /*7b20*/  LOP3.LUT R5, R5, 0x38, R8, 0xf8, !PT ;  /* 0x0000003805057812 */ /* 0x000fe400078ef808 */
[----:B------:R-:W-:Y:S02]  /*7b30*/  LEA.HI.X R4, R2, UR7, R3, 0x1, P0 ;  /* 0x0000000702047c11 */ /* 0x000fe400080f0c03 */
[----:B------:R-:W-:Y:S01]  /*7b40*/  LOP3.LUT R3, R5, 0x38, R22, 0x78, !PT ;  /* 0x0000003805037812 */ /* 0x000fe200078e7816 */
[----:B------:R-:W-:-:S02]  /*7b50*/  IMAD.IADD R5, R6, 0x1, -R10 ;  /* 0x0000000106057824 */ /* 0x000fc400078e0a0a */
[----:B------:R-:W-:-:S03]  /*7b60*/  IMAD.SHL.U32 R22, R20, 0x8, RZ ;  /* 0x0000000814167824 */ /* 0x000fc600078e00ff */
[----:B------:R-:W-:Y:S02]  /*7b70*/  ISETP.GE.AND P0, PT, R5, 0x1, PT ;  /* 0x000000010500780c */ /* 0x000fe40003f06270 */
[----:B------:R-:W-:Y:S02]  /*7b80*/  LOP3.LUT R22, R3, 0x200, R22, 0xf8, !PT ;  /* 0x0000020003167812 */ /* 0x000fe400078ef816 */
[----:B------:R-:W-:Y:S01]  /*7b90*/  @P3 LOP3.LUT R29, R29, 0x1, RZ, 0xfc, !PT ;  /* 0x000000011d1d3812 */ /* 0x000fe200078efcff */
[----:B------:R-:W-:Y:S08]  /*7ba0*/  BRA.DIV UR4, `(.L_x_12837) ;  /* 0x0000002e04587947 */ /* 0x000ff0000b800000 */
[----:B------:R-:W0:Y:S01]  /*7bb0*/  SHFL.IDX PT, R14, R0, RZ, 0x181f ;  /* 0x00181fff000e7589 */ /* 0x000e2200000e0000 */
[----:B------:R-:W-:-:S03]  /*7bc0*/  @P0 LEA R9, R22, UR45, 0x1 ;  /* 0x0000002d16090c11 */ /* 0x000fc6000f8e08ff */
[----:B------:R-:W1:Y:S04]  /*7bd0*/  SHFL.IDX PT, R2, R4, RZ, 0x181f ;  /* 0x00181fff04027589 */ /* 0x000e6800000e0000 */
[----:B------:R-:W-:Y:S04]  /*7be0*/  SHFL.IDX PT, R7, R4, 0x1, 0x181f ;  /* 0x00381f0004077f89 */ /* 0x000fe800000e0000 */
[----:B------:R-:W-:Y:S04]  /*7bf0*/  SHFL.IDX PT, R21, R0, 0x2, 0x181f ;  /* 0x00581f0000157f89 */ /* 0x000fe800000e0000 */
[----:B------:R-:W-:Y:S01]  /*7c00*/  SHFL.IDX PT, R6, R4, 0x2, 0x181f ;  /* 0x00581f0004067f89 */ /* 0x000fe200000e0000 */
[----:B0-----:R-:W-:-:S04]  /*7c10*/  @P0 LEA R14, P1, R16, R14, 0x1 ;  /* 0x0000000e100e0211 */ /* 0x001fc800078208ff */
[----:B-1----:R-:W-:Y:S01]  /*7c20*/  @P0 IADD3.X R3, RZ, R2, RZ, P1, !PT ;  /* 0x00000002ff030210 */ /* 0x002fe20000ffe4ff */
[----:B------:R-:W-:Y:S01]  /*7c30*/  @P0 IMAD.MOV.U32 R2, RZ, RZ, R14 ;  /* 0x000000ffff020224 */ /* 0x000fe200078e000e */
[C---:B------:R-:W-:Y:S01]  /*7c40*/  ISETP.GE.AND P1, PT, R5.reuse, 0x21, PT ;  /* 0x000000210500780c */ /* 0x040fe20003f26270 */
[----:B------:R-:W0:Y:S04]  /*7c50*/  SHFL.IDX PT, R14, R0, 0x1, 0x181f ;  /* 0x00381f00000e7f89 */ /* 0x000e2800000e0000 */
[----:B------:R1:W-:Y:S01]  /*7c60*/  @P0 LDGSTS.E.BYPASS.LTC128B.128 [R9+0xe400], desc[UR38][R2.64], !P3 ;  /* 0x0e40000002090fae */ /* 0x0003e2000d901d66 */
[----:B------:R-:W-:-:S03]  /*7c70*/  ISETP.GE.AND P0, PT, R5, 0x11, PT ;  /* 0x000000110500780c */ /* 0x000fc60003f06270 */
[----:B-1----:R-:W-:Y:S10]  /*7c80*/  SHFL.IDX PT, R9, R0, 0x4, 0x181f ;  /* 0x00981f0000097f89 */ /* 0x002ff400000e0000 */
[----:B------:R-:W-:-:S02]  /*7c90*/  @P0 LEA R25, R22, UR45, 0x1 ;  /* 0x0000002d16190c11 */ /* 0x000fc4000f8e08ff */
[C---:B0-----:R-:W-:Y:S02]  /*7ca0*/  @P0 LEA R2, P2, R16.reuse, R14, 0x1 ;  /* 0x0000000e10020211 */ /* 0x041fe400078408ff */
[----:B------:R-:W0:Y:S03]  /*7cb0*/  SHFL.IDX PT, R14, R0, 0x3, 0x181f ;  /* 0x00781f00000e7f89 */ /* 0x000e2600000e0000 */
[----:B------:R-:W-:Y:S02]  /*7cc0*/  @P0 IMAD.X R3, RZ, RZ, R7, P2 ;  /* 0x000000ffff030224 */ /* 0x000fe400010e0607 */
[----:B------:R-:W1:Y:S04]  /*7cd0*/  SHFL.IDX PT, R7, R4, 0x3, 0x181f ;  /* 0x00781f0004077f89 */ /* 0x000e6800000e0000 */
[----:B------:R2:W-:Y:S02]  /*7ce0*/  @P0 LDGSTS.E.BYPASS.LTC128B.128 [R25+0xec00], desc[UR38][R2.64], !P3 ;  /* 0x0ec0000002190fae */ /* 0x0005e4000d901d66 */
[----:B--2---:R-:W-:-:S02]  /*7cf0*/  @P1 LEA R2, P0, R16, R21, 0x1 ;  /* 0x0000001510021211 */ /* 0x004fc400078008ff */
[----:B------:R-:W-:-:S03]  /*7d00*/  @P1 LEA R21, R22, UR45, 0x1 ;  /* 0x0000002d16151c11 */ /* 0x000fc6000f8e08ff */
[----:B------:R-:W-:Y:S01]  /*7d10*/  @P1 IMAD.X R3, RZ, RZ, R6, P0 ;  /* 0x000000ffff031224 */ /* 0x000fe200000e0606 */
[C---:B------:R-:W-:Y:S01]  /*7d20*/  ISETP.GE.AND P0, PT, R5.reuse, 0x31, PT ;  /* 0x000000310500780c */ /* 0x040fe20003f06270 */
[----:B------:R-:W2:Y:S04]  /*7d30*/  SHFL.IDX PT, R6, R4, 0x4, 0x181f ;  /* 0x00981f0004067f89 */ /* 0x000ea800000e0000 */
[----:B------:R0:W-:Y:S01]  /*7d40*/  @P1 LDGSTS.E.BYPASS.LTC128B.128 [R21+0xf400], desc[UR38][R2.64], !P3 ;  /* 0x0f40000002151fae */ /* 0x0001e2000d901d66 */
[----:B------:R-:W-:-:S07]  /*7d50*/  ISETP.GE.AND P1, PT, R5, 0x41, PT ;  /* 0x000000410500780c */ /* 0x000fce0003f26270 */
[----:B------:R-:W-:Y:S02]  /*7d60*/  @P0 LEA R25, R22, UR45, 0x1 ;  /* 0x0000002d16190c11 */ /* 0x000fe4000f8e08ff */
[----:B0-----:R-:W-:Y:S02]  /*7d70*/  @P0 LEA R2, P2, R16, R14, 0x1 ;  /* 0x0000000e10020211 */ /* 0x001fe400078408ff */
[----:B------:R-:W0:Y:S02]  /*7d80*/  SHFL.IDX PT, R14, R0, 0x5, 0x181f ;  /* 0x00b81f00000e7f89 */ /* 0x000e2400000e0000 */
[----:B------:R-:W-:Y:S01]  /*7d90*/  @P1 LEA R21, R22, UR45, 0x1 ;  /* 0x0000002d16151c11 */ /* 0x000fe2000f8e08ff */
[----:B-1----:R-:W-:Y:S02]  /*7da0*/  @P0 IMAD.X R3, RZ, RZ, R7, P2 ;  /* 0x000000ffff030224 */ /* 0x002fe400010e0607 */
[----:B------:R-:W1:Y:S04]  /*7db0*/  SHFL.IDX PT, R7, R4, 0x5, 0x181f ;  /* 0x00b81f0004077f89 */ /* 0x000e6800000e0000 */
[----:B------:R3:W-:Y:S02]  /*7dc0*/  @P0 LDGSTS.E.BYPASS.LTC128B.128 [R25+0xfc00], desc[UR38][R2.64], !P3 ;  /* 0x0fc0000002190fae */ /* 0x0007e4000d901d66 */
[----:B---3--:R-:W-:-:S02]  /*7dd0*/  @P1 LEA R2, P0, R16, R9, 0x1 ;  /* 0x0000000910021211 */ /* 0x008fc400078008ff */
[----:B------:R-:W3:Y:S02]  /*7de0*/  SHFL.IDX PT, R9, R0, 0x6, 0x181f ;  /* 0x00d81f0000097f89 */ /* 0x000ee400000e0000 */
[----:B--2---:R-:W-:Y:S02]  /*7df0*/  @P1 IADD3.X R3, RZ, R6, RZ, P0, !PT ;  /* 0x00000006ff031210 */ /* 0x004fe400007fe4ff */
[C---:B------:R-:W-:Y:S01]  /*7e00*/  ISETP.GE.AND P0, PT, R5.reuse, 0x51, PT ;  /* 0x000000510500780c */ /* 0x040fe20003f06270 */
[----:B------:R-:W2:Y:S04]  /*7e10*/  SHFL.IDX PT, R6, R4, 0x6, 0x181f ;  /* 0x00d81f0004067f89 */ /* 0x000ea800000e0000 */
[----:B------:R0:W-:Y:S01]  /*7e20*/  @P1 LDGSTS.E.BYPASS.LTC128B.128 [R21+0x10400], desc[UR38][R2.64], !P3 ;  /* 0x1040000002151fae */ /* 0x0001e2000d901d66 */
[----:B------:R-:W-:-:S03]  /*7e30*/  ISETP.GE.AND P1, PT, R5, 0x61, PT ;  /* 0x000000610500780c */ /* 0x000fc60003f26270 */
[----:B------:R-:W4:Y:S04]  /*7e40*/  SHFL.IDX PT, R4, R4, 0x7, 0x181f ;  /* 0x00f81f0004047f89 */ /* 0x000f2800000e0000 */
[----:B0-----:R-:W-:Y:S02]  /*7e50*/  @P0 LEA R2, P2, R16, R14, 0x1 ;  /* 0x0000000e10020211 */ /* 0x001fe400078408ff */
[----:B------:R0:W0:Y:S03]  /*7e60*/  SHFL.IDX PT, R14, R0, 0x7, 0x181f ;  /* 0x00f81f00000e7f89 */ /* 0x00002600000e0000 */
[----:B-1----:R-:W-:Y:S01]  /*7e70*/  @P0 IMAD.X R3, RZ, RZ, R7, P2 ;  /* 0x000000ffff030224 */ /* 0x002fe200010e0607 */
[----:B------:R-:W-:-:S05]  /*7e80*/  @P0 LEA R7, R22, UR45, 0x1 ;  /* 0x0000002d16070c11 */ /* 0x000fca000f8e08ff */
[----:B------:R3:W-:Y:S02]  /*7e90*/  @P0 LDGSTS.E.BYPASS.LTC128B.128 [R7+0x10c00], desc[UR38][R2.64], !P3 ;  /* 0x10c0000002070fae */ /* 0x0007e4000d901d66 */
[----:B---3--:R-:W-:Y:S02]  /*7ea0*/  @P1 LEA R2, P0, R16, R9, 0x1 ;  /* 0x0000000910021211 */ /* 0x008fe400078008ff */
[----:B------:R-:W-:-:S03]  /*7eb0*/  @P1 LEA R9, R22, UR45, 0x1 ;  /* 0x0000002d16091c11 */ /* 0x000fc6000f8e08ff */
[----:B--2---:R-:W-:-:S05]  /*7ec0*/  @P1 IMAD.X R3, RZ, RZ, R6, P0 ;  /* 0x000000ffff031224 */ /* 0x004fca00000e0606 */
[----:B0---4-:R1:W-:Y:S03]  /*7ed0*/  @P1 LDGSTS.E.BYPASS.LTC128B.128 [R9+0x11400], desc[UR38][R2.64], !P3 ;  /* 0x1140000002091fae */ /* 0x0113e6000d901d66 */
.L_x_12893:
[----:B------:R-:W-:-:S13]  /*7ee0*/  ISETP.GE.AND P0, PT, R5, 0x71, PT ;  /* 0x000000710500780c */ /* 0x000fda0003f06270 */
[----:B-1----:R-:W-:Y:S02]  /*7ef0*/  @P0 LEA R2, P1, R16, R14, 0x1 ;  /* 0x0000000e10020211 */ /* 0x002fe400078208ff */
[----:B------:R-:W-:-:S03]  /*7f00*/  @P0 LEA R5, R22, UR45, 0x1 ;  /* 0x0000002d16050c11 */ /* 0x000fc6000f8e08ff */
[----:B------:R-:W-:-:S05]  /*7f10*/  @P0 IMAD.X R3, RZ, RZ, R4, P1 ;  /* 0x000000ffff030224 */ /* 0x000fca00008e0604 */
[----:B------:R-:W-:Y:S01]  /*7f20*/  @!PT LDS RZ, [RZ] ;  /* 0x00000000fffff984 */ /* 0x000fe20000000800 */
[----:B------:R-:W-:Y:S01]  /*7f30*/  @!PT LDS RZ, [RZ] ;  /* 0x00000000fffff984 */ /* 0x000fe20000000800 */
[----:B------:R-:W-:Y:S01]  /*7f40*/  @!PT LDS RZ, [RZ] ;  /* 0x00000000fffff984 */ /* 0x000fe20000000800 */
[----:B------:R0:W-:Y:S01]  /*7f50*/  @P0 LDGSTS.E.BYPASS.LTC128B.128 [R5+0x11c00], desc[UR38][R2.64], !P3 ;  /* 0x11c0000002050fae */ /* 0x0001e2000d901d66 */
[----:B------:R-:W-:Y:S01]  /*7f60*/  NOP ;  /* 0x0000000000007918 */ /* 0x000fe20000000000 */
[----:B------:R-:W-:Y:S02]  /*7f70*/  SYNCS.ARRIVE.TRANS64.RED.A0T1 RZ, [UR45+0x16830], RZ ;  /* 0x016830ffffff79a7 */ /* 0x000fe4000820042d */
[----:B------:R-:W-:Y:S01]  /*7f80*/  ARRIVES.LDGSTSBAR.64.TRANSCNT [UR45+0x16830] ;  /* 0x01683000ff0079b0 */ /* 0x000fe20008000aad */
[----:B------:R-:W-:Y:S01]  /*7f90*/  NOP ;  /* 0x0000000000007918 */ /* 0x000fe20000000000 */
[----:B------:R-:W-:-:S06]  /*7fa0*/  ULOP3.LUT UR4, UR41, 0x2, URZ, 0xfc, !UPT ;  /* 0x0000000229047892 */ /* 0x000fcc000f8efc3f */
[----:B------:R-:W-:-:S05]  /*7fb0*/  IMAD.U32 R6, RZ, RZ, UR4 ;  /* 0x00000004ff067e24 */ /* 0x000fca000f8e00ff */
[----:B------:R-:W-:-:S13]  /*7fc0*/  ISETP.NE.AND P2, PT, R6, 0x3, PT ;  /* 0x000000030600780c */ /* 0x000fda0003f45270 */
[----:B0-----:R-:W-:Y:S05]  /*7fd0*/  @!P2 BRA `(.L_x_12838) ;  /* 0x000000000004a947 */ /* 0x001fea0003800000 */
[----:B------:R-:W-:Y:S01]  /*7fe0*/  BPT.TRAP 0x1 ;  /* 0x000000040000795c */ /* 0x000fe20000300000 */
.L_x_12838:
        /* <DEDUP_REMOVED lines=30> */
.L_x_12839:
[----:B------:R-:W0:Y:S01]  /*81d0*/  LDC R9, c[0x0][0x448] ;  /* 0x00011200ff097b82 */ /* 0x000e220000000800 */
[----:B------:R-:W1:Y:S01]  /*81e0*/  S2R R20, SR_TID.X ;  /* 0x0000000000147919 */ /* 0x000e620000002100 */
[----:B------:R-:W-:Y:S01]  /*81f0*/  IMAD.U32 R4, RZ, RZ, UR36 ;  /* 0x00000024ff047e24 */ /* 0x000fe2000f8e00ff */
[----:B------:R-:W-:Y:S01]  /*8200*/  ULDC.64 UR4, c[0x0][0x2e0] ;  /* 0x0000b80000047ab9 */ /* 0x000fe20000000a00 */
[----:B------:R-:W-:Y:S01]  /*8210*/  ULDC.64 UR6, c[0x0][0x2c8] ;  /* 0x0000b20000067ab9 */ /* 0x000fe20000000a00 */
[----:B------:R-:W2:Y:S01]  /*8220*/  S2R R2, SR_CTAID.X ;  /* 0x0000000000027919 */ /* 0x000ea20000002500 */
[----:B------:R-:W-:Y:S01]  /*8230*/  IMAD R25, R25, UR4, RZ ;  /* 0x0000000419197c24 */ /* 0x000fe2000f8e02ff */
[----:B------:R-:W-:-:S03]  /*8240*/  ULDC.64 UR8, c[0x0][0x280] ;  /* 0x0000a00000087ab9 */ /* 0x000fc60000000a00 */
[----:B------:R-:W-:Y:S01]  /*8250*/  IMAD R25, R24, UR5, R25 ;  /* 0x0000000518197c24 */ /* 0x000fe2000f8e0219 */
[----:B0-----:R-:W-:Y:S02]  /*8260*/  ISETP.NE.AND P0, PT, R9, 0x1, PT ;  /* 0x000000010900780c */ /* 0x001fe40003f05270 */
[----:B-1----:R-:W-:-:S11]  /*8270*/  LOP3.LUT R20, R20, 0x7f, RZ, 0xc0, !PT ;  /* 0x0000007f14147812 */ /* 0x002fd600078ec0ff */
[----:B------:R-:W0:Y:S01]  /*8280*/  @P0 LDC R3, c[0x0][0x44c] ;  /* 0x00011300ff030b82 */ /* 0x000e220000000800 */
[----:B------:R-:W-:-:S05]  /*8290*/  SHF.R.U32.HI R20, RZ, 0x3, R20 ;  /* 0x00000003ff147819 */ /* 0x000fca0000011614 */
[----:B------:R-:W-:Y:S02]  /*82a0*/  IMAD.IADD R0, R23, 0x1, R20 ;  /* 0x0000000117007824 */ /* 0x000fe400078e0214 */
[----:B------:R-:W1:Y:S02]  /*82b0*/  @P0 LDC R5, c[0x0][0x450] ;  /* 0x00011400ff050b82 */ /* 0x000e640000000800 */
[----:B--2---:R-:W-:-:S05]  /*82c0*/  IMAD R0, R2, 0xc0, R0 ;  /* 0x000000c002007824 */ /* 0x004fca00078e0200 */
[----:B------:R-:W-:Y:S01]  /*82d0*/  MOV R7, R0 ;  /* 0x0000000000077202 */ /* 0x000fe20000000f00 */
[----:B------:R-:W2:Y:S01]  /*82e0*/  @P0 LDC R6, c[0x0][0x44c] ;  /* 0x00011300ff060b82 */ /* 0x000ea20000000800 */
[----:B0-----:R-:W-:-:S04]  /*82f0*/  @P0 IMAD.HI.U32 R2, R0, R3, RZ ;  /* 0x0000000300020227 */ /* 0x001fc800078e00ff */
[----:B------:R-:W-:Y:S01]  /*8300*/  IMAD.U32 R3, RZ, RZ, UR46 ;  /* 0x0000002eff037e24 */ /* 0x000fe2000f8e00ff */
[----:B-1----:R-:W-:Y:S01]  /*8310*/  @P0 SHF.R.U32.HI R7, RZ, R5, R2 ;  /* 0x00000005ff070219 */ /* 0x002fe20000011602 */
[----:B------:R-:W-:Y:S02]  /*8320*/  IMAD.MOV.U32 R2, RZ, RZ, R4 ;  /* 0x000000ffff027224 */ /* 0x000fe400078e0004 */
[----:B------:R-:W-:Y:S01]  /*8330*/  IMAD.U32 R5, RZ, RZ, UR37 ;  /* 0x00000025ff057e24 */ /* 0x000fe2000f8e00ff */
[----:B------:R-:W-:Y:S01]  /*8340*/  SHF.R.S32.HI R4, RZ, 0x1f, R7 ;  /* 0x0000001fff047819 */ /* 0x000fe20000011407 */
[----:B------:R-:W-:Y:S01]  /*8350*/  IMAD.WIDE.U32 R2, R24, UR4, R2 ;  /* 0x0000000418027c25 */ /* 0x000fe2000f8e0002 */
[----:B------:R-:W-:Y:S01]  /*8360*/  ULDC.64 UR4, c[0x0][0x2d0] ;  /* 0x0000b40000047ab9 */ /* 0x000fe20000000a00 */
[----:B------:R-:W0:Y:S02]  /*8370*/  S2R R24, SR_CTAID.X ;  /* 0x0000000000187919 */ /* 0x000e240000002500 */
[----:B------:R-:W-:Y:S01]  /*8380*/  IMAD R4, R4, UR4, RZ ;  /* 0x0000000404047c24 */ /* 0x000fe2000f8e02ff */
[----:B------:R-:W-:Y:S01]  /*8390*/  IADD3 R3, R3, R25, RZ ;  /* 0x0000001903037210 */ /* 0x000fe20007ffe0ff */
[----:B------:R-:W-:-:S02]  /*83a0*/  IMAD.MOV R8, RZ, RZ, -R7 ;  /* 0x000000ffff087224 */ /* 0x000fc400078e0a07 */
[C---:B------:R-:W-:Y:S02]  /*83b0*/  IMAD R11, R7.reuse, UR5, R4 ;  /* 0x00000005070b7c24 */ /* 0x040fe4000f8e0204 */
[----:B------:R-:W-:Y:S02]  /*83c0*/  IMAD.WIDE.U32 R4, R7, UR4, R2 ;  /* 0x0000000407047c25 */ /* 0x000fe4000f8e0002 */
[----:B------:R-:W1:Y:S02]  /*83d0*/  @P0 LDC R7, c[0x0][0x450] ;  /* 0x00011400ff070b82 */ /* 0x000e640000000800 */
[----:B------:R-:W-:Y:S02]  /*83e0*/  IMAD.IADD R5, R5, 0x1, R11 ;  /* 0x0000000105057824 */ /* 0x000fe400078e020b */
[----:B------:R-:W-:Y:S02]  /*83f0*/  IMAD R11, R9, R8, R0 ;  /* 0x00000008090b7224 */ /* 0x000fe400078e0200 */
[----:B------:R-:W-:-:S02]  /*8400*/  VIADD R0, R0, 0x80 ;  /* 0x0000008000007836 */ /* 0x000fc40000000000 */
[----:B------:R-:W-:Y:S01]  /*8410*/  IMAD.WIDE.U32 R4, R11, UR6, R4 ;  /* 0x000000060b047c25 */ /* 0x000fe2000f8e0004 */
[----:B------:R-:W-:-:S03]  /*8420*/  SHF.R.S32.HI R8, RZ, 0x1f, R11 ;  /* 0x0000001fff087819 */ /* 0x000fc6000001140b */
[----:B--2---:R-:W-:-:S04]  /*8430*/  @P0 IMAD.HI.U32 R6, R0, R6, RZ ;  /* 0x0000000600060227 */ /* 0x004fc800078e00ff */
[----:B------:R-:W-:-:S04]  /*8440*/  IMAD R8, R8, UR6, RZ ;  /* 0x0000000608087c24 */ /* 0x000fc8000f8e02ff */
[----:B------:R-:W-:Y:S02]  /*8450*/  IMAD R13, R11, UR7, R8 ;  /* 0x000000070b0d7c24 */ /* 0x000fe4000f8e0208 */
[----:B------:R-:W-:Y:S01]  /*8460*/  IMAD.MOV.U32 R11, RZ, RZ, R0 ;  /* 0x000000ffff0b7224 */ /* 0x000fe200078e0000 */
[----:B-1----:R-:W-:Y:S02]  /*8470*/  @P0 SHF.R.U32.HI R11, RZ, R7, R6 ;  /* 0x00000007ff0b0219 */ /* 0x002fe40000011606 */
[----:B------:R-:W-:Y:S02]  /*8480*/  IADD3 R13, R5, R13, RZ ;  /* 0x0000000d050d7210 */ /* 0x000fe40007ffe0ff */
[C---:B------:R-:W-:Y:S01]  /*8490*/  LEA R5, P0, R4.reuse, UR8, 0x1 ;  /* 0x0000000804057c11 */ /* 0x040fe2000f8008ff */
[----:B------:R-:W-:Y:S02]  /*84a0*/  IMAD.MOV R7, RZ, RZ, -R11 ;  /* 0x000000ffff077224 */ /* 0x000fe400078e0a0b */
[----:B------:R-:W-:Y:S01]  /*84b0*/  IMAD.WIDE.U32 R2, R11, UR4, R2 ;  /* 0x000000040b027c25 */ /* 0x000fe2000f8e0002 */
[----:B------:R-:W-:-:S02]  /*84c0*/  LEA.HI.X R8, R4, UR9, R13, 0x1, P0 ;  /* 0x0000000904087c11 */ /* 0x000fc400080f0c0d */
[----:B------:R-:W-:Y:S01]  /*84d0*/  SHF.R.S32.HI R4, RZ, 0x1f, R11 ;  /* 0x0000001fff047819 */ /* 0x000fe2000001140b */
[----:B------:R-:W-:-:S04]  /*84e0*/  IMAD R7, R9, R7, R0 ;  /* 0x0000000709077224 */ /* 0x000fc800078e0200 */
[----:B------:R-:W-:Y:S01]  /*84f0*/  IMAD R4, R4, UR4, RZ ;  /* 0x0000000404047c24 */ /* 0x000fe2000f8e02ff */
[----:B------:R-:W-:Y:S01]  /*8500*/  SHF.R.S32.HI R0, RZ, 0x1f, R7 ;  /* 0x0000001fff007819 */ /* 0x000fe20000011407 */
[----:B------:R-:W-:Y:S02]  /*8510*/  ULDC UR4, c[0x0][0x2b8] ;  /* 0x0000ae0000047ab9 */ /* 0x000fe40000000800 */
[----:B------:R-:W-:Y:S01]  /*8520*/  IMAD R11, R11, UR5, R4 ;  /* 0x000000050b0b7c24 */ /* 0x000fe2000f8e0204 */
[----:B------:R-:W-:Y:S01]  /*8530*/  ISETP.GE.AND P0, PT, R16, UR4, PT ;  /* 0x0000000410007c0c */ /* 0x000fe2000bf06270 */
[----:B------:R-:W-:Y:S01]  /*8540*/  IMAD R0, R0, UR6, RZ ;  /* 0x0000000600007c24 */ /* 0x000fe2000f8e02ff */
[----:B------:R-:W-:Y:S01]  /*8550*/  UMOV UR4, 0xffffffff ;  /* 0xffffffff00047882 */ /* 0x000fe20000000000 */
[----:B------:R-:W-:Y:S02]  /*8560*/  IMAD.IADD R3, R3, 0x1, R11 ;  /* 0x0000000103037824 */ /* 0x000fe400078e020b */
[----:B------:R-:W-:-:S02]  /*8570*/  IMAD R11, R7, UR7, R0 ;  /* 0x00000007070b7c24 */ /* 0x000fc4000f8e0200 */
[----:B------:R-:W-:-:S04]  /*8580*/  IMAD.WIDE.U32 R2, R7, UR6, R2 ;  /* 0x0000000607027c25 */ /* 0x000fc8000f8e0002 */
[----:B------:R-:W-:Y:S01]  /*8590*/  IMAD.IADD R7, R3, 0x1, R11 ;  /* 0x0000000103077824 */ /* 0x000fe200078e020b */
[----:B------:R-:W-:-:S04]  /*85a0*/  LEA R0, P1, R2, UR8, 0x1 ;  /* 0x0000000802007c11 */ /* 0x000fc8000f8208ff */
[----:B------:R-:W-:Y:S01]  /*85b0*/  LEA.HI.X R7, R2, UR9, R7, 0x1, P1 ;  /* 0x0000000902077c11 */ /* 0x000fe200088f0c07 */
[----:B0-----:R-:W-:Y:S08]  /*85c0*/  BRA.DIV UR4, `(.L_x_12840) ;  /* 0x0000002e041c7947 */ /* 0x001ff0000b800000 */
[----:B------:R-:W0:Y:S01]  /*85d0*/  S2R R2, SR_TID.X ;  /* 0x0000000000027919 */ /* 0x000e220000002100 */
[----:B------:R-:W-:Y:S02]  /*85e0*/  ULDC UR4, c[0x0][0x288] ;  /* 0x0000a20000047ab9 */ /* 0x000fe40000000800 */
[----:B------:R-:W-:Y:S01]  /*85f0*/  IMAD R4, R9, UR4, RZ ;  /* 0x0000000409047c24 */ /* 0x000fe2000f8e02ff */
[----:B------:R-:W1:Y:S04]  /*8600*/  SHFL.IDX PT, R14, R5, RZ, 0x181f ;  /* 0x00181fff050e7589 */ /* 0x000e6800000e0000 */
[----:B------:R-:W-:Y:S04]  /*8610*/  SHFL.IDX PT, R21, R5, 0x1, 0x181f ;  /* 0x00381f0005157f89 */ /* 0x000fe800000e0000 */
[----:B------:R-:W-:Y:S01]  /*8620*/  SHFL.IDX PT, R10, R8, 0x1, 0x181f ;  /* 0x00381f00080a7f89 */ /* 0x000fe200000e0000 */
[----:B0-----:R-:W-:-:S04]  /*8630*/  LOP3.LUT R2, R2, 0x7f, RZ, 0xc0, !PT ;  /* 0x0000007f02027812 */ /* 0x001fc800078ec0ff */
[----:B------:R-:W-:-:S05]  /*8640*/  SHF.R.U32.HI R2, RZ, 0x3, R2 ;  /* 0x00000003ff027819 */ /* 0x000fca0000011602 */
[----:B------:R-:W-:Y:S02]  /*8650*/  IMAD R6, R24, 0xc0, R2 ;  /* 0x000000c018067824 */ /* 0x000fe400078e0202 */
[----:B------:R-:W0:Y:S02]  /*8660*/  SHFL.IDX PT, R2, R8, RZ, 0x181f ;  /* 0x00181fff08027589 */ /* 0x000e2400000e0000 */
[C---:B------:R-:W-:Y:S01]  /*8670*/  VIADD R9, R6.reuse, 0x10 ;  /* 0x0000001006097836 */ /* 0x040fe20000000000 */
[C---:B------:R-:W-:Y:S01]  /*8680*/  ISETP.GE.AND P1, PT, R6.reuse, R4, PT ;  /* 0x000000040600720c */ /* 0x040fe20003f26270 */
[----:B------:R-:W-:-:S03]  /*8690*/  VIADD R11, R6, 0x20 ;  /* 0x00000020060b7836 */ /* 0x000fc60000000000 */
[----:B------:R-:W-:Y:S02]  /*86a0*/  ISETP.GE.AND P3, PT, R9, R4, PT ;  /* 0x000000040900720c */ /* 0x000fe40003f66270 */
[----:B------:R-:W-:Y:S07]  /*86b0*/  SHFL.IDX PT, R9, R8, 0x2, 0x181f ;  /* 0x00581f0008097f89 */ /* 0x000fee00000e0000 */
[----:B-1----:R-:W-:Y:S02]  /*86c0*/  @!P1 LEA R14, P2, R16, R14, 0x1 ;  /* 0x0000000e100e9211 */ /* 0x002fe400078408ff */
[----:B------:R-:W-:-:S03]  /*86d0*/  @!P1 LEA R25, R22, UR45, 0x1 ;  /* 0x0000002d16199c11 */ /* 0x000fc6000f8e08ff */
[----:B0-----:R-:W-:Y:S01]  /*86e0*/  @!P1 IMAD.X R3, RZ, RZ, R2, P2 ;  /* 0x000000ffff039224 */ /* 0x001fe200010e0602 */
[----:B------:R-:W-:Y:S02]  /*86f0*/  @!P1 MOV R2, R14 ;  /* 0x0000000e00029202 */ /* 0x000fe40000000f00 */
[----:B------:R-:W0:Y:S04]  /*8700*/  SHFL.IDX PT, R14, R5, 0x2, 0x181f ;  /* 0x00581f00050e7f89 */ /* 0x000e2800000e0000 */
[----:B------:R1:W-:Y:S01]  /*8710*/  @!P1 LDGSTS.E.BYPASS.LTC128B.128 [R25+0x8400], desc[UR38][R2.64], !P0 ;  /* 0x0840000002199fae */ /* 0x0003e2000c101d66 */
[----:B------:R-:W-:Y:S01]  /*8720*/  ISETP.GE.AND P1, PT, R11, R4, PT ;  /* 0x000000040b00720c */ /* 0x000fe20003f26270 */
[----:B------:R-:W-:Y:S01]  /*8730*/  VIADD R11, R6, 0x40 ;  /* 0x00000040060b7836 */ /* 0x000fe20000000000 */
[----:B-1----:R-:W-:-:S02]  /*8740*/  @!P3 LEA R2, P2, R16, R21, 0x1 ;  /* 0x000000151002b211 */ /* 0x002fc400078408ff */
[C---:B------:R-:W-:Y:S01]  /*8750*/  @!P3 LEA R25, R22.reuse, UR45, 0x1 ;  /* 0x0000002d1619bc11 */ /* 0x040fe2000f8e08ff */
[----:B------:R-:W1:Y:S08]  /*8760*/  SHFL.IDX PT, R21, R5, 0x3, 0x181f ;  /* 0x00781f0005157f89 */ /* 0x000e7000000e0000 */
[----:B------:R-:W-:Y:S01]  /*8770*/  @!P1 LEA R20, R22, UR45, 0x1 ;  /* 0x0000002d16149c11 */ /* 0x000fe2000f8e08ff */
[----:B------:R-:W-:-:S02]  /*8780*/  @!P3 IMAD.X R3, RZ, RZ, R10, P2 ;  /* 0x000000ffff03b224 */ /* 0x000fc400010e060a */
[----:B------:R-:W2:Y:S04]  /*8790*/  SHFL.IDX PT, R10, R8, 0x3, 0x181f ;  /* 0x00781f00080a7f89 */ /* 0x000ea800000e0000 */
[----:B------:R0:W-:Y:S02]  /*87a0*/  @!P3 LDGSTS.E.BYPASS.LTC128B.128 [R25+0x8c00], desc[UR38][R2.64], !P0 ;  /* 0x08c000000219bfae */ /* 0x0001e4000c101d66 */
[----:B0-----:R-:W-:Y:S02]  /*87b0*/  @!P1 LEA R2, P2, R16, R14, 0x1 ;  /* 0x0000000e10029211 */ /* 0x001fe400078408ff */
[----:B------:R-:W0:Y:S03]  /*87c0*/  SHFL.IDX PT, R14, R5, 0x4, 0x181f ;  /* 0x00981f00050e7f89 */ /* 0x000e2600000e0000 */
[----:B------:R-:W-:Y:S01]  /*87d0*/  @!P1 IMAD.X R3, RZ, RZ, R9, P2 ;  /* 0x000000ffff039224 */ /* 0x000fe200010e0609 */
[----:B------:R-:W-:-:S04]  /*87e0*/  IADD3 R9, R6, 0x30, RZ ;  /* 0x0000003006097810 */ /* 0x000fc80007ffe0ff */
[-C--:B------:R-:W-:Y:S01]  /*87f0*/  ISETP.GE.AND P3, PT, R9, R4.reuse, PT ;  /* 0x000000040900720c */ /* 0x080fe20003f66270 */
[----:B------:R1:W-:Y:S01]  /*8800*/  @!P1 LDGSTS.E.BYPASS.LTC128B.128 [R20+0x9400], desc[UR38][R2.64], !P0 ;  /* 0x0940000002149fae */ /* 0x0003e2000c101d66 */
[----:B------:R-:W-:Y:S02]  /*8810*/  ISETP.GE.AND P1, PT, R11, R4, PT ;  /* 0x000000040b00720c */ /* 0x000fe40003f26270 */
[----:B------:R-:W-:Y:S01]  /*8820*/  IADD3 R11, R6, 0x60, RZ ;  /* 0x00000060060b7810 */ /* 0x000fe20007ffe0ff */
[----:B------:R-:W3:Y:S08]  /*8830*/  SHFL.IDX PT, R9, R8, 0x4, 0x181f ;  /* 0x00981f0008097f89 */ /* 0x000ef000000e0000 */
[----:B-1----:R-:W-:-:S02]  /*8840*/  @!P3 LEA R2, P2, R16, R21, 0x1 ;  /* 0x000000151002b211 */ /* 0x002fc400078408ff */
[C---:B------:R-:W-:Y:S01]  /*8850*/  @!P3 LEA R25, R22.reuse, UR45, 0x1 ;  /* 0x0000002d1619bc11 */ /* 0x040fe2000f8e08ff */
[----:B------:R-:W1:Y:S01]  /*8860*/  SHFL.IDX PT, R21, R5, 0x5, 0x181f ;  /* 0x00b81f0005157f89 */ /* 0x000e6200000e0000 */
[----:B------:R-:W-:Y:S01]  /*8870*/  @!P1 LEA R20, R22, UR45, 0x1 ;  /* 0x0000002d16149c11 */ /* 0x000fe2000f8e08ff */
[----:B--2---:R-:W-:Y:S02]  /*8880*/  @!P3 IMAD.X R3, RZ, RZ, R10, P2 ;  /* 0x000000ffff03b224 */ /* 0x004fe400010e060a */
[----:B------:R-:W2:Y:S04]  /*8890*/  SHFL.IDX PT, R10, R8, 0x5, 0x181f ;  /* 0x00b81f00080a7f89 */ /* 0x000ea800000e0000 */
[----:B------:R0:W-:Y:S02]  /*88a0*/  @!P3 LDGSTS.E.BYPASS.LTC128B.128 [R25+0x9c00], desc[UR38][R2.64], !P0 ;  /* 0x09c000000219bfae */ /* 0x0001e4000c101d66 */
[----:B0-----:R-:W-:-:S02]  /*88b0*/  @!P1 LEA R2, P2, R16, R14, 0x1 ;  /* 0x0000000e10029211 */ /* 0x001fc400078408ff */
[----:B------:R-:W0:Y:S03]  /*88c0*/  SHFL.IDX PT, R14, R5, 0x6, 0x181f ;  /* 0x00d81f00050e7f89 */ /* 0x000e2600000e0000 */
[----:B---3--:R-:W-:Y:S02]  /*88d0*/  @!P1 IMAD.X R3, RZ, RZ, R9, P2 ;  /* 0x000000ffff039224 */ /* 0x008fe400010e0609 */
[----:B------:R-:W-:-:S03]  /*88e0*/  VIADD R9, R6, 0x50 ;  /* 0x0000005006097836 */ /* 0x000fc60000000000 */
[----:B------:R1:W-:Y:S01]  /*88f0*/  @!P1 LDGSTS.E.BYPASS.LTC128B.128 [R20+0xa400], desc[UR38][R2.64], !P0 ;  /* 0x0a40000002149fae */ /* 0x0003e2000c101d66 */
[-C--:B------:R-:W-:Y:S01]  /*8900*/  ISETP.GE.AND P1, PT, R11, R4.reuse, PT ;  /* 0x000000040b00720c */ /* 0x080fe20003f26270 */
[----:B------:R-:W-:Y:S01]  /*8910*/  VIADD R11, R6, 0x80 ;  /* 0x00000080060b7836 */ /* 0x000fe20000000000 */
[----:B------:R-:W-:Y:S02]  /*8920*/  ISETP.GE.AND P3, PT, R9, R4, PT ;  /* 0x000000040900720c */ /* 0x000fe40003f66270 */
[----:B------:R-:W3:Y:S04]  /*8930*/  SHFL.IDX PT, R9, R8, 0x6, 0x181f ;  /* 0x00d81f0008097f89 */ /* 0x000ee800000e0000 */
[----:B------:R-:W-:Y:S07]  /*8940*/  SHFL.IDX PT, R8, R8, 0x7, 0x181f ;  /* 0x00f81f0008087f89 */ /* 0x000fee00000e0000 */
[----:B-1----:R-:W-:-:S02]  /*8950*/  @!P3 LEA R2, P2, R16, R21, 0x1 ;  /* 0x000000151002b211 */ /* 0x002fc400078408ff */
[C---:B------:R-:W-:Y:S01]  /*8960*/  @!P3 LEA R25, R22.reuse, UR45, 0x1 ;  /* 0x0000002d1619bc11 */ /* 0x040fe2000f8e08ff */
[----:B------:R-:W-:Y:S02]  /*8970*/  SHFL.IDX PT, R21, R0, RZ, 0x181f ;  /* 0x00181fff00157589 */ /* 0x000fe400000e0000 */
[----:B--2---:R-:W-:Y:S01]  /*8980*/  @!P3 IMAD.X R3, RZ, RZ, R10, P2 ;  /* 0x000000ffff03b224 */ /* 0x004fe200010e060a */
[----:B------:R-:W-:-:S04]  /*8990*/  @!P1 LEA R10, R22, UR45, 0x1 ;  /* 0x0000002d160a9c11 */ /* 0x000fc8000f8e08ff */
[----:B------:R0:W-:Y:S02]  /*89a0*/  @!P3 LDGSTS.E.BYPASS.LTC128B.128 [R25+0xac00], desc[UR38][R2.64], !P0 ;  /* 0x0ac000000219bfae */ /* 0x0001e4000c101d66 */
[----:B0-----:R-:W-:Y:S02]  /*89b0*/  @!P1 LEA R2, P2, R16, R14, 0x1 ;  /* 0x0000000e10029211 */ /* 0x001fe400078408ff */
[----:B------:R0:W1:Y:S03]  /*89c0*/  SHFL.IDX PT, R14, R5, 0x7, 0x181f ;  /* 0x00f81f00050e7f89 */ /* 0x00006600000e0000 */
[----:B---3--:R-:W-:Y:S02]  /*89d0*/  @!P1 IMAD.X R3, RZ, RZ, R9, P2 ;  /* 0x000000ffff039224 */ /* 0x008fe400010e0609 */
[----:B------:R-:W-:-:S03]  /*89e0*/  VIADD R9, R6, 0x70 ;  /* 0x0000007006097836 */ /* 0x000fc60000000000 */
[----:B------:R1:W-:Y:S01]  /*89f0*/  @!P1 LDGSTS.E.BYPASS.LTC128B.128 [R10+0xb400], desc[UR38][R2.64], !P0 ;  /* 0x0b400000020a9fae */ /* 0x0003e2000c101d66 */
[-C--:B------:R-:W-:Y:S01]  /*8a00*/  ISETP.GE.AND P1, PT, R11, R4.reuse, PT ;  /* 0x000000040b00720c */ /* 0x080fe20003f26270 */
[C---:B0-----:R-:W-:Y:S01]  /*8a10*/  VIADD R5, R6.reuse, 0x90 ;  /* 0x0000009006057836 */ /* 0x041fe20000000000 */
[----:B------:R-:W-:Y:S01]  /*8a20*/  ISETP.GE.AND P3, PT, R9, R4, PT ;  /* 0x000000040900720c */ /* 0x000fe20003f66270 */
[----:B------:R-:W-:Y:S01]  /*8a30*/  VIADD R11, R6, 0xa0 ;  /* 0x000000a0060b7836 */ /* 0x000fe20000000000 */
[----:B------:R-:W0:Y:S11]  /*8a40*/  SHFL.IDX PT, R9, R7, RZ, 0x181f ;  /* 0x00181fff07097589 */ /* 0x000e3600000e0000 */
[----:B-1----:R-:W-:-:S02]  /*8a50*/  @!P3 LEA R2, P2, R16, R14, 0x1 ;  /* 0x0000000e1002b211 */ /* 0x002fc400078408ff */
[----:B------:R-:W-:Y:S01]  /*8a60*/  @!P3 LEA R25, R22, UR45, 0x1 ;  /* 0x0000002d1619bc11 */ /* 0x000fe2000f8e08ff */
[----:B------:R-:W-:Y:S01]  /*8a70*/  SHFL.IDX PT, R14, R0, 0x2, 0x181f ;  /* 0x00581f00000e7f89 */ /* 0x000fe200000e0000 */
[----:B------:R-:W-:-:S03]  /*8a80*/  @!P3 IADD3.X R3, RZ, R8, RZ, P2, !PT ;  /* 0x00000008ff03b210 */ /* 0x000fc600017fe4ff */
[----:B------:R-:W-:Y:S04]  /*8a90*/  SHFL.IDX PT, R8, R7, 0x1, 0x181f ;  /* 0x00381f0007087f89 */ /* 0x000fe800000e0000 */
[----:B------:R1:W-:Y:S01]  /*8aa0*/  @!P3 LDGSTS.E.BYPASS.LTC128B.128 [R25+0xbc00], desc[UR38][R2.64], !P0 ;  /* 0x0bc000000219bfae */ /* 0x0003e2000c101d66 */
[----:B------:R-:W-:-:S03]  /*8ab0*/  ISETP.GE.AND P3, PT, R5, R4, PT ;  /* 0x000000040500720c */ /* 0x000fc60003f66270 */
[----:B------:R-:W-:Y:S04]  /*8ac0*/  SHFL.IDX PT, R5, R7, 0x2, 0x181f ;  /* 0x00581f0007057f89 */ /* 0x000fe800000e0000 */
[----:B------:R-:W-:Y:S01]  /*8ad0*/  SHFL.IDX PT, R7, R7, 0x3, 0x181f ;  /* 0x00781f0007077f89 */ /* 0x000fe200000e0000 */
[----:B-1----:R-:W-:Y:S02]  /*8ae0*/  @!P1 LEA R2, P2, R16, R21, 0x1 ;  /* 0x0000001510029211 */ /* 0x002fe400078408ff */
[----:B------:R-:W-:-:S03]  /*8af0*/  @!P1 LEA R21, R22, UR45, 0x1 ;  /* 0x0000002d16159c11 */ /* 0x000fc6000f8e08ff */
[----:B0-----:R-:W-:Y:S02]  /*8b00*/  @!P1 IMAD.X R3, RZ, RZ, R9, P2 ;  /* 0x000000ffff039224 */ /* 0x001fe400010e0609 */
[----:B------:R-:W0:Y:S04]  /*8b10*/  SHFL.IDX PT, R9, R0, 0x1, 0x181f ;  /* 0x00381f0000097f89 */ /* 0x000e2800000e0000 */
[----:B------:R0:W-:Y:S01]  /*8b20*/  @!P1 LDGSTS.E.BYPASS.LTC128B.128 [R21+0xc400], desc[UR38][R2.64], !P0 ;  /* 0x0c40000002159fae */ /* 0x0001e2000c101d66 */
[----:B------:R-:W-:Y:S02]  /*8b30*/  ISETP.GE.AND P1, PT, R11, R4, PT ;  /* 0x000000040b00720c */ /* 0x000fe40003f26270 */
[----:B0-----:R-:W-:Y:S02]  /*8b40*/  @!P3 LEA R2, P2, R16, R9, 0x1 ;  /* 0x000000091002b211 */ /* 0x001fe400078408ff */
[----:B------:R-:W-:-:S03]  /*8b50*/  @!P3 LEA R9, R22, UR45, 0x1 ;  /* 0x0000002d1609bc11 */ /* 0x000fc6000f8e08ff */
[----:B------:R-:W-:-:S05]  /*8b60*/  @!P3 IMAD.X R3, RZ, RZ, R8, P2 ;  /* 0x000000ffff03b224 */ /* 0x000fca00010e0608 */
[----:B------:R0:W-:Y:S02]  /*8b70*/  @!P3 LDGSTS.E.BYPASS.LTC128B.128 [R9+0xcc00], desc[UR38][R2.64], !P0 ;  /* 0x0cc000000209bfae */ /* 0x0001e4000c101d66 */
[----:B0-----:R-:W-:Y:S02]  /*8b80*/  @!P1 LEA R2, P2, R16, R14, 0x1 ;  /* 0x0000000e10029211 */ /* 0x001fe400078408ff */
[----:B------:R0:W1:Y:S02]  /*8b90*/  SHFL.IDX PT, R14, R0, 0x3, 0x181f ;  /* 0x00781f00000e7f89 */ /* 0x00006400000e0000 */
[----:B------:R-:W-:Y:S02]  /*8ba0*/  @!P1 IADD3.X R3, RZ, R5, RZ, P2, !PT ;  /* 0x00000005ff039210 */ /* 0x000fe400017fe4ff */
[----:B------:R-:W-:-:S05]  /*8bb0*/  @!P1 LEA R5, R22, UR45, 0x1 ;  /* 0x0000002d16059c11 */ /* 0x000fca000f8e08ff */
[----:B------:R0:W-:Y:S02]  /*8bc0*/  @!P1 LDGSTS.E.BYPASS.LTC128B.128 [R5+0xd400], desc[UR38][R2.64], !P0 ;  /* 0x0d40000002059fae */ /* 0x0001e4000c101d66 */
.L_x_12918:
[----:B0-----:R-:W-:Y:S02]  /*8bd0*/  VIADD R3, R6, 0xb0 ;  /* 0x000000b006037836 */ /* 0x001fe40000000000 */
[----:B------:R-:W-:-:S03]  /*8be0*/  IMAD.MOV.U32 R0, RZ, RZ, 0x1 ;  /* 0x00000001ff007424 */ /* 0x000fc600078e00ff */
[----:B------:R-:W-:Y:S02]  /*8bf0*/  ISETP.GE.AND P1, PT, R3, R4, PT ;  /* 0x000000040300720c */ /* 0x000fe40003f26270 */
[----:B------:R-:W-:-:S11]  /*8c00*/  SHF.L.U32 R0, R0, 0x1f, RZ ;  /* 0x0000001f00007819 */ /* 0x000fd600000006ff */
[----:B-1----:R-:W-:Y:S02]  /*8c10*/  @!P1 LEA R2, P2, R16, R14, 0x1 ;  /* 0x0000000e10029211 */ /* 0x002fe400078408ff */
[----:B------:R-:W-:-:S03]  /*8c20*/  @!P1 LEA R5, R22, UR45, 0x1 ;  /* 0x0000002d16059c11 */ /* 0x000fc6000f8e08ff */
[----:B------:R-:W-:-:S05]  /*8c30*/  @!P1 IMAD.X R3, RZ, RZ, R7, P2 ;  /* 0x000000ffff039224 */ /* 0x000fca00010e0607 */
[----:B------:R-:W-:Y:S01]  /*8c40*/  @!PT LDS RZ, [RZ] ;  /* 0x00000000fffff984 */ /* 0x000fe20000000800 */
[----:B------:R-:W-:Y:S01]  /*8c50*/  @!PT LDS RZ, [RZ] ;  /* 0x00000000fffff984 */ /* 0x000fe20000000800 */
[----:B------:R-:W-:Y:S01]  /*8c60*/  @!PT LDS RZ, [RZ] ;  /* 0x00000000fffff984 */ /* 0x000fe20000000800 */
[----:B------:R0:W-:Y:S01]  /*8c70*/  @!P1 LDGSTS.E.BYPASS.LTC128B.128 [R5+0xdc00], desc[UR38][R2.64], !P0 ;  /* 0x0dc0000002059fae */ /* 0x0001e2000c101d66 */
[----:B------:R-:W-:Y:S01]  /*8c80*/  NOP ;  /* 0x0000000000007918 */ /* 0x000fe20000000000 */
[----:B------:R-:W-:Y:S02]  /*8c90*/  SYNCS.ARRIVE.TRANS64.RED.A0T1 RZ, [UR45+0x16800], RZ ;  /* 0x016800ffffff79a7 */ /* 0x000fe4000820042d */
[----:B------:R-:W-:Y:S01]  /*8ca0*/  ARRIVES.LDGSTSBAR.64.TRANSCNT [UR45+0x16800] ;  /* 0x01680000ff0079b0 */ /* 0x000fe20008000aad */
[----:B------:R-:W-:Y:S01]  /*8cb0*/  NOP ;  /* 0x0000000000007918 */ /* 0x000fe20000000000 */
[----:B------:R-:W-:Y:S01]  /*8cc0*/  SYNCS.ARRIVE.TRANS64.A1T0 RZ, [UR45+0x16800], RZ ;  /* 0x016800ffffff79a7 */ /* 0x000fe2000810002d */
[----:B------:R-:W1:Y:S02]  /*8cd0*/  SYNCS.PHASECHK.TRANS64.TRYWAIT P0, [UR45+0x16820], R0 ;  /* 0x01682000ff0075a7 */ /* 0x000e64000800016d */
[----:B01----:R-:W-:Y:S05]  /*8ce0*/  @!P0 BRA `(.L_x_12841) ;  /* 0x0000003000ec8947 */ /* 0x003fea0003800000 */
.L_x_12919:
[----:B------:R-:W-:Y:S01]  /*8cf0*/  UIADD3 UR4, UR49, -0x2, URZ ;  /* 0xfffffffe31047890 */ /* 0x000fe2000fffe03f */
[----:B------:R-:W-:Y:S01]  /*8d00*/  IMAD.MOV.U32 R24, RZ, RZ, 0x1 ;  /* 0x00000001ff187424 */ /* 0x000fe200078e00ff */
[----:B------:R-:W-:Y:S02]  /*8d10*/  MOV R20, RZ ;  /* 0x000000ff00147202 */ /* 0x000fe40000000f00 */
[----:B------:R-:W-:-:S06]  /*8d20*/  UISETP.GE.AND UP0, UPT, UR4, UR48, UPT ;  /* 0x000000300400728c */ /* 0x000fcc000bf06270 */
[----:B------:R-:W-:-:S13]  /*8d30*/  PLOP3.LUT P0, PT, PT, PT, UP0, 0x80, 0x0 ;  /* 0x000000000000781c */ /* 0x000fda0003f0f008 */
[----:B------:R-:W-:Y:S05]  /*8d40*/  @!P0 BRA `(.L_x_12842) ;  /* 0x0000000c00f88947 */ /* 0x000fea0003800000 */
[----:B------:R-:W1:Y:S01]  /*8d50*/  S2R R2, SR_TID.X ;  /* 0x0000000000027919 */ /* 0x000e620000002100 */
[----:B------:R-:W-:Y:S01]  /*8d60*/  UIADD3 UR4, UR47, 0x1, URZ ;  /* 0x000000012f047890 */ /* 0x000fe2000fffe03f */
[----:B0-----:R-:W-:Y:S01]  /*8d70*/  LOP3.LUT R3, RZ, UR44, RZ, 0x33, !PT ;  /* 0x0000002cff037c12 */ /* 0x001fe2000f8e33ff */
[----:B------:R-:W-:Y:S01]  /*8d80*/  IMAD.SHL.U32 R4, R16, 0x2, RZ ;  /* 0x0000000210047824 */ /* 0x000fe200078e00ff */
[----:B------:R-:W-:Y:S01]  /*8d90*/  BSSY B0, `(.L_x_12842) ;  /* 0x00000f9000007945 */ /* 0x000fe20003800000 */
[----:B------:R-:W-:Y:S01]  /*8da0*/  UIMAD UR4, UR4, UR40, URZ ;  /* 0x00000028040472a4 */ /* 0x000fe2000f8e023f */
[----:B------:R-:W-:Y:S01]  /*8db0*/  IMAD.MOV.U32 R21, RZ, RZ, 0x1 ;  /* 0x00000001ff157424 */ /* 0x000fe200078e00ff */
[----:B------:R-:W-:-:S04]  /*8dc0*/  MOV R8, RZ ;  /* 0x000000ff00087202 */ /* 0x000fc80000000f00 */
[----:B------:R-:W-:Y:S01]  /*8dd0*/  LOP3.LUT R0, RZ, UR4, RZ, 0x33, !PT ;  /* 0x00000004ff007c12 */ /* 0x000fe2000f8e33ff */
[----:B------:R-:W-:Y:S02]  /*8de0*/  ULDC UR4, c[0x0][0x2f4] ;  /* 0x0000bd0000047ab9 */ /* 0x000fe40000000800 */
[----:B------:R-:W-:Y:S02]  /*8df0*/  ISETP.GE.AND P1, PT, R16, UR4, PT ;  /* 0x0000000410007c0c */ /* 0x000fe4000bf26270 */
[----:B------:R-:W-:-:S04]  /*8e00*/  VIMNMX R3, R0, R3, !PT ;  /* 0x0000000300037248 */ /* 0x000fc80007fe0100 */
[----:B------:R-:W-:Y:S02]  /*8e10*/  IADD3 R26, -R3, -0x2, RZ ;  /* 0xfffffffe031a7810 */ /* 0x000fe40007ffe1ff */
[----:B-1----:R-:W-:-:S04]  /*8e20*/  LOP3.LUT R2, R2, 0x7f, RZ, 0xc0, !PT ;  /* 0x0000007f02027812 */ /* 0x002fc800078ec0ff */
[----:B------:R-:W-:-:S04]  /*8e30*/  SHF.R.U32.HI R2, RZ, 0x3, R2 ;  /* 0x00000003ff027819 */ /* 0x000fc80000011602 */
[----:B------:R-:W-:Y:S02]  /*8e40*/  IADD3 R19, R23, R19, R2 ;  /* 0x0000001317137210 */ /* 0x000fe40007ffe002 */
[----:B------:R-:W-:-:S03]  /*8e50*/  IADD3 R0, -R2, UR43, RZ ;  /* 0x0000002b02007c10 */ /* 0x000fc6000fffe1ff */
[----:B------:R-:W-:Y:S02]  /*8e60*/  VIADD R2, R19, 0xfffffe80 ;  /* 0xfffffe8013027836 */ /* 0x000fe40000000000 */
[C---:B------:R-:W-:Y:S02]  /*8e70*/  IMAD R4, R3.reuse, 0x80, R0 ;  /* 0x0000008003047824 */ /* 0x040fe400078e0200 */
[----:B------:R-:W-:Y:S02]  /*8e80*/  IMAD R0, R3, -0x80, R2 ;  /* 0xffffff8003007824 */ /* 0x000fe400078e0202 */
[----:B------:R-:W-:-:S07]  /*8e90*/  VIADD R4, R4, 0x100 ;  /* 0x0000010004047836 */ /* 0x000fce0000000000 */
.L_x_12855:
[----:B------:R-:W2:Y:S01]  /*8ea0*/  LDL R6, [R1] ;  /* 0x0000000001067983 */ /* 0x000ea20000100800 */
[----:B------:R-:W0:Y:S01]  /*8eb0*/  LDC R2, c[0x0][0x430] ;  /* 0x00010c00ff027b82 */ /* 0x000e220000000800 */
[----:B------:R-:W-:Y:S01]  /*8ec0*/  IMAD.MOV.U32 R9, RZ, RZ, R0 ;  /* 0x000000ffff097224 */ /* 0x000fe200078e0000 */
[----:B------:R-:W-:Y:S01]  /*8ed0*/  ULDC.64 UR4, c[0x0][0x428] ;  /* 0x00010a0000047ab9 */ /* 0x000fe20000000a00 */
[----:B0-----:R-:W-:-:S13]  /*8ee0*/  ISETP.NE.AND P0, PT, R2, 0x1, PT ;  /* 0x000000010200780c */ /* 0x001fda0003f05270 */
[----:B------:R-:W0:Y:S08]  /*8ef0*/  @P0 LDC R3, c[0x0][0x434] ;  /* 0x00010d00ff030b82 */ /* 0x000e300000000800 */
[----:B------:R-:W1:Y:S01]  /*8f00*/  @P0 LDC R5, c[0x0][0x438] ;  /* 0x00010e00ff050b82 */ /* 0x000e620000000800 */
[----:B0-----:R-:W-:-:S05]  /*8f10*/  @P0 IMAD.HI.U32 R2, R0, R3, RZ ;  /* 0x0000000300020227 */ /* 0x001fca00078e00ff */
[----:B-1----:R-:W-:-:S04]  /*8f20*/  @P0 SHF.R.U32.HI R9, RZ, R5, R2 ;  /* 0x00000005ff090219 */ /* 0x002fc80000011602 */
[--C-:B------:R-:W-:Y:S01]  /*8f30*/  SHF.R.S32.HI R3, RZ, 0x1f, R9.reuse ;  /* 0x0000001fff037819 */ /* 0x100fe20000011409 */
[----:B------:R-:W-:-:S04]  /*8f40*/  IMAD.MOV.U32 R2, RZ, RZ, R9 ;  /* 0x000000ffff027224 */ /* 0x000fc800078e0009 */
[----:B------:R-:W-:-:S04]  /*8f50*/  IMAD.WIDE.U32 R2, R28, UR4, R2 ;  /* 0x000000041c027c25 */ /* 0x000fc8000f8e0002 */
[----:B--2---:R-:W-:-:S04]  /*8f60*/  IMAD R5, R6, UR4, RZ ;  /* 0x0000000406057c24 */ /* 0x004fc8000f8e02ff */
[----:B------:R-:W-:Y:S01]  /*8f70*/  IMAD R5, R28, UR5, R5 ;  /* 0x000000051c057c24 */ /* 0x000fe2000f8e0205 */
[----:B------:R-:W-:Y:S02]  /*8f80*/  ULDC.64 UR4, c[0x0][0x418] ;  /* 0x0001060000047ab9 */ /* 0x000fe40000000a00 */
[----:B------:R-:W-:Y:S01]  /*8f90*/  LEA R6, P0, R2, UR4, 0x2 ;  /* 0x0000000402067c11 */ /* 0x000fe2000f8010ff */
[----:B------:R-:W-:-:S05]  /*8fa0*/  IMAD.IADD R3, R5, 0x1, R3 ;  /* 0x0000000105037824 */ /* 0x000fca00078e0203 */
[----:B------:R-:W-:-:S05]  /*8fb0*/  LEA.HI.X R7, R2, UR5, R3, 0x2, P0 ;  /* 0x0000000502077c11 */ /* 0x000fca00080f1403 */
[----:B------:R-:W2:Y:S01]  /*8fc0*/  LDG.E R5, desc[UR38][R6.64] ;  /* 0x0000002606057981 */ /* 0x000ea2000c1e1900 */
[----:B------:R-:W-:-:S06]  /*8fd0*/  ULOP3.LUT UR6, UR41, 0x2, URZ, 0xfc, !UPT ;  /* 0x0000000229067892 */ /* 0x000fcc000f8efc3f */
[----:B------:R-:W-:Y:S01]  /*8fe0*/  MOV R10, UR6 ;  /* 0x00000006000a7c02 */ /* 0x000fe20008000f00 */
        /* <DEDUP_REMOVED lines=9> */
.L_x_12843:
[----:B------:R-:W-:Y:S01]  /*9080*/  LEA R7, R20, UR45, 0x3 ;  /* 0x0000002d14077c11 */ /* 0x000fe2000f8e18ff */
[----:B------:R-:W-:Y:S01]  /*9090*/  BSSY B1, `(.L_x_12844) ;  /* 0x0000004000017945 */ /* 0x000fe20003800000 */
[----:B------:R-:W-:-:S04]  /*90a0*/  SHF.L.U32 R2, R24, 0x1f, RZ ;  /* 0x0000001f18027819 */ /* 0x000fc800000006ff */
[----:B------:R-:W0:Y:S02]  /*90b0*/  SYNCS.PHASECHK.TRANS64.TRYWAIT P0, [R7+URZ+0x16840], R2 ;  /* 0x01684002070075a7 */ /* 0x000e24000800017f */
[----:B0-----:R-:W-:Y:S05]  /*90c0*/  @!P0 BRA `(.L_x_12845) ;  /* 0x00000030000c8947 */ /* 0x001fea0003800000 */
.L_x_12920:
[----:B------:R-:W-:Y:S05]  /*90d0*/  BSYNC B1 ;  /* 0x0000000000017941 */ /* 0x000fea0003800000 */
.L_x_12844:
[----:B------:R-:W-:Y:S01]  /*90e0*/  ULDC UR4, c[0x0][0x430] ;  /* 0x00010c0000047ab9 */ /* 0x000fe20000000800 */
[----:B------:R-:W-:Y:S01]  /*90f0*/  R2UR UR6, R27 ;  /* 0x000000001b0672ca */ /* 0x000fe200000e0000 */
[----:B------:R-:W-:Y:S01]  /*9100*/  UIADD3 UR4, -UR4, URZ, URZ ;  /* 0x0000003f04047290 */ /* 0x000fe2000fffe13f */
[----:B------:R-:W-:-:S05]  /*9110*/  LOP3.LUT P2, RZ, R29, 0x1, RZ, 0xc0, !PT ;  /* 0x000000011dff7812 */ /* 0x000fca000784c0ff */
[----:B------:R-:W-:Y:S01]  /*9120*/  IMAD R6, R9, UR4, R0 ;  /* 0x0000000409067c24 */ /* 0x000fe2000f8e0200 */
[----:B------:R-:W-:-:S04]  /*9130*/  ULDC.64 UR4, c[0x0][0x300] ;  /* 0x0000c00000047ab9 */ /* 0x000fc80000000a00 */
[----:B------:R-:W-:-:S05]  /*9140*/  SHF.R.S32.HI R23, RZ, 0x1f, R6 ;  /* 0x0000001fff177819 */ /* 0x000fca0000011406 */
        /* <DEDUP_REMOVED lines=15> */
[----:B------:R-:W-:Y:S01]  /*9240*/  IMAD R9, R20, 0x2000, R22 ;  /* 0x0000200014097824 */ /* 0x000fe200078e0216 */
[----:B------:R-:W-:Y:S02]  /*9250*/  LEA R10, P0, R2, UR6, 0x1 ;  /* 0x00000006020a7c11 */ /* 0x000fe4000f8008ff */
[----:B------:R-:W-:Y:S01]  /*9260*/  IADD3 R19, R3, UR4, RZ ;  /* 0x0000000403137c10 */ /* 0x000fe2000fffe0ff */
[----:B------:R-:W-:-:S03]  /*9270*/  UMOV UR4, 0xffffffff ;  /* 0xffffffff00047882 */ /* 0x000fc60000000000 */
[----:B------:R-:W-:Y:S01]  /*9280*/  LEA.HI.X R19, R2, UR7, R19, 0x1, P0 ;  /* 0x0000000702137c11 */ /* 0x000fe200080f0c13 */
[----:B------:R-:W-:Y:S06]  /*9290*/  BRA.DIV UR4, `(.L_x_12846) ;  /* 0x0000002e04ac7947 */ /* 0x000fec000b800000 */
[----:B------:R-:W0:Y:S01]  /*92a0*/  SHFL.IDX PT, R2, R10, RZ, 0x181f ;  /* 0x00181fff0a027589 */ /* 0x000e2200000e0000 */
[----:B------:R-:W-:Y:S01]  /*92b0*/  IMAD.SHL.U32 R11, R16, 0x2, RZ ;  /* 0x00000002100b7824 */ /* 0x000fe200078e00ff */
[----:B------:R-:W-:Y:S02]  /*92c0*/  LEA R9, R9, UR45, 0x1 ;  /* 0x0000002d09097c11 */ /* 0x000fe4000f8e08ff */
[----:B------:R-:W1:Y:S04]  /*92d0*/  SHFL.IDX PT, R3, R19, RZ, 0x181f ;  /* 0x00181fff13037589 */ /* 0x000e6800000e0000 */
[----:B------:R-:W-:Y:S01]  /*92e0*/  SHFL.IDX PT, R14, R10, 0x7, 0x181f ;  /* 0x00f81f000a0e7f89 */ /* 0x000fe200000e0000 */
[----:B0-----:R-:W-:-:S05]  /*92f0*/  IADD3 R2, P0, R2, R11, RZ ;  /* 0x0000000b02027210 */ /* 0x001fca0007f1e0ff */
[----:B-1----:R-:W-:-:S05]  /*9300*/  IMAD.X R3, RZ, RZ, R3, P0 ;  /* 0x000000ffff037224 */ /* 0x002fca00000e0603 */
[----:B------:R0:W-:Y:S04]  /*9310*/  LDGSTS.E.BYPASS.LTC128B.128 [R9+0xe400], desc[UR38][R2.64], !P2 ;  /* 0x0e40000002097fae */ /* 0x0001e8000d101d66 */
[----:B0-----:R-:W0:Y:S04]  /*9320*/  SHFL.IDX PT, R2, R10, 0x1, 0x181f ;  /* 0x00381f000a027f89 */ /* 0x001e2800000e0000 */
[----:B------:R-:W1:Y:S01]  /*9330*/  SHFL.IDX PT, R3, R19, 0x1, 0x181f ;  /* 0x00381f0013037f89 */ /* 0x000e6200000e0000 */
[----:B0-----:R-:W-:-:S05]  /*9340*/  IADD3 R2, P0, R2, R11, RZ ;  /* 0x0000000b02027210 */ /* 0x001fca0007f1e0ff */
[----:B-1----:R-:W-:-:S05]  /*9350*/  IMAD.X R3, RZ, RZ, R3, P0 ;  /* 0x000000ffff037224 */ /* 0x002fca00000e0603 */
[----:B------:R0:W-:Y:S04]  /*9360*/  LDGSTS.E.BYPASS.LTC128B.128 [R9+0xec00], desc[UR38][R2.64], !P2 ;  /* 0x0ec0000002097fae */ /* 0x0001e8000d101d66 */
[----:B0-----:R-:W0:Y:S04]  /*9370*/  SHFL.IDX PT, R2, R10, 0x2, 0x181f ;  /* 0x00581f000a027f89 */ /* 0x001e2800000e0000 */
[----:B------:R-:W1:Y:S01]  /*9380*/  SHFL.IDX PT, R3, R19, 0x2, 0x181f ;  /* 0x00581f0013037f89 */ /* 0x000e6200000e0000 */
[----:B0-----:R-:W-:-:S04]  /*9390*/  IADD3 R2, P0, R2, R11, RZ ;  /* 0x0000000b02027210 */ /* 0x001fc80007f1e0ff */
[----:B-1----:R-:W-:-:S05]  /*93a0*/  IADD3.X R3, RZ, R3, RZ, P0, !PT ;  /* 0x00000003ff037210 */ /* 0x002fca00007fe4ff */
        /* <DEDUP_REMOVED lines=17> */
[----:B------:R-:W1:Y:S04]  /*94c0*/  SHFL.IDX PT, R3, R19, 0x6, 0x181f ;  /* 0x00d81f0013037f89 */ /* 0x000e6800000e0000 */
[----:B------:R-:W2:Y:S01]  /*94d0*/  SHFL.IDX PT, R19, R19, 0x7, 0x181f ;  /* 0x00f81f0013137f89 */ /* 0x000ea200000e0000 */
[----:B0-----:R-:W-:-:S05]  /*94e0*/  IADD3 R2, P0, R2, R11, RZ ;  /* 0x0000000b02027210 */ /* 0x001fca0007f1e0ff */
[----:B-1----:R-:W-:-:S05]  /*94f0*/  IMAD.X R3, RZ, RZ, R3, P0 ;  /* 0x000000ffff037224 */ /* 0x002fca00000e0603 */
[----:B--2---:R0:W-:Y:S03]  /*9500*/  LDGSTS.E.BYPASS.LTC128B.128 [R9+0x11400], desc[UR38][R2.64], !P2 ;  /* 0x1140000002097fae */ /* 0x0041e6000d101d66 */
.L_x_12938:
[----:B0-----:R-:W-:-:S04]  /*9510*/  SHF.L.U32 R2, R16, 0x1, RZ ;  /* 0x0000000110027819 */ /* 0x001fc800000006ff */
[----:B------:R-:W-:-:S05]  /*9520*/  IADD3 R2, P0, R14, R2, RZ ;  /* 0x000000020e027210 */ /* 0x000fca0007f1e0ff */
[----:B------:R-:W-:Y:S01]  /*9530*/  IMAD.X R3, RZ, RZ, R19, P0 ;  /* 0x000000ffff037224 */ /* 0x000fe200000e0613 */
[----:B------:R-:W-:-:S04]  /*9540*/  PLOP3.LUT P0, PT, PT, PT, PT, 0x80, 0x0 ;  /* 0x000000000000781c */ /* 0x000fc80003f0f070 */
[----:B------:R-:W-:Y:S01]  /*9550*/  @!PT LDS RZ, [RZ] ;  /* 0x00000000fffff984 */ /* 0x000fe20000000800 */
[----:B------:R-:W-:Y:S01]  /*9560*/  @!PT LDS RZ, [RZ] ;  /* 0x00000000fffff984 */ /* 0x000fe20000000800 */
[----:B------:R-:W-:Y:S01]  /*9570*/  @!PT LDS RZ, [RZ] ;  /* 0x00000000fffff984 */ /* 0x000fe20000000800 */
[----:B------:R0:W-:Y:S01]  /*9580*/  LDGSTS.E.BYPASS.LTC128B.128 [R9+0x11c00], desc[UR38][R2.64], !P2 ;  /* 0x11c0000002097fae */ /* 0x0001e2000d101d66 */
[----:B------:R-:W-:-:S08]  /*9590*/  NOP ;  /* 0x0000000000007918 */ /* 0x000fd00000000000 */
.L_x_12847:
        /* <DEDUP_REMOVED lines=12> */
.L_x_12848:
[----:B------:R0:W-:Y:S01]  /*9660*/  SYNCS.ARRIVE.TRANS64.A1T0 RZ, [R7+URZ+0x16830], RZ ;  /* 0x016830ff07ff79a7 */ /* 0x0001e2000810003f */
[----:B------:R-:W-:Y:S05]  /*9670*/  @!P3 BRA `(.L_x_12849) ;  /* 0x000000000004b947 */ /* 0x000fea0003800000 */
[----:B------:R-:W-:Y:S01]  /*9680*/  BPT.TRAP 0x1 ;  /* 0x000000040000795c */ /* 0x000fe20000300000 */
.L_x_12849:
[----:B------:R-:W-:Y:S01]  /*9690*/  SHF.L.U32 R2, R21, 0x1f, RZ ;  /* 0x0000001f15027819 */ /* 0x000fe200000006ff */
[----:B------:R-:W-:Y:S01]  /*96a0*/  BSSY B1, `(.L_x_12850) ;  /* 0x0000004000017945 */ /* 0x000fe20003800000 */
[----:B0-----:R-:W-:-:S04]  /*96b0*/  LEA R7, R8, UR45, 0x3 ;  /* 0x0000002d08077c11 */ /* 0x001fc8000f8e18ff */
[----:B------:R-:W0:Y:S02]  /*96c0*/  SYNCS.PHASECHK.TRANS64.TRYWAIT P0, [R7+URZ+0x16860], R2 ;  /* 0x01686002070075a7 */ /* 0x000e24000800017f */
[----:B0-----:R-:W-:Y:S05]  /*96d0*/  @!P0 BRA `(.L_x_12851) ;  /* 0x0000003000fc8947 */ /* 0x001fea0003800000 */
.L_x_12939:
[----:B------:R-:W-:Y:S05]  /*96e0*/  BSYNC B1 ;  /* 0x0000000000017941 */ /* 0x000fea0003800000 */
.L_x_12850:
[----:B------:R-:W-:Y:S01]  /*96f0*/  UMOV UR4, 0xffffffff ;  /* 0xffffffff00047882 */ /* 0x000fe20000000000 */
[----:B------:R-:W-:Y:S02]  /*9700*/  IMAD R8, R8, 0x2000, R22 ;  /* 0x0000200008087824 */ /* 0x000fe400078e0216 */
[----:B------:R-:W-:Y:S01]  /*9710*/  IMAD.SHL.U32 R19, R16, 0x2, RZ ;  /* 0x0000000210137824 */ /* 0x000fe200078e00ff */
[----:B------:R-:W-:Y:S06]  /*9720*/  BRA.DIV UR4, `(.L_x_12852) ;  /* 0x0000003204fc7947 */ /* 0x000fec000b800000 */
[----:B------:R-:W0:Y:S01]  /*9730*/  SHFL.IDX PT, R14, R17, RZ, 0x181f ;  /* 0x00181fff110e7589 */ /* 0x000e2200000e0000 */
[----:B------:R-:W-:Y:S02]  /*9740*/  ISETP.LT.OR P0, PT, R4, 0x1, P1 ;  /* 0x000000010400780c */ /* 0x000fe40000f01670 */
[----:B------:R-:W-:Y:S01]  /*9750*/  LEA R8, R8, UR45, 0x1 ;  /* 0x0000002d08087c11 */ /* 0x000fe2000f8e08ff */
[----:B------:R-:W1:Y:S04]  /*9760*/  SHFL.IDX PT, R3, R18, RZ, 0x181f ;  /* 0x00181fff12037589 */ /* 0x000e6800000e0000 */
[----:B------:R-:W2:Y:S04]  /*9770*/  SHFL.IDX PT, R11, R17, 0x1, 0x181f ;  /* 0x00381f00110b7f89 */ /* 0x000ea800000e0000 */
[----:B------:R-:W3:Y:S04]  /*9780*/  SHFL.IDX PT, R9, R18, 0x1, 0x181f ;  /* 0x00381f0012097f89 */ /* 0x000ee800000e0000 */
[----:B------:R-:W4:Y:S04]  /*9790*/  SHFL.IDX PT, R12, R17, 0x2, 0x181f ;  /* 0x00581f00110c7f89 */ /* 0x000f2800000e0000 */
[----:B------:R-:W5:Y:S01]  /*97a0*/  SHFL.IDX PT, R10, R18, 0x2, 0x181f ;  /* 0x00581f00120a7f89 */ /* 0x000f6200000e0000 */
[----:B0-----:R-:W-:-:S03]  /*97b0*/  IADD3 R2, P2, R14, R19, RZ ;  /* 0x000000130e027210 */ /* 0x001fc60007f5e0ff */
[----:B------:R-:W-:Y:S01]  /*97c0*/  SHFL.IDX PT, R14, R17, 0x7, 0x181f ;  /* 0x00f81f00110e7f89 */ /* 0x000fe200000e0000 */
[----:B-1----:R-:W-:-:S05]  /*97d0*/  IADD3.X R3, RZ, R3, RZ, P2, !PT ;  /* 0x00000003ff037210 */ /* 0x002fca00017fe4ff */
[----:B------:R2:W-:Y:S01]  /*97e0*/  LDGSTS.E.BYPASS.LTC128B.128 [R8+0x400], desc[UR38][R2.64], !P0 ;  /* 0x0040000002087fae */ /* 0x0005e2000c101d66 */
[C---:B------:R-:W-:Y:S02]  /*97f0*/  ISETP.LT.OR P0, PT, R4.reuse, 0x11, P1 ;  /* 0x000000110400780c */ /* 0x040fe40000f01670 */
[----:B--2---:R-:W-:Y:S02]  /*9800*/  IADD3 R2, P2, R11, R19, RZ ;  /* 0x000000130b027210 */ /* 0x004fe40007f5e0ff */
[----:B------:R-:W0:Y:S03]  /*9810*/  SHFL.IDX PT, R11, R17, 0x3, 0x181f ;  /* 0x00781f00110b7f89 */ /* 0x000e2600000e0000 */
[----:B---3--:R-:W-:Y:S02]  /*9820*/  IMAD.X R3, RZ, RZ, R9, P2 ;  /* 0x000000ffff037224 */ /* 0x008fe400010e0609 */
[----:B------:R-:W1:Y:S04]  /*9830*/  SHFL.IDX PT, R9, R18, 0x3, 0x181f ;  /* 0x00781f0012097f89 */ /* 0x000e6800000e0000 */
[----:B------:R4:W-:Y:S01]  /*9840*/  LDGSTS.E.BYPASS.LTC128B.128 [R8+0xc00], desc[UR38][R2.64], !P0 ;  /* 0x00c0000002087fae */ /* 0x0009e2000c101d66 */
[----:B------:R-:W-:-:S02]  /*9850*/  ISETP.LT.OR P0, PT, R4, 0x21, P1 ;  /* 0x000000210400780c */ /* 0x000fc40000f01670 */
[----:B----4-:R-:W-:Y:S02]  /*9860*/  IADD3 R2, P2, R12, R19, RZ ;  /* 0x000000130c027210 */ /* 0x010fe40007f5e0ff */
[----:B------:R-:W2:Y:S03]  /*9870*/  SHFL.IDX PT, R12, R17, 0x4, 0x181f ;  /* 0x00981f00110c7f89 */ /* 0x000ea600000e0000 */
[----:B-----5:R-:W-:Y:S02]  /*9880*/  IMAD.X R3, RZ, RZ, R10, P2 ;  /* 0x000000ffff037224 */ /* 0x020fe400010e060a */
[----:B------:R-:W3:Y:S04]  /*9890*/  SHFL.IDX PT, R10, R18, 0x4, 0x181f ;  /* 0x00981f00120a7f89 */ /* 0x000ee800000e0000 */
[----:B------:R0:W-:Y:S01]  /*98a0*/  LDGSTS.E.BYPASS.LTC128B.128 [R8+0x1400], desc[UR38][R2.64], !P0 ;  /* 0x0140000002087fae */ /* 0x0001e2000c101d66 */
[----:B------:R-:W-:-:S02]  /*98b0*/  ISETP.LT.OR P0, PT, R4, 0x31, P1 ;  /* 0x000000310400780c */ /* 0x000fc40000f01670 */
[----:B0-----:R-:W-:Y:S02]  /*98c0*/  IADD3 R2, P2, R11, R19, RZ ;  /* 0x000000130b027210 */ /* 0x001fe40007f5e0ff */
[----:B------:R-:W0:Y:S03]  /*98d0*/  SHFL.IDX PT, R11, R17, 0x5, 0x181f ;  /* 0x00b81f00110b7f89 */ /* 0x000e2600000e0000 */
[----:B-1----:R-:W-:Y:S02]  /*98e0*/  IMAD.X R3, RZ, RZ, R9, P2 ;  /* 0x000000ffff037224 */ /* 0x002fe400010e0609 */
[----:B------:R-:W1:Y:S04]  /*98f0*/  SHFL.IDX PT, R9, R18, 0x5, 0x181f ;  /* 0x00b81f0012097f89 */ /* 0x000e6800000e0000 */
[----:B------:R2:W-:Y:S01]  /*9900*/  LDGSTS.E.BYPASS.LTC128B.128 [R8+0x1c00], desc[UR38][R2.64], !P0 ;  /* 0x01c0000002087fae */ /* 0x0005e2000c101d66 */
[----:B------:R-:W-:-:S02]  /*9910*/  ISETP.LT.OR P0, PT, R4, 0x41, P1 ;  /* 0x000000410400780c */ /* 0x000fc40000f01670 */
[----:B--2---:R-:W-:Y:S02]  /*9920*/  IADD3 R2, P2, R12, R19, RZ ;  /* 0x000000130c027210 */ /* 0x004fe40007f5e0ff */
[----:B------:R-:W2:Y:S03]  /*9930*/  SHFL.IDX PT, R12, R17, 0x6, 0x181f ;  /* 0x00d81f00110c7f89 */ /* 0x000ea600000e0000 */
[----:B---3--:R-:W-:Y:S02]  /*9940*/  IMAD.X R3, RZ, RZ, R10, P2 ;  /* 0x000000ffff037224 */ /* 0x008fe400010e060a */
[----:B------:R-:W3:Y:S04]  /*9950*/  SHFL.IDX PT, R10, R18, 0x6, 0x181f ;  /* 0x00d81f00120a7f89 */ /* 0x000ee800000e0000 */
[----:B------:R0:W-:Y:S01]  /*9960*/  LDGSTS.E.BYPASS.LTC128B.128 [R8+0x2400], desc[UR38][R2.64], !P0 ;  /* 0x0240000002087fae */ /* 0x0001e2000c101d66 */
[----:B------:R-:W-:-:S03]  /*9970*/  ISETP.LT.OR P0, PT, R4, 0x51, P1 ;  /* 0x000000510400780c */ /* 0x000fc60000f01670 */
[----:B------:R-:W4:Y:S01]  /*9980*/  SHFL.IDX PT, R18, R18, 0x7, 0x181f ;  /* 0x00f81f0012127f89 */ /* 0x000f2200000e0000 */
[----:B0-----:R-:W-:-:S04]  /*9990*/  IADD3 R2, P2, R11, R19, RZ ;  /* 0x000000130b027210 */ /* 0x001fc80007f5e0ff */
[----:B-1----:R-:W-:-:S05]  /*99a0*/  IADD3.X R3, RZ, R9, RZ, P2, !PT ;  /* 0x00000009ff037210 */ /* 0x002fca00017fe4ff */
[----:B------:R2:W-:Y:S01]  /*99b0*/  LDGSTS.E.BYPASS.LTC128B.128 [R8+0x2c00], desc[UR38][R2.64], !P0 ;  /* 0x02c0000002087fae */ /* 0x0005e2000c101d66 */
[----:B------:R-:W-:Y:S02]  /*99c0*/  ISETP.LT.OR P0, PT, R4, 0x61, P1 ;  /* 0x000000610400780c */ /* 0x000fe40000f01670 */
[----:B--2---:R-:W-:-:S05]  /*99d0*/  IADD3 R2, P2, R12, R19, RZ ;  /* 0x000000130c027210 */ /* 0x004fca0007f5e0ff */
[----:B---3--:R-:W-:-:S06]  /*99e0*/  IMAD.X R3, RZ, RZ, R10, P2 ;  /* 0x000000ffff037224 */ /* 0x008fcc00010e060a */
[----:B----4-:R0:W-:Y:S02]  /*99f0*/  LDGSTS.E.BYPASS.LTC128B.128 [R8+0x3400], desc[UR38][R2.64], !P0 ;  /* 0x0340000002087fae */ /* 0x0101e4000c101d66 */
.L_x_12957:
[----:B------:R-:W-:Y:S01]  /*9a00*/  ISETP.LT.OR P0, PT, R4, 0x71, P1 ;  /* 0x000000710400780c */ /* 0x000fe20000f01670 */
[----:B------:R-:W-:Y:S01]  /*9a10*/  ULDC.64 UR4, c[0x0][0x328] ;  /* 0x0000ca0000047ab9 */ /* 0x000fe20000000a00 */
[----:B0-----:R-:W-:Y:S01]  /*9a20*/  IADD3 R2, P2, R14, R19, RZ ;  /* 0x000000130e027210 */ /* 0x001fe20007f5e0ff */
[----:B------:R-:W-:-:S04]  /*9a30*/  IMAD R23, R23, UR4, RZ ;  /* 0x0000000417177c24 */ /* 0x000fc8000f8e02ff */
[----:B------:R-:W-:Y:S02]  /*9a40*/  IMAD.X R3, RZ, RZ, R18, P2 ;  /* 0x000000ffff037224 */ /* 0x000fe400010e0612 */
[----:B------:R-:W-:-:S04]  /*9a50*/  IMAD R23, R6, UR5, R23 ;  /* 0x0000000506177c24 */ /* 0x000fc8000f8e0217 */
[----:B------:R-:W-:Y:S01]  /*9a60*/  @!PT LDS RZ, [RZ] ;  /* 0x00000000fffff984 */ /* 0x000fe20000000800 */
[----:B------:R-:W-:Y:S01]  /*9a70*/  @!PT LDS RZ, [RZ] ;  /* 0x00000000fffff984 */ /* 0x000fe20000000800 */
[----:B------:R-:W-:Y:S01]  /*9a80*/  @!PT LDS RZ, [RZ] ;  /* 0x00000000fffff984 */ /* 0x000fe20000000800 */
        /* <DEDUP_REMOVED lines=10> */
.L_x_12853:
        /* <DEDUP_REMOVED lines=8> */
[----:B------:R-:W-:-:S04]  /*9bb0*/  MOV R5, UR5 ;  /* 0x0000000500057c02 */ /* 0x000fc80008000f00 */
[----:B------:R-:W-:-:S13]  /*9bc0*/  ISETP.NE.AND P3, PT, R5, 0x3, PT ;  /* 0x000000030500780c */ /* 0x000fda0003f65270 */
[----:B------:R-:W-:Y:S05]  /*9bd0*/  @!P3 BRA `(.L_x_12854) ;  /* 0x000000000004b947 */ /* 0x000fea0003800000 */
[----:B------:R-:W-:Y:S01]  /*9be0*/  BPT.TRAP 0x1 ;  /* 0x000000040000795c */ /* 0x000fe20000300000 */
.L_x_12854:
[----:B------:R-:W-:Y:S01]  /*9bf0*/  R2UR UR4, R27 ;  /* 0x000000001b0472ca */ /* 0x000fe200000e0000 */
[----:B------:R-:W-:Y:S01]  /*9c00*/  ULDC.64 UR6, c[0x0][0x330] ;  /* 0x0000cc0000067ab9 */ /* 0x000fe20000000a00 */
[----:B------:R-:W-:Y:S01]  /*9c10*/  VIADD R26, R26, 0xffffffff ;  /* 0xffffffff1a1a7836 */ /* 0x000fe20000000000 */
[----:B------:R0:W-:Y:S01]  /*9c20*/  SYNCS.ARRIVE.TRANS64.A1T0 RZ, [R7+URZ+0x16850], RZ ;  /* 0x016850ff07ff79a7 */ /* 0x0001e2000810003f */
[----:B------:R-:W-:Y:S01]  /*9c30*/  IMAD.U32 R3, RZ, RZ, UR6 ;  /* 0x00000006ff037e24 */ /* 0x000fe2000f8e00ff */
[----:B------:R-:W-:Y:S01]  /*9c40*/  IADD3 R4, R4, 0x80, RZ ;  /* 0x0000008004047810 */ /* 0x000fe20007ffe0ff */
[----:B------:R-:W-:Y:S01]  /*9c50*/  IMAD.MOV.U32 R18, RZ, RZ, R2 ;  /* 0x000000ffff127224 */ /* 0x000fe200078e0002 */
[----:B------:R-:W-:Y:S01]  /*9c60*/  ISETP.GT.AND P0, PT, R26, UR48, PT ;  /* 0x000000301a007c0c */ /* 0x000fe2000bf04270 */
[----:B------:R-:W-:Y:S02]  /*9c70*/  VIADD R0, R0, 0xffffff80 ;  /* 0xffffff8000007836 */ /* 0x000fe40000000000 */
[----:B------:R-:W-:-:S03]  /*9c80*/  IMAD.WIDE.U32 R18, R3, UR42, R18 ;  /* 0x0000002a03127c25 */ /* 0x000fc6000f8e0012 */
[----:B------:R-:W-:Y:S01]  /*9c90*/  UIMAD UR4, UR4, UR6, URZ ;  /* 0x00000006040472a4 */ /* 0x000fe2000f8e023f */
[----:B------:R-:W-:Y:S02]  /*9ca0*/  IMAD.MOV.U32 R21, RZ, RZ, R24 ;  /* 0x000000ffff157224 */ /* 0x000fe400078e0018 */
[----:B------:R-:W-:Y:S01]  /*9cb0*/  IMAD.MOV.U32 R8, RZ, RZ, R20 ;  /* 0x000000ffff087224 */ /* 0x000fe200078e0014 */
[----:B------:R-:W-:-:S03]  /*9cc0*/  UIMAD UR4, UR42, UR7, UR4 ;  /* 0x000000072a0472a4 */ /* 0x000fc6000f8e0204 */
[----:B------:R-:W-:Y:S02]  /*9cd0*/  ULDC.64 UR6, c[0x0][0x318] ;  /* 0x0000c60000067ab9 */ /* 0x000fe40000000a00 */
[----:B------:R-:W-:Y:S01]  /*9ce0*/  LEA R17, P2, R18, UR6, 0x1 ;  /* 0x0000000612117c11 */ /* 0x000fe2000f8408ff */
[----:B------:R-:W-:-:S05]  /*9cf0*/  VIADD R3, R19, UR4 ;  /* 0x0000000413037c36 */ /* 0x000fca0008000000 */
[----:B------:R-:W-:Y:S01]  /*9d00*/  LEA.HI.X R18, R18, UR7, R3, 0x1, P2 ;  /* 0x0000000712127c11 */ /* 0x000fe200090f0c03 */
[----:B0-----:R-:W-:Y:S06]  /*9d10*/  @P0 BRA `(.L_x_12855) ;  /* 0xfffffff000600947 */ /* 0x001fec000383ffff */
[----:B------:R-:W-:Y:S05]  /*9d20*/  BSYNC B0 ;  /* 0x0000000000007941 */ /* 0x000fea0003800000 */
.L_x_12842:
[----:B------:R-:W-:-:S06]  /*9d30*/  ULOP3.LUT UR4, UR41, 0x2, URZ, 0xfc, !UPT ;  /* 0x0000000229047892 */ /* 0x000fcc000f8efc3f */
[----:B0-----:R-:W-:-:S05]  /*9d40*/  IMAD.U32 R0, RZ, RZ, UR4 ;  /* 0x00000004ff007e24 */ /* 0x001fca000f8e00ff */
[----:B------:R-:W-:-:S13]  /*9d50*/  ISETP.NE.AND P0, PT, R0, 0x3, PT ;  /* 0x000000030000780c */ /* 0x000fda0003f05270 */
[----:B------:R-:W-:Y:S05]  /*9d60*/  @!P0 BRA `(.L_x_12856) ;  /* 0x0000000000048947 */ /* 0x000fea0003800000 */
[----:B------:R-:W-:Y:S01]  /*9d70*/  BPT.TRAP 0x1 ;  /* 0x000000040000795c */ /* 0x000fe20000300000 */
.L_x_12856:
[----:B------:R-:W-:Y:S01]  /*9d80*/  LEA R0, R20, UR45, 0x3 ;  /* 0x0000002d14007c11 */ /* 0x000fe2000f8e18ff */
        /* <DEDUP_REMOVED lines=11> */
.L_x_12958:
[----:B------:R-:W-:Y:S05]  /*9e40*/  BSYNC B0 ;  /* 0x0000000000007941 */ /* 0x000fea0003800000 */
.L_x_12857:
[----:B------:R-:W-:-:S03]  /*9e50*/  UMOV UR4, 0xffffffff ;  /* 0xffffffff00047882 */ /* 0x000fc60000000000 */
[----:B------:R-:W-:Y:S05]  /*9e60*/  BRA.DIV UR4, `(.L_x_12859) ;  /* 0x00000036048c7947 */ /* 0x000fea000b800000 */
[----:B------:R-:W1:Y:S01]  /*9e70*/  SHFL.IDX PT, R14, R17, RZ, 0x181f ;  /* 0x00181fff110e7589 */ /* 0x000e6200000e0000 */
[----:B------:R-:W-:Y:S01]  /*9e80*/  ULDC UR4, c[0x0][0x2f4] ;  /* 0x0000bd0000047ab9 */ /* 0x000fe20000000800 */
[----:B------:R-:W-:Y:S02]  /*9e90*/  LEA R4, R4, UR45, 0x1 ;  /* 0x0000002d04047c11 */ /* 0x000fe4000f8e08ff */
[----:B------:R-:W2:Y:S01]  /*9ea0*/  SHFL.IDX PT, R21, R17, 0x2, 0x181f ;  /* 0x00581f0011157f89 */ /* 0x000ea200000e0000 */
[C---:B------:R-:W-:Y:S01]  /*9eb0*/  ISETP.GE.AND P0, PT, R16.reuse, UR4, PT ;  /* 0x0000000410007c0c */ /* 0x040fe2000bf06270 */
[----:B------:R-:W-:Y:S02]  /*9ec0*/  IMAD.SHL.U32 R16, R16, 0x2, RZ ;  /* 0x0000000210107824 */ /* 0x000fe400078e00ff */
[----:B------:R-:W3:Y:S01]  /*9ed0*/  SHFL.IDX PT, R9, R17, 0x1, 0x181f ;  /* 0x00381f0011097f89 */ /* 0x000ee200000e0000 */
[C---:B------:R-:W-:Y:S02]  /*9ee0*/  ISETP.LT.OR P2, PT, R5.reuse, 0x1, P0 ;  /* 0x000000010500780c */ /* 0x040fe40000741670 */
[----:B------:R-:W-:Y:S01]  /*9ef0*/  ISETP.LT.OR P1, PT, R5, 0x11, P0 ;  /* 0x000000110500780c */ /* 0x000fe20000721670 */
[----:B0-----:R-:W0:Y:S04]  /*9f00*/  SHFL.IDX PT, R3, R18, RZ, 0x181f ;  /* 0x00181fff12037589 */ /* 0x001e2800000e0000 */
[----:B------:R-:W4:Y:S04]  /*9f10*/  SHFL.IDX PT, R19, R18, 0x2, 0x181f ;  /* 0x00581f0012137f89 */ /* 0x000f2800000e0000 */
[----:B------:R-:W5:Y:S01]  /*9f20*/  SHFL.IDX PT, R7, R18, 0x1, 0x181f ;  /* 0x00381f0012077f89 */ /* 0x000f6200000e0000 */
[----:B-1----:R-:W-:-:S03]  /*9f30*/  IADD3 R8, P4, R14, R16, RZ ;  /* 0x000000100e087210 */ /* 0x002fc60007f9e0ff */
[----:B------:R-:W-:Y:S01]  /*9f40*/  SHFL.IDX PT, R10, R18, 0x3, 0x181f ;  /* 0x00781f00120a7f89 */ /* 0x000fe200000e0000 */
[----:B--2---:R-:W-:-:S03]  /*9f50*/  IADD3 R2, P5, R21, R16, RZ ;  /* 0x0000001015027210 */ /* 0x004fc60007fbe0ff */
[----:B------:R-:W-:Y:S01]  /*9f60*/  SHFL.IDX PT, R14, R17, 0x3, 0x181f ;  /* 0x00781f00110e7f89 */ /* 0x000fe200000e0000 */
[----:B---3--:R-:W-:-:S03]  /*9f70*/  IADD3 R6, P3, R9, R16, RZ ;  /* 0x0000001009067210 */ /* 0x008fc60007f7e0ff */
[----:B------:R-:W1:Y:S01]  /*9f80*/  SHFL.IDX PT, R23, R17, 0x4, 0x181f ;  /* 0x00981f0011177f89 */ /* 0x000e6200000e0000 */
[----:B0-----:R-:W-:Y:S01]  /*9f90*/  IMAD.X R9, RZ, RZ, R3, P4 ;  /* 0x000000ffff097224 */ /* 0x001fe200020e0603 */
[----:B------:R-:W-:Y:S02]  /*9fa0*/  ISETP.LT.OR P4, PT, R5, 0x21, P0 ;  /* 0x000000210500780c */ /* 0x000fe40000781670 */
[----:B------:R-:W0:Y:S01]  /*9fb0*/  SHFL.IDX PT, R25, R17, 0x5, 0x181f ;  /* 0x00b81f0011197f89 */ /* 0x000e2200000e0000 */
[----:B----4-:R-:W-:-:S03]  /*9fc0*/  IMAD.X R3, RZ, RZ, R19, P5 ;  /* 0x000000ffff037224 */ /* 0x010fc600028e0613 */
[----:B------:R-:W2:Y:S01]  /*9fd0*/  SHFL.IDX PT, R19, R18, 0x4, 0x181f ;  /* 0x00981f0012137f89 */ /* 0x000ea200000e0000 */
[----:B-----5:R-:W-:-:S03]  /*9fe0*/  IADD3.X R7, RZ, R7, RZ, P3, !PT ;  /* 0x00000007ff077210 */ /* 0x020fc60001ffe4ff */
[----:B------:R-:W-:Y:S04]  /*9ff0*/  SHFL.IDX PT, R27, R17, 0x6, 0x181f ;  /* 0x00d81f00111b7f89 */ /* 0x000fe800000e0000 */
[----:B------:R1:W-:Y:S04]  /*a000*/  LDGSTS.E.BYPASS.LTC128B.128 [R4+0x400], desc[UR38][R8.64], !P2 ;  /* 0x0040000008047fae */ /* 0x0003e8000d101d66 */
[----:B------:R-:W3:Y:S04]  /*a010*/  SHFL.IDX PT, R21, R18, 0x5, 0x181f ;  /* 0x00b81f0012157f89 */ /* 0x000ee800000e0000 */
[----:B------:R0:W-:Y:S01]  /*a020*/  LDGSTS.E.BYPASS.LTC128B.128 [R4+0xc00], desc[UR38][R6.64], !P1 ;  /* 0x00c0000006047fae */ /* 0x0001e2000c901d66 */
[----:B------:R-:W-:-:S03]  /*a030*/  ISETP.LT.OR P1, PT, R5, 0x31, P0 ;  /* 0x000000310500780c */ /* 0x000fc60000721670 */
[----:B------:R-:W4:Y:S04]  /*a040*/  SHFL.IDX PT, R22, R18, 0x6, 0x181f ;  /* 0x00d81f0012167f89 */ /* 0x000f2800000e0000 */
[----:B------:R5:W-:Y:S01]  /*a050*/  LDGSTS.E.BYPASS.LTC128B.128 [R4+0x1400], desc[UR38][R2.64], !P4 ;  /* 0x0140000002047fae */ /* 0x000be2000e101d66 */
[-C--:B-1----:R-:W-:Y:S02]  /*a060*/  IADD3 R8, P4, R23, R16.reuse, RZ ;  /* 0x0000001017087210 */ /* 0x082fe40007f9e0ff */
[----:B0-----:R-:W-:Y:S01]  /*a070*/  IADD3 R6, P3, R25, R16, RZ ;  /* 0x0000001019067210 */ /* 0x001fe20007f7e0ff */
[----:B------:R-:W0:Y:S02]  /*a080*/  SHFL.IDX PT, R18, R18, 0x7, 0x181f ;  /* 0x00f81f0012127f89 */ /* 0x000e2400000e0000 */
[----:B--2---:R-:W-:Y:S01]  /*a090*/  IMAD.X R9, RZ, RZ, R19, P4 ;  /* 0x000000ffff097224 */ /* 0x004fe200020e0613 */
[----:B------:R-:W-:-:S02]  /*a0a0*/  ISETP.LT.OR P4, PT, R5, 0x61, P0 ;  /* 0x000000610500780c */ /* 0x000fc40000781670 */
[----:B-----5:R-:W-:Y:S01]  /*a0b0*/  IADD3 R2, P2, R14, R16, RZ ;  /* 0x000000100e027210 */ /* 0x020fe20007f5e0ff */
[----:B---3--:R-:W-:Y:S01]  /*a0c0*/  IMAD.X R7, RZ, RZ, R21, P3 ;  /* 0x000000ffff077224 */ /* 0x008fe200018e0615 */
[----:B------:R1:W2:Y:S03]  /*a0d0*/  SHFL.IDX PT, R14, R17, 0x7, 0x181f ;  /* 0x00f81f00110e7f89 */ /* 0x0002a600000e0000 */
[----:B------:R-:W-:Y:S01]  /*a0e0*/  IMAD.X R3, RZ, RZ, R10, P2 ;  /* 0x000000ffff037224 */ /* 0x000fe200010e060a */
[----:B------:R-:W-:Y:S01]  /*a0f0*/  ISETP.LT.OR P2, PT, R5, 0x41, P0 ;  /* 0x000000410500780c */ /* 0x000fe20000741670 */
[----:B------:R-:W-:-:S03]  /*a100*/  IMAD.MOV.U32 R10, RZ, RZ, RZ ;  /* 0x000000ffff0a7224 */ /* 0x000fc600078e00ff */
[----:B------:R3:W-:Y:S01]  /*a110*/  LDGSTS.E.BYPASS.LTC128B.128 [R4+0x1c00], desc[UR38][R2.64], !P1 ;  /* 0x01c0000002047fae */ /* 0x0007e2000c901d66 */
[----:B------:R-:W-:-:S08]  /*a120*/  ISETP.LT.OR P1, PT, R5, 0x51, P0 ;  /* 0x000000510500780c */ /* 0x000fd00000721670 */
[----:B------:R1:W-:Y:S01]  /*a130*/  LDGSTS.E.BYPASS.LTC128B.128 [R4+0x2400], desc[UR38][R8.64], !P2 ;  /* 0x0240000008047fae */ /* 0x0003e2000d101d66 */
[----:B---3--:R-:W-:-:S04]  /*a140*/  IADD3 R2, P5, R27, R16, RZ ;  /* 0x000000101b027210 */ /* 0x008fc80007fbe0ff */
[----:B------:R1:W-:Y:S01]  /*a150*/  LDGSTS.E.BYPASS.LTC128B.128 [R4+0x2c00], desc[UR38][R6.64], !P1 ;  /* 0x02c0000006047fae */ /* 0x0003e2000c901d66 */
[----:B----4-:R-:W-:-:S05]  /*a160*/  IADD3.X R3, RZ, R22, RZ, P5, !PT ;  /* 0x00000016ff037210 */ /* 0x010fca0002ffe4ff */
[----:B0-2---:R1:W-:Y:S03]  /*a170*/  LDGSTS.E.BYPASS.LTC128B.128 [R4+0x3400], desc[UR38][R2.64], !P4 ;  /* 0x0340000002047fae */ /* 0x0053e6000e101d66 */
.L_x_12976:
[----:B------:R-:W-:Y:S02]  /*a180*/  ISETP.LT.OR P0, PT, R5, 0x71, P0 ;  /* 0x000000710500780c */ /* 0x000fe40000701670 */
[----:B-1----:R-:W-:-:S05]  /*a190*/  IADD3 R2, P1, R14, R16, RZ ;  /* 0x000000100e027210 */ /* 0x002fca0007f3e0ff */
[----:B------:R-:W-:-:S06]  /*a1a0*/  IMAD.X R3, RZ, RZ, R18, P1 ;  /* 0x000000ffff037224 */ /* 0x000fcc00008e0612 */
[----:B------:R-:W-:Y:S01]  /*a1b0*/  @!PT LDS RZ, [RZ] ;  /* 0x00000000fffff984 */ /* 0x000fe20000000800 */
[----:B------:R-:W-:Y:S01]  /*a1c0*/  @!PT LDS RZ, [RZ] ;  /* 0x00000000fffff984 */ /* 0x000fe20000000800 */
[----:B------:R-:W-:Y:S01]  /*a1d0*/  @!PT LDS RZ, [RZ] ;  /* 0x00000000fffff984 */ /* 0x000fe20000000800 */
[----:B------:R0:W-:Y:S01]  /*a1e0*/  LDGSTS.E.BYPASS.LTC128B.128 [R4+0x3c00], desc[UR38][R2.64], !P0 ;  /* 0x03c0000002047fae */ /* 0x0001e2000c101d66 */
[----:B------:R-:W-:Y:S01]  /*a1f0*/  PLOP3.LUT P0, PT, PT, PT, PT, 0x80, 0x0 ;  /* 0x000000000000781c */ /* 0x000fe20003f0f070 */
[----:B------:R-:W-:-:S12]  /*a200*/  NOP ;  /* 0x0000000000007918 */ /* 0x000fd80000000000 */
.L_x_12860:
        /* <DEDUP_REMOVED lines=12> */
.L_x_12861:
[----:B------:R-:W-:Y:S01]  /*a2d0*/  VIADD R2, R20, 0x1 ;  /* 0x0000000114027836 */ /* 0x000fe20000000000 */
[----:B------:R0:W-:Y:S04]  /*a2e0*/  SYNCS.ARRIVE.TRANS64.A1T0 RZ, [R0+URZ+0x16850], RZ ;  /* 0x016850ff00ff79a7 */ /* 0x0001e8000810003f */
[----:B------:R-:W-:-:S04]  /*a2f0*/  ISETP.NE.AND P0, PT, R2, 0x2, PT ;  /* 0x000000020200780c */ /* 0x000fc80003f05270 */
[----:B------:R-:W-:Y:S02]  /*a300*/  SEL R3, RZ, 0x1, P0 ;  /* 0x00000001ff037807 */ /* 0x000fe40000000000 */
[----:B------:R-:W-:Y:S02]  /*a310*/  SEL R2, R2, RZ, P0 ;  /* 0x000000ff02027207 */ /* 0x000fe40000000000 */
[----:B0-----:R-:W-:-:S07]  /*a320*/  LOP3.LUT R0, R24, R3, RZ, 0x3c, !PT ;  /* 0x0000000318007212 */ /* 0x001fce00078e3cff */
.L_x_12829:
[----:B------:R-:W0:Y:S01]  /*a330*/  S2R R4, SR_CgaCtaId ;  /* 0x0000000000047919 */ /* 0x000e220000008800 */
[----:B------:R-:W-:Y:S02]  /*a340*/  MOV R3, 0x400 ;  /* 0x0000040000037802 */ /* 0x000fe40000000f00 */
[----:B------:R-:W-:Y:S02]  /*a350*/  SHF.L.U32 R10, R10, 0x1f, RZ ;  /* 0x0000001f0a0a7819 */ /* 0x000fe400000006ff */
[----:B0-----:R-:W-:-:S04]  /*a360*/  LEA R7, R4, R3, 0x18 ;  /* 0x0000000304077211 */ /* 0x001fc800078ec0ff */
[----:B------:R-:W0:Y:S02]  /*a370*/  SYNCS.PHASECHK.TRANS64.TRYWAIT P0, [R7+URZ+0x16820], R10 ;  /* 0x0168200a070075a7 */ /* 0x000e24000800017f */
[----:B0-----:R-:W-:Y:S05]  /*a380*/  @!P0 BRA `(.L_x_12862) ;  /* 0x0000003800908947 */ /* 0x001fea0003800000 */
.L_x_12977:
[----:B------:R-:W-:-:S03]  /*a390*/  UMOV UR4, 0xffffffff ;  /* 0xffffffff00047882 */ /* 0x000fc60000000000 */
[----:B------:R-:W-:Y:S05]  /*a3a0*/  BRA.DIV UR4, `(.L_x_12863) ;  /* 0x0000003a049c7947 */ /* 0x000fea000b800000 */
[----:B------:R-:W1:Y:S02]  /*a3b0*/  S2R R3, SR_TID.X ;  /* 0x0000000000037919 */ /* 0x000e640000002100 */
[----:B-1----:R-:W-:-:S04]  /*a3c0*/  SHF.R.U32.HI R3, RZ, 0x5, R3 ;  /* 0x00000005ff037819 */ /* 0x002fc80000011603 */
[----:B------:R-:W-:-:S05]  /*a3d0*/  LOP3.LUT R3, R3, 0x3, RZ, 0xc0, !PT ;  /* 0x0000000303037812 */ /* 0x000fca00078ec0ff */
[----:B------:R1:W2:Y:S02]  /*a3e0*/  SHFL.IDX PT, R14, R3, RZ, 0x1f ;  /* 0x00001fff030e7589 */ /* 0x0002a400000e0000 */
.L_x_12980:
[----:B--2---:R-:W-:-:S13]  /*a3f0*/  ISETP.NE.AND P0, PT, R14, RZ, PT ;  /* 0x000000ff0e00720c */ /* 0x004fda0003f05270 */
[----:B------:R-:W-:Y:S05]  /*a400*/  @P0 BRA `(.L_x_12797) ;  /* 0x0000000000880947 */ /* 0x000fea0003800000 */
[----:B------:R-:W-:-:S03]  /*a410*/  UMOV UR4, 0xffffffff ;  /* 0xffffffff00047882 */ /* 0x000fc60000000000 */
[----:B------:R-:W-:Y:S05]  /*a420*/  BRA.DIV UR4, `(.L_x_12864) ;  /* 0x0000003a04b07947 */ /* 0x000fea000b800000 */
[----:B------:R-:W-:-:S13]  /*a430*/  ELECT P6, URZ, PT ;  /* 0x00000000003f782f */ /* 0x000fda00038c0000 */
.L_x_12983:
[----:B------:R-:W-:Y:S05]  /*a440*/  @!P6 BRA `(.L_x_12797) ;  /* 0x000000000078e947 */ /* 0x000fea0003800000 */
[----:B------:R-:W-:-:S06]  /*a450*/  ULOP3.LUT UR4, UR41, 0x2, URZ, 0xfc, !UPT ;  /* 0x0000000229047892 */ /* 0x000fcc000f8efc3f */
[----:B-1----:R-:W-:-:S04]  /*a460*/  MOV R3, UR4 ;  /* 0x0000000400037c02 */ /* 0x002fc80008000f00 */
[----:B------:R-:W-:-:S13]  /*a470*/  ISETP.NE.AND P0, PT, R3, 0x3, PT ;  /* 0x000000030300780c */ /* 0x000fda0003f05270 */
[----:B------:R-:W-:Y:S05]  /*a480*/  @!P0 BRA `(.L_x_12865) ;  /* 0x0000000000048947 */ /* 0x000fea0003800000 */
[----:B------:R-:W-:Y:S01]  /*a490*/  BPT.TRAP 0x1 ;  /* 0x000000040000795c */ /* 0x000fe20000300000 */
.L_x_12865:
[----:B------:R-:W-:Y:S01]  /*a4a0*/  IMAD R5, R2, 0x8, R7 ;  /* 0x0000000802057824 */ /* 0x000fe200078e0207 */
[----:B------:R-:W-:Y:S01]  /*a4b0*/  SHF.L.U32 R4, R0, 0x1f, RZ ;  /* 0x0000001f00047819 */ /* 0x000fe200000006ff */
[----:B------:R-:W-:-:S03]  /*a4c0*/  VIADD R2, R2, 0x1 ;  /* 0x0000000102027836 */ /* 0x000fc60000000000 */
[----:B------:R-:W1:Y:S02]  /*a4d0*/  SYNCS.PHASECHK.TRANS64.TRYWAIT P1, [R5+URZ+0x16840], R4 ;  /* 0x01684004050075a7 */ /* 0x000e64000802017f */
[----:B------:R-:W-:-:S04]  /*a4e0*/  ISETP.NE.AND P2, PT, R2, 0x2, PT ;  /* 0x000000020200780c */ /* 0x000fc80003f45270 */
[----:B------:R-:W-:Y:S01]  /*a4f0*/  SEL R3, RZ, 0x1, P2 ;  /* 0x00000001ff037807 */ /* 0x000fe20001000000 */
[----:B-1----:R-:W-:Y:S08]  /*a500*/  @!P1 BRA `(.L_x_12866) ;  /* 0x0000003800989947 */ /* 0x002ff00003800000 */
.L_x_12984:
[----:B------:R-:W-:Y:S02]  /*a510*/  SEL R2, R2, RZ, P2 ;  /* 0x000000ff02027207 */ /* 0x000fe40001000000 */
[----:B------:R-:W-:Y:S01]  /*a520*/  LOP3.LUT R0, R0, R3, RZ, 0x3c, !PT ;  /* 0x0000000300007212 */ /* 0x000fe200078e3cff */
[----:B------:R-:W-:Y:S06]  /*a530*/  @!P0 BRA `(.L_x_12867) ;  /* 0x0000000000048947 */ /* 0x000fec0003800000 */
[----:B------:R-:W-:Y:S01]  /*a540*/  BPT.TRAP 0x1 ;  /* 0x000000040000795c */ /* 0x000fe20000300000 */
.L_x_12867:
[----:B------:R-:W-:Y:S01]  /*a550*/  IMAD R3, R2, 0x8, R7 ;  /* 0x0000000802037824 */ /* 0x000fe200078e0207 */
[----:B------:R-:W-:-:S04]  /*a560*/  SHF.L.U32 R0, R0, 0x1f, RZ ;  /* 0x0000001f00007819 */ /* 0x000fc800000006ff */
[----:B------:R-:W2:Y:S02]  /*a570*/  SYNCS.PHASECHK.TRANS64.TRYWAIT P1, [R3+URZ+0x16840], R0 ;  /* 0x01684000030075a7 */ /* 0x000ea4000802017f */
[----:B--2---:R-:W-:Y:S05]  /*a580*/  @!P1 BRA `(.L_x_12868) ;  /* 0x00000038008c9947 */ /* 0x004fea0003800000 */
.L_x_12985:
[----:B------:R-:W-:Y:S05]  /*a590*/  @!P0 BRA `(.L_x_12869) ;  /* 0x0000000000048947 */ /* 0x000fea0003800000 */
[----:B------:R-:W-:Y:S01]  /*a5a0*/  BPT.TRAP 0x1 ;  /* 0x000000040000795c */ /* 0x000fe20000300000 */
.L_x_12869:
[----:B------:R-:W3:Y:S02]  /*a5b0*/  SYNCS.PHASECHK.TRANS64.TRYWAIT P1, [R5+URZ+0x16860], R4 ;  /* 0x01686004050075a7 */ /* 0x000ee4000802017f */
[----:B---3--:R-:W-:Y:S05]  /*a5c0*/  @!P1 BRA `(.L_x_12870) ;  /* 0x0000003800909947 */ /* 0x008fea0003800000 */
.L_x_12986:
[----:B------:R-:W-:Y:S05]  /*a5d0*/  @!P0 BRA `(.L_x_12871) ;  /* 0x0000000000048947 */ /* 0x000fea0003800000 */
[----:B------:R-:W-:Y:S01]  /*a5e0*/  BPT.TRAP 0x1 ;  /* 0x000000040000795c */ /* 0x000fe20000300000 */
.L_x_12871:
[----:B----4-:R4:W0:Y:S02]  /*a5f0*/  SYNCS.PHASECHK.TRANS64.TRYWAIT P0, [R3+URZ+0x16860], R0 ;  /* 0x01686000030075a7 */ /* 0x010824000800017f */
[----:B0-----:R-:W-:Y:S05]  /*a600*/  @!P0 NANOSLEEP.SYNCS 0x989680 ;  /* 0x009896800000895d */ /* 0x001fea0003900000 */
[----:B------:R-:W0:Y:S02]  /*a610*/  @!P0 SYNCS.PHASECHK.TRANS64 P0, [R3+URZ+0x16860], R0 ;  /* 0x01686000030085a7 */ /* 0x000e24000800007f */
[----:B0-----:R-:W-:Y:S05]  /*a620*/  @!P0 BRA `(.L_x_12871) ;  /* 0xfffffffc00f08947 */ /* 0x001fea000383ffff */
.L_x_12797:
[----:B------:R-:W-:Y:S05]  /*a630*/  BSYNC B6 ;  /* 0x0000000000067941 */ /* 0x000fea0003800000 */
.L_x_12794:
[----:B------:R-:W-:Y:S05]  /*a640*/  EXIT ;  /* 0x000000000000794d */ /* 0x000fea0003800000 */
.L_x_12801:
[----:B0-----:R-:W-:-:S04]  /*a650*/  IMAD.U32 R3, RZ, RZ, UR40 ;  /* 0x00000028ff037e24 */ /* 0x001fc8000f8e00ff */
[----:B------:R0:W1:Y:S03]  /*a660*/  SYNCS.PHASECHK.TRANS64.TRYWAIT P0, [R3+URZ+0x16800], R2 ;  /* 0x01680002030075a7 */ /* 0x000066000800017f */
[----:B-1----:R-:W-:Y:S05]  /*a670*/  @!P0 NANOSLEEP.SYNCS 0x989680 ;  /* 0x009896800000895d */ /* 0x002fea0003900000 */
[----:B------:R-:W1:Y:S02]  /*a680*/  @!P0 SYNCS.PHASECHK.TRANS64 P0, [R3+URZ+0x16800], R2 ;  /* 0x01680002030085a7 */ /* 0x000e64000800007f */
[----:B-1----:R-:W-:Y:S05]  /*a690*/  @!P0 BRA `(.L_x_12801) ;  /* 0xfffffffc00ec8947 */ /* 0x002fea000383ffff */
[----:B------:R-:W-:Y:S05]  /*a6a0*/  BRA `(.L_x_12872) ;  /* 0xffffff6800a87947 */ /* 0x000fea000383ffff */
.L_x_12805:
[----:B0-----:R-:W-:-:S04]  /*a6b0*/  MOV R3, UR40 ;  /* 0x0000002800037c02 */ /* 0x001fc80008000f00 */
[----:B------:R0:W2:Y:S03]  /*a6c0*/  SYNCS.PHASECHK.TRANS64.TRYWAIT P1, [R3+URZ+0x16830], R2 ;  /* 0x01683002030075a7 */ /* 0x0000a6000802017f */
[----:B--2---:R-:W-:Y:S05]  /*a6d0*/  @!P1 NANOSLEEP.SYNCS 0x989680 ;  /* 0x009896800000995d */ /* 0x004fea0003900000 */
[----:B------:R-:W2:Y:S02]  /*a6e0*/  @!P1 SYNCS.PHASECHK.TRANS64 P1, [R3+URZ+0x16830], R2 ;  /* 0x01683002030095a7 */ /* 0x000ea4000802007f */
[----:B--2---:R-:W-:Y:S05]  /*a6f0*/  @!P1 BRA `(.L_x_12805) ;  /* 0xfffffffc00ec9947 */ /* 0x004fea000383ffff */
[----:B------:R-:W-:Y:S05]  /*a700*/  BRA `(.L_x_12804) ;  /* 0xffffff6800c47947 */ /* 0x000fea000383ffff */
.L_x_12811:
[----:B-1----:R-:W-:-:S04]  /*a710*/  IMAD.U32 R5, RZ, RZ, UR10 ;  /* 0x0000000aff057e24 */ /* 0x002fc8000f8e00ff */
[----:B------:R1:W2:Y:S03]  /*a720*/  SYNCS.PHASECHK.TRANS64.TRYWAIT P1, [R5+URZ+0x16830], R0 ;  /* 0x01683000050075a7 */ /* 0x0002a6000802017f */
[----:B--2---:R-:W-:Y:S05]  /*a730*/  @!P1 NANOSLEEP.SYNCS 0x989680 ;  /* 0x009896800000995d */ /* 0x004fea0003900000 */
[----:B------:R-:W2:Y:S02]  /*a740*/  @!P1 SYNCS.PHASECHK.TRANS64 P1, [R5+URZ+0x16830], R0 ;  /* 0x01683000050095a7 */ /* 0x000ea4000802007f */
[----:B--2---:R-:W-:Y:S05]  /*a750*/  @!P1 BRA `(.L_x_12811) ;  /* 0xfffffffc00ec9947 */ /* 0x004fea000383ffff */
[----:B------:R-:W-:Y:S05]  /*a760*/  BRA `(.L_x_12808) ;  /* 0xffffff8c00147947 */ /* 0x000fea000383ffff */
.L_x_12815:
[----:B-1----:R-:W-:-:S04]  /*a770*/  IMAD.U32 R5, RZ, RZ, UR10 ;  /* 0x0000000aff057e24 */ /* 0x002fc8000f8e00ff */
[----:B------:R1:W2:Y:S03]  /*a780*/  SYNCS.PHASECHK.TRANS64.TRYWAIT P1, [R5+URZ+0x16850], R4 ;  /* 0x01685004050075a7 */ /* 0x0002a6000802017f */
[----:B--2---:R-:W-:Y:S05]  /*a790*/  @!P1 NANOSLEEP.SYNCS 0x989680 ;  /* 0x009896800000995d */ /* 0x004fea0003900000 */
[----:B------:R-:W2:Y:S02]  /*a7a0*/  @!P1 SYNCS.PHASECHK.TRANS64 P1, [R5+URZ+0x16850], R4 ;  /* 0x01685004050095a7 */ /* 0x000ea4000802007f */
[----:B--2---:R-:W-:Y:S05]  /*a7b0*/  @!P1 BRA `(.L_x_12815) ;  /* 0xfffffffc00ec9947 */ /* 0x004fea000383ffff */
[----:B------:R-:W-:Y:S05]  /*a7c0*/  BRA `(.L_x_12812) ;  /* 0xffffff8c009c7947 */ /* 0x000fea000383ffff */
.L_x_12822:
[----:B-1----:R-:W-:-:S04]  /*a7d0*/  IMAD.U32 R3, RZ, RZ, UR5 ;  /* 0x00000005ff037e24 */ /* 0x002fc8000f8e00ff */
[----:B------:R1:W2:Y:S03]  /*a7e0*/  SYNCS.PHASECHK.TRANS64.TRYWAIT P1, [R3+URZ+0x16850], R2 ;  /* 0x01685002030075a7 */ /* 0x0002a6000802017f */
[----:B--2---:R-:W-:Y:S05]  /*a7f0*/  @!P1 NANOSLEEP.SYNCS 0x989680 ;  /* 0x009896800000995d */ /* 0x004fea0003900000 */
[----:B------:R-:W2:Y:S02]  /*a800*/  @!P1 SYNCS.PHASECHK.TRANS64 P1, [R3+URZ+0x16850], R2 ;  /* 0x01685002030095a7 */ /* 0x000ea4000802007f */
[----:B--2---:R-:W-:Y:S05]  /*a810*/  @!P1 BRA `(.L_x_12822) ;  /* 0xfffffffc00ec9947 */ /* 0x004fea000383ffff */
[----:B------:R-:W-:Y:S05]  /*a820*/  BRA `(.L_x_12821) ;  /* 0xffffffa800187947 */ /* 0x000fea000383ffff */
.L_x_12834:
[----:B------:R-:W-:Y:S01]  /*a830*/  IMAD.MOV.U32 R13, RZ, RZ, R17 ;  /* 0x000000ffff0d7224 */ /* 0x000fe200078e0011 */
[----:B------:R-:W-:Y:S01]  /*a840*/  MOV R12, RZ ;  /* 0x000000ff000c7202 */ /* 0x000fe20000000f00 */
[----:B------:R-:W-:Y:S02]  /*a850*/  IMAD.MOV.U32 R11, RZ, RZ, 0x1f ;  /* 0x0000001fff0b7424 */ /* 0x000fe400078e00ff */
[----:B------:R-:W-:-:S07]  /*a860*/  IMAD.MOV.U32 R15, RZ, RZ, -0x1 ;  /* 0xffffffffff0f7424 */ /* 0x000fce00078e00ff */
[----:B0----5:R-:W-:Y:S05]  /*a870*/  WARPSYNC.COLLECTIVE R15, `(.L_x_12873) ;  /* 0x000000000f087348 */ /* 0x021fea0003c00000 */
[----:B------:R1:W2:Y:S02]  /*a880*/  SHFL.IDX P6, R14, R13, R12, R11 ;  /* 0x0000000c0d0e7389 */ /* 0x0002a400000c000b */
[----:B012--5:R-:W-:Y:S01]  /*a890*/  ENDCOLLECTIVE ;  /* 0x000000000000791b */ /* 0x027fe20003800000 */
.L_x_12873:
[----:B------:R-:W-:Y:S05]  /*a8a0*/  BRA `(.L_x_12874) ;  /* 0xffffffcc00907947 */ /* 0x000fea000383ffff */
.L_x_12836:
[----:B0-----:R-:W-:-:S04]  /*a8b0*/  IMAD.U32 R2, RZ, RZ, UR45 ;  /* 0x0000002dff027e24 */ /* 0x001fc8000f8e00ff */
[----:B------:R0:W1:Y:S03]  /*a8c0*/  SYNCS.PHASECHK.TRANS64.TRYWAIT P0, [R2+URZ+0x16840], R9 ;  /* 0x01684009020075a7 */ /* 0x000066000800017f */
[----:B-1----:R-:W-:Y:S05]  /*a8d0*/  @!P0 NANOSLEEP.SYNCS 0x989680 ;  /* 0x009896800000895d */ /* 0x002fea0003900000 */
[----:B------:R-:W1:Y:S02]  /*a8e0*/  @!P0 SYNCS.PHASECHK.TRANS64 P0, [R2+URZ+0x16840], R9 ;  /* 0x01684009020085a7 */ /* 0x000e64000800007f */
[----:B-1----:R-:W-:Y:S05]  /*a8f0*/  @!P0 BRA `(.L_x_12836) ;  /* 0xfffffffc00ec8947 */ /* 0x002fea000383ffff */
[----:B------:R-:W-:Y:S05]  /*a900*/  BRA `(.L_x_12875) ;  /* 0xffffffd000187947 */ /* 0x000fea000383ffff */
.L_x_12837:
        /* <DEDUP_REMOVED lines=8> */
.L_x_12877:
[----:B------:R-:W-:Y:S05]  /*a990*/  BSYNC B0 ;  /* 0x0000000000007941 */ /* 0x000fea0003800000 */
.L_x_12876:
        /* <DEDUP_REMOVED lines=9> */
.L_x_12878:
[----:B------:R-:W-:Y:S01]  /*aa30*/  MOV R13, R4 ;  /* 0x00000004000d7202 */ /* 0x000fe20000000f00 */
[----:B------:R-:W-:Y:S01]  /*aa40*/  IMAD.MOV.U32 R12, RZ, RZ, 0x1 ;  /* 0x00000001ff0c7424 */ /* 0x000fe200078e00ff */
[----:B------:R-:W-:-:S05]  /*aa50*/  @P0 LEA R14, P1, R16, R14, 0x1 ;  /* 0x0000000e100e0211 */ /* 0x000fca00078208ff */
[----:B------:R-:W-:Y:S01]  /*aa60*/  @P0 IMAD.X R3, RZ, RZ, R2, P1 ;  /* 0x000000ffff030224 */ /* 0x000fe200008e0602 */
[----:B------:R-:W-:Y:S01]  /*aa70*/  ISETP.GE.AND P1, PT, R5, 0x21, PT ;  /* 0x000000210500780c */ /* 0x000fe20003f26270 */
[----:B------:R-:W-:-:S12]  /*aa80*/  @P0 IMAD.MOV.U32 R2, RZ, RZ, R14 ;  /* 0x000000ffff020224 */ /* 0x000fd800078e000e */
[----:B------:R-:W-:Y:S05]  /*aa90*/  WARPSYNC.COLLECTIVE R15, `(.L_x_12879) ;  /* 0x000000000f087348 */ /* 0x000fea0003c00000 */
[----:B------:R0:W1:Y:S02]  /*aaa0*/  SHFL.IDX P6, R14, R13, R12, R11 ;  /* 0x0000000c0d0e7389 */ /* 0x00006400000c000b */
[----:B01----:R-:W-:Y:S01]  /*aab0*/  ENDCOLLECTIVE ;  /* 0x000000000000791b */ /* 0x003fe20003800000 */
.L_x_12879:
[----:B------:R-:W-:Y:S01]  /*aac0*/  @!PT LDS RZ, [RZ] ;  /* 0x00000000fffff984 */ /* 0x000fe20000000800 */
[----:B------:R-:W-:Y:S01]  /*aad0*/  @!PT LDS RZ, [RZ] ;  /* 0x00000000fffff984 */ /* 0x000fe20000000800 */
[----:B------:R-:W-:Y:S01]  /*aae0*/  @!PT LDS RZ, [RZ] ;  /* 0x00000000fffff984 */ /* 0x000fe20000000800 */
[----:B------:R0:W-:Y:S01]  /*aaf0*/  @P0 LDGSTS.E.BYPASS.LTC128B.128 [R9+0xe400], desc[UR38][R2.64], !P3 ;  /* 0x0e40000002090fae */ /* 0x0001e2000d901d66 */
[----:B------:R-:W-:Y:S01]  /*ab00*/  ISETP.GE.AND P0, PT, R5, 0x11, PT ;  /* 0x000000110500780c */ /* 0x000fe20003f06270 */
[----:B------:R-:W-:-:S12]  /*ab10*/  IMAD.MOV.U32 R13, RZ, RZ, R0 ;  /* 0x000000ffff0d7224 */ /* 0x000fd800078e0000 */
[----:B------:R-:W-:Y:S01]  /*ab20*/  @P0 LEA R25, R22, UR45, 0x1 ;  /* 0x0000002d16190c11 */ /* 0x000fe2000f8e08ff */
[----:B0-----:R-:W-:-:S07]  /*ab30*/  IMAD.MOV.U32 R7, RZ, RZ, R14 ;  /* 0x000000ffff077224 */ /* 0x001fce00078e000e */
[----:B------:R-:W-:Y:S05]  /*ab40*/  WARPSYNC.COLLECTIVE R15, `(.L_x_12880) ;  /* 0x000000000f087348 */ /* 0x000fea0003c00000 */
[----:B------:R0:W1:Y:S02]  /*ab50*/  SHFL.IDX P6, R14, R13, R12, R11 ;  /* 0x0000000c0d0e7389 */ /* 0x00006400000c000b */
[----:B01----:R-:W-:Y:S01]  /*ab60*/  ENDCOLLECTIVE ;  /* 0x000000000000791b */ /* 0x003fe20003800000 */
.L_x_12880:
[----:B------:R-:W-:Y:S01]  /*ab70*/  MOV R13, R4 ;  /* 0x00000004000d7202 */ /* 0x000fe20000000f00 */
[----:B------:R-:W-:Y:S01]  /*ab80*/  IMAD.MOV.U32 R12, RZ, RZ, 0x2 ;  /* 0x00000002ff0c7424 */ /* 0x000fe200078e00ff */
[----:B------:R-:W-:-:S13]  /*ab90*/  @P0 LEA R2, P2, R16, R14, 0x1 ;  /* 0x0000000e10020211 */ /* 0x000fda00078408ff */
[----:B------:R-:W-:Y:S05]  /*aba0*/  WARPSYNC.COLLECTIVE R15, `(.L_x_12881) ;  /* 0x000000000f087348 */ /* 0x000fea0003c00000 */
[----:B------:R0:W1:Y:S02]  /*abb0*/  SHFL.IDX P6, R14, R13, R12, R11 ;  /* 0x0000000c0d0e7389 */ /* 0x00006400000c000b */
[----:B01----:R-:W-:Y:S01]  /*abc0*/  ENDCOLLECTIVE ;  /* 0x000000000000791b */ /* 0x003fe20003800000 */
.L_x_12881:
[----:B------:R-:W-:-:S05]  /*abd0*/  @P0 IMAD.X R3, RZ, RZ, R7, P2 ;  /* 0x000000ffff030224 */ /* 0x000fca00010e0607 */
[----:B------:R-:W-:Y:S01]  /*abe0*/  @!PT LDS RZ, [RZ] ;  /* 0x00000000fffff984 */ /* 0x000fe20000000800 */
[----:B------:R-:W-:Y:S01]  /*abf0*/  @!PT LDS RZ, [RZ] ;  /* 0x00000000fffff984 */ /* 0x000fe20000000800 */
[----:B------:R-:W-:Y:S01]  /*ac00*/  @!PT LDS RZ, [RZ] ;  /* 0x00000000fffff984 */ /* 0x000fe20000000800 */
[----:B------:R0:W-:Y:S01]  /*ac10*/  @P0 LDGSTS.E.BYPASS.LTC128B.128 [R25+0xec00], desc[UR38][R2.64], !P3 ;  /* 0x0ec0000002190fae */ /* 0x0001e2000d901d66 */
[----:B------:R-:W-:Y:S02]  /*ac20*/  IMAD.MOV.U32 R13, RZ, RZ, R0 ;  /* 0x000000ffff0d7224 */ /* 0x000fe400078e0000 */
[----:B------:R-:W-:-:S07]  /*ac30*/  IMAD.MOV.U32 R6, RZ, RZ, R14 ;  /* 0x000000ffff067224 */ /* 0x000fce00078e000e */
[----:B0-----:R-:W-:Y:S05]  /*ac40*/  WARPSYNC.COLLECTIVE R15, `(.L_x_12882) ;  /* 0x000000000f087348 */ /* 0x001fea0003c00000 */
[----:B------:R1:W2:Y:S02]  /*ac50*/  SHFL.IDX P6, R14, R13, R12, R11 ;  /* 0x0000000c0d0e7389 */ /* 0x0002a400000c000b */
[----:B012---:R-:W-:Y:S01]  /*ac60*/  ENDCOLLECTIVE ;  /* 0x000000000000791b */ /* 0x007fe20003800000 */
.L_x_12882:
[----:B------:R-:W-:Y:S02]  /*ac70*/  IMAD.MOV.U32 R13, RZ, RZ, R4 ;  /* 0x000000ffff0d7224 */ /* 0x000fe400078e0004 */
[----:B------:R-:W-:Y:S02]  /*ac80*/  IMAD.MOV.U32 R12, RZ, RZ, 0x3 ;  /* 0x00000003ff0c7424 */ /* 0x000fe400078e00ff */
[----:B------:R-:W-:-:S07]  /*ac90*/  IMAD.MOV.U32 R21, RZ, RZ, R14 ;  /* 0x000000ffff157224 */ /* 0x000fce00078e000e */
[----:B------:R-:W-:Y:S05]  /*aca0*/  WARPSYNC.COLLECTIVE R15, `(.L_x_12883) ;  /* 0x000000000f087348 */ /* 0x000fea0003c00000 */
[----:B------:R0:W1:Y:S02]  /*acb0*/  SHFL.IDX P6, R14, R13, R12, R11 ;  /* 0x0000000c0d0e7389 */ /* 0x00006400000c000b */
[----:B01----:R-:W-:Y:S01]  /*acc0*/  ENDCOLLECTIVE ;  /* 0x000000000000791b */ /* 0x003fe20003800000 */
.L_x_12883:
[----:B------:R-:W-:Y:S02]  /*acd0*/  @P1 LEA R2, P0, R16, R21, 0x1 ;  /* 0x0000001510021211 */ /* 0x000fe400078008ff */
[----:B------:R-:W-:Y:S02]  /*ace0*/  @P1 LEA R21, R22, UR45, 0x1 ;  /* 0x0000002d16151c11 */ /* 0x000fe4000f8e08ff */
[----:B------:R-:W-:Y:S02]  /*acf0*/  @P1 IADD3.X R3, RZ, R6, RZ, P0, !PT ;  /* 0x00000006ff031210 */ /* 0x000fe400007fe4ff */
[----:B------:R-:W-:-:S03]  /*ad00*/  ISETP.GE.AND P0, PT, R5, 0x31, PT ;  /* 0x000000310500780c */ /* 0x000fc60003f06270 */
[----:B------:R-:W-:Y:S01]  /*ad10*/  @!PT LDS RZ, [RZ] ;  /* 0x00000000fffff984 */ /* 0x000fe20000000800 */
[----:B------:R-:W-:Y:S01]  /*ad20*/  @!PT LDS RZ, [RZ] ;  /* 0x00000000fffff984 */ /* 0x000fe20000000800 */
[----:B------:R-:W-:Y:S01]  /*ad30*/  @!PT LDS RZ, [RZ] ;  /* 0x00000000fffff984 */ /* 0x000fe20000000800 */
[----:B------:R0:W-:Y:S01]  /*ad40*/  @P1 LDGSTS.E.BYPASS.LTC128B.128 [R21+0xf400], desc[UR38][R2.64], !P3 ;  /* 0x0f40000002151fae */ /* 0x0001e2000d901d66 */
[----:B------:R-:W-:Y:S01]  /*ad50*/  ISETP.GE.AND P1, PT, R5, 0x41, PT ;  /* 0x000000410500780c */ /* 0x000fe20003f26270 */
[----:B------:R-:W-:-:S08]  /*ad60*/  IMAD.MOV.U32 R13, RZ, RZ, R0 ;  /* 0x000000ffff0d7224 */ /* 0x000fd000078e0000 */
[----:B------:R-:W-:Y:S01]  /*ad70*/  @P0 LEA R25, R22, UR45, 0x1 ;  /* 0x0000002d16190c11 */ /* 0x000fe2000f8e08ff */
[----:B------:R-:W-:-:S07]  /*ad80*/  IMAD.MOV.U32 R7, RZ, RZ, R14 ;  /* 0x000000ffff077224 */ /* 0x000fce00078e000e */
[----:B0-----:R-:W-:Y:S05]  /*ad90*/  WARPSYNC.COLLECTIVE R15, `(.L_x_12884) ;  /* 0x000000000f087348 */ /* 0x001fea0003c00000 */
[----:B------:R1:W2:Y:S02]  /*ada0*/  SHFL.IDX P6, R14, R13, R12, R11 ;  /* 0x0000000c0d0e7389 */ /* 0x0002a400000c000b */
[----:B012---:R-:W-:Y:S01]  /*adb0*/  ENDCOLLECTIVE ;  /* 0x000000000000791b */ /* 0x007fe20003800000 */
.L_x_12884:
[----:B------:R-:W-:Y:S01]  /*adc0*/  @P1 LEA R21, R22, UR45, 0x1 ;  /* 0x0000002d16151c11 */ /* 0x000fe2000f8e08ff */
[----:B------:R-:W-:Y:S02]  /*add0*/  IMAD.MOV.U32 R13, RZ, RZ, R4 ;  /* 0x000000ffff0d7224 */ /* 0x000fe400078e0004 */
[----:B------:R-:W-:Y:S01]  /*ade0*/  IMAD.MOV.U32 R12, RZ, RZ, 0x4 ;  /* 0x00000004ff0c7424 */ /* 0x000fe200078e00ff */
[----:B------:R-:W-:-:S13]  /*adf0*/  @P0 LEA R2, P2, R16, R14, 0x1 ;  /* 0x0000000e10020211 */ /* 0x000fda00078408ff */
[----:B------:R-:W-:Y:S05]  /*ae00*/  WARPSYNC.COLLECTIVE R15, `(.L_x_12885) ;  /* 0x000000000f087348 */ /* 0x000fea0003c00000 */
[----:B------:R0:W1:Y:S02]  /*ae10*/  SHFL.IDX P6, R14, R13, R12, R11 ;  /* 0x0000000c0d0e7389 */ /* 0x00006400000c000b */
[----:B01----:R-:W-:Y:S01]  /*ae20*/  ENDCOLLECTIVE ;  /* 0x000000000000791b */ /* 0x003fe20003800000 */
.L_x_12885:
[----:B------:R-:W-:-:S05]  /*ae30*/  @P0 IADD3.X R3, RZ, R7, RZ, P2, !PT ;  /* 0x00000007ff030210 */ /* 0x000fca00017fe4ff */
        /* <DEDUP_REMOVED lines=9> */
.L_x_12886:
[----:B------:R-:W-:Y:S02]  /*aed0*/  IMAD.MOV.U32 R13, RZ, RZ, R4 ;  /* 0x000000ffff0d7224 */ /* 0x000fe400078e0004 */
[----:B------:R-:W-:Y:S01]  /*aee0*/  IMAD.MOV.U32 R12, RZ, RZ, 0x5 ;  /* 0x00000005ff0c7424 */ /* 0x000fe200078e00ff */
[----:B------:R-:W-:-:S07]  /*aef0*/  MOV R9, R14 ;  /* 0x0000000e00097202 */ /* 0x000fce0000000f00 */
[----:B------:R-:W-:Y:S05]  /*af00*/  WARPSYNC.COLLECTIVE R15, `(.L_x_12887) ;  /* 0x000000000f087348 */ /* 0x000fea0003c00000 */
[----:B------:R0:W1:Y:S02]  /*af10*/  SHFL.IDX P6, R14, R13, R12, R11 ;  /* 0x0000000c0d0e7389 */ /* 0x00006400000c000b */
[----:B01----:R-:W-:Y:S01]  /*af20*/  ENDCOLLECTIVE ;  /* 0x000000000000791b */ /* 0x003fe20003800000 */
.L_x_12887:
[----:B------:R-:W-:-:S05]  /*af30*/  @P1 LEA R2, P0, R16, R9, 0x1 ;  /* 0x0000000910021211 */ /* 0x000fca00078008ff */
[----:B------:R-:W-:Y:S01]  /*af40*/  @P1 IMAD.X R3, RZ, RZ, R6, P0 ;  /* 0x000000ffff031224 */ /* 0x000fe200000e0606 */
[----:B------:R-:W-:-:S04]  /*af50*/  ISETP.GE.AND P0, PT, R5, 0x51, PT ;  /* 0x000000510500780c */ /* 0x000fc80003f06270 */
[----:B------:R-:W-:Y:S01]  /*af60*/  @!PT LDS RZ, [RZ] ;  /* 0x00000000fffff984 */ /* 0x000fe20000000800 */
[----:B------:R-:W-:Y:S01]  /*af70*/  @!PT LDS RZ, [RZ] ;  /* 0x00000000fffff984 */ /* 0x000fe20000000800 */
[----:B------:R-:W-:Y:S01]  /*af80*/  @!PT LDS RZ, [RZ] ;  /* 0x00000000fffff984 */ /* 0x000fe20000000800 */
[----:B------:R0:W-:Y:S01]  /*af90*/  @P1 LDGSTS.E.BYPASS.LTC128B.128 [R21+0x10400], desc[UR38][R2.64], !P3 ;  /* 0x1040000002151fae */ /* 0x0001e2000d901d66 */
[----:B------:R-:W-:Y:S02]  /*afa0*/  ISETP.GE.AND P1, PT, R5, 0x61, PT ;  /* 0x000000610500780c */ /* 0x000fe40003f26270 */
[----:B------:R-:W-:Y:S01]  /*afb0*/  MOV R13, R0 ;  /* 0x00000000000d7202 */ /* 0x000fe20000000f00 */
[----:B------:R-:W-:-:S10]  /*afc0*/  IMAD.MOV.U32 R7, RZ, RZ, R14 ;  /* 0x000000ffff077224 */ /* 0x000fd400078e000e */
[----:B0-----:R-:W-:Y:S05]  /*afd0*/  WARPSYNC.COLLECTIVE R15, `(.L_x_12888) ;  /* 0x000000000f087348 */ /* 0x001fea0003c00000 */
[----:B------:R1:W2:Y:S02]  /*afe0*/  SHFL.IDX P6, R14, R13, R12, R11 ;  /* 0x0000000c0d0e7389 */ /* 0x0002a400000c000b */
[----:B012---:R-:W-:Y:S01]  /*aff0*/  ENDCOLLECTIVE ;  /* 0x000000000000791b */ /* 0x007fe20003800000 */
.L_x_12888:
[----:B------:R-:W-:Y:S02]  /*b000*/  IMAD.MOV.U32 R13, RZ, RZ, R4 ;  /* 0x000000ffff0d7224 */ /* 0x000fe400078e0004 */
[----:B------:R-:W-:Y:S01]  /*b010*/  IMAD.MOV.U32 R12, RZ, RZ, 0x6 ;  /* 0x00000006ff0c7424 */ /* 0x000fe200078e00ff */
[----:B------:R-:W-:-:S13]  /*b020*/  @P0 LEA R2, P2, R16, R14, 0x1 ;  /* 0x0000000e10020211 */ /* 0x000fda00078408ff */
[----:B------:R-:W-:Y:S05]  /*b030*/  WARPSYNC.COLLECTIVE R15, `(.L_x_12889) ;  /* 0x000000000f087348 */ /* 0x000fea0003c00000 */
[----:B------:R0:W1:Y:S02]  /*b040*/  SHFL.IDX P6, R14, R13, R12, R11 ;  /* 0x0000000c0d0e7389 */ /* 0x00006400000c000b */
[----:B01----:R-:W-:Y:S01]  /*b050*/  ENDCOLLECTIVE ;  /* 0x000000000000791b */ /* 0x003fe20003800000 */
.L_x_12889:
[----:B------:R-:W-:Y:S01]  /*b060*/  @P0 IMAD.X R3, RZ, RZ, R7, P2 ;  /* 0x000000ffff030224 */ /* 0x000fe200010e0607 */
[----:B------:R-:W-:-:S05]  /*b070*/  @P0 LEA R7, R22, UR45, 0x1 ;  /* 0x0000002d16070c11 */ /* 0x000fca000f8e08ff */
[----:B------:R-:W-:Y:S01]  /*b080*/  @!PT LDS RZ, [RZ] ;  /* 0x00000000fffff984 */ /* 0x000fe20000000800 */
[----:B------:R-:W-:Y:S01]  /*b090*/  @!PT LDS RZ, [RZ] ;  /* 0x00000000fffff984 */ /* 0x000fe20000000800 */
[----:B------:R-:W-:Y:S01]  /*b0a0*/  @!PT LDS RZ, [RZ] ;  /* 0x00000000fffff984 */ /* 0x000fe20000000800 */
[----:B------:R0:W-:Y:S01]  /*b0b0*/  @P0 LDGSTS.E.BYPASS.LTC128B.128 [R7+0x10c00], desc[UR38][R2.64], !P3 ;  /* 0x10c0000002070fae */ /* 0x0001e2000d901d66 */
[----:B------:R-:W-:Y:S01]  /*b0c0*/  MOV R13, R0 ;  /* 0x00000000000d7202 */ /* 0x000fe20000000f00 */
[----:B------:R-:W-:-:S07]  /*b0d0*/  IMAD.MOV.U32 R6, RZ, RZ, R14 ;  /* 0x000000ffff067224 */ /* 0x000fce00078e000e */
[----:B0-----:R-:W-:Y:S05]  /*b0e0*/  WARPSYNC.COLLECTIVE R15, `(.L_x_12890) ;  /* 0x000000000f087348 */ /* 0x001fea0003c00000 */
[----:B------:R1:W2:Y:S02]  /*b0f0*/  SHFL.IDX P6, R14, R13, R12, R11 ;  /* 0x0000000c0d0e7389 */ /* 0x0002a400000c000b */
[----:B012---:R-:W-:Y:S01]  /*b100*/  ENDCOLLECTIVE ;  /* 0x000000000000791b */ /* 0x007fe20003800000 */
.L_x_12890:
[----:B------:R-:W-:Y:S02]  /*b110*/  IMAD.MOV.U32 R13, RZ, RZ, R4 ;  /* 0x000000ffff0d7224 */ /* 0x000fe400078e0004 */
[----:B------:R-:W-:Y:S02]  /*b120*/  IMAD.MOV.U32 R12, RZ, RZ, 0x7 ;  /* 0x00000007ff0c7424 */ /* 0x000fe400078e00ff */
[----:B------:R-:W-:-:S07]  /*b130*/  IMAD.MOV.U32 R9, RZ, RZ, R14 ;  /* 0x000000ffff097224 */ /* 0x000fce00078e000e */
[----:B------:R-:W-:Y:S05]  /*b140*/  WARPSYNC.COLLECTIVE R15, `(.L_x_12891) ;  /* 0x000000000f087348 */ /* 0x000fea0003c00000 */
[----:B------:R0:W1:Y:S02]  /*b150*/  SHFL.IDX P6, R14, R13, R12, R11 ;  /* 0x0000000c0d0e7389 */ /* 0x00006400000c000b */
[----:B01----:R-:W-:Y:S01]  /*b160*/  ENDCOLLECTIVE ;  /* 0x000000000000791b */ /* 0x003fe20003800000 */
.L_x_12891:
[----:B------:R-:W-:Y:S02]  /*b170*/  @P1 LEA R2, P0, R16, R9, 0x1 ;  /* 0x0000000910021211 */ /* 0x000fe400078008ff */
[----:B------:R-:W-:-:S03]  /*b180*/  @P1 LEA R9, R22, UR45, 0x1 ;  /* 0x0000002d16091c11 */ /* 0x000fc6000f8e08ff */
[----:B------:R-:W-:-:S05]  /*b190*/  @P1 IMAD.X R3, RZ, RZ, R6, P0 ;  /* 0x000000ffff031224 */ /* 0x000fca00000e0606 */
[----:B------:R-:W-:Y:S01]  /*b1a0*/  @!PT LDS RZ, [RZ] ;  /* 0x00000000fffff984 */ /* 0x000fe20000000800 */
[----:B------:R-:W-:Y:S01]  /*b1b0*/  @!PT LDS RZ, [RZ] ;  /* 0x00000000fffff984 */ /* 0x000fe20000000800 */
[----:B------:R-:W-:Y:S01]  /*b1c0*/  @!PT LDS RZ, [RZ] ;  /* 0x00000000fffff984 */ /* 0x000fe20000000800 */
[----:B------:R0:W-:Y:S01]  /*b1d0*/  @P1 LDGSTS.E.BYPASS.LTC128B.128 [R9+0x11400], desc[UR38][R2.64], !P3 ;  /* 0x1140000002091fae */ /* 0x0001e2000d901d66 */
[----:B------:R-:W-:Y:S01]  /*b1e0*/  IMAD.MOV.U32 R13, RZ, RZ, R0 ;  /* 0x000000ffff0d7224 */ /* 0x000fe200078e0000 */
[----:B------:R-:W-:-:S07]  /*b1f0*/  MOV R4, R14 ;  /* 0x0000000e00047202 */ /* 0x000fce0000000f00 */
[----:B0-----:R-:W-:Y:S05]  /*b200*/  WARPSYNC.COLLECTIVE R15, `(.L_x_12892) ;  /* 0x000000000f087348 */ /* 0x001fea0003c00000 */
[----:B------:R1:W2:Y:S02]  /*b210*/  SHFL.IDX P6, R14, R13, R12, R11 ;  /* 0x0000000c0d0e7389 */ /* 0x0002a400000c000b */
[----:B012---:R-:W-:Y:S01]  /*b220*/  ENDCOLLECTIVE ;  /* 0x000000000000791b */ /* 0x007fe20003800000 */
.L_x_12892:
[----:B------:R-:W-:Y:S05]  /*b230*/  BRA `(.L_x_12893) ;  /* 0xffffffcc00287947 */ /* 0x000fea000383ffff */
.L_x_12840:
[----:B------:R-:W-:Y:S01]  /*b240*/  IMAD.MOV.U32 R13, RZ, RZ, R8 ;  /* 0x000000ffff0d7224 */ /* 0x000fe200078e0008 */
[----:B------:R-:W-:Y:S01]  /*b250*/  MOV R15, 0xffffffff ;  /* 0xffffffff000f7802 */ /* 0x000fe20000000f00 */
[----:B------:R-:W-:Y:S02]  /*b260*/  IMAD.MOV.U32 R12, RZ, RZ, RZ ;  /* 0x000000ffff0c7224 */ /* 0x000fe400078e00ff */
[----:B------:R-:W-:Y:S02]  /*b270*/  IMAD.MOV.U32 R11, RZ, RZ, 0x181f ;  /* 0x0000181fff0b7424 */ /* 0x000fe400078e00ff */
[----:B------:R-:W-:-:S07]  /*b280*/  IMAD R6, R24, 0xc0, R20 ;  /* 0x000000c018067824 */ /* 0x000fce00078e0214 */
[----:B------:R-:W-:Y:S05]  /*b290*/  WARPSYNC.COLLECTIVE R15, `(.L_x_12894) ;  /* 0x000000000f087348 */ /* 0x000fea0003c00000 */
[----:B------:R0:W1:Y:S02]  /*b2a0*/  SHFL.IDX P6, R14, R13, R12, R11 ;  /* 0x0000000c0d0e7389 */ /* 0x00006400000c000b */
[----:B01----:R-:W-:Y:S01]  /*b2b0*/  ENDCOLLECTIVE ;  /* 0x000000000000791b */ /* 0x003fe20003800000 */
.L_x_12894:
[----:B------:R-:W-:Y:S02]  /*b2c0*/  IMAD.MOV.U32 R13, RZ, RZ, R5 ;  /* 0x000000ffff0d7224 */ /* 0x000fe400078e0005 */
[----:B------:R-:W-:-:S07]  /*b2d0*/  IMAD.MOV.U32 R2, RZ, RZ, R14 ;  /* 0x000000ffff027224 */ /* 0x000fce00078e000e */
[----:B------:R-:W-:Y:S05]  /*b2e0*/  WARPSYNC.COLLECTIVE R15, `(.L_x_12895) ;  /* 0x000000000f087348 */ /* 0x000fea0003c00000 */
[----:B------:R0:W1:Y:S02]  /*b2f0*/  SHFL.IDX P6, R14, R13, R12, R11 ;  /* 0x0000000c0d0e7389 */ /* 0x00006400000c000b */
[----:B01----:R-:W-:Y:S01]  /*b300*/  ENDCOLLECTIVE ;  /* 0x000000000000791b */ /* 0x003fe20003800000 */
.L_x_12895:
[----:B------:R-:W-:Y:S02]  /*b310*/  ULDC UR4, c[0x0][0x288] ;  /* 0x0000a20000047ab9 */ /* 0x000fe40000000800 */
[----:B------:R-:W-:Y:S01]  /*b320*/  IMAD R4, R9, UR4, RZ ;  /* 0x0000000409047c24 */ /* 0x000fe2000f8e02ff */
[----:B------:R-:W-:-:S04]  /*b330*/  IADD3 R9, R6, 0x10, RZ ;  /* 0x0000001006097810 */ /* 0x000fc80007ffe0ff */
[----:B------:R-:W-:Y:S01]  /*b340*/  ISETP.GE.AND P1, PT, R6, R4, PT ;  /* 0x000000040600720c */ /* 0x000fe20003f26270 */
[----:B------:R-:W-:Y:S02]  /*b350*/  IMAD.MOV.U32 R13, RZ, RZ, R8 ;  /* 0x000000ffff0d7224 */ /* 0x000fe400078e0008 */
[----:B------:R-:W-:-:S10]  /*b360*/  IMAD.MOV.U32 R12, RZ, RZ, 0x1 ;  /* 0x00000001ff0c7424 */ /* 0x000fd400078e00ff */
[----:B------:R-:W-:Y:S02]  /*b370*/  @!P1 LEA R25, R22, UR45, 0x1 ;  /* 0x0000002d16199c11 */ /* 0x000fe4000f8e08ff */
[----:B------:R-:W-:-:S05]  /*b380*/  @!P1 LEA R14, P2, R16, R14, 0x1 ;  /* 0x0000000e100e9211 */ /* 0x000fca00078408ff */
[----:B------:R-:W-:Y:S02]  /*b390*/  @!P1 IMAD.X R3, RZ, RZ, R2, P2 ;  /* 0x000000ffff039224 */ /* 0x000fe400010e0602 */
[----:B------:R-:W-:-:S07]  /*b3a0*/  @!P1 IMAD.MOV.U32 R2, RZ, RZ, R14 ;  /* 0x000000ffff029224 */ /* 0x000fce00078e000e */
[----:B------:R-:W-:Y:S05]  /*b3b0*/  WARPSYNC.COLLECTIVE R15, `(.L_x_12896) ;  /* 0x000000000f087348 */ /* 0x000fea0003c00000 */
[----:B------:R0:W1:Y:S02]  /*b3c0*/  SHFL.IDX P6, R14, R13, R12, R11 ;  /* 0x0000000c0d0e7389 */ /* 0x00006400000c000b */
[----:B01----:R-:W-:Y:S01]  /*b3d0*/  ENDCOLLECTIVE ;  /* 0x000000000000791b */ /* 0x003fe20003800000 */
.L_x_12896:
[----:B------:R-:W-:Y:S01]  /*b3e0*/  @!PT LDS RZ, [RZ] ;  /* 0x00000000fffff984 */ /* 0x000fe20000000800 */
[----:B------:R-:W-:Y:S01]  /*b3f0*/  @!PT LDS RZ, [RZ] ;  /* 0x00000000fffff984 */ /* 0x000fe20000000800 */
[----:B------:R-:W-:Y:S01]  /*b400*/  @!PT LDS RZ, [RZ] ;  /* 0x00000000fffff984 */ /* 0x000fe20000000800 */
[----:B------:R0:W-:Y:S01]  /*b410*/  @!P1 LDGSTS.E.BYPASS.LTC128B.128 [R25+0x8400], desc[UR38][R2.64], !P0 ;  /* 0x0840000002199fae */ /* 0x0001e2000c101d66 */
[----:B------:R-:W-:Y:S01]  /*b420*/  ISETP.GE.AND P1, PT, R9, R4, PT ;  /* 0x000000040900720c */ /* 0x000fe20003f26270 */
[----:B------:R-:W-:Y:S02]  /*b430*/  VIADD R9, R6, 0x20 ;  /* 0x0000002006097836 */ /* 0x000fe40000000000 */
[----:B------:R-:W-:-:S10]  /*b440*/  IMAD.MOV.U32 R13, RZ, RZ, R5 ;  /* 0x000000ffff0d7224 */ /* 0x000fd400078e0005 */
[----:B0-----:R-:W-:Y:S01]  /*b450*/  @!P1 LEA R25, R22, UR45, 0x1 ;  /* 0x0000002d16199c11 */ /* 0x001fe2000f8e08ff */
[----:B------:R-:W-:-:S07]  /*b460*/  IMAD.MOV.U32 R10, RZ, RZ, R14 ;  /* 0x000000ffff0a7224 */ /* 0x000fce00078e000e */
[----:B------:R-:W-:Y:S05]  /*b470*/  WARPSYNC.COLLECTIVE R15, `(.L_x_12897) ;  /* 0x000000000f087348 */ /* 0x000fea0003c00000 */
[----:B------:R0:W1:Y:S02]  /*b480*/  SHFL.IDX P6, R14, R13, R12, R11 ;  /* 0x0000000c0d0e7389 */ /* 0x00006400000c000b */
[----:B01----:R-:W-:Y:S01]  /*b490*/  ENDCOLLECTIVE ;  /* 0x000000000000791b */ /* 0x003fe20003800000 */
.L_x_12897:
[----:B------:R-:W-:Y:S02]  /*b4a0*/  IMAD.MOV.U32 R13, RZ, RZ, R8 ;  /* 0x000000ffff0d7224 */ /* 0x000fe400078e0008 */
[----:B------:R-:W-:Y:S01]  /*b4b0*/  IMAD.MOV.U32 R12, RZ, RZ, 0x2 ;  /* 0x00000002ff0c7424 */ /* 0x000fe200078e00ff */
[----:B------:R-:W-:-:S07]  /*b4c0*/  MOV R21, R14 ;  /* 0x0000000e00157202 */ /* 0x000fce0000000f00 */
[----:B------:R-:W-:Y:S05]  /*b4d0*/  WARPSYNC.COLLECTIVE R15, `(.L_x_12898) ;  /* 0x000000000f087348 */ /* 0x000fea0003c00000 */
[----:B------:R0:W1:Y:S02]  /*b4e0*/  SHFL.IDX P6, R14, R13, R12, R11 ;  /* 0x0000000c0d0e7389 */ /* 0x00006400000c000b */
[----:B01----:R-:W-:Y:S01]  /*b4f0*/  ENDCOLLECTIVE ;  /* 0x000000000000791b */ /* 0x003fe20003800000 */
.L_x_12898:
[----:B------:R-:W-:-:S05]  /*b500*/  @!P1 LEA R2, P2, R16, R21, 0x1 ;  /* 0x0000001510029211 */ /* 0x000fca00078408ff */
[----:B------:R-:W-:-:S05]  /*b510*/  @!P1 IMAD.X R3, RZ, RZ, R10, P2 ;  /* 0x000000ffff039224 */ /* 0x000fca00010e060a */
[----:B------:R-:W-:Y:S01]  /*b520*/  @!PT LDS RZ, [RZ] ;  /* 0x00000000fffff984 */ /* 0x000fe20000000800 */
[----:B------:R-:W-:Y:S01]  /*b530*/  @!PT LDS RZ, [RZ] ;  /* 0x00000000fffff984 */ /* 0x000fe20000000800 */
[----:B------:R-:W-:Y:S01]  /*b540*/  @!PT LDS RZ, [RZ] ;  /* 0x00000000fffff984 */ /* 0x000fe20000000800 */
[----:B------:R0:W-:Y:S01]  /*b550*/  @!P1 LDGSTS.E.BYPASS.LTC128B.128 [R25+0x8c00], desc[UR38][R2.64], !P0 ;  /* 0x08c0000002199fae */ /* 0x0001e2000c101d66 */
[----:B------:R-:W-:Y:S01]  /*b560*/  ISETP.GE.AND P1, PT, R9, R4, PT ;  /* 0x000000040900720c */ /* 0x000fe20003f26270 */
[----:B------:R-:W-:Y:S01]  /*b570*/  IMAD.MOV.U32 R13, RZ, RZ, R5 ;  /* 0x000000ffff0d7224 */ /* 0x000fe200078e0005 */
[----:B------:R-:W-:-:S11]  /*b580*/  MOV R9, R14 ;  /* 0x0000000e00097202 */ /* 0x000fd60000000f00 */
[----:B0-----:R-:W-:Y:S05]  /*b590*/  WARPSYNC.COLLECTIVE R15, `(.L_x_12899) ;  /* 0x000000000f087348 */ /* 0x001fea0003c00000 */
[----:B------:R1:W2:Y:S02]  /*b5a0*/  SHFL.IDX P6, R14, R13, R12, R11 ;  /* 0x0000000c0d0e7389 */ /* 0x0002a400000c000b */
[----:B012---:R-:W-:Y:S01]  /*b5b0*/  ENDCOLLECTIVE ;  /* 0x000000000000791b */ /* 0x007fe20003800000 */
.L_x_12899:
[----:B------:R-:W-:Y:S01]  /*b5c0*/  @!P1 LEA R20, R22, UR45, 0x1 ;  /* 0x0000002d16149c11 */ /* 0x000fe2000f8e08ff */
[----:B------:R-:W-:Y:S01]  /*b5d0*/  IMAD.MOV.U32 R13, RZ, RZ, R8 ;  /* 0x000000ffff0d7224 */ /* 0x000fe200078e0008 */
[----:B------:R-:W-:Y:S02]  /*b5e0*/  MOV R12, 0x3 ;  /* 0x00000003000c7802 */ /* 0x000fe40000000f00 */
[----:B------:R-:W-:-:S13]  /*b5f0*/  @!P1 LEA R2, P2, R16, R14, 0x1 ;  /* 0x0000000e10029211 */ /* 0x000fda00078408ff */
[----:B------:R-:W-:Y:S05]  /*b600*/  WARPSYNC.COLLECTIVE R15, `(.L_x_12900) ;  /* 0x000000000f087348 */ /* 0x000fea0003c00000 */
[----:B------:R0:W1:Y:S02]  /*b610*/  SHFL.IDX P6, R14, R13, R12, R11 ;  /* 0x0000000c0d0e7389 */ /* 0x00006400000c000b */
[----:B01----:R-:W-:Y:S01]  /*b620*/  ENDCOLLECTIVE ;  /* 0x000000000000791b */ /* 0x003fe20003800000 */
.L_x_12900:
[----:B------:R-:W-:Y:S02]  /*b630*/  @!P1 IMAD.X R3, RZ, RZ, R9, P2 ;  /* 0x000000ffff039224 */ /* 0x000fe400010e0609 */
[----:B------:R-:W-:-:S03]  /*b640*/  VIADD R9, R6, 0x30 ;  /* 0x0000003006097836 */ /* 0x000fc60000000000 */
[----:B------:R-:W-:Y:S01]  /*b650*/  @!PT LDS RZ, [RZ] ;  /* 0x00000000fffff984 */ /* 0x000fe20000000800 */
[----:B------:R-:W-:Y:S01]  /*b660*/  @!PT LDS RZ, [RZ] ;  /* 0x00000000fffff984 */ /* 0x000fe20000000800 */
[----:B------:R-:W-:Y:S01]  /*b670*/  @!PT LDS RZ, [RZ] ;  /* 0x00000000fffff984 */ /* 0x000fe20000000800 */
[----:B------:R0:W-:Y:S02]  /*b680*/  @!P1 LDGSTS.E.BYPASS.LTC128B.128 [R20+0x9400], desc[UR38][R2.64], !P0 ;  /* 0x0940000002149fae */ /* 0x0001e4000c101d66 */
[----:B------:R-:W-:Y:S02]  /*b690*/  ISETP.GE.AND P1, PT, R9, R4, PT ;  /* 0x000000040900720c */ /* 0x000fe40003f26270 */
[----:B------:R-:W-:Y:S01]  /*b6a0*/  IADD3 R9, R6, 0x40, RZ ;  /* 0x0000004006097810 */ /* 0x000fe20007ffe0ff */
[----:B------:R-:W-:-:S10]  /*b6b0*/  IMAD.MOV.U32 R13, RZ, RZ, R5 ;  /* 0x000000ffff0d7224 */ /* 0x000fd400078e0005 */
[----:B------:R-:W-:Y:S01]  /*b6c0*/  @!P1 LEA R25, R22, UR45, 0x1 ;  /* 0x0000002d16199c11 */ /* 0x000fe2000f8e08ff */
[----:B0-----:R-:W-:-:S07]  /*b6d0*/  IMAD.MOV.U32 R10, RZ, RZ, R14 ;  /* 0x000000ffff0a7224 */ /* 0x001fce00078e000e */
[----:B------:R-:W-:Y:S05]  /*b6e0*/  WARPSYNC.COLLECTIVE R15, `(.L_x_12901) ;  /* 0x000000000f087348 */ /* 0x000fea0003c00000 */
[----:B------:R0:W1:Y:S02]  /*b6f0*/  SHFL.IDX P6, R14, R13, R12, R11 ;  /* 0x0000000c0d0e7389 */ /* 0x00006400000c000b */
[----:B01----:R-:W-:Y:S01]  /*b700*/  ENDCOLLECTIVE ;  /* 0x000000000000791b */ /* 0x003fe20003800000 */
.L_x_12901:
[----:B------:R-:W-:Y:S02]  /*b710*/  IMAD.MOV.U32 R13, RZ, RZ, R8 ;  /* 0x000000ffff0d7224 */ /* 0x000fe400078e0008 */
[----:B------:R-:W-:Y:S02]  /*b720*/  IMAD.MOV.U32 R12, RZ, RZ, 0x4 ;  /* 0x00000004ff0c7424 */ /* 0x000fe400078e00ff */
[----:B------:R-:W-:-:S07]  /*b730*/  IMAD.MOV.U32 R21, RZ, RZ, R14 ;  /* 0x000000ffff157224 */ /* 0x000fce00078e000e */
[----:B------:R-:W-:Y:S05]  /*b740*/  WARPSYNC.COLLECTIVE R15, `(.L_x_12902) ;  /* 0x000000000f087348 */ /* 0x000fea0003c00000 */
[----:B------:R0:W1:Y:S02]  /*b750*/  SHFL.IDX P6, R14, R13, R12, R11 ;  /* 0x0000000c0d0e7389 */ /* 0x00006400000c000b */
[----:B01----:R-:W-:Y:S01]  /*b760*/  ENDCOLLECTIVE ;  /* 0x000000000000791b */ /* 0x003fe20003800000 */
.L_x_12902:
[----:B------:R-:W-:-:S05]  /*b770*/  @!P1 LEA R2, P2, R16, R21, 0x1 ;  /* 0x0000001510029211 */ /* 0x000fca00078408ff */
[----:B------:R-:W-:-:S05]  /*b780*/  @!P1 IMAD.X R3, RZ, RZ, R10, P2 ;  /* 0x000000ffff039224 */ /* 0x000fca00010e060a */
[----:B------:R-:W-:Y:S01]  /*b790*/  @!PT LDS RZ, [RZ] ;  /* 0x00000000fffff984 */ /* 0x000fe20000000800 */
[----:B------:R-:W-:Y:S01]  /*b7a0*/  @!PT LDS RZ, [RZ] ;  /* 0x00000000fffff984 */ /* 0x000fe20000000800 */
[----:B------:R-:W-:Y:S01]  /*b7b0*/  @!PT LDS RZ, [RZ] ;  /* 0x00000000fffff984 */ /* 0x000fe20000000800 */
[----:B------:R0:W-:Y:S01]  /*b7c0*/  @!P1 LDGSTS.E.BYPASS.LTC128B.128 [R25+0x9c00], desc[UR38][R2.64], !P0 ;  /* 0x09c0000002199fae */ /* 0x0001e2000c101d66 */
[----:B------:R-:W-:Y:S01]  /*b7d0*/  IMAD.MOV.U32 R13, RZ, RZ, R5 ;  /* 0x000000ffff0d7224 */ /* 0x000fe200078e0005 */
[----:B------:R-:W-:Y:S01]  /*b7e0*/  ISETP.GE.AND P1, PT, R9, R4, PT ;  /* 0x000000040900720c */ /* 0x000fe20003f26270 */
[----:B------:R-:W-:-:S12]  /*b7f0*/  IMAD.MOV.U32 R9, RZ, RZ, R14 ;  /* 0x000000ffff097224 */ /* 0x000fd800078e000e */
[----:B0-----:R-:W-:Y:S05]  /*b800*/  WARPSYNC.COLLECTIVE R15, `(.L_x_12903) ;  /* 0x000000000f087348 */ /* 0x001fea0003c00000 */
[----:B------:R1:W2:Y:S02]  /*b810*/  SHFL.IDX P6, R14, R13, R12, R11 ;  /* 0x0000000c0d0e7389 */ /* 0x0002a400000c000b */
[----:B012---:R-:W-:Y:S01]  /*b820*/  ENDCOLLECTIVE ;  /* 0x000000000000791b */ /* 0x007fe20003800000 */
.L_x_12903:
[----:B------:R-:W-:Y:S01]  /*b830*/  @!P1 LEA R20, R22, UR45, 0x1 ;  /* 0x0000002d16149c11 */ /* 0x000fe2000f8e08ff */
[----:B------:R-:W-:Y:S02]  /*b840*/  IMAD.MOV.U32 R13, RZ, RZ, R8 ;  /* 0x000000ffff0d7224 */ /* 0x000fe400078e0008 */
[----:B------:R-:W-:Y:S01]  /*b850*/  IMAD.MOV.U32 R12, RZ, RZ, 0x5 ;  /* 0x00000005ff0c7424 */ /* 0x000fe200078e00ff */
[----:B------:R-:W-:-:S13]  /*b860*/  @!P1 LEA R2, P2, R16, R14, 0x1 ;  /* 0x0000000e10029211 */ /* 0x000fda00078408ff */
[----:B------:R-:W-:Y:S05]  /*b870*/  WARPSYNC.COLLECTIVE R15, `(.L_x_12904) ;  /* 0x000000000f087348 */ /* 0x000fea0003c00000 */
[----:B------:R0:W1:Y:S02]  /*b880*/  SHFL.IDX P6, R14, R13, R12, R11 ;  /* 0x0000000c0d0e7389 */ /* 0x00006400000c000b */
[----:B01----:R-:W-:Y:S01]  /*b890*/  ENDCOLLECTIVE ;  /* 0x000000000000791b */ /* 0x003fe20003800000 */
.L_x_12904:
[----:B------:R-:W-:Y:S01]  /*b8a0*/  @!P1 IADD3.X R3, RZ, R9, RZ, P2, !PT ;  /* 0x00000009ff039210 */ /* 0x000fe200017fe4ff */
[----:B------:R-:W-:-:S04]  /*b8b0*/  VIADD R9, R6, 0x50 ;  /* 0x0000005006097836 */ /* 0x000fc80000000000 */
[----:B------:R-:W-:Y:S01]  /*b8c0*/  @!PT LDS RZ, [RZ] ;  /* 0x00000000fffff984 */ /* 0x000fe20000000800 */
[----:B------:R-:W-:Y:S01]  /*b8d0*/  @!PT LDS RZ, [RZ] ;  /* 0x00000000fffff984 */ /* 0x000fe20000000800 */
[----:B------:R-:W-:Y:S01]  /*b8e0*/  @!PT LDS RZ, [RZ] ;  /* 0x00000000fffff984 */ /* 0x000fe20000000800 */
[----:B------:R0:W-:Y:S01]  /*b8f0*/  @!P1 LDGSTS.E.BYPASS.LTC128B.128 [R20+0xa400], desc[UR38][R2.64], !P0 ;  /* 0x0a40000002149fae */ /* 0x0001e2000c101d66 */
[----:B------:R-:W-:Y:S01]  /*b900*/  ISETP.GE.AND P1, PT, R9, R4, PT ;  /* 0x000000040900720c */ /* 0x000fe20003f26270 */
[----:B------:R-:W-:Y:S01]  /*b910*/  VIADD R9, R6, 0x60 ;  /* 0x0000006006097836 */ /* 0x000fe20000000000 */
[----:B------:R-:W-:-:S11]  /*b920*/  MOV R13, R5 ;  /* 0x00000005000d7202 */ /* 0x000fd60000000f00 */
[----:B------:R-:W-:Y:S01]  /*b930*/  @!P1 LEA R25, R22, UR45, 0x1 ;  /* 0x0000002d16199c11 */ /* 0x000fe2000f8e08ff */
[----:B0-----:R-:W-:-:S07]  /*b940*/  IMAD.MOV.U32 R10, RZ, RZ, R14 ;  /* 0x000000ffff0a7224 */ /* 0x001fce00078e000e */
[----:B------:R-:W-:Y:S05]  /*b950*/  WARPSYNC.COLLECTIVE R15, `(.L_x_12905) ;  /* 0x000000000f087348 */ /* 0x000fea0003c00000 */
[----:B------:R0:W1:Y:S02]  /*b960*/  SHFL.IDX P6, R14, R13, R12, R11 ;  /* 0x0000000c0d0e7389 */ /* 0x00006400000c000b */
[----:B01----:R-:W-:Y:S01]  /*b970*/  ENDCOLLECTIVE ;  /* 0x000000000000791b */ /* 0x003fe20003800000 */
.L_x_12905:
[----:B------:R-:W-:Y:S01]  /*b980*/  IMAD.MOV.U32 R13, RZ, RZ, R8 ;  /* 0x000000ffff0d7224 */ /* 0x000fe200078e0008 */
[----:B------:R-:W-:Y:S01]  /*b990*/  MOV R12, 0x6 ;  /* 0x00000006000c7802 */ /* 0x000fe20000000f00 */
[----:B------:R-:W-:-:S07]  /*b9a0*/  IMAD.MOV.U32 R21, RZ, RZ, R14 ;  /* 0x000000ffff157224 */ /* 0x000fce00078e000e */
[----:B------:R-:W-:Y:S05]  /*b9b0*/  WARPSYNC.COLLECTIVE R15, `(.L_x_12906) ;  /* 0x000000000f087348 */ /* 0x000fea0003c00000 */
[----:B------:R0:W1:Y:S02]  /*b9c0*/  SHFL.IDX P6, R14, R13, R12, R11 ;  /* 0x0000000c0d0e7389 */ /* 0x00006400000c000b */
[----:B01----:R-:W-:Y:S01]  /*b9d0*/  ENDCOLLECTIVE ;  /* 0x000000000000791b */ /* 0x003fe20003800000 */
.L_x_12906:
        /* <DEDUP_REMOVED lines=12> */
.L_x_12907:
[----:B------:R-:W-:Y:S01]  /*baa0*/  @!P1 LEA R10, R22, UR45, 0x1 ;  /* 0x0000002d160a9c11 */ /* 0x000fe2000f8e08ff */
[----:B------:R-:W-:Y:S01]  /*bab0*/  IMAD.MOV.U32 R13, RZ, RZ, R8 ;  /* 0x000000ffff0d7224 */ /* 0x000fe200078e0008 */
[----:B------:R-:W-:Y:S02]  /*bac0*/  MOV R12, 0x7 ;  /* 0x00000007000c7802 */ /* 0x000fe40000000f00 */
[----:B------:R-:W-:-:S13]  /*bad0*/  @!P1 LEA R2, P2, R16, R14, 0x1 ;  /* 0x0000000e10029211 */ /* 0x000fda00078408ff */
[----:B------:R-:W-:Y:S05]  /*bae0*/  WARPSYNC.COLLECTIVE R15, `(.L_x_12908) ;  /* 0x000000000f087348 */ /* 0x000fea0003c00000 */
[----:B------:R0:W1:Y:S02]  /*baf0*/  SHFL.IDX P6, R14, R13, R12, R11 ;  /* 0x0000000c0d0e7389 */ /* 0x00006400000c000b */
[----:B01----:R-:W-:Y:S01]  /*bb00*/  ENDCOLLECTIVE ;  /* 0x000000000000791b */ /* 0x003fe20003800000 */
.L_x_12908:
[----:B------:R-:W-:-:S05]  /*bb10*/  @!P1 IMAD.X R3, RZ, RZ, R9, P2 ;  /* 0x000000ffff039224 */ /* 0x000fca00010e0609 */
[----:B------:R-:W-:Y:S01]  /*bb20*/  @!PT LDS RZ, [RZ] ;  /* 0x00000000fffff984 */ /* 0x000fe20000000800 */
[----:B------:R-:W-:Y:S01]  /*bb30*/  @!PT LDS RZ, [RZ] ;  /* 0x00000000fffff984 */ /* 0x000fe20000000800 */
[----:B------:R-:W-:Y:S01]  /*bb40*/  @!PT LDS RZ, [RZ] ;  /* 0x00000000fffff984 */ /* 0x000fe20000000800 */
[----:B------:R0:W-:Y:S01]  /*bb50*/  @!P1 LDGSTS.E.BYPASS.LTC128B.128 [R10+0xb400], desc[UR38][R2.64], !P0 ;  /* 0x0b400000020a9fae */ /* 0x0001e2000c101d66 */
[----:B------:R-:W-:Y:S01]  /*bb60*/  IMAD.MOV.U32 R13, RZ, RZ, R5 ;  /* 0x000000ffff0d7224 */ /* 0x000fe200078e0005 */
[C---:B------:R-:W-:Y:S01]  /*bb70*/  IADD3 R5, R6.reuse, 0x80, RZ ;  /* 0x0000008006057810 */ /* 0x040fe20007ffe0ff */
[----:B0-----:R-:W-:Y:S02]  /*bb80*/  VIADD R3, R6, 0x70 ;  /* 0x0000007006037836 */ /* 0x001fe40000000000 */
[----:B------:R-:W-:-:S03]  /*bb90*/  IMAD.MOV.U32 R8, RZ, RZ, R14 ;  /* 0x000000ffff087224 */ /* 0x000fc600078e000e */
[----:B------:R-:W-:-:S13]  /*bba0*/  ISETP.GE.AND P1, PT, R3, R4, PT ;  /* 0x000000040300720c */ /* 0x000fda0003f26270 */
[----:B------:R-:W-:Y:S05]  /*bbb0*/  WARPSYNC.COLLECTIVE R15, `(.L_x_12909) ;  /* 0x000000000f087348 */ /* 0x000fea0003c00000 */
[----:B------:R0:W1:Y:S02]  /*bbc0*/  SHFL.IDX P6, R14, R13, R12, R11 ;  /* 0x0000000c0d0e7389 */ /* 0x00006400000c000b */
[----:B01----:R-:W-:Y:S01]  /*bbd0*/  ENDCOLLECTIVE ;  /* 0x000000000000791b */ /* 0x003fe20003800000 */
.L_x_12909:
[----:B------:R-:W-:Y:S01]  /*bbe0*/  @!P1 LEA R25, R22, UR45, 0x1 ;  /* 0x0000002d16199c11 */ /* 0x000fe2000f8e08ff */
[----:B------:R-:W-:Y:S02]  /*bbf0*/  IMAD.MOV.U32 R13, RZ, RZ, R7 ;  /* 0x000000ffff0d7224 */ /* 0x000fe400078e0007 */
[----:B------:R-:W-:Y:S01]  /*bc00*/  IMAD.MOV.U32 R12, RZ, RZ, RZ ;  /* 0x000000ffff0c7224 */ /* 0x000fe200078e00ff */
[----:B------:R-:W-:-:S13]  /*bc10*/  @!P1 LEA R2, P2, R16, R14, 0x1 ;  /* 0x0000000e10029211 */ /* 0x000fda00078408ff */
[----:B------:R-:W-:Y:S05]  /*bc20*/  WARPSYNC.COLLECTIVE R15, `(.L_x_12910) ;  /* 0x000000000f087348 */ /* 0x000fea0003c00000 */
[----:B------:R0:W1:Y:S02]  /*bc30*/  SHFL.IDX P6, R14, R13, R12, R11 ;  /* 0x0000000c0d0e7389 */ /* 0x00006400000c000b */
[----:B01----:R-:W-:Y:S01]  /*bc40*/  ENDCOLLECTIVE ;  /* 0x000000000000791b */ /* 0x003fe20003800000 */
.L_x_12910:
[----:B------:R-:W-:-:S05]  /*bc50*/  @!P1 IMAD.X R3, RZ, RZ, R8, P2 ;  /* 0x000000ffff039224 */ /* 0x000fca00010e0608 */
[----:B------:R-:W-:Y:S01]  /*bc60*/  @!PT LDS RZ, [RZ] ;  /* 0x00000000fffff984 */ /* 0x000fe20000000800 */
[----:B------:R-:W-:Y:S01]  /*bc70*/  @!PT LDS RZ, [RZ] ;  /* 0x00000000fffff984 */ /* 0x000fe20000000800 */
[----:B------:R-:W-:Y:S01]  /*bc80*/  @!PT LDS RZ, [RZ] ;  /* 0x00000000fffff984 */ /* 0x000fe20000000800 */
[----:B------:R0:W-:Y:S01]  /*bc90*/  @!P1 LDGSTS.E.BYPASS.LTC128B.128 [R25+0xbc00], desc[UR38][R2.64], !P0 ;  /* 0x0bc0000002199fae */ /* 0x0001e2000c101d66 */
[----:B------:R-:W-:Y:S01]  /*bca0*/  ISETP.GE.AND P1, PT, R5, R4, PT ;  /* 0x000000040500720c */ /* 0x000fe20003f26270 */
[----:B------:R-:W-:Y:S02]  /*bcb0*/  VIADD R5, R6, 0x90 ;  /* 0x0000009006057836 */ /* 0x000fe40000000000 */
[----:B------:R-:W-:Y:S02]  /*bcc0*/  IMAD.MOV.U32 R13, RZ, RZ, R0 ;  /* 0x000000ffff0d7224 */ /* 0x000fe400078e0000 */
[----:B------:R-:W-:-:S08]  /*bcd0*/  IMAD.MOV.U32 R9, RZ, RZ, R14 ;  /* 0x000000ffff097224 */ /* 0x000fd000078e000e */
[----:B0-----:R-:W-:Y:S05]  /*bce0*/  WARPSYNC.COLLECTIVE R15, `(.L_x_12911) ;  /* 0x000000000f087348 */ /* 0x001fea0003c00000 */
[----:B------:R1:W2:Y:S02]  /*bcf0*/  SHFL.IDX P6, R14, R13, R12, R11 ;  /* 0x0000000c0d0e7389 */ /* 0x0002a400000c000b */
[----:B012---:R-:W-:Y:S01]  /*bd00*/  ENDCOLLECTIVE ;  /* 0x000000000000791b */ /* 0x007fe20003800000 */
.L_x_12911:
[----:B------:R-:W-:Y:S02]  /*bd10*/  IMAD.MOV.U32 R13, RZ, RZ, R7 ;  /* 0x000000ffff0d7224 */ /* 0x000fe400078e0007 */
[----:B------:R-:W-:Y:S01]  /*bd20*/  IMAD.MOV.U32 R12, RZ, RZ, 0x1 ;  /* 0x00000001ff0c7424 */ /* 0x000fe200078e00ff */
[----:B------:R-:W-:-:S07]  /*bd30*/  MOV R21, R14 ;  /* 0x0000000e00157202 */ /* 0x000fce0000000f00 */
[----:B------:R-:W-:Y:S05]  /*bd40*/  WARPSYNC.COLLECTIVE R15, `(.L_x_12912) ;  /* 0x000000000f087348 */ /* 0x000fea0003c00000 */
[----:B------:R0:W1:Y:S02]  /*bd50*/  SHFL.IDX P6, R14, R13, R12, R11 ;  /* 0x0000000c0d0e7389 */ /* 0x00006400000c000b */
[----:B01----:R-:W-:Y:S01]  /*bd60*/  ENDCOLLECTIVE ;  /* 0x000000000000791b */ /* 0x003fe20003800000 */
.L_x_12912:
[----:B------:R-:W-:Y:S02]  /*bd70*/  @!P1 LEA R2, P2, R16, R21, 0x1 ;  /* 0x0000001510029211 */ /* 0x000fe400078408ff */
[----:B------:R-:W-:-:S03]  /*bd80*/  @!P1 LEA R21, R22, UR45, 0x1 ;  /* 0x0000002d16159c11 */ /* 0x000fc6000f8e08ff */
        /* <DEDUP_REMOVED lines=11> */
.L_x_12913:
[----:B------:R-:W-:Y:S01]  /*be40*/  IMAD.MOV.U32 R13, RZ, RZ, R7 ;  /* 0x000000ffff0d7224 */ /* 0x000fe200078e0007 */
[----:B------:R-:W-:Y:S01]  /*be50*/  MOV R12, 0x2 ;  /* 0x00000002000c7802 */ /* 0x000fe20000000f00 */
[----:B------:R-:W-:-:S07]  /*be60*/  IMAD.MOV.U32 R9, RZ, RZ, R14 ;  /* 0x000000ffff097224 */ /* 0x000fce00078e000e */
[----:B------:R-:W-:Y:S05]  /*be70*/  WARPSYNC.COLLECTIVE R15, `(.L_x_12914) ;  /* 0x000000000f087348 */ /* 0x000fea0003c00000 */
[----:B------:R0:W1:Y:S02]  /*be80*/  SHFL.IDX P6, R14, R13, R12, R11 ;  /* 0x0000000c0d0e7389 */ /* 0x00006400000c000b */
[----:B01----:R-:W-:Y:S01]  /*be90*/  ENDCOLLECTIVE ;  /* 0x000000000000791b */ /* 0x003fe20003800000 */
.L_x_12914:
[----:B------:R-:W-:Y:S02]  /*bea0*/  @!P1 LEA R2, P2, R16, R9, 0x1 ;  /* 0x0000000910029211 */ /* 0x000fe400078408ff */
[----:B------:R-:W-:-:S03]  /*beb0*/  @!P1 LEA R9, R22, UR45, 0x1 ;  /* 0x0000002d16099c11 */ /* 0x000fc6000f8e08ff */
[----:B------:R-:W-:-:S05]  /*bec0*/  @!P1 IMAD.X R3, RZ, RZ, R8, P2 ;  /* 0x000000ffff039224 */ /* 0x000fca00010e0608 */
[----:B------:R-:W-:Y:S01]  /*bed0*/  @!PT LDS RZ, [RZ] ;  /* 0x00000000fffff984 */ /* 0x000fe20000000800 */
[----:B------:R-:W-:Y:S01]  /*bee0*/  @!PT LDS RZ, [RZ] ;  /* 0x00000000fffff984 */ /* 0x000fe20000000800 */
[----:B------:R-:W-:Y:S01]  /*bef0*/  @!PT LDS RZ, [RZ] ;  /* 0x00000000fffff984 */ /* 0x000fe20000000800 */
[----:B------:R0:W-:Y:S01]  /*bf00*/  @!P1 LDGSTS.E.BYPASS.LTC128B.128 [R9+0xcc00], desc[UR38][R2.64], !P0 ;  /* 0x0cc0000002099fae */ /* 0x0001e2000c101d66 */
[----:B------:R-:W-:Y:S02]  /*bf10*/  IMAD.MOV.U32 R13, RZ, RZ, R0 ;  /* 0x000000ffff0d7224 */ /* 0x000fe400078e0000 */
[----:B------:R-:W-:-:S07]  /*bf20*/  IMAD.MOV.U32 R5, RZ, RZ, R14 ;  /* 0x000000ffff057224 */ /* 0x000fce00078e000e */
[----:B0-----:R-:W-:Y:S05]  /*bf30*/  WARPSYNC.COLLECTIVE R15, `(.L_x_12915) ;  /* 0x000000000f087348 */ /* 0x001fea0003c00000 */
[----:B------:R1:W2:Y:S02]  /*bf40*/  SHFL.IDX P6, R14, R13, R12, R11 ;  /* 0x0000000c0d0e7389 */ /* 0x0002a400000c000b */
[----:B012---:R-:W-:Y:S01]  /*bf50*/  ENDCOLLECTIVE ;  /* 0x000000000000791b */ /* 0x007fe20003800000 */
.L_x_12915:
[----:B------:R-:W-:-:S05]  /*bf60*/  VIADD R3, R6, 0xa0 ;  /* 0x000000a006037836 */ /* 0x000fca0000000000 */
[----:B------:R-:W-:Y:S02]  /*bf70*/  ISETP.GE.AND P1, PT, R3, R4, PT ;  /* 0x000000040300720c */ /* 0x000fe40003f26270 */
[----:B------:R-:W-:Y:S01]  /*bf80*/  MOV R13, R7 ;  /* 0x00000007000d7202 */ /* 0x000fe20000000f00 */
[----:B------:R-:W-:-:S10]  /*bf90*/  IMAD.MOV.U32 R12, RZ, RZ, 0x3 ;  /* 0x00000003ff0c7424 */ /* 0x000fd400078e00ff */
[----:B------:R-:W-:-:S13]  /*bfa0*/  @!P1 LEA R2, P2, R16, R14, 0x1 ;  /* 0x0000000e10029211 */ /* 0x000fda00078408ff */
[----:B------:R-:W-:Y:S05]  /*bfb0*/  WARPSYNC.COLLECTIVE R15, `(.L_x_12916) ;  /* 0x000000000f087348 */ /* 0x000fea0003c00000 */
[----:B------:R0:W1:Y:S02]  /*bfc0*/  SHFL.IDX P6, R14, R13, R12, R11 ;  /* 0x0000000c0d0e7389 */ /* 0x00006400000c000b */
[----:B01----:R-:W-:Y:S01]  /*bfd0*/  ENDCOLLECTIVE ;  /* 0x000000000000791b */ /* 0x003fe20003800000 */
.L_x_12916:
[----:B------:R-:W-:Y:S01]  /*bfe0*/  @!P1 IMAD.X R3, RZ, RZ, R5, P2 ;  /* 0x000000ffff039224 */ /* 0x000fe200010e0605 */
[----:B------:R-:W-:-:S05]  /*bff0*/  @!P1 LEA R5, R22, UR45, 0x1 ;  /* 0x0000002d16059c11 */ /* 0x000fca000f8e08ff */
        /* <DEDUP_REMOVED lines=9> */
.L_x_12917:
[----:B------:R-:W-:Y:S05]  /*c090*/  BRA `(.L_x_12918) ;  /* 0xffffffc800cc7947 */ /* 0x000fea000383ffff */
.L_x_12841:
[----:B0-----:R-:W-:-:S04]  /*c0a0*/  IMAD.U32 R3, RZ, RZ, UR45 ;  /* 0x0000002dff037e24 */ /* 0x001fc8000f8e00ff */
[----:B------:R0:W1:Y:S03]  /*c0b0*/  SYNCS.PHASECHK.TRANS64.TRYWAIT P0, [R3+URZ+0x16820], R0 ;  /* 0x01682000030075a7 */ /* 0x000066000800017f */
[----:B-1----:R-:W-:Y:S05]  /*c0c0*/  @!P0 NANOSLEEP.SYNCS 0x989680 ;  /* 0x009896800000895d */ /* 0x002fea0003900000 */
[----:B------:R-:W1:Y:S02]  /*c0d0*/  @!P0 SYNCS.PHASECHK.TRANS64 P0, [R3+URZ+0x16820], R0 ;  /* 0x01682000030085a7 */ /* 0x000e64000800007f */
[----:B-1----:R-:W-:Y:S05]  /*c0e0*/  @!P0 BRA `(.L_x_12841) ;  /* 0xfffffffc00ec8947 */ /* 0x002fea000383ffff */
[----:B------:R-:W-:Y:S05]  /*c0f0*/  BRA `(.L_x_12919) ;  /* 0xffffffc800fc7947 */ /* 0x000fea000383ffff */
.L_x_12845:
[----:B0-----:R0:W1:Y:S02]  /*c100*/  SYNCS.PHASECHK.TRANS64.TRYWAIT P0, [R7+URZ+0x16840], R2 ;  /* 0x01684002070075a7 */ /* 0x001064000800017f */
[----:B-1----:R-:W-:Y:S05]  /*c110*/  @!P0 NANOSLEEP.SYNCS 0x989680 ;  /* 0x009896800000895d */ /* 0x002fea0003900000 */
[----:B------:R-:W1:Y:S02]  /*c120*/  @!P0 SYNCS.PHASECHK.TRANS64 P0, [R7+URZ+0x16840], R2 ;  /* 0x01684002070085a7 */ /* 0x000e64000800007f */
[----:B-1----:R-:W-:Y:S05]  /*c130*/  @!P0 BRA `(.L_x_12845) ;  /* 0xfffffffc00f08947 */ /* 0x002fea000383ffff */
[----:B------:R-:W-:Y:S05]  /*c140*/  BRA `(.L_x_12920) ;  /* 0xffffffcc00e07947 */ /* 0x000fea000383ffff */
.L_x_12846:
        /* <DEDUP_REMOVED lines=8> */
.L_x_12922:
[----:B------:R-:W-:Y:S05]  /*c1d0*/  BSYNC B1 ;  /* 0x0000000000017941 */ /* 0x000fea0003800000 */
.L_x_12921:
        /* <DEDUP_REMOVED lines=9> */
.L_x_12923:
[----:B------:R-:W-:Y:S02]  /*c270*/  IMAD.SHL.U32 R15, R16, 0x2, RZ ;  /* 0x00000002100f7824 */ /* 0x000fe400078e00ff */
[----:B------:R-:W-:Y:S02]  /*c280*/  IMAD.MOV.U32 R13, RZ, RZ, R19 ;  /* 0x000000ffff0d7224 */ /* 0x000fe400078e0013 */
[----:B------:R-:W-:Y:S01]  /*c290*/  IMAD.MOV.U32 R12, RZ, RZ, 0x1 ;  /* 0x00000001ff0c7424 */ /* 0x000fe200078e00ff */
[----:B------:R-:W-:-:S04]  /*c2a0*/  MOV R2, R14 ;  /* 0x0000000e00027202 */ /* 0x000fc80000000f00 */
[----:B------:R-:W-:Y:S01]  /*c2b0*/  IADD3 R2, P0, R2, R15, RZ ;  /* 0x0000000f02027210 */ /* 0x000fe20007f1e0ff */
[----:B------:R-:W-:-:S04]  /*c2c0*/  IMAD.MOV.U32 R15, RZ, RZ, -0x1 ;  /* 0xffffffffff0f7424 */ /* 0x000fc800078e00ff */
[----:B------:R-:W-:-:S08]  /*c2d0*/  IMAD.X R3, RZ, RZ, R3, P0 ;  /* 0x000000ffff037224 */ /* 0x000fd000000e0603 */
[----:B------:R-:W-:Y:S05]  /*c2e0*/  WARPSYNC.COLLECTIVE R15, `(.L_x_12924) ;  /* 0x000000000f087348 */ /* 0x000fea0003c00000 */
[----:B------:R0:W1:Y:S02]  /*c2f0*/  SHFL.IDX P6, R14, R13, R12, R11 ;  /* 0x0000000c0d0e7389 */ /* 0x00006400000c000b */
[----:B01----:R-:W-:Y:S01]  /*c300*/  ENDCOLLECTIVE ;  /* 0x000000000000791b */ /* 0x003fe20003800000 */
.L_x_12924:
[----:B------:R-:W-:Y:S01]  /*c310*/  @!PT LDS RZ, [RZ] ;  /* 0x00000000fffff984 */ /* 0x000fe20000000800 */
[----:B------:R-:W-:Y:S01]  /*c320*/  @!PT LDS RZ, [RZ] ;  /* 0x00000000fffff984 */ /* 0x000fe20000000800 */
[----:B------:R-:W-:Y:S01]  /*c330*/  @!PT LDS RZ, [RZ] ;  /* 0x00000000fffff984 */ /* 0x000fe20000000800 */
[----:B------:R0:W-:Y:S01]  /*c340*/  LDGSTS.E.BYPASS.LTC128B.128 [R9+0xe400], desc[UR38][R2.64], !P2 ;  /* 0x0e40000002097fae */ /* 0x0001e2000d101d66 */
[----:B------:R-:W-:Y:S01]  /*c350*/  IMAD.MOV.U32 R13, RZ, RZ, R10 ;  /* 0x000000ffff0d7224 */ /* 0x000fe200078e000a */
[----:B0-----:R-:W-:-:S07]  /*c360*/  MOV R3, R14 ;  /* 0x0000000e00037202 */ /* 0x001fce0000000f00 */
[----:B------:R-:W-:Y:S05]  /*c370*/  WARPSYNC.COLLECTIVE R15, `(.L_x_12925) ;  /* 0x000000000f087348 */ /* 0x000fea0003c00000 */
[----:B------:R0:W1:Y:S02]  /*c380*/  SHFL.IDX P6, R14, R13, R12, R11 ;  /* 0x0000000c0d0e7389 */ /* 0x00006400000c000b */
[----:B01----:R-:W-:Y:S01]  /*c390*/  ENDCOLLECTIVE ;  /* 0x000000000000791b */ /* 0x003fe20003800000 */
.L_x_12925:
[----:B------:R-:W-:Y:S01]  /*c3a0*/  IMAD.SHL.U32 R15, R16, 0x2, RZ ;  /* 0x00000002100f7824 */ /* 0x000fe200078e00ff */
[----:B------:R-:W-:Y:S01]  /*c3b0*/  MOV R13, R19 ;  /* 0x00000013000d7202 */ /* 0x000fe20000000f00 */
[----:B------:R-:W-:Y:S02]  /*c3c0*/  IMAD.MOV.U32 R12, RZ, RZ, 0x2 ;  /* 0x00000002ff0c7424 */ /* 0x000fe400078e00ff */
[----:B------:R-:W-:-:S05]  /*c3d0*/  IMAD.MOV.U32 R2, RZ, RZ, R14 ;  /* 0x000000ffff027224 */ /* 0x000fca00078e000e */
[----:B------:R-:W-:Y:S01]  /*c3e0*/  IADD3 R2, P0, R2, R15, RZ ;  /* 0x0000000f02027210 */ /* 0x000fe20007f1e0ff */
[----:B------:R-:W-:-:S04]  /*c3f0*/  IMAD.MOV.U32 R15, RZ, RZ, -0x1 ;  /* 0xffffffffff0f7424 */ /* 0x000fc800078e00ff */
[----:B------:R-:W-:-:S08]  /*c400*/  IMAD.X R3, RZ, RZ, R3, P0 ;  /* 0x000000ffff037224 */ /* 0x000fd000000e0603 */
[----:B------:R-:W-:Y:S05]  /*c410*/  WARPSYNC.COLLECTIVE R15, `(.L_x_12926) ;  /* 0x000000000f087348 */ /* 0x000fea0003c00000 */
[----:B------:R0:W1:Y:S02]  /*c420*/  SHFL.IDX P6, R14, R13, R12, R11 ;  /* 0x0000000c0d0e7389 */ /* 0x00006400000c000b */
[----:B01----:R-:W-:Y:S01]  /*c430*/  ENDCOLLECTIVE ;  /* 0x000000000000791b */ /* 0x003fe20003800000 */
.L_x_12926:
[----:B------:R-:W-:Y:S01]  /*c440*/  @!PT LDS RZ, [RZ] ;  /* 0x00000000fffff984 */ /* 0x000fe20000000800 */
[----:B------:R-:W-:Y:S01]  /*c450*/  @!PT LDS RZ, [RZ] ;  /* 0x00000000fffff984 */ /* 0x000fe20000000800 */
[----:B------:R-:W-:Y:S01]  /*c460*/  @!PT LDS RZ, [RZ] ;  /* 0x00000000fffff984 */ /* 0x000fe20000000800 */
[----:B------:R0:W-:Y:S01]  /*c470*/  LDGSTS.E.BYPASS.LTC128B.128 [R9+0xec00], desc[UR38][R2.64], !P2 ;  /* 0x0ec0000002097fae */ /* 0x0001e2000d101d66 */
[----:B------:R-:W-:Y:S02]  /*c480*/  IMAD.MOV.U32 R13, RZ, RZ, R10 ;  /* 0x000000ffff0d7224 */ /* 0x000fe400078e000a */
[----:B0-----:R-:W-:-:S07]  /*c490*/  IMAD.MOV.U32 R3, RZ, RZ, R14 ;  /* 0x000000ffff037224 */ /* 0x001fce00078e000e */
[----:B------:R-:W-:Y:S05]  /*c4a0*/  WARPSYNC.COLLECTIVE R15, `(.L_x_12927) ;  /* 0x000000000f087348 */ /* 0x000fea0003c00000 */
[----:B------:R0:W1:Y:S02]  /*c4b0*/  SHFL.IDX P6, R14, R13, R12, R11 ;  /* 0x0000000c0d0e7389 */ /* 0x00006400000c000b */
[----:B01----:R-:W-:Y:S01]  /*c4c0*/  ENDCOLLECTIVE ;  /* 0x000000000000791b */ /* 0x003fe20003800000 */
.L_x_12927:
[----:B------:R-:W-:Y:S01]  /*c4d0*/  SHF.L.U32 R15, R16, 0x1, RZ ;  /* 0x00000001100f7819 */ /* 0x000fe200000006ff */
[----:B------:R-:W-:Y:S02]  /*c4e0*/  IMAD.MOV.U32 R13, RZ, RZ, R19 ;  /* 0x000000ffff0d7224 */ /* 0x000fe400078e0013 */
[----:B------:R-:W-:Y:S02]  /*c4f0*/  IMAD.MOV.U32 R12, RZ, RZ, 0x3 ;  /* 0x00000003ff0c7424 */ /* 0x000fe400078e00ff */
[----:B------:R-:W-:-:S05]  /*c500*/  IMAD.MOV.U32 R2, RZ, RZ, R14 ;  /* 0x000000ffff027224 */ /* 0x000fca00078e000e */
[----:B------:R-:W-:Y:S02]  /*c510*/  IADD3 R2, P0, R2, R15, RZ ;  /* 0x0000000f02027210 */ /* 0x000fe40007f1e0ff */
[----:B------:R-:W-:-:S03]  /*c520*/  MOV R15, 0xffffffff ;  /* 0xffffffff000f7802 */ /* 0x000fc60000000f00 */
[----:B------:R-:W-:-:S08]  /*c530*/  IMAD.X R3, RZ, RZ, R3, P0 ;  /* 0x000000ffff037224 */ /* 0x000fd000000e0603 */
[----:B------:R-:W-:Y:S05]  /*c540*/  WARPSYNC.COLLECTIVE R15, `(.L_x_12928) ;  /* 0x000000000f087348 */ /* 0x000fea0003c00000 */
[----:B------:R0:W1:Y:S02]  /*c550*/  SHFL.IDX P6, R14, R13, R12, R11 ;  /* 0x0000000c0d0e7389 */ /* 0x00006400000c000b */
[----:B01----:R-:W-:Y:S01]  /*c560*/  ENDCOLLECTIVE ;  /* 0x000000000000791b */ /* 0x003fe20003800000 */
.L_x_12928:
        /* <DEDUP_REMOVED lines=9> */
.L_x_12929:
[----:B------:R-:W-:Y:S02]  /*c600*/  IMAD.SHL.U32 R15, R16, 0x2, RZ ;  /* 0x00000002100f7824 */ /* 0x000fe400078e00ff */
[----:B------:R-:W-:Y:S02]  /*c610*/  IMAD.MOV.U32 R13, RZ, RZ, R19 ;  /* 0x000000ffff0d7224 */ /* 0x000fe400078e0013 */
[----:B------:R-:W-:Y:S02]  /*c620*/  IMAD.MOV.U32 R12, RZ, RZ, 0x4 ;  /* 0x00000004ff0c7424 */ /* 0x000fe400078e00ff */
[----:B------:R-:W-:-:S05]  /*c630*/  IMAD.MOV.U32 R2, RZ, RZ, R14 ;  /* 0x000000ffff027224 */ /* 0x000fca00078e000e */
[----:B------:R-:W-:Y:S01]  /*c640*/  IADD3 R2, P0, R2, R15, RZ ;  /* 0x0000000f02027210 */ /* 0x000fe20007f1e0ff */
[----:B------:R-:W-:-:S03]  /*c650*/  IMAD.MOV.U32 R15, RZ, RZ, -0x1 ;  /* 0xffffffffff0f7424 */ /* 0x000fc600078e00ff */
[----:B------:R-:W-:-:S09]  /*c660*/  IADD3.X R3, RZ, R3, RZ, P0, !PT ;  /* 0x00000003ff037210 */ /* 0x000fd200007fe4ff */
[----:B------:R-:W-:Y:S05]  /*c670*/  WARPSYNC.COLLECTIVE R15, `(.L_x_12930) ;  /* 0x000000000f087348 */ /* 0x000fea0003c00000 */
[----:B------:R0:W1:Y:S02]  /*c680*/  SHFL.IDX P6, R14, R13, R12, R11 ;  /* 0x0000000c0d0e7389 */ /* 0x00006400000c000b */
[----:B01----:R-:W-:Y:S01]  /*c690*/  ENDCOLLECTIVE ;  /* 0x000000000000791b */ /* 0x003fe20003800000 */
.L_x_12930:
[----:B------:R-:W-:Y:S01]  /*c6a0*/  @!PT LDS RZ, [RZ] ;  /* 0x00000000fffff984 */ /* 0x000fe20000000800 */
[----:B------:R-:W-:Y:S01]  /*c6b0*/  @!PT LDS RZ, [RZ] ;  /* 0x00000000fffff984 */ /* 0x000fe20000000800 */
[----:B------:R-:W-:Y:S01]  /*c6c0*/  @!PT LDS RZ, [RZ] ;  /* 0x00000000fffff984 */ /* 0x000fe20000000800 */
[----:B------:R0:W-:Y:S01]  /*c6d0*/  LDGSTS.E.BYPASS.LTC128B.128 [R9+0xfc00], desc[UR38][R2.64], !P2 ;  /* 0x0fc0000002097fae */ /* 0x0001e2000d101d66 */
[----:B------:R-:W-:Y:S01]  /*c6e0*/  MOV R13, R10 ;  /* 0x0000000a000d7202 */ /* 0x000fe20000000f00 */
[----:B0-----:R-:W-:-:S07]  /*c6f0*/  IMAD.MOV.U32 R3, RZ, RZ, R14 ;  /* 0x000000ffff037224 */ /* 0x001fce00078e000e */
[----:B------:R-:W-:Y:S05]  /*c700*/  WARPSYNC.COLLECTIVE R15, `(.L_x_12931) ;  /* 0x000000000f087348 */ /* 0x000fea0003c00000 */
[----:B------:R0:W1:Y:S02]  /*c710*/  SHFL.IDX P6, R14, R13, R12, R11 ;  /* 0x0000000c0d0e7389 */ /* 0x00006400000c000b */
[----:B01----:R-:W-:Y:S01]  /*c720*/  ENDCOLLECTIVE ;  /* 0x000000000000791b */ /* 0x003fe20003800000 */
.L_x_12931:
[----:B------:R-:W-:Y:S01]  /*c730*/  IMAD.SHL.U32 R15, R16, 0x2, RZ ;  /* 0x00000002100f7824 */ /* 0x000fe200078e00ff */
[----:B------:R-:W-:Y:S01]  /*c740*/  MOV R12, 0x5 ;  /* 0x00000005000c7802 */ /* 0x000fe20000000f00 */
[----:B------:R-:W-:Y:S02]  /*c750*/  IMAD.MOV.U32 R13, RZ, RZ, R19 ;  /* 0x000000ffff0d7224 */ /* 0x000fe400078e0013 */
[----:B------:R-:W-:-:S05]  /*c760*/  IMAD.MOV.U32 R2, RZ, RZ, R14 ;  /* 0x000000ffff027224 */ /* 0x000fca00078e000e */
[----:B------:R-:W-:Y:S01]  /*c770*/  IADD3 R2, P0, R2, R15, RZ ;  /* 0x0000000f02027210 */ /* 0x000fe20007f1e0ff */
[----:B------:R-:W-:-:S04]  /*c780*/  IMAD.MOV.U32 R15, RZ, RZ, -0x1 ;  /* 0xffffffffff0f7424 */ /* 0x000fc800078e00ff */
[----:B------:R-:W-:-:S08]  /*c790*/  IMAD.X R3, RZ, RZ, R3, P0 ;  /* 0x000000ffff037224 */ /* 0x000fd000000e0603 */
[----:B------:R-:W-:Y:S05]  /*c7a0*/  WARPSYNC.COLLECTIVE R15, `(.L_x_12932) ;  /* 0x000000000f087348 */ /* 0x000fea0003c00000 */
[----:B------:R0:W1:Y:S02]  /*c7b0*/  SHFL.IDX P6, R14, R13, R12, R11 ;  /* 0x0000000c0d0e7389 */ /* 0x00006400000c000b */
[----:B01----:R-:W-:Y:S01]  /*c7c0*/  ENDCOLLECTIVE ;  /* 0x000000000000791b */ /* 0x003fe20003800000 */
.L_x_12932:
        /* <DEDUP_REMOVED lines=9> */
.L_x_12933:
        /* <DEDUP_REMOVED lines=10> */
.L_x_12934:
        /* <DEDUP_REMOVED lines=9> */
.L_x_12935:
        /* <DEDUP_REMOVED lines=10> */
.L_x_12936:
        /* <DEDUP_REMOVED lines=9> */
.L_x_12937:
[----:B------:R-:W-:Y:S05]  /*cac0*/  BRA `(.L_x_12938) ;  /* 0xffffffc800907947 */ /* 0x000fea000383ffff */
.L_x_12851:
[----:B0-----:R0:W1:Y:S02]  /*cad0*/  SYNCS.PHASECHK.TRANS64.TRYWAIT P0, [R7+URZ+0x16860], R2 ;  /* 0x01686002070075a7 */ /* 0x001064000800017f */
[----:B-1----:R-:W-:Y:S05]  /*cae0*/  @!P0 NANOSLEEP.SYNCS 0x989680 ;  /* 0x009896800000895d */ /* 0x002fea0003900000 */
[----:B------:R-:W1:Y:S02]  /*caf0*/  @!P0 SYNCS.PHASECHK.TRANS64 P0, [R7+URZ+0x16860], R2 ;  /* 0x01686002070085a7 */ /* 0x000e64000800007f */
[----:B-1----:R-:W-:Y:S05]  /*cb00*/  @!P0 BRA `(.L_x_12851) ;  /* 0xfffffffc00f08947 */ /* 0x002fea000383ffff */
[----:B------:R-:W-:Y:S05]  /*cb10*/  BRA `(.L_x_12939) ;  /* 0xffffffc800f07947 */ /* 0x000fea000383ffff */
.L_x_12852:
        /* <DEDUP_REMOVED lines=8> */
.L_x_12941:
[----:B------:R-:W-:Y:S05]  /*cba0*/  BSYNC B1 ;  /* 0x0000000000017941 */ /* 0x000fea0003800000 */
.L_x_12940:
[----:B------:R-:W-:Y:S01]  /*cbb0*/  MOV R13, R17 ;  /* 0x00000011000d7202 */ /* 0x000fe20000000f00 */
[----:B------:R-:W-:Y:S01]  /*cbc0*/  IMAD.MOV.U32 R12, RZ, RZ, RZ ;  /* 0x000000ffff0c7224 */ /* 0x000fe200078e00ff */
[----:B------:R-:W-:Y:S01]  /*cbd0*/  ISETP.LT.OR P2, PT, R4, 0x1, P1 ;  /* 0x000000010400780c */ /* 0x000fe20000f41670 */
[----:B------:R-:W-:Y:S01]  /*cbe0*/  IMAD.MOV.U32 R11, RZ, RZ, 0x181f ;  /* 0x0000181fff0b7424 */ /* 0x000fe200078e00ff */
[----:B------:R-:W-:Y:S01]  /*cbf0*/  LEA R8, R8, UR45, 0x1 ;  /* 0x0000002d08087c11 */ /* 0x000fe2000f8e08ff */
[----:B------:R-:W-:Y:S02]  /*cc00*/  IMAD.MOV.U32 R15, RZ, RZ, -0x1 ;  /* 0xffffffffff0f7424 */ /* 0x000fe400078e00ff */
[----:B------:R-:W-:-:S08]  /*cc10*/  IMAD.MOV.U32 R3, RZ, RZ, R14 ;  /* 0x000000ffff037224 */ /* 0x000fd000078e000e */
[----:B------:R-:W-:Y:S05]  /*cc20*/  WARPSYNC.COLLECTIVE R15, `(.L_x_12942) ;  /* 0x000000000f087348 */ /* 0x000fea0003c00000 */
[----:B------:R0:W1:Y:S02]  /*cc30*/  SHFL.IDX P6, R14, R13, R12, R11 ;  /* 0x0000000c0d0e7389 */ /* 0x00006400000c000b */
[----:B01----:R-:W-:Y:S01]  /*cc40*/  ENDCOLLECTIVE ;  /* 0x000000000000791b */ /* 0x003fe20003800000 */
.L_x_12942:
[----:B------:R-:W-:Y:S01]  /*cc50*/  MOV R13, R18 ;  /* 0x00000012000d7202 */ /* 0x000fe20000000f00 */
[----:B------:R-:W-:Y:S01]  /*cc60*/  IMAD.MOV.U32 R12, RZ, RZ, 0x1 ;  /* 0x00000001ff0c7424 */ /* 0x000fe200078e00ff */
[----:B------:R-:W-:-:S13]  /*cc70*/  IADD3 R2, P0, R14, R19, RZ ;  /* 0x000000130e027210 */ /* 0x000fda0007f1e0ff */
[----:B------:R-:W-:Y:S05]  /*cc80*/  WARPSYNC.COLLECTIVE R15, `(.L_x_12943) ;  /* 0x000000000f087348 */ /* 0x000fea0003c00000 */
[----:B------:R0:W1:Y:S02]  /*cc90*/  SHFL.IDX P6, R14, R13, R12, R11 ;  /* 0x0000000c0d0e7389 */ /* 0x00006400000c000b */
[----:B01----:R-:W-:Y:S01]  /*cca0*/  ENDCOLLECTIVE ;  /* 0x000000000000791b */ /* 0x003fe20003800000 */
.L_x_12943:
[----:B------:R-:W-:-:S05]  /*ccb0*/  IMAD.X R3, RZ, RZ, R3, P0 ;  /* 0x000000ffff037224 */ /* 0x000fca00000e0603 */
[----:B------:R-:W-:Y:S01]  /*ccc0*/  @!PT LDS RZ, [RZ] ;  /* 0x00000000fffff984 */ /* 0x000fe20000000800 */
[----:B------:R-:W-:Y:S01]  /*ccd0*/  @!PT LDS RZ, [RZ] ;  /* 0x00000000fffff984 */ /* 0x000fe20000000800 */
[----:B------:R-:W-:Y:S01]  /*cce0*/  @!PT LDS RZ, [RZ] ;  /* 0x00000000fffff984 */ /* 0x000fe20000000800 */
[----:B------:R0:W-:Y:S01]  /*ccf0*/  LDGSTS.E.BYPASS.LTC128B.128 [R8+0x400], desc[UR38][R2.64], !P2 ;  /* 0x0040000002087fae */ /* 0x0001e2000d101d66 */
[----:B------:R-:W-:Y:S01]  /*cd00*/  ISETP.LT.OR P2, PT, R4, 0x11, P1 ;  /* 0x000000110400780c */ /* 0x000fe20000f41670 */
[----:B------:R-:W-:Y:S02]  /*cd10*/  IMAD.MOV.U32 R13, RZ, RZ, R17 ;  /* 0x000000ffff0d7224 */ /* 0x000fe400078e0011 */
[----:B------:R-:W-:-:S10]  /*cd20*/  IMAD.MOV.U32 R9, RZ, RZ, R14 ;  /* 0x000000ffff097224 */ /* 0x000fd400078e000e */
[----:B0-----:R-:W-:Y:S05]  /*cd30*/  WARPSYNC.COLLECTIVE R15, `(.L_x_12944) ;  /* 0x000000000f087348 */ /* 0x001fea0003c00000 */
[----:B------:R1:W2:Y:S02]  /*cd40*/  SHFL.IDX P6, R14, R13, R12, R11 ;  /* 0x0000000c0d0e7389 */ /* 0x0002a400000c000b */
[----:B012---:R-:W-:Y:S01]  /*cd50*/  ENDCOLLECTIVE ;  /* 0x000000000000791b */ /* 0x007fe20003800000 */
.L_x_12944:
[----:B------:R-:W-:Y:S02]  /*cd60*/  IMAD.MOV.U32 R13, RZ, RZ, R18 ;  /* 0x000000ffff0d7224 */ /* 0x000fe400078e0012 */
[----:B------:R-:W-:Y:S02]  /*cd70*/  IMAD.MOV.U32 R12, RZ, RZ, 0x2 ;  /* 0x00000002ff0c7424 */ /* 0x000fe400078e00ff */
[----:B------:R-:W-:-:S05]  /*cd80*/  IMAD.MOV.U32 R11, RZ, RZ, R14 ;  /* 0x000000ffff0b7224 */ /* 0x000fca00078e000e */
[----:B------:R-:W-:Y:S01]  /*cd90*/  IADD3 R2, P0, R11, R19, RZ ;  /* 0x000000130b027210 */ /* 0x000fe20007f1e0ff */
[----:B------:R-:W-:-:S03]  /*cda0*/  IMAD.MOV.U32 R11, RZ, RZ, 0x181f ;  /* 0x0000181fff0b7424 */ /* 0x000fc600078e00ff */
[----:B------:R-:W-:-:S09]  /*cdb0*/  IADD3.X R3, RZ, R9, RZ, P0, !PT ;  /* 0x00000009ff037210 */ /* 0x000fd200007fe4ff */
[----:B------:R-:W-:Y:S05]  /*cdc0*/  WARPSYNC.COLLECTIVE R15, `(.L_x_12945) ;  /* 0x000000000f087348 */ /* 0x000fea0003c00000 */
[----:B------:R0:W1:Y:S02]  /*cdd0*/  SHFL.IDX P6, R14, R13, R12, R11 ;  /* 0x0000000c0d0e7389 */ /* 0x00006400000c000b */
[----:B01----:R-:W-:Y:S01]  /*cde0*/  ENDCOLLECTIVE ;  /* 0x000000000000791b */ /* 0x003fe20003800000 */
.L_x_12945:
[----:B------:R-:W-:Y:S01]  /*cdf0*/  @!PT LDS RZ, [RZ] ;  /* 0x00000000fffff984 */ /* 0x000fe20000000800 */
[----:B------:R-:W-:Y:S01]  /*ce00*/  @!PT LDS RZ, [RZ] ;  /* 0x00000000fffff984 */ /* 0x000fe20000000800 */
[----:B------:R-:W-:Y:S01]  /*ce10*/  @!PT LDS RZ, [RZ] ;  /* 0x00000000fffff984 */ /* 0x000fe20000000800 */
[----:B------:R0:W-:Y:S01]  /*ce20*/  LDGSTS.E.BYPASS.LTC128B.128 [R8+0xc00], desc[UR38][R2.64], !P2 ;  /* 0x00c0000002087fae */ /* 0x0001e2000d101d66 */
[----:B------:R-:W-:Y:S02]  /*ce30*/  ISETP.LT.OR P2, PT, R4, 0x21, P1 ;  /* 0x000000210400780c */ /* 0x000fe40000f41670 */
[----:B------:R-:W-:Y:S01]  /*ce40*/  MOV R13, R17 ;  /* 0x00000011000d7202 */ /* 0x000fe20000000f00 */
[----:B------:R-:W-:-:S10]  /*ce50*/  IMAD.MOV.U32 R10, RZ, RZ, R14 ;  /* 0x000000ffff0a7224 */ /* 0x000fd400078e000e */
[----:B0-----:R-:W-:Y:S05]  /*ce60*/  WARPSYNC.COLLECTIVE R15, `(.L_x_12946) ;  /* 0x000000000f087348 */ /* 0x001fea0003c00000 */
[----:B------:R1:W2:Y:S02]  /*ce70*/  SHFL.IDX P6, R14, R13, R12, R11 ;  /* 0x0000000c0d0e7389 */ /* 0x0002a400000c000b */
[----:B012---:R-:W-:Y:S01]  /*ce80*/  ENDCOLLECTIVE ;  /* 0x000000000000791b */ /* 0x007fe20003800000 */
.L_x_12946:
[----:B------:R-:W-:Y:S02]  /*ce90*/  IMAD.MOV.U32 R13, RZ, RZ, R18 ;  /* 0x000000ffff0d7224 */ /* 0x000fe400078e0012 */
[----:B------:R-:W-:-:S05]  /*cea0*/  IMAD.MOV.U32 R12, RZ, RZ, R14 ;  /* 0x000000ffff0c7224 */ /* 0x000fca00078e000e */
[----:B------:R-:W-:Y:S01]  /*ceb0*/  IADD3 R2, P0, R12, R19, RZ ;  /* 0x000000130c027210 */ /* 0x000fe20007f1e0ff */
[----:B------:R-:W-:-:S04]  /*cec0*/  IMAD.MOV.U32 R12, RZ, RZ, 0x3 ;  /* 0x00000003ff0c7424 */ /* 0x000fc800078e00ff */
[----:B------:R-:W-:-:S08]  /*ced0*/  IMAD.X R3, RZ, RZ, R10, P0 ;  /* 0x000000ffff037224 */ /* 0x000fd000000e060a */
[----:B------:R-:W-:Y:S05]  /*cee0*/  WARPSYNC.COLLECTIVE R15, `(.L_x_12947) ;  /* 0x000000000f087348 */ /* 0x000fea0003c00000 */
[----:B------:R0:W1:Y:S02]  /*cef0*/  SHFL.IDX P6, R14, R13, R12, R11 ;  /* 0x0000000c0d0e7389 */ /* 0x00006400000c000b */
[----:B01----:R-:W-:Y:S01]  /*cf00*/  ENDCOLLECTIVE ;  /* 0x000000000000791b */ /* 0x003fe20003800000 */
.L_x_12947:
[----:B------:R-:W-:Y:S01]  /*cf10*/  @!PT LDS RZ, [RZ] ;  /* 0x00000000fffff984 */ /* 0x000fe20000000800 */
[----:B------:R-:W-:Y:S01]  /*cf20*/  @!PT LDS RZ, [RZ] ;  /* 0x00000000fffff984 */ /* 0x000fe20000000800 */
[----:B------:R-:W-:Y:S01]  /*cf30*/  @!PT LDS RZ, [RZ] ;  /* 0x00000000fffff984 */ /* 0x000fe20000000800 */
[----:B------:R0:W-:Y:S01]  /*cf40*/  LDGSTS.E.BYPASS.LTC128B.128 [R8+0x1400], desc[UR38][R2.64], !P2 ;  /* 0x0140000002087fae */ /* 0x0001e2000d101d66 */
[----:B------:R-:W-:Y:S01]  /*cf50*/  ISETP.LT.OR P2, PT, R4, 0x31, P1 ;  /* 0x000000310400780c */ /* 0x000fe20000f41670 */
[----:B------:R-:W-:Y:S01]  /*cf60*/  IMAD.MOV.U32 R13, RZ, RZ, R17 ;  /* 0x000000ffff0d7224 */ /* 0x000fe200078e0011 */
[----:B------:R-:W-:-:S11]  /*cf70*/  MOV R9, R14 ;  /* 0x0000000e00097202 */ /* 0x000fd60000000f00 */
[----:B0-----:R-:W-:Y:S05]  /*cf80*/  WARPSYNC.COLLECTIVE R15, `(.L_x_12948) ;  /* 0x000000000f087348 */ /* 0x001fea0003c00000 */
[----:B------:R1:W2:Y:S02]  /*cf90*/  SHFL.IDX P6, R14, R13, R12, R11 ;  /* 0x0000000c0d0e7389 */ /* 0x0002a400000c000b */
[----:B012---:R-:W-:Y:S01]  /*cfa0*/  ENDCOLLECTIVE ;  /* 0x000000000000791b */ /* 0x007fe20003800000 */
.L_x_12948:
[----:B------:R-:W-:Y:S01]  /*cfb0*/  IMAD.MOV.U32 R13, RZ, RZ, R18 ;  /* 0x000000ffff0d7224 */ /* 0x000fe200078e0012 */
[----:B------:R-:W-:Y:S01]  /*cfc0*/  MOV R12, 0x4 ;  /* 0x00000004000c7802 */ /* 0x000fe20000000f00 */
[----:B------:R-:W-:-:S05]  /*cfd0*/  IMAD.MOV.U32 R11, RZ, RZ, R14 ;  /* 0x000000ffff0b7224 */ /* 0x000fca00078e000e */
[----:B------:R-:W-:Y:S01]  /*cfe0*/  IADD3 R2, P0, R11, R19, RZ ;  /* 0x000000130b027210 */ /* 0x000fe20007f1e0ff */
[----:B------:R-:W-:-:S04]  /*cff0*/  IMAD.MOV.U32 R11, RZ, RZ, 0x181f ;  /* 0x0000181fff0b7424 */ /* 0x000fc800078e00ff */
[----:B------:R-:W-:-:S08]  /*d000*/  IMAD.X R3, RZ, RZ, R9, P0 ;  /* 0x000000ffff037224 */ /* 0x000fd000000e0609 */
[----:B------:R-:W-:Y:S05]  /*d010*/  WARPSYNC.COLLECTIVE R15, `(.L_x_12949) ;  /* 0x000000000f087348 */ /* 0x000fea0003c00000 */
[----:B------:R0:W1:Y:S02]  /*d020*/  SHFL.IDX P6, R14, R13, R12, R11 ;  /* 0x0000000c0d0e7389 */ /* 0x00006400000c000b */
[----:B01----:R-:W-:Y:S01]  /*d030*/  ENDCOLLECTIVE ;  /* 0x000000000000791b */ /* 0x003fe20003800000 */
.L_x_12949:
        /* <DEDUP_REMOVED lines=10> */
.L_x_12950:
[----:B------:R-:W-:Y:S02]  /*d0e0*/  IMAD.MOV.U32 R13, RZ, RZ, R18 ;  /* 0x000000ffff0d7224 */ /* 0x000fe400078e0012 */
[----:B------:R-:W-:-:S05]  /*d0f0*/  IMAD.MOV.U32 R12, RZ, RZ, R14 ;  /* 0x000000ffff0c7224 */ /* 0x000fca00078e000e */
[----:B------:R-:W-:Y:S01]  /*d100*/  IADD3 R2, P0, R12, R19, RZ ;  /* 0x000000130c027210 */ /* 0x000fe20007f1e0ff */
[----:B------:R-:W-:-:S03]  /*d110*/  IMAD.MOV.U32 R12, RZ, RZ, 0x5 ;  /* 0x00000005ff0c7424 */ /* 0x000fc600078e00ff */
[----:B------:R-:W-:-:S09]  /*d120*/  IADD3.X R3, RZ, R10, RZ, P0, !PT ;  /* 0x0000000aff037210 */ /* 0x000fd200007fe4ff */
[----:B------:R-:W-:Y:S05]  /*d130*/  WARPSYNC.COLLECTIVE R15, `(.L_x_12951) ;  /* 0x000000000f087348 */ /* 0x000fea0003c00000 */
[----:B------:R0:W1:Y:S02]  /*d140*/  SHFL.IDX P6, R14, R13, R12, R11 ;  /* 0x0000000c0d0e7389 */ /* 0x00006400000c000b */
[----:B01----:R-:W-:Y:S01]  /*d150*/  ENDCOLLECTIVE ;  /* 0x000000000000791b */ /* 0x003fe20003800000 */
.L_x_12951:
        /* <DEDUP_REMOVED lines=10> */
.L_x_12952:
[----:B------:R-:W-:Y:S02]  /*d200*/  IMAD.MOV.U32 R13, RZ, RZ, R18 ;  /* 0x000000ffff0d7224 */ /* 0x000fe400078e0012 */
[----:B------:R-:W-:Y:S01]  /*d210*/  IMAD.MOV.U32 R12, RZ, RZ, 0x6 ;  /* 0x00000006ff0c7424 */ /* 0x000fe200078e00ff */
[----:B------:R-:W-:-:S04]  /*d220*/  MOV R11, R14 ;  /* 0x0000000e000b7202 */ /* 0x000fc80000000f00 */
[----:B------:R-:W-:Y:S01]  /*d230*/  IADD3 R2, P0, R11, R19, RZ ;  /* 0x000000130b027210 */ /* 0x000fe20007f1e0ff */
[----:B------:R-:W-:-:S04]  /*d240*/  IMAD.MOV.U32 R11, RZ, RZ, 0x181f ;  /* 0x0000181fff0b7424 */ /* 0x000fc800078e00ff */
[----:B------:R-:W-:-:S08]  /*d250*/  IMAD.X R3, RZ, RZ, R9, P0 ;  /* 0x000000ffff037224 */ /* 0x000fd000000e0609 */
[----:B------:R-:W-:Y:S05]  /*d260*/  WARPSYNC.COLLECTIVE R15, `(.L_x_12953) ;  /* 0x000000000f087348 */ /* 0x000fea0003c00000 */
[----:B------:R0:W1:Y:S02]  /*d270*/  SHFL.IDX P6, R14, R13, R12, R11 ;  /* 0x0000000c0d0e7389 */ /* 0x00006400000c000b */
[----:B01----:R-:W-:Y:S01]  /*d280*/  ENDCOLLECTIVE ;  /* 0x000000000000791b */ /* 0x003fe20003800000 */
.L_x_12953:
        /* <DEDUP_REMOVED lines=10> */
.L_x_12954:
[----:B------:R-:W-:Y:S02]  /*d330*/  IMAD.MOV.U32 R13, RZ, RZ, R18 ;  /* 0x000000ffff0d7224 */ /* 0x000fe400078e0012 */
[----:B------:R-:W-:-:S05]  /*d340*/  IMAD.MOV.U32 R12, RZ, RZ, R14 ;  /* 0x000000ffff0c7224 */ /* 0x000fca00078e000e */
[----:B------:R-:W-:Y:S02]  /*d350*/  IADD3 R2, P0, R12, R19, RZ ;  /* 0x000000130c027210 */ /* 0x000fe40007f1e0ff */
[----:B------:R-:W-:-:S03]  /*d360*/  MOV R12, 0x7 ;  /* 0x00000007000c7802 */ /* 0x000fc60000000f00 */
[----:B------:R-:W-:-:S08]  /*d370*/  IMAD.X R3, RZ, RZ, R10, P0 ;  /* 0x000000ffff037224 */ /* 0x000fd000000e060a */
[----:B------:R-:W-:Y:S05]  /*d380*/  WARPSYNC.COLLECTIVE R15, `(.L_x_12955) ;  /* 0x000000000f087348 */ /* 0x000fea0003c00000 */
[----:B------:R0:W1:Y:S02]  /*d390*/  SHFL.IDX P6, R14, R13, R12, R11 ;  /* 0x0000000c0d0e7389 */ /* 0x00006400000c000b */
[----:B01----:R-:W-:Y:S01]  /*d3a0*/  ENDCOLLECTIVE ;  /* 0x000000000000791b */ /* 0x003fe20003800000 */
.L_x_12955:
        /* <DEDUP_REMOVED lines=9> */
.L_x_12956:
[----:B------:R-:W-:Y:S05]  /*d440*/  BRA `(.L_x_12957) ;  /* 0xffffffc4006c7947 */ /* 0x000fea000383ffff */
.L_x_12858:
[----:B0-----:R0:W1:Y:S02]  /*d450*/  SYNCS.PHASECHK.TRANS64.TRYWAIT P0, [R0+URZ+0x16860], R3 ;  /* 0x01686003000075a7 */ /* 0x001064000800017f */
[----:B-1----:R-:W-:Y:S05]  /*d460*/  @!P0 NANOSLEEP.SYNCS 0x989680 ;  /* 0x009896800000895d */ /* 0x002fea0003900000 */
[----:B------:R-:W1:Y:S02]  /*d470*/  @!P0 SYNCS.PHASECHK.TRANS64 P0, [R0+URZ+0x16860], R3 ;  /* 0x01686003000085a7 */ /* 0x000e64000800007f */
[----:B-1----:R-:W-:Y:S05]  /*d480*/  @!P0 BRA `(.L_x_12858) ;  /* 0xfffffffc00f08947 */ /* 0x002fea000383ffff */
[----:B------:R-:W-:Y:S05]  /*d490*/  BRA `(.L_x_12958) ;  /* 0xffffffc800687947 */ /* 0x000fea000383ffff */
.L_x_12859:
        /* <DEDUP_REMOVED lines=8> */
.L_x_12960:
[----:B------:R-:W-:Y:S05]  /*d520*/  BSYNC B0 ;  /* 0x0000000000007941 */ /* 0x000fea0003800000 */
.L_x_12959:
        /* <DEDUP_REMOVED lines=9> */
.L_x_12961:
[----:B------:R-:W-:Y:S02]  /*d5c0*/  ULDC UR4, c[0x0][0x2f4] ;  /* 0x0000bd0000047ab9 */ /* 0x000fe40000000800 */
[C---:B------:R-:W-:Y:S01]  /*d5d0*/  ISETP.GE.AND P0, PT, R16.reuse, UR4, PT ;  /* 0x0000000410007c0c */ /* 0x040fe2000bf06270 */
[----:B------:R-:W-:-:S03]  /*d5e0*/  IMAD.SHL.U32 R16, R16, 0x2, RZ ;  /* 0x0000000210107824 */ /* 0x000fc600078e00ff */
[----:B------:R-:W-:Y:S01]  /*d5f0*/  ISETP.LT.OR P2, PT, R5, 0x1, P0 ;  /* 0x000000010500780c */ /* 0x000fe20000741670 */
[----:B------:R-:W-:Y:S01]  /*d600*/  IMAD.MOV.U32 R13, RZ, RZ, R18 ;  /* 0x000000ffff0d7224 */ /* 0x000fe200078e0012 */
[----:B------:R-:W-:Y:S02]  /*d610*/  MOV R12, 0x1 ;  /* 0x00000001000c7802 */ /* 0x000fe40000000f00 */
[----:B------:R-:W-:-:S13]  /*d620*/  IADD3 R2, P1, R14, R16, RZ ;  /* 0x000000100e027210 */ /* 0x000fda0007f3e0ff */
[----:B------:R-:W-:Y:S05]  /*d630*/  WARPSYNC.COLLECTIVE R15, `(.L_x_12962) ;  /* 0x000000000f087348 */ /* 0x000fea0003c00000 */
[----:B------:R0:W1:Y:S02]  /*d640*/  SHFL.IDX P6, R14, R13, R12, R11 ;  /* 0x0000000c0d0e7389 */ /* 0x00006400000c000b */
[----:B01----:R-:W-:Y:S01]  /*d650*/  ENDCOLLECTIVE ;  /* 0x000000000000791b */ /* 0x003fe20003800000 */
.L_x_12962:
        /* <DEDUP_REMOVED lines=11> */
.L_x_12963:
[----:B------:R-:W-:Y:S01]  /*d710*/  MOV R13, R18 ;  /* 0x00000012000d7202 */ /* 0x000fe20000000f00 */
[----:B------:R-:W-:Y:S02]  /*d720*/  IMAD.MOV.U32 R12, RZ, RZ, 0x2 ;  /* 0x00000002ff0c7424 */ /* 0x000fe400078e00ff */
[----:B------:R-:W-:-:S07]  /*d730*/  IMAD.MOV.U32 R9, RZ, RZ, R14 ;  /* 0x000000ffff097224 */ /* 0x000fce00078e000e */
[----:B------:R-:W-:Y:S05]  /*d740*/  WARPSYNC.COLLECTIVE R15, `(.L_x_12964) ;  /* 0x000000000f087348 */ /* 0x000fea0003c00000 */
[----:B------:R0:W1:Y:S02]  /*d750*/  SHFL.IDX P6, R14, R13, R12, R11 ;  /* 0x0000000c0d0e7389 */ /* 0x00006400000c000b */
[----:B01----:R-:W-:Y:S01]  /*d760*/  ENDCOLLECTIVE ;  /* 0x000000000000791b */ /* 0x003fe20003800000 */
.L_x_12964:
[----:B------:R-:W-:-:S05]  /*d770*/  IADD3 R2, P1, R9, R16, RZ ;  /* 0x0000001009027210 */ /* 0x000fca0007f3e0ff */
[----:B------:R-:W-:-:S05]  /*d780*/  IMAD.X R3, RZ, RZ, R7, P1 ;  /* 0x000000ffff037224 */ /* 0x000fca00008e0607 */
[----:B------:R-:W-:Y:S01]  /*d790*/  @!PT LDS RZ, [RZ] ;  /* 0x00000000fffff984 */ /* 0x000fe20000000800 */
[----:B------:R-:W-:Y:S01]  /*d7a0*/  @!PT LDS RZ, [RZ] ;  /* 0x00000000fffff984 */ /* 0x000fe20000000800 */
[----:B------:R-:W-:Y:S01]  /*d7b0*/  @!PT LDS RZ, [RZ] ;  /* 0x00000000fffff984 */ /* 0x000fe20000000800 */
[----:B------:R0:W-:Y:S01]  /*d7c0*/  LDGSTS.E.BYPASS.LTC128B.128 [R4+0xc00], desc[UR38][R2.64], !P2 ;  /* 0x00c0000002047fae */ /* 0x0001e2000d101d66 */
[----:B------:R-:W-:Y:S01]  /*d7d0*/  IMAD.MOV.U32 R13, RZ, RZ, R17 ;  /* 0x000000ffff0d7224 */ /* 0x000fe200078e0011 */
[----:B------:R-:W-:Y:S01]  /*d7e0*/  ISETP.LT.OR P2, PT, R5, 0x21, P0 ;  /* 0x000000210500780c */ /* 0x000fe20000741670 */
[----:B------:R-:W-:-:S12]  /*d7f0*/  IMAD.MOV.U32 R19, RZ, RZ, R14 ;  /* 0x000000ffff137224 */ /* 0x000fd800078e000e */
[----:B0-----:R-:W-:Y:S05]  /*d800*/  WARPSYNC.COLLECTIVE R15, `(.L_x_12965) ;  /* 0x000000000f087348 */ /* 0x001fea0003c00000 */
[----:B------:R1:W2:Y:S02]  /*d810*/  SHFL.IDX P6, R14, R13, R12, R11 ;  /* 0x0000000c0d0e7389 */ /* 0x0002a400000c000b */
[----:B012---:R-:W-:Y:S01]  /*d820*/  ENDCOLLECTIVE ;  /* 0x000000000000791b */ /* 0x007fe20003800000 */
.L_x_12965:
[----:B------:R-:W-:Y:S02]  /*d830*/  IMAD.MOV.U32 R13, RZ, RZ, R18 ;  /* 0x000000ffff0d7224 */ /* 0x000fe400078e0012 */
[----:B------:R-:W-:Y:S02]  /*d840*/  IMAD.MOV.U32 R12, RZ, RZ, 0x3 ;  /* 0x00000003ff0c7424 */ /* 0x000fe400078e00ff */
[----:B------:R-:W-:-:S07]  /*d850*/  IMAD.MOV.U32 R21, RZ, RZ, R14 ;  /* 0x000000ffff157224 */ /* 0x000fce00078e000e */
[----:B------:R-:W-:Y:S05]  /*d860*/  WARPSYNC.COLLECTIVE R15, `(.L_x_12966) ;  /* 0x000000000f087348 */ /* 0x000fea0003c00000 */
[----:B------:R0:W1:Y:S02]  /*d870*/  SHFL.IDX P6, R14, R13, R12, R11 ;  /* 0x0000000c0d0e7389 */ /* 0x00006400000c000b */
[----:B01----:R-:W-:Y:S01]  /*d880*/  ENDCOLLECTIVE ;  /* 0x000000000000791b */ /* 0x003fe20003800000 */
.L_x_12966:
[----:B------:R-:W-:-:S04]  /*d890*/  IADD3 R2, P1, R21, R16, RZ ;  /* 0x0000001015027210 */ /* 0x000fc80007f3e0ff */
[----:B------:R-:W-:-:S05]  /*d8a0*/  IADD3.X R3, RZ, R19, RZ, P1, !PT ;  /* 0x00000013ff037210 */ /* 0x000fca0000ffe4ff */
        /* <DEDUP_REMOVED lines=10> */
.L_x_12967:
[----:B------:R-:W-:Y:S02]  /*d950*/  IMAD.MOV.U32 R13, RZ, RZ, R18 ;  /* 0x000000ffff0d7224 */ /* 0x000fe400078e0012 */
[----:B------:R-:W-:Y:S01]  /*d960*/  IMAD.MOV.U32 R12, RZ, RZ, 0x4 ;  /* 0x00000004ff0c7424 */ /* 0x000fe200078e00ff */
[----:B------:R-:W-:-:S13]  /*d970*/  IADD3 R2, P1, R14, R16, RZ ;  /* 0x000000100e027210 */ /* 0x000fda0007f3e0ff */
[----:B------:R-:W-:Y:S05]  /*d980*/  WARPSYNC.COLLECTIVE R15, `(.L_x_12968) ;  /* 0x000000000f087348 */ /* 0x000fea0003c00000 */
[----:B------:R0:W1:Y:S02]  /*d990*/  SHFL.IDX P6, R14, R13, R12, R11 ;  /* 0x0000000c0d0e7389 */ /* 0x00006400000c000b */
[----:B01----:R-:W-:Y:S01]  /*d9a0*/  ENDCOLLECTIVE ;  /* 0x000000000000791b */ /* 0x003fe20003800000 */
.L_x_12968:
[----:B------:R-:W-:Y:S01]  /*d9b0*/  IADD3.X R3, RZ, R10, RZ, P1, !PT ;  /* 0x0000000aff037210 */ /* 0x000fe20000ffe4ff */
[----:B------:R-:W-:-:S04]  /*d9c0*/  IMAD.MOV.U32 R10, RZ, RZ, RZ ;  /* 0x000000ffff0a7224 */ /* 0x000fc800078e00ff */
        /* <DEDUP_REMOVED lines=10> */
.L_x_12969:
[----:B------:R-:W-:Y:S02]  /*da70*/  IMAD.MOV.U32 R13, RZ, RZ, R18 ;  /* 0x000000ffff0d7224 */ /* 0x000fe400078e0012 */
[----:B------:R-:W-:Y:S01]  /*da80*/  IMAD.MOV.U32 R12, RZ, RZ, 0x5 ;  /* 0x00000005ff0c7424 */ /* 0x000fe200078e00ff */
[----:B------:R-:W-:-:S07]  /*da90*/  MOV R23, R14 ;  /* 0x0000000e00177202 */ /* 0x000fce0000000f00 */
[----:B------:R-:W-:Y:S05]  /*daa0*/  WARPSYNC.COLLECTIVE R15, `(.L_x_12970) ;  /* 0x000000000f087348 */ /* 0x000fea0003c00000 */
[----:B------:R0:W1:Y:S02]  /*dab0*/  SHFL.IDX P6, R14, R13, R12, R11 ;  /* 0x0000000c0d0e7389 */ /* 0x00006400000c000b */
[----:B01----:R-:W-:Y:S01]  /*dac0*/  ENDCOLLECTIVE ;  /* 0x000000000000791b */ /* 0x003fe20003800000 */
.L_x_12970:
[----:B------:R-:W-:-:S05]  /*dad0*/  IADD3 R2, P1, R23, R16, RZ ;  /* 0x0000001017027210 */ /* 0x000fca0007f3e0ff */
[----:B------:R-:W-:-:S05]  /*dae0*/  IMAD.X R3, RZ, RZ, R19, P1 ;  /* 0x000000ffff037224 */ /* 0x000fca00008e0613 */
        /* <DEDUP_REMOVED lines=10> */
.L_x_12971:
[----:B------:R-:W-:Y:S02]  /*db90*/  IMAD.MOV.U32 R13, RZ, RZ, R18 ;  /* 0x000000ffff0d7224 */ /* 0x000fe400078e0012 */
[----:B------:R-:W-:Y:S02]  /*dba0*/  IMAD.MOV.U32 R12, RZ, RZ, 0x6 ;  /* 0x00000006ff0c7424 */ /* 0x000fe400078e00ff */
[----:B------:R-:W-:-:S07]  /*dbb0*/  IMAD.MOV.U32 R25, RZ, RZ, R14 ;  /* 0x000000ffff197224 */ /* 0x000fce00078e000e */
[----:B------:R-:W-:Y:S05]  /*dbc0*/  WARPSYNC.COLLECTIVE R15, `(.L_x_12972) ;  /* 0x000000000f087348 */ /* 0x000fea0003c00000 */
[----:B------:R0:W1:Y:S02]  /*dbd0*/  SHFL.IDX P6, R14, R13, R12, R11 ;  /* 0x0000000c0d0e7389 */ /* 0x00006400000c000b */
[----:B01----:R-:W-:Y:S01]  /*dbe0*/  ENDCOLLECTIVE ;  /* 0x000000000000791b */ /* 0x003fe20003800000 */
.L_x_12972:
[----:B------:R-:W-:-:S05]  /*dbf0*/  IADD3 R2, P1, R25, R16, RZ ;  /* 0x0000001019027210 */ /* 0x000fca0007f3e0ff */
[----:B------:R-:W-:-:S05]  /*dc00*/  IMAD.X R3, RZ, RZ, R21, P1 ;  /* 0x000000ffff037224 */ /* 0x000fca00008e0615 */
[----:B------:R-:W-:Y:S01]  /*dc10*/  @!PT LDS RZ, [RZ] ;  /* 0x00000000fffff984 */ /* 0x000fe20000000800 */
[----:B------:R-:W-:Y:S01]  /*dc20*/  @!PT LDS RZ, [RZ] ;  /* 0x00000000fffff984 */ /* 0x000fe20000000800 */
[----:B------:R-:W-:Y:S01]  /*dc30*/  @!PT LDS RZ, [RZ] ;  /* 0x00000000fffff984 */ /* 0x000fe20000000800 */
[----:B------:R0:W-:Y:S01]  /*dc40*/  LDGSTS.E.BYPASS.LTC128B.128 [R4+0x2c00], desc[UR38][R2.64], !P2 ;  /* 0x02c0000002047fae */ /* 0x0001e2000d101d66 */
[----:B------:R-:W-:Y:S01]  /*dc50*/  IMAD.MOV.U32 R13, RZ, RZ, R17 ;  /* 0x000000ffff0d7224 */ /* 0x000fe200078e0011 */
[----:B------:R-:W-:Y:S02]  /*dc60*/  ISETP.LT.OR P2, PT, R5, 0x61, P0 ;  /* 0x000000610500780c */ /* 0x000fe40000741670 */
[----:B------:R-:W-:-:S11]  /*dc70*/  MOV R22, R14 ;  /* 0x0000000e00167202 */ /* 0x000fd60000000f00 */
[----:B0-----:R-:W-:Y:S05]  /*dc80*/  WARPSYNC.COLLECTIVE R15, `(.L_x_12973) ;  /* 0x000000000f087348 */ /* 0x001fea0003c00000 */
[----:B------:R1:W2:Y:S02]  /*dc90*/  SHFL.IDX P6, R14, R13, R12, R11 ;  /* 0x0000000c0d0e7389 */ /* 0x0002a400000c000b */
[----:B012---:R-:W-:Y:S01]  /*dca0*/  ENDCOLLECTIVE ;  /* 0x000000000000791b */ /* 0x007fe20003800000 */
.L_x_12973:
[----:B------:R-:W-:Y:S01]  /*dcb0*/  IMAD.MOV.U32 R13, RZ, RZ, R18 ;  /* 0x000000ffff0d7224 */ /* 0x000fe200078e0012 */
[----:B------:R-:W-:Y:S01]  /*dcc0*/  MOV R12, 0x7 ;  /* 0x00000007000c7802 */ /* 0x000fe20000000f00 */
[----:B------:R-:W-:-:S07]  /*dcd0*/  IMAD.MOV.U32 R27, RZ, RZ, R14 ;  /* 0x000000ffff1b7224 */ /* 0x000fce00078e000e */
[----:B------:R-:W-:Y:S05]  /*dce0*/  WARPSYNC.COLLECTIVE R15, `(.L_x_12974) ;  /* 0x000000000f087348 */ /* 0x000fea0003c00000 */
[----:B------:R0:W1:Y:S02]  /*dcf0*/  SHFL.IDX P6, R14, R13, R12, R11 ;  /* 0x0000000c0d0e7389 */ /* 0x00006400000c000b */
[----:B01----:R-:W-:Y:S01]  /*dd00*/  ENDCOLLECTIVE ;  /* 0x000000000000791b */ /* 0x003fe20003800000 */
.L_x_12974:
[----:B------:R-:W-:-:S05]  /*dd10*/  IADD3 R2, P1, R27, R16, RZ ;  /* 0x000000101b027210 */ /* 0x000fca0007f3e0ff */
[----:B------:R-:W-:-:S05]  /*dd20*/  IMAD.X R3, RZ, RZ, R22, P1 ;  /* 0x000000ffff037224 */ /* 0x000fca00008e0616 */
        /* <DEDUP_REMOVED lines=9> */
.L_x_12975:
[----:B------:R-:W-:Y:S05]  /*ddc0*/  BRA `(.L_x_12976) ;  /* 0xffffffc000ec7947 */ /* 0x000fea000383ffff */
.L_x_12862:
[----:B0-----:R0:W1:Y:S02]  /*ddd0*/  SYNCS.PHASECHK.TRANS64.TRYWAIT P0, [R7+URZ+0x16820], R10 ;  /* 0x0168200a070075a7 */ /* 0x001064000800017f */
[----:B-1----:R-:W-:Y:S05]  /*dde0*/  @!P0 NANOSLEEP.SYNCS 0x989680 ;  /* 0x009896800000895d */ /* 0x002fea0003900000 */
[----:B------:R-:W1:Y:S02]  /*ddf0*/  @!P0 SYNCS.PHASECHK.TRANS64 P0, [R7+URZ+0x16820], R10 ;  /* 0x0168200a070085a7 */ /* 0x000e64000800007f */
[----:B-1----:R-:W-:Y:S05]  /*de00*/  @!P0 BRA `(.L_x_12862) ;  /* 0xfffffffc00f08947 */ /* 0x002fea000383ffff */
[----:B------:R-:W-:Y:S05]  /*de10*/  BRA `(.L_x_12977) ;  /* 0xffffffc4005c7947 */ /* 0x000fea000383ffff */
.L_x_12863:
[----:B------:R-:W1:Y:S01]  /*de20*/  S2R R3, SR_TID.X ;  /* 0x0000000000037919 */ /* 0x000e620000002100 */
[----:B------:R-:W-:Y:S01]  /*de30*/  BSSY B0, `(.L_x_12978) ;  /* 0x000000a000007945 */ /* 0x000fe20003800000 */
[----:B------:R-:W-:Y:S01]  /*de40*/  MOV R12, RZ ;  /* 0x000000ff000c7202 */ /* 0x000fe20000000f00 */
        /* <DEDUP_REMOVED lines=8> */
.L_x_12979:
[----:B------:R-:W-:Y:S05]  /*ded0*/  BSYNC B0 ;  /* 0x0000000000007941 */ /* 0x000fea0003800000 */
.L_x_12978:
[----:B------:R-:W-:Y:S05]  /*dee0*/  BRA `(.L_x_12980) ;  /* 0xffffffc400407947 */ /* 0x000fea000383ffff */
.L_x_12864:
[----:B------:R-:W-:Y:S01]  /*def0*/  BSSY B0, `(.L_x_12981) ;  /* 0x0000006000007945 */ /* 0x000fe20003800000 */
[----:B------:R-:W-:-:S07]  /*df00*/  IMAD.MOV.U32 R15, RZ, RZ, -0x1 ;  /* 0xffffffffff0f7424 */ /* 0x000fce00078e00ff */
[----:B01---5:R-:W-:Y:S05]  /*df10*/  WARPSYNC.COLLECTIVE R15, `(.L_x_12982) ;  /* 0x000000000f0c7348 */ /* 0x023fea0003c00000 */
[----:B------:R-:W-:Y:S02]  /*df20*/  ELECT P6, UR62, PT ;  /* 0x00000000003e782f */ /* 0x000fe400038c0000 */
[----:B------:R-:W-:Y:S01]  /*df30*/  MOV R14, UR62 ;  /* 0x0000003e000e7c02 */ /* 0x000fe20008000f00 */
[----:B01---5:R-:W-:Y:S10]  /*df40*/  ENDCOLLECTIVE ;  /* 0x000000000000791b */ /* 0x023ff40003800000 */
.L_x_12982:
[----:B------:R-:W-:Y:S05]  /*df50*/  BSYNC B0 ;  /* 0x0000000000007941 */ /* 0x000fea0003800000 */
.L_x_12981:
[----:B------:R-:W-:Y:S05]  /*df60*/  BRA `(.L_x_12983) ;  /* 0xffffffc400347947 */ /* 0x000fea000383ffff */
.L_x_12866:
[----:B-1----:R1:W2:Y:S02]  /*df70*/  SYNCS.PHASECHK.TRANS64.TRYWAIT P1, [R5+URZ+0x16840], R4 ;  /* 0x01684004050075a7 */ /* 0x0022a4000802017f */
[----:B--2---:R-:W-:Y:S05]  /*df80*/  @!P1 NANOSLEEP.SYNCS 0x989680 ;  /* 0x009896800000995d */ /* 0x004fea0003900000 */
[----:B------:R-:W2:Y:S02]  /*df90*/  @!P1 SYNCS.PHASECHK.TRANS64 P1, [R5+URZ+0x16840], R4 ;  /* 0x01684004050095a7 */ /* 0x000ea4000802007f */
[----:B--2---:R-:W-:Y:S05]  /*dfa0*/  @!P1 BRA `(.L_x_12866) ;  /* 0xfffffffc00f09947 */ /* 0x004fea000383ffff */
[----:B------:R-:W-:Y:S05]  /*dfb0*/  BRA `(.L_x_12984) ;  /* 0xffffffc400547947 */ /* 0x000fea000383ffff */
.L_x_12868:
[----:B--2---:R2:W3:Y:S02]  /*dfc0*/  SYNCS.PHASECHK.TRANS64.TRYWAIT P1, [R3+URZ+0x16840], R0 ;  /* 0x01684000030075a7 */ /* 0x0044e4000802017f */
[----:B---3--:R-:W-:Y:S05]  /*dfd0*/  @!P1 NANOSLEEP.SYNCS 0x989680 ;  /* 0x009896800000995d */ /* 0x008fea0003900000 */
[----:B------:R-:W3:Y:S02]  /*dfe0*/  @!P1 SYNCS.PHASECHK.TRANS64 P1, [R3+URZ+0x16840], R0 ;  /* 0x01684000030095a7 */ /* 0x000ee4000802007f */
[----:B---3--:R-:W-:Y:S05]  /*dff0*/  @!P1 BRA `(.L_x_12868) ;  /* 0xfffffffc00f09947 */ /* 0x008fea000383ffff */
[----:B------:R-:W-:Y:S05]  /*e000*/  BRA `(.L_x_12985) ;  /* 0xffffffc400607947 */ /* 0x000fea000383ffff */
.L_x_12870:
[----:B---3--:R3:W4:Y:S02]  /*e010*/  SYNCS.PHASECHK.TRANS64.TRYWAIT P1, [R5+URZ+0x16860], R4 ;  /* 0x01686004050075a7 */ /* 0x008724000802017f */
[----:B----4-:R-:W-:Y:S05]  /*e020*/  @!P1 NANOSLEEP.SYNCS 0x989680 ;  /* 0x009896800000995d */ /* 0x010fea0003900000 */
[----:B------:R-:W4:Y:S02]  /*e030*/  @!P1 SYNCS.PHASECHK.TRANS64 P1, [R5+URZ+0x16860], R4 ;  /* 0x01686004050095a7 */ /* 0x000f24000802007f */
[----:B----4-:R-:W-:Y:S05]  /*e040*/  @!P1 BRA `(.L_x_12870) ;  /* 0xfffffffc00f09947 */ /* 0x010fea000383ffff */
[----:B------:R-:W-:Y:S05]  /*e050*/  BRA `(.L_x_12986) ;  /* 0xffffffc4005c7947 */ /* 0x000fea000383ffff */
.L_x_12987:
        /* <DEDUP_REMOVED lines=10> */
.L_x_15992:


//--------------------- .text._ZN7cutlass13device_kernelIN5flash11enable_sm90INS1_16FlashAttnFwdSm90INS1_25CollectiveMainloopFwdSm90ILi2EN4cute5tupleIJNS5_1CILi1EEES8_S8_EEENS6_IJNS7_ILi192EEENS7_ILi128EEENS7_ILi64EEEEEELi64ENS_10bfloat16_tEfNS_4arch4Sm90ELb0ELb0ELb0ELb1ELb1ELb0ELb0ELb1ELb1ELb1ELb1ELb0EEENS1_21CollectiveEpilogueFwdINS6_IJSA_SC_SB_EEES9_SE_SG_Li384ELb1ELb1ELb1ELb0EEENS1_36VarlenDynamicPersistentTileSchedulerILi192ELi128ELi384ELi128ELb1ELb1ELb1ELb0ELb1ELb1EEEEEEEEEvNT_6ParamsE --------------------------
	.section	.text._ZN7cutlass13device_kernelIN5flash11enable_sm90INS1_16FlashAttnFwdSm90INS1_25CollectiveMainloopFwdSm90ILi2EN4cute5tupleIJNS5_1CILi1EEES8_S8_EEENS6_IJNS7_ILi192EEENS7_ILi128EEENS7_ILi64EEEEEELi64ENS_10bfloat16_tEfNS_4arch4Sm90ELb0ELb0ELb0ELb1ELb1ELb0ELb0ELb1ELb1ELb1ELb1ELb0EEENS1_21CollectiveEpilogueFwdINS6_IJSA_SC_SB_EEES9_SE_SG_Li384ELb1ELb1ELb1ELb0EEENS1_36VarlenDynamicPersistentTileSchedulerILi192ELi128ELi384ELi128ELb1ELb1ELb1ELb0ELb1ELb1EEEEEEEEEvNT_6ParamsE,"ax",@progbits
	.align	128
.text._ZN7cutlass13device_kernelIN5flash11enable_sm90INS1_16FlashAttnFwdSm90INS1_25CollectiveMainloopFwdSm90ILi2EN4cute5tupleIJNS5_1CILi1EEES8_S8_EEENS6_IJNS7_ILi192EEENS7_ILi128EEENS7_ILi64EEEEEELi64ENS_10bfloat16_tEfNS_4arch4Sm90ELb0ELb0ELb0ELb1ELb1ELb0ELb0ELb1ELb1ELb1ELb1ELb0EEENS1_21CollectiveEpilogueFwdINS6_IJSA_SC_SB_EEES9_SE_SG_Li384ELb1ELb1ELb1ELb0EEENS1_36VarlenDynamicPersistentTileSchedulerILi192ELi128ELi384ELi128ELb1ELb1ELb1ELb0ELb1ELb1EEEEEEEEEvNT_6ParamsE:
        .type           _ZN7cutlass13device_kernelIN5flash11enable_sm90INS1_16FlashAttnFwdSm90INS1_25CollectiveMainloopFwdSm90ILi2EN4cute5tupleIJNS5_1CILi1EEES8_S8_EEENS6_IJNS7_ILi192EEENS7_ILi128EEENS7_ILi64EEEEEELi64ENS_10bfloat16_tEfNS_4arch4Sm90ELb0ELb0ELb0ELb1ELb1ELb0ELb0ELb1ELb1ELb1ELb1ELb0EEENS1_21CollectiveEpilogueFwdINS6_IJSA_SC_SB_EEES9_SE_SG_Li384ELb1ELb1ELb1ELb0EEENS1_36VarlenDynamicPersistentTileSchedulerILi192ELi128ELi384ELi128ELb1ELb1ELb1ELb0ELb1ELb1EEEEEEEEEvNT_6ParamsE,@function
        .size           _ZN7cutlass13device_kernelIN5flash11enable_sm90INS1_16FlashAttnFwdSm90INS1_25CollectiveMainloopFwdSm90ILi2EN4cute5tupleIJNS5_1CILi1EEES8_S8_EEENS6_IJNS7_ILi192EEENS7_ILi128EEENS7_ILi64EEEEEELi64ENS_10bfloat16_tEfNS_4arch4Sm90ELb0ELb0ELb0ELb1ELb1ELb0ELb0ELb1ELb1ELb1ELb1ELb0EEENS1_21CollectiveEpilogueFwdINS6_IJSA_SC_SB_EEES9_SE_SG_Li384ELb1ELb1ELb1ELb0EEENS1_36VarlenDynamicPersistentTileSchedulerILi192ELi128ELi384ELi128ELb1ELb1ELb1ELb0ELb1ELb1EEEEEEEEEvNT_6ParamsE,(.L_x_15993 - _ZN7cutlass13device_kernelIN5flash11enable_sm90INS1_16FlashAttnFwdSm90INS1_25CollectiveMainloopFwdSm90ILi2EN4cute5tupleIJNS5_1CILi1EEES8_S8_EEENS6_IJNS7_ILi192EEENS7_ILi128EEENS7_ILi64EEEEEELi64ENS_10bfloat16_tEfNS_4arch4Sm90ELb0ELb0ELb0ELb1ELb1ELb0ELb0ELb1ELb1ELb1ELb1ELb0EEENS1_21CollectiveEpilogueFwdINS6_IJSA_SC_SB_EEES9_SE_SG_Li384ELb1ELb1ELb1ELb0EEENS1_36VarlenDynamicPersistentTileSchedulerILi192ELi128ELi384ELi128ELb1ELb1ELb1ELb0ELb1ELb1EEEEEEEEEvNT_6ParamsE)
        .other          _ZN7cutlass13device_kernelIN5flash11enable_sm90INS1_16FlashAttnFwdSm90INS1_25CollectiveMainloopFwdSm90ILi2EN4cute5tupleIJNS5_1CILi1EEES8_S8_EEENS6_IJNS7_ILi192EEENS7_ILi128EEENS7_ILi64EEEEEELi64ENS_10bfloat16_tEfNS_4arch4Sm90ELb0ELb0ELb0ELb1ELb1ELb0ELb0ELb1ELb1ELb1ELb1ELb0EEENS1_21CollectiveEpilogueFwdINS6_IJSA_SC_SB_EEES9_SE_SG_Li384ELb1ELb1ELb1ELb0EEENS1_36VarlenDynamicPersistentTileSchedulerILi192ELi128ELi384ELi128ELb1ELb1ELb1ELb0ELb1ELb1EEEEEEEEEvNT_6ParamsE,@"STO_CUDA_ENTRY STV_DEFAULT"
_ZN7cutlass13device_kernelIN5flash11enable_sm90INS1_16FlashAttnFwdSm90INS1_25CollectiveMainloopFwdSm90ILi2EN4cute5tupleIJNS5_1CILi1EEES8_S8_EEENS6_IJNS7_ILi192EEENS7_ILi128EEENS7_ILi64EEEEEELi64ENS_10bfloat16_tEfNS_4arch4Sm90ELb0ELb0ELb0ELb1ELb1ELb0ELb0ELb1ELb1ELb1ELb1ELb0EEENS1_21CollectiveEpilogueFwdINS6_IJSA_SC_SB_EEES9_SE_SG_Li384ELb1ELb1ELb1ELb0EEENS1_36VarlenDynamicPersistentTileSchedulerILi192ELi128ELi384ELi128ELb1ELb1ELb1ELb0ELb1ELb1EEEEEEEEEvNT_6ParamsE:
        /* <DEDUP_REMOVED lines=45> */
.L_x_12988:
        /* <DEDUP_REMOVED lines=22> */
.L_x_12989:
        /* <DEDUP_REMOVED lines=18> */
.L_x_12990:
        /* <DEDUP_REMOVED lines=22> */
.L_x_12991:
        /* <DEDUP_REMOVED lines=22> */
.L_x_12992:
        /* <DEDUP_REMOVED lines=8> */
.L_x_12994:
        /* <DEDUP_REMOVED lines=18> */
[----:B------:R-:W2:Y:S01]  /*09b0*/  LDL R12, [R1+0x28] ;  /* 0x00002800010c7983 */ /* 0x000ea20000100800 */
[----:B------:R-:W-:-:S05]  /*09c0*/  VIADD R17, R2, 0xffffff80 ;  /* 0xffffff8002117836 */ /* 0x000fca0000000000 */
[----:B------:R-:W-:-:S04]  /*09d0*/  SHF.R.S32.HI R0, RZ, 0x1f, R17 ;  /* 0x0000001fff007819 */ /* 0x000fc80000011411 */
[----:B------:R-:W-:-:S04]  /*09e0*/  LEA.HI R2, R0, R17, RZ, 0x7 ;  /* 0x0000001100027211 */ /* 0x000fc800078f38ff */
[----:B------:R-:W-:-:S05]  /*09f0*/  LOP3.LUT R3, R2, 0xffffff80, RZ, 0xc0, !PT ;  /* 0xffffff8002037812 */ /* 0x000fca00078ec0ff */
[----:B------:R-:W-:Y:S01]  /*0a00*/  IMAD.IADD R16, R17, 0x1, -R3 ;  /* 0x0000000111107824 */ /* 0x000fe200078e0a03 */
[----:B------:R-:W-:-:S04]  /*0a10*/  LEA.HI R4, R0, R17, RZ, 0x5 ;  /* 0x0000001100047211 */ /* 0x000fc800078f28ff */
[----:B------:R-:W-:Y:S02]  /*0a20*/  SHF.R.S32.HI R6, RZ, 0x1f, R16 ;  /* 0x0000001fff067819 */ /* 0x000fe40000011410 */
[----:B------:R-:W-:Y:S02]  /*0a30*/  LEA.HI R3, R0, R17, RZ, 0x4 ;  /* 0x0000001100037211 */ /* 0x000fe400078f20ff */
[----:B------:R-:W-:Y:S01]  /*0a40*/  LEA.HI R7, R6, R16, RZ, 0x2 ;  /* 0x0000001006077211 */ /* 0x000fe200078f10ff */
[----:B------:R-:W-:Y:S01]  /*0a50*/  IMAD.SHL.U32 R5, R4, 0x20, RZ ;  /* 0x0000002004057824 */ /* 0x000fe200078e00ff */
[----:B------:R-:W-:Y:S02]  /*0a60*/  SHF.R.S32.HI R11, RZ, 0x7, R2 ;  /* 0x00000007ff0b7819 */ /* 0x000fe40000011402 */
[----:B------:R-:W-:Y:S02]  /*0a70*/  LOP3.LUT R4, R3, 0x3fffff0, RZ, 0xc0, !PT ;  /* 0x03fffff003047812 */ /* 0x000fe400078ec0ff */
[----:B------:R-:W-:-:S02]  /*0a80*/  SHF.R.S32.HI R2, RZ, 0x4, R3 ;  /* 0x00000004ff027819 */ /* 0x000fc40000011403 */
[--C-:B------:R-:W-:Y:S02]  /*0a90*/  SHF.R.S32.HI R8, RZ, 0x2, R7.reuse ;  /* 0x00000002ff087819 */ /* 0x100fe40000011407 */
[----:B------:R-:W-:Y:S01]  /*0aa0*/  SHF.R.S32.HI R9, RZ, 0x1f, R7 ;  /* 0x0000001fff097819 */ /* 0x000fe20000011407 */
[----:B------:R-:W-:Y:S01]  /*0ab0*/  IMAD.IADD R4, R17, 0x1, -R4 ;  /* 0x0000000111047824 */ /* 0x000fe200078e0a04 */
[----:B------:R-:W-:Y:S02]  /*0ac0*/  LOP3.LUT R5, R5, 0xfffffc00, RZ, 0xc0, !PT ;  /* 0xfffffc0005057812 */ /* 0x000fe400078ec0ff */
[----:B------:R-:W-:Y:S02]  /*0ad0*/  LEA.HI R3, R3, R2, RZ, 0x1 ;  /* 0x0000000203037211 */ /* 0x000fe400078f08ff */
[----:B------:R-:W-:Y:S02]  /*0ae0*/  LEA.HI R10, R0, R17, RZ, 0x2 ;  /* 0x00000011000a7211 */ /* 0x000fe400078f10ff */
[----:B------:R-:W-:Y:S01]  /*0af0*/  LEA.HI R9, R9, R8, RZ, 0x3 ;  /* 0x0000000809097211 */ /* 0x000fe200078f18ff */
[----:B------:R-:W-:Y:S01]  /*0b00*/  IMAD R4, R4, 0x40, R5 ;  /* 0x0000004004047824 */ /* 0x000fe200078e0205 */
[----:B------:R-:W-:Y:S01]  /*0b10*/  LOP3.LUT R3, R3, 0x1ffffffe, RZ, 0xc0, !PT ;  /* 0x1ffffffe03037812 */ /* 0x000fe200078ec0ff */
[----:B------:R-:W-:Y:S01]  /*0b20*/  IMAD.HI R5, R11, 0x55555556, RZ ;  /* 0x555555560b057827 */ /* 0x000fe200078e02ff */
[----:B------:R-:W-:-:S02]  /*0b30*/  LOP3.LUT R10, R10, 0xfffffffc, RZ, 0xc0, !PT ;  /* 0xfffffffc0a0a7812 */ /* 0x000fc400078ec0ff */
[----:B------:R-:W-:Y:S02]  /*0b40*/  LOP3.LUT R9, R9, 0xfffffff8, RZ, 0xc0, !PT ;  /* 0xfffffff809097812 */ /* 0x000fe400078ec0ff */
[----:B------:R-:W-:Y:S02]  /*0b50*/  LEA.HI R0, R0, R17, RZ, 0x3 ;  /* 0x0000001100007211 */ /* 0x000fe400078f18ff */
[----:B------:R-:W-:Y:S01]  /*0b60*/  LEA.HI R6, R6, R16, RZ, 0x5 ;  /* 0x0000001006067211 */ /* 0x000fe200078f28ff */
[----:B------:R-:W-:Y:S01]  /*0b70*/  IMAD.IADD R3, R2, 0x1, -R3 ;  /* 0x0000000102037824 */ /* 0x000fe200078e0a03 */
[----:B------:R-:W-:Y:S01]  /*0b80*/  LOP3.LUT R7, R7, 0x7ffffffc, RZ, 0xc0, !PT ;  /* 0x7ffffffc07077812 */ /* 0x000fe200078ec0ff */
[----:B------:R-:W-:Y:S01]  /*0b90*/  IMAD.IADD R10, R17, 0x1, -R10 ;  /* 0x00000001110a7824 */ /* 0x000fe200078e0a0a */
[----:B------:R-:W-:Y:S01]  /*0ba0*/  LOP3.LUT R22, R0, 0xfffffff8, RZ, 0xc0, !PT ;  /* 0xfffffff800167812 */ /* 0x000fe200078ec0ff */
[----:B------:R-:W-:Y:S01]  /*0bb0*/  IMAD.IADD R9, R8, 0x1, -R9 ;  /* 0x0000000108097824 */ /* 0x000fe200078e0a09 */
[----:B------:R-:W-:-:S02]  /*0bc0*/  LEA.HI R5, R5, R5, RZ, 0x1 ;  /* 0x0000000505057211 */ /* 0x000fc400078f08ff */
[----:B------:R-:W-:Y:S01]  /*0bd0*/  SHF.R.S32.HI R6, RZ, 0x5, R6 ;  /* 0x00000005ff067819 */ /* 0x000fe20000011406 */
[----:B------:R-:W-:Y:S01]  /*0be0*/  IMAD R2, R3, 0x8, R4 ;  /* 0x0000000803027824 */ /* 0x000fe200078e0204 */
[----:B------:R-:W-:Y:S01]  /*0bf0*/  LEA.HI R8, R10, R10, RZ, 0x1 ;  /* 0x0000000a0a087211 */ /* 0x000fe200078f08ff */
[----:B------:R-:W-:Y:S01]  /*0c00*/  IMAD.IADD R3, R16, 0x1, -R7 ;  /* 0x0000000110037824 */ /* 0x000fe200078e0a07 */
[----:B------:R-:W-:Y:S01]  /*0c10*/  LEA R6, R6, R9, 0x4 ;  /* 0x0000000906067211 */ /* 0x000fe200078e20ff */
[----:B------:R-:W-:Y:S02]  /*0c20*/  IMAD.IADD R22, R17, 0x1, -R22 ;  /* 0x0000000111167824 */ /* 0x000fe400078e0a16 */
[----:B------:R-:W-:Y:S01]  /*0c30*/  IMAD R5, R5, -0x3, R11 ;  /* 0xfffffffd05057824 */ /* 0x000fe200078e020b */
[----:B------:R-:W-:Y:S01]  /*0c40*/  LOP3.LUT R11, R8, 0x1ffffffe, RZ, 0xc0, !PT ;  /* 0x1ffffffe080b7812 */ /* 0x000fe200078ec0ff */
[----:B------:R-:W-:Y:S02]  /*0c50*/  IMAD.SHL.U32 R9, R3, 0x2, RZ ;  /* 0x0000000203097824 */ /* 0x000fe400078e00ff */
[----:B------:R-:W-:-:S02]  /*0c60*/  IMAD.SHL.U32 R152, R22, 0x8, RZ ;  /* 0x0000000816987824 */ /* 0x000fc400078e00ff */
[----:B------:R-:W-:Y:S01]  /*0c70*/  IMAD R8, R5, 0x40, R6 ;  /* 0x0000004005087824 */ /* 0x000fe200078e0206 */
[----:B------:R-:W-:Y:S01]  /*0c80*/  SHF.R.S32.HI R3, RZ, 0x3, R0 ;  /* 0x00000003ff037819 */ /* 0x000fe20000011400 */
[----:B------:R-:W-:Y:S01]  /*0c90*/  STL [R1+0x48], R2 ;  /* 0x0000480201007387 */ /* 0x000fe20000100800 */
[C---:B------:R-:W-:Y:S01]  /*0ca0*/  IADD3 R4, R9.reuse, 0x8, RZ ;  /* 0x0000000809047810 */ /* 0x040fe20007ffe0ff */
[C---:B------:R-:W-:Y:S01]  /*0cb0*/  VIADD R3, R9.reuse, 0x10 ;  /* 0x0000001009037836 */ /* 0x040fe20000000000 */
[----:B------:R-:W-:Y:S01]  /*0cc0*/  SHF.R.S32.HI R0, RZ, 0x1f, R152 ;  /* 0x0000001fff007819 */ /* 0x000fe20000011498 */
[----:B------:R-:W-:Y:S01]  /*0cd0*/  STL [R1+0x40], R8 ;  /* 0x0000400801007387 */ /* 0x000fe20000100800 */
[C---:B------:R-:W-:Y:S02]  /*0ce0*/  VIADD R0, R9.reuse, 0x18 ;  /* 0x0000001809007836 */ /* 0x040fe40000000000 */
[----:B------:R-:W-:Y:S01]  /*0cf0*/  VIADD R156, R9, 0x28 ;  /* 0x00000028099c7836 */ /* 0x000fe20000000000 */
[----:B------:R-:W-:Y:S01]  /*0d00*/  STL [R1+0x18], RZ ;  /* 0x000018ff01007387 */ /* 0x000fe20000100800 */
[----:B------:R-:W-:Y:S01]  /*0d10*/  IMAD.IADD R11, R10, 0x1, -R11 ;  /* 0x000000010a0b7824 */ /* 0x000fe200078e0a0b */
[----:B------:R-:W-:-:S02]  /*0d20*/  SHF.R.S32.HI R10, RZ, 0x1f, R4 ;  /* 0x0000001fff0a7819 */ /* 0x000fc40000011404 */
[----:B------:R0:W-:Y:S01]  /*0d30*/  STL [R1+0x10], R9 ;  /* 0x0000100901007387 */ /* 0x0001e20000100800 */
[C---:B------:R-:W-:Y:S02]  /*0d40*/  VIADD R157, R9.reuse, 0x20 ;  /* 0x00000020099d7836 */ /* 0x040fe40000000000 */
[C---:B------:R-:W-:Y:S01]  /*0d50*/  VIADD R155, R9.reuse, 0x30 ;  /* 0x00000030099b7836 */ /* 0x040fe20000000000 */
[----:B------:R1:W-:Y:S01]  /*0d60*/  STL [R1+0x8], R4 ;  /* 0x0000080401007387 */ /* 0x0003e20000100800 */
[----:B------:R-:W-:-:S03]  /*0d70*/  VIADD R154, R9, 0x38 ;  /* 0x00000038099a7836 */ /* 0x000fc60000000000 */
[----:B------:R-:W-:Y:S01]  /*0d80*/  STL [R1+0x4], R3 ;  /* 0x0000040301007387 */ /* 0x000fe20000100800 */
[----:B0-----:R-:W-:-:S03]  /*0d90*/  SHF.R.S32.HI R9, RZ, 0x1f, R3 ;  /* 0x0000001fff097819 */ /* 0x001fc60000011403 */
[----:B------:R0:W-:Y:S01]  /*0da0*/  STL [R1], R0 ;  /* 0x0000000001007387 */ /* 0x0001e20000100800 */
[----:B-1----:R-:W-:-:S03]  /*0db0*/  SHF.R.S32.HI R4, RZ, 0x1f, R0 ;  /* 0x0000001fff047819 */ /* 0x002fc60000011400 */
[----:B------:R-:W-:Y:S01]  /*0dc0*/  STL [R1+0x38], R10 ;  /* 0x0000380a01007387 */ /* 0x000fe20000100800 */
[----:B0-----:R-:W-:Y:S01]  /*0dd0*/  SHF.R.S32.HI R0, RZ, 0x1f, R156 ;  /* 0x0000001fff007819 */ /* 0x001fe2000001149c */
[----:B------:R-:W-:Y:S02]  /*0de0*/  IMAD R0, R11, 0x8, R8 ;  /* 0x000000080b007824 */ /* 0x000fe400078e0208 */
[----:B------:R-:W-:Y:S04]  /*0df0*/  STL [R1+0x34], R9 ;  /* 0x0000340901007387 */ /* 0x000fe80000100800 */
[----:B------:R0:W-:Y:S04]  /*0e00*/  STL [R1+0x30], R4 ;  /* 0x0000300401007387 */ /* 0x0001e80000100800 */
[----:B------:R1:W-:Y:S01]  /*0e10*/  STL [R1+0x44], R0 ;  /* 0x0000440001007387 */ /* 0x0003e20000100800 */
[----:B------:R-:W-:Y:S01]  /*0e20*/  SHF.R.S32.HI R3, RZ, 0x1f, R157 ;  /* 0x0000001fff037819 */ /* 0x000fe2000001149d */
[----:B------:R-:W-:Y:S01]  /*0e30*/  IMAD.MOV.U32 R5, RZ, RZ, R13 ;  /* 0x000000ffff057224 */ /* 0x000fe200078e000d */
[----:B------:R-:W-:Y:S01]  /*0e40*/  SHF.R.S32.HI R3, RZ, 0x1f, R154 ;  /* 0x0000001fff037819 */ /* 0x000fe2000001149a */
[----:B------:R-:W-:-:S02]  /*0e50*/  IMAD.MOV.U32 R6, RZ, RZ, R14 ;  /* 0x000000ffff067224 */ /* 0x000fc400078e000e */
[----:B------:R-:W-:Y:S01]  /*0e60*/  IMAD.MOV.U32 R7, RZ, RZ, R15 ;  /* 0x000000ffff077224 */ /* 0x000fe200078e000f */
[----:B0-----:R-:W-:Y:S01]  /*0e70*/  SHF.R.S32.HI R4, RZ, 0x1f, R155 ;  /* 0x0000001fff047819 */ /* 0x001fe2000001149b */
[----:B------:R-:W-:Y:S01]  /*0e80*/  UMOV UR38, URZ ;  /* 0x0000003f00267c82 */ /* 0x000fe20008000000 */
[----:B------:R-:W-:Y:S01]  /*0e90*/  UMOV UR39, URZ ;  /* 0x0000003f00277c82 */ /* 0x000fe20008000000 */
[----:B-12---:R-:W-:-:S07]  /*0ea0*/  LOP3.LUT R2, R12, 0x1, RZ, 0xfc, !PT ;  /* 0x000000010c027812 */ /* 0x006fce00078efcff */
.L_x_13032:
[----:B01-345:R-:W0:Y:S01]  /*0eb0*/  LDC.64 R8, c[0x0][0xc88] ;  /* 0x00032200ff087b82 */ /* 0x03be220000000a00 */
[----:B------:R-:W-:-:S07]  /*0ec0*/  ULDC.64 UR4, c[0x0][0xa28] ;  /* 0x00028a0000047ab9 */ /* 0x000fce0000000a00 */
[----:B------:R-:W1:Y:S08]  /*0ed0*/  LDC.64 R12, c[0x0][0x418] ;  /* 0x00010600ff0c7b82 */ /* 0x000e700000000a00 */
[----:B--2---:R-:W2:Y:S01]  /*0ee0*/  LDC R0, c[0x0][0x424] ;  /* 0x00010900ff007b82 */ /* 0x004ea20000000800 */
[----:B0-----:R-:W-:Y:S01]  /*0ef0*/  IMAD.WIDE R8, R7, 0x4, R8 ;  /* 0x0000000407087825 */ /* 0x001fe200078e0208 */
[----:B------:R-:W-:-:S06]  /*0f00*/  ISETP.NE.U32.AND P0, PT, RZ, UR4, PT ;  /* 0x00000004ff007c0c */ /* 0x000fcc000bf05070 */
[----:B------:R-:W0:Y:S01]  /*0f10*/  LDC R7, c[0x0][0x2f0] ;  /* 0x0000bc00ff077b82 */ /* 0x000e220000000800 */
[----:B------:R-:W3:Y:S01]  /*0f20*/  LDG.E R17, desc[UR36][R8.64] ;  /* 0x0000002408117981 */ /* 0x000ee2000c1e1900 */
[----:B------:R-:W-:Y:S01]  /*0f30*/  ISETP.NE.AND.EX P0, PT, RZ, UR5, PT, P0 ;  /* 0x00000005ff007c0c */ /* 0x000fe2000bf05300 */
[----:B------:R-:W-:Y:S01]  /*0f40*/  IMAD.MOV.U32 R3, RZ, RZ, RZ ;  /* 0x000000ffff037224 */ /* 0x000fe200078e00ff */
        /* <DEDUP_REMOVED lines=24> */
.L_x_12995:
[----:B-----5:R-:W-:Y:S01]  /*10d0*/  IMAD.IADD R88, R88, 0x1, -R3 ;  /* 0x0000000158587824 */ /* 0x020fe200078e0a03 */
[C---:B------:R-:W-:Y:S01]  /*10e0*/  LOP3.LUT R3, R6.reuse, 0xff000000, RZ, 0xc0, !PT ;  /* 0xff00000006037812 */ /* 0x040fe200078ec0ff */
[----:B------:R-:W-:Y:S01]  /*10f0*/  IMAD.MOV.U32 R89, RZ, RZ, RZ ;  /* 0x000000ffff597224 */ /* 0x000fe200078e00ff */
[----:B------:R-:W-:Y:S02]  /*1100*/  LOP3.LUT R0, R6, 0xff0000, RZ, 0xc0, !PT ;  /* 0x00ff000006007812 */ /* 0x000fe400078ec0ff */
[----:B------:R-:W-:Y:S02]  /*1110*/  SHF.R.U32.HI R3, RZ, 0x8, R3 ;  /* 0x00000008ff037819 */ /* 0x000fe40000011603 */
[----:B------:R-:W-:Y:S02]  /*1120*/  ISETP.GE.AND P0, PT, R88, 0x1, PT ;  /* 0x000000015800780c */ /* 0x000fe40003f06270 */
[----:B------:R-:W-:Y:S02]  /*1130*/  LEA.HI R0, R0, R3, RZ, 0x10 ;  /* 0x0000000300007211 */ /* 0x000fe400078f80ff */
[----:B------:R-:W-:-:S02]  /*1140*/  IADD3 R4, R88, 0x7f, RZ ;  /* 0x0000007f58047810 */ /* 0x000fc40007ffe0ff */
[----:B------:R-:W-:Y:S02]  /*1150*/  LOP3.LUT R14, R0, 0xff, RZ, 0xc0, !PT ;  /* 0x000000ff000e7812 */ /* 0x000fe400078ec0ff */
[----:B------:R-:W-:Y:S02]  /*1160*/  SHF.R.S32.HI R7, RZ, 0x1f, R4 ;  /* 0x0000001fff077819 */ /* 0x000fe40000011404 */
[----:B------:R-:W-:Y:S01]  /*1170*/  SHF.R.U32.HI R19, RZ, 0x10, R0 ;  /* 0x00000010ff137819 */ /* 0x000fe20000011600 */
[----:B------:R0:W-:Y:S01]  /*1180*/  STL [R1+0xc], R14 ;  /* 0x00000c0e01007387 */ /* 0x0001e20000100800 */
[----:B------:R-:W-:-:S04]  /*1190*/  LEA.HI R7, R7, R4, RZ, 0x7 ;  /* 0x0000000407077211 */ /* 0x000fc800078f38ff */
[----:B---3--:R-:W-:Y:S01]  /*11a0*/  SHF.R.S32.HI R11, RZ, 0x7, R7 ;  /* 0x00000007ff0b7819 */ /* 0x008fe20000011407 */
[----:B------:R-:W-:Y:S06]  /*11b0*/  @!P0 BRA `(.L_x_12996) ;  /* 0x0000000000748947 */ /* 0x000fec0003800000 */
[----:B------:R-:W1:Y:S01]  /*11c0*/  LDC R0, c[0x0][0x9f0] ;  /* 0x00027c00ff007b82 */ /* 0x000e620000000800 */
[----:B------:R-:W-:-:S04]  /*11d0*/  ISETP.NE.AND P0, PT, R19, RZ, PT ;  /* 0x000000ff1300720c */ /* 0x000fc80003f05270 */
[----:B-1----:R-:W-:-:S04]  /*11e0*/  SEL R12, R19, R0, P0 ;  /* 0x00000000130c7207 */ /* 0x002fc80000000000 */
[-C--:B------:R-:W-:Y:S02]  /*11f0*/  IABS R4, R12.reuse ;  /* 0x0000000c00047213 */ /* 0x080fe40000000000 */
[----:B------:R-:W-:Y:S02]  /*1200*/  IADD3 R0, R11, -0x1, R12 ;  /* 0xffffffff0b007810 */ /* 0x000fe40007ffe00c */
[----:B------:R-:W1:Y:S01]  /*1210*/  I2F.RP R3, R4 ;  /* 0x0000000400037306 */ /* 0x000e620000209400 */
[----:B------:R-:W-:Y:S02]  /*1220*/  IABS R13, R12 ;  /* 0x0000000c000d7213 */ /* 0x000fe40000000000 */
        /* <DEDUP_REMOVED lines=22> */
.L_x_12996:
[----:B------:R-:W-:Y:S01]  /*1390*/  IMAD R16, R14, R89, RZ ;  /* 0x000000590e107224 */ /* 0x000fe200078e02ff */
[----:B------:R-:W-:Y:S02]  /*13a0*/  MOV R23, R5 ;  /* 0x0000000500177202 */ /* 0x000fe40000000f00 */
[----:B------:R-:W-:Y:S02]  /*13b0*/  CS2R R58, SRZ ;  /* 0x00000000003a7805 */ /* 0x000fe4000001ff00 */
[----:B------:R-:W-:Y:S02]  /*13c0*/  LOP3.LUT R18, R6, 0xffff, RZ, 0xc0, !PT ;  /* 0x0000ffff06127812 */ /* 0x000fe400078ec0ff */
[----:B------:R-:W-:Y:S02]  /*13d0*/  CS2R R118, SRZ ;  /* 0x0000000000767805 */ /* 0x000fe4000001ff00 */
[----:B------:R-:W-:Y:S02]  /*13e0*/  VIADDMNMX R89, R16, R89, R11, PT ;  /* 0x0000005910597246 */ /* 0x000fe4000380010b */
[----:B------:R-:W-:-:S02]  /*13f0*/  CS2R R40, SRZ ;  /* 0x0000000000287805 */ /* 0x000fc4000001ff00 */
[----:B------:R-:W-:Y:S02]  /*1400*/  PLOP3.LUT P0, PT, PT, PT, PT, 0x80, 0x0 ;  /* 0x000000000000781c */ /* 0x000fe40003f0f070 */
        /* <DEDUP_REMOVED lines=16> */
[----:B------:R-:W1:Y:S01]  /*1510*/  S2R R0, SR_TID.X ;  /* 0x0000000000007919 */ /* 0x000e620000002100 */
[----:B------:R-:W2:Y:S01]  /*1520*/  S2UR UR40, SR_CgaCtaId ;  /* 0x00000000002879c3 */ /* 0x000ea20000008800 */
[----:B------:R-:W-:Y:S02]  /*1530*/  UMOV UR6, 0x400 ;  /* 0x0000040000067882 */ /* 0x000fe40000000000 */
[----:B--2---:R-:W-:Y:S01]  /*1540*/  ULEA UR43, UR40, UR6, 0x18 ;  /* 0x00000006282b7291 */ /* 0x004fe2000f8ec03f */
[----:B-1----:R-:W-:-:S05]  /*1550*/  VIADD R3, R0, 0xffffff80 ;  /* 0xffffff8000037836 */ /* 0x002fca0000000000 */
[----:B------:R-:W-:-:S04]  /*1560*/  SHF.R.S32.HI R0, RZ, 0x1f, R3 ;  /* 0x0000001fff007819 */ /* 0x000fc80000011403 */
[----:B------:R-:W-:-:S04]  /*1570*/  LEA.HI R0, R0, R3, RZ, 0x7 ;  /* 0x0000000300007211 */ /* 0x000fc800078f38ff */
[----:B------:R-:W-:-:S06]  /*1580*/  SHF.R.S32.HI R0, RZ, 0x7, R0 ;  /* 0x00000007ff007819 */ /* 0x000fcc0000011400 */
[----:B------:R-:W1:Y:S02]  /*1590*/  SHFL.IDX PT, R0, R0, RZ, 0x1f ;  /* 0x00001fff00007589 */ /* 0x000e6400000e0000 */
        /* <DEDUP_REMOVED lines=14> */
[----:B------:R-:W-:Y:S01]  /*1680*/  IMAD.U32 R4, RZ, RZ, UR4 ;  /* 0x00000004ff047e24 */ /* 0x000fe2000f8e00ff */
[----:B0-----:R0:W1:Y:S01]  /*1690*/  LDC.64 R14, c[0x4][R0] ;  /* 0x01000000000e7b82 */ /* 0x0010620000000a00 */
        /* <DEDUP_REMOVED lines=11> */
.L_x_12998:
[----:B------:R-:W2:Y:S01]  /*1750*/  LDL R20, [R1+0x18] ;  /* 0x0000180001147983 */ /* 0x000ea20000100800 */
[----:B------:R-:W-:Y:S02]  /*1760*/  ISETP.NE.AND P0, PT, R2, 0x3, PT ;  /* 0x000000030200780c */ /* 0x000fe40003f05270 */
[----:B--2---:R-:W-:-:S04]  /*1770*/  LEA.HI R0, R20, R20, RZ, 0x1 ;  /* 0x0000001414007211 */ /* 0x004fc800078f08ff */
[----:B------:R-:W-:-:S04]  /*1780*/  LOP3.LUT R0, R0, 0xfffffffe, RZ, 0xc0, !PT ;  /* 0xfffffffe00007812 */ /* 0x000fc800078ec0ff */
[----:B------:R-:W-:-:S04]  /*1790*/  IADD3 R0, R20, -R0, RZ ;  /* 0x8000000014007210 */ /* 0x000fc80007ffe0ff */
[----:B------:R-:W-:-:S04]  /*17a0*/  SHF.L.U32 R0, R0, 0x1f, RZ ;  /* 0x0000001f00007819 */ /* 0x000fc800000006ff */
[----:B------:R-:W1:Y:S02]  /*17b0*/  SYNCS.PHASECHK.TRANS64.TRYWAIT P1, [UR43+0x16800], R0 ;  /* 0x01680000ff0075a7 */ /* 0x000e64000802016b */
[----:B-1----:R-:W-:Y:S05]  /*17c0*/  @!P1 BRA `(.L_x_12999) ;  /* 0x000000c400dc9947 */ /* 0x002fea0003800000 */
.L_x_13115:
[----:B------:R-:W-:Y:S05]  /*17d0*/  @!P0 BRA `(.L_x_13000) ;  /* 0x0000000000048947 */ /* 0x000fea0003800000 */
[----:B------:R-:W-:Y:S01]  /*17e0*/  BPT.TRAP 0x1 ;  /* 0x000000040000795c */ /* 0x000fe20000300000 */
.L_x_13000:
[----:B------:R-:W-:Y:S02]  /*17f0*/  IMAD.U32 R4, RZ, RZ, UR39 ;  /* 0x00000027ff047e24 */ /* 0x000fe4000f8e00ff */
[----:B-1----:R-:W-:-:S03]  /*1800*/  IMAD.U32 R3, RZ, RZ, UR38 ;  /* 0x00000026ff037e24 */ /* 0x002fc6000f8e00ff */
[----:B------:R-:W-:Y:S02]  /*1810*/  LEA R4, R4, UR43, 0x3 ;  /* 0x0000002b04047c11 */ /* 0x000fe4000f8e18ff */
[----:B------:R-:W-:-:S04]  /*1820*/  SHF.L.U32 R3, R3, 0x1f, RZ ;  /* 0x0000001f03037819 */ /* 0x000fc800000006ff */
[----:B------:R1:W2:Y:S01]  /*1830*/  SYNCS.PHASECHK.TRANS64.TRYWAIT P1, [R4+URZ+0x16830], R3 ;  /* 0x01683003040075a7 */ /* 0x0002a2000802017f */
[----:B------:R-:W-:Y:S05]  /*1840*/  @!P0 BRA `(.L_x_13001) ;  /* 0x0000000000048947 */ /* 0x000fea0003800000 */
[----:B------:R-:W-:Y:S01]  /*1850*/  BPT.TRAP 0x1 ;  /* 0x000000040000795c */ /* 0x000fe20000300000 */
.L_x_13001:
[----:B------:R-:W-:Y:S01]  /*1860*/  IMAD.MOV.U32 R119, RZ, RZ, RZ ;  /* 0x000000ffff777224 */ /* 0x000fe200078e00ff */
[----:B--2---:R-:W-:Y:S06]  /*1870*/  @P1 BRA `(.L_x_13002) ;  /* 0x0000000000081947 */ /* 0x004fec0003800000 */
[----:B------:R-:W2:Y:S02]  /*1880*/  SYNCS.PHASECHK.TRANS64.TRYWAIT P1, [R4+URZ+0x16830], R3 ;  /* 0x01683003040075a7 */ /* 0x000ea4000802017f */
[----:B--2---:R-:W-:Y:S05]  /*1890*/  @!P1 BRA `(.L_x_13003) ;  /* 0x000000c400c09947 */ /* 0x004fea0003800000 */
.L_x_13002:
        /* <DEDUP_REMOVED lines=13> */
[----:B------:R-:W-:Y:S02]  /*1970*/  ULEA UR6, UR39, UR20, 0xa ;  /* 0x0000001427067291 */ /* 0x000fe4000f8e503f */
        /* <DEDUP_REMOVED lines=21> */
.L_x_13004:
[----:B------:R-:W3:Y:S01]  /*1ad0*/  LDL R0, [R1+0x10] ;  /* 0x0000100001007983 */ /* 0x000ee20000100800 */
[----:B------:R-:W-:Y:S01]  /*1ae0*/  P2R R7, PR, RZ, 0x1 ;  /* 0x00000001ff077803 */ /* 0x000fe20000000000 */
[----:B------:R-:W-:Y:S01]  /*1af0*/  ULDC UR6, c[0x0][0x988] ;  /* 0x0002620000067ab9 */ /* 0x000fe20000000800 */
[--C-:B------:R-:W-:Y:S01]  /*1b00*/  IMAD.MOV.U32 R117, RZ, RZ, R119.reuse ;  /* 0x000000ffff757224 */ /* 0x100fe200078e0077 */
[-C--:B------:R-:W-:Y:S01]  /*1b10*/  MOV R113, R119.reuse ;  /* 0x0000007700717202 */ /* 0x080fe20000000f00 */
        /* <DEDUP_REMOVED lines=11> */
[----:B------:R-:W-:Y:S01]  /*1bd0*/  IMAD.MOV.U32 R93, RZ, RZ, R119 ;  /* 0x000000ffff5d7224 */ /* 0x000fe200078e0077 */
[----:B---3--:R-:W-:-:S05]  /*1be0*/  IADD3 R88, R88, 0x80, -R0 ;  /* 0x0000008058587810 */ /* 0x008fca0007ffe800 */
        /* <DEDUP_REMOVED lines=8> */
[----:B-12---:R-:W-:Y:S02]  /*1c70*/  FMNMX.FTZ R3, R24, R10, !PT ;  /* 0x0000000a18037209 */ /* 0x006fe40007810000 */
        /* <DEDUP_REMOVED lines=8> */
[----:B0-----:R-:W-:Y:S02]  /*1d00*/  FSEL R14, R33, -INF , P5 ;  /* 0xff800000210e7808 */ /* 0x001fe40002800000 */
        /* <DEDUP_REMOVED lines=61> */
[C---:B------:R-:W-:Y:S02]  /*20e0*/  ISETP.GT.AND P0, PT, R5.reuse, 0x59, PT ;  /* 0x000000590500780c */ /* 0x040fe40003f04270 */
        /* <DEDUP_REMOVED lines=9> */
[----:B------:R-:W-:Y:S02]  /*2180*/  P2R R25, PR, RZ, 0x1 ;  /* 0x00000001ff197803 */ /* 0x000fe40000000000 */
[----:B------:R-:W-:-:S02]  /*2190*/  FSEL R60, R59, -INF , P5 ;  /* 0xff8000003b3c7808 */ /* 0x000fc40002800000 */
[C---:B------:R-:W-:Y:S02]  /*21a0*/  ISETP.GT.AND P0, PT, R5.reuse, 0x60, PT ;  /* 0x000000600500780c */ /* 0x040fe40003f04270 */
[C---:B------:R-:W-:Y:S02]  /*21b0*/  ISETP.GT.AND P5, PT, R5.reuse, 0x60, PT ;  /* 0x000000600500780c */ /* 0x040fe40003fa4270 */
[----:B------:R-:W-:Y:S02]  /*21c0*/  FMNMX.FTZ R3, R116, R3, !PT ;  /* 0x0000000374037209 */ /* 0x000fe40007810000 */
[----:B------:R-:W-:Y:S02]  /*21d0*/  FSEL R66, R66, -INF , P1 ;  /* 0xff80000042427808 */ /* 0x000fe40000800000 */
[----:B------:R-:W-:Y:S02]  /*21e0*/  ISETP.GT.AND P1, PT, R5, 0x68, PT ;  /* 0x000000680500780c */ /* 0x000fe40003f24270 */
[----:B------:R-:W-:-:S02]  /*21f0*/  FSEL R74, R74, -INF , P0 ;  /* 0xff8000004a4a7808 */ /* 0x000fc40000000000 */
[----:B------:R-:W-:Y:S02]  /*2200*/  FSEL R138, R72, -INF , P5 ;  /* 0xff800000488a7808 */ /* 0x000fe40002800000 */
[----:B------:R-:W-:Y:S02]  /*2210*/  FMNMX.FTZ R3, R118, R3, !PT ;  /* 0x0000000376037209 */ /* 0x000fe40007810000 */
[----:B------:R-:W-:Y:S02]  /*2220*/  ISETP.NE.AND P0, PT, R25, RZ, PT ;  /* 0x000000ff1900720c */ /* 0x000fe40003f05270 */
[----:B------:R-:W-:Y:S02]  /*2230*/  FSEL R144, R76, -INF , P1 ;  /* 0xff8000004c907808 */ /* 0x000fe40000800000 */
[----:B------:R-:W-:Y:S02]  /*2240*/  FMNMX.FTZ R3, R138, R3, !PT ;  /* 0x000000038a037209 */ /* 0x000fe40007810000 */
[----:B------:R-:W-:-:S02]  /*2250*/  FSEL R76, R75, -INF , P0 ;  /* 0xff8000004b4c7808 */ /* 0x000fc40000000000 */
[----:B------:R-:W-:Y:S02]  /*2260*/  ISETP.NE.AND P0, PT, R7, RZ, PT ;  /* 0x000000ff0700720c */ /* 0x000fe40003f05270 */
[----:B------:R-:W-:Y:S02]  /*2270*/  FMNMX.FTZ R7, R26, R27, !PT ;  /* 0x0000001b1a077209 */ /* 0x000fe40007810000 */
[----:B------:R-:W-:Y:S02]  /*2280*/  FSEL R68, R67, -INF , P2 ;  /* 0xff80000043447808 */ /* 0x000fe40001000000 */
[----:B------:R-:W-:Y:S02]  /*2290*/  ISETP.GT.AND P2, PT, R5, 0x69, PT ;  /* 0x000000690500780c */ /* 0x000fe40003f44270 */
[----:B------:R-:W-:Y:S02]  /*22a0*/  FMNMX.FTZ R3, R140, R3, !PT ;  /* 0x000000038c037209 */ /* 0x000fe40007810000 */
[----:B------:R-:W-:-:S02]  /*22b0*/  FMNMX.FTZ R7, R30, R7, !PT ;  /* 0x000000071e077209 */ /* 0x000fc40007810000 */
[----:B------:R-:W-:Y:S02]  /*22c0*/  FSEL R64, R63, -INF , P3 ;  /* 0xff8000003f407808 */ /* 0x000fe40001800000 */
[----:B------:R-:W-:Y:S02]  /*22d0*/  FSEL R148, R77, -INF , P2 ;  /* 0xff8000004d947808 */ /* 0x000fe40001000000 */
[----:B------:R-:W-:Y:S02]  /*22e0*/  FMNMX.FTZ R3, R144, R3, !PT ;  /* 0x0000000390037209 */ /* 0x000fe40007810000 */
[----:B------:R-:W-:Y:S02]  /*22f0*/  ISETP.GT.AND P3, PT, R5, 0x70, PT ;  /* 0x000000700500780c */ /* 0x000fe40003f64270 */
[----:B------:R-:W-:Y:S02]  /*2300*/  FMNMX.FTZ R7, R6, R7, !PT ;  /* 0x0000000706077209 */ /* 0x000fe40007810000 */
[----:B------:R-:W-:-:S02]  /*2310*/  FSEL R62, R62, -INF , P4 ;  /* 0xff8000003e3e7808 */ /* 0x000fc40002000000 */
        /* <DEDUP_REMOVED lines=8> */
[----:B------:R-:W-:Y:S02]  /*23a0*/  FSEL R84, R84, -INF , P5 ;  /* 0xff80000054547808 */ /* 0x000fe40002800000 */
[----:B------:R-:W-:Y:S02]  /*23b0*/  FMNMX.FTZ R3, R146, R3, !PT ;  /* 0x0000000392037209 */ /* 0x000fe40007810000 */
[----:B------:R-:W-:Y:S02]  /*23c0*/  ISETP.GT.AND P6, PT, R5, 0x79, PT ;  /* 0x000000790500780c */ /* 0x000fe40003fc4270 */
[----:B------:R-:W-:-:S02]  /*23d0*/  FMNMX.FTZ R7, R38, R7, !PT ;  /* 0x0000000726077209 */ /* 0x000fc40007810000 */
[----:B------:R-:W-:Y:S02]  /*23e0*/  FSEL R80, R85, -INF , P6 ;  /* 0xff80000055507808 */ /* 0x000fe40003000000 */
[----:B------:R-:W-:Y:S02]  /*23f0*/  FMNMX.FTZ R3, R84, R3, !PT ;  /* 0x0000000354037209 */ /* 0x000fe40007810000 */
[----:B------:R-:W-:Y:S02]  /*2400*/  FMNMX.FTZ R7, R20, R7, !PT ;  /* 0x0000000714077209 */ /* 0x000fe40007810000 */
[----:B------:R-:W-:Y:S01]  /*2410*/  FMNMX.FTZ R9, R80, R3, !PT ;  /* 0x0000000350097209 */ /* 0x000fe20007810000 */
[----:B------:R-:W-:Y:S01]  /*2420*/  IMAD.U32 R3, RZ, RZ, UR6 ;  /* 0x00000006ff037e24 */ /* 0x000fe2000f8e00ff */
[----:B------:R-:W-:Y:S02]  /*2430*/  FMNMX.FTZ R7, R42, R7, !PT ;  /* 0x000000072a077209 */ /* 0x000fe40007810000 */
[----:B------:R-:W-:Y:S01]  /*2440*/  P2R R15, PR, RZ, 0x4 ;  /* 0x00000004ff0f7803 */ /* 0x000fe20000000000 */
[----:B------:R-:W0:Y:S01]  /*2450*/  SHFL.BFLY PT, R0, R9, 0x2, 0x1f ;  /* 0x0c401f0009007f89 */ /* 0x000e2200000e0000 */
[----:B------:R-:W-:-:S02]  /*2460*/  FMNMX.FTZ R7, R44, R7, !PT ;  /* 0x000000072c077209 */ /* 0x000fc40007810000 */
[C---:B------:R-:W-:Y:S02]  /*2470*/  ISETP.GT.AND P2, PT, R5.reuse, 0x58, PT ;  /* 0x000000580500780c */ /* 0x040fe40003f44270 */
[----:B------:R-:W-:Y:S02]  /*2480*/  FMNMX.FTZ R7, R46, R7, !PT ;  /* 0x000000072e077209 */ /* 0x000fe40007810000 */
[----:B------:R-:W-:Y:S02]  /*2490*/  P2R R21, PR, RZ, 0x2 ;  /* 0x00000002ff157803 */ /* 0x000fe40000000000 */
[----:B------:R-:W-:Y:S02]  /*24a0*/  FMNMX.FTZ R7, R48, R7, !PT ;  /* 0x0000000730077209 */ /* 0x000fe40007810000 */
[----:B------:R-:W-:Y:S02]  /*24b0*/  ISETP.GT.AND P1, PT, R5, 0x59, PT ;  /* 0x000000590500780c */ /* 0x000fe40003f24270 */
[----:B------:R-:W-:-:S02]  /*24c0*/  FMNMX.FTZ R7, R50, R7, !PT ;  /* 0x0000000732077209 */ /* 0x000fc40007810000 */
[----:B------:R-:W-:Y:S02]  /*24d0*/  FSEL R70, R70, -INF , P2 ;  /* 0xff80000046467808 */ /* 0x000fe40001000000 */
[----:B------:R-:W-:Y:S02]  /*24e0*/  FMNMX.FTZ R7, R52, R7, !PT ;  /* 0x0000000734077209 */ /* 0x000fe40007810000 */
[----:B------:R-:W-:Y:S02]  /*24f0*/  FSEL R72, R71, -INF , P1 ;  /* 0xff80000047487808 */ /* 0x000fe40000800000 */
[----:B------:R-:W-:Y:S02]  /*2500*/  FMNMX.FTZ R7, R54, R7, !PT ;  /* 0x0000000736077209 */ /* 0x000fe40007810000 */
[----:B------:R-:W-:Y:S02]  /*2510*/  P2R R13, PR, RZ, 0x8 ;  /* 0x00000008ff0d7803 */ /* 0x000fe40000000000 */
[----:B0-----:R-:W-:-:S02]  /*2520*/  FMNMX.FTZ R11, R9, R0, !PT ;  /* 0x00000000090b7209 */ /* 0x001fc40007810000 */
[----:B------:R-:W-:Y:S02]  /*2530*/  FMNMX.FTZ R7, R56, R7, !PT ;  /* 0x0000000738077209 */ /* 0x000fe40007810000 */
[----:B------:R-:W-:Y:S01]  /*2540*/  ISETP.NE.AND P1, PT, R21, RZ, PT ;  /* 0x000000ff1500720c */ /* 0x000fe20003f25270 */
[----:B------:R-:W0:Y:S01]  /*2550*/  SHFL.BFLY PT, R0, R11, 0x1, 0x1f ;  /* 0x0c201f000b007f89 */ /* 0x000e2200000e0000 */
[----:B------:R-:W-:Y:S02]  /*2560*/  FMNMX.FTZ R7, R58, R7, !PT ;  /* 0x000000073a077209 */ /* 0x000fe40007810000 */
[----:B------:R-:W-:Y:S02]  /*2570*/  ISETP.NE.AND P2, PT, R15, RZ, PT ;  /* 0x000000ff0f00720c */ /* 0x000fe40003f45270 */
[----:B------:R-:W-:Y:S02]  /*2580*/  FMNMX.FTZ R7, R60, R7, !PT ;  /* 0x000000073c077209 */ /* 0x000fe40007810000 */
[----:B------:R-:W-:-:S02]  /*2590*/  FSEL R78, R78, -INF , P1 ;  /* 0xff8000004e4e7808 */ /* 0x000fc40000800000 */
[----:B------:R-:W-:Y:S02]  /*25a0*/  FMNMX.FTZ R7, R62, R7, !PT ;  /* 0x000000073e077209 */ /* 0x000fe40007810000 */
[----:B------:R-:W-:Y:S02]  /*25b0*/  FSEL R86, R86, -INF , P5 ;  /* 0xff80000056567808 */ /* 0x000fe40002800000 */
[----:B------:R-:W-:Y:S02]  /*25c0*/  FMNMX.FTZ R7, R64, R7, !PT ;  /* 0x0000000740077209 */ /* 0x000fe40007810000 */
[----:B------:R-:W-:Y:S02]  /*25d0*/  R2UR UR6, R4 ;  /* 0x00000000040672ca */ /* 0x000fe400000e0000 */
[----:B------:R-:W-:-:S04]  /*25e0*/  FMNMX.FTZ R7, R66, R7, !PT ;  /* 0x0000000742077209 */ /* 0x000fc80007810000 */
[----:B------:R-:W-:Y:S02]  /*25f0*/  FMNMX.FTZ R7, R68, R7, !PT ;  /* 0x0000000744077209 */ /* 0x000fe40007810000 */
[----:B0-----:R-:W-:Y:S02]  /*2600*/  FMNMX.FTZ R0, R11, R0, !PT ;  /* 0x000000000b007209 */ /* 0x001fe40007810000 */
[----:B------:R-:W-:Y:S02]  /*2610*/  FMNMX.FTZ R7, R70, R7, !PT ;  /* 0x0000000746077209 */ /* 0x000fe40007810000 */
[C---:B------:R-:W-:Y:S01]  /*2620*/  FSETP.NEU.FTZ.AND P3, PT, R0.reuse, -INF , PT ;  /* 0xff8000000000780b */ /* 0x040fe20003f7d000 */
[----:B------:R-:W-:Y:S01]  /*2630*/  FMUL.FTZ R31, R0, R3 ;  /* 0x00000003001f7220 */ /* 0x000fe20000410000 */
[----:B------:R-:W-:Y:S01]  /*2640*/  FMNMX.FTZ R7, R72, R7, !PT ;  /* 0x0000000748077209 */ /* 0x000fe20007810000 */
[----:B------:R-:W-:-:S03]  /*2650*/  UIADD3 UR6, UR6, 0x16840, URZ ;  /* 0x0001684006067890 */ /* 0x000fc6000fffe03f */
[----:B------:R-:W-:Y:S01]  /*2660*/  FMNMX.FTZ R7, R74, R7, !PT ;  /* 0x000000074a077209 */ /* 0x000fe20007810000 */
[----:B------:R-:W-:Y:S01]  /*2670*/  UPRMT UR6, UR40, 0x654, UR6 ;  /* 0x0000065428067896 */ /* 0x000fe20008000006 */
[----:B------:R-:W-:Y:S02]  /*2680*/  FSEL R31, R31, RZ, P3 ;  /* 0x000000ff1f1f7208 */ /* 0x000fe40001800000 */
[----:B------:R-:W-:Y:S02]  /*2690*/  FMNMX.FTZ R7, R76, R7, !PT ;  /* 0x000000074c077209 */ /* 0x000fe40007810000 */
[----:B------:R-:W-:Y:S01]  /*26a0*/  ISETP.NE.AND P3, PT, R13, RZ, PT ;  /* 0x000000ff0d00720c */ /* 0x000fe20003f65270 */
        /* <DEDUP_REMOVED lines=44> */
[----:B------:R-:W-:Y:S01]  /*2970*/  FFMA.FTZ R150, R84, R3, -R31 ;  /* 0x0000000354967223 */ /* 0x000fe2000001081f */
[----:B------:R-:W4:Y:S01]  /*2980*/  MUFU.EX2 R124, R124 ;  /* 0x0000007c007c7308 */ /* 0x000f220000000800 */
[----:B------:R-:W-:Y:S01]  /*2990*/  SYNCS.ARRIVE.TRANS64.RED.A1T0 RZ, [UR6], RZ ;  /* 0x000000ffffff79a7 */ /* 0x000fe20008100406 */
[--C-:B------:R-:W-:Y:S01]  /*29a0*/  IMAD.MOV.U32 R118, RZ, RZ, R119.reuse ;  /* 0x000000ffff767224 */ /* 0x100fe200078e0077 */
[----:B------:R-:W-:Y:S01]  /*29b0*/  MOV R102, R119 ;  /* 0x0000007700667202 */ /* 0x000fe20000000f00 */
[----:B------:R-:W-:-:S02]  /*29c0*/  IMAD.MOV.U32 R116, RZ, RZ, R119 ;  /* 0x000000ffff747224 */ /* 0x000fc400078e0077 */
[----:B------:R-:W-:Y:S01]  /*29d0*/  IMAD.MOV.U32 R114, RZ, RZ, R119 ;  /* 0x000000ffff727224 */ /* 0x000fe200078e0077 */
[----:B-1----:R-:W-:Y:S01]  /*29e0*/  FMNMX.FTZ R45, R7, R36, !PT ;  /* 0x00000024072d7209 */ /* 0x002fe20007810000 */
[----:B------:R-:W1:Y:S01]  /*29f0*/  MUFU.EX2 R11, R11 ;  /* 0x0000000b000b7308 */ /* 0x000e620000000800 */
[-CC-:B------:R-:W-:Y:S01]  /*2a00*/  FFMA.FTZ R36, R138, R3.reuse, -R31.reuse ;  /* 0x000000038a247223 */ /* 0x180fe2000001081f */
[----:B------:R-:W-:Y:S01]  /*2a10*/  FFMA.FTZ R31, R80, R3, -R31 ;  /* 0x00000003501f7223 */ /* 0x000fe2000001081f */
[--C-:B------:R-:W-:Y:S01]  /*2a20*/  IMAD.MOV.U32 R112, RZ, RZ, R119.reuse ;  /* 0x000000ffff707224 */ /* 0x100fe200078e0077 */
[----:B------:R-:W5:Y:S01]  /*2a30*/  SHFL.BFLY PT, R88, R45, 0x1, 0x1f ;  /* 0x0c201f002d587f89 */ /* 0x000f6200000e0000 */
[--C-:B------:R-:W-:Y:S02]  /*2a40*/  IMAD.MOV.U32 R110, RZ, RZ, R119.reuse ;  /* 0x000000ffff6e7224 */ /* 0x100fe400078e0077 */
[--C-:B------:R-:W-:Y:S01]  /*2a50*/  IMAD.MOV.U32 R108, RZ, RZ, R119.reuse ;  /* 0x000000ffff6c7224 */ /* 0x100fe200078e0077 */
[----:B------:R-:W1:Y:S01]  /*2a60*/  MUFU.EX2 R126, R126 ;  /* 0x0000007e007e7308 */ /* 0x000e620000000800 */
[----:B------:R-:W-:-:S02]  /*2a70*/  IMAD.MOV.U32 R106, RZ, RZ, R119 ;  /* 0x000000ffff6a7224 */ /* 0x000fc400078e0077 */
[--C-:B------:R-:W-:Y:S02]  /*2a80*/  IMAD.MOV.U32 R104, RZ, RZ, R119.reuse ;  /* 0x000000ffff687224 */ /* 0x100fe400078e0077 */
        /* <DEDUP_REMOVED lines=8> */
[----:B-----5:R-:W-:Y:S01]  /*2b10*/  FMNMX.FTZ R7, R45, R88, !PT ;  /* 0x000000582d077209 */ /* 0x020fe20007810000 */
[----:B------:R-:W-:-:S03]  /*2b20*/  IMAD.MOV.U32 R88, RZ, RZ, R119 ;  /* 0x000000ffff587224 */ /* 0x000fc600078e0077 */
[C---:B------:R-:W-:Y:S01]  /*2b30*/  FSETP.NEU.FTZ.AND P1, PT, R7.reuse, -INF , PT ;  /* 0xff8000000700780b */ /* 0x040fe20003f3d000 */
[----:B------:R-:W-:Y:S02]  /*2b40*/  FMUL.FTZ R47, R7, R3 ;  /* 0x00000003072f7220 */ /* 0x000fe40000410000 */
[----:B------:R-:W-:Y:S03]  /*2b50*/  MUFU.EX2 R15, R15 ;  /* 0x0000000f000f7308 */ /* 0x000fe60000000800 */
[----:B------:R-:W-:-:S05]  /*2b60*/  FSEL R47, R47, RZ, P1 ;  /* 0x000000ff2f2f7208 */ /* 0x000fca0000800000 */
[----:B------:R-:W-:Y:S01]  /*2b70*/  MUFU.EX2 R130, R130 ;  /* 0x0000008200827308 */ /* 0x000fe20000000800 */
[-CC-:B------:R-:W-:Y:S01]  /*2b80*/  FFMA.FTZ R121, R26, R3.reuse, -R47.reuse ;  /* 0x000000031a797223 */ /* 0x180fe2000001082f */
[-CC-:B------:R-:W-:Y:S01]  /*2b90*/  FFMA.FTZ R26, R27, R3.reuse, -R47.reuse ;  /* 0x000000031b1a7223 */ /* 0x180fe2000001082f */
[-C--:B------:R-:W-:Y:S01]  /*2ba0*/  FFMA.FTZ R123, R30, R3.reuse, -R47 ;  /* 0x000000031e7b7223 */ /* 0x080fe2000001082f */
[----:B0-----:R-:W-:Y:S01]  /*2bb0*/  FADD.FTZ R27, R120, R5 ;  /* 0x00000005781b7221 */ /* 0x001fe20000010000 */
[-CC-:B------:R-:W-:Y:S01]  /*2bc0*/  FFMA.FTZ R30, R6, R3.reuse, -R47.reuse ;  /* 0x00000003061e7223 */ /* 0x180fe2000001082f */
[-CC-:B------:R-:W-:Y:S01]  /*2bd0*/  FFMA.FTZ R125, R34, R3.reuse, -R47.reuse ;  /* 0x00000003227d7223 */ /* 0x180fe2000001082f */
[-C--:B------:R-:W-:Y:S01]  /*2be0*/  FFMA.FTZ R8, R8, R3.reuse, -R47 ;  /* 0x0000000308087223 */ /* 0x080fe2000001082f */
[----:B------:R-:W-:Y:S01]  /*2bf0*/  MUFU.EX2 R121, R121 ;  /* 0x0000007900797308 */ /* 0x000fe20000000800 */
[----:B--2---:R-:W-:Y:S01]  /*2c00*/  FADD.FTZ R6, R122, R27 ;  /* 0x0000001b7a067221 */ /* 0x004fe20000010000 */
[-CC-:B------:R-:W-:Y:S01]  /*2c10*/  FFMA.FTZ R127, R38, R3.reuse, -R47.reuse ;  /* 0x00000003267f7223 */ /* 0x180fe2000001082f */
[-CC-:B------:R-:W-:Y:S01]  /*2c20*/  FFMA.FTZ R20, R20, R3.reuse, -R47.reuse ;  /* 0x0000000314147223 */ /* 0x180fe2000001082f */
[-CC-:B------:R-:W-:Y:S01]  /*2c30*/  FFMA.FTZ R38, R48, R3.reuse, -R47.reuse ;  /* 0x0000000330267223 */ /* 0x180fe2000001082f */
[----:B---3--:R-:W-:Y:S01]  /*2c40*/  FADD.FTZ R27, R9, R6 ;  /* 0x00000006091b7221 */ /* 0x008fe20000010000 */
[-CC-:B------:R-:W-:Y:S01]  /*2c50*/  FFMA.FTZ R129, R42, R3.reuse, -R47.reuse ;  /* 0x000000032a817223 */ /* 0x180fe2000001082f */
[-C--:B------:R-:W-:Y:S01]  /*2c60*/  FFMA.FTZ R34, R44, R3.reuse, -R47 ;  /* 0x000000032c227223 */ /* 0x080fe2000001082f */
[----:B------:R-:W0:Y:S01]  /*2c70*/  MUFU.EX2 R26, R26 ;  /* 0x0000001a001a7308 */ /* 0x000e220000000800 */
[----:B----4-:R-:W-:Y:S01]  /*2c80*/  FADD.FTZ R6, R124, R27 ;  /* 0x0000001b7c067221 */ /* 0x010fe20000010000 */
[-CC-:B------:R-:W-:Y:S01]  /*2c90*/  FFMA.FTZ R133, R50, R3.reuse, -R47.reuse ;  /* 0x0000000332857223 */ /* 0x180fe2000001082f */
[-CC-:B------:R-:W-:Y:S01]  /*2ca0*/  FFMA.FTZ R131, R46, R3.reuse, -R47.reuse ;  /* 0x000000032e837223 */ /* 0x180fe2000001082f */
[-CC-:B------:R-:W-:Y:S01]  /*2cb0*/  FFMA.FTZ R42, R52, R3.reuse, -R47.reuse ;  /* 0x00000003342a7223 */ /* 0x180fe2000001082f */
[----:B-1----:R-:W-:Y:S01]  /*2cc0*/  FADD.FTZ R27, R11, R6 ;  /* 0x000000060b1b7221 */ /* 0x002fe20000010000 */
        /* <DEDUP_REMOVED lines=13> */
[----:B------:R-:W-:Y:S01]  /*2da0*/  F2FP.BF16.F32.PACK_AB R120, R5, R120 ;  /* 0x000000780578723e */ /* 0x000fe200000010ff */
[-CC-:B------:R-:W-:Y:S01]  /*2db0*/  FFMA.FTZ R143, R70, R3.reuse, -R47.reuse ;  /* 0x00000003468f7223 */ /* 0x180fe2000001082f */
[-CC-:B------:R-:W-:Y:S01]  /*2dc0*/  FFMA.FTZ R4, R72, R3.reuse, -R47.reuse ;  /* 0x0000000348047223 */ /* 0x180fe2000001082f */
        /* <DEDUP_REMOVED lines=8> */
[-CC-:B------:R-:W-:Y:S01]  /*2e50*/  FFMA.FTZ R86, R86, R3.reuse, -R47.reuse ;  /* 0x0000000356567223 */ /* 0x180fe2000001082f */
[----:B------:R-:W-:Y:S01]  /*2e60*/  FFMA.FTZ R32, R32, R3, -R47 ;  /* 0x0000000320207223 */ /* 0x000fe2000001082f */
[----:B------:R-:W1:Y:S01]  /*2e70*/  MUFU.EX2 R8, R8 ;  /* 0x0000000800087308 */ /* 0x000e620000000800 */
[----:B--2---:R-:W-:Y:S01]  /*2e80*/  FADD.FTZ R6, R30, R27 ;  /* 0x0000001b1e067221 */ /* 0x004fe20000010000 */
[----:B------:R-:W-:-:S02]  /*2e90*/  F2FP.BF16.F32.PACK_AB R122, R9, R122 ;  /* 0x0000007a097a723e */ /* 0x000fc400000010ff */
[----:B------:R-:W-:Y:S02]  /*2ea0*/  F2FP.BF16.F32.PACK_AB R124, R11, R124 ;  /* 0x0000007c0b7c723e */ /* 0x000fe400000010ff */
[----:B------:R-:W-:Y:S02]  /*2eb0*/  F2FP.BF16.F32.PACK_AB R126, R13, R126 ;  /* 0x0000007e0d7e723e */ /* 0x000fe400000010ff */
[----:B------:R-:W2:Y:S01]  /*2ec0*/  MUFU.EX2 R127, R127 ;  /* 0x0000007f007f7308 */ /* 0x000ea20000000800 */
[----:B0-----:R-:W-:Y:S01]  /*2ed0*/  FADD.FTZ R27, R125, R6 ;  /* 0x000000067d1b7221 */ /* 0x001fe20000010000 */
[----:B------:R-:W-:Y:S02]  /*2ee0*/  F2FP.BF16.F32.PACK_AB R128, R15, R128 ;  /* 0x000000800f80723e */ /* 0x000fe400000010ff */
[----:B------:R-:W-:Y:S02]  /*2ef0*/  F2FP.BF16.F32.PACK_AB R121, R26, R121 ;  /* 0x000000791a79723e */ /* 0x000fe400000010ff */
[----:B------:R-:W-:-:S02]  /*2f00*/  F2FP.BF16.F32.PACK_AB R123, R30, R123 ;  /* 0x0000007b1e7b723e */ /* 0x000fc400000010ff */
[----:B------:R-:W0:Y:S01]  /*2f10*/  MUFU.EX2 R21, R21 ;  /* 0x0000001500157308 */ /* 0x000e220000000800 */
[C---:B-1----:R-:W-:Y:S01]  /*2f20*/  FADD.FTZ R6, R8.reuse, R27 ;  /* 0x0000001b08067221 */ /* 0x042fe20000010000 */
[----:B------:R-:W-:-:S06]  /*2f30*/  F2FP.BF16.F32.PACK_AB R125, R8, R125 ;  /* 0x0000007d087d723e */ /* 0x000fcc00000010ff */
[----:B------:R-:W1:Y:S01]  /*2f40*/  MUFU.EX2 R20, R20 ;  /* 0x0000001400147308 */ /* 0x000e620000000800 */
[----:B--2---:R-:W-:-:S07]  /*2f50*/  FADD.FTZ R27, R127, R6 ;  /* 0x000000067f1b7221 */ /* 0x004fce0000010000 */
[----:B------:R-:W2:Y:S01]  /*2f60*/  MUFU.EX2 R132, R132 ;  /* 0x0000008400847308 */ /* 0x000ea20000000800 */
[C---:B0-----:R-:W-:Y:S01]  /*2f70*/  FADD.FTZ R49, R21.reuse, R50 ;  /* 0x0000003215317221 */ /* 0x041fe20000010000 */
[----:B------:R-:W-:Y:S01]  /*2f80*/  FFMA.FTZ R50, R68, R3, -R47 ;  /* 0x0000000344327223 */ /* 0x000fe2000001082f */
[----:B------:R-:W-:-:S05]  /*2f90*/  F2FP.BF16.F32.PACK_AB R130, R21, R130 ;  /* 0x000000821582723e */ /* 0x000fca00000010ff */
        /* <DEDUP_REMOVED lines=29> */
[----:B------:R-:W-:Y:S01]  /*3170*/  FFMA.FTZ R6, R10, R3, -R47 ;  /* 0x000000030a067223 */ /* 0x000fe2000001082f */
[----:B------:R-:W-:-:S05]  /*3180*/  F2FP.BF16.F32.PACK_AB R136, R33, R136 ;  /* 0x000000882188723e */ /* 0x000fca00000010ff */
[----:B------:R-:W0:Y:S01]  /*3190*/  MUFU.EX2 R135, R135 ;  /* 0x0000008700877308 */ /* 0x000e220000000800 */
[----:B-1----:R-:W-:Y:S01]  /*31a0*/  FADD.FTZ R10, R42, R27 ;  /* 0x0000001b2a0a7221 */ /* 0x002fe20000010000 */
[----:B------:R-:W-:Y:S01]  /*31b0*/  FFMA.FTZ R27, R28, R3, -R47 ;  /* 0x000000031c1b7223 */ /* 0x000fe2000001082f */
[----:B------:R-:W-:-:S05]  /*31c0*/  F2FP.BF16.F32.PACK_AB R133, R42, R133 ;  /* 0x000000852a85723e */ /* 0x000fca00000010ff */
        /* <DEDUP_REMOVED lines=45> */
[----:B--2---:R-:W-:-:S07]  /*34a0*/  FADD.FTZ R9, R43, R54 ;  /* 0x000000362b097221 */ /* 0x004fce0000010000 */
[----:B------:R-:W-:Y:S01]  /*34b0*/  MUFU.EX2 R145, R145 ;  /* 0x0000009100917308 */ /* 0x000fe20000000800 */
[----:B0-----:R-:W-:-:S07]  /*34c0*/  F2FP.BF16.F32.PACK_AB R143, R4, R143 ;  /* 0x0000008f048f723e */ /* 0x001fce00000010ff */
[----:B------:R0:W2:Y:S01]  /*34d0*/  MUFU.EX2 R45, R146 ;  /* 0x00000092002d7308 */ /* 0x0000a20000000800 */
[----:B-1----:R-:W-:-:S07]  /*34e0*/  FADD.FTZ R12, R148, R9 ;  /* 0x00000009940c7221 */ /* 0x002fce0000010000 */
[----:B------:R-:W1:Y:S01]  /*34f0*/  MUFU.EX2 R10, R76 ;  /* 0x0000004c000a7308 */ /* 0x000e620000000800 */
[----:B0-----:R-:W-:-:S07]  /*3500*/  F2FP.BF16.F32.PACK_AB R146, R43, R40 ;  /* 0x000000282b92723e */ /* 0x001fce00000010ff */
[----:B------:R-:W0:Y:S01]  /*3510*/  MUFU.EX2 R147, R147 ;  /* 0x0000009300937308 */ /* 0x000e220000000800 */
[C---:B--2---:R-:W-:Y:S01]  /*3520*/  FADD.FTZ R9, R45.reuse, R12 ;  /* 0x0000000c2d097221 */ /* 0x044fe20000010000 */
[----:B------:R-:W-:-:S06]  /*3530*/  F2FP.BF16.F32.PACK_AB R148, R45, R148 ;  /* 0x000000942d94723e */ /* 0x000fcc00000010ff */
[----:B------:R2:W3:Y:S08]  /*3540*/  MUFU.EX2 R28, R6 ;  /* 0x00000006001c7308 */ /* 0x0004f00000000800 */
[----:B------:R-:W4:Y:S01]  /*3550*/  MUFU.EX2 R82, R82 ;  /* 0x0000005200527308 */ /* 0x000f220000000800 */
[----:B--2---:R-:W-:-:S04]  /*3560*/  FADD.FTZ R6, R4, R5 ;  /* 0x0000000504067221 */ /* 0x004fc80000010000 */
[----:B------:R-:W-:Y:S01]  /*3570*/  FADD.FTZ R5, R145, R6 ;  /* 0x0000000691057221 */ /* 0x000fe20000010000 */
[C---:B-1----:R-:W-:Y:S02]  /*3580*/  F2FP.BF16.F32.PACK_AB R145, R10.reuse, R145 ;  /* 0x000000910a91723e */ /* 0x042fe400000010ff */
[----:B------:R-:W1:Y:S01]  /*3590*/  MUFU.EX2 R27, R27 ;  /* 0x0000001b001b7308 */ /* 0x000e620000000800 */
[----:B------:R-:W-:-:S04]  /*35a0*/  FADD.FTZ R12, R10, R5 ;  /* 0x000000050a0c7221 */ /* 0x000fc80000010000 */
[----:B0-----:R-:W-:Y:S01]  /*35b0*/  FADD.FTZ R5, R147, R12 ;  /* 0x0000000c93057221 */ /* 0x001fe20000010000 */
[C---:B---3--:R-:W-:Y:S02]  /*35c0*/  F2FP.BF16.F32.PACK_AB R147, R28.reuse, R147 ;  /* 0x000000931c93723e */ /* 0x048fe400000010ff */
[----:B------:R-:W0:Y:S01]  /*35d0*/  MUFU.EX2 R86, R86 ;  /* 0x0000005600567308 */ /* 0x000e220000000800 */
[----:B------:R-:W-:-:S04]  /*35e0*/  FADD.FTZ R5, R28, R5 ;  /* 0x000000051c057221 */ /* 0x000fc80000010000 */
[----:B----4-:R-:W-:-:S03]  /*35f0*/  FADD.FTZ R8, R82, R5 ;  /* 0x0000000552087221 */ /* 0x010fc60000010000 */
[----:B------:R-:W2:Y:S01]  /*3600*/  MUFU.EX2 R151, R32 ;  /* 0x0000002000977308 */ /* 0x000ea20000000800 */
[C---:B-1----:R-:W-:Y:S01]  /*3610*/  FADD.FTZ R5, R27.reuse, R8 ;  /* 0x000000081b057221 */ /* 0x042fe20000010000 */
[----:B------:R-:W-:-:S06]  /*3620*/  F2FP.BF16.F32.PACK_AB R149, R27, R82 ;  /* 0x000000521b95723e */ /* 0x000fcc00000010ff */
[----:B------:R-:W1:Y:S01]  /*3630*/  MUFU.EX2 R150, R150 ;  /* 0x0000009600967308 */ /* 0x000e620000000800 */
[----:B0-----:R-:W-:-:S07]  /*3640*/  FADD.FTZ R4, R86, R5 ;  /* 0x0000000556047221 */ /* 0x001fce0000010000 */
[----:B------:R-:W0:Y:S01]  /*3650*/  MUFU.EX2 R31, R31 ;  /* 0x0000001f001f7308 */ /* 0x000e220000000800 */
[----:B--2---:R-:W-:Y:S01]  /*3660*/  FADD.FTZ R5, R151, R4 ;  /* 0x0000000497057221 */ /* 0x004fe20000010000 */
[----:B------:R-:W-:Y:S01]  /*3670*/  VIADD R4, R89, 0xfffffffe ;  /* 0xfffffffe59047836 */ /* 0x000fe20000000000 */
[----:B------:R-:W-:Y:S01]  /*3680*/  F2FP.BF16.F32.PACK_AB R151, R151, R86 ;  /* 0x000000569797723e */ /* 0x000fe200000010ff */
[----:B------:R-:W-:-:S03]  /*3690*/  IMAD.MOV.U32 R89, RZ, RZ, R119 ;  /* 0x000000ffff597224 */ /* 0x000fc600078e0077 */
[----:B------:R-:W-:Y:S01]  /*36a0*/  ISETP.GE.AND P1, PT, R4, R16, PT ;  /* 0x000000100400720c */ /* 0x000fe20003f26270 */
[----:B-1----:R-:W-:-:S04]  /*36b0*/  FADD.FTZ R6, R150, R9 ;  /* 0x0000000996067221 */ /* 0x002fc80000010000 */
[C---:B0-----:R-:W-:Y:S01]  /*36c0*/  FADD.FTZ R6, R31.reuse, R6 ;  /* 0x000000061f067221 */ /* 0x041fe20000010000 */
[----:B------:R-:W-:-:S07]  /*36d0*/  F2FP.BF16.F32.PACK_AB R150, R31, R150 ;  /* 0x000000961f96723e */ /* 0x000fce00000010ff */
[----:B------:R-:W-:Y:S05]  /*36e0*/  @!P1 BRA `(.L_x_13005) ;  /* 0x0000001c00d89947 */ /* 0x000fea0003800000 */
        /* <DEDUP_REMOVED lines=18> */
[----:B------:R-:W-:Y:S01]  /*3810*/  UMOV UR7, UR38 ;  /* 0x0000002600077c82 */ /* 0x000fe20008000000 */
[----:B------:R-:W-:-:S05]  /*3820*/  UMOV UR6, UR39 ;  /* 0x0000002700067c82 */ /* 0x000fca0008000000 */
.L_x_13016:
[----:B------:R-:W-:Y:S01]  /*3830*/  ISETP.NE.AND P2, PT, RZ, UR41, PT ;  /* 0x00000029ff007c0c */ /* 0x000fe2000bf45270 */
[----:B------:R-:W-:-:S04]  /*3840*/  UISETP.NE.AND UP0, UPT, UR6, 0x1, UPT ;  /* 0x000000010600788c */ /* 0x000fc8000bf05270 */
[----:B------:R-:W-:-:S04]  /*3850*/  USEL UR38, URZ, 0x1, UP0 ;  /* 0x000000013f267887 */ /* 0x000fc80008000000 */
[----:B------:R-:W-:-:S04]  /*3860*/  ULOP3.LUT UR38, UR7, UR38, URZ, 0x3c, !UPT ;  /* 0x0000002607267292 */ /* 0x000fc8000f8e3c3f */
[----:B------:R-:W-:Y:S08]  /*3870*/  @P2 BRA `(.L_x_13006) ;  /* 0x0000000000442947 */ /* 0x000ff00003800000 */
[----:B------:R-:W-:Y:S05]  /*3880*/  @!P0 BRA `(.L_x_13007) ;  /* 0x0000000000048947 */ /* 0x000fea0003800000 */
[----:B------:R-:W-:Y:S01]  /*3890*/  BPT.TRAP 0x1 ;  /* 0x000000040000795c */ /* 0x000fe20000300000 */
.L_x_13007:
        /* <DEDUP_REMOVED lines=12> */
.L_x_13008:
[----:B-1----:R-:W-:Y:S05]  /*3960*/  @P1 BRA `(.L_x_13006) ;  /* 0x0000000000081947 */ /* 0x002fea0003800000 */
[----:B------:R-:W1:Y:S02]  /*3970*/  SYNCS.PHASECHK.TRANS64.TRYWAIT P1, [UR10+0x16830], R0 ;  /* 0x01683000ff0075a7 */ /* 0x000e64000802014a */
[----:B-1----:R-:W-:Y:S05]  /*3980*/  @!P1 BRA `(.L_x_13009) ;  /* 0x000000a400989947 */ /* 0x002fea0003800000 */
.L_x_13006:
[----:B-1----:R-:W1:Y:S01]  /*3990*/  S2R R3, SR_TID.X ;  /* 0x0000000000037919 */ /* 0x002e620000002100 */
        /* <DEDUP_REMOVED lines=9> */
[----:B------:R-:W-:-:S04]  /*3a30*/  ULEA UR26, UR39, UR20, 0xa ;  /* 0x00000014271a7291 */ /* 0x000fc8000f8e503f */
        /* <DEDUP_REMOVED lines=21> */
.L_x_13011:
        /* <DEDUP_REMOVED lines=9> */
.L_x_13012:
[----:B-1----:R-:W-:Y:S05]  /*3c20*/  @P1 BRA `(.L_x_13010) ;  /* 0x0000000000081947 */ /* 0x002fea0003800000 */
[----:B------:R-:W1:Y:S02]  /*3c30*/  SYNCS.PHASECHK.TRANS64.TRYWAIT P1, [UR10+0x16850], R0 ;  /* 0x01685000ff0075a7 */ /* 0x000e64000802014a */
[----:B-1----:R-:W-:Y:S05]  /*3c40*/  @!P1 BRA `(.L_x_13013) ;  /* 0x000000a400009947 */ /* 0x002fea0003800000 */
.L_x_13010:
[----:B------:R-:W2:Y:S01]  /*3c50*/  S2UR UR11, SR_CgaCtaId ;  /* 0x00000000000b79c3 */ /* 0x000ea20000008800 */
[----:B------:R-:W-:Y:S01]  /*3c60*/  UMOV UR7, 0x400 ;  /* 0x0000040000077882 */ /* 0x000fe20000000000 */
[----:B------:R-:W-:Y:S01]  /*3c70*/  WARPGROUP.ARRIVE ;  /* 0x00000000000079c5 */ /* 0x000fe20000000000 */
[----:B------:R-:W-:-:S05]  /*3c80*/  UMOV UR19, 0x40000040 ;  /* 0x4000004000137882 */ /* 0x000fca0000000000 */
[----:B------:R-:W1:Y:S01]  /*3c90*/  S2R R7, SR_TID.X ;  /* 0x0000000000077919 */ /* 0x000e620000002100 */
[----:B--2---:R-:W-:-:S04]  /*3ca0*/  ULEA UR15, UR11, UR7, 0x18 ;  /* 0x000000070b0f7291 */ /* 0x004fc8000f8ec03f */
[----:B------:R-:W-:-:S04]  /*3cb0*/  UIADD3 UR7, UR15, 0x400, URZ ;  /* 0x000004000f077890 */ /* 0x000fc8000fffe03f */
[----:B------:R-:W-:-:S04]  /*3cc0*/  USHF.R.U32.HI UR7, URZ, 0x4, UR7 ;  /* 0x000000043f077899 */ /* 0x000fc80008011607 */
[----:B------:R-:W-:Y:S01]  /*3cd0*/  ULOP3.LUT UR7, UR7, 0x3fff, URZ, 0xc0, !UPT ;  /* 0x00003fff07077892 */ /* 0x000fe2000f8ec03f */
[----:B-1----:R-:W-:Y:S02]  /*3ce0*/  SHF.R.U32.HI R3, RZ, 0x7, R7 ;  /* 0x00000007ff037819 */ /* 0x002fe40000011607 */
[----:B------:R-:W-:Y:S01]  /*3cf0*/  ISETP.GE.U32.AND P1, PT, R7, 0x180, PT ;  /* 0x000001800700780c */ /* 0x000fe20003f26070 */
[----:B------:R-:W-:Y:S02]  /*3d00*/  ULEA UR10, UR6, UR7, 0xa ;  /* 0x00000007060a7291 */ /* 0x000fe4000f8e503f */
[----:B0-----:R-:W-:Y:S02]  /*3d10*/  VIADD R0, R3, 0x9 ;  /* 0x0000000903007836 */ /* 0x001fe40000000000 */
[----:B------:R-:W-:-:S03]  /*3d20*/  UIADD3 UR14, UR10, 0x80, URZ ;  /* 0x000000800a0e7890 */ /* 0x000fc6000fffe03f */
[----:B------:R-:W-:Y:S01]  /*3d30*/  UMOV UR18, UR10 ;  /* 0x0000000a00127c82 */ /* 0x000fe20008000000 */
[----:B------:R-:W-:Y:S01]  /*3d40*/  SEL R0, R0, 0x9, !P1 ;  /* 0x0000000900007807 */ /* 0x000fe20004800000 */
[----:B------:R-:W-:Y:S01]  /*3d50*/  HGMMA.64x64x16.F32.BF16 R88, R120, gdesc[UR16].tnspB, R88, gsb0 ;  /* 0x40e0001078587df0 */ /* 0x000fe20008001858 */
[----:B------:R-:W-:Y:S01]  /*3d60*/  UMOV UR19, 0x40000040 ;  /* 0x4000004000137882 */ /* 0x000fe20000000000 */
[----:B------:R-:W-:Y:S01]  /*3d70*/  UMOV UR18, UR14 ;  /* 0x0000000e00127c82 */ /* 0x000fe20008000000 */
        /* <DEDUP_REMOVED lines=43> */
.L_x_13014:
        /* <DEDUP_REMOVED lines=77> */
[C---:B-1----:R-:W-:Y:S01]  /*4500*/  FMUL.FTZ R10, R0.reuse, R3 ;  /* 0x00000003000a7220 */ /* 0x042fe20000410000 */
[----:B------:R-:W-:-:S03]  /*4510*/  FADD.FTZ R14, -R0, R9 ;  /* 0x00000009000e7221 */ /* 0x000fc60000010100 */
[-C--:B------:R-:W-:Y:S01]  /*4520*/  FFMA.FTZ R126, R36, R3.reuse, -R10 ;  /* 0x00000003247e7223 */ /* 0x080fe2000001080a */
[C---:B------:R-:W-:Y:S01]  /*4530*/  FADD.FTZ R20, -R7.reuse, R8 ;  /* 0x0000000807147221 */ /* 0x040fe20000010100 */
[-C--:B------:R-:W-:Y:S01]  /*4540*/  FMUL.FTZ R36, R7, R3.reuse ;  /* 0x0000000307247220 */ /* 0x080fe20000410000 */
[-C--:B------:R-:W-:Y:S01]  /*4550*/  FFMA.FTZ R120, R24, R3.reuse, -R10 ;  /* 0x0000000318787223 */ /* 0x080fe2000001080a */
[-C--:B------:R-:W-:Y:S01]  /*4560*/  FMUL.FTZ R14, R14, R3.reuse ;  /* 0x000000030e0e7220 */ /* 0x080fe20000410000 */
[-C--:B------:R-:W-:Y:S01]  /*4570*/  FMUL.FTZ R9, R20, R3.reuse ;  /* 0x0000000314097220 */ /* 0x080fe20000410000 */
[-C--:B------:R-:W-:Y:S01]  /*4580*/  FFMA.FTZ R26, R26, R3.reuse, -R36 ;  /* 0x000000031a1a7223 */ /* 0x080fe20000010824 */
[-CC-:B------:R-:W-:Y:S01]  /*4590*/  FFMA.FTZ R121, R25, R3.reuse, -R10.reuse ;  /* 0x0000000319797223 */ /* 0x180fe2000001080a */
[-C--:B------:R-:W-:Y:S01]  /*45a0*/  FFMA.FTZ R25, R49, R3.reuse, -R10 ;  /* 0x0000000331197223 */ /* 0x080fe2000001080a */
[-C--:B------:R-:W-:Y:S01]  /*45b0*/  FFMA.FTZ R49, R27, R3.reuse, -R36 ;  /* 0x000000031b317223 */ /* 0x080fe20000010824 */
[----:B------:R-:W-:Y:S01]  /*45c0*/  MUFU.EX2 R8, R14 ;  /* 0x0000000e00087308 */ /* 0x000fe20000000800 */
[-C--:B------:R-:W-:Y:S01]  /*45d0*/  FFMA.FTZ R122, R28, R3.reuse, -R10 ;  /* 0x000000031c7a7223 */ /* 0x080fe2000001080a */
[-C--:B------:R-:W-:Y:S01]  /*45e0*/  FFMA.FTZ R27, R30, R3.reuse, -R36 ;  /* 0x000000031e1b7223 */ /* 0x080fe20000010824 */
[-CC-:B------:R-:W-:Y:S01]  /*45f0*/  FFMA.FTZ R123, R29, R3.reuse, -R10.reuse ;  /* 0x000000031d7b7223 */ /* 0x180fe2000001080a */
[-C--:B------:R-:W-:Y:S01]  /*4600*/  FFMA.FTZ R132, R48, R3.reuse, -R10 ;  /* 0x0000000330847223 */ /* 0x080fe2000001080a */
[-C--:B------:R-:W-:Y:S01]  /*4610*/  FFMA.FTZ R48, R31, R3.reuse, -R36 ;  /* 0x000000031f307223 */ /* 0x080fe20000010824 */
[-C--:B------:R-:W-:Y:S01]  /*4620*/  FFMA.FTZ R124, R32, R3.reuse, -R10 ;  /* 0x00000003207c7223 */ /* 0x080fe2000001080a */
[-C--:B------:R-:W-:Y:S01]  /*4630*/  FFMA.FTZ R125, R34, R3.reuse, -R36 ;  /* 0x00000003227d7223 */ /* 0x080fe20000010824 */
[----:B------:R-:W0:Y:S01]  /*4640*/  MUFU.EX2 R120, R120 ;  /* 0x0000007800787308 */ /* 0x000e220000000800 */
[-CC-:B------:R-:W-:Y:S01]  /*4650*/  FFMA.FTZ R33, R33, R3.reuse, -R10.reuse ;  /* 0x0000000321217223 */ /* 0x180fe2000001080a */
[-C--:B------:R-:W-:Y:S01]  /*4660*/  FFMA.FTZ R28, R45, R3.reuse, -R10 ;  /* 0x000000032d1c7223 */ /* 0x080fe2000001080a */
[-CC-:B------:R-:W-:Y:S01]  /*4670*/  FFMA.FTZ R45, R35, R3.reuse, -R36.reuse ;  /* 0x00000003232d7223 */ /* 0x180fe20000010824 */
[-C--:B------:R-:W-:Y:S01]  /*4680*/  FFMA.FTZ R127, R38, R3.reuse, -R36 ;  /* 0x00000003267f7223 */ /* 0x080fe20000010824 */
[-CC-:B------:R-:W-:Y:S01]  /*4690*/  FFMA.FTZ R32, R37, R3.reuse, -R10.reuse ;  /* 0x0000000325207223 */ /* 0x180fe2000001080a */
[-C--:B------:R-:W-:Y:S01]  /*46a0*/  FFMA.FTZ R130, R44, R3.reuse, -R10 ;  /* 0x000000032c827223 */ /* 0x080fe2000001080a */
[-C--:B------:R-:W-:Y:S01]  /*46b0*/  FFMA.FTZ R44, R39, R3.reuse, -R36 ;  /* 0x00000003272c7223 */ /* 0x080fe20000010824 */
[----:B------:R-:W-:Y:S01]  /*46c0*/  MUFU.EX2 R9, R9 ;  /* 0x0000000900097308 */ /* 0x000fe20000000800 */
[-C--:B------:R-:W-:Y:S01]  /*46d0*/  FFMA.FTZ R128, R40, R3.reuse, -R10 ;  /* 0x0000000328807223 */ /* 0x080fe2000001080a */
[-C--:B------:R-:W-:Y:S01]  /*46e0*/  FFMA.FTZ R129, R42, R3.reuse, -R36 ;  /* 0x000000032a817223 */ /* 0x080fe20000010824 */
[-C--:B------:R-:W-:Y:S01]  /*46f0*/  FFMA.FTZ R29, R41, R3.reuse, -R10 ;  /* 0x00000003291d7223 */ /* 0x080fe2000001080a */
[-CC-:B------:R-:W-:Y:S01]  /*4700*/  FFMA.FTZ R43, R43, R3.reuse, -R36.reuse ;  /* 0x000000032b2b7223 */ /* 0x180fe20000010824 */
[-CC-:B------:R-:W-:Y:S01]  /*4710*/  FFMA.FTZ R131, R46, R3.reuse, -R36.reuse ;  /* 0x000000032e837223 */ /* 0x180fe20000010824 */
        /* <DEDUP_REMOVED lines=38> */
[-CC-:B------:R-:W-:Y:S01]  /*4980*/  FFMA.FTZ R12, R77, R3.reuse, -R10.reuse ;  /* 0x000000034d0c7223 */ /* 0x180fe2000001080a */
[-C--:B------:R-:W-:Y:S01]  /*4990*/  FFMA.FTZ R148, R80, R3.reuse, -R10 ;  /* 0x0000000350947223 */ /* 0x080fe2000001080a */
[-C--:B------:R-:W-:Y:S01]  /*49a0*/  FFMA.FTZ R149, R82, R3.reuse, -R36 ;  /* 0x0000000352957223 */ /* 0x080fe20000010824 */
[-CC-:B------:R-:W-:Y:S01]  /*49b0*/  FFMA.FTZ R11, R81, R3.reuse, -R10.reuse ;  /* 0x00000003510b7223 */ /* 0x180fe2000001080a */
[----:B------:R-:W2:Y:S01]  /*49c0*/  MUFU.EX2 R123, R123 ;  /* 0x0000007b007b7308 */ /* 0x000ea20000000800 */
[----:B-1----:R-:W-:Y:S01]  /*49d0*/  FADD.FTZ R6, R122, R5 ;  /* 0x000000057a067221 */ /* 0x002fe20000010000 */
[-C--:B------:R-:W-:Y:S01]  /*49e0*/  FFMA.FTZ R150, R84, R3.reuse, -R10 ;  /* 0x0000000354967223 */ /* 0x080fe2000001080a */
        /* <DEDUP_REMOVED lines=79> */
[-CC-:B------:R-:W-:Y:S01]  /*4ee0*/  FFMA.FTZ R30, R83, R3.reuse, -R36.reuse ;  /* 0x00000003531e7223 */ /* 0x180fe20000010824 */
[----:B------:R-:W-:-:S05]  /*4ef0*/  FFMA.FTZ R36, R87, R3, -R36 ;  /* 0x0000000357247223 */ /* 0x000fca0000010824 */
        /* <DEDUP_REMOVED lines=42> */
.L_x_13015:
[----:B------:R-:W-:Y:S01]  /*51a0*/  ULEA UR6, UR6, UR15, 0x3 ;  /* 0x0000000f06067291 */ /* 0x000fe2000f8e183f */
[----:B------:R-:W-:Y:S01]  /*51b0*/  ISETP.GT.AND P1, PT, R4, R16, PT ;  /* 0x000000100400720c */ /* 0x000fe20003f24270 */
[----:B------:R-:W-:Y:S01]  /*51c0*/  UMOV UR7, UR38 ;  /* 0x0000002600077c82 */ /* 0x000fe20008000000 */
[----:B------:R-:W-:Y:S01]  /*51d0*/  F2FP.BF16.F32.PACK_AB R120, R121, R120 ;  /* 0x000000787978723e */ /* 0x000fe200000010ff */
        /* <DEDUP_REMOVED lines=14> */
[----:B------:R-:W-:Y:S01]  /*52c0*/  UMOV UR6, UR39 ;  /* 0x0000002700067c82 */ /* 0x000fe20008000000 */
        /* <DEDUP_REMOVED lines=54> */
[----:B------:R-:W-:Y:S01]  /*5630*/  MOV R8, R7 ;  /* 0x0000000700087202 */ /* 0x000fe20000000f00 */
[----:B------:R-:W-:Y:S06]  /*5640*/  @P1 BRA `(.L_x_13016) ;  /* 0xffffffe000781947 */ /* 0x000fec000383ffff */
.L_x_13005:
[----:B------:R-:W-:Y:S06]  /*5650*/  BAR.ARV 0x8, 0x200 ;  /* 0x0208000000007b1d */ /* 0x000fec0000002000 */
[----:B------:R-:W-:Y:S05]  /*5660*/  @!P0 BRA `(.L_x_13017) ;  /* 0x0000000000048947 */ /* 0x000fea0003800000 */
[----:B------:R-:W-:Y:S01]  /*5670*/  BPT.TRAP 0x1 ;  /* 0x000000040000795c */ /* 0x000fe20000300000 */
.L_x_13017:
        /* <DEDUP_REMOVED lines=9> */
.L_x_13018:
[----:B-1----:R-:W-:Y:S05]  /*5710*/  @P1 BRA `(.L_x_13019) ;  /* 0x0000000000081947 */ /* 0x002fea0003800000 */
[----:B------:R-:W1:Y:S02]  /*5720*/  SYNCS.PHASECHK.TRANS64.TRYWAIT P1, [UR5+0x16850], R4 ;  /* 0x01685004ff0075a7 */ /* 0x000e640008020145 */
[----:B-1----:R-:W-:Y:S05]  /*5730*/  @!P1 BRA `(.L_x_13020) ;  /* 0x00000088005c9947 */ /* 0x002fea0003800000 */
.L_x_13019:
        /* <DEDUP_REMOVED lines=8> */
[----:B------:R-:W-:Y:S02]  /*57c0*/  IMAD.MOV.U32 R59, RZ, RZ, -0x800000 ;  /* 0xff800000ff3b7424 */ /* 0x000fe400078e00ff */
[----:B------:R-:W-:Y:S01]  /*57d0*/  IMAD.MOV.U32 R58, RZ, RZ, -0x800000 ;  /* 0xff800000ff3a7424 */ /* 0x000fe200078e00ff */
[----:B------:R-:W-:-:S04]  /*57e0*/  ULEA UR4, UR39, UR4, 0xa ;  /* 0x0000000427047291 */ /* 0x000fc8000f8e503f */
[----:B------:R-:W-:-:S03]  /*57f0*/  UIADD3 UR6, UR4, 0x80, URZ ;  /* 0x0000008004067890 */ /* 0x000fc6000fffe03f */
[----:B------:R-:W-:Y:S02]  /*5800*/  UMOV UR10, UR4 ;  /* 0x00000004000a7c82 */ /* 0x000fe40008000000 */
[----:B------:R-:W-:Y:S01]  /*5810*/  HGMMA.64x64x16.F32.BF16 R88, R120, gdesc[UR8].tnspB, R88, gsb0 ;  /* 0x40e0000878587df0 */ /* 0x000fe20008001858 */
[----:B------:R-:W-:Y:S01]  /*5820*/  UMOV UR11, 0x40000040 ;  /* 0x40000040000b7882 */ /* 0x000fe20000000000 */
[----:B------:R-:W-:Y:S01]  /*5830*/  UMOV UR10, UR6 ;  /* 0x00000006000a7c82 */ /* 0x000fe20008000000 */
[----:B------:R-:W-:Y:S01]  /*5840*/  UIADD3 UR6, UR4, 0x100, URZ ;  /* 0x0000010004067890 */ /* 0x000fe2000fffe03f */
[----:B-1----:R-:W-:Y:S01]  /*5850*/  FADD.FTZ R9, R9, R6 ;  /* 0x0000000609097221 */ /* 0x002fe20000010000 */
[----:B------:R-:W-:Y:S02]  /*5860*/  IMAD.MOV.U32 R6, RZ, RZ, RZ ;  /* 0x000000ffff067224 */ /* 0x000fe400078e00ff */
[----:B0-----:R-:W-:Y:S02]  /*5870*/  FADD.FTZ R8, R4, R5 ;  /* 0x0000000504087221 */ /* 0x001fe40000010000 */
[----:B------:R-:W0:Y:S04]  /*5880*/  SHFL.BFLY PT, R4, R9, 0x1, 0x1f ;  /* 0x0c201f0009047f89 */ /* 0x000e2800000e0000 */
[----:B------:R-:W1:Y:S01]  /*5890*/  SHFL.BFLY PT, R11, R8, 0x1, 0x1f ;  /* 0x0c201f00080b7f89 */ /* 0x000e6200000e0000 */
[----:B0-----:R-:W-:Y:S01]  /*58a0*/  FADD.FTZ R12, R9, R4 ;  /* 0x00000004090c7221 */ /* 0x001fe20000010000 */
[----:B-1----:R-:W-:-:S04]  /*58b0*/  FADD.FTZ R11, R8, R11 ;  /* 0x0000000b080b7221 */ /* 0x002fc80000010000 */
        /* <DEDUP_REMOVED lines=8> */
[----:B------:R-:W-:Y:S01]  /*5940*/  @P1 FFMA.FTZ R59, R5, R0, R4 ;  /* 0x00000000053b1223 */ /* 0x000fe20000010004 */
[----:B------:R-:W-:Y:S02]  /*5950*/  WARPGROUP.DEPBAR.LE gsb0, 0x0 ;  /* 0x00008000000079c5 */ /* 0x000fe40000010000 */
[----:B------:R-:W-:Y:S01]  /*5960*/  WARPGROUP.ARRIVE ;  /* 0x00000000000079c5 */ /* 0x000fe20000000000 */
[----:B------:R2:W0:Y:S01]  /*5970*/  @P2 MUFU.RCP R6, R11 ;  /* 0x0000000b00062308 */ /* 0x0004220000001000 */
[----:B-1----:R-:W-:-:S04]  /*5980*/  @P2 FMUL.FTZ R10, R10, 0.69314718246459960938 ;  /* 0x3f3172180a0a2820 */ /* 0x002fc80000410000 */
[----:B------:R-:W-:Y:S01]  /*5990*/  HGMMA.64x64x16.F32.BF16 R88, R124, gdesc[UR8].tnspB, R88, gsb0 ;  /* 0x40e000087c587df0 */ /* 0x000fe20008001858 */
[----:B------:R-:W-:Y:S01]  /*59a0*/  UMOV UR10, UR6 ;  /* 0x00000006000a7c82 */ /* 0x000fe20008000000 */
[----:B------:R-:W-:Y:S01]  /*59b0*/  UMOV UR11, 0x40000040 ;  /* 0x40000040000b7882 */ /* 0x000fe20000000000 */
[----:B------:R-:W-:Y:S01]  /*59c0*/  UIADD3 UR6, UR4, 0x180, URZ ;  /* 0x0000018004067890 */ /* 0x000fe2000fffe03f */
[----:B------:R-:W-:Y:S01]  /*59d0*/  @P2 FFMA.FTZ R58, R3, R7, R10 ;  /* 0x00000007033a2223 */ /* 0x000fe2000001000a */
        /* <DEDUP_REMOVED lines=35> */
.L_x_13021:
        /* <DEDUP_REMOVED lines=42> */
[----:B--2---:R-:W-:-:S05]  /*5eb0*/  VIADD R0, R0, 0x1 ;  /* 0x0000000100007836 */ /* 0x004fca0000000000 */
[----:B------:R1:W-:Y:S06]  /*5ec0*/  STL [R1+0x18], R0 ;  /* 0x0000180001007387 */ /* 0x0003ec0000100800 */
.L_x_12997:
[----:B------:R-:W2:Y:S01]  /*5ed0*/  S2R R3, SR_CgaCtaId ;  /* 0x0000000000037919 */ /* 0x000ea20000008800 */
[----:B-1----:R-:W-:Y:S01]  /*5ee0*/  MOV R0, 0x400 ;  /* 0x0000040000007802 */ /* 0x002fe20000000f00 */
[----:B------:R-:W-:Y:S01]  /*5ef0*/  BSSY B0, `(.L_x_13022) ;  /* 0x0000222000007945 */ /* 0x000fe20003800000 */
[----:B------:R-:W-:Y:S02]  /*5f00*/  BAR.SYNC.DEFER_BLOCKING 0x5, 0x200 ;  /* 0x0148000000007b1d */ /* 0x000fe40000010000 */
[----:B--2---:R-:W-:-:S05]  /*5f10*/  LEA R0, R3, R0, 0x18 ;  /* 0x0000000003007211 */ /* 0x004fca00078ec0ff */
[----:B------:R1:W2:Y:S01]  /*5f20*/  LDS.128 R4, [R0+0x168d0] ;  /* 0x0168d00000047984 */ /* 0x0002a20000000c00 */
[----:B------:R-:W-:Y:S06]  /*5f30*/  BAR.ARV 0x4, 0x200 ;  /* 0x0108000000007b1d */ /* 0x000fec0000002000 */
[----:B------:R-:W-:Y:S05]  /*5f40*/  @P0 BRA `(.L_x_13023) ;  /* 0x0000001400fc0947 */ /* 0x000fea0003800000 */
[----:B------:R-:W3:Y:S01]  /*5f50*/  LDL R8, [R1+0x48] ;  /* 0x0000480001087983 */ /* 0x000ee20000100800 */
[----:B------:R-:W4:Y:S01]  /*5f60*/  LDC.64 R62, c[0x0][0xc00] ;  /* 0x00030000ff3e7b82 */ /* 0x000f220000000a00 */
[----:B------:R-:W0:Y:S01]  /*5f70*/  S2R R3, SR_SWINHI ;  /* 0x0000000000037919 */ /* 0x000e220000002f00 */
[----:B------:R-:W-:Y:S01]  /*5f80*/  F2FP.BF16.F32.PACK_AB R24, R21, R20 ;  /* 0x000000141518723e */ /* 0x000fe200000010ff */
[----:B------:R-:W-:Y:S01]  /*5f90*/  ULDC.64 UR4, c[0x0][0xc08] ;  /* 0x0003020000047ab9 */ /* 0x000fe20000000a00 */
[----:B------:R-:W4:Y:S04]  /*5fa0*/  LDL R69, [R1+0x44] ;  /* 0x0000440001457983 */ /* 0x000f280000100800 */
[----:B------:R-:W4:Y:S01]  /*5fb0*/  LDL R67, [R1+0xc] ;  /* 0x00000c0001437983 */ /* 0x000f220000100800 */
[----:B------:R-:W-:-:S02]  /*5fc0*/  MOV R56, R0 ;  /* 0x0000000000387202 */ /* 0x000fc40000000f00 */
[----:B0-----:R-:W-:Y:S02]  /*5fd0*/  MOV R57, R3 ;  /* 0x0000000300397202 */ /* 0x001fe40000000f00 */
[----:B------:R-:W-:Y:S02]  /*5fe0*/  F2FP.BF16.F32.PACK_AB R25, R43, R42 ;  /* 0x0000002a2b19723e */ /* 0x000fe400000010ff */
[----:B------:R-:W-:Y:S02]  /*5ff0*/  F2FP.BF16.F32.PACK_AB R26, R29, R28 ;  /* 0x0000001c1d1a723e */ /* 0x000fe400000010ff */
[----:B------:R-:W-:Y:S02]  /*6000*/  F2FP.BF16.F32.PACK_AB R27, R45, R44 ;  /* 0x0000002c2d1b723e */ /* 0x000fe400000010ff */
[C---:B------:R-:W-:Y:S02]  /*6010*/  SHF.L.U32 R65, R17.reuse, 0x2, RZ ;  /* 0x0000000211417819 */ /* 0x040fe400000006ff */
[----:B------:R-:W-:Y:S01]  /*6020*/  SHF.L.U64.HI R68, R17, 0x2, R153 ;  /* 0x0000000211447819 */ /* 0x000fe20000010299 */
[----:B------:R-:W-:Y:S01]  /*6030*/  BAR.SYNC.DEFER_BLOCKING 0x1, 0x180 ;  /* 0x0046000000007b1d */ /* 0x000fe20000010000 */
[----:B---3--:R-:W-:-:S03]  /*6040*/  IMAD.WIDE R8, R8, 0x2, R56 ;  /* 0x0000000208087825 */ /* 0x008fc600078e0238 */
[----:B------:R-:W-:-:S04]  /*6050*/  LOP3.LUT R3, R8, 0x380, RZ, 0xc0, !PT ;  /* 0x0000038008037812 */ /* 0x000fc800078ec0ff */
[----:B------:R-:W-:Y:S02]  /*6060*/  SHF.R.U64 R3, R3, 0x3, RZ ;  /* 0x0000000303037819 */ /* 0x000fe400000012ff */
[C---:B------:R-:W-:Y:S02]  /*6070*/  IADD3 R10, P0, R8.reuse, 0x60, RZ ;  /* 0x00000060080a7810 */ /* 0x040fe40007f1e0ff */
[C---:B------:R-:W-:Y:S02]  /*6080*/  IADD3 R61, P1, R8.reuse, 0x40, RZ ;  /* 0x00000040083d7810 */ /* 0x040fe40007f3e0ff */
[----:B------:R-:W-:Y:S02]  /*6090*/  IADD3 R14, P2, R8, 0x20, RZ ;  /* 0x00000020080e7810 */ /* 0x000fe40007f5e0ff */
[----:B------:R-:W-:Y:S01]  /*60a0*/  LOP3.LUT R8, R3, R8, RZ, 0x3c, !PT ;  /* 0x0000000803087212 */ /* 0x000fe200078e3cff */
[--C-:B------:R-:W-:Y:S02]  /*60b0*/  IMAD.X R11, RZ, RZ, R9.reuse, P0 ;  /* 0x000000ffff0b7224 */ /* 0x100fe400000e0609 */
[--C-:B------:R-:W-:Y:S01]  /*60c0*/  IMAD.X R13, RZ, RZ, R9.reuse, P1 ;  /* 0x000000ffff0d7224 */ /* 0x100fe200008e0609 */
[----:B--2---:R-:W-:Y:S01]  /*60d0*/  MOV R4, R8 ;  /* 0x0000000800047202 */ /* 0x004fe20000000f00 */
[----:B------:R-:W-:Y:S01]  /*60e0*/  IMAD.X R15, RZ, RZ, R9, P2 ;  /* 0x000000ffff0f7224 */ /* 0x000fe200010e0609 */
[----:B------:R-:W-:-:S02]  /*60f0*/  LOP3.LUT R9, R10, 0x380, RZ, 0xc0, !PT ;  /* 0x000003800a097812 */ /* 0x000fc400078ec0ff */
[----:B------:R-:W-:Y:S02]  /*6100*/  LOP3.LUT R8, R61, 0x380, RZ, 0xc0, !PT ;  /* 0x000003803d087812 */ /* 0x000fe400078ec0ff */
[----:B------:R-:W-:Y:S02]  /*6110*/  LOP3.LUT R3, R14, 0x380, RZ, 0xc0, !PT ;  /* 0x000003800e037812 */ /* 0x000fe400078ec0ff */
[----:B------:R-:W-:Y:S02]  /*6120*/  SHF.R.U64 R9, R9, 0x3, RZ ;  /* 0x0000000309097819 */ /* 0x000fe400000012ff */
[----:B------:R-:W-:Y:S02]  /*6130*/  SHF.R.U64 R8, R8, 0x3, RZ ;  /* 0x0000000308087819 */ /* 0x000fe400000012ff */
[----:B------:R-:W-:Y:S02]  /*6140*/  SHF.R.U64 R3, R3, 0x3, RZ ;  /* 0x0000000303037819 */ /* 0x000fe400000012ff */
[----:B------:R-:W-:-:S02]  /*6150*/  LOP3.LUT R10, R9, R10, RZ, 0x3c, !PT ;  /* 0x0000000a090a7212 */ /* 0x000fc400078e3cff */
[----:B------:R-:W-:Y:S02]  /*6160*/  LOP3.LUT R12, R8, R61, RZ, 0x3c, !PT ;  /* 0x0000003d080c7212 */ /* 0x000fe400078e3cff */
[----:B------:R-:W-:Y:S02]  /*6170*/  LOP3.LUT R14, R3, R14, RZ, 0x3c, !PT ;  /* 0x0000000e030e7212 */ /* 0x000fe400078e3cff */
[----:B------:R-:W-:Y:S01]  /*6180*/  MOV R3, R10 ;  /* 0x0000000a00037202 */ /* 0x000fe20000000f00 */
[----:B------:R0:W-:Y:S01]  /*6190*/  STSM.16.M88.4 [R4], R24 ;  /* 0x0000001804007844 */ /* 0x0001e20000000200 */
[----:B------:R-:W-:Y:S02]  /*61a0*/  MOV R66, R12 ;  /* 0x0000000c00427202 */ /* 0x000fe40000000f00 */
[----:B------:R-:W-:Y:S02]  /*61b0*/  MOV R16, R14 ;  /* 0x0000000e00107202 */ /* 0x000fe40000000f00 */
        /* <DEDUP_REMOVED lines=8> */
[----:B0-----:R-:W-:Y:S02]  /*6240*/  F2FP.BF16.F32.PACK_AB R24, R39, R38 ;  /* 0x000000262718723e */ /* 0x001fe400000010ff */
[----:B------:R-:W-:Y:S02]  /*6250*/  F2FP.BF16.F32.PACK_AB R25, R55, R54 ;  /* 0x000000363719723e */ /* 0x000fe400000010ff */
[----:B------:R-:W-:Y:S02]  /*6260*/  F2FP.BF16.F32.PACK_AB R26, R41, R40 ;  /* 0x00000028291a723e */ /* 0x000fe400000010ff */
[----:B------:R-:W-:Y:S01]  /*6270*/  F2FP.BF16.F32.PACK_AB R27, R119, R118 ;  /* 0x00000076771b723e */ /* 0x000fe200000010ff */
[----:B------:R0:W-:Y:S04]  /*6280*/  STSM.16.M88.4 [R16], R8 ;  /* 0x0000000810007844 */ /* 0x0001e80000000200 */
[----:B------:R-:W-:Y:S04]  /*6290*/  STSM.16.M88.4 [R66], R12 ;  /* 0x0000000c42007844 */ /* 0x000fe80000000200 */
[----:B------:R2:W-:Y:S01]  /*62a0*/  STSM.16.M88.4 [R3], R24 ;  /* 0x0000001803007844 */ /* 0x0005e20000000200 */
[----:B------:R-:W-:Y:S01]  /*62b0*/  BAR.SYNC.DEFER_BLOCKING 0x1, 0x180 ;  /* 0x0046000000007b1d */ /* 0x000fe20000010000 */
[----:B----4-:R-:W-:-:S04]  /*62c0*/  ISETP.NE.U32.AND P0, PT, R62, RZ, PT ;  /* 0x000000ff3e00720c */ /* 0x010fc80003f05070 */
[----:B------:R-:W-:Y:S02]  /*62d0*/  ISETP.NE.AND.EX P0, PT, R63, RZ, PT, P0 ;  /* 0x000000ff3f00720c */ /* 0x000fe40003f05300 */
[----:B------:R-:W-:Y:S01]  /*62e0*/  IADD3 R60, P1, R65, R62, RZ ;  /* 0x0000003e413c7210 */ /* 0x000fe20007f3e0ff */
[----:B------:R-:W-:Y:S01]  /*62f0*/  IMAD.MOV.U32 R4, RZ, RZ, RZ ;  /* 0x000000ffff047224 */ /* 0x000fe200078e00ff */
[----:B0-----:R-:W0:Y:S03]  /*6300*/  LDC R8, c[0x0][0xad4] ;  /* 0x0002b500ff087b82 */ /* 0x001e260000000800 */
[----:B------:R-:W-:-:S05]  /*6310*/  IMAD.X R61, R68, 0x1, R63, P1 ;  /* 0x00000001443d7824 */ /* 0x000fca00008e063f */
[----:B--2---:R-:W2:Y:S01]  /*6320*/  LDC R3, c[0x0][0xbe8] ;  /* 0x0002fa00ff037b82 */ /* 0x004ea20000000800 */
[----:B------:R-:W3:Y:S01]  /*6330*/  @P0 LDG.E R4, desc[UR36][R60.64] ;  /* 0x000000243c040981 */ /* 0x000ee2000c1e1900 */
[----:B------:R-:W-:-:S04]  /*6340*/  ISETP.NE.U32.AND P1, PT, RZ, UR4, PT ;  /* 0x00000004ff007c0c */ /* 0x000fc8000bf25070 */
[----:B------:R-:W-:Y:S01]  /*6350*/  ISETP.NE.AND.EX P1, PT, RZ, UR5, PT, P1 ;  /* 0x00000005ff007c0c */ /* 0x000fe2000bf25310 */
[----:B------:R-:W-:-:S12]  /*6360*/  IMAD.MOV.U32 R26, RZ, RZ, 0x9b8 ;  /* 0x000009b8ff1a7424 */ /* 0x000fd800078e00ff */
[----:B------:R-:W-:-:S04]  /*6370*/  @P1 IADD3 R64, P2, R65, UR4, RZ ;  /* 0x0000000441401c10 */ /* 0x000fc8000ff5e0ff */
[----:B------:R-:W-:Y:S02]  /*6380*/  @P1 IADD3.X R65, R68, UR5, RZ, P2, !PT ;  /* 0x0000000544411c10 */ /* 0x000fe400097fe4ff */
[----:B------:R-:W-:-:S04]  /*6390*/  ISETP.NE.AND P2, PT, R19, RZ, PT ;  /* 0x000000ff1300720c */ /* 0x000fc80003f45270 */
[----:B0-----:R-:W-:-:S04]  /*63a0*/  SEL R8, R19, R8, P2 ;  /* 0x0000000813087207 */ /* 0x001fc80001000000 */
[----:B------:R-:W-:Y:S02]  /*63b0*/  ISETP.GT.AND P3, PT, R8, 0x1, PT ;  /* 0x000000010800780c */ /* 0x000fe40003f64270 */
[----:B--2---:R-:W-:Y:S01]  /*63c0*/  ISETP.NE.AND P4, PT, R3, 0x1, PT ;  /* 0x000000010300780c */ /* 0x004fe20003f85270 */
[----:B------:R-:W0:Y:S01]  /*63d0*/  LDC.64 R8, c[0x0][0xba8] ;  /* 0x0002ea00ff087b82 */ /* 0x000e220000000a00 */
[----:B------:R-:W-:-:S07]  /*63e0*/  SEL R26, R26, 0x978, P3 ;  /* 0x000009781a1a7807 */ /* 0x000fce0001800000 */
[----:B------:R-:W2:Y:S01]  /*63f0*/  LDC.64 R14, c[0x0][R26+0x220] ;  /* 0x000088001a0e7b82 */ /* 0x000ea20000000a00 */
[----:B------:R-:W-:-:S07]  /*6400*/  ISETP.NE.U32.AND P2, PT, R62, RZ, PT ;  /* 0x000000ff3e00720c */ /* 0x000fce0003f45070 */
[----:B------:R-:W4:Y:S01]  /*6410*/  LDC.64 R12, c[0x0][R26+0x218] ;  /* 0x000086001a0c7b82 */ /* 0x000f220000000a00 */
[----:B------:R-:W-:-:S07]  /*6420*/  ISETP.NE.AND.EX P2, PT, R63, RZ, PT, P2 ;  /* 0x000000ff3f00720c */ /* 0x000fce0003f45320 */
[----:B------:R-:W1:Y:S01]  /*6430*/  @P4 LDC R62, c[0x0][0xbec] ;  /* 0x0002fb00ff3e4b82 */ /* 0x000e620000000800 */
[----:B------:R-:W-:Y:S01]  /*6440*/  SEL R17, R17, RZ, !P2 ;  /* 0x000000ff11117207 */ /* 0x000fe20005000000 */
[----:B------:R-:W-:-:S06]  /*6450*/  ULDC UR4, c[0x0][0xa88] ;  /* 0x0002a20000047ab9 */ /* 0x000fcc0000000800 */
[----:B------:R-:W1:Y:S01]  /*6460*/  @P4 LDC R63, c[0x0][0xbf0] ;  /* 0x0002fc00ff3f4b82 */ /* 0x000e620000000800 */
[----:B------:R-:W-:Y:S01]  /*6470*/  SEL R153, R153, RZ, !P2 ;  /* 0x000000ff99997207 */ /* 0x000fe20005000000 */
[----:B------:R-:W-:-:S06]  /*6480*/  IMAD.U32 R16, RZ, RZ, UR4 ;  /* 0x00000004ff107e24 */ /* 0x000fcc000f8e00ff */
[----:B------:R-:W1:Y:S01]  /*6490*/  LDC.64 R10, c[0x0][R26+0x228] ;  /* 0x00008a001a0a7b82 */ /* 0x000e620000000a00 */
[----:B--2---:R-:W-:Y:S01]  /*64a0*/  IMAD R15, R15, R17, RZ ;  /* 0x000000110f0f7224 */ /* 0x004fe200078e02ff */
[----:B------:R2:W5:Y:S01]  /*64b0*/  @P1 LDG.E R16, desc[UR36][R64.64] ;  /* 0x0000002440101981 */ /* 0x000562000c1e1900 */
[----:B----4-:R-:W-:-:S04]  /*64c0*/  IMAD.WIDE.U32 R24, R12, R18, RZ ;  /* 0x000000120c187225 */ /* 0x010fc800078e00ff */
[C---:B------:R-:W-:Y:S01]  /*64d0*/  IMAD R153, R14.reuse, R153, R15 ;  /* 0x000000990e997224 */ /* 0x040fe200078e020f */
[----:B------:R-:W-:Y:S01]  /*64e0*/  SEL R27, R67, RZ, P3 ;  /* 0x000000ff431b7207 */ /* 0x000fe20001800000 */
[----:B------:R-:W-:Y:S01]  /*64f0*/  IMAD.WIDE.U32 R14, R14, R17, RZ ;  /* 0x000000110e0e7225 */ /* 0x000fe200078e00ff */
[----:B0-----:R-:W0:Y:S03]  /*6500*/  @!P3 LDC R8, c[0x0][0xb50] ;  /* 0x0002d400ff08bb82 */ /* 0x001e260000000800 */
[----:B------:R-:W-:Y:S02]  /*6510*/  IMAD R19, R13, R18, RZ ;  /* 0x000000120d137224 */ /* 0x000fe400078e02ff */
[----:B--2---:R-:W-:-:S03]  /*6520*/  IMAD R65, R23, 0xc0, R69 ;  /* 0x000000c017417824 */ /* 0x004fc600078e0245 */
[----:B------:R2:W4:Y:S01]  /*6530*/  LDC.64 R12, c[0x0][R26+0x210] ;  /* 0x000084001a0c7b82 */ /* 0x0005220000000a00 */
[----:B------:R-:W-:Y:S02]  /*6540*/  IMAD.IADD R153, R15, 0x1, R153 ;  /* 0x000000010f997824 */ /* 0x000fe400078e0299 */
[----:B------:R-:W-:Y:S02]  /*6550*/  IMAD.MOV.U32 R15, RZ, RZ, R65 ;  /* 0x000000ffff0f7224 */ /* 0x000fe400078e0041 */
[----:B------:R-:W-:Y:S02]  /*6560*/  IMAD.IADD R64, R25, 0x1, R19 ;  /* 0x0000000119407824 */ /* 0x000fe400078e0213 */
[-C--:B-1----:R-:W-:Y:S01]  /*6570*/  IMAD R25, R11, R27.reuse, RZ ;  /* 0x0000001b0b197224 */ /* 0x082fe200078e02ff */
[----:B------:R-:W1:Y:S01]  /*6580*/  @!P3 LDC R9, c[0x0][0xb54] ;  /* 0x0002d500ff09bb82 */ /* 0x000e620000000800 */
[----:B------:R-:W-:-:S04]  /*6590*/  IMAD.WIDE.U32 R10, R10, R27, RZ ;  /* 0x0000001b0a0a7225 */ /* 0x000fc800078e00ff */
[----:B------:R-:W-:Y:S01]  /*65a0*/  IMAD.IADD R25, R11, 0x1, R25 ;  /* 0x000000010b197824 */ /* 0x000fe200078e0219 */
[--C-:B---3--:R-:W-:Y:S01]  /*65b0*/  IADD3 R24, P2, P5, R14, R24, R4.reuse ;  /* 0x000000180e187210 */ /* 0x108fe20007d5e004 */
[----:B------:R-:W-:Y:S01]  /*65c0*/  @P4 IMAD.HI.U32 R14, R65, R62, RZ ;  /* 0x0000003e410e4227 */ /* 0x000fe200078e00ff */
[----:B------:R-:W-:-:S04]  /*65d0*/  SHF.R.S32.HI R19, RZ, 0x1f, R4 ;  /* 0x0000001fff137819 */ /* 0x000fc80000011404 */
[----:B------:R-:W-:Y:S02]  /*65e0*/  @P4 SHF.R.U32.HI R15, RZ, R63, R14 ;  /* 0x0000003fff0f4219 */ /* 0x000fe4000001160e */
[----:B------:R-:W-:-:S03]  /*65f0*/  IADD3.X R14, R153, R64, R19, P2, P5 ;  /* 0x00000040990e7210 */ /* 0x000fc600017ea413 */
[--C-:B--2---:R-:W-:Y:S01]  /*6600*/  IMAD.MOV R26, RZ, RZ, -R15.reuse ;  /* 0x000000ffff1a7224 */ /* 0x104fe200078e0a0f */
[----:B------:R-:W-:Y:S02]  /*6610*/  IADD3 R10, P2, P5, R15, R24, R10 ;  /* 0x000000180f0a7210 */ /* 0x000fe40007d5e00a */
[----:B------:R-:W-:Y:S01]  /*6620*/  SHF.R.S32.HI R11, RZ, 0x1f, R15 ;  /* 0x0000001fff0b7819 */ /* 0x000fe2000001140f */
[----:B------:R-:W-:-:S03]  /*6630*/  IMAD R15, R3, R26, R65 ;  /* 0x0000001a030f7224 */ /* 0x000fc600078e0241 */
[----:B------:R-:W-:Y:S01]  /*6640*/  IADD3.X R11, R11, R14, R25, P2, P5 ;  /* 0x0000000e0b0b7210 */ /* 0x000fe200017ea419 */
[----:B----4-:R-:W-:Y:S01]  /*6650*/  IMAD R13, R13, R15, RZ ;  /* 0x0000000f0d0d7224 */ /* 0x010fe200078e02ff */
[----:B------:R-:W-:-:S05]  /*6660*/  SHF.R.S32.HI R25, RZ, 0x1f, R15 ;  /* 0x0000001fff197819 */ /* 0x000fca000001140f */
[C---:B------:R-:W-:Y:S02]  /*6670*/  IMAD R25, R12.reuse, R25, R13 ;  /* 0x000000190c197224 */ /* 0x040fe400078e020d */
[----:B------:R-:W-:-:S04]  /*6680*/  IMAD.WIDE.U32 R12, R12, R15, R10 ;  /* 0x0000000f0c0c7225 */ /* 0x000fc800078e000a */
[----:B------:R-:W-:Y:S01]  /*6690*/  IMAD.IADD R10, R13, 0x1, R25 ;  /* 0x000000010d0a7824 */ /* 0x000fe200078e0219 */
[----:B0-----:R-:W-:-:S04]  /*66a0*/  LEA R14, P2, R12, R8, 0x2 ;  /* 0x000000080c0e7211 */ /* 0x001fc800078410ff */
[----:B-1----:R-:W-:Y:S01]  /*66b0*/  LEA.HI.X R12, R12, R9, R10, 0x2, P2 ;  /* 0x000000090c0c7211 */ /* 0x002fe200010f140a */
[----:B------:R-:W-:Y:S08]  /*66c0*/  @P1 BRA `(.L_x_13024) ;  /* 0x0000000000101947 */ /* 0x000ff00003800000 */
[----:B------:R-:W-:Y:S05]  /*66d0*/  @!P0 BRA `(.L_x_13024) ;  /* 0x00000000000c8947 */ /* 0x000fea0003800000 */
[----:B------:R-:W2:Y:S04]  /*66e0*/  LDG.E R9, desc[UR36][R60.64] ;  /* 0x000000243c097981 */ /* 0x000ea8000c1e1900 */
[----:B-----5:R-:W2:Y:S02]  /*66f0*/  LDG.E R16, desc[UR36][R60.64+0x4] ;  /* 0x000004243c107981 */ /* 0x020ea4000c1e1900 */
[----:B--2---:R-:W-:-:S07]  /*6700*/  IADD3 R16, -R9, R16, RZ ;  /* 0x0000001009107210 */ /* 0x004fce0007ffe1ff */
.L_x_13024:
[----:B------:R-:W2:Y:S01]  /*6710*/  LDL R15, [R1+0x40] ;  /* 0x00004000010f7983 */ /* 0x000ea20000100800 */
[----:B------:R-:W0:Y:S03]  /*6720*/  S2R R8, SR_TID.X ;  /* 0x0000000000087919 */ /* 0x000e260000002100 */
[----:B------:R-:W-:Y:S04]  /*6730*/  SHFL.IDX PT, R9, R12, RZ, 0x1c1f ;  /* 0x001c1fff0c097589 */ /* 0x000fe800000e0000 */
[----:B------:R-:W-:Y:S04]  /*6740*/  SHFL.IDX PT, R10, R14, 0x1, 0x1c1f ;  /* 0x003c1f000e0a7f89 */ /* 0x000fe800000e0000 */
[----:B------:R-:W-:Y:S01]  /*6750*/  SHFL.IDX PT, R11, R12, 0x1, 0x1c1f ;  /* 0x003c1f000c0b7f89 */ /* 0x000fe200000e0000 */
[----:B0-----:R-:W-:-:S05]  /*6760*/  VIADD R24, R8, 0xffffff80 ;  /* 0xffffff8008187836 */ /* 0x001fca0000000000 */
[----:B------:R-:W-:-:S04]  /*6770*/  SHF.R.S32.HI R13, RZ, 0x1f, R24 ;  /* 0x0000001fff0d7819 */ /* 0x000fc80000011418 */
[----:B------:R-:W-:-:S04]  /*6780*/  LEA.HI R13, R13, R24, RZ, 0x7 ;  /* 0x000000180d0d7211 */ /* 0x000fc800078f38ff */
[----:B------:R-:W-:Y:S01]  /*6790*/  LOP3.LUT R13, R13, 0xffffff80, RZ, 0xc0, !PT ;  /* 0xffffff800d0d7812 */ /* 0x000fe200078ec0ff */
[----:B------:R-:W0:Y:S04]  /*67a0*/  SHFL.IDX PT, R8, R14, RZ, 0x1c1f ;  /* 0x001c1fff0e087589 */ /* 0x000e2800000e0000 */
[----:B------:R-:W-:Y:S02]  /*67b0*/  IMAD.IADD R13, R24, 0x1, -R13 ;  /* 0x00000001180d7824 */ /* 0x000fe400078e0a0d */
[----:B-----5:R-:W-:-:S03]  /*67c0*/  IMAD R16, R16, R3, RZ ;  /* 0x0000000310107224 */ /* 0x020fc600078e02ff */
        /* <DEDUP_REMOVED lines=12> */
[----:B------:R-:W-:-:S07]  /*6890*/  ULDC.64 UR4, c[0x0][0xaa0] ;  /* 0x0002a80000047ab9 */ /* 0x000fce0000000a00 */
[----:B------:R-:W3:Y:S01]  /*68a0*/  @P4 LDC R35, c[0x0][0xbf0] ;  /* 0x0002fc00ff234b82 */ /* 0x000ee20000000800 */
[----:B-1----:R-:W-:-:S05]  /*68b0*/  VIADD R24, R24, 0xffffff80 ;  /* 0xffffff8018187836 */ /* 0x002fca0000000000 */
[----:B------:R-:W-:-:S04]  /*68c0*/  SHF.R.S32.HI R60, RZ, 0x1f, R24 ;  /* 0x0000001fff3c7819 */ /* 0x000fc80000011418 */
[----:B------:R-:W-:-:S04]  /*68d0*/  LEA.HI R60, R60, R24, RZ, 0x3 ;  /* 0x000000183c3c7211 */ /* 0x000fc800078f18ff */
[----:B------:R-:W-:-:S05]  /*68e0*/  SHF.R.S32.HI R60, RZ, 0x3, R60 ;  /* 0x00000003ff3c7819 */ /* 0x000fca000001143c */
[----:B0-----:R-:W-:-:S04]  /*68f0*/  IMAD R9, R60, 0x40, R152 ;  /* 0x000000403c097824 */ /* 0x001fc800078e0298 */
[----:B------:R-:W-:-:S03]  /*6900*/  IMAD.WIDE R56, R9, 0x2, R56 ;  /* 0x0000000209387825 */ /* 0x000fc600078e0238 */
[C---:B------:R-:W-:Y:S02]  /*6910*/  IADD3 R25, P0, R56.reuse, 0x1800, RZ ;  /* 0x0000180038197810 */ /* 0x040fe40007f1e0ff */
[C---:B------:R-:W-:Y:S02]  /*6920*/  IADD3 R29, P1, R56.reuse, 0x3000, RZ ;  /* 0x00003000381d7810 */ /* 0x040fe40007f3e0ff */
[----:B------:R-:W-:Y:S02]  /*6930*/  LOP3.LUT R13, R56, 0x380, RZ, 0xc0, !PT ;  /* 0x00000380380d7812 */ /* 0x000fe400078ec0ff */
[----:B------:R-:W-:Y:S02]  /*6940*/  LOP3.LUT R24, R25, 0x380, RZ, 0xc0, !PT ;  /* 0x0000038019187812 */ /* 0x000fe400078ec0ff */
[----:B------:R-:W-:Y:S02]  /*6950*/  LOP3.LUT R28, R29, 0x380, RZ, 0xc0, !PT ;  /* 0x000003801d1c7812 */ /* 0x000fe400078ec0ff */
[----:B------:R-:W-:-:S02]  /*6960*/  SHF.R.U64 R13, R13, 0x3, RZ ;  /* 0x000000030d0d7819 */ /* 0x000fc400000012ff */
[----:B------:R-:W-:Y:S02]  /*6970*/  SHF.R.U64 R24, R24, 0x3, RZ ;  /* 0x0000000318187819 */ /* 0x000fe400000012ff */
[----:B------:R-:W-:Y:S02]  /*6980*/  SHF.R.U64 R28, R28, 0x3, RZ ;  /* 0x000000031c1c7819 */ /* 0x000fe400000012ff */
[----:B------:R-:W-:Y:S01]  /*6990*/  LOP3.LUT R12, R13, R56, RZ, 0x3c, !PT ;  /* 0x000000380d0c7212 */ /* 0x000fe200078e3cff */
[--C-:B------:R-:W-:Y:S01]  /*69a0*/  IMAD.MOV.U32 R13, RZ, RZ, R57.reuse ;  /* 0x000000ffff0d7224 */ /* 0x100fe200078e0039 */
[----:B------:R-:W-:Y:S01]  /*69b0*/  LOP3.LUT R24, R24, R25, RZ, 0x3c, !PT ;  /* 0x0000001918187212 */ /* 0x000fe200078e3cff */
[--C-:B------:R-:W-:Y:S01]  /*69c0*/  IMAD.X R25, RZ, RZ, R57.reuse, P0 ;  /* 0x000000ffff197224 */ /* 0x100fe200000e0639 */
[----:B------:R-:W-:Y:S01]  /*69d0*/  LOP3.LUT R28, R28, R29, RZ, 0x3c, !PT ;  /* 0x0000001d1c1c7212 */ /* 0x000fe200078e3cff */
[----:B------:R-:W-:Y:S02]  /*69e0*/  IMAD.X R29, RZ, RZ, R57, P1 ;  /* 0x000000ffff1d7224 */ /* 0x000fe400008e0639 */
[----:B------:R-:W4:Y:S04]  /*69f0*/  LD.E.128 R12, desc[UR36][R12.64] ;  /* 0x000000240c0c7980 */ /* 0x000f28000c101d00 */
[----:B------:R-:W4:Y:S04]  /*6a00*/  LD.E.128 R24, desc[UR36][R24.64] ;  /* 0x0000002418187980 */ /* 0x000f28000c101d00 */
[----:B------:R-:W4:Y:S01]  /*6a10*/  LD.E.128 R28, desc[UR36][R28.64] ;  /* 0x000000241c1c7980 */ /* 0x000f22000c101d00 */
[----:B------:R-:W-:Y:S01]  /*6a20*/  IMAD R19, R19, UR4, RZ ;  /* 0x0000000413137c24 */ /* 0x000fe2000f8e02ff */
[----:B------:R-:W-:Y:S01]  /*6a30*/  IADD3 R11, P0, R56, 0x4800, RZ ;  /* 0x00004800380b7810 */ /* 0x000fe20007f1e0ff */
[----:B------:R-:W-:-:S03]  /*6a40*/  IMAD.WIDE.U32 R20, R4, UR4, RZ ;  /* 0x0000000404147c25 */ /* 0x000fc6000f8e00ff */
[----:B------:R-:W-:Y:S01]  /*6a50*/  LOP3.LUT R8, R11, 0x380, RZ, 0xc0, !PT ;  /* 0x000003800b087812 */ /* 0x000fe200078ec0ff */
[----:B------:R-:W-:Y:S01]  /*6a60*/  IMAD R19, R4, UR5, R19 ;  /* 0x0000000504137c24 */ /* 0x000fe2000f8e0213 */
[----:B------:R-:W-:Y:S01]  /*6a70*/  ULDC.64 UR4, c[0x0][0xae8] ;  /* 0x0002ba0000047ab9 */ /* 0x000fe20000000a00 */
[----:B------:R-:W-:Y:S01]  /*6a80*/  IMAD R4, R22, 0x30, R60 ;  /* 0x0000003016047824 */ /* 0x000fe200078e023c */
[----:B------:R-:W-:Y:S01]  /*6a90*/  SHF.R.U64 R8, R8, 0x3, RZ ;  /* 0x0000000308087819 */ /* 0x000fe200000012ff */
[----:B------:R-:W-:Y:S02]  /*6aa0*/  IMAD.IADD R21, R21, 0x1, R19 ;  /* 0x0000000115157824 */ /* 0x000fe400078e0213 */
[----:B------:R-:W-:Y:S01]  /*6ab0*/  IMAD R32, R23, 0xc0, R4 ;  /* 0x000000c017207824 */ /* 0x000fe200078e0204 */
[----:B------:R-:W-:Y:S01]  /*6ac0*/  LOP3.LUT R8, R8, R11, RZ, 0x3c, !PT ;  /* 0x0000000b08087212 */ /* 0x000fe200078e3cff */
[----:B------:R-:W-:Y:S01]  /*6ad0*/  IMAD.WIDE.U32 R20, R18, UR4, R20 ;  /* 0x0000000412147c25 */ /* 0x000fe2000f8e0014 */
[----:B------:R-:W-:-:S03]  /*6ae0*/  SHF.R.S32.HI R19, RZ, 0x1f, R17 ;  /* 0x0000001fff137819 */ /* 0x000fc60000011411 */
[----:B--2---:R-:W-:Y:S01]  /*6af0*/  @P4 IMAD.HI.U32 R4, R32, R33, RZ ;  /* 0x0000002120044227 */ /* 0x004fe200078e00ff */
[----:B------:R-:W-:-:S03]  /*6b00*/  MOV R33, R32 ;  /* 0x0000002000217202 */ /* 0x000fc60000000f00 */
[----:B------:R-:W-:Y:S01]  /*6b10*/  IMAD R21, R18, UR5, R21 ;  /* 0x0000000512157c24 */ /* 0x000fe2000f8e0215 */
[----:B------:R-:W-:Y:S01]  /*6b20*/  ULDC.64 UR4, c[0x0][0xaf0] ;  /* 0x0002bc0000047ab9 */ /* 0x000fe20000000a00 */
[----:B---3--:R-:W-:Y:S01]  /*6b30*/  @P4 SHF.R.U32.HI R33, RZ, R35, R4 ;  /* 0x00000023ff214219 */ /* 0x008fe20000011604 */
[----:B------:R-:W-:Y:S02]  /*6b40*/  IMAD R18, R19, UR4, RZ ;  /* 0x0000000413127c24 */ /* 0x000fe4000f8e02ff */
[----:B------:R-:W-:Y:S01]  /*6b50*/  IMAD.X R9, RZ, RZ, R57, P0 ;  /* 0x000000ffff097224 */ /* 0x000fe200000e0639 */
[----:B------:R-:W-:Y:S01]  /*6b60*/  SHF.R.S32.HI R4, RZ, 0x1f, R33 ;  /* 0x0000001fff047819 */ /* 0x000fe20000011421 */
[C---:B------:R-:W-:Y:S02]  /*6b70*/  IMAD R35, R17.reuse, UR5, R18 ;  /* 0x0000000511237c24 */ /* 0x040fe4000f8e0212 */
[----:B------:R-:W-:Y:S01]  /*6b80*/  IMAD.WIDE.U32 R18, R17, UR4, R20 ;  /* 0x0000000411127c25 */ /* 0x000fe2000f8e0014 */
[----:B------:R-:W-:Y:S01]  /*6b90*/  ULDC.64 UR4, c[0x0][0xae0] ;  /* 0x0002b80000047ab9 */ /* 0x000fe20000000a00 */
[----:B------:R-:W5:Y:S02]  /*6ba0*/  LD.E.128 R8, desc[UR36][R8.64] ;  /* 0x0000002408087980 */ /* 0x000f64000c101d00 */
[----:B------:R-:W-:-:S02]  /*6bb0*/  IMAD.MOV R20, RZ, RZ, -R33 ;  /* 0x000000ffff147224 */ /* 0x000fc400078e0a21 */
        /* <DEDUP_REMOVED lines=8> */
[----:B------:R-:W-:-:S02]  /*6c40*/  IMAD.IADD R19, R19, 0x1, R35 ;  /* 0x0000000113137824 */ /* 0x000fc400078e0223 */
[C---:B------:R-:W-:Y:S01]  /*6c50*/  IMAD R17, R33.reuse, UR5, R4 ;  /* 0x0000000521117c24 */ /* 0x040fe2000f8e0204 */
[----:B------:R-:W-:Y:S01]  /*6c60*/  SHF.R.S32.HI R4, RZ, 0x1f, R3 ;  /* 0x0000001fff047819 */ /* 0x000fe20000011403 */
[----:B------:R-:W-:Y:S01]  /*6c70*/  IMAD.WIDE.U32 R18, R33, UR4, R18 ;  /* 0x0000000421127c25 */ /* 0x000fe2000f8e0012 */
[----:B------:R-:W-:-:S03]  /*6c80*/  ULDC.64 UR4, c[0x0][0xad8] ;  /* 0x0002b60000047ab9 */ /* 0x000fc60000000a00 */
[----:B------:R-:W-:Y:S02]  /*6c90*/  IMAD.IADD R19, R19, 0x1, R17 ;  /* 0x0000000113137824 */ /* 0x000fe400078e0211 */
[----:B------:R-:W-:Y:S02]  /*6ca0*/  IMAD R4, R4, UR4, RZ ;  /* 0x0000000404047c24 */ /* 0x000fe4000f8e02ff */
[----:B------:R-:W-:-:S04]  /*6cb0*/  IMAD.WIDE.U32 R18, R3, UR4, R18 ;  /* 0x0000000403127c25 */ /* 0x000fc8000f8e0012 */
[----:B------:R-:W-:Y:S01]  /*6cc0*/  IMAD R17, R3, UR5, R4 ;  /* 0x0000000503117c24 */ /* 0x000fe2000f8e0204 */
[----:B------:R-:W-:Y:S01]  /*6cd0*/  ULDC.64 UR4, c[0x0][0xa80] ;  /* 0x0002a00000047ab9 */ /* 0x000fe20000000a00 */
[----:B------:R-:W-:Y:S01]  /*6ce0*/  IMAD R23, R23, 0xc0, R60 ;  /* 0x000000c017177824 */ /* 0x000fe200078e023c */
[C---:B------:R-:W-:Y:S01]  /*6cf0*/  LEA R4, P0, R18.reuse, UR4, 0x1 ;  /* 0x0000000412047c11 */ /* 0x040fe2000f8008ff */
[----:B------:R-:W-:Y:S01]  /*6d00*/  IMAD.IADD R3, R19, 0x1, R17 ;  /* 0x0000000113037824 */ /* 0x000fe200078e0211 */
[----:B------:R-:W-:Y:S01]  /*6d10*/  ULDC UR4, c[0x0][0xac8] ;  /* 0x0002b20000047ab9 */ /* 0x000fe20000000800 */
[C---:B------:R-:W-:Y:S01]  /*6d20*/  VIADD R17, R23.reuse, 0x60 ;  /* 0x0000006017117836 */ /* 0x040fe20000000000 */
[----:B------:R-:W-:Y:S01]  /*6d30*/  SHF.R.S32.HI R60, RZ, 0x1f, R152 ;  /* 0x0000001fff3c7819 */ /* 0x000fe20000011498 */
[----:B0-----:R-:W0:Y:S01]  /*6d40*/  SHFL.IDX PT, R21, R4, RZ, 0x181f ;  /* 0x00181fff04157589 */ /* 0x001e2200000e0000 */
[----:B------:R-:W-:Y:S01]  /*6d50*/  LEA.HI.X R34, R18, UR5, R3, 0x1, P0 ;  /* 0x0000000512227c11 */ /* 0x000fe200080f0c03 */
[----:B------:R-:W-:Y:S01]  /*6d60*/  VIADD R3, R23, 0x30 ;  /* 0x0000003017037836 */ /* 0x000fe20000000000 */
[----:B------:R-:W-:Y:S01]  /*6d70*/  ISETP.GE.AND P0, PT, R152, UR4, PT ;  /* 0x0000000498007c0c */ /* 0x000fe2000bf06270 */
[----:B------:R-:W1:Y:S01]  /*6d80*/  SHFL.IDX PT, R35, R4, 0x1, 0x181f ;  /* 0x00381f0004237f89 */ /* 0x000e6200000e0000 */
[----:B------:R-:W-:-:S02]  /*6d90*/  VIADD R0, R0, 0x16820 ;  /* 0x0001682000007836 */ /* 0x000fc40000000000 */
[-C--:B------:R-:W-:Y:S01]  /*6da0*/  ISETP.GE.OR P1, PT, R23, R16.reuse, P0 ;  /* 0x000000101700720c */ /* 0x080fe20000726670 */
[----:B------:R-:W2:Y:S01]  /*6db0*/  SHFL.IDX PT, R39, R4, 0x2, 0x181f ;  /* 0x00581f0004277f89 */ /* 0x000ea200000e0000 */
[-C--:B------:R-:W-:Y:S01]  /*6dc0*/  ISETP.GE.OR P2, PT, R3, R16.reuse, P0 ;  /* 0x000000100300720c */ /* 0x080fe20000746670 */
[----:B------:R-:W-:Y:S01]  /*6dd0*/  VIADD R3, R23, 0x90 ;  /* 0x0000009017037836 */ /* 0x000fe20000000000 */
[-C--:B------:R-:W-:Y:S01]  /*6de0*/  ISETP.GE.OR P3, PT, R17, R16.reuse, P0 ;  /* 0x000000101100720c */ /* 0x080fe20000766670 */
[----:B------:R-:W3:Y:S01]  /*6df0*/  SHFL.IDX PT, R19, R34, RZ, 0x181f ;  /* 0x00181fff22137589 */ /* 0x000ee200000e0000 */
[----:B------:R-:W-:Y:S02]  /*6e00*/  PRMT R0, RZ, 0x654, R0 ;  /* 0x00000654ff007816 */ /* 0x000fe40000000000 */
[----:B------:R-:W-:Y:S01]  /*6e10*/  ISETP.GE.OR P0, PT, R3, R16, P0 ;  /* 0x000000100300720c */ /* 0x000fe20000706670 */
[----:B------:R-:W3:Y:S01]  /*6e20*/  SHFL.IDX PT, R33, R34, 0x1, 0x181f ;  /* 0x00381f0022217f89 */ /* 0x000ee200000e0000 */
[----:B------:R1:W-:Y:S03]  /*6e30*/  SYNCS.ARRIVE.TRANS64.RED.A1T0 RZ, [R0+URZ], RZ ;  /* 0x000000ff00ff79a7 */ /* 0x0003e6000810043f */
[----:B------:R-:W3:Y:S01]  /*6e40*/  SHFL.IDX PT, R37, R34, 0x2, 0x181f ;  /* 0x00581f0022257f89 */ /* 0x000ee200000e0000 */
[----:B0-----:R-:W-:-:S03]  /*6e50*/  @!P1 LEA R18, P4, R152, R21, 0x1 ;  /* 0x0000001598129211 */ /* 0x001fc600078808ff */
[----:B------:R0:W0:Y:S01]  /*6e60*/  SHFL.IDX PT, R17, R34, 0x3, 0x181f ;  /* 0x00781f0022117f89 */ /* 0x00002200000e0000 */
[----:B-1----:R-:W-:-:S03]  /*6e70*/  @!P2 LEA R20, P5, R152, R35, 0x1 ;  /* 0x000000239814a211 */ /* 0x002fc600078a08ff */
[----:B------:R1:W0:Y:S01]  /*6e80*/  SHFL.IDX PT, R35, R4, 0x3, 0x181f ;  /* 0x00781f0004237f89 */ /* 0x00022200000e0000 */
[C---:B--2---:R-:W-:Y:S02]  /*6e90*/  @!P3 LEA R32, P6, R152.reuse, R39, 0x1 ;  /* 0x000000279820b211 */ /* 0x044fe400078c08ff */
[C-C-:B---3--:R-:W-:Y:S02]  /*6ea0*/  @!P1 LEA.HI.X R19, R152.reuse, R19, R60.reuse, 0x1, P4 ;  /* 0x0000001398139211 */ /* 0x148fe400020f0c3c */
[C-C-:B------:R-:W-:Y:S02]  /*6eb0*/  @!P2 LEA.HI.X R21, R152.reuse, R33, R60.reuse, 0x1, P5 ;  /* 0x000000219815a211 */ /* 0x140fe400028f0c3c */
[----:B------:R-:W-:Y:S01]  /*6ec0*/  @!P3 LEA.HI.X R33, R152, R37, R60, 0x1, P6 ;  /* 0x000000259821b211 */ /* 0x000fe200030f0c3c */
[----:B----4-:R1:W-:Y:S04]  /*6ed0*/  @!P1 ST.E.128 desc[UR36][R18.64], R12 ;  /* 0x0000000c12009985 */ /* 0x0103e8000c101d24 */
[----:B------:R1:W-:Y:S04]  /*6ee0*/  @!P2 ST.E.128 desc[UR36][R20.64], R24 ;  /* 0x000000181400a985 */ /* 0x0003e8000c101d24 */
[----:B------:R1:W-:Y:S01]  /*6ef0*/  @!P3 ST.E.128 desc[UR36][R32.64], R28 ;  /* 0x0000001c2000b985 */ /* 0x0003e2000c101d24 */
[----:B0-----:R-:W-:Y:S05]  /*6f00*/  @P0 BRA `(.L_x_13026) ;  /* 0x0000001000800947 */ /* 0x001fea0003800000 */
[----:B-1----:R-:W-:-:S04]  /*6f10*/  LEA R12, P0, R152, R35, 0x1 ;  /* 0x00000023980c7211 */ /* 0x002fc800078008ff */
[----:B------:R-:W-:-:S05]  /*6f20*/  LEA.HI.X R13, R152, R17, R60, 0x1, P0 ;  /* 0x00000011980d7211 */ /* 0x000fca00000f0c3c */
[----:B-----5:R0:W-:Y:S01]  /*6f30*/  ST.E.128 desc[UR36][R12.64], R8 ;  /* 0x000000080c007985 */ /* 0x0201e2000c101d24 */
[----:B------:R-:W-:Y:S05]  /*6f40*/  BRA `(.L_x_13026) ;  /* 0x0000001000707947 */ /* 0x000fea0003800000 */
.L_x_13025:
[----:B------:R1:W5:Y:S01]  /*6f50*/  LDL R61, [R1+0x10] ;  /* 0x00001000013d7983 */ /* 0x0003620000100800 */
[----:B0-----:R-:W0:Y:S01]  /*6f60*/  @P4 LDC R10, c[0x0][0xbec] ;  /* 0x0002fb00ff0a4b82 */ /* 0x001e220000000800 */
[----:B------:R-:W-:Y:S01]  /*6f70*/  ULDC.64 UR4, c[0x0][0xb08] ;  /* 0x0002c20000047ab9 */ /* 0x000fe20000000a00 */
[----:B------:R-:W-:Y:S01]  /*6f80*/  IMAD.MOV.U32 R11, RZ, RZ, R65 ;  /* 0x000000ffff0b7224 */ /* 0x000fe200078e0041 */
[----:B------:R1:W5:Y:S01]  /*6f90*/  LDL R60, [R1+0x38] ;  /* 0x00003800013c7983 */ /* 0x0003620000100800 */
[----:B------:R-:W-:Y:S01]  /*6fa0*/  IMAD R19, R19, UR4, RZ ;  /* 0x0000000413137c24 */ /* 0x000fe2000f8e02ff */
[----:B------:R-:W-:Y:S01]  /*6fb0*/  ULDC.64 UR6, c[0x0][0xb30] ;  /* 0x0002cc0000067ab9 */ /* 0x000fe20000000a00 */
[C---:B------:R-:W-:Y:S01]  /*6fc0*/  IMAD.WIDE.U32 R8, R4.reuse, UR4, RZ ;  /* 0x0000000404087c25 */ /* 0x040fe2000f8e00ff */
[----:B------:R1:W5:Y:S01]  /*6fd0*/  LDL R59, [R1+0x8] ;  /* 0x00000800013b7983 */ /* 0x0003620000100800 */
[----:B------:R-:W2:Y:S02]  /*6fe0*/  @P4 LDC R15, c[0x0][0xbf0] ;  /* 0x0002fc00ff0f4b82 */ /* 0x000ea40000000800 */
[----:B------:R-:W-:Y:S01]  /*6ff0*/  IMAD R19, R4, UR5, R19 ;  /* 0x0000000504137c24 */ /* 0x000fe2000f8e0213 */
[----:B------:R1:W5:Y:S01]  /*7000*/  LDL R58, [R1+0x34] ;  /* 0x00003400013a7983 */ /* 0x0003620000100800 */
[----:B------:R-:W-:Y:S01]  /*7010*/  ULDC.64 UR4, c[0x0][0xb38] ;  /* 0x0002ce0000047ab9 */ /* 0x000fe20000000a00 */
[----:B------:R-:W-:Y:S01]  /*7020*/  SHF.R.S32.HI R4, RZ, 0x1f, R17 ;  /* 0x0000001fff047819 */ /* 0x000fe20000011411 */
[----:B------:R-:W-:Y:S01]  /*7030*/  IMAD.IADD R9, R9, 0x1, R19 ;  /* 0x0000000109097824 */ /* 0x000fe200078e0213 */
[----:B------:R1:W5:Y:S01]  /*7040*/  LDL R57, [R1+0x4] ;  /* 0x0000040001397983 */ /* 0x0003620000100800 */
[----:B------:R-:W-:-:S03]  /*7050*/  IMAD.WIDE.U32 R8, R18, UR4, R8 ;  /* 0x0000000412087c25 */ /* 0x000fc6000f8e0008 */
[----:B------:R1:W5:Y:S01]  /*7060*/  LDL R56, [R1+0x30] ;  /* 0x0000300001387983 */ /* 0x0003620000100800 */
[----:B------:R-:W-:-:S03]  /*7070*/  IMAD R9, R18, UR5, R9 ;  /* 0x0000000512097c24 */ /* 0x000fc6000f8e0209 */
[----:B------:R1:W5:Y:S01]  /*7080*/  LDL R27, [R1] ;  /* 0x00000000011b7983 */ /* 0x0003620000100800 */
[----:B------:R-:W-:Y:S01]  /*7090*/  ULDC.64 UR4, c[0x0][0xb40] ;  /* 0x0002d00000047ab9 */ /* 0x000fe20000000a00 */
[----:B0-----:R-:W-:-:S04]  /*70a0*/  @P4 IMAD.HI.U32 R10, R65, R10, RZ ;  /* 0x0000000a410a4227 */ /* 0x001fc800078e00ff */
[----:B------:R-:W-:Y:S02]  /*70b0*/  IMAD R4, R4, UR4, RZ ;  /* 0x0000000404047c24 */ /* 0x000fe4000f8e02ff */
[----:B------:R-:W-:Y:S01]  /*70c0*/  IMAD.WIDE.U32 R8, R17, UR4, R8 ;  /* 0x0000000411087c25 */ /* 0x000fe2000f8e0008 */
[----:B--2---:R-:W-:-:S03]  /*70d0*/  @P4 SHF.R.U32.HI R11, RZ, R15, R10 ;  /* 0x0000000fff0b4219 */ /* 0x004fc6000001160a */
[----:B------:R-:W-:Y:S01]  /*70e0*/  IMAD R13, R17, UR5, R4 ;  /* 0x00000005110d7c24 */ /* 0x000fe2000f8e0204 */
[--C-:B------:R-:W-:Y:S01]  /*70f0*/  SHF.R.S32.HI R4, RZ, 0x1f, R11.reuse ;  /* 0x0000001fff047819 */ /* 0x100fe2000001140b */
[----:B------:R-:W-:Y:S01]  /*7100*/  ULDC.64 UR4, c[0x0][0xb48] ;  /* 0x0002d20000047ab9 */ /* 0x000fe20000000a00 */
[----:B------:R-:W-:Y:S02]  /*7110*/  IMAD.MOV R10, RZ, RZ, -R11 ;  /* 0x000000ffff0a7224 */ /* 0x000fe400078e0a0b */
[----:B------:R-:W-:Y:S01]  /*7120*/  IADD3 R9, R9, R13, RZ ;  /* 0x0000000d09097210 */ /* 0x000fe20007ffe0ff */
[----:B------:R-:W-:Y:S02]  /*7130*/  IMAD R4, R4, UR6, RZ ;  /* 0x0000000604047c24 */ /* 0x000fe4000f8e02ff */
[----:B------:R-:W-:Y:S02]  /*7140*/  IMAD R3, R3, R10, R65 ;  /* 0x0000000a03037224 */ /* 0x000fe400078e0241 */
[----:B------:R-:W-:-:S04]  /*7150*/  IMAD.WIDE.U32 R8, R67, UR4, R8 ;  /* 0x0000000443087c25 */ /* 0x000fc8000f8e0008 */
        /* <DEDUP_REMOVED lines=14> */
[----:B------:R-:W-:Y:S01]  /*7240*/  LEA.HI.X R3, R8, UR5, R3, 0x2, P1 ;  /* 0x0000000508037c11 */ /* 0x000fe200088f1403 */
[----:B------:R1:W0:Y:S01]  /*7250*/  SHFL.IDX PT, R10, R0, RZ, 0x1c1f ;  /* 0x001c1fff000a7589 */ /* 0x00022200000e0000 */
[----:B------:R1:W-:Y:S01]  /*7260*/  SYNCS.ARRIVE.TRANS64.RED.A1T0 RZ, [R4+URZ], RZ ;  /* 0x000000ff04ff79a7 */ /* 0x0003e2000810043f */
[----:B------:R-:W-:Y:S02]  /*7270*/  BSSY B1, `(.L_x_13027) ;  /* 0x0000027000017945 */ /* 0x000fe40003800000 */
[----:B------:R1:W2:Y:S01]  /*7280*/  SHFL.IDX PT, R11, R3, RZ, 0x1c1f ;  /* 0x001c1fff030b7589 */ /* 0x0002a200000e0000 */
[----:B------:R-:W-:Y:S02]  /*7290*/  SHF.R.S32.HI R23, RZ, 0x1f, R154 ;  /* 0x0000001fff177819 */ /* 0x000fe4000001149a */
[----:B------:R-:W-:-:S02]  /*72a0*/  SHF.R.S32.HI R24, RZ, 0x1f, R155 ;  /* 0x0000001fff187819 */ /* 0x000fc4000001149b */
[----:B------:R-:W-:Y:S02]  /*72b0*/  SHF.R.S32.HI R25, RZ, 0x1f, R156 ;  /* 0x0000001fff197819 */ /* 0x000fe4000001149c */
[----:B------:R-:W-:Y:S01]  /*72c0*/  SHF.R.S32.HI R26, RZ, 0x1f, R157 ;  /* 0x0000001fff1a7819 */ /* 0x000fe2000001149d */
[----:B-1----:R-:W-:Y:S06]  /*72d0*/  @P2 BRA `(.L_x_13028) ;  /* 0x0000000000802947 */ /* 0x002fec0003800000 */
[----:B------:R-:W-:Y:S02]  /*72e0*/  ULDC UR4, c[0x0][0xac8] ;  /* 0x0002b20000047ab9 */ /* 0x000fe40000000800 */
[----:B-----5:R-:W-:Y:S02]  /*72f0*/  ISETP.GE.AND P4, PT, R61, UR4, PT ;  /* 0x000000043d007c0c */ /* 0x020fe4000bf86270 */
[----:B------:R-:W-:Y:S02]  /*7300*/  ISETP.GE.AND P2, PT, R59, UR4, PT ;  /* 0x000000043b007c0c */ /* 0x000fe4000bf46270 */
[----:B------:R-:W-:Y:S02]  /*7310*/  ISETP.GE.AND P1, PT, R57, UR4, PT ;  /* 0x0000000439007c0c */ /* 0x000fe4000bf26270 */
[----:B------:R-:W-:-:S07]  /*7320*/  ISETP.GE.AND P5, PT, R27, UR4, PT ;  /* 0x000000041b007c0c */ /* 0x000fce000bfa6270 */
[----:B0-2---:R-:W-:Y:S02]  /*7330*/  @!P4 IMAD.WIDE R8, R61, 0x4, R10 ;  /* 0x000000043d08c825 */ /* 0x005fe400078e020a */
[-C--:B------:R-:W-:Y:S02]  /*7340*/  @!P2 LEA R12, P6, R59, R10.reuse, 0x2 ;  /* 0x0000000a3b0ca211 */ /* 0x080fe400078c10ff */
[----:B------:R-:W-:Y:S01]  /*7350*/  @!P1 LEA R14, P3, R57, R10, 0x2 ;  /* 0x0000000a390e9211 */ /* 0x000fe200078610ff */
[----:B------:R0:W-:Y:S01]  /*7360*/  @!P4 ST.E.64 desc[UR36][R8.64], R20 ;  /* 0x000000140800c985 */ /* 0x0001e2000c101b24 */
[-C--:B------:R-:W-:Y:S02]  /*7370*/  @!P2 LEA.HI.X R13, R59, R11.reuse, R60, 0x2, P6 ;  /* 0x0000000b3b0da211 */ /* 0x080fe400030f143c */
[----:B------:R-:W-:Y:S02]  /*7380*/  ISETP.GE.AND P4, PT, R157, UR4, PT ;  /* 0x000000049d007c0c */ /* 0x000fe4000bf86270 */
[----:B------:R-:W-:Y:S01]  /*7390*/  @!P1 LEA.HI.X R15, R57, R11, R58, 0x2, P3 ;  /* 0x0000000b390f9211 */ /* 0x000fe200018f143a */
[----:B------:R1:W-:Y:S01]  /*73a0*/  @!P2 ST.E.64 desc[UR36][R12.64], R28 ;  /* 0x0000001c0c00a985 */ /* 0x0003e2000c101b24 */
[----:B------:R-:W-:-:S02]  /*73b0*/  ISETP.GE.AND P3, PT, R156, UR4, PT ;  /* 0x000000049c007c0c */ /* 0x000fc4000bf66270 */
[-C--:B------:R-:W-:Y:S01]  /*73c0*/  @!P5 LEA R16, P6, R27, R10.reuse, 0x2 ;  /* 0x0000000a1b10d211 */ /* 0x080fe200078c10ff */
[----:B------:R3:W-:Y:S01]  /*73d0*/  @!P1 ST.E.64 desc[UR36][R14.64], R30 ;  /* 0x0000001e0e009985 */ /* 0x0007e2000c101b24 */
[----:B------:R-:W-:Y:S02]  /*73e0*/  ISETP.GE.AND P2, PT, R155, UR4, PT ;  /* 0x000000049b007c0c */ /* 0x000fe4000bf46270 */
[----:B------:R-:W-:Y:S02]  /*73f0*/  ISETP.GE.AND P1, PT, R154, UR4, PT ;  /* 0x000000049a007c0c */ /* 0x000fe4000bf26270 */
[----:B------:R-:W-:Y:S02]  /*7400*/  @!P5 LEA.HI.X R17, R27, R11, R56, 0x2, P6 ;  /* 0x0000000b1b11d211 */ /* 0x000fe400030f1438 */
[----:B------:R-:W-:-:S03]  /*7410*/  @!P4 LEA R18, P6, R157, R10, 0x2 ;  /* 0x0000000a9d12c211 */ /* 0x000fc600078c10ff */
        /* <DEDUP_REMOVED lines=12> */
.L_x_13028:
[----:B------:R-:W-:Y:S05]  /*74e0*/  BSYNC B1 ;  /* 0x0000000000017941 */ /* 0x000fea0003800000 */
.L_x_13027:
[----:B--23--:R1:W2:Y:S04]  /*74f0*/  SHFL.IDX PT, R11, R3, 0x1, 0x1c1f ;  /* 0x003c1f00030b7f89 */ /* 0x00c2a800000e0000 */
[----:B0-----:R1:W0:Y:S01]  /*7500*/  SHFL.IDX PT, R10, R0, 0x1, 0x1c1f ;  /* 0x003c1f00000a7f89 */ /* 0x00122200000e0000 */
[----:B------:R-:W-:Y:S05]  /*7510*/  @P0 BRA `(.L_x_13026) ;  /* 0x0000000800fc0947 */ /* 0x000fea0003800000 */
[----:B------:R-:W-:Y:S02]  /*7520*/  ULDC UR4, c[0x0][0xac8] ;  /* 0x0002b20000047ab9 */ /* 0x000fe40000000800 */
[----:B-----5:R-:W-:Y:S02]  /*7530*/  ISETP.GE.AND P0, PT, R61, UR4, PT ;  /* 0x000000043d007c0c */ /* 0x020fe4000bf06270 */
[----:B------:R-:W-:Y:S02]  /*7540*/  ISETP.GE.AND P5, PT, R59, UR4, PT ;  /* 0x000000043b007c0c */ /* 0x000fe4000bfa6270 */
[----:B------:R-:W-:Y:S02]  /*7550*/  ISETP.GE.AND P3, PT, R57, UR4, PT ;  /* 0x0000000439007c0c */ /* 0x000fe4000bf66270 */
[----:B------:R-:W-:Y:S02]  /*7560*/  ISETP.GE.AND P2, PT, R27, UR4, PT ;  /* 0x000000041b007c0c */ /* 0x000fe4000bf46270 */
[----:B------:R-:W-:-:S05]  /*7570*/  ISETP.GE.AND P1, PT, R157, UR4, PT ;  /* 0x000000049d007c0c */ /* 0x000fca000bf26270 */
[----:B0-2---:R-:W-:Y:S02]  /*7580*/  @!P0 IMAD.WIDE R8, R61, 0x4, R10 ;  /* 0x000000043d088825 */ /* 0x005fe400078e020a */
[-C--:B------:R-:W-:Y:S02]  /*7590*/  @!P5 LEA R12, P4, R59, R10.reuse, 0x2 ;  /* 0x0000000a3b0cd211 */ /* 0x080fe400078810ff */
[----:B------:R-:W-:Y:S01]  /*75a0*/  @!P3 LEA R14, P6, R57, R10, 0x2 ;  /* 0x0000000a390eb211 */ /* 0x000fe200078c10ff */
[----:B------:R0:W-:Y:S01]  /*75b0*/  @!P0 ST.E.64 desc[UR36][R8.64], R42 ;  /* 0x0000002a08008985 */ /* 0x0001e2000c101b24 */
[----:B------:R-:W-:Y:S02]  /*75c0*/  ISETP.GE.AND P0, PT, R156, UR4, PT ;  /* 0x000000049c007c0c */ /* 0x000fe4000bf06270 */
[----:B------:R-:W-:Y:S02]  /*75d0*/  @!P5 LEA.HI.X R13, R59, R11, R60, 0x2, P4 ;  /* 0x0000000b3b0dd211 */ /* 0x000fe400020f143c */
[----:B------:R-:W-:-:S02]  /*75e0*/  ISETP.GE.AND P4, PT, R155, UR4, PT ;  /* 0x000000049b007c0c */ /* 0x000fc4000bf86270 */
[----:B------:R-:W-:Y:S01]  /*75f0*/  @!P3 LEA.HI.X R15, R57, R11, R58, 0x2, P6 ;  /* 0x0000000b390fb211 */ /* 0x000fe200030f143a */
[----:B------:R3:W-:Y:S01]  /*7600*/  @!P5 ST.E.64 desc[UR36][R12.64], R44 ;  /* 0x0000002c0c00d985 */ /* 0x0007e2000c101b24 */
[----:B------:R-:W-:-:S03]  /*7610*/  @!P2 LEA R16, P5, R27, R10, 0x2 ;  /* 0x0000000a1b10a211 */ /* 0x000fc600078a10ff */
[----:B------:R3:W-:Y:S01]  /*7620*/  @!P3 ST.E.64 desc[UR36][R14.64], R46 ;  /* 0x0000002e0e00b985 */ /* 0x0007e2000c101b24 */
[-C--:B------:R-:W-:Y:S02]  /*7630*/  @!P2 LEA.HI.X R17, R27, R11.reuse, R56, 0x2, P5 ;  /* 0x0000000b1b11a211 */ /* 0x080fe400028f1438 */
[-C--:B0-----:R-:W-:Y:S02]  /*7640*/  @!P1 LEA R8, P6, R157, R10.reuse, 0x2 ;  /* 0x0000000a9d089211 */ /* 0x081fe400078c10ff */
[CC--:B------:R-:W-:Y:S01]  /*7650*/  @!P0 LEA R18, P3, R156.reuse, R10.reuse, 0x2 ;  /* 0x0000000a9c128211 */ /* 0x0c0fe200078610ff */
[----:B------:R3:W-:Y:S01]  /*7660*/  @!P2 ST.E.64 desc[UR36][R16.64], R48 ;  /* 0x000000301000a985 */ /* 0x0007e2000c101b24 */
[----:B------:R-:W-:Y:S02]  /*7670*/  @!P4 LEA R20, P5, R155, R10, 0x2 ;  /* 0x0000000a9b14c211 */ /* 0x000fe400078a10ff */
[-C--:B------:R-:W-:Y:S02]  /*7680*/  @!P1 LEA.HI.X R9, R157, R11.reuse, R26, 0x2, P6 ;  /* 0x0000000b9d099211 */ /* 0x080fe400030f141a */
[----:B------:R-:W-:-:S02]  /*7690*/  @!P0 LEA.HI.X R19, R156, R11, R25, 0x2, P3 ;  /* 0x0000000b9c138211 */ /* 0x000fc400018f1419 */
[----:B------:R-:W-:Y:S01]  /*76a0*/  @!P4 LEA.HI.X R21, R155, R11, R24, 0x2, P5 ;  /* 0x0000000b9b15c211 */ /* 0x000fe200028f1418 */
[----:B------:R3:W-:Y:S04]  /*76b0*/  @!P1 ST.E.64 desc[UR36][R8.64], R50 ;  /* 0x0000003208009985 */ /* 0x0007e8000c101b24 */
[----:B------:R3:W-:Y:S01]  /*76c0*/  @!P0 ST.E.64 desc[UR36][R18.64], R52 ;  /* 0x0000003412008985 */ /* 0x0007e2000c101b24 */
[----:B------:R-:W-:-:S03]  /*76d0*/  ISETP.GE.AND P0, PT, R154, UR4, PT ;  /* 0x000000049a007c0c */ /* 0x000fc6000bf06270 */
[----:B------:R3:W-:Y:S10]  /*76e0*/  @!P4 ST.E.64 desc[UR36][R20.64], R54 ;  /* 0x000000361400c985 */ /* 0x0007f4000c101b24 */
[----:B------:R-:W-:Y:S05]  /*76f0*/  @P0 BRA `(.L_x_13026) ;  /* 0x0000000800840947 */ /* 0x000fea0003800000 */
[----:B---3--:R-:W-:-:S04]  /*7700*/  LEA R8, P0, R154, R10, 0x2 ;  /* 0x0000000a9a087211 */ /* 0x008fc800078010ff */
[----:B------:R-:W-:-:S05]  /*7710*/  LEA.HI.X R9, R154, R11, R23, 0x2, P0 ;  /* 0x0000000b9a097211 */ /* 0x000fca00000f1417 */
[----:B------:R4:W-:Y:S01]  /*7720*/  ST.E.64 desc[UR36][R8.64], R118 ;  /* 0x0000007608007985 */ /* 0x0009e2000c101b24 */
[----:B------:R-:W-:Y:S05]  /*7730*/  BRA `(.L_x_13026) ;  /* 0x0000000800747947 */ /* 0x000fea0003800000 */
.L_x_13023:
[----:B------:R-:W3:Y:S01]  /*7740*/  LDC.64 R10, c[0x0][0xc00] ;  /* 0x00030000ff0a7b82 */ /* 0x000ee20000000a00 */
[----:B------:R-:W-:Y:S01]  /*7750*/  ULDC.64 UR4, c[0x0][0xc08] ;  /* 0x0003020000047ab9 */ /* 0x000fe20000000a00 */
[----:B------:R-:W-:Y:S01]  /*7760*/  IMAD.MOV.U32 R3, RZ, RZ, RZ ;  /* 0x000000ffff037224 */ /* 0x000fe200078e00ff */
[----:B------:R-:W-:-:S04]  /*7770*/  ISETP.NE.U32.AND P1, PT, RZ, UR4, PT ;  /* 0x00000004ff007c0c */ /* 0x000fc8000bf25070 */
[----:B------:R-:W-:Y:S01]  /*7780*/  ISETP.NE.AND.EX P1, PT, RZ, UR5, PT, P1 ;  /* 0x00000005ff007c0c */ /* 0x000fe2000bf25310 */
[----:B------:R-:W4:Y:S01]  /*7790*/  LDC.64 R8, c[0x0][0xc00] ;  /* 0x00030000ff087b82 */ /* 0x000f220000000a00 */
[----:B---3--:R-:W-:-:S04]  /*77a0*/  ISETP.NE.U32.AND P0, PT, R10, RZ, PT ;  /* 0x000000ff0a00720c */ /* 0x008fc80003f05070 */
[----:B------:R-:W-:Y:S01]  /*77b0*/  ISETP.NE.AND.EX P0, PT, R11, RZ, PT, P0 ;  /* 0x000000ff0b00720c */ /* 0x000fe20003f05300 */
[----:B----4-:R-:W-:-:S06]  /*77c0*/  IMAD.WIDE R10, R17, 0x4, R8 ;  /* 0x00000004110a7825 */ /* 0x010fcc00078e0208 */
[C---:B------:R-:W-:Y:S01]  /*77d0*/  @P1 LEA R8, P2, R17.reuse, UR4, 0x2 ;  /* 0x0000000411081c11 */ /* 0x040fe2000f8410ff */
[----:B------:R-:W-:Y:S02]  /*77e0*/  ULDC UR4, c[0x0][0xa88] ;  /* 0x0002a20000047ab9 */ /* 0x000fe40000000800 */
[----:B-1----:R-:W-:Y:S01]  /*77f0*/  IMAD.U32 R0, RZ, RZ, UR4 ;  /* 0x00000004ff007e24 */ /* 0x002fe2000f8e00ff */
[----:B------:R-:W-:Y:S02]  /*7800*/  @P1 LEA.HI.X R9, R17, UR5, R153, 0x2, P2 ;  /* 0x0000000511091c11 */ /* 0x000fe400090f1499 */
[----:B------:R1:W5:Y:S04]  /*7810*/  @P0 LDG.E R3, desc[UR36][R10.64] ;  /* 0x000000240a030981 */ /* 0x000368000c1e1900 */
[----:B------:R1:W5:Y:S01]  /*7820*/  @P1 LDG.E R0, desc[UR36][R8.64] ;  /* 0x0000002408001981 */ /* 0x000362000c1e1900 */
[----:B------:R-:W-:Y:S01]  /*7830*/  ISETP.NE.AND P2, PT, R19, RZ, PT ;  /* 0x000000ff1300720c */ /* 0x000fe20003f45270 */
[----:B--2---:R-:W2:-:S12]  /*7840*/  S2R R4, SR_TID.X ;  /* 0x0000000000047919 */ /* 0x004e980000002100 */
[----:B------:R-:W3:Y:S01]  /*7850*/  @!P2 LDC R19, c[0x0][0xad4] ;  /* 0x0002b500ff13ab82 */ /* 0x000ee20000000800 */
[----:B--2---:R-:W-:Y:S01]  /*7860*/  VIADD R26, R4, 0xffffff80 ;  /* 0xffffff80041a7836 */ /* 0x004fe20000000000 */
[----:B---3--:R-:W-:-:S04]  /*7870*/  ISETP.GT.AND P2, PT, R19, 0x1, PT ;  /* 0x000000011300780c */ /* 0x008fc80003f44270 */
[----:B------:R-:W-:Y:S01]  /*7880*/  ISETP.GT.AND P3, PT, R26, 0xbf, PT ;  /* 0x000000bf1a00780c */ /* 0x000fe20003f64270 */
[----:B-1----:R-:W-:-:S12]  /*7890*/  @P1 BRA `(.L_x_13029) ;  /* 0x0000000000101947 */ /* 0x002fd80003800000 */
[----:B------:R-:W-:Y:S05]  /*78a0*/  @!P0 BRA `(.L_x_13029) ;  /* 0x00000000000c8947 */ /* 0x000fea0003800000 */
[----:B------:R-:W2:Y:S04]  /*78b0*/  LDG.E R9, desc[UR36][R10.64] ;  /* 0x000000240a097981 */ /* 0x000ea8000c1e1900 */
[----:B-----5:R-:W2:Y:S02]  /*78c0*/  LDG.E R0, desc[UR36][R10.64+0x4] ;  /* 0x000004240a007981 */ /* 0x020ea4000c1e1900 */
[----:B--2---:R-:W-:-:S07]  /*78d0*/  IMAD.IADD R0, R0, 0x1, -R9 ;  /* 0x0000000100007824 */ /* 0x004fce00078e0a09 */
.L_x_13029:
[----:B------:R-:W-:Y:S01]  /*78e0*/  BSSY B1, `(.L_x_13030) ;  /* 0x0000037000017945 */ /* 0x000fe20003800000 */
[----:B------:R-:W-:Y:S02]  /*78f0*/  SEL R27, R17, RZ, !P0 ;  /* 0x000000ff111b7207 */ /* 0x000fe40004000000 */
[----:B------:R-:W-:Y:S02]  /*7900*/  SEL R153, R153, RZ, !P0 ;  /* 0x000000ff99997207 */ /* 0x000fe40004000000 */
[----:B-----5:R-:W-:Y:S01]  /*7910*/  SHF.R.S32.HI R24, RZ, 0x1f, R3 ;  /* 0x0000001fff187819 */ /* 0x020fe20000011403 */
[----:B------:R-:W-:Y:S06]  /*7920*/  @P3 BRA `(.L_x_13031) ;  /* 0x0000000000c83947 */ /* 0x000fec0003800000 */
[----:B------:R-:W1:Y:S01]  /*7930*/  LDC R33, c[0x0][0xbe8] ;  /* 0x0002fa00ff217b82 */ /* 0x000e620000000800 */
[----:B------:R-:W-:-:S04]  /*7940*/  IMAD R4, R23, 0xc0, R4 ;  /* 0x000000c017047824 */ /* 0x000fc800078e0204 */
[----:B------:R-:W-:Y:S02]  /*7950*/  VIADD R29, R4, 0xffffff80 ;  /* 0xffffff80041d7836 */ /* 0x000fe40000000000 */
[----:B-1----:R-:W-:-:S05]  /*7960*/  IMAD R8, R0, R33, RZ ;  /* 0x0000002100087224 */ /* 0x002fca00078e02ff */
[----:B------:R-:W-:-:S13]  /*7970*/  ISETP.GE.AND P0, PT, R29, R8, PT ;  /* 0x000000081d00720c */ /* 0x000fda0003f06270 */
[----:B------:R-:W-:Y:S05]  /*7980*/  @P0 BRA `(.L_x_13031) ;  /* 0x0000000000b00947 */ /* 0x000fea0003800000 */
[----:B------:R-:W2:Y:S01]  /*7990*/  LDL.LU R28, [R1+0xc] ;  /* 0x00000c00011c7983 */ /* 0x000ea20000300800 */
[----:B------:R-:W-:Y:S01]  /*79a0*/  ISETP.NE.AND P1, PT, R33, 0x1, PT ;  /* 0x000000012100780c */ /* 0x000fe20003f25270 */
[----:B------:R-:W-:Y:S01]  /*79b0*/  IMAD.MOV.U32 R20, RZ, RZ, 0x9b8 ;  /* 0x000009b8ff147424 */ /* 0x000fe200078e00ff */
[----:B------:R-:W-:Y:S01]  /*79c0*/  ISETP.GT.AND P0, PT, R19, 0x1, PT ;  /* 0x000000011300780c */ /* 0x000fe20003f04270 */
[----:B------:R-:W1:Y:S01]  /*79d0*/  LDC.64 R30, c[0x0][0xba8] ;  /* 0x0002ea00ff1e7b82 */ /* 0x000e620000000a00 */
[----:B------:R-:W-:Y:S02]  /*79e0*/  MOV R19, R29 ;  /* 0x0000001d00137202 */ /* 0x000fe40000000f00 */
[----:B------:R-:W-:-:S05]  /*79f0*/  SEL R20, R20, 0x978, P0 ;  /* 0x0000097814147807 */ /* 0x000fca0000000000 */
[----:B------:R-:W3:Y:S08]  /*7a00*/  LDC.64 R10, c[0x0][R20+0x220] ;  /* 0x00008800140a7b82 */ /* 0x000ef00000000a00 */
[----:B------:R-:W4:Y:S08]  /*7a10*/  @P1 LDC R4, c[0x0][0xbec] ;  /* 0x0002fb00ff041b82 */ /* 0x000f300000000800 */
[----:B------:R-:W5:Y:S08]  /*7a20*/  LDC.64 R8, c[0x0][R20+0x218] ;  /* 0x0000860014087b82 */ /* 0x000f700000000a00 */
[----:B------:R-:W1:Y:S01]  /*7a30*/  @P1 LDC R25, c[0x0][0xbf0] ;  /* 0x0002fc00ff191b82 */ /* 0x000e620000000800 */
[----:B---3--:R-:W-:-:S02]  /*7a40*/  IMAD R11, R11, R27, RZ ;  /* 0x0000001b0b0b7224 */ /* 0x008fc400078e02ff */
[----:B------:R-:W-:-:S05]  /*7a50*/  IMAD.WIDE.U32 R16, R10, R27, RZ ;  /* 0x0000001b0a107225 */ /* 0x000fca00078e00ff */
[----:B------:R-:W3:Y:S01]  /*7a60*/  LDC.64 R12, c[0x0][R20+0x228] ;  /* 0x00008a00140c7b82 */ /* 0x000ee20000000a00 */
[----:B----4-:R-:W-:-:S07]  /*7a70*/  @P1 IMAD.HI.U32 R4, R29, R4, RZ ;  /* 0x000000041d041227 */ /* 0x010fce00078e00ff */
[----:B0-----:R-:W0:Y:S01]  /*7a80*/  LDC.64 R14, c[0x0][R20+0x210] ;  /* 0x00008400140e7b82 */ /* 0x001e220000000a00 */
[-C--:B-----5:R-:W-:Y:S02]  /*7a90*/  IMAD R21, R9, R18.reuse, RZ ;  /* 0x0000001209157224 */ /* 0x0a0fe400078e02ff */
[----:B------:R-:W-:-:S04]  /*7aa0*/  IMAD.WIDE.U32 R8, R8, R18, RZ ;  /* 0x0000001208087225 */ /* 0x000fc800078e00ff */
[----:B------:R-:W-:Y:S01]  /*7ab0*/  IMAD.IADD R21, R9, 0x1, R21 ;  /* 0x0000000109157824 */ /* 0x000fe200078e0215 */
[----:B-1----:R-:W-:Y:S01]  /*7ac0*/  @P1 SHF.R.U32.HI R19, RZ, R25, R4 ;  /* 0x00000019ff131219 */ /* 0x002fe20000011604 */
[----:B------:R-:W-:Y:S01]  /*7ad0*/  IMAD R25, R10, R153, R11 ;  /* 0x000000990a197224 */ /* 0x000fe200078e020b */
[----:B------:R-:W1:Y:S01]  /*7ae0*/  @!P0 LDC R30, c[0x0][0xb50] ;  /* 0x0002d400ff1e8b82 */ /* 0x000e620000000800 */
[----:B------:R-:W-:Y:S02]  /*7af0*/  IADD3 R4, P1, P3, R16, R8, R3 ;  /* 0x0000000810047210 */ /* 0x000fe40007b3e003 */
[----:B------:R-:W-:Y:S02]  /*7b00*/  IMAD.MOV R10, RZ, RZ, -R19 ;  /* 0x000000ffff0a7224 */ /* 0x000fe400078e0a13 */
[----:B------:R-:W-:-:S03]  /*7b10*/  IMAD.IADD R25, R17, 0x1, R25 ;  /* 0x0000000111197824 */ /* 0x000fc600078e0219 */
[----:B------:R-:W4:Y:S01]  /*7b20*/  @!P0 LDC R31, c[0x0][0xb54] ;  /* 0x0002d500ff1f8b82 */ /* 0x000f220000000800 */
[----:B--2---:R-:W-:-:S05]  /*7b30*/  SEL R11, R28, RZ, P0 ;  /* 0x000000ff1c0b7207 */ /* 0x004fca0000000000 */
[----:B---3--:R-:W-:-:S04]  /*7b40*/  IMAD.WIDE.U32 R8, R12, R11, RZ ;  /* 0x0000000b0c087225 */ /* 0x008fc800078e00ff */
        /* <DEDUP_REMOVED lines=14> */
[----:B----4-:R-:W-:-:S05]  /*7c30*/  LEA.HI.X R11, R8, R31, R4, 0x2, P0 ;  /* 0x0000001f080b7211 */ /* 0x010fca00000f1404 */
[----:B------:R1:W-:Y:S02]  /*7c40*/  STG.E desc[UR36][R10.64], R9 ;  /* 0x000000090a007986 */ /* 0x0003e4000c101924 */
.L_x_13031:
[----:B------:R-:W-:Y:S05]  /*7c50*/  BSYNC B1 ;  /* 0x0000000000017941 */ /* 0x000fea0003800000 */
.L_x_13030:
[----:B------:R-:W-:Y:S05]  /*7c60*/  @P2 BRA `(.L_x_13026) ;  /* 0x0000000400282947 */ /* 0x000fea0003800000 */
[----:B------:R-:W2:Y:S01]  /*7c70*/  LDC R15, c[0x0][0xbe8] ;  /* 0x0002fa00ff0f7b82 */ /* 0x000ea20000000800 */
[----:B------:R-:W-:Y:S01]  /*7c80*/  SHF.R.S32.HI R16, RZ, 0x1f, R26 ;  /* 0x0000001fff107819 */ /* 0x000fe2000001141a */
[----:B------:R-:W-:Y:S01]  /*7c90*/  ULDC.64 UR4, c[0x0][0xaa0] ;  /* 0x0002a80000047ab9 */ /* 0x000fe20000000a00 */
[----:B------:R-:W-:Y:S01]  /*7ca0*/  ULDC.64 UR6, c[0x0][0xaf0] ;  /* 0x0002bc0000067ab9 */ /* 0x000fe20000000a00 */
[----:B------:R-:W-:Y:S01]  /*7cb0*/  IMAD R4, R24, UR4, RZ ;  /* 0x0000000418047c24 */ /* 0x000fe2000f8e02ff */
[----:B------:R-:W-:Y:S01]  /*7cc0*/  LEA.HI R16, R16, R26, RZ, 0x3 ;  /* 0x0000001a10107211 */ /* 0x000fe200078f18ff */
[----:B-1----:R-:W-:-:S03]  /*7cd0*/  IMAD.WIDE.U32 R8, R3, UR4, RZ ;  /* 0x0000000403087c25 */ /* 0x002fc6000f8e00ff */
[----:B------:R-:W-:Y:S01]  /*7ce0*/  SHF.R.S32.HI R16, RZ, 0x3, R16 ;  /* 0x00000003ff107819 */ /* 0x000fe20000011410 */
[----:B------:R-:W-:Y:S01]  /*7cf0*/  IMAD R11, R3, UR5, R4 ;  /* 0x00000005030b7c24 */ /* 0x000fe2000f8e0204 */
[----:B------:R-:W-:Y:S01]  /*7d00*/  ULDC.64 UR4, c[0x0][0xae8] ;  /* 0x0002ba0000047ab9 */ /* 0x000fe20000000a00 */
[----:B------:R-:W-:Y:S02]  /*7d10*/  IMAD R10, R153, UR6, RZ ;  /* 0x00000006990a7c24 */ /* 0x000fe4000f8e02ff */
[----:B------:R-:W-:Y:S02]  /*7d20*/  IMAD R4, R22, 0x30, R16 ;  /* 0x0000003016047824 */ /* 0x000fe400078e0210 */
[----:B------:R-:W-:Y:S02]  /*7d30*/  IMAD.IADD R9, R9, 0x1, R11 ;  /* 0x0000000109097824 */ /* 0x000fe400078e020b */
[----:B------:R-:W-:Y:S02]  /*7d40*/  IMAD R12, R23, 0xc0, R4 ;  /* 0x000000c0170c7824 */ /* 0x000fe400078e0204 */
[----:B------:R-:W-:Y:S01]  /*7d50*/  IMAD.WIDE.U32 R8, R18, UR4, R8 ;  /* 0x0000000412087c25 */ /* 0x000fe2000f8e0008 */
[----:B--2---:R-:W-:-:S03]  /*7d60*/  ISETP.NE.AND P0, PT, R15, 0x1, PT ;  /* 0x000000010f00780c */ /* 0x004fc60003f05270 */
[----:B------:R-:W-:Y:S02]  /*7d70*/  IMAD.MOV.U32 R3, RZ, RZ, R12 ;  /* 0x000000ffff037224 */ /* 0x000fe400078e000c */
[----:B------:R-:W-:Y:S01]  /*7d80*/  IMAD R9, R18, UR5, R9 ;  /* 0x0000000512097c24 */ /* 0x000fe2000f8e0209 */
[----:B------:R-:W-:Y:S01]  /*7d90*/  ULDC.64 UR4, c[0x0][0xae0] ;  /* 0x0002b80000047ab9 */ /* 0x000fe20000000a00 */
[----:B------:R-:W-:-:S06]  /*7da0*/  IMAD.WIDE.U32 R8, R27, UR6, R8 ;  /* 0x000000061b087c25 */ /* 0x000fcc000f8e0008 */
[----:B------:R-:W1:Y:S08]  /*7db0*/  @P0 LDC R13, c[0x0][0xbec] ;  /* 0x0002fb00ff0d0b82 */ /* 0x000e700000000800 */
[----:B------:R-:W2:Y:S01]  /*7dc0*/  @P0 LDC R17, c[0x0][0xbf0] ;  /* 0x0002fc00ff110b82 */ /* 0x000ea20000000800 */
[----:B-1----:R-:W-:-:S04]  /*7dd0*/  @P0 IMAD.HI.U32 R4, R12, R13, RZ ;  /* 0x0000000d0c040227 */ /* 0x002fc800078e00ff */
[----:B------:R-:W-:Y:S02]  /*7de0*/  IMAD R13, R27, UR7, R10 ;  /* 0x000000071b0d7c24 */ /* 0x000fe4000f8e020a */
[----:B------:R-:W-:Y:S01]  /*7df0*/  IMAD R27, R0, R15, RZ ;  /* 0x0000000f001b7224 */ /* 0x000fe200078e02ff */
[----:B--2---:R-:W-:Y:S01]  /*7e00*/  @P0 SHF.R.U32.HI R3, RZ, R17, R4 ;  /* 0x00000011ff030219 */ /* 0x004fe20000011604 */
[----:B------:R-:W-:-:S03]  /*7e10*/  IMAD.IADD R9, R9, 0x1, R13 ;  /* 0x0000000109097824 */ /* 0x000fc600078e020d */
[--C-:B------:R-:W-:Y:S01]  /*7e20*/  SHF.R.S32.HI R4, RZ, 0x1f, R3.reuse ;  /* 0x0000001fff047819 */ /* 0x100fe20000011403 */
[----:B------:R-:W-:Y:S02]  /*7e30*/  IMAD.MOV R11, RZ, RZ, -R3 ;  /* 0x000000ffff0b7224 */ /* 0x000fe400078e0a03 */
[----:B------:R-:W-:-:S04]  /*7e40*/  IMAD.WIDE.U32 R8, R3, UR4, R8 ;  /* 0x0000000403087c25 */ /* 0x000fc8000f8e0008 */
[----:B------:R-:W-:Y:S02]  /*7e50*/  IMAD R11, R15, R11, R12 ;  /* 0x0000000b0f0b7224 */ /* 0x000fe400078e020c */
        /* <DEDUP_REMOVED lines=11> */
[----:B------:R-:W-:Y:S01]  /*7f10*/  ULDC UR4, c[0x0][0xac8] ;  /* 0x0002b20000047ab9 */ /* 0x000fe20000000800 */
[----:B------:R-:W-:Y:S01]  /*7f20*/  IMAD R4, R23, 0xc0, R16 ;  /* 0x000000c017047824 */ /* 0x000fe200078e0210 */
[----:B------:R-:W-:Y:S02]  /*7f30*/  SHF.R.S32.HI R16, RZ, 0x1f, R152 ;  /* 0x0000001fff107819 */ /* 0x000fe40000011498 */
[----:B0-----:R-:W-:Y:S01]  /*7f40*/  LEA.HI.X R14, R8, UR5, R3, 0x1, P0 ;  /* 0x00000005080e7c11 */ /* 0x001fe200080f0c03 */
[----:B------:R-:W0:Y:S01]  /*7f50*/  SHFL.IDX PT, R13, R9, RZ, 0x181f ;  /* 0x00181fff090d7589 */ /* 0x000e2200000e0000 */
[----:B------:R-:W-:Y:S01]  /*7f60*/  ISETP.GE.AND P0, PT, R152, UR4, PT ;  /* 0x0000000498007c0c */ /* 0x000fe2000bf06270 */
[C---:B------:R-:W-:Y:S02]  /*7f70*/  VIADD R0, R4.reuse, 0x30 ;  /* 0x0000003004007836 */ /* 0x040fe40000000000 */
[----:B------:R-:W1:Y:S01]  /*7f80*/  SHFL.IDX PT, R17, R9, 0x1, 0x181f ;  /* 0x00381f0009117f89 */ /* 0x000e6200000e0000 */
[C---:B------:R-:W-:Y:S01]  /*7f90*/  VIADD R3, R4.reuse, 0x60 ;  /* 0x0000006004037836 */ /* 0x040fe20000000000 */
[CC--:B------:R-:W-:Y:S01]  /*7fa0*/  ISETP.GE.OR P3, PT, R4.reuse, R27.reuse, P0 ;  /* 0x0000001b0400720c */ /* 0x0c0fe20000766670 */
[----:B------:R-:W-:Y:S01]  /*7fb0*/  VIADD R4, R4, 0x90 ;  /* 0x0000009004047836 */ /* 0x000fe20000000000 */
[----:B------:R-:W2:Y:S01]  /*7fc0*/  SHFL.IDX PT, R21, R9, 0x2, 0x181f ;  /* 0x00581f0009157f89 */ /* 0x000ea200000e0000 */
[----:B------:R-:W-:-:S02]  /*7fd0*/  ISETP.GE.OR P2, PT, R0, R27, P0 ;  /* 0x0000001b0000720c */ /* 0x000fc40000746670 */
[-C--:B------:R-:W-:Y:S01]  /*7fe0*/  ISETP.GE.OR P1, PT, R3, R27.reuse, P0 ;  /* 0x0000001b0300720c */ /* 0x080fe20000726670 */
[----:B------:R-:W3:Y:S01]  /*7ff0*/  SHFL.IDX PT, R11, R14, RZ, 0x181f ;  /* 0x00181fff0e0b7589 */ /* 0x000ee200000e0000 */
[----:B------:R-:W-:-:S03]  /*8000*/  ISETP.GE.OR P0, PT, R4, R27, P0 ;  /* 0x0000001b0400720c */ /* 0x000fc60000706670 */
[----:B------:R3:W4:Y:S04]  /*8010*/  SHFL.IDX PT, R25, R9, 0x3, 0x181f ;  /* 0x00781f0009197f89 */ /* 0x00072800000e0000 */
[----:B------:R-:W5:Y:S04]  /*8020*/  SHFL.IDX PT, R15, R14, 0x1, 0x181f ;  /* 0x00381f000e0f7f89 */ /* 0x000f6800000e0000 */
[----:B------:R-:W5:Y:S01]  /*8030*/  SHFL.IDX PT, R19, R14, 0x2, 0x181f ;  /* 0x00581f000e137f89 */ /* 0x000f6200000e0000 */
[----:B0-----:R-:W-:-:S03]  /*8040*/  @!P3 LEA R8, P6, R152, R13, 0x1 ;  /* 0x0000000d9808b211 */ /* 0x001fc600078c08ff */
[----:B------:R4:W0:Y:S01]  /*8050*/  SHFL.IDX PT, R23, R14, 0x3, 0x181f ;  /* 0x00781f000e177f89 */ /* 0x00082200000e0000 */
[C---:B-1----:R-:W-:Y:S02]  /*8060*/  @!P2 LEA R10, P5, R152.reuse, R17, 0x1 ;  /* 0x00000011980aa211 */ /* 0x042fe400078a08ff */
[C---:B--2---:R-:W-:Y:S02]  /*8070*/  @!P1 LEA R12, P4, R152.reuse, R21, 0x1 ;  /* 0x00000015980c9211 */ /* 0x044fe400078808ff */
[C---:B---3--:R-:W-:Y:S02]  /*8080*/  @!P3 LEA.HI.X R9, R152.reuse, R11, R16, 0x1, P6 ;  /* 0x0000000b9809b211 */ /* 0x048fe400030f0c10 */
[----:B----4-:R-:W-:-:S03]  /*8090*/  @!P0 LEA R14, P6, R152, R25, 0x1 ;  /* 0x00000019980e8211 */ /* 0x010fc600078c08ff */
[----:B------:R1:W-:Y:S01]  /*80a0*/  @!P3 ST.E.128 desc[UR36][R8.64], RZ ;  /* 0x000000ff0800b985 */ /* 0x0003e2000c101d24 */
[C-C-:B-----5:R-:W-:Y:S02]  /*80b0*/  @!P2 LEA.HI.X R11, R152.reuse, R15, R16.reuse, 0x1, P5 ;  /* 0x0000000f980ba211 */ /* 0x160fe400028f0c10 */
[----:B------:R-:W-:-:S03]  /*80c0*/  @!P1 LEA.HI.X R13, R152, R19, R16, 0x1, P4 ;  /* 0x00000013980d9211 */ /* 0x000fc600020f0c10 */
[----:B------:R1:W-:Y:S01]  /*80d0*/  @!P2 ST.E.128 desc[UR36][R10.64], RZ ;  /* 0x000000ff0a00a985 */ /* 0x0003e2000c101d24 */
[----:B0-----:R-:W-:-:S03]  /*80e0*/  @!P0 LEA.HI.X R15, R152, R23, R16, 0x1, P6 ;  /* 0x00000017980f8211 */ /* 0x001fc600030f0c10 */
[----:B------:R1:W-:Y:S04]  /*80f0*/  @!P1 ST.E.128 desc[UR36][R12.64], RZ ;  /* 0x000000ff0c009985 */ /* 0x0003e8000c101d24 */
[----:B------:R1:W-:Y:S02]  /*8100*/  @!P0 ST.E.128 desc[UR36][R14.64], RZ ;  /* 0x000000ff0e008985 */ /* 0x0003e4000c101d24 */
.L_x_13026:
[----:B------:R-:W-:Y:S05]  /*8110*/  BSYNC B0 ;  /* 0x0000000000007941 */ /* 0x000fea0003800000 */
.L_x_13022:
[----:B------:R-:W-:Y:S02]  /*8120*/  ULDC UR4, c[0x0][0xc3c] ;  /* 0x00030f0000047ab9 */ /* 0x000fe40000000800 */
[----:B------:R-:W-:-:S13]  /*8130*/  ISETP.GE.AND P0, PT, R7, UR4, PT ;  /* 0x0000000407007c0c */ /* 0x000fda000bf06270 */
[----:B------:R-:W-:Y:S05]  /*8140*/  @!P0 BRA `(.L_x_13032) ;  /* 0xffffff8c00588947 */ /* 0x000fea000383ffff */
[----:B------:R-:W-:Y:S05]  /*8150*/  EXIT ;  /* 0x000000000000794d */ /* 0x000fea0003800000 */
.L_x_12993:
[----:B------:R-:W-:-:S08]  /*8160*/  NOP ;  /* 0x0000000000007918 */ /* 0x000fd00000000000 */
[----:B------:R-:W0:-:S00]  /*8170*/  USETMAXREG.DEALLOC.CTAPOOL 0x20 ;  /* 0x00000020000079c8 */ /* 0x000e0000080e0500 */
[----:B0-----:R-:W2:Y:S01]  /*8180*/  LDL.LU R2, [R1+0x4] ;  /* 0x0000040001027983 */ /* 0x001ea20000300800 */
[----:B------:R-:W-:-:S06]  /*8190*/  LOP3.LUT R0, R0, 0x3, RZ, 0xc0, !PT ;  /* 0x0000000300007812 */ /* 0x000fcc00078ec0ff */
[----:B------:R-:W0:Y:S02]  /*81a0*/  SHFL.IDX PT, R0, R0, RZ, 0x1f ;  /* 0x00001fff00007589 */ /* 0x000e2400000e0000 */
[----:B0-----:R-:W-:Y:S01]  /*81b0*/  ISETP.NE.AND P0, PT, R0, RZ, PT ;  /* 0x000000ff0000720c */ /* 0x001fe20003f05270 */
[----:B------:R-:W-:Y:S01]  /*81c0*/  IMAD.MOV.U32 R0, RZ, RZ, RZ ;  /* 0x000000ffff007224 */ /* 0x000fe200078e00ff */
[----:B--2---:R-:W-:-:S11]  /*81d0*/  LOP3.LUT R2, R2, 0xffffffef, RZ, 0xc0, !PT ;  /* 0xffffffef02027812 */ /* 0x004fd600078ec0ff */
[----:B------:R-:W-:-:S05]  /*81e0*/  @P0 LOP3.LUT R2, R2, 0x10, RZ, 0xfc, !PT ;  /* 0x0000001002020812 */ /* 0x000fca00078efcff */
[----:B------:R0:W-:Y:S01]  /*81f0*/  STL [R1+0x4], R2 ;  /* 0x0000040201007387 */ /* 0x0001e20000100800 */
        /* <DEDUP_REMOVED lines=8> */
.L_x_13033:
[----:B0-----:R-:W0:Y:S01]  /*8280*/  S2R R2, SR_TID.X ;  /* 0x0000000000027919 */ /* 0x001e220000002100 */
        /* <DEDUP_REMOVED lines=43> */
.L_x_13037:
        /* <DEDUP_REMOVED lines=35> */
.L_x_13035:
        /* <DEDUP_REMOVED lines=19> */
.L_x_13038:
        /* <DEDUP_REMOVED lines=15> */
[----:B------:R-:W-:Y:S01]  /*8990*/  @!P1 IMAD.IADD R3, R3, 0x1, -R4 ;  /* 0x0000000103039824 */ /* 0x000fe200078e0a04 */
[----:B------:R-:W-:Y:S02]  /*89a0*/  @!P1 IADD3 R2, R2, 0x1, RZ ;  /* 0x0000000102029810 */ /* 0x000fe40007ffe0ff */
        /* <DEDUP_REMOVED lines=30> */
[----:B------:R-:W-:-:S05]  /*8b90*/  @P0 IADD3 R2, R2, 0x1, RZ ;  /* 0x0000000102020810 */ /* 0x000fca0007ffe0ff */
[----:B------:R-:W-:Y:S01]  /*8ba0*/  @!P2 IMAD.MOV R2, RZ, RZ, -R2 ;  /* 0x000000ffff02a224 */ /* 0x000fe200078e0a02 */
[----:B------:R-:W-:-:S05]  /*8bb0*/  @!P1 LOP3.LUT R2, RZ, R9, RZ, 0x33, !PT ;  /* 0x00000009ff029212 */ /* 0x000fca00078e33ff */
[----:B------:R-:W-:-:S04]  /*8bc0*/  IMAD.MOV R18, RZ, RZ, -R2 ;  /* 0x000000ffff127224 */ /* 0x000fc800078e0a02 */
[C---:B------:R-:W-:Y:S02]  /*8bd0*/  IMAD R18, R9.reuse, R18, R6 ;  /* 0x0000001209127224 */ /* 0x040fe400078e0206 */
[----:B------:R-:W-:-:S04]  /*8be0*/  IMAD R9, R9, 0x1000000, R2 ;  /* 0x0100000009097824 */ /* 0x000fc800078e0202 */
[----:B------:R-:W-:Y:S01]  /*8bf0*/  IMAD R18, R18, 0x10000, R9 ;  /* 0x0001000012127824 */ /* 0x000fe200078e0209 */
[----:B------:R-:W-:Y:S06]  /*8c00*/  BRA `(.L_x_13039) ;  /* 0x0000000000147947 */ /* 0x000fec0003800000 */
.L_x_13036:
[----:B------:R-:W-:Y:S01]  /*8c10*/  ULDC UR4, c[0x0][0xc3c] ;  /* 0x00030f0000047ab9 */ /* 0x000fe20000000800 */
[----:B------:R-:W-:Y:S02]  /*8c20*/  IMAD.MOV.U32 R17, RZ, RZ, RZ ;  /* 0x000000ffff117224 */ /* 0x000fe400078e00ff */
[----:B------:R-:W-:Y:S02]  /*8c30*/  IMAD.U32 R16, RZ, RZ, UR6 ;  /* 0x00000006ff107e24 */ /* 0x000fe4000f8e00ff */
[----:B------:R-:W-:Y:S02]  /*8c40*/  IMAD.MOV.U32 R18, RZ, RZ, RZ ;  /* 0x000000ffff127224 */ /* 0x000fe400078e00ff */
[----:B------:R-:W-:-:S07]  /*8c50*/  IMAD.U32 R19, RZ, RZ, UR4 ;  /* 0x00000004ff137e24 */ /* 0x000fce000f8e00ff */
.L_x_13039:
[----:B------:R-:W-:-:S13]  /*8c60*/  ISETP.NE.AND P0, PT, R7, RZ, PT ;  /* 0x000000ff0700720c */ /* 0x000fda0003f05270 */
[----:B------:R-:W0:Y:S01]  /*8c70*/  @!P0 S2R R3, SR_CgaCtaId ;  /* 0x0000000000038919 */ /* 0x000e220000008800 */
[----:B------:R-:W-:-:S04]  /*8c80*/  @!P0 MOV R0, 0x400 ;  /* 0x0000040000008802 */ /* 0x000fc80000000f00 */
[----:B0-----:R-:W-:-:S05]  /*8c90*/  @!P0 LEA R0, R3, R0, 0x18 ;  /* 0x0000000003008211 */ /* 0x001fca00078ec0ff */
[----:B------:R0:W-:Y:S01]  /*8ca0*/  @!P0 STS.128 [R0+0x168d0], R16 ;  /* 0x0168d01000008388 */ /* 0x0001e20000000c00 */
[----:B------:R-:W-:Y:S06]  /*8cb0*/  BAR.ARV 0x5, 0x200 ;  /* 0x0148000000007b1d */ /* 0x000fec0000002000 */
.L_x_13034:
[----:B------:R2:W-:Y:S01]  /*8cc0*/  STL [R1+0x3c], RZ ;  /* 0x00003cff01007387 */ /* 0x0005e20000100800 */
[----:B------:R-:W-:Y:S01]  /*8cd0*/  ULDC UR4, c[0x0][0xc3c] ;  /* 0x00030f0000047ab9 */ /* 0x000fe20000000800 */
[----:B------:R-:W-:Y:S01]  /*8ce0*/  MOV R27, 0x1 ;  /* 0x00000001001b7802 */ /* 0x000fe20000000f00 */
[----:B------:R-:W-:Y:S01]  /*8cf0*/  IMAD.MOV.U32 R25, RZ, RZ, RZ ;  /* 0x000000ffff197224 */ /* 0x000fe200078e00ff */
[----:B-1----:R-:W-:-:S13]  /*8d00*/  ISETP.GE.AND P0, PT, R19, UR4, PT ;  /* 0x0000000413007c0c */ /* 0x002fda000bf06270 */
[----:B--2---:R-:W-:Y:S05]  /*8d10*/  @P0 BRA `(.L_x_13040) ;  /* 0x0000004c00a00947 */ /* 0x004fea0003800000 */
[----:B------:R-:W2:Y:S01]  /*8d20*/  LDL R5, [R1+0x28] ;  /* 0x0000280001057983 */ /* 0x000ea20000100800 */
[----:B------:R-:W1:Y:S01]  /*8d30*/  S2R R3, SR_TID.X ;  /* 0x0000000000037919 */ /* 0x000e620000002100 */
[----:B------:R-:W3:Y:S01]  /*8d40*/  S2UR UR5, SR_CgaCtaId ;  /* 0x00000000000579c3 */ /* 0x000ee20000008800 */
[----:B------:R-:W-:Y:S01]  /*8d50*/  UMOV UR4, 0x400 ;  /* 0x0000040000047882 */ /* 0x000fe20000000000 */
[C---:B-1----:R-:W-:Y:S01]  /*8d60*/  IMAD.SHL.U32 R28, R3.reuse, 0x8, RZ ;  /* 0x00000008031c7824 */ /* 0x042fe200078e00ff */
[C---:B------:R-:W-:Y:S01]  /*8d70*/  LOP3.LUT R4, R3.reuse, 0x7f, RZ, 0xc0, !PT ;  /* 0x0000007f03047812 */ /* 0x040fe200078ec0ff */
[----:B0-----:R-:W-:-:S03]  /*8d80*/  IMAD.SHL.U32 R2, R3, 0x10, RZ ;  /* 0x0000001003027824 */ /* 0x001fc600078e00ff */
[----:B------:R-:W-:Y:S01]  /*8d90*/  LOP3.LUT R0, R28, 0x1f8, RZ, 0xc0, !PT ;  /* 0x000001f81c007812 */ /* 0x000fe200078ec0ff */
[----:B---3--:R-:W-:-:S03]  /*8da0*/  ULEA UR4, UR5, UR4, 0x18 ;  /* 0x0000000405047291 */ /* 0x008fc6000f8ec03f */
[----:B------:R-:W-:-:S03]  /*8db0*/  LOP3.LUT R3, R0, 0x38, R3, 0x78, !PT ;  /* 0x0000003800037812 */ /* 0x000fc600078e7803 */
[----:B------:R-:W-:Y:S01]  /*8dc0*/  IMAD.U32 R22, RZ, RZ, UR4 ;  /* 0x00000004ff167e24 */ /* 0x000fe2000f8e00ff */
[----:B------:R-:W-:Y:S02]  /*8dd0*/  LOP3.LUT R2, R2, 0x70, RZ, 0xc0, !PT ;  /* 0x0000007002027812 */ /* 0x000fe400078ec0ff */
[----:B------:R-:W-:Y:S01]  /*8de0*/  SHF.R.U32.HI R4, RZ, 0x3, R4 ;  /* 0x00000003ff047819 */ /* 0x000fe20000011604 */
[----:B------:R-:W-:Y:S01]  /*8df0*/  BSSY B8, `(.L_x_13040) ;  /* 0x00004da000087945 */ /* 0x000fe20003800000 */
[----:B------:R-:W-:Y:S02]  /*8e00*/  IMAD.MOV.U32 R27, RZ, RZ, 0x1 ;  /* 0x00000001ff1b7424 */ /* 0x000fe400078e00ff */
[----:B------:R-:W-:Y:S01]  /*8e10*/  IMAD.MOV.U32 R25, RZ, RZ, RZ ;  /* 0x000000ffff197224 */ /* 0x000fe200078e00ff */
[----:B------:R-:W-:Y:S01]  /*8e20*/  LOP3.LUT R2, R4, R2, RZ, 0xfc, !PT ;  /* 0x0000000204027212 */ /* 0x000fe200078efcff */
[----:B------:R-:W-:Y:S01]  /*8e30*/  ULDC UR38, c[0x0][0xc] ;  /* 0x0000030000267ab9 */ /* 0x000fe20000000800 */
[----:B--2---:R-:W-:-:S05]  /*8e40*/  LOP3.LUT R0, R5, 0x2, RZ, 0xfc, !PT ;  /* 0x0000000205007812 */ /* 0x004fca00078efcff */
[----:B------:R0:W-:Y:S02]  /*8e50*/  STL [R1+0x48], R0 ;  /* 0x0000480001007387 */ /* 0x0001e40000100800 */
[----:B0-----:R-:W-:Y:S02]  /*8e60*/  LOP3.LUT R0, R3, 0x200, R28, 0xf8, !PT ;  /* 0x0000020003007812 */ /* 0x001fe400078ef81c */
[----:B------:R0:W-:Y:S03]  /*8e70*/  STL [R1+0x3c], RZ ;  /* 0x00003cff01007387 */ /* 0x0001e60000100800 */
[----:B------:R-:W-:-:S05]  /*8e80*/  IMAD R0, R0, 0x2, R22 ;  /* 0x0000000200007824 */ /* 0x000fca00078e0216 */
[----:B------:R0:W-:Y:S01]  /*8e90*/  STL [R1+0x1c], R0 ;  /* 0x00001c0001007387 */ /* 0x0001e20000100800 */
[----:B------:R-:W-:-:S07]  /*8ea0*/  LOP3.LUT R28, R28, 0x38, RZ, 0xc0, !PT ;  /* 0x000000381c1c7812 */ /* 0x000fce00078ec0ff */
.L_x_13101:
[----:B------:R-:W1:Y:S01]  /*8eb0*/  LDC.64 R2, c[0x0][0xc88] ;  /* 0x00032200ff027b82 */ /* 0x000e620000000a00 */
[----:B0-2---:R-:W2:Y:S01]  /*8ec0*/  LDL.LU R0, [R1+0x4] ;  /* 0x0000040001007983 */ /* 0x005ea20000300800 */
[----:B-1----:R-:W-:-:S05]  /*8ed0*/  IMAD.WIDE R2, R19, 0x4, R2 ;  /* 0x0000000413027825 */ /* 0x002fca00078e0202 */
[----:B------:R-:W3:Y:S01]  /*8ee0*/  LDG.E R29, desc[UR36][R2.64] ;  /* 0x00000024021d7981 */ /* 0x000ee2000c1e1900 */
[----:B------:R-:W-:Y:S05]  /*8ef0*/  YIELD ;  /* 0x0000000000007946 */ /* 0x000fea0003800000 */
[----:B------:R-:W-:Y:S01]  /*8f00*/  ULDC.64 UR4, c[0x0][0xa28] ;  /* 0x00028a0000047ab9 */ /* 0x000fe20000000a00 */
[----:B------:R-:W-:Y:S01]  /*8f10*/  IMAD.MOV.U32 R6, RZ, RZ, RZ ;  /* 0x000000ffff067224 */ /* 0x000fe200078e00ff */
[----:B------:R-:W-:Y:S01]  /*8f20*/  ISETP.NE.U32.AND P0, PT, RZ, UR4, PT ;  /* 0x00000004ff007c0c */ /* 0x000fe2000bf05070 */
[----:B------:R-:W-:-:S03]  /*8f30*/  ULDC.64 UR6, c[0x0][0xa18] ;  /* 0x0002860000067ab9 */ /* 0x000fc60000000a00 */
[----:B------:R-:W-:Y:S02]  /*8f40*/  ISETP.NE.AND.EX P0, PT, RZ, UR5, PT, P0 ;  /* 0x00000005ff007c0c */ /* 0x000fe4000bf05300 */
[----:B--2---:R-:W-:Y:S02]  /*8f50*/  LOP3.LUT R0, R0, 0xfffffff7, RZ, 0xc0, !PT ;  /* 0xfffffff700007812 */ /* 0x004fe400078ec0ff */
[----:B---3--:R-:W-:-:S09]  /*8f60*/  SHF.R.S32.HI R4, RZ, 0x1f, R29 ;  /* 0x0000001fff047819 */ /* 0x008fd2000001141d */
[C---:B------:R-:W-:Y:S01]  /*8f70*/  @P0 LEA R2, P1, R29.reuse, UR4, 0x2 ;  /* 0x000000041d020c11 */ /* 0x040fe2000f8210ff */
[C---:B------:R-:W-:Y:S01]  /*8f80*/  IMAD.SHL.U32 R23, R29.reuse, 0x4, RZ ;  /* 0x000000041d177824 */ /* 0x040fe200078e00ff */
[C-C-:B------:R-:W-:Y:S01]  /*8f90*/  SHF.L.U64.HI R24, R29.reuse, 0x2, R4.reuse ;  /* 0x000000021d187819 */ /* 0x140fe20000010204 */
[----:B------:R0:W-:Y:S01]  /*8fa0*/  STL [R1+0x2c], R4 ;  /* 0x00002c0401007387 */ /* 0x0001e20000100800 */
[----:B------:R-:W-:Y:S01]  /*8fb0*/  @P0 LEA.HI.X R3, R29, UR5, R4, 0x2, P1 ;  /* 0x000000051d030c11 */ /* 0x000fe200088f1404 */
[----:B------:R-:W-:-:S04]  /*8fc0*/  ULDC.64 UR4, c[0x0][0xa00] ;  /* 0x0002800000047ab9 */ /* 0x000fc80000000a00 */
[----:B------:R1:W2:Y:S01]  /*8fd0*/  @P0 LDG.E R6, desc[UR36][R2.64] ;  /* 0x0000002402060981 */ /* 0x0002a2000c1e1900 */
[----:B------:R-:W-:-:S04]  /*8fe0*/  ISETP.NE.U32.AND P0, PT, RZ, UR4, PT ;  /* 0x00000004ff007c0c */ /* 0x000fc8000bf05070 */
[----:B------:R-:W-:Y:S02]  /*8ff0*/  ISETP.NE.AND.EX P2, PT, RZ, UR5, PT, P0 ;  /* 0x00000005ff007c0c */ /* 0x000fe4000bf45300 */
[----:B------:R-:W-:Y:S02]  /*9000*/  ISETP.NE.U32.AND P0, PT, RZ, UR6, PT ;  /* 0x00000006ff007c0c */ /* 0x000fe4000bf05070 */
[----:B-1----:R-:W-:Y:S02]  /*9010*/  IADD3 R2, P1, R23, UR4, RZ ;  /* 0x0000000417027c10 */ /* 0x002fe4000ff3e0ff */
[----:B------:R-:W-:Y:S02]  /*9020*/  ISETP.NE.AND.EX P0, PT, RZ, UR7, PT, P0 ;  /* 0x00000007ff007c0c */ /* 0x000fe4000bf05300 */
[----:B------:R-:W-:Y:S01]  /*9030*/  IADD3.X R3, R24, UR5, RZ, P1, !PT ;  /* 0x0000000518037c10 */ /* 0x000fe20008ffe4ff */
[----:B------:R-:W-:-:S04]  /*9040*/  ULDC.64 UR4, c[0x0][0x418] ;  /* 0x0001060000047ab9 */ /* 0x000fc80000000a00 */
[----:B------:R-:W-:-:S05]  /*9050*/  @P2 LOP3.LUT R0, R0, 0x8, RZ, 0xfc, !PT ;  /* 0x0000000800002812 */ /* 0x000fca00078efcff */
[----:B------:R1:W-:Y:S01]  /*9060*/  STL [R1+0x4], R0 ;  /* 0x0000040001007387 */ /* 0x0003e20000100800 */
[----:B0-----:R-:W-:-:S04]  /*9070*/  @P0 IADD3 R4, P1, R23, UR6, RZ ;  /* 0x0000000617040c10 */ /* 0x001fc8000ff3e0ff */
[----:B------:R-:W-:Y:S01]  /*9080*/  @P0 IADD3.X R5, R24, UR7, RZ, P1, !PT ;  /* 0x0000000718050c10 */ /* 0x000fe20008ffe4ff */
[----:B-1----:R-:W-:-:S04]  /*9090*/  IMAD.MOV.U32 R0, RZ, RZ, RZ ;  /* 0x000000ffff007224 */ /* 0x002fc800078e00ff */
[----:B------:R-:W3:Y:S04]  /*90a0*/  @P0 LDG.E R4, desc[UR36][R4.64] ;  /* 0x0000002404040981 */ /* 0x000ee8000c1e1900 */
[----:B------:R-:W4:Y:S01]  /*90b0*/  @P2 LDG.E R0, desc[UR36][R2.64] ;  /* 0x0000002402002981 */ /* 0x000f22000c1e1900 */
[----:B------:R-:W-:-:S03]  /*90c0*/  UISETP.NE.U32.AND UP0, UPT, UR4, URZ, UPT ;  /* 0x0000003f0400728c */ /* 0x000fc6000bf05070 */
[----:B------:R-:W-:Y:S01]  /*90d0*/  ULDC UR4, c[0x0][0x424] ;  /* 0x0001090000047ab9 */ /* 0x000fe20000000800 */
[----:B------:R-:W-:-:S03]  /*90e0*/  UISETP.NE.AND.EX UP0, UPT, UR5, URZ, UPT, UP0 ;  /* 0x0000003f0500728c */ /* 0x000fc6000bf05300 */
[----:B------:R-:W-:Y:S01]  /*90f0*/  ULDC UR5, c[0x0][0x2f0] ;  /* 0x0000bc0000057ab9 */ /* 0x000fe20000000800 */
[----:B------:R-:W-:-:S04]  /*9100*/  USEL UR4, UR4, 0x1, UP0 ;  /* 0x0000000104047887 */ /* 0x000fc80008000000 */
[----:B------:R-:W-:Y:S01]  /*9110*/  UIMAD UR4, UR4, UR5, URZ ;  /* 0x00000005040472a4 */ /* 0x000fe2000f8e023f */
[----:B----4-:R0:W-:Y:S04]  /*9120*/  STL [R1+0x20], R0 ;  /* 0x0000200001007387 */ /* 0x0101e80000100800 */
[----:B--2---:R1:W-:Y:S04]  /*9130*/  STL [R1+0x14], R6 ;  /* 0x0000140601007387 */ /* 0x0043e80000100800 */
[----:B---3--:R1:W-:Y:S01]  /*9140*/  @P0 STL [R1+0x30], R4 ;  /* 0x0000300401000387 */ /* 0x0083e20000100800 */
[----:B0-----:R-:W-:Y:S01]  /*9150*/  MOV R0, UR4 ;  /* 0x0000000400007c02 */ /* 0x001fe20008000f00 */
[----:B------:R-:W-:Y:S06]  /*9160*/  @P0 BRA `(.L_x_13041) ;  /* 0x0000000000200947 */ /* 0x000fec0003800000 */
        /* <DEDUP_REMOVED lines=8> */
.L_x_13041:
[----:B01----:R-:W-:Y:S01]  /*91f0*/  IMAD.MOV.U32 R4, RZ, RZ, R29 ;  /* 0x000000ffff047224 */ /* 0x003fe200078e001d */
[----:B------:R-:W-:Y:S02]  /*9200*/  ULDC.64 UR4, c[0x0][0xa20] ;  /* 0x0002880000047ab9 */ /* 0x000fe40000000a00 */
[----:B------:R-:W-:Y:S02]  /*9210*/  ISETP.NE.U32.AND P0, PT, RZ, UR4, PT ;  /* 0x00000004ff007c0c */ /* 0x000fe4000bf05070 */
[----:B------:R0:W-:Y:S02]  /*9220*/  STL [R1], R4 ;  /* 0x0000000401007387 */ /* 0x0001e40000100800 */
[----:B------:R-:W-:-:S13]  /*9230*/  ISETP.NE.AND.EX P0, PT, RZ, UR5, PT, P0 ;  /* 0x00000005ff007c0c */ /* 0x000fda000bf05300 */
[----:B0-----:R-:W-:Y:S05]  /*9240*/  @!P0 BRA `(.L_x_13042) ;  /* 0x0000000000108947 */ /* 0x001fea0003800000 */
[----:B--2---:R-:W-:-:S04]  /*9250*/  IADD3 R2, P0, R23, UR4, RZ ;  /* 0x0000000417027c10 */ /* 0x004fc8000ff1e0ff */
[----:B------:R-:W-:-:S05]  /*9260*/  IADD3.X R3, R24, UR5, RZ, P0, !PT ;  /* 0x0000000518037c10 */ /* 0x000fca00087fe4ff */
[----:B------:R0:W5:Y:S01]  /*9270*/  LDG.E R0, desc[UR36][R2.64] ;  /* 0x0000002402007981 */ /* 0x000162000c1e1900 */
[----:B------:R-:W-:Y:S05]  /*9280*/  BRA `(.L_x_13043) ;  /* 0x0000000000247947 */ /* 0x000fea0003800000 */
.L_x_13042:
        /* <DEDUP_REMOVED lines=9> */
.L_x_13043:
        /* <DEDUP_REMOVED lines=31> */
[----:B------:R-:W-:Y:S01]  /*9510*/  IMAD.HI.U32 R8, R8, R2, RZ ;  /* 0x0000000208087227 */ /* 0x000fe200078e00ff */
[----:B------:R-:W-:-:S05]  /*9520*/  IADD3 R3, RZ, -R3, RZ ;  /* 0x80000003ff037210 */ /* 0x000fca0007ffe0ff */
        /* <DEDUP_REMOVED lines=10> */
.L_x_13045:
[----:B------:R-:W-:Y:S05]  /*95d0*/  BSYNC B0 ;  /* 0x0000000000007941 */ /* 0x000fea0003800000 */
.L_x_13044:
        /* <DEDUP_REMOVED lines=25> */
.L_x_13047:
        /* <DEDUP_REMOVED lines=20> */
.L_x_13050:
[----:B------:R-:W-:Y:S05]  /*98b0*/  BSYNC B6 ;  /* 0x0000000000067941 */ /* 0x000fea0003800000 */
.L_x_13049:
        /* <DEDUP_REMOVED lines=20> */
.L_x_13053:
[----:B------:R0:W1:Y:S01]  /*9a00*/  LDC.64 R2, c[0x4][R26] ;  /* 0x010000001a027b82 */ /* 0x0000620000000a00 */
[----:B------:R-:W-:Y:S01]  /*9a10*/  ULDC.64 UR6, c[0x4][0x138] ;  /* 0x01004e0000067ab9 */ /* 0x000fe20000000a00 */
[----:B------:R-:W-:Y:S01]  /*9a20*/  ULDC.64 UR8, c[0x4][0x140] ;  /* 0x0100500000087ab9 */ /* 0x000fe20000000a00 */
[----:B------:R-:W-:Y:S01]  /*9a30*/  ULDC.64 UR4, c[0x4][0x18] ;  /* 0x0100060000047ab9 */ /* 0x000fe20000000a00 */
[----:B------:R-:W-:Y:S01]  /*9a40*/  IMAD.U32 R4, RZ, RZ, UR6 ;  /* 0x00000006ff047e24 */ /* 0x000fe2000f8e00ff */
[----:B------:R-:W-:Y:S01]  /*9a50*/  MOV R12, 0x1 ;  /* 0x00000001000c7802 */ /* 0x000fe20000000f00 */
[----:B------:R-:W-:Y:S02]  /*9a60*/  IMAD.U32 R5, RZ, RZ, UR7 ;  /* 0x00000007ff057e24 */ /* 0x000fe4000f8e00ff */
[----:B------:R-:W-:Y:S02]  /*9a70*/  IMAD.U32 R6, RZ, RZ, UR8 ;  /* 0x00000008ff067e24 */ /* 0x000fe4000f8e00ff */
[----:B------:R-:W-:-:S02]  /*9a80*/  IMAD.U32 R7, RZ, RZ, UR9 ;  /* 0x00000009ff077e24 */ /* 0x000fc4000f8e00ff */
[----:B------:R-:W-:Y:S02]  /*9a90*/  IMAD.U32 R10, RZ, RZ, UR4 ;  /* 0x00000004ff0a7e24 */ /* 0x000fe4000f8e00ff */
[----:B------:R-:W-:Y:S02]  /*9aa0*/  IMAD.U32 R11, RZ, RZ, UR5 ;  /* 0x00000005ff0b7e24 */ /* 0x000fe4000f8e00ff */
[----:B------:R-:W-:Y:S02]  /*9ab0*/  IMAD.MOV.U32 R8, RZ, RZ, 0x70 ;  /* 0x00000070ff087424 */ /* 0x000fe400078e00ff */
[----:B0-----:R-:W-:-:S07]  /*9ac0*/  IMAD.MOV.U32 R13, RZ, RZ, RZ ;  /* 0x000000ffff0d7224 */ /* 0x001fce00078e00ff */
[----:B------:R-:W-:-:S07]  /*9ad0*/  LEPC R20, `(.L_x_13052) ;  /* 0x000000001014794e */ /* 0x000fce0000000000 */
[----:B-1----:R-:W-:Y:S05]  /*9ae0*/  CALL.ABS.NOINC R2 ;  /* 0x0000000002007343 */ /* 0x002fea0003c00000 */
.L_x_13052:
[----:B------:R-:W-:Y:S05]  /*9af0*/  BSYNC B6 ;  /* 0x0000000000067941 */ /* 0x000fea0003800000 */
.L_x_13051:
[----:B------:R-:W2:Y:S01]  /*9b00*/  LDL R21, [R1] ;  /* 0x0000000001157983 */ /* 0x000ea20000100800 */
[----:B------:R-:W-:Y:S01]  /*9b10*/  ULDC.64 UR4, c[0x0][0x9f8] ;  /* 0x00027e0000047ab9 */ /* 0x000fe20000000a00 */
[----:B------:R-:W0:Y:S01]  /*9b20*/  LDC R6, c[0x0][0x430] ;  /* 0x00010c00ff067b82 */ /* 0x000e220000000800 */
[----:B------:R-:W-:Y:S01]  /*9b30*/  ISETP.NE.U32.AND P0, PT, RZ, UR4, PT ;  /* 0x00000004ff007c0c */ /* 0x000fe2000bf05070 */
[----:B------:R-:W3:Y:S03]  /*9b40*/  LDL R26, [R1+0x34] ;  /* 0x00003400011a7983 */ /* 0x000ee60000100800 */
[----:B------:R-:W-:Y:S01]  /*9b50*/  ISETP.NE.AND.EX P0, PT, RZ, UR5, PT, P0 ;  /* 0x00000005ff007c0c */ /* 0x000fe2000bf05300 */
[----:B------:R-:W4:Y:S04]  /*9b60*/  LDL R5, [R1+0xc] ;  /* 0x00000c0001057983 */ /* 0x000f280000100800 */
[----:B------:R-:W4:Y:S01]  /*9b70*/  LDL R4, [R1+0x14] ;  /* 0x0000140001047983 */ /* 0x000f220000100800 */
[----:B------:R-:W1:Y:S07]  /*9b80*/  S2R R7, SR_TID.X ;  /* 0x0000000000077919 */ /* 0x000e6e0000002100 */
[----:B------:R-:W-:Y:S01]  /*9b90*/  @P0 IADD3 R2, P1, R23, UR4, RZ ;  /* 0x0000000417020c10 */ /* 0x000fe2000ff3e0ff */
[----:B------:R-:W1:Y:S03]  /*9ba0*/  S2R R0, SR_TID.X ;  /* 0x0000000000007919 */ /* 0x000e660000002100 */
[----:B------:R-:W-:Y:S01]  /*9bb0*/  @P0 IADD3.X R3, R24, UR5, RZ, P1, !PT ;  /* 0x0000000518030c10 */ /* 0x000fe20008ffe4ff */
[----:B------:R-:W4:Y:S01]  /*9bc0*/  LDL.LU R20, [R1+0x4] ;  /* 0x0000040001147983 */ /* 0x000f220000300800 */
[----:B0-----:R-:W-:-:S03]  /*9bd0*/  ISETP.NE.AND P2, PT, R6, 0x1, PT ;  /* 0x000000010600780c */ /* 0x001fc60003f45270 */
[----:B------:R-:W4:Y:S04]  /*9be0*/  LDL R9, [R1+0x48] ;  /* 0x0000480001097983 */ /* 0x000f280000100800 */
[----:B--2---:R0:W2:Y:S01]  /*9bf0*/  @P0 LDG.E R21, desc[UR36][R2.64] ;  /* 0x0000002402150981 */ /* 0x0040a2000c1e1900 */
[----:B-1----:R-:W-:Y:S01]  /*9c00*/  IMAD.SHL.U32 R7, R7, 0x10, RZ ;  /* 0x0000001007077824 */ /* 0x002fe200078e00ff */
[----:B------:R-:W-:Y:S01]  /*9c10*/  LOP3.LUT R0, R0, 0x7f, RZ, 0xc0, !PT ;  /* 0x0000007f00007812 */ /* 0x000fe200078ec0ff */
[----:B---3--:R-:W-:-:S03]  /*9c20*/  VIADD R26, R26, 0xffffffff ;  /* 0xffffffff1a1a7836 */ /* 0x008fc60000000000 */
[----:B0-----:R-:W0:Y:S01]  /*9c30*/  @P2 LDC R3, c[0x0][0x434] ;  /* 0x00010d00ff032b82 */ /* 0x001e220000000800 */
[----:B------:R-:W-:Y:S01]  /*9c40*/  IMAD.SHL.U32 R8, R26, 0x80, RZ ;  /* 0x000000801a087824 */ /* 0x000fe200078e00ff */
[----:B------:R-:W-:Y:S02]  /*9c50*/  SHF.R.U32.HI R0, RZ, 0x3, R0 ;  /* 0x00000003ff007819 */ /* 0x000fe40000011600 */
[----:B------:R-:W-:-:S04]  /*9c60*/  LOP3.LUT R7, R7, 0x70, RZ, 0xc0, !PT ;  /* 0x0000007007077812 */ /* 0x000fc800078ec0ff */
[----:B------:R-:W1:Y:S01]  /*9c70*/  @P2 LDC R2, c[0x0][0x438] ;  /* 0x00010e00ff022b82 */ /* 0x000e620000000800 */
[----:B------:R-:W-:Y:S01]  /*9c80*/  LOP3.LUT R0, R8, R0, R7, 0xfe, !PT ;  /* 0x0000000008007212 */ /* 0x000fe200078efe07 */
[----:B--2---:R-:W-:Y:S03]  /*9c90*/  @P0 STL [R1], R21 ;  /* 0x0000001501000387 */ /* 0x004fe60000100800 */
[C---:B----4-:R-:W-:Y:S01]  /*9ca0*/  ISETP.GE.AND P0, PT, R0.reuse, R5, PT ;  /* 0x000000050000720c */ /* 0x050fe20003f06270 */
[----:B------:R-:W-:-:S04]  /*9cb0*/  IMAD.IADD R0, R0, 0x1, R4 ;  /* 0x0000000100007824 */ /* 0x000fc800078e0204 */
[----:B0-----:R-:W-:-:S04]  /*9cc0*/  @P2 IMAD.HI.U32 R3, R0, R3, RZ ;  /* 0x0000000300032227 */ /* 0x001fc800078e00ff */
[----:B------:R-:W-:Y:S01]  /*9cd0*/  IMAD.MOV.U32 R4, RZ, RZ, R0 ;  /* 0x000000ffff047224 */ /* 0x000fe200078e0000 */
[----:B-1----:R-:W-:-:S03]  /*9ce0*/  @P2 SHF.R.U32.HI R4, RZ, R2, R3 ;  /* 0x00000002ff042219 */ /* 0x002fc60000011603 */
[----:B------:R-:W0:Y:S02]  /*9cf0*/  @!P0 LDC.64 R2, c[0x0][0x428] ;  /* 0x00010a00ff028b82 */ /* 0x000e240000000a00 */
[----:B------:R-:W-:-:S04]  /*9d00*/  IMAD.MOV R5, RZ, RZ, -R4 ;  /* 0x000000ffff057224 */ /* 0x000fc800078e0a04 */
[----:B------:R-:W-:Y:S01]  /*9d10*/  IMAD R0, R6, R5, R0 ;  /* 0x0000000506007224 */ /* 0x000fe200078e0200 */
[----:B------:R-:W-:Y:S02]  /*9d20*/  SHF.R.S32.HI R6, RZ, 0x1f, R21 ;  /* 0x0000001fff067819 */ /* 0x000fe40000011415 */
[----:B------:R-:W-:-:S03]  /*9d30*/  @!P0 SHF.R.S32.HI R5, RZ, 0x1f, R4 ;  /* 0x0000001fff058819 */ /* 0x000fc60000011404 */
[-C--:B0-----:R-:W-:Y:S02]  /*9d40*/  @!P0 IMAD R7, R6, R2.reuse, RZ ;  /* 0x0000000206078224 */ /* 0x081fe400078e02ff */
[----:B------:R-:W-:-:S04]  /*9d50*/  @!P0 IMAD.WIDE.U32 R4, R21, R2, R4 ;  /* 0x0000000215048225 */ /* 0x000fc800078e0004 */
[----:B------:R-:W-:Y:S02]  /*9d60*/  @!P0 IMAD R7, R21, R3, R7 ;  /* 0x0000000315078224 */ /* 0x000fe400078e0207 */
[----:B------:R-:W0:Y:S01]  /*9d70*/  @!P0 LDC.64 R2, c[0x0][0x418] ;  /* 0x00010600ff028b82 */ /* 0x000e220000000a00 */
[----:B------:R0:W-:Y:S01]  /*9d80*/  STL [R1+0x18], R6 ;  /* 0x0000180601007387 */ /* 0x0001e20000100800 */
[----:B------:R-:W-:Y:S01]  /*9d90*/  @!P0 IMAD.IADD R7, R5, 0x1, R7 ;  /* 0x0000000105078824 */ /* 0x000fe200078e0207 */
[----:B0-----:R-:W-:Y:S01]  /*9da0*/  @!P0 LEA R6, P1, R4, R2, 0x2 ;  /* 0x0000000204068211 */ /* 0x001fe200078210ff */
[----:B------:R-:W-:-:S03]  /*9db0*/  IMAD.MOV.U32 R2, RZ, RZ, RZ ;  /* 0x000000ffff027224 */ /* 0x000fc600078e00ff */
[----:B------:R-:W-:-:S05]  /*9dc0*/  @!P0 LEA.HI.X R7, R4, R3, R7, 0x2, P1 ;  /* 0x0000000304078211 */ /* 0x000fca00008f1407 */
[----:B------:R0:W5:Y:S01]  /*9dd0*/  @!P0 LDG.E R2, desc[UR36][R6.64] ;  /* 0x0000002406028981 */ /* 0x000162000c1e1900 */
[----:B------:R-:W-:-:S04]  /*9de0*/  LOP3.LUT R20, R20, 0xfffffffb, RZ, 0xc0, !PT ;  /* 0xfffffffb14147812 */ /* 0x000fc800078ec0ff */
[----:B------:R-:W-:Y:S02]  /*9df0*/  @P2 LOP3.LUT R20, R20, 0x4, RZ, 0xfc, !PT ;  /* 0x0000000414142812 */ /* 0x000fe400078efcff */
[----:B------:R-:W-:Y:S02]  /*9e00*/  ISETP.NE.AND P2, PT, R9, 0x3, PT ;  /* 0x000000030900780c */ /* 0x000fe40003f45270 */
[----:B------:R-:W-:-:S11]  /*9e10*/  LOP3.LUT R20, R20, 0xfffffffd, RZ, 0xc0, !PT ;  /* 0xfffffffd14147812 */ /* 0x000fd600078ec0ff */
[----:B------:R-:W-:-:S05]  /*9e20*/  @P2 LOP3.LUT R20, R20, 0x2, RZ, 0xfc, !PT ;  /* 0x0000000214142812 */ /* 0x000fca00078efcff */
[----:B------:R0:W-:Y:S01]  /*9e30*/  STL [R1+0x4], R20 ;  /* 0x0000041401007387 */ /* 0x0001e20000100800 */
[----:B------:R-:W-:-:S03]  /*9e40*/  UMOV UR4, 0xffffffff ;  /* 0xffffffff00047882 */ /* 0x000fc60000000000 */
[----:B------:R-:W-:Y:S05]  /*9e50*/  BRA.DIV UR4, `(.L_x_13054) ;  /* 0x0000004204ac7947 */ /* 0x000fea000b800000 */
.L_x_13118:
[----:B------:R-:W-:Y:S01]  /*9e60*/  LOP3.LUT R24, R18, 0xffff, RZ, 0xc0, !PT ;  /* 0x0000ffff12187812 */ /* 0x000fe200078ec0ff */
[----:B------:R-:W-:Y:S06]  /*9e70*/  @!P2 BRA `(.L_x_13055) ;  /* 0x000000000004a947 */ /* 0x000fec0003800000 */
[----:B------:R-:W-:Y:S01]  /*9e80*/  BPT.TRAP 0x1 ;  /* 0x000000040000795c */ /* 0x000fe20000300000 */
.L_x_13055:
[----:B0-----:R-:W-:Y:S01]  /*9e90*/  SHF.R.S32.HI R6, RZ, 0x1f, R0 ;  /* 0x0000001fff067819 */ /* 0x001fe20000011400 */
        /* <DEDUP_REMOVED lines=12> */
[----:B------:R-:W-:-:S04]  /*9f60*/  ULDC.64 UR4, c[0x0][0x330] ;  /* 0x0000cc0000047ab9 */ /* 0x000fc80000000a00 */
[----:B------:R-:W-:Y:S01]  /*9f70*/  IADD3 R5, R5, R3, RZ ;  /* 0x0000000305057210 */ /* 0x000fe20007ffe0ff */
        /* <DEDUP_REMOVED lines=8> */
.L_x_13119:
[----:B------:R-:W-:Y:S05]  /*a000*/  BSYNC B0 ;  /* 0x0000000000007941 */ /* 0x000fea0003800000 */
.L_x_13056:
[----:B------:R-:W2:Y:S01]  /*a010*/  LDL R11, [R1+0xc] ;  /* 0x00000c00010b7983 */ /* 0x000ea20000100800 */
[----:B------:R-:W-:Y:S01]  /*a020*/  ULDC.64 UR4, c[0x0][0x300] ;  /* 0x0000c00000047ab9 */ /* 0x000fe20000000a00 */
[----:B------:R-:W-:Y:S02]  /*a030*/  ULDC.64 UR6, c[0x0][0x2e8] ;  /* 0x0000ba0000067ab9 */ /* 0x000fe40000000a00 */
[----:B------:R-:W3:Y:S01]  /*a040*/  LDL.LU R9, [R1+0x4] ;  /* 0x0000040001097983 */ /* 0x000ee20000300800 */
[----:B------:R-:W-:Y:S02]  /*a050*/  IMAD R6, R6, UR4, RZ ;  /* 0x0000000406067c24 */ /* 0x000fe4000f8e02ff */
[C---:B0-----:R-:W-:Y:S01]  /*a060*/  IMAD.WIDE.U32 R4, R0.reuse, UR4, RZ ;  /* 0x0000000400047c25 */ /* 0x041fe2000f8e00ff */
[----:B------:R-:W0:Y:S03]  /*a070*/  S2R R10, SR_TID.X ;  /* 0x00000000000a7919 */ /* 0x000e260000002100 */
[----:B------:R-:W-:Y:S01]  /*a080*/  IMAD R6, R0, UR5, R6 ;  /* 0x0000000500067c24 */ /* 0x000fe2000f8e0206 */
[----:B------:R-:W-:Y:S01]  /*a090*/  ULDC.64 UR4, c[0x0][0x310] ;  /* 0x0000c40000047ab9 */ /* 0x000fe20000000a00 */
[----:B------:R-:W1:Y:S01]  /*a0a0*/  S2R R12, SR_TID.X ;  /* 0x00000000000c7919 */ /* 0x000e620000002100 */
[----:B------:R-:W-:-:S02]  /*a0b0*/  IMAD R7, R7, UR4, RZ ;  /* 0x0000000407077c24 */ /* 0x000fc4000f8e02ff */
[----:B------:R-:W-:Y:S02]  /*a0c0*/  IMAD.IADD R5, R5, 0x1, R6 ;  /* 0x0000000105057824 */ /* 0x000fe400078e0206 */
[C---:B------:R-:W-:Y:S02]  /*a0d0*/  IMAD R7, R2.reuse, UR5, R7 ;  /* 0x0000000502077c24 */ /* 0x040fe4000f8e0207 */
[----:B------:R-:W-:Y:S01]  /*a0e0*/  IMAD.WIDE.U32 R4, R2, UR4, R4 ;  /* 0x0000000402047c25 */ /* 0x000fe2000f8e0004 */
[----:B------:R-:W-:-:S03]  /*a0f0*/  ULDC.64 UR4, c[0x0][0x308] ;  /* 0x0000c20000047ab9 */ /* 0x000fc60000000a00 */
[----:B------:R-:W-:Y:S02]  /*a100*/  IMAD.IADD R5, R5, 0x1, R7 ;  /* 0x0000000105057824 */ /* 0x000fe400078e0207 */
[----:B------:R-:W-:Y:S01]  /*a110*/  IMAD.WIDE.U32 R4, R24, UR4, R4 ;  /* 0x0000000418047c25 */ /* 0x000fe2000f8e0004 */
[----:B------:R-:W-:Y:S02]  /*a120*/  ULDC UR4, c[0x0][0x2f4] ;  /* 0x0000bd0000047ab9 */ /* 0x000fe40000000800 */
[----:B------:R-:W-:Y:S01]  /*a130*/  ISETP.GE.AND P2, PT, R28, UR4, PT ;  /* 0x000000041c007c0c */ /* 0x000fe2000bf46270 */
[----:B------:R-:W-:Y:S01]  /*a140*/  IMAD R2, R24, UR5, R5 ;  /* 0x0000000518027c24 */ /* 0x000fe2000f8e0205 */
[----:B------:R-:W-:Y:S01]  /*a150*/  LEA R0, P0, R4, UR6, 0x1 ;  /* 0x0000000604007c11 */ /* 0x000fe2000f8008ff */
[----:B------:R-:W-:-:S03]  /*a160*/  UMOV UR4, 0xffffffff ;  /* 0xffffffff00047882 */ /* 0x000fc60000000000 */
[----:B------:R-:W-:Y:S02]  /*a170*/  LEA.HI.X R2, R4, UR7, R2, 0x1, P0 ;  /* 0x0000000704027c11 */ /* 0x000fe400080f0c02 */
[----:B0-----:R-:W-:-:S04]  /*a180*/  LOP3.LUT R10, R10, 0x7f, RZ, 0xc0, !PT ;  /* 0x0000007f0a0a7812 */ /* 0x001fc800078ec0ff */
[----:B------:R-:W-:-:S04]  /*a190*/  SHF.R.U32.HI R10, RZ, 0x3, R10 ;  /* 0x00000003ff0a7819 */ /* 0x000fc8000001160a */
[----:B--2---:R-:W-:Y:S01]  /*a1a0*/  IADD3 R4, -R10, R11, -R8 ;  /* 0x0000000b0a047210 */ /* 0x004fe20007ffe908 */
[C---:B-1----:R-:W-:Y:S02]  /*a1b0*/  IMAD.SHL.U32 R10, R12.reuse, 0x8, RZ ;  /* 0x000000080c0a7824 */ /* 0x042fe400078e00ff */
[----:B------:R-:W-:Y:S01]  /*a1c0*/  IMAD.SHL.U32 R11, R12, 0x8, RZ ;  /* 0x000000080c0b7824 */ /* 0x000fe200078e00ff */
[----:B---3--:R-:W-:Y:S02]  /*a1d0*/  LOP3.LUT R9, R9, 0xfffffffe, RZ, 0xc0, !PT ;  /* 0xfffffffe09097812 */ /* 0x008fe400078ec0ff */
[----:B------:R-:W-:Y:S02]  /*a1e0*/  LOP3.LUT R10, R10, 0x1f8, RZ, 0xc0, !PT ;  /* 0x000001f80a0a7812 */ /* 0x000fe400078ec0ff */
[----:B------:R-:W-:Y:S02]  /*a1f0*/  @P2 LOP3.LUT R9, R9, 0x1, RZ, 0xfc, !PT ;  /* 0x0000000109092812 */ /* 0x000fe400078efcff */
[----:B------:R-:W-:-:S02]  /*a200*/  LOP3.LUT R10, R10, 0x38, R12, 0x78, !PT ;  /* 0x000000380a0a7812 */ /* 0x000fc400078e780c */
[----:B------:R-:W-:Y:S01]  /*a210*/  ISETP.GE.AND P0, PT, R4, 0x1, PT ;  /* 0x000000010400780c */ /* 0x000fe20003f06270 */
[----:B------:R0:W-:Y:S01]  /*a220*/  STL [R1+0x4], R9 ;  /* 0x0000040901007387 */ /* 0x0001e20000100800 */
[----:B------:R-:W-:-:S05]  /*a230*/  LOP3.LUT R10, R10, 0x200, R11, 0xf8, !PT ;  /* 0x000002000a0a7812 */ /* 0x000fca00078ef80b */
[----:B------:R-:W-:Y:S01]  /*a240*/  IMAD R5, R25, 0x2000, R10 ;  /* 0x0000200019057824 */ /* 0x000fe200078e020a */
[----:B------:R-:W-:Y:S06]  /*a250*/  BRA.DIV UR4, `(.L_x_13058) ;  /* 0x0000003e04f47947 */ /* 0x000fec000b800000 */
[----:B------:R-:W1:Y:S01]  /*a260*/  SHFL.IDX PT, R7, R0, RZ, 0x181f ;  /* 0x00181fff00077589 */ /* 0x000e6200000e0000 */
[----:B------:R-:W-:-:S03]  /*a270*/  @P0 IMAD R8, R5, 0x2, R22 ;  /* 0x0000000205080824 */ /* 0x000fc600078e0216 */
[----:B------:R-:W2:Y:S01]  /*a280*/  SHFL.IDX PT, R6, R2, RZ, 0x181f ;  /* 0x00181fff02067589 */ /* 0x000ea200000e0000 */
[----:B-1----:R-:W-:-:S05]  /*a290*/  @P0 LEA R7, P1, R28, R7, 0x1 ;  /* 0x000000071c070211 */ /* 0x002fca00078208ff */
[----:B--2---:R-:W-:Y:S01]  /*a2a0*/  @P0 IMAD.X R6, RZ, RZ, R6, P1 ;  /* 0x000000ffff060224 */ /* 0x004fe200008e0606 */
[----:B------:R-:W-:-:S04]  /*a2b0*/  ISETP.GE.AND P1, PT, R4, 0x11, PT ;  /* 0x000000110400780c */ /* 0x000fc80003f26270 */
[----:B------:R-:W-:-:S04]  /*a2c0*/  @P0 LOP3.LUT R7, R7, R6, RZ, 0x3c, !PT ;  /* 0x0000000607070212 */ /* 0x000fc800078e3cff */
[----:B------:R-:W-:-:S04]  /*a2d0*/  @P0 LOP3.LUT R6, R7, R6, RZ, 0x3c, !PT ;  /* 0x0000000607060212 */ /* 0x000fc800078e3cff */
[----:B------:R-:W-:-:S05]  /*a2e0*/  @P0 LOP3.LUT R7, R7, R6, RZ, 0x3c, !PT ;  /* 0x0000000607070212 */ /* 0x000fca00078e3cff */
[----:B------:R-:W-:Y:S01]  /*a2f0*/  @!PT LDS RZ, [RZ] ;  /* 0x00000000fffff984 */ /* 0x000fe20000000800 */
[----:B------:R1:W-:Y:S04]  /*a300*/  @P0 LDGSTS.E.BYPASS.LTC128B.128 [R8+0xe400], desc[UR36][R6.64], !P2 ;  /* 0x0e40000006080fae */ /* 0x0003e8000d101d64 */
[----:B-1----:R-:W1:Y:S01]  /*a310*/  SHFL.IDX PT, R7, R0, 0x1, 0x181f ;  /* 0x00381f0000077f89 */ /* 0x002e6200000e0000 */
[----:B------:R-:W-:-:S03]  /*a320*/  @P1 IMAD R8, R5, 0x2, R22 ;  /* 0x0000000205081824 */ /* 0x000fc600078e0216 */
[----:B------:R-:W2:Y:S01]  /*a330*/  SHFL.IDX PT, R6, R2, 0x1, 0x181f ;  /* 0x00381f0002067f89 */ /* 0x000ea200000e0000 */
[----:B-1----:R-:W-:-:S05]  /*a340*/  @P1 LEA R7, P0, R28, R7, 0x1 ;  /* 0x000000071c071211 */ /* 0x002fca00078008ff */
[----:B--2---:R-:W-:-:S05]  /*a350*/  @P1 IMAD.X R6, RZ, RZ, R6, P0 ;  /* 0x000000ffff061224 */ /* 0x004fca00000e0606 */
[----:B------:R-:W-:-:S04]  /*a360*/  @P1 LOP3.LUT R7, R7, R6, RZ, 0x3c, !PT ;  /* 0x0000000607071212 */ /* 0x000fc800078e3cff */
[----:B------:R-:W-:-:S04]  /*a370*/  @P1 LOP3.LUT R6, R7, R6, RZ, 0x3c, !PT ;  /* 0x0000000607061212 */ /* 0x000fc800078e3cff */
[----:B------:R-:W-:-:S05]  /*a380*/  @P1 LOP3.LUT R7, R7, R6, RZ, 0x3c, !PT ;  /* 0x0000000607071212 */ /* 0x000fca00078e3cff */
[----:B------:R1:W-:Y:S01]  /*a390*/  @P1 LDGSTS.E.BYPASS.LTC128B.128 [R8+0xec00], desc[UR36][R6.64], !P2 ;  /* 0x0ec0000006081fae */ /* 0x0003e2000d101d64 */
[----:B------:R-:W-:-:S03]  /*a3a0*/  ISETP.GE.AND P1, PT, R4, 0x21, PT ;  /* 0x000000210400780c */ /* 0x000fc60003f26270 */
[----:B-1----:R-:W1:Y:S10]  /*a3b0*/  SHFL.IDX PT, R7, R0, 0x2, 0x181f ;  /* 0x00581f0000077f89 */ /* 0x002e7400000e0000 */
[----:B------:R-:W-:Y:S01]  /*a3c0*/  @P1 IMAD R8, R5, 0x2, R22 ;  /* 0x0000000205081824 */ /* 0x000fe200078e0216 */
[----:B------:R-:W2:Y:S01]  /*a3d0*/  SHFL.IDX PT, R6, R2, 0x2, 0x181f ;  /* 0x00581f0002067f89 */ /* 0x000ea200000e0000 */
[----:B-1----:R-:W-:-:S04]  /*a3e0*/  @P1 LEA R7, P0, R28, R7, 0x1 ;  /* 0x000000071c071211 */ /* 0x002fc800078008ff */
[----:B--2---:R-:W-:-:S04]  /*a3f0*/  @P1 IADD3.X R6, RZ, R6, RZ, P0, !PT ;  /* 0x00000006ff061210 */ /* 0x004fc800007fe4ff */
        /* <DEDUP_REMOVED lines=37> */
[----:B------:R-:W2:Y:S04]  /*a650*/  SHFL.IDX PT, R6, R2, 0x6, 0x181f ;  /* 0x00d81f0002067f89 */ /* 0x000ea800000e0000 */
[----:B------:R-:W3:Y:S04]  /*a660*/  SHFL.IDX PT, R2, R2, 0x7, 0x181f ;  /* 0x00f81f0002027f89 */ /* 0x000ee800000e0000 */
[----:B------:R-:W4:Y:S01]  /*a670*/  SHFL.IDX PT, R0, R0, 0x7, 0x181f ;  /* 0x00f81f0000007f89 */ /* 0x000f2200000e0000 */
[----:B-1----:R-:W-:-:S05]  /*a680*/  @P1 LEA R7, P0, R28, R7, 0x1 ;  /* 0x000000071c071211 */ /* 0x002fca00078008ff */
[----:B--2---:R-:W-:-:S05]  /*a690*/  @P1 IMAD.X R6, RZ, RZ, R6, P0 ;  /* 0x000000ffff061224 */ /* 0x004fca00000e0606 */
[----:B------:R-:W-:-:S04]  /*a6a0*/  @P1 LOP3.LUT R7, R7, R6, RZ, 0x3c, !PT ;  /* 0x0000000607071212 */ /* 0x000fc800078e3cff */
[----:B------:R-:W-:-:S04]  /*a6b0*/  @P1 LOP3.LUT R6, R7, R6, RZ, 0x3c, !PT ;  /* 0x0000000607061212 */ /* 0x000fc800078e3cff */
[----:B------:R-:W-:-:S05]  /*a6c0*/  @P1 LOP3.LUT R7, R7, R6, RZ, 0x3c, !PT ;  /* 0x0000000607071212 */ /* 0x000fca00078e3cff */
[----:B---34-:R1:W-:Y:S02]  /*a6d0*/  @P1 LDGSTS.E.BYPASS.LTC128B.128 [R8+0x11400], desc[UR36][R6.64], !P2 ;  /* 0x1140000006081fae */ /* 0x0183e4000d101d64 */
.L_x_13137:
[----:B------:R-:W-:-:S13]  /*a6e0*/  ISETP.GE.AND P0, PT, R4, 0x71, PT ;  /* 0x000000710400780c */ /* 0x000fda0003f06270 */
[----:B01----:R-:W-:Y:S02]  /*a6f0*/  @P0 LEA R6, P1, R28, R0, 0x1 ;  /* 0x000000001c060211 */ /* 0x003fe400078208ff */
[----:B------:R-:W-:-:S03]  /*a700*/  @P0 LEA R5, R5, R22, 0x1 ;  /* 0x0000001605050211 */ /* 0x000fc600078e08ff */
[----:B------:R-:W-:-:S05]  /*a710*/  @P0 IMAD.X R7, RZ, RZ, R2, P1 ;  /* 0x000000ffff070224 */ /* 0x000fca00008e0602 */
[----:B------:R-:W-:Y:S01]  /*a720*/  @!PT LDS RZ, [RZ] ;  /* 0x00000000fffff984 */ /* 0x000fe20000000800 */
[----:B------:R-:W-:Y:S01]  /*a730*/  @!PT LDS RZ, [RZ] ;  /* 0x00000000fffff984 */ /* 0x000fe20000000800 */
[----:B------:R-:W-:Y:S01]  /*a740*/  @!PT LDS RZ, [RZ] ;  /* 0x00000000fffff984 */ /* 0x000fe20000000800 */
[----:B------:R0:W-:Y:S01]  /*a750*/  @P0 LDGSTS.E.BYPASS.LTC128B.128 [R5+0x11c00], desc[UR36][R6.64], !P2 ;  /* 0x11c0000006050fae */ /* 0x0001e2000d101d64 */
[----:B------:R-:W-:Y:S01]  /*a760*/  PLOP3.LUT P0, PT, PT, PT, PT, 0x80, 0x0 ;  /* 0x000000000000781c */ /* 0x000fe20003f0f070 */
[----:B------:R-:W-:-:S12]  /*a770*/  NOP ;  /* 0x0000000000007918 */ /* 0x000fd80000000000 */
.L_x_13059:
        /* <DEDUP_REMOVED lines=11> */
.L_x_13060:
[----:B------:R1:W5:Y:S01]  /*a830*/  LDL R0, [R1+0x4] ;  /* 0x0000040001007983 */ /* 0x0003620000100800 */
[----:B------:R1:W-:Y:S03]  /*a840*/  SYNCS.ARRIVE.TRANS64.A1T0 RZ, [R3+URZ+0x16830], RZ ;  /* 0x016830ff03ff79a7 */ /* 0x0003e6000810003f */
[----:B0-----:R1:W5:Y:S04]  /*a850*/  LDL.LU R5, [R1+0x20] ;  /* 0x0000200001057983 */ /* 0x0013680000300800 */
[----:B------:R1:W5:Y:S02]  /*a860*/  LDL.LU R4, [R1+0x2c] ;  /* 0x00002c0001047983 */ /* 0x0003640000300800 */
[----:B------:R-:W-:Y:S05]  /*a870*/  WARPSYNC.ALL ;  /* 0x0000000000007948 */ /* 0x000fea0003800000 */
[----:B------:R-:W-:Y:S01]  /*a880*/  ULDC.64 UR4, c[0x0][0x298] ;  /* 0x0000a60000047ab9 */ /* 0x000fe20000000a00 */
[----:B------:R-:W-:Y:S01]  /*a890*/  VIADD R2, R22, 0x8400 ;  /* 0x0000840016027836 */ /* 0x000fe20000000000 */
[----:B------:R-:W-:Y:S01]  /*a8a0*/  BSSY B6, `(.L_x_13061) ;  /* 0x000001f000067945 */ /* 0x000fe20003800000 */
[----:B------:R-:W-:Y:S03]  /*a8b0*/  BAR.SYNC.DEFER_BLOCKING 0x8, 0x200 ;  /* 0x0208000000007b1d */ /* 0x000fe60000010000 */
[----:B------:R-:W-:-:S02]  /*a8c0*/  LOP3.LUT P0, RZ, R2, 0x3ff, RZ, 0xc0, !PT ;  /* 0x000003ff02ff7812 */ /* 0x000fc4000780c0ff */
[----:B-----5:R-:W-:Y:S02]  /*a8d0*/  LOP3.LUT P1, RZ, R0, 0x8, RZ, 0xc0, !PT ;  /* 0x0000000800ff7812 */ /* 0x020fe4000782c0ff */
[----:B------:R-:W-:Y:S01]  /*a8e0*/  SHF.R.S32.HI R0, RZ, 0x1f, R5 ;  /* 0x0000001fff007819 */ /* 0x000fe20000011405 */
[----:B-1----:R-:W-:Y:S01]  /*a8f0*/  IMAD.WIDE.U32 R2, R5, UR4, RZ ;  /* 0x0000000405027c25 */ /* 0x002fe2000f8e00ff */
[----:B------:R-:W-:Y:S02]  /*a900*/  SEL R29, R29, RZ, !P1 ;  /* 0x000000ff1d1d7207 */ /* 0x000fe40004800000 */
[----:B------:R-:W-:Y:S01]  /*a910*/  SEL R4, R4, RZ, !P1 ;  /* 0x000000ff04047207 */ /* 0x000fe20004800000 */
[----:B------:R-:W-:Y:S01]  /*a920*/  IMAD R0, R0, UR4, RZ ;  /* 0x0000000400007c24 */ /* 0x000fe2000f8e02ff */
[----:B------:R0:W-:Y:S03]  /*a930*/  STL.64 [R1+0x20], R2 ;  /* 0x0000200201007387 */ /* 0x0001e60000100a00 */
[----:B------:R-:W-:Y:S01]  /*a940*/  IMAD R0, R5, UR5, R0 ;  /* 0x0000000505007c24 */ /* 0x000fe2000f8e0200 */
[----:B------:R0:W-:Y:S03]  /*a950*/  STL [R1+0x38], R4 ;  /* 0x0000380401007387 */ /* 0x0001e60000100800 */
[----:B------:R-:W-:-:S05]  /*a960*/  IMAD.IADD R0, R3, 0x1, R0 ;  /* 0x0000000103007824 */ /* 0x000fca00078e0200 */
[----:B------:R0:W-:Y:S01]  /*a970*/  STL [R1+0x2c], R0 ;  /* 0x00002c0001007387 */ /* 0x0001e20000100800 */
[----:B------:R-:W-:Y:S05]  /*a980*/  @!P0 BRA `(.L_x_13062) ;  /* 0x0000000000408947 */ /* 0x000fea0003800000 */
[----:B0-----:R-:W-:Y:S01]  /*a990*/  MOV R2, 0x0 ;  /* 0x0000000000027802 */ /* 0x001fe20000000f00 */
        /* <DEDUP_REMOVED lines=15> */
.L_x_13062:
[----:B------:R-:W-:Y:S05]  /*aa90*/  BSYNC B6 ;  /* 0x0000000000067941 */ /* 0x000fea0003800000 */
.L_x_13061:
[----:B0-----:R-:W2:Y:S01]  /*aaa0*/  LDL.LU R2, [R1+0x2c] ;  /* 0x00002c0001027983 */ /* 0x001ea20000300800 */
[----:B------:R-:W0:Y:S01]  /*aab0*/  LDC R9, c[0x0][0x448] ;  /* 0x00011200ff097b82 */ /* 0x000e220000000800 */
[----:B------:R-:W-:Y:S01]  /*aac0*/  ULDC.64 UR4, c[0x0][0x2d8] ;  /* 0x0000b60000047ab9 */ /* 0x000fe20000000a00 */
[----:B------:R-:W-:Y:S01]  /*aad0*/  ULDC.64 UR6, c[0x0][0x2e0] ;  /* 0x0000b80000067ab9 */ /* 0x000fe20000000a00 */
[----:B------:R-:W3:Y:S01]  /*aae0*/  LDL.LU.64 R20, [R1+0x20] ;  /* 0x0000200001147983 */ /* 0x000ee20000300a00 */
[----:B------:R-:W-:-:S03]  /*aaf0*/  ULDC.64 UR8, c[0x0][0x280] ;  /* 0x0000a00000087ab9 */ /* 0x000fc60000000a00 */
[----:B------:R-:W4:Y:S04]  /*ab00*/  LDL.LU R0, [R1+0x38] ;  /* 0x0000380001007983 */ /* 0x000f280000300800 */
[----:B------:R1:W5:Y:S01]  /*ab10*/  LDL R10, [R1+0x1c] ;  /* 0x00001c00010a7983 */ /* 0x0003620000100800 */
[----:B0-----:R-:W-:-:S13]  /*ab20*/  ISETP.NE.AND P0, PT, R9, 0x1, PT ;  /* 0x000000010900780c */ /* 0x001fda0003f05270 */
[----:B------:R-:W0:Y:S08]  /*ab30*/  @P0 LDC R4, c[0x0][0x44c] ;  /* 0x00011300ff040b82 */ /* 0x000e300000000800 */
[----:B------:R-:W1:Y:S08]  /*ab40*/  @P0 LDC R5, c[0x0][0x450] ;  /* 0x00011400ff050b82 */ /* 0x000e700000000800 */
[----:B------:R-:W1:Y:S01]  /*ab50*/  @P0 LDC R8, c[0x0][0x450] ;  /* 0x00011400ff080b82 */ /* 0x000e620000000800 */
[----:B--2---:R-:W-:Y:S01]  /*ab60*/  IMAD.MOV.U32 R3, RZ, RZ, R2 ;  /* 0x000000ffff037224 */ /* 0x004fe200078e0002 */
[----:B---3--:R-:W2:Y:S01]  /*ab70*/  S2R R21, SR_TID.X ;  /* 0x0000000000157919 */ /* 0x008ea20000002100 */
[----:B------:R-:W-:-:S02]  /*ab80*/  IMAD.MOV.U32 R2, RZ, RZ, R20 ;  /* 0x000000ffff027224 */ /* 0x000fc400078e0014 */
[----:B------:R-:W3:Y:S02]  /*ab90*/  S2R R20, SR_TID.X ;  /* 0x0000000000147919 */ /* 0x000ee40000002100 */
[----:B------:R-:W-:-:S04]  /*aba0*/  IMAD.WIDE.U32 R2, R24, UR4, R2 ;  /* 0x0000000418027c25 */ /* 0x000fc8000f8e0002 */
[----:B------:R-:W-:Y:S01]  /*abb0*/  IMAD R3, R24, UR5, R3 ;  /* 0x0000000518037c24 */ /* 0x000fe2000f8e0203 */
[----:B------:R-:W-:Y:S01]  /*abc0*/  ULDC.64 UR4, c[0x0][0x2d0] ;  /* 0x0000b40000047ab9 */ /* 0x000fe20000000a00 */
[----:B----4-:R-:W-:Y:S02]  /*abd0*/  IMAD R0, R0, UR6, RZ ;  /* 0x0000000600007c24 */ /* 0x010fe4000f8e02ff */
        /* <DEDUP_REMOVED lines=21> */
[----:B------:R-:W-:-:S05]  /*ad30*/  SHF.R.S32.HI R7, RZ, 0x1f, R0 ;  /* 0x0000001fff077819 */ /* 0x000fca0000011400 */
[----:B------:R-:W-:Y:S02]  /*ad40*/  IMAD R7, R7, UR6, RZ ;  /* 0x0000000607077c24 */ /* 0x000fe4000f8e02ff */
[----:B------:R-:W-:-:S04]  /*ad50*/  IMAD.WIDE.U32 R4, R0, UR6, R4 ;  /* 0x0000000600047c25 */ /* 0x000fc8000f8e0004 */
[----:B------:R-:W-:-:S04]  /*ad60*/  IMAD R7, R0, UR7, R7 ;  /* 0x0000000700077c24 */ /* 0x000fc8000f8e0207 */
[----:B------:R-:W-:Y:S02]  /*ad70*/  IMAD.IADD R5, R5, 0x1, R7 ;  /* 0x0000000105057824 */ /* 0x000fe400078e0207 */
[----:B------:R-:W0:Y:S01]  /*ad80*/  @P0 LDC R7, c[0x0][0x44c] ;  /* 0x00011300ff070b82 */ /* 0x000e220000000800 */
[----:B------:R-:W-:-:S04]  /*ad90*/  LEA R0, P1, R4, UR8, 0x1 ;  /* 0x0000000804007c11 */ /* 0x000fc8000f8208ff */
[----:B------:R-:W-:Y:S01]  /*ada0*/  LEA.HI.X R4, R4, UR9, R5, 0x1, P1 ;  /* 0x0000000904047c11 */ /* 0x000fe200088f0c05 */
[----:B------:R-:W-:-:S04]  /*adb0*/  VIADD R5, R6, 0x80 ;  /* 0x0000008006057836 */ /* 0x000fc80000000000 */
[----:B------:R-:W-:Y:S01]  /*adc0*/  IMAD.MOV.U32 R6, RZ, RZ, R5 ;  /* 0x000000ffff067224 */ /* 0x000fe200078e0005 */
[----:B------:R-:W1:Y:S01]  /*add0*/  S2R R20, SR_TID.X ;  /* 0x0000000000147919 */ /* 0x000e620000002100 */
[----:B0-----:R-:W-:-:S05]  /*ade0*/  @P0 IMAD.HI.U32 R7, R5, R7, RZ ;  /* 0x0000000705070227 */ /* 0x001fca00078e00ff */
[----:B------:R-:W-:-:S04]  /*adf0*/  @P0 SHF.R.U32.HI R6, RZ, R8, R7 ;  /* 0x00000008ff060219 */ /* 0x000fc80000011607 */
[----:B------:R-:W-:-:S05]  /*ae00*/  IADD3 R7, -R6, RZ, RZ ;  /* 0x000000ff06077210 */ /* 0x000fca0007ffe1ff */
        /* <DEDUP_REMOVED lines=10> */
[----:B------:R-:W-:Y:S01]  /*aeb0*/  IMAD R6, R5, UR7, R6 ;  /* 0x0000000705067c24 */ /* 0x000fe2000f8e0206 */
[----:B------:R-:W-:-:S03]  /*aec0*/  LEA R5, P1, R2, UR8, 0x1 ;  /* 0x0000000802057c11 */ /* 0x000fc6000f8208ff */
[----:B------:R-:W-:Y:S01]  /*aed0*/  IMAD.IADD R6, R3, 0x1, R6 ;  /* 0x0000000103067824 */ /* 0x000fe200078e0206 */
[----:B------:R-:W-:Y:S01]  /*aee0*/  ISETP.GE.AND P0, PT, R28, UR4, PT ;  /* 0x000000041c007c0c */ /* 0x000fe2000bf06270 */
[----:B------:R-:W-:Y:S01]  /*aef0*/  UMOV UR4, 0xffffffff ;  /* 0xffffffff00047882 */ /* 0x000fe20000000000 */
[----:B-1----:R-:W-:Y:S02]  /*af00*/  LOP3.LUT R20, R20, 0x7f, RZ, 0xc0, !PT ;  /* 0x0000007f14147812 */ /* 0x002fe400078ec0ff */
[----:B------:R-:W-:Y:S02]  /*af10*/  LEA.HI.X R2, R2, UR9, R6, 0x1, P1 ;  /* 0x0000000902027c11 */ /* 0x000fe400088f0c06 */
[----:B------:R-:W-:Y:S01]  /*af20*/  SHF.R.U32.HI R20, RZ, 0x3, R20 ;  /* 0x00000003ff147819 */ /* 0x000fe20000011614 */
[----:B--2---:R-:W-:Y:S06]  /*af30*/  BRA.DIV UR4, `(.L_x_13063) ;  /* 0x0000003e046c7947 */ /* 0x004fec000b800000 */
        /* <DEDUP_REMOVED lines=11> */
[----:B------:R0:W-:Y:S02]  /*aff0*/  @!P2 LDGSTS.E.BYPASS.LTC128B.128 [R10+0x8400], desc[UR36][R6.64], !P0 ;  /* 0x08400000060aafae */ /* 0x0001e4000c101d64 */
[----:B0-----:R-:W-:Y:S02]  /*b000*/  VIADD R6, R17, 0x10 ;  /* 0x0000001011067836 */ /* 0x001fe40000000000 */
        /* <DEDUP_REMOVED lines=33> */
[----:B0-----:R-:W-:-:S04]  /*b220*/  @!P1 LEA R7, P2, R28, R7, 0x1 ;  /* 0x000000071c079211 */ /* 0x001fc800078408ff */
[----:B-1----:R-:W-:-:S04]  /*b230*/  @!P1 IADD3.X R6, RZ, R6, RZ, P2, !PT ;  /* 0x00000006ff069210 */ /* 0x002fc800017fe4ff */
        /* <DEDUP_REMOVED lines=17> */
[----:B------:R-:W1:Y:S04]  /*b350*/  SHFL.IDX PT, R6, R4, 0x6, 0x181f ;  /* 0x00d81f0004067f89 */ /* 0x000e6800000e0000 */
[----:B------:R-:W-:Y:S07]  /*b360*/  SHFL.IDX PT, R4, R4, 0x7, 0x181f ;  /* 0x00f81f0004047f89 */ /* 0x000fee00000e0000 */
[----:B0-----:R-:W-:-:S05]  /*b370*/  @!P1 LEA R7, P2, R28, R7, 0x1 ;  /* 0x000000071c079211 */ /* 0x001fca00078408ff */
[----:B-1----:R-:W-:-:S05]  /*b380*/  @!P1 IMAD.X R6, RZ, RZ, R6, P2 ;  /* 0x000000ffff069224 */ /* 0x002fca00010e0606 */
[----:B------:R-:W-:-:S04]  /*b390*/  @!P1 LOP3.LUT R7, R7, R6, RZ, 0x3c, !PT ;  /* 0x0000000607079212 */ /* 0x000fc800078e3cff */
[----:B------:R-:W-:-:S04]  /*b3a0*/  @!P1 LOP3.LUT R6, R7, R6, RZ, 0x3c, !PT ;  /* 0x0000000607069212 */ /* 0x000fc800078e3cff */
[----:B------:R-:W-:-:S05]  /*b3b0*/  @!P1 LOP3.LUT R7, R7, R6, RZ, 0x3c, !PT ;  /* 0x0000000607079212 */ /* 0x000fca00078e3cff */
[----:B------:R0:W-:Y:S04]  /*b3c0*/  @!P1 LDGSTS.E.BYPASS.LTC128B.128 [R10+0xb400], desc[UR36][R6.64], !P0 ;  /* 0x0b400000060a9fae */ /* 0x0001e8000c101d64 */
[----:B0-----:R0:W1:Y:S02]  /*b3d0*/  SHFL.IDX PT, R6, R0, 0x7, 0x181f ;  /* 0x00f81f0000067f89 */ /* 0x00106400000e0000 */
[----:B0-----:R-:W-:-:S05]  /*b3e0*/  VIADD R0, R17, 0x80 ;  /* 0x0000008011007836 */ /* 0x001fca0000000000 */
[----:B------:R-:W-:Y:S01]  /*b3f0*/  ISETP.GE.AND P1, PT, R0, R3, PT ;  /* 0x000000030000720c */ /* 0x000fe20003f26270 */
[----:B------:R-:W-:-:S05]  /*b400*/  VIADD R0, R17, 0x70 ;  /* 0x0000007011007836 */ /* 0x000fca0000000000 */
[----:B------:R-:W-:Y:S02]  /*b410*/  ISETP.GE.AND P2, PT, R0, R3, PT ;  /* 0x000000030000720c */ /* 0x000fe40003f46270 */
[----:B------:R-:W-:Y:S11]  /*b420*/  SHFL.IDX PT, R0, R2, RZ, 0x181f ;  /* 0x00181fff02007589 */ /* 0x000ff600000e0000 */
[----:B-1----:R-:W-:-:S05]  /*b430*/  @!P2 LEA R6, P3, R28, R6, 0x1 ;  /* 0x000000061c06a211 */ /* 0x002fca00078608ff */
[----:B------:R-:W-:Y:S02]  /*b440*/  @!P2 IMAD.X R7, RZ, RZ, R4, P3 ;  /* 0x000000ffff07a224 */ /* 0x000fe400018e0604 */
[----:B------:R-:W0:Y:S04]  /*b450*/  SHFL.IDX PT, R4, R5, RZ, 0x181f ;  /* 0x00181fff05047589 */ /* 0x000e2800000e0000 */
[----:B------:R1:W-:Y:S01]  /*b460*/  @!P2 LDGSTS.E.BYPASS.LTC128B.128 [R10+0xbc00], desc[UR36][R6.64], !P0 ;  /* 0x0bc00000060aafae */ /* 0x0003e2000c101d64 */
[----:B0-----:R-:W-:-:S05]  /*b470*/  @!P1 LEA R4, P3, R28, R4, 0x1 ;  /* 0x000000041c049211 */ /* 0x001fca00078608ff */
[----:B------:R-:W-:Y:S02]  /*b480*/  @!P1 IMAD.X R0, RZ, RZ, R0, P3 ;  /* 0x000000ffff009224 */ /* 0x000fe400018e0600 */
[----:B-1----:R-:W-:Y:S02]  /*b490*/  @!P1 IMAD.MOV.U32 R6, RZ, RZ, R4 ;  /* 0x000000ffff069224 */ /* 0x002fe400078e0004 */
[----:B------:R-:W-:Y:S01]  /*b4a0*/  @!P1 IMAD.MOV.U32 R7, RZ, RZ, R0 ;  /* 0x000000ffff079224 */ /* 0x000fe200078e0000 */
[----:B------:R-:W-:-:S04]  /*b4b0*/  IADD3 R0, R17, 0x90, RZ ;  /* 0x0000009011007810 */ /* 0x000fc80007ffe0ff */
[----:B------:R0:W-:Y:S01]  /*b4c0*/  @!P1 LDGSTS.E.BYPASS.LTC128B.128 [R10+0xc400], desc[UR36][R6.64], !P0 ;  /* 0x0c400000060a9fae */ /* 0x0001e2000c101d64 */
[----:B------:R-:W-:-:S03]  /*b4d0*/  ISETP.GE.AND P1, PT, R0, R3, PT ;  /* 0x000000030000720c */ /* 0x000fc60003f26270 */
[----:B------:R-:W-:Y:S04]  /*b4e0*/  SHFL.IDX PT, R0, R2, 0x1, 0x181f ;  /* 0x00381f0002007f89 */ /* 0x000fe800000e0000 */
[----:B0-----:R-:W0:Y:S06]  /*b4f0*/  SHFL.IDX PT, R6, R5, 0x1, 0x181f ;  /* 0x00381f0005067f89 */ /* 0x001e2c00000e0000 */
[----:B0-----:R-:W-:-:S05]  /*b500*/  @!P1 LEA R6, P2, R28, R6, 0x1 ;  /* 0x000000061c069211 */ /* 0x001fca00078408ff */
[----:B------:R-:W-:-:S04]  /*b510*/  @!P1 IMAD.X R0, RZ, RZ, R0, P2 ;  /* 0x000000ffff009224 */ /* 0x000fc800010e0600 */
[----:B------:R-:W-:Y:S02]  /*b520*/  @!P1 IMAD.MOV.U32 R7, RZ, RZ, R0 ;  /* 0x000000ffff079224 */ /* 0x000fe400078e0000 */
[----:B------:R-:W-:-:S03]  /*b530*/  VIADD R0, R17, 0xa0 ;  /* 0x000000a011007836 */ /* 0x000fc60000000000 */
[----:B------:R0:W-:Y:S02]  /*b540*/  @!P1 LDGSTS.E.BYPASS.LTC128B.128 [R10+0xcc00], desc[UR36][R6.64], !P0 ;  /* 0x0cc00000060a9fae */ /* 0x0001e4000c101d64 */
[----:B------:R-:W-:Y:S02]  /*b550*/  ISETP.GE.AND P2, PT, R0, R3, PT ;  /* 0x000000030000720c */ /* 0x000fe40003f46270 */
[----:B------:R-:W-:Y:S04]  /*b560*/  SHFL.IDX PT, R0, R2, 0x2, 0x181f ;  /* 0x00581f0002007f89 */ /* 0x000fe800000e0000 */
[----:B0-----:R-:W0:Y:S07]  /*b570*/  SHFL.IDX PT, R6, R5, 0x2, 0x181f ;  /* 0x00581f0005067f89 */ /* 0x001e2e00000e0000 */
[----:B0-----:R-:W-:-:S05]  /*b580*/  @!P2 LEA R6, P1, R28, R6, 0x1 ;  /* 0x000000061c06a211 */ /* 0x001fca00078208ff */
[----:B------:R-:W-:-:S04]  /*b590*/  @!P2 IMAD.X R0, RZ, RZ, R0, P1 ;  /* 0x000000ffff00a224 */ /* 0x000fc800008e0600 */
[----:B------:R-:W-:Y:S02]  /*b5a0*/  @!P2 IMAD.MOV.U32 R7, RZ, RZ, R0 ;  /* 0x000000ffff07a224 */ /* 0x000fe400078e0000 */
[----:B------:R0:W1:Y:S04]  /*b5b0*/  SHFL.IDX PT, R0, R2, 0x3, 0x181f ;  /* 0x00781f0002007f89 */ /* 0x00006800000e0000 */
[----:B------:R0:W-:Y:S04]  /*b5c0*/  @!P2 LDGSTS.E.BYPASS.LTC128B.128 [R10+0xd400], desc[UR36][R6.64], !P0 ;  /* 0x0d400000060aafae */ /* 0x0001e8000c101d64 */
[----:B------:R0:W2:Y:S02]  /*b5d0*/  SHFL.IDX PT, R2, R5, 0x3, 0x181f ;  /* 0x00781f0005027f89 */ /* 0x0000a400000e0000 */
.L_x_13162:
[----:B------:R-:W-:-:S05]  /*b5e0*/  VIADD R17, R17, 0xb0 ;  /* 0x000000b011117836 */ /* 0x000fca0000000000 */
[----:B------:R-:W-:-:S13]  /*b5f0*/  ISETP.GE.AND P1, PT, R17, R3, PT ;  /* 0x000000031100720c */ /* 0x000fda0003f26270 */
[----:B0-2---:R-:W-:-:S05]  /*b600*/  @!P1 LEA R2, P2, R28, R2, 0x1 ;  /* 0x000000021c029211 */ /* 0x005fca00078408ff */
[----:B-1----:R-:W-:-:S05]  /*b610*/  @!P1 IMAD.X R3, RZ, RZ, R0, P2 ;  /* 0x000000ffff039224 */ /* 0x002fca00010e0600 */
[----:B------:R-:W-:Y:S01]  /*b620*/  @!PT LDS RZ, [RZ] ;  /* 0x00000000fffff984 */ /* 0x000fe20000000800 */
[----:B------:R-:W-:Y:S01]  /*b630*/  @!PT LDS RZ, [RZ] ;  /* 0x00000000fffff984 */ /* 0x000fe20000000800 */
[----:B------:R-:W-:Y:S01]  /*b640*/  @!PT LDS RZ, [RZ] ;  /* 0x00000000fffff984 */ /* 0x000fe20000000800 */
[----:B------:R0:W-:Y:S01]  /*b650*/  @!P1 LDGSTS.E.BYPASS.LTC128B.128 [R10+0xdc00], desc[UR36][R2.64], !P0 ;  /* 0x0dc00000020a9fae */ /* 0x0001e2000c101d64 */
[----:B------:R-:W-:Y:S01]  /*b660*/  PLOP3.LUT P0, PT, PT, PT, PT, 0x80, 0x0 ;  /* 0x000000000000781c */ /* 0x000fe20003f0f070 */
[----:B------:R-:W-:-:S12]  /*b670*/  NOP ;  /* 0x0000000000007918 */ /* 0x000fd80000000000 */
.L_x_13064:
        /* <DEDUP_REMOVED lines=18> */
.L_x_13163:
[----:B------:R-:W-:Y:S05]  /*b7a0*/  BSYNC B0 ;  /* 0x0000000000007941 */ /* 0x000fea0003800000 */
.L_x_13065:
[----:B------:R-:W2:Y:S04]  /*b7b0*/  LDL.LU R3, [R1+0x34] ;  /* 0x0000340001037983 */ /* 0x000ea80000300800 */
[----:B------:R-:W3:Y:S01]  /*b7c0*/  LDL R2, [R1+0x10] ;  /* 0x0000100001027983 */ /* 0x000ee20000100800 */
[----:B------:R-:W-:Y:S01]  /*b7d0*/  BSSY B0, `(.L_x_13067) ;  /* 0x0000102000007945 */ /* 0x000fe20003800000 */
[----:B--2---:R-:W-:-:S05]  /*b7e0*/  VIADD R7, R3, 0xfffffffe ;  /* 0xfffffffe03077836 */ /* 0x004fca0000000000 */
[----:B---3--:R-:W-:-:S13]  /*b7f0*/  ISETP.GE.AND P0, PT, R7, R2, PT ;  /* 0x000000020700720c */ /* 0x008fda0003f06270 */
[----:B------:R-:W-:Y:S05]  /*b800*/  @!P0 BRA `(.L_x_13068) ;  /* 0x0000000c00f88947 */ /* 0x000fea0003800000 */
[----:B------:R-:W-:Y:S01]  /*b810*/  ULDC UR4, c[0x0][0x2f4] ;  /* 0x0000bd0000047ab9 */ /* 0x000fe20000000800 */
[----:B------:R-:W-:Y:S01]  /*b820*/  MOV R6, R25 ;  /* 0x0000001900067202 */ /* 0x000fe20000000f00 */
[----:B------:R-:W-:Y:S01]  /*b830*/  IMAD.MOV.U32 R17, RZ, RZ, R27 ;  /* 0x000000ffff117224 */ /* 0x000fe200078e001b */
[----:B------:R-:W-:Y:S01]  /*b840*/  ISETP.GE.AND P1, PT, R28, UR4, PT ;  /* 0x000000041c007c0c */ /* 0x000fe2000bf26270 */
[----:B------:R-:W-:-:S12]  /*b850*/  IMAD.MOV.U32 R29, RZ, RZ, R26 ;  /* 0x000000ffff1d7224 */ /* 0x000fd800078e001a */
.L_x_13081:
[----:B------:R-:W2:Y:S01]  /*b860*/  LDL R10, [R1+0x14] ;  /* 0x00001400010a7983 */ /* 0x000ea20000100800 */
[----:B------:R-:W1:Y:S03]  /*b870*/  LDC R3, c[0x0][0x430] ;  /* 0x00010c00ff037b82 */ /* 0x000e660000000800 */
[----:B------:R-:W3:Y:S04]  /*b880*/  LDL R9, [R1+0x18] ;  /* 0x0000180001097983 */ /* 0x000ee80000100800 */
[----:B------:R-:W4:Y:S01]  /*b890*/  LDL R5, [R1] ;  /* 0x0000000001057983 */ /* 0x000f220000100800 */
[----:B------:R-:W0:Y:S03]  /*b8a0*/  S2R R2, SR_TID.X ;  /* 0x0000000000027919 */ /* 0x000e260000002100 */
[----:B------:R-:W5:Y:S01]  /*b8b0*/  LDL R8, [R1+0x48] ;  /* 0x0000480001087983 */ /* 0x000f620000100800 */
        /* <DEDUP_REMOVED lines=9> */
[----:B------:R-:W-:Y:S01]  /*b950*/  ULDC UR4, c[0x0][0x430] ;  /* 0x00010c0000047ab9 */ /* 0x000fe20000000800 */
[----:B--2---:R-:W-:-:S05]  /*b960*/  IADD3 R3, R2, R3, R10 ;  /* 0x0000000302037210 */ /* 0x004fca0007ffe00a */
[----:B-1----:R-:W-:-:S04]  /*b970*/  @P0 IMAD.HI.U32 R4, R3, R4, RZ ;  /* 0x0000000403040227 */ /* 0x002fc800078e00ff */
[----:B------:R-:W-:Y:S01]  /*b980*/  IMAD.MOV.U32 R2, RZ, RZ, R3 ;  /* 0x000000ffff027224 */ /* 0x000fe200078e0003 */
[----:B0-----:R-:W-:-:S05]  /*b990*/  @P0 SHF.R.U32.HI R2, RZ, R0, R4 ;  /* 0x00000000ff020219 */ /* 0x001fca0000011604 */
[----:B------:R-:W-:-:S04]  /*b9a0*/  IMAD.MOV R0, RZ, RZ, -R2 ;  /* 0x000000ffff007224 */ /* 0x000fc800078e0a02 */
[----:B------:R-:W-:Y:S01]  /*b9b0*/  IMAD R0, R0, UR4, R3 ;  /* 0x0000000400007c24 */ /* 0x000fe2000f8e0203 */
[----:B------:R-:W-:Y:S01]  /*b9c0*/  ULDC.64 UR4, c[0x0][0x428] ;  /* 0x00010a0000047ab9 */ /* 0x000fe20000000a00 */
        /* <DEDUP_REMOVED lines=19> */
.L_x_13069:
[----:B------:R-:W-:Y:S01]  /*bb00*/  IMAD R5, R25, 0x8, R22 ;  /* 0x0000000819057824 */ /* 0x000fe200078e0216 */
[----:B------:R-:W-:Y:S01]  /*bb10*/  SHF.L.U32 R2, R27, 0x1f, RZ ;  /* 0x0000001f1b027819 */ /* 0x000fe200000006ff */
[----:B------:R-:W-:Y:S03]  /*bb20*/  BSSY B1, `(.L_x_13070) ;  /* 0x0000003000017945 */ /* 0x000fe60003800000 */
[----:B------:R-:W0:Y:S02]  /*bb30*/  SYNCS.PHASECHK.TRANS64.TRYWAIT P0, [R5+URZ+0x16840], R2 ;  /* 0x01684002050075a7 */ /* 0x000e24000800017f */
[----:B0-----:R-:W-:Y:S05]  /*bb40*/  @!P0 BRA `(.L_x_13071) ;  /* 0x0000004000608947 */ /* 0x001fea0003800000 */
.L_x_13164:
[----:B------:R-:W-:Y:S05]  /*bb50*/  BSYNC B1 ;  /* 0x0000000000017941 */ /* 0x000fea0003800000 */
.L_x_13070:
[----:B------:R-:W2:Y:S01]  /*bb60*/  LDL R3, [R1+0x4] ;  /* 0x0000040001037983 */ /* 0x000ea20000100800 */
[----:B------:R-:W-:Y:S01]  /*bb70*/  SHF.R.S32.HI R20, RZ, 0x1f, R0 ;  /* 0x0000001fff147819 */ /* 0x000fe20000011400 */
[----:B------:R-:W-:Y:S01]  /*bb80*/  ULDC.64 UR4, c[0x0][0x300] ;  /* 0x0000c00000047ab9 */ /* 0x000fe20000000a00 */
[----:B------:R-:W-:Y:S01]  /*bb90*/  ULDC.64 UR6, c[0x0][0x2e8] ;  /* 0x0000ba0000067ab9 */ /* 0x000fe20000000a00 */
[----:B------:R-:W1:Y:S02]  /*bba0*/  S2R R8, SR_TID.X ;  /* 0x0000000000087919 */ /* 0x000e640000002100 */
[----:B------:R-:W-:-:S04]  /*bbb0*/  IMAD R7, R20, UR4, RZ ;  /* 0x0000000414077c24 */ /* 0x000fc8000f8e02ff */
[----:B------:R-:W-:Y:S02]  /*bbc0*/  IMAD R7, R0, UR5, R7 ;  /* 0x0000000500077c24 */ /* 0x000fe4000f8e0207 */
[C---:B-1----:R-:W-:Y:S02]  /*bbd0*/  IMAD.SHL.U32 R9, R8.reuse, 0x8, RZ ;  /* 0x0000000808097824 */ /* 0x042fe400078e00ff */
[----:B------:R-:W-:-:S03]  /*bbe0*/  IMAD.SHL.U32 R11, R8, 0x8, RZ ;  /* 0x00000008080b7824 */ /* 0x000fc600078e00ff */
[----:B------:R-:W-:-:S04]  /*bbf0*/  LOP3.LUT R9, R9, 0x1f8, RZ, 0xc0, !PT ;  /* 0x000001f809097812 */ /* 0x000fc800078ec0ff */
[----:B------:R-:W-:-:S04]  /*bc00*/  LOP3.LUT R9, R9, 0x38, R8, 0x78, !PT ;  /* 0x0000003809097812 */ /* 0x000fc800078e7808 */
[----:B------:R-:W-:-:S05]  /*bc10*/  LOP3.LUT R9, R9, 0x200, R11, 0xf8, !PT ;  /* 0x0000020009097812 */ /* 0x000fca00078ef80b */
[----:B------:R-:W-:Y:S01]  /*bc20*/  IMAD R9, R25, 0x2000, R9 ;  /* 0x0000200019097824 */ /* 0x000fe200078e0209 */
[----:B--2---:R-:W-:Y:S01]  /*bc30*/  LOP3.LUT P2, RZ, R3, 0x1, RZ, 0xc0, !PT ;  /* 0x0000000103ff7812 */ /* 0x004fe2000784c0ff */
[----:B0-----:R-:W-:Y:S01]  /*bc40*/  IMAD.WIDE.U32 R2, R0, UR4, RZ ;  /* 0x0000000400027c25 */ /* 0x001fe2000f8e00ff */
[----:B------:R-:W-:-:S04]  /*bc50*/  ULDC.64 UR4, c[0x0][0x310] ;  /* 0x0000c40000047ab9 */ /* 0x000fc80000000a00 */
[----:B------:R-:W-:Y:S01]  /*bc60*/  IADD3 R3, R3, R7, RZ ;  /* 0x0000000703037210 */ /* 0x000fe20007ffe0ff */
[----:B------:R-:W-:-:S04]  /*bc70*/  IMAD R7, R21, UR4, RZ ;  /* 0x0000000415077c24 */ /* 0x000fc8000f8e02ff */
        /* <DEDUP_REMOVED lines=48> */
[----:B------:R0:W-:Y:S04]  /*bf80*/  LDGSTS.E.BYPASS.LTC128B.128 [R9+0x11400], desc[UR36][R2.64], !P2 ;  /* 0x1140000002097fae */ /* 0x0001e8000d101d64 */
[----:B0-2---:R0:W1:Y:S02]  /*bf90*/  SHFL.IDX PT, R2, R8, 0x7, 0x181f ;  /* 0x00f81f0008027f89 */ /* 0x00506400000e0000 */
.L_x_13182:
[----:B-1----:R-:W-:-:S05]  /*bfa0*/  IADD3 R2, P0, R2, R7, RZ ;  /* 0x0000000702027210 */ /* 0x002fca0007f1e0ff */
[----:B------:R-:W-:Y:S01]  /*bfb0*/  IMAD.X R3, RZ, RZ, R10, P0 ;  /* 0x000000ffff037224 */ /* 0x000fe200000e060a */
[----:B------:R-:W-:-:S04]  /*bfc0*/  PLOP3.LUT P0, PT, PT, PT, PT, 0x80, 0x0 ;  /* 0x000000000000781c */ /* 0x000fc80003f0f070 */
[----:B------:R-:W-:Y:S01]  /*bfd0*/  @!PT LDS RZ, [RZ] ;  /* 0x00000000fffff984 */ /* 0x000fe20000000800 */
[----:B------:R-:W-:Y:S01]  /*bfe0*/  @!PT LDS RZ, [RZ] ;  /* 0x00000000fffff984 */ /* 0x000fe20000000800 */
[----:B------:R-:W-:Y:S01]  /*bff0*/  @!PT LDS RZ, [RZ] ;  /* 0x00000000fffff984 */ /* 0x000fe20000000800 */
[----:B------:R1:W-:Y:S01]  /*c000*/  LDGSTS.E.BYPASS.LTC128B.128 [R9+0x11c00], desc[UR36][R2.64], !P2 ;  /* 0x11c0000002097fae */ /* 0x0003e2000d101d64 */
[----:B------:R-:W-:-:S08]  /*c010*/  NOP ;  /* 0x0000000000007918 */ /* 0x000fd00000000000 */
.L_x_13073:
        /* <DEDUP_REMOVED lines=11> */
.L_x_13074:
[----:B------:R1:W-:Y:S01]  /*c0d0*/  SYNCS.ARRIVE.TRANS64.A1T0 RZ, [R5+URZ+0x16830], RZ ;  /* 0x016830ff05ff79a7 */ /* 0x0003e2000810003f */
[----:B------:R-:W-:Y:S05]  /*c0e0*/  @!P3 BRA `(.L_x_13075) ;  /* 0x000000000004b947 */ /* 0x000fea0003800000 */
[----:B------:R-:W-:Y:S01]  /*c0f0*/  BPT.TRAP 0x1 ;  /* 0x000000040000795c */ /* 0x000fe20000300000 */
.L_x_13075:
[----:B------:R-:W-:Y:S01]  /*c100*/  SHF.L.U32 R2, R17, 0x1f, RZ ;  /* 0x0000001f11027819 */ /* 0x000fe200000006ff */
[----:B-1----:R-:W-:Y:S01]  /*c110*/  IMAD R5, R6, 0x8, R22 ;  /* 0x0000000806057824 */ /* 0x002fe200078e0216 */
[----:B------:R-:W-:Y:S03]  /*c120*/  BSSY B1, `(.L_x_13076) ;  /* 0x0000003000017945 */ /* 0x000fe60003800000 */
[----:B------:R-:W1:Y:S02]  /*c130*/  SYNCS.PHASECHK.TRANS64.TRYWAIT P0, [R5+URZ+0x16860], R2 ;  /* 0x01686002050075a7 */ /* 0x000e64000800017f */
[----:B-1----:R-:W-:Y:S05]  /*c140*/  @!P0 BRA `(.L_x_13077) ;  /* 0x0000004400248947 */ /* 0x002fea0003800000 */
.L_x_13183:
[----:B------:R-:W-:Y:S05]  /*c150*/  BSYNC B1 ;  /* 0x0000000000017941 */ /* 0x000fea0003800000 */
.L_x_13076:
[----:B0-----:R-:W2:Y:S01]  /*c160*/  LDL R8, [R1+0xc] ;  /* 0x00000c0001087983 */ /* 0x001ea20000100800 */
        /* <DEDUP_REMOVED lines=14> */
[----:B------:R-:W-:Y:S01]  /*c250*/  ISETP.LT.OR P0, PT, R8, 0x1, P1 ;  /* 0x000000010800780c */ /* 0x000fe20000f01670 */
[----:B------:R-:W-:Y:S02]  /*c260*/  IMAD R6, R6, 0x2, R22 ;  /* 0x0000000206067824 */ /* 0x000fe400078e0216 */
[----:B------:R-:W1:Y:S01]  /*c270*/  SHFL.IDX PT, R3, R23, RZ, 0x181f ;  /* 0x00181fff17037589 */ /* 0x000e6200000e0000 */
[----:B0-----:R-:W-:-:S05]  /*c280*/  IADD3 R2, P2, R2, R7, RZ ;  /* 0x0000000702027210 */ /* 0x001fca0007f5e0ff */
[----:B-1----:R-:W-:-:S05]  /*c290*/  IMAD.X R3, RZ, RZ, R3, P2 ;  /* 0x000000ffff037224 */ /* 0x002fca00010e0603 */
[----:B------:R-:W-:Y:S01]  /*c2a0*/  @!PT LDS RZ, [RZ] ;  /* 0x00000000fffff984 */ /* 0x000fe20000000800 */
[----:B------:R0:W-:Y:S01]  /*c2b0*/  LDGSTS.E.BYPASS.LTC128B.128 [R6+0x400], desc[UR36][R2.64], !P0 ;  /* 0x0040000002067fae */ /* 0x0001e2000c101d64 */
[----:B------:R-:W-:-:S03]  /*c2c0*/  ISETP.LT.OR P0, PT, R8, 0x11, P1 ;  /* 0x000000110800780c */ /* 0x000fc60000f01670 */
[----:B0-----:R-:W0:Y:S04]  /*c2d0*/  SHFL.IDX PT, R2, R18, 0x1, 0x181f ;  /* 0x00381f0012027f89 */ /* 0x001e2800000e0000 */
[----:B------:R-:W1:Y:S01]  /*c2e0*/  SHFL.IDX PT, R3, R23, 0x1, 0x181f ;  /* 0x00381f0017037f89 */ /* 0x000e6200000e0000 */
[----:B0-----:R-:W-:-:S04]  /*c2f0*/  IADD3 R2, P2, R2, R7, RZ ;  /* 0x0000000702027210 */ /* 0x001fc80007f5e0ff */
[----:B-1----:R-:W-:-:S05]  /*c300*/  IADD3.X R3, RZ, R3, RZ, P2, !PT ;  /* 0x00000003ff037210 */ /* 0x002fca00017fe4ff */
[----:B------:R0:W-:Y:S01]  /*c310*/  LDGSTS.E.BYPASS.LTC128B.128 [R6+0xc00], desc[UR36][R2.64], !P0 ;  /* 0x00c0000002067fae */ /* 0x0001e2000c101d64 */
[----:B------:R-:W-:-:S03]  /*c320*/  ISETP.LT.OR P0, PT, R8, 0x21, P1 ;  /* 0x000000210800780c */ /* 0x000fc60000f01670 */
[----:B0-----:R-:W0:Y:S04]  /*c330*/  SHFL.IDX PT, R2, R18, 0x2, 0x181f ;  /* 0x00581f0012027f89 */ /* 0x001e2800000e0000 */
[----:B------:R-:W1:Y:S01]  /*c340*/  SHFL.IDX PT, R3, R23, 0x2, 0x181f ;  /* 0x00581f0017037f89 */ /* 0x000e6200000e0000 */
[----:B0-----:R-:W-:-:S05]  /*c350*/  IADD3 R2, P2, R2, R7, RZ ;  /* 0x0000000702027210 */ /* 0x001fca0007f5e0ff */
[----:B-1----:R-:W-:-:S05]  /*c360*/  IMAD.X R3, RZ, RZ, R3, P2 ;  /* 0x000000ffff037224 */ /* 0x002fca00010e0603 */
        /* <DEDUP_REMOVED lines=21> */
[----:B------:R-:W1:Y:S04]  /*c4c0*/  SHFL.IDX PT, R3, R23, 0x6, 0x181f ;  /* 0x00d81f0017037f89 */ /* 0x000e6800000e0000 */
[----:B------:R-:W2:Y:S01]  /*c4d0*/  SHFL.IDX PT, R23, R23, 0x7, 0x181f ;  /* 0x00f81f0017177f89 */ /* 0x000ea200000e0000 */
[----:B0-----:R-:W-:-:S05]  /*c4e0*/  IADD3 R2, P2, R2, R7, RZ ;  /* 0x0000000702027210 */ /* 0x001fca0007f5e0ff */
[----:B-1----:R-:W-:-:S05]  /*c4f0*/  IMAD.X R3, RZ, RZ, R3, P2 ;  /* 0x000000ffff037224 */ /* 0x002fca00010e0603 */
[----:B------:R0:W-:Y:S04]  /*c500*/  LDGSTS.E.BYPASS.LTC128B.128 [R6+0x3400], desc[UR36][R2.64], !P0 ;  /* 0x0340000002067fae */ /* 0x0001e8000c101d64 */
[----:B0-2---:R0:W1:Y:S02]  /*c510*/  SHFL.IDX PT, R2, R18, 0x7, 0x181f ;  /* 0x00f81f0012027f89 */ /* 0x00506400000e0000 */
.L_x_13201:
[----:B------:R-:W-:Y:S01]  /*c520*/  ISETP.LT.OR P0, PT, R8, 0x71, P1 ;  /* 0x000000710800780c */ /* 0x000fe20000f01670 */
[----:B------:R-:W-:Y:S01]  /*c530*/  ULDC.64 UR4, c[0x0][0x328] ;  /* 0x0000ca0000047ab9 */ /* 0x000fe20000000a00 */
[----:B-1----:R-:W-:Y:S01]  /*c540*/  IADD3 R2, P2, R2, R7, RZ ;  /* 0x0000000702027210 */ /* 0x002fe20007f5e0ff */
[----:B------:R-:W-:-:S04]  /*c550*/  ULDC.64 UR6, c[0x0][0x318] ;  /* 0x0000c60000067ab9 */ /* 0x000fc80000000a00 */
[----:B------:R-:W-:-:S06]  /*c560*/  IMAD.X R3, RZ, RZ, R23, P2 ;  /* 0x000000ffff037224 */ /* 0x000fcc00010e0617 */
[----:B------:R-:W-:Y:S01]  /*c570*/  @!PT LDS RZ, [RZ] ;  /* 0x00000000fffff984 */ /* 0x000fe20000000800 */
[----:B------:R-:W-:Y:S01]  /*c580*/  @!PT LDS RZ, [RZ] ;  /* 0x00000000fffff984 */ /* 0x000fe20000000800 */
[----:B------:R-:W-:Y:S01]  /*c590*/  @!PT LDS RZ, [RZ] ;  /* 0x00000000fffff984 */ /* 0x000fe20000000800 */
[----:B------:R1:W-:Y:S01]  /*c5a0*/  LDGSTS.E.BYPASS.LTC128B.128 [R6+0x3c00], desc[UR36][R2.64], !P0 ;  /* 0x03c0000002067fae */ /* 0x0003e2000c101d64 */
[----:B------:R-:W-:Y:S01]  /*c5b0*/  PLOP3.LUT P0, PT, PT, PT, PT, 0x80, 0x0 ;  /* 0x000000000000781c */ /* 0x000fe20003f0f070 */
[----:B-1----:R-:W-:Y:S02]  /*c5c0*/  IMAD R6, R20, UR4, RZ ;  /* 0x0000000414067c24 */ /* 0x002fe4000f8e02ff */
[----:B------:R-:W-:-:S04]  /*c5d0*/  IMAD.WIDE.U32 R2, R0, UR4, RZ ;  /* 0x0000000400027c25 */ /* 0x000fc8000f8e00ff */
[----:B------:R-:W-:Y:S01]  /*c5e0*/  IMAD R6, R0, UR5, R6 ;  /* 0x0000000500067c24 */ /* 0x000fe2000f8e0206 */
[----:B------:R-:W-:Y:S01]  /*c5f0*/  ULDC.64 UR4, c[0x0][0x338] ;  /* 0x0000ce0000047ab9 */ /* 0x000fe20000000a00 */
[----:B------:R-:W-:Y:S02]  /*c600*/  NOP ;  /* 0x0000000000007918 */ /* 0x000fe40000000000 */
[----:B------:R-:W-:Y:S02]  /*c610*/  IMAD.IADD R3, R3, 0x1, R6 ;  /* 0x0000000103037824 */ /* 0x000fe400078e0206 */
[----:B------:R-:W-:-:S04]  /*c620*/  IMAD.WIDE.U32 R2, R4, UR4, R2 ;  /* 0x0000000404027c25 */ /* 0x000fc8000f8e0002 */
[----:B------:R-:W-:-:S04]  /*c630*/  IMAD R0, R21, UR4, RZ ;  /* 0x0000000415007c24 */ /* 0x000fc8000f8e02ff */
[----:B------:R-:W-:Y:S01]  /*c640*/  IMAD R0, R4, UR5, R0 ;  /* 0x0000000504007c24 */ /* 0x000fe2000f8e0200 */
[----:B------:R-:W-:-:S03]  /*c650*/  ULDC.64 UR4, c[0x0][0x330] ;  /* 0x0000cc0000047ab9 */ /* 0x000fc60000000a00 */
[----:B------:R-:W-:Y:S02]  /*c660*/  IMAD.IADD R3, R3, 0x1, R0 ;  /* 0x0000000103037824 */ /* 0x000fe400078e0200 */
[----:B------:R-:W-:-:S04]  /*c670*/  IMAD.WIDE.U32 R2, R24, UR4, R2 ;  /* 0x0000000418027c25 */ /* 0x000fc8000f8e0002 */
[----:B------:R-:W-:Y:S01]  /*c680*/  IMAD R0, R24, UR5, R3 ;  /* 0x0000000518007c24 */ /* 0x000fe2000f8e0203 */
[----:B0-----:R-:W-:-:S04]  /*c690*/  LEA R18, P2, R2, UR6, 0x1 ;  /* 0x0000000602127c11 */ /* 0x001fc8000f8408ff */
[----:B------:R-:W-:-:S09]  /*c6a0*/  LEA.HI.X R0, R2, UR7, R0, 0x1, P2 ;  /* 0x0000000702007c11 */ /* 0x000fd200090f0c00 */
.L_x_13079:
        /* <DEDUP_REMOVED lines=12> */
.L_x_13080:
[----:B------:R-:W2:Y:S01]  /*c770*/  LDL R0, [R1+0x10] ;  /* 0x0000100001007983 */ /* 0x000ea20000100800 */
[----:B------:R1:W-:Y:S01]  /*c780*/  SYNCS.ARRIVE.TRANS64.A1T0 RZ, [R5+URZ+0x16850], RZ ;  /* 0x016850ff05ff79a7 */ /* 0x0003e2000810003f */
[C---:B------:R-:W-:Y:S01]  /*c790*/  VIADD R7, R26.reuse, 0xffffffff ;  /* 0xffffffff1a077836 */ /* 0x040fe20000000000 */
[----:B------:R-:W-:Y:S01]  /*c7a0*/  MOV R6, R25 ;  /* 0x0000001900067202 */ /* 0x000fe20000000f00 */
[----:B------:R-:W-:Y:S02]  /*c7b0*/  IMAD.MOV.U32 R17, RZ, RZ, R27 ;  /* 0x000000ffff117224 */ /* 0x000fe400078e001b */
[----:B------:R-:W-:Y:S01]  /*c7c0*/  IMAD.MOV.U32 R29, RZ, RZ, R26 ;  /* 0x000000ffff1d7224 */ /* 0x000fe200078e001a */
[----:B--2---:R-:W-:-:S13]  /*c7d0*/  ISETP.GT.AND P0, PT, R26, R0, PT ;  /* 0x000000001a00720c */ /* 0x004fda0003f04270 */
[----:B-1----:R-:W-:Y:S05]  /*c7e0*/  @P0 BRA `(.L_x_13081) ;  /* 0xfffffff0001c0947 */ /* 0x002fea000383ffff */
.L_x_13068:
[----:B------:R-:W-:Y:S05]  /*c7f0*/  BSYNC B0 ;  /* 0x0000000000007941 */ /* 0x000fea0003800000 */
.L_x_13067:
        /* <DEDUP_REMOVED lines=17> */
.L_x_13083:
[----:B------:R-:W-:Y:S05]  /*c910*/  BSYNC B0 ;  /* 0x0000000000007941 */ /* 0x000fea0003800000 */
.L_x_13082:
[----:B------:R-:W2:Y:S02]  /*c920*/  LDL R0, [R1+0x48] ;  /* 0x0000480001007983 */ /* 0x000ea40000100800 */
[----:B--2---:R-:W-:-:S13]  /*c930*/  ISETP.NE.AND P0, PT, R0, 0x3, PT ;  /* 0x000000030000780c */ /* 0x004fda0003f05270 */
[----:B------:R-:W-:Y:S05]  /*c940*/  @!P0 BRA `(.L_x_13084) ;  /* 0x0000000000048947 */ /* 0x000fea0003800000 */
[----:B------:R-:W-:Y:S01]  /*c950*/  BPT.TRAP 0x1 ;  /* 0x000000040000795c */ /* 0x000fe20000300000 */
.L_x_13084:
[----:B------:R-:W2:Y:S01]  /*c960*/  LDL.LU R2, [R1+0xc] ;  /* 0x00000c0001027983 */ /* 0x000ea20000300800 */
[----:B------:R-:W-:Y:S01]  /*c970*/  IMAD R0, R25, 0x8, R22 ;  /* 0x0000000819007824 */ /* 0x000fe200078e0216 */
[----:B------:R-:W-:Y:S01]  /*c980*/  SHF.L.U32 R3, R27, 0x1f, RZ ;  /* 0x0000001f1b037819 */ /* 0x000fe200000006ff */
[----:B------:R-:W-:Y:S03]  /*c990*/  BSSY B0, `(.L_x_13085) ;  /* 0x0000004000007945 */ /* 0x000fe60003800000 */
[----:B------:R-:W0:Y:S01]  /*c9a0*/  SYNCS.PHASECHK.TRANS64.TRYWAIT P0, [R0+URZ+0x16860], R3 ;  /* 0x01686003000075a7 */ /* 0x000e22000800017f */
[----:B--2---:R-:W-:Y:S01]  /*c9b0*/  IMAD R6, R26, -0x80, R2 ;  /* 0xffffff801a067824 */ /* 0x004fe200078e0202 */
[----:B0-----:R-:W-:Y:S06]  /*c9c0*/  @!P0 BRA `(.L_x_13086) ;  /* 0x0000004400608947 */ /* 0x001fec0003800000 */
.L_x_13202:
[----:B------:R-:W-:Y:S05]  /*c9d0*/  BSYNC B0 ;  /* 0x0000000000007941 */ /* 0x000fea0003800000 */
.L_x_13085:
[----:B------:R-:W1:Y:S01]  /*c9e0*/  S2R R2, SR_TID.X ;  /* 0x0000000000027919 */ /* 0x000e620000002100 */
[----:B------:R-:W-:Y:S01]  /*c9f0*/  UMOV UR4, 0xffffffff ;  /* 0xffffffff00047882 */ /* 0x000fe20000000000 */
[----:B------:R-:W2:Y:S01]  /*ca00*/  S2R R7, SR_TID.X ;  /* 0x0000000000077919 */ /* 0x000ea20000002100 */
[----:B-1----:R-:W-:Y:S01]  /*ca10*/  LOP3.LUT R5, R2, 0x7f, RZ, 0xc0, !PT ;  /* 0x0000007f02057812 */ /* 0x002fe200078ec0ff */
        /* <DEDUP_REMOVED lines=9> */
[----:B------:R-:W1:Y:S01]  /*cab0*/  SHFL.IDX PT, R14, R18, RZ, 0x181f ;  /* 0x00181fff120e7589 */ /* 0x000e6200000e0000 */
[----:B------:R-:W-:Y:S01]  /*cac0*/  ULDC UR4, c[0x0][0x2f4] ;  /* 0x0000bd0000047ab9 */ /* 0x000fe20000000800 */
[C---:B------:R-:W-:Y:S01]  /*cad0*/  IMAD.SHL.U32 R5, R28.reuse, 0x2, RZ ;  /* 0x000000021c057824 */ /* 0x040fe200078e00ff */
[----:B------:R-:W-:Y:S01]  /*cae0*/  ISETP.GE.AND P0, PT, R28, UR4, PT ;  /* 0x000000041c007c0c */ /* 0x000fe2000bf06270 */
[----:B0-----:R-:W0:Y:S01]  /*caf0*/  SHFL.IDX PT, R3, R23, RZ, 0x181f ;  /* 0x00181fff17037589 */ /* 0x001e2200000e0000 */
[----:B------:R-:W-:Y:S02]  /*cb00*/  IMAD R4, R4, 0x2, R22 ;  /* 0x0000000204047824 */ /* 0x000fe400078e0216 */
[----:B------:R-:W-:Y:S02]  /*cb10*/  ISETP.LT.OR P1, PT, R6, 0x1, P0 ;  /* 0x000000010600780c */ /* 0x000fe40000721670 */
[----:B-1----:R-:W-:Y:S02]  /*cb20*/  IADD3 R2, P2, R14, R5, RZ ;  /* 0x000000050e027210 */ /* 0x002fe40007f5e0ff */
[----:B------:R-:W1:Y:S03]  /*cb30*/  SHFL.IDX PT, R14, R18, 0x1, 0x181f ;  /* 0x00381f00120e7f89 */ /* 0x000e6600000e0000 */
[----:B0-----:R-:W-:-:S06]  /*cb40*/  IMAD.X R3, RZ, RZ, R3, P2 ;  /* 0x000000ffff037224 */ /* 0x001fcc00010e0603 */
[----:B------:R0:W-:Y:S01]  /*cb50*/  LDGSTS.E.BYPASS.LTC128B.128 [R4+0x400], desc[UR36][R2.64], !P1 ;  /* 0x0040000002047fae */ /* 0x0001e2000c901d64 */
[----:B------:R-:W-:-:S03]  /*cb60*/  ISETP.LT.OR P1, PT, R6, 0x11, P0 ;  /* 0x000000110600780c */ /* 0x000fc60000721670 */
[----:B0-----:R-:W0:Y:S01]  /*cb70*/  SHFL.IDX PT, R3, R23, 0x1, 0x181f ;  /* 0x00381f0017037f89 */ /* 0x001e2200000e0000 */
[----:B-1----:R-:W-:-:S03]  /*cb80*/  IADD3 R2, P2, R14, R5, RZ ;  /* 0x000000050e027210 */ /* 0x002fc60007f5e0ff */
[----:B------:R-:W1:Y:S01]  /*cb90*/  SHFL.IDX PT, R14, R18, 0x2, 0x181f ;  /* 0x00581f00120e7f89 */ /* 0x000e6200000e0000 */
[----:B0-----:R-:W-:-:S05]  /*cba0*/  IADD3.X R3, RZ, R3, RZ, P2, !PT ;  /* 0x00000003ff037210 */ /* 0x001fca00017fe4ff */
[----:B------:R0:W-:Y:S01]  /*cbb0*/  LDGSTS.E.BYPASS.LTC128B.128 [R4+0xc00], desc[UR36][R2.64], !P1 ;  /* 0x00c0000002047fae */ /* 0x0001e2000c901d64 */
[----:B------:R-:W-:-:S03]  /*cbc0*/  ISETP.LT.OR P1, PT, R6, 0x21, P0 ;  /* 0x000000210600780c */ /* 0x000fc60000721670 */
[----:B0-----:R-:W0:Y:S01]  /*cbd0*/  SHFL.IDX PT, R3, R23, 0x2, 0x181f ;  /* 0x00581f0017037f89 */ /* 0x001e2200000e0000 */
[----:B-1----:R-:W-:-:S03]  /*cbe0*/  IADD3 R2, P2, R14, R5, RZ ;  /* 0x000000050e027210 */ /* 0x002fc60007f5e0ff */
[----:B------:R-:W1:Y:S02]  /*cbf0*/  SHFL.IDX PT, R14, R18, 0x3, 0x181f ;  /* 0x00781f00120e7f89 */ /* 0x000e6400000e0000 */
[----:B0-----:R-:W-:-:S05]  /*cc00*/  IMAD.X R3, RZ, RZ, R3, P2 ;  /* 0x000000ffff037224 */ /* 0x001fca00010e0603 */
        /* <DEDUP_REMOVED lines=22> */
[----:B------:R-:W1:Y:S04]  /*cd70*/  SHFL.IDX PT, R23, R23, 0x7, 0x181f ;  /* 0x00f81f0017177f89 */ /* 0x000e6800000e0000 */
[----:B------:R2:W3:Y:S01]  /*cd80*/  SHFL.IDX PT, R14, R18, 0x7, 0x181f ;  /* 0x00f81f00120e7f89 */ /* 0x0004e200000e0000 */
[----:B0-----:R-:W-:-:S05]  /*cd90*/  IMAD.X R3, RZ, RZ, R3, P2 ;  /* 0x000000ffff037224 */ /* 0x001fca00010e0603 */
[----:B-1----:R2:W-:Y:S02]  /*cda0*/  LDGSTS.E.BYPASS.LTC128B.128 [R4+0x3400], desc[UR36][R2.64], !P1 ;  /* 0x0340000002047fae */ /* 0x0025e4000c901d64 */
.L_x_13220:
[----:B------:R-:W-:Y:S02]  /*cdb0*/  ISETP.LT.OR P0, PT, R6, 0x71, P0 ;  /* 0x000000710600780c */ /* 0x000fe40000701670 */
[----:B--23--:R-:W-:-:S05]  /*cdc0*/  IADD3 R2, P1, R14, R5, RZ ;  /* 0x000000050e027210 */ /* 0x00cfca0007f3e0ff */
[----:B------:R-:W-:-:S06]  /*cdd0*/  IMAD.X R3, RZ, RZ, R23, P1 ;  /* 0x000000ffff037224 */ /* 0x000fcc00008e0617 */
[----:B------:R-:W-:Y:S01]  /*cde0*/  @!PT LDS RZ, [RZ] ;  /* 0x00000000fffff984 */ /* 0x000fe20000000800 */
[----:B------:R-:W-:Y:S01]  /*cdf0*/  @!PT LDS RZ, [RZ] ;  /* 0x00000000fffff984 */ /* 0x000fe20000000800 */
[----:B------:R-:W-:Y:S01]  /*ce00*/  @!PT LDS RZ, [RZ] ;  /* 0x00000000fffff984 */ /* 0x000fe20000000800 */
[----:B------:R0:W-:Y:S01]  /*ce10*/  LDGSTS.E.BYPASS.LTC128B.128 [R4+0x3c00], desc[UR36][R2.64], !P0 ;  /* 0x03c0000002047fae */ /* 0x0001e2000c101d64 */
[----:B------:R-:W-:Y:S01]  /*ce20*/  PLOP3.LUT P0, PT, PT, PT, PT, 0x80, 0x0 ;  /* 0x000000000000781c */ /* 0x000fe20003f0f070 */
[----:B------:R-:W-:-:S12]  /*ce30*/  NOP ;  /* 0x0000000000007918 */ /* 0x000fd80000000000 */
.L_x_13088:
        /* <DEDUP_REMOVED lines=11> */
.L_x_13089:
[----:B------:R-:W-:Y:S01]  /*cef0*/  VIADD R25, R25, 0x1 ;  /* 0x0000000119197836 */ /* 0x000fe20000000000 */
[----:B------:R0:W-:Y:S04]  /*cf00*/  SYNCS.ARRIVE.TRANS64.A1T0 RZ, [R0+URZ+0x16850], RZ ;  /* 0x016850ff00ff79a7 */ /* 0x0001e8000810003f */
[----:B------:R-:W-:-:S04]  /*cf10*/  ISETP.NE.AND P0, PT, R25, 0x2, PT ;  /* 0x000000021900780c */ /* 0x000fc80003f05270 */
[----:B0-----:R-:W-:Y:S02]  /*cf20*/  SEL R0, RZ, 0x1, P0 ;  /* 0x00000001ff007807 */ /* 0x001fe40000000000 */
[----:B------:R-:W-:Y:S02]  /*cf30*/  SEL R25, R25, RZ, P0 ;  /* 0x000000ff19197207 */ /* 0x000fe40000000000 */
[----:B------:R-:W-:-:S07]  /*cf40*/  LOP3.LUT R27, R27, R0, RZ, 0x3c, !PT ;  /* 0x000000001b1b7212 */ /* 0x000fce00078e3cff */
.L_x_13048:
[----:B------:R-:W-:Y:S05]  /*cf50*/  BSYNC B7 ;  /* 0x0000000000077941 */ /* 0x000fea0003800000 */
.L_x_13046:
[----:B------:R-:W2:Y:S02]  /*cf60*/  LDL R0, [R1+0x4] ;  /* 0x0000040001007983 */ /* 0x000ea40000100800 */
[----:B--2---:R-:W-:-:S13]  /*cf70*/  LOP3.LUT P0, RZ, R0, 0x10, RZ, 0xc0, !PT ;  /* 0x0000001000ff7812 */ /* 0x004fda000780c0ff */
        /* <DEDUP_REMOVED lines=10> */
.L_x_13090:
        /* <DEDUP_REMOVED lines=20> */
[C---:B------:R-:W-:Y:S01]  /*d160*/  ISETP.GE.U32.AND P5, PT, R9.reuse, 0x10, PT ;  /* 0x000000100900780c */ /* 0x040fe20003fa6070 */
[----:B------:R0:W-:Y:S02]  /*d170*/  SHFL.IDX PT, R6, R16, 0x1, 0x1f ;  /* 0x00201f0010067f89 */ /* 0x0001e400000e0000 */
[----:B0-----:R-:W-:Y:S01]  /*d180*/  IMAD.MOV.U32 R16, RZ, RZ, RZ ;  /* 0x000000ffff107224 */ /* 0x001fe200078e00ff */
[----:B--2---:R-:W-:Y:S01]  /*d190*/  @!P1 MOV R7, R8 ;  /* 0x0000000800079202 */ /* 0x004fe20000000f00 */
        /* <DEDUP_REMOVED lines=19> */
.L_x_13230:
[----:B------:R-:W-:Y:S02]  /*d2d0*/  ULDC UR4, c[0x0][0xc38] ;  /* 0x00030e0000047ab9 */ /* 0x000fe40000000800 */
[----:B------:R-:W-:-:S04]  /*d2e0*/  IMAD.U32 R2, RZ, RZ, UR4 ;  /* 0x00000004ff027e24 */ /* 0x000fc8000f8e00ff */
[----:B-1----:R-:W-:-:S04]  /*d2f0*/  IMAD R5, R14, R2, RZ ;  /* 0x000000020e057224 */ /* 0x002fc800078e02ff */
[----:B------:R-:W-:-:S05]  /*d300*/  IMAD.IADD R6, R6, 0x1, R5 ;  /* 0x0000000106067824 */ /* 0x000fca00078e0205 */
[----:B------:R-:W-:-:S13]  /*d310*/  ISETP.GT.AND P6, PT, R6, R0, PT ;  /* 0x000000000600720c */ /* 0x000fda0003fc4270 */
[----:B------:R-:W-:Y:S05]  /*d320*/  @P6 BRA `(.L_x_13093) ;  /* 0x0000000000a46947 */ /* 0x000fea0003800000 */
.L_x_13096:
[----:B------:R-:W1:Y:S01]  /*d330*/  LDC R2, c[0x0][0xc3c] ;  /* 0x00030f00ff027b82 */ /* 0x000e620000000800 */
[----:B------:R-:W-:-:S04]  /*d340*/  IADD3 R19, R19, 0x1f, RZ ;  /* 0x0000001f13137810 */ /* 0x000fc80007ffe0ff */
        /* <DEDUP_REMOVED lines=33> */
.L_x_13238:
[----:B------:R-:W-:Y:S02]  /*d560*/  ULDC UR4, c[0x0][0xc38] ;  /* 0x00030e0000047ab9 */ /* 0x000fe40000000800 */
[----:B------:R-:W-:-:S04]  /*d570*/  IMAD.U32 R2, RZ, RZ, UR4 ;  /* 0x00000004ff027e24 */ /* 0x000fc8000f8e00ff */
[----:B-1----:R-:W-:-:S04]  /*d580*/  IMAD R5, R14, R2, RZ ;  /* 0x000000020e057224 */ /* 0x002fc800078e02ff */
[----:B------:R-:W-:-:S05]  /*d590*/  IMAD.IADD R6, R5, 0x1, R6 ;  /* 0x0000000105067824 */ /* 0x000fca00078e0206 */
[----:B------:R-:W-:-:S13]  /*d5a0*/  ISETP.GT.AND P6, PT, R6, R0, PT ;  /* 0x000000000600720c */ /* 0x000fda0003fc4270 */
[----:B------:R-:W-:Y:S05]  /*d5b0*/  @!P6 BRA `(.L_x_13096) ;  /* 0xfffffffc005ce947 */ /* 0x000fea000383ffff */
.L_x_13093:
[----:B------:R-:W-:Y:S01]  /*d5c0*/  IADD3 R6, -R5, R6, RZ ;  /* 0x0000000605067210 */ /* 0x000fe20007ffe1ff */
[----:B------:R-:W-:-:S04]  /*d5d0*/  UMOV UR4, 0xffffffff ;  /* 0xffffffff00047882 */ /* 0x000fc80000000000 */
[----:B------:R-:W-:-:S05]  /*d5e0*/  IMAD R5, R3, R2, R6 ;  /* 0x0000000203057224 */ /* 0x000fca00078e0206 */
[----:B------:R-:W-:Y:S01]  /*d5f0*/  ISETP.GT.AND P6, PT, R5, R0, PT ;  /* 0x000000000500720c */ /* 0x000fe20003fc4270 */
[----:B------:R-:W-:-:S12]  /*d600*/  BRA.DIV UR4, `(.L_x_13097) ;  /* 0x0000004a048c7947 */ /* 0x000fd8000b800000 */
[----:B------:R-:W-:-:S04]  /*d610*/  VOTE.ANY R8, PT, !P6 ;  /* 0x0000000000087806 */ /* 0x000fc800070e0100 */
[----:B------:R-:W1:Y:S02]  /*d620*/  POPC R5, R8 ;  /* 0x0000000800057309 */ /* 0x000e640000000000 */
[----:B-1----:R1:W2:Y:S04]  /*d630*/  SHFL.IDX PT, R7, R7, R5, 0x1f ;  /* 0x00001f0507077589 */ /* 0x0022a800000e0000 */
[----:B------:R1:W3:Y:S02]  /*d640*/  SHFL.IDX PT, R4, R4, R5, 0x1f ;  /* 0x00001f0504047589 */ /* 0x0002e400000e0000 */
.L_x_13243:
[----:B------:R-:W-:-:S13]  /*d650*/  ISETP.NE.AND P0, PT, R8, RZ, PT ;  /* 0x000000ff0800720c */ /* 0x000fda0003f05270 */
[----:B------:R-:W-:Y:S05]  /*d660*/  @!P0 BRA `(.L_x_13098) ;  /* 0x0000000000108947 */ /* 0x000fea0003800000 */
[----:B------:R-:W-:Y:S01]  /*d670*/  UMOV UR4, 0xffffffff ;  /* 0xffffffff00047882 */ /* 0x000fe20000000000 */
[----:B------:R-:W-:Y:S02]  /*d680*/  VIADD R12, R5, 0xffffffff ;  /* 0xffffffff050c7836 */ /* 0x000fe40000000000 */
[----:B------:R-:W-:Y:S05]  /*d690*/  BRA.DIV UR4, `(.L_x_13099) ;  /* 0x0000004a04c47947 */ /* 0x000fea000b800000 */
[----:B------:R4:W0:Y:S02]  /*d6a0*/  SHFL.IDX PT, R16, R3, R12, 0x1f ;  /* 0x00001f0c03107589 */ /* 0x00082400000e0000 */
.L_x_13098:
[-C--:B--2---:R-:W-:Y:S01]  /*d6b0*/  IABS R8, R7.reuse ;  /* 0x0000000700087213 */ /* 0x084fe20000000000 */
[----:B0-----:R-:W-:Y:S01]  /*d6c0*/  IMAD R16, R16, R2, R6 ;  /* 0x0000000210107224 */ /* 0x001fe200078e0206 */
[----:B------:R-:W-:Y:S01]  /*d6d0*/  IABS R6, R7 ;  /* 0x0000000700067213 */ /* 0x000fe20000000000 */
[----:B------:R-:W-:Y:S01]  /*d6e0*/  IMAD.MOV.U32 R2, RZ, RZ, RZ ;  /* 0x000000ffff027224 */ /* 0x000fe200078e00ff */
[----:B------:R-:W0:Y:S01]  /*d6f0*/  I2F.RP R9, R8 ;  /* 0x0000000800097306 */ /* 0x000e220000209400 */
[----:B------:R-:W-:Y:S02]  /*d700*/  IMAD.IADD R0, R0, 0x1, -R16 ;  /* 0x0000000100007824 */ /* 0x000fe400078e0a10 */
[----:B------:R-:W-:Y:S01]  /*d710*/  IMAD.MOV R10, RZ, RZ, -R6 ;  /* 0x000000ffff0a7224 */ /* 0x000fe200078e0a06 */
[----:B---3--:R-:W-:Y:S01]  /*d720*/  IABS R6, R4 ;  /* 0x0000000400067213 */ /* 0x008fe20000000000 */
[----:B------:R-:W-:-:S03]  /*d730*/  IMAD.IADD R19, R5, 0x1, R19 ;  /* 0x0000000105137824 */ /* 0x000fc600078e0213 */
[----:B0-----:R-:W4:Y:S02]  /*d740*/  MUFU.RCP R9, R9 ;  /* 0x0000000900097308 */ /* 0x001f240000001000 */
[----:B----4-:R-:W-:-:S06]  /*d750*/  VIADD R3, R9, 0xffffffe ;  /* 0x0ffffffe09037836 */ /* 0x010fcc0000000000 */
[----:B------:R-:W0:Y:S02]  /*d760*/  F2I.FTZ.U32.TRUNC.NTZ R3, R3 ;  /* 0x0000000300037305 */ /* 0x000e24000021f000 */
[----:B0-----:R-:W-:-:S04]  /*d770*/  IMAD.MOV R11, RZ, RZ, -R3 ;  /* 0x000000ffff0b7224 */ /* 0x001fc800078e0a03 */
[----:B------:R-:W-:-:S04]  /*d780*/  IMAD R11, R11, R8, RZ ;  /* 0x000000080b0b7224 */ /* 0x000fc800078e02ff */
[----:B------:R-:W-:Y:S01]  /*d790*/  IMAD.HI.U32 R2, R3, R11, R2 ;  /* 0x0000000b03027227 */ /* 0x000fe200078e0002 */
[----:B------:R-:W-:-:S05]  /*d7a0*/  IABS R11, R0 ;  /* 0x00000000000b7213 */ /* 0x000fca0000000000 */
[----:B------:R-:W-:-:S04]  /*d7b0*/  IMAD.HI.U32 R9, R2, R11, RZ ;  /* 0x0000000b02097227 */ /* 0x000fc800078e00ff */
[----:B------:R-:W-:Y:S02]  /*d7c0*/  IMAD R11, R9, R10, R11 ;  /* 0x0000000a090b7224 */ /* 0x000fe400078e020b */
[----:B------:R-:W0:Y:S01]  /*d7d0*/  I2F.RP R10, R6 ;  /* 0x00000006000a7306 */ /* 0x000e220000209400 */
[----:B------:R-:W-:Y:S02]  /*d7e0*/  IMAD.MOV.U32 R2, RZ, RZ, RZ ;  /* 0x000000ffff027224 */ /* 0x000fe400078e00ff */
[----:B------:R-:W-:-:S05]  /*d7f0*/  ISETP.GT.U32.AND P1, PT, R8, R11, PT ;  /* 0x0000000b0800720c */ /* 0x000fca0003f24070 */
[----:B0-----:R-:W0:Y:S08]  /*d800*/  MUFU.RCP R10, R10 ;  /* 0x0000000a000a7308 */ /* 0x001e300000001000 */
[----:B------:R-:W-:Y:S01]  /*d810*/  @!P1 IMAD.IADD R11, R11, 0x1, -R8 ;  /* 0x000000010b0b9824 */ /* 0x000fe200078e0a08 */
[----:B------:R-:W-:Y:S02]  /*d820*/  @!P1 IADD3 R9, R9, 0x1, RZ ;  /* 0x0000000109099810 */ /* 0x000fe40007ffe0ff */
[----:B------:R-:W-:-:S02]  /*d830*/  ISETP.NE.AND P1, PT, R7, RZ, PT ;  /* 0x000000ff0700720c */ /* 0x000fc40003f25270 */
[----:B------:R-:W-:Y:S02]  /*d840*/  ISETP.GE.U32.AND P0, PT, R11, R8, PT ;  /* 0x000000080b00720c */ /* 0x000fe40003f06070 */
[----:B------:R-:W-:-:S05]  /*d850*/  IABS R8, R4 ;  /* 0x0000000400087213 */ /* 0x000fca0000000000 */
[----:B------:R-:W-:Y:S02]  /*d860*/  IMAD.MOV R8, RZ, RZ, -R8 ;  /* 0x000000ffff087224 */ /* 0x000fe400078e0a08 */
[----:B0-----:R-:W-:-:S04]  /*d870*/  VIADD R12, R10, 0xffffffe ;  /* 0x0ffffffe0a0c7836 */ /* 0x001fc80000000000 */
[----:B------:R-:W-:Y:S01]  /*d880*/  @P0 VIADD R9, R9, 0x1 ;  /* 0x0000000109090836 */ /* 0x000fe20000000000 */
[----:B------:R-:W0:Y:S02]  /*d890*/  F2I.FTZ.U32.TRUNC.NTZ R3, R12 ;  /* 0x0000000c00037305 */ /* 0x000e24000021f000 */
        /* <DEDUP_REMOVED lines=9> */
[----:B------:R-:W-:Y:S01]  /*d930*/  IMAD.HI.U32 R2, R2, R3, RZ ;  /* 0x0000000302027227 */ /* 0x000fe200078e00ff */
[----:B------:R-:W-:-:S03]  /*d940*/  IADD3 R17, R0, -R7, RZ ;  /* 0x8000000700117210 */ /* 0x000fc60007ffe0ff */
        /* <DEDUP_REMOVED lines=16> */
.L_x_13094:
[----:B------:R-:W-:Y:S01]  /*da50*/  UMOV UR4, URZ ;  /* 0x0000003f00047c82 */ /* 0x000fe20008000000 */
[----:B------:R-:W-:Y:S01]  /*da60*/  UMOV UR5, URZ ;  /* 0x0000003f00057c82 */ /* 0x000fe20008000000 */
[----:B------:R-:W-:Y:S01]  /*da70*/  ULDC UR6, c[0x0][0xc3c] ;  /* 0x00030f0000067ab9 */ /* 0x000fe20000000800 */
[----:B------:R-:W-:Y:S02]  /*da80*/  IMAD.MOV.U32 R16, RZ, RZ, R0 ;  /* 0x000000ffff107224 */ /* 0x000fe400078e0000 */
[----:B------:R-:W-:Y:S02]  /*da90*/  IMAD.U32 R17, RZ, RZ, UR4 ;  /* 0x00000004ff117e24 */ /* 0x000fe4000f8e00ff */
[----:B------:R-:W-:Y:S02]  /*daa0*/  IMAD.U32 R18, RZ, RZ, UR5 ;  /* 0x00000005ff127e24 */ /* 0x000fe4000f8e00ff */
[----:B------:R-:W-:-:S07]  /*dab0*/  IMAD.U32 R19, RZ, RZ, UR6 ;  /* 0x00000006ff137e24 */ /* 0x000fce000f8e00ff */
.L_x_13100:
[----:B------:R-:W2:Y:S01]  /*dac0*/  S2R R0, SR_TID.X ;  /* 0x0000000000007919 */ /* 0x000ea20000002100 */
[----:B------:R-:W-:Y:S05]  /*dad0*/  WARPSYNC.ALL ;  /* 0x0000000000007948 */ /* 0x000fea0003800000 */
[----:B------:R-:W-:Y:S01]  /*dae0*/  BAR.SYNC.DEFER_BLOCKING 0x4, 0x200 ;  /* 0x0108000000007b1d */ /* 0x000fe20000010000 */
[----:B--2---:R-:W-:-:S04]  /*daf0*/  LOP3.LUT R0, R0, 0x1f, RZ, 0xc0, !PT ;  /* 0x0000001f00007812 */ /* 0x004fc800078ec0ff */
[----:B------:R-:W-:-:S13]  /*db00*/  ISETP.NE.AND P0, PT, R0, RZ, PT ;  /* 0x000000ff0000720c */ /* 0x000fda0003f05270 */
[----:B0-----:R-:W0:Y:S01]  /*db10*/  @!P0 S2R R3, SR_CgaCtaId ;  /* 0x0000000000038919 */ /* 0x001e220000008800 */
[----:B------:R-:W-:-:S04]  /*db20*/  @!P0 MOV R0, 0x400 ;  /* 0x0000040000008802 */ /* 0x000fc80000000f00 */
[----:B0-----:R-:W-:-:S05]  /*db30*/  @!P0 LEA R22, R3, R0, 0x18 ;  /* 0x0000000003168211 */ /* 0x001fca00078ec0ff */
[----:B------:R2:W-:Y:S01]  /*db40*/  @!P0 STS.128 [R22+0x168d0], R16 ;  /* 0x0168d01016008388 */ /* 0x0005e20000000c00 */
[----:B------:R-:W-:Y:S06]  /*db50*/  BAR.ARV 0x5, 0x200 ;  /* 0x0148000000007b1d */ /* 0x000fec0000002000 */
.L_x_13091:
[----:B------:R-:W-:Y:S02]  /*db60*/  ULDC UR4, c[0x0][0xc3c] ;  /* 0x00030f0000047ab9 */ /* 0x000fe40000000800 */
[----:B-1----:R-:W-:-:S13]  /*db70*/  ISETP.GE.AND P0, PT, R19, UR4, PT ;  /* 0x0000000413007c0c */ /* 0x002fda000bf06270 */
[----:B------:R-:W-:Y:S05]  /*db80*/  @!P0 BRA `(.L_x_13101) ;  /* 0xffffffb000c88947 */ /* 0x000fea000383ffff */
[----:B------:R-:W-:Y:S05]  /*db90*/  BSYNC B8 ;  /* 0x0000000000087941 */ /* 0x000fea0003800000 */
.L_x_13040:
        /* <DEDUP_REMOVED lines=12> */
.L_x_13246:
[----:B------:R-:W-:Y:S05]  /*dc60*/  BSYNC B0 ;  /* 0x0000000000007941 */ /* 0x000fea0003800000 */
.L_x_13102:
[----:B------:R-:W-:-:S03]  /*dc70*/  UMOV UR4, 0xffffffff ;  /* 0xffffffff00047882 */ /* 0x000fc60000000000 */
[----:B------:R-:W-:Y:S05]  /*dc80*/  BRA.DIV UR4, `(.L_x_13104) ;  /* 0x0000004604847947 */ /* 0x000fea000b800000 */
[----:B0-----:R-:W0:Y:S02]  /*dc90*/  S2R R0, SR_TID.X ;  /* 0x0000000000007919 */ /* 0x001e240000002100 */
[----:B0-----:R-:W-:-:S04]  /*dca0*/  SHF.R.U32.HI R0, RZ, 0x5, R0 ;  /* 0x00000005ff007819 */ /* 0x001fc80000011600 */
[----:B------:R-:W-:-:S05]  /*dcb0*/  LOP3.LUT R0, R0, 0x3, RZ, 0xc0, !PT ;  /* 0x0000000300007812 */ /* 0x000fca00078ec0ff */
[----:B------:R0:W1:Y:S02]  /*dcc0*/  SHFL.IDX PT, R14, R0, RZ, 0x1f ;  /* 0x00001fff000e7589 */ /* 0x00006400000e0000 */
.L_x_13249:
[----:B-1----:R-:W-:Y:S01]  /*dcd0*/  ISETP.NE.AND P0, PT, R14, RZ, PT ;  /* 0x000000ff0e00720c */ /* 0x002fe20003f05270 */
[----:B------:R-:W-:-:S12]  /*dce0*/  BSSY B0, `(.L_x_13105) ;  /* 0x0000024000007945 */ /* 0x000fd80003800000 */
[----:B------:R-:W-:Y:S05]  /*dcf0*/  @P0 BRA `(.L_x_13106) ;  /* 0x0000000000880947 */ /* 0x000fea0003800000 */
[----:B------:R-:W-:-:S03]  /*dd00*/  UMOV UR4, 0xffffffff ;  /* 0xffffffff00047882 */ /* 0x000fc60000000000 */
[----:B------:R-:W-:Y:S05]  /*dd10*/  BRA.DIV UR4, `(.L_x_13107) ;  /* 0x0000004604947947 */ /* 0x000fea000b800000 */
[----:B------:R-:W-:-:S13]  /*dd20*/  ELECT P6, URZ, PT ;  /* 0x00000000003f782f */ /* 0x000fda00038c0000 */
.L_x_13252:
[----:B------:R-:W-:Y:S05]  /*dd30*/  @!P6 BRA `(.L_x_13106) ;  /* 0x000000000078e947 */ /* 0x000fea0003800000 */
[----:B0-----:R-:W3:Y:S02]  /*dd40*/  LDL.LU R0, [R1+0x28] ;  /* 0x0000280001007983 */ /* 0x001ee40000300800 */
[----:B---3--:R-:W-:-:S04]  /*dd50*/  LOP3.LUT R0, R0, 0x2, RZ, 0xfc, !PT ;  /* 0x0000000200007812 */ /* 0x008fc800078efcff */
[----:B------:R-:W-:-:S13]  /*dd60*/  ISETP.NE.AND P0, PT, R0, 0x3, PT ;  /* 0x000000030000780c */ /* 0x000fda0003f05270 */
[----:B------:R-:W-:Y:S05]  /*dd70*/  @!P0 BRA `(.L_x_13108) ;  /* 0x0000000000048947 */ /* 0x000fea0003800000 */
[----:B------:R-:W-:Y:S01]  /*dd80*/  BPT.TRAP 0x1 ;  /* 0x000000040000795c */ /* 0x000fe20000300000 */
.L_x_13108:
[----:B------:R-:W-:Y:S01]  /*dd90*/  IMAD R3, R25, 0x8, R5 ;  /* 0x0000000819037824 */ /* 0x000fe200078e0205 */
[----:B------:R-:W-:Y:S01]  /*dda0*/  SHF.L.U32 R2, R27, 0x1f, RZ ;  /* 0x0000001f1b027819 */ /* 0x000fe200000006ff */
[----:B------:R-:W-:-:S03]  /*ddb0*/  VIADD R25, R25, 0x1 ;  /* 0x0000000119197836 */ /* 0x000fc60000000000 */
[----:B------:R-:W0:Y:S02]  /*ddc0*/  SYNCS.PHASECHK.TRANS64.TRYWAIT P1, [R3+URZ+0x16840], R2 ;  /* 0x01684002030075a7 */ /* 0x000e24000802017f */
[----:B------:R-:W-:-:S04]  /*ddd0*/  ISETP.NE.AND P2, PT, R25, 0x2, PT ;  /* 0x000000021900780c */ /* 0x000fc80003f45270 */
[----:B------:R-:W-:Y:S01]  /*dde0*/  SEL R0, RZ, 0x1, P2 ;  /* 0x00000001ff007807 */ /* 0x000fe20001000000 */
[----:B0-----:R-:W-:Y:S08]  /*ddf0*/  @!P1 BRA `(.L_x_13109) ;  /* 0x00000044007c9947 */ /* 0x001ff00003800000 */
.L_x_13253:
[----:B------:R-:W-:Y:S02]  /*de00*/  SEL R25, R25, RZ, P2 ;  /* 0x000000ff19197207 */ /* 0x000fe40001000000 */
[----:B------:R-:W-:Y:S01]  /*de10*/  LOP3.LUT R0, R27, R0, RZ, 0x3c, !PT ;  /* 0x000000001b007212 */ /* 0x000fe200078e3cff */
[----:B------:R-:W-:Y:S06]  /*de20*/  @!P0 BRA `(.L_x_13110) ;  /* 0x0000000000048947 */ /* 0x000fec0003800000 */
[----:B------:R-:W-:Y:S01]  /*de30*/  BPT.TRAP 0x1 ;  /* 0x000000040000795c */ /* 0x000fe20000300000 */
.L_x_13110:
[----:B------:R-:W-:Y:S01]  /*de40*/  IMAD R25, R25, 0x8, R5 ;  /* 0x0000000819197824 */ /* 0x000fe200078e0205 */
[----:B------:R-:W-:-:S04]  /*de50*/  SHF.L.U32 R0, R0, 0x1f, RZ ;  /* 0x0000001f00007819 */ /* 0x000fc800000006ff */
[----:B------:R-:W1:Y:S02]  /*de60*/  SYNCS.PHASECHK.TRANS64.TRYWAIT P1, [R25+URZ+0x16840], R0 ;  /* 0x01684000190075a7 */ /* 0x000e64000802017f */
[----:B-1----:R-:W-:Y:S05]  /*de70*/  @!P1 BRA `(.L_x_13111) ;  /* 0x0000004400709947 */ /* 0x002fea0003800000 */
.L_x_13254:
[----:B------:R-:W-:Y:S05]  /*de80*/  @!P0 BRA `(.L_x_13112) ;  /* 0x0000000000048947 */ /* 0x000fea0003800000 */
[----:B------:R-:W-:Y:S01]  /*de90*/  BPT.TRAP 0x1 ;  /* 0x000000040000795c */ /* 0x000fe20000300000 */
.L_x_13112:
[----:B------:R-:W3:Y:S02]  /*dea0*/  SYNCS.PHASECHK.TRANS64.TRYWAIT P1, [R3+URZ+0x16860], R2 ;  /* 0x01686002030075a7 */ /* 0x000ee4000802017f */
[----:B---3--:R-:W-:Y:S05]  /*deb0*/  @!P1 BRA `(.L_x_13113) ;  /* 0x0000004400749947 */ /* 0x008fea0003800000 */
.L_x_13255:
[----:B------:R-:W-:Y:S05]  /*dec0*/  @!P0 BRA `(.L_x_13114) ;  /* 0x0000000000048947 */ /* 0x000fea0003800000 */
[----:B------:R-:W-:Y:S01]  /*ded0*/  BPT.TRAP 0x1 ;  /* 0x000000040000795c */ /* 0x000fe20000300000 */
.L_x_13114:
[----:B----4-:R4:W0:Y:S02]  /*dee0*/  SYNCS.PHASECHK.TRANS64.TRYWAIT P0, [R25+URZ+0x16860], R0 ;  /* 0x01686000190075a7 */ /* 0x010824000800017f */
[----:B0-----:R-:W-:Y:S05]  /*def0*/  @!P0 NANOSLEEP.SYNCS 0x989680 ;  /* 0x009896800000895d */ /* 0x001fea0003900000 */
[----:B------:R-:W0:Y:S02]  /*df00*/  @!P0 SYNCS.PHASECHK.TRANS64 P0, [R25+URZ+0x16860], R0 ;  /* 0x01686000190085a7 */ /* 0x000e24000800007f */
[----:B0-----:R-:W-:Y:S05]  /*df10*/  @!P0 BRA `(.L_x_13114) ;  /* 0xfffffffc00f08947 */ /* 0x001fea000383ffff */
.L_x_13106:
[----:B------:R-:W-:Y:S05]  /*df20*/  BSYNC B0 ;  /* 0x0000000000007941 */ /* 0x000fea0003800000 */
.L_x_13105:
[----:B------:R-:W-:Y:S05]  /*df30*/  EXIT ;  /* 0x000000000000794d */ /* 0x000fea0003800000 */
.L_x_12999:
[----:B-1----:R-:W-:-:S04]  /*df40*/  MOV R3, UR43 ;  /* 0x0000002b00037c02 */ /* 0x002fc80008000f00 */
[----:B------:R1:W2:Y:S03]  /*df50*/  SYNCS.PHASECHK.TRANS64.TRYWAIT P1, [R3+URZ+0x16800], R0 ;  /* 0x01680000030075a7 */ /* 0x0002a6000802017f */
[----:B--2---:R-:W-:Y:S05]  /*df60*/  @!P1 NANOSLEEP.SYNCS 0x989680 ;  /* 0x009896800000995d */ /* 0x004fea0003900000 */
[----:B------:R-:W2:Y:S02]  /*df70*/  @!P1 SYNCS.PHASECHK.TRANS64 P1, [R3+URZ+0x16800], R0 ;  /* 0x01680000030095a7 */ /* 0x000ea4000802007f */
[----:B--2---:R-:W-:Y:S05]  /*df80*/  @!P1 BRA `(.L_x_12999) ;  /* 0xfffffffc00ec9947 */ /* 0x004fea000383ffff */
[----:B------:R-:W-:Y:S05]  /*df90*/  BRA `(.L_x_13115) ;  /* 0xffffff38000c7947 */ /* 0x000fea000383ffff */
.L_x_13003:
[----:B--2---:R2:W3:Y:S02]  /*dfa0*/  SYNCS.PHASECHK.TRANS64.TRYWAIT P1, [R4+URZ+0x16830], R3 ;  /* 0x01683003040075a7 */ /* 0x0044e4000802017f */
[----:B---3--:R-:W-:Y:S05]  /*dfb0*/  @!P1 NANOSLEEP.SYNCS 0x989680 ;  /* 0x009896800000995d */ /* 0x008fea0003900000 */
[----:B------:R-:W3:Y:S02]  /*dfc0*/  @!P1 SYNCS.PHASECHK.TRANS64 P1, [R4+URZ+0x16830], R3 ;  /* 0x01683003040095a7 */ /* 0x000ee4000802007f */
[----:B---3--:R-:W-:Y:S05]  /*dfd0*/  @!P1 BRA `(.L_x_13003) ;  /* 0xfffffffc00f09947 */ /* 0x008fea000383ffff */
[----:B------:R-:W-:Y:S05]  /*dfe0*/  BRA `(.L_x_13002) ;  /* 0xffffff38002c7947 */ /* 0x000fea000383ffff */
.L_x_13009:
[----:B-1----:R-:W-:-:S04]  /*dff0*/  IMAD.U32 R3, RZ, RZ, UR10 ;  /* 0x0000000aff037e24 */ /* 0x002fc8000f8e00ff */
[----:B------:R1:W2:Y:S03]  /*e000*/  SYNCS.PHASECHK.TRANS64.TRYWAIT P1, [R3+URZ+0x16830], R0 ;  /* 0x01683000030075a7 */ /* 0x0002a6000802017f */
[----:B--2---:R-:W-:Y:S05]  /*e010*/  @!P1 NANOSLEEP.SYNCS 0x989680 ;  /* 0x009896800000995d */ /* 0x004fea0003900000 */
[----:B------:R-:W2:Y:S02]  /*e020*/  @!P1 SYNCS.PHASECHK.TRANS64 P1, [R3+URZ+0x16830], R0 ;  /* 0x01683000030095a7 */ /* 0x000ea4000802007f */
[----:B--2---:R-:W-:Y:S05]  /*e030*/  @!P1 BRA `(.L_x_13009) ;  /* 0xfffffffc00ec9947 */ /* 0x004fea000383ffff */
[----:B------:R-:W-:Y:S05]  /*e040*/  BRA `(.L_x_13006) ;  /* 0xffffff5800507947 */ /* 0x000fea000383ffff */
.L_x_13013:
[----:B-1----:R-:W-:-:S04]  /*e050*/  IMAD.U32 R3, RZ, RZ, UR10 ;  /* 0x0000000aff037e24 */ /* 0x002fc8000f8e00ff */
[----:B------:R1:W2:Y:S03]  /*e060*/  SYNCS.PHASECHK.TRANS64.TRYWAIT P1, [R3+URZ+0x16850], R0 ;  /* 0x01685000030075a7 */ /* 0x0002a6000802017f */
[----:B--2---:R-:W-:Y:S05]  /*e070*/  @!P1 NANOSLEEP.SYNCS 0x989680 ;  /* 0x009896800000995d */ /* 0x004fea0003900000 */
[----:B------:R-:W2:Y:S02]  /*e080*/  @!P1 SYNCS.PHASECHK.TRANS64 P1, [R3+URZ+0x16850], R0 ;  /* 0x01685000030095a7 */ /* 0x000ea4000802007f */
[----:B--2---:R-:W-:Y:S05]  /*e090*/  @!P1 BRA `(.L_x_13013) ;  /* 0xfffffffc00ec9947 */ /* 0x004fea000383ffff */
[----:B------:R-:W-:Y:S05]  /*e0a0*/  BRA `(.L_x_13010) ;  /* 0xffffff5800e87947 */ /* 0x000fea000383ffff */
.L_x_13020:
[----:B-1----:R-:W-:-:S04]  /*e0b0*/  IMAD.U32 R9, RZ, RZ, UR5 ;  /* 0x00000005ff097e24 */ /* 0x002fc8000f8e00ff */
[----:B------:R1:W2:Y:S03]  /*e0c0*/  SYNCS.PHASECHK.TRANS64.TRYWAIT P1, [R9+URZ+0x16850], R4 ;  /* 0x01685004090075a7 */ /* 0x0002a6000802017f */
[----:B--2---:R-:W-:Y:S05]  /*e0d0*/  @!P1 NANOSLEEP.SYNCS 0x989680 ;  /* 0x009896800000995d */ /* 0x004fea0003900000 */
[----:B------:R-:W2:Y:S02]  /*e0e0*/  @!P1 SYNCS.PHASECHK.TRANS64 P1, [R9+URZ+0x16850], R4 ;  /* 0x01685004090095a7 */ /* 0x000ea4000802007f */
[----:B--2---:R-:W-:Y:S05]  /*e0f0*/  @!P1 BRA `(.L_x_13020) ;  /* 0xfffffffc00ec9947 */ /* 0x004fea000383ffff */
[----:B------:R-:W-:Y:S05]  /*e100*/  BRA `(.L_x_13019) ;  /* 0xffffff74008c7947 */ /* 0x000fea000383ffff */
.L_x_13054:
[----:B0-----:R-:W0:Y:S01]  /*e110*/  S2R R20, SR_TID.X ;  /* 0x0000000000147919 */ /* 0x001e220000002100 */
        /* <DEDUP_REMOVED lines=10> */
.L_x_13117:
[----:B------:R-:W-:Y:S05]  /*e1c0*/  BSYNC B0 ;  /* 0x0000000000007941 */ /* 0x000fea0003800000 */
.L_x_13116:
[----:B------:R-:W-:Y:S05]  /*e1d0*/  BRA `(.L_x_13118) ;  /* 0xffffffbc00207947 */ /* 0x000fea000383ffff */
.L_x_13057:
[----:B0-----:R0:W1:Y:S02]  /*e1e0*/  SYNCS.PHASECHK.TRANS64.TRYWAIT P0, [R3+URZ+0x16840], R4 ;  /* 0x01684004030075a7 */ /* 0x001064000800017f */
[----:B-1----:R-:W-:Y:S05]  /*e1f0*/  @!P0 NANOSLEEP.SYNCS 0x989680 ;  /* 0x009896800000895d */ /* 0x002fea0003900000 */
[----:B------:R-:W1:Y:S02]  /*e200*/  @!P0 SYNCS.PHASECHK.TRANS64 P0, [R3+URZ+0x16840], R4 ;  /* 0x01684004030085a7 */ /* 0x000e64000800007f */
[----:B-1----:R-:W-:Y:S05]  /*e210*/  @!P0 BRA `(.L_x_13057) ;  /* 0xfffffffc00f08947 */ /* 0x002fea000383ffff */
[----:B------:R-:W-:Y:S05]  /*e220*/  BRA `(.L_x_13119) ;  /* 0xffffffbc00747947 */ /* 0x000fea000383ffff */
.L_x_13058:
        /* <DEDUP_REMOVED lines=8> */
.L_x_13121:
[----:B------:R-:W-:Y:S05]  /*e2b0*/  BSYNC B0 ;  /* 0x0000000000007941 */ /* 0x000fea0003800000 */
.L_x_13120:
        /* <DEDUP_REMOVED lines=9> */
.L_x_13122:
[----:B------:R-:W-:Y:S02]  /*e350*/  IMAD.MOV.U32 R13, RZ, RZ, R2 ;  /* 0x000000ffff0d7224 */ /* 0x000fe400078e0002 */
[----:B------:R-:W-:Y:S02]  /*e360*/  IMAD.MOV.U32 R12, RZ, RZ, 0x1 ;  /* 0x00000001ff0c7424 */ /* 0x000fe400078e00ff */
[----:B------:R-:W-:-:S07]  /*e370*/  IMAD.MOV.U32 R7, RZ, RZ, R14 ;  /* 0x000000ffff077224 */ /* 0x000fce00078e000e */
[----:B------:R-:W-:Y:S05]  /*e380*/  WARPSYNC.COLLECTIVE R15, `(.L_x_13123) ;  /* 0x000000000f087348 */ /* 0x000fea0003c00000 */
[----:B------:R0:W1:Y:S02]  /*e390*/  SHFL.IDX P6, R14, R13, R12, R11 ;  /* 0x0000000c0d0e7389 */ /* 0x00006400000c000b */
[----:B01----:R-:W-:Y:S01]  /*e3a0*/  ENDCOLLECTIVE ;  /* 0x000000000000791b */ /* 0x003fe20003800000 */
.L_x_13123:
        /* <DEDUP_REMOVED lines=10> */
[----:B------:R0:W-:Y:S02]  /*e450*/  @P0 LDGSTS.E.BYPASS.LTC128B.128 [R8+0xe400], desc[UR36][R6.64], !P2 ;  /* 0x0e40000006080fae */ /* 0x0001e4000d101d64 */
[----:B0-----:R-:W-:Y:S01]  /*e460*/  MOV R6, R14 ;  /* 0x0000000e00067202 */ /* 0x001fe20000000f00 */
[----:B------:R-:W-:-:S07]  /*e470*/  @P1 IMAD R8, R5, 0x2, R22 ;  /* 0x0000000205081824 */ /* 0x000fce00078e0216 */
[----:B------:R-:W-:Y:S05]  /*e480*/  WARPSYNC.COLLECTIVE R15, `(.L_x_13124) ;  /* 0x000000000f087348 */ /* 0x000fea0003c00000 */
[----:B------:R0:W1:Y:S02]  /*e490*/  SHFL.IDX P6, R14, R13, R12, R11 ;  /* 0x0000000c0d0e7389 */ /* 0x00006400000c000b */
[----:B01----:R-:W-:Y:S01]  /*e4a0*/  ENDCOLLECTIVE ;  /* 0x000000000000791b */ /* 0x003fe20003800000 */
.L_x_13124:
[----:B------:R-:W-:Y:S02]  /*e4b0*/  IMAD.MOV.U32 R13, RZ, RZ, R2 ;  /* 0x000000ffff0d7224 */ /* 0x000fe400078e0002 */
[----:B------:R-:W-:Y:S02]  /*e4c0*/  IMAD.MOV.U32 R12, RZ, RZ, 0x2 ;  /* 0x00000002ff0c7424 */ /* 0x000fe400078e00ff */
[----:B------:R-:W-:-:S07]  /*e4d0*/  IMAD.MOV.U32 R7, RZ, RZ, R14 ;  /* 0x000000ffff077224 */ /* 0x000fce00078e000e */
[----:B------:R-:W-:Y:S05]  /*e4e0*/  WARPSYNC.COLLECTIVE R15, `(.L_x_13125) ;  /* 0x000000000f087348 */ /* 0x000fea0003c00000 */
[----:B------:R0:W1:Y:S02]  /*e4f0*/  SHFL.IDX P6, R14, R13, R12, R11 ;  /* 0x0000000c0d0e7389 */ /* 0x00006400000c000b */
[----:B01----:R-:W-:Y:S01]  /*e500*/  ENDCOLLECTIVE ;  /* 0x000000000000791b */ /* 0x003fe20003800000 */
.L_x_13125:
        /* <DEDUP_REMOVED lines=9> */
[----:B------:R0:W-:Y:S01]  /*e5a0*/  @P1 LDGSTS.E.BYPASS.LTC128B.128 [R8+0xec00], desc[UR36][R6.64], !P2 ;  /* 0x0ec0000006081fae */ /* 0x0001e2000d101d64 */
[----:B------:R-:W-:Y:S01]  /*e5b0*/  ISETP.GE.AND P1, PT, R4, 0x21, PT ;  /* 0x000000210400780c */ /* 0x000fe20003f26270 */
[----:B0-----:R-:W-:-:S12]  /*e5c0*/  IMAD.MOV.U32 R6, RZ, RZ, R14 ;  /* 0x000000ffff067224 */ /* 0x001fd800078e000e */
[----:B------:R-:W-:Y:S05]  /*e5d0*/  WARPSYNC.COLLECTIVE R15, `(.L_x_13126) ;  /* 0x000000000f087348 */ /* 0x000fea0003c00000 */
[----:B------:R0:W1:Y:S02]  /*e5e0*/  SHFL.IDX P6, R14, R13, R12, R11 ;  /* 0x0000000c0d0e7389 */ /* 0x00006400000c000b */
[----:B01----:R-:W-:Y:S01]  /*e5f0*/  ENDCOLLECTIVE ;  /* 0x000000000000791b */ /* 0x003fe20003800000 */
.L_x_13126:
[----:B------:R-:W-:Y:S01]  /*e600*/  @P1 LEA R8, R5, R22, 0x1 ;  /* 0x0000001605081211 */ /* 0x000fe200078e08ff */
[----:B------:R-:W-:Y:S02]  /*e610*/  IMAD.MOV.U32 R13, RZ, RZ, R2 ;  /* 0x000000ffff0d7224 */ /* 0x000fe400078e0002 */
[----:B------:R-:W-:Y:S02]  /*e620*/  IMAD.MOV.U32 R12, RZ, RZ, 0x3 ;  /* 0x00000003ff0c7424 */ /* 0x000fe400078e00ff */
[----:B------:R-:W-:-:S07]  /*e630*/  IMAD.MOV.U32 R7, RZ, RZ, R14 ;  /* 0x000000ffff077224 */ /* 0x000fce00078e000e */
[----:B------:R-:W-:Y:S05]  /*e640*/  WARPSYNC.COLLECTIVE R15, `(.L_x_13127) ;  /* 0x000000000f087348 */ /* 0x000fea0003c00000 */
[----:B------:R0:W1:Y:S02]  /*e650*/  SHFL.IDX P6, R14, R13, R12, R11 ;  /* 0x0000000c0d0e7389 */ /* 0x00006400000c000b */
[----:B01----:R-:W-:Y:S01]  /*e660*/  ENDCOLLECTIVE ;  /* 0x000000000000791b */ /* 0x003fe20003800000 */
.L_x_13127:
        /* <DEDUP_REMOVED lines=15> */
.L_x_13128:
[----:B------:R-:W-:Y:S02]  /*e760*/  @P1 IMAD R8, R5, 0x2, R22 ;  /* 0x0000000205081824 */ /* 0x000fe400078e0216 */
[----:B------:R-:W-:Y:S02]  /*e770*/  IMAD.MOV.U32 R13, RZ, RZ, R2 ;  /* 0x000000ffff0d7224 */ /* 0x000fe400078e0002 */
[----:B------:R-:W-:Y:S02]  /*e780*/  IMAD.MOV.U32 R12, RZ, RZ, 0x4 ;  /* 0x00000004ff0c7424 */ /* 0x000fe400078e00ff */
[----:B------:R-:W-:-:S07]  /*e790*/  IMAD.MOV.U32 R7, RZ, RZ, R14 ;  /* 0x000000ffff077224 */ /* 0x000fce00078e000e */
[----:B------:R-:W-:Y:S05]  /*e7a0*/  WARPSYNC.COLLECTIVE R15, `(.L_x_13129) ;  /* 0x000000000f087348 */ /* 0x000fea0003c00000 */
[----:B------:R0:W1:Y:S02]  /*e7b0*/  SHFL.IDX P6, R14, R13, R12, R11 ;  /* 0x0000000c0d0e7389 */ /* 0x00006400000c000b */
[----:B01----:R-:W-:Y:S01]  /*e7c0*/  ENDCOLLECTIVE ;  /* 0x000000000000791b */ /* 0x003fe20003800000 */
.L_x_13129:
        /* <DEDUP_REMOVED lines=15> */
.L_x_13130:
[----:B------:R-:W-:Y:S02]  /*e8c0*/  @P1 IMAD R8, R5, 0x2, R22 ;  /* 0x0000000205081824 */ /* 0x000fe400078e0216 */
[----:B------:R-:W-:Y:S02]  /*e8d0*/  IMAD.MOV.U32 R13, RZ, RZ, R2 ;  /* 0x000000ffff0d7224 */ /* 0x000fe400078e0002 */
[----:B------:R-:W-:Y:S02]  /*e8e0*/  IMAD.MOV.U32 R12, RZ, RZ, 0x5 ;  /* 0x00000005ff0c7424 */ /* 0x000fe400078e00ff */
[----:B------:R-:W-:-:S07]  /*e8f0*/  IMAD.MOV.U32 R7, RZ, RZ, R14 ;  /* 0x000000ffff077224 */ /* 0x000fce00078e000e */
[----:B------:R-:W-:Y:S05]  /*e900*/  WARPSYNC.COLLECTIVE R15, `(.L_x_13131) ;  /* 0x000000000f087348 */ /* 0x000fea0003c00000 */
[----:B------:R0:W1:Y:S02]  /*e910*/  SHFL.IDX P6, R14, R13, R12, R11 ;  /* 0x0000000c0d0e7389 */ /* 0x00006400000c000b */
[----:B01----:R-:W-:Y:S01]  /*e920*/  ENDCOLLECTIVE ;  /* 0x000000000000791b */ /* 0x003fe20003800000 */
.L_x_13131:
        /* <DEDUP_REMOVED lines=15> */
.L_x_13132:
[----:B------:R-:W-:Y:S01]  /*ea20*/  @P1 IMAD R8, R5, 0x2, R22 ;  /* 0x0000000205081824 */ /* 0x000fe200078e0216 */
[----:B------:R-:W-:Y:S01]  /*ea30*/  MOV R13, R2 ;  /* 0x00000002000d7202 */ /* 0x000fe20000000f00 */
[----:B------:R-:W-:Y:S02]  /*ea40*/  IMAD.MOV.U32 R12, RZ, RZ, 0x6 ;  /* 0x00000006ff0c7424 */ /* 0x000fe400078e00ff */
[----:B------:R-:W-:-:S07]  /*ea50*/  IMAD.MOV.U32 R7, RZ, RZ, R14 ;  /* 0x000000ffff077224 */ /* 0x000fce00078e000e */
[----:B------:R-:W-:Y:S05]  /*ea60*/  WARPSYNC.COLLECTIVE R15, `(.L_x_13133) ;  /* 0x000000000f087348 */ /* 0x000fea0003c00000 */
[----:B------:R0:W1:Y:S02]  /*ea70*/  SHFL.IDX P6, R14, R13, R12, R11 ;  /* 0x0000000c0d0e7389 */ /* 0x00006400000c000b */
[----:B01----:R-:W-:Y:S01]  /*ea80*/  ENDCOLLECTIVE ;  /* 0x000000000000791b */ /* 0x003fe20003800000 */
.L_x_13133:
        /* <DEDUP_REMOVED lines=15> */
.L_x_13134:
[----:B------:R-:W-:Y:S02]  /*eb80*/  @P1 IMAD R8, R5, 0x2, R22 ;  /* 0x0000000205081824 */ /* 0x000fe400078e0216 */
[----:B------:R-:W-:Y:S02]  /*eb90*/  IMAD.MOV.U32 R13, RZ, RZ, R2 ;  /* 0x000000ffff0d7224 */ /* 0x000fe400078e0002 */
[----:B------:R-:W-:Y:S02]  /*eba0*/  IMAD.MOV.U32 R12, RZ, RZ, 0x7 ;  /* 0x00000007ff0c7424 */ /* 0x000fe400078e00ff */
[----:B------:R-:W-:-:S07]  /*ebb0*/  IMAD.MOV.U32 R7, RZ, RZ, R14 ;  /* 0x000000ffff077224 */ /* 0x000fce00078e000e */
[----:B------:R-:W-:Y:S05]  /*ebc0*/  WARPSYNC.COLLECTIVE R15, `(.L_x_13135) ;  /* 0x000000000f087348 */ /* 0x000fea0003c00000 */
[----:B------:R0:W1:Y:S02]  /*ebd0*/  SHFL.IDX P6, R14, R13, R12, R11 ;  /* 0x0000000c0d0e7389 */ /* 0x00006400000c000b */
[----:B01----:R-:W-:Y:S01]  /*ebe0*/  ENDCOLLECTIVE ;  /* 0x000000000000791b */ /* 0x003fe20003800000 */
.L_x_13135:
        /* <DEDUP_REMOVED lines=10> */
.L_x_13136:
[----:B------:R-:W-:Y:S01]  /*ec90*/  @!PT LDS RZ, [RZ] ;  /* 0x00000000fffff984 */ /* 0x000fe20000000800 */
[----:B------:R-:W-:Y:S01]  /*eca0*/  @!PT LDS RZ, [RZ] ;  /* 0x00000000fffff984 */ /* 0x000fe20000000800 */
[----:B------:R-:W-:Y:S01]  /*ecb0*/  @!PT LDS RZ, [RZ] ;  /* 0x00000000fffff984 */ /* 0x000fe20000000800 */
[----:B------:R0:W-:Y:S01]  /*ecc0*/  @P1 LDGSTS.E.BYPASS.LTC128B.128 [R8+0x11400], desc[UR36][R6.64], !P2 ;  /* 0x1140000006081fae */ /* 0x0001e2000d101d64 */
[----:B------:R-:W-:Y:S01]  /*ecd0*/  MOV R0, R14 ;  /* 0x0000000e00007202 */ /* 0x000fe20000000f00 */
[----:B------:R-:W-:Y:S06]  /*ece0*/  BRA `(.L_x_13137) ;  /* 0xffffffb8007c7947 */ /* 0x000fec000383ffff */
.L_x_13063:
        /* <DEDUP_REMOVED lines=9> */
.L_x_13138:
[C---:B------:R-:W-:Y:S01]  /*ed80*/  VIADD R8, R17.reuse, 0x10 ;  /* 0x0000001011087836 */ /* 0x040fe20000000000 */
[----:B------:R-:W-:Y:S01]  /*ed90*/  ISETP.GE.AND P2, PT, R17, R3, PT ;  /* 0x000000031100720c */ /* 0x000fe20003f46270 */
[----:B------:R-:W-:Y:S02]  /*eda0*/  IMAD.MOV.U32 R13, RZ, RZ, R0 ;  /* 0x000000ffff0d7224 */ /* 0x000fe400078e0000 */
[----:B------:R-:W-:-:S10]  /*edb0*/  IMAD.MOV.U32 R6, RZ, RZ, R14 ;  /* 0x000000ffff067224 */ /* 0x000fd400078e000e */
[----:B------:R-:W-:Y:S05]  /*edc0*/  WARPSYNC.COLLECTIVE R15, `(.L_x_13139) ;  /* 0x000000000f087348 */ /* 0x000fea0003c00000 */
[----:B------:R0:W1:Y:S02]  /*edd0*/  SHFL.IDX P6, R14, R13, R12, R11 ;  /* 0x0000000c0d0e7389 */ /* 0x00006400000c000b */
[----:B01----:R-:W-:Y:S01]  /*ede0*/  ENDCOLLECTIVE ;  /* 0x000000000000791b */ /* 0x003fe20003800000 */
.L_x_13139:
[----:B------:R-:W-:Y:S01]  /*edf0*/  IMAD.MOV.U32 R13, RZ, RZ, R4 ;  /* 0x000000ffff0d7224 */ /* 0x000fe200078e0004 */
[----:B------:R-:W-:Y:S01]  /*ee00*/  MOV R12, 0x1 ;  /* 0x00000001000c7802 */ /* 0x000fe20000000f00 */
[----:B------:R-:W-:-:S07]  /*ee10*/  IMAD.MOV.U32 R7, RZ, RZ, R14 ;  /* 0x000000ffff077224 */ /* 0x000fce00078e000e */
[----:B------:R-:W-:Y:S05]  /*ee20*/  WARPSYNC.COLLECTIVE R15, `(.L_x_13140) ;  /* 0x000000000f087348 */ /* 0x000fea0003c00000 */
[----:B------:R0:W1:Y:S02]  /*ee30*/  SHFL.IDX P6, R14, R13, R12, R11 ;  /* 0x0000000c0d0e7389 */ /* 0x00006400000c000b */
[----:B01----:R-:W-:Y:S01]  /*ee40*/  ENDCOLLECTIVE ;  /* 0x000000000000791b */ /* 0x003fe20003800000 */
.L_x_13140:
[----:B------:R-:W-:-:S05]  /*ee50*/  @!P2 LEA R7, P1, R28, R7, 0x1 ;  /* 0x000000071c07a211 */ /* 0x000fca00078208ff */
[----:B------:R-:W-:Y:S01]  /*ee60*/  @!P2 IMAD.X R6, RZ, RZ, R6, P1 ;  /* 0x000000ffff06a224 */ /* 0x000fe200008e0606 */
[----:B------:R-:W-:-:S04]  /*ee70*/  ISETP.GE.AND P1, PT, R8, R3, PT ;  /* 0x000000030800720c */ /* 0x000fc80003f26270 */
[----:B------:R-:W-:Y:S01]  /*ee80*/  @!P2 LOP3.LUT R7, R7, R6, RZ, 0x3c, !PT ;  /* 0x000000060707a212 */ /* 0x000fe200078e3cff */
[----:B------:R-:W-:-:S03]  /*ee90*/  IMAD.MOV.U32 R13, RZ, RZ, R0 ;  /* 0x000000ffff0d7224 */ /* 0x000fc600078e0000 */
[----:B------:R-:W-:-:S04]  /*eea0*/  @!P2 LOP3.LUT R6, R7, R6, RZ, 0x3c, !PT ;  /* 0x000000060706a212 */ /* 0x000fc800078e3cff */
[----:B------:R-:W-:-:S05]  /*eeb0*/  @!P2 LOP3.LUT R7, R7, R6, RZ, 0x3c, !PT ;  /* 0x000000060707a212 */ /* 0x000fca00078e3cff */
[----:B------:R-:W-:Y:S01]  /*eec0*/  @!PT LDS RZ, [RZ] ;  /* 0x00000000fffff984 */ /* 0x000fe20000000800 */
[----:B------:R-:W-:Y:S01]  /*eed0*/  @!PT LDS RZ, [RZ] ;  /* 0x00000000fffff984 */ /* 0x000fe20000000800 */
[----:B------:R-:W-:Y:S01]  /*eee0*/  @!PT LDS RZ, [RZ] ;  /* 0x00000000fffff984 */ /* 0x000fe20000000800 */
[----:B------:R0:W-:Y:S02]  /*eef0*/  @!P2 LDGSTS.E.BYPASS.LTC128B.128 [R10+0x8400], desc[UR36][R6.64], !P0 ;  /* 0x08400000060aafae */ /* 0x0001e4000c101d64 */
[----:B0-----:R-:W-:-:S07]  /*ef00*/  IMAD.MOV.U32 R6, RZ, RZ, R14 ;  /* 0x000000ffff067224 */ /* 0x001fce00078e000e */
[----:B------:R-:W-:Y:S05]  /*ef10*/  WARPSYNC.COLLECTIVE R15, `(.L_x_13141) ;  /* 0x000000000f087348 */ /* 0x000fea0003c00000 */
[----:B------:R0:W1:Y:S02]  /*ef20*/  SHFL.IDX P6, R14, R13, R12, R11 ;  /* 0x0000000c0d0e7389 */ /* 0x00006400000c000b */
[----:B01----:R-:W-:Y:S01]  /*ef30*/  ENDCOLLECTIVE ;  /* 0x000000000000791b */ /* 0x003fe20003800000 */
.L_x_13141:
[----:B------:R-:W-:Y:S02]  /*ef40*/  IMAD.MOV.U32 R13, RZ, RZ, R4 ;  /* 0x000000ffff0d7224 */ /* 0x000fe400078e0004 */
[----:B------:R-:W-:Y:S02]  /*ef50*/  IMAD.MOV.U32 R12, RZ, RZ, 0x2 ;  /* 0x00000002ff0c7424 */ /* 0x000fe400078e00ff */
[----:B------:R-:W-:-:S07]  /*ef60*/  IMAD.MOV.U32 R7, RZ, RZ, R14 ;  /* 0x000000ffff077224 */ /* 0x000fce00078e000e */
[----:B------:R-:W-:Y:S05]  /*ef70*/  WARPSYNC.COLLECTIVE R15, `(.L_x_13142) ;  /* 0x000000000f087348 */ /* 0x000fea0003c00000 */
[----:B------:R0:W1:Y:S02]  /*ef80*/  SHFL.IDX P6, R14, R13, R12, R11 ;  /* 0x0000000c0d0e7389 */ /* 0x00006400000c000b */
[----:B01----:R-:W-:Y:S01]  /*ef90*/  ENDCOLLECTIVE ;  /* 0x000000000000791b */ /* 0x003fe20003800000 */
.L_x_13142:
        /* <DEDUP_REMOVED lines=10> */
[----:B0-----:R-:W-:-:S05]  /*f040*/  VIADD R6, R17, 0x20 ;  /* 0x0000002011067836 */ /* 0x001fca0000000000 */
[----:B------:R-:W-:Y:S01]  /*f050*/  ISETP.GE.AND P1, PT, R6, R3, PT ;  /* 0x000000030600720c */ /* 0x000fe20003f26270 */
[----:B------:R-:W-:-:S12]  /*f060*/  IMAD.MOV.U32 R6, RZ, RZ, R14 ;  /* 0x000000ffff067224 */ /* 0x000fd800078e000e */
[----:B------:R-:W-:Y:S05]  /*f070*/  WARPSYNC.COLLECTIVE R15, `(.L_x_13143) ;  /* 0x000000000f087348 */ /* 0x000fea0003c00000 */
[----:B------:R0:W1:Y:S02]  /*f080*/  SHFL.IDX P6, R14, R13, R12, R11 ;  /* 0x0000000c0d0e7389 */ /* 0x00006400000c000b */
[----:B01----:R-:W-:Y:S01]  /*f090*/  ENDCOLLECTIVE ;  /* 0x000000000000791b */ /* 0x003fe20003800000 */
.L_x_13143:
[----:B------:R-:W-:Y:S02]  /*f0a0*/  IMAD.MOV.U32 R13, RZ, RZ, R4 ;  /* 0x000000ffff0d7224 */ /* 0x000fe400078e0004 */
[----:B------:R-:W-:Y:S02]  /*f0b0*/  IMAD.MOV.U32 R12, RZ, RZ, 0x3 ;  /* 0x00000003ff0c7424 */ /* 0x000fe400078e00ff */
[----:B------:R-:W-:-:S07]  /*f0c0*/  IMAD.MOV.U32 R7, RZ, RZ, R14 ;  /* 0x000000ffff077224 */ /* 0x000fce00078e000e */
[----:B------:R-:W-:Y:S05]  /*f0d0*/  WARPSYNC.COLLECTIVE R15, `(.L_x_13144) ;  /* 0x000000000f087348 */ /* 0x000fea0003c00000 */
[----:B------:R0:W1:Y:S02]  /*f0e0*/  SHFL.IDX P6, R14, R13, R12, R11 ;  /* 0x0000000c0d0e7389 */ /* 0x00006400000c000b */
[----:B01----:R-:W-:Y:S01]  /*f0f0*/  ENDCOLLECTIVE ;  /* 0x000000000000791b */ /* 0x003fe20003800000 */
.L_x_13144:
[----:B------:R-:W-:-:S04]  /*f100*/  @!P1 LEA R7, P2, R28, R7, 0x1 ;  /* 0x000000071c079211 */ /* 0x000fc800078408ff */
[----:B------:R-:W-:-:S04]  /*f110*/  @!P1 IADD3.X R6, RZ, R6, RZ, P2, !PT ;  /* 0x00000006ff069210 */ /* 0x000fc800017fe4ff */
        /* <DEDUP_REMOVED lines=14> */
.L_x_13145:
[----:B------:R-:W-:Y:S02]  /*f200*/  IMAD.MOV.U32 R13, RZ, RZ, R4 ;  /* 0x000000ffff0d7224 */ /* 0x000fe400078e0004 */
[----:B------:R-:W-:Y:S02]  /*f210*/  IMAD.MOV.U32 R12, RZ, RZ, 0x4 ;  /* 0x00000004ff0c7424 */ /* 0x000fe400078e00ff */
[----:B------:R-:W-:-:S07]  /*f220*/  IMAD.MOV.U32 R7, RZ, RZ, R14 ;  /* 0x000000ffff077224 */ /* 0x000fce00078e000e */
[----:B------:R-:W-:Y:S05]  /*f230*/  WARPSYNC.COLLECTIVE R15, `(.L_x_13146) ;  /* 0x000000000f087348 */ /* 0x000fea0003c00000 */
[----:B------:R0:W1:Y:S02]  /*f240*/  SHFL.IDX P6, R14, R13, R12, R11 ;  /* 0x0000000c0d0e7389 */ /* 0x00006400000c000b */
[----:B01----:R-:W-:Y:S01]  /*f250*/  ENDCOLLECTIVE ;  /* 0x000000000000791b */ /* 0x003fe20003800000 */
.L_x_13146:
        /* <DEDUP_REMOVED lines=11> */
[----:B------:R-:W-:Y:S02]  /*f310*/  ISETP.GE.AND P1, PT, R6, R3, PT ;  /* 0x000000030600720c */ /* 0x000fe40003f26270 */
[----:B------:R-:W-:-:S11]  /*f320*/  MOV R6, R14 ;  /* 0x0000000e00067202 */ /* 0x000fd60000000f00 */
[----:B------:R-:W-:Y:S05]  /*f330*/  WARPSYNC.COLLECTIVE R15, `(.L_x_13147) ;  /* 0x000000000f087348 */ /* 0x000fea0003c00000 */
[----:B------:R0:W1:Y:S02]  /*f340*/  SHFL.IDX P6, R14, R13, R12, R11 ;  /* 0x0000000c0d0e7389 */ /* 0x00006400000c000b */
[----:B01----:R-:W-:Y:S01]  /*f350*/  ENDCOLLECTIVE ;  /* 0x000000000000791b */ /* 0x003fe20003800000 */
.L_x_13147:
[----:B------:R-:W-:Y:S02]  /*f360*/  IMAD.MOV.U32 R13, RZ, RZ, R4 ;  /* 0x000000ffff0d7224 */ /* 0x000fe400078e0004 */
[----:B------:R-:W-:Y:S02]  /*f370*/  IMAD.MOV.U32 R12, RZ, RZ, 0x5 ;  /* 0x00000005ff0c7424 */ /* 0x000fe400078e00ff */
[----:B------:R-:W-:-:S07]  /*f380*/  IMAD.MOV.U32 R7, RZ, RZ, R14 ;  /* 0x000000ffff077224 */ /* 0x000fce00078e000e */
[----:B------:R-:W-:Y:S05]  /*f390*/  WARPSYNC.COLLECTIVE R15, `(.L_x_13148) ;  /* 0x000000000f087348 */ /* 0x000fea0003c00000 */
[----:B------:R0:W1:Y:S02]  /*f3a0*/  SHFL.IDX P6, R14, R13, R12, R11 ;  /* 0x0000000c0d0e7389 */ /* 0x00006400000c000b */
[----:B01----:R-:W-:Y:S01]  /*f3b0*/  ENDCOLLECTIVE ;  /* 0x000000000000791b */ /* 0x003fe20003800000 */
.L_x_13148:
        /* <DEDUP_REMOVED lines=16> */
.L_x_13149:
[----:B------:R-:W-:Y:S02]  /*f4c0*/  IMAD.MOV.U32 R13, RZ, RZ, R4 ;  /* 0x000000ffff0d7224 */ /* 0x000fe400078e0004 */
[----:B------:R-:W-:Y:S02]  /*f4d0*/  IMAD.MOV.U32 R12, RZ, RZ, 0x6 ;  /* 0x00000006ff0c7424 */ /* 0x000fe400078e00ff */
[----:B------:R-:W-:-:S07]  /*f4e0*/  IMAD.MOV.U32 R7, RZ, RZ, R14 ;  /* 0x000000ffff077224 */ /* 0x000fce00078e000e */
[----:B------:R-:W-:Y:S05]  /*f4f0*/  WARPSYNC.COLLECTIVE R15, `(.L_x_13150) ;  /* 0x000000000f087348 */ /* 0x000fea0003c00000 */
[----:B------:R0:W1:Y:S02]  /*f500*/  SHFL.IDX P6, R14, R13, R12, R11 ;  /* 0x0000000c0d0e7389 */ /* 0x00006400000c000b */
[----:B01----:R-:W-:Y:S01]  /*f510*/  ENDCOLLECTIVE ;  /* 0x000000000000791b */ /* 0x003fe20003800000 */
.L_x_13150:
        /* <DEDUP_REMOVED lines=16> */
.L_x_13151:
[----:B------:R-:W-:Y:S02]  /*f620*/  IMAD.MOV.U32 R13, RZ, RZ, R4 ;  /* 0x000000ffff0d7224 */ /* 0x000fe400078e0004 */
[----:B------:R-:W-:Y:S02]  /*f630*/  IMAD.MOV.U32 R12, RZ, RZ, 0x7 ;  /* 0x00000007ff0c7424 */ /* 0x000fe400078e00ff */
[----:B------:R-:W-:-:S07]  /*f640*/  IMAD.MOV.U32 R7, RZ, RZ, R14 ;  /* 0x000000ffff077224 */ /* 0x000fce00078e000e */
[----:B------:R-:W-:Y:S05]  /*f650*/  WARPSYNC.COLLECTIVE R15, `(.L_x_13152) ;  /* 0x000000000f087348 */ /* 0x000fea0003c00000 */
[----:B------:R0:W1:Y:S02]  /*f660*/  SHFL.IDX P6, R14, R13, R12, R11 ;  /* 0x0000000c0d0e7389 */ /* 0x00006400000c000b */
[----:B01----:R-:W-:Y:S01]  /*f670*/  ENDCOLLECTIVE ;  /* 0x000000000000791b */ /* 0x003fe20003800000 */
.L_x_13152:
[----:B------:R-:W-:-:S05]  /*f680*/  @!P1 LEA R7, P2, R28, R7, 0x1 ;  /* 0x000000071c079211 */ /* 0x000fca00078408ff */
[----:B------:R-:W-:-:S05]  /*f690*/  @!P1 IMAD.X R6, RZ, RZ, R6, P2 ;  /* 0x000000ffff069224 */ /* 0x000fca00010e0606 */
[-C--:B------:R-:W-:Y:S01]  /*f6a0*/  @!P1 LOP3.LUT R7, R7, R6.reuse, RZ, 0x3c, !PT ;  /* 0x0000000607079212 */ /* 0x080fe200078e3cff */
[----:B------:R-:W-:Y:S02]  /*f6b0*/  IMAD.MOV.U32 R13, RZ, RZ, R0 ;  /* 0x000000ffff0d7224 */ /* 0x000fe400078e0000 */
[----:B------:R-:W-:Y:S01]  /*f6c0*/  VIADD R0, R17, 0x70 ;  /* 0x0000007011007836 */ /* 0x000fe20000000000 */
[----:B------:R-:W-:-:S04]  /*f6d0*/  @!P1 LOP3.LUT R6, R7, R6, RZ, 0x3c, !PT ;  /* 0x0000000607069212 */ /* 0x000fc800078e3cff */
[----:B------:R-:W-:Y:S02]  /*f6e0*/  @!P1 LOP3.LUT R7, R7, R6, RZ, 0x3c, !PT ;  /* 0x0000000607079212 */ /* 0x000fe400078e3cff */
[----:B------:R-:W-:-:S07]  /*f6f0*/  MOV R4, R14 ;  /* 0x0000000e00047202 */ /* 0x000fce0000000f00 */
[----:B------:R-:W-:Y:S05]  /*f700*/  WARPSYNC.COLLECTIVE R15, `(.L_x_13153) ;  /* 0x000000000f087348 */ /* 0x000fea0003c00000 */
[----:B------:R0:W1:Y:S02]  /*f710*/  SHFL.IDX P6, R14, R13, R12, R11 ;  /* 0x0000000c0d0e7389 */ /* 0x00006400000c000b */
[----:B01----:R-:W-:Y:S01]  /*f720*/  ENDCOLLECTIVE ;  /* 0x000000000000791b */ /* 0x003fe20003800000 */
.L_x_13153:
[----:B------:R-:W-:Y:S01]  /*f730*/  @!PT LDS RZ, [RZ] ;  /* 0x00000000fffff984 */ /* 0x000fe20000000800 */
[----:B------:R-:W-:Y:S01]  /*f740*/  @!PT LDS RZ, [RZ] ;  /* 0x00000000fffff984 */ /* 0x000fe20000000800 */
[----:B------:R-:W-:Y:S01]  /*f750*/  @!PT LDS RZ, [RZ] ;  /* 0x00000000fffff984 */ /* 0x000fe20000000800 */
[----:B------:R0:W-:Y:S01]  /*f760*/  @!P1 LDGSTS.E.BYPASS.LTC128B.128 [R10+0xb400], desc[UR36][R6.64], !P0 ;  /* 0x0b400000060a9fae */ /* 0x0001e2000c101d64 */
[----:B------:R-:W-:Y:S01]  /*f770*/  ISETP.GE.AND P1, PT, R0, R3, PT ;  /* 0x000000030000720c */ /* 0x000fe20003f26270 */
[----:B------:R-:W-:Y:S02]  /*f780*/  VIADD R0, R17, 0x80 ;  /* 0x0000008011007836 */ /* 0x000fe40000000000 */
[----:B------:R-:W-:Y:S02]  /*f790*/  IMAD.MOV.U32 R13, RZ, RZ, R2 ;  /* 0x000000ffff0d7224 */ /* 0x000fe400078e0002 */
[----:B------:R-:W-:Y:S02]  /*f7a0*/  IMAD.MOV.U32 R12, RZ, RZ, RZ ;  /* 0x000000ffff0c7224 */ /* 0x000fe400078e00ff */
[----:B0-----:R-:W-:-:S07]  /*f7b0*/  IMAD.MOV.U32 R6, RZ, RZ, R14 ;  /* 0x000000ffff067224 */ /* 0x001fce00078e000e */
[----:B------:R-:W-:Y:S05]  /*f7c0*/  WARPSYNC.COLLECTIVE R15, `(.L_x_13154) ;  /* 0x000000000f087348 */ /* 0x000fea0003c00000 */
[----:B------:R0:W1:Y:S02]  /*f7d0*/  SHFL.IDX P6, R14, R13, R12, R11 ;  /* 0x0000000c0d0e7389 */ /* 0x00006400000c000b */
[----:B01----:R-:W-:Y:S01]  /*f7e0*/  ENDCOLLECTIVE ;  /* 0x000000000000791b */ /* 0x003fe20003800000 */
.L_x_13154:
        /* <DEDUP_REMOVED lines=12> */
.L_x_13155:
[----:B------:R-:W-:Y:S02]  /*f8b0*/  IMAD.MOV.U32 R13, RZ, RZ, R2 ;  /* 0x000000ffff0d7224 */ /* 0x000fe400078e0002 */
[----:B------:R-:W-:Y:S01]  /*f8c0*/  IMAD.MOV.U32 R12, RZ, RZ, 0x1 ;  /* 0x00000001ff0c7424 */ /* 0x000fe200078e00ff */
[----:B------:R-:W-:-:S07]  /*f8d0*/  MOV R4, R14 ;  /* 0x0000000e00047202 */ /* 0x000fce0000000f00 */
[----:B------:R-:W-:Y:S05]  /*f8e0*/  WARPSYNC.COLLECTIVE R15, `(.L_x_13156) ;  /* 0x000000000f087348 */ /* 0x000fea0003c00000 */
[----:B------:R0:W1:Y:S02]  /*f8f0*/  SHFL.IDX P6, R14, R13, R12, R11 ;  /* 0x0000000c0d0e7389 */ /* 0x00006400000c000b */
[----:B01----:R-:W-:Y:S01]  /*f900*/  ENDCOLLECTIVE ;  /* 0x000000000000791b */ /* 0x003fe20003800000 */
.L_x_13156:
[----:B------:R-:W-:-:S05]  /*f910*/  @!P1 LEA R4, P3, R28, R4, 0x1 ;  /* 0x000000041c049211 */ /* 0x000fca00078608ff */
[----:B------:R-:W-:Y:S02]  /*f920*/  @!P1 IMAD.X R0, RZ, RZ, R0, P3 ;  /* 0x000000ffff009224 */ /* 0x000fe400018e0600 */
[----:B------:R-:W-:Y:S02]  /*f930*/  @!P1 IMAD.MOV.U32 R6, RZ, RZ, R4 ;  /* 0x000000ffff069224 */ /* 0x000fe400078e0004 */
[----:B------:R-:W-:Y:S02]  /*f940*/  @!P1 IMAD.MOV.U32 R7, RZ, RZ, R0 ;  /* 0x000000ffff079224 */ /* 0x000fe400078e0000 */
[C---:B------:R-:W-:Y:S02]  /*f950*/  VIADD R0, R17.reuse, 0x90 ;  /* 0x0000009011007836 */ /* 0x040fe40000000000 */
[----:B------:R-:W-:Y:S01]  /*f960*/  IMAD.MOV.U32 R13, RZ, RZ, R5 ;  /* 0x000000ffff0d7224 */ /* 0x000fe200078e0005 */
[----:B------:R-:W-:Y:S01]  /*f970*/  @!PT LDS RZ, [RZ] ;  /* 0x00000000fffff984 */ /* 0x000fe20000000800 */
[----:B------:R-:W-:Y:S01]  /*f980*/  @!PT LDS RZ, [RZ] ;  /* 0x00000000fffff984 */ /* 0x000fe20000000800 */
[----:B------:R-:W-:Y:S01]  /*f990*/  @!PT LDS RZ, [RZ] ;  /* 0x00000000fffff984 */ /* 0x000fe20000000800 */
[----:B------:R0:W-:Y:S01]  /*f9a0*/  @!P1 LDGSTS.E.BYPASS.LTC128B.128 [R10+0xc400], desc[UR36][R6.64], !P0 ;  /* 0x0c400000060a9fae */ /* 0x0001e2000c101d64 */
[----:B------:R-:W-:Y:S01]  /*f9b0*/  VIADD R4, R17, 0xa0 ;  /* 0x000000a011047836 */ /* 0x000fe20000000000 */
[----:B------:R-:W-:Y:S01]  /*f9c0*/  ISETP.GE.AND P1, PT, R0, R3, PT ;  /* 0x000000030000720c */ /* 0x000fe20003f26270 */
[----:B------:R-:W-:-:S12]  /*f9d0*/  IMAD.MOV.U32 R0, RZ, RZ, R14 ;  /* 0x000000ffff007224 */ /* 0x000fd800078e000e */
[----:B0-----:R-:W-:Y:S05]  /*f9e0*/  WARPSYNC.COLLECTIVE R15, `(.L_x_13157) ;  /* 0x000000000f087348 */ /* 0x001fea0003c00000 */
[----:B------:R1:W2:Y:S02]  /*f9f0*/  SHFL.IDX P6, R14, R13, R12, R11 ;  /* 0x0000000c0d0e7389 */ /* 0x0002a400000c000b */
[----:B012---:R-:W-:Y:S01]  /*fa00*/  ENDCOLLECTIVE ;  /* 0x000000000000791b */ /* 0x007fe20003800000 */
.L_x_13157:
[----:B------:R-:W-:Y:S02]  /*fa10*/  IMAD.MOV.U32 R13, RZ, RZ, R2 ;  /* 0x000000ffff0d7224 */ /* 0x000fe400078e0002 */
[----:B------:R-:W-:Y:S02]  /*fa20*/  IMAD.MOV.U32 R12, RZ, RZ, 0x2 ;  /* 0x00000002ff0c7424 */ /* 0x000fe400078e00ff */
[----:B------:R-:W-:-:S07]  /*fa30*/  IMAD.MOV.U32 R6, RZ, RZ, R14 ;  /* 0x000000ffff067224 */ /* 0x000fce00078e000e */
[----:B------:R-:W-:Y:S05]  /*fa40*/  WARPSYNC.COLLECTIVE R15, `(.L_x_13158) ;  /* 0x000000000f087348 */ /* 0x000fea0003c00000 */
[----:B------:R0:W1:Y:S02]  /*fa50*/  SHFL.IDX P6, R14, R13, R12, R11 ;  /* 0x0000000c0d0e7389 */ /* 0x00006400000c000b */
[----:B01----:R-:W-:Y:S01]  /*fa60*/  ENDCOLLECTIVE ;  /* 0x000000000000791b */ /* 0x003fe20003800000 */
.L_x_13158:
[----:B------:R-:W-:-:S04]  /*fa70*/  @!P1 LEA R6, P2, R28, R6, 0x1 ;  /* 0x000000061c069211 */ /* 0x000fc800078408ff */
[----:B------:R-:W-:Y:S02]  /*fa80*/  @!P1 IADD3.X R0, RZ, R0, RZ, P2, !PT ;  /* 0x00000000ff009210 */ /* 0x000fe400017fe4ff */
[----:B------:R-:W-:-:S03]  /*fa90*/  ISETP.GE.AND P2, PT, R4, R3, PT ;  /* 0x000000030400720c */ /* 0x000fc60003f46270 */
[----:B------:R-:W-:Y:S02]  /*faa0*/  @!P1 IMAD.MOV.U32 R7, RZ, RZ, R0 ;  /* 0x000000ffff079224 */ /* 0x000fe400078e0000 */
[----:B------:R-:W-:-:S03]  /*fab0*/  IMAD.MOV.U32 R13, RZ, RZ, R5 ;  /* 0x000000ffff0d7224 */ /* 0x000fc600078e0005 */
[----:B------:R-:W-:Y:S01]  /*fac0*/  @!PT LDS RZ, [RZ] ;  /* 0x00000000fffff984 */ /* 0x000fe20000000800 */
[----:B------:R-:W-:Y:S01]  /*fad0*/  @!PT LDS RZ, [RZ] ;  /* 0x00000000fffff984 */ /* 0x000fe20000000800 */
[----:B------:R-:W-:Y:S01]  /*fae0*/  @!PT LDS RZ, [RZ] ;  /* 0x00000000fffff984 */ /* 0x000fe20000000800 */
[----:B------:R0:W-:Y:S01]  /*faf0*/  @!P1 LDGSTS.E.BYPASS.LTC128B.128 [R10+0xcc00], desc[UR36][R6.64], !P0 ;  /* 0x0cc00000060a9fae */ /* 0x0001e2000c101d64 */
[----:B------:R-:W-:-:S07]  /*fb00*/  IMAD.MOV.U32 R0, RZ, RZ, R14 ;  /* 0x000000ffff007224 */ /* 0x000fce00078e000e */
[----:B0-----:R-:W-:Y:S05]  /*fb10*/  WARPSYNC.COLLECTIVE R15, `(.L_x_13159) ;  /* 0x000000000f087348 */ /* 0x001fea0003c00000 */
[----:B------:R1:W2:Y:S02]  /*fb20*/  SHFL.IDX P6, R14, R13, R12, R11 ;  /* 0x0000000c0d0e7389 */ /* 0x0002a400000c000b */
[----:B012---:R-:W-:Y:S01]  /*fb30*/  ENDCOLLECTIVE ;  /* 0x000000000000791b */ /* 0x007fe20003800000 */
.L_x_13159:
[----:B------:R-:W-:Y:S01]  /*fb40*/  MOV R13, R2 ;  /* 0x00000002000d7202 */ /* 0x000fe20000000f00 */
[----:B------:R-:W-:Y:S02]  /*fb50*/  IMAD.MOV.U32 R12, RZ, RZ, 0x3 ;  /* 0x00000003ff0c7424 */ /* 0x000fe400078e00ff */
[----:B------:R-:W-:-:S07]  /*fb60*/  IMAD.MOV.U32 R6, RZ, RZ, R14 ;  /* 0x000000ffff067224 */ /* 0x000fce00078e000e */
[----:B------:R-:W-:Y:S05]  /*fb70*/  WARPSYNC.COLLECTIVE R15, `(.L_x_13160) ;  /* 0x000000000f087348 */ /* 0x000fea0003c00000 */
[----:B------:R0:W1:Y:S02]  /*fb80*/  SHFL.IDX P6, R14, R13, R12, R11 ;  /* 0x0000000c0d0e7389 */ /* 0x00006400000c000b */
[----:B01----:R-:W-:Y:S01]  /*fb90*/  ENDCOLLECTIVE ;  /* 0x000000000000791b */ /* 0x003fe20003800000 */
.L_x_13160:
[----:B------:R-:W-:-:S05]  /*fba0*/  @!P2 LEA R6, P1, R28, R6, 0x1 ;  /* 0x000000061c06a211 */ /* 0x000fca00078208ff */
[----:B------:R-:W-:-:S04]  /*fbb0*/  @!P2 IMAD.X R0, RZ, RZ, R0, P1 ;  /* 0x000000ffff00a224 */ /* 0x000fc800008e0600 */
        /* <DEDUP_REMOVED lines=10> */
.L_x_13161:
[----:B------:R-:W-:Y:S01]  /*fc60*/  IMAD.MOV.U32 R2, RZ, RZ, R14 ;  /* 0x000000ffff027224 */ /* 0x000fe200078e000e */
[----:B------:R-:W-:Y:S06]  /*fc70*/  BRA `(.L_x_13162) ;  /* 0xffffffb800587947 */ /* 0x000fec000383ffff */
.L_x_13066:
[----:B0-----:R0:W1:Y:S02]  /*fc80*/  SYNCS.PHASECHK.TRANS64.TRYWAIT P0, [R22+URZ+0x16820], R0 ;  /* 0x01682000160075a7 */ /* 0x001064000800017f */
[----:B-1----:R-:W-:Y:S05]  /*fc90*/  @!P0 NANOSLEEP.SYNCS 0x989680 ;  /* 0x009896800000895d */ /* 0x002fea0003900000 */
[----:B------:R-:W1:Y:S02]  /*fca0*/  @!P0 SYNCS.PHASECHK.TRANS64 P0, [R22+URZ+0x16820], R0 ;  /* 0x01682000160085a7 */ /* 0x000e64000800007f */
[----:B-1----:R-:W-:Y:S05]  /*fcb0*/  @!P0 BRA `(.L_x_13066) ;  /* 0xfffffffc00f08947 */ /* 0x002fea000383ffff */
[----:B------:R-:W-:Y:S05]  /*fcc0*/  BRA `(.L_x_13163) ;  /* 0xffffffb800b47947 */ /* 0x000fea000383ffff */
.L_x_13071:
[----:B0-----:R0:W1:Y:S02]  /*fcd0*/  SYNCS.PHASECHK.TRANS64.TRYWAIT P0, [R5+URZ+0x16840], R2 ;  /* 0x01684002050075a7 */ /* 0x001064000800017f */
[----:B-1----:R-:W-:Y:S05]  /*fce0*/  @!P0 NANOSLEEP.SYNCS 0x989680 ;  /* 0x009896800000895d */ /* 0x002fea0003900000 */
[----:B------:R-:W1:Y:S02]  /*fcf0*/  @!P0 SYNCS.PHASECHK.TRANS64 P0, [R5+URZ+0x16840], R2 ;  /* 0x01684002050085a7 */ /* 0x000e64000800007f */
[----:B-1----:R-:W-:Y:S05]  /*fd00*/  @!P0 BRA `(.L_x_13071) ;  /* 0xfffffffc00f08947 */ /* 0x002fea000383ffff */
[----:B------:R-:W-:Y:S05]  /*fd10*/  BRA `(.L_x_13164) ;  /* 0xffffffbc008c7947 */ /* 0x000fea000383ffff */
.L_x_13072:
        /* <DEDUP_REMOVED lines=8> */
.L_x_13166:
[----:B------:R-:W-:Y:S05]  /*fda0*/  BSYNC B1 ;  /* 0x0000000000017941 */ /* 0x000fea0003800000 */
.L_x_13165:
[----:B------:R-:W-:Y:S01]  /*fdb0*/  MOV R13, R8 ;  /* 0x00000008000d7202 */ /* 0x000fe20000000f00 */
        /* <DEDUP_REMOVED lines=8> */
.L_x_13167:
[----:B------:R-:W-:Y:S02]  /*fe40*/  IMAD R9, R9, 0x2, R22 ;  /* 0x0000000209097824 */ /* 0x000fe400078e0216 */
[----:B------:R-:W-:Y:S02]  /*fe50*/  IMAD.MOV.U32 R13, RZ, RZ, R10 ;  /* 0x000000ffff0d7224 */ /* 0x000fe400078e000a */
[----:B------:R-:W-:Y:S02]  /*fe60*/  IMAD.MOV.U32 R12, RZ, RZ, 0x1 ;  /* 0x00000001ff0c7424 */ /* 0x000fe400078e00ff */
[----:B------:R-:W-:-:S07]  /*fe70*/  IMAD.MOV.U32 R2, RZ, RZ, R14 ;  /* 0x000000ffff027224 */ /* 0x000fce00078e000e */
[----:B------:R-:W-:Y:S05]  /*fe80*/  WARPSYNC.COLLECTIVE R15, `(.L_x_13168) ;  /* 0x000000000f087348 */ /* 0x000fea0003c00000 */
[----:B------:R0:W1:Y:S02]  /*fe90*/  SHFL.IDX P6, R14, R13, R12, R11 ;  /* 0x0000000c0d0e7389 */ /* 0x00006400000c000b */
[----:B01----:R-:W-:Y:S01]  /*fea0*/  ENDCOLLECTIVE ;  /* 0x000000000000791b */ /* 0x003fe20003800000 */
.L_x_13168:
[----:B------:R-:W-:-:S05]  /*feb0*/  IADD3 R2, P0, R2, R7, RZ ;  /* 0x0000000702027210 */ /* 0x000fca0007f1e0ff */
[----:B------:R-:W-:-:S05]  /*fec0*/  IMAD.X R3, RZ, RZ, R3, P0 ;  /* 0x000000ffff037224 */ /* 0x000fca00000e0603 */
        /* <DEDUP_REMOVED lines=9> */
.L_x_13169:
[----:B------:R-:W-:Y:S02]  /*ff60*/  IMAD.MOV.U32 R13, RZ, RZ, R10 ;  /* 0x000000ffff0d7224 */ /* 0x000fe400078e000a */
[----:B------:R-:W-:Y:S02]  /*ff70*/  IMAD.MOV.U32 R12, RZ, RZ, 0x2 ;  /* 0x00000002ff0c7424 */ /* 0x000fe400078e00ff */
[----:B------:R-:W-:-:S07]  /*ff80*/  IMAD.MOV.U32 R2, RZ, RZ, R14 ;  /* 0x000000ffff027224 */ /* 0x000fce00078e000e */
[----:B------:R-:W-:Y:S05]  /*ff90*/  WARPSYNC.COLLECTIVE R15, `(.L_x_13170) ;  /* 0x000000000f087348 */ /* 0x000fea0003c00000 */
[----:B------:R0:W1:Y:S02]  /*ffa0*/  SHFL.IDX P6, R14, R13, R12, R11 ;  /* 0x0000000c0d0e7389 */ /* 0x00006400000c000b */
[----:B01----:R-:W-:Y:S01]  /*ffb0*/  ENDCOLLECTIVE ;  /* 0x000000000000791b */ /* 0x003fe20003800000 */
.L_x_13170:
[----:B------:R-:W-:-:S05]  /*ffc0*/  IADD3 R2, P0, R2, R7, RZ ;  /* 0x0000000702027210 */ /* 0x000fca0007f1e0ff */
[----:B------:R-:W-:-:S05]  /*ffd0*/  IMAD.X R3, RZ, RZ, R3, P0 ;  /* 0x000000ffff037224 */ /* 0x000fca00000e0603 */
        /* <DEDUP_REMOVED lines=9> */
.L_x_13171:
[----:B------:R-:W-:Y:S01]  /*10070*/  MOV R13, R10 ;  /* 0x0000000a000d7202 */ /* 0x000fe20000000f00 */
[----:B------:R-:W-:Y:S02]  /*10080*/  IMAD.MOV.U32 R12, RZ, RZ, 0x3 ;  /* 0x00000003ff0c7424 */ /* 0x000fe400078e00ff */
[----:B------:R-:W-:-:S07]  /*10090*/  IMAD.MOV.U32 R2, RZ, RZ, R14 ;  /* 0x000000ffff027224 */ /* 0x000fce00078e000e */
[----:B------:R-:W-:Y:S05]  /*100a0*/  WARPSYNC.COLLECTIVE R15, `(.L_x_13172) ;  /* 0x000000000f087348 */ /* 0x000fea0003c00000 */
[----:B------:R0:W1:Y:S02]  /*100b0*/  SHFL.IDX P6, R14, R13, R12, R11 ;  /* 0x0000000c0d0e7389 */ /* 0x00006400000c000b */
[----:B01----:R-:W-:Y:S01]  /*100c0*/  ENDCOLLECTIVE ;  /* 0x000000000000791b */ /* 0x003fe20003800000 */
.L_x_13172:
        /* <DEDUP_REMOVED lines=11> */
.L_x_13173:
[----:B------:R-:W-:Y:S02]  /*10180*/  IMAD.MOV.U32 R13, RZ, RZ, R10 ;  /* 0x000000ffff0d7224 */ /* 0x000fe400078e000a */
[----:B------:R-:W-:Y:S02]  /*10190*/  IMAD.MOV.U32 R12, RZ, RZ, 0x4 ;  /* 0x00000004ff0c7424 */ /* 0x000fe400078e00ff */
[----:B------:R-:W-:-:S07]  /*101a0*/  IMAD.MOV.U32 R2, RZ, RZ, R14 ;  /* 0x000000ffff027224 */ /* 0x000fce00078e000e */
[----:B------:R-:W-:Y:S05]  /*101b0*/  WARPSYNC.COLLECTIVE R15, `(.L_x_13174) ;  /* 0x000000000f087348 */ /* 0x000fea0003c00000 */
[----:B------:R0:W1:Y:S02]  /*101c0*/  SHFL.IDX P6, R14, R13, R12, R11 ;  /* 0x0000000c0d0e7389 */ /* 0x00006400000c000b */
[----:B01----:R-:W-:Y:S01]  /*101d0*/  ENDCOLLECTIVE ;  /* 0x000000000000791b */ /* 0x003fe20003800000 */
.L_x_13174:
        /* <DEDUP_REMOVED lines=11> */
.L_x_13175:
[----:B------:R-:W-:Y:S02]  /*10290*/  IMAD.MOV.U32 R13, RZ, RZ, R10 ;  /* 0x000000ffff0d7224 */ /* 0x000fe400078e000a */
[----:B------:R-:W-:Y:S01]  /*102a0*/  IMAD.MOV.U32 R12, RZ, RZ, 0x5 ;  /* 0x00000005ff0c7424 */ /* 0x000fe200078e00ff */
[----:B------:R-:W-:-:S07]  /*102b0*/  MOV R2, R14 ;  /* 0x0000000e00027202 */ /* 0x000fce0000000f00 */
[----:B------:R-:W-:Y:S05]  /*102c0*/  WARPSYNC.COLLECTIVE R15, `(.L_x_13176) ;  /* 0x000000000f087348 */ /* 0x000fea0003c00000 */
[----:B------:R0:W1:Y:S02]  /*102d0*/  SHFL.IDX P6, R14, R13, R12, R11 ;  /* 0x0000000c0d0e7389 */ /* 0x00006400000c000b */
[----:B01----:R-:W-:Y:S01]  /*102e0*/  ENDCOLLECTIVE ;  /* 0x000000000000791b */ /* 0x003fe20003800000 */
.L_x_13176:
        /* <DEDUP_REMOVED lines=11> */
.L_x_13177:
[----:B------:R-:W-:Y:S02]  /*103a0*/  IMAD.MOV.U32 R13, RZ, RZ, R10 ;  /* 0x000000ffff0d7224 */ /* 0x000fe400078e000a */
[----:B------:R-:W-:Y:S02]  /*103b0*/  IMAD.MOV.U32 R12, RZ, RZ, 0x6 ;  /* 0x00000006ff0c7424 */ /* 0x000fe400078e00ff */
[----:B------:R-:W-:-:S07]  /*103c0*/  IMAD.MOV.U32 R2, RZ, RZ, R14 ;  /* 0x000000ffff027224 */ /* 0x000fce00078e000e */
[----:B------:R-:W-:Y:S05]  /*103d0*/  WARPSYNC.COLLECTIVE R15, `(.L_x_13178) ;  /* 0x000000000f087348 */ /* 0x000fea0003c00000 */
[----:B------:R0:W1:Y:S02]  /*103e0*/  SHFL.IDX P6, R14, R13, R12, R11 ;  /* 0x0000000c0d0e7389 */ /* 0x00006400000c000b */
[----:B01----:R-:W-:Y:S01]  /*103f0*/  ENDCOLLECTIVE ;  /* 0x000000000000791b */ /* 0x003fe20003800000 */
.L_x_13178:
        /* <DEDUP_REMOVED lines=11> */
.L_x_13179:
[----:B------:R-:W-:Y:S02]  /*104b0*/  IMAD.MOV.U32 R13, RZ, RZ, R10 ;  /* 0x000000ffff0d7224 */ /* 0x000fe400078e000a */
[----:B------:R-:W-:Y:S02]  /*104c0*/  IMAD.MOV.U32 R12, RZ, RZ, 0x7 ;  /* 0x00000007ff0c7424 */ /* 0x000fe400078e00ff */
[----:B------:R-:W-:-:S07]  /*104d0*/  IMAD.MOV.U32 R2, RZ, RZ, R14 ;  /* 0x000000ffff027224 */ /* 0x000fce00078e000e */
[----:B------:R-:W-:Y:S05]  /*104e0*/  WARPSYNC.COLLECTIVE R15, `(.L_x_13180) ;  /* 0x000000000f087348 */ /* 0x000fea0003c00000 */
[----:B------:R0:W1:Y:S02]  /*104f0*/  SHFL.IDX P6, R14, R13, R12, R11 ;  /* 0x0000000c0d0e7389 */ /* 0x00006400000c000b */
[----:B01----:R-:W-:Y:S01]  /*10500*/  ENDCOLLECTIVE ;  /* 0x000000000000791b */ /* 0x003fe20003800000 */
.L_x_13180:
        /* <DEDUP_REMOVED lines=11> */
.L_x_13181:
[----:B------:R-:W-:Y:S01]  /*105c0*/  IMAD.MOV.U32 R2, RZ, RZ, R14 ;  /* 0x000000ffff027224 */ /* 0x000fe200078e000e */
[----:B------:R-:W-:Y:S06]  /*105d0*/  BRA `(.L_x_13182) ;  /* 0xffffffb800707947 */ /* 0x000fec000383ffff */
.L_x_13077:
[----:B-1----:R1:W2:Y:S02]  /*105e0*/  SYNCS.PHASECHK.TRANS64.TRYWAIT P0, [R5+URZ+0x16860], R2 ;  /* 0x01686002050075a7 */ /* 0x0022a4000800017f */
[----:B--2---:R-:W-:Y:S05]  /*105f0*/  @!P0 NANOSLEEP.SYNCS 0x989680 ;  /* 0x009896800000895d */ /* 0x004fea0003900000 */
[----:B------:R-:W2:Y:S02]  /*10600*/  @!P0 SYNCS.PHASECHK.TRANS64 P0, [R5+URZ+0x16860], R2 ;  /* 0x01686002050085a7 */ /* 0x000ea4000800007f */
[----:B--2---:R-:W-:Y:S05]  /*10610*/  @!P0 BRA `(.L_x_13077) ;  /* 0xfffffffc00f08947 */ /* 0x004fea000383ffff */
[----:B------:R-:W-:Y:S05]  /*10620*/  BRA `(.L_x_13183) ;  /* 0xffffffb800c87947 */ /* 0x000fea000383ffff */
.L_x_13078:
[----:B------:R-:W-:Y:S01]  /*10630*/  BSSY B1, `(.L_x_13184) ;  /* 0x0000008000017945 */ /* 0x000fe20003800000 */
[----:B------:R-:W-:Y:S01]  /*10640*/  IMAD.MOV.U32 R13, RZ, RZ, R23 ;  /* 0x000000ffff0d7224 */ /* 0x000fe200078e0017 */
[----:B------:R-:W-:Y:S01]  /*10650*/  MOV R12, RZ ;  /* 0x000000ff000c7202 */ /* 0x000fe20000000f00 */
[----:B------:R-:W-:Y:S02]  /*10660*/  IMAD.MOV.U32 R11, RZ, RZ, 0x181f ;  /* 0x0000181fff0b7424 */ /* 0x000fe400078e00ff */
[----:B------:R-:W-:-:S07]  /*10670*/  IMAD.MOV.U32 R15, RZ, RZ, -0x1 ;  /* 0xffffffffff0f7424 */ /* 0x000fce00078e00ff */
[----:B-1----:R-:W-:Y:S05]  /*10680*/  WARPSYNC.COLLECTIVE R15, `(.L_x_13185) ;  /* 0x000000000f087348 */ /* 0x002fea0003c00000 */
[----:B------:R0:W2:Y:S02]  /*10690*/  SHFL.IDX P6, R14, R13, R12, R11 ;  /* 0x0000000c0d0e7389 */ /* 0x0000a400000c000b */
[----:B012---:R-:W-:Y:S01]  /*106a0*/  ENDCOLLECTIVE ;  /* 0x000000000000791b */ /* 0x007fe20003800000 */
.L_x_13185:
[----:B------:R-:W-:Y:S05]  /*106b0*/  BSYNC B1 ;  /* 0x0000000000017941 */ /* 0x000fea0003800000 */
.L_x_13184:
[----:B------:R-:W-:Y:S01]  /*106c0*/  IMAD.MOV.U32 R13, RZ, RZ, R18 ;  /* 0x000000ffff0d7224 */ /* 0x000fe200078e0012 */
[----:B------:R-:W-:Y:S01]  /*106d0*/  ISETP.LT.OR P2, PT, R8, 0x1, P1 ;  /* 0x000000010800780c */ /* 0x000fe20000f41670 */
[----:B------:R-:W-:Y:S01]  /*106e0*/  IMAD.MOV.U32 R12, RZ, RZ, RZ ;  /* 0x000000ffff0c7224 */ /* 0x000fe200078e00ff */
[----:B------:R-:W-:Y:S01]  /*106f0*/  LEA R6, R6, R22, 0x1 ;  /* 0x0000001606067211 */ /* 0x000fe200078e08ff */
[----:B------:R-:W-:Y:S02]  /*10700*/  IMAD.MOV.U32 R11, RZ, RZ, 0x181f ;  /* 0x0000181fff0b7424 */ /* 0x000fe400078e00ff */
[----:B------:R-:W-:Y:S02]  /*10710*/  IMAD.MOV.U32 R15, RZ, RZ, -0x1 ;  /* 0xffffffffff0f7424 */ /* 0x000fe400078e00ff */
[----:B------:R-:W-:-:S07]  /*10720*/  IMAD.MOV.U32 R3, RZ, RZ, R14 ;  /* 0x000000ffff037224 */ /* 0x000fce00078e000e */
[----:B------:R-:W-:Y:S05]  /*10730*/  WARPSYNC.COLLECTIVE R15, `(.L_x_13186) ;  /* 0x000000000f087348 */ /* 0x000fea0003c00000 */
[----:B------:R0:W1:Y:S02]  /*10740*/  SHFL.IDX P6, R14, R13, R12, R11 ;  /* 0x0000000c0d0e7389 */ /* 0x00006400000c000b */
[----:B01----:R-:W-:Y:S01]  /*10750*/  ENDCOLLECTIVE ;  /* 0x000000000000791b */ /* 0x003fe20003800000 */
.L_x_13186:
[----:B------:R-:W-:Y:S02]  /*10760*/  IMAD.MOV.U32 R13, RZ, RZ, R23 ;  /* 0x000000ffff0d7224 */ /* 0x000fe400078e0017 */
[----:B------:R-:W-:Y:S02]  /*10770*/  IMAD.MOV.U32 R12, RZ, RZ, 0x1 ;  /* 0x00000001ff0c7424 */ /* 0x000fe400078e00ff */
[----:B------:R-:W-:-:S07]  /*10780*/  IMAD.MOV.U32 R2, RZ, RZ, R14 ;  /* 0x000000ffff027224 */ /* 0x000fce00078e000e */
[----:B------:R-:W-:Y:S05]  /*10790*/  WARPSYNC.COLLECTIVE R15, `(.L_x_13187) ;  /* 0x000000000f087348 */ /* 0x000fea0003c00000 */
[----:B------:R0:W1:Y:S02]  /*107a0*/  SHFL.IDX P6, R14, R13, R12, R11 ;  /* 0x0000000c0d0e7389 */ /* 0x00006400000c000b */
[----:B01----:R-:W-:Y:S01]  /*107b0*/  ENDCOLLECTIVE ;  /* 0x000000000000791b */ /* 0x003fe20003800000 */
.L_x_13187:
        /* <DEDUP_REMOVED lines=8> */
[----:B0-----:R-:W-:-:S12]  /*10840*/  IMAD.MOV.U32 R3, RZ, RZ, R14 ;  /* 0x000000ffff037224 */ /* 0x001fd800078e000e */
[----:B------:R-:W-:Y:S05]  /*10850*/  WARPSYNC.COLLECTIVE R15, `(.L_x_13188) ;  /* 0x000000000f087348 */ /* 0x000fea0003c00000 */
[----:B------:R0:W1:Y:S02]  /*10860*/  SHFL.IDX P6, R14, R13, R12, R11 ;  /* 0x0000000c0d0e7389 */ /* 0x00006400000c000b */
[----:B01----:R-:W-:Y:S01]  /*10870*/  ENDCOLLECTIVE ;  /* 0x000000000000791b */ /* 0x003fe20003800000 */
.L_x_13188:
[----:B------:R-:W-:Y:S02]  /*10880*/  IMAD.MOV.U32 R13, RZ, RZ, R23 ;  /* 0x000000ffff0d7224 */ /* 0x000fe400078e0017 */
[----:B------:R-:W-:Y:S02]  /*10890*/  IMAD.MOV.U32 R12, RZ, RZ, 0x2 ;  /* 0x00000002ff0c7424 */ /* 0x000fe400078e00ff */
[----:B------:R-:W-:-:S07]  /*108a0*/  IMAD.MOV.U32 R2, RZ, RZ, R14 ;  /* 0x000000ffff027224 */ /* 0x000fce00078e000e */
[----:B------:R-:W-:Y:S05]  /*108b0*/  WARPSYNC.COLLECTIVE R15, `(.L_x_13189) ;  /* 0x000000000f087348 */ /* 0x000fea0003c00000 */
[----:B------:R0:W1:Y:S02]  /*108c0*/  SHFL.IDX P6, R14, R13, R12, R11 ;  /* 0x0000000c0d0e7389 */ /* 0x00006400000c000b */
[----:B01----:R-:W-:Y:S01]  /*108d0*/  ENDCOLLECTIVE ;  /* 0x000000000000791b */ /* 0x003fe20003800000 */
.L_x_13189:
[----:B------:R-:W-:-:S05]  /*108e0*/  IADD3 R2, P0, R2, R7, RZ ;  /* 0x0000000702027210 */ /* 0x000fca0007f1e0ff */
[----:B------:R-:W-:-:S05]  /*108f0*/  IMAD.X R3, RZ, RZ, R3, P0 ;  /* 0x000000ffff037224 */ /* 0x000fca00000e0603 */
[----:B------:R-:W-:Y:S01]  /*10900*/  @!PT LDS RZ, [RZ] ;  /* 0x00000000fffff984 */ /* 0x000fe20000000800 */
[----:B------:R-:W-:Y:S01]  /*10910*/  @!PT LDS RZ, [RZ] ;  /* 0x00000000fffff984 */ /* 0x000fe20000000800 */
[----:B------:R-:W-:Y:S01]  /*10920*/  @!PT LDS RZ, [RZ] ;  /* 0x00000000fffff984 */ /* 0x000fe20000000800 */
[----:B------:R0:W-:Y:S01]  /*10930*/  LDGSTS.E.BYPASS.LTC128B.128 [R6+0xc00], desc[UR36][R2.64], !P2 ;  /* 0x00c0000002067fae */ /* 0x0001e2000d101d64 */
[----:B------:R-:W-:Y:S02]  /*10940*/  MOV R13, R18 ;  /* 0x00000012000d7202 */ /* 0x000fe40000000f00 */
[----:B------:R-:W-:Y:S01]  /*10950*/  ISETP.LT.OR P2, PT, R8, 0x21, P1 ;  /* 0x000000210800780c */ /* 0x000fe20000f41670 */
[----:B0-----:R-:W-:-:S12]  /*10960*/  IMAD.MOV.U32 R3, RZ, RZ, R14 ;  /* 0x000000ffff037224 */ /* 0x001fd800078e000e */
[----:B------:R-:W-:Y:S05]  /*10970*/  WARPSYNC.COLLECTIVE R15, `(.L_x_13190) ;  /* 0x000000000f087348 */ /* 0x000fea0003c00000 */
[----:B------:R0:W1:Y:S02]  /*10980*/  SHFL.IDX P6, R14, R13, R12, R11 ;  /* 0x0000000c0d0e7389 */ /* 0x00006400000c000b */
[----:B01----:R-:W-:Y:S01]  /*10990*/  ENDCOLLECTIVE ;  /* 0x000000000000791b */ /* 0x003fe20003800000 */
.L_x_13190:
[----:B------:R-:W-:Y:S02]  /*109a0*/  IMAD.MOV.U32 R13, RZ, RZ, R23 ;  /* 0x000000ffff0d7224 */ /* 0x000fe400078e0017 */
[----:B------:R-:W-:Y:S02]  /*109b0*/  IMAD.MOV.U32 R12, RZ, RZ, 0x3 ;  /* 0x00000003ff0c7424 */ /* 0x000fe400078e00ff */
[----:B------:R-:W-:-:S07]  /*109c0*/  IMAD.MOV.U32 R2, RZ, RZ, R14 ;  /* 0x000000ffff027224 */ /* 0x000fce00078e000e */
[----:B------:R-:W-:Y:S05]  /*109d0*/  WARPSYNC.COLLECTIVE R15, `(.L_x_13191) ;  /* 0x000000000f087348 */ /* 0x000fea0003c00000 */
[----:B------:R0:W1:Y:S02]  /*109e0*/  SHFL.IDX P6, R14, R13, R12, R11 ;  /* 0x0000000c0d0e7389 */ /* 0x00006400000c000b */
[----:B01----:R-:W-:Y:S01]  /*109f0*/  ENDCOLLECTIVE ;  /* 0x000000000000791b */ /* 0x003fe20003800000 */
.L_x_13191:
        /* <DEDUP_REMOVED lines=12> */
.L_x_13192:
[----:B------:R-:W-:Y:S01]  /*10ac0*/  IMAD.MOV.U32 R13, RZ, RZ, R23 ;  /* 0x000000ffff0d7224 */ /* 0x000fe200078e0017 */
[----:B------:R-:W-:Y:S01]  /*10ad0*/  MOV R12, 0x4 ;  /* 0x00000004000c7802 */ /* 0x000fe20000000f00 */
[----:B------:R-:W-:-:S07]  /*10ae0*/  IMAD.MOV.U32 R2, RZ, RZ, R14 ;  /* 0x000000ffff027224 */ /* 0x000fce00078e000e */
[----:B------:R-:W-:Y:S05]  /*10af0*/  WARPSYNC.COLLECTIVE R15, `(.L_x_13193) ;  /* 0x000000000f087348 */ /* 0x000fea0003c00000 */
[----:B------:R0:W1:Y:S02]  /*10b00*/  SHFL.IDX P6, R14, R13, R12, R11 ;  /* 0x0000000c0d0e7389 */ /* 0x00006400000c000b */
[----:B01----:R-:W-:Y:S01]  /*10b10*/  ENDCOLLECTIVE ;  /* 0x000000000000791b */ /* 0x003fe20003800000 */
.L_x_13193:
        /* <DEDUP_REMOVED lines=12> */
.L_x_13194:
[----:B------:R-:W-:Y:S02]  /*10be0*/  IMAD.MOV.U32 R13, RZ, RZ, R23 ;  /* 0x000000ffff0d7224 */ /* 0x000fe400078e0017 */
[----:B------:R-:W-:Y:S02]  /*10bf0*/  IMAD.MOV.U32 R12, RZ, RZ, 0x5 ;  /* 0x00000005ff0c7424 */ /* 0x000fe400078e00ff */
[----:B------:R-:W-:-:S07]  /*10c00*/  IMAD.MOV.U32 R2, RZ, RZ, R14 ;  /* 0x000000ffff027224 */ /* 0x000fce00078e000e */
[----:B------:R-:W-:Y:S05]  /*10c10*/  WARPSYNC.COLLECTIVE R15, `(.L_x_13195) ;  /* 0x000000000f087348 */ /* 0x000fea0003c00000 */
[----:B------:R0:W1:Y:S02]  /*10c20*/  SHFL.IDX P6, R14, R13, R12, R11 ;  /* 0x0000000c0d0e7389 */ /* 0x00006400000c000b */
[----:B01----:R-:W-:Y:S01]  /*10c30*/  ENDCOLLECTIVE ;  /* 0x000000000000791b */ /* 0x003fe20003800000 */
.L_x_13195:
        /* <DEDUP_REMOVED lines=12> */
.L_x_13196:
[----:B------:R-:W-:Y:S02]  /*10d00*/  IMAD.MOV.U32 R13, RZ, RZ, R23 ;  /* 0x000000ffff0d7224 */ /* 0x000fe400078e0017 */
[----:B------:R-:W-:Y:S02]  /*10d10*/  IMAD.MOV.U32 R12, RZ, RZ, 0x6 ;  /* 0x00000006ff0c7424 */ /* 0x000fe400078e00ff */
[----:B------:R-:W-:-:S07]  /*10d20*/  IMAD.MOV.U32 R2, RZ, RZ, R14 ;  /* 0x000000ffff027224 */ /* 0x000fce00078e000e */
[----:B------:R-:W-:Y:S05]  /*10d30*/  WARPSYNC.COLLECTIVE R15, `(.L_x_13197) ;  /* 0x000000000f087348 */ /* 0x000fea0003c00000 */
[----:B------:R0:W1:Y:S02]  /*10d40*/  SHFL.IDX P6, R14, R13, R12, R11 ;  /* 0x0000000c0d0e7389 */ /* 0x00006400000c000b */
[----:B01----:R-:W-:Y:S01]  /*10d50*/  ENDCOLLECTIVE ;  /* 0x000000000000791b */ /* 0x003fe20003800000 */
.L_x_13197:
        /* <DEDUP_REMOVED lines=8> */
[----:B0-----:R-:W-:-:S10]  /*10de0*/  IMAD.MOV.U32 R3, RZ, RZ, R14 ;  /* 0x000000ffff037224 */ /* 0x001fd400078e000e */
[----:B------:R-:W-:Y:S05]  /*10df0*/  WARPSYNC.COLLECTIVE R15, `(.L_x_13198) ;  /* 0x000000000f087348 */ /* 0x000fea0003c00000 */
[----:B------:R0:W1:Y:S02]  /*10e00*/  SHFL.IDX P6, R14, R13, R12, R11 ;  /* 0x0000000c0d0e7389 */ /* 0x00006400000c000b */
[----:B01----:R-:W-:Y:S01]  /*10e10*/  ENDCOLLECTIVE ;  /* 0x000000000000791b */ /* 0x003fe20003800000 */
.L_x_13198:
[----:B------:R-:W-:Y:S02]  /*10e20*/  IMAD.MOV.U32 R13, RZ, RZ, R23 ;  /* 0x000000ffff0d7224 */ /* 0x000fe400078e0017 */
[----:B------:R-:W-:Y:S02]  /*10e30*/  IMAD.MOV.U32 R12, RZ, RZ, 0x7 ;  /* 0x00000007ff0c7424 */ /* 0x000fe400078e00ff */
[----:B------:R-:W-:-:S07]  /*10e40*/  IMAD.MOV.U32 R2, RZ, RZ, R14 ;  /* 0x000000ffff027224 */ /* 0x000fce00078e000e */
[----:B------:R-:W-:Y:S05]  /*10e50*/  WARPSYNC.COLLECTIVE R15, `(.L_x_13199) ;  /* 0x000000000f087348 */ /* 0x000fea0003c00000 */
[----:B------:R0:W1:Y:S02]  /*10e60*/  SHFL.IDX P6, R14, R13, R12, R11 ;  /* 0x0000000c0d0e7389 */ /* 0x00006400000c000b */
[----:B01----:R-:W-:Y:S01]  /*10e70*/  ENDCOLLECTIVE ;  /* 0x000000000000791b */ /* 0x003fe20003800000 */
.L_x_13199:
[----:B------:R-:W-:-:S05]  /*10e80*/  IADD3 R2, P0, R2, R7, RZ ;  /* 0x0000000702027210 */ /* 0x000fca0007f1e0ff */
[----:B------:R-:W-:-:S05]  /*10e90*/  IMAD.X R3, RZ, RZ, R3, P0 ;  /* 0x000000ffff037224 */ /* 0x000fca00000e0603 */
[----:B------:R-:W-:Y:S01]  /*10ea0*/  @!PT LDS RZ, [RZ] ;  /* 0x00000000fffff984 */ /* 0x000fe20000000800 */
[----:B------:R-:W-:Y:S01]  /*10eb0*/  @!PT LDS RZ, [RZ] ;  /* 0x00000000fffff984 */ /* 0x000fe20000000800 */
[----:B------:R-:W-:Y:S01]  /*10ec0*/  @!PT LDS RZ, [RZ] ;  /* 0x00000000fffff984 */ /* 0x000fe20000000800 */
[----:B------:R0:W-:Y:S01]  /*10ed0*/  LDGSTS.E.BYPASS.LTC128B.128 [R6+0x3400], desc[UR36][R2.64], !P2 ;  /* 0x0340000002067fae */ /* 0x0001e2000d101d64 */
[----:B------:R-:W-:Y:S01]  /*10ee0*/  MOV R13, R18 ;  /* 0x00000012000d7202 */ /* 0x000fe20000000f00 */
[----:B------:R-:W-:-:S07]  /*10ef0*/  IMAD.MOV.U32 R23, RZ, RZ, R14 ;  /* 0x000000ffff177224 */ /* 0x000fce00078e000e */
[----:B0-----:R-:W-:Y:S05]  /*10f00*/  WARPSYNC.COLLECTIVE R15, `(.L_x_13200) ;  /* 0x000000000f087348 */ /* 0x001fea0003c00000 */
[----:B------:R1:W2:Y:S02]  /*10f10*/  SHFL.IDX P6, R14, R13, R12, R11 ;  /* 0x0000000c0d0e7389 */ /* 0x0002a400000c000b */
[----:B012---:R-:W-:Y:S01]  /*10f20*/  ENDCOLLECTIVE ;  /* 0x000000000000791b */ /* 0x007fe20003800000 */
.L_x_13200:
[----:B------:R-:W-:Y:S01]  /*10f30*/  IMAD.MOV.U32 R2, RZ, RZ, R14 ;  /* 0x000000ffff027224 */ /* 0x000fe200078e000e */
[----:B------:R-:W-:Y:S06]  /*10f40*/  BRA `(.L_x_13201) ;  /* 0xffffffb400747947 */ /* 0x000fec000383ffff */
.L_x_13086:
[----:B0-----:R0:W1:Y:S02]  /*10f50*/  SYNCS.PHASECHK.TRANS64.TRYWAIT P0, [R0+URZ+0x16860], R3 ;  /* 0x01686003000075a7 */ /* 0x001064000800017f */
[----:B-1----:R-:W-:Y:S05]  /*10f60*/  @!P0 NANOSLEEP.SYNCS 0x989680 ;  /* 0x009896800000895d */ /* 0x002fea0003900000 */
[----:B------:R-:W1:Y:S02]  /*10f70*/  @!P0 SYNCS.PHASECHK.TRANS64 P0, [R0+URZ+0x16860], R3 ;  /* 0x01686003000085a7 */ /* 0x000e64000800007f */
[----:B-1----:R-:W-:Y:S05]  /*10f80*/  @!P0 BRA `(.L_x_13086) ;  /* 0xfffffffc00f08947 */ /* 0x002fea000383ffff */
[----:B------:R-:W-:Y:S05]  /*10f90*/  BRA `(.L_x_13202) ;  /* 0xffffffb8008c7947 */ /* 0x000fea000383ffff */
.L_x_13087:
        /* <DEDUP_REMOVED lines=8> */
.L_x_13204:
[----:B------:R-:W-:Y:S05]  /*11020*/  BSYNC B0 ;  /* 0x0000000000007941 */ /* 0x000fea0003800000 */
.L_x_13203:
[----:B------:R-:W-:Y:S01]  /*11030*/  IMAD.MOV.U32 R13, RZ, RZ, R18 ;  /* 0x000000ffff0d7224 */ /* 0x000fe200078e0012 */
[----:B------:R-:W-:Y:S01]  /*11040*/  MOV R15, 0xffffffff ;  /* 0xffffffff000f7802 */ /* 0x000fe20000000f00 */
[----:B------:R-:W-:Y:S02]  /*11050*/  IMAD.MOV.U32 R12, RZ, RZ, RZ ;  /* 0x000000ffff0c7224 */ /* 0x000fe400078e00ff */
[----:B------:R-:W-:Y:S02]  /*11060*/  IMAD.MOV.U32 R11, RZ, RZ, 0x181f ;  /* 0x0000181fff0b7424 */ /* 0x000fe400078e00ff */
[----:B------:R-:W-:Y:S02]  /*11070*/  IMAD.MOV.U32 R3, RZ, RZ, R14 ;  /* 0x000000ffff037224 */ /* 0x000fe400078e000e */
[----:B------:R-:W-:-:S07]  /*11080*/  IMAD.SHL.U32 R5, R28, 0x2, RZ ;  /* 0x000000021c057824 */ /* 0x000fce00078e00ff */
[----:B------:R-:W-:Y:S05]  /*11090*/  WARPSYNC.COLLECTIVE R15, `(.L_x_13205) ;  /* 0x000000000f087348 */ /* 0x000fea0003c00000 */
[----:B------:R0:W1:Y:S02]  /*110a0*/  SHFL.IDX P6, R14, R13, R12, R11 ;  /* 0x0000000c0d0e7389 */ /* 0x00006400000c000b */
[----:B01----:R-:W-:Y:S01]  /*110b0*/  ENDCOLLECTIVE ;  /* 0x000000000000791b */ /* 0x003fe20003800000 */
.L_x_13205:
[----:B------:R-:W-:Y:S01]  /*110c0*/  ULDC UR4, c[0x0][0x2f4] ;  /* 0x0000bd0000047ab9 */ /* 0x000fe20000000800 */
[----:B------:R-:W-:Y:S01]  /*110d0*/  IMAD R4, R4, 0x2, R22 ;  /* 0x0000000204047824 */ /* 0x000fe200078e0216 */
[----:B------:R-:W-:-:S04]  /*110e0*/  ISETP.GE.AND P0, PT, R28, UR4, PT ;  /* 0x000000041c007c0c */ /* 0x000fc8000bf06270 */
[----:B------:R-:W-:Y:S01]  /*110f0*/  ISETP.LT.OR P2, PT, R6, 0x1, P0 ;  /* 0x000000010600780c */ /* 0x000fe20000741670 */
[----:B------:R-:W-:Y:S02]  /*11100*/  IMAD.MOV.U32 R13, RZ, RZ, R23 ;  /* 0x000000ffff0d7224 */ /* 0x000fe400078e0017 */
[----:B------:R-:W-:Y:S01]  /*11110*/  IMAD.MOV.U32 R12, RZ, RZ, 0x1 ;  /* 0x00000001ff0c7424 */ /* 0x000fe200078e00ff */
[----:B------:R-:W-:-:S13]  /*11120*/  IADD3 R2, P1, R14, R5, RZ ;  /* 0x000000050e027210 */ /* 0x000fda0007f3e0ff */
[----:B------:R-:W-:Y:S05]  /*11130*/  WARPSYNC.COLLECTIVE R15, `(.L_x_13206) ;  /* 0x000000000f087348 */ /* 0x000fea0003c00000 */
[----:B------:R0:W1:Y:S02]  /*11140*/  SHFL.IDX P6, R14, R13, R12, R11 ;  /* 0x0000000c0d0e7389 */ /* 0x00006400000c000b */
[----:B01----:R-:W-:Y:S01]  /*11150*/  ENDCOLLECTIVE ;  /* 0x000000000000791b */ /* 0x003fe20003800000 */
.L_x_13206:
[----:B------:R-:W-:-:S05]  /*11160*/  IMAD.X R3, RZ, RZ, R3, P1 ;  /* 0x000000ffff037224 */ /* 0x000fca00008e0603 */
        /* <DEDUP_REMOVED lines=10> */
.L_x_13207:
[----:B------:R-:W-:Y:S01]  /*11210*/  IMAD.MOV.U32 R13, RZ, RZ, R23 ;  /* 0x000000ffff0d7224 */ /* 0x000fe200078e0017 */
[----:B------:R-:W-:Y:S02]  /*11220*/  MOV R12, 0x2 ;  /* 0x00000002000c7802 */ /* 0x000fe40000000f00 */
[----:B------:R-:W-:-:S13]  /*11230*/  IADD3 R2, P1, R14, R5, RZ ;  /* 0x000000050e027210 */ /* 0x000fda0007f3e0ff */
[----:B------:R-:W-:Y:S05]  /*11240*/  WARPSYNC.COLLECTIVE R15, `(.L_x_13208) ;  /* 0x000000000f087348 */ /* 0x000fea0003c00000 */
[----:B------:R0:W1:Y:S02]  /*11250*/  SHFL.IDX P6, R14, R13, R12, R11 ;  /* 0x0000000c0d0e7389 */ /* 0x00006400000c000b */
[----:B01----:R-:W-:Y:S01]  /*11260*/  ENDCOLLECTIVE ;  /* 0x000000000000791b */ /* 0x003fe20003800000 */
.L_x_13208:
        /* <DEDUP_REMOVED lines=11> */
.L_x_13209:
[----:B------:R-:W-:Y:S02]  /*11320*/  IMAD.MOV.U32 R13, RZ, RZ, R23 ;  /* 0x000000ffff0d7224 */ /* 0x000fe400078e0017 */
[----:B------:R-:W-:Y:S01]  /*11330*/  IMAD.MOV.U32 R12, RZ, RZ, 0x3 ;  /* 0x00000003ff0c7424 */ /* 0x000fe200078e00ff */
[----:B------:R-:W-:-:S13]  /*11340*/  IADD3 R2, P1, R14, R5, RZ ;  /* 0x000000050e027210 */ /* 0x000fda0007f3e0ff */
[----:B------:R-:W-:Y:S05]  /*11350*/  WARPSYNC.COLLECTIVE R15, `(.L_x_13210) ;  /* 0x000000000f087348 */ /* 0x000fea0003c00000 */
[----:B------:R0:W1:Y:S02]  /*11360*/  SHFL.IDX P6, R14, R13, R12, R11 ;  /* 0x0000000c0d0e7389 */ /* 0x00006400000c000b */
[----:B01----:R-:W-:Y:S01]  /*11370*/  ENDCOLLECTIVE ;  /* 0x000000000000791b */ /* 0x003fe20003800000 */
.L_x_13210:
        /* <DEDUP_REMOVED lines=11> */
.L_x_13211:
[----:B------:R-:W-:Y:S01]  /*11430*/  IMAD.MOV.U32 R13, RZ, RZ, R23 ;  /* 0x000000ffff0d7224 */ /* 0x000fe200078e0017 */
[----:B------:R-:W-:Y:S02]  /*11440*/  MOV R12, 0x4 ;  /* 0x00000004000c7802 */ /* 0x000fe40000000f00 */
[----:B------:R-:W-:-:S13]  /*11450*/  IADD3 R2, P1, R14, R5, RZ ;  /* 0x000000050e027210 */ /* 0x000fda0007f3e0ff */
[----:B------:R-:W-:Y:S05]  /*11460*/  WARPSYNC.COLLECTIVE R15, `(.L_x_13212) ;  /* 0x000000000f087348 */ /* 0x000fea0003c00000 */
[----:B------:R0:W1:Y:S02]  /*11470*/  SHFL.IDX P6, R14, R13, R12, R11 ;  /* 0x0000000c0d0e7389 */ /* 0x00006400000c000b */
[----:B01----:R-:W-:Y:S01]  /*11480*/  ENDCOLLECTIVE ;  /* 0x000000000000791b */ /* 0x003fe20003800000 */
.L_x_13212:
        /* <DEDUP_REMOVED lines=11> */
.L_x_13213:
[----:B------:R-:W-:Y:S02]  /*11540*/  IMAD.MOV.U32 R13, RZ, RZ, R23 ;  /* 0x000000ffff0d7224 */ /* 0x000fe400078e0017 */
[----:B------:R-:W-:Y:S01]  /*11550*/  IMAD.MOV.U32 R12, RZ, RZ, 0x5 ;  /* 0x00000005ff0c7424 */ /* 0x000fe200078e00ff */
[----:B------:R-:W-:-:S13]  /*11560*/  IADD3 R2, P1, R14, R5, RZ ;  /* 0x000000050e027210 */ /* 0x000fda0007f3e0ff */
[----:B------:R-:W-:Y:S05]  /*11570*/  WARPSYNC.COLLECTIVE R15, `(.L_x_13214) ;  /* 0x000000000f087348 */ /* 0x000fea0003c00000 */
[----:B------:R0:W1:Y:S02]  /*11580*/  SHFL.IDX P6, R14, R13, R12, R11 ;  /* 0x0000000c0d0e7389 */ /* 0x00006400000c000b */
[----:B01----:R-:W-:Y:S01]  /*11590*/  ENDCOLLECTIVE ;  /* 0x000000000000791b */ /* 0x003fe20003800000 */
.L_x_13214:
        /* <DEDUP_REMOVED lines=11> */
.L_x_13215:
[----:B------:R-:W-:Y:S01]  /*11650*/  IMAD.MOV.U32 R13, RZ, RZ, R23 ;  /* 0x000000ffff0d7224 */ /* 0x000fe200078e0017 */
[----:B------:R-:W-:Y:S02]  /*11660*/  MOV R12, 0x6 ;  /* 0x00000006000c7802 */ /* 0x000fe40000000f00 */
[----:B------:R-:W-:-:S13]  /*11670*/  IADD3 R2, P1, R14, R5, RZ ;  /* 0x000000050e027210 */ /* 0x000fda0007f3e0ff */
[----:B------:R-:W-:Y:S05]  /*11680*/  WARPSYNC.COLLECTIVE R15, `(.L_x_13216) ;  /* 0x000000000f087348 */ /* 0x000fea0003c00000 */
[----:B------:R0:W1:Y:S02]  /*11690*/  SHFL.IDX P6, R14, R13, R12, R11 ;  /* 0x0000000c0d0e7389 */ /* 0x00006400000c000b */
[----:B01----:R-:W-:Y:S01]  /*116a0*/  ENDCOLLECTIVE ;  /* 0x000000000000791b */ /* 0x003fe20003800000 */
.L_x_13216:
        /* <DEDUP_REMOVED lines=11> */
.L_x_13217:
[----:B------:R-:W-:Y:S02]  /*11760*/  IMAD.MOV.U32 R13, RZ, RZ, R23 ;  /* 0x000000ffff0d7224 */ /* 0x000fe400078e0017 */
[----:B------:R-:W-:Y:S01]  /*11770*/  IMAD.MOV.U32 R12, RZ, RZ, 0x7 ;  /* 0x00000007ff0c7424 */ /* 0x000fe200078e00ff */
[----:B------:R-:W-:-:S13]  /*11780*/  IADD3 R2, P1, R14, R5, RZ ;  /* 0x000000050e027210 */ /* 0x000fda0007f3e0ff */
[----:B------:R-:W-:Y:S05]  /*11790*/  WARPSYNC.COLLECTIVE R15, `(.L_x_13218) ;  /* 0x000000000f087348 */ /* 0x000fea0003c00000 */
[----:B------:R0:W1:Y:S02]  /*117a0*/  SHFL.IDX P6, R14, R13, R12, R11 ;  /* 0x0000000c0d0e7389 */ /* 0x00006400000c000b */
[----:B01----:R-:W-:Y:S01]  /*117b0*/  ENDCOLLECTIVE ;  /* 0x000000000000791b */ /* 0x003fe20003800000 */
.L_x_13218:
        /* <DEDUP_REMOVED lines=10> */
.L_x_13219:
[----:B------:R-:W-:Y:S05]  /*11860*/  BRA `(.L_x_13220) ;  /* 0xffffffb400507947 */ /* 0x000fea000383ffff */
.L_x_13092:
        /* <DEDUP_REMOVED lines=8> */
.L_x_13222:
[----:B------:R-:W-:Y:S05]  /*118f0*/  BSYNC B0 ;  /* 0x0000000000007941 */ /* 0x000fea0003800000 */
.L_x_13221:
        /* <DEDUP_REMOVED lines=9> */
.L_x_13223:
        /* <DEDUP_REMOVED lines=15> */
[----:B------:R-:W-:Y:S02]  /*11a80*/  ISETP.GE.U32.AND P5, PT, R9, 0x10, PT ;  /* 0x000000100900780c */ /* 0x000fe40003fa6070 */
[----:B------:R-:W-:-:S02]  /*11a90*/  MOV R16, RZ ;  /* 0x000000ff00107202 */ /* 0x000fc40000000f00 */
[----:B--2---:R-:W-:Y:S01]  /*11aa0*/  @!P1 MOV R7, R8 ;  /* 0x0000000800079202 */ /* 0x004fe20000000f00 */
[----:B---3--:R-:W-:Y:S01]  /*11ab0*/  @!P1 IMAD.MOV.U32 R4, RZ, RZ, R5 ;  /* 0x000000ffff049224 */ /* 0x008fe200078e0005 */
[----:B------:R-:W-:-:S03]  /*11ac0*/  ISETP.NE.AND P1, PT, R9, RZ, PT ;  /* 0x000000ff0900720c */ /* 0x000fc60003f25270 */
[----:B------:R-:W-:-:S10]  /*11ad0*/  IMAD R13, R4, R7, RZ ;  /* 0x00000007040d7224 */ /* 0x000fd400078e02ff */
[----:B------:R-:W-:Y:S05]  /*11ae0*/  WARPSYNC.COLLECTIVE R15, `(.L_x_13224) ;  /* 0x000000000f087348 */ /* 0x000fea0003c00000 */
[----:B------:R0:W1:Y:S02]  /*11af0*/  SHFL.UP P6, R14, R13, R12, R11 ;  /* 0x0400000c0d0e7389 */ /* 0x00006400000c000b */
[----:B01----:R-:W-:Y:S01]  /*11b00*/  ENDCOLLECTIVE ;  /* 0x000000000000791b */ /* 0x003fe20003800000 */
.L_x_13224:
[----:B------:R-:W-:Y:S01]  /*11b10*/  IMAD.MOV.U32 R12, RZ, RZ, 0x2 ;  /* 0x00000002ff0c7424 */ /* 0x000fe200078e00ff */
[----:B------:R-:W-:-:S05]  /*11b20*/  SEL R14, R14, RZ, P1 ;  /* 0x000000ff0e0e7207 */ /* 0x000fca0000800000 */
[----:B------:R-:W-:-:S04]  /*11b30*/  IMAD.IADD R5, R13, 0x1, R14 ;  /* 0x000000010d057824 */ /* 0x000fc800078e020e */
[----:B------:R-:W-:-:S07]  /*11b40*/  IMAD.MOV.U32 R13, RZ, RZ, R5 ;  /* 0x000000ffff0d7224 */ /* 0x000fce00078e0005 */
[----:B------:R-:W-:Y:S05]  /*11b50*/  WARPSYNC.COLLECTIVE R15, `(.L_x_13225) ;  /* 0x000000000f087348 */ /* 0x000fea0003c00000 */
[----:B------:R0:W1:Y:S02]  /*11b60*/  SHFL.UP P6, R14, R13, R12, R11 ;  /* 0x0400000c0d0e7389 */ /* 0x00006400000c000b */
[----:B01----:R-:W-:Y:S01]  /*11b70*/  ENDCOLLECTIVE ;  /* 0x000000000000791b */ /* 0x003fe20003800000 */
.L_x_13225:
[----:B------:R-:W-:Y:S01]  /*11b80*/  IMAD.MOV.U32 R12, RZ, RZ, 0x4 ;  /* 0x00000004ff0c7424 */ /* 0x000fe200078e00ff */
[----:B------:R-:W-:-:S05]  /*11b90*/  SEL R2, R14, RZ, P2 ;  /* 0x000000ff0e027207 */ /* 0x000fca0001000000 */
[----:B------:R-:W-:-:S04]  /*11ba0*/  IMAD.IADD R2, R5, 0x1, R2 ;  /* 0x0000000105027824 */ /* 0x000fc800078e0202 */
[----:B------:R-:W-:-:S07]  /*11bb0*/  IMAD.MOV.U32 R13, RZ, RZ, R2 ;  /* 0x000000ffff0d7224 */ /* 0x000fce00078e0002 */
[----:B------:R-:W-:Y:S05]  /*11bc0*/  WARPSYNC.COLLECTIVE R15, `(.L_x_13226) ;  /* 0x000000000f087348 */ /* 0x000fea0003c00000 */
[----:B------:R0:W1:Y:S02]  /*11bd0*/  SHFL.UP P6, R14, R13, R12, R11 ;  /* 0x0400000c0d0e7389 */ /* 0x00006400000c000b */
[----:B01----:R-:W-:Y:S01]  /*11be0*/  ENDCOLLECTIVE ;  /* 0x000000000000791b */ /* 0x003fe20003800000 */
.L_x_13226:
[----:B------:R-:W-:Y:S01]  /*11bf0*/  IMAD.MOV.U32 R12, RZ, RZ, 0x8 ;  /* 0x00000008ff0c7424 */ /* 0x000fe200078e00ff */
[----:B------:R-:W-:-:S04]  /*11c00*/  SEL R3, R14, RZ, P3 ;  /* 0x000000ff0e037207 */ /* 0x000fc80001800000 */
[----:B------:R-:W-:-:S05]  /*11c10*/  IADD3 R8, R2, R3, RZ ;  /* 0x0000000302087210 */ /* 0x000fca0007ffe0ff */
[----:B------:R-:W-:-:S07]  /*11c20*/  IMAD.MOV.U32 R13, RZ, RZ, R8 ;  /* 0x000000ffff0d7224 */ /* 0x000fce00078e0008 */
[----:B------:R-:W-:Y:S05]  /*11c30*/  WARPSYNC.COLLECTIVE R15, `(.L_x_13227) ;  /* 0x000000000f087348 */ /* 0x000fea0003c00000 */
[----:B------:R0:W1:Y:S02]  /*11c40*/  SHFL.UP P6, R14, R13, R12, R11 ;  /* 0x0400000c0d0e7389 */ /* 0x00006400000c000b */
[----:B01----:R-:W-:Y:S01]  /*11c50*/  ENDCOLLECTIVE ;  /* 0x000000000000791b */ /* 0x003fe20003800000 */
.L_x_13227:
[----:B------:R-:W-:Y:S01]  /*11c60*/  IMAD.MOV.U32 R12, RZ, RZ, 0x10 ;  /* 0x00000010ff0c7424 */ /* 0x000fe200078e00ff */
[----:B------:R-:W-:-:S05]  /*11c70*/  SEL R5, R14, RZ, P4 ;  /* 0x000000ff0e057207 */ /* 0x000fca0002000000 */
[----:B------:R-:W-:-:S04]  /*11c80*/  IMAD.IADD R5, R8, 0x1, R5 ;  /* 0x0000000108057824 */ /* 0x000fc800078e0205 */
[----:B------:R-:W-:-:S07]  /*11c90*/  IMAD.MOV.U32 R13, RZ, RZ, R5 ;  /* 0x000000ffff0d7224 */ /* 0x000fce00078e0005 */
[----:B------:R-:W-:Y:S05]  /*11ca0*/  WARPSYNC.COLLECTIVE R15, `(.L_x_13228) ;  /* 0x000000000f087348 */ /* 0x000fea0003c00000 */
[----:B------:R0:W1:Y:S02]  /*11cb0*/  SHFL.UP P6, R14, R13, R12, R11 ;  /* 0x0400000c0d0e7389 */ /* 0x00006400000c000b */
[----:B01----:R-:W-:Y:S01]  /*11cc0*/  ENDCOLLECTIVE ;  /* 0x000000000000791b */ /* 0x003fe20003800000 */
.L_x_13228:
        /* <DEDUP_REMOVED lines=8> */
.L_x_13229:
[----:B------:R-:W-:Y:S05]  /*11d50*/  BRA `(.L_x_13230) ;  /* 0xffffffb4005c7947 */ /* 0x000fea000383ffff */
.L_x_13095:
[----:B------:R-:W-:Y:S01]  /*11d60*/  BSSY B0, `(.L_x_13231) ;  /* 0x0000007000007945 */ /* 0x000fe20003800000 */
[----:B------:R-:W-:Y:S02]  /*11d70*/  IMAD.MOV.U32 R12, RZ, RZ, 0x1 ;  /* 0x00000001ff0c7424 */ /* 0x000fe400078e00ff */
[----:B------:R-:W-:Y:S02]  /*11d80*/  IMAD.MOV.U32 R11, RZ, RZ, RZ ;  /* 0x000000ffff0b7224 */ /* 0x000fe400078e00ff */
[----:B------:R-:W-:-:S07]  /*11d90*/  IMAD.MOV.U32 R15, RZ, RZ, -0x1 ;  /* 0xffffffffff0f7424 */ /* 0x000fce00078e00ff */
[----:B------:R-:W-:Y:S05]  /*11da0*/  WARPSYNC.COLLECTIVE R15, `(.L_x_13232) ;  /* 0x000000000f087348 */ /* 0x000fea0003c00000 */
[----:B------:R0:W1:Y:S02]  /*11db0*/  SHFL.UP P6, R14, R13, R12, R11 ;  /* 0x0400000c0d0e7389 */ /* 0x00006400000c000b */
[----:B01----:R-:W-:Y:S01]  /*11dc0*/  ENDCOLLECTIVE ;  /* 0x000000000000791b */ /* 0x003fe20003800000 */
.L_x_13232:
[----:B------:R-:W-:Y:S05]  /*11dd0*/  BSYNC B0 ;  /* 0x0000000000007941 */ /* 0x000fea0003800000 */
.L_x_13231:
        /* <DEDUP_REMOVED lines=8> */
.L_x_13233:
[----:B------:R-:W-:Y:S02]  /*11e60*/  MOV R12, 0x4 ;  /* 0x00000004000c7802 */ /* 0x000fe40000000f00 */
[----:B------:R-:W-:-:S05]  /*11e70*/  SEL R2, R14, RZ, P2 ;  /* 0x000000ff0e027207 */ /* 0x000fca0001000000 */
[----:B------:R-:W-:-:S04]  /*11e80*/  IMAD.IADD R2, R13, 0x1, R2 ;  /* 0x000000010d027824 */ /* 0x000fc800078e0202 */
[----:B------:R-:W-:-:S07]  /*11e90*/  IMAD.MOV.U32 R13, RZ, RZ, R2 ;  /* 0x000000ffff0d7224 */ /* 0x000fce00078e0002 */
[----:B------:R-:W-:Y:S05]  /*11ea0*/  WARPSYNC.COLLECTIVE R15, `(.L_x_13234) ;  /* 0x000000000f087348 */ /* 0x000fea0003c00000 */
[----:B------:R0:W1:Y:S02]  /*11eb0*/  SHFL.UP P6, R14, R13, R12, R11 ;  /* 0x0400000c0d0e7389 */ /* 0x00006400000c000b */
[----:B01----:R-:W-:Y:S01]  /*11ec0*/  ENDCOLLECTIVE ;  /* 0x000000000000791b */ /* 0x003fe20003800000 */
.L_x_13234:
[----:B------:R-:W-:Y:S01]  /*11ed0*/  IMAD.MOV.U32 R12, RZ, RZ, 0x8 ;  /* 0x00000008ff0c7424 */ /* 0x000fe200078e00ff */
[----:B------:R-:W-:-:S05]  /*11ee0*/  SEL R3, R14, RZ, P3 ;  /* 0x000000ff0e037207 */ /* 0x000fca0001800000 */
[----:B------:R-:W-:-:S04]  /*11ef0*/  IMAD.IADD R3, R2, 0x1, R3 ;  /* 0x0000000102037824 */ /* 0x000fc800078e0203 */
[----:B------:R-:W-:-:S07]  /*11f00*/  IMAD.MOV.U32 R13, RZ, RZ, R3 ;  /* 0x000000ffff0d7224 */ /* 0x000fce00078e0003 */
[----:B------:R-:W-:Y:S05]  /*11f10*/  WARPSYNC.COLLECTIVE R15, `(.L_x_13235) ;  /* 0x000000000f087348 */ /* 0x000fea0003c00000 */
[----:B------:R0:W1:Y:S02]  /*11f20*/  SHFL.UP P6, R14, R13, R12, R11 ;  /* 0x0400000c0d0e7389 */ /* 0x00006400000c000b */
[----:B01----:R-:W-:Y:S01]  /*11f30*/  ENDCOLLECTIVE ;  /* 0x000000000000791b */ /* 0x003fe20003800000 */
.L_x_13235:
[----:B------:R-:W-:Y:S01]  /*11f40*/  IMAD.MOV.U32 R12, RZ, RZ, 0x10 ;  /* 0x00000010ff0c7424 */ /* 0x000fe200078e00ff */
[----:B------:R-:W-:-:S05]  /*11f50*/  SEL R14, R14, RZ, P4 ;  /* 0x000000ff0e0e7207 */ /* 0x000fca0002000000 */
[----:B------:R-:W-:-:S04]  /*11f60*/  IMAD.IADD R5, R3, 0x1, R14 ;  /* 0x0000000103057824 */ /* 0x000fc800078e020e */
[----:B------:R-:W-:-:S07]  /*11f70*/  IMAD.MOV.U32 R13, RZ, RZ, R5 ;  /* 0x000000ffff0d7224 */ /* 0x000fce00078e0005 */
[----:B------:R-:W-:Y:S05]  /*11f80*/  WARPSYNC.COLLECTIVE R15, `(.L_x_13236) ;  /* 0x000000000f087348 */ /* 0x000fea0003c00000 */
[----:B------:R0:W1:Y:S02]  /*11f90*/  SHFL.UP P6, R14, R13, R12, R11 ;  /* 0x0400000c0d0e7389 */ /* 0x00006400000c000b */
[----:B01----:R-:W-:Y:S01]  /*11fa0*/  ENDCOLLECTIVE ;  /* 0x000000000000791b */ /* 0x003fe20003800000 */
.L_x_13236:
[----:B------:R-:W-:Y:S01]  /*11fb0*/  IMAD.MOV.U32 R12, RZ, RZ, 0x1f ;  /* 0x0000001fff0c7424 */ /* 0x000fe200078e00ff */
[----:B------:R-:W-:Y:S02]  /*11fc0*/  MOV R11, 0x1f ;  /* 0x0000001f000b7802 */ /* 0x000fe40000000f00 */
[----:B------:R-:W-:-:S05]  /*11fd0*/  SEL R14, R14, RZ, P5 ;  /* 0x000000ff0e0e7207 */ /* 0x000fca0002800000 */
[----:B------:R-:W-:-:S04]  /*11fe0*/  IMAD.IADD R3, R5, 0x1, R14 ;  /* 0x0000000105037824 */ /* 0x000fc800078e020e */
[----:B------:R-:W-:-:S07]  /*11ff0*/  IMAD.MOV.U32 R13, RZ, RZ, R3 ;  /* 0x000000ffff0d7224 */ /* 0x000fce00078e0003 */
[----:B------:R-:W-:Y:S05]  /*12000*/  WARPSYNC.COLLECTIVE R15, `(.L_x_13237) ;  /* 0x000000000f087348 */ /* 0x000fea0003c00000 */
[----:B------:R0:W1:Y:S02]  /*12010*/  SHFL.IDX P6, R14, R13, R12, R11 ;  /* 0x0000000c0d0e7389 */ /* 0x00006400000c000b */
[----:B01----:R-:W-:Y:S01]  /*12020*/  ENDCOLLECTIVE ;  /* 0x000000000000791b */ /* 0x003fe20003800000 */
.L_x_13237:
[----:B------:R-:W-:Y:S05]  /*12030*/  BRA `(.L_x_13238) ;  /* 0xffffffb400487947 */ /* 0x000fea000383ffff */
.L_x_13097:
[----:B------:R-:W-:Y:S01]  /*12040*/  BSSY B0, `(.L_x_13239) ;  /* 0x0000006000007945 */ /* 0x000fe20003800000 */
[----:B------:R-:W-:Y:S01]  /*12050*/  PLOP3.LUT P6, PT, P6, PT, PT, 0x8, 0x0 ;  /* 0x000000000000781c */ /* 0x000fe200037ce170 */
[----:B------:R-:W-:-:S12]  /*12060*/  IMAD.MOV.U32 R15, RZ, RZ, -0x1 ;  /* 0xffffffffff0f7424 */ /* 0x000fd800078e00ff */
[----:B0-----:R-:W-:Y:S05]  /*12070*/  WARPSYNC.COLLECTIVE R15, `(.L_x_13240) ;  /* 0x000000000f087348 */ /* 0x001fea0003c00000 */
[----:B------:R-:W-:Y:S01]  /*12080*/  VOTE.ANY R14, PT, P6 ;  /* 0x00000000000e7806 */ /* 0x000fe200030e0100 */
[----:B0-----:R-:W-:Y:S06]  /*12090*/  ENDCOLLECTIVE ;  /* 0x000000000000791b */ /* 0x001fec0003800000 */
.L_x_13240:
[----:B------:R-:W-:Y:S05]  /*120a0*/  BSYNC B0 ;  /* 0x0000000000007941 */ /* 0x000fea0003800000 */
.L_x_13239:
        /* <DEDUP_REMOVED lines=9> */
.L_x_13241:
[----:B------:R-:W-:Y:S02]  /*12140*/  IMAD.MOV.U32 R13, RZ, RZ, R4 ;  /* 0x000000ffff0d7224 */ /* 0x000fe400078e0004 */
[----:B------:R-:W-:-:S07]  /*12150*/  IMAD.MOV.U32 R7, RZ, RZ, R14 ;  /* 0x000000ffff077224 */ /* 0x000fce00078e000e */
[----:B------:R-:W-:Y:S05]  /*12160*/  WARPSYNC.COLLECTIVE R15, `(.L_x_13242) ;  /* 0x000000000f087348 */ /* 0x000fea0003c00000 */
[----:B------:R0:W1:Y:S02]  /*12170*/  SHFL.IDX P6, R14, R13, R12, R11 ;  /* 0x0000000c0d0e7389 */ /* 0x00006400000c000b */
[----:B01----:R-:W-:Y:S01]  /*12180*/  ENDCOLLECTIVE ;  /* 0x000000000000791b */ /* 0x003fe20003800000 */
.L_x_13242:
[----:B------:R-:W-:Y:S01]  /*12190*/  IMAD.MOV.U32 R4, RZ, RZ, R14 ;  /* 0x000000ffff047224 */ /* 0x000fe200078e000e */
[----:B------:R-:W-:Y:S06]  /*121a0*/  BRA `(.L_x_13243) ;  /* 0xffffffb400287947 */ /* 0x000fec000383ffff */
.L_x_13099:
[----:B------:R-:W-:Y:S01]  /*121b0*/  BSSY B0, `(.L_x_13244) ;  /* 0x0000007000007945 */ /* 0x000fe20003800000 */
[----:B------:R-:W-:Y:S01]  /*121c0*/  MOV R13, R3 ;  /* 0x00000003000d7202 */ /* 0x000fe20000000f00 */
[----:B------:R-:W-:Y:S02]  /*121d0*/  IMAD.MOV.U32 R11, RZ, RZ, 0x1f ;  /* 0x0000001fff0b7424 */ /* 0x000fe400078e00ff */
[----:B------:R-:W-:-:S07]  /*121e0*/  IMAD.MOV.U32 R15, RZ, RZ, -0x1 ;  /* 0xffffffffff0f7424 */ /* 0x000fce00078e00ff */
[----:B0123--:R-:W-:Y:S05]  /*121f0*/  WARPSYNC.COLLECTIVE R15, `(.L_x_13245) ;  /* 0x000000000f087348 */ /* 0x00ffea0003c00000 */
[----:B------:R4:W0:Y:S02]  /*12200*/  SHFL.IDX P6, R14, R13, R12, R11 ;  /* 0x0000000c0d0e7389 */ /* 0x00082400000c000b */
[----:B01234-:R-:W-:Y:S01]  /*12210*/  ENDCOLLECTIVE ;  /* 0x000000000000791b */ /* 0x01ffe20003800000 */
.L_x_13245:
[----:B------:R-:W-:Y:S05]  /*12220*/  BSYNC B0 ;  /* 0x0000000000007941 */ /* 0x000fea0003800000 */
.L_x_13244:
[----:B------:R-:W-:Y:S01]  /*12230*/  IMAD.MOV.U32 R16, RZ, RZ, R14 ;  /* 0x000000ffff107224 */ /* 0x000fe200078e000e */
[----:B------:R-:W-:Y:S06]  /*12240*/  BRA `(.L_x_13098) ;  /* 0xffffffb400187947 */ /* 0x000fec000383ffff */
.L_x_13103:
[----:B0-----:R0:W1:Y:S02]  /*12250*/  SYNCS.PHASECHK.TRANS64.TRYWAIT P0, [R5+URZ+0x16820], R0 ;  /* 0x01682000050075a7 */ /* 0x001064000800017f */
[----:B-1----:R-:W-:Y:S05]  /*12260*/  @!P0 NANOSLEEP.SYNCS 0x989680 ;  /* 0x009896800000895d */ /* 0x002fea0003900000 */
[----:B------:R-:W1:Y:S02]  /*12270*/  @!P0 SYNCS.PHASECHK.TRANS64 P0, [R5+URZ+0x16820], R0 ;  /* 0x01682000050085a7 */ /* 0x000e64000800007f */
[----:B-1----:R-:W-:Y:S05]  /*12280*/  @!P0 BRA `(.L_x_13103) ;  /* 0xfffffffc00f08947 */ /* 0x002fea000383ffff */
[----:B------:R-:W-:Y:S05]  /*12290*/  BRA `(.L_x_13246) ;  /* 0xffffffb800707947 */ /* 0x000fea000383ffff */
.L_x_13104:
        /* <DEDUP_REMOVED lines=11> */
.L_x_13248:
[----:B------:R-:W-:Y:S05]  /*12350*/  BSYNC B0 ;  /* 0x0000000000007941 */ /* 0x000fea0003800000 */
.L_x_13247:
[----:B------:R-:W-:Y:S05]  /*12360*/  BRA `(.L_x_13249) ;  /* 0xffffffb800587947 */ /* 0x000fea000383ffff */
.L_x_13107:
[----:B------:R-:W-:Y:S01]  /*12370*/  BSSY B1, `(.L_x_13250) ;  /* 0x0000006000017945 */ /* 0x000fe20003800000 */
[----:B------:R-:W-:-:S07]  /*12380*/  IMAD.MOV.U32 R15, RZ, RZ, -0x1 ;  /* 0xffffffffff0f7424 */ /* 0x000fce00078e00ff */
[----:B0-2---:R-:W-:Y:S05]  /*12390*/  WARPSYNC.COLLECTIVE R15, `(.L_x_13251) ;  /* 0x000000000f0c7348 */ /* 0x005fea0003c00000 */
[----:B------:R-:W-:Y:S02]  /*123a0*/  ELECT P6, UR62, PT ;  /* 0x00000000003e782f */ /* 0x000fe400038c0000 */
[----:B------:R-:W-:Y:S01]  /*123b0*/  MOV R14, UR62 ;  /* 0x0000003e000e7c02 */ /* 0x000fe20008000f00 */
[----:B0-2---:R-:W-:Y:S10]  /*123c0*/  ENDCOLLECTIVE ;  /* 0x000000000000791b */ /* 0x005ff40003800000 */
.L_x_13251:
[----:B------:R-:W-:Y:S05]  /*123d0*/  BSYNC B1 ;  /* 0x0000000000017941 */ /* 0x000fea0003800000 */
.L_x_13250:
[----:B------:R-:W-:Y:S05]  /*123e0*/  BRA `(.L_x_13252) ;  /* 0xffffffb800507947 */ /* 0x000fea000383ffff */
.L_x_13109:
[----:B0-----:R0:W1:Y:S02]  /*123f0*/  SYNCS.PHASECHK.TRANS64.TRYWAIT P1, [R3+URZ+0x16840], R2 ;  /* 0x01684002030075a7 */ /* 0x001064000802017f */
[----:B-1----:R-:W-:Y:S05]  /*12400*/  @!P1 NANOSLEEP.SYNCS 0x989680 ;  /* 0x009896800000995d */ /* 0x002fea0003900000 */
[----:B------:R-:W1:Y:S02]  /*12410*/  @!P1 SYNCS.PHASECHK.TRANS64 P1, [R3+URZ+0x16840], R2 ;  /* 0x01684002030095a7 */ /* 0x000e64000802007f */
[----:B-1----:R-:W-:Y:S05]  /*12420*/  @!P1 BRA `(.L_x_13109) ;  /* 0xfffffffc00f09947 */ /* 0x002fea000383ffff */
[----:B------:R-:W-:Y:S05]  /*12430*/  BRA `(.L_x_13253) ;  /* 0xffffffb800707947 */ /* 0x000fea000383ffff */
.L_x_13111:
[----:B-1----:R1:W3:Y:S02]  /*12440*/  SYNCS.PHASECHK.TRANS64.TRYWAIT P1, [R25+URZ+0x16840], R0 ;  /* 0x01684000190075a7 */ /* 0x0022e4000802017f */
[----:B---3--:R-:W-:Y:S05]  /*12450*/  @!P1 NANOSLEEP.SYNCS 0x989680 ;  /* 0x009896800000995d */ /* 0x008fea0003900000 */
[----:B------:R-:W3:Y:S02]  /*12460*/  @!P1 SYNCS.PHASECHK.TRANS64 P1, [R25+URZ+0x16840], R0 ;  /* 0x01684000190095a7 */ /* 0x000ee4000802007f */
[----:B---3--:R-:W-:Y:S05]  /*12470*/  @!P1 BRA `(.L_x_13111) ;  /* 0xfffffffc00f09947 */ /* 0x008fea000383ffff */
[----:B------:R-:W-:Y:S05]  /*12480*/  BRA `(.L_x_13254) ;  /* 0xffffffb8007c7947 */ /* 0x000fea000383ffff */
.L_x_13113:
[----:B---3--:R3:W4:Y:S02]  /*12490*/  SYNCS.PHASECHK.TRANS64.TRYWAIT P1, [R3+URZ+0x16860], R2 ;  /* 0x01686002030075a7 */ /* 0x008724000802017f */
[----:B----4-:R-:W-:Y:S05]  /*124a0*/  @!P1 NANOSLEEP.SYNCS 0x989680 ;  /* 0x009896800000995d */ /* 0x010fea0003900000 */
[----:B------:R-:W4:Y:S02]  /*124b0*/  @!P1 SYNCS.PHASECHK.TRANS64 P1, [R3+URZ+0x16860], R2 ;  /* 0x01686002030095a7 */ /* 0x000f24000802007f */
[----:B----4-:R-:W-:Y:S05]  /*124c0*/  @!P1 BRA `(.L_x_13113) ;  /* 0xfffffffc00f09947 */ /* 0x010fea000383ffff */
[----:B------:R-:W-:Y:S05]  /*124d0*/  BRA `(.L_x_13255) ;  /* 0xffffffb800787947 */ /* 0x000fea000383ffff */
.L_x_13256:
        /* <DEDUP_REMOVED lines=10> */
.L_x_15993:


//--------------------- .text._ZN7cutlass13device_kernelIN5flash11enable_sm90INS1_16FlashAttnFwdSm90INS1_25CollectiveMainloopFwdSm90ILi2EN4cute5tupleIJNS5_1CILi1EEES8_S8_EEENS6_IJNS7_ILi192EEENS7_ILi128EEENS7_ILi64EEEEEELi64ENS_10bfloat16_tEfNS_4arch4Sm90ELb0ELb0ELb0ELb1ELb1ELb1ELb0ELb1ELb1ELb1ELb1ELb0EEENS1_21CollectiveEpilogueFwdINS6_IJSA_SC_SB_EEES9_SE_SG_Li384ELb1ELb1ELb1ELb0EEENS1_36VarlenDynamicPersistentTileSchedulerILi192ELi128ELi384ELi128ELb1ELb1ELb1ELb0ELb1ELb1EEEEEEEEEvNT_6ParamsE --------------------------
	.section	.text._ZN7cutlass13device_kernelIN5flash11enable_sm90INS1_16FlashAttnFwdSm90INS1_25CollectiveMainloopFwdSm90ILi2EN4cute5tupleIJNS5_1CILi1EEES8_S8_EEENS6_IJNS7_ILi192EEENS7_ILi128EEENS7_ILi64EEEEEELi64ENS_10bfloat16_tEfNS_4arch4Sm90ELb0ELb0ELb0ELb1ELb1ELb1ELb0ELb1ELb1ELb1ELb1ELb0EEENS1_21CollectiveEpilogueFwdINS6_IJSA_SC_SB_EEES9_SE_SG_Li384ELb1ELb1ELb1ELb0EEENS1_36VarlenDynamicPersistentTileSchedulerILi192ELi128ELi384ELi128ELb1ELb1ELb1ELb0ELb1ELb1EEEEEEEEEvNT_6ParamsE,"ax",@progbits
	.align	128
.text._ZN7cutlass13device_kernelIN5flash11enable_sm90INS1_16FlashAttnFwdSm90INS1_25CollectiveMainloopFwdSm90ILi2EN4cute5tupleIJNS5_1CILi1EEES8_S8_EEENS6_IJNS7_ILi192EEENS7_ILi128EEENS7_ILi64EEEEEELi64ENS_10bfloat16_tEfNS_4arch4Sm90ELb0ELb0ELb0ELb1ELb1ELb1ELb0ELb1ELb1ELb1ELb1ELb0EEENS1_21CollectiveEpilogueFwdINS6_IJSA_SC_SB_EEES9_SE_SG_Li384ELb1ELb1ELb1ELb0EEENS1_36VarlenDynamicPersistentTileSchedulerILi192ELi128ELi384ELi128ELb1ELb1ELb1ELb0ELb1ELb1EEEEEEEEEvNT_6ParamsE:
        .type           _ZN7cutlass13device_kernelIN5flash11enable_sm90INS1_16FlashAttnFwdSm90INS1_25CollectiveMainloopFwdSm90ILi2EN4cute5tupleIJNS5_1CILi1EEES8_S8_EEENS6_IJNS7_ILi192EEENS7_ILi128EEENS7_ILi64EEEEEELi64ENS_10bfloat16_tEfNS_4arch4Sm90ELb0ELb0ELb0ELb1ELb1ELb1ELb0ELb1ELb1ELb1ELb1ELb0EEENS1_21CollectiveEpilogueFwdINS6_IJSA_SC_SB_EEES9_SE_SG_Li384ELb1ELb1ELb1ELb0EEENS1_36VarlenDynamicPersistentTileSchedulerILi192ELi128ELi384ELi128ELb1ELb1ELb1ELb0ELb1ELb1EEEEEEEEEvNT_6ParamsE,@function
        .size           _ZN7cutlass13device_kernelIN5flash11enable_sm90INS1_16FlashAttnFwdSm90INS1_25CollectiveMainloopFwdSm90ILi2EN4cute5tupleIJNS5_1CILi1EEES8_S8_EEENS6_IJNS7_ILi192EEENS7_ILi128EEENS7_ILi64EEEEEELi64ENS_10bfloat16_tEfNS_4arch4Sm90ELb0ELb0ELb0ELb1ELb1ELb1ELb0ELb1ELb1ELb1ELb1ELb0EEENS1_21CollectiveEpilogueFwdINS6_IJSA_SC_SB_EEES9_SE_SG_Li384ELb1ELb1ELb1ELb0EEENS1_36VarlenDynamicPersistentTileSchedulerILi192ELi128ELi384ELi128ELb1ELb1ELb1ELb0ELb1ELb1EEEEEEEEEvNT_6ParamsE,(.L_x_15994 - _ZN7cutlass13device_kernelIN5flash11enable_sm90INS1_16FlashAttnFwdSm90INS1_25CollectiveMainloopFwdSm90ILi2EN4cute5tupleIJNS5_1CILi1EEES8_S8_EEENS6_IJNS7_ILi192EEENS7_ILi128EEENS7_ILi64EEEEEELi64ENS_10bfloat16_tEfNS_4arch4Sm90ELb0ELb0ELb0ELb1ELb1ELb1ELb0ELb1ELb1ELb1ELb1ELb0EEENS1_21CollectiveEpilogueFwdINS6_IJSA_SC_SB_EEES9_SE_SG_Li384ELb1ELb1ELb1ELb0EEENS1_36VarlenDynamicPersistentTileSchedulerILi192ELi128ELi384ELi128ELb1ELb1ELb1ELb0ELb1ELb1EEEEEEEEEvNT_6ParamsE)
        .other          _ZN7cutlass13device_kernelIN5flash11enable_sm90INS1_16FlashAttnFwdSm90INS1_25CollectiveMainloopFwdSm90ILi2EN4cute5tupleIJNS5_1CILi1EEES8_S8_EEENS6_IJNS7_ILi192EEENS7_ILi128EEENS7_ILi64EEEEEELi64ENS_10bfloat16_tEfNS_4arch4Sm90ELb0ELb0ELb0ELb1ELb1ELb1ELb0ELb1ELb1ELb1ELb1ELb0EEENS1_21CollectiveEpilogueFwdINS6_IJSA_SC_SB_EEES9_SE_SG_Li384ELb1ELb1ELb1ELb0EEENS1_36VarlenDynamicPersistentTileSchedulerILi192ELi128ELi384ELi128ELb1ELb1ELb1ELb0ELb1ELb1EEEEEEEEEvNT_6ParamsE,@"STO_CUDA_ENTRY STV_DEFAULT"
_ZN7cutlass13device_kernelIN5flash11enable_sm90INS1_16FlashAttnFwdSm90INS1_25CollectiveMainloopFwdSm90ILi2EN4cute5tupleIJNS5_1CILi1EEES8_S8_EEENS6_IJNS7_ILi192EEENS7_ILi128EEENS7_ILi64EEEEEELi64ENS_10bfloat16_tEfNS_4arch4Sm90ELb0ELb0ELb0ELb1ELb1ELb1ELb0ELb1ELb1ELb1ELb1ELb0EEENS1_21CollectiveEpilogueFwdINS6_IJSA_SC_SB_EEES9_SE_SG_Li384ELb1ELb1ELb1ELb0EEENS1_36VarlenDynamicPersistentTileSchedulerILi192ELi128ELi384ELi128ELb1ELb1ELb1ELb0ELb1ELb1EEEEEEEEEvNT_6ParamsE:
        /* <DEDUP_REMOVED lines=18> */
.L_x_13258:
[----:B------:R-:W-:Y:S05]  /*0120*/  BSYNC B0 ;  /* 0x0000000000007941 */ /* 0x000fea0003800000 */
.L_x_13257:
        /* <DEDUP_REMOVED lines=41> */
.L_x_13259:
        /* <DEDUP_REMOVED lines=22> */
.L_x_13260:
        /* <DEDUP_REMOVED lines=18> */
.L_x_13261:
        /* <DEDUP_REMOVED lines=22> */
.L_x_13262:
        /* <DEDUP_REMOVED lines=22> */
.L_x_13263:
        /* <DEDUP_REMOVED lines=8> */
.L_x_13266:
[----:B------:R-:W-:-:S08]  /*0980*/  NOP ;  /* 0x0000000000007918 */ /* 0x000fd00000000000 */
[----:B------:R-:W0:Y:S02]  /*0990*/  USETMAXREG.TRY_ALLOC.CTAPOOL UP0, 0xa0 ;  /* 0x000000a0000079c8 */ /* 0x000e240008000600 */
[----:B0-----:R-:W-:-:S13]  /*09a0*/  PLOP3.LUT P0, PT, PT, PT, UP0, 0x80, 0x0 ;  /* 0x000000000000781c */ /* 0x001fda0003f0f008 */
[----:B------:R-:W-:Y:S05]  /*09b0*/  @!P0 BRA `(.L_x_13266) ;  /* 0xfffffffc00f08947 */ /* 0x000fea000383ffff */
[----:B------:R-:W2:Y:S01]  /*09c0*/  LDL.LU R0, [R1] ;  /* 0x0000000001007983 */ /* 0x000ea20000300800 */
[----:B------:R-:W0:Y:S01]  /*09d0*/  S2R R2, SR_TID.X ;  /* 0x0000000000027919 */ /* 0x000e220000002100 */
[----:B------:R-:W1:Y:S01]  /*09e0*/  S2UR UR38, SR_CgaCtaId ;  /* 0x00000000002679c3 */ /* 0x000e620000008800 */
[----:B------:R-:W-:Y:S01]  /*09f0*/  UMOV UR4, 0x400 ;  /* 0x0000040000047882 */ /* 0x000fe20000000000 */
[----:B0-----:R-:W-:-:S06]  /*0a00*/  SHF.R.U32.HI R2, RZ, 0x7, R2 ;  /* 0x00000007ff027819 */ /* 0x001fcc0000011602 */
[----:B------:R-:W-:Y:S06]  /*0a10*/  BAR.ARV 0x8, 0x200 ;  /* 0x0208000000007b1d */ /* 0x000fec0000002000 */
[----:B------:R-:W-:-:S13]  /*0a20*/  ISETP.NE.AND P0, PT, R2, 0x1, PT ;  /* 0x000000010200780c */ /* 0x000fda0003f05270 */
[----:B------:R-:W-:Y:S08]  /*0a30*/  @!P0 BAR.ARV 0x9, 0x100 ;  /* 0x0244000000008b1d */ /* 0x000ff00000002000 */
[----:B------:R-:W-:Y:S01]  /*0a40*/  BAR.SYNC.DEFER_BLOCKING 0x5, 0x200 ;  /* 0x0148000000007b1d */ /* 0x000fe20000010000 */
[----:B-1----:R-:W-:-:S06]  /*0a50*/  ULEA UR4, UR38, UR4, 0x18 ;  /* 0x0000000426047291 */ /* 0x002fcc000f8ec03f */
[----:B------:R-:W-:Y:S01]  /*0a60*/  IMAD.U32 R18, RZ, RZ, UR4 ;  /* 0x00000004ff127e24 */ /* 0x000fe2000f8e00ff */
[----:B------:R-:W-:-:S04]  /*0a70*/  ULDC UR4, c[0x0][0xc3c] ;  /* 0x00030f0000047ab9 */ /* 0x000fc80000000800 */
[----:B------:R-:W0:Y:S01]  /*0a80*/  LDS.128 R32, [R18+0x168d0] ;  /* 0x0168d00012207984 */ /* 0x000e220000000c00 */
[----:B------:R-:W-:Y:S06]  /*0a90*/  BAR.ARV 0x4, 0x200 ;  /* 0x0108000000007b1d */ /* 0x000fec0000002000 */
[----:B--2---:R-:W-:-:S04]  /*0aa0*/  LOP3.LUT R0, R0, 0xffffffef, RZ, 0xc0, !PT ;  /* 0xffffffef00007812 */ /* 0x004fc800078ec0ff */
[----:B------:R-:W-:-:S05]  /*0ab0*/  @P0 LOP3.LUT R0, R0, 0x10, RZ, 0xfc, !PT ;  /* 0x0000001000000812 */ /* 0x000fca00078efcff */
[----:B------:R1:W-:Y:S01]  /*0ac0*/  STL [R1], R0 ;  /* 0x0000000001007387 */ /* 0x0003e20000100800 */
[----:B0-----:R-:W-:-:S13]  /*0ad0*/  ISETP.GE.AND P0, PT, R35, UR4, PT ;  /* 0x0000000423007c0c */ /* 0x001fda000bf06270 */
[----:B-1----:R-:W-:Y:S05]  /*0ae0*/  @P0 BRA `(.L_x_13267) ;  /* 0x0000015800d40947 */ /* 0x002fea0003800000 */
[----:B------:R-:W0:Y:S01]  /*0af0*/  S2R R0, SR_TID.X ;  /* 0x0000000000007919 */ /* 0x000e220000002100 */
[----:B------:R-:W-:Y:S01]  /*0b00*/  IMAD.MOV.U32 R19, RZ, RZ, RZ ;  /* 0x000000ffff137224 */ /* 0x000fe200078e00ff */
[----:B------:R-:W-:Y:S01]  /*0b10*/  ULOP3.LUT UR39, UR36, 0x1, URZ, 0xfc, !UPT ;  /* 0x0000000124277892 */ /* 0x000fe2000f8efc3f */
[----:B------:R-:W-:Y:S01]  /*0b20*/  IMAD.MOV.U32 R155, RZ, RZ, RZ ;  /* 0x000000ffff9b7224 */ /* 0x000fe200078e00ff */
[----:B------:R-:W-:Y:S01]  /*0b30*/  UMOV UR37, URZ ;  /* 0x0000003f00257c82 */ /* 0x000fe20008000000 */
[----:B------:R-:W-:Y:S02]  /*0b40*/  IMAD.MOV.U32 R156, RZ, RZ, RZ ;  /* 0x000000ffff9c7224 */ /* 0x000fe400078e00ff */
[----:B0-----:R-:W-:-:S05]  /*0b50*/  VIADD R11, R0, 0xffffff80 ;  /* 0xffffff80000b7836 */ /* 0x001fca0000000000 */
[----:B------:R-:W-:-:S04]  /*0b60*/  SHF.R.S32.HI R0, RZ, 0x1f, R11 ;  /* 0x0000001fff007819 */ /* 0x000fc8000001140b */
[CC--:B------:R-:W-:Y:S02]  /*0b70*/  LEA.HI R2, R0.reuse, R11.reuse, RZ, 0x7 ;  /* 0x0000000b00027211 */ /* 0x0c0fe400078f38ff */
[-C--:B------:R-:W-:Y:S02]  /*0b80*/  LEA.HI R4, R0, R11.reuse, RZ, 0x5 ;  /* 0x0000000b00047211 */ /* 0x080fe400078f28ff */
[----:B------:R-:W-:Y:S02]  /*0b90*/  LOP3.LUT R3, R2, 0xffffff80, RZ, 0xc0, !PT ;  /* 0xffffff8002037812 */ /* 0x000fe400078ec0ff */
[----:B------:R-:W-:Y:S02]  /*0ba0*/  SHF.R.S32.HI R12, RZ, 0x7, R2 ;  /* 0x00000007ff0c7819 */ /* 0x000fe40000011402 */
[----:B------:R-:W-:Y:S01]  /*0bb0*/  SHF.R.S32.HI R13, RZ, 0x5, R4 ;  /* 0x00000005ff0d7819 */ /* 0x000fe20000011404 */
[----:B------:R-:W-:Y:S01]  /*0bc0*/  IMAD.IADD R10, R11, 0x1, -R3 ;  /* 0x000000010b0a7824 */ /* 0x000fe200078e0a03 */
[----:B------:R-:W-:Y:S01]  /*0bd0*/  LEA.HI R3, R0, R11, RZ, 0x4 ;  /* 0x0000000b00037211 */ /* 0x000fe200078f20ff */
[----:B------:R-:W-:-:S03]  /*0be0*/  IMAD.HI R4, R12, 0x55555556, RZ ;  /* 0x555555560c047827 */ /* 0x000fc600078e02ff */
[----:B------:R-:W-:Y:S02]  /*0bf0*/  SHF.R.S32.HI R5, RZ, 0x1f, R10 ;  /* 0x0000001fff057819 */ /* 0x000fe4000001140a */
[----:B------:R-:W-:Y:S02]  /*0c00*/  SHF.R.S32.HI R6, RZ, 0x4, R3 ;  /* 0x00000004ff067819 */ /* 0x000fe40000011403 */
[----:B------:R-:W-:Y:S02]  /*0c10*/  LEA.HI R7, R5, R10, RZ, 0x2 ;  /* 0x0000000a05077211 */ /* 0x000fe400078f10ff */
[C---:B------:R-:W-:Y:S02]  /*0c20*/  LOP3.LUT R2, R3.reuse, 0x3fffff0, RZ, 0xc0, !PT ;  /* 0x03fffff003027812 */ /* 0x040fe400078ec0ff */
[----:B------:R-:W-:Y:S02]  /*0c30*/  LEA.HI R3, R3, R6, RZ, 0x1 ;  /* 0x0000000603037211 */ /* 0x000fe400078f08ff */
[--C-:B------:R-:W-:Y:S01]  /*0c40*/  SHF.R.S32.HI R8, RZ, 0x2, R7.reuse ;  /* 0x00000002ff087819 */ /* 0x100fe20000011407 */
[----:B------:R-:W-:Y:S01]  /*0c50*/  IMAD.IADD R2, R11, 0x1, -R2 ;  /* 0x000000010b027824 */ /* 0x000fe200078e0a02 */
[----:B------:R-:W-:-:S02]  /*0c60*/  SHF.R.S32.HI R9, RZ, 0x1f, R7 ;  /* 0x0000001fff097819 */ /* 0x000fc40000011407 */
[----:B------:R-:W-:Y:S01]  /*0c70*/  LOP3.LUT R3, R3, 0x1ffffffe, RZ, 0xc0, !PT ;  /* 0x1ffffffe03037812 */ /* 0x000fe200078ec0ff */
[----:B------:R-:W-:Y:S01]  /*0c80*/  IMAD R2, R13, 0x10, R2 ;  /* 0x000000100d027824 */ /* 0x000fe200078e0202 */
[----:B------:R-:W-:Y:S02]  /*0c90*/  LEA.HI R9, R9, R8, RZ, 0x3 ;  /* 0x0000000809097211 */ /* 0x000fe400078f18ff */
[----:B------:R-:W-:Y:S01]  /*0ca0*/  LEA.HI R5, R5, R10, RZ, 0x5 ;  /* 0x0000000a05057211 */ /* 0x000fe200078f28ff */
[----:B------:R-:W-:Y:S01]  /*0cb0*/  IMAD.IADD R3, R6, 0x1, -R3 ;  /* 0x0000000106037824 */ /* 0x000fe200078e0a03 */
[----:B------:R-:W-:Y:S02]  /*0cc0*/  LOP3.LUT R9, R9, 0xfffffff8, RZ, 0xc0, !PT ;  /* 0xfffffff809097812 */ /* 0x000fe400078ec0ff */
[----:B------:R-:W-:Y:S02]  /*0cd0*/  LEA.HI R4, R4, R4, RZ, 0x1 ;  /* 0x0000000404047211 */ /* 0x000fe400078f08ff */
[----:B------:R-:W-:Y:S01]  /*0ce0*/  LEA R6, R2, R3, 0x3 ;  /* 0x0000000302067211 */ /* 0x000fe200078e18ff */
[----:B------:R-:W-:Y:S01]  /*0cf0*/  IMAD.IADD R8, R8, 0x1, -R9 ;  /* 0x0000000108087824 */ /* 0x000fe200078e0a09 */
[----:B------:R-:W-:Y:S01]  /*0d00*/  SHF.R.S32.HI R5, RZ, 0x5, R5 ;  /* 0x00000005ff057819 */ /* 0x000fe20000011405 */
[----:B------:R-:W-:Y:S01]  /*0d10*/  IMAD R4, R4, -0x3, R12 ;  /* 0xfffffffd04047824 */ /* 0x000fe200078e020c */
[-C--:B------:R-:W-:Y:S01]  /*0d20*/  LEA.HI R2, R0, R11.reuse, RZ, 0x2 ;  /* 0x0000000b00027211 */ /* 0x080fe200078f10ff */
[----:B------:R-:W-:Y:S01]  /*0d30*/  IMAD.SHL.U32 R6, R6, 0x8, RZ ;  /* 0x0000000806067824 */ /* 0x000fe200078e00ff */
[----:B------:R-:W-:Y:S01]  /*0d40*/  LEA.HI R3, R0, R11, RZ, 0x3 ;  /* 0x0000000b00037211 */ /* 0x000fe200078f18ff */
[----:B------:R-:W-:Y:S01]  /*0d50*/  IMAD R5, R5, 0x10, R8 ;  /* 0x0000001005057824 */ /* 0x000fe200078e0208 */
[----:B------:R-:W-:-:S02]  /*0d60*/  SHF.R.S32.HI R153, RZ, 0x2, R2 ;  /* 0x00000002ff997819 */ /* 0x000fc40000011402 */
[----:B------:R-:W-:Y:S01]  /*0d70*/  SHF.R.S32.HI R0, RZ, 0x1f, R2 ;  /* 0x0000001fff007819 */ /* 0x000fe20000011402 */
[----:B------:R-:W-:Y:S01]  /*0d80*/  IMAD R9, R4, 0x40, R5 ;  /* 0x0000004004097824 */ /* 0x000fe200078e0205 */
[----:B------:R-:W-:Y:S01]  /*0d90*/  LOP3.LUT R2, R2, 0xfffffffc, RZ, 0xc0, !PT ;  /* 0xfffffffc02027812 */ /* 0x000fe200078ec0ff */
[----:B------:R-:W-:Y:S01]  /*0da0*/  VIADD R8, R153, 0x60 ;  /* 0x0000006099087836 */ /* 0x000fe20000000000 */
[----:B------:R-:W-:Y:S02]  /*0db0*/  SHF.R.S32.HI R4, RZ, 0x3, R3 ;  /* 0x00000003ff047819 */ /* 0x000fe40000011403 */
[----:B------:R-:W-:Y:S01]  /*0dc0*/  LOP3.LUT R3, R3, 0xfffffff8, RZ, 0xc0, !PT ;  /* 0xfffffff803037812 */ /* 0x000fe200078ec0ff */
[C---:B------:R-:W-:Y:S01]  /*0dd0*/  IMAD.IADD R5, R11.reuse, 0x1, -R2 ;  /* 0x000000010b057824 */ /* 0x040fe200078e0a02 */
[----:B------:R-:W-:Y:S01]  /*0de0*/  LEA.HI R0, R0, R153, RZ, 0x3 ;  /* 0x0000009900007211 */ /* 0x000fe200078f18ff */
[----:B------:R-:W-:Y:S01]  /*0df0*/  STL [R1+0x60], R9 ;  /* 0x0000600901007387 */ /* 0x000fe20000100800 */
[----:B------:R-:W-:Y:S01]  /*0e00*/  SHF.R.S32.HI R4, RZ, 0x1f, R8 ;  /* 0x0000001fff047819 */ /* 0x000fe20000011408 */
[----:B------:R-:W-:Y:S01]  /*0e10*/  IMAD.IADD R2, R11, 0x1, -R3 ;  /* 0x000000010b027824 */ /* 0x000fe200078e0a03 */
[----:B------:R-:W-:Y:S01]  /*0e20*/  LOP3.LUT R0, R0, 0xfffffff8, RZ, 0xc0, !PT ;  /* 0xfffffff800007812 */ /* 0x000fe200078ec0ff */
[----:B------:R-:W-:Y:S01]  /*0e30*/  IMAD.SHL.U32 R3, R8, 0x40, RZ ;  /* 0x0000004008037824 */ /* 0x000fe200078e00ff */
[C---:B------:R-:W-:Y:S01]  /*0e40*/  LEA.HI R2, R5.reuse, R5, RZ, 0x1 ;  /* 0x0000000505027211 */ /* 0x040fe200078f08ff */
[----:B------:R-:W-:Y:S01]  /*0e50*/  IMAD.SHL.U32 R16, R5, 0x8, RZ ;  /* 0x0000000805107824 */ /* 0x000fe200078e00ff */
[----:B------:R-:W-:Y:S01]  /*0e60*/  LEA.HI R4, R4, R8, RZ, 0x3 ;  /* 0x0000000804047211 */ /* 0x000fe200078f18ff */
[----:B------:R-:W-:Y:S01]  /*0e70*/  IMAD.IADD R11, R153, 0x1, -R0 ;  /* 0x00000001990b7824 */ /* 0x000fe200078e0a00 */
[----:B------:R-:W-:Y:S01]  /*0e80*/  SHF.L.U32 R22, R5, 0x2, RZ ;  /* 0x0000000205167819 */ /* 0x000fe200000006ff */
[----:B------:R-:W-:Y:S01]  /*0e90*/  STL [R1+0x4], RZ ;  /* 0x000004ff01007387 */ /* 0x000fe20000100800 */
[----:B------:R-:W-:Y:S01]  /*0ea0*/  LOP3.LUT R0, R2, 0x1ffffffe, RZ, 0xc0, !PT ;  /* 0x1ffffffe02007812 */ /* 0x000fe200078ec0ff */
[----:B------:R-:W-:Y:S01]  /*0eb0*/  IMAD.SHL.U32 R4, R4, 0x40, RZ ;  /* 0x0000004004047824 */ /* 0x000fe200078e00ff */
[----:B------:R-:W-:Y:S01]  /*0ec0*/  LOP3.LUT R3, R3, 0x1c0, RZ, 0xc0, !PT ;  /* 0x000001c003037812 */ /* 0x000fe200078ec0ff */
[----:B------:R-:W-:Y:S01]  /*0ed0*/  VIADD R157, R22, 0x10 ;  /* 0x00000010169d7836 */ /* 0x000fe20000000000 */
[----:B------:R-:W-:Y:S01]  /*0ee0*/  LOP3.LUT R7, R7, 0x7ffffffc, RZ, 0xc0, !PT ;  /* 0x7ffffffc07077812 */ /* 0x000fe200078ec0ff */
[----:B------:R-:W-:Y:S01]  /*0ef0*/  IMAD.IADD R0, R5, 0x1, -R0 ;  /* 0x0000000105007824 */ /* 0x000fe200078e0a00 */
[----:B------:R-:W-:Y:S01]  /*0f00*/  SHF.R.U32.HI R5, RZ, 0x3, R3 ;  /* 0x00000003ff057819 */ /* 0x000fe20000011603 */
[----:B------:R0:W-:Y:S01]  /*0f10*/  STL [R1+0x20], R11 ;  /* 0x0000200b01007387 */ /* 0x0001e20000100800 */
[----:B------:R-:W-:Y:S01]  /*0f20*/  LOP3.LUT R3, R3, 0x38, R16, 0xf8, !PT ;  /* 0x0000003803037812 */ /* 0x000fe200078ef810 */
[----:B------:R-:W-:Y:S01]  /*0f30*/  IMAD.IADD R7, R10, 0x1, -R7 ;  /* 0x000000010a077824 */ /* 0x000fe200078e0a07 */
[----:B------:R-:W-:Y:S01]  /*0f40*/  LOP3.LUT R4, R4, 0xfffffe00, RZ, 0xc0, !PT ;  /* 0xfffffe0004047812 */ /* 0x000fe200078ec0ff */
[----:B------:R-:W-:Y:S01]  /*0f50*/  IMAD R0, R0, 0x8, R9 ;  /* 0x0000000800007824 */ /* 0x000fe200078e0209 */
[----:B------:R-:W-:Y:S01]  /*0f60*/  SHF.R.S32.HI R8, RZ, 0x1f, R157 ;  /* 0x0000001fff087819 */ /* 0x000fe2000001149d */
[----:B------:R-:W-:Y:S01]  /*0f70*/  VIADD R2, R16, 0x20 ;  /* 0x0000002010027836 */ /* 0x000fe20000000000 */
[----:B------:R-:W-:Y:S01]  /*0f80*/  LOP3.LUT R3, R4, R3, R5, 0xf6, !PT ;  /* 0x0000000304037212 */ /* 0x000fe200078ef605 */
[----:B------:R1:W-:Y:S01]  /*0f90*/  STL [R1+0x2c], R4 ;  /* 0x00002c0401007387 */ /* 0x0003e20000100800 */
[C---:B------:R-:W-:Y:S01]  /*0fa0*/  SHF.L.U64.HI R5, R157.reuse, 0x1, R8 ;  /* 0x000000019d057819 */ /* 0x040fe20000010208 */
[----:B0-----:R-:W-:Y:S01]  /*0fb0*/  IMAD.SHL.U32 R11, R157, 0x2, RZ ;  /* 0x000000029d0b7824 */ /* 0x001fe200078e00ff */
[----:B------:R-:W-:-:S02]  /*0fc0*/  LEA R3, R3, R18, 0x1 ;  /* 0x0000001203037211 */ /* 0x000fc400078e08ff */
[----:B------:R-:W-:Y:S02]  /*0fd0*/  SHF.R.S32.HI R17, RZ, 0x1f, R16 ;  /* 0x0000001fff117819 */ /* 0x000fe40000011410 */
[----:B------:R0:W-:Y:S01]  /*0fe0*/  STL [R1+0x58], R11 ;  /* 0x0000580b01007387 */ /* 0x0001e20000100800 */
[----:B------:R-:W-:Y:S01]  /*0ff0*/  SHF.R.S32.HI R154, RZ, 0x1f, R2 ;  /* 0x0000001fff9a7819 */ /* 0x000fe20000011402 */
[----:B-1----:R-:W-:Y:S02]  /*1000*/  IMAD.SHL.U32 R4, R7, 0x2, RZ ;  /* 0x0000000207047824 */ /* 0x002fe400078e00ff */
[----:B------:R0:W-:Y:S04]  /*1010*/  STL [R1+0x68], R6 ;  /* 0x0000680601007387 */ /* 0x0001e80000100800 */
[----:B------:R0:W-:Y:S04]  /*1020*/  STL [R1+0x54], R5 ;  /* 0x0000540501007387 */ /* 0x0001e80000100800 */
[----:B------:R0:W-:Y:S04]  /*1030*/  STL [R1+0x30], R4 ;  /* 0x0000300401007387 */ /* 0x0001e80000100800 */
[----:B------:R0:W-:Y:S04]  /*1040*/  STL [R1+0x5c], R3 ;  /* 0x00005c0301007387 */ /* 0x0001e80000100800 */
[----:B------:R0:W-:Y:S02]  /*1050*/  STL [R1+0x64], R0 ;  /* 0x0000640001007387 */ /* 0x0001e40000100800 */
.L_x_13406:
[----:B01----:R-:W0:Y:S02]  /*1060*/  LDC.64 R4, c[0x0][0xc88] ;  /* 0x00032200ff047b82 */ /* 0x003e240000000a00 */
        /* <DEDUP_REMOVED lines=52> */
.L_x_13268:
        /* <DEDUP_REMOVED lines=14> */
.L_x_13269:
[----:B------:R-:W-:Y:S05]  /*1490*/  @!P0 BRA `(.L_x_13270) ;  /* 0x00000000000c8947 */ /* 0x000fea0003800000 */
[----:B------:R-:W2:Y:S04]  /*14a0*/  LDG.E R0, desc[UR42][R8.64] ;  /* 0x0000002a08007981 */ /* 0x000ea8000c1e1900 */
[----:B------:R-:W2:Y:S02]  /*14b0*/  LDG.E R31, desc[UR42][R8.64+0x4] ;  /* 0x0000042a081f7981 */ /* 0x000ea4000c1e1900 */
[----:B--2---:R-:W-:-:S07]  /*14c0*/  IMAD.IADD R31, R31, 0x1, -R0 ;  /* 0x000000011f1f7824 */ /* 0x004fce00078e0a00 */
.L_x_13270:
        /* <DEDUP_REMOVED lines=9> */
[----:B------:R0:W3:Y:S01]  /*1560*/  @P0 LDG.E R3, desc[UR42][R4.64+0x4] ;  /* 0x0000042a04030981 */ /* 0x0000e2000c1e1900 */
[----:B------:R-:W-:Y:S02]  /*1570*/  ISETP.NE.AND.EX P1, PT, RZ, UR5, PT, P1 ;  /* 0x00000005ff007c0c */ /* 0x000fe4000bf25310 */
[----:B-----5:R-:W-:-:S11]  /*1580*/  MOV R25, R31 ;  /* 0x0000001f00197202 */ /* 0x020fd60000000f00 */
[----:B------:R-:W-:-:S04]  /*1590*/  @P1 IADD3 R6, P2, R38, UR4, RZ ;  /* 0x0000000426061c10 */ /* 0x000fc8000ff5e0ff */
[----:B------:R-:W-:-:S05]  /*15a0*/  @P1 IADD3.X R7, R37, UR5, RZ, P2, !PT ;  /* 0x0000000525071c10 */ /* 0x000fca00097fe4ff */
[----:B------:R1:W5:Y:S01]  /*15b0*/  @P1 LDG.E R25, desc[UR42][R6.64] ;  /* 0x0000002a06191981 */ /* 0x000362000c1e1900 */
[----:B------:R-:W-:Y:S01]  /*15c0*/  IMAD.IADD R10, R31, 0x1, -R10 ;  /* 0x000000011f0a7824 */ /* 0x000fe200078e0a0a */
[----:B------:R-:W-:Y:S01]  /*15d0*/  LOP3.LUT R12, R11, 0xff, RZ, 0xc0, !PT ;  /* 0x000000ff0b0c7812 */ /* 0x000fe200078ec0ff */
[----:B------:R-:W-:Y:S01]  /*15e0*/  BSSY B0, `(.L_x_13271) ;  /* 0x000002c000007945 */ /* 0x000fe20003800000 */
[----:B------:R-:W-:Y:S01]  /*15f0*/  SHF.R.U32.HI R8, RZ, 0x10, R11 ;  /* 0x00000010ff087819 */ /* 0x000fe2000001160b */
[----:B0-----:R-:W-:Y:S02]  /*1600*/  IMAD.MOV.U32 R5, RZ, RZ, RZ ;  /* 0x000000ffff057224 */ /* 0x001fe400078e00ff */
[----:B------:R1:W-:Y:S04]  /*1610*/  STL [R1+0x4c], R12 ;  /* 0x00004c0c01007387 */ /* 0x0003e80000100800 */
[----:B------:R1:W-:Y:S01]  /*1620*/  STL [R1+0x34], R8 ;  /* 0x0000340801007387 */ /* 0x0003e20000100800 */
[----:B--2---:R-:W-:Y:S01]  /*1630*/  LOP3.LUT R32, R32, 0xfffffffb, RZ, 0xc0, !PT ;  /* 0xfffffffb20207812 */ /* 0x004fe200078ec0ff */
[----:B---3--:R-:W-:-:S04]  /*1640*/  @P0 IMAD.IADD R27, R3, 0x1, -R0 ;  /* 0x00000001031b0824 */ /* 0x008fc800078e0a00 */
[----:B------:R-:W-:-:S04]  /*1650*/  IMAD.IADD R89, R10, 0x1, R27 ;  /* 0x000000010a597824 */ /* 0x000fc800078e021b */
[C---:B------:R-:W-:Y:S01]  /*1660*/  VIADD R0, R89.reuse, 0x7f ;  /* 0x0000007f59007836 */ /* 0x040fe20000000000 */
[----:B------:R-:W-:-:S04]  /*1670*/  ISETP.GE.AND P3, PT, R89, 0x1, PT ;  /* 0x000000015900780c */ /* 0x000fc80003f66270 */
[----:B------:R-:W-:-:S04]  /*1680*/  SHF.R.S32.HI R3, RZ, 0x1f, R0 ;  /* 0x0000001fff037819 */ /* 0x000fc80000011400 */
[----:B------:R-:W-:-:S04]  /*1690*/  LEA.HI R3, R3, R0, RZ, 0x7 ;  /* 0x0000000003037211 */ /* 0x000fc800078f38ff */
[----:B------:R-:W-:Y:S02]  /*16a0*/  SHF.R.S32.HI R26, RZ, 0x7, R3 ;  /* 0x00000007ff1a7819 */ /* 0x000fe40000011403 */
[----:B------:R-:W-:-:S05]  /*16b0*/  @P3 LOP3.LUT R32, R32, 0x4, RZ, 0xfc, !PT ;  /* 0x0000000420203812 */ /* 0x000fca00078efcff */
[----:B------:R1:W-:Y:S01]  /*16c0*/  STL [R1], R32 ;  /* 0x0000002001007387 */ /* 0x0003e20000100800 */
[----:B------:R-:W-:Y:S05]  /*16d0*/  @!P3 BRA `(.L_x_13272) ;  /* 0x000000000070b947 */ /* 0x000fea0003800000 */
[----:B------:R-:W-:Y:S01]  /*16e0*/  ISETP.NE.AND P0, PT, R8, RZ, PT ;  /* 0x000000ff0800720c */ /* 0x000fe20003f05270 */
[----:B------:R-:W-:-:S03]  /*16f0*/  ULDC UR4, c[0x0][0x9f0] ;  /* 0x00027c0000047ab9 */ /* 0x000fc60000000800 */
[----:B------:R-:W-:-:S04]  /*1700*/  SEL R9, R8, UR4, P0 ;  /* 0x0000000408097c07 */ /* 0x000fc80008000000 */
[-C--:B-1----:R-:W-:Y:S02]  /*1710*/  IABS R6, R9.reuse ;  /* 0x0000000900067213 */ /* 0x082fe40000000000 */
        /* <DEDUP_REMOVED lines=23> */
[----:B------:R-:W-:-:S07]  /*1890*/  @!P1 LOP3.LUT R5, RZ, R9, RZ, 0x33, !PT ;  /* 0x00000009ff059212 */ /* 0x000fce00078e33ff */
.L_x_13272:
[----:B------:R-:W-:Y:S05]  /*18a0*/  BSYNC B0 ;  /* 0x0000000000007941 */ /* 0x000fea0003800000 */
.L_x_13271:
        /* <DEDUP_REMOVED lines=25> */
[----:B------:R-:W-:Y:S01]  /*1a40*/  MOV R5, UR5 ;  /* 0x0000000500057c02 */ /* 0x000fe20008000f00 */
[----:B------:R-:W-:Y:S01]  /*1a50*/  ULDC.64 UR4, c[0x4][0x140] ;  /* 0x0100500000047ab9 */ /* 0x000fe20000000a00 */
[----:B------:R-:W-:Y:S02]  /*1a60*/  IMAD.U32 R10, RZ, RZ, UR6 ;  /* 0x00000006ff0a7e24 */ /* 0x000fe4000f8e00ff */
[----:B-1----:R-:W-:Y:S02]  /*1a70*/  IMAD.U32 R6, RZ, RZ, UR4 ;  /* 0x00000004ff067e24 */ /* 0x002fe4000f8e00ff */
[----:B------:R-:W-:-:S02]  /*1a80*/  IMAD.U32 R7, RZ, RZ, UR5 ;  /* 0x00000005ff077e24 */ /* 0x000fc4000f8e00ff */
[----:B------:R-:W-:Y:S02]  /*1a90*/  IMAD.U32 R11, RZ, RZ, UR7 ;  /* 0x00000007ff0b7e24 */ /* 0x000fe4000f8e00ff */
[----:B------:R-:W-:Y:S02]  /*1aa0*/  IMAD.MOV.U32 R8, RZ, RZ, 0x70 ;  /* 0x00000070ff087424 */ /* 0x000fe400078e00ff */
[----:B------:R-:W-:Y:S02]  /*1ab0*/  IMAD.MOV.U32 R12, RZ, RZ, 0x1 ;  /* 0x00000001ff0c7424 */ /* 0x000fe400078e00ff */
[----:B0-----:R-:W-:-:S07]  /*1ac0*/  IMAD.MOV.U32 R13, RZ, RZ, RZ ;  /* 0x000000ffff0d7224 */ /* 0x001fce00078e00ff */
[----:B------:R-:W-:-:S07]  /*1ad0*/  LEPC R20, `(.L_x_13275) ;  /* 0x000000001014794e */ /* 0x000fce0000000000 */
[----:B--2--5:R-:W-:Y:S05]  /*1ae0*/  CALL.ABS.NOINC R14 ;  /* 0x000000000e007343 */ /* 0x024fea0003c00000 */
.L_x_13275:
[----:B------:R-:W-:Y:S05]  /*1af0*/  BSYNC B6 ;  /* 0x0000000000067941 */ /* 0x000fea0003800000 */
.L_x_13274:
        /* <DEDUP_REMOVED lines=20> */
.L_x_13277:
[----:B------:R-:W-:Y:S05]  /*1c40*/  BSYNC B6 ;  /* 0x0000000000067941 */ /* 0x000fea0003800000 */
.L_x_13276:
[----:B------:R-:W2:Y:S01]  /*1c50*/  LDL R39, [R1+0x20] ;  /* 0x0000200001277983 */ /* 0x000ea20000100800 */
[----:B------:R-:W-:Y:S01]  /*1c60*/  ULDC.64 UR4, c[0x0][0x9f8] ;  /* 0x00027e0000047ab9 */ /* 0x000fe20000000a00 */
[----:B------:R-:W-:Y:S01]  /*1c70*/  IMAD.MOV.U32 R69, RZ, RZ, R36 ;  /* 0x000000ffff457224 */ /* 0x000fe200078e0024 */
[----:B------:R-:W-:Y:S01]  /*1c80*/  ISETP.NE.U32.AND P0, PT, RZ, UR4, PT ;  /* 0x00000004ff007c0c */ /* 0x000fe2000bf05070 */
[----:B------:R-:W3:Y:S01]  /*1c90*/  LDL R14, [R1+0x2c] ;  /* 0x00002c00010e7983 */ /* 0x000ee20000100800 */
[----:B------:R-:W0:Y:S02]  /*1ca0*/  LDC.64 R4, c[0x0][0x3f8] ;  /* 0x0000fe00ff047b82 */ /* 0x000e240000000a00 */
[----:B------:R-:W-:-:S06]  /*1cb0*/  ISETP.NE.AND.EX P0, PT, RZ, UR5, PT, P0 ;  /* 0x00000005ff007c0c */ /* 0x000fcc000bf05300 */
[----:B------:R-:W4:Y:S07]  /*1cc0*/  LDC.64 R62, c[0x0][0x408] ;  /* 0x00010200ff3e7b82 */ /* 0x000f2e0000000a00 */
[----:B-1----:R-:W-:-:S04]  /*1cd0*/  @P0 IADD3 R6, P1, R38, UR4, RZ ;  /* 0x0000000426060c10 */ /* 0x002fc8000ff3e0ff */
[----:B------:R-:W-:Y:S02]  /*1ce0*/  @P0 IADD3.X R7, R37, UR5, RZ, P1, !PT ;  /* 0x0000000525070c10 */ /* 0x000fe40008ffe4ff */
[----:B------:R-:W1:Y:S03]  /*1cf0*/  LDC R37, c[0x0][0x3f4] ;  /* 0x0000fd00ff257b82 */ /* 0x000e660000000800 */
[----:B------:R4:W3:Y:S01]  /*1d00*/  @P0 LDG.E R69, desc[UR42][R6.64] ;  /* 0x0000002a06450981 */ /* 0x0008e2000c1e1900 */
[----:B------:R-:W4:Y:S01]  /*1d10*/  S2R R36, SR_TID.X ;  /* 0x0000000000247919 */ /* 0x000f220000002100 */
[----:B------:R-:W-:Y:S02]  /*1d20*/  SHF.R.S32.HI R3, RZ, 0x1f, R153 ;  /* 0x0000001fff037819 */ /* 0x000fe40000011499 */
[----:B------:R-:W-:-:S03]  /*1d30*/  SHF.R.S32.HI R23, RZ, 0x1f, R22 ;  /* 0x0000001fff177819 */ /* 0x000fc60000011416 */
[-C--:B0-----:R-:W-:Y:S02]  /*1d40*/  IMAD R0, R3, R4.reuse, RZ ;  /* 0x0000000403007224 */ /* 0x081fe400078e02ff */
[----:B------:R-:W-:-:S04]  /*1d50*/  IMAD.WIDE.U32 R8, R153, R4, R22 ;  /* 0x0000000499087225 */ /* 0x000fc800078e0016 */
[C---:B------:R-:W-:Y:S02]  /*1d60*/  IMAD R13, R153.reuse, R5, R0 ;  /* 0x00000005990d7224 */ /* 0x040fe400078e0200 */
[----:B------:R-:W-:Y:S01]  /*1d70*/  IMAD.WIDE.U32 R10, R153, R4, R16 ;  /* 0x00000004990a7225 */ /* 0x000fe200078e0010 */
[----:B-1----:R-:W-:-:S03]  /*1d80*/  ISETP.GE.AND P0, PT, R16, R37, PT ;  /* 0x000000251000720c */ /* 0x002fc60003f06270 */
[----:B----4-:R-:W-:Y:S01]  /*1d90*/  IMAD R0, R3, R62, RZ ;  /* 0x0000003e03007224 */ /* 0x010fe200078e02ff */
[----:B------:R-:W-:Y:S01]  /*1da0*/  IADD3 R9, R9, R13, RZ ;  /* 0x0000000d09097210 */ /* 0x000fe20007ffe0ff */
[----:B------:R-:W-:Y:S01]  /*1db0*/  IMAD.IADD R11, R13, 0x1, R11 ;  /* 0x000000010d0b7824 */ /* 0x000fe200078e020b */
[----:B------:R-:W-:Y:S02]  /*1dc0*/  SEL R3, R37, RZ, P0 ;  /* 0x000000ff25037207 */ /* 0x000fe40000000000 */
[----:B-----5:R-:W-:-:S03]  /*1dd0*/  SHF.R.S32.HI R13, RZ, 0x1f, R25 ;  /* 0x0000001fff0d7819 */ /* 0x020fc60000011419 */
[----:B------:R-:W-:Y:S02]  /*1de0*/  IMAD.IADD R3, R16, 0x1, R3 ;  /* 0x0000000110037824 */ /* 0x000fe400078e0203 */
[----:B------:R-:W-:Y:S02]  /*1df0*/  IMAD R12, R13, R4, RZ ;  /* 0x000000040d0c7224 */ /* 0x000fe400078e02ff */
[----:B------:R-:W-:Y:S01]  /*1e00*/  IMAD R15, R153, R63, R0 ;  /* 0x0000003f990f7224 */ /* 0x000fe200078e0200 */
[----:B------:R-:W-:Y:S01]  /*1e10*/  SHF.R.U32.HI R38, RZ, 0x7, R36 ;  /* 0x00000007ff267819 */ /* 0x000fe20000011624 */
[----:B------:R-:W-:Y:S01]  /*1e20*/  IMAD R57, R25, R5, R12 ;  /* 0x0000000519397224 */ /* 0x000fe200078e020c */
[----:B------:R-:W-:Y:S01]  /*1e30*/  SHF.R.S32.HI R0, RZ, 0x1f, R3 ;  /* 0x0000001fff007819 */ /* 0x000fe20000011403 */
[----:B------:R-:W-:Y:S01]  /*1e40*/  IMAD R12, R13, R62, RZ ;  /* 0x0000003e0d0c7224 */ /* 0x000fe200078e02ff */
[C---:B------:R-:W-:Y:S01]  /*1e50*/  ISETP.NE.AND P6, PT, R38.reuse, 0x1, PT ;  /* 0x000000012600780c */ /* 0x040fe20003fc5270 */
[----:B------:R-:W-:Y:S01]  /*1e60*/  VIADD R78, R38, 0x8 ;  /* 0x00000008264e7836 */ /* 0x000fe20000000000 */
[----:B------:R-:W-:Y:S01]  /*1e70*/  LEA.HI R0, R0, R3, RZ, 0x3 ;  /* 0x0000000300007211 */ /* 0x000fe200078f18ff */
[----:B------:R-:W-:Y:S01]  /*1e80*/  VIADD R38, R153, 0x60 ;  /* 0x0000006099267836 */ /* 0x000fe20000000000 */
[----:B------:R-:W-:Y:S01]  /*1e90*/  SHF.L.U64.HI R66, R4, 0x7, R5 ;  /* 0x0000000704427819 */ /* 0x000fe20000010205 */
[----:B------:R-:W-:Y:S01]  /*1ea0*/  IMAD.WIDE.U32 R20, R25, R4, R8 ;  /* 0x0000000419147225 */ /* 0x000fe200078e0008 */
[----:B------:R-:W-:-:S02]  /*1eb0*/  SHF.L.U64.HI R64, R62, 0x7, R63 ;  /* 0x000000073e407819 */ /* 0x000fc4000001023f */
[----:B------:R-:W-:Y:S01]  /*1ec0*/  LOP3.LUT R32, R32, 0xfffffffd, RZ, 0xc0, !PT ;  /* 0xfffffffd20207812 */ /* 0x000fe200078ec0ff */
[----:B------:R-:W-:-:S04]  /*1ed0*/  IMAD.WIDE.U32 R34, R25, R4, R10 ;  /* 0x0000000419227225 */ /* 0x000fc800078e000a */
[----:B------:R-:W-:Y:S02]  /*1ee0*/  IMAD.SHL.U32 R65, R4, 0x80, RZ ;  /* 0x0000008004417824 */ /* 0x000fe400078e00ff */
[----:B------:R-:W-:Y:S02]  /*1ef0*/  IMAD R3, R25, R63, R12 ;  /* 0x0000003f19037224 */ /* 0x000fe400078e020c */
[----:B------:R-:W-:Y:S01]  /*1f00*/  IMAD.SHL.U32 R38, R38, 0x40, RZ ;  /* 0x0000004026267824 */ /* 0x000fe200078e00ff */
[----:B------:R-:W-:Y:S01]  /*1f10*/  LOP3.LUT R10, R0, 0xfffffff8, RZ, 0xc0, !PT ;  /* 0xfffffff8000a7812 */ /* 0x000fe200078ec0ff */
[----:B------:R-:W-:-:S03]  /*1f20*/  IMAD.IADD R68, R68, 0x1, R31 ;  /* 0x0000000144447824 */ /* 0x000fc600078e021f */
[----:B------:R-:W-:Y:S02]  /*1f30*/  LOP3.LUT R38, R38, 0x1c0, RZ, 0xc0, !PT ;  /* 0x000001c026267812 */ /* 0x000fe400078ec0ff */
[----:B------:R-:W-:Y:S01]  /*1f40*/  SHF.R.S32.HI R31, RZ, 0x3, R0 ;  /* 0x00000003ff1f7819 */ /* 0x000fe20000011400 */
[----:B------:R-:W-:Y:S05]  /*1f50*/  @!P6 WARPSYNC.ALL ;  /* 0x000000000000e948 */ /* 0x000fea0003800000 */
[----:B------:R-:W-:Y:S01]  /*1f60*/  IMAD.WIDE.U32 R52, R153, R62, R22 ;  /* 0x0000003e99347225 */ /* 0x000fe200078e0016 */
[----:B------:R-:W-:-:S03]  /*1f70*/  ULDC UR4, c[0x0][0x2f4] ;  /* 0x0000bd0000047ab9 */ /* 0x000fc60000000800 */
[----:B------:R-:W-:-:S04]  /*1f80*/  IMAD.WIDE.U32 R6, R153, R62, R16 ;  /* 0x0000003e99067225 */ /* 0x000fc800078e0010 */
[----:B------:R-:W-:Y:S02]  /*1f90*/  IMAD.IADD R53, R53, 0x1, R15 ;  /* 0x0000000135357824 */ /* 0x000fe400078e020f */
[----:B------:R-:W-:Y:S02]  /*1fa0*/  IMAD.IADD R7, R15, 0x1, R7 ;  /* 0x000000010f077824 */ /* 0x000fe400078e0207 */
[----:B------:R-:W-:-:S04]  /*1fb0*/  IMAD.WIDE.U32 R52, R25, R62, R52 ;  /* 0x0000003e19347225 */ /* 0x000fc800078e0034 */
[----:B------:R-:W-:-:S04]  /*1fc0*/  IMAD.WIDE.U32 R54, R25, R62, R6 ;  /* 0x0000003e19367225 */ /* 0x000fc800078e0006 */
[----:B------:R-:W-:Y:S01]  /*1fd0*/  IMAD.IADD R56, R53, 0x1, R3 ;  /* 0x0000000135387824 */ /* 0x000fe200078e0203 */
[----:B------:R-:W-:Y:S01]  /*1fe0*/  ISETP.GE.AND P2, PT, R2, UR4, PT ;  /* 0x0000000402007c0c */ /* 0x000fe2000bf46270 */
[----:B------:R-:W-:Y:S01]  /*1ff0*/  IMAD.IADD R58, R21, 0x1, R57 ;  /* 0x00000001153a7824 */ /* 0x000fe200078e0239 */
[----:B------:R-:W-:Y:S01]  /*2000*/  SHF.R.S32.HI R8, RZ, 0x1f, R10 ;  /* 0x0000001fff087819 */ /* 0x000fe2000001140a */
[----:B------:R-:W-:Y:S02]  /*2010*/  IMAD.SHL.U32 R62, R62, 0x80, RZ ;  /* 0x000000803e3e7824 */ /* 0x000fe400078e00ff */
[----:B------:R-:W-:Y:S02]  /*2020*/  IMAD.SHL.U32 R60, R37, 0x2, RZ ;  /* 0x00000002253c7824 */ /* 0x000fe400078e00ff */
[----:B------:R-:W-:Y:S02]  /*2030*/  IMAD.IADD R57, R57, 0x1, R35 ;  /* 0x0000000139397824 */ /* 0x000fe400078e0223 */
[C---:B--2---:R-:W-:Y:S01]  /*2040*/  IMAD.SHL.U32 R67, R39.reuse, 0x40, RZ ;  /* 0x0000004027437824 */ /* 0x044fe200078e00ff */
[----:B------:R-:W-:Y:S01]  /*2050*/  @!P6 BAR.SYNC.DEFER_BLOCKING 0x9, 0x100 ;  /* 0x024400000000eb1d */ /* 0x000fe20000010000 */
[----:B------:R-:W-:Y:S01]  /*2060*/  LOP3.LUT P1, RZ, R39, 0x4, RZ, 0xc0, !PT ;  /* 0x0000000427ff7812 */ /* 0x000fe2000782c0ff */
[----:B------:R-:W-:-:S02]  /*2070*/  VIADD R39, R36, 0xffffff80 ;  /* 0xffffff8024277836 */ /* 0x000fc40000000000 */
[----:B------:R-:W-:-:S03]  /*2080*/  LOP3.LUT R67, R67, 0x1c0, RZ, 0xc0, !PT ;  /* 0x000001c043437812 */ /* 0x000fc600078ec0ff */
[----:B------:R-:W-:Y:S02]  /*2090*/  SHF.R.S32.HI R36, RZ, 0x1f, R39 ;  /* 0x0000001fff247819 */ /* 0x000fe40000011427 */
[----:B------:R-:W-:Y:S02]  /*20a0*/  SHF.R.U32.HI R63, RZ, 0x3, R67 ;  /* 0x00000003ff3f7819 */ /* 0x000fe40000011643 */
[----:B------:R-:W-:Y:S02]  /*20b0*/  LOP3.LUT R4, R67, 0x18, R16, 0xf8, !PT ;  /* 0x0000001843047812 */ /* 0x000fe400078ef810 */
[----:B------:R-:W-:Y:S02]  /*20c0*/  LEA.HI R36, R36, R39, RZ, 0x5 ;  /* 0x0000002724247211 */ /* 0x000fe400078f28ff */
[----:B------:R-:W-:Y:S02]  /*20d0*/  LOP3.LUT R4, R4, R63, RZ, 0x3c, !PT ;  /* 0x0000003f04047212 */ /* 0x000fe400078e3cff */
[----:B------:R-:W-:-:S02]  /*20e0*/  @P1 LOP3.LUT R32, R32, 0x2, RZ, 0xfc, !PT ;  /* 0x0000000220201812 */ /* 0x000fc400078efcff */
[----:B------:R-:W-:-:S03]  /*20f0*/  SHF.R.S32.HI R36, RZ, 0x5, R36 ;  /* 0x00000005ff247819 */ /* 0x000fc60000011424 */
[----:B------:R0:W-:Y:S02]  /*2100*/  STL [R1], R32 ;  /* 0x0000002001007387 */ /* 0x0001e40000100800 */
[----:B------:R-:W-:Y:S01]  /*2110*/  IMAD R59, R36, 0x200, R4 ;  /* 0x00000200243b7824 */ /* 0x000fe200078e0204 */
[--C-:B------:R-:W-:Y:S02]  /*2120*/  LOP3.LUT R4, R67, 0x38, R0.reuse, 0xf8, !PT ;  /* 0x0000003843047812 */ /* 0x100fe400078ef800 */
[----:B------:R-:W-:Y:S01]  /*2130*/  LOP3.LUT R0, R38, 0x38, R0, 0xf8, !PT ;  /* 0x0000003826007812 */ /* 0x000fe200078ef800 */
[----:B------:R-:W-:Y:S01]  /*2140*/  VIADD R38, R153, 0x60 ;  /* 0x0000006099267836 */ /* 0x000fe20000000000 */
[----:B0-----:R-:W-:-:S04]  /*2150*/  SHF.R.S32.HI R32, RZ, 0x1f, R39 ;  /* 0x0000001fff207819 */ /* 0x001fc80000011427 */
[----:B------:R-:W-:Y:S02]  /*2160*/  LEA.HI R32, R32, R39, RZ, 0x2 ;  /* 0x0000002720207211 */ /* 0x000fe400078f10ff */
[----:B------:R-:W-:Y:S02]  /*2170*/  SHF.L.U32 R38, R38, 0x6, RZ ;  /* 0x0000000626267819 */ /* 0x000fe400000006ff */
[----:B------:R-:W-:Y:S02]  /*2180*/  LOP3.LUT R32, R32, 0xfffffffc, RZ, 0xc0, !PT ;  /* 0xfffffffc20207812 */ /* 0x000fe400078ec0ff */
[----:B------:R-:W-:Y:S02]  /*2190*/  LOP3.LUT R38, R38, 0x1c0, RZ, 0xc0, !PT ;  /* 0x000001c026267812 */ /* 0x000fe400078ec0ff */
[----:B------:R-:W-:Y:S02]  /*21a0*/  IADD3 R32, R39, -R32, RZ ;  /* 0x8000002027207210 */ /* 0x000fe40007ffe0ff */
[----:B------:R-:W-:-:S03]  /*21b0*/  SHF.R.U32.HI R38, RZ, 0x3, R38 ;  /* 0x00000003ff267819 */ /* 0x000fc60000011626 */
[----:B------:R-:W-:Y:S01]  /*21c0*/  IMAD R61, R32, 0x60, R153 ;  /* 0x00000060203d7824 */ /* 0x000fe200078e0299 */
[----:B------:R-:W-:Y:S01]  /*21d0*/  LOP3.LUT R0, R0, R38, RZ, 0x3c, !PT ;  /* 0x0000002600007212 */ /* 0x000fe200078e3cff */
[----:B------:R-:W-:Y:S01]  /*21e0*/  IMAD.IADD R32, R3, 0x1, R55 ;  /* 0x0000000103207824 */ /* 0x000fe200078e0237 */
[----:B------:R-:W-:Y:S02]  /*21f0*/  LOP3.LUT R3, R4, R63, RZ, 0x3c, !PT ;  /* 0x0000003f04037212 */ /* 0x000fe400078e3cff */
[----:B------:R-:W-:Y:S01]  /*2200*/  ISETP.GE.AND P1, PT, R16, UR4, PT ;  /* 0x0000000410007c0c */ /* 0x000fe2000bf26270 */
[----:B---3--:R-:W-:Y:S01]  /*2210*/  IMAD.IADD R0, R14, 0x1, R0 ;  /* 0x000000010e007824 */ /* 0x008fe200078e0200 */
[----:B------:R-:W-:Y:S01]  /*2220*/  SHF.R.S32.HI R9, RZ, 0x1f, R69 ;  /* 0x0000001fff097819 */ /* 0x000fe20000011445 */
[----:B------:R-:W-:-:S10]  /*2230*/  IMAD R3, R36, 0x200, R3 ;  /* 0x0000020024037824 */ /* 0x000fd400078e0203 */
.L_x_13333:
[----:B--2---:R-:W2:Y:S01]  /*2240*/  LDL R37, [R1+0x20] ;  /* 0x0000200001257983 */ /* 0x004ea20000100800 */
[----:B------:R-:W0:Y:S03]  /*2250*/  LDC R74, c[0x0][0x430] ;  /* 0x00010c00ff4a7b82 */ /* 0x000e260000000800 */
[----:B---3--:R-:W3:Y:S01]  /*2260*/  LDL.LU R36, [R1] ;  /* 0x0000000001247983 */ /* 0x008ee20000300800 */
[----:B------:R-:W-:Y:S02]  /*2270*/  VIADD R29, R29, 0xffffffff ;  /* 0xffffffff1d1d7836 */ /* 0x000fe40000000000 */
[----:B------:R-:W-:Y:S02]  /*2280*/  IMAD.MOV.U32 R73, RZ, RZ, RZ ;  /* 0x000000ffff497224 */ /* 0x000fe400078e00ff */
[----:B------:R-:W-:Y:S01]  /*2290*/  IMAD R6, R29, 0x80, R61 ;  /* 0x000000801d067824 */ /* 0x000fe200078e023d */
[----:B------:R-:W1:Y:S03]  /*22a0*/  LDC R80, c[0x0][0x3f4] ;  /* 0x0000fd00ff507b82 */ /* 0x000e660000000800 */
[----:B------:R-:W-:-:S04]  /*22b0*/  IMAD.IADD R15, R68, 0x1, R6 ;  /* 0x00000001440f7824 */ /* 0x000fc800078e0206 */
[----:B------:R-:W-:Y:S01]  /*22c0*/  IMAD.MOV.U32 R12, RZ, RZ, R15 ;  /* 0x000000ffff0c7224 */ /* 0x000fe200078e000f */
[----:B0-----:R-:W-:-:S13]  /*22d0*/  ISETP.NE.AND P3, PT, R74, 0x1, PT ;  /* 0x000000014a00780c */ /* 0x001fda0003f65270 */
[----:B------:R-:W0:Y:S08]  /*22e0*/  @P3 LDC R4, c[0x0][0x434] ;  /* 0x00010d00ff043b82 */ /* 0x000e300000000800 */
[----:B----4-:R-:W4:Y:S01]  /*22f0*/  @P3 LDC R5, c[0x0][0x438] ;  /* 0x00010e00ff053b82 */ /* 0x010f220000000800 */
[----:B0-----:R-:W-:-:S05]  /*2300*/  @P3 IMAD.HI.U32 R4, R15, R4, RZ ;  /* 0x000000040f043227 */ /* 0x001fca00078e00ff */
[----:B----4-:R-:W-:Y:S02]  /*2310*/  @P3 SHF.R.U32.HI R12, RZ, R5, R4 ;  /* 0x00000005ff0c3219 */ /* 0x010fe40000011604 */
[----:B------:R-:W-:-:S04]  /*2320*/  ISETP.GE.AND P3, PT, R6, R27, PT ;  /* 0x0000001b0600720c */ /* 0x000fc80003f66270 */
[----:B------:R-:W-:-:S13]  /*2330*/  ISETP.GT.OR P3, PT, R61, 0x7f, P3 ;  /* 0x0000007f3d00780c */ /* 0x000fda0001f64670 */
[----:B------:R-:W0:Y:S01]  /*2340*/  @!P3 LDC.64 R6, c[0x0][0x428] ;  /* 0x00010a00ff06bb82 */ /* 0x000e220000000a00 */
[----:B------:R-:W-:-:S07]  /*2350*/  @!P3 SHF.R.S32.HI R13, RZ, 0x1f, R12 ;  /* 0x0000001fff0db819 */ /* 0x000fce000001140c */
[----:B------:R-:W4:Y:S01]  /*2360*/  @!P3 LDC.64 R4, c[0x0][0x418] ;  /* 0x00010600ff04bb82 */ /* 0x000f220000000a00 */
[----:B0-----:R-:W-:-:S04]  /*2370*/  @!P3 IMAD R14, R9, R6, RZ ;  /* 0x00000006090eb224 */ /* 0x001fc800078e02ff */
[C---:B------:R-:W-:Y:S02]  /*2380*/  @!P3 IMAD R11, R69.reuse, R7, R14 ;  /* 0x00000007450bb224 */ /* 0x040fe400078e020e */
[----:B------:R-:W-:-:S04]  /*2390*/  @!P3 IMAD.WIDE.U32 R6, R69, R6, R12 ;  /* 0x000000064506b225 */ /* 0x000fc800078e000c */
[----:B------:R-:W-:Y:S01]  /*23a0*/  @!P3 IMAD.IADD R7, R7, 0x1, R11 ;  /* 0x000000010707b824 */ /* 0x000fe200078e020b */
[----:B----4-:R-:W-:-:S04]  /*23b0*/  @!P3 LEA R4, P4, R6, R4, 0x2 ;  /* 0x000000040604b211 */ /* 0x010fc800078810ff */
[----:B------:R-:W-:-:S05]  /*23c0*/  @!P3 LEA.HI.X R5, R6, R5, R7, 0x2, P4 ;  /* 0x000000050605b211 */ /* 0x000fca00020f1407 */
[----:B------:R0:W5:Y:S01]  /*23d0*/  @!P3 LDG.E R73, desc[UR42][R4.64] ;  /* 0x0000002a0449b981 */ /* 0x000162000c1e1900 */
[----:B------:R-:W-:Y:S01]  /*23e0*/  ISETP.GT.AND P3, PT, R29, R30, PT ;  /* 0x0000001e1d00720c */ /* 0x000fe20003f64270 */
[----:B------:R-:W-:Y:S01]  /*23f0*/  IMAD.MOV R11, RZ, RZ, -R12 ;  /* 0x000000ffff0b7224 */ /* 0x000fe200078e0a0c */
[----:B------:R-:W-:Y:S01]  /*2400*/  LEA R7, R19, R59, 0xd ;  /* 0x0000003b13077211 */ /* 0x000fe200078e68ff */
[----:B------:R-:W-:Y:S05]  /*2410*/  YIELD ;  /* 0x0000000000007946 */ /* 0x000fea0003800000 */
[----:B------:R-:W-:Y:S01]  /*2420*/  VIADD R71, R7, 0x20 ;  /* 0x0000002007477836 */ /* 0x000fe20000000000 */
[----:B------:R-:W-:Y:S01]  /*2430*/  BSSY B0, `(.L_x_13278) ;  /* 0x0000326000007945 */ /* 0x000fe20003800000 */
[----:B------:R-:W-:-:S02]  /*2440*/  IMAD R74, R74, R11, R15 ;  /* 0x0000000b4a4a7224 */ /* 0x000fc400078e020f */
[----:B------:R-:W-:Y:S01]  /*2450*/  IMAD R72, R7, 0x2, R28 ;  /* 0x0000000207487824 */ /* 0x000fe200078e021c */
[----:B--2---:R-:W-:Y:S02]  /*2460*/  LOP3.LUT P5, RZ, R37, 0x4, RZ, 0xc0, !PT ;  /* 0x0000000425ff7812 */ /* 0x004fe400078ac0ff */
[----:B---3--:R-:W-:-:S04]  /*2470*/  LOP3.LUT R36, R36, 0xfffffffe, RZ, 0xc0, !PT ;  /* 0xfffffffe24247812 */ /* 0x008fc800078ec0ff */
[----:B------:R-:W-:Y:S02]  /*2480*/  @P3 LOP3.LUT R36, R36, 0x1, RZ, 0xfc, !PT ;  /* 0x0000000124243812 */ /* 0x000fe400078efcff */
[----:B-1----:R-:W-:-:S03]  /*2490*/  ISETP.GE.AND P3, PT, R80, 0x1, PT ;  /* 0x000000015000780c */ /* 0x002fc60003f66270 */
[----:B------:R0:W-:Y:S02]  /*24a0*/  STL [R1], R36 ;  /* 0x0000002401007387 */ /* 0x0001e40000100800 */
[----:B------:R-:W-:-:S04]  /*24b0*/  @P5 VIADD R71, R7, 0xffffffe0 ;  /* 0xffffffe007475836 */ /* 0x000fc80000000000 */
[----:B------:R-:W-:-:S04]  /*24c0*/  IMAD R71, R71, 0x2, R28 ;  /* 0x0000000247477824 */ /* 0x000fc800078e021c */
[----:B0-----:R-:W-:Y:S05]  /*24d0*/  @!P3 BRA `(.L_x_13279) ;  /* 0x0000002c0060b947 */ /* 0x001fea0003800000 */
        /* <DEDUP_REMOVED lines=9> */
[----:B------:R-:W-:Y:S01]  /*2570*/  IMAD.WIDE.U32 R14, R65, R29, RZ ;  /* 0x0000001d410e7225 */ /* 0x000fe200078e00ff */
[----:B------:R-:W-:-:S03]  /*2580*/  VIMNMX R77, R77, 0x80, PT ;  /* 0x000000804d4d7848 */ /* 0x000fc60003fe0100 */
[----:B------:R-:W-:Y:S02]  /*2590*/  IMAD R6, R76, UR4, RZ ;  /* 0x000000044c067c24 */ /* 0x000fe4000f8e02ff */
[----:B------:R-:W-:Y:S02]  /*25a0*/  IMAD.IADD R5, R5, 0x1, R7 ;  /* 0x0000000105057824 */ /* 0x000fe400078e0207 */
[C---:B------:R-:W-:Y:S02]  /*25b0*/  IMAD R7, R73.reuse, UR5, R6 ;  /* 0x0000000549077c24 */ /* 0x040fe4000f8e0206 */
[----:B------:R-:W-:Y:S01]  /*25c0*/  IMAD.WIDE.U32 R4, R73, UR4, R4 ;  /* 0x0000000449047c25 */ /* 0x000fe2000f8e0004 */
[----:B------:R-:W-:-:S03]  /*25d0*/  ULDC.64 UR4, c[0x0][0x308] ;  /* 0x0000c20000047ab9 */ /* 0x000fc60000000a00 */
[----:B------:R-:W-:Y:S02]  /*25e0*/  IMAD.IADD R5, R5, 0x1, R7 ;  /* 0x0000000105057824 */ /* 0x000fe400078e0207 */
[----:B------:R-:W-:Y:S02]  /*25f0*/  IMAD R7, R64, R29, RZ ;  /* 0x0000001d40077224 */ /* 0x000fe400078e02ff */
[----:B------:R-:W-:Y:S01]  /*2600*/  IMAD.WIDE.U32 R4, R152, UR4, R4 ;  /* 0x0000000498047c25 */ /* 0x000fe2000f8e0004 */
[----:B------:R-:W-:-:S03]  /*2610*/  ULDC.U8 UR4, c[0x0][0x410] ;  /* 0x0001040000047ab9 */ /* 0x000fc60000000000 */
[----:B------:R-:W-:Y:S01]  /*2620*/  IMAD R85, R152, UR5, R5 ;  /* 0x0000000598557c24 */ /* 0x000fe2000f8e0205 */
[----:B------:R-:W-:Y:S01]  /*2630*/  LEA R84, P3, R4, UR6, 0x1 ;  /* 0x0000000604547c11 */ /* 0x000fe2000f8608ff */
[-C--:B------:R-:W-:Y:S02]  /*2640*/  IMAD R5, R66, R29.reuse, RZ ;  /* 0x0000001d42057224 */ /* 0x080fe400078e02ff */
[----:B------:R-:W-:Y:S01]  /*2650*/  IMAD.WIDE.U32 R12, R62, R29, RZ ;  /* 0x0000001d3e0c7225 */ /* 0x000fe200078e00ff */
[----:B------:R-:W-:Y:S02]  /*2660*/  LEA.HI.X R85, R4, UR7, R85, 0x1, P3 ;  /* 0x0000000704557c11 */ /* 0x000fe400098f0c55 */
[----:B------:R-:W-:Y:S02]  /*2670*/  ISETP.NE.AND P3, PT, RZ, UR4, PT ;  /* 0x00000004ff007c0c */ /* 0x000fe4000bf65270 */
[----:B------:R-:W-:-:S05]  /*2680*/  SHF.R.S32.HI R4, RZ, 0x1f, R29 ;  /* 0x0000001fff047819 */ /* 0x000fca000001141d */
[C---:B------:R-:W-:Y:S02]  /*2690*/  IMAD R5, R4.reuse, R65, R5 ;  /* 0x0000004104057224 */ /* 0x040fe400078e0205 */
[----:B------:R-:W-:Y:S02]  /*26a0*/  IMAD R7, R4, R62, R7 ;  /* 0x0000003e04077224 */ /* 0x000fe400078e0207 */
        /* <DEDUP_REMOVED lines=13> */
[----:B------:R-:W-:Y:S06]  /*2780*/  @P3 BRA `(.L_x_13282) ;  /* 0x0000000000503947 */ /* 0x000fec0003800000 */
[----:B------:R-:W-:Y:S01]  /*2790*/  IADD3 R5, P4, R20, R14, RZ ;  /* 0x0000000e14057210 */ /* 0x000fe20007f9e0ff */
[----:B------:R-:W-:Y:S01]  /*27a0*/  ULDC.64 UR4, c[0x0][0x3e8] ;  /* 0x0000fa0000047ab9 */ /* 0x000fe20000000a00 */
[----:B------:R-:W-:Y:S02]  /*27b0*/  CS2R R48, SRZ ;  /* 0x0000000000307805 */ /* 0x000fe4000001ff00 */
[----:B------:R-:W-:Y:S01]  /*27c0*/  CS2R R50, SRZ ;  /* 0x0000000000327805 */ /* 0x000fe2000001ff00 */
[----:B------:R-:W-:Y:S01]  /*27d0*/  IMAD.X R6, R79, 0x1, R58, P4 ;  /* 0x000000014f067824 */ /* 0x000fe200020e063a */
[----:B------:R-:W-:-:S04]  /*27e0*/  IADD3 R7, P4, R52, R12, RZ ;  /* 0x0000000c34077210 */ /* 0x000fc80007f9e0ff */
[----:B------:R-:W-:Y:S02]  /*27f0*/  IADD3.X R44, R11, R56, RZ, P4, !PT ;  /* 0x000000380b2c7210 */ /* 0x000fe400027fe4ff */
        /* <DEDUP_REMOVED lines=13> */
.L_x_13282:
[----:B------:R-:W-:Y:S05]  /*28d0*/  BSYNC B1 ;  /* 0x0000000000017941 */ /* 0x000fea0003800000 */
.L_x_13281:
[----:B0-----:R-:W-:Y:S01]  /*28e0*/  VIADD R4, R153, 0x60 ;  /* 0x0000006099047836 */ /* 0x001fe20000000000 */
[----:B------:R-:W-:Y:S01]  /*28f0*/  BSSY B1, `(.L_x_13283) ;  /* 0x0000021000017945 */ /* 0x000fe20003800000 */
[----:B-----5:R-:W-:Y:S02]  /*2900*/  IMAD.MOV.U32 R70, RZ, RZ, R44 ;  /* 0x000000ffff467224 */ /* 0x020fe400078e002c */
[----:B------:R-:W-:Y:S01]  /*2910*/  IMAD.MOV.U32 R81, RZ, RZ, R45 ;  /* 0x000000ffff517224 */ /* 0x000fe200078e002d */
        /* <DEDUP_REMOVED lines=30> */
.L_x_13284:
[----:B------:R-:W-:Y:S05]  /*2b00*/  BSYNC B1 ;  /* 0x0000000000017941 */ /* 0x000fea0003800000 */
.L_x_13283:
[----:B0-----:R-:W-:Y:S01]  /*2b10*/  IMAD.MOV.U32 R4, RZ, RZ, R48 ;  /* 0x000000ffff047224 */ /* 0x001fe200078e0030 */
[----:B------:R-:W-:Y:S01]  /*2b20*/  UISETP.NE.AND UP0, UPT, UR39, 0x3, UPT ;  /* 0x000000032700788c */ /* 0x000fe2000bf05270 */
[----:B------:R-:W-:Y:S01]  /*2b30*/  IMAD.MOV.U32 R5, RZ, RZ, R49 ;  /* 0x000000ffff057224 */ /* 0x000fe200078e0031 */
[----:B------:R-:W-:Y:S01]  /*2b40*/  MOV R6, R50 ;  /* 0x0000003200067202 */ /* 0x000fe20000000f00 */
[----:B------:R-:W-:Y:S01]  /*2b50*/  IMAD.MOV.U32 R7, RZ, RZ, R51 ;  /* 0x000000ffff077224 */ /* 0x000fe200078e0033 */
[----:B------:R-:W-:Y:S01]  /*2b60*/  PRMT R82, R82, 0x5410, R4 ;  /* 0x0000541052527816 */ /* 0x000fe20000000004 */
[----:B------:R-:W-:Y:S01]  /*2b70*/  IMAD.MOV.U32 R4, RZ, RZ, R46 ;  /* 0x000000ffff047224 */ /* 0x000fe200078e002e */
[----:B------:R-:W-:Y:S01]  /*2b80*/  PRMT R98, R5, 0x7610, R98 ;  /* 0x0000761005627816 */ /* 0x000fe20000000062 */
[----:B------:R-:W-:Y:S01]  /*2b90*/  IMAD.MOV.U32 R5, RZ, RZ, R47 ;  /* 0x000000ffff057224 */ /* 0x000fe200078e002f */
[----:B------:R-:W-:Y:S02]  /*2ba0*/  PLOP3.LUT P5, PT, PT, PT, UP0, 0x80, 0x0 ;  /* 0x000000000000781c */ /* 0x000fe40003faf008 */
[----:B------:R-:W-:Y:S01]  /*2bb0*/  PRMT R94, R4, 0x7610, R94 ;  /* 0x00007610045e7816 */ /* 0x000fe2000000005e */
[----:B-----5:R-:W-:Y:S01]  /*2bc0*/  IMAD.MOV.U32 R4, RZ, RZ, R36 ;  /* 0x000000ffff047224 */ /* 0x020fe200078e0024 */
        /* <DEDUP_REMOVED lines=17> */
[----:B------:R-:W-:Y:S02]  /*2ce0*/  PRMT R87, R5, 0x7610, R87 ;  /* 0x0000761005577816 */ /* 0x000fe40000000057 */
[----:B------:R-:W-:Y:S02]  /*2cf0*/  PRMT R91, R6, 0x7610, R91 ;  /* 0x00007610065b7816 */ /* 0x000fe4000000005b */
[----:B------:R-:W-:Y:S01]  /*2d00*/  PRMT R92, R7, 0x7610, R92 ;  /* 0x00007610075c7816 */ /* 0x000fe2000000005c */
[----:B------:R-:W-:Y:S06]  /*2d10*/  @!P5 BRA `(.L_x_13285) ;  /* 0x000000000004d947 */ /* 0x000fec0003800000 */
[----:B------:R-:W-:Y:S01]  /*2d20*/  BPT.TRAP 0x1 ;  /* 0x000000040000795c */ /* 0x000fe20000300000 */
.L_x_13285:
[----:B------:R-:W-:Y:S01]  /*2d30*/  LEA R70, R19, R18, 0x3 ;  /* 0x0000001213467211 */ /* 0x000fe200078e18ff */
[----:B------:R-:W-:Y:S01]  /*2d40*/  BSSY B1, `(.L_x_13286) ;  /* 0x0000004000017945 */ /* 0x000fe20003800000 */
[----:B------:R-:W-:-:S04]  /*2d50*/  SHF.L.U32 R79, R155, 0x1f, RZ ;  /* 0x0000001f9b4f7819 */ /* 0x000fc800000006ff */
[----:B------:R-:W0:Y:S02]  /*2d60*/  SYNCS.PHASECHK.TRANS64.TRYWAIT P6, [R70+URZ+0x16890], R79 ;  /* 0x0168904f460075a7 */ /* 0x000e2400080c017f */
[----:B0-----:R-:W-:Y:S05]  /*2d70*/  @!P6 BRA `(.L_x_13287) ;  /* 0x000001380038e947 */ /* 0x001fea0003800000 */
.L_x_13521:
[----:B------:R-:W-:Y:S05]  /*2d80*/  BSYNC B1 ;  /* 0x0000000000017941 */ /* 0x000fea0003800000 */
.L_x_13286:
[----:B------:R-:W-:-:S03]  /*2d90*/  UMOV UR4, 0xffffffff ;  /* 0xffffffff00047882 */ /* 0x000fc60000000000 */
[----:B------:R-:W-:Y:S05]  /*2da0*/  BRA.DIV UR4, `(.L_x_13288) ;  /* 0x0000013a04407947 */ /* 0x000fea000b800000 */
[----:B------:R1:W2:Y:S04]  /*2db0*/  SHFL.IDX PT, R81, R85, RZ, 0x1c1f ;  /* 0x001c1fff55517589 */ /* 0x0002a800000e0000 */
[----:B------:R1:W3:Y:S02]  /*2dc0*/  SHFL.IDX PT, R14, R84, RZ, 0x1c1f ;  /* 0x001c1fff540e7589 */ /* 0x0002e400000e0000 */
.L_x_13525:
[----:B------:R-:W-:Y:S04]  /*2dd0*/  BSSY B1, `(.L_x_13289) ;  /* 0x0000071000017945 */ /* 0x000fe80003800000 */
        /* <DEDUP_REMOVED lines=13> */
[----:B------:R-:W-:Y:S02]  /*2eb0*/  PRMT R50, R82, 0x5432, R48 ;  /* 0x0000543252327816 */ /* 0x000fe40000000030 */
[----:B------:R-:W-:Y:S02]  /*2ec0*/  SHF.R.U32.HI R97, RZ, 0x10, R49 ;  /* 0x00000010ff617819 */ /* 0x000fe40000011631 */
        /* <DEDUP_REMOVED lines=13> */
[----:B------:R-:W-:Y:S01]  /*2fa0*/  FMUL.FTZ R104, R48, R100 ;  /* 0x0000006430687220 */ /* 0x000fe20000410000 */
[----:B------:R-:W-:Y:S02]  /*2fb0*/  IMAD.U32 R98, R97, 0x10000, RZ ;  /* 0x0001000061627824 */ /* 0x000fe400078e00ff */
[----:B------:R-:W-:Y:S01]  /*2fc0*/  FMUL.FTZ R48, R49, R102 ;  /* 0x0000006631307220 */ /* 0x000fe20000410000 */
[C---:B------:R-:W-:Y:S01]  /*2fd0*/  IMAD.U32 R5, R4.reuse, 0x10000, RZ ;  /* 0x0001000004057824 */ /* 0x040fe200078e00ff */
[----:B------:R-:W-:Y:S01]  /*2fe0*/  LOP3.LUT R4, R4, 0xffff0000, RZ, 0xc0, !PT ;  /* 0xffff000004047812 */ /* 0x000fe200078ec0ff */
[----:B------:R-:W-:Y:S01]  /*2ff0*/  FFMA.FTZ R103, R7, R100, R103 ;  /* 0x0000006407677223 */ /* 0x000fe20000010067 */
[----:B------:R-:W-:Y:S02]  /*3000*/  IMAD.U32 R99, R99, 0x10000, RZ ;  /* 0x0001000063637824 */ /* 0x000fe400078e00ff */
[-C--:B------:R-:W-:Y:S01]  /*3010*/  FMUL.FTZ R100, R49, R98.reuse ;  /* 0x0000006231647220 */ /* 0x080fe20000410000 */
[----:B------:R-:W-:Y:S01]  /*3020*/  LOP3.LUT R101, R101, 0xffff0000, RZ, 0xc0, !PT ;  /* 0xffff000065657812 */ /* 0x000fe200078ec0ff */
[----:B------:R-:W-:Y:S01]  /*3030*/  FFMA.FTZ R98, R15, R98, -R48 ;  /* 0x000000620f627223 */ /* 0x000fe20000010830 */
[----:B------:R-:W-:Y:S01]  /*3040*/  LOP3.LUT R97, R97, 0xffff0000, RZ, 0xc0, !PT ;  /* 0xffff000061617812 */ /* 0x000fe200078ec0ff */
[C---:B------:R-:W-:Y:S01]  /*3050*/  FMUL.FTZ R48, R4.reuse, R99 ;  /* 0x0000006304307220 */ /* 0x040fe20000410000 */
[----:B------:R-:W-:Y:S01]  /*3060*/  FFMA.FTZ R104, R7, R51, -R104 ;  /* 0x0000003307687223 */ /* 0x000fe20000010868 */
[----:B------:R-:W-:Y:S01]  /*3070*/  FFMA.FTZ R15, R15, R102, R100 ;  /* 0x000000660f0f7223 */ /* 0x000fe20000010064 */
        /* <DEDUP_REMOVED lines=12> */
.L_x_13294:
[----:B------:R-:W-:Y:S05]  /*3140*/  BSYNC B3 ;  /* 0x0000000000037941 */ /* 0x000fea0003800000 */
.L_x_13293:
[----:B0-----:R4:W-:Y:S02]  /*3150*/  ST.E.128 desc[UR42][R12.64], R4 ;  /* 0x000000040c007985 */ /* 0x0019e4000c101d2a */
.L_x_13292:
[----:B------:R-:W-:Y:S05]  /*3160*/  BSYNC B2 ;  /* 0x0000000000027941 */ /* 0x000fea0003800000 */
.L_x_13291:
[----:B------:R-:W-:Y:S05]  /*3170*/  @P2 BRA `(.L_x_13290) ;  /* 0x0000000000d82947 */ /* 0x000fea0003800000 */
[----:B----4-:R4:W0:Y:S01]  /*3180*/  LDS.128 R4, [R71+0xe000] ;  /* 0x00e0000047047984 */ /* 0x0108220000000c00 */
[C---:B---3--:R-:W-:Y:S01]  /*3190*/  LEA R12, P3, R2.reuse, R14, 0x1 ;  /* 0x0000000e020c7211 */ /* 0x048fe200078608ff */
[----:B------:R-:W-:Y:S03]  /*31a0*/  BSSY B2, `(.L_x_13295) ;  /* 0x0000032000027945 */ /* 0x000fe60003800000 */
[----:B--2---:R-:W-:Y:S02]  /*31b0*/  LEA.HI.X R13, R2, R81, R154, 0x1, P3 ;  /* 0x00000051020d7211 */ /* 0x004fe400018f0c9a */
[----:B------:R-:W-:-:S13]  /*31c0*/  ISETP.GE.AND P3, PT, R157, R80, PT ;  /* 0x000000509d00720c */ /* 0x000fda0003f66270 */
        /* <DEDUP_REMOVED lines=12> */
[----:B------:R-:W-:Y:S02]  /*3290*/  PRMT R94, R94, 0x5410, R45 ;  /* 0x000054105e5e7816 */ /* 0x000fe4000000002d */
[----:B------:R-:W-:Y:S01]  /*32a0*/  SHF.L.U32 R11, R6, 0x10, RZ ;  /* 0x00000010060b7819 */ /* 0x000fe200000006ff */
[C---:B------:R-:W-:Y:S01]  /*32b0*/  FMUL.FTZ R98, R14.reuse, R48 ;  /* 0x000000300e627220 */ /* 0x040fe20000410000 */
[----:B------:R-:W-:Y:S01]  /*32c0*/  LOP3.LUT R44, R7, 0xffff0000, RZ, 0xc0, !PT ;  /* 0xffff0000072c7812 */ /* 0x000fe200078ec0ff */
[-C--:B------:R-:W-:Y:S01]  /*32d0*/  FMUL.FTZ R14, R14, R46.reuse ;  /* 0x0000002e0e0e7220 */ /* 0x080fe20000410000 */
[C---:B------:R-:W-:Y:S01]  /*32e0*/  LOP3.LUT R7, R5.reuse, 0xffff0000, RZ, 0xc0, !PT ;  /* 0xffff000005077812 */ /* 0x040fe200078ec0ff */
        /* <DEDUP_REMOVED lines=29> */
.L_x_13296:
[----:B------:R-:W-:Y:S05]  /*34c0*/  BSYNC B2 ;  /* 0x0000000000027941 */ /* 0x000fea0003800000 */
.L_x_13295:
[----:B0-----:R0:W-:Y:S02]  /*34d0*/  ST.E.128 desc[UR42][R12.64], R4 ;  /* 0x000000040c007985 */ /* 0x0011e4000c101d2a */
.L_x_13290:
[----:B------:R-:W-:Y:S05]  /*34e0*/  BSYNC B1 ;  /* 0x0000000000017941 */ /* 0x000fea0003800000 */
.L_x_13289:
[----:B------:R-:W-:-:S03]  /*34f0*/  UMOV UR4, 0xffffffff ;  /* 0xffffffff00047882 */ /* 0x000fc60000000000 */
[----:B------:R-:W-:Y:S05]  /*3500*/  BRA.DIV UR4, `(.L_x_13297) ;  /* 0x0000013204b07947 */ /* 0x000fea000b800000 */
[----:B-1----:R-:W1:Y:S04]  /*3510*/  SHFL.IDX PT, R85, R85, 0x1, 0x1c1f ;  /* 0x003c1f0055557f89 */ /* 0x002e6800000e0000 */
[----:B---3--:R3:W0:Y:S02]  /*3520*/  SHFL.IDX PT, R14, R84, 0x1, 0x1c1f ;  /* 0x003c1f00540e7f89 */ /* 0x00862400000e0000 */
.L_x_13529:
        /* <DEDUP_REMOVED lines=13> */
[----:B------:R-:W-:Y:S02]  /*3600*/  PRMT R88, R88, 0x5410, R47 ;  /* 0x0000541058587816 */ /* 0x000fe4000000002f */
[----:B------:R-:W-:Y:S02]  /*3610*/  PRMT R91, R91, 0x5410, R42 ;  /* 0x000054105b5b7816 */ /* 0x000fe4000000002a */
[----:B------:R-:W-:-:S02]  /*3620*/  SHF.R.U32.HI R45, RZ, 0x10, R41 ;  /* 0x00000010ff2d7819 */ /* 0x000fc40000011629 */
[----:B------:R-:W-:Y:S02]  /*3630*/  LOP3.LUT R41, R7, 0xffff0000, RZ, 0xc0, !PT ;  /* 0xffff000007297812 */ /* 0x000fe400078ec0ff */
[----:B------:R-:W-:Y:S02]  /*3640*/  PRMT R92, R92, 0x5410, R43 ;  /* 0x000054105c5c7816 */ /* 0x000fe4000000002b */
[----:B------:R-:W-:Y:S02]  /*3650*/  LOP3.LUT R7, R5, 0xffff0000, RZ, 0xc0, !PT ;  /* 0xffff000005077812 */ /* 0x000fe400078ec0ff */
[C---:B------:R-:W-:Y:S01]  /*3660*/  LOP3.LUT R43, R91.reuse, 0xffff0000, RZ, 0xc0, !PT ;  /* 0xffff00005b2b7812 */ /* 0x040fe200078ec0ff */
[----:B------:R-:W-:Y:S01]  /*3670*/  IMAD.U32 R46, R92, 0x10000, RZ ;  /* 0x000100005c2e7824 */ /* 0x000fe200078e00ff */
[----:B------:R-:W-:Y:S01]  /*3680*/  LOP3.LUT R42, R88, 0xffff0000, RZ, 0xc0, !PT ;  /* 0xffff0000582a7812 */ /* 0x000fe200078ec0ff */
[----:B------:R-:W-:Y:S01]  /*3690*/  IMAD.U32 R91, R91, 0x10000, RZ ;  /* 0x000100005b5b7824 */ /* 0x000fe200078e00ff */
[----:B------:R-:W-:Y:S01]  /*36a0*/  PRMT R90, R90, 0x5410, R45 ;  /* 0x000054105a5a7816 */ /* 0x000fe2000000002d */
[C---:B------:R-:W-:Y:S01]  /*36b0*/  FMUL.FTZ R45, R7.reuse, R43 ;  /* 0x0000002b072d7220 */ /* 0x040fe20000410000 */
[C---:B------:R-:W-:Y:S01]  /*36c0*/  SHF.L.U32 R11, R6.reuse, 0x10, RZ ;  /* 0x00000010060b7819 */ /* 0x040fe200000006ff */
[----:B------:R-:W-:Y:S01]  /*36d0*/  FMUL.FTZ R48, R7, R42 ;  /* 0x0000002a07307220 */ /* 0x000fe20000410000 */
[----:B------:R-:W-:Y:S01]  /*36e0*/  LOP3.LUT R15, R6, 0xffff0000, RZ, 0xc0, !PT ;  /* 0xffff0000060f7812 */ /* 0x000fe200078ec0ff */
[----:B------:R-:W-:Y:S01]  /*36f0*/  IMAD.U32 R6, R5, 0x10000, RZ ;  /* 0x0001000005067824 */ /* 0x000fe200078e00ff */
[----:B------:R-:W-:Y:S01]  /*3700*/  LOP3.LUT R92, R92, 0xffff0000, RZ, 0xc0, !PT ;  /* 0xffff00005c5c7812 */ /* 0x000fe200078ec0ff */
[C---:B------:R-:W-:Y:S01]  /*3710*/  IMAD.U32 R44, R90.reuse, 0x10000, RZ ;  /* 0x000100005a2c7824 */ /* 0x040fe200078e00ff */
[----:B------:R-:W-:Y:S01]  /*3720*/  LOP3.LUT R90, R90, 0xffff0000, RZ, 0xc0, !PT ;  /* 0xffff00005a5a7812 */ /* 0x000fe200078ec0ff */
[----:B------:R-:W-:-:S02]  /*3730*/  IMAD.U32 R5, R4, 0x10000, RZ ;  /* 0x0001000004057824 */ /* 0x000fc400078e00ff */
[C---:B------:R-:W-:Y:S01]  /*3740*/  FMUL.FTZ R50, R15.reuse, R46 ;  /* 0x0000002e0f327220 */ /* 0x040fe20000410000 */
[C---:B------:R-:W-:Y:S01]  /*3750*/  FFMA.FTZ R45, R6.reuse, R42, -R45 ;  /* 0x0000002a062d7223 */ /* 0x040fe2000001082d */
[----:B------:R-:W-:Y:S01]  /*3760*/  FFMA.FTZ R48, R6, R43, R48 ;  /* 0x0000002b06307223 */ /* 0x000fe20000010030 */
[----:B------:R-:W-:Y:S01]  /*3770*/  LOP3.LUT R4, R4, 0xffff0000, RZ, 0xc0, !PT ;  /* 0xffff000004047812 */ /* 0x000fe200078ec0ff */
[-C--:B------:R-:W-:Y:S01]  /*3780*/  FMUL.FTZ R6, R15, R44.reuse ;  /* 0x0000002c0f067220 */ /* 0x080fe20000410000 */
[----:B------:R-:W-:Y:S02]  /*3790*/  IMAD.U32 R88, R88, 0x10000, RZ ;  /* 0x0001000058587824 */ /* 0x000fe400078e00ff */
[----:B------:R-:W-:Y:S01]  /*37a0*/  FFMA.FTZ R50, R11, R44, -R50 ;  /* 0x0000002c0b327223 */ /* 0x000fe20000010832 */
[----:B------:R-:W-:Y:S01]  /*37b0*/  FMUL.FTZ R7, R41, R92 ;  /* 0x0000005c29077220 */ /* 0x000fe20000410000 */
[----:B------:R-:W-:Y:S01]  /*37c0*/  FFMA.FTZ R11, R11, R46, R6 ;  /* 0x0000002e0b0b7223 */ /* 0x000fe20000010006 */
[CC--:B------:R-:W-:Y:S01]  /*37d0*/  FMUL.FTZ R6, R4.reuse, R91.reuse ;  /* 0x0000005b04067220 */ /* 0x0c0fe20000410000 */
[----:B------:R-:W-:Y:S01]  /*37e0*/  FMUL.FTZ R4, R4, R88 ;  /* 0x0000005804047220 */ /* 0x000fe20000410000 */
        /* <DEDUP_REMOVED lines=11> */
.L_x_13302:
[----:B------:R-:W-:Y:S05]  /*38a0*/  BSYNC B2 ;  /* 0x0000000000027941 */ /* 0x000fea0003800000 */
.L_x_13301:
[----:B----4-:R0:W-:Y:S02]  /*38b0*/  ST.E.128 desc[UR42][R12.64], R4 ;  /* 0x000000040c007985 */ /* 0x0101e4000c101d2a */
.L_x_13300:
[----:B------:R-:W-:Y:S05]  /*38c0*/  BSYNC B1 ;  /* 0x0000000000017941 */ /* 0x000fea0003800000 */
.L_x_13299:
[----:B------:R-:W-:Y:S05]  /*38d0*/  @P2 BRA `(.L_x_13298) ;  /* 0x0000001c006c2947 */ /* 0x000fea0003800000 */
        /* <DEDUP_REMOVED lines=52> */
.L_x_13304:
[----:B------:R-:W-:Y:S05]  /*3c20*/  BSYNC B1 ;  /* 0x0000000000017941 */ /* 0x000fea0003800000 */
.L_x_13303:
[----:B----4-:R0:W-:Y:S01]  /*3c30*/  ST.E.128 desc[UR42][R12.64], R4 ;  /* 0x000000040c007985 */ /* 0x0101e2000c101d2a */
[----:B------:R-:W-:Y:S05]  /*3c40*/  BRA `(.L_x_13298) ;  /* 0x0000001800907947 */ /* 0x000fea0003800000 */
.L_x_13280:
[C---:B------:R-:W-:Y:S02]  /*3c50*/  ISETP.GE.AND P3, PT, R153.reuse, R77, PT ;  /* 0x0000004d9900720c */ /* 0x040fe40003f66270 */
[----:B------:R-:W-:Y:S02]  /*3c60*/  CS2R R38, SRZ ;  /* 0x0000000000267805 */ /* 0x000fe4000001ff00 */
[----:B------:R-:W-:Y:S01]  /*3c70*/  CS2R R36, SRZ ;  /* 0x0000000000247805 */ /* 0x000fe2000001ff00 */
[----:B------:R-:W-:Y:S01]  /*3c80*/  VIADD R44, R153, 0x60 ;  /* 0x00000060992c7836 */ /* 0x000fe20000000000 */
[----:B------:R-:W-:-:S13]  /*3c90*/  ISETP.GE.OR P3, PT, R16, R80, P3 ;  /* 0x000000501000720c */ /* 0x000fda0001f66670 */
[----:B------:R-:W0:Y:S01]  /*3ca0*/  @!P3 LDC.64 R40, c[0x0][0x3e8] ;  /* 0x0000fa00ff28bb82 */ /* 0x000e220000000a00 */
[----:B------:R-:W-:-:S04]  /*3cb0*/  @!P3 IADD3 R6, P4, R34, R14, RZ ;  /* 0x0000000e2206b210 */ /* 0x000fc80007f9e0ff */
[----:B------:R-:W-:Y:S02]  /*3cc0*/  @!P3 IADD3.X R7, R79, R57, RZ, P4, !PT ;  /* 0x000000394f07b210 */ /* 0x000fe400027fe4ff */
[----:B------:R-:W-:Y:S01]  /*3cd0*/  @!P3 IADD3 R4, P4, R54, R12, RZ ;  /* 0x0000000c3604b210 */ /* 0x000fe20007f9e0ff */
[----:B------:R-:W1:Y:S04]  /*3ce0*/  @!P3 LDC.64 R42, c[0x0][0x400] ;  /* 0x00010000ff2abb82 */ /* 0x000e680000000a00 */
[----:B------:R-:W-:Y:S01]  /*3cf0*/  @!P3 IMAD.X R5, R11, 0x1, R32, P4 ;  /* 0x000000010b05b824 */ /* 0x000fe200020e0620 */
[----:B0-----:R-:W-:-:S04]  /*3d00*/  @!P3 LEA R40, P4, R6, R40, 0x1 ;  /* 0x000000280628b211 */ /* 0x001fc800078808ff */
[----:B------:R-:W-:Y:S02]  /*3d10*/  @!P3 LEA.HI.X R41, R6, R41, R7, 0x1, P4 ;  /* 0x000000290629b211 */ /* 0x000fe400020f0c07 */
[----:B------:R-:W-:Y:S02]  /*3d20*/  CS2R R6, SRZ ;  /* 0x0000000000067805 */ /* 0x000fe4000001ff00 */
[----:B-1----:R-:W-:-:S04]  /*3d30*/  @!P3 LEA R42, P4, R4, R42, 0x1 ;  /* 0x0000002a042ab211 */ /* 0x002fc800078808ff */
[----:B------:R-:W-:Y:S02]  /*3d40*/  @!P3 LEA.HI.X R43, R4, R43, R5, 0x1, P4 ;  /* 0x0000002b042bb211 */ /* 0x000fe400020f0c05 */
[----:B------:R-:W-:-:S03]  /*3d50*/  CS2R R4, SRZ ;  /* 0x0000000000047805 */ /* 0x000fc6000001ff00 */
[----:B------:R0:W5:Y:S04]  /*3d60*/  @!P3 LDG.E.128 R36, desc[UR42][R42.64] ;  /* 0x0000002a2a24b981 */ /* 0x000168000c1e1d00 */
[----:B------:R1:W5:Y:S01]  /*3d70*/  @!P3 LDG.E.128 R4, desc[UR42][R40.64] ;  /* 0x0000002a2804b981 */ /* 0x000362000c1e1d00 */
[----:B------:R-:W-:-:S04]  /*3d80*/  ISETP.GE.AND P3, PT, R44, R77, PT ;  /* 0x0000004d2c00720c */ /* 0x000fc80003f66270 */
[----:B------:R-:W-:Y:S01]  /*3d90*/  ISETP.GE.OR P3, PT, R16, R80, P3 ;  /* 0x000000501000720c */ /* 0x000fe20001f66670 */
[----:B------:R-:W-:Y:S01]  /*3da0*/  BSSY B1, `(.L_x_13305) ;  /* 0x000001a000017945 */ /* 0x000fe20003800000 */
[----:B0-----:R-:W-:Y:S02]  /*3db0*/  CS2R R42, SRZ ;  /* 0x00000000002a7805 */ /* 0x001fe4000001ff00 */
[----:B------:R-:W-:Y:S02]  /*3dc0*/  CS2R R46, SRZ ;  /* 0x00000000002e7805 */ /* 0x000fe4000001ff00 */
[----:B------:R-:W-:Y:S02]  /*3dd0*/  CS2R R44, SRZ ;  /* 0x00000000002c7805 */ /* 0x000fe4000001ff00 */
[----:B-1----:R-:W-:-:S05]  /*3de0*/  CS2R R40, SRZ ;  /* 0x0000000000287805 */ /* 0x002fca000001ff00 */
[----:B------:R-:W-:Y:S05]  /*3df0*/  @P3 BRA `(.L_x_13306) ;  /* 0x0000000000503947 */ /* 0x000fea0003800000 */
        /* <DEDUP_REMOVED lines=20> */
.L_x_13306:
[----:B------:R-:W-:Y:S05]  /*3f40*/  BSYNC B1 ;  /* 0x0000000000017941 */ /* 0x000fea0003800000 */
.L_x_13305:
[----:B-----5:R-:W-:Y:S01]  /*3f50*/  IMAD.MOV.U32 R11, RZ, RZ, R42 ;  /* 0x000000ffff0b7224 */ /* 0x020fe200078e002a */
[----:B------:R-:W-:Y:S01]  /*3f60*/  UISETP.NE.AND UP0, UPT, UR39, 0x3, UPT ;  /* 0x000000032700788c */ /* 0x000fe2000bf05270 */
        /* <DEDUP_REMOVED lines=12> */
[----:B------:R-:W-:Y:S02]  /*4030*/  PLOP3.LUT P5, PT, PT, PT, UP0, 0x80, 0x0 ;  /* 0x000000000000781c */ /* 0x000fe40003faf008 */
        /* <DEDUP_REMOVED lines=16> */
[----:B------:R-:W-:Y:S02]  /*4140*/  PRMT R106, R11, 0x7610, R106 ;  /* 0x000076100b6a7816 */ /* 0x000fe4000000006a */
[----:B------:R-:W-:Y:S02]  /*4150*/  PRMT R88, R88, 0x5410, R12 ;  /* 0x0000541058587816 */ /* 0x000fe4000000000c */
[----:B------:R-:W-:Y:S02]  /*4160*/  PRMT R93, R93, 0x5410, R13 ;  /* 0x000054105d5d7816 */ /* 0x000fe4000000000d */
[----:B------:R-:W-:Y:S01]  /*4170*/  PRMT R109, R14, 0x7610, R109 ;  /* 0x000076100e6d7816 */ /* 0x000fe2000000006d */
[----:B------:R-:W-:Y:S06]  /*4180*/  @!P5 BRA `(.L_x_13307) ;  /* 0x000000000004d947 */ /* 0x000fec0003800000 */
[----:B------:R-:W-:Y:S01]  /*4190*/  BPT.TRAP 0x1 ;  /* 0x000000040000795c */ /* 0x000fe20000300000 */
.L_x_13307:
[----:B------:R-:W-:Y:S01]  /*41a0*/  IMAD R70, R19, 0x8, R18 ;  /* 0x0000000813467824 */ /* 0x000fe200078e0212 */
[----:B------:R-:W-:Y:S01]  /*41b0*/  SHF.L.U32 R79, R155, 0x1f, RZ ;  /* 0x0000001f9b4f7819 */ /* 0x000fe200000006ff */
[----:B------:R-:W0:Y:S01]  /*41c0*/  LDC R87, c[0x0][0x2f4] ;  /* 0x0000bd00ff577b82 */ /* 0x000e220000000800 */
[----:B------:R-:W-:Y:S02]  /*41d0*/  BSSY B1, `(.L_x_13308) ;  /* 0x0000003000017945 */ /* 0x000fe40003800000 */
[----:B------:R-:W1:Y:S02]  /*41e0*/  SYNCS.PHASECHK.TRANS64.TRYWAIT P4, [R70+URZ+0x16890], R79 ;  /* 0x0168904f460075a7 */ /* 0x000e64000808017f */
[----:B-1----:R-:W-:Y:S05]  /*41f0*/  @!P4 BRA `(.L_x_13309) ;  /* 0x0000012400bcc947 */ /* 0x002fea0003800000 */
.L_x_13530:
[----:B------:R-:W-:Y:S05]  /*4200*/  BSYNC B1 ;  /* 0x0000000000017941 */ /* 0x000fea0003800000 */
.L_x_13308:
[----:B------:R-:W-:Y:S01]  /*4210*/  UMOV UR4, 0xffffffff ;  /* 0xffffffff00047882 */ /* 0x000fe20000000000 */
[----:B0-----:R-:W-:Y:S02]  /*4220*/  IMAD.IADD R91, R87, 0x1, -R60 ;  /* 0x00000001575b7824 */ /* 0x001fe400078e0a3c */
[----:B------:R-:W-:Y:S05]  /*4230*/  BRA.DIV UR4, `(.L_x_13310) ;  /* 0x0000012604c07947 */ /* 0x000fea000b800000 */
[----:B------:R0:W2:Y:S04]  /*4240*/  SHFL.IDX PT, R83, R85, RZ, 0x1c1f ;  /* 0x001c1fff55537589 */ /* 0x0000a800000e0000 */
[----:B------:R0:W3:Y:S02]  /*4250*/  SHFL.IDX PT, R82, R84, RZ, 0x1c1f ;  /* 0x001c1fff54527589 */ /* 0x0000e400000e0000 */
.L_x_13534:
[----:B------:R-:W-:Y:S01]  /*4260*/  ISETP.GE.OR P4, PT, R153, R77, P1 ;  /* 0x0000004d9900720c */ /* 0x000fe20000f86670 */
[----:B------:R-:W-:-:S12]  /*4270*/  BSSY B1, `(.L_x_13311) ;  /* 0x000007b000017945 */ /* 0x000fd80003800000 */
[----:B------:R-:W-:Y:S05]  /*4280*/  @P4 BRA `(.L_x_13312) ;  /* 0x0000000400e44947 */ /* 0x000fea0003800000 */
[----:B------:R-:W4:Y:S01]  /*4290*/  S2R R12, SR_TID.X ;  /* 0x00000000000c7919 */ /* 0x000f220000002100 */
[----:B------:R-:W-:Y:S01]  /*42a0*/  SEL R11, R60, R91, !P0 ;  /* 0x0000005b3c0b7207 */ /* 0x000fe20004000000 */
[----:B------:R-:W-:Y:S01]  /*42b0*/  BSSY B2, `(.L_x_13313) ;  /* 0x0000072000027945 */ /* 0x000fe20003800000 */
[----:B---3--:R-:W-:-:S04]  /*42c0*/  LEA R80, P4, R10, R82, 0x1 ;  /* 0x000000520a507211 */ /* 0x008fc800078808ff */
[----:B--2---:R-:W-:Y:S01]  /*42d0*/  LEA.HI.X R81, R10, R83, R8, 0x1, P4 ;  /* 0x000000530a517211 */ /* 0x004fe200020f0c08 */
[----:B----4-:R-:W-:Y:S01]  /*42e0*/  VIADD R14, R12, 0xffffff80 ;  /* 0xffffff800c0e7836 */ /* 0x010fe20000000000 */
[----:B------:R-:W-:-:S04]  /*42f0*/  SHF.R.S32.HI R12, RZ, 0x1f, R11 ;  /* 0x0000001fff0c7819 */ /* 0x000fc8000001140b */
[----:B------:R-:W-:Y:S01]  /*4300*/  LEA.HI R12, R12, R11, RZ, 0x4 ;  /* 0x0000000b0c0c7211 */ /* 0x000fe200078f20ff */
[----:B------:R-:W-:Y:S01]  /*4310*/  IMAD R11, R19, 0x2000, R3 ;  /* 0x00002000130b7824 */ /* 0x000fe200078e0203 */
[----:B------:R-:W-:Y:S02]  /*4320*/  SHF.R.S32.HI R13, RZ, 0x1f, R14 ;  /* 0x0000001fff0d7819 */ /* 0x000fe4000001140e */
[----:B------:R-:W-:Y:S01]  /*4330*/  LEA.HI.SX32 R12, R12, R31, 0x1c ;  /* 0x0000001f0c0c7211 */ /* 0x000fe200078fe2ff */
[----:B------:R-:W-:Y:S01]  /*4340*/  IMAD R11, R11, 0x2, R18 ;  /* 0x000000020b0b7824 */ /* 0x000fe200078e0212 */
[----:B------:R-:W-:-:S03]  /*4350*/  LEA.HI R13, R13, R14, RZ, 0x5 ;  /* 0x0000000e0d0d7211 */ /* 0x000fc600078f28ff */
[----:B------:R-:W-:Y:S01]  /*4360*/  IMAD.SHL.U32 R86, R12, 0x8, RZ ;  /* 0x000000080c567824 */ /* 0x000fe200078e00ff */
[----:B------:R-:W-:-:S04]  /*4370*/  SHF.R.S32.HI R13, RZ, 0x5, R13 ;  /* 0x00000005ff0d7819 */ /* 0x000fc8000001140d */
[----:B------:R-:W-:-:S04]  /*4380*/  LOP3.LUT R12, R67, 0x38, R86, 0xf8, !PT ;  /* 0x00000038430c7812 */ /* 0x000fc800078ef856 */
[----:B------:R-:W-:-:S05]  /*4390*/  LOP3.LUT R12, R12, R63, RZ, 0x3c, !PT ;  /* 0x0000003f0c0c7212 */ /* 0x000fca00078e3cff */
[----:B------:R-:W-:-:S04]  /*43a0*/  IMAD R12, R13, 0x200, R12 ;  /* 0x000002000d0c7824 */ /* 0x000fc800078e020c */
[----:B------:R-:W-:-:S04]  /*43b0*/  IMAD R13, R19, 0x2000, R12 ;  /* 0x00002000130d7824 */ /* 0x000fc800078e020c */
[----:B------:R-:W-:Y:S02]  /*43c0*/  IMAD R48, R13, 0x2, R18 ;  /* 0x000000020d307824 */ /* 0x000fe400078e0212 */
[----:B------:R2:W3:Y:S04]  /*43d0*/  LDS.128 R12, [R11+0xe400] ;  /* 0x00e400000b0c7984 */ /* 0x0004e80000000c00 */
[----:B------:R-:W4:Y:S01]  /*43e0*/  LDS.128 R48, [R48+0xe400] ;  /* 0x00e4000030307984 */ /* 0x000f220000000c00 */
[----:B------:R-:W-:Y:S05]  /*43f0*/  @P3 BRA `(.L_x_13314) ;  /* 0x0000000400743947 */ /* 0x000fea0003800000 */
[----:B------:R-:W-:Y:S01]  /*4400*/  SHF.R.U32.HI R100, RZ, 0x10, R5 ;  /* 0x00000010ff647819 */ /* 0x000fe20000011605 */
[----:B----4-:R-:W-:Y:S01]  /*4410*/  IMAD.U32 R103, R51, 0x10000, RZ ;  /* 0x0001000033677824 */ /* 0x010fe200078e00ff */
[----:B------:R-:W-:Y:S01]  /*4420*/  SHF.R.U32.HI R105, RZ, 0x10, R37 ;  /* 0x00000010ff697819 */ /* 0x000fe20000011625 */
[----:B------:R-:W-:Y:S01]  /*4430*/  IMAD.U32 R104, R49, 0x10000, RZ ;  /* 0x0001000031687824 */ /* 0x000fe200078e00ff */
[----:B------:R-:W-:Y:S02]  /*4440*/  PRMT R100, R92, 0x5432, R100 ;  /* 0x000054325c647816 */ /* 0x000fe40000000064 */
[----:B------:R-:W-:Y:S02]  /*4450*/  PRMT R105, R109, 0x5410, R105 ;  /* 0x000054106d697816 */ /* 0x000fe40000000069 */
[----:B------:R-:W-:Y:S02]  /*4460*/  SHF.R.U32.HI R101, RZ, 0x10, R7 ;  /* 0x00000010ff657819 */ /* 0x000fe40000011607 */
[----:B------:R-:W-:Y:S01]  /*4470*/  SHF.R.U64 R36, R36, 0x10, R37 ;  /* 0x0000001024247819 */ /* 0x000fe20000001225 */
[----:B------:R-:W-:Y:S01]  /*4480*/  IMAD.U32 R109, R105, 0x10000, RZ ;  /* 0x00010000696d7824 */ /* 0x000fe200078e00ff */
[----:B------:R-:W-:-:S02]  /*4490*/  SHF.R.U64 R37, R38, 0x10, R39 ;  /* 0x0000001026257819 */ /* 0x000fc40000001227 */
[----:B------:R-:W-:Y:S01]  /*44a0*/  SHF.R.U32.HI R102, RZ, 0x10, R39 ;  /* 0x00000010ff667819 */ /* 0x000fe20000011627 */
[C---:B---3--:R-:W-:Y:S01]  /*44b0*/  IMAD.U32 R39, R15.reuse, 0x10000, RZ ;  /* 0x000100000f277824 */ /* 0x048fe200078e00ff */
[----:B--2---:R-:W-:Y:S01]  /*44c0*/  LOP3.LUT R11, R15, 0xffff0000, RZ, 0xc0, !PT ;  /* 0xffff00000f0b7812 */ /* 0x004fe200078ec0ff */
[----:B------:R-:W-:Y:S01]  /*44d0*/  FMUL.FTZ R111, R104, R109 ;  /* 0x0000006d686f7220 */ /* 0x000fe20000410000 */
[----:B------:R-:W-:Y:S01]  /*44e0*/  LOP3.LUT R15, R51, 0xffff0000, RZ, 0xc0, !PT ;  /* 0xffff0000330f7812 */ /* 0x000fe200078ec0ff */
[----:B------:R-:W-:Y:S01]  /*44f0*/  IMAD.U32 R51, R100, 0x10000, RZ ;  /* 0x0001000064337824 */ /* 0x000fe200078e00ff */
[----:B------:R-:W-:Y:S02]  /*4500*/  PRMT R101, R107, 0x5410, R101 ;  /* 0x000054106b657816 */ /* 0x000fe40000000065 */
[----:B------:R-:W-:Y:S02]  /*4510*/  PRMT R107, R88, 0x5432, R102 ;  /* 0x00005432586b7816 */ /* 0x000fe40000000066 */
[----:B------:R-:W-:Y:S01]  /*4520*/  PRMT R37, R106, 0x5410, R37 ;  /* 0x000054106a257816 */ /* 0x000fe20000000025 */
[----:B------:R-:W-:Y:S01]  /*4530*/  IMAD.U32 R102, R101, 0x10000, RZ ;  /* 0x0001000065667824 */ /* 0x000fe200078e00ff */
[----:B------:R-:W-:Y:S01]  /*4540*/  LOP3.LUT R106, R105, 0xffff0000, RZ, 0xc0, !PT ;  /* 0xffff0000696a7812 */ /* 0x000fe200078ec0ff */
[----:B------:R-:W-:Y:S01]  /*4550*/  FMUL.FTZ R105, R104, R51 ;  /* 0x0000003368697220 */ /* 0x000fe20000410000 */
[----:B------:R-:W-:Y:S01]  /*4560*/  SHF.R.U64 R99, R6, 0x10, R7 ;  /* 0x0000001006637819 */ /* 0x000fe20000001207 */
[----:B------:R-:W-:Y:S01]  /*4570*/  IMAD.U32 R7, R50, 0x10000, RZ ;  /* 0x0001000032077824 */ /* 0x000fe200078e00ff */
[----:B------:R-:W-:Y:S01]  /*4580*/  LOP3.LUT R49, R49, 0xffff0000, RZ, 0xc0, !PT ;  /* 0xffff000031317812 */ /* 0x000fe200078ec0ff */
[----:B------:R-:W-:Y:S01]  /*4590*/  IMAD.U32 R6, R14, 0x10000, RZ ;  /* 0x000100000e067824 */ /* 0x000fe200078e00ff */
[----:B------:R-:W-:-:S02]  /*45a0*/  SHF.L.U32 R104, R107, 0x10, RZ ;  /* 0x000000106b687819 */ /* 0x000fc400000006ff */
[----:B------:R-:W-:Y:S02]  /*45b0*/  SHF.L.U32 R38, R13, 0x10, RZ ;  /* 0x000000100d267819 */ /* 0x000fe400000006ff */
[----:B------:R-:W-:Y:S01]  /*45c0*/  LOP3.LUT R100, R100, 0xffff0000, RZ, 0xc0, !PT ;  /* 0xffff000064647812 */ /* 0x000fe200078ec0ff */
[----:B------:R-:W-:Y:S01]  /*45d0*/  FMUL.FTZ R112, R103, R104 ;  /* 0x0000006867707220 */ /* 0x000fe20000410000 */
[----:B------:R-:W-:Y:S01]  /*45e0*/  LOP3.LUT R13, R13, 0xffff0000, RZ, 0xc0, !PT ;  /* 0xffff00000d0d7812 */ /* 0x000fe200078ec0ff */
[----:B------:R-:W-:Y:S01]  /*45f0*/  FMUL.FTZ R103, R103, R102 ;  /* 0x0000006667677220 */ /* 0x000fe20000410000 */
[----:B------:R-:W-:Y:S01]  /*4600*/  PRMT R99, R108, 0x5410, R99 ;  /* 0x000054106c637816 */ /* 0x000fe20000000063 */
[C---:B------:R-:W-:Y:S01]  /*4610*/  FMUL.FTZ R108, R49.reuse, R106 ;  /* 0x0000006a316c7220 */ /* 0x040fe20000410000 */
[----:B------:R-:W-:Y:S01]  /*4620*/  SHF.R.U64 R98, R4, 0x10, R5 ;  /* 0x0000001004627819 */ /* 0x000fe20000001205 */
[-C--:B------:R-:W-:Y:S01]  /*4630*/  FMUL.FTZ R110, R49, R100.reuse ;  /* 0x00000064316e7220 */ /* 0x080fe20000410000 */
[----:B------:R-:W-:Y:S01]  /*4640*/  PRMT R36, R93, 0x5432, R36 ;  /* 0x000054325d247816 */ /* 0x000fe20000000024 */
[----:B------:R-:W-:Y:S01]  /*4650*/  FFMA.FTZ R100, R13, R100, -R108 ;  /* 0x000000640d647223 */ /* 0x000fe2000001086c */
[----:B------:R-:W-:Y:S01]  /*4660*/  FFMA.FTZ R49, R39, R102, -R112 ;  /* 0x0000006627317223 */ /* 0x000fe20000010870 */
[----:B------:R-:W-:Y:S01]  /*4670*/  LOP3.LUT R108, R107, 0xffff0000, RZ, 0xc0, !PT ;  /* 0xffff00006b6c7812 */ /* 0x000fe200078ec0ff */
[----:B------:R-:W-:Y:S01]  /*4680*/  FFMA.FTZ R51, R38, R51, -R111 ;  /* 0x0000003326337223 */ /* 0x000fe2000001086f */
[----:B------:R-:W-:Y:S01]  /*4690*/  LOP3.LUT R102, R101, 0xffff0000, RZ, 0xc0, !PT ;  /* 0xffff000065667812 */ /* 0x000fe200078ec0ff */
[----:B------:R-:W-:Y:S01]  /*46a0*/  FFMA.FTZ R39, R39, R104, R103 ;  /* 0x0000006827277223 */ /* 0x000fe20000010067 */
[----:B------:R-:W-:Y:S01]  /*46b0*/  PRMT R98, R90, 0x5432, R98 ;  /* 0x000054325a627816 */ /* 0x000fe20000000062 */
[----:B------:R-:W-:-:S02]  /*46c0*/  IMAD.U32 R5, R48, 0x10000, RZ ;  /* 0x0001000030057824 */ /* 0x000fc400078e00ff */
[----:B------:R-:W-:Y:S01]  /*46d0*/  FFMA.FTZ R38, R38, R109, R105 ;  /* 0x0000006d26267223 */ /* 0x000fe20000010069 */
[----:B------:R-:W-:Y:S01]  /*46e0*/  FFMA.FTZ R13, R13, R106, R110 ;  /* 0x0000006a0d0d7223 */ /* 0x000fe2000001006e */
[----:B------:R-:W-:Y:S01]  /*46f0*/  IMAD.U32 R103, R36, 0x10000, RZ ;  /* 0x0001000024677824 */ /* 0x000fe200078e00ff */
[----:B------:R-:W-:Y:S01]  /*4700*/  LOP3.LUT R48, R48, 0xffff0000, RZ, 0xc0, !PT ;  /* 0xffff000030307812 */ /* 0x000fe200078ec0ff */
[C---:B------:R-:W-:Y:S01]  /*4710*/  FMUL.FTZ R104, R15.reuse, R108 ;  /* 0x0000006c0f687220 */ /* 0x040fe20000410000 */
[-C--:B------:R-:W-:Y:S01]  /*4720*/  FMUL.FTZ R106, R15, R102.reuse ;  /* 0x000000660f6a7220 */ /* 0x080fe20000410000 */
[----:B------:R-:W-:Y:S01]  /*4730*/  LOP3.LUT R105, R36, 0xffff0000, RZ, 0xc0, !PT ;  /* 0xffff000024697812 */ /* 0x000fe200078ec0ff */
[C---:B------:R-:W-:Y:S01]  /*4740*/  IMAD.U32 R101, R98.reuse, 0x10000, RZ ;  /* 0x0001000062657824 */ /* 0x040fe200078e00ff */
[----:B------:R-:W-:Y:S01]  /*4750*/  LOP3.LUT R15, R98, 0xffff0000, RZ, 0xc0, !PT ;  /* 0xffff0000620f7812 */ /* 0x000fe200078ec0ff */
[C---:B------:R-:W-:Y:S02]  /*4760*/  IMAD.U32 R4, R12.reuse, 0x10000, RZ ;  /* 0x000100000c047824 */ /* 0x040fe400078e00ff */
[----:B------:R-:W-:Y:S01]  /*4770*/  FMUL.FTZ R107, R5, R103 ;  /* 0x00000067056b7220 */ /* 0x000fe20000410000 */
[----:B------:R-:W-:Y:S01]  /*4780*/  LOP3.LUT R12, R12, 0xffff0000, RZ, 0xc0, !PT ;  /* 0xffff00000c0c7812 */ /* 0x000fe200078ec0ff */
[C---:B------:R-:W-:Y:S01]  /*4790*/  FFMA.FTZ R102, R11.reuse, R102, -R104 ;  /* 0x000000660b667223 */ /* 0x040fe20000010868 */
[----:B------:R-:W-:Y:S01]  /*47a0*/  FFMA.FTZ R36, R11, R108, R106 ;  /* 0x0000006c0b247223 */ /* 0x000fe2000001006a */
[----:B------:R-:W-:Y:S01]  /*47b0*/  FMUL.FTZ R11, R48, R105 ;  /* 0x00000069300b7220 */ /* 0x000fe20000410000 */
[-C--:B------:R-:W-:Y:S01]  /*47c0*/  FMUL.FTZ R98, R5, R101.reuse ;  /* 0x0000006505627220 */ /* 0x080fe20000410000 */
[----:B------:R-:W-:Y:S01]  /*47d0*/  FFMA.FTZ R5, R4, R101, -R107 ;  /* 0x0000006504057223 */ /* 0x000fe2000001086b */
[-C--:B------:R-:W-:Y:S01]  /*47e0*/  FMUL.FTZ R101, R48, R15.reuse ;  /* 0x0000000f30657220 */ /* 0x080fe20000410000 */
[----:B------:R-:W-:Y:S01]  /*47f0*/  FFMA.FTZ R48, R12, R15, -R11 ;  /* 0x0000000f0c307223 */ /* 0x000fe2000001080b */
        /* <DEDUP_REMOVED lines=9> */
[----:B------:R-:W-:Y:S01]  /*4890*/  LOP3.LUT R14, R14, 0xffff0000, RZ, 0xc0, !PT ;  /* 0xffff00000e0e7812 */ /* 0x000fe200078ec0ff */
        /* <DEDUP_REMOVED lines=17> */
[----:B------:R-:W-:Y:S01]  /*49b0*/  IMAD.MOV.U32 R50, RZ, RZ, R37 ;  /* 0x000000ffff327224 */ /* 0x000fe200078e0025 */
[----:B------:R-:W-:-:S07]  /*49c0*/  MOV R51, R36 ;  /* 0x0000002400337202 */ /* 0x000fce0000000f00 */
.L_x_13314:
[----:B------:R-:W-:Y:S05]  /*49d0*/  BSYNC B2 ;  /* 0x0000000000027941 */ /* 0x000fea0003800000 */
.L_x_13313:
[----:B------:R-:W-:Y:S01]  /*49e0*/  ISETP.GE.AND P4, PT, R86, R87, PT ;  /* 0x000000575600720c */ /* 0x000fe20003f86270 */
[----:B---3--:R3:W-:-:S12]  /*49f0*/  ST.E.128 desc[UR42][R80.64], R12 ;  /* 0x0000000c50007985 */ /* 0x0087d8000c101d2a */
[----:B------:R-:W-:-:S05]  /*4a00*/  @!P4 IMAD.WIDE R82, R86, 0x2, R82 ;  /* 0x000000025652c825 */ /* 0x000fca00078e0252 */
[----:B----4-:R3:W-:Y:S02]  /*4a10*/  @!P4 ST.E.128 desc[UR42][R82.64], R48 ;  /* 0x000000305200c985 */ /* 0x0107e4000c101d2a */
.L_x_13312:
[----:B------:R-:W-:Y:S05]  /*4a20*/  BSYNC B1 ;  /* 0x0000000000017941 */ /* 0x000fea0003800000 */
.L_x_13311:
[----:B------:R-:W-:-:S03]  /*4a30*/  UMOV UR4, 0xffffffff ;  /* 0xffffffff00047882 */ /* 0x000fc60000000000 */
[----:B------:R-:W-:Y:S05]  /*4a40*/  BRA.DIV UR4, `(.L_x_13315) ;  /* 0x0000012204087947 */ /* 0x000fea000b800000 */
[----:B0-----:R-:W0:Y:S04]  /*4a50*/  SHFL.IDX PT, R85, R85, 0x1, 0x1c1f ;  /* 0x003c1f0055557f89 */ /* 0x001e2800000e0000 */
[----:B------:R-:W4:Y:S02]  /*4a60*/  SHFL.IDX PT, R84, R84, 0x1, 0x1c1f ;  /* 0x003c1f0054547f89 */ /* 0x000f2400000e0000 */
.L_x_13538:
[----:B------:R-:W-:-:S05]  /*4a70*/  VIADD R4, R153, 0x60 ;  /* 0x0000006099047836 */ /* 0x000fca0000000000 */
[----:B------:R-:W-:-:S13]  /*4a80*/  ISETP.GE.OR P4, PT, R4, R77, P1 ;  /* 0x0000004d0400720c */ /* 0x000fda0000f86670 */
[----:B------:R-:W-:Y:S05]  /*4a90*/  @P4 BRA `(.L_x_13298) ;  /* 0x0000000800fc4947 */ /* 0x000fea0003800000 */
[----:B------:R-:W5:Y:S01]  /*4aa0*/  LDL R5, [R1+0x2c] ;  /* 0x00002c0001057983 */ /* 0x000f620000100800 */
[----:B------:R-:W-:Y:S01]  /*4ab0*/  SEL R91, R60, R91, !P0 ;  /* 0x0000005b3c5b7207 */ /* 0x000fe20004000000 */
[C---:B------:R-:W-:Y:S01]  /*4ac0*/  VIADD R6, R153.reuse, 0x60 ;  /* 0x0000006099067836 */ /* 0x040fe20000000000 */
[----:B----4-:R-:W-:Y:S01]  /*4ad0*/  LEA R36, P4, R10, R84, 0x1 ;  /* 0x000000540a247211 */ /* 0x010fe200078808ff */
        /* <DEDUP_REMOVED lines=9> */
[----:B------:R-:W-:Y:S01]  /*4b70*/  SHF.R.U32.HI R6, RZ, 0x3, R6 ;  /* 0x00000003ff067819 */ /* 0x000fe20000011606 */
[----:B--2---:R-:W-:Y:S01]  /*4b80*/  IMAD.SHL.U32 R11, R4, 0x8, RZ ;  /* 0x00000008040b7824 */ /* 0x004fe200078e00ff */
[----:B0-----:R-:W-:-:S04]  /*4b90*/  LEA.HI.X R37, R10, R85, R8, 0x1, P4 ;  /* 0x000000550a257211 */ /* 0x001fc800020f0c08 */
[----:B------:R-:W-:-:S04]  /*4ba0*/  LOP3.LUT R4, R7, 0x38, R11, 0xf8, !PT ;  /* 0x0000003807047812 */ /* 0x000fc800078ef80b */
[----:B------:R-:W-:-:S05]  /*4bb0*/  LOP3.LUT R4, R4, R6, RZ, 0x3c, !PT ;  /* 0x0000000604047212 */ /* 0x000fca00078e3cff */
[----:B-----5:R-:W-:Y:S02]  /*4bc0*/  IMAD.IADD R4, R5, 0x1, R4 ;  /* 0x0000000105047824 */ /* 0x020fe400078e0204 */
[C---:B------:R-:W-:Y:S02]  /*4bd0*/  IMAD R5, R19.reuse, 0x2000, R0 ;  /* 0x0000200013057824 */ /* 0x040fe400078e0200 */
[----:B------:R-:W-:-:S03]  /*4be0*/  IMAD R7, R19, 0x2000, R4 ;  /* 0x0000200013077824 */ /* 0x000fc600078e0204 */
[----:B------:R-:W-:Y:S01]  /*4bf0*/  LEA R5, R5, R18, 0x1 ;  /* 0x0000001205057211 */ /* 0x000fe200078e08ff */
[----:B---3--:R-:W-:-:S05]  /*4c00*/  IMAD R12, R7, 0x2, R18 ;  /* 0x00000002070c7824 */ /* 0x008fca00078e0212 */
[----:B------:R-:W0:Y:S04]  /*4c10*/  LDS.128 R4, [R5+0xe400] ;  /* 0x00e4000005047984 */ /* 0x000e280000000c00 */
[----:B------:R-:W2:Y:S01]  /*4c20*/  LDS.128 R12, [R12+0xe400] ;  /* 0x00e400000c0c7984 */ /* 0x000ea20000000c00 */
[----:B------:R-:W-:Y:S05]  /*4c30*/  @P3 BRA `(.L_x_13317) ;  /* 0x0000000400643947 */ /* 0x000fea0003800000 */
[----:B------:R-:W-:Y:S01]  /*4c40*/  SHF.R.U32.HI R49, RZ, 0x10, R45 ;  /* 0x00000010ff317819 */ /* 0x000fe2000001162d */
[----:B--2---:R-:W-:Y:S01]  /*4c50*/  IMAD.U32 R39, R12, 0x10000, RZ ;  /* 0x000100000c277824 */ /* 0x004fe200078e00ff */
[----:B------:R-:W-:Y:S01]  /*4c60*/  SHF.R.U32.HI R91, RZ, 0x10, R41 ;  /* 0x00000010ff5b7819 */ /* 0x000fe20000011629 */
[----:B0-----:R-:W-:Y:S01]  /*4c70*/  IMAD.U32 R38, R4, 0x10000, RZ ;  /* 0x0001000004267824 */ /* 0x001fe200078e00ff */
[----:B------:R-:W-:Y:S02]  /*4c80*/  PRMT R88, R88, 0x5410, R49 ;  /* 0x0000541058587816 */ /* 0x000fe40000000031 */
[----:B------:R-:W-:Y:S02]  /*4c90*/  PRMT R94, R94, 0x5410, R91 ;  /* 0x000054105e5e7816 */ /* 0x000fe4000000005b */
[----:B------:R-:W-:Y:S02]  /*4ca0*/  SHF.R.U64 R80, R40, 0x10, R41 ;  /* 0x0000001028507819 */ /* 0x000fe40000001229 */
[----:B------:R-:W-:-:S02]  /*4cb0*/  SHF.R.U64 R48, R46, 0x10, R47 ;  /* 0x000000102e307819 */ /* 0x000fc4000000122f */
[----:B------:R-:W-:Y:S01]  /*4cc0*/  SHF.R.U32.HI R51, RZ, 0x10, R47 ;  /* 0x00000010ff337819 */ /* 0x000fe2000001162f */
[C---:B------:R-:W-:Y:S01]  /*4cd0*/  IMAD.U32 R47, R15.reuse, 0x10000, RZ ;  /* 0x000100000f2f7824 */ /* 0x040fe200078e00ff */
[----:B------:R-:W-:Y:S02]  /*4ce0*/  LOP3.LUT R41, R15, 0xffff0000, RZ, 0xc0, !PT ;  /* 0xffff00000f297812 */ /* 0x000fe400078ec0ff */
[----:B------:R-:W-:Y:S01]  /*4cf0*/  SHF.R.U64 R81, R44, 0x10, R45 ;  /* 0x000000102c517819 */ /* 0x000fe2000000122d */
[----:B------:R-:W-:Y:S01]  /*4d00*/  IMAD.U32 R45, R13, 0x10000, RZ ;  /* 0x000100000d2d7824 */ /* 0x000fe200078e00ff */
[----:B------:R-:W-:Y:S01]  /*4d10*/  SHF.L.U32 R15, R88, 0x10, RZ ;  /* 0x00000010580f7819 */ /* 0x000fe200000006ff */
[----:B------:R-:W-:Y:S01]  /*4d20*/  IMAD.U32 R44, R7, 0x10000, RZ ;  /* 0x00010000072c7824 */ /* 0x000fe200078e00ff */
[----:B------:R-:W-:Y:S01]  /*4d30*/  LOP3.LUT R46, R13, 0xffff0000, RZ, 0xc0, !PT ;  /* 0xffff00000d2e7812 */ /* 0x000fe200078ec0ff */
[----:B------:R-:W-:Y:S01]  /*4d40*/  IMAD.U32 R13, R94, 0x10000, RZ ;  /* 0x000100005e0d7824 */ /* 0x000fe200078e00ff */
[--C-:B------:R-:W-:Y:S01]  /*4d50*/  SHF.R.U32.HI R83, RZ, 0x10, R43.reuse ;  /* 0x00000010ff537819 */ /* 0x100fe2000001162b */
[----:B------:R-:W-:Y:S01]  /*4d60*/  FMUL.FTZ R49, R45, R15 ;  /* 0x0000000f2d317220 */ /* 0x000fe20000410000 */
[----:B------:R-:W-:Y:S01]  /*4d70*/  SHF.R.U64 R50, R42, 0x10, R43 ;  /* 0x000000102a327819 */ /* 0x000fe2000000122b */
[----:B------:R-:W-:Y:S01]  /*4d80*/  IMAD.U32 R42, R5, 0x10000, RZ ;  /* 0x00010000052a7824 */ /* 0x000fe200078e00ff */
[----:B------:R-:W-:Y:S01]  /*4d90*/  PRMT R92, R92, 0x5410, R51 ;  /* 0x000054105c5c7816 */ /* 0x000fe20000000033 */
[-C--:B------:R-:W-:Y:S01]  /*4da0*/  FMUL.FTZ R45, R45, R13.reuse ;  /* 0x0000000d2d2d7220 */ /* 0x080fe20000410000 */
[----:B------:R-:W-:Y:S01]  /*4db0*/  PRMT R96, R96, 0x5410, R83 ;  /* 0x0000541060607816 */ /* 0x000fe20000000053 */
[----:B------:R-:W-:Y:S01]  /*4dc0*/  FFMA.FTZ R13, R42, R13, -R49 ;  /* 0x0000000d2a0d7223 */ /* 0x000fe20000010831 */
[----:B------:R-:W-:Y:S01]  /*4dd0*/  PRMT R93, R93, 0x5410, R48 ;  /* 0x000054105d5d7816 */ /* 0x000fe20000000030 */
[----:B------:R-:W-:Y:S01]  /*4de0*/  IMAD.U32 R48, R92, 0x10000, RZ ;  /* 0x000100005c307824 */ /* 0x000fe200078e00ff */
[----:B------:R-:W-:Y:S01]  /*4df0*/  LOP3.LUT R88, R88, 0xffff0000, RZ, 0xc0, !PT ;  /* 0xffff000058587812 */ /* 0x000fe200078ec0ff */
[----:B------:R-:W-:Y:S01]  /*4e00*/  FFMA.FTZ R15, R42, R15, R45 ;  /* 0x0000000f2a0f7223 */ /* 0x000fe2000001002d */
[----:B------:R-:W-:Y:S01]  /*4e10*/  LOP3.LUT R94, R94, 0xffff0000, RZ, 0xc0, !PT ;  /* 0xffff00005e5e7812 */ /* 0x000fe200078ec0ff */
[----:B------:R-:W-:Y:S01]  /*4e20*/  IMAD.U32 R45, R96, 0x10000, RZ ;  /* 0x00010000602d7824 */ /* 0x000fe200078e00ff */
[----:B------:R-:W-:Y:S01]  /*4e30*/  PRMT R97, R97, 0x5410, R50 ;  /* 0x0000541061617816 */ /* 0x000fe20000000032 */
[----:B------:R-:W-:Y:S01]  /*4e40*/  FMUL.FTZ R49, R47, R48 ;  /* 0x000000302f317220 */ /* 0x000fe20000410000 */
[----:B------:R-:W-:Y:S01]  /*4e50*/  LOP3.LUT R92, R92, 0xffff0000, RZ, 0xc0, !PT ;  /* 0xffff00005c5c7812 */ /* 0x000fe200078ec0ff */
[----:B------:R-:W-:Y:S01]  /*4e60*/  FMUL.FTZ R50, R46, R88 ;  /* 0x000000582e327220 */ /* 0x000fe20000410000 */
[----:B------:R-:W-:Y:S01]  /*4e70*/  LOP3.LUT R43, R5, 0xffff0000, RZ, 0xc0, !PT ;  /* 0xffff0000052b7812 */ /* 0x000fe200078ec0ff */
[-C--:B------:R-:W-:Y:S01]  /*4e80*/  FMUL.FTZ R47, R47, R45.reuse ;  /* 0x0000002d2f2f7220 */ /* 0x080fe20000410000 */
[----:B------:R-:W-:Y:S01]  /*4e90*/  PRMT R90, R90, 0x5410, R81 ;  /* 0x000054105a5a7816 */ /* 0x000fe20000000051 */
[----:B------:R-:W-:Y:S01]  /*4ea0*/  FMUL.FTZ R46, R46, R94 ;  /* 0x0000005e2e2e7220 */ /* 0x000fe20000410000 */
        /* <DEDUP_REMOVED lines=19> */
[C---:B------:R-:W-:Y:S01]  /*4fe0*/  IMAD.U32 R5, R6.reuse, 0x10000, RZ ;  /* 0x0001000006057824 */ /* 0x040fe200078e00ff */
        /* <DEDUP_REMOVED lines=30> */
.L_x_13317:
[----:B------:R-:W-:Y:S05]  /*51d0*/  BSYNC B1 ;  /* 0x0000000000017941 */ /* 0x000fea0003800000 */
.L_x_13316:
[----:B------:R-:W-:Y:S01]  /*51e0*/  ISETP.GE.AND P3, PT, R11, R87, PT ;  /* 0x000000570b00720c */ /* 0x000fe20003f66270 */
[----:B0-----:R0:W-:Y:S02]  /*51f0*/  ST.E.128 desc[UR42][R36.64], R4 ;  /* 0x0000000424007985 */ /* 0x0011e4000c101d2a */
[----:B0-----:R-:W-:Y:S01]  /*5200*/  IMAD.MOV.U32 R4, RZ, RZ, R84 ;  /* 0x000000ffff047224 */ /* 0x001fe200078e0054 */
[----:B------:R-:W-:-:S09]  /*5210*/  MOV R5, R85 ;  /* 0x0000005500057202 */ /* 0x000fd20000000f00 */
[----:B------:R-:W-:Y:S05]  /*5220*/  @P3 BRA `(.L_x_13298) ;  /* 0x0000000400183947 */ /* 0x000fea0003800000 */
[----:B------:R-:W-:-:S05]  /*5230*/  IMAD.WIDE R4, R11, 0x2, R4 ;  /* 0x000000020b047825 */ /* 0x000fca00078e0204 */
[----:B--2---:R0:W-:Y:S01]  /*5240*/  ST.E.128 desc[UR42][R4.64], R12 ;  /* 0x0000000c04007985 */ /* 0x0041e2000c101d2a */
[----:B------:R-:W-:Y:S05]  /*5250*/  BRA `(.L_x_13298) ;  /* 0x00000004000c7947 */ /* 0x000fea0003800000 */
.L_x_13279:
[----:B------:R-:W-:-:S06]  /*5260*/  UISETP.NE.AND UP0, UPT, UR39, 0x3, UPT ;  /* 0x000000032700788c */ /* 0x000fcc000bf05270 */
[----:B------:R-:W-:-:S13]  /*5270*/  PLOP3.LUT P5, PT, PT, PT, UP0, 0x80, 0x0 ;  /* 0x000000000000781c */ /* 0x000fda0003faf008 */
[----:B------:R-:W-:Y:S05]  /*5280*/  @!P5 BRA `(.L_x_13318) ;  /* 0x000000000004d947 */ /* 0x000fea0003800000 */
[----:B------:R-:W-:Y:S01]  /*5290*/  BPT.TRAP 0x1 ;  /* 0x000000040000795c */ /* 0x000fe20000300000 */
.L_x_13318:
[----:B------:R-:W-:Y:S01]  /*52a0*/  IMAD R70, R19, 0x8, R18 ;  /* 0x0000000813467824 */ /* 0x000fe200078e0212 */
[----:B------:R-:W-:Y:S01]  /*52b0*/  SHF.L.U32 R79, R155, 0x1f, RZ ;  /* 0x0000001f9b4f7819 */ /* 0x000fe200000006ff */
[----:B------:R-:W-:Y:S01]  /*52c0*/  BSSY B1, `(.L_x_13319) ;  /* 0x0000004000017945 */ /* 0x000fe20003800000 */
[----:B------:R-:W-:Y:S02]  /*52d0*/  SHF.R.S32.HI R75, RZ, 0x1f, R74 ;  /* 0x0000001fff4b7819 */ /* 0x000fe4000001144a */
[----:B------:R-:W0:Y:S02]  /*52e0*/  SYNCS.PHASECHK.TRANS64.TRYWAIT P3, [R70+URZ+0x16890], R79 ;  /* 0x0168904f460075a7 */ /* 0x000e24000806017f */
[----:B0-----:R-:W-:Y:S05]  /*52f0*/  @!P3 BRA `(.L_x_13320) ;  /* 0x000001180028b947 */ /* 0x001fea0003800000 */
.L_x_13539:
[----:B------:R-:W-:Y:S05]  /*5300*/  BSYNC B1 ;  /* 0x0000000000017941 */ /* 0x000fea0003800000 */
.L_x_13319:
        /* <DEDUP_REMOVED lines=25> */
.L_x_13543:
[----:B------:R-:W-:Y:S04]  /*54a0*/  BSSY B1, `(.L_x_13322) ;  /* 0x000000d000017945 */ /* 0x000fe80003800000 */
[----:B------:R-:W-:Y:S05]  /*54b0*/  @!P3 BRA `(.L_x_13323) ;  /* 0x00000000002cb947 */ /* 0x000fea0003800000 */
[----:B------:R-:W-:Y:S02]  /*54c0*/  ULDC UR4, c[0x0][0x2f4] ;  /* 0x0000bd0000047ab9 */ /* 0x000fe40000000800 */
[----:B------:R-:W-:-:S13]  /*54d0*/  ISETP.GE.AND P3, PT, R16, UR4, PT ;  /* 0x0000000410007c0c */ /* 0x000fda000bf66270 */
[----:B---3--:R-:W-:-:S04]  /*54e0*/  @!P3 LEA R14, P4, R16, R7, 0x1 ;  /* 0x00000007100eb211 */ /* 0x008fc800078808ff */
[----:B--2---:R-:W-:Y:S02]  /*54f0*/  @!P3 LEA.HI.X R15, R16, R5, R17, 0x1, P4 ;  /* 0x00000005100fb211 */ /* 0x004fe400020f0c11 */
[----:B------:R-:W-:-:S13]  /*5500*/  ISETP.GE.AND P4, PT, R2, UR4, PT ;  /* 0x0000000402007c0c */ /* 0x000fda000bf86270 */
[----:B------:R-:W-:-:S04]  /*5510*/  @!P4 LEA R12, P6, R2, R7, 0x1 ;  /* 0x00000007020cc211 */ /* 0x000fc800078c08ff */
[----:B------:R-:W-:Y:S02]  /*5520*/  @!P4 LEA.HI.X R13, R2, R5, R154, 0x1, P6 ;  /* 0x00000005020dc211 */ /* 0x000fe400030f0c9a */
[----:B------:R-:W2:Y:S04]  /*5530*/  @!P3 LDS.128 R4, [R72+0xe000] ;  /* 0x00e000004804b984 */ /* 0x000ea80000000c00 */
[----:B--2---:R-:W-:Y:S04]  /*5540*/  @!P3 ST.E.128 desc[UR42][R14.64], R4 ;  /* 0x000000040e00b985 */ /* 0x004fe8000c101d2a */
[----:B------:R-:W2:Y:S04]  /*5550*/  @!P4 LDS.128 R4, [R71+0xe000] ;  /* 0x00e000004704c984 */ /* 0x000ea80000000c00 */
[----:B--2---:R4:W-:Y:S02]  /*5560*/  @!P4 ST.E.128 desc[UR42][R12.64], R4 ;  /* 0x000000040c00c985 */ /* 0x0049e4000c101d2a */
.L_x_13323:
[----:B------:R-:W-:Y:S05]  /*5570*/  BSYNC B1 ;  /* 0x0000000000017941 */ /* 0x000fea0003800000 */
.L_x_13322:
[----:B------:R-:W-:-:S03]  /*5580*/  UMOV UR4, 0xffffffff ;  /* 0xffffffff00047882 */ /* 0x000fc60000000000 */
[----:B------:R-:W-:Y:S05]  /*5590*/  BRA.DIV UR4, `(.L_x_13324) ;  /* 0x0000011604e07947 */ /* 0x000fea000b800000 */
[----:B--2-4-:R2:W4:Y:S04]  /*55a0*/  SHFL.IDX PT, R5, R37, 0x1, 0x1c1f ;  /* 0x003c1f0025057f89 */ /* 0x01452800000e0000 */
[----:B---3--:R2:W3:Y:S02]  /*55b0*/  SHFL.IDX PT, R7, R36, 0x1, 0x1c1f ;  /* 0x003c1f0024077f89 */ /* 0x0084e400000e0000 */
.L_x_13547:
[----:B------:R-:W-:-:S13]  /*55c0*/  ISETP.GE.AND P3, PT, R38, 0x61, PT ;  /* 0x000000612600780c */ /* 0x000fda0003f66270 */
[----:B------:R-:W-:Y:S05]  /*55d0*/  @!P3 BRA `(.L_x_13298) ;  /* 0x00000000002cb947 */ /* 0x000fea0003800000 */
[----:B------:R-:W-:Y:S02]  /*55e0*/  ULDC UR4, c[0x0][0x2f4] ;  /* 0x0000bd0000047ab9 */ /* 0x000fe40000000800 */
[----:B------:R-:W-:-:S13]  /*55f0*/  ISETP.GE.AND P3, PT, R16, UR4, PT ;  /* 0x0000000410007c0c */ /* 0x000fda000bf66270 */
[----:B---3--:R-:W-:-:S04]  /*5600*/  @!P3 LEA R14, P4, R16, R7, 0x1 ;  /* 0x00000007100eb211 */ /* 0x008fc800078808ff */
[----:B----4-:R-:W-:Y:S02]  /*5610*/  @!P3 LEA.HI.X R15, R16, R5, R17, 0x1, P4 ;  /* 0x00000005100fb211 */ /* 0x010fe400020f0c11 */
[----:B------:R-:W-:-:S13]  /*5620*/  ISETP.GE.AND P4, PT, R2, UR4, PT ;  /* 0x0000000402007c0c */ /* 0x000fda000bf86270 */
[----:B------:R-:W-:-:S04]  /*5630*/  @!P4 LEA R12, P6, R2, R7, 0x1 ;  /* 0x00000007020cc211 */ /* 0x000fc800078c08ff */
[----:B------:R-:W-:Y:S02]  /*5640*/  @!P4 LEA.HI.X R13, R2, R5, R154, 0x1, P6 ;  /* 0x00000005020dc211 */ /* 0x000fe400030f0c9a */
[----:B------:R-:W3:Y:S04]  /*5650*/  @!P3 LDS.128 R4, [R72+0x11000] ;  /* 0x011000004804b984 */ /* 0x000ee80000000c00 */
[----:B---3--:R-:W-:Y:S04]  /*5660*/  @!P3 ST.E.128 desc[UR42][R14.64], R4 ;  /* 0x000000040e00b985 */ /* 0x008fe8000c101d2a */
[----:B------:R-:W3:Y:S04]  /*5670*/  @!P4 LDS.128 R4, [R71+0x11000] ;  /* 0x011000004704c984 */ /* 0x000ee80000000c00 */
[----:B---3--:R3:W-:Y:S02]  /*5680*/  @!P4 ST.E.128 desc[UR42][R12.64], R4 ;  /* 0x000000040c00c985 */ /* 0x0087e4000c101d2a */
.L_x_13298:
[----:B------:R-:W-:Y:S05]  /*5690*/  BSYNC B0 ;  /* 0x0000000000007941 */ /* 0x000fea0003800000 */
.L_x_13278:
[----:B0--34-:R-:W0:Y:S01]  /*56a0*/  S2R R4, SR_TID.X ;  /* 0x0000000000047919 */ /* 0x019e220000002100 */
        /* <DEDUP_REMOVED lines=8> */
[----:B---3--:R3:W-:Y:S01]  /*5730*/  BAR.SYNC.DEFER_BLOCKING R78, 0x80 ;  /* 0x0002004e0000751d */ /* 0x0087e20000010000 */
[----:B0-----:R-:W-:-:S13]  /*5740*/  LOP3.LUT P3, RZ, R4, 0x7f, RZ, 0xc0, !PT ;  /* 0x0000007f04ff7812 */ /* 0x001fda000786c0ff */
[----:B------:R-:W-:-:S05]  /*5750*/  @!P3 VIADD R4, R70, 0x168a0 ;  /* 0x000168a04604b836 */ /* 0x000fca0000000000 */
[----:B------:R-:W-:-:S04]  /*5760*/  @!P3 PRMT R4, RZ, 0x654, R4 ;  /* 0x00000654ff04b816 */ /* 0x000fc80000000004 */
[----:B------:R3:W-:Y:S01]  /*5770*/  @!P3 SYNCS.ARRIVE.TRANS64.RED.A1T0 RZ, [R4+URZ], RZ ;  /* 0x000000ff04ffb9a7 */ /* 0x0007e2000810043f */
[----:B------:R-:W-:Y:S05]  /*5780*/  @!P5 BRA `(.L_x_13326) ;  /* 0x000000000004d947 */ /* 0x000fea0003800000 */
[----:B------:R-:W-:Y:S01]  /*5790*/  BPT.TRAP 0x1 ;  /* 0x000000040000795c */ /* 0x000fe20000300000 */
.L_x_13326:
[----:B------:R-:W-:Y:S05]  /*57a0*/  BSYNC B0 ;  /* 0x0000000000007941 */ /* 0x000fea0003800000 */
.L_x_13325:
[----:B------:R-:W0:Y:S01]  /*57b0*/  SYNCS.PHASECHK.TRANS64.TRYWAIT P4, [R70+URZ+0x168b0], R79 ;  /* 0x0168b04f460075a7 */ /* 0x000e22000808017f */
[----:B------:R-:W-:Y:S01]  /*57c0*/  ULDC UR40, c[0x0][0x2f4] ;  /* 0x0000bd0000287ab9 */ /* 0x000fe20000000800 */
[----:B------:R-:W-:Y:S04]  /*57d0*/  BSSY B0, `(.L_x_13327) ;  /* 0x0000002000007945 */ /* 0x000fe80003800000 */
[----:B0-----:R-:W-:Y:S05]  /*57e0*/  @!P4 BRA `(.L_x_13328) ;  /* 0x000001140098c947 */ /* 0x001fea0003800000 */
.L_x_13548:
[----:B------:R-:W-:Y:S05]  /*57f0*/  BSYNC B0 ;  /* 0x0000000000007941 */ /* 0x000fea0003800000 */
.L_x_13327:
[----:B------:R-:W-:Y:S01]  /*5800*/  ULDC.64 UR4, c[0x0][0x328] ;  /* 0x0000ca0000047ab9 */ /* 0x000fe20000000a00 */
[----:B------:R-:W-:Y:S01]  /*5810*/  ULDC.64 UR6, c[0x0][0x318] ;  /* 0x0000c60000067ab9 */ /* 0x000fe20000000a00 */
[----:B------:R-:W-:Y:S01]  /*5820*/  IMAD R75, R75, UR4, RZ ;  /* 0x000000044b4b7c24 */ /* 0x000fe2000f8e02ff */
[----:B------:R-:W-:Y:S01]  /*5830*/  BSSY B0, `(.L_x_13329) ;  /* 0x000001d000007945 */ /* 0x000fe20003800000 */
[----:B---3--:R-:W-:-:S04]  /*5840*/  IMAD.WIDE.U32 R4, R74, UR4, RZ ;  /* 0x000000044a047c25 */ /* 0x008fc8000f8e00ff */
        /* <DEDUP_REMOVED lines=11> */
[----:B--2---:R-:W-:-:S04]  /*5900*/  LEA R11, P4, R4, UR6, 0x1 ;  /* 0x00000006040b7c11 */ /* 0x004fc8000f8808ff */
[----:B-1----:R-:W-:Y:S01]  /*5910*/  LEA.HI.X R36, R4, UR7, R5, 0x1, P4 ;  /* 0x0000000704247c11 */ /* 0x002fe2000a0f0c05 */
[----:B------:R1:W2:Y:S01]  /*5920*/  SHFL.IDX PT, R13, R11, RZ, 0x1c1f ;  /* 0x001c1fff0b0d7589 */ /* 0x0002a200000e0000 */
[----:B------:R-:W-:-:S03]  /*5930*/  ISETP.GE.AND P4, PT, R77, 0x1, PT ;  /* 0x000000014d00780c */ /* 0x000fc60003f86270 */
[----:B------:R1:W3:Y:S10]  /*5940*/  SHFL.IDX PT, R5, R36, RZ, 0x1c1f ;  /* 0x001c1fff24057589 */ /* 0x0002f400000e0000 */
[----:B-1----:R-:W-:Y:S05]  /*5950*/  @!P4 BRA `(.L_x_13330) ;  /* 0x000000000028c947 */ /* 0x002fea0003800000 */
[----:B------:R-:W-:-:S13]  /*5960*/  ISETP.GE.AND P4, PT, R16, UR40, PT ;  /* 0x0000002810007c0c */ /* 0x000fda000bf86270 */
[----:B--2---:R-:W-:-:S04]  /*5970*/  @!P4 LEA R14, P5, R16, R13, 0x1 ;  /* 0x0000000d100ec211 */ /* 0x004fc800078a08ff */
[----:B---3--:R-:W-:Y:S02]  /*5980*/  @!P4 LEA.HI.X R15, R16, R5, R17, 0x1, P5 ;  /* 0x00000005100fc211 */ /* 0x008fe400028f0c11 */
[----:B------:R-:W-:-:S13]  /*5990*/  ISETP.GE.AND P5, PT, R2, UR40, PT ;  /* 0x0000002802007c0c */ /* 0x000fda000bfa6270 */
[----:B------:R-:W-:-:S04]  /*59a0*/  @!P5 LEA R12, P6, R2, R13, 0x1 ;  /* 0x0000000d020cd211 */ /* 0x000fc800078c08ff */
[----:B------:R-:W-:Y:S02]  /*59b0*/  @!P5 LEA.HI.X R13, R2, R5, R154, 0x1, P6 ;  /* 0x00000005020dd211 */ /* 0x000fe400030f0c9a */
[----:B------:R-:W1:Y:S04]  /*59c0*/  @!P4 LDS.128 R4, [R72] ;  /* 0x000000004804c984 */ /* 0x000e680000000c00 */
[----:B-1----:R-:W-:Y:S04]  /*59d0*/  @!P4 ST.E.128 desc[UR42][R14.64], R4 ;  /* 0x000000040e00c985 */ /* 0x002fe8000c101d2a */
[----:B------:R-:W1:Y:S04]  /*59e0*/  @!P5 LDS.128 R4, [R71] ;  /* 0x000000004704d984 */ /* 0x000e680000000c00 */
[----:B-1----:R1:W-:Y:S02]  /*59f0*/  @!P5 ST.E.128 desc[UR42][R12.64], R4 ;  /* 0x000000040c00d985 */ /* 0x0023e4000c101d2a */
.L_x_13330:
[----:B------:R-:W-:Y:S05]  /*5a00*/  BSYNC B0 ;  /* 0x0000000000007941 */ /* 0x000fea0003800000 */
.L_x_13329:
[----:B------:R-:W-:Y:S01]  /*5a10*/  ISETP.GE.AND P4, PT, R77, 0x61, PT ;  /* 0x000000614d00780c */ /* 0x000fe20003f86270 */
[----:B-1-3--:R1:W3:Y:S01]  /*5a20*/  SHFL.IDX PT, R5, R36, 0x1, 0x1c1f ;  /* 0x003c1f0024057f89 */ /* 0x00a2e200000e0000 */
[----:B------:R-:W-:Y:S03]  /*5a30*/  BSSY B0, `(.L_x_13331) ;  /* 0x000000d000007945 */ /* 0x000fe60003800000 */
[----:B------:R-:W4:Y:S08]  /*5a40*/  SHFL.IDX PT, R11, R11, 0x1, 0x1c1f ;  /* 0x003c1f000b0b7f89 */ /* 0x000f3000000e0000 */
[----:B-1----:R-:W-:Y:S05]  /*5a50*/  @!P4 BRA `(.L_x_13332) ;  /* 0x000000000028c947 */ /* 0x002fea0003800000 */
[----:B------:R-:W-:-:S13]  /*5a60*/  ISETP.GE.AND P4, PT, R16, UR40, PT ;  /* 0x0000002810007c0c */ /* 0x000fda000bf86270 */
[----:B----4-:R-:W-:-:S04]  /*5a70*/  @!P4 LEA R14, P5, R16, R11, 0x1 ;  /* 0x0000000b100ec211 */ /* 0x010fc800078a08ff */
[----:B---3--:R-:W-:Y:S02]  /*5a80*/  @!P4 LEA.HI.X R15, R16, R5, R17, 0x1, P5 ;  /* 0x00000005100fc211 */ /* 0x008fe400028f0c11 */
[----:B------:R-:W-:-:S13]  /*5a90*/  ISETP.GE.AND P5, PT, R2, UR40, PT ;  /* 0x0000002802007c0c */ /* 0x000fda000bfa6270 */
[----:B------:R-:W-:-:S04]  /*5aa0*/  @!P5 LEA R12, P6, R2, R11, 0x1 ;  /* 0x0000000b020cd211 */ /* 0x000fc800078c08ff */
[----:B--2---:R-:W-:Y:S02]  /*5ab0*/  @!P5 LEA.HI.X R13, R2, R5, R154, 0x1, P6 ;  /* 0x00000005020dd211 */ /* 0x004fe400030f0c9a */
[----:B------:R-:W1:Y:S04]  /*5ac0*/  @!P4 LDS.128 R4, [R72+0x3000] ;  /* 0x003000004804c984 */ /* 0x000e680000000c00 */
[----:B-1----:R-:W-:Y:S04]  /*5ad0*/  @!P4 ST.E.128 desc[UR42][R14.64], R4 ;  /* 0x000000040e00c985 */ /* 0x002fe8000c101d2a */
[----:B------:R-:W1:Y:S04]  /*5ae0*/  @!P5 LDS.128 R4, [R71+0x3000] ;  /* 0x003000004704d984 */ /* 0x000e680000000c00 */
[----:B-1----:R1:W-:Y:S02]  /*5af0*/  @!P5 ST.E.128 desc[UR42][R12.64], R4 ;  /* 0x000000040c00d985 */ /* 0x0023e4000c101d2a */
.L_x_13332:
[----:B------:R-:W-:Y:S05]  /*5b00*/  BSYNC B0 ;  /* 0x0000000000007941 */ /* 0x000fea0003800000 */
.L_x_13331:
[----:B-1----:R-:W5:Y:S01]  /*5b10*/  LDL R4, [R1] ;  /* 0x0000000001047983 */ /* 0x002f620000100800 */
[----:B0-----:R-:W-:Y:S01]  /*5b20*/  @!P3 VIADD R70, R70, 0x168c0 ;  /* 0x000168c04646b836 */ /* 0x001fe20000000000 */
[----:B------:R-:W-:Y:S01]  /*5b30*/  IADD3 R19, R19, 0x1, RZ ;  /* 0x0000000113137810 */ /* 0x000fe20007ffe0ff */
[----:B------:R-:W-:Y:S01]  /*5b40*/  @!PT LDS RZ, [RZ] ;  /* 0x00000000fffff984 */ /* 0x000fe20000000800 */
[----:B------:R-:W-:Y:S01]  /*5b50*/  @!PT LDS RZ, [RZ] ;  /* 0x00000000fffff984 */ /* 0x000fe20000000800 */
[----:B------:R-:W-:Y:S01]  /*5b60*/  @!PT LDS RZ, [RZ] ;  /* 0x00000000fffff984 */ /* 0x000fe20000000800 */
[----:B------:R-:W-:Y:S01]  /*5b70*/  @!PT LDS RZ, [RZ] ;  /* 0x00000000fffff984 */ /* 0x000fe20000000800 */
[----:B------:R0:W-:Y:S06]  /*5b80*/  MEMBAR.ALL.CTA ;  /* 0x0000000000007992 */ /* 0x0001ec0000008000 */
[----:B0-----:R-:W0:Y:S01]  /*5b90*/  FENCE.VIEW.ASYNC.S ;  /* 0x00000000000073c6 */ /* 0x001e220000000000 */
[----:B------:R-:W-:Y:S01]  /*5ba0*/  @!P3 PRMT R70, RZ, 0x654, R70 ;  /* 0x00000654ff46b816 */ /* 0x000fe20000000046 */
[----:B0-----:R0:W-:Y:S06]  /*5bb0*/  BAR.SYNC.DEFER_BLOCKING R78, 0x80 ;  /* 0x0002004e0000751d */ /* 0x0011ec0000010000 */
[----:B------:R0:W-:Y:S01]  /*5bc0*/  @!P3 SYNCS.ARRIVE.TRANS64.RED.A1T0 RZ, [R70+URZ], RZ ;  /* 0x000000ff46ffb9a7 */ /* 0x0001e2000810043f */
[----:B------:R-:W-:-:S04]  /*5bd0*/  ISETP.NE.AND P3, PT, R19, 0x2, PT ;  /* 0x000000021300780c */ /* 0x000fc80003f65270 */
[----:B------:R-:W-:Y:S02]  /*5be0*/  SEL R19, R19, RZ, P3 ;  /* 0x000000ff13137207 */ /* 0x000fe40001800000 */
[----:B-----5:R-:W-:Y:S02]  /*5bf0*/  LOP3.LUT P4, RZ, R4, 0x1, RZ, 0xc0, !PT ;  /* 0x0000000104ff7812 */ /* 0x020fe4000788c0ff */
[----:B------:R-:W-:-:S04]  /*5c00*/  SEL R4, RZ, 0x1, P3 ;  /* 0x00000001ff047807 */ /* 0x000fc80001800000 */
[----:B------:R-:W-:-:S07]  /*5c10*/  LOP3.LUT R155, R155, R4, RZ, 0x3c, !PT ;  /* 0x000000049b9b7212 */ /* 0x000fce00078e3cff */
[----:B0-----:R-:W-:Y:S05]  /*5c20*/  @P4 BRA `(.L_x_13333) ;  /* 0xffffffc400844947 */ /* 0x001fea000383ffff */
[----:B---3--:R-:W0:Y:S01]  /*5c30*/  S2R R5, SR_TID.X ;  /* 0x0000000000057919 */ /* 0x008e220000002100 */
[----:B------:R-:W-:Y:S02]  /*5c40*/  PLOP3.LUT P0, PT, PT, PT, PT, 0x8, 0x0 ;  /* 0x000000000000781c */ /* 0x000fe40003f0e170 */
[----:B0-----:R-:W-:-:S04]  /*5c50*/  SHF.R.U32.HI R5, RZ, 0x7, R5 ;  /* 0x00000007ff057819 */ /* 0x001fc80000011605 */
[----:B------:R-:W-:-:S13]  /*5c60*/  ISETP.NE.AND P4, PT, R5, 0x1, PT ;  /* 0x000000010500780c */ /* 0x000fda0003f85270 */
[----:B------:R-:W-:Y:S06]  /*5c70*/  @!P4 BAR.ARV 0x9, 0x100 ;  /* 0x024400000000cb1d */ /* 0x000fec0000002000 */
.L_x_13273:
[----:B------:R-:W-:Y:S01]  /*5c80*/  IMAD.MOV.U32 R5, RZ, RZ, RZ ;  /* 0x000000ffff057224 */ /* 0x000fe200078e00ff */
[----:B------:R-:W-:Y:S06]  /*5c90*/  @P0 BRA `(.L_x_13334) ;  /* 0x00000000000c0947 */ /* 0x000fec0003800000 */
[----:B------:R-:W0:Y:S01]  /*5ca0*/  FENCE.VIEW.ASYNC.G ;  /* 0x00000000000073c6 */ /* 0x000e220000000100 */
[----:B------:R-:W-:Y:S05]  /*5cb0*/  WARPSYNC.ALL ;  /* 0x0000000000007948 */ /* 0x000fea0003800000 */
[----:B0-----:R-:W-:Y:S06]  /*5cc0*/  BAR.ARV 0xc, 0x200 ;  /* 0x0308000000007b1d */ /* 0x001fec0000002000 */
.L_x_13334:
[----:B------:R-:W3:Y:S01]  /*5cd0*/  LDL R0, [R1] ;  /* 0x0000000001007983 */ /* 0x000ee20000100800 */
[----:B------:R-:W-:Y:S01]  /*5ce0*/  BSSY B0, `(.L_x_13335) ;  /* 0x0000020000007945 */ /* 0x000fe20003800000 */
[----:B---3--:R-:W-:-:S13]  /*5cf0*/  LOP3.LUT P0, RZ, R0, 0x4, RZ, 0xc0, !PT ;  /* 0x0000000400ff7812 */ /* 0x008fda000780c0ff */
[----:B------:R-:W-:Y:S05]  /*5d00*/  @!P0 BRA `(.L_x_13336) ;  /* 0x0000000000748947 */ /* 0x000fea0003800000 */
[----:B------:R-:W3:Y:S01]  /*5d10*/  LDL R0, [R1+0x34] ;  /* 0x0000340001007983 */ /* 0x000ee20000100800 */
[----:B------:R-:W-:Y:S01]  /*5d20*/  ULDC UR4, c[0x0][0x9f0] ;  /* 0x00027c0000047ab9 */ /* 0x000fe20000000800 */
[----:B---3--:R-:W-:-:S04]  /*5d30*/  ISETP.NE.AND P0, PT, R0, RZ, PT ;  /* 0x000000ff0000720c */ /* 0x008fc80003f05270 */
        /* <DEDUP_REMOVED lines=26> */
.L_x_13336:
[----:B------:R-:W-:Y:S05]  /*5ee0*/  BSYNC B0 ;  /* 0x0000000000007941 */ /* 0x000fea0003800000 */
.L_x_13335:
[----:B------:R-:W3:Y:S01]  /*5ef0*/  LDL R0, [R1+0x4c] ;  /* 0x00004c0001007983 */ /* 0x000ee20000100800 */
[----:B------:R-:W-:Y:S01]  /*5f00*/  PLOP3.LUT P0, PT, PT, PT, PT, 0x80, 0x0 ;  /* 0x000000000000781c */ /* 0x000fe20003f0f070 */
[----:B------:R-:W-:Y:S01]  /*5f10*/  IMAD.MOV.U32 R60, RZ, RZ, RZ ;  /* 0x000000ffff3c7224 */ /* 0x000fe200078e00ff */
[----:B------:R-:W-:Y:S02]  /*5f20*/  MOV R3, RZ ;  /* 0x000000ff00037202 */ /* 0x000fe40000000f00 */
        /* <DEDUP_REMOVED lines=20> */
[----:B0-----:R-:W-:Y:S05]  /*6070*/  @!P1 BRA `(.L_x_13337) ;  /* 0x00000070005c9947 */ /* 0x001fea0003800000 */
[----:B------:R-:W-:-:S03]  /*6080*/  UMOV UR4, 0xffffffff ;  /* 0xffffffff00047882 */ /* 0x000fc60000000000 */
[----:B------:R-:W-:Y:S05]  /*6090*/  BRA.DIV UR4, `(.L_x_13338) ;  /* 0x0000010e04807947 */ /* 0x000fea000b800000 */
[----:B------:R-:W0:Y:S02]  /*60a0*/  S2R R0, SR_TID.X ;  /* 0x0000000000007919 */ /* 0x000e240000002100 */
[----:B0-----:R-:W-:-:S05]  /*60b0*/  VIADD R3, R0, 0xffffff80 ;  /* 0xffffff8000037836 */ /* 0x001fca0000000000 */
[----:B------:R-:W-:-:S04]  /*60c0*/  SHF.R.S32.HI R0, RZ, 0x1f, R3 ;  /* 0x0000001fff007819 */ /* 0x000fc80000011403 */
[----:B------:R-:W-:-:S04]  /*60d0*/  LEA.HI R0, R0, R3, RZ, 0x7 ;  /* 0x0000000300007211 */ /* 0x000fc800078f38ff */
[----:B------:R-:W-:-:S06]  /*60e0*/  SHF.R.S32.HI R0, RZ, 0x7, R0 ;  /* 0x00000007ff007819 */ /* 0x000fcc0000011400 */
[----:B------:R-:W0:Y:S04]  /*60f0*/  SHFL.IDX PT, R0, R0, RZ, 0x1f ;  /* 0x00001fff00007589 */ /* 0x000e2800000e0000 */
[----:B0-----:R0:W-:Y:S02]  /*6100*/  STL [R1+0x28], R0 ;  /* 0x0000280001007387 */ /* 0x0011e40000100800 */
.L_x_13551:
[----:B------:R-:W0:Y:S01]  /*6110*/  LDL R3, [R1+0x28] ;  /* 0x0000280001037983 */ /* 0x000e220000100800 */
[----:B------:R-:W-:Y:S01]  /*6120*/  BSSY B6, `(.L_x_13339) ;  /* 0x000001b000067945 */ /* 0x000fe20003800000 */
[----:B0-----:R-:W-:-:S05]  /*6130*/  IMAD.HI R0, R3, 0x55555556, RZ ;  /* 0x5555555603007827 */ /* 0x001fca00078e02ff */
[----:B------:R-:W-:-:S05]  /*6140*/  LEA.HI R0, R0, R0, RZ, 0x1 ;  /* 0x0000000000007211 */ /* 0x000fca00078f08ff */
[----:B------:R-:W-:Y:S02]  /*6150*/  IMAD R0, R0, -0x3, R3 ;  /* 0xfffffffd00007824 */ /* 0x000fe400078e0203 */
[----:B------:R-:W-:-:S04]  /*6160*/  VIADD R3, R18, 0x8400 ;  /* 0x0000840012037836 */ /* 0x000fc80000000000 */
[----:B------:R-:W-:Y:S01]  /*6170*/  IMAD R0, R0, 0x2000, R3 ;  /* 0x0000200000007824 */ /* 0x000fe200078e0203 */
[----:B------:R-:W-:-:S04]  /*6180*/  LOP3.LUT P0, RZ, R3, 0x3ff, RZ, 0xc0, !PT ;  /* 0x000003ff03ff7812 */ /* 0x000fc8000780c0ff */
[----:B------:R-:W-:Y:S02]  /*6190*/  SHF.R.U32.HI R0, RZ, 0x4, R0 ;  /* 0x00000004ff007819 */ /* 0x000fe40000011600 */
[----:B------:R-:W-:Y:S02]  /*61a0*/  P2R R26, PR, RZ, 0x1 ;  /* 0x00000001ff1a7803 */ /* 0x000fe40000000000 */
[----:B------:R-:W-:-:S05]  /*61b0*/  LOP3.LUT R29, R0, 0x3fff, RZ, 0xc0, !PT ;  /* 0x00003fff001d7812 */ /* 0x000fca00078ec0ff */
[----:B------:R-:W-:Y:S05]  /*61c0*/  @!P0 BRA `(.L_x_13340) ;  /* 0x0000000000408947 */ /* 0x000fea0003800000 */
[----:B------:R-:W-:Y:S01]  /*61d0*/  MOV R0, 0x0 ;  /* 0x0000000000007802 */ /* 0x000fe20000000f00 */
[----:B------:R-:W-:Y:S01]  /*61e0*/  ULDC.64 UR4, c[0x4][0x138] ;  /* 0x01004e0000047ab9 */ /* 0x000fe20000000a00 */
[----:B------:R-:W-:Y:S01]  /*61f0*/  ULDC.64 UR6, c[0x4][0x140] ;  /* 0x0100500000067ab9 */ /* 0x000fe20000000a00 */
[----:B------:R-:W-:Y:S01]  /*6200*/  IMAD.U32 R4, RZ, RZ, UR4 ;  /* 0x00000004ff047e24 */ /* 0x000fe2000f8e00ff */
[----:B---3--:R0:W3:Y:S01]  /*6210*/  LDC.64 R14, c[0x4][R0] ;  /* 0x01000000000e7b82 */ /* 0x0080e20000000a00 */
[----:B------:R-:W-:Y:S01]  /*6220*/  IMAD.U32 R5, RZ, RZ, UR5 ;  /* 0x00000005ff057e24 */ /* 0x000fe2000f8e00ff */
[----:B------:R-:W-:Y:S01]  /*6230*/  ULDC.64 UR4, c[0x4][0x28] ;  /* 0x01000a0000047ab9 */ /* 0x000fe20000000a00 */
[----:B-1----:R-:W-:Y:S01]  /*6240*/  IMAD.U32 R6, RZ, RZ, UR6 ;  /* 0x00000006ff067e24 */ /* 0x002fe2000f8e00ff */
[----:B----4-:R-:W-:Y:S01]  /*6250*/  MOV R11, UR5 ;  /* 0x00000005000b7c02 */ /* 0x010fe20008000f00 */
[----:B------:R-:W-:Y:S02]  /*6260*/  IMAD.U32 R7, RZ, RZ, UR7 ;  /* 0x00000007ff077e24 */ /* 0x000fe4000f8e00ff */
[----:B------:R-:W-:-:S02]  /*6270*/  IMAD.U32 R10, RZ, RZ, UR4 ;  /* 0x00000004ff0a7e24 */ /* 0x000fc4000f8e00ff */
[----:B------:R-:W-:Y:S02]  /*6280*/  IMAD.MOV.U32 R8, RZ, RZ, 0x70 ;  /* 0x00000070ff087424 */ /* 0x000fe400078e00ff */
[----:B------:R-:W-:Y:S02]  /*6290*/  IMAD.MOV.U32 R12, RZ, RZ, 0x1 ;  /* 0x00000001ff0c7424 */ /* 0x000fe400078e00ff */
[----:B0-2---:R-:W-:-:S07]  /*62a0*/  IMAD.MOV.U32 R13, RZ, RZ, RZ ;  /* 0x000000ffff0d7224 */ /* 0x005fce00078e00ff */
[----:B------:R-:W-:-:S07]  /*62b0*/  LEPC R20, `(.L_x_13340) ;  /* 0x000000001014794e */ /* 0x000fce0000000000 */
[----:B---3-5:R-:W-:Y:S05]  /*62c0*/  CALL.ABS.NOINC R14 ;  /* 0x000000000e007343 */ /* 0x028fea0003c00000 */
.L_x_13340:
[----:B------:R-:W-:Y:S05]  /*62d0*/  BSYNC B6 ;  /* 0x0000000000067941 */ /* 0x000fea0003800000 */
.L_x_13339:
        /* <DEDUP_REMOVED lines=8> */
[----:B------:R0:W0:Y:S03]  /*6360*/  SYNCS.PHASECHK.TRANS64.TRYWAIT P0, [R18+URZ+0x16800], R3 ;  /* 0x01680003120075a7 */ /* 0x000026000800017f */
[----:B0-----:R-:W-:Y:S05]  /*6370*/  @!P0 NANOSLEEP.SYNCS 0x989680 ;  /* 0x009896800000895d */ /* 0x001fea0003900000 */
[----:B------:R-:W0:Y:S01]  /*6380*/  @!P0 SYNCS.PHASECHK.TRANS64 P0, [R18+URZ+0x16800], R3 ;  /* 0x01680003120085a7 */ /* 0x000e22000800007f */
[----:B------:R-:W-:Y:S04]  /*6390*/  BSSY B0, `(.L_x_13342) ;  /* 0x0000006000007945 */ /* 0x000fe80003800000 */
[----:B0-----:R-:W-:Y:S05]  /*63a0*/  @P0 BRA `(.L_x_13343) ;  /* 0x0000000000100947 */ /* 0x001fea0003800000 */
.L_x_13344:
[----:B------:R0:W0:Y:S02]  /*63b0*/  SYNCS.PHASECHK.TRANS64.TRYWAIT P0, [R18+URZ+0x16800], R3 ;  /* 0x01680003120075a7 */ /* 0x000024000800017f */
[----:B0-----:R-:W-:Y:S05]  /*63c0*/  @!P0 NANOSLEEP.SYNCS 0x989680 ;  /* 0x009896800000895d */ /* 0x001fea0003900000 */
[----:B------:R-:W0:Y:S02]  /*63d0*/  @!P0 SYNCS.PHASECHK.TRANS64 P0, [R18+URZ+0x16800], R3 ;  /* 0x01680003120085a7 */ /* 0x000e24000800007f */
[----:B0-----:R-:W-:Y:S05]  /*63e0*/  @!P0 BRA `(.L_x_13344) ;  /* 0xfffffffc00f08947 */ /* 0x001fea000383ffff */
.L_x_13343:
[----:B------:R-:W-:Y:S05]  /*63f0*/  BSYNC B0 ;  /* 0x0000000000007941 */ /* 0x000fea0003800000 */
.L_x_13342:
[----:B------:R-:W-:Y:S05]  /*6400*/  BRA `(.L_x_13345) ;  /* 0x0000002000ec7947 */ /* 0x000fea0003800000 */
.L_x_13341:
[----:B-----5:R-:W-:Y:S01]  /*6410*/  SHF.R.S32.HI R0, RZ, 0x1f, R25 ;  /* 0x0000001fff007819 */ /* 0x020fe20000011419 */
[----:B------:R-:W-:Y:S01]  /*6420*/  ULDC.64 UR4, c[0x0][0x3f8] ;  /* 0x0000fe0000047ab9 */ /* 0x000fe20000000a00 */
[----:B------:R-:W-:Y:S01]  /*6430*/  ULDC.64 UR6, c[0x0][0x408] ;  /* 0x0001020000067ab9 */ /* 0x000fe20000000a00 */
[----:B------:R-:W-:Y:S01]  /*6440*/  ISETP.NE.AND P2, PT, R26, RZ, PT ;  /* 0x000000ff1a00720c */ /* 0x000fe20003f45270 */
[----:B------:R-:W-:Y:S01]  /*6450*/  IMAD.WIDE.U32 R4, R25, UR4, RZ ;  /* 0x0000000419047c25 */ /* 0x000fe2000f8e00ff */
[----:B------:R-:W-:Y:S03]  /*6460*/  BSSY B6, `(.L_x_13346) ;  /* 0x000001f000067945 */ /* 0x000fe60003800000 */
[C---:B-1----:R-:W-:Y:S02]  /*6470*/  IMAD R6, R0.reuse, UR4, RZ ;  /* 0x0000000400067c24 */ /* 0x042fe4000f8e02ff */
[----:B------:R-:W-:-:S02]  /*6480*/  IMAD R0, R0, UR6, RZ ;  /* 0x0000000600007c24 */ /* 0x000fc4000f8e02ff */
[C---:B------:R-:W-:Y:S01]  /*6490*/  IMAD R3, R25.reuse, UR5, R6 ;  /* 0x0000000519037c24 */ /* 0x040fe2000f8e0206 */
[----:B------:R-:W-:Y:S01]  /*64a0*/  ULDC.64 UR4, c[0x0][0x3e8] ;  /* 0x0000fa0000047ab9 */ /* 0x000fe20000000a00 */
[----:B------:R-:W-:-:S04]  /*64b0*/  IMAD.WIDE.U32 R6, R25, UR6, RZ ;  /* 0x0000000619067c25 */ /* 0x000fc8000f8e00ff */
        /* <DEDUP_REMOVED lines=13> */
[----:B---3--:R0:W1:Y:S01]  /*6590*/  LDC.64 R14, c[0x4][R0] ;  /* 0x01000000000e7b82 */ /* 0x0080620000000a00 */
[----:B------:R-:W-:Y:S01]  /*65a0*/  IMAD.U32 R5, RZ, RZ, UR5 ;  /* 0x00000005ff057e24 */ /* 0x000fe2000f8e00ff */
[----:B------:R-:W-:Y:S01]  /*65b0*/  ULDC.64 UR4, c[0x4][0x20] ;  /* 0x0100080000047ab9 */ /* 0x000fe20000000a00 */
[----:B------:R-:W-:Y:S01]  /*65c0*/  IMAD.U32 R6, RZ, RZ, UR6 ;  /* 0x00000006ff067e24 */ /* 0x000fe2000f8e00ff */
[----:B------:R-:W-:Y:S01]  /*65d0*/  MOV R7, UR7 ;  /* 0x0000000700077c02 */ /* 0x000fe20008000f00 */
[----:B------:R-:W-:Y:S02]  /*65e0*/  IMAD.U32 R10, RZ, RZ, UR4 ;  /* 0x00000004ff0a7e24 */ /* 0x000fe4000f8e00ff */
[----:B----4-:R-:W-:-:S02]  /*65f0*/  IMAD.U32 R11, RZ, RZ, UR5 ;  /* 0x00000005ff0b7e24 */ /* 0x010fc4000f8e00ff */
[----:B------:R-:W-:Y:S02]  /*6600*/  IMAD.MOV.U32 R8, RZ, RZ, 0x70 ;  /* 0x00000070ff087424 */ /* 0x000fe400078e00ff */
[----:B------:R-:W-:Y:S02]  /*6610*/  IMAD.MOV.U32 R12, RZ, RZ, 0x1 ;  /* 0x00000001ff0c7424 */ /* 0x000fe400078e00ff */
[----:B0-2---:R-:W-:-:S07]  /*6620*/  IMAD.MOV.U32 R13, RZ, RZ, RZ ;  /* 0x000000ffff0d7224 */ /* 0x005fce00078e00ff */
[----:B------:R-:W-:-:S07]  /*6630*/  LEPC R20, `(.L_x_13347) ;  /* 0x000000001014794e */ /* 0x000fce0000000000 */
[----:B-1----:R-:W-:Y:S05]  /*6640*/  CALL.ABS.NOINC R14 ;  /* 0x000000000e007343 */ /* 0x002fea0003c00000 */
.L_x_13347:
[----:B------:R-:W-:Y:S05]  /*6650*/  BSYNC B6 ;  /* 0x0000000000067941 */ /* 0x000fea0003800000 */
.L_x_13346:
        /* <DEDUP_REMOVED lines=8> */
[----:B------:R0:W0:Y:S04]  /*66e0*/  SHFL.IDX PT, R0, R25, RZ, 0x1c1f ;  /* 0x001c1fff19007589 */ /* 0x00002800000e0000 */
[----:B------:R0:W0:Y:S04]  /*66f0*/  SHFL.IDX PT, R5, R28, RZ, 0x1c1f ;  /* 0x001c1fff1c057589 */ /* 0x00002800000e0000 */
[----:B---3--:R3:W0:Y:S02]  /*6700*/  SHFL.IDX PT, R14, R27, RZ, 0x1c1f ;  /* 0x001c1fff1b0e7589 */ /* 0x00862400000e0000 */
.L_x_13557:
[----:B------:R-:W-:Y:S01]  /*6710*/  ULDC UR4, c[0x0][0x448] ;  /* 0x0001120000047ab9 */ /* 0x000fe20000000800 */
[----:B------:R-:W-:Y:S01]  /*6720*/  BSSY B1, `(.L_x_13351) ;  /* 0x000001e000017945 */ /* 0x000fe20003800000 */
[----:B0-----:R-:W-:Y:S01]  /*6730*/  IMAD R26, R24, UR4, RZ ;  /* 0x00000004181a7c24 */ /* 0x001fe2000f8e02ff */
[----:B------:R-:W-:Y:S02]  /*6740*/  CS2R R8, SRZ ;  /* 0x0000000000087805 */ /* 0x000fe4000001ff00 */
[----:B------:R-:W-:Y:S02]  /*6750*/  CS2R R6, SRZ ;  /* 0x0000000000067805 */ /* 0x000fe4000001ff00 */
[----:B----4-:R-:W-:Y:S02]  /*6760*/  CS2R R10, SRZ ;  /* 0x00000000000a7805 */ /* 0x010fe4000001ff00 */
[----:B--2---:R-:W-:Y:S02]  /*6770*/  CS2R R12, SRZ ;  /* 0x00000000000c7805 */ /* 0x004fe4000001ff00 */
[----:B------:R-:W-:-:S13]  /*6780*/  ISETP.GE.AND P0, PT, R4, R26, PT ;  /* 0x0000001a0400720c */ /* 0x000fda0003f06270 */
[----:B------:R-:W-:Y:S05]  /*6790*/  @P0 BRA `(.L_x_13352) ;  /* 0x0000000000580947 */ /* 0x000fea0003800000 */
[----:B------:R-:W2:Y:S01]  /*67a0*/  LDL R28, [R1+0x58] ;  /* 0x00005800011c7983 */ /* 0x000ea20000100800 */
[----:B------:R-:W-:-:S03]  /*67b0*/  ULDC UR4, c[0x0][0x3f4] ;  /* 0x0000fd0000047ab9 */ /* 0x000fc60000000800 */
[----:B---3--:R-:W3:Y:S01]  /*67c0*/  LDL R27, [R1+0x54] ;  /* 0x00005400011b7983 */ /* 0x008ee20000100800 */
[----:B------:R-:W-:Y:S01]  /*67d0*/  ISETP.GE.AND P3, PT, R157, UR4, PT ;  /* 0x000000049d007c0c */ /* 0x000fe2000bf66270 */
[----:B------:R-:W-:Y:S01]  /*67e0*/  IMAD.MOV.U32 R6, RZ, RZ, R0 ;  /* 0x000000ffff067224 */ /* 0x000fe200078e0000 */
[----:B------:R-:W-:Y:S01]  /*67f0*/  ISETP.GE.AND P2, PT, R22, UR4, PT ;  /* 0x0000000416007c0c */ /* 0x000fe2000bf46270 */
[----:B-1----:R-:W-:Y:S01]  /*6800*/  IMAD.MOV.U32 R7, RZ, RZ, R3 ;  /* 0x000000ffff077224 */ /* 0x002fe200078e0003 */
[----:B------:R-:W-:Y:S01]  /*6810*/  CS2R R10, SRZ ;  /* 0x00000000000a7805 */ /* 0x000fe2000001ff00 */
[----:B------:R-:W-:Y:S01]  /*6820*/  IMAD.MOV.U32 R15, RZ, RZ, R5 ;  /* 0x000000ffff0f7224 */ /* 0x000fe200078e0005 */
[----:B------:R-:W-:Y:S02]  /*6830*/  CS2R R8, SRZ ;  /* 0x0000000000087805 */ /* 0x000fe4000001ff00 */
[----:B------:R-:W-:-:S07]  /*6840*/  CS2R R12, SRZ ;  /* 0x00000000000c7805 */ /* 0x000fce000001ff00 */
[----:B------:R-:W-:Y:S01]  /*6850*/  @!P2 IMAD.WIDE R20, R22, 0x2, R6 ;  /* 0x000000021614a825 */ /* 0x000fe200078e0206 */
[----:B------:R-:W-:-:S04]  /*6860*/  CS2R R6, SRZ ;  /* 0x0000000000067805 */ /* 0x000fc8000001ff00 */
[----:B------:R0:W5:Y:S01]  /*6870*/  @!P2 LD.E.64 R10, desc[UR42][R20.64] ;  /* 0x0000002a140aa980 */ /* 0x000162000c101b00 */
[-C--:B--2---:R-:W-:Y:S02]  /*6880*/  @!P3 IADD3 R24, P0, R0, R28.reuse, RZ ;  /* 0x0000001c0018b210 */ /* 0x084fe40007f1e0ff */
[----:B------:R-:W-:Y:S01]  /*6890*/  @!P3 IADD3 R4, P1, R14, R28, RZ ;  /* 0x0000001c0e04b210 */ /* 0x000fe20007f3e0ff */
[----:B------:R-:W-:-:S03]  /*68a0*/  @!P2 IMAD.WIDE R14, R22, 0x2, R14 ;  /* 0x00000002160ea825 */ /* 0x000fc600078e020e */
[----:B---3--:R-:W-:Y:S01]  /*68b0*/  @!P3 IADD3.X R5, R5, R27, RZ, P1, !PT ;  /* 0x0000001b0505b210 */ /* 0x008fe20000ffe4ff */
[----:B------:R-:W-:Y:S01]  /*68c0*/  @!P3 IMAD.X R25, R3, 0x1, R27, P0 ;  /* 0x000000010319b824 */ /* 0x000fe200000e061b */
[----:B------:R0:W5:Y:S04]  /*68d0*/  @!P2 LD.E.64 R8, desc[UR42][R14.64] ;  /* 0x0000002a0e08a980 */ /* 0x000168000c101b00 */
[----:B------:R0:W5:Y:S04]  /*68e0*/  @!P3 LD.E.64 R12, desc[UR42][R24.64] ;  /* 0x0000002a180cb980 */ /* 0x000168000c101b00 */
[----:B------:R0:W5:Y:S02]  /*68f0*/  @!P3 LD.E.64 R6, desc[UR42][R4.64] ;  /* 0x0000002a0406b980 */ /* 0x000164000c101b00 */
.L_x_13352:
[----:B------:R-:W-:Y:S05]  /*6900*/  BSYNC B1 ;  /* 0x0000000000017941 */ /* 0x000fea0003800000 */
.L_x_13351:
[----:B------:R-:W2:Y:S01]  /*6910*/  LDL R30, [R1+0x20] ;  /* 0x00002000011e7983 */ /* 0x000ea20000100800 */
[----:B------:R-:W-:Y:S01]  /*6920*/  ULEA.HI UR4, UR37, UR37, URZ, 0x1 ;  /* 0x0000002525047291 */ /* 0x000fe2000f8f083f */
[----:B0-----:R-:W-:Y:S01]  /*6930*/  IMAD R20, R33, -0xc0, R26 ;  /* 0xffffff4021147824 */ /* 0x001fe200078e021a */
[--C-:B-----5:R-:W-:Y:S01]  /*6940*/  SHF.R.U64 R31, R10, 0x10, R11.reuse ;  /* 0x000000100a1f7819 */ /* 0x120fe2000000120b */
[----:B------:R-:W0:Y:S01]  /*6950*/  S2R R21, SR_TID.X ;  /* 0x0000000000157919 */ /* 0x000e220000002100 */
[----:B------:R-:W-:Y:S01]  /*6960*/  ULOP3.LUT UR4, UR4, 0xfffffffe, URZ, 0xc0, !UPT ;  /* 0xfffffffe04047892 */ /* 0x000fe2000f8ec03f */
[----:B---3--:R-:W-:Y:S01]  /*6970*/  SHF.R.U32.HI R27, RZ, 0x10, R11 ;  /* 0x00000010ff1b7819 */ /* 0x008fe2000001160b */
[--C-:B------:R-:W-:Y:S01]  /*6980*/  IMAD.MOV.U32 R4, RZ, RZ, R13.reuse ;  /* 0x000000ffff047224 */ /* 0x100fe200078e000d */
[--C-:B------:R-:W-:Y:S01]  /*6990*/  SHF.R.U32.HI R25, RZ, 0x10, R13.reuse ;  /* 0x00000010ff197819 */ /* 0x100fe2000001160d */
[----:B------:R-:W-:Y:S01]  /*69a0*/  UIADD3 UR4, UR37, -UR4, URZ ;  /* 0x8000000425047290 */ /* 0x000fe2000fffe03f */
[----:B------:R-:W-:Y:S01]  /*69b0*/  IMAD.MOV.U32 R14, RZ, RZ, R10 ;  /* 0x000000ffff0e7224 */ /* 0x000fe200078e000a */
[----:B------:R-:W-:Y:S01]  /*69c0*/  SHF.R.U64 R26, R12, 0x10, R13 ;  /* 0x000000100c1a7819 */ /* 0x000fe2000000120d */
[----:B------:R-:W-:Y:S01]  /*69d0*/  IMAD.MOV.U32 R15, RZ, RZ, R8 ;  /* 0x000000ffff0f7224 */ /* 0x000fe200078e0008 */
[----:B------:R-:W-:Y:S01]  /*69e0*/  SHF.R.U64 R24, R8, 0x10, R9 ;  /* 0x0000001008187819 */ /* 0x000fe20000001209 */
[----:B------:R-:W-:Y:S01]  /*69f0*/  BSSY B1, `(.L_x_13353) ;  /* 0x0000022000017945 */ /* 0x000fe20003800000 */
[----:B------:R-:W-:Y:S01]  /*6a00*/  IMAD.U32 R5, RZ, RZ, UR4 ;  /* 0x00000004ff057e24 */ /* 0x000fe2000f8e00ff */
[----:B------:R-:W-:Y:S01]  /*6a10*/  VIMNMX R20, R20, 0xc0, PT ;  /* 0x000000c014147848 */ /* 0x000fe20003fe0100 */
[----:B------:R-:W-:Y:S01]  /*6a20*/  IMAD.MOV.U32 R10, RZ, RZ, R7 ;  /* 0x000000ffff0a7224 */ /* 0x000fe200078e0007 */
[----:B------:R-:W-:-:S02]  /*6a30*/  PRMT R8, R4, 0x5410, R25 ;  /* 0x0000541004087816 */ /* 0x000fc40000000019 */
[----:B------:R-:W-:Y:S02]  /*6a40*/  SHF.L.U32 R5, R5, 0x1f, RZ ;  /* 0x0000001f05057819 */ /* 0x000fe400000006ff */
[----:B------:R-:W-:Y:S02]  /*6a50*/  PRMT R14, R14, 0x5410, R31 ;  /* 0x000054100e0e7816 */ /* 0x000fe4000000001f */
[----:B------:R-:W3:Y:S01]  /*6a60*/  SYNCS.PHASECHK.TRANS64.TRYWAIT P0, [R18+URZ+0x16800], R5 ;  /* 0x01680005120075a7 */ /* 0x000ee2000800017f */
[----:B------:R-:W-:Y:S02]  /*6a70*/  ISETP.GE.AND P1, PT, R153, R20, PT ;  /* 0x000000149900720c */ /* 0x000fe40003f26270 */
[----:B------:R-:W-:Y:S01]  /*6a80*/  PRMT R15, R15, 0x5410, R24 ;  /* 0x000054100f0f7816 */ /* 0x000fe20000000018 */
[----:B0-----:R-:W-:Y:S01]  /*6a90*/  VIADD R34, R21, 0xffffff80 ;  /* 0xffffff8015227836 */ /* 0x001fe20000000000 */
[----:B------:R-:W-:-:S04]  /*6aa0*/  SHF.R.U32.HI R21, RZ, 0x10, R9 ;  /* 0x00000010ff157819 */ /* 0x000fc80000011609 */
[----:B------:R-:W-:-:S04]  /*6ab0*/  SHF.R.S32.HI R32, RZ, 0x1f, R34 ;  /* 0x0000001fff207819 */ /* 0x000fc80000011422 */
[----:B------:R-:W-:-:S04]  /*6ac0*/  LEA.HI R32, R32, R34, RZ, 0x5 ;  /* 0x0000002220207211 */ /* 0x000fc800078f28ff */
[----:B------:R-:W-:Y:S01]  /*6ad0*/  SHF.R.S32.HI R32, RZ, 0x5, R32 ;  /* 0x00000005ff207819 */ /* 0x000fe20000011420 */
[C---:B--2---:R-:W-:Y:S01]  /*6ae0*/  IMAD.SHL.U32 R0, R30.reuse, 0x40, RZ ;  /* 0x000000401e007824 */ /* 0x044fe200078e00ff */
[----:B------:R-:W-:-:S04]  /*6af0*/  LOP3.LUT P2, RZ, R30, 0x4, RZ, 0xc0, !PT ;  /* 0x000000041eff7812 */ /* 0x000fc8000784c0ff */
[----:B-1----:R-:W-:-:S04]  /*6b00*/  LOP3.LUT R3, R0, 0x1c0, RZ, 0xc0, !PT ;  /* 0x000001c000037812 */ /* 0x002fc800078ec0ff */
[----:B------:R-:W-:Y:S02]  /*6b10*/  LOP3.LUT R0, R3, 0x18, R16, 0xf8, !PT ;  /* 0x0000001803007812 */ /* 0x000fe400078ef810 */
[----:B------:R-:W-:-:S04]  /*6b20*/  SHF.R.U32.HI R3, RZ, 0x3, R3 ;  /* 0x00000003ff037819 */ /* 0x000fc80000011603 */
[----:B------:R-:W-:Y:S01]  /*6b30*/  LOP3.LUT R28, R0, R3, RZ, 0x3c, !PT ;  /* 0x00000003001c7212 */ /* 0x000fe200078e3cff */
[----:B------:R-:W-:Y:S02]  /*6b40*/  IMAD.MOV.U32 R0, RZ, RZ, R11 ;  /* 0x000000ffff007224 */ /* 0x000fe400078e000b */
[----:B------:R-:W-:Y:S02]  /*6b50*/  IMAD.MOV.U32 R3, RZ, RZ, R12 ;  /* 0x000000ffff037224 */ /* 0x000fe400078e000c */
[----:B------:R-:W-:Y:S01]  /*6b60*/  IMAD R11, R32, 0x200, R28 ;  /* 0x00000200200b7824 */ /* 0x000fe200078e021c */
[----:B------:R-:W-:Y:S01]  /*6b70*/  PRMT R13, R0, 0x5410, R27 ;  /* 0x00005410000d7816 */ /* 0x000fe2000000001b */
[----:B------:R-:W-:Y:S01]  /*6b80*/  IMAD.MOV.U32 R12, RZ, RZ, R9 ;  /* 0x000000ffff0c7224 */ /* 0x000fe200078e0009 */
[----:B------:R-:W-:Y:S01]  /*6b90*/  MOV R9, R6 ;  /* 0x0000000600097202 */ /* 0x000fe20000000f00 */
[----:B------:R-:W-:Y:S01]  /*6ba0*/  IMAD R11, R11, 0x2, R18 ;  /* 0x000000020b0b7824 */ /* 0x000fe200078e0212 */
[----:B------:R-:W-:-:S02]  /*6bb0*/  SHF.R.U64 R6, R6, 0x10, R7 ;  /* 0x0000001006067819 */ /* 0x000fc40000001207 */
[----:B------:R-:W-:Y:S01]  /*6bc0*/  SHF.R.U32.HI R7, RZ, 0x10, R7 ;  /* 0x00000010ff077819 */ /* 0x000fe20000011607 */
[----:B------:R-:W-:Y:S01]  /*6bd0*/  VIADD R4, R11, 0x8400 ;  /* 0x000084000b047836 */ /* 0x000fe20000000000 */
[----:B------:R-:W-:Y:S01]  /*6be0*/  PRMT R3, R3, 0x5410, R26 ;  /* 0x0000541003037816 */ /* 0x000fe2000000001a */
[----:B------:R-:W-:Y:S01]  /*6bf0*/  VIADD R0, R11, 0x8440 ;  /* 0x000084400b007836 */ /* 0x000fe20000000000 */
[----:B---3--:R-:W-:Y:S06]  /*6c00*/  @!P0 BRA `(.L_x_13354) ;  /* 0x0000010400548947 */ /* 0x008fec0003800000 */
.L_x_13558:
[----:B------:R-:W-:Y:S05]  /*6c10*/  BSYNC B1 ;  /* 0x0000000000017941 */ /* 0x000fea0003800000 */
.L_x_13353:
[----:B------:R-:W-:Y:S01]  /*6c20*/  BSSY B1, `(.L_x_13355) ;  /* 0x0000059000017945 */ /* 0x000fe20003800000 */
[----:B------:R-:W-:Y:S01]  /*6c30*/  PRMT R12, R12, 0x5410, R21 ;  /* 0x000054100c0c7816 */ /* 0x000fe20000000015 */
[----:B------:R-:W-:Y:S01]  /*6c40*/  @P2 VIADD R0, R4, 0xffffffc0 ;  /* 0xffffffc004002836 */ /* 0x000fe20000000000 */
        /* <DEDUP_REMOVED lines=8> */
[----:B0-----:R-:W0:Y:S01]  /*6cd0*/  LDS.128 R4, [R11+0x8400] ;  /* 0x008400000b047984 */ /* 0x001e220000000c00 */
[C---:B------:R-:W-:Y:S01]  /*6ce0*/  SHF.L.U32 R30, R15.reuse, 0x10, RZ ;  /* 0x000000100f1e7819 */ /* 0x040fe200000006ff */
        /* <DEDUP_REMOVED lines=14> */
[----:B------:R-:W-:Y:S01]  /*6dd0*/  FMUL.FTZ R37, R5, R28 ;  /* 0x0000001c05257220 */ /* 0x000fe20000410000 */
        /* <DEDUP_REMOVED lines=21> */
.L_x_13358:
[----:B------:R-:W-:Y:S05]  /*6f30*/  BSYNC B2 ;  /* 0x0000000000027941 */ /* 0x000fea0003800000 */
.L_x_13357:
[----:B------:R-:W-:Y:S05]  /*6f40*/  @P1 BRA `(.L_x_13356) ;  /* 0x0000000000981947 */ /* 0x000fea0003800000 */
[----:B01----:R-:W0:Y:S01]  /*6f50*/  LDS.128 R4, [R0] ;  /* 0x0000000000047984 */ /* 0x003e220000000c00 */
[----:B------:R-:W-:Y:S01]  /*6f60*/  IMAD.U32 R30, R9, 0x10000, RZ ;  /* 0x00010000091e7824 */ /* 0x000fe200078e00ff */
[C---:B------:R-:W-:Y:S01]  /*6f70*/  LOP3.LUT R28, R3.reuse, 0xffff0000, RZ, 0xc0, !PT ;  /* 0xffff0000031c7812 */ /* 0x040fe200078ec0ff */
[----:B------:R-:W-:Y:S01]  /*6f80*/  IMAD.U32 R27, R3, 0x10000, RZ ;  /* 0x00010000031b7824 */ /* 0x000fe200078e00ff */
[----:B------:R-:W-:Y:S01]  /*6f90*/  LOP3.LUT R31, R9, 0xffff0000, RZ, 0xc0, !PT ;  /* 0xffff0000091f7812 */ /* 0x000fe200078ec0ff */
[C---:B0-----:R-:W-:Y:S01]  /*6fa0*/  IMAD.U32 R21, R4.reuse, 0x10000, RZ ;  /* 0x0001000004157824 */ /* 0x041fe200078e00ff */
[----:B------:R-:W-:Y:S01]  /*6fb0*/  LOP3.LUT R4, R4, 0xffff0000, RZ, 0xc0, !PT ;  /* 0xffff000004047812 */ /* 0x000fe200078ec0ff */
[C---:B------:R-:W-:Y:S01]  /*6fc0*/  IMAD.U32 R24, R5.reuse, 0x10000, RZ ;  /* 0x0001000005187824 */ /* 0x040fe200078e00ff */
[----:B------:R-:W-:Y:S01]  /*6fd0*/  LOP3.LUT R5, R5, 0xffff0000, RZ, 0xc0, !PT ;  /* 0xffff000005057812 */ /* 0x000fe200078ec0ff */
[----:B------:R-:W-:Y:S01]  /*6fe0*/  IMAD.U32 R25, R6, 0x10000, RZ ;  /* 0x0001000006197824 */ /* 0x000fe200078e00ff */
[----:B------:R-:W-:Y:S01]  /*6ff0*/  SHF.L.U32 R26, R7, 0x10, RZ ;  /* 0x00000010071a7819 */ /* 0x000fe200000006ff */
[C---:B------:R-:W-:Y:S01]  /*7000*/  FMUL.FTZ R32, R4.reuse, R30 ;  /* 0x0000001e04207220 */ /* 0x040fe20000410000 */
[----:B------:R-:W-:Y:S01]  /*7010*/  FMUL.FTZ R33, R4, R27 ;  /* 0x0000001b04217220 */ /* 0x000fe20000410000 */
[C---:B------:R-:W-:Y:S01]  /*7020*/  FMUL.FTZ R35, R5.reuse, R31 ;  /* 0x0000001f05237220 */ /* 0x040fe20000410000 */
[----:B------:R-:W-:Y:S01]  /*7030*/  FMUL.FTZ R37, R5, R28 ;  /* 0x0000001c05257220 */ /* 0x000fe20000410000 */
        /* <DEDUP_REMOVED lines=23> */
.L_x_13356:
[----:B------:R-:W-:Y:S05]  /*71b0*/  BSYNC B1 ;  /* 0x0000000000017941 */ /* 0x000fea0003800000 */
.L_x_13355:
        /* <DEDUP_REMOVED lines=9> */
[C---:B------:R-:W-:Y:S01]  /*7250*/  IMAD.U32 R26, R14.reuse, 0x10000, RZ ;  /* 0x000100000e1a7824 */ /* 0x040fe200078e00ff */
[C---:B------:R-:W-:Y:S01]  /*7260*/  LOP3.LUT R33, R15.reuse, 0xffff0000, RZ, 0xc0, !PT ;  /* 0xffff00000f217812 */ /* 0x040fe200078ec0ff */
        /* <DEDUP_REMOVED lines=18> */
[C---:B------:R-:W-:Y:S01]  /*7390*/  SHF.L.U32 R28, R12.reuse, 0x10, RZ ;  /* 0x000000100c1c7819 */ /* 0x040fe200000006ff */
[----:B------:R-:W-:Y:S01]  /*73a0*/  FFMA.FTZ R20, R33, R21, R20 ;  /* 0x0000001521147223 */ /* 0x000fe20000010014 */
[----:B------:R-:W-:Y:S01]  /*73b0*/  LOP3.LUT R31, R12, 0xffff0000, RZ, 0xc0, !PT ;  /* 0xffff00000c1f7812 */ /* 0x000fe200078ec0ff */
[-C--:B------:R-:W-:Y:S01]  /*73c0*/  FMUL.FTZ R21, R26, R6.reuse ;  /* 0x000000061a157220 */ /* 0x080fe20000410000 */
[----:B------:R-:W-:Y:S01]  /*73d0*/  LOP3.LUT R25, R13, 0xffff0000, RZ, 0xc0, !PT ;  /* 0xffff00000d197812 */ /* 0x000fe200078ec0ff */
[C---:B------:R-:W-:Y:S01]  /*73e0*/  FMUL.FTZ R13, R28.reuse, R6 ;  /* 0x000000061c0d7220 */ /* 0x040fe20000410000 */
[----:B------:R-:W-:Y:S01]  /*73f0*/  F2FP.BF16.F32.PACK_AB R4, R27, R4 ;  /* 0x000000041b04723e */ /* 0x000fe200000010ff */
[-C--:B------:R-:W-:Y:S01]  /*7400*/  FMUL.FTZ R12, R31, R7.reuse ;  /* 0x000000071f0c7220 */ /* 0x080fe20000410000 */
[-C--:B------:R-:W-:Y:S01]  /*7410*/  FFMA.FTZ R21, R28, R14.reuse, R21 ;  /* 0x0000000e1c157223 */ /* 0x080fe20000010015 */
[C---:B------:R-:W-:Y:S01]  /*7420*/  FMUL.FTZ R24, R25.reuse, R7 ;  /* 0x0000000719187220 */ /* 0x040fe20000410000 */
[----:B------:R-:W-:Y:S01]  /*7430*/  FFMA.FTZ R6, R26, R14, -R13 ;  /* 0x0000000e1a067223 */ /* 0x000fe2000001080d */
[----:B------:R-:W-:Y:S01]  /*7440*/  FFMA.FTZ R7, R25, R15, -R12 ;  /* 0x0000000f19077223 */ /* 0x000fe2000001080c */
[----:B------:R-:W-:Y:S01]  /*7450*/  F2FP.BF16.F32.PACK_AB R5, R20, R5 ;  /* 0x000000051405723e */ /* 0x000fe200000010ff */
[----:B------:R-:W-:-:S02]  /*7460*/  FFMA.FTZ R24, R31, R15, R24 ;  /* 0x0000000f1f187223 */ /* 0x000fc40000010018 */
[----:B------:R-:W-:-:S03]  /*7470*/  F2FP.BF16.F32.PACK_AB R6, R21, R6 ;  /* 0x000000061506723e */ /* 0x000fc600000010ff */
[----:B------:R-:W-:-:S05]  /*7480*/  F2FP.BF16.F32.PACK_AB R7, R24, R7 ;  /* 0x000000071807723e */ /* 0x000fca00000010ff */
[----:B------:R1:W-:Y:S02]  /*7490*/  STS.128 [R11+0xb400], R4 ;  /* 0x00b400040b007388 */ /* 0x0003e40000000c00 */
.L_x_13361:
[----:B------:R-:W-:Y:S05]  /*74a0*/  BSYNC B1 ;  /* 0x0000000000017941 */ /* 0x000fea0003800000 */
.L_x_13360:
[----:B------:R-:W-:Y:S05]  /*74b0*/  @P1 BRA `(.L_x_13359) ;  /* 0x00000010009c1947 */ /* 0x000fea0003800000 */
[----:B01----:R-:W0:Y:S01]  /*74c0*/  LDS.128 R4, [R0+0x3000] ;  /* 0x0030000000047984 */ /* 0x003e220000000c00 */
[C---:B------:R-:W-:Y:S01]  /*74d0*/  IMAD.U32 R21, R9.reuse, 0x10000, RZ ;  /* 0x0001000009157824 */ /* 0x040fe200078e00ff */
[----:B------:R-:W-:Y:S01]  /*74e0*/  LOP3.LUT R26, R9, 0xffff0000, RZ, 0xc0, !PT ;  /* 0xffff0000091a7812 */ /* 0x000fe200078ec0ff */
        /* <DEDUP_REMOVED lines=18> */
[----:B------:R-:W-:Y:S01]  /*7610*/  FFMA.FTZ R5, R24, R12, -R13 ;  /* 0x0000000c18057223 */ /* 0x000fe2000001080d */
[C---:B------:R-:W-:Y:S01]  /*7620*/  LOP3.LUT R21, R8.reuse, 0xffff0000, RZ, 0xc0, !PT ;  /* 0xffff000008157812 */ /* 0x040fe200078ec0ff */
[----:B------:R-:W-:Y:S02]  /*7630*/  IMAD.U32 R13, R8, 0x10000, RZ ;  /* 0x00010000080d7824 */ /* 0x000fe400078e00ff */
[----:B------:R-:W-:Y:S01]  /*7640*/  FMUL.FTZ R8, R25, R6 ;  /* 0x0000000619087220 */ /* 0x000fe20000410000 */
[-C--:B------:R-:W-:Y:S01]  /*7650*/  FMUL.FTZ R14, R27, R7.reuse ;  /* 0x000000071b0e7220 */ /* 0x080fe20000410000 */
[----:B------:R-:W-:Y:S01]  /*7660*/  FFMA.FTZ R12, R26, R12, R15 ;  /* 0x0000000c1a0c7223 */ /* 0x000fe2000001000f */
        /* <DEDUP_REMOVED lines=12> */
.L_x_13349:
[----:B------:R-:W-:-:S03]  /*7730*/  UMOV UR4, 0xffffffff ;  /* 0xffffffff00047882 */ /* 0x000fc60000000000 */
[----:B------:R-:W-:Y:S05]  /*7740*/  BRA.DIV UR4, `(.L_x_13362) ;  /* 0x000000fa04987947 */ /* 0x000fea000b800000 */
[----:B------:R0:W1:Y:S04]  /*7750*/  SHFL.IDX PT, R0, R26, RZ, 0x1c1f ;  /* 0x001c1fff1a007589 */ /* 0x00006800000e0000 */
[----:B------:R0:W0:Y:S04]  /*7760*/  SHFL.IDX PT, R3, R25, RZ, 0x1c1f ;  /* 0x001c1fff19037589 */ /* 0x00002800000e0000 */
[----:B------:R0:W0:Y:S04]  /*7770*/  SHFL.IDX PT, R20, R28, RZ, 0x1c1f ;  /* 0x001c1fff1c147589 */ /* 0x00002800000e0000 */
[----:B---3--:R3:W0:Y:S02]  /*7780*/  SHFL.IDX PT, R14, R27, RZ, 0x1c1f ;  /* 0x001c1fff1b0e7589 */ /* 0x00862400000e0000 */
.L_x_13564:
[----:B------:R-:W-:Y:S01]  /*7790*/  ULDC UR4, c[0x0][0x448] ;  /* 0x0001120000047ab9 */ /* 0x000fe20000000800 */
[----:B------:R-:W-:Y:S01]  /*77a0*/  BSSY B1, `(.L_x_13363) ;  /* 0x0000014000017945 */ /* 0x000fe20003800000 */
[----:B------:R-:W-:Y:S01]  /*77b0*/  IMAD R24, R24, UR4, RZ ;  /* 0x0000000418187c24 */ /* 0x000fe2000f8e02ff */
[----:B------:R-:W-:Y:S02]  /*77c0*/  CS2R R6, SRZ ;  /* 0x0000000000067805 */ /* 0x000fe4000001ff00 */
[----:B------:R-:W-:Y:S02]  /*77d0*/  CS2R R8, SRZ ;  /* 0x0000000000087805 */ /* 0x000fe4000001ff00 */
[----:B----4-:R-:W-:Y:S02]  /*77e0*/  CS2R R10, SRZ ;  /* 0x00000000000a7805 */ /* 0x010fe4000001ff00 */
[----:B------:R-:W-:Y:S02]  /*77f0*/  ISETP.GE.AND P0, PT, R4, R24, PT ;  /* 0x000000180400720c */ /* 0x000fe40003f06270 */
[----:B------:R-:W-:-:S11]  /*7800*/  CS2R R4, SRZ ;  /* 0x0000000000047805 */ /* 0x000fd6000001ff00 */
[----:B------:R-:W-:Y:S05]  /*7810*/  @P0 BRA `(.L_x_13364) ;  /* 0x0000000000300947 */ /* 0x000fea0003800000 */
[----:B------:R-:W-:Y:S01]  /*7820*/  ULDC UR4, c[0x0][0x3f4] ;  /* 0x0000fd0000047ab9 */ /* 0x000fe20000000800 */
[C---:B------:R-:W-:Y:S02]  /*7830*/  SHF.L.U32 R15, R16.reuse, 0x1, RZ ;  /* 0x00000001100f7819 */ /* 0x040fe400000006ff */
[C---:B------:R-:W-:Y:S02]  /*7840*/  ISETP.GE.AND P2, PT, R16.reuse, UR4, PT ;  /* 0x0000000410007c0c */ /* 0x040fe4000bf46270 */
[----:B------:R-:W-:Y:S02]  /*7850*/  SHF.L.U64.HI R5, R16, 0x1, R17 ;  /* 0x0000000110057819 */ /* 0x000fe40000010211 */
[-C--:B0-----:R-:W-:Y:S02]  /*7860*/  IADD3 R12, P0, R3, R15.reuse, RZ ;  /* 0x0000000f030c7210 */ /* 0x081fe40007f1e0ff */
[----:B------:R-:W-:-:S03]  /*7870*/  IADD3 R14, P1, R14, R15, RZ ;  /* 0x0000000f0e0e7210 */ /* 0x000fc60007f3e0ff */
[--C-:B-12---:R-:W-:Y:S02]  /*7880*/  IMAD.X R13, R0, 0x1, R5.reuse, P0 ;  /* 0x00000001000d7824 */ /* 0x106fe400000e0605 */
[----:B------:R-:W-:Y:S01]  /*7890*/  IMAD.X R15, R20, 0x1, R5, P1 ;  /* 0x00000001140f7824 */ /* 0x000fe200008e0605 */
[----:B------:R-:W-:Y:S01]  /*78a0*/  CS2R R4, SRZ ;  /* 0x0000000000047805 */ /* 0x000fe2000001ff00 */
[----:B------:R-:W-:Y:S06]  /*78b0*/  @P2 BRA `(.L_x_13364) ;  /* 0x0000000000082947 */ /* 0x000fec0003800000 */
[----:B------:R4:W5:Y:S04]  /*78c0*/  LD.E.128 R4, desc[UR42][R12.64] ;  /* 0x0000002a0c047980 */ /* 0x000968000c101d00 */
[----:B------:R4:W5:Y:S02]  /*78d0*/  LD.E.128 R8, desc[UR42][R14.64] ;  /* 0x0000002a0e087980 */ /* 0x000964000c101d00 */
.L_x_13364:
[----:B------:R-:W-:Y:S05]  /*78e0*/  BSYNC B1 ;  /* 0x0000000000017941 */ /* 0x000fea0003800000 */
.L_x_13363:
[----:B------:R-:W-:Y:S01]  /*78f0*/  ULEA.HI UR4, UR37, UR37, URZ, 0x1 ;  /* 0x0000002525047291 */ /* 0x000fe2000f8f083f */
[----:B0-----:R-:W0:Y:S01]  /*7900*/  LDC R25, c[0x0][0x3f4] ;  /* 0x0000fd00ff197b82 */ /* 0x001e220000000800 */
[----:B-1----:R-:W-:Y:S01]  /*7910*/  IMAD R0, R33, -0xc0, R24 ;  /* 0xffffff4021007824 */ /* 0x002fe200078e0218 */
[----:B-----5:R-:W-:Y:S01]  /*7920*/  SHF.R.U64 R31, R8, 0x10, R9 ;  /* 0x00000010081f7819 */ /* 0x020fe20000001209 */
[----:B------:R-:W-:Y:S01]  /*7930*/  ULOP3.LUT UR4, UR4, 0xfffffffe, URZ, 0xc0, !UPT ;  /* 0xfffffffe04047892 */ /* 0x000fe2000f8ec03f */
[----:B----4-:R-:W-:Y:S01]  /*7940*/  IMAD.MOV.U32 R12, RZ, RZ, R8 ;  /* 0x000000ffff0c7224 */ /* 0x010fe200078e0008 */
[--C-:B------:R-:W-:Y:S01]  /*7950*/  SHF.R.U64 R26, R4, 0x10, R5.reuse ;  /* 0x00000010041a7819 */ /* 0x100fe20000001205 */
[----:B------:R-:W-:Y:S01]  /*7960*/  IMAD.MOV.U32 R21, RZ, RZ, R4 ;  /* 0x000000ffff157224 */ /* 0x000fe200078e0004 */
[----:B------:R-:W-:Y:S01]  /*7970*/  UIADD3 UR4, UR37, -UR4, URZ ;  /* 0x8000000425047290 */ /* 0x000fe2000fffe03f */
[----:B------:R-:W-:Y:S01]  /*7980*/  IMAD.MOV.U32 R3, RZ, RZ, R6 ;  /* 0x000000ffff037224 */ /* 0x000fe200078e0006 */
[----:B------:R-:W-:Y:S01]  /*7990*/  VIMNMX R8, R0, 0xc0, PT ;  /* 0x000000c000087848 */ /* 0x000fe20003fe0100 */
[--C-:B--2---:R-:W-:Y:S01]  /*79a0*/  IMAD.MOV.U32 R13, RZ, RZ, R5.reuse ;  /* 0x000000ffff0d7224 */ /* 0x104fe200078e0005 */
[----:B------:R-:W-:Y:S01]  /*79b0*/  SHF.R.U32.HI R24, RZ, 0x10, R5 ;  /* 0x00000010ff187819 */ /* 0x000fe20000011605 */
[--C-:B------:R-:W-:Y:S01]  /*79c0*/  IMAD.MOV.U32 R15, RZ, RZ, R7.reuse ;  /* 0x000000ffff0f7224 */ /* 0x100fe200078e0007 */
[--C-:B------:R-:W-:Y:S01]  /*79d0*/  SHF.R.U64 R6, R6, 0x10, R7.reuse ;  /* 0x0000001006067819 */ /* 0x100fe20000001207 */
[----:B---3--:R-:W-:Y:S01]  /*79e0*/  IMAD.U32 R27, RZ, RZ, UR4 ;  /* 0x00000004ff1b7e24 */ /* 0x008fe2000f8e00ff */
[----:B------:R-:W-:Y:S01]  /*79f0*/  SHF.R.U32.HI R4, RZ, 0x10, R7 ;  /* 0x00000010ff047819 */ /* 0x000fe20000011607 */
[--C-:B------:R-:W-:Y:S01]  /*7a00*/  IMAD.MOV.U32 R14, RZ, RZ, R9.reuse ;  /* 0x000000ffff0e7224 */ /* 0x100fe200078e0009 */
[----:B------:R-:W-:Y:S01]  /*7a10*/  SHF.R.U32.HI R9, RZ, 0x10, R9 ;  /* 0x00000010ff097819 */ /* 0x000fe20000011609 */
[----:B------:R-:W-:Y:S01]  /*7a20*/  IMAD.MOV.U32 R0, RZ, RZ, R11 ;  /* 0x000000ffff007224 */ /* 0x000fe200078e000b */
[----:B------:R-:W-:Y:S01]  /*7a30*/  SHF.L.U32 R27, R27, 0x1f, RZ ;  /* 0x0000001f1b1b7819 */ /* 0x000fe200000006ff */
[----:B------:R-:W-:Y:S01]  /*7a40*/  VIADD R28, R153, 0x60 ;  /* 0x00000060991c7836 */ /* 0x000fe20000000000 */
[----:B------:R-:W-:Y:S01]  /*7a50*/  MOV R20, R10 ;  /* 0x0000000a00147202 */ /* 0x000fe20000000f00 */
[----:B------:R-:W-:Y:S01]  /*7a60*/  BSSY B1, `(.L_x_13365) ;  /* 0x0000010000017945 */ /* 0x000fe20003800000 */
[----:B------:R-:W1:Y:S01]  /*7a70*/  SYNCS.PHASECHK.TRANS64.TRYWAIT P1, [R18+URZ+0x16800], R27 ;  /* 0x0168001b120075a7 */ /* 0x000e62000802017f */
[----:B0-----:R-:W-:-:S02]  /*7a80*/  ISETP.GE.AND P0, PT, R16, R25, PT ;  /* 0x000000191000720c */ /* 0x001fc40003f06270 */
[--C-:B------:R-:W-:Y:S02]  /*7a90*/  SHF.R.U64 R7, R10, 0x10, R11.reuse ;  /* 0x000000100a077819 */ /* 0x100fe4000000120b */
[----:B------:R-:W-:Y:S02]  /*7aa0*/  SHF.R.U32.HI R5, RZ, 0x10, R11 ;  /* 0x00000010ff057819 */ /* 0x000fe4000001160b */
[-C--:B------:R-:W-:Y:S02]  /*7ab0*/  ISETP.GE.OR P2, PT, R153, R8.reuse, P0 ;  /* 0x000000089900720c */ /* 0x080fe40000746670 */
[----:B------:R-:W-:Y:S02]  /*7ac0*/  PRMT R21, R21, 0x5410, R26 ;  /* 0x0000541015157816 */ /* 0x000fe4000000001a */
[----:B------:R-:W-:Y:S02]  /*7ad0*/  ISETP.GE.OR P0, PT, R28, R8, P0 ;  /* 0x000000081c00720c */ /* 0x000fe40000706670 */
[----:B------:R-:W-:-:S02]  /*7ae0*/  PRMT R13, R13, 0x5410, R24 ;  /* 0x000054100d0d7816 */ /* 0x000fc40000000018 */
[----:B------:R-:W-:Y:S02]  /*7af0*/  PRMT R3, R3, 0x5410, R6 ;  /* 0x0000541003037816 */ /* 0x000fe40000000006 */
[----:B------:R-:W-:Y:S02]  /*7b00*/  PRMT R15, R15, 0x5410, R4 ;  /* 0x000054100f0f7816 */ /* 0x000fe40000000004 */
[----:B------:R-:W-:Y:S02]  /*7b10*/  PRMT R12, R12, 0x5410, R31 ;  /* 0x000054100c0c7816 */ /* 0x000fe4000000001f */
[----:B------:R-:W-:Y:S02]  /*7b20*/  PRMT R14, R14, 0x5410, R9 ;  /* 0x000054100e0e7816 */ /* 0x000fe40000000009 */
[----:B------:R-:W-:Y:S02]  /*7b30*/  PRMT R20, R20, 0x5410, R7 ;  /* 0x0000541014147816 */ /* 0x000fe40000000007 */
[----:B------:R-:W-:Y:S01]  /*7b40*/  PRMT R0, R0, 0x5410, R5 ;  /* 0x0000541000007816 */ /* 0x000fe20000000005 */
[----:B-1----:R-:W-:Y:S06]  /*7b50*/  @!P1 BRA `(.L_x_13366) ;  /* 0x000000f800049947 */ /* 0x002fec0003800000 */
.L_x_13565:
[----:B------:R-:W-:Y:S05]  /*7b60*/  BSYNC B1 ;  /* 0x0000000000017941 */ /* 0x000fea0003800000 */
.L_x_13365:
[----:B------:R-:W-:Y:S04]  /*7b70*/  BSSY B1, `(.L_x_13367) ;  /* 0x0000060000017945 */ /* 0x000fe80003800000 */
[----:B------:R-:W-:Y:S05]  /*7b80*/  @P2 BRA `(.L_x_13368) ;  /* 0x0000000400782947 */ /* 0x000fea0003800000 */
[----:B------:R-:W2:Y:S01]  /*7b90*/  LDL R4, [R1+0x20] ;  /* 0x0000200001047983 */ /* 0x000ea20000100800 */
[C---:B------:R-:W-:Y:S01]  /*7ba0*/  IMAD.U32 R37, R12.reuse, 0x10000, RZ ;  /* 0x000100000c257824 */ /* 0x040fe200078e00ff */
[----:B------:R-:W-:Y:S01]  /*7bb0*/  LOP3.LUT R39, R12, 0xffff0000, RZ, 0xc0, !PT ;  /* 0xffff00000c277812 */ /* 0x000fe200078ec0ff */
[----:B------:R-:W-:Y:S01]  /*7bc0*/  IMAD.U32 R35, R21, 0x10000, RZ ;  /* 0x0001000015237824 */ /* 0x000fe200078e00ff */
[----:B------:R-:W1:Y:S02]  /*7bd0*/  S2R R5, SR_TID.X ;  /* 0x0000000000057919 */ /* 0x000e640000002100 */
[----:B-1----:R-:W-:-:S05]  /*7be0*/  VIADD R5, R5, 0xffffff80 ;  /* 0xffffff8005057836 */ /* 0x002fca0000000000 */
[----:B------:R-:W-:-:S04]  /*7bf0*/  SHF.R.S32.HI R8, RZ, 0x1f, R5 ;  /* 0x0000001fff087819 */ /* 0x000fc80000011405 */
[----:B------:R-:W-:Y:S01]  /*7c00*/  LEA.HI R8, R8, R5, RZ, 0x5 ;  /* 0x0000000508087211 */ /* 0x000fe200078f28ff */
[----:B------:R-:W-:-:S03]  /*7c10*/  IMAD.IADD R5, R16, 0x1, R25 ;  /* 0x0000000110057824 */ /* 0x000fc600078e0219 */
[----:B------:R-:W-:Y:S01]  /*7c20*/  SHF.R.S32.HI R8, RZ, 0x5, R8 ;  /* 0x00000005ff087819 */ /* 0x000fe20000011408 */
[----:B--2---:R-:W-:-:S05]  /*7c30*/  IMAD.SHL.U32 R4, R4, 0x40, RZ ;  /* 0x0000004004047824 */ /* 0x004fca00078e00ff */
[----:B------:R-:W-:-:S04]  /*7c40*/  LOP3.LUT R6, R4, 0x1c0, RZ, 0xc0, !PT ;  /* 0x000001c004067812 */ /* 0x000fc800078ec0ff */
[C---:B------:R-:W-:Y:S02]  /*7c50*/  LOP3.LUT R4, R6.reuse, 0x38, R16, 0xf8, !PT ;  /* 0x0000003806047812 */ /* 0x040fe400078ef810 */
[----:B------:R-:W-:Y:S02]  /*7c60*/  SHF.R.U32.HI R7, RZ, 0x3, R6 ;  /* 0x00000003ff077819 */ /* 0x000fe40000011606 */
[----:B------:R-:W-:Y:S02]  /*7c70*/  LOP3.LUT R6, R6, 0x38, R5, 0xf8, !PT ;  /* 0x0000003806067812 */ /* 0x000fe400078ef805 */
[-C--:B------:R-:W-:Y:S02]  /*7c80*/  LOP3.LUT R4, R4, R7.reuse, RZ, 0x3c, !PT ;  /* 0x0000000704047212 */ /* 0x080fe400078e3cff */
[----:B------:R-:W-:-:S03]  /*7c90*/  LOP3.LUT R6, R6, R7, RZ, 0x3c, !PT ;  /* 0x0000000706067212 */ /* 0x000fc600078e3cff */
[C---:B------:R-:W-:Y:S02]  /*7ca0*/  IMAD R5, R8.reuse, 0x200, R4 ;  /* 0x0000020008057824 */ /* 0x040fe400078e0204 */
[----:B------:R-:W-:Y:S02]  /*7cb0*/  IMAD R9, R8, 0x200, R6 ;  /* 0x0000020008097824 */ /* 0x000fe400078e0206 */
[--C-:B------:R-:W-:Y:S02]  /*7cc0*/  IMAD R40, R5, 0x2, R18.reuse ;  /* 0x0000000205287824 */ /* 0x100fe400078e0212 */
[----:B------:R-:W-:-:S03]  /*7cd0*/  IMAD R42, R9, 0x2, R18 ;  /* 0x00000002092a7824 */ /* 0x000fc600078e0212 */
[----:B------:R-:W1:Y:S04]  /*7ce0*/  LDS.128 R4, [R40+0x8400] ;  /* 0x0084000028047984 */ /* 0x000e680000000c00 */
[----:B------:R-:W2:Y:S01]  /*7cf0*/  LDS.128 R8, [R42+0x8400] ;  /* 0x008400002a087984 */ /* 0x000ea20000000c00 */
[----:B-1----:R-:W-:Y:S01]  /*7d00*/  SHF.L.U32 R24, R4, 0x10, RZ ;  /* 0x0000001004187819 */ /* 0x002fe200000006ff */
[----:B0-----:R-:W-:Y:S01]  /*7d10*/  IMAD.U32 R27, R6, 0x10000, RZ ;  /* 0x00010000061b7824 */ /* 0x001fe200078e00ff */
[----:B------:R-:W-:Y:S01]  /*7d20*/  LOP3.LUT R4, R4, 0xffff0000, RZ, 0xc0, !PT ;  /* 0xffff000004047812 */ /* 0x000fe200078ec0ff */
[----:B------:R-:W-:Y:S01]  /*7d30*/  IMAD.U32 R26, R5, 0x10000, RZ ;  /* 0x00010000051a7824 */ /* 0x000fe200078e00ff */
[----:B------:R-:W-:Y:S01]  /*7d40*/  LOP3.LUT R6, R6, 0xffff0000, RZ, 0xc0, !PT ;  /* 0xffff000006067812 */ /* 0x000fe200078ec0ff */
[C---:B--2---:R-:W-:Y:S01]  /*7d50*/  IMAD.U32 R30, R8.reuse, 0x10000, RZ ;  /* 0x00010000081e7824 */ /* 0x044fe200078e00ff */
[----:B------:R-:W-:Y:S01]  /*7d60*/  LOP3.LUT R8, R8, 0xffff0000, RZ, 0xc0, !PT ;  /* 0xffff000008087812 */ /* 0x000fe200078ec0ff */
[C---:B------:R-:W-:Y:S01]  /*7d70*/  IMAD.U32 R32, R10.reuse, 0x10000, RZ ;  /* 0x000100000a207824 */ /* 0x040fe200078e00ff */
[----:B------:R-:W-:Y:S01]  /*7d80*/  LOP3.LUT R10, R10, 0xffff0000, RZ, 0xc0, !PT ;  /* 0xffff00000a0a7812 */ /* 0x000fe200078ec0ff */
[C---:B------:R-:W-:Y:S01]  /*7d90*/  FMUL.FTZ R41, R30.reuse, R37 ;  /* 0x000000251e297220 */ /* 0x040fe20000410000 */
[----:B------:R-:W-:Y:S01]  /*7da0*/  FMUL.FTZ R43, R30, R35 ;  /* 0x000000231e2b7220 */ /* 0x000fe20000410000 */
[----:B------:R-:W-:Y:S01]  /*7db0*/  SHF.L.U32 R30, R20, 0x10, RZ ;  /* 0x00000010141e7819 */ /* 0x000fe200000006ff */
[----:B------:R-:W-:Y:S01]  /*7dc0*/  FMUL.FTZ R45, R8, R39 ;  /* 0x00000027082d7220 */ /* 0x000fe20000410000 */
[C---:B------:R-:W-:Y:S01]  /*7dd0*/  FFMA.FTZ R41, R24.reuse, R35, -R41 ;  /* 0x0000002318297223 */ /* 0x040fe20000010829 */
[----:B------:R-:W-:Y:S01]  /*7de0*/  LOP3.LUT R35, R21, 0xffff0000, RZ, 0xc0, !PT ;  /* 0xffff000015237812 */ /* 0x000fe200078ec0ff */
[----:B------:R-:W-:Y:S01]  /*7df0*/  FFMA.FTZ R43, R24, R37, R43 ;  /* 0x00000025182b7223 */ /* 0x000fe2000001002b */
[----:B------:R-:W-:Y:S01]  /*7e00*/  IMAD.U32 R24, R3, 0x10000, RZ ;  /* 0x0001000003187824 */ /* 0x000fe200078e00ff */
[----:B------:R-:W-:Y:S01]  /*7e10*/  LOP3.LUT R37, R20, 0xffff0000, RZ, 0xc0, !PT ;  /* 0xffff000014257812 */ /* 0x000fe200078ec0ff */
[----:B------:R-:W-:-:S02]  /*7e20*/  IMAD.U32 R31, R9, 0x10000, RZ ;  /* 0x00010000091f7824 */ /* 0x000fc400078e00ff */
[-C--:B------:R-:W-:Y:S01]  /*7e30*/  FMUL.FTZ R47, R8, R35.reuse ;  /* 0x00000023082f7220 */ /* 0x080fe20000410000 */
[----:B------:R-:W-:Y:S01]  /*7e40*/  FFMA.FTZ R34, R4, R35, -R45 ;  /* 0x0000002304227223 */ /* 0x000fe2000001082d */
[C---:B------:R-:W-:Y:S01]  /*7e50*/  FMUL.FTZ R8, R32.reuse, R30 ;  /* 0x0000001e20087220 */ /* 0x040fe20000410000 */
[-C--:B------:R-:W-:Y:S01]  /*7e60*/  FMUL.FTZ R45, R32, R24.reuse ;  /* 0x00000018202d7220 */ /* 0x080fe20000410000 */
[----:B------:R-:W-:Y:S01]  /*7e70*/  LOP3.LUT R35, R3, 0xffff0000, RZ, 0xc0, !PT ;  /* 0xffff000003237812 */ /* 0x000fe200078ec0ff */
[----:B------:R-:W-:Y:S01]  /*7e80*/  FFMA.FTZ R32, R4, R39, R47 ;  /* 0x0000002704207223 */ /* 0x000fe2000001002f */
[C---:B------:R-:W-:Y:S01]  /*7e90*/  FFMA.FTZ R36, R27.reuse, R24, -R8 ;  /* 0x000000181b247223 */ /* 0x040fe20000010808 */
[----:B------:R-:W-:Y:S01]  /*7ea0*/  FFMA.FTZ R45, R27, R30, R45 ;  /* 0x0000001e1b2d7223 */ /* 0x000fe2000001002d */
[----:B------:R-:W-:Y:S01]  /*7eb0*/  FMUL.FTZ R27, R10, R37 ;  /* 0x000000250a1b7220 */ /* 0x000fe20000410000 */
[----:B------:R-:W-:Y:S02]  /*7ec0*/  IMAD.U32 R24, R14, 0x10000, RZ ;  /* 0x000100000e187824 */ /* 0x000fe400078e00ff */
[----:B------:R-:W-:Y:S01]  /*7ed0*/  FMUL.FTZ R39, R10, R35 ;  /* 0x000000230a277220 */ /* 0x000fe20000410000 */
[----:B------:R-:W-:-:S02]  /*7ee0*/  IMAD.U32 R33, R11, 0x10000, RZ ;  /* 0x000100000b217824 */ /* 0x000fc400078e00ff */
[----:B------:R-:W-:Y:S01]  /*7ef0*/  FFMA.FTZ R35, R6, R35, -R27 ;  /* 0x0000002306237223 */ /* 0x000fe2000001081b */
[----:B------:R-:W-:Y:S02]  /*7f00*/  IMAD.U32 R4, R13, 0x10000, RZ ;  /* 0x000100000d047824 */ /* 0x000fe400078e00ff */
[----:B------:R-:W-:Y:S01]  /*7f10*/  FMUL.FTZ R27, R31, R24 ;  /* 0x000000181f1b7220 */ /* 0x000fe20000410000 */
[----:B------:R-:W-:Y:S02]  /*7f20*/  IMAD.U32 R10, R0, 0x10000, RZ ;  /* 0x00010000000a7824 */ /* 0x000fe400078e00ff */
[----:B------:R-:W-:Y:S01]  /*7f30*/  FFMA.FTZ R30, R6, R37, R39 ;  /* 0x00000025061e7223 */ /* 0x000fe20000010027 */
[----:B------:R-:W-:Y:S02]  /*7f40*/  IMAD.U32 R28, R7, 0x10000, RZ ;  /* 0x00010000071c7824 */ /* 0x000fe400078e00ff */
[----:B------:R-:W-:Y:S01]  /*7f50*/  FMUL.FTZ R31, R31, R4 ;  /* 0x000000041f1f7220 */ /* 0x000fe20000410000 */
[----:B------:R-:W-:-:S02]  /*7f60*/  IMAD.U32 R8, R15, 0x10000, RZ ;  /* 0x000100000f087824 */ /* 0x000fc400078e00ff */
[----:B------:R-:W-:Y:S01]  /*7f70*/  FMUL.FTZ R37, R33, R10 ;  /* 0x0000000a21257220 */ /* 0x000fe20000410000 */
[----:B------:R-:W-:Y:S01]  /*7f80*/  LOP3.LUT R9, R9, 0xffff0000, RZ, 0xc0, !PT ;  /* 0xffff000009097812 */ /* 0x000fe200078ec0ff */
[----:B------:R-:W-:Y:S01]  /*7f90*/  FFMA.FTZ R31, R26, R24, R31 ;  /* 0x000000181a1f7223 */ /* 0x000fe2000001001f */
[-C--:B------:R-:W-:Y:S01]  /*7fa0*/  FMUL.FTZ R33, R33, R8.reuse ;  /* 0x0000000821217220 */ /* 0x080fe20000410000 */
[----:B------:R-:W-:Y:S01]  /*7fb0*/  FFMA.FTZ R37, R28, R8, -R37 ;  /* 0x000000081c257223 */ /* 0x000fe20000010825 */
[----:B------:R-:W-:Y:S01]  /*7fc0*/  LOP3.LUT R11, R11, 0xffff0000, RZ, 0xc0, !PT ;  /* 0xffff00000b0b7812 */ /* 0x000fe200078ec0ff */
[----:B------:R-:W-:Y:S01]  /*7fd0*/  FFMA.FTZ R27, R26, R4, -R27 ;  /* 0x000000041a1b7223 */ /* 0x000fe2000001081b */
[----:B------:R-:W-:Y:S01]  /*7fe0*/  LOP3.LUT R8, R14, 0xffff0000, RZ, 0xc0, !PT ;  /* 0xffff00000e087812 */ /* 0x000fe200078ec0ff */
[----:B------:R-:W-:Y:S01]  /*7ff0*/  FFMA.FTZ R33, R28, R10, R33 ;  /* 0x0000000a1c217223 */ /* 0x000fe20000010021 */
[----:B------:R-:W-:Y:S02]  /*8000*/  LOP3.LUT R24, R0, 0xffff0000, RZ, 0xc0, !PT ;  /* 0xffff000000187812 */ /* 0x000fe400078ec0ff */
        /* <DEDUP_REMOVED lines=22> */
.L_x_13368:
[----:B------:R-:W-:Y:S05]  /*8170*/  BSYNC B1 ;  /* 0x0000000000017941 */ /* 0x000fea0003800000 */
.L_x_13367:
[----:B------:R-:W-:Y:S05]  /*8180*/  @P0 BRA `(.L_x_13359) ;  /* 0x0000000400680947 */ /* 0x000fea0003800000 */
[----:B-1----:R-:W2:Y:S01]  /*8190*/  LDL R5, [R1+0x2c] ;  /* 0x00002c0001057983 */ /* 0x002ea20000100800 */
[C---:B------:R-:W-:Y:S02]  /*81a0*/  VIADD R6, R153.reuse, 0x60 ;  /* 0x0000006099067836 */ /* 0x040fe40000000000 */
[----:B------:R-:W-:Y:S01]  /*81b0*/  VIADD R7, R153, 0x60 ;  /* 0x0000006099077836 */ /* 0x000fe20000000000 */
[----:B------:R-:W3:Y:S01]  /*81c0*/  LDL R42, [R1+0x5c] ;  /* 0x00005c00012a7983 */ /* 0x000ee20000100800 */
[----:B------:R-:W-:Y:S02]  /*81d0*/  IMAD.SHL.U32 R6, R6, 0x40, RZ ;  /* 0x0000004006067824 */ /* 0x000fe400078e00ff */
[----:B------:R-:W-:Y:S01]  /*81e0*/  IMAD.SHL.U32 R7, R7, 0x40, RZ ;  /* 0x0000004007077824 */ /* 0x000fe200078e00ff */
[----:B------:R-:W-:Y:S02]  /*81f0*/  IADD3 R4, R16, R25, RZ ;  /* 0x0000001910047210 */ /* 0x000fe40007ffe0ff */
[----:B------:R-:W-:-:S02]  /*8200*/  LOP3.LUT R6, R6, 0x1c0, RZ, 0xc0, !PT ;  /* 0x000001c006067812 */ /* 0x000fc400078ec0ff */
[----:B------:R-:W-:Y:S02]  /*8210*/  LOP3.LUT R7, R7, 0x1c0, RZ, 0xc0, !PT ;  /* 0x000001c007077812 */ /* 0x000fe400078ec0ff */
[----:B------:R-:W-:Y:S02]  /*8220*/  SHF.R.U32.HI R6, RZ, 0x3, R6 ;  /* 0x00000003ff067819 */ /* 0x000fe40000011606 */
[----:B------:R-:W-:-:S04]  /*8230*/  LOP3.LUT R4, R7, 0x38, R4, 0xf8, !PT ;  /* 0x0000003807047812 */ /* 0x000fc800078ef804 */
[----:B------:R-:W-:Y:S01]  /*8240*/  LOP3.LUT R4, R4, R6, RZ, 0x3c, !PT ;  /* 0x0000000604047212 */ /* 0x000fe200078e3cff */
[C---:B------:R-:W-:Y:S01]  /*8250*/  IMAD.U32 R37, R12.reuse, 0x10000, RZ ;  /* 0x000100000c257824 */ /* 0x040fe200078e00ff */
[C---:B------:R-:W-:Y:S02]  /*8260*/  SHF.L.U32 R35, R21.reuse, 0x10, RZ ;  /* 0x0000001015237819 */ /* 0x040fe400000006ff */
[----:B------:R-:W-:Y:S02]  /*8270*/  LOP3.LUT R38, R12, 0xffff0000, RZ, 0xc0, !PT ;  /* 0xffff00000c267812 */ /* 0x000fe400078ec0ff */
[----:B------:R-:W-:Y:S01]  /*8280*/  LOP3.LUT R12, R21, 0xffff0000, RZ, 0xc0, !PT ;  /* 0xffff0000150c7812 */ /* 0x000fe200078ec0ff */
[C---:B------:R-:W-:Y:S01]  /*8290*/  IMAD.U32 R41, R20.reuse, 0x10000, RZ ;  /* 0x0001000014297824 */ /* 0x040fe200078e00ff */
[----:B------:R-:W-:Y:S01]  /*82a0*/  LOP3.LUT R20, R20, 0xffff0000, RZ, 0xc0, !PT ;  /* 0xffff000014147812 */ /* 0x000fe200078ec0ff */
[C---:B------:R-:W-:Y:S01]  /*82b0*/  IMAD.U32 R36, R13.reuse, 0x10000, RZ ;  /* 0x000100000d247824 */ /* 0x040fe200078e00ff */
[----:B------:R-:W-:Y:S01]  /*82c0*/  LOP3.LUT R13, R13, 0xffff0000, RZ, 0xc0, !PT ;  /* 0xffff00000d0d7812 */ /* 0x000fe200078ec0ff */
[----:B------:R-:W-:-:S02]  /*82d0*/  IMAD.U32 R40, R14, 0x10000, RZ ;  /* 0x000100000e287824 */ /* 0x000fc400078e00ff */
[----:B--2---:R-:W-:-:S04]  /*82e0*/  IMAD.IADD R9, R5, 0x1, R4 ;  /* 0x0000000105097824 */ /* 0x004fc800078e0204 */
[----:B------:R-:W-:Y:S01]  /*82f0*/  IMAD R24, R9, 0x2, R18 ;  /* 0x0000000209187824 */ /* 0x000fe200078e0212 */
[----:B---3--:R-:W-:Y:S04]  /*8300*/  LDS.128 R4, [R42+0x8400] ;  /* 0x008400002a047984 */ /* 0x008fe80000000c00 */
[----:B------:R-:W1:Y:S02]  /*8310*/  LDS.128 R8, [R24+0x8400] ;  /* 0x0084000018087984 */ /* 0x000e640000000c00 */
[C---:B-1----:R-:W-:Y:S01]  /*8320*/  IMAD.U32 R30, R8.reuse, 0x10000, RZ ;  /* 0x00010000081e7824 */ /* 0x042fe200078e00ff */
[----:B------:R-:W-:Y:S01]  /*8330*/  LOP3.LUT R8, R8, 0xffff0000, RZ, 0xc0, !PT ;  /* 0xffff000008087812 */ /* 0x000fe200078ec0ff */
[C---:B------:R-:W-:Y:S02]  /*8340*/  IMAD.U32 R25, R4.reuse, 0x10000, RZ ;  /* 0x0001000004197824 */ /* 0x040fe400078e00ff */
[-C--:B------:R-:W-:Y:S01]  /*8350*/  FMUL.FTZ R34, R37, R30.reuse ;  /* 0x0000001e25227220 */ /* 0x080fe20000410000 */
[C---:B------:R-:W-:Y:S01]  /*8360*/  FMUL.FTZ R30, R35.reuse, R30 ;  /* 0x0000001e231e7220 */ /* 0x040fe20000410000 */
[----:B------:R-:W-:Y:S01]  /*8370*/  LOP3.LUT R4, R4, 0xffff0000, RZ, 0xc0, !PT ;  /* 0xffff000004047812 */ /* 0x000fe200078ec0ff */
[-C--:B------:R-:W-:Y:S01]  /*8380*/  FMUL.FTZ R21, R38, R8.reuse ;  /* 0x0000000826157220 */ /* 0x080fe20000410000 */
[-C--:B------:R-:W-:Y:S01]  /*8390*/  FFMA.FTZ R34, R35, R25.reuse, -R34 ;  /* 0x0000001923227223 */ /* 0x080fe20000010822 */
[----:B------:R-:W-:Y:S01]  /*83a0*/  FFMA.FTZ R30, R37, R25, R30 ;  /* 0x00000019251e7223 */ /* 0x000fe2000001001e */
[----:B------:R-:W-:Y:S01]  /*83b0*/  FMUL.FTZ R25, R12, R8 ;  /* 0x000000080c197220 */ /* 0x000fe20000410000 */
[----:B------:R-:W-:-:S02]  /*83c0*/  IMAD.U32 R32, R10, 0x10000, RZ ;  /* 0x000100000a207824 */ /* 0x000fc400078e00ff */
[-C--:B------:R-:W-:Y:S01]  /*83d0*/  FFMA.FTZ R21, R12, R4.reuse, -R21 ;  /* 0x000000040c157223 */ /* 0x080fe20000010815 */
[----:B0-----:R-:W-:Y:S02]  /*83e0*/  IMAD.U32 R27, R6, 0x10000, RZ ;  /* 0x00010000061b7824 */ /* 0x001fe400078e00ff */
[----:B------:R-:W-:Y:S01]  /*83f0*/  FFMA.FTZ R25, R38, R4, R25 ;  /* 0x0000000426197223 */ /* 0x000fe20000010019 */
[----:B------:R-:W-:Y:S01]  /*8400*/  LOP3.LUT R10, R10, 0xffff0000, RZ, 0xc0, !PT ;  /* 0xffff00000a0a7812 */ /* 0x000fe200078ec0ff */
[----:B------:R-:W-:Y:S02]  /*8410*/  IMAD.U32 R37, R3, 0x10000, RZ ;  /* 0x0001000003257824 */ /* 0x000fe400078e00ff */
[-C--:B------:R-:W-:Y:S01]  /*8420*/  FMUL.FTZ R4, R41, R32.reuse ;  /* 0x0000002029047220 */ /* 0x080fe20000410000 */
[----:B------:R-:W-:Y:S02]  /*8430*/  LOP3.LUT R8, R3, 0xffff0000, RZ, 0xc0, !PT ;  /* 0xffff000003087812 */ /* 0x000fe400078ec0ff */
[----:B------:R-:W-:Y:S01]  /*8440*/  LOP3.LUT R6, R6, 0xffff0000, RZ, 0xc0, !PT ;  /* 0xffff000006067812 */ /* 0x000fe200078ec0ff */
[C---:B------:R-:W-:Y:S01]  /*8450*/  FMUL.FTZ R32, R37.reuse, R32 ;  /* 0x0000002025207220 */ /* 0x040fe20000410000 */
[----:B------:R-:W-:Y:S01]  /*8460*/  FFMA.FTZ R3, R37, R27, -R4 ;  /* 0x0000001b25037223 */ /* 0x000fe20000010804 */
[----:B------:R-:W-:Y:S01]  /*8470*/  FMUL.FTZ R37, R20, R10 ;  /* 0x0000000a14257220 */ /* 0x000fe20000410000 */
[----:B------:R-:W-:-:S02]  /*8480*/  IMAD.U32 R33, R11, 0x10000, RZ ;  /* 0x000100000b217824 */ /* 0x000fc400078e00ff */
[----:B------:R-:W-:Y:S01]  /*8490*/  FMUL.FTZ R39, R8, R10 ;  /* 0x0000000a08277220 */ /* 0x000fe20000410000 */
[----:B------:R-:W-:Y:S02]  /*84a0*/  IMAD.U32 R12, R0, 0x10000, RZ ;  /* 0x00010000000c7824 */ /* 0x000fe400078e00ff */
[----:B------:R-:W-:Y:S01]  /*84b0*/  FFMA.FTZ R10, R41, R27, R32 ;  /* 0x0000001b290a7223 */ /* 0x000fe20000010020 */
[C---:B------:R-:W-:Y:S02]  /*84c0*/  IMAD.U32 R31, R9.reuse, 0x10000, RZ ;  /* 0x00010000091f7824 */ /* 0x040fe400078e00ff */
[----:B------:R-:W-:Y:S01]  /*84d0*/  FFMA.FTZ R8, R8, R6, -R37 ;  /* 0x0000000608087223 */ /* 0x000fe20000010825 */
[----:B------:R-:W-:Y:S01]  /*84e0*/  LOP3.LUT R9, R9, 0xffff0000, RZ, 0xc0, !PT ;  /* 0xffff000009097812 */ /* 0x000fe200078ec0ff */
[----:B------:R-:W-:Y:S01]  /*84f0*/  IMAD.U32 R4, R15, 0x10000, RZ ;  /* 0x000100000f047824 */ /* 0x000fe200078e00ff */
[----:B------:R-:W-:Y:S01]  /*8500*/  LOP3.LUT R11, R11, 0xffff0000, RZ, 0xc0, !PT ;  /* 0xffff00000b0b7812 */ /* 0x000fe200078ec0ff */
[----:B------:R-:W-:Y:S01]  /*8510*/  IMAD.U32 R28, R7, 0x10000, RZ ;  /* 0x00010000071c7824 */ /* 0x000fe200078e00ff */
[----:B------:R-:W-:Y:S01]  /*8520*/  LOP3.LUT R37, R14, 0xffff0000, RZ, 0xc0, !PT ;  /* 0xffff00000e257812 */ /* 0x000fe200078ec0ff */
[----:B------:R-:W-:Y:S01]  /*8530*/  FMUL.FTZ R27, R12, R33 ;  /* 0x000000210c1b7220 */ /* 0x000fe20000410000 */
[----:B------:R-:W-:-:S02]  /*8540*/  LOP3.LUT R41, R0, 0xffff0000, RZ, 0xc0, !PT ;  /* 0xffff000000297812 */ /* 0x000fc400078ec0ff */
[----:B------:R-:W-:Y:S01]  /*8550*/  LOP3.LUT R15, R15, 0xffff0000, RZ, 0xc0, !PT ;  /* 0xffff00000f0f7812 */ /* 0x000fe200078ec0ff */
[C---:B------:R-:W-:Y:S01]  /*8560*/  IMAD.U32 R26, R5.reuse, 0x10000, RZ ;  /* 0x00010000051a7824 */ /* 0x040fe200078e00ff */
[----:B------:R-:W-:Y:S01]  /*8570*/  LOP3.LUT R5, R5, 0xffff0000, RZ, 0xc0, !PT ;  /* 0xffff000005057812 */ /* 0x000fe200078ec0ff */
[----:B------:R-:W-:Y:S01]  /*8580*/  FFMA.FTZ R39, R20, R6, R39 ;  /* 0x0000000614277223 */ /* 0x000fe20000010027 */
[----:B------:R-:W-:Y:S01]  /*8590*/  LOP3.LUT R7, R7, 0xffff0000, RZ, 0xc0, !PT ;  /* 0xffff000007077812 */ /* 0x000fe200078ec0ff */
[----:B------:R-:W-:Y:S01]  /*85a0*/  FMUL.FTZ R35, R40, R31 ;  /* 0x0000001f28237220 */ /* 0x000fe20000410000 */
[C---:B------:R-:W-:Y:S01]  /*85b0*/  FMUL.FTZ R33, R4.reuse, R33 ;  /* 0x0000002104217220 */ /* 0x040fe20000410000 */
[----:B------:R-:W-:Y:S01]  /*85c0*/  FFMA.FTZ R27, R4, R28, -R27 ;  /* 0x0000001c041b7223 */ /* 0x000fe2000001081b */
[----:B------:R-:W-:Y:S01]  /*85d0*/  FMUL.FTZ R0, R37, R9 ;  /* 0x0000000925007220 */ /* 0x000fe20000410000 */
[----:B------:R-:W-:Y:S01]  /*85e0*/  FMUL.FTZ R6, R41, R11 ;  /* 0x0000000b29067220 */ /* 0x000fe20000410000 */
[C---:B------:R-:W-:Y:S01]  /*85f0*/  FMUL.FTZ R31, R36.reuse, R31 ;  /* 0x0000001f241f7220 */ /* 0x040fe20000410000 */
[----:B------:R-:W-:Y:S01]  /*8600*/  FMUL.FTZ R4, R13, R9 ;  /* 0x000000090d047220 */ /* 0x000fe20000410000 */
[----:B------:R-:W-:Y:S01]  /*8610*/  FMUL.FTZ R20, R15, R11 ;  /* 0x0000000b0f147220 */ /* 0x000fe20000410000 */
[----:B------:R-:W-:Y:S01]  /*8620*/  FFMA.FTZ R35, R36, R26, -R35 ;  /* 0x0000001a24237223 */ /* 0x000fe20000010823 */
[----:B------:R-:W-:Y:S01]  /*8630*/  FFMA.FTZ R33, R12, R28, R33 ;  /* 0x0000001c0c217223 */ /* 0x000fe20000010021 */
        /* <DEDUP_REMOVED lines=13> */
[----:B------:R2:W-:Y:S04]  /*8710*/  STS.128 [R42+0x8400], R4 ;  /* 0x008400042a007388 */ /* 0x0005e80000000c00 */
[----:B------:R2:W-:Y:S02]  /*8720*/  STS.128 [R24+0x8400], R8 ;  /* 0x0084000818007388 */ /* 0x0005e40000000c00 */
.L_x_13359:
[----:B------:R-:W-:Y:S05]  /*8730*/  BSYNC B0 ;  /* 0x0000000000007941 */ /* 0x000fea0003800000 */
.L_x_13348:
[----:B------:R-:W-:Y:S01]  /*8740*/  @!PT LDS RZ, [RZ] ;  /* 0x00000000fffff984 */ /* 0x000fe20000000800 */
[----:B------:R-:W-:Y:S01]  /*8750*/  @!PT LDS RZ, [RZ] ;  /* 0x00000000fffff984 */ /* 0x000fe20000000800 */
[----:B------:R-:W-:Y:S01]  /*8760*/  @!PT LDS RZ, [RZ] ;  /* 0x00000000fffff984 */ /* 0x000fe20000000800 */
[----:B------:R-:W-:Y:S01]  /*8770*/  @!PT LDS RZ, [RZ] ;  /* 0x00000000fffff984 */ /* 0x000fe20000000800 */
[----:B------:R4:W-:Y:S06]  /*8780*/  MEMBAR.ALL.CTA ;  /* 0x0000000000007992 */ /* 0x0009ec0000008000 */
[----:B----4-:R-:W4:Y:S01]  /*8790*/  FENCE.VIEW.ASYNC.S ;  /* 0x00000000000073c6 */ /* 0x010f220000000000 */
[----:B------:R-:W-:Y:S05]  /*87a0*/  WARPSYNC.ALL ;  /* 0x0000000000007948 */ /* 0x000fea0003800000 */
[----:B----4-:R-:W-:Y:S06]  /*87b0*/  BAR.SYNC.DEFER_BLOCKING 0xd, 0x180 ;  /* 0x0346000000007b1d */ /* 0x010fec0000010000 */
.L_x_13345:
[----:B---3--:R-:W-:-:S05]  /*87c0*/  IMAD.U32 R0, RZ, RZ, UR39 ;  /* 0x00000027ff007e24 */ /* 0x008fca000f8e00ff */
[----:B------:R-:W-:-:S13]  /*87d0*/  ISETP.NE.AND P0, PT, R0, 0x3, PT ;  /* 0x000000030000780c */ /* 0x000fda0003f05270 */
[----:B------:R-:W-:Y:S05]  /*87e0*/  @!P0 BRA `(.L_x_13369) ;  /* 0x0000000000048947 */ /* 0x000fea0003800000 */
[----:B------:R-:W-:Y:S01]  /*87f0*/  BPT.TRAP 0x1 ;  /* 0x000000040000795c */ /* 0x000fe20000300000 */
.L_x_13369:
[----:B------:R-:W1:Y:S01]  /*8800*/  LDL R0, [R1+0x4] ;  /* 0x0000040001007983 */ /* 0x000e620000100800 */
[----:B------:R-:W-:Y:S02]  /*8810*/  LEA R3, R156, R18, 0x3 ;  /* 0x000000129c037211 */ /* 0x000fe400078e18ff */
[----:B-12---:R-:W-:-:S04]  /*8820*/  SHF.L.U32 R4, R0, 0x1f, RZ ;  /* 0x0000001f00047819 */ /* 0x006fc800000006ff */
[----:B------:R1:W2:Y:S01]  /*8830*/  SYNCS.PHASECHK.TRANS64.TRYWAIT P1, [R3+URZ+0x16830], R4 ;  /* 0x01683004030075a7 */ /* 0x0002a2000802017f */
[----:B------:R-:W-:Y:S05]  /*8840*/  @!P0 BRA `(.L_x_13370) ;  /* 0x0000000000048947 */ /* 0x000fea0003800000 */
[----:B------:R-:W-:Y:S01]  /*8850*/  BPT.TRAP 0x1 ;  /* 0x000000040000795c */ /* 0x000fe20000300000 */
.L_x_13370:
[----:B------:R-:W-:Y:S01]  /*8860*/  VIADD R0, R18, 0xe400 ;  /* 0x0000e40012007836 */ /* 0x000fe20000000000 */
[----:B------:R-:W-:Y:S01]  /*8870*/  LOP3.LUT R14, R29, 0x10000, RZ, 0xfc, !PT ;  /* 0x000100001d0e7812 */ /* 0x000fe200078efcff */
[----:B------:R-:W-:-:S03]  /*8880*/  IMAD.MOV.U32 R15, RZ, RZ, 0x40000040 ;  /* 0x40000040ff0f7424 */ /* 0x000fc600078e00ff */
[----:B------:R-:W-:-:S04]  /*8890*/  SHF.R.U32.HI R0, RZ, 0x4, R0 ;  /* 0x00000004ff007819 */ /* 0x000fc80000011600 */
[----:B------:R-:W-:-:S04]  /*88a0*/  LOP3.LUT R0, R0, 0x3fff, RZ, 0xc0, !PT ;  /* 0x00003fff00007812 */ /* 0x000fc800078ec0ff */
[----:B------:R-:W-:Y:S01]  /*88b0*/  LOP3.LUT R13, R0, 0x10000, RZ, 0xfc, !PT ;  /* 0x00010000000d7812 */ /* 0x000fe200078efcff */
[----:B--2---:R-:W-:Y:S06]  /*88c0*/  @P1 BRA `(.L_x_13371) ;  /* 0x0000000000081947 */ /* 0x004fec0003800000 */
[----:B------:R-:W2:Y:S02]  /*88d0*/  SYNCS.PHASECHK.TRANS64.TRYWAIT P1, [R3+URZ+0x16830], R4 ;  /* 0x01683004030075a7 */ /* 0x000ea4000802017f */
[----:B--2---:R-:W-:Y:S05]  /*88e0*/  @!P1 BRA `(.L_x_13372) ;  /* 0x000000e800b49947 */ /* 0x004fea0003800000 */
.L_x_13371:
[----:B-12---:R-:W-:Y:S01]  /*88f0*/  IMAD R4, R156, 0x400, R13 ;  /* 0x000004009c047824 */ /* 0x006fe200078e020d */
[----:B------:R-:W-:Y:S05]  /*8900*/  WARPSYNC.ALL ;  /* 0x0000000000007948 */ /* 0x000fea0003800000 */
[----:B0-----:R-:W-:Y:S01]  /*8910*/  IMAD.MOV.U32 R5, RZ, RZ, 0x40000040 ;  /* 0x40000040ff057424 */ /* 0x001fe200078e00ff */
[C---:B------:R-:W-:Y:S01]  /*8920*/  R2UR UR4, R14.reuse ;  /* 0x000000000e0472ca */ /* 0x040fe200000e0000 */
[----:B-----5:R-:W-:Y:S01]  /*8930*/  WARPGROUP.ARRIVE ;  /* 0x00000000000079c5 */ /* 0x020fe20000000000 */
[----:B------:R-:W-:Y:S01]  /*8940*/  R2UR UR5, R15 ;  /* 0x000000000f0572ca */ /* 0x000fe200000e0000 */
[----:B------:R-:W-:Y:S01]  /*8950*/  VIADD R10, R14, 0x2 ;  /* 0x000000020e0a7836 */ /* 0x000fe20000000000 */
[C---:B------:R-:W-:Y:S01]  /*8960*/  R2UR UR6, R4.reuse ;  /* 0x00000000040672ca */ /* 0x040fe200000e0000 */
[----:B------:R-:W-:Y:S01]  /*8970*/  VIADD R6, R4, 0x2 ;  /* 0x0000000204067836 */ /* 0x000fe20000000000 */
[----:B------:R-:W-:Y:S01]  /*8980*/  R2UR UR7, R5 ;  /* 0x00000000050772ca */ /* 0x000fe200000e0000 */
[----:B----4-:R-:W-:-:S02]  /*8990*/  IMAD.MOV.U32 R11, RZ, RZ, 0x40000040 ;  /* 0x40000040ff0b7424 */ /* 0x010fc400078e00ff */
[----:B------:R-:W-:Y:S02]  /*89a0*/  IMAD.MOV.U32 R7, RZ, RZ, 0x40000040 ;  /* 0x40000040ff077424 */ /* 0x000fe400078e00ff */
[C---:B------:R-:W-:Y:S01]  /*89b0*/  VIADD R8, R14.reuse, 0x4 ;  /* 0x000000040e087836 */ /* 0x040fe20000000000 */
[----:B------:R0:W-:Y:S01]  /*89c0*/  STL.64 [R1+0x10], R10 ;  /* 0x0000100a01007387 */ /* 0x0001e20000100a00 */
[----:B------:R-:W-:Y:S02]  /*89d0*/  IMAD.MOV.U32 R9, RZ, RZ, 0x40000040 ;  /* 0x40000040ff097424 */ /* 0x000fe400078e00ff */
[----:B------:R-:W-:Y:S02]  /*89e0*/  VIADD R20, R14, 0x6 ;  /* 0x000000060e147836 */ /* 0x000fe40000000000 */
[----:B------:R-:W-:Y:S01]  /*89f0*/  IMAD.MOV.U32 R21, RZ, RZ, 0x40000040 ;  /* 0x40000040ff157424 */ /* 0x000fe200078e00ff */
[----:B------:R0:W-:Y:S01]  /*8a00*/  STL.64 [R1+0x8], R8 ;  /* 0x0000080801007387 */ /* 0x0001e20000100a00 */
[----:B------:R-:W-:Y:S01]  /*8a10*/  HGMMA.64x128x16.F32.BF16 R24, gdesc[UR4], RZ, !UPT, gsb0 ;  /* 0x01e00000041879f0 */ /* 0x000fe2000c0018ff */
[----:B------:R-:W-:Y:S01]  /*8a20*/  R2UR UR4, R10 ;  /* 0x000000000a0472ca */ /* 0x000fe200000e0000 */
[----:B------:R-:W-:Y:S01]  /*8a30*/  IMAD.MOV.U32 R5, RZ, RZ, 0x40000040 ;  /* 0x40000040ff057424 */ /* 0x000fe200078e00ff */
[----:B------:R-:W-:Y:S01]  /*8a40*/  R2UR UR5, R11 ;  /* 0x000000000b0572ca */ /* 0x000fe200000e0000 */
[----:B------:R-:W-:Y:S01]  /*8a50*/  IMAD.MOV.U32 R119, RZ, RZ, RZ ;  /* 0x000000ffff777224 */ /* 0x000fe200078e00ff */
[----:B------:R-:W-:-:S02]  /*8a60*/  R2UR UR6, R6 ;  /* 0x00000000060672ca */ /* 0x000fc400000e0000 */
[----:B------:R-:W-:Y:S01]  /*8a70*/  R2UR UR7, R7 ;  /* 0x00000000070772ca */ /* 0x000fe200000e0000 */
[----:B------:R-:W-:Y:S01]  /*8a80*/  IMAD.MOV.U32 R7, RZ, RZ, 0x40000040 ;  /* 0x40000040ff077424 */ /* 0x000fe200078e00ff */
[C---:B------:R-:W-:Y:S01]  /*8a90*/  IADD3 R6, R4.reuse, 0x4, RZ ;  /* 0x0000000404067810 */ /* 0x040fe20007ffe0ff */
[----:B------:R-:W-:Y:S01]  /*8aa0*/  VIADD R4, R4, 0x6 ;  /* 0x0000000604047836 */ /* 0x000fe20000000000 */
[----:B------:R-:W-:Y:S02]  /*8ab0*/  WARPGROUP.DEPBAR.LE gsb0, 0x0 ;  /* 0x00008000000079c5 */ /* 0x000fe40000010000 */
[----:B------:R-:W-:-:S07]  /*8ac0*/  WARPGROUP.ARRIVE ;  /* 0x00000000000079c5 */ /* 0x000fce0000000000 */
        /* <DEDUP_REMOVED lines=18> */
.L_x_13373:
[----:B------:R-:W2:Y:S01]  /*8bf0*/  LDL R0, [R1+0x30] ;  /* 0x0000300001007983 */ /* 0x000ea20000100800 */
[----:B------:R-:W-:Y:S01]  /*8c00*/  P2R R5, PR, RZ, 0x1 ;  /* 0x00000001ff057803 */ /* 0x000fe20000000000 */
[----:B------:R-:W-:Y:S02]  /*8c10*/  ULDC UR4, c[0x0][0x988] ;  /* 0x0002620000047ab9 */ /* 0x000fe40000000800 */
[----:B------:R-:W3:Y:S01]  /*8c20*/  LDL R90, [R1+0x24] ;  /* 0x00002400015a7983 */ /* 0x000ee20000100800 */
[----:B------:R-:W-:Y:S01]  /*8c30*/  VIADD R3, R3, 0x16840 ;  /* 0x0001684003037836 */ /* 0x000fe20000000000 */
[----:B------:R-:W-:Y:S01]  /*8c40*/  ULDC UR5, c[0x0][0x988] ;  /* 0x0002620000057ab9 */ /* 0x000fe20000000800 */
        /* <DEDUP_REMOVED lines=114> */
[----:B------:R-:W-:Y:S02]  /*9370*/  FMNMX.FTZ R7, R81, R0, !PT ;  /* 0x0000000051077209 */ /* 0x000fe40007810000 */
[----:B------:R-:W-:-:S02]  /*9380*/  FSEL R84, R84, -INF , P5 ;  /* 0xff80000054547808 */ /* 0x000fc40002800000 */
[----:B------:R-:W-:Y:S02]  /*9390*/  ISETP.GT.AND P6, PT, R4, 0x79, PT ;  /* 0x000000790400780c */ /* 0x000fe40003fc4270 */
[----:B------:R-:W-:Y:S02]  /*93a0*/  FMNMX.FTZ R0, R84, R7, !PT ;  /* 0x0000000754007209 */ /* 0x000fe40007810000 */
[----:B------:R-:W-:-:S04]  /*93b0*/  FSEL R85, R85, -INF , P6 ;  /* 0xff80000055557808 */ /* 0x000fc80003000000 */
[----:B------:R-:W-:-:S05]  /*93c0*/  FMNMX.FTZ R7, R85, R0, !PT ;  /* 0x0000000055077209 */ /* 0x000fca0007810000 */
[----:B------:R-:W0:Y:S02]  /*93d0*/  SHFL.BFLY PT, R0, R7, 0x2, 0x1f ;  /* 0x0c401f0007007f89 */ /* 0x000e2400000e0000 */
[----:B0-----:R-:W-:-:S05]  /*93e0*/  FMNMX.FTZ R8, R7, R0, !PT ;  /* 0x0000000007087209 */ /* 0x001fca0007810000 */
[----:B------:R-:W0:Y:S01]  /*93f0*/  SHFL.BFLY PT, R9, R8, 0x1, 0x1f ;  /* 0x0c201f0008097f89 */ /* 0x000e2200000e0000 */
[----:B------:R-:W-:Y:S02]  /*9400*/  P2R R12, PR, RZ, 0x1 ;  /* 0x00000001ff0c7803 */ /* 0x000fe40000000000 */
[----:B------:R-:W-:Y:S02]  /*9410*/  P2R R11, PR, RZ, 0x2 ;  /* 0x00000002ff0b7803 */ /* 0x000fe40000000000 */
[C---:B------:R-:W-:Y:S02]  /*9420*/  ISETP.GT.AND P1, PT, R4.reuse, 0x59, PT ;  /* 0x000000590400780c */ /* 0x040fe40003f24270 */
[----:B------:R-:W-:Y:S02]  /*9430*/  ISETP.GT.AND P0, PT, R4, 0x60, PT ;  /* 0x000000600400780c */ /* 0x000fe40003f04270 */
[----:B------:R-:W-:Y:S02]  /*9440*/  FSEL R71, R71, -INF , P1 ;  /* 0xff80000047477808 */ /* 0x000fe40000800000 */
[----:B0-----:R-:W-:-:S02]  /*9450*/  FMNMX.FTZ R0, R8, R9, !PT ;  /* 0x0000000908007209 */ /* 0x001fc40007810000 */
[----:B------:R-:W-:-:S04]  /*9460*/  FMNMX.FTZ R9, R26, R27, !PT ;  /* 0x0000001b1a097209 */ /* 0x000fc80007810000 */
[----:B------:R-:W-:-:S04]  /*9470*/  FMNMX.FTZ R4, R30, R9, !PT ;  /* 0x000000091e047209 */ /* 0x000fc80007810000 */
[----:B------:R-:W-:-:S04]  /*9480*/  FMNMX.FTZ R9, R31, R4, !PT ;  /* 0x000000041f097209 */ /* 0x000fc80007810000 */
[----:B------:R-:W-:Y:S02]  /*9490*/  FMNMX.FTZ R4, R34, R9, !PT ;  /* 0x0000000922047209 */ /* 0x000fe40007810000 */
[----:B------:R-:W-:Y:S02]  /*94a0*/  ISETP.NE.AND P1, PT, R11, RZ, PT ;  /* 0x000000ff0b00720c */ /* 0x000fe40003f25270 */
[----:B------:R-:W-:Y:S01]  /*94b0*/  FMNMX.FTZ R11, R35, R4, !PT ;  /* 0x00000004230b7209 */ /* 0x000fe20007810000 */
[----:B------:R-:W-:Y:S01]  /*94c0*/  FMUL.FTZ R6, R0, UR4 ;  /* 0x0000000400067c20 */ /* 0x000fe20008410000 */
[----:B------:R-:W-:Y:S02]  /*94d0*/  P2R R10, PR, RZ, 0x4 ;  /* 0x00000004ff0a7803 */ /* 0x000fe40000000000 */
[----:B------:R-:W-:Y:S02]  /*94e0*/  FMNMX.FTZ R4, R38, R11, !PT ;  /* 0x0000000b26047209 */ /* 0x000fe40007810000 */
[----:B------:R-:W-:-:S02]  /*94f0*/  FSETP.NEU.FTZ.AND P2, PT, R0, -INF , PT ;  /* 0xff8000000000780b */ /* 0x000fc40003f5d000 */
[----:B------:R-:W-:Y:S02]  /*9500*/  FSEL R74, R74, -INF , P0 ;  /* 0xff8000004a4a7808 */ /* 0x000fe40000000000 */
[----:B------:R-:W-:Y:S02]  /*9510*/  FMNMX.FTZ R11, R39, R4, !PT ;  /* 0x00000004270b7209 */ /* 0x000fe40007810000 */
[----:B------:R-:W-:Y:S02]  /*9520*/  ISETP.NE.AND P0, PT, R12, RZ, PT ;  /* 0x000000ff0c00720c */ /* 0x000fe40003f05270 */
[----:B------:R-:W-:Y:S02]  /*9530*/  FSEL R6, R6, RZ, P2 ;  /* 0x000000ff06067208 */ /* 0x000fe40001000000 */
[----:B------:R-:W-:Y:S02]  /*9540*/  FMNMX.FTZ R4, R42, R11, !PT ;  /* 0x0000000b2a047209 */ /* 0x000fe40007810000 */
[----:B------:R-:W-:-:S02]  /*9550*/  FSEL R75, R75, -INF , P0 ;  /* 0xff8000004b4b7808 */ /* 0x000fc40000000000 */
[----:B------:R-:W-:Y:S01]  /*9560*/  ISETP.NE.AND P0, PT, R5, RZ, PT ;  /* 0x000000ff0500720c */ /* 0x000fe20003f05270 */
[----:B------:R-:W-:Y:S01]  /*9570*/  FFMA.FTZ R5, R25, UR4, -R6 ;  /* 0x0000000419057c23 */ /* 0x000fe20008010806 */
[----:B------:R-:W-:-:S04]  /*9580*/  FMNMX.FTZ R25, R43, R4, !PT ;  /* 0x000000042b197209 */ /* 0x000fc80007810000 */
[----:B------:R-:W-:-:S04]  /*9590*/  FMNMX.FTZ R4, R46, R25, !PT ;  /* 0x000000192e047209 */ /* 0x000fc80007810000 */
[----:B------:R-:W-:Y:S01]  /*95a0*/  FMNMX.FTZ R25, R47, R4, !PT ;  /* 0x000000042f197209 */ /* 0x000fe20007810000 */
[----:B------:R-:W-:-:S03]  /*95b0*/  FFMA.FTZ R7, R29, UR4, -R6 ;  /* 0x000000041d077c23 */ /* 0x000fc60008010806 */
[----:B------:R-:W-:-:S04]  /*95c0*/  FMNMX.FTZ R4, R50, R25, !PT ;  /* 0x0000001932047209 */ /* 0x000fc80007810000 */
        /* <DEDUP_REMOVED lines=14> */
[----:B------:R-:W-:Y:S02]  /*96b0*/  FMNMX.FTZ R4, R74, R37, !PT ;  /* 0x000000254a047209 */ /* 0x000fe40007810000 */
[----:B------:R-:W-:Y:S02]  /*96c0*/  ISETP.NE.AND P2, PT, R10, RZ, PT ;  /* 0x000000ff0a00720c */ /* 0x000fe40003f45270 */
[----:B------:R-:W-:Y:S02]  /*96d0*/  FSEL R78, R78, -INF , P1 ;  /* 0xff8000004e4e7808 */ /* 0x000fe40000800000 */
[----:B------:R-:W-:Y:S02]  /*96e0*/  FMNMX.FTZ R41, R75, R4, !PT ;  /* 0x000000044b297209 */ /* 0x000fe40007810000 */
[----:B------:R-:W-:Y:S02]  /*96f0*/  FSEL R79, R79, -INF , P2 ;  /* 0xff8000004f4f7808 */ /* 0x000fe40001000000 */
[----:B------:R-:W-:-:S02]  /*9700*/  FMNMX.FTZ R4, R78, R41, !PT ;  /* 0x000000294e047209 */ /* 0x000fc40007810000 */
[----:B------:R-:W-:Y:S02]  /*9710*/  FSEL R82, R82, -INF , P3 ;  /* 0xff80000052527808 */ /* 0x000fe40001800000 */
[----:B------:R-:W-:Y:S02]  /*9720*/  FMNMX.FTZ R41, R79, R4, !PT ;  /* 0x000000044f297209 */ /* 0x000fe40007810000 */
[----:B------:R-:W-:Y:S02]  /*9730*/  FSEL R83, R83, -INF , P4 ;  /* 0xff80000053537808 */ /* 0x000fe40002000000 */
[----:B------:R-:W-:Y:S01]  /*9740*/  FMNMX.FTZ R4, R82, R41, !PT ;  /* 0x0000002952047209 */ /* 0x000fe20007810000 */
[----:B------:R-:W-:Y:S01]  /*9750*/  FFMA.FTZ R29, R45, UR4, -R6 ;  /* 0x000000042d1d7c23 */ /* 0x000fe20008010806 */
[----:B------:R-:W-:Y:S02]  /*9760*/  FSEL R86, R86, -INF , P5 ;  /* 0xff80000056567808 */ /* 0x000fe40002800000 */
[----:B------:R-:W-:-:S02]  /*9770*/  FMNMX.FTZ R45, R83, R4, !PT ;  /* 0x00000004532d7209 */ /* 0x000fc40007810000 */
[----:B------:R-:W-:Y:S02]  /*9780*/  FSEL R87, R87, -INF , P6 ;  /* 0xff80000057577808 */ /* 0x000fe40003000000 */
[----:B------:R-:W-:-:S04]  /*9790*/  FMNMX.FTZ R4, R86, R45, !PT ;  /* 0x0000002d56047209 */ /* 0x000fc80007810000 */
[----:B------:R-:W-:Y:S01]  /*97a0*/  FMNMX.FTZ R4, R87, R4, !PT ;  /* 0x0000000457047209 */ /* 0x000fe20007810000 */
[----:B------:R-:W-:-:S04]  /*97b0*/  FFMA.FTZ R41, R57, UR4, -R6 ;  /* 0x0000000439297c23 */ /* 0x000fc80008010806 */
[----:B------:R-:W0:Y:S01]  /*97c0*/  SHFL.BFLY PT, R57, R4, 0x2, 0x1f ;  /* 0x0c401f0004397f89 */ /* 0x000e2200000e0000 */
[--C-:B------:R-:W-:Y:S01]  /*97d0*/  FFMA.FTZ R33, R49, UR4, -R6.reuse ;  /* 0x0000000431217c23 */ /* 0x100fe20008010806 */
[----:B------:R-:W-:Y:S01]  /*97e0*/  FFMA.FTZ R49, R65, UR4, -R6 ;  /* 0x0000000441317c23 */ /* 0x000fe20008010806 */
[----:B0-----:R-:W-:-:S05]  /*97f0*/  FMNMX.FTZ R8, R4, R57, !PT ;  /* 0x0000003904087209 */ /* 0x001fca0007810000 */
[----:B------:R-:W0:Y:S01]  /*9800*/  SHFL.BFLY PT, R65, R8, 0x1, 0x1f ;  /* 0x0c201f0008417f89 */ /* 0x000e2200000e0000 */
[--C-:B------:R-:W-:Y:S01]  /*9810*/  FFMA.FTZ R148, R24, UR4, -R6.reuse ;  /* 0x0000000418947c23 */ /* 0x100fe20008010806 */
[--C-:B------:R-:W-:Y:S01]  /*9820*/  FFMA.FTZ R150, R28, UR4, -R6.reuse ;  /* 0x000000041c967c23 */ /* 0x100fe20008010806 */
[----:B------:R-:W-:Y:S01]  /*9830*/  MUFU.EX2 R5, R5 ;  /* 0x0000000500057308 */ /* 0x000fe20000000800 */
[--C-:B------:R-:W-:Y:S01]  /*9840*/  FFMA.FTZ R124, R40, UR4, -R6.reuse ;  /* 0x00000004287c7c23 */ /* 0x100fe20008010806 */
[----:B------:R-:W-:-:S06]  /*9850*/  FFMA.FTZ R120, R32, UR4, -R6 ;  /* 0x0000000420787c23 */ /* 0x000fcc0008010806 */
[----:B------:R-:W1:Y:S01]  /*9860*/  MUFU.EX2 R148, R148 ;  /* 0x0000009400947308 */ /* 0x000e620000000800 */
[----:B------:R-:W-:Y:S01]  /*9870*/  FFMA.FTZ R37, R53, UR4, -R6 ;  /* 0x0000000435257c23 */ /* 0x000fe20008010806 */
[----:B0-----:R-:W-:-:S06]  /*9880*/  FMNMX.FTZ R4, R8, R65, !PT ;  /* 0x0000004108047209 */ /* 0x001fcc0007810000 */
[----:B------:R-:W0:Y:S01]  /*9890*/  MUFU.EX2 R150, R150 ;  /* 0x0000009600967308 */ /* 0x000e220000000800 */
[C---:B------:R-:W-:Y:S01]  /*98a0*/  FSETP.NEU.FTZ.AND P1, PT, R4.reuse, -INF , PT ;  /* 0xff8000000400780b */ /* 0x040fe20003f3d000 */
[----:B------:R-:W-:Y:S01]  /*98b0*/  FMUL.FTZ R40, R4, UR4 ;  /* 0x0000000404287c20 */ /* 0x000fe20008410000 */
[--C-:B------:R-:W-:Y:S01]  /*98c0*/  FFMA.FTZ R45, R61, UR4, -R6.reuse ;  /* 0x000000043d2d7c23 */ /* 0x100fe20008010806 */
[----:B------:R-:W-:-:S03]  /*98d0*/  FFMA.FTZ R53, R69, UR4, -R6 ;  /* 0x0000000445357c23 */ /* 0x000fc60008010806 */
[----:B------:R-:W-:Y:S01]  /*98e0*/  FSEL R40, R40, RZ, P1 ;  /* 0x000000ff28287208 */ /* 0x000fe20000800000 */
        /* <DEDUP_REMOVED lines=17> */
[--C-:B------:R-:W-:Y:S01]  /*9a00*/  FFMA.FTZ R149, R26, UR4, -R40.reuse ;  /* 0x000000041a957c23 */ /* 0x100fe20008010828 */
[--C-:B------:R-:W-:Y:S01]  /*9a10*/  FFMA.FTZ R6, R27, UR4, -R40.reuse ;  /* 0x000000041b067c23 */ /* 0x100fe20008010828 */
[----:B------:R-:W4:Y:S01]  /*9a20*/  MUFU.EX2 R120, R120 ;  /* 0x0000007800787308 */ /* 0x000f220000000800 */
[--C-:B------:R-:W-:Y:S01]  /*9a30*/  FFMA.FTZ R151, R30, UR4, -R40.reuse ;  /* 0x000000041e977c23 */ /* 0x100fe20008010828 */
[----:B-1----:R-:W-:Y:S01]  /*9a40*/  FADD.FTZ R27, R148, R5 ;  /* 0x00000005941b7221 */ /* 0x002fe20000010000 */
[----:B------:R-:W-:-:S05]  /*9a50*/  FFMA.FTZ R8, R31, UR4, -R40 ;  /* 0x000000041f087c23 */ /* 0x000fca0008010828 */
[----:B------:R-:W1:Y:S01]  /*9a60*/  MUFU.EX2 R9, R9 ;  /* 0x0000000900097308 */ /* 0x000e620000000800 */
[----:B0-----:R-:W-:Y:S01]  /*9a70*/  FADD.FTZ R32, R150, R27 ;  /* 0x0000001b96207221 */ /* 0x001fe20000010000 */
[----:B------:R-:W-:-:S06]  /*9a80*/  FFMA.FTZ R121, R34, UR4, -R40 ;  /* 0x0000000422797c23 */ /* 0x000fcc0008010828 */
[----:B------:R-:W-:Y:S08]  /*9a90*/  MUFU.EX2 R149, R149 ;  /* 0x0000009500957308 */ /* 0x000ff00000000800 */
[----:B------:R-:W0:Y:S01]  /*9aa0*/  MUFU.EX2 R6, R6 ;  /* 0x0000000600067308 */ /* 0x000e220000000800 */
[----:B--2---:R-:W-:-:S07]  /*9ab0*/  FADD.FTZ R27, R7, R32 ;  /* 0x00000020071b7221 */ /* 0x004fce0000010000 */
[----:B------:R-:W2:Y:S01]  /*9ac0*/  MUFU.EX2 R122, R122 ;  /* 0x0000007a007a7308 */ /* 0x000ea20000000800 */
[----:B------:R-:W-:-:S07]  /*9ad0*/  FFMA.FTZ R10, R35, UR4, -R40 ;  /* 0x00000004230a7c23 */ /* 0x000fce0008010828 */
[----:B------:R-:W5:Y:S01]  /*9ae0*/  MUFU.EX2 R151, R151 ;  /* 0x0000009700977308 */ /* 0x000f620000000800 */
[----:B----4-:R-:W-:-:S07]  /*9af0*/  FADD.FTZ R34, R120, R27 ;  /* 0x0000001b78227221 */ /* 0x010fce0000010000 */
[----:B------:R-:W4:Y:S01]  /*9b00*/  MUFU.EX2 R11, R11 ;  /* 0x0000000b000b7308 */ /* 0x000f220000000800 */
[----:B------:R-:W-:-:S07]  /*9b10*/  FFMA.FTZ R123, R38, UR4, -R40 ;  /* 0x00000004267b7c23 */ /* 0x000fce0008010828 */
[----:B------:R-:W3:Y:S01]  /*9b20*/  MUFU.EX2 R8, R8 ;  /* 0x0000000800087308 */ /* 0x000ee20000000800 */
[----:B-1----:R-:W-:Y:S01]  /*9b30*/  FADD.FTZ R27, R9, R34 ;  /* 0x00000022091b7221 */ /* 0x002fe20000010000 */
[----:B0-----:R-:W-:-:S06]  /*9b40*/  FADD.FTZ R36, R149, R6 ;  /* 0x0000000695247221 */ /* 0x001fcc0000010000 */
[----:B------:R-:W0:Y:S01]  /*9b50*/  MUFU.EX2 R124, R124 ;  /* 0x0000007c007c7308 */ /* 0x000e220000000800 */
[----:B------:R-:W-:-:S07]  /*9b60*/  FFMA.FTZ R12, R39, UR4, -R40 ;  /* 0x00000004270c7c23 */ /* 0x000fce0008010828 */
[----:B------:R-:W1:Y:S01]  /*9b70*/  MUFU.EX2 R121, R121 ;  /* 0x0000007900797308 */ /* 0x000e620000000800 */
[----:B--2---:R-:W-:Y:S01]  /*9b80*/  FADD.FTZ R34, R122, R27 ;  /* 0x0000001b7a227221 */ /* 0x004fe20000010000 */
[----:B-----5:R-:W-:-:S06]  /*9b90*/  FADD.FTZ R27, R151, R36 ;  /* 0x00000024971b7221 */ /* 0x020fcc0000010000 */
[----:B------:R-:W2:Y:S01]  /*9ba0*/  MUFU.EX2 R25, R25 ;  /* 0x0000001900197308 */ /* 0x000ea20000000800 */
[----:B------:R-:W-:-:S07]  /*9bb0*/  FFMA.FTZ R125, R42, UR4, -R40 ;  /* 0x000000042a7d7c23 */ /* 0x000fce0008010828 */
[----:B------:R-:W5:Y:S01]  /*9bc0*/  MUFU.EX2 R10, R10 ;  /* 0x0000000a000a7308 */ /* 0x000f620000000800 */
[----:B----4-:R-:W-:Y:S01]  /*9bd0*/  FADD.FTZ R31, R11, R34 ;  /* 0x000000220b1f7221 */ /* 0x010fe20000010000 */
[----:B---3--:R-:W-:-:S06]  /*9be0*/  FADD.FTZ R36, R8, R27 ;  /* 0x0000001b08247221 */ /* 0x008fcc0000010000 */
[----:B------:R-:W3:Y:S01]  /*9bf0*/  MUFU.EX2 R126, R126 ;  /* 0x0000007e007e7308 */ /* 0x000ee20000000800 */
[----:B------:R-:W-:-:S07]  /*9c00*/  FFMA.FTZ R24, R43, UR4, -R40 ;  /* 0x000000042b187c23 */ /* 0x000fce0008010828 */
[----:B------:R-:W4:Y:S01]  /*9c10*/  MUFU.EX2 R123, R123 ;  /* 0x0000007b007b7308 */ /* 0x000f220000000800 */
[----:B0-----:R-:W-:Y:S01]  /*9c20*/  FADD.FTZ R38, R124, R31 ;  /* 0x0000001f7c267221 */ /* 0x001fe20000010000 */
[----:B-1----:R-:W-:-:S06]  /*9c30*/  FADD.FTZ R27, R121, R36 ;  /* 0x00000024791b7221 */ /* 0x002fcc0000010000 */
        /* <DEDUP_REMOVED lines=8> */
[----:B---3--:R-:W-:Y:S01]  /*9cc0*/  FADD.FTZ R36, R126, R31 ;  /* 0x0000001f7e247221 */ /* 0x008fe20000010000 */
[----:B----4-:R-:W-:-:S06]  /*9cd0*/  FADD.FTZ R27, R123, R38 ;  /* 0x000000267b1b7221 */ /* 0x010fcc0000010000 */
        /* <DEDUP_REMOVED lines=8> */
[----:B------:R-:W-:Y:S02]  /*9d60*/  IMAD.U32 R44, RZ, RZ, UR38 ;  /* 0x00000026ff2c7e24 */ /* 0x000fe4000f8e00ff */
[----:B--2---:R-:W-:-:S05]  /*9d70*/  FADD.FTZ R42, R128, R31 ;  /* 0x0000001f802a7221 */ /* 0x004fca0000010000 */
[----:B------:R-:W2:Y:S01]  /*9d80*/  MUFU.EX2 R37, R37 ;  /* 0x0000002500257308 */ /* 0x000ea20000000800 */
[----:B-----5:R-:W-:Y:S01]  /*9d90*/  FADD.FTZ R27, R125, R38 ;  /* 0x000000267d1b7221 */ /* 0x020fe20000010000 */
[----:B------:R-:W-:-:S06]  /*9da0*/  FFMA.FTZ R131, R54, UR4, -R40 ;  /* 0x0000000436837c23 */ /* 0x000fcc0008010828 */
[----:B------:R-:W5:Y:S01]  /*9db0*/  MUFU.EX2 R26, R26 ;  /* 0x0000001a001a7308 */ /* 0x000f620000000800 */
[----:B---3--:R-:W-:Y:S01]  /*9dc0*/  FADD.FTZ R31, R33, R42 ;  /* 0x0000002a211f7221 */ /* 0x008fe20000010000 */
[----:B------:R-:W-:-:S06]  /*9dd0*/  PRMT R3, R44, 0x654, R3 ;  /* 0x000006542c037816 */ /* 0x000fcc0000000003 */
[----:B------:R-:W3:Y:S01]  /*9de0*/  MUFU.EX2 R132, R132 ;  /* 0x0000008400847308 */ /* 0x000ee20000000800 */
[----:B----4-:R-:W-:Y:S01]  /*9df0*/  FADD.FTZ R42, R24, R27 ;  /* 0x0000001b182a7221 */ /* 0x010fe20000010000 */
[----:B------:R-:W-:-:S06]  /*9e00*/  FFMA.FTZ R30, R55, UR4, -R40 ;  /* 0x00000004371e7c23 */ /* 0x000fcc0008010828 */
[----:B------:R-:W4:Y:S01]  /*9e10*/  MUFU.EX2 R129, R129 ;  /* 0x0000008100817308 */ /* 0x000f220000000800 */
[----:B0-----:R-:W-:Y:S01]  /*9e20*/  FADD.FTZ R38, R130, R31 ;  /* 0x0000001f82267221 */ /* 0x001fe20000010000 */
[----:B------:R1:W-:Y:S06]  /*9e30*/  SYNCS.ARRIVE.TRANS64.RED.A1T0 RZ, [R3+URZ], RZ ;  /* 0x000000ff03ff79a7 */ /* 0x0003ec000810043f */
[----:B------:R-:W0:Y:S01]  /*9e40*/  MUFU.EX2 R41, R41 ;  /* 0x0000002900297308 */ /* 0x000e220000000800 */
[----:B------:R-:W-:Y:S01]  /*9e50*/  FFMA.FTZ R133, R58, UR4, -R40 ;  /* 0x000000043a857c23 */ /* 0x000fe20008010828 */
[----:B-1----:R-:W-:-:S06]  /*9e60*/  FADD.FTZ R3, R127, R42 ;  /* 0x0000002a7f037221 */ /* 0x002fcc0000010000 */
        /* <DEDUP_REMOVED lines=41> */
[----:B------:R-:W-:Y:S01]  /*a100*/  F2FP.BF16.F32.PACK_AB R148, R5, R148 ;  /* 0x000000940594723e */ /* 0x000fe200000010ff */
[----:B0-----:R-:W-:-:S06]  /*a110*/  FADD.FTZ R5, R53, R46 ;  /* 0x0000002e35057221 */ /* 0x001fcc0000010000 */
[----:B------:R-:W0:Y:S01]  /*a120*/  MUFU.EX2 R142, R142 ;  /* 0x0000008e008e7308 */ /* 0x000e220000000800 */
[----:B-1----:R-:W-:-:S07]  /*a130*/  FADD.FTZ R44, R34, R3 ;  /* 0x00000003222c7221 */ /* 0x002fce0000010000 */
[----:B------:R-:W1:Y:S01]  /*a140*/  MUFU.EX2 R139, R139 ;  /* 0x0000008b008b7308 */ /* 0x000e620000000800 */
[----:B------:R-:W-:Y:S01]  /*a150*/  FFMA.FTZ R75, R75, UR4, -R40 ;  /* 0x000000044b4b7c23 */ /* 0x000fe20008010828 */
[----:B--2---:R-:W-:-:S06]  /*a160*/  FADD.FTZ R46, R140, R5 ;  /* 0x000000058c2e7221 */ /* 0x004fcc0000010000 */
[----:B------:R-:W2:Y:S01]  /*a170*/  MUFU.EX2 R61, R61 ;  /* 0x0000003d003d7308 */ /* 0x000ea20000000800 */
[----:B-----5:R-:W-:Y:S01]  /*a180*/  FADD.FTZ R3, R137, R44 ;  /* 0x0000002c89037221 */ /* 0x020fe20000010000 */
[----:B------:R-:W-:-:S06]  /*a190*/  FFMA.FTZ R143, R78, UR4, -R40 ;  /* 0x000000044e8f7c23 */ /* 0x000fcc0008010828 */
[----:B------:R-:W5:Y:S01]  /*a1a0*/  MUFU.EX2 R38, R38 ;  /* 0x0000002600267308 */ /* 0x000f620000000800 */
[--C-:B------:R-:W-:Y:S01]  /*a1b0*/  FFMA.FTZ R42, R79, UR4, -R40.reuse ;  /* 0x000000044f2a7c23 */ /* 0x100fe20008010828 */
[--C-:B------:R-:W-:Y:S01]  /*a1c0*/  FFMA.FTZ R82, R82, UR4, -R40.reuse ;  /* 0x0000000452527c23 */ /* 0x100fe20008010828 */
[--C-:B------:R-:W-:Y:S01]  /*a1d0*/  FFMA.FTZ R83, R83, UR4, -R40.reuse ;  /* 0x0000000453537c23 */ /* 0x100fe20008010828 */
[----:B------:R-:W-:-:S04]  /*a1e0*/  FFMA.FTZ R86, R86, UR4, -R40 ;  /* 0x0000000456567c23 */ /* 0x000fc80008010828 */
[----:B------:R-:W5:Y:S01]  /*a1f0*/  MUFU.EX2 R144, R144 ;  /* 0x0000009000907308 */ /* 0x000f620000000800 */
[----:B------:R-:W-:Y:S01]  /*a200*/  FFMA.FTZ R87, R87, UR4, -R40 ;  /* 0x0000000457577c23 */ /* 0x000fe20008010828 */
[----:B---3--:R-:W-:Y:S01]  /*a210*/  FADD.FTZ R5, R57, R46 ;  /* 0x0000002e39057221 */ /* 0x008fe20000010000 */
[----:B----4-:R-:W-:-:S05]  /*a220*/  FADD.FTZ R44, R36, R3 ;  /* 0x00000003242c7221 */ /* 0x010fca0000010000 */
[----:B------:R-:W3:Y:S01]  /*a230*/  MUFU.EX2 R141, R141 ;  /* 0x0000008d008d7308 */ /* 0x000ee20000000800 */
[----:B0-----:R-:W-:Y:S01]  /*a240*/  FADD.FTZ R46, R142, R5 ;  /* 0x000000058e2e7221 */ /* 0x001fe20000010000 */
[----:B-1----:R-:W-:-:S06]  /*a250*/  FADD.FTZ R3, R139, R44 ;  /* 0x0000002c8b037221 */ /* 0x002fcc0000010000 */
[----:B------:R-:W0:Y:S08]  /*a260*/  MUFU.EX2 R65, R81 ;  /* 0x0000005100417308 */ /* 0x000e300000000800 */
[----:B------:R-:W1:Y:S01]  /*a270*/  MUFU.EX2 R40, R75 ;  /* 0x0000004b00287308 */ /* 0x000e620000000800 */
[----:B--2---:R-:W-:Y:S01]  /*a280*/  FADD.FTZ R5, R61, R46 ;  /* 0x0000002e3d057221 */ /* 0x004fe20000010000 */
[----:B-----5:R-:W-:-:S06]  /*a290*/  FADD.FTZ R44, R38, R3 ;  /* 0x00000003262c7221 */ /* 0x020fcc0000010000 */
[----:B------:R-:W2:Y:S08]  /*a2a0*/  MUFU.EX2 R146, R146 ;  /* 0x0000009200927308 */ /* 0x000eb00000000800 */
[----:B------:R-:W4:Y:S01]  /*a2b0*/  MUFU.EX2 R143, R143 ;  /* 0x0000008f008f7308 */ /* 0x000f220000000800 */
[----:B------:R-:W-:Y:S01]  /*a2c0*/  FADD.FTZ R46, R144, R5 ;  /* 0x00000005902e7221 */ /* 0x000fe20000010000 */
[----:B---3--:R-:W-:-:S06]  /*a2d0*/  FADD.FTZ R3, R141, R44 ;  /* 0x0000002c8d037221 */ /* 0x008fcc0000010000 */
[----:B------:R-:W3:Y:S01]  /*a2e0*/  MUFU.EX2 R42, R42 ;  /* 0x0000002a002a7308 */ /* 0x000ee20000000800 */
[----:B0-----:R-:W-:Y:S01]  /*a2f0*/  FADD.FTZ R5, R65, R46 ;  /* 0x0000002e41057221 */ /* 0x001fe20000010000 */
[----:B-1----:R-:W-:-:S06]  /*a300*/  FADD.FTZ R44, R40, R3 ;  /* 0x00000003282c7221 */ /* 0x002fcc0000010000 */
[----:B------:R-:W0:Y:S01]  /*a310*/  MUFU.EX2 R82, R82 ;  /* 0x0000005200527308 */ /* 0x000e220000000800 */
[----:B--2---:R-:W-:Y:S01]  /*a320*/  FADD.FTZ R46, R146, R5 ;  /* 0x00000005922e7221 */ /* 0x004fe20000010000 */
[----:B------:R-:W-:Y:S01]  /*a330*/  F2FP.BF16.F32.PACK_AB R150, R7, R150 ;  /* 0x000000960796723e */ /* 0x000fe200000010ff */
[----:B----4-:R-:W-:-:S05]  /*a340*/  FADD.FTZ R5, R143, R44 ;  /* 0x0000002c8f057221 */ /* 0x010fca0000010000 */
[----:B------:R-:W1:Y:S01]  /*a350*/  MUFU.EX2 R83, R83 ;  /* 0x0000005300537308 */ /* 0x000e620000000800 */
[----:B------:R-:W-:Y:S01]  /*a360*/  IADD3 R7, R88, -0x2, RZ ;  /* 0xfffffffe58077810 */ /* 0x000fe20007ffe0ff */
[----:B---3--:R-:W-:-:S06]  /*a370*/  FADD.FTZ R5, R42, R5 ;  /* 0x000000052a057221 */ /* 0x008fcc0000010000 */
[----:B------:R-:W2:Y:S01]  /*a380*/  MUFU.EX2 R86, R86 ;  /* 0x0000005600567308 */ /* 0x000ea20000000800 */
[----:B------:R-:W-:Y:S02]  /*a390*/  ISETP.GE.AND P1, PT, R7, R90, PT ;  /* 0x0000005a0700720c */ /* 0x000fe40003f26270 */
[----:B------:R-:W-:-:S05]  /*a3a0*/  F2FP.BF16.F32.PACK_AB R149, R6, R149 ;  /* 0x000000950695723e */ /* 0x000fca00000010ff */
[----:B------:R-:W3:Y:S01]  /*a3b0*/  MUFU.EX2 R69, R69 ;  /* 0x0000004500457308 */ /* 0x000ee20000000800 */
[----:B0-----:R-:W-:-:S07]  /*a3c0*/  FADD.FTZ R6, R82, R5 ;  /* 0x0000000552067221 */ /* 0x001fce0000010000 */
[----:B------:R-:W0:Y:S01]  /*a3d0*/  MUFU.EX2 R87, R87 ;  /* 0x0000005700577308 */ /* 0x000e220000000800 */
[----:B-1----:R-:W-:-:S04]  /*a3e0*/  FADD.FTZ R5, R83, R6 ;  /* 0x0000000653057221 */ /* 0x002fc80000010000 */
[----:B--2---:R-:W-:Y:S01]  /*a3f0*/  FADD.FTZ R6, R86, R5 ;  /* 0x0000000556067221 */ /* 0x004fe20000010000 */
[----:B------:R-:W-:Y:S01]  /*a400*/  F2FP.BF16.F32.PACK_AB R120, R9, R120 ;  /* 0x000000780978723e */ /* 0x000fe200000010ff */
[--C-:B------:R-:W-:Y:S01]  /*a410*/  IMAD.MOV.U32 R118, RZ, RZ, R119.reuse ;  /* 0x000000ffff767224 */ /* 0x100fe200078e0077 */
[----:B------:R-:W-:Y:S01]  /*a420*/  F2FP.BF16.F32.PACK_AB R122, R11, R122 ;  /* 0x0000007a0b7a723e */ /* 0x000fe200000010ff */
[----:B---3--:R-:W-:Y:S01]  /*a430*/  FADD.FTZ R3, R69, R46 ;  /* 0x0000002e45037221 */ /* 0x008fe20000010000 */
[----:B------:R-:W-:Y:S01]  /*a440*/  F2FP.BF16.F32.PACK_AB R124, R25, R124 ;  /* 0x0000007c197c723e */ /* 0x000fe200000010ff */
[--C-:B------:R-:W-:Y:S01]  /*a450*/  IMAD.MOV.U32 R117, RZ, RZ, R119.reuse ;  /* 0x000000ffff757224 */ /* 0x100fe200078e0077 */
[----:B------:R-:W-:Y:S01]  /*a460*/  F2FP.BF16.F32.PACK_AB R126, R29, R126 ;  /* 0x0000007e1d7e723e */ /* 0x000fe200000010ff */
[--C-:B------:R-:W-:Y:S01]  /*a470*/  IMAD.MOV.U32 R116, RZ, RZ, R119.reuse ;  /* 0x000000ffff747224 */ /* 0x100fe200078e0077 */
[----:B------:R-:W-:Y:S01]  /*a480*/  F2FP.BF16.F32.PACK_AB R128, R33, R128 ;  /* 0x000000802180723e */ /* 0x000fe200000010ff */
[--C-:B------:R-:W-:Y:S01]  /*a490*/  IMAD.MOV.U32 R115, RZ, RZ, R119.reuse ;  /* 0x000000ffff737224 */ /* 0x100fe200078e0077 */
[----:B------:R-:W-:Y:S01]  /*a4a0*/  F2FP.BF16.F32.PACK_AB R130, R37, R130 ;  /* 0x000000822582723e */ /* 0x000fe200000010ff */
[----:B0-----:R-:W-:Y:S01]  /*a4b0*/  FADD.FTZ R6, R87, R6 ;  /* 0x0000000657067221 */ /* 0x001fe20000010000 */
        /* <DEDUP_REMOVED lines=47> */
[----:B------:R-:W-:Y:S01]  /*a7b0*/  IMAD.MOV.U32 R88, RZ, RZ, R119 ;  /* 0x000000ffff587224 */ /* 0x000fe200078e0077 */
[----:B------:R-:W-:-:S02]  /*a7c0*/  MOV R99, R119 ;  /* 0x0000007700637202 */ /* 0x000fc40000000f00 */
[----:B------:R-:W-:Y:S01]  /*a7d0*/  MOV R89, R119 ;  /* 0x0000007700597202 */ /* 0x000fe20000000f00 */
[----:B------:R-:W-:Y:S06]  /*a7e0*/  @!P1 BRA `(.L_x_13374) ;  /* 0x0000002000389947 */ /* 0x000fec0003800000 */
[----:B------:R0:W5:Y:S01]  /*a7f0*/  LDL.LU R5, [R1+0x4] ;  /* 0x0000040001057983 */ /* 0x0001620000300800 */
        /* <DEDUP_REMOVED lines=18> */
[----:B0-----:R-:W-:-:S07]  /*a920*/  CS2R R88, SRZ ;  /* 0x0000000000587805 */ /* 0x001fce000001ff00 */
.L_x_13386:
[----:B------:R-:W2:Y:S01]  /*a930*/  LDL R4, [R1+0x28] ;  /* 0x0000280001047983 */ /* 0x000ea20000100800 */
[----:B------:R-:W-:Y:S01]  /*a940*/  ISETP.NE.AND P1, PT, R12, 0x1, PT ;  /* 0x000000010c00780c */ /* 0x000fe20003f25270 */
[----:B------:R-:W-:Y:S05]  /*a950*/  YIELD ;  /* 0x0000000000007946 */ /* 0x000fea0003800000 */
[----:B------:R-:W-:Y:S02]  /*a960*/  SEL R0, RZ, 0x1, P1 ;  /* 0x00000001ff007807 */ /* 0x000fe40000800000 */
[----:B--2---:R-:W-:Y:S02]  /*a970*/  ISETP.NE.AND P1, PT, R4, RZ, PT ;  /* 0x000000ff0400720c */ /* 0x004fe40003f25270 */
[----:B-----5:R-:W-:-:S05]  /*a980*/  LOP3.LUT R4, R5, R0, RZ, 0x3c, !PT ;  /* 0x0000000005047212 */ /* 0x020fca00078e3cff */
[----:B------:R0:W-:Y:S06]  /*a990*/  STL [R1+0x4], R4 ;  /* 0x0000040401007387 */ /* 0x0001ec0000100800 */
[----:B------:R-:W-:Y:S05]  /*a9a0*/  @P1 BRA `(.L_x_13375) ;  /* 0x00000000003c1947 */ /* 0x000fea0003800000 */
[----:B------:R-:W-:Y:S05]  /*a9b0*/  @!P0 BRA `(.L_x_13376) ;  /* 0x0000000000048947 */ /* 0x000fea0003800000 */
[----:B------:R-:W-:Y:S01]  /*a9c0*/  BPT.TRAP 0x1 ;  /* 0x000000040000795c */ /* 0x000fe20000300000 */
.L_x_13376:
[----:B------:R-:W-:-:S05]  /*a9d0*/  VIADD R0, R12, 0x1 ;  /* 0x000000010c007836 */ /* 0x000fca0000000000 */
[----:B------:R-:W-:-:S04]  /*a9e0*/  ISETP.NE.AND P2, PT, R0, 0x2, PT ;  /* 0x000000020000780c */ /* 0x000fc80003f45270 */
[----:B------:R-:W-:Y:S02]  /*a9f0*/  SEL R9, R0, RZ, P2 ;  /* 0x000000ff00097207 */ /* 0x000fe40001000000 */
[----:B------:R-:W-:-:S03]  /*aa00*/  SHF.L.U32 R0, R4, 0x1f, RZ ;  /* 0x0000001f04007819 */ /* 0x000fc600000006ff */
[----:B------:R-:W-:-:S04]  /*aa10*/  IMAD R9, R9, 0x8, R18 ;  /* 0x0000000809097824 */ /* 0x000fc800078e0212 */
[----:B------:R1:W2:Y:S01]  /*aa20*/  SYNCS.PHASECHK.TRANS64.TRYWAIT P2, [R9+URZ+0x16830], R0 ;  /* 0x01683000090075a7 */ /* 0x0002a2000804017f */
[----:B------:R-:W-:Y:S05]  /*aa30*/  @!P0 BRA `(.L_x_13377) ;  /* 0x0000000000048947 */ /* 0x000fea0003800000 */
[----:B------:R-:W-:Y:S01]  /*aa40*/  BPT.TRAP 0x1 ;  /* 0x000000040000795c */ /* 0x000fe20000300000 */
.L_x_13377:
[----:B------:R-:W-:Y:S04]  /*aa50*/  BSSY B0, `(.L_x_13375) ;  /* 0x0000004000007945 */ /* 0x000fe80003800000 */
[----:B--2---:R-:W-:Y:S05]  /*aa60*/  @P2 BRA `(.L_x_13378) ;  /* 0x0000000000082947 */ /* 0x004fea0003800000 */
[----:B------:R-:W2:Y:S02]  /*aa70*/  SYNCS.PHASECHK.TRANS64.TRYWAIT P2, [R9+URZ+0x16830], R0 ;  /* 0x01683000090075a7 */ /* 0x000ea4000804017f */
[----:B--2---:R-:W-:Y:S05]  /*aa80*/  @!P2 BRA `(.L_x_13379) ;  /* 0x000000c80060a947 */ /* 0x004fea0003800000 */
.L_x_13378:
[----:B------:R-:W-:Y:S05]  /*aa90*/  BSYNC B0 ;  /* 0x0000000000007941 */ /* 0x000fea0003800000 */
.L_x_13375:
[----:B------:R3:W-:Y:S01]  /*aaa0*/  STL.64 [R1+0x70], R2 ;  /* 0x0000700201007387 */ /* 0x0007e20000100a00 */
[----:B-12---:R-:W1:Y:S03]  /*aab0*/  S2R R0, SR_TID.X ;  /* 0x0000000000007919 */ /* 0x006e660000002100 */
[----:B---3--:R-:W2:Y:S01]  /*aac0*/  LDL.64 R2, [R1+0x10] ;  /* 0x0000100001027983 */ /* 0x008ea20000100a00 */
[----:B------:R-:W-:Y:S01]  /*aad0*/  VIADD R156, R12, 0x1 ;  /* 0x000000010c9c7836 */ /* 0x000fe20000000000 */
[----:B------:R-:W-:Y:S05]  /*aae0*/  WARPSYNC.ALL ;  /* 0x0000000000007948 */ /* 0x000fea0003800000 */
[C---:B------:R-:W-:Y:S01]  /*aaf0*/  ISETP.NE.AND P2, PT, R156.reuse, 0x2, PT ;  /* 0x000000029c00780c */ /* 0x040fe20003f45270 */
[----:B------:R-:W-:Y:S01]  /*ab00*/  IMAD.MOV.U32 R9, RZ, RZ, 0x40000040 ;  /* 0x40000040ff097424 */ /* 0x000fe200078e00ff */
[----:B------:R-:W-:Y:S01]  /*ab10*/  MOV R27, 0x40000040 ;  /* 0x40000040001b7802 */ /* 0x000fe20000000f00 */
[----:B------:R-:W-:Y:S01]  /*ab20*/  IMAD.MOV.U32 R25, RZ, RZ, 0x40000040 ;  /* 0x40000040ff197424 */ /* 0x000fe200078e00ff */
[----:B------:R-:W-:-:S02]  /*ab30*/  SEL R156, R156, RZ, P2 ;  /* 0x000000ff9c9c7207 */ /* 0x000fc40001000000 */
[----:B------:R-:W-:Y:S02]  /*ab40*/  R2UR UR19, R9 ;  /* 0x00000000091372ca */ /* 0x000fe400000e0000 */
        /* <DEDUP_REMOVED lines=9> */
[----:B------:R-:W-:-:S02]  /*abe0*/  R2UR UR18, R8 ;  /* 0x00000000081272ca */ /* 0x000fc400000e0000 */
[----:B------:R-:W3:Y:S01]  /*abf0*/  LDL.64 R8, [R1+0x8] ;  /* 0x0000080001087983 */ /* 0x000ee20000100a00 */
[----:B-1----:R-:W-:Y:S02]  /*ac00*/  SHF.R.U32.HI R0, RZ, 0x7, R0 ;  /* 0x00000007ff007819 */ /* 0x002fe40000011600 */
[----:B------:R-:W-:-:S03]  /*ac10*/  R2UR UR14, R24 ;  /* 0x00000000180e72ca */ /* 0x000fc600000e0000 */
[----:B------:R-:W-:Y:S01]  /*ac20*/  VIADD R0, R0, 0x8 ;  /* 0x0000000800007836 */ /* 0x000fe20000000000 */
[----:B------:R-:W-:Y:S02]  /*ac30*/  R2UR UR22, R26 ;  /* 0x000000001a1672ca */ /* 0x000fe400000e0000 */
[----:B------:R-:W-:Y:S02]  /*ac40*/  R2UR UR23, R27 ;  /* 0x000000001b1772ca */ /* 0x000fe400000e0000 */
[----:B------:R1:W-:Y:S06]  /*ac50*/  BAR.SYNC.DEFER_BLOCKING R0, 0x100 ;  /* 0x000400000000751d */ /* 0x0003ec0000010000 */
[----:B------:R-:W-:-:S06]  /*ac60*/  WARPGROUP.ARRIVE ;  /* 0x00000000000079c5 */ /* 0x000fcc0000000000 */
[----:B------:R-:W-:Y:S03]  /*ac70*/  HGMMA.64x128x16.F32.BF16 R24, gdesc[UR8], RZ, !UPT, gsb0 ;  /* 0x01e00000081879f0 */ /* 0x000fe6000c0018ff */
[----:B------:R-:W-:Y:S02]  /*ac80*/  WARPGROUP.DEPBAR.LE gsb0, 0x0 ;  /* 0x00008000000079c5 */ /* 0x000fe40000010000 */
[----:B------:R-:W-:Y:S01]  /*ac90*/  WARPGROUP.ARRIVE ;  /* 0x00000000000079c5 */ /* 0x000fe20000000000 */
[----:B--2---:R-:W-:Y:S02]  /*aca0*/  R2UR UR12, R2 ;  /* 0x00000000020c72ca */ /* 0x004fe400000e0000 */
[----:B------:R-:W-:Y:S02]  /*acb0*/  R2UR UR13, R3 ;  /* 0x00000000030d72ca */ /* 0x000fe400000e0000 */
[----:B------:R1:W5:Y:S11]  /*acc0*/  LDL.LU.64 R2, [R1+0x70] ;  /* 0x0000700001027983 */ /* 0x0003760000300a00 */
[----:B------:R-:W-:Y:S01]  /*acd0*/  HGMMA.64x128x16.F32.BF16 R24, gdesc[UR12], R24, gsb0 ;  /* 0x01e000000c1879f0 */ /* 0x000fe20008001818 */
[----:B---3--:R-:W-:-:S02]  /*ace0*/  R2UR UR16, R8 ;  /* 0x00000000081072ca */ /* 0x008fc400000e0000 */
        /* <DEDUP_REMOVED lines=10> */
[----:B-1----:R-:W-:Y:S05]  /*ad90*/  @P1 BRA `(.L_x_13380) ;  /* 0x0000000000281947 */ /* 0x002fea0003800000 */
[----:B------:R-:W-:Y:S05]  /*ada0*/  @!P0 BRA `(.L_x_13381) ;  /* 0x0000000000048947 */ /* 0x000fea0003800000 */
[----:B------:R-:W-:Y:S01]  /*adb0*/  BPT.TRAP 0x1 ;  /* 0x000000040000795c */ /* 0x000fe20000300000 */
.L_x_13381:
[----:B------:R-:W-:Y:S01]  /*adc0*/  SHF.L.U32 R0, R5, 0x1f, RZ ;  /* 0x0000001f05007819 */ /* 0x000fe200000006ff */
[----:B0-----:R-:W-:-:S04]  /*add0*/  IMAD R4, R12, 0x8, R18 ;  /* 0x000000080c047824 */ /* 0x001fc800078e0212 */
[----:B------:R0:W1:Y:S01]  /*ade0*/  SYNCS.PHASECHK.TRANS64.TRYWAIT P1, [R4+URZ+0x16850], R0 ;  /* 0x01685000040075a7 */ /* 0x000062000802017f */
[----:B------:R-:W-:Y:S05]  /*adf0*/  @!P0 BRA `(.L_x_13382) ;  /* 0x0000000000048947 */ /* 0x000fea0003800000 */
[----:B------:R-:W-:Y:S01]  /*ae00*/  BPT.TRAP 0x1 ;  /* 0x000000040000795c */ /* 0x000fe20000300000 */
.L_x_13382:
[----:B-1----:R-:W-:Y:S05]  /*ae10*/  @P1 BRA `(.L_x_13380) ;  /* 0x0000000000081947 */ /* 0x002fea0003800000 */
[----:B------:R-:W1:Y:S02]  /*ae20*/  SYNCS.PHASECHK.TRANS64.TRYWAIT P1, [R4+URZ+0x16850], R0 ;  /* 0x01685000040075a7 */ /* 0x000e64000802017f */
[----:B-1----:R-:W-:Y:S05]  /*ae30*/  @!P1 BRA `(.L_x_13383) ;  /* 0x000000c400889947 */ /* 0x002fea0003800000 */
.L_x_13380:
[----:B01----:R-:W-:Y:S01]  /*ae40*/  VIADD R0, R18, 0x400 ;  /* 0x0000040012007836 */ /* 0x003fe20000000000 */
[----:B------:R-:W-:Y:S05]  /*ae50*/  WARPSYNC.ALL ;  /* 0x0000000000007948 */ /* 0x000fea0003800000 */
[----:B------:R-:W-:Y:S01]  /*ae60*/  SHF.R.U32.HI R0, RZ, 0x4, R0 ;  /* 0x00000004ff007819 */ /* 0x000fe20000011600 */
[----:B------:R-:W-:Y:S01]  /*ae70*/  IMAD.MOV.U32 R5, RZ, RZ, 0x40000040 ;  /* 0x40000040ff057424 */ /* 0x000fe200078e00ff */
[----:B------:R-:W-:Y:S01]  /*ae80*/  WARPGROUP.ARRIVE ;  /* 0x00000000000079c5 */ /* 0x000fe20000000000 */
[----:B------:R-:W-:Y:S01]  /*ae90*/  IMAD.MOV.U32 R9, RZ, RZ, 0x40000040 ;  /* 0x40000040ff097424 */ /* 0x000fe200078e00ff */
[----:B------:R-:W-:-:S02]  /*aea0*/  LOP3.LUT R0, R0, 0x3fff, RZ, 0xc0, !PT ;  /* 0x00003fff00007812 */ /* 0x000fc400078ec0ff */
[----:B------:R-:W-:Y:S01]  /*aeb0*/  R2UR UR7, R5 ;  /* 0x00000000050772ca */ /* 0x000fe200000e0000 */
[----:B------:R-:W-:Y:S02]  /*aec0*/  IMAD.MOV.U32 R5, RZ, RZ, 0x40000040 ;  /* 0x40000040ff057424 */ /* 0x000fe400078e00ff */
[----:B------:R-:W-:-:S05]  /*aed0*/  IMAD R4, R12, 0x400, R0 ;  /* 0x000004000c047824 */ /* 0x000fca00078e0200 */
[C---:B------:R-:W-:Y:S02]  /*aee0*/  R2UR UR6, R4.reuse ;  /* 0x00000000040672ca */ /* 0x040fe400000e0000 */
[----:B------:R-:W-:-:S11]  /*aef0*/  IADD3 R8, R4, 0x80, RZ ;  /* 0x0000008004087810 */ /* 0x000fd60007ffe0ff */
[----:B------:R-:W-:Y:S01]  /*af00*/  HGMMA.64x64x16.F32.BF16 R88, R148, gdesc[UR4].tnspB, R88, gsb0 ;  /* 0x40e0000494587df0 */ /* 0x000fe20008001858 */
[----:B------:R-:W-:Y:S01]  /*af10*/  R2UR UR6, R8 ;  /* 0x00000000080672ca */ /* 0x000fe200000e0000 */
[----:B------:R-:W-:Y:S01]  /*af20*/  VIADD R8, R4, 0x100 ;  /* 0x0000010004087836 */ /* 0x000fe20000000000 */
[----:B------:R-:W-:Y:S01]  /*af30*/  R2UR UR7, R9 ;  /* 0x00000000090772ca */ /* 0x000fe200000e0000 */
[----:B------:R-:W-:Y:S01]  /*af40*/  IMAD.MOV.U32 R9, RZ, RZ, 0x40000040 ;  /* 0x40000040ff097424 */ /* 0x000fe200078e00ff */
[----:B------:R-:W-:Y:S02]  /*af50*/  WARPGROUP.DEPBAR.LE gsb0, 0x0 ;  /* 0x00008000000079c5 */ /* 0x000fe40000010000 */
[----:B------:R-:W-:-:S06]  /*af60*/  WARPGROUP.ARRIVE ;  /* 0x00000000000079c5 */ /* 0x000fcc0000000000 */
[----:B------:R-:W0:Y:S03]  /*af70*/  S2R R151, SR_TID.X ;  /* 0x0000000000977919 */ /* 0x000e260000002100 */
[----:B------:R-:W-:Y:S01]  /*af80*/  HGMMA.64x64x16.F32.BF16 R88, R120, gdesc[UR4].tnspB, R88, gsb0 ;  /* 0x40e0000478587df0 */ /* 0x000fe20008001858 */
[----:B------:R-:W-:Y:S01]  /*af90*/  R2UR UR6, R8 ;  /* 0x00000000080672ca */ /* 0x000fe200000e0000 */
[----:B------:R-:W-:Y:S01]  /*afa0*/  VIADD R8, R4, 0x180 ;  /* 0x0000018004087836 */ /* 0x000fe20000000000 */
[----:B------:R-:W-:Y:S01]  /*afb0*/  R2UR UR7, R9 ;  /* 0x00000000090772ca */ /* 0x000fe200000e0000 */
[----:B------:R-:W-:Y:S01]  /*afc0*/  IMAD.MOV.U32 R9, RZ, RZ, 0x40000040 ;  /* 0x40000040ff097424 */ /* 0x000fe200078e00ff */
[----:B0-----:R-:W-:Y:S02]  /*afd0*/  SHF.R.U32.HI R0, RZ, 0x7, R151 ;  /* 0x00000007ff007819 */ /* 0x001fe40000011697 */
[----:B------:R-:W-:-:S03]  /*afe0*/  ISETP.GE.U32.AND P1, PT, R151, 0x180, PT ;  /* 0x000001809700780c */ /* 0x000fc60003f26070 */
[----:B------:R-:W-:-:S05]  /*aff0*/  VIADD R0, R0, 0x9 ;  /* 0x0000000900007836 */ /* 0x000fca0000000000 */
[----:B------:R-:W-:Y:S01]  /*b000*/  SEL R0, R0, 0x9, !P1 ;  /* 0x0000000900007807 */ /* 0x000fe20004800000 */
[----:B------:R-:W-:Y:S02]  /*b010*/  WARPGROUP.DEPBAR.LE gsb0, 0x0 ;  /* 0x00008000000079c5 */ /* 0x000fe40000010000 */
[----:B------:R-:W-:-:S06]  /*b020*/  WARPGROUP.ARRIVE ;  /* 0x00000000000079c5 */ /* 0x000fcc0000000000 */
[----:B------:R-:W-:Y:S01]  /*b030*/  HGMMA.64x64x16.F32.BF16 R88, R124, gdesc[UR4].tnspB, R88, gsb0 ;  /* 0x40e000047c587df0 */ /* 0x000fe20008001858 */
[----:B------:R-:W-:Y:S01]  /*b040*/  R2UR UR6, R8 ;  /* 0x00000000080672ca */ /* 0x000fe200000e0000 */
[----:B------:R-:W-:Y:S01]  /*b050*/  VIADD R8, R4, 0x200 ;  /* 0x0000020004087836 */ /* 0x000fe20000000000 */
[----:B------:R-:W-:Y:S01]  /*b060*/  R2UR UR7, R9 ;  /* 0x00000000090772ca */ /* 0x000fe200000e0000 */
[----:B------:R-:W-:Y:S01]  /*b070*/  IMAD.MOV.U32 R9, RZ, RZ, 0x40000040 ;  /* 0x40000040ff097424 */ /* 0x000fe200078e00ff */
[----:B------:R-:W-:Y:S02]  /*b080*/  WARPGROUP.DEPBAR.LE gsb0, 0x0 ;  /* 0x00008000000079c5 */ /* 0x000fe40000010000 */
[----:B------:R-:W-:-:S09]  /*b090*/  WARPGROUP.ARRIVE ;  /* 0x00000000000079c5 */ /* 0x000fd20000000000 */
        /* <DEDUP_REMOVED lines=8> */
[----:B------:R-:W-:Y:S02]  /*b120*/  R2UR UR6, R8 ;  /* 0x00000000080672ca */ /* 0x000fe400000e0000 */
[----:B------:R-:W-:Y:S01]  /*b130*/  R2UR UR7, R9 ;  /* 0x00000000090772ca */ /* 0x000fe200000e0000 */
[----:B------:R-:W-:Y:S01]  /*b140*/  IMAD.MOV.U32 R9, RZ, RZ, 0x40000040 ;  /* 0x40000040ff097424 */ /* 0x000fe200078e00ff */
[C---:B------:R-:W-:Y:S01]  /*b150*/  IADD3 R8, R4.reuse, 0x300, RZ ;  /* 0x0000030004087810 */ /* 0x040fe20007ffe0ff */
[----:B------:R-:W-:Y:S01]  /*b160*/  VIADD R4, R4, 0x380 ;  /* 0x0000038004047836 */ /* 0x000fe20000000000 */
[----:B------:R-:W-:Y:S02]  /*b170*/  WARPGROUP.DEPBAR.LE gsb0, 0x0 ;  /* 0x00008000000079c5 */ /* 0x000fe40000010000 */
[----:B------:R-:W-:-:S07]  /*b180*/  WARPGROUP.ARRIVE ;  /* 0x00000000000079c5 */ /* 0x000fce0000000000 */
[----:B------:R-:W-:Y:S01]  /*b190*/  HGMMA.64x64x16.F32.BF16 R88, R136, gdesc[UR4].tnspB, R88, gsb0 ;  /* 0x40e0000488587df0 */ /* 0x000fe20008001858 */
[----:B------:R-:W-:Y:S02]  /*b1a0*/  R2UR UR6, R8 ;  /* 0x00000000080672ca */ /* 0x000fe400000e0000 */
[----:B------:R-:W-:Y:S01]  /*b1b0*/  R2UR UR7, R9 ;  /* 0x00000000090772ca */ /* 0x000fe200000e0000 */
[----:B------:R-:W-:Y:S02]  /*b1c0*/  WARPGROUP.DEPBAR.LE gsb0, 0x0 ;  /* 0x00008000000079c5 */ /* 0x000fe40000010000 */
[----:B------:R-:W-:-:S10]  /*b1d0*/  WARPGROUP.ARRIVE ;  /* 0x00000000000079c5 */ /* 0x000fd40000000000 */
[----:B------:R-:W-:Y:S01]  /*b1e0*/  HGMMA.64x64x16.F32.BF16 R88, R140, gdesc[UR4].tnspB, R88, gsb0 ;  /* 0x40e000048c587df0 */ /* 0x000fe20008001858 */
[----:B------:R-:W-:Y:S02]  /*b1f0*/  R2UR UR6, R4 ;  /* 0x00000000040672ca */ /* 0x000fe400000e0000 */
[----:B------:R-:W-:Y:S01]  /*b200*/  R2UR UR7, R5 ;  /* 0x00000000050772ca */ /* 0x000fe200000e0000 */
[----:B------:R-:W-:Y:S02]  /*b210*/  WARPGROUP.DEPBAR.LE gsb0, 0x0 ;  /* 0x00008000000079c5 */ /* 0x000fe40000010000 */
[----:B------:R-:W-:-:S10]  /*b220*/  WARPGROUP.ARRIVE ;  /* 0x00000000000079c5 */ /* 0x000fd40000000000 */
[----:B------:R-:W-:Y:S03]  /*b230*/  HGMMA.64x64x16.F32.BF16 R88, R144, gdesc[UR4].tnspB, R88, gsb0 ;  /* 0x40e0000490587df0 */ /* 0x000fe60008001858 */
[----:B------:R-:W-:Y:S02]  /*b240*/  WARPGROUP.DEPBAR.LE gsb0, 0x0 ;  /* 0x00008000000079c5 */ /* 0x000fe40000010000 */
[----:B------:R0:W-:Y:S06]  /*b250*/  BAR.ARV R0, 0x100 ;  /* 0x000400000000751d */ /* 0x0001ec0000002000 */
[----:B------:R-:W-:Y:S05]  /*b260*/  @!P0 BRA `(.L_x_13384) ;  /* 0x0000000000048947 */ /* 0x000fea0003800000 */
[----:B------:R-:W-:Y:S01]  /*b270*/  BPT.TRAP 0x1 ;  /* 0x000000040000795c */ /* 0x000fe20000300000 */
.L_x_13384:
        /* <DEDUP_REMOVED lines=95> */
[----:B------:R-:W-:-:S03]  /*b870*/  FFMA.FTZ R9, R85, UR4, -R9 ;  /* 0x0000000455097c23 */ /* 0x000fc60008010809 */
        /* <DEDUP_REMOVED lines=37> */
[----:B------:R-:W-:-:S04]  /*bad0*/  FADD.FTZ R5, -R0, R11 ;  /* 0x0000000b00057221 */ /* 0x000fc80000010100 */
        /* <DEDUP_REMOVED lines=28> */
[----:B0----5:R-:W-:Y:S01]  /*bca0*/  FFMA.FTZ R3, R5, R3, R24 ;  /* 0x0000000305037223 */ /* 0x021fe20000010018 */
[--C-:B------:R-:W-:Y:S01]  /*bcb0*/  FFMA.FTZ R66, R66, UR4, -R10.reuse ;  /* 0x0000000442427c23 */ /* 0x100fe2000801080a */
[--C-:B------:R-:W-:Y:S01]  /*bcc0*/  FFMA.FTZ R67, R67, UR4, -R10.reuse ;  /* 0x0000000443437c23 */ /* 0x100fe2000801080a */
[--C-:B------:R-:W-:Y:S01]  /*bcd0*/  FFMA.FTZ R70, R70, UR4, -R10.reuse ;  /* 0x0000000446467c23 */ /* 0x100fe2000801080a */
[----:B------:R-:W-:Y:S01]  /*bce0*/  FADD.FTZ R3, R25, R3 ;  /* 0x0000000319037221 */ /* 0x000fe20000010000 */
[--C-:B------:R-:W-:Y:S01]  /*bcf0*/  FFMA.FTZ R71, R71, UR4, -R10.reuse ;  /* 0x0000000447477c23 */ /* 0x100fe2000801080a */
[--C-:B------:R-:W-:Y:S01]  /*bd00*/  FFMA.FTZ R74, R74, UR4, -R10.reuse ;  /* 0x000000044a4a7c23 */ /* 0x100fe2000801080a */
        /* <DEDUP_REMOVED lines=12> */
[----:B------:R-:W-:-:S02]  /*bdd0*/  FFMA.FTZ R10, R87, UR4, -R10 ;  /* 0x00000004570a7c23 */ /* 0x000fc4000801080a */
        /* <DEDUP_REMOVED lines=98> */
.L_x_13385:
[----:B------:R-:W2:Y:S01]  /*c400*/  LDL R85, [R1+0x24] ;  /* 0x0000240001557983 */ /* 0x000ea20000100800 */
        /* <DEDUP_REMOVED lines=16> */
[----:B------:R-:W-:Y:S01]  /*c510*/  IMAD R11, R12, 0x8, R18 ;  /* 0x000000080c0b7824 */ /* 0x000fe200078e0212 */
[----:B------:R0:W5:Y:S01]  /*c520*/  LDL R5, [R1+0x4] ;  /* 0x0000040001057983 */ /* 0x0001620000100800 */
[----:B------:R-:W-:Y:S01]  /*c530*/  MOV R12, UR38 ;  /* 0x00000026000c7c02 */ /* 0x000fe20008000f00 */
[-C--:B------:R-:W-:Y:S01]  /*c540*/  FMUL.FTZ R90, R90, R8.reuse ;  /* 0x000000085a5a7220 */ /* 0x080fe20000410000 */
        /* <DEDUP_REMOVED lines=33> */
[----:B------:R-:W-:Y:S01]  /*c760*/  IMAD.MOV.U32 R10, RZ, RZ, R4 ;  /* 0x000000ffff0a7224 */ /* 0x000fe200078e0004 */
[----:B------:R-:W-:Y:S01]  /*c770*/  F2FP.BF16.F32.PACK_AB R130, R53, R52 ;  /* 0x000000343582723e */ /* 0x000fe200000010ff */
[----:B-1----:R-:W-:Y:S01]  /*c780*/  IMAD.MOV.U32 R11, RZ, RZ, R0 ;  /* 0x000000ffff0b7224 */ /* 0x002fe200078e0000 */
        /* <DEDUP_REMOVED lines=17> */
[C---:B--2---:R-:W-:Y:S01]  /*c8a0*/  ISETP.GT.AND P1, PT, R7.reuse, R85, PT ;  /* 0x000000550700720c */ /* 0x044fe20003f24270 */
[----:B------:R-:W-:-:S12]  /*c8b0*/  VIADD R7, R7, 0xffffffff ;  /* 0xffffffff07077836 */ /* 0x000fd80000000000 */
[----:B0-----:R-:W-:Y:S05]  /*c8c0*/  @P1 BRA `(.L_x_13386) ;  /* 0xffffffe000181947 */ /* 0x001fea000383ffff */
.L_x_13374:
[----:B------:R-:W-:Y:S05]  /*c8d0*/  WARPSYNC.ALL ;  /* 0x0000000000007948 */ /* 0x000fea0003800000 */
[----:B------:R-:W-:Y:S06]  /*c8e0*/  BAR.ARV 0x8, 0x200 ;  /* 0x0208000000007b1d */ /* 0x000fec0000002000 */
[----:B------:R-:W-:Y:S05]  /*c8f0*/  @!P0 BRA `(.L_x_13387) ;  /* 0x0000000000048947 */ /* 0x000fea0003800000 */
[----:B------:R-:W-:Y:S01]  /*c900*/  BPT.TRAP 0x1 ;  /* 0x000000040000795c */ /* 0x000fe20000300000 */
.L_x_13387:
[----:B-----5:R-:W2:Y:S01]  /*c910*/  LDL R5, [R1+0x4] ;  /* 0x0000040001057983 */ /* 0x020ea20000100800 */
[----:B------:R-:W-:Y:S01]  /*c920*/  IMAD R12, R156, 0x8, R18 ;  /* 0x000000089c0c7824 */ /* 0x000fe200078e0212 */
[----:B--2---:R-:W-:-:S04]  /*c930*/  SHF.L.U32 R5, R5, 0x1f, RZ ;  /* 0x0000001f05057819 */ /* 0x004fc800000006ff */
[----:B------:R0:W1:Y:S01]  /*c940*/  SYNCS.PHASECHK.TRANS64.TRYWAIT P1, [R12+URZ+0x16850], R5 ;  /* 0x016850050c0075a7 */ /* 0x000062000802017f */
[----:B------:R-:W-:Y:S05]  /*c950*/  @!P0 BRA `(.L_x_13388) ;  /* 0x0000000000048947 */ /* 0x000fea0003800000 */
[----:B------:R-:W-:Y:S01]  /*c960*/  BPT.TRAP 0x1 ;  /* 0x000000040000795c */ /* 0x000fe20000300000 */
.L_x_13388:
[----:B------:R-:W-:-:S05]  /*c970*/  VIADD R18, R18, 0x400 ;  /* 0x0000040012127836 */ /* 0x000fca0000000000 */
[----:B------:R-:W-:-:S04]  /*c980*/  SHF.R.U32.HI R18, RZ, 0x4, R18 ;  /* 0x00000004ff127819 */ /* 0x000fc80000011612 */
[----:B------:R-:W-:Y:S01]  /*c990*/  LOP3.LUT R9, R18, 0x3fff, RZ, 0xc0, !PT ;  /* 0x00003fff12097812 */ /* 0x000fe200078ec0ff */
[----:B-1----:R-:W-:Y:S06]  /*c9a0*/  @P1 BRA `(.L_x_13389) ;  /* 0x0000000000081947 */ /* 0x002fec0003800000 */
[----:B------:R-:W1:Y:S02]  /*c9b0*/  SYNCS.PHASECHK.TRANS64.TRYWAIT P1, [R12+URZ+0x16850], R5 ;  /* 0x016850050c0075a7 */ /* 0x000e64000802017f */
[----:B-1----:R-:W-:Y:S05]  /*c9c0*/  @!P1 BRA `(.L_x_13390) ;  /* 0x000000a800b89947 */ /* 0x002fea0003800000 */
.L_x_13389:
[----:B------:R-:W-:Y:S01]  /*c9d0*/  IMAD R8, R156, 0x400, R9 ;  /* 0x000004009c087824 */ /* 0x000fe200078e0209 */
[----:B------:R-:W-:Y:S05]  /*c9e0*/  WARPSYNC.ALL ;  /* 0x0000000000007948 */ /* 0x000fea0003800000 */
[----:B------:R-:W-:Y:S01]  /*c9f0*/  IMAD.MOV.U32 R9, RZ, RZ, 0x40000040 ;  /* 0x40000040ff097424 */ /* 0x000fe200078e00ff */
[C---:B------:R-:W-:Y:S01]  /*ca00*/  R2UR UR6, R8.reuse ;  /* 0x00000000080672ca */ /* 0x040fe200000e0000 */
[----:B------:R-:W-:Y:S01]  /*ca10*/  WARPGROUP.ARRIVE ;  /* 0x00000000000079c5 */ /* 0x000fe20000000000 */
[----:B------:R-:W-:Y:S01]  /*ca20*/  VIADD R10, R8, 0x80 ;  /* 0x00000080080a7836 */ /* 0x000fe20000000000 */
[----:B------:R-:W-:Y:S01]  /*ca30*/  MOV R11, 0x40000040 ;  /* 0x40000040000b7802 */ /* 0x000fe20000000f00 */
[----:B01----:R-:W0:Y:S01]  /*ca40*/  SHFL.BFLY PT, R5, R6, 0x2, 0x1f ;  /* 0x0c401f0006057f89 */ /* 0x003e2200000e0000 */
[----:B------:R-:W-:Y:S01]  /*ca50*/  R2UR UR7, R9 ;  /* 0x00000000090772ca */ /* 0x000fe200000e0000 */
[----:B------:R-:W-:-:S02]  /*ca60*/  IMAD.MOV.U32 R9, RZ, RZ, 0x40000040 ;  /* 0x40000040ff097424 */ /* 0x000fc400078e00ff */
[----:B------:R-:W-:Y:S02]  /*ca70*/  IMAD.MOV.U32 R43, RZ, RZ, RZ ;  /* 0x000000ffff2b7224 */ /* 0x000fe400078e00ff */
[----:B------:R-:W-:-:S08]  /*ca80*/  IMAD.MOV.U32 R60, RZ, RZ, -0x800000 ;  /* 0xff800000ff3c7424 */ /* 0x000fd000078e00ff */
[----:B------:R-:W-:Y:S01]  /*ca90*/  HGMMA.64x64x16.F32.BF16 R88, R148, gdesc[UR4].tnspB, R88, gsb0 ;  /* 0x40e0000494587df0 */ /* 0x000fe20008001858 */
[----:B------:R-:W-:Y:S01]  /*caa0*/  R2UR UR6, R10 ;  /* 0x000000000a0672ca */ /* 0x000fe200000e0000 */
[----:B------:R-:W-:Y:S01]  /*cab0*/  VIADD R10, R8, 0x100 ;  /* 0x00000100080a7836 */ /* 0x000fe20000000000 */
[----:B------:R-:W-:Y:S01]  /*cac0*/  R2UR UR7, R11 ;  /* 0x000000000b0772ca */ /* 0x000fe200000e0000 */
[----:B------:R-:W-:Y:S02]  /*cad0*/  IMAD.MOV.U32 R11, RZ, RZ, 0x40000040 ;  /* 0x40000040ff0b7424 */ /* 0x000fe400078e00ff */
[----:B0-----:R-:W-:Y:S01]  /*cae0*/  FADD.FTZ R7, R5, R6 ;  /* 0x0000000605077221 */ /* 0x001fe20000010000 */
[----:B------:R-:W-:Y:S02]  /*caf0*/  WARPGROUP.DEPBAR.LE gsb0, 0x0 ;  /* 0x00008000000079c5 */ /* 0x000fe40000010000 */
[----:B------:R-:W-:-:S07]  /*cb00*/  WARPGROUP.ARRIVE ;  /* 0x00000000000079c5 */ /* 0x000fce0000000000 */
        /* <DEDUP_REMOVED lines=23> */
[C---:B------:R-:W-:Y:S01]  /*cc80*/  VIADD R10, R8.reuse, 0x300 ;  /* 0x00000300080a7836 */ /* 0x040fe20000000000 */
[----:B------:R-:W-:Y:S01]  /*cc90*/  R2UR UR7, R11 ;  /* 0x000000000b0772ca */ /* 0x000fe200000e0000 */
[----:B------:R-:W-:Y:S01]  /*cca0*/  VIADD R8, R8, 0x380 ;  /* 0x0000038008087836 */ /* 0x000fe20000000000 */
[----:B------:R-:W-:Y:S01]  /*ccb0*/  MOV R11, 0x40000040 ;  /* 0x40000040000b7802 */ /* 0x000fe20000000f00 */
[----:B------:R-:W-:Y:S02]  /*ccc0*/  WARPGROUP.DEPBAR.LE gsb0, 0x0 ;  /* 0x00008000000079c5 */ /* 0x000fe40000010000 */
[----:B------:R-:W-:-:S08]  /*ccd0*/  WARPGROUP.ARRIVE ;  /* 0x00000000000079c5 */ /* 0x000fd00000000000 */
[----:B------:R-:W-:Y:S01]  /*cce0*/  HGMMA.64x64x16.F32.BF16 R88, R136, gdesc[UR4].tnspB, R88, gsb0 ;  /* 0x40e0000488587df0 */ /* 0x000fe20008001858 */
[----:B------:R-:W-:Y:S02]  /*ccf0*/  R2UR UR6, R10 ;  /* 0x000000000a0672ca */ /* 0x000fe400000e0000 */
[----:B------:R-:W-:Y:S01]  /*cd00*/  R2UR UR7, R11 ;  /* 0x000000000b0772ca */ /* 0x000fe200000e0000 */
[----:B------:R-:W0:Y:S02]  /*cd10*/  SHFL.BFLY PT, R10, R3, 0x2, 0x1f ;  /* 0x0c401f00030a7f89 */ /* 0x000e2400000e0000 */
[----:B0-----:R-:W-:Y:S01]  /*cd20*/  FADD.FTZ R10, R10, R3 ;  /* 0x000000030a0a7221 */ /* 0x001fe20000010000 */
[----:B------:R-:W-:-:S04]  /*cd30*/  IMAD.MOV.U32 R3, RZ, RZ, -0x800000 ;  /* 0xff800000ff037424 */ /* 0x000fc800078e00ff */
[----:B------:R-:W0:Y:S02]  /*cd40*/  SHFL.BFLY PT, R5, R10, 0x1, 0x1f ;  /* 0x0c201f000a057f89 */ /* 0x000e2400000e0000 */
[----:B0-----:R-:W-:Y:S01]  /*cd50*/  FADD.FTZ R11, R10, R5 ;  /* 0x000000050a0b7221 */ /* 0x001fe20000010000 */
[----:B------:R-:W-:Y:S02]  /*cd60*/  IMAD.U32 R5, RZ, RZ, UR4 ;  /* 0x00000004ff057e24 */ /* 0x000fe4000f8e00ff */
[----:B------:R-:W-:Y:S02]  /*cd70*/  IMAD.U32 R10, RZ, RZ, UR4 ;  /* 0x00000004ff0a7e24 */ /* 0x000fe4000f8e00ff */
[----:B------:R-:W-:-:S13]  /*cd80*/  FSETP.NE.FTZ.AND P1, PT, R11, RZ, PT ;  /* 0x000000ff0b00720b */ /* 0x000fda0003f35000 */
[----:B------:R-:W0:Y:S01]  /*cd90*/  @P1 MUFU.LG2 R6, R11 ;  /* 0x0000000b00061308 */ /* 0x000e220000000c00 */
[----:B------:R-:W-:Y:S01]  /*cda0*/  @P1 FMUL.FTZ R5, R5, 0.69314718246459960938 ;  /* 0x3f31721805051820 */ /* 0x000fe20000410000 */
[----:B------:R-:W-:Y:S02]  /*cdb0*/  WARPGROUP.DEPBAR.LE gsb0, 0x0 ;  /* 0x00008000000079c5 */ /* 0x000fe40000010000 */
[----:B------:R-:W-:-:S04]  /*cdc0*/  WARPGROUP.ARRIVE ;  /* 0x00000000000079c5 */ /* 0x000fc80000000000 */
[----:B------:R-:W-:Y:S02]  /*cdd0*/  @P1 MUFU.RCP R43, R11 ;  /* 0x0000000b002b1308 */ /* 0x000fe40000001000 */
[----:B------:R-:W-:Y:S01]  /*cde0*/  HGMMA.64x64x16.F32.BF16 R88, R140, gdesc[UR4].tnspB, R88, gsb0 ;  /* 0x40e000048c587df0 */ /* 0x000fe20008001858 */
[----:B------:R-:W-:Y:S02]  /*cdf0*/  R2UR UR6, R8 ;  /* 0x00000000080672ca */ /* 0x000fe400000e0000 */
[----:B------:R-:W-:Y:S01]  /*ce00*/  R2UR UR7, R9 ;  /* 0x00000000090772ca */ /* 0x000fe200000e0000 */
[----:B------:R-:W1:Y:S01]  /*ce10*/  SHFL.BFLY PT, R8, R7, 0x1, 0x1f ;  /* 0x0c201f0007087f89 */ /* 0x000e6200000e0000 */
[----:B0-----:R-:W-:-:S04]  /*ce20*/  @P1 FMUL.FTZ R6, R6, 0.69314718246459960938 ;  /* 0x3f31721806061820 */ /* 0x001fc80000410000 */
[----:B------:R-:W-:Y:S01]  /*ce30*/  @P1 FFMA.FTZ R60, R5, R0, R6 ;  /* 0x00000000053c1223 */ /* 0x000fe20000010006 */
[----:B-1----:R-:W-:Y:S01]  /*ce40*/  FADD.FTZ R13, R7, R8 ;  /* 0x00000008070d7221 */ /* 0x002fe20000010000 */
        /* <DEDUP_REMOVED lines=9> */
[----:B------:R-:W-:Y:S03]  /*cee0*/  HGMMA.64x64x16.F32.BF16 R88, R144, gdesc[UR4].tnspB, R88, gsb0 ;  /* 0x40e0000490587df0 */ /* 0x000fe60008001858 */
[----:B------:R-:W-:Y:S02]  /*cef0*/  WARPGROUP.DEPBAR.LE gsb0, 0x0 ;  /* 0x00008000000079c5 */ /* 0x000fe40000010000 */
[----:B-12---:R-:W-:Y:S05]  /*cf00*/  @!P0 BRA `(.L_x_13391) ;  /* 0x0000000000048947 */ /* 0x006fea0003800000 */
[----:B------:R-:W-:Y:S01]  /*cf10*/  BPT.TRAP 0x1 ;  /* 0x000000040000795c */ /* 0x000fe20000300000 */
.L_x_13391:
[----:B------:R-:W2:Y:S01]  /*cf20*/  LDL.LU R4, [R1+0x4] ;  /* 0x0000040001047983 */ /* 0x000ea20000300800 */
[----:B------:R-:W-:Y:S01]  /*cf30*/  VIADD R0, R12, 0x16860 ;  /* 0x000168600c007836 */ /* 0x000fe20000000000 */
[----:B------:R-:W-:Y:S01]  /*cf40*/  MOV R5, UR38 ;  /* 0x0000002600057c02 */ /* 0x000fe20008000f00 */
        /* <DEDUP_REMOVED lines=38> */
[----:B------:R-:W-:Y:S01]  /*d1b0*/  SEL R156, R156, RZ, P1 ;  /* 0x000000ff9c9c7207 */ /* 0x000fe20000800000 */
[----:B------:R-:W-:Y:S01]  /*d1c0*/  UIADD3 UR37, UR37, 0x1, URZ ;  /* 0x0000000125257890 */ /* 0x000fe2000fffe03f */
[----:B--2---:R-:W-:-:S05]  /*d1d0*/  LOP3.LUT R4, R4, R0, RZ, 0x3c, !PT ;  /* 0x0000000004047212 */ /* 0x004fca00078e3cff */
[----:B------:R0:W-:Y:S06]  /*d1e0*/  STL [R1+0x4], R4 ;  /* 0x0000040401007387 */ /* 0x0001ec0000100800 */
.L_x_13337:
[----:B------:R-:W3:Y:S01]  /*d1f0*/  S2R R0, SR_TID.X ;  /* 0x0000000000007919 */ /* 0x000ee20000002100 */
[----:B------:R-:W-:Y:S05]  /*d200*/  WARPSYNC.ALL ;  /* 0x0000000000007948 */ /* 0x000fea0003800000 */
[----:B---3--:R-:W-:-:S05]  /*d210*/  VIADD R71, R0, 0xffffff80 ;  /* 0xffffff8000477836 */ /* 0x008fca0000000000 */
[----:B------:R-:W-:-:S04]  /*d220*/  SHF.R.S32.HI R74, RZ, 0x1f, R71 ;  /* 0x0000001fff4a7819 */ /* 0x000fc80000011447 */
[----:B------:R-:W-:-:S04]  /*d230*/  LEA.HI R74, R74, R71, RZ, 0x3 ;  /* 0x000000474a4a7211 */ /* 0x000fc800078f18ff */
[----:B------:R-:W-:-:S05]  /*d240*/  LOP3.LUT R74, R74, 0xfffffff8, RZ, 0xc0, !PT ;  /* 0xfffffff84a4a7812 */ /* 0x000fca00078ec0ff */
[----:B------:R-:W-:-:S04]  /*d250*/  IMAD.IADD R74, R71, 0x1, -R74 ;  /* 0x00000001474a7824 */ /* 0x000fc800078e0a4a */
[----:B------:R-:W-:-:S05]  /*d260*/  IMAD.SHL.U32 R59, R74, 0x8, RZ ;  /* 0x000000084a3b7824 */ /* 0x000fca00078e00ff */
[----:B------:R-:W-:Y:S01]  /*d270*/  SHF.R.S32.HI R58, RZ, 0x1f, R59 ;  /* 0x0000001fff3a7819 */ /* 0x000fe2000001143b */
[----:B------:R-:W3:Y:S08]  /*d280*/  S2UR UR38, SR_CgaCtaId ;  /* 0x00000000002679c3 */ /* 0x000ef00000008800 */
[----:B------:R-:W-:Y:S06]  /*d290*/  BAR.SYNC.DEFER_BLOCKING 0x5, 0x200 ;  /* 0x0148000000007b1d */ /* 0x000fec0000010000 */
[----:B------:R-:W-:Y:S01]  /*d2a0*/  UMOV UR4, 0x400 ;  /* 0x0000040000047882 */ /* 0x000fe20000000000 */
[----:B------:R-:W-:Y:S01]  /*d2b0*/  BSSY B0, `(.L_x_13392) ;  /* 0x000023f000007945 */ /* 0x000fe20003800000 */
[----:B---3--:R-:W-:-:S06]  /*d2c0*/  ULEA UR4, UR38, UR4, 0x18 ;  /* 0x0000000426047291 */ /* 0x008fcc000f8ec03f */
[----:B------:R-:W-:-:S05]  /*d2d0*/  IMAD.U32 R18, RZ, RZ, UR4 ;  /* 0x00000004ff127e24 */ /* 0x000fca000f8e00ff */
[----:B-1----:R1:W3:Y:S01]  /*d2e0*/  LDS.128 R32, [R18+0x168d0] ;  /* 0x0168d00012207984 */ /* 0x0022e20000000c00 */
        /* <DEDUP_REMOVED lines=9> */
[----:B0----5:R-:W-:Y:S02]  /*d380*/  MOV R25, R5 ;  /* 0x0000000500197202 */ /* 0x021fe40000000f00 */
[----:B------:R-:W-:Y:S01]  /*d390*/  F2FP.BF16.F32.PACK_AB R14, R27, R26 ;  /* 0x0000001a1b0e723e */ /* 0x000fe200000010ff */
[----:B---3--:R-:W-:Y:S02]  /*d3a0*/  IMAD.MOV.U32 R32, RZ, RZ, RZ ;  /* 0x000000ffff207224 */ /* 0x008fe400078e00ff */
[----:B----4-:R-:W-:-:S03]  /*d3b0*/  IMAD.WIDE R10, R0, 0x2, R24 ;  /* 0x00000002000a7825 */ /* 0x010fc600078e0218 */
[----:B------:R-:W-:-:S05]  /*d3c0*/  IADD3 R61, P0, R10, 0x60, RZ ;  /* 0x000000600a3d7810 */ /* 0x000fca0007f1e0ff */
[----:B------:R-:W-:Y:S01]  /*d3d0*/  IMAD.X R5, RZ, RZ, R11, P0 ;  /* 0x000000ffff057224 */ /* 0x000fe200000e060b */
[----:B--2---:R-:W-:-:S04]  /*d3e0*/  ISETP.NE.AND P0, PT, R62, RZ, PT ;  /* 0x000000ff3e00720c */ /* 0x004fc80003f05270 */
[----:B------:R-:W-:Y:S01]  /*d3f0*/  SEL R67, R62, UR4, P0 ;  /* 0x000000043e437c07 */ /* 0x000fe20008000000 */
[----:B------:R-:W-:Y:S05]  /*d400*/  WARPSYNC.ALL ;  /* 0x0000000000007948 */ /* 0x000fea0003800000 */
[----:B------:R-:W-:Y:S01]  /*d410*/  BAR.SYNC.DEFER_BLOCKING 0x1, 0x180 ;  /* 0x0046000000007b1d */ /* 0x000fe20000010000 */
[C---:B------:R-:W-:Y:S02]  /*d420*/  IADD3 R15, P1, R10.reuse, 0x40, RZ ;  /* 0x000000400a0f7810 */ /* 0x040fe40007f3e0ff */
[C---:B------:R-:W-:Y:S02]  /*d430*/  IADD3 R13, P2, R10.reuse, 0x20, RZ ;  /* 0x000000200a0d7810 */ /* 0x040fe40007f5e0ff */
[----:B------:R-:W-:Y:S01]  /*d440*/  LOP3.LUT R9, R10, 0x380, RZ, 0xc0, !PT ;  /* 0x000003800a097812 */ /* 0x000fe200078ec0ff */
[----:B------:R-:W-:Y:S01]  /*d450*/  ULDC.64 UR6, c[0x0][0xc08] ;  /* 0x0003020000067ab9 */ /* 0x000fe20000000a00 */
[----:B------:R-:W-:Y:S01]  /*d460*/  LOP3.LUT R4, R15, 0x380, RZ, 0xc0, !PT ;  /* 0x000003800f047812 */ /* 0x000fe200078ec0ff */
[----:B------:R-:W-:Y:S01]  /*d470*/  ULDC.64 UR4, c[0x0][0xc00] ;  /* 0x0003000000047ab9 */ /* 0x000fe20000000a00 */
[----:B------:R-:W-:-:S02]  /*d480*/  LOP3.LUT R0, R13, 0x380, RZ, 0xc0, !PT ;  /* 0x000003800d007812 */ /* 0x000fc400078ec0ff */
[----:B------:R-:W-:Y:S02]  /*d490*/  LOP3.LUT R12, R61, 0x380, RZ, 0xc0, !PT ;  /* 0x000003803d0c7812 */ /* 0x000fe400078ec0ff */
[----:B------:R-:W-:Y:S02]  /*d4a0*/  SHF.R.U64 R9, R9, 0x3, RZ ;  /* 0x0000000309097819 */ /* 0x000fe400000012ff */
[----:B------:R-:W-:Y:S02]  /*d4b0*/  SHF.R.U64 R4, R4, 0x3, RZ ;  /* 0x0000000304047819 */ /* 0x000fe400000012ff */
[----:B------:R-:W-:Y:S02]  /*d4c0*/  SHF.R.U64 R0, R0, 0x3, RZ ;  /* 0x0000000300007819 */ /* 0x000fe400000012ff */
[----:B------:R-:W-:Y:S02]  /*d4d0*/  SHF.R.U64 R12, R12, 0x3, RZ ;  /* 0x000000030c0c7819 */ /* 0x000fe400000012ff */
[----:B------:R-:W-:Y:S01]  /*d4e0*/  LOP3.LUT R10, R9, R10, RZ, 0x3c, !PT ;  /* 0x0000000a090a7212 */ /* 0x000fe200078e3cff */
[--C-:B------:R-:W-:Y:S01]  /*d4f0*/  IMAD.X R7, RZ, RZ, R11.reuse, P1 ;  /* 0x000000ffff077224 */ /* 0x100fe200008e060b */
[----:B------:R-:W-:Y:S01]  /*d500*/  LOP3.LUT R6, R4, R15, RZ, 0x3c, !PT ;  /* 0x0000000f04067212 */ /* 0x000fe200078e3cff */
[----:B------:R-:W-:Y:S01]  /*d510*/  IMAD.X R9, RZ, RZ, R11, P2 ;  /* 0x000000ffff097224 */ /* 0x000fe200010e060b */
[----:B------:R-:W-:-:S02]  /*d520*/  LOP3.LUT R8, R0, R13, RZ, 0x3c, !PT ;  /* 0x0000000d00087212 */ /* 0x000fc400078e3cff */
[----:B------:R-:W-:Y:S02]  /*d530*/  LOP3.LUT R4, R12, R61, RZ, 0x3c, !PT ;  /* 0x0000003d0c047212 */ /* 0x000fe400078e3cff */
[----:B------:R-:W-:Y:S02]  /*d540*/  MOV R10, R10 ;  /* 0x0000000a000a7202 */ /* 0x000fe40000000f00 */
[----:B------:R-:W-:Y:S02]  /*d550*/  F2FP.BF16.F32.PACK_AB R12, R21, R20 ;  /* 0x00000014150c723e */ /* 0x000fe400000010ff */
[----:B------:R-:W-:Y:S02]  /*d560*/  F2FP.BF16.F32.PACK_AB R13, R45, R44 ;  /* 0x0000002c2d0d723e */ /* 0x000fe400000010ff */
[----:B------:R-:W-:Y:S02]  /*d570*/  F2FP.BF16.F32.PACK_AB R15, R47, R46 ;  /* 0x0000002e2f0f723e */ /* 0x000fe400000010ff */
[----:B------:R-:W-:-:S02]  /*d580*/  MOV R66, R6 ;  /* 0x0000000600427202 */ /* 0x000fc40000000f00 */
[----:B------:R-:W-:Y:S01]  /*d590*/  MOV R0, R4 ;  /* 0x0000000400007202 */ /* 0x000fe20000000f00 */
[----:B------:R0:W-:Y:S01]  /*d5a0*/  STSM.16.M88.4 [R10], R12 ;  /* 0x0000000c0a007844 */ /* 0x0001e20000000200 */
        /* <DEDUP_REMOVED lines=8> */
[----:B0-----:R-:W-:Y:S02]  /*d630*/  F2FP.BF16.F32.PACK_AB R10, R39, R38 ;  /* 0x00000026270a723e */ /* 0x001fe400000010ff */
[----:B------:R-:W-:Y:S02]  /*d640*/  F2FP.BF16.F32.PACK_AB R12, R41, R40 ;  /* 0x00000028290c723e */ /* 0x000fe400000010ff */
[----:B------:R-:W-:-:S02]  /*d650*/  F2FP.BF16.F32.PACK_AB R13, R57, R56 ;  /* 0x00000038390d723e */ /* 0x000fc400000010ff */
[----:B------:R-:W-:Y:S02]  /*d660*/  F2FP.BF16.F32.PACK_AB R14, R43, R42 ;  /* 0x0000002a2b0e723e */ /* 0x000fe400000010ff */
[----:B------:R-:W-:Y:S01]  /*d670*/  F2FP.BF16.F32.PACK_AB R15, R119, R118 ;  /* 0x00000076770f723e */ /* 0x000fe200000010ff */
[----:B------:R0:W-:Y:S01]  /*d680*/  STSM.16.M88.4 [R61], R4 ;  /* 0x000000043d007844 */ /* 0x0001e20000000200 */
[----:B------:R-:W-:-:S03]  /*d690*/  ISETP.NE.U32.AND P3, PT, RZ, UR6, PT ;  /* 0x00000006ff007c0c */ /* 0x000fc6000bf65070 */
[----:B------:R-:W-:Y:S01]  /*d6a0*/  STSM.16.M88.4 [R66], R8 ;  /* 0x0000000842007844 */ /* 0x000fe20000000200 */
[----:B------:R-:W-:-:S03]  /*d6b0*/  ISETP.NE.AND.EX P3, PT, RZ, UR7, PT, P3 ;  /* 0x00000007ff007c0c */ /* 0x000fc6000bf65330 */
[----:B------:R2:W-:Y:S01]  /*d6c0*/  STSM.16.M88.4 [R0], R12 ;  /* 0x0000000c00007844 */ /* 0x0005e20000000200 */
[----:B------:R-:W-:Y:S01]  /*d6d0*/  BAR.SYNC.DEFER_BLOCKING 0x1, 0x180 ;  /* 0x0046000000007b1d */ /* 0x000fe20000010000 */
[----:B------:R-:W-:Y:S02]  /*d6e0*/  ISETP.NE.U32.AND P0, PT, RZ, UR4, PT ;  /* 0x00000004ff007c0c */ /* 0x000fe4000bf05070 */
[----:B------:R-:W-:Y:S02]  /*d6f0*/  IADD3 R62, P1, R64, UR4, RZ ;  /* 0x00000004403e7c10 */ /* 0x000fe4000ff3e0ff */
[----:B------:R-:W-:Y:S02]  /*d700*/  ISETP.NE.AND.EX P0, PT, RZ, UR5, PT, P0 ;  /* 0x00000005ff007c0c */ /* 0x000fe4000bf05300 */
[----:B------:R-:W-:Y:S02]  /*d710*/  IADD3.X R63, R68, UR5, RZ, P1, !PT ;  /* 0x00000005443f7c10 */ /* 0x000fe40008ffe4ff */
[----:B------:R-:W-:Y:S01]  /*d720*/  @P3 IADD3 R64, P1, R64, UR6, RZ ;  /* 0x0000000640403c10 */ /* 0x000fe2000ff3e0ff */
[----:B------:R-:W-:-:S02]  /*d730*/  ULDC UR6, c[0x0][0xa88] ;  /* 0x0002a20000067ab9 */ /* 0x000fc40000000800 */
[----:B0-----:R-:W-:Y:S01]  /*d740*/  MOV R61, UR6 ;  /* 0x00000006003d7c02 */ /* 0x001fe20008000f00 */
[----:B------:R-:W-:Y:S01]  /*d750*/  IMAD.MOV.U32 R6, RZ, RZ, 0x9b8 ;  /* 0x000009b8ff067424 */ /* 0x000fe200078e00ff */
[----:B------:R-:W-:Y:S01]  /*d760*/  @P3 IADD3.X R65, R68, UR7, RZ, P1, !PT ;  /* 0x0000000744413c10 */ /* 0x000fe20008ffe4ff */
[----:B--2---:R-:W0:Y:S03]  /*d770*/  LDC R0, c[0x0][0xbe8] ;  /* 0x0002fa00ff007b82 */ /* 0x004e260000000800 */
[----:B------:R2:W5:Y:S04]  /*d780*/  @P0 LDG.E R32, desc[UR42][R62.64] ;  /* 0x0000002a3e200981 */ /* 0x000568000c1e1900 */
[----:B------:R2:W5:Y:S01]  /*d790*/  @P3 LDG.E R61, desc[UR42][R64.64] ;  /* 0x0000002a403d3981 */ /* 0x000562000c1e1900 */
[----:B------:R-:W-:-:S04]  /*d7a0*/  ISETP.GT.AND P2, PT, R67, 0x1, PT ;  /* 0x000000014300780c */ /* 0x000fc80003f44270 */
[----:B------:R-:W-:-:S04]  /*d7b0*/  SEL R6, R6, 0x978, P2 ;  /* 0x0000097806067807 */ /* 0x000fc80001000000 */
[----:B------:R2:W3:Y:S08]  /*d7c0*/  LDC.64 R12, c[0x0][R6+0x220] ;  /* 0x00008800060c7b82 */ /* 0x0004f00000000a00 */
[----:B------:R2:W4:Y:S08]  /*d7d0*/  LDC.64 R14, c[0x0][R6+0x218] ;  /* 0x00008600060e7b82 */ /* 0x0005300000000a00 */
[----:B------:R2:W1:Y:S01]  /*d7e0*/  LDC.64 R10, c[0x0][R6+0x228] ;  /* 0x00008a00060a7b82 */ /* 0x0004620000000a00 */
[----:B0-----:R-:W-:Y:S01]  /*d7f0*/  ISETP.NE.AND P1, PT, R0, 0x1, PT ;  /* 0x000000010000780c */ /* 0x001fe20003f25270 */
[----:B--2---:R-:W-:-:S12]  /*d800*/  @P3 BRA `(.L_x_13394) ;  /* 0x0000000000103947 */ /* 0x004fd80003800000 */
[----:B------:R-:W-:Y:S05]  /*d810*/  @!P0 BRA `(.L_x_13394) ;  /* 0x00000000000c8947 */ /* 0x000fea0003800000 */
[----:B------:R-:W2:Y:S04]  /*d820*/  LDG.E R4, desc[UR42][R62.64] ;  /* 0x0000002a3e047981 */ /* 0x000ea8000c1e1900 */
[----:B-----5:R-:W2:Y:S02]  /*d830*/  LDG.E R61, desc[UR42][R62.64+0x4] ;  /* 0x0000042a3e3d7981 */ /* 0x020ea4000c1e1900 */
[----:B--2---:R-:W-:-:S07]  /*d840*/  IMAD.IADD R61, R61, 0x1, -R4 ;  /* 0x000000013d3d7824 */ /* 0x004fce00078e0a04 */
.L_x_13394:
[----:B------:R-:W2:Y:S01]  /*d850*/  LDL.LU R4, [R1+0x38] ;  /* 0x0000380001047983 */ /* 0x000ea20000300800 */
[----:B------:R-:W0:Y:S03]  /*d860*/  LDC.64 R6, c[0x0][R6+0x210] ;  /* 0x0000840006067b82 */ /* 0x000e260000000a00 */
[----:B------:R-:W3:Y:S04]  /*d870*/  LDL.LU R9, [R1+0x50] ;  /* 0x0000500001097983 */ /* 0x000ee80000300800 */
[----:B------:R-:W4:Y:S01]  /*d880*/  LDL R63, [R1+0x64] ;  /* 0x00006400013f7983 */ /* 0x000f220000100800 */
[----:B------:R-:W-:Y:S01]  /*d890*/  ISETP.NE.U32.AND P0, PT, RZ, UR4, PT ;  /* 0x00000004ff007c0c */ /* 0x000fe2000bf05070 */
[----:B------:R-:W1:Y:S02]  /*d8a0*/  @P1 LDC R62, c[0x0][0xbec] ;  /* 0x0002fb00ff3e1b82 */ /* 0x000e640000000800 */
[----:B------:R-:W4:Y:S04]  /*d8b0*/  LDL R68, [R1+0x48] ;  /* 0x0000480001447983 */ /* 0x000f280000100800 */
[----:B------:R-:W4:Y:S01]  /*d8c0*/  LDL R66, [R1+0x4c] ;  /* 0x00004c0001427983 */ /* 0x000f220000100800 */
[----:B------:R-:W-:Y:S01]  /*d8d0*/  ISETP.NE.AND.EX P0, PT, RZ, UR5, PT, P0 ;  /* 0x00000005ff007c0c */ /* 0x000fe2000bf05300 */
[----:B------:R-:W0:Y:S02]  /*d8e0*/  @P1 LDC R67, c[0x0][0xbf0] ;  /* 0x0002fc00ff431b82 */ /* 0x000e240000000800 */
[----:B------:R-:W4:Y:S01]  /*d8f0*/  LDL R72, [R1+0x60] ;  /* 0x0000600001487983 */ /* 0x000f220000100800 */
[----:B------:R-:W1:Y:S01]  /*d900*/  S2R R70, SR_TID.X ;  /* 0x0000000000467919 */ /* 0x000e620000002100 */
[----:B-----5:R-:W-:-:S02]  /*d910*/  IMAD R61, R61, R0, RZ ;  /* 0x000000003d3d7224 */ /* 0x020fc400078e02ff */
[----:B-1----:R-:W-:-:S05]  /*d920*/  VIADD R73, R70, 0xffffff80 ;  /* 0xffffff8046497836 */ /* 0x002fca0000000000 */
[----:B------:R-:W-:-:S04]  /*d930*/  SHF.R.S32.HI R70, RZ, 0x1f, R73 ;  /* 0x0000001fff467819 */ /* 0x000fc80000011449 */
[----:B------:R-:W-:-:S04]  /*d940*/  LEA.HI R70, R70, R73, RZ, 0x7 ;  /* 0x0000004946467211 */ /* 0x000fc800078f38ff */
[----:B------:R-:W-:-:S04]  /*d950*/  LOP3.LUT R70, R70, 0xffffff80, RZ, 0xc0, !PT ;  /* 0xffffff8046467812 */ /* 0x000fc800078ec0ff */
[----:B------:R-:W-:Y:S02]  /*d960*/  IADD3 R70, R73, -R70, RZ ;  /* 0x8000004649467210 */ /* 0x000fe40007ffe0ff */
[----:B--2---:R-:W-:Y:S02]  /*d970*/  SEL R8, R4, RZ, !P0 ;  /* 0x000000ff04087207 */ /* 0x004fe40004000000 */
[----:B------:R-:W1:Y:S01]  /*d980*/  LDC.64 R4, c[0x0][0xba8] ;  /* 0x0002ea00ff047b82 */ /* 0x000e620000000a00 */
[----:B---3--:R-:W-:Y:S02]  /*d990*/  SEL R9, R9, RZ, !P0 ;  /* 0x000000ff09097207 */ /* 0x008fe40004000000 */
[----:B------:R-:W-:-:S04]  /*d9a0*/  IMAD R13, R13, R8, RZ ;  /* 0x000000080d0d7224 */ /* 0x000fc800078e02ff */
[----:B------:R-:W-:Y:S02]  /*d9b0*/  IMAD R65, R12, R9, R13 ;  /* 0x000000090c417224 */ /* 0x000fe400078e020d */
[-C--:B----4-:R-:W-:Y:S02]  /*d9c0*/  IMAD R9, R15, R152.reuse, RZ ;  /* 0x000000980f097224 */ /* 0x090fe400078e02ff */
[----:B------:R-:W-:-:S04]  /*d9d0*/  IMAD.WIDE.U32 R14, R14, R152, RZ ;  /* 0x000000980e0e7225 */ /* 0x000fc800078e00ff */
[----:B------:R-:W-:-:S04]  /*d9e0*/  IMAD.WIDE.U32 R12, R12, R8, RZ ;  /* 0x000000080c0c7225 */ /* 0x000fc800078e00ff */
[----:B------:R-:W-:Y:S01]  /*d9f0*/  IMAD R69, R68, 0xc0, R63 ;  /* 0x000000c044457824 */ /* 0x000fe200078e023f */
[----:B------:R-:W-:-:S03]  /*da00*/  IADD3 R14, P0, P3, R12, R14, R32 ;  /* 0x0000000e0c0e7210 */ /* 0x000fc60007b1e020 */
[----:B------:R-:W-:Y:S01]  /*da10*/  @P1 IMAD.HI.U32 R12, R69, R62, RZ ;  /* 0x0000003e450c1227 */ /* 0x000fe200078e00ff */
[----:B------:R-:W-:Y:S01]  /*da20*/  SEL R63, R66, RZ, P2 ;  /* 0x000000ff423f7207 */ /* 0x000fe20001000000 */
[----:B-1----:R-:W1:Y:S02]  /*da30*/  @!P2 LDC R4, c[0x0][0xb50] ;  /* 0x0002d400ff04ab82 */ /* 0x002e640000000800 */
[----:B------:R-:W-:Y:S02]  /*da40*/  IMAD.IADD R65, R13, 0x1, R65 ;  /* 0x000000010d417824 */ /* 0x000fe400078e0241 */
[----:B------:R-:W-:Y:S01]  /*da50*/  IMAD.MOV.U32 R13, RZ, RZ, R69 ;  /* 0x000000ffff0d7224 */ /* 0x000fe200078e0045 */
[----:B0-----:R-:W-:Y:S01]  /*da60*/  @P1 SHF.R.U32.HI R13, RZ, R67, R12 ;  /* 0x00000043ff0d1219 */ /* 0x001fe2000001160c */
[----:B------:R-:W-:Y:S01]  /*da70*/  IMAD.IADD R64, R15, 0x1, R9 ;  /* 0x000000010f407824 */ /* 0x000fe200078e0209 */
[----:B------:R-:W-:Y:S01]  /*da80*/  SHF.R.S32.HI R9, RZ, 0x1f, R32 ;  /* 0x0000001fff097819 */ /* 0x000fe20000011420 */
[-C--:B------:R-:W-:Y:S01]  /*da90*/  IMAD R15, R11, R63.reuse, RZ ;  /* 0x0000003f0b0f7224 */ /* 0x080fe200078e02ff */
[----:B------:R-:W0:Y:S01]  /*daa0*/  @!P2 LDC R5, c[0x0][0xb54] ;  /* 0x0002d500ff05ab82 */ /* 0x000e220000000800 */
        /* <DEDUP_REMOVED lines=8> */
[----:B------:R-:W-:Y:S01]  /*db30*/  IMAD R7, R7, R13, RZ ;  /* 0x0000000d07077224 */ /* 0x000fe200078e02ff */
[----:B------:R-:W-:-:S05]  /*db40*/  SHF.R.S32.HI R15, RZ, 0x1f, R13 ;  /* 0x0000001fff0f7819 */ /* 0x000fca000001140d */
[C---:B------:R-:W-:Y:S02]  /*db50*/  IMAD R15, R6.reuse, R15, R7 ;  /* 0x0000000f060f7224 */ /* 0x040fe400078e0207 */
[----:B------:R-:W-:-:S04]  /*db60*/  IMAD.WIDE.U32 R6, R6, R13, R10 ;  /* 0x0000000d06067225 */ /* 0x000fc800078e000a */
[----:B------:R-:W-:Y:S01]  /*db70*/  IMAD.IADD R7, R7, 0x1, R15 ;  /* 0x0000000107077824 */ /* 0x000fe200078e020f */
[----:B-1----:R-:W-:-:S04]  /*db80*/  LEA R12, P0, R6, R4, 0x2 ;  /* 0x00000004060c7211 */ /* 0x002fc800078010ff */
[----:B0-----:R-:W-:Y:S01]  /*db90*/  LEA.HI.X R7, R6, R5, R7, 0x2, P0 ;  /* 0x0000000506077211 */ /* 0x001fe200000f1407 */
[----:B------:R-:W-:Y:S01]  /*dba0*/  SHFL.IDX PT, R4, R12, RZ, 0x1c1f ;  /* 0x001c1fff0c047589 */ /* 0x000fe200000e0000 */
[----:B------:R-:W-:-:S03]  /*dbb0*/  IMAD R62, R68, 0xc0, R72 ;  /* 0x000000c0443e7824 */ /* 0x000fc600078e0248 */
        /* <DEDUP_REMOVED lines=10> */
[----:B------:R-:W-:Y:S01]  /*dc60*/  SHF.R.S32.HI R70, RZ, 0x1f, R71 ;  /* 0x0000001fff467819 */ /* 0x000fe20000011447 */
[----:B------:R-:W1:Y:S01]  /*dc70*/  @P1 LDC R13, c[0x0][0xbec] ;  /* 0x0002fb00ff0d1b82 */ /* 0x000e620000000800 */
[----:B------:R-:W-:Y:S02]  /*dc80*/  ULDC.64 UR4, c[0x0][0xaa0] ;  /* 0x0002a80000047ab9 */ /* 0x000fe40000000a00 */
[----:B------:R-:W-:-:S04]  /*dc90*/  LEA.HI R70, R70, R71, RZ, 0x3 ;  /* 0x0000004746467211 */ /* 0x000fc800078f18ff */
[----:B------:R-:W-:Y:S01]  /*dca0*/  SHF.R.S32.HI R70, RZ, 0x3, R70 ;  /* 0x00000003ff467819 */ /* 0x000fe20000011446 */
[----:B------:R-:W2:Y:S01]  /*dcb0*/  @P1 LDC R14, c[0x0][0xbf0] ;  /* 0x0002fc00ff0e1b82 */ /* 0x000ea20000000800 */
[----:B------:R-:W-:-:S03]  /*dcc0*/  IMAD R9, R9, UR4, RZ ;  /* 0x0000000409097c24 */ /* 0x000fc6000f8e02ff */
[----:B0-----:R-:W-:Y:S02]  /*dcd0*/  IMAD R3, R70, 0x40, R59 ;  /* 0x0000004046037824 */ /* 0x001fe400078e023b */
[----:B------:R-:W-:Y:S02]  /*dce0*/  IMAD R9, R32, UR5, R9 ;  /* 0x0000000520097c24 */ /* 0x000fe4000f8e0209 */
[----:B------:R-:W-:-:S04]  /*dcf0*/  IMAD.WIDE R24, R3, 0x2, R24 ;  /* 0x0000000203187825 */ /* 0x000fc800078e0218 */
[----:B------:R-:W-:Y:S01]  /*dd00*/  IMAD.WIDE.U32 R10, R32, UR4, RZ ;  /* 0x00000004200a7c25 */ /* 0x000fe2000f8e00ff */
[C---:B------:R-:W-:Y:S01]  /*dd10*/  IADD3 R27, P0, R24.reuse, 0x1800, RZ ;  /* 0x00001800181b7810 */ /* 0x040fe20007f1e0ff */
[----:B------:R-:W-:Y:S01]  /*dd20*/  ULDC.64 UR4, c[0x0][0xae8] ;  /* 0x0002ba0000047ab9 */ /* 0x000fe20000000a00 */
[C---:B------:R-:W-:Y:S01]  /*dd30*/  IADD3 R29, P2, R24.reuse, 0x3000, RZ ;  /* 0x00003000181d7810 */ /* 0x040fe20007f5e0ff */
[----:B------:R-:W-:Y:S01]  /*dd40*/  IMAD.IADD R11, R11, 0x1, R9 ;  /* 0x000000010b0b7824 */ /* 0x000fe200078e0209 */
[----:B------:R-:W-:Y:S01]  /*dd50*/  IADD3 R37, P3, R24, 0x4800, RZ ;  /* 0x0000480018257810 */ /* 0x000fe20007f7e0ff */
[----:B------:R-:W-:Y:S01]  /*dd60*/  IMAD R3, R74, 0x30, R70 ;  /* 0x000000304a037824 */ /* 0x000fe200078e0246 */
[----:B------:R-:W-:Y:S01]  /*dd70*/  LOP3.LUT R26, R27, 0x380, RZ, 0xc0, !PT ;  /* 0x000003801b1a7812 */ /* 0x000fe200078ec0ff */
[----:B------:R-:W-:Y:S01]  /*dd80*/  IMAD.WIDE.U32 R10, R152, UR4, R10 ;  /* 0x00000004980a7c25 */ /* 0x000fe2000f8e000a */
[----:B------:R-:W-:Y:S02]  /*dd90*/  LOP3.LUT R28, R29, 0x380, RZ, 0xc0, !PT ;  /* 0x000003801d1c7812 */ /* 0x000fe400078ec0ff */
[----:B------:R-:W-:Y:S01]  /*dda0*/  LOP3.LUT R36, R37, 0x380, RZ, 0xc0, !PT ;  /* 0x0000038025247812 */ /* 0x000fe200078ec0ff */
[----:B------:R-:W-:Y:S01]  /*ddb0*/  IMAD R12, R68, 0xc0, R3 ;  /* 0x000000c0440c7824 */ /* 0x000fe200078e0203 */
[----:B------:R-:W-:-:S02]  /*ddc0*/  LOP3.LUT R5, R24, 0x380, RZ, 0xc0, !PT ;  /* 0x0000038018057812 */ /* 0x000fc400078ec0ff */
[----:B------:R-:W-:Y:S01]  /*ddd0*/  SHF.R.S32.HI R9, RZ, 0x1f, R8 ;  /* 0x0000001fff097819 */ /* 0x000fe20000011408 */
[----:B------:R-:W-:Y:S01]  /*dde0*/  IMAD R11, R152, UR5, R11 ;  /* 0x00000005980b7c24 */ /* 0x000fe2000f8e020b */
[----:B------:R-:W-:Y:S01]  /*ddf0*/  SHF.R.U64 R26, R26, 0x3, RZ ;  /* 0x000000031a1a7819 */ /* 0x000fe200000012ff */
[----:B-1----:R-:W-:Y:S01]  /*de00*/  @P1 IMAD.HI.U32 R3, R12, R13, RZ ;  /* 0x0000000d0c031227 */ /* 0x002fe200078e00ff */
[----:B------:R-:W-:Y:S01]  /*de10*/  SHF.R.U64 R28, R28, 0x3, RZ ;  /* 0x000000031c1c7819 */ /* 0x000fe200000012ff */
[----:B------:R-:W-:Y:S01]  /*de20*/  ULDC.64 UR4, c[0x0][0xaf0] ;  /* 0x0002bc0000047ab9 */ /* 0x000fe20000000a00 */
[----:B------:R-:W-:Y:S02]  /*de30*/  SHF.R.U64 R36, R36, 0x3, RZ ;  /* 0x0000000324247819 */ /* 0x000fe400000012ff */
[----:B------:R-:W-:Y:S01]  /*de40*/  SHF.R.U64 R5, R5, 0x3, RZ ;  /* 0x0000000305057819 */ /* 0x000fe200000012ff */
[----:B------:R-:W-:Y:S01]  /*de50*/  IMAD R9, R9, UR4, RZ ;  /* 0x0000000409097c24 */ /* 0x000fe2000f8e02ff */
[----:B------:R-:W-:Y:S01]  /*de60*/  LOP3.LUT R26, R26, R27, RZ, 0x3c, !PT ;  /* 0x0000001b1a1a7212 */ /* 0x000fe200078e3cff */
[----:B------:R-:W-:Y:S01]  /*de70*/  IMAD.MOV.U32 R13, RZ, RZ, R12 ;  /* 0x000000ffff0d7224 */ /* 0x000fe200078e000c */
[----:B------:R-:W-:Y:S01]  /*de80*/  LOP3.LUT R28, R28, R29, RZ, 0x3c, !PT ;  /* 0x0000001d1c1c7212 */ /* 0x000fe200078e3cff */
[--C-:B------:R-:W-:Y:S01]  /*de90*/  IMAD.X R27, RZ, RZ, R25.reuse, P0 ;  /* 0x000000ffff1b7224 */ /* 0x100fe200000e0619 */
[----:B------:R-:W-:Y:S01]  /*dea0*/  LOP3.LUT R36, R36, R37, RZ, 0x3c, !PT ;  /* 0x0000002524247212 */ /* 0x000fe200078e3cff */
[--C-:B------:R-:W-:Y:S01]  /*deb0*/  IMAD.X R29, RZ, RZ, R25.reuse, P2 ;  /* 0x000000ffff1d7224 */ /* 0x100fe200010e0619 */
[----:B------:R-:W-:Y:S01]  /*dec0*/  LOP3.LUT R4, R5, R24, RZ, 0x3c, !PT ;  /* 0x0000001805047212 */ /* 0x000fe200078e3cff */
[----:B------:R-:W-:Y:S01]  /*ded0*/  IMAD.X R37, RZ, RZ, R25, P3 ;  /* 0x000000ffff257224 */ /* 0x000fe200018e0619 */
[----:B--2---:R-:W-:Y:S01]  /*dee0*/  @P1 SHF.R.U32.HI R13, RZ, R14, R3 ;  /* 0x0000000eff0d1219 */ /* 0x004fe20000011603 */
[----:B------:R-:W-:-:S02]  /*def0*/  IMAD.MOV.U32 R5, RZ, RZ, R25 ;  /* 0x000000ffff057224 */ /* 0x000fc400078e0019 */
[C---:B------:R-:W-:Y:S01]  /*df00*/  IMAD R15, R8.reuse, UR5, R9 ;  /* 0x00000005080f7c24 */ /* 0x040fe2000f8e0209 */
[----:B------:R-:W5:Y:S01]  /*df10*/  LD.E.128 R24, desc[UR42][R26.64] ;  /* 0x0000002a1a187980 */ /* 0x000f62000c101d00 */
[----:B------:R-:W-:Y:S01]  /*df20*/  IMAD.WIDE.U32 R8, R8, UR4, R10 ;  /* 0x0000000408087c25 */ /* 0x000fe2000f8e000a */
[----:B------:R-:W-:Y:S01]  /*df30*/  IADD3 R11, -R13, RZ, RZ ;  /* 0x000000ff0d0b7210 */ /* 0x000fe20007ffe1ff */
[----:B------:R-:W-:Y:S01]  /*df40*/  ULDC.64 UR4, c[0x0][0xae0] ;  /* 0x0002b80000047ab9 */ /* 0x000fe20000000a00 */
[----:B------:R-:W-:Y:S01]  /*df50*/  SHF.R.S32.HI R10, RZ, 0x1f, R13 ;  /* 0x0000001fff0a7819 */ /* 0x000fe2000001140d */
[----:B------:R-:W5:Y:S02]  /*df60*/  LD.E.128 R4, desc[UR42][R4.64] ;  /* 0x0000002a04047980 */ /* 0x000f64000c101d00 */
[----:B------:R-:W-:Y:S02]  /*df70*/  IMAD R11, R0, R11, R12 ;  /* 0x0000000b000b7224 */ /* 0x000fe400078e020c */
[----:B------:R-:W5:Y:S04]  /*df80*/  LD.E.128 R28, desc[UR42][R28.64] ;  /* 0x0000002a1c1c7980 */ /* 0x000f68000c101d00 */
[----:B------:R-:W5:Y:S01]  /*df90*/  LD.E.128 R36, desc[UR42][R36.64] ;  /* 0x0000002a24247980 */ /* 0x000f62000c101d00 */
[----:B------:R-:W-:Y:S01]  /*dfa0*/  IMAD.IADD R9, R9, 0x1, R15 ;  /* 0x0000000109097824 */ /* 0x000fe200078e020f */
[----:B------:R-:W-:Y:S01]  /*dfb0*/  @!PT LDS RZ, [RZ] ;  /* 0x00000000fffff984 */ /* 0x000fe20000000800 */
[----:B------:R-:W-:Y:S01]  /*dfc0*/  @!PT LDS RZ, [RZ] ;  /* 0x00000000fffff984 */ /* 0x000fe20000000800 */
[----:B------:R-:W-:Y:S01]  /*dfd0*/  @!PT LDS RZ, [RZ] ;  /* 0x00000000fffff984 */ /* 0x000fe20000000800 */
[----:B------:R-:W-:Y:S01]  /*dfe0*/  @!PT LDS RZ, [RZ] ;  /* 0x00000000fffff984 */ /* 0x000fe20000000800 */
[----:B------:R0:W-:Y:S06]  /*dff0*/  MEMBAR.ALL.CTA ;  /* 0x0000000000007992 */ /* 0x0001ec0000008000 */
[----:B0-----:R-:W0:Y:S01]  /*e000*/  FENCE.VIEW.ASYNC.S ;  /* 0x00000000000073c6 */ /* 0x001e220000000000 */
[----:B------:R-:W-:Y:S01]  /*e010*/  IMAD R10, R10, UR4, RZ ;  /* 0x000000040a0a7c24 */ /* 0x000fe2000f8e02ff */
[----:B------:R-:W-:Y:S01]  /*e020*/  SHF.R.S32.HI R0, RZ, 0x1f, R11 ;  /* 0x0000001fff007819 */ /* 0x000fe2000001140b */
[----:B------:R-:W-:-:S04]  /*e030*/  IMAD.WIDE.U32 R8, R13, UR4, R8 ;  /* 0x000000040d087c25 */ /* 0x000fc8000f8e0008 */
[----:B------:R-:W-:Y:S01]  /*e040*/  IMAD R15, R13, UR5, R10 ;  /* 0x000000050d0f7c24 */ /* 0x000fe2000f8e020a */
[----:B------:R-:W-:Y:S02]  /*e050*/  ULDC.64 UR4, c[0x0][0xad8] ;  /* 0x0002b60000047ab9 */ /* 0x000fe40000000a00 */
[----:B------:R-:W-:Y:S02]  /*e060*/  IMAD R0, R0, UR4, RZ ;  /* 0x0000000400007c24 */ /* 0x000fe4000f8e02ff */
[----:B------:R-:W-:Y:S02]  /*e070*/  IMAD.IADD R9, R9, 0x1, R15 ;  /* 0x0000000109097824 */ /* 0x000fe400078e020f */
[----:B------:R-:W-:Y:S02]  /*e080*/  VIADD R3, R18, 0x16820 ;  /* 0x0001682012037836 */ /* 0x000fe40000000000 */
[----:B------:R-:W-:-:S04]  /*e090*/  IMAD.WIDE.U32 R8, R11, UR4, R8 ;  /* 0x000000040b087c25 */ /* 0x000fc8000f8e0008 */
[----:B------:R-:W-:Y:S01]  /*e0a0*/  IMAD R41, R11, UR5, R0 ;  /* 0x000000050b297c24 */ /* 0x000fe2000f8e0200 */
[----:B------:R-:W-:Y:S01]  /*e0b0*/  ULDC.64 UR4, c[0x0][0xa80] ;  /* 0x0002a00000047ab9 */ /* 0x000fe20000000a00 */
[----:B------:R-:W-:Y:S02]  /*e0c0*/  PRMT R3, RZ, 0x654, R3 ;  /* 0x00000654ff037816 */ /* 0x000fe40000000003 */
[----:B------:R-:W-:Y:S01]  /*e0d0*/  IMAD.IADD R41, R9, 0x1, R41 ;  /* 0x0000000109297824 */ /* 0x000fe200078e0229 */
[C---:B------:R-:W-:Y:S01]  /*e0e0*/  LEA R40, P0, R8.reuse, UR4, 0x1 ;  /* 0x0000000408287c11 */ /* 0x040fe2000f8008ff */
[----:B------:R-:W-:Y:S01]  /*e0f0*/  UMOV UR4, 0xffffffff ;  /* 0xffffffff00047882 */ /* 0x000fe20000000000 */
[----:B0-----:R0:W-:Y:S02]  /*e100*/  SYNCS.ARRIVE.TRANS64.RED.A1T0 RZ, [R3+URZ], RZ ;  /* 0x000000ff03ff79a7 */ /* 0x0011e4000810043f */
[----:B------:R-:W-:Y:S01]  /*e110*/  LEA.HI.X R41, R8, UR5, R41, 0x1, P0 ;  /* 0x0000000508297c11 */ /* 0x000fe200080f0c29 */
[----:B------:R-:W-:Y:S08]  /*e120*/  BRA.DIV UR4, `(.L_x_13396) ;  /* 0x0000009204f47947 */ /* 0x000ff0000b800000 */
[----:B0-----:R-:W0:Y:S01]  /*e130*/  SHFL.IDX PT, R3, R40, RZ, 0x181f ;  /* 0x00181fff28037589 */ /* 0x001e2200000e0000 */
[----:B------:R-:W-:Y:S01]  /*e140*/  ULDC UR4, c[0x0][0xac8] ;  /* 0x0002b20000047ab9 */ /* 0x000fe20000000800 */
[----:B------:R-:W-:Y:S01]  /*e150*/  IMAD R42, R68, 0xc0, R70 ;  /* 0x000000c0442a7824 */ /* 0x000fe200078e0246 */
[----:B------:R-:W-:Y:S01]  /*e160*/  ISETP.GE.AND P0, PT, R59, UR4, PT ;  /* 0x000000043b007c0c */ /* 0x000fe2000bf06270 */
[----:B------:R-:W1:Y:S02]  /*e170*/  SHFL.IDX PT, R9, R40, 0x1, 0x181f ;  /* 0x00381f0028097f89 */ /* 0x000e6400000e0000 */
[C---:B------:R-:W-:Y:S01]  /*e180*/  VIADD R12, R42.reuse, 0x30 ;  /* 0x000000302a0c7836 */ /* 0x040fe20000000000 */
[CC--:B------:R-:W-:Y:S01]  /*e190*/  ISETP.GE.OR P2, PT, R42.reuse, R61.reuse, P0 ;  /* 0x0000003d2a00720c */ /* 0x0c0fe20000746670 */
[----:B------:R-:W2:Y:S01]  /*e1a0*/  SHFL.IDX PT, R0, R41, RZ, 0x181f ;  /* 0x00181fff29007589 */ /* 0x000ea200000e0000 */
[----:B------:R-:W-:Y:S02]  /*e1b0*/  VIADD R20, R42, 0x60 ;  /* 0x000000602a147836 */ /* 0x000fe40000000000 */
[-C--:B------:R-:W-:Y:S01]  /*e1c0*/  ISETP.GE.OR P3, PT, R12, R61.reuse, P0 ;  /* 0x0000003d0c00720c */ /* 0x080fe20000766670 */
[----:B------:R-:W3:Y:S02]  /*e1d0*/  SHFL.IDX PT, R14, R40, 0x2, 0x181f ;  /* 0x00581f00280e7f89 */ /* 0x000ee400000e0000 */
[----:B------:R-:W-:-:S02]  /*e1e0*/  ISETP.GE.OR P4, PT, R20, R61, P0 ;  /* 0x0000003d1400720c */ /* 0x000fc40000786670 */
[----:B------:R-:W4:Y:S04]  /*e1f0*/  SHFL.IDX PT, R8, R41, 0x1, 0x181f ;  /* 0x00381f0029087f89 */ /* 0x000f2800000e0000 */
[----:B------:R-:W4:Y:S01]  /*e200*/  SHFL.IDX PT, R10, R41, 0x2, 0x181f ;  /* 0x00581f00290a7f89 */ /* 0x000f2200000e0000 */
[----:B0-----:R-:W-:-:S03]  /*e210*/  @!P2 LEA R32, P5, R59, R3, 0x1 ;  /* 0x000000033b20a211 */ /* 0x001fc600078a08ff */
[C---:B-1----:R-:W-:Y:S02]  /*e220*/  @!P3 LEA R20, P1, R59.reuse, R9, 0x1 ;  /* 0x000000093b14b211 */ /* 0x042fe400078208ff */
[C-C-:B--2---:R-:W-:Y:S02]  /*e230*/  @!P2 LEA.HI.X R3, R59.reuse, R0, R58.reuse, 0x1, P5 ;  /* 0x000000003b03a211 */ /* 0x144fe400028f0c3a */
[----:B------:R-:W0:Y:S01]  /*e240*/  SHFL.IDX PT, R0, R41, 0x3, 0x181f ;  /* 0x00781f0029007f89 */ /* 0x000e2200000e0000 */
[C---:B---3--:R-:W-:Y:S02]  /*e250*/  @!P4 LEA R43, P5, R59.reuse, R14, 0x1 ;  /* 0x0000000e3b2bc211 */ /* 0x048fe400078a08ff */
[----:B------:R-:W-:Y:S01]  /*e260*/  @!P2 IMAD.MOV.U32 R9, RZ, RZ, R3 ;  /* 0x000000ffff09a224 */ /* 0x000fe200078e0003 */
[----:B------:R-:W1:Y:S01]  /*e270*/  SHFL.IDX PT, R14, R40, 0x3, 0x181f ;  /* 0x00781f00280e7f89 */ /* 0x000e6200000e0000 */
[C---:B----4-:R-:W-:Y:S01]  /*e280*/  @!P3 LEA.HI.X R21, R59.reuse, R8, R58, 0x1, P1 ;  /* 0x000000083b15b211 */ /* 0x050fe200008f0c3a */
[----:B------:R-:W-:Y:S01]  /*e290*/  @!P2 IMAD.MOV.U32 R8, RZ, RZ, R32 ;  /* 0x000000ffff08a224 */ /* 0x000fe200078e0020 */
[----:B------:R-:W-:-:S04]  /*e2a0*/  @!P4 LEA.HI.X R10, R59, R10, R58, 0x1, P5 ;  /* 0x0000000a3b0ac211 */ /* 0x000fc800028f0c3a */
[----:B-----5:R2:W-:Y:S04]  /*e2b0*/  @!P2 ST.E.128 desc[UR42][R8.64], R4 ;  /* 0x000000040800a985 */ /* 0x0205e8000c101d2a */
[----:B------:R3:W-:Y:S01]  /*e2c0*/  @!P3 ST.E.128 desc[UR42][R20.64], R24 ;  /* 0x000000181400b985 */ /* 0x0007e2000c101d2a */
[----:B--2---:R-:W-:Y:S02]  /*e2d0*/  @!P4 IMAD.MOV.U32 R4, RZ, RZ, R43 ;  /* 0x000000ffff04c224 */ /* 0x004fe400078e002b */
[----:B------:R-:W-:-:S05]  /*e2e0*/  @!P4 IMAD.MOV.U32 R5, RZ, RZ, R10 ;  /* 0x000000ffff05c224 */ /* 0x000fca00078e000a */
[----:B01----:R3:W-:Y:S02]  /*e2f0*/  @!P4 ST.E.128 desc[UR42][R4.64], R28 ;  /* 0x0000001c0400c985 */ /* 0x0037e4000c101d2a */
.L_x_13574:
[----:B------:R-:W-:-:S04]  /*e300*/  IADD3 R42, R42, 0x90, RZ ;  /* 0x000000902a2a7810 */ /* 0x000fc80007ffe0ff */
[----:B------:R-:W-:-:S13]  /*e310*/  ISETP.GE.OR P0, PT, R42, R61, P0 ;  /* 0x0000003d2a00720c */ /* 0x000fda0000706670 */
[----:B------:R-:W-:Y:S05]  /*e320*/  @P0 BRA `(.L_x_13397) ;  /* 0x0000001000dc0947 */ /* 0x000fea0003800000 */
[----:B------:R-:W-:-:S04]  /*e330*/  LEA R14, P0, R59, R14, 0x1 ;  /* 0x0000000e3b0e7211 */ /* 0x000fc800078008ff */
[----:B------:R-:W-:-:S05]  /*e340*/  LEA.HI.X R15, R59, R0, R58, 0x1, P0 ;  /* 0x000000003b0f7211 */ /* 0x000fca00000f0c3a */
[----:B------:R2:W-:Y:S01]  /*e350*/  ST.E.128 desc[UR42][R14.64], R36 ;  /* 0x000000240e007985 */ /* 0x0005e2000c101d2a */
[----:B------:R-:W-:Y:S05]  /*e360*/  BRA `(.L_x_13397) ;  /* 0x0000001000cc7947 */ /* 0x000fea0003800000 */
.L_x_13395:
[----:B------:R-:W2:Y:S01]  /*e370*/  LDL R74, [R1+0x30] ;  /* 0x00003000014a7983 */ /* 0x000ea20000100800 */
        /* <DEDUP_REMOVED lines=8> */
[----:B------:R-:W-:-:S03]  /*e400*/  ULDC.64 UR4, c[0x0][0xb38] ;  /* 0x0002ce0000047ab9 */ /* 0x000fc60000000a00 */
[----:B------:R-:W-:Y:S02]  /*e410*/  IMAD.IADD R5, R5, 0x1, R9 ;  /* 0x0000000105057824 */ /* 0x000fe400078e0209 */
        /* <DEDUP_REMOVED lines=21> */
[----:B------:R-:W-:Y:S02]  /*e570*/  VIADD R3, R18, 0x16820 ;  /* 0x0001682012037836 */ /* 0x000fe40000000000 */
[----:B------:R-:W-:Y:S02]  /*e580*/  IMAD R0, R0, UR4, RZ ;  /* 0x0000000400007c24 */ /* 0x000fe4000f8e02ff */
[----:B------:R-:W-:Y:S01]  /*e590*/  IMAD.IADD R5, R5, 0x1, R9 ;  /* 0x0000000105057824 */ /* 0x000fe200078e0209 */
[----:B------:R-:W-:Y:S01]  /*e5a0*/  PRMT R8, RZ, 0x654, R3 ;  /* 0x00000654ff087816 */ /* 0x000fe20000000003 */
[C---:B------:R-:W-:Y:S02]  /*e5b0*/  IMAD R3, R7.reuse, UR5, R0 ;  /* 0x0000000507037c24 */ /* 0x040fe4000f8e0200 */
[----:B------:R-:W-:Y:S01]  /*e5c0*/  IMAD.WIDE.U32 R4, R7, UR4, R4 ;  /* 0x0000000407047c25 */ /* 0x000fe2000f8e0004 */
[----:B------:R-:W-:Y:S01]  /*e5d0*/  ULDC.64 UR4, c[0x0][0xb00] ;  /* 0x0002c00000047ab9 */ /* 0x000fe20000000a00 */
[----:B------:R0:W-:Y:S02]  /*e5e0*/  SYNCS.ARRIVE.TRANS64.RED.A1T0 RZ, [R8+URZ], RZ ;  /* 0x000000ff08ff79a7 */ /* 0x0001e4000810043f */
[----:B------:R-:W-:Y:S01]  /*e5f0*/  IMAD.IADD R3, R5, 0x1, R3 ;  /* 0x0000000105037824 */ /* 0x000fe200078e0203 */
[----:B------:R-:W-:Y:S01]  /*e600*/  LEA R0, P0, R4, UR4, 0x2 ;  /* 0x0000000404007c11 */ /* 0x000fe2000f8010ff */
[----:B------:R-:W-:-:S03]  /*e610*/  UMOV UR4, 0xffffffff ;  /* 0xffffffff00047882 */ /* 0x000fc60000000000 */
[----:B------:R-:W-:Y:S01]  /*e620*/  LEA.HI.X R4, R4, UR5, R3, 0x2, P0 ;  /* 0x0000000504047c11 */ /* 0x000fe200080f1403 */
[C---:B--2---:R-:W-:Y:S01]  /*e630*/  VIADD R7, R74.reuse, 0x8 ;  /* 0x000000084a077836 */ /* 0x044fe20000000000 */
[C---:B------:R-:W-:Y:S01]  /*e640*/  IADD3 R64, R74.reuse, 0x18, RZ ;  /* 0x000000184a407810 */ /* 0x040fe20007ffe0ff */
[C---:B------:R-:W-:Y:S02]  /*e650*/  VIADD R60, R74.reuse, 0x10 ;  /* 0x000000104a3c7836 */ /* 0x040fe40000000000 */
[C---:B------:R-:W-:Y:S01]  /*e660*/  VIADD R66, R74.reuse, 0x20 ;  /* 0x000000204a427836 */ /* 0x040fe20000000000 */
[----:B------:R-:W-:Y:S01]  /*e670*/  SHF.R.S32.HI R32, RZ, 0x1f, R7 ;  /* 0x0000001fff207819 */ /* 0x000fe20000011407 */
[C---:B------:R-:W-:Y:S01]  /*e680*/  VIADD R68, R74.reuse, 0x28 ;  /* 0x000000284a447836 */ /* 0x040fe20000000000 */
[----:B------:R-:W-:Y:S01]  /*e690*/  SHF.R.S32.HI R63, RZ, 0x1f, R60 ;  /* 0x0000001fff3f7819 */ /* 0x000fe2000001143c */
[C---:B------:R-:W-:Y:S01]  /*e6a0*/  VIADD R70, R74.reuse, 0x30 ;  /* 0x000000304a467836 */ /* 0x040fe20000000000 */
[----:B------:R-:W-:Y:S01]  /*e6b0*/  SHF.R.S32.HI R65, RZ, 0x1f, R64 ;  /* 0x0000001fff417819 */ /* 0x000fe20000011440 */
[----:B------:R-:W-:Y:S01]  /*e6c0*/  VIADD R72, R74, 0x38 ;  /* 0x000000384a487836 */ /* 0x000fe20000000000 */
[----:B------:R-:W-:-:S02]  /*e6d0*/  SHF.R.S32.HI R67, RZ, 0x1f, R66 ;  /* 0x0000001fff437819 */ /* 0x000fc40000011442 */
[----:B------:R-:W-:Y:S02]  /*e6e0*/  SHF.R.S32.HI R69, RZ, 0x1f, R68 ;  /* 0x0000001fff457819 */ /* 0x000fe40000011444 */
[----:B------:R-:W-:Y:S02]  /*e6f0*/  SHF.R.S32.HI R71, RZ, 0x1f, R70 ;  /* 0x0000001fff477819 */ /* 0x000fe40000011446 */
[----:B------:R-:W-:Y:S01]  /*e700*/  SHF.R.S32.HI R73, RZ, 0x1f, R72 ;  /* 0x0000001fff497819 */ /* 0x000fe20000011448 */
[----:B0-----:R-:W-:Y:S06]  /*e710*/  BRA.DIV UR4, `(.L_x_13398) ;  /* 0x0000009204807947 */ /* 0x001fec000b800000 */
[----:B------:R0:W1:Y:S04]  /*e720*/  SHFL.IDX PT, R3, R4, RZ, 0x1c1f ;  /* 0x001c1fff04037589 */ /* 0x00006800000e0000 */
[----:B------:R0:W2:Y:S02]  /*e730*/  SHFL.IDX PT, R14, R0, RZ, 0x1c1f ;  /* 0x001c1fff000e7589 */ /* 0x0000a400000e0000 */
.L_x_13577:
        /* <DEDUP_REMOVED lines=9> */
[CC--:B--2---:R-:W-:Y:S01]  /*e7d0*/  @!P1 LEA R10, P5, R7.reuse, R14.reuse, 0x2 ;  /* 0x0000000e070a9211 */ /* 0x0c4fe200078a10ff */
[----:B------:R-:W-:Y:S01]  /*e7e0*/  @!P3 IMAD.WIDE R8, R74, 0x4, R14 ;  /* 0x000000044a08b825 */ /* 0x000fe200078e020e */
[----:B------:R-:W-:Y:S02]  /*e7f0*/  @!P0 LEA R12, P2, R60, R14, 0x2 ;  /* 0x0000000e3c0c8211 */ /* 0x000fe400078410ff */
[-C--:B------:R-:W-:Y:S02]  /*e800*/  @!P1 LEA.HI.X R11, R7, R3.reuse, R32, 0x2, P5 ;  /* 0x00000003070b9211 */ /* 0x080fe400028f1420 */
[----:B------:R1:W-:Y:S01]  /*e810*/  @!P3 ST.E.64 desc[UR42][R8.64], R20 ;  /* 0x000000140800b985 */ /* 0x0003e2000c101b2a */
        /* <DEDUP_REMOVED lines=11> */
[-C--:B-1----:R-:W-:Y:S02]  /*e8d0*/  @!P2 LEA R8, P4, R68, R14.reuse, 0x2 ;  /* 0x0000000e4408a211 */ /* 0x082fe400078810ff */
[-C--:B------:R-:W-:Y:S02]  /*e8e0*/  @!P3 LEA.HI.X R59, R66, R3.reuse, R67, 0x2, P5 ;  /* 0x00000003423bb211 */ /* 0x080fe400028f1443 */
[-C--:B--2---:R-:W-:Y:S02]  /*e8f0*/  @!P1 LEA R10, P5, R70, R14.reuse, 0x2 ;  /* 0x0000000e460a9211 */ /* 0x084fe400078a10ff */
[-C--:B------:R-:W-:Y:S01]  /*e900*/  @!P2 LEA.HI.X R9, R68, R3.reuse, R69, 0x2, P4 ;  /* 0x000000034409a211 */ /* 0x080fe200020f1445 */
[----:B------:R3:W-:Y:S01]  /*e910*/  @!P3 ST.E.64 desc[UR42][R58.64], R36 ;  /* 0x000000243a00b985 */ /* 0x0007e2000c101b2a */
[----:B------:R-:W-:Y:S02]  /*e920*/  @!P0 LEA R14, P4, R72, R14, 0x2 ;  /* 0x0000000e480e8211 */ /* 0x000fe400078810ff */
[-C--:B------:R-:W-:Y:S01]  /*e930*/  @!P1 LEA.HI.X R11, R70, R3.reuse, R71, 0x2, P5 ;  /* 0x00000003460b9211 */ /* 0x080fe200028f1447 */
[----:B------:R3:W-:Y:S01]  /*e940*/  @!P2 ST.E.64 desc[UR42][R8.64], R38 ;  /* 0x000000260800a985 */ /* 0x0007e2000c101b2a */
[----:B------:R-:W-:-:S03]  /*e950*/  @!P0 LEA.HI.X R15, R72, R3, R73, 0x2, P4 ;  /* 0x00000003480f8211 */ /* 0x000fc600020f1449 */
[----:B------:R3:W-:Y:S04]  /*e960*/  @!P1 ST.E.64 desc[UR42][R10.64], R40 ;  /* 0x000000280a009985 */ /* 0x0007e8000c101b2a */
[----:B------:R3:W-:Y:S02]  /*e970*/  @!P0 ST.E.64 desc[UR42][R14.64], R42 ;  /* 0x0000002a0e008985 */ /* 0x0007e4000c101b2a */
.L_x_13400:
[----:B------:R-:W-:Y:S05]  /*e980*/  BSYNC B1 ;  /* 0x0000000000017941 */ /* 0x000fea0003800000 */
.L_x_13399:
[----:B------:R-:W-:-:S03]  /*e990*/  UMOV UR4, 0xffffffff ;  /* 0xffffffff00047882 */ /* 0x000fc60000000000 */
[----:B------:R-:W-:Y:S05]  /*e9a0*/  BRA.DIV UR4, `(.L_x_13401) ;  /* 0x0000009204107947 */ /* 0x000fea000b800000 */
[----:B-1----:R1:W4:Y:S04]  /*e9b0*/  SHFL.IDX PT, R3, R4, 0x1, 0x1c1f ;  /* 0x003c1f0004037f89 */ /* 0x00232800000e0000 */
[----:B--23--:R1:W2:Y:S02]  /*e9c0*/  SHFL.IDX PT, R14, R0, 0x1, 0x1c1f ;  /* 0x003c1f00000e7f89 */ /* 0x00c2a400000e0000 */
.L_x_13581:
[----:B------:R-:W-:-:S13]  /*e9d0*/  ISETP.GE.AND P0, PT, R6, R61, PT ;  /* 0x0000003d0600720c */ /* 0x000fda0003f06270 */
[----:B------:R-:W-:Y:S05]  /*e9e0*/  @P0 BRA `(.L_x_13397) ;  /* 0x0000000c002c0947 */ /* 0x000fea0003800000 */
[----:B------:R-:W-:Y:S02]  /*e9f0*/  ULDC UR4, c[0x0][0xac8] ;  /* 0x0002b20000047ab9 */ /* 0x000fe40000000800 */
[----:B------:R-:W-:Y:S02]  /*ea00*/  ISETP.GE.AND P4, PT, R74, UR4, PT ;  /* 0x000000044a007c0c */ /* 0x000fe4000bf86270 */
[----:B------:R-:W-:Y:S02]  /*ea10*/  ISETP.GE.AND P5, PT, R7, UR4, PT ;  /* 0x0000000407007c0c */ /* 0x000fe4000bfa6270 */
[----:B------:R-:W-:Y:S02]  /*ea20*/  ISETP.GE.AND P0, PT, R60, UR4, PT ;  /* 0x000000043c007c0c */ /* 0x000fe4000bf06270 */
[----:B------:R-:W-:Y:S02]  /*ea30*/  ISETP.GE.AND P1, PT, R64, UR4, PT ;  /* 0x0000000440007c0c */ /* 0x000fe4000bf26270 */
[----:B------:R-:W-:-:S05]  /*ea40*/  ISETP.GE.AND P2, PT, R66, UR4, PT ;  /* 0x0000000442007c0c */ /* 0x000fca000bf46270 */
[----:B----4-:R-:W-:Y:S02]  /*ea50*/  @!P4 IMAD.MOV.U32 R15, RZ, RZ, R3 ;  /* 0x000000ffff0fc224 */ /* 0x010fe400078e0003 */
[----:B--2---:R-:W-:Y:S01]  /*ea60*/  @!P5 LEA R6, P3, R7, R14, 0x2 ;  /* 0x0000000e0706d211 */ /* 0x004fe200078610ff */
[----:B01----:R-:W-:-:S03]  /*ea70*/  @!P4 IMAD.WIDE R4, R74, 0x4, R14 ;  /* 0x000000044a04c825 */ /* 0x003fc600078e020e */
[----:B------:R-:W-:Y:S02]  /*ea80*/  @!P5 LEA.HI.X R7, R7, R3, R32, 0x2, P3 ;  /* 0x000000030707d211 */ /* 0x000fe400018f1420 */
[----:B------:R-:W-:Y:S01]  /*ea90*/  ISETP.GE.AND P3, PT, R68, UR4, PT ;  /* 0x0000000444007c0c */ /* 0x000fe2000bf66270 */
[----:B------:R0:W-:Y:S01]  /*eaa0*/  @!P4 ST.E.64 desc[UR42][R4.64], R44 ;  /* 0x0000002c0400c985 */ /* 0x0001e2000c101b2a */
[----:B------:R-:W-:-:S03]  /*eab0*/  @!P0 LEA R8, P4, R60, R14, 0x2 ;  /* 0x0000000e3c088211 */ /* 0x000fc600078810ff */
[----:B------:R1:W-:Y:S01]  /*eac0*/  @!P5 ST.E.64 desc[UR42][R6.64], R46 ;  /* 0x0000002e0600d985 */ /* 0x0003e2000c101b2a */
[-C--:B------:R-:W-:Y:S02]  /*ead0*/  @!P1 LEA R10, P5, R64, R14.reuse, 0x2 ;  /* 0x0000000e400a9211 */ /* 0x080fe400078a10ff */
        /* <DEDUP_REMOVED lines=8> */
[----:B------:R-:W-:-:S03]  /*eb60*/  @!P3 LEA R20, P5, R68, R14, 0x2 ;  /* 0x0000000e4414b211 */ /* 0x000fc600078a10ff */
[----:B------:R1:W-:Y:S01]  /*eb70*/  @!P2 ST.E.64 desc[UR42][R12.64], R52 ;  /* 0x000000340c00a985 */ /* 0x0003e2000c101b2a */
[----:B------:R-:W-:Y:S02]  /*eb80*/  @!P3 LEA.HI.X R21, R68, R3, R69, 0x2, P5 ;  /* 0x000000034415b211 */ /* 0x000fe400028f1445 */
[----:B0-----:R-:W-:-:S03]  /*eb90*/  @!P4 LEA R4, P5, R70, R14, 0x2 ;  /* 0x0000000e4604c211 */ /* 0x001fc600078a10ff */
[----:B------:R1:W-:Y:S01]  /*eba0*/  @!P3 ST.E.64 desc[UR42][R20.64], R54 ;  /* 0x000000361400b985 */ /* 0x0003e2000c101b2a */
[----:B------:R-:W-:-:S05]  /*ebb0*/  @!P4 LEA.HI.X R5, R70, R3, R71, 0x2, P5 ;  /* 0x000000034605c211 */ /* 0x000fca00028f1447 */
[----:B------:R1:W-:Y:S01]  /*ebc0*/  @!P4 ST.E.64 desc[UR42][R4.64], R56 ;  /* 0x000000380400c985 */ /* 0x0003e2000c101b2a */
[----:B------:R-:W-:Y:S05]  /*ebd0*/  @P0 BRA `(.L_x_13397) ;  /* 0x0000000800b00947 */ /* 0x000fea0003800000 */
[----:B------:R-:W-:-:S04]  /*ebe0*/  LEA R14, P0, R72, R14, 0x2 ;  /* 0x0000000e480e7211 */ /* 0x000fc800078010ff */
[----:B------:R-:W-:-:S05]  /*ebf0*/  LEA.HI.X R15, R72, R3, R73, 0x2, P0 ;  /* 0x00000003480f7211 */ /* 0x000fca00000f1449 */
[----:B------:R0:W-:Y:S01]  /*ec00*/  ST.E.64 desc[UR42][R14.64], R118 ;  /* 0x000000760e007985 */ /* 0x0001e2000c101b2a */
[----:B------:R-:W-:Y:S05]  /*ec10*/  BRA `(.L_x_13397) ;  /* 0x0000000800a07947 */ /* 0x000fea0003800000 */
.L_x_13393:
[----:B------:R-:W0:Y:S01]  /*ec20*/  LDL.LU R6, [R1+0x40] ;  /* 0x0000400001067983 */ /* 0x000e220000300800 */
[----:B------:R-:W-:Y:S01]  /*ec30*/  ULDC.64 UR6, c[0x0][0xc08] ;  /* 0x0003020000067ab9 */ /* 0x000fe20000000a00 */
[----:B------:R-:W-:Y:S02]  /*ec40*/  ULDC.64 UR4, c[0x0][0xc00] ;  /* 0x0003000000047ab9 */ /* 0x000fe40000000a00 */
[----:B------:R-:W2:Y:S04]  /*ec50*/  LDL.LU R0, [R1+0x44] ;  /* 0x0000440001007983 */ /* 0x000ea80000300800 */
[----:B------:R-:W4:Y:S01]  /*ec60*/  LDL R8, [R1+0x34] ;  /* 0x0000340001087983 */ /* 0x000f220000100800 */
[----:B------:R-:W-:Y:S01]  /*ec70*/  ISETP.NE.U32.AND P1, PT, RZ, UR6, PT ;  /* 0x00000006ff007c0c */ /* 0x000fe2000bf25070 */
[----:B------:R-:W-:Y:S01]  /*ec80*/  IMAD.MOV.U32 R3, RZ, RZ, RZ ;  /* 0x000000ffff037224 */ /* 0x000fe200078e00ff */
[----:B------:R-:W-:-:S02]  /*ec90*/  ISETP.NE.U32.AND P0, PT, RZ, UR4, PT ;  /* 0x00000004ff007c0c */ /* 0x000fc4000bf05070 */
[----:B------:R-:W-:Y:S02]  /*eca0*/  ISETP.NE.AND.EX P1, PT, RZ, UR7, PT, P1 ;  /* 0x00000007ff007c0c */ /* 0x000fe4000bf25310 */
[----:B------:R-:W-:Y:S01]  /*ecb0*/  ISETP.NE.AND.EX P0, PT, RZ, UR5, PT, P0 ;  /* 0x00000005ff007c0c */ /* 0x000fe2000bf05300 */
[----:B------:R-:W1:Y:S01]  /*ecc0*/  S2R R9, SR_TID.X ;  /* 0x0000000000097919 */ /* 0x000e620000002100 */
[----:B0-----:R-:W-:Y:S01]  /*ecd0*/  IADD3 R4, P2, R6, UR4, RZ ;  /* 0x0000000406047c10 */ /* 0x001fe2000ff5e0ff */
[----:B------:R-:W-:-:S03]  /*ece0*/  ULDC UR4, c[0x0][0xa88] ;  /* 0x0002a20000047ab9 */ /* 0x000fc60000000800 */
[----:B--2---:R-:W-:-:S05]  /*ecf0*/  IADD3.X R5, R0, UR5, RZ, P2, !PT ;  /* 0x0000000500057c10 */ /* 0x004fca00097fe4ff */
[----:B------:R-:W-:Y:S01]  /*ed00*/  @P1 IADD3 R6, P2, R6, UR6, RZ ;  /* 0x0000000606061c10 */ /* 0x000fe2000ff5e0ff */
[----:B-----5:R-:W-:Y:S01]  /*ed10*/  IMAD.U32 R25, RZ, RZ, UR4 ;  /* 0x00000004ff197e24 */ /* 0x020fe2000f8e00ff */
[----:B------:R0:W5:Y:S02]  /*ed20*/  @P0 LDG.E R3, desc[UR42][R4.64] ;  /* 0x0000002a04030981 */ /* 0x000164000c1e1900 */
[----:B------:R-:W-:Y:S01]  /*ed30*/  @P1 IADD3.X R7, R0, UR7, RZ, P2, !PT ;  /* 0x0000000700071c10 */ /* 0x000fe200097fe4ff */
[----:B-1----:R-:W-:-:S04]  /*ed40*/  VIADD R30, R9, 0xffffff80 ;  /* 0xffffff80091e7836 */ /* 0x002fc80000000000 */
[----:B------:R0:W5:Y:S01]  /*ed50*/  @P1 LDG.E R25, desc[UR42][R6.64] ;  /* 0x0000002a06191981 */ /* 0x000162000c1e1900 */
[----:B----4-:R-:W-:Y:S02]  /*ed60*/  ISETP.NE.AND P2, PT, R8, RZ, PT ;  /* 0x000000ff0800720c */ /* 0x010fe40003f45270 */
[----:B------:R-:W-:-:S11]  /*ed70*/  ISETP.GT.AND P3, PT, R30, 0xbf, PT ;  /* 0x000000bf1e00780c */ /* 0x000fd60003f64270 */
[----:B------:R-:W1:Y:S02]  /*ed80*/  @!P2 LDC R8, c[0x0][0xad4] ;  /* 0x0002b500ff08ab82 */ /* 0x000e640000000800 */
[----:B-1----:R0:W-:Y:S01]  /*ed90*/  @!P2 STL [R1+0x34], R8 ;  /* 0x000034080100a387 */ /* 0x0021e20000100800 */
[----:B------:R-:W-:Y:S01]  /*eda0*/  ISETP.GT.AND P2, PT, R8, 0x1, PT ;  /* 0x000000010800780c */ /* 0x000fe20003f44270 */
[----:B------:R-:W-:-:S12]  /*edb0*/  @P1 BRA `(.L_x_13402) ;  /* 0x0000000000101947 */ /* 0x000fd80003800000 */
[----:B------:R-:W-:Y:S05]  /*edc0*/  @!P0 BRA `(.L_x_13402) ;  /* 0x00000000000c8947 */ /* 0x000fea0003800000 */
[----:B------:R-:W2:Y:S04]  /*edd0*/  LDG.E R0, desc[UR42][R4.64] ;  /* 0x0000002a04007981 */ /* 0x000ea8000c1e1900 */
[----:B-----5:R-:W2:Y:S02]  /*ede0*/  LDG.E R25, desc[UR42][R4.64+0x4] ;  /* 0x0000042a04197981 */ /* 0x020ea4000c1e1900 */
[----:B--2---:R-:W-:-:S07]  /*edf0*/  IADD3 R25, -R0, R25, RZ ;  /* 0x0000001900197210 */ /* 0x004fce0007ffe1ff */
.L_x_13402:
[----:B------:R-:W2:Y:S04]  /*ee00*/  LDL.LU R0, [R1+0x50] ;  /* 0x0000500001007983 */ /* 0x000ea80000300800 */
[----:B0-----:R-:W4:Y:S01]  /*ee10*/  LDL.LU R4, [R1+0x38] ;  /* 0x0000380001047983 */ /* 0x001f220000300800 */
[----:B------:R-:W-:Y:S01]  /*ee20*/  BSSY B1, `(.L_x_13403) ;  /* 0x0000038000017945 */ /* 0x000fe20003800000 */
[----:B-----5:R-:W-:Y:S02]  /*ee30*/  SHF.R.S32.HI R24, RZ, 0x1f, R3 ;  /* 0x0000001fff187819 */ /* 0x020fe40000011403 */
[----:B--2---:R-:W-:Y:S02]  /*ee40*/  SEL R26, R0, RZ, !P0 ;  /* 0x000000ff001a7207 */ /* 0x004fe40004000000 */
[----:B----4-:R-:W-:Y:S01]  /*ee50*/  SEL R31, R4, RZ, !P0 ;  /* 0x000000ff041f7207 */ /* 0x010fe20004000000 */
        /* <DEDUP_REMOVED lines=8> */
[----:B---3--:R-:W2:Y:S01]  /*eee0*/  LDL.LU R32, [R1+0x4c] ;  /* 0x00004c0001207983 */ /* 0x008ea20000300800 */
        /* <DEDUP_REMOVED lines=26> */
[----:B------:R-:W-:-:S04]  /*f090*/  IMAD.WIDE.U32 R6, R10, R9, RZ ;  /* 0x000000090a067225 */ /* 0x000fc800078e00ff */
        /* <DEDUP_REMOVED lines=16> */
.L_x_13404:
[----:B------:R-:W-:Y:S05]  /*f1a0*/  BSYNC B1 ;  /* 0x0000000000017941 */ /* 0x000fea0003800000 */
.L_x_13403:
[----:B------:R-:W-:Y:S05]  /*f1b0*/  @P2 BRA `(.L_x_13397) ;  /* 0x0000000400382947 */ /* 0x000fea0003800000 */
[----:B------:R-:W2:Y:S01]  /*f1c0*/  LDL R27, [R1+0x48] ;  /* 0x00004800011b7983 */ /* 0x000ea20000100800 */
[----:B------:R-:W1:Y:S01]  /*f1d0*/  LDC R8, c[0x0][0xbe8] ;  /* 0x0002fa00ff087b82 */ /* 0x000e620000000800 */
[----:B------:R-:W-:Y:S01]  /*f1e0*/  SHF.R.S32.HI R28, RZ, 0x1f, R30 ;  /* 0x0000001fff1c7819 */ /* 0x000fe2000001141e */
[----:B------:R-:W-:Y:S01]  /*f1f0*/  ULDC.64 UR4, c[0x0][0xaa0] ;  /* 0x0002a80000047ab9 */ /* 0x000fe20000000a00 */
[----:B------:R-:W-:Y:S01]  /*f200*/  ULDC.64 UR6, c[0x0][0xaf0] ;  /* 0x0002bc0000067ab9 */ /* 0x000fe20000000a00 */
[----:B------:R-:W-:Y:S01]  /*f210*/  IMAD R0, R24, UR4, RZ ;  /* 0x0000000418007c24 */ /* 0x000fe2000f8e02ff */
[----:B------:R-:W-:Y:S01]  /*f220*/  LEA.HI R28, R28, R30, RZ, 0x3 ;  /* 0x0000001e1c1c7211 */ /* 0x000fe200078f18ff */
[----:B0-----:R-:W-:-:S03]  /*f230*/  IMAD.WIDE.U32 R4, R3, UR4, RZ ;  /* 0x0000000403047c25 */ /* 0x001fc6000f8e00ff */
[----:B------:R-:W-:Y:S01]  /*f240*/  SHF.R.S32.HI R28, RZ, 0x3, R28 ;  /* 0x00000003ff1c7819 */ /* 0x000fe2000001141c */
[----:B------:R-:W-:Y:S01]  /*f250*/  IMAD R7, R3, UR5, R0 ;  /* 0x0000000503077c24 */ /* 0x000fe2000f8e0200 */
[----:B------:R-:W-:-:S03]  /*f260*/  ULDC.64 UR4, c[0x0][0xae8] ;  /* 0x0002ba0000047ab9 */ /* 0x000fc60000000a00 */
[----:B------:R-:W-:Y:S01]  /*f270*/  IMAD R0, R74, 0x30, R28 ;  /* 0x000000304a007824 */ /* 0x000fe200078e021c */
[----:B------:R-:W-:-:S03]  /*f280*/  IADD3 R5, R5, R7, RZ ;  /* 0x0000000705057210 */ /* 0x000fc60007ffe0ff */
[----:B------:R-:W-:Y:S01]  /*f290*/  IMAD.WIDE.U32 R4, R152, UR4, R4 ;  /* 0x0000000498047c25 */ /* 0x000fe2000f8e0004 */
[----:B-1----:R-:W-:-:S03]  /*f2a0*/  ISETP.NE.AND P0, PT, R8, 0x1, PT ;  /* 0x000000010800780c */ /* 0x002fc60003f05270 */
[----:B------:R-:W-:Y:S01]  /*f2b0*/  IMAD R5, R152, UR5, R5 ;  /* 0x0000000598057c24 */ /* 0x000fe2000f8e0205 */
[----:B------:R-:W-:Y:S01]  /*f2c0*/  ULDC.64 UR4, c[0x0][0xae0] ;  /* 0x0002b80000047ab9 */ /* 0x000fe20000000a00 */
[----:B------:R-:W-:-:S08]  /*f2d0*/  IMAD.WIDE.U32 R4, R31, UR6, R4 ;  /* 0x000000061f047c25 */ /* 0x000fd0000f8e0004 */
[----:B------:R-:W0:Y:S08]  /*f2e0*/  @P0 LDC R6, c[0x0][0xbec] ;  /* 0x0002fb00ff060b82 */ /* 0x000e300000000800 */
[----:B------:R-:W1:Y:S01]  /*f2f0*/  @P0 LDC R11, c[0x0][0xbf0] ;  /* 0x0002fc00ff0b0b82 */ /* 0x000e620000000800 */
[----:B--2---:R-:W-:-:S04]  /*f300*/  IMAD R9, R27, 0xc0, R0 ;  /* 0x000000c01b097824 */ /* 0x004fc800078e0200 */
[----:B0-----:R-:W-:-:S04]  /*f310*/  @P0 IMAD.HI.U32 R0, R9, R6, RZ ;  /* 0x0000000609000227 */ /* 0x001fc800078e00ff */
[----:B------:R-:W-:Y:S01]  /*f320*/  IMAD.MOV.U32 R3, RZ, RZ, R9 ;  /* 0x000000ffff037224 */ /* 0x000fe200078e0009 */
[----:B-1----:R-:W-:Y:S01]  /*f330*/  @P0 SHF.R.U32.HI R3, RZ, R11, R0 ;  /* 0x0000000bff030219 */ /* 0x002fe20000011600 */
[----:B------:R-:W-:-:S03]  /*f340*/  IMAD R6, R26, UR6, RZ ;  /* 0x000000061a067c24 */ /* 0x000fc6000f8e02ff */
[--C-:B------:R-:W-:Y:S01]  /*f350*/  SHF.R.S32.HI R0, RZ, 0x1f, R3.reuse ;  /* 0x0000001fff007819 */ /* 0x100fe20000011403 */
[----:B------:R-:W-:Y:S01]  /*f360*/  IMAD R7, R31, UR7, R6 ;  /* 0x000000071f077c24 */ /* 0x000fe2000f8e0206 */
[----:B------:R-:W-:Y:S01]  /*f370*/  ULDC.64 UR6, c[0x0][0xa80] ;  /* 0x0002a00000067ab9 */ /* 0x000fe20000000a00 */
        /* <DEDUP_REMOVED lines=10> */
[----:B------:R-:W-:Y:S01]  /*f420*/  IMAD.WIDE.U32 R20, R7, UR4, R4 ;  /* 0x0000000407147c25 */ /* 0x000fe2000f8e0004 */
[----:B------:R-:W-:Y:S02]  /*f430*/  ULDC UR4, c[0x0][0xac8] ;  /* 0x0002b20000047ab9 */ /* 0x000fe40000000800 */
[----:B------:R-:W-:Y:S01]  /*f440*/  ISETP.GE.AND P0, PT, R59, UR4, PT ;  /* 0x000000043b007c0c */ /* 0x000fe2000bf06270 */
[----:B------:R-:W-:Y:S01]  /*f450*/  IMAD R3, R7, UR5, R0 ;  /* 0x0000000507037c24 */ /* 0x000fe2000f8e0200 */
[----:B------:R-:W-:Y:S01]  /*f460*/  LEA R7, P1, R20, UR6, 0x1 ;  /* 0x0000000614077c11 */ /* 0x000fe2000f8208ff */
[----:B------:R-:W-:-:S02]  /*f470*/  UMOV UR4, 0xffffffff ;  /* 0xffffffff00047882 */ /* 0x000fc40000000000 */
[----:B------:R-:W-:-:S05]  /*f480*/  IMAD.IADD R3, R21, 0x1, R3 ;  /* 0x0000000115037824 */ /* 0x000fca00078e0203 */
[----:B------:R-:W-:Y:S01]  /*f490*/  LEA.HI.X R20, R20, UR7, R3, 0x1, P1 ;  /* 0x0000000714147c11 */ /* 0x000fe200088f0c03 */
[----:B------:R-:W-:Y:S06]  /*f4a0*/  BRA.DIV UR4, `(.L_x_13405) ;  /* 0x0000008604987947 */ /* 0x000fec000b800000 */
[----:B------:R-:W0:Y:S01]  /*f4b0*/  SHFL.IDX PT, R3, R7, RZ, 0x181f ;  /* 0x00181fff07037589 */ /* 0x000e2200000e0000 */
[----:B------:R-:W-:Y:S02]  /*f4c0*/  IMAD R21, R25, R8, RZ ;  /* 0x0000000819157224 */ /* 0x000fe400078e02ff */
[----:B------:R-:W-:Y:S01]  /*f4d0*/  IMAD R24, R27, 0xc0, R28 ;  /* 0x000000c01b187824 */ /* 0x000fe200078e021c */
[----:B------:R-:W1:Y:S03]  /*f4e0*/  SHFL.IDX PT, R0, R20, RZ, 0x181f ;  /* 0x00181fff14007589 */ /* 0x000e6600000e0000 */
[C---:B------:R-:W-:Y:S01]  /*f4f0*/  VIADD R8, R24.reuse, 0x30 ;  /* 0x0000003018087836 */ /* 0x040fe20000000000 */
[----:B------:R-:W2:Y:S01]  /*f500*/  SHFL.IDX PT, R5, R7, 0x1, 0x181f ;  /* 0x00381f0007057f89 */ /* 0x000ea200000e0000 */
[C---:B------:R-:W-:Y:S01]  /*f510*/  ISETP.GE.OR P2, PT, R24.reuse, R21, P0 ;  /* 0x000000151800720c */ /* 0x040fe20000746670 */
[----:B------:R-:W-:-:S02]  /*f520*/  VIADD R10, R24, 0x60 ;  /* 0x00000060180a7836 */ /* 0x000fc40000000000 */
[----:B------:R-:W4:Y:S01]  /*f530*/  SHFL.IDX PT, R14, R7, 0x2, 0x181f ;  /* 0x00581f00070e7f89 */ /* 0x000f2200000e0000 */
[-C--:B------:R-:W-:Y:S02]  /*f540*/  ISETP.GE.OR P3, PT, R8, R21.reuse, P0 ;  /* 0x000000150800720c */ /* 0x080fe40000766670 */
[----:B------:R-:W-:Y:S01]  /*f550*/  ISETP.GE.OR P4, PT, R10, R21, P0 ;  /* 0x000000150a00720c */ /* 0x000fe20000786670 */
[----:B------:R-:W5:Y:S04]  /*f560*/  SHFL.IDX PT, R4, R20, 0x1, 0x181f ;  /* 0x00381f0014047f89 */ /* 0x000f6800000e0000 */
[----:B------:R-:W3:Y:S02]  /*f570*/  SHFL.IDX PT, R6, R20, 0x2, 0x181f ;  /* 0x00581f0014067f89 */ /* 0x000ee400000e0000 */
[----:B0-----:R-:W-:-:S04]  /*f580*/  @!P2 LEA R10, P5, R59, R3, 0x1 ;  /* 0x000000033b0aa211 */ /* 0x001fc800078a08ff */
[C---:B-1----:R-:W-:Y:S02]  /*f590*/  @!P2 LEA.HI.X R3, R59.reuse, R0, R58, 0x1, P5 ;  /* 0x000000003b03a211 */ /* 0x042fe400028f0c3a */
[----:B------:R0:W1:Y:S01]  /*f5a0*/  SHFL.IDX PT, R0, R20, 0x3, 0x181f ;  /* 0x00781f0014007f89 */ /* 0x00006200000e0000 */
[C---:B--2---:R-:W-:Y:S02]  /*f5b0*/  @!P3 LEA R8, P1, R59.reuse, R5, 0x1 ;  /* 0x000000053b08b211 */ /* 0x044fe400078208ff */
[----:B------:R-:W-:Y:S01]  /*f5c0*/  @!P2 IMAD.MOV.U32 R11, RZ, RZ, R3 ;  /* 0x000000ffff0ba224 */ /* 0x000fe200078e0003 */
[----:B----4-:R-:W-:-:S04]  /*f5d0*/  @!P4 LEA R25, P5, R59, R14, 0x1 ;  /* 0x0000000e3b19c211 */ /* 0x010fc800078a08ff */
[----:B------:R0:W-:Y:S01]  /*f5e0*/  @!P2 ST.E.128 desc[UR42][R10.64], RZ ;  /* 0x000000ff0a00a985 */ /* 0x0001e2000c101d2a */
[C-C-:B-----5:R-:W-:Y:S01]  /*f5f0*/  @!P3 LEA.HI.X R9, R59.reuse, R4, R58.reuse, 0x1, P1 ;  /* 0x000000043b09b211 */ /* 0x160fe200008f0c3a */
[----:B------:R-:W-:Y:S02]  /*f600*/  @!P4 IMAD.MOV.U32 R4, RZ, RZ, R25 ;  /* 0x000000ffff04c224 */ /* 0x000fe400078e0019 */
[----:B------:R0:W2:Y:S01]  /*f610*/  SHFL.IDX PT, R14, R7, 0x3, 0x181f ;  /* 0x00781f00070e7f89 */ /* 0x0000a200000e0000 */
[----:B---3--:R-:W-:-:S03]  /*f620*/  @!P4 LEA.HI.X R5, R59, R6, R58, 0x1, P5 ;  /* 0x000000063b05c211 */ /* 0x008fc600028f0c3a */
[----:B------:R0:W-:Y:S04]  /*f630*/  @!P3 ST.E.128 desc[UR42][R8.64], RZ ;  /* 0x000000ff0800b985 */ /* 0x0001e8000c101d2a */
[----:B------:R0:W-:Y:S02]  /*f640*/  @!P4 ST.E.128 desc[UR42][R4.64], RZ ;  /* 0x000000ff0400c985 */ /* 0x0001e4000c101d2a */
.L_x_13590:
[----:B------:R-:W-:-:S04]  /*f650*/  IADD3 R24, R24, 0x90, RZ ;  /* 0x0000009018187810 */ /* 0x000fc80007ffe0ff */
[----:B------:R-:W-:-:S13]  /*f660*/  ISETP.GE.OR P0, PT, R24, R21, P0 ;  /* 0x000000151800720c */ /* 0x000fda0000706670 */
[----:B--2---:R-:W-:-:S04]  /*f670*/  @!P0 LEA R14, P1, R59, R14, 0x1 ;  /* 0x0000000e3b0e8211 */ /* 0x004fc800078208ff */
[----:B-1----:R-:W-:-:S05]  /*f680*/  @!P0 LEA.HI.X R15, R59, R0, R58, 0x1, P1 ;  /* 0x000000003b0f8211 */ /* 0x002fca00008f0c3a */
[----:B------:R1:W-:Y:S04]  /*f690*/  @!P0 ST.E.128 desc[UR42][R14.64], RZ ;  /* 0x000000ff0e008985 */ /* 0x0003e8000c101d2a */
.L_x_13397:
[----:B------:R-:W-:Y:S05]  /*f6a0*/  BSYNC B0 ;  /* 0x0000000000007941 */ /* 0x000fea0003800000 */
.L_x_13392:
[----:B------:R-:W-:Y:S02]  /*f6b0*/  ULDC UR4, c[0x0][0xc3c] ;  /* 0x00030f0000047ab9 */ /* 0x000fe40000000800 */
[----:B---3--:R-:W-:-:S13]  /*f6c0*/  ISETP.GE.AND P0, PT, R35, UR4, PT ;  /* 0x0000000423007c0c */ /* 0x008fda000bf06270 */
[----:B------:R-:W-:Y:S05]  /*f6d0*/  @!P0 BRA `(.L_x_13406) ;  /* 0xffffff1800608947 */ /* 0x000fea000383ffff */
[----:B------:R-:W-:Y:S05]  /*f6e0*/  BRA `(.L_x_13267) ;  /* 0x0000006c00d47947 */ /* 0x000fea0003800000 */
.L_x_13265:
[----:B------:R-:W-:-:S08]  /*f6f0*/  NOP ;  /* 0x0000000000007918 */ /* 0x000fd00000000000 */
[----:B------:R-:W0:-:S00]  /*f700*/  USETMAXREG.DEALLOC.CTAPOOL 0x20 ;  /* 0x00000020000079c8 */ /* 0x000e0000080e0500 */
[----:B0-----:R-:W2:Y:S01]  /*f710*/  LDL.LU R2, [R1] ;  /* 0x0000000001027983 */ /* 0x001ea20000300800 */
[----:B------:R-:W-:-:S06]  /*f720*/  LOP3.LUT R0, R0, 0x3, RZ, 0xc0, !PT ;  /* 0x0000000300007812 */ /* 0x000fcc00078ec0ff */
[----:B------:R-:W0:Y:S02]  /*f730*/  SHFL.IDX PT, R0, R0, RZ, 0x1f ;  /* 0x00001fff00007589 */ /* 0x000e2400000e0000 */
[----:B0-----:R-:W-:Y:S01]  /*f740*/  ISETP.NE.AND P0, PT, R0, RZ, PT ;  /* 0x000000ff0000720c */ /* 0x001fe20003f05270 */
[----:B------:R-:W-:Y:S01]  /*f750*/  IMAD.MOV.U32 R0, RZ, RZ, RZ ;  /* 0x000000ffff007224 */ /* 0x000fe200078e00ff */
        /* <DEDUP_REMOVED lines=11> */
.L_x_13407:
        /* <DEDUP_REMOVED lines=44> */
.L_x_13411:
[----:B------:R-:W0:Y:S01]  /*fad0*/  LDC R0, c[0x0][0xc3c] ;  /* 0x00030f00ff007b82 */ /* 0x000e220000000800 */
[----:B------:R-:W-:Y:S01]  /*fae0*/  UIADD3 UR4, UR4, 0x1f, URZ ;  /* 0x0000001f04047890 */ /* 0x000fe2000fffe03f */
[----:B------:R-:W-:Y:S02]  /*faf0*/  ULDC UR7, c[0x0][0xc3c] ;  /* 0x00030f0000077ab9 */ /* 0x000fe40000000800 */
[----:B------:R-:W-:-:S03]  /*fb00*/  MOV R27, UR7 ;  /* 0x00000007001b7c02 */ /* 0x000fc60008000f00 */
        /* <DEDUP_REMOVED lines=33> */
.L_x_13409:
        /* <DEDUP_REMOVED lines=19> */
.L_x_13412:
        /* <DEDUP_REMOVED lines=43> */
[----:B------:R-:W-:Y:S01]  /*10100*/  @!P1 IMAD.IADD R4, R4, 0x1, -R5 ;  /* 0x0000000104049824 */ /* 0x000fe200078e0a05 */
[----:B------:R-:W-:Y:S02]  /*10110*/  @!P1 IADD3 R2, R2, 0x1, RZ ;  /* 0x0000000102029810 */ /* 0x000fe40007ffe0ff */
        /* <DEDUP_REMOVED lines=10> */
.L_x_13410:
[----:B------:R-:W-:Y:S01]  /*101c0*/  IMAD.MOV.U32 R25, RZ, RZ, RZ ;  /* 0x000000ffff197224 */ /* 0x000fe200078e00ff */
[----:B------:R-:W-:Y:S01]  /*101d0*/  MOV R26, RZ ;  /* 0x000000ff001a7202 */ /* 0x000fe20000000f00 */
[----:B------:R-:W-:-:S07]  /*101e0*/  IMAD.U32 R24, RZ, RZ, UR6 ;  /* 0x00000006ff187e24 */ /* 0x000fce000f8e00ff */
.L_x_13413:
[----:B------:R-:W-:-:S13]  /*101f0*/  ISETP.NE.AND P0, PT, R7, RZ, PT ;  /* 0x000000ff0700720c */ /* 0x000fda0003f05270 */
[----:B------:R-:W0:Y:S01]  /*10200*/  @!P0 S2R R3, SR_CgaCtaId ;  /* 0x0000000000038919 */ /* 0x000e220000008800 */
[----:B------:R-:W-:-:S04]  /*10210*/  @!P0 MOV R0, 0x400 ;  /* 0x0000040000008802 */ /* 0x000fc80000000f00 */
[----:B0-----:R-:W-:-:S05]  /*10220*/  @!P0 LEA R0, R3, R0, 0x18 ;  /* 0x0000000003008211 */ /* 0x001fca00078ec0ff */
[----:B------:R0:W-:Y:S01]  /*10230*/  @!P0 STS.128 [R0+0x168d0], R24 ;  /* 0x0168d01800008388 */ /* 0x0001e20000000c00 */
[----:B------:R-:W-:Y:S06]  /*10240*/  BAR.ARV 0x5, 0x200 ;  /* 0x0148000000007b1d */ /* 0x000fec0000002000 */
.L_x_13408:
        /* <DEDUP_REMOVED lines=10> */
[----:B------:R-:W-:Y:S01]  /*102f0*/  STL [R1+0x44], RZ ;  /* 0x000044ff01007387 */ /* 0x000fe20000100800 */
[----:B------:R-:W-:Y:S01]  /*10300*/  IMAD.MOV.U32 R28, RZ, RZ, RZ ;  /* 0x000000ffff1c7224 */ /* 0x000fe200078e00ff */
[----:B------:R-:W-:Y:S01]  /*10310*/  MOV R29, 0x1 ;  /* 0x00000001001d7802 */ /* 0x000fe20000000f00 */
[----:B------:R-:W-:Y:S01]  /*10320*/  IMAD.MOV.U32 R22, RZ, RZ, RZ ;  /* 0x000000ffff167224 */ /* 0x000fe200078e00ff */
        /* <DEDUP_REMOVED lines=8> */
[----:B------:R-:W-:Y:S01]  /*103b0*/  LOP3.LUT R2, R0, 0x1f8, RZ, 0xc0, !PT ;  /* 0x000001f800027812 */ /* 0x000fe200078ec0ff */
[----:B------:R-:W-:-:S03]  /*103c0*/  IMAD.MOV.U32 R0, RZ, RZ, 0x1 ;  /* 0x00000001ff007424 */ /* 0x000fc600078e00ff */
[----:B------:R-:W-:Y:S02]  /*103d0*/  LOP3.LUT R2, R2, 0x38, R6, 0x78, !PT ;  /* 0x0000003802027812 */ /* 0x000fe400078e7806 */
[----:B------:R0:W-:Y:S02]  /*103e0*/  STL [R1+0x4], R0 ;  /* 0x0000040001007387 */ /* 0x0001e40000100800 */
[----:B------:R-:W-:Y:S01]  /*103f0*/  LOP3.LUT R4, R2, 0x200, R3, 0xf8, !PT ;  /* 0x0000020002047812 */ /* 0x000fe200078ef803 */
[----:B------:R-:W-:Y:S01]  /*10400*/  IMAD.SHL.U32 R2, R6, 0x10, RZ ;  /* 0x0000001006027824 */ /* 0x000fe200078e00ff */
[----:B------:R-:W-:-:S04]  /*10410*/  SHF.R.U32.HI R3, RZ, 0x3, R5 ;  /* 0x00000003ff037819 */ /* 0x000fc80000011605 */
[----:B------:R-:W-:Y:S01]  /*10420*/  LOP3.LUT R2, R2, 0x70, RZ, 0xc0, !PT ;  /* 0x0000007002027812 */ /* 0x000fe200078ec0ff */
[----:B0-----:R-:W-:-:S03]  /*10430*/  IMAD R0, R4, 0x2, R16 ;  /* 0x0000000204007824 */ /* 0x001fc600078e0210 */
[----:B------:R-:W-:Y:S02]  /*10440*/  LOP3.LUT R2, R3, R2, RZ, 0xfc, !PT ;  /* 0x0000000203027212 */ /* 0x000fe400078efcff */
[----:B------:R0:W-:Y:S05]  /*10450*/  STL [R1+0x28], R0 ;  /* 0x0000280001007387 */ /* 0x0001ea0000100800 */
.L_x_13509:
[----:B-1----:R-:W1:Y:S02]  /*10460*/  LDC.64 R2, c[0x0][0xc88] ;  /* 0x00032200ff027b82 */ /* 0x002e640000000a00 */
[----:B-1----:R-:W-:-:S05]  /*10470*/  IMAD.WIDE R2, R27, 0x4, R2 ;  /* 0x000000041b027825 */ /* 0x002fca00078e0202 */
        /* <DEDUP_REMOVED lines=43> */
[----:B------:R-:W-:Y:S01]  /*10730*/  UIMAD UR4, UR4, UR5, URZ ;  /* 0x00000005040472a4 */ /* 0x000fe2000f8e023f */
[----:B--2---:R-:W-:Y:S02]  /*10740*/  STL [R1+0x1c], R9 ;  /* 0x00001c0901007387 */ /* 0x004fe40000100800 */
[----:B------:R-:W-:Y:S02]  /*10750*/  ULDC UR5, c[0x0][0x348] ;  /* 0x0000d20000057ab9 */ /* 0x000fe40000000800 */
[----:B0-----:R-:W-:Y:S01]  /*10760*/  IMAD.U32 R6, RZ, RZ, UR5 ;  /* 0x00000005ff067e24 */ /* 0x001fe2000f8e00ff */
[----:B---3--:R0:W-:Y:S02]  /*10770*/  STL [R1+0x40], R8 ;  /* 0x0000400801007387 */ /* 0x0081e40000100800 */
[----:B0-----:R-:W-:Y:S01]  /*10780*/  IMAD.U32 R8, RZ, RZ, UR4 ;  /* 0x00000004ff087e24 */ /* 0x001fe2000f8e00ff */
[----:B----4-:R-:W-:Y:S06]  /*10790*/  @P1 BRA `(.L_x_13415) ;  /* 0x0000000000141947 */ /* 0x010fec0003800000 */
[----:B------:R-:W-:Y:S05]  /*107a0*/  @!P0 BRA `(.L_x_13415) ;  /* 0x0000000000108947 */ /* 0x000fea0003800000 */
[----:B------:R-:W2:Y:S04]  /*107b0*/  LDG.E R7, desc[UR42][R2.64] ;  /* 0x0000002a02077981 */ /* 0x000ea8000c1e1900 */
[----:B------:R-:W2:Y:S02]  /*107c0*/  LDG.E R2, desc[UR42][R2.64+0x4] ;  /* 0x0000042a02027981 */ /* 0x000ea4000c1e1900 */
[----:B--2---:R-:W-:-:S05]  /*107d0*/  IMAD.IADD R2, R2, 0x1, -R7 ;  /* 0x0000000102027824 */ /* 0x004fca00078e0a07 */
[----:B------:R0:W-:Y:S02]  /*107e0*/  STL [R1+0x40], R2 ;  /* 0x0000400201007387 */ /* 0x0001e40000100800 */
.L_x_13415:
[----:B------:R-:W-:Y:S01]  /*107f0*/  MOV R11, R10 ;  /* 0x0000000a000b7202 */ /* 0x000fe20000000f00 */
        /* <DEDUP_REMOVED lines=9> */
[----:B-1----:R-:W-:Y:S05]  /*10890*/  @!P0 BRA `(.L_x_13416) ;  /* 0x0000000000108947 */ /* 0x002fea0003800000 */
[----:B------:R-:W-:-:S04]  /*108a0*/  IADD3 R2, P0, R18, UR4, RZ ;  /* 0x0000000412027c10 */ /* 0x000fc8000ff1e0ff */
[----:B------:R-:W-:-:S05]  /*108b0*/  IADD3.X R3, R19, UR5, RZ, P0, !PT ;  /* 0x0000000513037c10 */ /* 0x000fca00087fe4ff */
[----:B------:R0:W5:Y:S01]  /*108c0*/  LDG.E R8, desc[UR42][R2.64] ;  /* 0x0000002a02087981 */ /* 0x000162000c1e1900 */
[----:B------:R-:W-:Y:S05]  /*108d0*/  BRA `(.L_x_13417) ;  /* 0x0000000000247947 */ /* 0x000fea0003800000 */
.L_x_13416:
        /* <DEDUP_REMOVED lines=9> */
.L_x_13417:
[----:B0-----:R-:W2:Y:S04]  /*10970*/  @P2 LDG.E R2, desc[UR42][R4.64] ;  /* 0x0000002a04022981 */ /* 0x001ea8000c1e1900 */
[----:B------:R0:W2:Y:S01]  /*10980*/  @P2 LDG.E R4, desc[UR42][R4.64+0x4] ;  /* 0x0000042a04042981 */ /* 0x0000a2000c1e1900 */
[----:B------:R-:W-:Y:S01]  /*10990*/  BSSY B0, `(.L_x_13418) ;  /* 0x000002c000007945 */ /* 0x000fe20003800000 */
[----:B------:R-:W-:Y:S01]  /*109a0*/  LOP3.LUT R21, R7, 0xff, RZ, 0xc0, !PT ;  /* 0x000000ff07157812 */ /* 0x000fe200078ec0ff */
[----:B------:R-:W-:Y:S02]  /*109b0*/  IMAD.MOV.U32 R3, RZ, RZ, RZ ;  /* 0x000000ffff037224 */ /* 0x000fe400078e00ff */
        /* <DEDUP_REMOVED lines=8> */
[----:B------:R-:W-:-:S04]  /*10a40*/  LEA.HI R20, R2, R20, RZ, 0x7 ;  /* 0x0000001402147211 */ /* 0x000fc800078f38ff */
[----:B------:R-:W-:Y:S01]  /*10a50*/  SHF.R.S32.HI R20, RZ, 0x7, R20 ;  /* 0x00000007ff147819 */ /* 0x000fe20000011414 */
        /* <DEDUP_REMOVED lines=17> */
[----:B------:R-:W-:Y:S02]  /*10b70*/  IABS R3, R9 ;  /* 0x0000000900037213 */ /* 0x000fe40000000000 */
[----:B------:R-:W-:-:S05]  /*10b80*/  IADD3 R2, RZ, -R2, RZ ;  /* 0x80000002ff027210 */ /* 0x000fca0007ffe0ff */
        /* <DEDUP_REMOVED lines=12> */
.L_x_13419:
[----:B------:R-:W-:Y:S05]  /*10c50*/  BSYNC B0 ;  /* 0x0000000000007941 */ /* 0x000fea0003800000 */
.L_x_13418:
        /* <DEDUP_REMOVED lines=8> */
[----:B------:R-:W-:Y:S01]  /*10ce0*/  @P0 VIADD R2, R3, 0x7f ;  /* 0x0000007f03020836 */ /* 0x000fe20000000000 */
[----:B------:R-:W-:-:S04]  /*10cf0*/  SHF.R.U32.HI R3, RZ, 0x7, R5 ;  /* 0x00000007ff037819 */ /* 0x000fc80000011605 */
        /* <DEDUP_REMOVED lines=14> */
.L_x_13593:
[----:B-1----:R-:W-:Y:S02]  /*10de0*/  ISETP.NE.AND P0, PT, R14, RZ, PT ;  /* 0x000000ff0e00720c */ /* 0x002fe40003f05270 */
[----:B------:R-:W-:-:S11]  /*10df0*/  PLOP3.LUT P6, PT, PT, PT, PT, 0x8, 0x0 ;  /* 0x000000000000781c */ /* 0x000fd60003fce170 */
[----:B------:R-:W-:Y:S05]  /*10e00*/  @P0 BRA `(.L_x_13423) ;  /* 0x00000000000c0947 */ /* 0x000fea0003800000 */
[----:B------:R-:W-:-:S03]  /*10e10*/  UMOV UR4, 0xffffffff ;  /* 0xffffffff00047882 */ /* 0x000fc60000000000 */
[----:B------:R-:W-:Y:S05]  /*10e20*/  BRA.DIV UR4, `(.L_x_13424) ;  /* 0x00000072046c7947 */ /* 0x000fea000b800000 */
[----:B------:R-:W-:-:S13]  /*10e30*/  ELECT P6, URZ, PT ;  /* 0x00000000003f782f */ /* 0x000fda00038c0000 */
.L_x_13423:
        /* <DEDUP_REMOVED lines=9> */
.L_x_13596:
[----:B------:R-:W-:Y:S05]  /*10ed0*/  BSYNC B1 ;  /* 0x0000000000017941 */ /* 0x000fea0003800000 */
.L_x_13425:
[----:B------:R-:W-:Y:S04]  /*10ee0*/  BSSY B1, `(.L_x_13427) ;  /* 0x0000050000017945 */ /* 0x000fe80003800000 */
[----:B------:R-:W-:Y:S05]  /*10ef0*/  @!P6 BRA `(.L_x_13428) ;  /* 0x000000040038e947 */ /* 0x000fea0003800000 */
[----:B------:R-:W2:Y:S01]  /*10f00*/  LDL R8, [R1+0x4] ;  /* 0x0000040001087983 */ /* 0x000ea20000100800 */
[----:B0-----:R-:W-:Y:S01]  /*10f10*/  IMAD R6, R28, 0x8, R16 ;  /* 0x000000081c067824 */ /* 0x001fe200078e0210 */
[----:B------:R-:W0:Y:S01]  /*10f20*/  S2R R7, SR_TID.X ;  /* 0x0000000000077919 */ /* 0x000e220000002100 */
[----:B------:R-:W-:Y:S01]  /*10f30*/  BSSY B2, `(.L_x_13429) ;  /* 0x0000006000027945 */ /* 0x000fe20003800000 */
[----:B0-----:R-:W-:-:S04]  /*10f40*/  LOP3.LUT R7, R7, 0x7f, RZ, 0xc0, !PT ;  /* 0x0000007f07077812 */ /* 0x001fc800078ec0ff */
[----:B------:R-:W-:Y:S02]  /*10f50*/  ISETP.NE.AND P2, PT, R7, RZ, PT ;  /* 0x000000ff0700720c */ /* 0x000fe40003f45270 */
[----:B--2---:R-:W-:-:S04]  /*10f60*/  SHF.L.U32 R10, R8, 0x1f, RZ ;  /* 0x0000001f080a7819 */ /* 0x004fc800000006ff */
[----:B------:R-:W0:Y:S02]  /*10f70*/  SYNCS.PHASECHK.TRANS64.TRYWAIT P0, [R6+URZ+0x168a0], R10 ;  /* 0x0168a00a060075a7 */ /* 0x000e24000800017f */
[----:B0-----:R-:W-:Y:S05]  /*10f80*/  @!P0 BRA `(.L_x_13430) ;  /* 0x0000007000488947 */ /* 0x001fea0003800000 */
.L_x_13597:
[----:B------:R-:W-:Y:S05]  /*10f90*/  BSYNC B2 ;  /* 0x0000000000027941 */ /* 0x000fea0003800000 */
.L_x_13429:
        /* <DEDUP_REMOVED lines=9> */
.L_x_13432:
[----:B------:R-:W-:Y:S05]  /*11030*/  BSYNC B2 ;  /* 0x0000000000027941 */ /* 0x000fea0003800000 */
.L_x_13431:
[----:B------:R-:W-:Y:S01]  /*11040*/  IMAD.MOV.U32 R12, RZ, RZ, RZ ;  /* 0x000000ffff0c7224 */ /* 0x000fe200078e00ff */
[----:B------:R-:W-:Y:S01]  /*11050*/  UIADD3 UR4, UP0, UR40, 0x570, URZ ;  /* 0x0000057028047890 */ /* 0x000fe2000ff1e03f */
[----:B------:R-:W-:Y:S01]  /*11060*/  IMAD R7, R5, 0x80, R0 ;  /* 0x0000008005077824 */ /* 0x000fe200078e0200 */
[----:B------:R-:W-:Y:S01]  /*11070*/  PLOP3.LUT P0, PT, PT, PT, PT, 0x80, 0x0 ;  /* 0x000000000000781c */ /* 0x000fe20003f0f070 */
[----:B------:R-:W-:Y:S01]  /*11080*/  IMAD R8, R28, 0x4000, R16 ;  /* 0x000040001c087824 */ /* 0x000fe200078e0210 */
[----:B------:R-:W-:Y:S01]  /*11090*/  R2UR UR10, R12 ;  /* 0x000000000c0a72ca */ /* 0x000fe200000e0000 */
[----:B------:R-:W-:Y:S01]  /*110a0*/  VIADD R7, R7, 0xffffff80 ;  /* 0xffffff8007077836 */ /* 0x000fe20000000000 */
[----:B------:R-:W-:Y:S01]  /*110b0*/  SHF.L.U32 R11, R28, 0xd, RZ ;  /* 0x0000000d1c0b7819 */ /* 0x000fe200000006ff */
[----:B------:R-:W-:Y:S01]  /*110c0*/  VIADD R8, R8, 0xe400 ;  /* 0x0000e40008087836 */ /* 0x000fe20000000000 */
[----:B------:R-:W-:Y:S01]  /*110d0*/  UIADD3.X UR5, URZ, UR41, URZ, UP0, !UPT ;  /* 0x000000293f057290 */ /* 0x000fe200087fe43f */
[----:B------:R-:W-:Y:S01]  /*110e0*/  VIADD R9, R6, 0x16890 ;  /* 0x0001689006097836 */ /* 0x000fe20000000000 */
[----:B------:R-:W-:Y:S01]  /*110f0*/  UMOV UR6, 0x0 ;  /* 0x0000000000067882 */ /* 0x000fe20000000000 */
[----:B------:R-:W-:-:S09]  /*11100*/  UMOV UR7, 0x12f00000 ;  /* 0x12f0000000077882 */ /* 0x000fd20000000000 */
.L_x_13433:
        /* <DEDUP_REMOVED lines=13> */
.L_x_13598:
[----:B------:R-:W-:Y:S05]  /*111e0*/  BSYNC B2 ;  /* 0x0000000000027941 */ /* 0x000fea0003800000 */
.L_x_13434:
        /* <DEDUP_REMOVED lines=11> */
.L_x_13437:
[----:B------:R-:W-:Y:S05]  /*112a0*/  BSYNC B2 ;  /* 0x0000000000027941 */ /* 0x000fea0003800000 */
.L_x_13436:
[----:B------:R-:W-:Y:S01]  /*112b0*/  R2UR UR10, R12 ;  /* 0x000000000c0a72ca */ /* 0x000fe200000e0000 */
[----:B------:R-:W-:Y:S01]  /*112c0*/  UIADD3 UR4, UP0, UR40, 0x670, URZ ;  /* 0x0000067028047890 */ /* 0x000fe2000ff1e03f */
[----:B------:R-:W-:Y:S01]  /*112d0*/  R2UR UR7, R9 ;  /* 0x00000000090772ca */ /* 0x000fe200000e0000 */
[----:B01----:R-:W-:Y:S01]  /*112e0*/  VIADD R6, R6, 0x168b0 ;  /* 0x000168b006067836 */ /* 0x003fe20000000000 */
[----:B------:R-:W-:Y:S01]  /*112f0*/  R2UR UR6, R8 ;  /* 0x00000000080672ca */ /* 0x000fe200000e0000 */
[----:B------:R-:W-:Y:S01]  /*11300*/  IMAD R8, R11, 0x2, R16 ;  /* 0x000000020b087824 */ /* 0x000fe200078e0210 */
[----:B------:R-:W-:Y:S01]  /*11310*/  PLOP3.LUT P0, PT, PT, PT, PT, 0x80, 0x0 ;  /* 0x000000000000781c */ /* 0x000fe20003f0f070 */
[----:B------:R-:W-:Y:S02]  /*11320*/  UIADD3.X UR5, URZ, UR41, URZ, UP0, !UPT ;  /* 0x000000293f057290 */ /* 0x000fe400087fe43f */
[----:B------:R-:W-:-:S10]  /*11330*/  VIADD R8, R8, 0x400 ;  /* 0x0000040008087836 */ /* 0x000fd40000000000 */
.L_x_13438:
        /* <DEDUP_REMOVED lines=10> */
.L_x_13428:
[----:B------:R-:W-:Y:S05]  /*113e0*/  BSYNC B1 ;  /* 0x0000000000017941 */ /* 0x000fea0003800000 */
.L_x_13427:
[----:B------:R-:W2:Y:S01]  /*113f0*/  LDL.LU R9, [R1+0x4] ;  /* 0x0000040001097983 */ /* 0x000ea20000300800 */
[----:B------:R-:W-:Y:S01]  /*11400*/  VIADD R28, R28, 0x1 ;  /* 0x000000011c1c7836 */ /* 0x000fe20000000000 */
[----:B------:R-:W-:Y:S01]  /*11410*/  PLOP3.LUT P0, PT, PT, PT, PT, 0x8, 0x0 ;  /* 0x000000000000781c */ /* 0x000fe20003f0e170 */
[----:B------:R-:W-:-:S03]  /*11420*/  VIADD R5, R5, 0xfffffffe ;  /* 0xfffffffe05057836 */ /* 0x000fc60000000000 */
[C---:B------:R-:W-:Y:S02]  /*11430*/  ISETP.NE.AND P2, PT, R28.reuse, 0x2, PT ;  /* 0x000000021c00780c */ /* 0x040fe40003f45270 */
[----:B------:R-:W-:Y:S02]  /*11440*/  ISETP.GE.AND P3, PT, R5, R3, PT ;  /* 0x000000030500720c */ /* 0x000fe40003f66270 */
[----:B0-----:R-:W-:Y:S02]  /*11450*/  SEL R6, RZ, 0x1, P2 ;  /* 0x00000001ff067807 */ /* 0x001fe40001000000 */
[----:B------:R-:W-:Y:S02]  /*11460*/  SEL R28, R28, RZ, P2 ;  /* 0x000000ff1c1c7207 */ /* 0x000fe40001000000 */
[----:B--2---:R-:W-:-:S05]  /*11470*/  LOP3.LUT R9, R9, R6, RZ, 0x3c, !PT ;  /* 0x0000000609097212 */ /* 0x004fca00078e3cff */
[----:B------:R0:W-:Y:S02]  /*11480*/  STL [R1+0x4], R9 ;  /* 0x0000040901007387 */ /* 0x0001e40000100800 */
[----:B------:R-:W-:Y:S05]  /*11490*/  @!P3 BRA `(.L_x_13421) ;  /* 0x000000040064b947 */ /* 0x000fea0003800000 */
.L_x_13451:
[----:B------:R-:W-:Y:S05]  /*114a0*/  YIELD ;  /* 0x0000000000007946 */ /* 0x000fea0003800000 */
[----:B------:R-:W-:Y:S04]  /*114b0*/  BSSY B1, `(.L_x_13439) ;  /* 0x000004d000017945 */ /* 0x000fe80003800000 */
[----:B-1----:R-:W-:Y:S05]  /*114c0*/  @!P6 BRA `(.L_x_13440) ;  /* 0x00000004002ce947 */ /* 0x002fea0003800000 */
[----:B------:R-:W2:Y:S01]  /*114d0*/  LDL R7, [R1+0x4] ;  /* 0x0000040001077983 */ /* 0x000ea20000100800 */
[----:B------:R-:W1:Y:S02]  /*114e0*/  S2R R6, SR_TID.X ;  /* 0x0000000000067919 */ /* 0x000e640000002100 */
[----:B-1----:R-:W-:Y:S02]  /*114f0*/  LOP3.LUT R8, R6, 0x7f, RZ, 0xc0, !PT ;  /* 0x0000007f06087812 */ /* 0x002fe400078ec0ff */
[----:B------:R-:W-:Y:S01]  /*11500*/  LEA R6, R28, R16, 0x3 ;  /* 0x000000101c067211 */ /* 0x000fe200078e18ff */
[----:B------:R-:W-:Y:S01]  /*11510*/  BSSY B2, `(.L_x_13441) ;  /* 0x0000005000027945 */ /* 0x000fe20003800000 */
[----:B------:R-:W-:Y:S02]  /*11520*/  ISETP.NE.AND P3, PT, R8, RZ, PT ;  /* 0x000000ff0800720c */ /* 0x000fe40003f65270 */
[----:B--2---:R-:W-:-:S04]  /*11530*/  SHF.L.U32 R7, R7, 0x1f, RZ ;  /* 0x0000001f07077819 */ /* 0x004fc800000006ff */
[----:B------:R-:W1:Y:S02]  /*11540*/  SYNCS.PHASECHK.TRANS64.TRYWAIT P2, [R6+URZ+0x168a0], R7 ;  /* 0x0168a007060075a7 */ /* 0x000e64000804017f */
[----:B-1----:R-:W-:Y:S05]  /*11550*/  @!P2 BRA `(.L_x_13442) ;  /* 0x0000006800fca947 */ /* 0x002fea0003800000 */
.L_x_13599:
[----:B------:R-:W-:Y:S05]  /*11560*/  BSYNC B2 ;  /* 0x0000000000027941 */ /* 0x000fea0003800000 */
.L_x_13441:
[----:B------:R-:W-:Y:S04]  /*11570*/  BSSY B2, `(.L_x_13443) ;  /* 0x0000009000027945 */ /* 0x000fe80003800000 */
[----:B------:R-:W-:Y:S05]  /*11580*/  @P3 BRA `(.L_x_13444) ;  /* 0x00000000001c3947 */ /* 0x000fea0003800000 */
[----:B------:R-:W0:Y:S02]  /*11590*/  S2R R8, SR_TID.X ;  /* 0x0000000000087919 */ /* 0x000e240000002100 */
[----:B0-----:R-:W-:Y:S01]  /*115a0*/  LOP3.LUT R9, R8, 0x1f, RZ, 0xc0, !PT ;  /* 0x0000001f08097812 */ /* 0x001fe200078ec0ff */
[----:B------:R-:W-:-:S03]  /*115b0*/  IMAD.MOV.U32 R8, RZ, RZ, 0x4000 ;  /* 0x00004000ff087424 */ /* 0x000fc600078e00ff */
[----:B------:R-:W-:Y:S01]  /*115c0*/  ISETP.NE.AND P2, PT, R9, RZ, PT ;  /* 0x000000ff0900720c */ /* 0x000fe20003f45270 */
[----:B------:R2:W-:-:S12]  /*115d0*/  SYNCS.ARRIVE.TRANS64 RZ, [R6+URZ+0x16890], R8 ;  /* 0x0168900806ff79a7 */ /* 0x0005d8000800003f */
[----:B--2---:R-:W-:Y:S05]  /*115e0*/  @!P2 BRA `(.L_x_13444) ;  /* 0x000000000004a947 */ /* 0x004fea0003800000 */
[----:B------:R-:W-:Y:S01]  /*115f0*/  BPT.TRAP 0x1 ;  /* 0x000000040000795c */ /* 0x000fe20000300000 */
.L_x_13444:
[----:B------:R-:W-:Y:S05]  /*11600*/  BSYNC B2 ;  /* 0x0000000000027941 */ /* 0x000fea0003800000 */
.L_x_13443:
        /* <DEDUP_REMOVED lines=11> */
.L_x_13445:
        /* <DEDUP_REMOVED lines=13> */
.L_x_13600:
[----:B------:R-:W-:Y:S05]  /*11790*/  BSYNC B2 ;  /* 0x0000000000027941 */ /* 0x000fea0003800000 */
.L_x_13446:
        /* <DEDUP_REMOVED lines=11> */
.L_x_13449:
[----:B------:R-:W-:Y:S05]  /*11850*/  BSYNC B2 ;  /* 0x0000000000027941 */ /* 0x000fea0003800000 */
.L_x_13448:
[----:B------:R-:W-:Y:S01]  /*11860*/  R2UR UR10, R12 ;  /* 0x000000000c0a72ca */ /* 0x000fe200000e0000 */
[----:B------:R-:W-:Y:S01]  /*11870*/  UIADD3 UR4, UP0, UR40, 0x670, URZ ;  /* 0x0000067028047890 */ /* 0x000fe2000ff1e03f */
[----:B------:R-:W-:Y:S01]  /*11880*/  R2UR UR6, R10 ;  /* 0x000000000a0672ca */ /* 0x000fe200000e0000 */
[----:B01----:R-:W-:Y:S01]  /*11890*/  VIADD R6, R6, 0x168b0 ;  /* 0x000168b006067836 */ /* 0x003fe20000000000 */
[----:B------:R-:W-:Y:S01]  /*118a0*/  R2UR UR7, R11 ;  /* 0x000000000b0772ca */ /* 0x000fe200000e0000 */
[----:B------:R-:W-:Y:S01]  /*118b0*/  UIADD3.X UR5, URZ, UR41, URZ, UP0, !UPT ;  /* 0x000000293f057290 */ /* 0x000fe200087fe43f */
[----:B------:R-:W-:Y:S02]  /*118c0*/  PLOP3.LUT P2, PT, PT, PT, PT, 0x80, 0x0 ;  /* 0x000000000000781c */ /* 0x000fe40003f4f070 */
[----:B------:R-:W-:-:S11]  /*118d0*/  IADD3 R8, R8, 0x400, RZ ;  /* 0x0000040008087810 */ /* 0x000fd60007ffe0ff */
.L_x_13450:
        /* <DEDUP_REMOVED lines=10> */
.L_x_13440:
[----:B------:R-:W-:Y:S05]  /*11980*/  BSYNC B1 ;  /* 0x0000000000017941 */ /* 0x000fea0003800000 */
.L_x_13439:
        /* <DEDUP_REMOVED lines=10> */
.L_x_13421:
[----:B------:R-:W-:Y:S05]  /*11a30*/  BSYNC B0 ;  /* 0x0000000000007941 */ /* 0x000fea0003800000 */
.L_x_13420:
[----:B------:R-:W-:Y:S05]  /*11a40*/  @!P0 WARPSYNC.ALL ;  /* 0x0000000000008948 */ /* 0x000fea0003800000 */
[----:B------:R-:W-:Y:S01]  /*11a50*/  @!P0 BAR.SYNC.DEFER_BLOCKING 0xc, 0x200 ;  /* 0x0308000000008b1d */ /* 0x000fe20000010000 */
[----:B------:R-:W-:-:S05]  /*11a60*/  IMAD.MOV.U32 R0, RZ, RZ, RZ ;  /* 0x000000ffff007224 */ /* 0x000fca00078e00ff */
[----:B------:R-:W-:Y:S04]  /*11a70*/  BSSY B0, `(.L_x_13452) ;  /* 0x000001e000007945 */ /* 0x000fe80003800000 */
[----:B------:R-:W-:Y:S05]  /*11a80*/  @!P1 BRA `(.L_x_13453) ;  /* 0x0000000000709947 */ /* 0x000fea0003800000 */
[----:B------:R-:W-:-:S13]  /*11a90*/  ISETP.NE.AND P0, PT, R4, RZ, PT ;  /* 0x000000ff0400720c */ /* 0x000fda0003f05270 */
[----:B------:R-:W2:Y:S02]  /*11aa0*/  @!P0 LDC R4, c[0x0][0x9f0] ;  /* 0x00027c00ff048b82 */ /* 0x000ea40000000800 */
[-C--:B--2---:R-:W-:Y:S02]  /*11ab0*/  IABS R0, R4.reuse ;  /* 0x0000000400007213 */ /* 0x084fe40000000000 */
[----:B------:R-:W-:Y:S02]  /*11ac0*/  IABS R6, R4 ;  /* 0x0000000400067213 */ /* 0x000fe40000000000 */
[----:B------:R-:W2:Y:S03]  /*11ad0*/  I2F.RP R2, R0 ;  /* 0x0000000000027306 */ /* 0x000ea60000209400 */
        /* <DEDUP_REMOVED lines=23> */
.L_x_13453:
[----:B------:R-:W-:Y:S05]  /*11c50*/  BSYNC B0 ;  /* 0x0000000000007941 */ /* 0x000fea0003800000 */
.L_x_13452:
        /* <DEDUP_REMOVED lines=20> */
[----:B-1----:R-:W1:Y:S01]  /*11da0*/  POPC R7, R4 ;  /* 0x0000000400077309 */ /* 0x002e620000000000 */
[----:B--2---:R-:W1:Y:S02]  /*11db0*/  SHFL.IDX PT, R0, R3, R0, 0x1f ;  /* 0x00001f0003007589 */ /* 0x004e6400000e0000 */
[----:B-1----:R-:W-:Y:S01]  /*11dc0*/  IADD3 R24, R0, UR37, R7 ;  /* 0x0000002500187c10 */ /* 0x002fe2000fffe007 */
[----:B------:R-:W-:Y:S06]  /*11dd0*/  BRA `(.L_x_13456) ;  /* 0x0000003800287947 */ /* 0x000fec0003800000 */
.L_x_13455:
        /* <DEDUP_REMOVED lines=10> */
[----:B------:R-:W2:Y:S01]  /*11e80*/  LDC.64 R2, c[0x4][R2] ;  /* 0x0100000002027b82 */ /* 0x000ea20000000a00 */
[----:B------:R-:W-:Y:S02]  /*11e90*/  IMAD.U32 R5, RZ, RZ, UR7 ;  /* 0x00000007ff057e24 */ /* 0x000fe4000f8e00ff */
[----:B------:R-:W-:Y:S02]  /*11ea0*/  IMAD.U32 R6, RZ, RZ, UR8 ;  /* 0x00000008ff067e24 */ /* 0x000fe4000f8e00ff */
[----:B-1----:R-:W-:-:S02]  /*11eb0*/  IMAD.U32 R7, RZ, RZ, UR9 ;  /* 0x00000009ff077e24 */ /* 0x002fc4000f8e00ff */
[----:B------:R-:W-:Y:S02]  /*11ec0*/  IMAD.U32 R10, RZ, RZ, UR4 ;  /* 0x00000004ff0a7e24 */ /* 0x000fe4000f8e00ff */
[----:B------:R-:W-:Y:S02]  /*11ed0*/  IMAD.MOV.U32 R8, RZ, RZ, 0x70 ;  /* 0x00000070ff087424 */ /* 0x000fe400078e00ff */
[----:B------:R-:W-:Y:S02]  /*11ee0*/  IMAD.MOV.U32 R12, RZ, RZ, 0x1 ;  /* 0x00000001ff0c7424 */ /* 0x000fe400078e00ff */
[----:B------:R-:W-:-:S07]  /*11ef0*/  IMAD.MOV.U32 R13, RZ, RZ, RZ ;  /* 0x000000ffff0d7224 */ /* 0x000fce00078e00ff */
[----:B------:R-:W-:-:S07]  /*11f00*/  LEPC R20, `(.L_x_13458) ;  /* 0x000000001014794e */ /* 0x000fce0000000000 */
[----:B0-2---:R-:W-:Y:S05]  /*11f10*/  CALL.ABS.NOINC R2 ;  /* 0x0000000002007343 */ /* 0x005fea0003c00000 */
.L_x_13458:
[----:B------:R-:W-:Y:S05]  /*11f20*/  BSYNC B6 ;  /* 0x0000000000067941 */ /* 0x000fea0003800000 */
.L_x_13457:
        /* <DEDUP_REMOVED lines=9> */
[----:B------:R-:W-:Y:S01]  /*11fc0*/  IMAD.U32 R4, RZ, RZ, UR6 ;  /* 0x00000006ff047e24 */ /* 0x000fe2000f8e00ff */
[----:B------:R-:W-:Y:S01]  /*11fd0*/  MOV R11, UR5 ;  /* 0x00000005000b7c02 */ /* 0x000fe20008000f00 */
[----:B------:R-:W-:Y:S02]  /*11fe0*/  IMAD.U32 R5, RZ, RZ, UR7 ;  /* 0x00000007ff057e24 */ /* 0x000fe4000f8e00ff */
[----:B------:R-:W-:Y:S02]  /*11ff0*/  IMAD.U32 R6, RZ, RZ, UR8 ;  /* 0x00000008ff067e24 */ /* 0x000fe4000f8e00ff */
[----:B-1----:R-:W-:-:S02]  /*12000*/  IMAD.U32 R7, RZ, RZ, UR9 ;  /* 0x00000009ff077e24 */ /* 0x002fc4000f8e00ff */
[----:B------:R-:W-:Y:S02]  /*12010*/  IMAD.U32 R10, RZ, RZ, UR4 ;  /* 0x00000004ff0a7e24 */ /* 0x000fe4000f8e00ff */
[----:B------:R-:W-:Y:S02]  /*12020*/  IMAD.MOV.U32 R8, RZ, RZ, 0x70 ;  /* 0x00000070ff087424 */ /* 0x000fe400078e00ff */
[----:B------:R-:W-:Y:S02]  /*12030*/  IMAD.MOV.U32 R12, RZ, RZ, 0x1 ;  /* 0x00000001ff0c7424 */ /* 0x000fe400078e00ff */
[----:B--2---:R-:W-:-:S07]  /*12040*/  IMAD.MOV.U32 R13, RZ, RZ, RZ ;  /* 0x000000ffff0d7224 */ /* 0x004fce00078e00ff */
[----:B------:R-:W-:-:S07]  /*12050*/  LEPC R20, `(.L_x_13461) ;  /* 0x000000001014794e */ /* 0x000fce0000000000 */
[----:B0--3--:R-:W-:Y:S05]  /*12060*/  CALL.ABS.NOINC R2 ;  /* 0x0000000002007343 */ /* 0x009fea0003c00000 */
.L_x_13461:
        /* <DEDUP_REMOVED lines=15> */
.L_x_13460:
[----:B------:R-:W-:Y:S05]  /*12160*/  BSYNC B6 ;  /* 0x0000000000067941 */ /* 0x000fea0003800000 */
.L_x_13459:
[----:B------:R2:W3:Y:S01]  /*12170*/  LDL R20, [R1+0xc] ;  /* 0x00000c0001147983 */ /* 0x0004e20000100800 */
[----:B------:R-:W-:Y:S01]  /*12180*/  ULDC.64 UR4, c[0x0][0x9f8] ;  /* 0x00027e0000047ab9 */ /* 0x000fe20000000a00 */
[----:B------:R-:W-:Y:S01]  /*12190*/  IMAD.MOV.U32 R2, RZ, RZ, R26 ;  /* 0x000000ffff027224 */ /* 0x000fe200078e001a */
[----:B------:R-:W-:Y:S01]  /*121a0*/  ISETP.NE.U32.AND P0, PT, RZ, UR4, PT ;  /* 0x00000004ff007c0c */ /* 0x000fe2000bf05070 */
[----:B------:R-:W4:Y:S01]  /*121b0*/  LDL R26, [R1+0x14] ;  /* 0x00001400011a7983 */ /* 0x000f220000100800 */
[----:B------:R-:W1:Y:S02]  /*121c0*/  LDC R6, c[0x0][0x430] ;  /* 0x00010c00ff067b82 */ /* 0x000e640000000800 */
[----:B------:R-:W-:Y:S01]  /*121d0*/  ISETP.NE.AND.EX P0, PT, RZ, UR5, PT, P0 ;  /* 0x00000005ff007c0c */ /* 0x000fe2000bf05300 */
[----:B------:R-:W2:Y:S01]  /*121e0*/  LDL R21, [R1+0x1c] ;  /* 0x00001c0001157983 */ /* 0x000ea20000100800 */
[----:B------:R-:W3:Y:S03]  /*121f0*/  S2R R23, SR_TID.X ;  /* 0x0000000000177919 */ /* 0x000ee60000002100 */
[----:B0-----:R-:W2:Y:S08]  /*12200*/  LDL.LU R9, [R1] ;  /* 0x0000000001097983 */ /* 0x001eb00000300800 */
[----:B------:R-:W-:-:S04]  /*12210*/  @P0 IADD3 R18, P1, R18, UR4, RZ ;  /* 0x0000000412120c10 */ /* 0x000fc8000ff3e0ff */
[----:B------:R-:W-:Y:S02]  /*12220*/  @P0 IADD3.X R19, R19, UR5, RZ, P1, !PT ;  /* 0x0000000513130c10 */ /* 0x000fe40008ffe4ff */
[----:B-1----:R-:W-:-:S13]  /*12230*/  ISETP.NE.AND P1, PT, R6, 0x1, PT ;  /* 0x000000010600780c */ /* 0x002fda0003f25270 */
[----:B------:R-:W0:Y:S01]  /*12240*/  @P1 LDC R3, c[0x0][0x434] ;  /* 0x00010d00ff031b82 */ /* 0x000e220000000800 */
[----:B---3--:R-:W3:Y:S01]  /*12250*/  @P0 LDG.E R20, desc[UR42][R18.64] ;  /* 0x0000002a12140981 */ /* 0x008ee2000c1e1900 */
[C---:B------:R-:W-:Y:S01]  /*12260*/  LOP3.LUT R0, R23.reuse, 0x7f, RZ, 0xc0, !PT ;  /* 0x0000007f17007812 */ /* 0x040fe200078ec0ff */
[----:B------:R-:W-:Y:S02]  /*12270*/  IMAD.SHL.U32 R4, R23, 0x10, RZ ;  /* 0x0000001017047824 */ /* 0x000fe400078e00ff */
[----:B------:R-:W-:-:S03]  /*12280*/  VIADD R23, R2, 0xffffffff ;  /* 0xffffffff02177836 */ /* 0x000fc60000000000 */
[----:B------:R-:W1:Y:S01]  /*12290*/  @P1 LDC R2, c[0x0][0x438] ;  /* 0x00010e00ff021b82 */ /* 0x000e620000000800 */
[----:B------:R-:W-:Y:S01]  /*122a0*/  SHF.R.U32.HI R0, RZ, 0x3, R0 ;  /* 0x00000003ff007819 */ /* 0x000fe20000011600 */
[----:B------:R-:W-:Y:S01]  /*122b0*/  IMAD.SHL.U32 R8, R23, 0x80, RZ ;  /* 0x0000008017087824 */ /* 0x000fe200078e00ff */
[----:B------:R-:W-:-:S04]  /*122c0*/  LOP3.LUT R4, R4, 0x70, RZ, 0xc0, !PT ;  /* 0x0000007004047812 */ /* 0x000fc800078ec0ff */
[----:B------:R-:W-:Y:S01]  /*122d0*/  LOP3.LUT R0, R8, R0, R4, 0xfe, !PT ;  /* 0x0000000008007212 */ /* 0x000fe200078efe04 */
[----:B---3--:R-:W-:Y:S03]  /*122e0*/  @P0 STL [R1+0xc], R20 ;  /* 0x00000c1401000387 */ /* 0x008fe60000100800 */
[C---:B----4-:R-:W-:Y:S01]  /*122f0*/  ISETP.GE.AND P0, PT, R0.reuse, R26, PT ;  /* 0x0000001a0000720c */ /* 0x050fe20003f06270 */
[----:B--2---:R-:W-:-:S04]  /*12300*/  IMAD.IADD R0, R0, 0x1, R21 ;  /* 0x0000000100007824 */ /* 0x004fc800078e0215 */
[----:B0-----:R-:W-:-:S04]  /*12310*/  @P1 IMAD.HI.U32 R3, R0, R3, RZ ;  /* 0x0000000300031227 */ /* 0x001fc800078e00ff */
[----:B------:R-:W-:Y:S01]  /*12320*/  IMAD.MOV.U32 R4, RZ, RZ, R0 ;  /* 0x000000ffff047224 */ /* 0x000fe200078e0000 */
[----:B-1----:R-:W-:-:S03]  /*12330*/  @P1 SHF.R.U32.HI R4, RZ, R2, R3 ;  /* 0x00000002ff041219 */ /* 0x002fc60000011603 */
[----:B------:R-:W0:Y:S01]  /*12340*/  @!P0 LDC.64 R2, c[0x0][0x428] ;  /* 0x00010a00ff028b82 */ /* 0x000e220000000a00 */
[----:B------:R-:W-:Y:S01]  /*12350*/  SHF.R.S32.HI R7, RZ, 0x1f, R20 ;  /* 0x0000001fff077819 */ /* 0x000fe20000011414 */
[----:B------:R-:W-:-:S04]  /*12360*/  IMAD.MOV R5, RZ, RZ, -R4 ;  /* 0x000000ffff057224 */ /* 0x000fc800078e0a04 */
[----:B------:R-:W-:Y:S01]  /*12370*/  IMAD R0, R6, R5, R0 ;  /* 0x0000000506007224 */ /* 0x000fe200078e0200 */
[--C-:B------:R-:W-:Y:S01]  /*12380*/  @!P0 SHF.R.S32.HI R5, RZ, 0x1f, R4.reuse ;  /* 0x0000001fff058819 */ /* 0x100fe20000011404 */
[----:B------:R0:W-:Y:S02]  /*12390*/  STL [R1+0x20], R7 ;  /* 0x0000200701007387 */ /* 0x0001e40000100800 */
[-C--:B0-----:R-:W-:Y:S02]  /*123a0*/  @!P0 IMAD R7, R7, R2.reuse, RZ ;  /* 0x0000000207078224 */ /* 0x081fe400078e02ff */
[----:B------:R-:W-:-:S04]  /*123b0*/  @!P0 IMAD.WIDE.U32 R4, R20, R2, R4 ;  /* 0x0000000214048225 */ /* 0x000fc800078e0004 */
[----:B------:R-:W-:Y:S02]  /*123c0*/  @!P0 IMAD R7, R20, R3, R7 ;  /* 0x0000000314078224 */ /* 0x000fe400078e0207 */
[----:B------:R-:W0:Y:S03]  /*123d0*/  @!P0 LDC.64 R2, c[0x0][0x418] ;  /* 0x00010600ff028b82 */ /* 0x000e260000000a00 */
[----:B------:R-:W-:Y:S02]  /*123e0*/  @!P0 IADD3 R7, R5, R7, RZ ;  /* 0x0000000705078210 */ /* 0x000fe40007ffe0ff */
[----:B0-----:R-:W-:Y:S01]  /*123f0*/  @!P0 LEA R6, P1, R4, R2, 0x2 ;  /* 0x0000000204068211 */ /* 0x001fe200078210ff */
[----:B------:R-:W-:-:S03]  /*12400*/  IMAD.MOV.U32 R2, RZ, RZ, RZ ;  /* 0x000000ffff027224 */ /* 0x000fc600078e00ff */
[----:B------:R-:W-:-:S05]  /*12410*/  @!P0 LEA.HI.X R7, R4, R3, R7, 0x2, P1 ;  /* 0x0000000304078211 */ /* 0x000fca00008f1407 */
[----:B------:R0:W5:Y:S01]  /*12420*/  @!P0 LDG.E R2, desc[UR42][R6.64] ;  /* 0x0000002a06028981 */ /* 0x000162000c1e1900 */
[----:B------:R-:W-:-:S05]  /*12430*/  IMAD.U32 R10, RZ, RZ, UR38 ;  /* 0x00000026ff0a7e24 */ /* 0x000fca000f8e00ff */
[----:B------:R-:W-:Y:S02]  /*12440*/  ISETP.NE.AND P2, PT, R10, 0x3, PT ;  /* 0x000000030a00780c */ /* 0x000fe40003f45270 */
[----:B------:R-:W-:-:S11]  /*12450*/  LOP3.LUT R9, R9, 0xfffffffd, RZ, 0xc0, !PT ;  /* 0xfffffffd09097812 */ /* 0x000fd600078ec0ff */
[----:B------:R-:W-:-:S05]  /*12460*/  @P2 LOP3.LUT R9, R9, 0x2, RZ, 0xfc, !PT ;  /* 0x0000000209092812 */ /* 0x000fca00078efcff */
[----:B------:R0:W-:Y:S01]  /*12470*/  STL [R1], R9 ;  /* 0x0000000901007387 */ /* 0x0001e20000100800 */
[----:B------:R-:W-:-:S03]  /*12480*/  UMOV UR4, 0xffffffff ;  /* 0xffffffff00047882 */ /* 0x000fc60000000000 */
[----:B------:R-:W-:Y:S05]  /*12490*/  BRA.DIV UR4, `(.L_x_13462) ;  /* 0x0000005e04547947 */ /* 0x000fea000b800000 */
.L_x_13603:
[----:B------:R-:W-:Y:S05]  /*124a0*/  @!P2 BRA `(.L_x_13463) ;  /* 0x000000000004a947 */ /* 0x000fea0003800000 */
[----:B------:R-:W-:Y:S01]  /*124b0*/  BPT.TRAP 0x1 ;  /* 0x000000040000795c */ /* 0x000fe20000300000 */
.L_x_13463:
        /* <DEDUP_REMOVED lines=23> */
.L_x_13604:
[----:B------:R-:W-:Y:S05]  /*12630*/  BSYNC B0 ;  /* 0x0000000000007941 */ /* 0x000fea0003800000 */
.L_x_13464:
[----:B------:R-:W2:Y:S01]  /*12640*/  LDL R14, [R1+0x14] ;  /* 0x00001400010e7983 */ /* 0x000ea20000100800 */
[----:B------:R-:W-:Y:S01]  /*12650*/  ULDC.64 UR4, c[0x0][0x300] ;  /* 0x0000c00000047ab9 */ /* 0x000fe20000000a00 */
[----:B------:R-:W-:Y:S02]  /*12660*/  ULDC.64 UR6, c[0x0][0x2e8] ;  /* 0x0000ba0000067ab9 */ /* 0x000fe40000000a00 */
[----:B------:R-:W3:Y:S01]  /*12670*/  LDL.LU R10, [R1] ;  /* 0x00000000010a7983 */ /* 0x000ee20000300800 */
[----:B------:R-:W-:Y:S02]  /*12680*/  IMAD R6, R6, UR4, RZ ;  /* 0x0000000406067c24 */ /* 0x000fe4000f8e02ff */
[C---:B0-----:R-:W-:Y:S01]  /*12690*/  IMAD.WIDE.U32 R4, R0.reuse, UR4, RZ ;  /* 0x0000000400047c25 */ /* 0x041fe2000f8e00ff */
[----:B------:R-:W0:Y:S03]  /*126a0*/  S2R R9, SR_TID.X ;  /* 0x0000000000097919 */ /* 0x000e260000002100 */
[----:B------:R-:W-:Y:S01]  /*126b0*/  IMAD R6, R0, UR5, R6 ;  /* 0x0000000500067c24 */ /* 0x000fe2000f8e0206 */
[----:B------:R-:W1:Y:S01]  /*126c0*/  S2R R13, SR_TID.X ;  /* 0x00000000000d7919 */ /* 0x000e620000002100 */
[----:B------:R-:W-:-:S02]  /*126d0*/  ULDC.64 UR4, c[0x0][0x310] ;  /* 0x0000c40000047ab9 */ /* 0x000fc40000000a00 */
[----:B------:R-:W-:Y:S02]  /*126e0*/  IMAD.IADD R5, R5, 0x1, R6 ;  /* 0x0000000105057824 */ /* 0x000fe400078e0206 */
[----:B------:R-:W-:Y:S02]  /*126f0*/  IMAD R7, R7, UR4, RZ ;  /* 0x0000000407077c24 */ /* 0x000fe4000f8e02ff */
[----:B------:R-:W-:-:S04]  /*12700*/  IMAD.WIDE.U32 R4, R2, UR4, R4 ;  /* 0x0000000402047c25 */ /* 0x000fc8000f8e0004 */
[----:B------:R-:W-:Y:S01]  /*12710*/  IMAD R7, R2, UR5, R7 ;  /* 0x0000000502077c24 */ /* 0x000fe2000f8e0207 */
[----:B------:R-:W-:-:S03]  /*12720*/  ULDC.64 UR4, c[0x0][0x308] ;  /* 0x0000c20000047ab9 */ /* 0x000fc60000000a00 */
[----:B------:R-:W-:Y:S02]  /*12730*/  IMAD.IADD R5, R5, 0x1, R7 ;  /* 0x0000000105057824 */ /* 0x000fe400078e0207 */
[----:B------:R-:W-:Y:S01]  /*12740*/  IMAD.WIDE.U32 R4, R17, UR4, R4 ;  /* 0x0000000411047c25 */ /* 0x000fe2000f8e0004 */
[----:B------:R-:W-:-:S03]  /*12750*/  ULDC UR4, c[0x0][0x2f4] ;  /* 0x0000bd0000047ab9 */ /* 0x000fc60000000800 */
[----:B------:R-:W-:Y:S01]  /*12760*/  IMAD R2, R17, UR5, R5 ;  /* 0x0000000511027c24 */ /* 0x000fe2000f8e0205 */
[C---:B------:R-:W-:Y:S02]  /*12770*/  LEA R0, P0, R4.reuse, UR6, 0x1 ;  /* 0x0000000604007c11 */ /* 0x040fe4000f8008ff */
[----:B0-----:R-:W-:Y:S02]  /*12780*/  LOP3.LUT R11, R9, 0x7f, RZ, 0xc0, !PT ;  /* 0x0000007f090b7812 */ /* 0x001fe400078ec0ff */
[----:B------:R-:W-:Y:S01]  /*12790*/  LEA.HI.X R2, R4, UR7, R2, 0x1, P0 ;  /* 0x0000000704027c11 */ /* 0x000fe200080f0c02 */
[----:B-1----:R-:W-:Y:S01]  /*127a0*/  IMAD.SHL.U32 R9, R13, 0x8, RZ ;  /* 0x000000080d097824 */ /* 0x002fe200078e00ff */
[----:B------:R-:W-:-:S04]  /*127b0*/  SHF.R.U32.HI R12, RZ, 0x3, R11 ;  /* 0x00000003ff0c7819 */ /* 0x000fc8000001160b */
[----:B------:R-:W-:-:S04]  /*127c0*/  LOP3.LUT R9, R9, 0x38, RZ, 0xc0, !PT ;  /* 0x0000003809097812 */ /* 0x000fc800078ec0ff */
[----:B------:R-:W-:Y:S01]  /*127d0*/  ISETP.GE.AND P2, PT, R9, UR4, PT ;  /* 0x0000000409007c0c */ /* 0x000fe2000bf46270 */
[----:B------:R-:W-:Y:S01]  /*127e0*/  UMOV UR4, 0xffffffff ;  /* 0xffffffff00047882 */ /* 0x000fe20000000000 */
[----:B--2---:R-:W-:Y:S01]  /*127f0*/  IADD3 R4, -R12, R14, -R8 ;  /* 0x0000000e0c047210 */ /* 0x004fe20007ffe908 */
[----:B------:R-:W-:Y:S01]  /*12800*/  IMAD.SHL.U32 R12, R11, 0x8, RZ ;  /* 0x000000080b0c7824 */ /* 0x000fe200078e00ff */
[----:B------:R-:W-:Y:S02]  /*12810*/  SHF.L.U32 R11, R13, 0x3, RZ ;  /* 0x000000030d0b7819 */ /* 0x000fe400000006ff */
[----:B---3--:R-:W-:Y:S02]  /*12820*/  LOP3.LUT R10, R10, 0xfffffffe, RZ, 0xc0, !PT ;  /* 0xfffffffe0a0a7812 */ /* 0x008fe400078ec0ff */
[----:B------:R-:W-:-:S05]  /*12830*/  LOP3.LUT R11, R11, 0x1f8, RZ, 0xc0, !PT ;  /* 0x000001f80b0b7812 */ /* 0x000fca00078ec0ff */
[----:B------:R-:W-:Y:S02]  /*12840*/  @P2 LOP3.LUT R10, R10, 0x1, RZ, 0xfc, !PT ;  /* 0x000000010a0a2812 */ /* 0x000fe400078efcff */
[----:B------:R-:W-:Y:S02]  /*12850*/  LOP3.LUT R11, R11, 0x38, R13, 0x78, !PT ;  /* 0x000000380b0b7812 */ /* 0x000fe400078e780d */
[----:B------:R-:W-:Y:S01]  /*12860*/  ISETP.GE.AND P0, PT, R4, 0x1, PT ;  /* 0x000000010400780c */ /* 0x000fe20003f06270 */
[----:B------:R0:W-:Y:S01]  /*12870*/  STL [R1], R10 ;  /* 0x0000000a01007387 */ /* 0x0001e20000100800 */
[----:B------:R-:W-:-:S05]  /*12880*/  LOP3.LUT R11, R11, 0x200, R12, 0xf8, !PT ;  /* 0x000002000b0b7812 */ /* 0x000fca00078ef80c */
[----:B------:R-:W-:Y:S01]  /*12890*/  IMAD R5, R22, 0x2000, R11 ;  /* 0x0000200016057824 */ /* 0x000fe200078e020b */
[----:B------:R-:W-:Y:S06]  /*128a0*/  BRA.DIV UR4, `(.L_x_13466) ;  /* 0x0000005a04987947 */ /* 0x000fec000b800000 */
[----:B------:R-:W1:Y:S01]  /*128b0*/  SHFL.IDX PT, R7, R0, RZ, 0x181f ;  /* 0x00181fff00077589 */ /* 0x000e6200000e0000 */
[----:B------:R-:W-:-:S03]  /*128c0*/  @P0 IMAD R8, R5, 0x2, R16 ;  /* 0x0000000205080824 */ /* 0x000fc600078e0210 */
[----:B------:R-:W2:Y:S01]  /*128d0*/  SHFL.IDX PT, R6, R2, RZ, 0x181f ;  /* 0x00181fff02067589 */ /* 0x000ea200000e0000 */
[----:B-1----:R-:W-:-:S05]  /*128e0*/  @P0 LEA R7, P1, R9, R7, 0x1 ;  /* 0x0000000709070211 */ /* 0x002fca00078208ff */
[----:B--2---:R-:W-:-:S05]  /*128f0*/  @P0 IMAD.X R6, RZ, RZ, R6, P1 ;  /* 0x000000ffff060224 */ /* 0x004fca00008e0606 */
[----:B------:R-:W-:-:S04]  /*12900*/  @P0 LOP3.LUT R7, R7, R6, RZ, 0x3c, !PT ;  /* 0x0000000607070212 */ /* 0x000fc800078e3cff */
[----:B------:R-:W-:-:S04]  /*12910*/  @P0 LOP3.LUT R6, R7, R6, RZ, 0x3c, !PT ;  /* 0x0000000607060212 */ /* 0x000fc800078e3cff */
[----:B------:R-:W-:-:S05]  /*12920*/  @P0 LOP3.LUT R7, R7, R6, RZ, 0x3c, !PT ;  /* 0x0000000607070212 */ /* 0x000fca00078e3cff */
[----:B------:R-:W-:Y:S01]  /*12930*/  @!PT LDS RZ, [RZ] ;  /* 0x00000000fffff984 */ /* 0x000fe20000000800 */
        /* <DEDUP_REMOVED lines=63> */
.L_x_13622:
[----:B------:R-:W-:-:S13]  /*12d30*/  ISETP.GE.AND P0, PT, R4, 0x71, PT ;  /* 0x000000710400780c */ /* 0x000fda0003f06270 */
[----:B01----:R-:W-:Y:S01]  /*12d40*/  @P0 LEA R6, P1, R9, R0, 0x1 ;  /* 0x0000000009060211 */ /* 0x003fe200078208ff */
[----:B------:R-:W-:-:S04]  /*12d50*/  @P0 IMAD R5, R5, 0x2, R16 ;  /* 0x0000000205050824 */ /* 0x000fc800078e0210 */
[----:B------:R-:W-:-:S05]  /*12d60*/  @P0 IMAD.X R7, RZ, RZ, R2, P1 ;  /* 0x000000ffff070224 */ /* 0x000fca00008e0602 */
[----:B------:R-:W-:Y:S01]  /*12d70*/  @!PT LDS RZ, [RZ] ;  /* 0x00000000fffff984 */ /* 0x000fe20000000800 */
[----:B------:R-:W-:Y:S01]  /*12d80*/  @!PT LDS RZ, [RZ] ;  /* 0x00000000fffff984 */ /* 0x000fe20000000800 */
[----:B------:R-:W-:Y:S01]  /*12d90*/  @!PT LDS RZ, [RZ] ;  /* 0x00000000fffff984 */ /* 0x000fe20000000800 */
[----:B------:R0:W-:Y:S01]  /*12da0*/  @P0 LDGSTS.E.BYPASS.LTC128B.128 [R5+0x11c00], desc[UR42][R6.64], !P2 ;  /* 0x11c0000006050fae */ /* 0x0001e2000d101d6a */
[----:B------:R-:W-:Y:S01]  /*12db0*/  PLOP3.LUT P0, PT, PT, PT, PT, 0x80, 0x0 ;  /* 0x000000000000781c */ /* 0x000fe20003f0f070 */
[----:B------:R-:W-:-:S12]  /*12dc0*/  NOP ;  /* 0x0000000000007918 */ /* 0x000fd80000000000 */
.L_x_13467:
        /* <DEDUP_REMOVED lines=11> */
.L_x_13468:
[----:B------:R1:W5:Y:S01]  /*12e80*/  LDL.LU R4, [R1+0x2c] ;  /* 0x00002c0001047983 */ /* 0x0003620000300800 */
[----:B------:R1:W-:Y:S03]  /*12e90*/  SYNCS.ARRIVE.TRANS64.A1T0 RZ, [R3+URZ+0x16830], RZ ;  /* 0x016830ff03ff79a7 */ /* 0x0003e6000810003f */
[----:B0-----:R1:W5:Y:S04]  /*12ea0*/  LDL.LU R7, [R1+0x24] ;  /* 0x0000240001077983 */ /* 0x0013680000300800 */
[----:B------:R1:W5:Y:S02]  /*12eb0*/  LDL.LU R6, [R1+0x38] ;  /* 0x0000380001067983 */ /* 0x0003640000300800 */
        /* <DEDUP_REMOVED lines=9> */
[----:B-----5:R-:W-:Y:S02]  /*12f50*/  SHF.R.S32.HI R2, RZ, 0x1f, R4 ;  /* 0x0000001fff027819 */ /* 0x020fe40000011404 */
[----:B------:R-:W-:-:S03]  /*12f60*/  SEL R26, R7, RZ, !P0 ;  /* 0x000000ff071a7207 */ /* 0x000fc60004000000 */
[----:B------:R-:W-:-:S04]  /*12f70*/  IMAD R2, R2, UR4, RZ ;  /* 0x0000000402027c24 */ /* 0x000fc8000f8e02ff */
[----:B------:R-:W-:Y:S01]  /*12f80*/  IMAD R0, R4, UR5, R2 ;  /* 0x0000000504007c24 */ /* 0x000fe2000f8e0202 */
[----:B------:R-:W-:Y:S01]  /*12f90*/  SEL R2, R6, RZ, !P0 ;  /* 0x000000ff06027207 */ /* 0x000fe20004000000 */
[----:B------:R-:W-:-:S05]  /*12fa0*/  IMAD.WIDE.U32 R4, R4, UR4, RZ ;  /* 0x0000000404047c25 */ /* 0x000fca000f8e00ff */
[----:B------:R-:W-:Y:S01]  /*12fb0*/  IADD3 R0, R5, R0, RZ ;  /* 0x0000000005007210 */ /* 0x000fe20007ffe0ff */
        /* <DEDUP_REMOVED lines=9> */
[----:B-1----:R-:W0:Y:S01]  /*13050*/  LDC.64 R2, c[0x4][R2] ;  /* 0x0100000002027b82 */ /* 0x002e220000000a00 */
        /* <DEDUP_REMOVED lines=10> */
.L_x_13470:
[----:B------:R-:W-:Y:S05]  /*13100*/  BSYNC B6 ;  /* 0x0000000000067941 */ /* 0x000fea0003800000 */
.L_x_13469:
[----:B0-----:R-:W1:Y:S01]  /*13110*/  LDL.LU R2, [R1+0x24] ;  /* 0x0000240001027983 */ /* 0x001e620000300800 */
[----:B------:R-:W-:Y:S01]  /*13120*/  ULDC.64 UR4, c[0x0][0x2d8] ;  /* 0x0000b60000047ab9 */ /* 0x000fe20000000a00 */
[----:B------:R-:W-:Y:S01]  /*13130*/  ULDC.64 UR6, c[0x0][0x2e0] ;  /* 0x0000b80000067ab9 */ /* 0x000fe20000000a00 */
[----:B------:R-:W0:Y:S01]  /*13140*/  LDC R10, c[0x0][0x448] ;  /* 0x00011200ff0a7b82 */ /* 0x000e220000000800 */
[----:B------:R-:W2:Y:S01]  /*13150*/  LDL.LU.64 R20, [R1+0x30] ;  /* 0x0000300001147983 */ /* 0x000ea20000300a00 */
[----:B------:R-:W-:-:S03]  /*13160*/  ULDC.64 UR8, c[0x0][0x280] ;  /* 0x0000a00000087ab9 */ /* 0x000fc60000000a00 */
[----:B------:R-:W3:Y:S01]  /*13170*/  LDL.LU R0, [R1+0x2c] ;  /* 0x00002c0001007983 */ /* 0x000ee20000300800 */
[----:B0-----:R-:W-:-:S13]  /*13180*/  ISETP.NE.AND P0, PT, R10, 0x1, PT ;  /* 0x000000010a00780c */ /* 0x001fda0003f05270 */
[----:B------:R-:W0:Y:S08]  /*13190*/  @P0 LDC R7, c[0x0][0x44c] ;  /* 0x00011300ff070b82 */ /* 0x000e300000000800 */
[----:B------:R-:W4:Y:S01]  /*131a0*/  @P0 LDC R8, c[0x0][0x450] ;  /* 0x00011400ff080b82 */ /* 0x000f220000000800 */
[----:B-1----:R-:W-:Y:S01]  /*131b0*/  MOV R3, R2 ;  /* 0x0000000200037202 */ /* 0x002fe20000000f00 */
[----:B--2---:R-:W-:Y:S01]  /*131c0*/  IMAD.MOV.U32 R2, RZ, RZ, R20 ;  /* 0x000000ffff027224 */ /* 0x004fe200078e0014 */
[----:B------:R-:W1:Y:S03]  /*131d0*/  S2R R21, SR_TID.X ;  /* 0x0000000000157919 */ /* 0x000e660000002100 */
[C---:B------:R-:W-:Y:S01]  /*131e0*/  IMAD.WIDE.U32 R2, R17.reuse, UR4, R2 ;  /* 0x0000000411027c25 */ /* 0x040fe2000f8e0002 */
[----:B------:R-:W2:Y:S03]  /*131f0*/  S2R R20, SR_TID.X ;  /* 0x0000000000147919 */ /* 0x000ea60000002100 */
[----:B------:R-:W-:Y:S01]  /*13200*/  IMAD R3, R17, UR5, R3 ;  /* 0x0000000511037c24 */ /* 0x000fe2000f8e0203 */
[----:B------:R-:W-:Y:S01]  /*13210*/  ULDC.64 UR4, c[0x0][0x2d0] ;  /* 0x0000b40000047ab9 */ /* 0x000fe20000000a00 */
[----:B---3--:R-:W-:-:S02]  /*13220*/  IMAD R0, R0, UR6, RZ ;  /* 0x0000000600007c24 */ /* 0x008fc4000f8e02ff */
[----:B------:R-:W-:-:S04]  /*13230*/  IMAD.WIDE.U32 R2, R26, UR6, R2 ;  /* 0x000000061a027c25 */ /* 0x000fc8000f8e0002 */
[----:B------:R-:W-:Y:S01]  /*13240*/  IMAD R0, R26, UR7, R0 ;  /* 0x000000071a007c24 */ /* 0x000fe2000f8e0200 */
[----:B------:R-:W-:Y:S01]  /*13250*/  ULDC.64 UR6, c[0x0][0x2c8] ;  /* 0x0000b20000067ab9 */ /* 0x000fe20000000a00 */
[----:B------:R3:W5:Y:S01]  /*13260*/  LDL R26, [R1+0x40] ;  /* 0x00004000011a7983 */ /* 0x0007620000100800 */
[----:B------:R-:W-:Y:S02]  /*13270*/  IMAD.MOV.U32 R4, RZ, RZ, R2 ;  /* 0x000000ffff047224 */ /* 0x000fe400078e0002 */
[----:B------:R-:W-:Y:S02]  /*13280*/  IMAD.IADD R5, R3, 0x1, R0 ;  /* 0x0000000103057824 */ /* 0x000fe400078e0200 */
[----:B-1----:R-:W-:Y:S01]  /*13290*/  IMAD.SHL.U32 R21, R21, 0x10, RZ ;  /* 0x0000001015157824 */ /* 0x002fe200078e00ff */
[----:B--2---:R-:W-:-:S04]  /*132a0*/  LOP3.LUT R20, R20, 0x7f, RZ, 0xc0, !PT ;  /* 0x0000007f14147812 */ /* 0x004fc800078ec0ff */
[----:B------:R-:W-:Y:S02]  /*132b0*/  LOP3.LUT R21, R21, 0x70, RZ, 0xc0, !PT ;  /* 0x0000007015157812 */ /* 0x000fe400078ec0ff */
[----:B------:R-:W-:-:S04]  /*132c0*/  SHF.R.U32.HI R20, RZ, 0x3, R20 ;  /* 0x00000003ff147819 */ /* 0x000fc80000011614 */
[----:B------:R-:W-:-:S05]  /*132d0*/  LOP3.LUT R20, R20, R21, RZ, 0xfc, !PT ;  /* 0x0000001514147212 */ /* 0x000fca00078efcff */
[----:B------:R-:W-:Y:S02]  /*132e0*/  IMAD R6, R25, 0xc0, R20 ;  /* 0x000000c019067824 */ /* 0x000fe400078e0214 */
[----:B------:R3:W5:Y:S02]  /*132f0*/  LDL R20, [R1+0x28] ;  /* 0x0000280001147983 */ /* 0x0007640000100800 */
[----:B0-----:R-:W-:-:S04]  /*13300*/  @P0 IMAD.HI.U32 R7, R6, R7, RZ ;  /* 0x0000000706070227 */ /* 0x001fc800078e00ff */
[----:B------:R-:W-:Y:S01]  /*13310*/  IMAD.MOV.U32 R2, RZ, RZ, R6 ;  /* 0x000000ffff027224 */ /* 0x000fe200078e0006 */
[----:B----4-:R-:W-:-:S04]  /*13320*/  @P0 SHF.R.U32.HI R2, RZ, R8, R7 ;  /* 0x00000008ff020219 */ /* 0x010fc80000011607 */
        /* <DEDUP_REMOVED lines=8> */
[----:B------:R-:W-:-:S04]  /*133b0*/  IMAD.WIDE.U32 R8, R0, UR6, R2 ;  /* 0x0000000600087c25 */ /* 0x000fc8000f8e0002 */
[----:B------:R-:W-:-:S04]  /*133c0*/  IMAD R7, R7, UR6, RZ ;  /* 0x0000000607077c24 */ /* 0x000fc8000f8e02ff */
[----:B------:R-:W-:Y:S01]  /*133d0*/  IMAD R0, R0, UR7, R7 ;  /* 0x0000000700007c24 */ /* 0x000fe2000f8e0207 */
[----:B------:R-:W-:Y:S01]  /*133e0*/  LEA R2, P1, R8, UR8, 0x1 ;  /* 0x0000000808027c11 */ /* 0x000fe2000f8208ff */
[----:B------:R-:W0:Y:S02]  /*133f0*/  @P0 LDC R7, c[0x0][0x44c] ;  /* 0x00011300ff070b82 */ /* 0x000e240000000800 */
[----:B------:R-:W-:-:S05]  /*13400*/  IMAD.IADD R0, R9, 0x1, R0 ;  /* 0x0000000109007824 */ /* 0x000fca00078e0200 */
[----:B------:R-:W-:Y:S02]  /*13410*/  LEA.HI.X R0, R8, UR9, R0, 0x1, P1 ;  /* 0x0000000908007c11 */ /* 0x000fe400088f0c00 */
[----:B------:R-:W1:Y:S01]  /*13420*/  @P0 LDC R8, c[0x0][0x450] ;  /* 0x00011400ff080b82 */ /* 0x000e620000000800 */
[----:B------:R-:W-:Y:S01]  /*13430*/  VIADD R3, R6, 0x80 ;  /* 0x0000008006037836 */ /* 0x000fe20000000000 */
[----:B------:R-:W2:Y:S04]  /*13440*/  S2R R11, SR_TID.X ;  /* 0x00000000000b7919 */ /* 0x000ea80000002100 */
[----:B------:R-:W-:Y:S01]  /*13450*/  MOV R6, R3 ;  /* 0x0000000300067202 */ /* 0x000fe20000000f00 */
[----:B0-----:R-:W-:-:S05]  /*13460*/  @P0 IMAD.HI.U32 R7, R3, R7, RZ ;  /* 0x0000000703070227 */ /* 0x001fca00078e00ff */
[----:B-1----:R-:W-:-:S05]  /*13470*/  @P0 SHF.R.U32.HI R6, RZ, R8, R7 ;  /* 0x00000008ff060219 */ /* 0x002fca0000011607 */
[----:B------:R-:W-:-:S04]  /*13480*/  IMAD.MOV R7, RZ, RZ, -R6 ;  /* 0x000000ffff077224 */ /* 0x000fc800078e0a06 */
[----:B------:R-:W-:Y:S01]  /*13490*/  IMAD R3, R10, R7, R3 ;  /* 0x000000070a037224 */ /* 0x000fe200078e0203 */
[----:B------:R-:W-:Y:S01]  /*134a0*/  SHF.R.S32.HI R7, RZ, 0x1f, R6 ;  /* 0x0000001fff077819 */ /* 0x000fe20000011406 */
[----:B------:R-:W-:-:S04]  /*134b0*/  IMAD.WIDE.U32 R4, R6, UR4, R4 ;  /* 0x0000000406047c25 */ /* 0x000fc8000f8e0004 */
[----:B------:R-:W-:Y:S01]  /*134c0*/  IMAD R7, R7, UR4, RZ ;  /* 0x0000000407077c24 */ /* 0x000fe2000f8e02ff */
[----:B------:R-:W-:Y:S01]  /*134d0*/  SHF.R.S32.HI R8, RZ, 0x1f, R3 ;  /* 0x0000001fff087819 */ /* 0x000fe20000011403 */
[----:B--2---:R-:W-:Y:S01]  /*134e0*/  IMAD.SHL.U32 R21, R11, 0x8, RZ ;  /* 0x000000080b157824 */ /* 0x004fe200078e00ff */
[----:B------:R-:W-:Y:S01]  /*134f0*/  ULDC UR4, c[0x0][0x2b8] ;  /* 0x0000ae0000047ab9 */ /* 0x000fe20000000800 */
[----:B------:R-:W-:Y:S02]  /*13500*/  IMAD R7, R6, UR5, R7 ;  /* 0x0000000506077c24 */ /* 0x000fe4000f8e0207 */
[----:B------:R-:W-:Y:S02]  /*13510*/  IMAD R8, R8, UR6, RZ ;  /* 0x0000000608087c24 */ /* 0x000fe4000f8e02ff */
[----:B------:R-:W-:Y:S02]  /*13520*/  IMAD.IADD R5, R5, 0x1, R7 ;  /* 0x0000000105057824 */ /* 0x000fe400078e0207 */
[----:B------:R-:W-:-:S02]  /*13530*/  IMAD R8, R3, UR7, R8 ;  /* 0x0000000703087c24 */ /* 0x000fc4000f8e0208 */
[----:B------:R-:W-:Y:S01]  /*13540*/  IMAD.WIDE.U32 R6, R3, UR6, R4 ;  /* 0x0000000603067c25 */ /* 0x000fe2000f8e0004 */
[----:B------:R-:W-:-:S03]  /*13550*/  LOP3.LUT R21, R21, 0x38, RZ, 0xc0, !PT ;  /* 0x0000003815157812 */ /* 0x000fc600078ec0ff */
[----:B------:R-:W-:Y:S01]  /*13560*/  IMAD.IADD R4, R7, 0x1, R8 ;  /* 0x0000000107047824 */ /* 0x000fe200078e0208 */
[C---:B------:R-:W-:Y:S02]  /*13570*/  LEA R5, P1, R6.reuse, UR8, 0x1 ;  /* 0x0000000806057c11 */ /* 0x040fe4000f8208ff */
[----:B------:R-:W-:Y:S01]  /*13580*/  ISETP.GE.AND P0, PT, R21, UR4, PT ;  /* 0x0000000415007c0c */ /* 0x000fe2000bf06270 */
[----:B------:R-:W-:Y:S01]  /*13590*/  UMOV UR4, 0xffffffff ;  /* 0xffffffff00047882 */ /* 0x000fe20000000000 */
[----:B------:R-:W-:Y:S02]  /*135a0*/  LOP3.LUT R11, R11, 0x7f, RZ, 0xc0, !PT ;  /* 0x0000007f0b0b7812 */ /* 0x000fe400078ec0ff */
[----:B------:R-:W-:Y:S02]  /*135b0*/  LEA.HI.X R4, R6, UR9, R4, 0x1, P1 ;  /* 0x0000000906047c11 */ /* 0x000fe400088f0c04 */
[----:B------:R-:W-:Y:S01]  /*135c0*/  SHF.R.U32.HI R9, RZ, 0x3, R11 ;  /* 0x00000003ff097819 */ /* 0x000fe2000001160b */
[----:B---3--:R-:W-:Y:S06]  /*135d0*/  BRA.DIV UR4, `(.L_x_13471) ;  /* 0x0000005604fc7947 */ /* 0x008fec000b800000 */
[----:B------:R-:W0:Y:S01]  /*135e0*/  SHFL.IDX PT, R7, R2, RZ, 0x181f ;  /* 0x00181fff02077589 */ /* 0x000e2200000e0000 */
[----:B-----5:R-:W-:Y:S02]  /*135f0*/  IMAD R3, R26, R10, RZ ;  /* 0x0000000a1a037224 */ /* 0x020fe400078e02ff */
[----:B------:R-:W-:Y:S01]  /*13600*/  IMAD R25, R25, 0xc0, R9 ;  /* 0x000000c019197824 */ /* 0x000fe200078e0209 */
[----:B------:R-:W1:Y:S04]  /*13610*/  SHFL.IDX PT, R6, R0, RZ, 0x181f ;  /* 0x00181fff00067589 */ /* 0x000e6800000e0000 */
[----:B------:R-:W-:Y:S01]  /*13620*/  ISETP.GE.AND P1, PT, R25, R3, PT ;  /* 0x000000031900720c */ /* 0x000fe20003f26270 */
[----:B------:R-:W-:-:S12]  /*13630*/  SHFL.IDX PT, R8, R5, RZ, 0x181f ;  /* 0x00181fff05087589 */ /* 0x000fd800000e0000 */
        /* <DEDUP_REMOVED lines=26> */
[----:B0-----:R-:W-:Y:S02]  /*137e0*/  IADD3 R6, R25, 0x30, RZ ;  /* 0x0000003019067810 */ /* 0x001fe40007ffe0ff */
[----:B------:R-:W0:Y:S02]  /*137f0*/  SHFL.IDX PT, R7, R2, 0x3, 0x181f ;  /* 0x00781f0002077f89 */ /* 0x000e2400000e0000 */
        /* <DEDUP_REMOVED lines=44> */
[----:B------:R-:W0:Y:S11]  /*13ac0*/  SHFL.IDX PT, R2, R4, RZ, 0x181f ;  /* 0x00181fff04027589 */ /* 0x000e3600000e0000 */
[----:B-1----:R-:W-:-:S04]  /*13ad0*/  @!P3 LEA R6, P2, R21, R6, 0x1 ;  /* 0x000000061506b211 */ /* 0x002fc800078408ff */
[----:B------:R-:W-:-:S05]  /*13ae0*/  @!P3 IADD3.X R0, RZ, R0, RZ, P2, !PT ;  /* 0x00000000ff00b210 */ /* 0x000fca00017fe4ff */
[----:B------:R-:W-:Y:S02]  /*13af0*/  @!P3 IMAD.MOV.U32 R7, RZ, RZ, R0 ;  /* 0x000000ffff07b224 */ /* 0x000fe400078e0000 */
[----:B------:R-:W-:-:S03]  /*13b00*/  VIADD R0, R25, 0x90 ;  /* 0x0000009019007836 */ /* 0x000fc60000000000 */
[----:B------:R1:W-:Y:S02]  /*13b10*/  @!P3 LDGSTS.E.BYPASS.LTC128B.128 [R20+0xbc00], desc[UR42][R6.64], !P0 ;  /* 0x0bc000000614bfae */ /* 0x0003e4000c101d6a */
[----:B-1----:R-:W-:-:S05]  /*13b20*/  @!P1 LEA R6, P2, R21, R8, 0x1 ;  /* 0x0000000815069211 */ /* 0x002fca00078408ff */
[----:B0-----:R-:W-:-:S04]  /*13b30*/  @!P1 IMAD.X R2, RZ, RZ, R2, P2 ;  /* 0x000000ffff029224 */ /* 0x001fc800010e0602 */
[----:B------:R-:W-:Y:S02]  /*13b40*/  @!P1 IMAD.MOV.U32 R7, RZ, RZ, R2 ;  /* 0x000000ffff079224 */ /* 0x000fe400078e0002 */
[----:B------:R-:W-:Y:S04]  /*13b50*/  SHFL.IDX PT, R2, R5, 0x3, 0x181f ;  /* 0x00781f0005027f89 */ /* 0x000fe800000e0000 */
        /* <DEDUP_REMOVED lines=11> */
[----:B------:R-:W-:Y:S04]  /*13c10*/  SHFL.IDX PT, R4, R4, 0x3, 0x181f ;  /* 0x00781f0004047f89 */ /* 0x000fe800000e0000 */
[----:B0-----:R-:W0:Y:S03]  /*13c20*/  SHFL.IDX PT, R6, R5, 0x2, 0x181f ;  /* 0x00581f0005067f89 */ /* 0x001e2600000e0000 */
[----:B0-----:R-:W-:-:S05]  /*13c30*/  @!P1 LEA R6, P2, R21, R6, 0x1 ;  /* 0x0000000615069211 */ /* 0x001fca00078408ff */
[----:B------:R-:W-:-:S04]  /*13c40*/  @!P1 IMAD.X R0, RZ, RZ, R0, P2 ;  /* 0x000000ffff009224 */ /* 0x000fc800010e0600 */
[----:B------:R-:W-:-:S05]  /*13c50*/  @!P1 IMAD.MOV.U32 R7, RZ, RZ, R0 ;  /* 0x000000ffff079224 */ /* 0x000fca00078e0000 */
[----:B------:R0:W-:Y:S02]  /*13c60*/  @!P1 LDGSTS.E.BYPASS.LTC128B.128 [R20+0xd400], desc[UR42][R6.64], !P0 ;  /* 0x0d40000006149fae */ /* 0x0001e4000c101d6a */
.L_x_13647:
[----:B------:R-:W-:-:S04]  /*13c70*/  IADD3 R25, R25, 0xb0, RZ ;  /* 0x000000b019197810 */ /* 0x000fc80007ffe0ff */
[----:B------:R-:W-:-:S13]  /*13c80*/  ISETP.GE.AND P1, PT, R25, R3, PT ;  /* 0x000000031900720c */ /* 0x000fda0003f26270 */
[----:B------:R-:W-:-:S05]  /*13c90*/  @!P1 LEA R2, P2, R21, R2, 0x1 ;  /* 0x0000000215029211 */ /* 0x000fca00078408ff */
[----:B------:R-:W-:-:S05]  /*13ca0*/  @!P1 IMAD.X R3, RZ, RZ, R4, P2 ;  /* 0x000000ffff039224 */ /* 0x000fca00010e0604 */
[----:B------:R-:W-:Y:S01]  /*13cb0*/  @!PT LDS RZ, [RZ] ;  /* 0x00000000fffff984 */ /* 0x000fe20000000800 */
[----:B------:R-:W-:Y:S01]  /*13cc0*/  @!PT LDS RZ, [RZ] ;  /* 0x00000000fffff984 */ /* 0x000fe20000000800 */
[----:B------:R-:W-:Y:S01]  /*13cd0*/  @!PT LDS RZ, [RZ] ;  /* 0x00000000fffff984 */ /* 0x000fe20000000800 */
[----:B------:R1:W-:Y:S01]  /*13ce0*/  @!P1 LDGSTS.E.BYPASS.LTC128B.128 [R20+0xdc00], desc[UR42][R2.64], !P0 ;  /* 0x0dc0000002149fae */ /* 0x0003e2000c101d6a */
[----:B------:R-:W-:Y:S01]  /*13cf0*/  PLOP3.LUT P0, PT, PT, PT, PT, 0x80, 0x0 ;  /* 0x000000000000781c */ /* 0x000fe20003f0f070 */
[----:B------:R-:W-:-:S12]  /*13d00*/  NOP ;  /* 0x0000000000007918 */ /* 0x000fd80000000000 */
.L_x_13472:
        /* <DEDUP_REMOVED lines=18> */
.L_x_13648:
[----:B------:R-:W-:Y:S05]  /*13e30*/  BSYNC B0 ;  /* 0x0000000000007941 */ /* 0x000fea0003800000 */
.L_x_13473:
[----:B------:R-:W0:Y:S04]  /*13e40*/  LDL.LU R3, [R1+0x3c] ;  /* 0x00003c0001037983 */ /* 0x000e280000300800 */
[----:B------:R-:W2:Y:S01]  /*13e50*/  LDL R2, [R1+0x18] ;  /* 0x0000180001027983 */ /* 0x000ea20000100800 */
[----:B------:R-:W-:Y:S01]  /*13e60*/  BSSY B0, `(.L_x_13475) ;  /* 0x0000109000007945 */ /* 0x000fe20003800000 */
[----:B0-----:R-:W-:-:S05]  /*13e70*/  VIADD R7, R3, 0xfffffffe ;  /* 0xfffffffe03077836 */ /* 0x001fca0000000000 */
[----:B--2---:R-:W-:-:S13]  /*13e80*/  ISETP.GE.AND P0, PT, R7, R2, PT ;  /* 0x000000020700720c */ /* 0x004fda0003f06270 */
[----:B------:R-:W-:Y:S05]  /*13e90*/  @!P0 BRA `(.L_x_13476) ;  /* 0x0000001000148947 */ /* 0x000fea0003800000 */
[----:B------:R-:W0:Y:S01]  /*13ea0*/  S2R R2, SR_TID.X ;  /* 0x0000000000027919 */ /* 0x000e220000002100 */
[----:B------:R-:W-:Y:S01]  /*13eb0*/  ULDC UR4, c[0x0][0x2f4] ;  /* 0x0000bd0000047ab9 */ /* 0x000fe20000000800 */
[----:B------:R-:W-:Y:S02]  /*13ec0*/  IMAD.MOV.U32 R6, RZ, RZ, R22 ;  /* 0x000000ffff067224 */ /* 0x000fe400078e0016 */
[----:B------:R-:W-:Y:S02]  /*13ed0*/  IMAD.MOV.U32 R20, RZ, RZ, R29 ;  /* 0x000000ffff147224 */ /* 0x000fe400078e001d */
[----:B------:R-:W-:Y:S02]  /*13ee0*/  IMAD.MOV.U32 R26, RZ, RZ, R23 ;  /* 0x000000ffff1a7224 */ /* 0x000fe400078e0017 */
[----:B0-----:R-:W-:-:S05]  /*13ef0*/  IMAD.SHL.U32 R2, R2, 0x8, RZ ;  /* 0x0000000802027824 */ /* 0x001fca00078e00ff */
[----:B------:R-:W-:-:S04]  /*13f00*/  LOP3.LUT R2, R2, 0x38, RZ, 0xc0, !PT ;  /* 0x0000003802027812 */ /* 0x000fc800078ec0ff */
[----:B------:R-:W-:-:S13]  /*13f10*/  ISETP.GE.AND P1, PT, R2, UR4, PT ;  /* 0x0000000402007c0c */ /* 0x000fda000bf26270 */
.L_x_13489:
[----:B------:R-:W2:Y:S01]  /*13f20*/  LDL R10, [R1+0x1c] ;  /* 0x00001c00010a7983 */ /* 0x000ea20000100800 */
[----:B-1----:R-:W0:Y:S03]  /*13f30*/  LDC R0, c[0x0][0x430] ;  /* 0x00010c00ff007b82 */ /* 0x002e260000000800 */
        /* <DEDUP_REMOVED lines=8> */
[----:B------:R-:W-:Y:S01]  /*13fc0*/  IMAD.SHL.U32 R2, R2, 0x10, RZ ;  /* 0x0000001002027824 */ /* 0x000fe200078e00ff */
[----:B------:R-:W-:-:S04]  /*13fd0*/  LEA R4, R7, R4, 0x7 ;  /* 0x0000000407047211 */ /* 0x000fc800078e38ff */
[----:B------:R-:W-:Y:S01]  /*13fe0*/  LOP3.LUT R2, R2, 0x70, RZ, 0xc0, !PT ;  /* 0x0000007002027812 */ /* 0x000fe200078ec0ff */
[----:B------:R-:W-:Y:S05]  /*13ff0*/  YIELD ;  /* 0x0000000000007946 */ /* 0x000fea0003800000 */
[----:B------:R-:W-:Y:S01]  /*14000*/  ULDC.64 UR4, c[0x0][0x428] ;  /* 0x00010a0000047ab9 */ /* 0x000fe20000000a00 */
[----:B--2---:R-:W-:-:S05]  /*14010*/  IADD3 R4, R2, R4, R10 ;  /* 0x0000000402047210 */ /* 0x004fca0007ffe00a */
[----:B0-----:R-:W-:-:S04]  /*14020*/  @P0 IMAD.HI.U32 R5, R4, R5, RZ ;  /* 0x0000000504050227 */ /* 0x001fc800078e00ff */
[----:B------:R-:W-:Y:S01]  /*14030*/  IMAD.MOV.U32 R2, RZ, RZ, R4 ;  /* 0x000000ffff027224 */ /* 0x000fe200078e0004 */
[----:B-1----:R-:W-:-:S05]  /*14040*/  @P0 SHF.R.U32.HI R2, RZ, R3, R5 ;  /* 0x00000003ff020219 */ /* 0x002fca0000011605 */
        /* <DEDUP_REMOVED lines=22> */
.L_x_13477:
[----:B------:R-:W-:Y:S01]  /*141b0*/  IMAD R5, R22, 0x8, R16 ;  /* 0x0000000816057824 */ /* 0x000fe200078e0210 */
[----:B------:R-:W-:Y:S01]  /*141c0*/  SHF.L.U32 R2, R29, 0x1f, RZ ;  /* 0x0000001f1d027819 */ /* 0x000fe200000006ff */
[----:B------:R-:W-:Y:S03]  /*141d0*/  BSSY B1, `(.L_x_13478) ;  /* 0x0000003000017945 */ /* 0x000fe60003800000 */
[----:B------:R-:W0:Y:S02]  /*141e0*/  SYNCS.PHASECHK.TRANS64.TRYWAIT P0, [R5+URZ+0x16840], R2 ;  /* 0x01684002050075a7 */ /* 0x000e24000800017f */
[----:B0-----:R-:W-:Y:S05]  /*141f0*/  @!P0 BRA `(.L_x_13479) ;  /* 0x0000005800ec8947 */ /* 0x001fea0003800000 */
.L_x_13649:
[----:B------:R-:W-:Y:S05]  /*14200*/  BSYNC B1 ;  /* 0x0000000000017941 */ /* 0x000fea0003800000 */
.L_x_13478:
[----:B------:R-:W2:Y:S01]  /*14210*/  LDL R3, [R1] ;  /* 0x0000000001037983 */ /* 0x000ea20000100800 */
[----:B------:R-:W-:Y:S01]  /*14220*/  SHF.R.S32.HI R21, RZ, 0x1f, R0 ;  /* 0x0000001fff157819 */ /* 0x000fe20000011400 */
[----:B------:R-:W-:Y:S01]  /*14230*/  ULDC.64 UR4, c[0x0][0x300] ;  /* 0x0000c00000047ab9 */ /* 0x000fe20000000a00 */
[----:B------:R-:W-:Y:S01]  /*14240*/  ULDC.64 UR6, c[0x0][0x2e8] ;  /* 0x0000ba0000067ab9 */ /* 0x000fe20000000a00 */
[----:B------:R-:W1:Y:S02]  /*14250*/  S2R R8, SR_TID.X ;  /* 0x0000000000087919 */ /* 0x000e640000002100 */
[----:B------:R-:W-:Y:S01]  /*14260*/  IMAD R7, R21, UR4, RZ ;  /* 0x0000000415077c24 */ /* 0x000fe2000f8e02ff */
[----:B------:R-:W3:Y:S03]  /*14270*/  S2R R9, SR_TID.X ;  /* 0x0000000000097919 */ /* 0x000ee60000002100 */
[----:B------:R-:W-:Y:S01]  /*14280*/  IMAD R7, R0, UR5, R7 ;  /* 0x0000000500077c24 */ /* 0x000fe2000f8e0207 */
[----:B-1----:R-:W-:-:S04]  /*14290*/  LOP3.LUT R8, R8, 0x7f, RZ, 0xc0, !PT ;  /* 0x0000007f08087812 */ /* 0x002fc800078ec0ff */
[----:B------:R-:W-:Y:S01]  /*142a0*/  SHF.L.U32 R11, R8, 0x3, RZ ;  /* 0x00000003080b7819 */ /* 0x000fe200000006ff */
[----:B---3--:R-:W-:-:S05]  /*142b0*/  IMAD.SHL.U32 R8, R9, 0x8, RZ ;  /* 0x0000000809087824 */ /* 0x008fca00078e00ff */
[----:B------:R-:W-:-:S04]  /*142c0*/  LOP3.LUT R8, R8, 0x1f8, RZ, 0xc0, !PT ;  /* 0x000001f808087812 */ /* 0x000fc800078ec0ff */
[----:B------:R-:W-:-:S04]  /*142d0*/  LOP3.LUT R8, R8, 0x38, R9, 0x78, !PT ;  /* 0x0000003808087812 */ /* 0x000fc800078e7809 */
[----:B------:R-:W-:-:S05]  /*142e0*/  LOP3.LUT R8, R8, 0x200, R11, 0xf8, !PT ;  /* 0x0000020008087812 */ /* 0x000fca00078ef80b */
[----:B------:R-:W-:Y:S01]  /*142f0*/  IMAD R8, R22, 0x2000, R8 ;  /* 0x0000200016087824 */ /* 0x000fe200078e0208 */
[----:B--2---:R-:W-:Y:S01]  /*14300*/  LOP3.LUT P2, RZ, R3, 0x1, RZ, 0xc0, !PT ;  /* 0x0000000103ff7812 */ /* 0x004fe2000784c0ff */
        /* <DEDUP_REMOVED lines=14> */
[----:B------:R-:W0:Y:S01]  /*143f0*/  S2R R3, SR_TID.X ;  /* 0x0000000000037919 */ /* 0x000e220000002100 */
[----:B------:R-:W-:Y:S01]  /*14400*/  IMAD R8, R8, 0x2, R16 ;  /* 0x0000000208087824 */ /* 0x000fe200078e0210 */
[----:B------:R-:W1:Y:S01]  /*14410*/  SHFL.IDX PT, R2, R9, RZ, 0x181f ;  /* 0x00181fff09027589 */ /* 0x000e6200000e0000 */
[----:B0-----:R-:W-:-:S03]  /*14420*/  IMAD.SHL.U32 R11, R3, 0x8, RZ ;  /* 0x00000008030b7824 */ /* 0x001fc600078e00ff */
[----:B------:R-:W0:Y:S02]  /*14430*/  SHFL.IDX PT, R3, R10, RZ, 0x181f ;  /* 0x00181fff0a037589 */ /* 0x000e2400000e0000 */
[----:B------:R-:W-:-:S05]  /*14440*/  LOP3.LUT R11, R11, 0x38, RZ, 0xc0, !PT ;  /* 0x000000380b0b7812 */ /* 0x000fca00078ec0ff */
[----:B------:R-:W-:-:S05]  /*14450*/  IMAD.SHL.U32 R7, R11, 0x2, RZ ;  /* 0x000000020b077824 */ /* 0x000fca00078e00ff */
[----:B-1----:R-:W-:-:S05]  /*14460*/  IADD3 R2, P0, R2, R7, RZ ;  /* 0x0000000702027210 */ /* 0x002fca0007f1e0ff */
[----:B0-----:R-:W-:-:S05]  /*14470*/  IMAD.X R3, RZ, RZ, R3, P0 ;  /* 0x000000ffff037224 */ /* 0x001fca00000e0603 */
        /* <DEDUP_REMOVED lines=34> */
.L_x_13667:
        /* <DEDUP_REMOVED lines=8> */
.L_x_13481:
        /* <DEDUP_REMOVED lines=11> */
.L_x_13482:
[----:B------:R1:W-:Y:S01]  /*147d0*/  SYNCS.ARRIVE.TRANS64.A1T0 RZ, [R5+URZ+0x16830], RZ ;  /* 0x016830ff05ff79a7 */ /* 0x0003e2000810003f */
[----:B------:R-:W-:Y:S05]  /*147e0*/  @!P3 BRA `(.L_x_13483) ;  /* 0x000000000004b947 */ /* 0x000fea0003800000 */
[----:B------:R-:W-:Y:S01]  /*147f0*/  BPT.TRAP 0x1 ;  /* 0x000000040000795c */ /* 0x000fe20000300000 */
.L_x_13483:
[----:B------:R-:W-:Y:S01]  /*14800*/  SHF.L.U32 R2, R20, 0x1f, RZ ;  /* 0x0000001f14027819 */ /* 0x000fe200000006ff */
[----:B-1----:R-:W-:Y:S01]  /*14810*/  IMAD R5, R6, 0x8, R16 ;  /* 0x0000000806057824 */ /* 0x002fe200078e0210 */
[----:B------:R-:W-:Y:S03]  /*14820*/  BSSY B1, `(.L_x_13484) ;  /* 0x0000003000017945 */ /* 0x000fe60003800000 */
[----:B------:R-:W1:Y:S02]  /*14830*/  SYNCS.PHASECHK.TRANS64.TRYWAIT P0, [R5+URZ+0x16860], R2 ;  /* 0x01686002050075a7 */ /* 0x000e64000800017f */
[----:B-1----:R-:W-:Y:S05]  /*14840*/  @!P0 BRA `(.L_x_13485) ;  /* 0x0000005c00a88947 */ /* 0x002fea0003800000 */
.L_x_13668:
[----:B------:R-:W-:Y:S05]  /*14850*/  BSYNC B1 ;  /* 0x0000000000017941 */ /* 0x000fea0003800000 */
.L_x_13484:
[----:B------:R-:W2:Y:S01]  /*14860*/  LDL R8, [R1+0x14] ;  /* 0x0000140001087983 */ /* 0x000ea20000100800 */
[----:B------:R-:W0:Y:S01]  /*14870*/  S2R R11, SR_TID.X ;  /* 0x00000000000b7919 */ /* 0x000e220000002100 */
[----:B------:R-:W-:Y:S01]  /*14880*/  UMOV UR4, 0xffffffff ;  /* 0xffffffff00047882 */ /* 0x000fe20000000000 */
[C---:B0-----:R-:W-:Y:S01]  /*14890*/  IMAD.SHL.U32 R9, R11.reuse, 0x8, RZ ;  /* 0x000000080b097824 */ /* 0x041fe200078e00ff */
[----:B------:R-:W-:-:S04]  /*148a0*/  LOP3.LUT R3, R11, 0x7f, RZ, 0xc0, !PT ;  /* 0x0000007f0b037812 */ /* 0x000fc800078ec0ff */
[----:B------:R-:W-:Y:S01]  /*148b0*/  LOP3.LUT R9, R9, 0x1f8, RZ, 0xc0, !PT ;  /* 0x000001f809097812 */ /* 0x000fe200078ec0ff */
[----:B------:R-:W-:-:S03]  /*148c0*/  IMAD.SHL.U32 R10, R3, 0x8, RZ ;  /* 0x00000008030a7824 */ /* 0x000fc600078e00ff */
        /* <DEDUP_REMOVED lines=11> */
[----:B0-----:R-:W-:-:S04]  /*14980*/  IADD3 R2, P2, R2, R7, RZ ;  /* 0x0000000702027210 */ /* 0x001fc80007f5e0ff */
[----:B-1----:R-:W-:-:S05]  /*14990*/  IADD3.X R3, RZ, R3, RZ, P2, !PT ;  /* 0x00000003ff037210 */ /* 0x002fca00017fe4ff */
[----:B------:R-:W-:Y:S01]  /*149a0*/  @!PT LDS RZ, [RZ] ;  /* 0x00000000fffff984 */ /* 0x000fe20000000800 */
        /* <DEDUP_REMOVED lines=39> */
.L_x_13686:
        /* <DEDUP_REMOVED lines=19> */
[----:B------:R-:W-:-:S04]  /*14d50*/  ULDC.64 UR4, c[0x0][0x330] ;  /* 0x0000cc0000047ab9 */ /* 0x000fc80000000a00 */
[----:B------:R-:W-:-:S03]  /*14d60*/  IADD3 R3, R3, R0, RZ ;  /* 0x0000000003037210 */ /* 0x000fc60007ffe0ff */
[----:B------:R-:W-:-:S04]  /*14d70*/  IMAD.WIDE.U32 R2, R17, UR4, R2 ;  /* 0x0000000411027c25 */ /* 0x000fc8000f8e0002 */
[----:B------:R-:W-:Y:S01]  /*14d80*/  IMAD R0, R17, UR5, R3 ;  /* 0x0000000511007c24 */ /* 0x000fe2000f8e0203 */
[----:B0-----:R-:W-:-:S04]  /*14d90*/  LEA R18, P2, R2, UR6, 0x1 ;  /* 0x0000000602127c11 */ /* 0x001fc8000f8408ff */
[----:B------:R-:W-:-:S09]  /*14da0*/  LEA.HI.X R0, R2, UR7, R0, 0x1, P2 ;  /* 0x0000000702007c11 */ /* 0x000fd200090f0c00 */
.L_x_13487:
        /* <DEDUP_REMOVED lines=12> */
.L_x_13488:
[----:B------:R-:W2:Y:S01]  /*14e70*/  LDL R0, [R1+0x18] ;  /* 0x0000180001007983 */ /* 0x000ea20000100800 */
[----:B------:R0:W-:Y:S01]  /*14e80*/  SYNCS.ARRIVE.TRANS64.A1T0 RZ, [R5+URZ+0x16850], RZ ;  /* 0x016850ff05ff79a7 */ /* 0x0001e2000810003f */
[C---:B------:R-:W-:Y:S02]  /*14e90*/  VIADD R7, R23.reuse, 0xffffffff ;  /* 0xffffffff17077836 */ /* 0x040fe40000000000 */
[----:B------:R-:W-:Y:S02]  /*14ea0*/  IMAD.MOV.U32 R6, RZ, RZ, R22 ;  /* 0x000000ffff067224 */ /* 0x000fe400078e0016 */
[----:B------:R-:W-:Y:S02]  /*14eb0*/  IMAD.MOV.U32 R20, RZ, RZ, R29 ;  /* 0x000000ffff147224 */ /* 0x000fe400078e001d */
[----:B------:R-:W-:Y:S01]  /*14ec0*/  IMAD.MOV.U32 R26, RZ, RZ, R23 ;  /* 0x000000ffff1a7224 */ /* 0x000fe200078e0017 */
[----:B--2---:R-:W-:-:S13]  /*14ed0*/  ISETP.GT.AND P0, PT, R23, R0, PT ;  /* 0x000000001700720c */ /* 0x004fda0003f04270 */
[----:B0-----:R-:W-:Y:S05]  /*14ee0*/  @P0 BRA `(.L_x_13489) ;  /* 0xfffffff0000c0947 */ /* 0x001fea000383ffff */
.L_x_13476:
[----:B------:R-:W-:Y:S05]  /*14ef0*/  BSYNC B0 ;  /* 0x0000000000007941 */ /* 0x000fea0003800000 */
.L_x_13475:
[----:B-1----:R-:W0:Y:S01]  /*14f00*/  S2R R0, SR_TID.X ;  /* 0x0000000000007919 */ /* 0x002e220000002100 */
        /* <DEDUP_REMOVED lines=16> */
.L_x_13491:
[----:B------:R-:W-:Y:S05]  /*15010*/  BSYNC B0 ;  /* 0x0000000000007941 */ /* 0x000fea0003800000 */
.L_x_13490:
[----:B------:R-:W-:-:S05]  /*15020*/  IMAD.U32 R0, RZ, RZ, UR38 ;  /* 0x00000026ff007e24 */ /* 0x000fca000f8e00ff */
[----:B------:R-:W-:-:S13]  /*15030*/  ISETP.NE.AND P0, PT, R0, 0x3, PT ;  /* 0x000000030000780c */ /* 0x000fda0003f05270 */
[----:B------:R-:W-:Y:S05]  /*15040*/  @!P0 BRA `(.L_x_13492) ;  /* 0x0000000000048947 */ /* 0x000fea0003800000 */
[----:B------:R-:W-:Y:S01]  /*15050*/  BPT.TRAP 0x1 ;  /* 0x000000040000795c */ /* 0x000fe20000300000 */
.L_x_13492:
[----:B------:R-:W2:Y:S01]  /*15060*/  LDL.LU R2, [R1+0x14] ;  /* 0x0000140001027983 */ /* 0x000ea20000300800 */
[----:B------:R-:W-:Y:S01]  /*15070*/  IMAD R0, R22, 0x8, R16 ;  /* 0x0000000816007824 */ /* 0x000fe200078e0210 */
[----:B------:R-:W-:Y:S01]  /*15080*/  SHF.L.U32 R3, R29, 0x1f, RZ ;  /* 0x0000001f1d037819 */ /* 0x000fe200000006ff */
[----:B------:R-:W-:Y:S03]  /*15090*/  BSSY B0, `(.L_x_13493) ;  /* 0x0000004000007945 */ /* 0x000fe60003800000 */
[----:B------:R-:W0:Y:S01]  /*150a0*/  SYNCS.PHASECHK.TRANS64.TRYWAIT P0, [R0+URZ+0x16860], R3 ;  /* 0x01686003000075a7 */ /* 0x000e22000800017f */
[----:B--2---:R-:W-:Y:S01]  /*150b0*/  IMAD R6, R23, -0x80, R2 ;  /* 0xffffff8017067824 */ /* 0x004fe200078e0202 */
[----:B0-----:R-:W-:Y:S06]  /*150c0*/  @!P0 BRA `(.L_x_13494) ;  /* 0x0000005c00e48947 */ /* 0x001fec0003800000 */
.L_x_13687:
[----:B------:R-:W-:Y:S05]  /*150d0*/  BSYNC B0 ;  /* 0x0000000000007941 */ /* 0x000fea0003800000 */
.L_x_13493:
[----:B------:R-:W1:Y:S01]  /*150e0*/  S2R R2, SR_TID.X ;  /* 0x0000000000027919 */ /* 0x000e620000002100 */
[----:B------:R-:W-:Y:S01]  /*150f0*/  UMOV UR4, 0xffffffff ;  /* 0xffffffff00047882 */ /* 0x000fe20000000000 */
[----:B------:R-:W2:Y:S01]  /*15100*/  S2R R7, SR_TID.X ;  /* 0x0000000000077919 */ /* 0x000ea20000002100 */
[----:B-1----:R-:W-:Y:S02]  /*15110*/  LOP3.LUT R5, R2, 0x7f, RZ, 0xc0, !PT ;  /* 0x0000007f02057812 */ /* 0x002fe400078ec0ff */
[----:B--2---:R-:W-:-:S03]  /*15120*/  SHF.L.U32 R2, R7, 0x3, RZ ;  /* 0x0000000307027819 */ /* 0x004fc600000006ff */
[----:B------:R-:W-:Y:S01]  /*15130*/  IMAD.SHL.U32 R4, R5, 0x8, RZ ;  /* 0x0000000805047824 */ /* 0x000fe200078e00ff */
[----:B------:R-:W-:Y:S02]  /*15140*/  SHF.R.U32.HI R5, RZ, 0x3, R5 ;  /* 0x00000003ff057819 */ /* 0x000fe40000011605 */
[----:B------:R-:W-:-:S03]  /*15150*/  LOP3.LUT R2, R2, 0x1f8, RZ, 0xc0, !PT ;  /* 0x000001f802027812 */ /* 0x000fc600078ec0ff */
[----:B------:R-:W-:Y:S01]  /*15160*/  IMAD.IADD R6, R6, 0x1, -R5 ;  /* 0x0000000106067824 */ /* 0x000fe200078e0a05 */
[----:B------:R-:W-:-:S04]  /*15170*/  LOP3.LUT R2, R2, 0x38, R7, 0x78, !PT ;  /* 0x0000003802027812 */ /* 0x000fc800078e7807 */
[----:B------:R-:W-:-:S05]  /*15180*/  LOP3.LUT R2, R2, 0x200, R4, 0xf8, !PT ;  /* 0x0000020002027812 */ /* 0x000fca00078ef804 */
[----:B------:R-:W-:Y:S01]  /*15190*/  IMAD R4, R22, 0x2000, R2 ;  /* 0x0000200016047824 */ /* 0x000fe200078e0202 */
[----:B------:R-:W-:Y:S06]  /*151a0*/  BRA.DIV UR4, `(.L_x_13495) ;  /* 0x0000005e04c07947 */ /* 0x000fec000b800000 */
[----:B------:R-:W1:Y:S01]  /*151b0*/  S2R R2, SR_TID.X ;  /* 0x0000000000027919 */ /* 0x000e620000002100 */
[----:B------:R-:W-:Y:S01]  /*151c0*/  ULDC UR4, c[0x0][0x2f4] ;  /* 0x0000bd0000047ab9 */ /* 0x000fe20000000800 */
[----:B------:R-:W-:Y:S01]  /*151d0*/  IMAD R4, R4, 0x2, R16 ;  /* 0x0000000204047824 */ /* 0x000fe200078e0210 */
[----:B------:R-:W2:Y:S04]  /*151e0*/  SHFL.IDX PT, R14, R18, RZ, 0x181f ;  /* 0x00181fff120e7589 */ /* 0x000ea800000e0000 */
[----:B0-----:R-:W0:Y:S01]  /*151f0*/  SHFL.IDX PT, R3, R19, RZ, 0x181f ;  /* 0x00181fff13037589 */ /* 0x001e2200000e0000 */
[----:B-1----:R-:W-:-:S05]  /*15200*/  IMAD.SHL.U32 R2, R2, 0x8, RZ ;  /* 0x0000000802027824 */ /* 0x002fca00078e00ff */
[----:B------:R-:W-:-:S04]  /*15210*/  LOP3.LUT R2, R2, 0x38, RZ, 0xc0, !PT ;  /* 0x0000003802027812 */ /* 0x000fc800078ec0ff */
[C---:B------:R-:W-:Y:S01]  /*15220*/  ISETP.GE.AND P0, PT, R2.reuse, UR4, PT ;  /* 0x0000000402007c0c */ /* 0x040fe2000bf06270 */
[----:B------:R-:W-:-:S03]  /*15230*/  IMAD.SHL.U32 R5, R2, 0x2, RZ ;  /* 0x0000000202057824 */ /* 0x000fc600078e00ff */
[----:B------:R-:W-:Y:S02]  /*15240*/  ISETP.LT.OR P1, PT, R6, 0x1, P0 ;  /* 0x000000010600780c */ /* 0x000fe40000721670 */
[----:B--2---:R-:W-:Y:S02]  /*15250*/  IADD3 R2, P2, R14, R5, RZ ;  /* 0x000000050e027210 */ /* 0x004fe40007f5e0ff */
[----:B------:R-:W1:Y:S03]  /*15260*/  SHFL.IDX PT, R14, R18, 0x1, 0x181f ;  /* 0x00381f00120e7f89 */ /* 0x000e6600000e0000 */
[----:B0-----:R-:W-:-:S06]  /*15270*/  IMAD.X R3, RZ, RZ, R3, P2 ;  /* 0x000000ffff037224 */ /* 0x001fcc00010e0603 */
        /* <DEDUP_REMOVED lines=38> */
.L_x_13705:
        /* <DEDUP_REMOVED lines=9> */
.L_x_13496:
        /* <DEDUP_REMOVED lines=11> */
.L_x_13497:
[----:B------:R-:W-:Y:S01]  /*15620*/  VIADD R22, R22, 0x1 ;  /* 0x0000000116167836 */ /* 0x000fe20000000000 */
[----:B------:R0:W-:Y:S04]  /*15630*/  SYNCS.ARRIVE.TRANS64.A1T0 RZ, [R0+URZ+0x16850], RZ ;  /* 0x016850ff00ff79a7 */ /* 0x0001e8000810003f */
[----:B------:R-:W-:-:S04]  /*15640*/  ISETP.NE.AND P0, PT, R22, 0x2, PT ;  /* 0x000000021600780c */ /* 0x000fc80003f05270 */
[----:B0-----:R-:W-:Y:S02]  /*15650*/  SEL R0, RZ, 0x1, P0 ;  /* 0x00000001ff007807 */ /* 0x001fe40000000000 */
[----:B------:R-:W-:Y:S02]  /*15660*/  SEL R22, R22, RZ, P0 ;  /* 0x000000ff16167207 */ /* 0x000fe40000000000 */
[----:B------:R-:W-:-:S07]  /*15670*/  LOP3.LUT R29, R29, R0, RZ, 0x3c, !PT ;  /* 0x000000001d1d7212 */ /* 0x000fce00078e3cff */
.L_x_13456:
[----:B------:R-:W-:Y:S05]  /*15680*/  BSYNC B7 ;  /* 0x0000000000077941 */ /* 0x000fea0003800000 */
.L_x_13454:
[----:B------:R-:W2:Y:S02]  /*15690*/  LDL R0, [R1] ;  /* 0x0000000001007983 */ /* 0x000ea40000100800 */
[----:B--2---:R-:W-:-:S13]  /*156a0*/  LOP3.LUT P0, RZ, R0, 0x4, RZ, 0xc0, !PT ;  /* 0x0000000400ff7812 */ /* 0x004fda000780c0ff */
        /* <DEDUP_REMOVED lines=10> */
.L_x_13498:
[----:B------:R-:W0:Y:S01]  /*15750*/  S2R R0, SR_TID.X ;  /* 0x0000000000007919 */ /* 0x000e220000002100 */
[----:B------:R-:W-:Y:S01]  /*15760*/  UMOV UR4, 0xffffffff ;  /* 0xffffffff00047882 */ /* 0x000fe20000000000 */
[----:B0-----:R-:W-:-:S04]  /*15770*/  LOP3.LUT R9, R0, 0x1f, RZ, 0xc0, !PT ;  /* 0x0000001f00097812 */ /* 0x001fc800078ec0ff */
[----:B------:R-:W-:Y:S01]  /*15780*/  ISETP.NE.AND P0, PT, R9, 0x1f, PT ;  /* 0x0000001f0900780c */ /* 0x000fe20003f05270 */
[----:B------:R-:W-:-:S12]  /*15790*/  BRA.DIV UR4, `(.L_x_13500) ;  /* 0x0000006204847947 */ /* 0x000fd8000b800000 */
[----:B-1----:R-:W-:Y:S01]  /*157a0*/  IMAD.IADD R7, R27, 0x1, R9 ;  /* 0x000000011b077824 */ /* 0x002fe200078e0209 */
        /* <DEDUP_REMOVED lines=9> */
[----:B------:R-:W-:Y:S02]  /*15840*/  MOV R4, RZ ;  /* 0x000000ff00047202 */ /* 0x000fe40000000f00 */
[C---:B------:R-:W-:Y:S01]  /*15850*/  ISETP.GE.U32.AND P2, PT, R9.reuse, 0x2, PT ;  /* 0x000000020900780c */ /* 0x040fe20003f46070 */
[----:B------:R-:W-:Y:S01]  /*15860*/  SHFL.IDX PT, R0, R24, RZ, 0x1f ;  /* 0x00001fff18007589 */ /* 0x000fe200000e0000 */
[C---:B------:R-:W-:Y:S02]  /*15870*/  ISETP.GE.U32.AND P3, PT, R9.reuse, 0x4, PT ;  /* 0x000000040900780c */ /* 0x040fe40003f66070 */
[C---:B------:R-:W-:Y:S01]  /*15880*/  ISETP.GE.U32.AND P4, PT, R9.reuse, 0x8, PT ;  /* 0x000000080900780c */ /* 0x040fe20003f86070 */
[----:B------:R0:W-:Y:S01]  /*15890*/  SHFL.IDX PT, R6, R24, 0x1, 0x1f ;  /* 0x00201f0018067f89 */ /* 0x0001e200000e0000 */
[----:B------:R-:W-:Y:S01]  /*158a0*/  ISETP.GE.U32.AND P5, PT, R9, 0x10, PT ;  /* 0x000000100900780c */ /* 0x000fe20003fa6070 */
        /* <DEDUP_REMOVED lines=21> */
.L_x_13715:
[----:B------:R-:W-:Y:S02]  /*15a00*/  ULDC UR4, c[0x0][0xc38] ;  /* 0x00030e0000047ab9 */ /* 0x000fe40000000800 */
[----:B------:R-:W-:-:S04]  /*15a10*/  IMAD.U32 R2, RZ, RZ, UR4 ;  /* 0x00000004ff027e24 */ /* 0x000fc8000f8e00ff */
[----:B-1----:R-:W-:-:S04]  /*15a20*/  IMAD R5, R14, R2, RZ ;  /* 0x000000020e057224 */ /* 0x002fc800078e02ff */
[----:B------:R-:W-:-:S05]  /*15a30*/  IMAD.IADD R6, R6, 0x1, R5 ;  /* 0x0000000106067824 */ /* 0x000fca00078e0205 */
[----:B------:R-:W-:-:S13]  /*15a40*/  ISETP.GT.AND P6, PT, R6, R0, PT ;  /* 0x000000000600720c */ /* 0x000fda0003fc4270 */
[----:B------:R-:W-:Y:S05]  /*15a50*/  @P6 BRA `(.L_x_13501) ;  /* 0x0000000000a46947 */ /* 0x000fea0003800000 */
.L_x_13504:
        /* <DEDUP_REMOVED lines=35> */
.L_x_13723:
[----:B------:R-:W-:Y:S02]  /*15c90*/  ULDC UR4, c[0x0][0xc38] ;  /* 0x00030e0000047ab9 */ /* 0x000fe40000000800 */
[----:B------:R-:W-:-:S04]  /*15ca0*/  IMAD.U32 R2, RZ, RZ, UR4 ;  /* 0x00000004ff027e24 */ /* 0x000fc8000f8e00ff */
[----:B-1----:R-:W-:-:S05]  /*15cb0*/  IMAD R5, R14, R2, RZ ;  /* 0x000000020e057224 */ /* 0x002fca00078e02ff */
[----:B------:R-:W-:-:S04]  /*15cc0*/  IADD3 R6, R5, R6, RZ ;  /* 0x0000000605067210 */ /* 0x000fc80007ffe0ff */
[----:B------:R-:W-:-:S13]  /*15cd0*/  ISETP.GT.AND P6, PT, R6, R0, PT ;  /* 0x000000000600720c */ /* 0x000fda0003fc4270 */
[----:B------:R-:W-:Y:S05]  /*15ce0*/  @!P6 BRA `(.L_x_13504) ;  /* 0xfffffffc005ce947 */ /* 0x000fea000383ffff */
.L_x_13501:
        /* <DEDUP_REMOVED lines=9> */
.L_x_13728:
[----:B------:R-:W-:-:S13]  /*15d80*/  ISETP.NE.AND P0, PT, R8, RZ, PT ;  /* 0x000000ff0800720c */ /* 0x000fda0003f05270 */
[----:B------:R-:W-:Y:S05]  /*15d90*/  @!P0 BRA `(.L_x_13506) ;  /* 0x0000000000108947 */ /* 0x000fea0003800000 */
[----:B------:R-:W-:Y:S01]  /*15da0*/  UMOV UR4, 0xffffffff ;  /* 0xffffffff00047882 */ /* 0x000fe20000000000 */
[----:B------:R-:W-:Y:S02]  /*15db0*/  VIADD R12, R5, 0xffffffff ;  /* 0xffffffff050c7836 */ /* 0x000fe40000000000 */
[----:B------:R-:W-:Y:S05]  /*15dc0*/  BRA.DIV UR4, `(.L_x_13507) ;  /* 0x0000006604487947 */ /* 0x000fea000b800000 */
[----:B------:R4:W0:Y:S02]  /*15dd0*/  SHFL.IDX PT, R24, R3, R12, 0x1f ;  /* 0x00001f0c03187589 */ /* 0x00082400000e0000 */
.L_x_13506:
        /* <DEDUP_REMOVED lines=22> */
[----:B------:R-:W-:Y:S02]  /*15f40*/  @!P1 IMAD.IADD R11, R11, 0x1, -R8 ;  /* 0x000000010b0b9824 */ /* 0x000fe400078e0a08 */
[----:B------:R-:W-:Y:S01]  /*15f50*/  @!P1 VIADD R9, R9, 0x1 ;  /* 0x0000000109099836 */ /* 0x000fe20000000000 */
[----:B------:R-:W-:-:S02]  /*15f60*/  ISETP.NE.AND P1, PT, R7, RZ, PT ;  /* 0x000000ff0700720c */ /* 0x000fc40003f25270 */
[----:B------:R-:W-:Y:S02]  /*15f70*/  ISETP.GE.U32.AND P0, PT, R11, R8, PT ;  /* 0x000000080b00720c */ /* 0x000fe40003f06070 */
[----:B------:R-:W-:-:S05]  /*15f80*/  IABS R8, R4 ;  /* 0x0000000400087213 */ /* 0x000fca0000000000 */
[----:B------:R-:W-:Y:S02]  /*15f90*/  IMAD.MOV R8, RZ, RZ, -R8 ;  /* 0x000000ffff087224 */ /* 0x000fe400078e0a08 */
[----:B0-----:R-:W-:-:S04]  /*15fa0*/  VIADD R12, R10, 0xffffffe ;  /* 0x0ffffffe0a0c7836 */ /* 0x001fc80000000000 */
[----:B------:R-:W-:Y:S01]  /*15fb0*/  @P0 VIADD R9, R9, 0x1 ;  /* 0x0000000109090836 */ /* 0x000fe20000000000 */
[----:B------:R-:W0:Y:S02]  /*15fc0*/  F2I.FTZ.U32.TRUNC.NTZ R3, R12 ;  /* 0x0000000c00037305 */ /* 0x000e24000021f000 */
[----:B0-----:R-:W-:-:S05]  /*15fd0*/  IADD3 R11, RZ, -R3, RZ ;  /* 0x80000003ff0b7210 */ /* 0x001fca0007ffe0ff */
        /* <DEDUP_REMOVED lines=20> */
[----:B------:R-:W-:-:S04]  /*16120*/  @!P1 LOP3.LUT R2, RZ, R4, RZ, 0x33, !PT ;  /* 0x00000004ff029212 */ /* 0x000fc800078e33ff */
[----:B------:R-:W-:Y:S01]  /*16130*/  IADD3 R3, -R2, RZ, RZ ;  /* 0x000000ff02037210 */ /* 0x000fe20007ffe1ff */
[----:B------:R-:W-:-:S04]  /*16140*/  IMAD R2, R4, 0x1000000, R2 ;  /* 0x0100000004027824 */ /* 0x000fc800078e0202 */
[----:B------:R-:W-:-:S04]  /*16150*/  IMAD R9, R4, R3, R9 ;  /* 0x0000000304097224 */ /* 0x000fc800078e0209 */
[----:B------:R-:W-:Y:S01]  /*16160*/  IMAD R26, R9, 0x10000, R2 ;  /* 0x00010000091a7824 */ /* 0x000fe200078e0202 */
[----:B------:R-:W-:Y:S06]  /*16170*/  BRA `(.L_x_13508) ;  /* 0x00000000001c7947 */ /* 0x000fec0003800000 */
.L_x_13502:
[----:B------:R-:W-:Y:S01]  /*16180*/  UMOV UR4, URZ ;  /* 0x0000003f00047c82 */ /* 0x000fe20008000000 */
[----:B------:R-:W-:Y:S01]  /*16190*/  UMOV UR5, URZ ;  /* 0x0000003f00057c82 */ /* 0x000fe20008000000 */
[----:B------:R-:W-:Y:S01]  /*161a0*/  ULDC UR6, c[0x0][0xc3c] ;  /* 0x00030f0000067ab9 */ /* 0x000fe20000000800 */
[----:B------:R-:W-:Y:S02]  /*161b0*/  IMAD.MOV.U32 R24, RZ, RZ, R0 ;  /* 0x000000ffff187224 */ /* 0x000fe400078e0000 */
[----:B------:R-:W-:Y:S02]  /*161c0*/  IMAD.U32 R25, RZ, RZ, UR4 ;  /* 0x00000004ff197e24 */ /* 0x000fe4000f8e00ff */
[----:B------:R-:W-:Y:S02]  /*161d0*/  IMAD.U32 R26, RZ, RZ, UR5 ;  /* 0x00000005ff1a7e24 */ /* 0x000fe4000f8e00ff */
[----:B------:R-:W-:-:S07]  /*161e0*/  IMAD.U32 R27, RZ, RZ, UR6 ;  /* 0x00000006ff1b7e24 */ /* 0x000fce000f8e00ff */
.L_x_13508:
        /* <DEDUP_REMOVED lines=10> */
.L_x_13499:
[----:B------:R-:W-:Y:S02]  /*16290*/  ULDC UR4, c[0x0][0xc3c] ;  /* 0x00030f0000047ab9 */ /* 0x000fe40000000800 */
[----:B---3--:R-:W-:-:S13]  /*162a0*/  ISETP.GE.AND P0, PT, R27, UR4, PT ;  /* 0x000000041b007c0c */ /* 0x008fda000bf06270 */
[----:B------:R-:W-:Y:S05]  /*162b0*/  @!P0 BRA `(.L_x_13509) ;  /* 0xffffffa000688947 */ /* 0x000fea000383ffff */
[----:B------:R-:W-:Y:S05]  /*162c0*/  BSYNC B8 ;  /* 0x0000000000087941 */ /* 0x000fea0003800000 */
.L_x_13414:
[----:B0-----:R-:W3:Y:S01]  /*162d0*/  LDL.LU R0, [R1+0x44] ;  /* 0x0000440001007983 */ /* 0x001ee20000300800 */
[----:B------:R-:W-:Y:S01]  /*162e0*/  BSSY B0, `(.L_x_13510) ;  /* 0x000000b000007945 */ /* 0x000fe20003800000 */
[----:B-1----:R-:W0:Y:S01]  /*162f0*/  S2R R5, SR_CgaCtaId ;  /* 0x0000000000057919 */ /* 0x002e220000008800 */
[----:B---3--:R-:W-:-:S05]  /*16300*/  VIADD R0, R0, 0x1 ;  /* 0x0000000100007836 */ /* 0x008fca0000000000 */
[----:B------:R-:W-:-:S04]  /*16310*/  LEA.HI R2, R0, R0, RZ, 0x1 ;  /* 0x0000000000027211 */ /* 0x000fc800078f08ff */
[----:B------:R-:W-:Y:S02]  /*16320*/  LOP3.LUT R3, R2, 0xfffffffe, RZ, 0xc0, !PT ;  /* 0xfffffffe02037812 */ /* 0x000fe400078ec0ff */
[----:B------:R-:W-:Y:S02]  /*16330*/  MOV R2, 0x400 ;  /* 0x0000040000027802 */ /* 0x000fe40000000f00 */
[----:B------:R-:W-:Y:S02]  /*16340*/  IADD3 R0, R0, -R3, RZ ;  /* 0x8000000300007210 */ /* 0x000fe40007ffe0ff */
[----:B0-----:R-:W-:Y:S02]  /*16350*/  LEA R5, R5, R2, 0x18 ;  /* 0x0000000205057211 */ /* 0x001fe400078ec0ff */
[----:B------:R-:W-:-:S04]  /*16360*/  SHF.L.U32 R0, R0, 0x1f, RZ ;  /* 0x0000001f00007819 */ /* 0x000fc800000006ff */
[----:B------:R-:W0:Y:S02]  /*16370*/  SYNCS.PHASECHK.TRANS64.TRYWAIT P0, [R5+URZ+0x16820], R0 ;  /* 0x01682000050075a7 */ /* 0x000e24000800017f */
[----:B0-----:R-:W-:Y:S05]  /*16380*/  @!P0 BRA `(.L_x_13511) ;  /* 0x0000006000008947 */ /* 0x001fea0003800000 */
.L_x_13731:
[----:B------:R-:W-:Y:S05]  /*16390*/  BSYNC B0 ;  /* 0x0000000000007941 */ /* 0x000fea0003800000 */
.L_x_13510:
[----:B------:R-:W-:-:S03]  /*163a0*/  UMOV UR4, 0xffffffff ;  /* 0xffffffff00047882 */ /* 0x000fc60000000000 */
[----:B------:R-:W-:Y:S05]  /*163b0*/  BRA.DIV UR4, `(.L_x_13512) ;  /* 0x0000006204087947 */ /* 0x000fea000b800000 */
[----:B0-----:R-:W0:Y:S02]  /*163c0*/  S2R R0, SR_TID.X ;  /* 0x0000000000007919 */ /* 0x001e240000002100 */
[----:B0-----:R-:W-:-:S04]  /*163d0*/  SHF.R.U32.HI R0, RZ, 0x5, R0 ;  /* 0x00000005ff007819 */ /* 0x001fc80000011600 */
[----:B------:R-:W-:-:S05]  /*163e0*/  LOP3.LUT R0, R0, 0x3, RZ, 0xc0, !PT ;  /* 0x0000000300007812 */ /* 0x000fca00078ec0ff */
[----:B------:R0:W1:Y:S02]  /*163f0*/  SHFL.IDX PT, R14, R0, RZ, 0x1f ;  /* 0x00001fff000e7589 */ /* 0x00006400000e0000 */
.L_x_13734:
[----:B-1----:R-:W-:-:S13]  /*16400*/  ISETP.NE.AND P0, PT, R14, RZ, PT ;  /* 0x000000ff0e00720c */ /* 0x002fda0003f05270 */
[----:B------:R-:W-:Y:S05]  /*16410*/  @P0 BRA `(.L_x_13267) ;  /* 0x0000000000880947 */ /* 0x000fea0003800000 */
[----:B------:R-:W-:-:S03]  /*16420*/  UMOV UR4, 0xffffffff ;  /* 0xffffffff00047882 */ /* 0x000fc60000000000 */
[----:B------:R-:W-:Y:S05]  /*16430*/  BRA.DIV UR4, `(.L_x_13513) ;  /* 0x00000062041c7947 */ /* 0x000fea000b800000 */
[----:B------:R-:W-:-:S13]  /*16440*/  ELECT P6, URZ, PT ;  /* 0x00000000003f782f */ /* 0x000fda00038c0000 */
.L_x_13737:
[----:B------:R-:W-:Y:S05]  /*16450*/  @!P6 BRA `(.L_x_13267) ;  /* 0x000000000078e947 */ /* 0x000fea0003800000 */
[----:B------:R-:W-:-:S06]  /*16460*/  ULOP3.LUT UR4, UR36, 0x2, URZ, 0xfc, !UPT ;  /* 0x0000000224047892 */ /* 0x000fcc000f8efc3f */
[----:B0-----:R-:W-:-:S05]  /*16470*/  IMAD.U32 R0, RZ, RZ, UR4 ;  /* 0x00000004ff007e24 */ /* 0x001fca000f8e00ff */
[----:B------:R-:W-:-:S13]  /*16480*/  ISETP.NE.AND P0, PT, R0, 0x3, PT ;  /* 0x000000030000780c */ /* 0x000fda0003f05270 */
[----:B------:R-:W-:Y:S05]  /*16490*/  @!P0 BRA `(.L_x_13514) ;  /* 0x0000000000048947 */ /* 0x000fea0003800000 */
[----:B------:R-:W-:Y:S01]  /*164a0*/  BPT.TRAP 0x1 ;  /* 0x000000040000795c */ /* 0x000fe20000300000 */
.L_x_13514:
[C---:B------:R-:W-:Y:S01]  /*164b0*/  IMAD R3, R22.reuse, 0x8, R5 ;  /* 0x0000000816037824 */ /* 0x040fe200078e0205 */
[----:B------:R-:W-:Y:S01]  /*164c0*/  SHF.L.U32 R2, R29, 0x1f, RZ ;  /* 0x0000001f1d027819 */ /* 0x000fe200000006ff */
[----:B------:R-:W-:-:S03]  /*164d0*/  VIADD R22, R22, 0x1 ;  /* 0x0000000116167836 */ /* 0x000fc60000000000 */
[----:B------:R-:W0:Y:S02]  /*164e0*/  SYNCS.PHASECHK.TRANS64.TRYWAIT P1, [R3+URZ+0x16840], R2 ;  /* 0x01684002030075a7 */ /* 0x000e24000802017f */
[----:B------:R-:W-:-:S04]  /*164f0*/  ISETP.NE.AND P2, PT, R22, 0x2, PT ;  /* 0x000000021600780c */ /* 0x000fc80003f45270 */
[----:B------:R-:W-:Y:S01]  /*16500*/  SEL R0, RZ, 0x1, P2 ;  /* 0x00000001ff007807 */ /* 0x000fe20001000000 */
[----:B0-----:R-:W-:Y:S08]  /*16510*/  @!P1 BRA `(.L_x_13515) ;  /* 0x0000006000049947 */ /* 0x001ff00003800000 */
.L_x_13738:
[----:B------:R-:W-:Y:S02]  /*16520*/  SEL R22, R22, RZ, P2 ;  /* 0x000000ff16167207 */ /* 0x000fe40001000000 */
[----:B------:R-:W-:Y:S01]  /*16530*/  LOP3.LUT R0, R29, R0, RZ, 0x3c, !PT ;  /* 0x000000001d007212 */ /* 0x000fe200078e3cff */
[----:B------:R-:W-:Y:S06]  /*16540*/  @!P0 BRA `(.L_x_13516) ;  /* 0x0000000000048947 */ /* 0x000fec0003800000 */
[----:B------:R-:W-:Y:S01]  /*16550*/  BPT.TRAP 0x1 ;  /* 0x000000040000795c */ /* 0x000fe20000300000 */
.L_x_13516:
[----:B------:R-:W-:Y:S01]  /*16560*/  IMAD R5, R22, 0x8, R5 ;  /* 0x0000000816057824 */ /* 0x000fe200078e0205 */
[----:B------:R-:W-:-:S04]  /*16570*/  SHF.L.U32 R0, R0, 0x1f, RZ ;  /* 0x0000001f00007819 */ /* 0x000fc800000006ff */
[----:B------:R-:W1:Y:S02]  /*16580*/  SYNCS.PHASECHK.TRANS64.TRYWAIT P1, [R5+URZ+0x16840], R0 ;  /* 0x01684000050075a7 */ /* 0x000e64000802017f */
[----:B-1----:R-:W-:Y:S05]  /*16590*/  @!P1 BRA `(.L_x_13517) ;  /* 0x0000005c00f89947 */ /* 0x002fea0003800000 */
.L_x_13739:
[----:B------:R-:W-:Y:S05]  /*165a0*/  @!P0 BRA `(.L_x_13518) ;  /* 0x0000000000048947 */ /* 0x000fea0003800000 */
[----:B------:R-:W-:Y:S01]  /*165b0*/  BPT.TRAP 0x1 ;  /* 0x000000040000795c */ /* 0x000fe20000300000 */
.L_x_13518:
[----:B------:R-:W3:Y:S02]  /*165c0*/  SYNCS.PHASECHK.TRANS64.TRYWAIT P1, [R3+URZ+0x16860], R2 ;  /* 0x01686002030075a7 */ /* 0x000ee4000802017f */
[----:B---3--:R-:W-:Y:S05]  /*165d0*/  @!P1 BRA `(.L_x_13519) ;  /* 0x0000005c00fc9947 */ /* 0x008fea0003800000 */
.L_x_13740:
[----:B------:R-:W-:Y:S05]  /*165e0*/  @!P0 BRA `(.L_x_13520) ;  /* 0x0000000000048947 */ /* 0x000fea0003800000 */
[----:B------:R-:W-:Y:S01]  /*165f0*/  BPT.TRAP 0x1 ;  /* 0x000000040000795c */ /* 0x000fe20000300000 */
.L_x_13520:
[----:B------:R0:W0:Y:S02]  /*16600*/  SYNCS.PHASECHK.TRANS64.TRYWAIT P0, [R5+URZ+0x16860], R0 ;  /* 0x01686000050075a7 */ /* 0x000024000800017f */
[----:B0-----:R-:W-:Y:S05]  /*16610*/  @!P0 NANOSLEEP.SYNCS 0x989680 ;  /* 0x009896800000895d */ /* 0x001fea0003900000 */
[----:B------:R-:W0:Y:S02]  /*16620*/  @!P0 SYNCS.PHASECHK.TRANS64 P0, [R5+URZ+0x16860], R0 ;  /* 0x01686000050085a7 */ /* 0x000e24000800007f */
[----:B0-----:R-:W-:Y:S05]  /*16630*/  @!P0 BRA `(.L_x_13520) ;  /* 0xfffffffc00f08947 */ /* 0x001fea000383ffff */
.L_x_13267:
[----:B------:R-:W-:Y:S05]  /*16640*/  BSYNC B9 ;  /* 0x0000000000097941 */ /* 0x000fea0003800000 */
.L_x_13264:
[----:B------:R-:W-:Y:S05]  /*16650*/  EXIT ;  /* 0x000000000000794d */ /* 0x000fea0003800000 */
.L_x_13287:
[----:B0-----:R0:W1:Y:S02]  /*16660*/  SYNCS.PHASECHK.TRANS64.TRYWAIT P6, [R70+URZ+0x16890], R79 ;  /* 0x0168904f460075a7 */ /* 0x00106400080c017f */
[----:B-1----:R-:W-:Y:S05]  /*16670*/  @!P6 NANOSLEEP.SYNCS 0x989680 ;  /* 0x009896800000e95d */ /* 0x002fea0003900000 */
[----:B------:R-:W1:Y:S02]  /*16680*/  @!P6 SYNCS.PHASECHK.TRANS64 P6, [R70+URZ+0x16890], R79 ;  /* 0x0168904f4600e5a7 */ /* 0x000e6400080c007f */
[----:B-1----:R-:W-:Y:S05]  /*16690*/  @!P6 BRA `(.L_x_13287) ;  /* 0xfffffffc00f0e947 */ /* 0x002fea000383ffff */
[----:B------:R-:W-:Y:S05]  /*166a0*/  BRA `(.L_x_13521) ;  /* 0xfffffec400b47947 */ /* 0x000fea000383ffff */
.L_x_13288:
        /* <DEDUP_REMOVED lines=8> */
.L_x_13523:
[----:B------:R-:W-:Y:S05]  /*16730*/  BSYNC B1 ;  /* 0x0000000000017941 */ /* 0x000fea0003800000 */
.L_x_13522:
[----:B------:R-:W-:Y:S01]  /*16740*/  MOV R13, R84 ;  /* 0x00000054000d7202 */ /* 0x000fe20000000f00 */
[----:B------:R-:W-:Y:S02]  /*16750*/  IMAD.MOV.U32 R12, RZ, RZ, RZ ;  /* 0x000000ffff0c7224 */ /* 0x000fe400078e00ff */
[----:B------:R-:W-:Y:S02]  /*16760*/  IMAD.MOV.U32 R11, RZ, RZ, 0x1c1f ;  /* 0x00001c1fff0b7424 */ /* 0x000fe400078e00ff */
[----:B------:R-:W-:Y:S02]  /*16770*/  IMAD.MOV.U32 R15, RZ, RZ, -0x1 ;  /* 0xffffffffff0f7424 */ /* 0x000fe400078e00ff */
[----:B------:R-:W-:-:S07]  /*16780*/  IMAD.MOV.U32 R81, RZ, RZ, R14 ;  /* 0x000000ffff517224 */ /* 0x000fce00078e000e */
[----:B------:R-:W-:Y:S05]  /*16790*/  WARPSYNC.COLLECTIVE R15, `(.L_x_13524) ;  /* 0x000000000f087348 */ /* 0x000fea0003c00000 */
[----:B------:R0:W1:Y:S02]  /*167a0*/  SHFL.IDX P6, R14, R13, R12, R11 ;  /* 0x0000000c0d0e7389 */ /* 0x00006400000c000b */
[----:B01----:R-:W-:Y:S01]  /*167b0*/  ENDCOLLECTIVE ;  /* 0x000000000000791b */ /* 0x003fe20003800000 */
.L_x_13524:
[----:B------:R-:W-:Y:S05]  /*167c0*/  BRA `(.L_x_13525) ;  /* 0xfffffec400807947 */ /* 0x000fea000383ffff */
.L_x_13297:
[----:B------:R-:W-:Y:S01]  /*167d0*/  BSSY B1, `(.L_x_13526) ;  /* 0x0000008000017945 */ /* 0x000fe20003800000 */
[----:B0---4-:R-:W-:Y:S02]  /*167e0*/  IMAD.MOV.U32 R13, RZ, RZ, R85 ;  /* 0x000000ffff0d7224 */ /* 0x011fe400078e0055 */
[----:B------:R-:W-:Y:S02]  /*167f0*/  IMAD.MOV.U32 R12, RZ, RZ, 0x1 ;  /* 0x00000001ff0c7424 */ /* 0x000fe400078e00ff */
[----:B------:R-:W-:Y:S02]  /*16800*/  IMAD.MOV.U32 R11, RZ, RZ, 0x1c1f ;  /* 0x00001c1fff0b7424 */ /* 0x000fe400078e00ff */
[----:B------:R-:W-:-:S07]  /*16810*/  IMAD.MOV.U32 R15, RZ, RZ, -0x1 ;  /* 0xffffffffff0f7424 */ /* 0x000fce00078e00ff */
[----:B-123--:R-:W-:Y:S05]  /*16820*/  WARPSYNC.COLLECTIVE R15, `(.L_x_13527) ;  /* 0x000000000f087348 */ /* 0x00efea0003c00000 */
[----:B---3--:R0:W3:Y:S02]  /*16830*/  SHFL.IDX P6, R14, R13, R12, R11 ;  /* 0x0000000c0d0e7389 */ /* 0x0080e400000c000b */
[----:B0123--:R-:W-:Y:S01]  /*16840*/  ENDCOLLECTIVE ;  /* 0x000000000000791b */ /* 0x00ffe20003800000 */
.L_x_13527:
[----:B------:R-:W-:Y:S05]  /*16850*/  BSYNC B1 ;  /* 0x0000000000017941 */ /* 0x000fea0003800000 */
.L_x_13526:
        /* <DEDUP_REMOVED lines=8> */
.L_x_13528:
[----:B------:R-:W-:Y:S05]  /*168e0*/  BRA `(.L_x_13529) ;  /* 0xfffffecc00107947 */ /* 0x000fea000383ffff */
.L_x_13309:
[----:B-1----:R1:W2:Y:S02]  /*168f0*/  SYNCS.PHASECHK.TRANS64.TRYWAIT P4, [R70+URZ+0x16890], R79 ;  /* 0x0168904f460075a7 */ /* 0x0022a4000808017f */
[----:B--2---:R-:W-:Y:S05]  /*16900*/  @!P4 NANOSLEEP.SYNCS 0x989680 ;  /* 0x009896800000c95d */ /* 0x004fea0003900000 */
[----:B------:R-:W2:Y:S02]  /*16910*/  @!P4 SYNCS.PHASECHK.TRANS64 P4, [R70+URZ+0x16890], R79 ;  /* 0x0168904f4600c5a7 */ /* 0x000ea4000808007f */
[----:B--2---:R-:W-:Y:S05]  /*16920*/  @!P4 BRA `(.L_x_13309) ;  /* 0xfffffffc00f0c947 */ /* 0x004fea000383ffff */
[----:B------:R-:W-:Y:S05]  /*16930*/  BRA `(.L_x_13530) ;  /* 0xfffffed800307947 */ /* 0x000fea000383ffff */
.L_x_13310:
        /* <DEDUP_REMOVED lines=8> */
.L_x_13532:
[----:B------:R-:W-:Y:S05]  /*169c0*/  BSYNC B1 ;  /* 0x0000000000017941 */ /* 0x000fea0003800000 */
.L_x_13531:
        /* <DEDUP_REMOVED lines=8> */
.L_x_13533:
[----:B------:R-:W-:Y:S01]  /*16a50*/  IMAD.MOV.U32 R82, RZ, RZ, R14 ;  /* 0x000000ffff527224 */ /* 0x000fe200078e000e */
[----:B------:R-:W-:Y:S06]  /*16a60*/  BRA `(.L_x_13534) ;  /* 0xfffffed400fc7947 */ /* 0x000fec000383ffff */
.L_x_13315:
        /* <DEDUP_REMOVED lines=8> */
.L_x_13536:
[----:B------:R-:W-:Y:S05]  /*16af0*/  BSYNC B1 ;  /* 0x0000000000017941 */ /* 0x000fea0003800000 */
.L_x_13535:
        /* <DEDUP_REMOVED lines=8> */
.L_x_13537:
[----:B------:R-:W-:Y:S01]  /*16b80*/  IMAD.MOV.U32 R84, RZ, RZ, R14 ;  /* 0x000000ffff547224 */ /* 0x000fe200078e000e */
[----:B------:R-:W-:Y:S06]  /*16b90*/  BRA `(.L_x_13538) ;  /* 0xfffffedc00b47947 */ /* 0x000fec000383ffff */
.L_x_13320:
[----:B0-----:R0:W1:Y:S02]  /*16ba0*/  SYNCS.PHASECHK.TRANS64.TRYWAIT P3, [R70+URZ+0x16890], R79 ;  /* 0x0168904f460075a7 */ /* 0x001064000806017f */
[----:B-1----:R-:W-:Y:S05]  /*16bb0*/  @!P3 NANOSLEEP.SYNCS 0x989680 ;  /* 0x009896800000b95d */ /* 0x002fea0003900000 */
[----:B------:R-:W1:Y:S02]  /*16bc0*/  @!P3 SYNCS.PHASECHK.TRANS64 P3, [R70+URZ+0x16890], R79 ;  /* 0x0168904f4600b5a7 */ /* 0x000e64000806007f */
[----:B-1----:R-:W-:Y:S05]  /*16bd0*/  @!P3 BRA `(.L_x_13320) ;  /* 0xfffffffc00f0b947 */ /* 0x002fea000383ffff */
[----:B------:R-:W-:Y:S05]  /*16be0*/  BRA `(.L_x_13539) ;  /* 0xfffffee400c47947 */ /* 0x000fea000383ffff */
.L_x_13321:
        /* <DEDUP_REMOVED lines=8> */
.L_x_13541:
[----:B------:R-:W-:Y:S05]  /*16c70*/  BSYNC B1 ;  /* 0x0000000000017941 */ /* 0x000fea0003800000 */
.L_x_13540:
        /* <DEDUP_REMOVED lines=8> */
.L_x_13542:
[----:B------:R-:W-:Y:S01]  /*16d00*/  IMAD.MOV.U32 R7, RZ, RZ, R14 ;  /* 0x000000ffff077224 */ /* 0x000fe200078e000e */
[----:B------:R-:W-:Y:S06]  /*16d10*/  BRA `(.L_x_13543) ;  /* 0xfffffee400e07947 */ /* 0x000fec000383ffff */
.L_x_13324:
        /* <DEDUP_REMOVED lines=8> */
.L_x_13545:
[----:B------:R-:W-:Y:S05]  /*16da0*/  BSYNC B1 ;  /* 0x0000000000017941 */ /* 0x000fea0003800000 */
.L_x_13544:
        /* <DEDUP_REMOVED lines=8> */
.L_x_13546:
[----:B------:R-:W-:Y:S01]  /*16e30*/  IMAD.MOV.U32 R7, RZ, RZ, R14 ;  /* 0x000000ffff077224 */ /* 0x000fe200078e000e */
[----:B------:R-:W-:Y:S06]  /*16e40*/  BRA `(.L_x_13547) ;  /* 0xfffffee400dc7947 */ /* 0x000fec000383ffff */
.L_x_13328:
[----:B0-----:R0:W4:Y:S02]  /*16e50*/  SYNCS.PHASECHK.TRANS64.TRYWAIT P4, [R70+URZ+0x168b0], R79 ;  /* 0x0168b04f460075a7 */ /* 0x001124000808017f */
[----:B----4-:R-:W-:Y:S05]  /*16e60*/  @!P4 NANOSLEEP.SYNCS 0x989680 ;  /* 0x009896800000c95d */ /* 0x010fea0003900000 */
[----:B------:R-:W4:Y:S02]  /*16e70*/  @!P4 SYNCS.PHASECHK.TRANS64 P4, [R70+URZ+0x168b0], R79 ;  /* 0x0168b04f4600c5a7 */ /* 0x000f24000808007f */
[----:B----4-:R-:W-:Y:S05]  /*16e80*/  @!P4 BRA `(.L_x_13328) ;  /* 0xfffffffc00f0c947 */ /* 0x010fea000383ffff */
[----:B------:R-:W-:Y:S05]  /*16e90*/  BRA `(.L_x_13548) ;  /* 0xfffffee800547947 */ /* 0x000fea000383ffff */
.L_x_13338:
[----:B------:R-:W0:Y:S01]  /*16ea0*/  S2R R0, SR_TID.X ;  /* 0x0000000000007919 */ /* 0x000e220000002100 */
[----:B------:R-:W-:Y:S01]  /*16eb0*/  BSSY B0, `(.L_x_13549) ;  /* 0x000000c000007945 */ /* 0x000fe20003800000 */
[----:B-1----:R-:W-:Y:S02]  /*16ec0*/  IMAD.MOV.U32 R12, RZ, RZ, RZ ;  /* 0x000000ffff0c7224 */ /* 0x002fe400078e00ff */
[----:B----4-:R-:W-:Y:S02]  /*16ed0*/  IMAD.MOV.U32 R11, RZ, RZ, 0x1f ;  /* 0x0000001fff0b7424 */ /* 0x010fe400078e00ff */
[----:B------:R-:W-:Y:S02]  /*16ee0*/  IMAD.MOV.U32 R15, RZ, RZ, -0x1 ;  /* 0xffffffffff0f7424 */ /* 0x000fe400078e00ff */
[----:B0-----:R-:W-:-:S05]  /*16ef0*/  VIADD R4, R0, 0xffffff80 ;  /* 0xffffff8000047836 */ /* 0x001fca0000000000 */
[----:B------:R-:W-:-:S04]  /*16f00*/  SHF.R.S32.HI R0, RZ, 0x1f, R4 ;  /* 0x0000001fff007819 */ /* 0x000fc80000011404 */
[----:B------:R-:W-:-:S04]  /*16f10*/  LEA.HI R0, R0, R4, RZ, 0x7 ;  /* 0x0000000400007211 */ /* 0x000fc800078f38ff */
[----:B------:R-:W-:-:S05]  /*16f20*/  SHF.R.S32.HI R0, RZ, 0x7, R0 ;  /* 0x00000007ff007819 */ /* 0x000fca0000011400 */
[----:B--2---:R-:W-:-:S07]  /*16f30*/  IMAD.MOV.U32 R13, RZ, RZ, R0 ;  /* 0x000000ffff0d7224 */ /* 0x004fce00078e0000 */
[----:B-----5:R-:W-:Y:S05]  /*16f40*/  WARPSYNC.COLLECTIVE R15, `(.L_x_13550) ;  /* 0x000000000f087348 */ /* 0x020fea0003c00000 */
[----:B------:R0:W1:Y:S02]  /*16f50*/  SHFL.IDX P6, R14, R13, R12, R11 ;  /* 0x0000000c0d0e7389 */ /* 0x00006400000c000b */
[----:B01---5:R-:W-:Y:S01]  /*16f60*/  ENDCOLLECTIVE ;  /* 0x000000000000791b */ /* 0x023fe20003800000 */
.L_x_13550:
[----:B------:R-:W-:Y:S05]  /*16f70*/  BSYNC B0 ;  /* 0x0000000000007941 */ /* 0x000fea0003800000 */
.L_x_13549:
[----:B------:R3:W-:Y:S01]  /*16f80*/  STL [R1+0x28], R14 ;  /* 0x0000280e01007387 */ /* 0x0007e20000100800 */
[----:B------:R-:W-:Y:S05]  /*16f90*/  BRA `(.L_x_13551) ;  /* 0xfffffef0005c7947 */ /* 0x000fea000383ffff */
.L_x_13350:
[----:B------:R-:W-:Y:S01]  /*16fa0*/  BSSY B1, `(.L_x_13552) ;  /* 0x0000008000017945 */ /* 0x000fe20003800000 */
[----:B--2---:R-:W-:Y:S01]  /*16fb0*/  IMAD.MOV.U32 R13, RZ, RZ, R26 ;  /* 0x000000ffff0d7224 */ /* 0x004fe200078e001a */
[----:B----4-:R-:W-:Y:S01]  /*16fc0*/  MOV R11, 0x1c1f ;  /* 0x00001c1f000b7802 */ /* 0x010fe20000000f00 */
[----:B------:R-:W-:Y:S02]  /*16fd0*/  IMAD.MOV.U32 R12, RZ, RZ, RZ ;  /* 0x000000ffff0c7224 */ /* 0x000fe400078e00ff */
[----:B------:R-:W-:-:S07]  /*16fe0*/  IMAD.MOV.U32 R15, RZ, RZ, -0x1 ;  /* 0xffffffffff0f7424 */ /* 0x000fce00078e00ff */
[----:B---3--:R-:W-:Y:S05]  /*16ff0*/  WARPSYNC.COLLECTIVE R15, `(.L_x_13553) ;  /* 0x000000000f087348 */ /* 0x008fea0003c00000 */
[----:B---3--:R0:W1:Y:S02]  /*17000*/  SHFL.IDX P6, R14, R13, R12, R11 ;  /* 0x0000000c0d0e7389 */ /* 0x00806400000c000b */
[----:B01----:R-:W-:Y:S01]  /*17010*/  ENDCOLLECTIVE ;  /* 0x000000000000791b */ /* 0x003fe20003800000 */
.L_x_13553:
[----:B------:R-:W-:Y:S05]  /*17020*/  BSYNC B1 ;  /* 0x0000000000017941 */ /* 0x000fea0003800000 */
.L_x_13552:
        /* <DEDUP_REMOVED lines=8> */
.L_x_13554:
[----:B------:R-:W-:Y:S02]  /*170b0*/  IMAD.MOV.U32 R13, RZ, RZ, R28 ;  /* 0x000000ffff0d7224 */ /* 0x000fe400078e001c */
[----:B------:R-:W-:-:S07]  /*170c0*/  IMAD.MOV.U32 R0, RZ, RZ, R14 ;  /* 0x000000ffff007224 */ /* 0x000fce00078e000e */
[----:B------:R-:W-:Y:S05]  /*170d0*/  WARPSYNC.COLLECTIVE R15, `(.L_x_13555) ;  /* 0x000000000f087348 */ /* 0x000fea0003c00000 */
[----:B------:R0:W1:Y:S02]  /*170e0*/  SHFL.IDX P6, R14, R13, R12, R11 ;  /* 0x0000000c0d0e7389 */ /* 0x00006400000c000b */
[----:B01----:R-:W-:Y:S01]  /*170f0*/  ENDCOLLECTIVE ;  /* 0x000000000000791b */ /* 0x003fe20003800000 */
.L_x_13555:
[----:B------:R-:W-:Y:S01]  /*17100*/  MOV R13, R27 ;  /* 0x0000001b000d7202 */ /* 0x000fe20000000f00 */
[----:B------:R-:W-:-:S07]  /*17110*/  IMAD.MOV.U32 R5, RZ, RZ, R14 ;  /* 0x000000ffff057224 */ /* 0x000fce00078e000e */
[----:B------:R-:W-:Y:S05]  /*17120*/  WARPSYNC.COLLECTIVE R15, `(.L_x_13556) ;  /* 0x000000000f087348 */ /* 0x000fea0003c00000 */
[----:B------:R0:W1:Y:S02]  /*17130*/  SHFL.IDX P6, R14, R13, R12, R11 ;  /* 0x0000000c0d0e7389 */ /* 0x00006400000c000b */
[----:B01----:R-:W-:Y:S01]  /*17140*/  ENDCOLLECTIVE ;  /* 0x000000000000791b */ /* 0x003fe20003800000 */
.L_x_13556:
[----:B------:R-:W-:Y:S05]  /*17150*/  BRA `(.L_x_13557) ;  /* 0xfffffef4006c7947 */ /* 0x000fea000383ffff */
.L_x_13354:
[----:B0-----:R0:W1:Y:S02]  /*17160*/  SYNCS.PHASECHK.TRANS64.TRYWAIT P0, [R18+URZ+0x16800], R5 ;  /* 0x01680005120075a7 */ /* 0x001064000800017f */
[----:B-1----:R-:W-:Y:S05]  /*17170*/  @!P0 NANOSLEEP.SYNCS 0x989680 ;  /* 0x009896800000895d */ /* 0x002fea0003900000 */
[----:B------:R-:W1:Y:S02]  /*17180*/  @!P0 SYNCS.PHASECHK.TRANS64 P0, [R18+URZ+0x16800], R5 ;  /* 0x01680005120085a7 */ /* 0x000e64000800007f */
[----:B-1----:R-:W-:Y:S05]  /*17190*/  @!P0 BRA `(.L_x_13354) ;  /* 0xfffffffc00f08947 */ /* 0x002fea000383ffff */
[----:B------:R-:W-:Y:S05]  /*171a0*/  BRA `(.L_x_13558) ;  /* 0xfffffef800987947 */ /* 0x000fea000383ffff */
.L_x_13362:
[----:B------:R-:W-:Y:S01]  /*171b0*/  BSSY B1, `(.L_x_13559) ;  /* 0x0000008000017945 */ /* 0x000fe20003800000 */
[----:B--2---:R-:W-:Y:S02]  /*171c0*/  IMAD.MOV.U32 R13, RZ, RZ, R26 ;  /* 0x000000ffff0d7224 */ /* 0x004fe400078e001a */
[----:B------:R-:W-:Y:S02]  /*171d0*/  IMAD.MOV.U32 R12, RZ, RZ, RZ ;  /* 0x000000ffff0c7224 */ /* 0x000fe400078e00ff */
[----:B----4-:R-:W-:Y:S02]  /*171e0*/  IMAD.MOV.U32 R11, RZ, RZ, 0x1c1f ;  /* 0x00001c1fff0b7424 */ /* 0x010fe400078e00ff */
[----:B------:R-:W-:-:S07]  /*171f0*/  IMAD.MOV.U32 R15, RZ, RZ, -0x1 ;  /* 0xffffffffff0f7424 */ /* 0x000fce00078e00ff */
[----:B---3--:R-:W-:Y:S05]  /*17200*/  WARPSYNC.COLLECTIVE R15, `(.L_x_13560) ;  /* 0x000000000f087348 */ /* 0x008fea0003c00000 */
[----:B---3--:R0:W1:Y:S02]  /*17210*/  SHFL.IDX P6, R14, R13, R12, R11 ;  /* 0x0000000c0d0e7389 */ /* 0x00806400000c000b */
[----:B01----:R-:W-:Y:S01]  /*17220*/  ENDCOLLECTIVE ;  /* 0x000000000000791b */ /* 0x003fe20003800000 */
.L_x_13560:
[----:B------:R-:W-:Y:S05]  /*17230*/  BSYNC B1 ;  /* 0x0000000000017941 */ /* 0x000fea0003800000 */
.L_x_13559:
        /* <DEDUP_REMOVED lines=8> */
.L_x_13561:
[----:B------:R-:W-:Y:S01]  /*172c0*/  IMAD.MOV.U32 R13, RZ, RZ, R28 ;  /* 0x000000ffff0d7224 */ /* 0x000fe200078e001c */
[----:B------:R-:W-:-:S07]  /*172d0*/  MOV R3, R14 ;  /* 0x0000000e00037202 */ /* 0x000fce0000000f00 */
[----:B------:R-:W-:Y:S05]  /*172e0*/  WARPSYNC.COLLECTIVE R15, `(.L_x_13562) ;  /* 0x000000000f087348 */ /* 0x000fea0003c00000 */
[----:B------:R0:W1:Y:S02]  /*172f0*/  SHFL.IDX P6, R14, R13, R12, R11 ;  /* 0x0000000c0d0e7389 */ /* 0x00006400000c000b */
[----:B01----:R-:W-:Y:S01]  /*17300*/  ENDCOLLECTIVE ;  /* 0x000000000000791b */ /* 0x003fe20003800000 */
.L_x_13562:
[----:B------:R-:W-:Y:S02]  /*17310*/  IMAD.MOV.U32 R13, RZ, RZ, R27 ;  /* 0x000000ffff0d7224 */ /* 0x000fe400078e001b */
[----:B------:R-:W-:-:S07]  /*17320*/  IMAD.MOV.U32 R20, RZ, RZ, R14 ;  /* 0x000000ffff147224 */ /* 0x000fce00078e000e */
[----:B------:R-:W-:Y:S05]  /*17330*/  WARPSYNC.COLLECTIVE R15, `(.L_x_13563) ;  /* 0x000000000f087348 */ /* 0x000fea0003c00000 */
[----:B------:R0:W1:Y:S02]  /*17340*/  SHFL.IDX P6, R14, R13, R12, R11 ;  /* 0x0000000c0d0e7389 */ /* 0x00006400000c000b */
[----:B01----:R-:W-:Y:S01]  /*17350*/  ENDCOLLECTIVE ;  /* 0x000000000000791b */ /* 0x003fe20003800000 */
.L_x_13563:
[----:B------:R-:W-:Y:S05]  /*17360*/  BRA `(.L_x_13564) ;  /* 0xffffff0400087947 */ /* 0x000fea000383ffff */
.L_x_13366:
[----:B0-----:R0:W1:Y:S02]  /*17370*/  SYNCS.PHASECHK.TRANS64.TRYWAIT P1, [R18+URZ+0x16800], R27 ;  /* 0x0168001b120075a7 */ /* 0x001064000802017f */
[----:B-1----:R-:W-:Y:S05]  /*17380*/  @!P1 NANOSLEEP.SYNCS 0x989680 ;  /* 0x009896800000995d */ /* 0x002fea0003900000 */
[----:B------:R-:W1:Y:S02]  /*17390*/  @!P1 SYNCS.PHASECHK.TRANS64 P1, [R18+URZ+0x16800], R27 ;  /* 0x0168001b120095a7 */ /* 0x000e64000802007f */
[----:B-1----:R-:W-:Y:S05]  /*173a0*/  @!P1 BRA `(.L_x_13366) ;  /* 0xfffffffc00f09947 */ /* 0x002fea000383ffff */
[----:B------:R-:W-:Y:S05]  /*173b0*/  BRA `(.L_x_13565) ;  /* 0xffffff0400e87947 */ /* 0x000fea000383ffff */
.L_x_13372:
[----:B--2---:R2:W3:Y:S02]  /*173c0*/  SYNCS.PHASECHK.TRANS64.TRYWAIT P1, [R3+URZ+0x16830], R4 ;  /* 0x01683004030075a7 */ /* 0x0044e4000802017f */
[----:B---3--:R-:W-:Y:S05]  /*173d0*/  @!P1 NANOSLEEP.SYNCS 0x989680 ;  /* 0x009896800000995d */ /* 0x008fea0003900000 */
[----:B------:R-:W3:Y:S02]  /*173e0*/  @!P1 SYNCS.PHASECHK.TRANS64 P1, [R3+URZ+0x16830], R4 ;  /* 0x01683004030095a7 */ /* 0x000ee4000802007f */
[----:B---3--:R-:W-:Y:S05]  /*173f0*/  @!P1 BRA `(.L_x_13372) ;  /* 0xfffffffc00f09947 */ /* 0x008fea000383ffff */
[----:B------:R-:W-:Y:S05]  /*17400*/  BRA `(.L_x_13371) ;  /* 0xffffff1400387947 */ /* 0x000fea000383ffff */
.L_x_13379:
[----:B--2---:R2:W3:Y:S02]  /*17410*/  SYNCS.PHASECHK.TRANS64.TRYWAIT P2, [R9+URZ+0x16830], R0 ;  /* 0x01683000090075a7 */ /* 0x0044e4000804017f */
[----:B---3--:R-:W-:Y:S05]  /*17420*/  @!P2 NANOSLEEP.SYNCS 0x989680 ;  /* 0x009896800000a95d */ /* 0x008fea0003900000 */
[----:B------:R-:W3:Y:S02]  /*17430*/  @!P2 SYNCS.PHASECHK.TRANS64 P2, [R9+URZ+0x16830], R0 ;  /* 0x016830000900a5a7 */ /* 0x000ee4000804007f */
[----:B---3--:R-:W-:Y:S05]  /*17440*/  @!P2 BRA `(.L_x_13379) ;  /* 0xfffffffc00f0a947 */ /* 0x008fea000383ffff */
[----:B------:R-:W-:Y:S05]  /*17450*/  BRA `(.L_x_13378) ;  /* 0xffffff34008c7947 */ /* 0x000fea000383ffff */
.L_x_13383:
[----:B-1----:R1:W2:Y:S02]  /*17460*/  SYNCS.PHASECHK.TRANS64.TRYWAIT P1, [R4+URZ+0x16850], R0 ;  /* 0x01685000040075a7 */ /* 0x0022a4000802017f */
[----:B--2---:R-:W-:Y:S05]  /*17470*/  @!P1 NANOSLEEP.SYNCS 0x989680 ;  /* 0x009896800000995d */ /* 0x004fea0003900000 */
[----:B------:R-:W2:Y:S02]  /*17480*/  @!P1 SYNCS.PHASECHK.TRANS64 P1, [R4+URZ+0x16850], R0 ;  /* 0x01685000040095a7 */ /* 0x000ea4000802007f */
[----:B--2---:R-:W-:Y:S05]  /*17490*/  @!P1 BRA `(.L_x_13383) ;  /* 0xfffffffc00f09947 */ /* 0x004fea000383ffff */
[----:B------:R-:W-:Y:S05]  /*174a0*/  BRA `(.L_x_13380) ;  /* 0xffffff3800647947 */ /* 0x000fea000383ffff */
.L_x_13390:
[----:B-1----:R1:W2:Y:S02]  /*174b0*/  SYNCS.PHASECHK.TRANS64.TRYWAIT P1, [R12+URZ+0x16850], R5 ;  /* 0x016850050c0075a7 */ /* 0x0022a4000802017f */
[----:B--2---:R-:W-:Y:S05]  /*174c0*/  @!P1 NANOSLEEP.SYNCS 0x989680 ;  /* 0x009896800000995d */ /* 0x004fea0003900000 */
[----:B------:R-:W2:Y:S02]  /*174d0*/  @!P1 SYNCS.PHASECHK.TRANS64 P1, [R12+URZ+0x16850], R5 ;  /* 0x016850050c0095a7 */ /* 0x000ea4000802007f */
[----:B--2---:R-:W-:Y:S05]  /*174e0*/  @!P1 BRA `(.L_x_13390) ;  /* 0xfffffffc00f09947 */ /* 0x004fea000383ffff */
[----:B------:R-:W-:Y:S05]  /*174f0*/  BRA `(.L_x_13389) ;  /* 0xffffff5400347947 */ /* 0x000fea000383ffff */
.L_x_13396:
[----:B------:R-:W-:Y:S02]  /*17500*/  IMAD.MOV.U32 R13, RZ, RZ, R41 ;  /* 0x000000ffff0d7224 */ /* 0x000fe400078e0029 */
[----:B------:R-:W-:Y:S02]  /*17510*/  IMAD.MOV.U32 R12, RZ, RZ, RZ ;  /* 0x000000ffff0c7224 */ /* 0x000fe400078e00ff */
[----:B------:R-:W-:Y:S02]  /*17520*/  IMAD.MOV.U32 R11, RZ, RZ, 0x181f ;  /* 0x0000181fff0b7424 */ /* 0x000fe400078e00ff */
[----:B------:R-:W-:Y:S02]  /*17530*/  IMAD.MOV.U32 R15, RZ, RZ, -0x1 ;  /* 0xffffffffff0f7424 */ /* 0x000fe400078e00ff */
[----:B------:R-:W-:-:S07]  /*17540*/  IMAD R42, R68, 0xc0, R70 ;  /* 0x000000c0442a7824 */ /* 0x000fce00078e0246 */
[----:B0----5:R-:W-:Y:S05]  /*17550*/  WARPSYNC.COLLECTIVE R15, `(.L_x_13566) ;  /* 0x000000000f087348 */ /* 0x021fea0003c00000 */
[----:B------:R1:W2:Y:S02]  /*17560*/  SHFL.IDX P6, R14, R13, R12, R11 ;  /* 0x0000000c0d0e7389 */ /* 0x0002a400000c000b */
[----:B012--5:R-:W-:Y:S01]  /*17570*/  ENDCOLLECTIVE ;  /* 0x000000000000791b */ /* 0x027fe20003800000 */
.L_x_13566:
[----:B------:R-:W-:Y:S01]  /*17580*/  IADD3 R20, R42, 0x30, RZ ;  /* 0x000000302a147810 */ /* 0x000fe20007ffe0ff */
[----:B------:R-:W-:Y:S02]  /*17590*/  IMAD.MOV.U32 R13, RZ, RZ, R40 ;  /* 0x000000ffff0d7224 */ /* 0x000fe400078e0028 */
[----:B------:R-:W-:-:S07]  /*175a0*/  IMAD.MOV.U32 R0, RZ, RZ, R14 ;  /* 0x000000ffff007224 */ /* 0x000fce00078e000e */
[----:B------:R-:W-:Y:S05]  /*175b0*/  WARPSYNC.COLLECTIVE R15, `(.L_x_13567) ;  /* 0x000000000f087348 */ /* 0x000fea0003c00000 */
[----:B------:R0:W1:Y:S02]  /*175c0*/  SHFL.IDX P6, R14, R13, R12, R11 ;  /* 0x0000000c0d0e7389 */ /* 0x00006400000c000b */
[----:B01----:R-:W-:Y:S01]  /*175d0*/  ENDCOLLECTIVE ;  /* 0x000000000000791b */ /* 0x003fe20003800000 */
.L_x_13567:
[----:B------:R-:W-:Y:S02]  /*175e0*/  ULDC UR4, c[0x0][0xac8] ;  /* 0x0002b20000047ab9 */ /* 0x000fe40000000800 */
[----:B------:R-:W-:-:S04]  /*175f0*/  ISETP.GE.AND P0, PT, R59, UR4, PT ;  /* 0x000000043b007c0c */ /* 0x000fc8000bf06270 */
[-C--:B------:R-:W-:Y:S01]  /*17600*/  ISETP.GE.OR P4, PT, R20, R61.reuse, P0 ;  /* 0x0000003d1400720c */ /* 0x080fe20000786670 */
[C---:B------:R-:W-:Y:S01]  /*17610*/  VIADD R20, R42.reuse, 0x60 ;  /* 0x000000602a147836 */ /* 0x040fe20000000000 */
[----:B------:R-:W-:-:S04]  /*17620*/  ISETP.GE.OR P3, PT, R42, R61, P0 ;  /* 0x0000003d2a00720c */ /* 0x000fc80000766670 */
[----:B------:R-:W-:Y:S01]  /*17630*/  ISETP.GE.OR P2, PT, R20, R61, P0 ;  /* 0x0000003d1400720c */ /* 0x000fe20000746670 */
[----:B------:R-:W-:Y:S02]  /*17640*/  IMAD.MOV.U32 R13, RZ, RZ, R41 ;  /* 0x000000ffff0d7224 */ /* 0x000fe400078e0029 */
[----:B------:R-:W-:Y:S01]  /*17650*/  IMAD.MOV.U32 R12, RZ, RZ, 0x1 ;  /* 0x00000001ff0c7424 */ /* 0x000fe200078e00ff */
[----:B------:R-:W-:-:S09]  /*17660*/  MOV R3, R14 ;  /* 0x0000000e00037202 */ /* 0x000fd20000000f00 */
[----:B------:R-:W-:Y:S05]  /*17670*/  WARPSYNC.COLLECTIVE R15, `(.L_x_13568) ;  /* 0x000000000f087348 */ /* 0x000fea0003c00000 */
[----:B------:R0:W1:Y:S02]  /*17680*/  SHFL.IDX P6, R14, R13, R12, R11 ;  /* 0x0000000c0d0e7389 */ /* 0x00006400000c000b */
[----:B01----:R-:W-:Y:S01]  /*17690*/  ENDCOLLECTIVE ;  /* 0x000000000000791b */ /* 0x003fe20003800000 */
.L_x_13568:
[----:B------:R-:W-:-:S04]  /*176a0*/  @!P3 LEA R32, P5, R59, R3, 0x1 ;  /* 0x000000033b20b211 */ /* 0x000fc800078a08ff */
[----:B------:R-:W-:Y:S01]  /*176b0*/  @!P3 LEA.HI.X R3, R59, R0, R58, 0x1, P5 ;  /* 0x000000003b03b211 */ /* 0x000fe200028f0c3a */
[----:B------:R-:W-:Y:S02]  /*176c0*/  IMAD.MOV.U32 R13, RZ, RZ, R40 ;  /* 0x000000ffff0d7224 */ /* 0x000fe400078e0028 */
[----:B------:R-:W-:-:S07]  /*176d0*/  IMAD.MOV.U32 R8, RZ, RZ, R14 ;  /* 0x000000ffff087224 */ /* 0x000fce00078e000e */
[----:B------:R-:W-:Y:S05]  /*176e0*/  WARPSYNC.COLLECTIVE R15, `(.L_x_13569) ;  /* 0x000000000f087348 */ /* 0x000fea0003c00000 */
[----:B------:R0:W1:Y:S02]  /*176f0*/  SHFL.IDX P6, R14, R13, R12, R11 ;  /* 0x0000000c0d0e7389 */ /* 0x00006400000c000b */
[----:B01----:R-:W-:Y:S01]  /*17700*/  ENDCOLLECTIVE ;  /* 0x000000000000791b */ /* 0x003fe20003800000 */
.L_x_13569:
[----:B------:R-:W-:Y:S02]  /*17710*/  IMAD.MOV.U32 R13, RZ, RZ, R41 ;  /* 0x000000ffff0d7224 */ /* 0x000fe400078e0029 */
[----:B------:R-:W-:Y:S02]  /*17720*/  IMAD.MOV.U32 R12, RZ, RZ, 0x2 ;  /* 0x00000002ff0c7424 */ /* 0x000fe400078e00ff */
[----:B------:R-:W-:-:S07]  /*17730*/  IMAD.MOV.U32 R9, RZ, RZ, R14 ;  /* 0x000000ffff097224 */ /* 0x000fce00078e000e */
[----:B------:R-:W-:Y:S05]  /*17740*/  WARPSYNC.COLLECTIVE R15, `(.L_x_13570) ;  /* 0x000000000f087348 */ /* 0x000fea0003c00000 */
[----:B------:R0:W1:Y:S02]  /*17750*/  SHFL.IDX P6, R14, R13, R12, R11 ;  /* 0x0000000c0d0e7389 */ /* 0x00006400000c000b */
[----:B01----:R-:W-:Y:S01]  /*17760*/  ENDCOLLECTIVE ;  /* 0x000000000000791b */ /* 0x003fe20003800000 */
.L_x_13570:
[----:B------:R-:W-:Y:S01]  /*17770*/  @!P4 LEA R20, P1, R59, R9, 0x1 ;  /* 0x000000093b14c211 */ /* 0x000fe200078208ff */
[----:B------:R-:W-:-:S03]  /*17780*/  @!P3 IMAD.MOV.U32 R9, RZ, RZ, R3 ;  /* 0x000000ffff09b224 */ /* 0x000fc600078e0003 */
[----:B------:R-:W-:Y:S01]  /*17790*/  @!P4 LEA.HI.X R21, R59, R8, R58, 0x1, P1 ;  /* 0x000000083b15c211 */ /* 0x000fe200008f0c3a */
[----:B------:R-:W-:-:S05]  /*177a0*/  @!P3 IMAD.MOV.U32 R8, RZ, RZ, R32 ;  /* 0x000000ffff08b224 */ /* 0x000fca00078e0020 */
[----:B------:R0:W-:Y:S01]  /*177b0*/  @!P3 ST.E.128 desc[UR42][R8.64], R4 ;  /* 0x000000040800b985 */ /* 0x0001e2000c101d2a */
[----:B------:R-:W-:-:S03]  /*177c0*/  IMAD.MOV.U32 R13, RZ, RZ, R40 ;  /* 0x000000ffff0d7224 */ /* 0x000fc600078e0028 */
[----:B------:R0:W-:Y:S01]  /*177d0*/  @!P4 ST.E.128 desc[UR42][R20.64], R24 ;  /* 0x000000181400c985 */ /* 0x0001e2000c101d2a */
[----:B------:R-:W-:-:S07]  /*177e0*/  IMAD.MOV.U32 R10, RZ, RZ, R14 ;  /* 0x000000ffff0a7224 */ /* 0x000fce00078e000e */
[----:B0-----:R-:W-:Y:S05]  /*177f0*/  WARPSYNC.COLLECTIVE R15, `(.L_x_13571) ;  /* 0x000000000f087348 */ /* 0x001fea0003c00000 */
[----:B------:R1:W2:Y:S02]  /*17800*/  SHFL.IDX P6, R14, R13, R12, R11 ;  /* 0x0000000c0d0e7389 */ /* 0x0002a400000c000b */
[----:B012---:R-:W-:Y:S01]  /*17810*/  ENDCOLLECTIVE ;  /* 0x000000000000791b */ /* 0x007fe20003800000 */
.L_x_13571:
[----:B------:R-:W-:Y:S02]  /*17820*/  IMAD.MOV.U32 R13, RZ, RZ, R41 ;  /* 0x000000ffff0d7224 */ /* 0x000fe400078e0029 */
[----:B------:R-:W-:Y:S01]  /*17830*/  IMAD.MOV.U32 R12, RZ, RZ, 0x3 ;  /* 0x00000003ff0c7424 */ /* 0x000fe200078e00ff */
[----:B------:R-:W-:-:S13]  /*17840*/  @!P2 LEA R43, P5, R59, R14, 0x1 ;  /* 0x0000000e3b2ba211 */ /* 0x000fda00078a08ff */
[----:B------:R-:W-:Y:S05]  /*17850*/  WARPSYNC.COLLECTIVE R15, `(.L_x_13572) ;  /* 0x000000000f087348 */ /* 0x000fea0003c00000 */
[----:B------:R0:W1:Y:S02]  /*17860*/  SHFL.IDX P6, R14, R13, R12, R11 ;  /* 0x0000000c0d0e7389 */ /* 0x00006400000c000b */
[----:B01----:R-:W-:Y:S01]  /*17870*/  ENDCOLLECTIVE ;  /* 0x000000000000791b */ /* 0x003fe20003800000 */
.L_x_13572:
[----:B------:R-:W-:Y:S01]  /*17880*/  @!P2 LEA.HI.X R10, R59, R10, R58, 0x1, P5 ;  /* 0x0000000a3b0aa211 */ /* 0x000fe200028f0c3a */
[----:B------:R-:W-:-:S03]  /*17890*/  @!P2 IMAD.MOV.U32 R4, RZ, RZ, R43 ;  /* 0x000000ffff04a224 */ /* 0x000fc600078e002b */
[----:B------:R-:W-:-:S05]  /*178a0*/  @!P2 MOV R5, R10 ;  /* 0x0000000a0005a202 */ /* 0x000fca0000000f00 */
[----:B------:R0:W-:Y:S01]  /*178b0*/  @!P2 ST.E.128 desc[UR42][R4.64], R28 ;  /* 0x0000001c0400a985 */ /* 0x0001e2000c101d2a */
[----:B------:R-:W-:Y:S02]  /*178c0*/  IMAD.MOV.U32 R13, RZ, RZ, R40 ;  /* 0x000000ffff0d7224 */ /* 0x000fe400078e0028 */
[----:B------:R-:W-:-:S07]  /*178d0*/  IMAD.MOV.U32 R0, RZ, RZ, R14 ;  /* 0x000000ffff007224 */ /* 0x000fce00078e000e */
[----:B0-----:R-:W-:Y:S05]  /*178e0*/  WARPSYNC.COLLECTIVE R15, `(.L_x_13573) ;  /* 0x000000000f087348 */ /* 0x001fea0003c00000 */
[----:B------:R1:W2:Y:S02]  /*178f0*/  SHFL.IDX P6, R14, R13, R12, R11 ;  /* 0x0000000c0d0e7389 */ /* 0x0002a400000c000b */
[----:B012---:R-:W-:Y:S01]  /*17900*/  ENDCOLLECTIVE ;  /* 0x000000000000791b */ /* 0x007fe20003800000 */
.L_x_13573:
[----:B------:R-:W-:Y:S05]  /*17910*/  BRA `(.L_x_13574) ;  /* 0xffffff6800787947 */ /* 0x000fea000383ffff */
.L_x_13398:
[----:B------:R-:W-:Y:S02]  /*17920*/  IMAD.MOV.U32 R13, RZ, RZ, R4 ;  /* 0x000000ffff0d7224 */ /* 0x000fe400078e0004 */
[----:B------:R-:W-:Y:S02]  /*17930*/  IMAD.MOV.U32 R12, RZ, RZ, RZ ;  /* 0x000000ffff0c7224 */ /* 0x000fe400078e00ff */
[----:B------:R-:W-:Y:S02]  /*17940*/  IMAD.MOV.U32 R11, RZ, RZ, 0x1c1f ;  /* 0x00001c1fff0b7424 */ /* 0x000fe400078e00ff */
[----:B------:R-:W-:-:S07]  /*17950*/  IMAD.MOV.U32 R15, RZ, RZ, -0x1 ;  /* 0xffffffffff0f7424 */ /* 0x000fce00078e00ff */
[----:B------:R-:W-:Y:S05]  /*17960*/  WARPSYNC.COLLECTIVE R15, `(.L_x_13575) ;  /* 0x000000000f087348 */ /* 0x000fea0003c00000 */
[----:B------:R0:W1:Y:S02]  /*17970*/  SHFL.IDX P6, R14, R13, R12, R11 ;  /* 0x0000000c0d0e7389 */ /* 0x00006400000c000b */
[----:B01----:R-:W-:Y:S01]  /*17980*/  ENDCOLLECTIVE ;  /* 0x000000000000791b */ /* 0x003fe20003800000 */
.L_x_13575:
[----:B------:R-:W-:Y:S02]  /*17990*/  IMAD.MOV.U32 R13, RZ, RZ, R0 ;  /* 0x000000ffff0d7224 */ /* 0x000fe400078e0000 */
[----:B------:R-:W-:-:S07]  /*179a0*/  IMAD.MOV.U32 R3, RZ, RZ, R14 ;  /* 0x000000ffff037224 */ /* 0x000fce00078e000e */
[----:B------:R-:W-:Y:S05]  /*179b0*/  WARPSYNC.COLLECTIVE R15, `(.L_x_13576) ;  /* 0x000000000f087348 */ /* 0x000fea0003c00000 */
[----:B------:R0:W1:Y:S02]  /*179c0*/  SHFL.IDX P6, R14, R13, R12, R11 ;  /* 0x0000000c0d0e7389 */ /* 0x00006400000c000b */
[----:B01----:R-:W-:Y:S01]  /*179d0*/  ENDCOLLECTIVE ;  /* 0x000000000000791b */ /* 0x003fe20003800000 */
.L_x_13576:
[----:B------:R-:W-:Y:S05]  /*179e0*/  BRA `(.L_x_13577) ;  /* 0xffffff6c00547947 */ /* 0x000fea000383ffff */
.L_x_13401:
[----:B------:R-:W-:Y:S01]  /*179f0*/  BSSY B1, `(.L_x_13578) ;  /* 0x0000008000017945 */ /* 0x000fe20003800000 */
[----:B---3--:R-:W-:Y:S01]  /*17a00*/  IMAD.MOV.U32 R13, RZ, RZ, R4 ;  /* 0x000000ffff0d7224 */ /* 0x008fe200078e0004 */
[----:B------:R-:W-:Y:S01]  /*17a10*/  MOV R11, 0x1c1f ;  /* 0x00001c1f000b7802 */ /* 0x000fe20000000f00 */
[----:B------:R-:W-:Y:S02]  /*17a20*/  IMAD.MOV.U32 R12, RZ, RZ, 0x1 ;  /* 0x00000001ff0c7424 */ /* 0x000fe400078e00ff */
[----:B------:R-:W-:-:S07]  /*17a30*/  IMAD.MOV.U32 R15, RZ, RZ, -0x1 ;  /* 0xffffffffff0f7424 */ /* 0x000fce00078e00ff */
[----:B012---:R-:W-:Y:S05]  /*17a40*/  WARPSYNC.COLLECTIVE R15, `(.L_x_13579) ;  /* 0x000000000f087348 */ /* 0x007fea0003c00000 */
[----:B--2---:R2:W3:Y:S02]  /*17a50*/  SHFL.IDX P6, R14, R13, R12, R11 ;  /* 0x0000000c0d0e7389 */ /* 0x0044e400000c000b */
[----:B0123--:R-:W-:Y:S01]  /*17a60*/  ENDCOLLECTIVE ;  /* 0x000000000000791b */ /* 0x00ffe20003800000 */
.L_x_13579:
[----:B------:R-:W-:Y:S05]  /*17a70*/  BSYNC B1 ;  /* 0x0000000000017941 */ /* 0x000fea0003800000 */
.L_x_13578:
        /* <DEDUP_REMOVED lines=8> */
.L_x_13580:
[----:B------:R-:W-:Y:S05]  /*17b00*/  BRA `(.L_x_13581) ;  /* 0xffffff6c00b07947 */ /* 0x000fea000383ffff */
.L_x_13405:
[----:B------:R-:W-:Y:S01]  /*17b10*/  IMAD.MOV.U32 R13, RZ, RZ, R20 ;  /* 0x000000ffff0d7224 */ /* 0x000fe200078e0014 */
[----:B------:R-:W-:Y:S01]  /*17b20*/  MOV R11, 0x181f ;  /* 0x0000181f000b7802 */ /* 0x000fe20000000f00 */
[----:B------:R-:W-:Y:S02]  /*17b30*/  IMAD.MOV.U32 R12, RZ, RZ, RZ ;  /* 0x000000ffff0c7224 */ /* 0x000fe400078e00ff */
[----:B------:R-:W-:Y:S02]  /*17b40*/  IMAD.MOV.U32 R15, RZ, RZ, -0x1 ;  /* 0xffffffffff0f7424 */ /* 0x000fe400078e00ff */
[----:B------:R-:W-:Y:S02]  /*17b50*/  IMAD R24, R27, 0xc0, R28 ;  /* 0x000000c01b187824 */ /* 0x000fe400078e021c */
[----:B------:R-:W-:-:S07]  /*17b60*/  IMAD R21, R25, R8, RZ ;  /* 0x0000000819157224 */ /* 0x000fce00078e02ff */
[----:B---3--:R-:W-:Y:S05]  /*17b70*/  WARPSYNC.COLLECTIVE R15, `(.L_x_13582) ;  /* 0x000000000f087348 */ /* 0x008fea0003c00000 */
[----:B------:R0:W1:Y:S02]  /*17b80*/  SHFL.IDX P6, R14, R13, R12, R11 ;  /* 0x0000000c0d0e7389 */ /* 0x00006400000c000b */
[----:B01-3--:R-:W-:Y:S01]  /*17b90*/  ENDCOLLECTIVE ;  /* 0x000000000000791b */ /* 0x00bfe20003800000 */
.L_x_13582:
[C---:B------:R-:W-:Y:S01]  /*17ba0*/  VIADD R8, R24.reuse, 0x30 ;  /* 0x0000003018087836 */ /* 0x040fe20000000000 */
[----:B------:R-:W-:-:S04]  /*17bb0*/  ISETP.GE.OR P3, PT, R24, R21, P0 ;  /* 0x000000151800720c */ /* 0x000fc80000766670 */
[----:B------:R-:W-:Y:S01]  /*17bc0*/  ISETP.GE.OR P4, PT, R8, R21, P0 ;  /* 0x000000150800720c */ /* 0x000fe20000786670 */
[----:B------:R-:W-:-:S05]  /*17bd0*/  VIADD R8, R24, 0x60 ;  /* 0x0000006018087836 */ /* 0x000fca0000000000 */
[----:B------:R-:W-:Y:S01]  /*17be0*/  ISETP.GE.OR P2, PT, R8, R21, P0 ;  /* 0x000000150800720c */ /* 0x000fe20000746670 */
[----:B------:R-:W-:Y:S02]  /*17bf0*/  IMAD.MOV.U32 R13, RZ, RZ, R7 ;  /* 0x000000ffff0d7224 */ /* 0x000fe400078e0007 */
[----:B------:R-:W-:-:S10]  /*17c00*/  IMAD.MOV.U32 R0, RZ, RZ, R14 ;  /* 0x000000ffff007224 */ /* 0x000fd400078e000e */
[----:B------:R-:W-:Y:S05]  /*17c10*/  WARPSYNC.COLLECTIVE R15, `(.L_x_13583) ;  /* 0x000000000f087348 */ /* 0x000fea0003c00000 */
[----:B------:R0:W1:Y:S02]  /*17c20*/  SHFL.IDX P6, R14, R13, R12, R11 ;  /* 0x0000000c0d0e7389 */ /* 0x00006400000c000b */
[----:B01----:R-:W-:Y:S01]  /*17c30*/  ENDCOLLECTIVE ;  /* 0x000000000000791b */ /* 0x003fe20003800000 */
.L_x_13583:
[----:B------:R-:W-:Y:S02]  /*17c40*/  IMAD.MOV.U32 R13, RZ, RZ, R20 ;  /* 0x000000ffff0d7224 */ /* 0x000fe400078e0014 */
[----:B------:R-:W-:Y:S02]  /*17c50*/  IMAD.MOV.U32 R12, RZ, RZ, 0x1 ;  /* 0x00000001ff0c7424 */ /* 0x000fe400078e00ff */
[----:B------:R-:W-:-:S07]  /*17c60*/  IMAD.MOV.U32 R3, RZ, RZ, R14 ;  /* 0x000000ffff037224 */ /* 0x000fce00078e000e */
[----:B------:R-:W-:Y:S05]  /*17c70*/  WARPSYNC.COLLECTIVE R15, `(.L_x_13584) ;  /* 0x000000000f087348 */ /* 0x000fea0003c00000 */
[----:B------:R0:W1:Y:S02]  /*17c80*/  SHFL.IDX P6, R14, R13, R12, R11 ;  /* 0x0000000c0d0e7389 */ /* 0x00006400000c000b */
[----:B01----:R-:W-:Y:S01]  /*17c90*/  ENDCOLLECTIVE ;  /* 0x000000000000791b */ /* 0x003fe20003800000 */
.L_x_13584:
[----:B------:R-:W-:-:S04]  /*17ca0*/  @!P3 LEA R10, P5, R59, R3, 0x1 ;  /* 0x000000033b0ab211 */ /* 0x000fc800078a08ff */
[----:B------:R-:W-:Y:S01]  /*17cb0*/  @!P3 LEA.HI.X R3, R59, R0, R58, 0x1, P5 ;  /* 0x000000003b03b211 */ /* 0x000fe200028f0c3a */
[----:B------:R-:W-:Y:S02]  /*17cc0*/  IMAD.MOV.U32 R13, RZ, RZ, R7 ;  /* 0x000000ffff0d7224 */ /* 0x000fe400078e0007 */
[----:B------:R-:W-:-:S07]  /*17cd0*/  IMAD.MOV.U32 R4, RZ, RZ, R14 ;  /* 0x000000ffff047224 */ /* 0x000fce00078e000e */
[----:B------:R-:W-:Y:S05]  /*17ce0*/  WARPSYNC.COLLECTIVE R15, `(.L_x_13585) ;  /* 0x000000000f087348 */ /* 0x000fea0003c00000 */
[----:B------:R0:W1:Y:S02]  /*17cf0*/  SHFL.IDX P6, R14, R13, R12, R11 ;  /* 0x0000000c0d0e7389 */ /* 0x00006400000c000b */
[----:B01----:R-:W-:Y:S01]  /*17d00*/  ENDCOLLECTIVE ;  /* 0x000000000000791b */ /* 0x003fe20003800000 */
.L_x_13585:
[----:B------:R-:W-:Y:S02]  /*17d10*/  IMAD.MOV.U32 R13, RZ, RZ, R20 ;  /* 0x000000ffff0d7224 */ /* 0x000fe400078e0014 */
[----:B------:R-:W-:Y:S01]  /*17d20*/  IMAD.MOV.U32 R12, RZ, RZ, 0x2 ;  /* 0x00000002ff0c7424 */ /* 0x000fe200078e00ff */
[----:B------:R-:W-:-:S07]  /*17d30*/  MOV R5, R14 ;  /* 0x0000000e00057202 */ /* 0x000fce0000000f00 */
[----:B------:R-:W-:Y:S05]  /*17d40*/  WARPSYNC.COLLECTIVE R15, `(.L_x_13586) ;  /* 0x000000000f087348 */ /* 0x000fea0003c00000 */
[----:B------:R0:W1:Y:S02]  /*17d50*/  SHFL.IDX P6, R14, R13, R12, R11 ;  /* 0x0000000c0d0e7389 */ /* 0x00006400000c000b */
[----:B01----:R-:W-:Y:S01]  /*17d60*/  ENDCOLLECTIVE ;  /* 0x000000000000791b */ /* 0x003fe20003800000 */
.L_x_13586:
[----:B------:R-:W-:-:S04]  /*17d70*/  @!P4 LEA R8, P1, R59, R5, 0x1 ;  /* 0x000000053b08c211 */ /* 0x000fc800078208ff */
[----:B------:R-:W-:Y:S01]  /*17d80*/  @!P4 LEA.HI.X R9, R59, R4, R58, 0x1, P1 ;  /* 0x000000043b09c211 */ /* 0x000fe200008f0c3a */
[----:B------:R-:W-:Y:S02]  /*17d90*/  IMAD.MOV.U32 R13, RZ, RZ, R7 ;  /* 0x000000ffff0d7224 */ /* 0x000fe400078e0007 */
[----:B------:R-:W-:-:S07]  /*17da0*/  IMAD.MOV.U32 R6, RZ, RZ, R14 ;  /* 0x000000ffff067224 */ /* 0x000fce00078e000e */
[----:B------:R-:W-:Y:S05]  /*17db0*/  WARPSYNC.COLLECTIVE R15, `(.L_x_13587) ;  /* 0x000000000f087348 */ /* 0x000fea0003c00000 */
[----:B------:R0:W1:Y:S02]  /*17dc0*/  SHFL.IDX P6, R14, R13, R12, R11 ;  /* 0x0000000c0d0e7389 */ /* 0x00006400000c000b */
[----:B01----:R-:W-:Y:S01]  /*17dd0*/  ENDCOLLECTIVE ;  /* 0x000000000000791b */ /* 0x003fe20003800000 */
.L_x_13587:
[----:B------:R-:W-:Y:S01]  /*17de0*/  @!P3 IMAD.MOV.U32 R11, RZ, RZ, R3 ;  /* 0x000000ffff0bb224 */ /* 0x000fe200078e0003 */
[----:B------:R-:W-:Y:S01]  /*17df0*/  MOV R12, 0x3 ;  /* 0x00000003000c7802 */ /* 0x000fe20000000f00 */
[----:B------:R-:W-:-:S03]  /*17e00*/  IMAD.MOV.U32 R13, RZ, RZ, R20 ;  /* 0x000000ffff0d7224 */ /* 0x000fc600078e0014 */
[----:B------:R0:W-:Y:S04]  /*17e10*/  @!P3 ST.E.128 desc[UR42][R10.64], RZ ;  /* 0x000000ff0a00b985 */ /* 0x0001e8000c101d2a */
[----:B------:R1:W-:Y:S01]  /*17e20*/  @!P4 ST.E.128 desc[UR42][R8.64], RZ ;  /* 0x000000ff0800c985 */ /* 0x0003e2000c101d2a */
[----:B------:R-:W-:-:S04]  /*17e30*/  @!P2 LEA R25, P5, R59, R14, 0x1 ;  /* 0x0000000e3b19a211 */ /* 0x000fc800078a08ff */
[----:B------:R-:W-:Y:S01]  /*17e40*/  @!P2 LEA.HI.X R5, R59, R6, R58, 0x1, P5 ;  /* 0x000000063b05a211 */ /* 0x000fe200028f0c3a */
[----:B0-----:R-:W-:Y:S02]  /*17e50*/  IMAD.MOV.U32 R11, RZ, RZ, 0x181f ;  /* 0x0000181fff0b7424 */ /* 0x001fe400078e00ff */
[----:B------:R-:W-:-:S07]  /*17e60*/  @!P2 IMAD.MOV.U32 R4, RZ, RZ, R25 ;  /* 0x000000ffff04a224 */ /* 0x000fce00078e0019 */
[----:B-1----:R-:W-:Y:S05]  /*17e70*/  WARPSYNC.COLLECTIVE R15, `(.L_x_13588) ;  /* 0x000000000f087348 */ /* 0x002fea0003c00000 */
[----:B------:R0:W2:Y:S02]  /*17e80*/  SHFL.IDX P6, R14, R13, R12, R11 ;  /* 0x0000000c0d0e7389 */ /* 0x0000a400000c000b */
[----:B012---:R-:W-:Y:S01]  /*17e90*/  ENDCOLLECTIVE ;  /* 0x000000000000791b */ /* 0x007fe20003800000 */
.L_x_13588:
[----:B------:R0:W-:Y:S01]  /*17ea0*/  @!P2 ST.E.128 desc[UR42][R4.64], RZ ;  /* 0x000000ff0400a985 */ /* 0x0001e2000c101d2a */
[----:B------:R-:W-:Y:S02]  /*17eb0*/  IMAD.MOV.U32 R13, RZ, RZ, R7 ;  /* 0x000000ffff0d7224 */ /* 0x000fe400078e0007 */
[----:B------:R-:W-:-:S07]  /*17ec0*/  IMAD.MOV.U32 R0, RZ, RZ, R14 ;  /* 0x000000ffff007224 */ /* 0x000fce00078e000e */
[----:B0-----:R-:W-:Y:S05]  /*17ed0*/  WARPSYNC.COLLECTIVE R15, `(.L_x_13589) ;  /* 0x000000000f087348 */ /* 0x001fea0003c00000 */
[----:B------:R1:W2:Y:S02]  /*17ee0*/  SHFL.IDX P6, R14, R13, R12, R11 ;  /* 0x0000000c0d0e7389 */ /* 0x0002a400000c000b */
[----:B012---:R-:W-:Y:S01]  /*17ef0*/  ENDCOLLECTIVE ;  /* 0x000000000000791b */ /* 0x007fe20003800000 */
.L_x_13589:
[----:B------:R-:W-:Y:S05]  /*17f00*/  BRA `(.L_x_13590) ;  /* 0xffffff7400d07947 */ /* 0x000fea000383ffff */
.L_x_13422:
        /* <DEDUP_REMOVED lines=11> */
.L_x_13592:
[----:B------:R-:W-:Y:S05]  /*17fc0*/  BSYNC B1 ;  /* 0x0000000000017941 */ /* 0x000fea0003800000 */
.L_x_13591:
[----:B------:R-:W-:Y:S05]  /*17fd0*/  BRA `(.L_x_13593) ;  /* 0xffffff8c00807947 */ /* 0x000fea000383ffff */
.L_x_13424:
[----:B------:R-:W-:Y:S01]  /*17fe0*/  BSSY B1, `(.L_x_13594) ;  /* 0x0000006000017945 */ /* 0x000fe20003800000 */
[----:B------:R-:W-:-:S07]  /*17ff0*/  MOV R15, 0xffffffff ;  /* 0xffffffff000f7802 */ /* 0x000fce0000000f00 */
[----:B0-----:R-:W-:Y:S05]  /*18000*/  WARPSYNC.COLLECTIVE R15, `(.L_x_13595) ;  /* 0x000000000f0c7348 */ /* 0x001fea0003c00000 */
[----:B------:R-:W-:Y:S02]  /*18010*/  ELECT P6, UR62, PT ;  /* 0x00000000003e782f */ /* 0x000fe400038c0000 */
[----:B------:R-:W-:Y:S01]  /*18020*/  MOV R14, UR62 ;  /* 0x0000003e000e7c02 */ /* 0x000fe20008000f00 */
[----:B0-----:R-:W-:Y:S10]  /*18030*/  ENDCOLLECTIVE ;  /* 0x000000000000791b */ /* 0x001ff40003800000 */
.L_x_13595:
[----:B------:R-:W-:Y:S05]  /*18040*/  BSYNC B1 ;  /* 0x0000000000017941 */ /* 0x000fea0003800000 */
.L_x_13594:
[----:B------:R-:W-:Y:S05]  /*18050*/  BRA `(.L_x_13423) ;  /* 0xffffff8c00787947 */ /* 0x000fea000383ffff */
.L_x_13426:
[----:B0-----:R0:W1:Y:S02]  /*18060*/  SYNCS.PHASECHK.TRANS64.TRYWAIT P0, [R16+URZ+0x16820], R6 ;  /* 0x01682006100075a7 */ /* 0x001064000800017f */
[----:B-1----:R-:W-:Y:S05]  /*18070*/  @!P0 NANOSLEEP.SYNCS 0x989680 ;  /* 0x009896800000895d */ /* 0x002fea0003900000 */
[----:B------:R-:W1:Y:S02]  /*18080*/  @!P0 SYNCS.PHASECHK.TRANS64 P0, [R16+URZ+0x16820], R6 ;  /* 0x01682006100085a7 */ /* 0x000e64000800007f */
[----:B-1----:R-:W-:Y:S05]  /*18090*/  @!P0 BRA `(.L_x_13426) ;  /* 0xfffffffc00f08947 */ /* 0x002fea000383ffff */
[----:B------:R-:W-:Y:S05]  /*180a0*/  BRA `(.L_x_13596) ;  /* 0xffffff8c00887947 */ /* 0x000fea000383ffff */
.L_x_13430:
[----:B0-----:R0:W1:Y:S02]  /*180b0*/  SYNCS.PHASECHK.TRANS64.TRYWAIT P0, [R6+URZ+0x168a0], R10 ;  /* 0x0168a00a060075a7 */ /* 0x001064000800017f */
[----:B-1----:R-:W-:Y:S05]  /*180c0*/  @!P0 NANOSLEEP.SYNCS 0x989680 ;  /* 0x009896800000895d */ /* 0x002fea0003900000 */
[----:B------:R-:W1:Y:S02]  /*180d0*/  @!P0 SYNCS.PHASECHK.TRANS64 P0, [R6+URZ+0x168a0], R10 ;  /* 0x0168a00a060085a7 */ /* 0x000e64000800007f */
[----:B-1----:R-:W-:Y:S05]  /*180e0*/  @!P0 BRA `(.L_x_13430) ;  /* 0xfffffffc00f08947 */ /* 0x002fea000383ffff */
[----:B------:R-:W-:Y:S05]  /*180f0*/  BRA `(.L_x_13597) ;  /* 0xffffff8c00a47947 */ /* 0x000fea000383ffff */
.L_x_13435:
[----:B-1----:R1:W2:Y:S02]  /*18100*/  SYNCS.PHASECHK.TRANS64.TRYWAIT P0, [R6+URZ+0x168c0], R10 ;  /* 0x0168c00a060075a7 */ /* 0x0022a4000800017f */
[----:B--2---:R-:W-:Y:S05]  /*18110*/  @!P0 NANOSLEEP.SYNCS 0x989680 ;  /* 0x009896800000895d */ /* 0x004fea0003900000 */
[----:B------:R-:W2:Y:S02]  /*18120*/  @!P0 SYNCS.PHASECHK.TRANS64 P0, [R6+URZ+0x168c0], R10 ;  /* 0x0168c00a060085a7 */ /* 0x000ea4000800007f */
[----:B--2---:R-:W-:Y:S05]  /*18130*/  @!P0 BRA `(.L_x_13435) ;  /* 0xfffffffc00f08947 */ /* 0x004fea000383ffff */
[----:B------:R-:W-:Y:S05]  /*18140*/  BRA `(.L_x_13598) ;  /* 0xffffff9000247947 */ /* 0x000fea000383ffff */
.L_x_13442:
[----:B-1----:R1:W2:Y:S02]  /*18150*/  SYNCS.PHASECHK.TRANS64.TRYWAIT P2, [R6+URZ+0x168a0], R7 ;  /* 0x0168a007060075a7 */ /* 0x0022a4000804017f */
[----:B--2---:R-:W-:Y:S05]  /*18160*/  @!P2 NANOSLEEP.SYNCS 0x989680 ;  /* 0x009896800000a95d */ /* 0x004fea0003900000 */
[----:B------:R-:W2:Y:S02]  /*18170*/  @!P2 SYNCS.PHASECHK.TRANS64 P2, [R6+URZ+0x168a0], R7 ;  /* 0x0168a0070600a5a7 */ /* 0x000ea4000804007f */
[----:B--2---:R-:W-:Y:S05]  /*18180*/  @!P2 BRA `(.L_x_13442) ;  /* 0xfffffffc00f0a947 */ /* 0x004fea000383ffff */
[----:B------:R-:W-:Y:S05]  /*18190*/  BRA `(.L_x_13599) ;  /* 0xffffff9000f07947 */ /* 0x000fea000383ffff */
.L_x_13447:
[----:B0-----:R0:W2:Y:S02]  /*181a0*/  SYNCS.PHASECHK.TRANS64.TRYWAIT P2, [R6+URZ+0x168c0], R7 ;  /* 0x0168c007060075a7 */ /* 0x0010a4000804017f */
[----:B--2---:R-:W-:Y:S05]  /*181b0*/  @!P2 NANOSLEEP.SYNCS 0x989680 ;  /* 0x009896800000a95d */ /* 0x004fea0003900000 */
[----:B------:R-:W2:Y:S02]  /*181c0*/  @!P2 SYNCS.PHASECHK.TRANS64 P2, [R6+URZ+0x168c0], R7 ;  /* 0x0168c0070600a5a7 */ /* 0x000ea4000804007f */
[----:B--2---:R-:W-:Y:S05]  /*181d0*/  @!P2 BRA `(.L_x_13447) ;  /* 0xfffffffc00f0a947 */ /* 0x004fea000383ffff */
[----:B------:R-:W-:Y:S05]  /*181e0*/  BRA `(.L_x_13600) ;  /* 0xffffff9400687947 */ /* 0x000fea000383ffff */
.L_x_13462:
        /* <DEDUP_REMOVED lines=11> */
.L_x_13602:
[----:B------:R-:W-:Y:S05]  /*182a0*/  BSYNC B0 ;  /* 0x0000000000007941 */ /* 0x000fea0003800000 */
.L_x_13601:
[----:B------:R-:W-:Y:S05]  /*182b0*/  BRA `(.L_x_13603) ;  /* 0xffffffa000787947 */ /* 0x000fea000383ffff */
.L_x_13465:
[----:B0-----:R0:W1:Y:S02]  /*182c0*/  SYNCS.PHASECHK.TRANS64.TRYWAIT P0, [R3+URZ+0x16840], R4 ;  /* 0x01684004030075a7 */ /* 0x001064000800017f */
[----:B-1----:R-:W-:Y:S05]  /*182d0*/  @!P0 NANOSLEEP.SYNCS 0x989680 ;  /* 0x009896800000895d */ /* 0x002fea0003900000 */
[----:B------:R-:W1:Y:S02]  /*182e0*/  @!P0 SYNCS.PHASECHK.TRANS64 P0, [R3+URZ+0x16840], R4 ;  /* 0x01684004030085a7 */ /* 0x000e64000800007f */
[----:B-1----:R-:W-:Y:S05]  /*182f0*/  @!P0 BRA `(.L_x_13465) ;  /* 0xfffffffc00f08947 */ /* 0x002fea000383ffff */
[----:B------:R-:W-:Y:S05]  /*18300*/  BRA `(.L_x_13604) ;  /* 0xffffffa000c87947 */ /* 0x000fea000383ffff */
.L_x_13466:
        /* <DEDUP_REMOVED lines=8> */
.L_x_13606:
[----:B------:R-:W-:Y:S05]  /*18390*/  BSYNC B0 ;  /* 0x0000000000007941 */ /* 0x000fea0003800000 */
.L_x_13605:
[----:B------:R-:W-:Y:S01]  /*183a0*/  IMAD.MOV.U32 R13, RZ, RZ, R0 ;  /* 0x000000ffff0d7224 */ /* 0x000fe200078e0000 */
[----:B------:R-:W-:Y:S01]  /*183b0*/  MOV R6, R14 ;  /* 0x0000000e00067202 */ /* 0x000fe20000000f00 */
[----:B------:R-:W-:Y:S02]  /*183c0*/  IMAD.MOV.U32 R12, RZ, RZ, RZ ;  /* 0x000000ffff0c7224 */ /* 0x000fe400078e00ff */
[----:B------:R-:W-:Y:S02]  /*183d0*/  IMAD.MOV.U32 R11, RZ, RZ, 0x181f ;  /* 0x0000181fff0b7424 */ /* 0x000fe400078e00ff */
[----:B------:R-:W-:Y:S02]  /*183e0*/  IMAD.MOV.U32 R15, RZ, RZ, -0x1 ;  /* 0xffffffffff0f7424 */ /* 0x000fe400078e00ff */
[----:B------:R-:W-:-:S07]  /*183f0*/  @P0 IMAD R8, R5, 0x2, R16 ;  /* 0x0000000205080824 */ /* 0x000fce00078e0210 */
[----:B------:R-:W-:Y:S05]  /*18400*/  WARPSYNC.COLLECTIVE R15, `(.L_x_13607) ;  /* 0x000000000f087348 */ /* 0x000fea0003c00000 */
[----:B------:R0:W1:Y:S02]  /*18410*/  SHFL.IDX P6, R14, R13, R12, R11 ;  /* 0x0000000c0d0e7389 */ /* 0x00006400000c000b */
[----:B01----:R-:W-:Y:S01]  /*18420*/  ENDCOLLECTIVE ;  /* 0x000000000000791b */ /* 0x003fe20003800000 */
.L_x_13607:
[----:B------:R-:W-:Y:S01]  /*18430*/  IMAD.MOV.U32 R13, RZ, RZ, R2 ;  /* 0x000000ffff0d7224 */ /* 0x000fe200078e0002 */
[----:B------:R-:W-:Y:S01]  /*18440*/  MOV R12, 0x1 ;  /* 0x00000001000c7802 */ /* 0x000fe20000000f00 */
[----:B------:R-:W-:-:S07]  /*18450*/  IMAD.MOV.U32 R7, RZ, RZ, R14 ;  /* 0x000000ffff077224 */ /* 0x000fce00078e000e */
[----:B------:R-:W-:Y:S05]  /*18460*/  WARPSYNC.COLLECTIVE R15, `(.L_x_13608) ;  /* 0x000000000f087348 */ /* 0x000fea0003c00000 */
[----:B------:R0:W1:Y:S02]  /*18470*/  SHFL.IDX P6, R14, R13, R12, R11 ;  /* 0x0000000c0d0e7389 */ /* 0x00006400000c000b */
[----:B01----:R-:W-:Y:S01]  /*18480*/  ENDCOLLECTIVE ;  /* 0x000000000000791b */ /* 0x003fe20003800000 */
.L_x_13608:
        /* <DEDUP_REMOVED lines=15> */
.L_x_13609:
[----:B------:R-:W-:Y:S02]  /*18580*/  @P0 IMAD R8, R5, 0x2, R16 ;  /* 0x0000000205080824 */ /* 0x000fe400078e0210 */
[----:B------:R-:W-:Y:S02]  /*18590*/  IMAD.MOV.U32 R13, RZ, RZ, R2 ;  /* 0x000000ffff0d7224 */ /* 0x000fe400078e0002 */
[----:B------:R-:W-:Y:S02]  /*185a0*/  IMAD.MOV.U32 R12, RZ, RZ, 0x2 ;  /* 0x00000002ff0c7424 */ /* 0x000fe400078e00ff */
[----:B------:R-:W-:-:S07]  /*185b0*/  IMAD.MOV.U32 R7, RZ, RZ, R14 ;  /* 0x000000ffff077224 */ /* 0x000fce00078e000e */
[----:B------:R-:W-:Y:S05]  /*185c0*/  WARPSYNC.COLLECTIVE R15, `(.L_x_13610) ;  /* 0x000000000f087348 */ /* 0x000fea0003c00000 */
[----:B------:R0:W1:Y:S02]  /*185d0*/  SHFL.IDX P6, R14, R13, R12, R11 ;  /* 0x0000000c0d0e7389 */ /* 0x00006400000c000b */
[----:B01----:R-:W-:Y:S01]  /*185e0*/  ENDCOLLECTIVE ;  /* 0x000000000000791b */ /* 0x003fe20003800000 */
.L_x_13610:
        /* <DEDUP_REMOVED lines=15> */
.L_x_13611:
[----:B------:R-:W-:Y:S02]  /*186e0*/  @P0 IMAD R8, R5, 0x2, R16 ;  /* 0x0000000205080824 */ /* 0x000fe400078e0210 */
[----:B------:R-:W-:Y:S02]  /*186f0*/  IMAD.MOV.U32 R13, RZ, RZ, R2 ;  /* 0x000000ffff0d7224 */ /* 0x000fe400078e0002 */
[----:B------:R-:W-:Y:S02]  /*18700*/  IMAD.MOV.U32 R12, RZ, RZ, 0x3 ;  /* 0x00000003ff0c7424 */ /* 0x000fe400078e00ff */
[----:B------:R-:W-:-:S07]  /*18710*/  IMAD.MOV.U32 R7, RZ, RZ, R14 ;  /* 0x000000ffff077224 */ /* 0x000fce00078e000e */
[----:B------:R-:W-:Y:S05]  /*18720*/  WARPSYNC.COLLECTIVE R15, `(.L_x_13612) ;  /* 0x000000000f087348 */ /* 0x000fea0003c00000 */
[----:B------:R0:W1:Y:S02]  /*18730*/  SHFL.IDX P6, R14, R13, R12, R11 ;  /* 0x0000000c0d0e7389 */ /* 0x00006400000c000b */
[----:B01----:R-:W-:Y:S01]  /*18740*/  ENDCOLLECTIVE ;  /* 0x000000000000791b */ /* 0x003fe20003800000 */
.L_x_13612:
        /* <DEDUP_REMOVED lines=15> */
.L_x_13613:
[----:B------:R-:W-:Y:S02]  /*18840*/  @P0 IMAD R8, R5, 0x2, R16 ;  /* 0x0000000205080824 */ /* 0x000fe400078e0210 */
[----:B------:R-:W-:Y:S02]  /*18850*/  IMAD.MOV.U32 R13, RZ, RZ, R2 ;  /* 0x000000ffff0d7224 */ /* 0x000fe400078e0002 */
[----:B------:R-:W-:Y:S02]  /*18860*/  IMAD.MOV.U32 R12, RZ, RZ, 0x4 ;  /* 0x00000004ff0c7424 */ /* 0x000fe400078e00ff */
[----:B------:R-:W-:-:S07]  /*18870*/  IMAD.MOV.U32 R7, RZ, RZ, R14 ;  /* 0x000000ffff077224 */ /* 0x000fce00078e000e */
[----:B------:R-:W-:Y:S05]  /*18880*/  WARPSYNC.COLLECTIVE R15, `(.L_x_13614) ;  /* 0x000000000f087348 */ /* 0x000fea0003c00000 */
[----:B------:R0:W1:Y:S02]  /*18890*/  SHFL.IDX P6, R14, R13, R12, R11 ;  /* 0x0000000c0d0e7389 */ /* 0x00006400000c000b */
[----:B01----:R-:W-:Y:S01]  /*188a0*/  ENDCOLLECTIVE ;  /* 0x000000000000791b */ /* 0x003fe20003800000 */
.L_x_13614:
        /* <DEDUP_REMOVED lines=15> */
.L_x_13615:
[----:B------:R-:W-:Y:S01]  /*189a0*/  @P0 IMAD R8, R5, 0x2, R16 ;  /* 0x0000000205080824 */ /* 0x000fe200078e0210 */
[----:B------:R-:W-:Y:S01]  /*189b0*/  MOV R13, R2 ;  /* 0x00000002000d7202 */ /* 0x000fe20000000f00 */
[----:B------:R-:W-:Y:S02]  /*189c0*/  IMAD.MOV.U32 R12, RZ, RZ, 0x5 ;  /* 0x00000005ff0c7424 */ /* 0x000fe400078e00ff */
[----:B------:R-:W-:-:S07]  /*189d0*/  IMAD.MOV.U32 R7, RZ, RZ, R14 ;  /* 0x000000ffff077224 */ /* 0x000fce00078e000e */
[----:B------:R-:W-:Y:S05]  /*189e0*/  WARPSYNC.COLLECTIVE R15, `(.L_x_13616) ;  /* 0x000000000f087348 */ /* 0x000fea0003c00000 */
[----:B------:R0:W1:Y:S02]  /*189f0*/  SHFL.IDX P6, R14, R13, R12, R11 ;  /* 0x0000000c0d0e7389 */ /* 0x00006400000c000b */
[----:B01----:R-:W-:Y:S01]  /*18a00*/  ENDCOLLECTIVE ;  /* 0x000000000000791b */ /* 0x003fe20003800000 */
.L_x_13616:
        /* <DEDUP_REMOVED lines=15> */
.L_x_13617:
[----:B------:R-:W-:Y:S02]  /*18b00*/  @P0 IMAD R8, R5, 0x2, R16 ;  /* 0x0000000205080824 */ /* 0x000fe400078e0210 */
[----:B------:R-:W-:Y:S02]  /*18b10*/  IMAD.MOV.U32 R13, RZ, RZ, R2 ;  /* 0x000000ffff0d7224 */ /* 0x000fe400078e0002 */
[----:B------:R-:W-:Y:S02]  /*18b20*/  IMAD.MOV.U32 R12, RZ, RZ, 0x6 ;  /* 0x00000006ff0c7424 */ /* 0x000fe400078e00ff */
[----:B------:R-:W-:-:S07]  /*18b30*/  IMAD.MOV.U32 R7, RZ, RZ, R14 ;  /* 0x000000ffff077224 */ /* 0x000fce00078e000e */
[----:B------:R-:W-:Y:S05]  /*18b40*/  WARPSYNC.COLLECTIVE R15, `(.L_x_13618) ;  /* 0x000000000f087348 */ /* 0x000fea0003c00000 */
[----:B------:R0:W1:Y:S02]  /*18b50*/  SHFL.IDX P6, R14, R13, R12, R11 ;  /* 0x0000000c0d0e7389 */ /* 0x00006400000c000b */
[----:B01----:R-:W-:Y:S01]  /*18b60*/  ENDCOLLECTIVE ;  /* 0x000000000000791b */ /* 0x003fe20003800000 */
.L_x_13618:
        /* <DEDUP_REMOVED lines=10> */
[----:B------:R-:W-:Y:S02]  /*18c10*/  ISETP.GE.AND P0, PT, R4, 0x61, PT ;  /* 0x000000610400780c */ /* 0x000fe40003f06270 */
[----:B0-----:R-:W-:-:S11]  /*18c20*/  MOV R6, R14 ;  /* 0x0000000e00067202 */ /* 0x001fd60000000f00 */
[----:B------:R-:W-:Y:S05]  /*18c30*/  WARPSYNC.COLLECTIVE R15, `(.L_x_13619) ;  /* 0x000000000f087348 */ /* 0x000fea0003c00000 */
[----:B------:R0:W1:Y:S02]  /*18c40*/  SHFL.IDX P6, R14, R13, R12, R11 ;  /* 0x0000000c0d0e7389 */ /* 0x00006400000c000b */
[----:B01----:R-:W-:Y:S01]  /*18c50*/  ENDCOLLECTIVE ;  /* 0x000000000000791b */ /* 0x003fe20003800000 */
.L_x_13619:
[----:B------:R-:W-:Y:S02]  /*18c60*/  @P0 IMAD R8, R5, 0x2, R16 ;  /* 0x0000000205080824 */ /* 0x000fe400078e0210 */
[----:B------:R-:W-:Y:S02]  /*18c70*/  IMAD.MOV.U32 R13, RZ, RZ, R2 ;  /* 0x000000ffff0d7224 */ /* 0x000fe400078e0002 */
[----:B------:R-:W-:Y:S02]  /*18c80*/  IMAD.MOV.U32 R12, RZ, RZ, 0x7 ;  /* 0x00000007ff0c7424 */ /* 0x000fe400078e00ff */
[----:B------:R-:W-:-:S07]  /*18c90*/  IMAD.MOV.U32 R7, RZ, RZ, R14 ;  /* 0x000000ffff077224 */ /* 0x000fce00078e000e */
[----:B------:R-:W-:Y:S05]  /*18ca0*/  WARPSYNC.COLLECTIVE R15, `(.L_x_13620) ;  /* 0x000000000f087348 */ /* 0x000fea0003c00000 */
[----:B------:R0:W1:Y:S02]  /*18cb0*/  SHFL.IDX P6, R14, R13, R12, R11 ;  /* 0x0000000c0d0e7389 */ /* 0x00006400000c000b */
[----:B01----:R-:W-:Y:S01]  /*18cc0*/  ENDCOLLECTIVE ;  /* 0x000000000000791b */ /* 0x003fe20003800000 */
.L_x_13620:
        /* <DEDUP_REMOVED lines=10> */
.L_x_13621:
[----:B------:R-:W-:Y:S01]  /*18d70*/  @!PT LDS RZ, [RZ] ;  /* 0x00000000fffff984 */ /* 0x000fe20000000800 */
[----:B------:R-:W-:Y:S01]  /*18d80*/  @!PT LDS RZ, [RZ] ;  /* 0x00000000fffff984 */ /* 0x000fe20000000800 */
[----:B------:R-:W-:Y:S01]  /*18d90*/  @!PT LDS RZ, [RZ] ;  /* 0x00000000fffff984 */ /* 0x000fe20000000800 */
[----:B------:R0:W-:Y:S01]  /*18da0*/  @P0 LDGSTS.E.BYPASS.LTC128B.128 [R8+0x11400], desc[UR42][R6.64], !P2 ;  /* 0x1140000006080fae */ /* 0x0001e2000d101d6a */
[----:B------:R-:W-:Y:S01]  /*18db0*/  MOV R0, R14 ;  /* 0x0000000e00007202 */ /* 0x000fe20000000f00 */
[----:B------:R-:W-:Y:S06]  /*18dc0*/  BRA `(.L_x_13622) ;  /* 0xffffff9c00d87947 */ /* 0x000fec000383ffff */
.L_x_13471:
        /* <DEDUP_REMOVED lines=9> */
.L_x_13623:
[C---:B------:R-:W-:Y:S02]  /*18e60*/  ISETP.GE.AND P1, PT, R25.reuse, R3, PT ;  /* 0x000000031900720c */ /* 0x040fe40003f26270 */
[----:B------:R-:W-:Y:S01]  /*18e70*/  IADD3 R8, R25, 0x10, RZ ;  /* 0x0000001019087810 */ /* 0x000fe20007ffe0ff */
[----:B------:R-:W-:Y:S02]  /*18e80*/  IMAD.MOV.U32 R13, RZ, RZ, R2 ;  /* 0x000000ffff0d7224 */ /* 0x000fe400078e0002 */
[----:B------:R-:W-:-:S08]  /*18e90*/  IMAD.MOV.U32 R6, RZ, RZ, R14 ;  /* 0x000000ffff067224 */ /* 0x000fd000078e000e */
[----:B------:R-:W-:Y:S05]  /*18ea0*/  WARPSYNC.COLLECTIVE R15, `(.L_x_13624) ;  /* 0x000000000f087348 */ /* 0x000fea0003c00000 */
[----:B------:R0:W1:Y:S02]  /*18eb0*/  SHFL.IDX P6, R14, R13, R12, R11 ;  /* 0x0000000c0d0e7389 */ /* 0x00006400000c000b */
[----:B01----:R-:W-:Y:S01]  /*18ec0*/  ENDCOLLECTIVE ;  /* 0x000000000000791b */ /* 0x003fe20003800000 */
.L_x_13624:
[----:B------:R-:W-:Y:S02]  /*18ed0*/  IMAD.MOV.U32 R13, RZ, RZ, R0 ;  /* 0x000000ffff0d7224 */ /* 0x000fe400078e0000 */
[----:B------:R-:W-:Y:S02]  /*18ee0*/  IMAD.MOV.U32 R12, RZ, RZ, 0x1 ;  /* 0x00000001ff0c7424 */ /* 0x000fe400078e00ff */
[----:B------:R-:W-:-:S07]  /*18ef0*/  IMAD.MOV.U32 R7, RZ, RZ, R14 ;  /* 0x000000ffff077224 */ /* 0x000fce00078e000e */
[----:B------:R-:W-:Y:S05]  /*18f00*/  WARPSYNC.COLLECTIVE R15, `(.L_x_13625) ;  /* 0x000000000f087348 */ /* 0x000fea0003c00000 */
[----:B------:R0:W1:Y:S02]  /*18f10*/  SHFL.IDX P6, R14, R13, R12, R11 ;  /* 0x0000000c0d0e7389 */ /* 0x00006400000c000b */
[----:B01----:R-:W-:Y:S01]  /*18f20*/  ENDCOLLECTIVE ;  /* 0x000000000000791b */ /* 0x003fe20003800000 */
.L_x_13625:
        /* <DEDUP_REMOVED lines=9> */
[----:B------:R0:W-:Y:S01]  /*18fc0*/  @!P1 LDGSTS.E.BYPASS.LTC128B.128 [R20+0x8400], desc[UR42][R6.64], !P0 ;  /* 0x0840000006149fae */ /* 0x0001e2000c101d6a */
[----:B------:R-:W-:Y:S01]  /*18fd0*/  ISETP.GE.AND P1, PT, R8, R3, PT ;  /* 0x000000030800720c */ /* 0x000fe20003f26270 */
[----:B0-----:R-:W-:-:S12]  /*18fe0*/  IMAD.MOV.U32 R6, RZ, RZ, R14 ;  /* 0x000000ffff067224 */ /* 0x001fd800078e000e */
[----:B------:R-:W-:Y:S05]  /*18ff0*/  WARPSYNC.COLLECTIVE R15, `(.L_x_13626) ;  /* 0x000000000f087348 */ /* 0x000fea0003c00000 */
[----:B------:R0:W1:Y:S02]  /*19000*/  SHFL.IDX P6, R14, R13, R12, R11 ;  /* 0x0000000c0d0e7389 */ /* 0x00006400000c000b */
[----:B01----:R-:W-:Y:S01]  /*19010*/  ENDCOLLECTIVE ;  /* 0x000000000000791b */ /* 0x003fe20003800000 */
.L_x_13626:
[----:B------:R-:W-:Y:S01]  /*19020*/  IMAD.MOV.U32 R13, RZ, RZ, R0 ;  /* 0x000000ffff0d7224 */ /* 0x000fe200078e0000 */
[----:B------:R-:W-:Y:S01]  /*19030*/  MOV R12, 0x2 ;  /* 0x00000002000c7802 */ /* 0x000fe20000000f00 */
[----:B------:R-:W-:-:S07]  /*19040*/  IMAD.MOV.U32 R7, RZ, RZ, R14 ;  /* 0x000000ffff077224 */ /* 0x000fce00078e000e */
[----:B------:R-:W-:Y:S05]  /*19050*/  WARPSYNC.COLLECTIVE R15, `(.L_x_13627) ;  /* 0x000000000f087348 */ /* 0x000fea0003c00000 */
[----:B------:R0:W1:Y:S02]  /*19060*/  SHFL.IDX P6, R14, R13, R12, R11 ;  /* 0x0000000c0d0e7389 */ /* 0x00006400000c000b */
[----:B01----:R-:W-:Y:S01]  /*19070*/  ENDCOLLECTIVE ;  /* 0x000000000000791b */ /* 0x003fe20003800000 */
.L_x_13627:
        /* <DEDUP_REMOVED lines=16> */
.L_x_13628:
[----:B------:R-:W-:Y:S02]  /*19180*/  IMAD.MOV.U32 R13, RZ, RZ, R0 ;  /* 0x000000ffff0d7224 */ /* 0x000fe400078e0000 */
[----:B------:R-:W-:Y:S02]  /*19190*/  IMAD.MOV.U32 R12, RZ, RZ, 0x3 ;  /* 0x00000003ff0c7424 */ /* 0x000fe400078e00ff */
[----:B------:R-:W-:-:S07]  /*191a0*/  IMAD.MOV.U32 R7, RZ, RZ, R14 ;  /* 0x000000ffff077224 */ /* 0x000fce00078e000e */
[----:B------:R-:W-:Y:S05]  /*191b0*/  WARPSYNC.COLLECTIVE R15, `(.L_x_13629) ;  /* 0x000000000f087348 */ /* 0x000fea0003c00000 */
[----:B------:R0:W1:Y:S02]  /*191c0*/  SHFL.IDX P6, R14, R13, R12, R11 ;  /* 0x0000000c0d0e7389 */ /* 0x00006400000c000b */
[----:B01----:R-:W-:Y:S01]  /*191d0*/  ENDCOLLECTIVE ;  /* 0x000000000000791b */ /* 0x003fe20003800000 */
.L_x_13629:
[----:B------:R-:W-:-:S05]  /*191e0*/  @!P1 LEA R7, P2, R21, R7, 0x1 ;  /* 0x0000000715079211 */ /* 0x000fca00078408ff */
[----:B------:R-:W-:-:S05]  /*191f0*/  @!P1 IMAD.X R6, RZ, RZ, R6, P2 ;  /* 0x000000ffff069224 */ /* 0x000fca00010e0606 */
[----:B------:R-:W-:Y:S02]  /*19200*/  @!P1 LOP3.LUT R7, R7, R6, RZ, 0x3c, !PT ;  /* 0x0000000607079212 */ /* 0x000fe400078e3cff */
[----:B------:R-:W-:Y:S02]  /*19210*/  MOV R13, R2 ;  /* 0x00000002000d7202 */ /* 0x000fe40000000f00 */
        /* <DEDUP_REMOVED lines=12> */
.L_x_13630:
[----:B------:R-:W-:Y:S02]  /*192e0*/  IMAD.MOV.U32 R13, RZ, RZ, R0 ;  /* 0x000000ffff0d7224 */ /* 0x000fe400078e0000 */
[----:B------:R-:W-:Y:S02]  /*192f0*/  IMAD.MOV.U32 R12, RZ, RZ, 0x4 ;  /* 0x00000004ff0c7424 */ /* 0x000fe400078e00ff */
[----:B------:R-:W-:-:S07]  /*19300*/  IMAD.MOV.U32 R7, RZ, RZ, R14 ;  /* 0x000000ffff077224 */ /* 0x000fce00078e000e */
[----:B------:R-:W-:Y:S05]  /*19310*/  WARPSYNC.COLLECTIVE R15, `(.L_x_13631) ;  /* 0x000000000f087348 */ /* 0x000fea0003c00000 */
[----:B------:R0:W1:Y:S02]  /*19320*/  SHFL.IDX P6, R14, R13, R12, R11 ;  /* 0x0000000c0d0e7389 */ /* 0x00006400000c000b */
[----:B01----:R-:W-:Y:S01]  /*19330*/  ENDCOLLECTIVE ;  /* 0x000000000000791b */ /* 0x003fe20003800000 */
.L_x_13631:
        /* <DEDUP_REMOVED lines=16> */
.L_x_13632:
[----:B------:R-:W-:Y:S02]  /*19440*/  IMAD.MOV.U32 R13, RZ, RZ, R0 ;  /* 0x000000ffff0d7224 */ /* 0x000fe400078e0000 */
[----:B------:R-:W-:Y:S02]  /*19450*/  IMAD.MOV.U32 R12, RZ, RZ, 0x5 ;  /* 0x00000005ff0c7424 */ /* 0x000fe400078e00ff */
[----:B------:R-:W-:-:S07]  /*19460*/  IMAD.MOV.U32 R7, RZ, RZ, R14 ;  /* 0x000000ffff077224 */ /* 0x000fce00078e000e */
[----:B------:R-:W-:Y:S05]  /*19470*/  WARPSYNC.COLLECTIVE R15, `(.L_x_13633) ;  /* 0x000000000f087348 */ /* 0x000fea0003c00000 */
[----:B------:R0:W1:Y:S02]  /*19480*/  SHFL.IDX P6, R14, R13, R12, R11 ;  /* 0x0000000c0d0e7389 */ /* 0x00006400000c000b */
[----:B01----:R-:W-:Y:S01]  /*19490*/  ENDCOLLECTIVE ;  /* 0x000000000000791b */ /* 0x003fe20003800000 */
.L_x_13633:
        /* <DEDUP_REMOVED lines=16> */
.L_x_13634:
[----:B------:R-:W-:Y:S01]  /*195a0*/  MOV R13, R0 ;  /* 0x00000000000d7202 */ /* 0x000fe20000000f00 */
[----:B------:R-:W-:Y:S02]  /*195b0*/  IMAD.MOV.U32 R12, RZ, RZ, 0x6 ;  /* 0x00000006ff0c7424 */ /* 0x000fe400078e00ff */
[----:B------:R-:W-:-:S07]  /*195c0*/  IMAD.MOV.U32 R7, RZ, RZ, R14 ;  /* 0x000000ffff077224 */ /* 0x000fce00078e000e */
[----:B------:R-:W-:Y:S05]  /*195d0*/  WARPSYNC.COLLECTIVE R15, `(.L_x_13635) ;  /* 0x000000000f087348 */ /* 0x000fea0003c00000 */
[----:B------:R0:W1:Y:S02]  /*195e0*/  SHFL.IDX P6, R14, R13, R12, R11 ;  /* 0x0000000c0d0e7389 */ /* 0x00006400000c000b */
[----:B01----:R-:W-:Y:S01]  /*195f0*/  ENDCOLLECTIVE ;  /* 0x000000000000791b */ /* 0x003fe20003800000 */
.L_x_13635:
        /* <DEDUP_REMOVED lines=16> */
.L_x_13636:
[----:B------:R-:W-:Y:S02]  /*19700*/  IMAD.MOV.U32 R13, RZ, RZ, R0 ;  /* 0x000000ffff0d7224 */ /* 0x000fe400078e0000 */
[----:B------:R-:W-:Y:S02]  /*19710*/  IMAD.MOV.U32 R12, RZ, RZ, 0x7 ;  /* 0x00000007ff0c7424 */ /* 0x000fe400078e00ff */
[----:B------:R-:W-:-:S07]  /*19720*/  IMAD.MOV.U32 R7, RZ, RZ, R14 ;  /* 0x000000ffff077224 */ /* 0x000fce00078e000e */
[----:B------:R-:W-:Y:S05]  /*19730*/  WARPSYNC.COLLECTIVE R15, `(.L_x_13637) ;  /* 0x000000000f087348 */ /* 0x000fea0003c00000 */
[----:B------:R0:W1:Y:S02]  /*19740*/  SHFL.IDX P6, R14, R13, R12, R11 ;  /* 0x0000000c0d0e7389 */ /* 0x00006400000c000b */
[----:B01----:R-:W-:Y:S01]  /*19750*/  ENDCOLLECTIVE ;  /* 0x000000000000791b */ /* 0x003fe20003800000 */
.L_x_13637:
[----:B------:R-:W-:-:S05]  /*19760*/  @!P1 LEA R7, P2, R21, R7, 0x1 ;  /* 0x0000000715079211 */ /* 0x000fca00078408ff */
[----:B------:R-:W-:-:S05]  /*19770*/  @!P1 IMAD.X R6, RZ, RZ, R6, P2 ;  /* 0x000000ffff069224 */ /* 0x000fca00010e0606 */
[----:B------:R-:W-:Y:S02]  /*19780*/  @!P1 LOP3.LUT R7, R7, R6, RZ, 0x3c, !PT ;  /* 0x0000000607079212 */ /* 0x000fe400078e3cff */
[----:B------:R-:W-:Y:S01]  /*19790*/  MOV R13, R2 ;  /* 0x00000002000d7202 */ /* 0x000fe20000000f00 */
[----:B------:R-:W-:Y:S01]  /*197a0*/  VIADD R2, R25, 0x70 ;  /* 0x0000007019027836 */ /* 0x000fe20000000000 */
[----:B------:R-:W-:-:S04]  /*197b0*/  @!P1 LOP3.LUT R6, R7, R6, RZ, 0x3c, !PT ;  /* 0x0000000607069212 */ /* 0x000fc800078e3cff */
[----:B------:R-:W-:Y:S01]  /*197c0*/  @!P1 LOP3.LUT R7, R7, R6, RZ, 0x3c, !PT ;  /* 0x0000000607079212 */ /* 0x000fe200078e3cff */
[----:B------:R-:W-:-:S07]  /*197d0*/  IMAD.MOV.U32 R0, RZ, RZ, R14 ;  /* 0x000000ffff007224 */ /* 0x000fce00078e000e */
[----:B------:R-:W-:Y:S05]  /*197e0*/  WARPSYNC.COLLECTIVE R15, `(.L_x_13638) ;  /* 0x000000000f087348 */ /* 0x000fea0003c00000 */
[----:B------:R0:W1:Y:S02]  /*197f0*/  SHFL.IDX P6, R14, R13, R12, R11 ;  /* 0x0000000c0d0e7389 */ /* 0x00006400000c000b */
[----:B01----:R-:W-:Y:S01]  /*19800*/  ENDCOLLECTIVE ;  /* 0x000000000000791b */ /* 0x003fe20003800000 */
.L_x_13638:
[----:B------:R-:W-:Y:S01]  /*19810*/  @!PT LDS RZ, [RZ] ;  /* 0x00000000fffff984 */ /* 0x000fe20000000800 */
[----:B------:R-:W-:Y:S01]  /*19820*/  @!PT LDS RZ, [RZ] ;  /* 0x00000000fffff984 */ /* 0x000fe20000000800 */
[----:B------:R-:W-:Y:S01]  /*19830*/  @!PT LDS RZ, [RZ] ;  /* 0x00000000fffff984 */ /* 0x000fe20000000800 */
[----:B------:R0:W-:Y:S01]  /*19840*/  @!P1 LDGSTS.E.BYPASS.LTC128B.128 [R20+0xb400], desc[UR42][R6.64], !P0 ;  /* 0x0b40000006149fae */ /* 0x0001e2000c101d6a */
[----:B------:R-:W-:Y:S01]  /*19850*/  ISETP.GE.AND P1, PT, R2, R3, PT ;  /* 0x000000030200720c */ /* 0x000fe20003f26270 */
[----:B------:R-:W-:Y:S02]  /*19860*/  IMAD.MOV.U32 R13, RZ, RZ, R4 ;  /* 0x000000ffff0d7224 */ /* 0x000fe400078e0004 */
[----:B------:R-:W-:Y:S02]  /*19870*/  IMAD.MOV.U32 R12, RZ, RZ, RZ ;  /* 0x000000ffff0c7224 */ /* 0x000fe400078e00ff */
[----:B0-----:R-:W-:-:S08]  /*19880*/  IMAD.MOV.U32 R6, RZ, RZ, R14 ;  /* 0x000000ffff067224 */ /* 0x001fd000078e000e */
[----:B------:R-:W-:Y:S05]  /*19890*/  WARPSYNC.COLLECTIVE R15, `(.L_x_13639) ;  /* 0x000000000f087348 */ /* 0x000fea0003c00000 */
[----:B------:R0:W1:Y:S02]  /*198a0*/  SHFL.IDX P6, R14, R13, R12, R11 ;  /* 0x0000000c0d0e7389 */ /* 0x00006400000c000b */
[----:B01----:R-:W-:Y:S01]  /*198b0*/  ENDCOLLECTIVE ;  /* 0x000000000000791b */ /* 0x003fe20003800000 */
.L_x_13639:
[----:B------:R-:W-:-:S05]  /*198c0*/  @!P1 LEA R6, P2, R21, R6, 0x1 ;  /* 0x0000000615069211 */ /* 0x000fca00078408ff */
[----:B------:R-:W-:-:S04]  /*198d0*/  @!P1 IMAD.X R0, RZ, RZ, R0, P2 ;  /* 0x000000ffff009224 */ /* 0x000fc800010e0600 */
[----:B------:R-:W-:Y:S01]  /*198e0*/  @!P1 IMAD.MOV.U32 R7, RZ, RZ, R0 ;  /* 0x000000ffff079224 */ /* 0x000fe200078e0000 */
[----:B------:R-:W-:Y:S01]  /*198f0*/  MOV R13, R5 ;  /* 0x00000005000d7202 */ /* 0x000fe20000000f00 */
[----:B------:R-:W-:-:S03]  /*19900*/  VIADD R0, R25, 0x80 ;  /* 0x0000008019007836 */ /* 0x000fc60000000000 */
[----:B------:R-:W-:Y:S01]  /*19910*/  @!PT LDS RZ, [RZ] ;  /* 0x00000000fffff984 */ /* 0x000fe20000000800 */
[----:B------:R-:W-:Y:S01]  /*19920*/  @!PT LDS RZ, [RZ] ;  /* 0x00000000fffff984 */ /* 0x000fe20000000800 */
[----:B------:R-:W-:Y:S01]  /*19930*/  @!PT LDS RZ, [RZ] ;  /* 0x00000000fffff984 */ /* 0x000fe20000000800 */
[----:B------:R0:W-:Y:S02]  /*19940*/  @!P1 LDGSTS.E.BYPASS.LTC128B.128 [R20+0xbc00], desc[UR42][R6.64], !P0 ;  /* 0x0bc0000006149fae */ /* 0x0001e4000c101d6a */
[----:B------:R-:W-:Y:S01]  /*19950*/  ISETP.GE.AND P1, PT, R0, R3, PT ;  /* 0x000000030000720c */ /* 0x000fe20003f26270 */
[----:B------:R-:W-:Y:S02]  /*19960*/  VIADD R0, R25, 0x90 ;  /* 0x0000009019007836 */ /* 0x000fe40000000000 */
[----:B------:R-:W-:-:S10]  /*19970*/  IMAD.MOV.U32 R2, RZ, RZ, R14 ;  /* 0x000000ffff027224 */ /* 0x000fd400078e000e */
[----:B0-----:R-:W-:Y:S05]  /*19980*/  WARPSYNC.COLLECTIVE R15, `(.L_x_13640) ;  /* 0x000000000f087348 */ /* 0x001fea0003c00000 */
[----:B------:R1:W2:Y:S02]  /*19990*/  SHFL.IDX P6, R14, R13, R12, R11 ;  /* 0x0000000c0d0e7389 */ /* 0x0002a400000c000b */
[----:B012---:R-:W-:Y:S01]  /*199a0*/  ENDCOLLECTIVE ;  /* 0x000000000000791b */ /* 0x007fe20003800000 */
.L_x_13640:
[----:B------:R-:W-:Y:S02]  /*199b0*/  IMAD.MOV.U32 R13, RZ, RZ, R4 ;  /* 0x000000ffff0d7224 */ /* 0x000fe400078e0004 */
[----:B------:R-:W-:Y:S02]  /*199c0*/  IMAD.MOV.U32 R12, RZ, RZ, 0x1 ;  /* 0x00000001ff0c7424 */ /* 0x000fe400078e00ff */
[----:B------:R-:W-:-:S07]  /*199d0*/  IMAD.MOV.U32 R8, RZ, RZ, R14 ;  /* 0x000000ffff087224 */ /* 0x000fce00078e000e */
[----:B------:R-:W-:Y:S05]  /*199e0*/  WARPSYNC.COLLECTIVE R15, `(.L_x_13641) ;  /* 0x000000000f087348 */ /* 0x000fea0003c00000 */
[----:B------:R0:W1:Y:S02]  /*199f0*/  SHFL.IDX P6, R14, R13, R12, R11 ;  /* 0x0000000c0d0e7389 */ /* 0x00006400000c000b */
[----:B01----:R-:W-:Y:S01]  /*19a00*/  ENDCOLLECTIVE ;  /* 0x000000000000791b */ /* 0x003fe20003800000 */
.L_x_13641:
[----:B------:R-:W-:-:S05]  /*19a10*/  @!P1 LEA R6, P2, R21, R8, 0x1 ;  /* 0x0000000815069211 */ /* 0x000fca00078408ff */
[----:B------:R-:W-:-:S04]  /*19a20*/  @!P1 IMAD.X R2, RZ, RZ, R2, P2 ;  /* 0x000000ffff029224 */ /* 0x000fc800010e0602 */
[----:B------:R-:W-:Y:S02]  /*19a30*/  @!P1 IMAD.MOV.U32 R7, RZ, RZ, R2 ;  /* 0x000000ffff079224 */ /* 0x000fe400078e0002 */
[----:B------:R-:W-:Y:S02]  /*19a40*/  IMAD.MOV.U32 R13, RZ, RZ, R5 ;  /* 0x000000ffff0d7224 */ /* 0x000fe400078e0005 */
[----:B------:R-:W-:Y:S01]  /*19a50*/  VIADD R2, R25, 0xa0 ;  /* 0x000000a019027836 */ /* 0x000fe20000000000 */
[----:B------:R-:W-:Y:S01]  /*19a60*/  @!PT LDS RZ, [RZ] ;  /* 0x00000000fffff984 */ /* 0x000fe20000000800 */
[----:B------:R-:W-:Y:S01]  /*19a70*/  @!PT LDS RZ, [RZ] ;  /* 0x00000000fffff984 */ /* 0x000fe20000000800 */
[----:B------:R-:W-:Y:S01]  /*19a80*/  @!PT LDS RZ, [RZ] ;  /* 0x00000000fffff984 */ /* 0x000fe20000000800 */
[----:B------:R0:W-:Y:S01]  /*19a90*/  @!P1 LDGSTS.E.BYPASS.LTC128B.128 [R20+0xc400], desc[UR42][R6.64], !P0 ;  /* 0x0c40000006149fae */ /* 0x0001e2000c101d6a */
[----:B------:R-:W-:Y:S01]  /*19aa0*/  ISETP.GE.AND P1, PT, R0, R3, PT ;  /* 0x000000030000720c */ /* 0x000fe20003f26270 */
[----:B------:R-:W-:-:S12]  /*19ab0*/  IMAD.MOV.U32 R0, RZ, RZ, R14 ;  /* 0x000000ffff007224 */ /* 0x000fd800078e000e */
[----:B0-----:R-:W-:Y:S05]  /*19ac0*/  WARPSYNC.COLLECTIVE R15, `(.L_x_13642) ;  /* 0x000000000f087348 */ /* 0x001fea0003c00000 */
[----:B------:R1:W2:Y:S02]  /*19ad0*/  SHFL.IDX P6, R14, R13, R12, R11 ;  /* 0x0000000c0d0e7389 */ /* 0x0002a400000c000b */
[----:B012---:R-:W-:Y:S01]  /*19ae0*/  ENDCOLLECTIVE ;  /* 0x000000000000791b */ /* 0x007fe20003800000 */
.L_x_13642:
[----:B------:R-:W-:Y:S02]  /*19af0*/  IMAD.MOV.U32 R13, RZ, RZ, R4 ;  /* 0x000000ffff0d7224 */ /* 0x000fe400078e0004 */
[----:B------:R-:W-:Y:S01]  /*19b00*/  IMAD.MOV.U32 R12, RZ, RZ, 0x2 ;  /* 0x00000002ff0c7424 */ /* 0x000fe200078e00ff */
[----:B------:R-:W-:-:S07]  /*19b10*/  MOV R6, R14 ;  /* 0x0000000e00067202 */ /* 0x000fce0000000f00 */
[----:B------:R-:W-:Y:S05]  /*19b20*/  WARPSYNC.COLLECTIVE R15, `(.L_x_13643) ;  /* 0x000000000f087348 */ /* 0x000fea0003c00000 */
[----:B------:R0:W1:Y:S02]  /*19b30*/  SHFL.IDX P6, R14, R13, R12, R11 ;  /* 0x0000000c0d0e7389 */ /* 0x00006400000c000b */
[----:B01----:R-:W-:Y:S01]  /*19b40*/  ENDCOLLECTIVE ;  /* 0x000000000000791b */ /* 0x003fe20003800000 */
.L_x_13643:
        /* <DEDUP_REMOVED lines=13> */
.L_x_13644:
[----:B------:R-:W-:Y:S02]  /*19c20*/  IMAD.MOV.U32 R13, RZ, RZ, R4 ;  /* 0x000000ffff0d7224 */ /* 0x000fe400078e0004 */
[----:B------:R-:W-:Y:S02]  /*19c30*/  IMAD.MOV.U32 R12, RZ, RZ, 0x3 ;  /* 0x00000003ff0c7424 */ /* 0x000fe400078e00ff */
[----:B------:R-:W-:-:S07]  /*19c40*/  IMAD.MOV.U32 R6, RZ, RZ, R14 ;  /* 0x000000ffff067224 */ /* 0x000fce00078e000e */
[----:B------:R-:W-:Y:S05]  /*19c50*/  WARPSYNC.COLLECTIVE R15, `(.L_x_13645) ;  /* 0x000000000f087348 */ /* 0x000fea0003c00000 */
[----:B------:R0:W1:Y:S02]  /*19c60*/  SHFL.IDX P6, R14, R13, R12, R11 ;  /* 0x0000000c0d0e7389 */ /* 0x00006400000c000b */
[----:B01----:R-:W-:Y:S01]  /*19c70*/  ENDCOLLECTIVE ;  /* 0x000000000000791b */ /* 0x003fe20003800000 */
.L_x_13645:
[----:B------:R-:W-:-:S04]  /*19c80*/  @!P1 LEA R6, P2, R21, R6, 0x1 ;  /* 0x0000000615069211 */ /* 0x000fc800078408ff */
[----:B------:R-:W-:-:S05]  /*19c90*/  @!P1 IADD3.X R0, RZ, R0, RZ, P2, !PT ;  /* 0x00000000ff009210 */ /* 0x000fca00017fe4ff */
        /* <DEDUP_REMOVED lines=10> */
.L_x_13646:
[----:B------:R-:W-:Y:S01]  /*19d40*/  IMAD.MOV.U32 R2, RZ, RZ, R14 ;  /* 0x000000ffff027224 */ /* 0x000fe200078e000e */
[----:B------:R-:W-:Y:S06]  /*19d50*/  BRA `(.L_x_13647) ;  /* 0xffffff9c00c47947 */ /* 0x000fec000383ffff */
.L_x_13474:
[----:B-1----:R1:W2:Y:S02]  /*19d60*/  SYNCS.PHASECHK.TRANS64.TRYWAIT P0, [R16+URZ+0x16820], R0 ;  /* 0x01682000100075a7 */ /* 0x0022a4000800017f */
[----:B--2---:R-:W-:Y:S05]  /*19d70*/  @!P0 NANOSLEEP.SYNCS 0x989680 ;  /* 0x009896800000895d */ /* 0x004fea0003900000 */
[----:B------:R-:W2:Y:S02]  /*19d80*/  @!P0 SYNCS.PHASECHK.TRANS64 P0, [R16+URZ+0x16820], R0 ;  /* 0x01682000100085a7 */ /* 0x000ea4000800007f */
[----:B--2---:R-:W-:Y:S05]  /*19d90*/  @!P0 BRA `(.L_x_13474) ;  /* 0xfffffffc00f08947 */ /* 0x004fea000383ffff */
[----:B------:R-:W-:Y:S05]  /*19da0*/  BRA `(.L_x_13648) ;  /* 0xffffffa000207947 */ /* 0x000fea000383ffff */
.L_x_13479:
[----:B0-----:R0:W1:Y:S02]  /*19db0*/  SYNCS.PHASECHK.TRANS64.TRYWAIT P0, [R5+URZ+0x16840], R2 ;  /* 0x01684002050075a7 */ /* 0x001064000800017f */
[----:B-1----:R-:W-:Y:S05]  /*19dc0*/  @!P0 NANOSLEEP.SYNCS 0x989680 ;  /* 0x009896800000895d */ /* 0x002fea0003900000 */
[----:B------:R-:W1:Y:S02]  /*19dd0*/  @!P0 SYNCS.PHASECHK.TRANS64 P0, [R5+URZ+0x16840], R2 ;  /* 0x01684002050085a7 */ /* 0x000e64000800007f */
[----:B-1----:R-:W-:Y:S05]  /*19de0*/  @!P0 BRA `(.L_x_13479) ;  /* 0xfffffffc00f08947 */ /* 0x002fea000383ffff */
[----:B------:R-:W-:Y:S05]  /*19df0*/  BRA `(.L_x_13649) ;  /* 0xffffffa400007947 */ /* 0x000fea000383ffff */
.L_x_13480:
        /* <DEDUP_REMOVED lines=8> */
.L_x_13651:
[----:B------:R-:W-:Y:S05]  /*19e80*/  BSYNC B1 ;  /* 0x0000000000017941 */ /* 0x000fea0003800000 */
.L_x_13650:
        /* <DEDUP_REMOVED lines=10> */
.L_x_13652:
        /* <DEDUP_REMOVED lines=8> */
.L_x_13653:
[----:B------:R-:W-:-:S04]  /*19fb0*/  SHF.L.U32 R7, R7, 0x1, RZ ;  /* 0x0000000107077819 */ /* 0x000fc800000006ff */
[----:B------:R-:W-:-:S05]  /*19fc0*/  IADD3 R2, P0, R2, R7, RZ ;  /* 0x0000000702027210 */ /* 0x000fca0007f1e0ff */
[----:B------:R-:W-:Y:S02]  /*19fd0*/  IMAD.X R3, RZ, RZ, R3, P0 ;  /* 0x000000ffff037224 */ /* 0x000fe400000e0603 */
[----:B------:R-:W-:-:S03]  /*19fe0*/  IMAD.MOV.U32 R13, RZ, RZ, R9 ;  /* 0x000000ffff0d7224 */ /* 0x000fc600078e0009 */
[----:B------:R-:W-:Y:S01]  /*19ff0*/  @!PT LDS RZ, [RZ] ;  /* 0x00000000fffff984 */ /* 0x000fe20000000800 */
[----:B------:R-:W-:Y:S01]  /*1a000*/  @!PT LDS RZ, [RZ] ;  /* 0x00000000fffff984 */ /* 0x000fe20000000800 */
[----:B------:R-:W-:Y:S01]  /*1a010*/  @!PT LDS RZ, [RZ] ;  /* 0x00000000fffff984 */ /* 0x000fe20000000800 */
[----:B------:R0:W-:Y:S02]  /*1a020*/  LDGSTS.E.BYPASS.LTC128B.128 [R8+0xe400], desc[UR42][R2.64], !P2 ;  /* 0x0e40000002087fae */ /* 0x0001e4000d101d6a */
[----:B0-----:R-:W-:-:S07]  /*1a030*/  IMAD.MOV.U32 R3, RZ, RZ, R14 ;  /* 0x000000ffff037224 */ /* 0x001fce00078e000e */
[----:B------:R-:W-:Y:S05]  /*1a040*/  WARPSYNC.COLLECTIVE R15, `(.L_x_13654) ;  /* 0x000000000f087348 */ /* 0x000fea0003c00000 */
[----:B------:R0:W1:Y:S02]  /*1a050*/  SHFL.IDX P6, R14, R13, R12, R11 ;  /* 0x0000000c0d0e7389 */ /* 0x00006400000c000b */
[----:B01----:R-:W-:Y:S01]  /*1a060*/  ENDCOLLECTIVE ;  /* 0x000000000000791b */ /* 0x003fe20003800000 */
.L_x_13654:
[----:B------:R-:W-:Y:S01]  /*1a070*/  MOV R13, R10 ;  /* 0x0000000a000d7202 */ /* 0x000fe20000000f00 */
[----:B------:R-:W-:Y:S02]  /*1a080*/  IMAD.MOV.U32 R12, RZ, RZ, 0x2 ;  /* 0x00000002ff0c7424 */ /* 0x000fe400078e00ff */
[----:B------:R-:W-:-:S07]  /*1a090*/  IMAD.MOV.U32 R2, RZ, RZ, R14 ;  /* 0x000000ffff027224 */ /* 0x000fce00078e000e */
[----:B------:R-:W-:Y:S05]  /*1a0a0*/  WARPSYNC.COLLECTIVE R15, `(.L_x_13655) ;  /* 0x000000000f087348 */ /* 0x000fea0003c00000 */
[----:B------:R0:W1:Y:S02]  /*1a0b0*/  SHFL.IDX P6, R14, R13, R12, R11 ;  /* 0x0000000c0d0e7389 */ /* 0x00006400000c000b */
[----:B01----:R-:W-:Y:S01]  /*1a0c0*/  ENDCOLLECTIVE ;  /* 0x000000000000791b */ /* 0x003fe20003800000 */
.L_x_13655:
        /* <DEDUP_REMOVED lines=11> */
.L_x_13656:
[----:B------:R-:W-:Y:S02]  /*1a180*/  IMAD.MOV.U32 R13, RZ, RZ, R10 ;  /* 0x000000ffff0d7224 */ /* 0x000fe400078e000a */
[----:B------:R-:W-:Y:S02]  /*1a190*/  IMAD.MOV.U32 R12, RZ, RZ, 0x3 ;  /* 0x00000003ff0c7424 */ /* 0x000fe400078e00ff */
[----:B------:R-:W-:-:S07]  /*1a1a0*/  IMAD.MOV.U32 R2, RZ, RZ, R14 ;  /* 0x000000ffff027224 */ /* 0x000fce00078e000e */
[----:B------:R-:W-:Y:S05]  /*1a1b0*/  WARPSYNC.COLLECTIVE R15, `(.L_x_13657) ;  /* 0x000000000f087348 */ /* 0x000fea0003c00000 */
[----:B------:R0:W1:Y:S02]  /*1a1c0*/  SHFL.IDX P6, R14, R13, R12, R11 ;  /* 0x0000000c0d0e7389 */ /* 0x00006400000c000b */
[----:B01----:R-:W-:Y:S01]  /*1a1d0*/  ENDCOLLECTIVE ;  /* 0x000000000000791b */ /* 0x003fe20003800000 */
.L_x_13657:
[----:B------:R-:W-:-:S05]  /*1a1e0*/  IADD3 R2, P0, R2, R7, RZ ;  /* 0x0000000702027210 */ /* 0x000fca0007f1e0ff */
[----:B------:R-:W-:-:S05]  /*1a1f0*/  IMAD.X R3, RZ, RZ, R3, P0 ;  /* 0x000000ffff037224 */ /* 0x000fca00000e0603 */
        /* <DEDUP_REMOVED lines=9> */
.L_x_13658:
[----:B------:R-:W-:Y:S02]  /*1a290*/  IMAD.MOV.U32 R13, RZ, RZ, R10 ;  /* 0x000000ffff0d7224 */ /* 0x000fe400078e000a */
[----:B------:R-:W-:Y:S02]  /*1a2a0*/  IMAD.MOV.U32 R12, RZ, RZ, 0x4 ;  /* 0x00000004ff0c7424 */ /* 0x000fe400078e00ff */
[----:B------:R-:W-:-:S07]  /*1a2b0*/  IMAD.MOV.U32 R2, RZ, RZ, R14 ;  /* 0x000000ffff027224 */ /* 0x000fce00078e000e */
[----:B------:R-:W-:Y:S05]  /*1a2c0*/  WARPSYNC.COLLECTIVE R15, `(.L_x_13659) ;  /* 0x000000000f087348 */ /* 0x000fea0003c00000 */
[----:B------:R0:W1:Y:S02]  /*1a2d0*/  SHFL.IDX P6, R14, R13, R12, R11 ;  /* 0x0000000c0d0e7389 */ /* 0x00006400000c000b */
[----:B01----:R-:W-:Y:S01]  /*1a2e0*/  ENDCOLLECTIVE ;  /* 0x000000000000791b */ /* 0x003fe20003800000 */
.L_x_13659:
        /* <DEDUP_REMOVED lines=11> */
.L_x_13660:
[----:B------:R-:W-:Y:S01]  /*1a3a0*/  MOV R13, R10 ;  /* 0x0000000a000d7202 */ /* 0x000fe20000000f00 */
[----:B------:R-:W-:Y:S02]  /*1a3b0*/  IMAD.MOV.U32 R12, RZ, RZ, 0x5 ;  /* 0x00000005ff0c7424 */ /* 0x000fe400078e00ff */
[----:B------:R-:W-:-:S07]  /*1a3c0*/  IMAD.MOV.U32 R2, RZ, RZ, R14 ;  /* 0x000000ffff027224 */ /* 0x000fce00078e000e */
[----:B------:R-:W-:Y:S05]  /*1a3d0*/  WARPSYNC.COLLECTIVE R15, `(.L_x_13661) ;  /* 0x000000000f087348 */ /* 0x000fea0003c00000 */
[----:B------:R0:W1:Y:S02]  /*1a3e0*/  SHFL.IDX P6, R14, R13, R12, R11 ;  /* 0x0000000c0d0e7389 */ /* 0x00006400000c000b */
[----:B01----:R-:W-:Y:S01]  /*1a3f0*/  ENDCOLLECTIVE ;  /* 0x000000000000791b */ /* 0x003fe20003800000 */
.L_x_13661:
        /* <DEDUP_REMOVED lines=11> */
.L_x_13662:
[----:B------:R-:W-:Y:S02]  /*1a4b0*/  IMAD.MOV.U32 R13, RZ, RZ, R10 ;  /* 0x000000ffff0d7224 */ /* 0x000fe400078e000a */
[----:B------:R-:W-:Y:S02]  /*1a4c0*/  IMAD.MOV.U32 R12, RZ, RZ, 0x6 ;  /* 0x00000006ff0c7424 */ /* 0x000fe400078e00ff */
[----:B------:R-:W-:-:S07]  /*1a4d0*/  IMAD.MOV.U32 R2, RZ, RZ, R14 ;  /* 0x000000ffff027224 */ /* 0x000fce00078e000e */
[----:B------:R-:W-:Y:S05]  /*1a4e0*/  WARPSYNC.COLLECTIVE R15, `(.L_x_13663) ;  /* 0x000000000f087348 */ /* 0x000fea0003c00000 */
[----:B------:R0:W1:Y:S02]  /*1a4f0*/  SHFL.IDX P6, R14, R13, R12, R11 ;  /* 0x0000000c0d0e7389 */ /* 0x00006400000c000b */
[----:B01----:R-:W-:Y:S01]  /*1a500*/  ENDCOLLECTIVE ;  /* 0x000000000000791b */ /* 0x003fe20003800000 */
.L_x_13663:
        /* <DEDUP_REMOVED lines=11> */
.L_x_13664:
[----:B------:R-:W-:Y:S02]  /*1a5c0*/  IMAD.MOV.U32 R13, RZ, RZ, R10 ;  /* 0x000000ffff0d7224 */ /* 0x000fe400078e000a */
[----:B------:R-:W-:Y:S02]  /*1a5d0*/  IMAD.MOV.U32 R12, RZ, RZ, 0x7 ;  /* 0x00000007ff0c7424 */ /* 0x000fe400078e00ff */
[----:B------:R-:W-:-:S07]  /*1a5e0*/  IMAD.MOV.U32 R2, RZ, RZ, R14 ;  /* 0x000000ffff027224 */ /* 0x000fce00078e000e */
[----:B------:R-:W-:Y:S05]  /*1a5f0*/  WARPSYNC.COLLECTIVE R15, `(.L_x_13665) ;  /* 0x000000000f087348 */ /* 0x000fea0003c00000 */
[----:B------:R0:W1:Y:S02]  /*1a600*/  SHFL.IDX P6, R14, R13, R12, R11 ;  /* 0x0000000c0d0e7389 */ /* 0x00006400000c000b */
[----:B01----:R-:W-:Y:S01]  /*1a610*/  ENDCOLLECTIVE ;  /* 0x000000000000791b */ /* 0x003fe20003800000 */
.L_x_13665:
        /* <DEDUP_REMOVED lines=11> */
.L_x_13666:
[----:B------:R-:W-:Y:S01]  /*1a6d0*/  IMAD.MOV.U32 R2, RZ, RZ, R14 ;  /* 0x000000ffff027224 */ /* 0x000fe200078e000e */
[----:B------:R-:W-:Y:S06]  /*1a6e0*/  BRA `(.L_x_13667) ;  /* 0xffffff9c00ec7947 */ /* 0x000fec000383ffff */
.L_x_13485:
[----:B-1----:R1:W2:Y:S02]  /*1a6f0*/  SYNCS.PHASECHK.TRANS64.TRYWAIT P0, [R5+URZ+0x16860], R2 ;  /* 0x01686002050075a7 */ /* 0x0022a4000800017f */
[----:B--2---:R-:W-:Y:S05]  /*1a700*/  @!P0 NANOSLEEP.SYNCS 0x989680 ;  /* 0x009896800000895d */ /* 0x004fea0003900000 */
[----:B------:R-:W2:Y:S02]  /*1a710*/  @!P0 SYNCS.PHASECHK.TRANS64 P0, [R5+URZ+0x16860], R2 ;  /* 0x01686002050085a7 */ /* 0x000ea4000800007f */
[----:B--2---:R-:W-:Y:S05]  /*1a720*/  @!P0 BRA `(.L_x_13485) ;  /* 0xfffffffc00f08947 */ /* 0x004fea000383ffff */
[----:B------:R-:W-:Y:S05]  /*1a730*/  BRA `(.L_x_13668) ;  /* 0xffffffa000447947 */ /* 0x000fea000383ffff */
.L_x_13486:
        /* <DEDUP_REMOVED lines=8> */
.L_x_13670:
[----:B------:R-:W-:Y:S05]  /*1a7c0*/  BSYNC B1 ;  /* 0x0000000000017941 */ /* 0x000fea0003800000 */
.L_x_13669:
[----:B------:R-:W-:Y:S01]  /*1a7d0*/  IMAD.MOV.U32 R13, RZ, RZ, R18 ;  /* 0x000000ffff0d7224 */ /* 0x000fe200078e0012 */
[----:B------:R-:W-:Y:S01]  /*1a7e0*/  ISETP.LT.OR P2, PT, R8, 0x1, P1 ;  /* 0x000000010800780c */ /* 0x000fe20000f41670 */
        /* <DEDUP_REMOVED lines=8> */
.L_x_13671:
[----:B------:R-:W-:Y:S02]  /*1a870*/  IMAD.MOV.U32 R13, RZ, RZ, R19 ;  /* 0x000000ffff0d7224 */ /* 0x000fe400078e0013 */
[----:B------:R-:W-:Y:S02]  /*1a880*/  IMAD.MOV.U32 R12, RZ, RZ, 0x1 ;  /* 0x00000001ff0c7424 */ /* 0x000fe400078e00ff */
[----:B------:R-:W-:-:S07]  /*1a890*/  IMAD.MOV.U32 R2, RZ, RZ, R14 ;  /* 0x000000ffff027224 */ /* 0x000fce00078e000e */
[----:B------:R-:W-:Y:S05]  /*1a8a0*/  WARPSYNC.COLLECTIVE R15, `(.L_x_13672) ;  /* 0x000000000f087348 */ /* 0x000fea0003c00000 */
[----:B------:R0:W1:Y:S02]  /*1a8b0*/  SHFL.IDX P6, R14, R13, R12, R11 ;  /* 0x0000000c0d0e7389 */ /* 0x00006400000c000b */
[----:B01----:R-:W-:Y:S01]  /*1a8c0*/  ENDCOLLECTIVE ;  /* 0x000000000000791b */ /* 0x003fe20003800000 */
.L_x_13672:
        /* <DEDUP_REMOVED lines=12> */
.L_x_13673:
[----:B------:R-:W-:Y:S01]  /*1a990*/  IMAD.MOV.U32 R13, RZ, RZ, R19 ;  /* 0x000000ffff0d7224 */ /* 0x000fe200078e0013 */
[----:B------:R-:W-:Y:S01]  /*1a9a0*/  MOV R12, 0x2 ;  /* 0x00000002000c7802 */ /* 0x000fe20000000f00 */
[----:B------:R-:W-:-:S07]  /*1a9b0*/  IMAD.MOV.U32 R2, RZ, RZ, R14 ;  /* 0x000000ffff027224 */ /* 0x000fce00078e000e */
[----:B------:R-:W-:Y:S05]  /*1a9c0*/  WARPSYNC.COLLECTIVE R15, `(.L_x_13674) ;  /* 0x000000000f087348 */ /* 0x000fea0003c00000 */
[----:B------:R0:W1:Y:S02]  /*1a9d0*/  SHFL.IDX P6, R14, R13, R12, R11 ;  /* 0x0000000c0d0e7389 */ /* 0x00006400000c000b */
[----:B01----:R-:W-:Y:S01]  /*1a9e0*/  ENDCOLLECTIVE ;  /* 0x000000000000791b */ /* 0x003fe20003800000 */
.L_x_13674:
        /* <DEDUP_REMOVED lines=12> */
.L_x_13675:
[----:B------:R-:W-:Y:S02]  /*1aab0*/  IMAD.MOV.U32 R13, RZ, RZ, R19 ;  /* 0x000000ffff0d7224 */ /* 0x000fe400078e0013 */
[----:B------:R-:W-:Y:S02]  /*1aac0*/  IMAD.MOV.U32 R12, RZ, RZ, 0x3 ;  /* 0x00000003ff0c7424 */ /* 0x000fe400078e00ff */
[----:B------:R-:W-:-:S07]  /*1aad0*/  IMAD.MOV.U32 R2, RZ, RZ, R14 ;  /* 0x000000ffff027224 */ /* 0x000fce00078e000e */
[----:B------:R-:W-:Y:S05]  /*1aae0*/  WARPSYNC.COLLECTIVE R15, `(.L_x_13676) ;  /* 0x000000000f087348 */ /* 0x000fea0003c00000 */
[----:B------:R0:W1:Y:S02]  /*1aaf0*/  SHFL.IDX P6, R14, R13, R12, R11 ;  /* 0x0000000c0d0e7389 */ /* 0x00006400000c000b */
[----:B01----:R-:W-:Y:S01]  /*1ab00*/  ENDCOLLECTIVE ;  /* 0x000000000000791b */ /* 0x003fe20003800000 */
.L_x_13676:
        /* <DEDUP_REMOVED lines=12> */
.L_x_13677:
[----:B------:R-:W-:Y:S02]  /*1abd0*/  IMAD.MOV.U32 R13, RZ, RZ, R19 ;  /* 0x000000ffff0d7224 */ /* 0x000fe400078e0013 */
[----:B------:R-:W-:Y:S01]  /*1abe0*/  IMAD.MOV.U32 R12, RZ, RZ, 0x4 ;  /* 0x00000004ff0c7424 */ /* 0x000fe200078e00ff */
[----:B------:R-:W-:-:S07]  /*1abf0*/  MOV R2, R14 ;  /* 0x0000000e00027202 */ /* 0x000fce0000000f00 */
[----:B------:R-:W-:Y:S05]  /*1ac00*/  WARPSYNC.COLLECTIVE R15, `(.L_x_13678) ;  /* 0x000000000f087348 */ /* 0x000fea0003c00000 */
[----:B------:R0:W1:Y:S02]  /*1ac10*/  SHFL.IDX P6, R14, R13, R12, R11 ;  /* 0x0000000c0d0e7389 */ /* 0x00006400000c000b */
[----:B01----:R-:W-:Y:S01]  /*1ac20*/  ENDCOLLECTIVE ;  /* 0x000000000000791b */ /* 0x003fe20003800000 */
.L_x_13678:
[----:B------:R-:W-:-:S05]  /*1ac30*/  IADD3 R2, P0, R2, R7, RZ ;  /* 0x0000000702027210 */ /* 0x000fca0007f1e0ff */
        /* <DEDUP_REMOVED lines=11> */
.L_x_13679:
[----:B------:R-:W-:Y:S01]  /*1acf0*/  IMAD.MOV.U32 R13, RZ, RZ, R19 ;  /* 0x000000ffff0d7224 */ /* 0x000fe200078e0013 */
[----:B------:R-:W-:Y:S01]  /*1ad00*/  MOV R12, 0x5 ;  /* 0x00000005000c7802 */ /* 0x000fe20000000f00 */
[----:B------:R-:W-:-:S07]  /*1ad10*/  IMAD.MOV.U32 R2, RZ, RZ, R14 ;  /* 0x000000ffff027224 */ /* 0x000fce00078e000e */
[----:B------:R-:W-:Y:S05]  /*1ad20*/  WARPSYNC.COLLECTIVE R15, `(.L_x_13680) ;  /* 0x000000000f087348 */ /* 0x000fea0003c00000 */
[----:B------:R0:W1:Y:S02]  /*1ad30*/  SHFL.IDX P6, R14, R13, R12, R11 ;  /* 0x0000000c0d0e7389 */ /* 0x00006400000c000b */
[----:B01----:R-:W-:Y:S01]  /*1ad40*/  ENDCOLLECTIVE ;  /* 0x000000000000791b */ /* 0x003fe20003800000 */
.L_x_13680:
        /* <DEDUP_REMOVED lines=12> */
.L_x_13681:
[----:B------:R-:W-:Y:S02]  /*1ae10*/  IMAD.MOV.U32 R13, RZ, RZ, R19 ;  /* 0x000000ffff0d7224 */ /* 0x000fe400078e0013 */
[----:B------:R-:W-:Y:S02]  /*1ae20*/  IMAD.MOV.U32 R12, RZ, RZ, 0x6 ;  /* 0x00000006ff0c7424 */ /* 0x000fe400078e00ff */
[----:B------:R-:W-:-:S07]  /*1ae30*/  IMAD.MOV.U32 R2, RZ, RZ, R14 ;  /* 0x000000ffff027224 */ /* 0x000fce00078e000e */
[----:B------:R-:W-:Y:S05]  /*1ae40*/  WARPSYNC.COLLECTIVE R15, `(.L_x_13682) ;  /* 0x000000000f087348 */ /* 0x000fea0003c00000 */
[----:B------:R0:W1:Y:S02]  /*1ae50*/  SHFL.IDX P6, R14, R13, R12, R11 ;  /* 0x0000000c0d0e7389 */ /* 0x00006400000c000b */
[----:B01----:R-:W-:Y:S01]  /*1ae60*/  ENDCOLLECTIVE ;  /* 0x000000000000791b */ /* 0x003fe20003800000 */
.L_x_13682:
        /* <DEDUP_REMOVED lines=12> */
.L_x_13683:
[----:B------:R-:W-:Y:S02]  /*1af30*/  IMAD.MOV.U32 R13, RZ, RZ, R19 ;  /* 0x000000ffff0d7224 */ /* 0x000fe400078e0013 */
[----:B------:R-:W-:Y:S01]  /*1af40*/  IMAD.MOV.U32 R12, RZ, RZ, 0x7 ;  /* 0x00000007ff0c7424 */ /* 0x000fe200078e00ff */
[----:B------:R-:W-:-:S07]  /*1af50*/  MOV R2, R14 ;  /* 0x0000000e00027202 */ /* 0x000fce0000000f00 */
[----:B------:R-:W-:Y:S05]  /*1af60*/  WARPSYNC.COLLECTIVE R15, `(.L_x_13684) ;  /* 0x000000000f087348 */ /* 0x000fea0003c00000 */
[----:B------:R0:W1:Y:S02]  /*1af70*/  SHFL.IDX P6, R14, R13, R12, R11 ;  /* 0x0000000c0d0e7389 */ /* 0x00006400000c000b */
[----:B01----:R-:W-:Y:S01]  /*1af80*/  ENDCOLLECTIVE ;  /* 0x000000000000791b */ /* 0x003fe20003800000 */
.L_x_13684:
        /* <DEDUP_REMOVED lines=11> */
.L_x_13685:
[----:B------:R-:W-:Y:S01]  /*1b040*/  IMAD.MOV.U32 R2, RZ, RZ, R14 ;  /* 0x000000ffff027224 */ /* 0x000fe200078e000e */
[----:B------:R-:W-:Y:S06]  /*1b050*/  BRA `(.L_x_13686) ;  /* 0xffffff9800f07947 */ /* 0x000fec000383ffff */
.L_x_13494:
[----:B0-----:R0:W1:Y:S02]  /*1b060*/  SYNCS.PHASECHK.TRANS64.TRYWAIT P0, [R0+URZ+0x16860], R3 ;  /* 0x01686003000075a7 */ /* 0x001064000800017f */
[----:B-1----:R-:W-:Y:S05]  /*1b070*/  @!P0 NANOSLEEP.SYNCS 0x989680 ;  /* 0x009896800000895d */ /* 0x002fea0003900000 */
[----:B------:R-:W1:Y:S02]  /*1b080*/  @!P0 SYNCS.PHASECHK.TRANS64 P0, [R0+URZ+0x16860], R3 ;  /* 0x01686003000085a7 */ /* 0x000e64000800007f */
[----:B-1----:R-:W-:Y:S05]  /*1b090*/  @!P0 BRA `(.L_x_13494) ;  /* 0xfffffffc00f08947 */ /* 0x002fea000383ffff */
[----:B------:R-:W-:Y:S05]  /*1b0a0*/  BRA `(.L_x_13687) ;  /* 0xffffffa000087947 */ /* 0x000fea000383ffff */
.L_x_13495:
        /* <DEDUP_REMOVED lines=8> */
.L_x_13689:
[----:B------:R-:W-:Y:S05]  /*1b130*/  BSYNC B0 ;  /* 0x0000000000007941 */ /* 0x000fea0003800000 */
.L_x_13688:
        /* <DEDUP_REMOVED lines=10> */
.L_x_13690:
[----:B------:R-:W-:Y:S01]  /*1b1e0*/  ULDC UR4, c[0x0][0x2f4] ;  /* 0x0000bd0000047ab9 */ /* 0x000fe20000000800 */
[----:B------:R-:W-:Y:S02]  /*1b1f0*/  IMAD.MOV.U32 R13, RZ, RZ, R19 ;  /* 0x000000ffff0d7224 */ /* 0x000fe400078e0013 */
[----:B------:R-:W-:Y:S02]  /*1b200*/  IMAD.MOV.U32 R12, RZ, RZ, 0x1 ;  /* 0x00000001ff0c7424 */ /* 0x000fe400078e00ff */
[----:B------:R-:W-:-:S05]  /*1b210*/  IMAD.SHL.U32 R2, R2, 0x8, RZ ;  /* 0x0000000802027824 */ /* 0x000fca00078e00ff */
[----:B------:R-:W-:-:S04]  /*1b220*/  LOP3.LUT R2, R2, 0x38, RZ, 0xc0, !PT ;  /* 0x0000003802027812 */ /* 0x000fc800078ec0ff */
[C---:B------:R-:W-:Y:S01]  /*1b230*/  ISETP.GE.AND P0, PT, R2.reuse, UR4, PT ;  /* 0x0000000402007c0c */ /* 0x040fe2000bf06270 */
[----:B------:R-:W-:-:S03]  /*1b240*/  IMAD.SHL.U32 R5, R2, 0x2, RZ ;  /* 0x0000000202057824 */ /* 0x000fc600078e00ff */
[----:B------:R-:W-:Y:S02]  /*1b250*/  ISETP.LT.OR P2, PT, R6, 0x1, P0 ;  /* 0x000000010600780c */ /* 0x000fe40000741670 */
[----:B------:R-:W-:-:S13]  /*1b260*/  IADD3 R2, P1, R14, R5, RZ ;  /* 0x000000050e027210 */ /* 0x000fda0007f3e0ff */
[----:B------:R-:W-:Y:S05]  /*1b270*/  WARPSYNC.COLLECTIVE R15, `(.L_x_13691) ;  /* 0x000000000f087348 */ /* 0x000fea0003c00000 */
[----:B------:R0:W1:Y:S02]  /*1b280*/  SHFL.IDX P6, R14, R13, R12, R11 ;  /* 0x0000000c0d0e7389 */ /* 0x00006400000c000b */
[----:B01----:R-:W-:Y:S01]  /*1b290*/  ENDCOLLECTIVE ;  /* 0x000000000000791b */ /* 0x003fe20003800000 */
.L_x_13691:
        /* <DEDUP_REMOVED lines=11> */
.L_x_13692:
[----:B------:R-:W-:Y:S02]  /*1b350*/  IMAD.MOV.U32 R13, RZ, RZ, R19 ;  /* 0x000000ffff0d7224 */ /* 0x000fe400078e0013 */
[----:B------:R-:W-:Y:S01]  /*1b360*/  IMAD.MOV.U32 R12, RZ, RZ, 0x2 ;  /* 0x00000002ff0c7424 */ /* 0x000fe200078e00ff */
[----:B------:R-:W-:-:S13]  /*1b370*/  IADD3 R2, P1, R14, R5, RZ ;  /* 0x000000050e027210 */ /* 0x000fda0007f3e0ff */
[----:B------:R-:W-:Y:S05]  /*1b380*/  WARPSYNC.COLLECTIVE R15, `(.L_x_13693) ;  /* 0x000000000f087348 */ /* 0x000fea0003c00000 */
[----:B------:R0:W1:Y:S02]  /*1b390*/  SHFL.IDX P6, R14, R13, R12, R11 ;  /* 0x0000000c0d0e7389 */ /* 0x00006400000c000b */
[----:B01----:R-:W-:Y:S01]  /*1b3a0*/  ENDCOLLECTIVE ;  /* 0x000000000000791b */ /* 0x003fe20003800000 */
.L_x_13693:
[----:B------:R-:W-:-:S05]  /*1b3b0*/  IMAD.X R3, RZ, RZ, R3, P1 ;  /* 0x000000ffff037224 */ /* 0x000fca00008e0603 */
[----:B------:R-:W-:Y:S01]  /*1b3c0*/  @!PT LDS RZ, [RZ] ;  /* 0x00000000fffff984 */ /* 0x000fe20000000800 */
[----:B------:R-:W-:Y:S01]  /*1b3d0*/  @!PT LDS RZ, [RZ] ;  /* 0x00000000fffff984 */ /* 0x000fe20000000800 */
[----:B------:R-:W-:Y:S01]  /*1b3e0*/  @!PT LDS RZ, [RZ] ;  /* 0x00000000fffff984 */ /* 0x000fe20000000800 */
[----:B------:R0:W-:Y:S01]  /*1b3f0*/  LDGSTS.E.BYPASS.LTC128B.128 [R4+0xc00], desc[UR42][R2.64], !P2 ;  /* 0x00c0000002047fae */ /* 0x0001e2000d101d6a */
[----:B------:R-:W-:Y:S01]  /*1b400*/  ISETP.LT.OR P2, PT, R6, 0x21, P0 ;  /* 0x000000210600780c */ /* 0x000fe20000741670 */
[----:B------:R-:W-:Y:S01]  /*1b410*/  IMAD.MOV.U32 R13, RZ, RZ, R18 ;  /* 0x000000ffff0d7224 */ /* 0x000fe200078e0012 */
[----:B0-----:R-:W-:-:S11]  /*1b420*/  MOV R3, R14 ;  /* 0x0000000e00037202 */ /* 0x001fd60000000f00 */
[----:B------:R-:W-:Y:S05]  /*1b430*/  WARPSYNC.COLLECTIVE R15, `(.L_x_13694) ;  /* 0x000000000f087348 */ /* 0x000fea0003c00000 */
[----:B------:R0:W1:Y:S02]  /*1b440*/  SHFL.IDX P6, R14, R13, R12, R11 ;  /* 0x0000000c0d0e7389 */ /* 0x00006400000c000b */
[----:B01----:R-:W-:Y:S01]  /*1b450*/  ENDCOLLECTIVE ;  /* 0x000000000000791b */ /* 0x003fe20003800000 */
.L_x_13694:
[----:B------:R-:W-:Y:S02]  /*1b460*/  IMAD.MOV.U32 R13, RZ, RZ, R19 ;  /* 0x000000ffff0d7224 */ /* 0x000fe400078e0013 */
[----:B------:R-:W-:Y:S01]  /*1b470*/  IMAD.MOV.U32 R12, RZ, RZ, 0x3 ;  /* 0x00000003ff0c7424 */ /* 0x000fe200078e00ff */
[----:B------:R-:W-:-:S13]  /*1b480*/  IADD3 R2, P1, R14, R5, RZ ;  /* 0x000000050e027210 */ /* 0x000fda0007f3e0ff */
[----:B------:R-:W-:Y:S05]  /*1b490*/  WARPSYNC.COLLECTIVE R15, `(.L_x_13695) ;  /* 0x000000000f087348 */ /* 0x000fea0003c00000 */
[----:B------:R0:W1:Y:S02]  /*1b4a0*/  SHFL.IDX P6, R14, R13, R12, R11 ;  /* 0x0000000c0d0e7389 */ /* 0x00006400000c000b */
[----:B01----:R-:W-:Y:S01]  /*1b4b0*/  ENDCOLLECTIVE ;  /* 0x000000000000791b */ /* 0x003fe20003800000 */
.L_x_13695:
        /* <DEDUP_REMOVED lines=11> */
.L_x_13696:
[----:B------:R-:W-:Y:S01]  /*1b570*/  IMAD.MOV.U32 R13, RZ, RZ, R19 ;  /* 0x000000ffff0d7224 */ /* 0x000fe200078e0013 */
[----:B------:R-:W-:Y:S02]  /*1b580*/  MOV R12, 0x4 ;  /* 0x00000004000c7802 */ /* 0x000fe40000000f00 */
[----:B------:R-:W-:-:S13]  /*1b590*/  IADD3 R2, P1, R14, R5, RZ ;  /* 0x000000050e027210 */ /* 0x000fda0007f3e0ff */
[----:B------:R-:W-:Y:S05]  /*1b5a0*/  WARPSYNC.COLLECTIVE R15, `(.L_x_13697) ;  /* 0x000000000f087348 */ /* 0x000fea0003c00000 */
[----:B------:R0:W1:Y:S02]  /*1b5b0*/  SHFL.IDX P6, R14, R13, R12, R11 ;  /* 0x0000000c0d0e7389 */ /* 0x00006400000c000b */
[----:B01----:R-:W-:Y:S01]  /*1b5c0*/  ENDCOLLECTIVE ;  /* 0x000000000000791b */ /* 0x003fe20003800000 */
.L_x_13697:
        /* <DEDUP_REMOVED lines=11> */
.L_x_13698:
[----:B------:R-:W-:Y:S02]  /*1b680*/  IMAD.MOV.U32 R13, RZ, RZ, R19 ;  /* 0x000000ffff0d7224 */ /* 0x000fe400078e0013 */
[----:B------:R-:W-:Y:S01]  /*1b690*/  IMAD.MOV.U32 R12, RZ, RZ, 0x5 ;  /* 0x00000005ff0c7424 */ /* 0x000fe200078e00ff */
[----:B------:R-:W-:-:S13]  /*1b6a0*/  IADD3 R2, P1, R14, R5, RZ ;  /* 0x000000050e027210 */ /* 0x000fda0007f3e0ff */
[----:B------:R-:W-:Y:S05]  /*1b6b0*/  WARPSYNC.COLLECTIVE R15, `(.L_x_13699) ;  /* 0x000000000f087348 */ /* 0x000fea0003c00000 */
[----:B------:R0:W1:Y:S02]  /*1b6c0*/  SHFL.IDX P6, R14, R13, R12, R11 ;  /* 0x0000000c0d0e7389 */ /* 0x00006400000c000b */
[----:B01----:R-:W-:Y:S01]  /*1b6d0*/  ENDCOLLECTIVE ;  /* 0x000000000000791b */ /* 0x003fe20003800000 */
.L_x_13699:
        /* <DEDUP_REMOVED lines=11> */
.L_x_13700:
[----:B------:R-:W-:Y:S01]  /*1b790*/  MOV R13, R19 ;  /* 0x00000013000d7202 */ /* 0x000fe20000000f00 */
[----:B------:R-:W-:Y:S01]  /*1b7a0*/  IMAD.MOV.U32 R12, RZ, RZ, 0x6 ;  /* 0x00000006ff0c7424 */ /* 0x000fe200078e00ff */
[----:B------:R-:W-:-:S13]  /*1b7b0*/  IADD3 R2, P1, R14, R5, RZ ;  /* 0x000000050e027210 */ /* 0x000fda0007f3e0ff */
[----:B------:R-:W-:Y:S05]  /*1b7c0*/  WARPSYNC.COLLECTIVE R15, `(.L_x_13701) ;  /* 0x000000000f087348 */ /* 0x000fea0003c00000 */
[----:B------:R0:W1:Y:S02]  /*1b7d0*/  SHFL.IDX P6, R14, R13, R12, R11 ;  /* 0x0000000c0d0e7389 */ /* 0x00006400000c000b */
[----:B01----:R-:W-:Y:S01]  /*1b7e0*/  ENDCOLLECTIVE ;  /* 0x000000000000791b */ /* 0x003fe20003800000 */
.L_x_13701:
        /* <DEDUP_REMOVED lines=11> */
.L_x_13702:
[----:B------:R-:W-:Y:S02]  /*1b8a0*/  IMAD.MOV.U32 R13, RZ, RZ, R19 ;  /* 0x000000ffff0d7224 */ /* 0x000fe400078e0013 */
[----:B------:R-:W-:Y:S01]  /*1b8b0*/  IMAD.MOV.U32 R12, RZ, RZ, 0x7 ;  /* 0x00000007ff0c7424 */ /* 0x000fe200078e00ff */
[----:B------:R-:W-:-:S13]  /*1b8c0*/  IADD3 R2, P1, R14, R5, RZ ;  /* 0x000000050e027210 */ /* 0x000fda0007f3e0ff */
[----:B------:R-:W-:Y:S05]  /*1b8d0*/  WARPSYNC.COLLECTIVE R15, `(.L_x_13703) ;  /* 0x000000000f087348 */ /* 0x000fea0003c00000 */
[----:B------:R0:W1:Y:S02]  /*1b8e0*/  SHFL.IDX P6, R14, R13, R12, R11 ;  /* 0x0000000c0d0e7389 */ /* 0x00006400000c000b */
[----:B01----:R-:W-:Y:S01]  /*1b8f0*/  ENDCOLLECTIVE ;  /* 0x000000000000791b */ /* 0x003fe20003800000 */
.L_x_13703:
        /* <DEDUP_REMOVED lines=10> */
.L_x_13704:
[----:B------:R-:W-:Y:S05]  /*1b9a0*/  BRA `(.L_x_13705) ;  /* 0xffffff9800cc7947 */ /* 0x000fea000383ffff */
.L_x_13500:
[----:B------:R-:W-:Y:S01]  /*1b9b0*/  BSSY B0, `(.L_x_13706) ;  /* 0x0000008000007945 */ /* 0x000fe20003800000 */
[----:B------:R-:W-:Y:S01]  /*1b9c0*/  MOV R13, R24 ;  /* 0x00000018000d7202 */ /* 0x000fe20000000f00 */
[----:B------:R-:W-:Y:S02]  /*1b9d0*/  IMAD.MOV.U32 R12, RZ, RZ, RZ ;  /* 0x000000ffff0c7224 */ /* 0x000fe400078e00ff */
[----:B------:R-:W-:Y:S02]  /*1b9e0*/  IMAD.MOV.U32 R11, RZ, RZ, 0x1f ;  /* 0x0000001fff0b7424 */ /* 0x000fe400078e00ff */
[----:B------:R-:W-:-:S07]  /*1b9f0*/  IMAD.MOV.U32 R15, RZ, RZ, -0x1 ;  /* 0xffffffffff0f7424 */ /* 0x000fce00078e00ff */
[----:B-1----:R-:W-:Y:S05]  /*1ba00*/  WARPSYNC.COLLECTIVE R15, `(.L_x_13707) ;  /* 0x000000000f087348 */ /* 0x002fea0003c00000 */
[----:B------:R0:W2:Y:S02]  /*1ba10*/  SHFL.IDX P6, R14, R13, R12, R11 ;  /* 0x0000000c0d0e7389 */ /* 0x0000a400000c000b */
[----:B012---:R-:W-:Y:S01]  /*1ba20*/  ENDCOLLECTIVE ;  /* 0x000000000000791b */ /* 0x007fe20003800000 */
.L_x_13707:
[----:B------:R-:W-:Y:S05]  /*1ba30*/  BSYNC B0 ;  /* 0x0000000000007941 */ /* 0x000fea0003800000 */
.L_x_13706:
        /* <DEDUP_REMOVED lines=9> */
.L_x_13708:
[----:B------:R-:W-:Y:S02]  /*1bad0*/  ULDC UR4, c[0x0][0xc3c] ;  /* 0x00030f0000047ab9 */ /* 0x000fe40000000800 */
[----:B------:R-:W-:-:S13]  /*1bae0*/  ISETP.GE.OR P1, PT, R7, UR4, !P0 ;  /* 0x0000000407007c0c */ /* 0x000fda000c726670 */
[----:B------:R-:W0:Y:S08]  /*1baf0*/  @!P1 LDC.64 R2, c[0x0][0xc80] ;  /* 0x00032000ff029b82 */ /* 0x000e300000000a00 */
[----:B------:R-:W1:Y:S01]  /*1bb00*/  @!P1 LDC.64 R4, c[0x0][0xc78] ;  /* 0x00031e00ff049b82 */ /* 0x000e620000000a00 */
[----:B------:R-:W-:Y:S01]  /*1bb10*/  IMAD.MOV.U32 R11, RZ, RZ, RZ ;  /* 0x000000ffff0b7224 */ /* 0x000fe200078e00ff */
[----:B------:R-:W-:Y:S01]  /*1bb20*/  MOV R6, R14 ;  /* 0x0000000e00067202 */ /* 0x000fe20000000f00 */
        /* <DEDUP_REMOVED lines=8> */
[----:B------:R-:W-:Y:S01]  /*1bbb0*/  IMAD.MOV.U32 R24, RZ, RZ, RZ ;  /* 0x000000ffff187224 */ /* 0x000fe200078e00ff */
        /* <DEDUP_REMOVED lines=9> */
.L_x_13709:
[----:B------:R-:W-:Y:S02]  /*1bc50*/  MOV R12, 0x2 ;  /* 0x00000002000c7802 */ /* 0x000fe40000000f00 */
[----:B------:R-:W-:-:S05]  /*1bc60*/  SEL R14, R14, RZ, P1 ;  /* 0x000000ff0e0e7207 */ /* 0x000fca0000800000 */
[----:B------:R-:W-:-:S04]  /*1bc70*/  IMAD.IADD R5, R13, 0x1, R14 ;  /* 0x000000010d057824 */ /* 0x000fc800078e020e */
[----:B------:R-:W-:-:S07]  /*1bc80*/  IMAD.MOV.U32 R13, RZ, RZ, R5 ;  /* 0x000000ffff0d7224 */ /* 0x000fce00078e0005 */
[----:B------:R-:W-:Y:S05]  /*1bc90*/  WARPSYNC.COLLECTIVE R15, `(.L_x_13710) ;  /* 0x000000000f087348 */ /* 0x000fea0003c00000 */
[----:B------:R0:W1:Y:S02]  /*1bca0*/  SHFL.UP P6, R14, R13, R12, R11 ;  /* 0x0400000c0d0e7389 */ /* 0x00006400000c000b */
[----:B01----:R-:W-:Y:S01]  /*1bcb0*/  ENDCOLLECTIVE ;  /* 0x000000000000791b */ /* 0x003fe20003800000 */
.L_x_13710:
[----:B------:R-:W-:Y:S01]  /*1bcc0*/  IMAD.MOV.U32 R12, RZ, RZ, 0x4 ;  /* 0x00000004ff0c7424 */ /* 0x000fe200078e00ff */
[----:B------:R-:W-:-:S05]  /*1bcd0*/  SEL R2, R14, RZ, P2 ;  /* 0x000000ff0e027207 */ /* 0x000fca0001000000 */
[----:B------:R-:W-:-:S04]  /*1bce0*/  IMAD.IADD R2, R5, 0x1, R2 ;  /* 0x0000000105027824 */ /* 0x000fc800078e0202 */
[----:B------:R-:W-:-:S07]  /*1bcf0*/  IMAD.MOV.U32 R13, RZ, RZ, R2 ;  /* 0x000000ffff0d7224 */ /* 0x000fce00078e0002 */
[----:B------:R-:W-:Y:S05]  /*1bd00*/  WARPSYNC.COLLECTIVE R15, `(.L_x_13711) ;  /* 0x000000000f087348 */ /* 0x000fea0003c00000 */
[----:B------:R0:W1:Y:S02]  /*1bd10*/  SHFL.UP P6, R14, R13, R12, R11 ;  /* 0x0400000c0d0e7389 */ /* 0x00006400000c000b */
[----:B01----:R-:W-:Y:S01]  /*1bd20*/  ENDCOLLECTIVE ;  /* 0x000000000000791b */ /* 0x003fe20003800000 */
.L_x_13711:
[----:B------:R-:W-:Y:S01]  /*1bd30*/  IMAD.MOV.U32 R12, RZ, RZ, 0x8 ;  /* 0x00000008ff0c7424 */ /* 0x000fe200078e00ff */
[----:B------:R-:W-:-:S05]  /*1bd40*/  SEL R3, R14, RZ, P3 ;  /* 0x000000ff0e037207 */ /* 0x000fca0001800000 */
[----:B------:R-:W-:-:S04]  /*1bd50*/  IMAD.IADD R8, R2, 0x1, R3 ;  /* 0x0000000102087824 */ /* 0x000fc800078e0203 */
[----:B------:R-:W-:-:S07]  /*1bd60*/  IMAD.MOV.U32 R13, RZ, RZ, R8 ;  /* 0x000000ffff0d7224 */ /* 0x000fce00078e0008 */
[----:B------:R-:W-:Y:S05]  /*1bd70*/  WARPSYNC.COLLECTIVE R15, `(.L_x_13712) ;  /* 0x000000000f087348 */ /* 0x000fea0003c00000 */
[----:B------:R0:W1:Y:S02]  /*1bd80*/  SHFL.UP P6, R14, R13, R12, R11 ;  /* 0x0400000c0d0e7389 */ /* 0x00006400000c000b */
[----:B01----:R-:W-:Y:S01]  /*1bd90*/  ENDCOLLECTIVE ;  /* 0x000000000000791b */ /* 0x003fe20003800000 */
.L_x_13712:
[----:B------:R-:W-:Y:S02]  /*1bda0*/  MOV R12, 0x10 ;  /* 0x00000010000c7802 */ /* 0x000fe40000000f00 */
[----:B------:R-:W-:-:S05]  /*1bdb0*/  SEL R5, R14, RZ, P4 ;  /* 0x000000ff0e057207 */ /* 0x000fca0002000000 */
[----:B------:R-:W-:-:S04]  /*1bdc0*/  IMAD.IADD R5, R8, 0x1, R5 ;  /* 0x0000000108057824 */ /* 0x000fc800078e0205 */
[----:B------:R-:W-:-:S07]  /*1bdd0*/  IMAD.MOV.U32 R13, RZ, RZ, R5 ;  /* 0x000000ffff0d7224 */ /* 0x000fce00078e0005 */
[----:B------:R-:W-:Y:S05]  /*1bde0*/  WARPSYNC.COLLECTIVE R15, `(.L_x_13713) ;  /* 0x000000000f087348 */ /* 0x000fea0003c00000 */
[----:B------:R0:W1:Y:S02]  /*1bdf0*/  SHFL.UP P6, R14, R13, R12, R11 ;  /* 0x0400000c0d0e7389 */ /* 0x00006400000c000b */
[----:B01----:R-:W-:Y:S01]  /*1be00*/  ENDCOLLECTIVE ;  /* 0x000000000000791b */ /* 0x003fe20003800000 */
.L_x_13713:
        /* <DEDUP_REMOVED lines=8> */
.L_x_13714:
[----:B------:R-:W-:Y:S05]  /*1be90*/  BRA `(.L_x_13715) ;  /* 0xffffff9800d87947 */ /* 0x000fea000383ffff */
.L_x_13503:
[----:B------:R-:W-:Y:S01]  /*1bea0*/  BSSY B0, `(.L_x_13716) ;  /* 0x0000007000007945 */ /* 0x000fe20003800000 */
[----:B------:R-:W-:Y:S02]  /*1beb0*/  IMAD.MOV.U32 R12, RZ, RZ, 0x1 ;  /* 0x00000001ff0c7424 */ /* 0x000fe400078e00ff */
[----:B------:R-:W-:Y:S02]  /*1bec0*/  IMAD.MOV.U32 R11, RZ, RZ, RZ ;  /* 0x000000ffff0b7224 */ /* 0x000fe400078e00ff */
[----:B------:R-:W-:-:S07]  /*1bed0*/  IMAD.MOV.U32 R15, RZ, RZ, -0x1 ;  /* 0xffffffffff0f7424 */ /* 0x000fce00078e00ff */
[----:B------:R-:W-:Y:S05]  /*1bee0*/  WARPSYNC.COLLECTIVE R15, `(.L_x_13717) ;  /* 0x000000000f087348 */ /* 0x000fea0003c00000 */
[----:B------:R0:W1:Y:S02]  /*1bef0*/  SHFL.UP P6, R14, R13, R12, R11 ;  /* 0x0400000c0d0e7389 */ /* 0x00006400000c000b */
[----:B01----:R-:W-:Y:S01]  /*1bf00*/  ENDCOLLECTIVE ;  /* 0x000000000000791b */ /* 0x003fe20003800000 */
.L_x_13717:
[----:B------:R-:W-:Y:S05]  /*1bf10*/  BSYNC B0 ;  /* 0x0000000000007941 */ /* 0x000fea0003800000 */
.L_x_13716:
[----:B------:R-:W-:Y:S01]  /*1bf20*/  SEL R14, R14, RZ, P1 ;  /* 0x000000ff0e0e7207 */ /* 0x000fe20000800000 */
[----:B------:R-:W-:Y:S02]  /*1bf30*/  IMAD.MOV.U32 R12, RZ, RZ, 0x2 ;  /* 0x00000002ff0c7424 */ /* 0x000fe400078e00ff */
[----:B------:R-:W-:Y:S01]  /*1bf40*/  IMAD.MOV.U32 R11, RZ, RZ, RZ ;  /* 0x000000ffff0b7224 */ /* 0x000fe200078e00ff */
[----:B------:R-:W-:Y:S01]  /*1bf50*/  IADD3 R13, R13, R14, RZ ;  /* 0x0000000e0d0d7210 */ /* 0x000fe20007ffe0ff */
[----:B------:R-:W-:-:S07]  /*1bf60*/  IMAD.MOV.U32 R15, RZ, RZ, -0x1 ;  /* 0xffffffffff0f7424 */ /* 0x000fce00078e00ff */
[----:B------:R-:W-:Y:S05]  /*1bf70*/  WARPSYNC.COLLECTIVE R15, `(.L_x_13718) ;  /* 0x000000000f087348 */ /* 0x000fea0003c00000 */
[----:B------:R0:W1:Y:S02]  /*1bf80*/  SHFL.UP P6, R14, R13, R12, R11 ;  /* 0x0400000c0d0e7389 */ /* 0x00006400000c000b */
[----:B01----:R-:W-:Y:S01]  /*1bf90*/  ENDCOLLECTIVE ;  /* 0x000000000000791b */ /* 0x003fe20003800000 */
.L_x_13718:
[----:B------:R-:W-:Y:S01]  /*1bfa0*/  IMAD.MOV.U32 R12, RZ, RZ, 0x4 ;  /* 0x00000004ff0c7424 */ /* 0x000fe200078e00ff */
[----:B------:R-:W-:-:S05]  /*1bfb0*/  SEL R2, R14, RZ, P2 ;  /* 0x000000ff0e027207 */ /* 0x000fca0001000000 */
[----:B------:R-:W-:-:S04]  /*1bfc0*/  IMAD.IADD R2, R13, 0x1, R2 ;  /* 0x000000010d027824 */ /* 0x000fc800078e0202 */
[----:B------:R-:W-:-:S07]  /*1bfd0*/  IMAD.MOV.U32 R13, RZ, RZ, R2 ;  /* 0x000000ffff0d7224 */ /* 0x000fce00078e0002 */
[----:B------:R-:W-:Y:S05]  /*1bfe0*/  WARPSYNC.COLLECTIVE R15, `(.L_x_13719) ;  /* 0x000000000f087348 */ /* 0x000fea0003c00000 */
[----:B------:R0:W1:Y:S02]  /*1bff0*/  SHFL.UP P6, R14, R13, R12, R11 ;  /* 0x0400000c0d0e7389 */ /* 0x00006400000c000b */
[----:B01----:R-:W-:Y:S01]  /*1c000*/  ENDCOLLECTIVE ;  /* 0x000000000000791b */ /* 0x003fe20003800000 */
.L_x_13719:
[----:B------:R-:W-:Y:S02]  /*1c010*/  MOV R12, 0x8 ;  /* 0x00000008000c7802 */ /* 0x000fe40000000f00 */
[----:B------:R-:W-:-:S05]  /*1c020*/  SEL R3, R14, RZ, P3 ;  /* 0x000000ff0e037207 */ /* 0x000fca0001800000 */
[----:B------:R-:W-:-:S04]  /*1c030*/  IMAD.IADD R3, R2, 0x1, R3 ;  /* 0x0000000102037824 */ /* 0x000fc800078e0203 */
[----:B------:R-:W-:-:S07]  /*1c040*/  IMAD.MOV.U32 R13, RZ, RZ, R3 ;  /* 0x000000ffff0d7224 */ /* 0x000fce00078e0003 */
[----:B------:R-:W-:Y:S05]  /*1c050*/  WARPSYNC.COLLECTIVE R15, `(.L_x_13720) ;  /* 0x000000000f087348 */ /* 0x000fea0003c00000 */
[----:B------:R0:W1:Y:S02]  /*1c060*/  SHFL.UP P6, R14, R13, R12, R11 ;  /* 0x0400000c0d0e7389 */ /* 0x00006400000c000b */
[----:B01----:R-:W-:Y:S01]  /*1c070*/  ENDCOLLECTIVE ;  /* 0x000000000000791b */ /* 0x003fe20003800000 */
.L_x_13720:
[----:B------:R-:W-:Y:S01]  /*1c080*/  IMAD.MOV.U32 R12, RZ, RZ, 0x10 ;  /* 0x00000010ff0c7424 */ /* 0x000fe200078e00ff */
[----:B------:R-:W-:-:S05]  /*1c090*/  SEL R14, R14, RZ, P4 ;  /* 0x000000ff0e0e7207 */ /* 0x000fca0002000000 */
[----:B------:R-:W-:-:S04]  /*1c0a0*/  IMAD.IADD R5, R3, 0x1, R14 ;  /* 0x0000000103057824 */ /* 0x000fc800078e020e */
[----:B------:R-:W-:-:S07]  /*1c0b0*/  IMAD.MOV.U32 R13, RZ, RZ, R5 ;  /* 0x000000ffff0d7224 */ /* 0x000fce00078e0005 */
[----:B------:R-:W-:Y:S05]  /*1c0c0*/  WARPSYNC.COLLECTIVE R15, `(.L_x_13721) ;  /* 0x000000000f087348 */ /* 0x000fea0003c00000 */
[----:B------:R0:W1:Y:S02]  /*1c0d0*/  SHFL.UP P6, R14, R13, R12, R11 ;  /* 0x0400000c0d0e7389 */ /* 0x00006400000c000b */
[----:B01----:R-:W-:Y:S01]  /*1c0e0*/  ENDCOLLECTIVE ;  /* 0x000000000000791b */ /* 0x003fe20003800000 */
.L_x_13721:
        /* <DEDUP_REMOVED lines=8> */
.L_x_13722:
[----:B------:R-:W-:Y:S05]  /*1c170*/  BRA `(.L_x_13723) ;  /* 0xffffff9800c47947 */ /* 0x000fea000383ffff */
.L_x_13505:
[----:B------:R-:W-:Y:S01]  /*1c180*/  BSSY B0, `(.L_x_13724) ;  /* 0x0000006000007945 */ /* 0x000fe20003800000 */
[----:B------:R-:W-:Y:S01]  /*1c190*/  PLOP3.LUT P6, PT, P6, PT, PT, 0x8, 0x0 ;  /* 0x000000000000781c */ /* 0x000fe200037ce170 */
[----:B------:R-:W-:-:S12]  /*1c1a0*/  IMAD.MOV.U32 R15, RZ, RZ, -0x1 ;  /* 0xffffffffff0f7424 */ /* 0x000fd800078e00ff */
[----:B0-----:R-:W-:Y:S05]  /*1c1b0*/  WARPSYNC.COLLECTIVE R15, `(.L_x_13725) ;  /* 0x000000000f087348 */ /* 0x001fea0003c00000 */
[----:B------:R-:W-:Y:S01]  /*1c1c0*/  VOTE.ANY R14, PT, P6 ;  /* 0x00000000000e7806 */ /* 0x000fe200030e0100 */
[----:B0-----:R-:W-:Y:S06]  /*1c1d0*/  ENDCOLLECTIVE ;  /* 0x000000000000791b */ /* 0x001fec0003800000 */
.L_x_13725:
[----:B------:R-:W-:Y:S05]  /*1c1e0*/  BSYNC B0 ;  /* 0x0000000000007941 */ /* 0x000fea0003800000 */
.L_x_13724:
[----:B------:R-:W-:Y:S01]  /*1c1f0*/  MOV R8, R14 ;  /* 0x0000000e00087202 */ /* 0x000fe20000000f00 */
[----:B------:R-:W-:Y:S02]  /*1c200*/  IMAD.MOV.U32 R13, RZ, RZ, R7 ;  /* 0x000000ffff0d7224 */ /* 0x000fe400078e0007 */
[----:B------:R-:W-:Y:S01]  /*1c210*/  IMAD.MOV.U32 R11, RZ, RZ, 0x1f ;  /* 0x0000001fff0b7424 */ /* 0x000fe200078e00ff */
[----:B------:R-:W0:Y:S01]  /*1c220*/  POPC R5, R8 ;  /* 0x0000000800057309 */ /* 0x000e220000000000 */
[----:B------:R-:W-:Y:S02]  /*1c230*/  IMAD.MOV.U32 R15, RZ, RZ, -0x1 ;  /* 0xffffffffff0f7424 */ /* 0x000fe400078e00ff */
[----:B0-----:R-:W-:-:S07]  /*1c240*/  IMAD.MOV.U32 R12, RZ, RZ, R5 ;  /* 0x000000ffff0c7224 */ /* 0x001fce00078e0005 */
[----:B------:R-:W-:Y:S05]  /*1c250*/  WARPSYNC.COLLECTIVE R15, `(.L_x_13726) ;  /* 0x000000000f087348 */ /* 0x000fea0003c00000 */
[----:B------:R0:W1:Y:S02]  /*1c260*/  SHFL.IDX P6, R14, R13, R12, R11 ;  /* 0x0000000c0d0e7389 */ /* 0x00006400000c000b */
[----:B01----:R-:W-:Y:S01]  /*1c270*/  ENDCOLLECTIVE ;  /* 0x000000000000791b */ /* 0x003fe20003800000 */
.L_x_13726:
[----:B------:R-:W-:Y:S02]  /*1c280*/  IMAD.MOV.U32 R13, RZ, RZ, R4 ;  /* 0x000000ffff0d7224 */ /* 0x000fe400078e0004 */
[----:B------:R-:W-:-:S07]  /*1c290*/  IMAD.MOV.U32 R7, RZ, RZ, R14 ;  /* 0x000000ffff077224 */ /* 0x000fce00078e000e */
[----:B------:R-:W-:Y:S05]  /*1c2a0*/  WARPSYNC.COLLECTIVE R15, `(.L_x_13727) ;  /* 0x000000000f087348 */ /* 0x000fea0003c00000 */
[----:B------:R0:W1:Y:S02]  /*1c2b0*/  SHFL.IDX P6, R14, R13, R12, R11 ;  /* 0x0000000c0d0e7389 */ /* 0x00006400000c000b */
[----:B01----:R-:W-:Y:S01]  /*1c2c0*/  ENDCOLLECTIVE ;  /* 0x000000000000791b */ /* 0x003fe20003800000 */
.L_x_13727:
[----:B------:R-:W-:Y:S01]  /*1c2d0*/  IMAD.MOV.U32 R4, RZ, RZ, R14 ;  /* 0x000000ffff047224 */ /* 0x000fe200078e000e */
[----:B------:R-:W-:Y:S06]  /*1c2e0*/  BRA `(.L_x_13728) ;  /* 0xffffff9800a47947 */ /* 0x000fec000383ffff */
.L_x_13507:
[----:B------:R-:W-:Y:S01]  /*1c2f0*/  BSSY B0, `(.L_x_13729) ;  /* 0x0000007000007945 */ /* 0x000fe20003800000 */
[----:B------:R-:W-:Y:S01]  /*1c300*/  IMAD.MOV.U32 R13, RZ, RZ, R3 ;  /* 0x000000ffff0d7224 */ /* 0x000fe200078e0003 */
[----:B------:R-:W-:Y:S01]  /*1c310*/  MOV R11, 0x1f ;  /* 0x0000001f000b7802 */ /* 0x000fe20000000f00 */
[----:B------:R-:W-:-:S07]  /*1c320*/  IMAD.MOV.U32 R15, RZ, RZ, -0x1 ;  /* 0xffffffffff0f7424 */ /* 0x000fce00078e00ff */
[----:B0123--:R-:W-:Y:S05]  /*1c330*/  WARPSYNC.COLLECTIVE R15, `(.L_x_13730) ;  /* 0x000000000f087348 */ /* 0x00ffea0003c00000 */
[----:B------:R4:W0:Y:S02]  /*1c340*/  SHFL.IDX P6, R14, R13, R12, R11 ;  /* 0x0000000c0d0e7389 */ /* 0x00082400000c000b */
[----:B01234-:R-:W-:Y:S01]  /*1c350*/  ENDCOLLECTIVE ;  /* 0x000000000000791b */ /* 0x01ffe20003800000 */
.L_x_13730:
[----:B------:R-:W-:Y:S05]  /*1c360*/  BSYNC B0 ;  /* 0x0000000000007941 */ /* 0x000fea0003800000 */
.L_x_13729:
[----:B------:R-:W-:Y:S01]  /*1c370*/  IMAD.MOV.U32 R24, RZ, RZ, R14 ;  /* 0x000000ffff187224 */ /* 0x000fe200078e000e */
[----:B------:R-:W-:Y:S06]  /*1c380*/  BRA `(.L_x_13506) ;  /* 0xffffff9800947947 */ /* 0x000fec000383ffff */
.L_x_13511:
[----:B0-----:R0:W1:Y:S02]  /*1c390*/  SYNCS.PHASECHK.TRANS64.TRYWAIT P0, [R5+URZ+0x16820], R0 ;  /* 0x01682000050075a7 */ /* 0x001064000800017f */
[----:B-1----:R-:W-:Y:S05]  /*1c3a0*/  @!P0 NANOSLEEP.SYNCS 0x989680 ;  /* 0x009896800000895d */ /* 0x002fea0003900000 */
[----:B------:R-:W1:Y:S02]  /*1c3b0*/  @!P0 SYNCS.PHASECHK.TRANS64 P0, [R5+URZ+0x16820], R0 ;  /* 0x01682000050085a7 */ /* 0x000e64000800007f */
[----:B-1----:R-:W-:Y:S05]  /*1c3c0*/  @!P0 BRA `(.L_x_13511) ;  /* 0xfffffffc00f08947 */ /* 0x002fea000383ffff */
[----:B------:R-:W-:Y:S05]  /*1c3d0*/  BRA `(.L_x_13731) ;  /* 0xffffff9c00ec7947 */ /* 0x000fea000383ffff */
.L_x_13512:
        /* <DEDUP_REMOVED lines=11> */
.L_x_13733:
[----:B------:R-:W-:Y:S05]  /*1c490*/  BSYNC B0 ;  /* 0x0000000000007941 */ /* 0x000fea0003800000 */
.L_x_13732:
[----:B------:R-:W-:Y:S05]  /*1c4a0*/  BRA `(.L_x_13734) ;  /* 0xffffff9c00d47947 */ /* 0x000fea000383ffff */
.L_x_13513:
[----:B------:R-:W-:Y:S01]  /*1c4b0*/  BSSY B0, `(.L_x_13735) ;  /* 0x0000006000007945 */ /* 0x000fe20003800000 */
[----:B------:R-:W-:-:S07]  /*1c4c0*/  IMAD.MOV.U32 R15, RZ, RZ, -0x1 ;  /* 0xffffffffff0f7424 */ /* 0x000fce00078e00ff */
[----:B0-2-4-:R-:W-:Y:S05]  /*1c4d0*/  WARPSYNC.COLLECTIVE R15, `(.L_x_13736) ;  /* 0x000000000f0c7348 */ /* 0x015fea0003c00000 */
[----:B------:R-:W-:Y:S02]  /*1c4e0*/  ELECT P6, UR62, PT ;  /* 0x00000000003e782f */ /* 0x000fe400038c0000 */
[----:B------:R-:W-:Y:S01]  /*1c4f0*/  MOV R14, UR62 ;  /* 0x0000003e000e7c02 */ /* 0x000fe20008000f00 */
[----:B0-2-4-:R-:W-:Y:S10]  /*1c500*/  ENDCOLLECTIVE ;  /* 0x000000000000791b */ /* 0x015ff40003800000 */
.L_x_13736:
[----:B------:R-:W-:Y:S05]  /*1c510*/  BSYNC B0 ;  /* 0x0000000000007941 */ /* 0x000fea0003800000 */
.L_x_13735:
[----:B------:R-:W-:Y:S05]  /*1c520*/  BRA `(.L_x_13737) ;  /* 0xffffff9c00c87947 */ /* 0x000fea000383ffff */
.L_x_13515:
[----:B0-----:R0:W1:Y:S02]  /*1c530*/  SYNCS.PHASECHK.TRANS64.TRYWAIT P1, [R3+URZ+0x16840], R2 ;  /* 0x01684002030075a7 */ /* 0x001064000802017f */
[----:B-1----:R-:W-:Y:S05]  /*1c540*/  @!P1 NANOSLEEP.SYNCS 0x989680 ;  /* 0x009896800000995d */ /* 0x002fea0003900000 */
[----:B------:R-:W1:Y:S02]  /*1c550*/  @!P1 SYNCS.PHASECHK.TRANS64 P1, [R3+URZ+0x16840], R2 ;  /* 0x01684002030095a7 */ /* 0x000e64000802007f */
[----:B-1----:R-:W-:Y:S05]  /*1c560*/  @!P1 BRA `(.L_x_13515) ;  /* 0xfffffffc00f09947 */ /* 0x002fea000383ffff */
[----:B------:R-:W-:Y:S05]  /*1c570*/  BRA `(.L_x_13738) ;  /* 0xffffff9c00e87947 */ /* 0x000fea000383ffff */
.L_x_13517:
[----:B-1----:R1:W3:Y:S02]  /*1c580*/  SYNCS.PHASECHK.TRANS64.TRYWAIT P1, [R5+URZ+0x16840], R0 ;  /* 0x01684000050075a7 */ /* 0x0022e4000802017f */
[----:B---3--:R-:W-:Y:S05]  /*1c590*/  @!P1 NANOSLEEP.SYNCS 0x989680 ;  /* 0x009896800000995d */ /* 0x008fea0003900000 */
[----:B------:R-:W3:Y:S02]  /*1c5a0*/  @!P1 SYNCS.PHASECHK.TRANS64 P1, [R5+URZ+0x16840], R0 ;  /* 0x01684000050095a7 */ /* 0x000ee4000802007f */
[----:B---3--:R-:W-:Y:S05]  /*1c5b0*/  @!P1 BRA `(.L_x_13517) ;  /* 0xfffffffc00f09947 */ /* 0x008fea000383ffff */
[----:B------:R-:W-:Y:S05]  /*1c5c0*/  BRA `(.L_x_13739) ;  /* 0xffffff9c00f47947 */ /* 0x000fea000383ffff */
.L_x_13519:
[----:B---3--:R3:W0:Y:S02]  /*1c5d0*/  SYNCS.PHASECHK.TRANS64.TRYWAIT P1, [R3+URZ+0x16860], R2 ;  /* 0x01686002030075a7 */ /* 0x008624000802017f */
[----:B0-----:R-:W-:Y:S05]  /*1c5e0*/  @!P1 NANOSLEEP.SYNCS 0x989680 ;  /* 0x009896800000995d */ /* 0x001fea0003900000 */
[----:B------:R-:W0:Y:S02]  /*1c5f0*/  @!P1 SYNCS.PHASECHK.TRANS64 P1, [R3+URZ+0x16860], R2 ;  /* 0x01686002030095a7 */ /* 0x000e24000802007f */
[----:B0-----:R-:W-:Y:S05]  /*1c600*/  @!P1 BRA `(.L_x_13519) ;  /* 0xfffffffc00f09947 */ /* 0x001fea000383ffff */
[----:B------:R-:W-:Y:S05]  /*1c610*/  BRA `(.L_x_13740) ;  /* 0xffffff9c00f07947 */ /* 0x000fea000383ffff */
.L_x_13741:
        /* <DEDUP_REMOVED lines=14> */
.L_x_15994:


//--------------------- .text._ZN7cutlass13device_kernelIN5flash11enable_sm90INS1_16FlashAttnFwdSm90INS1_25CollectiveMainloopFwdSm90ILi2EN4cute5tupleIJNS5_1CILi1EEES8_S8_EEENS6_IJNS7_ILi192EEENS7_ILi128EEENS7_ILi64EEEEEELi64ENS_10bfloat16_tEfNS_4arch4Sm90ELb0ELb1ELb0ELb0ELb1ELb0ELb0ELb1ELb1ELb1ELb1ELb0EEENS1_21CollectiveEpilogueFwdINS6_IJSA_SC_SB_EEES9_SE_SG_Li384ELb0ELb1ELb1ELb0EEENS1_19SingleTileSchedulerILb0ELb1ELb1ELi192EEEEEEEEEvNT_6ParamsE --------------------------
	.section	.text._ZN7cutlass13device_kernelIN5flash11enable_sm90INS1_16FlashAttnFwdSm90INS1_25CollectiveMainloopFwdSm90ILi2EN4cute5tupleIJNS5_1CILi1EEES8_S8_EEENS6_IJNS7_ILi192EEENS7_ILi128EEENS7_ILi64EEEEEELi64ENS_10bfloat16_tEfNS_4arch4Sm90ELb0ELb1ELb0ELb0ELb1ELb0ELb0ELb1ELb1ELb1ELb1ELb0EEENS1_21CollectiveEpilogueFwdINS6_IJSA_SC_SB_EEES9_SE_SG_Li384ELb0ELb1ELb1ELb0EEENS1_19SingleTileSchedulerILb0ELb1ELb1ELi192EEEEEEEEEvNT_6ParamsE,"ax",@progbits
	.align	128
.text._ZN7cutlass13device_kernelIN5flash11enable_sm90INS1_16FlashAttnFwdSm90INS1_25CollectiveMainloopFwdSm90ILi2EN4cute5tupleIJNS5_1CILi1EEES8_S8_EEENS6_IJNS7_ILi192EEENS7_ILi128EEENS7_ILi64EEEEEELi64ENS_10bfloat16_tEfNS_4arch4Sm90ELb0ELb1ELb0ELb0ELb1ELb0ELb0ELb1ELb1ELb1ELb1ELb0EEENS1_21CollectiveEpilogueFwdINS6_IJSA_SC_SB_EEES9_SE_SG_Li384ELb0ELb1ELb1ELb0EEENS1_19SingleTileSchedulerILb0ELb1ELb1ELi192EEEEEEEEEvNT_6ParamsE:
        .type           _ZN7cutlass13device_kernelIN5flash11enable_sm90INS1_16FlashAttnFwdSm90INS1_25CollectiveMainloopFwdSm90ILi2EN4cute5tupleIJNS5_1CILi1EEES8_S8_EEENS6_IJNS7_ILi192EEENS7_ILi128EEENS7_ILi64EEEEEELi64ENS_10bfloat16_tEfNS_4arch4Sm90ELb0ELb1ELb0ELb0ELb1ELb0ELb0ELb1ELb1ELb1ELb1ELb0EEENS1_21CollectiveEpilogueFwdINS6_IJSA_SC_SB_EEES9_SE_SG_Li384ELb0ELb1ELb1ELb0EEENS1_19SingleTileSchedulerILb0ELb1ELb1ELi192EEEEEEEEEvNT_6ParamsE,@function
        .size           _ZN7cutlass13device_kernelIN5flash11enable_sm90INS1_16FlashAttnFwdSm90INS1_25CollectiveMainloopFwdSm90ILi2EN4cute5tupleIJNS5_1CILi1EEES8_S8_EEENS6_IJNS7_ILi192EEENS7_ILi128EEENS7_ILi64EEEEEELi64ENS_10bfloat16_tEfNS_4arch4Sm90ELb0ELb1ELb0ELb0ELb1ELb0ELb0ELb1ELb1ELb1ELb1ELb0EEENS1_21CollectiveEpilogueFwdINS6_IJSA_SC_SB_EEES9_SE_SG_Li384ELb0ELb1ELb1ELb0EEENS1_19SingleTileSchedulerILb0ELb1ELb1ELi192EEEEEEEEEvNT_6ParamsE,(.L_x_15995 - _ZN7cutlass13device_kernelIN5flash11enable_sm90INS1_16FlashAttnFwdSm90INS1_25CollectiveMainloopFwdSm90ILi2EN4cute5tupleIJNS5_1CILi1EEES8_S8_EEENS6_IJNS7_ILi192EEENS7_ILi128EEENS7_ILi64EEEEEELi64ENS_10bfloat16_tEfNS_4arch4Sm90ELb0ELb1ELb0ELb0ELb1ELb0ELb0ELb1ELb1ELb1ELb1ELb0EEENS1_21CollectiveEpilogueFwdINS6_IJSA_SC_SB_EEES9_SE_SG_Li384ELb0ELb1ELb1ELb0EEENS1_19SingleTileSchedulerILb0ELb1ELb1ELi192EEEEEEEEEvNT_6ParamsE)
        .other          _ZN7cutlass13device_kernelIN5flash11enable_sm90INS1_16FlashAttnFwdSm90INS1_25CollectiveMainloopFwdSm90ILi2EN4cute5tupleIJNS5_1CILi1EEES8_S8_EEENS6_IJNS7_ILi192EEENS7_ILi128EEENS7_ILi64EEEEEELi64ENS_10bfloat16_tEfNS_4arch4Sm90ELb0ELb1ELb0ELb0ELb1ELb0ELb0ELb1ELb1ELb1ELb1ELb0EEENS1_21CollectiveEpilogueFwdINS6_IJSA_SC_SB_EEES9_SE_SG_Li384ELb0ELb1ELb1ELb0EEENS1_19SingleTileSchedulerILb0ELb1ELb1ELi192EEEEEEEEEvNT_6ParamsE,@"STO_CUDA_ENTRY STV_DEFAULT"
_ZN7cutlass13device_kernelIN5flash11enable_sm90INS1_16FlashAttnFwdSm90INS1_25CollectiveMainloopFwdSm90ILi2EN4cute5tupleIJNS5_1CILi1EEES8_S8_EEENS6_IJNS7_ILi192EEENS7_ILi128EEENS7_ILi64EEEEEELi64ENS_10bfloat16_tEfNS_4arch4Sm90ELb0ELb1ELb0ELb0ELb1ELb0ELb0ELb1ELb1ELb1ELb1ELb0EEENS1_21CollectiveEpilogueFwdINS6_IJSA_SC_SB_EEES9_SE_SG_Li384ELb0ELb1ELb1ELb0EEENS1_19SingleTileSchedulerILb0ELb1ELb1ELi192EEEEEEEEEvNT_6ParamsE:
        /* <DEDUP_REMOVED lines=45> */
.L_x_13742:
        /* <DEDUP_REMOVED lines=22> */
.L_x_13743:
        /* <DEDUP_REMOVED lines=18> */
.L_x_13744:
        /* <DEDUP_REMOVED lines=22> */
.L_x_13745:
        /* <DEDUP_REMOVED lines=23> */
.L_x_13746:
        /* <DEDUP_REMOVED lines=9> */
.L_x_13749:
        /* <DEDUP_REMOVED lines=61> */
.L_x_13752:
[----:B------:R-:W-:-:S11]  /*0c80*/  UISETP.NE.AND UP0, UPT, UR5, 0x1, UPT ;  /* 0x000000010500788c */ /* 0x000fd6000bf05270 */
[----:B------:R-:W-:Y:S02]  /*0c90*/  @UP0 ULDC.64 UR10, c[0x0][0x9e8] ;  /* 0x00027a00000a0ab9 */ /* 0x000fe40000000a00 */
[----:B------:R-:W-:-:S04]  /*0ca0*/  UIMAD.WIDE.U32 UR8, UR4, UR10, URZ ;  /* 0x0000000a040872a5 */ /* 0x000fc8000f8e003f */
[----:B------:R-:W-:-:S12]  /*0cb0*/  @UP0 USHF.R.U32.HI UR4, URZ, UR11, UR9 ;  /* 0x0000000b3f040299 */ /* 0x000fd80008011609 */
.L_x_13753:
[----:B------:R-:W-:-:S06]  /*0cc0*/  UIMAD UR4, UR4, UR5, UR5 ;  /* 0x00000005040472a4 */ /* 0x000fcc000f8e0205 */
[----:B------:R-:W-:-:S07]  /*0cd0*/  VIMNMX R0, R0, UR4, PT ;  /* 0x0000000400007c48 */ /* 0x000fce000bfe0100 */
.L_x_13751:
[----:B------:R-:W-:Y:S01]  /*0ce0*/  UISETP.NE.AND UP0, UPT, UR40, URZ, UPT ;  /* 0x0000003f2800728c */ /* 0x000fe2000bf05270 */
[CC--:B------:R-:W-:Y:S01]  /*0cf0*/  IMAD R22, R17.reuse, R4.reuse, -R22 ;  /* 0x0000000411167224 */ /* 0x0c0fe200078e0a16 */
        /* <DEDUP_REMOVED lines=31> */
.L_x_13755:
[----:B------:R-:W-:-:S11]  /*0ef0*/  UISETP.NE.AND UP0, UPT, UR5, 0x1, UPT ;  /* 0x000000010500788c */ /* 0x000fd6000bf05270 */
[----:B------:R-:W-:Y:S02]  /*0f00*/  @UP0 ULDC.64 UR10, c[0x0][0x9e8] ;  /* 0x00027a00000a0ab9 */ /* 0x000fe40000000a00 */
[----:B------:R-:W-:-:S04]  /*0f10*/  UIMAD.WIDE.U32 UR8, UR4, UR10, URZ ;  /* 0x0000000a040872a5 */ /* 0x000fc8000f8e003f */
[----:B------:R-:W-:-:S12]  /*0f20*/  @UP0 USHF.R.U32.HI UR4, URZ, UR11, UR9 ;  /* 0x0000000b3f040299 */ /* 0x000fd80008011609 */
.L_x_13756:
[----:B------:R-:W-:-:S04]  /*0f30*/  UIMAD UR4, UR4, UR5, URZ ;  /* 0x00000005040472a4 */ /* 0x000fc8000f8e023f */
[----:B------:R-:W-:-:S04]  /*0f40*/  UISETP.LT.AND UP0, UPT, UR7, UR4, UPT ;  /* 0x000000040700728c */ /* 0x000fc8000bf01270 */
[----:B------:R-:W-:-:S12]  /*0f50*/  USEL UR7, UR7, UR4, !UP0 ;  /* 0x0000000407077287 */ /* 0x000fd8000c000000 */
.L_x_13754:
        /* <DEDUP_REMOVED lines=47> */
.L_x_13757:
        /* <DEDUP_REMOVED lines=58> */
.L_x_13759:
[----:B------:R-:W-:-:S04]  /*15f0*/  SHF.L.U32 R0, RZ, 0x1f, RZ ;  /* 0x0000001fff007819 */ /* 0x000fc800000006ff */
[----:B------:R-:W0:Y:S02]  /*1600*/  SYNCS.PHASECHK.TRANS64.TRYWAIT P0, [UR43+0x16800], R0 ;  /* 0x01680000ff0075a7 */ /* 0x000e24000800016b */
[----:B0-----:R-:W-:Y:S05]  /*1610*/  @!P0 BRA `(.L_x_13760) ;  /* 0x0000010800c08947 */ /* 0x001fea0003800000 */
.L_x_13891:
[----:B------:R-:W-:-:S06]  /*1620*/  ULOP3.LUT UR4, UR38, 0x1, URZ, 0xfc, !UPT ;  /* 0x0000000126047892 */ /* 0x000fcc000f8efc3f */
[----:B------:R-:W-:-:S05]  /*1630*/  IMAD.U32 R2, RZ, RZ, UR4 ;  /* 0x00000004ff027e24 */ /* 0x000fca000f8e00ff */
[----:B------:R-:W-:-:S13]  /*1640*/  ISETP.NE.AND P0, PT, R2, 0x3, PT ;  /* 0x000000030200780c */ /* 0x000fda0003f05270 */
[----:B------:R-:W-:Y:S05]  /*1650*/  @!P0 BRA `(.L_x_13761) ;  /* 0x0000000000048947 */ /* 0x000fea0003800000 */
[----:B------:R-:W-:Y:S01]  /*1660*/  BPT.TRAP 0x1 ;  /* 0x000000040000795c */ /* 0x000fe20000300000 */
.L_x_13761:
[----:B------:R1:W2:Y:S01]  /*1670*/  SYNCS.PHASECHK.TRANS64.TRYWAIT P1, [UR43+0x16830], R0 ;  /* 0x01683000ff0075a7 */ /* 0x0002a2000802016b */
[----:B------:R-:W-:Y:S05]  /*1680*/  @!P0 BRA `(.L_x_13762) ;  /* 0x0000000000048947 */ /* 0x000fea0003800000 */
[----:B------:R-:W-:Y:S01]  /*1690*/  BPT.TRAP 0x1 ;  /* 0x000000040000795c */ /* 0x000fe20000300000 */
.L_x_13762:
[----:B------:R-:W-:-:S05]  /*16a0*/  IMAD.U32 R6, RZ, RZ, UR46 ;  /* 0x0000002eff067e24 */ /* 0x000fca000f8e00ff */
[----:B------:R-:W-:Y:S01]  /*16b0*/  LOP3.LUT R6, R6, 0x10000, RZ, 0xfc, !PT ;  /* 0x0001000006067812 */ /* 0x000fe200078efcff */
[----:B--2---:R-:W-:Y:S06]  /*16c0*/  @P1 BRA `(.L_x_13763) ;  /* 0x0000000000081947 */ /* 0x004fec0003800000 */
[----:B------:R-:W2:Y:S02]  /*16d0*/  SYNCS.PHASECHK.TRANS64.TRYWAIT P1, [UR43+0x16830], R0 ;  /* 0x01683000ff0075a7 */ /* 0x000ea4000802016b */
[----:B--2---:R-:W-:Y:S05]  /*16e0*/  @!P1 BRA `(.L_x_13764) ;  /* 0x0000010800a49947 */ /* 0x004fea0003800000 */
.L_x_13763:
        /* <DEDUP_REMOVED lines=38> */
.L_x_13765:
[----:B0-----:R-:W-:Y:S01]  /*1950*/  LOP3.LUT R3, R88, 0xffffff80, RZ, 0xc0, !PT ;  /* 0xffffff8058037812 */ /* 0x001fe200078ec0ff */
[----:B------:R-:W-:Y:S01]  /*1960*/  IMAD.HI R8, R90, 0x55555556, RZ ;  /* 0x555555565a087827 */ /* 0x000fe200078e02ff */
[----:B------:R-:W-:Y:S01]  /*1970*/  LEA.HI R89, R89, R16, RZ, 0x2 ;  /* 0x0000001059597211 */ /* 0x000fe200078f10ff */
[----:B------:R-:W-:Y:S01]  /*1980*/  UISETP.NE.AND UP1, UPT, UR40, URZ, UPT ;  /* 0x0000003f2800728c */ /* 0x000fe2000bf25270 */
[----:B------:R-:W-:Y:S01]  /*1990*/  LEA R12, R19, 0xffffff80, 0x7 ;  /* 0xffffff80130c7811 */ /* 0x000fe200078e38ff */
[----:B------:R-:W-:Y:S01]  /*19a0*/  IMAD.IADD R3, R16, 0x1, -R3 ;  /* 0x0000000110037824 */ /* 0x000fe200078e0a03 */
[----:B------:R-:W-:Y:S01]  /*19b0*/  LOP3.LUT R89, R89, 0xfffffffc, RZ, 0xc0, !PT ;  /* 0xfffffffc59597812 */ /* 0x000fe200078ec0ff */
[----:B------:R-:W-:Y:S01]  /*19c0*/  UISETP.NE.AND UP0, UPT, UR44, URZ, UPT ;  /* 0x0000003f2c00728c */ /* 0x000fe2000bf05270 */
[----:B------:R-:W-:Y:S01]  /*19d0*/  LEA.HI R9, R8, R8, RZ, 0x1 ;  /* 0x0000000808097211 */ /* 0x000fe200078f08ff */
[----:B------:R-:W-:Y:S01]  /*19e0*/  ULDC UR28, c[0x0][0x2f0] ;  /* 0x0000bc00001c7ab9 */ /* 0x000fe20000000800 */
[----:B-1----:R-:W-:Y:S01]  /*19f0*/  SHF.R.S32.HI R0, RZ, 0x1f, R3 ;  /* 0x0000001fff007819 */ /* 0x002fe20000011403 */
        /* <DEDUP_REMOVED lines=10> */
[----:B------:R-:W-:Y:S01]  /*1aa0*/  ULOP3.LUT UR24, URZ, UR24, URZ, 0x33, !UPT ;  /* 0x000000183f187292 */ /* 0x000fe2000f8e333f */
[----:B------:R-:W-:-:S02]  /*1ab0*/  SHF.R.S32.HI R4, RZ, 0x5, R4 ;  /* 0x00000005ff047819 */ /* 0x000fc40000011404 */
[-C--:B------:R-:W-:Y:S02]  /*1ac0*/  LEA.HI R5, R5, R0.reuse, RZ, 0x3 ;  /* 0x0000000005057211 */ /* 0x080fe400078f18ff */
[----:B------:R-:W-:Y:S02]  /*1ad0*/  LEA.HI R8, R89, R89, RZ, 0x1 ;  /* 0x0000005959087211 */ /* 0x000fe400078f08ff */
[----:B------:R-:W-:Y:S02]  /*1ae0*/  LEA R4, R4, UR45, 0x4 ;  /* 0x0000002d04047c11 */ /* 0x000fe4000f8e20ff */
[----:B------:R-:W-:Y:S02]  /*1af0*/  LOP3.LUT R5, R5, 0xfffffff8, RZ, 0xc0, !PT ;  /* 0xfffffff805057812 */ /* 0x000fe400078ec0ff */
[----:B------:R-:W-:Y:S02]  /*1b00*/  LOP3.LUT R8, R8, 0x1ffffffe, RZ, 0xc0, !PT ;  /* 0x1ffffffe08087812 */ /* 0x000fe400078ec0ff */
[----:B------:R-:W-:-:S02]  /*1b10*/  IADD3 R4, R4, R0, -R5 ;  /* 0x0000000004047210 */ /* 0x000fc40007ffe805 */
[----:B------:R-:W-:Y:S01]  /*1b20*/  PLOP3.LUT P2, PT, PT, PT, UP1, 0x80, 0x0 ;  /* 0x000000000000781c */ /* 0x000fe20003f4f018 */
[----:B------:R-:W-:Y:S02]  /*1b30*/  IMAD.IADD R8, R89, 0x1, -R8 ;  /* 0x0000000159087824 */ /* 0x000fe400078e0a08 */
[----:B------:R-:W-:Y:S02]  /*1b40*/  IMAD R9, R9, 0x40, R4 ;  /* 0x0000004009097824 */ /* 0x000fe400078e0204 */
[----:B------:R-:W-:Y:S02]  /*1b50*/  IMAD.MOV.U32 R4, RZ, RZ, -0x80 ;  /* 0xffffff80ff047424 */ /* 0x000fe400078e00ff */
[----:B------:R-:W-:Y:S01]  /*1b60*/  IMAD R9, R8, 0x8, R9 ;  /* 0x0000000808097824 */ /* 0x000fe200078e0209 */
[----:B------:R-:W-:Y:S01]  /*1b70*/  LOP3.LUT R8, R2, 0x7ffffffc, RZ, 0xc0, !PT ;  /* 0x7ffffffc02087812 */ /* 0x000fe200078ec0ff */
        /* <DEDUP_REMOVED lines=14> */
[----:B------:R-:W-:Y:S01]  /*1c60*/  IMAD.U32 R5, RZ, RZ, UR4 ;  /* 0x00000004ff057e24 */ /* 0x000fe2000f8e00ff */
[----:B------:R-:W-:Y:S01]  /*1c70*/  ULDC UR4, c[0x0][0x9e0] ;  /* 0x0002780000047ab9 */ /* 0x000fe20000000800 */
        /* <DEDUP_REMOVED lines=22> */
.L_x_13768:
[----:B------:R-:W-:Y:S02]  /*1de0*/  ULDC UR7, c[0x0][0x9e4] ;  /* 0x0002790000077ab9 */ /* 0x000fe40000000800 */
[----:B------:R-:W-:-:S05]  /*1df0*/  IMAD.U32 R11, RZ, RZ, UR7 ;  /* 0x00000007ff0b7e24 */ /* 0x000fca000f8e00ff */
[----:B------:R-:W-:-:S13]  /*1e00*/  ISETP.NE.AND P1, PT, R11, 0x1, PT ;  /* 0x000000010b00780c */ /* 0x000fda0003f25270 */
[----:B------:R-:W0:Y:S02]  /*1e10*/  @P1 LDC.64 R90, c[0x0][0x9e8] ;  /* 0x00027a00ff5a1b82 */ /* 0x000e240000000a00 */
[----:B0-----:R-:W-:-:S05]  /*1e20*/  @P1 IMAD.HI.U32 R10, R3, R90, RZ ;  /* 0x0000005a030a1227 */ /* 0x001fca00078e00ff */
[----:B------:R-:W-:-:S07]  /*1e30*/  @P1 SHF.R.U32.HI R3, RZ, R91, R10 ;  /* 0x0000005bff031219 */ /* 0x000fce000001160a */
.L_x_13769:
[----:B------:R-:W-:Y:S05]  /*1e40*/  BSYNC B0 ;  /* 0x0000000000007941 */ /* 0x000fea0003800000 */
.L_x_13767:
[----:B------:R-:W-:-:S04]  /*1e50*/  IMAD R3, R3, R11, -R12 ;  /* 0x0000000b03037224 */ /* 0x000fc800078e0a0c */
[----:B------:R-:W-:-:S05]  /*1e60*/  IMAD R3, R8, -0x2, R3 ;  /* 0xfffffffe08037824 */ /* 0x000fca00078e0203 */
[----:B------:R-:W-:Y:S02]  /*1e70*/  VIADDMNMX R2, R3, R11, R2, PT ;  /* 0x0000000b03027246 */ /* 0x000fe40003800102 */
[----:B------:R-:W-:-:S07]  /*1e80*/  VIMNMX R4, R4, R3, !PT ;  /* 0x0000000304047248 */ /* 0x000fce0007fe0100 */
.L_x_13766:
        /* <DEDUP_REMOVED lines=14> */
[----:B------:R-:W-:Y:S01]  /*1f70*/  FSEL R127, R28, -INF , !P3 ;  /* 0xff8000001c7f7808 */ /* 0x000fe20005800000 */
[----:B0-----:R-:W-:Y:S01]  /*1f80*/  IMAD.IADD R10, R88, 0x1, R0 ;  /* 0x00000001580a7824 */ /* 0x001fe200078e0200 */
        /* <DEDUP_REMOVED lines=167> */
[----:B------:R-:W-:Y:S02]  /*2a00*/  VIADDMNMX R4, R0, R99, R20, PT ;  /* 0x0000006300047246 */ /* 0x000fe40003800114 */
[----:B------:R-:W-:-:S04]  /*2a10*/  ISETP.LT.OR P6, PT, R2, 0x7a, P6 ;  /* 0x0000007a0200780c */ /* 0x000fc800037c1670 */
        /* <DEDUP_REMOVED lines=17> */
.L_x_13772:
[----:B------:R-:W-:Y:S02]  /*2b30*/  ULDC UR7, c[0x0][0x9e4] ;  /* 0x0002790000077ab9 */ /* 0x000fe40000000800 */
[----:B------:R-:W-:-:S05]  /*2b40*/  IMAD.U32 R2, RZ, RZ, UR7 ;  /* 0x00000007ff027e24 */ /* 0x000fca000f8e00ff */
[----:B------:R-:W-:-:S13]  /*2b50*/  ISETP.NE.AND P6, PT, R2, 0x1, PT ;  /* 0x000000010200780c */ /* 0x000fda0003fc5270 */
[----:B------:R-:W0:Y:S02]  /*2b60*/  @P6 LDC.64 R100, c[0x0][0x9e8] ;  /* 0x00027a00ff646b82 */ /* 0x000e240000000a00 */
[----:B0-----:R-:W-:-:S05]  /*2b70*/  @P6 IMAD.HI.U32 R0, R99, R100, RZ ;  /* 0x0000006463006227 */ /* 0x001fca00078e00ff */
[----:B------:R-:W-:-:S07]  /*2b80*/  @P6 SHF.R.U32.HI R99, RZ, R101, R0 ;  /* 0x00000065ff636219 */ /* 0x000fce0000011600 */
.L_x_13773:
[----:B------:R-:W-:Y:S05]  /*2b90*/  BSYNC B0 ;  /* 0x0000000000007941 */ /* 0x000fea0003800000 */
.L_x_13771:
[----:B------:R-:W-:-:S04]  /*2ba0*/  IMAD R99, R99, R2, -R12 ;  /* 0x0000000263637224 */ /* 0x000fc800078e0a0c */
[----:B------:R-:W-:-:S05]  /*2bb0*/  IMAD R99, R8, -0x2, R99 ;  /* 0xfffffffe08637824 */ /* 0x000fca00078e0263 */
[----:B------:R-:W-:Y:S02]  /*2bc0*/  VIADDMNMX R4, R99, R2, R4, PT ;  /* 0x0000000263047246 */ /* 0x000fe40003800104 */
[----:B------:R-:W-:-:S07]  /*2bd0*/  VIMNMX R10, R10, R99, !PT ;  /* 0x000000630a0a7248 */ /* 0x000fce0007fe0100 */
.L_x_13770:
[----:B------:R-:W-:Y:S01]  /*2be0*/  ISETP.GT.AND P1, PT, R10, 0x1, !P1 ;  /* 0x000000010a00780c */ /* 0x000fe20004f24270 */
[----:B------:R-:W-:Y:S01]  /*2bf0*/  ULDC UR7, c[0x0][0x988] ;  /* 0x0002620000077ab9 */ /* 0x000fe20000000800 */
[----:B------:R-:W-:Y:S01]  /*2c00*/  LOP3.LUT P6, RZ, R16, 0x4, RZ, 0xc0, !PT ;  /* 0x0000000410ff7812 */ /* 0x000fe200078cc0ff */
        /* <DEDUP_REMOVED lines=16> */
[----:B------:R-:W-:Y:S02]  /*2d10*/  ISETP.GT.AND P1, PT, R10, 0x10, !P1 ;  /* 0x000000100a00780c */ /* 0x000fe40004f24270 */
[----:B------:R-:W-:Y:S02]  /*2d20*/  FMNMX.FTZ R0, R119, R0, !PT ;  /* 0x0000000077007209 */ /* 0x000fe40007810000 */
[----:B------:R-:W-:Y:S02]  /*2d30*/  ISETP.LT.OR P1, PT, R4, 0x11, P1 ;  /* 0x000000110400780c */ /* 0x000fe40000f21670 */
        /* <DEDUP_REMOVED lines=16> */
[----:B------:R-:W-:Y:S02]  /*2e40*/  LOP3.LUT P1, RZ, R16, 0x1000000, RZ, 0xc0, !PT ;  /* 0x0100000010ff7812 */ /* 0x000fe4000782c0ff */
        /* <DEDUP_REMOVED lines=54> */
[----:B------:R-:W-:Y:S01]  /*31b0*/  FMNMX.FTZ R14, R85, R0, !PT ;  /* 0x00000000550e7209 */ /* 0x000fe20007810000 */
[----:B------:R-:W-:Y:S01]  /*31c0*/  IMAD.U32 R0, RZ, RZ, UR7 ;  /* 0x00000007ff007e24 */ /* 0x000fe2000f8e00ff */
[----:B------:R-:W-:Y:S02]  /*31d0*/  ISETP.LT.OR P1, PT, R4, 0x3a, P1 ;  /* 0x0000003a0400780c */ /* 0x000fe40000f21670 */
[----:B------:R-:W-:Y:S01]  /*31e0*/  LOP3.LUT P2, RZ, R16, 0x80, RZ, 0xc0, !PT ;  /* 0x0000008010ff7812 */ /* 0x000fe2000784c0ff */
[----:B------:R-:W0:Y:S01]  /*31f0*/  SHFL.BFLY PT, R135, R14, 0x2, 0x1f ;  /* 0x0c401f000e877f89 */ /* 0x000e2200000e0000 */
[----:B------:R-:W-:-:S02]  /*3200*/  FSEL R55, R55, -INF , !P1 ;  /* 0xff80000037377808 */ /* 0x000fc40004800000 */
[C---:B------:R-:W-:Y:S02]  /*3210*/  LOP3.LUT P1, RZ, R16.reuse, 0x8000, RZ, 0xc0, !PT ;  /* 0x0000800010ff7812 */ /* 0x040fe4000782c0ff */
[----:B------:R-:W-:Y:S02]  /*3220*/  LOP3.LUT P6, RZ, R16, 0x40, RZ, 0xc0, !PT ;  /* 0x0000004010ff7812 */ /* 0x000fe400078cc0ff */
[C---:B------:R-:W-:Y:S02]  /*3230*/  ISETP.GT.AND P1, PT, R10.reuse, 0x40, !P1 ;  /* 0x000000400a00780c */ /* 0x040fe40004f24270 */
[----:B------:R-:W-:Y:S02]  /*3240*/  ISETP.GT.AND P3, PT, R10, 0x70, !P3 ;  /* 0x000000700a00780c */ /* 0x000fe40005f64270 */
[----:B------:R-:W-:Y:S02]  /*3250*/  ISETP.LT.OR P1, PT, R4, 0x41, P1 ;  /* 0x000000410400780c */ /* 0x000fe40000f21670 */
[----:B------:R-:W-:-:S02]  /*3260*/  ISETP.GT.AND P4, PT, R10, 0x71, !P4 ;  /* 0x000000710a00780c */ /* 0x000fc40006784270 */
[----:B------:R-:W-:Y:S02]  /*3270*/  FSEL R103, R58, -INF , !P1 ;  /* 0xff8000003a677808 */ /* 0x000fe40004800000 */
[----:B------:R-:W-:Y:S02]  /*3280*/  LOP3.LUT P1, RZ, R16, 0x4000, RZ, 0xc0, !PT ;  /* 0x0000400010ff7812 */ /* 0x000fe4000782c0ff */
[----:B------:R-:W-:Y:S02]  /*3290*/  ISETP.LT.OR P3, PT, R4, 0x71, P3 ;  /* 0x000000710400780c */ /* 0x000fe40001f61670 */
[C---:B------:R-:W-:Y:S02]  /*32a0*/  ISETP.GT.AND P1, PT, R10.reuse, 0x41, !P1 ;  /* 0x000000410a00780c */ /* 0x040fe40004f24270 */
[----:B------:R-:W-:Y:S02]  /*32b0*/  ISETP.GT.AND P5, PT, R10, 0x78, !P5 ;  /* 0x000000780a00780c */ /* 0x000fe40006fa4270 */
[----:B------:R-:W-:-:S02]  /*32c0*/  ISETP.LT.OR P1, PT, R4, 0x42, P1 ;  /* 0x000000420400780c */ /* 0x000fc40000f21670 */
[----:B0-----:R-:W-:Y:S02]  /*32d0*/  FMNMX.FTZ R135, R14, R135, !PT ;  /* 0x000000870e877209 */ /* 0x001fe40007810000 */
[----:B------:R-:W-:Y:S02]  /*32e0*/  FSEL R59, R59, -INF , !P1 ;  /* 0xff8000003b3b7808 */ /* 0x000fe40004800000 */
[----:B------:R-:W-:Y:S01]  /*32f0*/  LOP3.LUT P1, RZ, R16, 0x2000, RZ, 0xc0, !PT ;  /* 0x0000200010ff7812 */ /* 0x000fe2000782c0ff */
[----:B------:R-:W0:Y:S01]  /*3300*/  SHFL.BFLY PT, R2, R135, 0x1, 0x1f ;  /* 0x0c201f0087027f89 */ /* 0x000e2200000e0000 */
[----:B------:R-:W-:Y:S02]  /*3310*/  ISETP.LT.OR P4, PT, R4, 0x72, P4 ;  /* 0x000000720400780c */ /* 0x000fe40002781670 */
[----:B------:R-:W-:Y:S02]  /*3320*/  ISETP.GT.AND P1, PT, R10, 0x48, !P1 ;  /* 0x000000480a00780c */ /* 0x000fe40004f24270 */
[----:B------:R-:W-:-:S02]  /*3330*/  ISETP.LT.OR P5, PT, R4, 0x79, P5 ;  /* 0x000000790400780c */ /* 0x000fc40002fa1670 */
[----:B------:R-:W-:Y:S02]  /*3340*/  ISETP.LT.OR P1, PT, R4, 0x49, P1 ;  /* 0x000000490400780c */ /* 0x000fe40000f21670 */
[----:B------:R-:W-:Y:S02]  /*3350*/  FSEL R83, R83, -INF , !P4 ;  /* 0xff80000053537808 */ /* 0x000fe40006000000 */
[----:B------:R-:W-:Y:S02]  /*3360*/  FSEL R51, R62, -INF , !P1 ;  /* 0xff8000003e337808 */ /* 0x000fe40004800000 */
[----:B------:R-:W-:Y:S02]  /*3370*/  LOP3.LUT P1, RZ, R16, 0x1000, RZ, 0xc0, !PT ;  /* 0x0000100010ff7812 */ /* 0x000fe4000782c0ff */
[----:B------:R-:W-:Y:S02]  /*3380*/  R2UR UR7, R22 ;  /* 0x00000000160772ca */ /* 0x000fe400000e0000 */
[----:B------:R-:W-:-:S04]  /*3390*/  ISETP.GT.AND P1, PT, R10, 0x49, !P1 ;  /* 0x000000490a00780c */ /* 0x000fc80004f24270 */
[----:B------:R-:W-:Y:S02]  /*33a0*/  ISETP.LT.OR P1, PT, R4, 0x4a, P1 ;  /* 0x0000004a0400780c */ /* 0x000fe40000f21670 */
[----:B0-----:R-:W-:Y:S02]  /*33b0*/  FMNMX.FTZ R2, R135, R2, !PT ;  /* 0x0000000287027209 */ /* 0x001fe40007810000 */
[----:B------:R-:W-:Y:S02]  /*33c0*/  FSEL R63, R63, -INF , !P1 ;  /* 0xff8000003f3f7808 */ /* 0x000fe40004800000 */
[----:B------:R-:W-:Y:S01]  /*33d0*/  LOP3.LUT P1, RZ, R16, 0x800, RZ, 0xc0, !PT ;  /* 0x0000080010ff7812 */ /* 0x000fe2000782c0ff */
[----:B------:R-:W-:Y:S01]  /*33e0*/  FMUL.FTZ R12, R2, R0 ;  /* 0x00000000020c7220 */ /* 0x000fe20000410000 */
[----:B------:R-:W-:Y:S02]  /*33f0*/  UIADD3 UR45, UR7, UR45, URZ ;  /* 0x0000002d072d7290 */ /* 0x000fe4000fffe03f */
[----:B------:R-:W-:-:S02]  /*3400*/  ISETP.GT.AND P1, PT, R10, 0x50, !P1 ;  /* 0x000000500a00780c */ /* 0x000fc40004f24270 */
[----:B------:R-:W-:Y:S02]  /*3410*/  UIADD3 UR4, UR45, UR4, URZ ;  /* 0x000000042d047290 */ /* 0x000fe4000fffe03f */
        /* <DEDUP_REMOVED lines=29> */
[-CC-:B------:R-:W-:Y:S01]  /*35f0*/  FFMA.FTZ R138, R89, R0.reuse, -R12.reuse ;  /* 0x00000000598a7223 */ /* 0x180fe2000001080c */
[----:B------:R-:W-:Y:S01]  /*3600*/  ISETP.LT.OR P1, PT, R4, 0x1, P1 ;  /* 0x000000010400780c */ /* 0x000fe20000f21670 */
[-CC-:B------:R-:W-:Y:S01]  /*3610*/  FFMA.FTZ R136, R91, R0.reuse, -R12.reuse ;  /* 0x000000005b887223 */ /* 0x180fe2000001080c */
[----:B------:R-:W-:Y:S01]  /*3620*/  FSEL R91, R82, -INF , !P3 ;  /* 0xff800000525b7808 */ /* 0x000fe20005800000 */
[-CC-:B------:R-:W-:Y:S01]  /*3630*/  FFMA.FTZ R132, R33, R0.reuse, -R12.reuse ;  /* 0x0000000021847223 */ /* 0x180fe2000001080c */
[----:B------:R-:W-:Y:S01]  /*3640*/  FSEL R26, R26, -INF , !P1 ;  /* 0xff8000001a1a7808 */ /* 0x000fe20004800000 */
[-CC-:B------:R-:W-:Y:S01]  /*3650*/  FFMA.FTZ R33, R57, R0.reuse, -R12.reuse ;  /* 0x0000000039217223 */ /* 0x180fe2000001080c */
[----:B------:R-:W-:Y:S01]  /*3660*/  LOP3.LUT P1, RZ, R16, 0x4000000, RZ, 0xc0, !PT ;  /* 0x0400000010ff7812 */ /* 0x000fe2000782c0ff */
[-CC-:B------:R-:W-:Y:S01]  /*3670*/  FFMA.FTZ R142, R93, R0.reuse, -R12.reuse ;  /* 0x000000005d8e7223 */ /* 0x180fe2000001080c */
[----:B------:R-:W-:Y:S01]  /*3680*/  FMNMX.FTZ R14, R26, R117, !PT ;  /* 0x000000751a0e7209 */ /* 0x000fe20007810000 */
[-CC-:B------:R-:W-:Y:S01]  /*3690*/  FFMA.FTZ R148, R133, R0.reuse, -R12.reuse ;  /* 0x0000000085947223 */ /* 0x180fe2000001080c */
[----:B------:R-:W-:Y:S01]  /*36a0*/  ISETP.GT.AND P1, PT, R10, 0x68, !P1 ;  /* 0x000000680a00780c */ /* 0x000fe20004f24270 */
[--C-:B------:R-:W-:Y:S01]  /*36b0*/  FFMA.FTZ R131, R131, R0, -R12.reuse ;  /* 0x0000000083837223 */ /* 0x100fe2000001080c */
[----:B------:R-:W-:Y:S01]  /*36c0*/  FMNMX.FTZ R14, R27, R14, !PT ;  /* 0x0000000e1b0e7209 */ /* 0x000fe20007810000 */
[--C-:B------:R-:W-:Y:S01]  /*36d0*/  FFMA.FTZ R150, R127, R0, -R12.reuse ;  /* 0x000000007f967223 */ /* 0x100fe2000001080c */
[----:B------:R-:W-:Y:S01]  /*36e0*/  ISETP.LT.OR P1, PT, R4, 0x69, P1 ;  /* 0x000000690400780c */ /* 0x000fe20000f21670 */
[----:B------:R-:W-:Y:S01]  /*36f0*/  MUFU.EX2 R148, R148 ;  /* 0x0000009400947308 */ /* 0x000fe20000000800 */
[----:B------:R-:W-:Y:S01]  /*3700*/  FMNMX.FTZ R14, R115, R14, !PT ;  /* 0x0000000e730e7209 */ /* 0x000fe20007810000 */
[-CC-:B------:R-:W-:Y:S01]  /*3710*/  FFMA.FTZ R128, R13, R0.reuse, -R12.reuse ;  /* 0x000000000d807223 */ /* 0x180fe2000001080c */
[----:B------:R-:W-:Y:S01]  /*3720*/  FSEL R89, R78, -INF , !P1 ;  /* 0xff8000004e597808 */ /* 0x000fe20004800000 */
[--C-:B------:R-:W-:Y:S01]  /*3730*/  FFMA.FTZ R127, R129, R0, -R12.reuse ;  /* 0x00000000817f7223 */ /* 0x100fe2000001080c */
[----:B------:R-:W-:Y:S01]  /*3740*/  FMNMX.FTZ R14, R99, R14, !PT ;  /* 0x0000000e630e7209 */ /* 0x000fe20007810000 */
[--C-:B------:R-:W-:Y:S01]  /*3750*/  FFMA.FTZ R144, R125, R0, -R12.reuse ;  /* 0x000000007d907223 */ /* 0x100fe2000001080c */
[----:B------:R-:W-:Y:S01]  /*3760*/  ISETP.GT.AND P6, PT, R10, 0x79, !P6 ;  /* 0x000000790a00780c */ /* 0x000fe200077c4270 */
[----:B------:R-:W0:Y:S01]  /*3770*/  MUFU.EX2 R131, R131 ;  /* 0x0000008300837308 */ /* 0x000e220000000800 */
[----:B------:R-:W-:Y:S01]  /*3780*/  FMNMX.FTZ R14, R113, R14, !PT ;  /* 0x0000000e710e7209 */ /* 0x000fe20007810000 */
[-CC-:B------:R-:W-:Y:S01]  /*3790*/  FFMA.FTZ R119, R119, R0.reuse, -R12.reuse ;  /* 0x0000000077777223 */ /* 0x180fe2000001080c */
[----:B------:R-:W-:Y:S01]  /*37a0*/  ISETP.LT.OR P6, PT, R4, 0x7a, P6 ;  /* 0x0000007a0400780c */ /* 0x000fe200037c1670 */
[--C-:B------:R-:W-:Y:S01]  /*37b0*/  FFMA.FTZ R146, R97, R0, -R12.reuse ;  /* 0x0000000061927223 */ /* 0x100fe2000001080c */
[----:B------:R-:W-:Y:S01]  /*37c0*/  FMNMX.FTZ R14, R31, R14, !PT ;  /* 0x0000000e1f0e7209 */ /* 0x000fe20007810000 */
[--C-:B------:R-:W-:Y:S01]  /*37d0*/  FFMA.FTZ R37, R37, R0, -R12.reuse ;  /* 0x0000000025257223 */ /* 0x100fe2000001080c */
[----:B------:R-:W-:Y:S01]  /*37e0*/  FSEL R57, R86, -INF , !P5 ;  /* 0xff80000056397808 */ /* 0x000fe20006800000 */
[----:B------:R-:W1:Y:S01]  /*37f0*/  MUFU.EX2 R150, R150 ;  /* 0x0000009600967308 */ /* 0x000e620000000800 */
[----:B------:R-:W-:Y:S01]  /*3800*/  FMNMX.FTZ R14, R111, R14, !PT ;  /* 0x0000000e6f0e7209 */ /* 0x000fe20007810000 */
[-CC-:B------:R-:W-:Y:S01]  /*3810*/  FFMA.FTZ R140, R95, R0.reuse, -R12.reuse ;  /* 0x000000005f8c7223 */ /* 0x180fe2000001080c */
[----:B------:R-:W-:Y:S01]  /*3820*/  FSEL R87, R87, -INF , !P6 ;  /* 0xff80000057577808 */ /* 0x000fe20007000000 */
[--C-:B------:R-:W-:Y:S01]  /*3830*/  FFMA.FTZ R41, R41, R0, -R12.reuse ;  /* 0x0000000029297223 */ /* 0x100fe2000001080c */
[----:B------:R-:W-:Y:S01]  /*3840*/  FMNMX.FTZ R14, R35, R14, !PT ;  /* 0x0000000e230e7209 */ /* 0x000fe20007810000 */
[-CC-:B------:R-:W-:Y:S01]  /*3850*/  FFMA.FTZ R134, R29, R0.reuse, -R12.reuse ;  /* 0x000000001d867223 */ /* 0x180fe2000001080c */
[--C-:B------:R-:W-:Y:S01]  /*3860*/  FFMA.FTZ R29, R61, R0, -R12.reuse ;  /* 0x000000003d1d7223 */ /* 0x100fe2000001080c */
[----:B------:R-:W2:Y:S01]  /*3870*/  MUFU.EX2 R127, R127 ;  /* 0x0000007f007f7308 */ /* 0x000ea20000000800 */
[----:B------:R-:W-:Y:S01]  /*3880*/  FMNMX.FTZ R14, R109, R14, !PT ;  /* 0x0000000e6d0e7209 */ /* 0x000fe20007810000 */
[-CC-:B------:R-:W-:Y:S01]  /*3890*/  FFMA.FTZ R130, R25, R0.reuse, -R12.reuse ;  /* 0x0000000019827223 */ /* 0x180fe2000001080c */
[-CC-:B------:R-:W-:Y:S01]  /*38a0*/  FFMA.FTZ R124, R11, R0.reuse, -R12.reuse ;  /* 0x000000000b7c7223 */ /* 0x180fe2000001080c */
[--C-:B------:R-:W-:Y:S01]  /*38b0*/  FFMA.FTZ R126, R15, R0, -R12.reuse ;  /* 0x000000000f7e7223 */ /* 0x100fe2000001080c */
[----:B------:R-:W-:Y:S01]  /*38c0*/  FMNMX.FTZ R14, R101, R14, !PT ;  /* 0x0000000e650e7209 */ /* 0x000fe20007810000 */
[-CC-:B------:R-:W-:Y:S01]  /*38d0*/  FFMA.FTZ R120, R21, R0.reuse, -R12.reuse ;  /* 0x0000000015787223 */ /* 0x180fe2000001080c */
[--C-:B------:R-:W-:Y:S01]  /*38e0*/  FFMA.FTZ R122, R3, R0, -R12.reuse ;  /* 0x00000000037a7223 */ /* 0x100fe2000001080c */
[----:B------:R-:W3:Y:S01]  /*38f0*/  MUFU.EX2 R144, R144 ;  /* 0x0000009000907308 */ /* 0x000ee20000000800 */
[----:B------:R-:W-:Y:S01]  /*3900*/  FMNMX.FTZ R14, R107, R14, !PT ;  /* 0x0000000e6b0e7209 */ /* 0x000fe20007810000 */
[-CC-:B------:R-:W-:Y:S01]  /*3910*/  FFMA.FTZ R45, R45, R0.reuse, -R12.reuse ;  /* 0x000000002d2d7223 */ /* 0x180fe2000001080c */
[-CC-:B------:R-:W-:Y:S01]  /*3920*/  FFMA.FTZ R49, R49, R0.reuse, -R12.reuse ;  /* 0x0000000031317223 */ /* 0x180fe2000001080c */
[--C-:B------:R-:W-:Y:S01]  /*3930*/  FFMA.FTZ R53, R53, R0, -R12.reuse ;  /* 0x0000000035357223 */ /* 0x100fe2000001080c */
[----:B------:R-:W-:Y:S01]  /*3940*/  FMNMX.FTZ R14, R39, R14, !PT ;  /* 0x0000000e270e7209 */ /* 0x000fe20007810000 */
[-CC-:B------:R-:W-:Y:S01]  /*3950*/  FFMA.FTZ R61, R65, R0.reuse, -R12.reuse ;  /* 0x00000000413d7223 */ /* 0x180fe2000001080c */
[--C-:B------:R-:W-:Y:S01]  /*3960*/  FFMA.FTZ R25, R69, R0, -R12.reuse ;  /* 0x0000000045197223 */ /* 0x100fe2000001080c */
[----:B------:R-:W4:Y:S01]  /*3970*/  MUFU.EX2 R119, R119 ;  /* 0x0000007700777308 */ /* 0x000f220000000800 */
[----:B------:R-:W-:Y:S01]  /*3980*/  FMNMX.FTZ R14, R105, R14, !PT ;  /* 0x0000000e690e7209 */ /* 0x000fe20007810000 */
[-CC-:B------:R-:W-:Y:S01]  /*3990*/  FFMA.FTZ R11, R73, R0.reuse, -R12.reuse ;  /* 0x00000000490b7223 */ /* 0x180fe2000001080c */
[-CC-:B------:R-:W-:Y:S01]  /*39a0*/  FFMA.FTZ R15, R77, R0.reuse, -R12.reuse ;  /* 0x000000004d0f7223 */ /* 0x180fe2000001080c */
[--C-:B------:R-:W-:Y:S01]  /*39b0*/  FFMA.FTZ R21, R81, R0, -R12.reuse ;  /* 0x0000000051157223 */ /* 0x100fe2000001080c */
[----:B------:R-:W-:Y:S01]  /*39c0*/  FMNMX.FTZ R14, R43, R14, !PT ;  /* 0x0000000e2b0e7209 */ /* 0x000fe20007810000 */
[----:B------:R-:W-:-:S02]  /*39d0*/  FFMA.FTZ R3, R85, R0, -R12 ;  /* 0x0000000055037223 */ /* 0x000fc4000001080c */
[----:B------:R-:W5:Y:S01]  /*39e0*/  MUFU.EX2 R146, R146 ;  /* 0x0000009200927308 */ /* 0x000f620000000800 */
[----:B------:R-:W-:-:S04]  /*39f0*/  FMNMX.FTZ R14, R55, R14, !PT ;  /* 0x0000000e370e7209 */ /* 0x000fc80007810000 */
[----:B------:R-:W-:-:S03]  /*3a00*/  FMNMX.FTZ R14, R103, R14, !PT ;  /* 0x0000000e670e7209 */ /* 0x000fc60007810000 */
        /* <DEDUP_REMOVED lines=39> */
[----:B------:R-:W-:Y:S01]  /*3c80*/  MUFU.EX2 R25, R25 ;  /* 0x0000001900197308 */ /* 0x000fe20000000800 */
[-CC-:B------:R-:W-:Y:S01]  /*3c90*/  FFMA.FTZ R151, R27, R0.reuse, -R4.reuse ;  /* 0x000000001b977223 */ /* 0x180fe20000010804 */
[----:B------:R-:W-:Y:S01]  /*3ca0*/  FADD.FTZ R27, R148, R131 ;  /* 0x00000083941b7221 */ /* 0x000fe20000010000 */
[-CC-:B------:R-:W-:Y:S01]  /*3cb0*/  FFMA.FTZ R149, R26, R0.reuse, -R4.reuse ;  /* 0x000000001a957223 */ /* 0x180fe20000010804 */
[-CC-:B------:R-:W-:Y:S01]  /*3cc0*/  FFMA.FTZ R10, R117, R0.reuse, -R4.reuse ;  /* 0x00000000750a7223 */ /* 0x180fe20000010804 */
[-CC-:B------:R-:W-:Y:S01]  /*3cd0*/  FFMA.FTZ R12, R115, R0.reuse, -R4.reuse ;  /* 0x00000000730c7223 */ /* 0x180fe20000010804 */
[----:B-1----:R-:W-:Y:S01]  /*3ce0*/  FADD.FTZ R30, R150, R27 ;  /* 0x0000001b961e7221 */ /* 0x002fe20000010000 */
[-CC-:B------:R-:W-:Y:S01]  /*3cf0*/  FFMA.FTZ R145, R99, R0.reuse, -R4.reuse ;  /* 0x0000000063917223 */ /* 0x180fe20000010804 */
[----:B------:R-:W-:Y:S01]  /*3d00*/  MUFU.EX2 R151, R151 ;  /* 0x0000009700977308 */ /* 0x000fe20000000800 */
[-C--:B------:R-:W-:Y:S01]  /*3d10*/  FFMA.FTZ R14, R113, R0.reuse, -R4 ;  /* 0x00000000710e7223 */ /* 0x080fe20000010804 */
[----:B--2---:R-:W-:Y:S01]  /*3d20*/  FADD.FTZ R27, R127, R30 ;  /* 0x0000001e7f1b7221 */ /* 0x004fe20000010000 */
[-CC-:B------:R-:W-:Y:S01]  /*3d30*/  FFMA.FTZ R147, R31, R0.reuse, -R4.reuse ;  /* 0x000000001f937223 */ /* 0x180fe20000010804 */
[-CC-:B------:R-:W-:Y:S01]  /*3d40*/  FFMA.FTZ R16, R111, R0.reuse, -R4.reuse ;  /* 0x000000006f107223 */ /* 0x180fe20000010804 */
[-CC-:B------:R-:W-:Y:S01]  /*3d50*/  FFMA.FTZ R141, R35, R0.reuse, -R4.reuse ;  /* 0x00000000238d7223 */ /* 0x180fe20000010804 */
[----:B---3--:R-:W-:Y:S01]  /*3d60*/  FADD.FTZ R30, R144, R27 ;  /* 0x0000001b901e7221 */ /* 0x008fe20000010000 */
[-CC-:B------:R-:W-:Y:S01]  /*3d70*/  FFMA.FTZ R20, R109, R0.reuse, -R4.reuse ;  /* 0x000000006d147223 */ /* 0x180fe20000010804 */
[----:B------:R-:W-:Y:S01]  /*3d80*/  MUFU.EX2 R149, R149 ;  /* 0x0000009500957308 */ /* 0x000fe20000000800 */
[-C--:B------:R-:W-:Y:S01]  /*3d90*/  FFMA.FTZ R143, R101, R0.reuse, -R4 ;  /* 0x00000000658f7223 */ /* 0x080fe20000010804 */
[----:B----4-:R-:W-:Y:S01]  /*3da0*/  FADD.FTZ R27, R119, R30 ;  /* 0x0000001e771b7221 */ /* 0x010fe20000010000 */
[-CC-:B------:R-:W-:Y:S01]  /*3db0*/  FFMA.FTZ R24, R107, R0.reuse, -R4.reuse ;  /* 0x000000006b187223 */ /* 0x180fe20000010804 */
[-CC-:B------:R-:W-:Y:S01]  /*3dc0*/  FFMA.FTZ R137, R39, R0.reuse, -R4.reuse ;  /* 0x0000000027897223 */ /* 0x180fe20000010804 */
[-CC-:B------:R-:W-:Y:S01]  /*3dd0*/  FFMA.FTZ R26, R105, R0.reuse, -R4.reuse ;  /* 0x00000000691a7223 */ /* 0x180fe20000010804 */
[----:B-----5:R-:W-:Y:S01]  /*3de0*/  FADD.FTZ R32, R146, R27 ;  /* 0x0000001b92207221 */ /* 0x020fe20000010000 */
[-CC-:B------:R-:W-:Y:S01]  /*3df0*/  FFMA.FTZ R139, R43, R0.reuse, -R4.reuse ;  /* 0x000000002b8b7223 */ /* 0x180fe20000010804 */
[----:B------:R-:W0:Y:S01]  /*3e00*/  MUFU.EX2 R10, R10 ;  /* 0x0000000a000a7308 */ /* 0x000e220000000800 */
[-C--:B------:R-:W-:Y:S01]  /*3e10*/  FFMA.FTZ R28, R55, R0.reuse, -R4 ;  /* 0x00000000371c7223 */ /* 0x080fe20000010804 */
[----:B------:R-:W-:Y:S01]  /*3e20*/  FADD.FTZ R27, R37, R32 ;  /* 0x00000020251b7221 */ /* 0x000fe20000010000 */
[-CC-:B------:R-:W-:Y:S01]  /*3e30*/  FFMA.FTZ R133, R103, R0.reuse, -R4.reuse ;  /* 0x0000000067857223 */ /* 0x180fe20000010804 */
[-CC-:B------:R-:W-:Y:S01]  /*3e40*/  FFMA.FTZ R30, R59, R0.reuse, -R4.reuse ;  /* 0x000000003b1e7223 */ /* 0x180fe20000010804 */
[-CC-:B------:R-:W-:Y:S01]  /*3e50*/  FFMA.FTZ R135, R51, R0.reuse, -R4.reuse ;  /* 0x0000000033877223 */ /* 0x180fe20000010804 */
[----:B------:R-:W-:Y:S01]  /*3e60*/  FADD.FTZ R32, R140, R27 ;  /* 0x0000001b8c207221 */ /* 0x000fe20000010000 */
[-CC-:B------:R-:W-:Y:S01]  /*3e70*/  FFMA.FTZ R129, R47, R0.reuse, -R4.reuse ;  /* 0x000000002f817223 */ /* 0x180fe20000010804 */
[----:B------:R-:W1:Y:S01]  /*3e80*/  MUFU.EX2 R12, R12 ;  /* 0x0000000c000c7308 */ /* 0x000e620000000800 */
[-C--:B------:R-:W-:Y:S01]  /*3e90*/  FFMA.FTZ R22, R67, R0.reuse, -R4 ;  /* 0x0000000043167223 */ /* 0x080fe20000010804 */
[----:B------:R-:W-:Y:S01]  /*3ea0*/  FADD.FTZ R27, R41, R32 ;  /* 0x00000020291b7221 */ /* 0x000fe20000010000 */
[-CC-:B------:R-:W-:Y:S01]  /*3eb0*/  FFMA.FTZ R32, R63, R0.reuse, -R4.reuse ;  /* 0x000000003f207223 */ /* 0x180fe20000010804 */
[-CC-:B------:R-:W-:Y:S01]  /*3ec0*/  FFMA.FTZ R121, R121, R0.reuse, -R4.reuse ;  /* 0x0000000079797223 */ /* 0x180fe20000010804 */
[-CC-:B------:R-:W-:Y:S01]  /*3ed0*/  FFMA.FTZ R71, R71, R0.reuse, -R4.reuse ;  /* 0x0000000047477223 */ /* 0x180fe20000010804 */
[----:B------:R-:W-:Y:S01]  /*3ee0*/  FADD.FTZ R36, R142, R27 ;  /* 0x0000001b8e247221 */ /* 0x000fe20000010000 */
[-C--:B------:R-:W-:Y:S01]  /*3ef0*/  FFMA.FTZ R123, R123, R0.reuse, -R4 ;  /* 0x000000007b7b7223 */ /* 0x080fe20000010804 */
[----:B------:R-:W2:Y:S01]  /*3f00*/  MUFU.EX2 R145, R145 ;  /* 0x0000009100917308 */ /* 0x000ea20000000800 */
[----:B0-----:R-:W-:Y:S01]  /*3f10*/  FADD.FTZ R34, R149, R10 ;  /* 0x0000000a95227221 */ /* 0x001fe20000010000 */
[----:B------:R-:W-:Y:S01]  /*3f20*/  FADD.FTZ R31, R45, R36 ;  /* 0x000000242d1f7221 */ /* 0x000fe20000010000 */
[-CC-:B------:R-:W-:Y:S01]  /*3f30*/  FFMA.FTZ R75, R75, R0.reuse, -R4.reuse ;  /* 0x000000004b4b7223 */ /* 0x180fe20000010804 */
[-C--:B------:R-:W-:Y:S01]  /*3f40*/  FFMA.FTZ R89, R89, R0.reuse, -R4 ;  /* 0x0000000059597223 */ /* 0x080fe20000010804 */
[----:B------:R-:W-:Y:S01]  /*3f50*/  FADD.FTZ R27, R151, R34 ;  /* 0x00000022971b7221 */ /* 0x000fe20000010000 */
        /* <DEDUP_REMOVED lines=9> */
[----:B------:R-:W-:Y:S01]  /*3ff0*/  FFMA.FTZ R87, R87, R0, -R4 ;  /* 0x0000000057577223 */ /* 0x000fe20000010804 */
[----:B------:R-:W1:Y:S01]  /*4000*/  MUFU.EX2 R147, R147 ;  /* 0x0000009300937308 */ /* 0x000e620000000800 */
[----:B--2---:R-:W-:Y:S01]  /*4010*/  FADD.FTZ R27, R145, R34 ;  /* 0x00000022911b7221 */ /* 0x004fe20000010000 */
[----:B------:R-:W-:Y:S01]  /*4020*/  FADD.FTZ R31, R53, R36 ;  /* 0x00000024351f7221 */ /* 0x000fe20000010000 */
[----:B------:R-:W-:-:S02]  /*4030*/  F2FP.BF16.F32.PACK_AB R149, R10, R149 ;  /* 0x000000950a95723e */ /* 0x000fc400000010ff */
[----:B------:R-:W-:Y:S01]  /*4040*/  F2FP.BF16.F32.PACK_AB R151, R12, R151 ;  /* 0x000000970c97723e */ /* 0x000fe200000010ff */
[----:B------:R-:W-:Y:S01]  /*4050*/  FADD.FTZ R36, R132, R31 ;  /* 0x0000001f84247221 */ /* 0x000fe20000010000 */
[----:B------:R-:W-:Y:S01]  /*4060*/  F2FP.BF16.F32.PACK_AB R148, R131, R148 ;  /* 0x000000948394723e */ /* 0x000fe200000010ff */
[----:B------:R-:W2:Y:S01]  /*4070*/  MUFU.EX2 R16, R16 ;  /* 0x0000001000107308 */ /* 0x000ea20000000800 */
[C---:B0-----:R-:W-:Y:S01]  /*4080*/  FADD.FTZ R34, R14.reuse, R27 ;  /* 0x0000001b0e227221 */ /* 0x041fe20000010000 */
[----:B------:R-:W-:Y:S01]  /*4090*/  FADD.FTZ R31, R33, R36 ;  /* 0x00000024211f7221 */ /* 0x000fe20000010000 */
[----:B------:R-:W-:Y:S02]  /*40a0*/  F2FP.BF16.F32.PACK_AB R145, R14, R145 ;  /* 0x000000910e91723e */ /* 0x000fe400000010ff */
[----:B------:R-:W-:Y:S01]  /*40b0*/  F2FP.BF16.F32.PACK_AB R150, R127, R150 ;  /* 0x000000967f96723e */ /* 0x000fe200000010ff */
[----:B------:R-:W-:Y:S01]  /*40c0*/  FADD.FTZ R36, R134, R31 ;  /* 0x0000001f86247221 */ /* 0x000fe20000010000 */
[----:B------:R-:W-:Y:S01]  /*40d0*/  F2FP.BF16.F32.PACK_AB R144, R119, R144 ;  /* 0x000000907790723e */ /* 0x000fe200000010ff */
        /* <DEDUP_REMOVED lines=14> */
[----:B0-----:R-:W-:Y:S01]  /*41c0*/  FADD.FTZ R27, R141, R34 ;  /* 0x000000228d1b7221 */ /* 0x001fe20000010000 */
[----:B------:R-:W-:-:S02]  /*41d0*/  F2FP.BF16.F32.PACK_AB R134, R29, R134 ;  /* 0x000000861d86723e */ /* 0x000fc400000010ff */
[----:B------:R-:W-:Y:S02]  /*41e0*/  F2FP.BF16.F32.PACK_AB R128, R61, R128 ;  /* 0x000000803d80723e */ /* 0x000fe400000010ff */
[----:B------:R-:W-:Y:S02]  /*41f0*/  F2FP.BF16.F32.PACK_AB R147, R16, R147 ;  /* 0x000000931093723e */ /* 0x000fe400000010ff */
        /* <DEDUP_REMOVED lines=75> */
[----:B------:R-:W-:-:S03]  /*46b0*/  F2FP.BF16.F32.PACK_AB R121, R10, R91 ;  /* 0x0000005b0a79723e */ /* 0x000fc600000010ff */
[----:B0-----:R-:W-:-:S04]  /*46c0*/  FADD.FTZ R3, R57, R14 ;  /* 0x0000000e39037221 */ /* 0x001fc80000010000 */
[C---:B-1----:R-:W-:Y:S01]  /*46d0*/  FADD.FTZ R3, R12.reuse, R3 ;  /* 0x000000030c037221 */ /* 0x042fe20000010000 */
[----:B------:R-:W-:Y:S01]  /*46e0*/  F2FP.BF16.F32.PACK_AB R123, R12, R57 ;  /* 0x000000390c7b723e */ /* 0x000fe200000010ff */
[----:B------:R-:W-:Y:S01]  /*46f0*/  VIADD R12, R19, 0xfffffffe ;  /* 0xfffffffe130c7836 */ /* 0x000fe20000000000 */
        /* <DEDUP_REMOVED lines=12> */
.L_x_13775:
[----:B------:R-:W-:Y:S02]  /*47c0*/  ULDC UR14, c[0x0][0x9e4] ;  /* 0x00027900000e7ab9 */ /* 0x000fe40000000800 */
[----:B------:R-:W-:-:S11]  /*47d0*/  UISETP.NE.AND UP0, UPT, UR14, 0x1, UPT ;  /* 0x000000010e00788c */ /* 0x000fd6000bf05270 */
[----:B------:R-:W-:Y:S02]  /*47e0*/  @UP0 ULDC.64 UR18, c[0x0][0x9e8] ;  /* 0x00027a0000120ab9 */ /* 0x000fe40000000a00 */
[----:B------:R-:W-:-:S04]  /*47f0*/  UIMAD.WIDE.U32 UR10, UR7, UR18, URZ ;  /* 0x00000012070a72a5 */ /* 0x000fc8000f8e003f */
[----:B------:R-:W-:-:S12]  /*4800*/  @UP0 USHF.R.U32.HI UR7, URZ, UR19, UR11 ;  /* 0x000000133f070299 */ /* 0x000fd8000801160b */
.L_x_13776:
[----:B------:R-:W-:-:S04]  /*4810*/  UIMAD UR7, UR7, UR14, UR14 ;  /* 0x0000000e070772a4 */ /* 0x000fc8000f8e020e */
[----:B------:R-:W-:-:S04]  /*4820*/  UISETP.LT.AND UP0, UPT, UR4, UR7, UPT ;  /* 0x000000070400728c */ /* 0x000fc8000bf01270 */
[----:B------:R-:W-:-:S12]  /*4830*/  USEL UR4, UR4, UR7, UP0 ;  /* 0x0000000704047287 */ /* 0x000fd80008000000 */
.L_x_13774:
[----:B------:R-:W-:Y:S01]  /*4840*/  USHF.R.S32.HI UR7, URZ, 0x1f, UR4 ;  /* 0x0000001f3f077899 */ /* 0x000fe20008011404 */
[----:B------:R-:W-:Y:S02]  /*4850*/  CS2R R118, SRZ ;  /* 0x0000000000767805 */ /* 0x000fe4000001ff00 */
[----:B------:R-:W-:Y:S02]  /*4860*/  CS2R R116, SRZ ;  /* 0x0000000000747805 */ /* 0x000fe4000001ff00 */
[----:B------:R-:W-:Y:S01]  /*4870*/  CS2R R114, SRZ ;  /* 0x0000000000727805 */ /* 0x000fe2000001ff00 */
[----:B------:R-:W-:Y:S01]  /*4880*/  ULEA.HI UR7, UR7, UR4, URZ, 0x7 ;  /* 0x0000000407077291 */ /* 0x000fe2000f8f383f */
[----:B------:R-:W-:Y:S02]  /*4890*/  CS2R R112, SRZ ;  /* 0x0000000000707805 */ /* 0x000fe4000001ff00 */
[----:B------:R-:W-:Y:S01]  /*48a0*/  CS2R R110, SRZ ;  /* 0x00000000006e7805 */ /* 0x000fe2000001ff00 */
[----:B------:R-:W-:Y:S01]  /*48b0*/  UMOV UR4, URZ ;  /* 0x0000003f00047c82 */ /* 0x000fe20008000000 */
        /* <DEDUP_REMOVED lines=15> */
[----:B------:R-:W-:-:S11]  /*49b0*/  CS2R R88, SRZ ;  /* 0x0000000000587805 */ /* 0x000fd6000001ff00 */
        /* <DEDUP_REMOVED lines=9> */
.L_x_13796:
[----:B------:R-:W-:Y:S01]  /*4a50*/  ISETP.NE.AND P2, PT, RZ, UR42, PT ;  /* 0x0000002aff007c0c */ /* 0x000fe2000bf45270 */
[----:B------:R-:W-:-:S04]  /*4a60*/  UISETP.NE.AND UP0, UPT, UR25, 0x1, UPT ;  /* 0x000000011900788c */ /* 0x000fc8000bf05270 */
[----:B------:R-:W-:-:S04]  /*4a70*/  USEL UR4, URZ, 0x1, UP0 ;  /* 0x000000013f047887 */ /* 0x000fc80008000000 */
[----:B------:R-:W-:-:S04]  /*4a80*/  ULOP3.LUT UR4, UR26, UR4, URZ, 0x3c, !UPT ;  /* 0x000000041a047292 */ /* 0x000fc8000f8e3c3f */
[----:B------:R-:W-:Y:S08]  /*4a90*/  @P2 BRA `(.L_x_13778) ;  /* 0x0000000000382947 */ /* 0x000ff00003800000 */
[----:B------:R-:W-:Y:S05]  /*4aa0*/  @!P0 BRA `(.L_x_13779) ;  /* 0x0000000000048947 */ /* 0x000fea0003800000 */
[----:B------:R-:W-:Y:S01]  /*4ab0*/  BPT.TRAP 0x1 ;  /* 0x000000040000795c */ /* 0x000fe20000300000 */
.L_x_13779:
        /* <DEDUP_REMOVED lines=9> */
.L_x_13780:
[----:B-1----:R-:W-:Y:S05]  /*4b50*/  @P1 BRA `(.L_x_13778) ;  /* 0x0000000000081947 */ /* 0x002fea0003800000 */
[----:B------:R-:W1:Y:S02]  /*4b60*/  SYNCS.PHASECHK.TRANS64.TRYWAIT P1, [UR7+0x16830], R0 ;  /* 0x01683000ff0075a7 */ /* 0x000e640008020147 */
[----:B-1----:R-:W-:Y:S05]  /*4b70*/  @!P1 BRA `(.L_x_13781) ;  /* 0x000000d400989947 */ /* 0x002fea0003800000 */
.L_x_13778:
        /* <DEDUP_REMOVED lines=11> */
[----:B------:R-:W-:-:S03]  /*4c30*/  UMOV UR19, 0x40000040 ;  /* 0x4000004000137882 */ /* 0x000fc60000000000 */
[----:B------:R-:W-:Y:S02]  /*4c40*/  UIADD3 UR10, UR22, 0x2, URZ ;  /* 0x00000002160a7890 */ /* 0x000fe4000fffe03f */
[----:B------:R-:W-:Y:S02]  /*4c50*/  UIADD3 UR14, UR22, 0x4, URZ ;  /* 0x00000004160e7890 */ /* 0x000fe4000fffe03f */
        /* <DEDUP_REMOVED lines=16> */
.L_x_13783:
[----:B------:R-:W-:Y:S01]  /*4d60*/  ULEA UR10, UR25, UR43, 0x3 ;  /* 0x0000002b190a7291 */ /* 0x000fe2000f8e183f */
[----:B------:R-:W-:-:S05]  /*4d70*/  IMAD.U32 R0, RZ, RZ, UR26 ;  /* 0x0000001aff007e24 */ /* 0x000fca000f8e00ff */
[----:B------:R-:W-:-:S04]  /*4d80*/  SHF.L.U32 R0, R0, 0x1f, RZ ;  /* 0x0000001f00007819 */ /* 0x000fc800000006ff */
[----:B------:R0:W1:Y:S01]  /*4d90*/  SYNCS.PHASECHK.TRANS64.TRYWAIT P1, [UR10+0x16850], R0 ;  /* 0x01685000ff0075a7 */ /* 0x000062000802014a */
[----:B------:R-:W-:Y:S05]  /*4da0*/  @!P0 BRA `(.L_x_13784) ;  /* 0x0000000000048947 */ /* 0x000fea0003800000 */
[----:B------:R-:W-:Y:S01]  /*4db0*/  BPT.TRAP 0x1 ;  /* 0x000000040000795c */ /* 0x000fe20000300000 */
.L_x_13784:
[----:B-1----:R-:W-:Y:S05]  /*4dc0*/  @P1 BRA `(.L_x_13782) ;  /* 0x0000000000081947 */ /* 0x002fea0003800000 */
[----:B------:R-:W1:Y:S02]  /*4dd0*/  SYNCS.PHASECHK.TRANS64.TRYWAIT P1, [UR10+0x16850], R0 ;  /* 0x01685000ff0075a7 */ /* 0x000e64000802014a */
[----:B-1----:R-:W-:Y:S05]  /*4de0*/  @!P1 BRA `(.L_x_13785) ;  /* 0x000000d400149947 */ /* 0x002fea0003800000 */
.L_x_13782:
        /* <DEDUP_REMOVED lines=50> */
.L_x_13786:
[----:B------:R-:W-:Y:S01]  /*5110*/  UISETP.NE.AND UP1, UPT, UR40, URZ, UPT ;  /* 0x0000003f2800728c */ /* 0x000fe2000bf25270 */
[----:B------:R-:W1:Y:S01]  /*5120*/  LDC R5, c[0x0][0x288] ;  /* 0x0000a200ff057b82 */ /* 0x000e620000000800 */
[----:B------:R-:W-:Y:S01]  /*5130*/  IMAD.MOV.U32 R2, RZ, RZ, R9 ;  /* 0x000000ffff027224 */ /* 0x000fe200078e0009 */
[----:B------:R-:W-:Y:S02]  /*5140*/  UISETP.NE.AND UP0, UPT, UR44, URZ, UPT ;  /* 0x0000003f2c00728c */ /* 0x000fe4000bf05270 */
[----:B------:R-:W-:Y:S01]  /*5150*/  ULEA UR10, UR7, UR43, 0x3 ;  /* 0x0000002b070a7291 */ /* 0x000fe2000f8e183f */
[----:B------:R-:W-:Y:S02]  /*5160*/  PLOP3.LUT P1, PT, PT, PT, UP1, 0x80, 0x0 ;  /* 0x000000000000781c */ /* 0x000fe40003f2f018 */
[----:B------:R-:W-:Y:S01]  /*5170*/  PLOP3.LUT P2, PT, PT, PT, UP1, 0x80, 0x0 ;  /* 0x000000000000781c */ /* 0x000fe20003f4f018 */
[----:B------:R-:W-:Y:S02]  /*5180*/  UIADD3 UR10, UR10, 0x16840, URZ ;  /* 0x000168400a0a7890 */ /* 0x000fe4000fffe03f */
[----:B------:R-:W-:Y:S01]  /*5190*/  @UP1 ULDC UR11, c[0x0][0x44c] ;  /* 0x00011300000b1ab9 */ /* 0x000fe20000000800 */
[----:B------:R-:W-:Y:S01]  /*51a0*/  @UP1 ULDC UR14, c[0x0][0x450] ;  /* 0x00011400000e1ab9 */ /* 0x000fe20000000800 */
[----:B------:R-:W-:-:S06]  /*51b0*/  UPRMT UR10, UR5, 0x654, UR10 ;  /* 0x00000654050a7896 */ /* 0x000fcc000800000a */
        /* <DEDUP_REMOVED lines=28> */
.L_x_13789:
[----:B------:R-:W-:-:S05]  /*5380*/  IMAD.U32 R15, RZ, RZ, UR29 ;  /* 0x0000001dff0f7e24 */ /* 0x000fca000f8e00ff */
[----:B------:R-:W-:-:S13]  /*5390*/  ISETP.NE.AND P1, PT, R15, 0x1, PT ;  /* 0x000000010f00780c */ /* 0x000fda0003f25270 */
[----:B------:R-:W0:Y:S02]  /*53a0*/  @P1 LDC.64 R120, c[0x0][0x9e8] ;  /* 0x00027a00ff781b82 */ /* 0x000e240000000a00 */
[----:B0-----:R-:W-:-:S05]  /*53b0*/  @P1 IMAD.HI.U32 R120, R13, R120, RZ ;  /* 0x000000780d781227 */ /* 0x001fca00078e00ff */
[----:B------:R-:W-:-:S07]  /*53c0*/  @P1 SHF.R.U32.HI R13, RZ, R121, R120 ;  /* 0x00000079ff0d1219 */ /* 0x000fce0000011678 */
.L_x_13790:
[----:B------:R-:W-:Y:S05]  /*53d0*/  BSYNC B0 ;  /* 0x0000000000007941 */ /* 0x000fea0003800000 */
.L_x_13788:
[----:B------:R-:W-:-:S04]  /*53e0*/  IMAD R13, R13, R15, -R0 ;  /* 0x0000000f0d0d7224 */ /* 0x000fc800078e0a00 */
[----:B------:R-:W-:-:S05]  /*53f0*/  IMAD R13, R8, -0x2, R13 ;  /* 0xfffffffe080d7824 */ /* 0x000fca00078e020d */
[----:B------:R-:W-:Y:S02]  /*5400*/  VIADDMNMX R20, R13, R15, R20, PT ;  /* 0x0000000f0d147246 */ /* 0x000fe40003800114 */
[----:B------:R-:W-:-:S07]  /*5410*/  VIMNMX R22, R22, R13, !PT ;  /* 0x0000000d16167248 */ /* 0x000fce0007fe0100 */
.L_x_13787:
        /* <DEDUP_REMOVED lines=12> */
[----:B------:R-:W-:-:S02]  /*54e0*/  ISETP.GT.AND P5, PT, R22, 0x9, P1 ;  /* 0x000000091600780c */ /* 0x000fc40000fa4270 */
[----:B------:R-:W-:Y:S01]  /*54f0*/  FSEL R141, R24, -INF , !P6 ;  /* 0xff800000188d7808 */ /* 0x000fe20007000000 */
[--C-:B0-----:R-:W-:Y:S01]  /*5500*/  IMAD.IADD R14, R14, 0x1, R137.reuse ;  /* 0x000000010e0e7824 */ /* 0x101fe200078e0289 */
[----:B------:R-:W-:Y:S01]  /*5510*/  FSEL R145, R25, -INF , !P2 ;  /* 0xff80000019917808 */ /* 0x000fe20005000000 */
        /* <DEDUP_REMOVED lines=100> */
.L_x_13793:
[----:B------:R-:W-:-:S05]  /*5b60*/  IMAD.U32 R2, RZ, RZ, UR29 ;  /* 0x0000001dff027e24 */ /* 0x000fca000f8e00ff */
[----:B------:R-:W-:-:S13]  /*5b70*/  ISETP.NE.AND P2, PT, R2, 0x1, PT ;  /* 0x000000010200780c */ /* 0x000fda0003f45270 */
[----:B------:R-:W0:Y:S02]  /*5b80*/  @P2 LDC.64 R136, c[0x0][0x9e8] ;  /* 0x00027a00ff882b82 */ /* 0x000e240000000a00 */
[----:B0-----:R-:W-:-:S05]  /*5b90*/  @P2 IMAD.HI.U32 R136, R139, R136, RZ ;  /* 0x000000888b882227 */ /* 0x001fca00078e00ff */
[----:B------:R-:W-:-:S07]  /*5ba0*/  @P2 SHF.R.U32.HI R139, RZ, R137, R136 ;  /* 0x00000089ff8b2219 */ /* 0x000fce0000011688 */
.L_x_13794:
[----:B------:R-:W-:Y:S05]  /*5bb0*/  BSYNC B0 ;  /* 0x0000000000007941 */ /* 0x000fea0003800000 */
.L_x_13792:
[----:B------:R-:W-:-:S04]  /*5bc0*/  IMAD R139, R139, R2, -R0 ;  /* 0x000000028b8b7224 */ /* 0x000fc800078e0a00 */
[----:B------:R-:W-:-:S05]  /*5bd0*/  IMAD R139, R8, -0x2, R139 ;  /* 0xfffffffe088b7824 */ /* 0x000fca00078e028b */
[----:B------:R-:W-:Y:S02]  /*5be0*/  VIADDMNMX R14, R139, R2, R14, PT ;  /* 0x000000028b0e7246 */ /* 0x000fe4000380010e */
[----:B------:R-:W-:-:S07]  /*5bf0*/  VIMNMX R16, R16, R139, !PT ;  /* 0x0000008b10107248 */ /* 0x000fce0007fe0100 */
.L_x_13791:
        /* <DEDUP_REMOVED lines=13> */
[----:B------:R-:W-:Y:S02]  /*5cd0*/  ISETP.GT.AND P5, PT, R16, 0x20, P1 ;  /* 0x000000201000780c */ /* 0x000fe40000fa4270 */
[----:B------:R-:W-:Y:S02]  /*5ce0*/  FMNMX.FTZ R0, R37, R0, !PT ;  /* 0x0000000025007209 */ /* 0x000fe40007810000 */
[----:B------:R-:W-:Y:S02]  /*5cf0*/  ISETP.LT.OR P5, PT, R14, 0x21, P5 ;  /* 0x000000210e00780c */ /* 0x000fe40002fa1670 */
[----:B------:R-:W-:Y:S02]  /*5d00*/  FMNMX.FTZ R0, R13, R0, !PT ;  /* 0x000000000d007209 */ /* 0x000fe40007810000 */
[----:B------:R-:W-:-:S02]  /*5d10*/  ISETP.GT.AND P2, PT, R16, 0x11, P1 ;  /* 0x000000111000780c */ /* 0x000fc40000f44270 */
[----:B------:R-:W-:Y:S02]  /*5d20*/  FMNMX.FTZ R0, R41, R0, !PT ;  /* 0x0000000029007209 */ /* 0x000fe40007810000 */
[----:B------:R-:W-:Y:S02]  /*5d30*/  ISETP.LT.OR P2, PT, R14, 0x12, P2 ;  /* 0x000000120e00780c */ /* 0x000fe40001741670 */
[----:B------:R-:W-:Y:S02]  /*5d40*/  FMNMX.FTZ R0, R15, R0, !PT ;  /* 0x000000000f007209 */ /* 0x000fe40007810000 */
[C---:B------:R-:W-:Y:S02]  /*5d50*/  ISETP.GT.AND P3, PT, R16.reuse, 0x8, P1 ;  /* 0x000000081000780c */ /* 0x040fe40000f64270 */
[----:B------:R-:W-:Y:S02]  /*5d60*/  FMNMX.FTZ R0, R45, R0, !PT ;  /* 0x000000002d007209 */ /* 0x000fe40007810000 */
[----:B------:R-:W-:-:S02]  /*5d70*/  ISETP.GT.AND P4, PT, R16, 0x9, P1 ;  /* 0x000000091000780c */ /* 0x000fc40000f84270 */
[----:B------:R-:W-:Y:S02]  /*5d80*/  FMNMX.FTZ R0, R19, R0, !PT ;  /* 0x0000000013007209 */ /* 0x000fe40007810000 */
[C---:B------:R-:W-:Y:S02]  /*5d90*/  ISETP.LT.OR P3, PT, R14.reuse, 0x9, P3 ;  /* 0x000000090e00780c */ /* 0x040fe40001f61670 */
        /* <DEDUP_REMOVED lines=32> */
[----:B------:R-:W-:-:S04]  /*5fa0*/  FMNMX.FTZ R0, R81, R0, !PT ;  /* 0x0000000051007209 */ /* 0x000fc80007810000 */
[----:B------:R-:W-:-:S04]  /*5fb0*/  FMNMX.FTZ R0, R135, R0, !PT ;  /* 0x0000000087007209 */ /* 0x000fc80007810000 */
[----:B------:R-:W-:Y:S02]  /*5fc0*/  FMNMX.FTZ R20, R85, R0, !PT ;  /* 0x0000000055147209 */ /* 0x000fe40007810000 */
[----:B------:R-:W0:Y:S03]  /*5fd0*/  LDC R0, c[0x0][0x988] ;  /* 0x00026200ff007b82 */ /* 0x000e260000000800 */
[----:B------:R-:W1:Y:S02]  /*5fe0*/  SHFL.BFLY PT, R137, R20, 0x2, 0x1f ;  /* 0x0c401f0014897f89 */ /* 0x000e6400000e0000 */
[----:B-1----:R-:W-:-:S05]  /*5ff0*/  FMNMX.FTZ R137, R20, R137, !PT ;  /* 0x0000008914897209 */ /* 0x002fca0007810000 */
[----:B------:R-:W1:Y:S02]  /*6000*/  SHFL.BFLY PT, R2, R137, 0x1, 0x1f ;  /* 0x0c201f0089027f89 */ /* 0x000e6400000e0000 */
[----:B-1----:R-:W-:Y:S02]  /*6010*/  FMNMX.FTZ R2, R137, R2, !PT ;  /* 0x0000000289027209 */ /* 0x002fe40007810000 */
[----:B------:R-:W-:Y:S02]  /*6020*/  FSEL R137, R30, -INF , !P3 ;  /* 0xff8000001e897808 */ /* 0x000fe40005800000 */
[C---:B------:R-:W-:Y:S01]  /*6030*/  FSETP.NEU.FTZ.AND P6, PT, R2.reuse, -INF , PT ;  /* 0xff8000000200780b */ /* 0x040fe20003fdd000 */
[----:B0-----:R-:W-:Y:S01]  /*6040*/  FMUL.FTZ R20, R2, R0 ;  /* 0x0000000002147220 */ /* 0x001fe20000410000 */
[----:B------:R-:W-:-:S04]  /*6050*/  ISETP.GT.AND P3, PT, R16, 0x18, P1 ;  /* 0x000000181000780c */ /* 0x000fc80000f64270 */
[----:B------:R-:W-:Y:S02]  /*6060*/  FSEL R20, R20, RZ, P6 ;  /* 0x000000ff14147208 */ /* 0x000fe40003000000 */
[----:B------:R-:W-:-:S03]  /*6070*/  ISETP.LT.OR P3, PT, R14, 0x19, P3 ;  /* 0x000000190e00780c */ /* 0x000fc60001f61670 */
[-CC-:B------:R-:W-:Y:S01]  /*6080*/  FFMA.FTZ R148, R145, R0.reuse, -R20.reuse ;  /* 0x0000000091947223 */ /* 0x180fe20000010814 */
[----:B------:R-:W-:Y:S01]  /*6090*/  FSEL R145, R42, -INF , !P5 ;  /* 0xff8000002a917808 */ /* 0x000fe20006800000 */
[-CC-:B------:R-:W-:Y:S01]  /*60a0*/  FFMA.FTZ R22, R141, R0.reuse, -R20.reuse ;  /* 0x000000008d167223 */ /* 0x180fe20000010814 */
[----:B------:R-:W-:Y:S01]  /*60b0*/  ISETP.GT.AND P5, PT, R16, RZ, P1 ;  /* 0x000000ff1000720c */ /* 0x000fe20000fa4270 */
[-CC-:B------:R-:W-:Y:S01]  /*60c0*/  FFMA.FTZ R150, R149, R0.reuse, -R20.reuse ;  /* 0x0000000095967223 */ /* 0x180fe20000010814 */
[----:B------:R-:W-:Y:S01]  /*60d0*/  FSEL R141, R35, -INF , !P2 ;  /* 0xff800000238d7808 */ /* 0x000fe20005000000 */
[-CC-:B------:R-:W-:Y:S01]  /*60e0*/  FFMA.FTZ R146, R21, R0.reuse, -R20.reuse ;  /* 0x0000000015927223 */ /* 0x180fe20000010814 */
[----:B------:R-:W-:Y:S01]  /*60f0*/  ISETP.LT.OR P5, PT, R14, 0x1, P5 ;  /* 0x000000010e00780c */ /* 0x000fe20002fa1670 */
[----:B------:R0:W-:Y:S01]  /*6100*/  MUFU.EX2 R35, R22 ;  /* 0x0000001600237308 */ /* 0x0001e20000000800 */
[----:B------:R-:W-:Y:S01]  /*6110*/  FSEL R143, R38, -INF , !P3 ;  /* 0xff800000268f7808 */ /* 0x000fe20005800000 */
[-CC-:B------:R-:W-:Y:S01]  /*6120*/  FFMA.FTZ R21, R37, R0.reuse, -R20.reuse ;  /* 0x0000000025157223 */ /* 0x180fe20000010814 */
[----:B------:R-:W-:Y:S01]  /*6130*/  FSEL R26, R26, -INF , !P5 ;  /* 0xff8000001a1a7808 */ /* 0x000fe20006800000 */
[-CC-:B------:R-:W-:Y:S01]  /*6140*/  FFMA.FTZ R144, R29, R0.reuse, -R20.reuse ;  /* 0x000000001d907223 */ /* 0x180fe20000010814 */
[C---:B------:R-:W-:Y:S01]  /*6150*/  ISETP.GT.AND P2, PT, R16.reuse, 0x21, P1 ;  /* 0x000000211000780c */ /* 0x040fe20000f44270 */
[-CC-:B------:R-:W-:Y:S01]  /*6160*/  FFMA.FTZ R29, R33, R0.reuse, -R20.reuse ;  /* 0x00000000211d7223 */ /* 0x180fe20000010814 */
[----:B------:R-:W-:Y:S01]  /*6170*/  ISETP.GT.AND P3, PT, R16, 0x28, P1 ;  /* 0x000000281000780c */ /* 0x000fe20000f64270 */
[-CC-:B------:R-:W-:Y:S01]  /*6180*/  FFMA.FTZ R33, R41, R0.reuse, -R20.reuse ;  /* 0x0000000029217223 */ /* 0x180fe20000010814 */
[----:B0-----:R-:W-:Y:S01]  /*6190*/  FMNMX.FTZ R22, R26, R11, !PT ;  /* 0x0000000b1a167209 */ /* 0x001fe20007810000 */
[-CC-:B------:R-:W-:Y:S01]  /*61a0*/  FFMA.FTZ R140, R13, R0.reuse, -R20.reuse ;  /* 0x000000000d8c7223 */ /* 0x180fe20000010814 */
[C---:B------:R-:W-:Y:S01]  /*61b0*/  ISETP.LT.OR P2, PT, R14.reuse, 0x22, P2 ;  /* 0x000000220e00780c */ /* 0x040fe20001741670 */
        /* <DEDUP_REMOVED lines=35> */
[C---:B------:R-:W-:Y:S01]  /*63f0*/  ISETP.LT.OR P3, PT, R14.reuse, 0x32, P3 ;  /* 0x000000320e00780c */ /* 0x040fe20001f61670 */
[--C-:B------:R-:W-:Y:S01]  /*6400*/  FFMA.FTZ R49, R81, R0, -R20.reuse ;  /* 0x0000000051317223 */ /* 0x100fe20000010814 */
[----:B------:R-:W-:Y:S01]  /*6410*/  FMNMX.FTZ R22, R149, R22, !PT ;  /* 0x0000001695167209 */ /* 0x000fe20007810000 */
[----:B------:R-:W-:Y:S01]  /*6420*/  FFMA.FTZ R122, R135, R0, -R20 ;  /* 0x00000000877a7223 */ /* 0x000fe20000010814 */
[----:B------:R-:W-:Y:S01]  /*6430*/  ISETP.LT.OR P5, PT, R14, 0x39, P5 ;  /* 0x000000390e00780c */ /* 0x000fe20002fa1670 */
[----:B------:R-:W-:Y:S01]  /*6440*/  MUFU.EX2 R148, R148 ;  /* 0x0000009400947308 */ /* 0x000fe20000000800 */
[----:B------:R-:W-:-:S02]  /*6450*/  FMNMX.FTZ R22, R47, R22, !PT ;  /* 0x000000162f167209 */ /* 0x000fc40007810000 */
[----:B------:R-:W-:Y:S02]  /*6460*/  FSEL R51, R51, -INF , !P3 ;  /* 0xff80000033337808 */ /* 0x000fe40005800000 */
[----:B------:R-:W-:Y:S02]  /*6470*/  FMNMX.FTZ R22, R151, R22, !PT ;  /* 0x0000001697167209 */ /* 0x000fe40007810000 */
[----:B------:R-:W-:Y:S01]  /*6480*/  ISETP.GT.AND P2, PT, R16, 0x40, P1 ;  /* 0x000000401000780c */ /* 0x000fe20000f44270 */
[----:B------:R-:W-:Y:S01]  /*6490*/  MUFU.EX2 R150, R150 ;  /* 0x0000009600967308 */ /* 0x000fe20000000800 */
[----:B------:R-:W-:Y:S02]  /*64a0*/  FSEL R153, R54, -INF , !P5 ;  /* 0xff80000036997808 */ /* 0x000fe40006800000 */
[----:B------:R-:W-:Y:S02]  /*64b0*/  FMNMX.FTZ R22, R51, R22, !PT ;  /* 0x0000001633167209 */ /* 0x000fe40007810000 */
[----:B------:R-:W-:-:S02]  /*64c0*/  ISETP.GT.AND P3, PT, R16, 0x41, P1 ;  /* 0x000000411000780c */ /* 0x000fc40000f64270 */
[----:B------:R-:W-:Y:S01]  /*64d0*/  ISETP.LT.OR P2, PT, R14, 0x41, P2 ;  /* 0x000000410e00780c */ /* 0x000fe20001741670 */
[----:B------:R-:W-:Y:S01]  /*64e0*/  MUFU.EX2 R147, R147 ;  /* 0x0000009300937308 */ /* 0x000fe20000000800 */
[----:B------:R-:W-:Y:S02]  /*64f0*/  FMNMX.FTZ R22, R153, R22, !PT ;  /* 0x0000001699167209 */ /* 0x000fe40007810000 */
[----:B------:R-:W-:Y:S02]  /*6500*/  ISETP.GT.AND P5, PT, R16, 0x48, P1 ;  /* 0x000000481000780c */ /* 0x000fe40000fa4270 */
[----:B------:R-:W-:Y:S02]  /*6510*/  FSEL R37, R58, -INF , !P2 ;  /* 0xff8000003a257808 */ /* 0x000fe40005000000 */
[----:B------:R-:W-:Y:S01]  /*6520*/  ISETP.LT.OR P3, PT, R14, 0x42, P3 ;  /* 0x000000420e00780c */ /* 0x000fe20001f61670 */
[----:B------:R-:W-:Y:S01]  /*6530*/  MUFU.EX2 R144, R144 ;  /* 0x0000009000907308 */ /* 0x000fe20000000800 */
[----:B------:R-:W-:-:S02]  /*6540*/  FMNMX.FTZ R22, R55, R22, !PT ;  /* 0x0000001637167209 */ /* 0x000fc40007810000 */
[----:B------:R-:W-:Y:S02]  /*6550*/  ISETP.LT.OR P5, PT, R14, 0x49, P5 ;  /* 0x000000490e00780c */ /* 0x000fe40002fa1670 */
[----:B------:R-:W-:Y:S02]  /*6560*/  FSEL R59, R59, -INF , !P3 ;  /* 0xff8000003b3b7808 */ /* 0x000fe40005800000 */
[----:B------:R-:W-:Y:S01]  /*6570*/  FMNMX.FTZ R22, R37, R22, !PT ;  /* 0x0000001625167209 */ /* 0x000fe20007810000 */
[----:B------:R-:W-:Y:S01]  /*6580*/  MUFU.EX2 R29, R29 ;  /* 0x0000001d001d7308 */ /* 0x000fe20000000800 */
[----:B------:R-:W-:Y:S02]  /*6590*/  ISETP.GT.AND P2, PT, R16, 0x50, P1 ;  /* 0x000000501000780c */ /* 0x000fe40000f44270 */
[----:B------:R-:W-:Y:S02]  /*65a0*/  FSEL R41, R62, -INF , !P5 ;  /* 0xff8000003e297808 */ /* 0x000fe40006800000 */
[----:B------:R-:W-:-:S02]  /*65b0*/  FMNMX.FTZ R22, R59, R22, !PT ;  /* 0x000000163b167209 */ /* 0x000fc40007810000 */
[----:B------:R-:W-:Y:S01]  /*65c0*/  ISETP.GT.AND P3, PT, R16, 0x51, P1 ;  /* 0x000000511000780c */ /* 0x000fe20000f64270 */
[----:B------:R-:W-:Y:S01]  /*65d0*/  MUFU.EX2 R146, R146 ;  /* 0x0000009200927308 */ /* 0x000fe20000000800 */
[----:B------:R-:W-:Y:S02]  /*65e0*/  ISETP.LT.OR P2, PT, R14, 0x51, P2 ;  /* 0x000000510e00780c */ /* 0x000fe40001741670 */
[----:B------:R-:W-:Y:S02]  /*65f0*/  FMNMX.FTZ R22, R41, R22, !PT ;  /* 0x0000001629167209 */ /* 0x000fe40007810000 */
[----:B------:R-:W-:Y:S02]  /*6600*/  ISETP.GT.AND P5, PT, R16, 0x58, P1 ;  /* 0x000000581000780c */ /* 0x000fe40000fa4270 */
[----:B------:R-:W-:Y:S01]  /*6610*/  FSEL R155, R66, -INF , !P2 ;  /* 0xff800000429b7808 */ /* 0x000fe20005000000 */
[----:B------:R-:W-:Y:S01]  /*6620*/  MUFU.EX2 R21, R21 ;  /* 0x0000001500157308 */ /* 0x000fe20000000800 */
[----:B------:R-:W-:-:S02]  /*6630*/  ISETP.LT.OR P3, PT, R14, 0x52, P3 ;  /* 0x000000520e00780c */ /* 0x000fc40001f61670 */
[----:B------:R-:W-:Y:S02]  /*6640*/  FMNMX.FTZ R24, R63, R22, !PT ;  /* 0x000000163f187209 */ /* 0x000fe40007810000 */
[----:B------:R-:W-:Y:S02]  /*6650*/  ISETP.LT.OR P5, PT, R14, 0x59, P5 ;  /* 0x000000590e00780c */ /* 0x000fe40002fa1670 */
[----:B------:R-:W-:Y:S01]  /*6660*/  FSEL R67, R67, -INF , !P3 ;  /* 0xff80000043437808 */ /* 0x000fe20005800000 */
[----:B------:R-:W-:Y:S01]  /*6670*/  MUFU.EX2 R140, R140 ;  /* 0x0000008c008c7308 */ /* 0x000fe20000000800 */
[----:B------:R-:W-:Y:S02]  /*6680*/  FMNMX.FTZ R24, R155, R24, !PT ;  /* 0x000000189b187209 */ /* 0x000fe40007810000 */
[----:B------:R-:W-:Y:S02]  /*6690*/  ISETP.GT.AND P2, PT, R16, 0x60, P1 ;  /* 0x000000601000780c */ /* 0x000fe40000f44270 */
[----:B------:R-:W-:-:S02]  /*66a0*/  FSEL R157, R70, -INF , !P5 ;  /* 0xff800000469d7808 */ /* 0x000fc40006800000 */
[----:B------:R-:W-:Y:S01]  /*66b0*/  FMNMX.FTZ R24, R67, R24, !PT ;  /* 0x0000001843187209 */ /* 0x000fe20007810000 */
[----:B------:R-:W-:Y:S01]  /*66c0*/  MUFU.EX2 R33, R33 ;  /* 0x0000002100217308 */ /* 0x000fe20000000800 */
[----:B------:R-:W-:Y:S02]  /*66d0*/  ISETP.GT.AND P3, PT, R16, 0x61, P1 ;  /* 0x000000611000780c */ /* 0x000fe40000f64270 */
[----:B------:R-:W-:Y:S02]  /*66e0*/  ISETP.LT.OR P2, PT, R14, 0x61, P2 ;  /* 0x000000610e00780c */ /* 0x000fe40001741670 */
[----:B------:R-:W-:Y:S01]  /*66f0*/  FSEL R22, R71, -INF , !P4 ;  /* 0xff80000047167808 */ /* 0x000fe20006000000 */
[--C-:B------:R-:W-:Y:S01]  /*6700*/  FFMA.FTZ R71, R61, R0, -R20.reuse ;  /* 0x000000003d477223 */ /* 0x100fe20000010814 */
[----:B------:R-:W-:Y:S01]  /*6710*/  FMNMX.FTZ R13, R157, R24, !PT ;  /* 0x000000189d0d7209 */ /* 0x000fe20007810000 */
[----:B------:R-:W-:Y:S01]  /*6720*/  FFMA.FTZ R61, R69, R0, -R20 ;  /* 0x00000000453d7223 */ /* 0x000fe20000010814 */
        /* <DEDUP_REMOVED lines=15> */
[C---:B------:R-:W-:Y:S01]  /*6820*/  ISETP.GT.AND P3, PT, R16.reuse, 0x71, P1 ;  /* 0x000000711000780c */ /* 0x040fe20000f64270 */
[----:B------:R-:W-:Y:S01]  /*6830*/  MUFU.EX2 R19, R19 ;  /* 0x0000001300137308 */ /* 0x000fe20000000800 */
[----:B------:R-:W-:-:S02]  /*6840*/  ISETP.GT.AND P5, PT, R16, 0x78, P1 ;  /* 0x000000781000780c */ /* 0x000fc40000fa4270 */
[----:B------:R-:W-:Y:S02]  /*6850*/  ISETP.GT.AND P1, PT, R16, 0x79, P1 ;  /* 0x000000791000780c */ /* 0x000fe40000f24270 */
[----:B------:R-:W-:Y:S02]  /*6860*/  ISETP.LT.OR P2, PT, R14, 0x71, P2 ;  /* 0x000000710e00780c */ /* 0x000fe40001741670 */
[----:B------:R-:W-:Y:S01]  /*6870*/  FSEL R79, R79, -INF , !P4 ;  /* 0xff8000004f4f7808 */ /* 0x000fe20006000000 */
[----:B------:R-:W-:Y:S01]  /*6880*/  MUFU.EX2 R138, R138 ;  /* 0x0000008a008a7308 */ /* 0x000fe20000000800 */
[----:B------:R-:W-:Y:S02]  /*6890*/  FMNMX.FTZ R16, R78, R13, !PT ;  /* 0x0000000d4e107209 */ /* 0x000fe40007810000 */
[----:B------:R-:W-:Y:S02]  /*68a0*/  ISETP.LT.OR P3, PT, R14, 0x72, P3 ;  /* 0x000000720e00780c */ /* 0x000fe40001f61670 */
[----:B------:R-:W-:-:S02]  /*68b0*/  FSEL R121, R82, -INF , !P2 ;  /* 0xff80000052797808 */ /* 0x000fc40005000000 */
[----:B------:R-:W-:Y:S01]  /*68c0*/  FMNMX.FTZ R16, R79, R16, !PT ;  /* 0x000000104f107209 */ /* 0x000fe20007810000 */
[----:B------:R-:W-:Y:S01]  /*68d0*/  MUFU.EX2 R25, R25 ;  /* 0x0000001900197308 */ /* 0x000fe20000000800 */
[C---:B------:R-:W-:Y:S02]  /*68e0*/  ISETP.LT.OR P5, PT, R14.reuse, 0x79, P5 ;  /* 0x000000790e00780c */ /* 0x040fe40002fa1670 */
[----:B------:R-:W-:Y:S02]  /*68f0*/  FSEL R83, R83, -INF , !P3 ;  /* 0xff80000053537808 */ /* 0x000fe40005800000 */
[----:B------:R-:W-:Y:S02]  /*6900*/  FMNMX.FTZ R16, R121, R16, !PT ;  /* 0x0000001079107209 */ /* 0x000fe40007810000 */
        /* <DEDUP_REMOVED lines=9> */
[----:B------:R-:W-:Y:S01]  /*69a0*/  FADD.FTZ R73, -R69, R10 ;  /* 0x0000000a45497221 */ /* 0x000fe20000010100 */
[-C--:B------:R-:W-:Y:S01]  /*69b0*/  FFMA.FTZ R69, R85, R0.reuse, -R20 ;  /* 0x0000000055457223 */ /* 0x080fe20000010814 */
[----:B------:R-:W0:Y:S01]  /*69c0*/  SHFL.BFLY PT, R13, R14, 0x2, 0x1f ;  /* 0x0c401f000e0d7f89 */ /* 0x000e2200000e0000 */
[----:B------:R-:W-:Y:S01]  /*69d0*/  MUFU.EX2 R134, R134 ;  /* 0x0000008600867308 */ /* 0x000fe20000000800 */
[----:B------:R-:W-:-:S07]  /*69e0*/  FMUL.FTZ R10, R73, R0 ;  /* 0x00000000490a7220 */ /* 0x000fce0000410000 */
        /* <DEDUP_REMOVED lines=24> */
[--C-:B------:R-:W-:Y:S01]  /*6b70*/  FFMA.FTZ R133, R37, R0, -R16.reuse ;  /* 0x0000000025857223 */ /* 0x100fe20000010810 */
[----:B-1----:R-:W-:Y:S01]  /*6b80*/  FFMA.FTZ R37, R10, R4, R35 ;  /* 0x000000040a257223 */ /* 0x002fe20000010023 */
        /* <DEDUP_REMOVED lines=22> */
[----:B0-----:R-:W-:Y:S01]  /*6cf0*/  FFMA.FTZ R3, R14, R3, R73 ;  /* 0x000000030e037223 */ /* 0x001fe20000010049 */
[-CC-:B------:R-:W-:Y:S01]  /*6d00*/  FFMA.FTZ R127, R78, R0.reuse, -R16.reuse ;  /* 0x000000004e7f7223 */ /* 0x180fe20000010810 */
[-CC-:B------:R-:W-:Y:S01]  /*6d10*/  FFMA.FTZ R121, R121, R0.reuse, -R16.reuse ;  /* 0x0000000079797223 */ /* 0x180fe20000010810 */
[----:B------:R-:W-:-:S04]  /*6d20*/  FFMA.FTZ R123, R86, R0, -R16 ;  /* 0x00000000567b7223 */ /* 0x000fc80000010810 */
        /* <DEDUP_REMOVED lines=16> */
[----:B------:R-:W-:-:S06]  /*6e30*/  FFMA.FTZ R42, R67, R0, -R16 ;  /* 0x00000000432a7223 */ /* 0x000fcc0000010810 */
        /* <DEDUP_REMOVED lines=13> */
[----:B------:R-:W-:Y:S01]  /*6f10*/  FFMA.FTZ R44, R75, R0, -R16 ;  /* 0x000000004b2c7223 */ /* 0x000fe20000010810 */
        /* <DEDUP_REMOVED lines=8> */
[----:B------:R-:W-:Y:S01]  /*6fa0*/  FFMA.FTZ R46, R79, R0, -R16 ;  /* 0x000000004f2e7223 */ /* 0x000fe20000010810 */
        /* <DEDUP_REMOVED lines=8> */
[-C--:B------:R-:W-:Y:S01]  /*7030*/  FFMA.FTZ R48, R83, R0.reuse, -R16 ;  /* 0x0000000053307223 */ /* 0x080fe20000010810 */
[----:B------:R-:W1:Y:S01]  /*7040*/  MUFU.EX2 R133, R133 ;  /* 0x0000008500857308 */ /* 0x000e620000000800 */
[----:B--2---:R-:W-:Y:S01]  /*7050*/  FADD.FTZ R3, R139, R4 ;  /* 0x000000048b037221 */ /* 0x004fe20000010000 */
[----:B------:R-:W-:Y:S01]  /*7060*/  FADD.FTZ R50, R130, R11 ;  /* 0x0000000b82327221 */ /* 0x000fe20000010000 */
[----:B------:R-:W-:-:S03]  /*7070*/  FFMA.FTZ R16, R87, R0, -R16 ;  /* 0x0000000057107223 */ /* 0x000fc60000010810 */
        /* <DEDUP_REMOVED lines=49> */
.L_x_13795:
        /* <DEDUP_REMOVED lines=75> */
.L_x_13777:
[----:B------:R-:W0:Y:S01]  /*7840*/  S2UR UR10, SR_CTAID.X ;  /* 0x00000000000a79c3 */ /* 0x000e220000002500 */
[----:B------:R-:W-:Y:S01]  /*7850*/  IADD3 R10, -R5, 0x1, RZ ;  /* 0x00000001050a7810 */ /* 0x000fe20007ffe1ff */
[----:B------:R-:W-:Y:S02]  /*7860*/  UISETP.NE.AND UP1, UPT, UR40, URZ, UPT ;  /* 0x0000003f2800728c */ /* 0x000fe4000bf25270 */
[----:B------:R-:W-:Y:S02]  /*7870*/  UISETP.NE.AND UP0, UPT, UR44, URZ, UPT ;  /* 0x0000003f2c00728c */ /* 0x000fe4000bf05270 */
[----:B------:R-:W-:Y:S01]  /*7880*/  IMAD R10, R17, UR28, R10 ;  /* 0x0000001c110a7c24 */ /* 0x000fe2000f8e020a */
[----:B------:R-:W-:-:S03]  /*7890*/  UMOV UR14, 0xc0 ;  /* 0x000000c0000e7882 */ /* 0x000fc60000000000 */
[----:B------:R-:W-:Y:S02]  /*78a0*/  PLOP3.LUT P1, PT, PT, PT, UP0, 0x40, 0x0 ;  /* 0x000000000000781c */ /* 0x000fe40003f2e808 */
[----:B------:R-:W-:Y:S01]  /*78b0*/  R2UR UR15, R10 ;  /* 0x000000000a0f72ca */ /* 0x000fe200000e0000 */
[----:B------:R-:W-:Y:S01]  /*78c0*/  @UP1 ULDC UR18, c[0x0][0x450] ;  /* 0x0001140000121ab9 */ /* 0x000fe20000000800 */
[----:B0-----:R-:W-:-:S03]  /*78d0*/  UIMAD UR14, UR10, UR14, 0xbf ;  /* 0x000000bf0a0e74a4 */ /* 0x001fc6000f8e020e */
        /* <DEDUP_REMOVED lines=18> */
.L_x_13798:
[----:B------:R-:W-:Y:S02]  /*7a00*/  ULDC UR18, c[0x0][0x9e4] ;  /* 0x0002790000127ab9 */ /* 0x000fe40000000800 */
[----:B------:R-:W-:-:S11]  /*7a10*/  UISETP.NE.AND UP0, UPT, UR18, 0x1, UPT ;  /* 0x000000011200788c */ /* 0x000fd6000bf05270 */
[----:B------:R-:W-:Y:S02]  /*7a20*/  @UP0 ULDC.64 UR20, c[0x0][0x9e8] ;  /* 0x00027a0000140ab9 */ /* 0x000fe40000000a00 */
[----:B------:R-:W-:-:S04]  /*7a30*/  UIMAD.WIDE.U32 UR10, UR14, UR20, URZ ;  /* 0x000000140e0a72a5 */ /* 0x000fc8000f8e003f */
[----:B------:R-:W-:-:S12]  /*7a40*/  @UP0 USHF.R.U32.HI UR14, URZ, UR21, UR11 ;  /* 0x000000153f0e0299 */ /* 0x000fd8000801160b */
.L_x_13799:
[----:B------:R-:W-:-:S04]  /*7a50*/  UIMAD UR14, UR14, UR18, URZ ;  /* 0x000000120e0e72a4 */ /* 0x000fc8000f8e023f */
[----:B------:R-:W-:-:S04]  /*7a60*/  UISETP.LT.AND UP0, UPT, UR15, UR14, UPT ;  /* 0x0000000e0f00728c */ /* 0x000fc8000bf01270 */
[----:B------:R-:W-:-:S12]  /*7a70*/  USEL UR15, UR15, UR14, !UP0 ;  /* 0x0000000e0f0f7287 */ /* 0x000fd8000c000000 */
.L_x_13797:
        /* <DEDUP_REMOVED lines=12> */
.L_x_13811:
[----:B------:R-:W-:Y:S01]  /*7b40*/  ISETP.NE.AND P2, PT, RZ, UR42, PT ;  /* 0x0000002aff007c0c */ /* 0x000fe2000bf45270 */
[----:B------:R-:W-:-:S04]  /*7b50*/  UISETP.NE.AND UP0, UPT, UR26, 0x1, UPT ;  /* 0x000000011a00788c */ /* 0x000fc8000bf05270 */
[----:B------:R-:W-:-:S04]  /*7b60*/  USEL UR4, URZ, 0x1, UP0 ;  /* 0x000000013f047887 */ /* 0x000fc80008000000 */
[----:B------:R-:W-:-:S04]  /*7b70*/  ULOP3.LUT UR4, UR27, UR4, URZ, 0x3c, !UPT ;  /* 0x000000041b047292 */ /* 0x000fc8000f8e3c3f */
[----:B------:R-:W-:Y:S08]  /*7b80*/  @P2 BRA `(.L_x_13801) ;  /* 0x0000000000382947 */ /* 0x000ff00003800000 */
[----:B------:R-:W-:Y:S05]  /*7b90*/  @!P0 BRA `(.L_x_13802) ;  /* 0x0000000000048947 */ /* 0x000fea0003800000 */
[----:B------:R-:W-:Y:S01]  /*7ba0*/  BPT.TRAP 0x1 ;  /* 0x000000040000795c */ /* 0x000fe20000300000 */
.L_x_13802:
        /* <DEDUP_REMOVED lines=9> */
.L_x_13803:
[----:B-1----:R-:W-:Y:S05]  /*7c40*/  @P1 BRA `(.L_x_13801) ;  /* 0x0000000000081947 */ /* 0x002fea0003800000 */
[----:B------:R-:W1:Y:S02]  /*7c50*/  SYNCS.PHASECHK.TRANS64.TRYWAIT P1, [UR7+0x16830], R0 ;  /* 0x01683000ff0075a7 */ /* 0x000e640008020147 */
[----:B-1----:R-:W-:Y:S05]  /*7c60*/  @!P1 BRA `(.L_x_13804) ;  /* 0x000000a4008c9947 */ /* 0x002fea0003800000 */
.L_x_13801:
        /* <DEDUP_REMOVED lines=30> */
.L_x_13806:
[----:B------:R-:W-:Y:S01]  /*7e50*/  ULEA UR10, UR26, UR43, 0x3 ;  /* 0x0000002b1a0a7291 */ /* 0x000fe2000f8e183f */
[----:B------:R-:W-:-:S05]  /*7e60*/  IMAD.U32 R0, RZ, RZ, UR27 ;  /* 0x0000001bff007e24 */ /* 0x000fca000f8e00ff */
[----:B------:R-:W-:-:S04]  /*7e70*/  SHF.L.U32 R0, R0, 0x1f, RZ ;  /* 0x0000001f00007819 */ /* 0x000fc800000006ff */
[----:B------:R0:W1:Y:S01]  /*7e80*/  SYNCS.PHASECHK.TRANS64.TRYWAIT P1, [UR10+0x16850], R0 ;  /* 0x01685000ff0075a7 */ /* 0x000062000802014a */
[----:B------:R-:W-:Y:S05]  /*7e90*/  @!P0 BRA `(.L_x_13807) ;  /* 0x0000000000048947 */ /* 0x000fea0003800000 */
[----:B------:R-:W-:Y:S01]  /*7ea0*/  BPT.TRAP 0x1 ;  /* 0x000000040000795c */ /* 0x000fe20000300000 */
.L_x_13807:
[----:B-1----:R-:W-:Y:S05]  /*7eb0*/  @P1 BRA `(.L_x_13805) ;  /* 0x0000000000081947 */ /* 0x002fea0003800000 */
[----:B------:R-:W1:Y:S02]  /*7ec0*/  SYNCS.PHASECHK.TRANS64.TRYWAIT P1, [UR10+0x16850], R0 ;  /* 0x01685000ff0075a7 */ /* 0x000e64000802014a */
[----:B-1----:R-:W-:Y:S05]  /*7ed0*/  @!P1 BRA `(.L_x_13808) ;  /* 0x000000a400089947 */ /* 0x002fea0003800000 */
.L_x_13805:
        /* <DEDUP_REMOVED lines=50> */
.L_x_13809:
        /* <DEDUP_REMOVED lines=100> */
[-CC-:B------:R-:W-:Y:S01]  /*8840*/  FFMA.FTZ R147, R38, R0.reuse, -R53.reuse ;  /* 0x0000000026937223 */ /* 0x180fe20000010835 */
        /* <DEDUP_REMOVED lines=11> */
[----:B------:R-:W-:Y:S01]  /*8900*/  FFMA.FTZ R137, R50, R0, -R53 ;  /* 0x0000000032897223 */ /* 0x000fe20000010835 */
[----:B------:R-:W1:Y:S01]  /*8910*/  MUFU.EX2 R149, R149 ;  /* 0x0000009500957308 */ /* 0x000e620000000800 */
[----:B0-----:R-:W-:Y:S01]  /*8920*/  FFMA.FTZ R4, R5, R4, R148 ;  /* 0x0000000405047223 */ /* 0x001fe20000010094 */
[-C--:B------:R-:W-:Y:S01]  /*8930*/  FFMA.FTZ R41, R49, R0.reuse, -R131 ;  /* 0x0000000031297223 */ /* 0x080fe20000010883 */
[-C--:B------:R-:W-:Y:S01]  /*8940*/  FFMA.FTZ R28, R51, R0.reuse, -R53 ;  /* 0x00000000331c7223 */ /* 0x080fe20000010835 */
[-C--:B------:R-:W-:Y:S01]  /*8950*/  FFMA.FTZ R138, R52, R0.reuse, -R131 ;  /* 0x00000000348a7223 */ /* 0x080fe20000010883 */
[-CC-:B------:R-:W-:Y:S01]  /*8960*/  FFMA.FTZ R139, R54, R0.reuse, -R53.reuse ;  /* 0x00000000368b7223 */ /* 0x180fe20000010835 */
        /* <DEDUP_REMOVED lines=10> */
[----:B------:R-:W2:Y:S01]  /*8a10*/  MUFU.EX2 R14, R14 ;  /* 0x0000000e000e7308 */ /* 0x000ea20000000800 */
        /* <DEDUP_REMOVED lines=16> */
[----:B--2---:R-:W-:Y:S01]  /*8b20*/  FADD.FTZ R4, R14, R3 ;  /* 0x000000030e047221 */ /* 0x004fe20000010000 */
[----:B------:R-:W-:-:S06]  /*8b30*/  FFMA.FTZ R131, R70, R0, -R53 ;  /* 0x0000000046837223 */ /* 0x000fcc0000010835 */
        /* <DEDUP_REMOVED lines=131> */
.L_x_13810:
        /* <DEDUP_REMOVED lines=75> */
.L_x_13800:
[----:B------:R-:W-:-:S13]  /*9820*/  ISETP.GE.AND P1, PT, R12, UR41, PT ;  /* 0x000000290c007c0c */ /* 0x000fda000bf26270 */
[----:B------:R-:W-:Y:S05]  /*9830*/  @!P1 BRA `(.L_x_13812) ;  /* 0x0000002c00889947 */ /* 0x000fea0003800000 */
[C---:B------:R-:W-:Y:S01]  /*9840*/  VIADD R11, R18.reuse, 0x9 ;  /* 0x00000009120b7836 */ /* 0x040fe20000000000 */
[----:B------:R-:W-:Y:S01]  /*9850*/  ISETP.GE.U32.AND P1, PT, R23, 0x180, PT ;  /* 0x000001801700780c */ /* 0x000fe20003f26070 */
[----:B------:R-:W-:Y:S01]  /*9860*/  IMAD.MOV.U32 R10, RZ, RZ, R13 ;  /* 0x000000ffff0a7224 */ /* 0x000fe200078e000d */
[----:B------:R-:W-:Y:S01]  /*9870*/  UMOV UR26, UR4 ;  /* 0x00000004001a7c82 */ /* 0x000fe20008000000 */
[----:B------:R-:W-:Y:S01]  /*9880*/  IMAD.MOV.U32 R5, RZ, RZ, R2 ;  /* 0x000000ffff057224 */ /* 0x000fe200078e0002 */
[----:B------:R-:W-:Y:S01]  /*9890*/  SEL R11, R11, 0x9, !P1 ;  /* 0x000000090b0b7807 */ /* 0x000fe20004800000 */
[----:B------:R-:W-:Y:S01]  /*98a0*/  VIADD R18, R18, 0x8 ;  /* 0x0000000812127836 */ /* 0x000fe20000000000 */
[----:B------:R-:W-:Y:S01]  /*98b0*/  UMOV UR25, UR7 ;  /* 0x0000000700197c82 */ /* 0x000fe20008000000 */
[----:B------:R-:W-:Y:S01]  /*98c0*/  ULDC UR28, c[0x0][0x9e4] ;  /* 0x00027900001c7ab9 */ /* 0x000fe20000000800 */
[----:B------:R-:W-:Y:S01]  /*98d0*/  ULDC UR29, c[0x0][0x288] ;  /* 0x0000a200001d7ab9 */ /* 0x000fe20000000800 */
[----:B------:R-:W-:Y:S01]  /*98e0*/  ULDC UR30, c[0x0][0x2f0] ;  /* 0x0000bc00001e7ab9 */ /* 0x000fe20000000800 */
[----:B------:R-:W-:-:S05]  /*98f0*/  ULDC UR27, c[0x0][0x9e0] ;  /* 0x00027800001b7ab9 */ /* 0x000fca0000000800 */
.L_x_13831:
        /* <DEDUP_REMOVED lines=9> */
.L_x_13814:
[----:B------:R-:W-:Y:S01]  /*9990*/  ULEA UR10, UR7, UR43, 0x3 ;  /* 0x0000002b070a7291 */ /* 0x000fe2000f8e183f */
[----:B------:R-:W-:-:S05]  /*99a0*/  IMAD.U32 R0, RZ, RZ, UR4 ;  /* 0x00000004ff007e24 */ /* 0x000fca000f8e00ff */
[----:B------:R-:W-:-:S04]  /*99b0*/  SHF.L.U32 R0, R0, 0x1f, RZ ;  /* 0x0000001f00007819 */ /* 0x000fc800000006ff */
[----:B------:R0:W1:Y:S01]  /*99c0*/  SYNCS.PHASECHK.TRANS64.TRYWAIT P1, [UR10+0x16830], R0 ;  /* 0x01683000ff0075a7 */ /* 0x000062000802014a */
[----:B------:R-:W-:Y:S05]  /*99d0*/  @!P0 BRA `(.L_x_13815) ;  /* 0x0000000000048947 */ /* 0x000fea0003800000 */
[----:B------:R-:W-:Y:S01]  /*99e0*/  BPT.TRAP 0x1 ;  /* 0x000000040000795c */ /* 0x000fe20000300000 */
.L_x_13815:
[----:B-1----:R-:W-:Y:S05]  /*99f0*/  @P1 BRA `(.L_x_13813) ;  /* 0x0000000000081947 */ /* 0x002fea0003800000 */
[----:B------:R-:W1:Y:S02]  /*9a00*/  SYNCS.PHASECHK.TRANS64.TRYWAIT P1, [UR10+0x16830], R0 ;  /* 0x01683000ff0075a7 */ /* 0x000e64000802014a */
[----:B-1----:R-:W-:Y:S05]  /*9a10*/  @!P1 BRA `(.L_x_13816) ;  /* 0x0000008800509947 */ /* 0x002fea0003800000 */
.L_x_13813:
        /* <DEDUP_REMOVED lines=26> */
.L_x_13818:
[----:B------:R-:W-:Y:S01]  /*9bc0*/  ULEA UR10, UR25, UR43, 0x3 ;  /* 0x0000002b190a7291 */ /* 0x000fe2000f8e183f */
[----:B01----:R-:W-:-:S05]  /*9bd0*/  IMAD.U32 R0, RZ, RZ, UR26 ;  /* 0x0000001aff007e24 */ /* 0x003fca000f8e00ff */
[----:B------:R-:W-:-:S04]  /*9be0*/  SHF.L.U32 R0, R0, 0x1f, RZ ;  /* 0x0000001f00007819 */ /* 0x000fc800000006ff */
[----:B------:R0:W1:Y:S01]  /*9bf0*/  SYNCS.PHASECHK.TRANS64.TRYWAIT P1, [UR10+0x16850], R0 ;  /* 0x01685000ff0075a7 */ /* 0x000062000802014a */
[----:B------:R-:W-:Y:S05]  /*9c00*/  @!P0 BRA `(.L_x_13819) ;  /* 0x0000000000048947 */ /* 0x000fea0003800000 */
[----:B------:R-:W-:Y:S01]  /*9c10*/  BPT.TRAP 0x1 ;  /* 0x000000040000795c */ /* 0x000fe20000300000 */
.L_x_13819:
[----:B-1----:R-:W-:Y:S05]  /*9c20*/  @P1 BRA `(.L_x_13817) ;  /* 0x0000000000081947 */ /* 0x002fea0003800000 */
[----:B------:R-:W1:Y:S02]  /*9c30*/  SYNCS.PHASECHK.TRANS64.TRYWAIT P1, [UR10+0x16850], R0 ;  /* 0x01685000ff0075a7 */ /* 0x000e64000802014a */
[----:B-1----:R-:W-:Y:S05]  /*9c40*/  @!P1 BRA `(.L_x_13820) ;  /* 0x0000008400dc9947 */ /* 0x002fea0003800000 */
.L_x_13817:
[----:B------:R-:W-:Y:S01]  /*9c50*/  UIADD3 UR10, UR43, 0x400, URZ ;  /* 0x000004002b0a7890 */ /* 0x000fe2000fffe03f */
[----:B------:R-:W-:Y:S01]  /*9c60*/  WARPGROUP.ARRIVE ;  /* 0x00000000000079c5 */ /* 0x000fe20000000000 */
[----:B------:R-:W-:Y:S02]  /*9c70*/  UMOV UR11, 0x40000040 ;  /* 0x40000040000b7882 */ /* 0x000fe40000000000 */
[----:B------:R-:W-:-:S04]  /*9c80*/  USHF.R.U32.HI UR10, URZ, 0x4, UR10 ;  /* 0x000000043f0a7899 */ /* 0x000fc8000801160a */
[----:B------:R-:W-:-:S04]  /*9c90*/  ULOP3.LUT UR10, UR10, 0x3fff, URZ, 0xc0, !UPT ;  /* 0x00003fff0a0a7892 */ /* 0x000fc8000f8ec03f */
        /* <DEDUP_REMOVED lines=42> */
.L_x_13821:
[----:B------:R-:W-:Y:S01]  /*9f40*/  UISETP.NE.AND UP1, UPT, UR40, URZ, UPT ;  /* 0x0000003f2800728c */ /* 0x000fe2000bf25270 */
[----:B------:R-:W-:Y:S01]  /*9f50*/  IMAD.MOV.U32 R2, RZ, RZ, R9 ;  /* 0x000000ffff027224 */ /* 0x000fe200078e0009 */
[----:B------:R-:W-:Y:S02]  /*9f60*/  UISETP.NE.AND UP0, UPT, UR44, URZ, UPT ;  /* 0x0000003f2c00728c */ /* 0x000fe4000bf05270 */
[----:B------:R-:W-:Y:S02]  /*9f70*/  ULEA UR10, UR7, UR43, 0x3 ;  /* 0x0000002b070a7291 */ /* 0x000fe4000f8e183f */
[----:B------:R-:W-:Y:S02]  /*9f80*/  PLOP3.LUT P1, PT, PT, PT, UP1, 0x80, 0x0 ;  /* 0x000000000000781c */ /* 0x000fe40003f2f018 */
[----:B------:R-:W-:Y:S01]  /*9f90*/  PLOP3.LUT P2, PT, PT, PT, UP1, 0x80, 0x0 ;  /* 0x000000000000781c */ /* 0x000fe20003f4f018 */
[----:B------:R-:W-:Y:S02]  /*9fa0*/  UIADD3 UR10, UR10, 0x16840, URZ ;  /* 0x000168400a0a7890 */ /* 0x000fe4000fffe03f */
[----:B------:R-:W-:-:S02]  /*9fb0*/  @UP1 ULDC UR11, c[0x0][0x44c] ;  /* 0x00011300000b1ab9 */ /* 0x000fc40000000800 */
[----:B------:R-:W-:-:S06]  /*9fc0*/  UPRMT UR10, UR5, 0x654, UR10 ;  /* 0x00000654050a7896 */ /* 0x000fcc000800000a */
[----:B01----:R-:W-:Y:S01]  /*9fd0*/  @P1 IMAD.HI.U32 R0, R9, UR11, RZ ;  /* 0x0000000b09001c27 */ /* 0x003fe2000f8e00ff */
        /* <DEDUP_REMOVED lines=28> */
.L_x_13824:
[----:B------:R-:W-:-:S05]  /*a1a0*/  IMAD.U32 R15, RZ, RZ, UR28 ;  /* 0x0000001cff0f7e24 */ /* 0x000fca000f8e00ff */
[----:B------:R-:W-:-:S13]  /*a1b0*/  ISETP.NE.AND P1, PT, R15, 0x1, PT ;  /* 0x000000010f00780c */ /* 0x000fda0003f25270 */
[----:B------:R-:W0:Y:S02]  /*a1c0*/  @P1 LDC.64 R120, c[0x0][0x9e8] ;  /* 0x00027a00ff781b82 */ /* 0x000e240000000a00 */
[----:B0-----:R-:W-:-:S05]  /*a1d0*/  @P1 IMAD.HI.U32 R120, R13, R120, RZ ;  /* 0x000000780d781227 */ /* 0x001fca00078e00ff */
[----:B------:R-:W-:-:S07]  /*a1e0*/  @P1 SHF.R.U32.HI R13, RZ, R121, R120 ;  /* 0x00000079ff0d1219 */ /* 0x000fce0000011678 */
.L_x_13825:
[----:B------:R-:W-:Y:S05]  /*a1f0*/  BSYNC B0 ;  /* 0x0000000000007941 */ /* 0x000fea0003800000 */
.L_x_13823:
[----:B------:R-:W-:-:S04]  /*a200*/  IMAD R13, R13, R15, -R0 ;  /* 0x0000000f0d0d7224 */ /* 0x000fc800078e0a00 */
[----:B------:R-:W-:-:S05]  /*a210*/  IMAD R13, R8, -0x2, R13 ;  /* 0xfffffffe080d7824 */ /* 0x000fca00078e020d */
[----:B------:R-:W-:Y:S02]  /*a220*/  VIADDMNMX R20, R13, R15, R20, PT ;  /* 0x0000000f0d147246 */ /* 0x000fe40003800114 */
[----:B------:R-:W-:-:S07]  /*a230*/  VIMNMX R22, R22, R13, !PT ;  /* 0x0000000d16167248 */ /* 0x000fce0007fe0100 */
.L_x_13822:
        /* <DEDUP_REMOVED lines=116> */
.L_x_13828:
[----:B------:R-:W-:-:S05]  /*a980*/  IMAD.U32 R2, RZ, RZ, UR28 ;  /* 0x0000001cff027e24 */ /* 0x000fca000f8e00ff */
[----:B------:R-:W-:-:S13]  /*a990*/  ISETP.NE.AND P2, PT, R2, 0x1, PT ;  /* 0x000000010200780c */ /* 0x000fda0003f45270 */
[----:B------:R-:W0:Y:S02]  /*a9a0*/  @P2 LDC.64 R136, c[0x0][0x9e8] ;  /* 0x00027a00ff882b82 */ /* 0x000e240000000a00 */
[----:B0-----:R-:W-:-:S05]  /*a9b0*/  @P2 IMAD.HI.U32 R136, R139, R136, RZ ;  /* 0x000000888b882227 */ /* 0x001fca00078e00ff */
[----:B------:R-:W-:-:S07]  /*a9c0*/  @P2 SHF.R.U32.HI R139, RZ, R137, R136 ;  /* 0x00000089ff8b2219 */ /* 0x000fce0000011688 */
.L_x_13829:
[----:B------:R-:W-:Y:S05]  /*a9d0*/  BSYNC B0 ;  /* 0x0000000000007941 */ /* 0x000fea0003800000 */
.L_x_13827:
[----:B------:R-:W-:-:S04]  /*a9e0*/  IMAD R139, R139, R2, -R0 ;  /* 0x000000028b8b7224 */ /* 0x000fc800078e0a00 */
[----:B------:R-:W-:-:S05]  /*a9f0*/  IMAD R139, R8, -0x2, R139 ;  /* 0xfffffffe088b7824 */ /* 0x000fca00078e028b */
[----:B------:R-:W-:Y:S02]  /*aa00*/  VIADDMNMX R14, R139, R2, R14, PT ;  /* 0x000000028b0e7246 */ /* 0x000fe4000380010e */
[----:B------:R-:W-:-:S07]  /*aa10*/  VIMNMX R16, R16, R139, !PT ;  /* 0x0000008b10107248 */ /* 0x000fce0007fe0100 */
.L_x_13826:
        /* <DEDUP_REMOVED lines=88> */
[--C-:B------:R-:W-:Y:S01]  /*afa0*/  FFMA.FTZ R33, R41, R0, -R20.reuse ;  /* 0x0000000029217223 */ /* 0x100fe20000010814 */
        /* <DEDUP_REMOVED lines=87> */
[-CC-:B------:R-:W-:Y:S01]  /*b520*/  FFMA.FTZ R71, R61, R0.reuse, -R20.reuse ;  /* 0x000000003d477223 */ /* 0x180fe20000010814 */
        /* <DEDUP_REMOVED lines=42> */
[----:B------:R-:W-:Y:S01]  /*b7d0*/  FFMA.FTZ R5, R85, R0, -R20 ;  /* 0x0000000055057223 */ /* 0x000fe20000010814 */
        /* <DEDUP_REMOVED lines=13> */
[----:B------:R-:W-:Y:S02]  /*b8b0*/  FMUL.FTZ R16, R13, R0 ;  /* 0x000000000d107220 */ /* 0x000fe40000410000 */
[----:B------:R-:W-:Y:S03]  /*b8c0*/  MUFU.EX2 R57, R57 ;  /* 0x0000003900397308 */ /* 0x000fe60000000800 */
[----:B------:R-:W-:-:S05]  /*b8d0*/  FSEL R16, R16, RZ, P1 ;  /* 0x000000ff10107208 */ /* 0x000fca0000800000 */
[----:B------:R-:W0:Y:S01]  /*b8e0*/  MUFU.EX2 R14, R14 ;  /* 0x0000000e000e7308 */ /* 0x000e220000000800 */
[-CC-:B------:R-:W-:Y:S01]  /*b8f0*/  FFMA.FTZ R24, R31, R0.reuse, -R16.reuse ;  /* 0x000000001f187223 */ /* 0x180fe20000010810 */
[-CC-:B------:R-:W-:Y:S01]  /*b900*/  FFMA.FTZ R31, R39, R0.reuse, -R16.reuse ;  /* 0x00000000271f7223 */ /* 0x180fe20000010810 */
[----:B------:R-:W-:Y:S01]  /*b910*/  FSEL R39, R13, RZ, P1 ;  /* 0x000000ff0d277208 */ /* 0x000fe20000800000 */
[-CC-:B------:R-:W-:Y:S01]  /*b920*/  FFMA.FTZ R69, R151, R0.reuse, -R16.reuse ;  /* 0x0000000097457223 */ /* 0x180fe20000010810 */
[-CC-:B------:R-:W-:Y:S01]  /*b930*/  FFMA.FTZ R20, R27, R0.reuse, -R16.reuse ;  /* 0x000000001b147223 */ /* 0x180fe20000010810 */
[-CC-:B------:R-:W-:Y:S01]  /*b940*/  FFMA.FTZ R151, R137, R0.reuse, -R16.reuse ;  /* 0x0000000089977223 */ /* 0x180fe20000010810 */
[-C--:B------:R-:W-:Y:S01]  /*b950*/  FFMA.FTZ R26, R139, R0.reuse, -R16 ;  /* 0x000000008b1a7223 */ /* 0x080fe20000010810 */
        /* <DEDUP_REMOVED lines=8> */
[--C-:B------:R-:W-:Y:S01]  /*b9e0*/  FFMA.FTZ R143, R149, R0, -R16.reuse ;  /* 0x00000000958f7223 */ /* 0x100fe20000010810 */
[----:B------:R-:W-:Y:S01]  /*b9f0*/  MUFU.EX2 R69, R69 ;  /* 0x0000004500457308 */ /* 0x000fe20000000800 */
[----:B0-----:R-:W-:Y:S01]  /*ba00*/  FFMA.FTZ R37, R14, R4, R35 ;  /* 0x000000040e257223 */ /* 0x001fe20000010023 */
[-CC-:B------:R-:W-:Y:S01]  /*ba10*/  FFMA.FTZ R32, R47, R0.reuse, -R16.reuse ;  /* 0x000000002f207223 */ /* 0x180fe20000010810 */
[-CC-:B------:R-:W-:Y:S01]  /*ba20*/  FFMA.FTZ R137, R153, R0.reuse, -R16.reuse ;  /* 0x0000000099897223 */ /* 0x180fe20000010810 */
[-CC-:B------:R-:W-:Y:S01]  /*ba30*/  FFMA.FTZ R34, R51, R0.reuse, -R16.reuse ;  /* 0x0000000033227223 */ /* 0x180fe20000010810 */
[----:B------:R-:W-:Y:S01]  /*ba40*/  FADD.FTZ R37, R148, R37 ;  /* 0x0000002594257221 */ /* 0x000fe20000010000 */
[-CC-:B------:R-:W-:Y:S01]  /*ba50*/  FFMA.FTZ R139, R155, R0.reuse, -R16.reuse ;  /* 0x000000009b8b7223 */ /* 0x180fe20000010810 */
[-CC-:B------:R-:W-:Y:S01]  /*ba60*/  FFMA.FTZ R36, R55, R0.reuse, -R16.reuse ;  /* 0x0000000037247223 */ /* 0x180fe20000010810 */
[----:B------:R-:W0:Y:S01]  /*ba70*/  MUFU.EX2 R10, R10 ;  /* 0x0000000a000a7308 */ /* 0x000e220000000800 */
[----:B------:R-:W-:Y:S01]  /*ba80*/  FADD.FTZ R42, R150, R37 ;  /* 0x00000025962a7221 */ /* 0x000fe20000010000 */
[-CC-:B------:R-:W-:Y:S01]  /*ba90*/  FFMA.FTZ R38, R59, R0.reuse, -R16.reuse ;  /* 0x000000003b267223 */ /* 0x180fe20000010810 */
[-CC-:B------:R-:W-:Y:S01]  /*baa0*/  FFMA.FTZ R135, R41, R0.reuse, -R16.reuse ;  /* 0x0000000029877223 */ /* 0x180fe20000010810 */
[-C--:B------:R-:W-:Y:S01]  /*bab0*/  FFMA.FTZ R40, R63, R0.reuse, -R16 ;  /* 0x000000003f287223 */ /* 0x080fe20000010810 */
[----:B------:R-:W-:Y:S01]  /*bac0*/  FADD.FTZ R37, R147, R42 ;  /* 0x0000002a93257221 */ /* 0x000fe20000010000 */
        /* <DEDUP_REMOVED lines=8> */
[----:B------:R-:W3:Y:S01]  /*bb50*/  MUFU.EX2 R151, R151 ;  /* 0x0000009700977308 */ /* 0x000ee20000000800 */
[----:B0-----:R-:W-:-:S07]  /*bb60*/  FFMA.FTZ R3, R10, R3, R69 ;  /* 0x000000030a037223 */ /* 0x001fce0000010045 */
[----:B------:R-:W0:Y:S01]  /*bb70*/  MUFU.EX2 R26, R26 ;  /* 0x0000001a001a7308 */ /* 0x000e220000000800 */
[----:B-1----:R-:W-:-:S07]  /*bb80*/  FADD.FTZ R4, R20, R3 ;  /* 0x0000000314047221 */ /* 0x002fce0000010000 */
[----:B------:R-:W1:Y:S01]  /*bb90*/  MUFU.EX2 R27, R27 ;  /* 0x0000001b001b7308 */ /* 0x000e620000000800 */
[----:B---3--:R-:W-:Y:S01]  /*bba0*/  FADD.FTZ R3, R151, R4 ;  /* 0x0000000497037221 */ /* 0x008fe20000010000 */
[----:B------:R-:W-:-:S03]  /*bbb0*/  FADD.FTZ R4, R144, R37 ;  /* 0x0000002590047221 */ /* 0x000fc60000010000 */
[----:B------:R-:W-:-:S03]  /*bbc0*/  FADD.FTZ R3, R24, R3 ;  /* 0x0000000318037221 */ /* 0x000fc60000010000 */
[----:B------:R-:W3:Y:S01]  /*bbd0*/  MUFU.EX2 R28, R28 ;  /* 0x0000001c001c7308 */ /* 0x000ee20000000800 */
[----:B0-----:R-:W-:Y:S01]  /*bbe0*/  FADD.FTZ R42, R26, R3 ;  /* 0x000000031a2a7221 */ /* 0x001fe20000010000 */
[----:B------:R-:W-:-:S04]  /*bbf0*/  FADD.FTZ R3, R29, R4 ;  /* 0x000000041d037221 */ /* 0x000fc80000010000 */
[----:B------:R-:W-:Y:S02]  /*bc00*/  FADD.FTZ R4, R146, R3 ;  /* 0x0000000392047221 */ /* 0x000fe40000010000 */
[----:B------:R-:W0:Y:S01]  /*bc10*/  MUFU.EX2 R31, R31 ;  /* 0x0000001f001f7308 */ /* 0x000e220000000800 */
[----:B-1----:R-:W-:Y:S01]  /*bc20*/  FADD.FTZ R37, R27, R42 ;  /* 0x0000002a1b257221 */ /* 0x002fe20000010000 */
[----:B------:R-:W-:Y:S01]  /*bc30*/  FADD.FTZ R3, R21, R4 ;  /* 0x0000000415037221 */ /* 0x000fe20000010000 */
[----:B------:R-:W-:-:S03]  /*bc40*/  FFMA.FTZ R42, R67, R0, -R16 ;  /* 0x00000000432a7223 */ /* 0x000fc60000010810 */
[----:B------:R-:W-:Y:S02]  /*bc50*/  FADD.FTZ R4, R140, R3 ;  /* 0x000000038c047221 */ /* 0x000fe40000010000 */
[----:B------:R-:W1:Y:S01]  /*bc60*/  MUFU.EX2 R141, R141 ;  /* 0x0000008d008d7308 */ /* 0x000e620000000800 */
[----:B---3--:R-:W-:Y:S01]  /*bc70*/  FADD.FTZ R44, R28, R37 ;  /* 0x000000251c2c7221 */ /* 0x008fe20000010000 */
[----:B------:R-:W-:-:S06]  /*bc80*/  FADD.FTZ R37, R33, R4 ;  /* 0x0000000421257221 */ /* 0x000fcc0000010000 */
[----:B------:R-:W3:Y:S01]  /*bc90*/  MUFU.EX2 R30, R30 ;  /* 0x0000001e001e7308 */ /* 0x000ee20000000800 */
[----:B0-----:R-:W-:-:S07]  /*bca0*/  FADD.FTZ R44, R31, R44 ;  /* 0x0000002c1f2c7221 */ /* 0x001fce0000010000 */
[----:B------:R-:W0:Y:S01]  /*bcb0*/  MUFU.EX2 R143, R143 ;  /* 0x0000008f008f7308 */ /* 0x000e220000000800 */
[----:B-1----:R-:W-:Y:S01]  /*bcc0*/  FADD.FTZ R3, R141, R44 ;  /* 0x0000002c8d037221 */ /* 0x002fe20000010000 */
[----:B------:R-:W-:-:S04]  /*bcd0*/  FADD.FTZ R44, R142, R37 ;  /* 0x000000258e2c7221 */ /* 0x000fc80000010000 */
[----:B------:R-:W-:Y:S02]  /*bce0*/  FADD.FTZ R37, R15, R44 ;  /* 0x0000002c0f257221 */ /* 0x000fe40000010000 */
[----:B------:R-:W1:Y:S01]  /*bcf0*/  MUFU.EX2 R32, R32 ;  /* 0x0000002000207308 */ /* 0x000e620000000800 */
[----:B---3--:R-:W-:Y:S01]  /*bd00*/  FADD.FTZ R4, R30, R3 ;  /* 0x000000031e047221 */ /* 0x008fe20000010000 */
[----:B------:R-:W-:-:S04]  /*bd10*/  FADD.FTZ R44, R136, R37 ;  /* 0x00000025882c7221 */ /* 0x000fc80000010000 */
[----:B------:R-:W-:Y:S01]  /*bd20*/  FADD.FTZ R37, R19, R44 ;  /* 0x0000002c13257221 */ /* 0x000fe20000010000 */
[----:B------:R-:W-:Y:S01]  /*bd30*/  FFMA.FTZ R44, R75, R0, -R16 ;  /* 0x000000004b2c7223 */ /* 0x000fe20000010810 */
[----:B------:R-:W3:Y:S01]  /*bd40*/  MUFU.EX2 R137, R137 ;  /* 0x0000008900897308 */ /* 0x000ee20000000800 */
[----:B0-----:R-:W-:Y:S01]  /*bd50*/  FADD.FTZ R3, R143, R4 ;  /* 0x000000048f037221 */ /* 0x001fe20000010000 */
[----:B------:R-:W-:-:S04]  /*bd60*/  FADD.FTZ R46, R138, R37 ;  /* 0x000000258a2e7221 */ /* 0x000fc80000010000 */
[----:B------:R-:W-:Y:S02]  /*bd70*/  FADD.FTZ R37, R25, R46 ;  /* 0x0000002e19257221 */ /* 0x000fe40000010000 */
[----:B------:R-:W0:Y:S01]  /*bd80*/  MUFU.EX2 R34, R34 ;  /* 0x0000002200227308 */ /* 0x000e220000000800 */
[----:B-1----:R-:W-:Y:S01]  /*bd90*/  FADD.FTZ R4, R32, R3 ;  /* 0x0000000320047221 */ /* 0x002fe20000010000 */
[----:B------:R-:W-:-:S04]  /*bda0*/  FADD.FTZ R46, R132, R37 ;  /* 0x00000025842e7221 */ /* 0x000fc80000010000 */
[----:B------:R-:W-:Y:S01]  /*bdb0*/  FADD.FTZ R37, R45, R46 ;  /* 0x0000002e2d257221 */ /* 0x000fe20000010000 */
[----:B------:R-:W-:Y:S01]  /*bdc0*/  FFMA.FTZ R46, R79, R0, -R16 ;  /* 0x000000004f2e7223 */ /* 0x000fe20000010810 */
[----:B------:R-:W1:Y:S01]  /*bdd0*/  MUFU.EX2 R139, R139 ;  /* 0x0000008b008b7308 */ /* 0x000e620000000800 */
[----:B---3--:R-:W-:Y:S01]  /*bde0*/  FADD.FTZ R3, R137, R4 ;  /* 0x0000000489037221 */ /* 0x008fe20000010000 */
[----:B------:R-:W-:-:S04]  /*bdf0*/  FADD.FTZ R48, R134, R37 ;  /* 0x0000002586307221 */ /* 0x000fc80000010000 */
[----:B------:R-:W-:Y:S02]  /*be00*/  FADD.FTZ R37, R71, R48 ;  /* 0x0000003047257221 */ /* 0x000fe40000010000 */
[----:B------:R-:W3:Y:S01]  /*be10*/  MUFU.EX2 R36, R36 ;  /* 0x0000002400247308 */ /* 0x000ee20000000800 */
[----:B0-----:R-:W-:Y:S01]  /*be20*/  FADD.FTZ R4, R34, R3 ;  /* 0x0000000322047221 */ /* 0x001fe20000010000 */
[----:B------:R-:W-:-:S04]  /*be30*/  FADD.FTZ R48, R128, R37 ;  /* 0x0000002580307221 */ /* 0x000fc80000010000 */
[----:B------:R-:W-:Y:S01]  /*be40*/  FADD.FTZ R37, R65, R48 ;  /* 0x0000003041257221 */ /* 0x000fe20000010000 */
[-C--:B------:R-:W-:Y:S01]  /*be50*/  FFMA.FTZ R48, R83, R0.reuse, -R16 ;  /* 0x0000000053307223 */ /* 0x080fe20000010810 */
[----:B------:R-:W0:Y:S01]  /*be60*/  MUFU.EX2 R133, R133 ;  /* 0x0000008500857308 */ /* 0x000e220000000800 */
[----:B-1----:R-:W-:Y:S01]  /*be70*/  FADD.FTZ R3, R139, R4 ;  /* 0x000000048b037221 */ /* 0x002fe20000010000 */
[----:B------:R-:W-:Y:S01]  /*be80*/  FADD.FTZ R50, R130, R37 ;  /* 0x0000002582327221 */ /* 0x000fe20000010000 */
[----:B------:R-:W-:-:S03]  /*be90*/  FFMA.FTZ R16, R87, R0, -R16 ;  /* 0x0000000057107223 */ /* 0x000fc60000010810 */
[----:B------:R-:W-:Y:S02]  /*bea0*/  FADD.FTZ R37, R61, R50 ;  /* 0x000000323d257221 */ /* 0x000fe40000010000 */
[----:B------:R-:W1:Y:S01]  /*beb0*/  MUFU.EX2 R38, R38 ;  /* 0x0000002600267308 */ /* 0x000e620000000800 */
[----:B---3--:R-:W-:Y:S01]  /*bec0*/  FADD.FTZ R4, R36, R3 ;  /* 0x0000000324047221 */ /* 0x008fe20000010000 */
[----:B------:R-:W-:-:S04]  /*bed0*/  FADD.FTZ R50, R124, R37 ;  /* 0x000000257c327221 */ /* 0x000fc80000010000 */
[----:B------:R-:W-:Y:S02]  /*bee0*/  FADD.FTZ R37, R57, R50 ;  /* 0x0000003239257221 */ /* 0x000fe40000010000 */
        /* <DEDUP_REMOVED lines=44> */
.L_x_13830:
        /* <DEDUP_REMOVED lines=75> */
.L_x_13812:
[----:B------:R-:W-:Y:S06]  /*c660*/  BAR.ARV 0x8, 0x200 ;  /* 0x0208000000007b1d */ /* 0x000fec0000002000 */
[----:B------:R-:W-:Y:S05]  /*c670*/  @!P0 BRA `(.L_x_13832) ;  /* 0x0000000000048947 */ /* 0x000fea0003800000 */
[----:B------:R-:W-:Y:S01]  /*c680*/  BPT.TRAP 0x1 ;  /* 0x000000040000795c */ /* 0x000fe20000300000 */
.L_x_13832:
[----:B------:R-:W-:Y:S01]  /*c690*/  ULEA UR8, UR7, UR43, 0x3 ;  /* 0x0000002b07087291 */ /* 0x000fe2000f8e183f */
[----:B------:R-:W-:-:S05]  /*c6a0*/  IMAD.U32 R5, RZ, RZ, UR4 ;  /* 0x00000004ff057e24 */ /* 0x000fca000f8e00ff */
[----:B------:R-:W-:-:S04]  /*c6b0*/  SHF.L.U32 R5, R5, 0x1f, RZ ;  /* 0x0000001f05057819 */ /* 0x000fc800000006ff */
[----:B------:R0:W1:Y:S01]  /*c6c0*/  SYNCS.PHASECHK.TRANS64.TRYWAIT P1, [UR8+0x16850], R5 ;  /* 0x01685005ff0075a7 */ /* 0x0000620008020148 */
[----:B------:R-:W-:Y:S05]  /*c6d0*/  @!P0 BRA `(.L_x_13833) ;  /* 0x0000000000048947 */ /* 0x000fea0003800000 */
[----:B------:R-:W-:Y:S01]  /*c6e0*/  BPT.TRAP 0x1 ;  /* 0x000000040000795c */ /* 0x000fe20000300000 */
.L_x_13833:
[----:B-1----:R-:W-:Y:S05]  /*c6f0*/  @P1 BRA `(.L_x_13834) ;  /* 0x0000000000081947 */ /* 0x002fea0003800000 */
[----:B------:R-:W1:Y:S02]  /*c700*/  SYNCS.PHASECHK.TRANS64.TRYWAIT P1, [UR8+0x16850], R5 ;  /* 0x01685005ff0075a7 */ /* 0x000e640008020148 */
[----:B-1----:R-:W-:Y:S05]  /*c710*/  @!P1 BRA `(.L_x_13835) ;  /* 0x0000005c00409947 */ /* 0x002fea0003800000 */
.L_x_13834:
[----:B------:R-:W-:Y:S01]  /*c720*/  UIADD3 UR43, UR43, 0x400, URZ ;  /* 0x000004002b2b7890 */ /* 0x000fe2000fffe03f */
[----:B------:R-:W-:Y:S01]  /*c730*/  WARPGROUP.ARRIVE ;  /* 0x00000000000079c5 */ /* 0x000fe20000000000 */
[----:B01----:R-:W0:Y:S02]  /*c740*/  SHFL.BFLY PT, R5, R4, 0x2, 0x1f ;  /* 0x0c401f0004057f89 */ /* 0x003e2400000e0000 */
[----:B------:R-:W-:Y:S02]  /*c750*/  USHF.R.U32.HI UR43, URZ, 0x4, UR43 ;  /* 0x000000043f2b7899 */ /* 0x000fe4000801162b */
[----:B------:R-:W1:Y:S02]  /*c760*/  SHFL.BFLY PT, R6, R3, 0x2, 0x1f ;  /* 0x0c401f0003067f89 */ /* 0x000e6400000e0000 */
[----:B------:R-:W-:-:S04]  /*c770*/  ULOP3.LUT UR4, UR43, 0x3fff, URZ, 0xc0, !UPT ;  /* 0x00003fff2b047892 */ /* 0x000fc8000f8ec03f */
[----:B------:R-:W-:-:S03]  /*c780*/  ULEA UR4, UR7, UR4, 0xa ;  /* 0x0000000407047291 */ /* 0x000fc6000f8e503f */
[----:B------:R-:W-:-:S04]  /*c790*/  UMOV UR7, 0x40000040 ;  /* 0x4000004000077882 */ /* 0x000fc80000000000 */
[----:B------:R-:W-:Y:S02]  /*c7a0*/  UMOV UR6, UR4 ;  /* 0x0000000400067c82 */ /* 0x000fe40008000000 */
[----:B------:R-:W-:Y:S01]  /*c7b0*/  HGMMA.64x64x16.F32.BF16 R88, R148, gdesc[UR4].tnspB, R88, gsb0 ;  /* 0x40e0000494587df0 */ /* 0x000fe20008001858 */
[----:B------:R-:W-:Y:S01]  /*c7c0*/  UIADD3 UR6, UR4, 0x80, URZ ;  /* 0x0000008004067890 */ /* 0x000fe2000fffe03f */
[----:B------:R-:W-:Y:S01]  /*c7d0*/  UMOV UR7, 0x40000040 ;  /* 0x4000004000077882 */ /* 0x000fe20000000000 */
[----:B0-----:R-:W-:Y:S01]  /*c7e0*/  FADD.FTZ R5, R5, R4 ;  /* 0x0000000405057221 */ /* 0x001fe20000010000 */
[----:B------:R-:W-:Y:S02]  /*c7f0*/  IMAD.MOV.U32 R4, RZ, RZ, -0x800000 ;  /* 0xff800000ff047424 */ /* 0x000fe400078e00ff */
[----:B-1----:R-:W-:Y:S01]  /*c800*/  FADD.FTZ R7, R6, R3 ;  /* 0x0000000306077221 */ /* 0x002fe20000010000 */
[----:B------:R-:W-:Y:S01]  /*c810*/  IMAD.MOV.U32 R3, RZ, RZ, -0x800000 ;  /* 0xff800000ff037424 */ /* 0x000fe200078e00ff */
[----:B------:R-:W0:Y:S04]  /*c820*/  SHFL.BFLY PT, R6, R5, 0x1, 0x1f ;  /* 0x0c201f0005067f89 */ /* 0x000e2800000e0000 */
[----:B------:R-:W2:Y:S01]  /*c830*/  SHFL.BFLY PT, R8, R7, 0x1, 0x1f ;  /* 0x0c201f0007087f89 */ /* 0x000ea200000e0000 */
[----:B0-----:R-:W-:Y:S01]  /*c840*/  FADD.FTZ R10, R5, R6 ;  /* 0x00000006050a7221 */ /* 0x001fe20000010000 */
[----:B--2---:R-:W-:-:S04]  /*c850*/  FADD.FTZ R11, R7, R8 ;  /* 0x00000008070b7221 */ /* 0x004fc80000010000 */
        /* <DEDUP_REMOVED lines=50> */
.L_x_13836:
        /* <DEDUP_REMOVED lines=36> */
.L_x_13758:
        /* <DEDUP_REMOVED lines=19> */
[----:B------:R-:W3:Y:S01]  /*cef0*/  S2UR UR11, SR_CTAID.Y ;  /* 0x00000000000b79c3 */ /* 0x000ee20000002600 */
[----:B------:R-:W-:Y:S01]  /*cf00*/  IMAD.HI R0, R2, 0x55555556, RZ ;  /* 0x5555555602007827 */ /* 0x000fe200078e02ff */
[----:B------:R-:W-:Y:S02]  /*cf10*/  UIADD3 UR6, UR5, UR6, URZ ;  /* 0x0000000605067290 */ /* 0x000fe4000fffe03f */
[----:B------:R-:W-:Y:S01]  /*cf20*/  SHF.R.S32.HI R7, RZ, 0x1f, R22 ;  /* 0x0000001fff077819 */ /* 0x000fe20000011416 */
[----:B------:R-:W-:-:S03]  /*cf30*/  IMAD.IADD R23, R23, 0x1, -R10 ;  /* 0x0000000117177824 */ /* 0x000fc600078e0a0a */
[----:B------:R-:W-:Y:S01]  /*cf40*/  BAR.SYNC.DEFER_BLOCKING 0x1, 0x180 ;  /* 0x0046000000007b1d */ /* 0x000fe20000010000 */
[----:B0-----:R-:W-:Y:S02]  /*cf50*/  ISETP.NE.AND P0, PT, R17, 0x1, PT ;  /* 0x000000011100780c */ /* 0x001fe40003f05270 */
[CC--:B------:R-:W-:Y:S02]  /*cf60*/  LEA.HI R24, R7.reuse, R22.reuse, RZ, 0x2 ;  /* 0x0000001607187211 */ /* 0x0c0fe400078f10ff */
[----:B------:R-:W-:-:S03]  /*cf70*/  LEA.HI R7, R7, R22, RZ, 0x5 ;  /* 0x0000001607077211 */ /* 0x000fc600078f28ff */
[----:B------:R-:W3:Y:S01]  /*cf80*/  LDC R21, c[0x0][0xc50] ;  /* 0x00031400ff157b82 */ /* 0x000ee20000000800 */
[--C-:B------:R-:W-:Y:S01]  /*cf90*/  SHF.R.S32.HI R6, RZ, 0x2, R24.reuse ;  /* 0x00000002ff067819 */ /* 0x100fe20000011418 */
[----:B------:R-:W-:Y:S01]  /*cfa0*/  ULDC.64 UR8, c[0x0][0xb38] ;  /* 0x0002ce0000087ab9 */ /* 0x000fe20000000a00 */
[----:B------:R-:W-:Y:S01]  /*cfb0*/  SHF.R.S32.HI R5, RZ, 0x1f, R24 ;  /* 0x0000001fff057819 */ /* 0x000fe20000011418 */
[----:B------:R-:W-:Y:S01]  /*cfc0*/  UIMAD UR7, UR7, UR8, URZ ;  /* 0x00000008070772a4 */ /* 0x000fe2000f8e023f */
[----:B------:R-:W-:Y:S01]  /*cfd0*/  SHF.R.S32.HI R7, RZ, 0x5, R7 ;  /* 0x00000005ff077819 */ /* 0x000fe20000011407 */
[----:B--2---:R-:W-:Y:S01]  /*cfe0*/  USHF.R.S32.HI UR10, URZ, 0x1f, UR12 ;  /* 0x0000001f3f0a7899 */ /* 0x004fe2000801140c */
[----:B------:R-:W-:Y:S01]  /*cff0*/  LEA.HI R8, R5, R6, RZ, 0x3 ;  /* 0x0000000605087211 */ /* 0x000fe200078f18ff */
[----:B------:R-:W0:Y:S01]  /*d000*/  LDC.64 R14, c[0x0][0xb40] ;  /* 0x0002d000ff0e7b82 */ /* 0x000e220000000a00 */
[----:B------:R-:W-:Y:S02]  /*d010*/  LEA.HI R5, R0, R0, RZ, 0x1 ;  /* 0x0000000000057211 */ /* 0x000fe400078f08ff */
[----:B------:R-:W-:-:S03]  /*d020*/  LOP3.LUT R11, R8, 0xfffffff8, RZ, 0xc0, !PT ;  /* 0xfffffff8080b7812 */ /* 0x000fc600078ec0ff */
[----:B------:R-:W-:Y:S01]  /*d030*/  IMAD R9, R5, -0x3, R2 ;  /* 0xfffffffd05097824 */ /* 0x000fe200078e0202 */
[----:B------:R-:W-:Y:S01]  /*d040*/  LEA.HI R2, R23, R23, RZ, 0x1 ;  /* 0x0000001717027211 */ /* 0x000fe200078f08ff */
[----:B------:R-:W-:Y:S01]  /*d050*/  IMAD.IADD R0, R6, 0x1, -R11 ;  /* 0x0000000106007824 */ /* 0x000fe200078e0a0b */
[----:B------:R-:W2:Y:S01]  /*d060*/  @P0 LDC R5, c[0x0][0xbec] ;  /* 0x0002fb00ff050b82 */ /* 0x000ea20000000800 */
[----:B------:R-:W-:Y:S01]  /*d070*/  IMAD.U32 R6, RZ, RZ, UR4 ;  /* 0x00000004ff067e24 */ /* 0x000fe2000f8e00ff */
[----:B------:R-:W-:Y:S01]  /*d080*/  LOP3.LUT R2, R2, 0x1ffffffe, RZ, 0xc0, !PT ;  /* 0x1ffffffe02027812 */ /* 0x000fe200078ec0ff */
[----:B------:R-:W-:Y:S02]  /*d090*/  IMAD R0, R7, 0x10, R0 ;  /* 0x0000001007007824 */ /* 0x000fe400078e0200 */
[----:B------:R-:W-:Y:S01]  /*d0a0*/  IMAD.U32 R7, RZ, RZ, UR5 ;  /* 0x00000005ff077e24 */ /* 0x000fe2000f8e00ff */
[----:B------:R-:W-:Y:S01]  /*d0b0*/  UIMAD.WIDE.U32 UR4, UR39, UR8, URZ ;  /* 0x00000008270472a5 */ /* 0x000fe2000f8e003f */
[----:B------:R-:W-:Y:S01]  /*d0c0*/  IMAD.IADD R23, R23, 0x1, -R2 ;  /* 0x0000000117177824 */ /* 0x000fe200078e0a02 */
[----:B------:R-:W4:Y:S01]  /*d0d0*/  LDC.64 R10, c[0x0][0xbd8] ;  /* 0x0002f600ff0a7b82 */ /* 0x000f220000000a00 */
[----:B------:R-:W-:-:S02]  /*d0e0*/  IMAD R0, R9, 0x40, R0 ;  /* 0x0000004009007824 */ /* 0x000fc400078e0200 */
[----:B------:R-:W-:Y:S01]  /*d0f0*/  IMAD.U32 R7, RZ, RZ, UR6 ;  /* 0x00000006ff077e24 */ /* 0x000fe2000f8e00ff */
[----:B------:R-:W-:Y:S01]  /*d100*/  UIMAD UR6, UR39, UR9, UR7 ;  /* 0x00000009270672a4 */ /* 0x000fe2000f8e0207 */
[----:B------:R-:W-:Y:S02]  /*d110*/  IMAD R2, R23, 0x8, R0 ;  /* 0x0000000817027824 */ /* 0x000fe400078e0200 */
[----:B------:R-:W-:Y:S01]  /*d120*/  IMAD.U32 R9, RZ, RZ, UR5 ;  /* 0x00000005ff097e24 */ /* 0x000fe2000f8e00ff */
[----:B------:R-:W5:Y:S01]  /*d130*/  @P0 LDC R13, c[0x0][0xbf0] ;  /* 0x0002fc00ff0d0b82 */ /* 0x000f620000000800 */
[----:B-1----:R-:W-:Y:S01]  /*d140*/  IMAD R2, R19, 0xc0, R2 ;  /* 0x000000c013027824 */ /* 0x002fe200078e0202 */
[----:B------:R-:W-:Y:S01]  /*d150*/  UIADD3 UR6, UR5, UR6, URZ ;  /* 0x0000000605067290 */ /* 0x000fe2000fffe03f */
[----:B0-----:R-:W-:Y:S01]  /*d160*/  IMAD R12, R14, UR10, RZ ;  /* 0x0000000a0e0c7c24 */ /* 0x001fe2000f8e02ff */
[----:B------:R-:W-:Y:S01]  /*d170*/  ULDC.64 UR8, c[0x0][0xb28] ;  /* 0x0002ca0000087ab9 */ /* 0x000fe20000000a00 */
[----:B---3--:R-:W-:-:S02]  /*d180*/  IMAD R21, R21, R16, UR11 ;  /* 0x0000000b15157e24 */ /* 0x008fc4000f8e0210 */
[----:B------:R-:W-:Y:S01]  /*d190*/  IMAD R0, R19, 0xc0, R0 ;  /* 0x000000c013007824 */ /* 0x000fe200078e0200 */
[----:B------:R-:W0:Y:S01]  /*d1a0*/  @P0 LDC R25, c[0x0][0xbec] ;  /* 0x0002fb00ff190b82 */ /* 0x000e220000000800 */
[----:B------:R-:W-:Y:S01]  /*d1b0*/  IMAD.U32 R9, RZ, RZ, UR6 ;  /* 0x00000006ff097e24 */ /* 0x000fe2000f8e00ff */
[----:B------:R-:W-:Y:S01]  /*d1c0*/  ULDC.64 UR6, c[0x0][0xb48] ;  /* 0x0002d20000067ab9 */ /* 0x000fe20000000a00 */
[----:B------:R-:W-:-:S05]  /*d1d0*/  VIADD R16, R0, 0x8 ;  /* 0x0000000800107836 */ /* 0x000fca0000000000 */
[----:B------:R-:W1:Y:S01]  /*d1e0*/  @P0 LDC R18, c[0x0][0xbf0] ;  /* 0x0002fc00ff120b82 */ /* 0x000e620000000800 */
[C---:B----4-:R-:W-:Y:S02]  /*d1f0*/  IMAD R8, R10.reuse, UR10, RZ ;  /* 0x0000000a0a087c24 */ /* 0x050fe4000f8e02ff */
[----:B------:R-:W-:-:S04]  /*d200*/  IMAD.WIDE.U32 R6, R10, UR12, R6 ;  /* 0x0000000c0a067c25 */ /* 0x000fc8000f8e0006 */
[----:B--2---:R-:W-:-:S04]  /*d210*/  @P0 IMAD.HI.U32 R10, R2, R5, RZ ;  /* 0x00000005020a0227 */ /* 0x004fc800078e00ff */
[----:B------:R-:W-:Y:S02]  /*d220*/  IMAD R11, R11, UR12, R8 ;  /* 0x0000000c0b0b7c24 */ /* 0x000fe4000f8e0208 */
[----:B------:R-:W-:Y:S01]  /*d230*/  IMAD.U32 R8, RZ, RZ, UR4 ;  /* 0x00000004ff087e24 */ /* 0x000fe2000f8e00ff */
[----:B------:R-:W-:Y:S01]  /*d240*/  ULDC.64 UR4, c[0x0][0xbe0] ;  /* 0x0002f80000047ab9 */ /* 0x000fe20000000a00 */
[----:B------:R-:W-:Y:S01]  /*d250*/  IMAD.MOV.U32 R5, RZ, RZ, R2 ;  /* 0x000000ffff057224 */ /* 0x000fe200078e0002 */
[----:B-----5:R-:W-:Y:S01]  /*d260*/  @P0 SHF.R.U32.HI R5, RZ, R13, R10 ;  /* 0x0000000dff050219 */ /* 0x020fe2000001160a */
[----:B------:R-:W-:Y:S01]  /*d270*/  IMAD R13, R15, UR12, R12 ;  /* 0x0000000c0f0d7c24 */ /* 0x000fe2000f8e020c */
[----:B------:R-:W-:Y:S01]  /*d280*/  SHF.R.S32.HI R12, RZ, 0x1f, R21 ;  /* 0x0000001fff0c7819 */ /* 0x000fe20000011415 */
[----:B------:R-:W-:-:S04]  /*d290*/  IMAD.WIDE.U32 R8, R14, UR12, R8 ;  /* 0x0000000c0e087c25 */ /* 0x000fc8000f8e0008 */
[----:B------:R-:W-:Y:S02]  /*d2a0*/  IMAD.IADD R7, R7, 0x1, R11 ;  /* 0x0000000107077824 */ /* 0x000fe400078e020b */
[----:B0-----:R-:W-:-:S04]  /*d2b0*/  @P0 IMAD.HI.U32 R25, R2, R25, RZ ;  /* 0x0000001902190227 */ /* 0x001fc800078e00ff */
[----:B------:R-:W-:Y:S02]  /*d2c0*/  IMAD.IADD R9, R9, 0x1, R13 ;  /* 0x0000000109097824 */ /* 0x000fe400078e020d */
[----:B------:R-:W-:Y:S02]  /*d2d0*/  IMAD R13, R12, UR6, RZ ;  /* 0x000000060c0d7c24 */ /* 0x000fe4000f8e02ff */
[----:B------:R-:W-:-:S04]  /*d2e0*/  IMAD.WIDE.U32 R6, R21, UR4, R6 ;  /* 0x0000000415067c25 */ /* 0x000fc8000f8e0006 */
[----:B------:R-:W-:Y:S01]  /*d2f0*/  IMAD.MOV.U32 R11, RZ, RZ, R2 ;  /* 0x000000ffff0b7224 */ /* 0x000fe200078e0002 */
[----:B-1----:R-:W-:Y:S01]  /*d300*/  @P0 SHF.R.U32.HI R11, RZ, R18, R25 ;  /* 0x00000012ff0b0219 */ /* 0x002fe20000011619 */
        /* <DEDUP_REMOVED lines=29> */
[----:B------:R-:W-:Y:S01]  /*d4e0*/  ULDC UR6, c[0x0][0xa88] ;  /* 0x0002a20000067ab9 */ /* 0x000fe20000000800 */
[----:B------:R-:W-:Y:S02]  /*d4f0*/  IMAD.IADD R7, R7, 0x1, R11 ;  /* 0x0000000107077824 */ /* 0x000fe400078e020b */
[C---:B------:R-:W-:Y:S02]  /*d500*/  IMAD R5, R13.reuse, UR9, R10 ;  /* 0x000000090d057c24 */ /* 0x040fe4000f8e020a */
[----:B------:R-:W-:Y:S01]  /*d510*/  IMAD.WIDE.U32 R8, R13, UR8, R8 ;  /* 0x000000080d087c25 */ /* 0x000fe2000f8e0008 */
[----:B------:R-:W-:Y:S01]  /*d520*/  ULDC.64 UR8, c[0x0][0xb00] ;  /* 0x0002c00000087ab9 */ /* 0x000fe20000000a00 */
[----:B------:R-:W-:Y:S01]  /*d530*/  LEA.HI.X R10, R6, UR7, R7, 0x2, P0 ;  /* 0x00000007060a7c11 */ /* 0x000fe200080f1407 */
[----:B0-----:R-:W-:Y:S01]  /*d540*/  ULEA UR4, UR5, UR4, 0x18 ;  /* 0x0000000405047291 */ /* 0x001fe2000f8ec03f */
[----:B------:R-:W-:Y:S01]  /*d550*/  IMAD.IADD R5, R9, 0x1, R5 ;  /* 0x0000000109057824 */ /* 0x000fe200078e0205 */
[----:B------:R-:W-:Y:S01]  /*d560*/  LEA R18, P1, R8, UR8, 0x2 ;  /* 0x0000000808127c11 */ /* 0x000fe2000f8210ff */
[----:B------:R-:W-:Y:S01]  /*d570*/  SHFL.IDX PT, R6, R2, RZ, 0x1c1f ;  /* 0x001c1fff02067589 */ /* 0x000fe200000e0000 */
[----:B------:R-:W-:Y:S01]  /*d580*/  IMAD R17, R17, UR6, RZ ;  /* 0x0000000611117c24 */ /* 0x000fe2000f8e02ff */
[----:B------:R-:W-:Y:S01]  /*d590*/  LOP3.LUT P0, RZ, R22, 0x3, RZ, 0xc0, !PT ;  /* 0x0000000316ff7812 */ /* 0x000fe2000780c0ff */
[----:B------:R-:W-:Y:S01]  /*d5a0*/  UIADD3 UR4, UR4, 0x16820, URZ ;  /* 0x0001682004047890 */ /* 0x000fe2000fffe03f */
[----:B------:R-:W-:Y:S01]  /*d5b0*/  LEA.HI.X R20, R8, UR9, R5, 0x2, P1 ;  /* 0x0000000908147c11 */ /* 0x000fe200088f1405 */
[----:B------:R-:W0:Y:S01]  /*d5c0*/  SHFL.IDX PT, R7, R10, RZ, 0x1c1f ;  /* 0x001c1fff0a077589 */ /* 0x000e2200000e0000 */
[-C--:B------:R-:W-:Y:S01]  /*d5d0*/  ISETP.GE.OR P1, PT, R0, R17.reuse, P0 ;  /* 0x000000110000720c */ /* 0x080fe20000726670 */
[----:B------:R-:W-:Y:S01]  /*d5e0*/  UPRMT UR4, URZ, 0x654, UR4 ;  /* 0x000006543f047896 */ /* 0x000fe20008000004 */
[-C--:B------:R-:W-:Y:S01]  /*d5f0*/  ISETP.GE.OR P0, PT, R16, R17.reuse, P0 ;  /* 0x000000111000720c */ /* 0x080fe20000706670 */
[----:B------:R-:W-:Y:S01]  /*d600*/  SHFL.IDX PT, R8, R2, 0x1, 0x1c1f ;  /* 0x003c1f0002087f89 */ /* 0x000fe200000e0000 */
[----:B------:R-:W-:-:S02]  /*d610*/  ISETP.GE.AND P2, PT, R0, R17, PT ;  /* 0x000000110000720c */ /* 0x000fc40003f46270 */
[----:B------:R-:W-:Y:S01]  /*d620*/  LOP3.LUT R5, R24, 0x7ffffffc, RZ, 0xc0, !PT ;  /* 0x7ffffffc18057812 */ /* 0x000fe200078ec0ff */
[----:B------:R-:W1:Y:S03]  /*d630*/  SHFL.IDX PT, R9, R10, 0x1, 0x1c1f ;  /* 0x003c1f000a097f89 */ /* 0x000e6600000e0000 */
[----:B------:R-:W-:Y:S01]  /*d640*/  SYNCS.ARRIVE.TRANS64.RED.A1T0 RZ, [UR4], RZ ;  /* 0x000000ffffff79a7 */ /* 0x000fe20008100404 */
[----:B------:R-:W-:Y:S01]  /*d650*/  IMAD.IADD R5, R22, 0x1, -R5 ;  /* 0x0000000116057824 */ /* 0x000fe200078e0a05 */
[----:B------:R2:W3:Y:S03]  /*d660*/  SHFL.IDX PT, R14, R18, RZ, 0x1c1f ;  /* 0x001c1fff120e7589 */ /* 0x0004e600000e0000 */
[----:B------:R-:W-:Y:S01]  /*d670*/  IMAD.SHL.U32 R19, R5, 0x2, RZ ;  /* 0x0000000205137824 */ /* 0x000fe200078e00ff */
[----:B------:R2:W4:Y:S04]  /*d680*/  SHFL.IDX PT, R15, R20, RZ, 0x1c1f ;  /* 0x001c1fff140f7589 */ /* 0x00052800000e0000 */
[----:B0-----:R2:W-:Y:S04]  /*d690*/  @!P1 ST.E desc[UR36][R6.64], R4 ;  /* 0x0000000406009985 */ /* 0x0015e8000c101924 */
[----:B-1----:R2:W-:Y:S01]  /*d6a0*/  @!P0 ST.E desc[UR36][R8.64], R3 ;  /* 0x0000000308008985 */ /* 0x0025e2000c101924 */
[----:B------:R-:W-:Y:S05]  /*d6b0*/  @P2 BRA `(.L_x_13839) ;  /* 0x0000000000b82947 */ /* 0x000fea0003800000 */
[----:B------:R-:W-:Y:S01]  /*d6c0*/  ULDC UR4, c[0x0][0xac8] ;  /* 0x0002b20000047ab9 */ /* 0x000fe20000000800 */
[C---:B------:R-:W-:Y:S01]  /*d6d0*/  VIADD R0, R19.reuse, 0x8 ;  /* 0x0000000813007836 */ /* 0x040fe20000000000 */
[C---:B------:R-:W-:Y:S01]  /*d6e0*/  ISETP.GE.AND P0, PT, R19.reuse, UR4, PT ;  /* 0x0000000413007c0c */ /* 0x040fe2000bf06270 */
[C---:B--2---:R-:W-:Y:S02]  /*d6f0*/  VIADD R4, R19.reuse, 0x10 ;  /* 0x0000001013047836 */ /* 0x044fe40000000000 */
[C---:B------:R-:W-:Y:S02]  /*d700*/  VIADD R5, R19.reuse, 0x18 ;  /* 0x0000001813057836 */ /* 0x040fe40000000000 */
[C---:B------:R-:W-:Y:S01]  /*d710*/  VIADD R6, R19.reuse, 0x20 ;  /* 0x0000002013067836 */ /* 0x040fe20000000000 */
[----:B------:R-:W-:Y:S01]  /*d720*/  ISETP.GE.AND P1, PT, R4, UR4, PT ;  /* 0x0000000404007c0c */ /* 0x000fe2000bf26270 */
[----:B------:R-:W-:Y:S01]  /*d730*/  VIADD R7, R19, 0x28 ;  /* 0x0000002813077836 */ /* 0x000fe20000000000 */
[----:B------:R-:W-:Y:S01]  /*d740*/  ISETP.GE.AND P2, PT, R5, UR4, PT ;  /* 0x0000000405007c0c */ /* 0x000fe2000bf46270 */
[C---:B------:R-:W-:Y:S01]  /*d750*/  VIADD R9, R19.reuse, 0x30 ;  /* 0x0000003013097836 */ /* 0x040fe20000000000 */
[----:B------:R-:W-:Y:S01]  /*d760*/  ISETP.GE.AND P3, PT, R6, UR4, PT ;  /* 0x0000000406007c0c */ /* 0x000fe2000bf66270 */
[----:B------:R-:W-:Y:S01]  /*d770*/  VIADD R11, R19, 0x38 ;  /* 0x00000038130b7836 */ /* 0x000fe20000000000 */
[----:B------:R-:W-:Y:S01]  /*d780*/  ISETP.GE.AND P4, PT, R7, UR4, PT ;  /* 0x0000000407007c0c */ /* 0x000fe2000bf86270 */
[----:B---34-:R-:W-:Y:S01]  /*d790*/  @!P0 IMAD.WIDE R2, R19, 0x4, R14 ;  /* 0x0000000413028825 */ /* 0x018fe200078e020e */
[----:B------:R-:W-:-:S02]  /*d7a0*/  ISETP.GE.AND P5, PT, R9, UR4, PT ;  /* 0x0000000409007c0c */ /* 0x000fc4000bfa6270 */
[----:B------:R-:W-:Y:S02]  /*d7b0*/  ISETP.GE.AND P6, PT, R11, UR4, PT ;  /* 0x000000040b007c0c */ /* 0x000fe4000bfc6270 */
[----:B------:R0:W-:Y:S01]  /*d7c0*/  @!P0 ST.E.64 desc[UR36][R2.64], R88 ;  /* 0x0000005802008985 */ /* 0x0001e2000c101b24 */
[----:B------:R-:W-:Y:S02]  /*d7d0*/  ISETP.GE.AND P0, PT, R0, UR4, PT ;  /* 0x0000000400007c0c */ /* 0x000fe4000bf06270 */
[----:B------:R-:W-:Y:S02]  /*d7e0*/  @!P1 LEA.HI R4, R4, R4, RZ, 0x1 ;  /* 0x0000000404049211 */ /* 0x000fe400078f08ff */
[----:B------:R-:W-:Y:S02]  /*d7f0*/  @!P3 LEA.HI R6, R6, R6, RZ, 0x1 ;  /* 0x000000060606b211 */ /* 0x000fe400078f08ff */
[----:B------:R-:W-:Y:S02]  /*d800*/  @!P4 LEA.HI R8, R7, R7, RZ, 0x1 ;  /* 0x000000070708c211 */ /* 0x000fe400078f08ff */
[----:B------:R-:W-:-:S02]  /*d810*/  @!P5 LEA.HI R10, R9, R9, RZ, 0x1 ;  /* 0x00000009090ad211 */ /* 0x000fc400078f08ff */
[----:B------:R-:W-:Y:S02]  /*d820*/  @!P6 LEA.HI R12, R11, R11, RZ, 0x1 ;  /* 0x0000000b0b0ce211 */ /* 0x000fe400078f08ff */
[----:B------:R-:W-:Y:S02]  /*d830*/  @!P3 LOP3.LUT R9, R6, 0xfffffffe, RZ, 0xc0, !PT ;  /* 0xfffffffe0609b812 */ /* 0x000fe400078ec0ff */
[----:B------:R-:W-:Y:S02]  /*d840*/  @!P0 LEA.HI R0, R0, R0, RZ, 0x1 ;  /* 0x0000000000008211 */ /* 0x000fe400078f08ff */
[----:B0-----:R-:W-:Y:S02]  /*d850*/  @!P2 LEA.HI R2, R5, R5, RZ, 0x1 ;  /* 0x000000050502a211 */ /* 0x001fe400078f08ff */
[----:B------:R-:W-:Y:S02]  /*d860*/  @!P0 LOP3.LUT R3, R0, 0xfffffffe, RZ, 0xc0, !PT ;  /* 0xfffffffe00038812 */ /* 0x000fe400078ec0ff */
[----:B------:R-:W-:-:S02]  /*d870*/  @!P1 LOP3.LUT R5, R4, 0xfffffffe, RZ, 0xc0, !PT ;  /* 0xfffffffe04059812 */ /* 0x000fc400078ec0ff */
[----:B------:R-:W-:Y:S01]  /*d880*/  @!P2 LOP3.LUT R7, R2, 0xfffffffe, RZ, 0xc0, !PT ;  /* 0xfffffffe0207a812 */ /* 0x000fe200078ec0ff */
[--C-:B------:R-:W-:Y:S01]  /*d890*/  @!P0 IMAD.WIDE R2, R3, 0x4, R14.reuse ;  /* 0x0000000403028825 */ /* 0x100fe200078e020e */
[----:B------:R-:W-:Y:S02]  /*d8a0*/  @!P4 LOP3.LUT R11, R8, 0xfffffffe, RZ, 0xc0, !PT ;  /* 0xfffffffe080bc812 */ /* 0x000fe400078ec0ff */
[----:B------:R-:W-:Y:S01]  /*d8b0*/  @!P5 LOP3.LUT R13, R10, 0xfffffffe, RZ, 0xc0, !PT ;  /* 0xfffffffe0a0dd812 */ /* 0x000fe200078ec0ff */
[--C-:B------:R-:W-:Y:S01]  /*d8c0*/  @!P1 IMAD.WIDE R4, R5, 0x4, R14.reuse ;  /* 0x0000000405049825 */ /* 0x100fe200078e020e */
[----:B------:R-:W-:Y:S01]  /*d8d0*/  @!P6 LOP3.LUT R21, R12, 0xfffffffe, RZ, 0xc0, !PT ;  /* 0xfffffffe0c15e812 */ /* 0x000fe200078ec0ff */
[----:B------:R0:W-:Y:S02]  /*d8e0*/  @!P0 ST.E.64 desc[UR36][R2.64], R92 ;  /* 0x0000005c02008985 */ /* 0x0001e4000c101b24 */
[--C-:B------:R-:W-:Y:S02]  /*d8f0*/  @!P2 IMAD.WIDE R6, R7, 0x4, R14.reuse ;  /* 0x000000040706a825 */ /* 0x100fe400078e020e */
[----:B------:R0:W-:Y:S02]  /*d900*/  @!P1 ST.E.64 desc[UR36][R4.64], R96 ;  /* 0x0000006004009985 */ /* 0x0001e4000c101b24 */
[----:B------:R-:W-:-:S02]  /*d910*/  @!P3 IMAD.WIDE R8, R9, 0x4, R14 ;  /* 0x000000040908b825 */ /* 0x000fc400078e020e */
[----:B------:R0:W-:Y:S02]  /*d920*/  @!P2 ST.E.64 desc[UR36][R6.64], R100 ;  /* 0x000000640600a985 */ /* 0x0001e4000c101b24 */
[--C-:B------:R-:W-:Y:S02]  /*d930*/  @!P4 IMAD.WIDE R10, R11, 0x4, R14.reuse ;  /* 0x000000040b0ac825 */ /* 0x100fe400078e020e */
[----:B------:R0:W-:Y:S02]  /*d940*/  @!P3 ST.E.64 desc[UR36][R8.64], R104 ;  /* 0x000000680800b985 */ /* 0x0001e4000c101b24 */
[--C-:B------:R-:W-:Y:S02]  /*d950*/  @!P5 IMAD.WIDE R12, R13, 0x4, R14.reuse ;  /* 0x000000040d0cd825 */ /* 0x100fe400078e020e */
[----:B------:R0:W-:Y:S02]  /*d960*/  @!P4 ST.E.64 desc[UR36][R10.64], R108 ;  /* 0x0000006c0a00c985 */ /* 0x0001e4000c101b24 */
[----:B------:R-:W-:-:S02]  /*d970*/  @!P6 IMAD.WIDE R14, R21, 0x4, R14 ;  /* 0x00000004150ee825 */ /* 0x000fc400078e020e */
[----:B------:R0:W-:Y:S04]  /*d980*/  @!P5 ST.E.64 desc[UR36][R12.64], R112 ;  /* 0x000000700c00d985 */ /* 0x0001e8000c101b24 */
[----:B------:R0:W-:Y:S02]  /*d990*/  @!P6 ST.E.64 desc[UR36][R14.64], R116 ;  /* 0x000000740e00e985 */ /* 0x0001e4000c101b24 */
.L_x_13839:
[----:B------:R-:W-:Y:S05]  /*d9a0*/  BSYNC B0 ;  /* 0x0000000000007941 */ /* 0x000fea0003800000 */
.L_x_13838:
        /* <DEDUP_REMOVED lines=18> */
[C---:B01----:R-:W-:Y:S02]  /*dad0*/  @!P0 IMAD.WIDE R2, R19.reuse, 0x4, R12 ;  /* 0x0000000413028825 */ /* 0x043fe400078e020c */
[----:B------:R-:W-:Y:S02]  /*dae0*/  @!P1 LEA.HI R0, R0, R0, RZ, 0x1 ;  /* 0x0000000000009211 */ /* 0x000fe400078f08ff */
[----:B------:R-:W-:Y:S01]  /*daf0*/  @!P2 LEA.HI R6, R6, R6, RZ, 0x1 ;  /* 0x000000060606a211 */ /* 0x000fe200078f08ff */
[----:B------:R0:W-:Y:S01]  /*db00*/  @!P0 ST.E.64 desc[UR36][R2.64], R90 ;  /* 0x0000005a02008985 */ /* 0x0001e2000c101b24 */
[----:B------:R-:W-:Y:S01]  /*db10*/  @!P1 LOP3.LUT R5, R0, 0xfffffffe, RZ, 0xc0, !PT ;  /* 0xfffffffe00059812 */ /* 0x000fe200078ec0ff */
[----:B------:R-:W-:Y:S01]  /*db20*/  VIADD R19, R19, 0x38 ;  /* 0x0000003813137836 */ /* 0x000fe20000000000 */
[----:B------:R-:W-:-:S02]  /*db30*/  @!P3 LEA.HI R0, R7, R7, RZ, 0x1 ;  /* 0x000000070700b211 */ /* 0x000fc400078f08ff */
[----:B------:R-:W-:Y:S01]  /*db40*/  @!P4 LEA.HI R8, R8, R8, RZ, 0x1 ;  /* 0x000000080808c211 */ /* 0x000fe200078f08ff */
[--C-:B------:R-:W-:Y:S01]  /*db50*/  @!P1 IMAD.WIDE R4, R5, 0x4, R12.reuse ;  /* 0x0000000405049825 */ /* 0x100fe200078e020c */
[----:B------:R-:W-:Y:S02]  /*db60*/  @!P5 LEA.HI R10, R9, R9, RZ, 0x1 ;  /* 0x00000009090ad211 */ /* 0x000fe400078f08ff */
[----:B---3--:R-:W-:Y:S02]  /*db70*/  @!P6 LEA.HI R14, R11, R11, RZ, 0x1 ;  /* 0x0000000b0b0ee211 */ /* 0x008fe400078f08ff */
[----:B------:R-:W-:Y:S01]  /*db80*/  @!P2 LOP3.LUT R7, R6, 0xfffffffe, RZ, 0xc0, !PT ;  /* 0xfffffffe0607a812 */ /* 0x000fe200078ec0ff */
[----:B------:R1:W-:Y:S01]  /*db90*/  @!P1 ST.E.64 desc[UR36][R4.64], R94 ;  /* 0x0000005e04009985 */ /* 0x0003e2000c101b24 */
[----:B------:R-:W-:Y:S02]  /*dba0*/  @!P3 LOP3.LUT R9, R0, 0xfffffffe, RZ, 0xc0, !PT ;  /* 0xfffffffe0009b812 */ /* 0x000fe400078ec0ff */
[----:B------:R-:W-:Y:S01]  /*dbb0*/  @!P4 LOP3.LUT R11, R8, 0xfffffffe, RZ, 0xc0, !PT ;  /* 0xfffffffe080bc812 */ /* 0x000fe200078ec0ff */
[----:B0-----:R-:W-:Y:S01]  /*dbc0*/  @!P2 IMAD.WIDE R2, R7, 0x4, R12 ;  /* 0x000000040702a825 */ /* 0x001fe200078e020c */
[----:B----4-:R-:W-:-:S02]  /*dbd0*/  @!P5 LOP3.LUT R15, R10, 0xfffffffe, RZ, 0xc0, !PT ;  /* 0xfffffffe0a0fd812 */ /* 0x010fc400078ec0ff */
[----:B------:R-:W-:Y:S01]  /*dbe0*/  @!P6 LOP3.LUT R17, R14, 0xfffffffe, RZ, 0xc0, !PT ;  /* 0xfffffffe0e11e812 */ /* 0x000fe200078ec0ff */
[--C-:B------:R-:W-:Y:S01]  /*dbf0*/  @!P4 IMAD.WIDE R6, R11, 0x4, R12.reuse ;  /* 0x000000040b06c825 */ /* 0x100fe200078e020c */
[----:B------:R0:W-:Y:S01]  /*dc00*/  @!P2 ST.E.64 desc[UR36][R2.64], R98 ;  /* 0x000000620200a985 */ /* 0x0001e2000c101b24 */
[----:B------:R-:W-:Y:S02]  /*dc10*/  ISETP.GE.AND P0, PT, R19, UR4, PT ;  /* 0x0000000413007c0c */ /* 0x000fe4000bf06270 */
[----:B------:R-:W-:-:S04]  /*dc20*/  @!P6 IMAD.WIDE R10, R17, 0x4, R12 ;  /* 0x00000004110ae825 */ /* 0x000fc800078e020c */
[----:B-1----:R-:W-:-:S04]  /*dc30*/  @!P3 IMAD.WIDE R4, R9, 0x4, R12 ;  /* 0x000000040904b825 */ /* 0x002fc800078e020c */
[----:B------:R-:W-:Y:S01]  /*dc40*/  @!P5 IMAD.WIDE R8, R15, 0x4, R12 ;  /* 0x000000040f08d825 */ /* 0x000fe200078e020c */
[----:B------:R0:W-:Y:S04]  /*dc50*/  @!P3 ST.E.64 desc[UR36][R4.64], R102 ;  /* 0x000000660400b985 */ /* 0x0001e8000c101b24 */
[----:B------:R0:W-:Y:S04]  /*dc60*/  @!P4 ST.E.64 desc[UR36][R6.64], R106 ;  /* 0x0000006a0600c985 */ /* 0x0001e8000c101b24 */
        /* <DEDUP_REMOVED lines=8> */
.L_x_13837:
        /* <DEDUP_REMOVED lines=59> */
.L_x_13748:
        /* <DEDUP_REMOVED lines=18> */
.L_x_13840:
[----:B------:R-:W-:Y:S01]  /*e1c0*/  ULDC UR7, c[0x0][0xc50] ;  /* 0x0003140000077ab9 */ /* 0x000fe20000000800 */
[----:B------:R-:W-:Y:S01]  /*e1d0*/  UMOV UR42, UR6 ;  /* 0x00000006002a7c82 */ /* 0x000fe20008000000 */
[----:B------:R-:W-:-:S11]  /*e1e0*/  UISETP.NE.AND UP0, UPT, UR7, 0x1, UPT ;  /* 0x000000010700788c */ /* 0x000fd6000bf05270 */
[----:B------:R-:W-:Y:S01]  /*e1f0*/  @UP0 ULDC UR4, c[0x0][0xc54] ;  /* 0x0003150000040ab9 */ /* 0x000fe20000000800 */
[----:B------:R-:W-:Y:S01]  /*e200*/  @UP0 ULDC UR8, c[0x0][0xc58] ;  /* 0x0003160000080ab9 */ /* 0x000fe20000000800 */
[----:B------:R-:W-:-:S04]  /*e210*/  UIMAD.WIDE.U32 UR4, UR6, UR4, URZ ;  /* 0x00000004060472a5 */ /* 0x000fc8000f8e003f */
[----:B------:R-:W-:-:S12]  /*e220*/  @UP0 USHF.R.U32.HI UR42, URZ, UR8, UR5 ;  /* 0x000000083f2a0299 */ /* 0x000fd80008011605 */
.L_x_13841:
        /* <DEDUP_REMOVED lines=53> */
.L_x_13844:
[----:B------:R-:W-:-:S11]  /*e580*/  UISETP.NE.AND UP0, UPT, UR5, 0x1, UPT ;  /* 0x000000010500788c */ /* 0x000fd6000bf05270 */
[----:B------:R-:W-:Y:S02]  /*e590*/  @UP0 ULDC.64 UR12, c[0x0][0x9e8] ;  /* 0x00027a00000c0ab9 */ /* 0x000fe40000000a00 */
[----:B------:R-:W-:-:S04]  /*e5a0*/  UIMAD.WIDE.U32 UR6, UR8, UR12, URZ ;  /* 0x0000000c080672a5 */ /* 0x000fc8000f8e003f */
[----:B------:R-:W-:-:S12]  /*e5b0*/  @UP0 USHF.R.U32.HI UR8, URZ, UR13, UR7 ;  /* 0x0000000d3f080299 */ /* 0x000fd80008011607 */
.L_x_13845:
[----:B------:R-:W-:-:S04]  /*e5c0*/  UIMAD UR8, UR8, UR5, UR5 ;  /* 0x00000005080872a4 */ /* 0x000fc8000f8e0205 */
[----:B------:R-:W-:-:S04]  /*e5d0*/  UISETP.LT.AND UP0, UPT, UR4, UR8, UPT ;  /* 0x000000080400728c */ /* 0x000fc8000bf01270 */
[----:B------:R-:W-:-:S12]  /*e5e0*/  USEL UR4, UR4, UR8, UP0 ;  /* 0x0000000804047287 */ /* 0x000fd80008000000 */
.L_x_13843:
        /* <DEDUP_REMOVED lines=26> */
.L_x_13847:
[----:B------:R-:W-:-:S11]  /*e790*/  UISETP.NE.AND UP0, UPT, UR5, 0x1, UPT ;  /* 0x000000010500788c */ /* 0x000fd6000bf05270 */
[----:B------:R-:W-:Y:S02]  /*e7a0*/  @UP0 ULDC.64 UR10, c[0x0][0x9e8] ;  /* 0x00027a00000a0ab9 */ /* 0x000fe40000000a00 */
[----:B------:R-:W-:-:S04]  /*e7b0*/  UIMAD.WIDE.U32 UR6, UR4, UR10, URZ ;  /* 0x0000000a040672a5 */ /* 0x000fc8000f8e003f */
[----:B------:R-:W-:-:S12]  /*e7c0*/  @UP0 USHF.R.U32.HI UR4, URZ, UR11, UR7 ;  /* 0x0000000b3f040299 */ /* 0x000fd80008011607 */
.L_x_13848:
[----:B------:R-:W-:-:S04]  /*e7d0*/  UIMAD UR4, UR4, UR5, URZ ;  /* 0x00000005040472a4 */ /* 0x000fc8000f8e023f */
[----:B------:R-:W-:-:S04]  /*e7e0*/  UISETP.LT.AND UP0, UPT, UR8, UR4, UPT ;  /* 0x000000040800728c */ /* 0x000fc8000bf01270 */
[----:B------:R-:W-:-:S12]  /*e7f0*/  USEL UR8, UR8, UR4, !UP0 ;  /* 0x0000000408087287 */ /* 0x000fd8000c000000 */
.L_x_13846:
        /* <DEDUP_REMOVED lines=44> */
.L_x_13849:
        /* <DEDUP_REMOVED lines=32> */
.L_x_13850:
        /* <DEDUP_REMOVED lines=20> */
.L_x_13852:
        /* <DEDUP_REMOVED lines=15> */
.L_x_13851:
        /* <DEDUP_REMOVED lines=8> */
[C---:B------:R-:W-:Y:S01]  /*ef70*/  LOP3.LUT R20, R23.reuse, 0x7f, RZ, 0xc0, !PT ;  /* 0x0000007f17147812 */ /* 0x040fe200078ec0ff */
[----:B------:R-:W-:Y:S01]  /*ef80*/  IMAD.SHL.U32 R26, R23, 0x10, RZ ;  /* 0x00000010171a7824 */ /* 0x000fe200078e00ff */
[----:B-1----:R-:W-:Y:S01]  /*ef90*/  ISETP.NE.AND P1, PT, R17, 0x1, PT ;  /* 0x000000011100780c */ /* 0x002fe20003f25270 */
[----:B------:R-:W-:Y:S01]  /*efa0*/  VIADD R0, R22, 0xffffffff ;  /* 0xffffffff16007836 */ /* 0x000fe20000000000 */
[----:B------:R-:W-:Y:S02]  /*efb0*/  SHF.R.U32.HI R4, RZ, 0x3, R20 ;  /* 0x00000003ff047819 */ /* 0x000fe40000011614 */
[----:B------:R-:W-:Y:S02]  /*efc0*/  LOP3.LUT R26, R26, 0x70, RZ, 0xc0, !PT ;  /* 0x000000701a1a7812 */ /* 0x000fe400078ec0ff */
[----:B------:R-:W-:Y:S01]  /*efd0*/  LOP3.LUT R16, R16, 0xfffffffb, RZ, 0xc0, !PT ;  /* 0xfffffffb10107812 */ /* 0x000fe200078ec0ff */
        /* <DEDUP_REMOVED lines=8> */
[----:B------:R-:W3:Y:S01]  /*f060*/  @!P0 LDC.64 R8, c[0x0][0x428] ;  /* 0x00010a00ff088b82 */ /* 0x000ee20000000a00 */
[----:B-1----:R-:W-:-:S07]  /*f070*/  @P1 IMAD.HI.U32 R2, R7, R4, RZ ;  /* 0x0000000407021227 */ /* 0x002fce00078e00ff */
[----:B------:R-:W1:Y:S01]  /*f080*/  @!P0 LDC.64 R4, c[0x0][0x418] ;  /* 0x00010600ff048b82 */ /* 0x000e620000000a00 */
[----:B0-----:R-:W-:-:S04]  /*f090*/  @P1 SHF.R.U32.HI R10, RZ, R3, R2 ;  /* 0x00000003ff0a1219 */ /* 0x001fc80000011602 */
[----:B------:R-:W-:Y:S02]  /*f0a0*/  @!P0 SHF.R.S32.HI R3, RZ, 0x1f, R10 ;  /* 0x0000001fff038819 */ /* 0x000fe4000001140a */
[----:B--2---:R-:W-:-:S05]  /*f0b0*/  SHF.R.S32.HI R6, RZ, 0x1f, R29 ;  /* 0x0000001fff067819 */ /* 0x004fca000001141d */
[----:B---3--:R-:W-:Y:S01]  /*f0c0*/  @!P0 IMAD R2, R6, R8, RZ ;  /* 0x0000000806028224 */ /* 0x008fe200078e02ff */
[----:B------:R0:W-:Y:S03]  /*f0d0*/  STL [R1], R6 ;  /* 0x0000000601007387 */ /* 0x0001e60000100800 */
[----:B------:R-:W-:Y:S02]  /*f0e0*/  @!P0 IMAD R9, R29, R9, R2 ;  /* 0x000000091d098224 */ /* 0x000fe400078e0202 */
[----:B------:R-:W-:-:S04]  /*f0f0*/  @!P0 IMAD.MOV.U32 R2, RZ, RZ, R10 ;  /* 0x000000ffff028224 */ /* 0x000fc800078e000a */
[----:B------:R-:W-:-:S04]  /*f100*/  @!P0 IMAD.WIDE.U32 R2, R29, R8, R2 ;  /* 0x000000081d028225 */ /* 0x000fc800078e0002 */
[----:B------:R-:W-:Y:S01]  /*f110*/  @!P0 IMAD.IADD R3, R3, 0x1, R9 ;  /* 0x0000000103038824 */ /* 0x000fe200078e0209 */
[----:B-1----:R-:W-:Y:S01]  /*f120*/  @!P0 LEA R4, P1, R2, R4, 0x2 ;  /* 0x0000000402048211 */ /* 0x002fe200078210ff */
[----:B0-----:R-:W-:-:S03]  /*f130*/  IMAD.MOV.U32 R6, RZ, RZ, RZ ;  /* 0x000000ffff067224 */ /* 0x001fc600078e00ff */
[----:B------:R-:W-:-:S05]  /*f140*/  @!P0 LEA.HI.X R5, R2, R5, R3, 0x2, P1 ;  /* 0x0000000502058211 */ /* 0x000fca00008f1403 */
[----:B------:R0:W5:Y:S01]  /*f150*/  @!P0 LDG.E R6, desc[UR36][R4.64] ;  /* 0x0000002404068981 */ /* 0x000162000c1e1900 */
[----:B------:R-:W-:-:S03]  /*f160*/  UMOV UR4, 0xffffffff ;  /* 0xffffffff00047882 */ /* 0x000fc60000000000 */
[----:B------:R-:W-:Y:S05]  /*f170*/  BRA.DIV UR4, `(.L_x_13853) ;  /* 0x0000003204c07947 */ /* 0x000fea000b800000 */
.L_x_13893:
[----:B------:R-:W-:Y:S01]  /*f180*/  ULOP3.LUT UR4, UR38, 0x2, URZ, 0xfc, !UPT ;  /* 0x0000000226047892 */ /* 0x000fe2000f8efc3f */
[----:B------:R-:W-:Y:S01]  /*f190*/  IMAD.U32 R28, RZ, RZ, UR42 ;  /* 0x0000002aff1c7e24 */ /* 0x000fe2000f8e00ff */
[----:B------:R-:W-:Y:S01]  /*f1a0*/  LOP3.LUT R16, R16, 0xfffffffd, RZ, 0xc0, !PT ;  /* 0xfffffffd10107812 */ /* 0x000fe200078ec0ff */
[----:B------:R-:W-:Y:S02]  /*f1b0*/  IMAD.SHL.U32 R8, R23, 0x8, RZ ;  /* 0x0000000817087824 */ /* 0x000fe400078e00ff */
[----:B------:R-:W-:Y:S01]  /*f1c0*/  IMAD.MOV R2, RZ, RZ, -R10 ;  /* 0x000000ffff027224 */ /* 0x000fe200078e0a0a */
[----:B------:R-:W-:Y:S01]  /*f1d0*/  SHF.R.S32.HI R28, RZ, 0x1f, R28 ;  /* 0x0000001fff1c7819 */ /* 0x000fe2000001141c */
[----:B------:R-:W-:Y:S01]  /*f1e0*/  IMAD.U32 R3, RZ, RZ, UR4 ;  /* 0x00000004ff037e24 */ /* 0x000fe2000f8e00ff */
[----:B------:R-:W-:Y:S01]  /*f1f0*/  LOP3.LUT R18, R8, 0x38, RZ, 0xc0, !PT ;  /* 0x0000003808127812 */ /* 0x000fe200078ec0ff */
[----:B0-----:R-:W-:Y:S02]  /*f200*/  IMAD R5, R17, R2, R7 ;  /* 0x0000000211057224 */ /* 0x001fe400078e0207 */
[----:B------:R-:W-:Y:S01]  /*f210*/  IMAD.MOV.U32 R27, RZ, RZ, R0 ;  /* 0x000000ffff1b7224 */ /* 0x000fe200078e0000 */
[----:B------:R-:W-:-:S13]  /*f220*/  ISETP.NE.AND P0, PT, R3, 0x3, PT ;  /* 0x000000030300780c */ /* 0x000fda0003f05270 */
[----:B------:R-:W-:Y:S01]  /*f230*/  @P0 LOP3.LUT R16, R16, 0x2, RZ, 0xfc, !PT ;  /* 0x0000000210100812 */ /* 0x000fe200078efcff */
[----:B------:R-:W-:Y:S06]  /*f240*/  @!P0 BRA `(.L_x_13854) ;  /* 0x0000000000048947 */ /* 0x000fec0003800000 */
[----:B------:R-:W-:Y:S01]  /*f250*/  BPT.TRAP 0x1 ;  /* 0x000000040000795c */ /* 0x000fe20000300000 */
.L_x_13854:
        /* <DEDUP_REMOVED lines=26> */
.L_x_13894:
        /* <DEDUP_REMOVED lines=14> */
[----:B------:R-:W-:Y:S02]  /*f4e0*/  IMAD.IADD R3, R3, 0x1, R5 ;  /* 0x0000000103037824 */ /* 0x000fe400078e0205 */
[----:B------:R-:W-:Y:S01]  /*f4f0*/  IMAD.U32 R5, RZ, RZ, UR4 ;  /* 0x00000004ff057e24 */ /* 0x000fe2000f8e00ff */
[----:B------:R-:W-:-:S03]  /*f500*/  UIMAD UR4, UR6, UR4, URZ ;  /* 0x00000004060472a4 */ /* 0x000fc6000f8e023f */
[----:B------:R-:W-:Y:S01]  /*f510*/  IMAD.WIDE.U32 R2, R5, UR42, R2 ;  /* 0x0000002a05027c25 */ /* 0x000fe2000f8e0002 */
[----:B------:R-:W-:Y:S01]  /*f520*/  UIMAD UR4, UR42, UR5, UR4 ;  /* 0x000000052a0472a4 */ /* 0x000fe2000f8e0204 */
[----:B------:R-:W-:Y:S01]  /*f530*/  LOP3.LUT R5, R8, 0x1c0, RZ, 0xc0, !PT ;  /* 0x000001c008057812 */ /* 0x000fe200078ec0ff */
[----:B------:R-:W-:-:S03]  /*f540*/  ULDC.64 UR6, c[0x0][0x2e8] ;  /* 0x0000ba0000067ab9 */ /* 0x000fc60000000a00 */
[----:B------:R-:W-:Y:S01]  /*f550*/  LOP3.LUT R8, R5, 0x38, R8, 0xf8, !PT ;  /* 0x0000003805087812 */ /* 0x000fe200078ef808 */
[----:B------:R-:W-:Y:S01]  /*f560*/  VIADD R3, R3, UR4 ;  /* 0x0000000403037c36 */ /* 0x000fe20008000000 */
[----:B------:R-:W-:Y:S01]  /*f570*/  ULDC UR4, c[0x0][0x2f4] ;  /* 0x0000bd0000047ab9 */ /* 0x000fe20000000800 */
[----:B------:R-:W-:Y:S01]  /*f580*/  IMAD R5, R0, R7, UR50 ;  /* 0x0000003200057e24 */ /* 0x000fe2000f8e0207 */
[----:B------:R-:W-:Y:S01]  /*f590*/  ISETP.GE.AND P3, PT, R18, UR4, PT ;  /* 0x0000000412007c0c */ /* 0x000fe2000bf66270 */
[----:B------:R-:W-:Y:S01]  /*f5a0*/  UMOV UR4, 0xffffffff ;  /* 0xffffffff00047882 */ /* 0x000fe20000000000 */
[----:B------:R-:W-:Y:S01]  /*f5b0*/  LEA R0, P0, R2, UR6, 0x1 ;  /* 0x0000000602007c11 */ /* 0x000fe2000f8008ff */
[----:B------:R-:W-:Y:S01]  /*f5c0*/  IMAD.IADD R5, R5, 0x1, -R10 ;  /* 0x0000000105057824 */ /* 0x000fe200078e0a0a */
[----:B------:R-:W-:Y:S01]  /*f5d0*/  LOP3.LUT R8, R8, 0x38, R23, 0x78, !PT ;  /* 0x0000003808087812 */ /* 0x000fe200078e7817 */
[----:B------:R-:W-:Y:S01]  /*f5e0*/  IMAD.SHL.U32 R23, R20, 0x8, RZ ;  /* 0x0000000814177824 */ /* 0x000fe200078e00ff */
[----:B------:R-:W-:-:S02]  /*f5f0*/  LEA.HI.X R4, R2, UR7, R3, 0x1, P0 ;  /* 0x0000000702047c11 */ /* 0x000fc400080f0c03 */
[----:B------:R-:W-:Y:S02]  /*f600*/  ISETP.GE.AND P0, PT, R5, 0x1, PT ;  /* 0x000000010500780c */ /* 0x000fe40003f06270 */
[----:B------:R-:W-:-:S03]  /*f610*/  LOP3.LUT R23, R8, 0x200, R23, 0xf8, !PT ;  /* 0x0000020008177812 */ /* 0x000fc600078ef817 */
[----:B------:R-:W-:Y:S01]  /*f620*/  @P3 LOP3.LUT R16, R16, 0x1, RZ, 0xfc, !PT ;  /* 0x0000000110103812 */ /* 0x000fe200078efcff */
[----:B------:R-:W-:Y:S07]  /*f630*/  BRA.DIV UR4, `(.L_x_13856) ;  /* 0x0000002e04c87947 */ /* 0x000fee000b800000 */
[----:B------:R-:W0:Y:S01]  /*f640*/  SHFL.IDX PT, R14, R0, RZ, 0x181f ;  /* 0x00181fff000e7589 */ /* 0x000e2200000e0000 */
[----:B------:R-:W-:-:S03]  /*f650*/  @P0 LEA R9, R23, UR48, 0x1 ;  /* 0x0000003017090c11 */ /* 0x000fc6000f8e08ff */
[----:B------:R-:W1:Y:S04]  /*f660*/  SHFL.IDX PT, R2, R4, RZ, 0x181f ;  /* 0x00181fff04027589 */ /* 0x000e6800000e0000 */
[----:B------:R-:W-:Y:S04]  /*f670*/  SHFL.IDX PT, R7, R4, 0x1, 0x181f ;  /* 0x00381f0004077f89 */ /* 0x000fe800000e0000 */
[----:B------:R-:W-:Y:S04]  /*f680*/  SHFL.IDX PT, R21, R0, 0x2, 0x181f ;  /* 0x00581f0000157f89 */ /* 0x000fe800000e0000 */
[----:B------:R-:W-:Y:S01]  /*f690*/  SHFL.IDX PT, R6, R4, 0x2, 0x181f ;  /* 0x00581f0004067f89 */ /* 0x000fe200000e0000 */
[----:B0-----:R-:W-:-:S05]  /*f6a0*/  @P0 LEA R14, P1, R18, R14, 0x1 ;  /* 0x0000000e120e0211 */ /* 0x001fca00078208ff */
[----:B-1----:R-:W-:Y:S01]  /*f6b0*/  @P0 IMAD.X R3, RZ, RZ, R2, P1 ;  /* 0x000000ffff030224 */ /* 0x002fe200008e0602 */
[C---:B------:R-:W-:Y:S01]  /*f6c0*/  ISETP.GE.AND P1, PT, R5.reuse, 0x21, PT ;  /* 0x000000210500780c */ /* 0x040fe20003f26270 */
[----:B------:R-:W-:Y:S02]  /*f6d0*/  @P0 IMAD.MOV.U32 R2, RZ, RZ, R14 ;  /* 0x000000ffff020224 */ /* 0x000fe400078e000e */
        /* <DEDUP_REMOVED lines=17> */
[C---:B------:R-:W-:Y:S02]  /*f7f0*/  @P0 LEA R8, R23.reuse, UR48, 0x1 ;  /* 0x0000003017080c11 */ /* 0x040fe4000f8e08ff */
[C---:B0-----:R-:W-:Y:S02]  /*f800*/  @P0 LEA R2, P2, R18.reuse, R14, 0x1 ;  /* 0x0000000e12020211 */ /* 0x041fe400078408ff */
[----:B------:R-:W0:Y:S02]  /*f810*/  SHFL.IDX PT, R14, R0, 0x5, 0x181f ;  /* 0x00b81f00000e7f89 */ /* 0x000e2400000e0000 */
[----:B------:R-:W-:Y:S01]  /*f820*/  @P1 LEA R21, R23, UR48, 0x1 ;  /* 0x0000003017151c11 */ /* 0x000fe2000f8e08ff */
[----:B-1----:R-:W-:Y:S02]  /*f830*/  @P0 IMAD.X R3, RZ, RZ, R7, P2 ;  /* 0x000000ffff030224 */ /* 0x002fe400010e0607 */
[----:B------:R-:W1:Y:S04]  /*f840*/  SHFL.IDX PT, R7, R4, 0x5, 0x181f ;  /* 0x00b81f0004077f89 */ /* 0x000e6800000e0000 */
[----:B------:R3:W-:Y:S02]  /*f850*/  @P0 LDGSTS.E.BYPASS.LTC128B.128 [R8+0xfc00], desc[UR36][R2.64], !P3 ;  /* 0x0fc0000002080fae */ /* 0x0007e4000d901d64 */
[----:B---3--:R-:W-:-:S02]  /*f860*/  @P1 LEA R2, P0, R18, R9, 0x1 ;  /* 0x0000000912021211 */ /* 0x008fc400078008ff */
[----:B------:R-:W3:Y:S03]  /*f870*/  SHFL.IDX PT, R9, R0, 0x6, 0x181f ;  /* 0x00d81f0000097f89 */ /* 0x000ee600000e0000 */
[----:B--2---:R-:W-:Y:S01]  /*f880*/  @P1 IMAD.X R3, RZ, RZ, R6, P0 ;  /* 0x000000ffff031224 */ /* 0x004fe200000e0606 */
        /* <DEDUP_REMOVED lines=14> */
.L_x_13912:
        /* <DEDUP_REMOVED lines=17> */
.L_x_13857:
[----:B------:R-:W-:Y:S01]  /*fa80*/  SYNCS.ARRIVE.TRANS64.A1T0 RZ, [UR48+0x16830], RZ ;  /* 0x016830ffffff79a7 */ /* 0x000fe20008100030 */
[----:B------:R-:W-:Y:S05]  /*fa90*/  WARPSYNC.ALL ;  /* 0x0000000000007948 */ /* 0x000fea0003800000 */
[----:B------:R-:W-:Y:S01]  /*faa0*/  UIADD3 UR5, UR48, 0x8400, URZ ;  /* 0x0000840030057890 */ /* 0x000fe2000fffe03f */
[----:B------:R-:W-:Y:S01]  /*fab0*/  R2UR UR4, R28 ;  /* 0x000000001c0472ca */ /* 0x000fe200000e0000 */
[----:B------:R-:W-:Y:S02]  /*fac0*/  ULDC.64 UR6, c[0x0][0x2d8] ;  /* 0x0000b60000067ab9 */ /* 0x000fe40000000a00 */
        /* <DEDUP_REMOVED lines=24> */
.L_x_13858:
[----:B------:R-:W-:Y:S01]  /*fc50*/  SHF.R.S32.HI R20, RZ, 0x1f, R25 ;  /* 0x0000001fff147819 */ /* 0x000fe20000011419 */
[----:B------:R-:W-:Y:S01]  /*fc60*/  ULDC.64 UR4, c[0x0][0x2e0] ;  /* 0x0000b80000047ab9 */ /* 0x000fe20000000a00 */
[----:B------:R-:W-:Y:S01]  /*fc70*/  UISETP.NE.AND UP0, UPT, UR51, URZ, UPT ;  /* 0x0000003f3300728c */ /* 0x000fe2000bf05270 */
[----:B------:R-:W-:Y:S01]  /*fc80*/  IMAD.U32 R4, RZ, RZ, UR40 ;  /* 0x00000028ff047e24 */ /* 0x000fe2000f8e00ff */
[----:B------:R-:W0:Y:S01]  /*fc90*/  LDC R9, c[0x0][0x448] ;  /* 0x00011200ff097b82 */ /* 0x000e220000000800 */
[----:B------:R-:W-:Y:S02]  /*fca0*/  IMAD R0, R20, UR4, RZ ;  /* 0x0000000414007c24 */ /* 0x000fe4000f8e02ff */
[----:B------:R-:W1:Y:S01]  /*fcb0*/  S2R R20, SR_TID.X ;  /* 0x0000000000147919 */ /* 0x000e620000002100 */
[----:B------:R-:W-:Y:S01]  /*fcc0*/  PLOP3.LUT P0, PT, PT, PT, UP0, 0x80, 0x0 ;  /* 0x000000000000781c */ /* 0x000fe20003f0f008 */
[----:B------:R-:W-:Y:S01]  /*fcd0*/  IMAD.U32 R3, RZ, RZ, UR49 ;  /* 0x00000031ff037e24 */ /* 0x000fe2000f8e00ff */
[----:B------:R-:W-:Y:S01]  /*fce0*/  PLOP3.LUT P1, PT, PT, PT, UP0, 0x80, 0x0 ;  /* 0x000000000000781c */ /* 0x000fe20003f2f008 */
[----:B------:R-:W-:Y:S01]  /*fcf0*/  IMAD.MOV.U32 R2, RZ, RZ, R4 ;  /* 0x000000ffff027224 */ /* 0x000fe200078e0004 */
[----:B------:R-:W-:Y:S01]  /*fd00*/  PLOP3.LUT P2, PT, PT, PT, UP0, 0x80, 0x0 ;  /* 0x000000000000781c */ /* 0x000fe20003f4f008 */
[----:B------:R-:W-:-:S02]  /*fd10*/  IMAD.U32 R5, RZ, RZ, UR41 ;  /* 0x00000029ff057e24 */ /* 0x000fc4000f8e00ff */
[----:B------:R-:W-:Y:S01]  /*fd20*/  IMAD.WIDE.U32 R2, R25, UR4, R2 ;  /* 0x0000000419027c25 */ /* 0x000fe2000f8e0002 */
[----:B------:R-:W-:-:S03]  /*fd30*/  @UP0 ULDC UR4, c[0x0][0x44c] ;  /* 0x0001130000040ab9 */ /* 0x000fc60000000800 */
[----:B------:R-:W-:Y:S01]  /*fd40*/  IMAD R5, R25, UR5, R0 ;  /* 0x0000000519057c24 */ /* 0x000fe2000f8e0200 */
[----:B------:R-:W-:-:S03]  /*fd50*/  @UP0 ULDC UR5, c[0x0][0x450] ;  /* 0x0001140000050ab9 */ /* 0x000fc60000000800 */
[----:B------:R-:W-:Y:S01]  /*fd60*/  IMAD.IADD R3, R3, 0x1, R5 ;  /* 0x0000000103037824 */ /* 0x000fe200078e0205 */
[----:B-1----:R-:W-:-:S04]  /*fd70*/  LOP3.LUT R20, R20, 0x7f, RZ, 0xc0, !PT ;  /* 0x0000007f14147812 */ /* 0x002fc800078ec0ff */
[----:B------:R-:W-:-:S04]  /*fd80*/  SHF.R.U32.HI R20, RZ, 0x3, R20 ;  /* 0x00000003ff147819 */ /* 0x000fc80000011614 */
[----:B------:R-:W-:-:S05]  /*fd90*/  IADD3 R4, R20, UR43, R26 ;  /* 0x0000002b14047c10 */ /* 0x000fca000fffe01a */
[C---:B------:R-:W-:Y:S01]  /*fda0*/  @P0 IMAD.HI.U32 R0, R4.reuse, UR4, RZ ;  /* 0x0000000404000c27 */ /* 0x040fe2000f8e00ff */
[----:B------:R-:W-:Y:S01]  /*fdb0*/  PLOP3.LUT P0, PT, PT, PT, UP0, 0x80, 0x0 ;  /* 0x000000000000781c */ /* 0x000fe20003f0f008 */
[----:B------:R-:W-:Y:S02]  /*fdc0*/  @UP0 ULDC UR4, c[0x0][0x44c] ;  /* 0x0001130000040ab9 */ /* 0x000fe40000000800 */
[----:B------:R-:W-:Y:S01]  /*fdd0*/  IMAD.MOV.U32 R5, RZ, RZ, R4 ;  /* 0x000000ffff057224 */ /* 0x000fe200078e0004 */
[----:B------:R-:W-:Y:S01]  /*fde0*/  @P1 SHF.R.U32.HI R5, RZ, UR5, R0 ;  /* 0x00000005ff051c19 */ /* 0x000fe20008011600 */
[----:B------:R-:W-:-:S04]  /*fdf0*/  VIADD R0, R4, 0x80 ;  /* 0x0000008004007836 */ /* 0x000fc80000000000 */
[----:B------:R-:W-:Y:S01]  /*fe00*/  @P2 IMAD.HI.U32 R6, R0, UR4, RZ ;  /* 0x0000000400062c27 */ /* 0x000fe2000f8e00ff */
[----:B------:R-:W-:-:S03]  /*fe10*/  @UP0 ULDC UR4, c[0x0][0x450] ;  /* 0x0001140000040ab9 */ /* 0x000fc60000000800 */
[--C-:B------:R-:W-:Y:S02]  /*fe20*/  IMAD.MOV R15, RZ, RZ, -R5.reuse ;  /* 0x000000ffff0f7224 */ /* 0x100fe400078e0a05 */
[----:B------:R-:W-:Y:S01]  /*fe30*/  IMAD.MOV.U32 R21, RZ, RZ, R0 ;  /* 0x000000ffff157224 */ /* 0x000fe200078e0000 */
[----:B------:R-:W-:Y:S01]  /*fe40*/  @P0 SHF.R.U32.HI R21, RZ, UR4, R6 ;  /* 0x00000004ff150c19 */ /* 0x000fe20008011606 */
[----:B0-----:R-:W-:Y:S01]  /*fe50*/  IMAD R15, R9, R15, R4 ;  /* 0x0000000f090f7224 */ /* 0x001fe200078e0204 */
[----:B------:R-:W-:Y:S01]  /*fe60*/  SHF.R.S32.HI R4, RZ, 0x1f, R5 ;  /* 0x0000001fff047819 */ /* 0x000fe20000011405 */
[----:B------:R-:W-:Y:S01]  /*fe70*/  ULDC.64 UR4, c[0x0][0x2d0] ;  /* 0x0000b40000047ab9 */ /* 0x000fe20000000a00 */
[--C-:B------:R-:W-:Y:S01]  /*fe80*/  SHF.R.S32.HI R8, RZ, 0x1f, R21.reuse ;  /* 0x0000001fff087819 */ /* 0x100fe20000011415 */
[----:B------:R-:W-:Y:S02]  /*fe90*/  IMAD.MOV R11, RZ, RZ, -R21 ;  /* 0x000000ffff0b7224 */ /* 0x000fe400078e0a15 */
[----:B------:R-:W-:-:S02]  /*fea0*/  IMAD R4, R4, UR4, RZ ;  /* 0x0000000404047c24 */ /* 0x000fc4000f8e02ff */
[----:B------:R-:W-:Y:S02]  /*feb0*/  IMAD R8, R8, UR4, RZ ;  /* 0x0000000408087c24 */ /* 0x000fe4000f8e02ff */
[----:B------:R-:W-:Y:S01]  /*fec0*/  IMAD R11, R9, R11, R0 ;  /* 0x0000000b090b7224 */ /* 0x000fe200078e0200 */
[----:B------:R-:W-:Y:S01]  /*fed0*/  SHF.R.S32.HI R0, RZ, 0x1f, R15 ;  /* 0x0000001fff007819 */ /* 0x000fe2000001140f */
[----:B------:R-:W-:Y:S02]  /*fee0*/  IMAD R13, R5, UR5, R4 ;  /* 0x00000005050d7c24 */ /* 0x000fe4000f8e0204 */
[----:B------:R-:W-:-:S04]  /*fef0*/  IMAD.WIDE.U32 R6, R21, UR4, R2 ;  /* 0x0000000415067c25 */ /* 0x000fc8000f8e0002 */
[----:B------:R-:W-:-:S04]  /*ff00*/  IMAD.WIDE.U32 R4, R5, UR4, R2 ;  /* 0x0000000405047c25 */ /* 0x000fc8000f8e0002 */
[----:B------:R-:W-:Y:S01]  /*ff10*/  IMAD R21, R21, UR5, R8 ;  /* 0x0000000515157c24 */ /* 0x000fe2000f8e0208 */
[----:B------:R-:W-:Y:S01]  /*ff20*/  ULDC.64 UR4, c[0x0][0x2c8] ;  /* 0x0000b20000047ab9 */ /* 0x000fe20000000a00 */
[----:B------:R-:W-:Y:S02]  /*ff30*/  IMAD.IADD R3, R5, 0x1, R13 ;  /* 0x0000000105037824 */ /* 0x000fe400078e020d */
[----:B------:R-:W-:Y:S02]  /*ff40*/  IMAD R0, R0, UR4, RZ ;  /* 0x0000000400007c24 */ /* 0x000fe4000f8e02ff */
[----:B------:R-:W-:Y:S02]  /*ff50*/  IMAD.MOV.U32 R2, RZ, RZ, R4 ;  /* 0x000000ffff027224 */ /* 0x000fe400078e0004 */
[C---:B------:R-:W-:Y:S01]  /*ff60*/  IMAD R13, R15.reuse, UR5, R0 ;  /* 0x000000050f0d7c24 */ /* 0x040fe2000f8e0200 */
[----:B------:R-:W-:Y:S01]  /*ff70*/  SHF.R.S32.HI R0, RZ, 0x1f, R11 ;  /* 0x0000001fff007819 */ /* 0x000fe2000001140b */
[----:B------:R-:W-:-:S04]  /*ff80*/  IMAD.WIDE.U32 R4, R15, UR4, R2 ;  /* 0x000000040f047c25 */ /* 0x000fc8000f8e0002 */
        /* <DEDUP_REMOVED lines=10> */
[----:B------:R-:W-:Y:S01]  /*10030*/  LEA R0, P0, R2, UR4, 0x1 ;  /* 0x0000000402007c11 */ /* 0x000fe2000f8008ff */
[----:B------:R-:W-:-:S03]  /*10040*/  ULDC UR4, c[0x0][0x2b8] ;  /* 0x0000ae0000047ab9 */ /* 0x000fc60000000800 */
[----:B------:R-:W-:Y:S02]  /*10050*/  LEA.HI.X R6, R2, UR5, R3, 0x1, P0 ;  /* 0x0000000502067c11 */ /* 0x000fe400080f0c03 */
[----:B------:R-:W-:Y:S01]  /*10060*/  ISETP.GE.AND P0, PT, R18, UR4, PT ;  /* 0x0000000412007c0c */ /* 0x000fe2000bf06270 */
[----:B------:R-:W-:-:S03]  /*10070*/  UMOV UR4, 0xffffffff ;  /* 0xffffffff00047882 */ /* 0x000fc60000000000 */
[----:B------:R-:W-:Y:S09]  /*10080*/  BRA.DIV UR4, `(.L_x_13859) ;  /* 0x0000002e04807947 */ /* 0x000ff2000b800000 */
[----:B------:R-:W0:Y:S01]  /*10090*/  S2R R3, SR_TID.X ;  /* 0x0000000000037919 */ /* 0x000e220000002100 */
[----:B------:R-:W-:Y:S02]  /*100a0*/  ULDC UR4, c[0x0][0x288] ;  /* 0x0000a20000047ab9 */ /* 0x000fe40000000800 */
[----:B------:R-:W-:Y:S01]  /*100b0*/  IMAD R5, R9, UR4, RZ ;  /* 0x0000000409057c24 */ /* 0x000fe2000f8e02ff */
[----:B------:R-:W1:Y:S04]  /*100c0*/  SHFL.IDX PT, R14, R7, RZ, 0x181f ;  /* 0x00181fff070e7589 */ /* 0x000e6800000e0000 */
[----:B------:R-:W2:Y:S04]  /*100d0*/  SHFL.IDX PT, R2, R8, RZ, 0x181f ;  /* 0x00181fff08027589 */ /* 0x000ea800000e0000 */
[----:B------:R-:W3:Y:S04]  /*100e0*/  SHFL.IDX PT, R21, R7, 0x1, 0x181f ;  /* 0x00381f0007157f89 */ /* 0x000ee800000e0000 */
[----:B------:R-:W4:Y:S04]  /*100f0*/  SHFL.IDX PT, R10, R8, 0x1, 0x181f ;  /* 0x00381f00080a7f89 */ /* 0x000f2800000e0000 */
[----:B------:R-:W-:Y:S01]  /*10100*/  SHFL.IDX PT, R9, R8, 0x2, 0x181f ;  /* 0x00581f0008097f89 */ /* 0x000fe200000e0000 */
[----:B0-----:R-:W-:-:S04]  /*10110*/  LOP3.LUT R3, R3, 0x7f, RZ, 0xc0, !PT ;  /* 0x0000007f03037812 */ /* 0x001fc800078ec0ff */
[----:B------:R-:W-:-:S05]  /*10120*/  SHF.R.U32.HI R3, RZ, 0x3, R3 ;  /* 0x00000003ff037819 */ /* 0x000fca0000011603 */
[----:B------:R-:W-:-:S04]  /*10130*/  VIADD R4, R3, UR43 ;  /* 0x0000002b03047c36 */ /* 0x000fc80008000000 */
[C---:B------:R-:W-:Y:S01]  /*10140*/  VIADD R12, R4.reuse, 0x10 ;  /* 0x00000010040c7836 */ /* 0x040fe20000000000 */
[----:B------:R-:W-:-:S04]  /*10150*/  ISETP.GE.AND P1, PT, R4, R5, PT ;  /* 0x000000050400720c */ /* 0x000fc80003f26270 */
[----:B------:R-:W-:Y:S01]  /*10160*/  ISETP.GE.AND P3, PT, R12, R5, PT ;  /* 0x000000050c00720c */ /* 0x000fe20003f66270 */
[----:B------:R-:W-:-:S08]  /*10170*/  VIADD R12, R4, 0x20 ;  /* 0x00000020040c7836 */ /* 0x000fd00000000000 */
[----:B-1----:R-:W-:Y:S02]  /*10180*/  @!P1 LEA R14, P2, R18, R14, 0x1 ;  /* 0x0000000e120e9211 */ /* 0x002fe400078408ff */
[----:B------:R-:W-:-:S03]  /*10190*/  @!P1 LEA R25, R23, UR48, 0x1 ;  /* 0x0000003017199c11 */ /* 0x000fc6000f8e08ff */
[----:B--2---:R-:W-:Y:S02]  /*101a0*/  @!P1 IMAD.X R3, RZ, RZ, R2, P2 ;  /* 0x000000ffff039224 */ /* 0x004fe400010e0602 */
[----:B------:R-:W-:Y:S02]  /*101b0*/  @!P1 IMAD.MOV.U32 R2, RZ, RZ, R14 ;  /* 0x000000ffff029224 */ /* 0x000fe400078e000e */
[----:B------:R-:W0:Y:S04]  /*101c0*/  SHFL.IDX PT, R14, R7, 0x2, 0x181f ;  /* 0x00581f00070e7f89 */ /* 0x000e2800000e0000 */
[----:B------:R3:W-:Y:S01]  /*101d0*/  @!P1 LDGSTS.E.BYPASS.LTC128B.128 [R25+0x8400], desc[UR36][R2.64], !P0 ;  /* 0x0840000002199fae */ /* 0x0007e2000c101d64 */
[----:B------:R-:W-:Y:S01]  /*101e0*/  ISETP.GE.AND P1, PT, R12, R5, PT ;  /* 0x000000050c00720c */ /* 0x000fe20003f26270 */
[----:B------:R-:W-:Y:S01]  /*101f0*/  VIADD R12, R4, 0x30 ;  /* 0x00000030040c7836 */ /* 0x000fe20000000000 */
[----:B---3--:R-:W-:-:S02]  /*10200*/  @!P3 LEA R2, P2, R18, R21, 0x1 ;  /* 0x000000151202b211 */ /* 0x008fc400078408ff */
[----:B------:R-:W1:Y:S01]  /*10210*/  SHFL.IDX PT, R21, R7, 0x3, 0x181f ;  /* 0x00781f0007157f89 */ /* 0x000e6200000e0000 */
[----:B------:R-:W-:Y:S02]  /*10220*/  @!P3 LEA R25, R23, UR48, 0x1 ;  /* 0x000000301719bc11 */ /* 0x000fe4000f8e08ff */
[----:B----4-:R-:W-:-:S06]  /*10230*/  @!P3 IMAD.X R3, RZ, RZ, R10, P2 ;  /* 0x000000ffff03b224 */ /* 0x010fcc00010e060a */
[C---:B------:R-:W-:Y:S01]  /*10240*/  @!P1 LEA R20, R23.reuse, UR48, 0x1 ;  /* 0x0000003017149c11 */ /* 0x040fe2000f8e08ff */
[----:B------:R-:W2:Y:S04]  /*10250*/  SHFL.IDX PT, R10, R8, 0x3, 0x181f ;  /* 0x00781f00080a7f89 */ /* 0x000ea800000e0000 */
[----:B------:R0:W-:Y:S01]  /*10260*/  @!P3 LDGSTS.E.BYPASS.LTC128B.128 [R25+0x8c00], desc[UR36][R2.64], !P0 ;  /* 0x08c000000219bfae */ /* 0x0001e2000c101d64 */
[----:B------:R-:W-:Y:S01]  /*10270*/  ISETP.GE.AND P3, PT, R12, R5, PT ;  /* 0x000000050c00720c */ /* 0x000fe20003f66270 */
[----:B------:R-:W-:Y:S01]  /*10280*/  VIADD R12, R4, 0x40 ;  /* 0x00000040040c7836 */ /* 0x000fe20000000000 */
[----:B0-----:R-:W-:Y:S02]  /*10290*/  @!P1 LEA R2, P2, R18, R14, 0x1 ;  /* 0x0000000e12029211 */ /* 0x001fe400078408ff */
[----:B------:R-:W0:Y:S09]  /*102a0*/  SHFL.IDX PT, R14, R7, 0x4, 0x181f ;  /* 0x00981f00070e7f89 */ /* 0x000e3200000e0000 */
[----:B------:R-:W-:Y:S01]  /*102b0*/  @!P3 LEA R25, R23, UR48, 0x1 ;  /* 0x000000301719bc11 */ /* 0x000fe2000f8e08ff */
[----:B------:R-:W-:-:S02]  /*102c0*/  @!P1 IMAD.X R3, RZ, RZ, R9, P2 ;  /* 0x000000ffff039224 */ /* 0x000fc400010e0609 */
[----:B------:R-:W3:Y:S04]  /*102d0*/  SHFL.IDX PT, R9, R8, 0x4, 0x181f ;  /* 0x00981f0008097f89 */ /* 0x000ee800000e0000 */
[----:B------:R1:W-:Y:S01]  /*102e0*/  @!P1 LDGSTS.E.BYPASS.LTC128B.128 [R20+0x9400], desc[UR36][R2.64], !P0 ;  /* 0x0940000002149fae */ /* 0x0003e2000c101d64 */
[----:B------:R-:W-:Y:S01]  /*102f0*/  ISETP.GE.AND P1, PT, R12, R5, PT ;  /* 0x000000050c00720c */ /* 0x000fe20003f26270 */
[----:B------:R-:W-:Y:S01]  /*10300*/  VIADD R12, R4, 0x50 ;  /* 0x00000050040c7836 */ /* 0x000fe20000000000 */
[----:B-1----:R-:W-:Y:S02]  /*10310*/  @!P3 LEA R2, P2, R18, R21, 0x1 ;  /* 0x000000151202b211 */ /* 0x002fe400078408ff */
[----:B------:R-:W1:Y:S09]  /*10320*/  SHFL.IDX PT, R21, R7, 0x5, 0x181f ;  /* 0x00b81f0007157f89 */ /* 0x000e7200000e0000 */
[----:B------:R-:W-:Y:S01]  /*10330*/  @!P1 LEA R20, R23, UR48, 0x1 ;  /* 0x0000003017149c11 */ /* 0x000fe2000f8e08ff */
[----:B--2---:R-:W-:-:S02]  /*10340*/  @!P3 IMAD.X R3, RZ, RZ, R10, P2 ;  /* 0x000000ffff03b224 */ /* 0x004fc400010e060a */
[----:B------:R-:W2:Y:S04]  /*10350*/  SHFL.IDX PT, R10, R8, 0x5, 0x181f ;  /* 0x00b81f00080a7f89 */ /* 0x000ea800000e0000 */
[----:B------:R0:W-:Y:S01]  /*10360*/  @!P3 LDGSTS.E.BYPASS.LTC128B.128 [R25+0x9c00], desc[UR36][R2.64], !P0 ;  /* 0x09c000000219bfae */ /* 0x0001e2000c101d64 */
[-C--:B------:R-:W-:Y:S01]  /*10370*/  ISETP.GE.AND P3, PT, R12, R5.reuse, PT ;  /* 0x000000050c00720c */ /* 0x080fe20003f66270 */
[----:B------:R-:W-:Y:S01]  /*10380*/  VIADD R12, R4, 0x60 ;  /* 0x00000060040c7836 */ /* 0x000fe20000000000 */
[----:B0-----:R-:W-:Y:S02]  /*10390*/  @!P1 LEA R2, P2, R18, R14, 0x1 ;  /* 0x0000000e12029211 */ /* 0x001fe400078408ff */
[----:B------:R-:W0:Y:S03]  /*103a0*/  SHFL.IDX PT, R14, R7, 0x6, 0x181f ;  /* 0x00d81f00070e7f89 */ /* 0x000e2600000e0000 */
[----:B---3--:R-:W-:Y:S01]  /*103b0*/  @!P1 IMAD.X R3, RZ, RZ, R9, P2 ;  /* 0x000000ffff039224 */ /* 0x008fe200010e0609 */
[----:B------:R-:W-:Y:S04]  /*103c0*/  SHFL.IDX PT, R7, R7, 0x7, 0x181f ;  /* 0x00f81f0007077f89 */ /* 0x000fe800000e0000 */
[----:B------:R-:W3:Y:S04]  /*103d0*/  SHFL.IDX PT, R9, R8, 0x6, 0x181f ;  /* 0x00d81f0008097f89 */ /* 0x000ee800000e0000 */
[----:B------:R1:W-:Y:S01]  /*103e0*/  @!P1 LDGSTS.E.BYPASS.LTC128B.128 [R20+0xa400], desc[UR36][R2.64], !P0 ;  /* 0x0a40000002149fae */ /* 0x0003e2000c101d64 */
[----:B------:R-:W-:-:S03]  /*103f0*/  ISETP.GE.AND P1, PT, R12, R5, PT ;  /* 0x000000050c00720c */ /* 0x000fc60003f26270 */
[----:B------:R-:W4:Y:S01]  /*10400*/  SHFL.IDX PT, R8, R8, 0x7, 0x181f ;  /* 0x00f81f0008087f89 */ /* 0x000f2200000e0000 */
[----:B-1----:R-:W-:Y:S02]  /*10410*/  @!P3 LEA R2, P2, R18, R21, 0x1 ;  /* 0x000000151202b211 */ /* 0x002fe400078408ff */
[----:B------:R-:W-:-:S07]  /*10420*/  @!P3 LEA R21, R23, UR48, 0x1 ;  /* 0x000000301715bc11 */ /* 0x000fce000f8e08ff */
[----:B------:R-:W-:Y:S01]  /*10430*/  @!P1 LEA R25, R23, UR48, 0x1 ;  /* 0x0000003017199c11 */ /* 0x000fe2000f8e08ff */
[----:B--2---:R-:W-:Y:S02]  /*10440*/  @!P3 IMAD.X R3, RZ, RZ, R10, P2 ;  /* 0x000000ffff03b224 */ /* 0x004fe400010e060a */
[----:B------:R-:W-:-:S03]  /*10450*/  VIADD R10, R4, 0x70 ;  /* 0x00000070040a7836 */ /* 0x000fc60000000000 */
[----:B------:R0:W-:Y:S02]  /*10460*/  @!P3 LDGSTS.E.BYPASS.LTC128B.128 [R21+0xac00], desc[UR36][R2.64], !P0 ;  /* 0x0ac000000215bfae */ /* 0x0001e4000c101d64 */
[----:B------:R-:W-:Y:S01]  /*10470*/  ISETP.GE.AND P3, PT, R10, R5, PT ;  /* 0x000000050a00720c */ /* 0x000fe20003f66270 */
[----:B------:R-:W-:Y:S01]  /*10480*/  VIADD R10, R4, 0x80 ;  /* 0x00000080040a7836 */ /* 0x000fe20000000000 */
[----:B0-----:R-:W-:Y:S02]  /*10490*/  @!P1 LEA R2, P2, R18, R14, 0x1 ;  /* 0x0000000e12029211 */ /* 0x001fe400078408ff */
[----:B------:R-:W0:Y:S09]  /*104a0*/  SHFL.IDX PT, R14, R0, RZ, 0x181f ;  /* 0x00181fff000e7589 */ /* 0x000e3200000e0000 */
[----:B------:R-:W-:Y:S01]  /*104b0*/  @!P3 LEA R21, R23, UR48, 0x1 ;  /* 0x000000301715bc11 */ /* 0x000fe2000f8e08ff */
[----:B---3--:R-:W-:-:S02]  /*104c0*/  @!P1 IMAD.X R3, RZ, RZ, R9, P2 ;  /* 0x000000ffff039224 */ /* 0x008fc400010e0609 */
[----:B------:R-:W1:Y:S04]  /*104d0*/  SHFL.IDX PT, R9, R6, RZ, 0x181f ;  /* 0x00181fff06097589 */ /* 0x000e6800000e0000 */
[----:B------:R2:W-:Y:S01]  /*104e0*/  @!P1 LDGSTS.E.BYPASS.LTC128B.128 [R25+0xb400], desc[UR36][R2.64], !P0 ;  /* 0x0b40000002199fae */ /* 0x0005e2000c101d64 */
[----:B------:R-:W-:Y:S01]  /*104f0*/  ISETP.GE.AND P1, PT, R10, R5, PT ;  /* 0x000000050a00720c */ /* 0x000fe20003f26270 */
[----:B------:R-:W-:Y:S01]  /*10500*/  VIADD R10, R4, 0x90 ;  /* 0x00000090040a7836 */ /* 0x000fe20000000000 */
[----:B--2---:R-:W-:-:S11]  /*10510*/  @!P3 LEA R2, P2, R18, R7, 0x1 ;  /* 0x000000071202b211 */ /* 0x004fd600078408ff */
[----:B------:R-:W-:Y:S01]  /*10520*/  @!P1 LEA R25, R23, UR48, 0x1 ;  /* 0x0000003017199c11 */ /* 0x000fe2000f8e08ff */
[----:B------:R-:W-:Y:S01]  /*10530*/  SHFL.IDX PT, R7, R6, 0x2, 0x181f ;  /* 0x00581f0006077f89 */ /* 0x000fe200000e0000 */
[----:B----4-:R-:W-:-:S03]  /*10540*/  @!P3 IMAD.X R3, RZ, RZ, R8, P2 ;  /* 0x000000ffff03b224 */ /* 0x010fc600010e0608 */
[----:B------:R-:W-:Y:S04]  /*10550*/  SHFL.IDX PT, R8, R6, 0x1, 0x181f ;  /* 0x00381f0006087f89 */ /* 0x000fe800000e0000 */
[----:B------:R0:W-:Y:S01]  /*10560*/  @!P3 LDGSTS.E.BYPASS.LTC128B.128 [R21+0xbc00], desc[UR36][R2.64], !P0 ;  /* 0x0bc000000215bfae */ /* 0x0001e2000c101d64 */
[----:B------:R-:W-:Y:S01]  /*10570*/  ISETP.GE.AND P3, PT, R10, R5, PT ;  /* 0x000000050a00720c */ /* 0x000fe20003f66270 */
[----:B------:R-:W-:Y:S02]  /*10580*/  VIADD R10, R4, 0xa0 ;  /* 0x000000a0040a7836 */ /* 0x000fe40000000000 */
[----:B------:R-:W-:Y:S01]  /*10590*/  SHFL.IDX PT, R6, R6, 0x3, 0x181f ;  /* 0x00781f0006067f89 */ /* 0x000fe200000e0000 */
[----:B0-----:R-:W-:-:S03]  /*105a0*/  @!P1 LEA R2, P2, R18, R14, 0x1 ;  /* 0x0000000e12029211 */ /* 0x001fc600078408ff */
[----:B------:R-:W-:Y:S02]  /*105b0*/  SHFL.IDX PT, R14, R0, 0x2, 0x181f ;  /* 0x00581f00000e7f89 */ /* 0x000fe400000e0000 */
[----:B-1----:R-:W-:Y:S02]  /*105c0*/  @!P1 IMAD.X R3, RZ, RZ, R9, P2 ;  /* 0x000000ffff039224 */ /* 0x002fe400010e0609 */
[----:B------:R-:W0:Y:S04]  /*105d0*/  SHFL.IDX PT, R9, R0, 0x1, 0x181f ;  /* 0x00381f0000097f89 */ /* 0x000e2800000e0000 */
[----:B------:R0:W-:Y:S01]  /*105e0*/  @!P1 LDGSTS.E.BYPASS.LTC128B.128 [R25+0xc400], desc[UR36][R2.64], !P0 ;  /* 0x0c40000002199fae */ /* 0x0001e2000c101d64 */
[----:B------:R-:W-:Y:S02]  /*105f0*/  ISETP.GE.AND P1, PT, R10, R5, PT ;  /* 0x000000050a00720c */ /* 0x000fe40003f26270 */
[----:B0-----:R-:W-:-:S02]  /*10600*/  @!P3 LEA R2, P2, R18, R9, 0x1 ;  /* 0x000000091202b211 */ /* 0x001fc400078408ff */
[----:B------:R-:W-:-:S03]  /*10610*/  @!P3 LEA R9, R23, UR48, 0x1 ;  /* 0x000000301709bc11 */ /* 0x000fc6000f8e08ff */
[----:B------:R-:W-:-:S05]  /*10620*/  @!P3 IMAD.X R3, RZ, RZ, R8, P2 ;  /* 0x000000ffff03b224 */ /* 0x000fca00010e0608 */
[----:B------:R0:W-:Y:S02]  /*10630*/  @!P3 LDGSTS.E.BYPASS.LTC128B.128 [R9+0xcc00], desc[UR36][R2.64], !P0 ;  /* 0x0cc000000209bfae */ /* 0x0001e4000c101d64 */
[----:B0-----:R-:W-:Y:S02]  /*10640*/  @!P1 LEA R2, P2, R18, R14, 0x1 ;  /* 0x0000000e12029211 */ /* 0x001fe400078408ff */
[----:B------:R0:W1:Y:S03]  /*10650*/  SHFL.IDX PT, R14, R0, 0x3, 0x181f ;  /* 0x00781f00000e7f89 */ /* 0x00006600000e0000 */
[----:B------:R-:W-:Y:S01]  /*10660*/  @!P1 IMAD.X R3, RZ, RZ, R7, P2 ;  /* 0x000000ffff039224 */ /* 0x000fe200010e0607 */
[----:B------:R-:W-:-:S05]  /*10670*/  @!P1 LEA R7, R23, UR48, 0x1 ;  /* 0x0000003017079c11 */ /* 0x000fca000f8e08ff */
[----:B------:R0:W-:Y:S02]  /*10680*/  @!P1 LDGSTS.E.BYPASS.LTC128B.128 [R7+0xd400], desc[UR36][R2.64], !P0 ;  /* 0x0d40000002079fae */ /* 0x0001e4000c101d64 */
.L_x_13937:
[----:B------:R-:W-:Y:S02]  /*10690*/  VIADD R4, R4, 0xb0 ;  /* 0x000000b004047836 */ /* 0x000fe40000000000 */
[----:B0-----:R-:W-:-:S03]  /*106a0*/  IMAD.MOV.U32 R0, RZ, RZ, 0x1 ;  /* 0x00000001ff007424 */ /* 0x001fc600078e00ff */
        /* <DEDUP_REMOVED lines=14> */
[----:B------:R-:W-:-:S05]  /*10790*/  VIADD R22, R22, 0xfffffffe ;  /* 0xfffffffe16167836 */ /* 0x000fca0000000000 */
[----:B------:R-:W-:Y:S01]  /*107a0*/  ISETP.GE.AND P1, PT, R22, UR52, PT ;  /* 0x0000003416007c0c */ /* 0x000fe2000bf26270 */
[----:B------:R-:W1:Y:S02]  /*107b0*/  SYNCS.PHASECHK.TRANS64.TRYWAIT P0, [UR48+0x16820], R0 ;  /* 0x01682000ff0075a7 */ /* 0x000e640008000170 */
[----:B01----:R-:W-:Y:S10]  /*107c0*/  @!P0 BRA `(.L_x_13860) ;  /* 0x0000003400488947 */ /* 0x003ff40003800000 */
.L_x_13938:
[----:B------:R-:W-:Y:S02]  /*107d0*/  IMAD.MOV.U32 R25, RZ, RZ, 0x1 ;  /* 0x00000001ff197424 */ /* 0x000fe400078e00ff */
[----:B------:R-:W-:Y:S01]  /*107e0*/  IMAD.MOV.U32 R21, RZ, RZ, RZ ;  /* 0x000000ffff157224 */ /* 0x000fe200078e00ff */
[----:B------:R-:W-:Y:S06]  /*107f0*/  @!P1 BRA `(.L_x_13861) ;  /* 0x0000001000009947 */ /* 0x000fec0003800000 */
[----:B------:R-:W1:Y:S01]  /*10800*/  S2R R2, SR_TID.X ;  /* 0x0000000000027919 */ /* 0x000e620000002100 */
[----:B------:R-:W-:Y:S01]  /*10810*/  UIADD3 UR4, UR47, 0x1, URZ ;  /* 0x000000012f047890 */ /* 0x000fe2000fffe03f */
[----:B0-----:R-:W-:Y:S01]  /*10820*/  LOP3.LUT R3, RZ, UR45, RZ, 0x33, !PT ;  /* 0x0000002dff037c12 */ /* 0x001fe2000f8e33ff */
        /* <DEDUP_REMOVED lines=8> */
[----:B------:R-:W-:-:S04]  /*108b0*/  VIADDMNMX R0, R0, -UR46, R3, !PT ;  /* 0x8000002e00007c46 */ /* 0x000fc8000f800103 */
[----:B------:R-:W-:-:S04]  /*108c0*/  VIMNMX R5, R0, R5, !PT ;  /* 0x0000000500057248 */ /* 0x000fc80007fe0100 */
[----:B------:R-:W-:Y:S02]  /*108d0*/  IADD3 R27, -R5, -0x2, RZ ;  /* 0xfffffffe051b7810 */ /* 0x000fe40007ffe1ff */
[----:B-1----:R-:W-:-:S04]  /*108e0*/  LOP3.LUT R2, R2, 0x7f, RZ, 0xc0, !PT ;  /* 0x0000007f02027812 */ /* 0x002fc800078ec0ff */
        /* <DEDUP_REMOVED lines=8> */
.L_x_13874:
        /* <DEDUP_REMOVED lines=11> */
[----:B------:R-:W-:Y:S02]  /*10a20*/  IMAD R5, R29, UR5, R2 ;  /* 0x000000051d057c24 */ /* 0x000fe4000f8e0202 */
[----:B------:R-:W-:-:S04]  /*10a30*/  IMAD.MOV.U32 R2, RZ, RZ, R9 ;  /* 0x000000ffff027224 */ /* 0x000fc800078e0009 */
[----:B------:R-:W-:Y:S01]  /*10a40*/  IMAD.WIDE.U32 R2, R29, UR4, R2 ;  /* 0x000000041d027c25 */ /* 0x000fe2000f8e0002 */
[----:B------:R-:W-:-:S03]  /*10a50*/  ULDC.64 UR4, c[0x0][0x418] ;  /* 0x0001060000047ab9 */ /* 0x000fc60000000a00 */
[----:B------:R-:W-:Y:S01]  /*10a60*/  IMAD.IADD R3, R5, 0x1, R3 ;  /* 0x0000000105037824 */ /* 0x000fe200078e0203 */
        /* <DEDUP_REMOVED lines=14> */
.L_x_13862:
[----:B------:R-:W-:Y:S01]  /*10b50*/  LEA R7, R21, UR48, 0x3 ;  /* 0x0000003015077c11 */ /* 0x000fe2000f8e18ff */
[----:B------:R-:W-:Y:S01]  /*10b60*/  BSSY B1, `(.L_x_13863) ;  /* 0x0000004000017945 */ /* 0x000fe20003800000 */
[----:B------:R-:W-:-:S04]  /*10b70*/  SHF.L.U32 R2, R25, 0x1f, RZ ;  /* 0x0000001f19027819 */ /* 0x000fc800000006ff */
[----:B------:R-:W0:Y:S02]  /*10b80*/  SYNCS.PHASECHK.TRANS64.TRYWAIT P0, [R7+URZ+0x16840], R2 ;  /* 0x01684002070075a7 */ /* 0x000e24000800017f */
[----:B0-----:R-:W-:Y:S05]  /*10b90*/  @!P0 BRA `(.L_x_13864) ;  /* 0x00000030006c8947 */ /* 0x001fea0003800000 */
.L_x_13939:
[----:B------:R-:W-:Y:S05]  /*10ba0*/  BSYNC B1 ;  /* 0x0000000000017941 */ /* 0x000fea0003800000 */
.L_x_13863:
        /* <DEDUP_REMOVED lines=67> */
.L_x_13957:
[----:B0-----:R-:W-:-:S05]  /*10fe0*/  IMAD.SHL.U32 R2, R18, 0x2, RZ ;  /* 0x0000000212027824 */ /* 0x001fca00078e00ff */
        /* <DEDUP_REMOVED lines=8> */
.L_x_13866:
        /* <DEDUP_REMOVED lines=12> */
.L_x_13867:
[----:B------:R0:W-:Y:S01]  /*11130*/  SYNCS.ARRIVE.TRANS64.A1T0 RZ, [R7+URZ+0x16830], RZ ;  /* 0x016830ff07ff79a7 */ /* 0x0001e2000810003f */
[----:B------:R-:W-:Y:S05]  /*11140*/  @!P3 BRA `(.L_x_13868) ;  /* 0x000000000004b947 */ /* 0x000fea0003800000 */
[----:B------:R-:W-:Y:S01]  /*11150*/  BPT.TRAP 0x1 ;  /* 0x000000040000795c */ /* 0x000fe20000300000 */
.L_x_13868:
[----:B------:R-:W-:Y:S01]  /*11160*/  SHF.L.U32 R2, R22, 0x1f, RZ ;  /* 0x0000001f16027819 */ /* 0x000fe200000006ff */
[----:B------:R-:W-:Y:S01]  /*11170*/  BSSY B1, `(.L_x_13869) ;  /* 0x0000004000017945 */ /* 0x000fe20003800000 */
[----:B0-----:R-:W-:-:S04]  /*11180*/  LEA R7, R8, UR48, 0x3 ;  /* 0x0000003008077c11 */ /* 0x001fc8000f8e18ff */
[----:B------:R-:W0:Y:S02]  /*11190*/  SYNCS.PHASECHK.TRANS64.TRYWAIT P0, [R7+URZ+0x16860], R2 ;  /* 0x01686002070075a7 */ /* 0x000e24000800017f */
[----:B0-----:R-:W-:Y:S05]  /*111a0*/  @!P0 BRA `(.L_x_13870) ;  /* 0x00000034005c8947 */ /* 0x001fea0003800000 */
.L_x_13958:
[----:B------:R-:W-:Y:S05]  /*111b0*/  BSYNC B1 ;  /* 0x0000000000017941 */ /* 0x000fea0003800000 */
.L_x_13869:
        /* <DEDUP_REMOVED lines=13> */
[----:B------:R-:W-:Y:S02]  /*11290*/  SHFL.IDX PT, R14, R17, 0x7, 0x181f ;  /* 0x00f81f00110e7f89 */ /* 0x000fe400000e0000 */
[----:B-1----:R-:W-:-:S05]  /*112a0*/  IMAD.X R3, RZ, RZ, R3, P2 ;  /* 0x000000ffff037224 */ /* 0x002fca00010e0603 */
        /* <DEDUP_REMOVED lines=27> */
[----:B0-----:R-:W-:-:S05]  /*11460*/  IADD3 R2, P2, R11, R20, RZ ;  /* 0x000000140b027210 */ /* 0x001fca0007f5e0ff */
[----:B-1----:R-:W-:-:S05]  /*11470*/  IMAD.X R3, RZ, RZ, R9, P2 ;  /* 0x000000ffff037224 */ /* 0x002fca00010e0609 */
[----:B------:R2:W-:Y:S01]  /*11480*/  LDGSTS.E.BYPASS.LTC128B.128 [R8+0x2c00], desc[UR36][R2.64], !P0 ;  /* 0x02c0000002087fae */ /* 0x0005e2000c101d64 */
[----:B------:R-:W-:Y:S02]  /*11490*/  ISETP.LT.OR P0, PT, R4, 0x61, P1 ;  /* 0x000000610400780c */ /* 0x000fe40000f01670 */
[----:B--2---:R-:W-:-:S05]  /*114a0*/  IADD3 R2, P2, R12, R20, RZ ;  /* 0x000000140c027210 */ /* 0x004fca0007f5e0ff */
[----:B---3--:R-:W-:-:S06]  /*114b0*/  IMAD.X R3, RZ, RZ, R10, P2 ;  /* 0x000000ffff037224 */ /* 0x008fcc00010e060a */
[----:B----4-:R0:W-:Y:S02]  /*114c0*/  LDGSTS.E.BYPASS.LTC128B.128 [R8+0x3400], desc[UR36][R2.64], !P0 ;  /* 0x0340000002087fae */ /* 0x0101e4000c101d64 */
.L_x_13976:
        /* <DEDUP_REMOVED lines=19> */
.L_x_13872:
        /* <DEDUP_REMOVED lines=12> */
.L_x_13873:
[----:B------:R-:W-:Y:S01]  /*116c0*/  R2UR UR4, R28 ;  /* 0x000000001c0472ca */ /* 0x000fe200000e0000 */
[----:B------:R-:W-:Y:S01]  /*116d0*/  ULDC.64 UR6, c[0x0][0x330] ;  /* 0x0000cc0000067ab9 */ /* 0x000fe20000000a00 */
[----:B------:R-:W-:Y:S01]  /*116e0*/  VIADD R27, R27, 0xffffffff ;  /* 0xffffffff1b1b7836 */ /* 0x000fe20000000000 */
[----:B------:R0:W-:Y:S01]  /*116f0*/  SYNCS.ARRIVE.TRANS64.A1T0 RZ, [R7+URZ+0x16850], RZ ;  /* 0x016850ff07ff79a7 */ /* 0x0001e2000810003f */
[----:B------:R-:W-:Y:S02]  /*11700*/  IMAD.U32 R5, RZ, RZ, UR6 ;  /* 0x00000006ff057e24 */ /* 0x000fe4000f8e00ff */
[----:B------:R-:W-:Y:S01]  /*11710*/  IMAD.MOV.U32 R3, RZ, RZ, R9 ;  /* 0x000000ffff037224 */ /* 0x000fe200078e0009 */
[----:B------:R-:W-:Y:S01]  /*11720*/  ISETP.GT.AND P0, PT, R27, UR52, PT ;  /* 0x000000341b007c0c */ /* 0x000fe2000bf04270 */
[----:B------:R-:W-:Y:S02]  /*11730*/  VIADD R4, R4, 0x80 ;  /* 0x0000008004047836 */ /* 0x000fe40000000000 */
[----:B------:R-:W-:-:S03]  /*11740*/  IMAD.WIDE.U32 R2, R5, UR42, R2 ;  /* 0x0000002a05027c25 */ /* 0x000fc6000f8e0002 */
        /* <DEDUP_REMOVED lines=8> */
[----:B------:R-:W-:Y:S01]  /*117d0*/  LEA.HI.X R19, R2, UR7, R19, 0x1, P2 ;  /* 0x0000000702137c11 */ /* 0x000fe200090f0c13 */
[----:B0-----:R-:W-:Y:S06]  /*117e0*/  @P0 BRA `(.L_x_13874) ;  /* 0xfffffff000600947 */ /* 0x001fec000383ffff */
[----:B------:R-:W-:Y:S05]  /*117f0*/  BSYNC B0 ;  /* 0x0000000000007941 */ /* 0x000fea0003800000 */
.L_x_13861:
[----:B------:R-:W-:-:S06]  /*11800*/  ULOP3.LUT UR4, UR38, 0x2, URZ, 0xfc, !UPT ;  /* 0x0000000226047892 */ /* 0x000fcc000f8efc3f */
[----:B0-----:R-:W-:-:S05]  /*11810*/  IMAD.U32 R0, RZ, RZ, UR4 ;  /* 0x00000004ff007e24 */ /* 0x001fca000f8e00ff */
[----:B------:R-:W-:-:S13]  /*11820*/  ISETP.NE.AND P0, PT, R0, 0x3, PT ;  /* 0x000000030000780c */ /* 0x000fda0003f05270 */
[----:B------:R-:W-:Y:S05]  /*11830*/  @!P0 BRA `(.L_x_13875) ;  /* 0x0000000000048947 */ /* 0x000fea0003800000 */
[----:B------:R-:W-:Y:S01]  /*11840*/  BPT.TRAP 0x1 ;  /* 0x000000040000795c */ /* 0x000fe20000300000 */
.L_x_13875:
[----:B------:R-:W-:Y:S01]  /*11850*/  LEA R0, R21, UR48, 0x3 ;  /* 0x0000003015007c11 */ /* 0x000fe2000f8e18ff */
        /* <DEDUP_REMOVED lines=11> */
.L_x_13977:
[----:B------:R-:W-:Y:S05]  /*11910*/  BSYNC B0 ;  /* 0x0000000000007941 */ /* 0x000fea0003800000 */
.L_x_13876:
        /* <DEDUP_REMOVED lines=25> */
[----:B-----5:R-:W-:-:S03]  /*11ab0*/  IMAD.X R7, RZ, RZ, R7, P3 ;  /* 0x000000ffff077224 */ /* 0x020fc600018e0607 */
        /* <DEDUP_REMOVED lines=23> */
[----:B----4-:R-:W-:-:S05]  /*11c30*/  IMAD.X R3, RZ, RZ, R22, P5 ;  /* 0x000000ffff037224 */ /* 0x010fca00028e0616 */
[----:B0-2---:R1:W-:Y:S03]  /*11c40*/  LDGSTS.E.BYPASS.LTC128B.128 [R4+0x3400], desc[UR36][R2.64], !P4 ;  /* 0x0340000002047fae */ /* 0x0053e6000e101d64 */
.L_x_13995:
        /* <DEDUP_REMOVED lines=9> */
.L_x_13879:
        /* <DEDUP_REMOVED lines=12> */
.L_x_13880:
[----:B------:R-:W-:Y:S01]  /*11da0*/  VIADD R2, R21, 0x1 ;  /* 0x0000000115027836 */ /* 0x000fe20000000000 */
[----:B------:R0:W-:Y:S04]  /*11db0*/  SYNCS.ARRIVE.TRANS64.A1T0 RZ, [R0+URZ+0x16850], RZ ;  /* 0x016850ff00ff79a7 */ /* 0x0001e8000810003f */
[----:B------:R-:W-:-:S04]  /*11dc0*/  ISETP.NE.AND P0, PT, R2, 0x2, PT ;  /* 0x000000020200780c */ /* 0x000fc80003f05270 */
[----:B0-----:R-:W-:Y:S02]  /*11dd0*/  SEL R0, RZ, 0x1, P0 ;  /* 0x00000001ff007807 */ /* 0x001fe40000000000 */
[----:B------:R-:W-:Y:S02]  /*11de0*/  SEL R2, R2, RZ, P0 ;  /* 0x000000ff02027207 */ /* 0x000fe40000000000 */
[----:B------:R-:W-:-:S07]  /*11df0*/  LOP3.LUT R0, R25, R0, RZ, 0x3c, !PT ;  /* 0x0000000019007212 */ /* 0x000fce00078e3cff */
.L_x_13842:
[----:B------:R-:W0:Y:S01]  /*11e00*/  S2R R4, SR_CgaCtaId ;  /* 0x0000000000047919 */ /* 0x000e220000008800 */
[----:B------:R-:W-:Y:S02]  /*11e10*/  MOV R3, 0x400 ;  /* 0x0000040000037802 */ /* 0x000fe40000000f00 */
[----:B------:R-:W-:Y:S02]  /*11e20*/  SHF.L.U32 R10, R10, 0x1f, RZ ;  /* 0x0000001f0a0a7819 */ /* 0x000fe400000006ff */
[----:B0-----:R-:W-:-:S04]  /*11e30*/  LEA R7, R4, R3, 0x18 ;  /* 0x0000000304077211 */ /* 0x001fc800078ec0ff */
[----:B------:R-:W0:Y:S02]  /*11e40*/  SYNCS.PHASECHK.TRANS64.TRYWAIT P0, [R7+URZ+0x16820], R10 ;  /* 0x0168200a070075a7 */ /* 0x000e24000800017f */
[----:B0-----:R-:W-:Y:S05]  /*11e50*/  @!P0 BRA `(.L_x_13881) ;  /* 0x0000003800f08947 */ /* 0x001fea0003800000 */
.L_x_13996:
[----:B------:R-:W-:-:S03]  /*11e60*/  UMOV UR4, 0xffffffff ;  /* 0xffffffff00047882 */ /* 0x000fc60000000000 */
[----:B------:R-:W-:Y:S05]  /*11e70*/  BRA.DIV UR4, `(.L_x_13882) ;  /* 0x0000003a04fc7947 */ /* 0x000fea000b800000 */
[----:B------:R-:W1:Y:S02]  /*11e80*/  S2R R3, SR_TID.X ;  /* 0x0000000000037919 */ /* 0x000e640000002100 */
[----:B-1----:R-:W-:-:S04]  /*11e90*/  SHF.R.U32.HI R3, RZ, 0x5, R3 ;  /* 0x00000005ff037819 */ /* 0x002fc80000011603 */
[----:B------:R-:W-:-:S05]  /*11ea0*/  LOP3.LUT R3, R3, 0x3, RZ, 0xc0, !PT ;  /* 0x0000000303037812 */ /* 0x000fca00078ec0ff */
[----:B------:R1:W2:Y:S02]  /*11eb0*/  SHFL.IDX PT, R14, R3, RZ, 0x1f ;  /* 0x00001fff030e7589 */ /* 0x0002a400000e0000 */
.L_x_13999:
[----:B--2---:R-:W-:-:S13]  /*11ec0*/  ISETP.NE.AND P0, PT, R14, RZ, PT ;  /* 0x000000ff0e00720c */ /* 0x004fda0003f05270 */
[----:B------:R-:W-:Y:S05]  /*11ed0*/  @P0 BRA `(.L_x_13750) ;  /* 0x0000000000880947 */ /* 0x000fea0003800000 */
[----:B------:R-:W-:-:S03]  /*11ee0*/  UMOV UR4, 0xffffffff ;  /* 0xffffffff00047882 */ /* 0x000fc60000000000 */
[----:B------:R-:W-:Y:S05]  /*11ef0*/  BRA.DIV UR4, `(.L_x_13883) ;  /* 0x0000003e04107947 */ /* 0x000fea000b800000 */
[----:B------:R-:W-:-:S13]  /*11f00*/  ELECT P6, URZ, PT ;  /* 0x00000000003f782f */ /* 0x000fda00038c0000 */
.L_x_14002:
[----:B------:R-:W-:Y:S05]  /*11f10*/  @!P6 BRA `(.L_x_13750) ;  /* 0x000000000078e947 */ /* 0x000fea0003800000 */
[----:B------:R-:W-:-:S06]  /*11f20*/  ULOP3.LUT UR4, UR38, 0x2, URZ, 0xfc, !UPT ;  /* 0x0000000226047892 */ /* 0x000fcc000f8efc3f */
[----:B-1----:R-:W-:-:S05]  /*11f30*/  IMAD.U32 R3, RZ, RZ, UR4 ;  /* 0x00000004ff037e24 */ /* 0x002fca000f8e00ff */
[----:B------:R-:W-:-:S13]  /*11f40*/  ISETP.NE.AND P0, PT, R3, 0x3, PT ;  /* 0x000000030300780c */ /* 0x000fda0003f05270 */
[----:B------:R-:W-:Y:S05]  /*11f50*/  @!P0 BRA `(.L_x_13884) ;  /* 0x0000000000048947 */ /* 0x000fea0003800000 */
[----:B------:R-:W-:Y:S01]  /*11f60*/  BPT.TRAP 0x1 ;  /* 0x000000040000795c */ /* 0x000fe20000300000 */
.L_x_13884:
[----:B------:R-:W-:Y:S01]  /*11f70*/  IMAD R5, R2, 0x8, R7 ;  /* 0x0000000802057824 */ /* 0x000fe200078e0207 */
[----:B------:R-:W-:Y:S01]  /*11f80*/  SHF.L.U32 R4, R0, 0x1f, RZ ;  /* 0x0000001f00047819 */ /* 0x000fe200000006ff */
[----:B------:R-:W-:-:S03]  /*11f90*/  VIADD R2, R2, 0x1 ;  /* 0x0000000102027836 */ /* 0x000fc60000000000 */
[----:B------:R-:W1:Y:S02]  /*11fa0*/  SYNCS.PHASECHK.TRANS64.TRYWAIT P1, [R5+URZ+0x16840], R4 ;  /* 0x01684004050075a7 */ /* 0x000e64000802017f */
[----:B------:R-:W-:-:S04]  /*11fb0*/  ISETP.NE.AND P2, PT, R2, 0x2, PT ;  /* 0x000000020200780c */ /* 0x000fc80003f45270 */
[----:B------:R-:W-:Y:S01]  /*11fc0*/  SEL R3, RZ, 0x1, P2 ;  /* 0x00000001ff037807 */ /* 0x000fe20001000000 */
[----:B-1----:R-:W-:Y:S08]  /*11fd0*/  @!P1 BRA `(.L_x_13885) ;  /* 0x0000003800f89947 */ /* 0x002ff00003800000 */
.L_x_14003:
[----:B------:R-:W-:Y:S02]  /*11fe0*/  SEL R2, R2, RZ, P2 ;  /* 0x000000ff02027207 */ /* 0x000fe40001000000 */
[----:B------:R-:W-:Y:S01]  /*11ff0*/  LOP3.LUT R0, R0, R3, RZ, 0x3c, !PT ;  /* 0x0000000300007212 */ /* 0x000fe200078e3cff */
[----:B------:R-:W-:Y:S06]  /*12000*/  @!P0 BRA `(.L_x_13886) ;  /* 0x0000000000048947 */ /* 0x000fec0003800000 */
[----:B------:R-:W-:Y:S01]  /*12010*/  BPT.TRAP 0x1 ;  /* 0x000000040000795c */ /* 0x000fe20000300000 */
.L_x_13886:
[----:B------:R-:W-:Y:S01]  /*12020*/  IMAD R3, R2, 0x8, R7 ;  /* 0x0000000802037824 */ /* 0x000fe200078e0207 */
[----:B------:R-:W-:-:S04]  /*12030*/  SHF.L.U32 R0, R0, 0x1f, RZ ;  /* 0x0000001f00007819 */ /* 0x000fc800000006ff */
[----:B------:R-:W2:Y:S02]  /*12040*/  SYNCS.PHASECHK.TRANS64.TRYWAIT P1, [R3+URZ+0x16840], R0 ;  /* 0x01684000030075a7 */ /* 0x000ea4000802017f */
[----:B--2---:R-:W-:Y:S05]  /*12050*/  @!P1 BRA `(.L_x_13887) ;  /* 0x0000003800ec9947 */ /* 0x004fea0003800000 */
.L_x_14004:
[----:B------:R-:W-:Y:S05]  /*12060*/  @!P0 BRA `(.L_x_13888) ;  /* 0x0000000000048947 */ /* 0x000fea0003800000 */
[----:B------:R-:W-:Y:S01]  /*12070*/  BPT.TRAP 0x1 ;  /* 0x000000040000795c */ /* 0x000fe20000300000 */
.L_x_13888:
[----:B------:R-:W3:Y:S02]  /*12080*/  SYNCS.PHASECHK.TRANS64.TRYWAIT P1, [R5+URZ+0x16860], R4 ;  /* 0x01686004050075a7 */ /* 0x000ee4000802017f */
[----:B---3--:R-:W-:Y:S05]  /*12090*/  @!P1 BRA `(.L_x_13889) ;  /* 0x0000003800f09947 */ /* 0x008fea0003800000 */
.L_x_14005:
[----:B------:R-:W-:Y:S05]  /*120a0*/  @!P0 BRA `(.L_x_13890) ;  /* 0x0000000000048947 */ /* 0x000fea0003800000 */
[----:B------:R-:W-:Y:S01]  /*120b0*/  BPT.TRAP 0x1 ;  /* 0x000000040000795c */ /* 0x000fe20000300000 */
.L_x_13890:
[----:B----4-:R4:W0:Y:S02]  /*120c0*/  SYNCS.PHASECHK.TRANS64.TRYWAIT P0, [R3+URZ+0x16860], R0 ;  /* 0x01686000030075a7 */ /* 0x010824000800017f */
[----:B0-----:R-:W-:Y:S05]  /*120d0*/  @!P0 NANOSLEEP.SYNCS 0x989680 ;  /* 0x009896800000895d */ /* 0x001fea0003900000 */
[----:B------:R-:W0:Y:S02]  /*120e0*/  @!P0 SYNCS.PHASECHK.TRANS64 P0, [R3+URZ+0x16860], R0 ;  /* 0x01686000030085a7 */ /* 0x000e24000800007f */
[----:B0-----:R-:W-:Y:S05]  /*120f0*/  @!P0 BRA `(.L_x_13890) ;  /* 0xfffffffc00f08947 */ /* 0x001fea000383ffff */
.L_x_13750:
[----:B------:R-:W-:Y:S05]  /*12100*/  BSYNC B6 ;  /* 0x0000000000067941 */ /* 0x000fea0003800000 */
.L_x_13747:
[----:B------:R-:W-:Y:S05]  /*12110*/  EXIT ;  /* 0x000000000000794d */ /* 0x000fea0003800000 */
.L_x_13760:
[----:B0-----:R-:W-:-:S04]  /*12120*/  IMAD.U32 R3, RZ, RZ, UR43 ;  /* 0x0000002bff037e24 */ /* 0x001fc8000f8e00ff */
[----:B------:R0:W1:Y:S03]  /*12130*/  SYNCS.PHASECHK.TRANS64.TRYWAIT P0, [R3+URZ+0x16800], R0 ;  /* 0x01680000030075a7 */ /* 0x000066000800017f */
[----:B-1----:R-:W-:Y:S05]  /*12140*/  @!P0 NANOSLEEP.SYNCS 0x989680 ;  /* 0x009896800000895d */ /* 0x002fea0003900000 */
[----:B------:R-:W1:Y:S02]  /*12150*/  @!P0 SYNCS.PHASECHK.TRANS64 P0, [R3+URZ+0x16800], R0 ;  /* 0x01680000030085a7 */ /* 0x000e64000800007f */
[----:B-1----:R-:W-:Y:S05]  /*12160*/  @!P0 BRA `(.L_x_13760) ;  /* 0xfffffffc00ec8947 */ /* 0x002fea000383ffff */
[----:B------:R-:W-:Y:S05]  /*12170*/  BRA `(.L_x_13891) ;  /* 0xfffffef400287947 */ /* 0x000fea000383ffff */
.L_x_13764:
[----:B0-----:R-:W-:-:S04]  /*12180*/  IMAD.U32 R3, RZ, RZ, UR43 ;  /* 0x0000002bff037e24 */ /* 0x001fc8000f8e00ff */
[----:B------:R0:W2:Y:S03]  /*12190*/  SYNCS.PHASECHK.TRANS64.TRYWAIT P1, [R3+URZ+0x16830], R0 ;  /* 0x01683000030075a7 */ /* 0x0000a6000802017f */
[----:B--2---:R-:W-:Y:S05]  /*121a0*/  @!P1 NANOSLEEP.SYNCS 0x989680 ;  /* 0x009896800000995d */ /* 0x004fea0003900000 */
[----:B------:R-:W2:Y:S02]  /*121b0*/  @!P1 SYNCS.PHASECHK.TRANS64 P1, [R3+URZ+0x16830], R0 ;  /* 0x01683000030095a7 */ /* 0x000ea4000802007f */
[----:B--2---:R-:W-:Y:S05]  /*121c0*/  @!P1 BRA `(.L_x_13764) ;  /* 0xfffffffc00ec9947 */ /* 0x004fea000383ffff */
[----:B------:R-:W-:Y:S05]  /*121d0*/  BRA `(.L_x_13763) ;  /* 0xfffffef400447947 */ /* 0x000fea000383ffff */
.L_x_13781:
[----:B-1----:R-:W-:-:S04]  /*121e0*/  IMAD.U32 R5, RZ, RZ, UR7 ;  /* 0x00000007ff057e24 */ /* 0x002fc8000f8e00ff */
[----:B------:R1:W2:Y:S03]  /*121f0*/  SYNCS.PHASECHK.TRANS64.TRYWAIT P1, [R5+URZ+0x16830], R0 ;  /* 0x01683000050075a7 */ /* 0x0002a6000802017f */
[----:B--2---:R-:W-:Y:S05]  /*12200*/  @!P1 NANOSLEEP.SYNCS 0x989680 ;  /* 0x009896800000995d */ /* 0x004fea0003900000 */
[----:B------:R-:W2:Y:S02]  /*12210*/  @!P1 SYNCS.PHASECHK.TRANS64 P1, [R5+URZ+0x16830], R0 ;  /* 0x01683000050095a7 */ /* 0x000ea4000802007f */
[----:B--2---:R-:W-:Y:S05]  /*12220*/  @!P1 BRA `(.L_x_13781) ;  /* 0xfffffffc00ec9947 */ /* 0x004fea000383ffff */
[----:B------:R-:W-:Y:S05]  /*12230*/  BRA `(.L_x_13778) ;  /* 0xffffff2800507947 */ /* 0x000fea000383ffff */
.L_x_13785:
[----:B-1----:R-:W-:-:S04]  /*12240*/  IMAD.U32 R5, RZ, RZ, UR10 ;  /* 0x0000000aff057e24 */ /* 0x002fc8000f8e00ff */
[----:B------:R1:W2:Y:S03]  /*12250*/  SYNCS.PHASECHK.TRANS64.TRYWAIT P1, [R5+URZ+0x16850], R0 ;  /* 0x01685000050075a7 */ /* 0x0002a6000802017f */
[----:B--2---:R-:W-:Y:S05]  /*12260*/  @!P1 NANOSLEEP.SYNCS 0x989680 ;  /* 0x009896800000995d */ /* 0x004fea0003900000 */
[----:B------:R-:W2:Y:S02]  /*12270*/  @!P1 SYNCS.PHASECHK.TRANS64 P1, [R5+URZ+0x16850], R0 ;  /* 0x01685000050095a7 */ /* 0x000ea4000802007f */
[----:B--2---:R-:W-:Y:S05]  /*12280*/  @!P1 BRA `(.L_x_13785) ;  /* 0xfffffffc00ec9947 */ /* 0x004fea000383ffff */
[----:B------:R-:W-:Y:S05]  /*12290*/  BRA `(.L_x_13782) ;  /* 0xffffff2800d47947 */ /* 0x000fea000383ffff */
.L_x_13804:
[----:B-1----:R-:W-:-:S04]  /*122a0*/  IMAD.U32 R11, RZ, RZ, UR7 ;  /* 0x00000007ff0b7e24 */ /* 0x002fc8000f8e00ff */
[----:B------:R1:W2:Y:S03]  /*122b0*/  SYNCS.PHASECHK.TRANS64.TRYWAIT P1, [R11+URZ+0x16830], R0 ;  /* 0x016830000b0075a7 */ /* 0x0002a6000802017f */
[----:B--2---:R-:W-:Y:S05]  /*122c0*/  @!P1 NANOSLEEP.SYNCS 0x989680 ;  /* 0x009896800000995d */ /* 0x004fea0003900000 */
[----:B------:R-:W2:Y:S02]  /*122d0*/  @!P1 SYNCS.PHASECHK.TRANS64 P1, [R11+URZ+0x16830], R0 ;  /* 0x016830000b0095a7 */ /* 0x000ea4000802007f */
[----:B--2---:R-:W-:Y:S05]  /*122e0*/  @!P1 BRA `(.L_x_13804) ;  /* 0xfffffffc00ec9947 */ /* 0x004fea000383ffff */
[----:B------:R-:W-:Y:S05]  /*122f0*/  BRA `(.L_x_13801) ;  /* 0xffffff58005c7947 */ /* 0x000fea000383ffff */
.L_x_13808:
[----:B-1----:R-:W-:-:S04]  /*12300*/  IMAD.U32 R11, RZ, RZ, UR10 ;  /* 0x0000000aff0b7e24 */ /* 0x002fc8000f8e00ff */
[----:B------:R1:W2:Y:S03]  /*12310*/  SYNCS.PHASECHK.TRANS64.TRYWAIT P1, [R11+URZ+0x16850], R0 ;  /* 0x016850000b0075a7 */ /* 0x0002a6000802017f */
[----:B--2---:R-:W-:Y:S05]  /*12320*/  @!P1 NANOSLEEP.SYNCS 0x989680 ;  /* 0x009896800000995d */ /* 0x004fea0003900000 */
[----:B------:R-:W2:Y:S02]  /*12330*/  @!P1 SYNCS.PHASECHK.TRANS64 P1, [R11+URZ+0x16850], R0 ;  /* 0x016850000b0095a7 */ /* 0x000ea4000802007f */
[----:B--2---:R-:W-:Y:S05]  /*12340*/  @!P1 BRA `(.L_x_13808) ;  /* 0xfffffffc00ec9947 */ /* 0x004fea000383ffff */
[----:B------:R-:W-:Y:S05]  /*12350*/  BRA `(.L_x_13805) ;  /* 0xffffff5800e07947 */ /* 0x000fea000383ffff */
.L_x_13816:
[----:B-1----:R-:W-:-:S04]  /*12360*/  IMAD.U32 R13, RZ, RZ, UR10 ;  /* 0x0000000aff0d7e24 */ /* 0x002fc8000f8e00ff */
[----:B------:R1:W2:Y:S03]  /*12370*/  SYNCS.PHASECHK.TRANS64.TRYWAIT P1, [R13+URZ+0x16830], R0 ;  /* 0x016830000d0075a7 */ /* 0x0002a6000802017f */
[----:B--2---:R-:W-:Y:S05]  /*12380*/  @!P1 NANOSLEEP.SYNCS 0x989680 ;  /* 0x009896800000995d */ /* 0x004fea0003900000 */
[----:B------:R-:W2:Y:S02]  /*12390*/  @!P1 SYNCS.PHASECHK.TRANS64 P1, [R13+URZ+0x16830], R0 ;  /* 0x016830000d0095a7 */ /* 0x000ea4000802007f */
[----:B--2---:R-:W-:Y:S05]  /*123a0*/  @!P1 BRA `(.L_x_13816) ;  /* 0xfffffffc00ec9947 */ /* 0x004fea000383ffff */
[----:B------:R-:W-:Y:S05]  /*123b0*/  BRA `(.L_x_13813) ;  /* 0xffffff7400987947 */ /* 0x000fea000383ffff */
.L_x_13820:
[----:B-1----:R-:W-:-:S04]  /*123c0*/  IMAD.U32 R13, RZ, RZ, UR10 ;  /* 0x0000000aff0d7e24 */ /* 0x002fc8000f8e00ff */
[----:B------:R1:W2:Y:S03]  /*123d0*/  SYNCS.PHASECHK.TRANS64.TRYWAIT P1, [R13+URZ+0x16850], R0 ;  /* 0x016850000d0075a7 */ /* 0x0002a6000802017f */
[----:B--2---:R-:W-:Y:S05]  /*123e0*/  @!P1 NANOSLEEP.SYNCS 0x989680 ;  /* 0x009896800000995d */ /* 0x004fea0003900000 */
[----:B------:R-:W2:Y:S02]  /*123f0*/  @!P1 SYNCS.PHASECHK.TRANS64 P1, [R13+URZ+0x16850], R0 ;  /* 0x016850000d0095a7 */ /* 0x000ea4000802007f */
[----:B--2---:R-:W-:Y:S05]  /*12400*/  @!P1 BRA `(.L_x_13820) ;  /* 0xfffffffc00ec9947 */ /* 0x004fea000383ffff */
[----:B------:R-:W-:Y:S05]  /*12410*/  BRA `(.L_x_13817) ;  /* 0xffffff78000c7947 */ /* 0x000fea000383ffff */
.L_x_13835:
[----:B-1----:R-:W-:-:S04]  /*12420*/  IMAD.U32 R6, RZ, RZ, UR8 ;  /* 0x00000008ff067e24 */ /* 0x002fc8000f8e00ff */
[----:B------:R1:W3:Y:S03]  /*12430*/  SYNCS.PHASECHK.TRANS64.TRYWAIT P1, [R6+URZ+0x16850], R5 ;  /* 0x01685005060075a7 */ /* 0x0002e6000802017f */
[----:B---3--:R-:W-:Y:S05]  /*12440*/  @!P1 NANOSLEEP.SYNCS 0x989680 ;  /* 0x009896800000995d */ /* 0x008fea0003900000 */
[----:B------:R-:W3:Y:S02]  /*12450*/  @!P1 SYNCS.PHASECHK.TRANS64 P1, [R6+URZ+0x16850], R5 ;  /* 0x01685005060095a7 */ /* 0x000ee4000802007f */
[----:B---3--:R-:W-:Y:S05]  /*12460*/  @!P1 BRA `(.L_x_13835) ;  /* 0xfffffffc00ec9947 */ /* 0x008fea000383ffff */
[----:B------:R-:W-:Y:S05]  /*12470*/  BRA `(.L_x_13834) ;  /* 0xffffffa000a87947 */ /* 0x000fea000383ffff */
.L_x_13853:
[----:B------:R-:W-:Y:S02]  /*12480*/  IMAD.MOV.U32 R13, RZ, RZ, R18 ;  /* 0x000000ffff0d7224 */ /* 0x000fe400078e0012 */
[----:B------:R-:W-:Y:S02]  /*12490*/  IMAD.MOV.U32 R12, RZ, RZ, RZ ;  /* 0x000000ffff0c7224 */ /* 0x000fe400078e00ff */
[----:B------:R-:W-:Y:S02]  /*124a0*/  IMAD.MOV.U32 R11, RZ, RZ, 0x1f ;  /* 0x0000001fff0b7424 */ /* 0x000fe400078e00ff */
[----:B------:R-:W-:-:S07]  /*124b0*/  IMAD.MOV.U32 R15, RZ, RZ, -0x1 ;  /* 0xffffffffff0f7424 */ /* 0x000fce00078e00ff */
[----:B0----5:R-:W-:Y:S05]  /*124c0*/  WARPSYNC.COLLECTIVE R15, `(.L_x_13892) ;  /* 0x000000000f087348 */ /* 0x021fea0003c00000 */
[----:B------:R1:W2:Y:S02]  /*124d0*/  SHFL.IDX P6, R14, R13, R12, R11 ;  /* 0x0000000c0d0e7389 */ /* 0x0002a400000c000b */
[----:B012--5:R-:W-:Y:S01]  /*124e0*/  ENDCOLLECTIVE ;  /* 0x000000000000791b */ /* 0x027fe20003800000 */
.L_x_13892:
[----:B------:R-:W-:Y:S05]  /*124f0*/  BRA `(.L_x_13893) ;  /* 0xffffffcc00207947 */ /* 0x000fea000383ffff */
.L_x_13855:
[----:B0-----:R-:W-:-:S04]  /*12500*/  IMAD.U32 R2, RZ, RZ, UR48 ;  /* 0x00000030ff027e24 */ /* 0x001fc8000f8e00ff */
[----:B------:R0:W1:Y:S03]  /*12510*/  SYNCS.PHASECHK.TRANS64.TRYWAIT P0, [R2+URZ+0x16840], R9 ;  /* 0x01684009020075a7 */ /* 0x000066000800017f */
[----:B-1----:R-:W-:Y:S05]  /*12520*/  @!P0 NANOSLEEP.SYNCS 0x989680 ;  /* 0x009896800000895d */ /* 0x002fea0003900000 */
[----:B------:R-:W1:Y:S02]  /*12530*/  @!P0 SYNCS.PHASECHK.TRANS64 P0, [R2+URZ+0x16840], R9 ;  /* 0x01684009020085a7 */ /* 0x000e64000800007f */
[----:B-1----:R-:W-:Y:S05]  /*12540*/  @!P0 BRA `(.L_x_13855) ;  /* 0xfffffffc00ec8947 */ /* 0x002fea000383ffff */
[----:B------:R-:W-:Y:S05]  /*12550*/  BRA `(.L_x_13894) ;  /* 0xffffffcc00a87947 */ /* 0x000fea000383ffff */
.L_x_13856:
        /* <DEDUP_REMOVED lines=8> */
.L_x_13896:
[----:B------:R-:W-:Y:S05]  /*125e0*/  BSYNC B0 ;  /* 0x0000000000007941 */ /* 0x000fea0003800000 */
.L_x_13895:
        /* <DEDUP_REMOVED lines=9> */
.L_x_13897:
[----:B------:R-:W-:Y:S02]  /*12680*/  IMAD.MOV.U32 R13, RZ, RZ, R4 ;  /* 0x000000ffff0d7224 */ /* 0x000fe400078e0004 */
        /* <DEDUP_REMOVED lines=8> */
.L_x_13898:
        /* <DEDUP_REMOVED lines=11> */
.L_x_13899:
[----:B------:R-:W-:Y:S02]  /*127c0*/  IMAD.MOV.U32 R13, RZ, RZ, R4 ;  /* 0x000000ffff0d7224 */ /* 0x000fe400078e0004 */
[----:B------:R-:W-:Y:S01]  /*127d0*/  IMAD.MOV.U32 R12, RZ, RZ, 0x2 ;  /* 0x00000002ff0c7424 */ /* 0x000fe200078e00ff */
[----:B------:R-:W-:-:S13]  /*127e0*/  @P0 LEA R2, P2, R18, R14, 0x1 ;  /* 0x0000000e12020211 */ /* 0x000fda00078408ff */
[----:B------:R-:W-:Y:S05]  /*127f0*/  WARPSYNC.COLLECTIVE R15, `(.L_x_13900) ;  /* 0x000000000f087348 */ /* 0x000fea0003c00000 */
[----:B------:R0:W1:Y:S02]  /*12800*/  SHFL.IDX P6, R14, R13, R12, R11 ;  /* 0x0000000c0d0e7389 */ /* 0x00006400000c000b */
[----:B01----:R-:W-:Y:S01]  /*12810*/  ENDCOLLECTIVE ;  /* 0x000000000000791b */ /* 0x003fe20003800000 */
.L_x_13900:
        /* <DEDUP_REMOVED lines=10> */
.L_x_13901:
[----:B------:R-:W-:Y:S02]  /*128c0*/  IMAD.MOV.U32 R13, RZ, RZ, R4 ;  /* 0x000000ffff0d7224 */ /* 0x000fe400078e0004 */
[----:B------:R-:W-:Y:S02]  /*128d0*/  IMAD.MOV.U32 R12, RZ, RZ, 0x3 ;  /* 0x00000003ff0c7424 */ /* 0x000fe400078e00ff */
[----:B------:R-:W-:-:S07]  /*128e0*/  IMAD.MOV.U32 R21, RZ, RZ, R14 ;  /* 0x000000ffff157224 */ /* 0x000fce00078e000e */
[----:B------:R-:W-:Y:S05]  /*128f0*/  WARPSYNC.COLLECTIVE R15, `(.L_x_13902) ;  /* 0x000000000f087348 */ /* 0x000fea0003c00000 */
[----:B------:R0:W1:Y:S02]  /*12900*/  SHFL.IDX P6, R14, R13, R12, R11 ;  /* 0x0000000c0d0e7389 */ /* 0x00006400000c000b */
[----:B01----:R-:W-:Y:S01]  /*12910*/  ENDCOLLECTIVE ;  /* 0x000000000000791b */ /* 0x003fe20003800000 */
.L_x_13902:
[----:B------:R-:W-:Y:S02]  /*12920*/  @P1 LEA R2, P0, R18, R21, 0x1 ;  /* 0x0000001512021211 */ /* 0x000fe400078008ff */
[----:B------:R-:W-:-:S03]  /*12930*/  @P1 LEA R21, R23, UR48, 0x1 ;  /* 0x0000003017151c11 */ /* 0x000fc6000f8e08ff */
[----:B------:R-:W-:Y:S01]  /*12940*/  @P1 IMAD.X R3, RZ, RZ, R6, P0 ;  /* 0x000000ffff031224 */ /* 0x000fe200000e0606 */
[----:B------:R-:W-:-:S04]  /*12950*/  ISETP.GE.AND P0, PT, R5, 0x31, PT ;  /* 0x000000310500780c */ /* 0x000fc80003f06270 */
[----:B------:R-:W-:Y:S01]  /*12960*/  @!PT LDS RZ, [RZ] ;  /* 0x00000000fffff984 */ /* 0x000fe20000000800 */
[----:B------:R-:W-:Y:S01]  /*12970*/  @!PT LDS RZ, [RZ] ;  /* 0x00000000fffff984 */ /* 0x000fe20000000800 */
[----:B------:R-:W-:Y:S01]  /*12980*/  @!PT LDS RZ, [RZ] ;  /* 0x00000000fffff984 */ /* 0x000fe20000000800 */
[----:B------:R0:W-:Y:S01]  /*12990*/  @P1 LDGSTS.E.BYPASS.LTC128B.128 [R21+0xf400], desc[UR36][R2.64], !P3 ;  /* 0x0f40000002151fae */ /* 0x0001e2000d901d64 */
[----:B------:R-:W-:Y:S01]  /*129a0*/  IMAD.MOV.U32 R13, RZ, RZ, R0 ;  /* 0x000000ffff0d7224 */ /* 0x000fe200078e0000 */
[----:B------:R-:W-:-:S07]  /*129b0*/  ISETP.GE.AND P1, PT, R5, 0x41, PT ;  /* 0x000000410500780c */ /* 0x000fce0003f26270 */
[----:B------:R-:W-:Y:S01]  /*129c0*/  @P0 LEA R8, R23, UR48, 0x1 ;  /* 0x0000003017080c11 */ /* 0x000fe2000f8e08ff */
[----:B------:R-:W-:-:S07]  /*129d0*/  IMAD.MOV.U32 R7, RZ, RZ, R14 ;  /* 0x000000ffff077224 */ /* 0x000fce00078e000e */
[----:B0-----:R-:W-:Y:S05]  /*129e0*/  WARPSYNC.COLLECTIVE R15, `(.L_x_13903) ;  /* 0x000000000f087348 */ /* 0x001fea0003c00000 */
[----:B------:R1:W2:Y:S02]  /*129f0*/  SHFL.IDX P6, R14, R13, R12, R11 ;  /* 0x0000000c0d0e7389 */ /* 0x0002a400000c000b */
[----:B012---:R-:W-:Y:S01]  /*12a00*/  ENDCOLLECTIVE ;  /* 0x000000000000791b */ /* 0x007fe20003800000 */
.L_x_13903:
[----:B------:R-:W-:Y:S01]  /*12a10*/  @P1 LEA R21, R23, UR48, 0x1 ;  /* 0x0000003017151c11 */ /* 0x000fe2000f8e08ff */
[----:B------:R-:W-:Y:S02]  /*12a20*/  IMAD.MOV.U32 R13, RZ, RZ, R4 ;  /* 0x000000ffff0d7224 */ /* 0x000fe400078e0004 */
[----:B------:R-:W-:Y:S01]  /*12a30*/  IMAD.MOV.U32 R12, RZ, RZ, 0x4 ;  /* 0x00000004ff0c7424 */ /* 0x000fe200078e00ff */
[----:B------:R-:W-:-:S13]  /*12a40*/  @P0 LEA R2, P2, R18, R14, 0x1 ;  /* 0x0000000e12020211 */ /* 0x000fda00078408ff */
[----:B------:R-:W-:Y:S05]  /*12a50*/  WARPSYNC.COLLECTIVE R15, `(.L_x_13904) ;  /* 0x000000000f087348 */ /* 0x000fea0003c00000 */
[----:B------:R0:W1:Y:S02]  /*12a60*/  SHFL.IDX P6, R14, R13, R12, R11 ;  /* 0x0000000c0d0e7389 */ /* 0x00006400000c000b */
[----:B01----:R-:W-:Y:S01]  /*12a70*/  ENDCOLLECTIVE ;  /* 0x000000000000791b */ /* 0x003fe20003800000 */
.L_x_13904:
        /* <DEDUP_REMOVED lines=10> */
.L_x_13905:
[----:B------:R-:W-:Y:S02]  /*12b20*/  IMAD.MOV.U32 R13, RZ, RZ, R4 ;  /* 0x000000ffff0d7224 */ /* 0x000fe400078e0004 */
[----:B------:R-:W-:Y:S02]  /*12b30*/  IMAD.MOV.U32 R12, RZ, RZ, 0x5 ;  /* 0x00000005ff0c7424 */ /* 0x000fe400078e00ff */
[----:B------:R-:W-:-:S07]  /*12b40*/  IMAD.MOV.U32 R9, RZ, RZ, R14 ;  /* 0x000000ffff097224 */ /* 0x000fce00078e000e */
[----:B------:R-:W-:Y:S05]  /*12b50*/  WARPSYNC.COLLECTIVE R15, `(.L_x_13906) ;  /* 0x000000000f087348 */ /* 0x000fea0003c00000 */
[----:B------:R0:W1:Y:S02]  /*12b60*/  SHFL.IDX P6, R14, R13, R12, R11 ;  /* 0x0000000c0d0e7389 */ /* 0x00006400000c000b */
[----:B01----:R-:W-:Y:S01]  /*12b70*/  ENDCOLLECTIVE ;  /* 0x000000000000791b */ /* 0x003fe20003800000 */
.L_x_13906:
[----:B------:R-:W-:-:S05]  /*12b80*/  @P1 LEA R2, P0, R18, R9, 0x1 ;  /* 0x0000000912021211 */ /* 0x000fca00078008ff */
[----:B------:R-:W-:Y:S01]  /*12b90*/  @P1 IMAD.X R3, RZ, RZ, R6, P0 ;  /* 0x000000ffff031224 */ /* 0x000fe200000e0606 */
[----:B------:R-:W-:-:S04]  /*12ba0*/  ISETP.GE.AND P0, PT, R5, 0x51, PT ;  /* 0x000000510500780c */ /* 0x000fc80003f06270 */
[----:B------:R-:W-:Y:S01]  /*12bb0*/  @!PT LDS RZ, [RZ] ;  /* 0x00000000fffff984 */ /* 0x000fe20000000800 */
[----:B------:R-:W-:Y:S01]  /*12bc0*/  @!PT LDS RZ, [RZ] ;  /* 0x00000000fffff984 */ /* 0x000fe20000000800 */
[----:B------:R-:W-:Y:S01]  /*12bd0*/  @!PT LDS RZ, [RZ] ;  /* 0x00000000fffff984 */ /* 0x000fe20000000800 */
[----:B------:R0:W-:Y:S01]  /*12be0*/  @P1 LDGSTS.E.BYPASS.LTC128B.128 [R21+0x10400], desc[UR36][R2.64], !P3 ;  /* 0x1040000002151fae */ /* 0x0001e2000d901d64 */
[----:B------:R-:W-:Y:S01]  /*12bf0*/  IMAD.MOV.U32 R13, RZ, RZ, R0 ;  /* 0x000000ffff0d7224 */ /* 0x000fe200078e0000 */
[----:B------:R-:W-:Y:S01]  /*12c00*/  ISETP.GE.AND P1, PT, R5, 0x61, PT ;  /* 0x000000610500780c */ /* 0x000fe20003f26270 */
[----:B------:R-:W-:-:S12]  /*12c10*/  IMAD.MOV.U32 R7, RZ, RZ, R14 ;  /* 0x000000ffff077224 */ /* 0x000fd800078e000e */
[----:B0-----:R-:W-:Y:S05]  /*12c20*/  WARPSYNC.COLLECTIVE R15, `(.L_x_13907) ;  /* 0x000000000f087348 */ /* 0x001fea0003c00000 */
[----:B------:R1:W2:Y:S02]  /*12c30*/  SHFL.IDX P6, R14, R13, R12, R11 ;  /* 0x0000000c0d0e7389 */ /* 0x0002a400000c000b */
[----:B012---:R-:W-:Y:S01]  /*12c40*/  ENDCOLLECTIVE ;  /* 0x000000000000791b */ /* 0x007fe20003800000 */
.L_x_13907:
[----:B------:R-:W-:Y:S02]  /*12c50*/  IMAD.MOV.U32 R13, RZ, RZ, R4 ;  /* 0x000000ffff0d7224 */ /* 0x000fe400078e0004 */
[----:B------:R-:W-:Y:S01]  /*12c60*/  IMAD.MOV.U32 R12, RZ, RZ, 0x6 ;  /* 0x00000006ff0c7424 */ /* 0x000fe200078e00ff */
[----:B------:R-:W-:-:S13]  /*12c70*/  @P0 LEA R2, P2, R18, R14, 0x1 ;  /* 0x0000000e12020211 */ /* 0x000fda00078408ff */
[----:B------:R-:W-:Y:S05]  /*12c80*/  WARPSYNC.COLLECTIVE R15, `(.L_x_13908) ;  /* 0x000000000f087348 */ /* 0x000fea0003c00000 */
[----:B------:R0:W1:Y:S02]  /*12c90*/  SHFL.IDX P6, R14, R13, R12, R11 ;  /* 0x0000000c0d0e7389 */ /* 0x00006400000c000b */
[----:B01----:R-:W-:Y:S01]  /*12ca0*/  ENDCOLLECTIVE ;  /* 0x000000000000791b */ /* 0x003fe20003800000 */
.L_x_13908:
[----:B------:R-:W-:Y:S01]  /*12cb0*/  @P0 IMAD.X R3, RZ, RZ, R7, P2 ;  /* 0x000000ffff030224 */ /* 0x000fe200010e0607 */
[----:B------:R-:W-:-:S05]  /*12cc0*/  @P0 LEA R7, R23, UR48, 0x1 ;  /* 0x0000003017070c11 */ /* 0x000fca000f8e08ff */
        /* <DEDUP_REMOVED lines=9> */
.L_x_13909:
[----:B------:R-:W-:Y:S02]  /*12d60*/  IMAD.MOV.U32 R13, RZ, RZ, R4 ;  /* 0x000000ffff0d7224 */ /* 0x000fe400078e0004 */
[----:B------:R-:W-:Y:S02]  /*12d70*/  IMAD.MOV.U32 R12, RZ, RZ, 0x7 ;  /* 0x00000007ff0c7424 */ /* 0x000fe400078e00ff */
[----:B------:R-:W-:-:S07]  /*12d80*/  IMAD.MOV.U32 R9, RZ, RZ, R14 ;  /* 0x000000ffff097224 */ /* 0x000fce00078e000e */
[----:B------:R-:W-:Y:S05]  /*12d90*/  WARPSYNC.COLLECTIVE R15, `(.L_x_13910) ;  /* 0x000000000f087348 */ /* 0x000fea0003c00000 */
[----:B------:R0:W1:Y:S02]  /*12da0*/  SHFL.IDX P6, R14, R13, R12, R11 ;  /* 0x0000000c0d0e7389 */ /* 0x00006400000c000b */
[----:B01----:R-:W-:Y:S01]  /*12db0*/  ENDCOLLECTIVE ;  /* 0x000000000000791b */ /* 0x003fe20003800000 */
.L_x_13910:
[----:B------:R-:W-:Y:S02]  /*12dc0*/  @P1 LEA R2, P0, R18, R9, 0x1 ;  /* 0x0000000912021211 */ /* 0x000fe400078008ff */
[----:B------:R-:W-:-:S03]  /*12dd0*/  @P1 LEA R9, R23, UR48, 0x1 ;  /* 0x0000003017091c11 */ /* 0x000fc6000f8e08ff */
        /* <DEDUP_REMOVED lines=10> */
.L_x_13911:
[----:B------:R-:W-:Y:S05]  /*12e80*/  BRA `(.L_x_13912) ;  /* 0xffffffc800b87947 */ /* 0x000fea000383ffff */
.L_x_13859:
        /* <DEDUP_REMOVED lines=8> */
.L_x_13913:
[----:B------:R-:W-:Y:S02]  /*12f10*/  VIADD R10, R4, 0x10 ;  /* 0x00000010040a7836 */ /* 0x000fe40000000000 */
[----:B------:R-:W-:Y:S02]  /*12f20*/  IMAD.MOV.U32 R13, RZ, RZ, R7 ;  /* 0x000000ffff0d7224 */ /* 0x000fe400078e0007 */
[----:B------:R-:W-:-:S07]  /*12f30*/  IMAD.MOV.U32 R2, RZ, RZ, R14 ;  /* 0x000000ffff027224 */ /* 0x000fce00078e000e */
[----:B------:R-:W-:Y:S05]  /*12f40*/  WARPSYNC.COLLECTIVE R15, `(.L_x_13914) ;  /* 0x000000000f087348 */ /* 0x000fea0003c00000 */
[----:B------:R0:W1:Y:S02]  /*12f50*/  SHFL.IDX P6, R14, R13, R12, R11 ;  /* 0x0000000c0d0e7389 */ /* 0x00006400000c000b */
[----:B01----:R-:W-:Y:S01]  /*12f60*/  ENDCOLLECTIVE ;  /* 0x000000000000791b */ /* 0x003fe20003800000 */
.L_x_13914:
[----:B------:R-:W-:Y:S02]  /*12f70*/  ULDC UR4, c[0x0][0x288] ;  /* 0x0000a20000047ab9 */ /* 0x000fe40000000800 */
[----:B------:R-:W-:-:S05]  /*12f80*/  IMAD R5, R9, UR4, RZ ;  /* 0x0000000409057c24 */ /* 0x000fca000f8e02ff */
        /* <DEDUP_REMOVED lines=10> */
.L_x_13915:
[----:B------:R-:W-:Y:S01]  /*13030*/  @!PT LDS RZ, [RZ] ;  /* 0x00000000fffff984 */ /* 0x000fe20000000800 */
[----:B------:R-:W-:Y:S01]  /*13040*/  @!PT LDS RZ, [RZ] ;  /* 0x00000000fffff984 */ /* 0x000fe20000000800 */
[----:B------:R-:W-:Y:S01]  /*13050*/  @!PT LDS RZ, [RZ] ;  /* 0x00000000fffff984 */ /* 0x000fe20000000800 */
[----:B------:R0:W-:Y:S01]  /*13060*/  @!P1 LDGSTS.E.BYPASS.LTC128B.128 [R25+0x8400], desc[UR36][R2.64], !P0 ;  /* 0x0840000002199fae */ /* 0x0001e2000c101d64 */
[----:B------:R-:W-:Y:S01]  /*13070*/  ISETP.GE.AND P1, PT, R10, R5, PT ;  /* 0x000000050a00720c */ /* 0x000fe20003f26270 */
[----:B------:R-:W-:-:S12]  /*13080*/  IMAD.MOV.U32 R13, RZ, RZ, R7 ;  /* 0x000000ffff0d7224 */ /* 0x000fd800078e0007 */
[----:B0-----:R-:W-:Y:S01]  /*13090*/  @!P1 LEA R25, R23, UR48, 0x1 ;  /* 0x0000003017199c11 */ /* 0x001fe2000f8e08ff */
[----:B------:R-:W-:-:S07]  /*130a0*/  IMAD.MOV.U32 R10, RZ, RZ, R14 ;  /* 0x000000ffff0a7224 */ /* 0x000fce00078e000e */
[----:B------:R-:W-:Y:S05]  /*130b0*/  WARPSYNC.COLLECTIVE R15, `(.L_x_13916) ;  /* 0x000000000f087348 */ /* 0x000fea0003c00000 */
[----:B------:R0:W1:Y:S02]  /*130c0*/  SHFL.IDX P6, R14, R13, R12, R11 ;  /* 0x0000000c0d0e7389 */ /* 0x00006400000c000b */
[----:B01----:R-:W-:Y:S01]  /*130d0*/  ENDCOLLECTIVE ;  /* 0x000000000000791b */ /* 0x003fe20003800000 */
.L_x_13916:
[----:B------:R-:W-:Y:S02]  /*130e0*/  IMAD.MOV.U32 R13, RZ, RZ, R8 ;  /* 0x000000ffff0d7224 */ /* 0x000fe400078e0008 */
[----:B------:R-:W-:Y:S02]  /*130f0*/  IMAD.MOV.U32 R12, RZ, RZ, 0x2 ;  /* 0x00000002ff0c7424 */ /* 0x000fe400078e00ff */
[----:B------:R-:W-:-:S07]  /*13100*/  IMAD.MOV.U32 R21, RZ, RZ, R14 ;  /* 0x000000ffff157224 */ /* 0x000fce00078e000e */
[----:B------:R-:W-:Y:S05]  /*13110*/  WARPSYNC.COLLECTIVE R15, `(.L_x_13917) ;  /* 0x000000000f087348 */ /* 0x000fea0003c00000 */
[----:B------:R0:W1:Y:S02]  /*13120*/  SHFL.IDX P6, R14, R13, R12, R11 ;  /* 0x0000000c0d0e7389 */ /* 0x00006400000c000b */
[----:B01----:R-:W-:Y:S01]  /*13130*/  ENDCOLLECTIVE ;  /* 0x000000000000791b */ /* 0x003fe20003800000 */
.L_x_13917:
[----:B------:R-:W-:-:S05]  /*13140*/  @!P1 LEA R2, P2, R18, R21, 0x1 ;  /* 0x0000001512029211 */ /* 0x000fca00078408ff */
[----:B------:R-:W-:Y:S02]  /*13150*/  @!P1 IMAD.X R3, RZ, RZ, R10, P2 ;  /* 0x000000ffff039224 */ /* 0x000fe400010e060a */
[----:B------:R-:W-:-:S03]  /*13160*/  VIADD R10, R4, 0x20 ;  /* 0x00000020040a7836 */ /* 0x000fc60000000000 */
[----:B------:R-:W-:Y:S01]  /*13170*/  @!PT LDS RZ, [RZ] ;  /* 0x00000000fffff984 */ /* 0x000fe20000000800 */
[----:B------:R-:W-:Y:S01]  /*13180*/  @!PT LDS RZ, [RZ] ;  /* 0x00000000fffff984 */ /* 0x000fe20000000800 */
[----:B------:R-:W-:Y:S01]  /*13190*/  @!PT LDS RZ, [RZ] ;  /* 0x00000000fffff984 */ /* 0x000fe20000000800 */
[----:B------:R0:W-:Y:S01]  /*131a0*/  @!P1 LDGSTS.E.BYPASS.LTC128B.128 [R25+0x8c00], desc[UR36][R2.64], !P0 ;  /* 0x08c0000002199fae */ /* 0x0001e2000c101d64 */
[----:B------:R-:W-:Y:S01]  /*131b0*/  IMAD.MOV.U32 R13, RZ, RZ, R7 ;  /* 0x000000ffff0d7224 */ /* 0x000fe200078e0007 */
[----:B------:R-:W-:Y:S01]  /*131c0*/  ISETP.GE.AND P1, PT, R10, R5, PT ;  /* 0x000000050a00720c */ /* 0x000fe20003f26270 */
[----:B------:R-:W-:Y:S02]  /*131d0*/  VIADD R10, R4, 0x30 ;  /* 0x00000030040a7836 */ /* 0x000fe40000000000 */
[----:B------:R-:W-:-:S10]  /*131e0*/  IMAD.MOV.U32 R9, RZ, RZ, R14 ;  /* 0x000000ffff097224 */ /* 0x000fd400078e000e */
[----:B0-----:R-:W-:Y:S05]  /*131f0*/  WARPSYNC.COLLECTIVE R15, `(.L_x_13918) ;  /* 0x000000000f087348 */ /* 0x001fea0003c00000 */
[----:B------:R1:W2:Y:S02]  /*13200*/  SHFL.IDX P6, R14, R13, R12, R11 ;  /* 0x0000000c0d0e7389 */ /* 0x0002a400000c000b */
[----:B012---:R-:W-:Y:S01]  /*13210*/  ENDCOLLECTIVE ;  /* 0x000000000000791b */ /* 0x007fe20003800000 */
.L_x_13918:
[----:B------:R-:W-:Y:S01]  /*13220*/  @!P1 LEA R20, R23, UR48, 0x1 ;  /* 0x0000003017149c11 */ /* 0x000fe2000f8e08ff */
[----:B------:R-:W-:Y:S02]  /*13230*/  IMAD.MOV.U32 R13, RZ, RZ, R8 ;  /* 0x000000ffff0d7224 */ /* 0x000fe400078e0008 */
[----:B------:R-:W-:Y:S01]  /*13240*/  IMAD.MOV.U32 R12, RZ, RZ, 0x3 ;  /* 0x00000003ff0c7424 */ /* 0x000fe200078e00ff */
[----:B------:R-:W-:-:S13]  /*13250*/  @!P1 LEA R2, P2, R18, R14, 0x1 ;  /* 0x0000000e12029211 */ /* 0x000fda00078408ff */
[----:B------:R-:W-:Y:S05]  /*13260*/  WARPSYNC.COLLECTIVE R15, `(.L_x_13919) ;  /* 0x000000000f087348 */ /* 0x000fea0003c00000 */
[----:B------:R0:W1:Y:S02]  /*13270*/  SHFL.IDX P6, R14, R13, R12, R11 ;  /* 0x0000000c0d0e7389 */ /* 0x00006400000c000b */
[----:B01----:R-:W-:Y:S01]  /*13280*/  ENDCOLLECTIVE ;  /* 0x000000000000791b */ /* 0x003fe20003800000 */
.L_x_13919:
[----:B------:R-:W-:-:S05]  /*13290*/  @!P1 IMAD.X R3, RZ, RZ, R9, P2 ;  /* 0x000000ffff039224 */ /* 0x000fca00010e0609 */
[----:B------:R-:W-:Y:S01]  /*132a0*/  @!PT LDS RZ, [RZ] ;  /* 0x00000000fffff984 */ /* 0x000fe20000000800 */
[----:B------:R-:W-:Y:S01]  /*132b0*/  @!PT LDS RZ, [RZ] ;  /* 0x00000000fffff984 */ /* 0x000fe20000000800 */
[----:B------:R-:W-:Y:S01]  /*132c0*/  @!PT LDS RZ, [RZ] ;  /* 0x00000000fffff984 */ /* 0x000fe20000000800 */
[----:B------:R0:W-:Y:S01]  /*132d0*/  @!P1 LDGSTS.E.BYPASS.LTC128B.128 [R20+0x9400], desc[UR36][R2.64], !P0 ;  /* 0x0940000002149fae */ /* 0x0001e2000c101d64 */
[----:B------:R-:W-:Y:S01]  /*132e0*/  ISETP.GE.AND P1, PT, R10, R5, PT ;  /* 0x000000050a00720c */ /* 0x000fe20003f26270 */
[----:B------:R-:W-:-:S12]  /*132f0*/  IMAD.MOV.U32 R13, RZ, RZ, R7 ;  /* 0x000000ffff0d7224 */ /* 0x000fd800078e0007 */
[----:B------:R-:W-:Y:S01]  /*13300*/  @!P1 LEA R25, R23, UR48, 0x1 ;  /* 0x0000003017199c11 */ /* 0x000fe2000f8e08ff */
[----:B0-----:R-:W-:-:S07]  /*13310*/  IMAD.MOV.U32 R10, RZ, RZ, R14 ;  /* 0x000000ffff0a7224 */ /* 0x001fce00078e000e */
[----:B------:R-:W-:Y:S05]  /*13320*/  WARPSYNC.COLLECTIVE R15, `(.L_x_13920) ;  /* 0x000000000f087348 */ /* 0x000fea0003c00000 */
[----:B------:R0:W1:Y:S02]  /*13330*/  SHFL.IDX P6, R14, R13, R12, R11 ;  /* 0x0000000c0d0e7389 */ /* 0x00006400000c000b */
[----:B01----:R-:W-:Y:S01]  /*13340*/  ENDCOLLECTIVE ;  /* 0x000000000000791b */ /* 0x003fe20003800000 */
.L_x_13920:
[----:B------:R-:W-:Y:S02]  /*13350*/  IMAD.MOV.U32 R13, RZ, RZ, R8 ;  /* 0x000000ffff0d7224 */ /* 0x000fe400078e0008 */
[----:B------:R-:W-:Y:S02]  /*13360*/  IMAD.MOV.U32 R12, RZ, RZ, 0x4 ;  /* 0x00000004ff0c7424 */ /* 0x000fe400078e00ff */
[----:B------:R-:W-:-:S07]  /*13370*/  IMAD.MOV.U32 R21, RZ, RZ, R14 ;  /* 0x000000ffff157224 */ /* 0x000fce00078e000e */
[----:B------:R-:W-:Y:S05]  /*13380*/  WARPSYNC.COLLECTIVE R15, `(.L_x_13921) ;  /* 0x000000000f087348 */ /* 0x000fea0003c00000 */
[----:B------:R0:W1:Y:S02]  /*13390*/  SHFL.IDX P6, R14, R13, R12, R11 ;  /* 0x0000000c0d0e7389 */ /* 0x00006400000c000b */
[----:B01----:R-:W-:Y:S01]  /*133a0*/  ENDCOLLECTIVE ;  /* 0x000000000000791b */ /* 0x003fe20003800000 */
.L_x_13921:
        /* <DEDUP_REMOVED lines=14> */
.L_x_13922:
[----:B------:R-:W-:Y:S01]  /*13490*/  @!P1 LEA R20, R23, UR48, 0x1 ;  /* 0x0000003017149c11 */ /* 0x000fe2000f8e08ff */
[----:B------:R-:W-:Y:S02]  /*134a0*/  IMAD.MOV.U32 R13, RZ, RZ, R8 ;  /* 0x000000ffff0d7224 */ /* 0x000fe400078e0008 */
[----:B------:R-:W-:Y:S01]  /*134b0*/  IMAD.MOV.U32 R12, RZ, RZ, 0x5 ;  /* 0x00000005ff0c7424 */ /* 0x000fe200078e00ff */
[----:B------:R-:W-:-:S13]  /*134c0*/  @!P1 LEA R2, P2, R18, R14, 0x1 ;  /* 0x0000000e12029211 */ /* 0x000fda00078408ff */
[----:B------:R-:W-:Y:S05]  /*134d0*/  WARPSYNC.COLLECTIVE R15, `(.L_x_13923) ;  /* 0x000000000f087348 */ /* 0x000fea0003c00000 */
[----:B------:R0:W1:Y:S02]  /*134e0*/  SHFL.IDX P6, R14, R13, R12, R11 ;  /* 0x0000000c0d0e7389 */ /* 0x00006400000c000b */
[----:B01----:R-:W-:Y:S01]  /*134f0*/  ENDCOLLECTIVE ;  /* 0x000000000000791b */ /* 0x003fe20003800000 */
.L_x_13923:
[----:B------:R-:W-:-:S05]  /*13500*/  @!P1 IMAD.X R3, RZ, RZ, R9, P2 ;  /* 0x000000ffff039224 */ /* 0x000fca00010e0609 */
[----:B------:R-:W-:Y:S01]  /*13510*/  @!PT LDS RZ, [RZ] ;  /* 0x00000000fffff984 */ /* 0x000fe20000000800 */
[----:B------:R-:W-:Y:S01]  /*13520*/  @!PT LDS RZ, [RZ] ;  /* 0x00000000fffff984 */ /* 0x000fe20000000800 */
[----:B------:R-:W-:Y:S01]  /*13530*/  @!PT LDS RZ, [RZ] ;  /* 0x00000000fffff984 */ /* 0x000fe20000000800 */
[----:B------:R0:W-:Y:S01]  /*13540*/  @!P1 LDGSTS.E.BYPASS.LTC128B.128 [R20+0xa400], desc[UR36][R2.64], !P0 ;  /* 0x0a40000002149fae */ /* 0x0001e2000c101d64 */
[----:B------:R-:W-:Y:S01]  /*13550*/  ISETP.GE.AND P1, PT, R10, R5, PT ;  /* 0x000000050a00720c */ /* 0x000fe20003f26270 */
[----:B------:R-:W-:Y:S02]  /*13560*/  IMAD.MOV.U32 R13, RZ, RZ, R7 ;  /* 0x000000ffff0d7224 */ /* 0x000fe400078e0007 */
[----:B------:R-:W-:-:S10]  /*13570*/  IMAD.MOV.U32 R10, RZ, RZ, R14 ;  /* 0x000000ffff0a7224 */ /* 0x000fd400078e000e */
[----:B0-----:R-:W-:Y:S05]  /*13580*/  WARPSYNC.COLLECTIVE R15, `(.L_x_13924) ;  /* 0x000000000f087348 */ /* 0x001fea0003c00000 */
[----:B------:R1:W2:Y:S02]  /*13590*/  SHFL.IDX P6, R14, R13, R12, R11 ;  /* 0x0000000c0d0e7389 */ /* 0x0002a400000c000b */
[----:B012---:R-:W-:Y:S01]  /*135a0*/  ENDCOLLECTIVE ;  /* 0x000000000000791b */ /* 0x007fe20003800000 */
.L_x_13924:
[----:B------:R-:W-:Y:S02]  /*135b0*/  IMAD.MOV.U32 R13, RZ, RZ, R8 ;  /* 0x000000ffff0d7224 */ /* 0x000fe400078e0008 */
[----:B------:R-:W-:Y:S02]  /*135c0*/  IMAD.MOV.U32 R12, RZ, RZ, 0x6 ;  /* 0x00000006ff0c7424 */ /* 0x000fe400078e00ff */
[----:B------:R-:W-:-:S07]  /*135d0*/  IMAD.MOV.U32 R21, RZ, RZ, R14 ;  /* 0x000000ffff157224 */ /* 0x000fce00078e000e */
[----:B------:R-:W-:Y:S05]  /*135e0*/  WARPSYNC.COLLECTIVE R15, `(.L_x_13925) ;  /* 0x000000000f087348 */ /* 0x000fea0003c00000 */
[----:B------:R0:W1:Y:S02]  /*135f0*/  SHFL.IDX P6, R14, R13, R12, R11 ;  /* 0x0000000c0d0e7389 */ /* 0x00006400000c000b */
[----:B01----:R-:W-:Y:S01]  /*13600*/  ENDCOLLECTIVE ;  /* 0x000000000000791b */ /* 0x003fe20003800000 */
.L_x_13925:
[----:B------:R-:W-:Y:S02]  /*13610*/  @!P1 LEA R2, P2, R18, R21, 0x1 ;  /* 0x0000001512029211 */ /* 0x000fe400078408ff */
[----:B------:R-:W-:-:S03]  /*13620*/  @!P1 LEA R21, R23, UR48, 0x1 ;  /* 0x0000003017159c11 */ /* 0x000fc6000f8e08ff */
        /* <DEDUP_REMOVED lines=12> */
.L_x_13926:
[----:B------:R-:W-:Y:S01]  /*136f0*/  @!P1 LEA R25, R23, UR48, 0x1 ;  /* 0x0000003017199c11 */ /* 0x000fe2000f8e08ff */
[----:B------:R-:W-:Y:S02]  /*13700*/  IMAD.MOV.U32 R13, RZ, RZ, R8 ;  /* 0x000000ffff0d7224 */ /* 0x000fe400078e0008 */
[----:B------:R-:W-:Y:S01]  /*13710*/  IMAD.MOV.U32 R12, RZ, RZ, 0x7 ;  /* 0x00000007ff0c7424 */ /* 0x000fe200078e00ff */
[----:B------:R-:W-:-:S13]  /*13720*/  @!P1 LEA R2, P2, R18, R14, 0x1 ;  /* 0x0000000e12029211 */ /* 0x000fda00078408ff */
[----:B------:R-:W-:Y:S05]  /*13730*/  WARPSYNC.COLLECTIVE R15, `(.L_x_13927) ;  /* 0x000000000f087348 */ /* 0x000fea0003c00000 */
[----:B------:R0:W1:Y:S02]  /*13740*/  SHFL.IDX P6, R14, R13, R12, R11 ;  /* 0x0000000c0d0e7389 */ /* 0x00006400000c000b */
[----:B01----:R-:W-:Y:S01]  /*13750*/  ENDCOLLECTIVE ;  /* 0x000000000000791b */ /* 0x003fe20003800000 */
.L_x_13927:
[----:B------:R-:W-:-:S05]  /*13760*/  @!P1 IMAD.X R3, RZ, RZ, R9, P2 ;  /* 0x000000ffff039224 */ /* 0x000fca00010e0609 */
[----:B------:R-:W-:Y:S01]  /*13770*/  @!PT LDS RZ, [RZ] ;  /* 0x00000000fffff984 */ /* 0x000fe20000000800 */
[----:B------:R-:W-:Y:S01]  /*13780*/  @!PT LDS RZ, [RZ] ;  /* 0x00000000fffff984 */ /* 0x000fe20000000800 */
[----:B------:R-:W-:Y:S01]  /*13790*/  @!PT LDS RZ, [RZ] ;  /* 0x00000000fffff984 */ /* 0x000fe20000000800 */
[----:B------:R0:W-:Y:S01]  /*137a0*/  @!P1 LDGSTS.E.BYPASS.LTC128B.128 [R25+0xb400], desc[UR36][R2.64], !P0 ;  /* 0x0b40000002199fae */ /* 0x0001e2000c101d64 */
[----:B------:R-:W-:Y:S02]  /*137b0*/  IMAD.MOV.U32 R13, RZ, RZ, R7 ;  /* 0x000000ffff0d7224 */ /* 0x000fe400078e0007 */
[----:B0-----:R-:W-:Y:S02]  /*137c0*/  VIADD R2, R4, 0x70 ;  /* 0x0000007004027836 */ /* 0x001fe40000000000 */
[----:B------:R-:W-:-:S03]  /*137d0*/  IMAD.MOV.U32 R8, RZ, RZ, R14 ;  /* 0x000000ffff087224 */ /* 0x000fc600078e000e */
[----:B------:R-:W-:-:S13]  /*137e0*/  ISETP.GE.AND P1, PT, R2, R5, PT ;  /* 0x000000050200720c */ /* 0x000fda0003f26270 */
[----:B------:R-:W-:Y:S05]  /*137f0*/  WARPSYNC.COLLECTIVE R15, `(.L_x_13928) ;  /* 0x000000000f087348 */ /* 0x000fea0003c00000 */
[----:B------:R0:W1:Y:S02]  /*13800*/  SHFL.IDX P6, R14, R13, R12, R11 ;  /* 0x0000000c0d0e7389 */ /* 0x00006400000c000b */
[----:B01----:R-:W-:Y:S01]  /*13810*/  ENDCOLLECTIVE ;  /* 0x000000000000791b */ /* 0x003fe20003800000 */
.L_x_13928:
[----:B------:R-:W-:Y:S01]  /*13820*/  @!P1 LEA R21, R23, UR48, 0x1 ;  /* 0x0000003017159c11 */ /* 0x000fe2000f8e08ff */
[----:B------:R-:W-:Y:S02]  /*13830*/  IMAD.MOV.U32 R13, RZ, RZ, R6 ;  /* 0x000000ffff0d7224 */ /* 0x000fe400078e0006 */
[----:B------:R-:W-:Y:S02]  /*13840*/  IMAD.MOV.U32 R12, RZ, RZ, RZ ;  /* 0x000000ffff0c7224 */ /* 0x000fe400078e00ff */
[----:B------:R-:W-:-:S07]  /*13850*/  IMAD.MOV.U32 R7, RZ, RZ, R14 ;  /* 0x000000ffff077224 */ /* 0x000fce00078e000e */
[----:B------:R-:W-:Y:S05]  /*13860*/  WARPSYNC.COLLECTIVE R15, `(.L_x_13929) ;  /* 0x000000000f087348 */ /* 0x000fea0003c00000 */
[----:B------:R0:W1:Y:S02]  /*13870*/  SHFL.IDX P6, R14, R13, R12, R11 ;  /* 0x0000000c0d0e7389 */ /* 0x00006400000c000b */
[----:B01----:R-:W-:Y:S01]  /*13880*/  ENDCOLLECTIVE ;  /* 0x000000000000791b */ /* 0x003fe20003800000 */
.L_x_13929:
        /* <DEDUP_REMOVED lines=14> */
.L_x_13930:
[----:B------:R-:W-:Y:S01]  /*13970*/  @!P1 LEA R25, R23, UR48, 0x1 ;  /* 0x0000003017199c11 */ /* 0x000fe2000f8e08ff */
[----:B------:R-:W-:Y:S02]  /*13980*/  IMAD.MOV.U32 R13, RZ, RZ, R6 ;  /* 0x000000ffff0d7224 */ /* 0x000fe400078e0006 */
[----:B------:R-:W-:Y:S01]  /*13990*/  IMAD.MOV.U32 R12, RZ, RZ, 0x1 ;  /* 0x00000001ff0c7424 */ /* 0x000fe200078e00ff */
[----:B------:R-:W-:-:S13]  /*139a0*/  @!P1 LEA R2, P2, R18, R14, 0x1 ;  /* 0x0000000e12029211 */ /* 0x000fda00078408ff */
[----:B------:R-:W-:Y:S05]  /*139b0*/  WARPSYNC.COLLECTIVE R15, `(.L_x_13931) ;  /* 0x000000000f087348 */ /* 0x000fea0003c00000 */
[----:B------:R0:W1:Y:S02]  /*139c0*/  SHFL.IDX P6, R14, R13, R12, R11 ;  /* 0x0000000c0d0e7389 */ /* 0x00006400000c000b */
[----:B01----:R-:W-:Y:S01]  /*139d0*/  ENDCOLLECTIVE ;  /* 0x000000000000791b */ /* 0x003fe20003800000 */
.L_x_13931:
        /* <DEDUP_REMOVED lines=11> */
.L_x_13932:
[----:B------:R-:W-:Y:S02]  /*13a90*/  IMAD.MOV.U32 R13, RZ, RZ, R6 ;  /* 0x000000ffff0d7224 */ /* 0x000fe400078e0006 */
[----:B------:R-:W-:Y:S02]  /*13aa0*/  IMAD.MOV.U32 R12, RZ, RZ, 0x2 ;  /* 0x00000002ff0c7424 */ /* 0x000fe400078e00ff */
[----:B------:R-:W-:-:S07]  /*13ab0*/  IMAD.MOV.U32 R9, RZ, RZ, R14 ;  /* 0x000000ffff097224 */ /* 0x000fce00078e000e */
[----:B------:R-:W-:Y:S05]  /*13ac0*/  WARPSYNC.COLLECTIVE R15, `(.L_x_13933) ;  /* 0x000000000f087348 */ /* 0x000fea0003c00000 */
[----:B------:R0:W1:Y:S02]  /*13ad0*/  SHFL.IDX P6, R14, R13, R12, R11 ;  /* 0x0000000c0d0e7389 */ /* 0x00006400000c000b */
[----:B01----:R-:W-:Y:S01]  /*13ae0*/  ENDCOLLECTIVE ;  /* 0x000000000000791b */ /* 0x003fe20003800000 */
.L_x_13933:
        /* <DEDUP_REMOVED lines=12> */
.L_x_13934:
[----:B------:R-:W-:-:S05]  /*13bb0*/  VIADD R2, R4, 0xa0 ;  /* 0x000000a004027836 */ /* 0x000fca0000000000 */
[----:B------:R-:W-:Y:S01]  /*13bc0*/  ISETP.GE.AND P1, PT, R2, R5, PT ;  /* 0x000000050200720c */ /* 0x000fe20003f26270 */
[----:B------:R-:W-:Y:S02]  /*13bd0*/  IMAD.MOV.U32 R13, RZ, RZ, R6 ;  /* 0x000000ffff0d7224 */ /* 0x000fe400078e0006 */
[----:B------:R-:W-:-:S10]  /*13be0*/  IMAD.MOV.U32 R12, RZ, RZ, 0x3 ;  /* 0x00000003ff0c7424 */ /* 0x000fd400078e00ff */
[----:B------:R-:W-:-:S13]  /*13bf0*/  @!P1 LEA R2, P2, R18, R14, 0x1 ;  /* 0x0000000e12029211 */ /* 0x000fda00078408ff */
[----:B------:R-:W-:Y:S05]  /*13c00*/  WARPSYNC.COLLECTIVE R15, `(.L_x_13935) ;  /* 0x000000000f087348 */ /* 0x000fea0003c00000 */
[----:B------:R0:W1:Y:S02]  /*13c10*/  SHFL.IDX P6, R14, R13, R12, R11 ;  /* 0x0000000c0d0e7389 */ /* 0x00006400000c000b */
[----:B01----:R-:W-:Y:S01]  /*13c20*/  ENDCOLLECTIVE ;  /* 0x000000000000791b */ /* 0x003fe20003800000 */
.L_x_13935:
        /* <DEDUP_REMOVED lines=11> */
.L_x_13936:
[----:B------:R-:W-:Y:S05]  /*13ce0*/  BRA `(.L_x_13937) ;  /* 0xffffffc800687947 */ /* 0x000fea000383ffff */
.L_x_13860:
[----:B0-----:R-:W-:-:S04]  /*13cf0*/  IMAD.U32 R3, RZ, RZ, UR48 ;  /* 0x00000030ff037e24 */ /* 0x001fc8000f8e00ff */
[----:B------:R0:W1:Y:S03]  /*13d00*/  SYNCS.PHASECHK.TRANS64.TRYWAIT P0, [R3+URZ+0x16820], R0 ;  /* 0x01682000030075a7 */ /* 0x000066000800017f */
[----:B-1----:R-:W-:Y:S05]  /*13d10*/  @!P0 NANOSLEEP.SYNCS 0x989680 ;  /* 0x009896800000895d */ /* 0x002fea0003900000 */
[----:B------:R-:W1:Y:S02]  /*13d20*/  @!P0 SYNCS.PHASECHK.TRANS64 P0, [R3+URZ+0x16820], R0 ;  /* 0x01682000030085a7 */ /* 0x000e64000800007f */
[----:B-1----:R-:W-:Y:S05]  /*13d30*/  @!P0 BRA `(.L_x_13860) ;  /* 0xfffffffc00ec8947 */ /* 0x002fea000383ffff */
[----:B------:R-:W-:Y:S05]  /*13d40*/  BRA `(.L_x_13938) ;  /* 0xffffffc800a07947 */ /* 0x000fea000383ffff */
.L_x_13864:
[----:B0-----:R0:W1:Y:S02]  /*13d50*/  SYNCS.PHASECHK.TRANS64.TRYWAIT P0, [R7+URZ+0x16840], R2 ;  /* 0x01684002070075a7 */ /* 0x001064000800017f */
[----:B-1----:R-:W-:Y:S05]  /*13d60*/  @!P0 NANOSLEEP.SYNCS 0x989680 ;  /* 0x009896800000895d */ /* 0x002fea0003900000 */
[----:B------:R-:W1:Y:S02]  /*13d70*/  @!P0 SYNCS.PHASECHK.TRANS64 P0, [R7+URZ+0x16840], R2 ;  /* 0x01684002070085a7 */ /* 0x000e64000800007f */
[----:B-1----:R-:W-:Y:S05]  /*13d80*/  @!P0 BRA `(.L_x_13864) ;  /* 0xfffffffc00f08947 */ /* 0x002fea000383ffff */
[----:B------:R-:W-:Y:S05]  /*13d90*/  BRA `(.L_x_13939) ;  /* 0xffffffcc00807947 */ /* 0x000fea000383ffff */
.L_x_13865:
        /* <DEDUP_REMOVED lines=8> */
.L_x_13941:
[----:B------:R-:W-:Y:S05]  /*13e20*/  BSYNC B1 ;  /* 0x0000000000017941 */ /* 0x000fea0003800000 */
.L_x_13940:
        /* <DEDUP_REMOVED lines=9> */
.L_x_13942:
[----:B------:R-:W-:Y:S02]  /*13ec0*/  IMAD.SHL.U32 R15, R18, 0x2, RZ ;  /* 0x00000002120f7824 */ /* 0x000fe400078e00ff */
[----:B------:R-:W-:Y:S02]  /*13ed0*/  IMAD.MOV.U32 R13, RZ, RZ, R20 ;  /* 0x000000ffff0d7224 */ /* 0x000fe400078e0014 */
        /* <DEDUP_REMOVED lines=8> */
.L_x_13943:
        /* <DEDUP_REMOVED lines=9> */
.L_x_13944:
        /* <DEDUP_REMOVED lines=10> */
.L_x_13945:
        /* <DEDUP_REMOVED lines=9> */
.L_x_13946:
        /* <DEDUP_REMOVED lines=10> */
.L_x_13947:
        /* <DEDUP_REMOVED lines=9> */
.L_x_13948:
        /* <DEDUP_REMOVED lines=10> */
.L_x_13949:
        /* <DEDUP_REMOVED lines=9> */
.L_x_13950:
        /* <DEDUP_REMOVED lines=10> */
.L_x_13951:
        /* <DEDUP_REMOVED lines=9> */
.L_x_13952:
        /* <DEDUP_REMOVED lines=10> */
.L_x_13953:
        /* <DEDUP_REMOVED lines=9> */
.L_x_13954:
        /* <DEDUP_REMOVED lines=10> */
.L_x_13955:
        /* <DEDUP_REMOVED lines=9> */
.L_x_13956:
[----:B------:R-:W-:Y:S05]  /*14710*/  BRA `(.L_x_13957) ;  /* 0xffffffc800307947 */ /* 0x000fea000383ffff */
.L_x_13870:
[----:B0-----:R0:W1:Y:S02]  /*14720*/  SYNCS.PHASECHK.TRANS64.TRYWAIT P0, [R7+URZ+0x16860], R2 ;  /* 0x01686002070075a7 */ /* 0x001064000800017f */
[----:B-1----:R-:W-:Y:S05]  /*14730*/  @!P0 NANOSLEEP.SYNCS 0x989680 ;  /* 0x009896800000895d */ /* 0x002fea0003900000 */
[----:B------:R-:W1:Y:S02]  /*14740*/  @!P0 SYNCS.PHASECHK.TRANS64 P0, [R7+URZ+0x16860], R2 ;  /* 0x01686002070085a7 */ /* 0x000e64000800007f */
[----:B-1----:R-:W-:Y:S05]  /*14750*/  @!P0 BRA `(.L_x_13870) ;  /* 0xfffffffc00f08947 */ /* 0x002fea000383ffff */
[----:B------:R-:W-:Y:S05]  /*14760*/  BRA `(.L_x_13958) ;  /* 0xffffffc800907947 */ /* 0x000fea000383ffff */
.L_x_13871:
        /* <DEDUP_REMOVED lines=8> */
.L_x_13960:
[----:B------:R-:W-:Y:S05]  /*147f0*/  BSYNC B1 ;  /* 0x0000000000017941 */ /* 0x000fea0003800000 */
.L_x_13959:
[----:B------:R-:W-:Y:S01]  /*14800*/  IMAD.MOV.U32 R13, RZ, RZ, R17 ;  /* 0x000000ffff0d7224 */ /* 0x000fe200078e0011 */
[----:B------:R-:W-:Y:S01]  /*14810*/  ISETP.LT.OR P2, PT, R4, 0x1, P1 ;  /* 0x000000010400780c */ /* 0x000fe20000f41670 */
        /* <DEDUP_REMOVED lines=8> */
.L_x_13961:
[----:B------:R-:W-:Y:S02]  /*148a0*/  IMAD.MOV.U32 R13, RZ, RZ, R19 ;  /* 0x000000ffff0d7224 */ /* 0x000fe400078e0013 */
[----:B------:R-:W-:Y:S01]  /*148b0*/  IMAD.MOV.U32 R12, RZ, RZ, 0x1 ;  /* 0x00000001ff0c7424 */ /* 0x000fe200078e00ff */
[----:B------:R-:W-:-:S13]  /*148c0*/  IADD3 R2, P0, R14, R20, RZ ;  /* 0x000000140e027210 */ /* 0x000fda0007f1e0ff */
[----:B------:R-:W-:Y:S05]  /*148d0*/  WARPSYNC.COLLECTIVE R15, `(.L_x_13962) ;  /* 0x000000000f087348 */ /* 0x000fea0003c00000 */
[----:B------:R0:W1:Y:S02]  /*148e0*/  SHFL.IDX P6, R14, R13, R12, R11 ;  /* 0x0000000c0d0e7389 */ /* 0x00006400000c000b */
[----:B01----:R-:W-:Y:S01]  /*148f0*/  ENDCOLLECTIVE ;  /* 0x000000000000791b */ /* 0x003fe20003800000 */
.L_x_13962:
        /* <DEDUP_REMOVED lines=11> */
.L_x_13963:
[----:B------:R-:W-:Y:S02]  /*149b0*/  IMAD.MOV.U32 R13, RZ, RZ, R19 ;  /* 0x000000ffff0d7224 */ /* 0x000fe400078e0013 */
[----:B------:R-:W-:Y:S02]  /*149c0*/  IMAD.MOV.U32 R12, RZ, RZ, 0x2 ;  /* 0x00000002ff0c7424 */ /* 0x000fe400078e00ff */
[----:B------:R-:W-:-:S05]  /*149d0*/  IMAD.MOV.U32 R11, RZ, RZ, R14 ;  /* 0x000000ffff0b7224 */ /* 0x000fca00078e000e */
[----:B------:R-:W-:Y:S01]  /*149e0*/  IADD3 R2, P0, R11, R20, RZ ;  /* 0x000000140b027210 */ /* 0x000fe20007f1e0ff */
[----:B------:R-:W-:-:S04]  /*149f0*/  IMAD.MOV.U32 R11, RZ, RZ, 0x181f ;  /* 0x0000181fff0b7424 */ /* 0x000fc800078e00ff */
[----:B------:R-:W-:-:S08]  /*14a00*/  IMAD.X R3, RZ, RZ, R9, P0 ;  /* 0x000000ffff037224 */ /* 0x000fd000000e0609 */
[----:B------:R-:W-:Y:S05]  /*14a10*/  WARPSYNC.COLLECTIVE R15, `(.L_x_13964) ;  /* 0x000000000f087348 */ /* 0x000fea0003c00000 */
[----:B------:R0:W1:Y:S02]  /*14a20*/  SHFL.IDX P6, R14, R13, R12, R11 ;  /* 0x0000000c0d0e7389 */ /* 0x00006400000c000b */
[----:B01----:R-:W-:Y:S01]  /*14a30*/  ENDCOLLECTIVE ;  /* 0x000000000000791b */ /* 0x003fe20003800000 */
.L_x_13964:
        /* <DEDUP_REMOVED lines=10> */
.L_x_13965:
        /* <DEDUP_REMOVED lines=8> */
.L_x_13966:
        /* <DEDUP_REMOVED lines=10> */
.L_x_13967:
        /* <DEDUP_REMOVED lines=9> */
.L_x_13968:
        /* <DEDUP_REMOVED lines=10> */
.L_x_13969:
        /* <DEDUP_REMOVED lines=8> */
.L_x_13970:
        /* <DEDUP_REMOVED lines=10> */
.L_x_13971:
        /* <DEDUP_REMOVED lines=9> */
.L_x_13972:
        /* <DEDUP_REMOVED lines=10> */
.L_x_13973:
        /* <DEDUP_REMOVED lines=8> */
.L_x_13974:
        /* <DEDUP_REMOVED lines=9> */
.L_x_13975:
[----:B------:R-:W-:Y:S05]  /*15090*/  BRA `(.L_x_13976) ;  /* 0xffffffc4000c7947 */ /* 0x000fea000383ffff */
.L_x_13877:
[----:B0-----:R0:W1:Y:S02]  /*150a0*/  SYNCS.PHASECHK.TRANS64.TRYWAIT P0, [R0+URZ+0x16860], R3 ;  /* 0x01686003000075a7 */ /* 0x001064000800017f */
[----:B-1----:R-:W-:Y:S05]  /*150b0*/  @!P0 NANOSLEEP.SYNCS 0x989680 ;  /* 0x009896800000895d */ /* 0x002fea0003900000 */
[----:B------:R-:W1:Y:S02]  /*150c0*/  @!P0 SYNCS.PHASECHK.TRANS64 P0, [R0+URZ+0x16860], R3 ;  /* 0x01686003000085a7 */ /* 0x000e64000800007f */
[----:B-1----:R-:W-:Y:S05]  /*150d0*/  @!P0 BRA `(.L_x_13877) ;  /* 0xfffffffc00f08947 */ /* 0x002fea000383ffff */
[----:B------:R-:W-:Y:S05]  /*150e0*/  BRA `(.L_x_13977) ;  /* 0xffffffc800087947 */ /* 0x000fea000383ffff */
.L_x_13878:
        /* <DEDUP_REMOVED lines=8> */
.L_x_13979:
[----:B------:R-:W-:Y:S05]  /*15170*/  BSYNC B0 ;  /* 0x0000000000007941 */ /* 0x000fea0003800000 */
.L_x_13978:
        /* <DEDUP_REMOVED lines=9> */
.L_x_13980:
[----:B------:R-:W-:Y:S02]  /*15210*/  ULDC UR4, c[0x0][0x2f4] ;  /* 0x0000bd0000047ab9 */ /* 0x000fe40000000800 */
[C---:B------:R-:W-:Y:S01]  /*15220*/  ISETP.GE.AND P0, PT, R18.reuse, UR4, PT ;  /* 0x0000000412007c0c */ /* 0x040fe2000bf06270 */
[----:B------:R-:W-:-:S03]  /*15230*/  IMAD.SHL.U32 R18, R18, 0x2, RZ ;  /* 0x0000000212127824 */ /* 0x000fc600078e00ff */
[----:B------:R-:W-:Y:S01]  /*15240*/  ISETP.LT.OR P2, PT, R5, 0x1, P0 ;  /* 0x000000010500780c */ /* 0x000fe20000741670 */
[----:B------:R-:W-:Y:S02]  /*15250*/  IMAD.MOV.U32 R13, RZ, RZ, R19 ;  /* 0x000000ffff0d7224 */ /* 0x000fe400078e0013 */
[----:B------:R-:W-:Y:S01]  /*15260*/  IMAD.MOV.U32 R12, RZ, RZ, 0x1 ;  /* 0x00000001ff0c7424 */ /* 0x000fe200078e00ff */
[----:B------:R-:W-:-:S13]  /*15270*/  IADD3 R2, P1, R14, R18, RZ ;  /* 0x000000120e027210 */ /* 0x000fda0007f3e0ff */
[----:B------:R-:W-:Y:S05]  /*15280*/  WARPSYNC.COLLECTIVE R15, `(.L_x_13981) ;  /* 0x000000000f087348 */ /* 0x000fea0003c00000 */
[----:B------:R0:W1:Y:S02]  /*15290*/  SHFL.IDX P6, R14, R13, R12, R11 ;  /* 0x0000000c0d0e7389 */ /* 0x00006400000c000b */
[----:B01----:R-:W-:Y:S01]  /*152a0*/  ENDCOLLECTIVE ;  /* 0x000000000000791b */ /* 0x003fe20003800000 */
.L_x_13981:
        /* <DEDUP_REMOVED lines=11> */
.L_x_13982:
[----:B------:R-:W-:Y:S02]  /*15360*/  IMAD.MOV.U32 R13, RZ, RZ, R19 ;  /* 0x000000ffff0d7224 */ /* 0x000fe400078e0013 */
[----:B------:R-:W-:Y:S02]  /*15370*/  IMAD.MOV.U32 R12, RZ, RZ, 0x2 ;  /* 0x00000002ff0c7424 */ /* 0x000fe400078e00ff */
[----:B------:R-:W-:-:S07]  /*15380*/  IMAD.MOV.U32 R9, RZ, RZ, R14 ;  /* 0x000000ffff097224 */ /* 0x000fce00078e000e */
[----:B------:R-:W-:Y:S05]  /*15390*/  WARPSYNC.COLLECTIVE R15, `(.L_x_13983) ;  /* 0x000000000f087348 */ /* 0x000fea0003c00000 */
[----:B------:R0:W1:Y:S02]  /*153a0*/  SHFL.IDX P6, R14, R13, R12, R11 ;  /* 0x0000000c0d0e7389 */ /* 0x00006400000c000b */
[----:B01----:R-:W-:Y:S01]  /*153b0*/  ENDCOLLECTIVE ;  /* 0x000000000000791b */ /* 0x003fe20003800000 */
.L_x_13983:
        /* <DEDUP_REMOVED lines=12> */
.L_x_13984:
[----:B------:R-:W-:Y:S02]  /*15480*/  IMAD.MOV.U32 R13, RZ, RZ, R19 ;  /* 0x000000ffff0d7224 */ /* 0x000fe400078e0013 */
[----:B------:R-:W-:Y:S02]  /*15490*/  IMAD.MOV.U32 R12, RZ, RZ, 0x3 ;  /* 0x00000003ff0c7424 */ /* 0x000fe400078e00ff */
[----:B------:R-:W-:-:S07]  /*154a0*/  IMAD.MOV.U32 R23, RZ, RZ, R14 ;  /* 0x000000ffff177224 */ /* 0x000fce00078e000e */
[----:B------:R-:W-:Y:S05]  /*154b0*/  WARPSYNC.COLLECTIVE R15, `(.L_x_13985) ;  /* 0x000000000f087348 */ /* 0x000fea0003c00000 */
[----:B------:R0:W1:Y:S02]  /*154c0*/  SHFL.IDX P6, R14, R13, R12, R11 ;  /* 0x0000000c0d0e7389 */ /* 0x00006400000c000b */
[----:B01----:R-:W-:Y:S01]  /*154d0*/  ENDCOLLECTIVE ;  /* 0x000000000000791b */ /* 0x003fe20003800000 */
.L_x_13985:
        /* <DEDUP_REMOVED lines=12> */
.L_x_13986:
[----:B------:R-:W-:Y:S02]  /*155a0*/  IMAD.MOV.U32 R13, RZ, RZ, R19 ;  /* 0x000000ffff0d7224 */ /* 0x000fe400078e0013 */
[----:B------:R-:W-:Y:S01]  /*155b0*/  IMAD.MOV.U32 R12, RZ, RZ, 0x4 ;  /* 0x00000004ff0c7424 */ /* 0x000fe200078e00ff */
[----:B------:R-:W-:-:S13]  /*155c0*/  IADD3 R2, P1, R14, R18, RZ ;  /* 0x000000120e027210 */ /* 0x000fda0007f3e0ff */
[----:B------:R-:W-:Y:S05]  /*155d0*/  WARPSYNC.COLLECTIVE R15, `(.L_x_13987) ;  /* 0x000000000f087348 */ /* 0x000fea0003c00000 */
[----:B------:R0:W1:Y:S02]  /*155e0*/  SHFL.IDX P6, R14, R13, R12, R11 ;  /* 0x0000000c0d0e7389 */ /* 0x00006400000c000b */
[----:B01----:R-:W-:Y:S01]  /*155f0*/  ENDCOLLECTIVE ;  /* 0x000000000000791b */ /* 0x003fe20003800000 */
.L_x_13987:
[----:B------:R-:W-:Y:S02]  /*15600*/  IMAD.X R3, RZ, RZ, R10, P1 ;  /* 0x000000ffff037224 */ /* 0x000fe400008e060a */
[----:B------:R-:W-:-:S03]  /*15610*/  IMAD.MOV.U32 R10, RZ, RZ, RZ ;  /* 0x000000ffff0a7224 */ /* 0x000fc600078e00ff */
        /* <DEDUP_REMOVED lines=10> */
.L_x_13988:
[----:B------:R-:W-:Y:S02]  /*156c0*/  IMAD.MOV.U32 R13, RZ, RZ, R19 ;  /* 0x000000ffff0d7224 */ /* 0x000fe400078e0013 */
[----:B------:R-:W-:Y:S02]  /*156d0*/  IMAD.MOV.U32 R12, RZ, RZ, 0x5 ;  /* 0x00000005ff0c7424 */ /* 0x000fe400078e00ff */
[----:B------:R-:W-:-:S07]  /*156e0*/  IMAD.MOV.U32 R23, RZ, RZ, R14 ;  /* 0x000000ffff177224 */ /* 0x000fce00078e000e */
[----:B------:R-:W-:Y:S05]  /*156f0*/  WARPSYNC.COLLECTIVE R15, `(.L_x_13989) ;  /* 0x000000000f087348 */ /* 0x000fea0003c00000 */
[----:B------:R0:W1:Y:S02]  /*15700*/  SHFL.IDX P6, R14, R13, R12, R11 ;  /* 0x0000000c0d0e7389 */ /* 0x00006400000c000b */
[----:B01----:R-:W-:Y:S01]  /*15710*/  ENDCOLLECTIVE ;  /* 0x000000000000791b */ /* 0x003fe20003800000 */
.L_x_13989:
        /* <DEDUP_REMOVED lines=12> */
.L_x_13990:
[----:B------:R-:W-:Y:S02]  /*157e0*/  IMAD.MOV.U32 R13, RZ, RZ, R19 ;  /* 0x000000ffff0d7224 */ /* 0x000fe400078e0013 */
[----:B------:R-:W-:Y:S02]  /*157f0*/  IMAD.MOV.U32 R12, RZ, RZ, 0x6 ;  /* 0x00000006ff0c7424 */ /* 0x000fe400078e00ff */
[----:B------:R-:W-:-:S07]  /*15800*/  IMAD.MOV.U32 R27, RZ, RZ, R14 ;  /* 0x000000ffff1b7224 */ /* 0x000fce00078e000e */
[----:B------:R-:W-:Y:S05]  /*15810*/  WARPSYNC.COLLECTIVE R15, `(.L_x_13991) ;  /* 0x000000000f087348 */ /* 0x000fea0003c00000 */
[----:B------:R0:W1:Y:S02]  /*15820*/  SHFL.IDX P6, R14, R13, R12, R11 ;  /* 0x0000000c0d0e7389 */ /* 0x00006400000c000b */
[----:B01----:R-:W-:Y:S01]  /*15830*/  ENDCOLLECTIVE ;  /* 0x000000000000791b */ /* 0x003fe20003800000 */
.L_x_13991:
        /* <DEDUP_REMOVED lines=12> */
.L_x_13992:
[----:B------:R-:W-:Y:S02]  /*15900*/  IMAD.MOV.U32 R13, RZ, RZ, R19 ;  /* 0x000000ffff0d7224 */ /* 0x000fe400078e0013 */
[----:B------:R-:W-:Y:S02]  /*15910*/  IMAD.MOV.U32 R12, RZ, RZ, 0x7 ;  /* 0x00000007ff0c7424 */ /* 0x000fe400078e00ff */
[----:B------:R-:W-:-:S07]  /*15920*/  IMAD.MOV.U32 R29, RZ, RZ, R14 ;  /* 0x000000ffff1d7224 */ /* 0x000fce00078e000e */
[----:B------:R-:W-:Y:S05]  /*15930*/  WARPSYNC.COLLECTIVE R15, `(.L_x_13993) ;  /* 0x000000000f087348 */ /* 0x000fea0003c00000 */
[----:B------:R0:W1:Y:S02]  /*15940*/  SHFL.IDX P6, R14, R13, R12, R11 ;  /* 0x0000000c0d0e7389 */ /* 0x00006400000c000b */
[----:B01----:R-:W-:Y:S01]  /*15950*/  ENDCOLLECTIVE ;  /* 0x000000000000791b */ /* 0x003fe20003800000 */
.L_x_13993:
        /* <DEDUP_REMOVED lines=11> */
.L_x_13994:
[----:B------:R-:W-:Y:S05]  /*15a10*/  BRA `(.L_x_13995) ;  /* 0xffffffc0008c7947 */ /* 0x000fea000383ffff */
.L_x_13881:
[----:B0-----:R0:W1:Y:S02]  /*15a20*/  SYNCS.PHASECHK.TRANS64.TRYWAIT P0, [R7+URZ+0x16820], R10 ;  /* 0x0168200a070075a7 */ /* 0x001064000800017f */
[----:B-1----:R-:W-:Y:S05]  /*15a30*/  @!P0 NANOSLEEP.SYNCS 0x989680 ;  /* 0x009896800000895d */ /* 0x002fea0003900000 */
[----:B------:R-:W1:Y:S02]  /*15a40*/  @!P0 SYNCS.PHASECHK.TRANS64 P0, [R7+URZ+0x16820], R10 ;  /* 0x0168200a070085a7 */ /* 0x000e64000800007f */
[----:B-1----:R-:W-:Y:S05]  /*15a50*/  @!P0 BRA `(.L_x_13881) ;  /* 0xfffffffc00f08947 */ /* 0x002fea000383ffff */
[----:B------:R-:W-:Y:S05]  /*15a60*/  BRA `(.L_x_13996) ;  /* 0xffffffc000fc7947 */ /* 0x000fea000383ffff */
.L_x_13882:
        /* <DEDUP_REMOVED lines=11> */
.L_x_13998:
[----:B------:R-:W-:Y:S05]  /*15b20*/  BSYNC B0 ;  /* 0x0000000000007941 */ /* 0x000fea0003800000 */
.L_x_13997:
[----:B------:R-:W-:Y:S05]  /*15b30*/  BRA `(.L_x_13999) ;  /* 0xffffffc000e07947 */ /* 0x000fea000383ffff */
.L_x_13883:
[----:B------:R-:W-:Y:S01]  /*15b40*/  BSSY B0, `(.L_x_14000) ;  /* 0x0000006000007945 */ /* 0x000fe20003800000 */
[----:B------:R-:W-:-:S07]  /*15b50*/  IMAD.MOV.U32 R15, RZ, RZ, -0x1 ;  /* 0xffffffffff0f7424 */ /* 0x000fce00078e00ff */
[----:B01---5:R-:W-:Y:S05]  /*15b60*/  WARPSYNC.COLLECTIVE R15, `(.L_x_14001) ;  /* 0x000000000f0c7348 */ /* 0x023fea0003c00000 */
[----:B------:R-:W-:Y:S02]  /*15b70*/  ELECT P6, UR62, PT ;  /* 0x00000000003e782f */ /* 0x000fe400038c0000 */
[----:B------:R-:W-:Y:S01]  /*15b80*/  MOV R14, UR62 ;  /* 0x0000003e000e7c02 */ /* 0x000fe20008000f00 */
[----:B01---5:R-:W-:Y:S10]  /*15b90*/  ENDCOLLECTIVE ;  /* 0x000000000000791b */ /* 0x023ff40003800000 */
.L_x_14001:
[----:B------:R-:W-:Y:S05]  /*15ba0*/  BSYNC B0 ;  /* 0x0000000000007941 */ /* 0x000fea0003800000 */
.L_x_14000:
[----:B------:R-:W-:Y:S05]  /*15bb0*/  BRA `(.L_x_14002) ;  /* 0xffffffc000d47947 */ /* 0x000fea000383ffff */
.L_x_13885:
[----:B-1----:R1:W2:Y:S02]  /*15bc0*/  SYNCS.PHASECHK.TRANS64.TRYWAIT P1, [R5+URZ+0x16840], R4 ;  /* 0x01684004050075a7 */ /* 0x0022a4000802017f */
[----:B--2---:R-:W-:Y:S05]  /*15bd0*/  @!P1 NANOSLEEP.SYNCS 0x989680 ;  /* 0x009896800000995d */ /* 0x004fea0003900000 */
[----:B------:R-:W2:Y:S02]  /*15be0*/  @!P1 SYNCS.PHASECHK.TRANS64 P1, [R5+URZ+0x16840], R4 ;  /* 0x01684004050095a7 */ /* 0x000ea4000802007f */
[----:B--2---:R-:W-:Y:S05]  /*15bf0*/  @!P1 BRA `(.L_x_13885) ;  /* 0xfffffffc00f09947 */ /* 0x004fea000383ffff */
[----:B------:R-:W-:Y:S05]  /*15c00*/  BRA `(.L_x_14003) ;  /* 0xffffffc000f47947 */ /* 0x000fea000383ffff */
.L_x_13887:
[----:B--2---:R2:W3:Y:S02]  /*15c10*/  SYNCS.PHASECHK.TRANS64.TRYWAIT P1, [R3+URZ+0x16840], R0 ;  /* 0x01684000030075a7 */ /* 0x0044e4000802017f */
[----:B---3--:R-:W-:Y:S05]  /*15c20*/  @!P1 NANOSLEEP.SYNCS 0x989680 ;  /* 0x009896800000995d */ /* 0x008fea0003900000 */
[----:B------:R-:W3:Y:S02]  /*15c30*/  @!P1 SYNCS.PHASECHK.TRANS64 P1, [R3+URZ+0x16840], R0 ;  /* 0x01684000030095a7 */ /* 0x000ee4000802007f */
[----:B---3--:R-:W-:Y:S05]  /*15c40*/  @!P1 BRA `(.L_x_13887) ;  /* 0xfffffffc00f09947 */ /* 0x008fea000383ffff */
[----:B------:R-:W-:Y:S05]  /*15c50*/  BRA `(.L_x_14004) ;  /* 0xffffffc400007947 */ /* 0x000fea000383ffff */
.L_x_13889:
[----:B---3--:R3:W4:Y:S02]  /*15c60*/  SYNCS.PHASECHK.TRANS64.TRYWAIT P1, [R5+URZ+0x16860], R4 ;  /* 0x01686004050075a7 */ /* 0x008724000802017f */
[----:B----4-:R-:W-:Y:S05]  /*15c70*/  @!P1 NANOSLEEP.SYNCS 0x989680 ;  /* 0x009896800000995d */ /* 0x010fea0003900000 */
[----:B------:R-:W4:Y:S02]  /*15c80*/  @!P1 SYNCS.PHASECHK.TRANS64 P1, [R5+URZ+0x16860], R4 ;  /* 0x01686004050095a7 */ /* 0x000f24000802007f */
[----:B----4-:R-:W-:Y:S05]  /*15c90*/  @!P1 BRA `(.L_x_13889) ;  /* 0xfffffffc00f09947 */ /* 0x010fea000383ffff */
[----:B------:R-:W-:Y:S05]  /*15ca0*/  BRA `(.L_x_14005) ;  /* 0xffffffc000fc7947 */ /* 0x000fea000383ffff */
.L_x_14006:
        /* <DEDUP_REMOVED lines=13> */
.L_x_15995:


//--------------------- .text._ZN7cutlass13device_kernelIN5flash11enable_sm90INS1_16FlashAttnFwdSm90INS1_25CollectiveMainloopFwdSm90ILi2EN4cute5tupleIJNS5_1CILi1EEES8_S8_EEENS6_IJNS7_ILi192EEENS7_ILi128EEENS7_ILi64EEEEEELi64ENS_10bfloat16_tEfNS_4arch4Sm90ELb0ELb1ELb0ELb1ELb1ELb0ELb0ELb1ELb1ELb1ELb1ELb0EEENS1_21CollectiveEpilogueFwdINS6_IJSA_SC_SB_EEES9_SE_SG_Li384ELb1ELb1ELb1ELb0EEENS1_36VarlenDynamicPersistentTileSchedulerILi192ELi128ELi384ELi128ELb1ELb1ELb1ELb1ELb0ELb1EEEEEEEEEvNT_6ParamsE --------------------------
	.section	.text._ZN7cutlass13device_kernelIN5flash11enable_sm90INS1_16FlashAttnFwdSm90INS1_25CollectiveMainloopFwdSm90ILi2EN4cute5tupleIJNS5_1CILi1EEES8_S8_EEENS6_IJNS7_ILi192EEENS7_ILi128EEENS7_ILi64EEEEEELi64ENS_10bfloat16_tEfNS_4arch4Sm90ELb0ELb1ELb0ELb1ELb1ELb0ELb0ELb1ELb1ELb1ELb1ELb0EEENS1_21CollectiveEpilogueFwdINS6_IJSA_SC_SB_EEES9_SE_SG_Li384ELb1ELb1ELb1ELb0EEENS1_36VarlenDynamicPersistentTileSchedulerILi192ELi128ELi384ELi128ELb1ELb1ELb1ELb1ELb0ELb1EEEEEEEEEvNT_6ParamsE,"ax",@progbits
	.align	128
.text._ZN7cutlass13device_kernelIN5flash11enable_sm90INS1_16FlashAttnFwdSm90INS1_25CollectiveMainloopFwdSm90ILi2EN4cute5tupleIJNS5_1CILi1EEES8_S8_EEENS6_IJNS7_ILi192EEENS7_ILi128EEENS7_ILi64EEEEEELi64ENS_10bfloat16_tEfNS_4arch4Sm90ELb0ELb1ELb0ELb1ELb1ELb0ELb0ELb1ELb1ELb1ELb1ELb0EEENS1_21CollectiveEpilogueFwdINS6_IJSA_SC_SB_EEES9_SE_SG_Li384ELb1ELb1ELb1ELb0EEENS1_36VarlenDynamicPersistentTileSchedulerILi192ELi128ELi384ELi128ELb1ELb1ELb1ELb1ELb0ELb1EEEEEEEEEvNT_6ParamsE:
        .type           _ZN7cutlass13device_kernelIN5flash11enable_sm90INS1_16FlashAttnFwdSm90INS1_25CollectiveMainloopFwdSm90ILi2EN4cute5tupleIJNS5_1CILi1EEES8_S8_EEENS6_IJNS7_ILi192EEENS7_ILi128EEENS7_ILi64EEEEEELi64ENS_10bfloat16_tEfNS_4arch4Sm90ELb0ELb1ELb0ELb1ELb1ELb0ELb0ELb1ELb1ELb1ELb1ELb0EEENS1_21CollectiveEpilogueFwdINS6_IJSA_SC_SB_EEES9_SE_SG_Li384ELb1ELb1ELb1ELb0EEENS1_36VarlenDynamicPersistentTileSchedulerILi192ELi128ELi384ELi128ELb1ELb1ELb1ELb1ELb0ELb1EEEEEEEEEvNT_6ParamsE,@function
        .size           _ZN7cutlass13device_kernelIN5flash11enable_sm90INS1_16FlashAttnFwdSm90INS1_25CollectiveMainloopFwdSm90ILi2EN4cute5tupleIJNS5_1CILi1EEES8_S8_EEENS6_IJNS7_ILi192EEENS7_ILi128EEENS7_ILi64EEEEEELi64ENS_10bfloat16_tEfNS_4arch4Sm90ELb0ELb1ELb0ELb1ELb1ELb0ELb0ELb1ELb1ELb1ELb1ELb0EEENS1_21CollectiveEpilogueFwdINS6_IJSA_SC_SB_EEES9_SE_SG_Li384ELb1ELb1ELb1ELb0EEENS1_36VarlenDynamicPersistentTileSchedulerILi192ELi128ELi384ELi128ELb1ELb1ELb1ELb1ELb0ELb1EEEEEEEEEvNT_6ParamsE,(.L_x_15996 - _ZN7cutlass13device_kernelIN5flash11enable_sm90INS1_16FlashAttnFwdSm90INS1_25CollectiveMainloopFwdSm90ILi2EN4cute5tupleIJNS5_1CILi1EEES8_S8_EEENS6_IJNS7_ILi192EEENS7_ILi128EEENS7_ILi64EEEEEELi64ENS_10bfloat16_tEfNS_4arch4Sm90ELb0ELb1ELb0ELb1ELb1ELb0ELb0ELb1ELb1ELb1ELb1ELb0EEENS1_21CollectiveEpilogueFwdINS6_IJSA_SC_SB_EEES9_SE_SG_Li384ELb1ELb1ELb1ELb0EEENS1_36VarlenDynamicPersistentTileSchedulerILi192ELi128ELi384ELi128ELb1ELb1ELb1ELb1ELb0ELb1EEEEEEEEEvNT_6ParamsE)
        .other          _ZN7cutlass13device_kernelIN5flash11enable_sm90INS1_16FlashAttnFwdSm90INS1_25CollectiveMainloopFwdSm90ILi2EN4cute5tupleIJNS5_1CILi1EEES8_S8_EEENS6_IJNS7_ILi192EEENS7_ILi128EEENS7_ILi64EEEEEELi64ENS_10bfloat16_tEfNS_4arch4Sm90ELb0ELb1ELb0ELb1ELb1ELb0ELb0ELb1ELb1ELb1ELb1ELb0EEENS1_21CollectiveEpilogueFwdINS6_IJSA_SC_SB_EEES9_SE_SG_Li384ELb1ELb1ELb1ELb0EEENS1_36VarlenDynamicPersistentTileSchedulerILi192ELi128ELi384ELi128ELb1ELb1ELb1ELb1ELb0ELb1EEEEEEEEEvNT_6ParamsE,@"STO_CUDA_ENTRY STV_DEFAULT"
_ZN7cutlass13device_kernelIN5flash11enable_sm90INS1_16FlashAttnFwdSm90INS1_25CollectiveMainloopFwdSm90ILi2EN4cute5tupleIJNS5_1CILi1EEES8_S8_EEENS6_IJNS7_ILi192EEENS7_ILi128EEENS7_ILi64EEEEEELi64ENS_10bfloat16_tEfNS_4arch4Sm90ELb0ELb1ELb0ELb1ELb1ELb0ELb0ELb1ELb1ELb1ELb1ELb0EEENS1_21CollectiveEpilogueFwdINS6_IJSA_SC_SB_EEES9_SE_SG_Li384ELb1ELb1ELb1ELb0EEENS1_36VarlenDynamicPersistentTileSchedulerILi192ELi128ELi384ELi128ELb1ELb1ELb1ELb1ELb0ELb1EEEEEEEEEvNT_6ParamsE:
        /* <DEDUP_REMOVED lines=45> */
.L_x_14007:
        /* <DEDUP_REMOVED lines=22> */
.L_x_14008:
        /* <DEDUP_REMOVED lines=18> */
.L_x_14009:
        /* <DEDUP_REMOVED lines=22> */
.L_x_14010:
        /* <DEDUP_REMOVED lines=23> */
.L_x_14011:
        /* <DEDUP_REMOVED lines=8> */
.L_x_14013:
        /* <DEDUP_REMOVED lines=25> */
[----:B------:R-:W-:Y:S01]  /*0a30*/  R2UR UR7, R11 ;  /* 0x000000000b0772ca */ /* 0x000fe200000e0000 */
[----:B------:R-:W-:Y:S01]  /*0a40*/  UMOV UR48, URZ ;  /* 0x0000003f00307c82 */ /* 0x000fe20008000000 */
[CC--:B------:R-:W-:Y:S02]  /*0a50*/  LEA.HI R2, R0.reuse, R13.reuse, RZ, 0x7 ;  /* 0x0000000d00027211 */ /* 0x0c0fe400078f38ff */
[----:B------:R-:W-:-:S02]  /*0a60*/  LEA.HI R4, R0, R13, RZ, 0x5 ;  /* 0x0000000d00047211 */ /* 0x000fc400078f28ff */
[----:B------:R-:W-:Y:S02]  /*0a70*/  LEA.HI R3, R0, R13, RZ, 0x4 ;  /* 0x0000000d00037211 */ /* 0x000fe400078f20ff */
[----:B------:R-:W-:Y:S01]  /*0a80*/  LOP3.LUT R6, R2, 0xffffff80, RZ, 0xc0, !PT ;  /* 0xffffff8002067812 */ /* 0x000fe200078ec0ff */
[----:B------:R-:W-:Y:S01]  /*0a90*/  IMAD.SHL.U32 R5, R4, 0x20, RZ ;  /* 0x0000002004057824 */ /* 0x000fe200078e00ff */
[----:B------:R-:W-:Y:S02]  /*0aa0*/  LOP3.LUT R4, R3, 0x3fffff0, RZ, 0xc0, !PT ;  /* 0x03fffff003047812 */ /* 0x000fe400078ec0ff */
[----:B------:R-:W-:Y:S01]  /*0ab0*/  SHF.R.S32.HI R14, RZ, 0x7, R2 ;  /* 0x00000007ff0e7819 */ /* 0x000fe20000011402 */
[----:B------:R-:W-:Y:S01]  /*0ac0*/  IMAD.IADD R12, R13, 0x1, -R6 ;  /* 0x000000010d0c7824 */ /* 0x000fe200078e0a06 */
[----:B------:R-:W-:Y:S01]  /*0ad0*/  LOP3.LUT R5, R5, 0xfffffc00, RZ, 0xc0, !PT ;  /* 0xfffffc0005057812 */ /* 0x000fe200078ec0ff */
[----:B------:R-:W-:Y:S01]  /*0ae0*/  IMAD.IADD R4, R13, 0x1, -R4 ;  /* 0x000000010d047824 */ /* 0x000fe200078e0a04 */
[----:B------:R-:W-:Y:S01]  /*0af0*/  SHF.R.S32.HI R6, RZ, 0x4, R3 ;  /* 0x00000004ff067819 */ /* 0x000fe20000011403 */
[----:B------:R-:W-:Y:S01]  /*0b00*/  IMAD.HI R2, R14, 0x55555556, RZ ;  /* 0x555555560e027827 */ /* 0x000fe200078e02ff */
[----:B------:R-:W-:-:S02]  /*0b10*/  SHF.R.S32.HI R7, RZ, 0x1f, R12 ;  /* 0x0000001fff077819 */ /* 0x000fc4000001140c */
[----:B------:R-:W-:Y:S01]  /*0b20*/  LEA.HI R3, R3, R6, RZ, 0x1 ;  /* 0x0000000603037211 */ /* 0x000fe200078f08ff */
[----:B------:R-:W-:Y:S01]  /*0b30*/  IMAD R4, R4, 0x40, R5 ;  /* 0x0000004004047824 */ /* 0x000fe200078e0205 */
[CC--:B------:R-:W-:Y:S02]  /*0b40*/  LEA.HI R5, R7.reuse, R12.reuse, RZ, 0x2 ;  /* 0x0000000c07057211 */ /* 0x0c0fe400078f10ff */
[----:B------:R-:W-:Y:S02]  /*0b50*/  LEA.HI R7, R7, R12, RZ, 0x5 ;  /* 0x0000000c07077211 */ /* 0x000fe400078f28ff */
[--C-:B------:R-:W-:Y:S02]  /*0b60*/  SHF.R.S32.HI R8, RZ, 0x2, R5.reuse ;  /* 0x00000002ff087819 */ /* 0x100fe40000011405 */
[----:B------:R-:W-:Y:S02]  /*0b70*/  SHF.R.S32.HI R9, RZ, 0x1f, R5 ;  /* 0x0000001fff097819 */ /* 0x000fe40000011405 */
[----:B------:R-:W-:-:S02]  /*0b80*/  LOP3.LUT R3, R3, 0x1ffffffe, RZ, 0xc0, !PT ;  /* 0x1ffffffe03037812 */ /* 0x000fc400078ec0ff */
[----:B------:R-:W-:Y:S02]  /*0b90*/  LEA.HI R9, R9, R8, RZ, 0x3 ;  /* 0x0000000809097211 */ /* 0x000fe400078f18ff */
[----:B------:R-:W-:Y:S01]  /*0ba0*/  LEA.HI R2, R2, R2, RZ, 0x1 ;  /* 0x0000000202027211 */ /* 0x000fe200078f08ff */
[----:B------:R-:W-:Y:S01]  /*0bb0*/  IMAD.IADD R3, R6, 0x1, -R3 ;  /* 0x0000000106037824 */ /* 0x000fe200078e0a03 */
[----:B------:R-:W-:Y:S02]  /*0bc0*/  LOP3.LUT R9, R9, 0xfffffff8, RZ, 0xc0, !PT ;  /* 0xfffffff809097812 */ /* 0x000fe400078ec0ff */
[----:B------:R-:W-:Y:S01]  /*0bd0*/  SHF.R.S32.HI R7, RZ, 0x5, R7 ;  /* 0x00000005ff077819 */ /* 0x000fe20000011407 */
[----:B------:R-:W-:Y:S01]  /*0be0*/  IMAD R2, R2, -0x3, R14 ;  /* 0xfffffffd02027824 */ /* 0x000fe200078e020e */
[-C--:B------:R-:W-:Y:S01]  /*0bf0*/  LEA.HI R10, R0, R13.reuse, RZ, 0x2 ;  /* 0x0000000d000a7211 */ /* 0x080fe200078f10ff */
[----:B------:R-:W-:Y:S01]  /*0c00*/  IMAD.IADD R8, R8, 0x1, -R9 ;  /* 0x0000000108087824 */ /* 0x000fe200078e0a09 */
[----:B------:R-:W-:Y:S01]  /*0c10*/  LEA.HI R0, R0, R13, RZ, 0x3 ;  /* 0x0000000d00007211 */ /* 0x000fe200078f18ff */
[----:B------:R-:W-:Y:S01]  /*0c20*/  IMAD R3, R3, 0x8, R4 ;  /* 0x0000000803037824 */ /* 0x000fe200078e0204 */
[----:B------:R-:W-:Y:S01]  /*0c30*/  LOP3.LUT R10, R10, 0xfffffffc, RZ, 0xc0, !PT ;  /* 0xfffffffc0a0a7812 */ /* 0x000fe200078ec0ff */
[----:B------:R-:W-:Y:S01]  /*0c40*/  IMAD R7, R7, 0x10, R8 ;  /* 0x0000001007077824 */ /* 0x000fe200078e0208 */
[----:B------:R-:W-:-:S02]  /*0c50*/  LOP3.LUT R5, R5, 0x7ffffffc, RZ, 0xc0, !PT ;  /* 0x7ffffffc05057812 */ /* 0x000fc400078ec0ff */
[----:B------:R0:W-:Y:S01]  /*0c60*/  STL [R1+0x38], R3 ;  /* 0x0000380301007387 */ /* 0x0001e20000100800 */
[----:B------:R-:W-:Y:S01]  /*0c70*/  IMAD R2, R2, 0x40, R7 ;  /* 0x0000004002027824 */ /* 0x000fe200078e0207 */
[----:B------:R-:W-:Y:S01]  /*0c80*/  LOP3.LUT R18, R0, 0xfffffff8, RZ, 0xc0, !PT ;  /* 0xfffffff800127812 */ /* 0x000fe200078ec0ff */
[C---:B------:R-:W-:Y:S02]  /*0c90*/  IMAD.IADD R10, R13.reuse, 0x1, -R10 ;  /* 0x000000010d0a7824 */ /* 0x040fe400078e0a0a */
[----:B------:R-:W-:Y:S01]  /*0ca0*/  IMAD.IADD R5, R12, 0x1, -R5 ;  /* 0x000000010c057824 */ /* 0x000fe200078e0a05 */
[----:B------:R1:W-:Y:S01]  /*0cb0*/  STL [R1+0x34], R2 ;  /* 0x0000340201007387 */ /* 0x0003e20000100800 */
[----:B------:R-:W-:Y:S02]  /*0cc0*/  IMAD.IADD R18, R13, 0x1, -R18 ;  /* 0x000000010d127824 */ /* 0x000fe400078e0a12 */
[----:B------:R-:W-:Y:S01]  /*0cd0*/  IMAD.SHL.U32 R16, R5, 0x2, RZ ;  /* 0x0000000205107824 */ /* 0x000fe200078e00ff */
[----:B0-----:R-:W-:Y:S01]  /*0ce0*/  LEA.HI R3, R10, R10, RZ, 0x1 ;  /* 0x0000000a0a037211 */ /* 0x001fe200078f08ff */
[----:B------:R-:W-:Y:S01]  /*0cf0*/  IMAD.SHL.U32 R19, R18, 0x8, RZ ;  /* 0x0000000812137824 */ /* 0x000fe200078e00ff */
[----:B------:R-:W-:Y:S01]  /*0d00*/  SHF.R.S32.HI R5, RZ, 0x3, R0 ;  /* 0x00000003ff057819 */ /* 0x000fe20000011400 */
[C---:B------:R-:W-:Y:S01]  /*0d10*/  VIADD R157, R16.reuse, 0x8 ;  /* 0x00000008109d7836 */ /* 0x040fe20000000000 */
        /* <DEDUP_REMOVED lines=14> */
[----:B------:R-:W-:-:S02]  /*0e00*/  SHF.R.S32.HI R5, RZ, 0x1f, R153 ;  /* 0x0000001fff057819 */ /* 0x000fc40000011499 */
[----:B------:R-:W-:Y:S01]  /*0e10*/  SHF.R.S32.HI R4, RZ, 0x1f, R152 ;  /* 0x0000001fff047819 */ /* 0x000fe20000011498 */
[----:B------:R-:W-:Y:S01]  /*0e20*/  IMAD R17, R3, 0x8, R2 ;  /* 0x0000000803117824 */ /* 0x000fe200078e0202 */
[----:B-1----:R-:W-:-:S07]  /*0e30*/  SHF.R.S32.HI R0, RZ, 0x1f, R22 ;  /* 0x0000001fff007819 */ /* 0x002fce0000011416 */
.L_x_14113:
        /* <DEDUP_REMOVED lines=11> */
[----:B0123--:R-:W-:Y:S02]  /*0ef0*/  IMAD.U32 R2, RZ, RZ, UR8 ;  /* 0x00000008ff027e24 */ /* 0x00ffe4000f8e00ff */
[----:B------:R-:W-:Y:S01]  /*0f00*/  IMAD.U32 R3, RZ, RZ, UR9 ;  /* 0x00000009ff037e24 */ /* 0x000fe2000f8e00ff */
[----:B------:R-:W-:Y:S02]  /*0f10*/  @UP1 ULDC.64 UR8, c[0x0][0xa18] ;  /* 0x0002860000081ab9 */ /* 0x000fe40000000a00 */
[----:B------:R-:W-:Y:S02]  /*0f20*/  @UP1 UIMAD.WIDE UR8, UR7, 0x4, UR8 ;  /* 0x00000004070818a5 */ /* 0x000fe4000f8e0208 */
[----:B------:R-:W2:Y:S04]  /*0f30*/  @P0 LDG.E R2, desc[UR54][R2.64] ;  /* 0x0000003602020981 */ /* 0x000ea8000c1e1900 */
        /* <DEDUP_REMOVED lines=16> */
[----:B----45:R-:W-:-:S14]  /*1040*/  @P2 BRA `(.L_x_14014) ;  /* 0x0000000000382947 */ /* 0x030fdc0003800000 */
        /* <DEDUP_REMOVED lines=14> */
.L_x_14014:
        /* <DEDUP_REMOVED lines=9> */
.L_x_14015:
        /* <DEDUP_REMOVED lines=13> */
.L_x_14016:
        /* <DEDUP_REMOVED lines=28> */
.L_x_14018:
[----:B------:R-:W-:-:S11]  /*1450*/  UISETP.NE.AND UP0, UPT, UR7, 0x1, UPT ;  /* 0x000000010700788c */ /* 0x000fd6000bf05270 */
[----:B------:R-:W-:Y:S02]  /*1460*/  @UP0 ULDC.64 UR10, c[0x0][0x9e8] ;  /* 0x00027a00000a0ab9 */ /* 0x000fe40000000a00 */
[----:B------:R-:W-:-:S04]  /*1470*/  UIMAD.WIDE.U32 UR8, UR4, UR10, URZ ;  /* 0x0000000a040872a5 */ /* 0x000fc8000f8e003f */
[----:B------:R-:W-:-:S12]  /*1480*/  @UP0 USHF.R.U32.HI UR4, URZ, UR11, UR9 ;  /* 0x0000000b3f040299 */ /* 0x000fd80008011609 */
.L_x_14019:
[----:B------:R-:W-:-:S04]  /*1490*/  UIMAD UR4, UR4, UR7, UR7 ;  /* 0x00000007040472a4 */ /* 0x000fc8000f8e0207 */
[----:B------:R-:W-:-:S04]  /*14a0*/  UISETP.LT.AND UP0, UPT, UR6, UR4, UPT ;  /* 0x000000040600728c */ /* 0x000fc8000bf01270 */
[----:B------:R-:W-:-:S12]  /*14b0*/  USEL UR6, UR6, UR4, UP0 ;  /* 0x0000000406067287 */ /* 0x000fd80008000000 */
.L_x_14017:
        /* <DEDUP_REMOVED lines=33> */
.L_x_14021:
[----:B------:R-:W-:-:S11]  /*16d0*/  UISETP.NE.AND UP0, UPT, UR7, 0x1, UPT ;  /* 0x000000010700788c */ /* 0x000fd6000bf05270 */
[----:B------:R-:W-:Y:S02]  /*16e0*/  @UP0 ULDC.64 UR12, c[0x0][0x9e8] ;  /* 0x00027a00000c0ab9 */ /* 0x000fe40000000a00 */
[----:B------:R-:W-:-:S04]  /*16f0*/  UIMAD.WIDE.U32 UR8, UR4, UR12, URZ ;  /* 0x0000000c040872a5 */ /* 0x000fc8000f8e003f */
[----:B------:R-:W-:-:S12]  /*1700*/  @UP0 USHF.R.U32.HI UR4, URZ, UR13, UR9 ;  /* 0x0000000d3f040299 */ /* 0x000fd80008011609 */
.L_x_14022:
[----:B------:R-:W-:-:S04]  /*1710*/  UIMAD UR4, UR4, UR7, URZ ;  /* 0x00000007040472a4 */ /* 0x000fc8000f8e023f */
[----:B------:R-:W-:-:S04]  /*1720*/  UISETP.LT.AND UP0, UPT, UR10, UR4, UPT ;  /* 0x000000040a00728c */ /* 0x000fc8000bf01270 */
[----:B------:R-:W-:-:S12]  /*1730*/  USEL UR10, UR10, UR4, !UP0 ;  /* 0x000000040a0a7287 */ /* 0x000fd8000c000000 */
.L_x_14020:
        /* <DEDUP_REMOVED lines=52> */
.L_x_14023:
        /* <DEDUP_REMOVED lines=24> */
[----:B------:R-:W0:Y:S01]  /*1c00*/  S2R R0, SR_TID.X ;  /* 0x0000000000007919 */ /* 0x000e220000002100 */
[----:B------:R-:W1:Y:S01]  /*1c10*/  S2UR UR43, SR_CgaCtaId ;  /* 0x00000000002b79c3 */ /* 0x000e620000008800 */
[----:B------:R-:W-:Y:S02]  /*1c20*/  UMOV UR45, 0x400 ;  /* 0x00000400002d7882 */ /* 0x000fe40000000000 */
[----:B-1----:R-:W-:Y:S01]  /*1c30*/  ULEA UR45, UR43, UR45, 0x18 ;  /* 0x0000002d2b2d7291 */ /* 0x002fe2000f8ec03f */
[----:B0-----:R-:W-:-:S05]  /*1c40*/  VIADD R4, R0, 0xffffff80 ;  /* 0xffffff8000047836 */ /* 0x001fca0000000000 */
[----:B------:R-:W-:-:S04]  /*1c50*/  SHF.R.S32.HI R0, RZ, 0x1f, R4 ;  /* 0x0000001fff007819 */ /* 0x000fc80000011404 */
[----:B------:R-:W-:-:S04]  /*1c60*/  LEA.HI R0, R0, R4, RZ, 0x7 ;  /* 0x0000000400007211 */ /* 0x000fc800078f38ff */
[----:B------:R-:W-:-:S06]  /*1c70*/  SHF.R.S32.HI R0, RZ, 0x7, R0 ;  /* 0x00000007ff007819 */ /* 0x000fcc0000011400 */
[----:B------:R-:W0:Y:S02]  /*1c80*/  SHFL.IDX PT, R0, R0, RZ, 0x1f ;  /* 0x00001fff00007589 */ /* 0x000e2400000e0000 */
[----:B0-----:R-:W-:-:S13]  /*1c90*/  R2UR UR44, R0 ;  /* 0x00000000002c72ca */ /* 0x001fda00000e0000 */
        /* <DEDUP_REMOVED lines=26> */
.L_x_14025:
        /* <DEDUP_REMOVED lines=9> */
.L_x_14208:
[----:B------:R-:W-:Y:S05]  /*1ed0*/  @!P0 BRA `(.L_x_14027) ;  /* 0x0000000000048947 */ /* 0x000fea0003800000 */
[----:B------:R-:W-:Y:S01]  /*1ee0*/  BPT.TRAP 0x1 ;  /* 0x000000040000795c */ /* 0x000fe20000300000 */
.L_x_14027:
[----:B0-----:R-:W-:Y:S02]  /*1ef0*/  IMAD.U32 R3, RZ, RZ, UR48 ;  /* 0x00000030ff037e24 */ /* 0x001fe4000f8e00ff */
[----:B------:R-:W-:-:S03]  /*1f00*/  IMAD.U32 R0, RZ, RZ, UR49 ;  /* 0x00000031ff007e24 */ /* 0x000fc6000f8e00ff */
[----:B------:R-:W-:Y:S02]  /*1f10*/  LEA R3, R3, UR45, 0x3 ;  /* 0x0000002d03037c11 */ /* 0x000fe4000f8e18ff */
[----:B------:R-:W-:-:S04]  /*1f20*/  SHF.L.U32 R0, R0, 0x1f, RZ ;  /* 0x0000001f00007819 */ /* 0x000fc800000006ff */
[----:B------:R0:W1:Y:S01]  /*1f30*/  SYNCS.PHASECHK.TRANS64.TRYWAIT P1, [R3+URZ+0x16830], R0 ;  /* 0x01683000030075a7 */ /* 0x000062000802017f */
[----:B------:R-:W-:Y:S05]  /*1f40*/  @!P0 BRA `(.L_x_14028) ;  /* 0x0000000000048947 */ /* 0x000fea0003800000 */
[----:B------:R-:W-:Y:S01]  /*1f50*/  BPT.TRAP 0x1 ;  /* 0x000000040000795c */ /* 0x000fe20000300000 */
.L_x_14028:
[----:B-1----:R-:W-:Y:S05]  /*1f60*/  @P1 BRA `(.L_x_14029) ;  /* 0x0000000000081947 */ /* 0x002fea0003800000 */
[----:B------:R-:W1:Y:S02]  /*1f70*/  SYNCS.PHASECHK.TRANS64.TRYWAIT P1, [R3+URZ+0x16830], R0 ;  /* 0x01683000030075a7 */ /* 0x000e64000802017f */
[----:B-1----:R-:W-:Y:S05]  /*1f80*/  @!P1 BRA `(.L_x_14030) ;  /* 0x0000014000b49947 */ /* 0x002fea0003800000 */
.L_x_14029:
        /* <DEDUP_REMOVED lines=35> */
.L_x_14031:
[----:B------:R-:W-:Y:S01]  /*21c0*/  UISETP.NE.AND UP1, UPT, UR53, URZ, UPT ;  /* 0x0000003f3500728c */ /* 0x000fe2000bf25270 */
[----:B------:R-:W-:Y:S01]  /*21d0*/  VIADD R2, R17, UR39 ;  /* 0x0000002711027c36 */ /* 0x000fe20008000000 */
[----:B------:R-:W-:Y:S01]  /*21e0*/  R2UR UR6, R3 ;  /* 0x00000000030672ca */ /* 0x000fe200000e0000 */
[----:B01----:R-:W-:Y:S01]  /*21f0*/  IMAD.MOV.U32 R3, RZ, RZ, -0x80 ;  /* 0xffffff80ff037424 */ /* 0x003fe200078e00ff */
[----:B------:R-:W-:Y:S02]  /*2200*/  UISETP.NE.AND UP0, UPT, UR52, URZ, UPT ;  /* 0x0000003f3400728c */ /* 0x000fe4000bf05270 */
[----:B------:R-:W-:Y:S01]  /*2210*/  PLOP3.LUT P1, PT, PT, PT, UP1, 0x80, 0x0 ;  /* 0x000000000000781c */ /* 0x000fe20003f2f018 */
[----:B------:R-:W-:Y:S01]  /*2220*/  IMAD R7, R88, R3, 0x80 ;  /* 0x0000008058077424 */ /* 0x000fe200078e0203 */
[----:B------:R-:W-:Y:S01]  /*2230*/  PLOP3.LUT P2, PT, PT, PT, UP1, 0x80, 0x0 ;  /* 0x000000000000781c */ /* 0x000fe20003f4f018 */
[----:B------:R-:W-:Y:S01]  /*2240*/  IMAD.U32 R3, RZ, RZ, UR47 ;  /* 0x0000002fff037e24 */ /* 0x000fe2000f8e00ff */
[----:B------:R-:W-:Y:S01]  /*2250*/  ULDC UR23, c[0x0][0x9dc] ;  /* 0x0002770000177ab9 */ /* 0x000fe20000000800 */
[----:B------:R-:W-:Y:S01]  /*2260*/  @UP1 ULDC UR7, c[0x0][0x44c] ;  /* 0x0001130000071ab9 */ /* 0x000fe20000000800 */
[----:B------:R-:W-:Y:S01]  /*2270*/  ULDC UR14, c[0x0][0x9e0] ;  /* 0x00027800000e7ab9 */ /* 0x000fe20000000800 */
[----:B------:R-:W-:-:S02]  /*2280*/  IADD3 R8, -R16, UR40, R7 ;  /* 0x0000002810087c10 */ /* 0x000fc4000fffe107 */
[----:B------:R-:W-:-:S04]  /*2290*/  UIADD3 UR6, UR6, 0x16840, URZ ;  /* 0x0001684006067890 */ /* 0x000fc8000fffe03f */
[----:B------:R-:W-:Y:S01]  /*22a0*/  @P1 IMAD.HI.U32 R0, R2, UR7, RZ ;  /* 0x0000000702001c27 */ /* 0x000fe2000f8e00ff */
[----:B------:R-:W-:Y:S01]  /*22b0*/  @UP1 ULDC UR7, c[0x0][0x450] ;  /* 0x0001140000071ab9 */ /* 0x000fe20000000800 */
[----:B------:R-:W-:Y:S01]  /*22c0*/  UPRMT UR6, UR43, 0x654, UR6 ;  /* 0x000006542b067896 */ /* 0x000fe20008000006 */
[----:B------:R-:W-:Y:S02]  /*22d0*/  PLOP3.LUT P1, PT, PT, PT, UP0, 0x40, 0x0 ;  /* 0x000000000000781c */ /* 0x000fe40003f2e808 */
[----:B------:R-:W-:Y:S02]  /*22e0*/  @P2 SHF.R.U32.HI R2, RZ, UR7, R0 ;  /* 0x00000007ff022c19 */ /* 0x000fe40008011600 */
[----:B------:R-:W-:-:S03]  /*22f0*/  IADD3 R0, -R16, 0x1, R7 ;  /* 0x0000000110007810 */ /* 0x000fc60007ffe107 */
[----:B------:R-:W0:Y:S01]  /*2300*/  SHFL.IDX PT, R5, R2, RZ, 0x1c1f ;  /* 0x001c1fff02057589 */ /* 0x000e2200000e0000 */
[----:B------:R-:W-:Y:S01]  /*2310*/  SYNCS.ARRIVE.TRANS64.RED.A1T0 RZ, [UR6], RZ ;  /* 0x000000ffffff79a7 */ /* 0x000fe20008100406 */
[----:B------:R-:W-:Y:S01]  /*2320*/  ULOP3.LUT UR6, URZ, UR23, URZ, 0x33, !UPT ;  /* 0x000000173f067292 */ /* 0x000fe2000f8e333f */
[----:B------:R-:W-:-:S05]  /*2330*/  IADD3 R0, -R3, UR40, R0 ;  /* 0x0000002803007c10 */ /* 0x000fca000fffe100 */
[C---:B------:R-:W-:Y:S02]  /*2340*/  VIADD R9, R0.reuse, UR14 ;  /* 0x0000000e00097c36 */ /* 0x040fe40008000000 */
[----:B------:R-:W-:Y:S01]  /*2350*/  VIADD R10, R0, UR6 ;  /* 0x00000006000a7c36 */ /* 0x000fe20008000000 */
[----:B------:R-:W-:Y:S02]  /*2360*/  LEA R0, R88, 0xffffff80, 0x7 ;  /* 0xffffff8058007811 */ /* 0x000fe400078e38ff */
        /* <DEDUP_REMOVED lines=17> */
.L_x_14034:
[----:B------:R-:W-:Y:S02]  /*2480*/  ULDC UR6, c[0x0][0x9e4] ;  /* 0x0002790000067ab9 */ /* 0x000fe40000000800 */
[----:B------:R-:W-:-:S05]  /*2490*/  IMAD.U32 R12, RZ, RZ, UR6 ;  /* 0x00000006ff0c7e24 */ /* 0x000fca000f8e00ff */
[----:B------:R-:W-:-:S13]  /*24a0*/  ISETP.NE.AND P1, PT, R12, 0x1, PT ;  /* 0x000000010c00780c */ /* 0x000fda0003f25270 */
[----:B------:R-:W0:Y:S02]  /*24b0*/  @P1 LDC.64 R14, c[0x0][0x9e8] ;  /* 0x00027a00ff0e1b82 */ /* 0x000e240000000a00 */
[----:B0-----:R-:W-:-:S05]  /*24c0*/  @P1 IMAD.HI.U32 R6, R5, R14, RZ ;  /* 0x0000000e05061227 */ /* 0x001fca00078e00ff */
[----:B------:R-:W-:-:S07]  /*24d0*/  @P1 SHF.R.U32.HI R5, RZ, R15, R6 ;  /* 0x0000000fff051219 */ /* 0x000fce0000011606 */
.L_x_14035:
[----:B------:R-:W-:Y:S05]  /*24e0*/  BSYNC B0 ;  /* 0x0000000000007941 */ /* 0x000fea0003800000 */
.L_x_14033:
[----:B------:R-:W-:-:S04]  /*24f0*/  IMAD R5, R5, R12, -R0 ;  /* 0x0000000c05057224 */ /* 0x000fc800078e0a00 */
[----:B------:R-:W-:-:S05]  /*2500*/  IMAD.IADD R5, R5, 0x1, -R16 ;  /* 0x0000000105057824 */ /* 0x000fca00078e0a10 */
[----:B------:R-:W-:Y:S02]  /*2510*/  VIADDMNMX R3, R5, R12, R3, PT ;  /* 0x0000000c05037246 */ /* 0x000fe40003800103 */
[----:B------:R-:W-:-:S07]  /*2520*/  VIMNMX R4, R4, R5, !PT ;  /* 0x0000000504047248 */ /* 0x000fce0007fe0100 */
.L_x_14032:
        /* <DEDUP_REMOVED lines=185> */
[----:B0-----:R-:W-:Y:S01]  /*30c0*/  IMAD.IADD R5, R10, 0x1, R7 ;  /* 0x000000010a057824 */ /* 0x001fe200078e0207 */
[----:B------:R-:W-:-:S11]  /*30d0*/  VIADDMNMX R4, R7, R9, R8, PT ;  /* 0x0000000907047246 */ /* 0x000fd60003800108 */
        /* <DEDUP_REMOVED lines=15> */
.L_x_14038:
[----:B------:R-:W-:Y:S02]  /*31d0*/  ULDC UR6, c[0x0][0x9e4] ;  /* 0x0002790000067ab9 */ /* 0x000fe40000000800 */
[----:B------:R-:W-:-:S05]  /*31e0*/  IMAD.U32 R6, RZ, RZ, UR6 ;  /* 0x00000006ff067e24 */ /* 0x000fca000f8e00ff */
[----:B------:R-:W-:-:S13]  /*31f0*/  ISETP.NE.AND P6, PT, R6, 0x1, PT ;  /* 0x000000010600780c */ /* 0x000fda0003fc5270 */
[----:B------:R-:W0:Y:S02]  /*3200*/  @P6 LDC.64 R2, c[0x0][0x9e8] ;  /* 0x00027a00ff026b82 */ /* 0x000e240000000a00 */
[----:B0-----:R-:W-:-:S05]  /*3210*/  @P6 IMAD.HI.U32 R2, R7, R2, RZ ;  /* 0x0000000207026227 */ /* 0x001fca00078e00ff */
[----:B------:R-:W-:-:S07]  /*3220*/  @P6 SHF.R.U32.HI R7, RZ, R3, R2 ;  /* 0x00000003ff076219 */ /* 0x000fce0000011602 */
.L_x_14039:
[----:B------:R-:W-:Y:S05]  /*3230*/  BSYNC B0 ;  /* 0x0000000000007941 */ /* 0x000fea0003800000 */
.L_x_14037:
[----:B------:R-:W-:-:S04]  /*3240*/  IMAD R7, R7, R6, -R0 ;  /* 0x0000000607077224 */ /* 0x000fc800078e0a00 */
[----:B------:R-:W-:-:S05]  /*3250*/  IMAD.IADD R7, R7, 0x1, -R16 ;  /* 0x0000000107077824 */ /* 0x000fca00078e0a10 */
[----:B------:R-:W-:Y:S02]  /*3260*/  VIADDMNMX R4, R7, R6, R4, PT ;  /* 0x0000000607047246 */ /* 0x000fe40003800104 */
[----:B------:R-:W-:-:S07]  /*3270*/  VIMNMX R5, R5, R7, !PT ;  /* 0x0000000705057248 */ /* 0x000fce0007fe0100 */
.L_x_14036:
        /* <DEDUP_REMOVED lines=168> */
[----:B------:R-:W-:Y:S01]  /*3d00*/  MUFU.EX2 R3, R3 ;  /* 0x0000000300037308 */ /* 0x000fe20000000800 */
[----:B------:R-:W-:Y:S01]  /*3d10*/  LOP3.LUT P1, RZ, R23, 0x4000000, RZ, 0xc0, !PT ;  /* 0x0400000017ff7812 */ /* 0x000fe2000782c0ff */
[--C-:B------:R-:W-:Y:S01]  /*3d20*/  FFMA.FTZ R7, R29, UR21, -R2.reuse ;  /* 0x000000151d077c23 */ /* 0x100fe20008010802 */
[----:B------:R-:W-:Y:S01]  /*3d30*/  FMNMX.FTZ R9, R26, R27, !PT ;  /* 0x0000001b1a097209 */ /* 0x000fe20007810000 */
[--C-:B------:R-:W-:Y:S01]  /*3d40*/  FFMA.FTZ R144, R32, UR21, -R2.reuse ;  /* 0x0000001520907c23 */ /* 0x100fe20008010802 */
[----:B------:R-:W-:Y:S01]  /*3d50*/  ISETP.GT.AND P1, PT, R5, 0x68, !P1 ;  /* 0x000000680500780c */ /* 0x000fe20004f24270 */
[--C-:B------:R-:W-:Y:S01]  /*3d60*/  FFMA.FTZ R33, R33, UR21, -R2.reuse ;  /* 0x0000001521217c23 */ /* 0x100fe20008010802 */
[----:B------:R-:W-:Y:S01]  /*3d70*/  FMNMX.FTZ R6, R30, R9, !PT ;  /* 0x000000091e067209 */ /* 0x000fe20007810000 */
[----:B------:R-:W0:Y:S01]  /*3d80*/  MUFU.EX2 R148, R148 ;  /* 0x0000009400947308 */ /* 0x000e220000000800 */
[----:B------:R-:W-:Y:S01]  /*3d90*/  ISETP.LT.OR P1, PT, R4, 0x69, P1 ;  /* 0x000000690400780c */ /* 0x000fe20000f21670 */
[--C-:B------:R-:W-:Y:S01]  /*3da0*/  FFMA.FTZ R37, R37, UR21, -R2.reuse ;  /* 0x0000001525257c23 */ /* 0x100fe20008010802 */
[----:B------:R-:W-:Y:S01]  /*3db0*/  FMNMX.FTZ R9, R31, R6, !PT ;  /* 0x000000061f097209 */ /* 0x000fe20007810000 */
[--C-:B------:R-:W-:Y:S01]  /*3dc0*/  FFMA.FTZ R41, R41, UR21, -R2.reuse ;  /* 0x0000001529297c23 */ /* 0x100fe20008010802 */
[----:B------:R-:W-:Y:S01]  /*3dd0*/  FSEL R78, R78, -INF , !P1 ;  /* 0xff8000004e4e7808 */ /* 0x000fe20004800000 */
[--C-:B------:R-:W-:Y:S01]  /*3de0*/  FFMA.FTZ R45, R45, UR21, -R2.reuse ;  /* 0x000000152d2d7c23 */ /* 0x100fe20008010802 */
[----:B------:R-:W-:Y:S01]  /*3df0*/  FMNMX.FTZ R6, R34, R9, !PT ;  /* 0x0000000922067209 */ /* 0x000fe20007810000 */
[----:B------:R-:W1:Y:S01]  /*3e00*/  MUFU.EX2 R150, R150 ;  /* 0x0000009600967308 */ /* 0x000e620000000800 */
[----:B------:R-:W-:Y:S01]  /*3e10*/  ISETP.LT.OR P6, PT, R4, 0x7a, P6 ;  /* 0x0000007a0400780c */ /* 0x000fe200037c1670 */
[--C-:B------:R-:W-:Y:S01]  /*3e20*/  FFMA.FTZ R49, R49, UR21, -R2.reuse ;  /* 0x0000001531317c23 */ /* 0x100fe20008010802 */
[----:B------:R-:W-:Y:S01]  /*3e30*/  FMNMX.FTZ R11, R35, R6, !PT ;  /* 0x00000006230b7209 */ /* 0x000fe20007810000 */
[--C-:B------:R-:W-:Y:S01]  /*3e40*/  FFMA.FTZ R53, R53, UR21, -R2.reuse ;  /* 0x0000001535357c23 */ /* 0x100fe20008010802 */
[----:B------:R-:W-:Y:S01]  /*3e50*/  FSEL R87, R87, -INF , !P6 ;  /* 0xff80000057577808 */ /* 0x000fe20007000000 */
        /* <DEDUP_REMOVED lines=16> */
[--C-:B------:R-:W-:Y:S01]  /*3f60*/  FFMA.FTZ R124, R72, UR21, -R2.reuse ;  /* 0x00000015487c7c23 */ /* 0x100fe20008010802 */
[----:B------:R-:W-:Y:S01]  /*3f70*/  FMNMX.FTZ R6, R46, R13, !PT ;  /* 0x0000000d2e067209 */ /* 0x000fe20007810000 */
[----:B------:R4:W5:Y:S01]  /*3f80*/  MUFU.EX2 R9, R33 ;  /* 0x0000002100097308 */ /* 0x0009620000000800 */
[--C-:B------:R-:W-:Y:S01]  /*3f90*/  FFMA.FTZ R126, R76, UR21, -R2.reuse ;  /* 0x000000154c7e7c23 */ /* 0x100fe20008010802 */
[--C-:B------:R-:W-:Y:S01]  /*3fa0*/  FFMA.FTZ R120, R80, UR21, -R2.reuse ;  /* 0x0000001550787c23 */ /* 0x100fe20008010802 */
[----:B------:R-:W-:Y:S01]  /*3fb0*/  FMNMX.FTZ R13, R47, R6, !PT ;  /* 0x000000062f0d7209 */ /* 0x000fe20007810000 */
[--C-:B------:R-:W-:Y:S01]  /*3fc0*/  FFMA.FTZ R122, R84, UR21, -R2.reuse ;  /* 0x00000015547a7c23 */ /* 0x100fe20008010802 */
[----:B------:R-:W-:-:S02]  /*3fd0*/  FFMA.FTZ R57, R85, UR21, -R2 ;  /* 0x0000001555397c23 */ /* 0x000fc40008010802 */
[----:B------:R-:W-:Y:S01]  /*3fe0*/  FMNMX.FTZ R6, R50, R13, !PT ;  /* 0x0000000d32067209 */ /* 0x000fe20007810000 */
[----:B------:R0:W-:Y:S01]  /*3ff0*/  MUFU.EX2 R11, R37 ;  /* 0x00000025000b7308 */ /* 0x0001e20000000800 */
[----:B----4-:R-:W-:Y:S02]  /*4000*/  FFMA.FTZ R33, R61, UR21, -R2 ;  /* 0x000000153d217c23 */ /* 0x010fe40008010802 */
[----:B------:R-:W-:-:S04]  /*4010*/  FMNMX.FTZ R15, R51, R6, !PT ;  /* 0x00000006330f7209 */ /* 0x000fc80007810000 */
[----:B------:R-:W-:Y:S01]  /*4020*/  FMNMX.FTZ R6, R54, R15, !PT ;  /* 0x0000000f36067209 */ /* 0x000fe20007810000 */
[----:B------:R4:W-:Y:S01]  /*4030*/  MUFU.EX2 R13, R41 ;  /* 0x00000029000d7308 */ /* 0x0009e20000000800 */
[----:B0-----:R-:W-:Y:S02]  /*4040*/  FFMA.FTZ R37, R65, UR21, -R2 ;  /* 0x0000001541257c23 */ /* 0x001fe40008010802 */
[----:B------:R-:W-:-:S04]  /*4050*/  FMNMX.FTZ R15, R55, R6, !PT ;  /* 0x00000006370f7209 */ /* 0x000fc80007810000 */
[----:B------:R-:W-:Y:S01]  /*4060*/  FMNMX.FTZ R6, R58, R15, !PT ;  /* 0x0000000f3a067209 */ /* 0x000fe20007810000 */
[----:B------:R-:W0:Y:S01]  /*4070*/  MUFU.EX2 R146, R146 ;  /* 0x0000009200927308 */ /* 0x000e220000000800 */
[----:B----4-:R-:W-:Y:S02]  /*4080*/  FFMA.FTZ R41, R69, UR21, -R2 ;  /* 0x0000001545297c23 */ /* 0x010fe40008010802 */
[----:B------:R-:W-:-:S04]  /*4090*/  FMNMX.FTZ R21, R59, R6, !PT ;  /* 0x000000063b157209 */ /* 0x000fc80007810000 */
[----:B------:R-:W-:Y:S01]  /*40a0*/  FMNMX.FTZ R6, R62, R21, !PT ;  /* 0x000000153e067209 */ /* 0x000fe20007810000 */
[----:B------:R4:W-:Y:S03]  /*40b0*/  MUFU.EX2 R15, R45 ;  /* 0x0000002d000f7308 */ /* 0x0009e60000000800 */
        /* <DEDUP_REMOVED lines=9> */
[----:B------:R-:W-:Y:S01]  /*4150*/  MUFU.EX2 R142, R142 ;  /* 0x0000008e008e7308 */ /* 0x000fe20000000800 */
        /* <DEDUP_REMOVED lines=10> */
[----:B------:R-:W-:Y:S03]  /*4200*/  MUFU.EX2 R138, R138 ;  /* 0x0000008a008a7308 */ /* 0x000fe60000000800 */
[----:B------:R-:W-:-:S05]  /*4210*/  FMNMX.FTZ R4, R87, R4, !PT ;  /* 0x0000000457047209 */ /* 0x000fca0007810000 */
[----:B------:R-:W4:Y:S01]  /*4220*/  SHFL.BFLY PT, R5, R4, 0x2, 0x1f ;  /* 0x0c401f0004057f89 */ /* 0x000f2200000e0000 */
[----:B------:R-:W-:Y:S08]  /*4230*/  MUFU.EX2 R132, R132 ;  /* 0x0000008400847308 */ /* 0x000ff00000000800 */
        /* <DEDUP_REMOVED lines=12> */
[----:B------:R-:W-:Y:S02]  /*4300*/  FSEL R20, R20, RZ, P1 ;  /* 0x000000ff14147208 */ /* 0x000fe40000800000 */
[----:B------:R-:W-:-:S03]  /*4310*/  PLOP3.LUT P1, PT, PT, PT, UP0, 0x40, 0x0 ;  /* 0x000000000000781c */ /* 0x000fc60003f2e808 */
[----:B------:R-:W-:Y:S01]  /*4320*/  MUFU.EX2 R124, R124 ;  /* 0x0000007c007c7308 */ /* 0x000fe20000000800 */
[--C-:B------:R-:W-:Y:S01]  /*4330*/  FFMA.FTZ R2, R27, UR21, -R20.reuse ;  /* 0x000000151b027c23 */ /* 0x100fe20008010814 */
[----:B------:R-:W-:Y:S01]  /*4340*/  FADD.FTZ R27, R148, R3 ;  /* 0x00000003941b7221 */ /* 0x000fe20000010000 */
[--C-:B------:R-:W-:Y:S01]  /*4350*/  FFMA.FTZ R149, R26, UR21, -R20.reuse ;  /* 0x000000151a957c23 */ /* 0x100fe20008010814 */
[--C-:B------:R-:W-:Y:S01]  /*4360*/  FFMA.FTZ R151, R30, UR21, -R20.reuse ;  /* 0x000000151e977c23 */ /* 0x100fe20008010814 */
[--C-:B------:R-:W-:Y:S01]  /*4370*/  FFMA.FTZ R4, R31, UR21, -R20.reuse ;  /* 0x000000151f047c23 */ /* 0x100fe20008010814 */
[----:B-1----:R-:W-:Y:S01]  /*4380*/  FADD.FTZ R24, R150, R27 ;  /* 0x0000001b96187221 */ /* 0x002fe20000010000 */
[--C-:B------:R-:W-:Y:S01]  /*4390*/  FFMA.FTZ R145, R34, UR21, -R20.reuse ;  /* 0x0000001522917c23 */ /* 0x100fe20008010814 */
[----:B------:R-:W-:Y:S01]  /*43a0*/  MUFU.EX2 R2, R2 ;  /* 0x0000000200027308 */ /* 0x000fe20000000800 */
[----:B------:R-:W-:Y:S01]  /*43b0*/  FFMA.FTZ R6, R35, UR21, -R20 ;  /* 0x0000001523067c23 */ /* 0x000fe20008010814 */
[----:B--2---:R-:W-:Y:S01]  /*43c0*/  FADD.FTZ R27, R7, R24 ;  /* 0x00000018071b7221 */ /* 0x004fe20000010000 */
[--C-:B------:R-:W-:Y:S01]  /*43d0*/  FFMA.FTZ R147, R38, UR21, -R20.reuse ;  /* 0x0000001526937c23 */ /* 0x100fe20008010814 */
[--C-:B------:R-:W-:Y:S01]  /*43e0*/  FFMA.FTZ R8, R39, UR21, -R20.reuse ;  /* 0x0000001527087c23 */ /* 0x100fe20008010814 */
[--C-:B------:R-:W-:Y:S01]  /*43f0*/  FFMA.FTZ R141, R42, UR21, -R20.reuse ;  /* 0x000000152a8d7c23 */ /* 0x100fe20008010814 */
[----:B---3--:R-:W-:Y:S01]  /*4400*/  FADD.FTZ R26, R144, R27 ;  /* 0x0000001b901a7221 */ /* 0x008fe20000010000 */
[--C-:B------:R-:W-:Y:S01]  /*4410*/  FFMA.FTZ R10, R43, UR21, -R20.reuse ;  /* 0x000000152b0a7c23 */ /* 0x100fe20008010814 */
[----:B------:R-:W1:Y:S01]  /*4420*/  MUFU.EX2 R149, R149 ;  /* 0x0000009500957308 */ /* 0x000e620000000800 */
[----:B------:R-:W-:Y:S01]  /*4430*/  FFMA.FTZ R143, R46, UR21, -R20 ;  /* 0x000000152e8f7c23 */ /* 0x000fe20008010814 */
[----:B-----5:R-:W-:Y:S01]  /*4440*/  FADD.FTZ R27, R9, R26 ;  /* 0x0000001a091b7221 */ /* 0x020fe20000010000 */
[--C-:B------:R-:W-:Y:S01]  /*4450*/  FFMA.FTZ R12, R47, UR21, -R20.reuse ;  /* 0x000000152f0c7c23 */ /* 0x100fe20008010814 */
[--C-:B------:R-:W-:Y:S01]  /*4460*/  FFMA.FTZ R137, R50, UR21, -R20.reuse ;  /* 0x0000001532897c23 */ /* 0x100fe20008010814 */
[--C-:B------:R-:W-:Y:S01]  /*4470*/  FFMA.FTZ R14, R51, UR21, -R20.reuse ;  /* 0x00000015330e7c23 */ /* 0x100fe20008010814 */
[----:B0-----:R-:W-:Y:S01]  /*4480*/  FADD.FTZ R26, R146, R27 ;  /* 0x0000001b921a7221 */ /* 0x001fe20000010000 */
[--C-:B------:R-:W-:Y:S01]  /*4490*/  FFMA.FTZ R139, R54, UR21, -R20.reuse ;  /* 0x00000015368b7c23 */ /* 0x100fe20008010814 */
[----:B------:R-:W0:Y:S01]  /*44a0*/  MUFU.EX2 R151, R151 ;  /* 0x0000009700977308 */ /* 0x000e220000000800 */
[----:B------:R-:W-:Y:S01]  /*44b0*/  FFMA.FTZ R24, R55, UR21, -R20 ;  /* 0x0000001537187c23 */ /* 0x000fe20008010814 */
[----:B------:R-:W-:Y:S01]  /*44c0*/  FADD.FTZ R27, R11, R26 ;  /* 0x0000001a0b1b7221 */ /* 0x000fe20000010000 */
[--C-:B------:R-:W-:Y:S01]  /*44d0*/  FFMA.FTZ R133, R58, UR21, -R20.reuse ;  /* 0x000000153a857c23 */ /* 0x100fe20008010814 */
[--C-:B------:R-:W-:Y:S01]  /*44e0*/  FFMA.FTZ R26, R59, UR21, -R20.reuse ;  /* 0x000000153b1a7c23 */ /* 0x100fe20008010814 */
[----:B------:R-:W-:Y:S01]  /*44f0*/  F2FP.BF16.F32.PACK_AB R148, R3, R148 ;  /* 0x000000940394723e */ /* 0x000fe200000010ff */
[----:B------:R-:W-:Y:S01]  /*4500*/  FADD.FTZ R28, R140, R27 ;  /* 0x0000001b8c1c7221 */ /* 0x000fe20000010000 */
[----:B------:R-:W-:Y:S01]  /*4510*/  FFMA.FTZ R135, R62, UR21, -R20 ;  /* 0x000000153e877c23 */ /* 0x000fe20008010814 */
[----:B------:R-:W2:Y:S01]  /*4520*/  MUFU.EX2 R4, R4 ;  /* 0x0000000400047308 */ /* 0x000ea20000000800 */
[----:B-1----:R-:W-:Y:S01]  /*4530*/  FADD.FTZ R30, R149, R2 ;  /* 0x00000002951e7221 */ /* 0x002fe20000010000 */
[----:B------:R-:W-:Y:S01]  /*4540*/  FADD.FTZ R27, R13, R28 ;  /* 0x0000001c0d1b7221 */ /* 0x000fe20000010000 */
[--C-:B------:R-:W-:Y:S01]  /*4550*/  FFMA.FTZ R129, R66, UR21, -R20.reuse ;  /* 0x0000001542817c23 */ /* 0x100fe20008010814 */
[----:B------:R-:W-:Y:S01]  /*4560*/  F2FP.BF16.F32.PACK_AB R150, R7, R150 ;  /* 0x000000960796723e */ /* 0x000fe200000010ff */
[--C-:B------:R-:W-:Y:S01]  /*4570*/  FFMA.FTZ R131, R70, UR21, -R20.reuse ;  /* 0x0000001546837c23 */ /* 0x100fe20008010814 */
        /* <DEDUP_REMOVED lines=22> */
[--C-:B------:R-:W-:Y:S01]  /*46e0*/  FFMA.FTZ R32, R71, UR21, -R20.reuse ;  /* 0x0000001547207c23 */ /* 0x100fe20008010814 */
[----:B------:R-:W-:Y:S01]  /*46f0*/  FFMA.FTZ R20, R87, UR21, -R20 ;  /* 0x0000001557147c23 */ /* 0x000fe20008010814 */
[----:B------:R-:W-:Y:S01]  /*4700*/  FADD.FTZ R36, R132, R31 ;  /* 0x0000001f84247221 */ /* 0x000fe20000010000 */
[----:B------:R-:W-:Y:S01]  /*4710*/  F2FP.BF16.F32.PACK_AB R151, R4, R151 ;  /* 0x000000970497723e */ /* 0x000fe200000010ff */
[----:B------:R-:W1:Y:S01]  /*4720*/  MUFU.EX2 R8, R8 ;  /* 0x0000000800087308 */ /* 0x000e620000000800 */
[----:B0-----:R-:W-:Y:S01]  /*4730*/  FADD.FTZ R34, R6, R27 ;  /* 0x0000001b06227221 */ /* 0x001fe20000010000 */
[----:B------:R-:W-:Y:S01]  /*4740*/  FADD.FTZ R31, R29, R36 ;  /* 0x000000241d1f7221 */ /* 0x000fe20000010000 */
[----:B------:R-:W-:Y:S01]  /*4750*/  F2FP.BF16.F32.PACK_AB R144, R9, R144 ;  /* 0x000000900990723e */ /* 0x000fe200000010ff */
[----:B------:R-:W-:Y:S01]  /*4760*/  VIADD R4, R88, 0xfffffffe ;  /* 0xfffffffe58047836 */ /* 0x000fe20000000000 */
        /* <DEDUP_REMOVED lines=8> */
[----:B------:R-:W-:Y:S01]  /*47f0*/  FADD.FTZ R36, R128, R31 ;  /* 0x0000001f80247221 */ /* 0x000fe20000010000 */
[----:B------:R-:W-:Y:S01]  /*4800*/  F2FP.BF16.F32.PACK_AB R138, R25, R138 ;  /* 0x0000008a198a723e */ /* 0x000fe200000010ff */
[----:B------:R-:W2:Y:S01]  /*4810*/  MUFU.EX2 R10, R10 ;  /* 0x0000000a000a7308 */ /* 0x000ea20000000800 */
[----:B-1----:R-:W-:Y:S01]  /*4820*/  FADD.FTZ R34, R8, R27 ;  /* 0x0000001b08227221 */ /* 0x002fe20000010000 */
[----:B------:R-:W-:Y:S02]  /*4830*/  F2FP.BF16.F32.PACK_AB R132, R29, R132 ;  /* 0x000000841d84723e */ /* 0x000fe400000010ff */
[----:B------:R-:W-:Y:S02]  /*4840*/  F2FP.BF16.F32.PACK_AB R134, R33, R134 ;  /* 0x000000862186723e */ /* 0x000fe400000010ff */
[----:B------:R-:W-:Y:S02]  /*4850*/  F2FP.BF16.F32.PACK_AB R128, R37, R128 ;  /* 0x000000802580723e */ /* 0x000fe400000010ff */
[----:B------:R-:W1:Y:S01]  /*4860*/  MUFU.EX2 R143, R143 ;  /* 0x0000008f008f7308 */ /* 0x000e620000000800 */
[----:B0-----:R-:W-:Y:S01]  /*4870*/  FADD.FTZ R27, R141, R34 ;  /* 0x000000228d1b7221 */ /* 0x001fe20000010000 */
[----:B------:R-:W-:-:S02]  /*4880*/  F2FP.BF16.F32.PACK_AB R145, R6, R145 ;  /* 0x000000910691723e */ /* 0x000fc400000010ff */
[----:B------:R-:W-:-:S04]  /*4890*/  F2FP.BF16.F32.PACK_AB R147, R8, R147 ;  /* 0x000000930893723e */ /* 0x000fc800000010ff */
[----:B------:R-:W0:Y:S01]  /*48a0*/  MUFU.EX2 R12, R12 ;  /* 0x0000000c000c7308 */ /* 0x000e220000000800 */
[C---:B--2---:R-:W-:Y:S01]  /*48b0*/  FADD.FTZ R34, R10.reuse, R27 ;  /* 0x0000001b0a227221 */ /* 0x044fe20000010000 */
[----:B------:R-:W-:-:S06]  /*48c0*/  F2FP.BF16.F32.PACK_AB R141, R10, R141 ;  /* 0x0000008d0a8d723e */ /* 0x000fcc00000010ff */
[----:B------:R-:W2:Y:S01]  /*48d0*/  MUFU.EX2 R137, R137 ;  /* 0x0000008900897308 */ /* 0x000ea20000000800 */
[----:B-1----:R-:W-:-:S07]  /*48e0*/  FADD.FTZ R27, R143, R34 ;  /* 0x000000228f1b7221 */ /* 0x002fce0000010000 */
[----:B------:R-:W1:Y:S01]  /*48f0*/  MUFU.EX2 R14, R14 ;  /* 0x0000000e000e7308 */ /* 0x000e620000000800 */
[C---:B0-----:R-:W-:Y:S01]  /*4900*/  FADD.FTZ R34, R12.reuse, R27 ;  /* 0x0000001b0c227221 */ /* 0x041fe20000010000 */
[----:B------:R-:W-:Y:S01]  /*4910*/  FADD.FTZ R27, R37, R36 ;  /* 0x00000024251b7221 */ /* 0x000fe20000010000 */
[----:B------:R-:W-:-:S03]  /*4920*/  F2FP.BF16.F32.PACK_AB R143, R12, R143 ;  /* 0x0000008f0c8f723e */ /* 0x000fc600000010ff */
[----:B------:R-:W-:Y:S01]  /*4930*/  FADD.FTZ R36, R130, R27 ;  /* 0x0000001b82247221 */ /* 0x000fe20000010000 */
[----:B------:R-:W-:Y:S01]  /*4940*/  F2FP.BF16.F32.PACK_AB R130, R41, R130 ;  /* 0x000000822982723e */ /* 0x000fe200000010ff */
[----:B------:R-:W0:Y:S01]  /*4950*/  MUFU.EX2 R139, R139 ;  /* 0x0000008b008b7308 */ /* 0x000e220000000800 */
[----:B--2---:R-:W-:Y:S01]  /*4960*/  FADD.FTZ R3, R137, R34 ;  /* 0x0000002289037221 */ /* 0x004fe20000010000 */
[----:B------:R-:W-:-:S04]  /*4970*/  FADD.FTZ R7, R41, R36 ;  /* 0x0000002429077221 */ /* 0x000fc80000010000 */
        /* <DEDUP_REMOVED lines=60> */
[----:B--2---:R-:W-:-:S04]  /*4d40*/  FADD.FTZ R2, R86, R7 ;  /* 0x0000000756027221 */ /* 0x004fc80000010000 */
[C---:B-1----:R-:W-:Y:S01]  /*4d50*/  FADD.FTZ R2, R123.reuse, R2 ;  /* 0x000000027b027221 */ /* 0x042fe20000010000 */
[----:B------:R-:W-:Y:S01]  /*4d60*/  F2FP.BF16.F32.PACK_AB R123, R123, R86 ;  /* 0x000000567b7b723e */ /* 0x000fe200000010ff */
        /* <DEDUP_REMOVED lines=14> */
.L_x_14041:
[----:B------:R-:W-:Y:S02]  /*4e50*/  ULDC UR18, c[0x0][0x9e4] ;  /* 0x0002790000127ab9 */ /* 0x000fe40000000800 */
[----:B------:R-:W-:-:S11]  /*4e60*/  UISETP.NE.AND UP0, UPT, UR18, 0x1, UPT ;  /* 0x000000011200788c */ /* 0x000fd6000bf05270 */
[----:B------:R-:W-:Y:S02]  /*4e70*/  @UP0 ULDC.64 UR6, c[0x0][0x9e8] ;  /* 0x00027a0000060ab9 */ /* 0x000fe40000000a00 */
[----:B------:R-:W-:-:S04]  /*4e80*/  UIMAD.WIDE.U32 UR10, UR15, UR6, URZ ;  /* 0x000000060f0a72a5 */ /* 0x000fc8000f8e003f */
[----:B------:R-:W-:-:S12]  /*4e90*/  @UP0 USHF.R.U32.HI UR15, URZ, UR7, UR11 ;  /* 0x000000073f0f0299 */ /* 0x000fd8000801160b */
.L_x_14042:
[----:B------:R-:W-:-:S04]  /*4ea0*/  UIMAD UR15, UR15, UR18, UR18 ;  /* 0x000000120f0f72a4 */ /* 0x000fc8000f8e0212 */
[----:B------:R-:W-:-:S04]  /*4eb0*/  UISETP.LT.AND UP0, UPT, UR14, UR15, UPT ;  /* 0x0000000f0e00728c */ /* 0x000fc8000bf01270 */
[----:B------:R-:W-:-:S12]  /*4ec0*/  USEL UR14, UR14, UR15, UP0 ;  /* 0x0000000f0e0e7287 */ /* 0x000fd80008000000 */
.L_x_14040:
        /* <DEDUP_REMOVED lines=21> */
[----:B------:R-:W-:-:S13]  /*5020*/  ISETP.GE.AND P1, PT, R4, UR25, PT ;  /* 0x0000001904007c0c */ /* 0x000fda000bf26270 */
[----:B------:R-:W-:Y:S05]  /*5030*/  @!P1 BRA `(.L_x_14043) ;  /* 0x0000002c00a09947 */ /* 0x000fea0003800000 */
        /* <DEDUP_REMOVED lines=9> */
.L_x_14062:
[----:B------:R-:W-:Y:S01]  /*50d0*/  ISETP.NE.AND P2, PT, RZ, UR44, PT ;  /* 0x0000002cff007c0c */ /* 0x000fe2000bf45270 */
[----:B------:R-:W-:-:S04]  /*50e0*/  UISETP.NE.AND UP0, UPT, UR26, 0x1, UPT ;  /* 0x000000011a00788c */ /* 0x000fc8000bf05270 */
[----:B------:R-:W-:-:S04]  /*50f0*/  USEL UR49, URZ, 0x1, UP0 ;  /* 0x000000013f317887 */ /* 0x000fc80008000000 */
[----:B------:R-:W-:-:S04]  /*5100*/  ULOP3.LUT UR49, UR27, UR49, URZ, 0x3c, !UPT ;  /* 0x000000311b317292 */ /* 0x000fc8000f8e3c3f */
[----:B------:R-:W-:Y:S08]  /*5110*/  @P2 BRA `(.L_x_14044) ;  /* 0x0000000000382947 */ /* 0x000ff00003800000 */
[----:B------:R-:W-:Y:S05]  /*5120*/  @!P0 BRA `(.L_x_14045) ;  /* 0x0000000000048947 */ /* 0x000fea0003800000 */
[----:B------:R-:W-:Y:S01]  /*5130*/  BPT.TRAP 0x1 ;  /* 0x000000040000795c */ /* 0x000fe20000300000 */
.L_x_14045:
        /* <DEDUP_REMOVED lines=9> */
.L_x_14046:
[----:B-1----:R-:W-:Y:S05]  /*51d0*/  @P1 BRA `(.L_x_14044) ;  /* 0x0000000000081947 */ /* 0x002fea0003800000 */
[----:B------:R-:W1:Y:S02]  /*51e0*/  SYNCS.PHASECHK.TRANS64.TRYWAIT P1, [UR6+0x16830], R0 ;  /* 0x01683000ff0075a7 */ /* 0x000e640008020146 */
[----:B-1----:R-:W-:Y:S05]  /*51f0*/  @!P1 BRA `(.L_x_14047) ;  /* 0x00000110002c9947 */ /* 0x002fea0003800000 */
.L_x_14044:
[----:B-1----:R-:W1:Y:S01]  /*5200*/  S2R R5, SR_TID.X ;  /* 0x0000000000057919 */ /* 0x002e620000002100 */
[----:B------:R-:W-:Y:S01]  /*5210*/  UIADD3 UR48, UR26, 0x1, URZ ;  /* 0x000000011a307890 */ /* 0x000fe2000fffe03f */
[----:B------:R-:W-:Y:S01]  /*5220*/  UMOV UR19, 0x40000040 ;  /* 0x4000004000137882 */ /* 0x000fe20000000000 */
[----:B------:R-:W-:Y:S02]  /*5230*/  UMOV UR7, 0x40000040 ;  /* 0x4000004000077882 */ /* 0x000fe40000000000 */
[----:B------:R-:W-:Y:S01]  /*5240*/  UISETP.NE.AND UP0, UPT, UR48, 0x2, UPT ;  /* 0x000000023000788c */ /* 0x000fe2000bf05270 */
[----:B------:R-:W-:Y:S01]  /*5250*/  UMOV UR11, 0x40000040 ;  /* 0x40000040000b7882 */ /* 0x000fe20000000000 */
[----:B------:R-:W-:Y:S02]  /*5260*/  UMOV UR15, 0x40000040 ;  /* 0x40000040000f7882 */ /* 0x000fe40000000000 */
[----:B------:R-:W-:-:S04]  /*5270*/  USEL UR48, UR48, URZ, UP0 ;  /* 0x0000003f30307287 */ /* 0x000fc80008000000 */
        /* <DEDUP_REMOVED lines=22> */
.L_x_14049:
[----:B------:R-:W-:Y:S01]  /*53e0*/  ULEA UR6, UR26, UR45, 0x3 ;  /* 0x0000002d1a067291 */ /* 0x000fe2000f8e183f */
[----:B------:R-:W-:-:S05]  /*53f0*/  IMAD.U32 R0, RZ, RZ, UR27 ;  /* 0x0000001bff007e24 */ /* 0x000fca000f8e00ff */
[----:B------:R-:W-:-:S04]  /*5400*/  SHF.L.U32 R0, R0, 0x1f, RZ ;  /* 0x0000001f00007819 */ /* 0x000fc800000006ff */
[----:B------:R0:W1:Y:S01]  /*5410*/  SYNCS.PHASECHK.TRANS64.TRYWAIT P1, [UR6+0x16850], R0 ;  /* 0x01685000ff0075a7 */ /* 0x0000620008020146 */
[----:B------:R-:W-:Y:S05]  /*5420*/  @!P0 BRA `(.L_x_14050) ;  /* 0x0000000000048947 */ /* 0x000fea0003800000 */
[----:B------:R-:W-:Y:S01]  /*5430*/  BPT.TRAP 0x1 ;  /* 0x000000040000795c */ /* 0x000fe20000300000 */
.L_x_14050:
[----:B-1----:R-:W-:Y:S05]  /*5440*/  @P1 BRA `(.L_x_14048) ;  /* 0x0000000000081947 */ /* 0x002fea0003800000 */
[----:B------:R-:W1:Y:S02]  /*5450*/  SYNCS.PHASECHK.TRANS64.TRYWAIT P1, [UR6+0x16850], R0 ;  /* 0x01685000ff0075a7 */ /* 0x000e640008020146 */
[----:B-1----:R-:W-:Y:S05]  /*5460*/  @!P1 BRA `(.L_x_14051) ;  /* 0x0000010c00a89947 */ /* 0x002fea0003800000 */
.L_x_14048:
[----:B------:R-:W-:Y:S01]  /*5470*/  UIADD3 UR6, UR45, 0x400, URZ ;  /* 0x000004002d067890 */ /* 0x000fe2000fffe03f */
[----:B------:R-:W-:Y:S01]  /*5480*/  WARPGROUP.ARRIVE ;  /* 0x00000000000079c5 */ /* 0x000fe20000000000 */
[----:B------:R-:W-:-:S05]  /*5490*/  UMOV UR7, 0x40000040 ;  /* 0x4000004000077882 */ /* 0x000fca0000000000 */
[----:B------:R-:W1:Y:S01]  /*54a0*/  S2R R8, SR_TID.X ;  /* 0x0000000000087919 */ /* 0x000e620000002100 */
[----:B------:R-:W-:-:S04]  /*54b0*/  USHF.R.U32.HI UR6, URZ, 0x4, UR6 ;  /* 0x000000043f067899 */ /* 0x000fc80008011606 */
[----:B------:R-:W-:-:S04]  /*54c0*/  ULOP3.LUT UR6, UR6, 0x3fff, URZ, 0xc0, !UPT ;  /* 0x00003fff06067892 */ /* 0x000fc8000f8ec03f */
[----:B------:R-:W-:-:S07]  /*54d0*/  ULEA UR10, UR26, UR6, 0xa ;  /* 0x000000061a0a7291 */ /* 0x000fce000f8e503f */
[----:B------:R-:W-:Y:S02]  /*54e0*/  UMOV UR6, UR10 ;  /* 0x0000000a00067c82 */ /* 0x000fe40008000000 */
[----:B------:R-:W-:Y:S01]  /*54f0*/  HGMMA.64x64x16.F32.BF16 R88, R148, gdesc[UR4].tnspB, R88, gsb0 ;  /* 0x40e0000494587df0 */ /* 0x000fe20008001858 */
[----:B------:R-:W-:Y:S01]  /*5500*/  UIADD3 UR6, UR10, 0x80, URZ ;  /* 0x000000800a067890 */ /* 0x000fe2000fffe03f */
[----:B------:R-:W-:Y:S01]  /*5510*/  UMOV UR7, 0x40000040 ;  /* 0x4000004000077882 */ /* 0x000fe20000000000 */
[----:B-1----:R-:W-:Y:S02]  /*5520*/  SHF.R.U32.HI R5, RZ, 0x7, R8 ;  /* 0x00000007ff057819 */ /* 0x002fe40000011608 */
[----:B------:R-:W-:-:S03]  /*5530*/  ISETP.GE.U32.AND P1, PT, R8, 0x180, PT ;  /* 0x000001800800780c */ /* 0x000fc60003f26070 */
[----:B0-----:R-:W-:-:S05]  /*5540*/  VIADD R0, R5, 0x9 ;  /* 0x0000000905007836 */ /* 0x001fca0000000000 */
[----:B------:R-:W-:Y:S01]  /*5550*/  SEL R0, R0, 0x9, !P1 ;  /* 0x0000000900007807 */ /* 0x000fe20004800000 */
        /* <DEDUP_REMOVED lines=37> */
.L_x_14052:
[----:B------:R-:W-:Y:S01]  /*57b0*/  UISETP.NE.AND UP1, UPT, UR53, URZ, UPT ;  /* 0x0000003f3500728c */ /* 0x000fe2000bf25270 */
[----:B------:R-:W-:Y:S01]  /*57c0*/  VIADD R13, R17, UR39 ;  /* 0x00000027110d7c36 */ /* 0x000fe20008000000 */
[----:B------:R-:W-:Y:S01]  /*57d0*/  ULEA UR6, UR48, UR45, 0x3 ;  /* 0x0000002d30067291 */ /* 0x000fe2000f8e183f */
[----:B------:R-:W-:Y:S01]  /*57e0*/  IMAD.U32 R8, RZ, RZ, UR47 ;  /* 0x0000002fff087e24 */ /* 0x000fe2000f8e00ff */
[----:B------:R-:W-:Y:S02]  /*57f0*/  UISETP.NE.AND UP0, UPT, UR52, URZ, UPT ;  /* 0x0000003f3400728c */ /* 0x000fe4000bf05270 */
[----:B------:R-:W-:Y:S01]  /*5800*/  PLOP3.LUT P1, PT, PT, PT, UP1, 0x80, 0x0 ;  /* 0x000000000000781c */ /* 0x000fe20003f2f018 */
[----:B------:R-:W-:Y:S01]  /*5810*/  UIADD3 UR6, UR6, 0x16840, URZ ;  /* 0x0001684006067890 */ /* 0x000fe2000fffe03f */
[----:B------:R-:W-:-:S03]  /*5820*/  PLOP3.LUT P2, PT, PT, PT, UP1, 0x80, 0x0 ;  /* 0x000000000000781c */ /* 0x000fc60003f4f018 */
[----:B------:R-:W-:Y:S01]  /*5830*/  @UP1 ULDC UR7, c[0x0][0x44c] ;  /* 0x0001130000071ab9 */ /* 0x000fe20000000800 */
[----:B------:R-:W-:-:S07]  /*5840*/  UPRMT UR6, UR43, 0x654, UR6 ;  /* 0x000006542b067896 */ /* 0x000fce0008000006 */
[----:B0-----:R-:W-:Y:S01]  /*5850*/  @P1 IMAD.HI.U32 R0, R13, UR7, RZ ;  /* 0x000000070d001c27 */ /* 0x001fe2000f8e00ff */
[----:B------:R-:W-:Y:S01]  /*5860*/  @UP1 ULDC UR7, c[0x0][0x450] ;  /* 0x0001140000071ab9 */ /* 0x000fe20000000800 */
[----:B------:R-:W-:Y:S01]  /*5870*/  PLOP3.LUT P1, PT, PT, PT, UP0, 0x40, 0x0 ;  /* 0x000000000000781c */ /* 0x000fe20003f2e808 */
[----:B------:R-:W-:Y:S01]  /*5880*/  SYNCS.ARRIVE.TRANS64.RED.A1T0 RZ, [UR6], RZ ;  /* 0x000000ffffff79a7 */ /* 0x000fe20008100406 */
[----:B------:R-:W-:Y:S01]  /*5890*/  ULOP3.LUT UR6, URZ, UR23, URZ, 0x33, !UPT ;  /* 0x000000173f067292 */ /* 0x000fe2000f8e333f */
[----:B------:R-:W-:Y:S01]  /*58a0*/  @P2 SHF.R.U32.HI R13, RZ, UR7, R0 ;  /* 0x00000007ff0d2c19 */ /* 0x000fe20008011600 */
[----:B------:R-:W-:-:S04]  /*58b0*/  IMAD.SHL.U32 R0, R4, 0x80, RZ ;  /* 0x0000008004007824 */ /* 0x000fc800078e00ff */
[----:B------:R-:W0:Y:S01]  /*58c0*/  SHFL.IDX PT, R15, R13, RZ, 0x1c1f ;  /* 0x001c1fff0d0f7589 */ /* 0x000e2200000e0000 */
[----:B------:R-:W-:-:S04]  /*58d0*/  IADD3 R5, -R16, 0x1, -R0 ;  /* 0x0000000110057810 */ /* 0x000fc80007ffe900 */
        /* <DEDUP_REMOVED lines=19> */
.L_x_14055:
[----:B------:R-:W-:-:S05]  /*5a10*/  IMAD.U32 R14, RZ, RZ, UR22 ;  /* 0x00000016ff0e7e24 */ /* 0x000fca000f8e00ff */
[----:B------:R-:W-:-:S13]  /*5a20*/  ISETP.NE.AND P1, PT, R14, 0x1, PT ;  /* 0x000000010e00780c */ /* 0x000fda0003f25270 */
[----:B------:R-:W0:Y:S02]  /*5a30*/  @P1 LDC.64 R8, c[0x0][0x9e8] ;  /* 0x00027a00ff081b82 */ /* 0x000e240000000a00 */
[----:B0-----:R-:W-:-:S05]  /*5a40*/  @P1 IMAD.HI.U32 R8, R15, R8, RZ ;  /* 0x000000080f081227 */ /* 0x001fca00078e00ff */
[----:B------:R-:W-:-:S07]  /*5a50*/  @P1 SHF.R.U32.HI R15, RZ, R9, R8 ;  /* 0x00000009ff0f1219 */ /* 0x000fce0000011608 */
.L_x_14056:
[----:B------:R-:W-:Y:S05]  /*5a60*/  BSYNC B0 ;  /* 0x0000000000007941 */ /* 0x000fea0003800000 */
.L_x_14054:
[----:B------:R-:W-:-:S04]  /*5a70*/  IMAD R15, R15, R14, -R0 ;  /* 0x0000000e0f0f7224 */ /* 0x000fc800078e0a00 */
[----:B------:R-:W-:-:S05]  /*5a80*/  IMAD.IADD R15, R15, 0x1, -R16 ;  /* 0x000000010f0f7824 */ /* 0x000fca00078e0a10 */
[----:B------:R-:W-:Y:S02]  /*5a90*/  VIADDMNMX R10, R15, R14, R10, PT ;  /* 0x0000000e0f0a7246 */ /* 0x000fe4000380010a */
[----:B------:R-:W-:-:S07]  /*5aa0*/  VIMNMX R5, R5, R15, !PT ;  /* 0x0000000f05057248 */ /* 0x000fce0007fe0100 */
.L_x_14053:
        /* <DEDUP_REMOVED lines=116> */
.L_x_14059:
[----:B------:R-:W-:-:S05]  /*61f0*/  IMAD.U32 R10, RZ, RZ, UR22 ;  /* 0x00000016ff0a7e24 */ /* 0x000fca000f8e00ff */
[----:B------:R-:W-:-:S13]  /*6200*/  ISETP.NE.AND P2, PT, R10, 0x1, PT ;  /* 0x000000010a00780c */ /* 0x000fda0003f45270 */
[----:B------:R-:W0:Y:S02]  /*6210*/  @P2 LDC.64 R8, c[0x0][0x9e8] ;  /* 0x00027a00ff082b82 */ /* 0x000e240000000a00 */
[----:B0-----:R-:W-:-:S05]  /*6220*/  @P2 IMAD.HI.U32 R8, R5, R8, RZ ;  /* 0x0000000805082227 */ /* 0x001fca00078e00ff */
[----:B------:R-:W-:-:S07]  /*6230*/  @P2 SHF.R.U32.HI R5, RZ, R9, R8 ;  /* 0x00000009ff052219 */ /* 0x000fce0000011608 */
.L_x_14060:
[----:B------:R-:W-:Y:S05]  /*6240*/  BSYNC B0 ;  /* 0x0000000000007941 */ /* 0x000fea0003800000 */
.L_x_14058:
[----:B------:R-:W-:-:S04]  /*6250*/  IMAD R5, R5, R10, -R0 ;  /* 0x0000000a05057224 */ /* 0x000fc800078e0a00 */
[----:B------:R-:W-:-:S05]  /*6260*/  IMAD.IADD R5, R5, 0x1, -R16 ;  /* 0x0000000105057824 */ /* 0x000fca00078e0a10 */
[----:B------:R-:W-:Y:S02]  /*6270*/  VIADDMNMX R12, R5, R10, R12, PT ;  /* 0x0000000a050c7246 */ /* 0x000fe4000380010c */
[----:B------:R-:W-:-:S07]  /*6280*/  VIMNMX R11, R11, R5, !PT ;  /* 0x000000050b0b7248 */ /* 0x000fce0007fe0100 */
.L_x_14057:
        /* <DEDUP_REMOVED lines=37> */
[----:B------:R-:W-:Y:S02]  /*64e0*/  FMNMX.FTZ R13, R27, R10, !PT ;  /* 0x0000000a1b0d7209 */ /* 0x000fe40007810000 */
[----:B------:R-:W-:Y:S02]  /*64f0*/  FMNMX.FTZ R5, R61, R0, !PT ;  /* 0x000000003d057209 */ /* 0x000fe40007810000 */
[----:B------:R-:W-:Y:S02]  /*6500*/  ISETP.GT.AND P2, PT, R11, 0x11, P1 ;  /* 0x000000110b00780c */ /* 0x000fe40000f44270 */
[----:B------:R-:W-:Y:S02]  /*6510*/  FMNMX.FTZ R0, R64, R5, !PT ;  /* 0x0000000540007209 */ /* 0x000fe40007810000 */
[----:B------:R-:W-:-:S02]  /*6520*/  FSEL R31, R31, -INF , !P4 ;  /* 0xff8000001f1f7808 */ /* 0x000fc40006000000 */
[----:B------:R-:W-:Y:S02]  /*6530*/  FMNMX.FTZ R5, R65, R0, !PT ;  /* 0x0000000041057209 */ /* 0x000fe40007810000 */
[----:B------:R-:W-:Y:S02]  /*6540*/  FMNMX.FTZ R14, R30, R13, !PT ;  /* 0x0000000d1e0e7209 */ /* 0x000fe40007810000 */
[----:B------:R-:W-:Y:S02]  /*6550*/  FMNMX.FTZ R0, R68, R5, !PT ;  /* 0x0000000544007209 */ /* 0x000fe40007810000 */
[----:B------:R-:W-:Y:S02]  /*6560*/  ISETP.GT.AND P3, PT, R11, 0x18, P1 ;  /* 0x000000180b00780c */ /* 0x000fe40000f64270 */
[----:B------:R-:W-:Y:S02]  /*6570*/  FMNMX.FTZ R5, R69, R0, !PT ;  /* 0x0000000045057209 */ /* 0x000fe40007810000 */
[----:B------:R-:W-:-:S02]  /*6580*/  ISETP.LT.OR P2, PT, R12, 0x12, P2 ;  /* 0x000000120c00780c */ /* 0x000fc40001741670 */
[----:B------:R-:W-:Y:S02]  /*6590*/  FMNMX.FTZ R0, R72, R5, !PT ;  /* 0x0000000548007209 */ /* 0x000fe40007810000 */
[----:B------:R-:W-:Y:S02]  /*65a0*/  FMNMX.FTZ R13, R31, R14, !PT ;  /* 0x0000000e1f0d7209 */ /* 0x000fe40007810000 */
[----:B------:R-:W-:Y:S02]  /*65b0*/  FMNMX.FTZ R5, R73, R0, !PT ;  /* 0x0000000049057209 */ /* 0x000fe40007810000 */
[----:B------:R-:W-:Y:S02]  /*65c0*/  ISETP.GT.AND P4, PT, R11, 0x19, P1 ;  /* 0x000000190b00780c */ /* 0x000fe40000f84270 */
[----:B------:R-:W-:Y:S02]  /*65d0*/  FMNMX.FTZ R0, R76, R5, !PT ;  /* 0x000000054c007209 */ /* 0x000fe40007810000 */
[----:B------:R-:W-:-:S02]  /*65e0*/  ISETP.LT.OR P3, PT, R12, 0x19, P3 ;  /* 0x000000190c00780c */ /* 0x000fc40001f61670 */
[----:B------:R-:W-:Y:S02]  /*65f0*/  FMNMX.FTZ R5, R77, R0, !PT ;  /* 0x000000004d057209 */ /* 0x000fe40007810000 */
[----:B------:R-:W-:Y:S02]  /*6600*/  FSEL R35, R35, -INF , !P2 ;  /* 0xff80000023237808 */ /* 0x000fe40005000000 */
[----:B------:R-:W-:Y:S02]  /*6610*/  FMNMX.FTZ R0, R80, R5, !PT ;  /* 0x0000000550007209 */ /* 0x000fe40007810000 */
[----:B------:R-:W-:Y:S02]  /*6620*/  FMNMX.FTZ R14, R34, R13, !PT ;  /* 0x0000000d220e7209 */ /* 0x000fe40007810000 */
[----:B------:R-:W-:Y:S02]  /*6630*/  FMNMX.FTZ R5, R81, R0, !PT ;  /* 0x0000000051057209 */ /* 0x000fe40007810000 */
[----:B------:R-:W-:-:S02]  /*6640*/  ISETP.LT.OR P4, PT, R12, 0x1a, P4 ;  /* 0x0000001a0c00780c */ /* 0x000fc40002781670 */
[----:B------:R-:W-:Y:S02]  /*6650*/  FMNMX.FTZ R0, R84, R5, !PT ;  /* 0x0000000554007209 */ /* 0x000fe40007810000 */
[----:B------:R-:W-:Y:S02]  /*6660*/  FSEL R38, R38, -INF , !P3 ;  /* 0xff80000026267808 */ /* 0x000fe40005800000 */
[----:B------:R-:W-:Y:S02]  /*6670*/  FMNMX.FTZ R5, R85, R0, !PT ;  /* 0x0000000055057209 */ /* 0x000fe40007810000 */
[----:B------:R-:W-:Y:S02]  /*6680*/  FMNMX.FTZ R15, R35, R14, !PT ;  /* 0x0000000e230f7209 */ /* 0x000fe40007810000 */
[----:B------:R-:W-:Y:S01]  /*6690*/  ISETP.GT.AND P2, PT, R11, 0x21, P1 ;  /* 0x000000210b00780c */ /* 0x000fe20000f44270 */
[----:B------:R-:W0:Y:S01]  /*66a0*/  SHFL.BFLY PT, R0, R5, 0x2, 0x1f ;  /* 0x0c401f0005007f89 */ /* 0x000e2200000e0000 */
[----:B------:R-:W-:-:S02]  /*66b0*/  FSEL R39, R39, -INF , !P4 ;  /* 0xff80000027277808 */ /* 0x000fc40006000000 */
[----:B------:R-:W-:Y:S02]  /*66c0*/  FMNMX.FTZ R14, R38, R15, !PT ;  /* 0x0000000f260e7209 */ /* 0x000fe40007810000 */
[----:B------:R-:W-:Y:S02]  /*66d0*/  ISETP.GT.AND P3, PT, R11, 0x28, P1 ;  /* 0x000000280b00780c */ /* 0x000fe40000f64270 */
[C---:B------:R-:W-:Y:S02]  /*66e0*/  ISETP.LT.OR P2, PT, R12.reuse, 0x22, P2 ;  /* 0x000000220c00780c */ /* 0x040fe40001741670 */
[----:B------:R-:W-:Y:S02]  /*66f0*/  FMNMX.FTZ R15, R39, R14, !PT ;  /* 0x0000000e270f7209 */ /* 0x000fe40007810000 */
[----:B------:R-:W-:Y:S02]  /*6700*/  ISETP.GT.AND P4, PT, R11, 0x29, P1 ;  /* 0x000000290b00780c */ /* 0x000fe40000f84270 */
[----:B------:R-:W-:-:S02]  /*6710*/  ISETP.LT.OR P3, PT, R12, 0x29, P3 ;  /* 0x000000290c00780c */ /* 0x000fc40001f61670 */
[----:B------:R-:W-:Y:S02]  /*6720*/  FSEL R43, R43, -INF , !P2 ;  /* 0xff8000002b2b7808 */ /* 0x000fe40005000000 */
[----:B------:R-:W-:Y:S02]  /*6730*/  FMNMX.FTZ R14, R42, R15, !PT ;  /* 0x0000000f2a0e7209 */ /* 0x000fe40007810000 */
[----:B------:R-:W-:Y:S02]  /*6740*/  ISETP.GT.AND P2, PT, R11, 0x30, P1 ;  /* 0x000000300b00780c */ /* 0x000fe40000f44270 */
[----:B------:R-:W-:Y:S02]  /*6750*/  FSEL R46, R46, -INF , !P3 ;  /* 0xff8000002e2e7808 */ /* 0x000fe40005800000 */
[----:B------:R-:W-:Y:S02]  /*6760*/  ISETP.LT.OR P4, PT, R12, 0x2a, P4 ;  /* 0x0000002a0c00780c */ /* 0x000fe40002781670 */
[----:B0-----:R-:W-:-:S02]  /*6770*/  FMNMX.FTZ R8, R5, R0, !PT ;  /* 0x0000000005087209 */ /* 0x001fc40007810000 */
[----:B------:R-:W-:Y:S02]  /*6780*/  FMNMX.FTZ R15, R43, R14, !PT ;  /* 0x0000000e2b0f7209 */ /* 0x000fe40007810000 */
[----:B------:R-:W-:Y:S01]  /*6790*/  ISETP.GT.AND P3, PT, R11, 0x31, P1 ;  /* 0x000000310b00780c */ /* 0x000fe20000f64270 */
[----:B------:R-:W0:Y:S01]  /*67a0*/  SHFL.BFLY PT, R9, R8, 0x1, 0x1f ;  /* 0x0c201f0008097f89 */ /* 0x000e2200000e0000 */
[----:B------:R-:W-:Y:S02]  /*67b0*/  ISETP.LT.OR P2, PT, R12, 0x31, P2 ;  /* 0x000000310c00780c */ /* 0x000fe40001741670 */
[----:B------:R-:W-:Y:S02]  /*67c0*/  FSEL R47, R47, -INF , !P4 ;  /* 0xff8000002f2f7808 */ /* 0x000fe40006000000 */
[----:B------:R-:W-:Y:S02]  /*67d0*/  FMNMX.FTZ R20, R46, R15, !PT ;  /* 0x0000000f2e147209 */ /* 0x000fe40007810000 */
[----:B------:R-:W-:-:S02]  /*67e0*/  ISETP.GT.AND P5, PT, R11, 0x38, P1 ;  /* 0x000000380b00780c */ /* 0x000fc40000fa4270 */
[----:B------:R-:W-:Y:S02]  /*67f0*/  FSEL R50, R50, -INF , !P2 ;  /* 0xff80000032327808 */ /* 0x000fe40005000000 */
[C---:B------:R-:W-:Y:S02]  /*6800*/  ISETP.LT.OR P3, PT, R12.reuse, 0x32, P3 ;  /* 0x000000320c00780c */ /* 0x040fe40001f61670 */
[----:B------:R-:W-:Y:S02]  /*6810*/  FMNMX.FTZ R15, R47, R20, !PT ;  /* 0x000000142f0f7209 */ /* 0x000fe40007810000 */
[----:B------:R-:W-:Y:S02]  /*6820*/  ISETP.GT.AND P4, PT, R11, 0x39, P1 ;  /* 0x000000390b00780c */ /* 0x000fe40000f84270 */
[----:B------:R-:W-:Y:S02]  /*6830*/  ISETP.LT.OR P5, PT, R12, 0x39, P5 ;  /* 0x000000390c00780c */ /* 0x000fe40002fa1670 */
[----:B------:R-:W-:-:S02]  /*6840*/  FSEL R51, R51, -INF , !P3 ;  /* 0xff80000033337808 */ /* 0x000fc40005800000 */
[----:B------:R-:W-:Y:S02]  /*6850*/  FMNMX.FTZ R20, R50, R15, !PT ;  /* 0x0000000f32147209 */ /* 0x000fe40007810000 */
[----:B------:R-:W-:Y:S02]  /*6860*/  ISETP.GT.AND P2, PT, R11, 0x40, P1 ;  /* 0x000000400b00780c */ /* 0x000fe40000f44270 */
[----:B------:R-:W-:Y:S02]  /*6870*/  FSEL R54, R54, -INF , !P5 ;  /* 0xff80000036367808 */ /* 0x000fe40006800000 */
[----:B------:R-:W-:Y:S02]  /*6880*/  ISETP.LT.OR P4, PT, R12, 0x3a, P4 ;  /* 0x0000003a0c00780c */ /* 0x000fe40002781670 */
[----:B------:R-:W-:Y:S02]  /*6890*/  FMNMX.FTZ R21, R51, R20, !PT ;  /* 0x0000001433157209 */ /* 0x000fe40007810000 */
[----:B0-----:R-:W-:-:S02]  /*68a0*/  FMNMX.FTZ R0, R8, R9, !PT ;  /* 0x0000000908007209 */ /* 0x001fc40007810000 */
[----:B------:R-:W-:Y:S02]  /*68b0*/  ISETP.GT.AND P3, PT, R11, 0x41, P1 ;  /* 0x000000410b00780c */ /* 0x000fe40000f64270 */
[----:B------:R-:W-:Y:S01]  /*68c0*/  ISETP.LT.OR P2, PT, R12, 0x41, P2 ;  /* 0x000000410c00780c */ /* 0x000fe20001741670 */
[----:B------:R-:W-:Y:S01]  /*68d0*/  FMUL.FTZ R9, R0, UR21 ;  /* 0x0000001500097c20 */ /* 0x000fe20008410000 */
[----:B------:R-:W-:Y:S02]  /*68e0*/  FSEL R55, R55, -INF , !P4 ;  /* 0xff80000037377808 */ /* 0x000fe40006000000 */
[----:B------:R-:W-:Y:S02]  /*68f0*/  FMNMX.FTZ R20, R54, R21, !PT ;  /* 0x0000001536147209 */ /* 0x000fe40007810000 */
[----:B------:R-:W-:Y:S02]  /*6900*/  ISETP.GT.AND P5, PT, R11, 0x48, P1 ;  /* 0x000000480b00780c */ /* 0x000fe40000fa4270 */
[----:B------:R-:W-:-:S02]  /*6910*/  FSEL R58, R58, -INF , !P2 ;  /* 0xff8000003a3a7808 */ /* 0x000fc40005000000 */
[----:B------:R-:W-:Y:S02]  /*6920*/  ISETP.LT.OR P3, PT, R12, 0x42, P3 ;  /* 0x000000420c00780c */ /* 0x000fe40001f61670 */
[----:B------:R-:W-:Y:S02]  /*6930*/  FMNMX.FTZ R21, R55, R20, !PT ;  /* 0x0000001437157209 */ /* 0x000fe40007810000 */
[----:B------:R-:W-:Y:S02]  /*6940*/  FSETP.NEU.FTZ.AND P6, PT, R0, -INF , PT ;  /* 0xff8000000000780b */ /* 0x000fe40003fdd000 */
[----:B------:R-:W-:Y:S02]  /*6950*/  ISETP.GT.AND P4, PT, R11, 0x49, P1 ;  /* 0x000000490b00780c */ /* 0x000fe40000f84270 */
[----:B------:R-:W-:Y:S02]  /*6960*/  ISETP.LT.OR P5, PT, R12, 0x49, P5 ;  /* 0x000000490c00780c */ /* 0x000fe40002fa1670 */
[----:B------:R-:W-:-:S02]  /*6970*/  FSEL R59, R59, -INF , !P3 ;  /* 0xff8000003b3b7808 */ /* 0x000fc40005800000 */
[----:B------:R-:W-:Y:S02]  /*6980*/  FMNMX.FTZ R20, R58, R21, !PT ;  /* 0x000000153a147209 */ /* 0x000fe40007810000 */
[----:B------:R-:W-:Y:S02]  /*6990*/  FSEL R5, R9, RZ, P6 ;  /* 0x000000ff09057208 */ /* 0x000fe40003000000 */
[----:B------:R-:W-:Y:S02]  /*69a0*/  ISETP.GT.AND P2, PT, R11, 0x50, P1 ;  /* 0x000000500b00780c */ /* 0x000fe40000f44270 */
[----:B------:R-:W-:Y:S01]  /*69b0*/  FSEL R62, R62, -INF , !P5 ;  /* 0xff8000003e3e7808 */ /* 0x000fe20006800000 */
[--C-:B------:R-:W-:Y:S01]  /*69c0*/  FFMA.FTZ R148, R24, UR21, -R5.reuse ;  /* 0x0000001518947c23 */ /* 0x100fe20008010805 */
[----:B------:R-:W-:Y:S01]  /*69d0*/  ISETP.LT.OR P4, PT, R12, 0x4a, P4 ;  /* 0x0000004a0c00780c */ /* 0x000fe20002781670 */
[--C-:B------:R-:W-:Y:S01]  /*69e0*/  FFMA.FTZ R8, R25, UR21, -R5.reuse ;  /* 0x0000001519087c23 */ /* 0x100fe20008010805 */
[----:B------:R-:W-:Y:S01]  /*69f0*/  FMNMX.FTZ R21, R59, R20, !PT ;  /* 0x000000143b157209 */ /* 0x000fe20007810000 */
[--C-:B------:R-:W-:Y:S01]  /*6a00*/  FFMA.FTZ R33, R33, UR21, -R5.reuse ;  /* 0x0000001521217c23 */ /* 0x100fe20008010805 */
[----:B------:R-:W-:Y:S01]  /*6a10*/  ISETP.GT.AND P3, PT, R11, 0x51, P1 ;  /* 0x000000510b00780c */ /* 0x000fe20000f64270 */
[--C-:B------:R-:W-:Y:S01]  /*6a20*/  FFMA.FTZ R146, R36, UR21, -R5.reuse ;  /* 0x0000001524927c23 */ /* 0x100fe20008010805 */
[----:B------:R-:W-:Y:S01]  /*6a30*/  ISETP.LT.OR P2, PT, R12, 0x51, P2 ;  /* 0x000000510c00780c */ /* 0x000fe20001741670 */
[----:B------:R0:W-:Y:S01]  /*6a40*/  MUFU.EX2 R10, R33 ;  /* 0x00000021000a7308 */ /* 0x0001e20000000800 */
[----:B------:R-:W-:Y:S01]  /*6a50*/  FSEL R63, R63, -INF , !P4 ;  /* 0xff8000003f3f7808 */ /* 0x000fe20006000000 */
[--C-:B------:R-:W-:Y:S01]  /*6a60*/  FFMA.FTZ R150, R28, UR21, -R5.reuse ;  /* 0x000000151c967c23 */ /* 0x100fe20008010805 */
[----:B------:R-:W-:Y:S01]  /*6a70*/  FMNMX.FTZ R24, R62, R21, !PT ;  /* 0x000000153e187209 */ /* 0x000fe20007810000 */
[--C-:B------:R-:W-:Y:S01]  /*6a80*/  FFMA.FTZ R9, R29, UR21, -R5.reuse ;  /* 0x000000151d097c23 */ /* 0x100fe20008010805 */
[----:B------:R-:W-:Y:S01]  /*6a90*/  ISETP.GT.AND P5, PT, R11, 0x58, P1 ;  /* 0x000000580b00780c */ /* 0x000fe20000fa4270 */
[--C-:B------:R-:W-:Y:S01]  /*6aa0*/  FFMA.FTZ R144, R32, UR21, -R5.reuse ;  /* 0x0000001520907c23 */ /* 0x100fe20008010805 */
        /* <DEDUP_REMOVED lines=9> */
[--C-:B------:R-:W-:Y:S01]  /*6b40*/  FFMA.FTZ R15, R45, UR21, -R5.reuse ;  /* 0x000000152d0f7c23 */ /* 0x100fe20008010805 */
        /* <DEDUP_REMOVED lines=31> */
[----:B------:R-:W-:Y:S01]  /*6d40*/  FFMA.FTZ R85, R85, UR21, -R5 ;  /* 0x0000001555557c23 */ /* 0x000fe20008010805 */
[----:B------:R-:W-:Y:S01]  /*6d50*/  FSEL R75, R75, -INF , !P3 ;  /* 0xff8000004b4b7808 */ /* 0x000fe20005800000 */
[----:B------:R-:W-:Y:S01]  /*6d60*/  MUFU.EX2 R148, R148 ;  /* 0x0000009400947308 */ /* 0x000fe20000000800 */
[----:B------:R-:W-:-:S02]  /*6d70*/  FMNMX.FTZ R24, R74, R25, !PT ;  /* 0x000000194a187209 */ /* 0x000fc40007810000 */
[----:B------:R-:W-:Y:S02]  /*6d80*/  ISETP.GT.AND P2, PT, R11, 0x70, P1 ;  /* 0x000000700b00780c */ /* 0x000fe40000f44270 */
[----:B------:R-:W-:Y:S02]  /*6d90*/  FSEL R78, R78, -INF , !P5 ;  /* 0xff8000004e4e7808 */ /* 0x000fe40006800000 */
[C---:B------:R-:W-:Y:S01]  /*6da0*/  ISETP.LT.OR P4, PT, R12.reuse, 0x6a, P4 ;  /* 0x0000006a0c00780c */ /* 0x040fe20002781670 */
[----:B------:R-:W-:Y:S01]  /*6db0*/  MUFU.EX2 R8, R8 ;  /* 0x0000000800087308 */ /* 0x000fe20000000800 */
[----:B------:R-:W-:Y:S02]  /*6dc0*/  FMNMX.FTZ R25, R75, R24, !PT ;  /* 0x000000184b197209 */ /* 0x000fe40007810000 */
[----:B------:R-:W-:Y:S02]  /*6dd0*/  ISETP.GT.AND P3, PT, R11, 0x71, P1 ;  /* 0x000000710b00780c */ /* 0x000fe40000f64270 */
[----:B------:R-:W-:-:S02]  /*6de0*/  ISETP.LT.OR P2, PT, R12, 0x71, P2 ;  /* 0x000000710c00780c */ /* 0x000fc40001741670 */
[----:B------:R-:W-:Y:S01]  /*6df0*/  FSEL R79, R79, -INF , !P4 ;  /* 0xff8000004f4f7808 */ /* 0x000fe20006000000 */
[----:B------:R-:W-:Y:S01]  /*6e00*/  MUFU.EX2 R150, R150 ;  /* 0x0000009600967308 */ /* 0x000fe20000000800 */
[----:B------:R-:W-:Y:S02]  /*6e10*/  FMNMX.FTZ R24, R78, R25, !PT ;  /* 0x000000194e187209 */ /* 0x000fe40007810000 */
[----:B------:R-:W-:Y:S02]  /*6e20*/  ISETP.GT.AND P5, PT, R11, 0x78, P1 ;  /* 0x000000780b00780c */ /* 0x000fe40000fa4270 */
[----:B------:R-:W-:Y:S02]  /*6e30*/  ISETP.LT.OR P3, PT, R12, 0x72, P3 ;  /* 0x000000720c00780c */ /* 0x000fe40001f61670 */
[----:B------:R-:W-:Y:S01]  /*6e40*/  FSEL R82, R82, -INF , !P2 ;  /* 0xff80000052527808 */ /* 0x000fe20005000000 */
[----:B------:R-:W-:Y:S01]  /*6e50*/  MUFU.EX2 R9, R9 ;  /* 0x0000000900097308 */ /* 0x000fe20000000800 */
[----:B------:R-:W-:-:S02]  /*6e60*/  FMNMX.FTZ R25, R79, R24, !PT ;  /* 0x000000184f197209 */ /* 0x000fc40007810000 */
[----:B------:R-:W-:Y:S01]  /*6e70*/  ISETP.GT.AND P1, PT, R11, 0x79, P1 ;  /* 0x000000790b00780c */ /* 0x000fe20000f24270 */
[----:B------:R-:W-:Y:S01]  /*6e80*/  FFMA.FTZ R11, R57, UR21, -R5 ;  /* 0x00000015390b7c23 */ /* 0x000fe20008010805 */
[----:B------:R-:W-:Y:S02]  /*6e90*/  ISETP.LT.OR P5, PT, R12, 0x79, P5 ;  /* 0x000000790c00780c */ /* 0x000fe40002fa1670 */
[----:B------:R-:W-:Y:S01]  /*6ea0*/  FSEL R83, R83, -INF , !P3 ;  /* 0xff80000053537808 */ /* 0x000fe20005800000 */
[----:B------:R-:W-:Y:S01]  /*6eb0*/  MUFU.EX2 R144, R144 ;  /* 0x0000009000907308 */ /* 0x000fe20000000800 */
[----:B------:R-:W-:Y:S02]  /*6ec0*/  FMNMX.FTZ R24, R82, R25, !PT ;  /* 0x0000001952187209 */ /* 0x000fe40007810000 */
[----:B------:R-:W-:Y:S02]  /*6ed0*/  ISETP.LT.OR P1, PT, R12, 0x7a, P1 ;  /* 0x0000007a0c00780c */ /* 0x000fe40000f21670 */
[----:B------:R-:W-:-:S02]  /*6ee0*/  FSEL R86, R86, -INF , !P5 ;  /* 0xff80000056567808 */ /* 0x000fc40006800000 */
[----:B------:R-:W-:Y:S01]  /*6ef0*/  FMNMX.FTZ R25, R83, R24, !PT ;  /* 0x0000001853197209 */ /* 0x000fe20007810000 */
[--C-:B------:R-:W-:Y:S01]  /*6f00*/  FFMA.FTZ R24, R77, UR21, -R5.reuse ;  /* 0x000000154d187c23 */ /* 0x100fe20008010805 */
[----:B------:R-:W-:Y:S01]  /*6f10*/  FSEL R87, R87, -INF , !P1 ;  /* 0xff80000057577808 */ /* 0x000fe20004800000 */
[----:B------:R-:W-:Y:S01]  /*6f20*/  MUFU.EX2 R146, R146 ;  /* 0x0000009200927308 */ /* 0x000fe20000000800 */
[----:B------:R-:W-:Y:S01]  /*6f30*/  FMNMX.FTZ R12, R86, R25, !PT ;  /* 0x00000019560c7209 */ /* 0x000fe20007810000 */
[----:B------:R-:W-:Y:S01]  /*6f40*/  FFMA.FTZ R25, R73, UR21, -R5 ;  /* 0x0000001549197c23 */ /* 0x000fe20008010805 */
[----:B------:R-:W-:Y:S02]  /*6f50*/  FSEL R37, R0, RZ, P6 ;  /* 0x000000ff00257208 */ /* 0x000fe40003000000 */
[----:B------:R-:W-:-:S03]  /*6f60*/  FMNMX.FTZ R12, R87, R12, !PT ;  /* 0x0000000c570c7209 */ /* 0x000fc60007810000 */
[----:B------:R-:W-:Y:S01]  /*6f70*/  FADD.FTZ R37, -R37, R6 ;  /* 0x0000000625257221 */ /* 0x000fe20000010100 */
[----:B------:R-:W-:Y:S01]  /*6f80*/  MUFU.EX2 R13, R13 ;  /* 0x0000000d000d7308 */ /* 0x000fe20000000800 */
[----:B0-----:R-:W0:Y:S02]  /*6f90*/  SHFL.BFLY PT, R33, R12, 0x2, 0x1f ;  /* 0x0c401f000c217f89 */ /* 0x001e2400000e0000 */
[----:B------:R-:W-:-:S05]  /*6fa0*/  FMUL.FTZ R6, R37, UR21 ;  /* 0x0000001525067c20 */ /* 0x000fca0008410000 */
[----:B------:R-:W-:Y:S08]  /*6fb0*/  MUFU.EX2 R140, R140 ;  /* 0x0000008c008c7308 */ /* 0x000ff00000000800 */
[----:B------:R-:W1:Y:S08]  /*6fc0*/  MUFU.EX2 R6, R6 ;  /* 0x0000000600067308 */ /* 0x000e700000000800 */
[----:B------:R-:W-:Y:S01]  /*6fd0*/  MUFU.EX2 R14, R41 ;  /* 0x00000029000e7308 */ /* 0x000fe20000000800 */
[----:B0-----:R-:W-:Y:S01]  /*6fe0*/  FMNMX.FTZ R33, R12, R33, !PT ;  /* 0x000000210c217209 */ /* 0x001fe20007810000 */
[----:B------:R-:W-:-:S04]  /*6ff0*/  FFMA.FTZ R12, R81, UR21, -R5 ;  /* 0x00000015510c7c23 */ /* 0x000fc80008010805 */
[----:B------:R-:W0:Y:S02]  /*7000*/  SHFL.BFLY PT, R36, R33, 0x1, 0x1f ;  /* 0x0c201f0021247f89 */ /* 0x000e2400000e0000 */
[----:B------:R-:W-:Y:S01]  /*7010*/  MUFU.EX2 R142, R142 ;  /* 0x0000008e008e7308 */ /* 0x000fe20000000800 */
[----:B-1----:R-:W-:-:S04]  /*7020*/  FFMA.FTZ R3, R6, R3, R148 ;  /* 0x0000000306037223 */ /* 0x002fc80000010094 */
[----:B------:R-:W-:-:S03]  /*7030*/  FADD.FTZ R3, R8, R3 ;  /* 0x0000000308037221 */ /* 0x000fc60000010000 */
[----:B------:R-:W-:Y:S08]  /*7040*/  MUFU.EX2 R15, R15 ;  /* 0x0000000f000f7308 */ /* 0x000ff00000000800 */
[----:B------:R-:W-:Y:S01]  /*7050*/  MUFU.EX2 R136, R136 ;  /* 0x0000008800887308 */ /* 0x000fe20000000800 */
[----:B0-----:R-:W-:-:S07]  /*7060*/  FMNMX.FTZ R5, R33, R36, !PT ;  /* 0x0000002421057209 */ /* 0x001fce0007810000 */
[----:B------:R-:W-:Y:S01]  /*7070*/  MUFU.EX2 R20, R49 ;  /* 0x0000003100147308 */ /* 0x000fe20000000800 */
[C---:B------:R-:W-:Y:S01]  /*7080*/  FSETP.NEU.FTZ.AND P1, PT, R5.reuse, -INF , PT ;  /* 0xff8000000500780b */ /* 0x040fe20003f3d000 */
[----:B------:R-:W-:-:S05]  /*7090*/  FMUL.FTZ R36, R5, UR21 ;  /* 0x0000001505247c20 */ /* 0x000fca0008410000 */
[----:B------:R-:W-:Y:S01]  /*70a0*/  FSEL R36, R36, RZ, P1 ;  /* 0x000000ff24247208 */ /* 0x000fe20000800000 */
[----:B------:R-:W-:Y:S04]  /*70b0*/  MUFU.EX2 R138, R138 ;  /* 0x0000008a008a7308 */ /* 0x000fe80000000800 */
[--C-:B------:R-:W-:Y:S01]  /*70c0*/  FFMA.FTZ R147, R38, UR21, -R36.reuse ;  /* 0x0000001526937c23 */ /* 0x100fe20008010824 */
[----:B------:R-:W-:Y:S01]  /*70d0*/  FSEL R38, R5, RZ, P1 ;  /* 0x000000ff05267208 */ /* 0x000fe20000800000 */
[--C-:B------:R-:W-:Y:S01]  /*70e0*/  FFMA.FTZ R149, R26, UR21, -R36.reuse ;  /* 0x000000151a957c23 */ /* 0x100fe20008010824 */
[--C-:B------:R-:W-:Y:S01]  /*70f0*/  FFMA.FTZ R40, R27, UR21, -R36.reuse ;  /* 0x000000151b287c23 */ /* 0x100fe20008010824 */
[--C-:B------:R-:W-:Y:S01]  /*7100*/  FFMA.FTZ R151, R30, UR21, -R36.reuse ;  /* 0x000000151e977c23 */ /* 0x100fe20008010824 */
[--C-:B------:R-:W-:Y:S01]  /*7110*/  FFMA.FTZ R37, R31, UR21, -R36.reuse ;  /* 0x000000151f257c23 */ /* 0x100fe20008010824 */
[----:B------:R-:W-:Y:S01]  /*7120*/  FADD.FTZ R38, -R38, R7 ;  /* 0x0000000726267221 */ /* 0x000fe20000010100 */
[--C-:B------:R-:W-:Y:S01]  /*7130*/  FFMA.FTZ R145, R34, UR21, -R36.reuse ;  /* 0x0000001522917c23 */ /* 0x100fe20008010824 */
[----:B------:R-:W-:Y:S01]  /*7140*/  MUFU.EX2 R149, R149 ;  /* 0x0000009500957308 */ /* 0x000fe20000000800 */
[--C-:B------:R-:W-:Y:S01]  /*7150*/  FFMA.FTZ R34, R35, UR21, -R36.reuse ;  /* 0x0000001523227c23 */ /* 0x100fe20008010824 */
[----:B------:R-:W-:Y:S01]  /*7160*/  FMUL.FTZ R7, R38, UR21 ;  /* 0x0000001526077c20 */ /* 0x000fe20008410000 */
[--C-:B------:R-:W-:Y:S01]  /*7170*/  FFMA.FTZ R31, R39, UR21, -R36.reuse ;  /* 0x00000015271f7c23 */ /* 0x100fe20008010824 */
[----:B------:R-:W-:Y:S01]  /*7180*/  FADD.FTZ R38, R150, R3 ;  /* 0x0000000396267221 */ /* 0x000fe20000010000 */
[--C-:B------:R-:W-:Y:S01]  /*7190*/  FFMA.FTZ R141, R42, UR21, -R36.reuse ;  /* 0x000000152a8d7c23 */ /* 0x100fe20008010824 */
        /* <DEDUP_REMOVED lines=9> */
[--C-:B------:R-:W-:Y:S01]  /*7230*/  FFMA.FTZ R45, R55, UR21, -R36.reuse ;  /* 0x00000015372d7c23 */ /* 0x100fe20008010824 */
[----:B------:R-:W1:Y:S01]  /*7240*/  MUFU.EX2 R40, R40 ;  /* 0x0000002800287308 */ /* 0x000e620000000800 */
        /* <DEDUP_REMOVED lines=8> */
[----:B0-----:R-:W-:Y:S01]  /*72d0*/  FFMA.FTZ R35, R7, R2, R149 ;  /* 0x0000000207237223 */ /* 0x001fe20000010095 */
[----:B------:R-:W-:Y:S01]  /*72e0*/  FADD.FTZ R3, R13, R38 ;  /* 0x000000260d037221 */ /* 0x000fe20000010000 */
[--C-:B------:R-:W-:Y:S01]  /*72f0*/  FFMA.FTZ R42, R67, UR21, -R36.reuse ;  /* 0x00000015432a7c23 */ /* 0x100fe20008010824 */
[--C-:B------:R-:W-:Y:S01]  /*7300*/  FFMA.FTZ R131, R70, UR21, -R36.reuse ;  /* 0x0000001546837c23 */ /* 0x100fe20008010824 */
[--C-:B------:R-:W-:Y:S01]  /*7310*/  FFMA.FTZ R41, R71, UR21, -R36.reuse ;  /* 0x0000001547297c23 */ /* 0x100fe20008010824 */
[----:B------:R-:W-:Y:S01]  /*7320*/  FADD.FTZ R3, R140, R3 ;  /* 0x000000038c037221 */ /* 0x000fe20000010000 */
[--C-:B------:R-:W-:Y:S01]  /*7330*/  FFMA.FTZ R125, R74, UR21, -R36.reuse ;  /* 0x000000154a7d7c23 */ /* 0x100fe20008010824 */
[----:B------:R-:W0:Y:S01]  /*7340*/  MUFU.EX2 R37, R37 ;  /* 0x0000002500257308 */ /* 0x000e220000000800 */
[----:B-1----:R-:W-:Y:S01]  /*7350*/  FADD.FTZ R2, R40, R35 ;  /* 0x0000002328027221 */ /* 0x002fe20000010000 */
[----:B------:R-:W-:Y:S01]  /*7360*/  FADD.FTZ R3, R14, R3 ;  /* 0x000000030e037221 */ /* 0x000fe20000010000 */
[--C-:B------:R-:W-:Y:S01]  /*7370*/  FFMA.FTZ R39, R75, UR21, -R36.reuse ;  /* 0x000000154b277c23 */ /* 0x100fe20008010824 */
[--C-:B------:R-:W-:Y:S01]  /*7380*/  FFMA.FTZ R127, R78, UR21, -R36.reuse ;  /* 0x000000154e7f7c23 */ /* 0x100fe20008010824 */
[--C-:B------:R-:W-:Y:S01]  /*7390*/  FFMA.FTZ R121, R82, UR21, -R36.reuse ;  /* 0x0000001552797c23 */ /* 0x100fe20008010824 */
        /* <DEDUP_REMOVED lines=103> */
.L_x_14061:
        /* <DEDUP_REMOVED lines=75> */
.L_x_14043:
        /* <DEDUP_REMOVED lines=24> */
.L_x_14064:
[----:B------:R-:W-:Y:S02]  /*8040*/  ULDC UR15, c[0x0][0x9e4] ;  /* 0x00027900000f7ab9 */ /* 0x000fe40000000800 */
[----:B------:R-:W-:-:S11]  /*8050*/  UISETP.NE.AND UP0, UPT, UR15, 0x1, UPT ;  /* 0x000000010f00788c */ /* 0x000fd6000bf05270 */
[----:B------:R-:W-:Y:S02]  /*8060*/  @UP0 ULDC.64 UR6, c[0x0][0x9e8] ;  /* 0x00027a0000060ab9 */ /* 0x000fe40000000a00 */
[----:B------:R-:W-:-:S04]  /*8070*/  UIMAD.WIDE.U32 UR10, UR14, UR6, URZ ;  /* 0x000000060e0a72a5 */ /* 0x000fc8000f8e003f */
[----:B------:R-:W-:-:S12]  /*8080*/  @UP0 USHF.R.U32.HI UR14, URZ, UR7, UR11 ;  /* 0x000000073f0e0299 */ /* 0x000fd8000801160b */
.L_x_14065:
[----:B------:R-:W-:-:S04]  /*8090*/  UIMAD UR14, UR14, UR15, URZ ;  /* 0x0000000f0e0e72a4 */ /* 0x000fc8000f8e023f */
[----:B------:R-:W-:-:S04]  /*80a0*/  UISETP.LT.AND UP0, UPT, UR23, UR14, UPT ;  /* 0x0000000e1700728c */ /* 0x000fc8000bf01270 */
[----:B------:R-:W-:-:S12]  /*80b0*/  USEL UR23, UR23, UR14, !UP0 ;  /* 0x0000000e17177287 */ /* 0x000fd8000c000000 */
.L_x_14063:
        /* <DEDUP_REMOVED lines=13> */
.L_x_14077:
[----:B------:R-:W-:Y:S01]  /*8190*/  ISETP.NE.AND P2, PT, RZ, UR44, PT ;  /* 0x0000002cff007c0c */ /* 0x000fe2000bf45270 */
[----:B------:R-:W-:-:S04]  /*81a0*/  UISETP.NE.AND UP0, UPT, UR23, 0x1, UPT ;  /* 0x000000011700788c */ /* 0x000fc8000bf05270 */
[----:B------:R-:W-:-:S04]  /*81b0*/  USEL UR49, URZ, 0x1, UP0 ;  /* 0x000000013f317887 */ /* 0x000fc80008000000 */
[----:B------:R-:W-:-:S04]  /*81c0*/  ULOP3.LUT UR49, UR24, UR49, URZ, 0x3c, !UPT ;  /* 0x0000003118317292 */ /* 0x000fc8000f8e3c3f */
[----:B------:R-:W-:Y:S08]  /*81d0*/  @P2 BRA `(.L_x_14067) ;  /* 0x0000000000382947 */ /* 0x000ff00003800000 */
[----:B------:R-:W-:Y:S05]  /*81e0*/  @!P0 BRA `(.L_x_14068) ;  /* 0x0000000000048947 */ /* 0x000fea0003800000 */
[----:B------:R-:W-:Y:S01]  /*81f0*/  BPT.TRAP 0x1 ;  /* 0x000000040000795c */ /* 0x000fe20000300000 */
.L_x_14068:
        /* <DEDUP_REMOVED lines=9> */
.L_x_14069:
[----:B-1----:R-:W-:Y:S05]  /*8290*/  @P1 BRA `(.L_x_14067) ;  /* 0x0000000000081947 */ /* 0x002fea0003800000 */
[----:B------:R-:W1:Y:S02]  /*82a0*/  SYNCS.PHASECHK.TRANS64.TRYWAIT P1, [UR6+0x16830], R0 ;  /* 0x01683000ff0075a7 */ /* 0x000e640008020146 */
[----:B-1----:R-:W-:Y:S05]  /*82b0*/  @!P1 BRA `(.L_x_14070) ;  /* 0x000000e0002c9947 */ /* 0x002fea0003800000 */
.L_x_14067:
        /* <DEDUP_REMOVED lines=30> */
.L_x_14072:
[----:B------:R-:W-:Y:S01]  /*84a0*/  ULEA UR6, UR23, UR45, 0x3 ;  /* 0x0000002d17067291 */ /* 0x000fe2000f8e183f */
[----:B------:R-:W-:-:S05]  /*84b0*/  IMAD.U32 R0, RZ, RZ, UR24 ;  /* 0x00000018ff007e24 */ /* 0x000fca000f8e00ff */
[----:B------:R-:W-:-:S04]  /*84c0*/  SHF.L.U32 R0, R0, 0x1f, RZ ;  /* 0x0000001f00007819 */ /* 0x000fc800000006ff */
[----:B------:R0:W1:Y:S01]  /*84d0*/  SYNCS.PHASECHK.TRANS64.TRYWAIT P1, [UR6+0x16850], R0 ;  /* 0x01685000ff0075a7 */ /* 0x0000620008020146 */
[----:B------:R-:W-:Y:S05]  /*84e0*/  @!P0 BRA `(.L_x_14073) ;  /* 0x0000000000048947 */ /* 0x000fea0003800000 */
[----:B------:R-:W-:Y:S01]  /*84f0*/  BPT.TRAP 0x1 ;  /* 0x000000040000795c */ /* 0x000fe20000300000 */
.L_x_14073:
[----:B-1----:R-:W-:Y:S05]  /*8500*/  @P1 BRA `(.L_x_14071) ;  /* 0x0000000000081947 */ /* 0x002fea0003800000 */
[----:B------:R-:W1:Y:S02]  /*8510*/  SYNCS.PHASECHK.TRANS64.TRYWAIT P1, [UR6+0x16850], R0 ;  /* 0x01685000ff0075a7 */ /* 0x000e640008020146 */
[----:B-1----:R-:W-:Y:S05]  /*8520*/  @!P1 BRA `(.L_x_14074) ;  /* 0x000000dc00a89947 */ /* 0x002fea0003800000 */
.L_x_14071:
        /* <DEDUP_REMOVED lines=52> */
.L_x_14075:
        /* <DEDUP_REMOVED lines=79> */
[C---:B------:R-:W-:Y:S01]  /*8d60*/  FADD.FTZ R7, -R5.reuse, R7 ;  /* 0x0000000705077221 */ /* 0x040fe20000010100 */
[----:B------:R-:W-:Y:S01]  /*8d70*/  FMUL.FTZ R32, R5, UR21 ;  /* 0x0000001505207c20 */ /* 0x000fe20008410000 */
[----:B------:R-:W-:Y:S01]  /*8d80*/  FMUL.FTZ R6, R6, UR21 ;  /* 0x0000001506067c20 */ /* 0x000fe20008410000 */
[----:B------:R-:W-:Y:S01]  /*8d90*/  FFMA.FTZ R148, R24, UR21, -R8 ;  /* 0x0000001518947c23 */ /* 0x000fe20008010808 */
[----:B------:R-:W-:Y:S01]  /*8da0*/  FMUL.FTZ R7, R7, UR21 ;  /* 0x0000001507077c20 */ /* 0x000fe20008410000 */
        /* <DEDUP_REMOVED lines=11> */
[--C-:B------:R-:W-:Y:S01]  /*8e60*/  FFMA.FTZ R29, R33, UR21, -R8.reuse ;  /* 0x00000015211d7c23 */ /* 0x100fe20008010808 */
[----:B------:R-:W0:Y:S01]  /*8e70*/  MUFU.EX2 R148, R148 ;  /* 0x0000009400947308 */ /* 0x000e220000000800 */
[----:B------:R-:W-:Y:S01]  /*8e80*/  FFMA.FTZ R24, R45, UR21, -R8 ;  /* 0x000000152d187c23 */ /* 0x000fe20008010808 */
[----:B------:R-:W-:Y:S01]  /*8e90*/  FFMA.FTZ R45, R35, UR21, -R32 ;  /* 0x00000015232d7c23 */ /* 0x000fe20008010820 */
[----:B------:R-:W-:Y:S01]  /*8ea0*/  FFMA.FTZ R146, R36, UR21, -R8 ;  /* 0x0000001524927c23 */ /* 0x000fe20008010808 */
[----:B------:R-:W-:Y:S01]  /*8eb0*/  FFMA.FTZ R147, R38, UR21, -R32 ;  /* 0x0000001526937c23 */ /* 0x000fe20008010820 */
[--C-:B------:R-:W-:Y:S01]  /*8ec0*/  FFMA.FTZ R28, R37, UR21, -R8.reuse ;  /* 0x00000015251c7c23 */ /* 0x100fe20008010808 */
[----:B------:R-:W-:Y:S01]  /*8ed0*/  FFMA.FTZ R142, R44, UR21, -R8 ;  /* 0x000000152c8e7c23 */ /* 0x000fe20008010808 */
[----:B------:R-:W-:Y:S01]  /*8ee0*/  FFMA.FTZ R44, R39, UR21, -R32 ;  /* 0x00000015272c7c23 */ /* 0x000fe20008010820 */
[----:B------:R-:W-:Y:S01]  /*8ef0*/  MUFU.EX2 R7, R7 ;  /* 0x0000000700077308 */ /* 0x000fe20000000800 */
[----:B------:R-:W-:Y:S01]  /*8f00*/  FFMA.FTZ R140, R40, UR21, -R8 ;  /* 0x00000015288c7c23 */ /* 0x000fe20008010808 */
[----:B------:R-:W-:Y:S01]  /*8f10*/  FFMA.FTZ R141, R42, UR21, -R32 ;  /* 0x000000152a8d7c23 */ /* 0x000fe20008010820 */
[----:B------:R-:W-:Y:S01]  /*8f20*/  FFMA.FTZ R25, R41, UR21, -R8 ;  /* 0x0000001529197c23 */ /* 0x000fe20008010808 */
[--C-:B------:R-:W-:Y:S01]  /*8f30*/  FFMA.FTZ R41, R43, UR21, -R32.reuse ;  /* 0x000000152b297c23 */ /* 0x100fe20008010820 */
[--C-:B------:R-:W-:Y:S01]  /*8f40*/  FFMA.FTZ R143, R46, UR21, -R32.reuse ;  /* 0x000000152e8f7c23 */ /* 0x100fe20008010820 */
[--C-:B------:R-:W-:Y:S01]  /*8f50*/  FFMA.FTZ R40, R47, UR21, -R32.reuse ;  /* 0x000000152f287c23 */ /* 0x100fe20008010820 */
        /* <DEDUP_REMOVED lines=39> */
[--C-:B------:R-:W-:Y:S01]  /*91d0*/  FFMA.FTZ R120, R80, UR21, -R8.reuse ;  /* 0x0000001550787c23 */ /* 0x100fe20008010808 */
[--C-:B------:R-:W-:Y:S01]  /*91e0*/  FFMA.FTZ R9, R81, UR21, -R8.reuse ;  /* 0x0000001551097c23 */ /* 0x100fe20008010808 */
        /* <DEDUP_REMOVED lines=126> */
.L_x_14076:
        /* <DEDUP_REMOVED lines=75> */
.L_x_14066:
        /* <DEDUP_REMOVED lines=10> */
.L_x_14097:
        /* <DEDUP_REMOVED lines=9> */
.L_x_14080:
[----:B------:R-:W-:Y:S01]  /*9fb0*/  ULEA UR6, UR48, UR45, 0x3 ;  /* 0x0000002d30067291 */ /* 0x000fe2000f8e183f */
[----:B------:R-:W-:-:S05]  /*9fc0*/  IMAD.U32 R0, RZ, RZ, UR49 ;  /* 0x00000031ff007e24 */ /* 0x000fca000f8e00ff */
[----:B------:R-:W-:-:S04]  /*9fd0*/  SHF.L.U32 R0, R0, 0x1f, RZ ;  /* 0x0000001f00007819 */ /* 0x000fc800000006ff */
[----:B------:R0:W1:Y:S01]  /*9fe0*/  SYNCS.PHASECHK.TRANS64.TRYWAIT P1, [UR6+0x16830], R0 ;  /* 0x01683000ff0075a7 */ /* 0x0000620008020146 */
[----:B------:R-:W-:Y:S05]  /*9ff0*/  @!P0 BRA `(.L_x_14081) ;  /* 0x0000000000048947 */ /* 0x000fea0003800000 */
[----:B------:R-:W-:Y:S01]  /*a000*/  BPT.TRAP 0x1 ;  /* 0x000000040000795c */ /* 0x000fe20000300000 */
.L_x_14081:
[----:B-1----:R-:W-:Y:S05]  /*a010*/  @P1 BRA `(.L_x_14079) ;  /* 0x0000000000081947 */ /* 0x002fea0003800000 */
[----:B------:R-:W1:Y:S02]  /*a020*/  SYNCS.PHASECHK.TRANS64.TRYWAIT P1, [UR6+0x16830], R0 ;  /* 0x01683000ff0075a7 */ /* 0x000e640008020146 */
[----:B-1----:R-:W-:Y:S05]  /*a030*/  @!P1 BRA `(.L_x_14082) ;  /* 0x000000c000fc9947 */ /* 0x002fea0003800000 */
.L_x_14079:
        /* <DEDUP_REMOVED lines=27> */
.L_x_14084:
[----:B------:R-:W-:Y:S01]  /*a1f0*/  ULEA UR6, UR25, UR45, 0x3 ;  /* 0x0000002d19067291 */ /* 0x000fe2000f8e183f */
[----:B------:R-:W-:-:S05]  /*a200*/  IMAD.U32 R0, RZ, RZ, UR26 ;  /* 0x0000001aff007e24 */ /* 0x000fca000f8e00ff */
[----:B------:R-:W-:-:S04]  /*a210*/  SHF.L.U32 R0, R0, 0x1f, RZ ;  /* 0x0000001f00007819 */ /* 0x000fc800000006ff */
[----:B------:R0:W1:Y:S01]  /*a220*/  SYNCS.PHASECHK.TRANS64.TRYWAIT P1, [UR6+0x16850], R0 ;  /* 0x01685000ff0075a7 */ /* 0x0000620008020146 */
[----:B------:R-:W-:Y:S05]  /*a230*/  @!P0 BRA `(.L_x_14085) ;  /* 0x0000000000048947 */ /* 0x000fea0003800000 */
[----:B------:R-:W-:Y:S01]  /*a240*/  BPT.TRAP 0x1 ;  /* 0x000000040000795c */ /* 0x000fe20000300000 */
.L_x_14085:
[----:B-1----:R-:W-:Y:S05]  /*a250*/  @P1 BRA `(.L_x_14083) ;  /* 0x0000000000081947 */ /* 0x002fea0003800000 */
[----:B------:R-:W1:Y:S02]  /*a260*/  SYNCS.PHASECHK.TRANS64.TRYWAIT P1, [UR6+0x16850], R0 ;  /* 0x01685000ff0075a7 */ /* 0x000e640008020146 */
[----:B-1----:R-:W-:Y:S05]  /*a270*/  @!P1 BRA `(.L_x_14086) ;  /* 0x000000c000849947 */ /* 0x002fea0003800000 */
.L_x_14083:
        /* <DEDUP_REMOVED lines=52> */
.L_x_14087:
        /* <DEDUP_REMOVED lines=38> */
.L_x_14090:
[----:B------:R-:W-:-:S05]  /*a820*/  IMAD.U32 R14, RZ, RZ, UR22 ;  /* 0x00000016ff0e7e24 */ /* 0x000fca000f8e00ff */
[----:B------:R-:W-:-:S13]  /*a830*/  ISETP.NE.AND P1, PT, R14, 0x1, PT ;  /* 0x000000010e00780c */ /* 0x000fda0003f25270 */
[----:B------:R-:W0:Y:S02]  /*a840*/  @P1 LDC.64 R8, c[0x0][0x9e8] ;  /* 0x00027a00ff081b82 */ /* 0x000e240000000a00 */
[----:B0-----:R-:W-:-:S05]  /*a850*/  @P1 IMAD.HI.U32 R8, R15, R8, RZ ;  /* 0x000000080f081227 */ /* 0x001fca00078e00ff */
[----:B------:R-:W-:-:S07]  /*a860*/  @P1 SHF.R.U32.HI R15, RZ, R9, R8 ;  /* 0x00000009ff0f1219 */ /* 0x000fce0000011608 */
.L_x_14091:
[----:B------:R-:W-:Y:S05]  /*a870*/  BSYNC B0 ;  /* 0x0000000000007941 */ /* 0x000fea0003800000 */
.L_x_14089:
[----:B------:R-:W-:-:S04]  /*a880*/  IMAD R15, R15, R14, -R0 ;  /* 0x0000000e0f0f7224 */ /* 0x000fc800078e0a00 */
[----:B------:R-:W-:-:S05]  /*a890*/  IMAD.IADD R15, R15, 0x1, -R16 ;  /* 0x000000010f0f7824 */ /* 0x000fca00078e0a10 */
[----:B------:R-:W-:Y:S02]  /*a8a0*/  VIADDMNMX R10, R15, R14, R10, PT ;  /* 0x0000000e0f0a7246 */ /* 0x000fe4000380010a */
[----:B------:R-:W-:-:S07]  /*a8b0*/  VIMNMX R5, R5, R15, !PT ;  /* 0x0000000f05057248 */ /* 0x000fce0007fe0100 */
.L_x_14088:
        /* <DEDUP_REMOVED lines=116> */
.L_x_14094:
[----:B------:R-:W-:-:S05]  /*b000*/  IMAD.U32 R10, RZ, RZ, UR22 ;  /* 0x00000016ff0a7e24 */ /* 0x000fca000f8e00ff */
[----:B------:R-:W-:-:S13]  /*b010*/  ISETP.NE.AND P2, PT, R10, 0x1, PT ;  /* 0x000000010a00780c */ /* 0x000fda0003f45270 */
[----:B------:R-:W0:Y:S02]  /*b020*/  @P2 LDC.64 R8, c[0x0][0x9e8] ;  /* 0x00027a00ff082b82 */ /* 0x000e240000000a00 */
[----:B0-----:R-:W-:-:S05]  /*b030*/  @P2 IMAD.HI.U32 R8, R5, R8, RZ ;  /* 0x0000000805082227 */ /* 0x001fca00078e00ff */
[----:B------:R-:W-:-:S07]  /*b040*/  @P2 SHF.R.U32.HI R5, RZ, R9, R8 ;  /* 0x00000009ff052219 */ /* 0x000fce0000011608 */
.L_x_14095:
[----:B------:R-:W-:Y:S05]  /*b050*/  BSYNC B0 ;  /* 0x0000000000007941 */ /* 0x000fea0003800000 */
.L_x_14093:
[----:B------:R-:W-:-:S04]  /*b060*/  IMAD R5, R5, R10, -R0 ;  /* 0x0000000a05057224 */ /* 0x000fc800078e0a00 */
[----:B------:R-:W-:-:S05]  /*b070*/  IMAD.IADD R5, R5, 0x1, -R16 ;  /* 0x0000000105057824 */ /* 0x000fca00078e0a10 */
[----:B------:R-:W-:Y:S02]  /*b080*/  VIADDMNMX R12, R5, R10, R12, PT ;  /* 0x0000000a050c7246 */ /* 0x000fe4000380010c */
[----:B------:R-:W-:-:S07]  /*b090*/  VIMNMX R11, R11, R5, !PT ;  /* 0x000000050b0b7248 */ /* 0x000fce0007fe0100 */
.L_x_14092:
        /* <DEDUP_REMOVED lines=212> */
[----:B------:R2:W-:Y:S01]  /*bde0*/  MUFU.EX2 R14, R41 ;  /* 0x00000029000e7308 */ /* 0x0005e20000000800 */
        /* <DEDUP_REMOVED lines=24> */
[--C-:B------:R-:W-:Y:S01]  /*bf70*/  FFMA.FTZ R31, R39, UR21, -R36.reuse ;  /* 0x00000015271f7c23 */ /* 0x100fe20008010824 */
[----:B------:R-:W-:Y:S01]  /*bf80*/  FMUL.FTZ R6, R35, UR21 ;  /* 0x0000001523067c20 */ /* 0x000fe20008410000 */
[----:B------:R-:W-:Y:S01]  /*bf90*/  FADD.FTZ R38, R150, R3 ;  /* 0x0000000396267221 */ /* 0x000fe20000010000 */
        /* <DEDUP_REMOVED lines=19> */
[----:B------:R-:W1:Y:S01]  /*c0d0*/  MUFU.EX2 R40, R40 ;  /* 0x0000002800287308 */ /* 0x000e620000000800 */
[----:B------:R-:W-:Y:S01]  /*c0e0*/  FADD.FTZ R3, R13, R38 ;  /* 0x000000260d037221 */ /* 0x000fe20000010000 */
[--C-:B------:R-:W-:Y:S01]  /*c0f0*/  FFMA.FTZ R42, R67, UR21, -R36.reuse ;  /* 0x00000015432a7c23 */ /* 0x100fe20008010824 */
[--C-:B------:R-:W-:Y:S01]  /*c100*/  FFMA.FTZ R131, R70, UR21, -R36.reuse ;  /* 0x0000001546837c23 */ /* 0x100fe20008010824 */
[--C-:B--2---:R-:W-:Y:S01]  /*c110*/  FFMA.FTZ R41, R71, UR21, -R36.reuse ;  /* 0x0000001547297c23 */ /* 0x104fe20008010824 */
[----:B------:R-:W-:Y:S01]  /*c120*/  FADD.FTZ R3, R140, R3 ;  /* 0x000000038c037221 */ /* 0x000fe20000010000 */
[--C-:B------:R-:W-:Y:S01]  /*c130*/  FFMA.FTZ R125, R74, UR21, -R36.reuse ;  /* 0x000000154a7d7c23 */ /* 0x100fe20008010824 */
[--C-:B------:R-:W-:Y:S01]  /*c140*/  FFMA.FTZ R39, R75, UR21, -R36.reuse ;  /* 0x000000154b277c23 */ /* 0x100fe20008010824 */
[----:B------:R-:W2:Y:S01]  /*c150*/  MUFU.EX2 R151, R151 ;  /* 0x0000009700977308 */ /* 0x000ea20000000800 */
[----:B0-----:R-:W-:Y:S01]  /*c160*/  FFMA.FTZ R35, R6, R2, R149 ;  /* 0x0000000206237223 */ /* 0x001fe20000010095 */
[----:B------:R-:W-:Y:S01]  /*c170*/  FADD.FTZ R3, R14, R3 ;  /* 0x000000030e037221 */ /* 0x000fe20000010000 */
[--C-:B------:R-:W-:Y:S01]  /*c180*/  FFMA.FTZ R127, R78, UR21, -R36.reuse ;  /* 0x000000154e7f7c23 */ /* 0x100fe20008010824 */
[--C-:B------:R-:W-:Y:S01]  /*c190*/  FFMA.FTZ R121, R82, UR21, -R36.reuse ;  /* 0x0000001552797c23 */ /* 0x100fe20008010824 */
[----:B------:R-:W-:Y:S01]  /*c1a0*/  FFMA.FTZ R123, R86, UR21, -R36 ;  /* 0x00000015567b7c23 */ /* 0x000fe20008010824 */
[----:B------:R-:W-:-:S02]  /*c1b0*/  FADD.FTZ R38, R142, R3 ;  /* 0x000000038e267221 */ /* 0x000fc40000010000 */
        /* <DEDUP_REMOVED lines=9> */
[----:B0-----:R-:W-:-:S04]  /*c250*/  FADD.FTZ R2, R37, R2 ;  /* 0x0000000225027221 */ /* 0x001fc80000010000 */
[----:B------:R-:W-:-:S03]  /*c260*/  FADD.FTZ R35, R145, R2 ;  /* 0x0000000291237221 */ /* 0x000fc60000010000 */
        /* <DEDUP_REMOVED lines=91> */
.L_x_14096:
        /* <DEDUP_REMOVED lines=75> */
.L_x_14078:
[----:B------:R-:W-:Y:S06]  /*ccd0*/  BAR.ARV 0x8, 0x200 ;  /* 0x0208000000007b1d */ /* 0x000fec0000002000 */
[----:B------:R-:W-:Y:S05]  /*cce0*/  @!P0 BRA `(.L_x_14098) ;  /* 0x0000000000048947 */ /* 0x000fea0003800000 */
[----:B------:R-:W-:Y:S01]  /*ccf0*/  BPT.TRAP 0x1 ;  /* 0x000000040000795c */ /* 0x000fe20000300000 */
.L_x_14098:
[----:B------:R-:W-:Y:S01]  /*cd00*/  ULEA UR5, UR48, UR45, 0x3 ;  /* 0x0000002d30057291 */ /* 0x000fe2000f8e183f */
[----:B------:R-:W-:-:S05]  /*cd10*/  IMAD.U32 R4, RZ, RZ, UR49 ;  /* 0x00000031ff047e24 */ /* 0x000fca000f8e00ff */
[----:B------:R-:W-:-:S04]  /*cd20*/  SHF.L.U32 R4, R4, 0x1f, RZ ;  /* 0x0000001f04047819 */ /* 0x000fc800000006ff */
[----:B------:R0:W1:Y:S01]  /*cd30*/  SYNCS.PHASECHK.TRANS64.TRYWAIT P1, [UR5+0x16850], R4 ;  /* 0x01685004ff0075a7 */ /* 0x0000620008020145 */
[----:B------:R-:W-:Y:S05]  /*cd40*/  @!P0 BRA `(.L_x_14099) ;  /* 0x0000000000048947 */ /* 0x000fea0003800000 */
[----:B------:R-:W-:Y:S01]  /*cd50*/  BPT.TRAP 0x1 ;  /* 0x000000040000795c */ /* 0x000fe20000300000 */
.L_x_14099:
[----:B-1----:R-:W-:Y:S05]  /*cd60*/  @P1 BRA `(.L_x_14100) ;  /* 0x0000000000081947 */ /* 0x002fea0003800000 */
[----:B------:R-:W1:Y:S02]  /*cd70*/  SYNCS.PHASECHK.TRANS64.TRYWAIT P1, [UR5+0x16850], R4 ;  /* 0x01685004ff0075a7 */ /* 0x000e640008020145 */
[----:B-1----:R-:W-:Y:S05]  /*cd80*/  @!P1 BRA `(.L_x_14101) ;  /* 0x0000009400d89947 */ /* 0x002fea0003800000 */
.L_x_14100:
[----:B------:R-:W-:Y:S01]  /*cd90*/  UIADD3 UR45, UR45, 0x400, URZ ;  /* 0x000004002d2d7890 */ /* 0x000fe2000fffe03f */
[----:B------:R-:W-:Y:S01]  /*cda0*/  WARPGROUP.ARRIVE ;  /* 0x00000000000079c5 */ /* 0x000fe20000000000 */
[----:B------:R-:W-:Y:S01]  /*cdb0*/  UMOV UR7, 0x40000040 ;  /* 0x4000004000077882 */ /* 0x000fe20000000000 */
[----:B01----:R-:W0:Y:S01]  /*cdc0*/  SHFL.BFLY PT, R4, R3, 0x2, 0x1f ;  /* 0x0c401f0003047f89 */ /* 0x003e2200000e0000 */
[----:B------:R-:W-:Y:S01]  /*cdd0*/  USHF.R.U32.HI UR45, URZ, 0x4, UR45 ;  /* 0x000000043f2d7899 */ /* 0x000fe2000801162d */
[----:B------:R-:W-:Y:S02]  /*cde0*/  IMAD.U32 R11, RZ, RZ, UR21 ;  /* 0x00000015ff0b7e24 */ /* 0x000fe4000f8e00ff */
[----:B------:R-:W1:Y:S01]  /*cdf0*/  SHFL.BFLY PT, R7, R2, 0x2, 0x1f ;  /* 0x0c401f0002077f89 */ /* 0x000e6200000e0000 */
[----:B------:R-:W-:Y:S01]  /*ce00*/  ULOP3.LUT UR4, UR45, 0x3fff, URZ, 0xc0, !UPT ;  /* 0x00003fff2d047892 */ /* 0x000fe2000f8ec03f */
[----:B------:R-:W-:Y:S02]  /*ce10*/  IMAD.MOV.U32 R21, RZ, RZ, -0x800000 ;  /* 0xff800000ff157424 */ /* 0x000fe400078e00ff */
[----:B------:R-:W-:Y:S01]  /*ce20*/  IMAD.MOV.U32 R20, RZ, RZ, -0x800000 ;  /* 0xff800000ff147424 */ /* 0x000fe200078e00ff */
[----:B------:R-:W-:-:S07]  /*ce30*/  ULEA UR4, UR48, UR4, 0xa ;  /* 0x0000000430047291 */ /* 0x000fce000f8e503f */
[----:B------:R-:W-:Y:S02]  /*ce40*/  UMOV UR6, UR4 ;  /* 0x0000000400067c82 */ /* 0x000fe40008000000 */
[----:B------:R-:W-:Y:S01]  /*ce50*/  HGMMA.64x64x16.F32.BF16 R88, R148, gdesc[UR4].tnspB, R88, gsb0 ;  /* 0x40e0000494587df0 */ /* 0x000fe20008001858 */
[----:B------:R-:W-:Y:S01]  /*ce60*/  UIADD3 UR6, UR4, 0x80, URZ ;  /* 0x0000008004067890 */ /* 0x000fe2000fffe03f */
[----:B------:R-:W-:Y:S01]  /*ce70*/  UMOV UR7, 0x40000040 ;  /* 0x4000004000077882 */ /* 0x000fe20000000000 */
[----:B0-----:R-:W-:Y:S01]  /*ce80*/  FADD.FTZ R4, R4, R3 ;  /* 0x0000000304047221 */ /* 0x001fe20000010000 */
[----:B------:R-:W-:Y:S02]  /*ce90*/  IMAD.U32 R3, RZ, RZ, UR21 ;  /* 0x00000015ff037e24 */ /* 0x000fe4000f8e00ff */
[----:B-1----:R-:W-:Y:S02]  /*cea0*/  FADD.FTZ R6, R7, R2 ;  /* 0x0000000207067221 */ /* 0x002fe40000010000 */
[----:B------:R-:W0:Y:S04]  /*ceb0*/  SHFL.BFLY PT, R7, R4, 0x1, 0x1f ;  /* 0x0c201f0004077f89 */ /* 0x000e2800000e0000 */
[----:B------:R-:W1:Y:S01]  /*cec0*/  SHFL.BFLY PT, R9, R6, 0x1, 0x1f ;  /* 0x0c201f0006097f89 */ /* 0x000e6200000e0000 */
[----:B0-----:R-:W-:Y:S01]  /*ced0*/  FADD.FTZ R10, R4, R7 ;  /* 0x00000007040a7221 */ /* 0x001fe20000010000 */
[----:B------:R-:W-:-:S02]  /*cee0*/  IMAD.MOV.U32 R7, RZ, RZ, RZ ;  /* 0x000000ffff077224 */ /* 0x000fc400078e00ff */
[----:B------:R-:W-:Y:S02]  /*cef0*/  IMAD.MOV.U32 R4, RZ, RZ, RZ ;  /* 0x000000ffff047224 */ /* 0x000fe400078e00ff */
        /* <DEDUP_REMOVED lines=15> */
[----:B------:R-:W-:Y:S01]  /*cff0*/  UIADD3 UR6, UR4, 0x100, URZ ;  /* 0x0000010004067890 */ /* 0x000fe2000fffe03f */
[----:B------:R-:W-:Y:S01]  /*d000*/  @P2 FFMA.FTZ R20, R11, R5, R8 ;  /* 0x000000050b142223 */ /* 0x000fe20000010008 */
        /* <DEDUP_REMOVED lines=33> */
.L_x_14102:
        /* <DEDUP_REMOVED lines=42> */
.L_x_14024:
        /* <DEDUP_REMOVED lines=11> */
[----:B------:R-:W2:Y:S01]  /*d570*/  LDL R8, [R1+0x38] ;  /* 0x0000380001087983 */ /* 0x000ea20000100800 */
[----:B------:R-:W-:Y:S01]  /*d580*/  F2FP.BF16.F32.PACK_AB R12, R105, R104 ;  /* 0x00000068690c723e */ /* 0x000fe200000010ff */
[----:B------:R-:W-:Y:S01]  /*d590*/  ULDC.64 UR10, c[0x0][0xc00] ;  /* 0x00030000000a7ab9 */ /* 0x000fe20000000a00 */
[----:B------:R-:W-:Y:S01]  /*d5a0*/  F2FP.BF16.F32.PACK_AB R14, R109, R108 ;  /* 0x0000006c6d0e723e */ /* 0x000fe200000010ff */
[----:B------:R-:W0:Y:S01]  /*d5b0*/  S2R R5, SR_SWINHI ;  /* 0x0000000000057919 */ /* 0x000e220000002f00 */
[----:B------:R-:W-:Y:S01]  /*d5c0*/  F2FP.BF16.F32.PACK_AB R15, R111, R110 ;  /* 0x0000006e6f0f723e */ /* 0x000fe200000010ff */
[----:B------:R-:W-:Y:S01]  /*d5d0*/  ULDC.64 UR8, c[0x0][0xc00] ;  /* 0x0003000000087ab9 */ /* 0x000fe20000000a00 */
[----:B------:R-:W-:Y:S01]  /*d5e0*/  F2FP.BF16.F32.PACK_AB R24, R113, R112 ;  /* 0x000000707118723e */ /* 0x000fe200000010ff */
[----:B------:R-:W-:Y:S01]  /*d5f0*/  UIMAD.WIDE UR8, UR38, 0x4, UR8 ;  /* 0x00000004260878a5 */ /* 0x000fe2000f8e0208 */
[----:B------:R-:W-:Y:S02]  /*d600*/  F2FP.BF16.F32.PACK_AB R25, R115, R114 ;  /* 0x000000727319723e */ /* 0x000fe400000010ff */
[----:B------:R-:W-:-:S02]  /*d610*/  F2FP.BF16.F32.PACK_AB R26, R117, R116 ;  /* 0x00000074751a723e */ /* 0x000fc400000010ff */
[----:B------:R-:W-:Y:S01]  /*d620*/  F2FP.BF16.F32.PACK_AB R27, R119, R118 ;  /* 0x00000076771b723e */ /* 0x000fe200000010ff */
[----:B------:R-:W-:Y:S02]  /*d630*/  IMAD.U32 R30, RZ, RZ, UR8 ;  /* 0x00000008ff1e7e24 */ /* 0x000fe4000f8e00ff */
[----:B------:R-:W-:Y:S01]  /*d640*/  IMAD.U32 R31, RZ, RZ, UR9 ;  /* 0x00000009ff1f7e24 */ /* 0x000fe2000f8e00ff */
[----:B------:R-:W-:Y:S01]  /*d650*/  ULDC.64 UR8, c[0x0][0xc08] ;  /* 0x0003020000087ab9 */ /* 0x000fe20000000a00 */
[----:B------:R-:W-:Y:S02]  /*d660*/  MOV R28, R0 ;  /* 0x00000000001c7202 */ /* 0x000fe40000000f00 */
[----:B0-----:R-:W-:Y:S01]  /*d670*/  MOV R29, R5 ;  /* 0x00000005001d7202 */ /* 0x001fe20000000f00 */
[----:B------:R-:W-:Y:S02]  /*d680*/  BAR.SYNC.DEFER_BLOCKING 0x1, 0x180 ;  /* 0x0046000000007b1d */ /* 0x000fe40000010000 */
[----:B--2---:R-:W-:-:S03]  /*d690*/  IMAD.WIDE R4, R8, 0x2, R28 ;  /* 0x0000000208047825 */ /* 0x004fc600078e021c */
[C---:B------:R-:W-:Y:S02]  /*d6a0*/  IADD3 R9, P1, R4.reuse, 0x40, RZ ;  /* 0x0000004004097810 */ /* 0x040fe40007f3e0ff */
[C---:B------:R-:W-:Y:S02]  /*d6b0*/  IADD3 R11, P2, R4.reuse, 0x20, RZ ;  /* 0x00000020040b7810 */ /* 0x040fe40007f5e0ff */
[C---:B------:R-:W-:Y:S02]  /*d6c0*/  IADD3 R13, P0, R4.reuse, 0x60, RZ ;  /* 0x00000060040d7810 */ /* 0x040fe40007f1e0ff */
[----:B------:R-:W-:Y:S02]  /*d6d0*/  LOP3.LUT R7, R4, 0x380, RZ, 0xc0, !PT ;  /* 0x0000038004077812 */ /* 0x000fe400078ec0ff */
[----:B------:R-:W-:Y:S02]  /*d6e0*/  LOP3.LUT R8, R9, 0x380, RZ, 0xc0, !PT ;  /* 0x0000038009087812 */ /* 0x000fe400078ec0ff */
        /* <DEDUP_REMOVED lines=12> */
[----:B------:R-:W-:-:S02]  /*d7b0*/  LOP3.LUT R6, R6, R13, RZ, 0x3c, !PT ;  /* 0x0000000d06067212 */ /* 0x000fc400078e3cff */
[----:B------:R-:W-:Y:S02]  /*d7c0*/  MOV R36, R4 ;  /* 0x0000000400247202 */ /* 0x000fe40000000f00 */
[----:B------:R-:W-:Y:S02]  /*d7d0*/  MOV R32, R6 ;  /* 0x0000000600207202 */ /* 0x000fe40000000f00 */
[----:B------:R-:W-:Y:S02]  /*d7e0*/  MOV R34, R8 ;  /* 0x0000000800227202 */ /* 0x000fe40000000f00 */
[----:B------:R-:W-:Y:S02]  /*d7f0*/  MOV R35, R10 ;  /* 0x0000000a00237202 */ /* 0x000fe40000000f00 */
[----:B------:R-:W-:Y:S02]  /*d800*/  F2FP.BF16.F32.PACK_AB R4, R3, R2 ;  /* 0x000000020304723e */ /* 0x000fe400000010ff */
[----:B------:R-:W-:-:S02]  /*d810*/  F2FP.BF16.F32.PACK_AB R5, R91, R90 ;  /* 0x0000005a5b05723e */ /* 0x000fc400000010ff */
[----:B------:R-:W-:Y:S02]  /*d820*/  F2FP.BF16.F32.PACK_AB R6, R93, R92 ;  /* 0x0000005c5d06723e */ /* 0x000fe400000010ff */
[----:B------:R-:W-:Y:S02]  /*d830*/  F2FP.BF16.F32.PACK_AB R7, R95, R94 ;  /* 0x0000005e5f07723e */ /* 0x000fe400000010ff */
[----:B------:R-:W-:Y:S02]  /*d840*/  F2FP.BF16.F32.PACK_AB R8, R97, R96 ;  /* 0x000000606108723e */ /* 0x000fe400000010ff */
[----:B------:R-:W-:Y:S01]  /*d850*/  F2FP.BF16.F32.PACK_AB R9, R99, R98 ;  /* 0x000000626309723e */ /* 0x000fe200000010ff */
[----:B------:R-:W-:Y:S01]  /*d860*/  STSM.16.M88.4 [R36], R4 ;  /* 0x0000000424007844 */ /* 0x000fe20000000200 */
[----:B------:R-:W-:Y:S02]  /*d870*/  F2FP.BF16.F32.PACK_AB R10, R101, R100 ;  /* 0x00000064650a723e */ /* 0x000fe400000010ff */
[----:B------:R-:W-:-:S02]  /*d880*/  F2FP.BF16.F32.PACK_AB R11, R103, R102 ;  /* 0x00000066670b723e */ /* 0x000fc400000010ff */
[----:B------:R-:W-:Y:S02]  /*d890*/  F2FP.BF16.F32.PACK_AB R13, R107, R106 ;  /* 0x0000006a6b0d723e */ /* 0x000fe400000010ff */
[----:B------:R-:W-:Y:S01]  /*d8a0*/  ISETP.NE.U32.AND P0, PT, RZ, UR10, PT ;  /* 0x0000000aff007c0c */ /* 0x000fe2000bf05070 */
[----:B------:R-:W-:Y:S03]  /*d8b0*/  STSM.16.M88.4 [R35], R8 ;  /* 0x0000000823007844 */ /* 0x000fe60000000200 */
[----:B------:R-:W-:Y:S01]  /*d8c0*/  ISETP.NE.AND.EX P0, PT, RZ, UR11, PT, P0 ;  /* 0x0000000bff007c0c */ /* 0x000fe2000bf05300 */
[----:B------:R-:W-:Y:S04]  /*d8d0*/  STSM.16.M88.4 [R34], R12 ;  /* 0x0000000c22007844 */ /* 0x000fe80000000200 */
[----:B------:R0:W-:Y:S01]  /*d8e0*/  STSM.16.M88.4 [R32], R24 ;  /* 0x0000001820007844 */ /* 0x0001e20000000200 */
[----:B------:R-:W-:Y:S08]  /*d8f0*/  BAR.SYNC.DEFER_BLOCKING 0x1, 0x180 ;  /* 0x0046000000007b1d */ /* 0x000ff00000010000 */
[----:B0-----:R-:W0:Y:S01]  /*d900*/  LDC R32, c[0x0][0xbe8] ;  /* 0x0002fa00ff207b82 */ /* 0x001e220000000800 */
        /* <DEDUP_REMOVED lines=8> */
[----:B------:R-:W-:Y:S02]  /*d990*/  @UP0 ULDC.64 UR8, c[0x0][0xc08] ;  /* 0x0003020000080ab9 */ /* 0x000fe40000000a00 */
[----:B------:R-:W-:Y:S02]  /*d9a0*/  @UP0 UIMAD.WIDE UR8, UR38, 0x4, UR8 ;  /* 0x00000004260808a5 */ /* 0x000fe4000f8e0208 */
[----:B------:R-:W-:-:S06]  /*d9b0*/  UISETP.NE.AND UP0, UPT, UR46, URZ, UPT ;  /* 0x0000003f2e00728c */ /* 0x000fcc000bf05270 */
[----:B------:R-:W0:Y:S01]  /*d9c0*/  @P1 LDC R6, c[0x0][0xbec] ;  /* 0x0002fb00ff061b82 */ /* 0x000e220000000800 */
[----:B------:R-:W-:Y:S01]  /*d9d0*/  USEL UR4, UR46, UR4, UP0 ;  /* 0x000000042e047287 */ /* 0x000fe20008000000 */
[----:B------:R-:W-:Y:S01]  /*d9e0*/  IMAD.U32 R4, RZ, RZ, UR8 ;  /* 0x00000008ff047e24 */ /* 0x000fe2000f8e00ff */
[----:B------:R-:W-:Y:S01]  /*d9f0*/  UMOV UR19, 0x9b8 ;  /* 0x000009b800137882 */ /* 0x000fe20000000000 */
[----:B------:R-:W-:Y:S01]  /*da00*/  IMAD.U32 R5, RZ, RZ, UR9 ;  /* 0x00000009ff057e24 */ /* 0x000fe2000f8e00ff */
[----:B------:R-:W-:-:S03]  /*da10*/  UISETP.GT.AND UP1, UPT, UR4, 0x1, UPT ;  /* 0x000000010400788c */ /* 0x000fc6000bf24270 */
[----:B------:R-:W1:Y:S01]  /*da20*/  @P1 LDC R11, c[0x0][0xbf0] ;  /* 0x0002fc00ff0b1b82 */ /* 0x000e620000000800 */
[----:B------:R-:W-:Y:S01]  /*da30*/  USEL UR19, UR19, 0x978, UP1 ;  /* 0x0000097813137887 */ /* 0x000fe20008800000 */
[----:B------:R-:W-:Y:S01]  /*da40*/  VIADD R13, R17, UR39 ;  /* 0x00000027110d7c36 */ /* 0x000fe20008000000 */
[----:B------:R-:W-:Y:S01]  /*da50*/  UISETP.NE.U32.AND UP0, UPT, UR10, URZ, UPT ;  /* 0x0000003f0a00728c */ /* 0x000fe2000bf05070 */
[----:B------:R0:W5:Y:S01]  /*da60*/  @P4 LDG.E R9, desc[UR54][R4.64] ;  /* 0x0000003604094981 */ /* 0x000162000c1e1900 */
[----:B------:R-:W-:Y:S01]  /*da70*/  UMOV UR4, URZ ;  /* 0x0000003f00047c82 */ /* 0x000fe20008000000 */
[----:B------:R-:W-:Y:S01]  /*da80*/  USHF.R.S32.HI UR10, URZ, 0x1f, UR38 ;  /* 0x0000001f3f0a7899 */ /* 0x000fe20008011426 */
[----:B------:R-:W-:Y:S01]  /*da90*/  IMAD.MOV.U32 R7, RZ, RZ, R13 ;  /* 0x000000ffff077224 */ /* 0x000fe200078e000d */
[----:B------:R-:W-:Y:S02]  /*daa0*/  UISETP.NE.AND.EX UP0, UPT, UR11, URZ, UPT, UP0 ;  /* 0x0000003f0b00728c */ /* 0x000fe4000bf05300 */
[----:B------:R-:W-:-:S02]  /*dab0*/  USEL UR9, UR41, URZ, UP1 ;  /* 0x0000003f29097287 */ /* 0x000fc40008800000 */
[----:B------:R-:W-:Y:S02]  /*dac0*/  USEL UR8, UR38, URZ, !UP0 ;  /* 0x0000003f26087287 */ /* 0x000fe4000c000000 */
[----:B------:R-:W-:Y:S01]  /*dad0*/  USEL UR18, UR10, URZ, !UP0 ;  /* 0x0000003f0a127287 */ /* 0x000fe2000c000000 */
[----:B------:R-:W-:Y:S02]  /*dae0*/  ULDC.64 UR12, c[0x0][UR19+0x220] ;  /* 0x00008800130c7abb */ /* 0x000fe40008000a00 */
[----:B------:R-:W-:Y:S01]  /*daf0*/  ULDC.64 UR10, c[0x0][UR19+0x218] ;  /* 0x00008600130a7abb */ /* 0x000fe20008000a00 */
[----:B0-----:R-:W-:Y:S01]  /*db00*/  @P1 IMAD.HI.U32 R4, R13, R6, RZ ;  /* 0x000000060d041227 */ /* 0x001fe200078e00ff */
[----:B------:R-:W-:Y:S01]  /*db10*/  ULDC.64 UR14, c[0x0][UR19+0x228] ;  /* 0x00008a00130e7abb */ /* 0x000fe20008000a00 */
[----:B------:R-:W-:Y:S02]  /*db20*/  UIMAD UR13, UR13, UR8, URZ ;  /* 0x000000080d0d72a4 */ /* 0x000fe4000f8e023f */
[----:B------:R-:W-:-:S02]  /*db30*/  UIMAD.WIDE.U32 UR16, UR10, UR37, URZ ;  /* 0x000000250a1072a5 */ /* 0x000fc4000f8e003f */
[----:B------:R-:W-:Y:S01]  /*db40*/  UIMAD UR20, UR11, UR37, URZ ;  /* 0x000000250b1472a4 */ /* 0x000fe2000f8e023f */
[----:B-1----:R-:W-:Y:S01]  /*db50*/  @P1 SHF.R.U32.HI R7, RZ, R11, R4 ;  /* 0x0000000bff071219 */ /* 0x002fe20000011604 */
[----:B------:R-:W-:Y:S02]  /*db60*/  UIMAD.WIDE.U32 UR10, UR12, UR8, URZ ;  /* 0x000000080c0a72a5 */ /* 0x000fe4000f8e003f */
[----:B------:R-:W-:Y:S02]  /*db70*/  UIMAD.WIDE.U32 UR22, UR14, UR9, URZ ;  /* 0x000000090e1672a5 */ /* 0x000fe4000f8e003f */
[----:B------:R-:W-:Y:S01]  /*db80*/  UIMAD UR9, UR15, UR9, URZ ;  /* 0x000000090f0972a4 */ /* 0x000fe2000f8e023f */
[----:B------:R-:W-:Y:S01]  /*db90*/  IMAD.MOV R11, RZ, RZ, -R7 ;  /* 0x000000ffff0b7224 */ /* 0x000fe200078e0a07 */
[----:B------:R-:W-:Y:S02]  /*dba0*/  UIMAD UR13, UR12, UR18, UR13 ;  /* 0x000000120c0d72a4 */ /* 0x000fe4000f8e020d */
[----:B------:R-:W-:Y:S01]  /*dbb0*/  UIADD3 UR20, UR17, UR20, URZ ;  /* 0x0000001411147290 */ /* 0x000fe2000fffe03f */
        /* <DEDUP_REMOVED lines=29> */
.L_x_14105:
        /* <DEDUP_REMOVED lines=11> */
[----:B------:R-:W-:Y:S01]  /*de40*/  IMAD.IADD R12, R14, 0x1, -R12 ;  /* 0x000000010e0c7824 */ /* 0x000fe200078e0a0c */
[----:B------:R-:W-:-:S04]  /*de50*/  PLOP3.LUT P3, PT, PT, PT, UP1, 0x80, 0x0 ;  /* 0x000000000000781c */ /* 0x000fc80003f6f018 */
[----:B------:R-:W-:Y:S01]  /*de60*/  LOP3.LUT P0, RZ, R12, 0x3, RZ, 0xc0, !PT ;  /* 0x000000030cff7812 */ /* 0x000fe2000780c0ff */
[----:B--2---:R-:W-:-:S04]  /*de70*/  VIADD R11, R11, UR39 ;  /* 0x000000270b0b7c36 */ /* 0x004fc80008000000 */
[C---:B------:R-:W-:Y:S01]  /*de80*/  VIADD R9, R11.reuse, 0x8 ;  /* 0x000000080b097836 */ /* 0x040fe20000000000 */
[----:B------:R-:W-:-:S04]  /*de90*/  ISETP.GE.OR P2, PT, R11, R30, P0 ;  /* 0x0000001e0b00720c */ /* 0x000fc80000746670 */
[----:B------:R-:W-:-:S09]  /*dea0*/  ISETP.GE.OR P0, PT, R9, R30, P0 ;  /* 0x0000001e0900720c */ /* 0x000fd20000706670 */
[----:B0-----:R0:W-:Y:S01]  /*deb0*/  @!P2 ST.E desc[UR54][R4.64], R21 ;  /* 0x000000150400a985 */ /* 0x0011e2000c101936 */
[----:B------:R-:W-:-:S03]  /*dec0*/  ISETP.GE.AND P2, PT, R11, R30, PT ;  /* 0x0000001e0b00720c */ /* 0x000fc60003f46270 */
[----:B------:R0:W-:Y:S01]  /*ded0*/  @!P0 ST.E desc[UR54][R6.64], R20 ;  /* 0x0000001406008985 */ /* 0x0001e2000c101936 */
[----:B------:R-:W-:Y:S01]  /*dee0*/  ISETP.GE.AND P0, PT, R9, R30, PT ;  /* 0x0000001e0900720c */ /* 0x000fe20003f06270 */
[----:B------:R-:W-:-:S12]  /*def0*/  @P3 BRA `(.L_x_14106) ;  /* 0x0000000400c43947 */ /* 0x000fd80003800000 */
[----:B------:R-:W1:Y:S01]  /*df00*/  S2R R12, SR_TID.X ;  /* 0x00000000000c7919 */ /* 0x000e620000002100 */
[----:B------:R-:W-:Y:S01]  /*df10*/  ULDC.64 UR12, c[0x0][0xaa0] ;  /* 0x0002a800000c7ab9 */ /* 0x000fe20000000a00 */
[----:B-1----:R-:W-:-:S05]  /*df20*/  VIADD R12, R12, 0xffffff80 ;  /* 0xffffff800c0c7836 */ /* 0x002fca0000000000 */
[----:B------:R-:W-:-:S04]  /*df30*/  SHF.R.S32.HI R35, RZ, 0x1f, R12 ;  /* 0x0000001fff237819 */ /* 0x000fc8000001140c */
[----:B------:R-:W-:-:S04]  /*df40*/  LEA.HI R35, R35, R12, RZ, 0x3 ;  /* 0x0000000c23237211 */ /* 0x000fc800078f18ff */
[----:B------:R-:W-:-:S05]  /*df50*/  SHF.R.S32.HI R35, RZ, 0x3, R35 ;  /* 0x00000003ff237819 */ /* 0x000fca0000011423 */
[----:B------:R-:W-:-:S04]  /*df60*/  IMAD R3, R35, 0x40, R19 ;  /* 0x0000004023037824 */ /* 0x000fc800078e0213 */
[----:B------:R-:W-:-:S03]  /*df70*/  IMAD.WIDE R28, R3, 0x2, R28 ;  /* 0x00000002031c7825 */ /* 0x000fc600078e021c */
[C---:B------:R-:W-:Y:S02]  /*df80*/  IADD3 R9, P0, R28.reuse, 0x1800, RZ ;  /* 0x000018001c097810 */ /* 0x040fe40007f1e0ff */
[C---:B------:R-:W-:Y:S02]  /*df90*/  IADD3 R13, P2, R28.reuse, 0x3000, RZ ;  /* 0x000030001c0d7810 */ /* 0x040fe40007f5e0ff */
[----:B0-----:R-:W-:Y:S02]  /*dfa0*/  LOP3.LUT R5, R28, 0x380, RZ, 0xc0, !PT ;  /* 0x000003801c057812 */ /* 0x001fe400078ec0ff */
        /* <DEDUP_REMOVED lines=11> */
[----:B------:R-:W2:Y:S04]  /*e060*/  LD.E.128 R4, desc[UR54][R4.64] ;  /* 0x0000003604047980 */ /* 0x000ea8000c101d00 */
[----:B------:R-:W3:Y:S04]  /*e070*/  LD.E.128 R8, desc[UR54][R8.64] ;  /* 0x0000003608087980 */ /* 0x000ee8000c101d00 */
[----:B------:R-:W4:Y:S01]  /*e080*/  LD.E.128 R12, desc[UR54][R12.64] ;  /* 0x000000360c0c7980 */ /* 0x000f22000c101d00 */
[----:B------:R-:W-:-:S04]  /*e090*/  IADD3 R3, P0, R28, 0x4800, RZ ;  /* 0x000048001c037810 */ /* 0x000fc80007f1e0ff */
[----:B------:R-:W-:Y:S01]  /*e0a0*/  LOP3.LUT R2, R3, 0x380, RZ, 0xc0, !PT ;  /* 0x0000038003027812 */ /* 0x000fe200078ec0ff */
[----:B------:R-:W-:Y:S01]  /*e0b0*/  IMAD.X R25, RZ, RZ, R29, P0 ;  /* 0x000000ffff197224 */ /* 0x000fe200000e061d */
[----:B------:R-:W-:Y:S01]  /*e0c0*/  UIMAD UR9, UR14, UR12, URZ ;  /* 0x0000000c0e0972a4 */ /* 0x000fe2000f8e023f */
[----:B------:R-:W0:Y:S01]  /*e0d0*/  @P1 LDC R29, c[0x0][0xbf0] ;  /* 0x0002fc00ff1d1b82 */ /* 0x000e220000000800 */
[----:B------:R-:W-:-:S04]  /*e0e0*/  SHF.R.U64 R2, R2, 0x3, RZ ;  /* 0x0000000302027819 */ /* 0x000fc800000012ff */
[----:B------:R-:W-:-:S03]  /*e0f0*/  LOP3.LUT R24, R2, R3, RZ, 0x3c, !PT ;  /* 0x0000000302187212 */ /* 0x000fc600078e3cff */
[----:B------:R-:W1:Y:S01]  /*e100*/  @P1 LDC R3, c[0x0][0xbec] ;  /* 0x0002fb00ff031b82 */ /* 0x000e620000000800 */
[----:B------:R-:W-:Y:S02]  /*e110*/  UIMAD.WIDE.U32 UR10, UR4, UR12, URZ ;  /* 0x0000000c040a72a5 */ /* 0x000fe4000f8e003f */
[----:B------:R-:W-:Y:S01]  /*e120*/  UIMAD UR9, UR4, UR13, UR9 ;  /* 0x0000000d040972a4 */ /* 0x000fe2000f8e0209 */
[----:B------:R-:W-:Y:S01]  /*e130*/  IMAD R2, R18, 0x30, R35 ;  /* 0x0000003012027824 */ /* 0x000fe200078e0223 */
[----:B------:R-:W5:Y:S01]  /*e140*/  LD.E.128 R24, desc[UR54][R24.64] ;  /* 0x0000003618187980 */ /* 0x000f62000c101d00 */
[----:B------:R-:W-:Y:S01]  /*e150*/  ULDC.64 UR12, c[0x0][0xae8] ;  /* 0x0002ba00000c7ab9 */ /* 0x000fe20000000a00 */
[----:B------:R-:W-:Y:S01]  /*e160*/  UIADD3 UR11, UR11, UR9, URZ ;  /* 0x000000090b0b7290 */ /* 0x000fe2000fffe03f */
[----:B------:R-:W-:Y:S01]  /*e170*/  VIADD R28, R2, UR39 ;  /* 0x00000027021c7c36 */ /* 0x000fe20008000000 */
[----:B------:R-:W-:Y:S01]  /*e180*/  USHF.R.S32.HI UR4, URZ, 0x1f, UR8 ;  /* 0x0000001f3f047899 */ /* 0x000fe20008011408 */
[----:B------:R-:W-:Y:S01]  /*e190*/  @!PT LDS RZ, [RZ] ;  /* 0x00000000fffff984 */ /* 0x000fe20000000800 */
[----:B------:R-:W-:Y:S01]  /*e1a0*/  @!PT LDS RZ, [RZ] ;  /* 0x00000000fffff984 */ /* 0x000fe20000000800 */
[----:B------:R-:W-:Y:S01]  /*e1b0*/  @!PT LDS RZ, [RZ] ;  /* 0x00000000fffff984 */ /* 0x000fe20000000800 */
[----:B------:R-:W-:Y:S01]  /*e1c0*/  @!PT LDS RZ, [RZ] ;  /* 0x00000000fffff984 */ /* 0x000fe20000000800 */
[----:B------:R0:W-:Y:S06]  /*e1d0*/  MEMBAR.ALL.CTA ;  /* 0x0000000000007992 */ /* 0x0001ec0000008000 */
[----:B0-----:R-:W0:Y:S01]  /*e1e0*/  FENCE.VIEW.ASYNC.S ;  /* 0x00000000000073c6 */ /* 0x001e220000000000 */
[----:B------:R-:W-:Y:S01]  /*e1f0*/  UIMAD.WIDE.U32 UR10, UR37, UR12, UR10 ;  /* 0x0000000c250a72a5 */ /* 0x000fe2000f8e000a */
[----:B------:R-:W-:-:S02]  /*e200*/  IMAD.MOV.U32 R21, RZ, RZ, R28 ;  /* 0x000000ffff157224 */ /* 0x000fc400078e001c */
[----:B------:R-:W-:Y:S01]  /*e210*/  VIADD R0, R0, 0x16820 ;  /* 0x0001682000007836 */ /* 0x000fe20000000000 */
[----:B------:R-:W-:-:S03]  /*e220*/  UIMAD UR11, UR37, UR13, UR11 ;  /* 0x0000000d250b72a4 */ /* 0x000fc6000f8e020b */
[----:B------:R-:W-:Y:S01]  /*e230*/  ULDC.64 UR12, c[0x0][0xaf0] ;  /* 0x0002bc00000c7ab9 */ /* 0x000fe20000000a00 */
[----:B------:R-:W-:Y:S01]  /*e240*/  PRMT R0, RZ, 0x654, R0 ;  /* 0x00000654ff007816 */ /* 0x000fe20000000000 */
[----:B------:R-:W-:Y:S01]  /*e250*/  UIMAD UR4, UR4, UR12, URZ ;  /* 0x0000000c040472a4 */ /* 0x000fe2000f8e023f */
[----:B-1----:R-:W-:-:S03]  /*e260*/  @P1 IMAD.HI.U32 R2, R28, R3, RZ ;  /* 0x000000031c021227 */ /* 0x002fc600078e00ff */
[----:B------:R-:W-:Y:S02]  /*e270*/  UIMAD UR4, UR8, UR13, UR4 ;  /* 0x0000000d080472a4 */ /* 0x000fe4000f8e0204 */
[----:B------:R-:W-:Y:S01]  /*e280*/  UIMAD.WIDE.U32 UR8, UR8, UR12, UR10 ;  /* 0x0000000c080872a5 */ /* 0x000fe2000f8e000a */
[----:B------:R-:W-:Y:S02]  /*e290*/  @P1 SHF.R.U32.HI R21, RZ, R29, R2 ;  /* 0x0000001dff151219 */ /* 0x000fe40000011602 */
[----:B------:R-:W-:Y:S01]  /*e2a0*/  ULDC.64 UR10, c[0x0][0xae0] ;  /* 0x0002b800000a7ab9 */ /* 0x000fe20000000a00 */
[----:B------:R-:W-:Y:S01]  /*e2b0*/  UIADD3 UR4, UR9, UR4, URZ ;  /* 0x0000000409047290 */ /* 0x000fe2000fffe03f */
[--C-:B------:R-:W-:Y:S01]  /*e2c0*/  SHF.R.S32.HI R20, RZ, 0x1f, R21.reuse ;  /* 0x0000001fff147819 */ /* 0x100fe20000011415 */
[----:B------:R-:W-:Y:S01]  /*e2d0*/  IMAD.MOV R29, RZ, RZ, -R21 ;  /* 0x000000ffff1d7224 */ /* 0x000fe200078e0a15 */
[----:B0-----:R0:W-:Y:S01]  /*e2e0*/  SYNCS.ARRIVE.TRANS64.RED.A1T0 RZ, [R0+URZ], RZ ;  /* 0x000000ff00ff79a7 */ /* 0x0011e2000810043f */
[----:B------:R-:W-:-:S02]  /*e2f0*/  IMAD.U32 R3, RZ, RZ, UR9 ;  /* 0x00000009ff037e24 */ /* 0x000fc4000f8e00ff */
[----:B------:R-:W-:Y:S02]  /*e300*/  IMAD R20, R20, UR10, RZ ;  /* 0x0000000a14147c24 */ /* 0x000fe4000f8e02ff */
[----:B------:R-:W-:Y:S02]  /*e310*/  IMAD R29, R32, R29, R28 ;  /* 0x0000001d201d7224 */ /* 0x000fe400078e021c */
[----:B------:R-:W-:Y:S01]  /*e320*/  IMAD.U32 R2, RZ, RZ, UR8 ;  /* 0x00000008ff027e24 */ /* 0x000fe2000f8e00ff */
[----:B------:R-:W-:Y:S01]  /*e330*/  ULDC.64 UR8, c[0x0][0xad8] ;  /* 0x0002b60000087ab9 */ /* 0x000fe20000000a00 */
[----:B------:R-:W-:Y:S01]  /*e340*/  IMAD.U32 R3, RZ, RZ, UR4 ;  /* 0x00000004ff037e24 */ /* 0x000fe2000f8e00ff */
[----:B------:R-:W-:Y:S01]  /*e350*/  ULDC UR4, c[0x0][0xac8] ;  /* 0x0002b20000047ab9 */ /* 0x000fe20000000800 */
[C---:B------:R-:W-:Y:S01]  /*e360*/  IMAD R31, R21.reuse, UR11, R20 ;  /* 0x0000000b151f7c24 */ /* 0x040fe2000f8e0214 */
[----:B------:R-:W-:Y:S01]  /*e370*/  SHF.R.S32.HI R20, RZ, 0x1f, R29 ;  /* 0x0000001fff147819 */ /* 0x000fe2000001141d */
[----:B------:R-:W-:-:S04]  /*e380*/  IMAD.WIDE.U32 R2, R21, UR10, R2 ;  /* 0x0000000a15027c25 */ /* 0x000fc8000f8e0002 */
[----:B------:R-:W-:Y:S02]  /*e390*/  IMAD.IADD R3, R3, 0x1, R31 ;  /* 0x0000000103037824 */ /* 0x000fe400078e021f */
[----:B------:R-:W-:Y:S02]  /*e3a0*/  IMAD R20, R20, UR8, RZ ;  /* 0x0000000814147c24 */ /* 0x000fe4000f8e02ff */
[----:B------:R-:W-:-:S04]  /*e3b0*/  IMAD.WIDE.U32 R2, R29, UR8, R2 ;  /* 0x000000081d027c25 */ /* 0x000fc8000f8e0002 */
[----:B------:R-:W-:Y:S01]  /*e3c0*/  IMAD R21, R29, UR9, R20 ;  /* 0x000000091d157c24 */ /* 0x000fe2000f8e0214 */
[----:B------:R-:W-:Y:S01]  /*e3d0*/  ULDC.64 UR8, c[0x0][0xa80] ;  /* 0x0002a00000087ab9 */ /* 0x000fe20000000a00 */
[----:B------:R-:W-:Y:S01]  /*e3e0*/  VIADD R31, R35, UR39 ;  /* 0x00000027231f7c36 */ /* 0x000fe20008000000 */
[C---:B------:R-:W-:Y:S01]  /*e3f0*/  LEA R32, P0, R2.reuse, UR8, 0x1 ;  /* 0x0000000802207c11 */ /* 0x040fe2000f8008ff */
[----:B------:R-:W-:Y:S01]  /*e400*/  IMAD.IADD R3, R3, 0x1, R21 ;  /* 0x0000000103037824 */ /* 0x000fe200078e0215 */
[----:B------:R-:W-:Y:S01]  /*e410*/  SHF.R.S32.HI R35, RZ, 0x1f, R19 ;  /* 0x0000001fff237819 */ /* 0x000fe20000011413 */
[C---:B------:R-:W-:Y:S02]  /*e420*/  VIADD R21, R31.reuse, 0x60 ;  /* 0x000000601f157836 */ /* 0x040fe40000000000 */
[----:B------:R-:W1:Y:S01]  /*e430*/  SHFL.IDX PT, R20, R32, 0x1, 0x181f ;  /* 0x00381f0020147f89 */ /* 0x000e6200000e0000 */
[----:B------:R-:W-:Y:S01]  /*e440*/  LEA.HI.X R33, R2, UR9, R3, 0x1, P0 ;  /* 0x0000000902217c11 */ /* 0x000fe200080f0c03 */
[----:B------:R-:W-:Y:S01]  /*e450*/  VIADD R3, R31, 0x30 ;  /* 0x000000301f037836 */ /* 0x000fe20000000000 */
[----:B------:R-:W-:Y:S01]  /*e460*/  ISETP.GE.AND P0, PT, R19, UR4, PT ;  /* 0x0000000413007c0c */ /* 0x000fe2000bf06270 */
[----:B------:R-:W0:Y:S03]  /*e470*/  SHFL.IDX PT, R2, R32, RZ, 0x181f ;  /* 0x00181fff20027589 */ /* 0x000e2600000e0000 */
[-C--:B------:R-:W-:Y:S01]  /*e480*/  ISETP.GE.OR P1, PT, R31, R30.reuse, P0 ;  /* 0x0000001e1f00720c */ /* 0x080fe20000726670 */
[----:B------:R-:W0:Y:S01]  /*e490*/  SHFL.IDX PT, R28, R32, 0x2, 0x181f ;  /* 0x00581f00201c7f89 */ /* 0x000e2200000e0000 */
[-C--:B------:R-:W-:Y:S01]  /*e4a0*/  ISETP.GE.OR P2, PT, R3, R30.reuse, P0 ;  /* 0x0000001e0300720c */ /* 0x080fe20000746670 */
[----:B------:R-:W-:Y:S01]  /*e4b0*/  VIADD R31, R31, 0x90 ;  /* 0x000000901f1f7836 */ /* 0x000fe20000000000 */
[-C--:B------:R-:W-:Y:S01]  /*e4c0*/  ISETP.GE.OR P3, PT, R21, R30.reuse, P0 ;  /* 0x0000001e1500720c */ /* 0x080fe20000766670 */
[----:B------:R-:W0:Y:S03]  /*e4d0*/  SHFL.IDX PT, R34, R33, RZ, 0x181f ;  /* 0x00181fff21227589 */ /* 0x000e2600000e0000 */
[----:B------:R-:W-:Y:S01]  /*e4e0*/  ISETP.GE.OR P0, PT, R31, R30, P0 ;  /* 0x0000001e1f00720c */ /* 0x000fe20000706670 */
[----:B------:R-:W0:Y:S04]  /*e4f0*/  SHFL.IDX PT, R36, R33, 0x1, 0x181f ;  /* 0x00381f0021247f89 */ /* 0x000e2800000e0000 */
[----:B------:R-:W0:Y:S02]  /*e500*/  SHFL.IDX PT, R38, R33, 0x2, 0x181f ;  /* 0x00581f0021267f89 */ /* 0x000e2400000e0000 */
[----:B-1----:R-:W-:-:S02]  /*e510*/  @!P2 LEA R20, P5, R19, R20, 0x1 ;  /* 0x000000141314a211 */ /* 0x002fc400078a08ff */
[----:B------:R-:W1:Y:S01]  /*e520*/  SHFL.IDX PT, R32, R32, 0x3, 0x181f ;  /* 0x00781f0020207f89 */ /* 0x000e6200000e0000 */
[----:B0-----:R-:W-:-:S03]  /*e530*/  @!P1 LEA R2, P4, R19, R2, 0x1 ;  /* 0x0000000213029211 */ /* 0x001fc600078808ff */
[----:B------:R0:W0:Y:S01]  /*e540*/  SHFL.IDX PT, R0, R33, 0x3, 0x181f ;  /* 0x00781f0021007f89 */ /* 0x00002200000e0000 */
[C---:B------:R-:W-:Y:S02]  /*e550*/  @!P3 LEA R28, P6, R19.reuse, R28, 0x1 ;  /* 0x0000001c131cb211 */ /* 0x040fe400078c08ff */
[C-C-:B------:R-:W-:Y:S02]  /*e560*/  @!P1 LEA.HI.X R3, R19.reuse, R34, R35.reuse, 0x1, P4 ;  /* 0x0000002213039211 */ /* 0x140fe400020f0c23 */
[C-C-:B------:R-:W-:Y:S02]  /*e570*/  @!P2 LEA.HI.X R21, R19.reuse, R36, R35.reuse, 0x1, P5 ;  /* 0x000000241315a211 */ /* 0x140fe400028f0c23 */
[----:B------:R-:W-:Y:S01]  /*e580*/  @!P3 LEA.HI.X R29, R19, R38, R35, 0x1, P6 ;  /* 0x00000026131db211 */ /* 0x000fe200030f0c23 */
[----:B--2---:R2:W-:Y:S04]  /*e590*/  @!P1 ST.E.128 desc[UR54][R2.64], R4 ;  /* 0x0000000402009985 */ /* 0x0045e8000c101d36 */
[----:B---3--:R2:W-:Y:S04]  /*e5a0*/  @!P2 ST.E.128 desc[UR54][R20.64], R8 ;  /* 0x000000081400a985 */ /* 0x0085e8000c101d36 */
[----:B----4-:R2:W-:Y:S01]  /*e5b0*/  @!P3 ST.E.128 desc[UR54][R28.64], R12 ;  /* 0x0000000c1c00b985 */ /* 0x0105e2000c101d36 */
[----:B01----:R-:W-:Y:S05]  /*e5c0*/  @P0 BRA `(.L_x_14107) ;  /* 0x0000001000c00947 */ /* 0x003fea0003800000 */
[----:B--2---:R-:W-:-:S04]  /*e5d0*/  LEA R2, P0, R19, R32, 0x1 ;  /* 0x0000002013027211 */ /* 0x004fc800078008ff */
[----:B------:R-:W-:-:S05]  /*e5e0*/  LEA.HI.X R3, R19, R0, R35, 0x1, P0 ;  /* 0x0000000013037211 */ /* 0x000fca00000f0c23 */
[----:B-----5:R3:W-:Y:S01]  /*e5f0*/  ST.E.128 desc[UR54][R2.64], R24 ;  /* 0x0000001802007985 */ /* 0x0207e2000c101d36 */
[----:B------:R-:W-:Y:S05]  /*e600*/  BRA `(.L_x_14107) ;  /* 0x0000001000b07947 */ /* 0x000fea0003800000 */
.L_x_14106:
[----:B------:R-:W-:Y:S01]  /*e610*/  ULDC.64 UR12, c[0x0][0xb08] ;  /* 0x0002c200000c7ab9 */ /* 0x000fe20000000a00 */
[----:B0-----:R-:W0:Y:S01]  /*e620*/  @P1 LDC R4, c[0x0][0xbec] ;  /* 0x0002fb00ff041b82 */ /* 0x001e220000000800 */
[----:B------:R-:W-:Y:S01]  /*e630*/  UIMAD UR9, UR14, UR12, URZ ;  /* 0x0000000c0e0972a4 */ /* 0x000fe2000f8e023f */
[----:B------:R-:W-:Y:S01]  /*e640*/  IMAD.MOV.U32 R7, RZ, RZ, R13 ;  /* 0x000000ffff077224 */ /* 0x000fe200078e000d */
[----:B------:R-:W-:Y:S01]  /*e650*/  UIMAD.WIDE.U32 UR10, UR4, UR12, URZ ;  /* 0x0000000c040a72a5 */ /* 0x000fe2000f8e003f */
[----:B------:R-:W-:Y:S01]  /*e660*/  BSSY B1, `(.L_x_14108) ;  /* 0x0000055000017945 */ /* 0x000fe20003800000 */
[----:B------:R-:W-:Y:S01]  /*e670*/  UIMAD UR9, UR4, UR13, UR9 ;  /* 0x0000000d040972a4 */ /* 0x000fe2000f8e0209 */
[----:B------:R-:W-:Y:S01]  /*e680*/  SHF.R.S32.HI R20, RZ, 0x1f, R22 ;  /* 0x0000001fff147819 */ /* 0x000fe20000011416 */
        /* <DEDUP_REMOVED lines=15> */
[----:B0-----:R-:W-:Y:S02]  /*e780*/  @P1 IMAD.HI.U32 R4, R13, R4, RZ ;  /* 0x000000040d041227 */ /* 0x001fe400078e00ff */
[----:B------:R-:W-:-:S02]  /*e790*/  UIMAD UR4, UR8, UR13, UR4 ;  /* 0x0000000d080472a4 */ /* 0x000fc4000f8e0204 */
        /* <DEDUP_REMOVED lines=38> */
[C---:B0-----:R-:W-:Y:S02]  /*ea00*/  @!P3 LEA R6, P5, R157.reuse, R21, 0x2 ;  /* 0x000000159d06b211 */ /* 0x041fe400078a10ff */
[-C--:B--2---:R-:W-:Y:S02]  /*ea10*/  @!P2 LEA.HI.X R5, R16, R15.reuse, R30, 0x2, P4 ;  /* 0x0000000f1005a211 */ /* 0x084fe400020f141e */
[----:B------:R-:W-:Y:S02]  /*ea20*/  @!P3 LEA.HI.X R7, R157, R15, R29, 0x2, P5 ;  /* 0x0000000f9d07b211 */ /* 0x000fe400028f141d */
[----:B------:R-:W-:Y:S01]  /*ea30*/  @!P6 LEA R8, P4, R156, R21, 0x2 ;  /* 0x000000159c08e211 */ /* 0x000fe200078810ff */
[----:B------:R0:W-:Y:S01]  /*ea40*/  @!P2 ST.E.64 desc[UR54][R4.64], R2 ;  /* 0x000000020400a985 */ /* 0x0001e2000c101b36 */
[----:B------:R-:W-:-:S02]  /*ea50*/  ISETP.GE.AND P2, PT, R154, UR4, PT ;  /* 0x000000049a007c0c */ /* 0x000fc4000bf46270 */
[----:B------:R-:W-:Y:S01]  /*ea60*/  @!P6 LEA.HI.X R9, R156, R15, R28, 0x2, P4 ;  /* 0x0000000f9c09e211 */ /* 0x000fe200020f141c */
[----:B------:R1:W-:Y:S01]  /*ea70*/  @!P3 ST.E.64 desc[UR54][R6.64], R92 ;  /* 0x0000005c0600b985 */ /* 0x0003e2000c101b36 */
[----:B------:R-:W-:Y:S02]  /*ea80*/  ISETP.GE.AND P3, PT, R153, UR4, PT ;  /* 0x0000000499007c0c */ /* 0x000fe4000bf66270 */
[C---:B------:R-:W-:Y:S01]  /*ea90*/  @!P1 LEA R10, P5, R155.reuse, R21, 0x2 ;  /* 0x000000159b0a9211 */ /* 0x040fe200078a10ff */
[----:B------:R3:W-:Y:S01]  /*eaa0*/  @!P6 ST.E.64 desc[UR54][R8.64], R96 ;  /* 0x000000600800e985 */ /* 0x0007e2000c101b36 */
[----:B------:R-:W-:Y:S02]  /*eab0*/  ISETP.GE.AND P4, PT, R152, UR4, PT ;  /* 0x0000000498007c0c */ /* 0x000fe4000bf86270 */
[----:B------:R-:W-:Y:S02]  /*eac0*/  ISETP.GE.AND P6, PT, R22, UR4, PT ;  /* 0x0000000416007c0c */ /* 0x000fe4000bfc6270 */
[----:B------:R-:W-:-:S02]  /*ead0*/  @!P1 LEA.HI.X R11, R155, R15, R27, 0x2, P5 ;  /* 0x0000000f9b0b9211 */ /* 0x000fc400028f141b */
[----:B------:R-:W-:-:S03]  /*eae0*/  @!P2 LEA R12, P5, R154, R21, 0x2 ;  /* 0x000000159a0ca211 */ /* 0x000fc600078a10ff */
[----:B------:R3:W-:Y:S01]  /*eaf0*/  @!P1 ST.E.64 desc[UR54][R10.64], R100 ;  /* 0x000000640a009985 */ /* 0x0007e2000c101b36 */
[C---:B0-----:R-:W-:Y:S02]  /*eb00*/  @!P3 LEA R2, P1, R153.reuse, R21, 0x2 ;  /* 0x000000159902b211 */ /* 0x041fe400078210ff */
[----:B------:R-:W-:Y:S02]  /*eb10*/  @!P2 LEA.HI.X R13, R154, R15, R26, 0x2, P5 ;  /* 0x0000000f9a0da211 */ /* 0x000fe400028f141a */
[----:B------:R-:W-:Y:S02]  /*eb20*/  @!P4 LEA R4, P5, R152, R21, 0x2 ;  /* 0x000000159804c211 */ /* 0x000fe400078a10ff */
[----:B------:R-:W-:Y:S01]  /*eb30*/  @!P3 LEA.HI.X R3, R153, R15, R25, 0x2, P1 ;  /* 0x0000000f9903b211 */ /* 0x000fe200008f1419 */
[----:B------:R3:W-:Y:S01]  /*eb40*/  @!P2 ST.E.64 desc[UR54][R12.64], R104 ;  /* 0x000000680c00a985 */ /* 0x0007e2000c101b36 */
[----:B-1----:R-:W-:Y:S02]  /*eb50*/  @!P6 LEA R6, P1, R22, R21, 0x2 ;  /* 0x000000151606e211 */ /* 0x002fe400078210ff */
[-C--:B------:R-:W-:Y:S01]  /*eb60*/  @!P4 LEA.HI.X R5, R152, R15.reuse, R24, 0x2, P5 ;  /* 0x0000000f9805c211 */ /* 0x080fe200028f1418 */
[----:B------:R3:W-:Y:S01]  /*eb70*/  @!P3 ST.E.64 desc[UR54][R2.64], R108 ;  /* 0x0000006c0200b985 */ /* 0x0007e2000c101b36 */
[----:B------:R-:W-:-:S03]  /*eb80*/  @!P6 LEA.HI.X R7, R22, R15, R20, 0x2, P1 ;  /* 0x0000000f1607e211 */ /* 0x000fc600008f1414 */
[----:B------:R3:W-:Y:S04]  /*eb90*/  @!P4 ST.E.64 desc[UR54][R4.64], R112 ;  /* 0x000000700400c985 */ /* 0x0007e8000c101b36 */
[----:B------:R3:W-:Y:S02]  /*eba0*/  @!P6 ST.E.64 desc[UR54][R6.64], R116 ;  /* 0x000000740600e985 */ /* 0x0007e4000c101b36 */
.L_x_14109:
[----:B------:R-:W-:Y:S05]  /*ebb0*/  BSYNC B1 ;  /* 0x0000000000017941 */ /* 0x000fea0003800000 */
.L_x_14108:
[----:B--2---:R4:W2:Y:S04]  /*ebc0*/  SHFL.IDX PT, R15, R14, 0x1, 0x1c1f ;  /* 0x003c1f000e0f7f89 */ /* 0x0048a800000e0000 */
[----:B-1----:R4:W1:Y:S01]  /*ebd0*/  SHFL.IDX PT, R21, R0, 0x1, 0x1c1f ;  /* 0x003c1f0000157f89 */ /* 0x00286200000e0000 */
[----:B------:R-:W-:Y:S05]  /*ebe0*/  @P0 BRA `(.L_x_14107) ;  /* 0x0000000c00380947 */ /* 0x000fea0003800000 */
[----:B------:R-:W-:Y:S02]  /*ebf0*/  ULDC UR4, c[0x0][0xac8] ;  /* 0x0002b20000047ab9 */ /* 0x000fe40000000800 */
[----:B------:R-:W-:Y:S02]  /*ec00*/  ISETP.GE.AND P1, PT, R16, UR4, PT ;  /* 0x0000000410007c0c */ /* 0x000fe4000bf26270 */
[----:B------:R-:W-:Y:S02]  /*ec10*/  ISETP.GE.AND P5, PT, R157, UR4, PT ;  /* 0x000000049d007c0c */ /* 0x000fe4000bfa6270 */
[----:B------:R-:W-:Y:S02]  /*ec20*/  ISETP.GE.AND P3, PT, R156, UR4, PT ;  /* 0x000000049c007c0c */ /* 0x000fe4000bf66270 */
[----:B------:R-:W-:-:S07]  /*ec30*/  ISETP.GE.AND P2, PT, R155, UR4, PT ;  /* 0x000000049b007c0c */ /* 0x000fce000bf46270 */
[CC--:B-1-3--:R-:W-:Y:S02]  /*ec40*/  @!P1 LEA R2, P0, R16.reuse, R21.reuse, 0x2 ;  /* 0x0000001510029211 */ /* 0x0cafe400078010ff */
[----:B------:R-:W-:Y:S02]  /*ec50*/  @!P5 LEA R4, P4, R157, R21, 0x2 ;  /* 0x000000159d04d211 */ /* 0x000fe400078810ff */
[-C--:B--2---:R-:W-:Y:S02]  /*ec60*/  @!P1 LEA.HI.X R3, R16, R15.reuse, R30, 0x2, P0 ;  /* 0x0000000f10039211 */ /* 0x084fe400000f141e */
[----:B------:R-:W-:Y:S02]  /*ec70*/  ISETP.GE.AND P0, PT, R153, UR4, PT ;  /* 0x0000000499007c0c */ /* 0x000fe4000bf06270 */
[----:B------:R-:W-:Y:S01]  /*ec80*/  @!P5 LEA.HI.X R5, R157, R15, R29, 0x2, P4 ;  /* 0x0000000f9d05d211 */ /* 0x000fe200020f141d */
[----:B------:R1:W-:Y:S01]  /*ec90*/  @!P1 ST.E.64 desc[UR54][R2.64], R90 ;  /* 0x0000005a02009985 */ /* 0x0003e2000c101b36 */
[----:B------:R-:W-:-:S02]  /*eca0*/  ISETP.GE.AND P1, PT, R154, UR4, PT ;  /* 0x000000049a007c0c */ /* 0x000fc4000bf26270 */
[----:B------:R-:W-:Y:S01]  /*ecb0*/  ISETP.GE.AND P4, PT, R152, UR4, PT ;  /* 0x0000000498007c0c */ /* 0x000fe2000bf86270 */
[----:B------:R2:W-:Y:S01]  /*ecc0*/  @!P5 ST.E.64 desc[UR54][R4.64], R94 ;  /* 0x0000005e0400d985 */ /* 0x0005e2000c101b36 */
[CC--:B0-----:R-:W-:Y:S02]  /*ecd0*/  @!P3 LEA R6, P6, R156.reuse, R21.reuse, 0x2 ;  /* 0x000000159c06b211 */ /* 0x0c1fe400078c10ff */
[C---:B------:R-:W-:Y:S02]  /*ece0*/  @!P2 LEA R8, P5, R155.reuse, R21, 0x2 ;  /* 0x000000159b08a211 */ /* 0x040fe400078a10ff */
[-C--:B------:R-:W-:Y:S02]  /*ecf0*/  @!P3 LEA.HI.X R7, R156, R15.reuse, R28, 0x2, P6 ;  /* 0x0000000f9c07b211 */ /* 0x080fe400030f141c */
[----:B------:R-:W-:-:S03]  /*ed00*/  @!P2 LEA.HI.X R9, R155, R15, R27, 0x2, P5 ;  /* 0x0000000f9b09a211 */ /* 0x000fc600028f141b */
[----:B------:R2:W-:Y:S01]  /*ed10*/  @!P3 ST.E.64 desc[UR54][R6.64], R98 ;  /* 0x000000620600b985 */ /* 0x0005e2000c101b36 */
[-C--:B-1----:R-:W-:Y:S02]  /*ed20*/  @!P1 LEA R2, P6, R154, R21.reuse, 0x2 ;  /* 0x000000159a029211 */ /* 0x082fe400078c10ff */
[CC--:B------:R-:W-:Y:S01]  /*ed30*/  @!P0 LEA R10, P3, R153.reuse, R21.reuse, 0x2 ;  /* 0x00000015990a8211 */ /* 0x0c0fe200078610ff */
[----:B------:R2:W-:Y:S01]  /*ed40*/  @!P2 ST.E.64 desc[UR54][R8.64], R102 ;  /* 0x000000660800a985 */ /* 0x0005e2000c101b36 */
[----:B------:R-:W-:Y:S02]  /*ed50*/  @!P4 LEA R12, P5, R152, R21, 0x2 ;  /* 0x00000015980cc211 */ /* 0x000fe400078a10ff */
        /* <DEDUP_REMOVED lines=12> */
.L_x_14104:
        /* <DEDUP_REMOVED lines=32> */
.L_x_14110:
[----:B------:R-:W-:Y:S01]  /*f020*/  USHF.R.S32.HI UR13, URZ, 0x1f, UR38 ;  /* 0x0000001f3f0d7899 */ /* 0x000fe20008011426 */
[----:B------:R-:W-:Y:S01]  /*f030*/  BSSY B1, `(.L_x_14111) ;  /* 0x0000039000017945 */ /* 0x000fe20003800000 */
[----:B------:R-:W-:Y:S02]  /*f040*/  USHF.R.S32.HI UR21, URZ, 0x1f, UR4 ;  /* 0x0000001f3f157899 */ /* 0x000fe40008011404 */
        /* <DEDUP_REMOVED lines=55> */
.L_x_14112:
[----:B------:R-:W-:Y:S05]  /*f3c0*/  BSYNC B1 ;  /* 0x0000000000017941 */ /* 0x000fea0003800000 */
.L_x_14111:
[----:B------:R-:W-:-:S06]  /*f3d0*/  UISETP.GT.AND UP0, UPT, UR46, 0x1, UPT ;  /* 0x000000012e00788c */ /* 0x000fcc000bf04270 */
[----:B------:R-:W-:-:S13]  /*f3e0*/  PLOP3.LUT P0, PT, PT, PT, UP0, 0x80, 0x0 ;  /* 0x000000000000781c */ /* 0x000fda0003f0f008 */
[----:B------:R-:W-:Y:S05]  /*f3f0*/  @P0 BRA `(.L_x_14107) ;  /* 0x0000000400340947 */ /* 0x000fea0003800000 */
[----:B------:R-:W1:Y:S01]  /*f400*/  LDC R11, c[0x0][0xbe8] ;  /* 0x0002fa00ff0b7b82 */ /* 0x000e620000000800 */
[----:B------:R-:W-:Y:S01]  /*f410*/  SHF.R.S32.HI R6, RZ, 0x1f, R8 ;  /* 0x0000001fff067819 */ /* 0x000fe20000011408 */
[----:B------:R-:W-:Y:S01]  /*f420*/  ULDC.64 UR14, c[0x0][0xaa0] ;  /* 0x0002a800000e7ab9 */ /* 0x000fe20000000a00 */
[----:B------:R-:W-:Y:S01]  /*f430*/  SHF.R.S32.HI R13, RZ, 0x1f, R19 ;  /* 0x0000001fff0d7819 */ /* 0x000fe20000011413 */
[----:B------:R-:W-:Y:S01]  /*f440*/  UIMAD UR10, UR21, UR14, URZ ;  /* 0x0000000e150a72a4 */ /* 0x000fe2000f8e023f */
[----:B------:R-:W-:Y:S01]  /*f450*/  LEA.HI R6, R6, R8, RZ, 0x3 ;  /* 0x0000000806067211 */ /* 0x000fe200078f18ff */
[----:B------:R-:W-:Y:S02]  /*f460*/  UIMAD.WIDE.U32 UR8, UR4, UR14, URZ ;  /* 0x0000000e040872a5 */ /* 0x000fe4000f8e003f */
[----:B------:R-:W-:Y:S01]  /*f470*/  UIMAD UR10, UR4, UR15, UR10 ;  /* 0x0000000f040a72a4 */ /* 0x000fe2000f8e020a */
[----:B------:R-:W-:-:S03]  /*f480*/  SHF.R.S32.HI R6, RZ, 0x3, R6 ;  /* 0x00000003ff067819 */ /* 0x000fc60000011406 */
[----:B------:R-:W-:Y:S02]  /*f490*/  UIADD3 UR9, UR9, UR10, URZ ;  /* 0x0000000a09097290 */ /* 0x000fe4000fffe03f */
[----:B------:R-:W-:Y:S01]  /*f4a0*/  IMAD R2, R18, 0x30, R6 ;  /* 0x0000003012027824 */ /* 0x000fe200078e0206 */
[----:B------:R-:W-:Y:S01]  /*f4b0*/  ULDC.64 UR10, c[0x0][0xae8] ;  /* 0x0002ba00000a7ab9 */ /* 0x000fe20000000a00 */
[----:B------:R-:W-:Y:S01]  /*f4c0*/  VIADD R30, R6, UR39 ;  /* 0x00000027061e7c36 */ /* 0x000fe20008000000 */
[----:B------:R-:W-:Y:S01]  /*f4d0*/  UIMAD.WIDE.U32 UR8, UR37, UR10, UR8 ;  /* 0x0000000a250872a5 */ /* 0x000fe2000f8e0008 */
[----:B0-----:R-:W-:-:S03]  /*f4e0*/  VIADD R4, R2, UR39 ;  /* 0x0000002702047c36 */ /* 0x001fc60008000000 */
[----:B------:R-:W-:Y:S01]  /*f4f0*/  UIMAD UR9, UR37, UR11, UR9 ;  /* 0x0000000b250972a4 */ /* 0x000fe2000f8e0209 */
[----:B------:R-:W-:Y:S01]  /*f500*/  IMAD.MOV.U32 R5, RZ, RZ, R4 ;  /* 0x000000ffff057224 */ /* 0x000fe200078e0004 */
[----:B-1----:R-:W-:Y:S01]  /*f510*/  ISETP.NE.AND P0, PT, R11, 0x1, PT ;  /* 0x000000010b00780c */ /* 0x002fe20003f05270 */
[----:B------:R-:W-:Y:S02]  /*f520*/  ULDC.64 UR10, c[0x0][0xaf0] ;  /* 0x0002bc00000a7ab9 */ /* 0x000fe40000000a00 */
[----:B------:R-:W-:-:S04]  /*f530*/  UIMAD UR13, UR13, UR10, URZ ;  /* 0x0000000a0d0d72a4 */ /* 0x000fc8000f8e023f */
[----:B------:R-:W-:Y:S02]  /*f540*/  UIMAD UR4, UR12, UR11, UR13 ;  /* 0x0000000b0c0472a4 */ /* 0x000fe4000f8e020d */
[----:B------:R-:W-:-:S03]  /*f550*/  UIMAD.WIDE.U32 UR12, UR12, UR10, UR8 ;  /* 0x0000000a0c0c72a5 */ /* 0x000fc6000f8e0008 */
[----:B------:R-:W-:Y:S01]  /*f560*/  ULDC.64 UR8, c[0x0][0xae0] ;  /* 0x0002b80000087ab9 */ /* 0x000fe20000000a00 */
[----:B------:R-:W0:Y:S01]  /*f570*/  @P0 LDC R3, c[0x0][0xbec] ;  /* 0x0002fb00ff030b82 */ /* 0x000e220000000800 */
[----:B------:R-:W-:-:S07]  /*f580*/  UIADD3 UR4, UR13, UR4, URZ ;  /* 0x000000040d047290 */ /* 0x000fce000fffe03f */
[----:B------:R-:W1:Y:S01]  /*f590*/  @P0 LDC R7, c[0x0][0xbf0] ;  /* 0x0002fc00ff070b82 */ /* 0x000e620000000800 */
[----:B0-----:R-:W-:-:S04]  /*f5a0*/  @P0 IMAD.HI.U32 R2, R4, R3, RZ ;  /* 0x0000000304020227 */ /* 0x001fc800078e00ff */
[----:B------:R-:W-:Y:S02]  /*f5b0*/  IMAD.U32 R3, RZ, RZ, UR13 ;  /* 0x0000000dff037e24 */ /* 0x000fe4000f8e00ff */
[----:B------:R-:W-:Y:S01]  /*f5c0*/  IMAD.U32 R3, RZ, RZ, UR4 ;  /* 0x00000004ff037e24 */ /* 0x000fe2000f8e00ff */
[----:B------:R-:W-:Y:S01]  /*f5d0*/  ULDC UR4, c[0x0][0xac8] ;  /* 0x0002b20000047ab9 */ /* 0x000fe20000000800 */
        /* <DEDUP_REMOVED lines=15> */
[----:B------:R-:W-:Y:S01]  /*f6d0*/  IMAD.IADD R3, R3, 0x1, R5 ;  /* 0x0000000103037824 */ /* 0x000fe200078e0205 */
[----:B------:R-:W-:Y:S01]  /*f6e0*/  LEA R4, P0, R2, UR8, 0x1 ;  /* 0x0000000802047c11 */ /* 0x000fe2000f8008ff */
[----:B-----5:R-:W-:Y:S02]  /*f6f0*/  IMAD R11, R0, R11, RZ ;  /* 0x0000000b000b7224 */ /* 0x020fe400078e02ff */
[----:B------:R-:W-:Y:S01]  /*f700*/  VIADD R0, R30, 0x30 ;  /* 0x000000301e007836 */ /* 0x000fe20000000000 */
[----:B------:R-:W-:Y:S01]  /*f710*/  LEA.HI.X R8, R2, UR9, R3, 0x1, P0 ;  /* 0x0000000902087c11 */ /* 0x000fe200080f0c03 */
[----:B------:R-:W0:Y:S01]  /*f720*/  SHFL.IDX PT, R6, R4, RZ, 0x181f ;  /* 0x00181fff04067589 */ /* 0x000e2200000e0000 */
[----:B------:R-:W-:Y:S01]  /*f730*/  ISETP.GE.AND P0, PT, R19, UR4, PT ;  /* 0x0000000413007c0c */ /* 0x000fe2000bf06270 */
[C---:B------:R-:W-:Y:S02]  /*f740*/  VIADD R2, R30.reuse, 0x60 ;  /* 0x000000601e027836 */ /* 0x040fe40000000000 */
[----:B------:R-:W1:Y:S01]  /*f750*/  SHFL.IDX PT, R14, R4, 0x1, 0x181f ;  /* 0x00381f00040e7f89 */ /* 0x000e6200000e0000 */
[CC--:B------:R-:W-:Y:S01]  /*f760*/  ISETP.GE.OR P3, PT, R30.reuse, R11.reuse, P0 ;  /* 0x0000000b1e00720c */ /* 0x0c0fe20000766670 */
[----:B------:R-:W-:Y:S01]  /*f770*/  VIADD R3, R30, 0x90 ;  /* 0x000000901e037836 */ /* 0x000fe20000000000 */
[-C--:B------:R-:W-:Y:S01]  /*f780*/  ISETP.GE.OR P2, PT, R0, R11.reuse, P0 ;  /* 0x0000000b0000720c */ /* 0x080fe20000746670 */
[----:B------:R-:W2:Y:S01]  /*f790*/  SHFL.IDX PT, R24, R4, 0x2, 0x181f ;  /* 0x00581f0004187f89 */ /* 0x000ea200000e0000 */
[----:B------:R-:W-:-:S02]  /*f7a0*/  ISETP.GE.OR P1, PT, R2, R11, P0 ;  /* 0x0000000b0200720c */ /* 0x000fc40000726670 */
[----:B------:R-:W-:Y:S01]  /*f7b0*/  ISETP.GE.OR P0, PT, R3, R11, P0 ;  /* 0x0000000b0300720c */ /* 0x000fe20000706670 */
[----:B------:R-:W3:Y:S04]  /*f7c0*/  SHFL.IDX PT, R10, R8, RZ, 0x181f ;  /* 0x00181fff080a7589 */ /* 0x000ee800000e0000 */
[----:B------:R1:W4:Y:S04]  /*f7d0*/  SHFL.IDX PT, R28, R4, 0x3, 0x181f ;  /* 0x00781f00041c7f89 */ /* 0x00032800000e0000 */
[----:B------:R-:W4:Y:S04]  /*f7e0*/  SHFL.IDX PT, R12, R8, 0x1, 0x181f ;  /* 0x00381f00080c7f89 */ /* 0x000f2800000e0000 */
[----:B------:R-:W4:Y:S01]  /*f7f0*/  SHFL.IDX PT, R20, R8, 0x2, 0x181f ;  /* 0x00581f0008147f89 */ /* 0x000f2200000e0000 */
[----:B0-----:R-:W-:-:S03]  /*f800*/  @!P3 LEA R2, P6, R19, R6, 0x1 ;  /* 0x000000061302b211 */ /* 0x001fc600078c08ff */
[----:B------:R4:W0:Y:S01]  /*f810*/  SHFL.IDX PT, R26, R8, 0x3, 0x181f ;  /* 0x00781f00081a7f89 */ /* 0x00082200000e0000 */
[C---:B-1----:R-:W-:Y:S02]  /*f820*/  @!P2 LEA R4, P5, R19.reuse, R14, 0x1 ;  /* 0x0000000e1304a211 */ /* 0x042fe400078a08ff */
[C---:B--2---:R-:W-:Y:S02]  /*f830*/  @!P1 LEA R6, P4, R19.reuse, R24, 0x1 ;  /* 0x0000001813069211 */ /* 0x044fe400078808ff */
[C---:B---3--:R-:W-:Y:S02]  /*f840*/  @!P3 LEA.HI.X R3, R19.reuse, R10, R13, 0x1, P6 ;  /* 0x0000000a1303b211 */ /* 0x048fe400030f0c0d */
[----:B----4-:R-:W-:-:S03]  /*f850*/  @!P0 LEA R8, P6, R19, R28, 0x1 ;  /* 0x0000001c13088211 */ /* 0x010fc600078c08ff */
[----:B------:R1:W-:Y:S01]  /*f860*/  @!P3 ST.E.128 desc[UR54][R2.64], RZ ;  /* 0x000000ff0200b985 */ /* 0x0003e2000c101d36 */
[C-C-:B------:R-:W-:Y:S02]  /*f870*/  @!P2 LEA.HI.X R5, R19.reuse, R12, R13.reuse, 0x1, P5 ;  /* 0x0000000c1305a211 */ /* 0x140fe400028f0c0d */
[----:B------:R-:W-:-:S03]  /*f880*/  @!P1 LEA.HI.X R7, R19, R20, R13, 0x1, P4 ;  /* 0x0000001413079211 */ /* 0x000fc600020f0c0d */
[----:B------:R1:W-:Y:S01]  /*f890*/  @!P2 ST.E.128 desc[UR54][R4.64], RZ ;  /* 0x000000ff0400a985 */ /* 0x0003e2000c101d36 */
[----:B0-----:R-:W-:-:S03]  /*f8a0*/  @!P0 LEA.HI.X R9, R19, R26, R13, 0x1, P6 ;  /* 0x0000001a13098211 */ /* 0x001fc600030f0c0d */
[----:B------:R1:W-:Y:S04]  /*f8b0*/  @!P1 ST.E.128 desc[UR54][R6.64], RZ ;  /* 0x000000ff06009985 */ /* 0x0003e8000c101d36 */
[----:B------:R1:W-:Y:S02]  /*f8c0*/  @!P0 ST.E.128 desc[UR54][R8.64], RZ ;  /* 0x000000ff08008985 */ /* 0x0003e4000c101d36 */
.L_x_14107:
[----:B------:R-:W-:Y:S05]  /*f8d0*/  BSYNC B0 ;  /* 0x0000000000007941 */ /* 0x000fea0003800000 */
.L_x_14103:
[----:B------:R-:W-:Y:S02]  /*f8e0*/  ULDC UR4, c[0x0][0xc3c] ;  /* 0x00030f0000047ab9 */ /* 0x000fe40000000800 */
[----:B------:R-:W-:-:S06]  /*f8f0*/  UISETP.GE.AND UP0, UPT, UR7, UR4, UPT ;  /* 0x000000040700728c */ /* 0x000fcc000bf06270 */
[----:B------:R-:W-:-:S13]  /*f900*/  PLOP3.LUT P0, PT, PT, PT, UP0, 0x80, 0x0 ;  /* 0x000000000000781c */ /* 0x000fda0003f0f008 */
[----:B------:R-:W-:Y:S05]  /*f910*/  @!P0 BRA `(.L_x_14113) ;  /* 0xffffff1400488947 */ /* 0x000fea000383ffff */
[----:B------:R-:W-:Y:S05]  /*f920*/  EXIT ;  /* 0x000000000000794d */ /* 0x000fea0003800000 */
.L_x_14012:
        /* <DEDUP_REMOVED lines=16> */
.L_x_14114:
        /* <DEDUP_REMOVED lines=44> */
.L_x_14118:
        /* <DEDUP_REMOVED lines=34> */
.L_x_14116:
        /* <DEDUP_REMOVED lines=13> */
.L_x_14119:
        /* <DEDUP_REMOVED lines=62> */
.L_x_14120:
        /* <DEDUP_REMOVED lines=61> */
.L_x_14121:
[----:B------:R-:W-:-:S05]  /*10790*/  LOP3.LUT R17, RZ, R2, RZ, 0x33, !PT ;  /* 0x00000002ff117212 */ /* 0x000fca00078e33ff */
[----:B------:R-:W-:Y:S01]  /*107a0*/  IMAD.IADD R17, R6, 0x1, R17 ;  /* 0x0000000106117824 */ /* 0x000fe200078e0211 */
[----:B------:R-:W-:Y:S06]  /*107b0*/  BRA `(.L_x_14122) ;  /* 0x0000000000147947 */ /* 0x000fec0003800000 */
.L_x_14117:
[----:B------:R-:W-:Y:S01]  /*107c0*/  ULDC UR4, c[0x0][0xc3c] ;  /* 0x00030f0000047ab9 */ /* 0x000fe20000000800 */
[----:B------:R-:W-:Y:S02]  /*107d0*/  IMAD.MOV.U32 R17, RZ, RZ, RZ ;  /* 0x000000ffff117224 */ /* 0x000fe400078e00ff */
[----:B------:R-:W-:Y:S02]  /*107e0*/  IMAD.U32 R16, RZ, RZ, UR6 ;  /* 0x00000006ff107e24 */ /* 0x000fe4000f8e00ff */
[----:B------:R-:W-:Y:S02]  /*107f0*/  IMAD.MOV.U32 R18, RZ, RZ, RZ ;  /* 0x000000ffff127224 */ /* 0x000fe400078e00ff */
[----:B------:R-:W-:-:S07]  /*10800*/  IMAD.U32 R19, RZ, RZ, UR4 ;  /* 0x00000004ff137e24 */ /* 0x000fce000f8e00ff */
.L_x_14122:
[----:B------:R-:W-:-:S13]  /*10810*/  ISETP.NE.AND P0, PT, R0, RZ, PT ;  /* 0x000000ff0000720c */ /* 0x000fda0003f05270 */
[----:B------:R-:W0:Y:S01]  /*10820*/  @!P0 S2R R3, SR_CgaCtaId ;  /* 0x0000000000038919 */ /* 0x000e220000008800 */
[----:B------:R-:W-:-:S04]  /*10830*/  @!P0 MOV R0, 0x400 ;  /* 0x0000040000008802 */ /* 0x000fc80000000f00 */
[----:B0-----:R-:W-:-:S05]  /*10840*/  @!P0 LEA R0, R3, R0, 0x18 ;  /* 0x0000000003008211 */ /* 0x001fca00078ec0ff */
[----:B------:R0:W-:Y:S01]  /*10850*/  @!P0 STS.128 [R0+0x168d0], R16 ;  /* 0x0168d01000008388 */ /* 0x0001e20000000c00 */
[----:B------:R-:W-:Y:S06]  /*10860*/  BAR.ARV 0x5, 0x200 ;  /* 0x0148000000007b1d */ /* 0x000fec0000002000 */
.L_x_14115:
        /* <DEDUP_REMOVED lines=19> */
[----:B------:R-:W-:Y:S01]  /*109a0*/  IMAD.SHL.U32 R2, R4, 0x10, RZ ;  /* 0x0000001004027824 */ /* 0x000fe200078e00ff */
[----:B------:R-:W-:Y:S02]  /*109b0*/  SHF.R.U32.HI R3, RZ, 0x3, R3 ;  /* 0x00000003ff037819 */ /* 0x000fe40000011603 */
[----:B0-----:R-:W-:Y:S02]  /*109c0*/  LOP3.LUT R0, R29, 0x1f8, RZ, 0xc0, !PT ;  /* 0x000001f81d007812 */ /* 0x001fe400078ec0ff */
[----:B------:R-:W-:Y:S02]  /*109d0*/  LOP3.LUT R2, R2, 0x70, RZ, 0xc0, !PT ;  /* 0x0000007002027812 */ /* 0x000fe400078ec0ff */
[----:B------:R-:W-:-:S02]  /*109e0*/  LOP3.LUT R0, R0, 0x38, R4, 0x78, !PT ;  /* 0x0000003800007812 */ /* 0x000fc400078e7804 */
[----:B------:R-:W-:Y:S02]  /*109f0*/  LOP3.LUT R2, R3, R2, RZ, 0xfc, !PT ;  /* 0x0000000203027212 */ /* 0x000fe400078efcff */
[----:B------:R-:W-:Y:S02]  /*10a00*/  LOP3.LUT R0, R0, 0x200, R29, 0xf8, !PT ;  /* 0x0000020000007812 */ /* 0x000fe400078ef81d */
[----:B------:R-:W-:-:S03]  /*10a10*/  LOP3.LUT R29, R29, 0x38, RZ, 0xc0, !PT ;  /* 0x000000381d1d7812 */ /* 0x000fc600078ec0ff */
[----:B------:R-:W-:-:S05]  /*10a20*/  IMAD R0, R0, 0x2, R22 ;  /* 0x0000000200007824 */ /* 0x000fca00078e0216 */
[----:B------:R3:W-:Y:S02]  /*10a30*/  STL [R1+0x1c], R0 ;  /* 0x00001c0001007387 */ /* 0x0007e40000100800 */
.L_x_14194:
        /* <DEDUP_REMOVED lines=8> */
[----:B------:R0:W2:Y:S01]  /*10ac0*/  @P0 LDG.E R24, desc[UR54][R2.64] ;  /* 0x0000003602180981 */ /* 0x0000a2000c1e1900 */
        /* <DEDUP_REMOVED lines=9> */
[----:B-1----:R-:W1:Y:S07]  /*10b60*/  @P1 LDC.64 R4, c[0x0][0xa18] ;  /* 0x00028600ff041b82 */ /* 0x002e6e0000000a00 */
[----:B------:R-:W-:Y:S01]  /*10b70*/  @P2 LOP3.LUT R23, R23, 0x10, RZ, 0xfc, !PT ;  /* 0x0000001017172812 */ /* 0x000fe200078efcff */
[----:B0-----:R-:W-:-:S05]  /*10b80*/  IMAD.WIDE R2, R19, 0x4, R2 ;  /* 0x0000000413027825 */ /* 0x001fca00078e0202 */
[----:B------:R-:W3:Y:S01]  /*10b90*/  @P2 LDG.E R0, desc[UR54][R2.64] ;  /* 0x0000003602002981 */ /* 0x000ee2000c1e1900 */
[----:B-1----:R-:W-:-:S06]  /*10ba0*/  @P1 IMAD.WIDE R4, R19, 0x4, R4 ;  /* 0x0000000413041825 */ /* 0x002fcc00078e0204 */
[----:B------:R-:W4:Y:S01]  /*10bb0*/  @P1 LDG.E R4, desc[UR54][R4.64] ;  /* 0x0000003604041981 */ /* 0x000f22000c1e1900 */
[----:B------:R-:W-:-:S03]  /*10bc0*/  UISETP.NE.U32.AND UP0, UPT, UR4, URZ, UPT ;  /* 0x0000003f0400728c */ /* 0x000fc6000bf05070 */
[----:B------:R-:W-:Y:S01]  /*10bd0*/  ULDC UR4, c[0x0][0x424] ;  /* 0x0001090000047ab9 */ /* 0x000fe20000000800 */
[----:B------:R-:W-:-:S03]  /*10be0*/  UISETP.NE.AND.EX UP0, UPT, UR5, URZ, UPT, UP0 ;  /* 0x0000003f0500728c */ /* 0x000fc6000bf05300 */
[----:B------:R-:W-:Y:S01]  /*10bf0*/  ULDC UR5, c[0x0][0x2f0] ;  /* 0x0000bc0000057ab9 */ /* 0x000fe20000000800 */
[----:B------:R-:W-:-:S04]  /*10c00*/  USEL UR4, UR4, 0x1, UP0 ;  /* 0x0000000104047887 */ /* 0x000fc80008000000 */
[----:B------:R-:W-:Y:S01]  /*10c10*/  UIMAD UR4, UR4, UR5, URZ ;  /* 0x00000005040472a4 */ /* 0x000fe2000f8e023f */
[----:B---3--:R0:W-:Y:S04]  /*10c20*/  STL [R1+0x20], R0 ;  /* 0x0000200001007387 */ /* 0x0081e80000100800 */
[----:B--2---:R1:W-:Y:S04]  /*10c30*/  STL [R1+0x14], R24 ;  /* 0x0000141801007387 */ /* 0x0043e80000100800 */
[----:B----4-:R1:W-:Y:S01]  /*10c40*/  @P1 STL [R1], R4 ;  /* 0x0000000401001387 */ /* 0x0103e20000100800 */
[----:B0-----:R-:W-:Y:S01]  /*10c50*/  IMAD.U32 R0, RZ, RZ, UR4 ;  /* 0x00000004ff007e24 */ /* 0x001fe2000f8e00ff */
[----:B------:R-:W-:Y:S06]  /*10c60*/  @P1 BRA `(.L_x_14124) ;  /* 0x0000000000201947 */ /* 0x000fec0003800000 */
[----:B------:R-:W-:Y:S02]  /*10c70*/  ULDC UR4, c[0x0][0x288] ;  /* 0x0000a20000047ab9 */ /* 0x000fe40000000800 */
[----:B-1----:R-:W-:-:S05]  /*10c80*/  IMAD.U32 R4, RZ, RZ, UR4 ;  /* 0x00000004ff047e24 */ /* 0x002fca000f8e00ff */
[----:B------:R0:W-:Y:S01]  /*10c90*/  STL [R1], R4 ;  /* 0x0000000401007387 */ /* 0x0001e20000100800 */
[----:B------:R-:W-:Y:S05]  /*10ca0*/  @!P2 BRA `(.L_x_14124) ;  /* 0x000000000010a947 */ /* 0x000fea0003800000 */
[----:B------:R-:W2:Y:S04]  /*10cb0*/  LDG.E R5, desc[UR54][R2.64] ;  /* 0x0000003602057981 */ /* 0x000ea8000c1e1900 */
[----:B0-----:R-:W2:Y:S02]  /*10cc0*/  LDG.E R4, desc[UR54][R2.64+0x4] ;  /* 0x0000043602047981 */ /* 0x001ea4000c1e1900 */
[----:B--2---:R-:W-:-:S05]  /*10cd0*/  IMAD.IADD R2, R4, 0x1, -R5 ;  /* 0x0000000104027824 */ /* 0x004fca00078e0a05 */
[----:B------:R2:W-:Y:S02]  /*10ce0*/  STL [R1], R2 ;  /* 0x0000000201007387 */ /* 0x0005e40000100800 */
.L_x_14124:
[----:B------:R-:W-:Y:S02]  /*10cf0*/  ULDC.64 UR4, c[0x0][0xa20] ;  /* 0x0002880000047ab9 */ /* 0x000fe40000000a00 */
[----:B------:R-:W-:-:S04]  /*10d00*/  ISETP.NE.U32.AND P0, PT, RZ, UR4, PT ;  /* 0x00000004ff007c0c */ /* 0x000fc8000bf05070 */
[----:B------:R-:W-:-:S13]  /*10d10*/  ISETP.NE.AND.EX P0, PT, RZ, UR5, PT, P0 ;  /* 0x00000005ff007c0c */ /* 0x000fda000bf05300 */
[----:B------:R-:W-:Y:S05]  /*10d20*/  @!P0 BRA `(.L_x_14125) ;  /* 0x0000000000108947 */ /* 0x000fea0003800000 */
[----:B--2---:R-:W2:Y:S02]  /*10d30*/  LDC.64 R2, c[0x0][0xa20] ;  /* 0x00028800ff027b82 */ /* 0x004ea40000000a00 */
[----:B--2---:R-:W-:-:S05]  /*10d40*/  IMAD.WIDE R2, R19, 0x4, R2 ;  /* 0x0000000413027825 */ /* 0x004fca00078e0202 */
[----:B------:R2:W5:Y:S01]  /*10d50*/  LDG.E R0, desc[UR54][R2.64] ;  /* 0x0000003602007981 */ /* 0x000562000c1e1900 */
[----:B------:R-:W-:Y:S05]  /*10d60*/  BRA `(.L_x_14126) ;  /* 0x0000000000247947 */ /* 0x000fea0003800000 */
.L_x_14125:
[----:B------:R-:W-:Y:S02]  /*10d70*/  ULDC.64 UR4, c[0x0][0xa08] ;  /* 0x0002820000047ab9 */ /* 0x000fe40000000a00 */
[----:B------:R-:W-:-:S04]  /*10d80*/  ISETP.NE.U32.AND P0, PT, RZ, UR4, PT ;  /* 0x00000004ff007c0c */ /* 0x000fc8000bf05070 */
[----:B------:R-:W-:-:S13]  /*10d90*/  ISETP.NE.AND.EX P0, PT, RZ, UR5, PT, P0 ;  /* 0x00000005ff007c0c */ /* 0x000fda000bf05300 */
[----:B------:R-:W-:Y:S05]  /*10da0*/  @!P0 BRA `(.L_x_14126) ;  /* 0x0000000000148947 */ /* 0x000fea0003800000 */
[----:B--2---:R-:W2:Y:S02]  /*10db0*/  LDC.64 R2, c[0x0][0xa08] ;  /* 0x00028200ff027b82 */ /* 0x004ea40000000a00 */
[----:B--2---:R-:W-:-:S05]  /*10dc0*/  IMAD.WIDE R2, R19, 0x4, R2 ;  /* 0x0000000413027825 */ /* 0x004fca00078e0202 */
[----:B------:R-:W2:Y:S04]  /*10dd0*/  LDG.E R0, desc[UR54][R2.64] ;  /* 0x0000003602007981 */ /* 0x000ea8000c1e1900 */
[----:B------:R-:W2:Y:S02]  /*10de0*/  LDG.E R5, desc[UR54][R2.64+0x4] ;  /* 0x0000043602057981 */ /* 0x000ea4000c1e1900 */
[----:B--2---:R-:W-:-:S07]  /*10df0*/  IMAD.IADD R0, R5, 0x1, -R0 ;  /* 0x0000000105007824 */ /* 0x004fce00078e0a00 */
.L_x_14126:
[----:B------:R-:W3:Y:S01]  /*10e00*/  LDL R9, [R1] ;  /* 0x0000000001097983 */ /* 0x000ee20000100800 */
[----:B--2---:R-:W2:Y:S01]  /*10e10*/  LDC R2, c[0x0][0x448] ;  /* 0x00011200ff027b82 */ /* 0x004ea20000000800 */
[----:B-----5:R-:W-:Y:S01]  /*10e20*/  IMAD.IADD R8, R0, 0x1, -R24 ;  /* 0x0000000100087824 */ /* 0x020fe200078e0a18 */
[----:B------:R-:W-:Y:S01]  /*10e30*/  LOP3.LUT R23, R23, 0xfffffff7, RZ, 0xc0, !PT ;  /* 0xfffffff717177812 */ /* 0x000fe200078ec0ff */
[----:B------:R-:W-:-:S03]  /*10e40*/  IMAD R27, R17, 0xc0, RZ ;  /* 0x000000c0111b7824 */ /* 0x000fc600078e02ff */
[----:B------:R4:W-:Y:S01]  /*10e50*/  STL [R1+0xc], R8 ;  /* 0x00000c0801007387 */ /* 0x0009e20000100800 */
[----:B------:R-:W-:Y:S01]  /*10e60*/  VIADD R7, R27, 0xbf ;  /* 0x000000bf1b077836 */ /* 0x000fe20000000000 */
[----:B--2---:R-:W-:Y:S02]  /*10e70*/  ISETP.NE.AND P2, PT, R2, 0x1, PT ;  /* 0x000000010200780c */ /* 0x004fe40003f45270 */
[----:B------:R-:W2:Y:S11]  /*10e80*/  LDC.64 R2, c[0x0][0x9e0] ;  /* 0x00027800ff027b82 */ /* 0x000eb60000000a00 */
[----:B------:R-:W4:Y:S01]  /*10e90*/  @P2 LDC R6, c[0x0][0x44c] ;  /* 0x00011300ff062b82 */ /* 0x000f220000000800 */
[----:B------:R-:W-:-:S07]  /*10ea0*/  @P2 LOP3.LUT R23, R23, 0x8, RZ, 0xfc, !PT ;  /* 0x0000000817172812 */ /* 0x000fce00078efcff */
[----:B01----:R-:W0:Y:S01]  /*10eb0*/  @P2 LDC R4, c[0x0][0x450] ;  /* 0x00011400ff042b82 */ /* 0x003e220000000800 */
[----:B--2---:R-:W-:Y:S01]  /*10ec0*/  ISETP.GE.AND P1, PT, R3, 0x1, PT ;  /* 0x000000010300780c */ /* 0x004fe20003f26270 */
[----:B----4-:R-:W-:-:S05]  /*10ed0*/  @P2 IMAD.HI.U32 R5, R7, R6, RZ ;  /* 0x0000000607052227 */ /* 0x010fca00078e00ff */
[----:B0-----:R-:W-:Y:S02]  /*10ee0*/  @P2 SHF.R.U32.HI R7, RZ, R4, R5 ;  /* 0x00000004ff072219 */ /* 0x001fe40000011605 */
[----:B---3--:R-:W-:-:S05]  /*10ef0*/  IADD3 R0, R8, 0x1, -R9 ;  /* 0x0000000108007810 */ /* 0x008fca0007ffe809 */
        /* <DEDUP_REMOVED lines=14> */
.L_x_14129:
[----:B------:R-:W-:-:S13]  /*10fe0*/  ISETP.NE.AND P0, PT, R3, 0x1, PT ;  /* 0x000000010300780c */ /* 0x000fda0003f05270 */
[----:B------:R-:W0:Y:S02]  /*10ff0*/  @P0 LDC.64 R4, c[0x0][0x9e8] ;  /* 0x00027a00ff040b82 */ /* 0x000e240000000a00 */
[----:B0-----:R-:W-:-:S05]  /*11000*/  @P0 IMAD.HI.U32 R4, R0, R4, RZ ;  /* 0x0000000400040227 */ /* 0x001fca00078e00ff */
[----:B------:R-:W-:-:S07]  /*11010*/  @P0 SHF.R.U32.HI R0, RZ, R5, R4 ;  /* 0x00000005ff000219 */ /* 0x000fce0000011604 */
.L_x_14130:
[----:B------:R-:W-:Y:S05]  /*11020*/  BSYNC B0 ;  /* 0x0000000000007941 */ /* 0x000fea0003800000 */
.L_x_14128:
[----:B------:R-:W-:-:S05]  /*11030*/  IMAD R5, R0, R3, R3 ;  /* 0x0000000300057224 */ /* 0x000fca00078e0203 */
[----:B------:R-:W-:-:S07]  /*11040*/  VIMNMX R2, R2, R5, PT ;  /* 0x0000000502027248 */ /* 0x000fce0003fe0100 */
.L_x_14127:
        /* <DEDUP_REMOVED lines=28> */
.L_x_14133:
[----:B------:R-:W-:-:S13]  /*11210*/  ISETP.NE.AND P0, PT, R3, 0x1, PT ;  /* 0x000000010300780c */ /* 0x000fda0003f05270 */
[----:B------:R-:W0:Y:S02]  /*11220*/  @P0 LDC.64 R4, c[0x0][0x9e8] ;  /* 0x00027a00ff040b82 */ /* 0x000e240000000a00 */
[----:B0-----:R-:W-:-:S05]  /*11230*/  @P0 IMAD.HI.U32 R4, R6, R4, RZ ;  /* 0x0000000406040227 */ /* 0x001fca00078e00ff */
[----:B------:R-:W-:-:S07]  /*11240*/  @P0 SHF.R.U32.HI R6, RZ, R5, R4 ;  /* 0x00000005ff060219 */ /* 0x000fce0000011604 */
.L_x_14134:
[----:B------:R-:W-:Y:S05]  /*11250*/  BSYNC B0 ;  /* 0x0000000000007941 */ /* 0x000fea0003800000 */
.L_x_14132:
[----:B------:R-:W-:-:S05]  /*11260*/  IMAD R3, R6, R3, RZ ;  /* 0x0000000306037224 */ /* 0x000fca00078e02ff */
[----:B------:R-:W-:-:S07]  /*11270*/  VIMNMX R2, R2, R3, !PT ;  /* 0x0000000302027248 */ /* 0x000fce0007fe0100 */
.L_x_14131:
        /* <DEDUP_REMOVED lines=43> */
.L_x_14136:
[----:B------:R-:W-:Y:S05]  /*11530*/  BSYNC B0 ;  /* 0x0000000000007941 */ /* 0x000fea0003800000 */
.L_x_14135:
        /* <DEDUP_REMOVED lines=24> */
.L_x_14138:
        /* <DEDUP_REMOVED lines=20> */
.L_x_14141:
[----:B------:R-:W-:Y:S05]  /*11800*/  BSYNC B6 ;  /* 0x0000000000067941 */ /* 0x000fea0003800000 */
.L_x_14140:
        /* <DEDUP_REMOVED lines=20> */
.L_x_14144:
        /* <DEDUP_REMOVED lines=15> */
.L_x_14143:
[----:B------:R-:W-:Y:S05]  /*11a40*/  BSYNC B6 ;  /* 0x0000000000067941 */ /* 0x000fea0003800000 */
.L_x_14142:
[----:B------:R-:W-:Y:S01]  /*11a50*/  ULDC.64 UR4, c[0x0][0x9f8] ;  /* 0x00027e0000047ab9 */ /* 0x000fe20000000a00 */
[----:B------:R-:W2:Y:S01]  /*11a60*/  LDL R17, [R1+0xc] ;  /* 0x00000c0001117983 */ /* 0x000ea20000100800 */
[----:B------:R-:W-:Y:S01]  /*11a70*/  ISETP.NE.U32.AND P0, PT, RZ, UR4, PT ;  /* 0x00000004ff007c0c */ /* 0x000fe2000bf05070 */
[----:B------:R-:W-:Y:S01]  /*11a80*/  IMAD.MOV.U32 R7, RZ, RZ, R19 ;  /* 0x000000ffff077224 */ /* 0x000fe200078e0013 */
[----:B------:R-:W0:Y:S02]  /*11a90*/  LDC R6, c[0x0][0x430] ;  /* 0x00010c00ff067b82 */ /* 0x000e240000000800 */
[----:B------:R-:W-:-:S13]  /*11aa0*/  ISETP.NE.AND.EX P0, PT, RZ, UR5, PT, P0 ;  /* 0x00000005ff007c0c */ /* 0x000fda000bf05300 */
[----:B------:R-:W1:Y:S02]  /*11ab0*/  @P0 LDC.64 R2, c[0x0][0x9f8] ;  /* 0x00027e00ff020b82 */ /* 0x000e640000000a00 */
[----:B-1----:R-:W-:-:S05]  /*11ac0*/  @P0 IMAD.WIDE R2, R19, 0x4, R2 ;  /* 0x0000000413020825 */ /* 0x002fca00078e0202 */
[----:B------:R1:W3:Y:S01]  /*11ad0*/  @P0 LDG.E R7, desc[UR54][R2.64] ;  /* 0x0000003602070981 */ /* 0x0002e2000c1e1900 */
[----:B0-----:R-:W-:Y:S01]  /*11ae0*/  ISETP.NE.AND P1, PT, R6, 0x1, PT ;  /* 0x000000010600780c */ /* 0x001fe20003f25270 */
[----:B------:R-:W-:Y:S01]  /*11af0*/  VIADD R26, R26, 0xffffffff ;  /* 0xffffffff1a1a7836 */ /* 0x000fe20000000000 */
[----:B------:R-:W-:Y:S01]  /*11b00*/  LOP3.LUT R23, R23, 0xfffffffb, RZ, 0xc0, !PT ;  /* 0xfffffffb17177812 */ /* 0x000fe200078ec0ff */
[----:B------:R-:W0:Y:S02]  /*11b10*/  S2R R21, SR_TID.X ;  /* 0x0000000000157919 */ /* 0x000e240000002100 */
[----:B------:R-:W-:Y:S01]  /*11b20*/  IMAD.SHL.U32 R8, R26, 0x80, RZ ;  /* 0x000000801a087824 */ /* 0x000fe200078e00ff */
[----:B------:R-:W4:Y:S07]  /*11b30*/  S2R R20, SR_TID.X ;  /* 0x0000000000147919 */ /* 0x000f2e0000002100 */
[----:B-1----:R-:W1:Y:S01]  /*11b40*/  @P1 LDC R3, c[0x0][0x434] ;  /* 0x00010d00ff031b82 */ /* 0x002e620000000800 */
[----:B------:R-:W-:-:S07]  /*11b50*/  @P1 LOP3.LUT R23, R23, 0x4, RZ, 0xfc, !PT ;  /* 0x0000000417171812 */ /* 0x000fce00078efcff */
[----:B------:R-:W1:Y:S01]  /*11b60*/  @P1 LDC R2, c[0x0][0x438] ;  /* 0x00010e00ff021b82 */ /* 0x000e620000000800 */
[----:B0-----:R-:W-:Y:S01]  /*11b70*/  IMAD.SHL.U32 R21, R21, 0x10, RZ ;  /* 0x0000001015157824 */ /* 0x001fe200078e00ff */
[----:B----4-:R-:W-:-:S04]  /*11b80*/  LOP3.LUT R20, R20, 0x7f, RZ, 0xc0, !PT ;  /* 0x0000007f14147812 */ /* 0x010fc800078ec0ff */
[----:B------:R-:W-:Y:S02]  /*11b90*/  LOP3.LUT R21, R21, 0x70, RZ, 0xc0, !PT ;  /* 0x0000007015157812 */ /* 0x000fe400078ec0ff */
[----:B------:R-:W-:-:S04]  /*11ba0*/  SHF.R.U32.HI R20, RZ, 0x3, R20 ;  /* 0x00000003ff147819 */ /* 0x000fc80000011614 */
[----:B------:R-:W-:-:S04]  /*11bb0*/  LOP3.LUT R0, R8, R20, R21, 0xfe, !PT ;  /* 0x0000001408007212 */ /* 0x000fc800078efe15 */
[C---:B--2---:R-:W-:Y:S01]  /*11bc0*/  ISETP.GE.AND P0, PT, R0.reuse, R17, PT ;  /* 0x000000110000720c */ /* 0x044fe20003f06270 */
[----:B------:R-:W-:-:S04]  /*11bd0*/  IMAD.IADD R0, R0, 0x1, R24 ;  /* 0x0000000100007824 */ /* 0x000fc800078e0218 */
[----:B-1----:R-:W-:-:S04]  /*11be0*/  @P1 IMAD.HI.U32 R3, R0, R3, RZ ;  /* 0x0000000300031227 */ /* 0x002fc800078e00ff */
[----:B------:R-:W-:Y:S01]  /*11bf0*/  IMAD.MOV.U32 R4, RZ, RZ, R0 ;  /* 0x000000ffff047224 */ /* 0x000fe200078e0000 */
[----:B------:R-:W-:-:S03]  /*11c00*/  @P1 SHF.R.U32.HI R4, RZ, R2, R3 ;  /* 0x00000002ff041219 */ /* 0x000fc60000011603 */
[----:B------:R-:W0:Y:S02]  /*11c10*/  @!P0 LDC.64 R2, c[0x0][0x428] ;  /* 0x00010a00ff028b82 */ /* 0x000e240000000a00 */
[----:B------:R-:W-:-:S04]  /*11c20*/  IMAD.MOV R5, RZ, RZ, -R4 ;  /* 0x000000ffff057224 */ /* 0x000fc800078e0a04 */
[----:B------:R-:W-:Y:S01]  /*11c30*/  IMAD R0, R6, R5, R0 ;  /* 0x0000000506007224 */ /* 0x000fe200078e0200 */
[--C-:B------:R-:W-:Y:S02]  /*11c40*/  @!P0 SHF.R.S32.HI R5, RZ, 0x1f, R4.reuse ;  /* 0x0000001fff058819 */ /* 0x100fe40000011404 */
[----:B---3--:R-:W-:Y:S01]  /*11c50*/  SHF.R.S32.HI R6, RZ, 0x1f, R7 ;  /* 0x0000001fff067819 */ /* 0x008fe20000011407 */
[----:B------:R-:W-:Y:S01]  /*11c60*/  STL [R1+0x4], R7 ;  /* 0x0000040701007387 */ /* 0x000fe20000100800 */
[----:B0-----:R-:W-:-:S03]  /*11c70*/  @!P0 IMAD.WIDE.U32 R4, R7, R2, R4 ;  /* 0x0000000207048225 */ /* 0x001fc600078e0004 */
[----:B------:R0:W-:Y:S02]  /*11c80*/  STL [R1+0x18], R6 ;  /* 0x0000180601007387 */ /* 0x0001e40000100800 */
[----:B0-----:R-:W-:-:S04]  /*11c90*/  @!P0 IMAD R6, R6, R2, RZ ;  /* 0x0000000206068224 */ /* 0x001fc800078e02ff */
[----:B------:R-:W-:Y:S02]  /*11ca0*/  @!P0 IMAD R6, R7, R3, R6 ;  /* 0x0000000307068224 */ /* 0x000fe400078e0206 */
[----:B------:R-:W0:Y:S02]  /*11cb0*/  @!P0 LDC.64 R2, c[0x0][0x418] ;  /* 0x00010600ff028b82 */ /* 0x000e240000000a00 */
[----:B------:R-:W-:Y:S01]  /*11cc0*/  @!P0 IMAD.IADD R5, R5, 0x1, R6 ;  /* 0x0000000105058824 */ /* 0x000fe200078e0206 */
[----:B0-----:R-:W-:-:S04]  /*11cd0*/  @!P0 LEA R2, P1, R4, R2, 0x2 ;  /* 0x0000000204028211 */ /* 0x001fc800078210ff */
[----:B------:R-:W-:Y:S01]  /*11ce0*/  @!P0 LEA.HI.X R3, R4, R3, R5, 0x2, P1 ;  /* 0x0000000304038211 */ /* 0x000fe200008f1405 */
[----:B------:R-:W-:-:S06]  /*11cf0*/  IMAD.MOV.U32 R4, RZ, RZ, RZ ;  /* 0x000000ffff047224 */ /* 0x000fcc00078e00ff */
[----:B------:R0:W5:Y:S01]  /*11d00*/  @!P0 LDG.E R4, desc[UR54][R2.64] ;  /* 0x0000003602048981 */ /* 0x000162000c1e1900 */
[----:B------:R-:W-:Y:S01]  /*11d10*/  IMAD.U32 R7, RZ, RZ, UR37 ;  /* 0x00000025ff077e24 */ /* 0x000fe2000f8e00ff */
[----:B------:R-:W-:Y:S01]  /*11d20*/  UMOV UR4, 0xffffffff ;  /* 0xffffffff00047882 */ /* 0x000fe20000000000 */
[----:B------:R-:W-:-:S03]  /*11d30*/  LOP3.LUT R23, R23, 0xfffffffd, RZ, 0xc0, !PT ;  /* 0xfffffffd17177812 */ /* 0x000fc600078ec0ff */
[----:B------:R-:W-:-:S13]  /*11d40*/  ISETP.NE.AND P2, PT, R7, 0x3, PT ;  /* 0x000000030700780c */ /* 0x000fda0003f45270 */
[----:B------:R-:W-:Y:S01]  /*11d50*/  @P2 LOP3.LUT R23, R23, 0x2, RZ, 0xfc, !PT ;  /* 0x0000000217172812 */ /* 0x000fe200078efcff */
[----:B0-----:R-:W-:Y:S06]  /*11d60*/  BRA.DIV UR4, `(.L_x_14145) ;  /* 0x0000004604f87947 */ /* 0x001fec000b800000 */
.L_x_14211:
[----:B------:R-:W-:Y:S01]  /*11d70*/  LOP3.LUT R24, R18, 0xffff, RZ, 0xc0, !PT ;  /* 0x0000ffff12187812 */ /* 0x000fe200078ec0ff */
[----:B------:R-:W-:Y:S06]  /*11d80*/  @!P2 BRA `(.L_x_14146) ;  /* 0x000000000004a947 */ /* 0x000fec0003800000 */
[----:B------:R-:W-:Y:S01]  /*11d90*/  BPT.TRAP 0x1 ;  /* 0x000000040000795c */ /* 0x000fe20000300000 */
.L_x_14146:
        /* <DEDUP_REMOVED lines=23> */
.L_x_14212:
[----:B------:R-:W-:Y:S05]  /*11f10*/  BSYNC B0 ;  /* 0x0000000000007941 */ /* 0x000fea0003800000 */
.L_x_14147:
[----:B------:R-:W2:Y:S01]  /*11f20*/  LDL R10, [R1+0xc] ;  /* 0x00000c00010a7983 */ /* 0x000ea20000100800 */
[----:B------:R-:W-:Y:S01]  /*11f30*/  ULDC.64 UR4, c[0x0][0x300] ;  /* 0x0000c00000047ab9 */ /* 0x000fe20000000a00 */
[----:B------:R-:W-:Y:S01]  /*11f40*/  ULDC.64 UR6, c[0x0][0x2e8] ;  /* 0x0000ba0000067ab9 */ /* 0x000fe20000000a00 */
[----:B------:R-:W-:Y:S01]  /*11f50*/  IMAD R6, R6, UR4, RZ ;  /* 0x0000000406067c24 */ /* 0x000fe2000f8e02ff */
[----:B------:R-:W1:Y:S01]  /*11f60*/  S2R R9, SR_TID.X ;  /* 0x0000000000097919 */ /* 0x000e620000002100 */
[C---:B0-----:R-:W-:Y:S01]  /*11f70*/  IMAD.WIDE.U32 R2, R0.reuse, UR4, RZ ;  /* 0x0000000400027c25 */ /* 0x041fe2000f8e00ff */
[----:B------:R-:W-:Y:S01]  /*11f80*/  LOP3.LUT R23, R23, 0xfffffffe, RZ, 0xc0, !PT ;  /* 0xfffffffe17177812 */ /* 0x000fe200078ec0ff */
[----:B------:R-:W0:Y:S02]  /*11f90*/  S2R R11, SR_TID.X ;  /* 0x00000000000b7919 */ /* 0x000e240000002100 */
        /* <DEDUP_REMOVED lines=8> */
[C---:B------:R-:W-:Y:S01]  /*12020*/  IMAD.WIDE.U32 R2, R24.reuse, UR4, R2 ;  /* 0x0000000418027c25 */ /* 0x040fe2000f8e0002 */
[----:B------:R-:W-:Y:S02]  /*12030*/  ULDC UR4, c[0x0][0x2f4] ;  /* 0x0000bd0000047ab9 */ /* 0x000fe40000000800 */
[----:B------:R-:W-:Y:S01]  /*12040*/  ISETP.GE.AND P2, PT, R29, UR4, PT ;  /* 0x000000041d007c0c */ /* 0x000fe2000bf46270 */
[----:B------:R-:W-:Y:S01]  /*12050*/  IMAD R3, R24, UR5, R3 ;  /* 0x0000000518037c24 */ /* 0x000fe2000f8e0203 */
[----:B------:R-:W-:Y:S01]  /*12060*/  LEA R0, P0, R2, UR6, 0x1 ;  /* 0x0000000602007c11 */ /* 0x000fe2000f8008ff */
[----:B------:R-:W-:-:S03]  /*12070*/  UMOV UR4, 0xffffffff ;  /* 0xffffffff00047882 */ /* 0x000fc60000000000 */
[----:B------:R-:W-:Y:S02]  /*12080*/  LEA.HI.X R2, R2, UR7, R3, 0x1, P0 ;  /* 0x0000000702027c11 */ /* 0x000fe400080f0c03 */
[----:B-1----:R-:W-:-:S04]  /*12090*/  LOP3.LUT R9, R9, 0x7f, RZ, 0xc0, !PT ;  /* 0x0000007f09097812 */ /* 0x002fc800078ec0ff */
[----:B------:R-:W-:Y:S02]  /*120a0*/  SHF.R.U32.HI R9, RZ, 0x3, R9 ;  /* 0x00000003ff097819 */ /* 0x000fe40000011609 */
[----:B------:R-:W-:Y:S02]  /*120b0*/  @P2 LOP3.LUT R23, R23, 0x1, RZ, 0xfc, !PT ;  /* 0x0000000117172812 */ /* 0x000fe400078efcff */
[----:B--2---:R-:W-:Y:S01]  /*120c0*/  IADD3 R4, -R9, R10, -R8 ;  /* 0x0000000a09047210 */ /* 0x004fe20007ffe908 */
[C---:B0-----:R-:W-:Y:S02]  /*120d0*/  IMAD.SHL.U32 R9, R11.reuse, 0x8, RZ ;  /* 0x000000080b097824 */ /* 0x041fe400078e00ff */
[----:B------:R-:W-:Y:S01]  /*120e0*/  IMAD.SHL.U32 R10, R11, 0x8, RZ ;  /* 0x000000080b0a7824 */ /* 0x000fe200078e00ff */
[----:B------:R-:W-:Y:S02]  /*120f0*/  ISETP.GE.AND P0, PT, R4, 0x1, PT ;  /* 0x000000010400780c */ /* 0x000fe40003f06270 */
[----:B------:R-:W-:-:S04]  /*12100*/  LOP3.LUT R9, R9, 0x1f8, RZ, 0xc0, !PT ;  /* 0x000001f809097812 */ /* 0x000fc800078ec0ff */
[----:B------:R-:W-:-:S04]  /*12110*/  LOP3.LUT R9, R9, 0x38, R11, 0x78, !PT ;  /* 0x0000003809097812 */ /* 0x000fc800078e780b */
[----:B------:R-:W-:-:S05]  /*12120*/  LOP3.LUT R9, R9, 0x200, R10, 0xf8, !PT ;  /* 0x0000020009097812 */ /* 0x000fca00078ef80a */
[----:B------:R-:W-:Y:S01]  /*12130*/  IMAD R3, R25, 0x2000, R9 ;  /* 0x0000200019037824 */ /* 0x000fe200078e0209 */
[----:B------:R-:W-:Y:S06]  /*12140*/  BRA.DIV UR4, `(.L_x_14149) ;  /* 0x0000004604487947 */ /* 0x000fec000b800000 */
        /* <DEDUP_REMOVED lines=71> */
[----:B--23--:R1:W-:Y:S02]  /*125c0*/  @P1 LDGSTS.E.BYPASS.LTC128B.128 [R8+0x11400], desc[UR54][R6.64], !P2 ;  /* 0x1140000006081fae */ /* 0x00c3e4000d101d76 */
.L_x_14230:
        /* <DEDUP_REMOVED lines=10> */
.L_x_14150:
        /* <DEDUP_REMOVED lines=11> */
.L_x_14151:
[----:B0-----:R0:W5:Y:S01]  /*12720*/  LDL.LU R3, [R1+0x20] ;  /* 0x0000200001037983 */ /* 0x0011620000300800 */
[----:B------:R0:W-:Y:S02]  /*12730*/  SYNCS.ARRIVE.TRANS64.A1T0 RZ, [R5+URZ+0x16830], RZ ;  /* 0x016830ff05ff79a7 */ /* 0x0001e4000810003f */
[----:B------:R-:W-:Y:S05]  /*12740*/  WARPSYNC.ALL ;  /* 0x0000000000007948 */ /* 0x000fea0003800000 */
[----:B------:R-:W-:Y:S01]  /*12750*/  ULDC.64 UR4, c[0x0][0x298] ;  /* 0x0000a60000047ab9 */ /* 0x000fe20000000a00 */
[----:B------:R-:W-:Y:S01]  /*12760*/  VIADD R2, R22, 0x8400 ;  /* 0x0000840016027836 */ /* 0x000fe20000000000 */
[----:B------:R-:W-:Y:S01]  /*12770*/  BSSY B6, `(.L_x_14152) ;  /* 0x000001b000067945 */ /* 0x000fe20003800000 */
[----:B------:R-:W-:Y:S03]  /*12780*/  BAR.SYNC.DEFER_BLOCKING 0x8, 0x200 ;  /* 0x0208000000007b1d */ /* 0x000fe60000010000 */
[----:B------:R-:W-:-:S02]  /*12790*/  LOP3.LUT P0, RZ, R2, 0x3ff, RZ, 0xc0, !PT ;  /* 0x000003ff02ff7812 */ /* 0x000fc4000780c0ff */
[----:B-----5:R-:W-:-:S05]  /*127a0*/  SHF.R.S32.HI R0, RZ, 0x1f, R3 ;  /* 0x0000001fff007819 */ /* 0x020fca0000011403 */
        /* <DEDUP_REMOVED lines=13> */
[----:B0-----:R-:W-:Y:S02]  /*12880*/  IMAD.U32 R5, RZ, RZ, UR7 ;  /* 0x00000007ff057e24 */ /* 0x001fe4000f8e00ff */
        /* <DEDUP_REMOVED lines=9> */
.L_x_14153:
[----:B------:R-:W-:Y:S05]  /*12920*/  BSYNC B6 ;  /* 0x0000000000067941 */ /* 0x000fea0003800000 */
.L_x_14152:
[----:B-1----:R-:W2:Y:S01]  /*12930*/  LDL.LU R2, [R1+0x2c] ;  /* 0x00002c0001027983 */ /* 0x002ea20000300800 */
[----:B------:R-:W1:Y:S01]  /*12940*/  LDC R4, c[0x0][0x448] ;  /* 0x00011200ff047b82 */ /* 0x000e620000000800 */
[----:B------:R-:W-:Y:S01]  /*12950*/  LOP3.LUT P6, RZ, R23, 0x10, RZ, 0xc0, !PT ;  /* 0x0000001017ff7812 */ /* 0x000fe200078cc0ff */
[----:B------:R-:W-:Y:S01]  /*12960*/  ULDC.64 UR4, c[0x0][0x2d8] ;  /* 0x0000b60000047ab9 */ /* 0x000fe20000000a00 */
[----:B------:R-:W3:Y:S01]  /*12970*/  LDL.LU.64 R20, [R1+0x20] ;  /* 0x0000200001147983 */ /* 0x000ee20000300a00 */
[----:B0-----:R-:W-:Y:S01]  /*12980*/  SHF.R.S32.HI R5, RZ, 0x1f, R19 ;  /* 0x0000001fff057819 */ /* 0x001fe20000011413 */
[----:B------:R-:W-:Y:S01]  /*12990*/  ULDC.64 UR6, c[0x0][0x2e0] ;  /* 0x0000b80000067ab9 */ /* 0x000fe20000000a00 */
[----:B------:R-:W-:Y:S01]  /*129a0*/  SEL R0, R19, RZ, !P6 ;  /* 0x000000ff13007207 */ /* 0x000fe20007000000 */
[----:B------:R0:W5:Y:S01]  /*129b0*/  LDL R10, [R1+0x1c] ;  /* 0x00001c00010a7983 */ /* 0x0001620000100800 */
[----:B------:R-:W-:Y:S01]  /*129c0*/  SEL R5, R5, RZ, !P6 ;  /* 0x000000ff05057207 */ /* 0x000fe20007000000 */
[----:B------:R-:W4:Y:S01]  /*129d0*/  LDC R9, c[0x0][0x448] ;  /* 0x00011200ff097b82 */ /* 0x000f220000000800 */
[----:B------:R-:W-:-:S03]  /*129e0*/  ULDC.64 UR8, c[0x0][0x280] ;  /* 0x0000a00000087ab9 */ /* 0x000fc60000000a00 */
[----:B------:R-:W-:-:S04]  /*129f0*/  IMAD R5, R5, UR6, RZ ;  /* 0x0000000605057c24 */ /* 0x000fc8000f8e02ff */
[----:B------:R-:W-:Y:S01]  /*12a00*/  IMAD R5, R0, UR7, R5 ;  /* 0x0000000700057c24 */ /* 0x000fe2000f8e0205 */
[----:B-1----:R-:W-:-:S13]  /*12a10*/  ISETP.NE.AND P6, PT, R4, 0x1, PT ;  /* 0x000000010400780c */ /* 0x002fda0003fc5270 */
[----:B------:R-:W1:Y:S08]  /*12a20*/  @P6 LDC R4, c[0x0][0x450] ;  /* 0x00011400ff046b82 */ /* 0x000e700000000800 */
[----:B------:R-:W0:Y:S01]  /*12a30*/  @P6 LDC R8, c[0x0][0x44c] ;  /* 0x00011300ff086b82 */ /* 0x000e220000000800 */
[----:B--2---:R-:W-:Y:S01]  /*12a40*/  IMAD.MOV.U32 R3, RZ, RZ, R2 ;  /* 0x000000ffff037224 */ /* 0x004fe200078e0002 */
[----:B---3--:R-:W2:Y:S01]  /*12a50*/  S2R R21, SR_TID.X ;  /* 0x0000000000157919 */ /* 0x008ea20000002100 */
[----:B------:R-:W-:-:S02]  /*12a60*/  IMAD.MOV.U32 R2, RZ, RZ, R20 ;  /* 0x000000ffff027224 */ /* 0x000fc400078e0014 */
[----:B------:R-:W3:Y:S02]  /*12a70*/  S2R R20, SR_TID.X ;  /* 0x0000000000147919 */ /* 0x000ee40000002100 */
[----:B------:R-:W-:-:S04]  /*12a80*/  IMAD.WIDE.U32 R2, R24, UR4, R2 ;  /* 0x0000000418027c25 */ /* 0x000fc8000f8e0002 */
[----:B------:R-:W-:Y:S01]  /*12a90*/  IMAD R3, R24, UR5, R3 ;  /* 0x0000000518037c24 */ /* 0x000fe2000f8e0203 */
[----:B------:R-:W-:Y:S01]  /*12aa0*/  ULDC.64 UR4, c[0x0][0x2d0] ;  /* 0x0000b40000047ab9 */ /* 0x000fe20000000a00 */
[----:B------:R-:W-:Y:S01]  /*12ab0*/  IMAD.WIDE.U32 R2, R0, UR6, R2 ;  /* 0x0000000600027c25 */ /* 0x000fe2000f8e0002 */
[----:B------:R-:W-:Y:S01]  /*12ac0*/  ULDC.64 UR6, c[0x0][0x2c8] ;  /* 0x0000b20000067ab9 */ /* 0x000fe20000000a00 */
[----:B------:R-:W4:Y:S02]  /*12ad0*/  @P6 LDC R0, c[0x0][0x44c] ;  /* 0x00011300ff006b82 */ /* 0x000f240000000800 */
[----:B------:R-:W-:Y:S02]  /*12ae0*/  IMAD.IADD R3, R3, 0x1, R5 ;  /* 0x0000000103037824 */ /* 0x000fe400078e0205 */
[----:B--2---:R-:W-:Y:S01]  /*12af0*/  IMAD.SHL.U32 R21, R21, 0x10, RZ ;  /* 0x0000001015157824 */ /* 0x004fe200078e00ff */
[----:B---3--:R-:W-:-:S04]  /*12b00*/  LOP3.LUT R20, R20, 0x7f, RZ, 0xc0, !PT ;  /* 0x0000007f14147812 */ /* 0x008fc800078ec0ff */
[----:B------:R-:W-:Y:S02]  /*12b10*/  LOP3.LUT R21, R21, 0x70, RZ, 0xc0, !PT ;  /* 0x0000007015157812 */ /* 0x000fe400078ec0ff */
[----:B------:R-:W-:-:S04]  /*12b20*/  SHF.R.U32.HI R20, RZ, 0x3, R20 ;  /* 0x00000003ff147819 */ /* 0x000fc80000011614 */
[----:B------:R-:W-:Y:S02]  /*12b30*/  LOP3.LUT R20, R20, R21, RZ, 0xfc, !PT ;  /* 0x0000001514147212 */ /* 0x000fe400078efcff */
[----:B------:R2:W5:Y:S03]  /*12b40*/  LDL R21, [R1] ;  /* 0x0000000001157983 */ /* 0x0005660000100800 */
[----:B------:R-:W-:-:S04]  /*12b50*/  IMAD.IADD R6, R20, 0x1, R27 ;  /* 0x0000000114067824 */ /* 0x000fc800078e021b */
[----:B----4-:R-:W-:-:S04]  /*12b60*/  @P6 IMAD.HI.U32 R0, R6, R0, RZ ;  /* 0x0000000006006227 */ /* 0x010fc800078e00ff */
        /* <DEDUP_REMOVED lines=13> */
[----:B------:R-:W-:-:S03]  /*12c40*/  LEA R0, P0, R4, UR8, 0x1 ;  /* 0x0000000804007c11 */ /* 0x000fc6000f8008ff */
[----:B------:R-:W-:-:S05]  /*12c50*/  IMAD.IADD R5, R5, 0x1, R7 ;  /* 0x0000000105057824 */ /* 0x000fca00078e0207 */
[----:B------:R-:W-:Y:S02]  /*12c60*/  LEA.HI.X R4, R4, UR9, R5, 0x1, P0 ;  /* 0x0000000904047c11 */ /* 0x000fe400080f0c05 */
[----:B------:R-:W1:Y:S01]  /*12c70*/  @P6 LDC R5, c[0x0][0x450] ;  /* 0x00011400ff056b82 */ /* 0x000e620000000800 */
[----:B------:R-:W-:-:S04]  /*12c80*/  VIADD R7, R6, 0x80 ;  /* 0x0000008006077836 */ /* 0x000fc80000000000 */
[----:B0-----:R-:W-:-:S04]  /*12c90*/  @P6 IMAD.HI.U32 R8, R7, R8, RZ ;  /* 0x0000000807086227 */ /* 0x001fc800078e00ff */
[----:B------:R-:W-:Y:S01]  /*12ca0*/  IMAD.MOV.U32 R6, RZ, RZ, R7 ;  /* 0x000000ffff067224 */ /* 0x000fe200078e0007 */
[----:B------:R-:W0:Y:S01]  /*12cb0*/  S2R R20, SR_TID.X ;  /* 0x0000000000147919 */ /* 0x000e220000002100 */
[----:B-1----:R-:W-:-:S05]  /*12cc0*/  @P6 SHF.R.U32.HI R6, RZ, R5, R8 ;  /* 0x00000005ff066219 */ /* 0x002fca0000011608 */
        /* <DEDUP_REMOVED lines=16> */
[----:B0-----:R-:W-:Y:S02]  /*12dd0*/  LOP3.LUT R20, R20, 0x7f, RZ, 0xc0, !PT ;  /* 0x0000007f14147812 */ /* 0x001fe400078ec0ff */
[----:B------:R-:W-:Y:S02]  /*12de0*/  LEA.HI.X R2, R2, UR9, R6, 0x1, P1 ;  /* 0x0000000902027c11 */ /* 0x000fe400088f0c06 */
[----:B------:R-:W-:Y:S01]  /*12df0*/  SHF.R.U32.HI R20, RZ, 0x3, R20 ;  /* 0x00000003ff147819 */ /* 0x000fe20000011614 */
[----:B--2---:R-:W-:Y:S06]  /*12e00*/  BRA.DIV UR4, `(.L_x_14154) ;  /* 0x0000004204c87947 */ /* 0x004fec000b800000 */
        /* <DEDUP_REMOVED lines=106> */
.L_x_14255:
        /* <DEDUP_REMOVED lines=10> */
.L_x_14155:
        /* <DEDUP_REMOVED lines=14> */
[----:B------:R-:W2:Y:S01]  /*13630*/  LDL.LU R4, [R1+0x28] ;  /* 0x0000280001047983 */ /* 0x000ea20000300800 */
[----:B------:R1:W-:Y:S03]  /*13640*/  SYNCS.ARRIVE.TRANS64.A1T0 RZ, [R22+URZ+0x16800], RZ ;  /* 0x016800ff16ff79a7 */ /* 0x0003e6000810003f */
[----:B0-----:R-:W3:Y:S01]  /*13650*/  LDL R2, [R1+0x10] ;  /* 0x0000100001027983 */ /* 0x001ee20000100800 */
[----:B------:R-:W-:Y:S01]  /*13660*/  BSSY B0, `(.L_x_14156) ;  /* 0x0000005000007945 */ /* 0x000fe20003800000 */
[----:B------:R-:W0:Y:S01]  /*13670*/  SYNCS.PHASECHK.TRANS64.TRYWAIT P0, [R22+URZ+0x16820], R3 ;  /* 0x01682003160075a7 */ /* 0x000e22000800017f */
[----:B--2---:R-:W-:-:S05]  /*13680*/  VIADD R7, R4, 0xfffffffe ;  /* 0xfffffffe04077836 */ /* 0x004fca0000000000 */
[----:B---3--:R-:W-:Y:S01]  /*13690*/  ISETP.GE.AND P1, PT, R7, R2, PT ;  /* 0x000000020700720c */ /* 0x008fe20003f26270 */
[----:B01----:R-:W-:-:S12]  /*136a0*/  @!P0 BRA `(.L_x_14157) ;  /* 0x0000004800848947 */ /* 0x003fd80003800000 */
.L_x_14256:
[----:B------:R-:W-:Y:S05]  /*136b0*/  BSYNC B0 ;  /* 0x0000000000007941 */ /* 0x000fea0003800000 */
.L_x_14156:
[----:B------:R-:W-:Y:S04]  /*136c0*/  BSSY B0, `(.L_x_14158) ;  /* 0x00000ff000007945 */ /* 0x000fe80003800000 */
[----:B------:R-:W-:Y:S05]  /*136d0*/  @!P1 BRA `(.L_x_14159) ;  /* 0x0000000c00f49947 */ /* 0x000fea0003800000 */
[----:B------:R1:W-:Y:S01]  /*136e0*/  STL [R1], R26 ;  /* 0x0000001a01007387 */ /* 0x0003e20000100800 */
[----:B------:R-:W-:Y:S01]  /*136f0*/  ULDC UR4, c[0x0][0x2f4] ;  /* 0x0000bd0000047ab9 */ /* 0x000fe20000000800 */
[----:B------:R-:W-:Y:S01]  /*13700*/  IMAD.MOV.U32 R6, RZ, RZ, R25 ;  /* 0x000000ffff067224 */ /* 0x000fe200078e0019 */
[----:B------:R-:W-:Y:S01]  /*13710*/  ISETP.GE.AND P1, PT, R29, UR4, PT ;  /* 0x000000041d007c0c */ /* 0x000fe2000bf26270 */
[----:B------:R-:W-:-:S12]  /*13720*/  IMAD.MOV.U32 R20, RZ, RZ, R28 ;  /* 0x000000ffff147224 */ /* 0x000fd800078e001c */
.L_x_14172:
[----:B------:R-:W2:Y:S01]  /*13730*/  LDL R9, [R1+0x14] ;  /* 0x0000140001097983 */ /* 0x000ea20000100800 */
[----:B0-----:R-:W0:Y:S03]  /*13740*/  LDC R3, c[0x0][0x430] ;  /* 0x00010c00ff037b82 */ /* 0x001e260000000800 */
[----:B------:R-:W3:Y:S04]  /*13750*/  LDL R8, [R1+0x18] ;  /* 0x0000180001087983 */ /* 0x000ee80000100800 */
[----:B------:R-:W4:Y:S01]  /*13760*/  LDL R5, [R1+0x4] ;  /* 0x0000040001057983 */ /* 0x000f220000100800 */
[----:B------:R-:W5:Y:S01]  /*13770*/  S2R R2, SR_TID.X ;  /* 0x0000000000027919 */ /* 0x000f620000002100 */
[----:B0-----:R-:W-:-:S13]  /*13780*/  ISETP.NE.AND P0, PT, R3, 0x1, PT ;  /* 0x000000010300780c */ /* 0x001fda0003f05270 */
[----:B------:R-:W0:Y:S01]  /*13790*/  @P0 LDC R4, c[0x0][0x434] ;  /* 0x00010d00ff040b82 */ /* 0x000e220000000800 */
[----:B-----5:R-:W-:-:S04]  /*137a0*/  LOP3.LUT R0, R2, 0x7f, RZ, 0xc0, !PT ;  /* 0x0000007f02007812 */ /* 0x020fc800078ec0ff */
[----:B------:R-:W-:-:S03]  /*137b0*/  SHF.R.U32.HI R3, RZ, 0x3, R0 ;  /* 0x00000003ff037819 */ /* 0x000fc60000011600 */
[----:B------:R-:W5:Y:S01]  /*137c0*/  @P0 LDC R0, c[0x0][0x438] ;  /* 0x00010e00ff000b82 */ /* 0x000f620000000800 */
        /* <DEDUP_REMOVED lines=8> */
[----:B-----5:R-:W-:-:S05]  /*13850*/  @P0 SHF.R.U32.HI R2, RZ, R0, R4 ;  /* 0x00000000ff020219 */ /* 0x020fca0000011604 */
        /* <DEDUP_REMOVED lines=17> */
[----:B-1----:R-:W-:Y:S01]  /*13970*/  IMAD.MOV.U32 R26, RZ, RZ, R7 ;  /* 0x000000ffff1a7224 */ /* 0x002fe200078e0007 */
[----:B------:R-:W-:Y:S02]  /*13980*/  SEL R25, R25, RZ, P0 ;  /* 0x000000ff19197207 */ /* 0x000fe40000000000 */
[----:B------:R-:W-:Y:S02]  /*13990*/  LOP3.LUT R28, R20, R28, RZ, 0x3c, !PT ;  /* 0x0000001c141c7212 */ /* 0x000fe400078e3cff */
[----:B--2---:R-:W-:Y:S01]  /*139a0*/  SHF.R.S32.HI R27, RZ, 0x1f, R4 ;  /* 0x0000001fff1b7819 */ /* 0x004fe20000011404 */
[----:B------:R-:W-:Y:S06]  /*139b0*/  @!P2 BRA `(.L_x_14160) ;  /* 0x000000000004a947 */ /* 0x000fec0003800000 */
[----:B------:R-:W-:Y:S01]  /*139c0*/  BPT.TRAP 0x1 ;  /* 0x000000040000795c */ /* 0x000fe20000300000 */
.L_x_14160:
[----:B------:R-:W-:Y:S01]  /*139d0*/  IMAD R5, R25, 0x8, R22 ;  /* 0x0000000819057824 */ /* 0x000fe200078e0216 */
[----:B------:R-:W-:Y:S01]  /*139e0*/  SHF.L.U32 R2, R28, 0x1f, RZ ;  /* 0x0000001f1c027819 */ /* 0x000fe200000006ff */
[----:B------:R-:W-:Y:S03]  /*139f0*/  BSSY B1, `(.L_x_14161) ;  /* 0x0000003000017945 */ /* 0x000fe60003800000 */
[----:B------:R-:W0:Y:S02]  /*13a00*/  SYNCS.PHASECHK.TRANS64.TRYWAIT P0, [R5+URZ+0x16840], R2 ;  /* 0x01684002050075a7 */ /* 0x000e24000800017f */
[----:B0-----:R-:W-:Y:S05]  /*13a10*/  @!P0 BRA `(.L_x_14162) ;  /* 0x0000004400bc8947 */ /* 0x001fea0003800000 */
.L_x_14257:
[----:B------:R-:W-:Y:S05]  /*13a20*/  BSYNC B1 ;  /* 0x0000000000017941 */ /* 0x000fea0003800000 */
.L_x_14161:
[----:B------:R-:W1:Y:S01]  /*13a30*/  S2R R8, SR_TID.X ;  /* 0x0000000000087919 */ /* 0x000e620000002100 */
[----:B------:R-:W-:Y:S01]  /*13a40*/  SHF.R.S32.HI R21, RZ, 0x1f, R0 ;  /* 0x0000001fff157819 */ /* 0x000fe20000011400 */
[----:B------:R-:W-:Y:S01]  /*13a50*/  ULDC.64 UR4, c[0x0][0x300] ;  /* 0x0000c00000047ab9 */ /* 0x000fe20000000a00 */
[----:B------:R-:W-:Y:S01]  /*13a60*/  ULDC.64 UR6, c[0x0][0x2e8] ;  /* 0x0000ba0000067ab9 */ /* 0x000fe20000000a00 */
[----:B0-----:R-:W-:Y:S01]  /*13a70*/  IMAD.WIDE.U32 R2, R0, UR4, RZ ;  /* 0x0000000400027c25 */ /* 0x001fe2000f8e00ff */
[----:B------:R-:W-:-:S03]  /*13a80*/  LOP3.LUT P2, RZ, R23, 0x1, RZ, 0xc0, !PT ;  /* 0x0000000117ff7812 */ /* 0x000fc6000784c0ff */
        /* <DEDUP_REMOVED lines=16> */
[C---:B------:R-:W-:Y:S02]  /*13b90*/  LEA R8, P0, R2.reuse, UR6, 0x1 ;  /* 0x0000000602087c11 */ /* 0x040fe4000f8008ff */
[----:B------:R-:W-:Y:S02]  /*13ba0*/  LOP3.LUT R9, R9, 0x200, R11, 0xf8, !PT ;  /* 0x0000020009097812 */ /* 0x000fe400078ef80b */
[----:B------:R-:W-:-:S03]  /*13bb0*/  LEA.HI.X R10, R2, UR7, R10, 0x1, P0 ;  /* 0x00000007020a7c11 */ /* 0x000fc600080f0c0a */
[----:B------:R-:W-:Y:S01]  /*13bc0*/  IMAD R9, R25, 0x2000, R9 ;  /* 0x0000200019097824 */ /* 0x000fe200078e0209 */
[----:B------:R-:W-:Y:S06]  /*13bd0*/  BRA.DIV UR4, `(.L_x_14163) ;  /* 0x0000004604607947 */ /* 0x000fec000b800000 */
        /* <DEDUP_REMOVED lines=40> */
.L_x_14275:
        /* <DEDUP_REMOVED lines=8> */
.L_x_14164:
        /* <DEDUP_REMOVED lines=11> */
.L_x_14165:
[----:B------:R1:W-:Y:S01]  /*13f90*/  SYNCS.ARRIVE.TRANS64.A1T0 RZ, [R5+URZ+0x16830], RZ ;  /* 0x016830ff05ff79a7 */ /* 0x0003e2000810003f */
[----:B------:R-:W-:Y:S05]  /*13fa0*/  @!P3 BRA `(.L_x_14166) ;  /* 0x000000000004b947 */ /* 0x000fea0003800000 */
[----:B------:R-:W-:Y:S01]  /*13fb0*/  BPT.TRAP 0x1 ;  /* 0x000000040000795c */ /* 0x000fe20000300000 */
.L_x_14166:
[----:B------:R-:W-:Y:S01]  /*13fc0*/  SHF.L.U32 R2, R20, 0x1f, RZ ;  /* 0x0000001f14027819 */ /* 0x000fe200000006ff */
[----:B-1----:R-:W-:Y:S01]  /*13fd0*/  IMAD R5, R6, 0x8, R22 ;  /* 0x0000000806057824 */ /* 0x002fe200078e0216 */
[----:B------:R-:W-:Y:S03]  /*13fe0*/  BSSY B1, `(.L_x_14167) ;  /* 0x0000003000017945 */ /* 0x000fe60003800000 */
[----:B------:R-:W1:Y:S02]  /*13ff0*/  SYNCS.PHASECHK.TRANS64.TRYWAIT P0, [R5+URZ+0x16860], R2 ;  /* 0x01686002050075a7 */ /* 0x000e64000800017f */
[----:B-1----:R-:W-:Y:S05]  /*14000*/  @!P0 BRA `(.L_x_14168) ;  /* 0x0000004800848947 */ /* 0x002fea0003800000 */
.L_x_14276:
[----:B------:R-:W-:Y:S05]  /*14010*/  BSYNC B1 ;  /* 0x0000000000017941 */ /* 0x000fea0003800000 */
.L_x_14167:
        /* <DEDUP_REMOVED lines=61> */
.L_x_14294:
        /* <DEDUP_REMOVED lines=25> */
.L_x_14170:
        /* <DEDUP_REMOVED lines=11> */
.L_x_14171:
[----:B------:R-:W2:Y:S01]  /*14630*/  LDL R0, [R1+0x10] ;  /* 0x0000100001007983 */ /* 0x000ea20000100800 */
[----:B------:R3:W-:Y:S01]  /*14640*/  SYNCS.ARRIVE.TRANS64.A1T0 RZ, [R5+URZ+0x16850], RZ ;  /* 0x016850ff05ff79a7 */ /* 0x0007e2000810003f */
[C---:B------:R-:W-:Y:S02]  /*14650*/  VIADD R7, R26.reuse, 0xffffffff ;  /* 0xffffffff1a077836 */ /* 0x040fe40000000000 */
[----:B------:R3:W-:Y:S01]  /*14660*/  STL [R1], R26 ;  /* 0x0000001a01007387 */ /* 0x0007e20000100800 */
[----:B------:R-:W-:Y:S02]  /*14670*/  IMAD.MOV.U32 R6, RZ, RZ, R25 ;  /* 0x000000ffff067224 */ /* 0x000fe400078e0019 */
[----:B------:R-:W-:Y:S01]  /*14680*/  IMAD.MOV.U32 R20, RZ, RZ, R28 ;  /* 0x000000ffff147224 */ /* 0x000fe200078e001c */
[----:B--2---:R-:W-:-:S13]  /*14690*/  ISETP.GT.AND P0, PT, R26, R0, PT ;  /* 0x000000001a00720c */ /* 0x004fda0003f04270 */
[----:B---3--:R-:W-:Y:S05]  /*146a0*/  @P0 BRA `(.L_x_14172) ;  /* 0xfffffff000200947 */ /* 0x008fea000383ffff */
.L_x_14159:
[----:B------:R-:W-:Y:S05]  /*146b0*/  BSYNC B0 ;  /* 0x0000000000007941 */ /* 0x000fea0003800000 */
.L_x_14158:
        /* <DEDUP_REMOVED lines=17> */
.L_x_14174:
[----:B------:R-:W-:Y:S05]  /*147d0*/  BSYNC B0 ;  /* 0x0000000000007941 */ /* 0x000fea0003800000 */
.L_x_14173:
[----:B------:R-:W-:-:S05]  /*147e0*/  IMAD.U32 R0, RZ, RZ, UR37 ;  /* 0x00000025ff007e24 */ /* 0x000fca000f8e00ff */
[----:B------:R-:W-:-:S13]  /*147f0*/  ISETP.NE.AND P0, PT, R0, 0x3, PT ;  /* 0x000000030000780c */ /* 0x000fda0003f05270 */
[----:B------:R-:W-:Y:S05]  /*14800*/  @!P0 BRA `(.L_x_14175) ;  /* 0x0000000000048947 */ /* 0x000fea0003800000 */
[----:B------:R-:W-:Y:S01]  /*14810*/  BPT.TRAP 0x1 ;  /* 0x000000040000795c */ /* 0x000fe20000300000 */
.L_x_14175:
[----:B------:R-:W2:Y:S01]  /*14820*/  LDL.LU R2, [R1+0xc] ;  /* 0x00000c0001027983 */ /* 0x000ea20000300800 */
[----:B------:R-:W-:Y:S01]  /*14830*/  IMAD R0, R25, 0x8, R22 ;  /* 0x0000000819007824 */ /* 0x000fe200078e0216 */
[----:B0-----:R-:W-:Y:S01]  /*14840*/  SHF.L.U32 R3, R28, 0x1f, RZ ;  /* 0x0000001f1c037819 */ /* 0x001fe200000006ff */
[----:B------:R-:W-:Y:S03]  /*14850*/  BSSY B0, `(.L_x_14176) ;  /* 0x0000004000007945 */ /* 0x000fe60003800000 */
[----:B------:R-:W0:Y:S01]  /*14860*/  SYNCS.PHASECHK.TRANS64.TRYWAIT P0, [R0+URZ+0x16860], R3 ;  /* 0x01686003000075a7 */ /* 0x000e22000800017f */
[----:B--2---:R-:W-:Y:S01]  /*14870*/  IMAD R6, R26, -0x80, R2 ;  /* 0xffffff801a067824 */ /* 0x004fe200078e0202 */
[----:B0-----:R-:W-:Y:S06]  /*14880*/  @!P0 BRA `(.L_x_14177) ;  /* 0x0000004800c08947 */ /* 0x001fec0003800000 */
.L_x_14295:
[----:B------:R-:W-:Y:S05]  /*14890*/  BSYNC B0 ;  /* 0x0000000000007941 */ /* 0x000fea0003800000 */
.L_x_14176:
        /* <DEDUP_REMOVED lines=19> */
[----:B------:R-:W-:Y:S01]  /*149d0*/  ISETP.LT.OR P1, PT, R6, 0x1, P0 ;  /* 0x000000010600780c */ /* 0x000fe20000721670 */
[----:B------:R-:W2:Y:S04]  /*149e0*/  SHFL.IDX PT, R9, R17, 0x1, 0x181f ;  /* 0x00381f0011097f89 */ /* 0x000ea800000e0000 */
[----:B------:R-:W3:Y:S04]  /*149f0*/  SHFL.IDX PT, R7, R18, 0x1, 0x181f ;  /* 0x00381f0012077f89 */ /* 0x000ee800000e0000 */
[----:B------:R-:W4:Y:S04]  /*14a00*/  SHFL.IDX PT, R10, R17, 0x2, 0x181f ;  /* 0x00581f00110a7f89 */ /* 0x000f2800000e0000 */
[----:B------:R-:W5:Y:S01]  /*14a10*/  SHFL.IDX PT, R8, R18, 0x2, 0x181f ;  /* 0x00581f0012087f89 */ /* 0x000f6200000e0000 */
[----:B-1----:R-:W-:-:S03]  /*14a20*/  IADD3 R2, P2, R14, R5, RZ ;  /* 0x000000050e027210 */ /* 0x002fc60007f5e0ff */
[----:B------:R-:W-:Y:S02]  /*14a30*/  SHFL.IDX PT, R14, R17, 0x6, 0x181f ;  /* 0x00d81f00110e7f89 */ /* 0x000fe400000e0000 */
[----:B0-----:R-:W-:-:S05]  /*14a40*/  IMAD.X R3, RZ, RZ, R3, P2 ;  /* 0x000000ffff037224 */ /* 0x001fca00010e0603 */
        /* <DEDUP_REMOVED lines=20> */
[----:B--2---:R-:W-:-:S05]  /*14b90*/  IADD3 R2, P2, R10, R5, RZ ;  /* 0x000000050a027210 */ /* 0x004fca0007f5e0ff */
[----:B---3--:R-:W-:Y:S02]  /*14ba0*/  IMAD.X R3, RZ, RZ, R8, P2 ;  /* 0x000000ffff037224 */ /* 0x008fe400010e0608 */
[----:B------:R-:W2:Y:S04]  /*14bb0*/  SHFL.IDX PT, R8, R18, 0x6, 0x181f ;  /* 0x00d81f0012087f89 */ /* 0x000ea800000e0000 */
[----:B------:R0:W-:Y:S01]  /*14bc0*/  LDGSTS.E.BYPASS.LTC128B.128 [R4+0x2400], desc[UR54][R2.64], !P1 ;  /* 0x0240000002047fae */ /* 0x0001e2000c901d76 */
[----:B------:R-:W-:-:S03]  /*14bd0*/  ISETP.LT.OR P1, PT, R6, 0x51, P0 ;  /* 0x000000510600780c */ /* 0x000fc60000721670 */
[----:B------:R-:W3:Y:S01]  /*14be0*/  SHFL.IDX PT, R18, R18, 0x7, 0x181f ;  /* 0x00f81f0012127f89 */ /* 0x000ee200000e0000 */
[----:B0-----:R-:W-:-:S05]  /*14bf0*/  IADD3 R2, P2, R9, R5, RZ ;  /* 0x0000000509027210 */ /* 0x001fca0007f5e0ff */
[----:B-1----:R-:W-:-:S05]  /*14c00*/  IMAD.X R3, RZ, RZ, R7, P2 ;  /* 0x000000ffff037224 */ /* 0x002fca00010e0607 */
[----:B------:R0:W-:Y:S01]  /*14c10*/  LDGSTS.E.BYPASS.LTC128B.128 [R4+0x2c00], desc[UR54][R2.64], !P1 ;  /* 0x02c0000002047fae */ /* 0x0001e2000c901d76 */
[----:B------:R-:W-:Y:S02]  /*14c20*/  ISETP.LT.OR P1, PT, R6, 0x61, P0 ;  /* 0x000000610600780c */ /* 0x000fe40000721670 */
[----:B0-----:R-:W-:Y:S02]  /*14c30*/  IADD3 R2, P2, R14, R5, RZ ;  /* 0x000000050e027210 */ /* 0x001fe40007f5e0ff */
[----:B------:R0:W1:Y:S03]  /*14c40*/  SHFL.IDX PT, R14, R17, 0x7, 0x181f ;  /* 0x00f81f00110e7f89 */ /* 0x00006600000e0000 */
[----:B--2---:R-:W-:-:S06]  /*14c50*/  IMAD.X R3, RZ, RZ, R8, P2 ;  /* 0x000000ffff037224 */ /* 0x004fcc00010e0608 */
[----:B---3--:R0:W-:Y:S02]  /*14c60*/  LDGSTS.E.BYPASS.LTC128B.128 [R4+0x3400], desc[UR54][R2.64], !P1 ;  /* 0x0340000002047fae */ /* 0x0081e4000c901d76 */
.L_x_14313:
[----:B------:R-:W-:Y:S02]  /*14c70*/  ISETP.LT.OR P0, PT, R6, 0x71, P0 ;  /* 0x000000710600780c */ /* 0x000fe40000701670 */
[----:B01----:R-:W-:-:S05]  /*14c80*/  IADD3 R2, P1, R14, R5, RZ ;  /* 0x000000050e027210 */ /* 0x003fca0007f3e0ff */
[----:B------:R-:W-:-:S06]  /*14c90*/  IMAD.X R3, RZ, RZ, R18, P1 ;  /* 0x000000ffff037224 */ /* 0x000fcc00008e0612 */
[----:B------:R-:W-:Y:S01]  /*14ca0*/  @!PT LDS RZ, [RZ] ;  /* 0x00000000fffff984 */ /* 0x000fe20000000800 */
[----:B------:R-:W-:Y:S01]  /*14cb0*/  @!PT LDS RZ, [RZ] ;  /* 0x00000000fffff984 */ /* 0x000fe20000000800 */
[----:B------:R-:W-:Y:S01]  /*14cc0*/  @!PT LDS RZ, [RZ] ;  /* 0x00000000fffff984 */ /* 0x000fe20000000800 */
[----:B------:R0:W-:Y:S01]  /*14cd0*/  LDGSTS.E.BYPASS.LTC128B.128 [R4+0x3c00], desc[UR54][R2.64], !P0 ;  /* 0x03c0000002047fae */ /* 0x0001e2000c101d76 */
[----:B------:R-:W-:Y:S01]  /*14ce0*/  PLOP3.LUT P0, PT, PT, PT, PT, 0x80, 0x0 ;  /* 0x000000000000781c */ /* 0x000fe20003f0f070 */
[----:B------:R-:W-:-:S12]  /*14cf0*/  NOP ;  /* 0x0000000000007918 */ /* 0x000fd80000000000 */
.L_x_14179:
        /* <DEDUP_REMOVED lines=11> */
.L_x_14180:
[----:B------:R0:W-:Y:S01]  /*14db0*/  SYNCS.ARRIVE.TRANS64.A1T0 RZ, [R0+URZ+0x16850], RZ ;  /* 0x016850ff00ff79a7 */ /* 0x0001e2000810003f */
[----:B------:R-:W-:-:S05]  /*14dc0*/  VIADD R25, R25, 0x1 ;  /* 0x0000000119197836 */ /* 0x000fca0000000000 */
[----:B------:R-:W-:-:S04]  /*14dd0*/  ISETP.NE.AND P0, PT, R25, 0x2, PT ;  /* 0x000000021900780c */ /* 0x000fc80003f05270 */
[----:B------:R-:W-:Y:S02]  /*14de0*/  SEL R3, RZ, 0x1, P0 ;  /* 0x00000001ff037807 */ /* 0x000fe40000000000 */
[----:B------:R-:W-:Y:S02]  /*14df0*/  SEL R25, R25, RZ, P0 ;  /* 0x000000ff19197207 */ /* 0x000fe40000000000 */
[----:B0-----:R-:W-:-:S07]  /*14e00*/  LOP3.LUT R28, R28, R3, RZ, 0x3c, !PT ;  /* 0x000000031c1c7212 */ /* 0x001fce00078e3cff */
.L_x_14139:
[----:B------:R-:W-:Y:S05]  /*14e10*/  BSYNC B7 ;  /* 0x0000000000077941 */ /* 0x000fea0003800000 */
.L_x_14137:
        /* <DEDUP_REMOVED lines=11> */
.L_x_14181:
        /* <DEDUP_REMOVED lines=43> */
.L_x_14323:
[----:B------:R-:W-:Y:S02]  /*15180*/  ULDC UR4, c[0x0][0xc38] ;  /* 0x00030e0000047ab9 */ /* 0x000fe40000000800 */
[----:B------:R-:W-:-:S04]  /*15190*/  IMAD.U32 R4, RZ, RZ, UR4 ;  /* 0x00000004ff047e24 */ /* 0x000fc8000f8e00ff */
[----:B-1----:R-:W-:-:S04]  /*151a0*/  IMAD R3, R14, R4, RZ ;  /* 0x000000040e037224 */ /* 0x002fc800078e02ff */
[----:B------:R-:W-:-:S05]  /*151b0*/  IMAD.IADD R6, R6, 0x1, R3 ;  /* 0x0000000106067824 */ /* 0x000fca00078e0203 */
[----:B------:R-:W-:-:S13]  /*151c0*/  ISETP.GT.AND P6, PT, R6, R0, PT ;  /* 0x000000000600720c */ /* 0x000fda0003fc4270 */
[----:B------:R-:W-:Y:S05]  /*151d0*/  @P6 BRA `(.L_x_14184) ;  /* 0x0000000000a46947 */ /* 0x000fea0003800000 */
.L_x_14187:
        /* <DEDUP_REMOVED lines=35> */
.L_x_14331:
[----:B------:R-:W-:Y:S02]  /*15410*/  ULDC UR4, c[0x0][0xc38] ;  /* 0x00030e0000047ab9 */ /* 0x000fe40000000800 */
[----:B------:R-:W-:-:S04]  /*15420*/  IMAD.U32 R4, RZ, RZ, UR4 ;  /* 0x00000004ff047e24 */ /* 0x000fc8000f8e00ff */
[----:B-1----:R-:W-:-:S04]  /*15430*/  IMAD R3, R14, R4, RZ ;  /* 0x000000040e037224 */ /* 0x002fc800078e02ff */
[----:B------:R-:W-:-:S05]  /*15440*/  IMAD.IADD R6, R3, 0x1, R6 ;  /* 0x0000000103067824 */ /* 0x000fca00078e0206 */
[----:B------:R-:W-:-:S13]  /*15450*/  ISETP.GT.AND P6, PT, R6, R0, PT ;  /* 0x000000000600720c */ /* 0x000fda0003fc4270 */
[----:B------:R-:W-:Y:S05]  /*15460*/  @!P6 BRA `(.L_x_14187) ;  /* 0xfffffffc005ce947 */ /* 0x000fea000383ffff */
.L_x_14184:
        /* <DEDUP_REMOVED lines=10> */
.L_x_14336:
[----:B------:R-:W-:-:S13]  /*15510*/  ISETP.NE.AND P0, PT, R3, RZ, PT ;  /* 0x000000ff0300720c */ /* 0x000fda0003f05270 */
[----:B------:R-:W-:Y:S05]  /*15520*/  @!P0 BRA `(.L_x_14189) ;  /* 0x0000000000108947 */ /* 0x000fea0003800000 */
[----:B------:R-:W-:Y:S01]  /*15530*/  UMOV UR4, 0xffffffff ;  /* 0xffffffff00047882 */ /* 0x000fe20000000000 */
[----:B------:R-:W-:Y:S02]  /*15540*/  VIADD R12, R7, 0xffffffff ;  /* 0xffffffff070c7836 */ /* 0x000fe40000000000 */
[----:B------:R-:W-:Y:S05]  /*15550*/  BRA.DIV UR4, `(.L_x_14190) ;  /* 0x0000005204387947 */ /* 0x000fea000b800000 */
[----:B------:R4:W0:Y:S02]  /*15560*/  SHFL.IDX PT, R16, R2, R12, 0x1f ;  /* 0x00001f0c02107589 */ /* 0x00082400000e0000 */
.L_x_14189:
        /* <DEDUP_REMOVED lines=10> */
[----:B0-----:R-:W-:-:S06]  /*15610*/  VIADD R3, R7, 0xffffffe ;  /* 0x0ffffffe07037836 */ /* 0x001fcc0000000000 */
[----:B------:R-:W0:Y:S02]  /*15620*/  F2I.FTZ.U32.TRUNC.NTZ R3, R3 ;  /* 0x0000000300037305 */ /* 0x000e24000021f000 */
[----:B0-----:R-:W-:-:S04]  /*15630*/  IMAD.MOV R9, RZ, RZ, -R3 ;  /* 0x000000ffff097224 */ /* 0x001fc800078e0a03 */
[----:B------:R-:W-:-:S04]  /*15640*/  IMAD R9, R9, R4, RZ ;  /* 0x0000000409097224 */ /* 0x000fc800078e02ff */
[----:B------:R-:W-:Y:S01]  /*15650*/  IMAD.HI.U32 R8, R3, R9, R2 ;  /* 0x0000000903087227 */ /* 0x000fe200078e0002 */
[----:B------:R-:W-:Y:S01]  /*15660*/  IABS R9, R0 ;  /* 0x0000000000097213 */ /* 0x000fe20000000000 */
[----:B------:R-:W0:Y:S01]  /*15670*/  MUFU.RCP R2, R10 ;  /* 0x0000000a00027308 */ /* 0x000e220000001000 */
[----:B------:R-:W-:-:S03]  /*15680*/  IABS R3, R17 ;  /* 0x0000001100037213 */ /* 0x000fc60000000000 */
[----:B------:R-:W-:-:S04]  /*15690*/  IMAD.HI.U32 R7, R8, R9, RZ ;  /* 0x0000000908077227 */ /* 0x000fc800078e00ff */
[----:B------:R-:W-:-:S04]  /*156a0*/  IMAD.MOV R12, RZ, RZ, -R3 ;  /* 0x000000ffff0c7224 */ /* 0x000fc800078e0a03 */
[----:B------:R-:W-:Y:S02]  /*156b0*/  IMAD R9, R7, R12, R9 ;  /* 0x0000000c07097224 */ /* 0x000fe400078e0209 */
[----:B0-----:R-:W-:-:S03]  /*156c0*/  VIADD R3, R2, 0xffffffe ;  /* 0x0ffffffe02037836 */ /* 0x001fc60000000000 */
[----:B------:R-:W-:Y:S01]  /*156d0*/  ISETP.GT.U32.AND P1, PT, R4, R9, PT ;  /* 0x000000090400720c */ /* 0x000fe20003f24070 */
[----:B------:R-:W-:Y:S02]  /*156e0*/  IMAD.MOV.U32 R2, RZ, RZ, RZ ;  /* 0x000000ffff027224 */ /* 0x000fe400078e00ff */
[----:B------:R-:W0:Y:S10]  /*156f0*/  F2I.FTZ.U32.TRUNC.NTZ R3, R3 ;  /* 0x0000000300037305 */ /* 0x000e34000021f000 */
[----:B------:R-:W-:-:S02]  /*15700*/  @!P1 IMAD.IADD R9, R9, 0x1, -R4 ;  /* 0x0000000109099824 */ /* 0x000fc400078e0a04 */
[----:B------:R-:W-:Y:S01]  /*15710*/  @!P1 VIADD R7, R7, 0x1 ;  /* 0x0000000107079836 */ /* 0x000fe20000000000 */
[----:B------:R-:W-:Y:S02]  /*15720*/  ISETP.NE.AND P1, PT, R17, RZ, PT ;  /* 0x000000ff1100720c */ /* 0x000fe40003f25270 */
[----:B------:R-:W-:Y:S01]  /*15730*/  ISETP.GE.U32.AND P0, PT, R9, R4, PT ;  /* 0x000000040900720c */ /* 0x000fe20003f06070 */
[----:B0-----:R-:W-:-:S04]  /*15740*/  IMAD.MOV R9, RZ, RZ, -R3 ;  /* 0x000000ffff097224 */ /* 0x001fc800078e0a03 */
[----:B------:R-:W-:-:S04]  /*15750*/  IMAD R9, R9, R6, RZ ;  /* 0x0000000609097224 */ /* 0x000fc800078e02ff */
[----:B------:R-:W-:Y:S01]  /*15760*/  IMAD.HI.U32 R4, R3, R9, R2 ;  /* 0x0000000903047227 */ /* 0x000fe200078e0002 */
[----:B------:R-:W-:-:S03]  /*15770*/  LOP3.LUT R2, R0, R17, RZ, 0x3c, !PT ;  /* 0x0000001100027212 */ /* 0x000fc600078e3cff */
[----:B------:R-:W-:Y:S01]  /*15780*/  @P0 VIADD R7, R7, 0x1 ;  /* 0x0000000107070836 */ /* 0x000fe20000000000 */
[----:B------:R-:W-:Y:S02]  /*15790*/  ISETP.GE.AND P2, PT, R2, RZ, PT ;  /* 0x000000ff0200720c */ /* 0x000fe40003f46270 */
[----:B------:R-:W-:-:S05]  /*157a0*/  IABS R2, R5 ;  /* 0x0000000500027213 */ /* 0x000fca0000000000 */
[----:B------:R-:W-:-:S06]  /*157b0*/  IMAD.MOV R2, RZ, RZ, -R2 ;  /* 0x000000ffff027224 */ /* 0x000fcc00078e0a02 */
        /* <DEDUP_REMOVED lines=12> */
[----:B------:R-:W-:-:S04]  /*15880*/  IMAD.MOV R3, RZ, RZ, -R7 ;  /* 0x000000ffff037224 */ /* 0x000fc800078e0a07 */
[----:B------:R-:W-:-:S08]  /*15890*/  IMAD R3, R17, R3, R0 ;  /* 0x0000000311037224 */ /* 0x000fd000078e0200 */
        /* <DEDUP_REMOVED lines=8> */
.L_x_14191:
        /* <DEDUP_REMOVED lines=32> */
[----:B------:R-:W-:-:S04]  /*15b20*/  VIADDMNMX R4, R3, R4, R6, PT ;  /* 0x0000000403047246 */ /* 0x000fc80003800106 */
[----:B------:R-:W-:-:S04]  /*15b30*/  IABS R6, R4 ;  /* 0x0000000400067213 */ /* 0x000fc80000000000 */
[----:B------:R-:W0:Y:S08]  /*15b40*/  I2F.RP R8, R6 ;  /* 0x0000000600087306 */ /* 0x000e300000209400 */
[----:B0-----:R-:W0:Y:S02]  /*15b50*/  MUFU.RCP R8, R8 ;  /* 0x0000000800087308 */ /* 0x001e240000001000 */
[----:B0-----:R-:W-:Y:S01]  /*15b60*/  VIADD R2, R8, 0xffffffe ;  /* 0x0ffffffe08027836 */ /* 0x001fe20000000000 */
[----:B------:R-:W-:-:S05]  /*15b70*/  IABS R8, R0 ;  /* 0x0000000000087213 */ /* 0x000fca0000000000 */
[----:B------:R0:W1:Y:S02]  /*15b80*/  F2I.FTZ.U32.TRUNC.NTZ R3, R2 ;  /* 0x0000000200037305 */ /* 0x000064000021f000 */
[----:B0-----:R-:W-:Y:S02]  /*15b90*/  IMAD.MOV.U32 R2, RZ, RZ, RZ ;  /* 0x000000ffff027224 */ /* 0x001fe400078e00ff */
[----:B-1----:R-:W-:-:S04]  /*15ba0*/  IMAD.MOV R5, RZ, RZ, -R3 ;  /* 0x000000ffff057224 */ /* 0x002fc800078e0a03 */
[----:B------:R-:W-:-:S04]  /*15bb0*/  IMAD R5, R5, R6, RZ ;  /* 0x0000000605057224 */ /* 0x000fc800078e02ff */
[----:B------:R-:W-:Y:S01]  /*15bc0*/  IMAD.HI.U32 R3, R3, R5, R2 ;  /* 0x0000000503037227 */ /* 0x000fe200078e0002 */
[-C--:B------:R-:W-:Y:S02]  /*15bd0*/  IABS R5, R4.reuse ;  /* 0x0000000400057213 */ /* 0x080fe40000000000 */
[----:B------:R-:W-:Y:S02]  /*15be0*/  LOP3.LUT R2, R0, R4, RZ, 0x3c, !PT ;  /* 0x0000000400027212 */ /* 0x000fe400078e3cff */
[----:B------:R-:W-:Y:S01]  /*15bf0*/  IADD3 R0, R7, 0x1000000, R0 ;  /* 0x0100000007007810 */ /* 0x000fe20007ffe000 */
[----:B------:R-:W-:Y:S01]  /*15c00*/  IMAD.MOV R5, RZ, RZ, -R5 ;  /* 0x000000ffff057224 */ /* 0x000fe200078e0a05 */
[----:B------:R-:W-:Y:S01]  /*15c10*/  ISETP.GE.AND P2, PT, R2, RZ, PT ;  /* 0x000000ff0200720c */ /* 0x000fe20003f46270 */
        /* <DEDUP_REMOVED lines=12> */
.L_x_14192:
[----:B------:R-:W-:-:S05]  /*15ce0*/  LOP3.LUT R0, RZ, R3, RZ, 0x33, !PT ;  /* 0x00000003ff007212 */ /* 0x000fca00078e33ff */
[----:B------:R-:W-:Y:S01]  /*15cf0*/  IMAD.IADD R17, R17, 0x1, R0 ;  /* 0x0000000111117824 */ /* 0x000fe200078e0200 */
[----:B------:R-:W-:Y:S06]  /*15d00*/  BRA `(.L_x_14193) ;  /* 0x00000000001c7947 */ /* 0x000fec0003800000 */
.L_x_14185:
[----:B------:R-:W-:Y:S01]  /*15d10*/  UMOV UR4, URZ ;  /* 0x0000003f00047c82 */ /* 0x000fe20008000000 */
[----:B------:R-:W-:Y:S01]  /*15d20*/  UMOV UR5, URZ ;  /* 0x0000003f00057c82 */ /* 0x000fe20008000000 */
[----:B------:R-:W-:Y:S01]  /*15d30*/  ULDC UR6, c[0x0][0xc3c] ;  /* 0x00030f0000067ab9 */ /* 0x000fe20000000800 */
[----:B------:R-:W-:Y:S02]  /*15d40*/  IMAD.MOV.U32 R16, RZ, RZ, R0 ;  /* 0x000000ffff107224 */ /* 0x000fe400078e0000 */
[----:B------:R-:W-:Y:S02]  /*15d50*/  IMAD.U32 R17, RZ, RZ, UR4 ;  /* 0x00000004ff117e24 */ /* 0x000fe4000f8e00ff */
[----:B------:R-:W-:Y:S02]  /*15d60*/  IMAD.U32 R18, RZ, RZ, UR5 ;  /* 0x00000005ff127e24 */ /* 0x000fe4000f8e00ff */
[----:B------:R-:W-:-:S07]  /*15d70*/  IMAD.U32 R19, RZ, RZ, UR6 ;  /* 0x00000006ff137e24 */ /* 0x000fce000f8e00ff */
.L_x_14193:
        /* <DEDUP_REMOVED lines=10> */
.L_x_14182:
[----:B------:R-:W-:Y:S02]  /*15e20*/  ULDC UR4, c[0x0][0xc3c] ;  /* 0x00030f0000047ab9 */ /* 0x000fe40000000800 */
[----:B--2---:R-:W-:-:S13]  /*15e30*/  ISETP.GE.AND P0, PT, R19, UR4, PT ;  /* 0x0000000413007c0c */ /* 0x004fda000bf06270 */
[----:B------:R-:W-:Y:S05]  /*15e40*/  @!P0 BRA `(.L_x_14194) ;  /* 0xffffffa800fc8947 */ /* 0x000fea000383ffff */
[----:B------:R-:W-:Y:S05]  /*15e50*/  BSYNC B8 ;  /* 0x0000000000087941 */ /* 0x000fea0003800000 */
.L_x_14123:
        /* <DEDUP_REMOVED lines=12> */
.L_x_14339:
[----:B------:R-:W-:Y:S05]  /*15f20*/  BSYNC B0 ;  /* 0x0000000000007941 */ /* 0x000fea0003800000 */
.L_x_14195:
[----:B------:R-:W-:-:S03]  /*15f30*/  UMOV UR4, 0xffffffff ;  /* 0xffffffff00047882 */ /* 0x000fc60000000000 */
[----:B------:R-:W-:Y:S05]  /*15f40*/  BRA.DIV UR4, `(.L_x_14197) ;  /* 0x0000004604f87947 */ /* 0x000fea000b800000 */
[----:B0-----:R-:W0:Y:S02]  /*15f50*/  S2R R0, SR_TID.X ;  /* 0x0000000000007919 */ /* 0x001e240000002100 */
[----:B0-----:R-:W-:-:S04]  /*15f60*/  SHF.R.U32.HI R0, RZ, 0x5, R0 ;  /* 0x00000005ff007819 */ /* 0x001fc80000011600 */
[----:B------:R-:W-:-:S05]  /*15f70*/  LOP3.LUT R0, R0, 0x3, RZ, 0xc0, !PT ;  /* 0x0000000300007812 */ /* 0x000fca00078ec0ff */
[----:B------:R0:W2:Y:S02]  /*15f80*/  SHFL.IDX PT, R14, R0, RZ, 0x1f ;  /* 0x00001fff000e7589 */ /* 0x0000a400000e0000 */
.L_x_14342:
[----:B--2---:R-:W-:Y:S01]  /*15f90*/  ISETP.NE.AND P0, PT, R14, RZ, PT ;  /* 0x000000ff0e00720c */ /* 0x004fe20003f05270 */
[----:B------:R-:W-:-:S12]  /*15fa0*/  BSSY B0, `(.L_x_14198) ;  /* 0x0000024000007945 */ /* 0x000fd80003800000 */
[----:B------:R-:W-:Y:S05]  /*15fb0*/  @P0 BRA `(.L_x_14199) ;  /* 0x0000000000880947 */ /* 0x000fea0003800000 */
[----:B------:R-:W-:-:S03]  /*15fc0*/  UMOV UR4, 0xffffffff ;  /* 0xffffffff00047882 */ /* 0x000fc60000000000 */
[----:B------:R-:W-:Y:S05]  /*15fd0*/  BRA.DIV UR4, `(.L_x_14200) ;  /* 0x0000004a04087947 */ /* 0x000fea000b800000 */
[----:B------:R-:W-:-:S13]  /*15fe0*/  ELECT P6, URZ, PT ;  /* 0x00000000003f782f */ /* 0x000fda00038c0000 */
.L_x_14345:
[----:B------:R-:W-:Y:S05]  /*15ff0*/  @!P6 BRA `(.L_x_14199) ;  /* 0x000000000078e947 */ /* 0x000fea0003800000 */
[----:B------:R-:W-:-:S06]  /*16000*/  ULOP3.LUT UR4, UR36, 0x2, URZ, 0xfc, !UPT ;  /* 0x0000000224047892 */ /* 0x000fcc000f8efc3f */
[----:B0-----:R-:W-:-:S05]  /*16010*/  IMAD.U32 R0, RZ, RZ, UR4 ;  /* 0x00000004ff007e24 */ /* 0x001fca000f8e00ff */
[----:B------:R-:W-:-:S13]  /*16020*/  ISETP.NE.AND P0, PT, R0, 0x3, PT ;  /* 0x000000030000780c */ /* 0x000fda0003f05270 */
[----:B------:R-:W-:Y:S05]  /*16030*/  @!P0 BRA `(.L_x_14201) ;  /* 0x0000000000048947 */ /* 0x000fea0003800000 */
[----:B------:R-:W-:Y:S01]  /*16040*/  BPT.TRAP 0x1 ;  /* 0x000000040000795c */ /* 0x000fe20000300000 */
.L_x_14201:
[C---:B------:R-:W-:Y:S01]  /*16050*/  IMAD R5, R25.reuse, 0x8, R4 ;  /* 0x0000000819057824 */ /* 0x040fe200078e0204 */
[----:B------:R-:W-:Y:S01]  /*16060*/  SHF.L.U32 R0, R28, 0x1f, RZ ;  /* 0x0000001f1c007819 */ /* 0x000fe200000006ff */
[----:B------:R-:W-:-:S03]  /*16070*/  VIADD R25, R25, 0x1 ;  /* 0x0000000119197836 */ /* 0x000fc60000000000 */
[----:B------:R-:W0:Y:S02]  /*16080*/  SYNCS.PHASECHK.TRANS64.TRYWAIT P1, [R5+URZ+0x16840], R0 ;  /* 0x01684000050075a7 */ /* 0x000e24000802017f */
[----:B------:R-:W-:-:S04]  /*16090*/  ISETP.NE.AND P2, PT, R25, 0x2, PT ;  /* 0x000000021900780c */ /* 0x000fc80003f45270 */
[----:B------:R-:W-:Y:S01]  /*160a0*/  SEL R3, RZ, 0x1, P2 ;  /* 0x00000001ff037807 */ /* 0x000fe20001000000 */
[----:B0-----:R-:W-:Y:S08]  /*160b0*/  @!P1 BRA `(.L_x_14202) ;  /* 0x0000004400f09947 */ /* 0x001ff00003800000 */
.L_x_14346:
[----:B------:R-:W-:Y:S02]  /*160c0*/  SEL R25, R25, RZ, P2 ;  /* 0x000000ff19197207 */ /* 0x000fe40001000000 */
[----:B------:R-:W-:Y:S01]  /*160d0*/  LOP3.LUT R2, R28, R3, RZ, 0x3c, !PT ;  /* 0x000000031c027212 */ /* 0x000fe200078e3cff */
[----:B------:R-:W-:Y:S06]  /*160e0*/  @!P0 BRA `(.L_x_14203) ;  /* 0x0000000000048947 */ /* 0x000fec0003800000 */
[----:B------:R-:W-:Y:S01]  /*160f0*/  BPT.TRAP 0x1 ;  /* 0x000000040000795c */ /* 0x000fe20000300000 */
.L_x_14203:
[----:B------:R-:W-:Y:S01]  /*16100*/  IMAD R25, R25, 0x8, R4 ;  /* 0x0000000819197824 */ /* 0x000fe200078e0204 */
[----:B------:R-:W-:-:S04]  /*16110*/  SHF.L.U32 R2, R2, 0x1f, RZ ;  /* 0x0000001f02027819 */ /* 0x000fc800000006ff */
[----:B------:R-:W2:Y:S02]  /*16120*/  SYNCS.PHASECHK.TRANS64.TRYWAIT P1, [R25+URZ+0x16840], R2 ;  /* 0x01684002190075a7 */ /* 0x000ea4000802017f */
[----:B--2---:R-:W-:Y:S05]  /*16130*/  @!P1 BRA `(.L_x_14204) ;  /* 0x0000004400e49947 */ /* 0x004fea0003800000 */
.L_x_14347:
[----:B------:R-:W-:Y:S05]  /*16140*/  @!P0 BRA `(.L_x_14205) ;  /* 0x0000000000048947 */ /* 0x000fea0003800000 */
[----:B------:R-:W-:Y:S01]  /*16150*/  BPT.TRAP 0x1 ;  /* 0x000000040000795c */ /* 0x000fe20000300000 */
.L_x_14205:
[----:B------:R-:W3:Y:S02]  /*16160*/  SYNCS.PHASECHK.TRANS64.TRYWAIT P1, [R5+URZ+0x16860], R0 ;  /* 0x01686000050075a7 */ /* 0x000ee4000802017f */
[----:B---3--:R-:W-:Y:S05]  /*16170*/  @!P1 BRA `(.L_x_14206) ;  /* 0x0000004400e89947 */ /* 0x008fea0003800000 */
.L_x_14348:
[----:B------:R-:W-:Y:S05]  /*16180*/  @!P0 BRA `(.L_x_14207) ;  /* 0x0000000000048947 */ /* 0x000fea0003800000 */
[----:B------:R-:W-:Y:S01]  /*16190*/  BPT.TRAP 0x1 ;  /* 0x000000040000795c */ /* 0x000fe20000300000 */
.L_x_14207:
[----:B----4-:R4:W0:Y:S02]  /*161a0*/  SYNCS.PHASECHK.TRANS64.TRYWAIT P0, [R25+URZ+0x16860], R2 ;  /* 0x01686002190075a7 */ /* 0x010824000800017f */
[----:B0-----:R-:W-:Y:S05]  /*161b0*/  @!P0 NANOSLEEP.SYNCS 0x989680 ;  /* 0x009896800000895d */ /* 0x001fea0003900000 */
[----:B------:R-:W0:Y:S02]  /*161c0*/  @!P0 SYNCS.PHASECHK.TRANS64 P0, [R25+URZ+0x16860], R2 ;  /* 0x01686002190085a7 */ /* 0x000e24000800007f */
[----:B0-----:R-:W-:Y:S05]  /*161d0*/  @!P0 BRA `(.L_x_14207) ;  /* 0xfffffffc00f08947 */ /* 0x001fea000383ffff */
.L_x_14199:
[----:B------:R-:W-:Y:S05]  /*161e0*/  BSYNC B0 ;  /* 0x0000000000007941 */ /* 0x000fea0003800000 */
.L_x_14198:
[----:B------:R-:W-:Y:S05]  /*161f0*/  EXIT ;  /* 0x000000000000794d */ /* 0x000fea0003800000 */
.L_x_14026:
[----:B0-----:R-:W-:-:S04]  /*16200*/  IMAD.U32 R3, RZ, RZ, UR45 ;  /* 0x0000002dff037e24 */ /* 0x001fc8000f8e00ff */
[----:B------:R0:W1:Y:S03]  /*16210*/  SYNCS.PHASECHK.TRANS64.TRYWAIT P1, [R3+URZ+0x16800], R0 ;  /* 0x01680000030075a7 */ /* 0x000066000802017f */
[----:B-1----:R-:W-:Y:S05]  /*16220*/  @!P1 NANOSLEEP.SYNCS 0x989680 ;  /* 0x009896800000995d */ /* 0x002fea0003900000 */
[----:B------:R-:W1:Y:S02]  /*16230*/  @!P1 SYNCS.PHASECHK.TRANS64 P1, [R3+URZ+0x16800], R0 ;  /* 0x01680000030095a7 */ /* 0x000e64000802007f */
[----:B-1----:R-:W-:Y:S05]  /*16240*/  @!P1 BRA `(.L_x_14026) ;  /* 0xfffffffc00ec9947 */ /* 0x002fea000383ffff */
[----:B------:R-:W-:Y:S05]  /*16250*/  BRA `(.L_x_14208) ;  /* 0xfffffebc001c7947 */ /* 0x000fea000383ffff */
.L_x_14030:
[----:B-1----:R1:W2:Y:S02]  /*16260*/  SYNCS.PHASECHK.TRANS64.TRYWAIT P1, [R3+URZ+0x16830], R0 ;  /* 0x01683000030075a7 */ /* 0x0022a4000802017f */
[----:B--2---:R-:W-:Y:S05]  /*16270*/  @!P1 NANOSLEEP.SYNCS 0x989680 ;  /* 0x009896800000995d */ /* 0x004fea0003900000 */
[----:B------:R-:W2:Y:S02]  /*16280*/  @!P1 SYNCS.PHASECHK.TRANS64 P1, [R3+URZ+0x16830], R0 ;  /* 0x01683000030095a7 */ /* 0x000ea4000802007f */
[----:B--2---:R-:W-:Y:S05]  /*16290*/  @!P1 BRA `(.L_x_14030) ;  /* 0xfffffffc00f09947 */ /* 0x004fea000383ffff */
[----:B------:R-:W-:Y:S05]  /*162a0*/  BRA `(.L_x_14029) ;  /* 0xfffffebc00387947 */ /* 0x000fea000383ffff */
.L_x_14047:
[----:B-1----:R-:W-:-:S04]  /*162b0*/  IMAD.U32 R5, RZ, RZ, UR6 ;  /* 0x00000006ff057e24 */ /* 0x002fc8000f8e00ff */
[----:B------:R1:W2:Y:S03]  /*162c0*/  SYNCS.PHASECHK.TRANS64.TRYWAIT P1, [R5+URZ+0x16830], R0 ;  /* 0x01683000050075a7 */ /* 0x0002a6000802017f */
[----:B--2---:R-:W-:Y:S05]  /*162d0*/  @!P1 NANOSLEEP.SYNCS 0x989680 ;  /* 0x009896800000995d */ /* 0x004fea0003900000 */
[----:B------:R-:W2:Y:S02]  /*162e0*/  @!P1 SYNCS.PHASECHK.TRANS64 P1, [R5+URZ+0x16830], R0 ;  /* 0x01683000050095a7 */ /* 0x000ea4000802007f */
[----:B--2---:R-:W-:Y:S05]  /*162f0*/  @!P1 BRA `(.L_x_14047) ;  /* 0xfffffffc00ec9947 */ /* 0x004fea000383ffff */
[----:B------:R-:W-:Y:S05]  /*16300*/  BRA `(.L_x_14044) ;  /* 0xfffffeec00bc7947 */ /* 0x000fea000383ffff */
.L_x_14051:
[----:B-1----:R-:W-:-:S04]  /*16310*/  IMAD.U32 R5, RZ, RZ, UR6 ;  /* 0x00000006ff057e24 */ /* 0x002fc8000f8e00ff */
[----:B------:R1:W2:Y:S03]  /*16320*/  SYNCS.PHASECHK.TRANS64.TRYWAIT P1, [R5+URZ+0x16850], R0 ;  /* 0x01685000050075a7 */ /* 0x0002a6000802017f */
[----:B--2---:R-:W-:Y:S05]  /*16330*/  @!P1 NANOSLEEP.SYNCS 0x989680 ;  /* 0x009896800000995d */ /* 0x004fea0003900000 */
[----:B------:R-:W2:Y:S02]  /*16340*/  @!P1 SYNCS.PHASECHK.TRANS64 P1, [R5+URZ+0x16850], R0 ;  /* 0x01685000050095a7 */ /* 0x000ea4000802007f */
[----:B--2---:R-:W-:Y:S05]  /*16350*/  @!P1 BRA `(.L_x_14051) ;  /* 0xfffffffc00ec9947 */ /* 0x004fea000383ffff */
[----:B------:R-:W-:Y:S05]  /*16360*/  BRA `(.L_x_14048) ;  /* 0xfffffef000407947 */ /* 0x000fea000383ffff */
.L_x_14070:
[----:B-1----:R-:W-:-:S04]  /*16370*/  IMAD.U32 R5, RZ, RZ, UR6 ;  /* 0x00000006ff057e24 */ /* 0x002fc8000f8e00ff */
[----:B------:R1:W2:Y:S03]  /*16380*/  SYNCS.PHASECHK.TRANS64.TRYWAIT P1, [R5+URZ+0x16830], R0 ;  /* 0x01683000050075a7 */ /* 0x0002a6000802017f */
[----:B--2---:R-:W-:Y:S05]  /*16390*/  @!P1 NANOSLEEP.SYNCS 0x989680 ;  /* 0x009896800000995d */ /* 0x004fea0003900000 */
[----:B------:R-:W2:Y:S02]  /*163a0*/  @!P1 SYNCS.PHASECHK.TRANS64 P1, [R5+URZ+0x16830], R0 ;  /* 0x01683000050095a7 */ /* 0x000ea4000802007f */
[----:B--2---:R-:W-:Y:S05]  /*163b0*/  @!P1 BRA `(.L_x_14070) ;  /* 0xfffffffc00ec9947 */ /* 0x004fea000383ffff */
[----:B------:R-:W-:Y:S05]  /*163c0*/  BRA `(.L_x_14067) ;  /* 0xffffff1c00bc7947 */ /* 0x000fea000383ffff */
.L_x_14074:
[----:B-1----:R-:W-:-:S04]  /*163d0*/  IMAD.U32 R5, RZ, RZ, UR6 ;  /* 0x00000006ff057e24 */ /* 0x002fc8000f8e00ff */
[----:B------:R1:W2:Y:S03]  /*163e0*/  SYNCS.PHASECHK.TRANS64.TRYWAIT P1, [R5+URZ+0x16850], R0 ;  /* 0x01685000050075a7 */ /* 0x0002a6000802017f */
[----:B--2---:R-:W-:Y:S05]  /*163f0*/  @!P1 NANOSLEEP.SYNCS 0x989680 ;  /* 0x009896800000995d */ /* 0x004fea0003900000 */
[----:B------:R-:W2:Y:S02]  /*16400*/  @!P1 SYNCS.PHASECHK.TRANS64 P1, [R5+URZ+0x16850], R0 ;  /* 0x01685000050095a7 */ /* 0x000ea4000802007f */
[----:B--2---:R-:W-:Y:S05]  /*16410*/  @!P1 BRA `(.L_x_14074) ;  /* 0xfffffffc00ec9947 */ /* 0x004fea000383ffff */
[----:B------:R-:W-:Y:S05]  /*16420*/  BRA `(.L_x_14071) ;  /* 0xffffff2000407947 */ /* 0x000fea000383ffff */
.L_x_14082:
[----:B-1----:R-:W-:-:S04]  /*16430*/  IMAD.U32 R5, RZ, RZ, UR6 ;  /* 0x00000006ff057e24 */ /* 0x002fc8000f8e00ff */
[----:B------:R1:W2:Y:S03]  /*16440*/  SYNCS.PHASECHK.TRANS64.TRYWAIT P1, [R5+URZ+0x16830], R0 ;  /* 0x01683000050075a7 */ /* 0x0002a6000802017f */
[----:B--2---:R-:W-:Y:S05]  /*16450*/  @!P1 NANOSLEEP.SYNCS 0x989680 ;  /* 0x009896800000995d */ /* 0x004fea0003900000 */
[----:B------:R-:W2:Y:S02]  /*16460*/  @!P1 SYNCS.PHASECHK.TRANS64 P1, [R5+URZ+0x16830], R0 ;  /* 0x01683000050095a7 */ /* 0x000ea4000802007f */
[----:B--2---:R-:W-:Y:S05]  /*16470*/  @!P1 BRA `(.L_x_14082) ;  /* 0xfffffffc00ec9947 */ /* 0x004fea000383ffff */
[----:B------:R-:W-:Y:S05]  /*16480*/  BRA `(.L_x_14079) ;  /* 0xffffff3800ec7947 */ /* 0x000fea000383ffff */
.L_x_14086:
[----:B-1----:R-:W-:-:S04]  /*16490*/  IMAD.U32 R5, RZ, RZ, UR6 ;  /* 0x00000006ff057e24 */ /* 0x002fc8000f8e00ff */
[----:B------:R1:W2:Y:S03]  /*164a0*/  SYNCS.PHASECHK.TRANS64.TRYWAIT P1, [R5+URZ+0x16850], R0 ;  /* 0x01685000050075a7 */ /* 0x0002a6000802017f */
[----:B--2---:R-:W-:Y:S05]  /*164b0*/  @!P1 NANOSLEEP.SYNCS 0x989680 ;  /* 0x009896800000995d */ /* 0x004fea0003900000 */
[----:B------:R-:W2:Y:S02]  /*164c0*/  @!P1 SYNCS.PHASECHK.TRANS64 P1, [R5+URZ+0x16850], R0 ;  /* 0x01685000050095a7 */ /* 0x000ea4000802007f */
[----:B--2---:R-:W-:Y:S05]  /*164d0*/  @!P1 BRA `(.L_x_14086) ;  /* 0xfffffffc00ec9947 */ /* 0x004fea000383ffff */
[----:B------:R-:W-:Y:S05]  /*164e0*/  BRA `(.L_x_14083) ;  /* 0xffffff3c00647947 */ /* 0x000fea000383ffff */
.L_x_14101:
[----:B-1----:R-:W-:-:S04]  /*164f0*/  IMAD.U32 R7, RZ, RZ, UR5 ;  /* 0x00000005ff077e24 */ /* 0x002fc8000f8e00ff */
[----:B------:R1:W2:Y:S03]  /*16500*/  SYNCS.PHASECHK.TRANS64.TRYWAIT P1, [R7+URZ+0x16850], R4 ;  /* 0x01685004070075a7 */ /* 0x0002a6000802017f */
[----:B--2---:R-:W-:Y:S05]  /*16510*/  @!P1 NANOSLEEP.SYNCS 0x989680 ;  /* 0x009896800000995d */ /* 0x004fea0003900000 */
[----:B------:R-:W2:Y:S02]  /*16520*/  @!P1 SYNCS.PHASECHK.TRANS64 P1, [R7+URZ+0x16850], R4 ;  /* 0x01685004070095a7 */ /* 0x000ea4000802007f */
[----:B--2---:R-:W-:Y:S05]  /*16530*/  @!P1 BRA `(.L_x_14101) ;  /* 0xfffffffc00ec9947 */ /* 0x004fea000383ffff */
[----:B------:R-:W-:Y:S05]  /*16540*/  BRA `(.L_x_14100) ;  /* 0xffffff6800107947 */ /* 0x000fea000383ffff */
.L_x_14145:
        /* <DEDUP_REMOVED lines=11> */
.L_x_14210:
[----:B------:R-:W-:Y:S05]  /*16600*/  BSYNC B0 ;  /* 0x0000000000007941 */ /* 0x000fea0003800000 */
.L_x_14209:
[----:B------:R-:W-:Y:S05]  /*16610*/  BRA `(.L_x_14211) ;  /* 0xffffffb400d47947 */ /* 0x000fea000383ffff */
.L_x_14148:
[----:B0-----:R0:W1:Y:S02]  /*16620*/  SYNCS.PHASECHK.TRANS64.TRYWAIT P0, [R5+URZ+0x16840], R2 ;  /* 0x01684002050075a7 */ /* 0x001064000800017f */
[----:B-1----:R-:W-:Y:S05]  /*16630*/  @!P0 NANOSLEEP.SYNCS 0x989680 ;  /* 0x009896800000895d */ /* 0x002fea0003900000 */
[----:B------:R-:W1:Y:S02]  /*16640*/  @!P0 SYNCS.PHASECHK.TRANS64 P0, [R5+URZ+0x16840], R2 ;  /* 0x01684002050085a7 */ /* 0x000e64000800007f */
[----:B-1----:R-:W-:Y:S05]  /*16650*/  @!P0 BRA `(.L_x_14148) ;  /* 0xfffffffc00f08947 */ /* 0x002fea000383ffff */
[----:B------:R-:W-:Y:S05]  /*16660*/  BRA `(.L_x_14212) ;  /* 0xffffffb800287947 */ /* 0x000fea000383ffff */
.L_x_14149:
        /* <DEDUP_REMOVED lines=8> */
.L_x_14214:
[----:B------:R-:W-:Y:S05]  /*166f0*/  BSYNC B0 ;  /* 0x0000000000007941 */ /* 0x000fea0003800000 */
.L_x_14213:
        /* <DEDUP_REMOVED lines=9> */
.L_x_14215:
[----:B------:R-:W-:Y:S02]  /*16790*/  IMAD.MOV.U32 R13, RZ, RZ, R2 ;  /* 0x000000ffff0d7224 */ /* 0x000fe400078e0002 */
[----:B------:R-:W-:Y:S02]  /*167a0*/  IMAD.MOV.U32 R12, RZ, RZ, 0x1 ;  /* 0x00000001ff0c7424 */ /* 0x000fe400078e00ff */
[----:B------:R-:W-:-:S07]  /*167b0*/  IMAD.MOV.U32 R7, RZ, RZ, R14 ;  /* 0x000000ffff077224 */ /* 0x000fce00078e000e */
[----:B------:R-:W-:Y:S05]  /*167c0*/  WARPSYNC.COLLECTIVE R15, `(.L_x_14216) ;  /* 0x000000000f087348 */ /* 0x000fea0003c00000 */
[----:B------:R0:W1:Y:S02]  /*167d0*/  SHFL.IDX P6, R14, R13, R12, R11 ;  /* 0x0000000c0d0e7389 */ /* 0x00006400000c000b */
[----:B01----:R-:W-:Y:S01]  /*167e0*/  ENDCOLLECTIVE ;  /* 0x000000000000791b */ /* 0x003fe20003800000 */
.L_x_14216:
        /* <DEDUP_REMOVED lines=11> */
[----:B0-----:R-:W-:-:S07]  /*168a0*/  IMAD.MOV.U32 R6, RZ, RZ, R14 ;  /* 0x000000ffff067224 */ /* 0x001fce00078e000e */
[----:B------:R-:W-:Y:S05]  /*168b0*/  WARPSYNC.COLLECTIVE R15, `(.L_x_14217) ;  /* 0x000000000f087348 */ /* 0x000fea0003c00000 */
[----:B------:R0:W1:Y:S02]  /*168c0*/  SHFL.IDX P6, R14, R13, R12, R11 ;  /* 0x0000000c0d0e7389 */ /* 0x00006400000c000b */
[----:B01----:R-:W-:Y:S01]  /*168d0*/  ENDCOLLECTIVE ;  /* 0x000000000000791b */ /* 0x003fe20003800000 */
.L_x_14217:
[----:B------:R-:W-:Y:S02]  /*168e0*/  @P1 IMAD R8, R3, 0x2, R22 ;  /* 0x0000000203081824 */ /* 0x000fe400078e0216 */
[----:B------:R-:W-:Y:S02]  /*168f0*/  IMAD.MOV.U32 R13, RZ, RZ, R2 ;  /* 0x000000ffff0d7224 */ /* 0x000fe400078e0002 */
[----:B------:R-:W-:Y:S02]  /*16900*/  IMAD.MOV.U32 R12, RZ, RZ, 0x2 ;  /* 0x00000002ff0c7424 */ /* 0x000fe400078e00ff */
[----:B------:R-:W-:-:S07]  /*16910*/  IMAD.MOV.U32 R7, RZ, RZ, R14 ;  /* 0x000000ffff077224 */ /* 0x000fce00078e000e */
[----:B------:R-:W-:Y:S05]  /*16920*/  WARPSYNC.COLLECTIVE R15, `(.L_x_14218) ;  /* 0x000000000f087348 */ /* 0x000fea0003c00000 */
[----:B------:R0:W1:Y:S02]  /*16930*/  SHFL.IDX P6, R14, R13, R12, R11 ;  /* 0x0000000c0d0e7389 */ /* 0x00006400000c000b */
[----:B01----:R-:W-:Y:S01]  /*16940*/  ENDCOLLECTIVE ;  /* 0x000000000000791b */ /* 0x003fe20003800000 */
.L_x_14218:
        /* <DEDUP_REMOVED lines=15> */
.L_x_14219:
[----:B------:R-:W-:Y:S02]  /*16a40*/  @P1 IMAD R8, R3, 0x2, R22 ;  /* 0x0000000203081824 */ /* 0x000fe400078e0216 */
[----:B------:R-:W-:Y:S02]  /*16a50*/  IMAD.MOV.U32 R13, RZ, RZ, R2 ;  /* 0x000000ffff0d7224 */ /* 0x000fe400078e0002 */
[----:B------:R-:W-:Y:S02]  /*16a60*/  IMAD.MOV.U32 R12, RZ, RZ, 0x3 ;  /* 0x00000003ff0c7424 */ /* 0x000fe400078e00ff */
[----:B------:R-:W-:-:S07]  /*16a70*/  IMAD.MOV.U32 R7, RZ, RZ, R14 ;  /* 0x000000ffff077224 */ /* 0x000fce00078e000e */
[----:B------:R-:W-:Y:S05]  /*16a80*/  WARPSYNC.COLLECTIVE R15, `(.L_x_14220) ;  /* 0x000000000f087348 */ /* 0x000fea0003c00000 */
[----:B------:R0:W1:Y:S02]  /*16a90*/  SHFL.IDX P6, R14, R13, R12, R11 ;  /* 0x0000000c0d0e7389 */ /* 0x00006400000c000b */
[----:B01----:R-:W-:Y:S01]  /*16aa0*/  ENDCOLLECTIVE ;  /* 0x000000000000791b */ /* 0x003fe20003800000 */
.L_x_14220:
        /* <DEDUP_REMOVED lines=15> */
.L_x_14221:
[----:B------:R-:W-:Y:S02]  /*16ba0*/  @P1 IMAD R8, R3, 0x2, R22 ;  /* 0x0000000203081824 */ /* 0x000fe400078e0216 */
[----:B------:R-:W-:Y:S02]  /*16bb0*/  IMAD.MOV.U32 R13, RZ, RZ, R2 ;  /* 0x000000ffff0d7224 */ /* 0x000fe400078e0002 */
[----:B------:R-:W-:Y:S02]  /*16bc0*/  IMAD.MOV.U32 R12, RZ, RZ, 0x4 ;  /* 0x00000004ff0c7424 */ /* 0x000fe400078e00ff */
[----:B------:R-:W-:-:S07]  /*16bd0*/  IMAD.MOV.U32 R7, RZ, RZ, R14 ;  /* 0x000000ffff077224 */ /* 0x000fce00078e000e */
[----:B------:R-:W-:Y:S05]  /*16be0*/  WARPSYNC.COLLECTIVE R15, `(.L_x_14222) ;  /* 0x000000000f087348 */ /* 0x000fea0003c00000 */
[----:B------:R0:W1:Y:S02]  /*16bf0*/  SHFL.IDX P6, R14, R13, R12, R11 ;  /* 0x0000000c0d0e7389 */ /* 0x00006400000c000b */
[----:B01----:R-:W-:Y:S01]  /*16c00*/  ENDCOLLECTIVE ;  /* 0x000000000000791b */ /* 0x003fe20003800000 */
.L_x_14222:
        /* <DEDUP_REMOVED lines=15> */
.L_x_14223:
[----:B------:R-:W-:Y:S02]  /*16d00*/  @P1 IMAD R8, R3, 0x2, R22 ;  /* 0x0000000203081824 */ /* 0x000fe400078e0216 */
[----:B------:R-:W-:Y:S02]  /*16d10*/  IMAD.MOV.U32 R13, RZ, RZ, R2 ;  /* 0x000000ffff0d7224 */ /* 0x000fe400078e0002 */
[----:B------:R-:W-:Y:S02]  /*16d20*/  IMAD.MOV.U32 R12, RZ, RZ, 0x5 ;  /* 0x00000005ff0c7424 */ /* 0x000fe400078e00ff */
[----:B------:R-:W-:-:S07]  /*16d30*/  IMAD.MOV.U32 R7, RZ, RZ, R14 ;  /* 0x000000ffff077224 */ /* 0x000fce00078e000e */
[----:B------:R-:W-:Y:S05]  /*16d40*/  WARPSYNC.COLLECTIVE R15, `(.L_x_14224) ;  /* 0x000000000f087348 */ /* 0x000fea0003c00000 */
[----:B------:R0:W1:Y:S02]  /*16d50*/  SHFL.IDX P6, R14, R13, R12, R11 ;  /* 0x0000000c0d0e7389 */ /* 0x00006400000c000b */
[----:B01----:R-:W-:Y:S01]  /*16d60*/  ENDCOLLECTIVE ;  /* 0x000000000000791b */ /* 0x003fe20003800000 */
.L_x_14224:
        /* <DEDUP_REMOVED lines=15> */
.L_x_14225:
[----:B------:R-:W-:Y:S02]  /*16e60*/  @P1 IMAD R8, R3, 0x2, R22 ;  /* 0x0000000203081824 */ /* 0x000fe400078e0216 */
[----:B------:R-:W-:Y:S02]  /*16e70*/  IMAD.MOV.U32 R13, RZ, RZ, R2 ;  /* 0x000000ffff0d7224 */ /* 0x000fe400078e0002 */
[----:B------:R-:W-:Y:S02]  /*16e80*/  IMAD.MOV.U32 R12, RZ, RZ, 0x6 ;  /* 0x00000006ff0c7424 */ /* 0x000fe400078e00ff */
[----:B------:R-:W-:-:S07]  /*16e90*/  IMAD.MOV.U32 R7, RZ, RZ, R14 ;  /* 0x000000ffff077224 */ /* 0x000fce00078e000e */
[----:B------:R-:W-:Y:S05]  /*16ea0*/  WARPSYNC.COLLECTIVE R15, `(.L_x_14226) ;  /* 0x000000000f087348 */ /* 0x000fea0003c00000 */
[----:B------:R0:W1:Y:S02]  /*16eb0*/  SHFL.IDX P6, R14, R13, R12, R11 ;  /* 0x0000000c0d0e7389 */ /* 0x00006400000c000b */
[----:B01----:R-:W-:Y:S01]  /*16ec0*/  ENDCOLLECTIVE ;  /* 0x000000000000791b */ /* 0x003fe20003800000 */
.L_x_14226:
        /* <DEDUP_REMOVED lines=15> */
.L_x_14227:
[----:B------:R-:W-:Y:S02]  /*16fc0*/  @P1 IMAD R8, R3, 0x2, R22 ;  /* 0x0000000203081824 */ /* 0x000fe400078e0216 */
[----:B------:R-:W-:Y:S02]  /*16fd0*/  IMAD.MOV.U32 R13, RZ, RZ, R2 ;  /* 0x000000ffff0d7224 */ /* 0x000fe400078e0002 */
[----:B------:R-:W-:Y:S02]  /*16fe0*/  IMAD.MOV.U32 R12, RZ, RZ, 0x7 ;  /* 0x00000007ff0c7424 */ /* 0x000fe400078e00ff */
[----:B------:R-:W-:-:S07]  /*16ff0*/  IMAD.MOV.U32 R7, RZ, RZ, R14 ;  /* 0x000000ffff077224 */ /* 0x000fce00078e000e */
[----:B------:R-:W-:Y:S05]  /*17000*/  WARPSYNC.COLLECTIVE R15, `(.L_x_14228) ;  /* 0x000000000f087348 */ /* 0x000fea0003c00000 */
[----:B------:R0:W1:Y:S02]  /*17010*/  SHFL.IDX P6, R14, R13, R12, R11 ;  /* 0x0000000c0d0e7389 */ /* 0x00006400000c000b */
[----:B01----:R-:W-:Y:S01]  /*17020*/  ENDCOLLECTIVE ;  /* 0x000000000000791b */ /* 0x003fe20003800000 */
.L_x_14228:
        /* <DEDUP_REMOVED lines=10> */
.L_x_14229:
[----:B------:R-:W-:Y:S01]  /*170d0*/  @!PT LDS RZ, [RZ] ;  /* 0x00000000fffff984 */ /* 0x000fe20000000800 */
[----:B------:R-:W-:Y:S01]  /*170e0*/  @!PT LDS RZ, [RZ] ;  /* 0x00000000fffff984 */ /* 0x000fe20000000800 */
[----:B------:R-:W-:Y:S01]  /*170f0*/  @!PT LDS RZ, [RZ] ;  /* 0x00000000fffff984 */ /* 0x000fe20000000800 */
[----:B------:R0:W-:Y:S01]  /*17100*/  @P1 LDGSTS.E.BYPASS.LTC128B.128 [R8+0x11400], desc[UR54][R6.64], !P2 ;  /* 0x1140000006081fae */ /* 0x0001e2000d101d76 */
[----:B------:R-:W-:Y:S01]  /*17110*/  IMAD.MOV.U32 R0, RZ, RZ, R14 ;  /* 0x000000ffff007224 */ /* 0x000fe200078e000e */
[----:B------:R-:W-:Y:S06]  /*17120*/  BRA `(.L_x_14230) ;  /* 0xffffffb400287947 */ /* 0x000fec000383ffff */
.L_x_14154:
        /* <DEDUP_REMOVED lines=9> */
.L_x_14231:
[C---:B------:R-:W-:Y:S01]  /*171c0*/  VIADD R8, R27.reuse, 0x10 ;  /* 0x000000101b087836 */ /* 0x040fe20000000000 */
[----:B------:R-:W-:Y:S01]  /*171d0*/  ISETP.GE.AND P2, PT, R27, R3, PT ;  /* 0x000000031b00720c */ /* 0x000fe20003f46270 */
[----:B------:R-:W-:Y:S02]  /*171e0*/  IMAD.MOV.U32 R13, RZ, RZ, R0 ;  /* 0x000000ffff0d7224 */ /* 0x000fe400078e0000 */
[----:B------:R-:W-:-:S10]  /*171f0*/  IMAD.MOV.U32 R6, RZ, RZ, R14 ;  /* 0x000000ffff067224 */ /* 0x000fd400078e000e */
[----:B------:R-:W-:Y:S05]  /*17200*/  WARPSYNC.COLLECTIVE R15, `(.L_x_14232) ;  /* 0x000000000f087348 */ /* 0x000fea0003c00000 */
[----:B------:R0:W1:Y:S02]  /*17210*/  SHFL.IDX P6, R14, R13, R12, R11 ;  /* 0x0000000c0d0e7389 */ /* 0x00006400000c000b */
[----:B01----:R-:W-:Y:S01]  /*17220*/  ENDCOLLECTIVE ;  /* 0x000000000000791b */ /* 0x003fe20003800000 */
.L_x_14232:
[----:B------:R-:W-:Y:S02]  /*17230*/  IMAD.MOV.U32 R13, RZ, RZ, R4 ;  /* 0x000000ffff0d7224 */ /* 0x000fe400078e0004 */
[----:B------:R-:W-:Y:S02]  /*17240*/  IMAD.MOV.U32 R12, RZ, RZ, 0x1 ;  /* 0x00000001ff0c7424 */ /* 0x000fe400078e00ff */
[----:B------:R-:W-:-:S07]  /*17250*/  IMAD.MOV.U32 R7, RZ, RZ, R14 ;  /* 0x000000ffff077224 */ /* 0x000fce00078e000e */
[----:B------:R-:W-:Y:S05]  /*17260*/  WARPSYNC.COLLECTIVE R15, `(.L_x_14233) ;  /* 0x000000000f087348 */ /* 0x000fea0003c00000 */
[----:B------:R0:W1:Y:S02]  /*17270*/  SHFL.IDX P6, R14, R13, R12, R11 ;  /* 0x0000000c0d0e7389 */ /* 0x00006400000c000b */
[----:B01----:R-:W-:Y:S01]  /*17280*/  ENDCOLLECTIVE ;  /* 0x000000000000791b */ /* 0x003fe20003800000 */
.L_x_14233:
        /* <DEDUP_REMOVED lines=15> */
.L_x_14234:
[----:B------:R-:W-:Y:S02]  /*17380*/  IMAD.MOV.U32 R13, RZ, RZ, R4 ;  /* 0x000000ffff0d7224 */ /* 0x000fe400078e0004 */
[----:B------:R-:W-:Y:S02]  /*17390*/  IMAD.MOV.U32 R12, RZ, RZ, 0x2 ;  /* 0x00000002ff0c7424 */ /* 0x000fe400078e00ff */
[----:B------:R-:W-:-:S07]  /*173a0*/  IMAD.MOV.U32 R7, RZ, RZ, R14 ;  /* 0x000000ffff077224 */ /* 0x000fce00078e000e */
[----:B------:R-:W-:Y:S05]  /*173b0*/  WARPSYNC.COLLECTIVE R15, `(.L_x_14235) ;  /* 0x000000000f087348 */ /* 0x000fea0003c00000 */
[----:B------:R0:W1:Y:S02]  /*173c0*/  SHFL.IDX P6, R14, R13, R12, R11 ;  /* 0x0000000c0d0e7389 */ /* 0x00006400000c000b */
[----:B01----:R-:W-:Y:S01]  /*173d0*/  ENDCOLLECTIVE ;  /* 0x000000000000791b */ /* 0x003fe20003800000 */
.L_x_14235:
        /* <DEDUP_REMOVED lines=16> */
.L_x_14236:
[----:B------:R-:W-:Y:S02]  /*174e0*/  IMAD.MOV.U32 R13, RZ, RZ, R4 ;  /* 0x000000ffff0d7224 */ /* 0x000fe400078e0004 */
[----:B------:R-:W-:Y:S02]  /*174f0*/  IMAD.MOV.U32 R12, RZ, RZ, 0x3 ;  /* 0x00000003ff0c7424 */ /* 0x000fe400078e00ff */
[----:B------:R-:W-:-:S07]  /*17500*/  IMAD.MOV.U32 R7, RZ, RZ, R14 ;  /* 0x000000ffff077224 */ /* 0x000fce00078e000e */
[----:B------:R-:W-:Y:S05]  /*17510*/  WARPSYNC.COLLECTIVE R15, `(.L_x_14237) ;  /* 0x000000000f087348 */ /* 0x000fea0003c00000 */
[----:B------:R0:W1:Y:S02]  /*17520*/  SHFL.IDX P6, R14, R13, R12, R11 ;  /* 0x0000000c0d0e7389 */ /* 0x00006400000c000b */
[----:B01----:R-:W-:Y:S01]  /*17530*/  ENDCOLLECTIVE ;  /* 0x000000000000791b */ /* 0x003fe20003800000 */
.L_x_14237:
        /* <DEDUP_REMOVED lines=16> */
.L_x_14238:
[----:B------:R-:W-:Y:S02]  /*17640*/  IMAD.MOV.U32 R13, RZ, RZ, R4 ;  /* 0x000000ffff0d7224 */ /* 0x000fe400078e0004 */
[----:B------:R-:W-:Y:S02]  /*17650*/  IMAD.MOV.U32 R12, RZ, RZ, 0x4 ;  /* 0x00000004ff0c7424 */ /* 0x000fe400078e00ff */
[----:B------:R-:W-:-:S07]  /*17660*/  IMAD.MOV.U32 R7, RZ, RZ, R14 ;  /* 0x000000ffff077224 */ /* 0x000fce00078e000e */
[----:B------:R-:W-:Y:S05]  /*17670*/  WARPSYNC.COLLECTIVE R15, `(.L_x_14239) ;  /* 0x000000000f087348 */ /* 0x000fea0003c00000 */
[----:B------:R0:W1:Y:S02]  /*17680*/  SHFL.IDX P6, R14, R13, R12, R11 ;  /* 0x0000000c0d0e7389 */ /* 0x00006400000c000b */
[----:B01----:R-:W-:Y:S01]  /*17690*/  ENDCOLLECTIVE ;  /* 0x000000000000791b */ /* 0x003fe20003800000 */
.L_x_14239:
        /* <DEDUP_REMOVED lines=16> */
.L_x_14240:
[----:B------:R-:W-:Y:S02]  /*177a0*/  IMAD.MOV.U32 R13, RZ, RZ, R4 ;  /* 0x000000ffff0d7224 */ /* 0x000fe400078e0004 */
[----:B------:R-:W-:Y:S02]  /*177b0*/  IMAD.MOV.U32 R12, RZ, RZ, 0x5 ;  /* 0x00000005ff0c7424 */ /* 0x000fe400078e00ff */
[----:B------:R-:W-:-:S07]  /*177c0*/  IMAD.MOV.U32 R7, RZ, RZ, R14 ;  /* 0x000000ffff077224 */ /* 0x000fce00078e000e */
[----:B------:R-:W-:Y:S05]  /*177d0*/  WARPSYNC.COLLECTIVE R15, `(.L_x_14241) ;  /* 0x000000000f087348 */ /* 0x000fea0003c00000 */
[----:B------:R0:W1:Y:S02]  /*177e0*/  SHFL.IDX P6, R14, R13, R12, R11 ;  /* 0x0000000c0d0e7389 */ /* 0x00006400000c000b */
[----:B01----:R-:W-:Y:S01]  /*177f0*/  ENDCOLLECTIVE ;  /* 0x000000000000791b */ /* 0x003fe20003800000 */
.L_x_14241:
        /* <DEDUP_REMOVED lines=16> */
.L_x_14242:
[----:B------:R-:W-:Y:S02]  /*17900*/  IMAD.MOV.U32 R13, RZ, RZ, R4 ;  /* 0x000000ffff0d7224 */ /* 0x000fe400078e0004 */
[----:B------:R-:W-:Y:S02]  /*17910*/  IMAD.MOV.U32 R12, RZ, RZ, 0x6 ;  /* 0x00000006ff0c7424 */ /* 0x000fe400078e00ff */
[----:B------:R-:W-:-:S07]  /*17920*/  IMAD.MOV.U32 R7, RZ, RZ, R14 ;  /* 0x000000ffff077224 */ /* 0x000fce00078e000e */
[----:B------:R-:W-:Y:S05]  /*17930*/  WARPSYNC.COLLECTIVE R15, `(.L_x_14243) ;  /* 0x000000000f087348 */ /* 0x000fea0003c00000 */
[----:B------:R0:W1:Y:S02]  /*17940*/  SHFL.IDX P6, R14, R13, R12, R11 ;  /* 0x0000000c0d0e7389 */ /* 0x00006400000c000b */
[----:B01----:R-:W-:Y:S01]  /*17950*/  ENDCOLLECTIVE ;  /* 0x000000000000791b */ /* 0x003fe20003800000 */
.L_x_14243:
        /* <DEDUP_REMOVED lines=16> */
.L_x_14244:
[----:B------:R-:W-:Y:S02]  /*17a60*/  IMAD.MOV.U32 R13, RZ, RZ, R4 ;  /* 0x000000ffff0d7224 */ /* 0x000fe400078e0004 */
[----:B------:R-:W-:Y:S02]  /*17a70*/  IMAD.MOV.U32 R12, RZ, RZ, 0x7 ;  /* 0x00000007ff0c7424 */ /* 0x000fe400078e00ff */
[----:B------:R-:W-:-:S07]  /*17a80*/  IMAD.MOV.U32 R7, RZ, RZ, R14 ;  /* 0x000000ffff077224 */ /* 0x000fce00078e000e */
[----:B------:R-:W-:Y:S05]  /*17a90*/  WARPSYNC.COLLECTIVE R15, `(.L_x_14245) ;  /* 0x000000000f087348 */ /* 0x000fea0003c00000 */
[----:B------:R0:W1:Y:S02]  /*17aa0*/  SHFL.IDX P6, R14, R13, R12, R11 ;  /* 0x0000000c0d0e7389 */ /* 0x00006400000c000b */
[----:B01----:R-:W-:Y:S01]  /*17ab0*/  ENDCOLLECTIVE ;  /* 0x000000000000791b */ /* 0x003fe20003800000 */
.L_x_14245:
[----:B------:R-:W-:-:S05]  /*17ac0*/  @!P1 LEA R7, P2, R29, R7, 0x1 ;  /* 0x000000071d079211 */ /* 0x000fca00078408ff */
[----:B------:R-:W-:-:S05]  /*17ad0*/  @!P1 IMAD.X R6, RZ, RZ, R6, P2 ;  /* 0x000000ffff069224 */ /* 0x000fca00010e0606 */
[-C--:B------:R-:W-:Y:S01]  /*17ae0*/  @!P1 LOP3.LUT R7, R7, R6.reuse, RZ, 0x3c, !PT ;  /* 0x0000000607079212 */ /* 0x080fe200078e3cff */
[----:B------:R-:W-:Y:S02]  /*17af0*/  IMAD.MOV.U32 R13, RZ, RZ, R0 ;  /* 0x000000ffff0d7224 */ /* 0x000fe400078e0000 */
[----:B------:R-:W-:Y:S01]  /*17b00*/  VIADD R0, R27, 0x70 ;  /* 0x000000701b007836 */ /* 0x000fe20000000000 */
[----:B------:R-:W-:-:S04]  /*17b10*/  @!P1 LOP3.LUT R6, R7, R6, RZ, 0x3c, !PT ;  /* 0x0000000607069212 */ /* 0x000fc800078e3cff */
[----:B------:R-:W-:Y:S01]  /*17b20*/  @!P1 LOP3.LUT R7, R7, R6, RZ, 0x3c, !PT ;  /* 0x0000000607079212 */ /* 0x000fe200078e3cff */
[----:B------:R-:W-:-:S07]  /*17b30*/  IMAD.MOV.U32 R4, RZ, RZ, R14 ;  /* 0x000000ffff047224 */ /* 0x000fce00078e000e */
[----:B------:R-:W-:Y:S05]  /*17b40*/  WARPSYNC.COLLECTIVE R15, `(.L_x_14246) ;  /* 0x000000000f087348 */ /* 0x000fea0003c00000 */
[----:B------:R0:W1:Y:S02]  /*17b50*/  SHFL.IDX P6, R14, R13, R12, R11 ;  /* 0x0000000c0d0e7389 */ /* 0x00006400000c000b */
[----:B01----:R-:W-:Y:S01]  /*17b60*/  ENDCOLLECTIVE ;  /* 0x000000000000791b */ /* 0x003fe20003800000 */
.L_x_14246:
        /* <DEDUP_REMOVED lines=12> */
.L_x_14247:
        /* <DEDUP_REMOVED lines=12> */
.L_x_14248:
[----:B------:R-:W-:Y:S02]  /*17cf0*/  IMAD.MOV.U32 R13, RZ, RZ, R2 ;  /* 0x000000ffff0d7224 */ /* 0x000fe400078e0002 */
[----:B------:R-:W-:Y:S02]  /*17d00*/  IMAD.MOV.U32 R12, RZ, RZ, 0x1 ;  /* 0x00000001ff0c7424 */ /* 0x000fe400078e00ff */
[----:B------:R-:W-:-:S07]  /*17d10*/  IMAD.MOV.U32 R4, RZ, RZ, R14 ;  /* 0x000000ffff047224 */ /* 0x000fce00078e000e */
[----:B------:R-:W-:Y:S05]  /*17d20*/  WARPSYNC.COLLECTIVE R15, `(.L_x_14249) ;  /* 0x000000000f087348 */ /* 0x000fea0003c00000 */
[----:B------:R0:W1:Y:S02]  /*17d30*/  SHFL.IDX P6, R14, R13, R12, R11 ;  /* 0x0000000c0d0e7389 */ /* 0x00006400000c000b */
[----:B01----:R-:W-:Y:S01]  /*17d40*/  ENDCOLLECTIVE ;  /* 0x000000000000791b */ /* 0x003fe20003800000 */
.L_x_14249:
        /* <DEDUP_REMOVED lines=16> */
.L_x_14250:
[----:B------:R-:W-:Y:S02]  /*17e50*/  IMAD.MOV.U32 R13, RZ, RZ, R2 ;  /* 0x000000ffff0d7224 */ /* 0x000fe400078e0002 */
[----:B------:R-:W-:Y:S02]  /*17e60*/  IMAD.MOV.U32 R12, RZ, RZ, 0x2 ;  /* 0x00000002ff0c7424 */ /* 0x000fe400078e00ff */
[----:B------:R-:W-:-:S07]  /*17e70*/  IMAD.MOV.U32 R6, RZ, RZ, R14 ;  /* 0x000000ffff067224 */ /* 0x000fce00078e000e */
[----:B------:R-:W-:Y:S05]  /*17e80*/  WARPSYNC.COLLECTIVE R15, `(.L_x_14251) ;  /* 0x000000000f087348 */ /* 0x000fea0003c00000 */
[----:B------:R0:W1:Y:S02]  /*17e90*/  SHFL.IDX P6, R14, R13, R12, R11 ;  /* 0x0000000c0d0e7389 */ /* 0x00006400000c000b */
[----:B01----:R-:W-:Y:S01]  /*17ea0*/  ENDCOLLECTIVE ;  /* 0x000000000000791b */ /* 0x003fe20003800000 */
.L_x_14251:
[----:B------:R-:W-:-:S05]  /*17eb0*/  @!P1 LEA R6, P2, R29, R6, 0x1 ;  /* 0x000000061d069211 */ /* 0x000fca00078408ff */
[----:B------:R-:W-:Y:S01]  /*17ec0*/  @!P1 IMAD.X R0, RZ, RZ, R0, P2 ;  /* 0x000000ffff009224 */ /* 0x000fe200010e0600 */
        /* <DEDUP_REMOVED lines=11> */
.L_x_14252:
[----:B------:R-:W-:Y:S02]  /*17f80*/  IMAD.MOV.U32 R13, RZ, RZ, R2 ;  /* 0x000000ffff0d7224 */ /* 0x000fe400078e0002 */
[----:B------:R-:W-:Y:S02]  /*17f90*/  IMAD.MOV.U32 R12, RZ, RZ, 0x3 ;  /* 0x00000003ff0c7424 */ /* 0x000fe400078e00ff */
[----:B------:R-:W-:-:S07]  /*17fa0*/  IMAD.MOV.U32 R6, RZ, RZ, R14 ;  /* 0x000000ffff067224 */ /* 0x000fce00078e000e */
[----:B------:R-:W-:Y:S05]  /*17fb0*/  WARPSYNC.COLLECTIVE R15, `(.L_x_14253) ;  /* 0x000000000f087348 */ /* 0x000fea0003c00000 */
[----:B------:R0:W1:Y:S02]  /*17fc0*/  SHFL.IDX P6, R14, R13, R12, R11 ;  /* 0x0000000c0d0e7389 */ /* 0x00006400000c000b */
[----:B01----:R-:W-:Y:S01]  /*17fd0*/  ENDCOLLECTIVE ;  /* 0x000000000000791b */ /* 0x003fe20003800000 */
.L_x_14253:
        /* <DEDUP_REMOVED lines=12> */
.L_x_14254:
[----:B------:R-:W-:Y:S01]  /*180a0*/  IMAD.MOV.U32 R2, RZ, RZ, R14 ;  /* 0x000000ffff027224 */ /* 0x000fe200078e000e */
[----:B------:R-:W-:Y:S06]  /*180b0*/  BRA `(.L_x_14255) ;  /* 0xffffffb000fc7947 */ /* 0x000fec000383ffff */
.L_x_14157:
[----:B0-----:R0:W1:Y:S02]  /*180c0*/  SYNCS.PHASECHK.TRANS64.TRYWAIT P0, [R22+URZ+0x16820], R3 ;  /* 0x01682003160075a7 */ /* 0x001064000800017f */
[----:B-1----:R-:W-:Y:S05]  /*180d0*/  @!P0 NANOSLEEP.SYNCS 0x989680 ;  /* 0x009896800000895d */ /* 0x002fea0003900000 */
[----:B------:R-:W1:Y:S02]  /*180e0*/  @!P0 SYNCS.PHASECHK.TRANS64 P0, [R22+URZ+0x16820], R3 ;  /* 0x01682003160085a7 */ /* 0x000e64000800007f */
[----:B-1----:R-:W-:Y:S05]  /*180f0*/  @!P0 BRA `(.L_x_14157) ;  /* 0xfffffffc00f08947 */ /* 0x002fea000383ffff */
[----:B------:R-:W-:Y:S05]  /*18100*/  BRA `(.L_x_14256) ;  /* 0xffffffb400687947 */ /* 0x000fea000383ffff */
.L_x_14162:
[----:B0-----:R0:W1:Y:S02]  /*18110*/  SYNCS.PHASECHK.TRANS64.TRYWAIT P0, [R5+URZ+0x16840], R2 ;  /* 0x01684002050075a7 */ /* 0x001064000800017f */
[----:B-1----:R-:W-:Y:S05]  /*18120*/  @!P0 NANOSLEEP.SYNCS 0x989680 ;  /* 0x009896800000895d */ /* 0x002fea0003900000 */
[----:B------:R-:W1:Y:S02]  /*18130*/  @!P0 SYNCS.PHASECHK.TRANS64 P0, [R5+URZ+0x16840], R2 ;  /* 0x01684002050085a7 */ /* 0x000e64000800007f */
[----:B-1----:R-:W-:Y:S05]  /*18140*/  @!P0 BRA `(.L_x_14162) ;  /* 0xfffffffc00f08947 */ /* 0x002fea000383ffff */
[----:B------:R-:W-:Y:S05]  /*18150*/  BRA `(.L_x_14257) ;  /* 0xffffffb800307947 */ /* 0x000fea000383ffff */
.L_x_14163:
        /* <DEDUP_REMOVED lines=8> */
.L_x_14259:
[----:B------:R-:W-:Y:S05]  /*181e0*/  BSYNC B1 ;  /* 0x0000000000017941 */ /* 0x000fea0003800000 */
.L_x_14258:
        /* <DEDUP_REMOVED lines=9> */
.L_x_14260:
[----:B------:R-:W-:Y:S02]  /*18280*/  IMAD R9, R9, 0x2, R22 ;  /* 0x0000000209097824 */ /* 0x000fe400078e0216 */
[----:B------:R-:W-:Y:S02]  /*18290*/  IMAD.MOV.U32 R13, RZ, RZ, R10 ;  /* 0x000000ffff0d7224 */ /* 0x000fe400078e000a */
[----:B------:R-:W-:Y:S02]  /*182a0*/  IMAD.MOV.U32 R12, RZ, RZ, 0x1 ;  /* 0x00000001ff0c7424 */ /* 0x000fe400078e00ff */
[----:B------:R-:W-:-:S07]  /*182b0*/  IMAD.MOV.U32 R2, RZ, RZ, R14 ;  /* 0x000000ffff027224 */ /* 0x000fce00078e000e */
[----:B------:R-:W-:Y:S05]  /*182c0*/  WARPSYNC.COLLECTIVE R15, `(.L_x_14261) ;  /* 0x000000000f087348 */ /* 0x000fea0003c00000 */
[----:B------:R0:W1:Y:S02]  /*182d0*/  SHFL.IDX P6, R14, R13, R12, R11 ;  /* 0x0000000c0d0e7389 */ /* 0x00006400000c000b */
[----:B01----:R-:W-:Y:S01]  /*182e0*/  ENDCOLLECTIVE ;  /* 0x000000000000791b */ /* 0x003fe20003800000 */
.L_x_14261:
        /* <DEDUP_REMOVED lines=11> */
.L_x_14262:
[----:B------:R-:W-:Y:S02]  /*183a0*/  IMAD.MOV.U32 R13, RZ, RZ, R10 ;  /* 0x000000ffff0d7224 */ /* 0x000fe400078e000a */
[----:B------:R-:W-:Y:S02]  /*183b0*/  IMAD.MOV.U32 R12, RZ, RZ, 0x2 ;  /* 0x00000002ff0c7424 */ /* 0x000fe400078e00ff */
[----:B------:R-:W-:-:S07]  /*183c0*/  IMAD.MOV.U32 R2, RZ, RZ, R14 ;  /* 0x000000ffff027224 */ /* 0x000fce00078e000e */
[----:B------:R-:W-:Y:S05]  /*183d0*/  WARPSYNC.COLLECTIVE R15, `(.L_x_14263) ;  /* 0x000000000f087348 */ /* 0x000fea0003c00000 */
[----:B------:R0:W1:Y:S02]  /*183e0*/  SHFL.IDX P6, R14, R13, R12, R11 ;  /* 0x0000000c0d0e7389 */ /* 0x00006400000c000b */
[----:B01----:R-:W-:Y:S01]  /*183f0*/  ENDCOLLECTIVE ;  /* 0x000000000000791b */ /* 0x003fe20003800000 */
.L_x_14263:
        /* <DEDUP_REMOVED lines=11> */
.L_x_14264:
[----:B------:R-:W-:Y:S02]  /*184b0*/  IMAD.MOV.U32 R13, RZ, RZ, R10 ;  /* 0x000000ffff0d7224 */ /* 0x000fe400078e000a */
[----:B------:R-:W-:Y:S02]  /*184c0*/  IMAD.MOV.U32 R12, RZ, RZ, 0x3 ;  /* 0x00000003ff0c7424 */ /* 0x000fe400078e00ff */
[----:B------:R-:W-:-:S07]  /*184d0*/  IMAD.MOV.U32 R2, RZ, RZ, R14 ;  /* 0x000000ffff027224 */ /* 0x000fce00078e000e */
[----:B------:R-:W-:Y:S05]  /*184e0*/  WARPSYNC.COLLECTIVE R15, `(.L_x_14265) ;  /* 0x000000000f087348 */ /* 0x000fea0003c00000 */
[----:B------:R0:W1:Y:S02]  /*184f0*/  SHFL.IDX P6, R14, R13, R12, R11 ;  /* 0x0000000c0d0e7389 */ /* 0x00006400000c000b */
[----:B01----:R-:W-:Y:S01]  /*18500*/  ENDCOLLECTIVE ;  /* 0x000000000000791b */ /* 0x003fe20003800000 */
.L_x_14265:
        /* <DEDUP_REMOVED lines=11> */
.L_x_14266:
[----:B------:R-:W-:Y:S02]  /*185c0*/  IMAD.MOV.U32 R13, RZ, RZ, R10 ;  /* 0x000000ffff0d7224 */ /* 0x000fe400078e000a */
[----:B------:R-:W-:Y:S02]  /*185d0*/  IMAD.MOV.U32 R12, RZ, RZ, 0x4 ;  /* 0x00000004ff0c7424 */ /* 0x000fe400078e00ff */
[----:B------:R-:W-:-:S07]  /*185e0*/  IMAD.MOV.U32 R2, RZ, RZ, R14 ;  /* 0x000000ffff027224 */ /* 0x000fce00078e000e */
[----:B------:R-:W-:Y:S05]  /*185f0*/  WARPSYNC.COLLECTIVE R15, `(.L_x_14267) ;  /* 0x000000000f087348 */ /* 0x000fea0003c00000 */
[----:B------:R0:W1:Y:S02]  /*18600*/  SHFL.IDX P6, R14, R13, R12, R11 ;  /* 0x0000000c0d0e7389 */ /* 0x00006400000c000b */
[----:B01----:R-:W-:Y:S01]  /*18610*/  ENDCOLLECTIVE ;  /* 0x000000000000791b */ /* 0x003fe20003800000 */
.L_x_14267:
        /* <DEDUP_REMOVED lines=11> */
.L_x_14268:
[----:B------:R-:W-:Y:S02]  /*186d0*/  IMAD.MOV.U32 R13, RZ, RZ, R10 ;  /* 0x000000ffff0d7224 */ /* 0x000fe400078e000a */
[----:B------:R-:W-:Y:S02]  /*186e0*/  IMAD.MOV.U32 R12, RZ, RZ, 0x5 ;  /* 0x00000005ff0c7424 */ /* 0x000fe400078e00ff */
[----:B------:R-:W-:-:S07]  /*186f0*/  IMAD.MOV.U32 R2, RZ, RZ, R14 ;  /* 0x000000ffff027224 */ /* 0x000fce00078e000e */
[----:B------:R-:W-:Y:S05]  /*18700*/  WARPSYNC.COLLECTIVE R15, `(.L_x_14269) ;  /* 0x000000000f087348 */ /* 0x000fea0003c00000 */
[----:B------:R0:W1:Y:S02]  /*18710*/  SHFL.IDX P6, R14, R13, R12, R11 ;  /* 0x0000000c0d0e7389 */ /* 0x00006400000c000b */
[----:B01----:R-:W-:Y:S01]  /*18720*/  ENDCOLLECTIVE ;  /* 0x000000000000791b */ /* 0x003fe20003800000 */
.L_x_14269:
        /* <DEDUP_REMOVED lines=11> */
.L_x_14270:
[----:B------:R-:W-:Y:S02]  /*187e0*/  IMAD.MOV.U32 R13, RZ, RZ, R10 ;  /* 0x000000ffff0d7224 */ /* 0x000fe400078e000a */
[----:B------:R-:W-:Y:S02]  /*187f0*/  IMAD.MOV.U32 R12, RZ, RZ, 0x6 ;  /* 0x00000006ff0c7424 */ /* 0x000fe400078e00ff */
[----:B------:R-:W-:-:S07]  /*18800*/  IMAD.MOV.U32 R2, RZ, RZ, R14 ;  /* 0x000000ffff027224 */ /* 0x000fce00078e000e */
[----:B------:R-:W-:Y:S05]  /*18810*/  WARPSYNC.COLLECTIVE R15, `(.L_x_14271) ;  /* 0x000000000f087348 */ /* 0x000fea0003c00000 */
[----:B------:R0:W1:Y:S02]  /*18820*/  SHFL.IDX P6, R14, R13, R12, R11 ;  /* 0x0000000c0d0e7389 */ /* 0x00006400000c000b */
[----:B01----:R-:W-:Y:S01]  /*18830*/  ENDCOLLECTIVE ;  /* 0x000000000000791b */ /* 0x003fe20003800000 */
.L_x_14271:
        /* <DEDUP_REMOVED lines=11> */
.L_x_14272:
[----:B------:R-:W-:Y:S02]  /*188f0*/  IMAD.MOV.U32 R13, RZ, RZ, R10 ;  /* 0x000000ffff0d7224 */ /* 0x000fe400078e000a */
[----:B------:R-:W-:Y:S02]  /*18900*/  IMAD.MOV.U32 R12, RZ, RZ, 0x7 ;  /* 0x00000007ff0c7424 */ /* 0x000fe400078e00ff */
[----:B------:R-:W-:-:S07]  /*18910*/  IMAD.MOV.U32 R2, RZ, RZ, R14 ;  /* 0x000000ffff027224 */ /* 0x000fce00078e000e */
[----:B------:R-:W-:Y:S05]  /*18920*/  WARPSYNC.COLLECTIVE R15, `(.L_x_14273) ;  /* 0x000000000f087348 */ /* 0x000fea0003c00000 */
[----:B------:R0:W1:Y:S02]  /*18930*/  SHFL.IDX P6, R14, R13, R12, R11 ;  /* 0x0000000c0d0e7389 */ /* 0x00006400000c000b */
[----:B01----:R-:W-:Y:S01]  /*18940*/  ENDCOLLECTIVE ;  /* 0x000000000000791b */ /* 0x003fe20003800000 */
.L_x_14273:
        /* <DEDUP_REMOVED lines=11> */
.L_x_14274:
[----:B------:R-:W-:Y:S01]  /*18a00*/  IMAD.MOV.U32 R2, RZ, RZ, R14 ;  /* 0x000000ffff027224 */ /* 0x000fe200078e000e */
[----:B------:R-:W-:Y:S06]  /*18a10*/  BRA `(.L_x_14275) ;  /* 0xffffffb400107947 */ /* 0x000fec000383ffff */
.L_x_14168:
[----:B-1----:R1:W2:Y:S02]  /*18a20*/  SYNCS.PHASECHK.TRANS64.TRYWAIT P0, [R5+URZ+0x16860], R2 ;  /* 0x01686002050075a7 */ /* 0x0022a4000800017f */
[----:B--2---:R-:W-:Y:S05]  /*18a30*/  @!P0 NANOSLEEP.SYNCS 0x989680 ;  /* 0x009896800000895d */ /* 0x004fea0003900000 */
[----:B------:R-:W2:Y:S02]  /*18a40*/  @!P0 SYNCS.PHASECHK.TRANS64 P0, [R5+URZ+0x16860], R2 ;  /* 0x01686002050085a7 */ /* 0x000ea4000800007f */
[----:B--2---:R-:W-:Y:S05]  /*18a50*/  @!P0 BRA `(.L_x_14168) ;  /* 0xfffffffc00f08947 */ /* 0x004fea000383ffff */
[----:B------:R-:W-:Y:S05]  /*18a60*/  BRA `(.L_x_14276) ;  /* 0xffffffb400687947 */ /* 0x000fea000383ffff */
.L_x_14169:
        /* <DEDUP_REMOVED lines=8> */
.L_x_14278:
[----:B------:R-:W-:Y:S05]  /*18af0*/  BSYNC B1 ;  /* 0x0000000000017941 */ /* 0x000fea0003800000 */
.L_x_14277:
        /* <DEDUP_REMOVED lines=10> */
.L_x_14279:
[----:B------:R-:W-:Y:S02]  /*18ba0*/  IMAD.MOV.U32 R13, RZ, RZ, R18 ;  /* 0x000000ffff0d7224 */ /* 0x000fe400078e0012 */
[----:B------:R-:W-:Y:S02]  /*18bb0*/  IMAD.MOV.U32 R12, RZ, RZ, 0x1 ;  /* 0x00000001ff0c7424 */ /* 0x000fe400078e00ff */
[----:B------:R-:W-:-:S07]  /*18bc0*/  IMAD.MOV.U32 R2, RZ, RZ, R14 ;  /* 0x000000ffff027224 */ /* 0x000fce00078e000e */
[----:B------:R-:W-:Y:S05]  /*18bd0*/  WARPSYNC.COLLECTIVE R15, `(.L_x_14280) ;  /* 0x000000000f087348 */ /* 0x000fea0003c00000 */
[----:B------:R0:W1:Y:S02]  /*18be0*/  SHFL.IDX P6, R14, R13, R12, R11 ;  /* 0x0000000c0d0e7389 */ /* 0x00006400000c000b */
[----:B01----:R-:W-:Y:S01]  /*18bf0*/  ENDCOLLECTIVE ;  /* 0x000000000000791b */ /* 0x003fe20003800000 */
.L_x_14280:
        /* <DEDUP_REMOVED lines=12> */
.L_x_14281:
[----:B------:R-:W-:Y:S02]  /*18cc0*/  IMAD.MOV.U32 R13, RZ, RZ, R18 ;  /* 0x000000ffff0d7224 */ /* 0x000fe400078e0012 */
[----:B------:R-:W-:Y:S02]  /*18cd0*/  IMAD.MOV.U32 R12, RZ, RZ, 0x2 ;  /* 0x00000002ff0c7424 */ /* 0x000fe400078e00ff */
[----:B------:R-:W-:-:S07]  /*18ce0*/  IMAD.MOV.U32 R2, RZ, RZ, R14 ;  /* 0x000000ffff027224 */ /* 0x000fce00078e000e */
[----:B------:R-:W-:Y:S05]  /*18cf0*/  WARPSYNC.COLLECTIVE R15, `(.L_x_14282) ;  /* 0x000000000f087348 */ /* 0x000fea0003c00000 */
[----:B------:R0:W1:Y:S02]  /*18d00*/  SHFL.IDX P6, R14, R13, R12, R11 ;  /* 0x0000000c0d0e7389 */ /* 0x00006400000c000b */
[----:B01----:R-:W-:Y:S01]  /*18d10*/  ENDCOLLECTIVE ;  /* 0x000000000000791b */ /* 0x003fe20003800000 */
.L_x_14282:
        /* <DEDUP_REMOVED lines=12> */
.L_x_14283:
[----:B------:R-:W-:Y:S02]  /*18de0*/  IMAD.MOV.U32 R13, RZ, RZ, R18 ;  /* 0x000000ffff0d7224 */ /* 0x000fe400078e0012 */
[----:B------:R-:W-:Y:S02]  /*18df0*/  IMAD.MOV.U32 R12, RZ, RZ, 0x3 ;  /* 0x00000003ff0c7424 */ /* 0x000fe400078e00ff */
[----:B------:R-:W-:-:S07]  /*18e00*/  IMAD.MOV.U32 R2, RZ, RZ, R14 ;  /* 0x000000ffff027224 */ /* 0x000fce00078e000e */
[----:B------:R-:W-:Y:S05]  /*18e10*/  WARPSYNC.COLLECTIVE R15, `(.L_x_14284) ;  /* 0x000000000f087348 */ /* 0x000fea0003c00000 */
[----:B------:R0:W1:Y:S02]  /*18e20*/  SHFL.IDX P6, R14, R13, R12, R11 ;  /* 0x0000000c0d0e7389 */ /* 0x00006400000c000b */
[----:B01----:R-:W-:Y:S01]  /*18e30*/  ENDCOLLECTIVE ;  /* 0x000000000000791b */ /* 0x003fe20003800000 */
.L_x_14284:
        /* <DEDUP_REMOVED lines=12> */
.L_x_14285:
[----:B------:R-:W-:Y:S02]  /*18f00*/  IMAD.MOV.U32 R13, RZ, RZ, R18 ;  /* 0x000000ffff0d7224 */ /* 0x000fe400078e0012 */
[----:B------:R-:W-:Y:S02]  /*18f10*/  IMAD.MOV.U32 R12, RZ, RZ, 0x4 ;  /* 0x00000004ff0c7424 */ /* 0x000fe400078e00ff */
[----:B------:R-:W-:-:S07]  /*18f20*/  IMAD.MOV.U32 R2, RZ, RZ, R14 ;  /* 0x000000ffff027224 */ /* 0x000fce00078e000e */
[----:B------:R-:W-:Y:S05]  /*18f30*/  WARPSYNC.COLLECTIVE R15, `(.L_x_14286) ;  /* 0x000000000f087348 */ /* 0x000fea0003c00000 */
[----:B------:R0:W1:Y:S02]  /*18f40*/  SHFL.IDX P6, R14, R13, R12, R11 ;  /* 0x0000000c0d0e7389 */ /* 0x00006400000c000b */
[----:B01----:R-:W-:Y:S01]  /*18f50*/  ENDCOLLECTIVE ;  /* 0x000000000000791b */ /* 0x003fe20003800000 */
.L_x_14286:
        /* <DEDUP_REMOVED lines=12> */
.L_x_14287:
[----:B------:R-:W-:Y:S02]  /*19020*/  IMAD.MOV.U32 R13, RZ, RZ, R18 ;  /* 0x000000ffff0d7224 */ /* 0x000fe400078e0012 */
[----:B------:R-:W-:Y:S02]  /*19030*/  IMAD.MOV.U32 R12, RZ, RZ, 0x5 ;  /* 0x00000005ff0c7424 */ /* 0x000fe400078e00ff */
[----:B------:R-:W-:-:S07]  /*19040*/  IMAD.MOV.U32 R2, RZ, RZ, R14 ;  /* 0x000000ffff027224 */ /* 0x000fce00078e000e */
[----:B------:R-:W-:Y:S05]  /*19050*/  WARPSYNC.COLLECTIVE R15, `(.L_x_14288) ;  /* 0x000000000f087348 */ /* 0x000fea0003c00000 */
[----:B------:R0:W1:Y:S02]  /*19060*/  SHFL.IDX P6, R14, R13, R12, R11 ;  /* 0x0000000c0d0e7389 */ /* 0x00006400000c000b */
[----:B01----:R-:W-:Y:S01]  /*19070*/  ENDCOLLECTIVE ;  /* 0x000000000000791b */ /* 0x003fe20003800000 */
.L_x_14288:
        /* <DEDUP_REMOVED lines=12> */
.L_x_14289:
[----:B------:R-:W-:Y:S02]  /*19140*/  IMAD.MOV.U32 R13, RZ, RZ, R18 ;  /* 0x000000ffff0d7224 */ /* 0x000fe400078e0012 */
[----:B------:R-:W-:Y:S02]  /*19150*/  IMAD.MOV.U32 R12, RZ, RZ, 0x6 ;  /* 0x00000006ff0c7424 */ /* 0x000fe400078e00ff */
[----:B------:R-:W-:-:S07]  /*19160*/  IMAD.MOV.U32 R2, RZ, RZ, R14 ;  /* 0x000000ffff027224 */ /* 0x000fce00078e000e */
[----:B------:R-:W-:Y:S05]  /*19170*/  WARPSYNC.COLLECTIVE R15, `(.L_x_14290) ;  /* 0x000000000f087348 */ /* 0x000fea0003c00000 */
[----:B------:R0:W1:Y:S02]  /*19180*/  SHFL.IDX P6, R14, R13, R12, R11 ;  /* 0x0000000c0d0e7389 */ /* 0x00006400000c000b */
[----:B01----:R-:W-:Y:S01]  /*19190*/  ENDCOLLECTIVE ;  /* 0x000000000000791b */ /* 0x003fe20003800000 */
.L_x_14290:
        /* <DEDUP_REMOVED lines=12> */
.L_x_14291:
[----:B------:R-:W-:Y:S02]  /*19260*/  IMAD.MOV.U32 R13, RZ, RZ, R18 ;  /* 0x000000ffff0d7224 */ /* 0x000fe400078e0012 */
[----:B------:R-:W-:Y:S02]  /*19270*/  IMAD.MOV.U32 R12, RZ, RZ, 0x7 ;  /* 0x00000007ff0c7424 */ /* 0x000fe400078e00ff */
[----:B------:R-:W-:-:S07]  /*19280*/  IMAD.MOV.U32 R2, RZ, RZ, R14 ;  /* 0x000000ffff027224 */ /* 0x000fce00078e000e */
[----:B------:R-:W-:Y:S05]  /*19290*/  WARPSYNC.COLLECTIVE R15, `(.L_x_14292) ;  /* 0x000000000f087348 */ /* 0x000fea0003c00000 */
[----:B------:R0:W1:Y:S02]  /*192a0*/  SHFL.IDX P6, R14, R13, R12, R11 ;  /* 0x0000000c0d0e7389 */ /* 0x00006400000c000b */
[----:B01----:R-:W-:Y:S01]  /*192b0*/  ENDCOLLECTIVE ;  /* 0x000000000000791b */ /* 0x003fe20003800000 */
.L_x_14292:
        /* <DEDUP_REMOVED lines=11> */
.L_x_14293:
[----:B------:R-:W-:Y:S01]  /*19370*/  IMAD.MOV.U32 R2, RZ, RZ, R14 ;  /* 0x000000ffff027224 */ /* 0x000fe200078e000e */
[----:B------:R-:W-:Y:S06]  /*19380*/  BRA `(.L_x_14294) ;  /* 0xffffffb000187947 */ /* 0x000fec000383ffff */
.L_x_14177:
[----:B0-----:R0:W1:Y:S02]  /*19390*/  SYNCS.PHASECHK.TRANS64.TRYWAIT P0, [R0+URZ+0x16860], R3 ;  /* 0x01686003000075a7 */ /* 0x001064000800017f */
[----:B-1----:R-:W-:Y:S05]  /*193a0*/  @!P0 NANOSLEEP.SYNCS 0x989680 ;  /* 0x009896800000895d */ /* 0x002fea0003900000 */
[----:B------:R-:W1:Y:S02]  /*193b0*/  @!P0 SYNCS.PHASECHK.TRANS64 P0, [R0+URZ+0x16860], R3 ;  /* 0x01686003000085a7 */ /* 0x000e64000800007f */
[----:B-1----:R-:W-:Y:S05]  /*193c0*/  @!P0 BRA `(.L_x_14177) ;  /* 0xfffffffc00f08947 */ /* 0x002fea000383ffff */
[----:B------:R-:W-:Y:S05]  /*193d0*/  BRA `(.L_x_14295) ;  /* 0xffffffb4002c7947 */ /* 0x000fea000383ffff */
.L_x_14178:
        /* <DEDUP_REMOVED lines=8> */
.L_x_14297:
[----:B------:R-:W-:Y:S05]  /*19460*/  BSYNC B0 ;  /* 0x0000000000007941 */ /* 0x000fea0003800000 */
.L_x_14296:
        /* <DEDUP_REMOVED lines=9> */
.L_x_14298:
        /* <DEDUP_REMOVED lines=10> */
.L_x_14299:
        /* <DEDUP_REMOVED lines=11> */
.L_x_14300:
[----:B------:R-:W-:Y:S02]  /*19650*/  IMAD.MOV.U32 R13, RZ, RZ, R18 ;  /* 0x000000ffff0d7224 */ /* 0x000fe400078e0012 */
[----:B------:R-:W-:Y:S02]  /*19660*/  IMAD.MOV.U32 R12, RZ, RZ, 0x2 ;  /* 0x00000002ff0c7424 */ /* 0x000fe400078e00ff */
[----:B------:R-:W-:-:S07]  /*19670*/  IMAD.MOV.U32 R9, RZ, RZ, R14 ;  /* 0x000000ffff097224 */ /* 0x000fce00078e000e */
[----:B------:R-:W-:Y:S05]  /*19680*/  WARPSYNC.COLLECTIVE R15, `(.L_x_14301) ;  /* 0x000000000f087348 */ /* 0x000fea0003c00000 */
[----:B------:R0:W1:Y:S02]  /*19690*/  SHFL.IDX P6, R14, R13, R12, R11 ;  /* 0x0000000c0d0e7389 */ /* 0x00006400000c000b */
[----:B01----:R-:W-:Y:S01]  /*196a0*/  ENDCOLLECTIVE ;  /* 0x000000000000791b */ /* 0x003fe20003800000 */
.L_x_14301:
        /* <DEDUP_REMOVED lines=12> */
.L_x_14302:
[----:B------:R-:W-:Y:S02]  /*19770*/  IMAD.MOV.U32 R13, RZ, RZ, R18 ;  /* 0x000000ffff0d7224 */ /* 0x000fe400078e0012 */
[----:B------:R-:W-:Y:S02]  /*19780*/  IMAD.MOV.U32 R12, RZ, RZ, 0x3 ;  /* 0x00000003ff0c7424 */ /* 0x000fe400078e00ff */
[----:B------:R-:W-:-:S07]  /*19790*/  IMAD.MOV.U32 R10, RZ, RZ, R14 ;  /* 0x000000ffff0a7224 */ /* 0x000fce00078e000e */
[----:B------:R-:W-:Y:S05]  /*197a0*/  WARPSYNC.COLLECTIVE R15, `(.L_x_14303) ;  /* 0x000000000f087348 */ /* 0x000fea0003c00000 */
[----:B------:R0:W1:Y:S02]  /*197b0*/  SHFL.IDX P6, R14, R13, R12, R11 ;  /* 0x0000000c0d0e7389 */ /* 0x00006400000c000b */
[----:B01----:R-:W-:Y:S01]  /*197c0*/  ENDCOLLECTIVE ;  /* 0x000000000000791b */ /* 0x003fe20003800000 */
.L_x_14303:
        /* <DEDUP_REMOVED lines=12> */
.L_x_14304:
[----:B------:R-:W-:Y:S02]  /*19890*/  IMAD.MOV.U32 R13, RZ, RZ, R18 ;  /* 0x000000ffff0d7224 */ /* 0x000fe400078e0012 */
[----:B------:R-:W-:Y:S02]  /*198a0*/  IMAD.MOV.U32 R12, RZ, RZ, 0x4 ;  /* 0x00000004ff0c7424 */ /* 0x000fe400078e00ff */
[----:B------:R-:W-:-:S07]  /*198b0*/  IMAD.MOV.U32 R9, RZ, RZ, R14 ;  /* 0x000000ffff097224 */ /* 0x000fce00078e000e */
[----:B------:R-:W-:Y:S05]  /*198c0*/  WARPSYNC.COLLECTIVE R15, `(.L_x_14305) ;  /* 0x000000000f087348 */ /* 0x000fea0003c00000 */
[----:B------:R0:W1:Y:S02]  /*198d0*/  SHFL.IDX P6, R14, R13, R12, R11 ;  /* 0x0000000c0d0e7389 */ /* 0x00006400000c000b */
[----:B01----:R-:W-:Y:S01]  /*198e0*/  ENDCOLLECTIVE ;  /* 0x000000000000791b */ /* 0x003fe20003800000 */
.L_x_14305:
        /* <DEDUP_REMOVED lines=12> */
.L_x_14306:
[----:B------:R-:W-:Y:S02]  /*199b0*/  IMAD.MOV.U32 R13, RZ, RZ, R18 ;  /* 0x000000ffff0d7224 */ /* 0x000fe400078e0012 */
[----:B------:R-:W-:Y:S02]  /*199c0*/  IMAD.MOV.U32 R12, RZ, RZ, 0x5 ;  /* 0x00000005ff0c7424 */ /* 0x000fe400078e00ff */
[----:B------:R-:W-:-:S07]  /*199d0*/  IMAD.MOV.U32 R10, RZ, RZ, R14 ;  /* 0x000000ffff0a7224 */ /* 0x000fce00078e000e */
[----:B------:R-:W-:Y:S05]  /*199e0*/  WARPSYNC.COLLECTIVE R15, `(.L_x_14307) ;  /* 0x000000000f087348 */ /* 0x000fea0003c00000 */
[----:B------:R0:W1:Y:S02]  /*199f0*/  SHFL.IDX P6, R14, R13, R12, R11 ;  /* 0x0000000c0d0e7389 */ /* 0x00006400000c000b */
[----:B01----:R-:W-:Y:S01]  /*19a00*/  ENDCOLLECTIVE ;  /* 0x000000000000791b */ /* 0x003fe20003800000 */
.L_x_14307:
        /* <DEDUP_REMOVED lines=12> */
.L_x_14308:
[----:B------:R-:W-:Y:S02]  /*19ad0*/  IMAD.MOV.U32 R13, RZ, RZ, R18 ;  /* 0x000000ffff0d7224 */ /* 0x000fe400078e0012 */
[----:B------:R-:W-:Y:S02]  /*19ae0*/  IMAD.MOV.U32 R12, RZ, RZ, 0x6 ;  /* 0x00000006ff0c7424 */ /* 0x000fe400078e00ff */
[----:B------:R-:W-:-:S07]  /*19af0*/  IMAD.MOV.U32 R9, RZ, RZ, R14 ;  /* 0x000000ffff097224 */ /* 0x000fce00078e000e */
[----:B------:R-:W-:Y:S05]  /*19b00*/  WARPSYNC.COLLECTIVE R15, `(.L_x_14309) ;  /* 0x000000000f087348 */ /* 0x000fea0003c00000 */
[----:B------:R0:W1:Y:S02]  /*19b10*/  SHFL.IDX P6, R14, R13, R12, R11 ;  /* 0x0000000c0d0e7389 */ /* 0x00006400000c000b */
[----:B01----:R-:W-:Y:S01]  /*19b20*/  ENDCOLLECTIVE ;  /* 0x000000000000791b */ /* 0x003fe20003800000 */
.L_x_14309:
        /* <DEDUP_REMOVED lines=12> */
.L_x_14310:
[----:B------:R-:W-:Y:S02]  /*19bf0*/  IMAD.MOV.U32 R13, RZ, RZ, R18 ;  /* 0x000000ffff0d7224 */ /* 0x000fe400078e0012 */
[----:B------:R-:W-:Y:S01]  /*19c00*/  IMAD.MOV.U32 R12, RZ, RZ, 0x7 ;  /* 0x00000007ff0c7424 */ /* 0x000fe200078e00ff */
[----:B------:R-:W-:-:S13]  /*19c10*/  IADD3 R2, P1, R14, R5, RZ ;  /* 0x000000050e027210 */ /* 0x000fda0007f3e0ff */
[----:B------:R-:W-:Y:S05]  /*19c20*/  WARPSYNC.COLLECTIVE R15, `(.L_x_14311) ;  /* 0x000000000f087348 */ /* 0x000fea0003c00000 */
[----:B------:R0:W1:Y:S02]  /*19c30*/  SHFL.IDX P6, R14, R13, R12, R11 ;  /* 0x0000000c0d0e7389 */ /* 0x00006400000c000b */
[----:B01----:R-:W-:Y:S01]  /*19c40*/  ENDCOLLECTIVE ;  /* 0x000000000000791b */ /* 0x003fe20003800000 */
.L_x_14311:
        /* <DEDUP_REMOVED lines=10> */
.L_x_14312:
[----:B------:R-:W-:Y:S05]  /*19cf0*/  BRA `(.L_x_14313) ;  /* 0xffffffac00dc7947 */ /* 0x000fea000383ffff */
.L_x_14183:
        /* <DEDUP_REMOVED lines=8> */
.L_x_14315:
[----:B------:R-:W-:Y:S05]  /*19d80*/  BSYNC B0 ;  /* 0x0000000000007941 */ /* 0x000fea0003800000 */
.L_x_14314:
        /* <DEDUP_REMOVED lines=9> */
.L_x_14316:
        /* <DEDUP_REMOVED lines=23> */
.L_x_14317:
[----:B------:R-:W-:Y:S01]  /*19f90*/  IMAD.MOV.U32 R12, RZ, RZ, 0x2 ;  /* 0x00000002ff0c7424 */ /* 0x000fe200078e00ff */
[----:B------:R-:W-:-:S05]  /*19fa0*/  SEL R4, R14, RZ, P1 ;  /* 0x000000ff0e047207 */ /* 0x000fca0000800000 */
[----:B------:R-:W-:-:S04]  /*19fb0*/  IMAD.IADD R4, R13, 0x1, R4 ;  /* 0x000000010d047824 */ /* 0x000fc800078e0204 */
[----:B------:R-:W-:-:S07]  /*19fc0*/  IMAD.MOV.U32 R13, RZ, RZ, R4 ;  /* 0x000000ffff0d7224 */ /* 0x000fce00078e0004 */
[----:B------:R-:W-:Y:S05]  /*19fd0*/  WARPSYNC.COLLECTIVE R15, `(.L_x_14318) ;  /* 0x000000000f087348 */ /* 0x000fea0003c00000 */
[----:B------:R0:W1:Y:S02]  /*19fe0*/  SHFL.UP P6, R14, R13, R12, R11 ;  /* 0x0400000c0d0e7389 */ /* 0x00006400000c000b */
[----:B01----:R-:W-:Y:S01]  /*19ff0*/  ENDCOLLECTIVE ;  /* 0x000000000000791b */ /* 0x003fe20003800000 */
.L_x_14318:
[----:B------:R-:W-:Y:S01]  /*1a000*/  IMAD.MOV.U32 R12, RZ, RZ, 0x4 ;  /* 0x00000004ff0c7424 */ /* 0x000fe200078e00ff */
[----:B------:R-:W-:-:S05]  /*1a010*/  SEL R3, R14, RZ, P2 ;  /* 0x000000ff0e037207 */ /* 0x000fca0001000000 */
[----:B------:R-:W-:-:S04]  /*1a020*/  IMAD.IADD R2, R4, 0x1, R3 ;  /* 0x0000000104027824 */ /* 0x000fc800078e0203 */
[----:B------:R-:W-:-:S07]  /*1a030*/  IMAD.MOV.U32 R13, RZ, RZ, R2 ;  /* 0x000000ffff0d7224 */ /* 0x000fce00078e0002 */
[----:B------:R-:W-:Y:S05]  /*1a040*/  WARPSYNC.COLLECTIVE R15, `(.L_x_14319) ;  /* 0x000000000f087348 */ /* 0x000fea0003c00000 */
[----:B------:R0:W1:Y:S02]  /*1a050*/  SHFL.UP P6, R14, R13, R12, R11 ;  /* 0x0400000c0d0e7389 */ /* 0x00006400000c000b */
[----:B01----:R-:W-:Y:S01]  /*1a060*/  ENDCOLLECTIVE ;  /* 0x000000000000791b */ /* 0x003fe20003800000 */
.L_x_14319:
[----:B------:R-:W-:Y:S01]  /*1a070*/  IMAD.MOV.U32 R12, RZ, RZ, 0x8 ;  /* 0x00000008ff0c7424 */ /* 0x000fe200078e00ff */
[----:B------:R-:W-:-:S05]  /*1a080*/  SEL R3, R14, RZ, P3 ;  /* 0x000000ff0e037207 */ /* 0x000fca0001800000 */
[----:B------:R-:W-:-:S04]  /*1a090*/  IMAD.IADD R3, R2, 0x1, R3 ;  /* 0x0000000102037824 */ /* 0x000fc800078e0203 */
[----:B------:R-:W-:-:S07]  /*1a0a0*/  IMAD.MOV.U32 R13, RZ, RZ, R3 ;  /* 0x000000ffff0d7224 */ /* 0x000fce00078e0003 */
[----:B------:R-:W-:Y:S05]  /*1a0b0*/  WARPSYNC.COLLECTIVE R15, `(.L_x_14320) ;  /* 0x000000000f087348 */ /* 0x000fea0003c00000 */
[----:B------:R0:W1:Y:S02]  /*1a0c0*/  SHFL.UP P6, R14, R13, R12, R11 ;  /* 0x0400000c0d0e7389 */ /* 0x00006400000c000b */
[----:B01----:R-:W-:Y:S01]  /*1a0d0*/  ENDCOLLECTIVE ;  /* 0x000000000000791b */ /* 0x003fe20003800000 */
.L_x_14320:
[----:B------:R-:W-:Y:S01]  /*1a0e0*/  IMAD.MOV.U32 R12, RZ, RZ, 0x10 ;  /* 0x00000010ff0c7424 */ /* 0x000fe200078e00ff */
[----:B------:R-:W-:-:S05]  /*1a0f0*/  SEL R4, R14, RZ, P4 ;  /* 0x000000ff0e047207 */ /* 0x000fca0002000000 */
[----:B------:R-:W-:-:S04]  /*1a100*/  IMAD.IADD R4, R3, 0x1, R4 ;  /* 0x0000000103047824 */ /* 0x000fc800078e0204 */
[----:B------:R-:W-:-:S07]  /*1a110*/  IMAD.MOV.U32 R13, RZ, RZ, R4 ;  /* 0x000000ffff0d7224 */ /* 0x000fce00078e0004 */
[----:B------:R-:W-:Y:S05]  /*1a120*/  WARPSYNC.COLLECTIVE R15, `(.L_x_14321) ;  /* 0x000000000f087348 */ /* 0x000fea0003c00000 */
[----:B------:R0:W1:Y:S02]  /*1a130*/  SHFL.UP P6, R14, R13, R12, R11 ;  /* 0x0400000c0d0e7389 */ /* 0x00006400000c000b */
[----:B01----:R-:W-:Y:S01]  /*1a140*/  ENDCOLLECTIVE ;  /* 0x000000000000791b */ /* 0x003fe20003800000 */
.L_x_14321:
        /* <DEDUP_REMOVED lines=8> */
.L_x_14322:
[----:B------:R-:W-:Y:S05]  /*1a1d0*/  BRA `(.L_x_14323) ;  /* 0xffffffac00e87947 */ /* 0x000fea000383ffff */
.L_x_14186:
[----:B------:R-:W-:Y:S01]  /*1a1e0*/  BSSY B0, `(.L_x_14324) ;  /* 0x0000007000007945 */ /* 0x000fe20003800000 */
[----:B------:R-:W-:Y:S02]  /*1a1f0*/  IMAD.MOV.U32 R12, RZ, RZ, 0x1 ;  /* 0x00000001ff0c7424 */ /* 0x000fe400078e00ff */
[----:B------:R-:W-:Y:S02]  /*1a200*/  IMAD.MOV.U32 R11, RZ, RZ, RZ ;  /* 0x000000ffff0b7224 */ /* 0x000fe400078e00ff */
[----:B------:R-:W-:-:S07]  /*1a210*/  IMAD.MOV.U32 R15, RZ, RZ, -0x1 ;  /* 0xffffffffff0f7424 */ /* 0x000fce00078e00ff */
[----:B------:R-:W-:Y:S05]  /*1a220*/  WARPSYNC.COLLECTIVE R15, `(.L_x_14325) ;  /* 0x000000000f087348 */ /* 0x000fea0003c00000 */
[----:B------:R0:W1:Y:S02]  /*1a230*/  SHFL.UP P6, R14, R13, R12, R11 ;  /* 0x0400000c0d0e7389 */ /* 0x00006400000c000b */
[----:B01----:R-:W-:Y:S01]  /*1a240*/  ENDCOLLECTIVE ;  /* 0x000000000000791b */ /* 0x003fe20003800000 */
.L_x_14325:
[----:B------:R-:W-:Y:S05]  /*1a250*/  BSYNC B0 ;  /* 0x0000000000007941 */ /* 0x000fea0003800000 */
.L_x_14324:
        /* <DEDUP_REMOVED lines=8> */
.L_x_14326:
[----:B------:R-:W-:Y:S01]  /*1a2e0*/  IMAD.MOV.U32 R12, RZ, RZ, 0x4 ;  /* 0x00000004ff0c7424 */ /* 0x000fe200078e00ff */
[----:B------:R-:W-:-:S05]  /*1a2f0*/  SEL R2, R14, RZ, P2 ;  /* 0x000000ff0e027207 */ /* 0x000fca0001000000 */
[----:B------:R-:W-:-:S04]  /*1a300*/  IMAD.IADD R2, R13, 0x1, R2 ;  /* 0x000000010d027824 */ /* 0x000fc800078e0202 */
[----:B------:R-:W-:-:S07]  /*1a310*/  IMAD.MOV.U32 R13, RZ, RZ, R2 ;  /* 0x000000ffff0d7224 */ /* 0x000fce00078e0002 */
[----:B------:R-:W-:Y:S05]  /*1a320*/  WARPSYNC.COLLECTIVE R15, `(.L_x_14327) ;  /* 0x000000000f087348 */ /* 0x000fea0003c00000 */
[----:B------:R0:W1:Y:S02]  /*1a330*/  SHFL.UP P6, R14, R13, R12, R11 ;  /* 0x0400000c0d0e7389 */ /* 0x00006400000c000b */
[----:B01----:R-:W-:Y:S01]  /*1a340*/  ENDCOLLECTIVE ;  /* 0x000000000000791b */ /* 0x003fe20003800000 */
.L_x_14327:
[----:B------:R-:W-:Y:S01]  /*1a350*/  IMAD.MOV.U32 R12, RZ, RZ, 0x8 ;  /* 0x00000008ff0c7424 */ /* 0x000fe200078e00ff */
[----:B------:R-:W-:-:S05]  /*1a360*/  SEL R3, R14, RZ, P3 ;  /* 0x000000ff0e037207 */ /* 0x000fca0001800000 */
[----:B------:R-:W-:-:S04]  /*1a370*/  IMAD.IADD R3, R2, 0x1, R3 ;  /* 0x0000000102037824 */ /* 0x000fc800078e0203 */
[----:B------:R-:W-:-:S07]  /*1a380*/  IMAD.MOV.U32 R13, RZ, RZ, R3 ;  /* 0x000000ffff0d7224 */ /* 0x000fce00078e0003 */
[----:B------:R-:W-:Y:S05]  /*1a390*/  WARPSYNC.COLLECTIVE R15, `(.L_x_14328) ;  /* 0x000000000f087348 */ /* 0x000fea0003c00000 */
[----:B------:R0:W1:Y:S02]  /*1a3a0*/  SHFL.UP P6, R14, R13, R12, R11 ;  /* 0x0400000c0d0e7389 */ /* 0x00006400000c000b */
[----:B01----:R-:W-:Y:S01]  /*1a3b0*/  ENDCOLLECTIVE ;  /* 0x000000000000791b */ /* 0x003fe20003800000 */
.L_x_14328:
[----:B------:R-:W-:Y:S01]  /*1a3c0*/  IMAD.MOV.U32 R12, RZ, RZ, 0x10 ;  /* 0x00000010ff0c7424 */ /* 0x000fe200078e00ff */
[----:B------:R-:W-:-:S05]  /*1a3d0*/  SEL R4, R14, RZ, P4 ;  /* 0x000000ff0e047207 */ /* 0x000fca0002000000 */
[----:B------:R-:W-:-:S04]  /*1a3e0*/  IMAD.IADD R4, R3, 0x1, R4 ;  /* 0x0000000103047824 */ /* 0x000fc800078e0204 */
[----:B------:R-:W-:-:S07]  /*1a3f0*/  IMAD.MOV.U32 R13, RZ, RZ, R4 ;  /* 0x000000ffff0d7224 */ /* 0x000fce00078e0004 */
[----:B------:R-:W-:Y:S05]  /*1a400*/  WARPSYNC.COLLECTIVE R15, `(.L_x_14329) ;  /* 0x000000000f087348 */ /* 0x000fea0003c00000 */
[----:B------:R0:W1:Y:S02]  /*1a410*/  SHFL.UP P6, R14, R13, R12, R11 ;  /* 0x0400000c0d0e7389 */ /* 0x00006400000c000b */
[----:B01----:R-:W-:Y:S01]  /*1a420*/  ENDCOLLECTIVE ;  /* 0x000000000000791b */ /* 0x003fe20003800000 */
.L_x_14329:
        /* <DEDUP_REMOVED lines=8> */
.L_x_14330:
[----:B------:R-:W-:Y:S05]  /*1a4b0*/  BRA `(.L_x_14331) ;  /* 0xffffffac00d47947 */ /* 0x000fea000383ffff */
.L_x_14188:
[----:B------:R-:W-:Y:S01]  /*1a4c0*/  BSSY B0, `(.L_x_14332) ;  /* 0x0000006000007945 */ /* 0x000fe20003800000 */
[----:B------:R-:W-:Y:S01]  /*1a4d0*/  PLOP3.LUT P6, PT, P6, PT, PT, 0x8, 0x0 ;  /* 0x000000000000781c */ /* 0x000fe200037ce170 */
[----:B------:R-:W-:-:S12]  /*1a4e0*/  IMAD.MOV.U32 R15, RZ, RZ, -0x1 ;  /* 0xffffffffff0f7424 */ /* 0x000fd800078e00ff */
[----:B0-----:R-:W-:Y:S05]  /*1a4f0*/  WARPSYNC.COLLECTIVE R15, `(.L_x_14333) ;  /* 0x000000000f087348 */ /* 0x001fea0003c00000 */
[----:B------:R-:W-:Y:S01]  /*1a500*/  VOTE.ANY R14, PT, P6 ;  /* 0x00000000000e7806 */ /* 0x000fe200030e0100 */
[----:B0-----:R-:W-:Y:S06]  /*1a510*/  ENDCOLLECTIVE ;  /* 0x000000000000791b */ /* 0x001fec0003800000 */
.L_x_14333:
[----:B------:R-:W-:Y:S05]  /*1a520*/  BSYNC B0 ;  /* 0x0000000000007941 */ /* 0x000fea0003800000 */
.L_x_14332:
        /* <DEDUP_REMOVED lines=10> */
.L_x_14334:
[----:B------:R-:W-:Y:S02]  /*1a5d0*/  IMAD.MOV.U32 R13, RZ, RZ, R5 ;  /* 0x000000ffff0d7224 */ /* 0x000fe400078e0005 */
[----:B------:R-:W-:-:S07]  /*1a5e0*/  IMAD.MOV.U32 R17, RZ, RZ, R14 ;  /* 0x000000ffff117224 */ /* 0x000fce00078e000e */
[----:B------:R-:W-:Y:S05]  /*1a5f0*/  WARPSYNC.COLLECTIVE R15, `(.L_x_14335) ;  /* 0x000000000f087348 */ /* 0x000fea0003c00000 */
[----:B------:R0:W1:Y:S02]  /*1a600*/  SHFL.IDX P6, R14, R13, R12, R11 ;  /* 0x0000000c0d0e7389 */ /* 0x00006400000c000b */
[----:B01----:R-:W-:Y:S01]  /*1a610*/  ENDCOLLECTIVE ;  /* 0x000000000000791b */ /* 0x003fe20003800000 */
.L_x_14335:
[----:B------:R-:W-:Y:S01]  /*1a620*/  IMAD.MOV.U32 R5, RZ, RZ, R14 ;  /* 0x000000ffff057224 */ /* 0x000fe200078e000e */
[----:B------:R-:W-:Y:S06]  /*1a630*/  BRA `(.L_x_14336) ;  /* 0xffffffac00b47947 */ /* 0x000fec000383ffff */
.L_x_14190:
[----:B------:R-:W-:Y:S01]  /*1a640*/  BSSY B0, `(.L_x_14337) ;  /* 0x0000007000007945 */ /* 0x000fe20003800000 */
[----:B------:R-:W-:Y:S02]  /*1a650*/  IMAD.MOV.U32 R13, RZ, RZ, R2 ;  /* 0x000000ffff0d7224 */ /* 0x000fe400078e0002 */
[----:B------:R-:W-:Y:S02]  /*1a660*/  IMAD.MOV.U32 R11, RZ, RZ, 0x1f ;  /* 0x0000001fff0b7424 */ /* 0x000fe400078e00ff */
[----:B------:R-:W-:-:S07]  /*1a670*/  IMAD.MOV.U32 R15, RZ, RZ, -0x1 ;  /* 0xffffffffff0f7424 */ /* 0x000fce00078e00ff */
[----:B0123--:R-:W-:Y:S05]  /*1a680*/  WARPSYNC.COLLECTIVE R15, `(.L_x_14338) ;  /* 0x000000000f087348 */ /* 0x00ffea0003c00000 */
[----:B------:R4:W0:Y:S02]  /*1a690*/  SHFL.IDX P6, R14, R13, R12, R11 ;  /* 0x0000000c0d0e7389 */ /* 0x00082400000c000b */
[----:B01234-:R-:W-:Y:S01]  /*1a6a0*/  ENDCOLLECTIVE ;  /* 0x000000000000791b */ /* 0x01ffe20003800000 */
.L_x_14338:
[----:B------:R-:W-:Y:S05]  /*1a6b0*/  BSYNC B0 ;  /* 0x0000000000007941 */ /* 0x000fea0003800000 */
.L_x_14337:
[----:B------:R-:W-:Y:S01]  /*1a6c0*/  IMAD.MOV.U32 R16, RZ, RZ, R14 ;  /* 0x000000ffff107224 */ /* 0x000fe200078e000e */
[----:B------:R-:W-:Y:S06]  /*1a6d0*/  BRA `(.L_x_14189) ;  /* 0xffffffac00a47947 */ /* 0x000fec000383ffff */
.L_x_14196:
[----:B0-----:R0:W2:Y:S02]  /*1a6e0*/  SYNCS.PHASECHK.TRANS64.TRYWAIT P0, [R4+URZ+0x16820], R0 ;  /* 0x01682000040075a7 */ /* 0x0010a4000800017f */
[----:B--2---:R-:W-:Y:S05]  /*1a6f0*/  @!P0 NANOSLEEP.SYNCS 0x989680 ;  /* 0x009896800000895d */ /* 0x004fea0003900000 */
[----:B------:R-:W2:Y:S02]  /*1a700*/  @!P0 SYNCS.PHASECHK.TRANS64 P0, [R4+URZ+0x16820], R0 ;  /* 0x01682000040085a7 */ /* 0x000ea4000800007f */
[----:B--2---:R-:W-:Y:S05]  /*1a710*/  @!P0 BRA `(.L_x_14196) ;  /* 0xfffffffc00f08947 */ /* 0x004fea000383ffff */
[----:B------:R-:W-:Y:S05]  /*1a720*/  BRA `(.L_x_14339) ;  /* 0xffffffb400fc7947 */ /* 0x000fea000383ffff */
.L_x_14197:
        /* <DEDUP_REMOVED lines=11> */
.L_x_14341:
[----:B------:R-:W-:Y:S05]  /*1a7e0*/  BSYNC B0 ;  /* 0x0000000000007941 */ /* 0x000fea0003800000 */
.L_x_14340:
[----:B------:R-:W-:Y:S05]  /*1a7f0*/  BRA `(.L_x_14342) ;  /* 0xffffffb400e47947 */ /* 0x000fea000383ffff */
.L_x_14200:
[----:B------:R-:W-:Y:S01]  /*1a800*/  BSSY B1, `(.L_x_14343) ;  /* 0x0000006000017945 */ /* 0x000fe20003800000 */
[----:B------:R-:W-:-:S07]  /*1a810*/  IMAD.MOV.U32 R15, RZ, RZ, -0x1 ;  /* 0xffffffffff0f7424 */ /* 0x000fce00078e00ff */
[----:B01----:R-:W-:Y:S05]  /*1a820*/  WARPSYNC.COLLECTIVE R15, `(.L_x_14344) ;  /* 0x000000000f0c7348 */ /* 0x003fea0003c00000 */
[----:B------:R-:W-:Y:S02]  /*1a830*/  ELECT P6, UR62, PT ;  /* 0x00000000003e782f */ /* 0x000fe400038c0000 */
[----:B------:R-:W-:Y:S01]  /*1a840*/  MOV R14, UR62 ;  /* 0x0000003e000e7c02 */ /* 0x000fe20008000f00 */
[----:B01----:R-:W-:Y:S10]  /*1a850*/  ENDCOLLECTIVE ;  /* 0x000000000000791b */ /* 0x003ff40003800000 */
.L_x_14344:
[----:B------:R-:W-:Y:S05]  /*1a860*/  BSYNC B1 ;  /* 0x0000000000017941 */ /* 0x000fea0003800000 */
.L_x_14343:
[----:B------:R-:W-:Y:S05]  /*1a870*/  BRA `(.L_x_14345) ;  /* 0xffffffb400dc7947 */ /* 0x000fea000383ffff */
.L_x_14202:
[----:B0-----:R0:W2:Y:S02]  /*1a880*/  SYNCS.PHASECHK.TRANS64.TRYWAIT P1, [R5+URZ+0x16840], R0 ;  /* 0x01684000050075a7 */ /* 0x0010a4000802017f */
[----:B--2---:R-:W-:Y:S05]  /*1a890*/  @!P1 NANOSLEEP.SYNCS 0x989680 ;  /* 0x009896800000995d */ /* 0x004fea0003900000 */
[----:B------:R-:W2:Y:S02]  /*1a8a0*/  @!P1 SYNCS.PHASECHK.TRANS64 P1, [R5+URZ+0x16840], R0 ;  /* 0x01684000050095a7 */ /* 0x000ea4000802007f */
[----:B--2---:R-:W-:Y:S05]  /*1a8b0*/  @!P1 BRA `(.L_x_14202) ;  /* 0xfffffffc00f09947 */ /* 0x004fea000383ffff */
[----:B------:R-:W-:Y:S05]  /*1a8c0*/  BRA `(.L_x_14346) ;  /* 0xffffffb400fc7947 */ /* 0x000fea000383ffff */
.L_x_14204:
[----:B--2---:R2:W3:Y:S02]  /*1a8d0*/  SYNCS.PHASECHK.TRANS64.TRYWAIT P1, [R25+URZ+0x16840], R2 ;  /* 0x01684002190075a7 */ /* 0x0044e4000802017f */
[----:B---3--:R-:W-:Y:S05]  /*1a8e0*/  @!P1 NANOSLEEP.SYNCS 0x989680 ;  /* 0x009896800000995d */ /* 0x008fea0003900000 */
[----:B------:R-:W3:Y:S02]  /*1a8f0*/  @!P1 SYNCS.PHASECHK.TRANS64 P1, [R25+URZ+0x16840], R2 ;  /* 0x01684002190095a7 */ /* 0x000ee4000802007f */
[----:B---3--:R-:W-:Y:S05]  /*1a900*/  @!P1 BRA `(.L_x_14204) ;  /* 0xfffffffc00f09947 */ /* 0x008fea000383ffff */
[----:B------:R-:W-:Y:S05]  /*1a910*/  BRA `(.L_x_14347) ;  /* 0xffffffb800087947 */ /* 0x000fea000383ffff */
.L_x_14206:
[----:B---3--:R3:W4:Y:S02]  /*1a920*/  SYNCS.PHASECHK.TRANS64.TRYWAIT P1, [R5+URZ+0x16860], R0 ;  /* 0x01686000050075a7 */ /* 0x008724000802017f */
[----:B----4-:R-:W-:Y:S05]  /*1a930*/  @!P1 NANOSLEEP.SYNCS 0x989680 ;  /* 0x009896800000995d */ /* 0x010fea0003900000 */
[----:B------:R-:W4:Y:S02]  /*1a940*/  @!P1 SYNCS.PHASECHK.TRANS64 P1, [R5+URZ+0x16860], R0 ;  /* 0x01686000050095a7 */ /* 0x000f24000802007f */
[----:B----4-:R-:W-:Y:S05]  /*1a950*/  @!P1 BRA `(.L_x_14206) ;  /* 0xfffffffc00f09947 */ /* 0x010fea000383ffff */
[----:B------:R-:W-:Y:S05]  /*1a960*/  BRA `(.L_x_14348) ;  /* 0xffffffb800047947 */ /* 0x000fea000383ffff */
.L_x_14349:
        /* <DEDUP_REMOVED lines=9> */
.L_x_15996:


//--------------------- .text._ZN7cutlass13device_kernelIN5flash11enable_sm90INS1_16FlashAttnFwdSm90INS1_25CollectiveMainloopFwdSm90ILi2EN4cute5tupleIJNS5_1CILi1EEES8_S8_EEENS6_IJNS7_ILi192EEENS7_ILi128EEENS7_ILi64EEEEEELi64ENS_10bfloat16_tEfNS_4arch4Sm90ELb0ELb1ELb0ELb1ELb1ELb1ELb0ELb1ELb1ELb1ELb1ELb0EEENS1_21CollectiveEpilogueFwdINS6_IJSA_SC_SB_EEES9_SE_SG_Li384ELb1ELb1ELb1ELb0EEENS1_36VarlenDynamicPersistentTileSchedulerILi192ELi128ELi384ELi128ELb1ELb1ELb1ELb1ELb0ELb1EEEEEEEEEvNT_6ParamsE --------------------------
	.section	.text._ZN7cutlass13device_kernelIN5flash11enable_sm90INS1_16FlashAttnFwdSm90INS1_25CollectiveMainloopFwdSm90ILi2EN4cute5tupleIJNS5_1CILi1EEES8_S8_EEENS6_IJNS7_ILi192EEENS7_ILi128EEENS7_ILi64EEEEEELi64ENS_10bfloat16_tEfNS_4arch4Sm90ELb0ELb1ELb0ELb1ELb1ELb1ELb0ELb1ELb1ELb1ELb1ELb0EEENS1_21CollectiveEpilogueFwdINS6_IJSA_SC_SB_EEES9_SE_SG_Li384ELb1ELb1ELb1ELb0EEENS1_36VarlenDynamicPersistentTileSchedulerILi192ELi128ELi384ELi128ELb1ELb1ELb1ELb1ELb0ELb1EEEEEEEEEvNT_6ParamsE,"ax",@progbits
	.align	128
.text._ZN7cutlass13device_kernelIN5flash11enable_sm90INS1_16FlashAttnFwdSm90INS1_25CollectiveMainloopFwdSm90ILi2EN4cute5tupleIJNS5_1CILi1EEES8_S8_EEENS6_IJNS7_ILi192EEENS7_ILi128EEENS7_ILi64EEEEEELi64ENS_10bfloat16_tEfNS_4arch4Sm90ELb0ELb1ELb0ELb1ELb1ELb1ELb0ELb1ELb1ELb1ELb1ELb0EEENS1_21CollectiveEpilogueFwdINS6_IJSA_SC_SB_EEES9_SE_SG_Li384ELb1ELb1ELb1ELb0EEENS1_36VarlenDynamicPersistentTileSchedulerILi192ELi128ELi384ELi128ELb1ELb1ELb1ELb1ELb0ELb1EEEEEEEEEvNT_6ParamsE:
        .type           _ZN7cutlass13device_kernelIN5flash11enable_sm90INS1_16FlashAttnFwdSm90INS1_25CollectiveMainloopFwdSm90ILi2EN4cute5tupleIJNS5_1CILi1EEES8_S8_EEENS6_IJNS7_ILi192EEENS7_ILi128EEENS7_ILi64EEEEEELi64ENS_10bfloat16_tEfNS_4arch4Sm90ELb0ELb1ELb0ELb1ELb1ELb1ELb0ELb1ELb1ELb1ELb1ELb0EEENS1_21CollectiveEpilogueFwdINS6_IJSA_SC_SB_EEES9_SE_SG_Li384ELb1ELb1ELb1ELb0EEENS1_36VarlenDynamicPersistentTileSchedulerILi192ELi128ELi384ELi128ELb1ELb1ELb1ELb1ELb0ELb1EEEEEEEEEvNT_6ParamsE,@function
        .size           _ZN7cutlass13device_kernelIN5flash11enable_sm90INS1_16FlashAttnFwdSm90INS1_25CollectiveMainloopFwdSm90ILi2EN4cute5tupleIJNS5_1CILi1EEES8_S8_EEENS6_IJNS7_ILi192EEENS7_ILi128EEENS7_ILi64EEEEEELi64ENS_10bfloat16_tEfNS_4arch4Sm90ELb0ELb1ELb0ELb1ELb1ELb1ELb0ELb1ELb1ELb1ELb1ELb0EEENS1_21CollectiveEpilogueFwdINS6_IJSA_SC_SB_EEES9_SE_SG_Li384ELb1ELb1ELb1ELb0EEENS1_36VarlenDynamicPersistentTileSchedulerILi192ELi128ELi384ELi128ELb1ELb1ELb1ELb1ELb0ELb1EEEEEEEEEvNT_6ParamsE,(.L_x_15997 - _ZN7cutlass13device_kernelIN5flash11enable_sm90INS1_16FlashAttnFwdSm90INS1_25CollectiveMainloopFwdSm90ILi2EN4cute5tupleIJNS5_1CILi1EEES8_S8_EEENS6_IJNS7_ILi192EEENS7_ILi128EEENS7_ILi64EEEEEELi64ENS_10bfloat16_tEfNS_4arch4Sm90ELb0ELb1ELb0ELb1ELb1ELb1ELb0ELb1ELb1ELb1ELb1ELb0EEENS1_21CollectiveEpilogueFwdINS6_IJSA_SC_SB_EEES9_SE_SG_Li384ELb1ELb1ELb1ELb0EEENS1_36VarlenDynamicPersistentTileSchedulerILi192ELi128ELi384ELi128ELb1ELb1ELb1ELb1ELb0ELb1EEEEEEEEEvNT_6ParamsE)
        .other          _ZN7cutlass13device_kernelIN5flash11enable_sm90INS1_16FlashAttnFwdSm90INS1_25CollectiveMainloopFwdSm90ILi2EN4cute5tupleIJNS5_1CILi1EEES8_S8_EEENS6_IJNS7_ILi192EEENS7_ILi128EEENS7_ILi64EEEEEELi64ENS_10bfloat16_tEfNS_4arch4Sm90ELb0ELb1ELb0ELb1ELb1ELb1ELb0ELb1ELb1ELb1ELb1ELb0EEENS1_21CollectiveEpilogueFwdINS6_IJSA_SC_SB_EEES9_SE_SG_Li384ELb1ELb1ELb1ELb0EEENS1_36VarlenDynamicPersistentTileSchedulerILi192ELi128ELi384ELi128ELb1ELb1ELb1ELb1ELb0ELb1EEEEEEEEEvNT_6ParamsE,@"STO_CUDA_ENTRY STV_DEFAULT"
_ZN7cutlass13device_kernelIN5flash11enable_sm90INS1_16FlashAttnFwdSm90INS1_25CollectiveMainloopFwdSm90ILi2EN4cute5tupleIJNS5_1CILi1EEES8_S8_EEENS6_IJNS7_ILi192EEENS7_ILi128EEENS7_ILi64EEEEEELi64ENS_10bfloat16_tEfNS_4arch4Sm90ELb0ELb1ELb0ELb1ELb1ELb1ELb0ELb1ELb1ELb1ELb1ELb0EEENS1_21CollectiveEpilogueFwdINS6_IJSA_SC_SB_EEES9_SE_SG_Li384ELb1ELb1ELb1ELb0EEENS1_36VarlenDynamicPersistentTileSchedulerILi192ELi128ELi384ELi128ELb1ELb1ELb1ELb1ELb0ELb1EEEEEEEEEvNT_6ParamsE:
        /* <DEDUP_REMOVED lines=18> */
.L_x_14351:
[----:B------:R-:W-:Y:S05]  /*0120*/  BSYNC B0 ;  /* 0x0000000000007941 */ /* 0x000fea0003800000 */
.L_x_14350:
        /* <DEDUP_REMOVED lines=41> */
.L_x_14352:
        /* <DEDUP_REMOVED lines=22> */
.L_x_14353:
        /* <DEDUP_REMOVED lines=18> */
.L_x_14354:
        /* <DEDUP_REMOVED lines=22> */
.L_x_14355:
        /* <DEDUP_REMOVED lines=22> */
.L_x_14356:
        /* <DEDUP_REMOVED lines=8> */
.L_x_14359:
        /* <DEDUP_REMOVED lines=22> */
[----:B------:R-:W-:Y:S01]  /*0ae0*/  CS2R R22, SRZ ;  /* 0x0000000000167805 */ /* 0x000fe2000001ff00 */
[----:B------:R-:W-:Y:S01]  /*0af0*/  IMAD.MOV.U32 R154, RZ, RZ, RZ ;  /* 0x000000ffff9a7224 */ /* 0x000fe200078e00ff */
[----:B------:R-:W-:Y:S01]  /*0b00*/  ULOP3.LUT UR39, UR37, 0x1, URZ, 0xfc, !UPT ;  /* 0x0000000125277892 */ /* 0x000fe2000f8efc3f */
[----:B------:R-:W-:Y:S01]  /*0b10*/  UMOV UR36, URZ ;  /* 0x0000003f00247c82 */ /* 0x000fe20008000000 */
[----:B0-----:R-:W-:-:S05]  /*0b20*/  VIADD R13, R0, 0xffffff80 ;  /* 0xffffff80000d7836 */ /* 0x001fca0000000000 */
[----:B------:R-:W-:-:S04]  /*0b30*/  SHF.R.S32.HI R0, RZ, 0x1f, R13 ;  /* 0x0000001fff007819 */ /* 0x000fc8000001140d */
[CC--:B------:R-:W-:Y:S02]  /*0b40*/  LEA.HI R3, R0.reuse, R13.reuse, RZ, 0x7 ;  /* 0x0000000d00037211 */ /* 0x0c0fe400078f38ff */
[CC--:B------:R-:W-:Y:S02]  /*0b50*/  LEA.HI R5, R0.reuse, R13.reuse, RZ, 0x4 ;  /* 0x0000000d00057211 */ /* 0x0c0fe400078f20ff */
[----:B------:R-:W-:Y:S02]  /*0b60*/  LOP3.LUT R4, R3, 0xffffff80, RZ, 0xc0, !PT ;  /* 0xffffff8003047812 */ /* 0x000fe400078ec0ff */
[----:B------:R-:W-:Y:S02]  /*0b70*/  SHF.R.S32.HI R12, RZ, 0x7, R3 ;  /* 0x00000007ff0c7819 */ /* 0x000fe40000011403 */
[----:B------:R-:W-:Y:S01]  /*0b80*/  SHF.R.S32.HI R6, RZ, 0x4, R5 ;  /* 0x00000004ff067819 */ /* 0x000fe20000011405 */
[----:B------:R-:W-:Y:S01]  /*0b90*/  IMAD.IADD R11, R13, 0x1, -R4 ;  /* 0x000000010d0b7824 */ /* 0x000fe200078e0a04 */
[----:B------:R-:W-:-:S02]  /*0ba0*/  LEA.HI R4, R0, R13, RZ, 0x5 ;  /* 0x0000000d00047211 */ /* 0x000fc400078f28ff */
[----:B------:R-:W-:Y:S02]  /*0bb0*/  LOP3.LUT R3, R5, 0x3fffff0, RZ, 0xc0, !PT ;  /* 0x03fffff005037812 */ /* 0x000fe400078ec0ff */
[----:B------:R-:W-:Y:S02]  /*0bc0*/  SHF.R.S32.HI R7, RZ, 0x1f, R11 ;  /* 0x0000001fff077819 */ /* 0x000fe4000001140b */
[----:B------:R-:W-:Y:S01]  /*0bd0*/  SHF.R.S32.HI R14, RZ, 0x5, R4 ;  /* 0x00000005ff0e7819 */ /* 0x000fe20000011404 */
[----:B------:R-:W-:Y:S01]  /*0be0*/  IMAD.HI R4, R12, 0x55555556, RZ ;  /* 0x555555560c047827 */ /* 0x000fe200078e02ff */
[----:B------:R-:W-:Y:S02]  /*0bf0*/  LEA.HI R8, R7, R11, RZ, 0x2 ;  /* 0x0000000b07087211 */ /* 0x000fe400078f10ff */
[----:B------:R-:W-:Y:S01]  /*0c00*/  LEA.HI R5, R5, R6, RZ, 0x1 ;  /* 0x0000000605057211 */ /* 0x000fe200078f08ff */
[----:B------:R-:W-:Y:S01]  /*0c10*/  IMAD.IADD R3, R13, 0x1, -R3 ;  /* 0x000000010d037824 */ /* 0x000fe200078e0a03 */
[----:B------:R-:W-:-:S02]  /*0c20*/  SHF.R.S32.HI R9, RZ, 0x2, R8 ;  /* 0x00000002ff097819 */ /* 0x000fc40000011408 */
[----:B------:R-:W-:Y:S02]  /*0c30*/  SHF.R.S32.HI R10, RZ, 0x1f, R8 ;  /* 0x0000001fff0a7819 */ /* 0x000fe40000011408 */
[----:B------:R-:W-:Y:S02]  /*0c40*/  LEA.HI R7, R7, R11, RZ, 0x5 ;  /* 0x0000000b07077211 */ /* 0x000fe400078f28ff */
[----:B------:R-:W-:Y:S02]  /*0c50*/  LEA.HI R10, R10, R9, RZ, 0x3 ;  /* 0x000000090a0a7211 */ /* 0x000fe400078f18ff */
[----:B------:R-:W-:Y:S02]  /*0c60*/  LOP3.LUT R5, R5, 0x1ffffffe, RZ, 0xc0, !PT ;  /* 0x1ffffffe05057812 */ /* 0x000fe400078ec0ff */
[----:B------:R-:W-:Y:S02]  /*0c70*/  LOP3.LUT R10, R10, 0xfffffff8, RZ, 0xc0, !PT ;  /* 0xfffffff80a0a7812 */ /* 0x000fe400078ec0ff */
[----:B------:R-:W-:Y:S01]  /*0c80*/  LEA.HI R4, R4, R4, RZ, 0x1 ;  /* 0x0000000404047211 */ /* 0x000fe200078f08ff */
[----:B------:R-:W-:Y:S01]  /*0c90*/  IMAD.IADD R5, R6, 0x1, -R5 ;  /* 0x0000000106057824 */ /* 0x000fe200078e0a05 */
[----:B------:R-:W-:Y:S01]  /*0ca0*/  SHF.R.S32.HI R7, RZ, 0x5, R7 ;  /* 0x00000005ff077819 */ /* 0x000fe20000011407 */
[----:B------:R-:W-:Y:S01]  /*0cb0*/  IMAD.IADD R10, R9, 0x1, -R10 ;  /* 0x00000001090a7824 */ /* 0x000fe200078e0a0a */
[----:B------:R-:W-:Y:S01]  /*0cc0*/  LOP3.LUT R8, R8, 0x7ffffffc, RZ, 0xc0, !PT ;  /* 0x7ffffffc08087812 */ /* 0x000fe200078ec0ff */
[----:B------:R-:W-:Y:S01]  /*0cd0*/  IMAD R6, R14, 0x10, R3 ;  /* 0x000000100e067824 */ /* 0x000fe200078e0203 */
[----:B------:R-:W-:Y:S01]  /*0ce0*/  LEA.HI R3, R0, R13, RZ, 0x2 ;  /* 0x0000000d00037211 */ /* 0x000fe200078f10ff */
[----:B------:R-:W-:-:S02]  /*0cf0*/  IMAD R4, R4, -0x3, R12 ;  /* 0xfffffffd04047824 */ /* 0x000fc400078e020c */
[----:B------:R-:W-:Y:S01]  /*0d00*/  IMAD R7, R7, 0x10, R10 ;  /* 0x0000001007077824 */ /* 0x000fe200078e020a */
[----:B------:R-:W-:Y:S01]  /*0d10*/  SHF.R.S32.HI R12, RZ, 0x2, R3 ;  /* 0x00000002ff0c7819 */ /* 0x000fe20000011403 */
[----:B------:R-:W-:Y:S02]  /*0d20*/  IMAD R6, R6, 0x8, R5 ;  /* 0x0000000806067824 */ /* 0x000fe400078e0205 */
[----:B------:R-:W-:Y:S01]  /*0d30*/  IMAD R9, R4, 0x40, R7 ;  /* 0x0000004004097824 */ /* 0x000fe200078e0207 */
[----:B------:R-:W-:Y:S01]  /*0d40*/  LEA.HI R4, R0, R13, RZ, 0x3 ;  /* 0x0000000d00047211 */ /* 0x000fe200078f18ff */
[----:B------:R-:W-:Y:S01]  /*0d50*/  VIADD R7, R12, 0x60 ;  /* 0x000000600c077836 */ /* 0x000fe20000000000 */
[----:B------:R-:W-:Y:S01]  /*0d60*/  SHF.R.S32.HI R0, RZ, 0x1f, R3 ;  /* 0x0000001fff007819 */ /* 0x000fe20000011403 */
[----:B------:R-:W-:Y:S01]  /*0d70*/  IMAD.IADD R8, R11, 0x1, -R8 ;  /* 0x000000010b087824 */ /* 0x000fe200078e0a08 */
[----:B------:R-:W-:Y:S01]  /*0d80*/  LOP3.LUT R3, R3, 0xfffffffc, RZ, 0xc0, !PT ;  /* 0xfffffffc03037812 */ /* 0x000fe200078ec0ff */
[----:B------:R-:W-:Y:S01]  /*0d90*/  STL [R1+0x5c], R9 ;  /* 0x00005c0901007387 */ /* 0x000fe20000100800 */
[----:B------:R-:W-:Y:S01]  /*0da0*/  LEA.HI R0, R0, R12, RZ, 0x3 ;  /* 0x0000000c00007211 */ /* 0x000fe200078f18ff */
[----:B------:R-:W-:Y:S01]  /*0db0*/  IMAD.SHL.U32 R155, R8, 0x2, RZ ;  /* 0x00000002089b7824 */ /* 0x000fe200078e00ff */
[----:B------:R-:W-:Y:S01]  /*0dc0*/  SHF.R.S32.HI R5, RZ, 0x3, R4 ;  /* 0x00000003ff057819 */ /* 0x000fe20000011404 */
[C---:B------:R-:W-:Y:S01]  /*0dd0*/  IMAD.IADD R10, R13.reuse, 0x1, -R3 ;  /* 0x000000010d0a7824 */ /* 0x040fe200078e0a03 */
[----:B------:R-:W-:Y:S01]  /*0de0*/  LOP3.LUT R4, R4, 0xfffffff8, RZ, 0xc0, !PT ;  /* 0xfffffff804047812 */ /* 0x000fe200078ec0ff */
[----:B------:R-:W-:Y:S01]  /*0df0*/  STL [R1+0xc], RZ ;  /* 0x00000cff01007387 */ /* 0x000fe20000100800 */
[----:B------:R-:W-:Y:S01]  /*0e00*/  LOP3.LUT R0, R0, 0xfffffff8, RZ, 0xc0, !PT ;  /* 0xfffffff800007812 */ /* 0x000fe200078ec0ff */
[C---:B------:R-:W-:Y:S01]  /*0e10*/  IMAD.SHL.U32 R152, R10.reuse, 0x4, RZ ;  /* 0x000000040a987824 */ /* 0x040fe200078e00ff */
[----:B------:R-:W-:Y:S01]  /*0e20*/  SHF.R.S32.HI R5, RZ, 0x1f, R7 ;  /* 0x0000001fff057819 */ /* 0x000fe20000011407 */
[----:B------:R-:W-:Y:S01]  /*0e30*/  IMAD.IADD R3, R13, 0x1, -R4 ;  /* 0x000000010d037824 */ /* 0x000fe200078e0a04 */
[----:B------:R-:W-:Y:S01]  /*0e40*/  LEA.HI R3, R10, R10, RZ, 0x1 ;  /* 0x0000000a0a037211 */ /* 0x000fe200078f08ff */
[----:B------:R-:W-:Y:S01]  /*0e50*/  IMAD.IADD R0, R12, 0x1, -R0 ;  /* 0x000000010c007824 */ /* 0x000fe200078e0a00 */
[----:B------:R-:W-:Y:S01]  /*0e60*/  LEA.HI R5, R5, R7, RZ, 0x3 ;  /* 0x0000000705057211 */ /* 0x000fe200078f18ff */
[----:B------:R-:W-:Y:S01]  /*0e70*/  IMAD.SHL.U32 R4, R7, 0x40, RZ ;  /* 0x0000004007047824 */ /* 0x000fe200078e00ff */
[----:B------:R-:W-:Y:S01]  /*0e80*/  LOP3.LUT R3, R3, 0x1ffffffe, RZ, 0xc0, !PT ;  /* 0x1ffffffe03037812 */ /* 0x000fe200078ec0ff */
[----:B------:R-:W-:Y:S01]  /*0e90*/  IMAD.SHL.U32 R16, R10, 0x8, RZ ;  /* 0x000000080a107824 */ /* 0x000fe200078e00ff */
[----:B------:R0:W-:Y:S01]  /*0ea0*/  STL [R1+0x44], R0 ;  /* 0x0000440001007387 */ /* 0x0001e20000100800 */
[----:B------:R-:W-:-:S02]  /*0eb0*/  IMAD.SHL.U32 R5, R5, 0x40, RZ ;  /* 0x0000004005057824 */ /* 0x000fc400078e00ff */
[----:B------:R-:W-:Y:S01]  /*0ec0*/  VIADD R19, R16, 0x20 ;  /* 0x0000002010137836 */ /* 0x000fe20000000000 */
[----:B------:R-:W-:Y:S01]  /*0ed0*/  SHF.R.S32.HI R17, RZ, 0x1f, R16 ;  /* 0x0000001fff117819 */ /* 0x000fe20000011410 */
[----:B------:R-:W-:Y:S01]  /*0ee0*/  IMAD.IADD R3, R10, 0x1, -R3 ;  /* 0x000000010a037824 */ /* 0x000fe200078e0a03 */
[----:B0-----:R-:W-:Y:S02]  /*0ef0*/  LOP3.LUT R0, R4, 0x1c0, RZ, 0xc0, !PT ;  /* 0x000001c004007812 */ /* 0x001fe400078ec0ff */
[----:B------:R-:W-:Y:S01]  /*0f00*/  LOP3.LUT R4, R5, 0xfffffe00, RZ, 0xc0, !PT ;  /* 0xfffffe0005047812 */ /* 0x000fe200078ec0ff */
[----:B------:R-:W-:Y:S01]  /*0f10*/  VIADD R5, R152, 0x10 ;  /* 0x0000001098057836 */ /* 0x000fe20000000000 */
[----:B------:R-:W-:Y:S01]  /*0f20*/  SHF.R.U32.HI R7, RZ, 0x3, R0 ;  /* 0x00000003ff077819 */ /* 0x000fe20000011600 */
[----:B------:R0:W-:Y:S04]  /*0f30*/  STL [R1+0x38], R0 ;  /* 0x0000380001007387 */ /* 0x0001e80000100800 */
[----:B------:R-:W-:Y:S04]  /*0f40*/  STL [R1+0x64], R7 ;  /* 0x0000640701007387 */ /* 0x000fe80000100800 */
[----:B------:R1:W-:Y:S01]  /*0f50*/  STL [R1+0x10], R5 ;  /* 0x0000100501007387 */ /* 0x0003e20000100800 */
[----:B0-----:R-:W-:-:S03]  /*0f60*/  LOP3.LUT R0, R0, 0x38, R16, 0xf8, !PT ;  /* 0x0000003800007812 */ /* 0x001fc600078ef810 */
[----:B------:R0:W-:Y:S01]  /*0f70*/  STL [R1+0x48], R4 ;  /* 0x0000480401007387 */ /* 0x0001e20000100800 */
[----:B-1----:R-:W-:Y:S01]  /*0f80*/  LOP3.LUT R5, R4, R0, R7, 0xf6, !PT ;  /* 0x0000000004057212 */ /* 0x002fe200078ef607 */
[----:B------:R-:W-:Y:S01]  /*0f90*/  IMAD.SHL.U32 R0, R6, 0x8, RZ ;  /* 0x0000000806007824 */ /* 0x000fe200078e00ff */
[----:B0-----:R-:W-:-:S05]  /*0fa0*/  SHF.R.S32.HI R4, RZ, 0x1f, R19 ;  /* 0x0000001fff047819 */ /* 0x001fca0000011413 */
[----:B------:R0:W-:Y:S04]  /*0fb0*/  STL [R1+0x8], R4 ;  /* 0x0000080401007387 */ /* 0x0001e80000100800 */
[----:B------:R1:W-:Y:S01]  /*0fc0*/  STL [R1+0x60], R0 ;  /* 0x0000600001007387 */ /* 0x0003e20000100800 */
[----:B0-----:R-:W-:Y:S02]  /*0fd0*/  IMAD R4, R5, 0x2, R2 ;  /* 0x0000000205047824 */ /* 0x001fe400078e0202 */
[----:B-1----:R-:W-:-:S03]  /*0fe0*/  IMAD R0, R3, 0x8, R9 ;  /* 0x0000000803007824 */ /* 0x002fc600078e0209 */
[----:B------:R0:W-:Y:S04]  /*0ff0*/  STL [R1+0x58], R4 ;  /* 0x0000580401007387 */ /* 0x0001e80000100800 */
[----:B------:R0:W-:Y:S02]  /*1000*/  STL [R1+0x34], R0 ;  /* 0x0000340001007387 */ /* 0x0001e40000100800 */
.L_x_14576:
[----:B------:R-:W-:Y:S05]  /*1010*/  YIELD ;  /* 0x0000000000007946 */ /* 0x000fea0003800000 */
[----:B------:R-:W-:Y:S01]  /*1020*/  ULDC.64 UR4, c[0x0][0xa28] ;  /* 0x00028a0000047ab9 */ /* 0x000fe20000000a00 */
[----:B-123--:R-:W1:Y:S01]  /*1030*/  LDC.64 R6, c[0x0][0xa08] ;  /* 0x00028200ff067b82 */ /* 0x00ee620000000a00 */
        /* <DEDUP_REMOVED lines=9> */
[----:B0-----:R-:W0:Y:S01]  /*10d0*/  @P1 LDC.64 R4, c[0x0][0xa28] ;  /* 0x00028a00ff041b82 */ /* 0x001e220000000a00 */
[----:B------:R-:W-:Y:S01]  /*10e0*/  ISETP.NE.AND.EX P0, PT, RZ, UR5, PT, P0 ;  /* 0x00000005ff007c0c */ /* 0x000fe2000bf05300 */
[----:B-1----:R-:W-:-:S06]  /*10f0*/  IMAD.WIDE R10, R35, 0x4, R6 ;  /* 0x00000004230a7825 */ /* 0x002fcc00078e0206 */
[----:B------:R-:W1:Y:S01]  /*1100*/  @P2 LDC.64 R8, c[0x0][0xa18] ;  /* 0x00028600ff082b82 */ /* 0x000e620000000a00 */
[----:B------:R-:W-:Y:S02]  /*1110*/  ULDC UR4, c[0x0][0x288] ;  /* 0x0000a20000047ab9 */ /* 0x000fe40000000800 */
[----:B------:R-:W-:Y:S01]  /*1120*/  IMAD.U32 R156, RZ, RZ, UR4 ;  /* 0x00000004ff9c7e24 */ /* 0x000fe2000f8e00ff */
[----:B------:R-:W-:Y:S02]  /*1130*/  ULDC.64 UR4, c[0x0][0x418] ;  /* 0x0001060000047ab9 */ /* 0x000fe40000000a00 */
[----:B------:R2:W5:Y:S01]  /*1140*/  @P0 LDG.E R67, desc[UR42][R10.64] ;  /* 0x0000002a0a430981 */ /* 0x000562000c1e1900 */
[----:B0-----:R-:W-:-:S05]  /*1150*/  @P1 IMAD.WIDE R4, R35, 0x4, R4 ;  /* 0x0000000423041825 */ /* 0x001fca00078e0204 */
        /* <DEDUP_REMOVED lines=12> */
[----:B--2-4-:R-:W-:Y:S06]  /*1220*/  @P2 BRA `(.L_x_14361) ;  /* 0x0000000000242947 */ /* 0x014fec0003800000 */
        /* <DEDUP_REMOVED lines=9> */
.L_x_14361:
        /* <DEDUP_REMOVED lines=10> */
[----:B------:R-:W0:Y:S02]  /*1360*/  LDC.64 R30, c[0x0][0xa20] ;  /* 0x00028800ff1e7b82 */ /* 0x000e240000000a00 */
[----:B0-----:R-:W-:-:S06]  /*1370*/  IMAD.WIDE R30, R35, 0x4, R30 ;  /* 0x00000004231e7825 */ /* 0x001fcc00078e021e */
[----:B------:R0:W5:Y:S01]  /*1380*/  LDG.E R30, desc[UR42][R30.64] ;  /* 0x0000002a1e1e7981 */ /* 0x000162000c1e1900 */
[----:B------:R-:W-:Y:S05]  /*1390*/  BRA `(.L_x_14363) ;  /* 0x0000000000107947 */ /* 0x000fea0003800000 */
.L_x_14362:
[----:B------:R-:W-:Y:S05]  /*13a0*/  @!P0 BRA `(.L_x_14363) ;  /* 0x00000000000c8947 */ /* 0x000fea0003800000 */
[----:B------:R-:W2:Y:S04]  /*13b0*/  LDG.E R3, desc[UR42][R10.64] ;  /* 0x0000002a0a037981 */ /* 0x000ea8000c1e1900 */
[----:B------:R-:W2:Y:S02]  /*13c0*/  LDG.E R30, desc[UR42][R10.64+0x4] ;  /* 0x0000042a0a1e7981 */ /* 0x000ea4000c1e1900 */
[----:B--2---:R-:W-:-:S07]  /*13d0*/  IMAD.IADD R30, R30, 0x1, -R3 ;  /* 0x000000011e1e7824 */ /* 0x004fce00078e0a03 */
.L_x_14363:
        /* <DEDUP_REMOVED lines=8> */
[----:B------:R-:W3:Y:S01]  /*1460*/  @P1 LDC.64 R8, c[0x0][0xa30] ;  /* 0x00028c00ff081b82 */ /* 0x000ee20000000a00 */
[----:B--2---:R-:W-:-:S05]  /*1470*/  @P0 IMAD.WIDE R6, R35, 0x4, R6 ;  /* 0x0000000423060825 */ /* 0x004fca00078e0206 */
[----:B------:R-:W2:Y:S04]  /*1480*/  @P0 LDG.E R0, desc[UR42][R6.64] ;  /* 0x0000002a06000981 */ /* 0x000ea8000c1e1900 */
[----:B------:R-:W2:Y:S01]  /*1490*/  @P0 LDG.E R3, desc[UR42][R6.64+0x4] ;  /* 0x0000042a06030981 */ /* 0x000ea2000c1e1900 */
[----:B-----5:R-:W-:Y:S02]  /*14a0*/  IMAD.MOV.U32 R24, RZ, RZ, R30 ;  /* 0x000000ffff187224 */ /* 0x020fe400078e001e */
[----:B---3--:R-:W-:-:S05]  /*14b0*/  @P1 IMAD.WIDE R8, R35, 0x4, R8 ;  /* 0x0000000423081825 */ /* 0x008fca00078e0208 */
[----:B------:R3:W5:Y:S01]  /*14c0*/  @P1 LDG.E R24, desc[UR42][R8.64] ;  /* 0x0000002a08181981 */ /* 0x000762000c1e1900 */
[----:B-1----:R-:W-:Y:S01]  /*14d0*/  ISETP.NE.AND P1, PT, R4, 0x1, PT ;  /* 0x000000010400780c */ /* 0x002fe20003f25270 */
[----:B------:R-:W-:Y:S01]  /*14e0*/  IMAD.IADD R14, R30, 0x1, -R13 ;  /* 0x000000011e0e7824 */ /* 0x000fe200078e0a0d */
[----:B------:R-:W1:Y:S01]  /*14f0*/  LDC.64 R4, c[0x0][0x9e0] ;  /* 0x00027800ff047b82 */ /* 0x000e620000000a00 */
[----:B------:R-:W-:-:S05]  /*1500*/  IMAD R20, R33, 0xc0, RZ ;  /* 0x000000c021147824 */ /* 0x000fca00078e02ff */
[----:B------:R4:W-:Y:S05]  /*1510*/  STL [R1+0x14], R20 ;  /* 0x0000141401007387 */ /* 0x0009ea0000100800 */
[----:B------:R-:W0:Y:S08]  /*1520*/  @P1 LDC R11, c[0x0][0x44c] ;  /* 0x00011300ff0b1b82 */ /* 0x000e300000000800 */
[----:B------:R-:W3:Y:S01]  /*1530*/  @P1 LDC R10, c[0x0][0x450] ;  /* 0x00011400ff0a1b82 */ /* 0x000ee20000000800 */
[----:B-1----:R-:W-:Y:S01]  /*1540*/  ISETP.GE.AND P2, PT, R5, 0x1, PT ;  /* 0x000000010500780c */ /* 0x002fe20003f46270 */
[----:B--2---:R-:W-:-:S02]  /*1550*/  @P0 IMAD.IADD R25, R3, 0x1, -R0 ;  /* 0x0000000103190824 */ /* 0x004fc400078e0a00 */
[----:B------:R-:W-:Y:S02]  /*1560*/  VIADD R0, R20, 0xbf ;  /* 0x000000bf14007836 */ /* 0x000fe40000000000 */
[----:B------:R-:W-:Y:S02]  /*1570*/  IMAD.IADD R15, R14, 0x1, R25 ;  /* 0x000000010e0f7824 */ /* 0x000fe400078e0219 */
[----:B0-----:R-:W-:-:S03]  /*1580*/  @P1 IMAD.HI.U32 R3, R0, R11, RZ ;  /* 0x0000000b00031227 */ /* 0x001fc600078e00ff */
[----:B------:R4:W-:Y:S01]  /*1590*/  STL [R1], R15 ;  /* 0x0000000f01007387 */ /* 0x0009e20000100800 */
[----:B------:R-:W-:Y:S01]  /*15a0*/  IMAD.MOV.U32 R6, RZ, RZ, R0 ;  /* 0x000000ffff067224 */ /* 0x000fe200078e0000 */
[----:B---3--:R-:W-:Y:S01]  /*15b0*/  @P1 SHF.R.U32.HI R6, RZ, R10, R3 ;  /* 0x0000000aff061219 */ /* 0x008fe20000011603 */
[C---:B------:R-:W-:Y:S01]  /*15c0*/  VIADD R0, R15.reuse, 0x7f ;  /* 0x0000007f0f007836 */ /* 0x040fe20000000000 */
[----:B------:R-:W-:-:S04]  /*15d0*/  IADD3 R7, R15, 0x1, -R156 ;  /* 0x000000010f077810 */ /* 0x000fc80007ffe89c */
[----:B------:R-:W-:Y:S01]  /*15e0*/  SHF.R.S32.HI R3, RZ, 0x1f, R0 ;  /* 0x0000001fff037819 */ /* 0x000fe20000011400 */
[----:B------:R-:W-:-:S03]  /*15f0*/  IMAD.IADD R9, R7, 0x1, R6 ;  /* 0x0000000107097824 */ /* 0x000fc600078e0206 */
[----:B------:R-:W-:Y:S01]  /*1600*/  LEA.HI R3, R3, R0, RZ, 0x7 ;  /* 0x0000000003037211 */ /* 0x000fe200078f38ff */
[----:B------:R-:W-:-:S03]  /*1610*/  IMAD.IADD R4, R9, 0x1, R4 ;  /* 0x0000000109047824 */ /* 0x000fc600078e0204 */
[----:B------:R-:W-:Y:S01]  /*1620*/  SHF.R.S32.HI R29, RZ, 0x7, R3 ;  /* 0x00000007ff1d7819 */ /* 0x000fe20000011403 */
[----:B----4-:R-:W-:Y:S06]  /*1630*/  @!P2 BRA `(.L_x_14364) ;  /* 0x000000000048a947 */ /* 0x010fec0003800000 */
        /* <DEDUP_REMOVED lines=11> */
.L_x_14366:
[----:B------:R-:W-:-:S13]  /*16f0*/  ISETP.NE.AND P0, PT, R5, 0x1, PT ;  /* 0x000000010500780c */ /* 0x000fda0003f05270 */
[----:B------:R-:W0:Y:S02]  /*1700*/  @P0 LDC.64 R6, c[0x0][0x9e8] ;  /* 0x00027a00ff060b82 */ /* 0x000e240000000a00 */
[----:B0-----:R-:W-:-:S05]  /*1710*/  @P0 IMAD.HI.U32 R6, R0, R6, RZ ;  /* 0x0000000600060227 */ /* 0x001fca00078e00ff */
[----:B------:R-:W-:-:S07]  /*1720*/  @P0 SHF.R.U32.HI R0, RZ, R7, R6 ;  /* 0x00000007ff000219 */ /* 0x000fce0000011606 */
.L_x_14367:
[----:B------:R-:W-:Y:S05]  /*1730*/  BSYNC B0 ;  /* 0x0000000000007941 */ /* 0x000fea0003800000 */
.L_x_14365:
[----:B------:R-:W-:-:S05]  /*1740*/  IMAD R3, R0, R5, R5 ;  /* 0x0000000500037224 */ /* 0x000fca00078e0205 */
[----:B------:R-:W-:-:S07]  /*1750*/  VIMNMX R4, R4, R3, PT ;  /* 0x0000000304047248 */ /* 0x000fce0003fe0100 */
.L_x_14364:
        /* <DEDUP_REMOVED lines=25> */
.L_x_14370:
[----:B------:R-:W-:-:S13]  /*18f0*/  ISETP.NE.AND P0, PT, R5, 0x1, PT ;  /* 0x000000010500780c */ /* 0x000fda0003f05270 */
[----:B------:R-:W0:Y:S02]  /*1900*/  @P0 LDC.64 R6, c[0x0][0x9e8] ;  /* 0x00027a00ff060b82 */ /* 0x000e240000000a00 */
[----:B0-----:R-:W-:-:S05]  /*1910*/  @P0 IMAD.HI.U32 R4, R3, R6, RZ ;  /* 0x0000000603040227 */ /* 0x001fca00078e00ff */
[----:B------:R-:W-:-:S07]  /*1920*/  @P0 SHF.R.U32.HI R3, RZ, R7, R4 ;  /* 0x00000007ff030219 */ /* 0x000fce0000011604 */
.L_x_14371:
[----:B------:R-:W-:Y:S05]  /*1930*/  BSYNC B0 ;  /* 0x0000000000007941 */ /* 0x000fea0003800000 */
.L_x_14369:
[----:B------:R-:W-:-:S05]  /*1940*/  IMAD R3, R3, R5, RZ ;  /* 0x0000000503037224 */ /* 0x000fca00078e02ff */
[----:B------:R-:W-:-:S07]  /*1950*/  VIMNMX R0, R0, R3, !PT ;  /* 0x0000000300007248 */ /* 0x000fce0007fe0100 */
.L_x_14368:
        /* <DEDUP_REMOVED lines=43> */
.L_x_14373:
[----:B------:R-:W-:Y:S05]  /*1c10*/  BSYNC B0 ;  /* 0x0000000000007941 */ /* 0x000fea0003800000 */
.L_x_14372:
        /* <DEDUP_REMOVED lines=36> */
.L_x_14376:
[----:B------:R-:W-:Y:S05]  /*1e60*/  BSYNC B6 ;  /* 0x0000000000067941 */ /* 0x000fea0003800000 */
.L_x_14375:
        /* <DEDUP_REMOVED lines=20> */
.L_x_14378:
[----:B------:R-:W-:Y:S05]  /*1fb0*/  BSYNC B6 ;  /* 0x0000000000067941 */ /* 0x000fea0003800000 */
.L_x_14377:
[----:B------:R-:W-:Y:S01]  /*1fc0*/  ULDC.64 UR4, c[0x0][0x9f8] ;  /* 0x00027e0000047ab9 */ /* 0x000fe20000000a00 */
[----:B------:R-:W2:Y:S01]  /*1fd0*/  LDL R41, [R1+0x44] ;  /* 0x0000440001297983 */ /* 0x000ea20000100800 */
[----:B------:R-:W-:-:S03]  /*1fe0*/  ISETP.NE.U32.AND P0, PT, RZ, UR4, PT ;  /* 0x00000004ff007c0c */ /* 0x000fc6000bf05070 */
[----:B------:R-:W3:Y:S01]  /*1ff0*/  LDL R40, [R1+0x38] ;  /* 0x0000380001287983 */ /* 0x000ee20000100800 */
[----:B------:R-:W-:Y:S01]  /*2000*/  ISETP.NE.AND.EX P0, PT, RZ, UR5, PT, P0 ;  /* 0x00000005ff007c0c */ /* 0x000fe2000bf05300 */
[----:B------:R-:W-:Y:S01]  /*2010*/  IMAD.MOV.U32 R68, RZ, RZ, R35 ;  /* 0x000000ffff447224 */ /* 0x000fe200078e0023 */
[----:B------:R-:W0:Y:S01]  /*2020*/  LDC R37, c[0x0][0x3f4] ;  /* 0x0000fd00ff257b82 */ /* 0x000e220000000800 */
[----:B------:R-:W4:Y:S04]  /*2030*/  LDL R39, [R1+0x64] ;  /* 0x0000640001277983 */ /* 0x000f280000100800 */
[----:B------:R-:W4:Y:S03]  /*2040*/  LDL R36, [R1+0x48] ;  /* 0x0000480001247983 */ /* 0x000f260000100800 */
[----:B------:R-:W1:Y:S01]  /*2050*/  LDC.64 R62, c[0x0][0x408] ;  /* 0x00010200ff3e7b82 */ /* 0x000e620000000a00 */
[----:B------:R-:W0:Y:S07]  /*2060*/  S2R R32, SR_TID.X ;  /* 0x0000000000207919 */ /* 0x000e2e0000002100 */
[----:B------:R-:W0:Y:S02]  /*2070*/  @P0 LDC.64 R4, c[0x0][0x9f8] ;  /* 0x00027e00ff040b82 */ /* 0x000e240000000a00 */
[----:B0-----:R-:W-:-:S06]  /*2080*/  @P0 IMAD.WIDE R4, R35, 0x4, R4 ;  /* 0x0000000423040825 */ /* 0x001fcc00078e0204 */
[----:B------:R-:W0:Y:S01]  /*2090*/  LDC.64 R34, c[0x0][0x3f8] ;  /* 0x0000fe00ff227b82 */ /* 0x000e220000000a00 */
[----:B------:R-:W-:Y:S01]  /*20a0*/  VIADD R42, R32, 0xffffff80 ;  /* 0xffffff80202a7836 */ /* 0x000fe20000000000 */
[----:B------:R1:W4:Y:S01]  /*20b0*/  @P0 LDG.E R68, desc[UR42][R4.64] ;  /* 0x0000002a04440981 */ /* 0x000322000c1e1900 */
[----:B------:R-:W-:Y:S01]  /*20c0*/  ISETP.GE.AND P0, PT, R16, R37, PT ;  /* 0x000000251000720c */ /* 0x000fe20003f06270 */
[----:B------:R-:W-:Y:S01]  /*20d0*/  IMAD.IADD R67, R67, 0x1, R30 ;  /* 0x0000000143437824 */ /* 0x000fe200078e021e */
[----:B------:R-:W-:Y:S01]  /*20e0*/  SHF.R.S32.HI R153, RZ, 0x1f, R152 ;  /* 0x0000001fff997819 */ /* 0x000fe20000011498 */
[----:B------:R-:W-:Y:S01]  /*20f0*/  IMAD.SHL.U32 R58, R37, 0x2, RZ ;  /* 0x00000002253a7824 */ /* 0x000fe200078e00ff */
[--C-:B------:R-:W-:Y:S02]  /*2100*/  SHF.R.S32.HI R38, RZ, 0x1f, R42.reuse ;  /* 0x0000001fff267819 */ /* 0x100fe4000001142a */
[----:B------:R-:W-:Y:S02]  /*2110*/  SHF.R.S32.HI R14, RZ, 0x1f, R42 ;  /* 0x0000001fff0e7819 */ /* 0x000fe4000001142a */
[----:B------:R-:W-:-:S02]  /*2120*/  LEA.HI R38, R38, R42, RZ, 0x2 ;  /* 0x0000002a26267211 */ /* 0x000fc400078f10ff */
[----:B------:R-:W-:Y:S02]  /*2130*/  LEA.HI R14, R14, R42, RZ, 0x2 ;  /* 0x0000002a0e0e7211 */ /* 0x000fe400078f10ff */
[----:B------:R-:W-:Y:S02]  /*2140*/  SHF.R.S32.HI R38, RZ, 0x2, R38 ;  /* 0x00000002ff267819 */ /* 0x000fe40000011426 */
[----:B------:R-:W-:Y:S02]  /*2150*/  LOP3.LUT R14, R14, 0xfffffffc, RZ, 0xc0, !PT ;  /* 0xfffffffc0e0e7812 */ /* 0x000fe400078ec0ff */
[----:B------:R-:W-:Y:S01]  /*2160*/  SHF.R.S32.HI R3, RZ, 0x1f, R38 ;  /* 0x0000001fff037819 */ /* 0x000fe20000011426 */
[----:B-1----:R-:W-:Y:S01]  /*2170*/  IMAD.WIDE.U32 R4, R38, R62, R152 ;  /* 0x0000003e26047225 */ /* 0x002fe200078e0098 */
[----:B------:R-:W-:Y:S02]  /*2180*/  LOP3.LUT R18, R18, 0xfffffffd, RZ, 0xc0, !PT ;  /* 0xfffffffd12127812 */ /* 0x000fe400078ec0ff */
[----:B0-----:R-:W-:Y:S01]  /*2190*/  SHF.L.U64.HI R66, R34, 0x7, R35 ;  /* 0x0000000722427819 */ /* 0x001fe20000010223 */
[----:B------:R-:W-:-:S02]  /*21a0*/  IMAD R0, R3, R34, RZ ;  /* 0x0000002203007224 */ /* 0x000fc400078e02ff */
[----:B------:R-:W-:Y:S02]  /*21b0*/  IMAD.IADD R14, R42, 0x1, -R14 ;  /* 0x000000012a0e7824 */ /* 0x000fe400078e0a0e */
[C---:B------:R-:W-:Y:S02]  /*21c0*/  IMAD R13, R38.reuse, R35, R0 ;  /* 0x00000023260d7224 */ /* 0x040fe400078e0200 */
[----:B------:R-:W-:Y:S01]  /*21d0*/  IMAD R0, R3, R62, RZ ;  /* 0x0000003e03007224 */ /* 0x000fe200078e02ff */
[----:B------:R-:W-:Y:S01]  /*21e0*/  SEL R3, R37, RZ, P0 ;  /* 0x000000ff25037207 */ /* 0x000fe20000000000 */
[----:B------:R-:W-:-:S04]  /*21f0*/  IMAD.WIDE.U32 R6, R38, R34, R152 ;  /* 0x0000002226067225 */ /* 0x000fc800078e0098 */
[----:B------:R-:W-:Y:S02]  /*2200*/  IMAD.IADD R3, R16, 0x1, R3 ;  /* 0x0000000110037824 */ /* 0x000fe400078e0203 */
[C---:B------:R-:W-:Y:S02]  /*2210*/  IMAD R15, R38.reuse, R63, R0 ;  /* 0x0000003f260f7224 */ /* 0x040fe400078e0200 */
[----:B------:R-:W-:Y:S01]  /*2220*/  IMAD.WIDE.U32 R8, R38, R34, R16 ;  /* 0x0000002226087225 */ /* 0x000fe200078e0010 */
[----:B------:R-:W-:-:S03]  /*2230*/  SHF.R.S32.HI R0, RZ, 0x1f, R3 ;  /* 0x0000001fff007819 */ /* 0x000fc60000011403 */
[----:B------:R-:W-:Y:S01]  /*2240*/  IMAD.WIDE.U32 R10, R38, R62, R16 ;  /* 0x0000003e260a7225 */ /* 0x000fe200078e0010 */
[----:B------:R-:W-:-:S03]  /*2250*/  LEA.HI R3, R0, R3, RZ, 0x3 ;  /* 0x0000000300037211 */ /* 0x000fc600078f18ff */
[----:B------:R-:W-:Y:S02]  /*2260*/  IMAD R59, R14, 0x60, R38 ;  /* 0x000000600e3b7824 */ /* 0x000fe400078e0226 */
[----:B------:R-:W-:Y:S02]  /*2270*/  IMAD.IADD R7, R7, 0x1, R13 ;  /* 0x0000000107077824 */ /* 0x000fe400078e020d */
[----:B------:R-:W-:Y:S01]  /*2280*/  IMAD.IADD R9, R13, 0x1, R9 ;  /* 0x000000010d097824 */ /* 0x000fe200078e0209 */
[----:B-----5:R-:W-:Y:S01]  /*2290*/  SHF.R.S32.HI R13, RZ, 0x1f, R24 ;  /* 0x0000001fff0d7819 */ /* 0x020fe20000011418 */
[----:B------:R-:W-:Y:S02]  /*22a0*/  IMAD.IADD R5, R5, 0x1, R15 ;  /* 0x0000000105057824 */ /* 0x000fe400078e020f */
[----:B------:R-:W-:Y:S02]  /*22b0*/  IMAD.IADD R11, R15, 0x1, R11 ;  /* 0x000000010f0b7824 */ /* 0x000fe400078e020b */
[----:B------:R-:W-:-:S02]  /*22c0*/  IMAD R12, R13, R34, RZ ;  /* 0x000000220d0c7224 */ /* 0x000fc400078e02ff */
[----:B------:R-:W-:Y:S01]  /*22d0*/  IMAD.WIDE.U32 R20, R24, R34, R6 ;  /* 0x0000002218147225 */ /* 0x000fe200078e0006 */
[----:B------:R-:W-:-:S03]  /*22e0*/  LOP3.LUT R6, R3, 0xfffffff8, RZ, 0xc0, !PT ;  /* 0xfffffff803067812 */ /* 0x000fc600078ec0ff */
[C---:B------:R-:W-:Y:S02]  /*22f0*/  IMAD R15, R24.reuse, R35, R12 ;  /* 0x00000023180f7224 */ /* 0x040fe400078e020c */
[----:B------:R-:W-:-:S04]  /*2300*/  IMAD.WIDE.U32 R30, R24, R34, R8 ;  /* 0x00000022181e7225 */ /* 0x000fc800078e0008 */
[----:B------:R-:W-:Y:S02]  /*2310*/  IMAD.SHL.U32 R65, R34, 0x80, RZ ;  /* 0x0000008022417824 */ /* 0x000fe400078e00ff */
[----:B------:R-:W-:Y:S01]  /*2320*/  IMAD.WIDE.U32 R34, R24, R62, R4 ;  /* 0x0000003e18227225 */ /* 0x000fe200078e0004 */
[----:B------:R-:W-:-:S03]  /*2330*/  SHF.R.S32.HI R5, RZ, 0x3, R3 ;  /* 0x00000003ff057819 */ /* 0x000fc60000011403 */
[-C--:B------:R-:W-:Y:S02]  /*2340*/  IMAD R13, R13, R62.reuse, RZ ;  /* 0x0000003e0d0d7224 */ /* 0x080fe400078e02ff */
[----:B------:R-:W-:-:S04]  /*2350*/  IMAD.WIDE.U32 R52, R24, R62, R10 ;  /* 0x0000003e18347225 */ /* 0x000fc800078e000a */
[----:B------:R-:W-:Y:S01]  /*2360*/  IMAD R13, R24, R63, R13 ;  /* 0x0000003f180d7224 */ /* 0x000fe200078e020d */
[C---:B------:R-:W-:Y:S01]  /*2370*/  SHF.L.U64.HI R63, R62.reuse, 0x7, R63 ;  /* 0x000000073e3f7819 */ /* 0x040fe2000001023f */
[----:B------:R-:W-:Y:S02]  /*2380*/  IMAD.SHL.U32 R62, R62, 0x80, RZ ;  /* 0x000000803e3e7824 */ /* 0x000fe400078e00ff */
[----:B------:R-:W-:Y:S02]  /*2390*/  IMAD.IADD R55, R21, 0x1, R15 ;  /* 0x0000000115377824 */ /* 0x000fe400078e020f */
[----:B------:R-:W-:Y:S02]  /*23a0*/  IMAD.IADD R54, R15, 0x1, R31 ;  /* 0x000000010f367824 */ /* 0x000fe400078e021f */
[----:B------:R-:W-:Y:S02]  /*23b0*/  IMAD.IADD R7, R13, 0x1, R53 ;  /* 0x000000010d077824 */ /* 0x000fe400078e0235 */
[C---:B--2---:R-:W-:Y:S01]  /*23c0*/  IMAD.SHL.U32 R64, R41.reuse, 0x40, RZ ;  /* 0x0000004029407824 */ /* 0x044fe200078e00ff */
[----:B------:R-:W-:-:S02]  /*23d0*/  LOP3.LUT P1, RZ, R41, 0x4, RZ, 0xc0, !PT ;  /* 0x0000000429ff7812 */ /* 0x000fc4000782c0ff */
[----:B------:R-:W-:Y:S01]  /*23e0*/  SHF.R.U32.HI R41, RZ, 0x7, R32 ;  /* 0x00000007ff297819 */ /* 0x000fe20000011620 */
[----:B------:R-:W-:Y:S01]  /*23f0*/  VIADD R32, R32, 0xffffff80 ;  /* 0xffffff8020207836 */ /* 0x000fe20000000000 */
[----:B------:R-:W-:Y:S02]  /*2400*/  LOP3.LUT R64, R64, 0x1c0, RZ, 0xc0, !PT ;  /* 0x000001c040407812 */ /* 0x000fe400078ec0ff */
[C---:B------:R-:W-:Y:S01]  /*2410*/  ISETP.NE.AND P6, PT, R41.reuse, 0x1, PT ;  /* 0x000000012900780c */ /* 0x040fe20003fc5270 */
[----:B------:R-:W-:Y:S01]  /*2420*/  VIADD R60, R41, 0x8 ;  /* 0x00000008293c7836 */ /* 0x000fe20000000000 */
[----:B------:R-:W-:Y:S02]  /*2430*/  SHF.R.S32.HI R38, RZ, 0x1f, R32 ;  /* 0x0000001fff267819 */ /* 0x000fe40000011420 */
[----:B------:R-:W-:Y:S02]  /*2440*/  SHF.R.U32.HI R61, RZ, 0x3, R64 ;  /* 0x00000003ff3d7819 */ /* 0x000fe40000011640 */
[----:B------:R-:W-:-:S02]  /*2450*/  LOP3.LUT R0, R64, 0x18, R16, 0xf8, !PT ;  /* 0x0000001840007812 */ /* 0x000fc400078ef810 */
[----:B------:R-:W-:Y:S01]  /*2460*/  LEA.HI R38, R38, R32, RZ, 0x5 ;  /* 0x0000002026267211 */ /* 0x000fe200078f28ff */
[----:B------:R-:W-:Y:S01]  /*2470*/  IMAD.IADD R32, R35, 0x1, R13 ;  /* 0x0000000123207824 */ /* 0x000fe200078e020d */
[----:B------:R-:W-:Y:S02]  /*2480*/  LOP3.LUT R0, R0, R61, RZ, 0x3c, !PT ;  /* 0x0000003d00007212 */ /* 0x000fe400078e3cff */
[----:B------:R-:W-:Y:S01]  /*2490*/  SHF.R.S32.HI R38, RZ, 0x5, R38 ;  /* 0x00000005ff267819 */ /* 0x000fe20000011426 */
[----:B------:R-:W-:Y:S05]  /*24a0*/  @!P6 WARPSYNC.ALL ;  /* 0x000000000000e948 */ /* 0x000fea0003800000 */
[----:B------:R-:W-:Y:S01]  /*24b0*/  IMAD R57, R38, 0x200, R0 ;  /* 0x0000020026397824 */ /* 0x000fe200078e0200 */
[--C-:B------:R-:W-:Y:S01]  /*24c0*/  LOP3.LUT R0, R64, 0x38, R3.reuse, 0xf8, !PT ;  /* 0x0000003840007812 */ /* 0x100fe200078ef803 */
[----:B------:R-:W-:Y:S01]  /*24d0*/  ULDC UR4, c[0x0][0x2f4] ;  /* 0x0000bd0000047ab9 */ /* 0x000fe20000000800 */
[----:B---3--:R-:W-:-:S02]  /*24e0*/  LOP3.LUT R4, R40, 0x38, R3, 0xf8, !PT ;  /* 0x0000003828047812 */ /* 0x008fc400078ef803 */
[----:B------:R-:W-:Y:S02]  /*24f0*/  LOP3.LUT R0, R0, R61, RZ, 0x3c, !PT ;  /* 0x0000003d00007212 */ /* 0x000fe400078e3cff */
[----:B----4-:R-:W-:Y:S02]  /*2500*/  LOP3.LUT R8, R4, R39, RZ, 0x3c, !PT ;  /* 0x0000002704087212 */ /* 0x010fe400078e3cff */
[----:B------:R-:W-:Y:S01]  /*2510*/  @P1 LOP3.LUT R18, R18, 0x2, RZ, 0xfc, !PT ;  /* 0x0000000212121812 */ /* 0x000fe200078efcff */
[----:B------:R-:W-:Y:S01]  /*2520*/  IMAD R3, R38, 0x200, R0 ;  /* 0x0000020026037824 */ /* 0x000fe200078e0200 */
[----:B------:R-:W-:Y:S01]  /*2530*/  @!P6 BAR.SYNC.DEFER_BLOCKING 0x9, 0x100 ;  /* 0x024400000000eb1d */ /* 0x000fe20000010000 */
[----:B------:R-:W-:Y:S01]  /*2540*/  ISETP.GE.AND P1, PT, R16, UR4, PT ;  /* 0x0000000410007c0c */ /* 0x000fe2000bf26270 */
[----:B------:R-:W-:Y:S01]  /*2550*/  IMAD.IADD R0, R36, 0x1, R8 ;  /* 0x0000000124007824 */ /* 0x000fe200078e0208 */
[----:B------:R-:W-:Y:S02]  /*2560*/  ISETP.GE.AND P2, PT, R19, UR4, PT ;  /* 0x0000000413007c0c */ /* 0x000fe4000bf46270 */
[----:B------:R-:W-:-:S02]  /*2570*/  SHF.R.S32.HI R4, RZ, 0x1f, R6 ;  /* 0x0000001fff047819 */ /* 0x000fc40000011406 */
[----:B------:R-:W-:-:S09]  /*2580*/  SHF.R.S32.HI R56, RZ, 0x1f, R68 ;  /* 0x0000001fff387819 */ /* 0x000fd20000011444 */
.L_x_14434:
        /* <DEDUP_REMOVED lines=8> */
[----:B---3--:R-:W-:Y:S01]  /*2610*/  IMAD.MOV.U32 R12, RZ, RZ, R36 ;  /* 0x000000ffff0c7224 */ /* 0x008fe200078e0024 */
        /* <DEDUP_REMOVED lines=16> */
[----:B------:R-:W-:Y:S01]  /*2720*/  ISETP.GT.AND P3, PT, R27, R28, PT ;  /* 0x0000001c1b00720c */ /* 0x000fe20003f64270 */
[----:B------:R-:W-:Y:S01]  /*2730*/  IMAD R71, R23, 0x2000, R57 ;  /* 0x0000200017477824 */ /* 0x000fe200078e0239 */
[----:B------:R-:W-:Y:S01]  /*2740*/  LOP3.LUT R18, R18, 0xfffffffe, RZ, 0xc0, !PT ;  /* 0xfffffffe12127812 */ /* 0x000fe200078ec0ff */
[----:B------:R-:W-:Y:S01]  /*2750*/  IMAD.MOV R10, RZ, RZ, -R12 ;  /* 0x000000ffff0a7224 */ /* 0x000fe200078e0a0c */
[----:B------:R-:W-:Y:S05]  /*2760*/  YIELD ;  /* 0x0000000000007946 */ /* 0x000fea0003800000 */
[----:B------:R-:W-:Y:S01]  /*2770*/  VIADD R11, R71, 0x20 ;  /* 0x00000020470b7836 */ /* 0x000fe20000000000 */
[----:B------:R-:W-:Y:S01]  /*2780*/  BSSY B0, `(.L_x_14379) ;  /* 0x000034a000007945 */ /* 0x000fe20003800000 */
[----:B------:R-:W-:-:S02]  /*2790*/  IMAD R73, R73, R10, R36 ;  /* 0x0000000a49497224 */ /* 0x000fc400078e0224 */
[----:B------:R-:W-:Y:S02]  /*27a0*/  @P3 LOP3.LUT R18, R18, 0x1, RZ, 0xfc, !PT ;  /* 0x0000000112123812 */ /* 0x000fe400078efcff */
[----:B------:R-:W-:Y:S02]  /*27b0*/  ISETP.GE.AND P3, PT, R78, 0x1, PT ;  /* 0x000000014e00780c */ /* 0x000fe40003f66270 */
[----:B--2---:R-:W-:-:S13]  /*27c0*/  LOP3.LUT P5, RZ, R37, 0x4, RZ, 0xc0, !PT ;  /* 0x0000000425ff7812 */ /* 0x004fda00078ac0ff */
        /* <DEDUP_REMOVED lines=11> */
[----:B------:R-:W-:Y:S01]  /*2880*/  ULDC.64 UR4, c[0x0][0x310] ;  /* 0x0000c40000047ab9 */ /* 0x000fe20000000a00 */
[----:B------:R-:W-:Y:S01]  /*2890*/  SHF.R.S32.HI R10, RZ, 0x1f, R27 ;  /* 0x0000001fff0a7819 */ /* 0x000fe2000001141b */
[----:B------:R-:W-:Y:S01]  /*28a0*/  IMAD R13, R75, UR4, RZ ;  /* 0x000000044b0d7c24 */ /* 0x000fe2000f8e02ff */
[----:B------:R-:W-:Y:S01]  /*28b0*/  VIMNMX R76, R76, 0x80, PT ;  /* 0x000000804c4c7848 */ /* 0x000fe20003fe0100 */
[----:B------:R-:W-:Y:S02]  /*28c0*/  IMAD.IADD R9, R9, 0x1, R11 ;  /* 0x0000000109097824 */ /* 0x000fe400078e020b */
[----:B------:R-:W-:-:S02]  /*28d0*/  IMAD R13, R72, UR5, R13 ;  /* 0x00000005480d7c24 */ /* 0x000fc4000f8e020d */
        /* <DEDUP_REMOVED lines=19> */
[----:B------:R0:W5:Y:S01]  /*2a10*/  LDL R81, [R1+0x10] ;  /* 0x0000100001517983 */ /* 0x0001620000100800 */
[----:B------:R-:W1:Y:S01]  /*2a20*/  S2R R12, SR_TID.X ;  /* 0x00000000000c7919 */ /* 0x000e620000002100 */
[----:B------:R-:W-:Y:S01]  /*2a30*/  BSSY B1, `(.L_x_14382) ;  /* 0x0000023000017945 */ /* 0x000fe20003800000 */
[----:B-1----:R-:W-:-:S05]  /*2a40*/  VIADD R37, R12, 0xffffff80 ;  /* 0xffffff800c257836 */ /* 0x002fca0000000000 */
[----:B------:R-:W-:-:S04]  /*2a50*/  SHF.R.S32.HI R12, RZ, 0x1f, R37 ;  /* 0x0000001fff0c7819 */ /* 0x000fc80000011425 */
[----:B------:R-:W-:-:S04]  /*2a60*/  LEA.HI R12, R12, R37, RZ, 0x2 ;  /* 0x000000250c0c7211 */ /* 0x000fc800078f10ff */
[----:B------:R-:W-:-:S04]  /*2a70*/  SHF.R.S32.HI R12, RZ, 0x2, R12 ;  /* 0x00000002ff0c7819 */ /* 0x000fc8000001140c */
[----:B------:R-:W-:Y:S02]  /*2a80*/  ISETP.GE.AND P3, PT, R12, R76, PT ;  /* 0x0000004c0c00720c */ /* 0x000fe40003f66270 */
        /* <DEDUP_REMOVED lines=8> */
[----:B0-----:R-:W-:Y:S06]  /*2b10*/  @P3 BRA `(.L_x_14383) ;  /* 0x0000000000503947 */ /* 0x001fec0003800000 */
        /* <DEDUP_REMOVED lines=16> */
[----:B------:R0:W5:Y:S02]  /*2c20*/  @!P4 LDG.E.64 R50, desc[UR42][R14.64] ;  /* 0x0000002a0e32c981 */ /* 0x000164000c1e1b00 */
[----:B-----5:R-:W-:-:S13]  /*2c30*/  ISETP.GE.AND P4, PT, R81, R78, PT ;  /* 0x0000004e5100720c */ /* 0x020fda0003f86270 */
[----:B------:R0:W5:Y:S04]  /*2c40*/  @!P4 LDG.E.64 R44, desc[UR42][R12.64+0x20] ;  /* 0x0000202a0c2cc981 */ /* 0x000168000c1e1b00 */
[----:B------:R0:W5:Y:S02]  /*2c50*/  @!P4 LDG.E.64 R46, desc[UR42][R14.64+0x20] ;  /* 0x0000202a0e2ec981 */ /* 0x000164000c1e1b00 */
.L_x_14383:
[----:B------:R-:W-:Y:S05]  /*2c60*/  BSYNC B1 ;  /* 0x0000000000017941 */ /* 0x000fea0003800000 */
.L_x_14382:
[----:B0-----:R-:W0:Y:S01]  /*2c70*/  S2R R12, SR_TID.X ;  /* 0x00000000000c7919 */ /* 0x001e220000002100 */
[----:B------:R-:W-:Y:S01]  /*2c80*/  BSSY B1, `(.L_x_14384) ;  /* 0x0000026000017945 */ /* 0x000fe20003800000 */
[----:B-----5:R-:W-:Y:S02]  /*2c90*/  IMAD.MOV.U32 R79, RZ, RZ, R44 ;  /* 0x000000ffff4f7224 */ /* 0x020fe400078e002c */
[----:B------:R-:W-:Y:S02]  /*2ca0*/  IMAD.MOV.U32 R80, RZ, RZ, R45 ;  /* 0x000000ffff507224 */ /* 0x000fe400078e002d */
[----:B0-----:R-:W-:-:S05]  /*2cb0*/  VIADD R13, R12, 0xffffff80 ;  /* 0xffffff800c0d7836 */ /* 0x001fca0000000000 */
[----:B------:R-:W-:-:S04]  /*2cc0*/  SHF.R.S32.HI R12, RZ, 0x1f, R13 ;  /* 0x0000001fff0c7819 */ /* 0x000fc8000001140d */
[----:B------:R-:W-:-:S04]  /*2cd0*/  LEA.HI R12, R12, R13, RZ, 0x2 ;  /* 0x0000000d0c0c7211 */ /* 0x000fc800078f10ff */
[----:B------:R-:W-:-:S05]  /*2ce0*/  SHF.R.S32.HI R12, RZ, 0x2, R12 ;  /* 0x00000002ff0c7819 */ /* 0x000fca000001140c */
[----:B------:R-:W-:-:S05]  /*2cf0*/  VIADD R12, R12, 0x60 ;  /* 0x000000600c0c7836 */ /* 0x000fca0000000000 */
        /* <DEDUP_REMOVED lines=30> */
.L_x_14385:
[----:B------:R-:W-:Y:S05]  /*2ee0*/  BSYNC B1 ;  /* 0x0000000000017941 */ /* 0x000fea0003800000 */
.L_x_14384:
[----:B0-----:R-:W-:Y:S01]  /*2ef0*/  IMAD.MOV.U32 R8, RZ, RZ, R48 ;  /* 0x000000ffff087224 */ /* 0x001fe200078e0030 */
[----:B------:R-:W-:Y:S01]  /*2f00*/  UISETP.NE.AND UP0, UPT, UR39, 0x3, UPT ;  /* 0x000000032700788c */ /* 0x000fe2000bf05270 */
[----:B------:R-:W-:Y:S01]  /*2f10*/  IMAD.MOV.U32 R9, RZ, RZ, R49 ;  /* 0x000000ffff097224 */ /* 0x000fe200078e0031 */
[C---:B------:R-:W-:Y:S01]  /*2f20*/  PRMT R93, R80.reuse, 0x7610, R93 ;  /* 0x00007610505d7816 */ /* 0x040fe2000000005d */
        /* <DEDUP_REMOVED lines=27> */
[----:B------:R-:W-:Y:S01]  /*30e0*/  PRMT R90, R11, 0x7610, R90 ;  /* 0x000076100b5a7816 */ /* 0x000fe2000000005a */
[----:B------:R-:W-:Y:S06]  /*30f0*/  @!P5 BRA `(.L_x_14386) ;  /* 0x000000000004d947 */ /* 0x000fec0003800000 */
[----:B------:R-:W-:Y:S01]  /*3100*/  BPT.TRAP 0x1 ;  /* 0x000000040000795c */ /* 0x000fe20000300000 */
.L_x_14386:
[----:B------:R-:W2:Y:S01]  /*3110*/  LDL R8, [R1+0xc] ;  /* 0x00000c0001087983 */ /* 0x000ea20000100800 */
[----:B------:R-:W-:Y:S01]  /*3120*/  IMAD R69, R23, 0x8, R2 ;  /* 0x0000000817457824 */ /* 0x000fe200078e0202 */
[----:B------:R-:W-:Y:S01]  /*3130*/  BSSY B1, `(.L_x_14387) ;  /* 0x0000004000017945 */ /* 0x000fe20003800000 */
[----:B--2---:R-:W-:-:S04]  /*3140*/  SHF.L.U32 R77, R8, 0x1f, RZ ;  /* 0x0000001f084d7819 */ /* 0x004fc800000006ff */
[----:B------:R-:W0:Y:S02]  /*3150*/  SYNCS.PHASECHK.TRANS64.TRYWAIT P6, [R69+URZ+0x16890], R77 ;  /* 0x0168904d450075a7 */ /* 0x000e2400080c017f */
[----:B0-----:R-:W-:Y:S05]  /*3160*/  @!P6 BRA `(.L_x_14388) ;  /* 0x000001d00078e947 */ /* 0x001fea0003800000 */
.L_x_14711:
[----:B------:R-:W-:Y:S05]  /*3170*/  BSYNC B1 ;  /* 0x0000000000017941 */ /* 0x000fea0003800000 */
.L_x_14387:
[----:B------:R-:W-:-:S03]  /*3180*/  UMOV UR4, 0xffffffff ;  /* 0xffffffff00047882 */ /* 0x000fc60000000000 */
[----:B------:R-:W-:Y:S05]  /*3190*/  BRA.DIV UR4, `(.L_x_14389) ;  /* 0x000001d204807947 */ /* 0x000fea000b800000 */
[----:B------:R1:W2:Y:S04]  /*31a0*/  SHFL.IDX PT, R79, R83, RZ, 0x1c1f ;  /* 0x001c1fff534f7589 */ /* 0x0002a800000e0000 */
[----:B------:R1:W3:Y:S02]  /*31b0*/  SHFL.IDX PT, R14, R82, RZ, 0x1c1f ;  /* 0x001c1fff520e7589 */ /* 0x0002e400000e0000 */
.L_x_14715:
        /* <DEDUP_REMOVED lines=11> */
[----:B------:R-:W-:Y:S02]  /*3270*/  SHF.R.U64 R48, R48, 0x10, R49 ;  /* 0x0000001030307819 */ /* 0x000fe40000001231 */
[----:B------:R-:W-:Y:S02]  /*3280*/  SHF.R.U32.HI R100, RZ, 0x10, R51 ;  /* 0x00000010ff647819 */ /* 0x000fe40000011633 */
[----:B------:R-:W-:Y:S01]  /*3290*/  SHF.R.U32.HI R96, RZ, 0x10, R49 ;  /* 0x00000010ff607819 */ /* 0x000fe20000011631 */
[----:B0-----:R-:W-:Y:S01]  /*32a0*/  IMAD.U32 R49, R10, 0x10000, RZ ;  /* 0x000100000a317824 */ /* 0x001fe200078e00ff */
        /* <DEDUP_REMOVED lines=9> */
[C---:B------:R-:W-:Y:S01]  /*3340*/  IMAD.U32 R10, R11.reuse, 0x10000, RZ ;  /* 0x000100000b0a7824 */ /* 0x040fe200078e00ff */
[----:B------:R-:W-:Y:S01]  /*3350*/  LOP3.LUT R15, R11, 0xffff0000, RZ, 0xc0, !PT ;  /* 0xffff00000b0f7812 */ /* 0x000fe200078ec0ff */
        /* <DEDUP_REMOVED lines=8> */
[----:B------:R-:W-:Y:S01]  /*33e0*/  LOP3.LUT R8, R8, 0xffff0000, RZ, 0xc0, !PT ;  /* 0xffff000008087812 */ /* 0x000fe200078ec0ff */
[----:B------:R-:W-:Y:S01]  /*33f0*/  FMUL.FTZ R95, R15, R100 ;  /* 0x000000640f5f7220 */ /* 0x000fe20000410000 */
[----:B------:R-:W-:-:S02]  /*3400*/  IMAD.U32 R98, R98, 0x10000, RZ ;  /* 0x0001000062627824 */ /* 0x000fc400078e00ff */
[-C--:B------:R-:W-:Y:S01]  /*3410*/  FMUL.FTZ R15, R15, R96.reuse ;  /* 0x000000600f0f7220 */ /* 0x080fe20000410000 */
[----:B------:R-:W-:Y:S02]  /*3420*/  IMAD.U32 R51, R51, 0x10000, RZ ;  /* 0x0001000033337824 */ /* 0x000fe400078e00ff */
[----:B------:R-:W-:Y:S01]  /*3430*/  FFMA.FTZ R99, R11, R99, R48 ;  /* 0x000000630b637223 */ /* 0x000fe20000010030 */
[----:B------:R-:W-:Y:S01]  /*3440*/  FFMA.FTZ R95, R10, R96, -R95 ;  /* 0x000000600a5f7223 */ /* 0x000fe2000001085f */
[----:B------:R-:W-:Y:S01]  /*3450*/  FMUL.FTZ R104, R50, R101 ;  /* 0x0000006532687220 */ /* 0x000fe20000410000 */
[C---:B------:R-:W-:Y:S01]  /*3460*/  FMUL.FTZ R48, R8.reuse, R98 ;  /* 0x0000006208307220 */ /* 0x040fe20000410000 */
[----:B------:R-:W-:Y:S01]  /*3470*/  FMUL.FTZ R11, R8, R51 ;  /* 0x00000033080b7220 */ /* 0x000fe20000410000 */
[----:B------:R-:W-:Y:S01]  /*3480*/  FFMA.FTZ R10, R10, R100, R15 ;  /* 0x000000640a0a7223 */ /* 0x000fe2000001000f */
        /* <DEDUP_REMOVED lines=9> */
[----:B------:R-:W-:-:S07]  /*3520*/  F2FP.BF16.F32.PACK_AB R10, R49, R104 ;  /* 0x00000068310a723e */ /* 0x000fce00000010ff */
.L_x_14395:
[----:B------:R-:W-:Y:S05]  /*3530*/  BSYNC B3 ;  /* 0x0000000000037941 */ /* 0x000fea0003800000 */
.L_x_14394:
[----:B0-----:R4:W-:Y:S02]  /*3540*/  ST.E.128 desc[UR42][R12.64], R8 ;  /* 0x000000080c007985 */ /* 0x0019e4000c101d2a */
.L_x_14393:
[----:B------:R-:W-:Y:S05]  /*3550*/  BSYNC B2 ;  /* 0x0000000000027941 */ /* 0x000fea0003800000 */
.L_x_14392:
[----:B------:R-:W-:Y:S05]  /*3560*/  @P2 BRA `(.L_x_14391) ;  /* 0x0000000000e02947 */ /* 0x000fea0003800000 */
[----:B----4-:R-:W2:Y:S04]  /*3570*/  LDL R8, [R1+0x8] ;  /* 0x0000080001087983 */ /* 0x010ea80000100800 */
[----:B------:R-:W4:Y:S01]  /*3580*/  LDL R15, [R1+0x10] ;  /* 0x00001000010f7983 */ /* 0x000f220000100800 */
[C---:B---3--:R-:W-:Y:S01]  /*3590*/  LEA R12, P3, R19.reuse, R14, 0x1 ;  /* 0x0000000e130c7211 */ /* 0x048fe200078608ff */
[----:B------:R-:W-:Y:S03]  /*35a0*/  BSSY B2, `(.L_x_14396) ;  /* 0x0000033000027945 */ /* 0x000fe60003800000 */
[----:B--2---:R-:W-:Y:S02]  /*35b0*/  LEA.HI.X R13, R19, R79, R8, 0x1, P3 ;  /* 0x0000004f130d7211 */ /* 0x004fe400018f0c08 */
[----:B------:R2:W3:Y:S01]  /*35c0*/  LDS.128 R8, [R70+0xe000] ;  /* 0x00e0000046087984 */ /* 0x0004e20000000c00 */
[----:B----4-:R-:W-:-:S13]  /*35d0*/  ISETP.GE.AND P3, PT, R15, R78, PT ;  /* 0x0000004e0f00720c */ /* 0x010fda0003f66270 */
[----:B--2---:R-:W-:Y:S05]  /*35e0*/  @P3 BRA `(.L_x_14397) ;  /* 0x0000000000b83947 */ /* 0x004fea0003800000 */
[--C-:B------:R-:W-:Y:S01]  /*35f0*/  SHF.R.U64 R49, R46, 0x10, R47.reuse ;  /* 0x000000102e317819 */ /* 0x100fe2000000122f */
[----:B---3--:R-:W-:Y:S01]  /*3600*/  IMAD.U32 R14, R10, 0x10000, RZ ;  /* 0x000100000a0e7824 */ /* 0x008fe200078e00ff */
[----:B------:R-:W-:Y:S02]  /*3610*/  SHF.R.U32.HI R46, RZ, 0x10, R47 ;  /* 0x00000010ff2e7819 */ /* 0x000fe4000001162f */
[--C-:B------:R-:W-:Y:S02]  /*3620*/  SHF.R.U32.HI R48, RZ, 0x10, R45.reuse ;  /* 0x00000010ff307819 */ /* 0x100fe4000001162d */
[----:B------:R-:W-:Y:S02]  /*3630*/  PRMT R91, R91, 0x5410, R46 ;  /* 0x000054105b5b7816 */ /* 0x000fe4000000002e */
[----:B------:R-:W-:Y:S01]  /*3640*/  SHF.R.U64 R51, R44, 0x10, R45 ;  /* 0x000000102c337819 */ /* 0x000fe2000000122d */
[----:B------:R-:W-:Y:S01]  /*3650*/  IMAD.U32 R44, R11, 0x10000, RZ ;  /* 0x000100000b2c7824 */ /* 0x000fe200078e00ff */
        /* <DEDUP_REMOVED lines=39> */
.L_x_14397:
[----:B------:R-:W-:Y:S05]  /*38d0*/  BSYNC B2 ;  /* 0x0000000000027941 */ /* 0x000fea0003800000 */
.L_x_14396:
[----:B---3--:R2:W-:Y:S02]  /*38e0*/  ST.E.128 desc[UR42][R12.64], R8 ;  /* 0x000000080c007985 */ /* 0x0085e4000c101d2a */
.L_x_14391:
[----:B------:R-:W-:Y:S05]  /*38f0*/  BSYNC B1 ;  /* 0x0000000000017941 */ /* 0x000fea0003800000 */
.L_x_14390:
[----:B------:R-:W-:-:S03]  /*3900*/  UMOV UR4, 0xffffffff ;  /* 0xffffffff00047882 */ /* 0x000fc60000000000 */
[----:B------:R-:W-:Y:S05]  /*3910*/  BRA.DIV UR4, `(.L_x_14398) ;  /* 0x000001ca04e87947 */ /* 0x000fea000b800000 */
[----:B-1----:R-:W1:Y:S04]  /*3920*/  SHFL.IDX PT, R83, R83, 0x1, 0x1c1f ;  /* 0x003c1f0053537f89 */ /* 0x002e6800000e0000 */
[----:B---3--:R3:W0:Y:S02]  /*3930*/  SHFL.IDX PT, R14, R82, 0x1, 0x1c1f ;  /* 0x003c1f00520e7f89 */ /* 0x00862400000e0000 */
.L_x_14719:
[----:B------:R-:W-:Y:S05]  /*3940*/  @P4 BRA `(.L_x_14399) ;  /* 0x0000002000b44947 */ /* 0x000fea0003800000 */
[----:B------:R-:W-:Y:S04]  /*3950*/  BSSY B1, `(.L_x_14400) ;  /* 0x0000038000017945 */ /* 0x000fe80003800000 */
[----:B------:R-:W-:Y:S05]  /*3960*/  @P1 BRA `(.L_x_14401) ;  /* 0x0000000000d81947 */ /* 0x000fea0003800000 */
[----:B--2-4-:R2:W4:Y:S01]  /*3970*/  LDS.128 R8, [R71+0x11000] ;  /* 0x0110000047087984 */ /* 0x0145220000000c00 */
[C---:B0-----:R-:W-:Y:S01]  /*3980*/  LEA R12, P3, R16.reuse, R14, 0x1 ;  /* 0x0000000e100c7211 */ /* 0x041fe200078608ff */
[----:B------:R-:W-:Y:S03]  /*3990*/  BSSY B2, `(.L_x_14402) ;  /* 0x0000032000027945 */ /* 0x000fe60003800000 */
[----:B-1----:R-:W-:Y:S02]  /*39a0*/  LEA.HI.X R13, R16, R83, R17, 0x1, P3 ;  /* 0x00000053100d7211 */ /* 0x002fe400018f0c11 */
[----:B------:R-:W-:-:S13]  /*39b0*/  ISETP.GE.AND P3, PT, R152, R78, PT ;  /* 0x0000004e9800720c */ /* 0x000fda0003f66270 */
[----:B--2---:R-:W-:Y:S05]  /*39c0*/  @P3 BRA `(.L_x_14403) ;  /* 0x0000000000b83947 */ /* 0x004fea0003800000 */
[--C-:B------:R-:W-:Y:S01]  /*39d0*/  SHF.R.U64 R45, R42, 0x10, R43.reuse ;  /* 0x000000102a2d7819 */ /* 0x100fe2000000122b */
[----:B----4-:R-:W-:Y:S01]  /*39e0*/  IMAD.U32 R15, R10, 0x10000, RZ ;  /* 0x000100000a0f7824 */ /* 0x010fe200078e00ff */
[----:B------:R-:W-:Y:S02]  /*39f0*/  SHF.R.U32.HI R43, RZ, 0x10, R43 ;  /* 0x00000010ff2b7819 */ /* 0x000fe4000001162b */
[----:B------:R-:W-:Y:S02]  /*3a00*/  SHF.R.U32.HI R44, RZ, 0x10, R41 ;  /* 0x00000010ff2c7819 */ /* 0x000fe40000011629 */
[----:B------:R-:W-:Y:S02]  /*3a10*/  PRMT R90, R90, 0x5410, R43 ;  /* 0x000054105a5a7816 */ /* 0x000fe4000000002b */
[----:B------:R-:W-:Y:S01]  /*3a20*/  SHF.R.U64 R47, R40, 0x10, R41 ;  /* 0x00000010282f7819 */ /* 0x000fe20000001229 */
[----:B------:R-:W-:Y:S01]  /*3a30*/  IMAD.U32 R41, R11, 0x10000, RZ ;  /* 0x000100000b297824 */ /* 0x000fe200078e00ff */
[----:B------:R-:W-:Y:S01]  /*3a40*/  PRMT R87, R87, 0x5410, R44 ;  /* 0x0000541057577816 */ /* 0x000fe2000000002c */
[----:B------:R-:W-:Y:S01]  /*3a50*/  IMAD.U32 R46, R90, 0x10000, RZ ;  /* 0x000100005a2e7824 */ /* 0x000fe200078e00ff */
[----:B------:R-:W-:-:S02]  /*3a60*/  PRMT R88, R88, 0x5410, R45 ;  /* 0x0000541058587816 */ /* 0x000fc4000000002d */
[----:B------:R-:W-:Y:S01]  /*3a70*/  LOP3.LUT R40, R10, 0xffff0000, RZ, 0xc0, !PT ;  /* 0xffff00000a287812 */ /* 0x000fe200078ec0ff */
[----:B------:R-:W-:Y:S01]  /*3a80*/  IMAD.U32 R44, R87, 0x10000, RZ ;  /* 0x00010000572c7824 */ /* 0x000fe200078e00ff */
[----:B------:R-:W-:Y:S01]  /*3a90*/  LOP3.LUT R42, R11, 0xffff0000, RZ, 0xc0, !PT ;  /* 0xffff00000b2a7812 */ /* 0x000fe200078ec0ff */
[C---:B------:R-:W-:Y:S01]  /*3aa0*/  IMAD.U32 R10, R9.reuse, 0x10000, RZ ;  /* 0x00010000090a7824 */ /* 0x040fe200078e00ff */
[----:B------:R-:W-:Y:S01]  /*3ab0*/  PRMT R86, R86, 0x5410, R47 ;  /* 0x0000541056567816 */ /* 0x000fe2000000002f */
[C---:B------:R-:W-:Y:S01]  /*3ac0*/  FMUL.FTZ R50, R40.reuse, R46 ;  /* 0x0000002e28327220 */ /* 0x040fe20000410000 */
        /* <DEDUP_REMOVED lines=30> */
.L_x_14403:
[----:B------:R-:W-:Y:S05]  /*3cb0*/  BSYNC B2 ;  /* 0x0000000000027941 */ /* 0x000fea0003800000 */
.L_x_14402:
[----:B----4-:R0:W-:Y:S02]  /*3cc0*/  ST.E.128 desc[UR42][R12.64], R8 ;  /* 0x000000080c007985 */ /* 0x0101e4000c101d2a */
.L_x_14401:
[----:B------:R-:W-:Y:S05]  /*3cd0*/  BSYNC B1 ;  /* 0x0000000000017941 */ /* 0x000fea0003800000 */
.L_x_14400:
[----:B------:R-:W-:Y:S05]  /*3ce0*/  @P2 BRA `(.L_x_14399) ;  /* 0x0000001c00cc2947 */ /* 0x000fea0003800000 */
[----:B0-2-4-:R-:W1:Y:S04]  /*3cf0*/  LDL R8, [R1+0x8] ;  /* 0x0000080001087983 */ /* 0x015e680000100800 */
[----:B------:R-:W2:Y:S01]  /*3d00*/  LDL R15, [R1+0x10] ;  /* 0x00001000010f7983 */ /* 0x000ea20000100800 */
[C---:B------:R-:W-:Y:S01]  /*3d10*/  LEA R12, P3, R19.reuse, R14, 0x1 ;  /* 0x0000000e130c7211 */ /* 0x040fe200078608ff */
[----:B------:R-:W-:Y:S03]  /*3d20*/  BSSY B1, `(.L_x_14404) ;  /* 0x0000033000017945 */ /* 0x000fe60003800000 */
[----:B-1----:R-:W-:Y:S02]  /*3d30*/  LEA.HI.X R13, R19, R83, R8, 0x1, P3 ;  /* 0x00000053130d7211 */ /* 0x002fe400018f0c08 */
[----:B------:R0:W1:Y:S01]  /*3d40*/  LDS.128 R8, [R70+0x11000] ;  /* 0x0110000046087984 */ /* 0x0000620000000c00 */
[----:B--2---:R-:W-:-:S13]  /*3d50*/  ISETP.GE.AND P3, PT, R15, R78, PT ;  /* 0x0000004e0f00720c */ /* 0x004fda0003f66270 */
[----:B0-----:R-:W-:Y:S05]  /*3d60*/  @P3 BRA `(.L_x_14405) ;  /* 0x0000000000b83947 */ /* 0x001fea0003800000 */
[--C-:B------:R-:W-:Y:S01]  /*3d70*/  SHF.R.U64 R41, R38, 0x10, R39.reuse ;  /* 0x0000001026297819 */ /* 0x100fe20000001227 */
[----:B-1----:R-:W-:Y:S01]  /*3d80*/  IMAD.U32 R14, R10, 0x10000, RZ ;  /* 0x000100000a0e7824 */ /* 0x002fe200078e00ff */
        /* <DEDUP_REMOVED lines=44> */
.L_x_14405:
[----:B------:R-:W-:Y:S05]  /*4050*/  BSYNC B1 ;  /* 0x0000000000017941 */ /* 0x000fea0003800000 */
.L_x_14404:
[----:B-1----:R0:W-:Y:S01]  /*4060*/  ST.E.128 desc[UR42][R12.64], R8 ;  /* 0x000000080c007985 */ /* 0x0021e2000c101d2a */
[----:B------:R-:W-:Y:S05]  /*4070*/  BRA `(.L_x_14399) ;  /* 0x0000001800e87947 */ /* 0x000fea0003800000 */
.L_x_14381:
[----:B------:R-:W0:Y:S01]  /*4080*/  S2R R12, SR_TID.X ;  /* 0x00000000000c7919 */ /* 0x000e220000002100 */
[----:B------:R-:W-:Y:S01]  /*4090*/  CS2R R42, SRZ ;  /* 0x00000000002a7805 */ /* 0x000fe2000001ff00 */
[----:B------:R-:W1:Y:S01]  /*40a0*/  S2R R38, SR_TID.X ;  /* 0x0000000000267919 */ /* 0x000e620000002100 */
[----:B0-----:R-:W-:Y:S02]  /*40b0*/  VIADD R13, R12, 0xffffff80 ;  /* 0xffffff800c0d7836 */ /* 0x001fe40000000000 */
[----:B-1----:R-:W-:-:S03]  /*40c0*/  VIADD R40, R38, 0xffffff80 ;  /* 0xffffff8026287836 */ /* 0x002fc60000000000 */
[----:B------:R-:W-:Y:S02]  /*40d0*/  SHF.R.S32.HI R12, RZ, 0x1f, R13 ;  /* 0x0000001fff0c7819 */ /* 0x000fe4000001140d */
[----:B------:R-:W-:Y:S02]  /*40e0*/  CS2R R38, SRZ ;  /* 0x0000000000267805 */ /* 0x000fe4000001ff00 */
[----:B------:R-:W-:Y:S02]  /*40f0*/  LEA.HI R12, R12, R13, RZ, 0x2 ;  /* 0x0000000d0c0c7211 */ /* 0x000fe400078f10ff */
[----:B------:R-:W-:Y:S02]  /*4100*/  SHF.R.S32.HI R44, RZ, 0x1f, R40 ;  /* 0x0000001fff2c7819 */ /* 0x000fe40000011428 */
[----:B------:R-:W-:Y:S02]  /*4110*/  SHF.R.S32.HI R12, RZ, 0x2, R12 ;  /* 0x00000002ff0c7819 */ /* 0x000fe4000001140c */
[----:B------:R-:W-:-:S02]  /*4120*/  LEA.HI R44, R44, R40, RZ, 0x2 ;  /* 0x000000282c2c7211 */ /* 0x000fc400078f10ff */
[----:B------:R-:W-:Y:S02]  /*4130*/  CS2R R40, SRZ ;  /* 0x0000000000287805 */ /* 0x000fe4000001ff00 */
[----:B------:R-:W-:Y:S02]  /*4140*/  ISETP.GE.AND P3, PT, R12, R76, PT ;  /* 0x0000004c0c00720c */ /* 0x000fe40003f66270 */
[----:B------:R-:W-:Y:S02]  /*4150*/  SHF.R.S32.HI R44, RZ, 0x2, R44 ;  /* 0x00000002ff2c7819 */ /* 0x000fe4000001142c */
[----:B------:R-:W-:-:S03]  /*4160*/  ISETP.GE.OR P3, PT, R16, R78, P3 ;  /* 0x0000004e1000720c */ /* 0x000fc60001f66670 */
[----:B------:R-:W-:-:S10]  /*4170*/  VIADD R44, R44, 0x60 ;  /* 0x000000602c2c7836 */ /* 0x000fd40000000000 */
[----:B------:R-:W0:Y:S01]  /*4180*/  @!P3 LDC.64 R12, c[0x0][0x3e8] ;  /* 0x0000fa00ff0cbb82 */ /* 0x000e220000000a00 */
[----:B------:R-:W-:-:S05]  /*4190*/  @!P3 IADD3 R14, P4, R30, R10, RZ ;  /* 0x0000000a1e0eb210 */ /* 0x000fca0007f9e0ff */
[----:B------:R-:W-:Y:S01]  /*41a0*/  @!P3 IMAD.X R15, R77, 0x1, R54, P4 ;  /* 0x000000014d0fb824 */ /* 0x000fe200020e0636 */
[----:B------:R-:W-:-:S05]  /*41b0*/  @!P3 IADD3 R36, P4, R52, R8, RZ ;  /* 0x000000083424b210 */ /* 0x000fca0007f9e0ff */
[----:B------:R-:W-:Y:S01]  /*41c0*/  @!P3 IMAD.X R37, R69, 0x1, R7, P4 ;  /* 0x000000014525b824 */ /* 0x000fe200020e0607 */
[----:B0-----:R-:W-:-:S04]  /*41d0*/  @!P3 LEA R12, P4, R14, R12, 0x1 ;  /* 0x0000000c0e0cb211 */ /* 0x001fc800078808ff */
[----:B------:R-:W-:Y:S02]  /*41e0*/  @!P3 LEA.HI.X R13, R14, R13, R15, 0x1, P4 ;  /* 0x0000000d0e0db211 */ /* 0x000fe400020f0c0f */
[----:B------:R-:W0:Y:S01]  /*41f0*/  @!P3 LDC.64 R14, c[0x0][0x400] ;  /* 0x00010000ff0ebb82 */ /* 0x000e220000000a00 */
[----:B------:R-:W-:Y:S01]  /*4200*/  BSSY B1, `(.L_x_14406) ;  /* 0x0000022000017945 */ /* 0x000fe20003800000 */
[----:B0-----:R-:W-:-:S04]  /*4210*/  @!P3 LEA R14, P4, R36, R14, 0x1 ;  /* 0x0000000e240eb211 */ /* 0x001fc800078808ff */
[----:B------:R-:W-:Y:S02]  /*4220*/  @!P3 LEA.HI.X R15, R36, R15, R37, 0x1, P4 ;  /* 0x0000000f240fb211 */ /* 0x000fe400020f0c25 */
[----:B------:R-:W-:Y:S02]  /*4230*/  CS2R R36, SRZ ;  /* 0x0000000000247805 */ /* 0x000fe4000001ff00 */
[----:B------:R-:W-:Y:S02]  /*4240*/  ISETP.GE.AND P4, PT, R44, R76, PT ;  /* 0x0000004c2c00720c */ /* 0x000fe40003f86270 */
[----:B------:R-:W-:Y:S02]  /*4250*/  CS2R R46, SRZ ;  /* 0x00000000002e7805 */ /* 0x000fe4000001ff00 */
[----:B------:R-:W-:Y:S01]  /*4260*/  CS2R R50, SRZ ;  /* 0x0000000000327805 */ /* 0x000fe2000001ff00 */
[----:B------:R0:W5:Y:S01]  /*4270*/  @!P3 LDG.E.128 R40, desc[UR42][R14.64] ;  /* 0x0000002a0e28b981 */ /* 0x000162000c1e1d00 */
[----:B------:R-:W-:-:S02]  /*4280*/  ISETP.GE.OR P4, PT, R16, R78, P4 ;  /* 0x0000004e1000720c */ /* 0x000fc40002786670 */
[----:B------:R-:W-:Y:S02]  /*4290*/  CS2R R44, SRZ ;  /* 0x00000000002c7805 */ /* 0x000fe4000001ff00 */
[----:B------:R-:W-:Y:S01]  /*42a0*/  CS2R R48, SRZ ;  /* 0x0000000000307805 */ /* 0x000fe2000001ff00 */
[----:B------:R0:W5:Y:S01]  /*42b0*/  @!P3 LDG.E.128 R36, desc[UR42][R12.64] ;  /* 0x0000002a0c24b981 */ /* 0x000162000c1e1d00 */
[----:B------:R-:W-:-:S07]  /*42c0*/  ISETP.GE.AND P3, PT, R16, R78, PT ;  /* 0x0000004e1000720c */ /* 0x000fce0003f66270 */
[----:B------:R-:W-:Y:S06]  /*42d0*/  @P4 BRA `(.L_x_14407) ;  /* 0x0000000000504947 */ /* 0x000fec0003800000 */
[----:B0-----:R-:W0:Y:S01]  /*42e0*/  LDC.64 R12, c[0x0][0x3f8] ;  /* 0x0000fe00ff0c7b82 */ /* 0x001e220000000a00 */
        /* <DEDUP_REMOVED lines=19> */
.L_x_14407:
[----:B------:R-:W-:Y:S05]  /*4420*/  BSYNC B1 ;  /* 0x0000000000017941 */ /* 0x000fea0003800000 */
.L_x_14406:
        /* <DEDUP_REMOVED lines=36> */
.L_x_14408:
[----:B------:R-:W2:Y:S01]  /*4670*/  LDL R8, [R1+0xc] ;  /* 0x00000c0001087983 */ /* 0x000ea20000100800 */
[----:B------:R-:W-:Y:S01]  /*4680*/  IMAD R69, R23, 0x8, R2 ;  /* 0x0000000817457824 */ /* 0x000fe200078e0202 */
[----:B------:R-:W1:Y:S01]  /*4690*/  LDC R85, c[0x0][0x2f4] ;  /* 0x0000bd00ff557b82 */ /* 0x000e620000000800 */
[----:B------:R-:W-:Y:S01]  /*46a0*/  BSSY B1, `(.L_x_14409) ;  /* 0x0000004000017945 */ /* 0x000fe20003800000 */
[----:B--2---:R-:W-:-:S04]  /*46b0*/  SHF.L.U32 R77, R8, 0x1f, RZ ;  /* 0x0000001f084d7819 */ /* 0x004fc800000006ff */
[----:B------:R-:W2:Y:S02]  /*46c0*/  SYNCS.PHASECHK.TRANS64.TRYWAIT P4, [R69+URZ+0x16890], R77 ;  /* 0x0168904d450075a7 */ /* 0x000ea4000808017f */
[----:B-12---:R-:W-:Y:S05]  /*46d0*/  @!P4 BRA `(.L_x_14410) ;  /* 0x000001bc00c0c947 */ /* 0x006fea0003800000 */
.L_x_14720:
[----:B------:R-:W-:Y:S05]  /*46e0*/  BSYNC B1 ;  /* 0x0000000000017941 */ /* 0x000fea0003800000 */
.L_x_14409:
[----:B------:R-:W-:Y:S01]  /*46f0*/  UMOV UR4, 0xffffffff ;  /* 0xffffffff00047882 */ /* 0x000fe20000000000 */
[----:B------:R-:W-:Y:S02]  /*4700*/  IMAD.IADD R87, R85, 0x1, -R58 ;  /* 0x0000000155577824 */ /* 0x000fe400078e0a3a */
[----:B------:R-:W-:Y:S05]  /*4710*/  BRA.DIV UR4, `(.L_x_14411) ;  /* 0x000001be04c47947 */ /* 0x000fea000b800000 */
[----:B------:R2:W3:Y:S04]  /*4720*/  SHFL.IDX PT, R81, R83, RZ, 0x1c1f ;  /* 0x001c1fff53517589 */ /* 0x0004e800000e0000 */
[----:B------:R2:W4:Y:S02]  /*4730*/  SHFL.IDX PT, R80, R82, RZ, 0x1c1f ;  /* 0x001c1fff52507589 */ /* 0x00052400000e0000 */
.L_x_14724:
[----:B------:R-:W5:Y:S01]  /*4740*/  S2R R8, SR_TID.X ;  /* 0x0000000000087919 */ /* 0x000f620000002100 */
[----:B------:R-:W-:Y:S01]  /*4750*/  BSSY B1, `(.L_x_14412) ;  /* 0x000007d000017945 */ /* 0x000fe20003800000 */
[----:B-----5:R-:W-:-:S05]  /*4760*/  VIADD R9, R8, 0xffffff80 ;  /* 0xffffff8008097836 */ /* 0x020fca0000000000 */
[----:B------:R-:W-:-:S04]  /*4770*/  SHF.R.S32.HI R8, RZ, 0x1f, R9 ;  /* 0x0000001fff087819 */ /* 0x000fc80000011409 */
[----:B------:R-:W-:-:S04]  /*4780*/  LEA.HI R8, R8, R9, RZ, 0x2 ;  /* 0x0000000908087211 */ /* 0x000fc800078f10ff */
[----:B------:R-:W-:-:S04]  /*4790*/  SHF.R.S32.HI R8, RZ, 0x2, R8 ;  /* 0x00000002ff087819 */ /* 0x000fc80000011408 */
[----:B------:R-:W-:-:S13]  /*47a0*/  ISETP.GE.OR P4, PT, R8, R76, P1 ;  /* 0x0000004c0800720c */ /* 0x000fda0000f86670 */
[----:B------:R-:W-:Y:S05]  /*47b0*/  @P4 BRA `(.L_x_14413) ;  /* 0x0000000400d84947 */ /* 0x000fea0003800000 */
[----:B------:R-:W5:Y:S01]  /*47c0*/  S2R R9, SR_TID.X ;  /* 0x0000000000097919 */ /* 0x000f620000002100 */
[----:B------:R-:W-:Y:S01]  /*47d0*/  SEL R8, R58, R87, !P0 ;  /* 0x000000573a087207 */ /* 0x000fe20004000000 */
[----:B------:R-:W-:Y:S01]  /*47e0*/  BSSY B2, `(.L_x_14414) ;  /* 0x000006f000027945 */ /* 0x000fe20003800000 */
[----:B----4-:R-:W-:-:S04]  /*47f0*/  LEA R78, P4, R6, R80, 0x1 ;  /* 0x00000050064e7211 */ /* 0x010fc800078808ff */
[----:B---3--:R-:W-:Y:S01]  /*4800*/  LEA.HI.X R79, R6, R81, R4, 0x1, P4 ;  /* 0x00000051064f7211 */ /* 0x008fe200020f0c04 */
[----:B-----5:R-:W-:Y:S01]  /*4810*/  VIADD R11, R9, 0xffffff80 ;  /* 0xffffff80090b7836 */ /* 0x020fe20000000000 */
        /* <DEDUP_REMOVED lines=13> */
[----:B0-----:R-:W-:Y:S02]  /*48f0*/  IMAD R12, R11, 0x2, R2 ;  /* 0x000000020b0c7824 */ /* 0x001fe400078e0202 */
[----:B------:R-:W0:Y:S04]  /*4900*/  LDS.128 R8, [R9+0xe400] ;  /* 0x00e4000009087984 */ /* 0x000e280000000c00 */
[----:B------:R-:W3:Y:S01]  /*4910*/  LDS.128 R12, [R12+0xe400] ;  /* 0x00e400000c0c7984 */ /* 0x000ee20000000c00 */
[----:B------:R-:W-:Y:S05]  /*4920*/  @P3 BRA `(.L_x_14415) ;  /* 0x0000000400683947 */ /* 0x000fea0003800000 */
[----:B------:R-:W-:Y:S01]  /*4930*/  SHF.R.U64 R102, R36, 0x10, R37 ;  /* 0x0000001024667819 */ /* 0x000fe20000001225 */
[----:B---3--:R-:W-:Y:S01]  /*4940*/  IMAD.U32 R98, R13, 0x10000, RZ ;  /* 0x000100000d627824 */ /* 0x008fe200078e00ff */
[----:B------:R-:W-:Y:S01]  /*4950*/  SHF.R.U32.HI R105, RZ, 0x10, R41 ;  /* 0x00000010ff697819 */ /* 0x000fe20000011629 */
[----:B0-----:R-:W-:Y:S01]  /*4960*/  IMAD.U32 R96, R9, 0x10000, RZ ;  /* 0x0001000009607824 */ /* 0x001fe200078e00ff */
[----:B------:R-:W-:Y:S01]  /*4970*/  SHF.R.U32.HI R104, RZ, 0x10, R37 ;  /* 0x00000010ff687819 */ /* 0x000fe20000011625 */
[----:B------:R-:W-:Y:S01]  /*4980*/  IMAD.U32 R100, R15, 0x10000, RZ ;  /* 0x000100000f647824 */ /* 0x000fe200078e00ff */
[----:B------:R-:W-:Y:S01]  /*4990*/  SHF.R.U64 R99, R40, 0x10, R41 ;  /* 0x0000001028637819 */ /* 0x000fe20000001229 */
[----:B------:R-:W-:Y:S01]  /*49a0*/  IMAD.U32 R41, R11, 0x10000, RZ ;  /* 0x000100000b297824 */ /* 0x000fe200078e00ff */
[----:B------:R-:W-:Y:S02]  /*49b0*/  PRMT R40, R84, 0x5432, R102 ;  /* 0x0000543254287816 */ /* 0x000fe40000000066 */
[----:B------:R-:W-:-:S02]  /*49c0*/  PRMT R102, R110, 0x5410, R105 ;  /* 0x000054106e667816 */ /* 0x000fc40000000069 */
[--C-:B------:R-:W-:Y:S02]  /*49d0*/  SHF.R.U64 R103, R38, 0x10, R39.reuse ;  /* 0x0000001026677819 */ /* 0x100fe40000001227 */
[----:B------:R-:W-:Y:S01]  /*49e0*/  PRMT R104, R86, 0x5432, R104 ;  /* 0x0000543256687816 */ /* 0x000fe20000000068 */
[----:B------:R-:W-:Y:S01]  /*49f0*/  IMAD.U32 R105, R102, 0x10000, RZ ;  /* 0x0001000066697824 */ /* 0x000fe200078e00ff */
[----:B------:R-:W-:Y:S02]  /*4a00*/  SHF.R.U32.HI R101, RZ, 0x10, R39 ;  /* 0x00000010ff657819 */ /* 0x000fe40000011627 */
[--C-:B------:R-:W-:Y:S02]  /*4a10*/  SHF.R.U64 R42, R42, 0x10, R43.reuse ;  /* 0x000000102a2a7819 */ /* 0x100fe4000000122b */
[----:B------:R-:W-:Y:S02]  /*4a20*/  SHF.R.U32.HI R43, RZ, 0x10, R43 ;  /* 0x00000010ff2b7819 */ /* 0x000fe4000001162b */
[----:B------:R-:W-:Y:S01]  /*4a30*/  PRMT R39, R106, 0x5410, R103 ;  /* 0x000054106a277816 */ /* 0x000fe20000000067 */
[----:B------:R-:W-:Y:S01]  /*4a40*/  IMAD.U32 R103, R104, 0x10000, RZ ;  /* 0x0001000068677824 */ /* 0x000fe200078e00ff */
[----:B------:R-:W-:-:S02]  /*4a50*/  PRMT R101, R107, 0x5410, R101 ;  /* 0x000054106b657816 */ /* 0x000fc40000000065 */
[----:B------:R-:W-:Y:S01]  /*4a60*/  PRMT R99, R109, 0x5410, R99 ;  /* 0x000054106d637816 */ /* 0x000fe20000000063 */
[----:B------:R-:W-:Y:S01]  /*4a70*/  FMUL.FTZ R109, R98, R105 ;  /* 0x00000069626d7220 */ /* 0x000fe20000410000 */
[----:B------:R-:W-:Y:S01]  /*4a80*/  PRMT R107, R108, 0x5410, R43 ;  /* 0x000054106c6b7816 */ /* 0x000fe2000000002b */
[-C--:B------:R-:W-:Y:S01]  /*4a90*/  FMUL.FTZ R111, R98, R103.reuse ;  /* 0x00000067626f7220 */ /* 0x080fe20000410000 */
[----:B------:R-:W-:Y:S01]  /*4aa0*/  LOP3.LUT R97, R13, 0xffff0000, RZ, 0xc0, !PT ;  /* 0xffff00000d617812 */ /* 0x000fe200078ec0ff */
[----:B------:R-:W-:Y:S01]  /*4ab0*/  FFMA.FTZ R43, R96, R103, -R109 ;  /* 0x00000067602b7223 */ /* 0x000fe2000001086d */
[----:B------:R-:W-:Y:S01]  /*4ac0*/  LOP3.LUT R106, R102, 0xffff0000, RZ, 0xc0, !PT ;  /* 0xffff0000666a7812 */ /* 0x000fe200078ec0ff */
[----:B------:R-:W-:Y:S01]  /*4ad0*/  IMAD.U32 R103, R107, 0x10000, RZ ;  /* 0x000100006b677824 */ /* 0x000fe200078e00ff */
[----:B------:R-:W-:Y:S01]  /*4ae0*/  LOP3.LUT R98, R104, 0xffff0000, RZ, 0xc0, !PT ;  /* 0xffff000068627812 */ /* 0x000fe200078ec0ff */
[----:B------:R-:W-:Y:S01]  /*4af0*/  IMAD.U32 R102, R101, 0x10000, RZ ;  /* 0x0001000065667824 */ /* 0x000fe200078e00ff */
[----:B------:R-:W-:Y:S01]  /*4b00*/  LOP3.LUT R38, R9, 0xffff0000, RZ, 0xc0, !PT ;  /* 0xffff000009267812 */ /* 0x000fe200078ec0ff */
[C---:B------:R-:W-:Y:S01]  /*4b10*/  FMUL.FTZ R109, R97.reuse, R106 ;  /* 0x0000006a616d7220 */ /* 0x040fe20000410000 */
[CC--:B------:R-:W-:Y:S01]  /*4b20*/  FMUL.FTZ R104, R100.reuse, R103.reuse ;  /* 0x0000006764687220 */ /* 0x0c0fe20000410000 */
[----:B------:R-:W-:Y:S01]  /*4b30*/  FMUL.FTZ R97, R97, R98 ;  /* 0x0000006261617220 */ /* 0x000fe20000410000 */
[----:B------:R-:W-:Y:S01]  /*4b40*/  LOP3.LUT R15, R15, 0xffff0000, RZ, 0xc0, !PT ;  /* 0xffff00000f0f7812 */ /* 0x000fe200078ec0ff */
[----:B------:R-:W-:Y:S01]  /*4b50*/  FMUL.FTZ R100, R100, R102 ;  /* 0x0000006664647220 */ /* 0x000fe20000410000 */
[----:B------:R-:W-:Y:S01]  /*4b60*/  LOP3.LUT R107, R107, 0xffff0000, RZ, 0xc0, !PT ;  /* 0xffff00006b6b7812 */ /* 0x000fe200078ec0ff */
[C---:B------:R-:W-:Y:S01]  /*4b70*/  FFMA.FTZ R98, R38.reuse, R98, -R109 ;  /* 0x0000006226627223 */ /* 0x040fe2000001086d */
[----:B------:R-:W-:Y:S01]  /*4b80*/  FFMA.FTZ R97, R38, R106, R97 ;  /* 0x0000006a26617223 */ /* 0x000fe20000010061 */
[----:B------:R-:W-:Y:S01]  /*4b90*/  FFMA.FTZ R38, R41, R102, -R104 ;  /* 0x0000006629267223 */ /* 0x000fe20000010868 */
[----:B------:R-:W-:Y:S01]  /*4ba0*/  LOP3.LUT R101, R101, 0xffff0000, RZ, 0xc0, !PT ;  /* 0xffff000065657812 */ /* 0x000fe200078ec0ff */
[----:B------:R-:W-:Y:S01]  /*4bb0*/  FFMA.FTZ R41, R41, R103, R100 ;  /* 0x0000006729297223 */ /* 0x000fe20000010064 */
[----:B------:R-:W-:Y:S01]  /*4bc0*/  LOP3.LUT R36, R11, 0xffff0000, RZ, 0xc0, !PT ;  /* 0xffff00000b247812 */ /* 0x000fe200078ec0ff */
[----:B------:R-:W-:Y:S01]  /*4bd0*/  FMUL.FTZ R103, R15, R107 ;  /* 0x0000006b0f677220 */ /* 0x000fe20000410000 */
[----:B------:R-:W-:Y:S01]  /*4be0*/  FFMA.FTZ R96, R96, R105, R111 ;  /* 0x0000006960607223 */ /* 0x000fe2000001006f */
[----:B------:R-:W-:-:S02]  /*4bf0*/  IMAD.U32 R13, R12, 0x10000, RZ ;  /* 0x000100000c0d7824 */ /* 0x000fc400078e00ff */
[-C--:B------:R-:W-:Y:S01]  /*4c00*/  FMUL.FTZ R105, R15, R101.reuse ;  /* 0x000000650f697220 */ /* 0x080fe20000410000 */
[C---:B------:R-:W-:Y:S02]  /*4c10*/  IMAD.U32 R102, R99.reuse, 0x10000, RZ ;  /* 0x0001000063667824 */ /* 0x040fe400078e00ff */
[----:B------:R-:W-:Y:S01]  /*4c20*/  FFMA.FTZ R15, R36, R101, -R103 ;  /* 0x00000065240f7223 */ /* 0x000fe20000010867 */
[----:B------:R-:W-:Y:S01]  /*4c30*/  IMAD.U32 R100, R40, 0x10000, RZ ;  /* 0x0001000028647824 */ /* 0x000fe200078e00ff */
[----:B------:R-:W-:Y:S01]  /*4c40*/  LOP3.LUT R101, R99, 0xffff0000, RZ, 0xc0, !PT ;  /* 0xffff000063657812 */ /* 0x000fe200078ec0ff */
[----:B------:R-:W-:Y:S01]  /*4c50*/  IMAD.U32 R9, R8, 0x10000, RZ ;  /* 0x0001000008097824 */ /* 0x000fe200078e00ff */
[----:B------:R-:W-:Y:S01]  /*4c60*/  LOP3.LUT R99, R40, 0xffff0000, RZ, 0xc0, !PT ;  /* 0xffff000028637812 */ /* 0x000fe200078ec0ff */
[C---:B------:R-:W-:Y:S01]  /*4c70*/  FMUL.FTZ R40, R13.reuse, R102 ;  /* 0x000000660d287220 */ /* 0x040fe20000410000 */
[----:B------:R-:W-:Y:S01]  /*4c80*/  LOP3.LUT R12, R12, 0xffff0000, RZ, 0xc0, !PT ;  /* 0xffff00000c0c7812 */ /* 0x000fe200078ec0ff */
[-C--:B------:R-:W-:Y:S01]  /*4c90*/  FMUL.FTZ R13, R13, R100.reuse ;  /* 0x000000640d0d7220 */ /* 0x080fe20000410000 */
[----:B------:R-:W-:Y:S01]  /*4ca0*/  PRMT R42, R88, 0x5432, R42 ;  /* 0x00005432582a7816 */ /* 0x000fe2000000002a */
[----:B------:R-:W-:Y:S01]  /*4cb0*/  FFMA.FTZ R104, R36, R107, R105 ;  /* 0x0000006b24687223 */ /* 0x000fe20000010069 */
[----:B------:R-:W-:Y:S01]  /*4cc0*/  LOP3.LUT R8, R8, 0xffff0000, RZ, 0xc0, !PT ;  /* 0xffff000008087812 */ /* 0x000fe200078ec0ff */
[C---:B------:R-:W-:Y:S01]  /*4cd0*/  IMAD.U32 R11, R10.reuse, 0x10000, RZ ;  /* 0x000100000a0b7824 */ /* 0x040fe200078e00ff */
[----:B------:R-:W-:Y:S01]  /*4ce0*/  LOP3.LUT R37, R10, 0xffff0000, RZ, 0xc0, !PT ;  /* 0xffff00000a257812 */ /* 0x000fe200078ec0ff */
[C---:B------:R-:W-:Y:S01]  /*4cf0*/  FMUL.FTZ R103, R12.reuse, R101 ;  /* 0x000000650c677220 */ /* 0x040fe20000410000 */
        /* <DEDUP_REMOVED lines=29> */
.L_x_14415:
[----:B------:R-:W-:Y:S05]  /*4ed0*/  BSYNC B2 ;  /* 0x0000000000027941 */ /* 0x000fea0003800000 */
.L_x_14414:
[----:B------:R-:W-:Y:S01]  /*4ee0*/  ISETP.GE.AND P4, PT, R91, R85, PT ;  /* 0x000000555b00720c */ /* 0x000fe20003f86270 */
[----:B0-----:R0:W-:-:S12]  /*4ef0*/  ST.E.128 desc[UR42][R78.64], R8 ;  /* 0x000000084e007985 */ /* 0x0011d8000c101d2a */
[----:B------:R-:W-:-:S05]  /*4f00*/  @!P4 IMAD.WIDE R80, R91, 0x2, R80 ;  /* 0x000000025b50c825 */ /* 0x000fca00078e0250 */
[----:B---3--:R0:W-:Y:S02]  /*4f10*/  @!P4 ST.E.128 desc[UR42][R80.64], R12 ;  /* 0x0000000c5000c985 */ /* 0x0081e4000c101d2a */
.L_x_14413:
[----:B------:R-:W-:Y:S05]  /*4f20*/  BSYNC B1 ;  /* 0x0000000000017941 */ /* 0x000fea0003800000 */
.L_x_14412:
[----:B------:R-:W-:-:S03]  /*4f30*/  UMOV UR4, 0xffffffff ;  /* 0xffffffff00047882 */ /* 0x000fc60000000000 */
[----:B------:R-:W-:Y:S05]  /*4f40*/  BRA.DIV UR4, `(.L_x_14416) ;  /* 0x000001ba04047947 */ /* 0x000fea000b800000 */
[----:B--2---:R-:W2:Y:S04]  /*4f50*/  SHFL.IDX PT, R83, R83, 0x1, 0x1c1f ;  /* 0x003c1f0053537f89 */ /* 0x004ea800000e0000 */
[----:B------:R-:W0:Y:S02]  /*4f60*/  SHFL.IDX PT, R82, R82, 0x1, 0x1c1f ;  /* 0x003c1f0052527f89 */ /* 0x000e2400000e0000 */
.L_x_14728:
[----:B0-----:R-:W0:Y:S02]  /*4f70*/  S2R R8, SR_TID.X ;  /* 0x0000000000087919 */ /* 0x001e240000002100 */
[----:B0-----:R-:W-:-:S05]  /*4f80*/  VIADD R9, R8, 0xffffff80 ;  /* 0xffffff8008097836 */ /* 0x001fca0000000000 */
[----:B------:R-:W-:-:S04]  /*4f90*/  SHF.R.S32.HI R8, RZ, 0x1f, R9 ;  /* 0x0000001fff087819 */ /* 0x000fc80000011409 */
[----:B------:R-:W-:-:S04]  /*4fa0*/  LEA.HI R8, R8, R9, RZ, 0x2 ;  /* 0x0000000908087211 */ /* 0x000fc800078f10ff */
[----:B------:R-:W-:-:S05]  /*4fb0*/  SHF.R.S32.HI R8, RZ, 0x2, R8 ;  /* 0x00000002ff087819 */ /* 0x000fca0000011408 */
[----:B------:R-:W-:-:S05]  /*4fc0*/  VIADD R8, R8, 0x60 ;  /* 0x0000006008087836 */ /* 0x000fca0000000000 */
[----:B------:R-:W-:-:S13]  /*4fd0*/  ISETP.GE.OR P4, PT, R8, R76, P1 ;  /* 0x0000004c0800720c */ /* 0x000fda0000f86670 */
[----:B------:R-:W-:Y:S05]  /*4fe0*/  @P4 BRA `(.L_x_14399) ;  /* 0x0000000c000c4947 */ /* 0x000fea0003800000 */
[----:B------:R-:W5:Y:S04]  /*4ff0*/  LDL R11, [R1+0x38] ;  /* 0x00003800010b7983 */ /* 0x000f680000100800 */
[----:B------:R-:W3:Y:S04]  /*5000*/  LDL R10, [R1+0x64] ;  /* 0x00006400010a7983 */ /* 0x000ee80000100800 */
[----:B------:R-:W4:Y:S01]  /*5010*/  LDL R9, [R1+0x48] ;  /* 0x0000480001097983 */ /* 0x000f220000100800 */
[----:B------:R-:W-:Y:S01]  /*5020*/  SEL R87, R58, R87, !P0 ;  /* 0x000000573a577207 */ /* 0x000fe20004000000 */
[----:B------:R-:W-:Y:S01]  /*5030*/  BSSY B1, `(.L_x_14417) ;  /* 0x000006b000017945 */ /* 0x000fe20003800000 */
[----:B------:R-:W-:-:S02]  /*5040*/  LEA R36, P4, R6, R82, 0x1 ;  /* 0x0000005206247211 */ /* 0x000fc400078808ff */
[----:B------:R-:W-:Y:S02]  /*5050*/  SHF.R.S32.HI R8, RZ, 0x1f, R87 ;  /* 0x0000001fff087819 */ /* 0x000fe40000011457 */
[----:B--2---:R-:W-:Y:S02]  /*5060*/  LEA.HI.X R37, R6, R83, R4, 0x1, P4 ;  /* 0x0000005306257211 */ /* 0x004fe400020f0c04 */
[----:B------:R-:W-:-:S04]  /*5070*/  LEA.HI R8, R8, R87, RZ, 0x4 ;  /* 0x0000005708087211 */ /* 0x000fc800078f20ff */
[----:B------:R-:W-:-:S05]  /*5080*/  LEA.HI.SX32 R8, R8, R5, 0x1c ;  /* 0x0000000508087211 */ /* 0x000fca00078fe2ff */
[----:B------:R-:W-:-:S05]  /*5090*/  IMAD.SHL.U32 R38, R8, 0x8, RZ ;  /* 0x0000000808267824 */ /* 0x000fca00078e00ff */
[----:B-----5:R-:W-:-:S04]  /*50a0*/  LOP3.LUT R8, R11, 0x38, R38, 0xf8, !PT ;  /* 0x000000380b087812 */ /* 0x020fc800078ef826 */
[----:B---3--:R-:W-:-:S05]  /*50b0*/  LOP3.LUT R8, R8, R10, RZ, 0x3c, !PT ;  /* 0x0000000a08087212 */ /* 0x008fca00078e3cff */
[----:B----4-:R-:W-:Y:S02]  /*50c0*/  IMAD.IADD R8, R9, 0x1, R8 ;  /* 0x0000000109087824 */ /* 0x010fe400078e0208 */
[C---:B------:R-:W-:Y:S02]  /*50d0*/  IMAD R9, R23.reuse, 0x2000, R0 ;  /* 0x0000200017097824 */ /* 0x040fe400078e0200 */
[----:B------:R-:W-:Y:S02]  /*50e0*/  IMAD R11, R23, 0x2000, R8 ;  /* 0x00002000170b7824 */ /* 0x000fe400078e0208 */
[--C-:B------:R-:W-:Y:S02]  /*50f0*/  IMAD R9, R9, 0x2, R2.reuse ;  /* 0x0000000209097824 */ /* 0x100fe400078e0202 */
[----:B------:R-:W-:-:S04]  /*5100*/  IMAD R12, R11, 0x2, R2 ;  /* 0x000000020b0c7824 */ /* 0x000fc800078e0202 */
[----:B------:R-:W0:Y:S04]  /*5110*/  LDS.128 R8, [R9+0xe400] ;  /* 0x00e4000009087984 */ /* 0x000e280000000c00 */
[----:B------:R-:W2:Y:S01]  /*5120*/  LDS.128 R12, [R12+0xe400] ;  /* 0x00e400000c0c7984 */ /* 0x000ea20000000c00 */
[----:B------:R-:W-:Y:S05]  /*5130*/  @P3 BRA `(.L_x_14418) ;  /* 0x0000000400683947 */ /* 0x000fea0003800000 */
[----:B------:R-:W-:Y:S01]  /*5140*/  SHF.R.U32.HI R80, RZ, 0x10, R45 ;  /* 0x00000010ff507819 */ /* 0x000fe2000001162d */
[----:B0-----:R-:W-:Y:S01]  /*5150*/  IMAD.U32 R43, R9, 0x10000, RZ ;  /* 0x00010000092b7824 */ /* 0x001fe200078e00ff */
[--C-:B------:R-:W-:Y:S01]  /*5160*/  SHF.R.U32.HI R79, RZ, 0x10, R49.reuse ;  /* 0x00000010ff4f7819 */ /* 0x100fe20000011631 */
[----:B--2---:R-:W-:Y:S01]  /*5170*/  IMAD.U32 R40, R12, 0x10000, RZ ;  /* 0x000100000c287824 */ /* 0x004fe200078e00ff */
[----:B------:R-:W-:Y:S01]  /*5180*/  SHF.R.U64 R81, R48, 0x10, R49 ;  /* 0x0000001030517819 */ /* 0x000fe20000001231 */
[----:B------:R-:W-:Y:S01]  /*5190*/  IMAD.U32 R48, R15, 0x10000, RZ ;  /* 0x000100000f307824 */ /* 0x000fe200078e00ff */
[----:B------:R-:W-:Y:S01]  /*51a0*/  SHF.R.U64 R49, R50, 0x10, R51 ;  /* 0x0000001032317819 */ /* 0x000fe20000001233 */
[----:B------:R-:W-:Y:S01]  /*51b0*/  IMAD.U32 R39, R8, 0x10000, RZ ;  /* 0x0001000008277824 */ /* 0x000fe200078e00ff */
[----:B------:R-:W-:Y:S02]  /*51c0*/  PRMT R95, R95, 0x5410, R80 ;  /* 0x000054105f5f7816 */ /* 0x000fe40000000050 */
[----:B------:R-:W-:-:S02]  /*51d0*/  PRMT R92, R92, 0x5410, R79 ;  /* 0x000054105c5c7816 */ /* 0x000fc4000000004f */
[----:B------:R-:W-:Y:S02]  /*51e0*/  SHF.R.U32.HI R51, RZ, 0x10, R51 ;  /* 0x00000010ff337819 */ /* 0x000fe40000011633 */
[--C-:B------:R-:W-:Y:S01]  /*51f0*/  SHF.R.U64 R78, R46, 0x10, R47.reuse ;  /* 0x000000102e4e7819 */ /* 0x100fe2000000122f */
[C---:B------:R-:W-:Y:S01]  /*5200*/  IMAD.U32 R46, R13.reuse, 0x10000, RZ ;  /* 0x000100000d2e7824 */ /* 0x040fe200078e00ff */
[----:B------:R-:W-:Y:S02]  /*5210*/  SHF.R.U32.HI R87, RZ, 0x10, R47 ;  /* 0x00000010ff577819 */ /* 0x000fe4000001162f */
[----:B------:R-:W-:Y:S01]  /*5220*/  LOP3.LUT R47, R13, 0xffff0000, RZ, 0xc0, !PT ;  /* 0xffff00000d2f7812 */ /* 0x000fe200078ec0ff */
[----:B------:R-:W-:Y:S01]  /*5230*/  IMAD.U32 R13, R95, 0x10000, RZ ;  /* 0x000100005f0d7824 */ /* 0x000fe200078e00ff */
[----:B------:R-:W-:Y:S01]  /*5240*/  LOP3.LUT R42, R15, 0xffff0000, RZ, 0xc0, !PT ;  /* 0xffff00000f2a7812 */ /* 0x000fe200078ec0ff */
[----:B------:R-:W-:Y:S01]  /*5250*/  IMAD.U32 R15, R92, 0x10000, RZ ;  /* 0x000100005c0f7824 */ /* 0x000fe200078e00ff */
[----:B------:R-:W-:-:S02]  /*5260*/  PRMT R88, R88, 0x5410, R51 ;  /* 0x0000541058587816 */ /* 0x000fc40000000033 */
[----:B------:R-:W-:Y:S01]  /*5270*/  PRMT R93, R93, 0x5410, R78 ;  /* 0x000054105d5d7816 */ /* 0x000fe2000000004e */
[----:B------:R-:W-:Y:S01]  /*5280*/  FMUL.FTZ R50, R46, R15 ;  /* 0x0000000f2e327220 */ /* 0x000fe20000410000 */
[----:B------:R-:W-:Y:S01]  /*5290*/  LOP3.LUT R92, R92, 0xffff0000, RZ, 0xc0, !PT ;  /* 0xffff00005c5c7812 */ /* 0x000fe200078ec0ff */
[-C--:B------:R-:W-:Y:S01]  /*52a0*/  FMUL.FTZ R78, R46, R13.reuse ;  /* 0x0000000d2e4e7220 */ /* 0x080fe20000410000 */
[----:B------:R-:W-:Y:S01]  /*52b0*/  PRMT R84, R84, 0x5410, R87 ;  /* 0x0000541054547816 */ /* 0x000fe20000000057 */
[----:B------:R-:W-:Y:S01]  /*52c0*/  IMAD.U32 R46, R88, 0x10000, RZ ;  /* 0x00010000582e7824 */ /* 0x000fe200078e00ff */
[----:B------:R-:W-:Y:S01]  /*52d0*/  LOP3.LUT R95, R95, 0xffff0000, RZ, 0xc0, !PT ;  /* 0xffff00005f5f7812 */ /* 0x000fe200078ec0ff */
[C---:B------:R-:W-:Y:S01]  /*52e0*/  FFMA.FTZ R13, R43.reuse, R13, -R50 ;  /* 0x0000000d2b0d7223 */ /* 0x040fe20000010832 */
[----:B------:R-:W-:Y:S01]  /*52f0*/  SHF.R.U64 R91, R44, 0x10, R45 ;  /* 0x000000102c5b7819 */ /* 0x000fe2000000122d */
[----:B------:R-:W-:Y:S01]  /*5300*/  FFMA.FTZ R15, R43, R15, R78 ;  /* 0x0000000f2b0f7223 */ /* 0x000fe2000001004e */
[----:B------:R-:W-:Y:S01]  /*5310*/  LOP3.LUT R44, R9, 0xffff0000, RZ, 0xc0, !PT ;  /* 0xffff0000092c7812 */ /* 0x000fe200078ec0ff */
[----:B------:R-:W-:Y:S01]  /*5320*/  IMAD.U32 R45, R11, 0x10000, RZ ;  /* 0x000100000b2d7824 */ /* 0x000fe200078e00ff */
[----:B------:R-:W-:Y:S01]  /*5330*/  PRMT R86, R86, 0x5410, R49 ;  /* 0x0000541056567816 */ /* 0x000fe20000000031 */
[C---:B------:R-:W-:Y:S01]  /*5340*/  FMUL.FTZ R49, R47.reuse, R92 ;  /* 0x0000005c2f317220 */ /* 0x040fe20000410000 */
[----:B------:R-:W-:Y:S01]  /*5350*/  PRMT R94, R94, 0x5410, R91 ;  /* 0x000054105e5e7816 */ /* 0x000fe2000000005b */
[----:B------:R-:W-:Y:S01]  /*5360*/  IMAD.U32 R43, R84, 0x10000, RZ ;  /* 0x00010000542b7824 */ /* 0x000fe200078e00ff */
[----:B------:R-:W-:Y:S01]  /*5370*/  PRMT R90, R90, 0x5410, R81 ;  /* 0x000054105a5a7816 */ /* 0x000fe20000000051 */
[-C--:B------:R-:W-:Y:S01]  /*5380*/  FMUL.FTZ R47, R47, R95.reuse ;  /* 0x0000005f2f2f7220 */ /* 0x080fe20000410000 */
[----:B------:R-:W-:Y:S01]  /*5390*/  FMUL.FTZ R78, R48, R46 ;  /* 0x0000002e304e7220 */ /* 0x000fe20000410000 */
[----:B------:R-:W-:Y:S01]  /*53a0*/  FFMA.FTZ R50, R44, R95, -R49 ;  /* 0x0000005f2c327223 */ /* 0x000fe20000010831 */
[----:B------:R-:W-:Y:S01]  /*53b0*/  LOP3.LUT R88, R88, 0xffff0000, RZ, 0xc0, !PT ;  /* 0xffff000058587812 */ /* 0x000fe200078ec0ff */
[-C--:B------:R-:W-:Y:S01]  /*53c0*/  FMUL.FTZ R49, R48, R43.reuse ;  /* 0x0000002b30317220 */ /* 0x080fe20000410000 */
[----:B------:R-:W-:Y:S01]  /*53d0*/  LOP3.LUT R84, R84, 0xffff0000, RZ, 0xc0, !PT ;  /* 0xffff000054547812 */ /* 0x000fe200078ec0ff */
[----:B------:R-:W-:Y:S01]  /*53e0*/  FFMA.FTZ R92, R44, R92, R47 ;  /* 0x0000005c2c5c7223 */ /* 0x000fe2000001002f */
[----:B------:R-:W-:Y:S01]  /*53f0*/  FFMA.FTZ R78, R45, R43, -R78 ;  /* 0x0000002b2d4e7223 */ /* 0x000fe2000001084e */
[----:B------:R-:W-:-:S02]  /*5400*/  IMAD.U32 R43, R94, 0x10000, RZ ;  /* 0x000100005e2b7824 */ /* 0x000fc400078e00ff */
[----:B------:R-:W-:Y:S01]  /*5410*/  FFMA.FTZ R46, R45, R46, R49 ;  /* 0x0000002e2d2e7223 */ /* 0x000fe20000010031 */
[----:B------:R-:W-:Y:S02]  /*5420*/  IMAD.U32 R44, R90, 0x10000, RZ ;  /* 0x000100005a2c7824 */ /* 0x000fe400078e00ff */
[C---:B------:R-:W-:Y:S01]  /*5430*/  FMUL.FTZ R48, R42.reuse, R88 ;  /* 0x000000582a307220 */ /* 0x040fe20000410000 */
[----:B------:R-:W-:Y:S01]  /*5440*/  FMUL.FTZ R80, R42, R84 ;  /* 0x000000542a507220 */ /* 0x000fe20000410000 */
[CC--:B------:R-:W-:Y:S01]  /*5450*/  FMUL.FTZ R49, R40.reuse, R43.reuse ;  /* 0x0000002b28317220 */ /* 0x0c0fe20000410000 */
[-C--:B------:R-:W-:Y:S01]  /*5460*/  FMUL.FTZ R42, R40, R44.reuse ;  /* 0x0000002c282a7220 */ /* 0x080fe20000410000 */
[----:B------:R-:W-:Y:S01]  /*5470*/  LOP3.LUT R41, R11, 0xffff0000, RZ, 0xc0, !PT ;  /* 0xffff00000b297812 */ /* 0x000fe200078ec0ff */
[----:B------:R-:W-:Y:S01]  /*5480*/  IMAD.U32 R9, R10, 0x10000, RZ ;  /* 0x000100000a097824 */ /* 0x000fe200078e00ff */
[----:B------:R-:W-:Y:S01]  /*5490*/  LOP3.LUT R12, R12, 0xffff0000, RZ, 0xc0, !PT ;  /* 0xffff00000c0c7812 */ /* 0x000fe200078ec0ff */
[C---:B------:R-:W-:Y:S01]  /*54a0*/  FFMA.FTZ R42, R39.reuse, R43, -R42 ;  /* 0x0000002b272a7223 */ /* 0x040fe2000001082a */
[----:B------:R-:W-:Y:S01]  /*54b0*/  LOP3.LUT R47, R90, 0xffff0000, RZ, 0xc0, !PT ;  /* 0xffff00005a2f7812 */ /* 0x000fe200078ec0ff */
[----:B------:R-:W-:Y:S01]  /*54c0*/  FFMA.FTZ R49, R39, R44, R49 ;  /* 0x0000002c27317223 */ /* 0x000fe20000010031 */
[----:B------:R-:W-:Y:S01]  /*54d0*/  LOP3.LUT R45, R94, 0xffff0000, RZ, 0xc0, !PT ;  /* 0xffff00005e2d7812 */ /* 0x000fe200078ec0ff */
[----:B------:R-:W-:Y:S01]  /*54e0*/  IMAD.U32 R39, R86, 0x10000, RZ ;  /* 0x0001000056277824 */ /* 0x000fe200078e00ff */
[----:B------:R-:W-:Y:S01]  /*54f0*/  LOP3.LUT R11, R10, 0xffff0000, RZ, 0xc0, !PT ;  /* 0xffff00000a0b7812 */ /* 0x000fe200078ec0ff */
[C---:B------:R-:W-:Y:S01]  /*5500*/  IMAD.U32 R10, R14.reuse, 0x10000, RZ ;  /* 0x000100000e0a7824 */ /* 0x040fe200078e00ff */
[----:B------:R-:W-:Y:S01]  /*5510*/  LOP3.LUT R14, R14, 0xffff0000, RZ, 0xc0, !PT ;  /* 0xffff00000e0e7812 */ /* 0x000fe200078ec0ff */
[C---:B------:R-:W-:Y:S01]  /*5520*/  FFMA.FTZ R51, R41.reuse, R84, -R48 ;  /* 0x0000005429337223 */ /* 0x040fe20000010830 */
[----:B------:R-:W-:Y:S01]  /*5530*/  FFMA.FTZ R79, R41, R88, R80 ;  /* 0x00000058294f7223 */ /* 0x000fe20000010050 */
[----:B------:R-:W-:Y:S01]  /*5540*/  LOP3.LUT R86, R86, 0xffff0000, RZ, 0xc0, !PT ;  /* 0xffff000056567812 */ /* 0x000fe200078ec0ff */
[----:B------:R-:W-:Y:S01]  /*5550*/  FMUL.FTZ R41, R12, R47 ;  /* 0x0000002f0c297220 */ /* 0x000fe20000410000 */
[----:B------:R-:W-:Y:S01]  /*5560*/  LOP3.LUT R8, R8, 0xffff0000, RZ, 0xc0, !PT ;  /* 0xffff000008087812 */ /* 0x000fe200078ec0ff */
[----:B------:R-:W-:Y:S01]  /*5570*/  FMUL.FTZ R43, R12, R45 ;  /* 0x0000002d0c2b7220 */ /* 0x000fe20000410000 */
[C---:B------:R-:W-:Y:S01]  /*5580*/  IMAD.U32 R12, R93.reuse, 0x10000, RZ ;  /* 0x000100005d0c7824 */ /* 0x040fe200078e00ff */
[----:B------:R-:W-:Y:S01]  /*5590*/  LOP3.LUT R93, R93, 0xffff0000, RZ, 0xc0, !PT ;  /* 0xffff00005d5d7812 */ /* 0x000fe200078ec0ff */
[----:B------:R-:W-:Y:S01]  /*55a0*/  FMUL.FTZ R40, R10, R39 ;  /* 0x000000270a287220 */ /* 0x000fe20000410000 */
[----:B------:R-:W-:Y:S01]  /*55b0*/  FMUL.FTZ R44, R14, R86 ;  /* 0x000000560e2c7220 */ /* 0x000fe20000410000 */
[C---:B------:R-:W-:Y:S01]  /*55c0*/  FFMA.FTZ R41, R8.reuse, R45, -R41 ;  /* 0x0000002d08297223 */ /* 0x040fe20000010829 */
[----:B------:R-:W-:Y:S01]  /*55d0*/  FFMA.FTZ R8, R8, R47, R43 ;  /* 0x0000002f08087223 */ /* 0x000fe2000001002b */
        /* <DEDUP_REMOVED lines=14> */
[----:B------:R-:W-:-:S02]  /*56c0*/  F2FP.BF16.F32.PACK_AB R11, R51, R78 ;  /* 0x0000004e330b723e */ /* 0x000fc400000010ff */
[----:B------:R-:W-:-:S07]  /*56d0*/  F2FP.BF16.F32.PACK_AB R15, R79, R46 ;  /* 0x0000002e4f0f723e */ /* 0x000fce00000010ff */
.L_x_14418:
[----:B------:R-:W-:Y:S05]  /*56e0*/  BSYNC B1 ;  /* 0x0000000000017941 */ /* 0x000fea0003800000 */
.L_x_14417:
[----:B------:R-:W-:Y:S01]  /*56f0*/  ISETP.GE.AND P3, PT, R38, R85, PT ;  /* 0x000000552600720c */ /* 0x000fe20003f66270 */
[----:B0-----:R0:W-:Y:S02]  /*5700*/  ST.E.128 desc[UR42][R36.64], R8 ;  /* 0x0000000824007985 */ /* 0x0011e4000c101d2a */
[----:B0-----:R-:W-:Y:S02]  /*5710*/  IMAD.MOV.U32 R8, RZ, RZ, R82 ;  /* 0x000000ffff087224 */ /* 0x001fe400078e0052 */
[----:B------:R-:W-:-:S08]  /*5720*/  IMAD.MOV.U32 R9, RZ, RZ, R83 ;  /* 0x000000ffff097224 */ /* 0x000fd000078e0053 */
[----:B------:R-:W-:Y:S05]  /*5730*/  @P3 BRA `(.L_x_14399) ;  /* 0x0000000400383947 */ /* 0x000fea0003800000 */
[----:B------:R-:W-:-:S05]  /*5740*/  IMAD.WIDE R8, R38, 0x2, R8 ;  /* 0x0000000226087825 */ /* 0x000fca00078e0208 */
[----:B--2---:R0:W-:Y:S01]  /*5750*/  ST.E.128 desc[UR42][R8.64], R12 ;  /* 0x0000000c08007985 */ /* 0x0041e2000c101d2a */
[----:B------:R-:W-:Y:S05]  /*5760*/  BRA `(.L_x_14399) ;  /* 0x00000004002c7947 */ /* 0x000fea0003800000 */
.L_x_14380:
[----:B------:R-:W-:-:S06]  /*5770*/  UISETP.NE.AND UP0, UPT, UR39, 0x3, UPT ;  /* 0x000000032700788c */ /* 0x000fcc000bf05270 */
[----:B------:R-:W-:-:S13]  /*5780*/  PLOP3.LUT P5, PT, PT, PT, UP0, 0x80, 0x0 ;  /* 0x000000000000781c */ /* 0x000fda0003faf008 */
[----:B------:R-:W-:Y:S05]  /*5790*/  @!P5 BRA `(.L_x_14419) ;  /* 0x000000000004d947 */ /* 0x000fea0003800000 */
[----:B------:R-:W-:Y:S01]  /*57a0*/  BPT.TRAP 0x1 ;  /* 0x000000040000795c */ /* 0x000fe20000300000 */
.L_x_14419:
[----:B------:R-:W2:Y:S01]  /*57b0*/  LDL R8, [R1+0xc] ;  /* 0x00000c0001087983 */ /* 0x000ea20000100800 */
[----:B------:R-:W-:Y:S01]  /*57c0*/  IMAD R69, R23, 0x8, R2 ;  /* 0x0000000817457824 */ /* 0x000fe200078e0202 */
[----:B------:R-:W-:Y:S01]  /*57d0*/  BSSY B1, `(.L_x_14420) ;  /* 0x0000005000017945 */ /* 0x000fe20003800000 */
[----:B------:R-:W-:Y:S02]  /*57e0*/  SHF.R.S32.HI R74, RZ, 0x1f, R73 ;  /* 0x0000001fff4a7819 */ /* 0x000fe40000011449 */
[----:B--2---:R-:W-:-:S04]  /*57f0*/  SHF.L.U32 R77, R8, 0x1f, RZ ;  /* 0x0000001f084d7819 */ /* 0x004fc800000006ff */
[----:B------:R-:W0:Y:S02]  /*5800*/  SYNCS.PHASECHK.TRANS64.TRYWAIT P3, [R69+URZ+0x16890], R77 ;  /* 0x0168904d450075a7 */ /* 0x000e24000806017f */
[----:B0-----:R-:W-:Y:S05]  /*5810*/  @!P3 BRA `(.L_x_14421) ;  /* 0x000001b0001cb947 */ /* 0x001fea0003800000 */
.L_x_14729:
[----:B------:R-:W-:Y:S05]  /*5820*/  BSYNC B1 ;  /* 0x0000000000017941 */ /* 0x000fea0003800000 */
.L_x_14420:
        /* <DEDUP_REMOVED lines=20> */
[----:B-1----:R-:W-:-:S03]  /*5970*/  VIADD R14, R12, 0xffffff80 ;  /* 0xffffff800c0e7836 */ /* 0x002fc60000000000 */
[----:B------:R-:W-:Y:S02]  /*5980*/  LEA.HI.X R37, R8, UR7, R37, 0x1, P3 ;  /* 0x0000000708257c11 */ /* 0x000fe400098f0c25 */
[----:B------:R-:W-:-:S04]  /*5990*/  SHF.R.S32.HI R12, RZ, 0x1f, R14 ;  /* 0x0000001fff0c7819 */ /* 0x000fc8000001140e */
[----:B------:R-:W-:-:S04]  /*59a0*/  LEA.HI R12, R12, R14, RZ, 0x2 ;  /* 0x0000000e0c0c7211 */ /* 0x000fc800078f10ff */
[----:B------:R-:W-:-:S05]  /*59b0*/  SHF.R.S32.HI R12, RZ, 0x2, R12 ;  /* 0x00000002ff0c7819 */ /* 0x000fca000001140c */
[----:B------:R-:W-:-:S05]  /*59c0*/  IMAD.IADD R38, R76, 0x1, -R12 ;  /* 0x000000014c267824 */ /* 0x000fca00078e0a0c */
[----:B------:R-:W-:Y:S01]  /*59d0*/  ISETP.GE.AND P3, PT, R38, 0x1, PT ;  /* 0x000000012600780c */ /* 0x000fe20003f66270 */
[----:B------:R-:W-:-:S12]  /*59e0*/  BRA.DIV UR4, `(.L_x_14422) ;  /* 0x000001ae04bc7947 */ /* 0x000fd8000b800000 */
[----:B------:R1:W2:Y:S04]  /*59f0*/  SHFL.IDX PT, R8, R37, RZ, 0x1c1f ;  /* 0x001c1fff25087589 */ /* 0x0002a800000e0000 */
[----:B------:R1:W3:Y:S02]  /*5a00*/  SHFL.IDX PT, R9, R36, RZ, 0x1c1f ;  /* 0x001c1fff24097589 */ /* 0x0002e400000e0000 */
.L_x_14733:
[----:B------:R-:W-:Y:S04]  /*5a10*/  BSSY B1, `(.L_x_14423) ;  /* 0x000000e000017945 */ /* 0x000fe80003800000 */
[----:B------:R-:W-:Y:S05]  /*5a20*/  @!P3 BRA `(.L_x_14424) ;  /* 0x000000000030b947 */ /* 0x000fea0003800000 */
[----:B------:R-:W4:Y:S01]  /*5a30*/  LDL R10, [R1+0x8] ;  /* 0x00000800010a7983 */ /* 0x000f220000100800 */
[----:B------:R-:W-:Y:S02]  /*5a40*/  ULDC UR4, c[0x0][0x2f4] ;  /* 0x0000bd0000047ab9 */ /* 0x000fe40000000800 */
[----:B------:R-:W-:-:S13]  /*5a50*/  ISETP.GE.AND P3, PT, R16, UR4, PT ;  /* 0x0000000410007c0c */ /* 0x000fda000bf66270 */
[----:B---3--:R-:W-:-:S04]  /*5a60*/  @!P3 LEA R14, P4, R16, R9, 0x1 ;  /* 0x00000009100eb211 */ /* 0x008fc800078808ff */
[----:B--2---:R-:W-:Y:S02]  /*5a70*/  @!P3 LEA.HI.X R15, R16, R8, R17, 0x1, P4 ;  /* 0x00000008100fb211 */ /* 0x004fe400020f0c11 */
[----:B------:R-:W-:-:S13]  /*5a80*/  ISETP.GE.AND P4, PT, R19, UR4, PT ;  /* 0x0000000413007c0c */ /* 0x000fda000bf86270 */
[----:B------:R-:W-:-:S04]  /*5a90*/  @!P4 LEA R12, P6, R19, R9, 0x1 ;  /* 0x00000009130cc211 */ /* 0x000fc800078c08ff */
[----:B----4-:R-:W-:Y:S02]  /*5aa0*/  @!P4 LEA.HI.X R13, R19, R8, R10, 0x1, P6 ;  /* 0x00000008130dc211 */ /* 0x010fe400030f0c0a */
[----:B------:R-:W2:Y:S04]  /*5ab0*/  @!P3 LDS.128 R8, [R71+0xe000] ;  /* 0x00e000004708b984 */ /* 0x000ea80000000c00 */
[----:B--2---:R-:W-:Y:S04]  /*5ac0*/  @!P3 ST.E.128 desc[UR42][R14.64], R8 ;  /* 0x000000080e00b985 */ /* 0x004fe8000c101d2a */
[----:B------:R-:W2:Y:S04]  /*5ad0*/  @!P4 LDS.128 R8, [R70+0xe000] ;  /* 0x00e000004608c984 */ /* 0x000ea80000000c00 */
[----:B--2---:R4:W-:Y:S02]  /*5ae0*/  @!P4 ST.E.128 desc[UR42][R12.64], R8 ;  /* 0x000000080c00c985 */ /* 0x0049e4000c101d2a */
.L_x_14424:
[----:B------:R-:W-:Y:S05]  /*5af0*/  BSYNC B1 ;  /* 0x0000000000017941 */ /* 0x000fea0003800000 */
.L_x_14423:
[----:B------:R-:W-:-:S03]  /*5b00*/  UMOV UR4, 0xffffffff ;  /* 0xffffffff00047882 */ /* 0x000fc60000000000 */
[----:B------:R-:W-:Y:S05]  /*5b10*/  BRA.DIV UR4, `(.L_x_14425) ;  /* 0x000001ae04bc7947 */ /* 0x000fea000b800000 */
[----:B--2-4-:R2:W4:Y:S04]  /*5b20*/  SHFL.IDX PT, R8, R37, 0x1, 0x1c1f ;  /* 0x003c1f0025087f89 */ /* 0x01452800000e0000 */
[----:B---3--:R2:W3:Y:S02]  /*5b30*/  SHFL.IDX PT, R9, R36, 0x1, 0x1c1f ;  /* 0x003c1f0024097f89 */ /* 0x0084e400000e0000 */
.L_x_14737:
[----:B------:R-:W-:-:S13]  /*5b40*/  ISETP.GE.AND P3, PT, R38, 0x61, PT ;  /* 0x000000612600780c */ /* 0x000fda0003f66270 */
[----:B------:R-:W-:Y:S05]  /*5b50*/  @!P3 BRA `(.L_x_14399) ;  /* 0x000000000030b947 */ /* 0x000fea0003800000 */
[----:B------:R-:W5:Y:S01]  /*5b60*/  LDL R10, [R1+0x8] ;  /* 0x00000800010a7983 */ /* 0x000f620000100800 */
[----:B------:R-:W-:Y:S02]  /*5b70*/  ULDC UR4, c[0x0][0x2f4] ;  /* 0x0000bd0000047ab9 */ /* 0x000fe40000000800 */
[----:B------:R-:W-:-:S13]  /*5b80*/  ISETP.GE.AND P3, PT, R16, UR4, PT ;  /* 0x0000000410007c0c */ /* 0x000fda000bf66270 */
[----:B---3--:R-:W-:-:S04]  /*5b90*/  @!P3 LEA R14, P4, R16, R9, 0x1 ;  /* 0x00000009100eb211 */ /* 0x008fc800078808ff */
[----:B----4-:R-:W-:Y:S02]  /*5ba0*/  @!P3 LEA.HI.X R15, R16, R8, R17, 0x1, P4 ;  /* 0x00000008100fb211 */ /* 0x010fe400020f0c11 */
[----:B------:R-:W-:-:S13]  /*5bb0*/  ISETP.GE.AND P4, PT, R19, UR4, PT ;  /* 0x0000000413007c0c */ /* 0x000fda000bf86270 */
[----:B------:R-:W-:-:S04]  /*5bc0*/  @!P4 LEA R12, P6, R19, R9, 0x1 ;  /* 0x00000009130cc211 */ /* 0x000fc800078c08ff */
[----:B-----5:R-:W-:Y:S02]  /*5bd0*/  @!P4 LEA.HI.X R13, R19, R8, R10, 0x1, P6 ;  /* 0x00000008130dc211 */ /* 0x020fe400030f0c0a */
[----:B------:R-:W3:Y:S04]  /*5be0*/  @!P3 LDS.128 R8, [R71+0x11000] ;  /* 0x011000004708b984 */ /* 0x000ee80000000c00 */
[----:B---3--:R-:W-:Y:S04]  /*5bf0*/  @!P3 ST.E.128 desc[UR42][R14.64], R8 ;  /* 0x000000080e00b985 */ /* 0x008fe8000c101d2a */
[----:B------:R-:W3:Y:S04]  /*5c00*/  @!P4 LDS.128 R8, [R70+0x11000] ;  /* 0x011000004608c984 */ /* 0x000ee80000000c00 */
[----:B---3--:R3:W-:Y:S02]  /*5c10*/  @!P4 ST.E.128 desc[UR42][R12.64], R8 ;  /* 0x000000080c00c985 */ /* 0x0087e4000c101d2a */
.L_x_14399:
[----:B------:R-:W-:Y:S05]  /*5c20*/  BSYNC B0 ;  /* 0x0000000000007941 */ /* 0x000fea0003800000 */
.L_x_14379:
[----:B0-234-:R-:W0:Y:S01]  /*5c30*/  S2R R8, SR_TID.X ;  /* 0x0000000000087919 */ /* 0x01de220000002100 */
        /* <DEDUP_REMOVED lines=8> */
[----:B--2---:R2:W-:Y:S01]  /*5cc0*/  BAR.SYNC.DEFER_BLOCKING R60, 0x80 ;  /* 0x0002003c0000751d */ /* 0x0045e20000010000 */
[----:B0-----:R-:W-:-:S13]  /*5cd0*/  LOP3.LUT P3, RZ, R8, 0x7f, RZ, 0xc0, !PT ;  /* 0x0000007f08ff7812 */ /* 0x001fda000786c0ff */
[----:B------:R-:W-:-:S05]  /*5ce0*/  @!P3 VIADD R8, R69, 0x168a0 ;  /* 0x000168a04508b836 */ /* 0x000fca0000000000 */
[----:B------:R-:W-:-:S04]  /*5cf0*/  @!P3 PRMT R8, RZ, 0x654, R8 ;  /* 0x00000654ff08b816 */ /* 0x000fc80000000008 */
[----:B------:R2:W-:Y:S01]  /*5d00*/  @!P3 SYNCS.ARRIVE.TRANS64.RED.A1T0 RZ, [R8+URZ], RZ ;  /* 0x000000ff08ffb9a7 */ /* 0x0005e2000810043f */
[----:B------:R-:W-:Y:S05]  /*5d10*/  @!P5 BRA `(.L_x_14427) ;  /* 0x000000000004d947 */ /* 0x000fea0003800000 */
[----:B------:R-:W-:Y:S01]  /*5d20*/  BPT.TRAP 0x1 ;  /* 0x000000040000795c */ /* 0x000fe20000300000 */
.L_x_14427:
[----:B------:R-:W-:Y:S05]  /*5d30*/  BSYNC B0 ;  /* 0x0000000000007941 */ /* 0x000fea0003800000 */
.L_x_14426:
[----:B------:R-:W0:Y:S01]  /*5d40*/  SYNCS.PHASECHK.TRANS64.TRYWAIT P4, [R69+URZ+0x168b0], R77 ;  /* 0x0168b04d450075a7 */ /* 0x000e22000808017f */
[----:B------:R-:W-:Y:S01]  /*5d50*/  ULDC UR40, c[0x0][0x2f4] ;  /* 0x0000bd0000287ab9 */ /* 0x000fe20000000800 */
[----:B------:R-:W-:Y:S04]  /*5d60*/  BSSY B0, `(.L_x_14428) ;  /* 0x0000002000007945 */ /* 0x000fe80003800000 */
[----:B0-----:R-:W-:Y:S05]  /*5d70*/  @!P4 BRA `(.L_x_14429) ;  /* 0x000001ac0070c947 */ /* 0x001fea0003800000 */
.L_x_14738:
[----:B------:R-:W-:Y:S05]  /*5d80*/  BSYNC B0 ;  /* 0x0000000000007941 */ /* 0x000fea0003800000 */
.L_x_14428:
[----:B------:R3:W5:Y:S01]  /*5d90*/  LDL R38, [R1+0x8] ;  /* 0x0000080001267983 */ /* 0x0007620000100800 */
[----:B------:R-:W-:Y:S01]  /*5da0*/  ULDC.64 UR4, c[0x0][0x328] ;  /* 0x0000ca0000047ab9 */ /* 0x000fe20000000a00 */
[----:B------:R-:W-:Y:S01]  /*5db0*/  ULDC.64 UR6, c[0x0][0x318] ;  /* 0x0000c60000067ab9 */ /* 0x000fe20000000a00 */
[----:B------:R-:W-:Y:S01]  /*5dc0*/  IMAD R74, R74, UR4, RZ ;  /* 0x000000044a4a7c24 */ /* 0x000fe2000f8e02ff */
[----:B------:R-:W4:Y:S01]  /*5dd0*/  S2R R10, SR_TID.X ;  /* 0x00000000000a7919 */ /* 0x000f220000002100 */
[C---:B--2---:R-:W-:Y:S01]  /*5de0*/  IMAD.WIDE.U32 R8, R73.reuse, UR4, RZ ;  /* 0x0000000449087c25 */ /* 0x044fe2000f8e00ff */
[----:B------:R-:W-:Y:S03]  /*5df0*/  BSSY B0, `(.L_x_14430) ;  /* 0x0000020000007945 */ /* 0x000fe60003800000 */
        /* <DEDUP_REMOVED lines=10> */
[----:B-1----:R-:W-:-:S04]  /*5ea0*/  LEA R36, P4, R8, UR6, 0x1 ;  /* 0x0000000608247c11 */ /* 0x002fc8000f8808ff */
[----:B------:R-:W-:Y:S01]  /*5eb0*/  LEA.HI.X R37, R8, UR7, R9, 0x1, P4 ;  /* 0x0000000708257c11 */ /* 0x000fe2000a0f0c09 */
[----:B----4-:R-:W-:Y:S01]  /*5ec0*/  VIADD R11, R10, 0xffffff80 ;  /* 0xffffff800a0b7836 */ /* 0x010fe20000000000 */
[----:B------:R3:W1:Y:S04]  /*5ed0*/  SHFL.IDX PT, R12, R36, RZ, 0x1c1f ;  /* 0x001c1fff240c7589 */ /* 0x00066800000e0000 */
[----:B------:R-:W-:Y:S01]  /*5ee0*/  SHF.R.S32.HI R10, RZ, 0x1f, R11 ;  /* 0x0000001fff0a7819 */ /* 0x000fe2000001140b */
[----:B------:R3:W2:Y:S03]  /*5ef0*/  SHFL.IDX PT, R8, R37, RZ, 0x1c1f ;  /* 0x001c1fff25087589 */ /* 0x0006a600000e0000 */
[----:B------:R-:W-:-:S04]  /*5f00*/  LEA.HI R10, R10, R11, RZ, 0x2 ;  /* 0x0000000b0a0a7211 */ /* 0x000fc800078f10ff */
[----:B------:R-:W-:-:S05]  /*5f10*/  SHF.R.S32.HI R10, RZ, 0x2, R10 ;  /* 0x00000002ff0a7819 */ /* 0x000fca000001140a */
[----:B------:R-:W-:-:S05]  /*5f20*/  IMAD.IADD R76, R76, 0x1, -R10 ;  /* 0x000000014c4c7824 */ /* 0x000fca00078e0a0a */
[----:B------:R-:W-:-:S13]  /*5f30*/  ISETP.GE.AND P4, PT, R76, 0x1, PT ;  /* 0x000000014c00780c */ /* 0x000fda0003f86270 */
[----:B-123--:R-:W-:Y:S05]  /*5f40*/  @!P4 BRA `(.L_x_14431) ;  /* 0x000000000028c947 */ /* 0x00efea0003800000 */
[----:B------:R-:W-:-:S13]  /*5f50*/  ISETP.GE.AND P4, PT, R16, UR40, PT ;  /* 0x0000002810007c0c */ /* 0x000fda000bf86270 */
[----:B------:R-:W-:-:S04]  /*5f60*/  @!P4 LEA R14, P5, R16, R12, 0x1 ;  /* 0x0000000c100ec211 */ /* 0x000fc800078a08ff */
[----:B------:R-:W-:Y:S02]  /*5f70*/  @!P4 LEA.HI.X R15, R16, R8, R17, 0x1, P5 ;  /* 0x00000008100fc211 */ /* 0x000fe400028f0c11 */
[----:B------:R-:W-:-:S13]  /*5f80*/  ISETP.GE.AND P5, PT, R19, UR40, PT ;  /* 0x0000002813007c0c */ /* 0x000fda000bfa6270 */
[----:B------:R-:W-:-:S04]  /*5f90*/  @!P5 LEA R12, P6, R19, R12, 0x1 ;  /* 0x0000000c130cd211 */ /* 0x000fc800078c08ff */
[----:B-----5:R-:W-:Y:S02]  /*5fa0*/  @!P5 LEA.HI.X R13, R19, R8, R38, 0x1, P6 ;  /* 0x00000008130dd211 */ /* 0x020fe400030f0c26 */
[----:B------:R-:W1:Y:S04]  /*5fb0*/  @!P4 LDS.128 R8, [R71] ;  /* 0x000000004708c984 */ /* 0x000e680000000c00 */
[----:B-1----:R-:W-:Y:S04]  /*5fc0*/  @!P4 ST.E.128 desc[UR42][R14.64], R8 ;  /* 0x000000080e00c985 */ /* 0x002fe8000c101d2a */
[----:B------:R-:W1:Y:S04]  /*5fd0*/  @!P5 LDS.128 R8, [R70] ;  /* 0x000000004608d984 */ /* 0x000e680000000c00 */
[----:B-1----:R1:W-:Y:S02]  /*5fe0*/  @!P5 ST.E.128 desc[UR42][R12.64], R8 ;  /* 0x000000080c00d985 */ /* 0x0023e4000c101d2a */
.L_x_14431:
[----:B------:R-:W-:Y:S05]  /*5ff0*/  BSYNC B0 ;  /* 0x0000000000007941 */ /* 0x000fea0003800000 */
.L_x_14430:
[----:B------:R-:W-:Y:S01]  /*6000*/  ISETP.GE.AND P4, PT, R76, 0x61, PT ;  /* 0x000000614c00780c */ /* 0x000fe20003f86270 */
[----:B------:R-:W2:Y:S01]  /*6010*/  SHFL.IDX PT, R37, R37, 0x1, 0x1c1f ;  /* 0x003c1f0025257f89 */ /* 0x000ea200000e0000 */
[----:B------:R-:W-:Y:S03]  /*6020*/  BSSY B0, `(.L_x_14432) ;  /* 0x000000d000007945 */ /* 0x000fe60003800000 */
[----:B-1----:R1:W3:Y:S08]  /*6030*/  SHFL.IDX PT, R12, R36, 0x1, 0x1c1f ;  /* 0x003c1f00240c7f89 */ /* 0x0022f000000e0000 */
[----:B-1----:R-:W-:Y:S05]  /*6040*/  @!P4 BRA `(.L_x_14433) ;  /* 0x000000000028c947 */ /* 0x002fea0003800000 */
[----:B------:R-:W-:-:S13]  /*6050*/  ISETP.GE.AND P4, PT, R16, UR40, PT ;  /* 0x0000002810007c0c */ /* 0x000fda000bf86270 */
[----:B------:R-:W1:Y:S01]  /*6060*/  @!P4 LDS.128 R8, [R71+0x3000] ;  /* 0x003000004708c984 */ /* 0x000e620000000c00 */
[----:B---3--:R-:W-:-:S04]  /*6070*/  @!P4 LEA R14, P5, R16, R12, 0x1 ;  /* 0x0000000c100ec211 */ /* 0x008fc800078a08ff */
[----:B--2---:R-:W-:Y:S02]  /*6080*/  @!P4 LEA.HI.X R15, R16, R37, R17, 0x1, P5 ;  /* 0x00000025100fc211 */ /* 0x004fe400028f0c11 */
[----:B------:R-:W-:-:S13]  /*6090*/  ISETP.GE.AND P5, PT, R19, UR40, PT ;  /* 0x0000002813007c0c */ /* 0x000fda000bfa6270 */
[----:B------:R-:W-:-:S04]  /*60a0*/  @!P5 LEA R12, P6, R19, R12, 0x1 ;  /* 0x0000000c130cd211 */ /* 0x000fc800078c08ff */
[----:B-----5:R-:W-:Y:S01]  /*60b0*/  @!P5 LEA.HI.X R13, R19, R37, R38, 0x1, P6 ;  /* 0x00000025130dd211 */ /* 0x020fe200030f0c26 */
[----:B-1----:R-:W-:Y:S04]  /*60c0*/  @!P4 ST.E.128 desc[UR42][R14.64], R8 ;  /* 0x000000080e00c985 */ /* 0x002fe8000c101d2a */
[----:B------:R-:W1:Y:S04]  /*60d0*/  @!P5 LDS.128 R8, [R70+0x3000] ;  /* 0x003000004608d984 */ /* 0x000e680000000c00 */
[----:B-1----:R1:W-:Y:S02]  /*60e0*/  @!P5 ST.E.128 desc[UR42][R12.64], R8 ;  /* 0x000000080c00d985 */ /* 0x0023e4000c101d2a */
.L_x_14433:
[----:B------:R-:W-:Y:S05]  /*60f0*/  BSYNC B0 ;  /* 0x0000000000007941 */ /* 0x000fea0003800000 */
.L_x_14432:
[----:B-1----:R-:W4:Y:S01]  /*6100*/  LDL.LU R9, [R1+0xc] ;  /* 0x00000c0001097983 */ /* 0x002f220000300800 */
[----:B0-----:R-:W-:Y:S01]  /*6110*/  @!P3 VIADD R69, R69, 0x168c0 ;  /* 0x000168c04545b836 */ /* 0x001fe20000000000 */
[----:B------:R-:W-:Y:S01]  /*6120*/  LOP3.LUT P4, RZ, R18, 0x1, RZ, 0xc0, !PT ;  /* 0x0000000112ff7812 */ /* 0x000fe2000788c0ff */
[----:B------:R-:W-:Y:S01]  /*6130*/  VIADD R23, R23, 0x1 ;  /* 0x0000000117177836 */ /* 0x000fe20000000000 */
        /* <DEDUP_REMOVED lines=10> */
[----:B------:R-:W-:Y:S02]  /*61e0*/  SEL R8, RZ, 0x1, P3 ;  /* 0x00000001ff087807 */ /* 0x000fe40001800000 */
[----:B------:R-:W-:Y:S02]  /*61f0*/  SEL R23, R23, RZ, P3 ;  /* 0x000000ff17177207 */ /* 0x000fe40001800000 */
[----:B----4-:R-:W-:-:S05]  /*6200*/  LOP3.LUT R9, R9, R8, RZ, 0x3c, !PT ;  /* 0x0000000809097212 */ /* 0x010fca00078e3cff */
[----:B------:R0:W-:Y:S01]  /*6210*/  STL [R1+0xc], R9 ;  /* 0x00000c0901007387 */ /* 0x0001e20000100800 */
[----:B------:R-:W-:Y:S05]  /*6220*/  @P4 BRA `(.L_x_14434) ;  /* 0xffffffc000d84947 */ /* 0x000fea000383ffff */
[----:B0-----:R-:W0:Y:S01]  /*6230*/  S2R R9, SR_TID.X ;  /* 0x0000000000097919 */ /* 0x001e220000002100 */
[----:B------:R-:W-:Y:S02]  /*6240*/  PLOP3.LUT P0, PT, PT, PT, PT, 0x8, 0x0 ;  /* 0x000000000000781c */ /* 0x000fe40003f0e170 */
[----:B0-----:R-:W-:-:S04]  /*6250*/  SHF.R.U32.HI R9, RZ, 0x7, R9 ;  /* 0x00000007ff097819 */ /* 0x001fc80000011609 */
[----:B------:R-:W-:-:S13]  /*6260*/  ISETP.NE.AND P4, PT, R9, 0x1, PT ;  /* 0x000000010900780c */ /* 0x000fda0003f85270 */
[----:B------:R-:W-:Y:S06]  /*6270*/  @!P4 BAR.ARV 0x9, 0x100 ;  /* 0x024400000000cb1d */ /* 0x000fec0000002000 */
.L_x_14374:
[----:B------:R-:W4:Y:S01]  /*6280*/  LDL R10, [R1+0x14] ;  /* 0x00001400010a7983 */ /* 0x000f220000100800 */
[----:B------:R-:W0:Y:S03]  /*6290*/  LDC R0, c[0x0][0x448] ;  /* 0x00011200ff007b82 */ /* 0x000e260000000800 */
[----:B------:R-:W2:Y:S05]  /*62a0*/  LDL R5, [R1] ;  /* 0x0000000001057983 */ /* 0x000eaa0000100800 */
[----:B------:R-:W1:Y:S01]  /*62b0*/  LDC.64 R6, c[0x0][0x9e0] ;  /* 0x00027800ff067b82 */ /* 0x000e620000000a00 */
[----:B0-----:R-:W-:-:S13]  /*62c0*/  ISETP.NE.AND P1, PT, R0, 0x1, PT ;  /* 0x000000010000780c */ /* 0x001fda0003f25270 */
[----:B------:R-:W0:Y:S08]  /*62d0*/  @P1 LDC R3, c[0x0][0x44c] ;  /* 0x00011300ff031b82 */ /* 0x000e300000000800 */
[----:B------:R-:W3:Y:S01]  /*62e0*/  @P1 LDC R4, c[0x0][0x450] ;  /* 0x00011400ff041b82 */ /* 0x000ee20000000800 */
[----:B-1----:R-:W-:Y:S01]  /*62f0*/  ISETP.GE.AND P2, PT, R7, 0x1, PT ;  /* 0x000000010700780c */ /* 0x002fe20003f46270 */
[----:B----4-:R-:W-:-:S04]  /*6300*/  VIADD R0, R10, 0xbf ;  /* 0x000000bf0a007836 */ /* 0x010fc80000000000 */
[----:B0-----:R-:W-:Y:S01]  /*6310*/  @P1 IMAD.HI.U32 R3, R0, R3, RZ ;  /* 0x0000000300031227 */ /* 0x001fe200078e00ff */
[----:B--2---:R-:W-:-:S04]  /*6320*/  IADD3 R5, R5, 0x1, -R156 ;  /* 0x0000000105057810 */ /* 0x004fc80007ffe89c */
[----:B---3--:R-:W-:-:S05]  /*6330*/  @P1 SHF.R.U32.HI R0, RZ, R4, R3 ;  /* 0x00000004ff001219 */ /* 0x008fca0000011603 */
[----:B------:R-:W-:Y:S01]  /*6340*/  IMAD.IADD R5, R5, 0x1, R0 ;  /* 0x0000000105057824 */ /* 0x000fe200078e0200 */
[----:B------:R-:W-:Y:S06]  /*6350*/  @P0 BRA `(.L_x_14435) ;  /* 0x00000000000c0947 */ /* 0x000fec0003800000 */
[----:B------:R-:W0:Y:S01]  /*6360*/  FENCE.VIEW.ASYNC.G ;  /* 0x00000000000073c6 */ /* 0x000e220000000100 */
[----:B------:R-:W-:Y:S05]  /*6370*/  WARPSYNC.ALL ;  /* 0x0000000000007948 */ /* 0x000fea0003800000 */
[----:B0-----:R-:W-:Y:S06]  /*6380*/  BAR.ARV 0xc, 0x200 ;  /* 0x0308000000007b1d */ /* 0x001fec0000002000 */
.L_x_14435:
        /* <DEDUP_REMOVED lines=13> */
.L_x_14438:
[----:B------:R-:W-:-:S13]  /*6460*/  ISETP.NE.AND P0, PT, R7, 0x1, PT ;  /* 0x000000010700780c */ /* 0x000fda0003f05270 */
[----:B------:R-:W0:Y:S02]  /*6470*/  @P0 LDC.64 R4, c[0x0][0x9e8] ;  /* 0x00027a00ff040b82 */ /* 0x000e240000000a00 */
[----:B0-----:R-:W-:-:S05]  /*6480*/  @P0 IMAD.HI.U32 R4, R3, R4, RZ ;  /* 0x0000000403040227 */ /* 0x001fca00078e00ff */
[----:B------:R-:W-:-:S07]  /*6490*/  @P0 SHF.R.U32.HI R3, RZ, R5, R4 ;  /* 0x00000005ff030219 */ /* 0x000fce0000011604 */
.L_x_14439:
[----:B------:R-:W-:Y:S05]  /*64a0*/  BSYNC B0 ;  /* 0x0000000000007941 */ /* 0x000fea0003800000 */
.L_x_14437:
[----:B------:R-:W-:-:S05]  /*64b0*/  IMAD R3, R3, R7, R7 ;  /* 0x0000000703037224 */ /* 0x000fca00078e0207 */
[----:B------:R-:W-:-:S07]  /*64c0*/  VIMNMX R0, R0, R3, PT ;  /* 0x0000000300007248 */ /* 0x000fce0003fe0100 */
.L_x_14436:
[----:B------:R-:W0:Y:S01]  /*64d0*/  @P1 LDC R4, c[0x0][0x44c] ;  /* 0x00011300ff041b82 */ /* 0x000e220000000800 */
[----:B------:R-:W-:Y:S01]  /*64e0*/  VIADD R0, R0, 0x7f ;  /* 0x0000007f00007836 */ /* 0x000fe20000000000 */
[----:B------:R-:W-:-:S04]  /*64f0*/  ULDC UR4, c[0x0][0x9dc] ;  /* 0x0002770000047ab9 */ /* 0x000fc80000000800 */
[----:B------:R-:W-:Y:S02]  /*6500*/  SHF.R.S32.HI R3, RZ, 0x1f, R0 ;  /* 0x0000001fff037819 */ /* 0x000fe40000011400 */
[----:B------:R-:W1:Y:S02]  /*6510*/  @P1 LDC R6, c[0x0][0x450] ;  /* 0x00011400ff061b82 */ /* 0x000e640000000800 */
[----:B------:R-:W-:-:S04]  /*6520*/  LEA.HI R3, R3, R0, RZ, 0x7 ;  /* 0x0000000003037211 */ /* 0x000fc800078f38ff */
[----:B------:R-:W-:-:S04]  /*6530*/  SHF.R.S32.HI R0, RZ, 0x7, R3 ;  /* 0x00000007ff007819 */ /* 0x000fc80000011403 */
[----:B------:R-:W-:Y:S01]  /*6540*/  VIMNMX R29, R29, R0, PT ;  /* 0x000000001d1d7248 */ /* 0x000fe20003fe0100 */
[----:B0-----:R-:W-:-:S04]  /*6550*/  @P1 IMAD.HI.U32 R5, R10, R4, RZ ;  /* 0x000000040a051227 */ /* 0x001fc800078e00ff */
[----:B------:R-:W-:Y:S01]  /*6560*/  IMAD.MOV.U32 R4, RZ, RZ, R10 ;  /* 0x000000ffff047224 */ /* 0x000fe200078e000a */
        /* <DEDUP_REMOVED lines=14> */
.L_x_14442:
[----:B------:R-:W-:-:S13]  /*6650*/  ISETP.NE.AND P0, PT, R7, 0x1, PT ;  /* 0x000000010700780c */ /* 0x000fda0003f05270 */
[----:B------:R-:W0:Y:S02]  /*6660*/  @P0 LDC.64 R4, c[0x0][0x9e8] ;  /* 0x00027a00ff040b82 */ /* 0x000e240000000a00 */
[----:B0-----:R-:W-:-:S05]  /*6670*/  @P0 IMAD.HI.U32 R4, R3, R4, RZ ;  /* 0x0000000403040227 */ /* 0x001fca00078e00ff */
[----:B------:R-:W-:-:S07]  /*6680*/  @P0 SHF.R.U32.HI R3, RZ, R5, R4 ;  /* 0x00000005ff030219 */ /* 0x000fce0000011604 */
.L_x_14443:
[----:B------:R-:W-:Y:S05]  /*6690*/  BSYNC B0 ;  /* 0x0000000000007941 */ /* 0x000fea0003800000 */
.L_x_14441:
[----:B------:R-:W-:-:S05]  /*66a0*/  IMAD R3, R3, R7, RZ ;  /* 0x0000000703037224 */ /* 0x000fca00078e02ff */
[----:B------:R-:W-:-:S07]  /*66b0*/  VIMNMX R0, R0, R3, !PT ;  /* 0x0000000300007248 */ /* 0x000fce0007fe0100 */
.L_x_14440:
        /* <DEDUP_REMOVED lines=40> */
.L_x_14445:
[----:B------:R-:W-:Y:S05]  /*6940*/  BSYNC B0 ;  /* 0x0000000000007941 */ /* 0x000fea0003800000 */
.L_x_14444:
        /* <DEDUP_REMOVED lines=19> */
[----:B--2---:R-:W-:-:S05]  /*6a80*/  IMAD R0, R0, R88, R9 ;  /* 0x0000005800007224 */ /* 0x004fca00078e0209 */
[----:B------:R0:W-:Y:S01]  /*6a90*/  STL [R1+0x3c], R0 ;  /* 0x00003c0001007387 */ /* 0x0001e20000100800 */
[----:B------:R-:W-:-:S04]  /*6aa0*/  VIADDMNMX R88, R0, R88, R29, PT ;  /* 0x0000005800587246 */ /* 0x000fc8000380011d */
        /* <DEDUP_REMOVED lines=11> */
.L_x_14741:
        /* <DEDUP_REMOVED lines=28> */
.L_x_14449:
[----:B------:R-:W-:Y:S05]  /*6d20*/  BSYNC B6 ;  /* 0x0000000000067941 */ /* 0x000fea0003800000 */
.L_x_14448:
        /* <DEDUP_REMOVED lines=8> */
[----:B------:R1:W2:Y:S03]  /*6db0*/  SYNCS.PHASECHK.TRANS64.TRYWAIT P0, [R2+URZ+0x16800], R3 ;  /* 0x01680003020075a7 */ /* 0x0002a6000800017f */
[----:B--2---:R-:W-:Y:S05]  /*6dc0*/  @!P0 NANOSLEEP.SYNCS 0x989680 ;  /* 0x009896800000895d */ /* 0x004fea0003900000 */
[----:B------:R-:W2:Y:S01]  /*6dd0*/  @!P0 SYNCS.PHASECHK.TRANS64 P0, [R2+URZ+0x16800], R3 ;  /* 0x01680003020085a7 */ /* 0x000ea2000800007f */
[----:B------:R-:W-:Y:S04]  /*6de0*/  BSSY B0, `(.L_x_14451) ;  /* 0x0000006000007945 */ /* 0x000fe80003800000 */
[----:B--2---:R-:W-:Y:S05]  /*6df0*/  @P0 BRA `(.L_x_14452) ;  /* 0x0000000000100947 */ /* 0x004fea0003800000 */
.L_x_14453:
[----:B--2---:R2:W3:Y:S02]  /*6e00*/  SYNCS.PHASECHK.TRANS64.TRYWAIT P0, [R2+URZ+0x16800], R3 ;  /* 0x01680003020075a7 */ /* 0x0044e4000800017f */
[----:B---3--:R-:W-:Y:S05]  /*6e10*/  @!P0 NANOSLEEP.SYNCS 0x989680 ;  /* 0x009896800000895d */ /* 0x008fea0003900000 */
[----:B------:R-:W3:Y:S02]  /*6e20*/  @!P0 SYNCS.PHASECHK.TRANS64 P0, [R2+URZ+0x16800], R3 ;  /* 0x01680003020085a7 */ /* 0x000ee4000800007f */
[----:B---3--:R-:W-:Y:S05]  /*6e30*/  @!P0 BRA `(.L_x_14453) ;  /* 0xfffffffc00f08947 */ /* 0x008fea000383ffff */
.L_x_14452:
[----:B------:R-:W-:Y:S05]  /*6e40*/  BSYNC B0 ;  /* 0x0000000000007941 */ /* 0x000fea0003800000 */
.L_x_14451:
[----:B------:R-:W-:Y:S05]  /*6e50*/  BRA `(.L_x_14454) ;  /* 0x0000003000587947 */ /* 0x000fea0003800000 */
.L_x_14450:
        /* <DEDUP_REMOVED lines=30> */
.L_x_14456:
[----:B------:R-:W-:Y:S05]  /*7040*/  BSYNC B6 ;  /* 0x0000000000067941 */ /* 0x000fea0003800000 */
.L_x_14455:
[----:B------:R-:W2:Y:S01]  /*7050*/  LDL R21, [R1+0x14] ;  /* 0x0000140001157983 */ /* 0x000ea20000100800 */
[----:B------:R-:W-:Y:S01]  /*7060*/  ULDC.U8 UR4, c[0x0][0x410] ;  /* 0x0001040000047ab9 */ /* 0x000fe20000000000 */
[----:B------:R-:W-:Y:S01]  /*7070*/  BSSY B0, `(.L_x_14457) ;  /* 0x00002ec000007945 */ /* 0x000fe20003800000 */
[----:B------:R-:W-:Y:S01]  /*7080*/  ISETP.NE.AND P0, PT, RZ, UR4, PT ;  /* 0x00000004ff007c0c */ /* 0x000fe2000bf05270 */
[----:B------:R-:W1:Y:S02]  /*7090*/  S2R R20, SR_TID.X ;  /* 0x0000000000147919 */ /* 0x000e640000002100 */
[----:B-1----:R-:W-:-:S05]  /*70a0*/  VIADD R46, R20, 0xffffff80 ;  /* 0xffffff80142e7836 */ /* 0x002fca0000000000 */
[----:B------:R-:W-:-:S04]  /*70b0*/  SHF.R.S32.HI R42, RZ, 0x1f, R46 ;  /* 0x0000001fff2a7819 */ /* 0x000fc8000001142e */
[----:B------:R-:W-:-:S04]  /*70c0*/  LEA.HI R42, R42, R46, RZ, 0x2 ;  /* 0x0000002e2a2a7211 */ /* 0x000fc800078f10ff */
[----:B------:R-:W-:-:S05]  /*70d0*/  SHF.R.S32.HI R42, RZ, 0x2, R42 ;  /* 0x00000002ff2a7819 */ /* 0x000fca000001142a */
[----:B--2---:R-:W-:Y:S01]  /*70e0*/  IMAD.IADD R41, R42, 0x1, R21 ;  /* 0x000000012a297824 */ /* 0x004fe200078e0215 */
[----:B------:R-:W-:Y:S06]  /*70f0*/  @!P0 BRA `(.L_x_14458) ;  /* 0x0000001400f08947 */ /* 0x000fec0003800000 */
[----:B------:R-:W2:Y:S01]  /*7100*/  LDL R43, [R1+0x10] ;  /* 0x00001000012b7983 */ /* 0x000ea20000100800 */
[----:B------:R-:W1:Y:S01]  /*7110*/  LDC R21, c[0x0][0x448] ;  /* 0x00011200ff157b82 */ /* 0x000e620000000800 */
[----:B------:R-:W-:Y:S01]  /*7120*/  VIADD R28, R20, 0xffffff80 ;  /* 0xffffff80141c7836 */ /* 0x000fe20000000000 */
[----:B------:R-:W-:Y:S01]  /*7130*/  ULDC.64 UR4, c[0x0][0x3f8] ;  /* 0x0000fe0000047ab9 */ /* 0x000fe20000000a00 */
[----:B------:R-:W-:-:S03]  /*7140*/  ULDC.64 UR6, c[0x0][0x408] ;  /* 0x0001020000067ab9 */ /* 0x000fc60000000a00 */
[----:B------:R-:W-:Y:S02]  /*7150*/  SHF.R.S32.HI R20, RZ, 0x1f, R28 ;  /* 0x0000001fff147819 */ /* 0x000fe4000001141c */
[----:B-1----:R-:W-:Y:S02]  /*7160*/  ISETP.NE.AND P0, PT, R21, 0x1, PT ;  /* 0x000000011500780c */ /* 0x002fe40003f05270 */
[----:B------:R-:W-:-:S11]  /*7170*/  LEA.HI R20, R20, R28, RZ, 0x2 ;  /* 0x0000001c14147211 */ /* 0x000fd600078f10ff */
[----:B------:R-:W1:Y:S01]  /*7180*/  @P0 LDC R0, c[0x0][0x44c] ;  /* 0x00011300ff000b82 */ /* 0x000e620000000800 */
[----:B------:R-:W-:-:S07]  /*7190*/  LOP3.LUT R20, R20, 0xfffffffc, RZ, 0xc0, !PT ;  /* 0xfffffffc14147812 */ /* 0x000fce00078ec0ff */
[----:B------:R-:W3:Y:S01]  /*71a0*/  @P0 LDC R5, c[0x0][0x450] ;  /* 0x00011400ff050b82 */ /* 0x000ee20000000800 */
[----:B------:R-:W-:-:S04]  /*71b0*/  IMAD.IADD R20, R28, 0x1, -R20 ;  /* 0x000000011c147824 */ /* 0x000fc800078e0a14 */
[----:B------:R-:W-:-:S04]  /*71c0*/  IMAD R3, R20, 0x60, R41 ;  /* 0x0000006014037824 */ /* 0x000fc800078e0229 */
[----:B-1----:R-:W-:-:S05]  /*71d0*/  @P0 IMAD.HI.U32 R0, R3, R0, RZ ;  /* 0x0000000003000227 */ /* 0x002fca00078e00ff */
[----:B---3--:R-:W-:-:S04]  /*71e0*/  @P0 SHF.R.U32.HI R3, RZ, R5, R0 ;  /* 0x00000005ff030219 */ /* 0x008fc80000011600 */
[----:B------:R-:W-:Y:S01]  /*71f0*/  SHF.R.S32.HI R0, RZ, 0x1f, R3 ;  /* 0x0000001fff007819 */ /* 0x000fe20000011403 */
[----:B------:R-:W-:Y:S02]  /*7200*/  IMAD.MOV.U32 R8, RZ, RZ, R26 ;  /* 0x000000ffff087224 */ /* 0x000fe400078e001a */
[----:B------:R-:W-:Y:S02]  /*7210*/  IMAD.MOV.U32 R9, RZ, RZ, R29 ;  /* 0x000000ffff097224 */ /* 0x000fe400078e001d */
[C---:B------:R-:W-:Y:S02]  /*7220*/  IMAD R4, R0.reuse, UR4, RZ ;  /* 0x0000000400047c24 */ /* 0x040fe4000f8e02ff */
[----:B------:R-:W-:Y:S02]  /*7230*/  IMAD.MOV.U32 R10, RZ, RZ, R24 ;  /* 0x000000ffff0a7224 */ /* 0x000fe400078e0018 */
[----:B------:R-:W-:Y:S02]  /*7240*/  IMAD.MOV.U32 R11, RZ, RZ, R31 ;  /* 0x000000ffff0b7224 */ /* 0x000fe400078e001f */
[----:B------:R-:W-:-:S02]  /*7250*/  IMAD R0, R0, UR6, RZ ;  /* 0x0000000600007c24 */ /* 0x000fc4000f8e02ff */
[----:B------:R-:W-:-:S04]  /*7260*/  IMAD.WIDE.U32 R8, R3, UR4, R8 ;  /* 0x0000000403087c25 */ /* 0x000fc8000f8e0008 */
        /* <DEDUP_REMOVED lines=11> */
[----:B------:R-:W-:Y:S02]  /*7320*/  LEA.HI.X R8, R10, UR7, R3, 0x1, P1 ;  /* 0x000000070a087c11 */ /* 0x000fe400088f0c03 */
[----:B--2---:R-:W-:Y:S01]  /*7330*/  SHF.R.S32.HI R31, RZ, 0x1f, R43 ;  /* 0x0000001fff1f7819 */ /* 0x004fe2000001142b */
[----:B------:R-:W-:Y:S06]  /*7340*/  BRA.DIV UR4, `(.L_x_14459) ;  /* 0x0000019a04507947 */ /* 0x000fec000b800000 */
[----:B------:R1:W2:Y:S04]  /*7350*/  SHFL.IDX PT, R3, R6, RZ, 0x1c1f ;  /* 0x001c1fff06037589 */ /* 0x0002a800000e0000 */
[----:B------:R1:W3:Y:S04]  /*7360*/  SHFL.IDX PT, R0, R4, RZ, 0x1c1f ;  /* 0x001c1fff04007589 */ /* 0x0002e800000e0000 */
[----:B------:R1:W4:Y:S04]  /*7370*/  SHFL.IDX PT, R5, R8, RZ, 0x1c1f ;  /* 0x001c1fff08057589 */ /* 0x00032800000e0000 */
[----:B0-----:R1:W0:Y:S02]  /*7380*/  SHFL.IDX PT, R14, R7, RZ, 0x1c1f ;  /* 0x001c1fff070e7589 */ /* 0x00122400000e0000 */
.L_x_14747:
        /* <DEDUP_REMOVED lines=9> */
[----:B---3--:R-:W-:Y:S01]  /*7420*/  IMAD.MOV.U32 R10, RZ, RZ, R0 ;  /* 0x000000ffff0a7224 */ /* 0x008fe200078e0000 */
[----:B------:R-:W-:Y:S01]  /*7430*/  ISETP.GE.AND P3, PT, R43, UR4, PT ;  /* 0x000000042b007c0c */ /* 0x000fe2000bf66270 */
[----:B--2---:R-:W-:Y:S01]  /*7440*/  IMAD.MOV.U32 R11, RZ, RZ, R3 ;  /* 0x000000ffff0b7224 */ /* 0x004fe200078e0003 */
[----:B------:R-:W-:Y:S01]  /*7450*/  ISETP.GE.AND P2, PT, R152, UR4, PT ;  /* 0x0000000498007c0c */ /* 0x000fe2000bf46270 */
[----:B----4-:R-:W-:Y:S01]  /*7460*/  IMAD.MOV.U32 R15, RZ, RZ, R5 ;  /* 0x000000ffff0f7224 */ /* 0x010fe200078e0005 */
[----:B------:R-:W-:-:S09]  /*7470*/  CS2R R34, SRZ ;  /* 0x0000000000227805 */ /* 0x000fd2000001ff00 */
[C---:B------:R-:W-:Y:S01]  /*7480*/  @!P3 IMAD.SHL.U32 R37, R43.reuse, 0x2, RZ ;  /* 0x000000022b25b824 */ /* 0x040fe200078e00ff */
[----:B------:R-:W-:Y:S02]  /*7490*/  @!P3 SHF.L.U64.HI R26, R43, 0x1, R31 ;  /* 0x000000012b1ab819 */ /* 0x000fe4000001021f */
[----:B------:R-:W-:Y:S02]  /*74a0*/  CS2R R28, SRZ ;  /* 0x00000000001c7805 */ /* 0x000fe4000001ff00 */
[----:B------:R-:W-:Y:S01]  /*74b0*/  CS2R R24, SRZ ;  /* 0x0000000000187805 */ /* 0x000fe2000001ff00 */
[----:B------:R-:W-:Y:S01]  /*74c0*/  @!P2 IMAD.WIDE R10, R152, 0x2, R10 ;  /* 0x00000002980aa825 */ /* 0x000fe200078e020a */
[-C--:B------:R-:W-:Y:S02]  /*74d0*/  @!P3 IADD3 R20, P0, R0, R37.reuse, RZ ;  /* 0x000000250014b210 */ /* 0x080fe40007f1e0ff */
[----:B0-----:R-:W-:Y:S01]  /*74e0*/  @!P3 IADD3 R36, P1, R14, R37, RZ ;  /* 0x000000250e24b210 */ /* 0x001fe20007f3e0ff */
[----:B------:R-:W-:Y:S01]  /*74f0*/  @!P2 IMAD.WIDE R12, R152, 0x2, R14 ;  /* 0x00000002980ca825 */ /* 0x000fe200078e020e */
[----:B------:R0:W5:Y:S03]  /*7500*/  @!P2 LD.E.64 R34, desc[UR42][R10.64] ;  /* 0x0000002a0a22a980 */ /* 0x000166000c101b00 */
[--C-:B------:R-:W-:Y:S01]  /*7510*/  @!P3 IMAD.X R21, R3, 0x1, R26.reuse, P0 ;  /* 0x000000010315b824 */ /* 0x100fe200000e061a */
[----:B------:R0:W5:Y:S01]  /*7520*/  @!P2 LD.E.64 R28, desc[UR42][R12.64] ;  /* 0x0000002a0c1ca980 */ /* 0x000162000c101b00 */
[----:B------:R-:W-:Y:S01]  /*7530*/  @!P3 IMAD.X R37, R5, 0x1, R26, P1 ;  /* 0x000000010525b824 */ /* 0x000fe200008e061a */
[----:B------:R-:W-:-:S02]  /*7540*/  CS2R R26, SRZ ;  /* 0x00000000001a7805 */ /* 0x000fc4000001ff00 */
[----:B------:R0:W5:Y:S04]  /*7550*/  @!P3 LD.E.64 R24, desc[UR42][R20.64] ;  /* 0x0000002a1418b980 */ /* 0x000168000c101b00 */
[----:B------:R0:W5:Y:S02]  /*7560*/  @!P3 LD.E.64 R26, desc[UR42][R36.64] ;  /* 0x0000002a241ab980 */ /* 0x000164000c101b00 */
.L_x_14461:
[----:B------:R-:W-:Y:S05]  /*7570*/  BSYNC B1 ;  /* 0x0000000000017941 */ /* 0x000fea0003800000 */
.L_x_14460:
[----:B---3-5:R-:W-:Y:S01]  /*7580*/  IMAD.MOV.U32 R0, RZ, RZ, R28 ;  /* 0x000000ffff007224 */ /* 0x028fe200078e001c */
[----:B------:R-:W-:Y:S01]  /*7590*/  UMOV UR4, 0xffffffff ;  /* 0xffffffff00047882 */ /* 0x000fe20000000000 */
[----:B--2---:R-:W-:Y:S01]  /*75a0*/  IMAD.MOV.U32 R3, RZ, RZ, R29 ;  /* 0x000000ffff037224 */ /* 0x004fe200078e001d */
[----:B0-----:R-:W-:Y:S01]  /*75b0*/  CS2R R20, SRZ ;  /* 0x0000000000147805 */ /* 0x001fe2000001ff00 */
        /* <DEDUP_REMOVED lines=17> */
[----:B------:R0:W4:Y:S04]  /*76d0*/  SHFL.IDX PT, R5, R8, 0x1, 0x1c1f ;  /* 0x003c1f0008057f89 */ /* 0x00012800000e0000 */
[----:B------:R0:W0:Y:S02]  /*76e0*/  SHFL.IDX PT, R14, R7, 0x1, 0x1c1f ;  /* 0x003c1f00070e7f89 */ /* 0x00002400000e0000 */
.L_x_14753:
[----:B------:R-:W-:Y:S01]  /*76f0*/  VIADD R41, R41, 0x60 ;  /* 0x0000006029297836 */ /* 0x000fe20000000000 */
[----:B------:R-:W-:Y:S01]  /*7700*/  BSSY B1, `(.L_x_14463) ;  /* 0x000001c000017945 */ /* 0x000fe20003800000 */
[----:B------:R-:W-:Y:S02]  /*7710*/  CS2R R10, SRZ ;  /* 0x00000000000a7805 */ /* 0x000fe4000001ff00 */
[----:B------:R-:W-:Y:S02]  /*7720*/  CS2R R12, SRZ ;  /* 0x00000000000c7805 */ /* 0x000fe4000001ff00 */
[----:B01----:R-:W-:Y:S02]  /*7730*/  CS2R R8, SRZ ;  /* 0x0000000000087805 */ /* 0x003fe4000001ff00 */
[----:B------:R-:W-:-:S13]  /*7740*/  ISETP.GE.AND P0, PT, R41, R32, PT ;  /* 0x000000202900720c */ /* 0x000fda0003f06270 */
        /* <DEDUP_REMOVED lines=10> */
[----:B------:R-:W-:Y:S01]  /*77f0*/  CS2R R20, SRZ ;  /* 0x0000000000147805 */ /* 0x000fe2000001ff00 */
[----:B------:R-:W-:Y:S01]  /*7800*/  @!P2 IMAD.WIDE R6, R152, 0x2, R6 ;  /* 0x000000029806a825 */ /* 0x000fe200078e0206 */
[-C--:B------:R-:W-:Y:S02]  /*7810*/  @!P3 IADD3 R36, P0, R0, R9.reuse, RZ ;  /* 0x000000090024b210 */ /* 0x080fe40007f1e0ff */
[----:B------:R-:W-:Y:S02]  /*7820*/  @!P3 IADD3 R4, P1, R14, R9, RZ ;  /* 0x000000090e04b210 */ /* 0x000fe40007f3e0ff */
[----:B------:R-:W-:Y:S01]  /*7830*/  CS2R R8, SRZ ;  /* 0x0000000000087805 */ /* 0x000fe2000001ff00 */
[----:B------:R0:W5:Y:S01]  /*7840*/  @!P2 LD.E.64 R12, desc[UR42][R6.64] ;  /* 0x0000002a060ca980 */ /* 0x000162000c101b00 */
[----:B------:R-:W-:-:S02]  /*7850*/  @!P3 IMAD.X R37, R3, 0x1, R10, P0 ;  /* 0x000000010325b824 */ /* 0x000fc400000e060a */
[----:B------:R-:W-:Y:S01]  /*7860*/  @!P3 IMAD.X R5, R5, 0x1, R10, P1 ;  /* 0x000000010505b824 */ /* 0x000fe200008e060a */
[----:B------:R-:W-:Y:S01]  /*7870*/  CS2R R10, SRZ ;  /* 0x00000000000a7805 */ /* 0x000fe2000001ff00 */
[----:B------:R-:W-:Y:S01]  /*7880*/  @!P2 IMAD.WIDE R14, R152, 0x2, R14 ;  /* 0x00000002980ea825 */ /* 0x000fe200078e020e */
[----:B------:R0:W5:Y:S04]  /*7890*/  @!P3 LD.E.64 R8, desc[UR42][R36.64] ;  /* 0x0000002a2408b980 */ /* 0x000168000c101b00 */
[----:B------:R0:W5:Y:S04]  /*78a0*/  @!P2 LD.E.64 R20, desc[UR42][R14.64] ;  /* 0x0000002a0e14a980 */ /* 0x000168000c101b00 */
[----:B------:R0:W5:Y:S02]  /*78b0*/  @!P3 LD.E.64 R10, desc[UR42][R4.64] ;  /* 0x0000002a040ab980 */ /* 0x000164000c101b00 */
.L_x_14464:
[----:B------:R-:W-:Y:S05]  /*78c0*/  BSYNC B1 ;  /* 0x0000000000017941 */ /* 0x000fea0003800000 */
.L_x_14463:
[----:B------:R-:W3:Y:S01]  /*78d0*/  LDL R45, [R1+0x44] ;  /* 0x00004400012d7983 */ /* 0x000ee20000100800 */
[----:B------:R-:W-:Y:S01]  /*78e0*/  ULEA.HI UR4, UR36, UR36, URZ, 0x1 ;  /* 0x0000002424047291 */ /* 0x000fe2000f8f083f */
[----:B------:R-:W-:Y:S01]  /*78f0*/  SHF.R.S32.HI R43, RZ, 0x1f, R46 ;  /* 0x0000001fff2b7819 */ /* 0x000fe2000001142e */
[----:B0----5:R-:W-:Y:S01]  /*7900*/  IMAD.MOV.U32 R4, RZ, RZ, R20 ;  /* 0x000000ffff047224 */ /* 0x021fe200078e0014 */
[----:B------:R-:W-:Y:S01]  /*7910*/  BSSY B1, `(.L_x_14465) ;  /* 0x0000024000017945 */ /* 0x000fe20003800000 */
[----:B------:R-:W-:Y:S01]  /*7920*/  ULOP3.LUT UR4, UR4, 0xfffffffe, URZ, 0xc0, !UPT ;  /* 0xfffffffe04047892 */ /* 0x000fe2000f8ec03f */
[----:B------:R-:W-:Y:S01]  /*7930*/  LEA.HI R43, R43, R46, RZ, 0x5 ;  /* 0x0000002e2b2b7211 */ /* 0x000fe200078f28ff */
[----:B------:R-:W-:Y:S01]  /*7940*/  IMAD R14, R33, -0xc0, R32 ;  /* 0xffffff40210e7824 */ /* 0x000fe200078e0220 */
[----:B------:R-:W-:Y:S01]  /*7950*/  PRMT R37, R4, 0x7610, R37 ;  /* 0x0000761004257816 */ /* 0x000fe20000000025 */
[----:B------:R-:W-:Y:S01]  /*7960*/  UIADD3 UR4, UR36, -UR4, URZ ;  /* 0x8000000424047290 */ /* 0x000fe2000fffe03f */
[----:B------:R-:W-:Y:S01]  /*7970*/  SHF.R.S32.HI R43, RZ, 0x5, R43 ;  /* 0x00000005ff2b7819 */ /* 0x000fe2000001142b */
[----:B------:R-:W-:Y:S01]  /*7980*/  IMAD.MOV.U32 R4, RZ, RZ, R10 ;  /* 0x000000ffff047224 */ /* 0x000fe200078e000a */
[----:B------:R-:W-:Y:S01]  /*7990*/  VIMNMX R14, R14, 0xc0, PT ;  /* 0x000000c00e0e7848 */ /* 0x000fe20003fe0100 */
[----:B------:R-:W-:-:S02]  /*79a0*/  IMAD.MOV.U32 R6, RZ, RZ, R11 ;  /* 0x000000ffff067224 */ /* 0x000fc400078e000b */
[----:B----4-:R-:W-:Y:S01]  /*79b0*/  IMAD.U32 R5, RZ, RZ, UR4 ;  /* 0x00000004ff057e24 */ /* 0x010fe2000f8e00ff */
[----:B------:R-:W-:Y:S01]  /*79c0*/  PRMT R15, R4, 0x7610, R15 ;  /* 0x00007610040f7816 */ /* 0x000fe2000000000f */
[----:B------:R-:W-:Y:S01]  /*79d0*/  IMAD.MOV.U32 R4, RZ, RZ, R8 ;  /* 0x000000ffff047224 */ /* 0x000fe200078e0008 */
[----:B------:R-:W-:Y:S01]  /*79e0*/  PRMT R31, R6, 0x7610, R31 ;  /* 0x00007610061f7816 */ /* 0x000fe2000000001f */
[----:B------:R-:W-:Y:S01]  /*79f0*/  IMAD.MOV.U32 R7, RZ, RZ, R12 ;  /* 0x000000ffff077224 */ /* 0x000fe200078e000c */
[----:B------:R-:W-:Y:S01]  /*7a00*/  SHF.L.U32 R5, R5, 0x1f, RZ ;  /* 0x0000001f05057819 */ /* 0x000fe200000006ff */
[----:B------:R-:W-:Y:S01]  /*7a10*/  IMAD.MOV.U32 R6, RZ, RZ, R9 ;  /* 0x000000ffff067224 */ /* 0x000fe200078e0009 */
[----:B------:R-:W-:Y:S02]  /*7a20*/  PRMT R32, R4, 0x7610, R32 ;  /* 0x0000761004207816 */ /* 0x000fe40000000020 */
[----:B------:R-:W0:Y:S01]  /*7a30*/  SYNCS.PHASECHK.TRANS64.TRYWAIT P0, [R2+URZ+0x16800], R5 ;  /* 0x01680005020075a7 */ /* 0x000e22000800017f */
[----:B------:R-:W-:-:S02]  /*7a40*/  PRMT R38, R7, 0x7610, R38 ;  /* 0x0000761007267816 */ /* 0x000fc40000000026 */
[----:B------:R-:W-:Y:S01]  /*7a50*/  ISETP.GE.AND P1, PT, R42, R14, PT ;  /* 0x0000000e2a00720c */ /* 0x000fe20003f26270 */
[C---:B---3--:R-:W-:Y:S01]  /*7a60*/  IMAD.SHL.U32 R0, R45.reuse, 0x40, RZ ;  /* 0x000000402d007824 */ /* 0x048fe200078e00ff */
[----:B------:R-:W-:-:S04]  /*7a70*/  LOP3.LUT P2, RZ, R45, 0x4, RZ, 0xc0, !PT ;  /* 0x000000042dff7812 */ /* 0x000fc8000784c0ff */
[----:B--2---:R-:W-:-:S04]  /*7a80*/  LOP3.LUT R3, R0, 0x1c0, RZ, 0xc0, !PT ;  /* 0x000001c000037812 */ /* 0x004fc800078ec0ff */
[----:B------:R-:W-:Y:S02]  /*7a90*/  LOP3.LUT R0, R3, 0x18, R16, 0xf8, !PT ;  /* 0x0000001803007812 */ /* 0x000fe400078ef810 */
[----:B------:R-:W-:-:S04]  /*7aa0*/  SHF.R.U32.HI R3, RZ, 0x3, R3 ;  /* 0x00000003ff037819 */ /* 0x000fc80000011603 */
[----:B------:R-:W-:Y:S01]  /*7ab0*/  LOP3.LUT R0, R0, R3, RZ, 0x3c, !PT ;  /* 0x0000000300007212 */ /* 0x000fe200078e3cff */
[----:B------:R-:W-:-:S05]  /*7ac0*/  IMAD.MOV.U32 R3, RZ, RZ, R21 ;  /* 0x000000ffff037224 */ /* 0x000fca00078e0015 */
[----:B------:R-:W-:Y:S01]  /*7ad0*/  PRMT R36, R3, 0x7610, R36 ;  /* 0x0000761003247816 */ /* 0x000fe20000000024 */
[----:B------:R-:W-:Y:S02]  /*7ae0*/  IMAD R3, R43, 0x200, R0 ;  /* 0x000002002b037824 */ /* 0x000fe400078e0200 */
[----:B------:R-:W-:Y:S02]  /*7af0*/  IMAD.MOV.U32 R0, RZ, RZ, R13 ;  /* 0x000000ffff007224 */ /* 0x000fe400078e000d */
[----:B------:R-:W-:-:S03]  /*7b00*/  IMAD R3, R3, 0x2, R2 ;  /* 0x0000000203037824 */ /* 0x000fc600078e0202 */
[----:B------:R-:W-:Y:S01]  /*7b10*/  PRMT R41, R0, 0x7610, R41 ;  /* 0x0000761000297816 */ /* 0x000fe20000000029 */
[C---:B------:R-:W-:Y:S02]  /*7b20*/  VIADD R4, R3.reuse, 0x8400 ;  /* 0x0000840003047836 */ /* 0x040fe40000000000 */
[----:B------:R-:W-:Y:S01]  /*7b30*/  VIADD R0, R3, 0x8440 ;  /* 0x0000844003007836 */ /* 0x000fe20000000000 */
[----:B0-----:R-:W-:Y:S06]  /*7b40*/  @!P0 BRA `(.L_x_14466) ;  /* 0x0000019400308947 */ /* 0x001fec0003800000 */
.L_x_14754:
[----:B------:R-:W-:Y:S05]  /*7b50*/  BSYNC B1 ;  /* 0x0000000000017941 */ /* 0x000fea0003800000 */
.L_x_14465:
[----:B------:R-:W-:Y:S01]  /*7b60*/  BSSY B1, `(.L_x_14467) ;  /* 0x0000068000017945 */ /* 0x000fe20003800000 */
[----:B------:R-:W-:Y:S01]  /*7b70*/  PRMT R33, R6, 0x7610, R33 ;  /* 0x0000761006217816 */ /* 0x000fe20000000021 */
[----:B------:R-:W-:Y:S02]  /*7b80*/  @P2 VIADD R0, R4, 0xffffffc0 ;  /* 0xffffffc004002836 */ /* 0x000fe40000000000 */
[----:B------:R-:W-:Y:S05]  /*7b90*/  @P1 BRA `(.L_x_14468) ;  /* 0x0000000400901947 */ /* 0x000fea0003800000 */
[----:B------:R-:W2:Y:S01]  /*7ba0*/  LDL R7, [R1+0x10] ;  /* 0x0000100001077983 */ /* 0x000ea20000100800 */
[----:B0-----:R-:W0:Y:S01]  /*7bb0*/  LDC R5, c[0x0][0x3f4] ;  /* 0x0000fd00ff057b82 */ /* 0x001e220000000800 */
[----:B------:R-:W-:Y:S01]  /*7bc0*/  BSSY B2, `(.L_x_14469) ;  /* 0x0000032000027945 */ /* 0x000fe20003800000 */
[-C--:B0-----:R-:W-:Y:S02]  /*7bd0*/  ISETP.GE.AND P0, PT, R152, R5.reuse, PT ;  /* 0x000000059800720c */ /* 0x081fe40003f06270 */
[----:B--2---:R-:W-:-:S11]  /*7be0*/  ISETP.GE.AND P1, PT, R7, R5, PT ;  /* 0x000000050700720c */ /* 0x004fd60003f26270 */
[----:B------:R-:W-:Y:S05]  /*7bf0*/  @P0 BRA `(.L_x_14470) ;  /* 0x0000000000b80947 */ /* 0x000fea0003800000 */
        /* <DEDUP_REMOVED lines=46> */
.L_x_14470:
[----:B------:R-:W-:Y:S05]  /*7ee0*/  BSYNC B2 ;  /* 0x0000000000027941 */ /* 0x000fea0003800000 */
.L_x_14469:
[----:B------:R-:W-:Y:S05]  /*7ef0*/  @P1 BRA `(.L_x_14468) ;  /* 0x0000000000b81947 */ /* 0x000fea0003800000 */
[----:B0-----:R-:W0:Y:S01]  /*7f00*/  LDS.128 R4, [R0] ;  /* 0x0000000000047984 */ /* 0x001e220000000c00 */
[----:B------:R-:W-:Y:S02]  /*7f10*/  SHF.R.U64 R28, R24, 0x10, R25 ;  /* 0x00000010181c7819 */ /* 0x000fe40000001219 */
[--C-:B------:R-:W-:Y:S02]  /*7f20*/  SHF.R.U64 R24, R26, 0x10, R27.reuse ;  /* 0x000000101a187819 */ /* 0x100fe4000000121b */
[----:B------:R-:W-:Y:S02]  /*7f30*/  SHF.R.U32.HI R27, RZ, 0x10, R27 ;  /* 0x00000010ff1b7819 */ /* 0x000fe4000001161b */
[----:B------:R-:W-:Y:S02]  /*7f40*/  SHF.R.U32.HI R29, RZ, 0x10, R25 ;  /* 0x00000010ff1d7819 */ /* 0x000fe40000011619 */
[C---:B------:R-:W-:Y:S02]  /*7f50*/  PRMT R28, R40.reuse, 0x5432, R28 ;  /* 0x00005432281c7816 */ /* 0x040fe4000000001c */
        /* <DEDUP_REMOVED lines=8> */
[C---:B------:R-:W-:Y:S01]  /*7fe0*/  IMAD.U32 R26, R7.reuse, 0x10000, RZ ;  /* 0x00010000071a7824 */ /* 0x040fe200078e00ff */
[----:B------:R-:W-:Y:S01]  /*7ff0*/  LOP3.LUT R27, R7, 0xffff0000, RZ, 0xc0, !PT ;  /* 0xffff0000071b7812 */ /* 0x000fe200078ec0ff */
[----:B------:R-:W-:-:S02]  /*8000*/  IMAD.U32 R24, R6, 0x10000, RZ ;  /* 0x0001000006187824 */ /* 0x000fc400078e00ff */
[C---:B------:R-:W-:Y:S01]  /*8010*/  FMUL.FTZ R43, R25.reuse, R35 ;  /* 0x00000023192b7220 */ /* 0x040fe20000410000 */
[----:B------:R-:W-:Y:S01]  /*8020*/  FMUL.FTZ R42, R25, R34 ;  /* 0x00000022192a7220 */ /* 0x000fe20000410000 */
[----:B------:R-:W-:Y:S01]  /*8030*/  FMUL.FTZ R25, R27, R40 ;  /* 0x000000281b197220 */ /* 0x000fe20000410000 */
[----:B------:R-:W-:Y:S02]  /*8040*/  IMAD.U32 R6, R4, 0x10000, RZ ;  /* 0x0001000004067824 */ /* 0x000fe400078e00ff */
        /* <DEDUP_REMOVED lines=25> */
.L_x_14468:
[----:B------:R-:W-:Y:S05]  /*81e0*/  BSYNC B1 ;  /* 0x0000000000017941 */ /* 0x000fea0003800000 */
.L_x_14467:
[----:B01----:R-:W0:Y:S02]  /*81f0*/  S2R R4, SR_TID.X ;  /* 0x0000000000047919 */ /* 0x003e240000002100 */
[----:B0-----:R-:W-:-:S05]  /*8200*/  VIADD R5, R4, 0xffffff80 ;  /* 0xffffff8004057836 */ /* 0x001fca0000000000 */
[----:B------:R-:W-:-:S04]  /*8210*/  SHF.R.S32.HI R4, RZ, 0x1f, R5 ;  /* 0x0000001fff047819 */ /* 0x000fc80000011405 */
[----:B------:R-:W-:-:S04]  /*8220*/  LEA.HI R4, R4, R5, RZ, 0x2 ;  /* 0x0000000504047211 */ /* 0x000fc800078f10ff */
[----:B------:R-:W-:-:S05]  /*8230*/  SHF.R.S32.HI R4, RZ, 0x2, R4 ;  /* 0x00000002ff047819 */ /* 0x000fca0000011404 */
[----:B------:R-:W-:-:S05]  /*8240*/  VIADD R4, R4, 0x60 ;  /* 0x0000006004047836 */ /* 0x000fca0000000000 */
[----:B------:R-:W-:-:S13]  /*8250*/  ISETP.GE.AND P0, PT, R4, R14, PT ;  /* 0x0000000e0400720c */ /* 0x000fda0003f06270 */
[----:B------:R-:W-:Y:S05]  /*8260*/  @P0 BRA `(.L_x_14471) ;  /* 0x0000001c00300947 */ /* 0x000fea0003800000 */
[----:B------:R-:W2:Y:S01]  /*8270*/  LDL R4, [R1+0x10] ;  /* 0x0000100001047983 */ /* 0x000ea20000100800 */
[----:B------:R-:W0:Y:S01]  /*8280*/  LDC R5, c[0x0][0x3f4] ;  /* 0x0000fd00ff057b82 */ /* 0x000e220000000800 */
[----:B------:R-:W-:Y:S01]  /*8290*/  BSSY B1, `(.L_x_14472) ;  /* 0x0000032000017945 */ /* 0x000fe20003800000 */
[-C--:B0-----:R-:W-:Y:S02]  /*82a0*/  ISETP.GE.AND P0, PT, R152, R5.reuse, PT ;  /* 0x000000059800720c */ /* 0x081fe40003f06270 */
[----:B--2---:R-:W-:-:S11]  /*82b0*/  ISETP.GE.AND P1, PT, R4, R5, PT ;  /* 0x000000050400720c */ /* 0x004fd60003f26270 */
[----:B------:R-:W-:Y:S05]  /*82c0*/  @P0 BRA `(.L_x_14473) ;  /* 0x0000000000b80947 */ /* 0x000fea0003800000 */
[----:B------:R-:W0:Y:S01]  /*82d0*/  LDS.128 R4, [R3+0xb400] ;  /* 0x00b4000003047984 */ /* 0x000e220000000c00 */
        /* <DEDUP_REMOVED lines=17> */
[-C--:B------:R-:W-:Y:S01]  /*83f0*/  FMUL.FTZ R13, R13, R21.reuse ;  /* 0x000000150d0d7220 */ /* 0x080fe20000410000 */
[C---:B------:R-:W-:Y:S01]  /*8400*/  IMAD.U32 R6, R4.reuse, 0x10000, RZ ;  /* 0x0001000004067824 */ /* 0x040fe200078e00ff */
[----:B------:R-:W-:Y:S01]  /*8410*/  LOP3.LUT R4, R4, 0xffff0000, RZ, 0xc0, !PT ;  /* 0xffff000004047812 */ /* 0x000fe200078ec0ff */
[C---:B------:R-:W-:Y:S02]  /*8420*/  IMAD.U32 R7, R5.reuse, 0x10000, RZ ;  /* 0x0001000005077824 */ /* 0x040fe400078e00ff */
[C---:B------:R-:W-:Y:S01]  /*8430*/  FFMA.FTZ R29, R12.reuse, R24, R13 ;  /* 0x000000180c1d7223 */ /* 0x040fe2000001000d */
[----:B------:R-:W-:Y:S01]  /*8440*/  FFMA.FTZ R26, R12, R21, -R27 ;  /* 0x000000150c1a7223 */ /* 0x000fe2000001081b */
[----:B------:R-:W-:Y:S01]  /*8450*/  IMAD.U32 R13, R38, 0x10000, RZ ;  /* 0x00010000260d7824 */ /* 0x000fe200078e00ff */
[----:B------:R-:W-:Y:S01]  /*8460*/  LOP3.LUT R5, R5, 0xffff0000, RZ, 0xc0, !PT ;  /* 0xffff000005057812 */ /* 0x000fe200078ec0ff */
[C---:B------:R-:W-:Y:S01]  /*8470*/  FMUL.FTZ R35, R20.reuse, R25 ;  /* 0x0000001914237220 */ /* 0x040fe20000410000 */
[-C--:B------:R-:W-:Y:S01]  /*8480*/  FMUL.FTZ R27, R20, R41.reuse ;  /* 0x00000029141b7220 */ /* 0x080fe20000410000 */
[C---:B------:R-:W-:Y:S01]  /*8490*/  LOP3.LUT R12, R37.reuse, 0xffff0000, RZ, 0xc0, !PT ;  /* 0xffff0000250c7812 */ /* 0x040fe200078ec0ff */
[----:B------:R-:W-:Y:S01]  /*84a0*/  IMAD.U32 R21, R37, 0x10000, RZ ;  /* 0x0001000025157824 */ /* 0x000fe200078e00ff */
[----:B------:R-:W-:Y:S01]  /*84b0*/  LOP3.LUT R38, R38, 0xffff0000, RZ, 0xc0, !PT ;  /* 0xffff000026267812 */ /* 0x000fe200078ec0ff */
        /* <DEDUP_REMOVED lines=15> */
.L_x_14473:
[----:B------:R-:W-:Y:S05]  /*85b0*/  BSYNC B1 ;  /* 0x0000000000017941 */ /* 0x000fea0003800000 */
.L_x_14472:
[----:B------:R-:W-:Y:S05]  /*85c0*/  @P1 BRA `(.L_x_14471) ;  /* 0x0000001800581947 */ /* 0x000fea0003800000 */
[----:B0-----:R-:W0:Y:S01]  /*85d0*/  LDS.128 R4, [R0+0x3000] ;  /* 0x0030000000047984 */ /* 0x001e220000000c00 */
        /* <DEDUP_REMOVED lines=46> */
.L_x_14458:
[----:B------:R-:W1:Y:S01]  /*88c0*/  S2R R0, SR_TID.X ;  /* 0x0000000000007919 */ /* 0x000e620000002100 */
[----:B------:R-:W2:Y:S01]  /*88d0*/  LDC R21, c[0x0][0x448] ;  /* 0x00011200ff157b82 */ /* 0x000ea20000000800 */
[----:B------:R-:W-:Y:S01]  /*88e0*/  ULDC.64 UR4, c[0x0][0x3f8] ;  /* 0x0000fe0000047ab9 */ /* 0x000fe20000000a00 */
[----:B------:R-:W-:Y:S01]  /*88f0*/  ULDC.64 UR6, c[0x0][0x408] ;  /* 0x0001020000067ab9 */ /* 0x000fe20000000a00 */
[----:B------:R-:W-:Y:S02]  /*8900*/  IMAD.MOV.U32 R4, RZ, RZ, R26 ;  /* 0x000000ffff047224 */ /* 0x000fe400078e001a */
[----:B------:R-:W-:Y:S02]  /*8910*/  IMAD.MOV.U32 R6, RZ, RZ, R24 ;  /* 0x000000ffff067224 */ /* 0x000fe400078e0018 */
[----:B------:R-:W-:Y:S01]  /*8920*/  IMAD.MOV.U32 R7, RZ, RZ, R31 ;  /* 0x000000ffff077224 */ /* 0x000fe200078e001f */
[----:B--2---:R-:W-:Y:S01]  /*8930*/  ISETP.NE.AND P0, PT, R21, 0x1, PT ;  /* 0x000000011500780c */ /* 0x004fe20003f05270 */
[----:B-1----:R-:W-:-:S05]  /*8940*/  VIADD R0, R0, 0xffffff80 ;  /* 0xffffff8000007836 */ /* 0x002fca0000000000 */
[----:B------:R-:W-:-:S07]  /*8950*/  SHF.R.S32.HI R3, RZ, 0x1f, R0 ;  /* 0x0000001fff037819 */ /* 0x000fce0000011400 */
[----:B------:R-:W1:Y:S01]  /*8960*/  @P0 LDC R5, c[0x0][0x450] ;  /* 0x00011400ff050b82 */ /* 0x000e620000000800 */
[----:B------:R-:W-:-:S04]  /*8970*/  LEA.HI R3, R3, R0, RZ, 0x2 ;  /* 0x0000000003037211 */ /* 0x000fc800078f10ff */
[----:B------:R-:W-:-:S05]  /*8980*/  LOP3.LUT R3, R3, 0xfffffffc, RZ, 0xc0, !PT ;  /* 0xfffffffc03037812 */ /* 0x000fca00078ec0ff */
[----:B------:R-:W-:Y:S02]  /*8990*/  IMAD.IADD R3, R0, 0x1, -R3 ;  /* 0x0000000100037824 */ /* 0x000fe400078e0a03 */
[----:B------:R-:W2:Y:S02]  /*89a0*/  @P0 LDC R0, c[0x0][0x44c] ;  /* 0x00011300ff000b82 */ /* 0x000ea40000000800 */
[----:B------:R-:W-:-:S04]  /*89b0*/  IMAD R3, R3, 0x60, R41 ;  /* 0x0000006003037824 */ /* 0x000fc800078e0229 */
[----:B--2---:R-:W-:-:S05]  /*89c0*/  @P0 IMAD.HI.U32 R0, R3, R0, RZ ;  /* 0x0000000003000227 */ /* 0x004fca00078e00ff */
        /* <DEDUP_REMOVED lines=19> */
[----:B------:R-:W1:Y:S01]  /*8b00*/  LDC R35, c[0x0][0x3f4] ;  /* 0x0000fd00ff237b82 */ /* 0x000e620000000800 */
[----:B------:R-:W2:Y:S01]  /*8b10*/  SHFL.IDX PT, R3, R25, RZ, 0x1c1f ;  /* 0x001c1fff19037589 */ /* 0x000ea200000e0000 */
[----:B------:R-:W-:-:S03]  /*8b20*/  IMAD R32, R156, R21, RZ ;  /* 0x000000159c207224 */ /* 0x000fc600078e02ff */
[----:B------:R-:W3:Y:S04]  /*8b30*/  SHFL.IDX PT, R0, R26, RZ, 0x1c1f ;  /* 0x001c1fff1a007589 */ /* 0x000ee800000e0000 */
[----:B0-----:R-:W0:Y:S04]  /*8b40*/  SHFL.IDX PT, R14, R27, RZ, 0x1c1f ;  /* 0x001c1fff1b0e7589 */ /* 0x001e2800000e0000 */
[----:B------:R-:W4:Y:S01]  /*8b50*/  SHFL.IDX PT, R4, R24, RZ, 0x1c1f ;  /* 0x001c1fff18047589 */ /* 0x000f2200000e0000 */
[----:B-1----:R-:W-:-:S04]  /*8b60*/  ISETP.GE.AND P0, PT, R16, R35, PT ;  /* 0x000000231000720c */ /* 0x002fc80003f06270 */
[----:B------:R-:W-:-:S13]  /*8b70*/  ISETP.GE.OR P1, PT, R41, R32, P0 ;  /* 0x000000202900720c */ /* 0x000fda0000726670 */
[C---:B------:R-:W-:Y:S01]  /*8b80*/  @!P1 IMAD.SHL.U32 R5, R16.reuse, 0x2, RZ ;  /* 0x0000000210059824 */ /* 0x040fe200078e00ff */
[----:B------:R-:W-:-:S04]  /*8b90*/  @!P1 SHF.L.U64.HI R21, R16, 0x1, R17 ;  /* 0x0000000110159819 */ /* 0x000fc80000010211 */
[----:B--2---:R-:W-:-:S05]  /*8ba0*/  @!P1 IADD3 R6, P2, R3, R5, RZ ;  /* 0x0000000503069210 */ /* 0x004fca0007f5e0ff */
[----:B---3--:R-:W-:-:S05]  /*8bb0*/  @!P1 IMAD.X R7, R0, 0x1, R21, P2 ;  /* 0x0000000100079824 */ /* 0x008fca00010e0615 */
[----:B------:R-:W2:Y:S01]  /*8bc0*/  @!P1 LD.E.128 R8, desc[UR42][R6.64] ;  /* 0x0000002a06089980 */ /* 0x000ea2000c101d00 */
[----:B0-----:R-:W-:-:S05]  /*8bd0*/  @!P1 IADD3 R14, P2, R14, R5, RZ ;  /* 0x000000050e0e9210 */ /* 0x001fca0007f5e0ff */
[----:B----4-:R-:W-:-:S04]  /*8be0*/  @!P1 IMAD.X R3, R4, 0x1, R21, P2 ;  /* 0x0000000104039824 */ /* 0x010fc800010e0615 */
[----:B------:R-:W-:-:S05]  /*8bf0*/  @!P1 IMAD.MOV.U32 R15, RZ, RZ, R3 ;  /* 0x000000ffff0f9224 */ /* 0x000fca00078e0003 */
[----:B------:R0:W3:Y:S01]  /*8c00*/  @!P1 LD.E.128 R4, desc[UR42][R14.64] ;  /* 0x0000002a0e049980 */ /* 0x0000e2000c101d00 */
[----:B------:R-:W-:Y:S02]  /*8c10*/  CS2R R36, SRZ ;  /* 0x0000000000247805 */ /* 0x000fe4000001ff00 */
[----:B------:R-:W-:Y:S02]  /*8c20*/  CS2R R38, SRZ ;  /* 0x0000000000267805 */ /* 0x000fe4000001ff00 */
[----:B------:R-:W-:Y:S01]  /*8c30*/  CS2R R28, SRZ ;  /* 0x00000000001c7805 */ /* 0x000fe2000001ff00 */
[----:B------:R-:W1:Y:S01]  /*8c40*/  SHFL.IDX PT, R24, R24, 0x1, 0x1c1f ;  /* 0x003c1f0018187f89 */ /* 0x000e6200000e0000 */
[----:B------:R-:W-:-:S03]  /*8c50*/  CS2R R20, SRZ ;  /* 0x0000000000147805 */ /* 0x000fc6000001ff00 */
[----:B0-----:R0:W4:Y:S01]  /*8c60*/  SHFL.IDX PT, R14, R27, 0x1, 0x1c1f ;  /* 0x003c1f001b0e7f89 */ /* 0x00112200000e0000 */
[----:B--2---:R-:W-:Y:S02]  /*8c70*/  @!P1 IMAD.MOV.U32 R36, RZ, RZ, R8 ;  /* 0x000000ffff249224 */ /* 0x004fe400078e0008 */
[----:B------:R-:W-:Y:S02]  /*8c80*/  @!P1 IMAD.MOV.U32 R37, RZ, RZ, R9 ;  /* 0x000000ffff259224 */ /* 0x000fe400078e0009 */
[----:B------:R-:W-:Y:S02]  /*8c90*/  IMAD.MOV.U32 R0, RZ, RZ, R36 ;  /* 0x000000ffff007224 */ /* 0x000fe400078e0024 */
[----:B------:R-:W-:Y:S02]  /*8ca0*/  IMAD.MOV.U32 R3, RZ, RZ, R37 ;  /* 0x000000ffff037224 */ /* 0x000fe400078e0025 */
[----:B------:R-:W-:Y:S01]  /*8cb0*/  @!P1 IMAD.MOV.U32 R38, RZ, RZ, R10 ;  /* 0x000000ffff269224 */ /* 0x000fe200078e000a */
[----:B------:R-:W-:Y:S01]  /*8cc0*/  PRMT R48, R0, 0x7610, R48 ;  /* 0x0000761000307816 */ /* 0x000fe20000000030 */
[----:B------:R-:W-:Y:S01]  /*8cd0*/  @!P1 IMAD.MOV.U32 R39, RZ, RZ, R11 ;  /* 0x000000ffff279224 */ /* 0x000fe200078e000b */
[----:B------:R-:W-:Y:S01]  /*8ce0*/  PRMT R34, R34, 0x5410, R3 ;  /* 0x0000541022227816 */ /* 0x000fe20000000003 */
[----:B------:R0:W2:Y:S01]  /*8cf0*/  SHFL.IDX PT, R0, R26, 0x1, 0x1c1f ;  /* 0x003c1f001a007f89 */ /* 0x0000a200000e0000 */
[----:B------:R-:W-:-:S02]  /*8d00*/  IMAD.MOV.U32 R8, RZ, RZ, R38 ;  /* 0x000000ffff087224 */ /* 0x000fc400078e0026 */
[----:B---3--:R-:W-:Y:S01]  /*8d10*/  @!P1 IMAD.MOV.U32 R28, RZ, RZ, R4 ;  /* 0x000000ffff1c9224 */ /* 0x008fe200078e0004 */
[----:B------:R0:W3:Y:S01]  /*8d20*/  SHFL.IDX PT, R3, R25, 0x1, 0x1c1f ;  /* 0x003c1f0019037f89 */ /* 0x0000e200000e0000 */
        /* <DEDUP_REMOVED lines=12> */
[----:B------:R-:W-:Y:S02]  /*8df0*/  CS2R R4, SRZ ;  /* 0x0000000000047805 */ /* 0x000fe4000001ff00 */
[----:B------:R-:W-:Y:S02]  /*8e00*/  PRMT R31, R31, 0x5410, R6 ;  /* 0x000054101f1f7816 */ /* 0x000fe40000000006 */
[----:B012-4-:R-:W-:-:S07]  /*8e10*/  PRMT R55, R7, 0x7610, R55 ;  /* 0x0000761007377816 */ /* 0x017fce0000000037 */
.L_x_14764:
        /* <DEDUP_REMOVED lines=13> */
[-C--:B---3--:R-:W-:Y:S02]  /*8ef0*/  IADD3 R8, P1, R3, R4.reuse, RZ ;  /* 0x0000000403087210 */ /* 0x088fe40007f3e0ff */
[----:B------:R-:W-:-:S03]  /*8f00*/  IADD3 R4, P2, R14, R4, RZ ;  /* 0x000000040e047210 */ /* 0x000fc60007f5e0ff */
[--C-:B------:R-:W-:Y:S02]  /*8f10*/  IMAD.X R9, R0, 0x1, R5.reuse, P1 ;  /* 0x0000000100097824 */ /* 0x100fe400008e0605 */
[----:B------:R-:W-:-:S04]  /*8f20*/  IMAD.X R5, R24, 0x1, R5, P2 ;  /* 0x0000000118057824 */ /* 0x000fc800010e0605 */
[----:B------:R-:W5:Y:S04]  /*8f30*/  LD.E.128 R8, desc[UR42][R8.64] ;  /* 0x0000002a08087980 */ /* 0x000f68000c101d00 */
[----:B------:R-:W5:Y:S02]  /*8f40*/  LD.E.128 R4, desc[UR42][R4.64] ;  /* 0x0000002a04047980 */ /* 0x000f64000c101d00 */
.L_x_14476:
[----:B------:R-:W-:Y:S05]  /*8f50*/  BSYNC B1 ;  /* 0x0000000000017941 */ /* 0x000fea0003800000 */
.L_x_14475:
[----:B------:R-:W-:Y:S01]  /*8f60*/  ULEA.HI UR4, UR36, UR36, URZ, 0x1 ;  /* 0x0000002424047291 */ /* 0x000fe2000f8f083f */
[----:B------:R-:W0:Y:S01]  /*8f70*/  S2R R0, SR_TID.X ;  /* 0x0000000000007919 */ /* 0x000e220000002100 */
[----:B------:R-:W-:Y:S01]  /*8f80*/  IMAD R32, R33, -0xc0, R32 ;  /* 0xffffff4021207824 */ /* 0x000fe200078e0220 */
[----:B------:R-:W-:Y:S01]  /*8f90*/  BSSY B1, `(.L_x_14477) ;  /* 0x0000020000017945 */ /* 0x000fe20003800000 */
[----:B------:R-:W-:Y:S01]  /*8fa0*/  ULOP3.LUT UR4, UR4, 0xfffffffe, URZ, 0xc0, !UPT ;  /* 0xfffffffe04047892 */ /* 0x000fe2000f8ec03f */
[----:B---3-5:R-:W-:Y:S02]  /*8fb0*/  IMAD.MOV.U32 R3, RZ, RZ, R5 ;  /* 0x000000ffff037224 */ /* 0x028fe400078e0005 */
[----:B------:R-:W-:Y:S01]  /*8fc0*/  VIMNMX R32, R32, 0xc0, PT ;  /* 0x000000c020207848 */ /* 0x000fe20003fe0100 */
[----:B------:R-:W-:Y:S02]  /*8fd0*/  UIADD3 UR4, UR36, -UR4, URZ ;  /* 0x8000000424047290 */ /* 0x000fe4000fffe03f */
[----:B------:R-:W-:Y:S01]  /*8fe0*/  PRMT R42, R3, 0x7610, R42 ;  /* 0x00007610032a7816 */ /* 0x000fe2000000002a */
[----:B------:R-:W-:-:S03]  /*8ff0*/  IMAD.MOV.U32 R3, RZ, RZ, R7 ;  /* 0x000000ffff037224 */ /* 0x000fc600078e0007 */
[----:B------:R-:W-:Y:S02]  /*9000*/  IMAD.U32 R13, RZ, RZ, UR4 ;  /* 0x00000004ff0d7e24 */ /* 0x000fe4000f8e00ff */
[----:B------:R-:W-:Y:S01]  /*9010*/  PRMT R40, R3, 0x7610, R40 ;  /* 0x0000761003287816 */ /* 0x000fe20000000028 */
[----:B------:R-:W-:Y:S02]  /*9020*/  IMAD.MOV.U32 R3, RZ, RZ, R11 ;  /* 0x000000ffff037224 */ /* 0x000fe400078e000b */
[----:B------:R-:W-:-:S04]  /*9030*/  SHF.L.U32 R13, R13, 0x1f, RZ ;  /* 0x0000001f0d0d7819 */ /* 0x000fc800000006ff */
[----:B------:R-:W1:Y:S01]  /*9040*/  SYNCS.PHASECHK.TRANS64.TRYWAIT P1, [R2+URZ+0x16800], R13 ;  /* 0x0168000d020075a7 */ /* 0x000e62000802017f */
[----:B0-----:R-:W-:-:S05]  /*9050*/  VIADD R0, R0, 0xffffff80 ;  /* 0xffffff8000007836 */ /* 0x001fca0000000000 */
[--C-:B------:R-:W-:Y:S02]  /*9060*/  SHF.R.S32.HI R12, RZ, 0x1f, R0.reuse ;  /* 0x0000001fff0c7819 */ /* 0x100fe40000011400 */
[----:B------:R-:W-:Y:S02]  /*9070*/  SHF.R.S32.HI R14, RZ, 0x1f, R0 ;  /* 0x0000001fff0e7819 */ /* 0x000fe40000011400 */
[-C--:B------:R-:W-:Y:S02]  /*9080*/  LEA.HI R12, R12, R0.reuse, RZ, 0x2 ;  /* 0x000000000c0c7211 */ /* 0x080fe400078f10ff */
[----:B------:R-:W-:Y:S01]  /*9090*/  LEA.HI R14, R14, R0, RZ, 0x2 ;  /* 0x000000000e0e7211 */ /* 0x000fe200078f10ff */
[----:B------:R-:W-:Y:S01]  /*90a0*/  IMAD.MOV.U32 R0, RZ, RZ, R4 ;  /* 0x000000ffff007224 */ /* 0x000fe200078e0004 */
[----:B------:R-:W-:Y:S02]  /*90b0*/  SHF.R.S32.HI R12, RZ, 0x2, R12 ;  /* 0x00000002ff0c7819 */ /* 0x000fe4000001140c */
[----:B------:R-:W-:-:S02]  /*90c0*/  SHF.R.S32.HI R14, RZ, 0x2, R14 ;  /* 0x00000002ff0e7819 */ /* 0x000fc4000001140e */
[----:B------:R-:W-:Y:S01]  /*90d0*/  PRMT R43, R0, 0x7610, R43 ;  /* 0x00007610002b7816 */ /* 0x000fe2000000002b */
[----:B------:R-:W-:Y:S01]  /*90e0*/  VIADD R12, R12, 0x60 ;  /* 0x000000600c0c7836 */ /* 0x000fe20000000000 */
[-C--:B------:R-:W-:Y:S01]  /*90f0*/  ISETP.GE.OR P2, PT, R14, R32.reuse, P0 ;  /* 0x000000200e00720c */ /* 0x080fe20000746670 */
[----:B------:R-:W-:Y:S02]  /*9100*/  IMAD.MOV.U32 R0, RZ, RZ, R6 ;  /* 0x000000ffff007224 */ /* 0x000fe400078e0006 */
[----:B------:R-:W-:Y:S01]  /*9110*/  IMAD.MOV.U32 R14, RZ, RZ, R9 ;  /* 0x000000ffff0e7224 */ /* 0x000fe200078e0009 */
[----:B------:R-:W-:Y:S01]  /*9120*/  ISETP.GE.OR P0, PT, R12, R32, P0 ;  /* 0x000000200c00720c */ /* 0x000fe20000706670 */
[----:B------:R-:W-:Y:S01]  /*9130*/  IMAD.MOV.U32 R12, RZ, RZ, R8 ;  /* 0x000000ffff0c7224 */ /* 0x000fe200078e0008 */
[----:B------:R-:W-:Y:S01]  /*9140*/  PRMT R41, R0, 0x7610, R41 ;  /* 0x0000761000297816 */ /* 0x000fe20000000029 */
[----:B------:R-:W-:Y:S01]  /*9150*/  IMAD.MOV.U32 R0, RZ, RZ, R10 ;  /* 0x000000ffff007224 */ /* 0x000fe200078e000a */
[----:B------:R-:W-:-:S02]  /*9160*/  PRMT R44, R14, 0x7610, R44 ;  /* 0x000076100e2c7816 */ /* 0x000fc4000000002c */
[----:B------:R-:W-:Y:S01]  /*9170*/  PRMT R45, R12, 0x7610, R45 ;  /* 0x000076100c2d7816 */ /* 0x000fe2000000002d */
[----:B-1----:R-:W-:Y:S06]  /*9180*/  @!P1 BRA `(.L_x_14478) ;  /* 0x0000018400249947 */ /* 0x002fec0003800000 */
.L_x_14765:
[----:B------:R-:W-:Y:S05]  /*9190*/  BSYNC B1 ;  /* 0x0000000000017941 */ /* 0x000fea0003800000 */
.L_x_14477:
[----:B------:R-:W-:Y:S04]  /*91a0*/  BSSY B1, `(.L_x_14479) ;  /* 0x0000070000017945 */ /* 0x000fe80003800000 */
[----:B------:R-:W-:Y:S05]  /*91b0*/  @P2 BRA `(.L_x_14480) ;  /* 0x0000000400b82947 */ /* 0x000fea0003800000 */
[----:B------:R-:W2:Y:S01]  /*91c0*/  LDL R12, [R1+0x44] ;  /* 0x00004400010c7983 */ /* 0x000ea20000100800 */
[----:B0-----:R-:W-:Y:S01]  /*91d0*/  IMAD.IADD R13, R16, 0x1, R35 ;  /* 0x00000001100d7824 */ /* 0x001fe200078e0223 */
[----:B------:R-:W-:Y:S01]  /*91e0*/  SHF.R.U64 R49, R28, 0x10, R29 ;  /* 0x000000101c317819 */ /* 0x000fe2000000121d */
[----:B------:R-:W0:Y:S01]  /*91f0*/  S2R R14, SR_TID.X ;  /* 0x00000000000e7919 */ /* 0x000e220000002100 */
[----:B------:R-:W-:Y:S02]  /*9200*/  SHF.R.U64 R47, R36, 0x10, R37 ;  /* 0x00000010242f7819 */ /* 0x000fe40000001225 */
[----:B------:R-:W-:Y:S02]  /*9210*/  SHF.R.U64 R36, R38, 0x10, R39 ;  /* 0x0000001026247819 */ /* 0x000fe40000001227 */
[----:B------:R-:W-:Y:S02]  /*9220*/  SHF.R.U64 R52, R20, 0x10, R21 ;  /* 0x0000001014347819 */ /* 0x000fe40000001215 */
[----:B------:R-:W-:-:S02]  /*9230*/  PRMT R49, R50, 0x5410, R49 ;  /* 0x0000541032317816 */ /* 0x000fc40000000031 */
[----:B------:R-:W-:Y:S02]  /*9240*/  SHF.R.U32.HI R39, RZ, 0x10, R39 ;  /* 0x00000010ff277819 */ /* 0x000fe40000011627 */
[----:B------:R-:W-:Y:S01]  /*9250*/  PRMT R38, R48, 0x5410, R47 ;  /* 0x0000541030267816 */ /* 0x000fe2000000002f */
[----:B------:R-:W-:Y:S01]  /*9260*/  IMAD.U32 R50, R49, 0x10000, RZ ;  /* 0x0001000031327824 */ /* 0x000fe200078e00ff */
[----:B------:R-:W-:Y:S02]  /*9270*/  SHF.R.U32.HI R53, RZ, 0x10, R21 ;  /* 0x00000010ff357819 */ /* 0x000fe40000011615 */
[C---:B------:R-:W-:Y:S02]  /*9280*/  PRMT R47, R31.reuse, 0x5410, R36 ;  /* 0x000054101f2f7816 */ /* 0x040fe40000000024 */
[----:B------:R-:W-:Y:S02]  /*9290*/  PRMT R52, R31, 0x5432, R52 ;  /* 0x000054321f347816 */ /* 0x000fe40000000034 */
[----:B------:R-:W-:Y:S01]  /*92a0*/  PRMT R48, R34, 0x5410, R39 ;  /* 0x0000541022307816 */ /* 0x000fe20000000027 */
[----:B------:R-:W-:Y:S01]  /*92b0*/  IMAD.U32 R39, R38, 0x10000, RZ ;  /* 0x0001000026277824 */ /* 0x000fe200078e00ff */
[----:B------:R-:W-:-:S02]  /*92c0*/  SHF.R.U32.HI R46, RZ, 0x10, R37 ;  /* 0x00000010ff2e7819 */ /* 0x000fc40000011625 */
[----:B------:R-:W-:Y:S02]  /*92d0*/  SHF.R.U32.HI R51, RZ, 0x10, R29 ;  /* 0x00000010ff337819 */ /* 0x000fe4000001161d */
[----:B------:R-:W-:Y:S02]  /*92e0*/  PRMT R53, R55, 0x5410, R53 ;  /* 0x0000541037357816 */ /* 0x000fe40000000035 */
[----:B------:R-:W-:Y:S02]  /*92f0*/  LOP3.LUT R49, R49, 0xffff0000, RZ, 0xc0, !PT ;  /* 0xffff000031317812 */ /* 0x000fe400078ec0ff */
[----:B------:R-:W-:Y:S02]  /*9300*/  PRMT R46, R34, 0x5432, R46 ;  /* 0x00005432222e7816 */ /* 0x000fe4000000002e */
[----:B------:R-:W-:Y:S01]  /*9310*/  PRMT R51, R54, 0x5410, R51 ;  /* 0x0000541036337816 */ /* 0x000fe20000000033 */
[----:B0-----:R-:W-:-:S05]  /*9320*/  VIADD R25, R14, 0xffffff80 ;  /* 0xffffff800e197836 */ /* 0x001fca0000000000 */
[----:B------:R-:W-:-:S04]  /*9330*/  SHF.R.S32.HI R24, RZ, 0x1f, R25 ;  /* 0x0000001fff187819 */ /* 0x000fc80000011419 */
[----:B------:R-:W-:-:S04]  /*9340*/  LEA.HI R24, R24, R25, RZ, 0x5 ;  /* 0x0000001918187211 */ /* 0x000fc800078f28ff */
        /* <DEDUP_REMOVED lines=12> */
[----:B------:R-:W0:Y:S04]  /*9410*/  LDS.128 R12, [R32+0x8400] ;  /* 0x00840000200c7984 */ /* 0x000e280000000c00 */
        /* <DEDUP_REMOVED lines=11> */
[----:B------:R-:W-:Y:S01]  /*94d0*/  LOP3.LUT R31, R38, 0xffff0000, RZ, 0xc0, !PT ;  /* 0xffff0000261f7812 */ /* 0x000fe200078ec0ff */
[----:B------:R-:W-:-:S02]  /*94e0*/  IMAD.U32 R38, R51, 0x10000, RZ ;  /* 0x0001000033267824 */ /* 0x000fc400078e00ff */
[----:B------:R-:W-:Y:S01]  /*94f0*/  FFMA.FTZ R55, R20, R39, -R55 ;  /* 0x0000002714377223 */ /* 0x000fe20000010837 */
[----:B------:R-:W-:Y:S01]  /*9500*/  FMUL.FTZ R39, R24, R49 ;  /* 0x0000003118277220 */ /* 0x000fe20000410000 */
[----:B------:R-:W-:Y:S01]  /*9510*/  FFMA.FTZ R57, R20, R50, R57 ;  /* 0x0000003214397223 */ /* 0x000fe20000010039 */
[----:B------:R-:W-:Y:S02]  /*9520*/  IMAD.U32 R20, R46, 0x10000, RZ ;  /* 0x000100002e147824 */ /* 0x000fe400078e00ff */
[-C--:B------:R-:W-:Y:S01]  /*9530*/  FMUL.FTZ R59, R24, R31.reuse ;  /* 0x0000001f183b7220 */ /* 0x080fe20000410000 */
[----:B------:R-:W-:Y:S01]  /*9540*/  FFMA.FTZ R50, R12, R31, -R39 ;  /* 0x0000001f0c327223 */ /* 0x000fe20000010827 */
[C---:B------:R-:W-:Y:S01]  /*9550*/  FMUL.FTZ R54, R34.reuse, R38 ;  /* 0x0000002622367220 */ /* 0x040fe20000410000 */
[----:B------:R-:W-:Y:S01]  /*9560*/  FMUL.FTZ R31, R34, R20 ;  /* 0x00000014221f7220 */ /* 0x000fe20000410000 */
[----:B------:R-:W-:Y:S01]  /*9570*/  LOP3.LUT R24, R51, 0xffff0000, RZ, 0xc0, !PT ;  /* 0xffff000033187812 */ /* 0x000fe200078ec0ff */
[----:B------:R-:W-:Y:S01]  /*9580*/  IMAD.U32 R36, R26, 0x10000, RZ ;  /* 0x000100001a247824 */ /* 0x000fe200078e00ff */
[----:B------:R-:W-:Y:S01]  /*9590*/  LOP3.LUT R46, R46, 0xffff0000, RZ, 0xc0, !PT ;  /* 0xffff00002e2e7812 */ /* 0x000fe200078ec0ff */
[C---:B------:R-:W-:Y:S01]  /*95a0*/  FFMA.FTZ R38, R21.reuse, R38, R31 ;  /* 0x0000002615267223 */ /* 0x040fe2000001001f */
[----:B------:R-:W-:Y:S01]  /*95b0*/  FFMA.FTZ R34, R12, R49, R59 ;  /* 0x000000310c227223 */ /* 0x000fe2000001003b */
[----:B------:R-:W-:Y:S01]  /*95c0*/  FFMA.FTZ R54, R21, R20, -R54 ;  /* 0x0000001415367223 */ /* 0x000fe20000010836 */
[----:B------:R-:W-:-:S02]  /*95d0*/  IMAD.U32 R31, R52, 0x10000, RZ ;  /* 0x00010000341f7824 */ /* 0x000fc400078e00ff */
[----:B------:R-:W-:Y:S01]  /*95e0*/  FMUL.FTZ R12, R25, R24 ;  /* 0x00000018190c7220 */ /* 0x000fe20000410000 */
[----:B------:R-:W-:Y:S02]  /*95f0*/  IMAD.U32 R21, R47, 0x10000, RZ ;  /* 0x000100002f157824 */ /* 0x000fe400078e00ff */
[-C--:B------:R-:W-:Y:S01]  /*9600*/  FMUL.FTZ R56, R25, R46.reuse ;  /* 0x0000002e19387220 */ /* 0x080fe20000410000 */
[----:B------:R-:W-:Y:S02]  /*9610*/  IMAD.U32 R37, R27, 0x10000, RZ ;  /* 0x000100001b257824 */ /* 0x000fe400078e00ff */
[----:B------:R-:W-:Y:S01]  /*9620*/  FMUL.FTZ R49, R36, R31 ;  /* 0x0000001f24317220 */ /* 0x000fe20000410000 */
[----:B------:R-:W-:Y:S02]  /*9630*/  IMAD.U32 R20, R53, 0x10000, RZ ;  /* 0x0001000035147824 */ /* 0x000fe400078e00ff */
[----:B------:R-:W-:Y:S01]  /*9640*/  FFMA.FTZ R25, R13, R46, -R12 ;  /* 0x0000002e0d197223 */ /* 0x000fe2000001080c */
[----:B------:R-:W-:-:S02]  /*9650*/  IMAD.U32 R28, R14, 0x10000, RZ ;  /* 0x000100000e1c7824 */ /* 0x000fc400078e00ff */
[-C--:B------:R-:W-:Y:S01]  /*9660*/  FMUL.FTZ R36, R36, R21.reuse ;  /* 0x0000001524247220 */ /* 0x080fe20000410000 */
[----:B------:R-:W-:Y:S01]  /*9670*/  FFMA.FTZ R39, R13, R24, R56 ;  /* 0x000000180d277223 */ /* 0x000fe20000010038 */
[----:B------:R-:W-:Y:S02]  /*9680*/  IMAD.U32 R29, R15, 0x10000, RZ ;  /* 0x000100000f1d7824 */ /* 0x000fe400078e00ff */
[C---:B------:R-:W-:Y:S01]  /*9690*/  FMUL.FTZ R24, R37.reuse, R20 ;  /* 0x0000001425187220 */ /* 0x040fe20000410000 */
[----:B------:R-:W-:Y:S02]  /*96a0*/  IMAD.U32 R12, R48, 0x10000, RZ ;  /* 0x00010000300c7824 */ /* 0x000fe400078e00ff */
[C---:B------:R-:W-:Y:S01]  /*96b0*/  FFMA.FTZ R49, R28.reuse, R21, -R49 ;  /* 0x000000151c317223 */ /* 0x040fe20000010831 */
[----:B------:R-:W-:Y:S01]  /*96c0*/  FFMA.FTZ R36, R28, R31, R36 ;  /* 0x0000001f1c247223 */ /* 0x000fe20000010024 */
[----:B------:R-:W-:Y:S01]  /*96d0*/  LOP3.LUT R26, R26, 0xffff0000, RZ, 0xc0, !PT ;  /* 0xffff00001a1a7812 */ /* 0x000fe200078ec0ff */
[-C--:B------:R-:W-:Y:S01]  /*96e0*/  FMUL.FTZ R46, R37, R12.reuse ;  /* 0x0000000c252e7220 */ /* 0x080fe20000410000 */
        /* <DEDUP_REMOVED lines=27> */
.L_x_14480:
[----:B------:R-:W-:Y:S05]  /*98a0*/  BSYNC B1 ;  /* 0x0000000000017941 */ /* 0x000fea0003800000 */
.L_x_14479:
[----:B------:R-:W-:Y:S02]  /*98b0*/  PRMT R28, R0, 0x7610, R28 ;  /* 0x00007610001c7816 */ /* 0x000fe4000000001c */
[----:B------:R-:W-:Y:S01]  /*98c0*/  PRMT R31, R3, 0x7610, R31 ;  /* 0x00007610031f7816 */ /* 0x000fe2000000001f */
[----:B------:R-:W-:Y:S06]  /*98d0*/  @P0 BRA `(.L_x_14471) ;  /* 0x0000000400940947 */ /* 0x000fec0003800000 */
[----:B-1----:R-:W2:Y:S04]  /*98e0*/  LDL R14, [R1+0x38] ;  /* 0x00003800010e7983 */ /* 0x002ea80000100800 */
[----:B0-----:R-:W3:Y:S04]  /*98f0*/  LDL R13, [R1+0x64] ;  /* 0x00006400010d7983 */ /* 0x001ee80000100800 */
[----:B------:R-:W4:Y:S04]  /*9900*/  LDL R12, [R1+0x48] ;  /* 0x00004800010c7983 */ /* 0x000f280000100800 */
[----:B------:R-:W5:Y:S01]  /*9910*/  LDL R33, [R1+0x58] ;  /* 0x0000580001217983 */ /* 0x000f620000100800 */
[----:B------:R-:W-:Y:S01]  /*9920*/  IMAD.IADD R0, R16, 0x1, R35 ;  /* 0x0000000110007824 */ /* 0x000fe200078e0223 */
[----:B------:R-:W-:-:S02]  /*9930*/  SHF.R.U64 R20, R8, 0x10, R9 ;  /* 0x0000001008147819 */ /* 0x000fc40000001209 */
[----:B------:R-:W-:Y:S02]  /*9940*/  SHF.R.U64 R8, R4, 0x10, R5 ;  /* 0x0000001004087819 */ /* 0x000fe40000001205 */
[----:B------:R-:W-:Y:S02]  /*9950*/  SHF.R.U32.HI R9, RZ, 0x10, R9 ;  /* 0x00000010ff097819 */ /* 0x000fe40000011609 */
[----:B------:R-:W-:Y:S02]  /*9960*/  PRMT R43, R43, 0x5410, R8 ;  /* 0x000054102b2b7816 */ /* 0x000fe40000000008 */
[----:B------:R-:W-:Y:S02]  /*9970*/  SHF.R.U64 R21, R10, 0x10, R11 ;  /* 0x000000100a157819 */ /* 0x000fe4000000120b */
[----:B------:R-:W-:Y:S01]  /*9980*/  SHF.R.U32.HI R5, RZ, 0x10, R5 ;  /* 0x00000010ff057819 */ /* 0x000fe20000011605 */
[----:B------:R-:W-:Y:S01]  /*9990*/  IMAD.U32 R32, R43, 0x10000, RZ ;  /* 0x000100002b207824 */ /* 0x000fe200078e00ff */
[----:B------:R-:W-:-:S02]  /*99a0*/  PRMT R45, R45, 0x5410, R20 ;  /* 0x000054102d2d7816 */ /* 0x000fc40000000014 */
[----:B------:R-:W-:Y:S02]  /*99b0*/  PRMT R44, R44, 0x5410, R9 ;  /* 0x000054102c2c7816 */ /* 0x000fe40000000009 */
        /* <DEDUP_REMOVED lines=10> */
[----:B------:R-:W-:Y:S02]  /*9a60*/  PRMT R41, R41, 0x5410, R4 ;  /* 0x0000541029297816 */ /* 0x000fe40000000004 */
[----:B------:R-:W-:Y:S02]  /*9a70*/  LOP3.LUT R45, R45, 0xffff0000, RZ, 0xc0, !PT ;  /* 0xffff00002d2d7812 */ /* 0x000fe400078ec0ff */
[----:B--2---:R-:W-:-:S04]  /*9a80*/  LOP3.LUT R0, R14, 0x38, R0, 0xf8, !PT ;  /* 0x000000380e007812 */ /* 0x004fc800078ef800 */
[----:B---3--:R-:W-:-:S05]  /*9a90*/  LOP3.LUT R0, R0, R13, RZ, 0x3c, !PT ;  /* 0x0000000d00007212 */ /* 0x008fca00078e3cff */
[----:B----4-:R-:W-:Y:S02]  /*9aa0*/  IMAD.IADD R3, R12, 0x1, R0 ;  /* 0x000000010c037824 */ /* 0x010fe400078e0200 */
[----:B-----5:R-:W0:Y:S02]  /*9ab0*/  LDS.128 R12, [R33+0x8400] ;  /* 0x00840000210c7984 */ /* 0x020e240000000c00 */
[----:B------:R-:W-:-:S05]  /*9ac0*/  IMAD R0, R3, 0x2, R2 ;  /* 0x0000000203007824 */ /* 0x000fca00078e0202 */
[----:B------:R-:W1:Y:S01]  /*9ad0*/  LDS.128 R24, [R0+0x8400] ;  /* 0x0084000000187984 */ /* 0x000e620000000c00 */
[C---:B0-----:R-:W-:Y:S01]  /*9ae0*/  IMAD.U32 R3, R12.reuse, 0x10000, RZ ;  /* 0x000100000c037824 */ /* 0x041fe200078e00ff */
[----:B------:R-:W-:Y:S01]  /*9af0*/  LOP3.LUT R4, R12, 0xffff0000, RZ, 0xc0, !PT ;  /* 0xffff00000c047812 */ /* 0x000fe200078ec0ff */
[C---:B------:R-:W-:Y:S01]  /*9b00*/  IMAD.U32 R5, R13.reuse, 0x10000, RZ ;  /* 0x000100000d057824 */ /* 0x040fe200078e00ff */
[----:B------:R-:W-:Y:S01]  /*9b10*/  LOP3.LUT R12, R13, 0xffff0000, RZ, 0xc0, !PT ;  /* 0xffff00000d0c7812 */ /* 0x000fe200078ec0ff */
[----:B------:R-:W-:Y:S01]  /*9b20*/  IMAD.U32 R8, R15, 0x10000, RZ ;  /* 0x000100000f087824 */ /* 0x000fe200078e00ff */
        /* <DEDUP_REMOVED lines=12> */
[C---:B------:R-:W-:Y:S01]  /*9bf0*/  IMAD.U32 R3, R29.reuse, 0x10000, RZ ;  /* 0x000100001d037824 */ /* 0x040fe200078e00ff */
[----:B------:R-:W-:Y:S01]  /*9c00*/  LOP3.LUT R29, R29, 0xffff0000, RZ, 0xc0, !PT ;  /* 0xffff00001d1d7812 */ /* 0x000fe200078ec0ff */
[----:B------:R-:W-:Y:S02]  /*9c10*/  IMAD.U32 R9, R40, 0x10000, RZ ;  /* 0x0001000028097824 */ /* 0x000fe400078e00ff */
[-C--:B------:R-:W-:Y:S01]  /*9c20*/  FMUL.FTZ R32, R11, R28.reuse ;  /* 0x0000001c0b207220 */ /* 0x080fe20000410000 */
[C---:B------:R-:W-:Y:S01]  /*9c30*/  FFMA.FTZ R46, R5.reuse, R28, -R46 ;  /* 0x0000001c052e7223 */ /* 0x040fe2000001082e */
[C---:B------:R-:W-:Y:S01]  /*9c40*/  FMUL.FTZ R28, R20.reuse, R3 ;  /* 0x00000003141c7220 */ /* 0x040fe20000410000 */
[----:B------:R-:W-:Y:S01]  /*9c50*/  FMUL.FTZ R11, R20, R9 ;  /* 0x00000009140b7220 */ /* 0x000fe20000410000 */
[----:B------:R-:W-:Y:S01]  /*9c60*/  FFMA.FTZ R32, R5, R34, R32 ;  /* 0x0000002205207223 */ /* 0x000fe20000010020 */
[----:B------:R-:W-:Y:S01]  /*9c70*/  FMUL.FTZ R5, R10, R43 ;  /* 0x0000002b0a057220 */ /* 0x000fe20000410000 */
[----:B------:R-:W-:Y:S01]  /*9c80*/  FFMA.FTZ R28, R8, R9, R28 ;  /* 0x00000009081c7223 */ /* 0x000fe2000001001c */
[----:B------:R-:W-:Y:S01]  /*9c90*/  LOP3.LUT R9, R42, 0xffff0000, RZ, 0xc0, !PT ;  /* 0xffff00002a097812 */ /* 0x000fe200078ec0ff */
[----:B------:R-:W-:Y:S01]  /*9ca0*/  FFMA.FTZ R20, R8, R3, -R11 ;  /* 0x0000000308147223 */ /* 0x000fe2000001080b */
[----:B------:R-:W-:Y:S01]  /*9cb0*/  FMUL.FTZ R11, R10, R45 ;  /* 0x0000002d0a0b7220 */ /* 0x000fe20000410000 */
[----:B------:R-:W-:-:S02]  /*9cc0*/  IMAD.U32 R6, R14, 0x10000, RZ ;  /* 0x000100000e067824 */ /* 0x000fc400078e00ff */
[----:B------:R-:W-:Y:S01]  /*9cd0*/  FFMA.FTZ R45, R4, R45, -R5 ;  /* 0x0000002d042d7223 */ /* 0x000fe20000010805 */
        /* <DEDUP_REMOVED lines=8> */
[CC--:B------:R-:W-:Y:S01]  /*9d60*/  FMUL.FTZ R27, R13.reuse, R8.reuse ;  /* 0x000000080d1b7220 */ /* 0x0c0fe20000410000 */
[----:B------:R-:W-:Y:S01]  /*9d70*/  FFMA.FTZ R11, R4, R43, R11 ;  /* 0x0000002b040b7223 */ /* 0x000fe2000001000b */
[----:B------:R-:W-:Y:S01]  /*9d80*/  FMUL.FTZ R13, R13, R5 ;  /* 0x000000050d0d7220 */ /* 0x000fe20000410000 */
[----:B------:R-:W-:Y:S01]  /*9d90*/  LOP3.LUT R10, R41, 0xffff0000, RZ, 0xc0, !PT ;  /* 0xffff0000290a7812 */ /* 0x000fe200078ec0ff */
[-C--:B------:R-:W-:Y:S01]  /*9da0*/  FMUL.FTZ R24, R24, R3.reuse ;  /* 0x0000000318187220 */ /* 0x080fe20000410000 */
[----:B------:R-:W-:Y:S01]  /*9db0*/  FFMA.FTZ R25, R12, R3, -R25 ;  /* 0x000000030c197223 */ /* 0x000fe20000010819 */
[----:B------:R-:W-:Y:S01]  /*9dc0*/  LOP3.LUT R4, R21, 0xffff0000, RZ, 0xc0, !PT ;  /* 0xffff000015047812 */ /* 0x000fe200078ec0ff */
[----:B------:R-:W-:Y:S01]  /*9dd0*/  FFMA.FTZ R27, R6, R5, -R27 ;  /* 0x00000005061b7223 */ /* 0x000fe2000001081b */
[----:B------:R-:W-:Y:S01]  /*9de0*/  LOP3.LUT R3, R40, 0xffff0000, RZ, 0xc0, !PT ;  /* 0xffff000028037812 */ /* 0x000fe200078ec0ff */
[----:B------:R-:W-:Y:S01]  /*9df0*/  FFMA.FTZ R13, R6, R8, R13 ;  /* 0x00000008060d7223 */ /* 0x000fe2000001000d */
[C---:B------:R-:W-:Y:S01]  /*9e00*/  FMUL.FTZ R6, R15.reuse, R10 ;  /* 0x0000000a0f067220 */ /* 0x040fe20000410000 */
        /* <DEDUP_REMOVED lines=18> */
.L_x_14471:
[----:B------:R-:W-:Y:S05]  /*9f30*/  BSYNC B0 ;  /* 0x0000000000007941 */ /* 0x000fea0003800000 */
.L_x_14457:
[----:B------:R-:W-:Y:S01]  /*9f40*/  @!PT LDS RZ, [RZ] ;  /* 0x00000000fffff984 */ /* 0x000fe20000000800 */
[----:B------:R-:W-:Y:S01]  /*9f50*/  @!PT LDS RZ, [RZ] ;  /* 0x00000000fffff984 */ /* 0x000fe20000000800 */
[----:B------:R-:W-:Y:S01]  /*9f60*/  @!PT LDS RZ, [RZ] ;  /* 0x00000000fffff984 */ /* 0x000fe20000000800 */
[----:B------:R-:W-:Y:S01]  /*9f70*/  @!PT LDS RZ, [RZ] ;  /* 0x00000000fffff984 */ /* 0x000fe20000000800 */
[----:B------:R3:W-:Y:S06]  /*9f80*/  MEMBAR.ALL.CTA ;  /* 0x0000000000007992 */ /* 0x0007ec0000008000 */
[----:B---3--:R-:W3:Y:S01]  /*9f90*/  FENCE.VIEW.ASYNC.S ;  /* 0x00000000000073c6 */ /* 0x008ee20000000000 */
[----:B------:R-:W-:Y:S05]  /*9fa0*/  WARPSYNC.ALL ;  /* 0x0000000000007948 */ /* 0x000fea0003800000 */
[----:B---3--:R-:W-:Y:S06]  /*9fb0*/  BAR.SYNC.DEFER_BLOCKING 0xd, 0x180 ;  /* 0x0346000000007b1d */ /* 0x008fec0000010000 */
.L_x_14454:
[----:B-12---:R-:W-:-:S05]  /*9fc0*/  IMAD.U32 R0, RZ, RZ, UR39 ;  /* 0x00000027ff007e24 */ /* 0x006fca000f8e00ff */
[----:B------:R-:W-:-:S13]  /*9fd0*/  ISETP.NE.AND P0, PT, R0, 0x3, PT ;  /* 0x000000030000780c */ /* 0x000fda0003f05270 */
[----:B------:R-:W-:Y:S05]  /*9fe0*/  @!P0 BRA `(.L_x_14481) ;  /* 0x0000000000048947 */ /* 0x000fea0003800000 */
[----:B------:R-:W-:Y:S01]  /*9ff0*/  BPT.TRAP 0x1 ;  /* 0x000000040000795c */ /* 0x000fe20000300000 */
.L_x_14481:
[----:B------:R-:W-:Y:S01]  /*a000*/  IMAD R12, R22, 0x8, R2 ;  /* 0x00000008160c7824 */ /* 0x000fe200078e0202 */
[----:B0-----:R-:W-:-:S04]  /*a010*/  SHF.L.U32 R3, R154, 0x1f, RZ ;  /* 0x0000001f9a037819 */ /* 0x001fc800000006ff */
[----:B------:R0:W1:Y:S01]  /*a020*/  SYNCS.PHASECHK.TRANS64.TRYWAIT P1, [R12+URZ+0x16830], R3 ;  /* 0x016830030c0075a7 */ /* 0x000062000802017f */
[----:B------:R-:W-:Y:S05]  /*a030*/  @!P0 BRA `(.L_x_14482) ;  /* 0x0000000000048947 */ /* 0x000fea0003800000 */
[----:B------:R-:W-:Y:S01]  /*a040*/  BPT.TRAP 0x1 ;  /* 0x000000040000795c */ /* 0x000fe20000300000 */
.L_x_14482:
        /* <DEDUP_REMOVED lines=10> */
.L_x_14483:
[----:B--2---:R-:W2:Y:S01]  /*a0f0*/  LDL R0, [R1+0x30] ;  /* 0x0000300001007983 */ /* 0x004ea20000100800 */
[----:B------:R-:W-:Y:S01]  /*a100*/  IMAD.MOV.U32 R5, RZ, RZ, 0x40000040 ;  /* 0x40000040ff057424 */ /* 0x000fe200078e00ff */
[----:B------:R-:W-:Y:S05]  /*a110*/  WARPSYNC.ALL ;  /* 0x0000000000007948 */ /* 0x000fea0003800000 */
[C---:B------:R-:W-:Y:S01]  /*a120*/  R2UR UR4, R8.reuse ;  /* 0x00000000080472ca */ /* 0x040fe200000e0000 */
[----:B-----5:R-:W-:Y:S01]  /*a130*/  WARPGROUP.ARRIVE ;  /* 0x00000000000079c5 */ /* 0x020fe20000000000 */
[----:B------:R-:W-:Y:S01]  /*a140*/  R2UR UR5, R9 ;  /* 0x00000000090572ca */ /* 0x000fe200000e0000 */
[----:B------:R-:W-:Y:S01]  /*a150*/  VIADD R20, R8, 0x2 ;  /* 0x0000000208147836 */ /* 0x000fe20000000000 */
[----:B------:R-:W-:Y:S01]  /*a160*/  R2UR UR7, R5 ;  /* 0x00000000050772ca */ /* 0x000fe200000e0000 */
[----:B------:R-:W-:-:S02]  /*a170*/  IMAD.MOV.U32 R21, RZ, RZ, 0x40000040 ;  /* 0x40000040ff157424 */ /* 0x000fc400078e00ff */
[----:B------:R-:W-:Y:S02]  /*a180*/  IMAD.MOV.U32 R7, RZ, RZ, 0x40000040 ;  /* 0x40000040ff077424 */ /* 0x000fe400078e00ff */
[C---:B------:R-:W-:Y:S01]  /*a190*/  VIADD R10, R8.reuse, 0x4 ;  /* 0x00000004080a7836 */ /* 0x040fe20000000000 */
[----:B------:R3:W-:Y:S01]  /*a1a0*/  STL.64 [R1+0x20], R20 ;  /* 0x0000201401007387 */ /* 0x0007e20000100a00 */
[----:B------:R-:W-:Y:S02]  /*a1b0*/  IMAD.MOV.U32 R11, RZ, RZ, 0x40000040 ;  /* 0x40000040ff0b7424 */ /* 0x000fe400078e00ff */
[----:B------:R-:W-:Y:S02]  /*a1c0*/  VIADD R14, R8, 0x6 ;  /* 0x00000006080e7836 */ /* 0x000fe40000000000 */
[----:B------:R-:W-:Y:S01]  /*a1d0*/  IMAD.MOV.U32 R15, RZ, RZ, 0x40000040 ;  /* 0x40000040ff0f7424 */ /* 0x000fe200078e00ff */
[----:B------:R3:W-:Y:S01]  /*a1e0*/  STL.64 [R1+0x18], R10 ;  /* 0x0000180a01007387 */ /* 0x0007e20000100a00 */
[----:B------:R-:W-:-:S02]  /*a1f0*/  IMAD.MOV.U32 R5, RZ, RZ, 0x40000040 ;  /* 0x40000040ff057424 */ /* 0x000fc400078e00ff */
[----:B--2---:R-:W-:-:S04]  /*a200*/  IMAD R4, R22, 0x400, R0 ;  /* 0x0000040016047824 */ /* 0x004fc800078e0200 */
[C---:B------:R-:W-:Y:S01]  /*a210*/  VIADD R6, R4.reuse, 0x2 ;  /* 0x0000000204067836 */ /* 0x040fe20000000000 */
[----:B------:R-:W-:-:S13]  /*a220*/  R2UR UR6, R4 ;  /* 0x00000000040672ca */ /* 0x000fda00000e0000 */
[----:B------:R-:W-:Y:S01]  /*a230*/  HGMMA.64x128x16.F32.BF16 R24, gdesc[UR4], RZ, !UPT, gsb0 ;  /* 0x01e00000041879f0 */ /* 0x000fe2000c0018ff */
        /* <DEDUP_REMOVED lines=27> */
.L_x_14485:
[----:B------:R-:W2:Y:S01]  /*a3f0*/  LDL R4, [R1+0x34] ;  /* 0x0000340001047983 */ /* 0x000ea20000100800 */
[----:B------:R-:W3:Y:S03]  /*a400*/  LDC R92, c[0x0][0x448] ;  /* 0x00011200ff5c7b82 */ /* 0x000ee60000000800 */
[----:B------:R-:W2:Y:S04]  /*a410*/  LDL R91, [R1+0x14] ;  /* 0x00001400015b7983 */ /* 0x000ea80000100800 */
[----:B------:R-:W4:Y:S01]  /*a420*/  LDL R93, [R1] ;  /* 0x00000000015d7983 */ /* 0x000f220000100800 */
[----:B------:R-:W5:Y:S01]  /*a430*/  LDC.64 R10, c[0x0][0x9e0] ;  /* 0x00027800ff0a7b82 */ /* 0x000f620000000a00 */
[----:B------:R-:W-:Y:S01]  /*a440*/  LOP3.LUT R18, R18, 0xfffffff7, RZ, 0xc0, !PT ;  /* 0xfffffff712127812 */ /* 0x000fe200078ec0ff */
[----:B------:R-:W-:Y:S01]  /*a450*/  IMAD.U32 R5, RZ, RZ, UR38 ;  /* 0x00000026ff057e24 */ /* 0x000fe2000f8e00ff */
[----:B------:R-:W-:Y:S01]  /*a460*/  ULDC UR29, c[0x0][0x9dc] ;  /* 0x00027700001d7ab9 */ /* 0x000fe20000000800 */
[----:B---3--:R-:W-:-:S13]  /*a470*/  ISETP.NE.AND P1, PT, R92, 0x1, PT ;  /* 0x000000015c00780c */ /* 0x008fda0003f25270 */
[----:B------:R-:W3:Y:S08]  /*a480*/  @P1 LDC R0, c[0x0][0x44c] ;  /* 0x00011300ff001b82 */ /* 0x000ef00000000800 */
[----:B01----:R-:W0:Y:S01]  /*a490*/  @P1 LDC R3, c[0x0][0x450] ;  /* 0x00011400ff031b82 */ /* 0x003e220000000800 */
[----:B------:R-:W-:Y:S01]  /*a4a0*/  @P1 LOP3.LUT R18, R18, 0x8, RZ, 0xfc, !PT ;  /* 0x0000000812121812 */ /* 0x000fe200078efcff */
[----:B------:R-:W-:-:S03]  /*a4b0*/  ULOP3.LUT UR4, URZ, UR29, URZ, 0x33, !UPT ;  /* 0x0000001d3f047292 */ /* 0x000fc6000f8e333f */
[----:B------:R-:W-:Y:S01]  /*a4c0*/  LOP3.LUT R18, R18, 0xfffffffb, RZ, 0xc0, !PT ;  /* 0xfffffffb12127812 */ /* 0x000fe200078ec0ff */
[----:B--2---:R-:W-:-:S04]  /*a4d0*/  IMAD.IADD R13, R4, 0x1, R91 ;  /* 0x00000001040d7824 */ /* 0x004fc800078e025b */
[----:B---3--:R-:W-:-:S05]  /*a4e0*/  @P1 IMAD.HI.U32 R0, R13, R0, RZ ;  /* 0x000000000d001227 */ /* 0x008fca00078e00ff */
[----:B0-----:R-:W-:Y:S01]  /*a4f0*/  @P1 SHF.R.U32.HI R13, RZ, R3, R0 ;  /* 0x00000003ff0d1219 */ /* 0x001fe20000011600 */
[----:B------:R-:W-:-:S04]  /*a500*/  IMAD.MOV.U32 R3, RZ, RZ, -0x80 ;  /* 0xffffff80ff037424 */ /* 0x000fc800078e00ff */
[----:B------:R-:W0:Y:S01]  /*a510*/  SHFL.IDX PT, R21, R13, RZ, 0x1c1f ;  /* 0x001c1fff0d157589 */ /* 0x000e2200000e0000 */
[----:B------:R-:W-:Y:S01]  /*a520*/  IMAD R90, R88, R3, 0x80 ;  /* 0x00000080585a7424 */ /* 0x000fe200078e0203 */
[----:B-----5:R-:W-:Y:S01]  /*a530*/  ISETP.GE.AND P1, PT, R11, 0x1, PT ;  /* 0x000000010b00780c */ /* 0x020fe20003f26270 */
[----:B------:R-:W-:-:S03]  /*a540*/  VIADD R0, R12, 0x16840 ;  /* 0x000168400c007836 */ /* 0x000fc60000000000 */
[----:B------:R-:W-:-:S04]  /*a550*/  IADD3 R3, -R155, 0x1, R90 ;  /* 0x000000019b037810 */ /* 0x000fc80007ffe15a */
[----:B----4-:R-:W-:Y:S02]  /*a560*/  IADD3 R3, -R156, R3, R93 ;  /* 0x000000039c037210 */ /* 0x010fe40007ffe15d */
[----:B------:R-:W-:Y:S02]  /*a570*/  PRMT R0, R5, 0x654, R0 ;  /* 0x0000065405007816 */ /* 0x000fe40000000000 */
[----:B------:R-:W-:Y:S01]  /*a580*/  IADD3 R20, -R155, R93, R90 ;  /* 0x0000005d9b147210 */ /* 0x000fe20007ffe15a */
[C---:B------:R-:W-:Y:S01]  /*a590*/  IMAD.IADD R7, R3.reuse, 0x1, R10 ;  /* 0x0000000103077824 */ /* 0x040fe200078e020a */
[----:B------:R1:W-:Y:S01]  /*a5a0*/  SYNCS.ARRIVE.TRANS64.RED.A1T0 RZ, [R0+URZ], RZ ;  /* 0x000000ff00ff79a7 */ /* 0x0003e2000810043f */
[----:B------:R-:W-:Y:S01]  /*a5b0*/  VIADD R12, R3, UR4 ;  /* 0x00000004030c7c36 */ /* 0x000fe20008000000 */
[----:B------:R-:W-:Y:S02]  /*a5c0*/  @P1 LOP3.LUT R18, R18, 0x4, RZ, 0xfc, !PT ;  /* 0x0000000412121812 */ /* 0x000fe400078efcff */
[----:B-1----:R-:W-:Y:S01]  /*a5d0*/  LEA R0, R88, 0xffffff80, 0x7 ;  /* 0xffffff8058007811 */ /* 0x002fe200078e38ff */
        /* <DEDUP_REMOVED lines=14> */
.L_x_14488:
[----:B------:R-:W-:-:S13]  /*a6c0*/  ISETP.NE.AND P1, PT, R11, 0x1, PT ;  /* 0x000000010b00780c */ /* 0x000fda0003f25270 */
[----:B------:R-:W0:Y:S02]  /*a6d0*/  @P1 LDC.64 R4, c[0x0][0x9e8] ;  /* 0x00027a00ff041b82 */ /* 0x000e240000000a00 */
[----:B0-----:R-:W-:-:S05]  /*a6e0*/  @P1 IMAD.HI.U32 R4, R21, R4, RZ ;  /* 0x0000000415041227 */ /* 0x001fca00078e00ff */
[----:B------:R-:W-:-:S07]  /*a6f0*/  @P1 SHF.R.U32.HI R21, RZ, R5, R4 ;  /* 0x00000005ff151219 */ /* 0x000fce0000011604 */
.L_x_14489:
[----:B------:R-:W-:Y:S05]  /*a700*/  BSYNC B0 ;  /* 0x0000000000007941 */ /* 0x000fea0003800000 */
.L_x_14487:
[----:B------:R-:W-:-:S04]  /*a710*/  IMAD R4, R21, R11, -R0 ;  /* 0x0000000b15047224 */ /* 0x000fc800078e0a00 */
[----:B------:R-:W-:-:S05]  /*a720*/  IMAD.IADD R4, R4, 0x1, -R155 ;  /* 0x0000000104047824 */ /* 0x000fca00078e0a9b */
[----:B------:R-:W-:Y:S02]  /*a730*/  VIMNMX R3, R3, R4, !PT ;  /* 0x0000000403037248 */ /* 0x000fe40007fe0100 */
[----:B------:R-:W-:-:S07]  /*a740*/  VIADDMNMX R6, R4, R11, R6, PT ;  /* 0x0000000b04067246 */ /* 0x000fce0003800106 */
.L_x_14486:
[C---:B------:R-:W-:Y:S02]  /*a750*/  ISETP.GE.AND P1, PT, R90.reuse, 0x2, PT ;  /* 0x000000025a00780c */ /* 0x040fe40003f26270 */
[C---:B------:R-:W-:Y:S02]  /*a760*/  ISETP.GE.AND P6, PT, R90.reuse, 0x9, PT ;  /* 0x000000095a00780c */ /* 0x040fe40003fc6270 */
[----:B------:R-:W-:Y:S02]  /*a770*/  ISETP.GT.AND P2, PT, R3, 0x1, !P1 ;  /* 0x000000010300780c */ /* 0x000fe40004f44270 */
[----:B------:R-:W-:Y:S02]  /*a780*/  ISETP.GE.AND P3, PT, R90, 0xa, PT ;  /* 0x0000000a5a00780c */ /* 0x000fe40003f66270 */
[----:B------:R-:W-:Y:S02]  /*a790*/  ISETP.LT.OR P2, PT, R6, 0x2, P2 ;  /* 0x000000020600780c */ /* 0x000fe40001741670 */
[----:B------:R-:W-:-:S02]  /*a7a0*/  LOP3.LUT R18, R18, 0xfffffffe, RZ, 0xc0, !PT ;  /* 0xfffffffe12127812 */ /* 0x000fc400078ec0ff */
[----:B------:R-:W-:Y:S02]  /*a7b0*/  FSEL R25, R25, -INF , !P2 ;  /* 0xff80000019197808 */ /* 0x000fe40005000000 */
[----:B------:R-:W-:Y:S02]  /*a7c0*/  ISETP.GT.AND P2, PT, R3, 0x8, !P6 ;  /* 0x000000080300780c */ /* 0x000fe40007744270 */
[----:B------:R-:W-:Y:S02]  /*a7d0*/  ISETP.GE.AND P5, PT, R90, 0x1, PT ;  /* 0x000000015a00780c */ /* 0x000fe40003fa6270 */
[----:B------:R-:W-:Y:S02]  /*a7e0*/  ISETP.LT.OR P2, PT, R6, 0x9, P2 ;  /* 0x000000090600780c */ /* 0x000fe40001741670 */
[----:B------:R-:W-:Y:S02]  /*a7f0*/  @P3 LOP3.LUT R18, R18, 0x1, RZ, 0xfc, !PT ;  /* 0x0000000112123812 */ /* 0x000fe400078efcff */
[----:B------:R-:W-:-:S02]  /*a800*/  FSEL R28, R28, -INF , !P2 ;  /* 0xff8000001c1c7808 */ /* 0x000fc40005000000 */
[----:B------:R-:W-:Y:S02]  /*a810*/  ISETP.GT.AND P2, PT, R3, 0x9, !P3 ;  /* 0x000000090300780c */ /* 0x000fe40005f44270 */
        /* <DEDUP_REMOVED lines=170> */
[----:B------:R-:W-:Y:S02]  /*b2c0*/  ISETP.GE.AND P4, PT, R11, 0x1, PT ;  /* 0x000000010b00780c */ /* 0x000fe40003f86270 */
[----:B0-----:R-:W-:Y:S01]  /*b2d0*/  VIADDMNMX R20, R3, R7, R20, PT ;  /* 0x0000000703147246 */ /* 0x001fe20003800114 */
[----:B------:R-:W-:-:S10]  /*b2e0*/  IMAD.IADD R12, R12, 0x1, R3 ;  /* 0x000000010c0c7824 */ /* 0x000fd400078e0203 */
        /* <DEDUP_REMOVED lines=12> */
.L_x_14492:
[----:B------:R-:W-:-:S13]  /*b3b0*/  ISETP.NE.AND P4, PT, R11, 0x1, PT ;  /* 0x000000010b00780c */ /* 0x000fda0003f85270 */
[----:B------:R-:W0:Y:S02]  /*b3c0*/  @P4 LDC.64 R4, c[0x0][0x9e8] ;  /* 0x00027a00ff044b82 */ /* 0x000e240000000a00 */
[----:B0-----:R-:W-:-:S05]  /*b3d0*/  @P4 IMAD.HI.U32 R4, R3, R4, RZ ;  /* 0x0000000403044227 */ /* 0x001fca00078e00ff */
[----:B------:R-:W-:-:S07]  /*b3e0*/  @P4 SHF.R.U32.HI R3, RZ, R5, R4 ;  /* 0x00000005ff034219 */ /* 0x000fce0000011604 */
.L_x_14493:
[----:B------:R-:W-:Y:S05]  /*b3f0*/  BSYNC B0 ;  /* 0x0000000000007941 */ /* 0x000fea0003800000 */
.L_x_14491:
[----:B------:R-:W-:-:S04]  /*b400*/  IMAD R0, R3, R11, -R0 ;  /* 0x0000000b03007224 */ /* 0x000fc800078e0a00 */
[----:B------:R-:W-:-:S05]  /*b410*/  IMAD.IADD R3, R0, 0x1, -R155 ;  /* 0x0000000100037824 */ /* 0x000fca00078e0a9b */
[----:B------:R-:W-:Y:S02]  /*b420*/  VIMNMX R12, R12, R3, !PT ;  /* 0x000000030c0c7248 */ /* 0x000fe40007fe0100 */
[----:B------:R-:W-:-:S07]  /*b430*/  VIADDMNMX R20, R3, R11, R20, PT ;  /* 0x0000000b03147246 */ /* 0x000fce0003800114 */
.L_x_14490:
        /* <DEDUP_REMOVED lines=31> */
[----:B------:R-:W-:Y:S02]  /*b630*/  LOP3.LUT P6, RZ, R18, 0x8000, RZ, 0xc0, !PT ;  /* 0x0000800012ff7812 */ /* 0x000fe400078cc0ff */
[----:B------:R-:W-:Y:S02]  /*b640*/  ISETP.GT.AND P1, PT, R12, 0x19, !P1 ;  /* 0x000000190c00780c */ /* 0x000fe40004f24270 */
[----:B------:R-:W-:Y:S02]  /*b650*/  FMNMX.FTZ R0, R40, R3, !PT ;  /* 0x0000000328007209 */ /* 0x000fe40007810000 */
        /* <DEDUP_REMOVED lines=57> */
[C---:B------:R-:W-:Y:S01]  /*b9f0*/  ISETP.GT.AND P5, PT, R12.reuse, RZ, !P5 ;  /* 0x000000ff0c00720c */ /* 0x040fe20006fa4270 */
[----:B------:R-:W0:Y:S01]  /*ba00*/  SHFL.BFLY PT, R3, R0, 0x2, 0x1f ;  /* 0x0c401f0000037f89 */ /* 0x000e2200000e0000 */
[----:B------:R-:W-:Y:S02]  /*ba10*/  FSEL R55, R55, -INF , !P1 ;  /* 0xff80000037377808 */ /* 0x000fe40004800000 */
[----:B------:R-:W-:Y:S02]  /*ba20*/  ISETP.GT.AND P1, PT, R12, 0x40, !P6 ;  /* 0x000000400c00780c */ /* 0x000fe40007724270 */
[C---:B------:R-:W-:Y:S02]  /*ba30*/  ISETP.LT.OR P5, PT, R20.reuse, 0x1, P5 ;  /* 0x000000011400780c */ /* 0x040fe40002fa1670 */
[----:B------:R-:W-:Y:S02]  /*ba40*/  ISETP.LT.OR P1, PT, R20, 0x41, P1 ;  /* 0x000000411400780c */ /* 0x000fe40000f21670 */
[----:B------:R-:W-:-:S02]  /*ba50*/  FSEL R26, R26, -INF , !P5 ;  /* 0xff8000001a1a7808 */ /* 0x000fc40006800000 */
[----:B------:R-:W-:Y:S02]  /*ba60*/  FSEL R58, R58, -INF , !P1 ;  /* 0xff8000003a3a7808 */ /* 0x000fe40004800000 */
[----:B------:R-:W-:Y:S02]  /*ba70*/  ISETP.GT.AND P1, PT, R12, 0x41, !P4 ;  /* 0x000000410c00780c */ /* 0x000fe40006724270 */
[----:B------:R-:W-:Y:S02]  /*ba80*/  LOP3.LUT P6, RZ, R18, 0x10, RZ, 0xc0, !PT ;  /* 0x0000001012ff7812 */ /* 0x000fe400078cc0ff */
[----:B------:R-:W-:Y:S02]  /*ba90*/  ISETP.LT.OR P1, PT, R20, 0x42, P1 ;  /* 0x000000421400780c */ /* 0x000fe40000f21670 */
[----:B------:R-:W-:Y:S02]  /*baa0*/  FMNMX.FTZ R13, R26, R27, !PT ;  /* 0x0000001b1a0d7209 */ /* 0x000fe40007810000 */
[----:B------:R-:W-:-:S02]  /*bab0*/  FSEL R59, R59, -INF , !P1 ;  /* 0xff8000003b3b7808 */ /* 0x000fc40004800000 */
[----:B------:R-:W-:Y:S02]  /*bac0*/  LOP3.LUT P1, RZ, R18, 0x2000, RZ, 0xc0, !PT ;  /* 0x0000200012ff7812 */ /* 0x000fe4000782c0ff */
[----:B0-----:R-:W-:Y:S02]  /*bad0*/  FMNMX.FTZ R5, R0, R3, !PT ;  /* 0x0000000300057209 */ /* 0x001fe40007810000 */
[----:B------:R-:W-:Y:S02]  /*bae0*/  ISETP.GT.AND P1, PT, R12, 0x48, !P1 ;  /* 0x000000480c00780c */ /* 0x000fe40004f24270 */
[----:B------:R-:W-:Y:S01]  /*baf0*/  FMNMX.FTZ R0, R30, R13, !PT ;  /* 0x0000000d1e007209 */ /* 0x000fe20007810000 */
[----:B------:R-:W0:Y:S01]  /*bb00*/  SHFL.BFLY PT, R4, R5, 0x1, 0x1f ;  /* 0x0c201f0005047f89 */ /* 0x000e2200000e0000 */
[----:B------:R-:W-:Y:S02]  /*bb10*/  ISETP.LT.OR P1, PT, R20, 0x49, P1 ;  /* 0x000000491400780c */ /* 0x000fe40000f21670 */
[----:B------:R-:W-:-:S02]  /*bb20*/  FMNMX.FTZ R13, R31, R0, !PT ;  /* 0x000000001f0d7209 */ /* 0x000fc40007810000 */
[----:B------:R-:W-:Y:S02]  /*bb30*/  FSEL R62, R62, -INF , !P1 ;  /* 0xff8000003e3e7808 */ /* 0x000fe40004800000 */
[C---:B------:R-:W-:Y:S02]  /*bb40*/  LOP3.LUT P1, RZ, R18.reuse, 0x1000, RZ, 0xc0, !PT ;  /* 0x0000100012ff7812 */ /* 0x040fe4000782c0ff */
[----:B------:R-:W-:Y:S02]  /*bb50*/  LOP3.LUT P4, RZ, R18, 0x2, RZ, 0xc0, !PT ;  /* 0x0000000212ff7812 */ /* 0x000fe4000788c0ff */
        /* <DEDUP_REMOVED lines=8> */
[----:B0-----:R-:W-:-:S02]  /*bbe0*/  FMNMX.FTZ R3, R5, R4, !PT ;  /* 0x0000000405037209 */ /* 0x001fc40007810000 */
[----:B------:R-:W-:Y:S02]  /*bbf0*/  ISETP.LT.OR P1, PT, R20, 0x51, P1 ;  /* 0x000000511400780c */ /* 0x000fe40000f21670 */
[----:B------:R-:W-:Y:S01]  /*bc00*/  FMNMX.FTZ R21, R39, R0, !PT ;  /* 0x0000000027157209 */ /* 0x000fe20007810000 */
[----:B------:R-:W-:Y:S01]  /*bc10*/  FMUL.FTZ R4, R3, UR30 ;  /* 0x0000001e03047c20 */ /* 0x000fe20008410000 */
[----:B------:R-:W-:Y:S02]  /*bc20*/  FSEL R66, R66, -INF , !P1 ;  /* 0xff80000042427808 */ /* 0x000fe40004800000 */
[----:B------:R-:W-:Y:S02]  /*bc30*/  LOP3.LUT P1, RZ, R18, 0x400, RZ, 0xc0, !PT ;  /* 0x0000040012ff7812 */ /* 0x000fe4000782c0ff */
[----:B------:R-:W-:Y:S02]  /*bc40*/  FMNMX.FTZ R0, R42, R21, !PT ;  /* 0x000000152a007209 */ /* 0x000fe40007810000 */
[----:B------:R-:W-:-:S02]  /*bc50*/  ISETP.GT.AND P1, PT, R12, 0x51, !P1 ;  /* 0x000000510c00780c */ /* 0x000fc40004f24270 */
[----:B------:R-:W-:Y:S02]  /*bc60*/  ISETP.GT.AND P2, PT, R12, 0x71, !P2 ;  /* 0x000000710c00780c */ /* 0x000fe40005744270 */
[----:B------:R-:W-:Y:S02]  /*bc70*/  ISETP.LT.OR P1, PT, R20, 0x52, P1 ;  /* 0x000000521400780c */ /* 0x000fe40000f21670 */
[----:B------:R-:W-:Y:S02]  /*bc80*/  ISETP.GT.AND P3, PT, R12, 0x78, !P3 ;  /* 0x000000780c00780c */ /* 0x000fe40005f64270 */
[----:B------:R-:W-:Y:S02]  /*bc90*/  FSEL R67, R67, -INF , !P1 ;  /* 0xff80000043437808 */ /* 0x000fe40004800000 */
[----:B------:R-:W-:Y:S02]  /*bca0*/  LOP3.LUT P1, RZ, R18, 0x200, RZ, 0xc0, !PT ;  /* 0x0000020012ff7812 */ /* 0x000fe4000782c0ff */
[----:B------:R-:W-:-:S02]  /*bcb0*/  ISETP.LT.OR P2, PT, R20, 0x72, P2 ;  /* 0x000000721400780c */ /* 0x000fc40001741670 */
[----:B------:R-:W-:Y:S02]  /*bcc0*/  ISETP.GT.AND P1, PT, R12, 0x58, !P1 ;  /* 0x000000580c00780c */ /* 0x000fe40004f24270 */
[C---:B------:R-:W-:Y:S02]  /*bcd0*/  ISETP.LT.OR P3, PT, R20.reuse, 0x79, P3 ;  /* 0x000000791400780c */ /* 0x040fe40001f61670 */
        /* <DEDUP_REMOVED lines=30> */
[----:B------:R-:W-:Y:S01]  /*bec0*/  ISETP.NE.AND P4, PT, R92, 0x1, PT ;  /* 0x000000015c00780c */ /* 0x000fe20003f85270 */
        /* <DEDUP_REMOVED lines=11> */
[----:B------:R-:W-:Y:S01]  /*bf80*/  ISETP.LT.OR P1, PT, R20, 0x7a, P1 ;  /* 0x0000007a1400780c */ /* 0x000fe20000f21670 */
[--C-:B------:R-:W-:Y:S01]  /*bf90*/  FFMA.FTZ R53, R53, UR30, -R4.reuse ;  /* 0x0000001e35357c23 */ /* 0x100fe20008010804 */
[----:B------:R-:W-:Y:S01]  /*bfa0*/  FMNMX.FTZ R0, R50, R25, !PT ;  /* 0x0000001932007209 */ /* 0x000fe20007810000 */
[--C-:B------:R-:W-:Y:S01]  /*bfb0*/  FFMA.FTZ R148, R24, UR30, -R4.reuse ;  /* 0x0000001e18947c23 */ /* 0x100fe20008010804 */
[----:B------:R1:W-:Y:S01]  /*bfc0*/  MUFU.EX2 R21, R37 ;  /* 0x0000002500157308 */ /* 0x0003e20000000800 */
        /* <DEDUP_REMOVED lines=18> */
[----:B0-----:R-:W-:Y:S01]  /*c0f0*/  FMNMX.FTZ R33, R59, R0, !PT ;  /* 0x000000003b217209 */ /* 0x001fe20007810000 */
[--C-:B------:R-:W-:Y:S01]  /*c100*/  FFMA.FTZ R130, R68, UR30, -R4.reuse ;  /* 0x0000001e44827c23 */ /* 0x100fe20008010804 */
[--C-:B------:R-:W-:Y:S01]  /*c110*/  FFMA.FTZ R124, R72, UR30, -R4.reuse ;  /* 0x0000001e487c7c23 */ /* 0x100fe20008010804 */
[--C-:B------:R-:W-:Y:S01]  /*c120*/  FFMA.FTZ R126, R76, UR30, -R4.reuse ;  /* 0x0000001e4c7e7c23 */ /* 0x100fe20008010804 */
[----:B------:R-:W-:Y:S01]  /*c130*/  FMNMX.FTZ R0, R62, R33, !PT ;  /* 0x000000213e007209 */ /* 0x000fe20007810000 */
[----:B------:R-:W-:Y:S01]  /*c140*/  MUFU.EX2 R29, R45 ;  /* 0x0000002d001d7308 */ /* 0x000fe20000000800 */
[--C-:B------:R-:W-:Y:S01]  /*c150*/  FFMA.FTZ R120, R80, UR30, -R4.reuse ;  /* 0x0000001e50787c23 */ /* 0x100fe20008010804 */
[----:B------:R-:W-:Y:S01]  /*c160*/  FFMA.FTZ R122, R84, UR30, -R4 ;  /* 0x0000001e547a7c23 */ /* 0x000fe20008010804 */
[----:B------:R-:W-:-:S04]  /*c170*/  FMNMX.FTZ R33, R63, R0, !PT ;  /* 0x000000003f217209 */ /* 0x000fc80007810000 */
[----:B------:R-:W-:Y:S01]  /*c180*/  FMNMX.FTZ R0, R66, R33, !PT ;  /* 0x0000002142007209 */ /* 0x000fe20007810000 */
[----:B------:R-:W0:Y:S03]  /*c190*/  MUFU.EX2 R5, R5 ;  /* 0x0000000500057308 */ /* 0x000e260000000800 */
[----:B-1----:R-:W-:-:S04]  /*c1a0*/  FMNMX.FTZ R37, R67, R0, !PT ;  /* 0x0000000043257209 */ /* 0x002fc80007810000 */
[----:B------:R-:W-:Y:S01]  /*c1b0*/  FMNMX.FTZ R0, R70, R37, !PT ;  /* 0x0000002546007209 */ /* 0x000fe20007810000 */
[----:B------:R-:W1:Y:S03]  /*c1c0*/  MUFU.EX2 R150, R150 ;  /* 0x0000009600967308 */ /* 0x000e660000000800 */
[----:B------:R-:W-:-:S04]  /*c1d0*/  FMNMX.FTZ R37, R71, R0, !PT ;  /* 0x0000000047257209 */ /* 0x000fc80007810000 */
[----:B------:R-:W-:Y:S01]  /*c1e0*/  FMNMX.FTZ R0, R74, R37, !PT ;  /* 0x000000254a007209 */ /* 0x000fe20007810000 */
[----:B------:R-:W3:Y:S03]  /*c1f0*/  MUFU.EX2 R7, R7 ;  /* 0x0000000700077308 */ /* 0x000ee60000000800 */
[----:B--2---:R-:W-:-:S04]  /*c200*/  FMNMX.FTZ R41, R75, R0, !PT ;  /* 0x000000004b297209 */ /* 0x004fc80007810000 */
[----:B------:R-:W-:Y:S01]  /*c210*/  FMNMX.FTZ R0, R78, R41, !PT ;  /* 0x000000294e007209 */ /* 0x000fe20007810000 */
[----:B------:R2:W-:Y:S03]  /*c220*/  MUFU.EX2 R37, R53 ;  /* 0x0000003500257308 */ /* 0x0005e60000000800 */
[----:B------:R-:W-:-:S04]  /*c230*/  FMNMX.FTZ R41, R79, R0, !PT ;  /* 0x000000004f297209 */ /* 0x000fc80007810000 */
[----:B------:R-:W-:Y:S01]  /*c240*/  FMNMX.FTZ R0, R82, R41, !PT ;  /* 0x0000002952007209 */ /* 0x000fe20007810000 */
[----:B------:R4:W-:Y:S01]  /*c250*/  MUFU.EX2 R33, R49 ;  /* 0x0000003100217308 */ /* 0x0009e20000000800 */
[----:B--2---:R-:W-:Y:S02]  /*c260*/  FFMA.FTZ R53, R69, UR30, -R4 ;  /* 0x0000001e45357c23 */ /* 0x004fe40008010804 */
[----:B------:R-:W-:-:S04]  /*c270*/  FMNMX.FTZ R45, R83, R0, !PT ;  /* 0x00000000532d7209 */ /* 0x000fc80007810000 */
[----:B------:R-:W-:Y:S01]  /*c280*/  FMNMX.FTZ R0, R86, R45, !PT ;  /* 0x0000002d56007209 */ /* 0x000fe20007810000 */
[----:B------:R2:W-:Y:S01]  /*c290*/  MUFU.EX2 R41, R6 ;  /* 0x0000000600297308 */ /* 0x0005e20000000800 */
[--C-:B------:R-:W-:Y:S01]  /*c2a0*/  FFMA.FTZ R45, R61, UR30, -R4.reuse ;  /* 0x0000001e3d2d7c23 */ /* 0x100fe20008010804 */
[--C-:B----4-:R-:W-:Y:S01]  /*c2b0*/  FFMA.FTZ R49, R65, UR30, -R4.reuse ;  /* 0x0000001e41317c23 */ /* 0x110fe20008010804 */
[----:B------:R-:W-:Y:S01]  /*c2c0*/  FMNMX.FTZ R0, R87, R0, !PT ;  /* 0x0000000057007209 */ /* 0x000fe20007810000 */
[--C-:B------:R-:W-:Y:S01]  /*c2d0*/  FFMA.FTZ R61, R77, UR30, -R4.reuse ;  /* 0x0000001e4d3d7c23 */ /* 0x100fe20008010804 */
[----:B------:R-:W-:-:S03]  /*c2e0*/  FFMA.FTZ R65, R81, UR30, -R4 ;  /* 0x0000001e51417c23 */ /* 0x000fc60008010804 */
[----:B------:R-:W2:Y:S01]  /*c2f0*/  SHFL.BFLY PT, R57, R0, 0x2, 0x1f ;  /* 0x0c401f0000397f89 */ /* 0x000ea200000e0000 */
[----:B------:R-:W4:Y:S08]  /*c300*/  MUFU.EX2 R144, R144 ;  /* 0x0000009000907308 */ /* 0x000f300000000800 */
[----:B------:R-:W5:Y:S08]  /*c310*/  MUFU.EX2 R146, R146 ;  /* 0x0000009200927308 */ /* 0x000f700000000800 */
        /* <DEDUP_REMOVED lines=18> */
[----:B0-----:R-:W-:Y:S01]  /*c440*/  FADD.FTZ R27, R148, R5 ;  /* 0x00000005941b7221 */ /* 0x001fe20000010000 */
[--C-:B------:R-:W-:Y:S01]  /*c450*/  FFMA.FTZ R12, R31, UR30, -R6.reuse ;  /* 0x0000001e1f0c7c23 */ /* 0x100fe20008010806 */
[--C-:B------:R-:W-:Y:S01]  /*c460*/  FFMA.FTZ R145, R34, UR30, -R6.reuse ;  /* 0x0000001e22917c23 */ /* 0x100fe20008010806 */
[--C-:B------:R-:W-:Y:S01]  /*c470*/  FFMA.FTZ R20, R35, UR30, -R6.reuse ;  /* 0x0000001e23147c23 */ /* 0x100fe20008010806 */
[----:B------:R-:W-:Y:S01]  /*c480*/  MUFU.EX2 R149, R149 ;  /* 0x0000009500957308 */ /* 0x000fe20000000800 */
[----:B-1----:R-:W-:Y:S01]  /*c490*/  FADD.FTZ R34, R150, R27 ;  /* 0x0000001b96227221 */ /* 0x002fe20000010000 */
[--C-:B------:R-:W-:Y:S01]  /*c4a0*/  FFMA.FTZ R147, R38, UR30, -R6.reuse ;  /* 0x0000001e26937c23 */ /* 0x100fe20008010806 */
[--C-:B------:R-:W-:Y:S01]  /*c4b0*/  FFMA.FTZ R24, R39, UR30, -R6.reuse ;  /* 0x0000001e27187c23 */ /* 0x100fe20008010806 */
[----:B------:R-:W-:Y:S01]  /*c4c0*/  FFMA.FTZ R141, R42, UR30, -R6 ;  /* 0x0000001e2a8d7c23 */ /* 0x000fe20008010806 */
[----:B---3--:R-:W-:Y:S01]  /*c4d0*/  FADD.FTZ R27, R7, R34 ;  /* 0x00000022071b7221 */ /* 0x008fe20000010000 */
[----:B------:R-:W0:Y:S01]  /*c4e0*/  @P4 LDC R35, c[0x0][0x44c] ;  /* 0x00011300ff234b82 */ /* 0x000e220000000800 */
[--C-:B------:R-:W-:Y:S01]  /*c4f0*/  FFMA.FTZ R26, R43, UR30, -R6.reuse ;  /* 0x0000001e2b1a7c23 */ /* 0x100fe20008010806 */
[----:B------:R-:W1:Y:S01]  /*c500*/  MUFU.EX2 R4, R4 ;  /* 0x0000000400047308 */ /* 0x000e620000000800 */
[----:B----4-:R-:W-:Y:S01]  /*c510*/  FADD.FTZ R36, R144, R27 ;  /* 0x0000001b90247221 */ /* 0x010fe20000010000 */
[--C-:B------:R-:W-:Y:S01]  /*c520*/  FFMA.FTZ R143, R46, UR30, -R6.reuse ;  /* 0x0000001e2e8f7c23 */ /* 0x100fe20008010806 */
[--C-:B------:R-:W-:Y:S01]  /*c530*/  FFMA.FTZ R28, R47, UR30, -R6.reuse ;  /* 0x0000001e2f1c7c23 */ /* 0x100fe20008010806 */
[----:B------:R-:W-:Y:S01]  /*c540*/  FFMA.FTZ R137, R50, UR30, -R6 ;  /* 0x0000001e32897c23 */ /* 0x000fe20008010806 */
[----:B------:R-:W-:Y:S01]  /*c550*/  FADD.FTZ R27, R13, R36 ;  /* 0x000000240d1b7221 */ /* 0x000fe20000010000 */
[----:B------:R-:W2:Y:S01]  /*c560*/  @P4 LDC R46, c[0x0][0x450] ;  /* 0x00011400ff2e4b82 */ /* 0x000ea20000000800 */
[--C-:B------:R-:W-:Y:S01]  /*c570*/  FFMA.FTZ R30, R51, UR30, -R6.reuse ;  /* 0x0000001e331e7c23 */ /* 0x100fe20008010806 */
[----:B------:R-:W3:Y:S01]  /*c580*/  MUFU.EX2 R151, R151 ;  /* 0x0000009700977308 */ /* 0x000ee20000000800 */
[----:B-----5:R-:W-:Y:S01]  /*c590*/  FADD.FTZ R36, R146, R27 ;  /* 0x0000001b92247221 */ /* 0x020fe20000010000 */
[--C-:B------:R-:W-:Y:S01]  /*c5a0*/  FFMA.FTZ R139, R54, UR30, -R6.reuse ;  /* 0x0000001e368b7c23 */ /* 0x100fe20008010806 */
[----:B------:R-:W-:Y:S01]  /*c5b0*/  FFMA.FTZ R32, R55, UR30, -R6 ;  /* 0x0000001e37207c23 */ /* 0x000fe20008010806 */
[----:B------:R-:W-:-:S02]  /*c5c0*/  IMAD.MOV.U32 R42, RZ, RZ, R91 ;  /* 0x000000ffff2a7224 */ /* 0x000fc400078e005b */
[----:B------:R-:W-:Y:S01]  /*c5d0*/  FADD.FTZ R31, R21, R36 ;  /* 0x00000024151f7221 */ /* 0x000fe20000010000 */
[--C-:B------:R-:W-:Y:S01]  /*c5e0*/  FFMA.FTZ R133, R58, UR30, -R6.reuse ;  /* 0x0000001e3a857c23 */ /* 0x100fe20008010806 */
[----:B------:R-:W-:Y:S01]  /*c5f0*/  FFMA.FTZ R34, R59, UR30, -R6 ;  /* 0x0000001e3b227c23 */ /* 0x000fe20008010806 */
[----:B------:R-:W4:Y:S01]  /*c600*/  MUFU.EX2 R12, R12 ;  /* 0x0000000c000c7308 */ /* 0x000f220000000800 */
[----:B-1----:R-:W-:Y:S01]  /*c610*/  FADD.FTZ R38, R149, R4 ;  /* 0x0000000495267221 */ /* 0x002fe20000010000 */
[----:B------:R-:W-:Y:S01]  /*c620*/  FADD.FTZ R40, R140, R31 ;  /* 0x0000001f8c287221 */ /* 0x000fe20000010000 */
[--C-:B------:R-:W-:Y:S01]  /*c630*/  FFMA.FTZ R135, R62, UR30, -R6.reuse ;  /* 0x0000001e3e877c23 */ /* 0x100fe20008010806 */
[--C-:B------:R-:W-:Y:S01]  /*c640*/  FFMA.FTZ R36, R63, UR30, -R6.reuse ;  /* 0x0000001e3f247c23 */ /* 0x100fe20008010806 */
[----:B------:R-:W-:Y:S01]  /*c650*/  FFMA.FTZ R129, R66, UR30, -R6 ;  /* 0x0000001e42817c23 */ /* 0x000fe20008010806 */
[----:B------:R-:W-:Y:S01]  /*c660*/  FADD.FTZ R31, R25, R40 ;  /* 0x00000028191f7221 */ /* 0x000fe20000010000 */
[----:B0-----:R-:W-:Y:S01]  /*c670*/  @P4 IMAD.HI.U32 R35, R91, R35, RZ ;  /* 0x000000235b234227 */ /* 0x001fe200078e00ff */
[----:B------:R-:W0:Y:S03]  /*c680*/  MUFU.EX2 R145, R145 ;  /* 0x0000009100917308 */ /* 0x000e260000000800 */
[----:B---3--:R-:W-:Y:S01]  /*c690*/  FADD.FTZ R27, R151, R38 ;  /* 0x00000026971b7221 */ /* 0x008fe20000010000 */
[--C-:B------:R-:W-:Y:S01]  /*c6a0*/  FFMA.FTZ R131, R70, UR30, -R6.reuse ;  /* 0x0000001e46837c23 */ /* 0x100fe20008010806 */
[--C-:B------:R-:W-:Y:S01]  /*c6b0*/  FFMA.FTZ R125, R74, UR30, -R6.reuse ;  /* 0x0000001e4a7d7c23 */ /* 0x100fe20008010806 */
[--C-:B------:R-:W-:Y:S01]  /*c6c0*/  FFMA.FTZ R75, R75, UR30, -R6.reuse ;  /* 0x0000001e4b4b7c23 */ /* 0x100fe20008010806 */
[--C-:B------:R-:W-:Y:S01]  /*c6d0*/  FFMA.FTZ R127, R78, UR30, -R6.reuse ;  /* 0x0000001e4e7f7c23 */ /* 0x100fe20008010806 */
[----:B--2---:R-:W-:Y:S01]  /*c6e0*/  @P4 SHF.R.U32.HI R42, RZ, R46, R35 ;  /* 0x0000002eff2a4219 */ /* 0x004fe20000011623 */
[--C-:B------:R-:W-:Y:S01]  /*c6f0*/  FFMA.FTZ R82, R82, UR30, -R6.reuse ;  /* 0x0000001e52527c23 */ /* 0x100fe20008010806 */
[----:B------:R-:W1:Y:S01]  /*c700*/  MUFU.EX2 R20, R20 ;  /* 0x0000001400147308 */ /* 0x000e620000000800 */
[----:B----4-:R-:W-:Y:S01]  /*c710*/  FADD.FTZ R38, R12, R27 ;  /* 0x0000001b0c267221 */ /* 0x010fe20000010000 */
        /* <DEDUP_REMOVED lines=9> */
[----:B------:R-:W-:Y:S01]  /*c7b0*/  ISETP.GE.AND P4, PT, R11, 0x1, PT ;  /* 0x000000010b00780c */ /* 0x000fe20003f86270 */
        /* <DEDUP_REMOVED lines=15> */
[----:B------:R-:W-:Y:S01]  /*c8b0*/  F2FP.BF16.F32.PACK_AB R136, R33, R136 ;  /* 0x000000882188723e */ /* 0x000fe200000010ff */
[C---:B------:R-:W-:Y:S01]  /*c8c0*/  FADD.FTZ R31, R37.reuse, R46 ;  /* 0x0000002e251f7221 */ /* 0x040fe20000010000 */
[----:B------:R-:W-:Y:S01]  /*c8d0*/  F2FP.BF16.F32.PACK_AB R138, R37, R138 ;  /* 0x0000008a258a723e */ /* 0x000fe200000010ff */
[----:B------:R-:W2:Y:S01]  /*c8e0*/  MUFU.EX2 R26, R26 ;  /* 0x0000001a001a7308 */ /* 0x000ea20000000800 */
[----:B0-----:R-:W-:Y:S01]  /*c8f0*/  FADD.FTZ R40, R24, R27 ;  /* 0x0000001b18287221 */ /* 0x001fe20000010000 */
[----:B------:R-:W-:-:S02]  /*c900*/  F2FP.BF16.F32.PACK_AB R151, R12, R151 ;  /* 0x000000970c97723e */ /* 0x000fc400000010ff */
[----:B------:R-:W-:Y:S02]  /*c910*/  F2FP.BF16.F32.PACK_AB R145, R20, R145 ;  /* 0x000000911491723e */ /* 0x000fe400000010ff */
[----:B------:R-:W-:Y:S02]  /*c920*/  F2FP.BF16.F32.PACK_AB R147, R24, R147 ;  /* 0x000000931893723e */ /* 0x000fe400000010ff */
[----:B------:R-:W0:Y:S01]  /*c930*/  MUFU.EX2 R143, R143 ;  /* 0x0000008f008f7308 */ /* 0x000e220000000800 */
[----:B-1----:R-:W-:Y:S01]  /*c940*/  FADD.FTZ R27, R141, R40 ;  /* 0x000000288d1b7221 */ /* 0x002fe20000010000 */
[----:B------:R-:W-:-:S06]  /*c950*/  FFMA.FTZ R40, R71, UR30, -R6 ;  /* 0x0000001e47287c23 */ /* 0x000fcc0008010806 */
[----:B------:R-:W1:Y:S01]  /*c960*/  MUFU.EX2 R28, R28 ;  /* 0x0000001c001c7308 */ /* 0x000e620000000800 */
[C---:B--2---:R-:W-:Y:S01]  /*c970*/  FADD.FTZ R44, R26.reuse, R27 ;  /* 0x0000001b1a2c7221 */ /* 0x044fe20000010000 */
[----:B------:R-:W-:-:S06]  /*c980*/  F2FP.BF16.F32.PACK_AB R141, R26, R141 ;  /* 0x0000008d1a8d723e */ /* 0x000fcc00000010ff */
[----:B------:R-:W2:Y:S01]  /*c990*/  MUFU.EX2 R137, R137 ;  /* 0x0000008900897308 */ /* 0x000ea20000000800 */
[----:B0-----:R-:W-:Y:S01]  /*c9a0*/  FADD.FTZ R27, R143, R44 ;  /* 0x0000002c8f1b7221 */ /* 0x001fe20000010000 */
[----:B------:R-:W-:Y:S01]  /*c9b0*/  FADD.FTZ R44, R132, R31 ;  /* 0x0000001f842c7221 */ /* 0x000fe20000010000 */
[----:B------:R-:W-:-:S03]  /*c9c0*/  F2FP.BF16.F32.PACK_AB R132, R41, R132 ;  /* 0x000000842984723e */ /* 0x000fc600000010ff */
[----:B------:R-:W-:Y:S01]  /*c9d0*/  FADD.FTZ R31, R41, R44 ;  /* 0x0000002c291f7221 */ /* 0x000fe20000010000 */
[----:B------:R-:W-:Y:S01]  /*c9e0*/  FFMA.FTZ R44, R79, UR30, -R6 ;  /* 0x0000001e4f2c7c23 */ /* 0x000fe20008010806 */
        /* <DEDUP_REMOVED lines=81> */
[----:B------:R-:W-:Y:S01]  /*cf00*/  F2FP.BF16.F32.PACK_AB R123, R87, R86 ;  /* 0x00000056577b723e */ /* 0x000fe200000010ff */
[----:B------:R-:W-:Y:S02]  /*cf10*/  VIADD R4, R88, 0xfffffffe ;  /* 0xfffffffe58047836 */ /* 0x000fe40000000000 */
        /* <DEDUP_REMOVED lines=14> */
.L_x_14496:
[----:B------:R-:W-:-:S13]  /*d000*/  ISETP.NE.AND P1, PT, R11, 0x1, PT ;  /* 0x000000010b00780c */ /* 0x000fda0003f25270 */
[----:B------:R-:W0:Y:S02]  /*d010*/  @P1 LDC.64 R12, c[0x0][0x9e8] ;  /* 0x00027a00ff0c1b82 */ /* 0x000e240000000a00 */
[----:B0-----:R-:W-:-:S05]  /*d020*/  @P1 IMAD.HI.U32 R12, R7, R12, RZ ;  /* 0x0000000c070c1227 */ /* 0x001fca00078e00ff */
[----:B------:R-:W-:-:S07]  /*d030*/  @P1 SHF.R.U32.HI R7, RZ, R13, R12 ;  /* 0x0000000dff071219 */ /* 0x000fce000001160c */
.L_x_14497:
[----:B------:R-:W-:Y:S05]  /*d040*/  BSYNC B0 ;  /* 0x0000000000007941 */ /* 0x000fea0003800000 */
.L_x_14495:
[----:B------:R-:W-:-:S05]  /*d050*/  IMAD R7, R7, R11, R11 ;  /* 0x0000000b07077224 */ /* 0x000fca00078e020b */
[----:B------:R-:W-:-:S07]  /*d060*/  VIMNMX R10, R10, R7, PT ;  /* 0x000000070a0a7248 */ /* 0x000fce0003fe0100 */
.L_x_14494:
        /* <DEDUP_REMOVED lines=34> */
.L_x_14518:
[----:B------:R-:W2:Y:S01]  /*d290*/  LDL R10, [R1+0x2c] ;  /* 0x00002c00010a7983 */ /* 0x000ea20000100800 */
[----:B------:R-:W-:Y:S01]  /*d2a0*/  VIADD R7, R22, 0x1 ;  /* 0x0000000116077836 */ /* 0x000fe20000000000 */
[----:B------:R-:W-:Y:S05]  /*d2b0*/  YIELD ;  /* 0x0000000000007946 */ /* 0x000fea0003800000 */
[----:B------:R-:W-:-:S04]  /*d2c0*/  ISETP.NE.AND P2, PT, R7, 0x2, PT ;  /* 0x000000020700780c */ /* 0x000fc80003f45270 */
[----:B------:R-:W-:Y:S02]  /*d2d0*/  SEL R11, RZ, 0x1, P2 ;  /* 0x00000001ff0b7807 */ /* 0x000fe40001000000 */
[----:B------:R-:W-:Y:S02]  /*d2e0*/  SEL R7, R7, RZ, P2 ;  /* 0x000000ff07077207 */ /* 0x000fe40001000000 */
[----:B------:R-:W-:Y:S02]  /*d2f0*/  LOP3.LUT R20, R154, R11, RZ, 0x3c, !PT ;  /* 0x0000000b9a147212 */ /* 0x000fe400078e3cff */
[----:B--2---:R-:W-:-:S13]  /*d300*/  ISETP.NE.AND P1, PT, R10, RZ, PT ;  /* 0x000000ff0a00720c */ /* 0x004fda0003f25270 */
[----:B------:R-:W-:Y:S05]  /*d310*/  @P1 BRA `(.L_x_14499) ;  /* 0x0000000000301947 */ /* 0x000fea0003800000 */
[----:B------:R-:W-:Y:S05]  /*d320*/  @!P0 BRA `(.L_x_14500) ;  /* 0x0000000000048947 */ /* 0x000fea0003800000 */
[----:B------:R-:W-:Y:S01]  /*d330*/  BPT.TRAP 0x1 ;  /* 0x000000040000795c */ /* 0x000fe20000300000 */
.L_x_14500:
[----:B------:R-:W-:Y:S01]  /*d340*/  IMAD R11, R7, 0x8, R2 ;  /* 0x00000008070b7824 */ /* 0x000fe200078e0202 */
[----:B------:R-:W-:-:S04]  /*d350*/  SHF.L.U32 R10, R20, 0x1f, RZ ;  /* 0x0000001f140a7819 */ /* 0x000fc800000006ff */
[----:B------:R0:W1:Y:S01]  /*d360*/  SYNCS.PHASECHK.TRANS64.TRYWAIT P2, [R11+URZ+0x16830], R10 ;  /* 0x0168300a0b0075a7 */ /* 0x000062000804017f */
[----:B------:R-:W-:Y:S05]  /*d370*/  @!P0 BRA `(.L_x_14501) ;  /* 0x0000000000048947 */ /* 0x000fea0003800000 */
[----:B------:R-:W-:Y:S01]  /*d380*/  BPT.TRAP 0x1 ;  /* 0x000000040000795c */ /* 0x000fe20000300000 */
.L_x_14501:
[----:B------:R-:W-:Y:S04]  /*d390*/  BSSY B0, `(.L_x_14499) ;  /* 0x0000004000007945 */ /* 0x000fe80003800000 */
[----:B-1----:R-:W-:Y:S05]  /*d3a0*/  @P2 BRA `(.L_x_14502) ;  /* 0x0000000000082947 */ /* 0x002fea0003800000 */
[----:B------:R-:W1:Y:S02]  /*d3b0*/  SYNCS.PHASECHK.TRANS64.TRYWAIT P2, [R11+URZ+0x16830], R10 ;  /* 0x0168300a0b0075a7 */ /* 0x000e64000804017f */
[----:B-1----:R-:W-:Y:S05]  /*d3c0*/  @!P2 BRA `(.L_x_14503) ;  /* 0x0000014000bca947 */ /* 0x002fea0003800000 */
.L_x_14502:
[----:B------:R-:W-:Y:S05]  /*d3d0*/  BSYNC B0 ;  /* 0x0000000000007941 */ /* 0x000fea0003800000 */
.L_x_14499:
[----:B------:R-:W2:Y:S01]  /*d3e0*/  LDL R12, [R1+0x30] ;  /* 0x00003000010c7983 */ /* 0x000ea20000100800 */
[----:B01----:R-:W0:Y:S01]  /*d3f0*/  S2R R10, SR_TID.X ;  /* 0x00000000000a7919 */ /* 0x003e220000002100 */
[----:B------:R-:W-:Y:S01]  /*d400*/  IMAD.MOV.U32 R11, RZ, RZ, 0x40000040 ;  /* 0x40000040ff0b7424 */ /* 0x000fe200078e00ff */
[----:B------:R-:W-:Y:S05]  /*d410*/  WARPSYNC.ALL ;  /* 0x0000000000007948 */ /* 0x000fea0003800000 */
[----:B------:R-:W-:Y:S02]  /*d420*/  R2UR UR23, R11 ;  /* 0x000000000b1772ca */ /* 0x000fe400000e0000 */
[----:B0-----:R-:W-:-:S05]  /*d430*/  SHF.R.U32.HI R10, RZ, 0x7, R10 ;  /* 0x00000007ff0a7819 */ /* 0x001fca000001160a */
[----:B------:R-:W-:Y:S02]  /*d440*/  VIADD R21, R10, 0x8 ;  /* 0x000000080a157836 */ /* 0x000fe40000000000 */
[----:B------:R-:W-:-:S05]  /*d450*/  IMAD.MOV.U32 R13, RZ, RZ, 0x40000040 ;  /* 0x40000040ff0d7424 */ /* 0x000fca00078e00ff */
[----:B------:R-:W-:Y:S01]  /*d460*/  R2UR UR19, R13 ;  /* 0x000000000d1372ca */ /* 0x000fe200000e0000 */
[----:B------:R-:W-:Y:S01]  /*d470*/  IMAD.MOV.U32 R25, RZ, RZ, 0x40000040 ;  /* 0x40000040ff197424 */ /* 0x000fe200078e00ff */
[----:B------:R-:W-:Y:S02]  /*d480*/  R2UR UR12, R8 ;  /* 0x00000000080c72ca */ /* 0x000fe400000e0000 */
[----:B------:R-:W-:Y:S02]  /*d490*/  R2UR UR13, R9 ;  /* 0x00000000090d72ca */ /* 0x000fe400000e0000 */
[C---:B------:R-:W-:Y:S02]  /*d4a0*/  R2UR UR15, R25.reuse ;  /* 0x00000000190f72ca */ /* 0x040fe400000e0000 */
[----:B------:R-:W-:Y:S01]  /*d4b0*/  R2UR UR27, R25 ;  /* 0x00000000191b72ca */ /* 0x000fe200000e0000 */
[----:B------:R0:W-:Y:S01]  /*d4c0*/  BAR.SYNC.DEFER_BLOCKING R21, 0x100 ;  /* 0x000400150000751d */ /* 0x0001e20000010000 */
[----:B--2---:R-:W-:-:S04]  /*d4d0*/  IMAD R24, R7, 0x400, R12 ;  /* 0x0000040007187824 */ /* 0x004fc800078e020c */
[----:B------:R-:W-:-:S05]  /*d4e0*/  VIADD R10, R24, 0x4 ;  /* 0x00000004180a7836 */ /* 0x000fca0000000000 */
[----:B------:R-:W-:Y:S02]  /*d4f0*/  R2UR UR22, R10 ;  /* 0x000000000a1672ca */ /* 0x000fe400000e0000 */
[----:B------:R-:W2:Y:S01]  /*d500*/  LDL.64 R10, [R1+0x20] ;  /* 0x00002000010a7983 */ /* 0x000ea20000100a00 */
[----:B------:R-:W-:-:S05]  /*d510*/  VIADD R12, R24, 0x2 ;  /* 0x00000002180c7836 */ /* 0x000fca0000000000 */
[----:B------:R-:W-:Y:S02]  /*d520*/  R2UR UR18, R12 ;  /* 0x000000000c1272ca */ /* 0x000fe400000e0000 */
[----:B------:R-:W3:Y:S01]  /*d530*/  LDL.64 R12, [R1+0x18] ;  /* 0x00001800010c7983 */ /* 0x000ee20000100a00 */
[C---:B------:R-:W-:Y:S01]  /*d540*/  R2UR UR14, R24.reuse ;  /* 0x00000000180e72ca */ /* 0x040fe200000e0000 */
[----:B------:R-:W-:-:S05]  /*d550*/  VIADD R24, R24, 0x6 ;  /* 0x0000000618187836 */ /* 0x000fca0000000000 */
[----:B------:R-:W-:Y:S02]  /*d560*/  R2UR UR26, R24 ;  /* 0x00000000181a72ca */ /* 0x000fe400000e0000 */
[----:B------:R-:W-:-:S06]  /*d570*/  WARPGROUP.ARRIVE ;  /* 0x00000000000079c5 */ /* 0x000fcc0000000000 */
[----:B------:R-:W-:Y:S03]  /*d580*/  HGMMA.64x128x16.F32.BF16 R24, gdesc[UR12], RZ, !UPT, gsb0 ;  /* 0x01e000000c1879f0 */ /* 0x000fe6000c0018ff */
[----:B------:R-:W-:Y:S02]  /*d590*/  WARPGROUP.DEPBAR.LE gsb0, 0x0 ;  /* 0x00008000000079c5 */ /* 0x000fe40000010000 */
[----:B------:R-:W-:Y:S01]  /*d5a0*/  WARPGROUP.ARRIVE ;  /* 0x00000000000079c5 */ /* 0x000fe20000000000 */
[----:B--2---:R-:W-:Y:S02]  /*d5b0*/  R2UR UR16, R10 ;  /* 0x000000000a1072ca */ /* 0x004fe400000e0000 */
[----:B------:R-:W-:-:S13]  /*d5c0*/  R2UR UR17, R11 ;  /* 0x000000000b1172ca */ /* 0x000fda00000e0000 */
[----:B------:R-:W-:Y:S01]  /*d5d0*/  HGMMA.64x128x16.F32.BF16 R24, gdesc[UR16], R24, gsb0 ;  /* 0x01e00000101879f0 */ /* 0x000fe20008001818 */
[----:B---3--:R-:W-:Y:S02]  /*d5e0*/  R2UR UR20, R12 ;  /* 0x000000000c1472ca */ /* 0x008fe400000e0000 */
        /* <DEDUP_REMOVED lines=13> */
.L_x_14505:
[----:B------:R-:W-:Y:S01]  /*d6c0*/  SHF.L.U32 R10, R154, 0x1f, RZ ;  /* 0x0000001f9a0a7819 */ /* 0x000fe200000006ff */
[----:B------:R-:W-:-:S04]  /*d6d0*/  IMAD R11, R22, 0x8, R2 ;  /* 0x00000008160b7824 */ /* 0x000fc800078e0202 */
[----:B------:R0:W1:Y:S01]  /*d6e0*/  SYNCS.PHASECHK.TRANS64.TRYWAIT P1, [R11+URZ+0x16850], R10 ;  /* 0x0168500a0b0075a7 */ /* 0x000062000802017f */
[----:B------:R-:W-:Y:S05]  /*d6f0*/  @!P0 BRA `(.L_x_14506) ;  /* 0x0000000000048947 */ /* 0x000fea0003800000 */
[----:B------:R-:W-:Y:S01]  /*d700*/  BPT.TRAP 0x1 ;  /* 0x000000040000795c */ /* 0x000fe20000300000 */
.L_x_14506:
[----:B-1----:R-:W-:Y:S05]  /*d710*/  @P1 BRA `(.L_x_14504) ;  /* 0x0000000000081947 */ /* 0x002fea0003800000 */
[----:B------:R-:W1:Y:S02]  /*d720*/  SYNCS.PHASECHK.TRANS64.TRYWAIT P1, [R11+URZ+0x16850], R10 ;  /* 0x0168500a0b0075a7 */ /* 0x000e64000802017f */
[----:B-1----:R-:W-:Y:S05]  /*d730*/  @!P1 BRA `(.L_x_14507) ;  /* 0x0000013c00f49947 */ /* 0x002fea0003800000 */
.L_x_14504:
        /* <DEDUP_REMOVED lines=9> */
[----:B------:R-:W-:Y:S02]  /*d7d0*/  IMAD.MOV.U32 R11, RZ, RZ, 0x40000040 ;  /* 0x40000040ff0b7424 */ /* 0x000fe400078e00ff */
[----:B------:R-:W-:-:S04]  /*d7e0*/  IMAD R10, R22, 0x400, R10 ;  /* 0x00000400160a7824 */ /* 0x000fc800078e020a */
[C---:B------:R-:W-:Y:S01]  /*d7f0*/  VIADD R12, R10.reuse, 0x80 ;  /* 0x000000800a0c7836 */ /* 0x040fe20000000000 */
[----:B------:R-:W-:-:S13]  /*d800*/  R2UR UR14, R10 ;  /* 0x000000000a0e72ca */ /* 0x000fda00000e0000 */
[----:B------:R-:W-:Y:S01]  /*d810*/  HGMMA.64x64x16.F32.BF16 R88, R148, gdesc[UR12].tnspB, R88, gsb0 ;  /* 0x40e0000c94587df0 */ /* 0x000fe20008001858 */
[----:B------:R-:W-:Y:S01]  /*d820*/  R2UR UR14, R12 ;  /* 0x000000000c0e72ca */ /* 0x000fe200000e0000 */
[----:B------:R-:W-:Y:S01]  /*d830*/  VIADD R12, R10, 0x100 ;  /* 0x000001000a0c7836 */ /* 0x000fe20000000000 */
[----:B------:R-:W-:Y:S01]  /*d840*/  R2UR UR15, R13 ;  /* 0x000000000d0f72ca */ /* 0x000fe200000e0000 */
[----:B------:R-:W-:Y:S01]  /*d850*/  IMAD.MOV.U32 R13, RZ, RZ, 0x40000040 ;  /* 0x40000040ff0d7424 */ /* 0x000fe200078e00ff */
[----:B0-----:R-:W-:Y:S02]  /*d860*/  SHF.R.U32.HI R21, RZ, 0x7, R154 ;  /* 0x00000007ff157819 */ /* 0x001fe4000001169a */
[----:B------:R-:W-:Y:S01]  /*d870*/  ISETP.GE.U32.AND P1, PT, R154, 0x180, PT ;  /* 0x000001809a00780c */ /* 0x000fe20003f26070 */
        /* <DEDUP_REMOVED lines=27> */
[----:B------:R-:W-:Y:S02]  /*da30*/  IMAD.MOV.U32 R13, RZ, RZ, 0x40000040 ;  /* 0x40000040ff0d7424 */ /* 0x000fe400078e00ff */
        /* <DEDUP_REMOVED lines=9> */
[----:B------:R-:W-:Y:S01]  /*dad0*/  R2UR UR14, R10 ;  /* 0x000000000a0e72ca */ /* 0x000fe200000e0000 */
[----:B------:R-:W-:Y:S01]  /*dae0*/  VIADD R10, R21, 0x9 ;  /* 0x00000009150a7836 */ /* 0x000fe20000000000 */
[----:B------:R-:W-:-:S04]  /*daf0*/  R2UR UR15, R11 ;  /* 0x000000000b0f72ca */ /* 0x000fc800000e0000 */
[----:B------:R-:W-:Y:S01]  /*db00*/  SEL R10, R10, 0x9, !P1 ;  /* 0x000000090a0a7807 */ /* 0x000fe20004800000 */
[----:B------:R-:W-:Y:S02]  /*db10*/  WARPGROUP.DEPBAR.LE gsb0, 0x0 ;  /* 0x00008000000079c5 */ /* 0x000fe40000010000 */
[----:B------:R-:W-:-:S06]  /*db20*/  WARPGROUP.ARRIVE ;  /* 0x00000000000079c5 */ /* 0x000fcc0000000000 */
[----:B------:R-:W-:Y:S03]  /*db30*/  HGMMA.64x64x16.F32.BF16 R88, R120, gdesc[UR12].tnspB, R88, gsb0 ;  /* 0x40e0000c78587df0 */ /* 0x000fe60008001858 */
[----:B------:R-:W-:Y:S02]  /*db40*/  WARPGROUP.DEPBAR.LE gsb0, 0x0 ;  /* 0x00008000000079c5 */ /* 0x000fe40000010000 */
[----:B------:R0:W-:Y:S06]  /*db50*/  BAR.ARV R10, 0x100 ;  /* 0x0004000a0000751d */ /* 0x0001ec0000002000 */
[----:B------:R-:W-:Y:S05]  /*db60*/  @!P0 BRA `(.L_x_14508) ;  /* 0x0000000000048947 */ /* 0x000fea0003800000 */
[----:B------:R-:W-:Y:S01]  /*db70*/  BPT.TRAP 0x1 ;  /* 0x000000040000795c */ /* 0x000fe20000300000 */
.L_x_14508:
[----:B------:R-:W2:Y:S01]  /*db80*/  LDL R13, [R1+0x14] ;  /* 0x00001400010d7983 */ /* 0x000ea20000100800 */
[----:B0-----:R-:W0:Y:S03]  /*db90*/  LDC R10, c[0x0][0x448] ;  /* 0x00011200ff0a7b82 */ /* 0x001e260000000800 */
[----:B------:R-:W2:Y:S04]  /*dba0*/  LDL R12, [R1+0x34] ;  /* 0x00003400010c7983 */ /* 0x000ea80000100800 */
[----:B------:R-:W3:Y:S01]  /*dbb0*/  LDL R125, [R1] ;  /* 0x00000000017d7983 */ /* 0x000ee20000100800 */
[----:B0-----:R-:W-:-:S13]  /*dbc0*/  ISETP.NE.AND P1, PT, R10, 0x1, PT ;  /* 0x000000010a00780c */ /* 0x001fda0003f25270 */
[----:B------:R-:W0:Y:S08]  /*dbd0*/  @P1 LDC R11, c[0x0][0x44c] ;  /* 0x00011300ff0b1b82 */ /* 0x000e300000000800 */
[----:B------:R-:W1:Y:S01]  /*dbe0*/  @P1 LDC R10, c[0x0][0x450] ;  /* 0x00011400ff0a1b82 */ /* 0x000e620000000800 */
[----:B------:R-:W-:Y:S01]  /*dbf0*/  LOP3.LUT P3, RZ, R18, 0x4, RZ, 0xc0, !PT ;  /* 0x0000000412ff7812 */ /* 0x000fe2000786c0ff */
[----:B------:R-:W-:-:S02]  /*dc00*/  UMOV UR29, UR9 ;  /* 0x00000009001d7c82 */ /* 0x000fc40008000000 */
        /* <DEDUP_REMOVED lines=12> */
[----:B---3--:R-:W-:-:S05]  /*dcd0*/  IADD3 R13, -R156, R13, R125 ;  /* 0x0000000d9c0d7210 */ /* 0x008fca0007ffe17d */
        /* <DEDUP_REMOVED lines=17> */
.L_x_14511:
[----:B------:R-:W-:-:S05]  /*ddf0*/  IMAD.U32 R124, RZ, RZ, UR5 ;  /* 0x00000005ff7c7e24 */ /* 0x000fca000f8e00ff */
[----:B------:R-:W-:-:S13]  /*de00*/  ISETP.NE.AND P1, PT, R124, 0x1, PT ;  /* 0x000000017c00780c */ /* 0x000fda0003f25270 */
[----:B------:R-:W0:Y:S02]  /*de10*/  @P1 LDC.64 R120, c[0x0][0x9e8] ;  /* 0x00027a00ff781b82 */ /* 0x000e240000000a00 */
[----:B0-----:R-:W-:-:S05]  /*de20*/  @P1 IMAD.HI.U32 R120, R123, R120, RZ ;  /* 0x000000787b781227 */ /* 0x001fca00078e00ff */
[----:B------:R-:W-:-:S07]  /*de30*/  @P1 SHF.R.U32.HI R123, RZ, R121, R120 ;  /* 0x00000079ff7b1219 */ /* 0x000fce0000011678 */
.L_x_14512:
[----:B------:R-:W-:Y:S05]  /*de40*/  BSYNC B0 ;  /* 0x0000000000007941 */ /* 0x000fea0003800000 */
.L_x_14510:
[----:B------:R-:W-:-:S04]  /*de50*/  IMAD R123, R123, R124, -R10 ;  /* 0x0000007c7b7b7224 */ /* 0x000fc800078e0a0a */
[----:B------:R-:W-:-:S05]  /*de60*/  IMAD.IADD R123, R123, 0x1, -R155 ;  /* 0x000000017b7b7824 */ /* 0x000fca00078e0a9b */
[----:B------:R-:W-:Y:S02]  /*de70*/  VIMNMX R11, R11, R123, !PT ;  /* 0x0000007b0b0b7248 */ /* 0x000fe40007fe0100 */
[----:B------:R-:W-:-:S07]  /*de80*/  VIADDMNMX R12, R123, R124, R12, PT ;  /* 0x0000007c7b0c7246 */ /* 0x000fce000380010c */
.L_x_14509:
        /* <DEDUP_REMOVED lines=13> */
[----:B0-----:R-:W-:Y:S01]  /*df60*/  IMAD.IADD R21, R21, 0x1, R122 ;  /* 0x0000000115157824 */ /* 0x001fe200078e027a */
        /* <DEDUP_REMOVED lines=81> */
[----:B------:R-:W-:Y:S01]  /*e480*/  IMAD.IADD R11, R13, 0x1, R122 ;  /* 0x000000010d0b7824 */ /* 0x000fe200078e027a */
        /* <DEDUP_REMOVED lines=17> */
.L_x_14515:
[----:B------:R-:W-:-:S05]  /*e5a0*/  IMAD.U32 R120, RZ, RZ, UR5 ;  /* 0x00000005ff787e24 */ /* 0x000fca000f8e00ff */
[----:B------:R-:W-:-:S13]  /*e5b0*/  ISETP.NE.AND P1, PT, R120, 0x1, PT ;  /* 0x000000017800780c */ /* 0x000fda0003f25270 */
[----:B------:R-:W0:Y:S02]  /*e5c0*/  @P1 LDC.64 R12, c[0x0][0x9e8] ;  /* 0x00027a00ff0c1b82 */ /* 0x000e240000000a00 */
[----:B0-----:R-:W-:-:S05]  /*e5d0*/  @P1 IMAD.HI.U32 R12, R122, R12, RZ ;  /* 0x0000000c7a0c1227 */ /* 0x001fca00078e00ff */
[----:B------:R-:W-:-:S07]  /*e5e0*/  @P1 SHF.R.U32.HI R122, RZ, R13, R12 ;  /* 0x0000000dff7a1219 */ /* 0x000fce000001160c */
.L_x_14516:
[----:B------:R-:W-:Y:S05]  /*e5f0*/  BSYNC B0 ;  /* 0x0000000000007941 */ /* 0x000fea0003800000 */
.L_x_14514:
[----:B------:R-:W-:-:S04]  /*e600*/  IMAD R10, R122, R120, -R10 ;  /* 0x000000787a0a7224 */ /* 0x000fc800078e0a0a */
[----:B------:R-:W-:-:S05]  /*e610*/  IMAD.IADD R10, R10, 0x1, -R155 ;  /* 0x000000010a0a7824 */ /* 0x000fca00078e0a9b */
[----:B------:R-:W-:Y:S02]  /*e620*/  VIMNMX R11, R11, R10, !PT ;  /* 0x0000000a0b0b7248 */ /* 0x000fe40007fe0100 */
[----:B------:R-:W-:-:S07]  /*e630*/  VIADDMNMX R21, R10, R120, R21, PT ;  /* 0x000000780a157246 */ /* 0x000fce0003800115 */
.L_x_14513:
[C---:B------:R-:W-:Y:S01]  /*e640*/  ISETP.GT.AND P1, PT, R11.reuse, 0x1, P5 ;  /* 0x000000010b00780c */ /* 0x040fe20002f24270 */
[----:B------:R-:W-:Y:S01]  /*e650*/  UMOV UR30, UR7 ;  /* 0x00000007001e7c82 */ /* 0x000fe20008000000 */
[----:B------:R-:W-:Y:S02]  /*e660*/  ISETP.GT.AND P2, PT, R11, 0x8, P5 ;  /* 0x000000080b00780c */ /* 0x000fe40002f44270 */
[C---:B------:R-:W-:Y:S02]  /*e670*/  ISETP.LT.OR P1, PT, R21.reuse, 0x2, P1 ;  /* 0x000000021500780c */ /* 0x040fe40000f21670 */
[----:B------:R-:W-:Y:S02]  /*e680*/  ISETP.LT.OR P2, PT, R21, 0x9, P2 ;  /* 0x000000091500780c */ /* 0x000fe40001741670 */
[----:B------:R-:W-:Y:S02]  /*e690*/  FSEL R27, R27, -INF , !P1 ;  /* 0xff8000001b1b7808 */ /* 0x000fe40004800000 */
[----:B------:R-:W-:-:S02]  /*e6a0*/  ISETP.GT.AND P1, PT, R11, 0x9, P5 ;  /* 0x000000090b00780c */ /* 0x000fc40002f24270 */
[----:B------:R-:W-:Y:S02]  /*e6b0*/  FSEL R30, R30, -INF , !P2 ;  /* 0xff8000001e1e7808 */ /* 0x000fe40005000000 */
[----:B------:R-:W-:Y:S02]  /*e6c0*/  ISETP.LT.OR P1, PT, R21, 0xa, P1 ;  /* 0x0000000a1500780c */ /* 0x000fe40000f21670 */
[----:B------:R-:W-:Y:S02]  /*e6d0*/  ISETP.GT.AND P2, PT, R11, 0x10, P5 ;  /* 0x000000100b00780c */ /* 0x000fe40002f44270 */
[----:B------:R-:W-:Y:S02]  /*e6e0*/  FSEL R31, R31, -INF , !P1 ;  /* 0xff8000001f1f7808 */ /* 0x000fe40004800000 */
[----:B------:R-:W-:Y:S02]  /*e6f0*/  ISETP.GT.AND P1, PT, R11, 0x11, P5 ;  /* 0x000000110b00780c */ /* 0x000fe40002f24270 */
[----:B------:R-:W-:-:S02]  /*e700*/  ISETP.LT.OR P2, PT, R21, 0x11, P2 ;  /* 0x000000111500780c */ /* 0x000fc40001741670 */
[----:B------:R-:W-:Y:S02]  /*e710*/  ISETP.LT.OR P1, PT, R21, 0x12, P1 ;  /* 0x000000121500780c */ /* 0x000fe40000f21670 */
[----:B------:R-:W-:Y:S02]  /*e720*/  FSEL R34, R34, -INF , !P2 ;  /* 0xff80000022227808 */ /* 0x000fe40005000000 */
[----:B------:R-:W-:Y:S02]  /*e730*/  FSEL R35, R35, -INF , !P1 ;  /* 0xff80000023237808 */ /* 0x000fe40004800000 */
[C---:B------:R-:W-:Y:S02]  /*e740*/  ISETP.GT.AND P2, PT, R11.reuse, 0x18, P5 ;  /* 0x000000180b00780c */ /* 0x040fe40002f44270 */
        /* <DEDUP_REMOVED lines=55> */
[----:B------:R-:W-:-:S02]  /*eac0*/  LOP3.LUT R18, R18, 0xbfffffff, RZ, 0xc0, !PT ;  /* 0xbfffffff12127812 */ /* 0x000fc400078ec0ff */
[C---:B------:R-:W-:Y:S02]  /*ead0*/  ISETP.LT.OR P2, PT, R21.reuse, 0x61, P2 ;  /* 0x000000611500780c */ /* 0x040fe40001741670 */
[----:B------:R-:W-:Y:S02]  /*eae0*/  ISETP.LT.OR P1, PT, R21, 0x62, P1 ;  /* 0x000000621500780c */ /* 0x000fe40000f21670 */
[----:B------:R-:W-:Y:S02]  /*eaf0*/  FMNMX.FTZ R10, R24, R3, !PT ;  /* 0x00000003180a7209 */ /* 0x000fe40007810000 */
[----:B------:R-:W-:Y:S02]  /*eb00*/  @P0 LOP3.LUT R18, R18, 0x40000000, RZ, 0xfc, !PT ;  /* 0x4000000012120812 */ /* 0x000fe400078efcff */
[----:B------:R-:W-:Y:S02]  /*eb10*/  FSEL R74, R74, -INF , !P2 ;  /* 0xff8000004a4a7808 */ /* 0x000fe40005000000 */
[----:B------:R-:W-:-:S02]  /*eb20*/  FSEL R75, R75, -INF , !P1 ;  /* 0xff8000004b4b7808 */ /* 0x000fc40004800000 */
[C---:B------:R-:W-:Y:S02]  /*eb30*/  ISETP.GT.AND P4, PT, R11.reuse, 0x68, P5 ;  /* 0x000000680b00780c */ /* 0x040fe40002f84270 */
[C---:B------:R-:W-:Y:S02]  /*eb40*/  ISETP.GT.AND P6, PT, R11.reuse, 0x69, P5 ;  /* 0x000000690b00780c */ /* 0x040fe40002fc4270 */
[C---:B------:R-:W-:Y:S02]  /*eb50*/  ISETP.GT.AND P3, PT, R11.reuse, 0x70, P5 ;  /* 0x000000700b00780c */ /* 0x040fe40002f64270 */
[C---:B------:R-:W-:Y:S02]  /*eb60*/  ISETP.GT.AND P2, PT, R11.reuse, 0x71, P5 ;  /* 0x000000710b00780c */ /* 0x040fe40002f44270 */
[C---:B------:R-:W-:Y:S02]  /*eb70*/  ISETP.GT.AND P1, PT, R11.reuse, 0x78, P5 ;  /* 0x000000780b00780c */ /* 0x040fe40002f24270 */
[----:B------:R-:W-:-:S02]  /*eb80*/  ISETP.GT.AND P0, PT, R11, RZ, P5 ;  /* 0x000000ff0b00720c */ /* 0x000fc40002f04270 */
[----:B------:R-:W-:Y:S02]  /*eb90*/  ISETP.GT.AND P5, PT, R11, 0x79, P5 ;  /* 0x000000790b00780c */ /* 0x000fe40002fa4270 */
[----:B------:R-:W-:Y:S02]  /*eba0*/  FMNMX.FTZ R11, R25, R10, !PT ;  /* 0x0000000a190b7209 */ /* 0x000fe40007810000 */
[----:B------:R-:W-:Y:S02]  /*ebb0*/  ISETP.LT.OR P4, PT, R21, 0x69, P4 ;  /* 0x000000691500780c */ /* 0x000fe40002781670 */
[----:B------:R-:W-:Y:S02]  /*ebc0*/  FMNMX.FTZ R10, R28, R11, !PT ;  /* 0x0000000b1c0a7209 */ /* 0x000fe40007810000 */
[----:B------:R-:W-:Y:S02]  /*ebd0*/  LOP3.LUT R18, R18, 0xfffffffd, RZ, 0xc0, !PT ;  /* 0xfffffffd12127812 */ /* 0x000fe400078ec0ff */
[----:B------:R-:W-:-:S02]  /*ebe0*/  FMNMX.FTZ R11, R29, R10, !PT ;  /* 0x0000000a1d0b7209 */ /* 0x000fc40007810000 */
[----:B------:R-:W-:Y:S02]  /*ebf0*/  ISETP.LT.OR P0, PT, R21, 0x1, P0 ;  /* 0x000000011500780c */ /* 0x000fe40000701670 */
[----:B------:R-:W-:Y:S02]  /*ec00*/  FMNMX.FTZ R10, R32, R11, !PT ;  /* 0x0000000b200a7209 */ /* 0x000fe40007810000 */
[----:B------:R-:W-:Y:S02]  /*ec10*/  FSEL R26, R26, -INF , !P0 ;  /* 0xff8000001a1a7808 */ /* 0x000fe40004000000 */
[----:B------:R-:W-:Y:S02]  /*ec20*/  FMNMX.FTZ R11, R33, R10, !PT ;  /* 0x0000000a210b7209 */ /* 0x000fe40007810000 */
[----:B------:R-:W-:Y:S02]  /*ec30*/  @P4 LOP3.LUT R18, R18, 0x2, RZ, 0xfc, !PT ;  /* 0x0000000212124812 */ /* 0x000fe400078efcff */
[----:B------:R-:W-:-:S02]  /*ec40*/  FMNMX.FTZ R10, R36, R11, !PT ;  /* 0x0000000b240a7209 */ /* 0x000fc40007810000 */
[----:B------:R-:W-:Y:S02]  /*ec50*/  ISETP.LT.OR P4, PT, R21, 0x6a, P6 ;  /* 0x0000006a1500780c */ /* 0x000fe40003781670 */
        /* <DEDUP_REMOVED lines=18> */
[----:B------:R-:W-:Y:S02]  /*ed80*/  FMNMX.FTZ R10, R56, R11, !PT ;  /* 0x0000000b380a7209 */ /* 0x000fe40007810000 */
[----:B------:R-:W-:Y:S02]  /*ed90*/  LOP3.LUT P0, RZ, R18, 0x40000000, RZ, 0xc0, !PT ;  /* 0x4000000012ff7812 */ /* 0x000fe4000780c0ff */
        /* <DEDUP_REMOVED lines=18> */
[----:B------:R-:W0:Y:S02]  /*eec0*/  SHFL.BFLY PT, R10, R13, 0x1, 0x1f ;  /* 0x0c201f000d0a7f89 */ /* 0x000e2400000e0000 */
[----:B0-----:R-:W-:-:S04]  /*eed0*/  FMNMX.FTZ R10, R13, R10, !PT ;  /* 0x0000000a0d0a7209 */ /* 0x001fc80007810000 */
[C---:B------:R-:W-:Y:S01]  /*eee0*/  FSETP.NEU.FTZ.AND P6, PT, R10.reuse, -INF , PT ;  /* 0xff8000000a00780b */ /* 0x040fe20003fdd000 */
[----:B------:R-:W-:-:S03]  /*eef0*/  FMUL.FTZ R11, R10, UR30 ;  /* 0x0000001e0a0b7c20 */ /* 0x000fc60008410000 */
[----:B------:R-:W-:Y:S02]  /*ef00*/  FSEL R120, R10, RZ, P6 ;  /* 0x000000ff0a787208 */ /* 0x000fe40003000000 */
[----:B------:R-:W-:Y:S02]  /*ef10*/  FSEL R11, R11, RZ, P6 ;  /* 0x000000ff0b0b7208 */ /* 0x000fe40003000000 */
[----:B------:R-:W-:Y:S01]  /*ef20*/  LOP3.LUT P6, RZ, R18, 0x2, RZ, 0xc0, !PT ;  /* 0x0000000212ff7812 */ /* 0x000fe200078cc0ff */
        /* <DEDUP_REMOVED lines=35> */
[----:B------:R-:W-:Y:S01]  /*f160*/  FSEL R78, R78, -INF , !P6 ;  /* 0xff8000004e4e7808 */ /* 0x000fe20007000000 */
        /* <DEDUP_REMOVED lines=57> */
[----:B------:R-:W-:-:S04]  /*f500*/  FSETP.NEU.FTZ.AND P1, PT, R11, -INF , PT ;  /* 0xff8000000b00780b */ /* 0x000fc80003f3d000 */
[----:B------:R-:W-:-:S03]  /*f510*/  FSEL R12, R11, RZ, P1 ;  /* 0x000000ff0b0c7208 */ /* 0x000fc60000800000 */
[----:B------:R-:W-:Y:S02]  /*f520*/  MUFU.EX2 R69, R69 ;  /* 0x0000004500457308 */ /* 0x000fe40000000800 */
[----:B------:R-:W-:Y:S01]  /*f530*/  FADD.FTZ R12, -R12, R0 ;  /* 0x000000000c0c7221 */ /* 0x000fe20000010100 */
[----:B------:R-:W-:-:S05]  /*f540*/  FMUL.FTZ R0, R11, UR30 ;  /* 0x0000001e0b007c20 */ /* 0x000fca0008410000 */
[----:B------:R-:W-:Y:S01]  /*f550*/  MUFU.EX2 R72, R72 ;  /* 0x0000004800487308 */ /* 0x000fe20000000800 */
[----:B------:R-:W-:-:S05]  /*f560*/  FSEL R3, R0, RZ, P1 ;  /* 0x000000ff00037208 */ /* 0x000fca0000800000 */
        /* <DEDUP_REMOVED lines=33> */
[----:B------:R-:W0:Y:S08]  /*f780*/  MUFU.EX2 R0, R13 ;  /* 0x0000000d00007308 */ /* 0x000e300000000800 */
[----:B------:R-:W-:Y:S08]  /*f790*/  MUFU.EX2 R26, R26 ;  /* 0x0000001a001a7308 */ /* 0x000ff00000000800 */
[----:B------:R-:W1:Y:S01]  /*f7a0*/  MUFU.EX2 R3, R3 ;  /* 0x0000000300037308 */ /* 0x000e620000000800 */
[----:B0-----:R-:W-:-:S04]  /*f7b0*/  FFMA.FTZ R6, R0, R6, R24 ;  /* 0x0000000600067223 */ /* 0x001fc80000010018 */
[----:B------:R-:W-:-:S03]  /*f7c0*/  FADD.FTZ R6, R25, R6 ;  /* 0x0000000619067221 */ /* 0x000fc60000010000 */
        /* <DEDUP_REMOVED lines=102> */
.L_x_14517:
[----:B------:R-:W2:Y:S01]  /*fe30*/  LDL R21, [R1+0x28] ;  /* 0x0000280001157983 */ /* 0x000ea20000100800 */
[----:B------:R-:W-:Y:S02]  /*fe40*/  IMAD R12, R22, 0x8, R2 ;  /* 0x00000008160c7824 */ /* 0x000fe400078e0202 */
[-C--:B------:R-:W-:Y:S01]  /*fe50*/  FMUL.FTZ R88, R88, R0.reuse ;  /* 0x0000000058587220 */ /* 0x080fe20000410000 */
[----:B------:R-:W-:Y:S02]  /*fe60*/  IMAD.U32 R13, RZ, RZ, UR38 ;  /* 0x00000026ff0d7e24 */ /* 0x000fe4000f8e00ff */
[-C--:B------:R-:W-:Y:S01]  /*fe70*/  FMUL.FTZ R89, R89, R0.reuse ;  /* 0x0000000059597220 */ /* 0x080fe20000410000 */
        /* <DEDUP_REMOVED lines=69> */
[C---:B--2---:R-:W-:Y:S01]  /*102d0*/  ISETP.GT.AND P1, PT, R4.reuse, R21, PT ;  /* 0x000000150400720c */ /* 0x044fe20003f24270 */
[----:B------:R-:W-:-:S12]  /*102e0*/  VIADD R4, R4, 0xffffffff ;  /* 0xffffffff04047836 */ /* 0x000fd80000000000 */
[----:B0-----:R-:W-:Y:S05]  /*102f0*/  @P1 BRA `(.L_x_14518) ;  /* 0xffffffcc00e41947 */ /* 0x001fea000383ffff */
[----:B------:R-:W-:Y:S02]  /*10300*/  IMAD.MOV.U32 R0, RZ, RZ, R11 ;  /* 0x000000ffff007224 */ /* 0x000fe400078e000b */
[----:B------:R-:W-:Y:S02]  /*10310*/  IMAD.MOV.U32 R3, RZ, RZ, R10 ;  /* 0x000000ffff037224 */ /* 0x000fe400078e000a */
[----:B------:R-:W-:Y:S02]  /*10320*/  IMAD.MOV.U32 R22, RZ, RZ, R7 ;  /* 0x000000ffff167224 */ /* 0x000fe400078e0007 */
[----:B------:R-:W-:-:S07]  /*10330*/  IMAD.MOV.U32 R154, RZ, RZ, R20 ;  /* 0x000000ffff9a7224 */ /* 0x000fce00078e0014 */
.L_x_14498:
[----:B------:R-:W2:Y:S01]  /*10340*/  LDL R13, [R1+0x14] ;  /* 0x00001400010d7983 */ /* 0x000ea20000100800 */
[----:B------:R-:W0:Y:S03]  /*10350*/  LDC R7, c[0x0][0x448] ;  /* 0x00011200ff077b82 */ /* 0x000e260000000800 */
[----:B------:R-:W3:Y:S05]  /*10360*/  LDL R12, [R1] ;  /* 0x00000000010c7983 */ /* 0x000eea0000100800 */
[----:B------:R-:W1:Y:S01]  /*10370*/  LDC R20, c[0x0][0x9e4] ;  /* 0x00027900ff147b82 */ /* 0x000e620000000800 */
[----:B0-----:R-:W-:-:S02]  /*10380*/  ISETP.NE.AND P4, PT, R7, 0x1, PT ;  /* 0x000000010700780c */ /* 0x001fc40003f85270 */
[----:B-1----:R-:W-:-:S11]  /*10390*/  ISETP.GE.AND P5, PT, R20, 0x1, PT ;  /* 0x000000011400780c */ /* 0x002fd60003fa6270 */
[----:B------:R-:W0:Y:S08]  /*103a0*/  @P4 LDC R10, c[0x0][0x44c] ;  /* 0x00011300ff0a4b82 */ /* 0x000e300000000800 */
[----:B------:R-:W1:Y:S01]  /*103b0*/  @P4 LDC R11, c[0x0][0x450] ;  /* 0x00011400ff0b4b82 */ /* 0x000e620000000800 */
[----:B--2---:R-:W-:-:S04]  /*103c0*/  VIADD R7, R13, 0xbf ;  /* 0x000000bf0d077836 */ /* 0x004fc80000000000 */
[----:B0-----:R-:W-:Y:S01]  /*103d0*/  @P4 IMAD.HI.U32 R10, R7, R10, RZ ;  /* 0x0000000a070a4227 */ /* 0x001fe200078e00ff */
[----:B---3--:R-:W-:-:S04]  /*103e0*/  IADD3 R12, R12, 0x1, -R156 ;  /* 0x000000010c0c7810 */ /* 0x008fc80007ffe89c */
        /* <DEDUP_REMOVED lines=14> */
.L_x_14521:
[----:B------:R-:W-:-:S13]  /*104d0*/  ISETP.NE.AND P1, PT, R20, 0x1, PT ;  /* 0x000000011400780c */ /* 0x000fda0003f25270 */
[----:B------:R-:W0:Y:S02]  /*104e0*/  @P1 LDC.64 R10, c[0x0][0x9e8] ;  /* 0x00027a00ff0a1b82 */ /* 0x000e240000000a00 */
[----:B0-----:R-:W-:-:S05]  /*104f0*/  @P1 IMAD.HI.U32 R10, R7, R10, RZ ;  /* 0x0000000a070a1227 */ /* 0x001fca00078e00ff */
[----:B------:R-:W-:-:S07]  /*10500*/  @P1 SHF.R.U32.HI R7, RZ, R11, R10 ;  /* 0x0000000bff071219 */ /* 0x000fce000001160a */
.L_x_14522:
[----:B------:R-:W-:Y:S05]  /*10510*/  BSYNC B0 ;  /* 0x0000000000007941 */ /* 0x000fea0003800000 */
.L_x_14520:
[----:B------:R-:W-:-:S05]  /*10520*/  IMAD R7, R7, R20, RZ ;  /* 0x0000001407077224 */ /* 0x000fca00078e02ff */
[----:B------:R-:W-:-:S07]  /*10530*/  VIMNMX R12, R12, R7, !PT ;  /* 0x000000070c0c7248 */ /* 0x000fce0007fe0100 */
.L_x_14519:
        /* <DEDUP_REMOVED lines=13> */
.L_x_14535:
        /* <DEDUP_REMOVED lines=9> */
.L_x_14525:
        /* <DEDUP_REMOVED lines=8> */
.L_x_14526:
[----:B------:R-:W-:Y:S04]  /*10720*/  BSSY B0, `(.L_x_14524) ;  /* 0x0000004000007945 */ /* 0x000fe80003800000 */
[----:B-1----:R-:W-:Y:S05]  /*10730*/  @P2 BRA `(.L_x_14527) ;  /* 0x0000000000082947 */ /* 0x002fea0003800000 */
[----:B------:R-:W1:Y:S02]  /*10740*/  SYNCS.PHASECHK.TRANS64.TRYWAIT P2, [R3+URZ+0x16830], R0 ;  /* 0x01683000030075a7 */ /* 0x000e64000804017f */
[----:B-1----:R-:W-:Y:S05]  /*10750*/  @!P2 BRA `(.L_x_14528) ;  /* 0x000001100000a947 */ /* 0x002fea0003800000 */
.L_x_14527:
[----:B------:R-:W-:Y:S05]  /*10760*/  BSYNC B0 ;  /* 0x0000000000007941 */ /* 0x000fea0003800000 */
.L_x_14524:
[----:B------:R-:W2:Y:S04]  /*10770*/  LDL R11, [R1+0x30] ;  /* 0x00003000010b7983 */ /* 0x000ea80000100800 */
[----:B------:R3:W-:Y:S01]  /*10780*/  STL [R1+0x68], R2 ;  /* 0x0000680201007387 */ /* 0x0007e20000100800 */
[----:B01----:R-:W0:Y:S03]  /*10790*/  S2R R0, SR_TID.X ;  /* 0x0000000000007919 */ /* 0x003e260000002100 */
[----:B---3--:R-:W3:Y:S01]  /*107a0*/  LDL.64 R2, [R1+0x20] ;  /* 0x0000200001027983 */ /* 0x008ee20000100a00 */
        /* <DEDUP_REMOVED lines=8> */
[----:B------:R-:W-:-:S02]  /*10830*/  R2UR UR23, R13 ;  /* 0x000000000d1772ca */ /* 0x000fc400000e0000 */
[----:B------:R-:W-:Y:S02]  /*10840*/  R2UR UR13, R9 ;  /* 0x00000000090d72ca */ /* 0x000fe400000e0000 */
[----:B------:R-:W-:Y:S02]  /*10850*/  R2UR UR15, R27 ;  /* 0x000000001b0f72ca */ /* 0x000fe400000e0000 */
[----:B------:R-:W-:Y:S02]  /*10860*/  R2UR UR19, R25 ;  /* 0x00000000191372ca */ /* 0x000fe400000e0000 */
[----:B0-----:R-:W-:-:S05]  /*10870*/  SHF.R.U32.HI R0, RZ, 0x7, R0 ;  /* 0x00000007ff007819 */ /* 0x001fca0000011600 */
[----:B------:R-:W-:Y:S01]  /*10880*/  VIADD R0, R0, 0x8 ;  /* 0x0000000800007836 */ /* 0x000fe20000000000 */
[----:B------:R-:W-:-:S04]  /*10890*/  R2UR UR27, R27 ;  /* 0x000000001b1b72ca */ /* 0x000fc800000e0000 */
[----:B------:R0:W-:Y:S01]  /*108a0*/  BAR.SYNC.DEFER_BLOCKING R0, 0x100 ;  /* 0x000400000000751d */ /* 0x0001e20000010000 */
[----:B--2---:R-:W-:-:S04]  /*108b0*/  IMAD R26, R22, 0x400, R11 ;  /* 0x00000400161a7824 */ /* 0x004fc800078e020b */
[C---:B------:R-:W-:Y:S01]  /*108c0*/  VIADD R12, R26.reuse, 0x4 ;  /* 0x000000041a0c7836 */ /* 0x040fe20000000000 */
[C---:B------:R-:W-:Y:S01]  /*108d0*/  R2UR UR14, R26.reuse ;  /* 0x000000001a0e72ca */ /* 0x040fe200000e0000 */
[C---:B------:R-:W-:Y:S02]  /*108e0*/  VIADD R24, R26.reuse, 0x2 ;  /* 0x000000021a187836 */ /* 0x040fe40000000000 */
[----:B------:R-:W-:Y:S01]  /*108f0*/  VIADD R26, R26, 0x6 ;  /* 0x000000061a1a7836 */ /* 0x000fe20000000000 */
[----:B------:R-:W-:Y:S02]  /*10900*/  R2UR UR22, R12 ;  /* 0x000000000c1672ca */ /* 0x000fe400000e0000 */
[----:B------:R-:W2:Y:S01]  /*10910*/  LDL.64 R12, [R1+0x18] ;  /* 0x00001800010c7983 */ /* 0x000ea20000100a00 */
[----:B------:R-:W-:Y:S02]  /*10920*/  R2UR UR18, R24 ;  /* 0x00000000181272ca */ /* 0x000fe400000e0000 */
[----:B------:R-:W-:-:S02]  /*10930*/  R2UR UR26, R26 ;  /* 0x000000001a1a72ca */ /* 0x000fc400000e0000 */
[----:B------:R-:W-:-:S06]  /*10940*/  WARPGROUP.ARRIVE ;  /* 0x00000000000079c5 */ /* 0x000fcc0000000000 */
[----:B------:R-:W-:Y:S01]  /*10950*/  HGMMA.64x128x16.F32.BF16 R24, gdesc[UR12], RZ, !UPT, gsb0 ;  /* 0x01e000000c1879f0 */ /* 0x000fe2000c0018ff */
[----:B---3--:R-:W-:Y:S02]  /*10960*/  R2UR UR16, R2 ;  /* 0x00000000021072ca */ /* 0x008fe400000e0000 */
[----:B------:R-:W-:Y:S01]  /*10970*/  R2UR UR17, R3 ;  /* 0x00000000031172ca */ /* 0x000fe200000e0000 */
[----:B------:R0:W5:Y:S01]  /*10980*/  LDL.LU R2, [R1+0x68] ;  /* 0x0000680001027983 */ /* 0x0001620000300800 */
[----:B------:R-:W-:Y:S02]  /*10990*/  WARPGROUP.DEPBAR.LE gsb0, 0x0 ;  /* 0x00008000000079c5 */ /* 0x000fe40000010000 */
[----:B------:R-:W-:-:S09]  /*109a0*/  WARPGROUP.ARRIVE ;  /* 0x00000000000079c5 */ /* 0x000fd20000000000 */
[----:B------:R-:W-:Y:S01]  /*109b0*/  HGMMA.64x128x16.F32.BF16 R24, gdesc[UR16], R24, gsb0 ;  /* 0x01e00000101879f0 */ /* 0x000fe20008001818 */
[----:B------:R-:W-:Y:S02]  /*109c0*/  R2UR UR24, R14 ;  /* 0x000000000e1872ca */ /* 0x000fe400000e0000 */
[----:B------:R-:W-:Y:S01]  /*109d0*/  R2UR UR25, R15 ;  /* 0x000000000f1972ca */ /* 0x000fe200000e0000 */
[----:B------:R-:W-:Y:S02]  /*109e0*/  WARPGROUP.DEPBAR.LE gsb0, 0x0 ;  /* 0x00008000000079c5 */ /* 0x000fe40000010000 */
[----:B------:R-:W-:Y:S01]  /*109f0*/  WARPGROUP.ARRIVE ;  /* 0x00000000000079c5 */ /* 0x000fe20000000000 */
[----:B--2---:R-:W-:Y:S02]  /*10a00*/  R2UR UR20, R12 ;  /* 0x000000000c1472ca */ /* 0x004fe400000e0000 */
[----:B------:R-:W-:-:S13]  /*10a10*/  R2UR UR21, R13 ;  /* 0x000000000d1572ca */ /* 0x000fda00000e0000 */
        /* <DEDUP_REMOVED lines=8> */
.L_x_14530:
[----:B------:R-:W-:Y:S01]  /*10aa0*/  SHF.L.U32 R0, R10, 0x1f, RZ ;  /* 0x0000001f0a007819 */ /* 0x000fe200000006ff */
[----:B-----5:R-:W-:-:S04]  /*10ab0*/  IMAD R3, R21, 0x8, R2 ;  /* 0x0000000815037824 */ /* 0x020fc800078e0202 */
[----:B------:R0:W1:Y:S01]  /*10ac0*/  SYNCS.PHASECHK.TRANS64.TRYWAIT P1, [R3+URZ+0x16850], R0 ;  /* 0x01685000030075a7 */ /* 0x000062000802017f */
[----:B------:R-:W-:Y:S05]  /*10ad0*/  @!P0 BRA `(.L_x_14531) ;  /* 0x0000000000048947 */ /* 0x000fea0003800000 */
[----:B------:R-:W-:Y:S01]  /*10ae0*/  BPT.TRAP 0x1 ;  /* 0x000000040000795c */ /* 0x000fe20000300000 */
.L_x_14531:
[----:B-1----:R-:W-:Y:S05]  /*10af0*/  @P1 BRA `(.L_x_14529) ;  /* 0x0000000000081947 */ /* 0x002fea0003800000 */
[----:B------:R-:W1:Y:S02]  /*10b00*/  SYNCS.PHASECHK.TRANS64.TRYWAIT P1, [R3+URZ+0x16850], R0 ;  /* 0x01685000030075a7 */ /* 0x000e64000802017f */
[----:B-1----:R-:W-:Y:S05]  /*10b10*/  @!P1 BRA `(.L_x_14532) ;  /* 0x0000010c00249947 */ /* 0x002fea0003800000 */
.L_x_14529:
[----:B01---5:R-:W-:Y:S01]  /*10b20*/  VIADD R0, R2, 0x400 ;  /* 0x0000040002007836 */ /* 0x023fe20000000000 */
        /* <DEDUP_REMOVED lines=8> */
[----:B------:R-:W-:Y:S02]  /*10bb0*/  IMAD R10, R21, 0x400, R0 ;  /* 0x00000400150a7824 */ /* 0x000fe400078e0200 */
[----:B------:R-:W0:Y:S02]  /*10bc0*/  S2R R0, SR_TID.X ;  /* 0x0000000000007919 */ /* 0x000e240000002100 */
        /* <DEDUP_REMOVED lines=57> */
.L_x_14533:
[----:B0-----:R-:W-:Y:S01]  /*10f60*/  IMAD R0, R22, 0x8, R2 ;  /* 0x0000000816007824 */ /* 0x001fe200078e0202 */
[----:B------:R-:W-:Y:S01]  /*10f70*/  FMNMX.FTZ R10, R24, R7, !PT ;  /* 0x00000007180a7209 */ /* 0x000fe20007810000 */
[----:B------:R-:W-:Y:S01]  /*10f80*/  IMAD.U32 R3, RZ, RZ, UR38 ;  /* 0x00000026ff037e24 */ /* 0x000fe2000f8e00ff */
[----:B------:R-:W-:Y:S01]  /*10f90*/  UMOV UR30, UR8 ;  /* 0x00000008001e7c82 */ /* 0x000fe20008000000 */
[----:B------:R-:W-:-:S05]  /*10fa0*/  VIADD R0, R0, 0x16840 ;  /* 0x0001684000007836 */ /* 0x000fca0000000000 */
[----:B------:R-:W-:Y:S02]  /*10fb0*/  PRMT R0, R3, 0x654, R0 ;  /* 0x0000065403007816 */ /* 0x000fe40000000000 */
[----:B------:R-:W-:Y:S02]  /*10fc0*/  FMNMX.FTZ R3, R25, R10, !PT ;  /* 0x0000000a19037209 */ /* 0x000fe40007810000 */
[----:B------:R0:W-:Y:S02]  /*10fd0*/  SYNCS.ARRIVE.TRANS64.RED.A1T0 RZ, [R0+URZ], RZ ;  /* 0x000000ff00ff79a7 */ /* 0x0001e4000810043f */
[----:B------:R-:W-:-:S04]  /*10fe0*/  FMNMX.FTZ R10, R28, R3, !PT ;  /* 0x000000031c0a7209 */ /* 0x000fc80007810000 */
[----:B------:R-:W-:Y:S02]  /*10ff0*/  FMNMX.FTZ R3, R29, R10, !PT ;  /* 0x0000000a1d037209 */ /* 0x000fe40007810000 */
        /* <DEDUP_REMOVED lines=57> */
[----:B------:R-:W0:Y:S01]  /*11390*/  SHFL.BFLY PT, R3, R10, 0x2, 0x1f ;  /* 0x0c401f000a037f89 */ /* 0x000e2200000e0000 */
[----:B------:R-:W-:-:S04]  /*113a0*/  FMNMX.FTZ R11, R83, R0, !PT ;  /* 0x00000000530b7209 */ /* 0x000fc80007810000 */
[----:B------:R-:W-:Y:S02]  /*113b0*/  FMNMX.FTZ R0, R86, R11, !PT ;  /* 0x0000000b56007209 */ /* 0x000fe40007810000 */
[----:B0-----:R-:W-:-:S05]  /*113c0*/  FMNMX.FTZ R12, R10, R3, !PT ;  /* 0x000000030a0c7209 */ /* 0x001fca0007810000 */
[----:B------:R-:W0:Y:S02]  /*113d0*/  SHFL.BFLY PT, R3, R12, 0x1, 0x1f ;  /* 0x0c201f000c037f89 */ /* 0x000e2400000e0000 */
[----:B0-----:R-:W-:Y:S02]  /*113e0*/  FMNMX.FTZ R3, R12, R3, !PT ;  /* 0x000000030c037209 */ /* 0x001fe40007810000 */
[----:B------:R-:W-:-:S03]  /*113f0*/  FMNMX.FTZ R12, R87, R0, !PT ;  /* 0x00000000570c7209 */ /* 0x000fc60007810000 */
[----:B------:R-:W-:Y:S02]  /*11400*/  FADD.FTZ R7, -R3, R7 ;  /* 0x0000000703077221 */ /* 0x000fe40000010100 */
[----:B------:R-:W0:Y:S02]  /*11410*/  SHFL.BFLY PT, R11, R12, 0x2, 0x1f ;  /* 0x0c401f000c0b7f89 */ /* 0x000e2400000e0000 */
[----:B------:R-:W-:-:S06]  /*11420*/  FMUL.FTZ R7, R7, UR30 ;  /* 0x0000001e07077c20 */ /* 0x000fcc0008410000 */
[----:B------:R-:W-:Y:S01]  /*11430*/  MUFU.EX2 R7, R7 ;  /* 0x0000000700077308 */ /* 0x000fe20000000800 */
        /* <DEDUP_REMOVED lines=26> */
[----:B0-----:R-:W-:Y:S01]  /*115e0*/  FMNMX.FTZ R0, R13, R0, !PT ;  /* 0x000000000d007209 */ /* 0x001fe20007810000 */
[----:B-1----:R-:W-:Y:S01]  /*115f0*/  FFMA.FTZ R6, R7, R6, R24 ;  /* 0x0000000607067223 */ /* 0x002fe20000010018 */
[--C-:B------:R-:W-:Y:S01]  /*11600*/  FFMA.FTZ R64, R64, UR30, -R11.reuse ;  /* 0x0000001e40407c23 */ /* 0x100fe2000801080b */
[--C-:B------:R-:W-:Y:S01]  /*11610*/  FFMA.FTZ R65, R65, UR30, -R11.reuse ;  /* 0x0000001e41417c23 */ /* 0x100fe2000801080b */
[--C-:B------:R-:W-:Y:S01]  /*11620*/  FFMA.FTZ R68, R68, UR30, -R11.reuse ;  /* 0x0000001e44447c23 */ /* 0x100fe2000801080b */
[C---:B------:R-:W-:Y:S01]  /*11630*/  FADD.FTZ R10, -R0.reuse, R20 ;  /* 0x00000014000a7221 */ /* 0x040fe20000010100 */
[----:B------:R-:W-:Y:S01]  /*11640*/  FMUL.FTZ R12, R0, UR30 ;  /* 0x0000001e000c7c20 */ /* 0x000fe20008410000 */
[----:B------:R-:W-:Y:S01]  /*11650*/  MUFU.EX2 R29, R29 ;  /* 0x0000001d001d7308 */ /* 0x000fe20000000800 */
        /* <DEDUP_REMOVED lines=37> */
[----:B------:R-:W-:Y:S01]  /*118b0*/  FFMA.FTZ R123, R87, UR30, -R12 ;  /* 0x0000001e577b7c23 */ /* 0x000fe2000801080c */
[----:B0-----:R-:W-:Y:S01]  /*118c0*/  FFMA.FTZ R12, R10, R5, R26 ;  /* 0x000000050a0c7223 */ /* 0x001fe2000001001a */
[----:B------:R-:W0:Y:S01]  /*118d0*/  MUFU.EX2 R31, R31 ;  /* 0x0000001f001f7308 */ /* 0x000e220000000800 */
[----:B------:R-:W-:Y:S01]  /*118e0*/  FADD.FTZ R5, R25, R6 ;  /* 0x0000000619057221 */ /* 0x000fe20000010000 */
[--C-:B------:R-:W-:Y:S01]  /*118f0*/  FFMA.FTZ R72, R72, UR30, -R11.reuse ;  /* 0x0000001e48487c23 */ /* 0x100fe2000801080b */
[----:B-1----:R-:W-:Y:S01]  /*11900*/  FADD.FTZ R13, R27, R12 ;  /* 0x0000000c1b0d7221 */ /* 0x002fe20000010000 */
[----:B------:R-:W-:Y:S01]  /*11910*/  FFMA.FTZ R73, R73, UR30, -R11 ;  /* 0x0000001e49497c23 */ /* 0x000fe2000801080b */
[----:B------:R-:W-:Y:S01]  /*11920*/  FADD.FTZ R6, R28, R5 ;  /* 0x000000051c067221 */ /* 0x000fe20000010000 */
[--C-:B------:R-:W-:Y:S01]  /*11930*/  FFMA.FTZ R76, R76, UR30, -R11.reuse ;  /* 0x0000001e4c4c7c23 */ /* 0x100fe2000801080b */
[----:B------:R-:W-:Y:S01]  /*11940*/  FFMA.FTZ R77, R77, UR30, -R11 ;  /* 0x0000001e4d4d7c23 */ /* 0x000fe2000801080b */
[----:B------:R-:W1:Y:S01]  /*11950*/  MUFU.EX2 R32, R32 ;  /* 0x0000002000207308 */ /* 0x000e620000000800 */
[----:B--2---:R-:W-:Y:S01]  /*11960*/  FADD.FTZ R12, R30, R13 ;  /* 0x0000000d1e0c7221 */ /* 0x004fe20000010000 */
[----:B------:R-:W-:Y:S01]  /*11970*/  FADD.FTZ R5, R29, R6 ;  /* 0x000000061d057221 */ /* 0x000fe20000010000 */
[--C-:B------:R-:W-:Y:S01]  /*11980*/  FFMA.FTZ R80, R80, UR30, -R11.reuse ;  /* 0x0000001e50507c23 */ /* 0x100fe2000801080b */
[--C-:B------:R-:W-:Y:S01]  /*11990*/  FFMA.FTZ R81, R81, UR30, -R11.reuse ;  /* 0x0000001e51517c23 */ /* 0x100fe2000801080b */
[--C-:B------:R-:W-:Y:S01]  /*119a0*/  FFMA.FTZ R84, R84, UR30, -R11.reuse ;  /* 0x0000001e54547c23 */ /* 0x100fe2000801080b */
[----:B------:R-:W-:-:S02]  /*119b0*/  FFMA.FTZ R11, R85, UR30, -R11 ;  /* 0x0000001e550b7c23 */ /* 0x000fc4000801080b */
        /* <DEDUP_REMOVED lines=114> */
.L_x_14534:
        /* <DEDUP_REMOVED lines=74> */
[----:B------:R-:W-:Y:S02]  /*12580*/  VIADD R4, R4, 0xffffffff ;  /* 0xffffffff04047836 */ /* 0x000fe40000000000 */
[----:B------:R-:W-:-:S10]  /*12590*/  IMAD.MOV.U32 R20, RZ, RZ, R0 ;  /* 0x000000ffff147224 */ /* 0x000fd400078e0000 */
[----:B0-----:R-:W-:Y:S05]  /*125a0*/  @P1 BRA `(.L_x_14535) ;  /* 0xffffffe000181947 */ /* 0x001fea000383ffff */
.L_x_14523:
[----:B------:R-:W2:Y:S02]  /*125b0*/  LDL R7, [R1+0x3c] ;  /* 0x00003c0001077983 */ /* 0x000ea40000100800 */
[----:B--2---:R-:W-:-:S13]  /*125c0*/  ISETP.GE.AND P1, PT, R4, R7, PT ;  /* 0x000000070400720c */ /* 0x004fda0003f26270 */
[----:B------:R-:W-:Y:S05]  /*125d0*/  @!P1 BRA `(.L_x_14536) ;  /* 0x00000030001c9947 */ /* 0x000fea0003800000 */
[----:B------:R-:W-:Y:S02]  /*125e0*/  IMAD.MOV.U32 R7, RZ, RZ, R0 ;  /* 0x000000ffff077224 */ /* 0x000fe400078e0000 */
[----:B------:R-:W-:Y:S02]  /*125f0*/  IMAD.MOV.U32 R20, RZ, RZ, R3 ;  /* 0x000000ffff147224 */ /* 0x000fe400078e0003 */
[----:B------:R-:W-:Y:S02]  /*12600*/  IMAD.MOV.U32 R10, RZ, RZ, R154 ;  /* 0x000000ffff0a7224 */ /* 0x000fe400078e009a */
[----:B------:R-:W-:-:S07]  /*12610*/  IMAD.MOV.U32 R21, RZ, RZ, R22 ;  /* 0x000000ffff157224 */ /* 0x000fce00078e0016 */
.L_x_14556:
        /* <DEDUP_REMOVED lines=9> */
.L_x_14538:
        /* <DEDUP_REMOVED lines=8> */
.L_x_14539:
[----:B------:R-:W-:Y:S04]  /*12730*/  BSSY B0, `(.L_x_14537) ;  /* 0x0000004000007945 */ /* 0x000fe80003800000 */
[----:B-1----:R-:W-:Y:S05]  /*12740*/  @P2 BRA `(.L_x_14540) ;  /* 0x0000000000082947 */ /* 0x002fea0003800000 */
[----:B------:R-:W1:Y:S02]  /*12750*/  SYNCS.PHASECHK.TRANS64.TRYWAIT P2, [R3+URZ+0x16830], R0 ;  /* 0x01683000030075a7 */ /* 0x000e64000804017f */
[----:B-1----:R-:W-:Y:S05]  /*12760*/  @!P2 BRA `(.L_x_14541) ;  /* 0x000000f00024a947 */ /* 0x002fea0003800000 */
.L_x_14540:
[----:B------:R-:W-:Y:S05]  /*12770*/  BSYNC B0 ;  /* 0x0000000000007941 */ /* 0x000fea0003800000 */
.L_x_14537:
        /* <DEDUP_REMOVED lines=51> */
.L_x_14543:
[----:B------:R-:W-:Y:S01]  /*12ab0*/  SHF.L.U32 R0, R10, 0x1f, RZ ;  /* 0x0000001f0a007819 */ /* 0x000fe200000006ff */
[----:B-----5:R-:W-:-:S04]  /*12ac0*/  IMAD R3, R21, 0x8, R2 ;  /* 0x0000000815037824 */ /* 0x020fc800078e0202 */
[----:B------:R0:W1:Y:S01]  /*12ad0*/  SYNCS.PHASECHK.TRANS64.TRYWAIT P1, [R3+URZ+0x16850], R0 ;  /* 0x01685000030075a7 */ /* 0x000062000802017f */
[----:B------:R-:W-:Y:S05]  /*12ae0*/  @!P0 BRA `(.L_x_14544) ;  /* 0x0000000000048947 */ /* 0x000fea0003800000 */
[----:B------:R-:W-:Y:S01]  /*12af0*/  BPT.TRAP 0x1 ;  /* 0x000000040000795c */ /* 0x000fe20000300000 */
.L_x_14544:
[----:B-1----:R-:W-:Y:S05]  /*12b00*/  @P1 BRA `(.L_x_14542) ;  /* 0x0000000000081947 */ /* 0x002fea0003800000 */
[----:B------:R-:W1:Y:S02]  /*12b10*/  SYNCS.PHASECHK.TRANS64.TRYWAIT P1, [R3+URZ+0x16850], R0 ;  /* 0x01685000030075a7 */ /* 0x000e64000802017f */
[----:B-1----:R-:W-:Y:S05]  /*12b20*/  @!P1 BRA `(.L_x_14545) ;  /* 0x000000ec00489947 */ /* 0x002fea0003800000 */
.L_x_14542:
        /* <DEDUP_REMOVED lines=68> */
.L_x_14546:
[----:B------:R-:W2:Y:S01]  /*12f70*/  LDL R11, [R1+0x14] ;  /* 0x00001400010b7983 */ /* 0x000ea20000100800 */
[----:B------:R-:W1:Y:S03]  /*12f80*/  @P4 LDC R10, c[0x0][0x44c] ;  /* 0x00011300ff0a4b82 */ /* 0x000e660000000800 */
[----:B------:R-:W2:Y:S04]  /*12f90*/  LDL R3, [R1+0x34] ;  /* 0x0000340001037983 */ /* 0x000ea80000100800 */
[----:B------:R-:W3:Y:S01]  /*12fa0*/  LDL R124, [R1] ;  /* 0x00000000017c7983 */ /* 0x000ee20000100800 */
[----:B0-----:R-:W0:Y:S01]  /*12fb0*/  @P4 LDC R0, c[0x0][0x450] ;  /* 0x00011400ff004b82 */ /* 0x001e220000000800 */
[----:B------:R-:W-:Y:S01]  /*12fc0*/  ULOP3.LUT UR12, URZ, UR11, URZ, 0x33, !UPT ;  /* 0x0000000b3f0c7292 */ /* 0x000fe2000f8e333f */
[----:B--2---:R-:W-:-:S04]  /*12fd0*/  IMAD.IADD R13, R3, 0x1, R11 ;  /* 0x00000001030d7824 */ /* 0x004fc800078e020b */
[----:B-1----:R-:W-:-:S05]  /*12fe0*/  @P4 IMAD.HI.U32 R3, R13, R10, RZ ;  /* 0x0000000a0d034227 */ /* 0x002fca00078e00ff */
[----:B0-----:R-:W-:Y:S01]  /*12ff0*/  @P4 SHF.R.U32.HI R13, RZ, R0, R3 ;  /* 0x00000000ff0d4219 */ /* 0x001fe20000011603 */
        /* <DEDUP_REMOVED lines=26> */
.L_x_14549:
[----:B------:R-:W-:-:S05]  /*131a0*/  IMAD.U32 R123, RZ, RZ, UR4 ;  /* 0x00000004ff7b7e24 */ /* 0x000fca000f8e00ff */
[----:B------:R-:W-:-:S13]  /*131b0*/  ISETP.NE.AND P1, PT, R123, 0x1, PT ;  /* 0x000000017b00780c */ /* 0x000fda0003f25270 */
[----:B------:R-:W0:Y:S02]  /*131c0*/  @P1 LDC.64 R120, c[0x0][0x9e8] ;  /* 0x00027a00ff781b82 */ /* 0x000e240000000a00 */
[----:B0-----:R-:W-:-:S05]  /*131d0*/  @P1 IMAD.HI.U32 R120, R122, R120, RZ ;  /* 0x000000787a781227 */ /* 0x001fca00078e00ff */
[----:B------:R-:W-:-:S07]  /*131e0*/  @P1 SHF.R.U32.HI R122, RZ, R121, R120 ;  /* 0x00000079ff7a1219 */ /* 0x000fce0000011678 */
.L_x_14550:
[----:B------:R-:W-:Y:S05]  /*131f0*/  BSYNC B0 ;  /* 0x0000000000007941 */ /* 0x000fea0003800000 */
.L_x_14548:
[----:B------:R-:W-:-:S04]  /*13200*/  IMAD R122, R122, R123, -R0 ;  /* 0x0000007b7a7a7224 */ /* 0x000fc800078e0a00 */
[----:B------:R-:W-:-:S05]  /*13210*/  IMAD.IADD R122, R122, 0x1, -R155 ;  /* 0x000000017a7a7824 */ /* 0x000fca00078e0a9b */
[----:B------:R-:W-:Y:S02]  /*13220*/  VIMNMX R3, R3, R122, !PT ;  /* 0x0000007a03037248 */ /* 0x000fe40007fe0100 */
[----:B------:R-:W-:-:S07]  /*13230*/  VIADDMNMX R10, R122, R123, R10, PT ;  /* 0x0000007b7a0a7246 */ /* 0x000fce000380010a */
.L_x_14547:
        /* <DEDUP_REMOVED lines=113> */
.L_x_14553:
[----:B------:R-:W-:-:S05]  /*13950*/  IMAD.U32 R120, RZ, RZ, UR4 ;  /* 0x00000004ff787e24 */ /* 0x000fca000f8e00ff */
[----:B------:R-:W-:-:S13]  /*13960*/  ISETP.NE.AND P2, PT, R120, 0x1, PT ;  /* 0x000000017800780c */ /* 0x000fda0003f45270 */
[----:B------:R-:W0:Y:S02]  /*13970*/  @P2 LDC.64 R10, c[0x0][0x9e8] ;  /* 0x00027a00ff0a2b82 */ /* 0x000e240000000a00 */
[----:B0-----:R-:W-:-:S05]  /*13980*/  @P2 IMAD.HI.U32 R10, R13, R10, RZ ;  /* 0x0000000a0d0a2227 */ /* 0x001fca00078e00ff */
[----:B------:R-:W-:-:S07]  /*13990*/  @P2 SHF.R.U32.HI R13, RZ, R11, R10 ;  /* 0x0000000bff0d2219 */ /* 0x000fce000001160a */
.L_x_14554:
[----:B------:R-:W-:Y:S05]  /*139a0*/  BSYNC B0 ;  /* 0x0000000000007941 */ /* 0x000fea0003800000 */
.L_x_14552:
[----:B------:R-:W-:-:S04]  /*139b0*/  IMAD R0, R13, R120, -R0 ;  /* 0x000000780d007224 */ /* 0x000fc800078e0a00 */
[----:B------:R-:W-:-:S05]  /*139c0*/  IMAD.IADD R11, R0, 0x1, -R155 ;  /* 0x00000001000b7824 */ /* 0x000fca00078e0a9b */
[----:B------:R-:W-:Y:S02]  /*139d0*/  VIADDMNMX R12, R11, R120, R12, PT ;  /* 0x000000780b0c7246 */ /* 0x000fe4000380010c */
[----:B------:R-:W-:-:S07]  /*139e0*/  VIMNMX R3, R3, R11, !PT ;  /* 0x0000000b03037248 */ /* 0x000fce0007fe0100 */
.L_x_14551:
[C---:B------:R-:W-:Y:S01]  /*139f0*/  ISETP.GT.AND P2, PT, R3.reuse, 0x1, P1 ;  /* 0x000000010300780c */ /* 0x040fe20000f44270 */
[----:B------:R-:W-:Y:S01]  /*13a00*/  UMOV UR30, UR6 ;  /* 0x00000006001e7c82 */ /* 0x000fe20008000000 */
[----:B------:R-:W-:Y:S02]  /*13a10*/  FMNMX.FTZ R0, R24, R20, !PT ;  /* 0x0000001418007209 */ /* 0x000fe40007810000 */
[----:B------:R-:W-:Y:S02]  /*13a20*/  ISETP.LT.OR P3, PT, R12, 0x2, P2 ;  /* 0x000000020c00780c */ /* 0x000fe40001761670 */
        /* <DEDUP_REMOVED lines=66> */
[----:B------:R-:W-:Y:S02]  /*13e50*/  FMNMX.FTZ R0, R60, R11, !PT ;  /* 0x0000000b3c007209 */ /* 0x000fe40007810000 */
        /* <DEDUP_REMOVED lines=42> */
[----:B------:R-:W-:Y:S02]  /*14100*/  ISETP.GT.AND P3, PT, R3, RZ, P1 ;  /* 0x000000ff0300720c */ /* 0x000fe40000f64270 */
[----:B------:R-:W-:-:S02]  /*14110*/  FMNMX.FTZ R10, R84, R11, !PT ;  /* 0x0000000b540a7209 */ /* 0x000fc40007810000 */
[C---:B------:R-:W-:Y:S02]  /*14120*/  ISETP.LT.OR P2, PT, R12.reuse, 0x71, P2 ;  /* 0x000000710c00780c */ /* 0x040fe40001741670 */
[----:B------:R-:W-:Y:S02]  /*14130*/  ISETP.LT.OR P3, PT, R12, 0x1, P3 ;  /* 0x000000010c00780c */ /* 0x000fe40001f61670 */
[----:B------:R-:W-:Y:S02]  /*14140*/  FMNMX.FTZ R10, R85, R10, !PT ;  /* 0x0000000a550a7209 */ /* 0x000fe40007810000 */
[----:B------:R-:W-:Y:S02]  /*14150*/  FSEL R82, R82, -INF , !P2 ;  /* 0xff80000052527808 */ /* 0x000fe40005000000 */
[----:B------:R-:W-:Y:S02]  /*14160*/  FSEL R26, R26, -INF , !P3 ;  /* 0xff8000001a1a7808 */ /* 0x000fe40005800000 */
[----:B------:R-:W-:-:S02]  /*14170*/  ISETP.GT.AND P2, PT, R3, 0x71, P1 ;  /* 0x000000710300780c */ /* 0x000fc40000f44270 */
[C---:B------:R-:W-:Y:S02]  /*14180*/  ISETP.GT.AND P3, PT, R3.reuse, 0x78, P1 ;  /* 0x000000780300780c */ /* 0x040fe40000f64270 */
[----:B------:R-:W-:Y:S02]  /*14190*/  ISETP.GT.AND P1, PT, R3, 0x79, P1 ;  /* 0x000000790300780c */ /* 0x000fe40000f24270 */
[----:B------:R-:W0:Y:S01]  /*141a0*/  SHFL.BFLY PT, R3, R10, 0x2, 0x1f ;  /* 0x0c401f000a037f89 */ /* 0x000e2200000e0000 */
[----:B------:R-:W-:Y:S02]  /*141b0*/  FMNMX.FTZ R120, R26, R7, !PT ;  /* 0x000000071a787209 */ /* 0x000fe40007810000 */
[C---:B------:R-:W-:Y:S02]  /*141c0*/  ISETP.LT.OR P2, PT, R12.reuse, 0x72, P2 ;  /* 0x000000720c00780c */ /* 0x040fe40001741670 */
[----:B------:R-:W-:Y:S02]  /*141d0*/  ISETP.LT.OR P3, PT, R12, 0x79, P3 ;  /* 0x000000790c00780c */ /* 0x000fe40001f61670 */
[----:B------:R-:W-:-:S02]  /*141e0*/  FSEL R83, R83, -INF , !P2 ;  /* 0xff80000053537808 */ /* 0x000fc40005000000 */
[----:B------:R-:W-:Y:S02]  /*141f0*/  ISETP.LT.OR P1, PT, R12, 0x7a, P1 ;  /* 0x0000007a0c00780c */ /* 0x000fe40000f21670 */
[----:B------:R-:W-:Y:S02]  /*14200*/  FSEL R86, R86, -INF , !P3 ;  /* 0xff80000056567808 */ /* 0x000fe40005800000 */
[----:B------:R-:W-:Y:S02]  /*14210*/  FSEL R87, R87, -INF , !P1 ;  /* 0xff80000057577808 */ /* 0x000fe40004800000 */
        /* <DEDUP_REMOVED lines=21> */
[----:B------:R-:W0:Y:S02]  /*14370*/  SHFL.BFLY PT, R3, R0, 0x1, 0x1f ;  /* 0x0c201f0000037f89 */ /* 0x000e2400000e0000 */
[----:B------:R-:W-:-:S04]  /*14380*/  FMNMX.FTZ R11, R67, R10, !PT ;  /* 0x0000000a430b7209 */ /* 0x000fc80007810000 */
[----:B------:R-:W-:-:S04]  /*14390*/  FMNMX.FTZ R10, R70, R11, !PT ;  /* 0x0000000b460a7209 */ /* 0x000fc80007810000 */
[----:B------:R-:W-:-:S04]  /*143a0*/  FMNMX.FTZ R11, R71, R10, !PT ;  /* 0x0000000a470b7209 */ /* 0x000fc80007810000 */
[----:B------:R-:W-:-:S04]  /*143b0*/  FMNMX.FTZ R10, R74, R11, !PT ;  /* 0x0000000b4a0a7209 */ /* 0x000fc80007810000 */
[----:B------:R-:W-:-:S04]  /*143c0*/  FMNMX.FTZ R11, R75, R10, !PT ;  /* 0x0000000a4b0b7209 */ /* 0x000fc80007810000 */
[----:B------:R-:W-:Y:S02]  /*143d0*/  FMNMX.FTZ R10, R78, R11, !PT ;  /* 0x0000000b4e0a7209 */ /* 0x000fe40007810000 */
[----:B0-----:R-:W-:Y:S02]  /*143e0*/  FMNMX.FTZ R3, R0, R3, !PT ;  /* 0x0000000300037209 */ /* 0x001fe40007810000 */
[----:B------:R-:W-:Y:S02]  /*143f0*/  FMNMX.FTZ R11, R79, R10, !PT ;  /* 0x0000000a4f0b7209 */ /* 0x000fe40007810000 */
[C---:B------:R-:W-:Y:S01]  /*14400*/  FSETP.NEU.FTZ.AND P2, PT, R3.reuse, -INF , PT ;  /* 0xff8000000300780b */ /* 0x040fe20003f5d000 */
[----:B------:R-:W-:Y:S01]  /*14410*/  FMUL.FTZ R0, R3, UR30 ;  /* 0x0000001e03007c20 */ /* 0x000fe20008410000 */
[----:B------:R-:W-:-:S04]  /*14420*/  FMNMX.FTZ R10, R82, R11, !PT ;  /* 0x0000000b520a7209 */ /* 0x000fc80007810000 */
[----:B------:R-:W-:Y:S02]  /*14430*/  FMNMX.FTZ R11, R83, R10, !PT ;  /* 0x0000000a530b7209 */ /* 0x000fe40007810000 */
[----:B------:R-:W-:Y:S02]  /*14440*/  FSEL R0, R0, RZ, P2 ;  /* 0x000000ff00007208 */ /* 0x000fe40001000000 */
[----:B------:R-:W-:Y:S02]  /*14450*/  FMNMX.FTZ R10, R86, R11, !PT ;  /* 0x0000000b560a7209 */ /* 0x000fe40007810000 */
[----:B------:R-:W-:Y:S01]  /*14460*/  FSEL R11, R3, RZ, P2 ;  /* 0x000000ff030b7208 */ /* 0x000fe20001000000 */
        /* <DEDUP_REMOVED lines=33> */
[----:B------:R-:W-:Y:S01]  /*14680*/  FADD.FTZ R10, -R11, R20 ;  /* 0x000000140b0a7221 */ /* 0x000fe20000010100 */
[----:B------:R-:W-:Y:S03]  /*14690*/  MUFU.EX2 R24, R24 ;  /* 0x0000001800187308 */ /* 0x000fe60000000800 */
[----:B------:R-:W0:Y:S05]  /*146a0*/  SHFL.BFLY PT, R11, R0, 0x2, 0x1f ;  /* 0x0c401f00000b7f89 */ /* 0x000e2a00000e0000 */
        /* <DEDUP_REMOVED lines=15> */
[----:B------:R-:W-:Y:S01]  /*147a0*/  FADD.FTZ R122, -R122, R7 ;  /* 0x000000077a7a7221 */ /* 0x000fe20000010100 */
[----:B------:R-:W-:-:S03]  /*147b0*/  FMUL.FTZ R7, R10, UR30 ;  /* 0x0000001e0a077c20 */ /* 0x000fc60008410000 */
[--C-:B------:R-:W-:Y:S01]  /*147c0*/  FFMA.FTZ R149, R26, UR30, -R121.reuse ;  /* 0x0000001e1a957c23 */ /* 0x100fe20008010879 */
[--C-:B------:R-:W-:Y:S01]  /*147d0*/  FFMA.FTZ R120, R27, UR30, -R121.reuse ;  /* 0x0000001e1b787c23 */ /* 0x100fe20008010879 */
        /* <DEDUP_REMOVED lines=40> */
[--C-:B------:R-:W-:Y:S01]  /*14a60*/  FFMA.FTZ R123, R86, UR30, -R121.reuse ;  /* 0x0000001e567b7c23 */ /* 0x100fe20008010879 */
[----:B------:R-:W-:-:S02]  /*14a70*/  FFMA.FTZ R31, R87, UR30, -R121 ;  /* 0x0000001e571f7c23 */ /* 0x000fc40008010879 */
        /* <DEDUP_REMOVED lines=112> */
.L_x_14555:
[----:B------:R-:W2:Y:S01]  /*15180*/  LDL R47, [R1+0x3c] ;  /* 0x00003c00012f7983 */ /* 0x000ea20000100800 */
[----:B------:R-:W-:Y:S01]  /*15190*/  IMAD R21, R21, 0x8, R2 ;  /* 0x0000000815157824 */ /* 0x000fe200078e0202 */
[----:B------:R-:W-:Y:S01]  /*151a0*/  F2FP.BF16.F32.PACK_AB R149, R120, R149 ;  /* 0x000000957895723e */ /* 0x000fe200000010ff */
        /* <DEDUP_REMOVED lines=71> */
[C---:B--2---:R-:W-:Y:S01]  /*15620*/  ISETP.GT.AND P1, PT, R4.reuse, R47, PT ;  /* 0x0000002f0400720c */ /* 0x044fe20003f24270 */
[----:B------:R-:W-:-:S12]  /*15630*/  VIADD R4, R4, 0xffffffff ;  /* 0xffffffff04047836 */ /* 0x000fd80000000000 */
[----:B------:R-:W-:Y:S05]  /*15640*/  @P1 BRA `(.L_x_14556) ;  /* 0xffffffcc00f41947 */ /* 0x000fea000383ffff */
.L_x_14536:
[----:B------:R-:W-:Y:S05]  /*15650*/  WARPSYNC.ALL ;  /* 0x0000000000007948 */ /* 0x000fea0003800000 */
[----:B------:R-:W-:Y:S06]  /*15660*/  BAR.ARV 0x8, 0x200 ;  /* 0x0208000000007b1d */ /* 0x000fec0000002000 */
[----:B------:R-:W-:Y:S05]  /*15670*/  @!P0 BRA `(.L_x_14557) ;  /* 0x0000000000048947 */ /* 0x000fea0003800000 */
[----:B------:R-:W-:Y:S01]  /*15680*/  BPT.TRAP 0x1 ;  /* 0x000000040000795c */ /* 0x000fe20000300000 */
.L_x_14557:
[----:B------:R-:W-:Y:S01]  /*15690*/  IMAD R11, R22, 0x8, R2 ;  /* 0x00000008160b7824 */ /* 0x000fe200078e0202 */
[----:B------:R-:W-:-:S04]  /*156a0*/  SHF.L.U32 R4, R154, 0x1f, RZ ;  /* 0x0000001f9a047819 */ /* 0x000fc800000006ff */
[----:B------:R0:W1:Y:S01]  /*156b0*/  SYNCS.PHASECHK.TRANS64.TRYWAIT P1, [R11+URZ+0x16850], R4 ;  /* 0x016850040b0075a7 */ /* 0x000062000802017f */
[----:B------:R-:W-:Y:S05]  /*156c0*/  @!P0 BRA `(.L_x_14558) ;  /* 0x0000000000048947 */ /* 0x000fea0003800000 */
[----:B------:R-:W-:Y:S01]  /*156d0*/  BPT.TRAP 0x1 ;  /* 0x000000040000795c */ /* 0x000fe20000300000 */
.L_x_14558:
[----:B------:R-:W-:-:S05]  /*156e0*/  VIADD R2, R2, 0x400 ;  /* 0x0000040002027836 */ /* 0x000fca0000000000 */
[----:B------:R-:W-:-:S04]  /*156f0*/  SHF.R.U32.HI R2, RZ, 0x4, R2 ;  /* 0x00000004ff027819 */ /* 0x000fc80000011602 */
[----:B------:R-:W-:Y:S01]  /*15700*/  LOP3.LUT R9, R2, 0x3fff, RZ, 0xc0, !PT ;  /* 0x00003fff02097812 */ /* 0x000fe200078ec0ff */
[----:B-1----:R-:W-:Y:S06]  /*15710*/  @P1 BRA `(.L_x_14559) ;  /* 0x0000000000081947 */ /* 0x002fec0003800000 */
[----:B------:R-:W1:Y:S02]  /*15720*/  SYNCS.PHASECHK.TRANS64.TRYWAIT P1, [R11+URZ+0x16850], R4 ;  /* 0x016850040b0075a7 */ /* 0x000e64000802017f */
[----:B-1----:R-:W-:Y:S05]  /*15730*/  @!P1 BRA `(.L_x_14560) ;  /* 0x000000c000589947 */ /* 0x002fea0003800000 */
.L_x_14559:
[----:B------:R-:W-:Y:S01]  /*15740*/  IMAD R8, R22, 0x400, R9 ;  /* 0x0000040016087824 */ /* 0x000fe200078e0209 */
[----:B------:R-:W-:Y:S05]  /*15750*/  WARPSYNC.ALL ;  /* 0x0000000000007948 */ /* 0x000fea0003800000 */
[----:B------:R-:W-:Y:S01]  /*15760*/  IMAD.MOV.U32 R9, RZ, RZ, 0x40000040 ;  /* 0x40000040ff097424 */ /* 0x000fe200078e00ff */
[C---:B------:R-:W-:Y:S01]  /*15770*/  R2UR UR6, R8.reuse ;  /* 0x00000000080672ca */ /* 0x040fe200000e0000 */
[----:B------:R-:W-:Y:S01]  /*15780*/  WARPGROUP.ARRIVE ;  /* 0x00000000000079c5 */ /* 0x000fe20000000000 */
[----:B------:R-:W-:Y:S01]  /*15790*/  VIADD R12, R8, 0x80 ;  /* 0x00000080080c7836 */ /* 0x000fe20000000000 */
[----:B------:R-:W2:Y:S01]  /*157a0*/  SHFL.BFLY PT, R7, R6, 0x2, 0x1f ;  /* 0x0c401f0006077f89 */ /* 0x000ea200000e0000 */
[----:B------:R-:W-:Y:S01]  /*157b0*/  R2UR UR7, R9 ;  /* 0x00000000090772ca */ /* 0x000fe200000e0000 */
[----:B------:R-:W-:-:S02]  /*157c0*/  IMAD.MOV.U32 R13, RZ, RZ, 0x40000040 ;  /* 0x40000040ff0d7424 */ /* 0x000fc400078e00ff */
[----:B------:R-:W0:Y:S01]  /*157d0*/  SHFL.BFLY PT, R2, R5, 0x2, 0x1f ;  /* 0x0c401f0005027f89 */ /* 0x000e2200000e0000 */
[----:B------:R-:W-:Y:S02]  /*157e0*/  IMAD.MOV.U32 R9, RZ, RZ, 0x40000040 ;  /* 0x40000040ff097424 */ /* 0x000fe400078e00ff */
[----:B------:R-:W-:Y:S02]  /*157f0*/  IMAD.MOV.U32 R27, RZ, RZ, -0x800000 ;  /* 0xff800000ff1b7424 */ /* 0x000fe400078e00ff */
[----:B------:R-:W-:-:S05]  /*15800*/  IMAD.MOV.U32 R26, RZ, RZ, -0x800000 ;  /* 0xff800000ff1a7424 */ /* 0x000fca00078e00ff */
[----:B------:R-:W-:Y:S01]  /*15810*/  HGMMA.64x64x16.F32.BF16 R88, R148, gdesc[UR4].tnspB, R88, gsb0 ;  /* 0x40e0000494587df0 */ /* 0x000fe20008001858 */
[----:B------:R-:W-:Y:S01]  /*15820*/  R2UR UR6, R12 ;  /* 0x000000000c0672ca */ /* 0x000fe200000e0000 */
[----:B------:R-:W-:Y:S01]  /*15830*/  VIADD R12, R8, 0x100 ;  /* 0x00000100080c7836 */ /* 0x000fe20000000000 */
[----:B------:R-:W-:Y:S01]  /*15840*/  R2UR UR7, R13 ;  /* 0x000000000d0772ca */ /* 0x000fe200000e0000 */
[----:B------:R-:W-:Y:S02]  /*15850*/  IMAD.MOV.U32 R13, RZ, RZ, 0x40000040 ;  /* 0x40000040ff0d7424 */ /* 0x000fe400078e00ff */
[----:B--2---:R-:W-:Y:S01]  /*15860*/  FADD.FTZ R7, R7, R6 ;  /* 0x0000000607077221 */ /* 0x004fe20000010000 */
[----:B------:R-:W-:Y:S02]  /*15870*/  IMAD.MOV.U32 R6, RZ, RZ, RZ ;  /* 0x000000ffff067224 */ /* 0x000fe400078e00ff */
[----:B01----:R-:W-:Y:S02]  /*15880*/  FADD.FTZ R4, R2, R5 ;  /* 0x0000000502047221 */ /* 0x003fe40000010000 */
[----:B------:R-:W0:Y:S02]  /*15890*/  SHFL.BFLY PT, R2, R7, 0x1, 0x1f ;  /* 0x0c201f0007027f89 */ /* 0x000e2400000e0000 */
[----:B0-----:R-:W-:Y:S01]  /*158a0*/  FADD.FTZ R10, R7, R2 ;  /* 0x00000002070a7221 */ /* 0x001fe20000010000 */
[----:B------:R-:W-:-:S04]  /*158b0*/  IMAD.MOV.U32 R2, RZ, RZ, RZ ;  /* 0x000000ffff027224 */ /* 0x000fc800078e00ff */
[----:B------:R-:W-:-:S13]  /*158c0*/  FSETP.NE.FTZ.AND P1, PT, R10, RZ, PT ;  /* 0x000000ff0a00720b */ /* 0x000fda0003f35000 */
[----:B------:R-:W0:Y:S08]  /*158d0*/  @P1 MUFU.LG2 R5, R10 ;  /* 0x0000000a00051308 */ /* 0x000e300000000c00 */
[----:B------:R-:W-:Y:S01]  /*158e0*/  @P1 MUFU.RCP R2, R10 ;  /* 0x0000000a00021308 */ /* 0x000fe20000001000 */
[----:B0-----:R-:W-:Y:S01]  /*158f0*/  @P1 FMUL.FTZ R5, R5, 0.69314718246459960938 ;  /* 0x3f31721805051820 */ /* 0x001fe20000410000 */
[----:B------:R-:W-:-:S02]  /*15900*/  WARPGROUP.DEPBAR.LE gsb0, 0x0 ;  /* 0x00008000000079c5 */ /* 0x000fc40000010000 */
        /* <DEDUP_REMOVED lines=31> */
[----:B------:R-:W-:Y:S01]  /*15b00*/  R2UR UR6, R12 ;  /* 0x000000000c0672ca */ /* 0x000fe200000e0000 */
[----:B------:R-:W-:Y:S01]  /*15b10*/  IMAD.U32 R12, RZ, RZ, UR30 ;  /* 0x0000001eff0c7e24 */ /* 0x000fe2000f8e00ff */
[----:B------:R-:W-:Y:S01]  /*15b20*/  R2UR UR7, R13 ;  /* 0x000000000d0772ca */ /* 0x000fe200000e0000 */
[----:B------:R-:W-:Y:S02]  /*15b30*/  WARPGROUP.DEPBAR.LE gsb0, 0x0 ;  /* 0x00008000000079c5 */ /* 0x000fe40000010000 */
[----:B------:R-:W-:-:S10]  /*15b40*/  WARPGROUP.ARRIVE ;  /* 0x00000000000079c5 */ /* 0x000fd40000000000 */
[----:B------:R-:W-:Y:S01]  /*15b50*/  HGMMA.64x64x16.F32.BF16 R88, R124, gdesc[UR4].tnspB, R88, gsb0 ;  /* 0x40e000047c587df0 */ /* 0x000fe20008001858 */
[----:B------:R-:W-:Y:S02]  /*15b60*/  R2UR UR6, R8 ;  /* 0x00000000080672ca */ /* 0x000fe400000e0000 */
[----:B------:R-:W-:Y:S02]  /*15b70*/  R2UR UR7, R9 ;  /* 0x00000000090772ca */ /* 0x000fe400000e0000 */
[----:B------:R-:W0:Y:S02]  /*15b80*/  SHFL.BFLY PT, R9, R4, 0x1, 0x1f ;  /* 0x0c201f0004097f89 */ /* 0x000e2400000e0000 */
[----:B0-----:R-:W-:Y:S01]  /*15b90*/  FADD.FTZ R9, R4, R9 ;  /* 0x0000000904097221 */ /* 0x001fe20000010000 */
[----:B------:R-:W-:-:S04]  /*15ba0*/  IMAD.U32 R4, RZ, RZ, UR30 ;  /* 0x0000001eff047e24 */ /* 0x000fc8000f8e00ff */
        /* <DEDUP_REMOVED lines=14> */
.L_x_14561:
        /* <DEDUP_REMOVED lines=43> */
.L_x_14446:
[----:B------:R-:W0:Y:S01]  /*15f40*/  S2R R0, SR_TID.X ;  /* 0x0000000000007919 */ /* 0x000e220000002100 */
[----:B------:R-:W-:Y:S05]  /*15f50*/  WARPSYNC.ALL ;  /* 0x0000000000007948 */ /* 0x000fea0003800000 */
[----:B0----5:R-:W-:-:S05]  /*15f60*/  VIADD R38, R0, 0xffffff80 ;  /* 0xffffff8000267836 */ /* 0x021fca0000000000 */
[----:B------:R-:W-:-:S04]  /*15f70*/  SHF.R.S32.HI R48, RZ, 0x1f, R38 ;  /* 0x0000001fff307819 */ /* 0x000fc80000011426 */
[----:B------:R-:W-:-:S04]  /*15f80*/  LEA.HI R48, R48, R38, RZ, 0x3 ;  /* 0x0000002630307211 */ /* 0x000fc800078f18ff */
[----:B------:R-:W-:-:S05]  /*15f90*/  LOP3.LUT R48, R48, 0xfffffff8, RZ, 0xc0, !PT ;  /* 0xfffffff830307812 */ /* 0x000fca00078ec0ff */
[----:B------:R-:W-:-:S04]  /*15fa0*/  IMAD.IADD R48, R38, 0x1, -R48 ;  /* 0x0000000126307824 */ /* 0x000fc800078e0a30 */
[----:B------:R-:W-:-:S05]  /*15fb0*/  IMAD.SHL.U32 R44, R48, 0x8, RZ ;  /* 0x00000008302c7824 */ /* 0x000fca00078e00ff */
[----:B------:R-:W-:Y:S01]  /*15fc0*/  SHF.R.S32.HI R43, RZ, 0x1f, R44 ;  /* 0x0000001fff2b7819 */ /* 0x000fe2000001142c */
        /* <DEDUP_REMOVED lines=9> */
[----:B------:R-:W2:Y:S01]  /*16060*/  LDL R0, [R1+0x60] ;  /* 0x0000600001007983 */ /* 0x000ea20000100800 */
[----:B------:R-:W-:Y:S01]  /*16070*/  ULDC UR4, c[0x0][0xad4] ;  /* 0x0002b50000047ab9 */ /* 0x000fe20000000800 */
[----:B------:R-:W3:Y:S02]  /*16080*/  LDC.64 R28, c[0x0][0xc00] ;  /* 0x00030000ff1c7b82 */ /* 0x000ee40000000a00 */
[----:B------:R-:W4:Y:S04]  /*16090*/  LDL.LU R30, [R1+0x4c] ;  /* 0x00004c00011e7983 */ /* 0x000f280000300800 */
[----:B------:R-:W3:Y:S01]  /*160a0*/  LDL R39, [R1+0x50] ;  /* 0x0000500001277983 */ /* 0x000ee20000100800 */
[----:B------:R-:W0:Y:S01]  /*160b0*/  S2R R3, SR_SWINHI ;  /* 0x0000000000037919 */ /* 0x000e220000002f00 */
[----:B------:R-:W-:-:S02]  /*160c0*/  MOV R24, R2 ;  /* 0x0000000200187202 */ /* 0x000fc40000000f00 */
[----:B0-----:R-:W-:Y:S02]  /*160d0*/  MOV R25, R3 ;  /* 0x0000000300197202 */ /* 0x001fe40000000f00 */
[----:B------:R-:W-:Y:S02]  /*160e0*/  F2FP.BF16.F32.PACK_AB R12, R21, R20 ;  /* 0x00000014150c723e */ /* 0x000fe400000010ff */
[----:B------:R-:W-:Y:S01]  /*160f0*/  F2FP.BF16.F32.PACK_AB R14, R93, R92 ;  /* 0x0000005c5d0e723e */ /* 0x000fe200000010ff */
[----:B--2---:R-:W-:-:S03]  /*16100*/  IMAD.WIDE R8, R0, 0x2, R24 ;  /* 0x0000000200087825 */ /* 0x004fc600078e0218 */
[----:B------:R-:W-:-:S05]  /*16110*/  IADD3 R15, P0, R8, 0x60, RZ ;  /* 0x00000060080f7810 */ /* 0x000fca0007f1e0ff */
[----:B------:R-:W-:Y:S01]  /*16120*/  IMAD.X R5, RZ, RZ, R9, P0 ;  /* 0x000000ffff057224 */ /* 0x000fe200000e0609 */
[----:B----4-:R-:W-:-:S04]  /*16130*/  ISETP.NE.AND P0, PT, R30, RZ, PT ;  /* 0x000000ff1e00720c */ /* 0x010fc80003f05270 */
[----:B------:R-:W-:Y:S01]  /*16140*/  SEL R37, R30, UR4, P0 ;  /* 0x000000041e257c07 */ /* 0x000fe20008000000 */
[----:B------:R-:W-:Y:S05]  /*16150*/  WARPSYNC.ALL ;  /* 0x0000000000007948 */ /* 0x000fea0003800000 */
[C---:B------:R-:W-:Y:S01]  /*16160*/  LOP3.LUT R3, R8.reuse, 0x380, RZ, 0xc0, !PT ;  /* 0x0000038008037812 */ /* 0x040fe200078ec0ff */
[----:B------:R-:W-:Y:S01]  /*16170*/  ULDC.64 UR6, c[0x0][0xc08] ;  /* 0x0003020000067ab9 */ /* 0x000fe20000000a00 */
[----:B------:R-:W-:Y:S01]  /*16180*/  BAR.SYNC.DEFER_BLOCKING 0x1, 0x180 ;  /* 0x0046000000007b1d */ /* 0x000fe20000010000 */
[C---:B------:R-:W-:Y:S02]  /*16190*/  IADD3 R6, P1, R8.reuse, 0x40, RZ ;  /* 0x0000004008067810 */ /* 0x040fe40007f3e0ff */
[----:B------:R-:W-:-:S02]  /*161a0*/  IADD3 R13, P2, R8, 0x20, RZ ;  /* 0x00000020080d7810 */ /* 0x000fc40007f5e0ff */
[----:B------:R-:W-:Y:S01]  /*161b0*/  SHF.R.U64 R3, R3, 0x3, RZ ;  /* 0x0000000303037819 */ /* 0x000fe200000012ff */
[----:B------:R-:W-:Y:S01]  /*161c0*/  ULDC.64 UR4, c[0x0][0xc00] ;  /* 0x0003000000047ab9 */ /* 0x000fe20000000a00 */
[----:B------:R-:W-:Y:S02]  /*161d0*/  LOP3.LUT R4, R6, 0x380, RZ, 0xc0, !PT ;  /* 0x0000038006047812 */ /* 0x000fe400078ec0ff */
[----:B------:R-:W-:Y:S02]  /*161e0*/  LOP3.LUT R0, R13, 0x380, RZ, 0xc0, !PT ;  /* 0x000003800d007812 */ /* 0x000fe400078ec0ff */
[----:B------:R-:W-:Y:S02]  /*161f0*/  LOP3.LUT R10, R15, 0x380, RZ, 0xc0, !PT ;  /* 0x000003800f0a7812 */ /* 0x000fe400078ec0ff */
[----:B------:R-:W-:Y:S02]  /*16200*/  ISETP.NE.U32.AND P0, PT, RZ, UR6, PT ;  /* 0x00000006ff007c0c */ /* 0x000fe4000bf05070 */
[----:B------:R-:W-:-:S02]  /*16210*/  LOP3.LUT R8, R3, R8, RZ, 0x3c, !PT ;  /* 0x0000000803087212 */ /* 0x000fc400078e3cff */
[----:B------:R-:W-:Y:S02]  /*16220*/  SHF.R.U64 R3, R4, 0x3, RZ ;  /* 0x0000000304037819 */ /* 0x000fe400000012ff */
[----:B------:R-:W-:Y:S02]  /*16230*/  SHF.R.U64 R0, R0, 0x3, RZ ;  /* 0x0000000300007819 */ /* 0x000fe400000012ff */
[----:B------:R-:W-:Y:S02]  /*16240*/  SHF.R.U64 R4, R10, 0x3, RZ ;  /* 0x000000030a047819 */ /* 0x000fe400000012ff */
[----:B------:R-:W-:Y:S01]  /*16250*/  ISETP.NE.AND.EX P0, PT, RZ, UR7, PT, P0 ;  /* 0x00000007ff007c0c */ /* 0x000fe2000bf05300 */
[--C-:B------:R-:W-:Y:S01]  /*16260*/  IMAD.X R7, RZ, RZ, R9.reuse, P1 ;  /* 0x000000ffff077224 */ /* 0x100fe200008e0609 */
[----:B------:R-:W-:Y:S01]  /*16270*/  LOP3.LUT R10, R0, R13, RZ, 0x3c, !PT ;  /* 0x0000000d000a7212 */ /* 0x000fe200078e3cff */
[----:B------:R-:W-:Y:S01]  /*16280*/  IMAD.X R11, RZ, RZ, R9, P2 ;  /* 0x000000ffff0b7224 */ /* 0x000fe200010e0609 */
[----:B------:R-:W-:-:S02]  /*16290*/  LOP3.LUT R4, R4, R15, RZ, 0x3c, !PT ;  /* 0x0000000f04047212 */ /* 0x000fc400078e3cff */
[----:B------:R-:W-:Y:S02]  /*162a0*/  LOP3.LUT R6, R3, R6, RZ, 0x3c, !PT ;  /* 0x0000000603067212 */ /* 0x000fe400078e3cff */
[----:B------:R-:W-:Y:S02]  /*162b0*/  MOV R9, R8 ;  /* 0x0000000800097202 */ /* 0x000fe40000000f00 */
[----:B------:R-:W-:Y:S02]  /*162c0*/  F2FP.BF16.F32.PACK_AB R13, R91, R90 ;  /* 0x0000005a5b0d723e */ /* 0x000fe400000010ff */
[----:B------:R-:W-:Y:S01]  /*162d0*/  F2FP.BF16.F32.PACK_AB R15, R95, R94 ;  /* 0x0000005e5f0f723e */ /* 0x000fe200000010ff */
[----:B------:R-:W0:Y:S01]  /*162e0*/  @P0 LDC.64 R30, c[0x0][0xc08] ;  /* 0x00030200ff1e0b82 */ /* 0x000e220000000a00 */
[----:B-1----:R-:W-:Y:S02]  /*162f0*/  MOV R32, R6 ;  /* 0x0000000600207202 */ /* 0x002fe40000000f00 */
        /* <DEDUP_REMOVED lines=8> */
[----:B------:R-:W-:-:S02]  /*16380*/  F2FP.BF16.F32.PACK_AB R10, R109, R108 ;  /* 0x0000006c6d0a723e */ /* 0x000fc400000010ff */
[----:B------:R-:W-:Y:S02]  /*16390*/  F2FP.BF16.F32.PACK_AB R11, R111, R110 ;  /* 0x0000006e6f0b723e */ /* 0x000fe400000010ff */
[----:B-1----:R-:W-:Y:S02]  /*163a0*/  F2FP.BF16.F32.PACK_AB R9, R107, R106 ;  /* 0x0000006a6b09723e */ /* 0x002fe400000010ff */
[----:B------:R-:W-:Y:S02]  /*163b0*/  F2FP.BF16.F32.PACK_AB R12, R113, R112 ;  /* 0x00000070710c723e */ /* 0x000fe400000010ff */
[----:B------:R-:W-:Y:S02]  /*163c0*/  F2FP.BF16.F32.PACK_AB R13, R115, R114 ;  /* 0x00000072730d723e */ /* 0x000fe400000010ff */
[----:B------:R-:W-:Y:S02]  /*163d0*/  F2FP.BF16.F32.PACK_AB R14, R117, R116 ;  /* 0x00000074750e723e */ /* 0x000fe400000010ff */
[----:B------:R-:W-:Y:S01]  /*163e0*/  F2FP.BF16.F32.PACK_AB R15, R119, R118 ;  /* 0x00000076770f723e */ /* 0x000fe200000010ff */
[----:B------:R0:W-:Y:S04]  /*163f0*/  STSM.16.M88.4 [R36], R4 ;  /* 0x0000000424007844 */ /* 0x0001e80000000200 */
[----:B------:R-:W-:Y:S04]  /*16400*/  STSM.16.M88.4 [R32], R8 ;  /* 0x0000000820007844 */ /* 0x000fe80000000200 */
[----:B------:R1:W-:Y:S01]  /*16410*/  STSM.16.M88.4 [R0], R12 ;  /* 0x0000000c00007844 */ /* 0x0003e20000000200 */
[----:B------:R-:W-:-:S04]  /*16420*/  ISETP.NE.U32.AND P3, PT, RZ, UR4, PT ;  /* 0x00000004ff007c0c */ /* 0x000fc8000bf65070 */
[----:B------:R-:W-:Y:S01]  /*16430*/  ISETP.NE.AND.EX P3, PT, RZ, UR5, PT, P3 ;  /* 0x00000005ff007c0c */ /* 0x000fe2000bf65330 */
[----:B------:R-:W-:Y:S01]  /*16440*/  ULDC UR6, c[0x0][0xa88] ;  /* 0x0002a20000067ab9 */ /* 0x000fe20000000800 */
[----:B------:R-:W-:Y:S02]  /*16450*/  IMAD.MOV.U32 R3, RZ, RZ, RZ ;  /* 0x000000ffff037224 */ /* 0x000fe400078e00ff */
[----:B------:R-:W-:Y:S02]  /*16460*/  IMAD.U32 R45, RZ, RZ, UR6 ;  /* 0x00000006ff2d7e24 */ /* 0x000fe4000f8e00ff */
[C---:B---3--:R-:W-:Y:S01]  /*16470*/  IMAD.WIDE R28, R39.reuse, 0x4, R28 ;  /* 0x00000004271c7825 */ /* 0x048fe200078e021c */
[----:B------:R-:W-:Y:S03]  /*16480*/  BAR.SYNC.DEFER_BLOCKING 0x1, 0x180 ;  /* 0x0046000000007b1d */ /* 0x000fe60000010000 */
[----:B0-----:R-:W-:Y:S01]  /*16490*/  @P0 IMAD.WIDE R4, R39, 0x4, R30 ;  /* 0x0000000427040825 */ /* 0x001fe200078e021e */
[----:B------:R-:W-:-:S04]  /*164a0*/  ISETP.GT.AND P1, PT, R37, 0x1, PT ;  /* 0x000000012500780c */ /* 0x000fc80003f24270 */
[----:B-1----:R-:W0:Y:S01]  /*164b0*/  LDC R0, c[0x0][0xbe8] ;  /* 0x0002fa00ff007b82 */ /* 0x002e220000000800 */
[----:B------:R1:W5:Y:S04]  /*164c0*/  @P3 LDG.E R3, desc[UR42][R28.64] ;  /* 0x0000002a1c033981 */ /* 0x000368000c1e1900 */
[----:B------:R1:W5:Y:S01]  /*164d0*/  @P0 LDG.E R45, desc[UR42][R4.64] ;  /* 0x0000002a042d0981 */ /* 0x000362000c1e1900 */
[----:B------:R-:W-:-:S05]  /*164e0*/  IMAD.MOV.U32 R6, RZ, RZ, 0x9b8 ;  /* 0x000009b8ff067424 */ /* 0x000fca00078e00ff */
[----:B------:R-:W-:-:S04]  /*164f0*/  SEL R6, R6, 0x978, P1 ;  /* 0x0000097806067807 */ /* 0x000fc80000800000 */
[----:B------:R1:W2:Y:S08]  /*16500*/  LDC.64 R12, c[0x0][R6+0x220] ;  /* 0x00008800060c7b82 */ /* 0x0002b00000000a00 */
[----:B------:R1:W3:Y:S08]  /*16510*/  LDC.64 R14, c[0x0][R6+0x218] ;  /* 0x00008600060e7b82 */ /* 0x0002f00000000a00 */
[----:B------:R1:W4:Y:S01]  /*16520*/  LDC.64 R10, c[0x0][R6+0x228] ;  /* 0x00008a00060a7b82 */ /* 0x0003220000000a00 */
[----:B0-----:R-:W-:Y:S01]  /*16530*/  ISETP.NE.AND P2, PT, R0, 0x1, PT ;  /* 0x000000010000780c */ /* 0x001fe20003f45270 */
[----:B-1----:R-:W-:-:S12]  /*16540*/  @P0 BRA `(.L_x_14564) ;  /* 0x0000000000100947 */ /* 0x002fd80003800000 */
[----:B------:R-:W-:Y:S05]  /*16550*/  @!P3 BRA `(.L_x_14564) ;  /* 0x00000000000cb947 */ /* 0x000fea0003800000 */
[----:B------:R-:W2:Y:S04]  /*16560*/  LDG.E R4, desc[UR42][R28.64] ;  /* 0x0000002a1c047981 */ /* 0x000ea8000c1e1900 */
[----:B-----5:R-:W2:Y:S02]  /*16570*/  LDG.E R45, desc[UR42][R28.64+0x4] ;  /* 0x0000042a1c2d7981 */ /* 0x020ea4000c1e1900 */
[----:B--2---:R-:W-:-:S07]  /*16580*/  IMAD.IADD R45, R45, 0x1, -R4 ;  /* 0x000000012d2d7824 */ /* 0x004fce00078e0a04 */
.L_x_14564:
[----:B------:R-:W4:Y:S04]  /*16590*/  LDL R29, [R1+0x34] ;  /* 0x00003400011d7983 */ /* 0x000f280000100800 */
[----:B------:R-:W4:Y:S04]  /*165a0*/  LDL R51, [R1+0x14] ;  /* 0x0000140001337983 */ /* 0x000f280000100800 */
[----:B------:R-:W4:Y:S01]  /*165b0*/  LDL R49, [R1+0x54] ;  /* 0x0000540001317983 */ /* 0x000f220000100800 */
[----:B------:R-:W0:Y:S01]  /*165c0*/  LDC.64 R6, c[0x0][R6+0x210] ;  /* 0x0000840006067b82 */ /* 0x000e220000000a00 */
[----:B------:R-:W-:-:S02]  /*165d0*/  ISETP.NE.U32.AND P0, PT, RZ, UR4, PT ;  /* 0x00000004ff007c0c */ /* 0x000fc4000bf05070 */
[----:B------:R-:W4:Y:S01]  /*165e0*/  LDL R36, [R1+0x5c] ;  /* 0x00005c0001247983 */ /* 0x000f220000100800 */
[----:B------:R-:W-:Y:S02]  /*165f0*/  SHF.R.S32.HI R9, RZ, 0x1f, R39 ;  /* 0x0000001fff097819 */ /* 0x000fe40000011427 */
[----:B------:R-:W-:Y:S02]  /*16600*/  ISETP.NE.AND.EX P0, PT, RZ, UR5, PT, P0 ;  /* 0x00000005ff007c0c */ /* 0x000fe4000bf05300 */
[----:B------:R-:W1:Y:S02]  /*16610*/  @P2 LDC R28, c[0x0][0xbec] ;  /* 0x0002fb00ff1c2b82 */ /* 0x000e640000000800 */
[----:B------:R-:W-:Y:S02]  /*16620*/  SEL R8, R39, RZ, !P0 ;  /* 0x000000ff27087207 */ /* 0x000fe40004000000 */
[----:B------:R-:W-:-:S03]  /*16630*/  SEL R9, R9, RZ, !P0 ;  /* 0x000000ff09097207 */ /* 0x000fc60004000000 */
[----:B--2---:R-:W-:Y:S01]  /*16640*/  IMAD R13, R13, R8, RZ ;  /* 0x000000080d0d7224 */ /* 0x004fe200078e02ff */
[----:B------:R-:W2:Y:S08]  /*16650*/  @P2 LDC R37, c[0x0][0xbf0] ;  /* 0x0002fc00ff252b82 */ /* 0x000eb00000000800 */
[----:B------:R-:W0:Y:S01]  /*16660*/  LDC.64 R4, c[0x0][0xba8] ;  /* 0x0002ea00ff047b82 */ /* 0x000e220000000a00 */
[----:B------:R-:W1:Y:S01]  /*16670*/  S2R R32, SR_TID.X ;  /* 0x0000000000207919 */ /* 0x000e620000002100 */
[----:B------:R-:W-:-:S02]  /*16680*/  IMAD R31, R12, R9, R13 ;  /* 0x000000090c1f7224 */ /* 0x000fc400078e020d */
[-C--:B---3--:R-:W-:Y:S02]  /*16690*/  IMAD R9, R15, R157.reuse, RZ ;  /* 0x0000009d0f097224 */ /* 0x088fe400078e02ff */
[----:B------:R-:W-:-:S04]  /*166a0*/  IMAD.WIDE.U32 R14, R14, R157, RZ ;  /* 0x0000009d0e0e7225 */ /* 0x000fc800078e00ff */
[----:B------:R-:W-:-:S03]  /*166b0*/  IMAD.WIDE.U32 R12, R12, R8, RZ ;  /* 0x000000080c0c7225 */ /* 0x000fc600078e00ff */
[----:B-----5:R-:W-:Y:S01]  /*166c0*/  IADD3 R14, P0, P3, R12, R14, R3 ;  /* 0x0000000e0c0e7210 */ /* 0x020fe20007b1e003 */
[----:B------:R-:W-:Y:S02]  /*166d0*/  IMAD.IADD R31, R13, 0x1, R31 ;  /* 0x000000010d1f7824 */ /* 0x000fe400078e021f */
[----:B------:R-:W-:Y:S01]  /*166e0*/  IMAD.IADD R30, R15, 0x1, R9 ;  /* 0x000000010f1e7824 */ /* 0x000fe200078e0209 */
[----:B------:R-:W-:Y:S01]  /*166f0*/  SHF.R.S32.HI R9, RZ, 0x1f, R3 ;  /* 0x0000001fff097819 */ /* 0x000fe20000011403 */
[----:B0-----:R-:W0:Y:S08]  /*16700*/  @!P1 LDC R4, c[0x0][0xb50] ;  /* 0x0002d400ff049b82 */ /* 0x001e300000000800 */
[----:B------:R-:W3:Y:S01]  /*16710*/  @!P1 LDC R5, c[0x0][0xb54] ;  /* 0x0002d500ff059b82 */ /* 0x000ee20000000800 */
[----:B-1----:R-:W-:-:S05]  /*16720*/  VIADD R40, R32, 0xffffff80 ;  /* 0xffffff8020287836 */ /* 0x002fca0000000000 */
[----:B------:R-:W-:-:S04]  /*16730*/  SHF.R.S32.HI R32, RZ, 0x1f, R40 ;  /* 0x0000001fff207819 */ /* 0x000fc80000011428 */
[----:B------:R-:W-:-:S04]  /*16740*/  LEA.HI R32, R32, R40, RZ, 0x7 ;  /* 0x0000002820207211 */ /* 0x000fc800078f38ff */
[----:B------:R-:W-:Y:S01]  /*16750*/  LOP3.LUT R32, R32, 0xffffff80, RZ, 0xc0, !PT ;  /* 0xffffff8020207812 */ /* 0x000fe200078ec0ff */
[----:B------:R-:W-:-:S04]  /*16760*/  IMAD R45, R45, R0, RZ ;  /* 0x000000002d2d7224 */ /* 0x000fc800078e02ff */
[----:B------:R-:W-:Y:S02]  /*16770*/  IMAD.IADD R32, R40, 0x1, -R32 ;  /* 0x0000000128207824 */ /* 0x000fe400078e0a20 */
[----:B----4-:R-:W-:-:S04]  /*16780*/  IMAD.IADD R39, R29, 0x1, R51 ;  /* 0x000000011d277824 */ /* 0x010fc800078e0233 */
[----:B------:R-:W-:Y:S01]  /*16790*/  @P2 IMAD.HI.U32 R12, R39, R28, RZ ;  /* 0x0000001c270c2227 */ /* 0x000fe200078e00ff */
[----:B------:R-:W-:-:S03]  /*167a0*/  SEL R29, R49, RZ, P1 ;  /* 0x000000ff311d7207 */ /* 0x000fc60000800000 */
[----:B------:R-:W-:Y:S01]  /*167b0*/  IMAD.MOV.U32 R13, RZ, RZ, R39 ;  /* 0x000000ffff0d7224 */ /* 0x000fe200078e0027 */
[----:B--2---:R-:W-:Y:S01]  /*167c0*/  @P2 SHF.R.U32.HI R13, RZ, R37, R12 ;  /* 0x00000025ff0d2219 */ /* 0x004fe2000001160c */
        /* <DEDUP_REMOVED lines=14> */
[----:B0-----:R-:W-:-:S04]  /*168b0*/  LEA R12, P0, R6, R4, 0x2 ;  /* 0x00000004060c7211 */ /* 0x001fc800078010ff */
[----:B---3--:R-:W-:Y:S01]  /*168c0*/  LEA.HI.X R7, R6, R5, R7, 0x2, P0 ;  /* 0x0000000506077211 */ /* 0x008fe200000f1407 */
[----:B------:R-:W-:Y:S01]  /*168d0*/  SHFL.IDX PT, R4, R12, RZ, 0x1c1f ;  /* 0x001c1fff0c047589 */ /* 0x000fe200000e0000 */
[----:B------:R-:W-:-:S03]  /*168e0*/  IMAD.IADD R28, R36, 0x1, R51 ;  /* 0x00000001241c7824 */ /* 0x000fc600078e0233 */
        /* <DEDUP_REMOVED lines=16> */
[----:B0-----:R-:W-:-:S03]  /*169f0*/  IMAD R10, R9, UR4, RZ ;  /* 0x00000004090a7c24 */ /* 0x001fc6000f8e02ff */
[----:B------:R-:W-:Y:S02]  /*16a00*/  IMAD R5, R50, 0x40, R44 ;  /* 0x0000004032057824 */ /* 0x000fe400078e022c */
[----:B------:R-:W-:Y:S02]  /*16a10*/  IMAD R9, R3, UR5, R10 ;  /* 0x0000000503097c24 */ /* 0x000fe4000f8e020a */
[----:B------:R-:W-:-:S04]  /*16a20*/  IMAD.WIDE R24, R5, 0x2, R24 ;  /* 0x0000000205187825 */ /* 0x000fc800078e0218 */
[----:B------:R-:W-:Y:S01]  /*16a30*/  IMAD.WIDE.U32 R10, R3, UR4, RZ ;  /* 0x00000004030a7c25 */ /* 0x000fe2000f8e00ff */
[C---:B------:R-:W-:Y:S01]  /*16a40*/  IADD3 R27, P0, R24.reuse, 0x1800, RZ ;  /* 0x00001800181b7810 */ /* 0x040fe20007f1e0ff */
[----:B------:R-:W-:Y:S01]  /*16a50*/  ULDC.64 UR4, c[0x0][0xae8] ;  /* 0x0002ba0000047ab9 */ /* 0x000fe20000000a00 */
[----:B------:R-:W-:Y:S01]  /*16a60*/  IADD3 R29, P1, R24, 0x3000, RZ ;  /* 0x00003000181d7810 */ /* 0x000fe20007f3e0ff */
[----:B------:R-:W-:Y:S01]  /*16a70*/  IMAD R3, R48, 0x30, R50 ;  /* 0x0000003030037824 */ /* 0x000fe200078e0232 */
[----:B------:R-:W-:Y:S01]  /*16a80*/  IADD3 R37, P3, R24, 0x4800, RZ ;  /* 0x0000480018257810 */ /* 0x000fe20007f7e0ff */
[----:B------:R-:W-:Y:S01]  /*16a90*/  IMAD.IADD R11, R11, 0x1, R9 ;  /* 0x000000010b0b7824 */ /* 0x000fe200078e0209 */
[----:B------:R-:W-:Y:S01]  /*16aa0*/  LOP3.LUT R26, R27, 0x380, RZ, 0xc0, !PT ;  /* 0x000003801b1a7812 */ /* 0x000fe200078ec0ff */
[----:B------:R-:W-:Y:S01]  /*16ab0*/  IMAD.IADD R12, R51, 0x1, R3 ;  /* 0x00000001330c7824 */ /* 0x000fe200078e0203 */
[----:B------:R-:W-:Y:S01]  /*16ac0*/  LOP3.LUT R28, R29, 0x380, RZ, 0xc0, !PT ;  /* 0x000003801d1c7812 */ /* 0x000fe200078ec0ff */
[----:B------:R-:W-:Y:S01]  /*16ad0*/  IMAD.WIDE.U32 R10, R157, UR4, R10 ;  /* 0x000000049d0a7c25 */ /* 0x000fe2000f8e000a */
[----:B------:R-:W-:-:S02]  /*16ae0*/  LOP3.LUT R36, R37, 0x380, RZ, 0xc0, !PT ;  /* 0x0000038025247812 */ /* 0x000fc400078ec0ff */
[----:B------:R-:W-:Y:S01]  /*16af0*/  LOP3.LUT R5, R24, 0x380, RZ, 0xc0, !PT ;  /* 0x0000038018057812 */ /* 0x000fe200078ec0ff */
[----:B-1----:R-:W-:Y:S01]  /*16b00*/  @P2 IMAD.HI.U32 R3, R12, R13, RZ ;  /* 0x0000000d0c032227 */ /* 0x002fe200078e00ff */
[----:B------:R-:W-:Y:S02]  /*16b10*/  SHF.R.S32.HI R9, RZ, 0x1f, R8 ;  /* 0x0000001fff097819 */ /* 0x000fe40000011408 */
[----:B------:R-:W-:Y:S01]  /*16b20*/  SHF.R.U64 R26, R26, 0x3, RZ ;  /* 0x000000031a1a7819 */ /* 0x000fe200000012ff */
[----:B------:R-:W-:Y:S01]  /*16b30*/  IMAD R11, R157, UR5, R11 ;  /* 0x000000059d0b7c24 */ /* 0x000fe2000f8e020b */
        /* <DEDUP_REMOVED lines=18> */
[--C-:B------:R-:W-:Y:S01]  /*16c60*/  SHF.R.S32.HI R10, RZ, 0x1f, R13.reuse ;  /* 0x0000001fff0a7819 */ /* 0x100fe2000001140d */
[----:B------:R-:W-:Y:S01]  /*16c70*/  ULDC.64 UR4, c[0x0][0xae0] ;  /* 0x0002b80000047ab9 */ /* 0x000fe20000000a00 */
[----:B------:R-:W5:Y:S01]  /*16c80*/  LD.E.128 R4, desc[UR42][R4.64] ;  /* 0x0000002a04047980 */ /* 0x000f62000c101d00 */
[----:B------:R-:W-:-:S03]  /*16c90*/  IMAD.MOV R11, RZ, RZ, -R13 ;  /* 0x000000ffff0b7224 */ /* 0x000fc600078e0a0d */
[----:B------:R-:W5:Y:S01]  /*16ca0*/  LD.E.128 R28, desc[UR42][R28.64] ;  /* 0x0000002a1c1c7980 */ /* 0x000f62000c101d00 */
[----:B------:R-:W-:-:S03]  /*16cb0*/  IMAD R11, R0, R11, R12 ;  /* 0x0000000b000b7224 */ /* 0x000fc600078e020c */
        /* <DEDUP_REMOVED lines=28> */
[----:B------:R-:W-:Y:S01]  /*16e80*/  IMAD.IADD R42, R50, 0x1, R51 ;  /* 0x00000001322a7824 */ /* 0x000fe200078e0233 */
        /* <DEDUP_REMOVED lines=13> */
[C---:B--2---:R-:W-:Y:S02]  /*16f60*/  @!P2 LEA.HI.X R3, R44.reuse, R0, R43, 0x1, P5 ;  /* 0x000000002c03a211 */ /* 0x044fe400028f0c2b */
[----:B------:R-:W0:Y:S01]  /*16f70*/  SHFL.IDX PT, R0, R41, 0x3, 0x181f ;  /* 0x00781f0029007f89 */ /* 0x000e2200000e0000 */
[C---:B---3--:R-:W-:Y:S02]  /*16f80*/  @!P4 LEA R46, P5, R44.reuse, R14, 0x1 ;  /* 0x0000000e2c2ec211 */ /* 0x048fe400078a08ff */
[----:B------:R-:W-:Y:S01]  /*16f90*/  @!P2 IMAD.MOV.U32 R9, RZ, RZ, R3 ;  /* 0x000000ffff09a224 */ /* 0x000fe200078e0003 */
[----:B------:R-:W1:Y:S01]  /*16fa0*/  SHFL.IDX PT, R14, R40, 0x3, 0x181f ;  /* 0x00781f00280e7f89 */ /* 0x000e6200000e0000 */
[C-C-:B----4-:R-:W-:Y:S01]  /*16fb0*/  @!P3 LEA.HI.X R21, R44.reuse, R8, R43.reuse, 0x1, P1 ;  /* 0x000000082c15b211 */ /* 0x150fe200008f0c2b */
[----:B------:R-:W-:Y:S01]  /*16fc0*/  @!P2 IMAD.MOV.U32 R8, RZ, RZ, R32 ;  /* 0x000000ffff08a224 */ /* 0x000fe200078e0020 */
[----:B------:R-:W-:-:S04]  /*16fd0*/  @!P4 LEA.HI.X R47, R44, R10, R43, 0x1, P5 ;  /* 0x0000000a2c2fc211 */ /* 0x000fc800028f0c2b */
[----:B-----5:R2:W-:Y:S04]  /*16fe0*/  @!P2 ST.E.128 desc[UR42][R8.64], R4 ;  /* 0x000000040800a985 */ /* 0x0205e8000c101d2a */
[----:B------:R3:W-:Y:S01]  /*16ff0*/  @!P3 ST.E.128 desc[UR42][R20.64], R24 ;  /* 0x000000181400b985 */ /* 0x0007e2000c101d2a */
[----:B--2---:R-:W-:Y:S02]  /*17000*/  @!P4 IMAD.MOV.U32 R4, RZ, RZ, R46 ;  /* 0x000000ffff04c224 */ /* 0x004fe400078e002e */
[----:B------:R-:W-:-:S05]  /*17010*/  @!P4 IMAD.MOV.U32 R5, RZ, RZ, R47 ;  /* 0x000000ffff05c224 */ /* 0x000fca00078e002f */
[----:B01----:R3:W-:Y:S02]  /*17020*/  @!P4 ST.E.128 desc[UR42][R4.64], R28 ;  /* 0x0000001c0400c985 */ /* 0x0037e4000c101d2a */
.L_x_14774:
[----:B------:R-:W-:-:S05]  /*17030*/  VIADD R42, R42, 0x90 ;  /* 0x000000902a2a7836 */ /* 0x000fca0000000000 */
[----:B------:R-:W-:-:S13]  /*17040*/  ISETP.GE.OR P0, PT, R42, R45, P0 ;  /* 0x0000002d2a00720c */ /* 0x000fda0000706670 */
[----:B------:R-:W-:Y:S05]  /*17050*/  @P0 BRA `(.L_x_14567) ;  /* 0x0000001000d00947 */ /* 0x000fea0003800000 */
[----:B------:R-:W-:-:S04]  /*17060*/  LEA R14, P0, R44, R14, 0x1 ;  /* 0x0000000e2c0e7211 */ /* 0x000fc800078008ff */
[----:B------:R-:W-:-:S05]  /*17070*/  LEA.HI.X R15, R44, R0, R43, 0x1, P0 ;  /* 0x000000002c0f7211 */ /* 0x000fca00000f0c2b */
[----:B------:R0:W-:Y:S01]  /*17080*/  ST.E.128 desc[UR42][R14.64], R36 ;  /* 0x000000240e007985 */ /* 0x0001e2000c101d2a */
[----:B------:R-:W-:Y:S05]  /*17090*/  BRA `(.L_x_14567) ;  /* 0x0000001000c07947 */ /* 0x000fea0003800000 */
.L_x_14565:
[----:B------:R-:W1:Y:S01]  /*170a0*/  @P2 LDC R12, c[0x0][0xbec] ;  /* 0x0002fb00ff0c2b82 */ /* 0x000e620000000800 */
[----:B------:R-:W-:Y:S01]  /*170b0*/  ULDC.64 UR4, c[0x0][0xb08] ;  /* 0x0002c20000047ab9 */ /* 0x000fe20000000a00 */
[----:B------:R-:W-:Y:S01]  /*170c0*/  ULDC.64 UR6, c[0x0][0xb30] ;  /* 0x0002cc0000067ab9 */ /* 0x000fe20000000a00 */
[----:B0-----:R-:W-:Y:S02]  /*170d0*/  IMAD R10, R9, UR4, RZ ;  /* 0x00000004090a7c24 */ /* 0x001fe4000f8e02ff */
[----:B------:R-:W-:-:S03]  /*170e0*/  IMAD.WIDE.U32 R4, R3, UR4, RZ ;  /* 0x0000000403047c25 */ /* 0x000fc6000f8e00ff */
[----:B------:R-:W0:Y:S01]  /*170f0*/  @P2 LDC R11, c[0x0][0xbf0] ;  /* 0x0002fc00ff0b2b82 */ /* 0x000e220000000800 */
[----:B------:R-:W-:Y:S01]  /*17100*/  IMAD R3, R3, UR5, R10 ;  /* 0x0000000503037c24 */ /* 0x000fe2000f8e020a */
[----:B------:R-:W-:Y:S01]  /*17110*/  ULDC.64 UR4, c[0x0][0xb38] ;  /* 0x0002ce0000047ab9 */ /* 0x000fe20000000a00 */
[----:B------:R-:W-:Y:S02]  /*17120*/  VIADD R29, R155, 0x8 ;  /* 0x000000089b1d7836 */ /* 0x000fe40000000000 */
[----:B------:R-:W-:Y:S01]  /*17130*/  IMAD.IADD R5, R5, 0x1, R3 ;  /* 0x0000000105057824 */ /* 0x000fe200078e0203 */
[----:B------:R-:W-:Y:S01]  /*17140*/  SHF.R.S32.HI R3, RZ, 0x1f, R8 ;  /* 0x0000001fff037819 */ /* 0x000fe20000011408 */
        /* <DEDUP_REMOVED lines=10> */
[C---:B------:R-:W-:Y:S02]  /*171f0*/  IMAD R7, R8.reuse, UR5, R3 ;  /* 0x0000000508077c24 */ /* 0x040fe4000f8e0203 */
[----:B------:R-:W-:Y:S01]  /*17200*/  IMAD.WIDE.U32 R8, R8, UR4, R4 ;  /* 0x0000000408087c25 */ /* 0x000fe2000f8e0004 */
[----:B------:R-:W-:-:S03]  /*17210*/  ULDC.64 UR4, c[0x0][0xb48] ;  /* 0x0002d20000047ab9 */ /* 0x000fc60000000a00 */
        /* <DEDUP_REMOVED lines=32> */
[----:B------:R-:W-:Y:S02]  /*17420*/  SHF.R.S32.HI R42, RZ, 0x1f, R43 ;  /* 0x0000001fff2a7819 */ /* 0x000fe4000001142b */
[----:B------:R-:W-:Y:S01]  /*17430*/  SHF.R.S32.HI R44, RZ, 0x1f, R47 ;  /* 0x0000001fff2c7819 */ /* 0x000fe2000001142f */
[----:B0-----:R-:W-:Y:S06]  /*17440*/  BRA.DIV UR4, `(.L_x_14568) ;  /* 0x000000aa04307947 */ /* 0x001fec000b800000 */
[----:B------:R0:W1:Y:S04]  /*17450*/  SHFL.IDX PT, R0, R4, RZ, 0x1c1f ;  /* 0x001c1fff04007589 */ /* 0x00006800000e0000 */
[----:B------:R0:W2:Y:S02]  /*17460*/  SHFL.IDX PT, R14, R3, RZ, 0x1c1f ;  /* 0x001c1fff030e7589 */ /* 0x0000a400000e0000 */
.L_x_14777:
        /* <DEDUP_REMOVED lines=8> */
[-C--:B--2---:R-:W-:Y:S02]  /*174f0*/  @!P1 LEA R8, P3, R155, R14.reuse, 0x2 ;  /* 0x0000000e9b089211 */ /* 0x084fe400078610ff */
[----:B------:R-:W-:Y:S02]  /*17500*/  @!P2 LEA R10, P4, R29, R14, 0x2 ;  /* 0x0000000e1d0aa211 */ /* 0x000fe400078810ff */
[-C--:B-1----:R-:W-:Y:S02]  /*17510*/  @!P1 LEA.HI.X R9, R155, R0.reuse, R7, 0x2, P3 ;  /* 0x000000009b099211 */ /* 0x082fe400018f1407 */
[----:B------:R-:W-:Y:S02]  /*17520*/  @!P2 LEA.HI.X R11, R29, R0, R30, 0x2, P4 ;  /* 0x000000001d0ba211 */ /* 0x000fe400020f141e */
[----:B------:R-:W-:Y:S01]  /*17530*/  @!P5 LEA R12, P3, R31, R14, 0x2 ;  /* 0x0000000e1f0cd211 */ /* 0x000fe200078610ff */
[----:B------:R1:W-:Y:S01]  /*17540*/  @!P1 ST.E.64 desc[UR42][R8.64], R20 ;  /* 0x0000001408009985 */ /* 0x0003e2000c101b2a */
[----:B------:R-:W-:-:S02]  /*17550*/  ISETP.GE.AND P1, PT, R39, UR4, PT ;  /* 0x0000000427007c0c */ /* 0x000fc4000bf26270 */
[----:B------:R-:W-:Y:S01]  /*17560*/  @!P5 LEA.HI.X R13, R31, R0, R32, 0x2, P3 ;  /* 0x000000001f0dd211 */ /* 0x000fe200018f1420 */
[----:B------:R2:W-:Y:S01]  /*17570*/  @!P2 ST.E.64 desc[UR42][R10.64], R92 ;  /* 0x0000005c0a00a985 */ /* 0x0005e2000c101b2a */
[----:B------:R-:W-:Y:S02]  /*17580*/  ISETP.GE.AND P2, PT, R41, UR4, PT ;  /* 0x0000000429007c0c */ /* 0x000fe4000bf46270 */
[----:B------:R-:W-:Y:S01]  /*17590*/  @!P0 LEA R24, P4, R37, R14, 0x2 ;  /* 0x0000000e25188211 */ /* 0x000fe200078810ff */
[----:B------:R3:W-:Y:S01]  /*175a0*/  @!P5 ST.E.64 desc[UR42][R12.64], R96 ;  /* 0x000000600c00d985 */ /* 0x0007e2000c101b2a */
[----:B------:R-:W-:Y:S02]  /*175b0*/  ISETP.GE.AND P3, PT, R43, UR4, PT ;  /* 0x000000042b007c0c */ /* 0x000fe4000bf66270 */
[----:B------:R-:W-:Y:S02]  /*175c0*/  ISETP.GE.AND P5, PT, R47, UR4, PT ;  /* 0x000000042f007c0c */ /* 0x000fe4000bfa6270 */
[----:B------:R-:W-:-:S02]  /*175d0*/  @!P0 LEA.HI.X R25, R37, R0, R36, 0x2, P4 ;  /* 0x0000000025198211 */ /* 0x000fc400020f1424 */
[----:B------:R-:W-:-:S03]  /*175e0*/  @!P1 LEA R26, P4, R39, R14, 0x2 ;  /* 0x0000000e271a9211 */ /* 0x000fc600078810ff */
[----:B------:R3:W-:Y:S01]  /*175f0*/  @!P0 ST.E.64 desc[UR42][R24.64], R100 ;  /* 0x0000006418008985 */ /* 0x0007e2000c101b2a */
[----:B-1----:R-:W-:Y:S02]  /*17600*/  @!P2 LEA R8, P0, R41, R14, 0x2 ;  /* 0x0000000e2908a211 */ /* 0x002fe400078010ff */
[----:B------:R-:W-:Y:S02]  /*17610*/  @!P1 LEA.HI.X R27, R39, R0, R38, 0x2, P4 ;  /* 0x00000000271b9211 */ /* 0x000fe400020f1426 */
[----:B--2---:R-:W-:Y:S02]  /*17620*/  @!P3 LEA R10, P4, R43, R14, 0x2 ;  /* 0x0000000e2b0ab211 */ /* 0x004fe400078810ff */
[----:B------:R-:W-:Y:S01]  /*17630*/  @!P2 LEA.HI.X R9, R41, R0, R40, 0x2, P0 ;  /* 0x000000002909a211 */ /* 0x000fe200000f1428 */
[----:B------:R3:W-:Y:S01]  /*17640*/  @!P1 ST.E.64 desc[UR42][R26.64], R104 ;  /* 0x000000681a009985 */ /* 0x0007e2000c101b2a */
[----:B------:R-:W-:Y:S02]  /*17650*/  @!P5 LEA R14, P0, R47, R14, 0x2 ;  /* 0x0000000e2f0ed211 */ /* 0x000fe400078010ff */
[-C--:B------:R-:W-:Y:S01]  /*17660*/  @!P3 LEA.HI.X R11, R43, R0.reuse, R42, 0x2, P4 ;  /* 0x000000002b0bb211 */ /* 0x080fe200020f142a */
[----:B------:R3:W-:Y:S01]  /*17670*/  @!P2 ST.E.64 desc[UR42][R8.64], R108 ;  /* 0x0000006c0800a985 */ /* 0x0007e2000c101b2a */
[----:B------:R-:W-:-:S03]  /*17680*/  @!P5 LEA.HI.X R15, R47, R0, R44, 0x2, P0 ;  /* 0x000000002f0fd211 */ /* 0x000fc600000f142c */
[----:B------:R3:W-:Y:S04]  /*17690*/  @!P3 ST.E.64 desc[UR42][R10.64], R112 ;  /* 0x000000700a00b985 */ /* 0x0007e8000c101b2a */
[----:B------:R3:W-:Y:S02]  /*176a0*/  @!P5 ST.E.64 desc[UR42][R14.64], R116 ;  /* 0x000000740e00d985 */ /* 0x0007e4000c101b2a */
.L_x_14570:
[----:B------:R-:W-:Y:S05]  /*176b0*/  BSYNC B1 ;  /* 0x0000000000017941 */ /* 0x000fea0003800000 */
.L_x_14569:
[----:B------:R-:W-:-:S03]  /*176c0*/  UMOV UR4, 0xffffffff ;  /* 0xffffffff00047882 */ /* 0x000fc60000000000 */
[----:B------:R-:W-:Y:S05]  /*176d0*/  BRA.DIV UR4, `(.L_x_14571) ;  /* 0x000000a604c07947 */ /* 0x000fea000b800000 */
[----:B-1----:R1:W4:Y:S04]  /*176e0*/  SHFL.IDX PT, R0, R4, 0x1, 0x1c1f ;  /* 0x003c1f0004007f89 */ /* 0x00232800000e0000 */
[----:B--23--:R1:W2:Y:S02]  /*176f0*/  SHFL.IDX PT, R14, R3, 0x1, 0x1c1f ;  /* 0x003c1f00030e7f89 */ /* 0x00c2a400000e0000 */
.L_x_14781:
[----:B------:R-:W-:-:S13]  /*17700*/  ISETP.GE.AND P0, PT, R6, R45, PT ;  /* 0x0000002d0600720c */ /* 0x000fda0003f06270 */
[----:B------:R-:W-:Y:S05]  /*17710*/  @P0 BRA `(.L_x_14567) ;  /* 0x0000000c00200947 */ /* 0x000fea0003800000 */
[----:B------:R-:W-:Y:S02]  /*17720*/  ULDC UR4, c[0x0][0xac8] ;  /* 0x0002b20000047ab9 */ /* 0x000fe40000000800 */
[----:B------:R-:W-:Y:S02]  /*17730*/  ISETP.GE.AND P0, PT, R155, UR4, PT ;  /* 0x000000049b007c0c */ /* 0x000fe4000bf06270 */
[----:B------:R-:W-:Y:S02]  /*17740*/  ISETP.GE.AND P5, PT, R29, UR4, PT ;  /* 0x000000041d007c0c */ /* 0x000fe4000bfa6270 */
[----:B------:R-:W-:Y:S02]  /*17750*/  ISETP.GE.AND P3, PT, R31, UR4, PT ;  /* 0x000000041f007c0c */ /* 0x000fe4000bf66270 */
[----:B------:R-:W-:-:S07]  /*17760*/  ISETP.GE.AND P2, PT, R37, UR4, PT ;  /* 0x0000000425007c0c */ /* 0x000fce000bf46270 */
[-C--:B012---:R-:W-:Y:S02]  /*17770*/  @!P0 LEA R4, P1, R155, R14.reuse, 0x2 ;  /* 0x0000000e9b048211 */ /* 0x087fe400078210ff */
[----:B------:R-:W-:Y:S02]  /*17780*/  @!P5 LEA R6, P4, R29, R14, 0x2 ;  /* 0x0000000e1d06d211 */ /* 0x000fe400078810ff */
[-C--:B----4-:R-:W-:Y:S02]  /*17790*/  @!P0 LEA.HI.X R5, R155, R0.reuse, R7, 0x2, P1 ;  /* 0x000000009b058211 */ /* 0x090fe400008f1407 */
[----:B------:R-:W-:Y:S02]  /*177a0*/  ISETP.GE.AND P1, PT, R39, UR4, PT ;  /* 0x0000000427007c0c */ /* 0x000fe4000bf26270 */
[----:B------:R-:W-:Y:S01]  /*177b0*/  @!P5 LEA.HI.X R7, R29, R0, R30, 0x2, P4 ;  /* 0x000000001d07d211 */ /* 0x000fe200020f141e */
[----:B------:R0:W-:Y:S01]  /*177c0*/  @!P0 ST.E.64 desc[UR42][R4.64], R90 ;  /* 0x0000005a04008985 */ /* 0x0001e2000c101b2a */
[----:B------:R-:W-:-:S02]  /*177d0*/  ISETP.GE.AND P0, PT, R41, UR4, PT ;  /* 0x0000000429007c0c */ /* 0x000fc4000bf06270 */
[-C--:B------:R-:W-:Y:S01]  /*177e0*/  @!P3 LEA R8, P4, R31, R14.reuse, 0x2 ;  /* 0x0000000e1f08b211 */ /* 0x080fe200078810ff */
[----:B------:R3:W-:Y:S01]  /*177f0*/  @!P5 ST.E.64 desc[UR42][R6.64], R94 ;  /* 0x0000005e0600d985 */ /* 0x0007e2000c101b2a */
[----:B------:R-:W-:Y:S02]  /*17800*/  @!P2 LEA R10, P5, R37, R14, 0x2 ;  /* 0x0000000e250aa211 */ /* 0x000fe400078a10ff */
[-C--:B------:R-:W-:Y:S02]  /*17810*/  @!P3 LEA.HI.X R9, R31, R0.reuse, R32, 0x2, P4 ;  /* 0x000000001f09b211 */ /* 0x080fe400020f1420 */
[----:B------:R-:W-:Y:S02]  /*17820*/  ISETP.GE.AND P4, PT, R43, UR4, PT ;  /* 0x000000042b007c0c */ /* 0x000fe4000bf86270 */
[----:B------:R-:W-:Y:S01]  /*17830*/  @!P2 LEA.HI.X R11, R37, R0, R36, 0x2, P5 ;  /* 0x00000000250ba211 */ /* 0x000fe200028f1424 */
[----:B------:R3:W-:Y:S01]  /*17840*/  @!P3 ST.E.64 desc[UR42][R8.64], R98 ;  /* 0x000000620800b985 */ /* 0x0007e2000c101b2a */
[----:B------:R-:W-:-:S03]  /*17850*/  @!P1 LEA R12, P5, R39, R14, 0x2 ;  /* 0x0000000e270c9211 */ /* 0x000fc600078a10ff */
[----:B------:R3:W-:Y:S01]  /*17860*/  @!P2 ST.E.64 desc[UR42][R10.64], R102 ;  /* 0x000000660a00a985 */ /* 0x0007e2000c101b2a */
[----:B------:R-:W-:Y:S02]  /*17870*/  @!P1 LEA.HI.X R13, R39, R0, R38, 0x2, P5 ;  /* 0x00000000270d9211 */ /* 0x000fe400028f1426 */
[----:B------:R-:W-:-:S03]  /*17880*/  @!P0 LEA R20, P5, R41, R14, 0x2 ;  /* 0x0000000e29148211 */ /* 0x000fc600078a10ff */
[----:B------:R3:W-:Y:S01]  /*17890*/  @!P1 ST.E.64 desc[UR42][R12.64], R106 ;  /* 0x0000006a0c009985 */ /* 0x0007e2000c101b2a */
[----:B------:R-:W-:Y:S02]  /*178a0*/  @!P0 LEA.HI.X R21, R41, R0, R40, 0x2, P5 ;  /* 0x0000000029158211 */ /* 0x000fe400028f1428 */
[----:B0-----:R-:W-:-:S03]  /*178b0*/  @!P4 LEA R4, P5, R43, R14, 0x2 ;  /* 0x0000000e2b04c211 */ /* 0x001fc600078a10ff */
[----:B------:R3:W-:Y:S01]  /*178c0*/  @!P0 ST.E.64 desc[UR42][R20.64], R110 ;  /* 0x0000006e14008985 */ /* 0x0007e2000c101b2a */
[----:B------:R-:W-:Y:S02]  /*178d0*/  @!P4 LEA.HI.X R5, R43, R0, R42, 0x2, P5 ;  /* 0x000000002b05c211 */ /* 0x000fe400028f142a */
[----:B------:R-:W-:-:S03]  /*178e0*/  ISETP.GE.AND P0, PT, R47, UR4, PT ;  /* 0x000000042f007c0c */ /* 0x000fc6000bf06270 */
[----:B------:R3:W-:Y:S10]  /*178f0*/  @!P4 ST.E.64 desc[UR42][R4.64], R114 ;  /* 0x000000720400c985 */ /* 0x0007f4000c101b2a */
[----:B------:R-:W-:Y:S05]  /*17900*/  @P0 BRA `(.L_x_14567) ;  /* 0x0000000800a40947 */ /* 0x000fea0003800000 */
[----:B------:R-:W-:-:S04]  /*17910*/  LEA R14, P0, R47, R14, 0x2 ;  /* 0x0000000e2f0e7211 */ /* 0x000fc800078010ff */
[----:B------:R-:W-:-:S05]  /*17920*/  LEA.HI.X R15, R47, R0, R44, 0x2, P0 ;  /* 0x000000002f0f7211 */ /* 0x000fca00000f142c */
[----:B------:R0:W-:Y:S01]  /*17930*/  ST.E.64 desc[UR42][R14.64], R118 ;  /* 0x000000760e007985 */ /* 0x0001e2000c101b2a */
[----:B------:R-:W-:Y:S05]  /*17940*/  BRA `(.L_x_14567) ;  /* 0x0000000800947947 */ /* 0x000fea0003800000 */
.L_x_14563:
[----:B------:R-:W2:Y:S01]  /*17950*/  LDL R0, [R1+0x50] ;  /* 0x0000500001007983 */ /* 0x000ea20000100800 */
[----:B------:R-:W-:Y:S01]  /*17960*/  ULDC.64 UR4, c[0x0][0xc08] ;  /* 0x0003020000047ab9 */ /* 0x000fe20000000a00 */
[----:B------:R-:W2:Y:S01]  /*17970*/  LDC.64 R4, c[0x0][0xc00] ;  /* 0x00030000ff047b82 */ /* 0x000ea20000000a00 */
[----:B------:R-:W-:Y:S01]  /*17980*/  ISETP.NE.U32.AND P0, PT, RZ, UR4, PT ;  /* 0x00000004ff007c0c */ /* 0x000fe2000bf05070 */
[----:B------:R-:W3:Y:S01]  /*17990*/  LDL R8, [R1+0x4c] ;  /* 0x00004c0001087983 */ /* 0x000ee20000100800 */
[----:B------:R-:W-:Y:S02]  /*179a0*/  IMAD.MOV.U32 R3, RZ, RZ, RZ ;  /* 0x000000ffff037224 */ /* 0x000fe400078e00ff */
[----:B------:R-:W-:Y:S01]  /*179b0*/  ISETP.NE.AND.EX P1, PT, RZ, UR5, PT, P0 ;  /* 0x00000005ff007c0c */ /* 0x000fe2000bf25300 */
[----:B------:R-:W-:Y:S02]  /*179c0*/  ULDC.64 UR4, c[0x0][0xc00] ;  /* 0x0003000000047ab9 */ /* 0x000fe40000000a00 */
[----:B------:R-:W-:-:S04]  /*179d0*/  ISETP.NE.U32.AND P0, PT, RZ, UR4, PT ;  /* 0x00000004ff007c0c */ /* 0x000fc8000bf05070 */
[----:B------:R-:W-:-:S06]  /*179e0*/  ISETP.NE.AND.EX P0, PT, RZ, UR5, PT, P0 ;  /* 0x00000005ff007c0c */ /* 0x000fcc000bf05300 */
[----:B------:R-:W4:Y:S01]  /*179f0*/  @P1 LDC.64 R6, c[0x0][0xc08] ;  /* 0x00030200ff061b82 */ /* 0x000f220000000a00 */
[----:B------:R-:W-:Y:S02]  /*17a00*/  ULDC UR4, c[0x0][0xa88] ;  /* 0x0002a20000047ab9 */ /* 0x000fe40000000800 */
[----:B------:R-:W-:Y:S01]  /*17a10*/  IMAD.U32 R24, RZ, RZ, UR4 ;  /* 0x00000004ff187e24 */ /* 0x000fe2000f8e00ff */
[----:B------:R-:W1:Y:S01]  /*17a20*/  S2R R9, SR_TID.X ;  /* 0x0000000000097919 */ /* 0x000e620000002100 */
[----:B--2---:R-:W-:-:S04]  /*17a30*/  IMAD.WIDE R4, R0, 0x4, R4 ;  /* 0x0000000400047825 */ /* 0x004fc800078e0204 */
[----:B----4-:R-:W-:Y:S01]  /*17a40*/  @P1 IMAD.WIDE R6, R0, 0x4, R6 ;  /* 0x0000000400061825 */ /* 0x010fe200078e0206 */
[----:B------:R2:W5:Y:S01]  /*17a50*/  @P0 LDG.E R3, desc[UR42][R4.64] ;  /* 0x0000002a04030981 */ /* 0x000562000c1e1900 */
[----:B---3--:R-:W-:Y:S02]  /*17a60*/  ISETP.NE.AND P2, PT, R8, RZ, PT ;  /* 0x000000ff0800720c */ /* 0x008fe40003f45270 */
[----:B-1----:R-:W-:Y:S01]  /*17a70*/  VIADD R32, R9, 0xffffff80 ;  /* 0xffffff8009207836 */ /* 0x002fe20000000000 */
[----:B------:R2:W5:Y:S01]  /*17a80*/  @P1 LDG.E R24, desc[UR42][R6.64] ;  /* 0x0000002a06181981 */ /* 0x000562000c1e1900 */
[----:B------:R-:W-:-:S03]  /*17a90*/  SHF.R.S32.HI R26, RZ, 0x1f, R0 ;  /* 0x0000001fff1a7819 */ /* 0x000fc60000011400 */
[----:B------:R-:W-:-:S06]  /*17aa0*/  ISETP.GT.AND P3, PT, R32, 0xbf, PT ;  /* 0x000000bf2000780c */ /* 0x000fcc0003f64270 */
[----:B------:R-:W1:Y:S02]  /*17ab0*/  @!P2 LDC R8, c[0x0][0xad4] ;  /* 0x0002b500ff08ab82 */ /* 0x000e640000000800 */
[----:B-1----:R2:W-:Y:S01]  /*17ac0*/  @!P2 STL [R1+0x4c], R8 ;  /* 0x00004c080100a387 */ /* 0x0025e20000100800 */
[----:B------:R-:W-:Y:S01]  /*17ad0*/  ISETP.GT.AND P2, PT, R8, 0x1, PT ;  /* 0x000000010800780c */ /* 0x000fe20003f44270 */
[----:B------:R-:W-:-:S12]  /*17ae0*/  @P1 BRA `(.L_x_14572) ;  /* 0x0000000000101947 */ /* 0x000fd80003800000 */
[----:B------:R-:W-:Y:S05]  /*17af0*/  @!P0 BRA `(.L_x_14572) ;  /* 0x00000000000c8947 */ /* 0x000fea0003800000 */
[----:B--2---:R-:W2:Y:S04]  /*17b00*/  LDG.E R7, desc[UR42][R4.64] ;  /* 0x0000002a04077981 */ /* 0x004ea8000c1e1900 */
[----:B-----5:R-:W2:Y:S02]  /*17b10*/  LDG.E R24, desc[UR42][R4.64+0x4] ;  /* 0x0000042a04187981 */ /* 0x020ea4000c1e1900 */
[----:B--2---:R-:W-:-:S07]  /*17b20*/  IMAD.IADD R24, R24, 0x1, -R7 ;  /* 0x0000000118187824 */ /* 0x004fce00078e0a07 */
.L_x_14572:
[----:B------:R-:W-:Y:S01]  /*17b30*/  BSSY B1, `(.L_x_14573) ;  /* 0x0000037000017945 */ /* 0x000fe20003800000 */
[----:B------:R-:W-:Y:S02]  /*17b40*/  SEL R27, R0, RZ, !P0 ;  /* 0x000000ff001b7207 */ /* 0x000fe40004000000 */
[----:B------:R-:W-:Y:S02]  /*17b50*/  SEL R26, R26, RZ, !P0 ;  /* 0x000000ff1a1a7207 */ /* 0x000fe40004000000 */
[----:B-----5:R-:W-:Y:S01]  /*17b60*/  SHF.R.S32.HI R20, RZ, 0x1f, R3 ;  /* 0x0000001fff147819 */ /* 0x020fe20000011403 */
[----:B------:R-:W-:Y:S06]  /*17b70*/  @P3 BRA `(.L_x_14574) ;  /* 0x0000000000c83947 */ /* 0x000fec0003800000 */
[----:B--2---:R-:W2:Y:S01]  /*17b80*/  LDL R4, [R1+0x14] ;  /* 0x0000140001047983 */ /* 0x004ea20000100800 */
[----:B------:R-:W1:Y:S02]  /*17b90*/  LDC R37, c[0x0][0xbe8] ;  /* 0x0002fa00ff257b82 */ /* 0x000e640000000800 */
[----:B-1----:R-:W-:Y:S01]  /*17ba0*/  IMAD R0, R24, R37, RZ ;  /* 0x0000002518007224 */ /* 0x002fe200078e02ff */
[----:B--2---:R-:W-:-:S04]  /*17bb0*/  IADD3 R29, R4, -0x80, R9 ;  /* 0xffffff80041d7810 */ /* 0x004fc80007ffe009 */
[----:B------:R-:W-:-:S13]  /*17bc0*/  ISETP.GE.AND P0, PT, R29, R0, PT ;  /* 0x000000001d00720c */ /* 0x000fda0003f06270 */
[----:B------:R-:W-:Y:S05]  /*17bd0*/  @P0 BRA `(.L_x_14574) ;  /* 0x0000000000b00947 */ /* 0x000fea0003800000 */
[----:B------:R-:W2:Y:S01]  /*17be0*/  LDL.LU R28, [R1+0x54] ;  /* 0x00005400011c7983 */ /* 0x000ea20000300800 */
[----:B------:R-:W-:Y:S01]  /*17bf0*/  IMAD.MOV.U32 R14, RZ, RZ, 0x9b8 ;  /* 0x000009b8ff0e7424 */ /* 0x000fe200078e00ff */
[----:B------:R-:W-:Y:S01]  /*17c00*/  ISETP.GT.AND P0, PT, R8, 0x1, PT ;  /* 0x000000010800780c */ /* 0x000fe20003f04270 */
[----:B------:R-:W1:Y:S01]  /*17c10*/  LDC.64 R30, c[0x0][0xba8] ;  /* 0x0002ea00ff1e7b82 */ /* 0x000e620000000a00 */
[----:B------:R-:W-:Y:S01]  /*17c20*/  ISETP.NE.AND P1, PT, R37, 0x1, PT ;  /* 0x000000012500780c */ /* 0x000fe20003f25270 */
[----:B------:R-:W-:Y:S01]  /*17c30*/  IMAD.MOV.U32 R15, RZ, RZ, R29 ;  /* 0x000000ffff0f7224 */ /* 0x000fe200078e001d */
[----:B------:R-:W-:-:S05]  /*17c40*/  SEL R14, R14, 0x978, P0 ;  /* 0x000009780e0e7807 */ /* 0x000fca0000000000 */
[----:B------:R-:W3:Y:S08]  /*17c50*/  LDC.64 R6, c[0x0][R14+0x220] ;  /* 0x000088000e067b82 */ /* 0x000ef00000000a00 */
[----:B------:R-:W4:Y:S08]  /*17c60*/  LDC.64 R4, c[0x0][R14+0x218] ;  /* 0x000086000e047b82 */ /* 0x000f300000000a00 */
[----:B------:R-:W5:Y:S08]  /*17c70*/  LDC.64 R8, c[0x0][R14+0x228] ;  /* 0x00008a000e087b82 */ /* 0x000f700000000a00 */
[----:B------:R-:W0:Y:S08]  /*17c80*/  @P1 LDC R0, c[0x0][0xbec] ;  /* 0x0002fb00ff001b82 */ /* 0x000e300000000800 */
[----:B------:R-:W5:Y:S08]  /*17c90*/  LDC.64 R10, c[0x0][R14+0x210] ;  /* 0x000084000e0a7b82 */ /* 0x000f700000000a00 */
[----:B------:R-:W5:Y:S01]  /*17ca0*/  @P1 LDC R25, c[0x0][0xbf0] ;  /* 0x0002fc00ff191b82 */ /* 0x000f620000000800 */
[----:B0-----:R-:W-:-:S07]  /*17cb0*/  @P1 IMAD.HI.U32 R0, R29, R0, RZ ;  /* 0x000000001d001227 */ /* 0x001fce00078e00ff */
[----:B-1----:R-:W0:Y:S01]  /*17cc0*/  @!P0 LDC R30, c[0x0][0xb50] ;  /* 0x0002d400ff1e8b82 */ /* 0x002e220000000800 */
        /* <DEDUP_REMOVED lines=29> */
.L_x_14574:
[----:B------:R-:W-:Y:S05]  /*17ea0*/  BSYNC B1 ;  /* 0x0000000000017941 */ /* 0x000fea0003800000 */
.L_x_14573:
[----:B------:R-:W-:Y:S05]  /*17eb0*/  @P2 BRA `(.L_x_14567) ;  /* 0x0000000400382947 */ /* 0x000fea0003800000 */
[----:B------:R-:W3:Y:S01]  /*17ec0*/  LDL R29, [R1+0x14] ;  /* 0x00001400011d7983 */ /* 0x000ee20000100800 */
[----:B------:R-:W4:Y:S01]  /*17ed0*/  LDC R25, c[0x0][0xbe8] ;  /* 0x0002fa00ff197b82 */ /* 0x000f220000000800 */
[----:B------:R-:W-:Y:S01]  /*17ee0*/  SHF.R.S32.HI R28, RZ, 0x1f, R32 ;  /* 0x0000001fff1c7819 */ /* 0x000fe20000011420 */
[----:B------:R-:W-:Y:S01]  /*17ef0*/  ULDC.64 UR4, c[0x0][0xaa0] ;  /* 0x0002a80000047ab9 */ /* 0x000fe20000000a00 */
[----:B------:R-:W-:Y:S01]  /*17f00*/  ULDC.64 UR6, c[0x0][0xaf0] ;  /* 0x0002bc0000067ab9 */ /* 0x000fe20000000a00 */
[----:B------:R-:W-:Y:S01]  /*17f10*/  IMAD R0, R20, UR4, RZ ;  /* 0x0000000414007c24 */ /* 0x000fe2000f8e02ff */
[----:B------:R-:W-:Y:S01]  /*17f20*/  LEA.HI R28, R28, R32, RZ, 0x3 ;  /* 0x000000201c1c7211 */ /* 0x000fe200078f18ff */
[----:B-12---:R-:W-:-:S03]  /*17f30*/  IMAD.WIDE.U32 R4, R3, UR4, RZ ;  /* 0x0000000403047c25 */ /* 0x006fc6000f8e00ff */
[----:B------:R-:W-:Y:S01]  /*17f40*/  SHF.R.S32.HI R28, RZ, 0x3, R28 ;  /* 0x00000003ff1c7819 */ /* 0x000fe2000001141c */
[----:B------:R-:W-:Y:S01]  /*17f50*/  IMAD R7, R3, UR5, R0 ;  /* 0x0000000503077c24 */ /* 0x000fe2000f8e0200 */
[----:B------:R-:W-:-:S03]  /*17f60*/  ULDC.64 UR4, c[0x0][0xae8] ;  /* 0x0002ba0000047ab9 */ /* 0x000fc60000000a00 */
[----:B------:R-:W-:Y:S02]  /*17f70*/  IMAD R0, R48, 0x30, R28 ;  /* 0x0000003030007824 */ /* 0x000fe400078e021c */
[----:B------:R-:W-:Y:S02]  /*17f80*/  IMAD.IADD R5, R5, 0x1, R7 ;  /* 0x0000000105057824 */ /* 0x000fe400078e0207 */
[----:B------:R-:W-:Y:S01]  /*17f90*/  IMAD.WIDE.U32 R4, R157, UR4, R4 ;  /* 0x000000049d047c25 */ /* 0x000fe2000f8e0004 */
[----:B----4-:R-:W-:-:S03]  /*17fa0*/  ISETP.NE.AND P0, PT, R25, 0x1, PT ;  /* 0x000000011900780c */ /* 0x010fc60003f05270 */
[----:B------:R-:W-:Y:S01]  /*17fb0*/  IMAD R5, R157, UR5, R5 ;  /* 0x000000059d057c24 */ /* 0x000fe2000f8e0205 */
[----:B------:R-:W-:Y:S01]  /*17fc0*/  ULDC.64 UR4, c[0x0][0xae0] ;  /* 0x0002b80000047ab9 */ /* 0x000fe20000000a00 */
[----:B------:R-:W-:-:S08]  /*17fd0*/  IMAD.WIDE.U32 R4, R27, UR6, R4 ;  /* 0x000000061b047c25 */ /* 0x000fd0000f8e0004 */
[----:B------:R-:W1:Y:S08]  /*17fe0*/  @P0 LDC R6, c[0x0][0xbec] ;  /* 0x0002fb00ff060b82 */ /* 0x000e700000000800 */
[----:B------:R-:W2:Y:S01]  /*17ff0*/  @P0 LDC R11, c[0x0][0xbf0] ;  /* 0x0002fc00ff0b0b82 */ /* 0x000ea20000000800 */
[----:B---3--:R-:W-:-:S04]  /*18000*/  IMAD.IADD R9, R29, 0x1, R0 ;  /* 0x000000011d097824 */ /* 0x008fc800078e0200 */
[----:B-1----:R-:W-:-:S04]  /*18010*/  @P0 IMAD.HI.U32 R0, R9, R6, RZ ;  /* 0x0000000609000227 */ /* 0x002fc800078e00ff */
[----:B------:R-:W-:Y:S01]  /*18020*/  IMAD.MOV.U32 R3, RZ, RZ, R9 ;  /* 0x000000ffff037224 */ /* 0x000fe200078e0009 */
[----:B--2---:R-:W-:Y:S01]  /*18030*/  @P0 SHF.R.U32.HI R3, RZ, R11, R0 ;  /* 0x0000000bff030219 */ /* 0x004fe20000011600 */
        /* <DEDUP_REMOVED lines=14> */
[C---:B------:R-:W-:Y:S01]  /*18120*/  IMAD.WIDE.U32 R20, R7.reuse, UR4, R4 ;  /* 0x0000000407147c25 */ /* 0x040fe2000f8e0004 */
        /* <DEDUP_REMOVED lines=8> */
[----:B------:R-:W1:Y:S01]  /*181b0*/  SHFL.IDX PT, R3, R7, RZ, 0x181f ;  /* 0x00181fff07037589 */ /* 0x000e6200000e0000 */
[----:B------:R-:W-:Y:S02]  /*181c0*/  IMAD R21, R24, R25, RZ ;  /* 0x0000001918157224 */ /* 0x000fe400078e02ff */
[----:B------:R-:W-:Y:S01]  /*181d0*/  IMAD.IADD R24, R28, 0x1, R29 ;  /* 0x000000011c187824 */ /* 0x000fe200078e021d */
[----:B------:R-:W2:Y:S03]  /*181e0*/  SHFL.IDX PT, R0, R20, RZ, 0x181f ;  /* 0x00181fff14007589 */ /* 0x000ea600000e0000 */
[C---:B------:R-:W-:Y:S01]  /*181f0*/  VIADD R8, R24.reuse, 0x30 ;  /* 0x0000003018087836 */ /* 0x040fe20000000000 */
[----:B------:R-:W3:Y:S01]  /*18200*/  SHFL.IDX PT, R5, R7, 0x1, 0x181f ;  /* 0x00381f0007057f89 */ /* 0x000ee200000e0000 */
[C---:B------:R-:W-:Y:S01]  /*18210*/  ISETP.GE.OR P2, PT, R24.reuse, R21, P0 ;  /* 0x000000151800720c */ /* 0x040fe20000746670 */
[----:B------:R-:W-:-:S02]  /*18220*/  VIADD R10, R24, 0x60 ;  /* 0x00000060180a7836 */ /* 0x000fc40000000000 */
[----:B------:R-:W4:Y:S01]  /*18230*/  SHFL.IDX PT, R14, R7, 0x2, 0x181f ;  /* 0x00581f00070e7f89 */ /* 0x000f2200000e0000 */
[-C--:B------:R-:W-:Y:S02]  /*18240*/  ISETP.GE.OR P3, PT, R8, R21.reuse, P0 ;  /* 0x000000150800720c */ /* 0x080fe40000766670 */
[----:B------:R-:W-:Y:S01]  /*18250*/  ISETP.GE.OR P4, PT, R10, R21, P0 ;  /* 0x000000150a00720c */ /* 0x000fe20000786670 */
[----:B------:R-:W5:Y:S04]  /*18260*/  SHFL.IDX PT, R4, R20, 0x1, 0x181f ;  /* 0x00381f0014047f89 */ /* 0x000f6800000e0000 */
[----:B------:R-:W0:Y:S02]  /*18270*/  SHFL.IDX PT, R6, R20, 0x2, 0x181f ;  /* 0x00581f0014067f89 */ /* 0x000e2400000e0000 */
[----:B-1----:R-:W-:-:S04]  /*18280*/  @!P2 LEA R10, P5, R44, R3, 0x1 ;  /* 0x000000032c0aa211 */ /* 0x002fc800078a08ff */
[C---:B--2---:R-:W-:Y:S02]  /*18290*/  @!P2 LEA.HI.X R3, R44.reuse, R0, R43, 0x1, P5 ;  /* 0x000000002c03a211 */ /* 0x044fe400028f0c2b */
[----:B------:R1:W2:Y:S01]  /*182a0*/  SHFL.IDX PT, R0, R20, 0x3, 0x181f ;  /* 0x00781f0014007f89 */ /* 0x0002a200000e0000 */
[C---:B---3--:R-:W-:Y:S02]  /*182b0*/  @!P3 LEA R8, P1, R44.reuse, R5, 0x1 ;  /* 0x000000052c08b211 */ /* 0x048fe400078208ff */
[----:B------:R-:W-:Y:S01]  /*182c0*/  @!P2 IMAD.MOV.U32 R11, RZ, RZ, R3 ;  /* 0x000000ffff0ba224 */ /* 0x000fe200078e0003 */
[----:B----4-:R-:W-:-:S04]  /*182d0*/  @!P4 LEA R25, P5, R44, R14, 0x1 ;  /* 0x0000000e2c19c211 */ /* 0x010fc800078a08ff */
[----:B------:R1:W-:Y:S01]  /*182e0*/  @!P2 ST.E.128 desc[UR42][R10.64], RZ ;  /* 0x000000ff0a00a985 */ /* 0x0003e2000c101d2a */
[C---:B-----5:R-:W-:Y:S01]  /*182f0*/  @!P3 LEA.HI.X R9, R44.reuse, R4, R43, 0x1, P1 ;  /* 0x000000042c09b211 */ /* 0x060fe200008f0c2b */
[----:B------:R-:W-:Y:S02]  /*18300*/  @!P4 IMAD.MOV.U32 R4, RZ, RZ, R25 ;  /* 0x000000ffff04c224 */ /* 0x000fe400078e0019 */
[----:B------:R1:W3:Y:S01]  /*18310*/  SHFL.IDX PT, R14, R7, 0x3, 0x181f ;  /* 0x00781f00070e7f89 */ /* 0x0002e200000e0000 */
[----:B0-----:R-:W-:-:S03]  /*18320*/  @!P4 LEA.HI.X R5, R44, R6, R43, 0x1, P5 ;  /* 0x000000062c05c211 */ /* 0x001fc600028f0c2b */
[----:B------:R1:W-:Y:S04]  /*18330*/  @!P3 ST.E.128 desc[UR42][R8.64], RZ ;  /* 0x000000ff0800b985 */ /* 0x0003e8000c101d2a */
[----:B------:R1:W-:Y:S02]  /*18340*/  @!P4 ST.E.128 desc[UR42][R4.64], RZ ;  /* 0x000000ff0400c985 */ /* 0x0003e4000c101d2a */
.L_x_14790:
[----:B------:R-:W-:-:S05]  /*18350*/  VIADD R24, R24, 0x90 ;  /* 0x0000009018187836 */ /* 0x000fca0000000000 */
[----:B------:R-:W-:-:S13]  /*18360*/  ISETP.GE.OR P0, PT, R24, R21, P0 ;  /* 0x000000151800720c */ /* 0x000fda0000706670 */
[----:B---3--:R-:W-:-:S04]  /*18370*/  @!P0 LEA R14, P1, R44, R14, 0x1 ;  /* 0x0000000e2c0e8211 */ /* 0x008fc800078208ff */
[----:B--2---:R-:W-:-:S05]  /*18380*/  @!P0 LEA.HI.X R15, R44, R0, R43, 0x1, P1 ;  /* 0x000000002c0f8211 */ /* 0x004fca00008f0c2b */
[----:B------:R0:W-:Y:S04]  /*18390*/  @!P0 ST.E.128 desc[UR42][R14.64], RZ ;  /* 0x000000ff0e008985 */ /* 0x0001e8000c101d2a */
.L_x_14567:
[----:B------:R-:W-:Y:S05]  /*183a0*/  BSYNC B0 ;  /* 0x0000000000007941 */ /* 0x000fea0003800000 */
.L_x_14562:
[----:B------:R-:W-:Y:S02]  /*183b0*/  ULDC UR4, c[0x0][0xc3c] ;  /* 0x00030f0000047ab9 */ /* 0x000fe40000000800 */
[----:B------:R-:W-:-:S13]  /*183c0*/  ISETP.GE.AND P0, PT, R35, UR4, PT ;  /* 0x0000000423007c0c */ /* 0x000fda000bf06270 */
[----:B------:R-:W-:Y:S05]  /*183d0*/  @!P0 BRA `(.L_x_14576) ;  /* 0xfffffe8c000c8947 */ /* 0x000fea000383ffff */
[----:B------:R-:W-:Y:S05]  /*183e0*/  BRA `(.L_x_14360) ;  /* 0x0000007c00d07947 */ /* 0x000fea0003800000 */
.L_x_14358:
        /* <DEDUP_REMOVED lines=16> */
.L_x_14577:
        /* <DEDUP_REMOVED lines=44> */
.L_x_14581:
        /* <DEDUP_REMOVED lines=37> */
.L_x_14579:
        /* <DEDUP_REMOVED lines=13> */
.L_x_14582:
        /* <DEDUP_REMOVED lines=62> */
.L_x_14583:
        /* <DEDUP_REMOVED lines=62> */
.L_x_14584:
[----:B------:R-:W-:-:S05]  /*19290*/  LOP3.LUT R2, RZ, R2, RZ, 0x33, !PT ;  /* 0x00000002ff027212 */ /* 0x000fca00078e33ff */
[----:B------:R-:W-:Y:S01]  /*192a0*/  IMAD.IADD R25, R25, 0x1, R2 ;  /* 0x0000000119197824 */ /* 0x000fe200078e0202 */
[----:B------:R-:W-:Y:S06]  /*192b0*/  BRA `(.L_x_14585) ;  /* 0x00000000000c7947 */ /* 0x000fec0003800000 */
.L_x_14580:
[----:B------:R-:W-:Y:S02]  /*192c0*/  IMAD.MOV.U32 R25, RZ, RZ, RZ ;  /* 0x000000ffff197224 */ /* 0x000fe400078e00ff */
[----:B------:R-:W-:Y:S02]  /*192d0*/  IMAD.U32 R24, RZ, RZ, UR6 ;  /* 0x00000006ff187e24 */ /* 0x000fe4000f8e00ff */
[----:B------:R-:W-:-:S07]  /*192e0*/  IMAD.MOV.U32 R26, RZ, RZ, RZ ;  /* 0x000000ffff1a7224 */ /* 0x000fce00078e00ff */
.L_x_14585:
[----:B------:R-:W-:-:S13]  /*192f0*/  ISETP.NE.AND P0, PT, R0, RZ, PT ;  /* 0x000000ff0000720c */ /* 0x000fda0003f05270 */
[----:B------:R-:W0:Y:S01]  /*19300*/  @!P0 S2R R3, SR_CgaCtaId ;  /* 0x0000000000038919 */ /* 0x000e220000008800 */
[----:B------:R-:W-:-:S04]  /*19310*/  @!P0 MOV R0, 0x400 ;  /* 0x0000040000008802 */ /* 0x000fc80000000f00 */
[----:B0-----:R-:W-:-:S05]  /*19320*/  @!P0 LEA R0, R3, R0, 0x18 ;  /* 0x0000000003008211 */ /* 0x001fca00078ec0ff */
[----:B------:R1:W-:Y:S01]  /*19330*/  @!P0 STS.128 [R0+0x168d0], R24 ;  /* 0x0168d01800008388 */ /* 0x0003e20000000c00 */
[----:B------:R-:W-:Y:S06]  /*19340*/  BAR.ARV 0x5, 0x200 ;  /* 0x0148000000007b1d */ /* 0x000fec0000002000 */
.L_x_14578:
        /* <DEDUP_REMOVED lines=11> */
[----:B------:R-:W-:Y:S01]  /*19400*/  STL [R1+0x40], RZ ;  /* 0x000040ff01007387 */ /* 0x000fe20000100800 */
        /* <DEDUP_REMOVED lines=15> */
[----:B------:R-:W-:Y:S01]  /*19500*/  SHF.R.U32.HI R3, RZ, 0x3, R5 ;  /* 0x00000003ff037819 */ /* 0x000fe20000011605 */
[----:B------:R-:W-:-:S03]  /*19510*/  IMAD.MOV.U32 R5, RZ, RZ, 0x1 ;  /* 0x00000001ff057424 */ /* 0x000fc600078e00ff */
[----:B------:R-:W-:Y:S01]  /*19520*/  LOP3.LUT R2, R2, 0x70, RZ, 0xc0, !PT ;  /* 0x0000007002027812 */ /* 0x000fe200078ec0ff */
[----:B0-----:R-:W-:Y:S01]  /*19530*/  IMAD R0, R4, 0x2, R16 ;  /* 0x0000000204007824 */ /* 0x001fe200078e0210 */
[----:B------:R0:W-:Y:S02]  /*19540*/  STL [R1], R5 ;  /* 0x0000000501007387 */ /* 0x0001e40000100800 */
[----:B------:R-:W-:Y:S02]  /*19550*/  LOP3.LUT R2, R3, R2, RZ, 0xfc, !PT ;  /* 0x0000000203027212 */ /* 0x000fe400078efcff */
[----:B------:R0:W-:Y:S05]  /*19560*/  STL [R1+0x24], R0 ;  /* 0x0000240001007387 */ /* 0x0001ea0000100800 */
.L_x_14699:
        /* <DEDUP_REMOVED lines=50> */
.L_x_14587:
[----:B------:R-:W-:Y:S01]  /*19890*/  ULDC.64 UR4, c[0x0][0xa20] ;  /* 0x0002880000047ab9 */ /* 0x000fe20000000a00 */
[C---:B0-----:R-:W-:Y:S02]  /*198a0*/  LOP3.LUT R0, R26.reuse, 0xff000000, RZ, 0xc0, !PT ;  /* 0xff0000001a007812 */ /* 0x041fe400078ec0ff */
[----:B------:R-:W-:Y:S02]  /*198b0*/  ISETP.NE.U32.AND P0, PT, RZ, UR4, PT ;  /* 0x00000004ff007c0c */ /* 0x000fe4000bf05070 */
[----:B------:R-:W-:Y:S02]  /*198c0*/  SHF.R.U32.HI R0, RZ, 0x8, R0 ;  /* 0x00000008ff007819 */ /* 0x000fe40000011600 */
[----:B------:R-:W-:Y:S02]  /*198d0*/  ISETP.NE.AND.EX P0, PT, RZ, UR5, PT, P0 ;  /* 0x00000005ff007c0c */ /* 0x000fe4000bf05300 */
[C---:B------:R-:W-:Y:S02]  /*198e0*/  LOP3.LUT R4, R26.reuse, 0xff0000, RZ, 0xc0, !PT ;  /* 0x00ff00001a047812 */ /* 0x040fe400078ec0ff */
[----:B------:R-:W-:-:S02]  /*198f0*/  LOP3.LUT R17, R26, 0xffff, RZ, 0xc0, !PT ;  /* 0x0000ffff1a117812 */ /* 0x000fc400078ec0ff */
[----:B------:R-:W-:-:S07]  /*19900*/  LEA.HI R0, R4, R0, RZ, 0x10 ;  /* 0x0000000004007211 */ /* 0x000fce00078f80ff */
[----:B------:R-:W-:Y:S05]  /*19910*/  @!P0 BRA `(.L_x_14588) ;  /* 0x0000000000108947 */ /* 0x000fea0003800000 */
[----:B------:R-:W0:Y:S02]  /*19920*/  LDC.64 R4, c[0x0][0xa20] ;  /* 0x00028800ff047b82 */ /* 0x000e240000000a00 */
[----:B0-----:R-:W-:-:S05]  /*19930*/  IMAD.WIDE R4, R27, 0x4, R4 ;  /* 0x000000041b047825 */ /* 0x001fca00078e0204 */
[----:B------:R0:W5:Y:S01]  /*19940*/  LDG.E R7, desc[UR42][R4.64] ;  /* 0x0000002a04077981 */ /* 0x000162000c1e1900 */
[----:B------:R-:W-:Y:S05]  /*19950*/  BRA `(.L_x_14589) ;  /* 0x0000000000247947 */ /* 0x000fea0003800000 */
.L_x_14588:
        /* <DEDUP_REMOVED lines=9> */
.L_x_14589:
[----:B0-----:R-:W2:Y:S04]  /*199f0*/  @P1 LDG.E R4, desc[UR42][R2.64] ;  /* 0x0000002a02041981 */ /* 0x001ea8000c1e1900 */
[----:B------:R0:W2:Y:S01]  /*19a00*/  @P1 LDG.E R5, desc[UR42][R2.64+0x4] ;  /* 0x0000042a02051981 */ /* 0x0000a2000c1e1900 */
[----:B------:R-:W-:Y:S02]  /*19a10*/  IMAD R25, R25, 0xc0, RZ ;  /* 0x000000c019197824 */ /* 0x000fe400078e02ff */
[----:B-----5:R-:W-:Y:S02]  /*19a20*/  IMAD.IADD R7, R7, 0x1, -R10 ;  /* 0x0000000107077824 */ /* 0x020fe400078e0a0a */
[----:B------:R-:W-:Y:S01]  /*19a30*/  VIADD R9, R25, 0xbf ;  /* 0x000000bf19097836 */ /* 0x000fe20000000000 */
[----:B0-----:R-:W0:Y:S02]  /*19a40*/  LDC R2, c[0x0][0x448] ;  /* 0x00011200ff027b82 */ /* 0x001e240000000800 */
[----:B0-----:R-:W-:-:S13]  /*19a50*/  ISETP.NE.AND P2, PT, R2, 0x1, PT ;  /* 0x000000010200780c */ /* 0x001fda0003f45270 */
[----:B------:R-:W0:Y:S08]  /*19a60*/  @P2 LDC R3, c[0x0][0x44c] ;  /* 0x00011300ff032b82 */ /* 0x000e300000000800 */
[----:B------:R-:W3:Y:S01]  /*19a70*/  @P2 LDC R2, c[0x0][0x450] ;  /* 0x00011400ff022b82 */ /* 0x000ee20000000800 */
[----:B0-----:R-:W-:-:S05]  /*19a80*/  @P2 IMAD.HI.U32 R3, R9, R3, RZ ;  /* 0x0000000309032227 */ /* 0x001fca00078e00ff */
[----:B---3--:R-:W-:Y:S01]  /*19a90*/  @P2 SHF.R.U32.HI R9, RZ, R2, R3 ;  /* 0x00000002ff092219 */ /* 0x008fe20000011603 */
[----:B--2---:R-:W-:-:S04]  /*19aa0*/  @P1 IMAD.IADD R8, R5, 0x1, -R4 ;  /* 0x0000000105081824 */ /* 0x004fc800078e0a04 */
[----:B------:R-:W-:-:S04]  /*19ab0*/  IMAD.IADD R12, R7, 0x1, R8 ;  /* 0x00000001070c7824 */ /* 0x000fc800078e0208 */
[C---:B------:R-:W-:Y:S01]  /*19ac0*/  VIADD R21, R12.reuse, 0x7f ;  /* 0x0000007f0c157836 */ /* 0x040fe20000000000 */
[----:B------:R0:W-:Y:S01]  /*19ad0*/  STL [R1+0x14], R12 ;  /* 0x0000140c01007387 */ /* 0x0001e20000100800 */
[----:B------:R-:W-:-:S03]  /*19ae0*/  IADD3 R10, R12, 0x1, -R13 ;  /* 0x000000010c0a7810 */ /* 0x000fc60007ffe80d */
[----:B------:R-:W-:Y:S02]  /*19af0*/  SHF.R.S32.HI R2, RZ, 0x1f, R21 ;  /* 0x0000001fff027819 */ /* 0x000fe40000011415 */
[----:B------:R-:W-:Y:S02]  /*19b00*/  IMAD.IADD R9, R10, 0x1, R9 ;  /* 0x000000010a097824 */ /* 0x000fe400078e0209 */
        /* <DEDUP_REMOVED lines=17> */
.L_x_14592:
[----:B------:R-:W-:-:S13]  /*19c20*/  ISETP.NE.AND P0, PT, R3, 0x1, PT ;  /* 0x000000010300780c */ /* 0x000fda0003f05270 */
[----:B------:R-:W0:Y:S02]  /*19c30*/  @P0 LDC.64 R4, c[0x0][0x9e8] ;  /* 0x00027a00ff040b82 */ /* 0x000e240000000a00 */
[----:B0-----:R-:W-:-:S05]  /*19c40*/  @P0 IMAD.HI.U32 R4, R11, R4, RZ ;  /* 0x000000040b040227 */ /* 0x001fca00078e00ff */
[----:B------:R-:W-:-:S07]  /*19c50*/  @P0 SHF.R.U32.HI R11, RZ, R5, R4 ;  /* 0x00000005ff0b0219 */ /* 0x000fce0000011604 */
.L_x_14593:
[----:B------:R-:W-:Y:S05]  /*19c60*/  BSYNC B0 ;  /* 0x0000000000007941 */ /* 0x000fea0003800000 */
.L_x_14591:
[----:B------:R-:W-:-:S05]  /*19c70*/  IMAD R11, R11, R3, R3 ;  /* 0x000000030b0b7224 */ /* 0x000fca00078e0203 */
[----:B------:R-:W-:-:S07]  /*19c80*/  VIMNMX R2, R2, R11, PT ;  /* 0x0000000b02027248 */ /* 0x000fce0003fe0100 */
.L_x_14590:
        /* <DEDUP_REMOVED lines=25> */
.L_x_14596:
[----:B------:R-:W-:-:S13]  /*19e20*/  ISETP.NE.AND P0, PT, R3, 0x1, PT ;  /* 0x000000010300780c */ /* 0x000fda0003f05270 */
[----:B------:R-:W0:Y:S02]  /*19e30*/  @P0 LDC.64 R4, c[0x0][0x9e8] ;  /* 0x00027a00ff040b82 */ /* 0x000e240000000a00 */
[----:B0-----:R-:W-:-:S05]  /*19e40*/  @P0 IMAD.HI.U32 R4, R11, R4, RZ ;  /* 0x000000040b040227 */ /* 0x001fca00078e00ff */
[----:B------:R-:W-:-:S07]  /*19e50*/  @P0 SHF.R.U32.HI R11, RZ, R5, R4 ;  /* 0x00000005ff0b0219 */ /* 0x000fce0000011604 */
.L_x_14597:
[----:B------:R-:W-:Y:S05]  /*19e60*/  BSYNC B0 ;  /* 0x0000000000007941 */ /* 0x000fea0003800000 */
.L_x_14595:
[----:B------:R-:W-:-:S05]  /*19e70*/  IMAD R3, R11, R3, RZ ;  /* 0x000000030b037224 */ /* 0x000fca00078e02ff */
[----:B------:R-:W-:-:S07]  /*19e80*/  VIMNMX R2, R2, R3, !PT ;  /* 0x0000000302027248 */ /* 0x000fce0007fe0100 */
.L_x_14594:
        /* <DEDUP_REMOVED lines=40> */
.L_x_14599:
[----:B------:R-:W-:Y:S05]  /*1a110*/  BSYNC B0 ;  /* 0x0000000000007941 */ /* 0x000fea0003800000 */
.L_x_14598:
        /* <DEDUP_REMOVED lines=24> */
.L_x_14793:
[----:B--2---:R-:W-:Y:S02]  /*1a2a0*/  ISETP.NE.AND P0, PT, R14, RZ, PT ;  /* 0x000000ff0e00720c */ /* 0x004fe40003f05270 */
[----:B------:R-:W-:-:S11]  /*1a2b0*/  PLOP3.LUT P6, PT, PT, PT, PT, 0x8, 0x0 ;  /* 0x000000000000781c */ /* 0x000fd60003fce170 */
[----:B------:R-:W-:Y:S05]  /*1a2c0*/  @P0 BRA `(.L_x_14603) ;  /* 0x00000000000c0947 */ /* 0x000fea0003800000 */
[----:B------:R-:W-:-:S03]  /*1a2d0*/  UMOV UR4, 0xffffffff ;  /* 0xffffffff00047882 */ /* 0x000fc60000000000 */
[----:B------:R-:W-:Y:S05]  /*1a2e0*/  BRA.DIV UR4, `(.L_x_14604) ;  /* 0x0000008204387947 */ /* 0x000fea000b800000 */
[----:B------:R-:W-:-:S13]  /*1a2f0*/  ELECT P6, URZ, PT ;  /* 0x00000000003f782f */ /* 0x000fda00038c0000 */
.L_x_14603:
        /* <DEDUP_REMOVED lines=9> */
.L_x_14796:
[----:B------:R-:W-:Y:S05]  /*1a390*/  BSYNC B1 ;  /* 0x0000000000017941 */ /* 0x000fea0003800000 */
.L_x_14605:
        /* <DEDUP_REMOVED lines=11> */
.L_x_14797:
[----:B------:R-:W-:Y:S05]  /*1a450*/  BSYNC B2 ;  /* 0x0000000000027941 */ /* 0x000fea0003800000 */
.L_x_14609:
        /* <DEDUP_REMOVED lines=9> */
.L_x_14612:
[----:B------:R-:W-:Y:S05]  /*1a4f0*/  BSYNC B2 ;  /* 0x0000000000027941 */ /* 0x000fea0003800000 */
.L_x_14611:
[----:B-1----:R-:W-:Y:S01]  /*1a500*/  IMAD.MOV.U32 R13, RZ, RZ, RZ ;  /* 0x000000ffff0d7224 */ /* 0x002fe200078e00ff */
        /* <DEDUP_REMOVED lines=9> */
[----:B------:R-:W-:Y:S01]  /*1a5a0*/  IMAD.SHL.U32 R12, R29, 0x2000, RZ ;  /* 0x000020001d0c7824 */ /* 0x000fe200078e00ff */
[----:B------:R-:W-:Y:S01]  /*1a5b0*/  UMOV UR7, 0x12f00000 ;  /* 0x12f0000000077882 */ /* 0x000fe20000000000 */
[----:B------:R-:W-:-:S08]  /*1a5c0*/  VIADD R11, R5, 0x16890 ;  /* 0x00016890050b7836 */ /* 0x000fd00000000000 */
.L_x_14613:
        /* <DEDUP_REMOVED lines=13> */
.L_x_14798:
[----:B------:R-:W-:Y:S05]  /*1a6a0*/  BSYNC B2 ;  /* 0x0000000000027941 */ /* 0x000fea0003800000 */
.L_x_14614:
        /* <DEDUP_REMOVED lines=11> */
.L_x_14617:
[----:B------:R-:W-:Y:S05]  /*1a760*/  BSYNC B2 ;  /* 0x0000000000027941 */ /* 0x000fea0003800000 */
.L_x_14616:
        /* <DEDUP_REMOVED lines=9> */
.L_x_14618:
        /* <DEDUP_REMOVED lines=10> */
.L_x_14608:
[----:B------:R-:W-:Y:S05]  /*1a8a0*/  BSYNC B1 ;  /* 0x0000000000017941 */ /* 0x000fea0003800000 */
.L_x_14607:
        /* <DEDUP_REMOVED lines=11> */
.L_x_14631:
[----:B------:R-:W-:Y:S05]  /*1a960*/  YIELD ;  /* 0x0000000000007946 */ /* 0x000fea0003800000 */
[----:B------:R-:W-:Y:S04]  /*1a970*/  BSSY B1, `(.L_x_14619) ;  /* 0x000004d000017945 */ /* 0x000fe80003800000 */
[----:B--2---:R-:W-:Y:S05]  /*1a980*/  @!P6 BRA `(.L_x_14620) ;  /* 0x00000004002ce947 */ /* 0x004fea0003800000 */
[----:B0-----:R-:W2:Y:S01]  /*1a990*/  LDL R7, [R1+0x4] ;  /* 0x0000040001077983 */ /* 0x001ea20000100800 */
[----:B------:R-:W0:Y:S02]  /*1a9a0*/  S2R R5, SR_TID.X ;  /* 0x0000000000057919 */ /* 0x000e240000002100 */
[----:B0-----:R-:W-:Y:S01]  /*1a9b0*/  LOP3.LUT R8, R5, 0x7f, RZ, 0xc0, !PT ;  /* 0x0000007f05087812 */ /* 0x001fe200078ec0ff */
[----:B------:R-:W-:Y:S01]  /*1a9c0*/  IMAD R5, R29, 0x8, R16 ;  /* 0x000000081d057824 */ /* 0x000fe200078e0210 */
[----:B------:R-:W-:Y:S02]  /*1a9d0*/  BSSY B2, `(.L_x_14621) ;  /* 0x0000005000027945 */ /* 0x000fe40003800000 */
[----:B------:R-:W-:Y:S02]  /*1a9e0*/  ISETP.NE.AND P2, PT, R8, RZ, PT ;  /* 0x000000ff0800720c */ /* 0x000fe40003f45270 */
[----:B--2---:R-:W-:-:S04]  /*1a9f0*/  SHF.L.U32 R7, R7, 0x1f, RZ ;  /* 0x0000001f07077819 */ /* 0x004fc800000006ff */
[----:B------:R-:W0:Y:S02]  /*1aa00*/  SYNCS.PHASECHK.TRANS64.TRYWAIT P1, [R5+URZ+0x168a0], R7 ;  /* 0x0168a007050075a7 */ /* 0x000e24000802017f */
[----:B0-----:R-:W-:Y:S05]  /*1aa10*/  @!P1 BRA `(.L_x_14622) ;  /* 0x0000007800c89947 */ /* 0x001fea0003800000 */
.L_x_14799:
[----:B------:R-:W-:Y:S05]  /*1aa20*/  BSYNC B2 ;  /* 0x0000000000027941 */ /* 0x000fea0003800000 */
.L_x_14621:
        /* <DEDUP_REMOVED lines=9> */
.L_x_14624:
[----:B------:R-:W-:Y:S05]  /*1aac0*/  BSYNC B2 ;  /* 0x0000000000027941 */ /* 0x000fea0003800000 */
.L_x_14623:
        /* <DEDUP_REMOVED lines=11> */
.L_x_14625:
        /* <DEDUP_REMOVED lines=13> */
.L_x_14800:
[----:B------:R-:W-:Y:S05]  /*1ac50*/  BSYNC B2 ;  /* 0x0000000000027941 */ /* 0x000fea0003800000 */
.L_x_14626:
        /* <DEDUP_REMOVED lines=11> */
.L_x_14629:
[----:B------:R-:W-:Y:S05]  /*1ad10*/  BSYNC B2 ;  /* 0x0000000000027941 */ /* 0x000fea0003800000 */
.L_x_14628:
[----:B------:R-:W-:Y:S01]  /*1ad20*/  R2UR UR10, R13 ;  /* 0x000000000d0a72ca */ /* 0x000fe200000e0000 */
[----:B------:R-:W-:Y:S01]  /*1ad30*/  UIADD3 UR4, UP0, UR40, 0x670, URZ ;  /* 0x0000067028047890 */ /* 0x000fe2000ff1e03f */
[----:B------:R-:W-:Y:S01]  /*1ad40*/  R2UR UR6, R14 ;  /* 0x000000000e0672ca */ /* 0x000fe200000e0000 */
[----:B------:R-:W-:Y:S01]  /*1ad50*/  VIADD R8, R8, 0x400 ;  /* 0x0000040008087836 */ /* 0x000fe20000000000 */
[----:B------:R-:W-:Y:S01]  /*1ad60*/  R2UR UR7, R15 ;  /* 0x000000000f0772ca */ /* 0x000fe200000e0000 */
[----:B01----:R-:W-:Y:S01]  /*1ad70*/  VIADD R5, R5, 0x168b0 ;  /* 0x000168b005057836 */ /* 0x003fe20000000000 */
[----:B------:R-:W-:Y:S01]  /*1ad80*/  PLOP3.LUT P1, PT, PT, PT, PT, 0x80, 0x0 ;  /* 0x000000000000781c */ /* 0x000fe20003f2f070 */
[----:B------:R-:W-:-:S12]  /*1ad90*/  UIADD3.X UR5, URZ, UR41, URZ, UP0, !UPT ;  /* 0x000000293f057290 */ /* 0x000fd800087fe43f */
.L_x_14630:
        /* <DEDUP_REMOVED lines=10> */
.L_x_14620:
[----:B------:R-:W-:Y:S05]  /*1ae40*/  BSYNC B1 ;  /* 0x0000000000017941 */ /* 0x000fea0003800000 */
.L_x_14619:
[----:B0-----:R-:W2:Y:S01]  /*1ae50*/  LDL.LU R7, [R1+0x4] ;  /* 0x0000040001077983 */ /* 0x001ea20000300800 */
        /* <DEDUP_REMOVED lines=9> */
.L_x_14601:
[----:B------:R-:W-:Y:S05]  /*1aef0*/  BSYNC B0 ;  /* 0x0000000000007941 */ /* 0x000fea0003800000 */
.L_x_14600:
        /* <DEDUP_REMOVED lines=16> */
[----:B------:R-:W-:-:S11]  /*1b000*/  VIADD R6, R10, 0xffffffff ;  /* 0xffffffff0a067836 */ /* 0x000fd60000000000 */
[----:B------:R-:W-:Y:S05]  /*1b010*/  @P0 BRA `(.L_x_14634) ;  /* 0x00000000001c0947 */ /* 0x000fea0003800000 */
[----:B------:R-:W-:Y:S01]  /*1b020*/  ISETP.NE.AND P0, PT, R3, 0x1, PT ;  /* 0x000000010300780c */ /* 0x000fe20003f05270 */
[----:B------:R-:W-:-:S12]  /*1b030*/  IMAD.MOV R6, RZ, RZ, -R10 ;  /* 0x000000ffff067224 */ /* 0x000fd800078e0a0a */
[----:B------:R-:W3:Y:S02]  /*1b040*/  @P0 LDC.64 R4, c[0x0][0x9e8] ;  /* 0x00027a00ff040b82 */ /* 0x000ee40000000a00 */
[----:B---3--:R-:W-:-:S05]  /*1b050*/  @P0 IMAD.HI.U32 R4, R6, R4, RZ ;  /* 0x0000000406040227 */ /* 0x008fca00078e00ff */
[----:B------:R-:W-:-:S04]  /*1b060*/  @P0 SHF.R.U32.HI R6, RZ, R5, R4 ;  /* 0x00000005ff060219 */ /* 0x000fc80000011604 */
[----:B------:R-:W-:Y:S01]  /*1b070*/  LOP3.LUT R6, RZ, R6, RZ, 0x33, !PT ;  /* 0x00000006ff067212 */ /* 0x000fe200078e33ff */
[----:B------:R-:W-:Y:S06]  /*1b080*/  BRA `(.L_x_14635) ;  /* 0x0000000000107947 */ /* 0x000fec0003800000 */
.L_x_14634:
[----:B------:R-:W-:-:S13]  /*1b090*/  ISETP.NE.AND P0, PT, R3, 0x1, PT ;  /* 0x000000010300780c */ /* 0x000fda0003f05270 */
[----:B------:R-:W3:Y:S02]  /*1b0a0*/  @P0 LDC.64 R4, c[0x0][0x9e8] ;  /* 0x00027a00ff040b82 */ /* 0x000ee40000000a00 */
[----:B---3--:R-:W-:-:S05]  /*1b0b0*/  @P0 IMAD.HI.U32 R4, R6, R4, RZ ;  /* 0x0000000406040227 */ /* 0x008fca00078e00ff */
[----:B------:R-:W-:-:S07]  /*1b0c0*/  @P0 SHF.R.U32.HI R6, RZ, R5, R4 ;  /* 0x00000005ff060219 */ /* 0x000fce0000011604 */
.L_x_14635:
[----:B------:R-:W-:Y:S05]  /*1b0d0*/  BSYNC B0 ;  /* 0x0000000000007941 */ /* 0x000fea0003800000 */
.L_x_14633:
[----:B------:R-:W-:-:S05]  /*1b0e0*/  IMAD R6, R6, R3, R3 ;  /* 0x0000000306067224 */ /* 0x000fca00078e0203 */
[----:B------:R-:W-:-:S07]  /*1b0f0*/  VIMNMX R2, R2, R6, PT ;  /* 0x0000000602027248 */ /* 0x000fce0003fe0100 */
.L_x_14632:
[----:B------:R-:W-:Y:S01]  /*1b100*/  VIADD R2, R2, 0x7f ;  /* 0x0000007f02027836 */ /* 0x000fe20000000000 */
[----:B------:R-:W-:Y:S01]  /*1b110*/  ULDC UR4, c[0x0][0x9dc] ;  /* 0x0002770000047ab9 */ /* 0x000fe20000000800 */
[----:B------:R-:W-:-:S03]  /*1b120*/  IMAD.MOV.U32 R5, RZ, RZ, R25 ;  /* 0x000000ffff057224 */ /* 0x000fc600078e0019 */
[----:B------:R-:W-:-:S04]  /*1b130*/  SHF.R.S32.HI R4, RZ, 0x1f, R2 ;  /* 0x0000001fff047819 */ /* 0x000fc80000011402 */
[----:B------:R-:W-:Y:S02]  /*1b140*/  LEA.HI R4, R4, R2, RZ, 0x7 ;  /* 0x0000000204047211 */ /* 0x000fe400078f38ff */
[----:B------:R-:W3:Y:S02]  /*1b150*/  @P1 LDC R2, c[0x0][0x450] ;  /* 0x00011400ff021b82 */ /* 0x000ee40000000800 */
[----:B------:R-:W-:-:S04]  /*1b160*/  SHF.R.S32.HI R4, RZ, 0x7, R4 ;  /* 0x00000007ff047819 */ /* 0x000fc80000011404 */
[----:B------:R-:W-:Y:S02]  /*1b170*/  VIMNMX R21, R21, R4, PT ;  /* 0x0000000415157248 */ /* 0x000fe40003fe0100 */
[----:B------:R-:W4:Y:S02]  /*1b180*/  @P1 LDC R4, c[0x0][0x44c] ;  /* 0x00011300ff041b82 */ /* 0x000f240000000800 */
[----:B----4-:R-:W-:-:S05]  /*1b190*/  @P1 IMAD.HI.U32 R4, R25, R4, RZ ;  /* 0x0000000419041227 */ /* 0x010fca00078e00ff */
        /* <DEDUP_REMOVED lines=9> */
[----:B------:R-:W3:Y:S02]  /*1b230*/  @P0 LDC.64 R4, c[0x0][0x9e8] ;  /* 0x00027a00ff040b82 */ /* 0x000ee40000000a00 */
[----:B---3--:R-:W-:-:S05]  /*1b240*/  @P0 IMAD.HI.U32 R4, R6, R4, RZ ;  /* 0x0000000406040227 */ /* 0x008fca00078e00ff */
[----:B------:R-:W-:-:S04]  /*1b250*/  @P0 SHF.R.U32.HI R6, RZ, R5, R4 ;  /* 0x00000005ff060219 */ /* 0x000fc80000011604 */
[----:B------:R-:W-:Y:S01]  /*1b260*/  LOP3.LUT R6, RZ, R6, RZ, 0x33, !PT ;  /* 0x00000006ff067212 */ /* 0x000fe200078e33ff */
[----:B------:R-:W-:Y:S06]  /*1b270*/  BRA `(.L_x_14639) ;  /* 0x0000000000107947 */ /* 0x000fec0003800000 */
.L_x_14638:
[----:B------:R-:W-:-:S13]  /*1b280*/  ISETP.NE.AND P0, PT, R3, 0x1, PT ;  /* 0x000000010300780c */ /* 0x000fda0003f05270 */
[----:B------:R-:W3:Y:S02]  /*1b290*/  @P0 LDC.64 R4, c[0x0][0x9e8] ;  /* 0x00027a00ff040b82 */ /* 0x000ee40000000a00 */
[----:B---3--:R-:W-:-:S05]  /*1b2a0*/  @P0 IMAD.HI.U32 R4, R6, R4, RZ ;  /* 0x0000000406040227 */ /* 0x008fca00078e00ff */
[----:B------:R-:W-:-:S07]  /*1b2b0*/  @P0 SHF.R.U32.HI R6, RZ, R5, R4 ;  /* 0x00000005ff060219 */ /* 0x000fce0000011604 */
.L_x_14639:
[----:B------:R-:W-:Y:S05]  /*1b2c0*/  BSYNC B0 ;  /* 0x0000000000007941 */ /* 0x000fea0003800000 */
.L_x_14637:
[----:B------:R-:W-:-:S05]  /*1b2d0*/  IMAD R3, R6, R3, RZ ;  /* 0x0000000306037224 */ /* 0x000fca00078e02ff */
[----:B------:R-:W-:-:S07]  /*1b2e0*/  VIMNMX R2, R2, R3, !PT ;  /* 0x0000000302027248 */ /* 0x000fce0007fe0100 */
.L_x_14636:
[----:B------:R-:W-:Y:S01]  /*1b2f0*/  ISETP.NE.AND P1, PT, R0, RZ, PT ;  /* 0x000000ff0000720c */ /* 0x000fe20003f25270 */
[----:B------:R-:W-:Y:S01]  /*1b300*/  BSSY B0, `(.L_x_14640) ;  /* 0x0000024000007945 */ /* 0x000fe20003800000 */
[----:B------:R-:W-:-:S04]  /*1b310*/  SHF.R.S32.HI R3, RZ, 0x1f, R2 ;  /* 0x0000001fff037819 */ /* 0x000fc80000011402 */
[----:B------:R-:W-:Y:S01]  /*1b320*/  LEA.HI R3, R3, R2, RZ, 0x7 ;  /* 0x0000000203037211 */ /* 0x000fe200078f38ff */
[----:B------:R-:W-:-:S03]  /*1b330*/  IMAD.MOV.U32 R2, RZ, RZ, RZ ;  /* 0x000000ffff027224 */ /* 0x000fc600078e00ff */
[----:B------:R-:W-:-:S03]  /*1b340*/  SHF.R.S32.HI R3, RZ, 0x7, R3 ;  /* 0x00000007ff037819 */ /* 0x000fc60000011403 */
[----:B------:R-:W3:Y:S01]  /*1b350*/  @!P1 LDC R0, c[0x0][0x9f0] ;  /* 0x00027c00ff009b82 */ /* 0x000ee20000000800 */
[----:B------:R-:W-:-:S04]  /*1b360*/  VIMNMX R4, RZ, R3, !PT ;  /* 0x00000003ff047248 */ /* 0x000fc80007fe0100 */
[----:B------:R-:W-:-:S13]  /*1b370*/  ISETP.GT.AND P0, PT, R21, R4, PT ;  /* 0x000000041500720c */ /* 0x000fda0003f04270 */
[----:B------:R-:W-:Y:S05]  /*1b380*/  @!P0 BRA `(.L_x_14641) ;  /* 0x00000000006c8947 */ /* 0x000fea0003800000 */
[-C--:B---3--:R-:W-:Y:S02]  /*1b390*/  IABS R5, R0.reuse ;  /* 0x0000000000057213 */ /* 0x088fe40000000000 */
[----:B0-2---:R-:W-:Y:S02]  /*1b3a0*/  IABS R7, R0 ;  /* 0x0000000000077213 */ /* 0x005fe40000000000 */
        /* <DEDUP_REMOVED lines=25> */
.L_x_14641:
[----:B------:R-:W-:Y:S05]  /*1b540*/  BSYNC B0 ;  /* 0x0000000000007941 */ /* 0x000fea0003800000 */
.L_x_14640:
[-C--:B---3--:R-:W-:Y:S01]  /*1b550*/  IMAD R0, R19, R2.reuse, R4 ;  /* 0x0000000213007224 */ /* 0x088fe200078e0204 */
        /* <DEDUP_REMOVED lines=19> */
[----:B0-2---:R-:W0:Y:S01]  /*1b690*/  POPC R7, R4 ;  /* 0x0000000400077309 */ /* 0x005e220000000000 */
[----:B---3--:R-:W0:Y:S02]  /*1b6a0*/  SHFL.IDX PT, R0, R3, R0, 0x1f ;  /* 0x00001f0003007589 */ /* 0x008e2400000e0000 */
[----:B0-----:R-:W-:Y:S01]  /*1b6b0*/  IADD3 R24, R0, UR36, R7 ;  /* 0x0000002400187c10 */ /* 0x001fe2000fffe007 */
[----:B------:R-:W-:Y:S06]  /*1b6c0*/  BRA `(.L_x_14644) ;  /* 0x00000038001c7947 */ /* 0x000fec0003800000 */
.L_x_14643:
        /* <DEDUP_REMOVED lines=12> */
[----:B0-2---:R-:W-:-:S02]  /*1b790*/  IMAD.U32 R7, RZ, RZ, UR9 ;  /* 0x00000009ff077e24 */ /* 0x005fc4000f8e00ff */
[----:B------:R-:W-:Y:S02]  /*1b7a0*/  IMAD.U32 R10, RZ, RZ, UR4 ;  /* 0x00000004ff0a7e24 */ /* 0x000fe4000f8e00ff */
[----:B------:R-:W-:Y:S02]  /*1b7b0*/  IMAD.U32 R11, RZ, RZ, UR5 ;  /* 0x00000005ff0b7e24 */ /* 0x000fe4000f8e00ff */
[----:B------:R-:W-:Y:S02]  /*1b7c0*/  IMAD.MOV.U32 R8, RZ, RZ, 0x70 ;  /* 0x00000070ff087424 */ /* 0x000fe400078e00ff */
[----:B------:R-:W-:Y:S02]  /*1b7d0*/  IMAD.MOV.U32 R12, RZ, RZ, 0x1 ;  /* 0x00000001ff0c7424 */ /* 0x000fe400078e00ff */
[----:B-1----:R-:W-:-:S07]  /*1b7e0*/  IMAD.MOV.U32 R13, RZ, RZ, RZ ;  /* 0x000000ffff0d7224 */ /* 0x002fce00078e00ff */
[----:B------:R-:W-:-:S07]  /*1b7f0*/  LEPC R20, `(.L_x_14646) ;  /* 0x000000001014794e */ /* 0x000fce0000000000 */
[----:B---3--:R-:W-:Y:S05]  /*1b800*/  CALL.ABS.NOINC R2 ;  /* 0x0000000002007343 */ /* 0x008fea0003c00000 */
.L_x_14646:
[----:B------:R-:W-:Y:S05]  /*1b810*/  BSYNC B6 ;  /* 0x0000000000067941 */ /* 0x000fea0003800000 */
.L_x_14645:
        /* <DEDUP_REMOVED lines=12> */
[----:B0-2---:R-:W-:-:S02]  /*1b8e0*/  IMAD.U32 R7, RZ, RZ, UR9 ;  /* 0x00000009ff077e24 */ /* 0x005fc4000f8e00ff */
[----:B------:R-:W-:Y:S02]  /*1b8f0*/  IMAD.U32 R10, RZ, RZ, UR4 ;  /* 0x00000004ff0a7e24 */ /* 0x000fe4000f8e00ff */
[----:B------:R-:W-:Y:S02]  /*1b900*/  IMAD.U32 R11, RZ, RZ, UR5 ;  /* 0x00000005ff0b7e24 */ /* 0x000fe4000f8e00ff */
[----:B------:R-:W-:Y:S02]  /*1b910*/  IMAD.MOV.U32 R8, RZ, RZ, 0x70 ;  /* 0x00000070ff087424 */ /* 0x000fe400078e00ff */
[----:B------:R-:W-:Y:S02]  /*1b920*/  IMAD.MOV.U32 R12, RZ, RZ, 0x1 ;  /* 0x00000001ff0c7424 */ /* 0x000fe400078e00ff */
[----:B-1-3--:R-:W-:-:S07]  /*1b930*/  IMAD.MOV.U32 R13, RZ, RZ, RZ ;  /* 0x000000ffff0d7224 */ /* 0x00afce00078e00ff */
[----:B------:R-:W-:-:S07]  /*1b940*/  LEPC R20, `(.L_x_14649) ;  /* 0x000000001014794e */ /* 0x000fce0000000000 */
[----:B----4-:R-:W-:Y:S05]  /*1b950*/  CALL.ABS.NOINC R2 ;  /* 0x0000000002007343 */ /* 0x010fea0003c00000 */
.L_x_14649:
        /* <DEDUP_REMOVED lines=15> */
.L_x_14648:
[----:B------:R-:W-:Y:S05]  /*1ba50*/  BSYNC B6 ;  /* 0x0000000000067941 */ /* 0x000fea0003800000 */
.L_x_14647:
[----:B------:R-:W-:Y:S01]  /*1ba60*/  ULDC.64 UR4, c[0x0][0x9f8] ;  /* 0x00027e0000047ab9 */ /* 0x000fe20000000a00 */
[----:B------:R-:W3:Y:S01]  /*1ba70*/  LDL R20, [R1+0x14] ;  /* 0x0000140001147983 */ /* 0x000ee20000100800 */
[----:B------:R-:W-:-:S03]  /*1ba80*/  ISETP.NE.U32.AND P0, PT, RZ, UR4, PT ;  /* 0x00000004ff007c0c */ /* 0x000fc6000bf05070 */
[----:B------:R-:W4:Y:S01]  /*1ba90*/  LDL R19, [R1+0x1c] ;  /* 0x00001c0001137983 */ /* 0x000f220000100800 */
[----:B------:R-:W-:Y:S01]  /*1baa0*/  ISETP.NE.AND.EX P0, PT, RZ, UR5, PT, P0 ;  /* 0x00000005ff007c0c */ /* 0x000fe2000bf05300 */
[----:B0-2---:R-:W-:Y:S01]  /*1bab0*/  IMAD.MOV.U32 R7, RZ, RZ, R27 ;  /* 0x000000ffff077224 */ /* 0x005fe200078e001b */
[----:B------:R-:W0:Y:S01]  /*1bac0*/  LDC R6, c[0x0][0x430] ;  /* 0x00010c00ff067b82 */ /* 0x000e220000000800 */
[----:B------:R-:W2:Y:S10]  /*1bad0*/  S2R R21, SR_TID.X ;  /* 0x0000000000157919 */ /* 0x000eb40000002100 */
[----:B------:R-:W1:Y:S02]  /*1bae0*/  @P0 LDC.64 R2, c[0x0][0x9f8] ;  /* 0x00027e00ff020b82 */ /* 0x000e640000000a00 */
[----:B-1----:R-:W-:-:S05]  /*1baf0*/  @P0 IMAD.WIDE R2, R27, 0x4, R2 ;  /* 0x000000041b020825 */ /* 0x002fca00078e0202 */
[----:B------:R1:W4:Y:S01]  /*1bb00*/  @P0 LDG.E R7, desc[UR42][R2.64] ;  /* 0x0000002a02070981 */ /* 0x000322000c1e1900 */
[----:B0-----:R-:W-:Y:S01]  /*1bb10*/  ISETP.NE.AND P1, PT, R6, 0x1, PT ;  /* 0x000000010600780c */ /* 0x001fe20003f25270 */
[----:B------:R-:W-:Y:S01]  /*1bb20*/  VIADD R23, R23, 0xffffffff ;  /* 0xffffffff17177836 */ /* 0x000fe20000000000 */
[----:B--2---:R-:W-:Y:S01]  /*1bb30*/  LOP3.LUT R21, R21, 0x7f, RZ, 0xc0, !PT ;  /* 0x0000007f15157812 */ /* 0x004fe200078ec0ff */
[----:B------:R-:W0:Y:S02]  /*1bb40*/  S2R R22, SR_TID.X ;  /* 0x0000000000167919 */ /* 0x000e240000002100 */
[----:B------:R-:W-:Y:S01]  /*1bb50*/  IMAD.SHL.U32 R8, R23, 0x80, RZ ;  /* 0x0000008017087824 */ /* 0x000fe200078e00ff */
[----:B------:R-:W-:-:S07]  /*1bb60*/  SHF.R.U32.HI R21, RZ, 0x3, R21 ;  /* 0x00000003ff157819 */ /* 0x000fce0000011615 */
[----:B-1----:R-:W1:Y:S08]  /*1bb70*/  @P1 LDC R3, c[0x0][0x434] ;  /* 0x00010d00ff031b82 */ /* 0x002e700000000800 */
[----:B------:R-:W2:Y:S01]  /*1bb80*/  @P1 LDC R2, c[0x0][0x438] ;  /* 0x00010e00ff021b82 */ /* 0x000ea20000000800 */
[----:B0-----:R-:W-:-:S05]  /*1bb90*/  IMAD.SHL.U32 R22, R22, 0x10, RZ ;  /* 0x0000001016167824 */ /* 0x001fca00078e00ff */
[----:B------:R-:W-:-:S04]  /*1bba0*/  LOP3.LUT R22, R22, 0x70, RZ, 0xc0, !PT ;  /* 0x0000007016167812 */ /* 0x000fc800078ec0ff */
[----:B------:R-:W-:-:S04]  /*1bbb0*/  LOP3.LUT R0, R8, R21, R22, 0xfe, !PT ;  /* 0x0000001508007212 */ /* 0x000fc800078efe16 */
[C---:B---3--:R-:W-:Y:S01]  /*1bbc0*/  ISETP.GE.AND P0, PT, R0.reuse, R20, PT ;  /* 0x000000140000720c */ /* 0x048fe20003f06270 */
[----:B----4-:R-:W-:-:S04]  /*1bbd0*/  IMAD.IADD R0, R0, 0x1, R19 ;  /* 0x0000000100007824 */ /* 0x010fc800078e0213 */
[----:B-1----:R-:W-:-:S04]  /*1bbe0*/  @P1 IMAD.HI.U32 R3, R0, R3, RZ ;  /* 0x0000000300031227 */ /* 0x002fc800078e00ff */
[----:B------:R-:W-:Y:S01]  /*1bbf0*/  IMAD.MOV.U32 R4, RZ, RZ, R0 ;  /* 0x000000ffff047224 */ /* 0x000fe200078e0000 */
[----:B--2---:R-:W-:-:S03]  /*1bc00*/  @P1 SHF.R.U32.HI R4, RZ, R2, R3 ;  /* 0x00000002ff041219 */ /* 0x004fc60000011603 */
[----:B------:R-:W0:Y:S02]  /*1bc10*/  @!P0 LDC.64 R2, c[0x0][0x428] ;  /* 0x00010a00ff028b82 */ /* 0x000e240000000a00 */
[----:B------:R-:W-:-:S04]  /*1bc20*/  IMAD.MOV R5, RZ, RZ, -R4 ;  /* 0x000000ffff057224 */ /* 0x000fc800078e0a04 */
[----:B------:R-:W-:Y:S01]  /*1bc30*/  IMAD R0, R6, R5, R0 ;  /* 0x0000000506007224 */ /* 0x000fe200078e0200 */
[--C-:B------:R-:W-:Y:S02]  /*1bc40*/  @!P0 SHF.R.S32.HI R5, RZ, 0x1f, R4.reuse ;  /* 0x0000001fff058819 */ /* 0x100fe40000011404 */
[----:B------:R-:W-:Y:S01]  /*1bc50*/  SHF.R.S32.HI R9, RZ, 0x1f, R7 ;  /* 0x0000001fff097819 */ /* 0x000fe20000011407 */
[-C--:B0-----:R-:W-:Y:S01]  /*1bc60*/  @!P0 IMAD.WIDE.U32 R4, R7, R2.reuse, R4 ;  /* 0x0000000207048225 */ /* 0x081fe200078e0004 */
[----:B------:R0:W-:Y:S03]  /*1bc70*/  STL [R1+0xc], R7 ;  /* 0x00000c0701007387 */ /* 0x0001e60000100800 */
[----:B------:R-:W-:Y:S01]  /*1bc80*/  @!P0 IMAD R6, R9, R2, RZ ;  /* 0x0000000209068224 */ /* 0x000fe200078e02ff */
[----:B------:R1:W-:Y:S03]  /*1bc90*/  STL [R1+0x20], R9 ;  /* 0x0000200901007387 */ /* 0x0003e60000100800 */
[----:B------:R-:W-:-:S02]  /*1bca0*/  @!P0 IMAD R6, R7, R3, R6 ;  /* 0x0000000307068224 */ /* 0x000fc400078e0206 */
[----:B------:R-:W2:Y:S02]  /*1bcb0*/  @!P0 LDC.64 R2, c[0x0][0x418] ;  /* 0x00010600ff028b82 */ /* 0x000ea40000000a00 */
[----:B------:R-:W-:Y:S01]  /*1bcc0*/  @!P0 IMAD.IADD R5, R5, 0x1, R6 ;  /* 0x0000000105058824 */ /* 0x000fe200078e0206 */
[----:B--2---:R-:W-:Y:S01]  /*1bcd0*/  @!P0 LEA R6, P1, R4, R2, 0x2 ;  /* 0x0000000204068211 */ /* 0x004fe200078210ff */
[----:B------:R-:W-:-:S03]  /*1bce0*/  IMAD.MOV.U32 R2, RZ, RZ, RZ ;  /* 0x000000ffff027224 */ /* 0x000fc600078e00ff */
[----:B0-----:R-:W-:-:S05]  /*1bcf0*/  @!P0 LEA.HI.X R7, R4, R3, R5, 0x2, P1 ;  /* 0x0000000304078211 */ /* 0x001fca00008f1405 */
[----:B------:R0:W5:Y:S01]  /*1bd00*/  @!P0 LDG.E R2, desc[UR42][R6.64] ;  /* 0x0000002a06028981 */ /* 0x000162000c1e1900 */
[----:B-1----:R-:W-:Y:S01]  /*1bd10*/  IMAD.U32 R9, RZ, RZ, UR38 ;  /* 0x00000026ff097e24 */ /* 0x002fe2000f8e00ff */
[----:B------:R-:W-:Y:S01]  /*1bd20*/  UMOV UR4, 0xffffffff ;  /* 0xffffffff00047882 */ /* 0x000fe20000000000 */
[----:B------:R-:W-:-:S03]  /*1bd30*/  LOP3.LUT R18, R18, 0xfffffffd, RZ, 0xc0, !PT ;  /* 0xfffffffd12127812 */ /* 0x000fc600078ec0ff */
[----:B------:R-:W-:-:S13]  /*1bd40*/  ISETP.NE.AND P2, PT, R9, 0x3, PT ;  /* 0x000000030900780c */ /* 0x000fda0003f45270 */
[----:B------:R-:W-:Y:S01]  /*1bd50*/  @P2 LOP3.LUT R18, R18, 0x2, RZ, 0xfc, !PT ;  /* 0x0000000212122812 */ /* 0x000fe200078efcff */
[----:B0-----:R-:W-:Y:S06]  /*1bd60*/  BRA.DIV UR4, `(.L_x_14650) ;  /* 0x0000006a041c7947 */ /* 0x001fec000b800000 */
.L_x_14803:
[----:B------:R-:W-:Y:S05]  /*1bd70*/  @!P2 BRA `(.L_x_14651) ;  /* 0x000000000004a947 */ /* 0x000fea0003800000 */
[----:B------:R-:W-:Y:S01]  /*1bd80*/  BPT.TRAP 0x1 ;  /* 0x000000040000795c */ /* 0x000fe20000300000 */
.L_x_14651:
        /* <DEDUP_REMOVED lines=24> */
.L_x_14804:
[----:B------:R-:W-:Y:S05]  /*1bf10*/  BSYNC B0 ;  /* 0x0000000000007941 */ /* 0x000fea0003800000 */
.L_x_14652:
[----:B------:R-:W2:Y:S01]  /*1bf20*/  LDL R13, [R1+0x14] ;  /* 0x00001400010d7983 */ /* 0x000ea20000100800 */
[----:B------:R-:W-:Y:S01]  /*1bf30*/  ULDC.64 UR4, c[0x0][0x300] ;  /* 0x0000c00000047ab9 */ /* 0x000fe20000000a00 */
[----:B------:R-:W-:Y:S01]  /*1bf40*/  ULDC.64 UR6, c[0x0][0x2e8] ;  /* 0x0000ba0000067ab9 */ /* 0x000fe20000000a00 */
[----:B------:R-:W-:Y:S01]  /*1bf50*/  IMAD R6, R6, UR4, RZ ;  /* 0x0000000406067c24 */ /* 0x000fe2000f8e02ff */
[----:B------:R-:W1:Y:S01]  /*1bf60*/  S2R R9, SR_TID.X ;  /* 0x0000000000097919 */ /* 0x000e620000002100 */
[----:B0-----:R-:W-:Y:S01]  /*1bf70*/  IMAD.WIDE.U32 R4, R0, UR4, RZ ;  /* 0x0000000400047c25 */ /* 0x001fe2000f8e00ff */
        /* <DEDUP_REMOVED lines=10> */
[----:B------:R-:W-:Y:S01]  /*1c020*/  IMAD.WIDE.U32 R4, R17, UR4, R4 ;  /* 0x0000000411047c25 */ /* 0x000fe2000f8e0004 */
[----:B------:R-:W-:-:S03]  /*1c030*/  ULDC UR4, c[0x0][0x2f4] ;  /* 0x0000bd0000047ab9 */ /* 0x000fc60000000800 */
[----:B------:R-:W-:Y:S01]  /*1c040*/  IMAD R2, R17, UR5, R5 ;  /* 0x0000000511027c24 */ /* 0x000fe2000f8e0205 */
[----:B------:R-:W-:-:S04]  /*1c050*/  LEA R0, P0, R4, UR6, 0x1 ;  /* 0x0000000604007c11 */ /* 0x000fc8000f8008ff */
[----:B------:R-:W-:Y:S02]  /*1c060*/  LEA.HI.X R2, R4, UR7, R2, 0x1, P0 ;  /* 0x0000000704027c11 */ /* 0x000fe400080f0c02 */
[----:B-1----:R-:W-:Y:S01]  /*1c070*/  LOP3.LUT R10, R9, 0x7f, RZ, 0xc0, !PT ;  /* 0x0000007f090a7812 */ /* 0x002fe200078ec0ff */
[----:B0-----:R-:W-:-:S03]  /*1c080*/  IMAD.SHL.U32 R9, R12, 0x8, RZ ;  /* 0x000000080c097824 */ /* 0x001fc600078e00ff */
[----:B------:R-:W-:Y:S02]  /*1c090*/  SHF.R.U32.HI R11, RZ, 0x3, R10 ;  /* 0x00000003ff0b7819 */ /* 0x000fe4000001160a */
[----:B------:R-:W-:-:S04]  /*1c0a0*/  LOP3.LUT R9, R9, 0x38, RZ, 0xc0, !PT ;  /* 0x0000003809097812 */ /* 0x000fc800078ec0ff */
[----:B------:R-:W-:Y:S01]  /*1c0b0*/  ISETP.GE.AND P2, PT, R9, UR4, PT ;  /* 0x0000000409007c0c */ /* 0x000fe2000bf46270 */
[----:B------:R-:W-:-:S12]  /*1c0c0*/  UMOV UR4, 0xffffffff ;  /* 0xffffffff00047882 */ /* 0x000fd80000000000 */
[----:B------:R-:W-:Y:S02]  /*1c0d0*/  @P2 LOP3.LUT R18, R18, 0x1, RZ, 0xfc, !PT ;  /* 0x0000000112122812 */ /* 0x000fe400078efcff */
[----:B--2---:R-:W-:Y:S01]  /*1c0e0*/  IADD3 R4, -R11, R13, -R8 ;  /* 0x0000000d0b047210 */ /* 0x004fe20007ffe908 */
[----:B------:R-:W-:Y:S02]  /*1c0f0*/  IMAD.SHL.U32 R11, R10, 0x8, RZ ;  /* 0x000000080a0b7824 */ /* 0x000fe400078e00ff */
[----:B------:R-:W-:Y:S01]  /*1c100*/  IMAD.SHL.U32 R10, R12, 0x8, RZ ;  /* 0x000000080c0a7824 */ /* 0x000fe200078e00ff */
[----:B------:R-:W-:-:S04]  /*1c110*/  ISETP.GE.AND P0, PT, R4, 0x1, PT ;  /* 0x000000010400780c */ /* 0x000fc80003f06270 */
        /* <DEDUP_REMOVED lines=77> */
.L_x_14822:
        /* <DEDUP_REMOVED lines=10> */
.L_x_14655:
        /* <DEDUP_REMOVED lines=11> */
.L_x_14656:
        /* <DEDUP_REMOVED lines=12> */
[----:B-----5:R-:W-:-:S05]  /*1c800*/  SHF.R.S32.HI R2, RZ, 0x1f, R4 ;  /* 0x0000001fff027819 */ /* 0x020fca0000011404 */
[----:B------:R-:W-:-:S04]  /*1c810*/  IMAD R2, R2, UR4, RZ ;  /* 0x0000000402027c24 */ /* 0x000fc8000f8e02ff */
[C---:B------:R-:W-:Y:S01]  /*1c820*/  IMAD R0, R4.reuse, UR5, R2 ;  /* 0x0000000504007c24 */ /* 0x040fe2000f8e0202 */
[----:B------:R-:W-:Y:S01]  /*1c830*/  SHF.R.S32.HI R2, RZ, 0x1f, R27 ;  /* 0x0000001fff027819 */ /* 0x000fe2000001141b */
[----:B0-----:R-:W-:-:S04]  /*1c840*/  IMAD.WIDE.U32 R4, R4, UR4, RZ ;  /* 0x0000000404047c25 */ /* 0x001fc8000f8e00ff */
[----:B-1----:R-:W-:Y:S01]  /*1c850*/  IMAD.IADD R3, R5, 0x1, R0 ;  /* 0x0000000105037824 */ /* 0x002fe200078e0200 */
[----:B------:R-:W-:Y:S01]  /*1c860*/  SEL R0, R2, RZ, !P0 ;  /* 0x000000ff02007207 */ /* 0x000fe20004000000 */
[----:B------:R0:W-:Y:S04]  /*1c870*/  STL.64 [R1+0x30], R4 ;  /* 0x0000300401007387 */ /* 0x0001e80000100a00 */
        /* <DEDUP_REMOVED lines=19> */
.L_x_14658:
[----:B------:R-:W-:Y:S05]  /*1c9b0*/  BSYNC B6 ;  /* 0x0000000000067941 */ /* 0x000fea0003800000 */
.L_x_14657:
[----:B------:R-:W2:Y:S01]  /*1c9c0*/  LDL.LU R2, [R1+0x2c] ;  /* 0x00002c0001027983 */ /* 0x000ea20000300800 */
[----:B------:R-:W-:Y:S01]  /*1c9d0*/  ULDC.64 UR4, c[0x0][0x2d8] ;  /* 0x0000b60000047ab9 */ /* 0x000fe20000000a00 */
[----:B------:R-:W-:Y:S01]  /*1c9e0*/  ULDC.64 UR6, c[0x0][0x2e0] ;  /* 0x0000b80000067ab9 */ /* 0x000fe20000000a00 */
[----:B------:R-:W1:Y:S01]  /*1c9f0*/  LDC R9, c[0x0][0x448] ;  /* 0x00011200ff097b82 */ /* 0x000e620000000800 */
[----:B------:R-:W3:Y:S01]  /*1ca00*/  LDL.LU.64 R20, [R1+0x30] ;  /* 0x0000300001147983 */ /* 0x000ee20000300a00 */
[----:B------:R-:W-:-:S03]  /*1ca10*/  ULDC.64 UR8, c[0x0][0x280] ;  /* 0x0000a00000087ab9 */ /* 0x000fc60000000a00 */
[----:B0-----:R-:W4:Y:S04]  /*1ca20*/  LDL.LU R0, [R1+0x3c] ;  /* 0x00003c0001007983 */ /* 0x001f280000300800 */
[----:B------:R0:W5:Y:S01]  /*1ca30*/  LDL R10, [R1+0x24] ;  /* 0x00002400010a7983 */ /* 0x0001620000100800 */
[----:B-1----:R-:W-:-:S13]  /*1ca40*/  ISETP.NE.AND P1, PT, R9, 0x1, PT ;  /* 0x000000010900780c */ /* 0x002fda0003f25270 */
[----:B------:R-:W1:Y:S08]  /*1ca50*/  @P1 LDC R4, c[0x0][0x44c] ;  /* 0x00011300ff041b82 */ /* 0x000e700000000800 */
[----:B------:R-:W0:Y:S08]  /*1ca60*/  @P1 LDC R5, c[0x0][0x450] ;  /* 0x00011400ff051b82 */ /* 0x000e300000000800 */
[----:B------:R-:W0:Y:S01]  /*1ca70*/  @P1 LDC R8, c[0x0][0x450] ;  /* 0x00011400ff081b82 */ /* 0x000e220000000800 */
        /* <DEDUP_REMOVED lines=10> */
[----:B------:R-:W-:Y:S01]  /*1cb20*/  ULDC.64 UR6, c[0x0][0x2c8] ;  /* 0x0000b20000067ab9 */ /* 0x000fe20000000a00 */
[----:B------:R4:W5:Y:S02]  /*1cb30*/  LDL R26, [R1+0x28] ;  /* 0x00002800011a7983 */ /* 0x0009640000100800 */
[----:B------:R-:W-:Y:S02]  /*1cb40*/  IMAD.IADD R3, R3, 0x1, R0 ;  /* 0x0000000103037824 */ /* 0x000fe400078e0200 */
[----:B--2---:R-:W-:Y:S01]  /*1cb50*/  IMAD.SHL.U32 R21, R21, 0x10, RZ ;  /* 0x0000001015157824 */ /* 0x004fe200078e00ff */
[----:B---3--:R-:W-:-:S04]  /*1cb60*/  LOP3.LUT R20, R20, 0x7f, RZ, 0xc0, !PT ;  /* 0x0000007f14147812 */ /* 0x008fc800078ec0ff */
[----:B------:R-:W-:Y:S02]  /*1cb70*/  LOP3.LUT R21, R21, 0x70, RZ, 0xc0, !PT ;  /* 0x0000007015157812 */ /* 0x000fe400078ec0ff */
[----:B------:R-:W-:-:S04]  /*1cb80*/  SHF.R.U32.HI R20, RZ, 0x3, R20 ;  /* 0x00000003ff147819 */ /* 0x000fc80000011614 */
[----:B------:R-:W-:-:S05]  /*1cb90*/  LOP3.LUT R20, R20, R21, RZ, 0xfc, !PT ;  /* 0x0000001514147212 */ /* 0x000fca00078efcff */
[----:B------:R-:W-:-:S04]  /*1cba0*/  IMAD.IADD R6, R20, 0x1, R25 ;  /* 0x0000000114067824 */ /* 0x000fc800078e0219 */
[----:B-1----:R-:W-:-:S04]  /*1cbb0*/  @P1 IMAD.HI.U32 R0, R6, R4, RZ ;  /* 0x0000000406001227 */ /* 0x002fc800078e00ff */
[----:B------:R-:W-:Y:S01]  /*1cbc0*/  IMAD.MOV.U32 R4, RZ, RZ, R6 ;  /* 0x000000ffff047224 */ /* 0x000fe200078e0006 */
[----:B0-----:R-:W-:-:S04]  /*1cbd0*/  @P1 SHF.R.U32.HI R4, RZ, R5, R0 ;  /* 0x00000005ff041219 */ /* 0x001fc80000011600 */
        /* <DEDUP_REMOVED lines=15> */
[----:B------:R-:W-:Y:S01]  /*1ccd0*/  VIADD R5, R6, 0x80 ;  /* 0x0000008006057836 */ /* 0x000fe20000000000 */
[----:B------:R-:W1:Y:S03]  /*1cce0*/  S2R R11, SR_TID.X ;  /* 0x00000000000b7919 */ /* 0x000e660000002100 */
[----:B------:R-:W-:Y:S02]  /*1ccf0*/  IMAD.MOV.U32 R6, RZ, RZ, R5 ;  /* 0x000000ffff067224 */ /* 0x000fe400078e0005 */
[----:B0-----:R-:W-:-:S05]  /*1cd00*/  @P1 IMAD.HI.U32 R7, R5, R7, RZ ;  /* 0x0000000705071227 */ /* 0x001fca00078e00ff */
[----:B------:R-:W-:-:S05]  /*1cd10*/  @P1 SHF.R.U32.HI R6, RZ, R8, R7 ;  /* 0x00000008ff061219 */ /* 0x000fca0000011607 */
[----:B------:R-:W-:-:S04]  /*1cd20*/  IMAD.MOV R7, RZ, RZ, -R6 ;  /* 0x000000ffff077224 */ /* 0x000fc800078e0a06 */
[----:B------:R-:W-:Y:S01]  /*1cd30*/  IMAD R5, R9, R7, R5 ;  /* 0x0000000709057224 */ /* 0x000fe200078e0205 */
[----:B------:R-:W-:Y:S01]  /*1cd40*/  SHF.R.S32.HI R7, RZ, 0x1f, R6 ;  /* 0x0000001fff077819 */ /* 0x000fe20000011406 */
[----:B------:R-:W-:-:S04]  /*1cd50*/  IMAD.WIDE.U32 R2, R6, UR4, R2 ;  /* 0x0000000406027c25 */ /* 0x000fc8000f8e0002 */
[----:B------:R-:W-:Y:S01]  /*1cd60*/  IMAD R7, R7, UR4, RZ ;  /* 0x0000000407077c24 */ /* 0x000fe2000f8e02ff */
[----:B------:R-:W-:-:S03]  /*1cd70*/  ULDC UR4, c[0x0][0x2b8] ;  /* 0x0000ae0000047ab9 */ /* 0x000fc60000000800 */
[----:B------:R-:W-:Y:S01]  /*1cd80*/  IMAD R7, R6, UR5, R7 ;  /* 0x0000000506077c24 */ /* 0x000fe2000f8e0207 */
[----:B------:R-:W-:Y:S01]  /*1cd90*/  SHF.R.S32.HI R6, RZ, 0x1f, R5 ;  /* 0x0000001fff067819 */ /* 0x000fe20000011405 */
[----:B-1----:R-:W-:Y:S02]  /*1cda0*/  IMAD.SHL.U32 R20, R11, 0x8, RZ ;  /* 0x000000080b147824 */ /* 0x002fe400078e00ff */
[----:B------:R-:W-:Y:S02]  /*1cdb0*/  IMAD.IADD R3, R3, 0x1, R7 ;  /* 0x0000000103037824 */ /* 0x000fe400078e0207 */
[----:B------:R-:W-:Y:S02]  /*1cdc0*/  IMAD R6, R6, UR6, RZ ;  /* 0x0000000606067c24 */ /* 0x000fe4000f8e02ff */
[----:B------:R-:W-:Y:S01]  /*1cdd0*/  IMAD.WIDE.U32 R2, R5, UR6, R2 ;  /* 0x0000000605027c25 */ /* 0x000fe2000f8e0002 */
[----:B------:R-:W-:-:S03]  /*1cde0*/  LOP3.LUT R20, R20, 0x38, RZ, 0xc0, !PT ;  /* 0x0000003814147812 */ /* 0x000fc600078ec0ff */
[----:B------:R-:W-:Y:S01]  /*1cdf0*/  IMAD R6, R5, UR7, R6 ;  /* 0x0000000705067c24 */ /* 0x000fe2000f8e0206 */
[----:B------:R-:W-:-:S03]  /*1ce00*/  LEA R5, P1, R2, UR8, 0x1 ;  /* 0x0000000802057c11 */ /* 0x000fc6000f8208ff */
[----:B------:R-:W-:Y:S01]  /*1ce10*/  IMAD.IADD R3, R3, 0x1, R6 ;  /* 0x0000000103037824 */ /* 0x000fe200078e0206 */
[----:B------:R-:W-:Y:S01]  /*1ce20*/  ISETP.GE.AND P0, PT, R20, UR4, PT ;  /* 0x0000000414007c0c */ /* 0x000fe2000bf06270 */
[----:B------:R-:W-:Y:S01]  /*1ce30*/  UMOV UR4, 0xffffffff ;  /* 0xffffffff00047882 */ /* 0x000fe20000000000 */
[----:B------:R-:W-:Y:S02]  /*1ce40*/  LOP3.LUT R21, R11, 0x7f, RZ, 0xc0, !PT ;  /* 0x0000007f0b157812 */ /* 0x000fe400078ec0ff */
[----:B------:R-:W-:Y:S02]  /*1ce50*/  LEA.HI.X R3, R2, UR9, R3, 0x1, P1 ;  /* 0x0000000902037c11 */ /* 0x000fe400088f0c03 */
[----:B------:R-:W-:Y:S01]  /*1ce60*/  SHF.R.U32.HI R21, RZ, 0x3, R21 ;  /* 0x00000003ff157819 */ /* 0x000fe20000011615 */
[----:B----4-:R-:W-:Y:S06]  /*1ce70*/  BRA.DIV UR4, `(.L_x_14659) ;  /* 0x0000006204d07947 */ /* 0x010fec000b800000 */
[----:B------:R-:W0:Y:S01]  /*1ce80*/  SHFL.IDX PT, R7, R0, RZ, 0x181f ;  /* 0x00181fff00077589 */ /* 0x000e2200000e0000 */
[----:B-----5:R-:W-:Y:S02]  /*1ce90*/  IMAD R2, R26, R9, RZ ;  /* 0x000000091a027224 */ /* 0x020fe400078e02ff */
[----:B------:R-:W-:Y:S01]  /*1cea0*/  IMAD.IADD R25, R21, 0x1, R25 ;  /* 0x0000000115197824 */ /* 0x000fe200078e0219 */
        /* <DEDUP_REMOVED lines=76> */
[----:B-1----:R-:W-:-:S05]  /*1d370*/  @!P3 LEA R6, P2, R20, R6, 0x1 ;  /* 0x000000061406b211 */ /* 0x002fca00078408ff */
[----:B------:R-:W-:-:S04]  /*1d380*/  @!P3 IMAD.X R4, RZ, RZ, R4, P2 ;  /* 0x000000ffff04b224 */ /* 0x000fc800010e0604 */
[----:B------:R-:W-:-:S05]  /*1d390*/  @!P3 IMAD.MOV.U32 R7, RZ, RZ, R4 ;  /* 0x000000ffff07b224 */ /* 0x000fca00078e0004 */
[----:B------:R1:W-:Y:S02]  /*1d3a0*/  @!P3 LDGSTS.E.BYPASS.LTC128B.128 [R10+0xbc00], desc[UR42][R6.64], !P0 ;  /* 0x0bc00000060abfae */ /* 0x0003e4000c101d6a */
[----:B-1----:R-:W-:-:S05]  /*1d3b0*/  @!P1 LEA R6, P2, R20, R8, 0x1 ;  /* 0x0000000814069211 */ /* 0x002fca00078408ff */
[----:B0-----:R-:W-:-:S04]  /*1d3c0*/  @!P1 IMAD.X R0, RZ, RZ, R0, P2 ;  /* 0x000000ffff009224 */ /* 0x001fc800010e0600 */
        /* <DEDUP_REMOVED lines=14> */
[----:B0-----:R-:W0:Y:S04]  /*1d4b0*/  SHFL.IDX PT, R6, R5, 0x2, 0x181f ;  /* 0x00581f0005067f89 */ /* 0x001e2800000e0000 */
[----:B------:R-:W1:Y:S01]  /*1d4c0*/  SHFL.IDX PT, R5, R5, 0x3, 0x181f ;  /* 0x00781f0005057f89 */ /* 0x000e6200000e0000 */
[----:B0-----:R-:W-:-:S05]  /*1d4d0*/  @!P1 LEA R6, P2, R20, R6, 0x1 ;  /* 0x0000000614069211 */ /* 0x001fca00078408ff */
[----:B------:R-:W-:-:S04]  /*1d4e0*/  @!P1 IMAD.X R0, RZ, RZ, R0, P2 ;  /* 0x000000ffff009224 */ /* 0x000fc800010e0600 */
[----:B------:R-:W-:-:S05]  /*1d4f0*/  @!P1 IMAD.MOV.U32 R7, RZ, RZ, R0 ;  /* 0x000000ffff079224 */ /* 0x000fca00078e0000 */
[----:B-1----:R0:W-:Y:S02]  /*1d500*/  @!P1 LDGSTS.E.BYPASS.LTC128B.128 [R10+0xd400], desc[UR42][R6.64], !P0 ;  /* 0x0d400000060a9fae */ /* 0x0021e4000c101d6a */
.L_x_14847:
[----:B------:R-:W-:-:S05]  /*1d510*/  VIADD R25, R25, 0xb0 ;  /* 0x000000b019197836 */ /* 0x000fca0000000000 */
        /* <DEDUP_REMOVED lines=9> */
.L_x_14660:
        /* <DEDUP_REMOVED lines=18> */
.L_x_14848:
[----:B------:R-:W-:Y:S05]  /*1d6d0*/  BSYNC B0 ;  /* 0x0000000000007941 */ /* 0x000fea0003800000 */
.L_x_14661:
[----:B------:R-:W0:Y:S04]  /*1d6e0*/  LDL.LU R3, [R1+0x38] ;  /* 0x0000380001037983 */ /* 0x000e280000300800 */
[----:B------:R-:W2:Y:S01]  /*1d6f0*/  LDL R2, [R1+0x18] ;  /* 0x0000180001027983 */ /* 0x000ea20000100800 */
[----:B------:R-:W-:Y:S01]  /*1d700*/  BSSY B0, `(.L_x_14663) ;  /* 0x0000108000007945 */ /* 0x000fe20003800000 */
[----:B0-----:R-:W-:-:S05]  /*1d710*/  VIADD R7, R3, 0xfffffffe ;  /* 0xfffffffe03077836 */ /* 0x001fca0000000000 */
[----:B--2---:R-:W-:-:S13]  /*1d720*/  ISETP.GE.AND P0, PT, R7, R2, PT ;  /* 0x000000020700720c */ /* 0x004fda0003f06270 */
[----:B------:R-:W-:Y:S05]  /*1d730*/  @!P0 BRA `(.L_x_14664) ;  /* 0x0000001000108947 */ /* 0x000fea0003800000 */
[----:B------:R0:W5:Y:S01]  /*1d740*/  LDL.LU R20, [R1] ;  /* 0x0000000001147983 */ /* 0x0001620000300800 */
[----:B------:R-:W-:Y:S01]  /*1d750*/  ULDC UR4, c[0x0][0x2f4] ;  /* 0x0000bd0000047ab9 */ /* 0x000fe20000000800 */
[----:B------:R-:W-:Y:S01]  /*1d760*/  IMAD.MOV.U32 R6, RZ, RZ, R28 ;  /* 0x000000ffff067224 */ /* 0x000fe200078e001c */
[----:B------:R-:W2:Y:S01]  /*1d770*/  S2R R2, SR_TID.X ;  /* 0x0000000000027919 */ /* 0x000ea20000002100 */
[----:B------:R-:W-:Y:S02]  /*1d780*/  IMAD.MOV.U32 R26, RZ, RZ, R23 ;  /* 0x000000ffff1a7224 */ /* 0x000fe400078e0017 */
[----:B--2---:R-:W-:-:S05]  /*1d790*/  IMAD.SHL.U32 R2, R2, 0x8, RZ ;  /* 0x0000000802027824 */ /* 0x004fca00078e00ff */
[----:B------:R-:W-:-:S04]  /*1d7a0*/  LOP3.LUT R2, R2, 0x38, RZ, 0xc0, !PT ;  /* 0x0000003802027812 */ /* 0x000fc800078ec0ff */
[----:B0-----:R-:W-:-:S13]  /*1d7b0*/  ISETP.GE.AND P1, PT, R2, UR4, PT ;  /* 0x0000000402007c0c */ /* 0x001fda000bf26270 */
.L_x_14677:
        /* <DEDUP_REMOVED lines=42> */
.L_x_14665:
[----:B------:R-:W-:Y:S01]  /*1da60*/  IMAD R5, R28, 0x8, R16 ;  /* 0x000000081c057824 */ /* 0x000fe200078e0210 */
[----:B------:R-:W-:Y:S01]  /*1da70*/  SHF.L.U32 R2, R2, 0x1f, RZ ;  /* 0x0000001f02027819 */ /* 0x000fe200000006ff */
[----:B------:R-:W-:Y:S03]  /*1da80*/  BSSY B1, `(.L_x_14666) ;  /* 0x0000003000017945 */ /* 0x000fe60003800000 */
[----:B------:R-:W0:Y:S02]  /*1da90*/  SYNCS.PHASECHK.TRANS64.TRYWAIT P0, [R5+URZ+0x16840], R2 ;  /* 0x01684002050075a7 */ /* 0x000e24000800017f */
[----:B0-----:R-:W-:Y:S05]  /*1daa0*/  @!P0 BRA `(.L_x_14667) ;  /* 0x0000006400bc8947 */ /* 0x001fea0003800000 */
.L_x_14849:
[----:B------:R-:W-:Y:S05]  /*1dab0*/  BSYNC B1 ;  /* 0x0000000000017941 */ /* 0x000fea0003800000 */
.L_x_14666:
        /* <DEDUP_REMOVED lines=14> */
[----:B------:R-:W-:Y:S01]  /*1dba0*/  IMAD.IADD R3, R3, 0x1, R7 ;  /* 0x0000000103037824 */ /* 0x000fe200078e0207 */
[----:B-1----:R-:W-:Y:S01]  /*1dbb0*/  LOP3.LUT R9, R8, 0x7f, RZ, 0xc0, !PT ;  /* 0x0000007f08097812 */ /* 0x002fe200078ec0ff */
[----:B------:R-:W-:Y:S01]  /*1dbc0*/  IMAD.WIDE.U32 R2, R17, UR4, R2 ;  /* 0x0000000411027c25 */ /* 0x000fe2000f8e0002 */
[----:B------:R-:W-:-:S03]  /*1dbd0*/  UMOV UR4, 0xffffffff ;  /* 0xffffffff00047882 */ /* 0x000fc60000000000 */
[----:B------:R-:W-:Y:S02]  /*1dbe0*/  IMAD.SHL.U32 R11, R9, 0x8, RZ ;  /* 0x00000008090b7824 */ /* 0x000fe400078e00ff */
[----:B------:R-:W-:Y:S02]  /*1dbf0*/  IMAD.SHL.U32 R9, R8, 0x8, RZ ;  /* 0x0000000808097824 */ /* 0x000fe400078e00ff */
[----:B------:R-:W-:-:S03]  /*1dc00*/  IMAD R10, R17, UR5, R3 ;  /* 0x00000005110a7c24 */ /* 0x000fc6000f8e0203 */
[----:B------:R-:W-:-:S04]  /*1dc10*/  LOP3.LUT R9, R9, 0x1f8, RZ, 0xc0, !PT ;  /* 0x000001f809097812 */ /* 0x000fc800078ec0ff */
[----:B------:R-:W-:Y:S02]  /*1dc20*/  LOP3.LUT R9, R9, 0x38, R8, 0x78, !PT ;  /* 0x0000003809097812 */ /* 0x000fe400078e7808 */
[C---:B------:R-:W-:Y:S02]  /*1dc30*/  LEA R8, P0, R2.reuse, UR6, 0x1 ;  /* 0x0000000602087c11 */ /* 0x040fe4000f8008ff */
[----:B------:R-:W-:Y:S02]  /*1dc40*/  LOP3.LUT R9, R9, 0x200, R11, 0xf8, !PT ;  /* 0x0000020009097812 */ /* 0x000fe400078ef80b */
[----:B------:R-:W-:-:S03]  /*1dc50*/  LEA.HI.X R10, R2, UR7, R10, 0x1, P0 ;  /* 0x00000007020a7c11 */ /* 0x000fc600080f0c0a */
[----:B------:R-:W-:Y:S01]  /*1dc60*/  IMAD R9, R28, 0x2000, R9 ;  /* 0x000020001c097824 */ /* 0x000fe200078e0209 */
[----:B------:R-:W-:Y:S06]  /*1dc70*/  BRA.DIV UR4, `(.L_x_14668) ;  /* 0x00000066045c7947 */ /* 0x000fec000b800000 */
        /* <DEDUP_REMOVED lines=43> */
.L_x_14867:
        /* <DEDUP_REMOVED lines=8> */
.L_x_14669:
        /* <DEDUP_REMOVED lines=11> */
.L_x_14670:
[----:B------:R1:W-:Y:S01]  /*1e060*/  SYNCS.ARRIVE.TRANS64.A1T0 RZ, [R5+URZ+0x16830], RZ ;  /* 0x016830ff05ff79a7 */ /* 0x0003e2000810003f */
[----:B------:R-:W-:Y:S05]  /*1e070*/  @!P3 BRA `(.L_x_14671) ;  /* 0x000000000004b947 */ /* 0x000fea0003800000 */
[----:B------:R-:W-:Y:S01]  /*1e080*/  BPT.TRAP 0x1 ;  /* 0x000000040000795c */ /* 0x000fe20000300000 */
.L_x_14671:
[----:B------:R-:W-:Y:S01]  /*1e090*/  SHF.L.U32 R2, R20, 0x1f, RZ ;  /* 0x0000001f14027819 */ /* 0x000fe200000006ff */
[----:B-1----:R-:W-:Y:S01]  /*1e0a0*/  IMAD R5, R6, 0x8, R16 ;  /* 0x0000000806057824 */ /* 0x002fe200078e0210 */
[----:B------:R-:W-:Y:S03]  /*1e0b0*/  BSSY B1, `(.L_x_14672) ;  /* 0x0000003000017945 */ /* 0x000fe60003800000 */
[----:B------:R-:W1:Y:S02]  /*1e0c0*/  SYNCS.PHASECHK.TRANS64.TRYWAIT P0, [R5+URZ+0x16860], R2 ;  /* 0x01686002050075a7 */ /* 0x000e64000800017f */
[----:B-1----:R-:W-:Y:S05]  /*1e0d0*/  @!P0 BRA `(.L_x_14673) ;  /* 0x0000006800808947 */ /* 0x002fea0003800000 */
.L_x_14868:
[----:B------:R-:W-:Y:S05]  /*1e0e0*/  BSYNC B1 ;  /* 0x0000000000017941 */ /* 0x000fea0003800000 */
.L_x_14672:
[----:B0-----:R-:W2:Y:S01]  /*1e0f0*/  LDL R8, [R1+0x14] ;  /* 0x0000140001087983 */ /* 0x001ea20000100800 */
        /* <DEDUP_REMOVED lines=59> */
.L_x_14886:
        /* <DEDUP_REMOVED lines=25> */
.L_x_14675:
        /* <DEDUP_REMOVED lines=12> */
.L_x_14676:
[----:B------:R-:W2:Y:S01]  /*1e700*/  LDL R0, [R1+0x18] ;  /* 0x0000180001007983 */ /* 0x000ea20000100800 */
[----:B------:R0:W-:Y:S01]  /*1e710*/  SYNCS.ARRIVE.TRANS64.A1T0 RZ, [R5+URZ+0x16850], RZ ;  /* 0x016850ff05ff79a7 */ /* 0x0001e2000810003f */
[C---:B------:R-:W-:Y:S02]  /*1e720*/  VIADD R7, R23.reuse, 0xffffffff ;  /* 0xffffffff17077836 */ /* 0x040fe40000000000 */
[----:B------:R0:W5:Y:S01]  /*1e730*/  LDL R20, [R1] ;  /* 0x0000000001147983 */ /* 0x0001620000100800 */
[----:B------:R-:W-:Y:S02]  /*1e740*/  IMAD.MOV.U32 R6, RZ, RZ, R28 ;  /* 0x000000ffff067224 */ /* 0x000fe400078e001c */
[----:B------:R-:W-:Y:S01]  /*1e750*/  IMAD.MOV.U32 R26, RZ, RZ, R23 ;  /* 0x000000ffff1a7224 */ /* 0x000fe200078e0017 */
[----:B--2---:R-:W-:-:S13]  /*1e760*/  ISETP.GT.AND P0, PT, R23, R0, PT ;  /* 0x000000001700720c */ /* 0x004fda0003f04270 */
[----:B0-----:R-:W-:Y:S05]  /*1e770*/  @P0 BRA `(.L_x_14677) ;  /* 0xfffffff000100947 */ /* 0x001fea000383ffff */
.L_x_14664:
[----:B------:R-:W-:Y:S05]  /*1e780*/  BSYNC B0 ;  /* 0x0000000000007941 */ /* 0x000fea0003800000 */
.L_x_14663:
        /* <DEDUP_REMOVED lines=17> */
.L_x_14679:
[----:B------:R-:W-:Y:S05]  /*1e8a0*/  BSYNC B0 ;  /* 0x0000000000007941 */ /* 0x000fea0003800000 */
.L_x_14678:
[----:B------:R-:W-:-:S05]  /*1e8b0*/  IMAD.U32 R0, RZ, RZ, UR38 ;  /* 0x00000026ff007e24 */ /* 0x000fca000f8e00ff */
[----:B------:R-:W-:-:S13]  /*1e8c0*/  ISETP.NE.AND P0, PT, R0, 0x3, PT ;  /* 0x000000030000780c */ /* 0x000fda0003f05270 */
[----:B------:R-:W-:Y:S05]  /*1e8d0*/  @!P0 BRA `(.L_x_14680) ;  /* 0x0000000000048947 */ /* 0x000fea0003800000 */
[----:B------:R-:W-:Y:S01]  /*1e8e0*/  BPT.TRAP 0x1 ;  /* 0x000000040000795c */ /* 0x000fe20000300000 */
.L_x_14680:
[----:B------:R-:W2:Y:S04]  /*1e8f0*/  LDL R3, [R1] ;  /* 0x0000000001037983 */ /* 0x000ea80000100800 */
[----:B------:R-:W3:Y:S01]  /*1e900*/  LDL.LU R2, [R1+0x14] ;  /* 0x0000140001027983 */ /* 0x000ee20000300800 */
[----:B------:R-:W-:Y:S01]  /*1e910*/  IMAD R0, R28, 0x8, R16 ;  /* 0x000000081c007824 */ /* 0x000fe200078e0210 */
[----:B------:R-:W-:Y:S01]  /*1e920*/  BSSY B0, `(.L_x_14681) ;  /* 0x0000005000007945 */ /* 0x000fe20003800000 */
[----:B--2---:R-:W-:-:S04]  /*1e930*/  SHF.L.U32 R3, R3, 0x1f, RZ ;  /* 0x0000001f03037819 */ /* 0x004fc800000006ff */
[----:B------:R-:W0:Y:S01]  /*1e940*/  SYNCS.PHASECHK.TRANS64.TRYWAIT P0, [R0+URZ+0x16860], R3 ;  /* 0x01686003000075a7 */ /* 0x000e22000800017f */
[----:B---3--:R-:W-:Y:S01]  /*1e950*/  IMAD R6, R23, -0x80, R2 ;  /* 0xffffff8017067824 */ /* 0x008fe200078e0202 */
[----:B0-----:R-:W-:Y:S06]  /*1e960*/  @!P0 BRA `(.L_x_14682) ;  /* 0x0000006800b88947 */ /* 0x001fec0003800000 */
.L_x_14887:
[----:B------:R-:W-:Y:S05]  /*1e970*/  BSYNC B0 ;  /* 0x0000000000007941 */ /* 0x000fea0003800000 */
.L_x_14681:
[----:B------:R-:W1:Y:S01]  /*1e980*/  S2R R2, SR_TID.X ;  /* 0x0000000000027919 */ /* 0x000e620000002100 */
[----:B------:R-:W-:Y:S01]  /*1e990*/  UMOV UR4, 0xffffffff ;  /* 0xffffffff00047882 */ /* 0x000fe20000000000 */
[----:B------:R-:W2:Y:S01]  /*1e9a0*/  S2R R7, SR_TID.X ;  /* 0x0000000000077919 */ /* 0x000ea20000002100 */
[----:B-1----:R-:W-:Y:S01]  /*1e9b0*/  LOP3.LUT R5, R2, 0x7f, RZ, 0xc0, !PT ;  /* 0x0000007f02057812 */ /* 0x002fe200078ec0ff */
[----:B--2---:R-:W-:-:S04]  /*1e9c0*/  IMAD.SHL.U32 R2, R7, 0x8, RZ ;  /* 0x0000000807027824 */ /* 0x004fc800078e00ff */
        /* <DEDUP_REMOVED lines=59> */
.L_x_14905:
        /* <DEDUP_REMOVED lines=9> */
.L_x_14684:
        /* <DEDUP_REMOVED lines=11> */
.L_x_14685:
        /* <DEDUP_REMOVED lines=8> */
.L_x_14644:
[----:B------:R-:W-:Y:S05]  /*1ef40*/  BSYNC B7 ;  /* 0x0000000000077941 */ /* 0x000fea0003800000 */
.L_x_14642:
        /* <DEDUP_REMOVED lines=11> */
.L_x_14686:
[----:B------:R-:W3:Y:S01]  /*1f000*/  S2R R0, SR_TID.X ;  /* 0x0000000000007919 */ /* 0x000ee20000002100 */
[----:B------:R-:W-:Y:S01]  /*1f010*/  UMOV UR4, 0xffffffff ;  /* 0xffffffff00047882 */ /* 0x000fe20000000000 */
[----:B---3--:R-:W-:-:S04]  /*1f020*/  LOP3.LUT R8, R0, 0x1f, RZ, 0xc0, !PT ;  /* 0x0000001f00087812 */ /* 0x008fc800078ec0ff */
[----:B------:R-:W-:Y:S01]  /*1f030*/  ISETP.NE.AND P0, PT, R8, 0x1f, PT ;  /* 0x0000001f0800780c */ /* 0x000fe20003f05270 */
[----:B------:R-:W-:-:S12]  /*1f040*/  BRA.DIV UR4, `(.L_x_14688) ;  /* 0x0000006e04547947 */ /* 0x000fd8000b800000 */
[----:B------:R-:W-:Y:S01]  /*1f050*/  IMAD.IADD R9, R27, 0x1, R8 ;  /* 0x000000011b097824 */ /* 0x000fe200078e0208 */
[----:B------:R-:W-:-:S04]  /*1f060*/  ULDC UR4, c[0x0][0xc3c] ;  /* 0x00030f0000047ab9 */ /* 0x000fc80000000800 */
[----:B------:R-:W-:-:S13]  /*1f070*/  ISETP.GE.OR P1, PT, R9, UR4, !P0 ;  /* 0x0000000409007c0c */ /* 0x000fda000c726670 */
[----:B0-----:R-:W0:Y:S08]  /*1f080*/  @!P1 LDC.64 R2, c[0x0][0xc80] ;  /* 0x00032000ff029b82 */ /* 0x001e300000000a00 */
[----:B------:R-:W3:Y:S01]  /*1f090*/  @!P1 LDC.64 R4, c[0x0][0xc78] ;  /* 0x00031e00ff049b82 */ /* 0x000ee20000000a00 */
[----:B0-----:R-:W-:-:S05]  /*1f0a0*/  @!P1 IMAD.WIDE R2, R9, 0x4, R2 ;  /* 0x0000000409029825 */ /* 0x001fca00078e0202 */
[----:B--2---:R3:W2:Y:S02]  /*1f0b0*/  @!P1 LDG.E R7, desc[UR42][R2.64] ;  /* 0x0000002a02079981 */ /* 0x0046a4000c1e1900 */
        /* <DEDUP_REMOVED lines=14> */
[----:B-1----:R-:W-:-:S05]  /*1f1a0*/  IMAD R13, R5, R25, RZ ;  /* 0x00000019050d7224 */ /* 0x002fca00078e02ff */
        /* <DEDUP_REMOVED lines=16> */
.L_x_14915:
[----:B------:R-:W-:Y:S02]  /*1f2b0*/  ULDC UR4, c[0x0][0xc38] ;  /* 0x00030e0000047ab9 */ /* 0x000fe40000000800 */
[----:B------:R-:W-:-:S04]  /*1f2c0*/  IMAD.U32 R4, RZ, RZ, UR4 ;  /* 0x00000004ff047e24 */ /* 0x000fc8000f8e00ff */
[----:B-1----:R-:W-:-:S04]  /*1f2d0*/  IMAD R3, R14, R4, RZ ;  /* 0x000000040e037224 */ /* 0x002fc800078e02ff */
[----:B------:R-:W-:-:S05]  /*1f2e0*/  IMAD.IADD R6, R6, 0x1, R3 ;  /* 0x0000000106067824 */ /* 0x000fca00078e0203 */
[----:B------:R-:W-:-:S13]  /*1f2f0*/  ISETP.GT.AND P6, PT, R6, R0, PT ;  /* 0x000000000600720c */ /* 0x000fda0003fc4270 */
[----:B------:R-:W-:Y:S05]  /*1f300*/  @P6 BRA `(.L_x_14689) ;  /* 0x0000000000a46947 */ /* 0x000fea0003800000 */
.L_x_14692:
        /* <DEDUP_REMOVED lines=35> */
.L_x_14923:
[----:B------:R-:W-:Y:S02]  /*1f540*/  ULDC UR4, c[0x0][0xc38] ;  /* 0x00030e0000047ab9 */ /* 0x000fe40000000800 */
[----:B------:R-:W-:-:S04]  /*1f550*/  IMAD.U32 R4, RZ, RZ, UR4 ;  /* 0x00000004ff047e24 */ /* 0x000fc8000f8e00ff */
[----:B-1----:R-:W-:-:S04]  /*1f560*/  IMAD R3, R14, R4, RZ ;  /* 0x000000040e037224 */ /* 0x002fc800078e02ff */
[----:B------:R-:W-:-:S05]  /*1f570*/  IMAD.IADD R6, R3, 0x1, R6 ;  /* 0x0000000103067824 */ /* 0x000fca00078e0206 */
[----:B------:R-:W-:-:S13]  /*1f580*/  ISETP.GT.AND P6, PT, R6, R0, PT ;  /* 0x000000000600720c */ /* 0x000fda0003fc4270 */
[----:B------:R-:W-:Y:S05]  /*1f590*/  @!P6 BRA `(.L_x_14692) ;  /* 0xfffffffc005ce947 */ /* 0x000fea000383ffff */
.L_x_14689:
        /* <DEDUP_REMOVED lines=10> */
.L_x_14928:
[----:B------:R-:W-:-:S13]  /*1f640*/  ISETP.NE.AND P0, PT, R3, RZ, PT ;  /* 0x000000ff0300720c */ /* 0x000fda0003f05270 */
[----:B------:R-:W-:Y:S05]  /*1f650*/  @!P0 BRA `(.L_x_14694) ;  /* 0x0000000000108947 */ /* 0x000fea0003800000 */
[----:B------:R-:W-:Y:S01]  /*1f660*/  UMOV UR4, 0xffffffff ;  /* 0xffffffff00047882 */ /* 0x000fe20000000000 */
[----:B------:R-:W-:Y:S02]  /*1f670*/  VIADD R12, R7, 0xffffffff ;  /* 0xffffffff070c7836 */ /* 0x000fe40000000000 */
[----:B------:R-:W-:Y:S05]  /*1f680*/  BRA.DIV UR4, `(.L_x_14695) ;  /* 0x0000007204147947 */ /* 0x000fea000b800000 */
[----:B------:R4:W0:Y:S02]  /*1f690*/  SHFL.IDX PT, R24, R2, R12, 0x1f ;  /* 0x00001f0c02187589 */ /* 0x00082400000e0000 */
.L_x_14694:
        /* <DEDUP_REMOVED lines=59> */
.L_x_14696:
        /* <DEDUP_REMOVED lines=61> */
.L_x_14697:
[----:B------:R-:W-:-:S05]  /*1fe20*/  LOP3.LUT R2, RZ, R2, RZ, 0x33, !PT ;  /* 0x00000002ff027212 */ /* 0x000fca00078e33ff */
[----:B------:R-:W-:Y:S01]  /*1fe30*/  IMAD.IADD R25, R25, 0x1, R2 ;  /* 0x0000000119197824 */ /* 0x000fe200078e0202 */
[----:B------:R-:W-:Y:S06]  /*1fe40*/  BRA `(.L_x_14698) ;  /* 0x00000000001c7947 */ /* 0x000fec0003800000 */
.L_x_14690:
[----:B------:R-:W-:Y:S01]  /*1fe50*/  UMOV UR4, URZ ;  /* 0x0000003f00047c82 */ /* 0x000fe20008000000 */
[----:B------:R-:W-:Y:S01]  /*1fe60*/  UMOV UR5, URZ ;  /* 0x0000003f00057c82 */ /* 0x000fe20008000000 */
[----:B------:R-:W-:Y:S01]  /*1fe70*/  ULDC UR6, c[0x0][0xc3c] ;  /* 0x00030f0000067ab9 */ /* 0x000fe20000000800 */
[----:B------:R-:W-:Y:S02]  /*1fe80*/  IMAD.MOV.U32 R24, RZ, RZ, R0 ;  /* 0x000000ffff187224 */ /* 0x000fe400078e0000 */
[----:B------:R-:W-:Y:S02]  /*1fe90*/  IMAD.U32 R25, RZ, RZ, UR4 ;  /* 0x00000004ff197e24 */ /* 0x000fe4000f8e00ff */
[----:B------:R-:W-:Y:S02]  /*1fea0*/  IMAD.U32 R26, RZ, RZ, UR5 ;  /* 0x00000005ff1a7e24 */ /* 0x000fe4000f8e00ff */
[----:B------:R-:W-:-:S07]  /*1feb0*/  IMAD.U32 R27, RZ, RZ, UR6 ;  /* 0x00000006ff1b7e24 */ /* 0x000fce000f8e00ff */
.L_x_14698:
        /* <DEDUP_REMOVED lines=10> */
.L_x_14687:
[----:B------:R-:W-:Y:S02]  /*1ff60*/  ULDC UR4, c[0x0][0xc3c] ;  /* 0x00030f0000047ab9 */ /* 0x000fe40000000800 */
[----:B----4-:R-:W-:-:S13]  /*1ff70*/  ISETP.GE.AND P0, PT, R27, UR4, PT ;  /* 0x000000041b007c0c */ /* 0x010fda000bf06270 */
[----:B------:R-:W-:Y:S05]  /*1ff80*/  @!P0 BRA `(.L_x_14699) ;  /* 0xffffff9400788947 */ /* 0x000fea000383ffff */
[----:B------:R-:W-:Y:S05]  /*1ff90*/  BSYNC B8 ;  /* 0x0000000000087941 */ /* 0x000fea0003800000 */
.L_x_14586:
        /* <DEDUP_REMOVED lines=12> */
.L_x_14931:
[----:B------:R-:W-:Y:S05]  /*20060*/  BSYNC B0 ;  /* 0x0000000000007941 */ /* 0x000fea0003800000 */
.L_x_14700:
[----:B------:R-:W-:-:S03]  /*20070*/  UMOV UR4, 0xffffffff ;  /* 0xffffffff00047882 */ /* 0x000fc60000000000 */
[----:B------:R-:W-:Y:S05]  /*20080*/  BRA.DIV UR4, `(.L_x_14702) ;  /* 0x0000006604d07947 */ /* 0x000fea000b800000 */
[----:B0-----:R-:W0:Y:S02]  /*20090*/  S2R R0, SR_TID.X ;  /* 0x0000000000007919 */ /* 0x001e240000002100 */
[----:B0-----:R-:W-:-:S04]  /*200a0*/  SHF.R.U32.HI R0, RZ, 0x5, R0 ;  /* 0x00000005ff007819 */ /* 0x001fc80000011600 */
[----:B------:R-:W-:-:S05]  /*200b0*/  LOP3.LUT R0, R0, 0x3, RZ, 0xc0, !PT ;  /* 0x0000000300007812 */ /* 0x000fca00078ec0ff */
[----:B------:R0:W4:Y:S02]  /*200c0*/  SHFL.IDX PT, R14, R0, RZ, 0x1f ;  /* 0x00001fff000e7589 */ /* 0x00012400000e0000 */
.L_x_14934:
[----:B----4-:R-:W-:-:S13]  /*200d0*/  ISETP.NE.AND P0, PT, R14, RZ, PT ;  /* 0x000000ff0e00720c */ /* 0x010fda0003f05270 */
[----:B------:R-:W-:Y:S05]  /*200e0*/  @P0 BRA `(.L_x_14360) ;  /* 0x0000000000900947 */ /* 0x000fea0003800000 */
[----:B------:R-:W-:-:S03]  /*200f0*/  UMOV UR4, 0xffffffff ;  /* 0xffffffff00047882 */ /* 0x000fc60000000000 */
[----:B------:R-:W-:Y:S05]  /*20100*/  BRA.DIV UR4, `(.L_x_14703) ;  /* 0x0000006604e47947 */ /* 0x000fea000b800000 */
[----:B------:R-:W-:-:S13]  /*20110*/  ELECT P6, URZ, PT ;  /* 0x00000000003f782f */ /* 0x000fda00038c0000 */
.L_x_14937:
[----:B------:R-:W-:Y:S05]  /*20120*/  @!P6 BRA `(.L_x_14360) ;  /* 0x000000000080e947 */ /* 0x000fea0003800000 */
[----:B------:R-:W-:-:S06]  /*20130*/  ULOP3.LUT UR4, UR37, 0x2, URZ, 0xfc, !UPT ;  /* 0x0000000225047892 */ /* 0x000fcc000f8efc3f */
[----:B0-----:R-:W-:-:S05]  /*20140*/  IMAD.U32 R0, RZ, RZ, UR4 ;  /* 0x00000004ff007e24 */ /* 0x001fca000f8e00ff */
[----:B------:R-:W-:-:S13]  /*20150*/  ISETP.NE.AND P0, PT, R0, 0x3, PT ;  /* 0x000000030000780c */ /* 0x000fda0003f05270 */
[----:B------:R-:W-:Y:S05]  /*20160*/  @!P0 BRA `(.L_x_14704) ;  /* 0x0000000000048947 */ /* 0x000fea0003800000 */
[----:B------:R-:W-:Y:S01]  /*20170*/  BPT.TRAP 0x1 ;  /* 0x000000040000795c */ /* 0x000fe20000300000 */
.L_x_14704:
        /* <DEDUP_REMOVED lines=8> */
.L_x_14938:
[----:B------:R-:W4:Y:S01]  /*20200*/  LDL.LU R4, [R1] ;  /* 0x0000000001047983 */ /* 0x000f220000300800 */
[----:B------:R-:W-:Y:S02]  /*20210*/  SEL R28, R28, RZ, P2 ;  /* 0x000000ff1c1c7207 */ /* 0x000fe40001000000 */
[----:B----4-:R-:W-:Y:S01]  /*20220*/  LOP3.LUT R0, R4, R0, RZ, 0x3c, !PT ;  /* 0x0000000004007212 */ /* 0x010fe200078e3cff */
[----:B------:R-:W-:Y:S06]  /*20230*/  @!P0 BRA `(.L_x_14706) ;  /* 0x0000000000048947 */ /* 0x000fec0003800000 */
[----:B------:R-:W-:Y:S01]  /*20240*/  BPT.TRAP 0x1 ;  /* 0x000000040000795c */ /* 0x000fe20000300000 */
.L_x_14706:
[----:B------:R-:W-:Y:S01]  /*20250*/  IMAD R5, R28, 0x8, R5 ;  /* 0x000000081c057824 */ /* 0x000fe200078e0205 */
[----:B------:R-:W-:-:S04]  /*20260*/  SHF.L.U32 R0, R0, 0x1f, RZ ;  /* 0x0000001f00007819 */ /* 0x000fc800000006ff */
[----:B------:R-:W4:Y:S02]  /*20270*/  SYNCS.PHASECHK.TRANS64.TRYWAIT P1, [R5+URZ+0x16840], R0 ;  /* 0x01684000050075a7 */ /* 0x000f24000802017f */
[----:B----4-:R-:W-:Y:S05]  /*20280*/  @!P1 BRA `(.L_x_14707) ;  /* 0x0000006400b89947 */ /* 0x010fea0003800000 */
.L_x_14939:
[----:B------:R-:W-:Y:S05]  /*20290*/  @!P0 BRA `(.L_x_14708) ;  /* 0x0000000000048947 */ /* 0x000fea0003800000 */
[----:B------:R-:W-:Y:S01]  /*202a0*/  BPT.TRAP 0x1 ;  /* 0x000000040000795c */ /* 0x000fe20000300000 */
.L_x_14708:
[----:B------:R-:W0:Y:S02]  /*202b0*/  SYNCS.PHASECHK.TRANS64.TRYWAIT P1, [R3+URZ+0x16860], R2 ;  /* 0x01686002030075a7 */ /* 0x000e24000802017f */
[----:B0-----:R-:W-:Y:S05]  /*202c0*/  @!P1 BRA `(.L_x_14709) ;  /* 0x0000006400bc9947 */ /* 0x001fea0003800000 */
.L_x_14940:
[----:B------:R-:W-:Y:S05]  /*202d0*/  @!P0 BRA `(.L_x_14710) ;  /* 0x0000000000048947 */ /* 0x000fea0003800000 */
[----:B------:R-:W-:Y:S01]  /*202e0*/  BPT.TRAP 0x1 ;  /* 0x000000040000795c */ /* 0x000fe20000300000 */
.L_x_14710:
[----:B------:R0:W0:Y:S02]  /*202f0*/  SYNCS.PHASECHK.TRANS64.TRYWAIT P0, [R5+URZ+0x16860], R0 ;  /* 0x01686000050075a7 */ /* 0x000024000800017f */
[----:B0-----:R-:W-:Y:S05]  /*20300*/  @!P0 NANOSLEEP.SYNCS 0x989680 ;  /* 0x009896800000895d */ /* 0x001fea0003900000 */
[----:B------:R-:W0:Y:S02]  /*20310*/  @!P0 SYNCS.PHASECHK.TRANS64 P0, [R5+URZ+0x16860], R0 ;  /* 0x01686000050085a7 */ /* 0x000e24000800007f */
[----:B0-----:R-:W-:Y:S05]  /*20320*/  @!P0 BRA `(.L_x_14710) ;  /* 0xfffffffc00f08947 */ /* 0x001fea000383ffff */
.L_x_14360:
[----:B------:R-:W-:Y:S05]  /*20330*/  BSYNC B9 ;  /* 0x0000000000097941 */ /* 0x000fea0003800000 */
.L_x_14357:
[----:B------:R-:W-:Y:S05]  /*20340*/  EXIT ;  /* 0x000000000000794d */ /* 0x000fea0003800000 */
.L_x_14388:
[----:B0-----:R0:W1:Y:S02]  /*20350*/  SYNCS.PHASECHK.TRANS64.TRYWAIT P6, [R69+URZ+0x16890], R77 ;  /* 0x0168904d450075a7 */ /* 0x00106400080c017f */
[----:B-1----:R-:W-:Y:S05]  /*20360*/  @!P6 NANOSLEEP.SYNCS 0x989680 ;  /* 0x009896800000e95d */ /* 0x002fea0003900000 */
[----:B------:R-:W1:Y:S02]  /*20370*/  @!P6 SYNCS.PHASECHK.TRANS64 P6, [R69+URZ+0x16890], R77 ;  /* 0x0168904d4500e5a7 */ /* 0x000e6400080c007f */
[----:B-1----:R-:W-:Y:S05]  /*20380*/  @!P6 BRA `(.L_x_14388) ;  /* 0xfffffffc00f0e947 */ /* 0x002fea000383ffff */
[----:B------:R-:W-:Y:S05]  /*20390*/  BRA `(.L_x_14711) ;  /* 0xfffffe2c00747947 */ /* 0x000fea000383ffff */
.L_x_14389:
        /* <DEDUP_REMOVED lines=8> */
.L_x_14713:
[----:B------:R-:W-:Y:S05]  /*20420*/  BSYNC B1 ;  /* 0x0000000000017941 */ /* 0x000fea0003800000 */
.L_x_14712:
        /* <DEDUP_REMOVED lines=8> */
.L_x_14714:
[----:B------:R-:W-:Y:S05]  /*204b0*/  BRA `(.L_x_14715) ;  /* 0xfffffe2c00407947 */ /* 0x000fea000383ffff */
.L_x_14398:
[----:B------:R-:W-:Y:S01]  /*204c0*/  BSSY B1, `(.L_x_14716) ;  /* 0x0000008000017945 */ /* 0x000fe20003800000 */
[----:B--2-4-:R-:W-:Y:S02]  /*204d0*/  IMAD.MOV.U32 R13, RZ, RZ, R83 ;  /* 0x000000ffff0d7224 */ /* 0x014fe400078e0053 */
[----:B------:R-:W-:Y:S02]  /*204e0*/  IMAD.MOV.U32 R12, RZ, RZ, 0x1 ;  /* 0x00000001ff0c7424 */ /* 0x000fe400078e00ff */
[----:B------:R-:W-:Y:S02]  /*204f0*/  IMAD.MOV.U32 R11, RZ, RZ, 0x1c1f ;  /* 0x00001c1fff0b7424 */ /* 0x000fe400078e00ff */
[----:B------:R-:W-:-:S07]  /*20500*/  IMAD.MOV.U32 R15, RZ, RZ, -0x1 ;  /* 0xffffffffff0f7424 */ /* 0x000fce00078e00ff */
[----:B01-3--:R-:W-:Y:S05]  /*20510*/  WARPSYNC.COLLECTIVE R15, `(.L_x_14717) ;  /* 0x000000000f087348 */ /* 0x00bfea0003c00000 */
[----:B---3--:R2:W3:Y:S02]  /*20520*/  SHFL.IDX P6, R14, R13, R12, R11 ;  /* 0x0000000c0d0e7389 */ /* 0x0084e400000c000b */
[----:B0123--:R-:W-:Y:S01]  /*20530*/  ENDCOLLECTIVE ;  /* 0x000000000000791b */ /* 0x00ffe20003800000 */
.L_x_14717:
[----:B------:R-:W-:Y:S05]  /*20540*/  BSYNC B1 ;  /* 0x0000000000017941 */ /* 0x000fea0003800000 */
.L_x_14716:
        /* <DEDUP_REMOVED lines=8> */
.L_x_14718:
[----:B------:R-:W-:Y:S05]  /*205d0*/  BRA `(.L_x_14719) ;  /* 0xfffffe3000d87947 */ /* 0x000fea000383ffff */
.L_x_14410:
[----:B-1----:R1:W2:Y:S02]  /*205e0*/  SYNCS.PHASECHK.TRANS64.TRYWAIT P4, [R69+URZ+0x16890], R77 ;  /* 0x0168904d450075a7 */ /* 0x0022a4000808017f */
[----:B--2---:R-:W-:Y:S05]  /*205f0*/  @!P4 NANOSLEEP.SYNCS 0x989680 ;  /* 0x009896800000c95d */ /* 0x004fea0003900000 */
[----:B------:R-:W2:Y:S02]  /*20600*/  @!P4 SYNCS.PHASECHK.TRANS64 P4, [R69+URZ+0x16890], R77 ;  /* 0x0168904d4500c5a7 */ /* 0x000ea4000808007f */
[----:B--2---:R-:W-:Y:S05]  /*20610*/  @!P4 BRA `(.L_x_14410) ;  /* 0xfffffffc00f0c947 */ /* 0x004fea000383ffff */
[----:B------:R-:W-:Y:S05]  /*20620*/  BRA `(.L_x_14720) ;  /* 0xfffffe40002c7947 */ /* 0x000fea000383ffff */
.L_x_14411:
[----:B------:R-:W-:Y:S01]  /*20630*/  BSSY B1, `(.L_x_14721) ;  /* 0x0000008000017945 */ /* 0x000fe20003800000 */
[----:B0-----:R-:W-:Y:S02]  /*20640*/  IMAD.MOV.U32 R13, RZ, RZ, R83 ;  /* 0x000000ffff0d7224 */ /* 0x001fe400078e0053 */
[----:B------:R-:W-:Y:S02]  /*20650*/  IMAD.MOV.U32 R12, RZ, RZ, RZ ;  /* 0x000000ffff0c7224 */ /* 0x000fe400078e00ff */
[----:B------:R-:W-:Y:S02]  /*20660*/  IMAD.MOV.U32 R11, RZ, RZ, 0x1c1f ;  /* 0x00001c1fff0b7424 */ /* 0x000fe400078e00ff */
[----:B------:R-:W-:-:S07]  /*20670*/  IMAD.MOV.U32 R15, RZ, RZ, -0x1 ;  /* 0xffffffffff0f7424 */ /* 0x000fce00078e00ff */
[----:B-1----:R-:W-:Y:S05]  /*20680*/  WARPSYNC.COLLECTIVE R15, `(.L_x_14722) ;  /* 0x000000000f087348 */ /* 0x002fea0003c00000 */
[----:B------:R0:W2:Y:S02]  /*20690*/  SHFL.IDX P6, R14, R13, R12, R11 ;  /* 0x0000000c0d0e7389 */ /* 0x0000a400000c000b */
[----:B012---:R-:W-:Y:S01]  /*206a0*/  ENDCOLLECTIVE ;  /* 0x000000000000791b */ /* 0x007fe20003800000 */
.L_x_14722:
[----:B------:R-:W-:Y:S05]  /*206b0*/  BSYNC B1 ;  /* 0x0000000000017941 */ /* 0x000fea0003800000 */
.L_x_14721:
        /* <DEDUP_REMOVED lines=8> */
.L_x_14723:
[----:B------:R-:W-:Y:S01]  /*20740*/  IMAD.MOV.U32 R80, RZ, RZ, R14 ;  /* 0x000000ffff507224 */ /* 0x000fe200078e000e */
[----:B------:R-:W-:Y:S06]  /*20750*/  BRA `(.L_x_14724) ;  /* 0xfffffe3c00f87947 */ /* 0x000fec000383ffff */
.L_x_14416:
        /* <DEDUP_REMOVED lines=8> */
.L_x_14726:
[----:B------:R-:W-:Y:S05]  /*207e0*/  BSYNC B1 ;  /* 0x0000000000017941 */ /* 0x000fea0003800000 */
.L_x_14725:
        /* <DEDUP_REMOVED lines=8> */
.L_x_14727:
[----:B------:R-:W-:Y:S01]  /*20870*/  IMAD.MOV.U32 R82, RZ, RZ, R14 ;  /* 0x000000ffff527224 */ /* 0x000fe200078e000e */
[----:B------:R-:W-:Y:S06]  /*20880*/  BRA `(.L_x_14728) ;  /* 0xfffffe4400b87947 */ /* 0x000fec000383ffff */
.L_x_14421:
[----:B0-----:R0:W1:Y:S02]  /*20890*/  SYNCS.PHASECHK.TRANS64.TRYWAIT P3, [R69+URZ+0x16890], R77 ;  /* 0x0168904d450075a7 */ /* 0x001064000806017f */
[----:B-1----:R-:W-:Y:S05]  /*208a0*/  @!P3 NANOSLEEP.SYNCS 0x989680 ;  /* 0x009896800000b95d */ /* 0x002fea0003900000 */
[----:B------:R-:W1:Y:S02]  /*208b0*/  @!P3 SYNCS.PHASECHK.TRANS64 P3, [R69+URZ+0x16890], R77 ;  /* 0x0168904d4500b5a7 */ /* 0x000e64000806007f */
[----:B-1----:R-:W-:Y:S05]  /*208c0*/  @!P3 BRA `(.L_x_14421) ;  /* 0xfffffffc00f0b947 */ /* 0x002fea000383ffff */
[----:B------:R-:W-:Y:S05]  /*208d0*/  BRA `(.L_x_14729) ;  /* 0xfffffe4c00d07947 */ /* 0x000fea000383ffff */
.L_x_14422:
        /* <DEDUP_REMOVED lines=8> */
.L_x_14731:
[----:B------:R-:W-:Y:S05]  /*20960*/  BSYNC B1 ;  /* 0x0000000000017941 */ /* 0x000fea0003800000 */
.L_x_14730:
        /* <DEDUP_REMOVED lines=8> */
.L_x_14732:
[----:B------:R-:W-:Y:S01]  /*209f0*/  IMAD.MOV.U32 R9, RZ, RZ, R14 ;  /* 0x000000ffff097224 */ /* 0x000fe200078e000e */
[----:B------:R-:W-:Y:S06]  /*20a00*/  BRA `(.L_x_14733) ;  /* 0xfffffe5000007947 */ /* 0x000fec000383ffff */
.L_x_14425:
        /* <DEDUP_REMOVED lines=8> */
.L_x_14735:
[----:B------:R-:W-:Y:S05]  /*20a90*/  BSYNC B1 ;  /* 0x0000000000017941 */ /* 0x000fea0003800000 */
.L_x_14734:
        /* <DEDUP_REMOVED lines=8> */
.L_x_14736:
[----:B------:R-:W-:Y:S01]  /*20b20*/  IMAD.MOV.U32 R9, RZ, RZ, R14 ;  /* 0x000000ffff097224 */ /* 0x000fe200078e000e */
[----:B------:R-:W-:Y:S06]  /*20b30*/  BRA `(.L_x_14737) ;  /* 0xfffffe5000007947 */ /* 0x000fec000383ffff */
.L_x_14429:
[----:B0-----:R0:W3:Y:S02]  /*20b40*/  SYNCS.PHASECHK.TRANS64.TRYWAIT P4, [R69+URZ+0x168b0], R77 ;  /* 0x0168b04d450075a7 */ /* 0x0010e4000808017f */
[----:B---3--:R-:W-:Y:S05]  /*20b50*/  @!P4 NANOSLEEP.SYNCS 0x989680 ;  /* 0x009896800000c95d */ /* 0x008fea0003900000 */
[----:B------:R-:W3:Y:S02]  /*20b60*/  @!P4 SYNCS.PHASECHK.TRANS64 P4, [R69+URZ+0x168b0], R77 ;  /* 0x0168b04d4500c5a7 */ /* 0x000ee4000808007f */
[----:B---3--:R-:W-:Y:S05]  /*20b70*/  @!P4 BRA `(.L_x_14429) ;  /* 0xfffffffc00f0c947 */ /* 0x008fea000383ffff */
[----:B------:R-:W-:Y:S05]  /*20b80*/  BRA `(.L_x_14738) ;  /* 0xfffffe50007c7947 */ /* 0x000fea000383ffff */
.L_x_14447:
        /* <DEDUP_REMOVED lines=9> */
[----:B------:R-:W-:-:S07]  /*20c20*/  IMAD.MOV.U32 R13, RZ, RZ, R0 ;  /* 0x000000ffff0d7224 */ /* 0x000fce00078e0000 */
[----:B-----5:R-:W-:Y:S05]  /*20c30*/  WARPSYNC.COLLECTIVE R15, `(.L_x_14740) ;  /* 0x000000000f087348 */ /* 0x020fea0003c00000 */
[----:B------:R0:W1:Y:S02]  /*20c40*/  SHFL.IDX P6, R14, R13, R12, R11 ;  /* 0x0000000c0d0e7389 */ /* 0x00006400000c000b */
[----:B01---5:R-:W-:Y:S01]  /*20c50*/  ENDCOLLECTIVE ;  /* 0x000000000000791b */ /* 0x023fe20003800000 */
.L_x_14740:
[----:B------:R-:W-:Y:S05]  /*20c60*/  BSYNC B0 ;  /* 0x0000000000007941 */ /* 0x000fea0003800000 */
.L_x_14739:
[----:B------:R0:W-:Y:S01]  /*20c70*/  STL [R1+0x2c], R14 ;  /* 0x00002c0e01007387 */ /* 0x0001e20000100800 */
[----:B------:R-:W-:Y:S05]  /*20c80*/  BRA `(.L_x_14741) ;  /* 0xfffffe5c00b47947 */ /* 0x000fea000383ffff */
.L_x_14459:
[----:B------:R-:W-:Y:S01]  /*20c90*/  BSSY B1, `(.L_x_14742) ;  /* 0x0000008000017945 */ /* 0x000fe20003800000 */
[----:B------:R-:W-:Y:S02]  /*20ca0*/  IMAD.MOV.U32 R13, RZ, RZ, R6 ;  /* 0x000000ffff0d7224 */ /* 0x000fe400078e0006 */
[----:B------:R-:W-:Y:S02]  /*20cb0*/  IMAD.MOV.U32 R12, RZ, RZ, RZ ;  /* 0x000000ffff0c7224 */ /* 0x000fe400078e00ff */
[----:B------:R-:W-:Y:S02]  /*20cc0*/  IMAD.MOV.U32 R11, RZ, RZ, 0x1c1f ;  /* 0x00001c1fff0b7424 */ /* 0x000fe400078e00ff */
[----:B------:R-:W-:-:S07]  /*20cd0*/  IMAD.MOV.U32 R15, RZ, RZ, -0x1 ;  /* 0xffffffffff0f7424 */ /* 0x000fce00078e00ff */
[----:B0-----:R-:W-:Y:S05]  /*20ce0*/  WARPSYNC.COLLECTIVE R15, `(.L_x_14743) ;  /* 0x000000000f087348 */ /* 0x001fea0003c00000 */
[----:B0-----:R0:W1:Y:S02]  /*20cf0*/  SHFL.IDX P6, R14, R13, R12, R11 ;  /* 0x0000000c0d0e7389 */ /* 0x00106400000c000b */
[----:B01----:R-:W-:Y:S01]  /*20d00*/  ENDCOLLECTIVE ;  /* 0x000000000000791b */ /* 0x003fe20003800000 */
.L_x_14743:
[----:B------:R-:W-:Y:S05]  /*20d10*/  BSYNC B1 ;  /* 0x0000000000017941 */ /* 0x000fea0003800000 */
.L_x_14742:
        /* <DEDUP_REMOVED lines=8> */
.L_x_14744:
[----:B------:R-:W-:Y:S02]  /*20da0*/  IMAD.MOV.U32 R13, RZ, RZ, R8 ;  /* 0x000000ffff0d7224 */ /* 0x000fe400078e0008 */
[----:B------:R-:W-:-:S07]  /*20db0*/  IMAD.MOV.U32 R0, RZ, RZ, R14 ;  /* 0x000000ffff007224 */ /* 0x000fce00078e000e */
[----:B------:R-:W-:Y:S05]  /*20dc0*/  WARPSYNC.COLLECTIVE R15, `(.L_x_14745) ;  /* 0x000000000f087348 */ /* 0x000fea0003c00000 */
[----:B------:R0:W1:Y:S02]  /*20dd0*/  SHFL.IDX P6, R14, R13, R12, R11 ;  /* 0x0000000c0d0e7389 */ /* 0x00006400000c000b */
[----:B01----:R-:W-:Y:S01]  /*20de0*/  ENDCOLLECTIVE ;  /* 0x000000000000791b */ /* 0x003fe20003800000 */
.L_x_14745:
[----:B------:R-:W-:Y:S02]  /*20df0*/  IMAD.MOV.U32 R13, RZ, RZ, R7 ;  /* 0x000000ffff0d7224 */ /* 0x000fe400078e0007 */
[----:B------:R-:W-:-:S07]  /*20e00*/  IMAD.MOV.U32 R5, RZ, RZ, R14 ;  /* 0x000000ffff057224 */ /* 0x000fce00078e000e */
[----:B------:R-:W-:Y:S05]  /*20e10*/  WARPSYNC.COLLECTIVE R15, `(.L_x_14746) ;  /* 0x000000000f087348 */ /* 0x000fea0003c00000 */
[----:B------:R0:W1:Y:S02]  /*20e20*/  SHFL.IDX P6, R14, R13, R12, R11 ;  /* 0x0000000c0d0e7389 */ /* 0x00006400000c000b */
[----:B01----:R-:W-:Y:S01]  /*20e30*/  ENDCOLLECTIVE ;  /* 0x000000000000791b */ /* 0x003fe20003800000 */
.L_x_14746:
[----:B------:R-:W-:Y:S05]  /*20e40*/  BRA `(.L_x_14747) ;  /* 0xfffffe6400507947 */ /* 0x000fea000383ffff */
.L_x_14462:
[----:B------:R-:W-:Y:S01]  /*20e50*/  BSSY B1, `(.L_x_14748) ;  /* 0x0000008000017945 */ /* 0x000fe20003800000 */
[----:B------:R-:W-:Y:S02]  /*20e60*/  IMAD.MOV.U32 R13, RZ, RZ, R6 ;  /* 0x000000ffff0d7224 */ /* 0x000fe400078e0006 */
[----:B------:R-:W-:Y:S02]  /*20e70*/  IMAD.MOV.U32 R12, RZ, RZ, 0x1 ;  /* 0x00000001ff0c7424 */ /* 0x000fe400078e00ff */
[----:B------:R-:W-:Y:S02]  /*20e80*/  IMAD.MOV.U32 R11, RZ, RZ, 0x1c1f ;  /* 0x00001c1fff0b7424 */ /* 0x000fe400078e00ff */
[----:B------:R-:W-:-:S07]  /*20e90*/  IMAD.MOV.U32 R15, RZ, RZ, -0x1 ;  /* 0xffffffffff0f7424 */ /* 0x000fce00078e00ff */
[----:B-1----:R-:W-:Y:S05]  /*20ea0*/  WARPSYNC.COLLECTIVE R15, `(.L_x_14749) ;  /* 0x000000000f087348 */ /* 0x002fea0003c00000 */
[----:B------:R0:W2:Y:S02]  /*20eb0*/  SHFL.IDX P6, R14, R13, R12, R11 ;  /* 0x0000000c0d0e7389 */ /* 0x0000a400000c000b */
[----:B012---:R-:W-:Y:S01]  /*20ec0*/  ENDCOLLECTIVE ;  /* 0x000000000000791b */ /* 0x007fe20003800000 */
.L_x_14749:
[----:B------:R-:W-:Y:S05]  /*20ed0*/  BSYNC B1 ;  /* 0x0000000000017941 */ /* 0x000fea0003800000 */
.L_x_14748:
        /* <DEDUP_REMOVED lines=8> */
.L_x_14750:
[----:B------:R-:W-:Y:S02]  /*20f60*/  IMAD.MOV.U32 R13, RZ, RZ, R8 ;  /* 0x000000ffff0d7224 */ /* 0x000fe400078e0008 */
[----:B------:R-:W-:-:S07]  /*20f70*/  IMAD.MOV.U32 R0, RZ, RZ, R14 ;  /* 0x000000ffff007224 */ /* 0x000fce00078e000e */
[----:B------:R-:W-:Y:S05]  /*20f80*/  WARPSYNC.COLLECTIVE R15, `(.L_x_14751) ;  /* 0x000000000f087348 */ /* 0x000fea0003c00000 */
[----:B------:R0:W1:Y:S02]  /*20f90*/  SHFL.IDX P6, R14, R13, R12, R11 ;  /* 0x0000000c0d0e7389 */ /* 0x00006400000c000b */
[----:B01----:R-:W-:Y:S01]  /*20fa0*/  ENDCOLLECTIVE ;  /* 0x000000000000791b */ /* 0x003fe20003800000 */
.L_x_14751:
[----:B------:R-:W-:Y:S02]  /*20fb0*/  IMAD.MOV.U32 R13, RZ, RZ, R7 ;  /* 0x000000ffff0d7224 */ /* 0x000fe400078e0007 */
[----:B------:R-:W-:-:S07]  /*20fc0*/  IMAD.MOV.U32 R5, RZ, RZ, R14 ;  /* 0x000000ffff057224 */ /* 0x000fce00078e000e */
[----:B------:R-:W-:Y:S05]  /*20fd0*/  WARPSYNC.COLLECTIVE R15, `(.L_x_14752) ;  /* 0x000000000f087348 */ /* 0x000fea0003c00000 */
[----:B------:R0:W1:Y:S02]  /*20fe0*/  SHFL.IDX P6, R14, R13, R12, R11 ;  /* 0x0000000c0d0e7389 */ /* 0x00006400000c000b */
[----:B01----:R-:W-:Y:S01]  /*20ff0*/  ENDCOLLECTIVE ;  /* 0x000000000000791b */ /* 0x003fe20003800000 */
.L_x_14752:
[----:B------:R-:W-:Y:S05]  /*21000*/  BRA `(.L_x_14753) ;  /* 0xfffffe6400b87947 */ /* 0x000fea000383ffff */
.L_x_14466:
[----:B0-----:R0:W1:Y:S02]  /*21010*/  SYNCS.PHASECHK.TRANS64.TRYWAIT P0, [R2+URZ+0x16800], R5 ;  /* 0x01680005020075a7 */ /* 0x001064000800017f */
[----:B-1----:R-:W-:Y:S05]  /*21020*/  @!P0 NANOSLEEP.SYNCS 0x989680 ;  /* 0x009896800000895d */ /* 0x002fea0003900000 */
[----:B------:R-:W1:Y:S02]  /*21030*/  @!P0 SYNCS.PHASECHK.TRANS64 P0, [R2+URZ+0x16800], R5 ;  /* 0x01680005020085a7 */ /* 0x000e64000800007f */
[----:B-1----:R-:W-:Y:S05]  /*21040*/  @!P0 BRA `(.L_x_14466) ;  /* 0xfffffffc00f08947 */ /* 0x002fea000383ffff */
[----:B------:R-:W-:Y:S05]  /*21050*/  BRA `(.L_x_14754) ;  /* 0xfffffe6800bc7947 */ /* 0x000fea000383ffff */
.L_x_14474:
[----:B------:R-:W1:Y:S01]  /*21060*/  LDC R35, c[0x0][0x3f4] ;  /* 0x0000fd00ff237b82 */ /* 0x000e620000000800 */
[----:B------:R-:W-:Y:S01]  /*21070*/  BSSY B1, `(.L_x_14755) ;  /* 0x0000008000017945 */ /* 0x000fe20003800000 */
[----:B------:R-:W-:Y:S02]  /*21080*/  IMAD.MOV.U32 R13, RZ, RZ, R26 ;  /* 0x000000ffff0d7224 */ /* 0x000fe400078e001a */
[----:B------:R-:W-:Y:S02]  /*21090*/  IMAD.MOV.U32 R12, RZ, RZ, RZ ;  /* 0x000000ffff0c7224 */ /* 0x000fe400078e00ff */
[----:B------:R-:W-:Y:S02]  /*210a0*/  IMAD.MOV.U32 R11, RZ, RZ, 0x1c1f ;  /* 0x00001c1fff0b7424 */ /* 0x000fe400078e00ff */
[----:B------:R-:W-:-:S07]  /*210b0*/  IMAD.MOV.U32 R15, RZ, RZ, -0x1 ;  /* 0xffffffffff0f7424 */ /* 0x000fce00078e00ff */
[----:B01----:R-:W-:Y:S05]  /*210c0*/  WARPSYNC.COLLECTIVE R15, `(.L_x_14756) ;  /* 0x000000000f087348 */ /* 0x003fea0003c00000 */
[----:B0-----:R0:W2:Y:S02]  /*210d0*/  SHFL.IDX P6, R14, R13, R12, R11 ;  /* 0x0000000c0d0e7389 */ /* 0x0010a400000c000b */
[----:B012---:R-:W-:Y:S01]  /*210e0*/  ENDCOLLECTIVE ;  /* 0x000000000000791b */ /* 0x007fe20003800000 */
.L_x_14756:
[----:B------:R-:W-:Y:S05]  /*210f0*/  BSYNC B1 ;  /* 0x0000000000017941 */ /* 0x000fea0003800000 */
.L_x_14755:
        /* <DEDUP_REMOVED lines=10> */
.L_x_14757:
        /* <DEDUP_REMOVED lines=8> */
.L_x_14758:
[----:B------:R-:W-:-:S05]  /*21220*/  @!P1 IADD3 R6, P2, R3, R5, RZ ;  /* 0x0000000503069210 */ /* 0x000fca0007f5e0ff */
[----:B------:R-:W-:Y:S02]  /*21230*/  @!P1 IMAD.X R7, R0, 0x1, R21, P2 ;  /* 0x0000000100079824 */ /* 0x000fe400010e0615 */
[----:B------:R-:W-:Y:S02]  /*21240*/  IMAD.MOV.U32 R13, RZ, RZ, R27 ;  /* 0x000000ffff0d7224 */ /* 0x000fe400078e001b */
[----:B------:R-:W-:-:S07]  /*21250*/  IMAD.MOV.U32 R4, RZ, RZ, R14 ;  /* 0x000000ffff047224 */ /* 0x000fce00078e000e */
[----:B------:R-:W-:Y:S05]  /*21260*/  WARPSYNC.COLLECTIVE R15, `(.L_x_14759) ;  /* 0x000000000f087348 */ /* 0x000fea0003c00000 */
[----:B------:R0:W1:Y:S02]  /*21270*/  SHFL.IDX P6, R14, R13, R12, R11 ;  /* 0x0000000c0d0e7389 */ /* 0x00006400000c000b */
[----:B01----:R-:W-:Y:S01]  /*21280*/  ENDCOLLECTIVE ;  /* 0x000000000000791b */ /* 0x003fe20003800000 */
.L_x_14759:
[----:B------:R-:W2:Y:S01]  /*21290*/  @!P1 LD.E.128 R8, desc[UR42][R6.64] ;  /* 0x0000002a06089980 */ /* 0x000ea2000c101d00 */
[----:B------:R-:W-:-:S05]  /*212a0*/  @!P1 IADD3 R14, P2, R14, R5, RZ ;  /* 0x000000050e0e9210 */ /* 0x000fca0007f5e0ff */
[----:B------:R-:W-:-:S04]  /*212b0*/  @!P1 IMAD.X R3, R4, 0x1, R21, P2 ;  /* 0x0000000104039824 */ /* 0x000fc800010e0615 */
[----:B------:R-:W-:-:S05]  /*212c0*/  @!P1 IMAD.MOV.U32 R15, RZ, RZ, R3 ;  /* 0x000000ffff0f9224 */ /* 0x000fca00078e0003 */
[----:B------:R0:W5:Y:S01]  /*212d0*/  @!P1 LD.E.128 R4, desc[UR42][R14.64] ;  /* 0x0000002a0e049980 */ /* 0x000162000c101d00 */
[----:B------:R-:W-:Y:S01]  /*212e0*/  CS2R R38, SRZ ;  /* 0x0000000000267805 */ /* 0x000fe2000001ff00 */
[----:B------:R-:W-:Y:S01]  /*212f0*/  IMAD.MOV.U32 R13, RZ, RZ, R26 ;  /* 0x000000ffff0d7224 */ /* 0x000fe200078e001a */
[----:B------:R-:W-:Y:S01]  /*21300*/  CS2R R36, SRZ ;  /* 0x0000000000247805 */ /* 0x000fe2000001ff00 */
[----:B------:R-:W-:Y:S01]  /*21310*/  IMAD.MOV.U32 R12, RZ, RZ, 0x1 ;  /* 0x00000001ff0c7424 */ /* 0x000fe200078e00ff */
[----:B------:R-:W-:Y:S02]  /*21320*/  CS2R R28, SRZ ;  /* 0x00000000001c7805 */ /* 0x000fe4000001ff00 */
[----:B------:R-:W-:Y:S01]  /*21330*/  CS2R R20, SRZ ;  /* 0x0000000000147805 */ /* 0x000fe2000001ff00 */
[----:B0-----:R-:W-:Y:S02]  /*21340*/  IMAD.MOV.U32 R15, RZ, RZ, -0x1 ;  /* 0xffffffffff0f7424 */ /* 0x001fe400078e00ff */
[----:B--2---:R-:W-:-:S02]  /*21350*/  @!P1 IMAD.MOV.U32 R39, RZ, RZ, R11 ;  /* 0x000000ffff279224 */ /* 0x004fc400078e000b */
[----:B------:R-:W-:Y:S02]  /*21360*/  IMAD.MOV.U32 R11, RZ, RZ, 0x1c1f ;  /* 0x00001c1fff0b7424 */ /* 0x000fe400078e00ff */
[----:B------:R-:W-:Y:S02]  /*21370*/  @!P1 IMAD.MOV.U32 R36, RZ, RZ, R8 ;  /* 0x000000ffff249224 */ /* 0x000fe400078e0008 */
[----:B------:R-:W-:-:S07]  /*21380*/  @!P1 IMAD.MOV.U32 R37, RZ, RZ, R9 ;  /* 0x000000ffff259224 */ /* 0x000fce00078e0009 */
[----:B-----5:R-:W-:Y:S05]  /*21390*/  WARPSYNC.COLLECTIVE R15, `(.L_x_14760) ;  /* 0x000000000f087348 */ /* 0x020fea0003c00000 */
[----:B------:R0:W1:Y:S02]  /*213a0*/  SHFL.IDX P6, R14, R13, R12, R11 ;  /* 0x0000000c0d0e7389 */ /* 0x00006400000c000b */
[----:B01---5:R-:W-:Y:S01]  /*213b0*/  ENDCOLLECTIVE ;  /* 0x000000000000791b */ /* 0x023fe20003800000 */
.L_x_14760:
[----:B------:R-:W-:Y:S02]  /*213c0*/  IMAD.MOV.U32 R0, RZ, RZ, R36 ;  /* 0x000000ffff007224 */ /* 0x000fe400078e0024 */
[----:B------:R-:W-:Y:S02]  /*213d0*/  IMAD.MOV.U32 R3, RZ, RZ, R37 ;  /* 0x000000ffff037224 */ /* 0x000fe400078e0025 */
[----:B------:R-:W-:Y:S01]  /*213e0*/  @!P1 IMAD.MOV.U32 R38, RZ, RZ, R10 ;  /* 0x000000ffff269224 */ /* 0x000fe200078e000a */
[----:B------:R-:W-:Y:S01]  /*213f0*/  PRMT R48, R0, 0x7610, R48 ;  /* 0x0000761000307816 */ /* 0x000fe20000000030 */
[----:B------:R-:W-:Y:S01]  /*21400*/  IMAD.MOV.U32 R9, RZ, RZ, R39 ;  /* 0x000000ffff097224 */ /* 0x000fe200078e0027 */
[----:B------:R-:W-:Y:S01]  /*21410*/  PRMT R34, R34, 0x5410, R3 ;  /* 0x0000541022227816 */ /* 0x000fe20000000003 */
[----:B------:R-:W-:-:S03]  /*21420*/  IMAD.MOV.U32 R8, RZ, RZ, R38 ;  /* 0x000000ffff087224 */ /* 0x000fc600078e0026 */
[----:B------:R-:W-:Y:S01]  /*21430*/  PRMT R34, R9, 0x7610, R34 ;  /* 0x0000761009227816 */ /* 0x000fe20000000022 */
[----:B------:R-:W-:Y:S01]  /*21440*/  IMAD.MOV.U32 R13, RZ, RZ, R25 ;  /* 0x000000ffff0d7224 */ /* 0x000fe200078e0019 */
[----:B------:R-:W-:Y:S01]  /*21450*/  PRMT R31, R8, 0x7610, R31 ;  /* 0x00007610081f7816 */ /* 0x000fe2000000001f */
[----:B------:R-:W-:Y:S02]  /*21460*/  @!P1 IMAD.MOV.U32 R28, RZ, RZ, R4 ;  /* 0x000000ffff1c9224 */ /* 0x000fe400078e0004 */
[----:B------:R-:W-:Y:S02]  /*21470*/  @!P1 IMAD.MOV.U32 R29, RZ, RZ, R5 ;  /* 0x000000ffff1d9224 */ /* 0x000fe400078e0005 */
[----:B------:R-:W-:Y:S02]  /*21480*/  @!P1 IMAD.MOV.U32 R20, RZ, RZ, R6 ;  /* 0x000000ffff149224 */ /* 0x000fe400078e0006 */
[----:B------:R-:W-:Y:S02]  /*21490*/  @!P1 IMAD.MOV.U32 R21, RZ, RZ, R7 ;  /* 0x000000ffff159224 */ /* 0x000fe400078e0007 */
[----:B------:R-:W-:-:S07]  /*214a0*/  IMAD.MOV.U32 R0, RZ, RZ, R14 ;  /* 0x000000ffff007224 */ /* 0x000fce00078e000e */
[----:B------:R-:W-:Y:S05]  /*214b0*/  WARPSYNC.COLLECTIVE R15, `(.L_x_14761) ;  /* 0x000000000f087348 */ /* 0x000fea0003c00000 */
[----:B------:R0:W1:Y:S02]  /*214c0*/  SHFL.IDX P6, R14, R13, R12, R11 ;  /* 0x0000000c0d0e7389 */ /* 0x00006400000c000b */
[----:B01----:R-:W-:Y:S01]  /*214d0*/  ENDCOLLECTIVE ;  /* 0x000000000000791b */ /* 0x003fe20003800000 */
.L_x_14761:
[----:B------:R-:W-:Y:S02]  /*214e0*/  IMAD.MOV.U32 R4, RZ, RZ, R28 ;  /* 0x000000ffff047224 */ /* 0x000fe400078e001c */
[----:B------:R-:W-:Y:S02]  /*214f0*/  IMAD.MOV.U32 R5, RZ, RZ, R29 ;  /* 0x000000ffff057224 */ /* 0x000fe400078e001d */
[----:B------:R-:W-:Y:S01]  /*21500*/  IMAD.MOV.U32 R6, RZ, RZ, R20 ;  /* 0x000000ffff067224 */ /* 0x000fe200078e0014 */
[----:B------:R-:W-:Y:S01]  /*21510*/  PRMT R50, R4, 0x7610, R50 ;  /* 0x0000761004327816 */ /* 0x000fe20000000032 */
[----:B------:R-:W-:Y:S01]  /*21520*/  IMAD.MOV.U32 R7, RZ, RZ, R21 ;  /* 0x000000ffff077224 */ /* 0x000fe200078e0015 */
[----:B------:R-:W-:Y:S02]  /*21530*/  PRMT R54, R5, 0x7610, R54 ;  /* 0x0000761005367816 */ /* 0x000fe40000000036 */
[----:B------:R-:W-:Y:S02]  /*21540*/  CS2R R4, SRZ ;  /* 0x0000000000047805 */ /* 0x000fe4000001ff00 */
[----:B------:R-:W-:-:S02]  /*21550*/  PRMT R31, R31, 0x5410, R6 ;  /* 0x000054101f1f7816 */ /* 0x000fc40000000006 */
[----:B------:R-:W-:Y:S01]  /*21560*/  PRMT R55, R7, 0x7610, R55 ;  /* 0x0000761007377816 */ /* 0x000fe20000000037 */
[----:B------:R-:W-:Y:S02]  /*21570*/  IMAD.MOV.U32 R13, RZ, RZ, R24 ;  /* 0x000000ffff0d7224 */ /* 0x000fe400078e0018 */
[----:B------:R-:W-:-:S07]  /*21580*/  IMAD.MOV.U32 R3, RZ, RZ, R14 ;  /* 0x000000ffff037224 */ /* 0x000fce00078e000e */
[----:B------:R-:W-:Y:S05]  /*21590*/  WARPSYNC.COLLECTIVE R15, `(.L_x_14762) ;  /* 0x000000000f087348 */ /* 0x000fea0003c00000 */
[----:B------:R0:W1:Y:S02]  /*215a0*/  SHFL.IDX P6, R14, R13, R12, R11 ;  /* 0x0000000c0d0e7389 */ /* 0x00006400000c000b */
[----:B01----:R-:W-:Y:S01]  /*215b0*/  ENDCOLLECTIVE ;  /* 0x000000000000791b */ /* 0x003fe20003800000 */
.L_x_14762:
[----:B------:R-:W-:Y:S02]  /*215c0*/  IMAD.MOV.U32 R13, RZ, RZ, R27 ;  /* 0x000000ffff0d7224 */ /* 0x000fe400078e001b */
[----:B------:R-:W-:-:S07]  /*215d0*/  IMAD.MOV.U32 R24, RZ, RZ, R14 ;  /* 0x000000ffff187224 */ /* 0x000fce00078e000e */
[----:B------:R-:W-:Y:S05]  /*215e0*/  WARPSYNC.COLLECTIVE R15, `(.L_x_14763) ;  /* 0x000000000f087348 */ /* 0x000fea0003c00000 */
[----:B------:R0:W1:Y:S02]  /*215f0*/  SHFL.IDX P6, R14, R13, R12, R11 ;  /* 0x0000000c0d0e7389 */ /* 0x00006400000c000b */
[----:B01----:R-:W-:Y:S01]  /*21600*/  ENDCOLLECTIVE ;  /* 0x000000000000791b */ /* 0x003fe20003800000 */
.L_x_14763:
[----:B------:R-:W-:Y:S05]  /*21610*/  BRA `(.L_x_14764) ;  /* 0xfffffe7800007947 */ /* 0x000fea000383ffff */
.L_x_14478:
[----:B0-----:R0:W1:Y:S02]  /*21620*/  SYNCS.PHASECHK.TRANS64.TRYWAIT P1, [R2+URZ+0x16800], R13 ;  /* 0x0168000d020075a7 */ /* 0x001064000802017f */
[----:B-1----:R-:W-:Y:S05]  /*21630*/  @!P1 NANOSLEEP.SYNCS 0x989680 ;  /* 0x009896800000995d */ /* 0x002fea0003900000 */
[----:B------:R-:W1:Y:S02]  /*21640*/  @!P1 SYNCS.PHASECHK.TRANS64 P1, [R2+URZ+0x16800], R13 ;  /* 0x0168000d020095a7 */ /* 0x000e64000802007f */
[----:B-1----:R-:W-:Y:S05]  /*21650*/  @!P1 BRA `(.L_x_14478) ;  /* 0xfffffffc00f09947 */ /* 0x002fea000383ffff */
[----:B------:R-:W-:Y:S05]  /*21660*/  BRA `(.L_x_14765) ;  /* 0xfffffe7800c87947 */ /* 0x000fea000383ffff */
.L_x_14484:
[----:B-1----:R1:W3:Y:S02]  /*21670*/  SYNCS.PHASECHK.TRANS64.TRYWAIT P1, [R12+URZ+0x16830], R3 ;  /* 0x016830030c0075a7 */ /* 0x0022e4000802017f */
[----:B---3--:R-:W-:Y:S05]  /*21680*/  @!P1 NANOSLEEP.SYNCS 0x989680 ;  /* 0x009896800000995d */ /* 0x008fea0003900000 */
[----:B------:R-:W3:Y:S02]  /*21690*/  @!P1 SYNCS.PHASECHK.TRANS64 P1, [R12+URZ+0x16830], R3 ;  /* 0x016830030c0095a7 */ /* 0x000ee4000802007f */
[----:B---3--:R-:W-:Y:S05]  /*216a0*/  @!P1 BRA `(.L_x_14484) ;  /* 0xfffffffc00f09947 */ /* 0x008fea000383ffff */
[----:B------:R-:W-:Y:S05]  /*216b0*/  BRA `(.L_x_14483) ;  /* 0xfffffe88008c7947 */ /* 0x000fea000383ffff */
.L_x_14503:
[----:B-1----:R1:W2:Y:S02]  /*216c0*/  SYNCS.PHASECHK.TRANS64.TRYWAIT P2, [R11+URZ+0x16830], R10 ;  /* 0x0168300a0b0075a7 */ /* 0x0022a4000804017f */
[----:B--2---:R-:W-:Y:S05]  /*216d0*/  @!P2 NANOSLEEP.SYNCS 0x989680 ;  /* 0x009896800000a95d */ /* 0x004fea0003900000 */
[----:B------:R-:W2:Y:S02]  /*216e0*/  @!P2 SYNCS.PHASECHK.TRANS64 P2, [R11+URZ+0x16830], R10 ;  /* 0x0168300a0b00a5a7 */ /* 0x000ea4000804007f */
[----:B--2---:R-:W-:Y:S05]  /*216f0*/  @!P2 BRA `(.L_x_14503) ;  /* 0xfffffffc00f0a947 */ /* 0x004fea000383ffff */
[----:B------:R-:W-:Y:S05]  /*21700*/  BRA `(.L_x_14502) ;  /* 0xfffffebc00307947 */ /* 0x000fea000383ffff */
.L_x_14507:
[----:B-1----:R1:W2:Y:S02]  /*21710*/  SYNCS.PHASECHK.TRANS64.TRYWAIT P1, [R11+URZ+0x16850], R10 ;  /* 0x0168500a0b0075a7 */ /* 0x0022a4000802017f */
[----:B--2---:R-:W-:Y:S05]  /*21720*/  @!P1 NANOSLEEP.SYNCS 0x989680 ;  /* 0x009896800000995d */ /* 0x004fea0003900000 */
[----:B------:R-:W2:Y:S02]  /*21730*/  @!P1 SYNCS.PHASECHK.TRANS64 P1, [R11+URZ+0x16850], R10 ;  /* 0x0168500a0b0095a7 */ /* 0x000ea4000802007f */
[----:B--2---:R-:W-:Y:S05]  /*21740*/  @!P1 BRA `(.L_x_14507) ;  /* 0xfffffffc00f09947 */ /* 0x004fea000383ffff */
[----:B------:R-:W-:Y:S05]  /*21750*/  BRA `(.L_x_14504) ;  /* 0xfffffebc00f87947 */ /* 0x000fea000383ffff */
.L_x_14528:
[----:B-1----:R1:W2:Y:S02]  /*21760*/  SYNCS.PHASECHK.TRANS64.TRYWAIT P2, [R3+URZ+0x16830], R0 ;  /* 0x01683000030075a7 */ /* 0x0022a4000804017f */
[----:B--2---:R-:W-:Y:S05]  /*21770*/  @!P2 NANOSLEEP.SYNCS 0x989680 ;  /* 0x009896800000a95d */ /* 0x004fea0003900000 */
[----:B------:R-:W2:Y:S02]  /*21780*/  @!P2 SYNCS.PHASECHK.TRANS64 P2, [R3+URZ+0x16830], R0 ;  /* 0x016830000300a5a7 */ /* 0x000ea4000804007f */
[----:B--2---:R-:W-:Y:S05]  /*21790*/  @!P2 BRA `(.L_x_14528) ;  /* 0xfffffffc00f0a947 */ /* 0x004fea000383ffff */
[----:B------:R-:W-:Y:S05]  /*217a0*/  BRA `(.L_x_14527) ;  /* 0xfffffeec00ec7947 */ /* 0x000fea000383ffff */
.L_x_14532:
[----:B-1----:R1:W2:Y:S02]  /*217b0*/  SYNCS.PHASECHK.TRANS64.TRYWAIT P1, [R3+URZ+0x16850], R0 ;  /* 0x01685000030075a7 */ /* 0x0022a4000802017f */
[----:B--2---:R-:W-:Y:S05]  /*217c0*/  @!P1 NANOSLEEP.SYNCS 0x989680 ;  /* 0x009896800000995d */ /* 0x004fea0003900000 */
[----:B------:R-:W2:Y:S02]  /*217d0*/  @!P1 SYNCS.PHASECHK.TRANS64 P1, [R3+URZ+0x16850], R0 ;  /* 0x01685000030095a7 */ /* 0x000ea4000802007f */
[----:B--2---:R-:W-:Y:S05]  /*217e0*/  @!P1 BRA `(.L_x_14532) ;  /* 0xfffffffc00f09947 */ /* 0x004fea000383ffff */
[----:B------:R-:W-:Y:S05]  /*217f0*/  BRA `(.L_x_14529) ;  /* 0xfffffef000c87947 */ /* 0x000fea000383ffff */
.L_x_14541:
[----:B-1----:R1:W2:Y:S02]  /*21800*/  SYNCS.PHASECHK.TRANS64.TRYWAIT P2, [R3+URZ+0x16830], R0 ;  /* 0x01683000030075a7 */ /* 0x0022a4000804017f */
[----:B--2---:R-:W-:Y:S05]  /*21810*/  @!P2 NANOSLEEP.SYNCS 0x989680 ;  /* 0x009896800000a95d */ /* 0x004fea0003900000 */
[----:B------:R-:W2:Y:S02]  /*21820*/  @!P2 SYNCS.PHASECHK.TRANS64 P2, [R3+URZ+0x16830], R0 ;  /* 0x016830000300a5a7 */ /* 0x000ea4000804007f */
[----:B--2---:R-:W-:Y:S05]  /*21830*/  @!P2 BRA `(.L_x_14541) ;  /* 0xfffffffc00f0a947 */ /* 0x004fea000383ffff */
[----:B------:R-:W-:Y:S05]  /*21840*/  BRA `(.L_x_14540) ;  /* 0xffffff0c00c87947 */ /* 0x000fea000383ffff */
.L_x_14545:
[----:B-1----:R1:W2:Y:S02]  /*21850*/  SYNCS.PHASECHK.TRANS64.TRYWAIT P1, [R3+URZ+0x16850], R0 ;  /* 0x01685000030075a7 */ /* 0x0022a4000802017f */
[----:B--2---:R-:W-:Y:S05]  /*21860*/  @!P1 NANOSLEEP.SYNCS 0x989680 ;  /* 0x009896800000995d */ /* 0x004fea0003900000 */
[----:B------:R-:W2:Y:S02]  /*21870*/  @!P1 SYNCS.PHASECHK.TRANS64 P1, [R3+URZ+0x16850], R0 ;  /* 0x01685000030095a7 */ /* 0x000ea4000802007f */
[----:B--2---:R-:W-:Y:S05]  /*21880*/  @!P1 BRA `(.L_x_14545) ;  /* 0xfffffffc00f09947 */ /* 0x004fea000383ffff */
[----:B------:R-:W-:Y:S05]  /*21890*/  BRA `(.L_x_14542) ;  /* 0xffffff1000a47947 */ /* 0x000fea000383ffff */
.L_x_14560:
[----:B-1----:R1:W2:Y:S02]  /*218a0*/  SYNCS.PHASECHK.TRANS64.TRYWAIT P1, [R11+URZ+0x16850], R4 ;  /* 0x016850040b0075a7 */ /* 0x0022a4000802017f */
[----:B--2---:R-:W-:Y:S05]  /*218b0*/  @!P1 NANOSLEEP.SYNCS 0x989680 ;  /* 0x009896800000995d */ /* 0x004fea0003900000 */
[----:B------:R-:W2:Y:S02]  /*218c0*/  @!P1 SYNCS.PHASECHK.TRANS64 P1, [R11+URZ+0x16850], R4 ;  /* 0x016850040b0095a7 */ /* 0x000ea4000802007f */
[----:B--2---:R-:W-:Y:S05]  /*218d0*/  @!P1 BRA `(.L_x_14560) ;  /* 0xfffffffc00f09947 */ /* 0x004fea000383ffff */
[----:B------:R-:W-:Y:S05]  /*218e0*/  BRA `(.L_x_14559) ;  /* 0xffffff3c00947947 */ /* 0x000fea000383ffff */
.L_x_14566:
[----:B------:R-:W-:Y:S02]  /*218f0*/  IMAD.MOV.U32 R13, RZ, RZ, R41 ;  /* 0x000000ffff0d7224 */ /* 0x000fe400078e0029 */
[----:B------:R-:W-:Y:S02]  /*21900*/  IMAD.MOV.U32 R12, RZ, RZ, RZ ;  /* 0x000000ffff0c7224 */ /* 0x000fe400078e00ff */
[----:B------:R-:W-:Y:S02]  /*21910*/  IMAD.MOV.U32 R11, RZ, RZ, 0x181f ;  /* 0x0000181fff0b7424 */ /* 0x000fe400078e00ff */
[----:B------:R-:W-:Y:S02]  /*21920*/  IMAD.MOV.U32 R15, RZ, RZ, -0x1 ;  /* 0xffffffffff0f7424 */ /* 0x000fe400078e00ff */
[----:B------:R-:W-:-:S07]  /*21930*/  IMAD.IADD R42, R50, 0x1, R51 ;  /* 0x00000001322a7824 */ /* 0x000fce00078e0233 */
[----:B0----5:R-:W-:Y:S05]  /*21940*/  WARPSYNC.COLLECTIVE R15, `(.L_x_14766) ;  /* 0x000000000f087348 */ /* 0x021fea0003c00000 */
[----:B------:R1:W2:Y:S02]  /*21950*/  SHFL.IDX P6, R14, R13, R12, R11 ;  /* 0x0000000c0d0e7389 */ /* 0x0002a400000c000b */
[----:B012--5:R-:W-:Y:S01]  /*21960*/  ENDCOLLECTIVE ;  /* 0x000000000000791b */ /* 0x027fe20003800000 */
.L_x_14766:
[----:B------:R-:W-:Y:S02]  /*21970*/  VIADD R20, R42, 0x30 ;  /* 0x000000302a147836 */ /* 0x000fe40000000000 */
[----:B------:R-:W-:Y:S02]  /*21980*/  IMAD.MOV.U32 R13, RZ, RZ, R40 ;  /* 0x000000ffff0d7224 */ /* 0x000fe400078e0028 */
[----:B------:R-:W-:-:S07]  /*21990*/  IMAD.MOV.U32 R0, RZ, RZ, R14 ;  /* 0x000000ffff007224 */ /* 0x000fce00078e000e */
[----:B------:R-:W-:Y:S05]  /*219a0*/  WARPSYNC.COLLECTIVE R15, `(.L_x_14767) ;  /* 0x000000000f087348 */ /* 0x000fea0003c00000 */
[----:B------:R0:W1:Y:S02]  /*219b0*/  SHFL.IDX P6, R14, R13, R12, R11 ;  /* 0x0000000c0d0e7389 */ /* 0x00006400000c000b */
[----:B01----:R-:W-:Y:S01]  /*219c0*/  ENDCOLLECTIVE ;  /* 0x000000000000791b */ /* 0x003fe20003800000 */
.L_x_14767:
[----:B------:R-:W-:Y:S02]  /*219d0*/  ULDC UR4, c[0x0][0xac8] ;  /* 0x0002b20000047ab9 */ /* 0x000fe40000000800 */
[----:B------:R-:W-:-:S04]  /*219e0*/  ISETP.GE.AND P0, PT, R44, UR4, PT ;  /* 0x000000042c007c0c */ /* 0x000fc8000bf06270 */
[-C--:B------:R-:W-:Y:S01]  /*219f0*/  ISETP.GE.OR P4, PT, R20, R45.reuse, P0 ;  /* 0x0000002d1400720c */ /* 0x080fe20000786670 */
[C---:B------:R-:W-:Y:S01]  /*21a00*/  VIADD R20, R42.reuse, 0x60 ;  /* 0x000000602a147836 */ /* 0x040fe20000000000 */
[----:B------:R-:W-:-:S04]  /*21a10*/  ISETP.GE.OR P3, PT, R42, R45, P0 ;  /* 0x0000002d2a00720c */ /* 0x000fc80000766670 */
[----:B------:R-:W-:Y:S01]  /*21a20*/  ISETP.GE.OR P2, PT, R20, R45, P0 ;  /* 0x0000002d1400720c */ /* 0x000fe20000746670 */
[----:B------:R-:W-:Y:S02]  /*21a30*/  IMAD.MOV.U32 R13, RZ, RZ, R41 ;  /* 0x000000ffff0d7224 */ /* 0x000fe400078e0029 */
[----:B------:R-:W-:Y:S02]  /*21a40*/  IMAD.MOV.U32 R12, RZ, RZ, 0x1 ;  /* 0x00000001ff0c7424 */ /* 0x000fe400078e00ff */
[----:B------:R-:W-:-:S08]  /*21a50*/  IMAD.MOV.U32 R3, RZ, RZ, R14 ;  /* 0x000000ffff037224 */ /* 0x000fd000078e000e */
[----:B------:R-:W-:Y:S05]  /*21a60*/  WARPSYNC.COLLECTIVE R15, `(.L_x_14768) ;  /* 0x000000000f087348 */ /* 0x000fea0003c00000 */
[----:B------:R0:W1:Y:S02]  /*21a70*/  SHFL.IDX P6, R14, R13, R12, R11 ;  /* 0x0000000c0d0e7389 */ /* 0x00006400000c000b */
[----:B01----:R-:W-:Y:S01]  /*21a80*/  ENDCOLLECTIVE ;  /* 0x000000000000791b */ /* 0x003fe20003800000 */
.L_x_14768:
[----:B------:R-:W-:-:S04]  /*21a90*/  @!P3 LEA R32, P5, R44, R3, 0x1 ;  /* 0x000000032c20b211 */ /* 0x000fc800078a08ff */
[----:B------:R-:W-:Y:S01]  /*21aa0*/  @!P3 LEA.HI.X R3, R44, R0, R43, 0x1, P5 ;  /* 0x000000002c03b211 */ /* 0x000fe200028f0c2b */
[----:B------:R-:W-:Y:S02]  /*21ab0*/  IMAD.MOV.U32 R13, RZ, RZ, R40 ;  /* 0x000000ffff0d7224 */ /* 0x000fe400078e0028 */
[----:B------:R-:W-:-:S07]  /*21ac0*/  IMAD.MOV.U32 R8, RZ, RZ, R14 ;  /* 0x000000ffff087224 */ /* 0x000fce00078e000e */
[----:B------:R-:W-:Y:S05]  /*21ad0*/  WARPSYNC.COLLECTIVE R15, `(.L_x_14769) ;  /* 0x000000000f087348 */ /* 0x000fea0003c00000 */
[----:B------:R0:W1:Y:S02]  /*21ae0*/  SHFL.IDX P6, R14, R13, R12, R11 ;  /* 0x0000000c0d0e7389 */ /* 0x00006400000c000b */
[----:B01----:R-:W-:Y:S01]  /*21af0*/  ENDCOLLECTIVE ;  /* 0x000000000000791b */ /* 0x003fe20003800000 */
.L_x_14769:
[----:B------:R-:W-:Y:S02]  /*21b00*/  IMAD.MOV.U32 R13, RZ, RZ, R41 ;  /* 0x000000ffff0d7224 */ /* 0x000fe400078e0029 */
[----:B------:R-:W-:Y:S02]  /*21b10*/  IMAD.MOV.U32 R12, RZ, RZ, 0x2 ;  /* 0x00000002ff0c7424 */ /* 0x000fe400078e00ff */
[----:B------:R-:W-:-:S07]  /*21b20*/  IMAD.MOV.U32 R9, RZ, RZ, R14 ;  /* 0x000000ffff097224 */ /* 0x000fce00078e000e */
[----:B------:R-:W-:Y:S05]  /*21b30*/  WARPSYNC.COLLECTIVE R15, `(.L_x_14770) ;  /* 0x000000000f087348 */ /* 0x000fea0003c00000 */
[----:B------:R0:W1:Y:S02]  /*21b40*/  SHFL.IDX P6, R14, R13, R12, R11 ;  /* 0x0000000c0d0e7389 */ /* 0x00006400000c000b */
[----:B01----:R-:W-:Y:S01]  /*21b50*/  ENDCOLLECTIVE ;  /* 0x000000000000791b */ /* 0x003fe20003800000 */
.L_x_14770:
        /* <DEDUP_REMOVED lines=11> */
.L_x_14771:
[----:B------:R-:W-:Y:S02]  /*21c10*/  IMAD.MOV.U32 R13, RZ, RZ, R41 ;  /* 0x000000ffff0d7224 */ /* 0x000fe400078e0029 */
[----:B------:R-:W-:Y:S01]  /*21c20*/  IMAD.MOV.U32 R12, RZ, RZ, 0x3 ;  /* 0x00000003ff0c7424 */ /* 0x000fe200078e00ff */
[----:B------:R-:W-:-:S13]  /*21c30*/  @!P2 LEA R46, P5, R44, R14, 0x1 ;  /* 0x0000000e2c2ea211 */ /* 0x000fda00078a08ff */
[----:B------:R-:W-:Y:S05]  /*21c40*/  WARPSYNC.COLLECTIVE R15, `(.L_x_14772) ;  /* 0x000000000f087348 */ /* 0x000fea0003c00000 */
[----:B------:R0:W1:Y:S02]  /*21c50*/  SHFL.IDX P6, R14, R13, R12, R11 ;  /* 0x0000000c0d0e7389 */ /* 0x00006400000c000b */
[----:B01----:R-:W-:Y:S01]  /*21c60*/  ENDCOLLECTIVE ;  /* 0x000000000000791b */ /* 0x003fe20003800000 */
.L_x_14772:
[----:B------:R-:W-:Y:S01]  /*21c70*/  @!P2 LEA.HI.X R47, R44, R10, R43, 0x1, P5 ;  /* 0x0000000a2c2fa211 */ /* 0x000fe200028f0c2b */
[----:B------:R-:W-:-:S04]  /*21c80*/  @!P2 IMAD.MOV.U32 R4, RZ, RZ, R46 ;  /* 0x000000ffff04a224 */ /* 0x000fc800078e002e */
[----:B------:R-:W-:-:S05]  /*21c90*/  @!P2 IMAD.MOV.U32 R5, RZ, RZ, R47 ;  /* 0x000000ffff05a224 */ /* 0x000fca00078e002f */
[----:B------:R0:W-:Y:S01]  /*21ca0*/  @!P2 ST.E.128 desc[UR42][R4.64], R28 ;  /* 0x0000001c0400a985 */ /* 0x0001e2000c101d2a */
[----:B------:R-:W-:Y:S02]  /*21cb0*/  IMAD.MOV.U32 R13, RZ, RZ, R40 ;  /* 0x000000ffff0d7224 */ /* 0x000fe400078e0028 */
[----:B------:R-:W-:-:S07]  /*21cc0*/  IMAD.MOV.U32 R0, RZ, RZ, R14 ;  /* 0x000000ffff007224 */ /* 0x000fce00078e000e */
[----:B0-----:R-:W-:Y:S05]  /*21cd0*/  WARPSYNC.COLLECTIVE R15, `(.L_x_14773) ;  /* 0x000000000f087348 */ /* 0x001fea0003c00000 */
[----:B------:R1:W2:Y:S02]  /*21ce0*/  SHFL.IDX P6, R14, R13, R12, R11 ;  /* 0x0000000c0d0e7389 */ /* 0x0002a400000c000b */
[----:B012---:R-:W-:Y:S01]  /*21cf0*/  ENDCOLLECTIVE ;  /* 0x000000000000791b */ /* 0x007fe20003800000 */
.L_x_14773:
[----:B------:R-:W-:Y:S05]  /*21d00*/  BRA `(.L_x_14774) ;  /* 0xffffff5000c87947 */ /* 0x000fea000383ffff */
.L_x_14568:
[----:B------:R-:W-:Y:S02]  /*21d10*/  IMAD.MOV.U32 R13, RZ, RZ, R4 ;  /* 0x000000ffff0d7224 */ /* 0x000fe400078e0004 */
[----:B------:R-:W-:Y:S02]  /*21d20*/  IMAD.MOV.U32 R12, RZ, RZ, RZ ;  /* 0x000000ffff0c7224 */ /* 0x000fe400078e00ff */
[----:B------:R-:W-:Y:S02]  /*21d30*/  IMAD.MOV.U32 R11, RZ, RZ, 0x1c1f ;  /* 0x00001c1fff0b7424 */ /* 0x000fe400078e00ff */
[----:B------:R-:W-:-:S07]  /*21d40*/  IMAD.MOV.U32 R15, RZ, RZ, -0x1 ;  /* 0xffffffffff0f7424 */ /* 0x000fce00078e00ff */
[----:B------:R-:W-:Y:S05]  /*21d50*/  WARPSYNC.COLLECTIVE R15, `(.L_x_14775) ;  /* 0x000000000f087348 */ /* 0x000fea0003c00000 */
[----:B------:R0:W1:Y:S02]  /*21d60*/  SHFL.IDX P6, R14, R13, R12, R11 ;  /* 0x0000000c0d0e7389 */ /* 0x00006400000c000b */
[----:B01----:R-:W-:Y:S01]  /*21d70*/  ENDCOLLECTIVE ;  /* 0x000000000000791b */ /* 0x003fe20003800000 */
.L_x_14775:
[----:B------:R-:W-:Y:S02]  /*21d80*/  IMAD.MOV.U32 R13, RZ, RZ, R3 ;  /* 0x000000ffff0d7224 */ /* 0x000fe400078e0003 */
[----:B------:R-:W-:-:S07]  /*21d90*/  IMAD.MOV.U32 R0, RZ, RZ, R14 ;  /* 0x000000ffff007224 */ /* 0x000fce00078e000e */
[----:B------:R-:W-:Y:S05]  /*21da0*/  WARPSYNC.COLLECTIVE R15, `(.L_x_14776) ;  /* 0x000000000f087348 */ /* 0x000fea0003c00000 */
[----:B------:R0:W1:Y:S02]  /*21db0*/  SHFL.IDX P6, R14, R13, R12, R11 ;  /* 0x0000000c0d0e7389 */ /* 0x00006400000c000b */
[----:B01----:R-:W-:Y:S01]  /*21dc0*/  ENDCOLLECTIVE ;  /* 0x000000000000791b */ /* 0x003fe20003800000 */
.L_x_14776:
[----:B------:R-:W-:Y:S05]  /*21dd0*/  BRA `(.L_x_14777) ;  /* 0xffffff5400a47947 */ /* 0x000fea000383ffff */
.L_x_14571:
        /* <DEDUP_REMOVED lines=8> */
.L_x_14779:
[----:B------:R-:W-:Y:S05]  /*21e60*/  BSYNC B1 ;  /* 0x0000000000017941 */ /* 0x000fea0003800000 */
.L_x_14778:
        /* <DEDUP_REMOVED lines=8> */
.L_x_14780:
[----:B------:R-:W-:Y:S05]  /*21ef0*/  BRA `(.L_x_14781) ;  /* 0xffffff5800007947 */ /* 0x000fea000383ffff */
.L_x_14575:
[----:B------:R-:W-:Y:S02]  /*21f00*/  IMAD.MOV.U32 R13, RZ, RZ, R20 ;  /* 0x000000ffff0d7224 */ /* 0x000fe400078e0014 */
[----:B------:R-:W-:Y:S02]  /*21f10*/  IMAD.MOV.U32 R12, RZ, RZ, RZ ;  /* 0x000000ffff0c7224 */ /* 0x000fe400078e00ff */
[----:B------:R-:W-:Y:S02]  /*21f20*/  IMAD.MOV.U32 R11, RZ, RZ, 0x181f ;  /* 0x0000181fff0b7424 */ /* 0x000fe400078e00ff */
[----:B------:R-:W-:Y:S02]  /*21f30*/  IMAD.MOV.U32 R15, RZ, RZ, -0x1 ;  /* 0xffffffffff0f7424 */ /* 0x000fe400078e00ff */
[----:B------:R-:W-:Y:S02]  /*21f40*/  IMAD R21, R24, R25, RZ ;  /* 0x0000001918157224 */ /* 0x000fe400078e02ff */
[----:B------:R-:W-:-:S07]  /*21f50*/  IMAD.IADD R24, R28, 0x1, R29 ;  /* 0x000000011c187824 */ /* 0x000fce00078e021d */
[----:B0-----:R-:W-:Y:S05]  /*21f60*/  WARPSYNC.COLLECTIVE R15, `(.L_x_14782) ;  /* 0x000000000f087348 */ /* 0x001fea0003c00000 */
[----:B------:R1:W2:Y:S02]  /*21f70*/  SHFL.IDX P6, R14, R13, R12, R11 ;  /* 0x0000000c0d0e7389 */ /* 0x0002a400000c000b */
[----:B012---:R-:W-:Y:S01]  /*21f80*/  ENDCOLLECTIVE ;  /* 0x000000000000791b */ /* 0x007fe20003800000 */
.L_x_14782:
[C---:B------:R-:W-:Y:S01]  /*21f90*/  VIADD R8, R24.reuse, 0x30 ;  /* 0x0000003018087836 */ /* 0x040fe20000000000 */
[----:B------:R-:W-:-:S04]  /*21fa0*/  ISETP.GE.OR P3, PT, R24, R21, P0 ;  /* 0x000000151800720c */ /* 0x000fc80000766670 */
[----:B------:R-:W-:Y:S01]  /*21fb0*/  ISETP.GE.OR P4, PT, R8, R21, P0 ;  /* 0x000000150800720c */ /* 0x000fe20000786670 */
[----:B------:R-:W-:Y:S02]  /*21fc0*/  VIADD R8, R24, 0x60 ;  /* 0x0000006018087836 */ /* 0x000fe40000000000 */
[----:B------:R-:W-:-:S03]  /*21fd0*/  IMAD.MOV.U32 R13, RZ, RZ, R7 ;  /* 0x000000ffff0d7224 */ /* 0x000fc600078e0007 */
[----:B------:R-:W-:Y:S01]  /*21fe0*/  ISETP.GE.OR P2, PT, R8, R21, P0 ;  /* 0x000000150800720c */ /* 0x000fe20000746670 */
[----:B------:R-:W-:-:S12]  /*21ff0*/  IMAD.MOV.U32 R0, RZ, RZ, R14 ;  /* 0x000000ffff007224 */ /* 0x000fd800078e000e */
[----:B------:R-:W-:Y:S05]  /*22000*/  WARPSYNC.COLLECTIVE R15, `(.L_x_14783) ;  /* 0x000000000f087348 */ /* 0x000fea0003c00000 */
[----:B------:R0:W1:Y:S02]  /*22010*/  SHFL.IDX P6, R14, R13, R12, R11 ;  /* 0x0000000c0d0e7389 */ /* 0x00006400000c000b */
[----:B01----:R-:W-:Y:S01]  /*22020*/  ENDCOLLECTIVE ;  /* 0x000000000000791b */ /* 0x003fe20003800000 */
.L_x_14783:
[----:B------:R-:W-:Y:S02]  /*22030*/  IMAD.MOV.U32 R13, RZ, RZ, R20 ;  /* 0x000000ffff0d7224 */ /* 0x000fe400078e0014 */
[----:B------:R-:W-:Y:S02]  /*22040*/  IMAD.MOV.U32 R12, RZ, RZ, 0x1 ;  /* 0x00000001ff0c7424 */ /* 0x000fe400078e00ff */
[----:B------:R-:W-:-:S07]  /*22050*/  IMAD.MOV.U32 R3, RZ, RZ, R14 ;  /* 0x000000ffff037224 */ /* 0x000fce00078e000e */
[----:B------:R-:W-:Y:S05]  /*22060*/  WARPSYNC.COLLECTIVE R15, `(.L_x_14784) ;  /* 0x000000000f087348 */ /* 0x000fea0003c00000 */
[----:B------:R0:W1:Y:S02]  /*22070*/  SHFL.IDX P6, R14, R13, R12, R11 ;  /* 0x0000000c0d0e7389 */ /* 0x00006400000c000b */
[----:B01----:R-:W-:Y:S01]  /*22080*/  ENDCOLLECTIVE ;  /* 0x000000000000791b */ /* 0x003fe20003800000 */
.L_x_14784:
[----:B------:R-:W-:-:S04]  /*22090*/  @!P3 LEA R10, P5, R44, R3, 0x1 ;  /* 0x000000032c0ab211 */ /* 0x000fc800078a08ff */
[----:B------:R-:W-:Y:S01]  /*220a0*/  @!P3 LEA.HI.X R3, R44, R0, R43, 0x1, P5 ;  /* 0x000000002c03b211 */ /* 0x000fe200028f0c2b */
[----:B------:R-:W-:Y:S02]  /*220b0*/  IMAD.MOV.U32 R13, RZ, RZ, R7 ;  /* 0x000000ffff0d7224 */ /* 0x000fe400078e0007 */
[----:B------:R-:W-:-:S07]  /*220c0*/  IMAD.MOV.U32 R4, RZ, RZ, R14 ;  /* 0x000000ffff047224 */ /* 0x000fce00078e000e */
[----:B------:R-:W-:Y:S05]  /*220d0*/  WARPSYNC.COLLECTIVE R15, `(.L_x_14785) ;  /* 0x000000000f087348 */ /* 0x000fea0003c00000 */
[----:B------:R0:W1:Y:S02]  /*220e0*/  SHFL.IDX P6, R14, R13, R12, R11 ;  /* 0x0000000c0d0e7389 */ /* 0x00006400000c000b */
[----:B01----:R-:W-:Y:S01]  /*220f0*/  ENDCOLLECTIVE ;  /* 0x000000000000791b */ /* 0x003fe20003800000 */
.L_x_14785:
[----:B------:R-:W-:Y:S02]  /*22100*/  IMAD.MOV.U32 R13, RZ, RZ, R20 ;  /* 0x000000ffff0d7224 */ /* 0x000fe400078e0014 */
[----:B------:R-:W-:Y:S02]  /*22110*/  IMAD.MOV.U32 R12, RZ, RZ, 0x2 ;  /* 0x00000002ff0c7424 */ /* 0x000fe400078e00ff */
[----:B------:R-:W-:-:S07]  /*22120*/  IMAD.MOV.U32 R5, RZ, RZ, R14 ;  /* 0x000000ffff057224 */ /* 0x000fce00078e000e */
[----:B------:R-:W-:Y:S05]  /*22130*/  WARPSYNC.COLLECTIVE R15, `(.L_x_14786) ;  /* 0x000000000f087348 */ /* 0x000fea0003c00000 */
[----:B------:R0:W1:Y:S02]  /*22140*/  SHFL.IDX P6, R14, R13, R12, R11 ;  /* 0x0000000c0d0e7389 */ /* 0x00006400000c000b */
[----:B01----:R-:W-:Y:S01]  /*22150*/  ENDCOLLECTIVE ;  /* 0x000000000000791b */ /* 0x003fe20003800000 */
.L_x_14786:
[----:B------:R-:W-:-:S04]  /*22160*/  @!P4 LEA R8, P1, R44, R5, 0x1 ;  /* 0x000000052c08c211 */ /* 0x000fc800078208ff */
[----:B------:R-:W-:Y:S01]  /*22170*/  @!P4 LEA.HI.X R9, R44, R4, R43, 0x1, P1 ;  /* 0x000000042c09c211 */ /* 0x000fe200008f0c2b */
[----:B------:R-:W-:Y:S02]  /*22180*/  IMAD.MOV.U32 R13, RZ, RZ, R7 ;  /* 0x000000ffff0d7224 */ /* 0x000fe400078e0007 */
[----:B------:R-:W-:-:S07]  /*22190*/  IMAD.MOV.U32 R6, RZ, RZ, R14 ;  /* 0x000000ffff067224 */ /* 0x000fce00078e000e */
[----:B------:R-:W-:Y:S05]  /*221a0*/  WARPSYNC.COLLECTIVE R15, `(.L_x_14787) ;  /* 0x000000000f087348 */ /* 0x000fea0003c00000 */
[----:B------:R0:W1:Y:S02]  /*221b0*/  SHFL.IDX P6, R14, R13, R12, R11 ;  /* 0x0000000c0d0e7389 */ /* 0x00006400000c000b */
[----:B01----:R-:W-:Y:S01]  /*221c0*/  ENDCOLLECTIVE ;  /* 0x000000000000791b */ /* 0x003fe20003800000 */
.L_x_14787:
[----:B------:R-:W-:Y:S02]  /*221d0*/  @!P3 IMAD.MOV.U32 R11, RZ, RZ, R3 ;  /* 0x000000ffff0bb224 */ /* 0x000fe400078e0003 */
[----:B------:R-:W-:Y:S02]  /*221e0*/  IMAD.MOV.U32 R13, RZ, RZ, R20 ;  /* 0x000000ffff0d7224 */ /* 0x000fe400078e0014 */
[----:B------:R-:W-:Y:S01]  /*221f0*/  IMAD.MOV.U32 R12, RZ, RZ, 0x3 ;  /* 0x00000003ff0c7424 */ /* 0x000fe200078e00ff */
        /* <DEDUP_REMOVED lines=9> */
.L_x_14788:
[----:B------:R0:W-:Y:S01]  /*22290*/  @!P2 ST.E.128 desc[UR42][R4.64], RZ ;  /* 0x000000ff0400a985 */ /* 0x0001e2000c101d2a */
[----:B------:R-:W-:Y:S02]  /*222a0*/  IMAD.MOV.U32 R13, RZ, RZ, R7 ;  /* 0x000000ffff0d7224 */ /* 0x000fe400078e0007 */
[----:B------:R-:W-:-:S07]  /*222b0*/  IMAD.MOV.U32 R0, RZ, RZ, R14 ;  /* 0x000000ffff007224 */ /* 0x000fce00078e000e */
[----:B0-----:R-:W-:Y:S05]  /*222c0*/  WARPSYNC.COLLECTIVE R15, `(.L_x_14789) ;  /* 0x000000000f087348 */ /* 0x001fea0003c00000 */
[----:B------:R1:W2:Y:S02]  /*222d0*/  SHFL.IDX P6, R14, R13, R12, R11 ;  /* 0x0000000c0d0e7389 */ /* 0x0002a400000c000b */
[----:B012---:R-:W-:Y:S01]  /*222e0*/  ENDCOLLECTIVE ;  /* 0x000000000000791b */ /* 0x007fe20003800000 */
.L_x_14789:
[----:B------:R-:W-:Y:S05]  /*222f0*/  BRA `(.L_x_14790) ;  /* 0xffffff6000147947 */ /* 0x000fea000383ffff */
.L_x_14602:
[----:B------:R-:W0:Y:S01]  /*22300*/  S2R R5, SR_TID.X ;  /* 0x0000000000057919 */ /* 0x000e220000002100 */
[----:B------:R-:W-:Y:S01]  /*22310*/  BSSY B1, `(.L_x_14791) ;  /* 0x000000a000017945 */ /* 0x000fe20003800000 */
[----:B------:R-:W-:Y:S02]  /*22320*/  IMAD.MOV.U32 R12, RZ, RZ, RZ ;  /* 0x000000ffff0c7224 */ /* 0x000fe400078e00ff */
[----:B------:R-:W-:Y:S02]  /*22330*/  IMAD.MOV.U32 R11, RZ, RZ, 0x1f ;  /* 0x0000001fff0b7424 */ /* 0x000fe400078e00ff */
[----:B------:R-:W-:Y:S01]  /*22340*/  IMAD.MOV.U32 R15, RZ, RZ, -0x1 ;  /* 0xffffffffff0f7424 */ /* 0x000fe200078e00ff */
[----:B0-----:R-:W-:-:S04]  /*22350*/  SHF.R.U32.HI R5, RZ, 0x5, R5 ;  /* 0x00000005ff057819 */ /* 0x001fc80000011605 */
[----:B------:R-:W-:-:S05]  /*22360*/  LOP3.LUT R5, R5, 0x3, RZ, 0xc0, !PT ;  /* 0x0000000305057812 */ /* 0x000fca00078ec0ff */
[----:B-1----:R-:W-:-:S07]  /*22370*/  IMAD.MOV.U32 R13, RZ, RZ, R5 ;  /* 0x000000ffff0d7224 */ /* 0x002fce00078e0005 */
[----:B------:R-:W-:Y:S05]  /*22380*/  WARPSYNC.COLLECTIVE R15, `(.L_x_14792) ;  /* 0x000000000f087348 */ /* 0x000fea0003c00000 */
[----:B------:R0:W1:Y:S02]  /*22390*/  SHFL.IDX P6, R14, R13, R12, R11 ;  /* 0x0000000c0d0e7389 */ /* 0x00006400000c000b */
[----:B01----:R-:W-:Y:S01]  /*223a0*/  ENDCOLLECTIVE ;  /* 0x000000000000791b */ /* 0x003fe20003800000 */
.L_x_14792:
[----:B------:R-:W-:Y:S05]  /*223b0*/  BSYNC B1 ;  /* 0x0000000000017941 */ /* 0x000fea0003800000 */
.L_x_14791:
[----:B------:R-:W-:Y:S05]  /*223c0*/  BRA `(.L_x_14793) ;  /* 0xffffff7c00b47947 */ /* 0x000fea000383ffff */
.L_x_14604:
[----:B------:R-:W-:Y:S01]  /*223d0*/  BSSY B1, `(.L_x_14794) ;  /* 0x0000006000017945 */ /* 0x000fe20003800000 */
[----:B------:R-:W-:-:S07]  /*223e0*/  IMAD.MOV.U32 R15, RZ, RZ, -0x1 ;  /* 0xffffffffff0f7424 */ /* 0x000fce00078e00ff */
[----:B01----:R-:W-:Y:S05]  /*223f0*/  WARPSYNC.COLLECTIVE R15, `(.L_x_14795) ;  /* 0x000000000f0c7348 */ /* 0x003fea0003c00000 */
[----:B------:R-:W-:Y:S02]  /*22400*/  ELECT P6, UR62, PT ;  /* 0x00000000003e782f */ /* 0x000fe400038c0000 */
[----:B------:R-:W-:Y:S01]  /*22410*/  MOV R14, UR62 ;  /* 0x0000003e000e7c02 */ /* 0x000fe20008000f00 */
[----:B01----:R-:W-:Y:S10]  /*22420*/  ENDCOLLECTIVE ;  /* 0x000000000000791b */ /* 0x003ff40003800000 */
.L_x_14795:
[----:B------:R-:W-:Y:S05]  /*22430*/  BSYNC B1 ;  /* 0x0000000000017941 */ /* 0x000fea0003800000 */
.L_x_14794:
[----:B------:R-:W-:Y:S05]  /*22440*/  BRA `(.L_x_14603) ;  /* 0xffffff7c00ac7947 */ /* 0x000fea000383ffff */
.L_x_14606:
[----:B0-----:R0:W2:Y:S02]  /*22450*/  SYNCS.PHASECHK.TRANS64.TRYWAIT P0, [R16+URZ+0x16820], R5 ;  /* 0x01682005100075a7 */ /* 0x0010a4000800017f */
[----:B--2---:R-:W-:Y:S05]  /*22460*/  @!P0 NANOSLEEP.SYNCS 0x989680 ;  /* 0x009896800000895d */ /* 0x004fea0003900000 */
[----:B------:R-:W2:Y:S02]  /*22470*/  @!P0 SYNCS.PHASECHK.TRANS64 P0, [R16+URZ+0x16820], R5 ;  /* 0x01682005100085a7 */ /* 0x000ea4000800007f */
[----:B--2---:R-:W-:Y:S05]  /*22480*/  @!P0 BRA `(.L_x_14606) ;  /* 0xfffffffc00f08947 */ /* 0x004fea000383ffff */
[----:B------:R-:W-:Y:S05]  /*22490*/  BRA `(.L_x_14796) ;  /* 0xffffff7c00bc7947 */ /* 0x000fea000383ffff */
.L_x_14610:
[----:B0-----:R0:W2:Y:S02]  /*224a0*/  SYNCS.PHASECHK.TRANS64.TRYWAIT P0, [R5+URZ+0x168a0], R7 ;  /* 0x0168a007050075a7 */ /* 0x0010a4000800017f */
[----:B--2---:R-:W-:Y:S05]  /*224b0*/  @!P0 NANOSLEEP.SYNCS 0x989680 ;  /* 0x009896800000895d */ /* 0x004fea0003900000 */
[----:B------:R-:W2:Y:S02]  /*224c0*/  @!P0 SYNCS.PHASECHK.TRANS64 P0, [R5+URZ+0x168a0], R7 ;  /* 0x0168a007050085a7 */ /* 0x000ea4000800007f */
[----:B--2---:R-:W-:Y:S05]  /*224d0*/  @!P0 BRA `(.L_x_14610) ;  /* 0xfffffffc00f08947 */ /* 0x004fea000383ffff */
[----:B------:R-:W-:Y:S05]  /*224e0*/  BRA `(.L_x_14797) ;  /* 0xffffff7c00d87947 */ /* 0x000fea000383ffff */
.L_x_14615:
[----:B-1----:R1:W2:Y:S02]  /*224f0*/  SYNCS.PHASECHK.TRANS64.TRYWAIT P0, [R5+URZ+0x168c0], R7 ;  /* 0x0168c007050075a7 */ /* 0x0022a4000800017f */
[----:B--2---:R-:W-:Y:S05]  /*22500*/  @!P0 NANOSLEEP.SYNCS 0x989680 ;  /* 0x009896800000895d */ /* 0x004fea0003900000 */
[----:B------:R-:W2:Y:S02]  /*22510*/  @!P0 SYNCS.PHASECHK.TRANS64 P0, [R5+URZ+0x168c0], R7 ;  /* 0x0168c007050085a7 */ /* 0x000ea4000800007f */
[----:B--2---:R-:W-:Y:S05]  /*22520*/  @!P0 BRA `(.L_x_14615) ;  /* 0xfffffffc00f08947 */ /* 0x004fea000383ffff */
[----:B------:R-:W-:Y:S05]  /*22530*/  BRA `(.L_x_14798) ;  /* 0xffffff8000587947 */ /* 0x000fea000383ffff */
.L_x_14622:
[----:B0-----:R0:W2:Y:S02]  /*22540*/  SYNCS.PHASECHK.TRANS64.TRYWAIT P1, [R5+URZ+0x168a0], R7 ;  /* 0x0168a007050075a7 */ /* 0x0010a4000802017f */
[----:B--2---:R-:W-:Y:S05]  /*22550*/  @!P1 NANOSLEEP.SYNCS 0x989680 ;  /* 0x009896800000995d */ /* 0x004fea0003900000 */
[----:B------:R-:W2:Y:S02]  /*22560*/  @!P1 SYNCS.PHASECHK.TRANS64 P1, [R5+URZ+0x168a0], R7 ;  /* 0x0168a007050095a7 */ /* 0x000ea4000802007f */
[----:B--2---:R-:W-:Y:S05]  /*22570*/  @!P1 BRA `(.L_x_14622) ;  /* 0xfffffffc00f09947 */ /* 0x004fea000383ffff */
[----:B------:R-:W-:Y:S05]  /*22580*/  BRA `(.L_x_14799) ;  /* 0xffffff8400247947 */ /* 0x000fea000383ffff */
.L_x_14627:
[----:B-1----:R1:W2:Y:S02]  /*22590*/  SYNCS.PHASECHK.TRANS64.TRYWAIT P1, [R5+URZ+0x168c0], R7 ;  /* 0x0168c007050075a7 */ /* 0x0022a4000802017f */
[----:B--2---:R-:W-:Y:S05]  /*225a0*/  @!P1 NANOSLEEP.SYNCS 0x989680 ;  /* 0x009896800000995d */ /* 0x004fea0003900000 */
[----:B------:R-:W2:Y:S02]  /*225b0*/  @!P1 SYNCS.PHASECHK.TRANS64 P1, [R5+URZ+0x168c0], R7 ;  /* 0x0168c007050095a7 */ /* 0x000ea4000802007f */
[----:B--2---:R-:W-:Y:S05]  /*225c0*/  @!P1 BRA `(.L_x_14627) ;  /* 0xfffffffc00f09947 */ /* 0x004fea000383ffff */
[----:B------:R-:W-:Y:S05]  /*225d0*/  BRA `(.L_x_14800) ;  /* 0xffffff84009c7947 */ /* 0x000fea000383ffff */
.L_x_14650:
        /* <DEDUP_REMOVED lines=11> */
.L_x_14802:
[----:B------:R-:W-:Y:S05]  /*22690*/  BSYNC B0 ;  /* 0x0000000000007941 */ /* 0x000fea0003800000 */
.L_x_14801:
[----:B------:R-:W-:Y:S05]  /*226a0*/  BRA `(.L_x_14803) ;  /* 0xffffff9400b07947 */ /* 0x000fea000383ffff */
.L_x_14653:
[----:B0-----:R0:W1:Y:S02]  /*226b0*/  SYNCS.PHASECHK.TRANS64.TRYWAIT P0, [R3+URZ+0x16840], R4 ;  /* 0x01684004030075a7 */ /* 0x001064000800017f */
[----:B-1----:R-:W-:Y:S05]  /*226c0*/  @!P0 NANOSLEEP.SYNCS 0x989680 ;  /* 0x009896800000895d */ /* 0x002fea0003900000 */
[----:B------:R-:W1:Y:S02]  /*226d0*/  @!P0 SYNCS.PHASECHK.TRANS64 P0, [R3+URZ+0x16840], R4 ;  /* 0x01684004030085a7 */ /* 0x000e64000800007f */
[----:B-1----:R-:W-:Y:S05]  /*226e0*/  @!P0 BRA `(.L_x_14653) ;  /* 0xfffffffc00f08947 */ /* 0x002fea000383ffff */
[----:B------:R-:W-:Y:S05]  /*226f0*/  BRA `(.L_x_14804) ;  /* 0xffffff9800047947 */ /* 0x000fea000383ffff */
.L_x_14654:
        /* <DEDUP_REMOVED lines=8> */
.L_x_14806:
[----:B------:R-:W-:Y:S05]  /*22780*/  BSYNC B0 ;  /* 0x0000000000007941 */ /* 0x000fea0003800000 */
.L_x_14805:
        /* <DEDUP_REMOVED lines=9> */
.L_x_14807:
[----:B------:R-:W-:Y:S02]  /*22820*/  IMAD.MOV.U32 R13, RZ, RZ, R2 ;  /* 0x000000ffff0d7224 */ /* 0x000fe400078e0002 */
[----:B------:R-:W-:Y:S02]  /*22830*/  IMAD.MOV.U32 R12, RZ, RZ, 0x1 ;  /* 0x00000001ff0c7424 */ /* 0x000fe400078e00ff */
[----:B------:R-:W-:-:S07]  /*22840*/  IMAD.MOV.U32 R7, RZ, RZ, R14 ;  /* 0x000000ffff077224 */ /* 0x000fce00078e000e */
[----:B------:R-:W-:Y:S05]  /*22850*/  WARPSYNC.COLLECTIVE R15, `(.L_x_14808) ;  /* 0x000000000f087348 */ /* 0x000fea0003c00000 */
[----:B------:R0:W1:Y:S02]  /*22860*/  SHFL.IDX P6, R14, R13, R12, R11 ;  /* 0x0000000c0d0e7389 */ /* 0x00006400000c000b */
[----:B01----:R-:W-:Y:S01]  /*22870*/  ENDCOLLECTIVE ;  /* 0x000000000000791b */ /* 0x003fe20003800000 */
.L_x_14808:
        /* <DEDUP_REMOVED lines=15> */
.L_x_14809:
[----:B------:R-:W-:Y:S02]  /*22970*/  @P0 IMAD R8, R5, 0x2, R16 ;  /* 0x0000000205080824 */ /* 0x000fe400078e0210 */
[----:B------:R-:W-:Y:S02]  /*22980*/  IMAD.MOV.U32 R13, RZ, RZ, R2 ;  /* 0x000000ffff0d7224 */ /* 0x000fe400078e0002 */
[----:B------:R-:W-:Y:S02]  /*22990*/  IMAD.MOV.U32 R12, RZ, RZ, 0x2 ;  /* 0x00000002ff0c7424 */ /* 0x000fe400078e00ff */
[----:B------:R-:W-:-:S07]  /*229a0*/  IMAD.MOV.U32 R7, RZ, RZ, R14 ;  /* 0x000000ffff077224 */ /* 0x000fce00078e000e */
[----:B------:R-:W-:Y:S05]  /*229b0*/  WARPSYNC.COLLECTIVE R15, `(.L_x_14810) ;  /* 0x000000000f087348 */ /* 0x000fea0003c00000 */
[----:B------:R0:W1:Y:S02]  /*229c0*/  SHFL.IDX P6, R14, R13, R12, R11 ;  /* 0x0000000c0d0e7389 */ /* 0x00006400000c000b */
[----:B01----:R-:W-:Y:S01]  /*229d0*/  ENDCOLLECTIVE ;  /* 0x000000000000791b */ /* 0x003fe20003800000 */
.L_x_14810:
        /* <DEDUP_REMOVED lines=15> */
.L_x_14811:
[----:B------:R-:W-:Y:S02]  /*22ad0*/  @P0 IMAD R8, R5, 0x2, R16 ;  /* 0x0000000205080824 */ /* 0x000fe400078e0210 */
[----:B------:R-:W-:Y:S02]  /*22ae0*/  IMAD.MOV.U32 R13, RZ, RZ, R2 ;  /* 0x000000ffff0d7224 */ /* 0x000fe400078e0002 */
[----:B------:R-:W-:Y:S02]  /*22af0*/  IMAD.MOV.U32 R12, RZ, RZ, 0x3 ;  /* 0x00000003ff0c7424 */ /* 0x000fe400078e00ff */
[----:B------:R-:W-:-:S07]  /*22b00*/  IMAD.MOV.U32 R7, RZ, RZ, R14 ;  /* 0x000000ffff077224 */ /* 0x000fce00078e000e */
[----:B------:R-:W-:Y:S05]  /*22b10*/  WARPSYNC.COLLECTIVE R15, `(.L_x_14812) ;  /* 0x000000000f087348 */ /* 0x000fea0003c00000 */
[----:B------:R0:W1:Y:S02]  /*22b20*/  SHFL.IDX P6, R14, R13, R12, R11 ;  /* 0x0000000c0d0e7389 */ /* 0x00006400000c000b */
[----:B01----:R-:W-:Y:S01]  /*22b30*/  ENDCOLLECTIVE ;  /* 0x000000000000791b */ /* 0x003fe20003800000 */
.L_x_14812:
        /* <DEDUP_REMOVED lines=15> */
.L_x_14813:
[----:B------:R-:W-:Y:S02]  /*22c30*/  @P0 IMAD R8, R5, 0x2, R16 ;  /* 0x0000000205080824 */ /* 0x000fe400078e0210 */
[----:B------:R-:W-:Y:S02]  /*22c40*/  IMAD.MOV.U32 R13, RZ, RZ, R2 ;  /* 0x000000ffff0d7224 */ /* 0x000fe400078e0002 */
[----:B------:R-:W-:Y:S02]  /*22c50*/  IMAD.MOV.U32 R12, RZ, RZ, 0x4 ;  /* 0x00000004ff0c7424 */ /* 0x000fe400078e00ff */
[----:B------:R-:W-:-:S07]  /*22c60*/  IMAD.MOV.U32 R7, RZ, RZ, R14 ;  /* 0x000000ffff077224 */ /* 0x000fce00078e000e */
[----:B------:R-:W-:Y:S05]  /*22c70*/  WARPSYNC.COLLECTIVE R15, `(.L_x_14814) ;  /* 0x000000000f087348 */ /* 0x000fea0003c00000 */
[----:B------:R0:W1:Y:S02]  /*22c80*/  SHFL.IDX P6, R14, R13, R12, R11 ;  /* 0x0000000c0d0e7389 */ /* 0x00006400000c000b */
[----:B01----:R-:W-:Y:S01]  /*22c90*/  ENDCOLLECTIVE ;  /* 0x000000000000791b */ /* 0x003fe20003800000 */
.L_x_14814:
        /* <DEDUP_REMOVED lines=15> */
.L_x_14815:
[----:B------:R-:W-:Y:S02]  /*22d90*/  @P0 IMAD R8, R5, 0x2, R16 ;  /* 0x0000000205080824 */ /* 0x000fe400078e0210 */
[----:B------:R-:W-:Y:S02]  /*22da0*/  IMAD.MOV.U32 R13, RZ, RZ, R2 ;  /* 0x000000ffff0d7224 */ /* 0x000fe400078e0002 */
[----:B------:R-:W-:Y:S02]  /*22db0*/  IMAD.MOV.U32 R12, RZ, RZ, 0x5 ;  /* 0x00000005ff0c7424 */ /* 0x000fe400078e00ff */
[----:B------:R-:W-:-:S07]  /*22dc0*/  IMAD.MOV.U32 R7, RZ, RZ, R14 ;  /* 0x000000ffff077224 */ /* 0x000fce00078e000e */
[----:B------:R-:W-:Y:S05]  /*22dd0*/  WARPSYNC.COLLECTIVE R15, `(.L_x_14816) ;  /* 0x000000000f087348 */ /* 0x000fea0003c00000 */
[----:B------:R0:W1:Y:S02]  /*22de0*/  SHFL.IDX P6, R14, R13, R12, R11 ;  /* 0x0000000c0d0e7389 */ /* 0x00006400000c000b */
[----:B01----:R-:W-:Y:S01]  /*22df0*/  ENDCOLLECTIVE ;  /* 0x000000000000791b */ /* 0x003fe20003800000 */
.L_x_14816:
        /* <DEDUP_REMOVED lines=15> */
.L_x_14817:
[----:B------:R-:W-:Y:S02]  /*22ef0*/  @P0 IMAD R8, R5, 0x2, R16 ;  /* 0x0000000205080824 */ /* 0x000fe400078e0210 */
[----:B------:R-:W-:Y:S02]  /*22f00*/  IMAD.MOV.U32 R13, RZ, RZ, R2 ;  /* 0x000000ffff0d7224 */ /* 0x000fe400078e0002 */
[----:B------:R-:W-:Y:S02]  /*22f10*/  IMAD.MOV.U32 R12, RZ, RZ, 0x6 ;  /* 0x00000006ff0c7424 */ /* 0x000fe400078e00ff */
[----:B------:R-:W-:-:S07]  /*22f20*/  IMAD.MOV.U32 R7, RZ, RZ, R14 ;  /* 0x000000ffff077224 */ /* 0x000fce00078e000e */
[----:B------:R-:W-:Y:S05]  /*22f30*/  WARPSYNC.COLLECTIVE R15, `(.L_x_14818) ;  /* 0x000000000f087348 */ /* 0x000fea0003c00000 */
[----:B------:R0:W1:Y:S02]  /*22f40*/  SHFL.IDX P6, R14, R13, R12, R11 ;  /* 0x0000000c0d0e7389 */ /* 0x00006400000c000b */
[----:B01----:R-:W-:Y:S01]  /*22f50*/  ENDCOLLECTIVE ;  /* 0x000000000000791b */ /* 0x003fe20003800000 */
.L_x_14818:
        /* <DEDUP_REMOVED lines=15> */
.L_x_14819:
[----:B------:R-:W-:Y:S02]  /*23050*/  @P0 IMAD R8, R5, 0x2, R16 ;  /* 0x0000000205080824 */ /* 0x000fe400078e0210 */
[----:B------:R-:W-:Y:S02]  /*23060*/  IMAD.MOV.U32 R13, RZ, RZ, R2 ;  /* 0x000000ffff0d7224 */ /* 0x000fe400078e0002 */
[----:B------:R-:W-:Y:S02]  /*23070*/  IMAD.MOV.U32 R12, RZ, RZ, 0x7 ;  /* 0x00000007ff0c7424 */ /* 0x000fe400078e00ff */
[----:B------:R-:W-:-:S07]  /*23080*/  IMAD.MOV.U32 R7, RZ, RZ, R14 ;  /* 0x000000ffff077224 */ /* 0x000fce00078e000e */
[----:B------:R-:W-:Y:S05]  /*23090*/  WARPSYNC.COLLECTIVE R15, `(.L_x_14820) ;  /* 0x000000000f087348 */ /* 0x000fea0003c00000 */
[----:B------:R0:W1:Y:S02]  /*230a0*/  SHFL.IDX P6, R14, R13, R12, R11 ;  /* 0x0000000c0d0e7389 */ /* 0x00006400000c000b */
[----:B01----:R-:W-:Y:S01]  /*230b0*/  ENDCOLLECTIVE ;  /* 0x000000000000791b */ /* 0x003fe20003800000 */
.L_x_14820:
        /* <DEDUP_REMOVED lines=10> */
.L_x_14821:
[----:B------:R-:W-:Y:S01]  /*23160*/  @!PT LDS RZ, [RZ] ;  /* 0x00000000fffff984 */ /* 0x000fe20000000800 */
[----:B------:R-:W-:Y:S01]  /*23170*/  @!PT LDS RZ, [RZ] ;  /* 0x00000000fffff984 */ /* 0x000fe20000000800 */
[----:B------:R-:W-:Y:S01]  /*23180*/  @!PT LDS RZ, [RZ] ;  /* 0x00000000fffff984 */ /* 0x000fe20000000800 */
[----:B------:R0:W-:Y:S01]  /*23190*/  @P0 LDGSTS.E.BYPASS.LTC128B.128 [R8+0x11400], desc[UR42][R6.64], !P2 ;  /* 0x1140000006080fae */ /* 0x0001e2000d101d6a */
[----:B------:R-:W-:Y:S01]  /*231a0*/  IMAD.MOV.U32 R0, RZ, RZ, R14 ;  /* 0x000000ffff007224 */ /* 0x000fe200078e000e */
[----:B------:R-:W-:Y:S06]  /*231b0*/  BRA `(.L_x_14822) ;  /* 0xffffff94000c7947 */ /* 0x000fec000383ffff */
.L_x_14659:
        /* <DEDUP_REMOVED lines=9> */
.L_x_14823:
[C---:B------:R-:W-:Y:S01]  /*23250*/  VIADD R9, R25.reuse, 0x10 ;  /* 0x0000001019097836 */ /* 0x040fe20000000000 */
[----:B------:R-:W-:Y:S01]  /*23260*/  ISETP.GE.AND P1, PT, R25, R2, PT ;  /* 0x000000021900720c */ /* 0x000fe20003f26270 */
[----:B------:R-:W-:Y:S02]  /*23270*/  IMAD.MOV.U32 R13, RZ, RZ, R0 ;  /* 0x000000ffff0d7224 */ /* 0x000fe400078e0000 */
[----:B------:R-:W-:-:S10]  /*23280*/  IMAD.MOV.U32 R6, RZ, RZ, R14 ;  /* 0x000000ffff067224 */ /* 0x000fd400078e000e */
[----:B------:R-:W-:Y:S05]  /*23290*/  WARPSYNC.COLLECTIVE R15, `(.L_x_14824) ;  /* 0x000000000f087348 */ /* 0x000fea0003c00000 */
[----:B------:R0:W1:Y:S02]  /*232a0*/  SHFL.IDX P6, R14, R13, R12, R11 ;  /* 0x0000000c0d0e7389 */ /* 0x00006400000c000b */
[----:B01----:R-:W-:Y:S01]  /*232b0*/  ENDCOLLECTIVE ;  /* 0x000000000000791b */ /* 0x003fe20003800000 */
.L_x_14824:
[----:B------:R-:W-:Y:S02]  /*232c0*/  IMAD.MOV.U32 R13, RZ, RZ, R4 ;  /* 0x000000ffff0d7224 */ /* 0x000fe400078e0004 */
[----:B------:R-:W-:Y:S02]  /*232d0*/  IMAD.MOV.U32 R12, RZ, RZ, 0x1 ;  /* 0x00000001ff0c7424 */ /* 0x000fe400078e00ff */
[----:B------:R-:W-:-:S07]  /*232e0*/  IMAD.MOV.U32 R7, RZ, RZ, R14 ;  /* 0x000000ffff077224 */ /* 0x000fce00078e000e */
[----:B------:R-:W-:Y:S05]  /*232f0*/  WARPSYNC.COLLECTIVE R15, `(.L_x_14825) ;  /* 0x000000000f087348 */ /* 0x000fea0003c00000 */
[----:B------:R0:W1:Y:S02]  /*23300*/  SHFL.IDX P6, R14, R13, R12, R11 ;  /* 0x0000000c0d0e7389 */ /* 0x00006400000c000b */
[----:B01----:R-:W-:Y:S01]  /*23310*/  ENDCOLLECTIVE ;  /* 0x000000000000791b */ /* 0x003fe20003800000 */
.L_x_14825:
        /* <DEDUP_REMOVED lines=15> */
.L_x_14826:
[----:B------:R-:W-:Y:S02]  /*23410*/  IMAD.MOV.U32 R13, RZ, RZ, R4 ;  /* 0x000000ffff0d7224 */ /* 0x000fe400078e0004 */
[----:B------:R-:W-:Y:S02]  /*23420*/  IMAD.MOV.U32 R12, RZ, RZ, 0x2 ;  /* 0x00000002ff0c7424 */ /* 0x000fe400078e00ff */
[----:B------:R-:W-:-:S07]  /*23430*/  IMAD.MOV.U32 R7, RZ, RZ, R14 ;  /* 0x000000ffff077224 */ /* 0x000fce00078e000e */
[----:B------:R-:W-:Y:S05]  /*23440*/  WARPSYNC.COLLECTIVE R15, `(.L_x_14827) ;  /* 0x000000000f087348 */ /* 0x000fea0003c00000 */
[----:B------:R0:W1:Y:S02]  /*23450*/  SHFL.IDX P6, R14, R13, R12, R11 ;  /* 0x0000000c0d0e7389 */ /* 0x00006400000c000b */
[----:B01----:R-:W-:Y:S01]  /*23460*/  ENDCOLLECTIVE ;  /* 0x000000000000791b */ /* 0x003fe20003800000 */
.L_x_14827:
        /* <DEDUP_REMOVED lines=16> */
.L_x_14828:
[----:B------:R-:W-:Y:S02]  /*23570*/  IMAD.MOV.U32 R13, RZ, RZ, R4 ;  /* 0x000000ffff0d7224 */ /* 0x000fe400078e0004 */
[----:B------:R-:W-:Y:S02]  /*23580*/  IMAD.MOV.U32 R12, RZ, RZ, 0x3 ;  /* 0x00000003ff0c7424 */ /* 0x000fe400078e00ff */
[----:B------:R-:W-:-:S07]  /*23590*/  IMAD.MOV.U32 R7, RZ, RZ, R14 ;  /* 0x000000ffff077224 */ /* 0x000fce00078e000e */
[----:B------:R-:W-:Y:S05]  /*235a0*/  WARPSYNC.COLLECTIVE R15, `(.L_x_14829) ;  /* 0x000000000f087348 */ /* 0x000fea0003c00000 */
[----:B------:R0:W1:Y:S02]  /*235b0*/  SHFL.IDX P6, R14, R13, R12, R11 ;  /* 0x0000000c0d0e7389 */ /* 0x00006400000c000b */
[----:B01----:R-:W-:Y:S01]  /*235c0*/  ENDCOLLECTIVE ;  /* 0x000000000000791b */ /* 0x003fe20003800000 */
.L_x_14829:
        /* <DEDUP_REMOVED lines=16> */
.L_x_14830:
[----:B------:R-:W-:Y:S02]  /*236d0*/  IMAD.MOV.U32 R13, RZ, RZ, R4 ;  /* 0x000000ffff0d7224 */ /* 0x000fe400078e0004 */
[----:B------:R-:W-:Y:S02]  /*236e0*/  IMAD.MOV.U32 R12, RZ, RZ, 0x4 ;  /* 0x00000004ff0c7424 */ /* 0x000fe400078e00ff */
[----:B------:R-:W-:-:S07]  /*236f0*/  IMAD.MOV.U32 R7, RZ, RZ, R14 ;  /* 0x000000ffff077224 */ /* 0x000fce00078e000e */
[----:B------:R-:W-:Y:S05]  /*23700*/  WARPSYNC.COLLECTIVE R15, `(.L_x_14831) ;  /* 0x000000000f087348 */ /* 0x000fea0003c00000 */
[----:B------:R0:W1:Y:S02]  /*23710*/  SHFL.IDX P6, R14, R13, R12, R11 ;  /* 0x0000000c0d0e7389 */ /* 0x00006400000c000b */
[----:B01----:R-:W-:Y:S01]  /*23720*/  ENDCOLLECTIVE ;  /* 0x000000000000791b */ /* 0x003fe20003800000 */
.L_x_14831:
        /* <DEDUP_REMOVED lines=16> */
.L_x_14832:
[----:B------:R-:W-:Y:S02]  /*23830*/  IMAD.MOV.U32 R13, RZ, RZ, R4 ;  /* 0x000000ffff0d7224 */ /* 0x000fe400078e0004 */
[----:B------:R-:W-:Y:S02]  /*23840*/  IMAD.MOV.U32 R12, RZ, RZ, 0x5 ;  /* 0x00000005ff0c7424 */ /* 0x000fe400078e00ff */
[----:B------:R-:W-:-:S07]  /*23850*/  IMAD.MOV.U32 R7, RZ, RZ, R14 ;  /* 0x000000ffff077224 */ /* 0x000fce00078e000e */
[----:B------:R-:W-:Y:S05]  /*23860*/  WARPSYNC.COLLECTIVE R15, `(.L_x_14833) ;  /* 0x000000000f087348 */ /* 0x000fea0003c00000 */
[----:B------:R0:W1:Y:S02]  /*23870*/  SHFL.IDX P6, R14, R13, R12, R11 ;  /* 0x0000000c0d0e7389 */ /* 0x00006400000c000b */
[----:B01----:R-:W-:Y:S01]  /*23880*/  ENDCOLLECTIVE ;  /* 0x000000000000791b */ /* 0x003fe20003800000 */
.L_x_14833:
        /* <DEDUP_REMOVED lines=16> */
.L_x_14834:
[----:B------:R-:W-:Y:S02]  /*23990*/  IMAD.MOV.U32 R13, RZ, RZ, R4 ;  /* 0x000000ffff0d7224 */ /* 0x000fe400078e0004 */
[----:B------:R-:W-:Y:S02]  /*239a0*/  IMAD.MOV.U32 R12, RZ, RZ, 0x6 ;  /* 0x00000006ff0c7424 */ /* 0x000fe400078e00ff */
[----:B------:R-:W-:-:S07]  /*239b0*/  IMAD.MOV.U32 R7, RZ, RZ, R14 ;  /* 0x000000ffff077224 */ /* 0x000fce00078e000e */
[----:B------:R-:W-:Y:S05]  /*239c0*/  WARPSYNC.COLLECTIVE R15, `(.L_x_14835) ;  /* 0x000000000f087348 */ /* 0x000fea0003c00000 */
[----:B------:R0:W1:Y:S02]  /*239d0*/  SHFL.IDX P6, R14, R13, R12, R11 ;  /* 0x0000000c0d0e7389 */ /* 0x00006400000c000b */
[----:B01----:R-:W-:Y:S01]  /*239e0*/  ENDCOLLECTIVE ;  /* 0x000000000000791b */ /* 0x003fe20003800000 */
.L_x_14835:
        /* <DEDUP_REMOVED lines=16> */
.L_x_14836:
[----:B------:R-:W-:Y:S02]  /*23af0*/  IMAD.MOV.U32 R13, RZ, RZ, R4 ;  /* 0x000000ffff0d7224 */ /* 0x000fe400078e0004 */
[----:B------:R-:W-:Y:S02]  /*23b00*/  IMAD.MOV.U32 R12, RZ, RZ, 0x7 ;  /* 0x00000007ff0c7424 */ /* 0x000fe400078e00ff */
[----:B------:R-:W-:-:S07]  /*23b10*/  IMAD.MOV.U32 R7, RZ, RZ, R14 ;  /* 0x000000ffff077224 */ /* 0x000fce00078e000e */
[----:B------:R-:W-:Y:S05]  /*23b20*/  WARPSYNC.COLLECTIVE R15, `(.L_x_14837) ;  /* 0x000000000f087348 */ /* 0x000fea0003c00000 */
[----:B------:R0:W1:Y:S02]  /*23b30*/  SHFL.IDX P6, R14, R13, R12, R11 ;  /* 0x0000000c0d0e7389 */ /* 0x00006400000c000b */
[----:B01----:R-:W-:Y:S01]  /*23b40*/  ENDCOLLECTIVE ;  /* 0x000000000000791b */ /* 0x003fe20003800000 */
.L_x_14837:
        /* <DEDUP_REMOVED lines=11> */
.L_x_14838:
        /* <DEDUP_REMOVED lines=12> */
.L_x_14839:
        /* <DEDUP_REMOVED lines=14> */
.L_x_14840:
[----:B------:R-:W-:Y:S02]  /*23da0*/  IMAD.MOV.U32 R13, RZ, RZ, R3 ;  /* 0x000000ffff0d7224 */ /* 0x000fe400078e0003 */
[----:B------:R-:W-:Y:S02]  /*23db0*/  IMAD.MOV.U32 R12, RZ, RZ, 0x1 ;  /* 0x00000001ff0c7424 */ /* 0x000fe400078e00ff */
[----:B------:R-:W-:-:S07]  /*23dc0*/  IMAD.MOV.U32 R8, RZ, RZ, R14 ;  /* 0x000000ffff087224 */ /* 0x000fce00078e000e */
[----:B------:R-:W-:Y:S05]  /*23dd0*/  WARPSYNC.COLLECTIVE R15, `(.L_x_14841) ;  /* 0x000000000f087348 */ /* 0x000fea0003c00000 */
[----:B------:R0:W1:Y:S02]  /*23de0*/  SHFL.IDX P6, R14, R13, R12, R11 ;  /* 0x0000000c0d0e7389 */ /* 0x00006400000c000b */
[----:B01----:R-:W-:Y:S01]  /*23df0*/  ENDCOLLECTIVE ;  /* 0x000000000000791b */ /* 0x003fe20003800000 */
.L_x_14841:
        /* <DEDUP_REMOVED lines=8> */
[----:B------:R0:W-:Y:S02]  /*23e80*/  @!P1 LDGSTS.E.BYPASS.LTC128B.128 [R10+0xc400], desc[UR42][R6.64], !P0 ;  /* 0x0c400000060a9fae */ /* 0x0001e4000c101d6a */
[----:B------:R-:W-:Y:S01]  /*23e90*/  ISETP.GE.AND P1, PT, R0, R2, PT ;  /* 0x000000020000720c */ /* 0x000fe20003f26270 */
[----:B------:R-:W-:-:S12]  /*23ea0*/  IMAD.MOV.U32 R0, RZ, RZ, R14 ;  /* 0x000000ffff007224 */ /* 0x000fd800078e000e */
[----:B0-----:R-:W-:Y:S05]  /*23eb0*/  WARPSYNC.COLLECTIVE R15, `(.L_x_14842) ;  /* 0x000000000f087348 */ /* 0x001fea0003c00000 */
[----:B------:R1:W2:Y:S02]  /*23ec0*/  SHFL.IDX P6, R14, R13, R12, R11 ;  /* 0x0000000c0d0e7389 */ /* 0x0002a400000c000b */
[----:B012---:R-:W-:Y:S01]  /*23ed0*/  ENDCOLLECTIVE ;  /* 0x000000000000791b */ /* 0x007fe20003800000 */
.L_x_14842:
[----:B------:R-:W-:Y:S02]  /*23ee0*/  IMAD.MOV.U32 R13, RZ, RZ, R3 ;  /* 0x000000ffff0d7224 */ /* 0x000fe400078e0003 */
[----:B------:R-:W-:Y:S02]  /*23ef0*/  IMAD.MOV.U32 R12, RZ, RZ, 0x2 ;  /* 0x00000002ff0c7424 */ /* 0x000fe400078e00ff */
[----:B------:R-:W-:-:S07]  /*23f00*/  IMAD.MOV.U32 R6, RZ, RZ, R14 ;  /* 0x000000ffff067224 */ /* 0x000fce00078e000e */
[----:B------:R-:W-:Y:S05]  /*23f10*/  WARPSYNC.COLLECTIVE R15, `(.L_x_14843) ;  /* 0x000000000f087348 */ /* 0x000fea0003c00000 */
[----:B------:R0:W1:Y:S02]  /*23f20*/  SHFL.IDX P6, R14, R13, R12, R11 ;  /* 0x0000000c0d0e7389 */ /* 0x00006400000c000b */
[----:B01----:R-:W-:Y:S01]  /*23f30*/  ENDCOLLECTIVE ;  /* 0x000000000000791b */ /* 0x003fe20003800000 */
.L_x_14843:
        /* <DEDUP_REMOVED lines=13> */
.L_x_14844:
[----:B------:R-:W-:Y:S02]  /*24010*/  IMAD.MOV.U32 R13, RZ, RZ, R3 ;  /* 0x000000ffff0d7224 */ /* 0x000fe400078e0003 */
[----:B------:R-:W-:Y:S02]  /*24020*/  IMAD.MOV.U32 R12, RZ, RZ, 0x3 ;  /* 0x00000003ff0c7424 */ /* 0x000fe400078e00ff */
[----:B------:R-:W-:-:S07]  /*24030*/  IMAD.MOV.U32 R6, RZ, RZ, R14 ;  /* 0x000000ffff067224 */ /* 0x000fce00078e000e */
[----:B------:R-:W-:Y:S05]  /*24040*/  WARPSYNC.COLLECTIVE R15, `(.L_x_14845) ;  /* 0x000000000f087348 */ /* 0x000fea0003c00000 */
[----:B------:R0:W1:Y:S02]  /*24050*/  SHFL.IDX P6, R14, R13, R12, R11 ;  /* 0x0000000c0d0e7389 */ /* 0x00006400000c000b */
[----:B01----:R-:W-:Y:S01]  /*24060*/  ENDCOLLECTIVE ;  /* 0x000000000000791b */ /* 0x003fe20003800000 */
.L_x_14845:
        /* <DEDUP_REMOVED lines=12> */
.L_x_14846:
[----:B------:R-:W-:Y:S01]  /*24130*/  IMAD.MOV.U32 R5, RZ, RZ, R14 ;  /* 0x000000ffff057224 */ /* 0x000fe200078e000e */
[----:B------:R-:W-:Y:S06]  /*24140*/  BRA `(.L_x_14847) ;  /* 0xffffff9000f07947 */ /* 0x000fec000383ffff */
.L_x_14662:
[----:B-1----:R1:W2:Y:S02]  /*24150*/  SYNCS.PHASECHK.TRANS64.TRYWAIT P0, [R16+URZ+0x16820], R0 ;  /* 0x01682000100075a7 */ /* 0x0022a4000800017f */
[----:B--2---:R-:W-:Y:S05]  /*24160*/  @!P0 NANOSLEEP.SYNCS 0x989680 ;  /* 0x009896800000895d */ /* 0x004fea0003900000 */
[----:B------:R-:W2:Y:S02]  /*24170*/  @!P0 SYNCS.PHASECHK.TRANS64 P0, [R16+URZ+0x16820], R0 ;  /* 0x01682000100085a7 */ /* 0x000ea4000800007f */
[----:B--2---:R-:W-:Y:S05]  /*24180*/  @!P0 BRA `(.L_x_14662) ;  /* 0xfffffffc00f08947 */ /* 0x004fea000383ffff */
[----:B------:R-:W-:Y:S05]  /*24190*/  BRA `(.L_x_14848) ;  /* 0xffffff94004c7947 */ /* 0x000fea000383ffff */
.L_x_14667:
[----:B0-----:R0:W1:Y:S02]  /*241a0*/  SYNCS.PHASECHK.TRANS64.TRYWAIT P0, [R5+URZ+0x16840], R2 ;  /* 0x01684002050075a7 */ /* 0x001064000800017f */
[----:B-1----:R-:W-:Y:S05]  /*241b0*/  @!P0 NANOSLEEP.SYNCS 0x989680 ;  /* 0x009896800000895d */ /* 0x002fea0003900000 */
[----:B------:R-:W1:Y:S02]  /*241c0*/  @!P0 SYNCS.PHASECHK.TRANS64 P0, [R5+URZ+0x16840], R2 ;  /* 0x01684002050085a7 */ /* 0x000e64000800007f */
[----:B-1----:R-:W-:Y:S05]  /*241d0*/  @!P0 BRA `(.L_x_14667) ;  /* 0xfffffffc00f08947 */ /* 0x002fea000383ffff */
[----:B------:R-:W-:Y:S05]  /*241e0*/  BRA `(.L_x_14849) ;  /* 0xffffff9800307947 */ /* 0x000fea000383ffff */
.L_x_14668:
        /* <DEDUP_REMOVED lines=8> */
.L_x_14851:
[----:B------:R-:W-:Y:S05]  /*24270*/  BSYNC B1 ;  /* 0x0000000000017941 */ /* 0x000fea0003800000 */
.L_x_14850:
        /* <DEDUP_REMOVED lines=10> */
.L_x_14852:
        /* <DEDUP_REMOVED lines=8> */
.L_x_14853:
[----:B------:R-:W-:-:S05]  /*243a0*/  IMAD.SHL.U32 R7, R7, 0x2, RZ ;  /* 0x0000000207077824 */ /* 0x000fca00078e00ff */
        /* <DEDUP_REMOVED lines=11> */
.L_x_14854:
[----:B------:R-:W-:Y:S02]  /*24460*/  IMAD.MOV.U32 R13, RZ, RZ, R10 ;  /* 0x000000ffff0d7224 */ /* 0x000fe400078e000a */
[----:B------:R-:W-:Y:S02]  /*24470*/  IMAD.MOV.U32 R12, RZ, RZ, 0x2 ;  /* 0x00000002ff0c7424 */ /* 0x000fe400078e00ff */
[----:B------:R-:W-:-:S07]  /*24480*/  IMAD.MOV.U32 R2, RZ, RZ, R14 ;  /* 0x000000ffff027224 */ /* 0x000fce00078e000e */
[----:B------:R-:W-:Y:S05]  /*24490*/  WARPSYNC.COLLECTIVE R15, `(.L_x_14855) ;  /* 0x000000000f087348 */ /* 0x000fea0003c00000 */
[----:B------:R0:W1:Y:S02]  /*244a0*/  SHFL.IDX P6, R14, R13, R12, R11 ;  /* 0x0000000c0d0e7389 */ /* 0x00006400000c000b */
[----:B01----:R-:W-:Y:S01]  /*244b0*/  ENDCOLLECTIVE ;  /* 0x000000000000791b */ /* 0x003fe20003800000 */
.L_x_14855:
        /* <DEDUP_REMOVED lines=11> */
.L_x_14856:
[----:B------:R-:W-:Y:S02]  /*24570*/  IMAD.MOV.U32 R13, RZ, RZ, R10 ;  /* 0x000000ffff0d7224 */ /* 0x000fe400078e000a */
[----:B------:R-:W-:Y:S02]  /*24580*/  IMAD.MOV.U32 R12, RZ, RZ, 0x3 ;  /* 0x00000003ff0c7424 */ /* 0x000fe400078e00ff */
[----:B------:R-:W-:-:S07]  /*24590*/  IMAD.MOV.U32 R2, RZ, RZ, R14 ;  /* 0x000000ffff027224 */ /* 0x000fce00078e000e */
[----:B------:R-:W-:Y:S05]  /*245a0*/  WARPSYNC.COLLECTIVE R15, `(.L_x_14857) ;  /* 0x000000000f087348 */ /* 0x000fea0003c00000 */
[----:B------:R0:W1:Y:S02]  /*245b0*/  SHFL.IDX P6, R14, R13, R12, R11 ;  /* 0x0000000c0d0e7389 */ /* 0x00006400000c000b */
[----:B01----:R-:W-:Y:S01]  /*245c0*/  ENDCOLLECTIVE ;  /* 0x000000000000791b */ /* 0x003fe20003800000 */
.L_x_14857:
        /* <DEDUP_REMOVED lines=11> */
.L_x_14858:
[----:B------:R-:W-:Y:S02]  /*24680*/  IMAD.MOV.U32 R13, RZ, RZ, R10 ;  /* 0x000000ffff0d7224 */ /* 0x000fe400078e000a */
[----:B------:R-:W-:Y:S02]  /*24690*/  IMAD.MOV.U32 R12, RZ, RZ, 0x4 ;  /* 0x00000004ff0c7424 */ /* 0x000fe400078e00ff */
[----:B------:R-:W-:-:S07]  /*246a0*/  IMAD.MOV.U32 R2, RZ, RZ, R14 ;  /* 0x000000ffff027224 */ /* 0x000fce00078e000e */
[----:B------:R-:W-:Y:S05]  /*246b0*/  WARPSYNC.COLLECTIVE R15, `(.L_x_14859) ;  /* 0x000000000f087348 */ /* 0x000fea0003c00000 */
[----:B------:R0:W1:Y:S02]  /*246c0*/  SHFL.IDX P6, R14, R13, R12, R11 ;  /* 0x0000000c0d0e7389 */ /* 0x00006400000c000b */
[----:B01----:R-:W-:Y:S01]  /*246d0*/  ENDCOLLECTIVE ;  /* 0x000000000000791b */ /* 0x003fe20003800000 */
.L_x_14859:
        /* <DEDUP_REMOVED lines=11> */
.L_x_14860:
[----:B------:R-:W-:Y:S02]  /*24790*/  IMAD.MOV.U32 R13, RZ, RZ, R10 ;  /* 0x000000ffff0d7224 */ /* 0x000fe400078e000a */
[----:B------:R-:W-:Y:S02]  /*247a0*/  IMAD.MOV.U32 R12, RZ, RZ, 0x5 ;  /* 0x00000005ff0c7424 */ /* 0x000fe400078e00ff */
[----:B------:R-:W-:-:S07]  /*247b0*/  IMAD.MOV.U32 R2, RZ, RZ, R14 ;  /* 0x000000ffff027224 */ /* 0x000fce00078e000e */
[----:B------:R-:W-:Y:S05]  /*247c0*/  WARPSYNC.COLLECTIVE R15, `(.L_x_14861) ;  /* 0x000000000f087348 */ /* 0x000fea0003c00000 */
[----:B------:R0:W1:Y:S02]  /*247d0*/  SHFL.IDX P6, R14, R13, R12, R11 ;  /* 0x0000000c0d0e7389 */ /* 0x00006400000c000b */
[----:B01----:R-:W-:Y:S01]  /*247e0*/  ENDCOLLECTIVE ;  /* 0x000000000000791b */ /* 0x003fe20003800000 */
.L_x_14861:
        /* <DEDUP_REMOVED lines=11> */
.L_x_14862:
[----:B------:R-:W-:Y:S02]  /*248a0*/  IMAD.MOV.U32 R13, RZ, RZ, R10 ;  /* 0x000000ffff0d7224 */ /* 0x000fe400078e000a */
[----:B------:R-:W-:Y:S02]  /*248b0*/  IMAD.MOV.U32 R12, RZ, RZ, 0x6 ;  /* 0x00000006ff0c7424 */ /* 0x000fe400078e00ff */
[----:B------:R-:W-:-:S07]  /*248c0*/  IMAD.MOV.U32 R2, RZ, RZ, R14 ;  /* 0x000000ffff027224 */ /* 0x000fce00078e000e */
[----:B------:R-:W-:Y:S05]  /*248d0*/  WARPSYNC.COLLECTIVE R15, `(.L_x_14863) ;  /* 0x000000000f087348 */ /* 0x000fea0003c00000 */
[----:B------:R0:W1:Y:S02]  /*248e0*/  SHFL.IDX P6, R14, R13, R12, R11 ;  /* 0x0000000c0d0e7389 */ /* 0x00006400000c000b */
[----:B01----:R-:W-:Y:S01]  /*248f0*/  ENDCOLLECTIVE ;  /* 0x000000000000791b */ /* 0x003fe20003800000 */
.L_x_14863:
        /* <DEDUP_REMOVED lines=11> */
.L_x_14864:
[----:B------:R-:W-:Y:S02]  /*249b0*/  IMAD.MOV.U32 R13, RZ, RZ, R10 ;  /* 0x000000ffff0d7224 */ /* 0x000fe400078e000a */
[----:B------:R-:W-:Y:S02]  /*249c0*/  IMAD.MOV.U32 R12, RZ, RZ, 0x7 ;  /* 0x00000007ff0c7424 */ /* 0x000fe400078e00ff */
[----:B------:R-:W-:-:S07]  /*249d0*/  IMAD.MOV.U32 R2, RZ, RZ, R14 ;  /* 0x000000ffff027224 */ /* 0x000fce00078e000e */
[----:B------:R-:W-:Y:S05]  /*249e0*/  WARPSYNC.COLLECTIVE R15, `(.L_x_14865) ;  /* 0x000000000f087348 */ /* 0x000fea0003c00000 */
[----:B------:R0:W1:Y:S02]  /*249f0*/  SHFL.IDX P6, R14, R13, R12, R11 ;  /* 0x0000000c0d0e7389 */ /* 0x00006400000c000b */
[----:B01----:R-:W-:Y:S01]  /*24a00*/  ENDCOLLECTIVE ;  /* 0x000000000000791b */ /* 0x003fe20003800000 */
.L_x_14865:
        /* <DEDUP_REMOVED lines=11> */
.L_x_14866:
[----:B------:R-:W-:Y:S01]  /*24ac0*/  IMAD.MOV.U32 R2, RZ, RZ, R14 ;  /* 0x000000ffff027224 */ /* 0x000fe200078e000e */
[----:B------:R-:W-:Y:S06]  /*24ad0*/  BRA `(.L_x_14867) ;  /* 0xffffff9400147947 */ /* 0x000fec000383ffff */
.L_x_14673:
[----:B-1----:R1:W2:Y:S02]  /*24ae0*/  SYNCS.PHASECHK.TRANS64.TRYWAIT P0, [R5+URZ+0x16860], R2 ;  /* 0x01686002050075a7 */ /* 0x0022a4000800017f */
[----:B--2---:R-:W-:Y:S05]  /*24af0*/  @!P0 NANOSLEEP.SYNCS 0x989680 ;  /* 0x009896800000895d */ /* 0x004fea0003900000 */
[----:B------:R-:W2:Y:S02]  /*24b00*/  @!P0 SYNCS.PHASECHK.TRANS64 P0, [R5+URZ+0x16860], R2 ;  /* 0x01686002050085a7 */ /* 0x000ea4000800007f */
[----:B--2---:R-:W-:Y:S05]  /*24b10*/  @!P0 BRA `(.L_x_14673) ;  /* 0xfffffffc00f08947 */ /* 0x004fea000383ffff */
[----:B------:R-:W-:Y:S05]  /*24b20*/  BRA `(.L_x_14868) ;  /* 0xffffff94006c7947 */ /* 0x000fea000383ffff */
.L_x_14674:
        /* <DEDUP_REMOVED lines=8> */
.L_x_14870:
[----:B------:R-:W-:Y:S05]  /*24bb0*/  BSYNC B1 ;  /* 0x0000000000017941 */ /* 0x000fea0003800000 */
.L_x_14869:
        /* <DEDUP_REMOVED lines=10> */
.L_x_14871:
[----:B------:R-:W-:Y:S02]  /*24c60*/  IMAD.MOV.U32 R13, RZ, RZ, R22 ;  /* 0x000000ffff0d7224 */ /* 0x000fe400078e0016 */
[----:B------:R-:W-:Y:S02]  /*24c70*/  IMAD.MOV.U32 R12, RZ, RZ, 0x1 ;  /* 0x00000001ff0c7424 */ /* 0x000fe400078e00ff */
[----:B------:R-:W-:-:S07]  /*24c80*/  IMAD.MOV.U32 R2, RZ, RZ, R14 ;  /* 0x000000ffff027224 */ /* 0x000fce00078e000e */
[----:B------:R-:W-:Y:S05]  /*24c90*/  WARPSYNC.COLLECTIVE R15, `(.L_x_14872) ;  /* 0x000000000f087348 */ /* 0x000fea0003c00000 */
[----:B------:R0:W1:Y:S02]  /*24ca0*/  SHFL.IDX P6, R14, R13, R12, R11 ;  /* 0x0000000c0d0e7389 */ /* 0x00006400000c000b */
[----:B01----:R-:W-:Y:S01]  /*24cb0*/  ENDCOLLECTIVE ;  /* 0x000000000000791b */ /* 0x003fe20003800000 */
.L_x_14872:
        /* <DEDUP_REMOVED lines=12> */
.L_x_14873:
[----:B------:R-:W-:Y:S02]  /*24d80*/  IMAD.MOV.U32 R13, RZ, RZ, R22 ;  /* 0x000000ffff0d7224 */ /* 0x000fe400078e0016 */
[----:B------:R-:W-:Y:S02]  /*24d90*/  IMAD.MOV.U32 R12, RZ, RZ, 0x2 ;  /* 0x00000002ff0c7424 */ /* 0x000fe400078e00ff */
[----:B------:R-:W-:-:S07]  /*24da0*/  IMAD.MOV.U32 R2, RZ, RZ, R14 ;  /* 0x000000ffff027224 */ /* 0x000fce00078e000e */
[----:B------:R-:W-:Y:S05]  /*24db0*/  WARPSYNC.COLLECTIVE R15, `(.L_x_14874) ;  /* 0x000000000f087348 */ /* 0x000fea0003c00000 */
[----:B------:R0:W1:Y:S02]  /*24dc0*/  SHFL.IDX P6, R14, R13, R12, R11 ;  /* 0x0000000c0d0e7389 */ /* 0x00006400000c000b */
[----:B01----:R-:W-:Y:S01]  /*24dd0*/  ENDCOLLECTIVE ;  /* 0x000000000000791b */ /* 0x003fe20003800000 */
.L_x_14874:
        /* <DEDUP_REMOVED lines=12> */
.L_x_14875:
[----:B------:R-:W-:Y:S02]  /*24ea0*/  IMAD.MOV.U32 R13, RZ, RZ, R22 ;  /* 0x000000ffff0d7224 */ /* 0x000fe400078e0016 */
[----:B------:R-:W-:Y:S02]  /*24eb0*/  IMAD.MOV.U32 R12, RZ, RZ, 0x3 ;  /* 0x00000003ff0c7424 */ /* 0x000fe400078e00ff */
[----:B------:R-:W-:-:S07]  /*24ec0*/  IMAD.MOV.U32 R2, RZ, RZ, R14 ;  /* 0x000000ffff027224 */ /* 0x000fce00078e000e */
[----:B------:R-:W-:Y:S05]  /*24ed0*/  WARPSYNC.COLLECTIVE R15, `(.L_x_14876) ;  /* 0x000000000f087348 */ /* 0x000fea0003c00000 */
[----:B------:R0:W1:Y:S02]  /*24ee0*/  SHFL.IDX P6, R14, R13, R12, R11 ;  /* 0x0000000c0d0e7389 */ /* 0x00006400000c000b */
[----:B01----:R-:W-:Y:S01]  /*24ef0*/  ENDCOLLECTIVE ;  /* 0x000000000000791b */ /* 0x003fe20003800000 */
.L_x_14876:
        /* <DEDUP_REMOVED lines=12> */
.L_x_14877:
[----:B------:R-:W-:Y:S02]  /*24fc0*/  IMAD.MOV.U32 R13, RZ, RZ, R22 ;  /* 0x000000ffff0d7224 */ /* 0x000fe400078e0016 */
[----:B------:R-:W-:Y:S02]  /*24fd0*/  IMAD.MOV.U32 R12, RZ, RZ, 0x4 ;  /* 0x00000004ff0c7424 */ /* 0x000fe400078e00ff */
[----:B------:R-:W-:-:S07]  /*24fe0*/  IMAD.MOV.U32 R2, RZ, RZ, R14 ;  /* 0x000000ffff027224 */ /* 0x000fce00078e000e */
[----:B------:R-:W-:Y:S05]  /*24ff0*/  WARPSYNC.COLLECTIVE R15, `(.L_x_14878) ;  /* 0x000000000f087348 */ /* 0x000fea0003c00000 */
[----:B------:R0:W1:Y:S02]  /*25000*/  SHFL.IDX P6, R14, R13, R12, R11 ;  /* 0x0000000c0d0e7389 */ /* 0x00006400000c000b */
[----:B01----:R-:W-:Y:S01]  /*25010*/  ENDCOLLECTIVE ;  /* 0x000000000000791b */ /* 0x003fe20003800000 */
.L_x_14878:
        /* <DEDUP_REMOVED lines=12> */
.L_x_14879:
[----:B------:R-:W-:Y:S02]  /*250e0*/  IMAD.MOV.U32 R13, RZ, RZ, R22 ;  /* 0x000000ffff0d7224 */ /* 0x000fe400078e0016 */
[----:B------:R-:W-:Y:S02]  /*250f0*/  IMAD.MOV.U32 R12, RZ, RZ, 0x5 ;  /* 0x00000005ff0c7424 */ /* 0x000fe400078e00ff */
[----:B------:R-:W-:-:S07]  /*25100*/  IMAD.MOV.U32 R2, RZ, RZ, R14 ;  /* 0x000000ffff027224 */ /* 0x000fce00078e000e */
[----:B------:R-:W-:Y:S05]  /*25110*/  WARPSYNC.COLLECTIVE R15, `(.L_x_14880) ;  /* 0x000000000f087348 */ /* 0x000fea0003c00000 */
[----:B------:R0:W1:Y:S02]  /*25120*/  SHFL.IDX P6, R14, R13, R12, R11 ;  /* 0x0000000c0d0e7389 */ /* 0x00006400000c000b */
[----:B01----:R-:W-:Y:S01]  /*25130*/  ENDCOLLECTIVE ;  /* 0x000000000000791b */ /* 0x003fe20003800000 */
.L_x_14880:
        /* <DEDUP_REMOVED lines=12> */
.L_x_14881:
[----:B------:R-:W-:Y:S02]  /*25200*/  IMAD.MOV.U32 R13, RZ, RZ, R22 ;  /* 0x000000ffff0d7224 */ /* 0x000fe400078e0016 */
[----:B------:R-:W-:Y:S02]  /*25210*/  IMAD.MOV.U32 R12, RZ, RZ, 0x6 ;  /* 0x00000006ff0c7424 */ /* 0x000fe400078e00ff */
[----:B------:R-:W-:-:S07]  /*25220*/  IMAD.MOV.U32 R2, RZ, RZ, R14 ;  /* 0x000000ffff027224 */ /* 0x000fce00078e000e */
[----:B------:R-:W-:Y:S05]  /*25230*/  WARPSYNC.COLLECTIVE R15, `(.L_x_14882) ;  /* 0x000000000f087348 */ /* 0x000fea0003c00000 */
[----:B------:R0:W1:Y:S02]  /*25240*/  SHFL.IDX P6, R14, R13, R12, R11 ;  /* 0x0000000c0d0e7389 */ /* 0x00006400000c000b */
[----:B01----:R-:W-:Y:S01]  /*25250*/  ENDCOLLECTIVE ;  /* 0x000000000000791b */ /* 0x003fe20003800000 */
.L_x_14882:
        /* <DEDUP_REMOVED lines=12> */
.L_x_14883:
[----:B------:R-:W-:Y:S02]  /*25320*/  IMAD.MOV.U32 R13, RZ, RZ, R22 ;  /* 0x000000ffff0d7224 */ /* 0x000fe400078e0016 */
[----:B------:R-:W-:Y:S02]  /*25330*/  IMAD.MOV.U32 R12, RZ, RZ, 0x7 ;  /* 0x00000007ff0c7424 */ /* 0x000fe400078e00ff */
[----:B------:R-:W-:-:S07]  /*25340*/  IMAD.MOV.U32 R2, RZ, RZ, R14 ;  /* 0x000000ffff027224 */ /* 0x000fce00078e000e */
[----:B------:R-:W-:Y:S05]  /*25350*/  WARPSYNC.COLLECTIVE R15, `(.L_x_14884) ;  /* 0x000000000f087348 */ /* 0x000fea0003c00000 */
[----:B------:R0:W1:Y:S02]  /*25360*/  SHFL.IDX P6, R14, R13, R12, R11 ;  /* 0x0000000c0d0e7389 */ /* 0x00006400000c000b */
[----:B01----:R-:W-:Y:S01]  /*25370*/  ENDCOLLECTIVE ;  /* 0x000000000000791b */ /* 0x003fe20003800000 */
.L_x_14884:
        /* <DEDUP_REMOVED lines=11> */
.L_x_14885:
[----:B------:R-:W-:Y:S01]  /*25430*/  IMAD.MOV.U32 R2, RZ, RZ, R14 ;  /* 0x000000ffff027224 */ /* 0x000fe200078e000e */
[----:B------:R-:W-:Y:S06]  /*25440*/  BRA `(.L_x_14886) ;  /* 0xffffff9000187947 */ /* 0x000fec000383ffff */
.L_x_14682:
[----:B0-----:R0:W1:Y:S02]  /*25450*/  SYNCS.PHASECHK.TRANS64.TRYWAIT P0, [R0+URZ+0x16860], R3 ;  /* 0x01686003000075a7 */ /* 0x001064000800017f */
[----:B-1----:R-:W-:Y:S05]  /*25460*/  @!P0 NANOSLEEP.SYNCS 0x989680 ;  /* 0x009896800000895d */ /* 0x002fea0003900000 */
[----:B------:R-:W1:Y:S02]  /*25470*/  @!P0 SYNCS.PHASECHK.TRANS64 P0, [R0+URZ+0x16860], R3 ;  /* 0x01686003000085a7 */ /* 0x000e64000800007f */
[----:B-1----:R-:W-:Y:S05]  /*25480*/  @!P0 BRA `(.L_x_14682) ;  /* 0xfffffffc00f08947 */ /* 0x002fea000383ffff */
[----:B------:R-:W-:Y:S05]  /*25490*/  BRA `(.L_x_14887) ;  /* 0xffffff9400347947 */ /* 0x000fea000383ffff */
.L_x_14683:
[----:B------:R-:W-:Y:S01]  /*254a0*/  BSSY B0, `(.L_x_14888) ;  /* 0x0000008000007945 */ /* 0x000fe20003800000 */
[----:B------:R-:W-:Y:S02]  /*254b0*/  IMAD.MOV.U32 R13, RZ, RZ, R22 ;  /* 0x000000ffff0d7224 */ /* 0x000fe400078e0016 */
[----:B------:R-:W-:Y:S02]  /*254c0*/  IMAD.MOV.U32 R12, RZ, RZ, RZ ;  /* 0x000000ffff0c7224 */ /* 0x000fe400078e00ff */
[----:B------:R-:W-:Y:S02]  /*254d0*/  IMAD.MOV.U32 R11, RZ, RZ, 0x181f ;  /* 0x0000181fff0b7424 */ /* 0x000fe400078e00ff */
[----:B------:R-:W-:-:S07]  /*254e0*/  IMAD.MOV.U32 R15, RZ, RZ, -0x1 ;  /* 0xffffffffff0f7424 */ /* 0x000fce00078e00ff */
[----:B0----5:R-:W-:Y:S05]  /*254f0*/  WARPSYNC.COLLECTIVE R15, `(.L_x_14889) ;  /* 0x000000000f087348 */ /* 0x021fea0003c00000 */
[----:B------:R1:W2:Y:S02]  /*25500*/  SHFL.IDX P6, R14, R13, R12, R11 ;  /* 0x0000000c0d0e7389 */ /* 0x0002a400000c000b */
[----:B012--5:R-:W-:Y:S01]  /*25510*/  ENDCOLLECTIVE ;  /* 0x000000000000791b */ /* 0x027fe20003800000 */
.L_x_14889:
[----:B------:R-:W-:Y:S05]  /*25520*/  BSYNC B0 ;  /* 0x0000000000007941 */ /* 0x000fea0003800000 */
.L_x_14888:
        /* <DEDUP_REMOVED lines=10> */
.L_x_14890:
        /* <DEDUP_REMOVED lines=12> */
.L_x_14891:
        /* <DEDUP_REMOVED lines=11> */
.L_x_14892:
[----:B------:R-:W-:Y:S02]  /*25740*/  IMAD.MOV.U32 R13, RZ, RZ, R22 ;  /* 0x000000ffff0d7224 */ /* 0x000fe400078e0016 */
[----:B------:R-:W-:Y:S01]  /*25750*/  IMAD.MOV.U32 R12, RZ, RZ, 0x2 ;  /* 0x00000002ff0c7424 */ /* 0x000fe200078e00ff */
[----:B------:R-:W-:-:S13]  /*25760*/  IADD3 R2, P1, R14, R5, RZ ;  /* 0x000000050e027210 */ /* 0x000fda0007f3e0ff */
[----:B------:R-:W-:Y:S05]  /*25770*/  WARPSYNC.COLLECTIVE R15, `(.L_x_14893) ;  /* 0x000000000f087348 */ /* 0x000fea0003c00000 */
[----:B------:R0:W1:Y:S02]  /*25780*/  SHFL.IDX P6, R14, R13, R12, R11 ;  /* 0x0000000c0d0e7389 */ /* 0x00006400000c000b */
[----:B01----:R-:W-:Y:S01]  /*25790*/  ENDCOLLECTIVE ;  /* 0x000000000000791b */ /* 0x003fe20003800000 */
.L_x_14893:
        /* <DEDUP_REMOVED lines=11> */
.L_x_14894:
[----:B------:R-:W-:Y:S02]  /*25850*/  IMAD.MOV.U32 R13, RZ, RZ, R22 ;  /* 0x000000ffff0d7224 */ /* 0x000fe400078e0016 */
[----:B------:R-:W-:Y:S01]  /*25860*/  IMAD.MOV.U32 R12, RZ, RZ, 0x3 ;  /* 0x00000003ff0c7424 */ /* 0x000fe200078e00ff */
[----:B------:R-:W-:-:S13]  /*25870*/  IADD3 R2, P1, R14, R5, RZ ;  /* 0x000000050e027210 */ /* 0x000fda0007f3e0ff */
[----:B------:R-:W-:Y:S05]  /*25880*/  WARPSYNC.COLLECTIVE R15, `(.L_x_14895) ;  /* 0x000000000f087348 */ /* 0x000fea0003c00000 */
[----:B------:R0:W1:Y:S02]  /*25890*/  SHFL.IDX P6, R14, R13, R12, R11 ;  /* 0x0000000c0d0e7389 */ /* 0x00006400000c000b */
[----:B01----:R-:W-:Y:S01]  /*258a0*/  ENDCOLLECTIVE ;  /* 0x000000000000791b */ /* 0x003fe20003800000 */
.L_x_14895:
        /* <DEDUP_REMOVED lines=11> */
.L_x_14896:
[----:B------:R-:W-:Y:S02]  /*25960*/  IMAD.MOV.U32 R13, RZ, RZ, R22 ;  /* 0x000000ffff0d7224 */ /* 0x000fe400078e0016 */
[----:B------:R-:W-:Y:S01]  /*25970*/  IMAD.MOV.U32 R12, RZ, RZ, 0x4 ;  /* 0x00000004ff0c7424 */ /* 0x000fe200078e00ff */
[----:B------:R-:W-:-:S13]  /*25980*/  IADD3 R2, P1, R14, R5, RZ ;  /* 0x000000050e027210 */ /* 0x000fda0007f3e0ff */
[----:B------:R-:W-:Y:S05]  /*25990*/  WARPSYNC.COLLECTIVE R15, `(.L_x_14897) ;  /* 0x000000000f087348 */ /* 0x000fea0003c00000 */
[----:B------:R0:W1:Y:S02]  /*259a0*/  SHFL.IDX P6, R14, R13, R12, R11 ;  /* 0x0000000c0d0e7389 */ /* 0x00006400000c000b */
[----:B01----:R-:W-:Y:S01]  /*259b0*/  ENDCOLLECTIVE ;  /* 0x000000000000791b */ /* 0x003fe20003800000 */
.L_x_14897:
        /* <DEDUP_REMOVED lines=11> */
.L_x_14898:
[----:B------:R-:W-:Y:S02]  /*25a70*/  IMAD.MOV.U32 R13, RZ, RZ, R22 ;  /* 0x000000ffff0d7224 */ /* 0x000fe400078e0016 */
[----:B------:R-:W-:Y:S01]  /*25a80*/  IMAD.MOV.U32 R12, RZ, RZ, 0x5 ;  /* 0x00000005ff0c7424 */ /* 0x000fe200078e00ff */
[----:B------:R-:W-:-:S13]  /*25a90*/  IADD3 R2, P1, R14, R5, RZ ;  /* 0x000000050e027210 */ /* 0x000fda0007f3e0ff */
[----:B------:R-:W-:Y:S05]  /*25aa0*/  WARPSYNC.COLLECTIVE R15, `(.L_x_14899) ;  /* 0x000000000f087348 */ /* 0x000fea0003c00000 */
[----:B------:R0:W1:Y:S02]  /*25ab0*/  SHFL.IDX P6, R14, R13, R12, R11 ;  /* 0x0000000c0d0e7389 */ /* 0x00006400000c000b */
[----:B01----:R-:W-:Y:S01]  /*25ac0*/  ENDCOLLECTIVE ;  /* 0x000000000000791b */ /* 0x003fe20003800000 */
.L_x_14899:
        /* <DEDUP_REMOVED lines=11> */
.L_x_14900:
[----:B------:R-:W-:Y:S02]  /*25b80*/  IMAD.MOV.U32 R13, RZ, RZ, R22 ;  /* 0x000000ffff0d7224 */ /* 0x000fe400078e0016 */
[----:B------:R-:W-:Y:S01]  /*25b90*/  IMAD.MOV.U32 R12, RZ, RZ, 0x6 ;  /* 0x00000006ff0c7424 */ /* 0x000fe200078e00ff */
[----:B------:R-:W-:-:S13]  /*25ba0*/  IADD3 R2, P1, R14, R5, RZ ;  /* 0x000000050e027210 */ /* 0x000fda0007f3e0ff */
[----:B------:R-:W-:Y:S05]  /*25bb0*/  WARPSYNC.COLLECTIVE R15, `(.L_x_14901) ;  /* 0x000000000f087348 */ /* 0x000fea0003c00000 */
[----:B------:R0:W1:Y:S02]  /*25bc0*/  SHFL.IDX P6, R14, R13, R12, R11 ;  /* 0x0000000c0d0e7389 */ /* 0x00006400000c000b */
[----:B01----:R-:W-:Y:S01]  /*25bd0*/  ENDCOLLECTIVE ;  /* 0x000000000000791b */ /* 0x003fe20003800000 */
.L_x_14901:
        /* <DEDUP_REMOVED lines=11> */
.L_x_14902:
[----:B------:R-:W-:Y:S02]  /*25c90*/  IMAD.MOV.U32 R13, RZ, RZ, R22 ;  /* 0x000000ffff0d7224 */ /* 0x000fe400078e0016 */
[----:B------:R-:W-:Y:S01]  /*25ca0*/  IMAD.MOV.U32 R12, RZ, RZ, 0x7 ;  /* 0x00000007ff0c7424 */ /* 0x000fe200078e00ff */
[----:B------:R-:W-:-:S13]  /*25cb0*/  IADD3 R2, P1, R14, R5, RZ ;  /* 0x000000050e027210 */ /* 0x000fda0007f3e0ff */
[----:B------:R-:W-:Y:S05]  /*25cc0*/  WARPSYNC.COLLECTIVE R15, `(.L_x_14903) ;  /* 0x000000000f087348 */ /* 0x000fea0003c00000 */
[----:B------:R0:W1:Y:S02]  /*25cd0*/  SHFL.IDX P6, R14, R13, R12, R11 ;  /* 0x0000000c0d0e7389 */ /* 0x00006400000c000b */
[----:B01----:R-:W-:Y:S01]  /*25ce0*/  ENDCOLLECTIVE ;  /* 0x000000000000791b */ /* 0x003fe20003800000 */
.L_x_14903:
        /* <DEDUP_REMOVED lines=10> */
.L_x_14904:
[----:B------:R-:W-:Y:S05]  /*25d90*/  BRA `(.L_x_14905) ;  /* 0xffffff8c00f87947 */ /* 0x000fea000383ffff */
.L_x_14688:
[----:B------:R-:W-:Y:S01]  /*25da0*/  BSSY B0, `(.L_x_14906) ;  /* 0x0000008000007945 */ /* 0x000fe20003800000 */
[----:B-1----:R-:W-:Y:S02]  /*25db0*/  IMAD.MOV.U32 R13, RZ, RZ, R24 ;  /* 0x000000ffff0d7224 */ /* 0x002fe400078e0018 */
[----:B------:R-:W-:Y:S02]  /*25dc0*/  IMAD.MOV.U32 R12, RZ, RZ, RZ ;  /* 0x000000ffff0c7224 */ /* 0x000fe400078e00ff */
[----:B------:R-:W-:Y:S02]  /*25dd0*/  IMAD.MOV.U32 R11, RZ, RZ, 0x1f ;  /* 0x0000001fff0b7424 */ /* 0x000fe400078e00ff */
[----:B------:R-:W-:-:S07]  /*25de0*/  IMAD.MOV.U32 R15, RZ, RZ, -0x1 ;  /* 0xffffffffff0f7424 */ /* 0x000fce00078e00ff */
[----:B0-2--5:R-:W-:Y:S05]  /*25df0*/  WARPSYNC.COLLECTIVE R15, `(.L_x_14907) ;  /* 0x000000000f087348 */ /* 0x025fea0003c00000 */
[----:B------:R1:W3:Y:S02]  /*25e00*/  SHFL.IDX P6, R14, R13, R12, R11 ;  /* 0x0000000c0d0e7389 */ /* 0x0002e400000c000b */
[----:B0123-5:R-:W-:Y:S01]  /*25e10*/  ENDCOLLECTIVE ;  /* 0x000000000000791b */ /* 0x02ffe20003800000 */
.L_x_14907:
[----:B------:R-:W-:Y:S05]  /*25e20*/  BSYNC B0 ;  /* 0x0000000000007941 */ /* 0x000fea0003800000 */
.L_x_14906:
        /* <DEDUP_REMOVED lines=9> */
.L_x_14908:
        /* <DEDUP_REMOVED lines=23> */
.L_x_14909:
[----:B------:R-:W-:Y:S01]  /*26030*/  IMAD.MOV.U32 R12, RZ, RZ, 0x2 ;  /* 0x00000002ff0c7424 */ /* 0x000fe200078e00ff */
[----:B------:R-:W-:-:S05]  /*26040*/  SEL R4, R14, RZ, P1 ;  /* 0x000000ff0e047207 */ /* 0x000fca0000800000 */
[----:B------:R-:W-:-:S04]  /*26050*/  IMAD.IADD R4, R13, 0x1, R4 ;  /* 0x000000010d047824 */ /* 0x000fc800078e0204 */
[----:B------:R-:W-:-:S07]  /*26060*/  IMAD.MOV.U32 R13, RZ, RZ, R4 ;  /* 0x000000ffff0d7224 */ /* 0x000fce00078e0004 */
[----:B------:R-:W-:Y:S05]  /*26070*/  WARPSYNC.COLLECTIVE R15, `(.L_x_14910) ;  /* 0x000000000f087348 */ /* 0x000fea0003c00000 */
[----:B------:R0:W1:Y:S02]  /*26080*/  SHFL.UP P6, R14, R13, R12, R11 ;  /* 0x0400000c0d0e7389 */ /* 0x00006400000c000b */
[----:B01----:R-:W-:Y:S01]  /*26090*/  ENDCOLLECTIVE ;  /* 0x000000000000791b */ /* 0x003fe20003800000 */
.L_x_14910:
[----:B------:R-:W-:Y:S01]  /*260a0*/  IMAD.MOV.U32 R12, RZ, RZ, 0x4 ;  /* 0x00000004ff0c7424 */ /* 0x000fe200078e00ff */
[----:B------:R-:W-:-:S05]  /*260b0*/  SEL R3, R14, RZ, P2 ;  /* 0x000000ff0e037207 */ /* 0x000fca0001000000 */
[----:B------:R-:W-:-:S04]  /*260c0*/  IMAD.IADD R2, R4, 0x1, R3 ;  /* 0x0000000104027824 */ /* 0x000fc800078e0203 */
[----:B------:R-:W-:-:S07]  /*260d0*/  IMAD.MOV.U32 R13, RZ, RZ, R2 ;  /* 0x000000ffff0d7224 */ /* 0x000fce00078e0002 */
[----:B------:R-:W-:Y:S05]  /*260e0*/  WARPSYNC.COLLECTIVE R15, `(.L_x_14911) ;  /* 0x000000000f087348 */ /* 0x000fea0003c00000 */
[----:B------:R0:W1:Y:S02]  /*260f0*/  SHFL.UP P6, R14, R13, R12, R11 ;  /* 0x0400000c0d0e7389 */ /* 0x00006400000c000b */
[----:B01----:R-:W-:Y:S01]  /*26100*/  ENDCOLLECTIVE ;  /* 0x000000000000791b */ /* 0x003fe20003800000 */
.L_x_14911:
[----:B------:R-:W-:Y:S01]  /*26110*/  IMAD.MOV.U32 R12, RZ, RZ, 0x8 ;  /* 0x00000008ff0c7424 */ /* 0x000fe200078e00ff */
[----:B------:R-:W-:-:S05]  /*26120*/  SEL R3, R14, RZ, P3 ;  /* 0x000000ff0e037207 */ /* 0x000fca0001800000 */
[----:B------:R-:W-:-:S04]  /*26130*/  IMAD.IADD R3, R2, 0x1, R3 ;  /* 0x0000000102037824 */ /* 0x000fc800078e0203 */
[----:B------:R-:W-:-:S07]  /*26140*/  IMAD.MOV.U32 R13, RZ, RZ, R3 ;  /* 0x000000ffff0d7224 */ /* 0x000fce00078e0003 */
[----:B------:R-:W-:Y:S05]  /*26150*/  WARPSYNC.COLLECTIVE R15, `(.L_x_14912) ;  /* 0x000000000f087348 */ /* 0x000fea0003c00000 */
[----:B------:R0:W1:Y:S02]  /*26160*/  SHFL.UP P6, R14, R13, R12, R11 ;  /* 0x0400000c0d0e7389 */ /* 0x00006400000c000b */
[----:B01----:R-:W-:Y:S01]  /*26170*/  ENDCOLLECTIVE ;  /* 0x000000000000791b */ /* 0x003fe20003800000 */
.L_x_14912:
[----:B------:R-:W-:Y:S01]  /*26180*/  IMAD.MOV.U32 R12, RZ, RZ, 0x10 ;  /* 0x00000010ff0c7424 */ /* 0x000fe200078e00ff */
[----:B------:R-:W-:-:S05]  /*26190*/  SEL R4, R14, RZ, P4 ;  /* 0x000000ff0e047207 */ /* 0x000fca0002000000 */
[----:B------:R-:W-:-:S04]  /*261a0*/  IMAD.IADD R4, R3, 0x1, R4 ;  /* 0x0000000103047824 */ /* 0x000fc800078e0204 */
[----:B------:R-:W-:-:S07]  /*261b0*/  IMAD.MOV.U32 R13, RZ, RZ, R4 ;  /* 0x000000ffff0d7224 */ /* 0x000fce00078e0004 */
[----:B------:R-:W-:Y:S05]  /*261c0*/  WARPSYNC.COLLECTIVE R15, `(.L_x_14913) ;  /* 0x000000000f087348 */ /* 0x000fea0003c00000 */
[----:B------:R0:W1:Y:S02]  /*261d0*/  SHFL.UP P6, R14, R13, R12, R11 ;  /* 0x0400000c0d0e7389 */ /* 0x00006400000c000b */
[----:B01----:R-:W-:Y:S01]  /*261e0*/  ENDCOLLECTIVE ;  /* 0x000000000000791b */ /* 0x003fe20003800000 */
.L_x_14913:
        /* <DEDUP_REMOVED lines=8> */
.L_x_14914:
[----:B------:R-:W-:Y:S05]  /*26270*/  BRA `(.L_x_14915) ;  /* 0xffffff90000c7947 */ /* 0x000fea000383ffff */
.L_x_14691:
[----:B------:R-:W-:Y:S01]  /*26280*/  BSSY B0, `(.L_x_14916) ;  /* 0x0000007000007945 */ /* 0x000fe20003800000 */
[----:B------:R-:W-:Y:S02]  /*26290*/  IMAD.MOV.U32 R12, RZ, RZ, 0x1 ;  /* 0x00000001ff0c7424 */ /* 0x000fe400078e00ff */
[----:B------:R-:W-:Y:S02]  /*262a0*/  IMAD.MOV.U32 R11, RZ, RZ, RZ ;  /* 0x000000ffff0b7224 */ /* 0x000fe400078e00ff */
[----:B------:R-:W-:-:S07]  /*262b0*/  IMAD.MOV.U32 R15, RZ, RZ, -0x1 ;  /* 0xffffffffff0f7424 */ /* 0x000fce00078e00ff */
[----:B-----5:R-:W-:Y:S05]  /*262c0*/  WARPSYNC.COLLECTIVE R15, `(.L_x_14917) ;  /* 0x000000000f087348 */ /* 0x020fea0003c00000 */
[----:B------:R0:W1:Y:S02]  /*262d0*/  SHFL.UP P6, R14, R13, R12, R11 ;  /* 0x0400000c0d0e7389 */ /* 0x00006400000c000b */
[----:B01---5:R-:W-:Y:S01]  /*262e0*/  ENDCOLLECTIVE ;  /* 0x000000000000791b */ /* 0x023fe20003800000 */
.L_x_14917:
[----:B------:R-:W-:Y:S05]  /*262f0*/  BSYNC B0 ;  /* 0x0000000000007941 */ /* 0x000fea0003800000 */
.L_x_14916:
        /* <DEDUP_REMOVED lines=8> */
.L_x_14918:
[----:B------:R-:W-:Y:S01]  /*26380*/  IMAD.MOV.U32 R12, RZ, RZ, 0x4 ;  /* 0x00000004ff0c7424 */ /* 0x000fe200078e00ff */
[----:B------:R-:W-:-:S05]  /*26390*/  SEL R2, R14, RZ, P2 ;  /* 0x000000ff0e027207 */ /* 0x000fca0001000000 */
[----:B------:R-:W-:-:S04]  /*263a0*/  IMAD.IADD R2, R13, 0x1, R2 ;  /* 0x000000010d027824 */ /* 0x000fc800078e0202 */
[----:B------:R-:W-:-:S07]  /*263b0*/  IMAD.MOV.U32 R13, RZ, RZ, R2 ;  /* 0x000000ffff0d7224 */ /* 0x000fce00078e0002 */
[----:B------:R-:W-:Y:S05]  /*263c0*/  WARPSYNC.COLLECTIVE R15, `(.L_x_14919) ;  /* 0x000000000f087348 */ /* 0x000fea0003c00000 */
[----:B------:R0:W1:Y:S02]  /*263d0*/  SHFL.UP P6, R14, R13, R12, R11 ;  /* 0x0400000c0d0e7389 */ /* 0x00006400000c000b */
[----:B01----:R-:W-:Y:S01]  /*263e0*/  ENDCOLLECTIVE ;  /* 0x000000000000791b */ /* 0x003fe20003800000 */
.L_x_14919:
[----:B------:R-:W-:Y:S01]  /*263f0*/  IMAD.MOV.U32 R12, RZ, RZ, 0x8 ;  /* 0x00000008ff0c7424 */ /* 0x000fe200078e00ff */
[----:B------:R-:W-:-:S05]  /*26400*/  SEL R3, R14, RZ, P3 ;  /* 0x000000ff0e037207 */ /* 0x000fca0001800000 */
[----:B------:R-:W-:-:S04]  /*26410*/  IMAD.IADD R3, R2, 0x1, R3 ;  /* 0x0000000102037824 */ /* 0x000fc800078e0203 */
[----:B------:R-:W-:-:S07]  /*26420*/  IMAD.MOV.U32 R13, RZ, RZ, R3 ;  /* 0x000000ffff0d7224 */ /* 0x000fce00078e0003 */
[----:B------:R-:W-:Y:S05]  /*26430*/  WARPSYNC.COLLECTIVE R15, `(.L_x_14920) ;  /* 0x000000000f087348 */ /* 0x000fea0003c00000 */
[----:B------:R0:W1:Y:S02]  /*26440*/  SHFL.UP P6, R14, R13, R12, R11 ;  /* 0x0400000c0d0e7389 */ /* 0x00006400000c000b */
[----:B01----:R-:W-:Y:S01]  /*26450*/  ENDCOLLECTIVE ;  /* 0x000000000000791b */ /* 0x003fe20003800000 */
.L_x_14920:
[----:B------:R-:W-:Y:S01]  /*26460*/  IMAD.MOV.U32 R12, RZ, RZ, 0x10 ;  /* 0x00000010ff0c7424 */ /* 0x000fe200078e00ff */
[----:B------:R-:W-:-:S05]  /*26470*/  SEL R4, R14, RZ, P4 ;  /* 0x000000ff0e047207 */ /* 0x000fca0002000000 */
[----:B------:R-:W-:-:S04]  /*26480*/  IMAD.IADD R4, R3, 0x1, R4 ;  /* 0x0000000103047824 */ /* 0x000fc800078e0204 */
[----:B------:R-:W-:-:S07]  /*26490*/  IMAD.MOV.U32 R13, RZ, RZ, R4 ;  /* 0x000000ffff0d7224 */ /* 0x000fce00078e0004 */
[----:B------:R-:W-:Y:S05]  /*264a0*/  WARPSYNC.COLLECTIVE R15, `(.L_x_14921) ;  /* 0x000000000f087348 */ /* 0x000fea0003c00000 */
[----:B------:R0:W1:Y:S02]  /*264b0*/  SHFL.UP P6, R14, R13, R12, R11 ;  /* 0x0400000c0d0e7389 */ /* 0x00006400000c000b */
[----:B01----:R-:W-:Y:S01]  /*264c0*/  ENDCOLLECTIVE ;  /* 0x000000000000791b */ /* 0x003fe20003800000 */
.L_x_14921:
        /* <DEDUP_REMOVED lines=8> */
.L_x_14922:
[----:B------:R-:W-:Y:S05]  /*26550*/  BRA `(.L_x_14923) ;  /* 0xffffff8c00f87947 */ /* 0x000fea000383ffff */
.L_x_14693:
[----:B------:R-:W-:Y:S01]  /*26560*/  BSSY B0, `(.L_x_14924) ;  /* 0x0000006000007945 */ /* 0x000fe20003800000 */
[----:B------:R-:W-:Y:S01]  /*26570*/  PLOP3.LUT P6, PT, P6, PT, PT, 0x8, 0x0 ;  /* 0x000000000000781c */ /* 0x000fe200037ce170 */
[----:B------:R-:W-:-:S12]  /*26580*/  IMAD.MOV.U32 R15, RZ, RZ, -0x1 ;  /* 0xffffffffff0f7424 */ /* 0x000fd800078e00ff */
[----:B0----5:R-:W-:Y:S05]  /*26590*/  WARPSYNC.COLLECTIVE R15, `(.L_x_14925) ;  /* 0x000000000f087348 */ /* 0x021fea0003c00000 */
[----:B------:R-:W-:Y:S01]  /*265a0*/  VOTE.ANY R14, PT, P6 ;  /* 0x00000000000e7806 */ /* 0x000fe200030e0100 */
[----:B0----5:R-:W-:Y:S06]  /*265b0*/  ENDCOLLECTIVE ;  /* 0x000000000000791b */ /* 0x021fec0003800000 */
.L_x_14925:
[----:B------:R-:W-:Y:S05]  /*265c0*/  BSYNC B0 ;  /* 0x0000000000007941 */ /* 0x000fea0003800000 */
.L_x_14924:
        /* <DEDUP_REMOVED lines=10> */
.L_x_14926:
[----:B------:R-:W-:Y:S02]  /*26670*/  IMAD.MOV.U32 R13, RZ, RZ, R5 ;  /* 0x000000ffff0d7224 */ /* 0x000fe400078e0005 */
[----:B------:R-:W-:-:S07]  /*26680*/  IMAD.MOV.U32 R25, RZ, RZ, R14 ;  /* 0x000000ffff197224 */ /* 0x000fce00078e000e */
[----:B------:R-:W-:Y:S05]  /*26690*/  WARPSYNC.COLLECTIVE R15, `(.L_x_14927) ;  /* 0x000000000f087348 */ /* 0x000fea0003c00000 */
[----:B------:R0:W1:Y:S02]  /*266a0*/  SHFL.IDX P6, R14, R13, R12, R11 ;  /* 0x0000000c0d0e7389 */ /* 0x00006400000c000b */
[----:B01----:R-:W-:Y:S01]  /*266b0*/  ENDCOLLECTIVE ;  /* 0x000000000000791b */ /* 0x003fe20003800000 */
.L_x_14927:
[----:B------:R-:W-:Y:S01]  /*266c0*/  IMAD.MOV.U32 R5, RZ, RZ, R14 ;  /* 0x000000ffff057224 */ /* 0x000fe200078e000e */
[----:B------:R-:W-:Y:S06]  /*266d0*/  BRA `(.L_x_14928) ;  /* 0xffffff8c00d87947 */ /* 0x000fec000383ffff */
.L_x_14695:
[----:B------:R-:W-:Y:S01]  /*266e0*/  BSSY B0, `(.L_x_14929) ;  /* 0x0000007000007945 */ /* 0x000fe20003800000 */
[----:B------:R-:W-:Y:S02]  /*266f0*/  IMAD.MOV.U32 R13, RZ, RZ, R2 ;  /* 0x000000ffff0d7224 */ /* 0x000fe400078e0002 */
[----:B------:R-:W-:Y:S02]  /*26700*/  IMAD.MOV.U32 R11, RZ, RZ, 0x1f ;  /* 0x0000001fff0b7424 */ /* 0x000fe400078e00ff */
[----:B------:R-:W-:-:S07]  /*26710*/  IMAD.MOV.U32 R15, RZ, RZ, -0x1 ;  /* 0xffffffffff0f7424 */ /* 0x000fce00078e00ff */
[----:B0123-5:R-:W-:Y:S05]  /*26720*/  WARPSYNC.COLLECTIVE R15, `(.L_x_14930) ;  /* 0x000000000f087348 */ /* 0x02ffea0003c00000 */
[----:B------:R4:W0:Y:S02]  /*26730*/  SHFL.IDX P6, R14, R13, R12, R11 ;  /* 0x0000000c0d0e7389 */ /* 0x00082400000c000b */
[----:B012345:R-:W-:Y:S01]  /*26740*/  ENDCOLLECTIVE ;  /* 0x000000000000791b */ /* 0x03ffe20003800000 */
.L_x_14930:
[----:B------:R-:W-:Y:S05]  /*26750*/  BSYNC B0 ;  /* 0x0000000000007941 */ /* 0x000fea0003800000 */
.L_x_14929:
[----:B------:R-:W-:Y:S01]  /*26760*/  IMAD.MOV.U32 R24, RZ, RZ, R14 ;  /* 0x000000ffff187224 */ /* 0x000fe200078e000e */
[----:B------:R-:W-:Y:S06]  /*26770*/  BRA `(.L_x_14694) ;  /* 0xffffff8c00c87947 */ /* 0x000fec000383ffff */
.L_x_14701:
[----:B0-----:R0:W4:Y:S02]  /*26780*/  SYNCS.PHASECHK.TRANS64.TRYWAIT P0, [R5+URZ+0x16820], R0 ;  /* 0x01682000050075a7 */ /* 0x001124000800017f */
[----:B----4-:R-:W-:Y:S05]  /*26790*/  @!P0 NANOSLEEP.SYNCS 0x989680 ;  /* 0x009896800000895d */ /* 0x010fea0003900000 */
[----:B------:R-:W4:Y:S02]  /*267a0*/  @!P0 SYNCS.PHASECHK.TRANS64 P0, [R5+URZ+0x16820], R0 ;  /* 0x01682000050085a7 */ /* 0x000f24000800007f */
[----:B----4-:R-:W-:Y:S05]  /*267b0*/  @!P0 BRA `(.L_x_14701) ;  /* 0xfffffffc00f08947 */ /* 0x010fea000383ffff */
[----:B------:R-:W-:Y:S05]  /*267c0*/  BRA `(.L_x_14931) ;  /* 0xffffff9800247947 */ /* 0x000fea000383ffff */
.L_x_14702:
[----:B------:R-:W4:Y:S01]  /*267d0*/  S2R R2, SR_TID.X ;  /* 0x0000000000027919 */ /* 0x000f220000002100 */
[----:B------:R-:W-:Y:S01]  /*267e0*/  BSSY B0, `(.L_x_14932) ;  /* 0x000000a000007945 */ /* 0x000fe20003800000 */
[----:B------:R-:W-:Y:S02]  /*267f0*/  IMAD.MOV.U32 R12, RZ, RZ, RZ ;  /* 0x000000ffff0c7224 */ /* 0x000fe400078e00ff */
[----:B------:R-:W-:Y:S02]  /*26800*/  IMAD.MOV.U32 R11, RZ, RZ, 0x1f ;  /* 0x0000001fff0b7424 */ /* 0x000fe400078e00ff */
[----:B------:R-:W-:Y:S01]  /*26810*/  IMAD.MOV.U32 R15, RZ, RZ, -0x1 ;  /* 0xffffffffff0f7424 */ /* 0x000fe200078e00ff */
[----:B----4-:R-:W-:-:S04]  /*26820*/  SHF.R.U32.HI R2, RZ, 0x5, R2 ;  /* 0x00000005ff027819 */ /* 0x010fc80000011602 */
[----:B------:R-:W-:-:S05]  /*26830*/  LOP3.LUT R2, R2, 0x3, RZ, 0xc0, !PT ;  /* 0x0000000302027812 */ /* 0x000fca00078ec0ff */
[----:B-1----:R-:W-:-:S07]  /*26840*/  IMAD.MOV.U32 R13, RZ, RZ, R2 ;  /* 0x000000ffff0d7224 */ /* 0x002fce00078e0002 */
[----:B0-23-5:R-:W-:Y:S05]  /*26850*/  WARPSYNC.COLLECTIVE R15, `(.L_x_14933) ;  /* 0x000000000f087348 */ /* 0x02dfea0003c00000 */
[----:B------:R1:W4:Y:S02]  /*26860*/  SHFL.IDX P6, R14, R13, R12, R11 ;  /* 0x0000000c0d0e7389 */ /* 0x00032400000c000b */
[----:B012345:R-:W-:Y:S01]  /*26870*/  ENDCOLLECTIVE ;  /* 0x000000000000791b */ /* 0x03ffe20003800000 */
.L_x_14933:
[----:B------:R-:W-:Y:S05]  /*26880*/  BSYNC B0 ;  /* 0x0000000000007941 */ /* 0x000fea0003800000 */
.L_x_14932:
[----:B------:R-:W-:Y:S05]  /*26890*/  BRA `(.L_x_14934) ;  /* 0xffffff98000c7947 */ /* 0x000fea000383ffff */
.L_x_14703:
[----:B------:R-:W-:Y:S01]  /*268a0*/  BSSY B0, `(.L_x_14935) ;  /* 0x0000006000007945 */ /* 0x000fe20003800000 */
[----:B------:R-:W-:-:S07]  /*268b0*/  IMAD.MOV.U32 R15, RZ, RZ, -0x1 ;  /* 0xffffffffff0f7424 */ /* 0x000fce00078e00ff */
[----:B0123-5:R-:W-:Y:S05]  /*268c0*/  WARPSYNC.COLLECTIVE R15, `(.L_x_14936) ;  /* 0x000000000f0c7348 */ /* 0x02ffea0003c00000 */
[----:B------:R-:W-:Y:S02]  /*268d0*/  ELECT P6, UR62, PT ;  /* 0x00000000003e782f */ /* 0x000fe400038c0000 */
[----:B------:R-:W-:Y:S01]  /*268e0*/  MOV R14, UR62 ;  /* 0x0000003e000e7c02 */ /* 0x000fe20008000f00 */
[----:B0123-5:R-:W-:Y:S10]  /*268f0*/  ENDCOLLECTIVE ;  /* 0x000000000000791b */ /* 0x02fff40003800000 */
.L_x_14936:
[----:B------:R-:W-:Y:S05]  /*26900*/  BSYNC B0 ;  /* 0x0000000000007941 */ /* 0x000fea0003800000 */
.L_x_14935:
[----:B------:R-:W-:Y:S05]  /*26910*/  BRA `(.L_x_14937) ;  /* 0xffffff9800007947 */ /* 0x000fea000383ffff */
.L_x_14705:
[----:B0-----:R0:W4:Y:S02]  /*26920*/  SYNCS.PHASECHK.TRANS64.TRYWAIT P1, [R3+URZ+0x16840], R2 ;  /* 0x01684002030075a7 */ /* 0x001124000802017f */
[----:B----4-:R-:W-:Y:S05]  /*26930*/  @!P1 NANOSLEEP.SYNCS 0x989680 ;  /* 0x009896800000995d */ /* 0x010fea0003900000 */
[----:B------:R-:W4:Y:S02]  /*26940*/  @!P1 SYNCS.PHASECHK.TRANS64 P1, [R3+URZ+0x16840], R2 ;  /* 0x01684002030095a7 */ /* 0x000f24000802007f */
[----:B----4-:R-:W-:Y:S05]  /*26950*/  @!P1 BRA `(.L_x_14705) ;  /* 0xfffffffc00f09947 */ /* 0x010fea000383ffff */
[----:B------:R-:W-:Y:S05]  /*26960*/  BRA `(.L_x_14938) ;  /* 0xffffff9800247947 */ /* 0x000fea000383ffff */
.L_x_14707:
[----:B----4-:R4:W0:Y:S02]  /*26970*/  SYNCS.PHASECHK.TRANS64.TRYWAIT P1, [R5+URZ+0x16840], R0 ;  /* 0x01684000050075a7 */ /* 0x010824000802017f */
[----:B0-----:R-:W-:Y:S05]  /*26980*/  @!P1 NANOSLEEP.SYNCS 0x989680 ;  /* 0x009896800000995d */ /* 0x001fea0003900000 */
[----:B------:R-:W0:Y:S02]  /*26990*/  @!P1 SYNCS.PHASECHK.TRANS64 P1, [R5+URZ+0x16840], R0 ;  /* 0x01684000050095a7 */ /* 0x000e24000802007f */
[----:B0-----:R-:W-:Y:S05]  /*269a0*/  @!P1 BRA `(.L_x_14707) ;  /* 0xfffffffc00f09947 */ /* 0x001fea000383ffff */
[----:B------:R-:W-:Y:S05]  /*269b0*/  BRA `(.L_x_14939) ;  /* 0xffffff9800347947 */ /* 0x000fea000383ffff */
.L_x_14709:
[----:B------:R0:W0:Y:S02]  /*269c0*/  SYNCS.PHASECHK.TRANS64.TRYWAIT P1, [R3+URZ+0x16860], R2 ;  /* 0x01686002030075a7 */ /* 0x000024000802017f */
[----:B0-----:R-:W-:Y:S05]  /*269d0*/  @!P1 NANOSLEEP.SYNCS 0x989680 ;  /* 0x009896800000995d */ /* 0x001fea0003900000 */
[----:B------:R-:W0:Y:S02]  /*269e0*/  @!P1 SYNCS.PHASECHK.TRANS64 P1, [R3+URZ+0x16860], R2 ;  /* 0x01686002030095a7 */ /* 0x000e24000802007f */
[----:B0-----:R-:W-:Y:S05]  /*269f0*/  @!P1 BRA `(.L_x_14709) ;  /* 0xfffffffc00f09947 */ /* 0x001fea000383ffff */
[----:B------:R-:W-:Y:S05]  /*26a00*/  BRA `(.L_x_14940) ;  /* 0xffffff9800307947 */ /* 0x000fea000383ffff */
.L_x_14941:
        /* <DEDUP_REMOVED lines=15> */
.L_x_15997:


//--------------------- .text._ZN7cutlass13device_kernelIN5flash11enable_sm90INS1_16FlashAttnFwdSm90INS1_25CollectiveMainloopFwdSm90ILi2EN4cute5tupleIJNS5_1CILi1EEES8_S8_EEENS6_IJNS7_ILi192EEENS7_ILi128EEENS7_ILi64EEEEEELi64ENS_10bfloat16_tEfNS_4arch4Sm90ELb1ELb0ELb0ELb0ELb1ELb0ELb0ELb1ELb1ELb1ELb1ELb0EEENS1_21CollectiveEpilogueFwdINS6_IJSA_SC_SB_EEES9_SE_SG_Li384ELb0ELb1ELb1ELb0EEENS1_19SingleTileSchedulerILb0ELb1ELb1ELi192EEEEEEEEEvNT_6ParamsE --------------------------
	.section	.text._ZN7cutlass13device_kernelIN5flash11enable_sm90INS1_16FlashAttnFwdSm90INS1_25CollectiveMainloopFwdSm90ILi2EN4cute5tupleIJNS5_1CILi1EEES8_S8_EEENS6_IJNS7_ILi192EEENS7_ILi128EEENS7_ILi64EEEEEELi64ENS_10bfloat16_tEfNS_4arch4Sm90ELb1ELb0ELb0ELb0ELb1ELb0ELb0ELb1ELb1ELb1ELb1ELb0EEENS1_21CollectiveEpilogueFwdINS6_IJSA_SC_SB_EEES9_SE_SG_Li384ELb0ELb1ELb1ELb0EEENS1_19SingleTileSchedulerILb0ELb1ELb1ELi192EEEEEEEEEvNT_6ParamsE,"ax",@progbits
	.align	128
.text._ZN7cutlass13device_kernelIN5flash11enable_sm90INS1_16FlashAttnFwdSm90INS1_25CollectiveMainloopFwdSm90ILi2EN4cute5tupleIJNS5_1CILi1EEES8_S8_EEENS6_IJNS7_ILi192EEENS7_ILi128EEENS7_ILi64EEEEEELi64ENS_10bfloat16_tEfNS_4arch4Sm90ELb1ELb0ELb0ELb0ELb1ELb0ELb0ELb1ELb1ELb1ELb1ELb0EEENS1_21CollectiveEpilogueFwdINS6_IJSA_SC_SB_EEES9_SE_SG_Li384ELb0ELb1ELb1ELb0EEENS1_19SingleTileSchedulerILb0ELb1ELb1ELi192EEEEEEEEEvNT_6ParamsE:
        .type           _ZN7cutlass13device_kernelIN5flash11enable_sm90INS1_16FlashAttnFwdSm90INS1_25CollectiveMainloopFwdSm90ILi2EN4cute5tupleIJNS5_1CILi1EEES8_S8_EEENS6_IJNS7_ILi192EEENS7_ILi128EEENS7_ILi64EEEEEELi64ENS_10bfloat16_tEfNS_4arch4Sm90ELb1ELb0ELb0ELb0ELb1ELb0ELb0ELb1ELb1ELb1ELb1ELb0EEENS1_21CollectiveEpilogueFwdINS6_IJSA_SC_SB_EEES9_SE_SG_Li384ELb0ELb1ELb1ELb0EEENS1_19SingleTileSchedulerILb0ELb1ELb1ELi192EEEEEEEEEvNT_6ParamsE,@function
        .size           _ZN7cutlass13device_kernelIN5flash11enable_sm90INS1_16FlashAttnFwdSm90INS1_25CollectiveMainloopFwdSm90ILi2EN4cute5tupleIJNS5_1CILi1EEES8_S8_EEENS6_IJNS7_ILi192EEENS7_ILi128EEENS7_ILi64EEEEEELi64ENS_10bfloat16_tEfNS_4arch4Sm90ELb1ELb0ELb0ELb0ELb1ELb0ELb0ELb1ELb1ELb1ELb1ELb0EEENS1_21CollectiveEpilogueFwdINS6_IJSA_SC_SB_EEES9_SE_SG_Li384ELb0ELb1ELb1ELb0EEENS1_19SingleTileSchedulerILb0ELb1ELb1ELi192EEEEEEEEEvNT_6ParamsE,(.L_x_15998 - _ZN7cutlass13device_kernelIN5flash11enable_sm90INS1_16FlashAttnFwdSm90INS1_25CollectiveMainloopFwdSm90ILi2EN4cute5tupleIJNS5_1CILi1EEES8_S8_EEENS6_IJNS7_ILi192EEENS7_ILi128EEENS7_ILi64EEEEEELi64ENS_10bfloat16_tEfNS_4arch4Sm90ELb1ELb0ELb0ELb0ELb1ELb0ELb0ELb1ELb1ELb1ELb1ELb0EEENS1_21CollectiveEpilogueFwdINS6_IJSA_SC_SB_EEES9_SE_SG_Li384ELb0ELb1ELb1ELb0EEENS1_19SingleTileSchedulerILb0ELb1ELb1ELi192EEEEEEEEEvNT_6ParamsE)
        .other          _ZN7cutlass13device_kernelIN5flash11enable_sm90INS1_16FlashAttnFwdSm90INS1_25CollectiveMainloopFwdSm90ILi2EN4cute5tupleIJNS5_1CILi1EEES8_S8_EEENS6_IJNS7_ILi192EEENS7_ILi128EEENS7_ILi64EEEEEELi64ENS_10bfloat16_tEfNS_4arch4Sm90ELb1ELb0ELb0ELb0ELb1ELb0ELb0ELb1ELb1ELb1ELb1ELb0EEENS1_21CollectiveEpilogueFwdINS6_IJSA_SC_SB_EEES9_SE_SG_Li384ELb0ELb1ELb1ELb0EEENS1_19SingleTileSchedulerILb0ELb1ELb1ELi192EEEEEEEEEvNT_6ParamsE,@"STO_CUDA_ENTRY STV_DEFAULT"
_ZN7cutlass13device_kernelIN5flash11enable_sm90INS1_16FlashAttnFwdSm90INS1_25CollectiveMainloopFwdSm90ILi2EN4cute5tupleIJNS5_1CILi1EEES8_S8_EEENS6_IJNS7_ILi192EEENS7_ILi128EEENS7_ILi64EEEEEELi64ENS_10bfloat16_tEfNS_4arch4Sm90ELb1ELb0ELb0ELb0ELb1ELb0ELb0ELb1ELb1ELb1ELb1ELb0EEENS1_21CollectiveEpilogueFwdINS6_IJSA_SC_SB_EEES9_SE_SG_Li384ELb0ELb1ELb1ELb0EEENS1_19SingleTileSchedulerILb0ELb1ELb1ELi192EEEEEEEEEvNT_6ParamsE:
        /* <DEDUP_REMOVED lines=45> */
.L_x_14942:
        /* <DEDUP_REMOVED lines=22> */
.L_x_14943:
        /* <DEDUP_REMOVED lines=18> */
.L_x_14944:
        /* <DEDUP_REMOVED lines=22> */
.L_x_14945:
        /* <DEDUP_REMOVED lines=23> */
.L_x_14946:
        /* <DEDUP_REMOVED lines=9> */
.L_x_14949:
        /* <DEDUP_REMOVED lines=37> */
[----:B0-----:R-:W-:-:S02]  /*0b00*/  UIMAD UR45, UR45, 0xc0, URZ ;  /* 0x000000c02d2d78a4 */ /* 0x001fc4000f8e023f */
        /* <DEDUP_REMOVED lines=54> */
.L_x_14951:
        /* <DEDUP_REMOVED lines=10> */
[----:B------:R-:W-:Y:S02]  /*0f10*/  MOV R3, RZ ;  /* 0x000000ff00037202 */ /* 0x000fe40000000f00 */
        /* <DEDUP_REMOVED lines=43> */
[----:B------:R-:W-:Y:S01]  /*11d0*/  MOV R13, RZ ;  /* 0x000000ff000d7202 */ /* 0x000fe20000000f00 */
[----:B------:R-:W-:Y:S02]  /*11e0*/  IMAD.U32 R6, RZ, RZ, UR4 ;  /* 0x00000004ff067e24 */ /* 0x000fe4000f8e00ff */
[----:B------:R-:W-:-:S02]  /*11f0*/  IMAD.U32 R7, RZ, RZ, UR5 ;  /* 0x00000005ff077e24 */ /* 0x000fc4000f8e00ff */
[----:B------:R-:W-:Y:S02]  /*1200*/  IMAD.U32 R11, RZ, RZ, UR7 ;  /* 0x00000007ff0b7e24 */ /* 0x000fe4000f8e00ff */
[----:B------:R-:W-:Y:S02]  /*1210*/  IMAD.MOV.U32 R8, RZ, RZ, 0x70 ;  /* 0x00000070ff087424 */ /* 0x000fe400078e00ff */
[----:B0-----:R-:W-:-:S07]  /*1220*/  IMAD.MOV.U32 R12, RZ, RZ, 0x1 ;  /* 0x00000001ff0c7424 */ /* 0x001fce00078e00ff */
[----:B------:R-:W-:-:S07]  /*1230*/  LEPC R20, `(.L_x_14953) ;  /* 0x000000001014794e */ /* 0x000fce0000000000 */
[----:B-1----:R-:W-:Y:S05]  /*1240*/  CALL.ABS.NOINC R2 ;  /* 0x0000000002007343 */ /* 0x002fea0003c00000 */
.L_x_14953:
[----:B------:R-:W-:-:S04]  /*1250*/  SHF.L.U32 R0, RZ, 0x1f, RZ ;  /* 0x0000001fff007819 */ /* 0x000fc800000006ff */
[----:B------:R-:W0:Y:S02]  /*1260*/  SYNCS.PHASECHK.TRANS64.TRYWAIT P0, [UR42+0x16800], R0 ;  /* 0x01680000ff0075a7 */ /* 0x000e24000800016a */
[----:B0-----:R-:W-:Y:S05]  /*1270*/  @!P0 BRA `(.L_x_14954) ;  /* 0x000000bc00bc8947 */ /* 0x001fea0003800000 */
.L_x_15037:
[----:B------:R-:W-:-:S06]  /*1280*/  ULOP3.LUT UR4, UR40, 0x1, URZ, 0xfc, !UPT ;  /* 0x0000000128047892 */ /* 0x000fcc000f8efc3f */
[----:B------:R-:W-:-:S05]  /*1290*/  IMAD.U32 R2, RZ, RZ, UR4 ;  /* 0x00000004ff027e24 */ /* 0x000fca000f8e00ff */
[----:B------:R-:W-:-:S13]  /*12a0*/  ISETP.NE.AND P0, PT, R2, 0x3, PT ;  /* 0x000000030200780c */ /* 0x000fda0003f05270 */
[----:B------:R-:W-:Y:S05]  /*12b0*/  @!P0 BRA `(.L_x_14955) ;  /* 0x0000000000048947 */ /* 0x000fea0003800000 */
[----:B------:R-:W-:Y:S01]  /*12c0*/  BPT.TRAP 0x1 ;  /* 0x000000040000795c */ /* 0x000fe20000300000 */
.L_x_14955:
[----:B------:R1:W2:Y:S01]  /*12d0*/  SYNCS.PHASECHK.TRANS64.TRYWAIT P1, [UR42+0x16830], R0 ;  /* 0x01683000ff0075a7 */ /* 0x0002a2000802016a */
[----:B------:R-:W-:Y:S05]  /*12e0*/  @!P0 BRA `(.L_x_14956) ;  /* 0x0000000000048947 */ /* 0x000fea0003800000 */
[----:B------:R-:W-:Y:S01]  /*12f0*/  BPT.TRAP 0x1 ;  /* 0x000000040000795c */ /* 0x000fe20000300000 */
.L_x_14956:
[----:B------:R-:W-:-:S05]  /*1300*/  IMAD.U32 R6, RZ, RZ, UR47 ;  /* 0x0000002fff067e24 */ /* 0x000fca000f8e00ff */
[----:B------:R-:W-:Y:S01]  /*1310*/  LOP3.LUT R6, R6, 0x10000, RZ, 0xfc, !PT ;  /* 0x0001000006067812 */ /* 0x000fe200078efcff */
[----:B--2---:R-:W-:Y:S06]  /*1320*/  @P1 BRA `(.L_x_14957) ;  /* 0x0000000000081947 */ /* 0x004fec0003800000 */
[----:B------:R-:W2:Y:S02]  /*1330*/  SYNCS.PHASECHK.TRANS64.TRYWAIT P1, [UR42+0x16830], R0 ;  /* 0x01683000ff0075a7 */ /* 0x000ea4000802016a */
[----:B--2---:R-:W-:Y:S05]  /*1340*/  @!P1 BRA `(.L_x_14958) ;  /* 0x000000bc00a09947 */ /* 0x004fea0003800000 */
.L_x_14957:
        /* <DEDUP_REMOVED lines=38> */
.L_x_14959:
[----:B01----:R-:W-:Y:S01]  /*15b0*/  LOP3.LUT R0, R19, 0xffffff80, RZ, 0xc0, !PT ;  /* 0xffffff8013007812 */ /* 0x003fe200078ec0ff */
[----:B------:R-:W-:Y:S01]  /*15c0*/  IMAD.HI R5, R23, 0x55555556, RZ ;  /* 0x5555555617057827 */ /* 0x000fe200078e02ff */
[----:B------:R-:W-:Y:S01]  /*15d0*/  LEA.HI R18, R18, R17, RZ, 0x2 ;  /* 0x0000001112127211 */ /* 0x000fe200078f10ff */
[----:B------:R-:W-:Y:S01]  /*15e0*/  UISETP.NE.AND UP0, UPT, UR44, URZ, UPT ;  /* 0x0000003f2c00728c */ /* 0x000fe2000bf05270 */
[----:B------:R-:W-:Y:S01]  /*15f0*/  CS2R R118, SRZ ;  /* 0x0000000000767805 */ /* 0x000fe2000001ff00 */
[----:B------:R-:W-:Y:S01]  /*1600*/  IMAD.IADD R0, R17, 0x1, -R0 ;  /* 0x0000000111007824 */ /* 0x000fe200078e0a00 */
[----:B------:R-:W-:Y:S01]  /*1610*/  LOP3.LUT R18, R18, 0xfffffffc, RZ, 0xc0, !PT ;  /* 0xfffffffc12127812 */ /* 0x000fe200078ec0ff */
[----:B------:R-:W-:Y:S01]  /*1620*/  ULDC UR7, c[0x0][0x2f0] ;  /* 0x0000bc0000077ab9 */ /* 0x000fe20000000800 */
[----:B------:R-:W-:Y:S01]  /*1630*/  LEA.HI R10, R5, R5, RZ, 0x1 ;  /* 0x00000005050a7211 */ /* 0x000fe200078f08ff */
[----:B------:R-:W-:Y:S01]  /*1640*/  IMAD.U32 R13, RZ, RZ, UR7 ;  /* 0x00000007ff0d7e24 */ /* 0x000fe2000f8e00ff */
[----:B------:R-:W-:Y:S01]  /*1650*/  SHF.R.S32.HI R3, RZ, 0x1f, R0 ;  /* 0x0000001fff037819 */ /* 0x000fe20000011400 */
        /* <DEDUP_REMOVED lines=11> */
[----:B------:R-:W-:Y:S01]  /*1710*/  SHF.R.S32.HI R4, RZ, 0x5, R4 ;  /* 0x00000005ff047819 */ /* 0x000fe20000011404 */
[----:B------:R-:W-:Y:S01]  /*1720*/  UIADD3 UR27, UR46, -0x2, URZ ;  /* 0xfffffffe2e1b7890 */ /* 0x000fe2000fffe03f */
[----:B------:R-:W-:Y:S01]  /*1730*/  LEA.HI R8, R8, R3, RZ, 0x3 ;  /* 0x0000000308087211 */ /* 0x000fe200078f18ff */
[----:B------:R-:W-:Y:S01]  /*1740*/  UIADD3 UR6, UR42, 0x16840, URZ ;  /* 0x000168402a067890 */ /* 0x000fe2000fffe03f */
[----:B------:R-:W-:-:S02]  /*1750*/  LEA.HI R5, R18, R18, RZ, 0x1 ;  /* 0x0000001212057211 */ /* 0x000fc400078f08ff */
[----:B------:R-:W-:Y:S02]  /*1760*/  CS2R R116, SRZ ;  /* 0x0000000000747805 */ /* 0x000fe4000001ff00 */
[----:B------:R-:W-:Y:S01]  /*1770*/  LEA R4, R4, UR45, 0x4 ;  /* 0x0000002d04047c11 */ /* 0x000fe2000f8e20ff */
[----:B------:R-:W-:Y:S01]  /*1780*/  UPRMT UR6, UR25, 0x654, UR6 ;  /* 0x0000065419067896 */ /* 0x000fe20008000006 */
[----:B------:R-:W-:Y:S02]  /*1790*/  LOP3.LUT R8, R8, 0xfffffff8, RZ, 0xc0, !PT ;  /* 0xfffffff808087812 */ /* 0x000fe400078ec0ff */
[----:B------:R-:W-:Y:S02]  /*17a0*/  LOP3.LUT R5, R5, 0x1ffffffe, RZ, 0xc0, !PT ;  /* 0x1ffffffe05057812 */ /* 0x000fe400078ec0ff */
[----:B------:R-:W-:Y:S02]  /*17b0*/  IADD3 R3, R4, R3, -R8 ;  /* 0x0000000304037210 */ /* 0x000fe40007ffe808 */
[----:B------:R-:W-:Y:S01]  /*17c0*/  PLOP3.LUT P2, PT, PT, PT, UP0, 0x80, 0x0 ;  /* 0x000000000000781c */ /* 0x000fe20003f4f008 */
[----:B------:R-:W-:Y:S01]  /*17d0*/  IMAD.IADD R5, R18, 0x1, -R5 ;  /* 0x0000000112057824 */ /* 0x000fe200078e0a05 */
[----:B------:R-:W-:Y:S01]  /*17e0*/  SYNCS.ARRIVE.TRANS64.RED.A1T0 RZ, [UR6], RZ ;  /* 0x000000ffffff79a7 */ /* 0x000fe20008100406 */
[----:B------:R-:W-:-:S04]  /*17f0*/  IMAD R10, R10, 0x40, R3 ;  /* 0x000000400a0a7824 */ /* 0x000fc800078e0203 */
[----:B------:R-:W-:-:S04]  /*1800*/  IMAD R5, R5, 0x8, R10 ;  /* 0x0000000805057824 */ /* 0x000fc800078e020a */
[----:B------:R-:W-:Y:S01]  /*1810*/  @P1 IMAD.HI.U32 R3, R5, UR4, RZ ;  /* 0x0000000405031c27 */ /* 0x000fe2000f8e00ff */
[----:B------:R-:W-:Y:S02]  /*1820*/  UMOV UR4, 0xffffff80 ;  /* 0xffffff8000047882 */ /* 0x000fe40000000000 */
[----:B------:R-:W-:Y:S01]  /*1830*/  UIMAD UR4, UR46, UR4, 0x80 ;  /* 0x000000802e0474a4 */ /* 0x000fe2000f8e0204 */
[----:B------:R-:W-:Y:S01]  /*1840*/  IMAD.MOV.U32 R9, RZ, RZ, R5 ;  /* 0x000000ffff097224 */ /* 0x000fe200078e0005 */
[----:B------:R-:W-:Y:S02]  /*1850*/  @P2 SHF.R.U32.HI R9, RZ, UR5, R3 ;  /* 0x00000005ff092c19 */ /* 0x000fe40008011603 */
[----:B------:R-:W-:Y:S01]  /*1860*/  LOP3.LUT R3, R2, 0x7ffffffc, RZ, 0xc0, !PT ;  /* 0x7ffffffc02037812 */ /* 0x000fe200078ec0ff */
[----:B------:R-:W-:Y:S02]  /*1870*/  UIADD3 UR5, UR4, 0x1, URZ ;  /* 0x0000000104057890 */ /* 0x000fe4000fffe03f */
[----:B------:R-:W0:Y:S01]  /*1880*/  SHFL.IDX PT, R2, R9, RZ, 0x1c1f ;  /* 0x001c1fff09027589 */ /* 0x000e2200000e0000 */
[----:B------:R-:W-:Y:S01]  /*1890*/  IADD3 R8, R0, -R3, RZ ;  /* 0x8000000300087210 */ /* 0x000fe20007ffe0ff */
[----:B------:R-:W-:-:S02]  /*18a0*/  UIMAD UR4, UR37, UR7, UR4 ;  /* 0x00000007250472a4 */ /* 0x000fc4000f8e0204 */
[----:B------:R-:W-:Y:S01]  /*18b0*/  IMAD.U32 R3, RZ, RZ, UR5 ;  /* 0x00000005ff037e24 */ /* 0x000fe2000f8e00ff */
[----:B------:R-:W1:Y:S01]  /*18c0*/  SHFL.IDX PT, R10, R9, 0x1, 0x1c1f ;  /* 0x003c1f00090a7f89 */ /* 0x000e6200000e0000 */
[----:B------:R-:W-:Y:S02]  /*18d0*/  UIMAD UR7, UR37, UR7, -UR10 ;  /* 0x00000007250772a4 */ /* 0x000fe4000f8e0a0a */
[C---:B------:R-:W-:Y:S02]  /*18e0*/  IMAD R0, R8.reuse, -0x2, R3 ;  /* 0xfffffffe08007824 */ /* 0x040fe400078e0203 */
[----:B------:R-:W-:Y:S01]  /*18f0*/  IMAD.U32 R11, RZ, RZ, UR4 ;  /* 0x00000004ff0b7e24 */ /* 0x000fe2000f8e00ff */
[----:B------:R-:W-:Y:S01]  /*1900*/  ULDC UR4, c[0x0][0x988] ;  /* 0x0002620000047ab9 */ /* 0x000fe20000000800 */
[----:B------:R-:W-:Y:S02]  /*1910*/  IMAD R3, R13, UR37, R0 ;  /* 0x000000250d037c24 */ /* 0x000fe4000f8e0200 */
[----:B------:R-:W-:-:S02]  /*1920*/  IMAD R12, R8, -0x2, R11 ;  /* 0xfffffffe080c7824 */ /* 0x000fc400078e020b */
        /* <DEDUP_REMOVED lines=104> */
[C---:B------:R-:W-:Y:S02]  /*1fb0*/  ISETP.GT.AND P3, PT, R12.reuse, 0x8, PT ;  /* 0x000000080c00780c */ /* 0x040fe40003f64270 */
[----:B------:R-:W-:Y:S01]  /*1fc0*/  FSEL R10, R27, -INF , P2 ;  /* 0xff8000001b0a7808 */ /* 0x000fe20001000000 */
[----:B------:R-:W-:Y:S01]  /*1fd0*/  @UP0 USHF.R.U32.HI UR45, URZ, UR11, UR5 ;  /* 0x0000000b3f2d0299 */ /* 0x000fe20008011605 */
[----:B------:R-:W-:Y:S02]  /*1fe0*/  ISETP.GT.AND P2, PT, R12, 0x10, PT ;  /* 0x000000100c00780c */ /* 0x000fe40003f44270 */
[----:B------:R-:W-:Y:S01]  /*1ff0*/  UMOV UR5, URZ ;  /* 0x0000003f00057c82 */ /* 0x000fe20008000000 */
[----:B------:R-:W-:-:S04]  /*2000*/  UIADD3 UR7, UR7, UR45, URZ ;  /* 0x0000002d07077290 */ /* 0x000fc8000fffe03f */
[----:B------:R-:W-:-:S04]  /*2010*/  USHF.R.S32.HI UR4, URZ, 0x1f, UR7 ;  /* 0x0000001f3f047899 */ /* 0x000fc80008011407 */
[----:B------:R-:W-:-:S04]  /*2020*/  ULEA.HI UR4, UR4, UR7, URZ, 0x7 ;  /* 0x0000000704047291 */ /* 0x000fc8000f8f383f */
[----:B------:R-:W-:Y:S01]  /*2030*/  USHF.R.S32.HI UR4, URZ, 0x7, UR4 ;  /* 0x000000073f047899 */ /* 0x000fe20008011404 */
[----:B0-----:R-:W-:-:S03]  /*2040*/  FMNMX.FTZ R41, R14, R41, !PT ;  /* 0x000000290e297209 */ /* 0x001fc60007810000 */
[----:B------:R-:W-:Y:S02]  /*2050*/  UISETP.LT.AND UP0, UPT, UR41, UR4, UPT ;  /* 0x000000042900728c */ /* 0x000fe4000bf01270 */
[----:B------:R-:W0:Y:S02]  /*2060*/  SHFL.BFLY PT, R2, R41, 0x1, 0x1f ;  /* 0x0c201f0029027f89 */ /* 0x000e2400000e0000 */
[----:B------:R-:W-:-:S03]  /*2070*/  USEL UR26, UR41, UR4, !UP0 ;  /* 0x00000004291a7287 */ /* 0x000fc6000c000000 */
[----:B------:R-:W-:Y:S01]  /*2080*/  UMOV UR4, URZ ;  /* 0x0000003f00047c82 */ /* 0x000fe20008000000 */
        /* <DEDUP_REMOVED lines=9> */
[----:B------:R-:W-:Y:S01]  /*2120*/  ISETP.GT.AND P1, PT, R12, 0x9, PT ;  /* 0x000000090c00780c */ /* 0x000fe20003f24270 */
        /* <DEDUP_REMOVED lines=11> */
[----:B0-----:R-:W-:Y:S01]  /*21e0*/  FSEL R93, R34, -INF , P2 ;  /* 0xff800000225d7808 */ /* 0x001fe20001000000 */
        /* <DEDUP_REMOVED lines=24> */
[----:B------:R-:W1:Y:S01]  /*2370*/  MUFU.EX2 R150, R150 ;  /* 0x0000009600967308 */ /* 0x000e620000000800 */
[----:B------:R-:W-:Y:S01]  /*2380*/  FMNMX.FTZ R14, R39, R14, !PT ;  /* 0x0000000e270e7209 */ /* 0x000fe20007810000 */
[-CC-:B------:R-:W-:Y:S01]  /*2390*/  FFMA.FTZ R130, R23, R0.reuse, -R4.reuse ;  /* 0x0000000017827223 */ /* 0x180fe20000010804 */
[C---:B------:R-:W-:Y:S01]  /*23a0*/  ISETP.GT.AND P2, PT, R12.reuse, 0x28, PT ;  /* 0x000000280c00780c */ /* 0x040fe20003f44270 */
[-CC-:B------:R-:W-:Y:S01]  /*23b0*/  FFMA.FTZ R124, R25, R0.reuse, -R4.reuse ;  /* 0x00000000197c7223 */ /* 0x180fe20000010804 */
[----:B------:R-:W-:Y:S01]  /*23c0*/  FSEL R105, R43, -INF , P1 ;  /* 0xff8000002b697808 */ /* 0x000fe20000800000 */
[--C-:B------:R-:W-:Y:S01]  /*23d0*/  FFMA.FTZ R43, R95, R0, -R4.reuse ;  /* 0x000000005f2b7223 */ /* 0x100fe20000010804 */
[----:B------:R-:W-:Y:S01]  /*23e0*/  FMNMX.FTZ R14, R101, R14, !PT ;  /* 0x0000000e650e7209 */ /* 0x000fe20007810000 */
[----:B------:R-:W2:Y:S01]  /*23f0*/  MUFU.EX2 R9, R9 ;  /* 0x0000000900097308 */ /* 0x000ea20000000800 */
        /* <DEDUP_REMOVED lines=23> */
[----:B------:R-:W3:Y:S01]  /*2570*/  MUFU.EX2 R144, R144 ;  /* 0x0000009000907308 */ /* 0x000ee20000000800 */
[----:B------:R-:W-:-:S02]  /*2580*/  ISETP.GT.AND P1, PT, R12, 0x39, PT ;  /* 0x000000390c00780c */ /* 0x000fc40003f24270 */
[----:B------:R-:W-:Y:S02]  /*2590*/  FSEL R99, R54, -INF , P2 ;  /* 0xff80000036637808 */ /* 0x000fe40001000000 */
[----:B------:R-:W-:Y:S02]  /*25a0*/  FMNMX.FTZ R14, R51, R14, !PT ;  /* 0x0000000e330e7209 */ /* 0x000fe40007810000 */
[C---:B------:R-:W-:Y:S01]  /*25b0*/  ISETP.GT.AND P2, PT, R12.reuse, 0x40, PT ;  /* 0x000000400c00780c */ /* 0x040fe20003f44270 */
[----:B------:R-:W4:Y:S01]  /*25c0*/  MUFU.EX2 R13, R13 ;  /* 0x0000000d000d7308 */ /* 0x000f220000000800 */
[----:B------:R-:W-:Y:S02]  /*25d0*/  FSEL R55, R55, -INF , P1 ;  /* 0xff80000037377808 */ /* 0x000fe40000800000 */
[----:B------:R-:W-:Y:S02]  /*25e0*/  FMNMX.FTZ R14, R99, R14, !PT ;  /* 0x0000000e630e7209 */ /* 0x000fe40007810000 */
[----:B------:R-:W-:-:S02]  /*25f0*/  ISETP.GT.AND P1, PT, R12, 0x41, PT ;  /* 0x000000410c00780c */ /* 0x000fc40003f24270 */
[----:B------:R-:W-:Y:S01]  /*2600*/  FSEL R95, R58, -INF , P2 ;  /* 0xff8000003a5f7808 */ /* 0x000fe20001000000 */
[----:B------:R-:W5:Y:S01]  /*2610*/  MUFU.EX2 R146, R146 ;  /* 0x0000009200927308 */ /* 0x000f620000000800 */
[----:B------:R-:W-:Y:S02]  /*2620*/  FMNMX.FTZ R14, R55, R14, !PT ;  /* 0x0000000e370e7209 */ /* 0x000fe40007810000 */
[C---:B------:R-:W-:Y:S02]  /*2630*/  ISETP.GT.AND P2, PT, R12.reuse, 0x48, PT ;  /* 0x000000480c00780c */ /* 0x040fe40003f44270 */
[----:B------:R-:W-:Y:S02]  /*2640*/  FSEL R59, R59, -INF , P1 ;  /* 0xff8000003b3b7808 */ /* 0x000fe40000800000 */
[----:B------:R-:W-:Y:S01]  /*2650*/  FMNMX.FTZ R14, R95, R14, !PT ;  /* 0x0000000e5f0e7209 */ /* 0x000fe20007810000 */
[----:B------:R-:W5:Y:S01]  /*2660*/  MUFU.EX2 R27, R27 ;  /* 0x0000001b001b7308 */ /* 0x000f620000000800 */
[----:B------:R-:W-:-:S02]  /*2670*/  ISETP.GT.AND P1, PT, R12, 0x49, PT ;  /* 0x000000490c00780c */ /* 0x000fc40003f24270 */
[----:B------:R-:W-:Y:S02]  /*2680*/  FSEL R91, R62, -INF , P2 ;  /* 0xff8000003e5b7808 */ /* 0x000fe40001000000 */
[----:B------:R-:W-:Y:S02]  /*2690*/  FMNMX.FTZ R14, R59, R14, !PT ;  /* 0x0000000e3b0e7209 */ /* 0x000fe40007810000 */
[C---:B------:R-:W-:Y:S01]  /*26a0*/  ISETP.GT.AND P2, PT, R12.reuse, 0x50, PT ;  /* 0x000000500c00780c */ /* 0x040fe20003f44270 */
[----:B------:R-:W5:Y:S01]  /*26b0*/  MUFU.EX2 R140, R140 ;  /* 0x0000008c008c7308 */ /* 0x000f620000000800 */
        /* <DEDUP_REMOVED lines=43> */
[----:B------:R-:W-:Y:S01]  /*2970*/  FSEL R87, R87, -INF , P1 ;  /* 0xff80000057577808 */ /* 0x000fe20000800000 */
        /* <DEDUP_REMOVED lines=48> */
[--C-:B------:R-:W-:Y:S01]  /*2c80*/  FFMA.FTZ R135, R91, R0, -R4.reuse ;  /* 0x000000005b877223 */ /* 0x100fe20000010804 */
[----:B------:R-:W-:Y:S01]  /*2c90*/  FADD.FTZ R32, R140, R31 ;  /* 0x0000001f8c207221 */ /* 0x000fe20000010000 */
[----:B------:R-:W-:Y:S01]  /*2ca0*/  F2FP.BF16.F32.PACK_AB R148, R3, R148 ;  /* 0x000000940394723e */ /* 0x000fe200000010ff */
        /* <DEDUP_REMOVED lines=19> */
[----:B------:R-:W-:Y:S01]  /*2de0*/  FFMA.FTZ R87, R87, R0, -R4 ;  /* 0x0000000057577223 */ /* 0x000fe20000010804 */
[----:B------:R-:W-:Y:S01]  /*2df0*/  F2FP.BF16.F32.PACK_AB R150, R9, R150 ;  /* 0x000000960996723e */ /* 0x000fe200000010ff */
[----:B------:R-:W-:Y:S01]  /*2e00*/  FADD.FTZ R34, R12, R31 ;  /* 0x0000001f0c227221 */ /* 0x000fe20000010000 */
[----:B------:R-:W-:-:S02]  /*2e10*/  F2FP.BF16.F32.PACK_AB R149, R10, R149 ;  /* 0x000000950a95723e */ /* 0x000fc400000010ff */
[----:B------:R-:W-:Y:S01]  /*2e20*/  CS2R R108, SRZ ;  /* 0x00000000006c7805 */ /* 0x000fe2000001ff00 */
[----:B------:R-:W1:Y:S01]  /*2e30*/  MUFU.EX2 R147, R147 ;  /* 0x0000009300937308 */ /* 0x000e620000000800 */
[----:B--2---:R-:W-:Y:S01]  /*2e40*/  FADD.FTZ R31, R145, R34 ;  /* 0x00000022911f7221 */ /* 0x004fe20000010000 */
[----:B------:R-:W-:Y:S01]  /*2e50*/  FADD.FTZ R34, R136, R35 ;  /* 0x0000002388227221 */ /* 0x000fe20000010000 */
[----:B------:R-:W-:Y:S02]  /*2e60*/  F2FP.BF16.F32.PACK_AB R151, R12, R151 ;  /* 0x000000970c97723e */ /* 0x000fe400000010ff */
[----:B------:R-:W-:Y:S02]  /*2e70*/  CS2R R106, SRZ ;  /* 0x00000000006a7805 */ /* 0x000fe4000001ff00 */
[----:B------:R-:W-:Y:S01]  /*2e80*/  F2FP.BF16.F32.PACK_AB R144, R13, R144 ;  /* 0x000000900d90723e */ /* 0x000fe200000010ff */
[----:B------:R-:W-:Y:S01]  /*2e90*/  FADD.FTZ R35, R37, R34 ;  /* 0x0000002225237221 */ /* 0x000fe20000010000 */
[----:B------:R-:W-:Y:S01]  /*2ea0*/  FFMA.FTZ R34, R67, R0, -R4 ;  /* 0x0000000043227223 */ /* 0x000fe20000010804 */
[----:B------:R-:W2:Y:S01]  /*2eb0*/  MUFU.EX2 R18, R18 ;  /* 0x0000001200127308 */ /* 0x000ea20000000800 */
[----:B0-----:R-:W-:Y:S01]  /*2ec0*/  FADD.FTZ R36, R14, R31 ;  /* 0x0000001f0e247221 */ /* 0x001fe20000010000 */
[----:B------:R-:W-:Y:S01]  /*2ed0*/  FADD.FTZ R38, R138, R35 ;  /* 0x000000238a267221 */ /* 0x000fe20000010000 */
[----:B------:R-:W-:-:S02]  /*2ee0*/  F2FP.BF16.F32.PACK_AB R146, R27, R146 ;  /* 0x000000921b92723e */ /* 0x000fc400000010ff */
[----:B------:R-:W-:Y:S02]  /*2ef0*/  CS2R R104, SRZ ;  /* 0x0000000000687805 */ /* 0x000fe4000001ff00 */
[----:B------:R-:W-:Y:S01]  /*2f00*/  F2FP.BF16.F32.PACK_AB R140, R43, R140 ;  /* 0x0000008c2b8c723e */ /* 0x000fe200000010ff */
[----:B------:R-:W-:Y:S01]  /*2f10*/  FADD.FTZ R35, R33, R38 ;  /* 0x0000002621237221 */ /* 0x000fe20000010000 */
[----:B------:R-:W-:Y:S01]  /*2f20*/  F2FP.BF16.F32.PACK_AB R142, R45, R142 ;  /* 0x0000008e2d8e723e */ /* 0x000fe200000010ff */
[----:B------:R-:W0:Y:S01]  /*2f30*/  MUFU.EX2 R141, R141 ;  /* 0x0000008d008d7308 */ /* 0x000e220000000800 */
[----:B-1----:R-:W-:Y:S01]  /*2f40*/  FADD.FTZ R31, R147, R36 ;  /* 0x00000024931f7221 */ /* 0x002fe20000010000 */
[----:B------:R-:W-:Y:S01]  /*2f50*/  FADD.FTZ R38, R132, R35 ;  /* 0x0000002384267221 */ /* 0x000fe20000010000 */
[----:B------:R-:W-:Y:S02]  /*2f60*/  F2FP.BF16.F32.PACK_AB R136, R37, R136 ;  /* 0x000000882588723e */ /* 0x000fe400000010ff */
[----:B------:R-:W-:-:S02]  /*2f70*/  CS2R R102, SRZ ;  /* 0x0000000000667805 */ /* 0x000fc4000001ff00 */
[----:B------:R-:W-:Y:S01]  /*2f80*/  F2FP.BF16.F32.PACK_AB R138, R33, R138 ;  /* 0x0000008a218a723e */ /* 0x000fe200000010ff */
[C---:B------:R-:W-:Y:S01]  /*2f90*/  FADD.FTZ R35, R29.reuse, R38 ;  /* 0x000000261d237221 */ /* 0x040fe20000010000 */
[----:B------:R-:W-:Y:S01]  /*2fa0*/  F2FP.BF16.F32.PACK_AB R132, R29, R132 ;  /* 0x000000841d84723e */ /* 0x000fe200000010ff */
[----:B------:R-:W1:Y:S01]  /*2fb0*/  MUFU.EX2 R20, R20 ;  /* 0x0000001400147308 */ /* 0x000e620000000800 */
[----:B--2---:R-:W-:Y:S01]  /*2fc0*/  FADD.FTZ R36, R18, R31 ;  /* 0x0000001f12247221 */ /* 0x004fe20000010000 */
[----:B------:R-:W-:Y:S01]  /*2fd0*/  FADD.FTZ R40, R134, R35 ;  /* 0x0000002386287221 */ /* 0x000fe20000010000 */
[C---:B------:R-:W-:Y:S02]  /*2fe0*/  F2FP.BF16.F32.PACK_AB R134, R15.reuse, R134 ;  /* 0x000000860f86723e */ /* 0x040fe400000010ff */
[----:B------:R-:W-:Y:S02]  /*2ff0*/  CS2R R100, SRZ ;  /* 0x0000000000647805 */ /* 0x000fe4000001ff00 */
[----:B------:R-:W-:Y:S01]  /*3000*/  F2FP.BF16.F32.PACK_AB R145, R14, R145 ;  /* 0x000000910e91723e */ /* 0x000fe200000010ff */
[----:B------:R-:W-:Y:S01]  /*3010*/  FADD.FTZ R35, R15, R40 ;  /* 0x000000280f237221 */ /* 0x000fe20000010000 */
[----:B------:R-:W-:Y:S01]  /*3020*/  F2FP.BF16.F32.PACK_AB R147, R18, R147 ;  /* 0x000000931293723e */ /* 0x000fe200000010ff */
[----:B------:R-:W2:Y:S01]  /*3030*/  MUFU.EX2 R143, R143 ;  /* 0x0000008f008f7308 */ /* 0x000ea20000000800 */
[----:B0-----:R-:W-:Y:S01]  /*3040*/  FADD.FTZ R31, R141, R36 ;  /* 0x000000248d1f7221 */ /* 0x001fe20000010000 */
[----:B------:R-:W-:Y:S01]  /*3050*/  FADD.FTZ R40, R128, R35 ;  /* 0x0000002380287221 */ /* 0x000fe20000010000 */
[----:B------:R-:W-:-:S02]  /*3060*/  F2FP.BF16.F32.PACK_AB R128, R57, R128 ;  /* 0x000000803980723e */ /* 0x000fc400000010ff */
[----:B------:R-:W-:Y:S02]  /*3070*/  CS2R R98, SRZ ;  /* 0x0000000000627805 */ /* 0x000fe4000001ff00 */
[----:B------:R-:W-:Y:S02]  /*3080*/  CS2R R96, SRZ ;  /* 0x0000000000607805 */ /* 0x000fe4000001ff00 */
[----:B------:R-:W-:Y:S02]  /*3090*/  CS2R R94, SRZ ;  /* 0x00000000005e7805 */ /* 0x000fe4000001ff00 */
[----:B------:R-:W-:Y:S01]  /*30a0*/  CS2R R92, SRZ ;  /* 0x00000000005c7805 */ /* 0x000fe2000001ff00 */
[----:B------:R-:W0:Y:S01]  /*30b0*/  MUFU.EX2 R24, R24 ;  /* 0x0000001800187308 */ /* 0x000e220000000800 */
[C---:B-1----:R-:W-:Y:S01]  /*30c0*/  FADD.FTZ R36, R20.reuse, R31 ;  /* 0x0000001f14247221 */ /* 0x042fe20000010000 */
[----:B------:R-:W-:Y:S02]  /*30d0*/  F2FP.BF16.F32.PACK_AB R141, R20, R141 ;  /* 0x0000008d148d723e */ /* 0x000fe400000010ff */
[----:B------:R-:W-:-:S02]  /*30e0*/  CS2R R90, SRZ ;  /* 0x00000000005a7805 */ /* 0x000fc4000001ff00 */
[----:B------:R-:W-:Y:S02]  /*30f0*/  CS2R R88, SRZ ;  /* 0x0000000000587805 */ /* 0x000fe4000001ff00 */
        /* <DEDUP_REMOVED lines=71> */
[----:B--2---:R-:W-:Y:S01]  /*3570*/  FADD.FTZ R3, R115, R12 ;  /* 0x0000000c73037221 */ /* 0x004fe20000010000 */
[----:B0-----:R-:W-:-:S03]  /*3580*/  F2FP.BF16.F32.PACK_AB R123, R10, R115 ;  /* 0x000000730a7b723e */ /* 0x001fc600000010ff */
[----:B------:R-:W-:Y:S01]  /*3590*/  FADD.FTZ R3, R10, R3 ;  /* 0x000000030a037221 */ /* 0x000fe20000010000 */
[----:B------:R-:W-:Y:S01]  /*35a0*/  CS2R R114, SRZ ;  /* 0x0000000000727805 */ /* 0x000fe2000001ff00 */
[C---:B-1----:R-:W-:Y:S01]  /*35b0*/  FADD.FTZ R4, R19.reuse, R4 ;  /* 0x0000000413047221 */ /* 0x042fe20000010000 */
[----:B------:R-:W-:Y:S01]  /*35c0*/  F2FP.BF16.F32.PACK_AB R122, R19, R122 ;  /* 0x0000007a137a723e */ /* 0x000fe200000010ff */
[----:B------:R-:W-:Y:S06]  /*35d0*/  @!P1 BRA `(.L_x_14960) ;  /* 0x0000002400c09947 */ /* 0x000fec0003800000 */
[----:B------:R-:W-:Y:S01]  /*35e0*/  IMAD.MOV.U32 R10, RZ, RZ, R11 ;  /* 0x000000ffff0a7224 */ /* 0x000fe200078e000b */
[----:B------:R-:W-:Y:S01]  /*35f0*/  UMOV UR7, URZ ;  /* 0x0000003f00077c82 */ /* 0x000fe20008000000 */
[----:B------:R-:W-:Y:S01]  /*3600*/  IMAD.MOV.U32 R9, RZ, RZ, R2 ;  /* 0x000000ffff097224 */ /* 0x000fe200078e0002 */
[----:B------:R-:W-:Y:S01]  /*3610*/  UMOV UR6, URZ ;  /* 0x0000003f00067c82 */ /* 0x000fe20008000000 */
[----:B------:R-:W-:Y:S01]  /*3620*/  IMAD.MOV.U32 R119, RZ, RZ, RZ ;  /* 0x000000ffff777224 */ /* 0x000fe200078e00ff */
[----:B------:R-:W-:Y:S01]  /*3630*/  ULDC UR28, c[0x0][0x288] ;  /* 0x0000a200001c7ab9 */ /* 0x000fe20000000800 */
[----:B------:R-:W-:-:S05]  /*3640*/  ULDC UR29, c[0x0][0x2f0] ;  /* 0x0000bc00001d7ab9 */ /* 0x000fca0000000800 */
.L_x_14971:
[----:B------:R-:W-:Y:S01]  /*3650*/  ISETP.NE.AND P2, PT, RZ, UR43, PT ;  /* 0x0000002bff007c0c */ /* 0x000fe2000bf45270 */
[----:B------:R-:W-:-:S04]  /*3660*/  UISETP.NE.AND UP0, UPT, UR6, 0x1, UPT ;  /* 0x000000010600788c */ /* 0x000fc8000bf05270 */
[----:B------:R-:W-:-:S04]  /*3670*/  USEL UR5, URZ, 0x1, UP0 ;  /* 0x000000013f057887 */ /* 0x000fc80008000000 */
[----:B------:R-:W-:-:S04]  /*3680*/  ULOP3.LUT UR5, UR7, UR5, URZ, 0x3c, !UPT ;  /* 0x0000000507057292 */ /* 0x000fc8000f8e3c3f */
[----:B------:R-:W-:Y:S08]  /*3690*/  @P2 BRA `(.L_x_14961) ;  /* 0x0000000000382947 */ /* 0x000ff00003800000 */
[----:B------:R-:W-:Y:S05]  /*36a0*/  @!P0 BRA `(.L_x_14962) ;  /* 0x0000000000048947 */ /* 0x000fea0003800000 */
[----:B------:R-:W-:Y:S01]  /*36b0*/  BPT.TRAP 0x1 ;  /* 0x000000040000795c */ /* 0x000fe20000300000 */
.L_x_14962:
        /* <DEDUP_REMOVED lines=9> */
.L_x_14963:
[----:B-1----:R-:W-:Y:S05]  /*3750*/  @P1 BRA `(.L_x_14961) ;  /* 0x0000000000081947 */ /* 0x002fea0003800000 */
[----:B------:R-:W1:Y:S02]  /*3760*/  SYNCS.PHASECHK.TRANS64.TRYWAIT P1, [UR4+0x16830], R0 ;  /* 0x01683000ff0075a7 */ /* 0x000e640008020144 */
[----:B-1----:R-:W-:Y:S05]  /*3770*/  @!P1 BRA `(.L_x_14964) ;  /* 0x0000009800ac9947 */ /* 0x002fea0003800000 */
.L_x_14961:
[----:B01----:R-:W-:Y:S01]  /*3780*/  IADD3 R0, R16, 0x8, RZ ;  /* 0x0000000810007810 */ /* 0x003fe20007ffe0ff */
        /* <DEDUP_REMOVED lines=29> */
.L_x_14966:
[----:B------:R-:W-:Y:S01]  /*3960*/  ULEA UR10, UR6, UR42, 0x3 ;  /* 0x0000002a060a7291 */ /* 0x000fe2000f8e183f */
[----:B------:R-:W-:-:S05]  /*3970*/  IMAD.U32 R0, RZ, RZ, UR7 ;  /* 0x00000007ff007e24 */ /* 0x000fca000f8e00ff */
[----:B------:R-:W-:-:S04]  /*3980*/  SHF.L.U32 R0, R0, 0x1f, RZ ;  /* 0x0000001f00007819 */ /* 0x000fc800000006ff */
[----:B------:R0:W1:Y:S01]  /*3990*/  SYNCS.PHASECHK.TRANS64.TRYWAIT P1, [UR10+0x16850], R0 ;  /* 0x01685000ff0075a7 */ /* 0x000062000802014a */
[----:B------:R-:W-:Y:S05]  /*39a0*/  @!P0 BRA `(.L_x_14967) ;  /* 0x0000000000048947 */ /* 0x000fea0003800000 */
[----:B------:R-:W-:Y:S01]  /*39b0*/  BPT.TRAP 0x1 ;  /* 0x000000040000795c */ /* 0x000fe20000300000 */
.L_x_14967:
[----:B-1----:R-:W-:Y:S05]  /*39c0*/  @P1 BRA `(.L_x_14965) ;  /* 0x0000000000081947 */ /* 0x002fea0003800000 */
[----:B------:R-:W1:Y:S02]  /*39d0*/  SYNCS.PHASECHK.TRANS64.TRYWAIT P1, [UR10+0x16850], R0 ;  /* 0x01685000ff0075a7 */ /* 0x000e64000802014a */
[----:B-1----:R-:W-:Y:S05]  /*39e0*/  @!P1 BRA `(.L_x_14968) ;  /* 0x0000009800289947 */ /* 0x002fea0003800000 */
.L_x_14965:
        /* <DEDUP_REMOVED lines=50> */
.L_x_14969:
[----:B------:R-:W-:Y:S01]  /*3d10*/  UISETP.NE.AND UP0, UPT, UR44, URZ, UPT ;  /* 0x0000003f2c00728c */ /* 0x000fe2000bf05270 */
[----:B------:R-:W-:Y:S02]  /*3d20*/  IMAD.MOV.U32 R19, RZ, RZ, R5 ;  /* 0x000000ffff137224 */ /* 0x000fe400078e0005 */
        /* <DEDUP_REMOVED lines=11> */
[----:B------:R-:W-:-:S03]  /*3de0*/  ULEA UR7, UR4, UR42, 0x3 ;  /* 0x0000002a04077291 */ /* 0x000fc6000f8e183f */
[----:B------:R-:W-:Y:S01]  /*3df0*/  IMAD R11, R8, -0x2, R11 ;  /* 0xfffffffe080b7824 */ /* 0x000fe200078e020b */
[----:B------:R-:W-:-:S03]  /*3e00*/  UIADD3 UR7, UR7, 0x16840, URZ ;  /* 0x0001684007077890 */ /* 0x000fc6000fffe03f */
[----:B------:R-:W-:Y:S01]  /*3e10*/  IMAD R11, R2, UR37, R11 ;  /* 0x00000025020b7c24 */ /* 0x000fe2000f8e020b */
[----:B------:R-:W-:-:S09]  /*3e20*/  UPRMT UR7, UR25, 0x654, UR7 ;  /* 0x0000065419077896 */ /* 0x000fd20008000007 */
[----:B------:R-:W-:Y:S01]  /*3e30*/  SYNCS.ARRIVE.TRANS64.RED.A1T0 RZ, [UR7], RZ ;  /* 0x000000ffffff79a7 */ /* 0x000fe20008100407 */
        /* <DEDUP_REMOVED lines=93> */
[----:B------:R-:W-:Y:S01]  /*4410*/  FMNMX.FTZ R0, R28, R13, !PT ;  /* 0x0000000d1c007209 */ /* 0x000fe20007810000 */
[----:B------:R-:W0:Y:S01]  /*4420*/  SHFL.IDX PT, R84, R19, 0x1, 0x1c1f ;  /* 0x003c1f0013547f89 */ /* 0x000e2200000e0000 */
[----:B------:R-:W-:Y:S02]  /*4430*/  FSEL R85, R85, -INF , P2 ;  /* 0xff80000055557808 */ /* 0x000fe40001000000 */
[----:B------:R-:W-:-:S04]  /*4440*/  FMNMX.FTZ R0, R15, R0, !PT ;  /* 0x000000000f007209 */ /* 0x000fc80007810000 */
[----:B------:R-:W-:-:S05]  /*4450*/  FMNMX.FTZ R21, R85, R0, !PT ;  /* 0x0000000055157209 */ /* 0x000fca0007810000 */
[----:B------:R-:W1:Y:S01]  /*4460*/  SHFL.BFLY PT, R0, R21, 0x2, 0x1f ;  /* 0x0c401f0015007f89 */ /* 0x000e6200000e0000 */
[----:B0-----:R-:W-:-:S04]  /*4470*/  IADD3 R11, R84, -UR28, R11 ;  /* 0x8000001c540b7c10 */ /* 0x001fc8000fffe00b */
[C---:B------:R-:W-:Y:S02]  /*4480*/  ISETP.GT.AND P2, PT, R11.reuse, RZ, PT ;  /* 0x000000ff0b00720c */ /* 0x040fe40003f44270 */
[C---:B------:R-:W-:Y:S02]  /*4490*/  ISETP.GT.AND P3, PT, R11.reuse, 0x1, PT ;  /* 0x000000010b00780c */ /* 0x040fe40003f64270 */
[----:B------:R-:W-:Y:S02]  /*44a0*/  FSEL R19, R26, -INF , P2 ;  /* 0xff8000001a137808 */ /* 0x000fe40001000000 */
[----:B------:R-:W-:Y:S02]  /*44b0*/  ISETP.GT.AND P2, PT, R11, 0x8, PT ;  /* 0x000000080b00780c */ /* 0x000fe40003f44270 */
[----:B-1----:R-:W-:Y:S02]  /*44c0*/  FMNMX.FTZ R23, R21, R0, !PT ;  /* 0x0000000015177209 */ /* 0x002fe40007810000 */
[----:B------:R-:W-:Y:S01]  /*44d0*/  FSEL R27, R27, -INF , P3 ;  /* 0xff8000001b1b7808 */ /* 0x000fe20001800000 */
[----:B------:R-:W0:Y:S01]  /*44e0*/  LDC R0, c[0x0][0x988] ;  /* 0x00026200ff007b82 */ /* 0x000e220000000800 */
[----:B------:R-:W-:Y:S01]  /*44f0*/  FMNMX.FTZ R26, R19, R10, !PT ;  /* 0x0000000a131a7209 */ /* 0x000fe20007810000 */
[----:B------:R-:W1:Y:S01]  /*4500*/  SHFL.BFLY PT, R2, R23, 0x1, 0x1f ;  /* 0x0c201f0017027f89 */ /* 0x000e6200000e0000 */
[----:B------:R-:W-:-:S02]  /*4510*/  ISETP.GT.AND P3, PT, R11, 0x9, PT ;  /* 0x000000090b00780c */ /* 0x000fc40003f64270 */
[----:B------:R-:W-:Y:S02]  /*4520*/  FMNMX.FTZ R26, R27, R26, !PT ;  /* 0x0000001a1b1a7209 */ /* 0x000fe40007810000 */
[----:B------:R-:W-:Y:S02]  /*4530*/  FSEL R31, R31, -INF , P3 ;  /* 0xff8000001f1f7808 */ /* 0x000fe40001800000 */
[----:B------:R-:W-:-:S04]  /*4540*/  ISETP.GT.AND P3, PT, R11, 0x11, PT ;  /* 0x000000110b00780c */ /* 0x000fc80003f64270 */
[----:B------:R-:W-:Y:S02]  /*4550*/  FSEL R35, R35, -INF , P3 ;  /* 0xff80000023237808 */ /* 0x000fe40001800000 */
[----:B------:R-:W-:-:S04]  /*4560*/  ISETP.GT.AND P3, PT, R11, 0x19, PT ;  /* 0x000000190b00780c */ /* 0x000fc80003f64270 */
[----:B------:R-:W-:Y:S02]  /*4570*/  FSEL R39, R39, -INF , P3 ;  /* 0xff80000027277808 */ /* 0x000fe40001800000 */
[----:B------:R-:W-:-:S04]  /*4580*/  ISETP.GT.AND P3, PT, R11, 0x21, PT ;  /* 0x000000210b00780c */ /* 0x000fc80003f64270 */
[----:B------:R-:W-:Y:S02]  /*4590*/  FSEL R43, R43, -INF , P3 ;  /* 0xff8000002b2b7808 */ /* 0x000fe40001800000 */
[----:B-1----:R-:W-:Y:S02]  /*45a0*/  FMNMX.FTZ R2, R23, R2, !PT ;  /* 0x0000000217027209 */ /* 0x002fe40007810000 */
[----:B------:R-:W-:Y:S02]  /*45b0*/  FSEL R23, R30, -INF , P2 ;  /* 0xff8000001e177808 */ /* 0x000fe40001000000 */
[----:B------:R-:W-:Y:S01]  /*45c0*/  ISETP.GT.AND P2, PT, R11, 0x10, PT ;  /* 0x000000100b00780c */ /* 0x000fe20003f44270 */
[----:B0-----:R-:W-:Y:S01]  /*45d0*/  FMUL.FTZ R17, R2, R0 ;  /* 0x0000000002117220 */ /* 0x001fe20000410000 */
[----:B------:R-:W-:Y:S02]  /*45e0*/  FMNMX.FTZ R26, R23, R26, !PT ;  /* 0x0000001a171a7209 */ /* 0x000fe40007810000 */
[----:B------:R-:W-:-:S02]  /*45f0*/  FSEL R29, R34, -INF , P2 ;  /* 0xff800000221d7808 */ /* 0x000fc40001000000 */
[----:B------:R-:W-:Y:S02]  /*4600*/  FMNMX.FTZ R26, R31, R26, !PT ;  /* 0x0000001a1f1a7209 */ /* 0x000fe40007810000 */
[----:B------:R-:W-:Y:S02]  /*4610*/  ISETP.GT.AND P2, PT, R11, 0x18, PT ;  /* 0x000000180b00780c */ /* 0x000fe40003f44270 */
[----:B------:R-:W-:Y:S02]  /*4620*/  FMNMX.FTZ R26, R29, R26, !PT ;  /* 0x0000001a1d1a7209 */ /* 0x000fe40007810000 */
[----:B------:R-:W-:Y:S02]  /*4630*/  FSEL R37, R38, -INF , P2 ;  /* 0xff80000026257808 */ /* 0x000fe40001000000 */
[----:B------:R-:W-:Y:S02]  /*4640*/  FMNMX.FTZ R26, R35, R26, !PT ;  /* 0x0000001a231a7209 */ /* 0x000fe40007810000 */
[----:B------:R-:W-:-:S02]  /*4650*/  ISETP.GT.AND P2, PT, R11, 0x20, PT ;  /* 0x000000200b00780c */ /* 0x000fc40003f44270 */
[----:B------:R-:W-:Y:S02]  /*4660*/  FMNMX.FTZ R26, R37, R26, !PT ;  /* 0x0000001a251a7209 */ /* 0x000fe40007810000 */
[----:B------:R-:W-:Y:S02]  /*4670*/  FSEL R41, R42, -INF , P2 ;  /* 0xff8000002a297808 */ /* 0x000fe40001000000 */
[----:B------:R-:W-:Y:S02]  /*4680*/  FMNMX.FTZ R26, R39, R26, !PT ;  /* 0x0000001a271a7209 */ /* 0x000fe40007810000 */
        /* <DEDUP_REMOVED lines=67> */
[----:B------:R-:W-:Y:S02]  /*4ac0*/  FSETP.NEU.FTZ.AND P1, PT, R2, -INF , PT ;  /* 0xff8000000200780b */ /* 0x000fe40003f3d000 */
[----:B------:R-:W-:-:S02]  /*4ad0*/  FMNMX.FTZ R26, R143, R26, !PT ;  /* 0x0000001a8f1a7209 */ /* 0x000fc40007810000 */
[----:B------:R-:W-:-:S03]  /*4ae0*/  FSEL R17, R17, RZ, P1 ;  /* 0x000000ff11117208 */ /* 0x000fc60000800000 */
[----:B------:R-:W0:Y:S02]  /*4af0*/  SHFL.BFLY PT, R11, R26, 0x2, 0x1f ;  /* 0x0c401f001a0b7f89 */ /* 0x000e2400000e0000 */
[-CC-:B------:R-:W-:Y:S01]  /*4b00*/  FFMA.FTZ R87, R14, R0.reuse, -R17.reuse ;  /* 0x000000000e577223 */ /* 0x180fe20000010811 */
        /* <DEDUP_REMOVED lines=21> */
[----:B0-----:R-:W-:Y:S01]  /*4c60*/  FMNMX.FTZ R14, R26, R11, !PT ;  /* 0x0000000b1a0e7209 */ /* 0x001fe20007810000 */
[-CC-:B------:R-:W-:Y:S01]  /*4c70*/  FFMA.FTZ R51, R44, R0.reuse, -R17.reuse ;  /* 0x000000002c337223 */ /* 0x180fe20000010811 */
[-CC-:B------:R-:W-:Y:S01]  /*4c80*/  FFMA.FTZ R136, R48, R0.reuse, -R17.reuse ;  /* 0x0000000030887223 */ /* 0x180fe20000010811 */
[-CC-:B------:R-:W-:Y:S01]  /*4c90*/  FFMA.FTZ R55, R40, R0.reuse, -R17.reuse ;  /* 0x0000000028377223 */ /* 0x180fe20000010811 */
[-CC-:B------:R-:W-:Y:S01]  /*4ca0*/  FFMA.FTZ R138, R52, R0.reuse, -R17.reuse ;  /* 0x00000000348a7223 */ /* 0x180fe20000010811 */
[----:B------:R-:W0:Y:S01]  /*4cb0*/  SHFL.BFLY PT, R11, R14, 0x1, 0x1f ;  /* 0x0c201f000e0b7f89 */ /* 0x000e2200000e0000 */
        /* <DEDUP_REMOVED lines=12> */
[----:B------:R-:W-:Y:S01]  /*4d80*/  MUFU.EX2 R144, R144 ;  /* 0x0000009000907308 */ /* 0x000fe20000000800 */
[----:B0-----:R-:W-:-:S07]  /*4d90*/  FMNMX.FTZ R11, R14, R11, !PT ;  /* 0x0000000b0e0b7209 */ /* 0x001fce0007810000 */
[----:B------:R-:W-:Y:S01]  /*4da0*/  MUFU.EX2 R25, R25 ;  /* 0x0000001900197308 */ /* 0x000fe20000000800 */
[C---:B------:R-:W-:Y:S01]  /*4db0*/  FSETP.NEU.FTZ.AND P2, PT, R11.reuse, -INF , PT ;  /* 0xff8000000b00780b */ /* 0x040fe20003f5d000 */
[----:B------:R-:W-:-:S06]  /*4dc0*/  FMUL.FTZ R12, R11, R0 ;  /* 0x000000000b0c7220 */ /* 0x000fcc0000410000 */
[----:B------:R-:W-:Y:S01]  /*4dd0*/  MUFU.EX2 R146, R146 ;  /* 0x0000009200927308 */ /* 0x000fe20000000800 */
[----:B------:R-:W-:-:S05]  /*4de0*/  FSEL R12, R12, RZ, P2 ;  /* 0x000000ff0c0c7208 */ /* 0x000fca0001000000 */
        /* <DEDUP_REMOVED lines=8> */
[----:B------:R-:W0:Y:S01]  /*4e70*/  MUFU.EX2 R10, R31 ;  /* 0x0000001f000a7308 */ /* 0x000e220000000800 */
[-CC-:B------:R-:W-:Y:S01]  /*4e80*/  FFMA.FTZ R20, R35, R0.reuse, -R12.reuse ;  /* 0x0000000023147223 */ /* 0x180fe2000001080c */
[-C--:B------:R-:W-:Y:S01]  /*4e90*/  FMUL.FTZ R9, R29, R0.reuse ;  /* 0x000000001d097220 */ /* 0x080fe20000410000 */
        /* <DEDUP_REMOVED lines=13> */
[----:B------:R-:W1:Y:S01]  /*4f70*/  MUFU.EX2 R9, R9 ;  /* 0x0000000900097308 */ /* 0x000e620000000800 */
[----:B0-----:R-:W-:Y:S01]  /*4f80*/  FFMA.FTZ R35, R10, R4, R13 ;  /* 0x000000040a237223 */ /* 0x001fe2000001000d */
[-CC-:B------:R-:W-:Y:S01]  /*4f90*/  FFMA.FTZ R73, R73, R0.reuse, -R12.reuse ;  /* 0x0000000049497223 */ /* 0x180fe2000001080c */
[-CC-:B------:R-:W-:Y:S01]  /*4fa0*/  FFMA.FTZ R36, R77, R0.reuse, -R12.reuse ;  /* 0x000000004d247223 */ /* 0x180fe2000001080c */
[----:B------:R-:W-:Y:S01]  /*4fb0*/  FFMA.FTZ R141, R141, R0, -R12 ;  /* 0x000000008d8d7223 */ /* 0x000fe2000001080c */
[----:B------:R-:W-:-:S03]  /*4fc0*/  FADD.FTZ R35, R148, R35 ;  /* 0x0000002394237221 */ /* 0x000fc60000010000 */
[----:B------:R-:W0:Y:S01]  /*4fd0*/  MUFU.EX2 R149, R149 ;  /* 0x0000009500957308 */ /* 0x000e220000000800 */
[----:B------:R-:W-:Y:S01]  /*4fe0*/  FADD.FTZ R38, R150, R35 ;  /* 0x0000002396267221 */ /* 0x000fe20000010000 */
[----:B------:R-:W-:-:S03]  /*4ff0*/  FFMA.FTZ R35, R81, R0, -R12 ;  /* 0x0000000051237223 */ /* 0x000fc6000001080c */
[----:B------:R-:W-:-:S03]  /*5000*/  FADD.FTZ R37, R21, R38 ;  /* 0x0000002615257221 */ /* 0x000fc60000010000 */
[----:B------:R-:W2:Y:S01]  /*5010*/  MUFU.EX2 R151, R151 ;  /* 0x0000009700977308 */ /* 0x000ea20000000800 */
[----:B-1----:R-:W-:Y:S01]  /*5020*/  FFMA.FTZ R4, R9, R3, R14 ;  /* 0x0000000309047223 */ /* 0x002fe2000001000e */
[----:B------:R-:W-:-:S04]  /*5030*/  FADD.FTZ R38, R144, R37 ;  /* 0x0000002590267221 */ /* 0x000fc80000010000 */
[----:B------:R-:W-:Y:S01]  /*5040*/  FADD.FTZ R37, R25, R38 ;  /* 0x0000002619257221 */ /* 0x000fe20000010000 */
[-C--:B------:R-:W-:Y:S01]  /*5050*/  FFMA.FTZ R38, R123, R0.reuse, -R12 ;  /* 0x000000007b267223 */ /* 0x080fe2000001080c */
[----:B------:R-:W1:Y:S01]  /*5060*/  MUFU.EX2 R18, R18 ;  /* 0x0000001200127308 */ /* 0x000e620000000800 */
[----:B0-----:R-:W-:Y:S01]  /*5070*/  FADD.FTZ R4, R149, R4 ;  /* 0x0000000495047221 */ /* 0x001fe20000010000 */
[----:B------:R-:W-:Y:S01]  /*5080*/  FADD.FTZ R40, R146, R37 ;  /* 0x0000002592287221 */ /* 0x000fe20000010000 */
[-CC-:B------:R-:W-:Y:S01]  /*5090*/  FFMA.FTZ R37, R125, R0.reuse, -R12.reuse ;  /* 0x000000007d257223 */ /* 0x180fe2000001080c */
[----:B------:R-:W-:-:S04]  /*50a0*/  FFMA.FTZ R125, R129, R0, -R12 ;  /* 0x00000000817d7223 */ /* 0x000fc8000001080c */
        /* <DEDUP_REMOVED lines=117> */
.L_x_14970:
[----:B------:R-:W-:Y:S01]  /*5800*/  ULEA UR6, UR6, UR42, 0x3 ;  /* 0x0000002a06067291 */ /* 0x000fe2000f8e183f */
[----:B------:R-:W-:Y:S01]  /*5810*/  F2FP.BF16.F32.PACK_AB R132, R121, R132 ;  /* 0x000000847984723e */ /* 0x000fe200000010ff */
[----:B------:R-:W-:Y:S01]  /*5820*/  UISETP.GT.AND UP0, UPT, UR27, UR26, UPT ;  /* 0x0000001a1b00728c */ /* 0x000fe2000bf04270 */
[-C--:B------:R-:W-:Y:S01]  /*5830*/  FMUL.FTZ R88, R88, R10.reuse ;  /* 0x0000000a58587220 */ /* 0x080fe20000410000 */
[----:B------:R-:W-:Y:S01]  /*5840*/  UIADD3 UR6, UR6, 0x16860, URZ ;  /* 0x0001686006067890 */ /* 0x000fe2000fffe03f */
[-C--:B------:R-:W-:Y:S01]  /*5850*/  FMUL.FTZ R89, R89, R10.reuse ;  /* 0x0000000a59597220 */ /* 0x080fe20000410000 */
[----:B------:R-:W-:Y:S01]  /*5860*/  UIADD3 UR10, UR27, -0x1, URZ ;  /* 0xffffffff1b0a7890 */ /* 0x000fe2000fffe03f */
[-C--:B------:R-:W-:Y:S01]  /*5870*/  FMUL.FTZ R92, R92, R10.reuse ;  /* 0x0000000a5c5c7220 */ /* 0x080fe20000410000 */
[----:B------:R-:W-:Y:S01]  /*5880*/  PLOP3.LUT P1, PT, PT, PT, UP0, 0x80, 0x0 ;  /* 0x000000000000781c */ /* 0x000fe20003f2f008 */
[----:B------:R-:W-:Y:S01]  /*5890*/  UPRMT UR6, UR25, 0x654, UR6 ;  /* 0x0000065419067896 */ /* 0x000fe20008000006 */
[-C--:B------:R-:W-:Y:S01]  /*58a0*/  FMUL.FTZ R93, R93, R10.reuse ;  /* 0x0000000a5d5d7220 */ /* 0x080fe20000410000 */
[----:B------:R-:W-:Y:S01]  /*58b0*/  UMOV UR7, UR5 ;  /* 0x0000000500077c82 */ /* 0x000fe20008000000 */
[-C--:B------:R-:W-:Y:S01]  /*58c0*/  FMUL.FTZ R96, R96, R10.reuse ;  /* 0x0000000a60607220 */ /* 0x080fe20000410000 */
[----:B------:R-:W-:Y:S01]  /*58d0*/  UMOV UR27, UR10 ;  /* 0x0000000a001b7c82 */ /* 0x000fe20008000000 */
        /* <DEDUP_REMOVED lines=63> */
[----:B------:R-:W-:-:S05]  /*5cd0*/  UMOV UR27, UR10 ;  /* 0x0000000a001b7c82 */ /* 0x000fca0008000000 */
.L_x_14960:
[----:B------:R-:W-:-:S06]  /*5ce0*/  UISETP.GE.AND UP0, UPT, UR27, UR41, UPT ;  /* 0x000000291b00728c */ /* 0x000fcc000bf06270 */
[----:B------:R-:W-:-:S13]  /*5cf0*/  PLOP3.LUT P1, PT, PT, PT, UP0, 0x80, 0x0 ;  /* 0x000000000000781c */ /* 0x000fda0003f2f008 */
[----:B------:R-:W-:Y:S05]  /*5d00*/  @!P1 BRA `(.L_x_14972) ;  /* 0x0000001c003c9947 */ /* 0x000fea0003800000 */
[----:B------:R-:W-:Y:S01]  /*5d10*/  VIADD R9, R16, 0x9 ;  /* 0x0000000910097836 */ /* 0x000fe20000000000 */
[----:B------:R-:W-:Y:S01]  /*5d20*/  ISETP.GE.U32.AND P1, PT, R22, 0x180, PT ;  /* 0x000001801600780c */ /* 0x000fe20003f26070 */
[----:B------:R-:W-:Y:S01]  /*5d30*/  IMAD.MOV.U32 R8, RZ, RZ, R11 ;  /* 0x000000ffff087224 */ /* 0x000fe200078e000b */
[----:B------:R-:W-:Y:S01]  /*5d40*/  MOV R5, R2 ;  /* 0x0000000200057202 */ /* 0x000fe20000000f00 */
[----:B------:R-:W-:Y:S01]  /*5d50*/  VIADD R16, R16, 0x8 ;  /* 0x0000000810107836 */ /* 0x000fe20000000000 */
[----:B------:R-:W-:Y:S01]  /*5d60*/  SEL R9, R9, 0x9, !P1 ;  /* 0x0000000909097807 */ /* 0x000fe20004800000 */
[----:B------:R-:W-:Y:S01]  /*5d70*/  UMOV UR7, UR5 ;  /* 0x0000000500077c82 */ /* 0x000fe20008000000 */
[----:B------:R-:W-:-:S07]  /*5d80*/  UMOV UR6, UR4 ;  /* 0x0000000400067c82 */ /* 0x000fce0008000000 */
.L_x_14983:
        /* <DEDUP_REMOVED lines=9> */
.L_x_14974:
[----:B------:R-:W-:Y:S01]  /*5e20*/  ULEA UR10, UR4, UR42, 0x3 ;  /* 0x0000002a040a7291 */ /* 0x000fe2000f8e183f */
[----:B------:R-:W-:-:S05]  /*5e30*/  IMAD.U32 R0, RZ, RZ, UR5 ;  /* 0x00000005ff007e24 */ /* 0x000fca000f8e00ff */
[----:B------:R-:W-:-:S04]  /*5e40*/  SHF.L.U32 R0, R0, 0x1f, RZ ;  /* 0x0000001f00007819 */ /* 0x000fc800000006ff */
[----:B------:R0:W1:Y:S01]  /*5e50*/  SYNCS.PHASECHK.TRANS64.TRYWAIT P1, [UR10+0x16830], R0 ;  /* 0x01683000ff0075a7 */ /* 0x000062000802014a */
[----:B------:R-:W-:Y:S05]  /*5e60*/  @!P0 BRA `(.L_x_14975) ;  /* 0x0000000000048947 */ /* 0x000fea0003800000 */
[----:B------:R-:W-:Y:S01]  /*5e70*/  BPT.TRAP 0x1 ;  /* 0x000000040000795c */ /* 0x000fe20000300000 */
.L_x_14975:
[----:B-1----:R-:W-:Y:S05]  /*5e80*/  @P1 BRA `(.L_x_14973) ;  /* 0x0000000000081947 */ /* 0x002fea0003800000 */
[----:B------:R-:W1:Y:S02]  /*5e90*/  SYNCS.PHASECHK.TRANS64.TRYWAIT P1, [UR10+0x16830], R0 ;  /* 0x01683000ff0075a7 */ /* 0x000e64000802014a */
[----:B-1----:R-:W-:Y:S05]  /*5ea0*/  @!P1 BRA `(.L_x_14976) ;  /* 0x0000007400109947 */ /* 0x002fea0003800000 */
.L_x_14973:
        /* <DEDUP_REMOVED lines=26> */
.L_x_14978:
[----:B------:R-:W-:Y:S01]  /*6050*/  ULEA UR10, UR6, UR42, 0x3 ;  /* 0x0000002a060a7291 */ /* 0x000fe2000f8e183f */
[----:B01----:R-:W-:-:S05]  /*6060*/  IMAD.U32 R0, RZ, RZ, UR7 ;  /* 0x00000007ff007e24 */ /* 0x003fca000f8e00ff */
[----:B------:R-:W-:-:S04]  /*6070*/  SHF.L.U32 R0, R0, 0x1f, RZ ;  /* 0x0000001f00007819 */ /* 0x000fc800000006ff */
[----:B------:R0:W1:Y:S01]  /*6080*/  SYNCS.PHASECHK.TRANS64.TRYWAIT P1, [UR10+0x16850], R0 ;  /* 0x01685000ff0075a7 */ /* 0x000062000802014a */
[----:B------:R-:W-:Y:S05]  /*6090*/  @!P0 BRA `(.L_x_14979) ;  /* 0x0000000000048947 */ /* 0x000fea0003800000 */
[----:B------:R-:W-:Y:S01]  /*60a0*/  BPT.TRAP 0x1 ;  /* 0x000000040000795c */ /* 0x000fe20000300000 */
.L_x_14979:
[----:B-1----:R-:W-:Y:S05]  /*60b0*/  @P1 BRA `(.L_x_14977) ;  /* 0x0000000000081947 */ /* 0x002fea0003800000 */
[----:B------:R-:W1:Y:S02]  /*60c0*/  SYNCS.PHASECHK.TRANS64.TRYWAIT P1, [UR10+0x16850], R0 ;  /* 0x01685000ff0075a7 */ /* 0x000e64000802014a */
[----:B-1----:R-:W-:Y:S05]  /*60d0*/  @!P1 BRA `(.L_x_14980) ;  /* 0x00000070009c9947 */ /* 0x002fea0003800000 */
.L_x_14977:
[----:B------:R-:W-:Y:S01]  /*60e0*/  UIADD3 UR7, UR42, 0x400, URZ ;  /* 0x000004002a077890 */ /* 0x000fe2000fffe03f */
[----:B------:R-:W-:Y:S01]  /*60f0*/  WARPGROUP.ARRIVE ;  /* 0x00000000000079c5 */ /* 0x000fe20000000000 */
[----:B------:R-:W-:Y:S01]  /*6100*/  UMOV UR11, 0x40000040 ;  /* 0x40000040000b7882 */ /* 0x000fe20000000000 */
[----:B------:R-:W-:Y:S01]  /*6110*/  UMOV UR15, 0x40000040 ;  /* 0x40000040000f7882 */ /* 0x000fe20000000000 */
[----:B------:R-:W-:-:S04]  /*6120*/  USHF.R.U32.HI UR7, URZ, 0x4, UR7 ;  /* 0x000000043f077899 */ /* 0x000fc80008011607 */
[----:B------:R-:W-:-:S04]  /*6130*/  ULOP3.LUT UR7, UR7, 0x3fff, URZ, 0xc0, !UPT ;  /* 0x00003fff07077892 */ /* 0x000fc8000f8ec03f */
[----:B------:R-:W-:-:S04]  /*6140*/  ULEA UR10, UR6, UR7, 0xa ;  /* 0x00000007060a7291 */ /* 0x000fc8000f8e503f */
[----:B------:R-:W-:-:S05]  /*6150*/  UIADD3 UR14, UR10, 0x80, URZ ;  /* 0x000000800a0e7890 */ /* 0x000fca000fffe03f */
[----:B------:R-:W-:Y:S01]  /*6160*/  HGMMA.64x64x16.F32.BF16 R88, R148, gdesc[UR8].tnspB, R88, gsb0 ;  /* 0x40e0000894587df0 */ /* 0x000fe20008001858 */
[----:B------:R-:W-:Y:S02]  /*6170*/  UMOV UR11, 0x40000040 ;  /* 0x40000040000b7882 */ /* 0x000fe40000000000 */
        /* <DEDUP_REMOVED lines=28> */
[----:B------:R-:W-:Y:S03]  /*6340*/  HGMMA.64x64x16.F32.BF16 R88, R124, gdesc[UR12].tnspB, R88, gsb0 ;  /* 0x40e0000c7c587df0 */ /* 0x000fe60008001858 */
[----:B------:R-:W-:Y:S02]  /*6350*/  WARPGROUP.DEPBAR.LE gsb0, 0x0 ;  /* 0x00008000000079c5 */ /* 0x000fe40000010000 */
[----:B------:R-:W-:-:S06]  /*6360*/  WARPGROUP.ARRIVE ;  /* 0x00000000000079c5 */ /* 0x000fcc0000000000 */
[----:B------:R-:W-:Y:S03]  /*6370*/  HGMMA.64x64x16.F32.BF16 R88, R120, gdesc[UR8].tnspB, R88, gsb0 ;  /* 0x40e0000878587df0 */ /* 0x000fe60008001858 */
[----:B------:R-:W-:Y:S02]  /*6380*/  WARPGROUP.DEPBAR.LE gsb0, 0x0 ;  /* 0x00008000000079c5 */ /* 0x000fe40000010000 */
[----:B------:R2:W-:Y:S06]  /*6390*/  BAR.ARV R9, 0x100 ;  /* 0x000400090000751d */ /* 0x0005ec0000002000 */
[----:B------:R-:W-:Y:S05]  /*63a0*/  @!P0 BRA `(.L_x_14981) ;  /* 0x0000000000048947 */ /* 0x000fea0003800000 */
[----:B------:R-:W-:Y:S01]  /*63b0*/  BPT.TRAP 0x1 ;  /* 0x000000040000795c */ /* 0x000fe20000300000 */
.L_x_14981:
        /* <DEDUP_REMOVED lines=68> */
[----:B------:R-:W0:Y:S02]  /*6800*/  LDC R0, c[0x0][0x988] ;  /* 0x00026200ff007b82 */ /* 0x000e240000000800 */
[----:B------:R-:W1:Y:S04]  /*6810*/  SHFL.BFLY PT, R11, R10, 0x2, 0x1f ;  /* 0x0c401f000a0b7f89 */ /* 0x000e6800000e0000 */
[----:B------:R-:W3:Y:S01]  /*6820*/  SHFL.BFLY PT, R15, R12, 0x2, 0x1f ;  /* 0x0c401f000c0f7f89 */ /* 0x000ee200000e0000 */
[----:B-1----:R-:W-:-:S02]  /*6830*/  FMNMX.FTZ R13, R10, R11, !PT ;  /* 0x0000000b0a0d7209 */ /* 0x002fc40007810000 */
[----:B---3--:R-:W-:-:S03]  /*6840*/  FMNMX.FTZ R15, R12, R15, !PT ;  /* 0x0000000f0c0f7209 */ /* 0x008fc60007810000 */
[----:B------:R-:W1:Y:S04]  /*6850*/  SHFL.BFLY PT, R2, R13, 0x1, 0x1f ;  /* 0x0c201f000d027f89 */ /* 0x000e6800000e0000 */
[----:B------:R-:W3:Y:S01]  /*6860*/  SHFL.BFLY PT, R14, R15, 0x1, 0x1f ;  /* 0x0c201f000f0e7f89 */ /* 0x000ee200000e0000 */
[----:B-1----:R-:W-:Y:S02]  /*6870*/  FMNMX.FTZ R2, R13, R2, !PT ;  /* 0x000000020d027209 */ /* 0x002fe40007810000 */
[----:B---3--:R-:W-:-:S03]  /*6880*/  FMNMX.FTZ R11, R15, R14, !PT ;  /* 0x0000000e0f0b7209 */ /* 0x008fc60007810000 */
        /* <DEDUP_REMOVED lines=35> */
[--C-:B------:R-:W-:Y:S01]  /*6ac0*/  FFMA.FTZ R137, R50, R0, -R49.reuse ;  /* 0x0000000032897223 */ /* 0x100fe20000010831 */
        /* <DEDUP_REMOVED lines=16> */
[----:B------:R-:W3:Y:S01]  /*6bd0*/  MUFU.EX2 R10, R10 ;  /* 0x0000000a000a7308 */ /* 0x000ee20000000800 */
        /* <DEDUP_REMOVED lines=16> */
[----:B---3--:R-:W-:Y:S01]  /*6ce0*/  FADD.FTZ R4, R10, R3 ;  /* 0x000000030a047221 */ /* 0x008fe20000010000 */
[-CC-:B------:R-:W-:Y:S01]  /*6cf0*/  FFMA.FTZ R129, R66, R0.reuse, -R49.reuse ;  /* 0x0000000042817223 */ /* 0x180fe20000010831 */
[-CC-:B------:R-:W-:Y:S01]  /*6d00*/  FFMA.FTZ R131, R70, R0.reuse, -R49.reuse ;  /* 0x0000000046837223 */ /* 0x180fe20000010831 */
[----:B------:R-:W-:-:S04]  /*6d10*/  FFMA.FTZ R86, R86, R0, -R49 ;  /* 0x0000000056567223 */ /* 0x000fc80000010831 */
        /* <DEDUP_REMOVED lines=13> */
[----:B-1----:R-:W-:Y:S01]  /*6df0*/  FADD.FTZ R27, R123, R34 ;  /* 0x000000227b1b7221 */ /* 0x002fe20000010000 */
[----:B------:R-:W-:-:S06]  /*6e00*/  FFMA.FTZ R34, R67, R0, -R49 ;  /* 0x0000000043227223 */ /* 0x000fcc0000010831 */
        /* <DEDUP_REMOVED lines=15> */
[----:B---3--:R-:W-:Y:S01]  /*6f00*/  FADD.FTZ R27, R41, R36 ;  /* 0x00000024291b7221 */ /* 0x008fe20000010000 */
[----:B------:R-:W-:-:S06]  /*6f10*/  FFMA.FTZ R36, R71, R0, -R49 ;  /* 0x0000000047247223 */ /* 0x000fcc0000010831 */
[----:B------:R-:W3:Y:S01]  /*6f20*/  MUFU.EX2 R143, R143 ;  /* 0x0000008f008f7308 */ /* 0x000ee20000000800 */
[----:B-1----:R-:W-:-:S07]  /*6f30*/  FADD.FTZ R4, R20, R3 ;  /* 0x0000000314047221 */ /* 0x002fce0000010000 */
[----:B------:R-:W1:Y:S01]  /*6f40*/  MUFU.EX2 R37, R37 ;  /* 0x0000002500257308 */ /* 0x000e620000000800 */
[----:B0-----:R-:W-:Y:S01]  /*6f50*/  FADD.FTZ R38, R142, R27 ;  /* 0x0000001b8e267221 */ /* 0x001fe20000010000 */
[----:B------:R-:W-:-:S06]  /*6f60*/  FFMA.FTZ R27, R74, R0, -R49 ;  /* 0x000000004a1b7223 */ /* 0x000fcc0000010831 */
        /* <DEDUP_REMOVED lines=48> */
[-CC-:B------:R-:W-:Y:S01]  /*7270*/  FFMA.FTZ R42, R83, R0.reuse, -R49.reuse ;  /* 0x00000000532a7223 */ /* 0x180fe20000010831 */
[----:B------:R-:W-:-:S05]  /*7280*/  FFMA.FTZ R49, R87, R0, -R49 ;  /* 0x0000000057317223 */ /* 0x000fca0000010831 */
        /* <DEDUP_REMOVED lines=38> */
[----:B0-----:R-:W-:-:S03]  /*74f0*/  FADD.FTZ R4, R45, R4 ;  /* 0x000000042d047221 */ /* 0x001fc60000010000 */
[----:B---3--:R-:W-:Y:S01]  /*7500*/  FADD.FTZ R3, R49, R3 ;  /* 0x0000000331037221 */ /* 0x008fe20000010000 */
[----:B------:R-:W-:Y:S06]  /*7510*/  @!P0 BRA `(.L_x_14982) ;  /* 0x0000000000048947 */ /* 0x000fec0003800000 */
[----:B------:R-:W-:Y:S01]  /*7520*/  BPT.TRAP 0x1 ;  /* 0x000000040000795c */ /* 0x000fe20000300000 */
.L_x_14982:
        /* <DEDUP_REMOVED lines=77> */
.L_x_14972:
[----:B------:R-:W-:Y:S06]  /*7a00*/  BAR.ARV 0x8, 0x200 ;  /* 0x0208000000007b1d */ /* 0x000fec0000002000 */
[----:B------:R-:W-:Y:S05]  /*7a10*/  @!P0 BRA `(.L_x_14984) ;  /* 0x0000000000048947 */ /* 0x000fea0003800000 */
[----:B------:R-:W-:Y:S01]  /*7a20*/  BPT.TRAP 0x1 ;  /* 0x000000040000795c */ /* 0x000fe20000300000 */
.L_x_14984:
[----:B------:R-:W-:Y:S01]  /*7a30*/  ULEA UR7, UR4, UR42, 0x3 ;  /* 0x0000002a04077291 */ /* 0x000fe2000f8e183f */
[----:B------:R-:W-:-:S05]  /*7a40*/  IMAD.U32 R5, RZ, RZ, UR5 ;  /* 0x00000005ff057e24 */ /* 0x000fca000f8e00ff */
[----:B------:R-:W-:-:S04]  /*7a50*/  SHF.L.U32 R5, R5, 0x1f, RZ ;  /* 0x0000001f05057819 */ /* 0x000fc800000006ff */
[----:B------:R0:W1:Y:S01]  /*7a60*/  SYNCS.PHASECHK.TRANS64.TRYWAIT P1, [UR7+0x16850], R5 ;  /* 0x01685005ff0075a7 */ /* 0x0000620008020147 */
[----:B------:R-:W-:Y:S05]  /*7a70*/  @!P0 BRA `(.L_x_14985) ;  /* 0x0000000000048947 */ /* 0x000fea0003800000 */
[----:B------:R-:W-:Y:S01]  /*7a80*/  BPT.TRAP 0x1 ;  /* 0x000000040000795c */ /* 0x000fe20000300000 */
.L_x_14985:
[----:B-1----:R-:W-:Y:S05]  /*7a90*/  @P1 BRA `(.L_x_14986) ;  /* 0x0000000000081947 */ /* 0x002fea0003800000 */
[----:B------:R-:W1:Y:S02]  /*7aa0*/  SYNCS.PHASECHK.TRANS64.TRYWAIT P1, [UR7+0x16850], R5 ;  /* 0x01685005ff0075a7 */ /* 0x000e640008020147 */
[----:B-1----:R-:W-:Y:S05]  /*7ab0*/  @!P1 BRA `(.L_x_14987) ;  /* 0x00000058003c9947 */ /* 0x002fea0003800000 */
.L_x_14986:
[----:B------:R-:W-:Y:S01]  /*7ac0*/  UIADD3 UR42, UR42, 0x400, URZ ;  /* 0x000004002a2a7890 */ /* 0x000fe2000fffe03f */
[----:B------:R-:W-:Y:S01]  /*7ad0*/  WARPGROUP.ARRIVE ;  /* 0x00000000000079c5 */ /* 0x000fe20000000000 */
[----:B------:R-:W-:Y:S01]  /*7ae0*/  UMOV UR11, 0x40000040 ;  /* 0x40000040000b7882 */ /* 0x000fe20000000000 */
[----:B01----:R-:W0:Y:S01]  /*7af0*/  SHFL.BFLY PT, R5, R4, 0x2, 0x1f ;  /* 0x0c401f0004057f89 */ /* 0x003e2200000e0000 */
[----:B------:R-:W-:-:S03]  /*7b00*/  USHF.R.U32.HI UR42, URZ, 0x4, UR42 ;  /* 0x000000043f2a7899 */ /* 0x000fc6000801162a */
[----:B------:R-:W1:Y:S01]  /*7b10*/  SHFL.BFLY PT, R6, R3, 0x2, 0x1f ;  /* 0x0c401f0003067f89 */ /* 0x000e6200000e0000 */
[----:B------:R-:W-:-:S04]  /*7b20*/  ULOP3.LUT UR42, UR42, 0x3fff, URZ, 0xc0, !UPT ;  /* 0x00003fff2a2a7892 */ /* 0x000fc8000f8ec03f */
[----:B------:R-:W-:-:S04]  /*7b30*/  ULEA UR4, UR4, UR42, 0xa ;  /* 0x0000002a04047291 */ /* 0x000fc8000f8e503f */
[----:B------:R-:W-:-:S03]  /*7b40*/  UIADD3 UR6, UR4, 0x80, URZ ;  /* 0x0000008004067890 */ /* 0x000fc6000fffe03f */
[----:B------:R-:W-:Y:S02]  /*7b50*/  UMOV UR10, UR4 ;  /* 0x00000004000a7c82 */ /* 0x000fe40008000000 */
[----:B------:R-:W-:Y:S01]  /*7b60*/  HGMMA.64x64x16.F32.BF16 R88, R148, gdesc[UR8].tnspB, R88, gsb0 ;  /* 0x40e0000894587df0 */ /* 0x000fe20008001858 */
[----:B------:R-:W-:Y:S01]  /*7b70*/  UMOV UR11, 0x40000040 ;  /* 0x40000040000b7882 */ /* 0x000fe20000000000 */
[----:B------:R-:W-:Y:S01]  /*7b80*/  UMOV UR10, UR6 ;  /* 0x00000006000a7c82 */ /* 0x000fe20008000000 */
[----:B------:R-:W-:Y:S01]  /*7b90*/  UIADD3 UR6, UR4, 0x100, URZ ;  /* 0x0000010004067890 */ /* 0x000fe2000fffe03f */
[----:B0-----:R-:W-:Y:S01]  /*7ba0*/  FADD.FTZ R5, R5, R4 ;  /* 0x0000000405057221 */ /* 0x001fe20000010000 */
[----:B------:R-:W-:Y:S02]  /*7bb0*/  IMAD.MOV.U32 R4, RZ, RZ, -0x800000 ;  /* 0xff800000ff047424 */ /* 0x000fe400078e00ff */
[----:B-1----:R-:W-:Y:S01]  /*7bc0*/  FADD.FTZ R7, R6, R3 ;  /* 0x0000000306077221 */ /* 0x002fe20000010000 */
[----:B------:R-:W-:Y:S01]  /*7bd0*/  IMAD.MOV.U32 R3, RZ, RZ, -0x800000 ;  /* 0xff800000ff037424 */ /* 0x000fe200078e00ff */
        /* <DEDUP_REMOVED lines=10> */
[----:B--2---:R-:W1:Y:S08]  /*7c80*/  @P2 MUFU.LG2 R9, R12 ;  /* 0x0000000c00092308 */ /* 0x004e700000000c00 */
        /* <DEDUP_REMOVED lines=47> */
.L_x_14988:
        /* <DEDUP_REMOVED lines=36> */
.L_x_14952:
        /* <DEDUP_REMOVED lines=17> */
[----:B------:R-:W-:Y:S01]  /*82d0*/  IADD3 R23, R22, -R7, RZ ;  /* 0x8000000716177210 */ /* 0x000fe20007ffe0ff */
[----:B------:R-:W3:Y:S01]  /*82e0*/  LDC.64 R10, c[0x0][0xbd8] ;  /* 0x0002f600ff0a7b82 */ /* 0x000ee20000000a00 */
[----:B------:R-:W-:Y:S01]  /*82f0*/  LOP3.LUT R9, R5, 0xfffffffc, RZ, 0xc0, !PT ;  /* 0xfffffffc05097812 */ /* 0x000fe200078ec0ff */
[----:B------:R-:W-:Y:S01]  /*8300*/  IMAD.HI R2, R0, 0x55555556, RZ ;  /* 0x5555555600027827 */ /* 0x000fe200078e02ff */
[----:B------:R-:W-:Y:S01]  /*8310*/  SHF.R.S32.HI R6, RZ, 0x1f, R23 ;  /* 0x0000001fff067819 */ /* 0x000fe20000011417 */
[----:B------:R-:W-:Y:S02]  /*8320*/  UIADD3 UR6, UR5, UR6, URZ ;  /* 0x0000000605067290 */ /* 0x000fe4000fffe03f */
[----:B------:R-:W-:Y:S01]  /*8330*/  IMAD.IADD R22, R22, 0x1, -R9 ;  /* 0x0000000116167824 */ /* 0x000fe200078e0a09 */
[----:B------:R-:W-:Y:S01]  /*8340*/  LEA.HI R24, R6, R23, RZ, 0x2 ;  /* 0x0000001706187211 */ /* 0x000fe200078f10ff */
[----:B------:R-:W4:Y:S01]  /*8350*/  S2UR UR11, SR_CTAID.Y ;  /* 0x00000000000b79c3 */ /* 0x000f220000002600 */
[----:B0-----:R-:W-:Y:S01]  /*8360*/  ISETP.NE.AND P0, PT, R17, 0x1, PT ;  /* 0x000000011100780c */ /* 0x001fe20003f05270 */
[----:B------:R-:W-:Y:S01]  /*8370*/  ULDC.64 UR8, c[0x0][0xb38] ;  /* 0x0002ce0000087ab9 */ /* 0x000fe20000000a00 */
[--C-:B------:R-:W-:Y:S01]  /*8380*/  SHF.R.S32.HI R7, RZ, 0x2, R24.reuse ;  /* 0x00000002ff077819 */ /* 0x100fe20000011418 */
[----:B------:R-:W-:Y:S01]  /*8390*/  UIMAD UR7, UR7, UR8, URZ ;  /* 0x00000008070772a4 */ /* 0x000fe2000f8e023f */
[----:B------:R-:W-:-:S02]  /*83a0*/  SHF.R.S32.HI R8, RZ, 0x1f, R24 ;  /* 0x0000001fff087819 */ /* 0x000fc40000011418 */
[----:B------:R-:W-:Y:S01]  /*83b0*/  LEA.HI R5, R2, R2, RZ, 0x1 ;  /* 0x0000000202057211 */ /* 0x000fe200078f08ff */
[----:B------:R-:W4:Y:S01]  /*83c0*/  LDC R21, c[0x0][0xc50] ;  /* 0x00031400ff157b82 */ /* 0x000f220000000800 */
[----:B------:R-:W-:Y:S01]  /*83d0*/  LEA.HI R8, R8, R7, RZ, 0x3 ;  /* 0x0000000708087211 */ /* 0x000fe200078f18ff */
[----:B--2---:R-:W-:Y:S01]  /*83e0*/  USHF.R.S32.HI UR10, URZ, 0x1f, UR12 ;  /* 0x0000001f3f0a7899 */ /* 0x004fe2000801140c */
[----:B------:R-:W-:Y:S01]  /*83f0*/  LEA.HI R6, R6, R23, RZ, 0x5 ;  /* 0x0000001706067211 */ /* 0x000fe200078f28ff */
[----:B------:R-:W-:Y:S01]  /*8400*/  IMAD R9, R5, -0x3, R0 ;  /* 0xfffffffd05097824 */ /* 0x000fe200078e0200 */
[----:B------:R-:W-:Y:S02]  /*8410*/  LOP3.LUT R8, R8, 0xfffffff8, RZ, 0xc0, !PT ;  /* 0xfffffff808087812 */ /* 0x000fe400078ec0ff */
[----:B------:R-:W-:Y:S01]  /*8420*/  SHF.R.S32.HI R5, RZ, 0x5, R6 ;  /* 0x00000005ff057819 */ /* 0x000fe20000011406 */
[----:B------:R-:W0:Y:S01]  /*8430*/  LDC.64 R14, c[0x0][0xb40] ;  /* 0x0002d000ff0e7b82 */ /* 0x000e220000000a00 */
[----:B------:R-:W-:Y:S01]  /*8440*/  LEA.HI R2, R22, R22, RZ, 0x1 ;  /* 0x0000001616027211 */ /* 0x000fe200078f08ff */
[----:B------:R-:W-:Y:S01]  /*8450*/  IMAD.IADD R0, R7, 0x1, -R8 ;  /* 0x0000000107007824 */ /* 0x000fe200078e0a08 */
[----:B------:R-:W-:Y:S01]  /*8460*/  LOP3.LUT R24, R24, 0x7ffffffc, RZ, 0xc0, !PT ;  /* 0x7ffffffc18187812 */ /* 0x000fe200078ec0ff */
[----:B------:R-:W-:Y:S01]  /*8470*/  IMAD.U32 R6, RZ, RZ, UR4 ;  /* 0x00000004ff067e24 */ /* 0x000fe2000f8e00ff */
[----:B------:R-:W-:Y:S01]  /*8480*/  LOP3.LUT R7, R2, 0x1ffffffe, RZ, 0xc0, !PT ;  /* 0x1ffffffe02077812 */ /* 0x000fe200078ec0ff */
[----:B------:R-:W-:-:S02]  /*8490*/  IMAD R0, R5, 0x10, R0 ;  /* 0x0000001005007824 */ /* 0x000fc400078e0200 */
[----:B------:R-:W2:Y:S01]  /*84a0*/  @P0 LDC R5, c[0x0][0xbec] ;  /* 0x0002fb00ff050b82 */ /* 0x000ea20000000800 */
[----:B---3--:R-:W-:Y:S02]  /*84b0*/  IMAD R8, R10, UR10, RZ ;  /* 0x0000000a0a087c24 */ /* 0x008fe4000f8e02ff */
[----:B------:R-:W-:Y:S02]  /*84c0*/  IMAD.IADD R25, R22, 0x1, -R7 ;  /* 0x0000000116197824 */ /* 0x000fe400078e0a07 */
[----:B------:R-:W-:Y:S02]  /*84d0*/  IMAD R0, R9, 0x40, R0 ;  /* 0x0000004009007824 */ /* 0x000fe400078e0200 */
[----:B------:R-:W-:Y:S01]  /*84e0*/  IMAD.U32 R7, RZ, RZ, UR5 ;  /* 0x00000005ff077e24 */ /* 0x000fe2000f8e00ff */
[----:B------:R-:W3:Y:S01]  /*84f0*/  @P0 LDC R13, c[0x0][0xbf0] ;  /* 0x0002fc00ff0d0b82 */ /* 0x000ee20000000800 */
[----:B------:R-:W-:Y:S01]  /*8500*/  IMAD.U32 R7, RZ, RZ, UR6 ;  /* 0x00000006ff077e24 */ /* 0x000fe2000f8e00ff */
[----:B------:R-:W-:Y:S01]  /*8510*/  UIMAD.WIDE.U32 UR4, UR36, UR8, URZ ;  /* 0x00000008240472a5 */ /* 0x000fe2000f8e003f */
[----:B------:R-:W-:Y:S01]  /*8520*/  IMAD R2, R25, 0x8, R0 ;  /* 0x0000000819027824 */ /* 0x000fe200078e0200 */
[----:B------:R-:W-:Y:S01]  /*8530*/  UIMAD UR6, UR36, UR9, UR7 ;  /* 0x00000009240672a4 */ /* 0x000fe2000f8e0207 */
[----:B------:R-:W-:-:S02]  /*8540*/  IMAD.WIDE.U32 R6, R10, UR12, R6 ;  /* 0x0000000c0a067c25 */ /* 0x000fc4000f8e0006 */
[----:B------:R-:W-:Y:S01]  /*8550*/  ULDC.64 UR8, c[0x0][0xb28] ;  /* 0x0002ca0000087ab9 */ /* 0x000fe20000000a00 */
[----:B------:R-:W5:Y:S01]  /*8560*/  @P0 LDC R27, c[0x0][0xbec] ;  /* 0x0002fb00ff1b0b82 */ /* 0x000f620000000800 */
[----:B-1----:R-:W-:Y:S01]  /*8570*/  IMAD R2, R19, 0xc0, R2 ;  /* 0x000000c013027824 */ /* 0x002fe200078e0202 */
[----:B------:R-:W-:Y:S01]  /*8580*/  UIADD3 UR6, UR5, UR6, URZ ;  /* 0x0000000605067290 */ /* 0x000fe2000fffe03f */
[----:B------:R-:W-:Y:S01]  /*8590*/  IMAD R11, R11, UR12, R8 ;  /* 0x0000000c0b0b7c24 */ /* 0x000fe2000f8e0208 */
[----:B------:R-:W-:Y:S01]  /*85a0*/  MOV R8, UR4 ;  /* 0x0000000400087c02 */ /* 0x000fe20008000f00 */
[----:B------:R-:W-:Y:S01]  /*85b0*/  IMAD.U32 R9, RZ, RZ, UR5 ;  /* 0x00000005ff097e24 */ /* 0x000fe2000f8e00ff */
[----:B------:R-:W-:Y:S01]  /*85c0*/  ULDC.64 UR4, c[0x0][0xbe0] ;  /* 0x0002f80000047ab9 */ /* 0x000fe20000000a00 */
[----:B0-----:R-:W-:Y:S01]  /*85d0*/  IMAD R12, R14, UR10, RZ ;  /* 0x0000000a0e0c7c24 */ /* 0x001fe2000f8e02ff */
[----:B------:R-:W0:Y:S01]  /*85e0*/  @P0 LDC R18, c[0x0][0xbf0] ;  /* 0x0002fc00ff120b82 */ /* 0x000e220000000800 */
[----:B--2---:R-:W-:-:S04]  /*85f0*/  @P0 IMAD.HI.U32 R10, R2, R5, RZ ;  /* 0x00000005020a0227 */ /* 0x004fc800078e00ff */
[----:B----4-:R-:W-:Y:S02]  /*8600*/  IMAD R21, R21, R16, UR11 ;  /* 0x0000000b15157e24 */ /* 0x010fe4000f8e0210 */
[----:B------:R-:W-:Y:S01]  /*8610*/  IMAD.U32 R9, RZ, RZ, UR6 ;  /* 0x00000006ff097e24 */ /* 0x000fe2000f8e00ff */
[----:B------:R-:W-:Y:S01]  /*8620*/  ULDC.64 UR6, c[0x0][0xb48] ;  /* 0x0002d20000067ab9 */ /* 0x000fe20000000a00 */
        /* <DEDUP_REMOVED lines=11> */
[----:B0-----:R-:W-:Y:S01]  /*86e0*/  @P0 SHF.R.U32.HI R11, RZ, R18, R27 ;  /* 0x00000012ff0b0219 */ /* 0x001fe2000001161b */
[----:B------:R-:W-:Y:S01]  /*86f0*/  IMAD R10, R12, UR4, RZ ;  /* 0x000000040c0a7c24 */ /* 0x000fe2000f8e02ff */
[----:B------:R-:W-:Y:S01]  /*8700*/  BAR.SYNC.DEFER_BLOCKING 0x1, 0x180 ;  /* 0x0046000000007b1d */ /* 0x000fe20000010000 */
[C---:B------:R-:W-:Y:S01]  /*8710*/  IMAD R15, R21.reuse, UR7, R13 ;  /* 0x00000007150f7c24 */ /* 0x040fe2000f8e020d */
[--C-:B------:R-:W-:Y:S01]  /*8720*/  SHF.R.S32.HI R13, RZ, 0x1f, R5.reuse ;  /* 0x0000001fff0d7819 */ /* 0x100fe20000011405 */
[----:B------:R-:W-:Y:S01]  /*8730*/  IMAD R12, R21, UR5, R10 ;  /* 0x00000005150c7c24 */ /* 0x000fe2000f8e020a */
[----:B------:R-:W-:Y:S01]  /*8740*/  IADD3 R6, P0, R5, R6, RZ ;  /* 0x0000000605067210 */ /* 0x000fe20007f1e0ff */
[----:B------:R-:W-:Y:S01]  /*8750*/  IMAD.MOV R5, RZ, RZ, -R5 ;  /* 0x000000ffff057224 */ /* 0x000fe200078e0a05 */
        /* <DEDUP_REMOVED lines=9> */
[----:B------:R-:W-:Y:S01]  /*87f0*/  IMAD R10, R10, UR4, RZ ;  /* 0x000000040a0a7c24 */ /* 0x000fe2000f8e02ff */
[----:B------:R-:W-:Y:S01]  /*8800*/  IADD3 R9, R9, R15, RZ ;  /* 0x0000000f09097210 */ /* 0x000fe20007ffe0ff */
[----:B------:R-:W-:-:S04]  /*8810*/  IMAD.WIDE.U32 R6, R5, UR6, R6 ;  /* 0x0000000605067c25 */ /* 0x000fc8000f8e0006 */
[C---:B------:R-:W-:Y:S01]  /*8820*/  IMAD R15, R11.reuse, UR5, R10 ;  /* 0x000000050b0f7c24 */ /* 0x040fe2000f8e020a */
[----:B------:R-:W0:Y:S01]  /*8830*/  S2UR UR5, SR_CgaCtaId ;  /* 0x00000000000579c3 */ /* 0x000e220000008800 */
[----:B------:R-:W-:Y:S01]  /*8840*/  SHF.R.S32.HI R10, RZ, 0x1f, R13 ;  /* 0x0000001fff0a7819 */ /* 0x000fe2000001140d */
[----:B------:R-:W-:Y:S02]  /*8850*/  IMAD R2, R2, UR6, RZ ;  /* 0x0000000602027c24 */ /* 0x000fe4000f8e02ff */
[----:B------:R-:W-:Y:S01]  /*8860*/  IMAD.WIDE.U32 R8, R11, UR4, R8 ;  /* 0x000000040b087c25 */ /* 0x000fe2000f8e0008 */
[----:B------:R-:W-:-:S03]  /*8870*/  UMOV UR4, 0x400 ;  /* 0x0000040000047882 */ /* 0x000fc60000000000 */
[----:B------:R-:W-:Y:S01]  /*8880*/  IMAD R11, R5, UR7, R2 ;  /* 0x00000007050b7c24 */ /* 0x000fe2000f8e0202 */
[----:B------:R-:W-:Y:S01]  /*8890*/  ULDC.64 UR6, c[0x0][0xba8] ;  /* 0x0002ea0000067ab9 */ /* 0x000fe20000000a00 */
        /* <DEDUP_REMOVED lines=8> */
[----:B------:R-:W-:-:S02]  /*8920*/  LEA.HI.X R10, R6, UR7, R7, 0x2, P0 ;  /* 0x00000007060a7c11 */ /* 0x000fc400080f1407 */
[----:B------:R-:W-:Y:S01]  /*8930*/  IMAD.IADD R5, R9, 0x1, R5 ;  /* 0x0000000109057824 */ /* 0x000fe200078e0205 */
[C---:B------:R-:W-:Y:S01]  /*8940*/  LEA R18, P1, R8.reuse, UR8, 0x2 ;  /* 0x0000000808127c11 */ /* 0x040fe2000f8210ff */
[----:B------:R-:W-:Y:S01]  /*8950*/  SHFL.IDX PT, R6, R2, RZ, 0x1c1f ;  /* 0x001c1fff02067589 */ /* 0x000fe200000e0000 */
[----:B------:R-:W-:Y:S01]  /*8960*/  IMAD R0, R19, 0xc0, R0 ;  /* 0x000000c013007824 */ /* 0x000fe200078e0200 */
[----:B0-----:R-:W-:Y:S01]  /*8970*/  ULEA UR4, UR5, UR4, 0x18 ;  /* 0x0000000405047291 */ /* 0x001fe2000f8ec03f */
[----:B------:R-:W-:Y:S01]  /*8980*/  LEA.HI.X R20, R8, UR9, R5, 0x2, P1 ;  /* 0x0000000908147c11 */ /* 0x000fe200088f1405 */
[----:B------:R-:W0:Y:S01]  /*8990*/  SHFL.IDX PT, R7, R10, RZ, 0x1c1f ;  /* 0x001c1fff0a077589 */ /* 0x000e2200000e0000 */
[----:B------:R-:W-:Y:S01]  /*89a0*/  IMAD R17, R17, UR6, RZ ;  /* 0x0000000611117c24 */ /* 0x000fe2000f8e02ff */
[C---:B------:R-:W-:Y:S01]  /*89b0*/  LOP3.LUT P0, RZ, R23.reuse, 0x3, RZ, 0xc0, !PT ;  /* 0x0000000317ff7812 */ /* 0x040fe2000780c0ff */
[C---:B------:R-:W-:Y:S01]  /*89c0*/  VIADD R16, R0.reuse, 0x8 ;  /* 0x0000000800107836 */ /* 0x040fe20000000000 */
[----:B------:R-:W-:Y:S01]  /*89d0*/  SHFL.IDX PT, R8, R2, 0x1, 0x1c1f ;  /* 0x003c1f0002087f89 */ /* 0x000fe200000e0000 */
[----:B------:R-:W-:Y:S01]  /*89e0*/  UIADD3 UR4, UR4, 0x16820, URZ ;  /* 0x0001682004047890 */ /* 0x000fe2000fffe03f */
[-C--:B------:R-:W-:Y:S01]  /*89f0*/  ISETP.GE.OR P1, PT, R0, R17.reuse, P0 ;  /* 0x000000110000720c */ /* 0x080fe20000726670 */
[----:B------:R-:W-:Y:S01]  /*8a00*/  IMAD.IADD R19, R23, 0x1, -R24 ;  /* 0x0000000117137824 */ /* 0x000fe200078e0a18 */
[----:B------:R-:W1:Y:S01]  /*8a10*/  SHFL.IDX PT, R9, R10, 0x1, 0x1c1f ;  /* 0x003c1f000a097f89 */ /* 0x000e6200000e0000 */
[-C--:B------:R-:W-:Y:S01]  /*8a20*/  ISETP.GE.OR P0, PT, R16, R17.reuse, P0 ;  /* 0x000000111000720c */ /* 0x080fe20000706670 */
[----:B------:R-:W-:Y:S01]  /*8a30*/  UPRMT UR4, URZ, 0x654, UR4 ;  /* 0x000006543f047896 */ /* 0x000fe20008000004 */
[----:B------:R-:W-:Y:S01]  /*8a40*/  ISETP.GE.AND P2, PT, R0, R17, PT ;  /* 0x000000110000720c */ /* 0x000fe20003f46270 */
[----:B------:R2:W3:Y:S01]  /*8a50*/  SHFL.IDX PT, R14, R18, RZ, 0x1c1f ;  /* 0x001c1fff120e7589 */ /* 0x0004e200000e0000 */
[----:B------:R-:W-:-:S03]  /*8a60*/  IMAD.SHL.U32 R19, R19, 0x2, RZ ;  /* 0x0000000213137824 */ /* 0x000fc600078e00ff */
[----:B------:R2:W4:Y:S03]  /*8a70*/  SHFL.IDX PT, R15, R20, RZ, 0x1c1f ;  /* 0x001c1fff140f7589 */ /* 0x00052600000e0000 */
[----:B------:R-:W-:Y:S01]  /*8a80*/  SYNCS.ARRIVE.TRANS64.RED.A1T0 RZ, [UR4], RZ ;  /* 0x000000ffffff79a7 */ /* 0x000fe20008100404 */
[----:B0-----:R2:W-:Y:S04]  /*8a90*/  @!P1 ST.E desc[UR38][R6.64], R4 ;  /* 0x0000000406009985 */ /* 0x0015e8000c101926 */
[----:B-1----:R2:W-:Y:S01]  /*8aa0*/  @!P0 ST.E desc[UR38][R8.64], R3 ;  /* 0x0000000308008985 */ /* 0x0025e2000c101926 */
[----:B------:R-:W-:Y:S05]  /*8ab0*/  @P2 BRA `(.L_x_14991) ;  /* 0x0000000000b82947 */ /* 0x000fea0003800000 */
[----:B------:R-:W-:Y:S01]  /*8ac0*/  ULDC UR4, c[0x0][0xac8] ;  /* 0x0002b20000047ab9 */ /* 0x000fe20000000800 */
[C---:B------:R-:W-:Y:S01]  /*8ad0*/  VIADD R0, R19.reuse, 0x8 ;  /* 0x0000000813007836 */ /* 0x040fe20000000000 */
[C---:B------:R-:W-:Y:S01]  /*8ae0*/  ISETP.GE.AND P0, PT, R19.reuse, UR4, PT ;  /* 0x0000000413007c0c */ /* 0x040fe2000bf06270 */
[C---:B--2---:R-:W-:Y:S01]  /*8af0*/  VIADD R4, R19.reuse, 0x10 ;  /* 0x0000001013047836 */ /* 0x044fe20000000000 */
[C---:B------:R-:W-:Y:S01]  /*8b00*/  IADD3 R6, R19.reuse, 0x20, RZ ;  /* 0x0000002013067810 */ /* 0x040fe20007ffe0ff */
[C---:B------:R-:W-:Y:S02]  /*8b10*/  VIADD R5, R19.reuse, 0x18 ;  /* 0x0000001813057836 */ /* 0x040fe40000000000 */
[C---:B------:R-:W-:Y:S01]  /*8b20*/  VIADD R7, R19.reuse, 0x28 ;  /* 0x0000002813077836 */ /* 0x040fe20000000000 */
[----:B------:R-:W-:Y:S01]  /*8b30*/  ISETP.GE.AND P1, PT, R4, UR4, PT ;  /* 0x0000000404007c0c */ /* 0x000fe2000bf26270 */
[----:B------:R-:W-:Y:S01]  /*8b40*/  VIADD R9, R19, 0x30 ;  /* 0x0000003013097836 */ /* 0x000fe20000000000 */
[----:B------:R-:W-:Y:S01]  /*8b50*/  ISETP.GE.AND P2, PT, R5, UR4, PT ;  /* 0x0000000405007c0c */ /* 0x000fe2000bf46270 */
[----:B------:R-:W-:Y:S01]  /*8b60*/  VIADD R11, R19, 0x38 ;  /* 0x00000038130b7836 */ /* 0x000fe20000000000 */
[----:B------:R-:W-:-:S02]  /*8b70*/  ISETP.GE.AND P3, PT, R6, UR4, PT ;  /* 0x0000000406007c0c */ /* 0x000fc4000bf66270 */
[----:B------:R-:W-:Y:S01]  /*8b80*/  ISETP.GE.AND P4, PT, R7, UR4, PT ;  /* 0x0000000407007c0c */ /* 0x000fe2000bf86270 */
[----:B---34-:R-:W-:Y:S01]  /*8b90*/  @!P0 IMAD.WIDE R2, R19, 0x4, R14 ;  /* 0x0000000413028825 */ /* 0x018fe200078e020e */
[----:B------:R-:W-:Y:S02]  /*8ba0*/  ISETP.GE.AND P5, PT, R9, UR4, PT ;  /* 0x0000000409007c0c */ /* 0x000fe4000bfa6270 */
[----:B------:R-:W-:Y:S02]  /*8bb0*/  ISETP.GE.AND P6, PT, R11, UR4, PT ;  /* 0x000000040b007c0c */ /* 0x000fe4000bfc6270 */
[----:B------:R0:W-:Y:S01]  /*8bc0*/  @!P0 ST.E.64 desc[UR38][R2.64], R88 ;  /* 0x0000005802008985 */ /* 0x0001e2000c101b26 */
[----:B------:R-:W-:Y:S02]  /*8bd0*/  ISETP.GE.AND P0, PT, R0, UR4, PT ;  /* 0x0000000400007c0c */ /* 0x000fe4000bf06270 */
[----:B------:R-:W-:Y:S02]  /*8be0*/  @!P1 LEA.HI R4, R4, R4, RZ, 0x1 ;  /* 0x0000000404049211 */ /* 0x000fe400078f08ff */
[----:B------:R-:W-:-:S02]  /*8bf0*/  @!P3 LEA.HI R6, R6, R6, RZ, 0x1 ;  /* 0x000000060606b211 */ /* 0x000fc400078f08ff */
[----:B------:R-:W-:Y:S02]  /*8c00*/  @!P4 LEA.HI R8, R7, R7, RZ, 0x1 ;  /* 0x000000070708c211 */ /* 0x000fe400078f08ff */
[----:B------:R-:W-:Y:S02]  /*8c10*/  @!P5 LEA.HI R10, R9, R9, RZ, 0x1 ;  /* 0x00000009090ad211 */ /* 0x000fe400078f08ff */
[----:B------:R-:W-:Y:S02]  /*8c20*/  @!P6 LEA.HI R12, R11, R11, RZ, 0x1 ;  /* 0x0000000b0b0ce211 */ /* 0x000fe400078f08ff */
[----:B------:R-:W-:Y:S02]  /*8c30*/  @!P3 LOP3.LUT R9, R6, 0xfffffffe, RZ, 0xc0, !PT ;  /* 0xfffffffe0609b812 */ /* 0x000fe400078ec0ff */
[----:B------:R-:W-:Y:S02]  /*8c40*/  @!P0 LEA.HI R0, R0, R0, RZ, 0x1 ;  /* 0x0000000000008211 */ /* 0x000fe400078f08ff */
[----:B0-----:R-:W-:-:S02]  /*8c50*/  @!P2 LEA.HI R2, R5, R5, RZ, 0x1 ;  /* 0x000000050502a211 */ /* 0x001fc400078f08ff */
[----:B------:R-:W-:Y:S02]  /*8c60*/  @!P0 LOP3.LUT R3, R0, 0xfffffffe, RZ, 0xc0, !PT ;  /* 0xfffffffe00038812 */ /* 0x000fe400078ec0ff */
[----:B------:R-:W-:Y:S02]  /*8c70*/  @!P1 LOP3.LUT R5, R4, 0xfffffffe, RZ, 0xc0, !PT ;  /* 0xfffffffe04059812 */ /* 0x000fe400078ec0ff */
[----:B------:R-:W-:Y:S01]  /*8c80*/  @!P2 LOP3.LUT R7, R2, 0xfffffffe, RZ, 0xc0, !PT ;  /* 0xfffffffe0207a812 */ /* 0x000fe200078ec0ff */
[--C-:B------:R-:W-:Y:S01]  /*8c90*/  @!P0 IMAD.WIDE R2, R3, 0x4, R14.reuse ;  /* 0x0000000403028825 */ /* 0x100fe200078e020e */
[----:B------:R-:W-:Y:S02]  /*8ca0*/  @!P4 LOP3.LUT R11, R8, 0xfffffffe, RZ, 0xc0, !PT ;  /* 0xfffffffe080bc812 */ /* 0x000fe400078ec0ff */
[----:B------:R-:W-:Y:S01]  /*8cb0*/  @!P5 LOP3.LUT R13, R10, 0xfffffffe, RZ, 0xc0, !PT ;  /* 0xfffffffe0a0dd812 */ /* 0x000fe200078ec0ff */
[--C-:B------:R-:W-:Y:S01]  /*8cc0*/  @!P1 IMAD.WIDE R4, R5, 0x4, R14.reuse ;  /* 0x0000000405049825 */ /* 0x100fe200078e020e */
[----:B------:R-:W-:Y:S01]  /*8cd0*/  @!P6 LOP3.LUT R21, R12, 0xfffffffe, RZ, 0xc0, !PT ;  /* 0xfffffffe0c15e812 */ /* 0x000fe200078ec0ff */
        /* <DEDUP_REMOVED lines=8> */
[----:B------:R0:W-:Y:S02]  /*8d60*/  @!P4 ST.E.64 desc[UR38][R10.64], R108 ;  /* 0x0000006c0a00c985 */ /* 0x0001e4000c101b26 */
[----:B------:R-:W-:Y:S02]  /*8d70*/  @!P6 IMAD.WIDE R14, R21, 0x4, R14 ;  /* 0x00000004150ee825 */ /* 0x000fe400078e020e */
[----:B------:R0:W-:Y:S04]  /*8d80*/  @!P5 ST.E.64 desc[UR38][R12.64], R112 ;  /* 0x000000700c00d985 */ /* 0x0001e8000c101b26 */
[----:B------:R0:W-:Y:S02]  /*8d90*/  @!P6 ST.E.64 desc[UR38][R14.64], R116 ;  /* 0x000000740e00e985 */ /* 0x0001e4000c101b26 */
.L_x_14991:
[----:B------:R-:W-:Y:S05]  /*8da0*/  BSYNC B0 ;  /* 0x0000000000007941 */ /* 0x000fea0003800000 */
.L_x_14990:
        /* <DEDUP_REMOVED lines=18> */
[C---:B01----:R-:W-:Y:S01]  /*8ed0*/  @!P0 IMAD.WIDE R2, R19.reuse, 0x4, R12 ;  /* 0x0000000413028825 */ /* 0x043fe200078e020c */
[----:B------:R-:W-:Y:S02]  /*8ee0*/  IADD3 R19, R19, 0x38, RZ ;  /* 0x0000003813137810 */ /* 0x000fe40007ffe0ff */
[----:B------:R-:W-:Y:S02]  /*8ef0*/  @!P1 LEA.HI R0, R0, R0, RZ, 0x1 ;  /* 0x0000000000009211 */ /* 0x000fe400078f08ff */
[----:B------:R-:W-:Y:S01]  /*8f00*/  @!P2 LEA.HI R6, R6, R6, RZ, 0x1 ;  /* 0x000000060606a211 */ /* 0x000fe200078f08ff */
[----:B------:R0:W-:Y:S01]  /*8f10*/  @!P0 ST.E.64 desc[UR38][R2.64], R90 ;  /* 0x0000005a02008985 */ /* 0x0001e2000c101b26 */
[----:B------:R-:W-:-:S02]  /*8f20*/  @!P1 LOP3.LUT R5, R0, 0xfffffffe, RZ, 0xc0, !PT ;  /* 0xfffffffe00059812 */ /* 0x000fc400078ec0ff */
[----:B------:R-:W-:Y:S02]  /*8f30*/  @!P3 LEA.HI R0, R7, R7, RZ, 0x1 ;  /* 0x000000070700b211 */ /* 0x000fe400078f08ff */
[----:B------:R-:W-:Y:S01]  /*8f40*/  @!P4 LEA.HI R8, R8, R8, RZ, 0x1 ;  /* 0x000000080808c211 */ /* 0x000fe200078f08ff */
[----:B------:R-:W-:Y:S01]  /*8f50*/  @!P1 IMAD.WIDE R4, R5, 0x4, R12 ;  /* 0x0000000405049825 */ /* 0x000fe200078e020c */
[----:B------:R-:W-:Y:S02]  /*8f60*/  @!P5 LEA.HI R10, R9, R9, RZ, 0x1 ;  /* 0x00000009090ad211 */ /* 0x000fe400078f08ff */
[----:B---3--:R-:W-:Y:S02]  /*8f70*/  @!P6 LEA.HI R14, R11, R11, RZ, 0x1 ;  /* 0x0000000b0b0ee211 */ /* 0x008fe400078f08ff */
[----:B------:R-:W-:Y:S01]  /*8f80*/  @!P2 LOP3.LUT R7, R6, 0xfffffffe, RZ, 0xc0, !PT ;  /* 0xfffffffe0607a812 */ /* 0x000fe200078ec0ff */
[----:B------:R1:W-:Y:S01]  /*8f90*/  @!P1 ST.E.64 desc[UR38][R4.64], R94 ;  /* 0x0000005e04009985 */ /* 0x0003e2000c101b26 */
[----:B------:R-:W-:-:S02]  /*8fa0*/  @!P3 LOP3.LUT R9, R0, 0xfffffffe, RZ, 0xc0, !PT ;  /* 0xfffffffe0009b812 */ /* 0x000fc400078ec0ff */
[----:B------:R-:W-:Y:S01]  /*8fb0*/  @!P4 LOP3.LUT R11, R8, 0xfffffffe, RZ, 0xc0, !PT ;  /* 0xfffffffe080bc812 */ /* 0x000fe200078ec0ff */
[--C-:B0-----:R-:W-:Y:S01]  /*8fc0*/  @!P2 IMAD.WIDE R2, R7, 0x4, R12.reuse ;  /* 0x000000040702a825 */ /* 0x101fe200078e020c */
[----:B----4-:R-:W-:Y:S02]  /*8fd0*/  @!P5 LOP3.LUT R15, R10, 0xfffffffe, RZ, 0xc0, !PT ;  /* 0xfffffffe0a0fd812 */ /* 0x010fe400078ec0ff */
        /* <DEDUP_REMOVED lines=17> */
.L_x_14989:
        /* <DEDUP_REMOVED lines=53> */
[----:B------:R-:W-:Y:S02]  /*9440*/  LEA R4, P0, R2, UR4, 0x2 ;  /* 0x0000000402047c11 */ /* 0x000fe4000f8010ff */
[----:B------:R-:W-:-:S04]  /*9450*/  IADD3 R3, R3, R5, RZ ;  /* 0x0000000503037210 */ /* 0x000fc80007ffe0ff */
[----:B------:R-:W-:Y:S01]  /*9460*/  LEA.HI.X R5, R2, UR5, R3, 0x2, P0 ;  /* 0x0000000502057c11 */ /* 0x000fe200080f1403 */
[----:B------:R-:W-:-:S05]  /*9470*/  IMAD.MOV.U32 R3, RZ, RZ, -0x800000 ;  /* 0xff800000ff037424 */ /* 0x000fca00078e00ff */
[----:B------:R0:W-:Y:S01]  /*9480*/  STG.E desc[UR38][R4.64], R3 ;  /* 0x0000000304007986 */ /* 0x0001e2000c101926 */
[----:B------:R-:W-:Y:S05]  /*9490*/  BRA `(.L_x_14950) ;  /* 0x0000003c002c7947 */ /* 0x000fea0003800000 */
.L_x_14948:
        /* <DEDUP_REMOVED lines=18> */
.L_x_14992:
[----:B------:R-:W-:Y:S01]  /*95c0*/  ULDC UR45, c[0x0][0xc50] ;  /* 0x00031400002d7ab9 */ /* 0x000fe20000000800 */
[----:B------:R-:W-:Y:S01]  /*95d0*/  UMOV UR42, UR6 ;  /* 0x00000006002a7c82 */ /* 0x000fe20008000000 */
[----:B------:R-:W-:-:S11]  /*95e0*/  UISETP.NE.AND UP0, UPT, UR45, 0x1, UPT ;  /* 0x000000012d00788c */ /* 0x000fd6000bf05270 */
[----:B------:R-:W-:Y:S01]  /*95f0*/  @UP0 ULDC UR4, c[0x0][0xc54] ;  /* 0x0003150000040ab9 */ /* 0x000fe20000000800 */
[----:B------:R-:W-:Y:S01]  /*9600*/  @UP0 ULDC UR7, c[0x0][0xc58] ;  /* 0x0003160000070ab9 */ /* 0x000fe20000000800 */
[----:B------:R-:W-:-:S04]  /*9610*/  UIMAD.WIDE.U32 UR4, UR6, UR4, URZ ;  /* 0x00000004060472a5 */ /* 0x000fc8000f8e003f */
[----:B------:R-:W-:-:S12]  /*9620*/  @UP0 USHF.R.U32.HI UR42, URZ, UR7, UR5 ;  /* 0x000000073f2a0299 */ /* 0x000fd80008011605 */
.L_x_14993:
        /* <DEDUP_REMOVED lines=81> */
.L_x_14995:
[----:B------:R-:W-:Y:S02]  /*9b40*/  UIMAD UR51, UR45, UR41, URZ ;  /* 0x000000292d3372a4 */ /* 0x000fe4000f8e023f */
[----:B------:R-:W-:Y:S02]  /*9b50*/  IMAD.U32 R3, RZ, RZ, UR41 ;  /* 0x00000029ff037e24 */ /* 0x000fe4000f8e00ff */
[----:B------:R-:W-:Y:S02]  /*9b60*/  IMAD.MOV.U32 R10, RZ, RZ, 0x1 ;  /* 0x00000001ff0a7424 */ /* 0x000fe400078e00ff */
[----:B------:R-:W-:-:S05]  /*9b70*/  IMAD.U32 R2, RZ, RZ, UR51 ;  /* 0x00000033ff027e24 */ /* 0x000fca000f8e00ff */
[----:B------:R-:W-:-:S04]  /*9b80*/  VIADDMNMX R2, R2, R3, UR11, PT ;  /* 0x0000000b02027e46 */ /* 0x000fc8000b800103 */
[----:B------:R-:W-:Y:S02]  /*9b90*/  R2UR UR52, R2 ;  /* 0x00000000023472ca */ /* 0x000fe400000e0000 */
[----:B------:R-:W-:-:S11]  /*9ba0*/  MOV R2, RZ ;  /* 0x000000ff00027202 */ /* 0x000fd60000000f00 */
        /* <DEDUP_REMOVED lines=14> */
[----:B------:R-:W-:Y:S01]  /*9c90*/  MOV R13, RZ ;  /* 0x000000ff000d7202 */ /* 0x000fe20000000f00 */
        /* <DEDUP_REMOVED lines=8> */
[----:B------:R-:W-:-:S07]  /*9d20*/  IMAD.MOV.U32 R12, RZ, RZ, 0x1 ;  /* 0x00000001ff0c7424 */ /* 0x000fce00078e00ff */
[----:B------:R-:W-:-:S07]  /*9d30*/  LEPC R20, `(.L_x_14996) ;  /* 0x000000001014794e */ /* 0x000fce0000000000 */
[----:B0----5:R-:W-:Y:S05]  /*9d40*/  CALL.ABS.NOINC R2 ;  /* 0x0000000002007343 */ /* 0x021fea0003c00000 */
.L_x_14996:
        /* <DEDUP_REMOVED lines=20> */
.L_x_14998:
[----:B------:R0:W1:Y:S01]  /*9e90*/  LDC.64 R2, c[0x4][R16] ;  /* 0x0100000010027b82 */ /* 0x0000620000000a00 */
[----:B------:R-:W-:Y:S01]  /*9ea0*/  ULDC.64 UR4, c[0x4][0x138] ;  /* 0x01004e0000047ab9 */ /* 0x000fe20000000a00 */
[----:B------:R-:W-:Y:S01]  /*9eb0*/  ULDC.64 UR6, c[0x4][0x140] ;  /* 0x0100500000067ab9 */ /* 0x000fe20000000a00 */
[----:B------:R-:W-:Y:S01]  /*9ec0*/  MOV R4, UR4 ;  /* 0x0000000400047c02 */ /* 0x000fe20008000f00 */
        /* <DEDUP_REMOVED lines=11> */
.L_x_14997:
        /* <DEDUP_REMOVED lines=8> */
[----:B------:R-:W-:Y:S01]  /*a000*/  MOV R0, UR52 ;  /* 0x0000003400007c02 */ /* 0x000fe20008000f00 */
[C---:B------:R-:W-:Y:S01]  /*a010*/  IMAD.SHL.U32 R23, R22.reuse, 0x10, RZ ;  /* 0x0000001016177824 */ /* 0x040fe200078e00ff */
[----:B------:R-:W-:Y:S01]  /*a020*/  LOP3.LUT R9, R22, 0x7f, RZ, 0xc0, !PT ;  /* 0x0000007f16097812 */ /* 0x000fe200078ec0ff */
[----:B------:R-:W-:Y:S01]  /*a030*/  IMAD.MOV.U32 R6, RZ, RZ, RZ ;  /* 0x000000ffff067224 */ /* 0x000fe200078e00ff */
[----:B-1----:R-:W-:Y:S01]  /*a040*/  ISETP.NE.AND P1, PT, R16, 0x1, PT ;  /* 0x000000011000780c */ /* 0x002fe20003f25270 */
[----:B------:R-:W-:Y:S01]  /*a050*/  VIADD R0, R0, 0xffffffff ;  /* 0xffffffff00007836 */ /* 0x000fe20000000000 */
[----:B------:R-:W-:Y:S02]  /*a060*/  SHF.R.U32.HI R4, RZ, 0x3, R9 ;  /* 0x00000003ff047819 */ /* 0x000fe40000011609 */
[----:B------:R-:W-:-:S03]  /*a070*/  LOP3.LUT R23, R23, 0x70, RZ, 0xc0, !PT ;  /* 0x0000007017177812 */ /* 0x000fc600078ec0ff */
[----:B------:R-:W-:-:S04]  /*a080*/  IMAD R4, R0, 0x80, R4 ;  /* 0x0000008000047824 */ /* 0x000fc800078e0204 */
[----:B------:R-:W-:Y:S02]  /*a090*/  IMAD.IADD R4, R23, 0x1, R4 ;  /* 0x0000000117047824 */ /* 0x000fe400078e0204 */
[----:B0-----:R-:W0:Y:S02]  /*a0a0*/  @P1 LDC R2, c[0x0][0x434] ;  /* 0x00010d00ff021b82 */ /* 0x001e240000000800 */
[C---:B-----5:R-:W-:Y:S01]  /*a0b0*/  IMAD.IADD R7, R4.reuse, 0x1, R19 ;  /* 0x0000000104077824 */ /* 0x060fe200078e0213 */
[----:B------:R-:W-:-:S03]  /*a0c0*/  ISETP.GE.AND P0, PT, R4, UR43, PT ;  /* 0x0000002b04007c0c */ /* 0x000fc6000bf06270 */
[----:B------:R-:W-:Y:S02]  /*a0d0*/  IMAD.MOV.U32 R8, RZ, RZ, R7 ;  /* 0x000000ffff087224 */ /* 0x000fe400078e0007 */
[----:B------:R-:W1:Y:S08]  /*a0e0*/  @P1 LDC R3, c[0x0][0x438] ;  /* 0x00010e00ff031b82 */ /* 0x000e700000000800 */
[----:B------:R-:W3:Y:S08]  /*a0f0*/  @!P0 LDC.64 R10, c[0x0][0x428] ;  /* 0x00010a00ff0a8b82 */ /* 0x000ef00000000a00 */
[----:B------:R-:W4:Y:S01]  /*a100*/  @!P0 LDC.64 R4, c[0x0][0x418] ;  /* 0x00010600ff048b82 */ /* 0x000f220000000a00 */
[----:B0-----:R-:W-:-:S05]  /*a110*/  @P1 IMAD.HI.U32 R2, R7, R2, RZ ;  /* 0x0000000207021227 */ /* 0x001fca00078e00ff */
[----:B-1----:R-:W-:-:S04]  /*a120*/  @P1 SHF.R.U32.HI R8, RZ, R3, R2 ;  /* 0x00000003ff081219 */ /* 0x002fc80000011602 */
[----:B------:R-:W-:Y:S02]  /*a130*/  @!P0 SHF.R.S32.HI R3, RZ, 0x1f, R8 ;  /* 0x0000001fff038819 */ /* 0x000fe40000011408 */
[----:B--2---:R-:W-:-:S05]  /*a140*/  SHF.R.S32.HI R29, RZ, 0x1f, R28 ;  /* 0x0000001fff1d7819 */ /* 0x004fca000001141c */
[----:B---3--:R-:W-:-:S04]  /*a150*/  @!P0 IMAD R2, R29, R10, RZ ;  /* 0x0000000a1d028224 */ /* 0x008fc800078e02ff */
[----:B------:R-:W-:Y:S02]  /*a160*/  @!P0 IMAD R11, R28, R11, R2 ;  /* 0x0000000b1c0b8224 */ /* 0x000fe400078e0202 */
[----:B------:R-:W-:-:S04]  /*a170*/  @!P0 IMAD.MOV.U32 R2, RZ, RZ, R8 ;  /* 0x000000ffff028224 */ /* 0x000fc800078e0008 */
[----:B------:R-:W-:-:S04]  /*a180*/  @!P0 IMAD.WIDE.U32 R2, R28, R10, R2 ;  /* 0x0000000a1c028225 */ /* 0x000fc800078e0002 */
[----:B------:R-:W-:Y:S01]  /*a190*/  @!P0 IMAD.IADD R3, R3, 0x1, R11 ;  /* 0x0000000103038824 */ /* 0x000fe200078e020b */
[----:B----4-:R-:W-:-:S04]  /*a1a0*/  @!P0 LEA R4, P1, R2, R4, 0x2 ;  /* 0x0000000402048211 */ /* 0x010fc800078210ff */
[----:B------:R-:W-:-:S05]  /*a1b0*/  @!P0 LEA.HI.X R5, R2, R5, R3, 0x2, P1 ;  /* 0x0000000502058211 */ /* 0x000fca00008f1403 */
[----:B------:R0:W5:Y:S01]  /*a1c0*/  @!P0 LDG.E R6, desc[UR38][R4.64] ;  /* 0x0000002604068981 */ /* 0x000162000c1e1900 */
[----:B------:R-:W-:-:S03]  /*a1d0*/  UMOV UR4, 0xffffffff ;  /* 0xffffffff00047882 */ /* 0x000fc60000000000 */
[----:B------:R-:W-:Y:S05]  /*a1e0*/  BRA.DIV UR4, `(.L_x_14999) ;  /* 0x0000003204887947 */ /* 0x000fea000b800000 */
.L_x_15039:
[----:B------:R-:W-:Y:S01]  /*a1f0*/  ULOP3.LUT UR4, UR40, 0x2, URZ, 0xfc, !UPT ;  /* 0x0000000228047892 */ /* 0x000fe2000f8efc3f */
[----:B------:R-:W-:Y:S02]  /*a200*/  IMAD.MOV R2, RZ, RZ, -R8 ;  /* 0x000000ffff027224 */ /* 0x000fe400078e0a08 */
[----:B------:R-:W-:Y:S02]  /*a210*/  IMAD.U32 R27, RZ, RZ, UR42 ;  /* 0x0000002aff1b7e24 */ /* 0x000fe4000f8e00ff */
[----:B0-----:R-:W-:Y:S01]  /*a220*/  IMAD.SHL.U32 R4, R22, 0x8, RZ ;  /* 0x0000000816047824 */ /* 0x001fe200078e00ff */
[----:B------:R-:W-:Y:S01]  /*a230*/  MOV R3, UR4 ;  /* 0x0000000400037c02 */ /* 0x000fe20008000f00 */
[----:B------:R-:W-:Y:S01]  /*a240*/  IMAD R7, R16, R2, R7 ;  /* 0x0000000210077224 */ /* 0x000fe200078e0207 */
[----:B------:R-:W-:Y:S01]  /*a250*/  SHF.R.S32.HI R27, RZ, 0x1f, R27 ;  /* 0x0000001fff1b7819 */ /* 0x000fe2000001141b */
[----:B------:R-:W-:Y:S01]  /*a260*/  IMAD.MOV.U32 R26, RZ, RZ, R0 ;  /* 0x000000ffff1a7224 */ /* 0x000fe200078e0000 */
[----:B------:R-:W-:-:S02]  /*a270*/  ISETP.NE.AND P0, PT, R3, 0x3, PT ;  /* 0x000000030300780c */ /* 0x000fc40003f05270 */
[----:B------:R-:W-:-:S11]  /*a280*/  LOP3.LUT R16, R4, 0x38, RZ, 0xc0, !PT ;  /* 0x0000003804107812 */ /* 0x000fd600078ec0ff */
[----:B------:R-:W-:Y:S05]  /*a290*/  @!P0 BRA `(.L_x_15000) ;  /* 0x0000000000048947 */ /* 0x000fea0003800000 */
[----:B------:R-:W-:Y:S01]  /*a2a0*/  BPT.TRAP 0x1 ;  /* 0x000000040000795c */ /* 0x000fe20000300000 */
.L_x_15000:
[----:B------:R-:W-:Y:S01]  /*a2b0*/  IMAD.MOV.U32 R10, RZ, RZ, 0x1 ;  /* 0x00000001ff0a7424 */ /* 0x000fe200078e00ff */
[----:B------:R-:W-:Y:S01]  /*a2c0*/  SHF.R.S32.HI R8, RZ, 0x1f, R7 ;  /* 0x0000001fff087819 */ /* 0x000fe20000011407 */
[----:B------:R-:W-:Y:S01]  /*a2d0*/  ULDC.64 UR4, c[0x0][0x328] ;  /* 0x0000ca0000047ab9 */ /* 0x000fe20000000a00 */
[----:B------:R-:W-:Y:S02]  /*a2e0*/  R2UR UR6, R27 ;  /* 0x000000001b0672ca */ /* 0x000fe400000e0000 */
[----:B------:R-:W-:Y:S01]  /*a2f0*/  SHF.L.U32 R10, R10, 0x1f, RZ ;  /* 0x0000001f0a0a7819 */ /* 0x000fe200000006ff */
[----:B------:R-:W-:-:S03]  /*a300*/  IMAD R2, R8, UR4, RZ ;  /* 0x0000000408027c24 */ /* 0x000fc6000f8e02ff */
[----:B------:R-:W0:Y:S01]  /*a310*/  SYNCS.PHASECHK.TRANS64.TRYWAIT P0, [UR47+0x16840], R10 ;  /* 0x0168400aff0075a7 */ /* 0x000e22000800016f */
        /* <DEDUP_REMOVED lines=19> */
.L_x_15040:
[----:B------:R-:W-:Y:S01]  /*a450*/  ULDC.64 UR4, c[0x0][0x300] ;  /* 0x0000c00000047ab9 */ /* 0x000fe20000000a00 */
[----:B------:R-:W-:Y:S01]  /*a460*/  R2UR UR6, R27 ;  /* 0x000000001b0672ca */ /* 0x000fe200000e0000 */
[----:B------:R-:W-:Y:S01]  /*a470*/  IMAD R8, R8, UR4, RZ ;  /* 0x0000000408087c24 */ /* 0x000fe2000f8e02ff */
[----:B------:R-:W-:Y:S01]  /*a480*/  SHF.R.U32.HI R12, RZ, 0x3, R9 ;  /* 0x00000003ff0c7819 */ /* 0x000fe20000011609 */
[----:B0-----:R-:W-:-:S04]  /*a490*/  IMAD.WIDE.U32 R2, R7, UR4, RZ ;  /* 0x0000000407027c25 */ /* 0x001fc8000f8e00ff */
[----:B------:R-:W-:Y:S01]  /*a4a0*/  IMAD R11, R7, UR5, R8 ;  /* 0x00000005070b7c24 */ /* 0x000fe2000f8e0208 */
[----:B------:R-:W-:Y:S01]  /*a4b0*/  ULDC.64 UR4, c[0x0][0x310] ;  /* 0x0000c40000047ab9 */ /* 0x000fe20000000a00 */
[----:B------:R-:W-:Y:S02]  /*a4c0*/  IMAD.MOV.U32 R7, RZ, RZ, -0x80 ;  /* 0xffffff80ff077424 */ /* 0x000fe400078e00ff */
[----:B------:R-:W-:Y:S01]  /*a4d0*/  IMAD R5, R5, UR4, RZ ;  /* 0x0000000405057c24 */ /* 0x000fe2000f8e02ff */
[----:B------:R-:W-:-:S03]  /*a4e0*/  IADD3 R3, R3, R11, RZ ;  /* 0x0000000b03037210 */ /* 0x000fc60007ffe0ff */
[C---:B------:R-:W-:Y:S02]  /*a4f0*/  IMAD R5, R6.reuse, UR5, R5 ;  /* 0x0000000506057c24 */ /* 0x040fe4000f8e0205 */
[----:B------:R-:W-:Y:S01]  /*a500*/  IMAD.WIDE.U32 R2, R6, UR4, R2 ;  /* 0x0000000406027c25 */ /* 0x000fe2000f8e0002 */
[----:B------:R-:W-:-:S03]  /*a510*/  ULDC.64 UR4, c[0x0][0x308] ;  /* 0x0000c20000047ab9 */ /* 0x000fc60000000a00 */
[----:B------:R-:W-:Y:S02]  /*a520*/  IMAD.IADD R3, R3, 0x1, R5 ;  /* 0x0000000103037824 */ /* 0x000fe400078e0205 */
[----:B------:R-:W-:Y:S01]  /*a530*/  IMAD.U32 R5, RZ, RZ, UR4 ;  /* 0x00000004ff057e24 */ /* 0x000fe2000f8e00ff */
[----:B------:R-:W-:Y:S01]  /*a540*/  UIMAD UR4, UR6, UR4, URZ ;  /* 0x00000004060472a4 */ /* 0x000fe2000f8e023f */
[----:B------:R-:W-:Y:S02]  /*a550*/  IMAD R6, R0, R7, UR43 ;  /* 0x0000002b00067e24 */ /* 0x000fe4000f8e0207 */
[----:B------:R-:W-:Y:S01]  /*a560*/  IMAD.WIDE.U32 R2, R5, UR42, R2 ;  /* 0x0000002a05027c25 */ /* 0x000fe2000f8e0002 */
[----:B------:R-:W-:Y:S01]  /*a570*/  UIMAD UR4, UR42, UR5, UR4 ;  /* 0x000000052a0472a4 */ /* 0x000fe2000f8e0204 */
[----:B------:R-:W-:Y:S01]  /*a580*/  LOP3.LUT R5, R4, 0x1c0, RZ, 0xc0, !PT ;  /* 0x000001c004057812 */ /* 0x000fe200078ec0ff */
[----:B------:R-:W-:Y:S02]  /*a590*/  ULDC.64 UR6, c[0x0][0x2e8] ;  /* 0x0000ba0000067ab9 */ /* 0x000fe40000000a00 */
[----:B------:R-:W-:-:S02]  /*a5a0*/  LEA R0, P0, R2, UR6, 0x1 ;  /* 0x0000000602007c11 */ /* 0x000fc4000f8008ff */
[----:B------:R-:W-:Y:S01]  /*a5b0*/  VIADD R3, R3, UR4 ;  /* 0x0000000403037c36 */ /* 0x000fe20008000000 */
[----:B------:R-:W-:Y:S01]  /*a5c0*/  ULDC UR4, c[0x0][0x2f4] ;  /* 0x0000bd0000047ab9 */ /* 0x000fe20000000800 */
[----:B------:R-:W-:Y:S02]  /*a5d0*/  LOP3.LUT R5, R5, 0x38, R4, 0xf8, !PT ;  /* 0x0000003805057812 */ /* 0x000fe400078ef804 */
[----:B------:R-:W-:Y:S01]  /*a5e0*/  ISETP.GE.AND P3, PT, R16, UR4, PT ;  /* 0x0000000410007c0c */ /* 0x000fe2000bf66270 */
[----:B------:R-:W-:Y:S01]  /*a5f0*/  UMOV UR4, 0xffffffff ;  /* 0xffffffff00047882 */ /* 0x000fe20000000000 */
[----:B------:R-:W-:Y:S02]  /*a600*/  LEA.HI.X R4, R2, UR7, R3, 0x1, P0 ;  /* 0x0000000702047c11 */ /* 0x000fe400080f0c03 */
[----:B------:R-:W-:Y:S02]  /*a610*/  P2R R2, PR, RZ, 0x8 ;  /* 0x00000008ff027803 */ /* 0x000fe40000000000 */
[----:B------:R-:W-:Y:S01]  /*a620*/  LOP3.LUT R3, R5, 0x38, R22, 0x78, !PT ;  /* 0x0000003805037812 */ /* 0x000fe200078e7816 */
[----:B------:R-:W-:-:S02]  /*a630*/  IMAD.IADD R5, R6, 0x1, -R12 ;  /* 0x0000000106057824 */ /* 0x000fc400078e0a0c */
[----:B------:R0:W-:Y:S01]  /*a640*/  STL [R1], R2 ;  /* 0x0000000201007387 */ /* 0x0001e20000100800 */
[----:B------:R-:W-:Y:S02]  /*a650*/  IMAD.SHL.U32 R22, R9, 0x8, RZ ;  /* 0x0000000809167824 */ /* 0x000fe400078e00ff */
[----:B------:R-:W-:-:S03]  /*a660*/  ISETP.GE.AND P0, PT, R5, 0x1, PT ;  /* 0x000000010500780c */ /* 0x000fc60003f06270 */
[----:B------:R-:W-:Y:S01]  /*a670*/  LOP3.LUT R22, R3, 0x200, R22, 0xf8, !PT ;  /* 0x0000020003167812 */ /* 0x000fe200078ef816 */
[----:B------:R-:W-:Y:S09]  /*a680*/  BRA.DIV UR4, `(.L_x_15002) ;  /* 0x0000002e04987947 */ /* 0x000ff2000b800000 */
[----:B------:R-:W1:Y:S01]  /*a690*/  SHFL.IDX PT, R14, R0, RZ, 0x181f ;  /* 0x00181fff000e7589 */ /* 0x000e6200000e0000 */
[----:B------:R-:W-:-:S03]  /*a6a0*/  @P0 LEA R7, R22, UR47, 0x1 ;  /* 0x0000002f16070c11 */ /* 0x000fc6000f8e08ff */
[----:B0-----:R-:W0:Y:S04]  /*a6b0*/  SHFL.IDX PT, R2, R4, RZ, 0x181f ;  /* 0x00181fff04027589 */ /* 0x001e2800000e0000 */
[----:B------:R-:W-:Y:S04]  /*a6c0*/  SHFL.IDX PT, R8, R4, 0x1, 0x181f ;  /* 0x00381f0004087f89 */ /* 0x000fe800000e0000 */
[----:B------:R-:W-:Y:S04]  /*a6d0*/  SHFL.IDX PT, R9, R0, 0x2, 0x181f ;  /* 0x00581f0000097f89 */ /* 0x000fe800000e0000 */
[----:B------:R-:W-:Y:S01]  /*a6e0*/  SHFL.IDX PT, R6, R4, 0x2, 0x181f ;  /* 0x00581f0004067f89 */ /* 0x000fe200000e0000 */
[----:B-1----:R-:W-:-:S05]  /*a6f0*/  @P0 LEA R14, P1, R16, R14, 0x1 ;  /* 0x0000000e100e0211 */ /* 0x002fca00078208ff */
[----:B0-----:R-:W-:Y:S01]  /*a700*/  @P0 IMAD.X R3, RZ, RZ, R2, P1 ;  /* 0x000000ffff030224 */ /* 0x001fe200008e0602 */
[C---:B------:R-:W-:Y:S01]  /*a710*/  ISETP.GE.AND P1, PT, R5.reuse, 0x21, PT ;  /* 0x000000210500780c */ /* 0x040fe20003f26270 */
[----:B------:R-:W-:Y:S02]  /*a720*/  @P0 IMAD.MOV.U32 R2, RZ, RZ, R14 ;  /* 0x000000ffff020224 */ /* 0x000fe400078e000e */
[----:B------:R-:W0:Y:S04]  /*a730*/  SHFL.IDX PT, R14, R0, 0x1, 0x181f ;  /* 0x00381f00000e7f89 */ /* 0x000e2800000e0000 */
[----:B------:R1:W-:Y:S01]  /*a740*/  @P0 LDGSTS.E.BYPASS.LTC128B.128 [R7+0xe400], desc[UR38][R2.64], !P3 ;  /* 0x0e40000002070fae */ /* 0x0003e2000d901d66 */
[----:B------:R-:W-:-:S05]  /*a750*/  ISETP.GE.AND P0, PT, R5, 0x11, PT ;  /* 0x000000110500780c */ /* 0x000fca0003f06270 */
[C---:B------:R-:W-:Y:S01]  /*a760*/  @P1 LEA R25, R22.reuse, UR47, 0x1 ;  /* 0x0000002f16191c11 */ /* 0x040fe2000f8e08ff */
[----:B-1----:R-:W-:Y:S07]  /*a770*/  SHFL.IDX PT, R7, R4, 0x3, 0x181f ;  /* 0x00781f0004077f89 */ /* 0x002fee00000e0000 */
[----:B------:R-:W-:Y:S02]  /*a780*/  @P0 LEA R21, R22, UR47, 0x1 ;  /* 0x0000002f16150c11 */ /* 0x000fe4000f8e08ff */
[----:B0-----:R-:W-:-:S02]  /*a790*/  @P0 LEA R2, P2, R16, R14, 0x1 ;  /* 0x0000000e10020211 */ /* 0x001fc400078408ff */
[----:B------:R-:W0:Y:S03]  /*a7a0*/  SHFL.IDX PT, R14, R0, 0x3, 0x181f ;  /* 0x00781f00000e7f89 */ /* 0x000e2600000e0000 */
[----:B------:R-:W-:-:S05]  /*a7b0*/  @P0 IMAD.X R3, RZ, RZ, R8, P2 ;  /* 0x000000ffff030224 */ /* 0x000fca00010e0608 */
[----:B------:R1:W-:Y:S02]  /*a7c0*/  @P0 LDGSTS.E.BYPASS.LTC128B.128 [R21+0xec00], desc[UR38][R2.64], !P3 ;  /* 0x0ec0000002150fae */ /* 0x0003e4000d901d66 */
[----:B-1----:R-:W-:Y:S02]  /*a7d0*/  @P1 LEA R2, P0, R16, R9, 0x1 ;  /* 0x0000000910021211 */ /* 0x002fe400078008ff */
[----:B------:R-:W1:Y:S02]  /*a7e0*/  SHFL.IDX PT, R9, R0, 0x4, 0x181f ;  /* 0x00981f0000097f89 */ /* 0x000e6400000e0000 */
[----:B------:R-:W-:Y:S02]  /*a7f0*/  @P1 IADD3.X R3, RZ, R6, RZ, P0, !PT ;  /* 0x00000006ff031210 */ /* 0x000fe400007fe4ff */
        /* <DEDUP_REMOVED lines=8> */
[----:B------:R-:W-:Y:S02]  /*a880*/  @P0 IMAD.X R3, RZ, RZ, R7, P2 ;  /* 0x000000ffff030224 */ /* 0x000fe400010e0607 */
[----:B------:R-:W3:Y:S04]  /*a890*/  SHFL.IDX PT, R7, R4, 0x5, 0x181f ;  /* 0x00b81f0004077f89 */ /* 0x000ee800000e0000 */
[----:B------:R1:W-:Y:S02]  /*a8a0*/  @P0 LDGSTS.E.BYPASS.LTC128B.128 [R21+0xfc00], desc[UR38][R2.64], !P3 ;  /* 0x0fc0000002150fae */ /* 0x0003e4000d901d66 */
[----:B-1----:R-:W-:-:S02]  /*a8b0*/  @P1 LEA R2, P0, R16, R9, 0x1 ;  /* 0x0000000910021211 */ /* 0x002fc400078008ff */
[----:B------:R-:W1:Y:S03]  /*a8c0*/  SHFL.IDX PT, R9, R0, 0x6, 0x181f ;  /* 0x00d81f0000097f89 */ /* 0x000e6600000e0000 */
        /* <DEDUP_REMOVED lines=8> */
[----:B---3--:R-:W-:Y:S01]  /*a950*/  @P0 IMAD.X R3, RZ, RZ, R7, P2 ;  /* 0x000000ffff030224 */ /* 0x008fe200010e0607 */
[----:B------:R-:W-:-:S05]  /*a960*/  @P0 LEA R7, R22, UR47, 0x1 ;  /* 0x0000002f16070c11 */ /* 0x000fca000f8e08ff */
[----:B------:R1:W-:Y:S02]  /*a970*/  @P0 LDGSTS.E.BYPASS.LTC128B.128 [R7+0x10c00], desc[UR38][R2.64], !P3 ;  /* 0x10c0000002070fae */ /* 0x0003e4000d901d66 */
[----:B-1----:R-:W-:Y:S02]  /*a980*/  @P1 LEA R2, P0, R16, R9, 0x1 ;  /* 0x0000000910021211 */ /* 0x002fe400078008ff */
[----:B------:R-:W-:-:S03]  /*a990*/  @P1 LEA R9, R22, UR47, 0x1 ;  /* 0x0000002f16091c11 */ /* 0x000fc6000f8e08ff */
[----:B--2---:R-:W-:-:S05]  /*a9a0*/  @P1 IMAD.X R3, RZ, RZ, R6, P0 ;  /* 0x000000ffff031224 */ /* 0x004fca00000e0606 */
[----:B0---4-:R1:W-:Y:S03]  /*a9b0*/  @P1 LDGSTS.E.BYPASS.LTC128B.128 [R9+0x11400], desc[UR38][R2.64], !P3 ;  /* 0x1140000002091fae */ /* 0x0113e6000d901d66 */
.L_x_15058:
        /* <DEDUP_REMOVED lines=17> */
.L_x_15003:
        /* <DEDUP_REMOVED lines=30> */
.L_x_15004:
[----:B------:R-:W-:Y:S01]  /*acb0*/  IMAD.U32 R4, RZ, RZ, UR36 ;  /* 0x00000024ff047e24 */ /* 0x000fe2000f8e00ff */
[----:B------:R-:W-:Y:S01]  /*acc0*/  ULDC.64 UR4, c[0x0][0x2e0] ;  /* 0x0000b80000047ab9 */ /* 0x000fe20000000a00 */
[----:B------:R-:W-:Y:S01]  /*acd0*/  IMAD.U32 R3, RZ, RZ, UR48 ;  /* 0x00000030ff037e24 */ /* 0x000fe2000f8e00ff */
[----:B------:R-:W-:Y:S01]  /*ace0*/  UISETP.NE.AND UP0, UPT, UR50, URZ, UPT ;  /* 0x0000003f3200728c */ /* 0x000fe2000bf05270 */
[----:B------:R-:W-:Y:S01]  /*acf0*/  IMAD R25, R25, UR4, RZ ;  /* 0x0000000419197c24 */ /* 0x000fe2000f8e02ff */
[----:B------:R-:W0:Y:S01]  /*ad00*/  LDC R9, c[0x0][0x448] ;  /* 0x00011200ff097b82 */ /* 0x000e220000000800 */
[----:B------:R-:W-:Y:S02]  /*ad10*/  IMAD.MOV.U32 R2, RZ, RZ, R4 ;  /* 0x000000ffff027224 */ /* 0x000fe400078e0004 */
[C---:B------:R-:W-:Y:S01]  /*ad20*/  IMAD R25, R24.reuse, UR5, R25 ;  /* 0x0000000518197c24 */ /* 0x040fe2000f8e0219 */
[----:B------:R-:W-:Y:S01]  /*ad30*/  PLOP3.LUT P0, PT, PT, PT, UP0, 0x80, 0x0 ;  /* 0x000000000000781c */ /* 0x000fe20003f0f008 */
[----:B------:R-:W-:Y:S01]  /*ad40*/  IMAD.WIDE.U32 R2, R24, UR4, R2 ;  /* 0x0000000418027c25 */ /* 0x000fe2000f8e0002 */
[----:B------:R-:W-:Y:S01]  /*ad50*/  PLOP3.LUT P1, PT, PT, PT, UP0, 0x80, 0x0 ;  /* 0x000000000000781c */ /* 0x000fe20003f2f008 */
[----:B------:R-:W1:Y:S01]  /*ad60*/  S2R R24, SR_TID.X ;  /* 0x0000000000187919 */ /* 0x000e620000002100 */
[----:B------:R-:W-:Y:S01]  /*ad70*/  PLOP3.LUT P2, PT, PT, PT, UP0, 0x80, 0x0 ;  /* 0x000000000000781c */ /* 0x000fe20003f4f008 */
[----:B------:R-:W-:Y:S01]  /*ad80*/  IMAD.U32 R5, RZ, RZ, UR37 ;  /* 0x00000025ff057e24 */ /* 0x000fe2000f8e00ff */
[----:B------:R-:W-:Y:S01]  /*ad90*/  @UP0 ULDC UR4, c[0x0][0x44c] ;  /* 0x0001130000040ab9 */ /* 0x000fe20000000800 */
[----:B------:R-:W-:Y:S01]  /*ada0*/  IMAD.U32 R5, RZ, RZ, UR49 ;  /* 0x00000031ff057e24 */ /* 0x000fe2000f8e00ff */
[----:B------:R-:W-:Y:S01]  /*adb0*/  @UP0 ULDC UR5, c[0x0][0x450] ;  /* 0x0001140000050ab9 */ /* 0x000fe20000000800 */
[----:B------:R-:W-:-:S02]  /*adc0*/  IADD3 R3, R3, R25, RZ ;  /* 0x0000001903037210 */ /* 0x000fc40007ffe0ff */
[----:B-1----:R-:W-:-:S04]  /*add0*/  LOP3.LUT R24, R24, 0x7f, RZ, 0xc0, !PT ;  /* 0x0000007f18187812 */ /* 0x002fc800078ec0ff */
[----:B------:R-:W-:-:S05]  /*ade0*/  SHF.R.U32.HI R24, RZ, 0x3, R24 ;  /* 0x00000003ff187819 */ /* 0x000fca0000011618 */
[----:B------:R-:W-:-:S04]  /*adf0*/  IMAD.IADD R0, R23, 0x1, R24 ;  /* 0x0000000117007824 */ /* 0x000fc800078e0218 */
[----:B------:R-:W-:-:S04]  /*ae00*/  IMAD R4, R5, 0xc0, R0 ;  /* 0x000000c005047824 */ /* 0x000fc800078e0200 */
[C---:B------:R-:W-:Y:S01]  /*ae10*/  @P0 IMAD.HI.U32 R0, R4.reuse, UR4, RZ ;  /* 0x0000000404000c27 */ /* 0x040fe2000f8e00ff */
[----:B------:R-:W-:Y:S01]  /*ae20*/  PLOP3.LUT P0, PT, PT, PT, UP0, 0x80, 0x0 ;  /* 0x000000000000781c */ /* 0x000fe20003f0f008 */
[----:B------:R-:W-:Y:S02]  /*ae30*/  @UP0 ULDC UR4, c[0x0][0x44c] ;  /* 0x0001130000040ab9 */ /* 0x000fe40000000800 */
[----:B------:R-:W-:Y:S01]  /*ae40*/  IMAD.MOV.U32 R5, RZ, RZ, R4 ;  /* 0x000000ffff057224 */ /* 0x000fe200078e0004 */
[----:B------:R-:W-:Y:S01]  /*ae50*/  @P1 SHF.R.U32.HI R5, RZ, UR5, R0 ;  /* 0x00000005ff051c19 */ /* 0x000fe20008011600 */
[----:B------:R-:W-:-:S04]  /*ae60*/  VIADD R0, R4, 0x80 ;  /* 0x0000008004007836 */ /* 0x000fc80000000000 */
[----:B------:R-:W-:Y:S02]  /*ae70*/  IMAD.MOV R15, RZ, RZ, -R5 ;  /* 0x000000ffff0f7224 */ /* 0x000fe400078e0a05 */
[----:B------:R-:W-:Y:S01]  /*ae80*/  @P2 IMAD.HI.U32 R6, R0, UR4, RZ ;  /* 0x0000000400062c27 */ /* 0x000fe2000f8e00ff */
[----:B------:R-:W-:-:S03]  /*ae90*/  @UP0 ULDC UR4, c[0x0][0x450] ;  /* 0x0001140000040ab9 */ /* 0x000fc60000000800 */
[----:B0-----:R-:W-:Y:S01]  /*aea0*/  IMAD R15, R9, R15, R4 ;  /* 0x0000000f090f7224 */ /* 0x001fe200078e0204 */
[----:B------:R-:W-:Y:S01]  /*aeb0*/  SHF.R.S32.HI R4, RZ, 0x1f, R5 ;  /* 0x0000001fff047819 */ /* 0x000fe20000011405 */
[----:B------:R-:W-:Y:S01]  /*aec0*/  IMAD.MOV.U32 R11, RZ, RZ, R0 ;  /* 0x000000ffff0b7224 */ /* 0x000fe200078e0000 */
[----:B------:R-:W-:Y:S01]  /*aed0*/  @P0 SHF.R.U32.HI R11, RZ, UR4, R6 ;  /* 0x00000004ff0b0c19 */ /* 0x000fe20008011606 */
[----:B------:R-:W-:Y:S02]  /*aee0*/  ULDC.64 UR4, c[0x0][0x2d0] ;  /* 0x0000b40000047ab9 */ /* 0x000fe40000000a00 */
[----:B------:R-:W-:Y:S01]  /*aef0*/  IMAD R6, R4, UR4, RZ ;  /* 0x0000000404067c24 */ /* 0x000fe2000f8e02ff */
[--C-:B------:R-:W-:Y:S01]  /*af00*/  SHF.R.S32.HI R4, RZ, 0x1f, R11.reuse ;  /* 0x0000001fff047819 */ /* 0x100fe2000001140b */
[----:B------:R-:W-:Y:S02]  /*af10*/  IMAD.MOV R8, RZ, RZ, -R11 ;  /* 0x000000ffff087224 */ /* 0x000fe400078e0a0b */
[----:B------:R-:W-:-:S02]  /*af20*/  IMAD R13, R5, UR5, R6 ;  /* 0x00000005050d7c24 */ /* 0x000fc4000f8e0206 */
[----:B------:R-:W-:Y:S02]  /*af30*/  IMAD R10, R4, UR4, RZ ;  /* 0x00000004040a7c24 */ /* 0x000fe4000f8e02ff */
[----:B------:R-:W-:-:S04]  /*af40*/  IMAD.WIDE.U32 R6, R11, UR4, R2 ;  /* 0x000000040b067c25 */ /* 0x000fc8000f8e0002 */
[----:B------:R-:W-:Y:S02]  /*af50*/  IMAD R21, R11, UR5, R10 ;  /* 0x000000050b157c24 */ /* 0x000fe4000f8e020a */
[----:B------:R-:W-:Y:S01]  /*af60*/  IMAD R11, R9, R8, R0 ;  /* 0x00000008090b7224 */ /* 0x000fe200078e0200 */
[----:B------:R-:W-:Y:S01]  /*af70*/  SHF.R.S32.HI R0, RZ, 0x1f, R15 ;  /* 0x0000001fff007819 */ /* 0x000fe2000001140f */
[----:B------:R-:W-:Y:S01]  /*af80*/  IMAD.WIDE.U32 R4, R5, UR4, R2 ;  /* 0x0000000405047c25 */ /* 0x000fe2000f8e0002 */
[----:B------:R-:W-:-:S03]  /*af90*/  ULDC.64 UR4, c[0x0][0x2c8] ;  /* 0x0000b20000047ab9 */ /* 0x000fc60000000a00 */
[----:B------:R-:W-:Y:S02]  /*afa0*/  IMAD R0, R0, UR4, RZ ;  /* 0x0000000400007c24 */ /* 0x000fe4000f8e02ff */
[----:B------:R-:W-:Y:S02]  /*afb0*/  IMAD.IADD R3, R5, 0x1, R13 ;  /* 0x0000000105037824 */ /* 0x000fe400078e020d */
[----:B------:R-:W-:Y:S02]  /*afc0*/  IMAD.MOV.U32 R2, RZ, RZ, R4 ;  /* 0x000000ffff027224 */ /* 0x000fe400078e0004 */
[C---:B------:R-:W-:Y:S01]  /*afd0*/  IMAD R13, R15.reuse, UR5, R0 ;  /* 0x000000050f0d7c24 */ /* 0x040fe2000f8e0200 */
[----:B------:R-:W-:Y:S01]  /*afe0*/  SHF.R.S32.HI R0, RZ, 0x1f, R11 ;  /* 0x0000001fff007819 */ /* 0x000fe2000001140b */
[----:B------:R-:W-:Y:S01]  /*aff0*/  IMAD.WIDE.U32 R4, R15, UR4, R2 ;  /* 0x000000040f047c25 */ /* 0x000fe2000f8e0002 */
[----:B------:R-:W-:-:S03]  /*b000*/  IADD3 R3, R7, R21, RZ ;  /* 0x0000001507037210 */ /* 0x000fc60007ffe0ff */
        /* <DEDUP_REMOVED lines=15> */
[----:B------:R-:W0:Y:S01]  /*b100*/  SHFL.IDX PT, R14, R7, RZ, 0x181f ;  /* 0x00181fff070e7589 */ /* 0x000e2200000e0000 */
[----:B------:R-:W-:Y:S01]  /*b110*/  IMAD.U32 R5, RZ, RZ, UR49 ;  /* 0x00000031ff057e24 */ /* 0x000fe2000f8e00ff */
[----:B------:R-:W-:Y:S02]  /*b120*/  ULDC UR4, c[0x0][0x288] ;  /* 0x0000a20000047ab9 */ /* 0x000fe40000000800 */
[----:B------:R-:W1:Y:S01]  /*b130*/  SHFL.IDX PT, R2, R8, RZ, 0x181f ;  /* 0x00181fff08027589 */ /* 0x000e6200000e0000 */
[----:B------:R-:W-:Y:S02]  /*b140*/  IMAD R4, R9, UR4, RZ ;  /* 0x0000000409047c24 */ /* 0x000fe4000f8e02ff */
[----:B------:R-:W-:Y:S01]  /*b150*/  IMAD R5, R5, 0xc0, R24 ;  /* 0x000000c005057824 */ /* 0x000fe200078e0218 */
[----:B------:R-:W2:Y:S03]  /*b160*/  SHFL.IDX PT, R21, R7, 0x1, 0x181f ;  /* 0x00381f0007157f89 */ /* 0x000ea600000e0000 */
[C---:B------:R-:W-:Y:S01]  /*b170*/  VIADD R9, R5.reuse, 0x10 ;  /* 0x0000001005097836 */ /* 0x040fe20000000000 */
[C---:B------:R-:W-:Y:S01]  /*b180*/  ISETP.GE.AND P1, PT, R5.reuse, R4, PT ;  /* 0x000000040500720c */ /* 0x040fe20003f26270 */
[----:B------:R-:W3:Y:S01]  /*b190*/  SHFL.IDX PT, R10, R8, 0x1, 0x181f ;  /* 0x00381f00080a7f89 */ /* 0x000ee200000e0000 */
[----:B------:R-:W-:-:S02]  /*b1a0*/  VIADD R11, R5, 0x20 ;  /* 0x00000020050b7836 */ /* 0x000fc40000000000 */
[----:B------:R-:W-:Y:S02]  /*b1b0*/  ISETP.GE.AND P3, PT, R9, R4, PT ;  /* 0x000000040900720c */ /* 0x000fe40003f66270 */
[----:B------:R-:W-:Y:S07]  /*b1c0*/  SHFL.IDX PT, R9, R8, 0x2, 0x181f ;  /* 0x00581f0008097f89 */ /* 0x000fee00000e0000 */
[----:B0-----:R-:W-:Y:S02]  /*b1d0*/  @!P1 LEA R14, P2, R16, R14, 0x1 ;  /* 0x0000000e100e9211 */ /* 0x001fe400078408ff */
[----:B------:R-:W-:-:S03]  /*b1e0*/  @!P1 LEA R25, R22, UR47, 0x1 ;  /* 0x0000002f16199c11 */ /* 0x000fc6000f8e08ff */
[----:B-1----:R-:W-:Y:S02]  /*b1f0*/  @!P1 IMAD.X R3, RZ, RZ, R2, P2 ;  /* 0x000000ffff039224 */ /* 0x002fe400010e0602 */
[----:B------:R-:W-:Y:S02]  /*b200*/  @!P1 IMAD.MOV.U32 R2, RZ, RZ, R14 ;  /* 0x000000ffff029224 */ /* 0x000fe400078e000e */
[----:B------:R-:W0:Y:S04]  /*b210*/  SHFL.IDX PT, R14, R7, 0x2, 0x181f ;  /* 0x00581f00070e7f89 */ /* 0x000e2800000e0000 */
[----:B------:R2:W-:Y:S01]  /*b220*/  @!P1 LDGSTS.E.BYPASS.LTC128B.128 [R25+0x8400], desc[UR38][R2.64], !P0 ;  /* 0x0840000002199fae */ /* 0x0005e2000c101d66 */
[----:B------:R-:W-:Y:S01]  /*b230*/  ISETP.GE.AND P1, PT, R11, R4, PT ;  /* 0x000000040b00720c */ /* 0x000fe20003f26270 */
[----:B------:R-:W-:Y:S01]  /*b240*/  VIADD R11, R5, 0x40 ;  /* 0x00000040050b7836 */ /* 0x000fe20000000000 */
[----:B--2---:R-:W-:-:S02]  /*b250*/  @!P3 LEA R2, P2, R16, R21, 0x1 ;  /* 0x000000151002b211 */ /* 0x004fc400078408ff */
[----:B------:R-:W-:Y:S01]  /*b260*/  @!P3 LEA R25, R22, UR47, 0x1 ;  /* 0x0000002f1619bc11 */ /* 0x000fe2000f8e08ff */
[----:B------:R-:W1:Y:S01]  /*b270*/  SHFL.IDX PT, R21, R7, 0x3, 0x181f ;  /* 0x00781f0007157f89 */ /* 0x000e6200000e0000 */
[----:B---3--:R-:W-:-:S07]  /*b280*/  @!P3 IADD3.X R3, RZ, R10, RZ, P2, !PT ;  /* 0x0000000aff03b210 */ /* 0x008fce00017fe4ff */
[----:B------:R-:W-:Y:S01]  /*b290*/  @!P1 LEA R20, R22, UR47, 0x1 ;  /* 0x0000002f16149c11 */ /* 0x000fe2000f8e08ff */
[----:B------:R-:W2:Y:S04]  /*b2a0*/  SHFL.IDX PT, R10, R8, 0x3, 0x181f ;  /* 0x00781f00080a7f89 */ /* 0x000ea800000e0000 */
[----:B------:R0:W-:Y:S02]  /*b2b0*/  @!P3 LDGSTS.E.BYPASS.LTC128B.128 [R25+0x8c00], desc[UR38][R2.64], !P0 ;  /* 0x08c000000219bfae */ /* 0x0001e4000c101d66 */
[----:B0-----:R-:W-:Y:S02]  /*b2c0*/  @!P1 LEA R2, P2, R16, R14, 0x1 ;  /* 0x0000000e10029211 */ /* 0x001fe400078408ff */
[----:B------:R-:W0:Y:S03]  /*b2d0*/  SHFL.IDX PT, R14, R7, 0x4, 0x181f ;  /* 0x00981f00070e7f89 */ /* 0x000e2600000e0000 */
[----:B------:R-:W-:-:S02]  /*b2e0*/  @!P1 IMAD.X R3, RZ, RZ, R9, P2 ;  /* 0x000000ffff039224 */ /* 0x000fc400010e0609 */
[----:B------:R-:W-:-:S03]  /*b2f0*/  VIADD R9, R5, 0x30 ;  /* 0x0000003005097836 */ /* 0x000fc60000000000 */
[----:B------:R3:W-:Y:S01]  /*b300*/  @!P1 LDGSTS.E.BYPASS.LTC128B.128 [R20+0x9400], desc[UR38][R2.64], !P0 ;  /* 0x0940000002149fae */ /* 0x0007e2000c101d66 */
[-C--:B------:R-:W-:Y:S01]  /*b310*/  ISETP.GE.AND P1, PT, R11, R4.reuse, PT ;  /* 0x000000040b00720c */ /* 0x080fe20003f26270 */
[----:B------:R-:W-:Y:S01]  /*b320*/  VIADD R11, R5, 0x60 ;  /* 0x00000060050b7836 */ /* 0x000fe20000000000 */
[----:B------:R-:W-:Y:S02]  /*b330*/  ISETP.GE.AND P3, PT, R9, R4, PT ;  /* 0x000000040900720c */ /* 0x000fe40003f66270 */
[----:B------:R-:W4:Y:S09]  /*b340*/  SHFL.IDX PT, R9, R8, 0x4, 0x181f ;  /* 0x00981f0008097f89 */ /* 0x000f3200000e0000 */
[----:B---3--:R-:W-:-:S02]  /*b350*/  @!P1 LEA R20, R22, UR47, 0x1 ;  /* 0x0000002f16149c11 */ /* 0x008fc4000f8e08ff */
[----:B-1----:R-:W-:Y:S02]  /*b360*/  @!P3 LEA R2, P2, R16, R21, 0x1 ;  /* 0x000000151002b211 */ /* 0x002fe400078408ff */
[----:B------:R-:W-:Y:S01]  /*b370*/  @!P3 LEA R25, R22, UR47, 0x1 ;  /* 0x0000002f1619bc11 */ /* 0x000fe2000f8e08ff */
[----:B------:R-:W1:Y:S02]  /*b380*/  SHFL.IDX PT, R21, R7, 0x5, 0x181f ;  /* 0x00b81f0007157f89 */ /* 0x000e6400000e0000 */
[----:B--2---:R-:W-:Y:S02]  /*b390*/  @!P3 IMAD.X R3, RZ, RZ, R10, P2 ;  /* 0x000000ffff03b224 */ /* 0x004fe400010e060a */
[----:B------:R-:W2:Y:S04]  /*b3a0*/  SHFL.IDX PT, R10, R8, 0x5, 0x181f ;  /* 0x00b81f00080a7f89 */ /* 0x000ea800000e0000 */
[----:B------:R0:W-:Y:S02]  /*b3b0*/  @!P3 LDGSTS.E.BYPASS.LTC128B.128 [R25+0x9c00], desc[UR38][R2.64], !P0 ;  /* 0x09c000000219bfae */ /* 0x0001e4000c101d66 */
[----:B0-----:R-:W-:-:S02]  /*b3c0*/  @!P1 LEA R2, P2, R16, R14, 0x1 ;  /* 0x0000000e10029211 */ /* 0x001fc400078408ff */
[----:B------:R-:W0:Y:S03]  /*b3d0*/  SHFL.IDX PT, R14, R7, 0x6, 0x181f ;  /* 0x00d81f00070e7f89 */ /* 0x000e2600000e0000 */
[----:B----4-:R-:W-:Y:S02]  /*b3e0*/  @!P1 IMAD.X R3, RZ, RZ, R9, P2 ;  /* 0x000000ffff039224 */ /* 0x010fe400010e0609 */
        /* <DEDUP_REMOVED lines=14> */
[----:B------:R0:W1:Y:S02]  /*b4d0*/  SHFL.IDX PT, R14, R7, 0x7, 0x181f ;  /* 0x00f81f00070e7f89 */ /* 0x00006400000e0000 */
[----:B---3--:R-:W-:Y:S01]  /*b4e0*/  @!P1 IADD3.X R3, RZ, R9, RZ, P2, !PT ;  /* 0x00000009ff039210 */ /* 0x008fe200017fe4ff */
[----:B------:R-:W-:-:S04]  /*b4f0*/  VIADD R9, R5, 0x70 ;  /* 0x0000007005097836 */ /* 0x000fc80000000000 */
[----:B------:R1:W-:Y:S01]  /*b500*/  @!P1 LDGSTS.E.BYPASS.LTC128B.128 [R10+0xb400], desc[UR38][R2.64], !P0 ;  /* 0x0b400000020a9fae */ /* 0x0003e2000c101d66 */
[-C--:B------:R-:W-:Y:S01]  /*b510*/  ISETP.GE.AND P3, PT, R9, R4.reuse, PT ;  /* 0x000000040900720c */ /* 0x080fe20003f66270 */
[----:B0-----:R-:W-:Y:S01]  /*b520*/  VIADD R7, R5, 0x90 ;  /* 0x0000009005077836 */ /* 0x001fe20000000000 */
[----:B------:R-:W-:Y:S01]  /*b530*/  ISETP.GE.AND P1, PT, R11, R4, PT ;  /* 0x000000040b00720c */ /* 0x000fe20003f26270 */
[----:B------:R-:W0:Y:S01]  /*b540*/  SHFL.IDX PT, R9, R6, RZ, 0x181f ;  /* 0x00181fff06097589 */ /* 0x000e2200000e0000 */
[----:B------:R-:W-:-:S09]  /*b550*/  VIADD R11, R5, 0xa0 ;  /* 0x000000a0050b7836 */ /* 0x000fd20000000000 */
[----:B------:R-:W-:Y:S02]  /*b560*/  @!P3 LEA R25, R22, UR47, 0x1 ;  /* 0x0000002f1619bc11 */ /* 0x000fe4000f8e08ff */
[----:B-1----:R-:W-:Y:S02]  /*b570*/  @!P3 LEA R2, P2, R16, R14, 0x1 ;  /* 0x0000000e1002b211 */ /* 0x002fe400078408ff */
[----:B------:R-:W-:Y:S03]  /*b580*/  SHFL.IDX PT, R14, R0, 0x2, 0x181f ;  /* 0x00581f00000e7f89 */ /* 0x000fe600000e0000 */
[----:B------:R-:W-:Y:S02]  /*b590*/  @!P3 IMAD.X R3, RZ, RZ, R8, P2 ;  /* 0x000000ffff03b224 */ /* 0x000fe400010e0608 */
        /* <DEDUP_REMOVED lines=20> */
.L_x_15083:
[----:B------:R-:W-:Y:S01]  /*b6e0*/  IADD3 R5, R5, 0xb0, RZ ;  /* 0x000000b005057810 */ /* 0x000fe20007ffe0ff */
        /* <DEDUP_REMOVED lines=17> */
.L_x_15084:
[----:B------:R-:W-:Y:S01]  /*b800*/  UIADD3 UR4, UR52, -0x2, URZ ;  /* 0xfffffffe34047890 */ /* 0x000fe2000fffe03f */
[----:B------:R-:W-:Y:S02]  /*b810*/  IMAD.MOV.U32 R24, RZ, RZ, 0x1 ;  /* 0x00000001ff187424 */ /* 0x000fe400078e00ff */
[----:B------:R-:W-:Y:S01]  /*b820*/  IMAD.MOV.U32 R20, RZ, RZ, RZ ;  /* 0x000000ffff147224 */ /* 0x000fe200078e00ff */
[----:B------:R-:W-:-:S06]  /*b830*/  UISETP.GE.AND UP0, UPT, UR4, UR51, UPT ;  /* 0x000000330400728c */ /* 0x000fcc000bf06270 */
[----:B------:R-:W-:-:S13]  /*b840*/  PLOP3.LUT P0, PT, PT, PT, UP0, 0x80, 0x0 ;  /* 0x000000000000781c */ /* 0x000fda0003f0f008 */
[----:B------:R-:W-:Y:S05]  /*b850*/  @!P0 BRA `(.L_x_15007) ;  /* 0x0000000c00fc8947 */ /* 0x000fea0003800000 */
[----:B------:R-:W1:Y:S01]  /*b860*/  S2R R2, SR_TID.X ;  /* 0x0000000000027919 */ /* 0x000e620000002100 */
[----:B------:R-:W-:Y:S01]  /*b870*/  UIADD3 UR4, UR45, 0x1, URZ ;  /* 0x000000012d047890 */ /* 0x000fe2000fffe03f */
[----:B0-----:R-:W-:Y:S01]  /*b880*/  LOP3.LUT R0, RZ, UR44, RZ, 0x33, !PT ;  /* 0x0000002cff007c12 */ /* 0x001fe2000f8e33ff */
[----:B------:R-:W-:Y:S01]  /*b890*/  ULOP3.LUT UR5, URZ, UR46, URZ, 0x33, !UPT ;  /* 0x0000002e3f057292 */ /* 0x000fe2000f8e333f */
[----:B------:R-:W-:Y:S01]  /*b8a0*/  IMAD.SHL.U32 R4, R16, 0x2, RZ ;  /* 0x0000000210047824 */ /* 0x000fe200078e00ff */
[----:B------:R-:W-:Y:S01]  /*b8b0*/  UIMAD UR4, UR4, UR41, URZ ;  /* 0x00000029040472a4 */ /* 0x000fe2000f8e023f */
[----:B------:R-:W-:Y:S01]  /*b8c0*/  BSSY B0, `(.L_x_15007) ;  /* 0x00000f8000007945 */ /* 0x000fe20003800000 */
[----:B------:R-:W-:Y:S01]  /*b8d0*/  IMAD.MOV.U32 R21, RZ, RZ, 0x1 ;  /* 0x00000001ff157424 */ /* 0x000fe200078e00ff */
[----:B------:R-:W-:-:S03]  /*b8e0*/  MOV R8, RZ ;  /* 0x000000ff00087202 */ /* 0x000fc60000000f00 */
[----:B------:R-:W-:Y:S01]  /*b8f0*/  LOP3.LUT R3, RZ, UR4, RZ, 0x33, !PT ;  /* 0x00000004ff037c12 */ /* 0x000fe2000f8e33ff */
[----:B------:R-:W-:Y:S02]  /*b900*/  ULDC UR4, c[0x0][0x2f4] ;  /* 0x0000bd0000047ab9 */ /* 0x000fe40000000800 */
[----:B------:R-:W-:Y:S02]  /*b910*/  ISETP.GE.AND P1, PT, R16, UR4, PT ;  /* 0x0000000410007c0c */ /* 0x000fe4000bf26270 */
[----:B------:R-:W-:-:S04]  /*b920*/  VIMNMX3 R3, R0, UR5, R3, !PT ;  /* 0x0000000500037c0f */ /* 0x000fc8000f800103 */
        /* <DEDUP_REMOVED lines=9> */
.L_x_15020:
[----:B------:R-:W0:Y:S01]  /*b9c0*/  LDC R2, c[0x0][0x430] ;  /* 0x00010c00ff027b82 */ /* 0x000e220000000800 */
[----:B------:R-:W-:Y:S01]  /*b9d0*/  IMAD.MOV.U32 R9, RZ, RZ, R0 ;  /* 0x000000ffff097224 */ /* 0x000fe200078e0000 */
[----:B------:R-:W-:Y:S01]  /*b9e0*/  ULDC.64 UR4, c[0x0][0x428] ;  /* 0x00010a0000047ab9 */ /* 0x000fe20000000a00 */
[----:B0-----:R-:W-:-:S13]  /*b9f0*/  ISETP.NE.AND P0, PT, R2, 0x1, PT ;  /* 0x000000010200780c */ /* 0x001fda0003f05270 */
[----:B------:R-:W0:Y:S08]  /*ba00*/  @P0 LDC R3, c[0x0][0x434] ;  /* 0x00010d00ff030b82 */ /* 0x000e300000000800 */
[----:B------:R-:W1:Y:S01]  /*ba10*/  @P0 LDC R5, c[0x0][0x438] ;  /* 0x00010e00ff050b82 */ /* 0x000e620000000800 */
[----:B0-----:R-:W-:-:S05]  /*ba20*/  @P0 IMAD.HI.U32 R2, R0, R3, RZ ;  /* 0x0000000300020227 */ /* 0x001fca00078e00ff */
        /* <DEDUP_REMOVED lines=10> */
[----:B------:R-:W2:Y:S01]  /*bad0*/  LDG.E R5, desc[UR38][R6.64] ;  /* 0x0000002606057981 */ /* 0x000ea2000c1e1900 */
[----:B------:R-:W-:Y:S01]  /*bae0*/  ULOP3.LUT UR6, UR40, 0x2, URZ, 0xfc, !UPT ;  /* 0x0000000228067892 */ /* 0x000fe2000f8efc3f */
[----:B------:R-:W-:-:S05]  /*baf0*/  VIADD R20, R8, 0x1 ;  /* 0x0000000108147836 */ /* 0x000fca0000000000 */
[----:B------:R-:W-:Y:S01]  /*bb00*/  IMAD.U32 R10, RZ, RZ, UR6 ;  /* 0x00000006ff0a7e24 */ /* 0x000fe2000f8e00ff */
[----:B------:R-:W-:-:S04]  /*bb10*/  ISETP.NE.AND P0, PT, R20, 0x2, PT ;  /* 0x000000021400780c */ /* 0x000fc80003f05270 */
[----:B------:R-:W-:Y:S02]  /*bb20*/  ISETP.NE.AND P2, PT, R10, 0x3, PT ;  /* 0x000000030a00780c */ /* 0x000fe40003f45270 */
[----:B------:R-:W-:Y:S02]  /*bb30*/  SEL R24, RZ, 0x1, P0 ;  /* 0x00000001ff187807 */ /* 0x000fe40000000000 */
[----:B------:R-:W-:Y:S02]  /*bb40*/  SEL R20, R20, RZ, P0 ;  /* 0x000000ff14147207 */ /* 0x000fe40000000000 */
[----:B------:R-:W-:Y:S02]  /*bb50*/  LOP3.LUT R24, R21, R24, RZ, 0x3c, !PT ;  /* 0x0000001815187212 */ /* 0x000fe400078e3cff */
[----:B--2---:R-:W-:-:S05]  /*bb60*/  SHF.R.S32.HI R25, RZ, 0x1f, R5 ;  /* 0x0000001fff197819 */ /* 0x004fca0000011405 */
[----:B------:R-:W-:Y:S05]  /*bb70*/  @!P2 BRA `(.L_x_15008) ;  /* 0x000000000004a947 */ /* 0x000fea0003800000 */
[----:B------:R-:W-:Y:S01]  /*bb80*/  BPT.TRAP 0x1 ;  /* 0x000000040000795c */ /* 0x000fe20000300000 */
.L_x_15008:
[----:B------:R-:W-:Y:S01]  /*bb90*/  LEA R7, R20, UR47, 0x3 ;  /* 0x0000002f14077c11 */ /* 0x000fe2000f8e18ff */
[----:B------:R-:W-:Y:S01]  /*bba0*/  BSSY B1, `(.L_x_15009) ;  /* 0x0000004000017945 */ /* 0x000fe20003800000 */
[----:B------:R-:W-:-:S04]  /*bbb0*/  SHF.L.U32 R2, R24, 0x1f, RZ ;  /* 0x0000001f18027819 */ /* 0x000fc800000006ff */
[----:B------:R-:W0:Y:S02]  /*bbc0*/  SYNCS.PHASECHK.TRANS64.TRYWAIT P0, [R7+URZ+0x16840], R2 ;  /* 0x01684002070075a7 */ /* 0x000e24000800017f */
[----:B0-----:R-:W-:Y:S05]  /*bbd0*/  @!P0 BRA `(.L_x_15010) ;  /* 0x0000003000448947 */ /* 0x001fea0003800000 */
.L_x_15085:
[----:B------:R-:W-:Y:S05]  /*bbe0*/  BSYNC B1 ;  /* 0x0000000000017941 */ /* 0x000fea0003800000 */
.L_x_15009:
[----:B------:R-:W2:Y:S01]  /*bbf0*/  LDL R3, [R1] ;  /* 0x0000000001037983 */ /* 0x000ea20000100800 */
[----:B------:R-:W-:Y:S01]  /*bc00*/  ULDC UR4, c[0x0][0x430] ;  /* 0x00010c0000047ab9 */ /* 0x000fe20000000800 */
[----:B------:R-:W-:Y:S01]  /*bc10*/  R2UR UR6, R27 ;  /* 0x000000001b0672ca */ /* 0x000fe200000e0000 */
[----:B------:R-:W-:-:S06]  /*bc20*/  UIADD3 UR4, -UR4, URZ, URZ ;  /* 0x0000003f04047290 */ /* 0x000fcc000fffe13f */
[----:B------:R-:W-:Y:S01]  /*bc30*/  IMAD R6, R9, UR4, R0 ;  /* 0x0000000409067c24 */ /* 0x000fe2000f8e0200 */
[----:B------:R-:W-:-:S04]  /*bc40*/  ULDC.64 UR4, c[0x0][0x300] ;  /* 0x0000c00000047ab9 */ /* 0x000fc80000000a00 */
[----:B------:R-:W-:Y:S02]  /*bc50*/  SHF.R.S32.HI R23, RZ, 0x1f, R6 ;  /* 0x0000001fff177819 */ /* 0x000fe40000011406 */
[----:B--2---:R-:W-:-:S03]  /*bc60*/  ISETP.NE.AND P2, PT, R3, RZ, PT ;  /* 0x000000ff0300720c */ /* 0x004fc60003f45270 */
        /* <DEDUP_REMOVED lines=55> */
[----:B------:R-:W1:Y:S04]  /*bfe0*/  SHFL.IDX PT, R3, R19, 0x6, 0x181f ;  /* 0x00d81f0013037f89 */ /* 0x000e6800000e0000 */
[----:B------:R-:W2:Y:S01]  /*bff0*/  SHFL.IDX PT, R19, R19, 0x7, 0x181f ;  /* 0x00f81f0013137f89 */ /* 0x000ea200000e0000 */
[----:B0-----:R-:W-:-:S05]  /*c000*/  IADD3 R2, P0, R2, R11, RZ ;  /* 0x0000000b02027210 */ /* 0x001fca0007f1e0ff */
[----:B-1----:R-:W-:-:S05]  /*c010*/  IMAD.X R3, RZ, RZ, R3, P0 ;  /* 0x000000ffff037224 */ /* 0x002fca00000e0603 */
[----:B--2---:R0:W-:Y:S03]  /*c020*/  LDGSTS.E.BYPASS.LTC128B.128 [R9+0x11400], desc[UR38][R2.64], !P2 ;  /* 0x1140000002097fae */ /* 0x0041e6000d101d66 */
.L_x_15103:
        /* <DEDUP_REMOVED lines=9> */
.L_x_15012:
        /* <DEDUP_REMOVED lines=12> */
.L_x_15013:
[----:B------:R0:W-:Y:S01]  /*c180*/  SYNCS.ARRIVE.TRANS64.A1T0 RZ, [R7+URZ+0x16830], RZ ;  /* 0x016830ff07ff79a7 */ /* 0x0001e2000810003f */
[----:B------:R-:W-:Y:S05]  /*c190*/  @!P3 BRA `(.L_x_15014) ;  /* 0x000000000004b947 */ /* 0x000fea0003800000 */
[----:B------:R-:W-:Y:S01]  /*c1a0*/  BPT.TRAP 0x1 ;  /* 0x000000040000795c */ /* 0x000fe20000300000 */
.L_x_15014:
[----:B------:R-:W-:Y:S01]  /*c1b0*/  SHF.L.U32 R2, R21, 0x1f, RZ ;  /* 0x0000001f15027819 */ /* 0x000fe200000006ff */
[----:B------:R-:W-:Y:S01]  /*c1c0*/  BSSY B1, `(.L_x_15015) ;  /* 0x0000004000017945 */ /* 0x000fe20003800000 */
[----:B0-----:R-:W-:-:S04]  /*c1d0*/  LEA R7, R8, UR47, 0x3 ;  /* 0x0000002f08077c11 */ /* 0x001fc8000f8e18ff */
[----:B------:R-:W0:Y:S02]  /*c1e0*/  SYNCS.PHASECHK.TRANS64.TRYWAIT P0, [R7+URZ+0x16860], R2 ;  /* 0x01686002070075a7 */ /* 0x000e24000800017f */
[----:B0-----:R-:W-:Y:S05]  /*c1f0*/  @!P0 BRA `(.L_x_15016) ;  /* 0x0000003400308947 */ /* 0x001fea0003800000 */
.L_x_15104:
[----:B------:R-:W-:Y:S05]  /*c200*/  BSYNC B1 ;  /* 0x0000000000017941 */ /* 0x000fea0003800000 */
.L_x_15015:
        /* <DEDUP_REMOVED lines=24> */
[----:B------:R-:W2:Y:S02]  /*c390*/  SHFL.IDX PT, R12, R17, 0x4, 0x181f ;  /* 0x00981f00110c7f89 */ /* 0x000ea400000e0000 */
[----:B-----5:R-:W-:Y:S02]  /*c3a0*/  IADD3.X R3, RZ, R10, RZ, P2, !PT ;  /* 0x0000000aff037210 */ /* 0x020fe400017fe4ff */
[----:B------:R-:W3:Y:S05]  /*c3b0*/  SHFL.IDX PT, R10, R18, 0x4, 0x181f ;  /* 0x00981f00120a7f89 */ /* 0x000eea00000e0000 */
        /* <DEDUP_REMOVED lines=22> */
.L_x_15122:
        /* <DEDUP_REMOVED lines=19> */
.L_x_15018:
        /* <DEDUP_REMOVED lines=12> */
.L_x_15019:
[----:B------:R-:W-:Y:S01]  /*c710*/  R2UR UR4, R27 ;  /* 0x000000001b0472ca */ /* 0x000fe200000e0000 */
[----:B------:R-:W-:Y:S01]  /*c720*/  ULDC.64 UR6, c[0x0][0x330] ;  /* 0x0000cc0000067ab9 */ /* 0x000fe20000000a00 */
[----:B------:R-:W-:Y:S01]  /*c730*/  VIADD R26, R26, 0xffffffff ;  /* 0xffffffff1a1a7836 */ /* 0x000fe20000000000 */
[----:B------:R-:W-:Y:S01]  /*c740*/  MOV R3, UR6 ;  /* 0x0000000600037c02 */ /* 0x000fe20008000f00 */
[----:B------:R-:W-:Y:S01]  /*c750*/  IMAD.MOV.U32 R18, RZ, RZ, R2 ;  /* 0x000000ffff127224 */ /* 0x000fe200078e0002 */
[----:B------:R0:W-:Y:S01]  /*c760*/  SYNCS.ARRIVE.TRANS64.A1T0 RZ, [R7+URZ+0x16850], RZ ;  /* 0x016850ff07ff79a7 */ /* 0x0001e2000810003f */
[----:B------:R-:W-:Y:S01]  /*c770*/  VIADD R4, R4, 0x80 ;  /* 0x0000008004047836 */ /* 0x000fe20000000000 */
[----:B------:R-:W-:Y:S01]  /*c780*/  ISETP.GT.AND P0, PT, R26, UR51, PT ;  /* 0x000000331a007c0c */ /* 0x000fe2000bf04270 */
        /* <DEDUP_REMOVED lines=12> */
.L_x_15007:
[----:B------:R-:W-:-:S06]  /*c850*/  ULOP3.LUT UR4, UR40, 0x2, URZ, 0xfc, !UPT ;  /* 0x0000000228047892 */ /* 0x000fcc000f8efc3f */
[----:B0-----:R-:W-:-:S05]  /*c860*/  IMAD.U32 R0, RZ, RZ, UR4 ;  /* 0x00000004ff007e24 */ /* 0x001fca000f8e00ff */
[----:B------:R-:W-:-:S13]  /*c870*/  ISETP.NE.AND P0, PT, R0, 0x3, PT ;  /* 0x000000030000780c */ /* 0x000fda0003f05270 */
[----:B------:R-:W-:Y:S05]  /*c880*/  @!P0 BRA `(.L_x_15021) ;  /* 0x0000000000048947 */ /* 0x000fea0003800000 */
[----:B------:R-:W-:Y:S01]  /*c890*/  BPT.TRAP 0x1 ;  /* 0x000000040000795c */ /* 0x000fe20000300000 */
.L_x_15021:
        /* <DEDUP_REMOVED lines=12> */
.L_x_15123:
[----:B------:R-:W-:Y:S05]  /*c960*/  BSYNC B0 ;  /* 0x0000000000007941 */ /* 0x000fea0003800000 */
.L_x_15022:
        /* <DEDUP_REMOVED lines=38> */
[----:B-----5:R-:W-:Y:S02]  /*cbd0*/  IADD3 R2, P2, R14, R16, RZ ;  /* 0x000000100e027210 */ /* 0x020fe40007f5e0ff */
[----:B---3--:R-:W-:Y:S01]  /*cbe0*/  IADD3.X R7, RZ, R21, RZ, P3, !PT ;  /* 0x00000015ff077210 */ /* 0x008fe20001ffe4ff */
[----:B------:R1:W2:Y:S02]  /*cbf0*/  SHFL.IDX PT, R14, R17, 0x7, 0x181f ;  /* 0x00f81f00110e7f89 */ /* 0x0002a400000e0000 */
        /* <DEDUP_REMOVED lines=10> */
.L_x_15141:
        /* <DEDUP_REMOVED lines=9> */
.L_x_15025:
        /* <DEDUP_REMOVED lines=12> */
.L_x_15026:
[----:B------:R-:W-:Y:S01]  /*cdf0*/  VIADD R2, R20, 0x1 ;  /* 0x0000000114027836 */ /* 0x000fe20000000000 */
[----:B------:R0:W-:Y:S04]  /*ce00*/  SYNCS.ARRIVE.TRANS64.A1T0 RZ, [R0+URZ+0x16850], RZ ;  /* 0x016850ff00ff79a7 */ /* 0x0001e8000810003f */
[----:B------:R-:W-:-:S04]  /*ce10*/  ISETP.NE.AND P0, PT, R2, 0x2, PT ;  /* 0x000000020200780c */ /* 0x000fc80003f05270 */
[----:B------:R-:W-:Y:S02]  /*ce20*/  SEL R3, RZ, 0x1, P0 ;  /* 0x00000001ff037807 */ /* 0x000fe40000000000 */
[----:B------:R-:W-:Y:S02]  /*ce30*/  SEL R2, R2, RZ, P0 ;  /* 0x000000ff02027207 */ /* 0x000fe40000000000 */
[----:B0-----:R-:W-:-:S07]  /*ce40*/  LOP3.LUT R0, R24, R3, RZ, 0x3c, !PT ;  /* 0x0000000318007212 */ /* 0x001fce00078e3cff */
.L_x_14994:
[----:B------:R-:W0:Y:S01]  /*ce50*/  S2R R4, SR_CgaCtaId ;  /* 0x0000000000047919 */ /* 0x000e220000008800 */
[----:B------:R-:W-:Y:S02]  /*ce60*/  MOV R3, 0x400 ;  /* 0x0000040000037802 */ /* 0x000fe40000000f00 */
[----:B------:R-:W-:Y:S02]  /*ce70*/  SHF.L.U32 R10, R10, 0x1f, RZ ;  /* 0x0000001f0a0a7819 */ /* 0x000fe400000006ff */
[----:B0-----:R-:W-:-:S04]  /*ce80*/  LEA R7, R4, R3, 0x18 ;  /* 0x0000000304077211 */ /* 0x001fc800078ec0ff */
[----:B------:R-:W0:Y:S02]  /*ce90*/  SYNCS.PHASECHK.TRANS64.TRYWAIT P0, [R7+URZ+0x16820], R10 ;  /* 0x0168200a070075a7 */ /* 0x000e24000800017f */
[----:B0-----:R-:W-:Y:S05]  /*cea0*/  @!P0 BRA `(.L_x_15027) ;  /* 0x0000003800c48947 */ /* 0x001fea0003800000 */
.L_x_15142:
[----:B------:R-:W-:-:S03]  /*ceb0*/  UMOV UR4, 0xffffffff ;  /* 0xffffffff00047882 */ /* 0x000fc60000000000 */
[----:B------:R-:W-:Y:S05]  /*cec0*/  BRA.DIV UR4, `(.L_x_15028) ;  /* 0x0000003a04d07947 */ /* 0x000fea000b800000 */
[----:B------:R-:W1:Y:S02]  /*ced0*/  S2R R3, SR_TID.X ;  /* 0x0000000000037919 */ /* 0x000e640000002100 */
[----:B-1----:R-:W-:-:S04]  /*cee0*/  SHF.R.U32.HI R3, RZ, 0x5, R3 ;  /* 0x00000005ff037819 */ /* 0x002fc80000011603 */
[----:B------:R-:W-:-:S05]  /*cef0*/  LOP3.LUT R3, R3, 0x3, RZ, 0xc0, !PT ;  /* 0x0000000303037812 */ /* 0x000fca00078ec0ff */
[----:B------:R1:W2:Y:S02]  /*cf00*/  SHFL.IDX PT, R14, R3, RZ, 0x1f ;  /* 0x00001fff030e7589 */ /* 0x0002a400000e0000 */
.L_x_15145:
[----:B--2---:R-:W-:-:S13]  /*cf10*/  ISETP.NE.AND P0, PT, R14, RZ, PT ;  /* 0x000000ff0e00720c */ /* 0x004fda0003f05270 */
[----:B------:R-:W-:Y:S05]  /*cf20*/  @P0 BRA `(.L_x_14950) ;  /* 0x0000000000880947 */ /* 0x000fea0003800000 */
[----:B------:R-:W-:-:S03]  /*cf30*/  UMOV UR4, 0xffffffff ;  /* 0xffffffff00047882 */ /* 0x000fc60000000000 */
[----:B------:R-:W-:Y:S05]  /*cf40*/  BRA.DIV UR4, `(.L_x_15029) ;  /* 0x0000003a04e47947 */ /* 0x000fea000b800000 */
[----:B------:R-:W-:-:S13]  /*cf50*/  ELECT P6, URZ, PT ;  /* 0x00000000003f782f */ /* 0x000fda00038c0000 */
.L_x_15148:
[----:B------:R-:W-:Y:S05]  /*cf60*/  @!P6 BRA `(.L_x_14950) ;  /* 0x000000000078e947 */ /* 0x000fea0003800000 */
[----:B------:R-:W-:-:S06]  /*cf70*/  ULOP3.LUT UR4, UR40, 0x2, URZ, 0xfc, !UPT ;  /* 0x0000000228047892 */ /* 0x000fcc000f8efc3f */
[----:B-1----:R-:W-:-:S05]  /*cf80*/  IMAD.U32 R3, RZ, RZ, UR4 ;  /* 0x00000004ff037e24 */ /* 0x002fca000f8e00ff */
[----:B------:R-:W-:-:S13]  /*cf90*/  ISETP.NE.AND P0, PT, R3, 0x3, PT ;  /* 0x000000030300780c */ /* 0x000fda0003f05270 */
[----:B------:R-:W-:Y:S05]  /*cfa0*/  @!P0 BRA `(.L_x_15030) ;  /* 0x0000000000048947 */ /* 0x000fea0003800000 */
[----:B------:R-:W-:Y:S01]  /*cfb0*/  BPT.TRAP 0x1 ;  /* 0x000000040000795c */ /* 0x000fe20000300000 */
.L_x_15030:
[----:B------:R-:W-:Y:S01]  /*cfc0*/  IMAD R5, R2, 0x8, R7 ;  /* 0x0000000802057824 */ /* 0x000fe200078e0207 */
[----:B------:R-:W-:Y:S01]  /*cfd0*/  SHF.L.U32 R4, R0, 0x1f, RZ ;  /* 0x0000001f00047819 */ /* 0x000fe200000006ff */
[----:B------:R-:W-:-:S03]  /*cfe0*/  VIADD R2, R2, 0x1 ;  /* 0x0000000102027836 */ /* 0x000fc60000000000 */
[----:B------:R-:W1:Y:S02]  /*cff0*/  SYNCS.PHASECHK.TRANS64.TRYWAIT P1, [R5+URZ+0x16840], R4 ;  /* 0x01684004050075a7 */ /* 0x000e64000802017f */
[----:B------:R-:W-:-:S04]  /*d000*/  ISETP.NE.AND P2, PT, R2, 0x2, PT ;  /* 0x000000020200780c */ /* 0x000fc80003f45270 */
[----:B------:R-:W-:Y:S01]  /*d010*/  SEL R3, RZ, 0x1, P2 ;  /* 0x00000001ff037807 */ /* 0x000fe20001000000 */
[----:B-1----:R-:W-:Y:S08]  /*d020*/  @!P1 BRA `(.L_x_15031) ;  /* 0x0000003800cc9947 */ /* 0x002ff00003800000 */
.L_x_15149:
[----:B------:R-:W-:Y:S02]  /*d030*/  SEL R2, R2, RZ, P2 ;  /* 0x000000ff02027207 */ /* 0x000fe40001000000 */
[----:B------:R-:W-:Y:S01]  /*d040*/  LOP3.LUT R0, R0, R3, RZ, 0x3c, !PT ;  /* 0x0000000300007212 */ /* 0x000fe200078e3cff */
[----:B------:R-:W-:Y:S06]  /*d050*/  @!P0 BRA `(.L_x_15032) ;  /* 0x0000000000048947 */ /* 0x000fec0003800000 */
[----:B------:R-:W-:Y:S01]  /*d060*/  BPT.TRAP 0x1 ;  /* 0x000000040000795c */ /* 0x000fe20000300000 */
.L_x_15032:
[----:B------:R-:W-:Y:S02]  /*d070*/  LEA R3, R2, R7, 0x3 ;  /* 0x0000000702037211 */ /* 0x000fe400078e18ff */
[----:B------:R-:W-:-:S04]  /*d080*/  SHF.L.U32 R0, R0, 0x1f, RZ ;  /* 0x0000001f00007819 */ /* 0x000fc800000006ff */
[----:B------:R-:W2:Y:S02]  /*d090*/  SYNCS.PHASECHK.TRANS64.TRYWAIT P1, [R3+URZ+0x16840], R0 ;  /* 0x01684000030075a7 */ /* 0x000ea4000802017f */
[----:B--2---:R-:W-:Y:S05]  /*d0a0*/  @!P1 BRA `(.L_x_15033) ;  /* 0x0000003800c09947 */ /* 0x004fea0003800000 */
.L_x_15150:
[----:B------:R-:W-:Y:S05]  /*d0b0*/  @!P0 BRA `(.L_x_15034) ;  /* 0x0000000000048947 */ /* 0x000fea0003800000 */
[----:B------:R-:W-:Y:S01]  /*d0c0*/  BPT.TRAP 0x1 ;  /* 0x000000040000795c */ /* 0x000fe20000300000 */
.L_x_15034:
[----:B------:R-:W3:Y:S02]  /*d0d0*/  SYNCS.PHASECHK.TRANS64.TRYWAIT P1, [R5+URZ+0x16860], R4 ;  /* 0x01686004050075a7 */ /* 0x000ee4000802017f */
[----:B---3--:R-:W-:Y:S05]  /*d0e0*/  @!P1 BRA `(.L_x_15035) ;  /* 0x0000003800c49947 */ /* 0x008fea0003800000 */
.L_x_15151:
[----:B------:R-:W-:Y:S05]  /*d0f0*/  @!P0 BRA `(.L_x_15036) ;  /* 0x0000000000048947 */ /* 0x000fea0003800000 */
[----:B------:R-:W-:Y:S01]  /*d100*/  BPT.TRAP 0x1 ;  /* 0x000000040000795c */ /* 0x000fe20000300000 */
.L_x_15036:
[----:B----4-:R4:W0:Y:S02]  /*d110*/  SYNCS.PHASECHK.TRANS64.TRYWAIT P0, [R3+URZ+0x16860], R0 ;  /* 0x01686000030075a7 */ /* 0x010824000800017f */
[----:B0-----:R-:W-:Y:S05]  /*d120*/  @!P0 NANOSLEEP.SYNCS 0x989680 ;  /* 0x009896800000895d */ /* 0x001fea0003900000 */
[----:B------:R-:W0:Y:S02]  /*d130*/  @!P0 SYNCS.PHASECHK.TRANS64 P0, [R3+URZ+0x16860], R0 ;  /* 0x01686000030085a7 */ /* 0x000e24000800007f */
[----:B0-----:R-:W-:Y:S05]  /*d140*/  @!P0 BRA `(.L_x_15036) ;  /* 0xfffffffc00f08947 */ /* 0x001fea000383ffff */
.L_x_14950:
[----:B------:R-:W-:Y:S05]  /*d150*/  BSYNC B6 ;  /* 0x0000000000067941 */ /* 0x000fea0003800000 */
.L_x_14947:
[----:B------:R-:W-:Y:S05]  /*d160*/  EXIT ;  /* 0x000000000000794d */ /* 0x000fea0003800000 */
.L_x_14954:
[----:B0-----:R-:W-:-:S04]  /*d170*/  IMAD.U32 R3, RZ, RZ, UR42 ;  /* 0x0000002aff037e24 */ /* 0x001fc8000f8e00ff */
[----:B------:R0:W1:Y:S03]  /*d180*/  SYNCS.PHASECHK.TRANS64.TRYWAIT P0, [R3+URZ+0x16800], R0 ;  /* 0x01680000030075a7 */ /* 0x000066000800017f */
[----:B-1----:R-:W-:Y:S05]  /*d190*/  @!P0 NANOSLEEP.SYNCS 0x989680 ;  /* 0x009896800000895d */ /* 0x002fea0003900000 */
[----:B------:R-:W1:Y:S02]  /*d1a0*/  @!P0 SYNCS.PHASECHK.TRANS64 P0, [R3+URZ+0x16800], R0 ;  /* 0x01680000030085a7 */ /* 0x000e64000800007f */
[----:B-1----:R-:W-:Y:S05]  /*d1b0*/  @!P0 BRA `(.L_x_14954) ;  /* 0xfffffffc00ec8947 */ /* 0x002fea000383ffff */
[----:B------:R-:W-:Y:S05]  /*d1c0*/  BRA `(.L_x_15037) ;  /* 0xffffff40002c7947 */ /* 0x000fea000383ffff */
.L_x_14958:
[----:B0-----:R-:W-:-:S04]  /*d1d0*/  IMAD.U32 R3, RZ, RZ, UR42 ;  /* 0x0000002aff037e24 */ /* 0x001fc8000f8e00ff */
[----:B------:R0:W2:Y:S03]  /*d1e0*/  SYNCS.PHASECHK.TRANS64.TRYWAIT P1, [R3+URZ+0x16830], R0 ;  /* 0x01683000030075a7 */ /* 0x0000a6000802017f */
[----:B--2---:R-:W-:Y:S05]  /*d1f0*/  @!P1 NANOSLEEP.SYNCS 0x989680 ;  /* 0x009896800000995d */ /* 0x004fea0003900000 */
[----:B------:R-:W2:Y:S02]  /*d200*/  @!P1 SYNCS.PHASECHK.TRANS64 P1, [R3+URZ+0x16830], R0 ;  /* 0x01683000030095a7 */ /* 0x000ea4000802007f */
[----:B--2---:R-:W-:Y:S05]  /*d210*/  @!P1 BRA `(.L_x_14958) ;  /* 0xfffffffc00ec9947 */ /* 0x004fea000383ffff */
[----:B------:R-:W-:Y:S05]  /*d220*/  BRA `(.L_x_14957) ;  /* 0xffffff4000487947 */ /* 0x000fea000383ffff */
.L_x_14964:
[----:B-1----:R-:W-:-:S04]  /*d230*/  IMAD.U32 R11, RZ, RZ, UR4 ;  /* 0x00000004ff0b7e24 */ /* 0x002fc8000f8e00ff */
[----:B------:R1:W2:Y:S03]  /*d240*/  SYNCS.PHASECHK.TRANS64.TRYWAIT P1, [R11+URZ+0x16830], R0 ;  /* 0x016830000b0075a7 */ /* 0x0002a6000802017f */
[----:B--2---:R-:W-:Y:S05]  /*d250*/  @!P1 NANOSLEEP.SYNCS 0x989680 ;  /* 0x009896800000995d */ /* 0x004fea0003900000 */
[----:B------:R-:W2:Y:S02]  /*d260*/  @!P1 SYNCS.PHASECHK.TRANS64 P1, [R11+URZ+0x16830], R0 ;  /* 0x016830000b0095a7 */ /* 0x000ea4000802007f */
[----:B--2---:R-:W-:Y:S05]  /*d270*/  @!P1 BRA `(.L_x_14964) ;  /* 0xfffffffc00ec9947 */ /* 0x004fea000383ffff */
[----:B------:R-:W-:Y:S05]  /*d280*/  BRA `(.L_x_14961) ;  /* 0xffffff64003c7947 */ /* 0x000fea000383ffff */
.L_x_14968:
[----:B-1----:R-:W-:-:S04]  /*d290*/  IMAD.U32 R11, RZ, RZ, UR10 ;  /* 0x0000000aff0b7e24 */ /* 0x002fc8000f8e00ff */
[----:B------:R1:W2:Y:S03]  /*d2a0*/  SYNCS.PHASECHK.TRANS64.TRYWAIT P1, [R11+URZ+0x16850], R0 ;  /* 0x016850000b0075a7 */ /* 0x0002a6000802017f */
[----:B--2---:R-:W-:Y:S05]  /*d2b0*/  @!P1 NANOSLEEP.SYNCS 0x989680 ;  /* 0x009896800000995d */ /* 0x004fea0003900000 */
[----:B------:R-:W2:Y:S02]  /*d2c0*/  @!P1 SYNCS.PHASECHK.TRANS64 P1, [R11+URZ+0x16850], R0 ;  /* 0x016850000b0095a7 */ /* 0x000ea4000802007f */
[----:B--2---:R-:W-:Y:S05]  /*d2d0*/  @!P1 BRA `(.L_x_14968) ;  /* 0xfffffffc00ec9947 */ /* 0x004fea000383ffff */
[----:B------:R-:W-:Y:S05]  /*d2e0*/  BRA `(.L_x_14965) ;  /* 0xffffff6400c07947 */ /* 0x000fea000383ffff */
.L_x_14976:
[----:B-1----:R-:W-:-:S04]  /*d2f0*/  IMAD.U32 R11, RZ, RZ, UR10 ;  /* 0x0000000aff0b7e24 */ /* 0x002fc8000f8e00ff */
[----:B------:R1:W2:Y:S03]  /*d300*/  SYNCS.PHASECHK.TRANS64.TRYWAIT P1, [R11+URZ+0x16830], R0 ;  /* 0x016830000b0075a7 */ /* 0x0002a6000802017f */
[----:B--2---:R-:W-:Y:S05]  /*d310*/  @!P1 NANOSLEEP.SYNCS 0x989680 ;  /* 0x009896800000995d */ /* 0x004fea0003900000 */
[----:B------:R-:W2:Y:S02]  /*d320*/  @!P1 SYNCS.PHASECHK.TRANS64 P1, [R11+URZ+0x16830], R0 ;  /* 0x016830000b0095a7 */ /* 0x000ea4000802007f */
[----:B--2---:R-:W-:Y:S05]  /*d330*/  @!P1 BRA `(.L_x_14976) ;  /* 0xfffffffc00ec9947 */ /* 0x004fea000383ffff */
[----:B------:R-:W-:Y:S05]  /*d340*/  BRA `(.L_x_14973) ;  /* 0xffffff8800d87947 */ /* 0x000fea000383ffff */
.L_x_14980:
[----:B-1----:R-:W-:-:S04]  /*d350*/  IMAD.U32 R11, RZ, RZ, UR10 ;  /* 0x0000000aff0b7e24 */ /* 0x002fc8000f8e00ff */
[----:B------:R1:W2:Y:S03]  /*d360*/  SYNCS.PHASECHK.TRANS64.TRYWAIT P1, [R11+URZ+0x16850], R0 ;  /* 0x016850000b0075a7 */ /* 0x0002a6000802017f */
[----:B--2---:R-:W-:Y:S05]  /*d370*/  @!P1 NANOSLEEP.SYNCS 0x989680 ;  /* 0x009896800000995d */ /* 0x004fea0003900000 */
[----:B------:R-:W2:Y:S02]  /*d380*/  @!P1 SYNCS.PHASECHK.TRANS64 P1, [R11+URZ+0x16850], R0 ;  /* 0x016850000b0095a7 */ /* 0x000ea4000802007f */
[----:B--2---:R-:W-:Y:S05]  /*d390*/  @!P1 BRA `(.L_x_14980) ;  /* 0xfffffffc00ec9947 */ /* 0x004fea000383ffff */
[----:B------:R-:W-:Y:S05]  /*d3a0*/  BRA `(.L_x_14977) ;  /* 0xffffff8c004c7947 */ /* 0x000fea000383ffff */
.L_x_14987:
[----:B-1----:R-:W-:-:S04]  /*d3b0*/  IMAD.U32 R6, RZ, RZ, UR7 ;  /* 0x00000007ff067e24 */ /* 0x002fc8000f8e00ff */
[----:B------:R1:W3:Y:S03]  /*d3c0*/  SYNCS.PHASECHK.TRANS64.TRYWAIT P1, [R6+URZ+0x16850], R5 ;  /* 0x01685005060075a7 */ /* 0x0002e6000802017f */
[----:B---3--:R-:W-:Y:S05]  /*d3d0*/  @!P1 NANOSLEEP.SYNCS 0x989680 ;  /* 0x009896800000995d */ /* 0x008fea0003900000 */
[----:B------:R-:W3:Y:S02]  /*d3e0*/  @!P1 SYNCS.PHASECHK.TRANS64 P1, [R6+URZ+0x16850], R5 ;  /* 0x01685005060095a7 */ /* 0x000ee4000802007f */
[----:B---3--:R-:W-:Y:S05]  /*d3f0*/  @!P1 BRA `(.L_x_14987) ;  /* 0xfffffffc00ec9947 */ /* 0x008fea000383ffff */
[----:B------:R-:W-:Y:S05]  /*d400*/  BRA `(.L_x_14986) ;  /* 0xffffffa400ac7947 */ /* 0x000fea000383ffff */
.L_x_14999:
[----:B------:R-:W-:Y:S01]  /*d410*/  IMAD.MOV.U32 R13, RZ, RZ, R17 ;  /* 0x000000ffff0d7224 */ /* 0x000fe200078e0011 */
[----:B------:R-:W-:Y:S01]  /*d420*/  MOV R12, RZ ;  /* 0x000000ff000c7202 */ /* 0x000fe20000000f00 */
[----:B------:R-:W-:Y:S02]  /*d430*/  IMAD.MOV.U32 R11, RZ, RZ, 0x1f ;  /* 0x0000001fff0b7424 */ /* 0x000fe400078e00ff */
[----:B------:R-:W-:-:S07]  /*d440*/  IMAD.MOV.U32 R15, RZ, RZ, -0x1 ;  /* 0xffffffffff0f7424 */ /* 0x000fce00078e00ff */
[----:B0----5:R-:W-:Y:S05]  /*d450*/  WARPSYNC.COLLECTIVE R15, `(.L_x_15038) ;  /* 0x000000000f087348 */ /* 0x021fea0003c00000 */
[----:B------:R1:W2:Y:S02]  /*d460*/  SHFL.IDX P6, R14, R13, R12, R11 ;  /* 0x0000000c0d0e7389 */ /* 0x0002a400000c000b */
[----:B012--5:R-:W-:Y:S01]  /*d470*/  ENDCOLLECTIVE ;  /* 0x000000000000791b */ /* 0x027fe20003800000 */
.L_x_15038:
[----:B------:R-:W-:Y:S05]  /*d480*/  BRA `(.L_x_15039) ;  /* 0xffffffcc00587947 */ /* 0x000fea000383ffff */
.L_x_15001:
[----:B0-----:R-:W-:-:S04]  /*d490*/  IMAD.U32 R3, RZ, RZ, UR47 ;  /* 0x0000002fff037e24 */ /* 0x001fc8000f8e00ff */
[----:B------:R0:W1:Y:S03]  /*d4a0*/  SYNCS.PHASECHK.TRANS64.TRYWAIT P0, [R3+URZ+0x16840], R10 ;  /* 0x0168400a030075a7 */ /* 0x000066000800017f */
[----:B-1----:R-:W-:Y:S05]  /*d4b0*/  @!P0 NANOSLEEP.SYNCS 0x989680 ;  /* 0x009896800000895d */ /* 0x002fea0003900000 */
[----:B------:R-:W1:Y:S02]  /*d4c0*/  @!P0 SYNCS.PHASECHK.TRANS64 P0, [R3+URZ+0x16840], R10 ;  /* 0x0168400a030085a7 */ /* 0x000e64000800007f */
[----:B-1----:R-:W-:Y:S05]  /*d4d0*/  @!P0 BRA `(.L_x_15001) ;  /* 0xfffffffc00ec8947 */ /* 0x002fea000383ffff */
[----:B------:R-:W-:Y:S05]  /*d4e0*/  BRA `(.L_x_15040) ;  /* 0xffffffcc00d87947 */ /* 0x000fea000383ffff */
.L_x_15002:
        /* <DEDUP_REMOVED lines=8> */
.L_x_15042:
[----:B------:R-:W-:Y:S05]  /*d570*/  BSYNC B0 ;  /* 0x0000000000007941 */ /* 0x000fea0003800000 */
.L_x_15041:
[----:B------:R-:W-:Y:S01]  /*d580*/  MOV R13, R0 ;  /* 0x00000000000d7202 */ /* 0x000fe20000000f00 */
[----:B------:R-:W-:Y:S01]  /*d590*/  IMAD.MOV.U32 R12, RZ, RZ, RZ ;  /* 0x000000ffff0c7224 */ /* 0x000fe200078e00ff */
[----:B------:R-:W-:Y:S01]  /*d5a0*/  @P0 LEA R7, R22, UR47, 0x1 ;  /* 0x0000002f16070c11 */ /* 0x000fe2000f8e08ff */
[----:B------:R-:W-:Y:S02]  /*d5b0*/  IMAD.MOV.U32 R11, RZ, RZ, 0x181f ;  /* 0x0000181fff0b7424 */ /* 0x000fe400078e00ff */
[----:B------:R-:W-:Y:S02]  /*d5c0*/  IMAD.MOV.U32 R15, RZ, RZ, -0x1 ;  /* 0xffffffffff0f7424 */ /* 0x000fe400078e00ff */
[----:B------:R-:W-:-:S07]  /*d5d0*/  IMAD.MOV.U32 R2, RZ, RZ, R14 ;  /* 0x000000ffff027224 */ /* 0x000fce00078e000e */
[----:B------:R-:W-:Y:S05]  /*d5e0*/  WARPSYNC.COLLECTIVE R15, `(.L_x_15043) ;  /* 0x000000000f087348 */ /* 0x000fea0003c00000 */
[----:B------:R0:W1:Y:S02]  /*d5f0*/  SHFL.IDX P6, R14, R13, R12, R11 ;  /* 0x0000000c0d0e7389 */ /* 0x00006400000c000b */
[----:B01----:R-:W-:Y:S01]  /*d600*/  ENDCOLLECTIVE ;  /* 0x000000000000791b */ /* 0x003fe20003800000 */
.L_x_15043:
        /* <DEDUP_REMOVED lines=9> */
.L_x_15044:
[----:B------:R-:W-:Y:S01]  /*d6a0*/  @!PT LDS RZ, [RZ] ;  /* 0x00000000fffff984 */ /* 0x000fe20000000800 */
[----:B------:R-:W-:Y:S01]  /*d6b0*/  @!PT LDS RZ, [RZ] ;  /* 0x00000000fffff984 */ /* 0x000fe20000000800 */
[----:B------:R-:W-:Y:S01]  /*d6c0*/  @!PT LDS RZ, [RZ] ;  /* 0x00000000fffff984 */ /* 0x000fe20000000800 */
[----:B------:R0:W-:Y:S01]  /*d6d0*/  @P0 LDGSTS.E.BYPASS.LTC128B.128 [R7+0xe400], desc[UR38][R2.64], !P3 ;  /* 0x0e40000002070fae */ /* 0x0001e2000d901d66 */
[----:B------:R-:W-:Y:S02]  /*d6e0*/  ISETP.GE.AND P0, PT, R5, 0x11, PT ;  /* 0x000000110500780c */ /* 0x000fe40003f06270 */
[----:B------:R-:W-:Y:S02]  /*d6f0*/  @P1 LEA R25, R22, UR47, 0x1 ;  /* 0x0000002f16191c11 */ /* 0x000fe4000f8e08ff */
[----:B------:R-:W-:-:S09]  /*d700*/  MOV R13, R0 ;  /* 0x00000000000d7202 */ /* 0x000fd20000000f00 */
[----:B------:R-:W-:Y:S01]  /*d710*/  @P0 LEA R21, R22, UR47, 0x1 ;  /* 0x0000002f16150c11 */ /* 0x000fe2000f8e08ff */
[----:B0-----:R-:W-:-:S07]  /*d720*/  IMAD.MOV.U32 R8, RZ, RZ, R14 ;  /* 0x000000ffff087224 */ /* 0x001fce00078e000e */
[----:B------:R-:W-:Y:S05]  /*d730*/  WARPSYNC.COLLECTIVE R15, `(.L_x_15045) ;  /* 0x000000000f087348 */ /* 0x000fea0003c00000 */
[----:B------:R0:W1:Y:S02]  /*d740*/  SHFL.IDX P6, R14, R13, R12, R11 ;  /* 0x0000000c0d0e7389 */ /* 0x00006400000c000b */
[----:B01----:R-:W-:Y:S01]  /*d750*/  ENDCOLLECTIVE ;  /* 0x000000000000791b */ /* 0x003fe20003800000 */
.L_x_15045:
[----:B------:R-:W-:Y:S02]  /*d760*/  IMAD.MOV.U32 R13, RZ, RZ, R4 ;  /* 0x000000ffff0d7224 */ /* 0x000fe400078e0004 */
[----:B------:R-:W-:Y:S01]  /*d770*/  IMAD.MOV.U32 R12, RZ, RZ, 0x2 ;  /* 0x00000002ff0c7424 */ /* 0x000fe200078e00ff */
[----:B------:R-:W-:-:S13]  /*d780*/  @P0 LEA R2, P2, R16, R14, 0x1 ;  /* 0x0000000e10020211 */ /* 0x000fda00078408ff */
[----:B------:R-:W-:Y:S05]  /*d790*/  WARPSYNC.COLLECTIVE R15, `(.L_x_15046) ;  /* 0x000000000f087348 */ /* 0x000fea0003c00000 */
[----:B------:R0:W1:Y:S02]  /*d7a0*/  SHFL.IDX P6, R14, R13, R12, R11 ;  /* 0x0000000c0d0e7389 */ /* 0x00006400000c000b */
[----:B01----:R-:W-:Y:S01]  /*d7b0*/  ENDCOLLECTIVE ;  /* 0x000000000000791b */ /* 0x003fe20003800000 */
.L_x_15046:
        /* <DEDUP_REMOVED lines=10> */
.L_x_15047:
[----:B------:R-:W-:Y:S01]  /*d860*/  IMAD.MOV.U32 R13, RZ, RZ, R4 ;  /* 0x000000ffff0d7224 */ /* 0x000fe200078e0004 */
[----:B------:R-:W-:Y:S01]  /*d870*/  MOV R12, 0x3 ;  /* 0x00000003000c7802 */ /* 0x000fe20000000f00 */
[----:B------:R-:W-:-:S07]  /*d880*/  IMAD.MOV.U32 R9, RZ, RZ, R14 ;  /* 0x000000ffff097224 */ /* 0x000fce00078e000e */
[----:B------:R-:W-:Y:S05]  /*d890*/  WARPSYNC.COLLECTIVE R15, `(.L_x_15048) ;  /* 0x000000000f087348 */ /* 0x000fea0003c00000 */
[----:B------:R0:W1:Y:S02]  /*d8a0*/  SHFL.IDX P6, R14, R13, R12, R11 ;  /* 0x0000000c0d0e7389 */ /* 0x00006400000c000b */
[----:B01----:R-:W-:Y:S01]  /*d8b0*/  ENDCOLLECTIVE ;  /* 0x000000000000791b */ /* 0x003fe20003800000 */
.L_x_15048:
        /* <DEDUP_REMOVED lines=14> */
.L_x_15049:
[----:B------:R-:W-:Y:S01]  /*d9a0*/  @P1 LEA R25, R22, UR47, 0x1 ;  /* 0x0000002f16191c11 */ /* 0x000fe2000f8e08ff */
[----:B------:R-:W-:Y:S02]  /*d9b0*/  IMAD.MOV.U32 R13, RZ, RZ, R4 ;  /* 0x000000ffff0d7224 */ /* 0x000fe400078e0004 */
[----:B------:R-:W-:Y:S01]  /*d9c0*/  IMAD.MOV.U32 R12, RZ, RZ, 0x4 ;  /* 0x00000004ff0c7424 */ /* 0x000fe200078e00ff */
[----:B------:R-:W-:-:S13]  /*d9d0*/  @P0 LEA R2, P2, R16, R14, 0x1 ;  /* 0x0000000e10020211 */ /* 0x000fda00078408ff */
[----:B------:R-:W-:Y:S05]  /*d9e0*/  WARPSYNC.COLLECTIVE R15, `(.L_x_15050) ;  /* 0x000000000f087348 */ /* 0x000fea0003c00000 */
[----:B------:R0:W1:Y:S02]  /*d9f0*/  SHFL.IDX P6, R14, R13, R12, R11 ;  /* 0x0000000c0d0e7389 */ /* 0x00006400000c000b */
[----:B01----:R-:W-:Y:S01]  /*da00*/  ENDCOLLECTIVE ;  /* 0x000000000000791b */ /* 0x003fe20003800000 */
.L_x_15050:
        /* <DEDUP_REMOVED lines=10> */
.L_x_15051:
[----:B------:R-:W-:Y:S02]  /*dab0*/  IMAD.MOV.U32 R13, RZ, RZ, R4 ;  /* 0x000000ffff0d7224 */ /* 0x000fe400078e0004 */
[----:B------:R-:W-:Y:S02]  /*dac0*/  IMAD.MOV.U32 R12, RZ, RZ, 0x5 ;  /* 0x00000005ff0c7424 */ /* 0x000fe400078e00ff */
[----:B------:R-:W-:-:S07]  /*dad0*/  IMAD.MOV.U32 R9, RZ, RZ, R14 ;  /* 0x000000ffff097224 */ /* 0x000fce00078e000e */
[----:B------:R-:W-:Y:S05]  /*dae0*/  WARPSYNC.COLLECTIVE R15, `(.L_x_15052) ;  /* 0x000000000f087348 */ /* 0x000fea0003c00000 */
[----:B------:R0:W1:Y:S02]  /*daf0*/  SHFL.IDX P6, R14, R13, R12, R11 ;  /* 0x0000000c0d0e7389 */ /* 0x00006400000c000b */
[----:B01----:R-:W-:Y:S01]  /*db00*/  ENDCOLLECTIVE ;  /* 0x000000000000791b */ /* 0x003fe20003800000 */
.L_x_15052:
[----:B------:R-:W-:-:S04]  /*db10*/  @P1 LEA R2, P0, R16, R9, 0x1 ;  /* 0x0000000910021211 */ /* 0x000fc800078008ff */
[----:B------:R-:W-:Y:S02]  /*db20*/  @P1 IADD3.X R3, RZ, R6, RZ, P0, !PT ;  /* 0x00000006ff031210 */ /* 0x000fe400007fe4ff */
[----:B------:R-:W-:-:S03]  /*db30*/  ISETP.GE.AND P0, PT, R5, 0x51, PT ;  /* 0x000000510500780c */ /* 0x000fc60003f06270 */
[----:B------:R-:W-:Y:S01]  /*db40*/  @!PT LDS RZ, [RZ] ;  /* 0x00000000fffff984 */ /* 0x000fe20000000800 */
[----:B------:R-:W-:Y:S01]  /*db50*/  @!PT LDS RZ, [RZ] ;  /* 0x00000000fffff984 */ /* 0x000fe20000000800 */
[----:B------:R-:W-:Y:S01]  /*db60*/  @!PT LDS RZ, [RZ] ;  /* 0x00000000fffff984 */ /* 0x000fe20000000800 */
[----:B------:R0:W-:Y:S01]  /*db70*/  @P1 LDGSTS.E.BYPASS.LTC128B.128 [R25+0x10400], desc[UR38][R2.64], !P3 ;  /* 0x1040000002191fae */ /* 0x0001e2000d901d66 */
[----:B------:R-:W-:Y:S01]  /*db80*/  ISETP.GE.AND P1, PT, R5, 0x61, PT ;  /* 0x000000610500780c */ /* 0x000fe20003f26270 */
[----:B------:R-:W-:Y:S02]  /*db90*/  IMAD.MOV.U32 R13, RZ, RZ, R0 ;  /* 0x000000ffff0d7224 */ /* 0x000fe400078e0000 */
[----:B------:R-:W-:-:S10]  /*dba0*/  IMAD.MOV.U32 R7, RZ, RZ, R14 ;  /* 0x000000ffff077224 */ /* 0x000fd400078e000e */
[----:B0-----:R-:W-:Y:S05]  /*dbb0*/  WARPSYNC.COLLECTIVE R15, `(.L_x_15053) ;  /* 0x000000000f087348 */ /* 0x001fea0003c00000 */
[----:B------:R1:W2:Y:S02]  /*dbc0*/  SHFL.IDX P6, R14, R13, R12, R11 ;  /* 0x0000000c0d0e7389 */ /* 0x0002a400000c000b */
[----:B012---:R-:W-:Y:S01]  /*dbd0*/  ENDCOLLECTIVE ;  /* 0x000000000000791b */ /* 0x007fe20003800000 */
.L_x_15053:
[----:B------:R-:W-:Y:S02]  /*dbe0*/  IMAD.MOV.U32 R13, RZ, RZ, R4 ;  /* 0x000000ffff0d7224 */ /* 0x000fe400078e0004 */
[----:B------:R-:W-:Y:S01]  /*dbf0*/  IMAD.MOV.U32 R12, RZ, RZ, 0x6 ;  /* 0x00000006ff0c7424 */ /* 0x000fe200078e00ff */
[----:B------:R-:W-:-:S13]  /*dc00*/  @P0 LEA R2, P2, R16, R14, 0x1 ;  /* 0x0000000e10020211 */ /* 0x000fda00078408ff */
[----:B------:R-:W-:Y:S05]  /*dc10*/  WARPSYNC.COLLECTIVE R15, `(.L_x_15054) ;  /* 0x000000000f087348 */ /* 0x000fea0003c00000 */
[----:B------:R0:W1:Y:S02]  /*dc20*/  SHFL.IDX P6, R14, R13, R12, R11 ;  /* 0x0000000c0d0e7389 */ /* 0x00006400000c000b */
[----:B01----:R-:W-:Y:S01]  /*dc30*/  ENDCOLLECTIVE ;  /* 0x000000000000791b */ /* 0x003fe20003800000 */
.L_x_15054:
        /* <DEDUP_REMOVED lines=11> */
.L_x_15055:
[----:B------:R-:W-:Y:S02]  /*dcf0*/  IMAD.MOV.U32 R13, RZ, RZ, R4 ;  /* 0x000000ffff0d7224 */ /* 0x000fe400078e0004 */
[----:B------:R-:W-:Y:S02]  /*dd00*/  IMAD.MOV.U32 R12, RZ, RZ, 0x7 ;  /* 0x00000007ff0c7424 */ /* 0x000fe400078e00ff */
[----:B------:R-:W-:-:S07]  /*dd10*/  IMAD.MOV.U32 R9, RZ, RZ, R14 ;  /* 0x000000ffff097224 */ /* 0x000fce00078e000e */
[----:B------:R-:W-:Y:S05]  /*dd20*/  WARPSYNC.COLLECTIVE R15, `(.L_x_15056) ;  /* 0x000000000f087348 */ /* 0x000fea0003c00000 */
[----:B------:R0:W1:Y:S02]  /*dd30*/  SHFL.IDX P6, R14, R13, R12, R11 ;  /* 0x0000000c0d0e7389 */ /* 0x00006400000c000b */
[----:B01----:R-:W-:Y:S01]  /*dd40*/  ENDCOLLECTIVE ;  /* 0x000000000000791b */ /* 0x003fe20003800000 */
.L_x_15056:
        /* <DEDUP_REMOVED lines=12> */
.L_x_15057:
[----:B------:R-:W-:Y:S05]  /*de10*/  BRA `(.L_x_15058) ;  /* 0xffffffc800e87947 */ /* 0x000fea000383ffff */
.L_x_15005:
        /* <DEDUP_REMOVED lines=8> */
.L_x_15059:
[----:B------:R-:W-:Y:S02]  /*dea0*/  IMAD R5, R5, 0xc0, R24 ;  /* 0x000000c005057824 */ /* 0x000fe400078e0218 */
[----:B------:R-:W-:Y:S02]  /*deb0*/  IMAD.MOV.U32 R13, RZ, RZ, R7 ;  /* 0x000000ffff0d7224 */ /* 0x000fe400078e0007 */
[----:B------:R-:W-:-:S07]  /*dec0*/  IMAD.MOV.U32 R2, RZ, RZ, R14 ;  /* 0x000000ffff027224 */ /* 0x000fce00078e000e */
[----:B------:R-:W-:Y:S05]  /*ded0*/  WARPSYNC.COLLECTIVE R15, `(.L_x_15060) ;  /* 0x000000000f087348 */ /* 0x000fea0003c00000 */
[----:B------:R0:W1:Y:S02]  /*dee0*/  SHFL.IDX P6, R14, R13, R12, R11 ;  /* 0x0000000c0d0e7389 */ /* 0x00006400000c000b */
[----:B01----:R-:W-:Y:S01]  /*def0*/  ENDCOLLECTIVE ;  /* 0x000000000000791b */ /* 0x003fe20003800000 */
.L_x_15060:
[----:B------:R-:W-:Y:S02]  /*df00*/  ULDC UR4, c[0x0][0x288] ;  /* 0x0000a20000047ab9 */ /* 0x000fe40000000800 */
[----:B------:R-:W-:Y:S02]  /*df10*/  IMAD R4, R9, UR4, RZ ;  /* 0x0000000409047c24 */ /* 0x000fe4000f8e02ff */
[----:B------:R-:W-:-:S03]  /*df20*/  VIADD R9, R5, 0x10 ;  /* 0x0000001005097836 */ /* 0x000fc60000000000 */
[----:B------:R-:W-:Y:S01]  /*df30*/  ISETP.GE.AND P1, PT, R5, R4, PT ;  /* 0x000000040500720c */ /* 0x000fe20003f26270 */
[----:B------:R-:W-:Y:S01]  /*df40*/  IMAD.MOV.U32 R13, RZ, RZ, R8 ;  /* 0x000000ffff0d7224 */ /* 0x000fe200078e0008 */
[----:B------:R-:W-:-:S11]  /*df50*/  MOV R12, 0x1 ;  /* 0x00000001000c7802 */ /* 0x000fd60000000f00 */
[----:B------:R-:W-:Y:S02]  /*df60*/  @!P1 LEA R25, R22, UR47, 0x1 ;  /* 0x0000002f16199c11 */ /* 0x000fe4000f8e08ff */
[----:B------:R-:W-:-:S05]  /*df70*/  @!P1 LEA R14, P2, R16, R14, 0x1 ;  /* 0x0000000e100e9211 */ /* 0x000fca00078408ff */
[----:B------:R-:W-:Y:S02]  /*df80*/  @!P1 IMAD.X R3, RZ, RZ, R2, P2 ;  /* 0x000000ffff039224 */ /* 0x000fe400010e0602 */
[----:B------:R-:W-:-:S07]  /*df90*/  @!P1 IMAD.MOV.U32 R2, RZ, RZ, R14 ;  /* 0x000000ffff029224 */ /* 0x000fce00078e000e */
[----:B------:R-:W-:Y:S05]  /*dfa0*/  WARPSYNC.COLLECTIVE R15, `(.L_x_15061) ;  /* 0x000000000f087348 */ /* 0x000fea0003c00000 */
[----:B------:R0:W1:Y:S02]  /*dfb0*/  SHFL.IDX P6, R14, R13, R12, R11 ;  /* 0x0000000c0d0e7389 */ /* 0x00006400000c000b */
[----:B01----:R-:W-:Y:S01]  /*dfc0*/  ENDCOLLECTIVE ;  /* 0x000000000000791b */ /* 0x003fe20003800000 */
.L_x_15061:
        /* <DEDUP_REMOVED lines=12> */
.L_x_15062:
[----:B------:R-:W-:Y:S02]  /*e090*/  IMAD.MOV.U32 R13, RZ, RZ, R8 ;  /* 0x000000ffff0d7224 */ /* 0x000fe400078e0008 */
[----:B------:R-:W-:Y:S02]  /*e0a0*/  IMAD.MOV.U32 R12, RZ, RZ, 0x2 ;  /* 0x00000002ff0c7424 */ /* 0x000fe400078e00ff */
[----:B------:R-:W-:-:S07]  /*e0b0*/  IMAD.MOV.U32 R21, RZ, RZ, R14 ;  /* 0x000000ffff157224 */ /* 0x000fce00078e000e */
[----:B------:R-:W-:Y:S05]  /*e0c0*/  WARPSYNC.COLLECTIVE R15, `(.L_x_15063) ;  /* 0x000000000f087348 */ /* 0x000fea0003c00000 */
[----:B------:R0:W1:Y:S02]  /*e0d0*/  SHFL.IDX P6, R14, R13, R12, R11 ;  /* 0x0000000c0d0e7389 */ /* 0x00006400000c000b */
[----:B01----:R-:W-:Y:S01]  /*e0e0*/  ENDCOLLECTIVE ;  /* 0x000000000000791b */ /* 0x003fe20003800000 */
.L_x_15063:
[----:B------:R-:W-:-:S05]  /*e0f0*/  @!P1 LEA R2, P2, R16, R21, 0x1 ;  /* 0x0000001510029211 */ /* 0x000fca00078408ff */
[----:B------:R-:W-:-:S05]  /*e100*/  @!P1 IMAD.X R3, RZ, RZ, R10, P2 ;  /* 0x000000ffff039224 */ /* 0x000fca00010e060a */
[----:B------:R-:W-:Y:S01]  /*e110*/  @!PT LDS RZ, [RZ] ;  /* 0x00000000fffff984 */ /* 0x000fe20000000800 */
[----:B------:R-:W-:Y:S01]  /*e120*/  @!PT LDS RZ, [RZ] ;  /* 0x00000000fffff984 */ /* 0x000fe20000000800 */
[----:B------:R-:W-:Y:S01]  /*e130*/  @!PT LDS RZ, [RZ] ;  /* 0x00000000fffff984 */ /* 0x000fe20000000800 */
[----:B------:R0:W-:Y:S01]  /*e140*/  @!P1 LDGSTS.E.BYPASS.LTC128B.128 [R25+0x8c00], desc[UR38][R2.64], !P0 ;  /* 0x08c0000002199fae */ /* 0x0001e2000c101d66 */
[----:B------:R-:W-:Y:S02]  /*e150*/  MOV R13, R7 ;  /* 0x00000007000d7202 */ /* 0x000fe40000000f00 */
[----:B------:R-:W-:Y:S01]  /*e160*/  ISETP.GE.AND P1, PT, R9, R4, PT ;  /* 0x000000040900720c */ /* 0x000fe20003f26270 */
[----:B------:R-:W-:-:S12]  /*e170*/  IMAD.MOV.U32 R9, RZ, RZ, R14 ;  /* 0x000000ffff097224 */ /* 0x000fd800078e000e */
[----:B0-----:R-:W-:Y:S05]  /*e180*/  WARPSYNC.COLLECTIVE R15, `(.L_x_15064) ;  /* 0x000000000f087348 */ /* 0x001fea0003c00000 */
[----:B------:R1:W2:Y:S02]  /*e190*/  SHFL.IDX P6, R14, R13, R12, R11 ;  /* 0x0000000c0d0e7389 */ /* 0x0002a400000c000b */
[----:B012---:R-:W-:Y:S01]  /*e1a0*/  ENDCOLLECTIVE ;  /* 0x000000000000791b */ /* 0x007fe20003800000 */
.L_x_15064:
[----:B------:R-:W-:Y:S01]  /*e1b0*/  @!P1 LEA R20, R22, UR47, 0x1 ;  /* 0x0000002f16149c11 */ /* 0x000fe2000f8e08ff */
[----:B------:R-:W-:Y:S02]  /*e1c0*/  IMAD.MOV.U32 R13, RZ, RZ, R8 ;  /* 0x000000ffff0d7224 */ /* 0x000fe400078e0008 */
[----:B------:R-:W-:Y:S01]  /*e1d0*/  IMAD.MOV.U32 R12, RZ, RZ, 0x3 ;  /* 0x00000003ff0c7424 */ /* 0x000fe200078e00ff */
[----:B------:R-:W-:-:S13]  /*e1e0*/  @!P1 LEA R2, P2, R16, R14, 0x1 ;  /* 0x0000000e10029211 */ /* 0x000fda00078408ff */
[----:B------:R-:W-:Y:S05]  /*e1f0*/  WARPSYNC.COLLECTIVE R15, `(.L_x_15065) ;  /* 0x000000000f087348 */ /* 0x000fea0003c00000 */
[----:B------:R0:W1:Y:S02]  /*e200*/  SHFL.IDX P6, R14, R13, R12, R11 ;  /* 0x0000000c0d0e7389 */ /* 0x00006400000c000b */
[----:B01----:R-:W-:Y:S01]  /*e210*/  ENDCOLLECTIVE ;  /* 0x000000000000791b */ /* 0x003fe20003800000 */
.L_x_15065:
        /* <DEDUP_REMOVED lines=14> */
.L_x_15066:
[----:B------:R-:W-:Y:S02]  /*e300*/  IMAD.MOV.U32 R13, RZ, RZ, R8 ;  /* 0x000000ffff0d7224 */ /* 0x000fe400078e0008 */
[----:B------:R-:W-:Y:S02]  /*e310*/  IMAD.MOV.U32 R12, RZ, RZ, 0x4 ;  /* 0x00000004ff0c7424 */ /* 0x000fe400078e00ff */
[----:B------:R-:W-:-:S07]  /*e320*/  IMAD.MOV.U32 R21, RZ, RZ, R14 ;  /* 0x000000ffff157224 */ /* 0x000fce00078e000e */
[----:B------:R-:W-:Y:S05]  /*e330*/  WARPSYNC.COLLECTIVE R15, `(.L_x_15067) ;  /* 0x000000000f087348 */ /* 0x000fea0003c00000 */
[----:B------:R0:W1:Y:S02]  /*e340*/  SHFL.IDX P6, R14, R13, R12, R11 ;  /* 0x0000000c0d0e7389 */ /* 0x00006400000c000b */
[----:B01----:R-:W-:Y:S01]  /*e350*/  ENDCOLLECTIVE ;  /* 0x000000000000791b */ /* 0x003fe20003800000 */
.L_x_15067:
        /* <DEDUP_REMOVED lines=12> */
.L_x_15068:
[----:B------:R-:W-:Y:S01]  /*e420*/  @!P1 LEA R20, R22, UR47, 0x1 ;  /* 0x0000002f16149c11 */ /* 0x000fe2000f8e08ff */
[----:B------:R-:W-:Y:S02]  /*e430*/  IMAD.MOV.U32 R13, RZ, RZ, R8 ;  /* 0x000000ffff0d7224 */ /* 0x000fe400078e0008 */
[----:B------:R-:W-:Y:S01]  /*e440*/  IMAD.MOV.U32 R12, RZ, RZ, 0x5 ;  /* 0x00000005ff0c7424 */ /* 0x000fe200078e00ff */
[----:B------:R-:W-:-:S13]  /*e450*/  @!P1 LEA R2, P2, R16, R14, 0x1 ;  /* 0x0000000e10029211 */ /* 0x000fda00078408ff */
[----:B------:R-:W-:Y:S05]  /*e460*/  WARPSYNC.COLLECTIVE R15, `(.L_x_15069) ;  /* 0x000000000f087348 */ /* 0x000fea0003c00000 */
[----:B------:R0:W1:Y:S02]  /*e470*/  SHFL.IDX P6, R14, R13, R12, R11 ;  /* 0x0000000c0d0e7389 */ /* 0x00006400000c000b */
[----:B01----:R-:W-:Y:S01]  /*e480*/  ENDCOLLECTIVE ;  /* 0x000000000000791b */ /* 0x003fe20003800000 */
.L_x_15069:
[----:B------:R-:W-:Y:S02]  /*e490*/  @!P1 IMAD.X R3, RZ, RZ, R9, P2 ;  /* 0x000000ffff039224 */ /* 0x000fe400010e0609 */
        /* <DEDUP_REMOVED lines=8> */
[----:B------:R-:W-:Y:S02]  /*e520*/  @!P1 LEA R25, R22, UR47, 0x1 ;  /* 0x0000002f16199c11 */ /* 0x000fe4000f8e08ff */
[----:B0-----:R-:W-:-:S07]  /*e530*/  MOV R10, R14 ;  /* 0x0000000e000a7202 */ /* 0x001fce0000000f00 */
[----:B------:R-:W-:Y:S05]  /*e540*/  WARPSYNC.COLLECTIVE R15, `(.L_x_15070) ;  /* 0x000000000f087348 */ /* 0x000fea0003c00000 */
[----:B------:R0:W1:Y:S02]  /*e550*/  SHFL.IDX P6, R14, R13, R12, R11 ;  /* 0x0000000c0d0e7389 */ /* 0x00006400000c000b */
[----:B01----:R-:W-:Y:S01]  /*e560*/  ENDCOLLECTIVE ;  /* 0x000000000000791b */ /* 0x003fe20003800000 */
.L_x_15070:
[----:B------:R-:W-:Y:S02]  /*e570*/  IMAD.MOV.U32 R13, RZ, RZ, R8 ;  /* 0x000000ffff0d7224 */ /* 0x000fe400078e0008 */
[----:B------:R-:W-:Y:S02]  /*e580*/  IMAD.MOV.U32 R12, RZ, RZ, 0x6 ;  /* 0x00000006ff0c7424 */ /* 0x000fe400078e00ff */
[----:B------:R-:W-:-:S07]  /*e590*/  IMAD.MOV.U32 R21, RZ, RZ, R14 ;  /* 0x000000ffff157224 */ /* 0x000fce00078e000e */
[----:B------:R-:W-:Y:S05]  /*e5a0*/  WARPSYNC.COLLECTIVE R15, `(.L_x_15071) ;  /* 0x000000000f087348 */ /* 0x000fea0003c00000 */
[----:B------:R0:W1:Y:S02]  /*e5b0*/  SHFL.IDX P6, R14, R13, R12, R11 ;  /* 0x0000000c0d0e7389 */ /* 0x00006400000c000b */
[----:B01----:R-:W-:Y:S01]  /*e5c0*/  ENDCOLLECTIVE ;  /* 0x000000000000791b */ /* 0x003fe20003800000 */
.L_x_15071:
        /* <DEDUP_REMOVED lines=12> */
.L_x_15072:
[----:B------:R-:W-:Y:S01]  /*e690*/  @!P1 LEA R10, R22, UR47, 0x1 ;  /* 0x0000002f160a9c11 */ /* 0x000fe2000f8e08ff */
[----:B------:R-:W-:Y:S02]  /*e6a0*/  IMAD.MOV.U32 R13, RZ, RZ, R8 ;  /* 0x000000ffff0d7224 */ /* 0x000fe400078e0008 */
[----:B------:R-:W-:Y:S01]  /*e6b0*/  IMAD.MOV.U32 R12, RZ, RZ, 0x7 ;  /* 0x00000007ff0c7424 */ /* 0x000fe200078e00ff */
[----:B------:R-:W-:-:S13]  /*e6c0*/  @!P1 LEA R2, P2, R16, R14, 0x1 ;  /* 0x0000000e10029211 */ /* 0x000fda00078408ff */
[----:B------:R-:W-:Y:S05]  /*e6d0*/  WARPSYNC.COLLECTIVE R15, `(.L_x_15073) ;  /* 0x000000000f087348 */ /* 0x000fea0003c00000 */
[----:B------:R0:W1:Y:S02]  /*e6e0*/  SHFL.IDX P6, R14, R13, R12, R11 ;  /* 0x0000000c0d0e7389 */ /* 0x00006400000c000b */
[----:B01----:R-:W-:Y:S01]  /*e6f0*/  ENDCOLLECTIVE ;  /* 0x000000000000791b */ /* 0x003fe20003800000 */
.L_x_15073:
[----:B------:R-:W-:-:S05]  /*e700*/  @!P1 IADD3.X R3, RZ, R9, RZ, P2, !PT ;  /* 0x00000009ff039210 */ /* 0x000fca00017fe4ff */
[----:B------:R-:W-:Y:S01]  /*e710*/  @!PT LDS RZ, [RZ] ;  /* 0x00000000fffff984 */ /* 0x000fe20000000800 */
[----:B------:R-:W-:Y:S01]  /*e720*/  @!PT LDS RZ, [RZ] ;  /* 0x00000000fffff984 */ /* 0x000fe20000000800 */
[----:B------:R-:W-:Y:S01]  /*e730*/  @!PT LDS RZ, [RZ] ;  /* 0x00000000fffff984 */ /* 0x000fe20000000800 */
[----:B------:R0:W-:Y:S01]  /*e740*/  @!P1 LDGSTS.E.BYPASS.LTC128B.128 [R10+0xb400], desc[UR38][R2.64], !P0 ;  /* 0x0b400000020a9fae */ /* 0x0001e2000c101d66 */
[----:B------:R-:W-:Y:S02]  /*e750*/  IMAD.MOV.U32 R13, RZ, RZ, R7 ;  /* 0x000000ffff0d7224 */ /* 0x000fe400078e0007 */
[C---:B------:R-:W-:Y:S02]  /*e760*/  VIADD R7, R5.reuse, 0x80 ;  /* 0x0000008005077836 */ /* 0x040fe40000000000 */
[----:B0-----:R-:W-:Y:S02]  /*e770*/  VIADD R3, R5, 0x70 ;  /* 0x0000007005037836 */ /* 0x001fe40000000000 */
[----:B------:R-:W-:-:S03]  /*e780*/  IMAD.MOV.U32 R8, RZ, RZ, R14 ;  /* 0x000000ffff087224 */ /* 0x000fc600078e000e */
[----:B------:R-:W-:-:S13]  /*e790*/  ISETP.GE.AND P1, PT, R3, R4, PT ;  /* 0x000000040300720c */ /* 0x000fda0003f26270 */
[----:B------:R-:W-:Y:S05]  /*e7a0*/  WARPSYNC.COLLECTIVE R15, `(.L_x_15074) ;  /* 0x000000000f087348 */ /* 0x000fea0003c00000 */
[----:B------:R0:W1:Y:S02]  /*e7b0*/  SHFL.IDX P6, R14, R13, R12, R11 ;  /* 0x0000000c0d0e7389 */ /* 0x00006400000c000b */
[----:B01----:R-:W-:Y:S01]  /*e7c0*/  ENDCOLLECTIVE ;  /* 0x000000000000791b */ /* 0x003fe20003800000 */
.L_x_15074:
[----:B------:R-:W-:Y:S01]  /*e7d0*/  @!P1 LEA R25, R22, UR47, 0x1 ;  /* 0x0000002f16199c11 */ /* 0x000fe2000f8e08ff */
[----:B------:R-:W-:Y:S01]  /*e7e0*/  IMAD.MOV.U32 R13, RZ, RZ, R6 ;  /* 0x000000ffff0d7224 */ /* 0x000fe200078e0006 */
[----:B------:R-:W-:Y:S02]  /*e7f0*/  MOV R12, RZ ;  /* 0x000000ff000c7202 */ /* 0x000fe40000000f00 */
[----:B------:R-:W-:-:S13]  /*e800*/  @!P1 LEA R2, P2, R16, R14, 0x1 ;  /* 0x0000000e10029211 */ /* 0x000fda00078408ff */
[----:B------:R-:W-:Y:S05]  /*e810*/  WARPSYNC.COLLECTIVE R15, `(.L_x_15075) ;  /* 0x000000000f087348 */ /* 0x000fea0003c00000 */
[----:B------:R0:W1:Y:S02]  /*e820*/  SHFL.IDX P6, R14, R13, R12, R11 ;  /* 0x0000000c0d0e7389 */ /* 0x00006400000c000b */
[----:B01----:R-:W-:Y:S01]  /*e830*/  ENDCOLLECTIVE ;  /* 0x000000000000791b */ /* 0x003fe20003800000 */
.L_x_15075:
        /* <DEDUP_REMOVED lines=12> */
.L_x_15076:
[----:B------:R-:W-:Y:S02]  /*e900*/  IMAD.MOV.U32 R13, RZ, RZ, R6 ;  /* 0x000000ffff0d7224 */ /* 0x000fe400078e0006 */
[----:B------:R-:W-:Y:S02]  /*e910*/  IMAD.MOV.U32 R12, RZ, RZ, 0x1 ;  /* 0x00000001ff0c7424 */ /* 0x000fe400078e00ff */
[----:B------:R-:W-:-:S07]  /*e920*/  IMAD.MOV.U32 R21, RZ, RZ, R14 ;  /* 0x000000ffff157224 */ /* 0x000fce00078e000e */
[----:B------:R-:W-:Y:S05]  /*e930*/  WARPSYNC.COLLECTIVE R15, `(.L_x_15077) ;  /* 0x000000000f087348 */ /* 0x000fea0003c00000 */
[----:B------:R0:W1:Y:S02]  /*e940*/  SHFL.IDX P6, R14, R13, R12, R11 ;  /* 0x0000000c0d0e7389 */ /* 0x00006400000c000b */
[----:B01----:R-:W-:Y:S01]  /*e950*/  ENDCOLLECTIVE ;  /* 0x000000000000791b */ /* 0x003fe20003800000 */
.L_x_15077:
[----:B------:R-:W-:Y:S02]  /*e960*/  @!P1 LEA R2, P2, R16, R21, 0x1 ;  /* 0x0000001510029211 */ /* 0x000fe400078408ff */
[----:B------:R-:W-:-:S03]  /*e970*/  @!P1 LEA R21, R22, UR47, 0x1 ;  /* 0x0000002f16159c11 */ /* 0x000fc6000f8e08ff */
        /* <DEDUP_REMOVED lines=11> */
.L_x_15078:
[----:B------:R-:W-:Y:S02]  /*ea30*/  IMAD.MOV.U32 R13, RZ, RZ, R6 ;  /* 0x000000ffff0d7224 */ /* 0x000fe400078e0006 */
[----:B------:R-:W-:Y:S02]  /*ea40*/  IMAD.MOV.U32 R12, RZ, RZ, 0x2 ;  /* 0x00000002ff0c7424 */ /* 0x000fe400078e00ff */
[----:B------:R-:W-:-:S07]  /*ea50*/  IMAD.MOV.U32 R9, RZ, RZ, R14 ;  /* 0x000000ffff097224 */ /* 0x000fce00078e000e */
[----:B------:R-:W-:Y:S05]  /*ea60*/  WARPSYNC.COLLECTIVE R15, `(.L_x_15079) ;  /* 0x000000000f087348 */ /* 0x000fea0003c00000 */
[----:B------:R0:W1:Y:S02]  /*ea70*/  SHFL.IDX P6, R14, R13, R12, R11 ;  /* 0x0000000c0d0e7389 */ /* 0x00006400000c000b */
[----:B01----:R-:W-:Y:S01]  /*ea80*/  ENDCOLLECTIVE ;  /* 0x000000000000791b */ /* 0x003fe20003800000 */
.L_x_15079:
        /* <DEDUP_REMOVED lines=12> */
.L_x_15080:
        /* <DEDUP_REMOVED lines=8> */
.L_x_15081:
        /* <DEDUP_REMOVED lines=11> */
.L_x_15082:
[----:B------:R-:W-:Y:S05]  /*ec80*/  BRA `(.L_x_15083) ;  /* 0xffffffc800947947 */ /* 0x000fea000383ffff */
.L_x_15006:
[----:B0-----:R-:W-:-:S04]  /*ec90*/  IMAD.U32 R3, RZ, RZ, UR47 ;  /* 0x0000002fff037e24 */ /* 0x001fc8000f8e00ff */
[----:B------:R0:W1:Y:S03]  /*eca0*/  SYNCS.PHASECHK.TRANS64.TRYWAIT P0, [R3+URZ+0x16820], R0 ;  /* 0x01682000030075a7 */ /* 0x000066000800017f */
[----:B-1----:R-:W-:Y:S05]  /*ecb0*/  @!P0 NANOSLEEP.SYNCS 0x989680 ;  /* 0x009896800000895d */ /* 0x002fea0003900000 */
[----:B------:R-:W1:Y:S02]  /*ecc0*/  @!P0 SYNCS.PHASECHK.TRANS64 P0, [R3+URZ+0x16820], R0 ;  /* 0x01682000030085a7 */ /* 0x000e64000800007f */
[----:B-1----:R-:W-:Y:S05]  /*ecd0*/  @!P0 BRA `(.L_x_15006) ;  /* 0xfffffffc00ec8947 */ /* 0x002fea000383ffff */
[----:B------:R-:W-:Y:S05]  /*ece0*/  BRA `(.L_x_15084) ;  /* 0xffffffc800c47947 */ /* 0x000fea000383ffff */
.L_x_15010:
[----:B0-----:R0:W1:Y:S02]  /*ecf0*/  SYNCS.PHASECHK.TRANS64.TRYWAIT P0, [R7+URZ+0x16840], R2 ;  /* 0x01684002070075a7 */ /* 0x001064000800017f */
[----:B-1----:R-:W-:Y:S05]  /*ed00*/  @!P0 NANOSLEEP.SYNCS 0x989680 ;  /* 0x009896800000895d */ /* 0x002fea0003900000 */
[----:B------:R-:W1:Y:S02]  /*ed10*/  @!P0 SYNCS.PHASECHK.TRANS64 P0, [R7+URZ+0x16840], R2 ;  /* 0x01684002070085a7 */ /* 0x000e64000800007f */
[----:B-1----:R-:W-:Y:S05]  /*ed20*/  @!P0 BRA `(.L_x_15010) ;  /* 0xfffffffc00f08947 */ /* 0x002fea000383ffff */
[----:B------:R-:W-:Y:S05]  /*ed30*/  BRA `(.L_x_15085) ;  /* 0xffffffcc00a87947 */ /* 0x000fea000383ffff */
.L_x_15011:
        /* <DEDUP_REMOVED lines=8> */
.L_x_15087:
[----:B------:R-:W-:Y:S05]  /*edc0*/  BSYNC B1 ;  /* 0x0000000000017941 */ /* 0x000fea0003800000 */
.L_x_15086:
[----:B------:R-:W-:Y:S01]  /*edd0*/  IMAD.MOV.U32 R13, RZ, RZ, R10 ;  /* 0x000000ffff0d7224 */ /* 0x000fe200078e000a */
[----:B------:R-:W-:Y:S01]  /*ede0*/  MOV R3, R14 ;  /* 0x0000000e00037202 */ /* 0x000fe20000000f00 */
[----:B------:R-:W-:Y:S01]  /*edf0*/  IMAD.MOV.U32 R12, RZ, RZ, RZ ;  /* 0x000000ffff0c7224 */ /* 0x000fe200078e00ff */
[----:B------:R-:W-:Y:S01]  /*ee00*/  LEA R9, R9, UR47, 0x1 ;  /* 0x0000002f09097c11 */ /* 0x000fe2000f8e08ff */
[----:B------:R-:W-:Y:S02]  /*ee10*/  IMAD.MOV.U32 R11, RZ, RZ, 0x181f ;  /* 0x0000181fff0b7424 */ /* 0x000fe400078e00ff */
[----:B------:R-:W-:-:S07]  /*ee20*/  IMAD.MOV.U32 R15, RZ, RZ, -0x1 ;  /* 0xffffffffff0f7424 */ /* 0x000fce00078e00ff */
[----:B------:R-:W-:Y:S05]  /*ee30*/  WARPSYNC.COLLECTIVE R15, `(.L_x_15088) ;  /* 0x000000000f087348 */ /* 0x000fea0003c00000 */
[----:B------:R0:W1:Y:S02]  /*ee40*/  SHFL.IDX P6, R14, R13, R12, R11 ;  /* 0x0000000c0d0e7389 */ /* 0x00006400000c000b */
[----:B01----:R-:W-:Y:S01]  /*ee50*/  ENDCOLLECTIVE ;  /* 0x000000000000791b */ /* 0x003fe20003800000 */
.L_x_15088:
        /* <DEDUP_REMOVED lines=10> */
.L_x_15089:
        /* <DEDUP_REMOVED lines=9> */
.L_x_15090:
[----:B------:R-:W-:Y:S02]  /*ef90*/  IMAD.SHL.U32 R15, R16, 0x2, RZ ;  /* 0x00000002100f7824 */ /* 0x000fe400078e00ff */
        /* <DEDUP_REMOVED lines=9> */
.L_x_15091:
        /* <DEDUP_REMOVED lines=9> */
.L_x_15092:
        /* <DEDUP_REMOVED lines=10> */
.L_x_15093:
        /* <DEDUP_REMOVED lines=9> */
.L_x_15094:
        /* <DEDUP_REMOVED lines=10> */
.L_x_15095:
        /* <DEDUP_REMOVED lines=9> */
.L_x_15096:
        /* <DEDUP_REMOVED lines=10> */
.L_x_15097:
        /* <DEDUP_REMOVED lines=9> */
.L_x_15098:
[----:B------:R-:W-:Y:S01]  /*f450*/  SHF.L.U32 R15, R16, 0x1, RZ ;  /* 0x00000001100f7819 */ /* 0x000fe200000006ff */
        /* <DEDUP_REMOVED lines=9> */
.L_x_15099:
        /* <DEDUP_REMOVED lines=9> */
.L_x_15100:
        /* <DEDUP_REMOVED lines=10> */
.L_x_15101:
        /* <DEDUP_REMOVED lines=9> */
.L_x_15102:
[----:B------:R-:W-:Y:S05]  /*f6b0*/  BRA `(.L_x_15103) ;  /* 0xffffffc8005c7947 */ /* 0x000fea000383ffff */
.L_x_15016:
[----:B0-----:R0:W1:Y:S02]  /*f6c0*/  SYNCS.PHASECHK.TRANS64.TRYWAIT P0, [R7+URZ+0x16860], R2 ;  /* 0x01686002070075a7 */ /* 0x001064000800017f */
[----:B-1----:R-:W-:Y:S05]  /*f6d0*/  @!P0 NANOSLEEP.SYNCS 0x989680 ;  /* 0x009896800000895d */ /* 0x002fea0003900000 */
[----:B------:R-:W1:Y:S02]  /*f6e0*/  @!P0 SYNCS.PHASECHK.TRANS64 P0, [R7+URZ+0x16860], R2 ;  /* 0x01686002070085a7 */ /* 0x000e64000800007f */
[----:B-1----:R-:W-:Y:S05]  /*f6f0*/  @!P0 BRA `(.L_x_15016) ;  /* 0xfffffffc00f08947 */ /* 0x002fea000383ffff */
[----:B------:R-:W-:Y:S05]  /*f700*/  BRA `(.L_x_15104) ;  /* 0xffffffc800bc7947 */ /* 0x000fea000383ffff */
.L_x_15017:
        /* <DEDUP_REMOVED lines=8> */
.L_x_15106:
[----:B------:R-:W-:Y:S05]  /*f790*/  BSYNC B1 ;  /* 0x0000000000017941 */ /* 0x000fea0003800000 */
.L_x_15105:
        /* <DEDUP_REMOVED lines=10> */
.L_x_15107:
[----:B------:R-:W-:Y:S01]  /*f840*/  IMAD.MOV.U32 R13, RZ, RZ, R18 ;  /* 0x000000ffff0d7224 */ /* 0x000fe200078e0012 */
[----:B------:R-:W-:Y:S02]  /*f850*/  MOV R12, 0x1 ;  /* 0x00000001000c7802 */ /* 0x000fe40000000f00 */
[----:B------:R-:W-:-:S13]  /*f860*/  IADD3 R2, P0, R14, R19, RZ ;  /* 0x000000130e027210 */ /* 0x000fda0007f1e0ff */
[----:B------:R-:W-:Y:S05]  /*f870*/  WARPSYNC.COLLECTIVE R15, `(.L_x_15108) ;  /* 0x000000000f087348 */ /* 0x000fea0003c00000 */
[----:B------:R0:W1:Y:S02]  /*f880*/  SHFL.IDX P6, R14, R13, R12, R11 ;  /* 0x0000000c0d0e7389 */ /* 0x00006400000c000b */
[----:B01----:R-:W-:Y:S01]  /*f890*/  ENDCOLLECTIVE ;  /* 0x000000000000791b */ /* 0x003fe20003800000 */
.L_x_15108:
        /* <DEDUP_REMOVED lines=11> */
.L_x_15109:
        /* <DEDUP_REMOVED lines=9> */
.L_x_15110:
        /* <DEDUP_REMOVED lines=10> */
.L_x_15111:
        /* <DEDUP_REMOVED lines=8> */
.L_x_15112:
        /* <DEDUP_REMOVED lines=10> */
.L_x_15113:
[----:B------:R-:W-:Y:S01]  /*fba0*/  MOV R13, R18 ;  /* 0x00000012000d7202 */ /* 0x000fe20000000f00 */
        /* <DEDUP_REMOVED lines=8> */
.L_x_15114:
        /* <DEDUP_REMOVED lines=10> */
.L_x_15115:
        /* <DEDUP_REMOVED lines=8> */
.L_x_15116:
        /* <DEDUP_REMOVED lines=10> */
.L_x_15117:
        /* <DEDUP_REMOVED lines=9> */
.L_x_15118:
        /* <DEDUP_REMOVED lines=10> */
.L_x_15119:
[----:B------:R-:W-:Y:S01]  /*ff20*/  IMAD.MOV.U32 R13, RZ, RZ, R18 ;  /* 0x000000ffff0d7224 */ /* 0x000fe200078e0012 */
[----:B------:R-:W-:-:S04]  /*ff30*/  MOV R12, R14 ;  /* 0x0000000e000c7202 */ /* 0x000fc80000000f00 */
[----:B------:R-:W-:Y:S01]  /*ff40*/  IADD3 R2, P0, R12, R19, RZ ;  /* 0x000000130c027210 */ /* 0x000fe20007f1e0ff */
[----:B------:R-:W-:-:S04]  /*ff50*/  IMAD.MOV.U32 R12, RZ, RZ, 0x7 ;  /* 0x00000007ff0c7424 */ /* 0x000fc800078e00ff */
[----:B------:R-:W-:-:S08]  /*ff60*/  IMAD.X R3, RZ, RZ, R10, P0 ;  /* 0x000000ffff037224 */ /* 0x000fd000000e060a */
[----:B------:R-:W-:Y:S05]  /*ff70*/  WARPSYNC.COLLECTIVE R15, `(.L_x_15120) ;  /* 0x000000000f087348 */ /* 0x000fea0003c00000 */
[----:B------:R0:W1:Y:S02]  /*ff80*/  SHFL.IDX P6, R14, R13, R12, R11 ;  /* 0x0000000c0d0e7389 */ /* 0x00006400000c000b */
[----:B01----:R-:W-:Y:S01]  /*ff90*/  ENDCOLLECTIVE ;  /* 0x000000000000791b */ /* 0x003fe20003800000 */
.L_x_15120:
        /* <DEDUP_REMOVED lines=9> */
.L_x_15121:
[----:B------:R-:W-:Y:S05]  /*10030*/  BRA `(.L_x_15122) ;  /* 0xffffffc400387947 */ /* 0x000fea000383ffff */
.L_x_15023:
[----:B0-----:R0:W1:Y:S02]  /*10040*/  SYNCS.PHASECHK.TRANS64.TRYWAIT P0, [R0+URZ+0x16860], R3 ;  /* 0x01686003000075a7 */ /* 0x001064000800017f */
[----:B-1----:R-:W-:Y:S05]  /*10050*/  @!P0 NANOSLEEP.SYNCS 0x989680 ;  /* 0x009896800000895d */ /* 0x002fea0003900000 */
[----:B------:R-:W1:Y:S02]  /*10060*/  @!P0 SYNCS.PHASECHK.TRANS64 P0, [R0+URZ+0x16860], R3 ;  /* 0x01686003000085a7 */ /* 0x000e64000800007f */
[----:B-1----:R-:W-:Y:S05]  /*10070*/  @!P0 BRA `(.L_x_15023) ;  /* 0xfffffffc00f08947 */ /* 0x002fea000383ffff */
[----:B------:R-:W-:Y:S05]  /*10080*/  BRA `(.L_x_15123) ;  /* 0xffffffc800347947 */ /* 0x000fea000383ffff */
.L_x_15024:
        /* <DEDUP_REMOVED lines=8> */
.L_x_15125:
[----:B------:R-:W-:Y:S05]  /*10110*/  BSYNC B0 ;  /* 0x0000000000007941 */ /* 0x000fea0003800000 */
.L_x_15124:
        /* <DEDUP_REMOVED lines=9> */
.L_x_15126:
        /* <DEDUP_REMOVED lines=10> */
.L_x_15127:
        /* <DEDUP_REMOVED lines=11> */
.L_x_15128:
[----:B------:R-:W-:Y:S02]  /*10300*/  IMAD.MOV.U32 R13, RZ, RZ, R18 ;  /* 0x000000ffff0d7224 */ /* 0x000fe400078e0012 */
[----:B------:R-:W-:Y:S02]  /*10310*/  IMAD.MOV.U32 R12, RZ, RZ, 0x2 ;  /* 0x00000002ff0c7424 */ /* 0x000fe400078e00ff */
[----:B------:R-:W-:-:S07]  /*10320*/  IMAD.MOV.U32 R9, RZ, RZ, R14 ;  /* 0x000000ffff097224 */ /* 0x000fce00078e000e */
[----:B------:R-:W-:Y:S05]  /*10330*/  WARPSYNC.COLLECTIVE R15, `(.L_x_15129) ;  /* 0x000000000f087348 */ /* 0x000fea0003c00000 */
[----:B------:R0:W1:Y:S02]  /*10340*/  SHFL.IDX P6, R14, R13, R12, R11 ;  /* 0x0000000c0d0e7389 */ /* 0x00006400000c000b */
[----:B01----:R-:W-:Y:S01]  /*10350*/  ENDCOLLECTIVE ;  /* 0x000000000000791b */ /* 0x003fe20003800000 */
.L_x_15129:
        /* <DEDUP_REMOVED lines=12> */
.L_x_15130:
[----:B------:R-:W-:Y:S02]  /*10420*/  IMAD.MOV.U32 R13, RZ, RZ, R18 ;  /* 0x000000ffff0d7224 */ /* 0x000fe400078e0012 */
[----:B------:R-:W-:Y:S01]  /*10430*/  IMAD.MOV.U32 R12, RZ, RZ, 0x3 ;  /* 0x00000003ff0c7424 */ /* 0x000fe200078e00ff */
[----:B------:R-:W-:-:S07]  /*10440*/  MOV R21, R14 ;  /* 0x0000000e00157202 */ /* 0x000fce0000000f00 */
[----:B------:R-:W-:Y:S05]  /*10450*/  WARPSYNC.COLLECTIVE R15, `(.L_x_15131) ;  /* 0x000000000f087348 */ /* 0x000fea0003c00000 */
[----:B------:R0:W1:Y:S02]  /*10460*/  SHFL.IDX P6, R14, R13, R12, R11 ;  /* 0x0000000c0d0e7389 */ /* 0x00006400000c000b */
[----:B01----:R-:W-:Y:S01]  /*10470*/  ENDCOLLECTIVE ;  /* 0x000000000000791b */ /* 0x003fe20003800000 */
.L_x_15131:
        /* <DEDUP_REMOVED lines=12> */
.L_x_15132:
[----:B------:R-:W-:Y:S02]  /*10540*/  IMAD.MOV.U32 R13, RZ, RZ, R18 ;  /* 0x000000ffff0d7224 */ /* 0x000fe400078e0012 */
[----:B------:R-:W-:Y:S01]  /*10550*/  IMAD.MOV.U32 R12, RZ, RZ, 0x4 ;  /* 0x00000004ff0c7424 */ /* 0x000fe200078e00ff */
[----:B------:R-:W-:-:S13]  /*10560*/  IADD3 R2, P1, R14, R16, RZ ;  /* 0x000000100e027210 */ /* 0x000fda0007f3e0ff */
[----:B------:R-:W-:Y:S05]  /*10570*/  WARPSYNC.COLLECTIVE R15, `(.L_x_15133) ;  /* 0x000000000f087348 */ /* 0x000fea0003c00000 */
[----:B------:R0:W1:Y:S02]  /*10580*/  SHFL.IDX P6, R14, R13, R12, R11 ;  /* 0x0000000c0d0e7389 */ /* 0x00006400000c000b */
[----:B01----:R-:W-:Y:S01]  /*10590*/  ENDCOLLECTIVE ;  /* 0x000000000000791b */ /* 0x003fe20003800000 */
.L_x_15133:
[----:B------:R-:W-:Y:S02]  /*105a0*/  IMAD.X R3, RZ, RZ, R10, P1 ;  /* 0x000000ffff037224 */ /* 0x000fe400008e060a */
[----:B------:R-:W-:-:S03]  /*105b0*/  IMAD.MOV.U32 R10, RZ, RZ, RZ ;  /* 0x000000ffff0a7224 */ /* 0x000fc600078e00ff */
        /* <DEDUP_REMOVED lines=10> */
.L_x_15134:
[----:B------:R-:W-:Y:S02]  /*10660*/  IMAD.MOV.U32 R13, RZ, RZ, R18 ;  /* 0x000000ffff0d7224 */ /* 0x000fe400078e0012 */
[----:B------:R-:W-:Y:S02]  /*10670*/  IMAD.MOV.U32 R12, RZ, RZ, 0x5 ;  /* 0x00000005ff0c7424 */ /* 0x000fe400078e00ff */
[----:B------:R-:W-:-:S07]  /*10680*/  IMAD.MOV.U32 R23, RZ, RZ, R14 ;  /* 0x000000ffff177224 */ /* 0x000fce00078e000e */
[----:B------:R-:W-:Y:S05]  /*10690*/  WARPSYNC.COLLECTIVE R15, `(.L_x_15135) ;  /* 0x000000000f087348 */ /* 0x000fea0003c00000 */
[----:B------:R0:W1:Y:S02]  /*106a0*/  SHFL.IDX P6, R14, R13, R12, R11 ;  /* 0x0000000c0d0e7389 */ /* 0x00006400000c000b */
[----:B01----:R-:W-:Y:S01]  /*106b0*/  ENDCOLLECTIVE ;  /* 0x000000000000791b */ /* 0x003fe20003800000 */
.L_x_15135:
        /* <DEDUP_REMOVED lines=12> */
.L_x_15136:
[----:B------:R-:W-:Y:S02]  /*10780*/  IMAD.MOV.U32 R13, RZ, RZ, R18 ;  /* 0x000000ffff0d7224 */ /* 0x000fe400078e0012 */
[----:B------:R-:W-:Y:S02]  /*10790*/  IMAD.MOV.U32 R12, RZ, RZ, 0x6 ;  /* 0x00000006ff0c7424 */ /* 0x000fe400078e00ff */
[----:B------:R-:W-:-:S07]  /*107a0*/  IMAD.MOV.U32 R25, RZ, RZ, R14 ;  /* 0x000000ffff197224 */ /* 0x000fce00078e000e */
[----:B------:R-:W-:Y:S05]  /*107b0*/  WARPSYNC.COLLECTIVE R15, `(.L_x_15137) ;  /* 0x000000000f087348 */ /* 0x000fea0003c00000 */
[----:B------:R0:W1:Y:S02]  /*107c0*/  SHFL.IDX P6, R14, R13, R12, R11 ;  /* 0x0000000c0d0e7389 */ /* 0x00006400000c000b */
[----:B01----:R-:W-:Y:S01]  /*107d0*/  ENDCOLLECTIVE ;  /* 0x000000000000791b */ /* 0x003fe20003800000 */
.L_x_15137:
        /* <DEDUP_REMOVED lines=12> */
.L_x_15138:
[----:B------:R-:W-:Y:S02]  /*108a0*/  IMAD.MOV.U32 R13, RZ, RZ, R18 ;  /* 0x000000ffff0d7224 */ /* 0x000fe400078e0012 */
[----:B------:R-:W-:Y:S02]  /*108b0*/  IMAD.MOV.U32 R12, RZ, RZ, 0x7 ;  /* 0x00000007ff0c7424 */ /* 0x000fe400078e00ff */
[----:B------:R-:W-:-:S07]  /*108c0*/  IMAD.MOV.U32 R27, RZ, RZ, R14 ;  /* 0x000000ffff1b7224 */ /* 0x000fce00078e000e */
[----:B------:R-:W-:Y:S05]  /*108d0*/  WARPSYNC.COLLECTIVE R15, `(.L_x_15139) ;  /* 0x000000000f087348 */ /* 0x000fea0003c00000 */
[----:B------:R0:W1:Y:S02]  /*108e0*/  SHFL.IDX P6, R14, R13, R12, R11 ;  /* 0x0000000c0d0e7389 */ /* 0x00006400000c000b */
[----:B01----:R-:W-:Y:S01]  /*108f0*/  ENDCOLLECTIVE ;  /* 0x000000000000791b */ /* 0x003fe20003800000 */
.L_x_15139:
[----:B------:R-:W-:-:S05]  /*10900*/  IADD3 R2, P1, R27, R16, RZ ;  /* 0x000000101b027210 */ /* 0x000fca0007f3e0ff */
[----:B------:R-:W-:-:S05]  /*10910*/  IMAD.X R3, RZ, RZ, R22, P1 ;  /* 0x000000ffff037224 */ /* 0x000fca00008e0616 */
[----:B------:R-:W-:Y:S01]  /*10920*/  @!PT LDS RZ, [RZ] ;  /* 0x00000000fffff984 */ /* 0x000fe20000000800 */
[----:B------:R-:W-:Y:S01]  /*10930*/  @!PT LDS RZ, [RZ] ;  /* 0x00000000fffff984 */ /* 0x000fe20000000800 */
[----:B------:R-:W-:Y:S01]  /*10940*/  @!PT LDS RZ, [RZ] ;  /* 0x00000000fffff984 */ /* 0x000fe20000000800 */
[----:B------:R0:W-:Y:S01]  /*10950*/  LDGSTS.E.BYPASS.LTC128B.128 [R4+0x3400], desc[UR38][R2.64], !P2 ;  /* 0x0340000002047fae */ /* 0x0001e2000d101d66 */
[----:B------:R-:W-:Y:S01]  /*10960*/  IMAD.MOV.U32 R13, RZ, RZ, R17 ;  /* 0x000000ffff0d7224 */ /* 0x000fe200078e0011 */
[----:B------:R-:W-:-:S07]  /*10970*/  MOV R18, R14 ;  /* 0x0000000e00127202 */ /* 0x000fce0000000f00 */
[----:B0-----:R-:W-:Y:S05]  /*10980*/  WARPSYNC.COLLECTIVE R15, `(.L_x_15140) ;  /* 0x000000000f087348 */ /* 0x001fea0003c00000 */
[----:B------:R1:W2:Y:S02]  /*10990*/  SHFL.IDX P6, R14, R13, R12, R11 ;  /* 0x0000000c0d0e7389 */ /* 0x0002a400000c000b */
[----:B012---:R-:W-:Y:S01]  /*109a0*/  ENDCOLLECTIVE ;  /* 0x000000000000791b */ /* 0x007fe20003800000 */
.L_x_15140:
[----:B------:R-:W-:Y:S05]  /*109b0*/  BRA `(.L_x_15141) ;  /* 0xffffffc000b87947 */ /* 0x000fea000383ffff */
.L_x_15027:
[----:B0-----:R0:W1:Y:S02]  /*109c0*/  SYNCS.PHASECHK.TRANS64.TRYWAIT P0, [R7+URZ+0x16820], R10 ;  /* 0x0168200a070075a7 */ /* 0x001064000800017f */
[----:B-1----:R-:W-:Y:S05]  /*109d0*/  @!P0 NANOSLEEP.SYNCS 0x989680 ;  /* 0x009896800000895d */ /* 0x002fea0003900000 */
[----:B------:R-:W1:Y:S02]  /*109e0*/  @!P0 SYNCS.PHASECHK.TRANS64 P0, [R7+URZ+0x16820], R10 ;  /* 0x0168200a070085a7 */ /* 0x000e64000800007f */
[----:B-1----:R-:W-:Y:S05]  /*109f0*/  @!P0 BRA `(.L_x_15027) ;  /* 0xfffffffc00f08947 */ /* 0x002fea000383ffff */
[----:B------:R-:W-:Y:S05]  /*10a00*/  BRA `(.L_x_15142) ;  /* 0xffffffc400287947 */ /* 0x000fea000383ffff */
.L_x_15028:
        /* <DEDUP_REMOVED lines=11> */
.L_x_15144:
[----:B------:R-:W-:Y:S05]  /*10ac0*/  BSYNC B0 ;  /* 0x0000000000007941 */ /* 0x000fea0003800000 */
.L_x_15143:
[----:B------:R-:W-:Y:S05]  /*10ad0*/  BRA `(.L_x_15145) ;  /* 0xffffffc4000c7947 */ /* 0x000fea000383ffff */
.L_x_15029:
[----:B------:R-:W-:Y:S01]  /*10ae0*/  BSSY B0, `(.L_x_15146) ;  /* 0x0000006000007945 */ /* 0x000fe20003800000 */
[----:B------:R-:W-:-:S07]  /*10af0*/  IMAD.MOV.U32 R15, RZ, RZ, -0x1 ;  /* 0xffffffffff0f7424 */ /* 0x000fce00078e00ff */
[----:B01---5:R-:W-:Y:S05]  /*10b00*/  WARPSYNC.COLLECTIVE R15, `(.L_x_15147) ;  /* 0x000000000f0c7348 */ /* 0x023fea0003c00000 */
[----:B------:R-:W-:Y:S02]  /*10b10*/  ELECT P6, UR62, PT ;  /* 0x00000000003e782f */ /* 0x000fe400038c0000 */
[----:B------:R-:W-:Y:S01]  /*10b20*/  MOV R14, UR62 ;  /* 0x0000003e000e7c02 */ /* 0x000fe20008000f00 */
[----:B01---5:R-:W-:Y:S10]  /*10b30*/  ENDCOLLECTIVE ;  /* 0x000000000000791b */ /* 0x023ff40003800000 */
.L_x_15147:
[----:B------:R-:W-:Y:S05]  /*10b40*/  BSYNC B0 ;  /* 0x0000000000007941 */ /* 0x000fea0003800000 */
.L_x_15146:
[----:B------:R-:W-:Y:S05]  /*10b50*/  BRA `(.L_x_15148) ;  /* 0xffffffc400007947 */ /* 0x000fea000383ffff */
.L_x_15031:
[----:B-1----:R1:W2:Y:S02]  /*10b60*/  SYNCS.PHASECHK.TRANS64.TRYWAIT P1, [R5+URZ+0x16840], R4 ;  /* 0x01684004050075a7 */ /* 0x0022a4000802017f */
[----:B--2---:R-:W-:Y:S05]  /*10b70*/  @!P1 NANOSLEEP.SYNCS 0x989680 ;  /* 0x009896800000995d */ /* 0x004fea0003900000 */
[----:B------:R-:W2:Y:S02]  /*10b80*/  @!P1 SYNCS.PHASECHK.TRANS64 P1, [R5+URZ+0x16840], R4 ;  /* 0x01684004050095a7 */ /* 0x000ea4000802007f */
[----:B--2---:R-:W-:Y:S05]  /*10b90*/  @!P1 BRA `(.L_x_15031) ;  /* 0xfffffffc00f09947 */ /* 0x004fea000383ffff */
[----:B------:R-:W-:Y:S05]  /*10ba0*/  BRA `(.L_x_15149) ;  /* 0xffffffc400207947 */ /* 0x000fea000383ffff */
.L_x_15033:
[----:B--2---:R2:W3:Y:S02]  /*10bb0*/  SYNCS.PHASECHK.TRANS64.TRYWAIT P1, [R3+URZ+0x16840], R0 ;  /* 0x01684000030075a7 */ /* 0x0044e4000802017f */
[----:B---3--:R-:W-:Y:S05]  /*10bc0*/  @!P1 NANOSLEEP.SYNCS 0x989680 ;  /* 0x009896800000995d */ /* 0x008fea0003900000 */
[----:B------:R-:W3:Y:S02]  /*10bd0*/  @!P1 SYNCS.PHASECHK.TRANS64 P1, [R3+URZ+0x16840], R0 ;  /* 0x01684000030095a7 */ /* 0x000ee4000802007f */
[----:B---3--:R-:W-:Y:S05]  /*10be0*/  @!P1 BRA `(.L_x_15033) ;  /* 0xfffffffc00f09947 */ /* 0x008fea000383ffff */
[----:B------:R-:W-:Y:S05]  /*10bf0*/  BRA `(.L_x_15150) ;  /* 0xffffffc4002c7947 */ /* 0x000fea000383ffff */
.L_x_15035:
[----:B---3--:R3:W4:Y:S02]  /*10c00*/  SYNCS.PHASECHK.TRANS64.TRYWAIT P1, [R5+URZ+0x16860], R4 ;  /* 0x01686004050075a7 */ /* 0x008724000802017f */
[----:B----4-:R-:W-:Y:S05]  /*10c10*/  @!P1 NANOSLEEP.SYNCS 0x989680 ;  /* 0x009896800000995d */ /* 0x010fea0003900000 */
[----:B------:R-:W4:Y:S02]  /*10c20*/  @!P1 SYNCS.PHASECHK.TRANS64 P1, [R5+URZ+0x16860], R4 ;  /* 0x01686004050095a7 */ /* 0x000f24000802007f */
[----:B----4-:R-:W-:Y:S05]  /*10c30*/  @!P1 BRA `(.L_x_15035) ;  /* 0xfffffffc00f09947 */ /* 0x010fea000383ffff */
[----:B------:R-:W-:Y:S05]  /*10c40*/  BRA `(.L_x_15151) ;  /* 0xffffffc400287947 */ /* 0x000fea000383ffff */
.L_x_15152:
        /* <DEDUP_REMOVED lines=11> */
.L_x_15998:


//--------------------- .text._ZN7cutlass13device_kernelIN5flash11enable_sm90INS1_16FlashAttnFwdSm90INS1_25CollectiveMainloopFwdSm90ILi2EN4cute5tupleIJNS5_1CILi1EEES8_S8_EEENS6_IJNS7_ILi192EEENS7_ILi128EEENS7_ILi64EEEEEELi64ENS_10bfloat16_tEfNS_4arch4Sm90ELb1ELb0ELb0ELb1ELb1ELb0ELb0ELb1ELb1ELb1ELb1ELb0EEENS1_21CollectiveEpilogueFwdINS6_IJSA_SC_SB_EEES9_SE_SG_Li384ELb1ELb1ELb1ELb0EEENS1_36VarlenDynamicPersistentTileSchedulerILi192ELi128ELi384ELi128ELb1ELb1ELb1ELb1ELb1ELb1EEEEEEEEEvNT_6ParamsE --------------------------
	.section	.text._ZN7cutlass13device_kernelIN5flash11enable_sm90INS1_16FlashAttnFwdSm90INS1_25CollectiveMainloopFwdSm90ILi2EN4cute5tupleIJNS5_1CILi1EEES8_S8_EEENS6_IJNS7_ILi192EEENS7_ILi128EEENS7_ILi64EEEEEELi64ENS_10bfloat16_tEfNS_4arch4Sm90ELb1ELb0ELb0ELb1ELb1ELb0ELb0ELb1ELb1ELb1ELb1ELb0EEENS1_21CollectiveEpilogueFwdINS6_IJSA_SC_SB_EEES9_SE_SG_Li384ELb1ELb1ELb1ELb0EEENS1_36VarlenDynamicPersistentTileSchedulerILi192ELi128ELi384ELi128ELb1ELb1ELb1ELb1ELb1ELb1EEEEEEEEEvNT_6ParamsE,"ax",@progbits
	.align	128
.text._ZN7cutlass13device_kernelIN5flash11enable_sm90INS1_16FlashAttnFwdSm90INS1_25CollectiveMainloopFwdSm90ILi2EN4cute5tupleIJNS5_1CILi1EEES8_S8_EEENS6_IJNS7_ILi192EEENS7_ILi128EEENS7_ILi64EEEEEELi64ENS_10bfloat16_tEfNS_4arch4Sm90ELb1ELb0ELb0ELb1ELb1ELb0ELb0ELb1ELb1ELb1ELb1ELb0EEENS1_21CollectiveEpilogueFwdINS6_IJSA_SC_SB_EEES9_SE_SG_Li384ELb1ELb1ELb1ELb0EEENS1_36VarlenDynamicPersistentTileSchedulerILi192ELi128ELi384ELi128ELb1ELb1ELb1ELb1ELb1ELb1EEEEEEEEEvNT_6ParamsE:
        .type           _ZN7cutlass13device_kernelIN5flash11enable_sm90INS1_16FlashAttnFwdSm90INS1_25CollectiveMainloopFwdSm90ILi2EN4cute5tupleIJNS5_1CILi1EEES8_S8_EEENS6_IJNS7_ILi192EEENS7_ILi128EEENS7_ILi64EEEEEELi64ENS_10bfloat16_tEfNS_4arch4Sm90ELb1ELb0ELb0ELb1ELb1ELb0ELb0ELb1ELb1ELb1ELb1ELb0EEENS1_21CollectiveEpilogueFwdINS6_IJSA_SC_SB_EEES9_SE_SG_Li384ELb1ELb1ELb1ELb0EEENS1_36VarlenDynamicPersistentTileSchedulerILi192ELi128ELi384ELi128ELb1ELb1ELb1ELb1ELb1ELb1EEEEEEEEEvNT_6ParamsE,@function
        .size           _ZN7cutlass13device_kernelIN5flash11enable_sm90INS1_16FlashAttnFwdSm90INS1_25CollectiveMainloopFwdSm90ILi2EN4cute5tupleIJNS5_1CILi1EEES8_S8_EEENS6_IJNS7_ILi192EEENS7_ILi128EEENS7_ILi64EEEEEELi64ENS_10bfloat16_tEfNS_4arch4Sm90ELb1ELb0ELb0ELb1ELb1ELb0ELb0ELb1ELb1ELb1ELb1ELb0EEENS1_21CollectiveEpilogueFwdINS6_IJSA_SC_SB_EEES9_SE_SG_Li384ELb1ELb1ELb1ELb0EEENS1_36VarlenDynamicPersistentTileSchedulerILi192ELi128ELi384ELi128ELb1ELb1ELb1ELb1ELb1ELb1EEEEEEEEEvNT_6ParamsE,(.L_x_15999 - _ZN7cutlass13device_kernelIN5flash11enable_sm90INS1_16FlashAttnFwdSm90INS1_25CollectiveMainloopFwdSm90ILi2EN4cute5tupleIJNS5_1CILi1EEES8_S8_EEENS6_IJNS7_ILi192EEENS7_ILi128EEENS7_ILi64EEEEEELi64ENS_10bfloat16_tEfNS_4arch4Sm90ELb1ELb0ELb0ELb1ELb1ELb0ELb0ELb1ELb1ELb1ELb1ELb0EEENS1_21CollectiveEpilogueFwdINS6_IJSA_SC_SB_EEES9_SE_SG_Li384ELb1ELb1ELb1ELb0EEENS1_36VarlenDynamicPersistentTileSchedulerILi192ELi128ELi384ELi128ELb1ELb1ELb1ELb1ELb1ELb1EEEEEEEEEvNT_6ParamsE)
        .other          _ZN7cutlass13device_kernelIN5flash11enable_sm90INS1_16FlashAttnFwdSm90INS1_25CollectiveMainloopFwdSm90ILi2EN4cute5tupleIJNS5_1CILi1EEES8_S8_EEENS6_IJNS7_ILi192EEENS7_ILi128EEENS7_ILi64EEEEEELi64ENS_10bfloat16_tEfNS_4arch4Sm90ELb1ELb0ELb0ELb1ELb1ELb0ELb0ELb1ELb1ELb1ELb1ELb0EEENS1_21CollectiveEpilogueFwdINS6_IJSA_SC_SB_EEES9_SE_SG_Li384ELb1ELb1ELb1ELb0EEENS1_36VarlenDynamicPersistentTileSchedulerILi192ELi128ELi384ELi128ELb1ELb1ELb1ELb1ELb1ELb1EEEEEEEEEvNT_6ParamsE,@"STO_CUDA_ENTRY STV_DEFAULT"
_ZN7cutlass13device_kernelIN5flash11enable_sm90INS1_16FlashAttnFwdSm90INS1_25CollectiveMainloopFwdSm90ILi2EN4cute5tupleIJNS5_1CILi1EEES8_S8_EEENS6_IJNS7_ILi192EEENS7_ILi128EEENS7_ILi64EEEEEELi64ENS_10bfloat16_tEfNS_4arch4Sm90ELb1ELb0ELb0ELb1ELb1ELb0ELb0ELb1ELb1ELb1ELb1ELb0EEENS1_21CollectiveEpilogueFwdINS6_IJSA_SC_SB_EEES9_SE_SG_Li384ELb1ELb1ELb1ELb0EEENS1_36VarlenDynamicPersistentTileSchedulerILi192ELi128ELi384ELi128ELb1ELb1ELb1ELb1ELb1ELb1EEEEEEEEEvNT_6ParamsE:
        /* <DEDUP_REMOVED lines=45> */
.L_x_15153:
        /* <DEDUP_REMOVED lines=22> */
.L_x_15154:
        /* <DEDUP_REMOVED lines=18> */
.L_x_15155:
        /* <DEDUP_REMOVED lines=22> */
.L_x_15156:
        /* <DEDUP_REMOVED lines=23> */
.L_x_15157:
        /* <DEDUP_REMOVED lines=8> */
.L_x_15159:
        /* <DEDUP_REMOVED lines=28> */
[----:B------:R-:W-:Y:S02]  /*0a60*/  LOP3.LUT R4, R2, 0xffffff80, RZ, 0xc0, !PT ;  /* 0xffffff8002047812 */ /* 0x000fe400078ec0ff */
[----:B------:R-:W-:Y:S02]  /*0a70*/  SHF.R.S32.HI R14, RZ, 0x7, R2 ;  /* 0x00000007ff0e7819 */ /* 0x000fe40000011402 */
[----:B------:R-:W-:Y:S01]  /*0a80*/  SHF.R.S32.HI R6, RZ, 0x4, R3 ;  /* 0x00000004ff067819 */ /* 0x000fe20000011403 */
[----:B------:R-:W-:Y:S01]  /*0a90*/  IMAD.IADD R12, R13, 0x1, -R4 ;  /* 0x000000010d0c7824 */ /* 0x000fe200078e0a04 */
[-C--:B------:R-:W-:Y:S01]  /*0aa0*/  LEA.HI R4, R0, R13.reuse, RZ, 0x5 ;  /* 0x0000000d00047211 */ /* 0x080fe200078f28ff */
[----:B------:R-:W-:Y:S01]  /*0ab0*/  IMAD.HI R2, R14, 0x55555556, RZ ;  /* 0x555555560e027827 */ /* 0x000fe200078e02ff */
[----:B------:R-:W-:Y:S02]  /*0ac0*/  LEA.HI R11, R0, R13, RZ, 0x2 ;  /* 0x0000000d000b7211 */ /* 0x000fe400078f10ff */
[----:B------:R-:W-:Y:S01]  /*0ad0*/  SHF.R.S32.HI R7, RZ, 0x1f, R12 ;  /* 0x0000001fff077819 */ /* 0x000fe2000001140c */
[----:B------:R-:W-:Y:S01]  /*0ae0*/  IMAD.SHL.U32 R5, R4, 0x20, RZ ;  /* 0x0000002004057824 */ /* 0x000fe200078e00ff */
[----:B------:R-:W-:-:S02]  /*0af0*/  LOP3.LUT R4, R3, 0x3fffff0, RZ, 0xc0, !PT ;  /* 0x03fffff003047812 */ /* 0x000fc400078ec0ff */
[----:B------:R-:W-:Y:S02]  /*0b00*/  LEA.HI R8, R7, R12, RZ, 0x2 ;  /* 0x0000000c07087211 */ /* 0x000fe400078f10ff */
[----:B------:R-:W-:Y:S01]  /*0b10*/  LEA.HI R3, R3, R6, RZ, 0x1 ;  /* 0x0000000603037211 */ /* 0x000fe200078f08ff */
[----:B------:R-:W-:Y:S01]  /*0b20*/  IMAD.IADD R4, R13, 0x1, -R4 ;  /* 0x000000010d047824 */ /* 0x000fe200078e0a04 */
[--C-:B------:R-:W-:Y:S02]  /*0b30*/  SHF.R.S32.HI R9, RZ, 0x2, R8.reuse ;  /* 0x00000002ff097819 */ /* 0x100fe40000011408 */
[----:B------:R-:W-:Y:S02]  /*0b40*/  SHF.R.S32.HI R10, RZ, 0x1f, R8 ;  /* 0x0000001fff0a7819 */ /* 0x000fe40000011408 */
[----:B------:R-:W-:Y:S02]  /*0b50*/  LEA.HI R7, R7, R12, RZ, 0x5 ;  /* 0x0000000c07077211 */ /* 0x000fe400078f28ff */
[----:B------:R-:W-:-:S02]  /*0b60*/  LEA.HI R10, R10, R9, RZ, 0x3 ;  /* 0x000000090a0a7211 */ /* 0x000fc400078f18ff */
[----:B------:R-:W-:Y:S02]  /*0b70*/  LOP3.LUT R5, R5, 0xfffffc00, RZ, 0xc0, !PT ;  /* 0xfffffc0005057812 */ /* 0x000fe400078ec0ff */
[----:B------:R-:W-:Y:S02]  /*0b80*/  LOP3.LUT R10, R10, 0xfffffff8, RZ, 0xc0, !PT ;  /* 0xfffffff80a0a7812 */ /* 0x000fe400078ec0ff */
[----:B------:R-:W-:Y:S01]  /*0b90*/  LOP3.LUT R3, R3, 0x1ffffffe, RZ, 0xc0, !PT ;  /* 0x1ffffffe03037812 */ /* 0x000fe200078ec0ff */
[----:B------:R-:W-:Y:S01]  /*0ba0*/  IMAD R4, R4, 0x40, R5 ;  /* 0x0000004004047824 */ /* 0x000fe200078e0205 */
[----:B------:R-:W-:Y:S01]  /*0bb0*/  LEA.HI R2, R2, R2, RZ, 0x1 ;  /* 0x0000000202027211 */ /* 0x000fe200078f08ff */
[----:B------:R-:W-:Y:S01]  /*0bc0*/  IMAD.IADD R10, R9, 0x1, -R10 ;  /* 0x00000001090a7824 */ /* 0x000fe200078e0a0a */
[----:B------:R-:W-:Y:S01]  /*0bd0*/  SHF.R.S32.HI R7, RZ, 0x5, R7 ;  /* 0x00000005ff077819 */ /* 0x000fe20000011407 */
[----:B------:R-:W-:Y:S01]  /*0be0*/  IMAD.IADD R3, R6, 0x1, -R3 ;  /* 0x0000000106037824 */ /* 0x000fe200078e0a03 */
[----:B------:R-:W-:Y:S01]  /*0bf0*/  LOP3.LUT R11, R11, 0xfffffffc, RZ, 0xc0, !PT ;  /* 0xfffffffc0b0b7812 */ /* 0x000fe200078ec0ff */
[----:B------:R-:W-:Y:S01]  /*0c00*/  IMAD R2, R2, -0x3, R14 ;  /* 0xfffffffd02027824 */ /* 0x000fe200078e020e */
[----:B------:R-:W-:Y:S01]  /*0c10*/  LEA.HI R0, R0, R13, RZ, 0x3 ;  /* 0x0000000d00007211 */ /* 0x000fe200078f18ff */
[----:B------:R-:W-:Y:S01]  /*0c20*/  IMAD R7, R7, 0x10, R10 ;  /* 0x0000001007077824 */ /* 0x000fe200078e020a */
[----:B------:R-:W-:Y:S01]  /*0c30*/  LOP3.LUT R8, R8, 0x7ffffffc, RZ, 0xc0, !PT ;  /* 0x7ffffffc08087812 */ /* 0x000fe200078ec0ff */
[----:B------:R-:W-:Y:S01]  /*0c40*/  IMAD R3, R3, 0x8, R4 ;  /* 0x0000000803037824 */ /* 0x000fe200078e0204 */
[----:B------:R-:W-:Y:S01]  /*0c50*/  LOP3.LUT R18, R0, 0xfffffff8, RZ, 0xc0, !PT ;  /* 0xfffffff800127812 */ /* 0x000fe200078ec0ff */
[----:B------:R-:W-:Y:S01]  /*0c60*/  IMAD R5, R2, 0x40, R7 ;  /* 0x0000004002057824 */ /* 0x000fe200078e0207 */
[----:B------:R-:W-:Y:S01]  /*0c70*/  SHF.R.S32.HI R157, RZ, 0x3, R0 ;  /* 0x00000003ff9d7819 */ /* 0x000fe20000011400 */
[----:B------:R-:W-:Y:S01]  /*0c80*/  IMAD.IADD R11, R13, 0x1, -R11 ;  /* 0x000000010d0b7824 */ /* 0x000fe200078e0a0b */
[----:B------:R0:W-:Y:S01]  /*0c90*/  STL [R1+0x2c], R3 ;  /* 0x00002c0301007387 */ /* 0x0001e20000100800 */
[----:B------:R-:W-:-:S02]  /*0ca0*/  IMAD.IADD R8, R12, 0x1, -R8 ;  /* 0x000000010c087824 */ /* 0x000fc400078e0a08 */
[----:B------:R-:W-:Y:S01]  /*0cb0*/  IMAD.IADD R18, R13, 0x1, -R18 ;  /* 0x000000010d127824 */ /* 0x000fe200078e0a12 */
[----:B------:R1:W-:Y:S01]  /*0cc0*/  STL [R1+0x28], R5 ;  /* 0x0000280501007387 */ /* 0x0003e20000100800 */
[----:B------:R-:W-:Y:S02]  /*0cd0*/  IMAD.SHL.U32 R16, R8, 0x2, RZ ;  /* 0x0000000208107824 */ /* 0x000fe400078e00ff */
[----:B------:R-:W-:Y:S02]  /*0ce0*/  IMAD.SHL.U32 R19, R18, 0x8, RZ ;  /* 0x0000000812137824 */ /* 0x000fe400078e00ff */
[C---:B------:R-:W-:Y:S01]  /*0cf0*/  VIADD R156, R16.reuse, 0x8 ;  /* 0x00000008109c7836 */ /* 0x040fe20000000000 */
[----:B0-----:R-:W-:Y:S01]  /*0d00*/  LEA.HI R3, R11, R11, RZ, 0x1 ;  /* 0x0000000b0b037211 */ /* 0x001fe200078f08ff */
[C---:B------:R-:W-:Y:S01]  /*0d10*/  VIADD R155, R16.reuse, 0x10 ;  /* 0x00000010109b7836 */ /* 0x040fe20000000000 */
        /* <DEDUP_REMOVED lines=16> */
.L_x_15211:
[----:B01--4-:R-:W0:Y:S01]  /*0e20*/  LDC.64 R2, c[0x0][0xc88] ;  /* 0x00032200ff027b82 */ /* 0x013e220000000a00 */
[----:B------:R-:W-:Y:S01]  /*0e30*/  ULDC.64 UR8, c[0x0][0xa28] ;  /* 0x00028a0000087ab9 */ /* 0x000fe20000000a00 */
[----:B------:R-:W-:Y:S01]  /*0e40*/  ULDC.64 UR10, c[0x0][0xa18] ;  /* 0x00028600000a7ab9 */ /* 0x000fe20000000a00 */
[----:B------:R-:W-:Y:S01]  /*0e50*/  ULDC UR4, c[0x0][0x424] ;  /* 0x0001090000047ab9 */ /* 0x000fe20000000800 */
[----:B------:R-:W-:Y:S01]  /*0e60*/  ULDC UR7, c[0x0][0x2f0] ;  /* 0x0000bc0000077ab9 */ /* 0x000fe20000000800 */
[----:B0-----:R-:W-:-:S06]  /*0e70*/  IMAD.WIDE R2, R31, 0x4, R2 ;  /* 0x000000041f027825 */ /* 0x001fcc00078e0202 */
[----:B--2---:R-:W2:Y:S01]  /*0e80*/  LDG.E R2, desc[UR54][R2.64] ;  /* 0x0000003602027981 */ /* 0x004ea2000c1e1900 */
        /* <DEDUP_REMOVED lines=16> */
[----:B---3--:R-:W-:Y:S01]  /*0f90*/  MOV R5, UR11 ;  /* 0x0000000b00057c02 */ /* 0x008fe20008000f00 */
        /* <DEDUP_REMOVED lines=28> */
.L_x_15160:
        /* <DEDUP_REMOVED lines=8> */
.L_x_15161:
        /* <DEDUP_REMOVED lines=13> */
.L_x_15162:
[----:B------:R-:W-:Y:S01]  /*12b0*/  ULDC UR7, c[0x0][0x448] ;  /* 0x0001120000077ab9 */ /* 0x000fe20000000800 */
[----:B------:R-:W-:Y:S02]  /*12c0*/  UIMAD UR40, UR6, 0xc0, URZ ;  /* 0x000000c0062878a4 */ /* 0x000fe4000f8e023f */
        /* <DEDUP_REMOVED lines=65> */
.L_x_15163:
[----:B------:R-:W-:Y:S01]  /*16e0*/  UIMAD UR42, UR41, UR4, URZ ;  /* 0x00000004292a72a4 */ /* 0x000fe2000f8e023f */
[----:B------:R-:W-:Y:S01]  /*16f0*/  IMAD.U32 R0, RZ, RZ, UR9 ;  /* 0x00000009ff007e24 */ /* 0x000fe2000f8e00ff */
[----:B------:R-:W-:Y:S01]  /*1700*/  PLOP3.LUT P0, PT, PT, PT, PT, 0x80, 0x0 ;  /* 0x000000000000781c */ /* 0x000fe20003f0f070 */
[----:B------:R-:W-:Y:S01]  /*1710*/  IMAD.U32 R3, RZ, RZ, UR4 ;  /* 0x00000004ff037e24 */ /* 0x000fe2000f8e00ff */
[----:B------:R-:W-:Y:S01]  /*1720*/  CS2R R118, SRZ ;  /* 0x0000000000767805 */ /* 0x000fe2000001ff00 */
[----:B------:R-:W-:Y:S01]  /*1730*/  IMAD.MOV.U32 R20, RZ, RZ, RZ ;  /* 0x000000ffff147224 */ /* 0x000fe200078e00ff */
[----:B------:R-:W-:Y:S02]  /*1740*/  CS2R R116, SRZ ;  /* 0x0000000000747805 */ /* 0x000fe4000001ff00 */
[----:B------:R-:W-:Y:S02]  /*1750*/  CS2R R114, SRZ ;  /* 0x0000000000727805 */ /* 0x000fe4000001ff00 */
[----:B------:R-:W-:Y:S01]  /*1760*/  VIADDMNMX R0, R3, UR42, R0, PT ;  /* 0x0000002a03007c46 */ /* 0x000fe2000b800100 */
[----:B------:R-:W-:Y:S01]  /*1770*/  IMAD.MOV.U32 R3, RZ, RZ, RZ ;  /* 0x000000ffff037224 */ /* 0x000fe200078e00ff */
[----:B------:R-:W-:-:S02]  /*1780*/  CS2R R112, SRZ ;  /* 0x0000000000707805 */ /* 0x000fc4000001ff00 */
[----:B------:R-:W-:Y:S02]  /*1790*/  CS2R R110, SRZ ;  /* 0x00000000006e7805 */ /* 0x000fe4000001ff00 */
[----:B------:R-:W-:Y:S02]  /*17a0*/  R2UR UR56, R0 ;  /* 0x00000000003872ca */ /* 0x000fe400000e0000 */
        /* <DEDUP_REMOVED lines=11> */
[----:B------:R-:W-:-:S06]  /*1860*/  UISETP.GT.AND UP0, UPT, UR56, UR42, UPT ;  /* 0x0000002a3800728c */ /* 0x000fcc000bf04270 */
[----:B------:R-:W-:-:S13]  /*1870*/  PLOP3.LUT P1, PT, PT, PT, UP0, 0x80, 0x0 ;  /* 0x000000000000781c */ /* 0x000fda0003f2f008 */
[----:B------:R-:W-:Y:S05]  /*1880*/  @!P1 BRA `(.L_x_15164) ;  /* 0x0000006c00fc9947 */ /* 0x000fea0003800000 */
[----:B------:R-:W0:Y:S01]  /*1890*/  S2R R2, SR_TID.X ;  /* 0x0000000000027919 */ /* 0x000e220000002100 */
[----:B------:R-:W1:Y:S01]  /*18a0*/  S2UR UR43, SR_CgaCtaId ;  /* 0x00000000002b79c3 */ /* 0x000e620000008800 */
[----:B------:R-:W-:Y:S02]  /*18b0*/  UMOV UR45, 0x400 ;  /* 0x00000400002d7882 */ /* 0x000fe40000000000 */
[----:B-1----:R-:W-:Y:S01]  /*18c0*/  ULEA UR45, UR43, UR45, 0x18 ;  /* 0x0000002d2b2d7291 */ /* 0x002fe2000f8ec03f */
[----:B0-----:R-:W-:-:S05]  /*18d0*/  VIADD R4, R2, 0xffffff80 ;  /* 0xffffff8002047836 */ /* 0x001fca0000000000 */
[----:B------:R-:W-:-:S04]  /*18e0*/  SHF.R.S32.HI R2, RZ, 0x1f, R4 ;  /* 0x0000001fff027819 */ /* 0x000fc80000011404 */
[----:B------:R-:W-:-:S04]  /*18f0*/  LEA.HI R2, R2, R4, RZ, 0x7 ;  /* 0x0000000402027211 */ /* 0x000fc800078f38ff */
[----:B------:R-:W-:-:S05]  /*1900*/  SHF.R.S32.HI R2, RZ, 0x7, R2 ;  /* 0x00000007ff027819 */ /* 0x000fca0000011402 */
        /* <DEDUP_REMOVED lines=28> */
.L_x_15165:
        /* <DEDUP_REMOVED lines=9> */
.L_x_15298:
[----:B------:R-:W-:Y:S05]  /*1b60*/  @!P0 BRA `(.L_x_15167) ;  /* 0x0000000000048947 */ /* 0x000fea0003800000 */
[----:B------:R-:W-:Y:S01]  /*1b70*/  BPT.TRAP 0x1 ;  /* 0x000000040000795c */ /* 0x000fe20000300000 */
.L_x_15167:
[----:B0-----:R-:W-:Y:S01]  /*1b80*/  IMAD.U32 R0, RZ, RZ, UR48 ;  /* 0x00000030ff007e24 */ /* 0x001fe2000f8e00ff */
[----:B------:R-:W-:-:S04]  /*1b90*/  MOV R3, UR47 ;  /* 0x0000002f00037c02 */ /* 0x000fc80008000f00 */
[----:B------:R-:W-:Y:S02]  /*1ba0*/  LEA R3, R3, UR45, 0x3 ;  /* 0x0000002d03037c11 */ /* 0x000fe4000f8e18ff */
[----:B------:R-:W-:-:S04]  /*1bb0*/  SHF.L.U32 R0, R0, 0x1f, RZ ;  /* 0x0000001f00007819 */ /* 0x000fc800000006ff */
[----:B------:R0:W1:Y:S01]  /*1bc0*/  SYNCS.PHASECHK.TRANS64.TRYWAIT P1, [R3+URZ+0x16830], R0 ;  /* 0x01683000030075a7 */ /* 0x000062000802017f */
[----:B------:R-:W-:Y:S05]  /*1bd0*/  @!P0 BRA `(.L_x_15168) ;  /* 0x0000000000048947 */ /* 0x000fea0003800000 */
[----:B------:R-:W-:Y:S01]  /*1be0*/  BPT.TRAP 0x1 ;  /* 0x000000040000795c */ /* 0x000fe20000300000 */
.L_x_15168:
[----:B-1----:R-:W-:Y:S05]  /*1bf0*/  @P1 BRA `(.L_x_15169) ;  /* 0x0000000000081947 */ /* 0x002fea0003800000 */
[----:B------:R-:W1:Y:S02]  /*1c00*/  SYNCS.PHASECHK.TRANS64.TRYWAIT P1, [R3+URZ+0x16830], R0 ;  /* 0x01683000030075a7 */ /* 0x000e64000802017f */
[----:B-1----:R-:W-:Y:S05]  /*1c10*/  @!P1 BRA `(.L_x_15170) ;  /* 0x000000f400d09947 */ /* 0x002fea0003800000 */
.L_x_15169:
        /* <DEDUP_REMOVED lines=35> */
.L_x_15171:
[----:B------:R-:W-:Y:S01]  /*1e50*/  UISETP.NE.AND UP0, UPT, UR53, URZ, UPT ;  /* 0x0000003f3500728c */ /* 0x000fe2000bf05270 */
[----:B------:R-:W-:Y:S01]  /*1e60*/  VIADD R6, R17, UR40 ;  /* 0x0000002811067c36 */ /* 0x000fe20008000000 */
[----:B------:R-:W-:Y:S01]  /*1e70*/  ULDC UR21, c[0x0][0x988] ;  /* 0x0002620000157ab9 */ /* 0x000fe20000000800 */
[----:B------:R-:W-:Y:S01]  /*1e80*/  IMAD.U32 R4, RZ, RZ, UR52 ;  /* 0x00000034ff047e24 */ /* 0x000fe2000f8e00ff */
[----:B------:R-:W-:Y:S01]  /*1e90*/  R2UR UR11, R3 ;  /* 0x00000000030b72ca */ /* 0x000fe200000e0000 */
[----:B------:R-:W-:Y:S01]  /*1ea0*/  UMOV UR10, UR40 ;  /* 0x00000028000a7c82 */ /* 0x000fe20008000000 */
[----:B------:R-:W-:Y:S01]  /*1eb0*/  PLOP3.LUT P1, PT, PT, PT, UP0, 0x80, 0x0 ;  /* 0x000000000000781c */ /* 0x000fe20003f2f008 */
[----:B------:R-:W-:Y:S01]  /*1ec0*/  UIADD3 UR24, UR56, -0x2, URZ ;  /* 0xfffffffe38187890 */ /* 0x000fe2000fffe03f */
[----:B------:R-:W-:Y:S02]  /*1ed0*/  PLOP3.LUT P2, PT, PT, PT, UP0, 0x80, 0x0 ;  /* 0x000000000000781c */ /* 0x000fe40003f4f008 */
[----:B------:R-:W-:-:S02]  /*1ee0*/  CS2R R118, SRZ ;  /* 0x0000000000767805 */ /* 0x000fc4000001ff00 */
[----:B------:R-:W-:Y:S01]  /*1ef0*/  CS2R R116, SRZ ;  /* 0x0000000000747805 */ /* 0x000fe2000001ff00 */
[----:B------:R-:W-:Y:S01]  /*1f00*/  @UP0 ULDC UR6, c[0x0][0x44c] ;  /* 0x0001130000060ab9 */ /* 0x000fe20000000800 */
[----:B------:R-:W-:Y:S01]  /*1f10*/  @UP0 ULDC UR14, c[0x0][0x450] ;  /* 0x00011400000e0ab9 */ /* 0x000fe20000000800 */
[----:B------:R-:W-:Y:S02]  /*1f20*/  CS2R R114, SRZ ;  /* 0x0000000000727805 */ /* 0x000fe4000001ff00 */
[----:B------:R-:W-:Y:S02]  /*1f30*/  CS2R R112, SRZ ;  /* 0x0000000000707805 */ /* 0x000fe4000001ff00 */
[----:B------:R-:W-:Y:S02]  /*1f40*/  CS2R R110, SRZ ;  /* 0x00000000006e7805 */ /* 0x000fe4000001ff00 */
[----:B------:R-:W-:Y:S02]  /*1f50*/  CS2R R108, SRZ ;  /* 0x00000000006c7805 */ /* 0x000fe4000001ff00 */
[----:B------:R-:W-:-:S02]  /*1f60*/  CS2R R106, SRZ ;  /* 0x00000000006a7805 */ /* 0x000fc4000001ff00 */
[----:B------:R-:W-:Y:S01]  /*1f70*/  CS2R R104, SRZ ;  /* 0x0000000000687805 */ /* 0x000fe2000001ff00 */
[----:B01----:R-:W-:Y:S01]  /*1f80*/  @P1 IMAD.HI.U32 R0, R6, UR6, RZ ;  /* 0x0000000606001c27 */ /* 0x003fe2000f8e00ff */
[----:B------:R-:W-:-:S04]  /*1f90*/  @UP0 ULDC UR6, c[0x0][0x450] ;  /* 0x0001140000060ab9 */ /* 0x000fc80000000800 */
[----:B------:R-:W-:Y:S01]  /*1fa0*/  @P2 SHF.R.U32.HI R6, RZ, UR6, R0 ;  /* 0x00000006ff062c19 */ /* 0x000fe20008011600 */
[----:B------:R-:W-:Y:S02]  /*1fb0*/  UMOV UR6, 0xffffff80 ;  /* 0xffffff8000067882 */ /* 0x000fe40000000000 */
[----:B------:R-:W-:Y:S02]  /*1fc0*/  UIMAD UR6, UR56, UR6, 0x80 ;  /* 0x00000080380674a4 */ /* 0x000fe4000f8e0206 */
[----:B------:R-:W0:Y:S04]  /*1fd0*/  SHFL.IDX PT, R0, R6, 0x1, 0x1c1f ;  /* 0x003c1f0006007f89 */ /* 0x000e2800000e0000 */
[----:B------:R-:W-:Y:S01]  /*1fe0*/  IMAD.U32 R5, RZ, RZ, UR6 ;  /* 0x00000006ff057e24 */ /* 0x000fe2000f8e00ff */
[----:B------:R-:W1:Y:S01]  /*1ff0*/  SHFL.IDX PT, R6, R6, RZ, 0x1c1f ;  /* 0x001c1fff06067589 */ /* 0x000e6200000e0000 */
[----:B------:R-:W-:-:S02]  /*2000*/  @UP0 ULDC UR6, c[0x0][0x44c] ;  /* 0x0001130000060ab9 */ /* 0x000fc40000000800 */
[----:B------:R-:W-:Y:S01]  /*2010*/  UIMAD.WIDE.U32 UR6, UR40, UR6, URZ ;  /* 0x00000006280672a5 */ /* 0x000fe2000f8e003f */
[C-C-:B------:R-:W-:Y:S01]  /*2020*/  IADD3 R97, -R16.reuse, 0x1, R5.reuse ;  /* 0x0000000110617810 */ /* 0x140fe20007ffe105 */
[----:B------:R-:W-:Y:S01]  /*2030*/  UIADD3 UR6, UR11, 0x16840, URZ ;  /* 0x000168400b067890 */ /* 0x000fe2000fffe03f */
[----:B------:R-:W-:Y:S01]  /*2040*/  IADD3 R2, -R16, UR51, R5 ;  /* 0x0000003310027c10 */ /* 0x000fe2000fffe105 */
[----:B------:R-:W-:Y:S01]  /*2050*/  @UP0 USHF.R.U32.HI UR10, URZ, UR14, UR7 ;  /* 0x0000000e3f0a0299 */ /* 0x000fe20008011607 */
[----:B------:R-:W-:Y:S01]  /*2060*/  IADD3 R97, -R4, UR51, R97 ;  /* 0x0000003304617c10 */ /* 0x000fe2000fffe161 */
[----:B------:R-:W-:Y:S02]  /*2070*/  UPRMT UR6, UR43, 0x654, UR6 ;  /* 0x000006542b067896 */ /* 0x000fe40008000006 */
[----:B------:R-:W-:-:S04]  /*2080*/  UIADD3 UR7, UR10, UR51, -UR52 ;  /* 0x000000330a077290 */ /* 0x000fc8000fffe834 */
[----:B------:R-:W-:-:S03]  /*2090*/  USHF.R.S32.HI UR10, URZ, 0x1f, UR7 ;  /* 0x0000001f3f0a7899 */ /* 0x000fc60008011407 */
        /* <DEDUP_REMOVED lines=128> */
[----:B------:R-:W-:Y:S02]  /*28a0*/  CS2R R102, SRZ ;  /* 0x0000000000667805 */ /* 0x000fe4000001ff00 */
[----:B------:R-:W-:Y:S02]  /*28b0*/  FSEL R64, R64, -INF , P2 ;  /* 0xff80000040407808 */ /* 0x000fe40001000000 */
[C---:B------:R-:W-:Y:S01]  /*28c0*/  FSETP.NEU.FTZ.AND P1, PT, R0.reuse, -INF , PT ;  /* 0xff8000000000780b */ /* 0x040fe20003f3d000 */
[----:B------:R-:W-:Y:S01]  /*28d0*/  FMUL.FTZ R4, R0, UR21 ;  /* 0x0000001500047c20 */ /* 0x000fe20008410000 */
[----:B------:R-:W-:-:S04]  /*28e0*/  ISETP.GT.AND P2, PT, R2, 0x58, PT ;  /* 0x000000580200780c */ /* 0x000fc80003f44270 */
[----:B------:R-:W-:Y:S02]  /*28f0*/  FSEL R4, R4, RZ, P1 ;  /* 0x000000ff04047208 */ /* 0x000fe40000800000 */
[----:B------:R-:W-:Y:S02]  /*2900*/  ISETP.GT.AND P1, PT, R2, RZ, PT ;  /* 0x000000ff0200720c */ /* 0x000fe40003f24270 */
        /* <DEDUP_REMOVED lines=65> */
[----:B------:R-:W-:Y:S01]  /*2d20*/  FFMA.FTZ R123, R86, UR21, -R4 ;  /* 0x00000015567b7c23 */ /* 0x000fe20008010804 */
[----:B------:R-:W-:-:S02]  /*2d30*/  FMNMX.FTZ R20, R56, R31, !PT ;  /* 0x0000001f38147209 */ /* 0x000fc40007810000 */
[----:B------:R-:W-:Y:S02]  /*2d40*/  CS2R R100, SRZ ;  /* 0x0000000000647805 */ /* 0x000fe4000001ff00 */
[----:B------:R-:W-:Y:S01]  /*2d50*/  ISETP.GT.AND P1, PT, R2, 0x49, PT ;  /* 0x000000490200780c */ /* 0x000fe20003f24270 */
[----:B------:R-:W-:Y:S01]  /*2d60*/  MUFU.EX2 R10, R10 ;  /* 0x0000000a000a7308 */ /* 0x000fe20000000800 */
[----:B------:R-:W-:Y:S02]  /*2d70*/  FMNMX.FTZ R31, R57, R20, !PT ;  /* 0x00000014391f7209 */ /* 0x000fe40007810000 */
[----:B------:R-:W-:Y:S02]  /*2d80*/  CS2R R98, SRZ ;  /* 0x0000000000627805 */ /* 0x000fe4000001ff00 */
[----:B------:R-:W-:Y:S02]  /*2d90*/  FSEL R61, R61, -INF , P1 ;  /* 0xff8000003d3d7808 */ /* 0x000fe40000800000 */
[----:B------:R-:W-:-:S02]  /*2da0*/  CS2R R96, SRZ ;  /* 0x0000000000607805 */ /* 0x000fc4000001ff00 */
[----:B------:R-:W-:Y:S02]  /*2db0*/  FMNMX.FTZ R20, R60, R31, !PT ;  /* 0x0000001f3c147209 */ /* 0x000fe40007810000 */
[----:B------:R-:W-:Y:S02]  /*2dc0*/  CS2R R94, SRZ ;  /* 0x00000000005e7805 */ /* 0x000fe4000001ff00 */
[----:B------:R-:W-:Y:S01]  /*2dd0*/  ISETP.GT.AND P1, PT, R2, 0x51, PT ;  /* 0x000000510200780c */ /* 0x000fe20003f24270 */
[----:B------:R-:W-:Y:S01]  /*2de0*/  MUFU.EX2 R147, R147 ;  /* 0x0000009300937308 */ /* 0x000fe20000000800 */
[----:B------:R-:W-:Y:S02]  /*2df0*/  FMNMX.FTZ R27, R61, R20, !PT ;  /* 0x000000143d1b7209 */ /* 0x000fe40007810000 */
[----:B------:R-:W-:Y:S02]  /*2e00*/  CS2R R92, SRZ ;  /* 0x00000000005c7805 */ /* 0x000fe4000001ff00 */
[----:B------:R-:W-:-:S02]  /*2e10*/  FSEL R65, R65, -INF , P1 ;  /* 0xff80000041417808 */ /* 0x000fc40000800000 */
[----:B------:R-:W-:Y:S02]  /*2e20*/  CS2R R90, SRZ ;  /* 0x00000000005a7805 */ /* 0x000fe4000001ff00 */
[----:B------:R-:W-:Y:S02]  /*2e30*/  FMNMX.FTZ R20, R64, R27, !PT ;  /* 0x0000001b40147209 */ /* 0x000fe40007810000 */
[----:B------:R-:W-:Y:S02]  /*2e40*/  CS2R R88, SRZ ;  /* 0x0000000000587805 */ /* 0x000fe4000001ff00 */
[C---:B------:R-:W-:Y:S01]  /*2e50*/  ISETP.GT.AND P1, PT, R2.reuse, 0x59, PT ;  /* 0x000000590200780c */ /* 0x040fe20003f24270 */
[----:B------:R-:W-:Y:S01]  /*2e60*/  MUFU.EX2 R12, R12 ;  /* 0x0000000c000c7308 */ /* 0x000fe20000000800 */
[----:B------:R-:W-:Y:S02]  /*2e70*/  FMNMX.FTZ R27, R65, R20, !PT ;  /* 0x00000014411b7209 */ /* 0x000fe40007810000 */
[----:B------:R-:W-:-:S02]  /*2e80*/  ISETP.GT.AND P2, PT, R2, 0x60, PT ;  /* 0x000000600200780c */ /* 0x000fc40003f44270 */
        /* <DEDUP_REMOVED lines=30> */
[----:B------:R-:W-:Y:S01]  /*3070*/  FMNMX.FTZ R15, R81, R34, !PT ;  /* 0x00000022510f7209 */ /* 0x000fe20007810000 */
[--C-:B------:R-:W-:Y:S01]  /*3080*/  FFMA.FTZ R34, R63, UR21, -R4.reuse ;  /* 0x000000153f227c23 */ /* 0x100fe20008010804 */
[----:B------:R-:W-:Y:S01]  /*3090*/  FSEL R85, R85, -INF , P1 ;  /* 0xff80000055557808 */ /* 0x000fe20000800000 */
[----:B------:R-:W-:Y:S01]  /*30a0*/  FFMA.FTZ R4, R87, UR21, -R4 ;  /* 0x0000001557047c23 */ /* 0x000fe20008010804 */
[----:B------:R-:W-:-:S03]  /*30b0*/  FMNMX.FTZ R2, R84, R15, !PT ;  /* 0x0000000f54027209 */ /* 0x000fc60007810000 */
[----:B------:R-:W-:Y:S01]  /*30c0*/  MUFU.EX2 R139, R139 ;  /* 0x0000008b008b7308 */ /* 0x000fe20000000800 */
[----:B------:R-:W-:-:S05]  /*30d0*/  FMNMX.FTZ R2, R85, R2, !PT ;  /* 0x0000000255027209 */ /* 0x000fca0007810000 */
[----:B------:R-:W1:Y:S02]  /*30e0*/  SHFL.BFLY PT, R13, R2, 0x2, 0x1f ;  /* 0x0c401f00020d7f89 */ /* 0x000e6400000e0000 */
        /* <DEDUP_REMOVED lines=25> */
[----:B0-----:R-:W-:Y:S01]  /*3280*/  FADD.FTZ R24, R149, R6 ;  /* 0x0000000695187221 */ /* 0x001fe20000010000 */
        /* <DEDUP_REMOVED lines=12> */
[----:B------:R-:W-:Y:S01]  /*3350*/  F2FP.BF16.F32.PACK_AB R149, R6, R149 ;  /* 0x000000950695723e */ /* 0x000fe200000010ff */
        /* <DEDUP_REMOVED lines=14> */
[----:B------:R-:W-:-:S02]  /*3440*/  FFMA.FTZ R84, R84, UR21, -R9 ;  /* 0x0000001554547c23 */ /* 0x000fc40008010809 */
        /* <DEDUP_REMOVED lines=10> */
[----:B------:R-:W-:Y:S01]  /*34f0*/  FADD.FTZ R24, R10, R33 ;  /* 0x000000210a187221 */ /* 0x000fe20000010000 */
[----:B------:R-:W-:Y:S01]  /*3500*/  FFMA.FTZ R33, R69, UR21, -R9 ;  /* 0x0000001545217c23 */ /* 0x000fe20008010809 */
[----:B------:R-:W2:Y:S01]  /*3510*/  MUFU.EX2 R146, R146 ;  /* 0x0000009200927308 */ /* 0x000ea20000000800 */
[----:B0-----:R-:W-:Y:S01]  /*3520*/  FADD.FTZ R28, R144, R35 ;  /* 0x00000023901c7221 */ /* 0x001fe20000010000 */
[----:B------:R-:W-:-:S06]  /*3530*/  FFMA.FTZ R9, R85, UR21, -R9 ;  /* 0x0000001555097c23 */ /* 0x000fcc0008010809 */
        /* <DEDUP_REMOVED lines=11> */
[C---:B------:R-:W-:Y:S02]  /*35f0*/  F2FP.BF16.F32.PACK_AB R141, R14.reuse, R141 ;  /* 0x0000008d0e8d723e */ /* 0x040fe400000010ff */
[----:B------:R-:W-:Y:S01]  /*3600*/  F2FP.BF16.F32.PACK_AB R146, R13, R146 ;  /* 0x000000920d92723e */ /* 0x000fe200000010ff */
        /* <DEDUP_REMOVED lines=94> */
[----:B------:R1:W2:Y:S01]  /*3bf0*/  MUFU.EX2 R6, R4 ;  /* 0x0000000400067308 */ /* 0x0002a20000000800 */
[----:B0-----:R-:W-:-:S04]  /*3c00*/  FADD.FTZ R10, R84, R5 ;  /* 0x00000005540a7221 */ /* 0x001fc80000010000 */
[C---:B-1----:R-:W-:Y:S01]  /*3c10*/  FADD.FTZ R4, R9.reuse, R10 ;  /* 0x0000000a09047221 */ /* 0x042fe20000010000 */
[----:B------:R-:W-:Y:S01]  /*3c20*/  F2FP.BF16.F32.PACK_AB R122, R9, R84 ;  /* 0x00000054097a723e */ /* 0x000fe200000010ff */
        /* <DEDUP_REMOVED lines=9> */
.L_x_15183:
[----:B------:R-:W-:Y:S01]  /*3cc0*/  ISETP.NE.AND P2, PT, RZ, UR44, PT ;  /* 0x0000002cff007c0c */ /* 0x000fe2000bf45270 */
[----:B------:R-:W-:-:S04]  /*3cd0*/  UISETP.NE.AND UP0, UPT, UR23, 0x1, UPT ;  /* 0x000000011700788c */ /* 0x000fc8000bf05270 */
[----:B------:R-:W-:-:S04]  /*3ce0*/  USEL UR48, URZ, 0x1, UP0 ;  /* 0x000000013f307887 */ /* 0x000fc80008000000 */
[----:B------:R-:W-:-:S04]  /*3cf0*/  ULOP3.LUT UR48, UR25, UR48, URZ, 0x3c, !UPT ;  /* 0x0000003019307292 */ /* 0x000fc8000f8e3c3f */
[----:B------:R-:W-:Y:S08]  /*3d00*/  @P2 BRA `(.L_x_15173) ;  /* 0x0000000000382947 */ /* 0x000ff00003800000 */
[----:B------:R-:W-:Y:S05]  /*3d10*/  @!P0 BRA `(.L_x_15174) ;  /* 0x0000000000048947 */ /* 0x000fea0003800000 */
[----:B------:R-:W-:Y:S01]  /*3d20*/  BPT.TRAP 0x1 ;  /* 0x000000040000795c */ /* 0x000fe20000300000 */
.L_x_15174:
        /* <DEDUP_REMOVED lines=9> */
.L_x_15175:
[----:B-1----:R-:W-:Y:S05]  /*3dc0*/  @P1 BRA `(.L_x_15173) ;  /* 0x0000000000081947 */ /* 0x002fea0003800000 */
[----:B------:R-:W1:Y:S02]  /*3dd0*/  SYNCS.PHASECHK.TRANS64.TRYWAIT P1, [UR6+0x16830], R0 ;  /* 0x01683000ff0075a7 */ /* 0x000e640008020146 */
[----:B-1----:R-:W-:Y:S05]  /*3de0*/  @!P1 BRA `(.L_x_15176) ;  /* 0x000000d400709947 */ /* 0x002fea0003800000 */
.L_x_15173:
[----:B------:R-:W2:Y:S01]  /*3df0*/  S2R R2, SR_TID.X ;  /* 0x0000000000027919 */ /* 0x000ea20000002100 */
        /* <DEDUP_REMOVED lines=29> */
.L_x_15178:
[----:B------:R-:W-:Y:S01]  /*3fd0*/  ULEA UR6, UR23, UR45, 0x3 ;  /* 0x0000002d17067291 */ /* 0x000fe2000f8e183f */
[----:B------:R-:W-:-:S05]  /*3fe0*/  IMAD.U32 R0, RZ, RZ, UR25 ;  /* 0x00000019ff007e24 */ /* 0x000fca000f8e00ff */
[----:B------:R-:W-:-:S04]  /*3ff0*/  SHF.L.U32 R0, R0, 0x1f, RZ ;  /* 0x0000001f00007819 */ /* 0x000fc800000006ff */
[----:B------:R0:W1:Y:S01]  /*4000*/  SYNCS.PHASECHK.TRANS64.TRYWAIT P1, [UR6+0x16850], R0 ;  /* 0x01685000ff0075a7 */ /* 0x0000620008020146 */
[----:B------:R-:W-:Y:S05]  /*4010*/  @!P0 BRA `(.L_x_15179) ;  /* 0x0000000000048947 */ /* 0x000fea0003800000 */
[----:B------:R-:W-:Y:S01]  /*4020*/  BPT.TRAP 0x1 ;  /* 0x000000040000795c */ /* 0x000fe20000300000 */
.L_x_15179:
[----:B-1----:R-:W-:Y:S05]  /*4030*/  @P1 BRA `(.L_x_15177) ;  /* 0x0000000000081947 */ /* 0x002fea0003800000 */
[----:B------:R-:W1:Y:S02]  /*4040*/  SYNCS.PHASECHK.TRANS64.TRYWAIT P1, [UR6+0x16850], R0 ;  /* 0x01685000ff0075a7 */ /* 0x000e640008020146 */
[----:B-1----:R-:W-:Y:S05]  /*4050*/  @!P1 BRA `(.L_x_15180) ;  /* 0x000000d000ec9947 */ /* 0x002fea0003800000 */
.L_x_15177:
        /* <DEDUP_REMOVED lines=52> */
.L_x_15181:
        /* <DEDUP_REMOVED lines=13> */
[----:B------:R-:W-:-:S04]  /*4470*/  ULEA UR6, UR47, UR45, 0x3 ;  /* 0x0000002d2f067291 */ /* 0x000fc8000f8e183f */
[----:B------:R-:W-:Y:S01]  /*4480*/  VIADD R0, R0, -UR52 ;  /* 0x8000003400007c36 */ /* 0x000fe20008000000 */
[----:B------:R-:W-:-:S04]  /*4490*/  UIADD3 UR6, UR6, 0x16840, URZ ;  /* 0x0001684006067890 */ /* 0x000fc8000fffe03f */
[----:B------:R-:W-:-:S09]  /*44a0*/  UPRMT UR6, UR43, 0x654, UR6 ;  /* 0x000006542b067896 */ /* 0x000fd20008000006 */
[----:B------:R-:W-:Y:S01]  /*44b0*/  SYNCS.ARRIVE.TRANS64.RED.A1T0 RZ, [UR6], RZ ;  /* 0x000000ffffff79a7 */ /* 0x000fe20008100406 */
        /* <DEDUP_REMOVED lines=99> */
[----:B0-----:R-:W-:-:S05]  /*4af0*/  IMAD.IADD R0, R0, 0x1, R9 ;  /* 0x0000000100007824 */ /* 0x001fca00078e0209 */
[C---:B------:R-:W-:Y:S02]  /*4b00*/  ISETP.GT.AND P2, PT, R0.reuse, RZ, PT ;  /* 0x000000ff0000720c */ /* 0x040fe40003f44270 */
[----:B------:R-:W-:Y:S02]  /*4b10*/  ISETP.GT.AND P3, PT, R0, 0x1, PT ;  /* 0x000000010000780c */ /* 0x000fe40003f64270 */
[----:B------:R-:W-:Y:S02]  /*4b20*/  FSEL R26, R26, -INF , P2 ;  /* 0xff8000001a1a7808 */ /* 0x000fe40001000000 */
[C---:B------:R-:W-:Y:S02]  /*4b30*/  ISETP.GT.AND P2, PT, R0.reuse, 0x8, PT ;  /* 0x000000080000780c */ /* 0x040fe40003f44270 */
[----:B------:R-:W-:Y:S02]  /*4b40*/  FSEL R27, R27, -INF , P3 ;  /* 0xff8000001b1b7808 */ /* 0x000fe40001800000 */
[----:B------:R-:W-:-:S02]  /*4b50*/  ISETP.GT.AND P3, PT, R0, 0x9, PT ;  /* 0x000000090000780c */ /* 0x000fc40003f64270 */
[----:B-1----:R-:W-:Y:S02]  /*4b60*/  FMNMX.FTZ R10, R8, R7, !PT ;  /* 0x00000007080a7209 */ /* 0x002fe40007810000 */
[----:B------:R-:W-:Y:S02]  /*4b70*/  FSEL R30, R30, -INF , P2 ;  /* 0xff8000001e1e7808 */ /* 0x000fe40001000000 */
[C---:B------:R-:W-:Y:S01]  /*4b80*/  ISETP.GT.AND P2, PT, R0.reuse, 0x10, PT ;  /* 0x000000100000780c */ /* 0x040fe20003f44270 */
[----:B------:R-:W0:Y:S01]  /*4b90*/  SHFL.BFLY PT, R7, R10, 0x1, 0x1f ;  /* 0x0c201f000a077f89 */ /* 0x000e2200000e0000 */
[----:B------:R-:W-:Y:S02]  /*4ba0*/  FSEL R31, R31, -INF , P3 ;  /* 0xff8000001f1f7808 */ /* 0x000fe40001800000 */
[----:B------:R-:W-:Y:S02]  /*4bb0*/  ISETP.GT.AND P3, PT, R0, 0x11, PT ;  /* 0x000000110000780c */ /* 0x000fe40003f64270 */
[----:B------:R-:W-:-:S02]  /*4bc0*/  FSEL R34, R34, -INF , P2 ;  /* 0xff80000022227808 */ /* 0x000fc40001000000 */
[C---:B------:R-:W-:Y:S02]  /*4bd0*/  ISETP.GT.AND P2, PT, R0.reuse, 0x18, PT ;  /* 0x000000180000780c */ /* 0x040fe40003f44270 */
[----:B------:R-:W-:Y:S02]  /*4be0*/  FSEL R35, R35, -INF , P3 ;  /* 0xff80000023237808 */ /* 0x000fe40001800000 */
[----:B------:R-:W-:Y:S02]  /*4bf0*/  ISETP.GT.AND P3, PT, R0, 0x19, PT ;  /* 0x000000190000780c */ /* 0x000fe40003f64270 */
[----:B------:R-:W-:Y:S02]  /*4c00*/  FSEL R38, R38, -INF , P2 ;  /* 0xff80000026267808 */ /* 0x000fe40001000000 */
[----:B------:R-:W-:Y:S02]  /*4c10*/  ISETP.GT.AND P2, PT, R0, 0x20, PT ;  /* 0x000000200000780c */ /* 0x000fe40003f44270 */
[----:B------:R-:W-:-:S02]  /*4c20*/  FSEL R39, R39, -INF , P3 ;  /* 0xff80000027277808 */ /* 0x000fc40001800000 */
[----:B------:R-:W-:Y:S02]  /*4c30*/  ISETP.GT.AND P3, PT, R0, 0x21, PT ;  /* 0x000000210000780c */ /* 0x000fe40003f64270 */
[----:B------:R-:W-:Y:S02]  /*4c40*/  FSEL R42, R42, -INF , P2 ;  /* 0xff8000002a2a7808 */ /* 0x000fe40001000000 */
[----:B------:R-:W-:Y:S02]  /*4c50*/  ISETP.GT.AND P2, PT, R0, 0x28, PT ;  /* 0x000000280000780c */ /* 0x000fe40003f44270 */
[----:B0-----:R-:W-:Y:S02]  /*4c60*/  FMNMX.FTZ R2, R10, R7, !PT ;  /* 0x000000070a027209 */ /* 0x001fe40007810000 */
[----:B------:R-:W-:Y:S02]  /*4c70*/  FMNMX.FTZ R10, R26, R5, !PT ;  /* 0x000000051a0a7209 */ /* 0x000fe40007810000 */
[----:B------:R-:W-:Y:S01]  /*4c80*/  FSEL R43, R43, -INF , P3 ;  /* 0xff8000002b2b7808 */ /* 0x000fe20001800000 */
[----:B------:R-:W-:Y:S01]  /*4c90*/  FMUL.FTZ R7, R2, UR21 ;  /* 0x0000001502077c20 */ /* 0x000fe20008410000 */
        /* <DEDUP_REMOVED lines=71> */
[----:B------:R-:W-:Y:S02]  /*5110*/  FSEL R87, R87, -INF , P3 ;  /* 0xff80000057577808 */ /* 0x000fe40001800000 */
[----:B------:R-:W-:-:S02]  /*5120*/  FMNMX.FTZ R0, R86, R21, !PT ;  /* 0x0000001556007209 */ /* 0x000fc40007810000 */
[----:B------:R-:W-:Y:S02]  /*5130*/  FSETP.NEU.FTZ.AND P1, PT, R2, -INF , PT ;  /* 0xff8000000200780b */ /* 0x000fe40003f3d000 */
[----:B------:R-:W-:Y:S02]  /*5140*/  FMNMX.FTZ R0, R87, R0, !PT ;  /* 0x0000000057007209 */ /* 0x000fe40007810000 */
[----:B------:R-:W-:-:S03]  /*5150*/  FSEL R7, R7, RZ, P1 ;  /* 0x000000ff07077208 */ /* 0x000fc60000800000 */
[----:B------:R-:W0:Y:S02]  /*5160*/  SHFL.BFLY PT, R21, R0, 0x2, 0x1f ;  /* 0x0c401f0000157f89 */ /* 0x000e2400000e0000 */
        /* <DEDUP_REMOVED lines=22> */
[----:B0-----:R-:W-:Y:S01]  /*52d0*/  FMNMX.FTZ R20, R0, R21, !PT ;  /* 0x0000001500147209 */ /* 0x001fe20007810000 */
[--C-:B------:R-:W-:Y:S01]  /*52e0*/  FFMA.FTZ R29, R61, UR21, -R7.reuse ;  /* 0x000000153d1d7c23 */ /* 0x100fe20008010807 */
[--C-:B------:R-:W-:Y:S01]  /*52f0*/  FFMA.FTZ R128, R64, UR21, -R7.reuse ;  /* 0x0000001540807c23 */ /* 0x100fe20008010807 */
[--C-:B------:R-:W-:Y:S01]  /*5300*/  FFMA.FTZ R28, R65, UR21, -R7.reuse ;  /* 0x00000015411c7c23 */ /* 0x100fe20008010807 */
[--C-:B------:R-:W-:Y:S01]  /*5310*/  FFMA.FTZ R130, R68, UR21, -R7.reuse ;  /* 0x0000001544827c23 */ /* 0x100fe20008010807 */
[----:B-1----:R-:W0:Y:S01]  /*5320*/  SHFL.BFLY PT, R33, R20, 0x1, 0x1f ;  /* 0x0c201f0014217f89 */ /* 0x002e2200000e0000 */
        /* <DEDUP_REMOVED lines=11> */
[----:B------:R-:W-:Y:S01]  /*53e0*/  MUFU.EX2 R144, R144 ;  /* 0x0000009000907308 */ /* 0x000fe20000000800 */
[----:B0-----:R-:W-:-:S07]  /*53f0*/  FMNMX.FTZ R0, R20, R33, !PT ;  /* 0x0000002114007209 */ /* 0x001fce0007810000 */
[----:B------:R-:W-:Y:S01]  /*5400*/  MUFU.EX2 R146, R146 ;  /* 0x0000009200927308 */ /* 0x000fe20000000800 */
[C---:B------:R-:W-:Y:S01]  /*5410*/  FSETP.NEU.FTZ.AND P2, PT, R0.reuse, -INF , PT ;  /* 0xff8000000000780b */ /* 0x040fe20003f5d000 */
[----:B------:R-:W-:-:S06]  /*5420*/  FMUL.FTZ R33, R0, UR21 ;  /* 0x0000001500217c20 */ /* 0x000fcc0008410000 */
[----:B------:R-:W-:Y:S01]  /*5430*/  MUFU.EX2 R11, R11 ;  /* 0x0000000b000b7308 */ /* 0x000fe20000000800 */
[----:B------:R-:W-:-:S05]  /*5440*/  FSEL R33, R33, RZ, P2 ;  /* 0x000000ff21217208 */ /* 0x000fca0001000000 */
        /* <DEDUP_REMOVED lines=37> */
[----:B------:R-:W-:-:S02]  /*56a0*/  FFMA.FTZ R123, R86, UR21, -R33 ;  /* 0x00000015567b7c23 */ /* 0x000fc40008010821 */
[----:B------:R-:W-:-:S03]  /*56b0*/  FADD.FTZ R39, R8, R39 ;  /* 0x0000002708277221 */ /* 0x000fc60000010000 */
[----:B------:R-:W0:Y:S01]  /*56c0*/  MUFU.EX2 R151, R151 ;  /* 0x0000009700977308 */ /* 0x000e220000000800 */
[----:B-1----:R-:W-:Y:S01]  /*56d0*/  FFMA.FTZ R4, R6, R3, R149 ;  /* 0x0000000306047223 */ /* 0x002fe20000010095 */
[----:B------:R-:W-:Y:S01]  /*56e0*/  FADD.FTZ R38, R150, R39 ;  /* 0x0000002796267221 */ /* 0x000fe20000010000 */
[----:B------:R-:W-:-:S03]  /*56f0*/  FFMA.FTZ R39, R75, UR21, -R33 ;  /* 0x000000154b277c23 */ /* 0x000fc60008010821 */
        /* <DEDUP_REMOVED lines=23> */
[----:B--2---:R-:W-:-:S06]  /*5870*/  FFMA.FTZ R41, R67, UR21, -R33 ;  /* 0x0000001543297c23 */ /* 0x004fcc0008010821 */
        /* <DEDUP_REMOVED lines=95> */
.L_x_15182:
        /* <DEDUP_REMOVED lines=78> */
.L_x_15172:
        /* <DEDUP_REMOVED lines=8> */
.L_x_15195:
        /* <DEDUP_REMOVED lines=9> */
.L_x_15186:
[----:B------:R-:W-:Y:S01]  /*6460*/  ULEA UR6, UR47, UR45, 0x3 ;  /* 0x0000002d2f067291 */ /* 0x000fe2000f8e183f */
[----:B------:R-:W-:-:S05]  /*6470*/  IMAD.U32 R0, RZ, RZ, UR48 ;  /* 0x00000030ff007e24 */ /* 0x000fca000f8e00ff */
[----:B------:R-:W-:-:S04]  /*6480*/  SHF.L.U32 R0, R0, 0x1f, RZ ;  /* 0x0000001f00007819 */ /* 0x000fc800000006ff */
[----:B------:R0:W1:Y:S01]  /*6490*/  SYNCS.PHASECHK.TRANS64.TRYWAIT P1, [UR6+0x16830], R0 ;  /* 0x01683000ff0075a7 */ /* 0x0000620008020146 */
[----:B------:R-:W-:Y:S05]  /*64a0*/  @!P0 BRA `(.L_x_15187) ;  /* 0x0000000000048947 */ /* 0x000fea0003800000 */
[----:B------:R-:W-:Y:S01]  /*64b0*/  BPT.TRAP 0x1 ;  /* 0x000000040000795c */ /* 0x000fe20000300000 */
.L_x_15187:
[----:B-1----:R-:W-:Y:S05]  /*64c0*/  @P1 BRA `(.L_x_15185) ;  /* 0x0000000000081947 */ /* 0x002fea0003800000 */
[----:B------:R-:W1:Y:S02]  /*64d0*/  SYNCS.PHASECHK.TRANS64.TRYWAIT P1, [UR6+0x16830], R0 ;  /* 0x01683000ff0075a7 */ /* 0x000e640008020146 */
[----:B-1----:R-:W-:Y:S05]  /*64e0*/  @!P1 BRA `(.L_x_15188) ;  /* 0x000000ac00e09947 */ /* 0x002fea0003800000 */
.L_x_15185:
[----:B------:R-:W2:Y:S01]  /*64f0*/  S2R R2, SR_TID.X ;  /* 0x0000000000027919 */ /* 0x000ea20000002100 */
        /* <DEDUP_REMOVED lines=26> */
.L_x_15190:
[----:B------:R-:W-:Y:S01]  /*66a0*/  ULEA UR6, UR22, UR45, 0x3 ;  /* 0x0000002d16067291 */ /* 0x000fe2000f8e183f */
[----:B------:R-:W-:-:S05]  /*66b0*/  IMAD.U32 R0, RZ, RZ, UR23 ;  /* 0x00000017ff007e24 */ /* 0x000fca000f8e00ff */
[----:B------:R-:W-:-:S04]  /*66c0*/  SHF.L.U32 R0, R0, 0x1f, RZ ;  /* 0x0000001f00007819 */ /* 0x000fc800000006ff */
[----:B------:R0:W1:Y:S01]  /*66d0*/  SYNCS.PHASECHK.TRANS64.TRYWAIT P1, [UR6+0x16850], R0 ;  /* 0x01685000ff0075a7 */ /* 0x0000620008020146 */
[----:B------:R-:W-:Y:S05]  /*66e0*/  @!P0 BRA `(.L_x_15191) ;  /* 0x0000000000048947 */ /* 0x000fea0003800000 */
[----:B------:R-:W-:Y:S01]  /*66f0*/  BPT.TRAP 0x1 ;  /* 0x000000040000795c */ /* 0x000fe20000300000 */
.L_x_15191:
[----:B-1----:R-:W-:Y:S05]  /*6700*/  @P1 BRA `(.L_x_15189) ;  /* 0x0000000000081947 */ /* 0x002fea0003800000 */
[----:B------:R-:W1:Y:S02]  /*6710*/  SYNCS.PHASECHK.TRANS64.TRYWAIT P1, [UR6+0x16850], R0 ;  /* 0x01685000ff0075a7 */ /* 0x000e640008020146 */
[----:B-1----:R-:W-:Y:S05]  /*6720*/  @!P1 BRA `(.L_x_15192) ;  /* 0x000000ac00689947 */ /* 0x002fea0003800000 */
.L_x_15189:
        /* <DEDUP_REMOVED lines=52> */
.L_x_15193:
        /* <DEDUP_REMOVED lines=79> */
[----:B------:R-:W-:Y:S01]  /*6f60*/  FFMA.FTZ R144, R32, UR21, -R7 ;  /* 0x0000001520907c23 */ /* 0x000fe20008010807 */
        /* <DEDUP_REMOVED lines=76> */
[----:B------:R-:W-:-:S04]  /*7430*/  FFMA.FTZ R7, R85, UR21, -R7 ;  /* 0x0000001555077c23 */ /* 0x000fc80008010807 */
        /* <DEDUP_REMOVED lines=121> */
.L_x_15194:
        /* <DEDUP_REMOVED lines=77> */
.L_x_15184:
[----:B------:R-:W-:Y:S06]  /*80a0*/  BAR.ARV 0x8, 0x200 ;  /* 0x0208000000007b1d */ /* 0x000fec0000002000 */
[----:B------:R-:W-:Y:S05]  /*80b0*/  @!P0 BRA `(.L_x_15196) ;  /* 0x0000000000048947 */ /* 0x000fea0003800000 */
[----:B------:R-:W-:Y:S01]  /*80c0*/  BPT.TRAP 0x1 ;  /* 0x000000040000795c */ /* 0x000fe20000300000 */
.L_x_15196:
[----:B------:R-:W-:Y:S01]  /*80d0*/  ULEA UR5, UR47, UR45, 0x3 ;  /* 0x0000002d2f057291 */ /* 0x000fe2000f8e183f */
[----:B------:R-:W-:-:S05]  /*80e0*/  IMAD.U32 R5, RZ, RZ, UR48 ;  /* 0x00000030ff057e24 */ /* 0x000fca000f8e00ff */
[----:B------:R-:W-:-:S04]  /*80f0*/  SHF.L.U32 R5, R5, 0x1f, RZ ;  /* 0x0000001f05057819 */ /* 0x000fc800000006ff */
[----:B------:R0:W1:Y:S01]  /*8100*/  SYNCS.PHASECHK.TRANS64.TRYWAIT P1, [UR5+0x16850], R5 ;  /* 0x01685005ff0075a7 */ /* 0x0000620008020145 */
[----:B------:R-:W-:Y:S05]  /*8110*/  @!P0 BRA `(.L_x_15197) ;  /* 0x0000000000048947 */ /* 0x000fea0003800000 */
[----:B------:R-:W-:Y:S01]  /*8120*/  BPT.TRAP 0x1 ;  /* 0x000000040000795c */ /* 0x000fe20000300000 */
.L_x_15197:
[----:B-1----:R-:W-:Y:S05]  /*8130*/  @P1 BRA `(.L_x_15198) ;  /* 0x0000000000081947 */ /* 0x002fea0003800000 */
[----:B------:R-:W1:Y:S02]  /*8140*/  SYNCS.PHASECHK.TRANS64.TRYWAIT P1, [UR5+0x16850], R5 ;  /* 0x01685005ff0075a7 */ /* 0x000e640008020145 */
[----:B-1----:R-:W-:Y:S05]  /*8150*/  @!P1 BRA `(.L_x_15199) ;  /* 0x0000009000f49947 */ /* 0x002fea0003800000 */
.L_x_15198:
        /* <DEDUP_REMOVED lines=8> */
[----:B------:R-:W-:-:S03]  /*81e0*/  IMAD.MOV.U32 R20, RZ, RZ, -0x800000 ;  /* 0xff800000ff147424 */ /* 0x000fc600078e00ff */
[----:B------:R-:W-:-:S07]  /*81f0*/  ULEA UR4, UR47, UR4, 0xa ;  /* 0x000000042f047291 */ /* 0x000fce000f8e503f */
[----:B------:R-:W-:Y:S02]  /*8200*/  UMOV UR6, UR4 ;  /* 0x0000000400067c82 */ /* 0x000fe40008000000 */
[----:B------:R-:W-:Y:S01]  /*8210*/  HGMMA.64x64x16.F32.BF16 R88, R148, gdesc[UR4].tnspB, R88, gsb0 ;  /* 0x40e0000494587df0 */ /* 0x000fe20008001858 */
[----:B------:R-:W-:Y:S01]  /*8220*/  UIADD3 UR6, UR4, 0x80, URZ ;  /* 0x0000008004067890 */ /* 0x000fe2000fffe03f */
[----:B------:R-:W-:Y:S01]  /*8230*/  UMOV UR7, 0x40000040 ;  /* 0x4000004000077882 */ /* 0x000fe20000000000 */
[----:B0-----:R-:W-:Y:S01]  /*8240*/  FADD.FTZ R5, R5, R4 ;  /* 0x0000000405057221 */ /* 0x001fe20000010000 */
[----:B------:R-:W-:Y:S01]  /*8250*/  MOV R4, RZ ;  /* 0x000000ff00047202 */ /* 0x000fe20000000f00 */
[----:B-1----:R-:W-:Y:S01]  /*8260*/  FADD.FTZ R7, R6, R3 ;  /* 0x0000000306077221 */ /* 0x002fe20000010000 */
[----:B------:R-:W-:Y:S02]  /*8270*/  IMAD.MOV.U32 R3, RZ, RZ, -0x800000 ;  /* 0xff800000ff037424 */ /* 0x000fe400078e00ff */
[----:B------:R-:W0:Y:S04]  /*8280*/  SHFL.BFLY PT, R6, R5, 0x1, 0x1f ;  /* 0x0c201f0005067f89 */ /* 0x000e2800000e0000 */
[----:B------:R-:W1:Y:S01]  /*8290*/  SHFL.BFLY PT, R8, R7, 0x1, 0x1f ;  /* 0x0c201f0007087f89 */ /* 0x000e6200000e0000 */
[----:B0-----:R-:W-:Y:S01]  /*82a0*/  FADD.FTZ R10, R5, R6 ;  /* 0x00000006050a7221 */ /* 0x001fe20000010000 */
[----:B------:R-:W-:-:S02]  /*82b0*/  IMAD.U32 R5, RZ, RZ, UR21 ;  /* 0x00000015ff057e24 */ /* 0x000fc4000f8e00ff */
[----:B-1----:R-:W-:Y:S02]  /*82c0*/  FADD.FTZ R11, R7, R8 ;  /* 0x00000008070b7221 */ /* 0x002fe40000010000 */
[----:B------:R-:W-:Y:S01]  /*82d0*/  FSETP.NE.FTZ.AND P1, PT, R10, RZ, PT ;  /* 0x000000ff0a00720b */ /* 0x000fe20003f35000 */
[----:B------:R-:W-:Y:S02]  /*82e0*/  IMAD.MOV.U32 R7, RZ, RZ, RZ ;  /* 0x000000ffff077224 */ /* 0x000fe400078e00ff */
[----:B------:R-:W-:-:S10]  /*82f0*/  FSETP.NE.FTZ.AND P2, PT, R11, RZ, PT ;  /* 0x000000ff0b00720b */ /* 0x000fd40003f55000 */
[----:B------:R-:W0:Y:S01]  /*8300*/  @P1 MUFU.LG2 R6, R10 ;  /* 0x0000000a00061308 */ /* 0x000e220000000c00 */
[----:B------:R-:W-:Y:S02]  /*8310*/  @P1 FMUL.FTZ R5, R5, 0.69314718246459960938 ;  /* 0x3f31721805051820 */ /* 0x000fe40000410000 */
[----:B------:R-:W-:-:S05]  /*8320*/  @P2 FMUL.FTZ R12, R12, 0.69314718246459960938 ;  /* 0x3f3172180c0c2820 */ /* 0x000fca0000410000 */
        /* <DEDUP_REMOVED lines=41> */
[----:B0-23--:R-:W-:Y:S05]  /*85c0*/  @!P0 BRA `(.L_x_15200) ;  /* 0x0000000000048947 */ /* 0x00dfea0003800000 */
[----:B------:R-:W-:Y:S01]  /*85d0*/  BPT.TRAP 0x1 ;  /* 0x000000040000795c */ /* 0x000fe20000300000 */
.L_x_15200:
        /* <DEDUP_REMOVED lines=42> */
.L_x_15164:
        /* <DEDUP_REMOVED lines=57> */
[----:B------:R0:W-:Y:S01]  /*8c10*/  STSM.16.M88.4 [R35], R4 ;  /* 0x0000000423007844 */ /* 0x0001e20000000200 */
[----:B------:R-:W-:Y:S02]  /*8c20*/  F2FP.BF16.F32.PACK_AB R10, R101, R100 ;  /* 0x00000064650a723e */ /* 0x000fe400000010ff */
[----:B------:R-:W-:-:S02]  /*8c30*/  F2FP.BF16.F32.PACK_AB R11, R103, R102 ;  /* 0x00000066670b723e */ /* 0x000fc400000010ff */
[----:B------:R-:W-:Y:S02]  /*8c40*/  F2FP.BF16.F32.PACK_AB R13, R107, R106 ;  /* 0x0000006a6b0d723e */ /* 0x000fe400000010ff */
[----:B------:R-:W-:Y:S01]  /*8c50*/  ISETP.NE.U32.AND P0, PT, RZ, UR10, PT ;  /* 0x0000000aff007c0c */ /* 0x000fe2000bf05070 */
[----:B------:R-:W-:Y:S03]  /*8c60*/  STSM.16.M88.4 [R34], R8 ;  /* 0x0000000822007844 */ /* 0x000fe60000000200 */
[----:B------:R-:W-:Y:S01]  /*8c70*/  ISETP.NE.AND.EX P0, PT, RZ, UR11, PT, P0 ;  /* 0x0000000bff007c0c */ /* 0x000fe2000bf05300 */
[----:B------:R1:W-:Y:S04]  /*8c80*/  STSM.16.M88.4 [R2], R12 ;  /* 0x0000000c02007844 */ /* 0x0003e80000000200 */
[----:B------:R2:W-:Y:S01]  /*8c90*/  STSM.16.M88.4 [R30], R24 ;  /* 0x000000181e007844 */ /* 0x0005e20000000200 */
[----:B0-----:R-:W0:Y:S08]  /*8ca0*/  LDC R35, c[0x0][0xbe8] ;  /* 0x0002fa00ff237b82 */ /* 0x001e300000000800 */
[----:B------:R-:W-:Y:S06]  /*8cb0*/  BAR.SYNC.DEFER_BLOCKING 0x1, 0x180 ;  /* 0x0046000000007b1d */ /* 0x000fec0000010000 */
[----:B------:R-:W3:Y:S01]  /*8cc0*/  @P0 LDG.E R21, desc[UR54][R32.64] ;  /* 0x0000003620150981 */ /* 0x000ee2000c1e1900 */
[----:B------:R-:W-:Y:S01]  /*8cd0*/  UISETP.NE.U32.AND UP0, UPT, UR8, URZ, UPT ;  /* 0x0000003f0800728c */ /* 0x000fe2000bf05070 */
[----:B------:R-:W-:-:S03]  /*8ce0*/  ULDC UR4, c[0x0][0xa88] ;  /* 0x0002a20000047ab9 */ /* 0x000fc60000000800 */
[----:B------:R-:W-:Y:S01]  /*8cf0*/  UISETP.NE.AND.EX UP0, UPT, UR9, URZ, UPT, UP0 ;  /* 0x0000003f0900728c */ /* 0x000fe2000bf05300 */
[----:B0-----:R-:W-:Y:S01]  /*8d00*/  ISETP.NE.AND P1, PT, R35, 0x1, PT ;  /* 0x000000012300780c */ /* 0x001fe20003f25270 */
[----:B-1----:R-:W-:Y:S01]  /*8d10*/  IMAD.U32 R2, RZ, RZ, UR4 ;  /* 0x00000004ff027e24 */ /* 0x002fe2000f8e00ff */
[----:B------:R-:W-:-:S03]  /*8d20*/  ULDC UR4, c[0x0][0xad4] ;  /* 0x0002b50000047ab9 */ /* 0x000fc60000000800 */
[----:B------:R-:W-:-:S05]  /*8d30*/  PLOP3.LUT P4, PT, PT, PT, UP0, 0x80, 0x0 ;  /* 0x000000000000781c */ /* 0x000fca0003f8f008 */
[----:B------:R-:W-:-:S03]  /*8d40*/  @UP0 ULEA UR8, UP1, UR37, UR8, 0x2 ;  /* 0x0000000825080291 */ /* 0x000fc6000f82103f */
[----:B------:R-:W0:Y:S01]  /*8d50*/  @P1 LDC R6, c[0x0][0xbec] ;  /* 0x0002fb00ff061b82 */ /* 0x000e220000000800 */
[----:B------:R-:W-:Y:S02]  /*8d60*/  @UP0 ULEA.HI.X UR9, UR37, UR9, UR38, 0x2, UP1 ;  /* 0x0000000925090291 */ /* 0x000fe400088f1426 */
[----:B------:R-:W-:Y:S01]  /*8d70*/  UISETP.NE.AND UP0, UPT, UR46, URZ, UPT ;  /* 0x0000003f2e00728c */ /* 0x000fe2000bf05270 */
[----:B------:R-:W-:-:S03]  /*8d80*/  IMAD.U32 R4, RZ, RZ, UR8 ;  /* 0x00000008ff047e24 */ /* 0x000fc6000f8e00ff */
[----:B------:R-:W-:Y:S01]  /*8d90*/  USEL UR4, UR46, UR4, UP0 ;  /* 0x000000042e047287 */ /* 0x000fe20008000000 */
[----:B------:R-:W1:Y:S01]  /*8da0*/  @P1 LDC R9, c[0x0][0xbf0] ;  /* 0x0002fc00ff091b82 */ /* 0x000e620000000800 */
        /* <DEDUP_REMOVED lines=9> */
[----:B------:R-:W-:Y:S01]  /*8e40*/  USEL UR7, UR41, URZ, UP1 ;  /* 0x0000003f29077287 */ /* 0x000fe20008800000 */
[----:B------:R-:W-:Y:S01]  /*8e50*/  IMAD.MOV.U32 R7, RZ, RZ, R13 ;  /* 0x000000ffff077224 */ /* 0x000fe200078e000d */
[----:B------:R-:W-:-:S02]  /*8e60*/  USEL UR37, UR37, URZ, !UP0 ;  /* 0x0000003f25257287 */ /* 0x000fc4000c000000 */
[----:B------:R-:W-:-:S03]  /*8e70*/  USEL UR38, UR38, URZ, !UP0 ;  /* 0x0000003f26267287 */ /* 0x000fc6000c000000 */
[----:B------:R-:W-:Y:S01]  /*8e80*/  ULDC.64 UR10, c[0x0][UR16+0x220] ;  /* 0x00008800100a7abb */ /* 0x000fe20008000a00 */
[----:B------:R-:W-:Y:S01]  /*8e90*/  ULDC.64 UR8, c[0x0][UR16+0x218] ;  /* 0x0000860010087abb */ /* 0x000fe20008000a00 */
[----:B0-----:R-:W-:Y:S01]  /*8ea0*/  @P1 IMAD.HI.U32 R4, R13, R6, RZ ;  /* 0x000000060d041227 */ /* 0x001fe200078e00ff */
[----:B------:R-:W-:Y:S01]  /*8eb0*/  ULDC.64 UR12, c[0x0][UR16+0x228] ;  /* 0x00008a00100c7abb */ /* 0x000fe20008000a00 */
[----:B------:R-:W-:Y:S02]  /*8ec0*/  UIMAD UR11, UR11, UR37, URZ ;  /* 0x000000250b0b72a4 */ /* 0x000fe4000f8e023f */
[----:B------:R-:W-:Y:S01]  /*8ed0*/  UIMAD.WIDE.U32 UR14, UR8, UR39, URZ ;  /* 0x00000027080e72a5 */ /* 0x000fe2000f8e003f */
[----:B-1----:R-:W-:Y:S01]  /*8ee0*/  @P1 SHF.R.U32.HI R7, RZ, R9, R4 ;  /* 0x00000009ff071219 */ /* 0x002fe20000011604 */
[----:B------:R-:W-:Y:S02]  /*8ef0*/  UIMAD UR17, UR9, UR39, URZ ;  /* 0x00000027091172a4 */ /* 0x000fe4000f8e023f */
[----:B------:R-:W-:-:S02]  /*8f00*/  UIMAD.WIDE.U32 UR8, UR10, UR37, URZ ;  /* 0x000000250a0872a5 */ /* 0x000fc4000f8e003f */
        /* <DEDUP_REMOVED lines=34> */
.L_x_15203:
        /* <DEDUP_REMOVED lines=12> */
[----:B------:R-:W-:Y:S02]  /*91f0*/  LOP3.LUT P0, RZ, R9, 0x3, RZ, 0xc0, !PT ;  /* 0x0000000309ff7812 */ /* 0x000fe4000780c0ff */
[----:B------:R-:W-:Y:S01]  /*9200*/  PLOP3.LUT P3, PT, PT, PT, UP1, 0x80, 0x0 ;  /* 0x000000000000781c */ /* 0x000fe20003f6f018 */
        /* <DEDUP_REMOVED lines=24> */
[----:B------:R-:W-:Y:S01]  /*9390*/  IMAD.X R9, RZ, RZ, R29, P0 ;  /* 0x000000ffff097224 */ /* 0x000fe200000e061d */
[----:B------:R-:W-:Y:S02]  /*93a0*/  LOP3.LUT R12, R12, R13, RZ, 0x3c, !PT ;  /* 0x0000000d0c0c7212 */ /* 0x000fe400078e3cff */
[----:B------:R-:W-:Y:S01]  /*93b0*/  IADD3.X R13, RZ, R29, RZ, P2, !PT ;  /* 0x0000001dff0d7210 */ /* 0x000fe200017fe4ff */
[----:B------:R-:W2:Y:S04]  /*93c0*/  LD.E.128 R4, desc[UR54][R4.64] ;  /* 0x0000003604047980 */ /* 0x000ea8000c101d00 */
[----:B------:R-:W3:Y:S04]  /*93d0*/  LD.E.128 R8, desc[UR54][R8.64] ;  /* 0x0000003608087980 */ /* 0x000ee8000c101d00 */
[----:B------:R-:W4:Y:S01]  /*93e0*/  LD.E.128 R12, desc[UR54][R12.64] ;  /* 0x000000360c0c7980 */ /* 0x000f22000c101d00 */
[----:B------:R-:W-:-:S04]  /*93f0*/  IADD3 R20, P0, R28, 0x4800, RZ ;  /* 0x000048001c147810 */ /* 0x000fc80007f1e0ff */
[----:B------:R-:W-:Y:S01]  /*9400*/  LOP3.LUT R3, R20, 0x380, RZ, 0xc0, !PT ;  /* 0x0000038014037812 */ /* 0x000fe200078ec0ff */
[----:B------:R-:W-:Y:S01]  /*9410*/  UIMAD UR7, UR12, UR10, URZ ;  /* 0x0000000a0c0772a4 */ /* 0x000fe2000f8e023f */
[----:B------:R-:W-:Y:S02]  /*9420*/  IMAD.X R25, RZ, RZ, R29, P0 ;  /* 0x000000ffff197224 */ /* 0x000fe400000e061d */
[----:B------:R-:W-:-:S04]  /*9430*/  SHF.R.U64 R3, R3, 0x3, RZ ;  /* 0x0000000303037819 */ /* 0x000fc800000012ff */
[----:B------:R-:W-:Y:S02]  /*9440*/  LOP3.LUT R24, R3, R20, RZ, 0x3c, !PT ;  /* 0x0000001403187212 */ /* 0x000fe400078e3cff */
        /* <DEDUP_REMOVED lines=16> */
[----:B------:R-:W-:Y:S01]  /*9550*/  IMAD.MOV.U32 R3, RZ, RZ, R29 ;  /* 0x000000ffff037224 */ /* 0x000fe200078e001d */
[----:B------:R-:W-:Y:S01]  /*9560*/  SHF.R.S32.HI R37, RZ, 0x1f, R19 ;  /* 0x0000001fff257819 */ /* 0x000fe20000011413 */
[----:B------:R-:W-:Y:S01]  /*9570*/  VIADD R0, R0, 0x16820 ;  /* 0x0001682000007836 */ /* 0x000fe20000000000 */
[----:B------:R-:W-:-:S03]  /*9580*/  UIMAD UR9, UR39, UR11, UR9 ;  /* 0x0000000b270972a4 */ /* 0x000fc6000f8e0209 */
[----:B------:R-:W-:Y:S01]  /*9590*/  ULDC.64 UR10, c[0x0][0xaf0] ;  /* 0x0002bc00000a7ab9 */ /* 0x000fe20000000a00 */
[----:B------:R-:W-:Y:S01]  /*95a0*/  PRMT R0, RZ, 0x654, R0 ;  /* 0x00000654ff007816 */ /* 0x000fe20000000000 */
[----:B------:R-:W-:Y:S02]  /*95b0*/  UIMAD UR4, UR4, UR10, URZ ;  /* 0x0000000a040472a4 */ /* 0x000fe4000f8e023f */
[----:B------:R-:W-:Y:S01]  /*95c0*/  UIMAD.WIDE.U32 UR8, UR37, UR10, UR8 ;  /* 0x0000000a250872a5 */ /* 0x000fe2000f8e0008 */
[----:B-1----:R-:W-:Y:S01]  /*95d0*/  @P1 IMAD.HI.U32 R20, R29, R20, RZ ;  /* 0x000000141d141227 */ /* 0x002fe200078e00ff */
[----:B------:R-:W-:-:S03]  /*95e0*/  UIMAD UR4, UR37, UR11, UR4 ;  /* 0x0000000b250472a4 */ /* 0x000fc6000f8e0204 */
[----:B------:R-:W-:Y:S01]  /*95f0*/  ULDC.64 UR10, c[0x0][0xae0] ;  /* 0x0002b800000a7ab9 */ /* 0x000fe20000000a00 */
[----:B------:R-:W-:Y:S01]  /*9600*/  @P1 SHF.R.U32.HI R3, RZ, R21, R20 ;  /* 0x00000015ff031219 */ /* 0x000fe20000011614 */
[----:B------:R-:W-:Y:S02]  /*9610*/  UIADD3 UR4, UR9, UR4, URZ ;  /* 0x0000000409047290 */ /* 0x000fe4000fffe03f */
[----:B------:R-:W-:Y:S01]  /*9620*/  IMAD.U32 R21, RZ, RZ, UR9 ;  /* 0x00000009ff157e24 */ /* 0x000fe2000f8e00ff */
[--C-:B------:R-:W-:Y:S01]  /*9630*/  SHF.R.S32.HI R28, RZ, 0x1f, R3.reuse ;  /* 0x0000001fff1c7819 */ /* 0x100fe20000011403 */
[----:B------:R-:W-:Y:S01]  /*9640*/  IMAD.MOV R30, RZ, RZ, -R3 ;  /* 0x000000ffff1e7224 */ /* 0x000fe200078e0a03 */
[----:B0-----:R0:W-:Y:S01]  /*9650*/  SYNCS.ARRIVE.TRANS64.RED.A1T0 RZ, [R0+URZ], RZ ;  /* 0x000000ff00ff79a7 */ /* 0x0011e2000810043f */
[----:B------:R-:W-:Y:S01]  /*9660*/  IMAD.U32 R20, RZ, RZ, UR8 ;  /* 0x00000008ff147e24 */ /* 0x000fe2000f8e00ff */
[----:B------:R-:W-:Y:S01]  /*9670*/  ULDC.64 UR8, c[0x0][0xad8] ;  /* 0x0002b60000087ab9 */ /* 0x000fe20000000a00 */
[----:B------:R-:W-:Y:S01]  /*9680*/  IMAD.U32 R21, RZ, RZ, UR4 ;  /* 0x00000004ff157e24 */ /* 0x000fe2000f8e00ff */
[----:B------:R-:W-:Y:S01]  /*9690*/  ULDC UR4, c[0x0][0xac8] ;  /* 0x0002b20000047ab9 */ /* 0x000fe20000000800 */
[----:B------:R-:W-:-:S02]  /*96a0*/  IMAD R28, R28, UR10, RZ ;  /* 0x0000000a1c1c7c24 */ /* 0x000fc4000f8e02ff */
[----:B------:R-:W-:Y:S02]  /*96b0*/  IMAD R29, R35, R30, R29 ;  /* 0x0000001e231d7224 */ /* 0x000fe400078e021d */
[C---:B------:R-:W-:Y:S02]  /*96c0*/  IMAD R33, R3.reuse, UR11, R28 ;  /* 0x0000000b03217c24 */ /* 0x040fe4000f8e021c */
[----:B------:R-:W-:Y:S01]  /*96d0*/  IMAD.WIDE.U32 R20, R3, UR10, R20 ;  /* 0x0000000a03147c25 */ /* 0x000fe2000f8e0014 */
[----:B------:R-:W-:-:S03]  /*96e0*/  SHF.R.S32.HI R3, RZ, 0x1f, R29 ;  /* 0x0000001fff037819 */ /* 0x000fc6000001141d */
[----:B------:R-:W-:Y:S02]  /*96f0*/  IMAD.IADD R21, R21, 0x1, R33 ;  /* 0x0000000115157824 */ /* 0x000fe400078e0221 */
[----:B------:R-:W-:Y:S02]  /*9700*/  IMAD R28, R3, UR8, RZ ;  /* 0x00000008031c7c24 */ /* 0x000fe4000f8e02ff */
[----:B------:R-:W-:-:S04]  /*9710*/  IMAD.WIDE.U32 R20, R29, UR8, R20 ;  /* 0x000000081d147c25 */ /* 0x000fc8000f8e0014 */
[----:B------:R-:W-:Y:S01]  /*9720*/  IMAD R3, R29, UR9, R28 ;  /* 0x000000091d037c24 */ /* 0x000fe2000f8e021c */
[----:B------:R-:W-:Y:S01]  /*9730*/  ULDC.64 UR8, c[0x0][0xa80] ;  /* 0x0002a00000087ab9 */ /* 0x000fe20000000a00 */
[----:B------:R-:W-:Y:S01]  /*9740*/  VIADD R35, R157, UR40 ;  /* 0x000000289d237c36 */ /* 0x000fe20008000000 */
[C---:B------:R-:W-:Y:S01]  /*9750*/  LEA R30, P0, R20.reuse, UR8, 0x1 ;  /* 0x00000008141e7c11 */ /* 0x040fe2000f8008ff */
[----:B------:R-:W-:Y:S02]  /*9760*/  IMAD.IADD R3, R21, 0x1, R3 ;  /* 0x0000000115037824 */ /* 0x000fe400078e0203 */
        /* <DEDUP_REMOVED lines=18> */
[----:B------:R-:W0:Y:S01]  /*9890*/  SHFL.IDX PT, R34, R34, 0x3, 0x181f ;  /* 0x00781f0022227f89 */ /* 0x000e2200000e0000 */
        /* <DEDUP_REMOVED lines=8> */
[----:B------:R-:W-:-:S04]  /*9920*/  LEA R2, P0, R19, R30, 0x1 ;  /* 0x0000001e13027211 */ /* 0x000fc800078008ff */
[----:B------:R-:W-:-:S05]  /*9930*/  LEA.HI.X R3, R19, R34, R37, 0x1, P0 ;  /* 0x0000002213037211 */ /* 0x000fca00000f0c25 */
[----:B-----5:R0:W-:Y:S01]  /*9940*/  ST.E.128 desc[UR54][R2.64], R24 ;  /* 0x0000001802007985 */ /* 0x0201e2000c101d36 */
[----:B------:R-:W-:Y:S05]  /*9950*/  BRA `(.L_x_15205) ;  /* 0x0000001000987947 */ /* 0x000fea0003800000 */
.L_x_15204:
[----:B------:R-:W-:Y:S01]  /*9960*/  ULDC.64 UR10, c[0x0][0xb08] ;  /* 0x0002c200000a7ab9 */ /* 0x000fe20000000a00 */
[----:B------:R-:W1:Y:S01]  /*9970*/  @P1 LDC R2, c[0x0][0xbec] ;  /* 0x0002fb00ff021b82 */ /* 0x000e620000000800 */
[----:B------:R-:W-:Y:S01]  /*9980*/  UIMAD UR7, UR12, UR10, URZ ;  /* 0x0000000a0c0772a4 */ /* 0x000fe2000f8e023f */
[----:B0-----:R-:W-:Y:S01]  /*9990*/  IMAD.MOV.U32 R5, RZ, RZ, R13 ;  /* 0x000000ffff057224 */ /* 0x001fe200078e000d */
[----:B------:R-:W-:Y:S01]  /*99a0*/  UIMAD.WIDE.U32 UR8, UR4, UR10, URZ ;  /* 0x0000000a040872a5 */ /* 0x000fe2000f8e003f */
[----:B------:R-:W-:Y:S01]  /*99b0*/  BSSY B1, `(.L_x_15206) ;  /* 0x0000053000017945 */ /* 0x000fe20003800000 */
[----:B------:R-:W-:Y:S01]  /*99c0*/  UIMAD UR7, UR4, UR11, UR7 ;  /* 0x0000000b040772a4 */ /* 0x000fe2000f8e0207 */
[----:B------:R-:W-:Y:S01]  /*99d0*/  SHF.R.S32.HI R20, RZ, 0x1f, R22 ;  /* 0x0000001fff147819 */ /* 0x000fe20000011416 */
[----:B------:R-:W-:Y:S01]  /*99e0*/  USHF.R.S32.HI UR4, URZ, 0x1f, UR37 ;  /* 0x0000001f3f047899 */ /* 0x000fe20008011425 */
[----:B------:R-:W0:Y:S01]  /*99f0*/  @P1 LDC R3, c[0x0][0xbf0] ;  /* 0x0002fc00ff031b82 */ /* 0x000e220000000800 */
        /* <DEDUP_REMOVED lines=11> */
[----:B------:R-:W-:Y:S02]  /*9ab0*/  UIMAD UR4, UR4, UR10, URZ ;  /* 0x0000000a040472a4 */ /* 0x000fe4000f8e023f */
[----:B------:R-:W-:Y:S01]  /*9ac0*/  UIMAD.WIDE.U32 UR8, UR37, UR10, UR8 ;  /* 0x0000000a250872a5 */ /* 0x000fe2000f8e0008 */
[----:B-1----:R-:W-:Y:S01]  /*9ad0*/  @P1 IMAD.HI.U32 R2, R13, R2, RZ ;  /* 0x000000020d021227 */ /* 0x002fe200078e00ff */
[----:B------:R-:W-:-:S03]  /*9ae0*/  UIMAD UR4, UR37, UR11, UR4 ;  /* 0x0000000b250472a4 */ /* 0x000fc6000f8e0204 */
[----:B------:R-:W-:Y:S01]  /*9af0*/  ULDC.64 UR10, c[0x0][0xb48] ;  /* 0x0002d200000a7ab9 */ /* 0x000fe20000000a00 */
[----:B------:R-:W-:Y:S01]  /*9b00*/  UIADD3 UR9, UR9, UR4, URZ ;  /* 0x0000000409097290 */ /* 0x000fe2000fffe03f */
[----:B0-----:R-:W-:-:S03]  /*9b10*/  @P1 SHF.R.U32.HI R5, RZ, R3, R2 ;  /* 0x00000003ff051219 */ /* 0x001fc60000011602 */
        /* <DEDUP_REMOVED lines=33> */
[----:B0-2---:R-:W-:Y:S02]  /*9d30*/  @!P4 IMAD.WIDE R2, R16, 0x4, R4 ;  /* 0x000000041002c825 */ /* 0x005fe400078e0204 */
[CC--:B------:R-:W-:Y:S02]  /*9d40*/  @!P2 LEA R6, P6, R156.reuse, R4.reuse, 0x2 ;  /* 0x000000049c06a211 */ /* 0x0c0fe400078c10ff */
        /* <DEDUP_REMOVED lines=25> */
.L_x_15207:
[----:B------:R-:W-:Y:S05]  /*9ee0*/  BSYNC B1 ;  /* 0x0000000000017941 */ /* 0x000fea0003800000 */
.L_x_15206:
        /* <DEDUP_REMOVED lines=9> */
[----:B0--3--:R-:W-:Y:S02]  /*9f80*/  @!P0 IMAD.WIDE R2, R16, 0x4, R4 ;  /* 0x0000000410028825 */ /* 0x009fe400078e0204 */
        /* <DEDUP_REMOVED lines=14> */
[----:B-12---:R-:W-:Y:S02]  /*a070*/  @!P4 LEA R14, P5, R23, R4, 0x2 ;  /* 0x00000004170ec211 */ /* 0x006fe400078a10ff */
        /* <DEDUP_REMOVED lines=12> */
.L_x_15202:
        /* <DEDUP_REMOVED lines=12> */
[----:B------:R-:W-:Y:S01]  /*a200*/  ULDC UR4, c[0x0][0xa88] ;  /* 0x0002a20000047ab9 */ /* 0x000fe20000000800 */
[----:B------:R-:W0:Y:S01]  /*a210*/  S2R R7, SR_TID.X ;  /* 0x0000000000077919 */ /* 0x000e220000002100 */
[----:B------:R-:W-:-:S03]  /*a220*/  IMAD.U32 R0, RZ, RZ, UR4 ;  /* 0x00000004ff007e24 */ /* 0x000fc6000f8e00ff */
[----:B------:R-:W-:-:S05]  /*a230*/  PLOP3.LUT P2, PT, PT, PT, UP1, 0x80, 0x0 ;  /* 0x000000000000781c */ /* 0x000fca0003f4f018 */
[----:B------:R-:W-:-:S04]  /*a240*/  @UP1 ULEA UR8, UP2, UR37, UR8, 0x2 ;  /* 0x0000000825081291 */ /* 0x000fc8000f84103f */
[----:B------:R-:W-:Y:S02]  /*a250*/  @UP1 ULEA.HI.X UR9, UR37, UR9, UR38, 0x2, UP2 ;  /* 0x0000000925091291 */ /* 0x000fe400090f1426 */
[----:B------:R-:W-:-:S04]  /*a260*/  IMAD.U32 R4, RZ, RZ, UR8 ;  /* 0x00000008ff047e24 */ /* 0x000fc8000f8e00ff */
[----:B------:R-:W-:-:S05]  /*a270*/  MOV R5, UR9 ;  /* 0x0000000900057c02 */ /* 0x000fca0008000f00 */
[----:B------:R1:W5:Y:S01]  /*a280*/  @P2 LDG.E R0, desc[UR54][R4.64] ;  /* 0x0000003604002981 */ /* 0x000362000c1e1900 */
[----:B------:R-:W-:Y:S01]  /*a290*/  UMOV UR4, URZ ;  /* 0x0000003f00047c82 */ /* 0x000fe20008000000 */
[----:B------:R-:W-:Y:S01]  /*a2a0*/  UISETP.NE.AND UP1, UPT, UR46, URZ, UPT ;  /* 0x0000003f2e00728c */ /* 0x000fe2000bf25270 */
[----:B0-----:R-:W-:-:S10]  /*a2b0*/  VIADD R7, R7, 0xffffff80 ;  /* 0xffffff8007077836 */ /* 0x001fd40000000000 */
[----:B------:R-:W-:Y:S01]  /*a2c0*/  @!UP1 ULDC UR46, c[0x0][0xad4] ;  /* 0x0002b500002e9ab9 */ /* 0x000fe20000000800 */
[----:B------:R-:W-:Y:S02]  /*a2d0*/  ISETP.GT.AND P0, PT, R7, 0xbf, PT ;  /* 0x000000bf0700780c */ /* 0x000fe40003f04270 */
[----:B--2---:R-:W-:-:S13]  /*a2e0*/  @P1 R2UR UR4, R6 ;  /* 0x00000000060412ca */ /* 0x004fda00000e0000 */
[----:B------:R-:W-:Y:S01]  /*a2f0*/  USHF.R.S32.HI UR18, URZ, 0x1f, UR4 ;  /* 0x0000001f3f127899 */ /* 0x000fe20008011404 */
[----:B-1----:R-:W-:Y:S11]  /*a300*/  @P2 BRA `(.L_x_15208) ;  /* 0x0000000000102947 */ /* 0x002ff60003800000 */
[----:B------:R-:W-:Y:S05]  /*a310*/  @!P1 BRA `(.L_x_15208) ;  /* 0x00000000000c9947 */ /* 0x000fea0003800000 */
[----:B------:R-:W2:Y:S04]  /*a320*/  LDG.E R5, desc[UR54][R2.64] ;  /* 0x0000003602057981 */ /* 0x000ea8000c1e1900 */
[----:B-----5:R-:W2:Y:S02]  /*a330*/  LDG.E R0, desc[UR54][R2.64+0x4] ;  /* 0x0000043602007981 */ /* 0x020ea4000c1e1900 */
[----:B--2---:R-:W-:-:S07]  /*a340*/  IMAD.IADD R0, R0, 0x1, -R5 ;  /* 0x0000000100007824 */ /* 0x004fce00078e0a05 */
.L_x_15208:
        /* <DEDUP_REMOVED lines=36> */
[----:B------:R-:W-:Y:S01]  /*a590*/  UIADD3.X UR7, UR7, UR17, UR18, UP1, UP2 ;  /* 0x0000001107077290 */ /* 0x000fe20008fe4412 */
[----:B-1----:R-:W-:Y:S01]  /*a5a0*/  @P0 SHF.R.U32.HI R5, RZ, R7, R2 ;  /* 0x00000007ff050219 */ /* 0x002fe20000011602 */
[----:B------:R-:W-:Y:S01]  /*a5b0*/  IMAD.U32 R2, RZ, RZ, UR20 ;  /* 0x00000014ff027e24 */ /* 0x000fe2000f8e00ff */
[----:B------:R-:W-:Y:S01]  /*a5c0*/  ULDC.64 UR8, c[0x0][UR16+0x210] ;  /* 0x0000840010087abb */ /* 0x000fe20008000a00 */
[----:B------:R-:W-:Y:S01]  /*a5d0*/  ULDC.64 UR10, c[0x0][0xba8] ;  /* 0x0002ea00000a7ab9 */ /* 0x000fe20000000a00 */
[----:B------:R-:W-:Y:S01]  /*a5e0*/  @!UP0 ULDC UR10, c[0x0][0xb50] ;  /* 0x0002d400000a8ab9 */ /* 0x000fe20000000800 */
[--C-:B------:R-:W-:Y:S01]  /*a5f0*/  IMAD.MOV R7, RZ, RZ, -R5.reuse ;  /* 0x000000ffff077224 */ /* 0x100fe200078e0a05 */
[----:B------:R-:W-:Y:S01]  /*a600*/  IADD3 R2, P0, P1, R5, UR14, R2 ;  /* 0x0000000e05027c10 */ /* 0x000fe2000f91e002 */
[----:B------:R-:W-:Y:S01]  /*a610*/  @!UP0 ULDC UR11, c[0x0][0xb54] ;  /* 0x0002d500000b8ab9 */ /* 0x000fe20000000800 */
[----:B------:R-:W-:Y:S01]  /*a620*/  SHF.R.S32.HI R5, RZ, 0x1f, R5 ;  /* 0x0000001fff057819 */ /* 0x000fe20000011405 */
[----:B------:R-:W-:-:S03]  /*a630*/  IMAD R7, R9, R7, R4 ;  /* 0x0000000709077224 */ /* 0x000fc600078e0204 */
[----:B------:R-:W-:Y:S01]  /*a640*/  IADD3.X R3, R5, UR7, R6, P0, P1 ;  /* 0x0000000705037c10 */ /* 0x000fe200087e2406 */
        /* <DEDUP_REMOVED lines=9> */
.L_x_15210:
[----:B------:R-:W-:Y:S05]  /*a6e0*/  BSYNC B1 ;  /* 0x0000000000017941 */ /* 0x000fea0003800000 */
.L_x_15209:
[----:B------:R-:W-:-:S06]  /*a6f0*/  UISETP.GT.AND UP0, UPT, UR46, 0x1, UPT ;  /* 0x000000012e00788c */ /* 0x000fcc000bf04270 */
[----:B------:R-:W-:-:S13]  /*a700*/  PLOP3.LUT P0, PT, PT, PT, UP0, 0x80, 0x0 ;  /* 0x000000000000781c */ /* 0x000fda0003f0f008 */
[----:B------:R-:W-:Y:S05]  /*a710*/  @P0 BRA `(.L_x_15205) ;  /* 0x0000000400280947 */ /* 0x000fea0003800000 */
[----:B------:R-:W1:Y:S01]  /*a720*/  LDC R11, c[0x0][0xbe8] ;  /* 0x0002fa00ff0b7b82 */ /* 0x000e620000000800 */
[----:B------:R-:W-:Y:S01]  /*a730*/  ULDC.64 UR10, c[0x0][0xaa0] ;  /* 0x0002a800000a7ab9 */ /* 0x000fe20000000a00 */
[----:B------:R-:W-:Y:S01]  /*a740*/  IMAD R2, R18, 0x30, R157 ;  /* 0x0000003012027824 */ /* 0x000fe200078e029d */
[----:B------:R-:W-:Y:S01]  /*a750*/  UIMAD UR7, UR18, UR10, URZ ;  /* 0x0000000a120772a4 */ /* 0x000fe2000f8e023f */
[----:B------:R-:W-:Y:S01]  /*a760*/  VIADD R30, R157, UR40 ;  /* 0x000000289d1e7c36 */ /* 0x000fe20008000000 */
[----:B------:R-:W-:Y:S01]  /*a770*/  UIMAD.WIDE.U32 UR8, UR4, UR10, URZ ;  /* 0x0000000a040872a5 */ /* 0x000fe2000f8e003f */
[----:B0-----:R-:W-:Y:S01]  /*a780*/  VIADD R4, R2, UR40 ;  /* 0x0000002802047c36 */ /* 0x001fe20008000000 */
[----:B------:R-:W-:Y:S01]  /*a790*/  UIMAD UR7, UR4, UR11, UR7 ;  /* 0x0000000b040772a4 */ /* 0x000fe2000f8e0207 */
[----:B------:R-:W-:Y:S02]  /*a7a0*/  SHF.R.S32.HI R13, RZ, 0x1f, R19 ;  /* 0x0000001fff0d7819 */ /* 0x000fe40000011413 */
[----:B------:R-:W-:Y:S01]  /*a7b0*/  ULDC.64 UR10, c[0x0][0xae8] ;  /* 0x0002ba00000a7ab9 */ /* 0x000fe20000000a00 */
[----:B------:R-:W-:Y:S01]  /*a7c0*/  UIADD3 UR9, UR9, UR7, URZ ;  /* 0x0000000709097290 */ /* 0x000fe2000fffe03f */
[----:B------:R-:W-:-:S03]  /*a7d0*/  IMAD.MOV.U32 R5, RZ, RZ, R4 ;  /* 0x000000ffff057224 */ /* 0x000fc600078e0004 */
[----:B------:R-:W-:-:S04]  /*a7e0*/  UIMAD.WIDE.U32 UR8, UR39, UR10, UR8 ;  /* 0x0000000a270872a5 */ /* 0x000fc8000f8e0008 */
[----:B------:R-:W-:-:S03]  /*a7f0*/  UIMAD UR9, UR39, UR11, UR9 ;  /* 0x0000000b270972a4 */ /* 0x000fc6000f8e0209 */
[----:B------:R-:W-:Y:S01]  /*a800*/  ULDC.64 UR10, c[0x0][0xaf0] ;  /* 0x0002bc00000a7ab9 */ /* 0x000fe20000000a00 */
[----:B-1----:R-:W-:Y:S01]  /*a810*/  ISETP.NE.AND P0, PT, R11, 0x1, PT ;  /* 0x000000010b00780c */ /* 0x002fe20003f05270 */
[----:B------:R-:W-:Y:S02]  /*a820*/  UIMAD UR38, UR38, UR10, URZ ;  /* 0x0000000a262672a4 */ /* 0x000fe4000f8e023f */
[----:B------:R-:W-:Y:S02]  /*a830*/  UIMAD.WIDE.U32 UR8, UR37, UR10, UR8 ;  /* 0x0000000a250872a5 */ /* 0x000fe4000f8e0008 */
[----:B------:R-:W-:-:S03]  /*a840*/  UIMAD UR4, UR37, UR11, UR38 ;  /* 0x0000000b250472a4 */ /* 0x000fc6000f8e0226 */
[----:B------:R-:W-:Y:S01]  /*a850*/  ULDC.64 UR10, c[0x0][0xae0] ;  /* 0x0002b800000a7ab9 */ /* 0x000fe20000000a00 */
[----:B------:R-:W-:-:S04]  /*a860*/  UIADD3 UR4, UR9, UR4, URZ ;  /* 0x0000000409047290 */ /* 0x000fc8000fffe03f */
[----:B------:R-:W0:Y:S08]  /*a870*/  @P0 LDC R3, c[0x0][0xbec] ;  /* 0x0002fb00ff030b82 */ /* 0x000e300000000800 */
        /* <DEDUP_REMOVED lines=52> */
.L_x_15205:
[----:B------:R-:W-:Y:S05]  /*abc0*/  BSYNC B0 ;  /* 0x0000000000007941 */ /* 0x000fea0003800000 */
.L_x_15201:
[----:B------:R-:W-:Y:S02]  /*abd0*/  ULDC UR4, c[0x0][0xc3c] ;  /* 0x00030f0000047ab9 */ /* 0x000fe40000000800 */
[----:B------:R-:W-:-:S13]  /*abe0*/  ISETP.GE.AND P0, PT, R31, UR4, PT ;  /* 0x000000041f007c0c */ /* 0x000fda000bf06270 */
[----:B------:R-:W-:Y:S05]  /*abf0*/  @!P0 BRA `(.L_x_15211) ;  /* 0xffffff6000888947 */ /* 0x000fea000383ffff */
[----:B------:R-:W-:Y:S05]  /*ac00*/  EXIT ;  /* 0x000000000000794d */ /* 0x000fea0003800000 */
.L_x_15158:
[----:B------:R-:W-:-:S08]  /*ac10*/  NOP ;  /* 0x0000000000007918 */ /* 0x000fd00000000000 */
[----:B------:R-:W0:-:S00]  /*ac20*/  USETMAXREG.DEALLOC.CTAPOOL 0x20 ;  /* 0x00000020000079c8 */ /* 0x000e0000080e0500 */
[----:B0-----:R-:W2:Y:S01]  /*ac30*/  LDL.LU R2, [R1+0x4] ;  /* 0x0000040001027983 */ /* 0x001ea20000300800 */
[----:B------:R-:W-:Y:S01]  /*ac40*/  LOP3.LUT R0, R0, 0x3, RZ, 0xc0, !PT ;  /* 0x0000000300007812 */ /* 0x000fe200078ec0ff */
[----:B------:R-:W-:-:S05]  /*ac50*/  IMAD.MOV.U32 R6, RZ, RZ, RZ ;  /* 0x000000ffff067224 */ /* 0x000fca00078e00ff */
[----:B------:R-:W0:Y:S02]  /*ac60*/  SHFL.IDX PT, R0, R0, RZ, 0x1f ;  /* 0x00001fff00007589 */ /* 0x000e2400000e0000 */
[----:B0-----:R-:W-:Y:S02]  /*ac70*/  ISETP.NE.AND P0, PT, R0, RZ, PT ;  /* 0x000000ff0000720c */ /* 0x001fe40003f05270 */
        /* <DEDUP_REMOVED lines=11> */
.L_x_15212:
[----:B------:R-:W1:Y:S01]  /*ad30*/  S2R R0, SR_TID.X ;  /* 0x0000000000007919 */ /* 0x000e620000002100 */
[----:B------:R-:W-:Y:S01]  /*ad40*/  ULDC UR4, c[0x0][0xc3c] ;  /* 0x00030f0000047ab9 */ /* 0x000fe20000000800 */
[----:B------:R-:W-:Y:S01]  /*ad50*/  IMAD.MOV.U32 R7, RZ, RZ, RZ ;  /* 0x000000ffff077224 */ /* 0x000fe200078e00ff */
[----:B------:R-:W2:Y:S01]  /*ad60*/  S2UR UR6, SR_CTAID.X ;  /* 0x00000000000679c3 */ /* 0x000ea20000002500 */
[----:B------:R-:W-:Y:S01]  /*ad70*/  ULDC UR5, c[0x0][0xc38] ;  /* 0x00030e0000057ab9 */ /* 0x000fe20000000800 */
[----:B-1----:R-:W-:-:S04]  /*ad80*/  LOP3.LUT R0, R0, 0x1f, RZ, 0xc0, !PT ;  /* 0x0000001f00007812 */ /* 0x002fc800078ec0ff */
[----:B------:R-:W-:-:S04]  /*ad90*/  ISETP.NE.AND P0, PT, R0, 0x1f, PT ;  /* 0x0000001f0000780c */ /* 0x000fc80003f05270 */
[----:B------:R-:W-:-:S13]  /*ada0*/  ISETP.GE.OR P1, PT, R0, UR4, !P0 ;  /* 0x0000000400007c0c */ /* 0x000fda000c726670 */
[----:B------:R-:W1:Y:S08]  /*adb0*/  @!P1 LDC.64 R4, c[0x0][0xc80] ;  /* 0x00032000ff049b82 */ /* 0x000e700000000a00 */
[----:B0-----:R-:W0:Y:S01]  /*adc0*/  @!P1 LDC.64 R2, c[0x0][0xc78] ;  /* 0x00031e00ff029b82 */ /* 0x001e220000000a00 */
[----:B-1----:R-:W-:-:S05]  /*add0*/  @!P1 IMAD.WIDE.U32 R4, R0, 0x4, R4 ;  /* 0x0000000400049825 */ /* 0x002fca00078e0004 */
[----:B------:R-:W3:Y:S01]  /*ade0*/  @!P1 LDG.E R6, desc[UR54][R4.64] ;  /* 0x0000003604069981 */ /* 0x000ee2000c1e1900 */
[----:B0-----:R-:W-:-:S05]  /*adf0*/  @!P1 IMAD.WIDE.U32 R2, R0, 0x4, R2 ;  /* 0x0000000400029825 */ /* 0x001fca00078e0002 */
        /* <DEDUP_REMOVED lines=25> */
[----:B--2---:R-:W-:Y:S01]  /*af90*/  ISETP.GT.AND P6, PT, R8, UR6, PT ;  /* 0x0000000608007c0c */ /* 0x004fe2000bfc4270 */
[----:B------:R-:W-:-:S12]  /*afa0*/  IMAD.MOV.U32 R3, RZ, RZ, R8 ;  /* 0x000000ffff037224 */ /* 0x000fd800078e0008 */
[----:B------:R-:W-:Y:S05]  /*afb0*/  @P6 BRA `(.L_x_15214) ;  /* 0x0000000000946947 */ /* 0x000fea0003800000 */
[----:B------:R-:W-:Y:S01]  /*afc0*/  IMAD.MOV.U32 R8, RZ, RZ, R3 ;  /* 0x000000ffff087224 */ /* 0x000fe200078e0003 */
[----:B------:R-:W-:Y:S01]  /*afd0*/  UMOV UR4, URZ ;  /* 0x0000003f00047c82 */ /* 0x000fe20008000000 */
[----:B------:R-:W-:-:S05]  /*afe0*/  ULDC UR5, c[0x0][0xc38] ;  /* 0x00030e0000057ab9 */ /* 0x000fca0000000800 */
.L_x_15216:
        /* <DEDUP_REMOVED lines=34> */
.L_x_15214:
        /* <DEDUP_REMOVED lines=13> */
.L_x_15217:
        /* <DEDUP_REMOVED lines=40> */
[----:B------:R-:W-:Y:S01]  /*b560*/  IMAD.HI.U32 R2, R3, R9, R2 ;  /* 0x0000000903027227 */ /* 0x000fe200078e0002 */
[----:B------:R-:W-:-:S03]  /*b570*/  MOV R3, R8 ;  /* 0x0000000800037202 */ /* 0x000fc60000000f00 */
        /* <DEDUP_REMOVED lines=20> */
.L_x_15218:
        /* <DEDUP_REMOVED lines=57> */
[----:B------:R-:W-:-:S05]  /*ba50*/  @P0 VIADD R2, R2, 0x1 ;  /* 0x0000000102020836 */ /* 0x000fca0000000000 */
[----:B------:R-:W-:Y:S02]  /*ba60*/  @!P2 IADD3 R2, -R2, RZ, RZ ;  /* 0x000000ff0202a210 */ /* 0x000fe40007ffe1ff */
[----:B------:R-:W-:-:S05]  /*ba70*/  @!P1 LOP3.LUT R2, RZ, R7, RZ, 0x33, !PT ;  /* 0x00000007ff029212 */ /* 0x000fca00078e33ff */
[----:B------:R-:W-:-:S07]  /*ba80*/  IMAD R18, R2, R18, R3 ;  /* 0x0000001202127224 */ /* 0x000fce00078e0203 */
.L_x_15219:
[----:B------:R-:W-:-:S05]  /*ba90*/  LOP3.LUT R17, RZ, R2, RZ, 0x33, !PT ;  /* 0x00000002ff117212 */ /* 0x000fca00078e33ff */
[----:B------:R-:W-:Y:S01]  /*baa0*/  IMAD.IADD R17, R6, 0x1, R17 ;  /* 0x0000000106117824 */ /* 0x000fe200078e0211 */
[----:B------:R-:W-:Y:S06]  /*bab0*/  BRA `(.L_x_15220) ;  /* 0x0000000000147947 */ /* 0x000fec0003800000 */
.L_x_15215:
[----:B------:R-:W-:Y:S01]  /*bac0*/  ULDC UR4, c[0x0][0xc3c] ;  /* 0x00030f0000047ab9 */ /* 0x000fe20000000800 */
[----:B------:R-:W-:Y:S02]  /*bad0*/  IMAD.MOV.U32 R17, RZ, RZ, RZ ;  /* 0x000000ffff117224 */ /* 0x000fe400078e00ff */
[----:B------:R-:W-:Y:S02]  /*bae0*/  IMAD.U32 R16, RZ, RZ, UR6 ;  /* 0x00000006ff107e24 */ /* 0x000fe4000f8e00ff */
[----:B------:R-:W-:Y:S02]  /*baf0*/  IMAD.MOV.U32 R18, RZ, RZ, RZ ;  /* 0x000000ffff127224 */ /* 0x000fe400078e00ff */
[----:B------:R-:W-:-:S07]  /*bb00*/  IMAD.U32 R19, RZ, RZ, UR4 ;  /* 0x00000004ff137e24 */ /* 0x000fce000f8e00ff */
.L_x_15220:
[----:B------:R-:W-:-:S13]  /*bb10*/  ISETP.NE.AND P0, PT, R0, RZ, PT ;  /* 0x000000ff0000720c */ /* 0x000fda0003f05270 */
[----:B------:R-:W0:Y:S01]  /*bb20*/  @!P0 S2R R3, SR_CgaCtaId ;  /* 0x0000000000038919 */ /* 0x000e220000008800 */
[----:B------:R-:W-:-:S04]  /*bb30*/  @!P0 MOV R0, 0x400 ;  /* 0x0000040000008802 */ /* 0x000fc80000000f00 */
[----:B0-----:R-:W-:-:S05]  /*bb40*/  @!P0 LEA R0, R3, R0, 0x18 ;  /* 0x0000000003008211 */ /* 0x001fca00078ec0ff */
[----:B------:R2:W-:Y:S01]  /*bb50*/  @!P0 STS.128 [R0+0x168d0], R16 ;  /* 0x0168d01000008388 */ /* 0x0005e20000000c00 */
[----:B------:R-:W-:Y:S06]  /*bb60*/  BAR.ARV 0x5, 0x200 ;  /* 0x0148000000007b1d */ /* 0x000fec0000002000 */
.L_x_15213:
[----:B------:R3:W-:Y:S01]  /*bb70*/  STL [R1+0x38], RZ ;  /* 0x000038ff01007387 */ /* 0x0007e20000100800 */
[----:B------:R-:W-:Y:S01]  /*bb80*/  ULDC UR4, c[0x0][0xc3c] ;  /* 0x00030f0000047ab9 */ /* 0x000fe20000000800 */
[----:B------:R-:W-:Y:S01]  /*bb90*/  IMAD.MOV.U32 R27, RZ, RZ, 0x1 ;  /* 0x00000001ff1b7424 */ /* 0x000fe200078e00ff */
[----:B-1----:R-:W-:Y:S01]  /*bba0*/  ISETP.GE.AND P0, PT, R19, UR4, PT ;  /* 0x0000000413007c0c */ /* 0x002fe2000bf06270 */
[----:B------:R-:W-:-:S12]  /*bbb0*/  IMAD.MOV.U32 R25, RZ, RZ, RZ ;  /* 0x000000ffff197224 */ /* 0x000fd800078e00ff */
[----:B---3--:R-:W-:Y:S05]  /*bbc0*/  @P0 BRA `(.L_x_15221) ;  /* 0x0000005000e40947 */ /* 0x008fea0003800000 */
[----:B------:R-:W1:Y:S01]  /*bbd0*/  S2R R3, SR_TID.X ;  /* 0x0000000000037919 */ /* 0x000e620000002100 */
[----:B------:R-:W3:Y:S01]  /*bbe0*/  S2UR UR5, SR_CgaCtaId ;  /* 0x00000000000579c3 */ /* 0x000ee20000008800 */
[----:B------:R-:W-:Y:S01]  /*bbf0*/  UMOV UR4, 0x400 ;  /* 0x0000040000047882 */ /* 0x000fe20000000000 */
[----:B------:R-:W-:Y:S01]  /*bc00*/  BSSY B8, `(.L_x_15221) ;  /* 0x0000535000087945 */ /* 0x000fe20003800000 */
[----:B------:R4:W-:Y:S01]  /*bc10*/  STL [R1+0x38], RZ ;  /* 0x000038ff01007387 */ /* 0x0009e20000100800 */
[----:B------:R-:W-:Y:S01]  /*bc20*/  IMAD.MOV.U32 R27, RZ, RZ, 0x1 ;  /* 0x00000001ff1b7424 */ /* 0x000fe200078e00ff */
[----:B------:R-:W-:Y:S01]  /*bc30*/  ULOP3.LUT UR37, UR36, 0x2, URZ, 0xfc, !UPT ;  /* 0x0000000224257892 */ /* 0x000fe2000f8efc3f */
[----:B------:R-:W-:Y:S01]  /*bc40*/  IMAD.MOV.U32 R25, RZ, RZ, RZ ;  /* 0x000000ffff197224 */ /* 0x000fe200078e00ff */
[----:B------:R-:W-:Y:S01]  /*bc50*/  ULDC UR38, c[0x0][0xc] ;  /* 0x0000030000267ab9 */ /* 0x000fe20000000800 */
[----:B---3--:R-:W-:-:S06]  /*bc60*/  ULEA UR4, UR5, UR4, 0x18 ;  /* 0x0000000405047291 */ /* 0x008fcc000f8ec03f */
[----:B------:R-:W-:Y:S01]  /*bc70*/  IMAD.U32 R22, RZ, RZ, UR4 ;  /* 0x00000004ff167e24 */ /* 0x000fe2000f8e00ff */
[C---:B-1----:R-:W-:Y:S01]  /*bc80*/  LOP3.LUT R4, R3.reuse, 0x7f, RZ, 0xc0, !PT ;  /* 0x0000007f03047812 */ /* 0x042fe200078ec0ff */
[C---:B------:R-:W-:Y:S02]  /*bc90*/  IMAD.SHL.U32 R28, R3.reuse, 0x8, RZ ;  /* 0x00000008031c7824 */ /* 0x040fe400078e00ff */
[----:B0-----:R-:W-:Y:S01]  /*bca0*/  IMAD.SHL.U32 R2, R3, 0x10, RZ ;  /* 0x0000001003027824 */ /* 0x001fe200078e00ff */
[----:B------:R-:W-:Y:S02]  /*bcb0*/  SHF.R.U32.HI R4, RZ, 0x3, R4 ;  /* 0x00000003ff047819 */ /* 0x000fe40000011604 */
[----:B--2---:R-:W-:Y:S02]  /*bcc0*/  LOP3.LUT R0, R28, 0x1f8, RZ, 0xc0, !PT ;  /* 0x000001f81c007812 */ /* 0x004fe400078ec0ff */
[----:B------:R-:W-:Y:S02]  /*bcd0*/  LOP3.LUT R2, R2, 0x70, RZ, 0xc0, !PT ;  /* 0x0000007002027812 */ /* 0x000fe400078ec0ff */
[----:B------:R-:W-:-:S02]  /*bce0*/  LOP3.LUT R3, R0, 0x38, R3, 0x78, !PT ;  /* 0x0000003800037812 */ /* 0x000fc400078e7803 */
[----:B------:R-:W-:Y:S02]  /*bcf0*/  LOP3.LUT R2, R4, R2, RZ, 0xfc, !PT ;  /* 0x0000000204027212 */ /* 0x000fe400078efcff */
[----:B------:R-:W-:Y:S02]  /*bd00*/  LOP3.LUT R0, R3, 0x200, R28, 0xf8, !PT ;  /* 0x0000020003007812 */ /* 0x000fe400078ef81c */
[----:B------:R-:W-:-:S03]  /*bd10*/  LOP3.LUT R28, R28, 0x38, RZ, 0xc0, !PT ;  /* 0x000000381c1c7812 */ /* 0x000fc600078ec0ff */
[----:B------:R-:W-:-:S05]  /*bd20*/  IMAD R0, R0, 0x2, R22 ;  /* 0x0000000200007824 */ /* 0x000fca00078e0216 */
[----:B------:R4:W-:Y:S02]  /*bd30*/  STL [R1+0x1c], R0 ;  /* 0x00001c0001007387 */ /* 0x0009e40000100800 */
.L_x_15284:
[----:B0-----:R-:W0:Y:S01]  /*bd40*/  LDC.64 R2, c[0x0][0xc88] ;  /* 0x00032200ff027b82 */ /* 0x001e220000000a00 */
[----:B--2---:R-:W2:Y:S01]  /*bd50*/  LDL.LU R6, [R1+0x4] ;  /* 0x0000040001067983 */ /* 0x004ea20000300800 */
[----:B0-----:R-:W-:-:S05]  /*bd60*/  IMAD.WIDE R2, R19, 0x4, R2 ;  /* 0x0000000413027825 */ /* 0x001fca00078e0202 */
[----:B------:R-:W4:Y:S01]  /*bd70*/  LDG.E R29, desc[UR54][R2.64] ;  /* 0x00000036021d7981 */ /* 0x000f22000c1e1900 */
[----:B------:R-:W-:Y:S05]  /*bd80*/  YIELD ;  /* 0x0000000000007946 */ /* 0x000fea0003800000 */
[----:B------:R-:W-:Y:S01]  /*bd90*/  ULDC.64 UR4, c[0x0][0xa28] ;  /* 0x00028a0000047ab9 */ /* 0x000fe20000000a00 */
[----:B------:R-:W-:Y:S01]  /*bda0*/  IMAD.MOV.U32 R7, RZ, RZ, RZ ;  /* 0x000000ffff077224 */ /* 0x000fe200078e00ff */
[----:B------:R-:W-:Y:S01]  /*bdb0*/  ISETP.NE.U32.AND P0, PT, RZ, UR4, PT ;  /* 0x00000004ff007c0c */ /* 0x000fe2000bf05070 */
[----:B------:R-:W-:-:S03]  /*bdc0*/  ULDC.64 UR6, c[0x0][0xa18] ;  /* 0x0002860000067ab9 */ /* 0x000fc60000000a00 */
[----:B------:R-:W-:Y:S02]  /*bdd0*/  ISETP.NE.AND.EX P0, PT, RZ, UR5, PT, P0 ;  /* 0x00000005ff007c0c */ /* 0x000fe4000bf05300 */
[----:B----4-:R-:W-:-:S11]  /*bde0*/  SHF.R.S32.HI R0, RZ, 0x1f, R29 ;  /* 0x0000001fff007819 */ /* 0x010fd6000001141d */
[C---:B------:R-:W-:Y:S01]  /*bdf0*/  @P0 LEA R2, P1, R29.reuse, UR4, 0x2 ;  /* 0x000000041d020c11 */ /* 0x040fe2000f8210ff */
[C---:B------:R-:W-:Y:S01]  /*be00*/  IMAD.SHL.U32 R23, R29.reuse, 0x4, RZ ;  /* 0x000000041d177824 */ /* 0x040fe200078e00ff */
[C-C-:B------:R-:W-:Y:S01]  /*be10*/  SHF.L.U64.HI R24, R29.reuse, 0x2, R0.reuse ;  /* 0x000000021d187819 */ /* 0x140fe20000010200 */
[----:B------:R0:W-:Y:S01]  /*be20*/  STL [R1+0x2c], R0 ;  /* 0x00002c0001007387 */ /* 0x0001e20000100800 */
[----:B------:R-:W-:Y:S01]  /*be30*/  @P0 LEA.HI.X R3, R29, UR5, R0, 0x2, P1 ;  /* 0x000000051d030c11 */ /* 0x000fe200088f1400 */
[----:B------:R-:W-:-:S04]  /*be40*/  ULDC.64 UR4, c[0x0][0xa00] ;  /* 0x0002800000047ab9 */ /* 0x000fc80000000a00 */
[----:B------:R1:W3:Y:S01]  /*be50*/  @P0 LDG.E R7, desc[UR54][R2.64] ;  /* 0x0000003602070981 */ /* 0x0002e2000c1e1900 */
[----:B------:R-:W-:Y:S02]  /*be60*/  ISETP.NE.U32.AND P0, PT, RZ, UR4, PT ;  /* 0x00000004ff007c0c */ /* 0x000fe4000bf05070 */
[----:B--2---:R-:W-:Y:S01]  /*be70*/  LOP3.LUT R6, R6, 0xffffffef, RZ, 0xc0, !PT ;  /* 0xffffffef06067812 */ /* 0x004fe200078ec0ff */
        /* <DEDUP_REMOVED lines=8> */
[----:B------:R-:W2:Y:S05]  /*bf00*/  @P2 LDG.E R0, desc[UR54][R2.64] ;  /* 0x0000003602002981 */ /* 0x000eaa000c1e1900 */
[----:B------:R-:W-:Y:S01]  /*bf10*/  @P0 IADD3 R4, P1, R23, UR6, RZ ;  /* 0x0000000617040c10 */ /* 0x000fe2000ff3e0ff */
[----:B------:R-:W-:Y:S03]  /*bf20*/  STL [R1+0x4], R6 ;  /* 0x0000040601007387 */ /* 0x000fe60000100800 */
        /* <DEDUP_REMOVED lines=8> */
[----:B--2---:R0:W-:Y:S04]  /*bfb0*/  STL [R1+0x20], R0 ;  /* 0x0000200001007387 */ /* 0x0041e80000100800 */
[----:B---3--:R1:W-:Y:S04]  /*bfc0*/  STL [R1+0x14], R7 ;  /* 0x0000140701007387 */ /* 0x0083e80000100800 */
[----:B----4-:R1:W-:Y:S01]  /*bfd0*/  @P0 STL [R1+0x28], R4 ;  /* 0x0000280401000387 */ /* 0x0103e20000100800 */
[----:B0-----:R-:W-:Y:S01]  /*bfe0*/  IMAD.U32 R0, RZ, RZ, UR4 ;  /* 0x00000004ff007e24 */ /* 0x001fe2000f8e00ff */
[----:B------:R-:W-:Y:S06]  /*bff0*/  @P0 BRA `(.L_x_15222) ;  /* 0x0000000000200947 */ /* 0x000fec0003800000 */
        /* <DEDUP_REMOVED lines=8> */
.L_x_15222:
        /* <DEDUP_REMOVED lines=10> */
.L_x_15223:
        /* <DEDUP_REMOVED lines=9> */
.L_x_15224:
[----:B0-2---:R-:W-:Y:S01]  /*c1b0*/  IMAD.MOV.U32 R2, RZ, RZ, R6 ;  /* 0x000000ffff027224 */ /* 0x005fe200078e0006 */
[----:B------:R-:W0:Y:S01]  /*c1c0*/  LDC R3, c[0x0][0x448] ;  /* 0x00011200ff037b82 */ /* 0x000e220000000800 */
[----:B------:R-:W2:Y:S01]  /*c1d0*/  LDL R6, [R1+0x28] ;  /* 0x0000280001067983 */ /* 0x000ea20000100800 */
[----:B-----5:R-:W-:Y:S01]  /*c1e0*/  IMAD.IADD R5, R0, 0x1, -R7 ;  /* 0x0000000100057824 */ /* 0x020fe200078e0a07 */
[----:B------:R-:W-:Y:S01]  /*c1f0*/  BSSY B0, `(.L_x_15225) ;  /* 0x000003a000007945 */ /* 0x000fe20003800000 */
[----:B------:R-:W-:Y:S02]  /*c200*/  LOP3.LUT R2, R2, 0xfffffff7, RZ, 0xc0, !PT ;  /* 0xfffffff702027812 */ /* 0x000fe400078ec0ff */
[----:B0-----:R-:W-:-:S13]  /*c210*/  ISETP.NE.AND P0, PT, R3, 0x1, PT ;  /* 0x000000010300780c */ /* 0x001fda0003f05270 */
[----:B------:R-:W0:Y:S01]  /*c220*/  @P0 LDC R4, c[0x0][0x44c] ;  /* 0x00011300ff040b82 */ /* 0x000e220000000800 */
[----:B------:R-:W-:-:S05]  /*c230*/  @P0 LOP3.LUT R2, R2, 0x8, RZ, 0xfc, !PT ;  /* 0x0000000802020812 */ /* 0x000fca00078efcff */
[----:B------:R1:W-:Y:S02]  /*c240*/  STL [R1+0x4], R2 ;  /* 0x0000040201007387 */ /* 0x0003e40000100800 */
[----:B------:R-:W3:Y:S02]  /*c250*/  @P0 LDC R3, c[0x0][0x450] ;  /* 0x00011400ff030b82 */ /* 0x000ee40000000800 */
[----:B------:R4:W-:Y:S01]  /*c260*/  STL [R1+0xc], R5 ;  /* 0x00000c0501007387 */ /* 0x0009e20000100800 */
[----:B-1----:R-:W-:-:S04]  /*c270*/  IMAD R2, R17, 0xc0, RZ ;  /* 0x000000c011027824 */ /* 0x002fc800078e02ff */
[----:B------:R-:W-:-:S04]  /*c280*/  VIADD R2, R2, 0xbf ;  /* 0x000000bf02027836 */ /* 0x000fc80000000000 */
[----:B0-----:R-:W-:-:S05]  /*c290*/  @P0 IMAD.HI.U32 R4, R2, R4, RZ ;  /* 0x0000000402040227 */ /* 0x001fca00078e00ff */
[----:B---3--:R-:W-:Y:S02]  /*c2a0*/  @P0 SHF.R.U32.HI R2, RZ, R3, R4 ;  /* 0x00000003ff020219 */ /* 0x008fe40000011604 */
[----:B------:R-:W-:-:S04]  /*c2b0*/  LOP3.LUT R4, R18, 0xff000000, RZ, 0xc0, !PT ;  /* 0xff00000012047812 */ /* 0x000fc800078ec0ff */
[----:B------:R-:W-:Y:S02]  /*c2c0*/  SHF.R.U32.HI R4, RZ, 0x8, R4 ;  /* 0x00000008ff047819 */ /* 0x000fe40000011604 */
[----:B--2---:R-:W-:-:S05]  /*c2d0*/  IADD3 R0, R5, 0x80, -R6 ;  /* 0x0000008005007810 */ /* 0x004fca0007ffe806 */
        /* <DEDUP_REMOVED lines=11> */
[----:B------:R-:W-:Y:S02]  /*c390*/  LEA.HI R4, R2, R4, RZ, 0x10 ;  /* 0x0000000402047211 */ /* 0x000fe400078f80ff */
[----:B------:R-:W-:-:S09]  /*c3a0*/  MOV R2, RZ ;  /* 0x000000ff00027202 */ /* 0x000fd20000000f00 */
[----:B----4-:R-:W-:Y:S05]  /*c3b0*/  @!P0 BRA `(.L_x_15226) ;  /* 0x0000000000748947 */ /* 0x010fea0003800000 */
        /* <DEDUP_REMOVED lines=29> */
.L_x_15226:
[----:B------:R-:W-:Y:S05]  /*c590*/  BSYNC B0 ;  /* 0x0000000000007941 */ /* 0x000fea0003800000 */
.L_x_15225:
        /* <DEDUP_REMOVED lines=25> */
.L_x_15228:
        /* <DEDUP_REMOVED lines=20> */
.L_x_15231:
[----:B------:R-:W-:Y:S05]  /*c870*/  BSYNC B6 ;  /* 0x0000000000067941 */ /* 0x000fea0003800000 */
.L_x_15230:
        /* <DEDUP_REMOVED lines=20> */
.L_x_15234:
        /* <DEDUP_REMOVED lines=15> */
.L_x_15233:
[----:B------:R-:W-:Y:S05]  /*cab0*/  BSYNC B6 ;  /* 0x0000000000067941 */ /* 0x000fea0003800000 */
.L_x_15232:
        /* <DEDUP_REMOVED lines=14> */
[----:B--2---:R0:W2:Y:S01]  /*cba0*/  @P0 LDG.E R21, desc[UR54][R2.64] ;  /* 0x0000003602150981 */ /* 0x0040a2000c1e1900 */
[----:B-1----:R-:W-:Y:S01]  /*cbb0*/  IMAD.SHL.U32 R7, R7, 0x10, RZ ;  /* 0x0000001007077824 */ /* 0x002fe200078e00ff */
[----:B------:R-:W-:Y:S01]  /*cbc0*/  LOP3.LUT R0, R0, 0x7f, RZ, 0xc0, !PT ;  /* 0x0000007f00007812 */ /* 0x000fe200078ec0ff */
[----:B---3--:R-:W-:-:S07]  /*cbd0*/  VIADD R26, R26, 0xffffffff ;  /* 0xffffffff1a1a7836 */ /* 0x008fce0000000000 */
        /* <DEDUP_REMOVED lines=27> */
[----:B------:R-:W-:Y:S01]  /*cd90*/  LOP3.LUT R20, R20, 0xfffffffb, RZ, 0xc0, !PT ;  /* 0xfffffffb14147812 */ /* 0x000fe200078ec0ff */
[----:B------:R-:W-:-:S03]  /*cda0*/  IMAD.U32 R9, RZ, RZ, UR37 ;  /* 0x00000025ff097e24 */ /* 0x000fc6000f8e00ff */
[----:B------:R-:W-:Y:S02]  /*cdb0*/  @P2 LOP3.LUT R20, R20, 0x4, RZ, 0xfc, !PT ;  /* 0x0000000414142812 */ /* 0x000fe400078efcff */
[----:B------:R-:W-:Y:S02]  /*cdc0*/  ISETP.NE.AND P2, PT, R9, 0x3, PT ;  /* 0x000000030900780c */ /* 0x000fe40003f45270 */
[----:B------:R-:W-:-:S11]  /*cdd0*/  LOP3.LUT R20, R20, 0xfffffffd, RZ, 0xc0, !PT ;  /* 0xfffffffd14147812 */ /* 0x000fd600078ec0ff */
[----:B------:R-:W-:-:S05]  /*cde0*/  @P2 LOP3.LUT R20, R20, 0x2, RZ, 0xfc, !PT ;  /* 0x0000000214142812 */ /* 0x000fca00078efcff */
[----:B------:R0:W-:Y:S01]  /*cdf0*/  STL [R1+0x4], R20 ;  /* 0x0000041401007387 */ /* 0x0001e20000100800 */
[----:B------:R-:W-:-:S03]  /*ce00*/  UMOV UR4, 0xffffffff ;  /* 0xffffffff00047882 */ /* 0x000fc60000000000 */
[----:B------:R-:W-:Y:S05]  /*ce10*/  BRA.DIV UR4, `(.L_x_15235) ;  /* 0x0000004604dc7947 */ /* 0x000fea000b800000 */
.L_x_15301:
[----:B------:R-:W-:Y:S01]  /*ce20*/  LOP3.LUT R24, R18, 0xffff, RZ, 0xc0, !PT ;  /* 0x0000ffff12187812 */ /* 0x000fe200078ec0ff */
[----:B------:R-:W-:Y:S06]  /*ce30*/  @!P2 BRA `(.L_x_15236) ;  /* 0x000000000004a947 */ /* 0x000fec0003800000 */
[----:B------:R-:W-:Y:S01]  /*ce40*/  BPT.TRAP 0x1 ;  /* 0x000000040000795c */ /* 0x000fe20000300000 */
.L_x_15236:
        /* <DEDUP_REMOVED lines=23> */
.L_x_15302:
[----:B------:R-:W-:Y:S05]  /*cfc0*/  BSYNC B0 ;  /* 0x0000000000007941 */ /* 0x000fea0003800000 */
.L_x_15237:
        /* <DEDUP_REMOVED lines=40> */
[----:B-1----:R-:W-:-:S04]  /*d250*/  @P0 LEA R7, P1, R28, R7, 0x1 ;  /* 0x000000071c070211 */ /* 0x002fc800078208ff */
[----:B--2---:R-:W-:Y:S02]  /*d260*/  @P0 IADD3.X R6, RZ, R6, RZ, P1, !PT ;  /* 0x00000006ff060210 */ /* 0x004fe40000ffe4ff */
[----:B------:R-:W-:Y:S02]  /*d270*/  ISETP.GE.AND P1, PT, R4, 0x11, PT ;  /* 0x000000110400780c */ /* 0x000fe40003f26270 */
        /* <DEDUP_REMOVED lines=66> */
.L_x_15320:
[----:B------:R-:W-:-:S13]  /*d6a0*/  ISETP.GE.AND P0, PT, R4, 0x71, PT ;  /* 0x000000710400780c */ /* 0x000fda0003f06270 */
[----:B-1----:R-:W-:Y:S01]  /*d6b0*/  @P0 LEA R6, P1, R28, R0, 0x1 ;  /* 0x000000001c060211 */ /* 0x002fe200078208ff */
        /* <DEDUP_REMOVED lines=8> */
.L_x_15240:
        /* <DEDUP_REMOVED lines=11> */
.L_x_15241:
[----:B------:R2:W5:Y:S01]  /*d7f0*/  LDL R0, [R1+0x4] ;  /* 0x0000040001007983 */ /* 0x0005620000100800 */
[----:B------:R2:W-:Y:S03]  /*d800*/  SYNCS.ARRIVE.TRANS64.A1T0 RZ, [R3+URZ+0x16830], RZ ;  /* 0x016830ff03ff79a7 */ /* 0x0005e6000810003f */
[----:B-1----:R2:W5:Y:S04]  /*d810*/  LDL.LU R5, [R1+0x20] ;  /* 0x0000200001057983 */ /* 0x0025680000300800 */
        /* <DEDUP_REMOVED lines=9> */
[----:B--2---:R-:W-:Y:S01]  /*d8b0*/  IMAD.WIDE.U32 R2, R5, UR4, RZ ;  /* 0x0000000405027c25 */ /* 0x004fe2000f8e00ff */
        /* <DEDUP_REMOVED lines=24> */
[----:B01----:R-:W-:Y:S05]  /*da40*/  CALL.ABS.NOINC R2 ;  /* 0x0000000002007343 */ /* 0x003fea0003c00000 */
.L_x_15243:
[----:B------:R-:W-:Y:S05]  /*da50*/  BSYNC B6 ;  /* 0x0000000000067941 */ /* 0x000fea0003800000 */
.L_x_15242:
[----:B------:R-:W2:Y:S01]  /*da60*/  LDL.LU R21, [R1+0x34] ;  /* 0x0000340001157983 */ /* 0x000ea20000300800 */
[----:B------:R-:W-:Y:S01]  /*da70*/  ULDC.64 UR6, c[0x0][0x2e0] ;  /* 0x0000b80000067ab9 */ /* 0x000fe20000000a00 */
[----:B-1----:R-:W1:Y:S01]  /*da80*/  LDC R4, c[0x0][0x448] ;  /* 0x00011200ff047b82 */ /* 0x002e620000000800 */
[----:B------:R-:W-:Y:S01]  /*da90*/  ULDC.64 UR4, c[0x0][0x2d8] ;  /* 0x0000b60000047ab9 */ /* 0x000fe20000000a00 */
[----:B------:R-:W3:Y:S01]  /*daa0*/  LDL.LU R20, [R1+0x2c] ;  /* 0x00002c0001147983 */ /* 0x000ee20000300800 */
[----:B------:R-:W-:-:S03]  /*dab0*/  ULDC.64 UR8, c[0x0][0x280] ;  /* 0x0000a00000087ab9 */ /* 0x000fc60000000a00 */
[----:B------:R-:W3:Y:S02]  /*dac0*/  LDL.LU.64 R2, [R1+0x20] ;  /* 0x0000200001027983 */ /* 0x000ee40000300a00 */
[----:B0-----:R-:W0:Y:S02]  /*dad0*/  LDC R9, c[0x0][0x448] ;  /* 0x00011200ff097b82 */ /* 0x001e240000000800 */
[----:B------:R4:W5:Y:S01]  /*dae0*/  LDL R10, [R1+0x1c] ;  /* 0x00001c00010a7983 */ /* 0x0009620000100800 */
[----:B-1----:R-:W-:-:S13]  /*daf0*/  ISETP.NE.AND P6, PT, R4, 0x1, PT ;  /* 0x000000010400780c */ /* 0x002fda0003fc5270 */
[----:B------:R-:W1:Y:S08]  /*db00*/  @P6 LDC R5, c[0x0][0x44c] ;  /* 0x00011300ff056b82 */ /* 0x000e700000000800 */
[----:B------:R-:W4:Y:S08]  /*db10*/  @P6 LDC R4, c[0x0][0x450] ;  /* 0x00011400ff046b82 */ /* 0x000f300000000800 */
[----:B------:R-:W0:Y:S01]  /*db20*/  @P6 LDC R8, c[0x0][0x450] ;  /* 0x00011400ff086b82 */ /* 0x000e220000000800 */
[----:B--2---:R-:W-:-:S02]  /*db30*/  IMAD R0, R21, UR6, RZ ;  /* 0x0000000615007c24 */ /* 0x004fc4000f8e02ff */
[----:B------:R-:W2:Y:S02]  /*db40*/  S2R R21, SR_TID.X ;  /* 0x0000000000157919 */ /* 0x000ea40000002100 */
[----:B------:R-:W-:Y:S01]  /*db50*/  IMAD R0, R29, UR7, R0 ;  /* 0x000000071d007c24 */ /* 0x000fe2000f8e0200 */
[----:B---3--:R-:W-:Y:S02]  /*db60*/  MOV R3, R20 ;  /* 0x0000001400037202 */ /* 0x008fe40000000f00 */
        /* <DEDUP_REMOVED lines=12> */
[----:B------:R2:W5:Y:S03]  /*dc30*/  LDL R21, [R1+0x28] ;  /* 0x0000280001157983 */ /* 0x0005660000100800 */
[----:B------:R-:W-:-:S04]  /*dc40*/  IMAD R6, R17, 0xc0, R20 ;  /* 0x000000c011067824 */ /* 0x000fc800078e0214 */
[----:B-1----:R-:W-:-:S04]  /*dc50*/  @P6 IMAD.HI.U32 R0, R6, R5, RZ ;  /* 0x0000000506006227 */ /* 0x002fc800078e00ff */
[----:B------:R-:W-:Y:S01]  /*dc60*/  IMAD.MOV.U32 R5, RZ, RZ, R6 ;  /* 0x000000ffff057224 */ /* 0x000fe200078e0006 */
[----:B----4-:R-:W-:-:S04]  /*dc70*/  @P6 SHF.R.U32.HI R5, RZ, R4, R0 ;  /* 0x00000004ff056219 */ /* 0x010fc80000011600 */
[----:B------:R-:W-:-:S05]  /*dc80*/  SHF.R.S32.HI R0, RZ, 0x1f, R5 ;  /* 0x0000001fff007819 */ /* 0x000fca0000011405 */
[----:B------:R-:W-:-:S04]  /*dc90*/  IMAD R0, R0, UR4, RZ ;  /* 0x0000000400007c24 */ /* 0x000fc8000f8e02ff */
[C---:B------:R-:W-:Y:S02]  /*dca0*/  IMAD R7, R5.reuse, UR5, R0 ;  /* 0x0000000505077c24 */ /* 0x040fe4000f8e0200 */
[----:B------:R-:W-:Y:S02]  /*dcb0*/  IMAD.MOV R0, RZ, RZ, -R5 ;  /* 0x000000ffff007224 */ /* 0x000fe400078e0a05 */
[----:B------:R-:W-:-:S04]  /*dcc0*/  IMAD.WIDE.U32 R4, R5, UR4, R2 ;  /* 0x0000000405047c25 */ /* 0x000fc8000f8e0002 */
[----:B0-----:R-:W-:Y:S02]  /*dcd0*/  IMAD R0, R9, R0, R6 ;  /* 0x0000000009007224 */ /* 0x001fe400078e0206 */
        /* <DEDUP_REMOVED lines=117> */
[----:B0-----:R-:W-:-:S04]  /*e430*/  @!P1 LEA R4, P3, R28, R4, 0x1 ;  /* 0x000000041c049211 */ /* 0x001fc800078608ff */
[----:B------:R-:W-:Y:S01]  /*e440*/  @!P1 IADD3.X R0, RZ, R0, RZ, P3, !PT ;  /* 0x00000000ff009210 */ /* 0x000fe20001ffe4ff */
[----:B-1----:R-:W-:-:S04]  /*e450*/  @!P1 IMAD.MOV.U32 R6, RZ, RZ, R4 ;  /* 0x000000ffff069224 */ /* 0x002fc800078e0004 */
        /* <DEDUP_REMOVED lines=20> */
.L_x_15345:
        /* <DEDUP_REMOVED lines=10> */
.L_x_15245:
        /* <DEDUP_REMOVED lines=22> */
.L_x_15346:
[----:B------:R-:W-:Y:S05]  /*e7a0*/  BSYNC B0 ;  /* 0x0000000000007941 */ /* 0x000fea0003800000 */
.L_x_15246:
[----:B------:R-:W-:Y:S04]  /*e7b0*/  BSSY B0, `(.L_x_15248) ;  /* 0x00000ff000007945 */ /* 0x000fe80003800000 */
[----:B------:R-:W-:Y:S05]  /*e7c0*/  @!P1 BRA `(.L_x_15249) ;  /* 0x0000000c00f49947 */ /* 0x000fea0003800000 */
[----:B------:R-:W-:Y:S01]  /*e7d0*/  ULDC UR4, c[0x0][0x2f4] ;  /* 0x0000bd0000047ab9 */ /* 0x000fe20000000800 */
[----:B------:R-:W-:Y:S01]  /*e7e0*/  IMAD.MOV.U32 R6, RZ, RZ, R25 ;  /* 0x000000ffff067224 */ /* 0x000fe200078e0019 */
[----:B------:R-:W-:Y:S01]  /*e7f0*/  ISETP.GE.AND P1, PT, R28, UR4, PT ;  /* 0x000000041c007c0c */ /* 0x000fe2000bf26270 */
[----:B------:R-:W-:Y:S02]  /*e800*/  IMAD.MOV.U32 R17, RZ, RZ, R27 ;  /* 0x000000ffff117224 */ /* 0x000fe400078e001b */
[----:B------:R-:W-:-:S10]  /*e810*/  IMAD.MOV.U32 R29, RZ, RZ, R26 ;  /* 0x000000ffff1d7224 */ /* 0x000fd400078e001a */
.L_x_15262:
[----:B------:R-:W2:Y:S01]  /*e820*/  LDL R9, [R1+0x14] ;  /* 0x0000140001097983 */ /* 0x000ea20000100800 */
[----:B0-----:R-:W0:Y:S03]  /*e830*/  LDC R3, c[0x0][0x430] ;  /* 0x00010c00ff037b82 */ /* 0x001e260000000800 */
[----:B------:R-:W3:Y:S04]  /*e840*/  LDL R8, [R1+0x18] ;  /* 0x0000180001087983 */ /* 0x000ee80000100800 */
[----:B------:R-:W4:Y:S01]  /*e850*/  LDL R5, [R1] ;  /* 0x0000000001057983 */ /* 0x000f220000100800 */
        /* <DEDUP_REMOVED lines=38> */
.L_x_15250:
[----:B------:R-:W-:Y:S01]  /*eac0*/  IMAD R5, R25, 0x8, R22 ;  /* 0x0000000819057824 */ /* 0x000fe200078e0216 */
[----:B------:R-:W-:Y:S01]  /*ead0*/  SHF.L.U32 R2, R27, 0x1f, RZ ;  /* 0x0000001f1b027819 */ /* 0x000fe200000006ff */
[----:B------:R-:W-:Y:S03]  /*eae0*/  BSSY B1, `(.L_x_15251) ;  /* 0x0000003000017945 */ /* 0x000fe60003800000 */
[----:B------:R-:W0:Y:S02]  /*eaf0*/  SYNCS.PHASECHK.TRANS64.TRYWAIT P0, [R5+URZ+0x16840], R2 ;  /* 0x01684002050075a7 */ /* 0x000e24000800017f */
[----:B0-----:R-:W-:Y:S05]  /*eb00*/  @!P0 BRA `(.L_x_15252) ;  /* 0x0000004400908947 */ /* 0x001fea0003800000 */
.L_x_15347:
[----:B------:R-:W-:Y:S05]  /*eb10*/  BSYNC B1 ;  /* 0x0000000000017941 */ /* 0x000fea0003800000 */
.L_x_15251:
[----:B------:R-:W2:Y:S01]  /*eb20*/  LDL R3, [R1+0x4] ;  /* 0x0000040001037983 */ /* 0x000ea20000100800 */
[----:B------:R-:W-:Y:S01]  /*eb30*/  SHF.R.S32.HI R20, RZ, 0x1f, R0 ;  /* 0x0000001fff147819 */ /* 0x000fe20000011400 */
[----:B------:R-:W-:Y:S01]  /*eb40*/  ULDC.64 UR4, c[0x0][0x300] ;  /* 0x0000c00000047ab9 */ /* 0x000fe20000000a00 */
[----:B------:R-:W-:Y:S01]  /*eb50*/  ULDC.64 UR6, c[0x0][0x2e8] ;  /* 0x0000ba0000067ab9 */ /* 0x000fe20000000a00 */
[----:B------:R-:W1:Y:S02]  /*eb60*/  S2R R8, SR_TID.X ;  /* 0x0000000000087919 */ /* 0x000e640000002100 */
[----:B------:R-:W-:-:S04]  /*eb70*/  IMAD R7, R20, UR4, RZ ;  /* 0x0000000414077c24 */ /* 0x000fc8000f8e02ff */
[----:B------:R-:W-:Y:S02]  /*eb80*/  IMAD R7, R0, UR5, R7 ;  /* 0x0000000500077c24 */ /* 0x000fe4000f8e0207 */
[C---:B-1----:R-:W-:Y:S01]  /*eb90*/  IMAD.SHL.U32 R9, R8.reuse, 0x8, RZ ;  /* 0x0000000808097824 */ /* 0x042fe200078e00ff */
[----:B------:R-:W-:-:S04]  /*eba0*/  SHF.L.U32 R11, R8, 0x3, RZ ;  /* 0x00000003080b7819 */ /* 0x000fc800000006ff */
        /* <DEDUP_REMOVED lines=59> */
.L_x_15365:
        /* <DEDUP_REMOVED lines=8> */
.L_x_15254:
        /* <DEDUP_REMOVED lines=11> */
.L_x_15255:
[----:B------:R1:W-:Y:S01]  /*f090*/  SYNCS.ARRIVE.TRANS64.A1T0 RZ, [R5+URZ+0x16830], RZ ;  /* 0x016830ff05ff79a7 */ /* 0x0003e2000810003f */
[----:B------:R-:W-:Y:S05]  /*f0a0*/  @!P3 BRA `(.L_x_15256) ;  /* 0x000000000004b947 */ /* 0x000fea0003800000 */
[----:B------:R-:W-:Y:S01]  /*f0b0*/  BPT.TRAP 0x1 ;  /* 0x000000040000795c */ /* 0x000fe20000300000 */
.L_x_15256:
[----:B------:R-:W-:Y:S01]  /*f0c0*/  SHF.L.U32 R2, R17, 0x1f, RZ ;  /* 0x0000001f11027819 */ /* 0x000fe200000006ff */
[----:B-1----:R-:W-:Y:S01]  /*f0d0*/  IMAD R5, R6, 0x8, R22 ;  /* 0x0000000806057824 */ /* 0x002fe200078e0216 */
[----:B------:R-:W-:Y:S03]  /*f0e0*/  BSSY B1, `(.L_x_15257) ;  /* 0x0000003000017945 */ /* 0x000fe60003800000 */
[----:B------:R-:W1:Y:S02]  /*f0f0*/  SYNCS.PHASECHK.TRANS64.TRYWAIT P0, [R5+URZ+0x16860], R2 ;  /* 0x01686002050075a7 */ /* 0x000e64000800017f */
[----:B-1----:R-:W-:Y:S05]  /*f100*/  @!P0 BRA `(.L_x_15258) ;  /* 0x0000004800548947 */ /* 0x002fea0003800000 */
.L_x_15366:
[----:B------:R-:W-:Y:S05]  /*f110*/  BSYNC B1 ;  /* 0x0000000000017941 */ /* 0x000fea0003800000 */
.L_x_15257:
        /* <DEDUP_REMOVED lines=60> */
.L_x_15384:
        /* <DEDUP_REMOVED lines=14> */
[----:B------:R-:W-:-:S03]  /*f5c0*/  NOP ;  /* 0x0000000000007918 */ /* 0x000fc60000000000 */
[----:B------:R-:W-:-:S03]  /*f5d0*/  IADD3 R3, R3, R6, RZ ;  /* 0x0000000603037210 */ /* 0x000fc60007ffe0ff */
        /* <DEDUP_REMOVED lines=9> */
.L_x_15260:
        /* <DEDUP_REMOVED lines=11> */
.L_x_15261:
[----:B------:R-:W2:Y:S01]  /*f720*/  LDL R0, [R1+0x10] ;  /* 0x0000100001007983 */ /* 0x000ea20000100800 */
[----:B------:R1:W-:Y:S01]  /*f730*/  SYNCS.ARRIVE.TRANS64.A1T0 RZ, [R5+URZ+0x16850], RZ ;  /* 0x016850ff05ff79a7 */ /* 0x0003e2000810003f */
[C---:B------:R-:W-:Y:S02]  /*f740*/  VIADD R7, R26.reuse, 0xffffffff ;  /* 0xffffffff1a077836 */ /* 0x040fe40000000000 */
[----:B------:R-:W-:Y:S02]  /*f750*/  IMAD.MOV.U32 R6, RZ, RZ, R25 ;  /* 0x000000ffff067224 */ /* 0x000fe400078e0019 */
[----:B------:R-:W-:Y:S02]  /*f760*/  IMAD.MOV.U32 R17, RZ, RZ, R27 ;  /* 0x000000ffff117224 */ /* 0x000fe400078e001b */
[----:B------:R-:W-:Y:S01]  /*f770*/  IMAD.MOV.U32 R29, RZ, RZ, R26 ;  /* 0x000000ffff1d7224 */ /* 0x000fe200078e001a */
[----:B--2---:R-:W-:-:S13]  /*f780*/  ISETP.GT.AND P0, PT, R26, R0, PT ;  /* 0x000000001a00720c */ /* 0x004fda0003f04270 */
[----:B-1----:R-:W-:Y:S05]  /*f790*/  @P0 BRA `(.L_x_15262) ;  /* 0xfffffff000200947 */ /* 0x002fea000383ffff */
.L_x_15249:
[----:B------:R-:W-:Y:S05]  /*f7a0*/  BSYNC B0 ;  /* 0x0000000000007941 */ /* 0x000fea0003800000 */
.L_x_15248:
        /* <DEDUP_REMOVED lines=17> */
.L_x_15264:
[----:B------:R-:W-:Y:S05]  /*f8c0*/  BSYNC B0 ;  /* 0x0000000000007941 */ /* 0x000fea0003800000 */
.L_x_15263:
[----:B------:R-:W-:-:S05]  /*f8d0*/  IMAD.U32 R0, RZ, RZ, UR37 ;  /* 0x00000025ff007e24 */ /* 0x000fca000f8e00ff */
[----:B------:R-:W-:-:S13]  /*f8e0*/  ISETP.NE.AND P0, PT, R0, 0x3, PT ;  /* 0x000000030000780c */ /* 0x000fda0003f05270 */
[----:B------:R-:W-:Y:S05]  /*f8f0*/  @!P0 BRA `(.L_x_15265) ;  /* 0x0000000000048947 */ /* 0x000fea0003800000 */
[----:B------:R-:W-:Y:S01]  /*f900*/  BPT.TRAP 0x1 ;  /* 0x000000040000795c */ /* 0x000fe20000300000 */
.L_x_15265:
[----:B------:R-:W2:Y:S01]  /*f910*/  LDL.LU R2, [R1+0xc] ;  /* 0x00000c0001027983 */ /* 0x000ea20000300800 */
[----:B------:R-:W-:Y:S01]  /*f920*/  IMAD R0, R25, 0x8, R22 ;  /* 0x0000000819007824 */ /* 0x000fe200078e0216 */
[----:B0-----:R-:W-:Y:S01]  /*f930*/  SHF.L.U32 R3, R27, 0x1f, RZ ;  /* 0x0000001f1b037819 */ /* 0x001fe200000006ff */
[----:B------:R-:W-:Y:S03]  /*f940*/  BSSY B0, `(.L_x_15266) ;  /* 0x0000004000007945 */ /* 0x000fe60003800000 */
[----:B------:R-:W0:Y:S01]  /*f950*/  SYNCS.PHASECHK.TRANS64.TRYWAIT P0, [R0+URZ+0x16860], R3 ;  /* 0x01686003000075a7 */ /* 0x000e22000800017f */
[----:B--2---:R-:W-:Y:S01]  /*f960*/  IMAD R6, R26, -0x80, R2 ;  /* 0xffffff801a067824 */ /* 0x004fe200078e0202 */
[----:B0-----:R-:W-:Y:S06]  /*f970*/  @!P0 BRA `(.L_x_15267) ;  /* 0x0000004800948947 */ /* 0x001fec0003800000 */
.L_x_15385:
[----:B------:R-:W-:Y:S05]  /*f980*/  BSYNC B0 ;  /* 0x0000000000007941 */ /* 0x000fea0003800000 */
.L_x_15266:
        /* <DEDUP_REMOVED lines=61> */
.L_x_15403:
        /* <DEDUP_REMOVED lines=9> */
.L_x_15269:
        /* <DEDUP_REMOVED lines=11> */
.L_x_15270:
[----:B------:R-:W-:Y:S01]  /*fea0*/  VIADD R25, R25, 0x1 ;  /* 0x0000000119197836 */ /* 0x000fe20000000000 */
[----:B------:R0:W-:Y:S04]  /*feb0*/  SYNCS.ARRIVE.TRANS64.A1T0 RZ, [R0+URZ+0x16850], RZ ;  /* 0x016850ff00ff79a7 */ /* 0x0001e8000810003f */
[----:B------:R-:W-:-:S04]  /*fec0*/  ISETP.NE.AND P0, PT, R25, 0x2, PT ;  /* 0x000000021900780c */ /* 0x000fc80003f05270 */
[----:B0-----:R-:W-:Y:S02]  /*fed0*/  SEL R0, RZ, 0x1, P0 ;  /* 0x00000001ff007807 */ /* 0x001fe40000000000 */
[----:B------:R-:W-:Y:S02]  /*fee0*/  SEL R25, R25, RZ, P0 ;  /* 0x000000ff19197207 */ /* 0x000fe40000000000 */
[----:B------:R-:W-:-:S07]  /*fef0*/  LOP3.LUT R27, R27, R0, RZ, 0x3c, !PT ;  /* 0x000000001b1b7212 */ /* 0x000fce00078e3cff */
.L_x_15229:
[----:B------:R-:W-:Y:S05]  /*ff00*/  BSYNC B7 ;  /* 0x0000000000077941 */ /* 0x000fea0003800000 */
.L_x_15227:
        /* <DEDUP_REMOVED lines=12> */
.L_x_15271:
        /* <DEDUP_REMOVED lines=43> */
.L_x_15413:
[----:B------:R-:W-:Y:S02]  /*10280*/  ULDC UR4, c[0x0][0xc38] ;  /* 0x00030e0000047ab9 */ /* 0x000fe40000000800 */
[----:B------:R-:W-:-:S04]  /*10290*/  IMAD.U32 R4, RZ, RZ, UR4 ;  /* 0x00000004ff047e24 */ /* 0x000fc8000f8e00ff */
[----:B-1----:R-:W-:-:S04]  /*102a0*/  IMAD R3, R14, R4, RZ ;  /* 0x000000040e037224 */ /* 0x002fc800078e02ff */
[----:B------:R-:W-:-:S05]  /*102b0*/  IMAD.IADD R6, R6, 0x1, R3 ;  /* 0x0000000106067824 */ /* 0x000fca00078e0203 */
[----:B------:R-:W-:-:S13]  /*102c0*/  ISETP.GT.AND P6, PT, R6, R0, PT ;  /* 0x000000000600720c */ /* 0x000fda0003fc4270 */
[----:B------:R-:W-:Y:S05]  /*102d0*/  @P6 BRA `(.L_x_15274) ;  /* 0x0000000000a46947 */ /* 0x000fea0003800000 */
.L_x_15277:
        /* <DEDUP_REMOVED lines=35> */
.L_x_15421:
[----:B------:R-:W-:Y:S02]  /*10510*/  ULDC UR4, c[0x0][0xc38] ;  /* 0x00030e0000047ab9 */ /* 0x000fe40000000800 */
[----:B------:R-:W-:-:S04]  /*10520*/  IMAD.U32 R4, RZ, RZ, UR4 ;  /* 0x00000004ff047e24 */ /* 0x000fc8000f8e00ff */
[----:B-1----:R-:W-:-:S04]  /*10530*/  IMAD R3, R14, R4, RZ ;  /* 0x000000040e037224 */ /* 0x002fc800078e02ff */
[----:B------:R-:W-:-:S05]  /*10540*/  IMAD.IADD R6, R3, 0x1, R6 ;  /* 0x0000000103067824 */ /* 0x000fca00078e0206 */
[----:B------:R-:W-:-:S13]  /*10550*/  ISETP.GT.AND P6, PT, R6, R0, PT ;  /* 0x000000000600720c */ /* 0x000fda0003fc4270 */
[----:B------:R-:W-:Y:S05]  /*10560*/  @!P6 BRA `(.L_x_15277) ;  /* 0xfffffffc005ce947 */ /* 0x000fea000383ffff */
.L_x_15274:
        /* <DEDUP_REMOVED lines=10> */
.L_x_15426:
[----:B------:R-:W-:-:S13]  /*10610*/  ISETP.NE.AND P0, PT, R3, RZ, PT ;  /* 0x000000ff0300720c */ /* 0x000fda0003f05270 */
[----:B------:R-:W-:Y:S05]  /*10620*/  @!P0 BRA `(.L_x_15279) ;  /* 0x0000000000108947 */ /* 0x000fea0003800000 */
[----:B------:R-:W-:Y:S01]  /*10630*/  UMOV UR4, 0xffffffff ;  /* 0xffffffff00047882 */ /* 0x000fe20000000000 */
[----:B------:R-:W-:Y:S02]  /*10640*/  VIADD R12, R7, 0xffffffff ;  /* 0xffffffff070c7836 */ /* 0x000fe40000000000 */
[----:B------:R-:W-:Y:S05]  /*10650*/  BRA.DIV UR4, `(.L_x_15280) ;  /* 0x0000005204087947 */ /* 0x000fea000b800000 */
[----:B------:R4:W0:Y:S02]  /*10660*/  SHFL.IDX PT, R16, R2, R12, 0x1f ;  /* 0x00001f0c02107589 */ /* 0x00082400000e0000 */
.L_x_15279:
[----:B---3--:R-:W-:Y:S01]  /*10670*/  ISETP.NE.AND P0, PT, R5, 0x1, PT ;  /* 0x000000010500780c */ /* 0x008fe20003f05270 */
[----:B0-----:R-:W-:-:S04]  /*10680*/  IMAD R16, R16, R4, R6 ;  /* 0x0000000410107224 */ /* 0x001fc800078e0206 */
[----:B------:R-:W-:-:S08]  /*10690*/  IMAD.IADD R0, R0, 0x1, -R16 ;  /* 0x0000000100007824 */ /* 0x000fd000078e0a10 */
[----:B------:R-:W-:Y:S05]  /*106a0*/  @!P0 BRA `(.L_x_15281) ;  /* 0x0000000000dc8947 */ /* 0x000fea0003800000 */
[----:B--2---:R-:W-:Y:S02]  /*106b0*/  IABS R4, R17 ;  /* 0x0000001100047213 */ /* 0x004fe40000000000 */
[----:B------:R-:W-:Y:S02]  /*106c0*/  IABS R6, R5 ;  /* 0x0000000500067213 */ /* 0x000fe40000000000 */
[----:B-1----:R-:W0:Y:S01]  /*106d0*/  I2F.RP R7, R4 ;  /* 0x0000000400077306 */ /* 0x002e220000209400 */
[----:B----4-:R-:W-:-:S07]  /*106e0*/  MOV R2, RZ ;  /* 0x000000ff00027202 */ /* 0x010fce0000000f00 */
        /* <DEDUP_REMOVED lines=51> */
.L_x_15281:
        /* <DEDUP_REMOVED lines=28> */
[----:B------:R-:W-:Y:S01]  /*10be0*/  IMAD R7, R6, R9, RZ ;  /* 0x0000000906077224 */ /* 0x000fe200078e02ff */
[----:B------:R-:W-:-:S03]  /*10bf0*/  IADD3 R9, -R9, RZ, RZ ;  /* 0x000000ff09097210 */ /* 0x000fc60007ffe1ff */
        /* <DEDUP_REMOVED lines=30> */
.L_x_15282:
[----:B------:R-:W-:-:S05]  /*10de0*/  LOP3.LUT R0, RZ, R3, RZ, 0x33, !PT ;  /* 0x00000003ff007212 */ /* 0x000fca00078e33ff */
[----:B------:R-:W-:Y:S01]  /*10df0*/  IMAD.IADD R17, R17, 0x1, R0 ;  /* 0x0000000111117824 */ /* 0x000fe200078e0200 */
[----:B------:R-:W-:Y:S06]  /*10e00*/  BRA `(.L_x_15283) ;  /* 0x00000000001c7947 */ /* 0x000fec0003800000 */
.L_x_15275:
[----:B------:R-:W-:Y:S01]  /*10e10*/  UMOV UR4, URZ ;  /* 0x0000003f00047c82 */ /* 0x000fe20008000000 */
[----:B------:R-:W-:Y:S01]  /*10e20*/  UMOV UR5, URZ ;  /* 0x0000003f00057c82 */ /* 0x000fe20008000000 */
[----:B------:R-:W-:Y:S01]  /*10e30*/  ULDC UR6, c[0x0][0xc3c] ;  /* 0x00030f0000067ab9 */ /* 0x000fe20000000800 */
[----:B------:R-:W-:Y:S02]  /*10e40*/  IMAD.MOV.U32 R16, RZ, RZ, R0 ;  /* 0x000000ffff107224 */ /* 0x000fe400078e0000 */
[----:B------:R-:W-:Y:S02]  /*10e50*/  IMAD.U32 R17, RZ, RZ, UR4 ;  /* 0x00000004ff117e24 */ /* 0x000fe4000f8e00ff */
[----:B------:R-:W-:Y:S02]  /*10e60*/  IMAD.U32 R18, RZ, RZ, UR5 ;  /* 0x00000005ff127e24 */ /* 0x000fe4000f8e00ff */
[----:B------:R-:W-:-:S07]  /*10e70*/  IMAD.U32 R19, RZ, RZ, UR6 ;  /* 0x00000006ff137e24 */ /* 0x000fce000f8e00ff */
.L_x_15283:
        /* <DEDUP_REMOVED lines=10> */
.L_x_15272:
[----:B------:R-:W-:Y:S02]  /*10f20*/  ULDC UR4, c[0x0][0xc3c] ;  /* 0x00030f0000047ab9 */ /* 0x000fe40000000800 */
[----:B-1----:R-:W-:-:S13]  /*10f30*/  ISETP.GE.AND P0, PT, R19, UR4, PT ;  /* 0x0000000413007c0c */ /* 0x002fda000bf06270 */
[----:B------:R-:W-:Y:S05]  /*10f40*/  @!P0 BRA `(.L_x_15284) ;  /* 0xffffffac007c8947 */ /* 0x000fea000383ffff */
[----:B------:R-:W-:Y:S05]  /*10f50*/  BSYNC B8 ;  /* 0x0000000000087941 */ /* 0x000fea0003800000 */
.L_x_15221:
[----:B--2---:R-:W2:Y:S01]  /*10f60*/  LDL.LU R0, [R1+0x38] ;  /* 0x0000380001007983 */ /* 0x004ea20000300800 */
[----:B------:R-:W-:Y:S01]  /*10f70*/  BSSY B0, `(.L_x_15285) ;  /* 0x000000b000007945 */ /* 0x000fe20003800000 */
[----:B------:R-:W1:Y:S01]  /*10f80*/  S2R R5, SR_CgaCtaId ;  /* 0x0000000000057919 */ /* 0x000e620000008800 */
[----:B--2---:R-:W-:-:S05]  /*10f90*/  VIADD R0, R0, 0x1 ;  /* 0x0000000100007836 */ /* 0x004fca0000000000 */
        /* <DEDUP_REMOVED lines=8> */
.L_x_15429:
[----:B------:R-:W-:Y:S05]  /*11020*/  BSYNC B0 ;  /* 0x0000000000007941 */ /* 0x000fea0003800000 */
.L_x_15285:
[----:B------:R-:W-:-:S03]  /*11030*/  UMOV UR4, 0xffffffff ;  /* 0xffffffff00047882 */ /* 0x000fc60000000000 */
[----:B------:R-:W-:Y:S05]  /*11040*/  BRA.DIV UR4, `(.L_x_15287) ;  /* 0x0000004604c87947 */ /* 0x000fea000b800000 */
[----:B0-----:R-:W0:Y:S02]  /*11050*/  S2R R0, SR_TID.X ;  /* 0x0000000000007919 */ /* 0x001e240000002100 */
[----:B0-----:R-:W-:-:S04]  /*11060*/  SHF.R.U32.HI R0, RZ, 0x5, R0 ;  /* 0x00000005ff007819 */ /* 0x001fc80000011600 */
[----:B------:R-:W-:-:S05]  /*11070*/  LOP3.LUT R0, R0, 0x3, RZ, 0xc0, !PT ;  /* 0x0000000300007812 */ /* 0x000fca00078ec0ff */
[----:B------:R0:W1:Y:S02]  /*11080*/  SHFL.IDX PT, R14, R0, RZ, 0x1f ;  /* 0x00001fff000e7589 */ /* 0x00006400000e0000 */
.L_x_15432:
[----:B-1----:R-:W-:Y:S01]  /*11090*/  ISETP.NE.AND P0, PT, R14, RZ, PT ;  /* 0x000000ff0e00720c */ /* 0x002fe20003f05270 */
[----:B------:R-:W-:-:S12]  /*110a0*/  BSSY B0, `(.L_x_15288) ;  /* 0x0000024000007945 */ /* 0x000fd80003800000 */
[----:B------:R-:W-:Y:S05]  /*110b0*/  @P0 BRA `(.L_x_15289) ;  /* 0x0000000000880947 */ /* 0x000fea0003800000 */
[----:B------:R-:W-:-:S03]  /*110c0*/  UMOV UR4, 0xffffffff ;  /* 0xffffffff00047882 */ /* 0x000fc60000000000 */
[----:B------:R-:W-:Y:S05]  /*110d0*/  BRA.DIV UR4, `(.L_x_15290) ;  /* 0x0000004604d87947 */ /* 0x000fea000b800000 */
[----:B------:R-:W-:-:S13]  /*110e0*/  ELECT P6, URZ, PT ;  /* 0x00000000003f782f */ /* 0x000fda00038c0000 */
.L_x_15435:
[----:B------:R-:W-:Y:S05]  /*110f0*/  @!P6 BRA `(.L_x_15289) ;  /* 0x000000000078e947 */ /* 0x000fea0003800000 */
[----:B------:R-:W-:-:S06]  /*11100*/  ULOP3.LUT UR4, UR36, 0x2, URZ, 0xfc, !UPT ;  /* 0x0000000224047892 */ /* 0x000fcc000f8efc3f */
[----:B0-----:R-:W-:-:S05]  /*11110*/  IMAD.U32 R0, RZ, RZ, UR4 ;  /* 0x00000004ff007e24 */ /* 0x001fca000f8e00ff */
[----:B------:R-:W-:-:S13]  /*11120*/  ISETP.NE.AND P0, PT, R0, 0x3, PT ;  /* 0x000000030000780c */ /* 0x000fda0003f05270 */
[----:B------:R-:W-:Y:S05]  /*11130*/  @!P0 BRA `(.L_x_15291) ;  /* 0x0000000000048947 */ /* 0x000fea0003800000 */
[----:B------:R-:W-:Y:S01]  /*11140*/  BPT.TRAP 0x1 ;  /* 0x000000040000795c */ /* 0x000fe20000300000 */
.L_x_15291:
[----:B------:R-:W-:Y:S01]  /*11150*/  IMAD R3, R25, 0x8, R5 ;  /* 0x0000000819037824 */ /* 0x000fe200078e0205 */
[----:B------:R-:W-:Y:S01]  /*11160*/  SHF.L.U32 R2, R27, 0x1f, RZ ;  /* 0x0000001f1b027819 */ /* 0x000fe200000006ff */
[----:B------:R-:W-:-:S03]  /*11170*/  VIADD R25, R25, 0x1 ;  /* 0x0000000119197836 */ /* 0x000fc60000000000 */
[----:B------:R-:W0:Y:S02]  /*11180*/  SYNCS.PHASECHK.TRANS64.TRYWAIT P1, [R3+URZ+0x16840], R2 ;  /* 0x01684002030075a7 */ /* 0x000e24000802017f */
[----:B------:R-:W-:-:S04]  /*11190*/  ISETP.NE.AND P2, PT, R25, 0x2, PT ;  /* 0x000000021900780c */ /* 0x000fc80003f45270 */
[----:B------:R-:W-:Y:S01]  /*111a0*/  SEL R0, RZ, 0x1, P2 ;  /* 0x00000001ff007807 */ /* 0x000fe20001000000 */
[----:B0-----:R-:W-:Y:S08]  /*111b0*/  @!P1 BRA `(.L_x_15292) ;  /* 0x0000004400c09947 */ /* 0x001ff00003800000 */
.L_x_15436:
[----:B------:R-:W-:Y:S02]  /*111c0*/  SEL R25, R25, RZ, P2 ;  /* 0x000000ff19197207 */ /* 0x000fe40001000000 */
[----:B------:R-:W-:Y:S01]  /*111d0*/  LOP3.LUT R0, R27, R0, RZ, 0x3c, !PT ;  /* 0x000000001b007212 */ /* 0x000fe200078e3cff */
[----:B------:R-:W-:Y:S06]  /*111e0*/  @!P0 BRA `(.L_x_15293) ;  /* 0x0000000000048947 */ /* 0x000fec0003800000 */
[----:B------:R-:W-:Y:S01]  /*111f0*/  BPT.TRAP 0x1 ;  /* 0x000000040000795c */ /* 0x000fe20000300000 */
.L_x_15293:
[----:B------:R-:W-:Y:S01]  /*11200*/  IMAD R25, R25, 0x8, R5 ;  /* 0x0000000819197824 */ /* 0x000fe200078e0205 */
[----:B------:R-:W-:-:S04]  /*11210*/  SHF.L.U32 R0, R0, 0x1f, RZ ;  /* 0x0000001f00007819 */ /* 0x000fc800000006ff */
[----:B------:R-:W1:Y:S02]  /*11220*/  SYNCS.PHASECHK.TRANS64.TRYWAIT P1, [R25+URZ+0x16840], R0 ;  /* 0x01684000190075a7 */ /* 0x000e64000802017f */
[----:B-1----:R-:W-:Y:S05]  /*11230*/  @!P1 BRA `(.L_x_15294) ;  /* 0x0000004400b49947 */ /* 0x002fea0003800000 */
.L_x_15437:
[----:B------:R-:W-:Y:S05]  /*11240*/  @!P0 BRA `(.L_x_15295) ;  /* 0x0000000000048947 */ /* 0x000fea0003800000 */
[----:B------:R-:W-:Y:S01]  /*11250*/  BPT.TRAP 0x1 ;  /* 0x000000040000795c */ /* 0x000fe20000300000 */
.L_x_15295:
[----:B------:R-:W2:Y:S02]  /*11260*/  SYNCS.PHASECHK.TRANS64.TRYWAIT P1, [R3+URZ+0x16860], R2 ;  /* 0x01686002030075a7 */ /* 0x000ea4000802017f */
[----:B--2---:R-:W-:Y:S05]  /*11270*/  @!P1 BRA `(.L_x_15296) ;  /* 0x0000004400b89947 */ /* 0x004fea0003800000 */
.L_x_15438:
[----:B------:R-:W-:Y:S05]  /*11280*/  @!P0 BRA `(.L_x_15297) ;  /* 0x0000000000048947 */ /* 0x000fea0003800000 */
[----:B------:R-:W-:Y:S01]  /*11290*/  BPT.TRAP 0x1 ;  /* 0x000000040000795c */ /* 0x000fe20000300000 */
.L_x_15297:
[----:B---3--:R3:W4:Y:S02]  /*112a0*/  SYNCS.PHASECHK.TRANS64.TRYWAIT P0, [R25+URZ+0x16860], R0 ;  /* 0x01686000190075a7 */ /* 0x008724000800017f */
[----:B----4-:R-:W-:Y:S05]  /*112b0*/  @!P0 NANOSLEEP.SYNCS 0x989680 ;  /* 0x009896800000895d */ /* 0x010fea0003900000 */
[----:B------:R-:W4:Y:S02]  /*112c0*/  @!P0 SYNCS.PHASECHK.TRANS64 P0, [R25+URZ+0x16860], R0 ;  /* 0x01686000190085a7 */ /* 0x000f24000800007f */
[----:B----4-:R-:W-:Y:S05]  /*112d0*/  @!P0 BRA `(.L_x_15297) ;  /* 0xfffffffc00f08947 */ /* 0x010fea000383ffff */
.L_x_15289:
[----:B------:R-:W-:Y:S05]  /*112e0*/  BSYNC B0 ;  /* 0x0000000000007941 */ /* 0x000fea0003800000 */
.L_x_15288:
[----:B------:R-:W-:Y:S05]  /*112f0*/  EXIT ;  /* 0x000000000000794d */ /* 0x000fea0003800000 */
.L_x_15166:
[----:B0-----:R-:W-:-:S04]  /*11300*/  IMAD.U32 R3, RZ, RZ, UR45 ;  /* 0x0000002dff037e24 */ /* 0x001fc8000f8e00ff */
[----:B------:R0:W1:Y:S03]  /*11310*/  SYNCS.PHASECHK.TRANS64.TRYWAIT P1, [R3+URZ+0x16800], R0 ;  /* 0x01680000030075a7 */ /* 0x000066000802017f */
[----:B-1----:R-:W-:Y:S05]  /*11320*/  @!P1 NANOSLEEP.SYNCS 0x989680 ;  /* 0x009896800000995d */ /* 0x002fea0003900000 */
[----:B------:R-:W1:Y:S02]  /*11330*/  @!P1 SYNCS.PHASECHK.TRANS64 P1, [R3+URZ+0x16800], R0 ;  /* 0x01680000030095a7 */ /* 0x000e64000802007f */
[----:B-1----:R-:W-:Y:S05]  /*11340*/  @!P1 BRA `(.L_x_15166) ;  /* 0xfffffffc00ec9947 */ /* 0x002fea000383ffff */
[----:B------:R-:W-:Y:S05]  /*11350*/  BRA `(.L_x_15298) ;  /* 0xffffff0800007947 */ /* 0x000fea000383ffff */
.L_x_15170:
[----:B-1----:R1:W2:Y:S02]  /*11360*/  SYNCS.PHASECHK.TRANS64.TRYWAIT P1, [R3+URZ+0x16830], R0 ;  /* 0x01683000030075a7 */ /* 0x0022a4000802017f */
[----:B--2---:R-:W-:Y:S05]  /*11370*/  @!P1 NANOSLEEP.SYNCS 0x989680 ;  /* 0x009896800000995d */ /* 0x004fea0003900000 */
[----:B------:R-:W2:Y:S02]  /*11380*/  @!P1 SYNCS.PHASECHK.TRANS64 P1, [R3+URZ+0x16830], R0 ;  /* 0x01683000030095a7 */ /* 0x000ea4000802007f */
[----:B--2---:R-:W-:Y:S05]  /*11390*/  @!P1 BRA `(.L_x_15170) ;  /* 0xfffffffc00f09947 */ /* 0x004fea000383ffff */
[----:B------:R-:W-:Y:S05]  /*113a0*/  BRA `(.L_x_15169) ;  /* 0xffffff08001c7947 */ /* 0x000fea000383ffff */
.L_x_15176:
[----:B-1----:R-:W-:-:S04]  /*113b0*/  IMAD.U32 R7, RZ, RZ, UR6 ;  /* 0x00000006ff077e24 */ /* 0x002fc8000f8e00ff */
[----:B------:R1:W2:Y:S03]  /*113c0*/  SYNCS.PHASECHK.TRANS64.TRYWAIT P1, [R7+URZ+0x16830], R0 ;  /* 0x01683000070075a7 */ /* 0x0002a6000802017f */
[----:B--2---:R-:W-:Y:S05]  /*113d0*/  @!P1 NANOSLEEP.SYNCS 0x989680 ;  /* 0x009896800000995d */ /* 0x004fea0003900000 */
[----:B------:R-:W2:Y:S02]  /*113e0*/  @!P1 SYNCS.PHASECHK.TRANS64 P1, [R7+URZ+0x16830], R0 ;  /* 0x01683000070095a7 */ /* 0x000ea4000802007f */
[----:B--2---:R-:W-:Y:S05]  /*113f0*/  @!P1 BRA `(.L_x_15176) ;  /* 0xfffffffc00ec9947 */ /* 0x004fea000383ffff */
[----:B------:R-:W-:Y:S05]  /*11400*/  BRA `(.L_x_15173) ;  /* 0xffffff2800787947 */ /* 0x000fea000383ffff */
.L_x_15180:
[----:B-1----:R-:W-:-:S04]  /*11410*/  IMAD.U32 R2, RZ, RZ, UR6 ;  /* 0x00000006ff027e24 */ /* 0x002fc8000f8e00ff */
[----:B------:R1:W2:Y:S03]  /*11420*/  SYNCS.PHASECHK.TRANS64.TRYWAIT P1, [R2+URZ+0x16850], R0 ;  /* 0x01685000020075a7 */ /* 0x0002a6000802017f */
[----:B--2---:R-:W-:Y:S05]  /*11430*/  @!P1 NANOSLEEP.SYNCS 0x989680 ;  /* 0x009896800000995d */ /* 0x004fea0003900000 */
[----:B------:R-:W2:Y:S02]  /*11440*/  @!P1 SYNCS.PHASECHK.TRANS64 P1, [R2+URZ+0x16850], R0 ;  /* 0x01685000020095a7 */ /* 0x000ea4000802007f */
[----:B--2---:R-:W-:Y:S05]  /*11450*/  @!P1 BRA `(.L_x_15180) ;  /* 0xfffffffc00ec9947 */ /* 0x004fea000383ffff */
[----:B------:R-:W-:Y:S05]  /*11460*/  BRA `(.L_x_15177) ;  /* 0xffffff2800fc7947 */ /* 0x000fea000383ffff */
.L_x_15188:
[----:B-1----:R-:W-:-:S04]  /*11470*/  IMAD.U32 R7, RZ, RZ, UR6 ;  /* 0x00000006ff077e24 */ /* 0x002fc8000f8e00ff */
[----:B------:R1:W2:Y:S03]  /*11480*/  SYNCS.PHASECHK.TRANS64.TRYWAIT P1, [R7+URZ+0x16830], R0 ;  /* 0x01683000070075a7 */ /* 0x0002a6000802017f */
[----:B--2---:R-:W-:Y:S05]  /*11490*/  @!P1 NANOSLEEP.SYNCS 0x989680 ;  /* 0x009896800000995d */ /* 0x004fea0003900000 */
[----:B------:R-:W2:Y:S02]  /*114a0*/  @!P1 SYNCS.PHASECHK.TRANS64 P1, [R7+URZ+0x16830], R0 ;  /* 0x01683000070095a7 */ /* 0x000ea4000802007f */
[----:B--2---:R-:W-:Y:S05]  /*114b0*/  @!P1 BRA `(.L_x_15188) ;  /* 0xfffffffc00ec9947 */ /* 0x004fea000383ffff */
[----:B------:R-:W-:Y:S05]  /*114c0*/  BRA `(.L_x_15185) ;  /* 0xffffff5000087947 */ /* 0x000fea000383ffff */
.L_x_15192:
[----:B-1----:R-:W-:-:S04]  /*114d0*/  IMAD.U32 R2, RZ, RZ, UR6 ;  /* 0x00000006ff027e24 */ /* 0x002fc8000f8e00ff */
[----:B------:R1:W2:Y:S03]  /*114e0*/  SYNCS.PHASECHK.TRANS64.TRYWAIT P1, [R2+URZ+0x16850], R0 ;  /* 0x01685000020075a7 */ /* 0x0002a6000802017f */
[----:B--2---:R-:W-:Y:S05]  /*114f0*/  @!P1 NANOSLEEP.SYNCS 0x989680 ;  /* 0x009896800000995d */ /* 0x004fea0003900000 */
[----:B------:R-:W2:Y:S02]  /*11500*/  @!P1 SYNCS.PHASECHK.TRANS64 P1, [R2+URZ+0x16850], R0 ;  /* 0x01685000020095a7 */ /* 0x000ea4000802007f */
[----:B--2---:R-:W-:Y:S05]  /*11510*/  @!P1 BRA `(.L_x_15192) ;  /* 0xfffffffc00ec9947 */ /* 0x004fea000383ffff */
[----:B------:R-:W-:Y:S05]  /*11520*/  BRA `(.L_x_15189) ;  /* 0xffffff5000807947 */ /* 0x000fea000383ffff */
.L_x_15199:
[----:B-1----:R-:W-:-:S04]  /*11530*/  IMAD.U32 R6, RZ, RZ, UR5 ;  /* 0x00000005ff067e24 */ /* 0x002fc8000f8e00ff */
[----:B------:R1:W2:Y:S03]  /*11540*/  SYNCS.PHASECHK.TRANS64.TRYWAIT P1, [R6+URZ+0x16850], R5 ;  /* 0x01685005060075a7 */ /* 0x0002a6000802017f */
[----:B--2---:R-:W-:Y:S05]  /*11550*/  @!P1 NANOSLEEP.SYNCS 0x989680 ;  /* 0x009896800000995d */ /* 0x004fea0003900000 */
[----:B------:R-:W2:Y:S02]  /*11560*/  @!P1 SYNCS.PHASECHK.TRANS64 P1, [R6+URZ+0x16850], R5 ;  /* 0x01685005060095a7 */ /* 0x000ea4000802007f */
[----:B--2---:R-:W-:Y:S05]  /*11570*/  @!P1 BRA `(.L_x_15199) ;  /* 0xfffffffc00ec9947 */ /* 0x004fea000383ffff */
[----:B------:R-:W-:Y:S05]  /*11580*/  BRA `(.L_x_15198) ;  /* 0xffffff6800f47947 */ /* 0x000fea000383ffff */
.L_x_15235:
[----:B0-----:R-:W0:Y:S01]  /*11590*/  S2R R20, SR_TID.X ;  /* 0x0000000000147919 */ /* 0x001e220000002100 */
        /* <DEDUP_REMOVED lines=10> */
.L_x_15300:
[----:B------:R-:W-:Y:S05]  /*11640*/  BSYNC B0 ;  /* 0x0000000000007941 */ /* 0x000fea0003800000 */
.L_x_15299:
[----:B------:R-:W-:Y:S05]  /*11650*/  BRA `(.L_x_15301) ;  /* 0xffffffb400f07947 */ /* 0x000fea000383ffff */
.L_x_15238:
[----:B0-----:R0:W1:Y:S02]  /*11660*/  SYNCS.PHASECHK.TRANS64.TRYWAIT P0, [R3+URZ+0x16840], R4 ;  /* 0x01684004030075a7 */ /* 0x001064000800017f */
[----:B-1----:R-:W-:Y:S05]  /*11670*/  @!P0 NANOSLEEP.SYNCS 0x989680 ;  /* 0x009896800000895d */ /* 0x002fea0003900000 */
[----:B------:R-:W1:Y:S02]  /*11680*/  @!P0 SYNCS.PHASECHK.TRANS64 P0, [R3+URZ+0x16840], R4 ;  /* 0x01684004030085a7 */ /* 0x000e64000800007f */
[----:B-1----:R-:W-:Y:S05]  /*11690*/  @!P0 BRA `(.L_x_15238) ;  /* 0xfffffffc00f08947 */ /* 0x002fea000383ffff */
[----:B------:R-:W-:Y:S05]  /*116a0*/  BRA `(.L_x_15302) ;  /* 0xffffffb800447947 */ /* 0x000fea000383ffff */
.L_x_15239:
        /* <DEDUP_REMOVED lines=8> */
.L_x_15304:
[----:B------:R-:W-:Y:S05]  /*11730*/  BSYNC B0 ;  /* 0x0000000000007941 */ /* 0x000fea0003800000 */
.L_x_15303:
        /* <DEDUP_REMOVED lines=9> */
.L_x_15305:
[----:B------:R-:W-:Y:S02]  /*117d0*/  IMAD.MOV.U32 R13, RZ, RZ, R2 ;  /* 0x000000ffff0d7224 */ /* 0x000fe400078e0002 */
[----:B------:R-:W-:Y:S02]  /*117e0*/  IMAD.MOV.U32 R12, RZ, RZ, 0x1 ;  /* 0x00000001ff0c7424 */ /* 0x000fe400078e00ff */
[----:B------:R-:W-:-:S07]  /*117f0*/  IMAD.MOV.U32 R7, RZ, RZ, R14 ;  /* 0x000000ffff077224 */ /* 0x000fce00078e000e */
[----:B------:R-:W-:Y:S05]  /*11800*/  WARPSYNC.COLLECTIVE R15, `(.L_x_15306) ;  /* 0x000000000f087348 */ /* 0x000fea0003c00000 */
[----:B------:R0:W1:Y:S02]  /*11810*/  SHFL.IDX P6, R14, R13, R12, R11 ;  /* 0x0000000c0d0e7389 */ /* 0x00006400000c000b */
[----:B01----:R-:W-:Y:S01]  /*11820*/  ENDCOLLECTIVE ;  /* 0x000000000000791b */ /* 0x003fe20003800000 */
.L_x_15306:
        /* <DEDUP_REMOVED lines=15> */
.L_x_15307:
[----:B------:R-:W-:Y:S02]  /*11920*/  @P1 IMAD R8, R5, 0x2, R22 ;  /* 0x0000000205081824 */ /* 0x000fe400078e0216 */
[----:B------:R-:W-:Y:S02]  /*11930*/  IMAD.MOV.U32 R13, RZ, RZ, R2 ;  /* 0x000000ffff0d7224 */ /* 0x000fe400078e0002 */
[----:B------:R-:W-:Y:S02]  /*11940*/  IMAD.MOV.U32 R12, RZ, RZ, 0x2 ;  /* 0x00000002ff0c7424 */ /* 0x000fe400078e00ff */
[----:B------:R-:W-:-:S07]  /*11950*/  IMAD.MOV.U32 R7, RZ, RZ, R14 ;  /* 0x000000ffff077224 */ /* 0x000fce00078e000e */
[----:B------:R-:W-:Y:S05]  /*11960*/  WARPSYNC.COLLECTIVE R15, `(.L_x_15308) ;  /* 0x000000000f087348 */ /* 0x000fea0003c00000 */
[----:B------:R0:W1:Y:S02]  /*11970*/  SHFL.IDX P6, R14, R13, R12, R11 ;  /* 0x0000000c0d0e7389 */ /* 0x00006400000c000b */
[----:B01----:R-:W-:Y:S01]  /*11980*/  ENDCOLLECTIVE ;  /* 0x000000000000791b */ /* 0x003fe20003800000 */
.L_x_15308:
        /* <DEDUP_REMOVED lines=15> */
.L_x_15309:
[----:B------:R-:W-:Y:S02]  /*11a80*/  @P1 IMAD R8, R5, 0x2, R22 ;  /* 0x0000000205081824 */ /* 0x000fe400078e0216 */
[----:B------:R-:W-:Y:S02]  /*11a90*/  IMAD.MOV.U32 R13, RZ, RZ, R2 ;  /* 0x000000ffff0d7224 */ /* 0x000fe400078e0002 */
[----:B------:R-:W-:Y:S02]  /*11aa0*/  IMAD.MOV.U32 R12, RZ, RZ, 0x3 ;  /* 0x00000003ff0c7424 */ /* 0x000fe400078e00ff */
[----:B------:R-:W-:-:S07]  /*11ab0*/  IMAD.MOV.U32 R7, RZ, RZ, R14 ;  /* 0x000000ffff077224 */ /* 0x000fce00078e000e */
[----:B------:R-:W-:Y:S05]  /*11ac0*/  WARPSYNC.COLLECTIVE R15, `(.L_x_15310) ;  /* 0x000000000f087348 */ /* 0x000fea0003c00000 */
[----:B------:R0:W1:Y:S02]  /*11ad0*/  SHFL.IDX P6, R14, R13, R12, R11 ;  /* 0x0000000c0d0e7389 */ /* 0x00006400000c000b */
[----:B01----:R-:W-:Y:S01]  /*11ae0*/  ENDCOLLECTIVE ;  /* 0x000000000000791b */ /* 0x003fe20003800000 */
.L_x_15310:
        /* <DEDUP_REMOVED lines=15> */
.L_x_15311:
[----:B------:R-:W-:Y:S02]  /*11be0*/  @P1 IMAD R8, R5, 0x2, R22 ;  /* 0x0000000205081824 */ /* 0x000fe400078e0216 */
[----:B------:R-:W-:Y:S02]  /*11bf0*/  IMAD.MOV.U32 R13, RZ, RZ, R2 ;  /* 0x000000ffff0d7224 */ /* 0x000fe400078e0002 */
[----:B------:R-:W-:Y:S02]  /*11c00*/  IMAD.MOV.U32 R12, RZ, RZ, 0x4 ;  /* 0x00000004ff0c7424 */ /* 0x000fe400078e00ff */
[----:B------:R-:W-:-:S07]  /*11c10*/  IMAD.MOV.U32 R7, RZ, RZ, R14 ;  /* 0x000000ffff077224 */ /* 0x000fce00078e000e */
[----:B------:R-:W-:Y:S05]  /*11c20*/  WARPSYNC.COLLECTIVE R15, `(.L_x_15312) ;  /* 0x000000000f087348 */ /* 0x000fea0003c00000 */
[----:B------:R0:W1:Y:S02]  /*11c30*/  SHFL.IDX P6, R14, R13, R12, R11 ;  /* 0x0000000c0d0e7389 */ /* 0x00006400000c000b */
[----:B01----:R-:W-:Y:S01]  /*11c40*/  ENDCOLLECTIVE ;  /* 0x000000000000791b */ /* 0x003fe20003800000 */
.L_x_15312:
        /* <DEDUP_REMOVED lines=15> */
.L_x_15313:
[----:B------:R-:W-:Y:S02]  /*11d40*/  @P1 IMAD R8, R5, 0x2, R22 ;  /* 0x0000000205081824 */ /* 0x000fe400078e0216 */
[----:B------:R-:W-:Y:S02]  /*11d50*/  IMAD.MOV.U32 R13, RZ, RZ, R2 ;  /* 0x000000ffff0d7224 */ /* 0x000fe400078e0002 */
[----:B------:R-:W-:Y:S02]  /*11d60*/  IMAD.MOV.U32 R12, RZ, RZ, 0x5 ;  /* 0x00000005ff0c7424 */ /* 0x000fe400078e00ff */
[----:B------:R-:W-:-:S07]  /*11d70*/  IMAD.MOV.U32 R7, RZ, RZ, R14 ;  /* 0x000000ffff077224 */ /* 0x000fce00078e000e */
[----:B------:R-:W-:Y:S05]  /*11d80*/  WARPSYNC.COLLECTIVE R15, `(.L_x_15314) ;  /* 0x000000000f087348 */ /* 0x000fea0003c00000 */
[----:B------:R0:W1:Y:S02]  /*11d90*/  SHFL.IDX P6, R14, R13, R12, R11 ;  /* 0x0000000c0d0e7389 */ /* 0x00006400000c000b */
[----:B01----:R-:W-:Y:S01]  /*11da0*/  ENDCOLLECTIVE ;  /* 0x000000000000791b */ /* 0x003fe20003800000 */
.L_x_15314:
        /* <DEDUP_REMOVED lines=15> */
.L_x_15315:
[----:B------:R-:W-:Y:S02]  /*11ea0*/  @P1 IMAD R8, R5, 0x2, R22 ;  /* 0x0000000205081824 */ /* 0x000fe400078e0216 */
[----:B------:R-:W-:Y:S02]  /*11eb0*/  IMAD.MOV.U32 R13, RZ, RZ, R2 ;  /* 0x000000ffff0d7224 */ /* 0x000fe400078e0002 */
[----:B------:R-:W-:Y:S02]  /*11ec0*/  IMAD.MOV.U32 R12, RZ, RZ, 0x6 ;  /* 0x00000006ff0c7424 */ /* 0x000fe400078e00ff */
[----:B------:R-:W-:-:S07]  /*11ed0*/  IMAD.MOV.U32 R7, RZ, RZ, R14 ;  /* 0x000000ffff077224 */ /* 0x000fce00078e000e */
[----:B------:R-:W-:Y:S05]  /*11ee0*/  WARPSYNC.COLLECTIVE R15, `(.L_x_15316) ;  /* 0x000000000f087348 */ /* 0x000fea0003c00000 */
[----:B------:R0:W1:Y:S02]  /*11ef0*/  SHFL.IDX P6, R14, R13, R12, R11 ;  /* 0x0000000c0d0e7389 */ /* 0x00006400000c000b */
[----:B01----:R-:W-:Y:S01]  /*11f00*/  ENDCOLLECTIVE ;  /* 0x000000000000791b */ /* 0x003fe20003800000 */
.L_x_15316:
        /* <DEDUP_REMOVED lines=15> */
.L_x_15317:
[----:B------:R-:W-:Y:S02]  /*12000*/  @P1 IMAD R8, R5, 0x2, R22 ;  /* 0x0000000205081824 */ /* 0x000fe400078e0216 */
[----:B------:R-:W-:Y:S02]  /*12010*/  IMAD.MOV.U32 R13, RZ, RZ, R2 ;  /* 0x000000ffff0d7224 */ /* 0x000fe400078e0002 */
[----:B------:R-:W-:Y:S01]  /*12020*/  IMAD.MOV.U32 R12, RZ, RZ, 0x7 ;  /* 0x00000007ff0c7424 */ /* 0x000fe200078e00ff */
[----:B------:R-:W-:-:S07]  /*12030*/  MOV R7, R14 ;  /* 0x0000000e00077202 */ /* 0x000fce0000000f00 */
[----:B------:R-:W-:Y:S05]  /*12040*/  WARPSYNC.COLLECTIVE R15, `(.L_x_15318) ;  /* 0x000000000f087348 */ /* 0x000fea0003c00000 */
[----:B------:R0:W1:Y:S02]  /*12050*/  SHFL.IDX P6, R14, R13, R12, R11 ;  /* 0x0000000c0d0e7389 */ /* 0x00006400000c000b */
[----:B01----:R-:W-:Y:S01]  /*12060*/  ENDCOLLECTIVE ;  /* 0x000000000000791b */ /* 0x003fe20003800000 */
.L_x_15318:
[----:B------:R-:W-:-:S05]  /*12070*/  @P1 LEA R7, P0, R28, R7, 0x1 ;  /* 0x000000071c071211 */ /* 0x000fca00078008ff */
[----:B------:R-:W-:-:S05]  /*12080*/  @P1 IMAD.X R6, RZ, RZ, R6, P0 ;  /* 0x000000ffff061224 */ /* 0x000fca00000e0606 */
[----:B------:R-:W-:Y:S01]  /*12090*/  @P1 LOP3.LUT R7, R7, R6, RZ, 0x3c, !PT ;  /* 0x0000000607071212 */ /* 0x000fe200078e3cff */
[----:B------:R-:W-:-:S03]  /*120a0*/  IMAD.MOV.U32 R13, RZ, RZ, R0 ;  /* 0x000000ffff0d7224 */ /* 0x000fc600078e0000 */
[----:B------:R-:W-:-:S04]  /*120b0*/  @P1 LOP3.LUT R6, R7, R6, RZ, 0x3c, !PT ;  /* 0x0000000607061212 */ /* 0x000fc800078e3cff */
[----:B------:R-:W-:Y:S01]  /*120c0*/  @P1 LOP3.LUT R7, R7, R6, RZ, 0x3c, !PT ;  /* 0x0000000607071212 */ /* 0x000fe200078e3cff */
[----:B------:R-:W-:-:S04]  /*120d0*/  IMAD.MOV.U32 R2, RZ, RZ, R14 ;  /* 0x000000ffff027224 */ /* 0x000fc800078e000e */
[----:B------:R-:W-:Y:S01]  /*120e0*/  @!PT LDS RZ, [RZ] ;  /* 0x00000000fffff984 */ /* 0x000fe20000000800 */
[----:B------:R-:W-:Y:S01]  /*120f0*/  @!PT LDS RZ, [RZ] ;  /* 0x00000000fffff984 */ /* 0x000fe20000000800 */
[----:B------:R-:W-:Y:S01]  /*12100*/  @!PT LDS RZ, [RZ] ;  /* 0x00000000fffff984 */ /* 0x000fe20000000800 */
[----:B------:R0:W-:Y:S03]  /*12110*/  @P1 LDGSTS.E.BYPASS.LTC128B.128 [R8+0x11400], desc[UR54][R6.64], !P2 ;  /* 0x1140000006081fae */ /* 0x0001e6000d101d76 */
[----:B0-----:R-:W-:Y:S05]  /*12120*/  WARPSYNC.COLLECTIVE R15, `(.L_x_15319) ;  /* 0x000000000f087348 */ /* 0x001fea0003c00000 */
[----:B------:R1:W2:Y:S02]  /*12130*/  SHFL.IDX P6, R14, R13, R12, R11 ;  /* 0x0000000c0d0e7389 */ /* 0x0002a400000c000b */
[----:B012---:R-:W-:Y:S01]  /*12140*/  ENDCOLLECTIVE ;  /* 0x000000000000791b */ /* 0x007fe20003800000 */
.L_x_15319:
[----:B------:R-:W-:Y:S01]  /*12150*/  IMAD.MOV.U32 R0, RZ, RZ, R14 ;  /* 0x000000ffff007224 */ /* 0x000fe200078e000e */
[----:B------:R-:W-:Y:S06]  /*12160*/  BRA `(.L_x_15320) ;  /* 0xffffffb4004c7947 */ /* 0x000fec000383ffff */
.L_x_15244:
        /* <DEDUP_REMOVED lines=9> */
.L_x_15321:
[C---:B------:R-:W-:Y:S01]  /*12200*/  VIADD R8, R17.reuse, 0x10 ;  /* 0x0000001011087836 */ /* 0x040fe20000000000 */
[----:B------:R-:W-:Y:S01]  /*12210*/  ISETP.GE.AND P2, PT, R17, R3, PT ;  /* 0x000000031100720c */ /* 0x000fe20003f46270 */
[----:B------:R-:W-:Y:S02]  /*12220*/  IMAD.MOV.U32 R13, RZ, RZ, R0 ;  /* 0x000000ffff0d7224 */ /* 0x000fe400078e0000 */
[----:B------:R-:W-:-:S10]  /*12230*/  IMAD.MOV.U32 R6, RZ, RZ, R14 ;  /* 0x000000ffff067224 */ /* 0x000fd400078e000e */
[----:B------:R-:W-:Y:S05]  /*12240*/  WARPSYNC.COLLECTIVE R15, `(.L_x_15322) ;  /* 0x000000000f087348 */ /* 0x000fea0003c00000 */
[----:B------:R0:W1:Y:S02]  /*12250*/  SHFL.IDX P6, R14, R13, R12, R11 ;  /* 0x0000000c0d0e7389 */ /* 0x00006400000c000b */
[----:B01----:R-:W-:Y:S01]  /*12260*/  ENDCOLLECTIVE ;  /* 0x000000000000791b */ /* 0x003fe20003800000 */
.L_x_15322:
[----:B------:R-:W-:Y:S02]  /*12270*/  IMAD.MOV.U32 R13, RZ, RZ, R4 ;  /* 0x000000ffff0d7224 */ /* 0x000fe400078e0004 */
[----:B------:R-:W-:Y:S02]  /*12280*/  IMAD.MOV.U32 R12, RZ, RZ, 0x1 ;  /* 0x00000001ff0c7424 */ /* 0x000fe400078e00ff */
[----:B------:R-:W-:-:S07]  /*12290*/  IMAD.MOV.U32 R7, RZ, RZ, R14 ;  /* 0x000000ffff077224 */ /* 0x000fce00078e000e */
[----:B------:R-:W-:Y:S05]  /*122a0*/  WARPSYNC.COLLECTIVE R15, `(.L_x_15323) ;  /* 0x000000000f087348 */ /* 0x000fea0003c00000 */
[----:B------:R0:W1:Y:S02]  /*122b0*/  SHFL.IDX P6, R14, R13, R12, R11 ;  /* 0x0000000c0d0e7389 */ /* 0x00006400000c000b */
[----:B01----:R-:W-:Y:S01]  /*122c0*/  ENDCOLLECTIVE ;  /* 0x000000000000791b */ /* 0x003fe20003800000 */
.L_x_15323:
        /* <DEDUP_REMOVED lines=15> */
.L_x_15324:
[----:B------:R-:W-:Y:S02]  /*123c0*/  IMAD.MOV.U32 R13, RZ, RZ, R4 ;  /* 0x000000ffff0d7224 */ /* 0x000fe400078e0004 */
[----:B------:R-:W-:Y:S02]  /*123d0*/  IMAD.MOV.U32 R12, RZ, RZ, 0x2 ;  /* 0x00000002ff0c7424 */ /* 0x000fe400078e00ff */
[----:B------:R-:W-:-:S07]  /*123e0*/  IMAD.MOV.U32 R7, RZ, RZ, R14 ;  /* 0x000000ffff077224 */ /* 0x000fce00078e000e */
[----:B------:R-:W-:Y:S05]  /*123f0*/  WARPSYNC.COLLECTIVE R15, `(.L_x_15325) ;  /* 0x000000000f087348 */ /* 0x000fea0003c00000 */
[----:B------:R0:W1:Y:S02]  /*12400*/  SHFL.IDX P6, R14, R13, R12, R11 ;  /* 0x0000000c0d0e7389 */ /* 0x00006400000c000b */
[----:B01----:R-:W-:Y:S01]  /*12410*/  ENDCOLLECTIVE ;  /* 0x000000000000791b */ /* 0x003fe20003800000 */
.L_x_15325:
        /* <DEDUP_REMOVED lines=16> */
.L_x_15326:
[----:B------:R-:W-:Y:S02]  /*12520*/  IMAD.MOV.U32 R13, RZ, RZ, R4 ;  /* 0x000000ffff0d7224 */ /* 0x000fe400078e0004 */
[----:B------:R-:W-:Y:S02]  /*12530*/  IMAD.MOV.U32 R12, RZ, RZ, 0x3 ;  /* 0x00000003ff0c7424 */ /* 0x000fe400078e00ff */
[----:B------:R-:W-:-:S07]  /*12540*/  IMAD.MOV.U32 R7, RZ, RZ, R14 ;  /* 0x000000ffff077224 */ /* 0x000fce00078e000e */
[----:B------:R-:W-:Y:S05]  /*12550*/  WARPSYNC.COLLECTIVE R15, `(.L_x_15327) ;  /* 0x000000000f087348 */ /* 0x000fea0003c00000 */
[----:B------:R0:W1:Y:S02]  /*12560*/  SHFL.IDX P6, R14, R13, R12, R11 ;  /* 0x0000000c0d0e7389 */ /* 0x00006400000c000b */
[----:B01----:R-:W-:Y:S01]  /*12570*/  ENDCOLLECTIVE ;  /* 0x000000000000791b */ /* 0x003fe20003800000 */
.L_x_15327:
        /* <DEDUP_REMOVED lines=16> */
.L_x_15328:
[----:B------:R-:W-:Y:S02]  /*12680*/  IMAD.MOV.U32 R13, RZ, RZ, R4 ;  /* 0x000000ffff0d7224 */ /* 0x000fe400078e0004 */
[----:B------:R-:W-:Y:S02]  /*12690*/  IMAD.MOV.U32 R12, RZ, RZ, 0x4 ;  /* 0x00000004ff0c7424 */ /* 0x000fe400078e00ff */
[----:B------:R-:W-:-:S07]  /*126a0*/  IMAD.MOV.U32 R7, RZ, RZ, R14 ;  /* 0x000000ffff077224 */ /* 0x000fce00078e000e */
[----:B------:R-:W-:Y:S05]  /*126b0*/  WARPSYNC.COLLECTIVE R15, `(.L_x_15329) ;  /* 0x000000000f087348 */ /* 0x000fea0003c00000 */
[----:B------:R0:W1:Y:S02]  /*126c0*/  SHFL.IDX P6, R14, R13, R12, R11 ;  /* 0x0000000c0d0e7389 */ /* 0x00006400000c000b */
[----:B01----:R-:W-:Y:S01]  /*126d0*/  ENDCOLLECTIVE ;  /* 0x000000000000791b */ /* 0x003fe20003800000 */
.L_x_15329:
        /* <DEDUP_REMOVED lines=16> */
.L_x_15330:
[----:B------:R-:W-:Y:S02]  /*127e0*/  IMAD.MOV.U32 R13, RZ, RZ, R4 ;  /* 0x000000ffff0d7224 */ /* 0x000fe400078e0004 */
[----:B------:R-:W-:Y:S02]  /*127f0*/  IMAD.MOV.U32 R12, RZ, RZ, 0x5 ;  /* 0x00000005ff0c7424 */ /* 0x000fe400078e00ff */
[----:B------:R-:W-:-:S07]  /*12800*/  IMAD.MOV.U32 R7, RZ, RZ, R14 ;  /* 0x000000ffff077224 */ /* 0x000fce00078e000e */
[----:B------:R-:W-:Y:S05]  /*12810*/  WARPSYNC.COLLECTIVE R15, `(.L_x_15331) ;  /* 0x000000000f087348 */ /* 0x000fea0003c00000 */
[----:B------:R0:W1:Y:S02]  /*12820*/  SHFL.IDX P6, R14, R13, R12, R11 ;  /* 0x0000000c0d0e7389 */ /* 0x00006400000c000b */
[----:B01----:R-:W-:Y:S01]  /*12830*/  ENDCOLLECTIVE ;  /* 0x000000000000791b */ /* 0x003fe20003800000 */
.L_x_15331:
        /* <DEDUP_REMOVED lines=16> */
.L_x_15332:
[----:B------:R-:W-:Y:S02]  /*12940*/  IMAD.MOV.U32 R13, RZ, RZ, R4 ;  /* 0x000000ffff0d7224 */ /* 0x000fe400078e0004 */
[----:B------:R-:W-:Y:S02]  /*12950*/  IMAD.MOV.U32 R12, RZ, RZ, 0x6 ;  /* 0x00000006ff0c7424 */ /* 0x000fe400078e00ff */
[----:B------:R-:W-:-:S07]  /*12960*/  IMAD.MOV.U32 R7, RZ, RZ, R14 ;  /* 0x000000ffff077224 */ /* 0x000fce00078e000e */
[----:B------:R-:W-:Y:S05]  /*12970*/  WARPSYNC.COLLECTIVE R15, `(.L_x_15333) ;  /* 0x000000000f087348 */ /* 0x000fea0003c00000 */
[----:B------:R0:W1:Y:S02]  /*12980*/  SHFL.IDX P6, R14, R13, R12, R11 ;  /* 0x0000000c0d0e7389 */ /* 0x00006400000c000b */
[----:B01----:R-:W-:Y:S01]  /*12990*/  ENDCOLLECTIVE ;  /* 0x000000000000791b */ /* 0x003fe20003800000 */
.L_x_15333:
        /* <DEDUP_REMOVED lines=16> */
.L_x_15334:
[----:B------:R-:W-:Y:S02]  /*12aa0*/  IMAD.MOV.U32 R13, RZ, RZ, R4 ;  /* 0x000000ffff0d7224 */ /* 0x000fe400078e0004 */
[----:B------:R-:W-:Y:S02]  /*12ab0*/  IMAD.MOV.U32 R12, RZ, RZ, 0x7 ;  /* 0x00000007ff0c7424 */ /* 0x000fe400078e00ff */
[----:B------:R-:W-:-:S07]  /*12ac0*/  IMAD.MOV.U32 R7, RZ, RZ, R14 ;  /* 0x000000ffff077224 */ /* 0x000fce00078e000e */
[----:B------:R-:W-:Y:S05]  /*12ad0*/  WARPSYNC.COLLECTIVE R15, `(.L_x_15335) ;  /* 0x000000000f087348 */ /* 0x000fea0003c00000 */
[----:B------:R0:W1:Y:S02]  /*12ae0*/  SHFL.IDX P6, R14, R13, R12, R11 ;  /* 0x0000000c0d0e7389 */ /* 0x00006400000c000b */
[----:B01----:R-:W-:Y:S01]  /*12af0*/  ENDCOLLECTIVE ;  /* 0x000000000000791b */ /* 0x003fe20003800000 */
.L_x_15335:
        /* <DEDUP_REMOVED lines=11> */
.L_x_15336:
        /* <DEDUP_REMOVED lines=12> */
.L_x_15337:
        /* <DEDUP_REMOVED lines=12> */
.L_x_15338:
[----:B------:R-:W-:Y:S02]  /*12d30*/  IMAD.MOV.U32 R13, RZ, RZ, R2 ;  /* 0x000000ffff0d7224 */ /* 0x000fe400078e0002 */
[----:B------:R-:W-:Y:S02]  /*12d40*/  IMAD.MOV.U32 R12, RZ, RZ, 0x1 ;  /* 0x00000001ff0c7424 */ /* 0x000fe400078e00ff */
[----:B------:R-:W-:-:S07]  /*12d50*/  IMAD.MOV.U32 R4, RZ, RZ, R14 ;  /* 0x000000ffff047224 */ /* 0x000fce00078e000e */
[----:B------:R-:W-:Y:S05]  /*12d60*/  WARPSYNC.COLLECTIVE R15, `(.L_x_15339) ;  /* 0x000000000f087348 */ /* 0x000fea0003c00000 */
[----:B------:R0:W1:Y:S02]  /*12d70*/  SHFL.IDX P6, R14, R13, R12, R11 ;  /* 0x0000000c0d0e7389 */ /* 0x00006400000c000b */
[----:B01----:R-:W-:Y:S01]  /*12d80*/  ENDCOLLECTIVE ;  /* 0x000000000000791b */ /* 0x003fe20003800000 */
.L_x_15339:
        /* <DEDUP_REMOVED lines=16> */
.L_x_15340:
[----:B------:R-:W-:Y:S02]  /*12e90*/  IMAD.MOV.U32 R13, RZ, RZ, R2 ;  /* 0x000000ffff0d7224 */ /* 0x000fe400078e0002 */
[----:B------:R-:W-:Y:S02]  /*12ea0*/  IMAD.MOV.U32 R12, RZ, RZ, 0x2 ;  /* 0x00000002ff0c7424 */ /* 0x000fe400078e00ff */
[----:B------:R-:W-:-:S07]  /*12eb0*/  IMAD.MOV.U32 R6, RZ, RZ, R14 ;  /* 0x000000ffff067224 */ /* 0x000fce00078e000e */
[----:B------:R-:W-:Y:S05]  /*12ec0*/  WARPSYNC.COLLECTIVE R15, `(.L_x_15341) ;  /* 0x000000000f087348 */ /* 0x000fea0003c00000 */
[----:B------:R0:W1:Y:S02]  /*12ed0*/  SHFL.IDX P6, R14, R13, R12, R11 ;  /* 0x0000000c0d0e7389 */ /* 0x00006400000c000b */
[----:B01----:R-:W-:Y:S01]  /*12ee0*/  ENDCOLLECTIVE ;  /* 0x000000000000791b */ /* 0x003fe20003800000 */
.L_x_15341:
[----:B------:R-:W-:-:S05]  /*12ef0*/  @!P1 LEA R6, P2, R28, R6, 0x1 ;  /* 0x000000061c069211 */ /* 0x000fca00078408ff */
[----:B------:R-:W-:Y:S01]  /*12f00*/  @!P1 IMAD.X R0, RZ, RZ, R0, P2 ;  /* 0x000000ffff009224 */ /* 0x000fe200010e0600 */
[----:B------:R-:W-:-:S04]  /*12f10*/  ISETP.GE.AND P2, PT, R4, R3, PT ;  /* 0x000000030400720c */ /* 0x000fc80003f46270 */
[----:B------:R-:W-:Y:S01]  /*12f20*/  @!P1 MOV R7, R0 ;  /* 0x0000000000079202 */ /* 0x000fe20000000f00 */
[----:B------:R-:W-:-:S04]  /*12f30*/  IMAD.MOV.U32 R13, RZ, RZ, R5 ;  /* 0x000000ffff0d7224 */ /* 0x000fc800078e0005 */
        /* <DEDUP_REMOVED lines=8> */
.L_x_15342:
[----:B------:R-:W-:Y:S02]  /*12fc0*/  IMAD.MOV.U32 R13, RZ, RZ, R2 ;  /* 0x000000ffff0d7224 */ /* 0x000fe400078e0002 */
[----:B------:R-:W-:Y:S02]  /*12fd0*/  IMAD.MOV.U32 R12, RZ, RZ, 0x3 ;  /* 0x00000003ff0c7424 */ /* 0x000fe400078e00ff */
[----:B------:R-:W-:-:S07]  /*12fe0*/  IMAD.MOV.U32 R6, RZ, RZ, R14 ;  /* 0x000000ffff067224 */ /* 0x000fce00078e000e */
[----:B------:R-:W-:Y:S05]  /*12ff0*/  WARPSYNC.COLLECTIVE R15, `(.L_x_15343) ;  /* 0x000000000f087348 */ /* 0x000fea0003c00000 */
[----:B------:R0:W1:Y:S02]  /*13000*/  SHFL.IDX P6, R14, R13, R12, R11 ;  /* 0x0000000c0d0e7389 */ /* 0x00006400000c000b */
[----:B01----:R-:W-:Y:S01]  /*13010*/  ENDCOLLECTIVE ;  /* 0x000000000000791b */ /* 0x003fe20003800000 */
.L_x_15343:
        /* <DEDUP_REMOVED lines=12> */
.L_x_15344:
[----:B------:R-:W-:Y:S01]  /*130e0*/  IMAD.MOV.U32 R2, RZ, RZ, R14 ;  /* 0x000000ffff027224 */ /* 0x000fe200078e000e */
[----:B------:R-:W-:Y:S06]  /*130f0*/  BRA `(.L_x_15345) ;  /* 0xffffffb400287947 */ /* 0x000fec000383ffff */
.L_x_15247:
[----:B0-----:R0:W1:Y:S02]  /*13100*/  SYNCS.PHASECHK.TRANS64.TRYWAIT P0, [R22+URZ+0x16820], R3 ;  /* 0x01682003160075a7 */ /* 0x001064000800017f */
[----:B-1----:R-:W-:Y:S05]  /*13110*/  @!P0 NANOSLEEP.SYNCS 0x989680 ;  /* 0x009896800000895d */ /* 0x002fea0003900000 */
[----:B------:R-:W1:Y:S02]  /*13120*/  @!P0 SYNCS.PHASECHK.TRANS64 P0, [R22+URZ+0x16820], R3 ;  /* 0x01682003160085a7 */ /* 0x000e64000800007f */
[----:B-1----:R-:W-:Y:S05]  /*13130*/  @!P0 BRA `(.L_x_15247) ;  /* 0xfffffffc00f08947 */ /* 0x002fea000383ffff */
[----:B------:R-:W-:Y:S05]  /*13140*/  BRA `(.L_x_15346) ;  /* 0xffffffb400947947 */ /* 0x000fea000383ffff */
.L_x_15252:
[----:B0-----:R0:W1:Y:S02]  /*13150*/  SYNCS.PHASECHK.TRANS64.TRYWAIT P0, [R5+URZ+0x16840], R2 ;  /* 0x01684002050075a7 */ /* 0x001064000800017f */
[----:B-1----:R-:W-:Y:S05]  /*13160*/  @!P0 NANOSLEEP.SYNCS 0x989680 ;  /* 0x009896800000895d */ /* 0x002fea0003900000 */
[----:B------:R-:W1:Y:S02]  /*13170*/  @!P0 SYNCS.PHASECHK.TRANS64 P0, [R5+URZ+0x16840], R2 ;  /* 0x01684002050085a7 */ /* 0x000e64000800007f */
[----:B-1----:R-:W-:Y:S05]  /*13180*/  @!P0 BRA `(.L_x_15252) ;  /* 0xfffffffc00f08947 */ /* 0x002fea000383ffff */
[----:B------:R-:W-:Y:S05]  /*13190*/  BRA `(.L_x_15347) ;  /* 0xffffffb8005c7947 */ /* 0x000fea000383ffff */
.L_x_15253:
        /* <DEDUP_REMOVED lines=8> */
.L_x_15349:
[----:B------:R-:W-:Y:S05]  /*13220*/  BSYNC B1 ;  /* 0x0000000000017941 */ /* 0x000fea0003800000 */
.L_x_15348:
        /* <DEDUP_REMOVED lines=9> */
.L_x_15350:
[----:B------:R-:W-:Y:S01]  /*132c0*/  IMAD R9, R9, 0x2, R22 ;  /* 0x0000000209097824 */ /* 0x000fe200078e0216 */
[----:B------:R-:W-:Y:S01]  /*132d0*/  MOV R13, R10 ;  /* 0x0000000a000d7202 */ /* 0x000fe20000000f00 */
[----:B------:R-:W-:Y:S02]  /*132e0*/  IMAD.MOV.U32 R12, RZ, RZ, 0x1 ;  /* 0x00000001ff0c7424 */ /* 0x000fe400078e00ff */
[----:B------:R-:W-:-:S07]  /*132f0*/  IMAD.MOV.U32 R2, RZ, RZ, R14 ;  /* 0x000000ffff027224 */ /* 0x000fce00078e000e */
[----:B------:R-:W-:Y:S05]  /*13300*/  WARPSYNC.COLLECTIVE R15, `(.L_x_15351) ;  /* 0x000000000f087348 */ /* 0x000fea0003c00000 */
[----:B------:R0:W1:Y:S02]  /*13310*/  SHFL.IDX P6, R14, R13, R12, R11 ;  /* 0x0000000c0d0e7389 */ /* 0x00006400000c000b */
[----:B01----:R-:W-:Y:S01]  /*13320*/  ENDCOLLECTIVE ;  /* 0x000000000000791b */ /* 0x003fe20003800000 */
.L_x_15351:
        /* <DEDUP_REMOVED lines=11> */
.L_x_15352:
[----:B------:R-:W-:Y:S02]  /*133e0*/  IMAD.MOV.U32 R13, RZ, RZ, R10 ;  /* 0x000000ffff0d7224 */ /* 0x000fe400078e000a */
[----:B------:R-:W-:Y:S02]  /*133f0*/  IMAD.MOV.U32 R12, RZ, RZ, 0x2 ;  /* 0x00000002ff0c7424 */ /* 0x000fe400078e00ff */
[----:B------:R-:W-:-:S07]  /*13400*/  IMAD.MOV.U32 R2, RZ, RZ, R14 ;  /* 0x000000ffff027224 */ /* 0x000fce00078e000e */
[----:B------:R-:W-:Y:S05]  /*13410*/  WARPSYNC.COLLECTIVE R15, `(.L_x_15353) ;  /* 0x000000000f087348 */ /* 0x000fea0003c00000 */
[----:B------:R0:W1:Y:S02]  /*13420*/  SHFL.IDX P6, R14, R13, R12, R11 ;  /* 0x0000000c0d0e7389 */ /* 0x00006400000c000b */
[----:B01----:R-:W-:Y:S01]  /*13430*/  ENDCOLLECTIVE ;  /* 0x000000000000791b */ /* 0x003fe20003800000 */
.L_x_15353:
        /* <DEDUP_REMOVED lines=11> */
.L_x_15354:
[----:B------:R-:W-:Y:S02]  /*134f0*/  IMAD.MOV.U32 R13, RZ, RZ, R10 ;  /* 0x000000ffff0d7224 */ /* 0x000fe400078e000a */
[----:B------:R-:W-:Y:S02]  /*13500*/  IMAD.MOV.U32 R12, RZ, RZ, 0x3 ;  /* 0x00000003ff0c7424 */ /* 0x000fe400078e00ff */
[----:B------:R-:W-:-:S07]  /*13510*/  IMAD.MOV.U32 R2, RZ, RZ, R14 ;  /* 0x000000ffff027224 */ /* 0x000fce00078e000e */
[----:B------:R-:W-:Y:S05]  /*13520*/  WARPSYNC.COLLECTIVE R15, `(.L_x_15355) ;  /* 0x000000000f087348 */ /* 0x000fea0003c00000 */
[----:B------:R0:W1:Y:S02]  /*13530*/  SHFL.IDX P6, R14, R13, R12, R11 ;  /* 0x0000000c0d0e7389 */ /* 0x00006400000c000b */
[----:B01----:R-:W-:Y:S01]  /*13540*/  ENDCOLLECTIVE ;  /* 0x000000000000791b */ /* 0x003fe20003800000 */
.L_x_15355:
        /* <DEDUP_REMOVED lines=11> */
.L_x_15356:
[----:B------:R-:W-:Y:S02]  /*13600*/  IMAD.MOV.U32 R13, RZ, RZ, R10 ;  /* 0x000000ffff0d7224 */ /* 0x000fe400078e000a */
[----:B------:R-:W-:Y:S02]  /*13610*/  IMAD.MOV.U32 R12, RZ, RZ, 0x4 ;  /* 0x00000004ff0c7424 */ /* 0x000fe400078e00ff */
[----:B------:R-:W-:-:S07]  /*13620*/  IMAD.MOV.U32 R2, RZ, RZ, R14 ;  /* 0x000000ffff027224 */ /* 0x000fce00078e000e */
[----:B------:R-:W-:Y:S05]  /*13630*/  WARPSYNC.COLLECTIVE R15, `(.L_x_15357) ;  /* 0x000000000f087348 */ /* 0x000fea0003c00000 */
[----:B------:R0:W1:Y:S02]  /*13640*/  SHFL.IDX P6, R14, R13, R12, R11 ;  /* 0x0000000c0d0e7389 */ /* 0x00006400000c000b */
[----:B01----:R-:W-:Y:S01]  /*13650*/  ENDCOLLECTIVE ;  /* 0x000000000000791b */ /* 0x003fe20003800000 */
.L_x_15357:
        /* <DEDUP_REMOVED lines=11> */
.L_x_15358:
[----:B------:R-:W-:Y:S02]  /*13710*/  IMAD.MOV.U32 R13, RZ, RZ, R10 ;  /* 0x000000ffff0d7224 */ /* 0x000fe400078e000a */
[----:B------:R-:W-:Y:S02]  /*13720*/  IMAD.MOV.U32 R12, RZ, RZ, 0x5 ;  /* 0x00000005ff0c7424 */ /* 0x000fe400078e00ff */
[----:B------:R-:W-:-:S07]  /*13730*/  IMAD.MOV.U32 R2, RZ, RZ, R14 ;  /* 0x000000ffff027224 */ /* 0x000fce00078e000e */
[----:B------:R-:W-:Y:S05]  /*13740*/  WARPSYNC.COLLECTIVE R15, `(.L_x_15359) ;  /* 0x000000000f087348 */ /* 0x000fea0003c00000 */
[----:B------:R0:W1:Y:S02]  /*13750*/  SHFL.IDX P6, R14, R13, R12, R11 ;  /* 0x0000000c0d0e7389 */ /* 0x00006400000c000b */
[----:B01----:R-:W-:Y:S01]  /*13760*/  ENDCOLLECTIVE ;  /* 0x000000000000791b */ /* 0x003fe20003800000 */
.L_x_15359:
        /* <DEDUP_REMOVED lines=11> */
.L_x_15360:
[----:B------:R-:W-:Y:S02]  /*13820*/  IMAD.MOV.U32 R13, RZ, RZ, R10 ;  /* 0x000000ffff0d7224 */ /* 0x000fe400078e000a */
[----:B------:R-:W-:Y:S02]  /*13830*/  IMAD.MOV.U32 R12, RZ, RZ, 0x6 ;  /* 0x00000006ff0c7424 */ /* 0x000fe400078e00ff */
[----:B------:R-:W-:-:S07]  /*13840*/  IMAD.MOV.U32 R2, RZ, RZ, R14 ;  /* 0x000000ffff027224 */ /* 0x000fce00078e000e */
[----:B------:R-:W-:Y:S05]  /*13850*/  WARPSYNC.COLLECTIVE R15, `(.L_x_15361) ;  /* 0x000000000f087348 */ /* 0x000fea0003c00000 */
[----:B------:R0:W1:Y:S02]  /*13860*/  SHFL.IDX P6, R14, R13, R12, R11 ;  /* 0x0000000c0d0e7389 */ /* 0x00006400000c000b */
[----:B01----:R-:W-:Y:S01]  /*13870*/  ENDCOLLECTIVE ;  /* 0x000000000000791b */ /* 0x003fe20003800000 */
.L_x_15361:
        /* <DEDUP_REMOVED lines=11> */
.L_x_15362:
[----:B------:R-:W-:Y:S02]  /*13930*/  IMAD.MOV.U32 R13, RZ, RZ, R10 ;  /* 0x000000ffff0d7224 */ /* 0x000fe400078e000a */
[----:B------:R-:W-:Y:S02]  /*13940*/  IMAD.MOV.U32 R12, RZ, RZ, 0x7 ;  /* 0x00000007ff0c7424 */ /* 0x000fe400078e00ff */
[----:B------:R-:W-:-:S07]  /*13950*/  IMAD.MOV.U32 R2, RZ, RZ, R14 ;  /* 0x000000ffff027224 */ /* 0x000fce00078e000e */
[----:B------:R-:W-:Y:S05]  /*13960*/  WARPSYNC.COLLECTIVE R15, `(.L_x_15363) ;  /* 0x000000000f087348 */ /* 0x000fea0003c00000 */
[----:B------:R0:W1:Y:S02]  /*13970*/  SHFL.IDX P6, R14, R13, R12, R11 ;  /* 0x0000000c0d0e7389 */ /* 0x00006400000c000b */
[----:B01----:R-:W-:Y:S01]  /*13980*/  ENDCOLLECTIVE ;  /* 0x000000000000791b */ /* 0x003fe20003800000 */
.L_x_15363:
        /* <DEDUP_REMOVED lines=11> */
.L_x_15364:
[----:B------:R-:W-:Y:S01]  /*13a40*/  IMAD.MOV.U32 R2, RZ, RZ, R14 ;  /* 0x000000ffff027224 */ /* 0x000fe200078e000e */
[----:B------:R-:W-:Y:S06]  /*13a50*/  BRA `(.L_x_15365) ;  /* 0xffffffb400407947 */ /* 0x000fec000383ffff */
.L_x_15258:
[----:B-1----:R1:W2:Y:S02]  /*13a60*/  SYNCS.PHASECHK.TRANS64.TRYWAIT P0, [R5+URZ+0x16860], R2 ;  /* 0x01686002050075a7 */ /* 0x0022a4000800017f */
[----:B--2---:R-:W-:Y:S05]  /*13a70*/  @!P0 NANOSLEEP.SYNCS 0x989680 ;  /* 0x009896800000895d */ /* 0x004fea0003900000 */
[----:B------:R-:W2:Y:S02]  /*13a80*/  @!P0 SYNCS.PHASECHK.TRANS64 P0, [R5+URZ+0x16860], R2 ;  /* 0x01686002050085a7 */ /* 0x000ea4000800007f */
[----:B--2---:R-:W-:Y:S05]  /*13a90*/  @!P0 BRA `(.L_x_15258) ;  /* 0xfffffffc00f08947 */ /* 0x004fea000383ffff */
[----:B------:R-:W-:Y:S05]  /*13aa0*/  BRA `(.L_x_15366) ;  /* 0xffffffb400987947 */ /* 0x000fea000383ffff */
.L_x_15259:
        /* <DEDUP_REMOVED lines=8> */
.L_x_15368:
[----:B------:R-:W-:Y:S05]  /*13b30*/  BSYNC B1 ;  /* 0x0000000000017941 */ /* 0x000fea0003800000 */
.L_x_15367:
        /* <DEDUP_REMOVED lines=10> */
.L_x_15369:
[----:B------:R-:W-:Y:S01]  /*13be0*/  IMAD.MOV.U32 R13, RZ, RZ, R23 ;  /* 0x000000ffff0d7224 */ /* 0x000fe200078e0017 */
[----:B------:R-:W-:Y:S01]  /*13bf0*/  MOV R12, 0x1 ;  /* 0x00000001000c7802 */ /* 0x000fe20000000f00 */
[----:B------:R-:W-:-:S07]  /*13c00*/  IMAD.MOV.U32 R2, RZ, RZ, R14 ;  /* 0x000000ffff027224 */ /* 0x000fce00078e000e */
[----:B------:R-:W-:Y:S05]  /*13c10*/  WARPSYNC.COLLECTIVE R15, `(.L_x_15370) ;  /* 0x000000000f087348 */ /* 0x000fea0003c00000 */
[----:B------:R0:W1:Y:S02]  /*13c20*/  SHFL.IDX P6, R14, R13, R12, R11 ;  /* 0x0000000c0d0e7389 */ /* 0x00006400000c000b */
[----:B01----:R-:W-:Y:S01]  /*13c30*/  ENDCOLLECTIVE ;  /* 0x000000000000791b */ /* 0x003fe20003800000 */
.L_x_15370:
        /* <DEDUP_REMOVED lines=12> */
.L_x_15371:
[----:B------:R-:W-:Y:S02]  /*13d00*/  IMAD.MOV.U32 R13, RZ, RZ, R23 ;  /* 0x000000ffff0d7224 */ /* 0x000fe400078e0017 */
[----:B------:R-:W-:Y:S02]  /*13d10*/  IMAD.MOV.U32 R12, RZ, RZ, 0x2 ;  /* 0x00000002ff0c7424 */ /* 0x000fe400078e00ff */
[----:B------:R-:W-:-:S07]  /*13d20*/  IMAD.MOV.U32 R2, RZ, RZ, R14 ;  /* 0x000000ffff027224 */ /* 0x000fce00078e000e */
[----:B------:R-:W-:Y:S05]  /*13d30*/  WARPSYNC.COLLECTIVE R15, `(.L_x_15372) ;  /* 0x000000000f087348 */ /* 0x000fea0003c00000 */
[----:B------:R0:W1:Y:S02]  /*13d40*/  SHFL.IDX P6, R14, R13, R12, R11 ;  /* 0x0000000c0d0e7389 */ /* 0x00006400000c000b */
[----:B01----:R-:W-:Y:S01]  /*13d50*/  ENDCOLLECTIVE ;  /* 0x000000000000791b */ /* 0x003fe20003800000 */
.L_x_15372:
        /* <DEDUP_REMOVED lines=12> */
.L_x_15373:
[----:B------:R-:W-:Y:S02]  /*13e20*/  IMAD.MOV.U32 R13, RZ, RZ, R23 ;  /* 0x000000ffff0d7224 */ /* 0x000fe400078e0017 */
[----:B------:R-:W-:Y:S02]  /*13e30*/  IMAD.MOV.U32 R12, RZ, RZ, 0x3 ;  /* 0x00000003ff0c7424 */ /* 0x000fe400078e00ff */
[----:B------:R-:W-:-:S07]  /*13e40*/  IMAD.MOV.U32 R2, RZ, RZ, R14 ;  /* 0x000000ffff027224 */ /* 0x000fce00078e000e */
[----:B------:R-:W-:Y:S05]  /*13e50*/  WARPSYNC.COLLECTIVE R15, `(.L_x_15374) ;  /* 0x000000000f087348 */ /* 0x000fea0003c00000 */
[----:B------:R0:W1:Y:S02]  /*13e60*/  SHFL.IDX P6, R14, R13, R12, R11 ;  /* 0x0000000c0d0e7389 */ /* 0x00006400000c000b */
[----:B01----:R-:W-:Y:S01]  /*13e70*/  ENDCOLLECTIVE ;  /* 0x000000000000791b */ /* 0x003fe20003800000 */
.L_x_15374:
        /* <DEDUP_REMOVED lines=12> */
.L_x_15375:
[----:B------:R-:W-:Y:S02]  /*13f40*/  IMAD.MOV.U32 R13, RZ, RZ, R23 ;  /* 0x000000ffff0d7224 */ /* 0x000fe400078e0017 */
[----:B------:R-:W-:Y:S02]  /*13f50*/  IMAD.MOV.U32 R12, RZ, RZ, 0x4 ;  /* 0x00000004ff0c7424 */ /* 0x000fe400078e00ff */
[----:B------:R-:W-:-:S07]  /*13f60*/  IMAD.MOV.U32 R2, RZ, RZ, R14 ;  /* 0x000000ffff027224 */ /* 0x000fce00078e000e */
[----:B------:R-:W-:Y:S05]  /*13f70*/  WARPSYNC.COLLECTIVE R15, `(.L_x_15376) ;  /* 0x000000000f087348 */ /* 0x000fea0003c00000 */
[----:B------:R0:W1:Y:S02]  /*13f80*/  SHFL.IDX P6, R14, R13, R12, R11 ;  /* 0x0000000c0d0e7389 */ /* 0x00006400000c000b */
[----:B01----:R-:W-:Y:S01]  /*13f90*/  ENDCOLLECTIVE ;  /* 0x000000000000791b */ /* 0x003fe20003800000 */
.L_x_15376:
        /* <DEDUP_REMOVED lines=12> */
.L_x_15377:
[----:B------:R-:W-:Y:S02]  /*14060*/  IMAD.MOV.U32 R13, RZ, RZ, R23 ;  /* 0x000000ffff0d7224 */ /* 0x000fe400078e0017 */
[----:B------:R-:W-:Y:S02]  /*14070*/  IMAD.MOV.U32 R12, RZ, RZ, 0x5 ;  /* 0x00000005ff0c7424 */ /* 0x000fe400078e00ff */
[----:B------:R-:W-:-:S07]  /*14080*/  IMAD.MOV.U32 R2, RZ, RZ, R14 ;  /* 0x000000ffff027224 */ /* 0x000fce00078e000e */
[----:B------:R-:W-:Y:S05]  /*14090*/  WARPSYNC.COLLECTIVE R15, `(.L_x_15378) ;  /* 0x000000000f087348 */ /* 0x000fea0003c00000 */
[----:B------:R0:W1:Y:S02]  /*140a0*/  SHFL.IDX P6, R14, R13, R12, R11 ;  /* 0x0000000c0d0e7389 */ /* 0x00006400000c000b */
[----:B01----:R-:W-:Y:S01]  /*140b0*/  ENDCOLLECTIVE ;  /* 0x000000000000791b */ /* 0x003fe20003800000 */
.L_x_15378:
        /* <DEDUP_REMOVED lines=12> */
.L_x_15379:
[----:B------:R-:W-:Y:S02]  /*14180*/  IMAD.MOV.U32 R13, RZ, RZ, R23 ;  /* 0x000000ffff0d7224 */ /* 0x000fe400078e0017 */
[----:B------:R-:W-:Y:S01]  /*14190*/  IMAD.MOV.U32 R12, RZ, RZ, 0x6 ;  /* 0x00000006ff0c7424 */ /* 0x000fe200078e00ff */
[----:B------:R-:W-:-:S07]  /*141a0*/  MOV R2, R14 ;  /* 0x0000000e00027202 */ /* 0x000fce0000000f00 */
[----:B------:R-:W-:Y:S05]  /*141b0*/  WARPSYNC.COLLECTIVE R15, `(.L_x_15380) ;  /* 0x000000000f087348 */ /* 0x000fea0003c00000 */
[----:B------:R0:W1:Y:S02]  /*141c0*/  SHFL.IDX P6, R14, R13, R12, R11 ;  /* 0x0000000c0d0e7389 */ /* 0x00006400000c000b */
[----:B01----:R-:W-:Y:S01]  /*141d0*/  ENDCOLLECTIVE ;  /* 0x000000000000791b */ /* 0x003fe20003800000 */
.L_x_15380:
        /* <DEDUP_REMOVED lines=12> */
.L_x_15381:
[----:B------:R-:W-:Y:S02]  /*142a0*/  IMAD.MOV.U32 R13, RZ, RZ, R23 ;  /* 0x000000ffff0d7224 */ /* 0x000fe400078e0017 */
[----:B------:R-:W-:Y:S02]  /*142b0*/  IMAD.MOV.U32 R12, RZ, RZ, 0x7 ;  /* 0x00000007ff0c7424 */ /* 0x000fe400078e00ff */
[----:B------:R-:W-:-:S07]  /*142c0*/  IMAD.MOV.U32 R2, RZ, RZ, R14 ;  /* 0x000000ffff027224 */ /* 0x000fce00078e000e */
[----:B------:R-:W-:Y:S05]  /*142d0*/  WARPSYNC.COLLECTIVE R15, `(.L_x_15382) ;  /* 0x000000000f087348 */ /* 0x000fea0003c00000 */
[----:B------:R0:W1:Y:S02]  /*142e0*/  SHFL.IDX P6, R14, R13, R12, R11 ;  /* 0x0000000c0d0e7389 */ /* 0x00006400000c000b */
[----:B01----:R-:W-:Y:S01]  /*142f0*/  ENDCOLLECTIVE ;  /* 0x000000000000791b */ /* 0x003fe20003800000 */
.L_x_15382:
        /* <DEDUP_REMOVED lines=11> */
.L_x_15383:
[----:B------:R-:W-:Y:S01]  /*143b0*/  IMAD.MOV.U32 R2, RZ, RZ, R14 ;  /* 0x000000ffff027224 */ /* 0x000fe200078e000e */
[----:B------:R-:W-:Y:S06]  /*143c0*/  BRA `(.L_x_15384) ;  /* 0xffffffb000447947 */ /* 0x000fec000383ffff */
.L_x_15267:
[----:B0-----:R0:W1:Y:S02]  /*143d0*/  SYNCS.PHASECHK.TRANS64.TRYWAIT P0, [R0+URZ+0x16860], R3 ;  /* 0x01686003000075a7 */ /* 0x001064000800017f */
[----:B-1----:R-:W-:Y:S05]  /*143e0*/  @!P0 NANOSLEEP.SYNCS 0x989680 ;  /* 0x009896800000895d */ /* 0x002fea0003900000 */
[----:B------:R-:W1:Y:S02]  /*143f0*/  @!P0 SYNCS.PHASECHK.TRANS64 P0, [R0+URZ+0x16860], R3 ;  /* 0x01686003000085a7 */ /* 0x000e64000800007f */
[----:B-1----:R-:W-:Y:S05]  /*14400*/  @!P0 BRA `(.L_x_15267) ;  /* 0xfffffffc00f08947 */ /* 0x002fea000383ffff */
[----:B------:R-:W-:Y:S05]  /*14410*/  BRA `(.L_x_15385) ;  /* 0xffffffb400587947 */ /* 0x000fea000383ffff */
.L_x_15268:
        /* <DEDUP_REMOVED lines=8> */
.L_x_15387:
[----:B------:R-:W-:Y:S05]  /*144a0*/  BSYNC B0 ;  /* 0x0000000000007941 */ /* 0x000fea0003800000 */
.L_x_15386:
        /* <DEDUP_REMOVED lines=9> */
.L_x_15388:
        /* <DEDUP_REMOVED lines=10> */
.L_x_15389:
[----:B------:R-:W-:-:S05]  /*145e0*/  IMAD.X R3, RZ, RZ, R3, P1 ;  /* 0x000000ffff037224 */ /* 0x000fca00008e0603 */
        /* <DEDUP_REMOVED lines=10> */
.L_x_15390:
[----:B------:R-:W-:Y:S02]  /*14690*/  IMAD.MOV.U32 R13, RZ, RZ, R23 ;  /* 0x000000ffff0d7224 */ /* 0x000fe400078e0017 */
[----:B------:R-:W-:Y:S02]  /*146a0*/  IMAD.MOV.U32 R12, RZ, RZ, 0x2 ;  /* 0x00000002ff0c7424 */ /* 0x000fe400078e00ff */
[----:B------:R-:W-:-:S07]  /*146b0*/  IMAD.MOV.U32 R9, RZ, RZ, R14 ;  /* 0x000000ffff097224 */ /* 0x000fce00078e000e */
[----:B------:R-:W-:Y:S05]  /*146c0*/  WARPSYNC.COLLECTIVE R15, `(.L_x_15391) ;  /* 0x000000000f087348 */ /* 0x000fea0003c00000 */
[----:B------:R0:W1:Y:S02]  /*146d0*/  SHFL.IDX P6, R14, R13, R12, R11 ;  /* 0x0000000c0d0e7389 */ /* 0x00006400000c000b */
[----:B01----:R-:W-:Y:S01]  /*146e0*/  ENDCOLLECTIVE ;  /* 0x000000000000791b */ /* 0x003fe20003800000 */
.L_x_15391:
        /* <DEDUP_REMOVED lines=12> */
.L_x_15392:
[----:B------:R-:W-:Y:S02]  /*147b0*/  IMAD.MOV.U32 R13, RZ, RZ, R23 ;  /* 0x000000ffff0d7224 */ /* 0x000fe400078e0017 */
[----:B------:R-:W-:Y:S02]  /*147c0*/  IMAD.MOV.U32 R12, RZ, RZ, 0x3 ;  /* 0x00000003ff0c7424 */ /* 0x000fe400078e00ff */
[----:B------:R-:W-:-:S07]  /*147d0*/  IMAD.MOV.U32 R10, RZ, RZ, R14 ;  /* 0x000000ffff0a7224 */ /* 0x000fce00078e000e */
[----:B------:R-:W-:Y:S05]  /*147e0*/  WARPSYNC.COLLECTIVE R15, `(.L_x_15393) ;  /* 0x000000000f087348 */ /* 0x000fea0003c00000 */
[----:B------:R0:W1:Y:S02]  /*147f0*/  SHFL.IDX P6, R14, R13, R12, R11 ;  /* 0x0000000c0d0e7389 */ /* 0x00006400000c000b */
[----:B01----:R-:W-:Y:S01]  /*14800*/  ENDCOLLECTIVE ;  /* 0x000000000000791b */ /* 0x003fe20003800000 */
.L_x_15393:
        /* <DEDUP_REMOVED lines=12> */
.L_x_15394:
[----:B------:R-:W-:Y:S02]  /*148d0*/  IMAD.MOV.U32 R13, RZ, RZ, R23 ;  /* 0x000000ffff0d7224 */ /* 0x000fe400078e0017 */
[----:B------:R-:W-:Y:S02]  /*148e0*/  IMAD.MOV.U32 R12, RZ, RZ, 0x4 ;  /* 0x00000004ff0c7424 */ /* 0x000fe400078e00ff */
[----:B------:R-:W-:-:S07]  /*148f0*/  IMAD.MOV.U32 R9, RZ, RZ, R14 ;  /* 0x000000ffff097224 */ /* 0x000fce00078e000e */
[----:B------:R-:W-:Y:S05]  /*14900*/  WARPSYNC.COLLECTIVE R15, `(.L_x_15395) ;  /* 0x000000000f087348 */ /* 0x000fea0003c00000 */
[----:B------:R0:W1:Y:S02]  /*14910*/  SHFL.IDX P6, R14, R13, R12, R11 ;  /* 0x0000000c0d0e7389 */ /* 0x00006400000c000b */
[----:B01----:R-:W-:Y:S01]  /*14920*/  ENDCOLLECTIVE ;  /* 0x000000000000791b */ /* 0x003fe20003800000 */
.L_x_15395:
        /* <DEDUP_REMOVED lines=12> */
.L_x_15396:
[----:B------:R-:W-:Y:S02]  /*149f0*/  IMAD.MOV.U32 R13, RZ, RZ, R23 ;  /* 0x000000ffff0d7224 */ /* 0x000fe400078e0017 */
[----:B------:R-:W-:Y:S02]  /*14a00*/  IMAD.MOV.U32 R12, RZ, RZ, 0x5 ;  /* 0x00000005ff0c7424 */ /* 0x000fe400078e00ff */
[----:B------:R-:W-:-:S07]  /*14a10*/  IMAD.MOV.U32 R10, RZ, RZ, R14 ;  /* 0x000000ffff0a7224 */ /* 0x000fce00078e000e */
[----:B------:R-:W-:Y:S05]  /*14a20*/  WARPSYNC.COLLECTIVE R15, `(.L_x_15397) ;  /* 0x000000000f087348 */ /* 0x000fea0003c00000 */
[----:B------:R0:W1:Y:S02]  /*14a30*/  SHFL.IDX P6, R14, R13, R12, R11 ;  /* 0x0000000c0d0e7389 */ /* 0x00006400000c000b */
[----:B01----:R-:W-:Y:S01]  /*14a40*/  ENDCOLLECTIVE ;  /* 0x000000000000791b */ /* 0x003fe20003800000 */
.L_x_15397:
        /* <DEDUP_REMOVED lines=12> */
.L_x_15398:
[----:B------:R-:W-:Y:S02]  /*14b10*/  IMAD.MOV.U32 R13, RZ, RZ, R23 ;  /* 0x000000ffff0d7224 */ /* 0x000fe400078e0017 */
[----:B------:R-:W-:Y:S02]  /*14b20*/  IMAD.MOV.U32 R12, RZ, RZ, 0x6 ;  /* 0x00000006ff0c7424 */ /* 0x000fe400078e00ff */
[----:B------:R-:W-:-:S07]  /*14b30*/  IMAD.MOV.U32 R9, RZ, RZ, R14 ;  /* 0x000000ffff097224 */ /* 0x000fce00078e000e */
[----:B------:R-:W-:Y:S05]  /*14b40*/  WARPSYNC.COLLECTIVE R15, `(.L_x_15399) ;  /* 0x000000000f087348 */ /* 0x000fea0003c00000 */
[----:B------:R0:W1:Y:S02]  /*14b50*/  SHFL.IDX P6, R14, R13, R12, R11 ;  /* 0x0000000c0d0e7389 */ /* 0x00006400000c000b */
[----:B01----:R-:W-:Y:S01]  /*14b60*/  ENDCOLLECTIVE ;  /* 0x000000000000791b */ /* 0x003fe20003800000 */
.L_x_15399:
        /* <DEDUP_REMOVED lines=12> */
.L_x_15400:
[----:B------:R-:W-:Y:S02]  /*14c30*/  IMAD.MOV.U32 R13, RZ, RZ, R23 ;  /* 0x000000ffff0d7224 */ /* 0x000fe400078e0017 */
[----:B------:R-:W-:Y:S01]  /*14c40*/  IMAD.MOV.U32 R12, RZ, RZ, 0x7 ;  /* 0x00000007ff0c7424 */ /* 0x000fe200078e00ff */
[----:B------:R-:W-:-:S13]  /*14c50*/  IADD3 R2, P1, R14, R5, RZ ;  /* 0x000000050e027210 */ /* 0x000fda0007f3e0ff */
[----:B------:R-:W-:Y:S05]  /*14c60*/  WARPSYNC.COLLECTIVE R15, `(.L_x_15401) ;  /* 0x000000000f087348 */ /* 0x000fea0003c00000 */
[----:B------:R0:W1:Y:S02]  /*14c70*/  SHFL.IDX P6, R14, R13, R12, R11 ;  /* 0x0000000c0d0e7389 */ /* 0x00006400000c000b */
[----:B01----:R-:W-:Y:S01]  /*14c80*/  ENDCOLLECTIVE ;  /* 0x000000000000791b */ /* 0x003fe20003800000 */
.L_x_15401:
        /* <DEDUP_REMOVED lines=10> */
.L_x_15402:
[----:B------:R-:W-:Y:S05]  /*14d30*/  BRA `(.L_x_15403) ;  /* 0xffffffb000087947 */ /* 0x000fea000383ffff */
.L_x_15273:
        /* <DEDUP_REMOVED lines=8> */
.L_x_15405:
[----:B------:R-:W-:Y:S05]  /*14dc0*/  BSYNC B0 ;  /* 0x0000000000007941 */ /* 0x000fea0003800000 */
.L_x_15404:
        /* <DEDUP_REMOVED lines=9> */
.L_x_15406:
        /* <DEDUP_REMOVED lines=23> */
.L_x_15407:
[----:B------:R-:W-:Y:S02]  /*14fd0*/  MOV R12, 0x2 ;  /* 0x00000002000c7802 */ /* 0x000fe40000000f00 */
[----:B------:R-:W-:-:S05]  /*14fe0*/  SEL R4, R14, RZ, P1 ;  /* 0x000000ff0e047207 */ /* 0x000fca0000800000 */
[----:B------:R-:W-:-:S04]  /*14ff0*/  IMAD.IADD R4, R13, 0x1, R4 ;  /* 0x000000010d047824 */ /* 0x000fc800078e0204 */
[----:B------:R-:W-:-:S07]  /*15000*/  IMAD.MOV.U32 R13, RZ, RZ, R4 ;  /* 0x000000ffff0d7224 */ /* 0x000fce00078e0004 */
[----:B------:R-:W-:Y:S05]  /*15010*/  WARPSYNC.COLLECTIVE R15, `(.L_x_15408) ;  /* 0x000000000f087348 */ /* 0x000fea0003c00000 */
[----:B------:R0:W1:Y:S02]  /*15020*/  SHFL.UP P6, R14, R13, R12, R11 ;  /* 0x0400000c0d0e7389 */ /* 0x00006400000c000b */
[----:B01----:R-:W-:Y:S01]  /*15030*/  ENDCOLLECTIVE ;  /* 0x000000000000791b */ /* 0x003fe20003800000 */
.L_x_15408:
[----:B------:R-:W-:Y:S01]  /*15040*/  IMAD.MOV.U32 R12, RZ, RZ, 0x4 ;  /* 0x00000004ff0c7424 */ /* 0x000fe200078e00ff */
[----:B------:R-:W-:-:S05]  /*15050*/  SEL R3, R14, RZ, P2 ;  /* 0x000000ff0e037207 */ /* 0x000fca0001000000 */
[----:B------:R-:W-:-:S04]  /*15060*/  IMAD.IADD R2, R4, 0x1, R3 ;  /* 0x0000000104027824 */ /* 0x000fc800078e0203 */
[----:B------:R-:W-:-:S07]  /*15070*/  IMAD.MOV.U32 R13, RZ, RZ, R2 ;  /* 0x000000ffff0d7224 */ /* 0x000fce00078e0002 */
[----:B------:R-:W-:Y:S05]  /*15080*/  WARPSYNC.COLLECTIVE R15, `(.L_x_15409) ;  /* 0x000000000f087348 */ /* 0x000fea0003c00000 */
[----:B------:R0:W1:Y:S02]  /*15090*/  SHFL.UP P6, R14, R13, R12, R11 ;  /* 0x0400000c0d0e7389 */ /* 0x00006400000c000b */
[----:B01----:R-:W-:Y:S01]  /*150a0*/  ENDCOLLECTIVE ;  /* 0x000000000000791b */ /* 0x003fe20003800000 */
.L_x_15409:
[----:B------:R-:W-:Y:S01]  /*150b0*/  IMAD.MOV.U32 R12, RZ, RZ, 0x8 ;  /* 0x00000008ff0c7424 */ /* 0x000fe200078e00ff */
[----:B------:R-:W-:-:S05]  /*150c0*/  SEL R3, R14, RZ, P3 ;  /* 0x000000ff0e037207 */ /* 0x000fca0001800000 */
[----:B------:R-:W-:-:S04]  /*150d0*/  IMAD.IADD R3, R2, 0x1, R3 ;  /* 0x0000000102037824 */ /* 0x000fc800078e0203 */
[----:B------:R-:W-:-:S07]  /*150e0*/  IMAD.MOV.U32 R13, RZ, RZ, R3 ;  /* 0x000000ffff0d7224 */ /* 0x000fce00078e0003 */
[----:B------:R-:W-:Y:S05]  /*150f0*/  WARPSYNC.COLLECTIVE R15, `(.L_x_15410) ;  /* 0x000000000f087348 */ /* 0x000fea0003c00000 */
[----:B------:R0:W1:Y:S02]  /*15100*/  SHFL.UP P6, R14, R13, R12, R11 ;  /* 0x0400000c0d0e7389 */ /* 0x00006400000c000b */
[----:B01----:R-:W-:Y:S01]  /*15110*/  ENDCOLLECTIVE ;  /* 0x000000000000791b */ /* 0x003fe20003800000 */
.L_x_15410:
[----:B------:R-:W-:Y:S01]  /*15120*/  IMAD.MOV.U32 R12, RZ, RZ, 0x10 ;  /* 0x00000010ff0c7424 */ /* 0x000fe200078e00ff */
[----:B------:R-:W-:-:S05]  /*15130*/  SEL R4, R14, RZ, P4 ;  /* 0x000000ff0e047207 */ /* 0x000fca0002000000 */
[----:B------:R-:W-:-:S04]  /*15140*/  IMAD.IADD R4, R3, 0x1, R4 ;  /* 0x0000000103047824 */ /* 0x000fc800078e0204 */
[----:B------:R-:W-:-:S07]  /*15150*/  IMAD.MOV.U32 R13, RZ, RZ, R4 ;  /* 0x000000ffff0d7224 */ /* 0x000fce00078e0004 */
[----:B------:R-:W-:Y:S05]  /*15160*/  WARPSYNC.COLLECTIVE R15, `(.L_x_15411) ;  /* 0x000000000f087348 */ /* 0x000fea0003c00000 */
[----:B------:R0:W1:Y:S02]  /*15170*/  SHFL.UP P6, R14, R13, R12, R11 ;  /* 0x0400000c0d0e7389 */ /* 0x00006400000c000b */
[----:B01----:R-:W-:Y:S01]  /*15180*/  ENDCOLLECTIVE ;  /* 0x000000000000791b */ /* 0x003fe20003800000 */
.L_x_15411:
        /* <DEDUP_REMOVED lines=8> */
.L_x_15412:
[----:B------:R-:W-:Y:S05]  /*15210*/  BRA `(.L_x_15413) ;  /* 0xffffffb000187947 */ /* 0x000fea000383ffff */
.L_x_15276:
[----:B------:R-:W-:Y:S01]  /*15220*/  BSSY B0, `(.L_x_15414) ;  /* 0x0000007000007945 */ /* 0x000fe20003800000 */
[----:B------:R-:W-:Y:S02]  /*15230*/  IMAD.MOV.U32 R12, RZ, RZ, 0x1 ;  /* 0x00000001ff0c7424 */ /* 0x000fe400078e00ff */
[----:B------:R-:W-:Y:S02]  /*15240*/  IMAD.MOV.U32 R11, RZ, RZ, RZ ;  /* 0x000000ffff0b7224 */ /* 0x000fe400078e00ff */
[----:B------:R-:W-:-:S07]  /*15250*/  IMAD.MOV.U32 R15, RZ, RZ, -0x1 ;  /* 0xffffffffff0f7424 */ /* 0x000fce00078e00ff */
[----:B------:R-:W-:Y:S05]  /*15260*/  WARPSYNC.COLLECTIVE R15, `(.L_x_15415) ;  /* 0x000000000f087348 */ /* 0x000fea0003c00000 */
[----:B------:R0:W1:Y:S02]  /*15270*/  SHFL.UP P6, R14, R13, R12, R11 ;  /* 0x0400000c0d0e7389 */ /* 0x00006400000c000b */
[----:B01----:R-:W-:Y:S01]  /*15280*/  ENDCOLLECTIVE ;  /* 0x000000000000791b */ /* 0x003fe20003800000 */
.L_x_15415:
[----:B------:R-:W-:Y:S05]  /*15290*/  BSYNC B0 ;  /* 0x0000000000007941 */ /* 0x000fea0003800000 */
.L_x_15414:
        /* <DEDUP_REMOVED lines=8> */
.L_x_15416:
[----:B------:R-:W-:Y:S01]  /*15320*/  IMAD.MOV.U32 R12, RZ, RZ, 0x4 ;  /* 0x00000004ff0c7424 */ /* 0x000fe200078e00ff */
[----:B------:R-:W-:-:S05]  /*15330*/  SEL R2, R14, RZ, P2 ;  /* 0x000000ff0e027207 */ /* 0x000fca0001000000 */
[----:B------:R-:W-:-:S04]  /*15340*/  IMAD.IADD R2, R13, 0x1, R2 ;  /* 0x000000010d027824 */ /* 0x000fc800078e0202 */
[----:B------:R-:W-:-:S07]  /*15350*/  IMAD.MOV.U32 R13, RZ, RZ, R2 ;  /* 0x000000ffff0d7224 */ /* 0x000fce00078e0002 */
[----:B------:R-:W-:Y:S05]  /*15360*/  WARPSYNC.COLLECTIVE R15, `(.L_x_15417) ;  /* 0x000000000f087348 */ /* 0x000fea0003c00000 */
[----:B------:R0:W1:Y:S02]  /*15370*/  SHFL.UP P6, R14, R13, R12, R11 ;  /* 0x0400000c0d0e7389 */ /* 0x00006400000c000b */
[----:B01----:R-:W-:Y:S01]  /*15380*/  ENDCOLLECTIVE ;  /* 0x000000000000791b */ /* 0x003fe20003800000 */
.L_x_15417:
[----:B------:R-:W-:Y:S01]  /*15390*/  IMAD.MOV.U32 R12, RZ, RZ, 0x8 ;  /* 0x00000008ff0c7424 */ /* 0x000fe200078e00ff */
[----:B------:R-:W-:-:S05]  /*153a0*/  SEL R3, R14, RZ, P3 ;  /* 0x000000ff0e037207 */ /* 0x000fca0001800000 */
[----:B------:R-:W-:-:S04]  /*153b0*/  IMAD.IADD R3, R2, 0x1, R3 ;  /* 0x0000000102037824 */ /* 0x000fc800078e0203 */
[----:B------:R-:W-:-:S07]  /*153c0*/  IMAD.MOV.U32 R13, RZ, RZ, R3 ;  /* 0x000000ffff0d7224 */ /* 0x000fce00078e0003 */
[----:B------:R-:W-:Y:S05]  /*153d0*/  WARPSYNC.COLLECTIVE R15, `(.L_x_15418) ;  /* 0x000000000f087348 */ /* 0x000fea0003c00000 */
[----:B------:R0:W1:Y:S02]  /*153e0*/  SHFL.UP P6, R14, R13, R12, R11 ;  /* 0x0400000c0d0e7389 */ /* 0x00006400000c000b */
[----:B01----:R-:W-:Y:S01]  /*153f0*/  ENDCOLLECTIVE ;  /* 0x000000000000791b */ /* 0x003fe20003800000 */
.L_x_15418:
[----:B------:R-:W-:Y:S01]  /*15400*/  IMAD.MOV.U32 R12, RZ, RZ, 0x10 ;  /* 0x00000010ff0c7424 */ /* 0x000fe200078e00ff */
[----:B------:R-:W-:-:S04]  /*15410*/  SEL R4, R14, RZ, P4 ;  /* 0x000000ff0e047207 */ /* 0x000fc80002000000 */
[----:B------:R-:W-:-:S05]  /*15420*/  IADD3 R4, R3, R4, RZ ;  /* 0x0000000403047210 */ /* 0x000fca0007ffe0ff */
[----:B------:R-:W-:-:S07]  /*15430*/  IMAD.MOV.U32 R13, RZ, RZ, R4 ;  /* 0x000000ffff0d7224 */ /* 0x000fce00078e0004 */
[----:B------:R-:W-:Y:S05]  /*15440*/  WARPSYNC.COLLECTIVE R15, `(.L_x_15419) ;  /* 0x000000000f087348 */ /* 0x000fea0003c00000 */
[----:B------:R0:W1:Y:S02]  /*15450*/  SHFL.UP P6, R14, R13, R12, R11 ;  /* 0x0400000c0d0e7389 */ /* 0x00006400000c000b */
[----:B01----:R-:W-:Y:S01]  /*15460*/  ENDCOLLECTIVE ;  /* 0x000000000000791b */ /* 0x003fe20003800000 */
.L_x_15419:
        /* <DEDUP_REMOVED lines=8> */
.L_x_15420:
[----:B------:R-:W-:Y:S05]  /*154f0*/  BRA `(.L_x_15421) ;  /* 0xffffffb000047947 */ /* 0x000fea000383ffff */
.L_x_15278:
[----:B------:R-:W-:Y:S01]  /*15500*/  BSSY B0, `(.L_x_15422) ;  /* 0x0000006000007945 */ /* 0x000fe20003800000 */
[----:B------:R-:W-:Y:S01]  /*15510*/  PLOP3.LUT P6, PT, P6, PT, PT, 0x8, 0x0 ;  /* 0x000000000000781c */ /* 0x000fe200037ce170 */
[----:B------:R-:W-:-:S12]  /*15520*/  IMAD.MOV.U32 R15, RZ, RZ, -0x1 ;  /* 0xffffffffff0f7424 */ /* 0x000fd800078e00ff */
[----:B0-----:R-:W-:Y:S05]  /*15530*/  WARPSYNC.COLLECTIVE R15, `(.L_x_15423) ;  /* 0x000000000f087348 */ /* 0x001fea0003c00000 */
[----:B------:R-:W-:Y:S01]  /*15540*/  VOTE.ANY R14, PT, P6 ;  /* 0x00000000000e7806 */ /* 0x000fe200030e0100 */
[----:B0-----:R-:W-:Y:S06]  /*15550*/  ENDCOLLECTIVE ;  /* 0x000000000000791b */ /* 0x001fec0003800000 */
.L_x_15423:
[----:B------:R-:W-:Y:S05]  /*15560*/  BSYNC B0 ;  /* 0x0000000000007941 */ /* 0x000fea0003800000 */
.L_x_15422:
        /* <DEDUP_REMOVED lines=10> */
.L_x_15424:
[----:B------:R-:W-:Y:S02]  /*15610*/  IMAD.MOV.U32 R13, RZ, RZ, R5 ;  /* 0x000000ffff0d7224 */ /* 0x000fe400078e0005 */
[----:B------:R-:W-:-:S07]  /*15620*/  IMAD.MOV.U32 R17, RZ, RZ, R14 ;  /* 0x000000ffff117224 */ /* 0x000fce00078e000e */
[----:B------:R-:W-:Y:S05]  /*15630*/  WARPSYNC.COLLECTIVE R15, `(.L_x_15425) ;  /* 0x000000000f087348 */ /* 0x000fea0003c00000 */
[----:B------:R0:W1:Y:S02]  /*15640*/  SHFL.IDX P6, R14, R13, R12, R11 ;  /* 0x0000000c0d0e7389 */ /* 0x00006400000c000b */
[----:B01----:R-:W-:Y:S01]  /*15650*/  ENDCOLLECTIVE ;  /* 0x000000000000791b */ /* 0x003fe20003800000 */
.L_x_15425:
[----:B------:R-:W-:Y:S01]  /*15660*/  IMAD.MOV.U32 R5, RZ, RZ, R14 ;  /* 0x000000ffff057224 */ /* 0x000fe200078e000e */
[----:B------:R-:W-:Y:S06]  /*15670*/  BRA `(.L_x_15426) ;  /* 0xffffffac00e47947 */ /* 0x000fec000383ffff */
.L_x_15280:
[----:B------:R-:W-:Y:S01]  /*15680*/  BSSY B0, `(.L_x_15427) ;  /* 0x0000007000007945 */ /* 0x000fe20003800000 */
[----:B------:R-:W-:Y:S02]  /*15690*/  IMAD.MOV.U32 R13, RZ, RZ, R2 ;  /* 0x000000ffff0d7224 */ /* 0x000fe400078e0002 */
[----:B------:R-:W-:Y:S02]  /*156a0*/  IMAD.MOV.U32 R11, RZ, RZ, 0x1f ;  /* 0x0000001fff0b7424 */ /* 0x000fe400078e00ff */
[----:B------:R-:W-:-:S07]  /*156b0*/  IMAD.MOV.U32 R15, RZ, RZ, -0x1 ;  /* 0xffffffffff0f7424 */ /* 0x000fce00078e00ff */
[----:B0123--:R-:W-:Y:S05]  /*156c0*/  WARPSYNC.COLLECTIVE R15, `(.L_x_15428) ;  /* 0x000000000f087348 */ /* 0x00ffea0003c00000 */
[----:B------:R4:W0:Y:S02]  /*156d0*/  SHFL.IDX P6, R14, R13, R12, R11 ;  /* 0x0000000c0d0e7389 */ /* 0x00082400000c000b */
[----:B01234-:R-:W-:Y:S01]  /*156e0*/  ENDCOLLECTIVE ;  /* 0x000000000000791b */ /* 0x01ffe20003800000 */
.L_x_15428:
[----:B------:R-:W-:Y:S05]  /*156f0*/  BSYNC B0 ;  /* 0x0000000000007941 */ /* 0x000fea0003800000 */
.L_x_15427:
[----:B------:R-:W-:Y:S01]  /*15700*/  IMAD.MOV.U32 R16, RZ, RZ, R14 ;  /* 0x000000ffff107224 */ /* 0x000fe200078e000e */
[----:B------:R-:W-:Y:S06]  /*15710*/  BRA `(.L_x_15279) ;  /* 0xffffffac00d47947 */ /* 0x000fec000383ffff */
.L_x_15286:
[----:B0-----:R0:W1:Y:S02]  /*15720*/  SYNCS.PHASECHK.TRANS64.TRYWAIT P0, [R5+URZ+0x16820], R0 ;  /* 0x01682000050075a7 */ /* 0x001064000800017f */
[----:B-1----:R-:W-:Y:S05]  /*15730*/  @!P0 NANOSLEEP.SYNCS 0x989680 ;  /* 0x009896800000895d */ /* 0x002fea0003900000 */
[----:B------:R-:W1:Y:S02]  /*15740*/  @!P0 SYNCS.PHASECHK.TRANS64 P0, [R5+URZ+0x16820], R0 ;  /* 0x01682000050085a7 */ /* 0x000e64000800007f */
[----:B-1----:R-:W-:Y:S05]  /*15750*/  @!P0 BRA `(.L_x_15286) ;  /* 0xfffffffc00f08947 */ /* 0x002fea000383ffff */
[----:B------:R-:W-:Y:S05]  /*15760*/  BRA `(.L_x_15429) ;  /* 0xffffffb8002c7947 */ /* 0x000fea000383ffff */
.L_x_15287:
        /* <DEDUP_REMOVED lines=8> */
[----:B0-----:R-:W-:Y:S05]  /*157f0*/  WARPSYNC.COLLECTIVE R15, `(.L_x_15431) ;  /* 0x000000000f087348 */ /* 0x001fea0003c00000 */
[----:B------:R1:W2:Y:S02]  /*15800*/  SHFL.IDX P6, R14, R13, R12, R11 ;  /* 0x0000000c0d0e7389 */ /* 0x0002a400000c000b */
[----:B012---:R-:W-:Y:S01]  /*15810*/  ENDCOLLECTIVE ;  /* 0x000000000000791b */ /* 0x007fe20003800000 */
.L_x_15431:
[----:B------:R-:W-:Y:S05]  /*15820*/  BSYNC B0 ;  /* 0x0000000000007941 */ /* 0x000fea0003800000 */
.L_x_15430:
[----:B------:R-:W-:Y:S05]  /*15830*/  BRA `(.L_x_15432) ;  /* 0xffffffb800147947 */ /* 0x000fea000383ffff */
.L_x_15290:
[----:B------:R-:W-:Y:S01]  /*15840*/  BSSY B1, `(.L_x_15433) ;  /* 0x0000006000017945 */ /* 0x000fe20003800000 */
[----:B------:R-:W-:-:S07]  /*15850*/  IMAD.MOV.U32 R15, RZ, RZ, -0x1 ;  /* 0xffffffffff0f7424 */ /* 0x000fce00078e00ff */
[----:B0-----:R-:W-:Y:S05]  /*15860*/  WARPSYNC.COLLECTIVE R15, `(.L_x_15434) ;  /* 0x000000000f0c7348 */ /* 0x001fea0003c00000 */
[----:B------:R-:W-:Y:S02]  /*15870*/  ELECT P6, UR62, PT ;  /* 0x00000000003e782f */ /* 0x000fe400038c0000 */
[----:B------:R-:W-:Y:S01]  /*15880*/  MOV R14, UR62 ;  /* 0x0000003e000e7c02 */ /* 0x000fe20008000f00 */
[----:B0-----:R-:W-:Y:S10]  /*15890*/  ENDCOLLECTIVE ;  /* 0x000000000000791b */ /* 0x001ff40003800000 */
.L_x_15434:
[----:B------:R-:W-:Y:S05]  /*158a0*/  BSYNC B1 ;  /* 0x0000000000017941 */ /* 0x000fea0003800000 */
.L_x_15433:
[----:B------:R-:W-:Y:S05]  /*158b0*/  BRA `(.L_x_15435) ;  /* 0xffffffb8000c7947 */ /* 0x000fea000383ffff */
.L_x_15292:
[----:B0-----:R0:W1:Y:S02]  /*158c0*/  SYNCS.PHASECHK.TRANS64.TRYWAIT P1, [R3+URZ+0x16840], R2 ;  /* 0x01684002030075a7 */ /* 0x001064000802017f */
[----:B-1----:R-:W-:Y:S05]  /*158d0*/  @!P1 NANOSLEEP.SYNCS 0x989680 ;  /* 0x009896800000995d */ /* 0x002fea0003900000 */
[----:B------:R-:W1:Y:S02]  /*158e0*/  @!P1 SYNCS.PHASECHK.TRANS64 P1, [R3+URZ+0x16840], R2 ;  /* 0x01684002030095a7 */ /* 0x000e64000802007f */
[----:B-1----:R-:W-:Y:S05]  /*158f0*/  @!P1 BRA `(.L_x_15292) ;  /* 0xfffffffc00f09947 */ /* 0x002fea000383ffff */
[----:B------:R-:W-:Y:S05]  /*15900*/  BRA `(.L_x_15436) ;  /* 0xffffffb8002c7947 */ /* 0x000fea000383ffff */
.L_x_15294:
[----:B-1----:R1:W2:Y:S02]  /*15910*/  SYNCS.PHASECHK.TRANS64.TRYWAIT P1, [R25+URZ+0x16840], R0 ;  /* 0x01684000190075a7 */ /* 0x0022a4000802017f */
[----:B--2---:R-:W-:Y:S05]  /*15920*/  @!P1 NANOSLEEP.SYNCS 0x989680 ;  /* 0x009896800000995d */ /* 0x004fea0003900000 */
[----:B------:R-:W2:Y:S02]  /*15930*/  @!P1 SYNCS.PHASECHK.TRANS64 P1, [R25+URZ+0x16840], R0 ;  /* 0x01684000190095a7 */ /* 0x000ea4000802007f */
[----:B--2---:R-:W-:Y:S05]  /*15940*/  @!P1 BRA `(.L_x_15294) ;  /* 0xfffffffc00f09947 */ /* 0x004fea000383ffff */
[----:B------:R-:W-:Y:S05]  /*15950*/  BRA `(.L_x_15437) ;  /* 0xffffffb800387947 */ /* 0x000fea000383ffff */
.L_x_15296:
[----:B--2---:R2:W3:Y:S02]  /*15960*/  SYNCS.PHASECHK.TRANS64.TRYWAIT P1, [R3+URZ+0x16860], R2 ;  /* 0x01686002030075a7 */ /* 0x0044e4000802017f */
[----:B---3--:R-:W-:Y:S05]  /*15970*/  @!P1 NANOSLEEP.SYNCS 0x989680 ;  /* 0x009896800000995d */ /* 0x008fea0003900000 */
[----:B------:R-:W3:Y:S02]  /*15980*/  @!P1 SYNCS.PHASECHK.TRANS64 P1, [R3+URZ+0x16860], R2 ;  /* 0x01686002030095a7 */ /* 0x000ee4000802007f */
[----:B---3--:R-:W-:Y:S05]  /*15990*/  @!P1 BRA `(.L_x_15296) ;  /* 0xfffffffc00f09947 */ /* 0x008fea000383ffff */
[----:B------:R-:W-:Y:S05]  /*159a0*/  BRA `(.L_x_15438) ;  /* 0xffffffb800347947 */ /* 0x000fea000383ffff */
.L_x_15439:
        /* <DEDUP_REMOVED lines=13> */
.L_x_15999:


//--------------------- .text._ZN7cutlass13device_kernelIN5flash11enable_sm90INS1_16FlashAttnFwdSm90INS1_25CollectiveMainloopFwdSm90ILi2EN4cute5tupleIJNS5_1CILi1EEES8_S8_EEENS6_IJNS7_ILi192EEENS7_ILi128EEENS7_ILi64EEEEEELi64ENS_10bfloat16_tEfNS_4arch4Sm90ELb1ELb0ELb0ELb1ELb1ELb1ELb0ELb1ELb1ELb1ELb1ELb0EEENS1_21CollectiveEpilogueFwdINS6_IJSA_SC_SB_EEES9_SE_SG_Li384ELb1ELb1ELb1ELb0EEENS1_36VarlenDynamicPersistentTileSchedulerILi192ELi128ELi384ELi128ELb1ELb1ELb1ELb1ELb1ELb1EEEEEEEEEvNT_6ParamsE --------------------------
	.section	.text._ZN7cutlass13device_kernelIN5flash11enable_sm90INS1_16FlashAttnFwdSm90INS1_25CollectiveMainloopFwdSm90ILi2EN4cute5tupleIJNS5_1CILi1EEES8_S8_EEENS6_IJNS7_ILi192EEENS7_ILi128EEENS7_ILi64EEEEEELi64ENS_10bfloat16_tEfNS_4arch4Sm90ELb1ELb0ELb0ELb1ELb1ELb1ELb0ELb1ELb1ELb1ELb1ELb0EEENS1_21CollectiveEpilogueFwdINS6_IJSA_SC_SB_EEES9_SE_SG_Li384ELb1ELb1ELb1ELb0EEENS1_36VarlenDynamicPersistentTileSchedulerILi192ELi128ELi384ELi128ELb1ELb1ELb1ELb1ELb1ELb1EEEEEEEEEvNT_6ParamsE,"ax",@progbits
	.align	128
.text._ZN7cutlass13device_kernelIN5flash11enable_sm90INS1_16FlashAttnFwdSm90INS1_25CollectiveMainloopFwdSm90ILi2EN4cute5tupleIJNS5_1CILi1EEES8_S8_EEENS6_IJNS7_ILi192EEENS7_ILi128EEENS7_ILi64EEEEEELi64ENS_10bfloat16_tEfNS_4arch4Sm90ELb1ELb0ELb0ELb1ELb1ELb1ELb0ELb1ELb1ELb1ELb1ELb0EEENS1_21CollectiveEpilogueFwdINS6_IJSA_SC_SB_EEES9_SE_SG_Li384ELb1ELb1ELb1ELb0EEENS1_36VarlenDynamicPersistentTileSchedulerILi192ELi128ELi384ELi128ELb1ELb1ELb1ELb1ELb1ELb1EEEEEEEEEvNT_6ParamsE:
        .type           _ZN7cutlass13device_kernelIN5flash11enable_sm90INS1_16FlashAttnFwdSm90INS1_25CollectiveMainloopFwdSm90ILi2EN4cute5tupleIJNS5_1CILi1EEES8_S8_EEENS6_IJNS7_ILi192EEENS7_ILi128EEENS7_ILi64EEEEEELi64ENS_10bfloat16_tEfNS_4arch4Sm90ELb1ELb0ELb0ELb1ELb1ELb1ELb0ELb1ELb1ELb1ELb1ELb0EEENS1_21CollectiveEpilogueFwdINS6_IJSA_SC_SB_EEES9_SE_SG_Li384ELb1ELb1ELb1ELb0EEENS1_36VarlenDynamicPersistentTileSchedulerILi192ELi128ELi384ELi128ELb1ELb1ELb1ELb1ELb1ELb1EEEEEEEEEvNT_6ParamsE,@function
        .size           _ZN7cutlass13device_kernelIN5flash11enable_sm90INS1_16FlashAttnFwdSm90INS1_25CollectiveMainloopFwdSm90ILi2EN4cute5tupleIJNS5_1CILi1EEES8_S8_EEENS6_IJNS7_ILi192EEENS7_ILi128EEENS7_ILi64EEEEEELi64ENS_10bfloat16_tEfNS_4arch4Sm90ELb1ELb0ELb0ELb1ELb1ELb1ELb0ELb1ELb1ELb1ELb1ELb0EEENS1_21CollectiveEpilogueFwdINS6_IJSA_SC_SB_EEES9_SE_SG_Li384ELb1ELb1ELb1ELb0EEENS1_36VarlenDynamicPersistentTileSchedulerILi192ELi128ELi384ELi128ELb1ELb1ELb1ELb1ELb1ELb1EEEEEEEEEvNT_6ParamsE,(.L_x_16000 - _ZN7cutlass13device_kernelIN5flash11enable_sm90INS1_16FlashAttnFwdSm90INS1_25CollectiveMainloopFwdSm90ILi2EN4cute5tupleIJNS5_1CILi1EEES8_S8_EEENS6_IJNS7_ILi192EEENS7_ILi128EEENS7_ILi64EEEEEELi64ENS_10bfloat16_tEfNS_4arch4Sm90ELb1ELb0ELb0ELb1ELb1ELb1ELb0ELb1ELb1ELb1ELb1ELb0EEENS1_21CollectiveEpilogueFwdINS6_IJSA_SC_SB_EEES9_SE_SG_Li384ELb1ELb1ELb1ELb0EEENS1_36VarlenDynamicPersistentTileSchedulerILi192ELi128ELi384ELi128ELb1ELb1ELb1ELb1ELb1ELb1EEEEEEEEEvNT_6ParamsE)
        .other          _ZN7cutlass13device_kernelIN5flash11enable_sm90INS1_16FlashAttnFwdSm90INS1_25CollectiveMainloopFwdSm90ILi2EN4cute5tupleIJNS5_1CILi1EEES8_S8_EEENS6_IJNS7_ILi192EEENS7_ILi128EEENS7_ILi64EEEEEELi64ENS_10bfloat16_tEfNS_4arch4Sm90ELb1ELb0ELb0ELb1ELb1ELb1ELb0ELb1ELb1ELb1ELb1ELb0EEENS1_21CollectiveEpilogueFwdINS6_IJSA_SC_SB_EEES9_SE_SG_Li384ELb1ELb1ELb1ELb0EEENS1_36VarlenDynamicPersistentTileSchedulerILi192ELi128ELi384ELi128ELb1ELb1ELb1ELb1ELb1ELb1EEEEEEEEEvNT_6ParamsE,@"STO_CUDA_ENTRY STV_DEFAULT"
_ZN7cutlass13device_kernelIN5flash11enable_sm90INS1_16FlashAttnFwdSm90INS1_25CollectiveMainloopFwdSm90ILi2EN4cute5tupleIJNS5_1CILi1EEES8_S8_EEENS6_IJNS7_ILi192EEENS7_ILi128EEENS7_ILi64EEEEEELi64ENS_10bfloat16_tEfNS_4arch4Sm90ELb1ELb0ELb0ELb1ELb1ELb1ELb0ELb1ELb1ELb1ELb1ELb0EEENS1_21CollectiveEpilogueFwdINS6_IJSA_SC_SB_EEES9_SE_SG_Li384ELb1ELb1ELb1ELb0EEENS1_36VarlenDynamicPersistentTileSchedulerILi192ELi128ELi384ELi128ELb1ELb1ELb1ELb1ELb1ELb1EEEEEEEEEvNT_6ParamsE:
        /* <DEDUP_REMOVED lines=17> */
.L_x_15441:
[----:B------:R-:W-:Y:S05]  /*0110*/  BSYNC B0 ;  /* 0x0000000000007941 */ /* 0x000fea0003800000 */
.L_x_15440:
[----:B------:R-:W-:Y:S01]  /*0120*/  VOTEU.ANY UP0, P0 ;  /* 0x00000000003f7886 */ /* 0x000fe20000000100 */
[----:B------:R-:W0:Y:S01]  /*0130*/  SHFL.IDX PT, R2, R0, RZ, 0x1f ;  /* 0x00001fff00027589 */ /* 0x000e2200000e0000 */
[----:B------:R-:W-:Y:S01]  /*0140*/  UMOV UR4, 0x80 ;  /* 0x0000008000047882 */ /* 0x000fe20000000000 */
[----:B------:R-:W-:Y:S01]  /*0150*/  UMOV UR7, 0x180 ;  /* 0x0000018000077882 */ /* 0x000fe20000000000 */
[----:B------:R-:W-:Y:S01]  /*0160*/  SHF.R.U32.HI R3, RZ, 0x7, R3 ;  /* 0x00000007ff037819 */ /* 0x000fe20000011603 */
[----:B------:R-:W1:Y:S01]  /*0170*/  @UP0 S2UR UR8, SR_CgaCtaId ;  /* 0x00000000000809c3 */ /* 0x000e620000008800 */
[----:B------:R-:W-:Y:S01]  /*0180*/  @UP0 UMOV UR6, 0x400 ;  /* 0x0000040000060882 */ /* 0x000fe20000000000 */
[----:B------:R-:W-:-:S04]  /*0190*/  @UP0 UIADD3 UR4, -UR4, 0x100000, URZ ;  /* 0x0010000004040890 */ /* 0x000fc8000fffe13f */
[----:B------:R-:W-:Y:S02]  /*01a0*/  @UP0 USHF.L.U32 UR5, UR4, 0xb, URZ ;  /* 0x0000000b04050899 */ /* 0x000fe4000800063f */
[----:B------:R-:W-:Y:S01]  /*01b0*/  @UP0 USHF.L.U32 UR4, UR4, 0x1, URZ ;  /* 0x0000000104040899 */ /* 0x000fe2000800063f */
[----:B------:R-:W-:Y:S01]  /*01c0*/  VOTEU.ANY UP1, P0 ;  /* 0x00000000003f7886 */ /* 0x000fe20000020100 */
[----:B0-----:R-:W-:Y:S02]  /*01d0*/  ISETP.NE.AND P1, PT, R2, RZ, PT ;  /* 0x000000ff0200720c */ /* 0x001fe40003f25270 */
[----:B------:R0:W2:Y:S01]  /*01e0*/  SHFL.IDX PT, R2, R3, RZ, 0x1f ;  /* 0x00001fff03027589 */ /* 0x0000a200000e0000 */
[----:B-1----:R-:W-:Y:S02]  /*01f0*/  @UP0 ULEA UR8, UR8, UR6, 0x18 ;  /* 0x0000000608080291 */ /* 0x002fe4000f8ec03f */
[----:B------:R-:W-:-:S04]  /*0200*/  @UP0 UIADD3 UR6, -UR7, 0x100000, URZ ;  /* 0x0010000007060890 */ /* 0x000fc8000fffe13f */
[----:B------:R-:W-:Y:S02]  /*0210*/  @UP0 USHF.L.U32 UR7, UR6, 0xb, URZ ;  /* 0x0000000b06070899 */ /* 0x000fe4000800063f */
[----:B------:R-:W-:Y:S01]  /*0220*/  @UP0 USHF.L.U32 UR6, UR6, 0x1, URZ ;  /* 0x0000000106060899 */ /* 0x000fe2000800063f */
[----:B------:R-:W-:Y:S01]  /*0230*/  VOTEU.ANY UP0, P0 ;  /* 0x00000000003f7886 */ /* 0x000fe20000000100 */
[----:B------:R-:W1:Y:S04]  /*0240*/  FENCE.VIEW.ASYNC.S ;  /* 0x00000000000073c6 */ /* 0x000e680000000000 */
[----:B-1----:R0:W1:Y:S06]  /*0250*/  @UP0 SYNCS.EXCH.64 URZ, [UR8+0x16800], UR4 ;  /* 0x01680004083f05b2 */ /* 0x00206c0008000100 */
[----:B------:R0:W3:Y:S02]  /*0260*/  @UP1 SYNCS.EXCH.64 URZ, [UR8+0x16820], UR6 ;  /* 0x01682006083f15b2 */ /* 0x0000e40008000100 */
[----:B0-----:R-:W-:Y:S05]  /*0270*/  @P1 BRA `(.L_x_15442) ;  /* 0x0000000000481947 */ /* 0x001fea0003800000 */
        /* <DEDUP_REMOVED lines=16> */
[----:B------:R0:W0:Y:S01]  /*0380*/  SYNCS.EXCH.64 URZ, [UR8+0x16848], UR6 ;  /* 0x01684806083f75b2 */ /* 0x0000220008000100 */
[----:B------:R-:W-:Y:S01]  /*0390*/  NOP ;  /* 0x0000000000007918 */ /* 0x000fe20000000000 */
.L_x_15442:
        /* <DEDUP_REMOVED lines=22> */
.L_x_15443:
        /* <DEDUP_REMOVED lines=18> */
.L_x_15444:
        /* <DEDUP_REMOVED lines=22> */
.L_x_15445:
        /* <DEDUP_REMOVED lines=22> */
.L_x_15446:
[----:B--2---:R-:W-:Y:S01]  /*08e0*/  ISETP.NE.AND P0, PT, R2, RZ, PT ;  /* 0x000000ff0200720c */ /* 0x004fe20003f05270 */
[----:B------:R-:W-:Y:S01]  /*08f0*/  IMAD.MOV.U32 R2, RZ, RZ, 0x1 ;  /* 0x00000001ff027424 */ /* 0x000fe200078e00ff */
[----:B------:R-:W-:Y:S01]  /*0900*/  NOP ;  /* 0x0000000000007918 */ /* 0x000fe20000000000 */
[----:B------:R-:W-:Y:S01]  /*0910*/  ULDC.64 UR40, c[0x0][0x208] ;  /* 0x0000820000287ab9 */ /* 0x000fe20000000a00 */
[----:B------:R-:W-:Y:S02]  /*0920*/  BSSY B9, `(.L_x_15447) ;  /* 0x00019fd000097945 */ /* 0x000fe40003800000 */
[----:B------:R-:W-:-:S05]  /*0930*/  SEL R2, R2, 0x2, !P0 ;  /* 0x0000000202027807 */ /* 0x000fca0004000000 */
[----:B------:R2:W-:Y:S01]  /*0940*/  STL [R1+0x30], R2 ;  /* 0x0000300201007387 */ /* 0x0005e20000100800 */
[----:B01-34-:R-:W-:Y:S06]  /*0950*/  BAR.SYNC.DEFER_BLOCKING 0x0 ;  /* 0x0000000000007b1d */ /* 0x01bfec0000010000 */
[----:B------:R-:W-:Y:S05]  /*0960*/  @!P0 BRA `(.L_x_15448) ;  /* 0x0000012400ac8947 */ /* 0x000fea0003800000 */
.L_x_15449:
[----:B------:R-:W-:-:S08]  /*0970*/  NOP ;  /* 0x0000000000007918 */ /* 0x000fd00000000000 */
[----:B------:R-:W0:Y:S02]  /*0980*/  USETMAXREG.TRY_ALLOC.CTAPOOL UP0, 0xa0 ;  /* 0x000000a0000079c8 */ /* 0x000e240008000600 */
[----:B0-----:R-:W-:-:S13]  /*0990*/  PLOP3.LUT P0, PT, PT, PT, UP0, 0x80, 0x0 ;  /* 0x000000000000781c */ /* 0x001fda0003f0f008 */
[----:B------:R-:W-:Y:S05]  /*09a0*/  @!P0 BRA `(.L_x_15449) ;  /* 0xfffffffc00f08947 */ /* 0x000fea000383ffff */
[----:B------:R-:W2:Y:S01]  /*09b0*/  S2R R0, SR_TID.X ;  /* 0x0000000000007919 */ /* 0x000ea20000002100 */
[----:B------:R-:W-:Y:S01]  /*09c0*/  LOP3.LUT R19, R19, 0xffffffef, RZ, 0xc0, !PT ;  /* 0xffffffef13137812 */ /* 0x000fe200078ec0ff */
[----:B------:R-:W-:Y:S01]  /*09d0*/  ULDC UR4, c[0x0][0xc3c] ;  /* 0x00030f0000047ab9 */ /* 0x000fe20000000800 */
[----:B--2---:R-:W-:Y:S02]  /*09e0*/  SHF.R.U32.HI R2, RZ, 0x7, R0 ;  /* 0x00000007ff027819 */ /* 0x004fe40000011600 */
[----:B------:R-:W0:Y:S01]  /*09f0*/  S2R R0, SR_CgaCtaId ;  /* 0x0000000000007919 */ /* 0x000e220000008800 */
[----:B------:R-:W-:Y:S06]  /*0a00*/  BAR.ARV 0x8, 0x200 ;  /* 0x0208000000007b1d */ /* 0x000fec0000002000 */
[----:B------:R-:W-:-:S02]  /*0a10*/  ISETP.NE.AND P0, PT, R2, 0x1, PT ;  /* 0x000000010200780c */ /* 0x000fc40003f05270 */
[----:B------:R-:W-:-:S11]  /*0a20*/  MOV R2, 0x400 ;  /* 0x0000040000027802 */ /* 0x000fd60000000f00 */
[----:B------:R-:W-:Y:S06]  /*0a30*/  @!P0 BAR.ARV 0x9, 0x100 ;  /* 0x0244000000008b1d */ /* 0x000fec0000002000 */
[----:B------:R-:W-:Y:S02]  /*0a40*/  @P0 LOP3.LUT R19, R19, 0x10, RZ, 0xfc, !PT ;  /* 0x0000001013130812 */ /* 0x000fe400078efcff */
[----:B------:R-:W-:Y:S01]  /*0a50*/  BAR.SYNC.DEFER_BLOCKING 0x5, 0x200 ;  /* 0x0148000000007b1d */ /* 0x000fe20000010000 */
[----:B0-----:R-:W-:-:S05]  /*0a60*/  LEA R2, R0, R2, 0x18 ;  /* 0x0000000200027211 */ /* 0x001fca00078ec0ff */
[----:B------:R-:W0:Y:S02]  /*0a70*/  LDS.128 R28, [R2+0x168d0] ;  /* 0x0168d000021c7984 */ /* 0x000e240000000c00 */
[----:B------:R-:W-:Y:S06]  /*0a80*/  BAR.ARV 0x4, 0x200 ;  /* 0x0108000000007b1d */ /* 0x000fec0000002000 */
[----:B0-----:R-:W-:-:S13]  /*0a90*/  ISETP.GE.AND P0, PT, R31, UR4, PT ;  /* 0x000000041f007c0c */ /* 0x001fda000bf06270 */
[----:B------:R-:W-:Y:S05]  /*0aa0*/  @P0 BRA `(.L_x_15450) ;  /* 0x0000019c00900947 */ /* 0x000fea0003800000 */
[----:B------:R-:W2:Y:S01]  /*0ab0*/  LDL.LU R13, [R1+0x30] ;  /* 0x00003000010d7983 */ /* 0x000ea20000300800 */
[----:B------:R-:W0:Y:S02]  /*0ac0*/  S2R R0, SR_TID.X ;  /* 0x0000000000007919 */ /* 0x000e240000002100 */
[----:B0-----:R-:W-:-:S05]  /*0ad0*/  VIADD R12, R0, 0xffffff80 ;  /* 0xffffff80000c7836 */ /* 0x001fca0000000000 */
[----:B------:R-:W-:-:S04]  /*0ae0*/  SHF.R.S32.HI R0, RZ, 0x1f, R12 ;  /* 0x0000001fff007819 */ /* 0x000fc8000001140c */
[----:B------:R-:W-:-:S04]  /*0af0*/  LEA.HI R3, R0, R12, RZ, 0x7 ;  /* 0x0000000c00037211 */ /* 0x000fc800078f38ff */
[----:B------:R-:W-:-:S05]  /*0b00*/  LOP3.LUT R4, R3, 0xffffff80, RZ, 0xc0, !PT ;  /* 0xffffff8003047812 */ /* 0x000fca00078ec0ff */
[----:B------:R-:W-:-:S05]  /*0b10*/  IMAD.IADD R11, R12, 0x1, -R4 ;  /* 0x000000010c0b7824 */ /* 0x000fca00078e0a04 */
[----:B------:R-:W-:-:S04]  /*0b20*/  SHF.R.S32.HI R6, RZ, 0x1f, R11 ;  /* 0x0000001fff067819 */ /* 0x000fc8000001140b */
[----:B------:R-:W-:Y:S02]  /*0b30*/  LEA.HI R8, R6, R11, RZ, 0x2 ;  /* 0x0000000b06087211 */ /* 0x000fe400078f10ff */
[CC--:B------:R-:W-:Y:S02]  /*0b40*/  LEA.HI R4, R0.reuse, R12.reuse, RZ, 0x4 ;  /* 0x0000000c00047211 */ /* 0x0c0fe400078f20ff */
[--C-:B------:R-:W-:Y:S02]  /*0b50*/  SHF.R.S32.HI R9, RZ, 0x2, R8.reuse ;  /* 0x00000002ff097819 */ /* 0x100fe40000011408 */
[----:B------:R-:W-:Y:S02]  /*0b60*/  SHF.R.S32.HI R10, RZ, 0x1f, R8 ;  /* 0x0000001fff0a7819 */ /* 0x000fe40000011408 */
[----:B------:R-:W-:Y:S02]  /*0b70*/  LEA.HI R5, R0, R12, RZ, 0x5 ;  /* 0x0000000c00057211 */ /* 0x000fe400078f28ff */
[----:B------:R-:W-:-:S02]  /*0b80*/  SHF.R.S32.HI R14, RZ, 0x7, R3 ;  /* 0x00000007ff0e7819 */ /* 0x000fc40000011403 */
[----:B------:R-:W-:Y:S02]  /*0b90*/  SHF.R.S32.HI R7, RZ, 0x4, R4 ;  /* 0x00000004ff077819 */ /* 0x000fe40000011404 */
[----:B------:R-:W-:Y:S02]  /*0ba0*/  LEA.HI R10, R10, R9, RZ, 0x3 ;  /* 0x000000090a0a7211 */ /* 0x000fe400078f18ff */
[----:B------:R-:W-:Y:S01]  /*0bb0*/  SHF.R.S32.HI R15, RZ, 0x5, R5 ;  /* 0x00000005ff0f7819 */ /* 0x000fe20000011405 */
[----:B------:R-:W-:Y:S01]  /*0bc0*/  IMAD.HI R5, R14, 0x55555556, RZ ;  /* 0x555555560e057827 */ /* 0x000fe200078e02ff */
[C---:B------:R-:W-:Y:S02]  /*0bd0*/  LOP3.LUT R3, R4.reuse, 0x3fffff0, RZ, 0xc0, !PT ;  /* 0x03fffff004037812 */ /* 0x040fe400078ec0ff */
[----:B------:R-:W-:Y:S02]  /*0be0*/  LEA.HI R4, R4, R7, RZ, 0x1 ;  /* 0x0000000704047211 */ /* 0x000fe400078f08ff */
[----:B------:R-:W-:-:S02]  /*0bf0*/  LOP3.LUT R10, R10, 0xfffffff8, RZ, 0xc0, !PT ;  /* 0xfffffff80a0a7812 */ /* 0x000fc400078ec0ff */
[----:B------:R-:W-:Y:S01]  /*0c00*/  LEA.HI R6, R6, R11, RZ, 0x5 ;  /* 0x0000000b06067211 */ /* 0x000fe200078f28ff */
[----:B------:R-:W-:Y:S01]  /*0c10*/  IMAD.IADD R3, R12, 0x1, -R3 ;  /* 0x000000010c037824 */ /* 0x000fe200078e0a03 */
[----:B------:R-:W-:Y:S01]  /*0c20*/  LOP3.LUT R4, R4, 0x1ffffffe, RZ, 0xc0, !PT ;  /* 0x1ffffffe04047812 */ /* 0x000fe200078ec0ff */
[----:B------:R-:W-:Y:S01]  /*0c30*/  IMAD.IADD R9, R9, 0x1, -R10 ;  /* 0x0000000109097824 */ /* 0x000fe200078e0a0a */
[----:B------:R-:W-:Y:S02]  /*0c40*/  LEA.HI R5, R5, R5, RZ, 0x1 ;  /* 0x0000000505057211 */ /* 0x000fe400078f08ff */
[----:B------:R-:W-:Y:S01]  /*0c50*/  SHF.R.S32.HI R6, RZ, 0x5, R6 ;  /* 0x00000005ff067819 */ /* 0x000fe20000011406 */
[----:B------:R-:W-:Y:S02]  /*0c60*/  IMAD.IADD R4, R7, 0x1, -R4 ;  /* 0x0000000107047824 */ /* 0x000fe400078e0a04 */
[----:B------:R-:W-:Y:S02]  /*0c70*/  IMAD R3, R15, 0x10, R3 ;  /* 0x000000100f037824 */ /* 0x000fe400078e0203 */
[----:B------:R-:W-:-:S02]  /*0c80*/  IMAD R5, R5, -0x3, R14 ;  /* 0xfffffffd05057824 */ /* 0x000fc400078e020e */
[----:B------:R-:W-:Y:S02]  /*0c90*/  IMAD R6, R6, 0x10, R9 ;  /* 0x0000001006067824 */ /* 0x000fe400078e0209 */
[----:B------:R-:W-:Y:S02]  /*0ca0*/  IMAD R7, R3, 0x8, R4 ;  /* 0x0000000803077824 */ /* 0x000fe400078e0204 */
[----:B------:R-:W-:-:S05]  /*0cb0*/  IMAD R10, R5, 0x40, R6 ;  /* 0x00000040050a7824 */ /* 0x000fca00078e0206 */
[----:B------:R-:W-:Y:S01]  /*0cc0*/  STL [R1+0x68], R10 ;  /* 0x0000680a01007387 */ /* 0x000fe20000100800 */
[----:B------:R-:W-:-:S04]  /*0cd0*/  LEA.HI R4, R0, R12, RZ, 0x3 ;  /* 0x0000000c00047211 */ /* 0x000fc800078f18ff */
[----:B------:R-:W-:Y:S02]  /*0ce0*/  SHF.R.S32.HI R5, RZ, 0x3, R4 ;  /* 0x00000003ff057819 */ /* 0x000fe40000011404 */
[----:B------:R-:W-:Y:S02]  /*0cf0*/  LOP3.LUT R4, R4, 0xfffffff8, RZ, 0xc0, !PT ;  /* 0xfffffff804047812 */ /* 0x000fe400078ec0ff */
[----:B------:R-:W-:-:S05]  /*0d00*/  LOP3.LUT R8, R8, 0x7ffffffc, RZ, 0xc0, !PT ;  /* 0x7ffffffc08087812 */ /* 0x000fca00078ec0ff */
[----:B------:R-:W-:Y:S01]  /*0d10*/  IMAD.IADD R8, R11, 0x1, -R8 ;  /* 0x000000010b087824 */ /* 0x000fe200078e0a08 */
[----:B------:R-:W-:Y:S01]  /*0d20*/  CS2R R22, SRZ ;  /* 0x0000000000167805 */ /* 0x000fe2000001ff00 */
[----:B------:R-:W-:Y:S01]  /*0d30*/  IMAD.MOV.U32 R156, RZ, RZ, RZ ;  /* 0x000000ffff9c7224 */ /* 0x000fe200078e00ff */
[----:B--2---:R-:W-:-:S05]  /*0d40*/  LOP3.LUT R3, R13, 0x1, RZ, 0xfc, !PT ;  /* 0x000000010d037812 */ /* 0x004fca00078efcff */
[----:B------:R0:W-:Y:S02]  /*0d50*/  STL [R1], R3 ;  /* 0x0000000301007387 */ /* 0x0001e40000100800 */
[----:B0-----:R-:W-:-:S04]  /*0d60*/  LEA.HI R3, R0, R12, RZ, 0x2 ;  /* 0x0000000c00037211 */ /* 0x001fc800078f10ff */
[--C-:B------:R-:W-:Y:S02]  /*0d70*/  SHF.R.S32.HI R155, RZ, 0x2, R3.reuse ;  /* 0x00000002ff9b7819 */ /* 0x100fe40000011403 */
[----:B------:R-:W-:-:S03]  /*0d80*/  SHF.R.S32.HI R0, RZ, 0x1f, R3 ;  /* 0x0000001fff007819 */ /* 0x000fc60000011403 */
[----:B------:R-:W-:Y:S01]  /*0d90*/  VIADD R6, R155, 0x60 ;  /* 0x000000609b067836 */ /* 0x000fe20000000000 */
[----:B------:R-:W-:Y:S02]  /*0da0*/  LEA.HI R0, R0, R155, RZ, 0x3 ;  /* 0x0000009b00007211 */ /* 0x000fe400078f18ff */
[----:B------:R-:W-:Y:S02]  /*0db0*/  LOP3.LUT R3, R3, 0xfffffffc, RZ, 0xc0, !PT ;  /* 0xfffffffc03037812 */ /* 0x000fe400078ec0ff */
[----:B------:R-:W-:Y:S02]  /*0dc0*/  SHF.R.S32.HI R5, RZ, 0x1f, R6 ;  /* 0x0000001fff057819 */ /* 0x000fe40000011406 */
[----:B------:R-:W-:Y:S01]  /*0dd0*/  LOP3.LUT R0, R0, 0xfffffff8, RZ, 0xc0, !PT ;  /* 0xfffffff800007812 */ /* 0x000fe200078ec0ff */
[C---:B------:R-:W-:Y:S01]  /*0de0*/  IMAD.IADD R9, R12.reuse, 0x1, -R3 ;  /* 0x000000010c097824 */ /* 0x040fe200078e0a03 */
[----:B------:R-:W-:Y:S01]  /*0df0*/  LEA.HI R5, R5, R6, RZ, 0x3 ;  /* 0x0000000605057211 */ /* 0x000fe200078f18ff */
[----:B------:R-:W-:-:S02]  /*0e00*/  IMAD.IADD R3, R12, 0x1, -R4 ;  /* 0x000000010c037824 */ /* 0x000fc400078e0a04 */
[----:B------:R-:W-:Y:S02]  /*0e10*/  IMAD.IADD R0, R155, 0x1, -R0 ;  /* 0x000000019b007824 */ /* 0x000fe400078e0a00 */
[----:B------:R-:W-:Y:S01]  /*0e20*/  IMAD.SHL.U32 R4, R6, 0x40, RZ ;  /* 0x0000004006047824 */ /* 0x000fe200078e00ff */
[----:B------:R-:W-:Y:S01]  /*0e30*/  STL [R1+0x5c], RZ ;  /* 0x00005cff01007387 */ /* 0x000fe20000100800 */
[----:B------:R-:W-:Y:S02]  /*0e40*/  IMAD.SHL.U32 R5, R5, 0x40, RZ ;  /* 0x0000004005057824 */ /* 0x000fe400078e00ff */
[C---:B------:R-:W-:Y:S01]  /*0e50*/  IMAD.SHL.U32 R152, R9.reuse, 0x4, RZ ;  /* 0x0000000409987824 */ /* 0x040fe200078e00ff */
[----:B------:R-:W-:Y:S01]  /*0e60*/  STL [R1+0x4], RZ ;  /* 0x000004ff01007387 */ /* 0x000fe20000100800 */
[----:B------:R-:W-:-:S03]  /*0e70*/  IMAD.SHL.U32 R16, R9, 0x8, RZ ;  /* 0x0000000809107824 */ /* 0x000fc600078e00ff */
[----:B------:R0:W-:Y:S01]  /*0e80*/  STL [R1+0x44], R0 ;  /* 0x0000440001007387 */ /* 0x0001e20000100800 */
[----:B------:R-:W-:Y:S02]  /*0e90*/  LEA.HI R3, R9, R9, RZ, 0x1 ;  /* 0x0000000909037211 */ /* 0x000fe400078f08ff */
[----:B0-----:R-:W-:Y:S02]  /*0ea0*/  LOP3.LUT R0, R4, 0x1c0, RZ, 0xc0, !PT ;  /* 0x000001c004007812 */ /* 0x001fe400078ec0ff */
[----:B------:R-:W-:Y:S01]  /*0eb0*/  LOP3.LUT R4, R5, 0xfffffe00, RZ, 0xc0, !PT ;  /* 0xfffffe0005047812 */ /* 0x000fe200078ec0ff */
[----:B------:R-:W-:Y:S01]  /*0ec0*/  VIADD R5, R152, 0x10 ;  /* 0x0000001098057836 */ /* 0x000fe20000000000 */
[----:B------:R-:W-:Y:S02]  /*0ed0*/  SHF.R.U32.HI R6, RZ, 0x3, R0 ;  /* 0x00000003ff067819 */ /* 0x000fe40000011600 */
[----:B------:R-:W-:Y:S02]  /*0ee0*/  LOP3.LUT R0, R0, 0x38, R16, 0xf8, !PT ;  /* 0x0000003800007812 */ /* 0x000fe400078ef810 */
[----:B------:R-:W-:Y:S01]  /*0ef0*/  LOP3.LUT R3, R3, 0x1ffffffe, RZ, 0xc0, !PT ;  /* 0x1ffffffe03037812 */ /* 0x000fe200078ec0ff */
[----:B------:R0:W-:Y:S03]  /*0f00*/  STL [R1+0x8], R5 ;  /* 0x0000080501007387 */ /* 0x0001e60000100800 */
[----:B------:R-:W-:Y:S01]  /*0f10*/  IADD3 R3, R9, -R3, RZ ;  /* 0x8000000309037210 */ /* 0x000fe20007ffe0ff */
[----:B------:R1:W-:Y:S01]  /*0f20*/  STL [R1+0x48], R4 ;  /* 0x0000480401007387 */ /* 0x0003e20000100800 */
[----:B0-----:R-:W-:Y:S01]  /*0f30*/  LOP3.LUT R5, R4, R0, R6, 0xf6, !PT ;  /* 0x0000000004057212 */ /* 0x001fe200078ef606 */
[----:B------:R-:W-:-:S02]  /*0f40*/  IMAD.SHL.U32 R0, R7, 0x8, RZ ;  /* 0x0000000807007824 */ /* 0x000fc400078e00ff */
[----:B------:R-:W-:-:S03]  /*0f50*/  IMAD.SHL.U32 R6, R8, 0x2, RZ ;  /* 0x0000000208067824 */ /* 0x000fc600078e00ff */
[----:B------:R0:W-:Y:S01]  /*0f60*/  STL [R1+0x6c], R0 ;  /* 0x00006c0001007387 */ /* 0x0001e20000100800 */
[----:B-1----:R-:W-:-:S03]  /*0f70*/  IMAD R4, R5, 0x2, R2 ;  /* 0x0000000205047824 */ /* 0x002fc600078e0202 */
[----:B------:R1:W-:Y:S01]  /*0f80*/  STL [R1+0x34], R6 ;  /* 0x0000340601007387 */ /* 0x0003e20000100800 */
[----:B0-----:R-:W-:-:S05]  /*0f90*/  IMAD R0, R3, 0x8, R10 ;  /* 0x0000000803007824 */ /* 0x001fca00078e020a */
[----:B------:R1:W-:Y:S04]  /*0fa0*/  STL [R1+0x4c], R0 ;  /* 0x00004c0001007387 */ /* 0x0003e80000100800 */
[----:B------:R1:W-:Y:S01]  /*0fb0*/  STL [R1+0x64], R4 ;  /* 0x0000640401007387 */ /* 0x0003e20000100800 */
[----:B------:R-:W-:Y:S01]  /*0fc0*/  VIADD R18, R16, 0x20 ;  /* 0x0000002010127836 */ /* 0x000fe20000000000 */
[----:B------:R-:W-:-:S04]  /*0fd0*/  SHF.R.S32.HI R17, RZ, 0x1f, R16 ;  /* 0x0000001fff117819 */ /* 0x000fc80000011410 */
[----:B------:R-:W-:-:S07]  /*0fe0*/  SHF.R.S32.HI R157, RZ, 0x1f, R18 ;  /* 0x0000001fff9d7819 */ /* 0x000fce0000011412 */
.L_x_15605:
[----:B0123--:R-:W0:Y:S02]  /*0ff0*/  LDC.64 R4, c[0x0][0xc88] ;  /* 0x00032200ff047b82 */ /* 0x00fe240000000a00 */
[----:B0-----:R-:W-:-:S05]  /*1000*/  IMAD.WIDE R4, R31, 0x4, R4 ;  /* 0x000000041f047825 */ /* 0x001fca00078e0204 */
[----:B------:R-:W2:Y:S01]  /*1010*/  LDG.E R33, desc[UR40][R4.64] ;  /* 0x0000002804217981 */ /* 0x000ea2000c1e1900 */
[----:B------:R-:W-:Y:S05]  /*1020*/  YIELD ;  /* 0x0000000000007946 */ /* 0x000fea0003800000 */
[----:B------:R-:W-:Y:S01]  /*1030*/  ULDC.64 UR4, c[0x0][0xa28] ;  /* 0x00028a0000047ab9 */ /* 0x000fe20000000a00 */
[----:B------:R-:W-:Y:S01]  /*1040*/  ULDC.64 UR8, c[0x0][0xa18] ;  /* 0x0002860000087ab9 */ /* 0x000fe20000000a00 */
[----:B------:R-:W-:Y:S01]  /*1050*/  ISETP.NE.U32.AND P1, PT, RZ, UR4, PT ;  /* 0x00000004ff007c0c */ /* 0x000fe2000bf25070 */
[----:B------:R-:W-:Y:S01]  /*1060*/  IMAD.MOV.U32 R10, RZ, RZ, RZ ;  /* 0x000000ffff0a7224 */ /* 0x000fe200078e00ff */
[----:B------:R-:W-:Y:S01]  /*1070*/  ULDC.64 UR6, c[0x0][0xa08] ;  /* 0x0002820000067ab9 */ /* 0x000fe20000000a00 */
[----:B------:R-:W-:Y:S01]  /*1080*/  IMAD.MOV.U32 R66, RZ, RZ, RZ ;  /* 0x000000ffff427224 */ /* 0x000fe200078e00ff */
[----:B------:R-:W-:-:S02]  /*1090*/  ISETP.NE.AND.EX P1, PT, RZ, UR5, PT, P1 ;  /* 0x00000005ff007c0c */ /* 0x000fc4000bf25310 */
[----:B------:R-:W-:-:S04]  /*10a0*/  ISETP.NE.U32.AND P0, PT, RZ, UR6, PT ;  /* 0x00000006ff007c0c */ /* 0x000fc8000bf05070 */
[----:B------:R-:W-:Y:S02]  /*10b0*/  ISETP.NE.AND.EX P0, PT, RZ, UR7, PT, P0 ;  /* 0x00000007ff007c0c */ /* 0x000fe4000bf05300 */
[----:B--2---:R-:W-:Y:S01]  /*10c0*/  SHF.R.S32.HI R0, RZ, 0x1f, R33 ;  /* 0x0000001fff007819 */ /* 0x004fe20000011421 */
[----:B------:R-:W-:-:S04]  /*10d0*/  IMAD.SHL.U32 R34, R33, 0x4, RZ ;  /* 0x0000000421227824 */ /* 0x000fc800078e00ff */
[C---:B------:R-:W-:Y:S01]  /*10e0*/  @P1 LEA R6, P2, R33.reuse, UR4, 0x2 ;  /* 0x0000000421061c11 */ /* 0x040fe2000f8410ff */
[----:B------:R0:W-:Y:S01]  /*10f0*/  STL [R1+0x50], R33 ;  /* 0x0000502101007387 */ /* 0x0001e20000100800 */
        /* <DEDUP_REMOVED lines=8> */
[----:B----4-:R-:W-:Y:S01]  /*1180*/  IMAD.U32 R3, RZ, RZ, UR4 ;  /* 0x00000004ff037e24 */ /* 0x010fe2000f8e00ff */
[----:B------:R-:W-:Y:S01]  /*1190*/  IADD3.X R9, R32, UR7, RZ, P3, !PT ;  /* 0x0000000720097c10 */ /* 0x000fe20009ffe4ff */
[----:B------:R-:W-:-:S04]  /*11a0*/  ULDC.64 UR4, c[0x0][0x418] ;  /* 0x0001060000047ab9 */ /* 0x000fc80000000a00 */
[----:B------:R0:W5:Y:S05]  /*11b0*/  @P0 LDG.E R66, desc[UR40][R8.64] ;  /* 0x0000002808420981 */ /* 0x00016a000c1e1900 */
[----:B------:R-:W-:-:S04]  /*11c0*/  @P2 IADD3 R4, P1, R34, UR8, RZ ;  /* 0x0000000822042c10 */ /* 0x000fc8000ff3e0ff */
        /* <DEDUP_REMOVED lines=22> */
[----:B--2---:R-:W-:-:S05]  /*1330*/  IMAD.IADD R12, R3, 0x1, -R0 ;  /* 0x00000001030c7824 */ /* 0x004fca00078e0a00 */
[----:B------:R1:W-:Y:S02]  /*1340*/  STL [R1+0xc], R12 ;  /* 0x00000c0c01007387 */ /* 0x0003e40000100800 */
.L_x_15451:
[----:B------:R-:W-:Y:S01]  /*1350*/  ULDC.64 UR4, c[0x0][0xa20] ;  /* 0x0002880000047ab9 */ /* 0x000fe20000000a00 */
[C---:B0-----:R-:W-:Y:S02]  /*1360*/  LOP3.LUT R3, R30.reuse, 0xff000000, RZ, 0xc0, !PT ;  /* 0xff0000001e037812 */ /* 0x041fe400078ec0ff */
        /* <DEDUP_REMOVED lines=11> */
.L_x_15452:
[----:B------:R-:W-:Y:S05]  /*1420*/  @!P0 BRA `(.L_x_15453) ;  /* 0x00000000000c8947 */ /* 0x000fea0003800000 */
[----:B------:R-:W2:Y:S04]  /*1430*/  LDG.E R0, desc[UR40][R8.64] ;  /* 0x0000002808007981 */ /* 0x000ea8000c1e1900 */
[----:B------:R-:W2:Y:S02]  /*1440*/  LDG.E R31, desc[UR40][R8.64+0x4] ;  /* 0x00000428081f7981 */ /* 0x000ea4000c1e1900 */
[----:B--2---:R-:W-:-:S07]  /*1450*/  IMAD.IADD R31, R31, 0x1, -R0 ;  /* 0x000000011f1f7824 */ /* 0x004fce00078e0a00 */
.L_x_15453:
[----:B------:R-:W-:Y:S01]  /*1460*/  ULDC.64 UR4, c[0x0][0xa10] ;  /* 0x0002840000047ab9 */ /* 0x000fe20000000a00 */
[----:B------:R-:W2:Y:S01]  /*1470*/  LDC R8, c[0x0][0x448] ;  /* 0x00011200ff087b82 */ /* 0x000ea20000000800 */
[----:B------:R-:W-:-:S04]  /*1480*/  ISETP.NE.U32.AND P0, PT, RZ, UR4, PT ;  /* 0x00000004ff007c0c */ /* 0x000fc8000bf05070 */
[----:B------:R-:W-:Y:S01]  /*1490*/  ISETP.NE.AND.EX P0, PT, RZ, UR5, PT, P0 ;  /* 0x00000005ff007c0c */ /* 0x000fe2000bf05300 */
[----:B------:R-:W-:-:S12]  /*14a0*/  ULDC.64 UR4, c[0x0][0xa30] ;  /* 0x00028c0000047ab9 */ /* 0x000fd80000000a00 */
[----:B0-----:R-:W0:Y:S02]  /*14b0*/  @P0 LDC.64 R4, c[0x0][0xa10] ;  /* 0x00028400ff040b82 */ /* 0x001e240000000a00 */
[----:B0-----:R-:W-:-:S05]  /*14c0*/  @P0 IMAD.WIDE R4, R33, 0x4, R4 ;  /* 0x0000000421040825 */ /* 0x001fca00078e0204 */
        /* <DEDUP_REMOVED lines=12> */
[----:B0-----:R-:W-:Y:S01]  /*1590*/  VIADD R4, R13, 0xbf ;  /* 0x000000bf0d047836 */ /* 0x001fe20000000000 */
[----:B------:R0:W-:Y:S07]  /*15a0*/  STL [R1+0x2c], R13 ;  /* 0x00002c0d01007387 */ /* 0x0001ee0000100800 */
[----:B------:R-:W2:Y:S01]  /*15b0*/  @P1 LDC R9, c[0x0][0x44c] ;  /* 0x00011300ff091b82 */ /* 0x000ea20000000800 */
[----:B0-----:R-:W-:-:S07]  /*15c0*/  LOP3.LUT R13, R11, 0xff, RZ, 0xc0, !PT ;  /* 0x000000ff0b0d7812 */ /* 0x001fce00078ec0ff */
[----:B------:R-:W0:Y:S01]  /*15d0*/  @P1 LDC R5, c[0x0][0x450] ;  /* 0x00011400ff051b82 */ /* 0x000e220000000800 */
[----:B---3--:R-:W-:Y:S02]  /*15e0*/  @P0 IMAD.IADD R25, R3, 0x1, -R0 ;  /* 0x0000000103190824 */ /* 0x008fe400078e0a00 */
[----:B--2---:R-:W-:-:S04]  /*15f0*/  @P1 IMAD.HI.U32 R0, R4, R9, RZ ;  /* 0x0000000904001227 */ /* 0x004fc800078e00ff */
[----:B----4-:R-:W-:Y:S01]  /*1600*/  IMAD.IADD R6, R10, 0x1, R25 ;  /* 0x000000010a067824 */ /* 0x010fe200078e0219 */
[----:B0-----:R-:W-:-:S03]  /*1610*/  @P1 SHF.R.U32.HI R4, RZ, R5, R0 ;  /* 0x00000005ff041219 */ /* 0x001fc60000011600 */
        /* <DEDUP_REMOVED lines=23> */
[-C--:B-1----:R-:W-:Y:S02]  /*1790*/  IABS R12, R11.reuse ;  /* 0x0000000b000c7213 */ /* 0x082fe40000000000 */
[----:B------:R-:W-:Y:S02]  /*17a0*/  IABS R8, R0 ;  /* 0x0000000000087213 */ /* 0x000fe40000000000 */
[----:B------:R-:W-:-:S04]  /*17b0*/  LOP3.LUT R0, R0, R11, RZ, 0x3c, !PT ;  /* 0x0000000b00007212 */ /* 0x000fc800078e3cff */
[----:B------:R-:W-:Y:S01]  /*17c0*/  ISETP.GE.AND P2, PT, R0, RZ, PT ;  /* 0x000000ff0000720c */ /* 0x000fe20003f46270 */
[----:B0-----:R-:W0:Y:S02]  /*17d0*/  MUFU.RCP R3, R3 ;  /* 0x0000000300037308 */ /* 0x001e240000001000 */
[----:B0-----:R-:W-:Y:S01]  /*17e0*/  IADD3 R4, R3, 0xffffffe, RZ ;  /* 0x0ffffffe03047810 */ /* 0x001fe20007ffe0ff */
[----:B------:R-:W-:-:S05]  /*17f0*/  IMAD.MOV R3, RZ, RZ, -R12 ;  /* 0x000000ffff037224 */ /* 0x000fca00078e0a0c */
        /* <DEDUP_REMOVED lines=16> */
.L_x_15455:
[----:B------:R-:W-:Y:S05]  /*1900*/  BSYNC B0 ;  /* 0x0000000000007941 */ /* 0x000fea0003800000 */
.L_x_15454:
        /* <DEDUP_REMOVED lines=32> */
[----:B-1----:R-:W-:Y:S02]  /*1b10*/  IMAD.MOV.U32 R12, RZ, RZ, 0x1 ;  /* 0x00000001ff0c7424 */ /* 0x002fe400078e00ff */
[----:B0-----:R-:W-:-:S07]  /*1b20*/  IMAD.MOV.U32 R13, RZ, RZ, RZ ;  /* 0x000000ffff0d7224 */ /* 0x001fce00078e00ff */
[----:B------:R-:W-:-:S07]  /*1b30*/  LEPC R20, `(.L_x_15458) ;  /* 0x000000001014794e */ /* 0x000fce0000000000 */
[----:B--2--5:R-:W-:Y:S05]  /*1b40*/  CALL.ABS.NOINC R14 ;  /* 0x000000000e007343 */ /* 0x024fea0003c00000 */
.L_x_15458:
[----:B------:R-:W-:Y:S05]  /*1b50*/  BSYNC B6 ;  /* 0x0000000000067941 */ /* 0x000fea0003800000 */
.L_x_15457:
[----:B------:R-:W-:Y:S01]  /*1b60*/  IADD3 R26, R2, 0x400, RZ ;  /* 0x00000400021a7810 */ /* 0x000fe20007ffe0ff */
[----:B------:R-:W-:Y:S03]  /*1b70*/  BSSY B6, `(.L_x_15459) ;  /* 0x0000013000067945 */ /* 0x000fe60003800000 */
        /* <DEDUP_REMOVED lines=18> */
.L_x_15460:
[----:B------:R-:W-:Y:S05]  /*1ca0*/  BSYNC B6 ;  /* 0x0000000000067941 */ /* 0x000fea0003800000 */
.L_x_15459:
[----:B------:R-:W2:Y:S01]  /*1cb0*/  LDL R36, [R1+0x44] ;  /* 0x0000440001247983 */ /* 0x000ea20000100800 */
[----:B------:R-:W-:Y:S01]  /*1cc0*/  ULDC.64 UR4, c[0x0][0x9f8] ;  /* 0x00027e0000047ab9 */ /* 0x000fe20000000a00 */
[----:B------:R-:W-:Y:S01]  /*1cd0*/  IMAD.MOV.U32 R67, RZ, RZ, R33 ;  /* 0x000000ffff437224 */ /* 0x000fe200078e0021 */
[----:B------:R-:W-:Y:S01]  /*1ce0*/  ISETP.NE.U32.AND P0, PT, RZ, UR4, PT ;  /* 0x00000004ff007c0c */ /* 0x000fe2000bf05070 */
[----:B------:R-:W3:Y:S01]  /*1cf0*/  LDL R14, [R1+0x48] ;  /* 0x00004800010e7983 */ /* 0x000ee20000100800 */
[----:B------:R-:W0:Y:S02]  /*1d00*/  LDC.64 R4, c[0x0][0x3f8] ;  /* 0x0000fe00ff047b82 */ /* 0x000e240000000a00 */
[----:B------:R-:W-:-:S06]  /*1d10*/  ISETP.NE.AND.EX P0, PT, RZ, UR5, PT, P0 ;  /* 0x00000005ff007c0c */ /* 0x000fcc000bf05300 */
[----:B------:R-:W4:Y:S07]  /*1d20*/  LDC R33, c[0x0][0x3f4] ;  /* 0x0000fd00ff217b82 */ /* 0x000f2e0000000800 */
[----:B------:R-:W-:Y:S01]  /*1d30*/  @P0 IADD3 R6, P1, R34, UR4, RZ ;  /* 0x0000000422060c10 */ /* 0x000fe2000ff3e0ff */
[----:B------:R-:W1:Y:S03]  /*1d40*/  LDC.64 R60, c[0x0][0x408] ;  /* 0x00010200ff3c7b82 */ /* 0x000e660000000a00 */
[----:B------:R-:W-:-:S05]  /*1d50*/  @P0 IADD3.X R7, R32, UR5, RZ, P1, !PT ;  /* 0x0000000520070c10 */ /* 0x000fca0008ffe4ff */
[----:B------:R1:W3:Y:S01]  /*1d60*/  @P0 LDG.E R67, desc[UR40][R6.64] ;  /* 0x0000002806430981 */ /* 0x0002e2000c1e1900 */
[----:B------:R-:W1:Y:S01]  /*1d70*/  S2R R34, SR_TID.X ;  /* 0x0000000000227919 */ /* 0x000e620000002100 */
[----:B------:R-:W-:Y:S02]  /*1d80*/  SHF.R.S32.HI R3, RZ, 0x1f, R155 ;  /* 0x0000001fff037819 */ /* 0x000fe4000001149b */
[----:B------:R-:W-:-:S03]  /*1d90*/  SHF.R.S32.HI R153, RZ, 0x1f, R152 ;  /* 0x0000001fff997819 */ /* 0x000fc60000011498 */
[-C--:B0-----:R-:W-:Y:S02]  /*1da0*/  IMAD R0, R3, R4.reuse, RZ ;  /* 0x0000000403007224 */ /* 0x081fe400078e02ff */
[----:B------:R-:W-:-:S04]  /*1db0*/  IMAD.WIDE.U32 R8, R155, R4, R152 ;  /* 0x000000049b087225 */ /* 0x000fc800078e0098 */
[C---:B------:R-:W-:Y:S02]  /*1dc0*/  IMAD R13, R155.reuse, R5, R0 ;  /* 0x000000059b0d7224 */ /* 0x040fe400078e0200 */
[----:B------:R-:W-:Y:S01]  /*1dd0*/  IMAD.WIDE.U32 R10, R155, R4, R16 ;  /* 0x000000049b0a7225 */ /* 0x000fe200078e0010 */
[----:B----4-:R-:W-:-:S03]  /*1de0*/  ISETP.GE.AND P0, PT, R16, R33, PT ;  /* 0x000000211000720c */ /* 0x010fc60003f06270 */
[----:B------:R-:W-:Y:S02]  /*1df0*/  IMAD.IADD R9, R9, 0x1, R13 ;  /* 0x0000000109097824 */ /* 0x000fe400078e020d */
[----:B------:R-:W-:Y:S01]  /*1e00*/  IMAD.IADD R11, R13, 0x1, R11 ;  /* 0x000000010d0b7824 */ /* 0x000fe200078e020b */
[----:B-----5:R-:W-:Y:S02]  /*1e10*/  SHF.R.S32.HI R13, RZ, 0x1f, R24 ;  /* 0x0000001fff0d7819 */ /* 0x020fe40000011418 */
[----:B-1----:R-:W-:Y:S01]  /*1e20*/  SHF.R.U32.HI R35, RZ, 0x7, R34 ;  /* 0x00000007ff237819 */ /* 0x002fe20000011622 */
[----:B------:R-:W-:Y:S01]  /*1e30*/  IMAD R0, R3, R60, RZ ;  /* 0x0000003c03007224 */ /* 0x000fe200078e02ff */
[----:B------:R-:W-:Y:S01]  /*1e40*/  SEL R3, R33, RZ, P0 ;  /* 0x000000ff21037207 */ /* 0x000fe20000000000 */
[C---:B------:R-:W-:Y:S02]  /*1e50*/  IMAD R12, R13.reuse, R4, RZ ;  /* 0x000000040d0c7224 */ /* 0x040fe400078e02ff */
[----:B------:R-:W-:-:S02]  /*1e60*/  IMAD R13, R13, R60, RZ ;  /* 0x0000003c0d0d7224 */ /* 0x000fc400078e02ff */
[----:B------:R-:W-:Y:S01]  /*1e70*/  IMAD.IADD R3, R16, 0x1, R3 ;  /* 0x0000000110037824 */ /* 0x000fe200078e0203 */
[----:B------:R-:W-:Y:S01]  /*1e80*/  SHF.L.U64.HI R64, R4, 0x7, R5 ;  /* 0x0000000704407819 */ /* 0x000fe20000010205 */
[----:B------:R-:W-:Y:S01]  /*1e90*/  IMAD.IADD R66, R66, 0x1, R31 ;  /* 0x0000000142427824 */ /* 0x000fe200078e021f */
[----:B------:R-:W-:Y:S01]  /*1ea0*/  SHF.L.U64.HI R62, R60, 0x7, R61 ;  /* 0x000000073c3e7819 */ /* 0x000fe2000001023d */
[----:B------:R-:W-:Y:S01]  /*1eb0*/  IMAD R15, R155, R61, R0 ;  /* 0x0000003d9b0f7224 */ /* 0x000fe200078e0200 */
[----:B------:R-:W-:Y:S01]  /*1ec0*/  ISETP.NE.AND P6, PT, R35, 0x1, PT ;  /* 0x000000012300780c */ /* 0x000fe20003fc5270 */
[----:B------:R-:W-:Y:S01]  /*1ed0*/  IMAD.WIDE.U32 R20, R24, R4, R8 ;  /* 0x0000000418147225 */ /* 0x000fe200078e0008 */
[----:B------:R-:W-:-:S03]  /*1ee0*/  SHF.R.S32.HI R0, RZ, 0x1f, R3 ;  /* 0x0000001fff007819 */ /* 0x000fc60000011403 */
[----:B------:R-:W-:-:S04]  /*1ef0*/  IMAD.WIDE.U32 R30, R24, R4, R10 ;  /* 0x00000004181e7225 */ /* 0x000fc800078e000a */
[----:B------:R-:W-:Y:S02]  /*1f00*/  IMAD.SHL.U32 R63, R4, 0x80, RZ ;  /* 0x00000080043f7824 */ /* 0x000fe400078e00ff */
[----:B------:R-:W-:Y:S01]  /*1f10*/  IMAD R13, R24, R61, R13 ;  /* 0x0000003d180d7224 */ /* 0x000fe200078e020d */
[----:B------:R-:W-:Y:S01]  /*1f20*/  LEA.HI R0, R0, R3, RZ, 0x3 ;  /* 0x0000000300007211 */ /* 0x000fe200078f18ff */
[----:B------:R-:W-:Y:S05]  /*1f30*/  @!P6 WARPSYNC.ALL ;  /* 0x000000000000e948 */ /* 0x000fea0003800000 */
[----:B------:R-:W-:Y:S01]  /*1f40*/  SHF.R.S32.HI R52, RZ, 0x3, R0 ;  /* 0x00000003ff347819 */ /* 0x000fe20000011400 */
[----:B------:R-:W-:Y:S01]  /*1f50*/  IMAD.WIDE.U32 R48, R155, R60, R152 ;  /* 0x0000003c9b307225 */ /* 0x000fe200078e0098 */
[----:B------:R-:W-:Y:S01]  /*1f60*/  LOP3.LUT R10, R0, 0xfffffff8, RZ, 0xc0, !PT ;  /* 0xfffffff8000a7812 */ /* 0x000fe200078ec0ff */
[----:B------:R-:W-:-:S02]  /*1f70*/  ULDC UR4, c[0x0][0x2f4] ;  /* 0x0000bd0000047ab9 */ /* 0x000fc40000000800 */
[----:B------:R-:W-:Y:S01]  /*1f80*/  IMAD.WIDE.U32 R6, R155, R60, R16 ;  /* 0x0000003c9b067225 */ /* 0x000fe200078e0010 */
[----:B------:R-:W-:-:S03]  /*1f90*/  LOP3.LUT R19, R19, 0xfffffffd, RZ, 0xc0, !PT ;  /* 0xfffffffd13137812 */ /* 0x000fc600078ec0ff */
[----:B------:R-:W-:Y:S02]  /*1fa0*/  IMAD.IADD R49, R49, 0x1, R15 ;  /* 0x0000000131317824 */ /* 0x000fe400078e020f */
[----:B------:R-:W-:Y:S02]  /*1fb0*/  IMAD.IADD R7, R15, 0x1, R7 ;  /* 0x000000010f077824 */ /* 0x000fe400078e0207 */
[C---:B------:R-:W-:Y:S02]  /*1fc0*/  IMAD R55, R24.reuse, R5, R12 ;  /* 0x0000000518377224 */ /* 0x040fe400078e020c */
[----:B------:R-:W-:-:S04]  /*1fd0*/  IMAD.WIDE.U32 R48, R24, R60, R48 ;  /* 0x0000003c18307225 */ /* 0x000fc800078e0030 */
[----:B------:R-:W-:Y:S01]  /*1fe0*/  IMAD.WIDE.U32 R50, R24, R60, R6 ;  /* 0x0000003c18327225 */ /* 0x000fe200078e0006 */
[----:B------:R-:W-:Y:S02]  /*1ff0*/  SHF.L.U32 R58, R33, 0x1, RZ ;  /* 0x00000001213a7819 */ /* 0x000fe400000006ff */
[----:B------:R-:W-:Y:S01]  /*2000*/  ISETP.GE.AND P2, PT, R18, UR4, PT ;  /* 0x0000000412007c0c */ /* 0x000fe2000bf46270 */
[----:B------:R-:W-:Y:S01]  /*2010*/  IMAD.IADD R56, R21, 0x1, R55 ;  /* 0x0000000115387824 */ /* 0x000fe200078e0237 */
[----:B------:R-:W-:Y:S01]  /*2020*/  SHF.R.S32.HI R8, RZ, 0x1f, R10 ;  /* 0x0000001fff087819 */ /* 0x000fe2000001140a */
[----:B------:R-:W-:Y:S02]  /*2030*/  IMAD.SHL.U32 R60, R60, 0x80, RZ ;  /* 0x000000803c3c7824 */ /* 0x000fe400078e00ff */
[----:B------:R-:W-:Y:S02]  /*2040*/  VIADD R76, R35, 0x8 ;  /* 0x00000008234c7836 */ /* 0x000fe40000000000 */
[----:B------:R-:W-:-:S02]  /*2050*/  IMAD.IADD R55, R55, 0x1, R31 ;  /* 0x0000000137377824 */ /* 0x000fc400078e021f */
[----:B------:R-:W-:Y:S02]  /*2060*/  IMAD.IADD R54, R49, 0x1, R13 ;  /* 0x0000000131367824 */ /* 0x000fe400078e020d */
[----:B------:R-:W-:Y:S02]  /*2070*/  IMAD.IADD R53, R13, 0x1, R51 ;  /* 0x000000010d357824 */ /* 0x000fe400078e0233 */
[C---:B--2---:R-:W-:Y:S01]  /*2080*/  IMAD.SHL.U32 R65, R36.reuse, 0x40, RZ ;  /* 0x0000004024417824 */ /* 0x044fe200078e00ff */
[----:B------:R-:W-:Y:S01]  /*2090*/  @!P6 BAR.SYNC.DEFER_BLOCKING 0x9, 0x100 ;  /* 0x024400000000eb1d */ /* 0x000fe20000010000 */
[----:B------:R-:W-:Y:S01]  /*20a0*/  LOP3.LUT P1, RZ, R36, 0x4, RZ, 0xc0, !PT ;  /* 0x0000000424ff7812 */ /* 0x000fe2000782c0ff */
[----:B------:R-:W-:-:S05]  /*20b0*/  VIADD R36, R34, 0xffffff80 ;  /* 0xffffff8022247836 */ /* 0x000fca0000000000 */
[----:B------:R-:W-:-:S04]  /*20c0*/  SHF.R.S32.HI R34, RZ, 0x1f, R36 ;  /* 0x0000001fff227819 */ /* 0x000fc80000011424 */
[----:B------:R-:W-:-:S04]  /*20d0*/  LEA.HI R34, R34, R36, RZ, 0x2 ;  /* 0x0000002422227211 */ /* 0x000fc800078f10ff */
[----:B------:R-:W-:Y:S02]  /*20e0*/  LOP3.LUT R34, R34, 0xfffffffc, RZ, 0xc0, !PT ;  /* 0xfffffffc22227812 */ /* 0x000fe400078ec0ff */
[----:B------:R-:W-:-:S03]  /*20f0*/  LOP3.LUT R65, R65, 0x1c0, RZ, 0xc0, !PT ;  /* 0x000001c041417812 */ /* 0x000fc600078ec0ff */
[----:B------:R-:W-:Y:S01]  /*2100*/  IMAD.IADD R34, R36, 0x1, -R34 ;  /* 0x0000000124227824 */ /* 0x000fe200078e0a22 */
[----:B------:R-:W-:-:S03]  /*2110*/  SHF.R.S32.HI R32, RZ, 0x1f, R36 ;  /* 0x0000001fff207819 */ /* 0x000fc60000011424 */
[----:B------:R-:W-:Y:S02]  /*2120*/  IMAD R59, R34, 0x60, R155 ;  /* 0x00000060223b7824 */ /* 0x000fe400078e029b */
[----:B------:R-:W-:Y:S01]  /*2130*/  VIADD R34, R155, 0x60 ;  /* 0x000000609b227836 */ /* 0x000fe20000000000 */
[----:B------:R-:W-:Y:S02]  /*2140*/  SHF.R.U32.HI R61, RZ, 0x3, R65 ;  /* 0x00000003ff3d7819 */ /* 0x000fe40000011641 */
[----:B------:R-:W-:Y:S02]  /*2150*/  LOP3.LUT R4, R65, 0x18, R16, 0xf8, !PT ;  /* 0x0000001841047812 */ /* 0x000fe400078ef810 */
[----:B------:R-:W-:Y:S01]  /*2160*/  LEA.HI R32, R32, R36, RZ, 0x5 ;  /* 0x0000002420207211 */ /* 0x000fe200078f28ff */
[----:B------:R-:W-:Y:S01]  /*2170*/  IMAD.SHL.U32 R34, R34, 0x40, RZ ;  /* 0x0000004022227824 */ /* 0x000fe200078e00ff */
[----:B------:R-:W-:Y:S02]  /*2180*/  LOP3.LUT R4, R4, R61, RZ, 0x3c, !PT ;  /* 0x0000003d04047212 */ /* 0x000fe400078e3cff */
[----:B------:R-:W-:-:S02]  /*2190*/  SHF.R.S32.HI R32, RZ, 0x5, R32 ;  /* 0x00000005ff207819 */ /* 0x000fc40000011420 */
[----:B------:R-:W-:-:S03]  /*21a0*/  LOP3.LUT R34, R34, 0x1c0, RZ, 0xc0, !PT ;  /* 0x000001c022227812 */ /* 0x000fc600078ec0ff */
[----:B------:R-:W-:Y:S01]  /*21b0*/  IMAD R57, R32, 0x200, R4 ;  /* 0x0000020020397824 */ /* 0x000fe200078e0204 */
[--C-:B------:R-:W-:Y:S02]  /*21c0*/  LOP3.LUT R4, R65, 0x38, R0.reuse, 0xf8, !PT ;  /* 0x0000003841047812 */ /* 0x100fe400078ef800 */
[----:B------:R-:W-:Y:S01]  /*21d0*/  LOP3.LUT R0, R34, 0x38, R0, 0xf8, !PT ;  /* 0x0000003822007812 */ /* 0x000fe200078ef800 */
[----:B------:R-:W-:-:S04]  /*21e0*/  VIADD R34, R155, 0x60 ;  /* 0x000000609b227836 */ /* 0x000fc80000000000 */
[----:B------:R-:W-:-:S05]  /*21f0*/  IMAD.SHL.U32 R34, R34, 0x40, RZ ;  /* 0x0000004022227824 */ /* 0x000fca00078e00ff */
[----:B------:R-:W-:-:S04]  /*2200*/  LOP3.LUT R34, R34, 0x1c0, RZ, 0xc0, !PT ;  /* 0x000001c022227812 */ /* 0x000fc800078ec0ff */
[----:B------:R-:W-:Y:S02]  /*2210*/  SHF.R.U32.HI R34, RZ, 0x3, R34 ;  /* 0x00000003ff227819 */ /* 0x000fe40000011622 */
[----:B------:R-:W-:Y:S02]  /*2220*/  LOP3.LUT R3, R4, R61, RZ, 0x3c, !PT ;  /* 0x0000003d04037212 */ /* 0x000fe400078e3cff */
[----:B------:R-:W-:Y:S02]  /*2230*/  LOP3.LUT R0, R0, R34, RZ, 0x3c, !PT ;  /* 0x0000002200007212 */ /* 0x000fe400078e3cff */
[----:B------:R-:W-:Y:S01]  /*2240*/  @P1 LOP3.LUT R19, R19, 0x2, RZ, 0xfc, !PT ;  /* 0x0000000213131812 */ /* 0x000fe200078efcff */
[----:B------:R-:W-:Y:S01]  /*2250*/  IMAD R3, R32, 0x200, R3 ;  /* 0x0000020020037824 */ /* 0x000fe200078e0203 */
[----:B------:R-:W-:Y:S01]  /*2260*/  ISETP.GE.AND P1, PT, R16, UR4, PT ;  /* 0x0000000410007c0c */ /* 0x000fe2000bf26270 */
[----:B---3--:R-:W-:Y:S01]  /*2270*/  IMAD.IADD R0, R14, 0x1, R0 ;  /* 0x000000010e007824 */ /* 0x008fe200078e0200 */
[----:B------:R-:W-:-:S11]  /*2280*/  SHF.R.S32.HI R9, RZ, 0x1f, R67 ;  /* 0x0000001fff097819 */ /* 0x000fd60000011443 */
.L_x_15516:
        /* <DEDUP_REMOVED lines=33> */
[----:B------:R-:W-:Y:S01]  /*24a0*/  @P3 LOP3.LUT R19, R19, 0x1, RZ, 0xfc, !PT ;  /* 0x0000000113133812 */ /* 0x000fe200078efcff */
[----:B------:R-:W-:Y:S01]  /*24b0*/  IMAD R70, R7, 0x2, R26 ;  /* 0x0000000207467824 */ /* 0x000fe200078e021a */
[----:B------:R-:W-:Y:S02]  /*24c0*/  ISETP.GE.AND P3, PT, R78, 0x1, PT ;  /* 0x000000014e00780c */ /* 0x000fe40003f66270 */
[----:B--2---:R-:W-:-:S13]  /*24d0*/  LOP3.LUT P5, RZ, R15, 0x4, RZ, 0xc0, !PT ;  /* 0x000000040fff7812 */ /* 0x004fda00078ac0ff */
[----:B------:R-:W-:-:S05]  /*24e0*/  @P5 VIADD R69, R7, 0xffffffe0 ;  /* 0xffffffe007455836 */ /* 0x000fca0000000000 */
[----:B------:R-:W-:Y:S01]  /*24f0*/  LEA R69, R69, R26, 0x1 ;  /* 0x0000001a45457211 */ /* 0x000fe200078e08ff */
        /* <DEDUP_REMOVED lines=30> */
[----:B------:R-:W-:Y:S02]  /*26e0*/  IMAD.IADD R77, R15, 0x1, R7 ;  /* 0x000000010f4d7824 */ /* 0x000fe400078e0207 */
[----:B------:R-:W-:-:S06]  /*26f0*/  IMAD.IADD R11, R13, 0x1, R5 ;  /* 0x000000010d0b7824 */ /* 0x000fcc00078e0205 */
[----:B------:R-:W-:Y:S05]  /*2700*/  @!P3 BRA `(.L_x_15463) ;  /* 0x00000014006cb947 */ /* 0x000fea0003800000 */
[----:B------:R0:W5:Y:S01]  /*2710*/  LDL R80, [R1+0x8] ;  /* 0x0000080001507983 */ /* 0x0001620000100800 */
        /* <DEDUP_REMOVED lines=31> */
.L_x_15465:
[----:B------:R-:W-:Y:S05]  /*2910*/  BSYNC B1 ;  /* 0x0000000000017941 */ /* 0x000fea0003800000 */
.L_x_15464:
        /* <DEDUP_REMOVED lines=34> */
.L_x_15467:
[----:B------:R-:W-:Y:S05]  /*2b40*/  BSYNC B1 ;  /* 0x0000000000017941 */ /* 0x000fea0003800000 */
.L_x_15466:
[----:B------:R-:W2:Y:S01]  /*2b50*/  LDL R11, [R1] ;  /* 0x00000000010b7983 */ /* 0x000ea20000100800 */
        /* <DEDUP_REMOVED lines=26> */
[----:B------:R-:W-:Y:S02]  /*2d00*/  PRMT R86, R4, 0x7610, R86 ;  /* 0x0000761004567816 */ /* 0x000fe40000000056 */
[----:B------:R-:W-:Y:S02]  /*2d10*/  PRMT R87, R5, 0x7610, R87 ;  /* 0x0000761005577816 */ /* 0x000fe40000000057 */
[----:B------:R-:W-:Y:S02]  /*2d20*/  PRMT R90, R6, 0x7610, R90 ;  /* 0x00007610065a7816 */ /* 0x000fe4000000005a */
[----:B------:R-:W-:Y:S02]  /*2d30*/  PRMT R91, R7, 0x7610, R91 ;  /* 0x00007610075b7816 */ /* 0x000fe4000000005b */
[----:B--2---:R-:W-:-:S13]  /*2d40*/  ISETP.NE.AND P5, PT, R11, 0x3, PT ;  /* 0x000000030b00780c */ /* 0x004fda0003fa5270 */
[----:B------:R-:W-:Y:S05]  /*2d50*/  @!P5 BRA `(.L_x_15468) ;  /* 0x000000000004d947 */ /* 0x000fea0003800000 */
[----:B------:R-:W-:Y:S01]  /*2d60*/  BPT.TRAP 0x1 ;  /* 0x000000040000795c */ /* 0x000fe20000300000 */
.L_x_15468:
[----:B------:R-:W2:Y:S01]  /*2d70*/  LDL R4, [R1+0x4] ;  /* 0x0000040001047983 */ /* 0x000ea20000100800 */
[----:B------:R-:W-:Y:S01]  /*2d80*/  IMAD R68, R22, 0x8, R2 ;  /* 0x0000000816447824 */ /* 0x000fe200078e0202 */
[----:B------:R-:W-:Y:S01]  /*2d90*/  BSSY B1, `(.L_x_15469) ;  /* 0x0000004000017945 */ /* 0x000fe20003800000 */
[----:B--2---:R-:W-:-:S04]  /*2da0*/  SHF.L.U32 R77, R4, 0x1f, RZ ;  /* 0x0000001f044d7819 */ /* 0x004fc800000006ff */
[----:B------:R-:W0:Y:S02]  /*2db0*/  SYNCS.PHASECHK.TRANS64.TRYWAIT P6, [R68+URZ+0x16890], R77 ;  /* 0x0168904d440075a7 */ /* 0x000e2400080c017f */
[----:B0-----:R-:W-:Y:S05]  /*2dc0*/  @!P6 BRA `(.L_x_15470) ;  /* 0x0000017800d0e947 */ /* 0x001fea0003800000 */
.L_x_15724:
[----:B------:R-:W-:Y:S05]  /*2dd0*/  BSYNC B1 ;  /* 0x0000000000017941 */ /* 0x000fea0003800000 */
.L_x_15469:
[----:B------:R-:W-:-:S03]  /*2de0*/  UMOV UR4, 0xffffffff ;  /* 0xffffffff00047882 */ /* 0x000fc60000000000 */
[----:B------:R-:W-:Y:S05]  /*2df0*/  BRA.DIV UR4, `(.L_x_15471) ;  /* 0x0000017a04d87947 */ /* 0x000fea000b800000 */
[----:B------:R1:W2:Y:S04]  /*2e00*/  SHFL.IDX PT, R79, R85, RZ, 0x1c1f ;  /* 0x001c1fff554f7589 */ /* 0x0002a800000e0000 */
[----:B------:R1:W3:Y:S02]  /*2e10*/  SHFL.IDX PT, R14, R84, RZ, 0x1c1f ;  /* 0x001c1fff540e7589 */ /* 0x0002e400000e0000 */
.L_x_15728:
        /* <DEDUP_REMOVED lines=12> */
[----:B------:R-:W-:Y:S02]  /*2ee0*/  SHF.R.U64 R44, R44, 0x10, R45 ;  /* 0x000000102c2c7819 */ /* 0x000fe4000000122d */
[----:B------:R-:W-:Y:S02]  /*2ef0*/  PRMT R97, R98, 0x5410, R97 ;  /* 0x0000541062617816 */ /* 0x000fe40000000061 */
[----:B------:R-:W-:Y:S02]  /*2f00*/  SHF.R.U32.HI R100, RZ, 0x10, R47 ;  /* 0x00000010ff647819 */ /* 0x000fe4000001162f */
        /* <DEDUP_REMOVED lines=18> */
[C---:B------:R-:W-:Y:S02]  /*3030*/  IMAD.U32 R5, R4.reuse, 0x10000, RZ ;  /* 0x0001000004057824 */ /* 0x040fe400078e00ff */
[----:B------:R-:W-:Y:S01]  /*3040*/  FFMA.FTZ R7, R7, R99, R44 ;  /* 0x0000006307077223 */ /* 0x000fe2000001002c */
[----:B------:R-:W-:Y:S01]  /*3050*/  LOP3.LUT R4, R4, 0xffff0000, RZ, 0xc0, !PT ;  /* 0xffff000004047812 */ /* 0x000fe200078ec0ff */
[-C--:B------:R-:W-:Y:S01]  /*3060*/  FMUL.FTZ R44, R45, R98.reuse ;  /* 0x000000622d2c7220 */ /* 0x080fe20000410000 */
[----:B------:R-:W-:Y:S01]  /*3070*/  LOP3.LUT R100, R100, 0xffff0000, RZ, 0xc0, !PT ;  /* 0xffff000064647812 */ /* 0x000fe200078ec0ff */
[----:B------:R-:W-:Y:S01]  /*3080*/  IMAD.U32 R46, R46, 0x10000, RZ ;  /* 0x000100002e2e7824 */ /* 0x000fe200078e00ff */
[----:B------:R-:W-:Y:S01]  /*3090*/  LOP3.LUT R96, R96, 0xffff0000, RZ, 0xc0, !PT ;  /* 0xffff000060607812 */ /* 0x000fe200078ec0ff */
[C---:B------:R-:W-:Y:S01]  /*30a0*/  FFMA.FTZ R106, R15.reuse, R98, -R106 ;  /* 0x000000620f6a7223 */ /* 0x040fe2000001086a */
[----:B------:R-:W-:Y:S01]  /*30b0*/  FFMA.FTZ R15, R15, R102, R44 ;  /* 0x000000660f0f7223 */ /* 0x000fe2000001002c */
[C---:B------:R-:W-:Y:S01]  /*30c0*/  FMUL.FTZ R45, R11.reuse, R100 ;  /* 0x000000640b2d7220 */ /* 0x040fe20000410000 */
[CC--:B------:R-:W-:Y:S01]  /*30d0*/  FMUL.FTZ R44, R4.reuse, R97.reuse ;  /* 0x00000061042c7220 */ /* 0x0c0fe20000410000 */
[----:B------:R-:W-:Y:S01]  /*30e0*/  FMUL.FTZ R11, R11, R96 ;  /* 0x000000600b0b7220 */ /* 0x000fe20000410000 */
[----:B------:R-:W-:Y:S01]  /*30f0*/  FMUL.FTZ R4, R4, R46 ;  /* 0x0000002e04047220 */ /* 0x000fe20000410000 */
[C---:B------:R-:W-:Y:S01]  /*3100*/  FFMA.FTZ R45, R6.reuse, R96, -R45 ;  /* 0x00000060062d7223 */ /* 0x040fe2000001082d */
[C---:B------:R-:W-:Y:S01]  /*3110*/  FFMA.FTZ R44, R5.reuse, R46, -R44 ;  /* 0x0000002e052c7223 */ /* 0x040fe2000001082c */
[----:B------:R-:W-:Y:S01]  /*3120*/  FFMA.FTZ R6, R6, R100, R11 ;  /* 0x0000006406067223 */ /* 0x000fe2000001000b */
[----:B------:R-:W-:Y:S01]  /*3130*/  FFMA.FTZ R5, R5, R97, R4 ;  /* 0x0000006105057223 */ /* 0x000fe20000010004 */
[----:B------:R-:W-:-:S03]  /*3140*/  F2FP.BF16.F32.PACK_AB R104, R7, R104 ;  /* 0x000000680768723e */ /* 0x000fc600000010ff */
[----:B------:R-:W-:Y:S02]  /*3150*/  F2FP.BF16.F32.PACK_AB R7, R6, R45 ;  /* 0x0000002d0607723e */ /* 0x000fe400000010ff */
[----:B------:R-:W-:Y:S01]  /*3160*/  F2FP.BF16.F32.PACK_AB R4, R5, R44 ;  /* 0x0000002c0504723e */ /* 0x000fe200000010ff */
[----:B------:R-:W-:Y:S01]  /*3170*/  IMAD.MOV.U32 R5, RZ, RZ, R104 ;  /* 0x000000ffff057224 */ /* 0x000fe200078e0068 */
[----:B------:R-:W-:-:S07]  /*3180*/  F2FP.BF16.F32.PACK_AB R6, R15, R106 ;  /* 0x0000006a0f06723e */ /* 0x000fce00000010ff */
.L_x_15477:
[----:B------:R-:W-:Y:S05]  /*3190*/  BSYNC B3 ;  /* 0x0000000000037941 */ /* 0x000fea0003800000 */
.L_x_15476:
[----:B0-----:R4:W-:Y:S02]  /*31a0*/  ST.E.128 desc[UR40][R12.64], R4 ;  /* 0x000000040c007985 */ /* 0x0019e4000c101d28 */
.L_x_15475:
[----:B------:R-:W-:Y:S05]  /*31b0*/  BSYNC B2 ;  /* 0x0000000000027941 */ /* 0x000fea0003800000 */
.L_x_15474:
[----:B------:R-:W-:Y:S05]  /*31c0*/  @P2 BRA `(.L_x_15473) ;  /* 0x0000000000dc2947 */ /* 0x000fea0003800000 */
[----:B------:R-:W5:Y:S01]  /*31d0*/  LDL R11, [R1+0x8] ;  /* 0x00000800010b7983 */ /* 0x000f620000100800 */
[C---:B---34-:R-:W-:Y:S01]  /*31e0*/  LEA R12, P3, R18.reuse, R14, 0x1 ;  /* 0x0000000e120c7211 */ /* 0x058fe200078608ff */
[----:B------:R-:W-:Y:S02]  /*31f0*/  BSSY B2, `(.L_x_15478) ;  /* 0x0000033000027945 */ /* 0x000fe40003800000 */
[----:B------:R3:W4:Y:S01]  /*3200*/  LDS.128 R4, [R69+0xe000] ;  /* 0x00e0000045047984 */ /* 0x0007220000000c00 */
[----:B--2---:R-:W-:Y:S02]  /*3210*/  LEA.HI.X R13, R18, R79, R157, 0x1, P3 ;  /* 0x0000004f120d7211 */ /* 0x004fe400018f0c9d */
[----:B-----5:R-:W-:-:S13]  /*3220*/  ISETP.GE.AND P3, PT, R11, R78, PT ;  /* 0x0000004e0b00720c */ /* 0x020fda0003f66270 */
[----:B---34-:R-:W-:Y:S05]  /*3230*/  @P3 BRA `(.L_x_15479) ;  /* 0x0000000000b83947 */ /* 0x018fea0003800000 */
[----:B------:R-:W-:Y:S01]  /*3240*/  SHF.R.U64 R44, R40, 0x10, R41 ;  /* 0x00000010282c7819 */ /* 0x000fe20000001229 */
[----:B------:R-:W-:Y:S01]  /*3250*/  IMAD.U32 R15, R7, 0x10000, RZ ;  /* 0x00010000070f7824 */ /* 0x000fe200078e00ff */
[--C-:B------:R-:W-:Y:S01]  /*3260*/  SHF.R.U64 R42, R42, 0x10, R43.reuse ;  /* 0x000000102a2a7819 */ /* 0x100fe2000000122b */
        /* <DEDUP_REMOVED lines=11> */
[C---:B------:R-:W-:Y:S01]  /*3320*/  LOP3.LUT R43, R93.reuse, 0xffff0000, RZ, 0xc0, !PT ;  /* 0xffff00005d2b7812 */ /* 0x040fe200078ec0ff */
[----:B------:R-:W-:Y:S01]  /*3330*/  IMAD.U32 R93, R93, 0x10000, RZ ;  /* 0x000100005d5d7824 */ /* 0x000fe200078e00ff */
[C---:B------:R-:W-:Y:S01]  /*3340*/  LOP3.LUT R41, R95.reuse, 0xffff0000, RZ, 0xc0, !PT ;  /* 0xffff00005f297812 */ /* 0x040fe200078ec0ff */
        /* <DEDUP_REMOVED lines=8> */
[-C--:B------:R-:W-:Y:S01]  /*33d0*/  FMUL.FTZ R14, R14, R42.reuse ;  /* 0x0000002a0e0e7220 */ /* 0x080fe20000410000 */
[----:B------:R-:W-:Y:S01]  /*33e0*/  LOP3.LUT R92, R92, 0xffff0000, RZ, 0xc0, !PT ;  /* 0xffff00005c5c7812 */ /* 0x000fe200078ec0ff */
[----:B------:R-:W-:Y:S01]  /*33f0*/  FFMA.FTZ R45, R6, R41, -R45 ;  /* 0x00000029062d7223 */ /* 0x000fe2000001082d */
[----:B------:R-:W-:Y:S01]  /*3400*/  LOP3.LUT R94, R94, 0xffff0000, RZ, 0xc0, !PT ;  /* 0xffff00005e5e7812 */ /* 0x000fe200078ec0ff */
[----:B------:R-:W-:Y:S01]  /*3410*/  FFMA.FTZ R46, R6, R43, R46 ;  /* 0x0000002b062e7223 */ /* 0x000fe2000001002e */
[C---:B------:R-:W-:Y:S01]  /*3420*/  FFMA.FTZ R96, R11.reuse, R42, -R96 ;  /* 0x0000002a0b607223 */ /* 0x040fe20000010860 */
[C---:B------:R-:W-:Y:S01]  /*3430*/  FMUL.FTZ R6, R4.reuse, R93 ;  /* 0x0000005d04067220 */ /* 0x040fe20000410000 */
[----:B------:R-:W-:Y:S01]  /*3440*/  FFMA.FTZ R11, R11, R44, R14 ;  /* 0x0000002c0b0b7223 */ /* 0x000fe2000001000e */
        /* <DEDUP_REMOVED lines=13> */
.L_x_15479:
[----:B------:R-:W-:Y:S05]  /*3520*/  BSYNC B2 ;  /* 0x0000000000027941 */ /* 0x000fea0003800000 */
.L_x_15478:
[----:B------:R2:W-:Y:S02]  /*3530*/  ST.E.128 desc[UR40][R12.64], R4 ;  /* 0x000000040c007985 */ /* 0x0005e4000c101d28 */
.L_x_15473:
[----:B------:R-:W-:Y:S05]  /*3540*/  BSYNC B1 ;  /* 0x0000000000017941 */ /* 0x000fea0003800000 */
.L_x_15472:
[----:B------:R-:W-:-:S03]  /*3550*/  UMOV UR4, 0xffffffff ;  /* 0xffffffff00047882 */ /* 0x000fc60000000000 */
[----:B------:R-:W-:Y:S05]  /*3560*/  BRA.DIV UR4, `(.L_x_15480) ;  /* 0x0000017604447947 */ /* 0x000fea000b800000 */
[----:B-1----:R-:W1:Y:S04]  /*3570*/  SHFL.IDX PT, R85, R85, 0x1, 0x1c1f ;  /* 0x003c1f0055557f89 */ /* 0x002e6800000e0000 */
[----:B---3--:R3:W0:Y:S02]  /*3580*/  SHFL.IDX PT, R14, R84, 0x1, 0x1c1f ;  /* 0x003c1f00540e7f89 */ /* 0x00862400000e0000 */
.L_x_15732:
        /* <DEDUP_REMOVED lines=9> */
[----:B------:R-:W-:Y:S01]  /*3620*/  SHF.R.U64 R43, R36, 0x10, R37 ;  /* 0x00000010242b7819 */ /* 0x000fe20000001225 */
[----:B----4-:R-:W-:Y:S01]  /*3630*/  IMAD.U32 R36, R7, 0x10000, RZ ;  /* 0x0001000007247824 */ /* 0x010fe200078e00ff */
[--C-:B------:R-:W-:Y:S02]  /*3640*/  SHF.R.U64 R41, R38, 0x10, R39.reuse ;  /* 0x0000001026297819 */ /* 0x100fe40000001227 */
[----:B------:R-:W-:Y:S02]  /*3650*/  SHF.R.U32.HI R38, RZ, 0x10, R39 ;  /* 0x00000010ff267819 */ /* 0x000fe40000011627 */
[----:B------:R-:W-:Y:S02]  /*3660*/  SHF.R.U32.HI R40, RZ, 0x10, R37 ;  /* 0x00000010ff287819 */ /* 0x000fe40000011625 */
[----:B------:R-:W-:Y:S02]  /*3670*/  PRMT R88, R88, 0x5410, R43 ;  /* 0x0000541058587816 */ /* 0x000fe4000000002b */
[----:B------:R-:W-:-:S02]  /*3680*/  PRMT R90, R90, 0x5410, R41 ;  /* 0x000054105a5a7816 */ /* 0x000fc40000000029 */
[----:B------:R-:W-:Y:S02]  /*3690*/  LOP3.LUT R37, R7, 0xffff0000, RZ, 0xc0, !PT ;  /* 0xffff000007257812 */ /* 0x000fe400078ec0ff */
[----:B------:R-:W-:Y:S02]  /*36a0*/  PRMT R91, R91, 0x5410, R38 ;  /* 0x000054105b5b7816 */ /* 0x000fe40000000026 */
[----:B------:R-:W-:Y:S02]  /*36b0*/  PRMT R89, R89, 0x5410, R40 ;  /* 0x0000541059597816 */ /* 0x000fe40000000028 */
[----:B------:R-:W-:Y:S01]  /*36c0*/  LOP3.LUT R7, R5, 0xffff0000, RZ, 0xc0, !PT ;  /* 0xffff000005077812 */ /* 0x000fe200078ec0ff */
[----:B------:R-:W-:Y:S01]  /*36d0*/  IMAD.U32 R42, R91, 0x10000, RZ ;  /* 0x000100005b2a7824 */ /* 0x000fe200078e00ff */
[----:B------:R-:W-:Y:S01]  /*36e0*/  LOP3.LUT R39, R90, 0xffff0000, RZ, 0xc0, !PT ;  /* 0xffff00005a277812 */ /* 0x000fe200078ec0ff */
[----:B------:R-:W-:Y:S01]  /*36f0*/  IMAD.U32 R40, R89, 0x10000, RZ ;  /* 0x0001000059287824 */ /* 0x000fe200078e00ff */
[----:B------:R-:W-:Y:S01]  /*3700*/  LOP3.LUT R38, R88, 0xffff0000, RZ, 0xc0, !PT ;  /* 0xffff000058267812 */ /* 0x000fe200078ec0ff */
[----:B------:R-:W-:Y:S01]  /*3710*/  IMAD.U32 R90, R90, 0x10000, RZ ;  /* 0x000100005a5a7824 */ /* 0x000fe200078e00ff */
[C---:B------:R-:W-:Y:S01]  /*3720*/  SHF.L.U32 R11, R6.reuse, 0x10, RZ ;  /* 0x00000010060b7819 */ /* 0x040fe200000006ff */
[----:B------:R-:W-:Y:S01]  /*3730*/  FMUL.FTZ R41, R7, R39 ;  /* 0x0000002707297220 */ /* 0x000fe20000410000 */
[----:B------:R-:W-:Y:S01]  /*3740*/  LOP3.LUT R15, R6, 0xffff0000, RZ, 0xc0, !PT ;  /* 0xffff0000060f7812 */ /* 0x000fe200078ec0ff */
[----:B------:R-:W-:-:S02]  /*3750*/  IMAD.U32 R6, R5, 0x10000, RZ ;  /* 0x0001000005067824 */ /* 0x000fc400078e00ff */
[----:B------:R-:W-:Y:S01]  /*3760*/  FMUL.FTZ R44, R7, R38 ;  /* 0x00000026072c7220 */ /* 0x000fe20000410000 */
[----:B------:R-:W-:Y:S01]  /*3770*/  LOP3.LUT R91, R91, 0xffff0000, RZ, 0xc0, !PT ;  /* 0xffff00005b5b7812 */ /* 0x000fe200078ec0ff */
[----:B------:R-:W-:Y:S01]  /*3780*/  IMAD.U32 R5, R4, 0x10000, RZ ;  /* 0x0001000004057824 */ /* 0x000fe200078e00ff */
[----:B------:R-:W-:Y:S01]  /*3790*/  LOP3.LUT R89, R89, 0xffff0000, RZ, 0xc0, !PT ;  /* 0xffff000059597812 */ /* 0x000fe200078ec0ff */
[C---:B------:R-:W-:Y:S01]  /*37a0*/  FMUL.FTZ R46, R15.reuse, R42 ;  /* 0x0000002a0f2e7220 */ /* 0x040fe20000410000 */
[C---:B------:R-:W-:Y:S01]  /*37b0*/  FFMA.FTZ R41, R6.reuse, R38, -R41 ;  /* 0x0000002606297223 */ /* 0x040fe20000010829 */
[----:B------:R-:W-:Y:S01]  /*37c0*/  FFMA.FTZ R44, R6, R39, R44 ;  /* 0x00000027062c7223 */ /* 0x000fe2000001002c */
[----:B------:R-:W-:Y:S01]  /*37d0*/  LOP3.LUT R4, R4, 0xffff0000, RZ, 0xc0, !PT ;  /* 0xffff000004047812 */ /* 0x000fe200078ec0ff */
[-C--:B------:R-:W-:Y:S01]  /*37e0*/  FMUL.FTZ R6, R15, R40.reuse ;  /* 0x000000280f067220 */ /* 0x080fe20000410000 */
[----:B------:R-:W-:Y:S02]  /*37f0*/  IMAD.U32 R88, R88, 0x10000, RZ ;  /* 0x0001000058587824 */ /* 0x000fe400078e00ff */
[C---:B------:R-:W-:Y:S01]  /*3800*/  FMUL.FTZ R15, R37.reuse, R91 ;  /* 0x0000005b250f7220 */ /* 0x040fe20000410000 */
[-C--:B------:R-:W-:Y:S01]  /*3810*/  FMUL.FTZ R38, R37, R89.reuse ;  /* 0x0000005925267220 */ /* 0x080fe20000410000 */
[C---:B------:R-:W-:Y:S01]  /*3820*/  FFMA.FTZ R46, R11.reuse, R40, -R46 ;  /* 0x000000280b2e7223 */ /* 0x040fe2000001082e */
        /* <DEDUP_REMOVED lines=13> */
.L_x_15485:
[----:B------:R-:W-:Y:S05]  /*3900*/  BSYNC B2 ;  /* 0x0000000000027941 */ /* 0x000fea0003800000 */
.L_x_15484:
[----:B----4-:R0:W-:Y:S02]  /*3910*/  ST.E.128 desc[UR40][R12.64], R4 ;  /* 0x000000040c007985 */ /* 0x0101e4000c101d28 */
.L_x_15483:
[----:B------:R-:W-:Y:S05]  /*3920*/  BSYNC B1 ;  /* 0x0000000000017941 */ /* 0x000fea0003800000 */
.L_x_15482:
[----:B------:R-:W-:Y:S05]  /*3930*/  @P2 BRA `(.L_x_15481) ;  /* 0x0000001c00782947 */ /* 0x000fea0003800000 */
[----:B------:R-:W5:Y:S01]  /*3940*/  LDL R11, [R1+0x8] ;  /* 0x00000800010b7983 */ /* 0x000f620000100800 */
[C---:B0-2-4-:R-:W-:Y:S01]  /*3950*/  LEA R12, P3, R18.reuse, R14, 0x1 ;  /* 0x0000000e120c7211 */ /* 0x055fe200078608ff */
[----:B------:R-:W-:Y:S02]  /*3960*/  BSSY B1, `(.L_x_15486) ;  /* 0x0000033000017945 */ /* 0x000fe40003800000 */
[----:B------:R0:W2:Y:S01]  /*3970*/  LDS.128 R4, [R69+0x11000] ;  /* 0x0110000045047984 */ /* 0x0000a20000000c00 */
[----:B-1----:R-:W-:Y:S02]  /*3980*/  LEA.HI.X R13, R18, R85, R157, 0x1, P3 ;  /* 0x00000055120d7211 */ /* 0x002fe400018f0c9d */
[----:B-----5:R-:W-:-:S13]  /*3990*/  ISETP.GE.AND P3, PT, R11, R78, PT ;  /* 0x0000004e0b00720c */ /* 0x020fda0003f66270 */
[----:B0-2---:R-:W-:Y:S05]  /*39a0*/  @P3 BRA `(.L_x_15487) ;  /* 0x0000000000b83947 */ /* 0x005fea0003800000 */
[--C-:B------:R-:W-:Y:S01]  /*39b0*/  SHF.R.U64 R37, R32, 0x10, R33.reuse ;  /* 0x0000001020257819 */ /* 0x100fe20000001221 */
[----:B------:R-:W-:Y:S01]  /*39c0*/  IMAD.U32 R11, R6, 0x10000, RZ ;  /* 0x00010000060b7824 */ /* 0x000fe200078e00ff */
        /* <DEDUP_REMOVED lines=44> */
.L_x_15487:
[----:B------:R-:W-:Y:S05]  /*3c90*/  BSYNC B1 ;  /* 0x0000000000017941 */ /* 0x000fea0003800000 */
.L_x_15486:
[----:B------:R0:W-:Y:S01]  /*3ca0*/  ST.E.128 desc[UR40][R12.64], R4 ;  /* 0x000000040c007985 */ /* 0x0001e2000c101d28 */
[----:B------:R-:W-:Y:S05]  /*3cb0*/  BRA `(.L_x_15481) ;  /* 0x0000001800987947 */ /* 0x000fea0003800000 */
.L_x_15463:
[C---:B------:R-:W-:Y:S01]  /*3cc0*/  ISETP.GE.AND P3, PT, R155.reuse, R75, PT ;  /* 0x0000004b9b00720c */ /* 0x040fe20003f66270 */
[----:B------:R-:W-:Y:S01]  /*3cd0*/  VIADD R40, R155, 0x60 ;  /* 0x000000609b287836 */ /* 0x000fe20000000000 */
[----:B------:R-:W-:Y:S02]  /*3ce0*/  CS2R R34, SRZ ;  /* 0x0000000000227805 */ /* 0x000fe4000001ff00 */
[----:B------:R-:W-:Y:S02]  /*3cf0*/  CS2R R32, SRZ ;  /* 0x0000000000207805 */ /* 0x000fe4000001ff00 */
[----:B------:R-:W-:-:S13]  /*3d00*/  ISETP.GE.OR P3, PT, R16, R78, P3 ;  /* 0x0000004e1000720c */ /* 0x000fda0001f66670 */
[----:B------:R-:W0:Y:S01]  /*3d10*/  @!P3 LDC.64 R36, c[0x0][0x3e8] ;  /* 0x0000fa00ff24bb82 */ /* 0x000e220000000a00 */
[----:B------:R-:W-:-:S05]  /*3d20*/  @!P3 IADD3 R6, P4, R30, R14, RZ ;  /* 0x0000000e1e06b210 */ /* 0x000fca0007f9e0ff */
[----:B------:R-:W-:Y:S01]  /*3d30*/  @!P3 IMAD.X R7, R77, 0x1, R55, P4 ;  /* 0x000000014d07b824 */ /* 0x000fe200020e0637 */
        /* <DEDUP_REMOVED lines=8> */
[----:B------:R-:W-:Y:S02]  /*3dc0*/  CS2R R4, SRZ ;  /* 0x0000000000047805 */ /* 0x000fe4000001ff00 */
[----:B------:R-:W-:Y:S01]  /*3dd0*/  ISETP.GE.AND P4, PT, R40, R75, PT ;  /* 0x0000004b2800720c */ /* 0x000fe20003f86270 */
[----:B------:R-:W-:Y:S01]  /*3de0*/  BSSY B1, `(.L_x_15488) ;  /* 0x000001e000017945 */ /* 0x000fe20003800000 */
[----:B------:R-:W-:Y:S01]  /*3df0*/  CS2R R42, SRZ ;  /* 0x00000000002a7805 */ /* 0x000fe2000001ff00 */
[----:B------:R0:W5:Y:S01]  /*3e00*/  @!P3 LDG.E.128 R32, desc[UR40][R38.64] ;  /* 0x000000282620b981 */ /* 0x000162000c1e1d00 */
[CC--:B------:R-:W-:Y:S02]  /*3e10*/  ISETP.GE.OR P4, PT, R16.reuse, R78.reuse, P4 ;  /* 0x0000004e1000720c */ /* 0x0c0fe40002786670 */
[----:B------:R-:W-:Y:S01]  /*3e20*/  CS2R R40, SRZ ;  /* 0x0000000000287805 */ /* 0x000fe2000001ff00 */
[----:B------:R1:W5:Y:S01]  /*3e30*/  @!P3 LDG.E.128 R4, desc[UR40][R36.64] ;  /* 0x000000282404b981 */ /* 0x000362000c1e1d00 */
[----:B------:R-:W-:-:S02]  /*3e40*/  ISETP.GE.AND P3, PT, R16, R78, PT ;  /* 0x0000004e1000720c */ /* 0x000fc40003f66270 */
[----:B0-----:R-:W-:Y:S02]  /*3e50*/  CS2R R38, SRZ ;  /* 0x0000000000267805 */ /* 0x001fe4000001ff00 */
[----:B-1----:R-:W-:-:S05]  /*3e60*/  CS2R R36, SRZ ;  /* 0x0000000000247805 */ /* 0x002fca000001ff00 */
[----:B------:R-:W-:Y:S05]  /*3e70*/  @P4 BRA `(.L_x_15489) ;  /* 0x0000000000504947 */ /* 0x000fea0003800000 */
[----:B------:R-:W0:Y:S01]  /*3e80*/  LDC.64 R36, c[0x0][0x3f8] ;  /* 0x0000fe00ff247b82 */ /* 0x000e220000000a00 */
[----:B------:R-:W-:Y:S01]  /*3e90*/  MOV R15, R77 ;  /* 0x0000004d000f7202 */ /* 0x000fe20000000f00 */
[----:B------:R-:W-:Y:S01]  /*3ea0*/  IMAD.MOV.U32 R13, RZ, RZ, R11 ;  /* 0x000000ffff0d7224 */ /* 0x000fe200078e000b */
[----:B------:R-:W-:Y:S01]  /*3eb0*/  ULDC.64 UR4, c[0x0][0x3e8] ;  /* 0x0000fa0000047ab9 */ /* 0x000fe20000000a00 */
        /* <DEDUP_REMOVED lines=16> */
.L_x_15489:
[----:B------:R-:W-:Y:S05]  /*3fc0*/  BSYNC B1 ;  /* 0x0000000000017941 */ /* 0x000fea0003800000 */
.L_x_15488:
[----:B------:R-:W2:Y:S01]  /*3fd0*/  LDL R15, [R1] ;  /* 0x00000000010f7983 */ /* 0x000ea20000100800 */
[----:B-----5:R-:W-:Y:S02]  /*3fe0*/  IMAD.MOV.U32 R11, RZ, RZ, R38 ;  /* 0x000000ffff0b7224 */ /* 0x020fe400078e0026 */
        /* <DEDUP_REMOVED lines=31> */
[----:B--2---:R-:W-:-:S13]  /*41e0*/  ISETP.NE.AND P5, PT, R15, 0x3, PT ;  /* 0x000000030f00780c */ /* 0x004fda0003fa5270 */
[----:B------:R-:W-:Y:S05]  /*41f0*/  @!P5 BRA `(.L_x_15490) ;  /* 0x000000000004d947 */ /* 0x000fea0003800000 */
[----:B------:R-:W-:Y:S01]  /*4200*/  BPT.TRAP 0x1 ;  /* 0x000000040000795c */ /* 0x000fe20000300000 */
.L_x_15490:
[----:B------:R-:W2:Y:S01]  /*4210*/  LDL R11, [R1+0x4] ;  /* 0x00000400010b7983 */ /* 0x000ea20000100800 */
[----:B------:R-:W-:Y:S01]  /*4220*/  IMAD R68, R22, 0x8, R2 ;  /* 0x0000000816447824 */ /* 0x000fe200078e0202 */
[----:B------:R-:W0:Y:S01]  /*4230*/  LDC R87, c[0x0][0x2f4] ;  /* 0x0000bd00ff577b82 */ /* 0x000e220000000800 */
[----:B------:R-:W-:Y:S01]  /*4240*/  BSSY B1, `(.L_x_15491) ;  /* 0x0000004000017945 */ /* 0x000fe20003800000 */
[----:B--2---:R-:W-:-:S04]  /*4250*/  SHF.L.U32 R77, R11, 0x1f, RZ ;  /* 0x0000001f0b4d7819 */ /* 0x004fc800000006ff */
[----:B------:R-:W1:Y:S02]  /*4260*/  SYNCS.PHASECHK.TRANS64.TRYWAIT P4, [R68+URZ+0x16890], R77 ;  /* 0x0168904d440075a7 */ /* 0x000e64000808017f */
[----:B01----:R-:W-:Y:S05]  /*4270*/  @!P4 BRA `(.L_x_15492) ;  /* 0x000001680048c947 */ /* 0x003fea0003800000 */
.L_x_15733:
[----:B------:R-:W-:Y:S05]  /*4280*/  BSYNC B1 ;  /* 0x0000000000017941 */ /* 0x000fea0003800000 */
.L_x_15491:
[----:B------:R-:W-:Y:S01]  /*4290*/  UMOV UR4, 0xffffffff ;  /* 0xffffffff00047882 */ /* 0x000fe20000000000 */
[----:B------:R-:W-:Y:S02]  /*42a0*/  IMAD.IADD R89, R87, 0x1, -R58 ;  /* 0x0000000157597824 */ /* 0x000fe400078e0a3a */
[----:B------:R-:W-:Y:S05]  /*42b0*/  BRA.DIV UR4, `(.L_x_15493) ;  /* 0x0000016a044c7947 */ /* 0x000fea000b800000 */
[----:B------:R1:W2:Y:S04]  /*42c0*/  SHFL.IDX PT, R81, R85, RZ, 0x1c1f ;  /* 0x001c1fff55517589 */ /* 0x0002a800000e0000 */
[----:B------:R1:W3:Y:S02]  /*42d0*/  SHFL.IDX PT, R80, R84, RZ, 0x1c1f ;  /* 0x001c1fff54507589 */ /* 0x0002e400000e0000 */
.L_x_15737:
        /* <DEDUP_REMOVED lines=10> */
[----:B------:R-:W-:Y:S02]  /*4380*/  LEA.HI R11, R12, R11, RZ, 0x4 ;  /* 0x0000000b0c0b7211 */ /* 0x000fe400078f20ff */
[----:B------:R-:W-:Y:S02]  /*4390*/  SHF.R.S32.HI R13, RZ, 0x1f, R14 ;  /* 0x0000001fff0d7819 */ /* 0x000fe4000001140e */
[----:B------:R-:W-:Y:S02]  /*43a0*/  LEA.HI.SX32 R11, R11, R52, 0x1c ;  /* 0x000000340b0b7211 */ /* 0x000fe400078fe2ff */
[----:B------:R-:W-:-:S03]  /*43b0*/  LEA.HI R13, R13, R14, RZ, 0x5 ;  /* 0x0000000e0d0d7211 */ /* 0x000fc600078f28ff */
[----:B------:R-:W-:Y:S01]  /*43c0*/  IMAD.SHL.U32 R86, R11, 0x8, RZ ;  /* 0x000000080b567824 */ /* 0x000fe200078e00ff */
[----:B------:R-:W-:Y:S02]  /*43d0*/  SHF.R.S32.HI R13, RZ, 0x5, R13 ;  /* 0x00000005ff0d7819 */ /* 0x000fe4000001140d */
[----:B------:R-:W-:Y:S02]  /*43e0*/  LEA R11, R22, R3, 0xd ;  /* 0x00000003160b7211 */ /* 0x000fe400078e68ff */
[----:B------:R-:W-:-:S03]  /*43f0*/  LOP3.LUT R12, R65, 0x38, R86, 0xf8, !PT ;  /* 0x00000038410c7812 */ /* 0x000fc600078ef856 */
[----:B------:R-:W-:Y:S01]  /*4400*/  IMAD R11, R11, 0x2, R2 ;  /* 0x000000020b0b7824 */ /* 0x000fe200078e0202 */
        /* <DEDUP_REMOVED lines=12> */
[----:B------:R-:W-:Y:S01]  /*44d0*/  SHF.R.U64 R104, R6, 0x10, R7 ;  /* 0x0000001006687819 */ /* 0x000fe20000001207 */
[----:B---3--:R-:W-:Y:S01]  /*44e0*/  IMAD.U32 R6, R14, 0x10000, RZ ;  /* 0x000100000e067824 */ /* 0x008fe200078e00ff */
[----:B------:R-:W-:Y:S02]  /*44f0*/  SHF.R.U64 R98, R34, 0x10, R35 ;  /* 0x0000001022627819 */ /* 0x000fe40000001223 */
[----:B------:R-:W-:Y:S01]  /*4500*/  PRMT R105, R108, 0x5410, R105 ;  /* 0x000054106c697816 */ /* 0x000fe20000000069 */
[----:B------:R-:W-:Y:S01]  /*4510*/  IMAD.U32 R108, R106, 0x10000, RZ ;  /* 0x000100006a6c7824 */ /* 0x000fe200078e00ff */
[----:B------:R-:W-:Y:S01]  /*4520*/  SHF.R.U32.HI R103, RZ, 0x10, R7 ;  /* 0x00000010ff677819 */ /* 0x000fe20000011607 */
[----:B------:R-:W-:Y:S01]  /*4530*/  IMAD.U32 R7, R46, 0x10000, RZ ;  /* 0x000100002e077824 */ /* 0x000fe200078e00ff */
[----:B------:R-:W-:Y:S01]  /*4540*/  SHF.R.U64 R97, R32, 0x10, R33 ;  /* 0x0000001020617819 */ /* 0x000fe20000001221 */
[----:B------:R-:W-:Y:S01]  /*4550*/  IMAD.U32 R33, R15, 0x10000, RZ ;  /* 0x000100000f217824 */ /* 0x000fe200078e00ff */
[----:B------:R-:W-:Y:S01]  /*4560*/  SHF.R.U32.HI R102, RZ, 0x10, R35 ;  /* 0x00000010ff667819 */ /* 0x000fe20000011623 */
[----:B------:R-:W-:Y:S01]  /*4570*/  IMAD.U32 R35, R13, 0x10000, RZ ;  /* 0x000100000d237824 */ /* 0x000fe200078e00ff */
[----:B--2---:R-:W-:-:S02]  /*4580*/  LOP3.LUT R11, R15, 0xffff0000, RZ, 0xc0, !PT ;  /* 0xffff00000f0b7812 */ /* 0x004fc400078ec0ff */
[----:B------:R-:W-:Y:S01]  /*4590*/  SHF.R.U64 R100, R4, 0x10, R5 ;  /* 0x0000001004647819 */ /* 0x000fe20000001205 */
[----:B------:R-:W-:Y:S01]  /*45a0*/  IMAD.U32 R5, R44, 0x10000, RZ ;  /* 0x000100002c057824 */ /* 0x000fe200078e00ff */
[----:B------:R-:W-:Y:S01]  /*45b0*/  LOP3.LUT R15, R47, 0xffff0000, RZ, 0xc0, !PT ;  /* 0xffff00002f0f7812 */ /* 0x000fe200078ec0ff */
[----:B------:R-:W-:Y:S01]  /*45c0*/  IMAD.U32 R4, R12, 0x10000, RZ ;  /* 0x000100000c047824 */ /* 0x000fe200078e00ff */
[----:B------:R-:W-:Y:S01]  /*45d0*/  PRMT R32, R88, 0x5432, R104 ;  /* 0x0000543258207816 */ /* 0x000fe20000000068 */
[----:B------:R-:W-:Y:S01]  /*45e0*/  IMAD.U32 R104, R105, 0x10000, RZ ;  /* 0x0001000069687824 */ /* 0x000fe200078e00ff */
[----:B------:R-:W-:Y:S01]  /*45f0*/  PRMT R47, R91, 0x5432, R98 ;  /* 0x000054325b2f7816 */ /* 0x000fe20000000062 */
[----:B------:R-:W-:Y:S01]  /*4600*/  FMUL.FTZ R98, R101, R108 ;  /* 0x0000006c65627220 */ /* 0x000fe20000410000 */
[----:B------:R-:W-:Y:S01]  /*4610*/  PRMT R103, R107, 0x5410, R103 ;  /* 0x000054106b677816 */ /* 0x000fe20000000067 */
[----:B------:R-:W-:Y:S01]  /*4620*/  FMUL.FTZ R110, R101, R104 ;  /* 0x00000068656e7220 */ /* 0x000fe20000410000 */
[----:B------:R-:W-:-:S02]  /*4630*/  PRMT R107, R107, 0x5432, R102 ;  /* 0x000054326b6b7816 */ /* 0x000fc40000000066 */
[----:B------:R-:W-:Y:S02]  /*4640*/  LOP3.LUT R45, R45, 0xffff0000, RZ, 0xc0, !PT ;  /* 0xffff00002d2d7812 */ /* 0x000fe400078ec0ff */
[----:B------:R-:W-:Y:S02]  /*4650*/  PRMT R34, R90, 0x5432, R100 ;  /* 0x000054325a227816 */ /* 0x000fe40000000064 */
[----:B------:R-:W-:Y:S01]  /*4660*/  LOP3.LUT R102, R106, 0xffff0000, RZ, 0xc0, !PT ;  /* 0xffff00006a667812 */ /* 0x000fe200078ec0ff */
[----:B------:R-:W-:Y:S01]  /*4670*/  IMAD.U32 R106, R107, 0x10000, RZ ;  /* 0x000100006b6a7824 */ /* 0x000fe200078e00ff */
[----:B------:R-:W-:Y:S01]  /*4680*/  PRMT R100, R109, 0x5410, R97 ;  /* 0x000054106d647816 */ /* 0x000fe20000000061 */
[----:B------:R-:W-:Y:S01]  /*4690*/  FFMA.FTZ R97, R35, R104, -R98 ;  /* 0x0000006823617223 */ /* 0x000fe20000010862 */
[----:B------:R-:W-:Y:S01]  /*46a0*/  LOP3.LUT R98, R105, 0xffff0000, RZ, 0xc0, !PT ;  /* 0xffff000069627812 */ /* 0x000fe200078ec0ff */
[----:B------:R-:W-:Y:S01]  /*46b0*/  FMUL.FTZ R112, R45, R102 ;  /* 0x000000662d707220 */ /* 0x000fe20000410000 */
[----:B------:R-:W-:Y:S01]  /*46c0*/  LOP3.LUT R13, R13, 0xffff0000, RZ, 0xc0, !PT ;  /* 0xffff00000d0d7812 */ /* 0x000fe200078ec0ff */
[----:B------:R-:W-:Y:S01]  /*46d0*/  FFMA.FTZ R35, R35, R108, R110 ;  /* 0x0000006c23237223 */ /* 0x000fe2000001006e */
[----:B------:R-:W-:-:S02]  /*46e0*/  IMAD.U32 R104, R103, 0x10000, RZ ;  /* 0x0001000067687824 */ /* 0x000fc400078e00ff */
[-C--:B------:R-:W-:Y:S01]  /*46f0*/  FMUL.FTZ R110, R45, R98.reuse ;  /* 0x000000622d6e7220 */ /* 0x080fe20000410000 */
[----:B------:R-:W-:Y:S01]  /*4700*/  LOP3.LUT R108, R107, 0xffff0000, RZ, 0xc0, !PT ;  /* 0xffff00006b6c7812 */ /* 0x000fe200078ec0ff */
[----:B------:R-:W-:Y:S01]  /*4710*/  FFMA.FTZ R98, R13, R98, -R112 ;  /* 0x000000620d627223 */ /* 0x000fe20000010870 */
[----:B------:R-:W-:Y:S01]  /*4720*/  FMUL.FTZ R112, R99, R106 ;  /* 0x0000006a63707220 */ /* 0x000fe20000410000 */
[----:B------:R-:W-:Y:S01]  /*4730*/  FFMA.FTZ R102, R13, R102, R110 ;  /* 0x000000660d667223 */ /* 0x000fe2000001006e */
[-C--:B------:R-:W-:Y:S01]  /*4740*/  FMUL.FTZ R99, R99, R104.reuse ;  /* 0x0000006863637220 */ /* 0x080fe20000410000 */
[----:B------:R-:W-:Y:S01]  /*4750*/  LOP3.LUT R44, R44, 0xffff0000, RZ, 0xc0, !PT ;  /* 0xffff00002c2c7812 */ /* 0x000fe200078ec0ff */
[----:B------:R-:W-:Y:S01]  /*4760*/  FFMA.FTZ R13, R33, R104, -R112 ;  /* 0x00000068210d7223 */ /* 0x000fe20000010870 */
[----:B------:R-:W-:Y:S01]  /*4770*/  LOP3.LUT R104, R103, 0xffff0000, RZ, 0xc0, !PT ;  /* 0xffff000067687812 */ /* 0x000fe200078ec0ff */
[----:B------:R-:W-:Y:S01]  /*4780*/  FFMA.FTZ R33, R33, R106, R99 ;  /* 0x0000006a21217223 */ /* 0x000fe20000010063 */
[----:B------:R-:W-:-:S02]  /*4790*/  IMAD.U32 R99, R100, 0x10000, RZ ;  /* 0x0001000064637824 */ /* 0x000fc400078e00ff */
[C---:B------:R-:W-:Y:S01]  /*47a0*/  FMUL.FTZ R106, R15.reuse, R108 ;  /* 0x0000006c0f6a7220 */ /* 0x040fe20000410000 */
[----:B------:R-:W-:Y:S01]  /*47b0*/  LOP3.LUT R101, R100, 0xffff0000, RZ, 0xc0, !PT ;  /* 0xffff000064657812 */ /* 0x000fe200078ec0ff */
[-C--:B------:R-:W-:Y:S01]  /*47c0*/  FMUL.FTZ R110, R15, R104.reuse ;  /* 0x000000680f6e7220 */ /* 0x080fe20000410000 */
[C---:B------:R-:W-:Y:S01]  /*47d0*/  IMAD.U32 R45, R34.reuse, 0x10000, RZ ;  /* 0x00010000222d7824 */ /* 0x040fe200078e00ff */
[----:B------:R-:W-:Y:S01]  /*47e0*/  LOP3.LUT R15, R34, 0xffff0000, RZ, 0xc0, !PT ;  /* 0xffff0000220f7812 */ /* 0x000fe200078ec0ff */
        /* <DEDUP_REMOVED lines=10> */
[C---:B------:R-:W-:Y:S01]  /*4890*/  IMAD.U32 R15, R47.reuse, 0x10000, RZ ;  /* 0x000100002f0f7824 */ /* 0x040fe200078e00ff */
        /* <DEDUP_REMOVED lines=12> */
[----:B------:R-:W-:Y:S01]  /*4960*/  F2FP.BF16.F32.PACK_AB R33, R34, R33 ;  /* 0x000000212221723e */ /* 0x000fe200000010ff */
[----:B------:R-:W-:Y:S01]  /*4970*/  FFMA.FTZ R47, R14, R47, R46 ;  /* 0x0000002f0e2f7223 */ /* 0x000fe2000001002e */
[----:B------:R-:W-:Y:S01]  /*4980*/  F2FP.BF16.F32.PACK_AB R44, R44, R5 ;  /* 0x000000052c2c723e */ /* 0x000fe200000010ff */
        /* <DEDUP_REMOVED lines=10> */
[----:B------:R-:W-:Y:S01]  /*4a30*/  MOV R45, R35 ;  /* 0x00000023002d7202 */ /* 0x000fe20000000f00 */
[----:B------:R-:W-:-:S07]  /*4a40*/  IMAD.MOV.U32 R47, RZ, RZ, R33 ;  /* 0x000000ffff2f7224 */ /* 0x000fce00078e0021 */
.L_x_15497:
[----:B------:R-:W-:Y:S05]  /*4a50*/  BSYNC B2 ;  /* 0x0000000000027941 */ /* 0x000fea0003800000 */
.L_x_15496:
[----:B------:R-:W-:Y:S01]  /*4a60*/  ISETP.GE.AND P4, PT, R86, R87, PT ;  /* 0x000000575600720c */ /* 0x000fe20003f86270 */
[----:B---3--:R3:W-:-:S12]  /*4a70*/  ST.E.128 desc[UR40][R78.64], R12 ;  /* 0x0000000c4e007985 */ /* 0x0087d8000c101d28 */
[----:B------:R-:W-:-:S05]  /*4a80*/  @!P4 IMAD.WIDE R80, R86, 0x2, R80 ;  /* 0x000000025650c825 */ /* 0x000fca00078e0250 */
[----:B----4-:R3:W-:Y:S02]  /*4a90*/  @!P4 ST.E.128 desc[UR40][R80.64], R44 ;  /* 0x0000002c5000c985 */ /* 0x0107e4000c101d28 */
.L_x_15495:
[----:B------:R-:W-:Y:S05]  /*4aa0*/  BSYNC B1 ;  /* 0x0000000000017941 */ /* 0x000fea0003800000 */
.L_x_15494:
[----:B------:R-:W-:-:S03]  /*4ab0*/  UMOV UR4, 0xffffffff ;  /* 0xffffffff00047882 */ /* 0x000fc60000000000 */
[----:B------:R-:W-:Y:S05]  /*4ac0*/  BRA.DIV UR4, `(.L_x_15498) ;  /* 0x0000016204947947 */ /* 0x000fea000b800000 */
[----:B-1----:R-:W1:Y:S04]  /*4ad0*/  SHFL.IDX PT, R85, R85, 0x1, 0x1c1f ;  /* 0x003c1f0055557f89 */ /* 0x002e6800000e0000 */
[----:B------:R-:W4:Y:S02]  /*4ae0*/  SHFL.IDX PT, R84, R84, 0x1, 0x1c1f ;  /* 0x003c1f0054547f89 */ /* 0x000f2400000e0000 */
.L_x_15741:
        /* <DEDUP_REMOVED lines=14> */
[----:B--2---:R-:W-:Y:S02]  /*4bd0*/  LEA.HI.SX32 R11, R89, R52, 0x1c ;  /* 0x00000034590b7211 */ /* 0x004fe400078fe2ff */
[----:B------:R-:W-:Y:S02]  /*4be0*/  LOP3.LUT R7, R7, 0x1c0, RZ, 0xc0, !PT ;  /* 0x000001c007077812 */ /* 0x000fe400078ec0ff */
[----:B------:R-:W-:Y:S01]  /*4bf0*/  SHF.R.U32.HI R6, RZ, 0x3, R6 ;  /* 0x00000003ff067819 */ /* 0x000fe20000011606 */
[----:B------:R-:W-:Y:S01]  /*4c00*/  IMAD.SHL.U32 R11, R11, 0x8, RZ ;  /* 0x000000080b0b7824 */ /* 0x000fe200078e00ff */
[----:B-1----:R-:W-:-:S04]  /*4c10*/  LEA.HI.X R33, R10, R85, R8, 0x1, P4 ;  /* 0x000000550a217211 */ /* 0x002fc800020f0c08 */
[----:B------:R-:W-:-:S04]  /*4c20*/  LOP3.LUT R4, R7, 0x38, R11, 0xf8, !PT ;  /* 0x0000003807047812 */ /* 0x000fc800078ef80b */
[----:B------:R-:W-:-:S05]  /*4c30*/  LOP3.LUT R4, R4, R6, RZ, 0x3c, !PT ;  /* 0x0000000604047212 */ /* 0x000fca00078e3cff */
[----:B-----5:R-:W-:Y:S02]  /*4c40*/  IMAD.IADD R7, R5, 0x1, R4 ;  /* 0x0000000105077824 */ /* 0x020fe400078e0204 */
[C---:B------:R-:W-:Y:S02]  /*4c50*/  IMAD R5, R22.reuse, 0x2000, R0 ;  /* 0x0000200016057824 */ /* 0x040fe400078e0200 */
[----:B------:R-:W-:Y:S02]  /*4c60*/  IMAD R7, R22, 0x2000, R7 ;  /* 0x0000200016077824 */ /* 0x000fe400078e0207 */
[--C-:B------:R-:W-:Y:S02]  /*4c70*/  IMAD R5, R5, 0x2, R2.reuse ;  /* 0x0000000205057824 */ /* 0x100fe400078e0202 */
[----:B---3--:R-:W-:-:S04]  /*4c80*/  IMAD R12, R7, 0x2, R2 ;  /* 0x00000002070c7824 */ /* 0x008fc800078e0202 */
[----:B------:R-:W1:Y:S04]  /*4c90*/  LDS.128 R4, [R5+0xe400] ;  /* 0x00e4000005047984 */ /* 0x000e680000000c00 */
[----:B------:R-:W2:Y:S01]  /*4ca0*/  LDS.128 R12, [R12+0xe400] ;  /* 0x00e400000c0c7984 */ /* 0x000ea20000000c00 */
[----:B------:R-:W-:Y:S05]  /*4cb0*/  @P3 BRA `(.L_x_15500) ;  /* 0x0000000400643947 */ /* 0x000fea0003800000 */
[----:B------:R-:W-:Y:S01]  /*4cc0*/  SHF.R.U32.HI R46, RZ, 0x10, R41 ;  /* 0x00000010ff2e7819 */ /* 0x000fe20000011629 */
[----:B--2---:R-:W-:Y:S01]  /*4cd0*/  IMAD.U32 R35, R12, 0x10000, RZ ;  /* 0x000100000c237824 */ /* 0x004fe200078e00ff */
[----:B------:R-:W-:Y:S01]  /*4ce0*/  SHF.R.U32.HI R81, RZ, 0x10, R37 ;  /* 0x00000010ff517819 */ /* 0x000fe20000011625 */
[----:B-1----:R-:W-:Y:S01]  /*4cf0*/  IMAD.U32 R34, R4, 0x10000, RZ ;  /* 0x0001000004227824 */ /* 0x002fe200078e00ff */
[----:B------:R-:W-:Y:S02]  /*4d00*/  PRMT R93, R93, 0x5410, R46 ;  /* 0x000054105d5d7816 */ /* 0x000fe4000000002e */
[----:B------:R-:W-:Y:S02]  /*4d10*/  PRMT R96, R96, 0x5410, R81 ;  /* 0x0000541060607816 */ /* 0x000fe40000000051 */
[----:B------:R-:W-:Y:S02]  /*4d20*/  SHF.R.U64 R89, R36, 0x10, R37 ;  /* 0x0000001024597819 */ /* 0x000fe40000001225 */
[----:B------:R-:W-:-:S02]  /*4d30*/  SHF.R.U64 R45, R42, 0x10, R43 ;  /* 0x000000102a2d7819 */ /* 0x000fc4000000122b */
[----:B------:R-:W-:Y:S01]  /*4d40*/  SHF.R.U32.HI R44, RZ, 0x10, R43 ;  /* 0x00000010ff2c7819 */ /* 0x000fe2000001162b */
[----:B------:R-:W-:Y:S01]  /*4d50*/  IMAD.U32 R43, R15, 0x10000, RZ ;  /* 0x000100000f2b7824 */ /* 0x000fe200078e00ff */
[----:B------:R-:W-:Y:S01]  /*4d60*/  SHF.R.U64 R47, R40, 0x10, R41 ;  /* 0x00000010282f7819 */ /* 0x000fe20000001229 */
[----:B------:R-:W-:Y:S01]  /*4d70*/  IMAD.U32 R41, R13, 0x10000, RZ ;  /* 0x000100000d297824 */ /* 0x000fe200078e00ff */
[----:B------:R-:W-:Y:S01]  /*4d80*/  LOP3.LUT R37, R15, 0xffff0000, RZ, 0xc0, !PT ;  /* 0xffff00000f257812 */ /* 0x000fe200078ec0ff */
[----:B------:R-:W-:Y:S01]  /*4d90*/  IMAD.U32 R15, R93, 0x10000, RZ ;  /* 0x000100005d0f7824 */ /* 0x000fe200078e00ff */
[----:B------:R-:W-:Y:S01]  /*4da0*/  LOP3.LUT R42, R13, 0xffff0000, RZ, 0xc0, !PT ;  /* 0xffff00000d2a7812 */ /* 0x000fe200078ec0ff */
[----:B------:R-:W-:Y:S01]  /*4db0*/  IMAD.U32 R13, R96, 0x10000, RZ ;  /* 0x00010000600d7824 */ /* 0x000fe200078e00ff */
[----:B------:R-:W-:Y:S01]  /*4dc0*/  SHF.R.U32.HI R79, RZ, 0x10, R39 ;  /* 0x00000010ff4f7819 */ /* 0x000fe20000011627 */
[----:B------:R-:W-:Y:S01]  /*4dd0*/  IMAD.U32 R40, R7, 0x10000, RZ ;  /* 0x0001000007287824 */ /* 0x000fe200078e00ff */
[----:B------:R-:W-:Y:S01]  /*4de0*/  PRMT R90, R90, 0x5410, R45 ;  /* 0x000054105a5a7816 */ /* 0x000fe2000000002d */
[----:B------:R-:W-:Y:S01]  /*4df0*/  FMUL.FTZ R45, R41, R15 ;  /* 0x0000000f292d7220 */ /* 0x000fe20000410000 */
[----:B------:R-:W-:Y:S01]  /*4e00*/  SHF.R.U64 R78, R38, 0x10, R39 ;  /* 0x00000010264e7819 */ /* 0x000fe20000001227 */
[----:B------:R-:W-:Y:S01]  /*4e10*/  IMAD.U32 R38, R5, 0x10000, RZ ;  /* 0x0001000005267824 */ /* 0x000fe200078e00ff */
[----:B------:R-:W-:Y:S01]  /*4e20*/  PRMT R91, R91, 0x5410, R44 ;  /* 0x000054105b5b7816 */ /* 0x000fe2000000002c */
[-C--:B------:R-:W-:Y:S01]  /*4e30*/  FMUL.FTZ R41, R41, R13.reuse ;  /* 0x0000000d29297220 */ /* 0x080fe20000410000 */
[----:B------:R-:W-:Y:S01]  /*4e40*/  PRMT R88, R88, 0x5410, R79 ;  /* 0x0000541058587816 */ /* 0x000fe2000000004f */
[C---:B------:R-:W-:Y:S01]  /*4e50*/  FFMA.FTZ R13, R38.reuse, R13, -R45 ;  /* 0x0000000d260d7223 */ /* 0x040fe2000001082d */
[----:B------:R-:W-:Y:S01]  /*4e60*/  LOP3.LUT R93, R93, 0xffff0000, RZ, 0xc0, !PT ;  /* 0xffff00005d5d7812 */ /* 0x000fe200078ec0ff */
[----:B------:R-:W-:Y:S01]  /*4e70*/  FFMA.FTZ R15, R38, R15, R41 ;  /* 0x0000000f260f7223 */ /* 0x000fe20000010029 */
[----:B------:R-:W-:Y:S01]  /*4e80*/  SHF.L.U32 R44, R91, 0x10, RZ ;  /* 0x000000105b2c7819 */ /* 0x000fe200000006ff */
[----:B------:R-:W-:Y:S01]  /*4e90*/  IMAD.U32 R41, R88, 0x10000, RZ ;  /* 0x0001000058297824 */ /* 0x000fe200078e00ff */
[----:B------:R-:W-:Y:S01]  /*4ea0*/  LOP3.LUT R96, R96, 0xffff0000, RZ, 0xc0, !PT ;  /* 0xffff000060607812 */ /* 0x000fe200078ec0ff */
[----:B------:R-:W-:Y:S01]  /*4eb0*/  FMUL.FTZ R46, R42, R93 ;  /* 0x0000005d2a2e7220 */ /* 0x000fe20000410000 */
[----:B------:R-:W-:Y:S01]  /*4ec0*/  LOP3.LUT R39, R5, 0xffff0000, RZ, 0xc0, !PT ;  /* 0xffff000005277812 */ /* 0x000fe200078ec0ff */
[----:B------:R-:W-:Y:S01]  /*4ed0*/  FMUL.FTZ R45, R43, R44 ;  /* 0x0000002c2b2d7220 */ /* 0x000fe20000410000 */
[----:B------:R-:W-:Y:S01]  /*4ee0*/  LOP3.LUT R91, R91, 0xffff0000, RZ, 0xc0, !PT ;  /* 0xffff00005b5b7812 */ /* 0x000fe200078ec0ff */
[-C--:B------:R-:W-:Y:S01]  /*4ef0*/  FMUL.FTZ R43, R43, R41.reuse ;  /* 0x000000292b2b7220 */ /* 0x080fe20000410000 */
[----:B------:R-:W-:Y:S01]  /*4f00*/  PRMT R92, R92, 0x5410, R47 ;  /* 0x000054105c5c7816 */ /* 0x000fe2000000002f */
[-C--:B------:R-:W-:Y:S01]  /*4f10*/  FMUL.FTZ R42, R42, R96.reuse ;  /* 0x000000602a2a7220 */ /* 0x080fe20000410000 */
[----:B------:R-:W-:Y:S01]  /*4f20*/  PRMT R94, R94, 0x5410, R89 ;  /* 0x000054105e5e7816 */ /* 0x000fe20000000059 */
[----:B------:R-:W-:Y:S01]  /*4f30*/  FFMA.FTZ R38, R39, R96, -R46 ;  /* 0x0000006027267223 */ /* 0x000fe2000001082e */
[----:B------:R-:W-:Y:S01]  /*4f40*/  LOP3.LUT R36, R7, 0xffff0000, RZ, 0xc0, !PT ;  /* 0xffff000007247812 */ /* 0x000fe200078ec0ff */
[----:B------:R-:W-:Y:S01]  /*4f50*/  FFMA.FTZ R46, R40, R41, -R45 ;  /* 0x00000029282e7223 */ /* 0x000fe2000001082d */
[----:B------:R-:W-:Y:S01]  /*4f60*/  LOP3.LUT R88, R88, 0xffff0000, RZ, 0xc0, !PT ;  /* 0xffff000058587812 */ /* 0x000fe200078ec0ff */
[----:B------:R-:W-:Y:S01]  /*4f70*/  FFMA.FTZ R44, R40, R44, R43 ;  /* 0x0000002c282c7223 */ /* 0x000fe2000001002b */
[----:B------:R-:W-:Y:S01]  /*4f80*/  FMUL.FTZ R41, R37, R91 ;  /* 0x0000005b25297220 */ /* 0x000fe20000410000 */
[----:B------:R-:W-:Y:S01]  /*4f90*/  FFMA.FTZ R42, R39, R93, R42 ;  /* 0x0000005d272a7223 */ /* 0x000fe2000001002a */
[----:B------:R-:W-:-:S02]  /*4fa0*/  IMAD.U32 R40, R92, 0x10000, RZ ;  /* 0x000100005c287824 */ /* 0x000fc400078e00ff */
[-C--:B------:R-:W-:Y:S01]  /*4fb0*/  FMUL.FTZ R45, R37, R88.reuse ;  /* 0x00000058252d7220 */ /* 0x080fe20000410000 */
[----:B------:R-:W-:Y:S02]  /*4fc0*/  IMAD.U32 R39, R94, 0x10000, RZ ;  /* 0x000100005e277824 */ /* 0x000fe400078e00ff */
[----:B------:R-:W-:Y:S01]  /*4fd0*/  FFMA.FTZ R47, R36, R88, -R41 ;  /* 0x00000058242f7223 */ /* 0x000fe20000010829 */
[----:B------:R-:W-:Y:S01]  /*4fe0*/  LOP3.LUT R12, R12, 0xffff0000, RZ, 0xc0, !PT ;  /* 0xffff00000c0c7812 */ /* 0x000fe200078ec0ff */
[CC--:B------:R-:W-:Y:S01]  /*4ff0*/  FMUL.FTZ R43, R35.reuse, R40.reuse ;  /* 0x00000028232b7220 */ /* 0x0c0fe20000410000 */
[----:B------:R-:W-:Y:S01]  /*5000*/  LOP3.LUT R41, R92, 0xffff0000, RZ, 0xc0, !PT ;  /* 0xffff00005c297812 */ /* 0x000fe200078ec0ff */
[----:B------:R-:W-:Y:S01]  /*5010*/  FMUL.FTZ R35, R35, R39 ;  /* 0x0000002723237220 */ /* 0x000fe20000410000 */
[----:B------:R-:W-:Y:S01]  /*5020*/  LOP3.LUT R37, R94, 0xffff0000, RZ, 0xc0, !PT ;  /* 0xffff00005e257812 */ /* 0x000fe200078ec0ff */
[----:B------:R-:W-:Y:S01]  /*5030*/  FFMA.FTZ R91, R36, R91, R45 ;  /* 0x0000005b245b7223 */ /* 0x000fe2000001002d */
[----:B------:R-:W-:Y:S01]  /*5040*/  PRMT R95, R95, 0x5410, R78 ;  /* 0x000054105f5f7816 */ /* 0x000fe2000000004e */
[----:B------:R-:W-:Y:S01]  /*5050*/  FFMA.FTZ R43, R34, R39, -R43 ;  /* 0x00000027222b7223 */ /* 0x000fe2000001082b */
[----:B------:R-:W-:Y:S01]  /*5060*/  LOP3.LUT R4, R4, 0xffff0000, RZ, 0xc0, !PT ;  /* 0xffff000004047812 */ /* 0x000fe200078ec0ff */
[C---:B------:R-:W-:Y:S01]  /*5070*/  IMAD.U32 R5, R6.reuse, 0x10000, RZ ;  /* 0x0001000006057824 */ /* 0x040fe200078e00ff */
[----:B------:R-:W-:Y:S01]  /*5080*/  LOP3.LUT R7, R6, 0xffff0000, RZ, 0xc0, !PT ;  /* 0xffff000006077812 */ /* 0x000fe200078ec0ff */
[----:B------:R-:W-:Y:S01]  /*5090*/  FMUL.FTZ R45, R12, R41 ;  /* 0x000000290c2d7220 */ /* 0x000fe20000410000 */
        /* <DEDUP_REMOVED lines=27> */
.L_x_15500:
[----:B------:R-:W-:Y:S05]  /*5250*/  BSYNC B1 ;  /* 0x0000000000017941 */ /* 0x000fea0003800000 */
.L_x_15499:
[----:B------:R-:W-:Y:S01]  /*5260*/  ISETP.GE.AND P3, PT, R11, R87, PT ;  /* 0x000000570b00720c */ /* 0x000fe20003f66270 */
[----:B-1----:R1:W-:Y:S02]  /*5270*/  ST.E.128 desc[UR40][R32.64], R4 ;  /* 0x0000000420007985 */ /* 0x0023e4000c101d28 */
[----:B-1----:R-:W-:Y:S02]  /*5280*/  IMAD.MOV.U32 R4, RZ, RZ, R84 ;  /* 0x000000ffff047224 */ /* 0x002fe400078e0054 */
[----:B------:R-:W-:-:S08]  /*5290*/  IMAD.MOV.U32 R5, RZ, RZ, R85 ;  /* 0x000000ffff057224 */ /* 0x000fd000078e0055 */
[----:B------:R-:W-:Y:S05]  /*52a0*/  @P3 BRA `(.L_x_15481) ;  /* 0x00000004001c3947 */ /* 0x000fea0003800000 */
[----:B------:R-:W-:-:S05]  /*52b0*/  IMAD.WIDE R4, R11, 0x2, R4 ;  /* 0x000000020b047825 */ /* 0x000fca00078e0204 */
[----:B--2---:R1:W-:Y:S01]  /*52c0*/  ST.E.128 desc[UR40][R4.64], R12 ;  /* 0x0000000c04007985 */ /* 0x0043e2000c101d28 */
[----:B------:R-:W-:Y:S05]  /*52d0*/  BRA `(.L_x_15481) ;  /* 0x0000000400107947 */ /* 0x000fea0003800000 */
.L_x_15462:
[----:B------:R-:W2:Y:S02]  /*52e0*/  LDL R4, [R1] ;  /* 0x0000000001047983 */ /* 0x000ea40000100800 */
[----:B--2---:R-:W-:-:S13]  /*52f0*/  ISETP.NE.AND P5, PT, R4, 0x3, PT ;  /* 0x000000030400780c */ /* 0x004fda0003fa5270 */
[----:B------:R-:W-:Y:S05]  /*5300*/  @!P5 BRA `(.L_x_15501) ;  /* 0x000000000004d947 */ /* 0x000fea0003800000 */
[----:B------:R-:W-:Y:S01]  /*5310*/  BPT.TRAP 0x1 ;  /* 0x000000040000795c */ /* 0x000fe20000300000 */
.L_x_15501:
[----:B------:R-:W2:Y:S01]  /*5320*/  LDL R4, [R1+0x4] ;  /* 0x0000040001047983 */ /* 0x000ea20000100800 */
[----:B------:R-:W-:Y:S01]  /*5330*/  IMAD R68, R22, 0x8, R2 ;  /* 0x0000000816447824 */ /* 0x000fe200078e0202 */
[----:B------:R-:W-:Y:S01]  /*5340*/  BSSY B1, `(.L_x_15502) ;  /* 0x0000005000017945 */ /* 0x000fe20003800000 */
[----:B------:R-:W-:Y:S02]  /*5350*/  SHF.R.S32.HI R73, RZ, 0x1f, R72 ;  /* 0x0000001fff497819 */ /* 0x000fe40000011448 */
[----:B--2---:R-:W-:-:S04]  /*5360*/  SHF.L.U32 R77, R4, 0x1f, RZ ;  /* 0x0000001f044d7819 */ /* 0x004fc800000006ff */
[----:B------:R-:W0:Y:S02]  /*5370*/  SYNCS.PHASECHK.TRANS64.TRYWAIT P3, [R68+URZ+0x16890], R77 ;  /* 0x0168904d440075a7 */ /* 0x000e24000806017f */
[----:B0-----:R-:W-:Y:S05]  /*5380*/  @!P3 BRA `(.L_x_15503) ;  /* 0x0000015800b0b947 */ /* 0x001fea0003800000 */
.L_x_15742:
[----:B------:R-:W-:Y:S05]  /*5390*/  BSYNC B1 ;  /* 0x0000000000017941 */ /* 0x000fea0003800000 */
.L_x_15502:
        /* <DEDUP_REMOVED lines=25> */
.L_x_15746:
        /* <DEDUP_REMOVED lines=13> */
.L_x_15506:
[----:B------:R-:W-:Y:S05]  /*5600*/  BSYNC B1 ;  /* 0x0000000000017941 */ /* 0x000fea0003800000 */
.L_x_15505:
[----:B------:R-:W-:-:S03]  /*5610*/  UMOV UR4, 0xffffffff ;  /* 0xffffffff00047882 */ /* 0x000fc60000000000 */
[----:B------:R-:W-:Y:S05]  /*5620*/  BRA.DIV UR4, `(.L_x_15507) ;  /* 0x0000015a04687947 */ /* 0x000fea000b800000 */
[----:B--2-4-:R2:W4:Y:S04]  /*5630*/  SHFL.IDX PT, R5, R33, 0x1, 0x1c1f ;  /* 0x003c1f0021057f89 */ /* 0x01452800000e0000 */
[----:B---3--:R2:W3:Y:S02]  /*5640*/  SHFL.IDX PT, R7, R32, 0x1, 0x1c1f ;  /* 0x003c1f0020077f89 */ /* 0x0084e400000e0000 */
.L_x_15750:
        /* <DEDUP_REMOVED lines=13> */
.L_x_15481:
[----:B------:R-:W-:Y:S05]  /*5720*/  BSYNC B0 ;  /* 0x0000000000007941 */ /* 0x000fea0003800000 */
.L_x_15461:
        /* <DEDUP_REMOVED lines=8> */
[----:B------:R-:W-:Y:S01]  /*57b0*/  BSSY B0, `(.L_x_15508) ;  /* 0x0000008000007945 */ /* 0x000fe20003800000 */
[----:B-1----:R1:W-:Y:S01]  /*57c0*/  BAR.SYNC.DEFER_BLOCKING R76, 0x80 ;  /* 0x0002004c0000751d */ /* 0x0023e20000010000 */
[----:B0-----:R-:W-:-:S13]  /*57d0*/  LOP3.LUT P3, RZ, R4, 0x7f, RZ, 0xc0, !PT ;  /* 0x0000007f04ff7812 */ /* 0x001fda000786c0ff */
[----:B------:R-:W-:-:S05]  /*57e0*/  @!P3 VIADD R4, R68, 0x168a0 ;  /* 0x000168a04404b836 */ /* 0x000fca0000000000 */
[----:B------:R-:W-:-:S04]  /*57f0*/  @!P3 PRMT R4, RZ, 0x654, R4 ;  /* 0x00000654ff04b816 */ /* 0x000fc80000000004 */
[----:B------:R1:W-:Y:S01]  /*5800*/  @!P3 SYNCS.ARRIVE.TRANS64.RED.A1T0 RZ, [R4+URZ], RZ ;  /* 0x000000ff04ffb9a7 */ /* 0x0003e2000810043f */
[----:B------:R-:W-:Y:S05]  /*5810*/  @!P5 BRA `(.L_x_15509) ;  /* 0x000000000004d947 */ /* 0x000fea0003800000 */
[----:B------:R-:W-:Y:S01]  /*5820*/  BPT.TRAP 0x1 ;  /* 0x000000040000795c */ /* 0x000fe20000300000 */
.L_x_15509:
[----:B------:R-:W-:Y:S05]  /*5830*/  BSYNC B0 ;  /* 0x0000000000007941 */ /* 0x000fea0003800000 */
.L_x_15508:
[----:B------:R-:W0:Y:S01]  /*5840*/  SYNCS.PHASECHK.TRANS64.TRYWAIT P4, [R68+URZ+0x168b0], R77 ;  /* 0x0168b04d440075a7 */ /* 0x000e22000808017f */
[----:B------:R-:W-:Y:S01]  /*5850*/  ULDC UR36, c[0x0][0x2f4] ;  /* 0x0000bd0000247ab9 */ /* 0x000fe20000000800 */
[----:B------:R-:W-:Y:S04]  /*5860*/  BSSY B0, `(.L_x_15510) ;  /* 0x0000002000007945 */ /* 0x000fe80003800000 */
[----:B0-----:R-:W-:Y:S05]  /*5870*/  @!P4 BRA `(.L_x_15511) ;  /* 0x000001580020c947 */ /* 0x001fea0003800000 */
.L_x_15751:
[----:B------:R-:W-:Y:S05]  /*5880*/  BSYNC B0 ;  /* 0x0000000000007941 */ /* 0x000fea0003800000 */
.L_x_15510:
[----:B------:R-:W-:Y:S01]  /*5890*/  ULDC.64 UR4, c[0x0][0x328] ;  /* 0x0000ca0000047ab9 */ /* 0x000fe20000000a00 */
[----:B------:R-:W-:Y:S01]  /*58a0*/  ULDC.64 UR6, c[0x0][0x318] ;  /* 0x0000c60000067ab9 */ /* 0x000fe20000000a00 */
[----:B------:R-:W-:Y:S01]  /*58b0*/  IMAD R73, R73, UR4, RZ ;  /* 0x0000000449497c24 */ /* 0x000fe2000f8e02ff */
[----:B------:R-:W-:Y:S01]  /*58c0*/  BSSY B0, `(.L_x_15512) ;  /* 0x000001d000007945 */ /* 0x000fe20003800000 */
[----:B-1----:R-:W-:-:S04]  /*58d0*/  IMAD.WIDE.U32 R4, R72, UR4, RZ ;  /* 0x0000000448047c25 */ /* 0x002fc8000f8e00ff */
        /* <DEDUP_REMOVED lines=27> */
.L_x_15513:
[----:B------:R-:W-:Y:S05]  /*5a90*/  BSYNC B0 ;  /* 0x0000000000007941 */ /* 0x000fea0003800000 */
.L_x_15512:
        /* <DEDUP_REMOVED lines=15> */
.L_x_15515:
[----:B------:R-:W-:Y:S05]  /*5b90*/  BSYNC B0 ;  /* 0x0000000000007941 */ /* 0x000fea0003800000 */
.L_x_15514:
[----:B-1-3--:R-:W3:Y:S01]  /*5ba0*/  LDL.LU R5, [R1+0x4] ;  /* 0x0000040001057983 */ /* 0x00aee20000300800 */
        /* <DEDUP_REMOVED lines=15> */
[----:B---3--:R-:W-:-:S05]  /*5ca0*/  LOP3.LUT R5, R5, R4, RZ, 0x3c, !PT ;  /* 0x0000000405057212 */ /* 0x008fca00078e3cff */
[----:B------:R0:W-:Y:S01]  /*5cb0*/  STL [R1+0x4], R5 ;  /* 0x0000040501007387 */ /* 0x0001e20000100800 */
[----:B------:R-:W-:Y:S05]  /*5cc0*/  @P4 BRA `(.L_x_15516) ;  /* 0xffffffc400704947 */ /* 0x000fea000383ffff */
[----:B0-----:R-:W0:Y:S01]  /*5cd0*/  S2R R5, SR_TID.X ;  /* 0x0000000000057919 */ /* 0x001e220000002100 */
[----:B------:R-:W-:Y:S02]  /*5ce0*/  PLOP3.LUT P0, PT, PT, PT, PT, 0x8, 0x0 ;  /* 0x000000000000781c */ /* 0x000fe40003f0e170 */
[----:B0-----:R-:W-:-:S04]  /*5cf0*/  SHF.R.U32.HI R5, RZ, 0x7, R5 ;  /* 0x00000007ff057819 */ /* 0x001fc80000011605 */
[----:B------:R-:W-:-:S13]  /*5d00*/  ISETP.NE.AND P4, PT, R5, 0x1, PT ;  /* 0x000000010500780c */ /* 0x000fda0003f85270 */
[----:B------:R-:W-:Y:S06]  /*5d10*/  @!P4 BAR.ARV 0x9, 0x100 ;  /* 0x024400000000cb1d */ /* 0x000fec0000002000 */
.L_x_15456:
[----:B------:R-:W3:Y:S01]  /*5d20*/  LDL R3, [R1+0x2c] ;  /* 0x00002c0001037983 */ /* 0x000ee20000100800 */
[----:B------:R-:W0:Y:S01]  /*5d30*/  LDC R0, c[0x0][0x448] ;  /* 0x00011200ff007b82 */ /* 0x000e220000000800 */
[----:B------:R-:W-:Y:S01]  /*5d40*/  IMAD.MOV.U32 R88, RZ, RZ, RZ ;  /* 0x000000ffff587224 */ /* 0x000fe200078e00ff */
[----:B0-----:R-:W-:-:S13]  /*5d50*/  ISETP.NE.AND P1, PT, R0, 0x1, PT ;  /* 0x000000010000780c */ /* 0x001fda0003f25270 */
[----:B------:R-:W0:Y:S08]  /*5d60*/  @P1 LDC R0, c[0x0][0x44c] ;  /* 0x00011300ff001b82 */ /* 0x000e300000000800 */
[----:B------:R-:W1:Y:S01]  /*5d70*/  @P1 LDC R5, c[0x0][0x450] ;  /* 0x00011400ff051b82 */ /* 0x000e620000000800 */
[----:B---3--:R-:W-:-:S04]  /*5d80*/  VIADD R3, R3, 0xbf ;  /* 0x000000bf03037836 */ /* 0x008fc80000000000 */
        /* <DEDUP_REMOVED lines=12> */
.L_x_15517:
        /* <DEDUP_REMOVED lines=17> */
[----:B0-----:R-:W-:Y:S01]  /*5f60*/  IMAD.MOV.U32 R4, RZ, RZ, RZ ;  /* 0x000000ffff047224 */ /* 0x001fe200078e00ff */
[----:B-1----:R-:W-:-:S05]  /*5f70*/  IADD3 R7, RZ, -R5, RZ ;  /* 0x80000005ff077210 */ /* 0x002fca0007ffe0ff */
        /* <DEDUP_REMOVED lines=13> */
.L_x_15519:
[----:B------:R-:W-:Y:S05]  /*6050*/  BSYNC B0 ;  /* 0x0000000000007941 */ /* 0x000fea0003800000 */
.L_x_15518:
        /* <DEDUP_REMOVED lines=19> */
[----:B---3--:R-:W-:-:S05]  /*6190*/  IMAD R0, R0, R88, RZ ;  /* 0x0000005800007224 */ /* 0x008fca00078e02ff */
        /* <DEDUP_REMOVED lines=13> */
.L_x_15754:
        /* <DEDUP_REMOVED lines=16> */
[----:B-1----:R0:W1:Y:S01]  /*6370*/  LDC.64 R14, c[0x4][R0] ;  /* 0x01000000000e7b82 */ /* 0x0020620000000a00 */
[----:B------:R-:W-:Y:S01]  /*6380*/  IMAD.U32 R5, RZ, RZ, UR5 ;  /* 0x00000005ff057e24 */ /* 0x000fe2000f8e00ff */
[----:B------:R-:W-:Y:S01]  /*6390*/  ULDC.64 UR4, c[0x4][0x28] ;  /* 0x01000a0000047ab9 */ /* 0x000fe20000000a00 */
[----:B------:R-:W-:Y:S02]  /*63a0*/  IMAD.U32 R6, RZ, RZ, UR6 ;  /* 0x00000006ff067e24 */ /* 0x000fe4000f8e00ff */
[----:B------:R-:W-:Y:S02]  /*63b0*/  IMAD.U32 R7, RZ, RZ, UR7 ;  /* 0x00000007ff077e24 */ /* 0x000fe4000f8e00ff */
[----:B------:R-:W-:-:S02]  /*63c0*/  IMAD.U32 R10, RZ, RZ, UR4 ;  /* 0x00000004ff0a7e24 */ /* 0x000fc4000f8e00ff */
[----:B----4-:R-:W-:Y:S02]  /*63d0*/  IMAD.U32 R11, RZ, RZ, UR5 ;  /* 0x00000005ff0b7e24 */ /* 0x010fe4000f8e00ff */
[----:B------:R-:W-:Y:S02]  /*63e0*/  IMAD.MOV.U32 R8, RZ, RZ, 0x70 ;  /* 0x00000070ff087424 */ /* 0x000fe400078e00ff */
[----:B------:R-:W-:Y:S02]  /*63f0*/  IMAD.MOV.U32 R12, RZ, RZ, 0x1 ;  /* 0x00000001ff0c7424 */ /* 0x000fe400078e00ff */
[----:B0-2---:R-:W-:-:S07]  /*6400*/  IMAD.MOV.U32 R13, RZ, RZ, RZ ;  /* 0x000000ffff0d7224 */ /* 0x005fce00078e00ff */
[----:B------:R-:W-:-:S07]  /*6410*/  LEPC R20, `(.L_x_15523) ;  /* 0x000000001014794e */ /* 0x000fce0000000000 */
[----:B-1---5:R-:W-:Y:S05]  /*6420*/  CALL.ABS.NOINC R14 ;  /* 0x000000000e007343 */ /* 0x022fea0003c00000 */
.L_x_15523:
[----:B------:R-:W-:Y:S05]  /*6430*/  BSYNC B6 ;  /* 0x0000000000067941 */ /* 0x000fea0003800000 */
.L_x_15522:
[----:B------:R-:W-:Y:S02]  /*6440*/  ULDC UR4, c[0x0][0x3f4] ;  /* 0x0000fd0000047ab9 */ /* 0x000fe40000000800 */
[----:B------:R-:W-:-:S13]  /*6450*/  ISETP.LT.AND P0, PT, RZ, UR4, PT ;  /* 0x00000004ff007c0c */ /* 0x000fda000bf01270 */
[----:B------:R-:W-:Y:S05]  /*6460*/  @P0 BRA `(.L_x_15524) ;  /* 0x0000000000400947 */ /* 0x000fea0003800000 */
[----:B------:R-:W3:Y:S02]  /*6470*/  LDL R20, [R1+0x5c] ;  /* 0x00005c0001147983 */ /* 0x000ee40000100800 */
[----:B---3--:R-:W-:-:S04]  /*6480*/  LEA.HI R0, R20, R20, RZ, 0x1 ;  /* 0x0000001414007211 */ /* 0x008fc800078f08ff */
[----:B------:R-:W-:-:S05]  /*6490*/  LOP3.LUT R0, R0, 0xfffffffe, RZ, 0xc0, !PT ;  /* 0xfffffffe00007812 */ /* 0x000fca00078ec0ff */
[----:B------:R-:W-:-:S05]  /*64a0*/  IMAD.IADD R0, R20, 0x1, -R0 ;  /* 0x0000000114007824 */ /* 0x000fca00078e0a00 */
[----:B------:R-:W-:-:S04]  /*64b0*/  SHF.L.U32 R3, R0, 0x1f, RZ ;  /* 0x0000001f00037819 */ /* 0x000fc800000006ff */
[----:B------:R0:W3:Y:S03]  /*64c0*/  SYNCS.PHASECHK.TRANS64.TRYWAIT P0, [R2+URZ+0x16800], R3 ;  /* 0x01680003020075a7 */ /* 0x0000e6000800017f */
[----:B---3--:R-:W-:Y:S05]  /*64d0*/  @!P0 NANOSLEEP.SYNCS 0x989680 ;  /* 0x009896800000895d */ /* 0x008fea0003900000 */
[----:B------:R-:W3:Y:S01]  /*64e0*/  @!P0 SYNCS.PHASECHK.TRANS64 P0, [R2+URZ+0x16800], R3 ;  /* 0x01680003020085a7 */ /* 0x000ee2000800007f */
[----:B------:R-:W-:Y:S04]  /*64f0*/  BSSY B0, `(.L_x_15525) ;  /* 0x0000006000007945 */ /* 0x000fe80003800000 */
[----:B---3--:R-:W-:Y:S05]  /*6500*/  @P0 BRA `(.L_x_15526) ;  /* 0x0000000000100947 */ /* 0x008fea0003800000 */
.L_x_15527:
[----:B---3--:R3:W0:Y:S02]  /*6510*/  SYNCS.PHASECHK.TRANS64.TRYWAIT P0, [R2+URZ+0x16800], R3 ;  /* 0x01680003020075a7 */ /* 0x008624000800017f */
[----:B0-----:R-:W-:Y:S05]  /*6520*/  @!P0 NANOSLEEP.SYNCS 0x989680 ;  /* 0x009896800000895d */ /* 0x001fea0003900000 */
[----:B------:R-:W0:Y:S02]  /*6530*/  @!P0 SYNCS.PHASECHK.TRANS64 P0, [R2+URZ+0x16800], R3 ;  /* 0x01680003020085a7 */ /* 0x000e24000800007f */
[----:B0-----:R-:W-:Y:S05]  /*6540*/  @!P0 BRA `(.L_x_15527) ;  /* 0xfffffffc00f08947 */ /* 0x001fea000383ffff */
.L_x_15526:
[----:B------:R-:W-:Y:S05]  /*6550*/  BSYNC B0 ;  /* 0x0000000000007941 */ /* 0x000fea0003800000 */
.L_x_15525:
[----:B------:R-:W-:Y:S05]  /*6560*/  BRA `(.L_x_15528) ;  /* 0x0000003000387947 */ /* 0x000fea0003800000 */
.L_x_15524:
        /* <DEDUP_REMOVED lines=17> */
[----:B------:R-:W-:Y:S01]  /*6680*/  MOV R4, UR4 ;  /* 0x0000000400047c02 */ /* 0x000fe20008000f00 */
        /* <DEDUP_REMOVED lines=11> */
[----:B-1----:R-:W-:Y:S05]  /*6740*/  CALL.ABS.NOINC R14 ;  /* 0x000000000e007343 */ /* 0x002fea0003c00000 */
.L_x_15530:
[----:B------:R-:W-:Y:S05]  /*6750*/  BSYNC B6 ;  /* 0x0000000000067941 */ /* 0x000fea0003800000 */
.L_x_15529:
[----:B------:R-:W3:Y:S01]  /*6760*/  LDL R20, [R1+0x2c] ;  /* 0x00002c0001147983 */ /* 0x000ee20000100800 */
[----:B------:R-:W-:Y:S01]  /*6770*/  ULDC.U8 UR4, c[0x0][0x410] ;  /* 0x0001040000047ab9 */ /* 0x000fe20000000000 */
[----:B------:R-:W-:Y:S01]  /*6780*/  BSSY B0, `(.L_x_15531) ;  /* 0x00002e4000007945 */ /* 0x000fe20003800000 */
[----:B------:R-:W-:Y:S01]  /*6790*/  ISETP.NE.AND P0, PT, RZ, UR4, PT ;  /* 0x00000004ff007c0c */ /* 0x000fe2000bf05270 */
[----:B---3--:R-:W-:-:S12]  /*67a0*/  IMAD.IADD R35, R155, 0x1, R20 ;  /* 0x000000019b237824 */ /* 0x008fd800078e0214 */
[----:B------:R-:W-:Y:S05]  /*67b0*/  @!P0 BRA `(.L_x_15532) ;  /* 0x0000001400ec8947 */ /* 0x000fea0003800000 */
[----:B------:R-:W3:Y:S01]  /*67c0*/  LDL R44, [R1+0x8] ;  /* 0x00000800012c7983 */ /* 0x000ee20000100800 */
[----:B------:R-:W0:Y:S01]  /*67d0*/  LDC R40, c[0x0][0x448] ;  /* 0x00011200ff287b82 */ /* 0x000e220000000800 */
[----:B------:R-:W-:Y:S01]  /*67e0*/  ULDC.64 UR4, c[0x0][0x3f8] ;  /* 0x0000fe0000047ab9 */ /* 0x000fe20000000a00 */
[----:B------:R-:W-:Y:S01]  /*67f0*/  ULDC.64 UR6, c[0x0][0x408] ;  /* 0x0001020000067ab9 */ /* 0x000fe20000000a00 */
[----:B------:R-:W5:Y:S01]  /*6800*/  S2R R20, SR_TID.X ;  /* 0x0000000000147919 */ /* 0x000f620000002100 */
[----:B0-----:R-:W-:Y:S01]  /*6810*/  ISETP.NE.AND P0, PT, R40, 0x1, PT ;  /* 0x000000012800780c */ /* 0x001fe20003f05270 */
[----:B-----5:R-:W-:-:S12]  /*6820*/  VIADD R21, R20, 0xffffff80 ;  /* 0xffffff8014157836 */ /* 0x020fd80000000000 */
[----:B------:R-:W0:Y:S01]  /*6830*/  @P0 LDC R0, c[0x0][0x44c] ;  /* 0x00011300ff000b82 */ /* 0x000e220000000800 */
[----:B------:R-:W-:-:S07]  /*6840*/  SHF.R.S32.HI R20, RZ, 0x1f, R21 ;  /* 0x0000001fff147819 */ /* 0x000fce0000011415 */
[----:B------:R-:W5:Y:S01]  /*6850*/  @P0 LDC R5, c[0x0][0x450] ;  /* 0x00011400ff050b82 */ /* 0x000f620000000800 */
[----:B------:R-:W-:-:S04]  /*6860*/  LEA.HI R20, R20, R21, RZ, 0x2 ;  /* 0x0000001514147211 */ /* 0x000fc800078f10ff */
[----:B------:R-:W-:-:S05]  /*6870*/  LOP3.LUT R20, R20, 0xfffffffc, RZ, 0xc0, !PT ;  /* 0xfffffffc14147812 */ /* 0x000fca00078ec0ff */
[----:B------:R-:W-:-:S04]  /*6880*/  IMAD.IADD R20, R21, 0x1, -R20 ;  /* 0x0000000115147824 */ /* 0x000fc800078e0a14 */
[----:B------:R-:W-:-:S04]  /*6890*/  IMAD R3, R20, 0x60, R35 ;  /* 0x0000006014037824 */ /* 0x000fc800078e0223 */
[----:B0-----:R-:W-:-:S05]  /*68a0*/  @P0 IMAD.HI.U32 R0, R3, R0, RZ ;  /* 0x0000000003000227 */ /* 0x001fca00078e00ff */
[----:B-----5:R-:W-:-:S04]  /*68b0*/  @P0 SHF.R.U32.HI R3, RZ, R5, R0 ;  /* 0x00000005ff030219 */ /* 0x020fc80000011600 */
[----:B------:R-:W-:Y:S01]  /*68c0*/  SHF.R.S32.HI R0, RZ, 0x1f, R3 ;  /* 0x0000001fff007819 */ /* 0x000fe20000011403 */
[----:B------:R-:W-:Y:S02]  /*68d0*/  IMAD.MOV.U32 R8, RZ, RZ, R26 ;  /* 0x000000ffff087224 */ /* 0x000fe400078e001a */
[----:B------:R-:W-:Y:S02]  /*68e0*/  IMAD.MOV.U32 R9, RZ, RZ, R31 ;  /* 0x000000ffff097224 */ /* 0x000fe400078e001f */
[C---:B------:R-:W-:Y:S02]  /*68f0*/  IMAD R4, R0.reuse, UR4, RZ ;  /* 0x0000000400047c24 */ /* 0x040fe4000f8e02ff */
[----:B------:R-:W-:Y:S02]  /*6900*/  IMAD.MOV.U32 R10, RZ, RZ, R24 ;  /* 0x000000ffff0a7224 */ /* 0x000fe400078e0018 */
[----:B----4-:R-:W-:Y:S02]  /*6910*/  IMAD.MOV.U32 R11, RZ, RZ, R33 ;  /* 0x000000ffff0b7224 */ /* 0x010fe400078e0021 */
        /* <DEDUP_REMOVED lines=14> */
[----:B---3--:R-:W-:Y:S01]  /*6a00*/  SHF.R.S32.HI R34, RZ, 0x1f, R44 ;  /* 0x0000001fff227819 */ /* 0x008fe2000001142c */
[----:B------:R-:W-:Y:S06]  /*6a10*/  BRA.DIV UR4, `(.L_x_15533) ;  /* 0x0000014a040c7947 */ /* 0x000fec000b800000 */
[----:B------:R0:W3:Y:S04]  /*6a20*/  SHFL.IDX PT, R3, R6, RZ, 0x1c1f ;  /* 0x001c1fff06037589 */ /* 0x0000e800000e0000 */
[----:B------:R0:W4:Y:S04]  /*6a30*/  SHFL.IDX PT, R0, R4, RZ, 0x1c1f ;  /* 0x001c1fff04007589 */ /* 0x00012800000e0000 */
[----:B------:R0:W0:Y:S04]  /*6a40*/  SHFL.IDX PT, R5, R8, RZ, 0x1c1f ;  /* 0x001c1fff08057589 */ /* 0x00002800000e0000 */
[----:B-1----:R1:W0:Y:S02]  /*6a50*/  SHFL.IDX PT, R14, R7, RZ, 0x1c1f ;  /* 0x001c1fff070e7589 */ /* 0x00222400000e0000 */
.L_x_15760:
[----:B------:R-:W5:Y:S01]  /*6a60*/  LDL R9, [R1+0xc] ;  /* 0x00000c0001097983 */ /* 0x000f620000100800 */
[----:B------:R-:W-:Y:S01]  /*6a70*/  BSSY B1, `(.L_x_15534) ;  /* 0x000001e000017945 */ /* 0x000fe20003800000 */
[----:B------:R-:W-:Y:S02]  /*6a80*/  CS2R R32, SRZ ;  /* 0x0000000000207805 */ /* 0x000fe4000001ff00 */
[----:B------:R-:W-:Y:S02]  /*6a90*/  CS2R R20, SRZ ;  /* 0x0000000000147805 */ /* 0x000fe4000001ff00 */
[----:B------:R-:W-:Y:S02]  /*6aa0*/  CS2R R30, SRZ ;  /* 0x00000000001e7805 */ /* 0x000fe4000001ff00 */
[----:B------:R-:W-:Y:S01]  /*6ab0*/  CS2R R24, SRZ ;  /* 0x0000000000187805 */ /* 0x000fe2000001ff00 */
[----:B-----5:R-:W-:-:S05]  /*6ac0*/  IMAD R40, R9, R40, RZ ;  /* 0x0000002809287224 */ /* 0x020fca00078e02ff */
[----:B------:R-:W-:-:S13]  /*6ad0*/  ISETP.GE.AND P0, PT, R35, R40, PT ;  /* 0x000000282300720c */ /* 0x000fda0003f06270 */
[----:B------:R-:W-:Y:S05]  /*6ae0*/  @P0 BRA `(.L_x_15535) ;  /* 0x0000000000580947 */ /* 0x000fea0003800000 */
[----:B------:R-:W-:Y:S01]  /*6af0*/  ULDC UR4, c[0x0][0x3f4] ;  /* 0x0000fd0000047ab9 */ /* 0x000fe20000000800 */
[----:B----4-:R-:W-:Y:S01]  /*6b00*/  IMAD.MOV.U32 R10, RZ, RZ, R0 ;  /* 0x000000ffff0a7224 */ /* 0x010fe200078e0000 */
[----:B------:R-:W-:Y:S01]  /*6b10*/  ISETP.GE.AND P3, PT, R44, UR4, PT ;  /* 0x000000042c007c0c */ /* 0x000fe2000bf66270 */
[----:B---3--:R-:W-:Y:S01]  /*6b20*/  IMAD.MOV.U32 R11, RZ, RZ, R3 ;  /* 0x000000ffff0b7224 */ /* 0x008fe200078e0003 */
[----:B------:R-:W-:Y:S01]  /*6b30*/  ISETP.GE.AND P2, PT, R152, UR4, PT ;  /* 0x0000000498007c0c */ /* 0x000fe2000bf46270 */
[----:B0-----:R-:W-:Y:S01]  /*6b40*/  IMAD.MOV.U32 R15, RZ, RZ, R5 ;  /* 0x000000ffff0f7224 */ /* 0x001fe200078e0005 */
[----:B------:R-:W-:-:S09]  /*6b50*/  CS2R R30, SRZ ;  /* 0x00000000001e7805 */ /* 0x000fd2000001ff00 */
[C---:B------:R-:W-:Y:S01]  /*6b60*/  @!P3 IMAD.SHL.U32 R37, R44.reuse, 0x2, RZ ;  /* 0x000000022c25b824 */ /* 0x040fe200078e00ff */
[----:B------:R-:W-:Y:S02]  /*6b70*/  @!P3 SHF.L.U64.HI R20, R44, 0x1, R34 ;  /* 0x000000012c14b819 */ /* 0x000fe40000010222 */
[----:B------:R-:W-:Y:S02]  /*6b80*/  CS2R R32, SRZ ;  /* 0x0000000000207805 */ /* 0x000fe4000001ff00 */
[----:B------:R-:W-:Y:S01]  /*6b90*/  CS2R R24, SRZ ;  /* 0x0000000000187805 */ /* 0x000fe2000001ff00 */
[----:B------:R-:W-:Y:S01]  /*6ba0*/  @!P2 IMAD.WIDE R10, R152, 0x2, R10 ;  /* 0x00000002980aa825 */ /* 0x000fe200078e020a */
[-C--:B------:R-:W-:Y:S02]  /*6bb0*/  @!P3 IADD3 R26, P0, R0, R37.reuse, RZ ;  /* 0x00000025001ab210 */ /* 0x080fe40007f1e0ff */
[----:B------:R-:W-:Y:S01]  /*6bc0*/  @!P3 IADD3 R36, P1, R14, R37, RZ ;  /* 0x000000250e24b210 */ /* 0x000fe20007f3e0ff */
[----:B--2---:R-:W-:Y:S01]  /*6bd0*/  @!P2 IMAD.WIDE R12, R152, 0x2, R14 ;  /* 0x00000002980ca825 */ /* 0x004fe200078e020e */
[----:B------:R0:W5:Y:S02]  /*6be0*/  @!P2 LD.E.64 R30, desc[UR40][R10.64] ;  /* 0x000000280a1ea980 */ /* 0x000164000c101b00 */
[----:B------:R-:W-:Y:S01]  /*6bf0*/  @!P3 IADD3.X R37, R5, R20, RZ, P1, !PT ;  /* 0x000000140525b210 */ /* 0x000fe20000ffe4ff */
[----:B------:R-:W-:Y:S01]  /*6c00*/  @!P3 IMAD.X R27, R3, 0x1, R20, P0 ;  /* 0x00000001031bb824 */ /* 0x000fe200000e0614 */
[----:B------:R-:W-:Y:S01]  /*6c10*/  CS2R R20, SRZ ;  /* 0x0000000000147805 */ /* 0x000fe2000001ff00 */
[----:B------:R0:W5:Y:S04]  /*6c20*/  @!P2 LD.E.64 R32, desc[UR40][R12.64] ;  /* 0x000000280c20a980 */ /* 0x000168000c101b00 */
[----:B------:R0:W5:Y:S04]  /*6c30*/  @!P3 LD.E.64 R24, desc[UR40][R26.64] ;  /* 0x000000281a18b980 */ /* 0x000168000c101b00 */
[----:B------:R0:W5:Y:S02]  /*6c40*/  @!P3 LD.E.64 R20, desc[UR40][R36.64] ;  /* 0x000000282414b980 */ /* 0x000164000c101b00 */
.L_x_15535:
[----:B------:R-:W-:Y:S05]  /*6c50*/  BSYNC B1 ;  /* 0x0000000000017941 */ /* 0x000fea0003800000 */
.L_x_15534:
[----:B----45:R-:W-:Y:S01]  /*6c60*/  IMAD.MOV.U32 R0, RZ, RZ, R32 ;  /* 0x000000ffff007224 */ /* 0x030fe200078e0020 */
[----:B------:R-:W-:Y:S01]  /*6c70*/  UMOV UR4, 0xffffffff ;  /* 0xffffffff00047882 */ /* 0x000fe20000000000 */
[----:B---3--:R-:W-:Y:S01]  /*6c80*/  IMAD.MOV.U32 R3, RZ, RZ, R33 ;  /* 0x000000ffff037224 */ /* 0x008fe200078e0021 */
[----:B0-----:R-:W-:Y:S01]  /*6c90*/  CS2R R26, SRZ ;  /* 0x00000000001a7805 */ /* 0x001fe2000001ff00 */
        /* <DEDUP_REMOVED lines=17> */
[----:B------:R0:W0:Y:S04]  /*6db0*/  SHFL.IDX PT, R5, R8, 0x1, 0x1c1f ;  /* 0x003c1f0008057f89 */ /* 0x00002800000e0000 */
[----:B------:R0:W0:Y:S02]  /*6dc0*/  SHFL.IDX PT, R14, R7, 0x1, 0x1c1f ;  /* 0x003c1f00070e7f89 */ /* 0x00002400000e0000 */
.L_x_15766:
[----:B0-----:R-:W5:Y:S04]  /*6dd0*/  LDL R6, [R1+0x5c] ;  /* 0x00005c0001067983 */ /* 0x001f680000100800 */
[----:B------:R-:W3:Y:S01]  /*6de0*/  LDL R42, [R1+0x44] ;  /* 0x00004400012a7983 */ /* 0x000ee20000100800 */
[----:B------:R-:W-:Y:S01]  /*6df0*/  VIADD R35, R35, 0x60 ;  /* 0x0000006023237836 */ /* 0x000fe20000000000 */
[----:B------:R-:W-:Y:S01]  /*6e00*/  BSSY B1, `(.L_x_15537) ;  /* 0x0000021000017945 */ /* 0x000fe20003800000 */
[----:B------:R-:W-:Y:S02]  /*6e10*/  CS2R R10, SRZ ;  /* 0x00000000000a7805 */ /* 0x000fe4000001ff00 */
[----:B--2---:R-:W-:Y:S02]  /*6e20*/  CS2R R12, SRZ ;  /* 0x00000000000c7805 */ /* 0x004fe4000001ff00 */
[----:B------:R-:W-:-:S02]  /*6e30*/  CS2R R8, SRZ ;  /* 0x0000000000087805 */ /* 0x000fc4000001ff00 */
[----:B------:R-:W-:Y:S02]  /*6e40*/  ISETP.GE.AND P0, PT, R35, R40, PT ;  /* 0x000000282300720c */ /* 0x000fe40003f06270 */
[----:B-----5:R-:W-:-:S04]  /*6e50*/  LEA.HI R4, R6, R6, RZ, 0x1 ;  /* 0x0000000606047211 */ /* 0x020fc800078f08ff */
[----:B------:R-:W-:Y:S01]  /*6e60*/  LOP3.LUT R4, R4, 0xfffffffe, RZ, 0xc0, !PT ;  /* 0xfffffffe04047812 */ /* 0x000fe200078ec0ff */
[----:B---3--:R-:W-:-:S04]  /*6e70*/  IMAD.SHL.U32 R36, R42, 0x40, RZ ;  /* 0x000000402a247824 */ /* 0x008fc800078e00ff */
[----:B------:R-:W-:-:S05]  /*6e80*/  IMAD.IADD R4, R6, 0x1, -R4 ;  /* 0x0000000106047824 */ /* 0x000fca00078e0a04 */
[----:B------:R-:W-:Y:S01]  /*6e90*/  SHF.L.U32 R41, R4, 0x1f, RZ ;  /* 0x0000001f04297819 */ /* 0x000fe200000006ff */
[----:B------:R-:W-:Y:S06]  /*6ea0*/  @P0 BRA `(.L_x_15538) ;  /* 0x0000000000580947 */ /* 0x000fec0003800000 */
[----:B------:R-:W-:Y:S01]  /*6eb0*/  ULDC UR4, c[0x0][0x3f4] ;  /* 0x0000fd0000047ab9 */ /* 0x000fe20000000800 */
[----:B----4-:R-:W-:Y:S01]  /*6ec0*/  IMAD.MOV.U32 R6, RZ, RZ, R0 ;  /* 0x000000ffff067224 */ /* 0x010fe200078e0000 */
[----:B------:R-:W-:Y:S01]  /*6ed0*/  ISETP.GE.AND P3, PT, R44, UR4, PT ;  /* 0x000000042c007c0c */ /* 0x000fe2000bf66270 */
[----:B-1----:R-:W-:Y:S01]  /*6ee0*/  IMAD.MOV.U32 R7, RZ, RZ, R3 ;  /* 0x000000ffff077224 */ /* 0x002fe200078e0003 */
[----:B------:R-:W-:Y:S01]  /*6ef0*/  ISETP.GE.AND P2, PT, R152, UR4, PT ;  /* 0x0000000498007c0c */ /* 0x000fe2000bf46270 */
[----:B------:R-:W-:Y:S01]  /*6f00*/  IMAD.MOV.U32 R15, RZ, RZ, R5 ;  /* 0x000000ffff0f7224 */ /* 0x000fe200078e0005 */
        /* <DEDUP_REMOVED lines=16> */
.L_x_15538:
[----:B------:R-:W-:Y:S05]  /*7010*/  BSYNC B1 ;  /* 0x0000000000017941 */ /* 0x000fea0003800000 */
.L_x_15537:
[----:B01----:R-:W0:Y:S01]  /*7020*/  S2R R7, SR_TID.X ;  /* 0x0000000000077919 */ /* 0x003e220000002100 */
[----:B------:R-:W1:Y:S01]  /*7030*/  SYNCS.PHASECHK.TRANS64.TRYWAIT P0, [R2+URZ+0x16800], R41 ;  /* 0x01680029020075a7 */ /* 0x000e62000800017f */
[----:B------:R-:W-:Y:S01]  /*7040*/  LOP3.LUT R3, R36, 0x1c0, RZ, 0xc0, !PT ;  /* 0x000001c024037812 */ /* 0x000fe200078ec0ff */
[----:B-----5:R-:W-:Y:S01]  /*7050*/  IMAD.MOV.U32 R4, RZ, RZ, R26 ;  /* 0x000000ffff047224 */ /* 0x020fe200078e001a */
[----:B------:R-:W-:Y:S01]  /*7060*/  BSSY B1, `(.L_x_15539) ;  /* 0x000001f000017945 */ /* 0x000fe20003800000 */
[----:B------:R-:W-:Y:S01]  /*7070*/  IMAD R14, R29, -0xc0, R40 ;  /* 0xffffff401d0e7824 */ /* 0x000fe200078e0228 */
[----:B----4-:R-:W-:Y:S01]  /*7080*/  LOP3.LUT R0, R3, 0x18, R16, 0xf8, !PT ;  /* 0x0000001803007812 */ /* 0x010fe200078ef810 */
[----:B------:R-:W-:Y:S01]  /*7090*/  IMAD.MOV.U32 R5, RZ, RZ, R11 ;  /* 0x000000ffff057224 */ /* 0x000fe200078e000b */
[----:B------:R-:W-:Y:S01]  /*70a0*/  SHF.R.U32.HI R3, RZ, 0x3, R3 ;  /* 0x00000003ff037819 */ /* 0x000fe20000011603 */
[----:B------:R-:W-:Y:S01]  /*70b0*/  IMAD.MOV.U32 R6, RZ, RZ, R12 ;  /* 0x000000ffff067224 */ /* 0x000fe200078e000c */
[----:B------:R-:W-:Y:S01]  /*70c0*/  PRMT R37, R4, 0x7610, R37 ;  /* 0x0000761004257816 */ /* 0x000fe20000000025 */
[----:B------:R-:W-:Y:S01]  /*70d0*/  IMAD.MOV.U32 R4, RZ, RZ, R10 ;  /* 0x000000ffff047224 */ /* 0x000fe200078e000a */
[----:B------:R-:W-:Y:S01]  /*70e0*/  LOP3.LUT R0, R0, R3, RZ, 0x3c, !PT ;  /* 0x0000000300007212 */ /* 0x000fe200078e3cff */
[----:B------:R-:W-:Y:S01]  /*70f0*/  IMAD.MOV.U32 R3, RZ, RZ, R27 ;  /* 0x000000ffff037224 */ /* 0x000fe200078e001b */
[----:B------:R-:W-:-:S02]  /*7100*/  VIMNMX R14, R14, 0xc0, PT ;  /* 0x000000c00e0e7848 */ /* 0x000fc40003fe0100 */
[----:B------:R-:W-:Y:S01]  /*7110*/  PRMT R15, R4, 0x7610, R15 ;  /* 0x00007610040f7816 */ /* 0x000fe2000000000f */
[----:B------:R-:W-:Y:S01]  /*7120*/  IMAD.MOV.U32 R4, RZ, RZ, R8 ;  /* 0x000000ffff047224 */ /* 0x000fe200078e0008 */
[----:B------:R-:W-:Y:S02]  /*7130*/  PRMT R36, R3, 0x7610, R36 ;  /* 0x0000761003247816 */ /* 0x000fe40000000024 */
[----:B------:R-:W-:Y:S01]  /*7140*/  PRMT R29, R5, 0x7610, R29 ;  /* 0x00007610051d7816 */ /* 0x000fe2000000001d */
[----:B------:R-:W-:Y:S01]  /*7150*/  IMAD.MOV.U32 R5, RZ, RZ, R9 ;  /* 0x000000ffff057224 */ /* 0x000fe200078e0009 */
[----:B------:R-:W-:Y:S02]  /*7160*/  PRMT R34, R4, 0x7610, R34 ;  /* 0x0000761004227816 */ /* 0x000fe40000000022 */
[----:B------:R-:W-:Y:S02]  /*7170*/  PRMT R40, R6, 0x7610, R40 ;  /* 0x0000761006287816 */ /* 0x000fe40000000028 */
[----:B------:R-:W-:-:S02]  /*7180*/  LOP3.LUT P2, RZ, R42, 0x4, RZ, 0xc0, !PT ;  /* 0x000000042aff7812 */ /* 0x000fc4000784c0ff */
[----:B------:R-:W-:Y:S02]  /*7190*/  ISETP.GE.AND P1, PT, R155, R14, PT ;  /* 0x0000000e9b00720c */ /* 0x000fe40003f26270 */
[----:B0-----:R-:W-:-:S04]  /*71a0*/  IADD3 R35, R7, -0x80, RZ ;  /* 0xffffff8007237810 */ /* 0x001fc80007ffe0ff */
[----:B------:R-:W-:-:S04]  /*71b0*/  SHF.R.S32.HI R7, RZ, 0x1f, R35 ;  /* 0x0000001fff077819 */ /* 0x000fc80000011423 */
[----:B------:R-:W-:-:S04]  /*71c0*/  LEA.HI R7, R7, R35, RZ, 0x5 ;  /* 0x0000002307077211 */ /* 0x000fc800078f28ff */
[----:B------:R-:W-:-:S05]  /*71d0*/  SHF.R.S32.HI R7, RZ, 0x5, R7 ;  /* 0x00000005ff077819 */ /* 0x000fca0000011407 */
[----:B------:R-:W-:Y:S02]  /*71e0*/  IMAD R3, R7, 0x200, R0 ;  /* 0x0000020007037824 */ /* 0x000fe400078e0200 */
[----:B------:R-:W-:Y:S02]  /*71f0*/  IMAD.MOV.U32 R0, RZ, RZ, R13 ;  /* 0x000000ffff007224 */ /* 0x000fe400078e000d */
[----:B------:R-:W-:-:S03]  /*7200*/  IMAD R3, R3, 0x2, R2 ;  /* 0x0000000203037824 */ /* 0x000fc600078e0202 */
[----:B------:R-:W-:Y:S01]  /*7210*/  PRMT R51, R0, 0x7610, R51 ;  /* 0x0000761000337816 */ /* 0x000fe20000000033 */
[C---:B------:R-:W-:Y:S02]  /*7220*/  VIADD R4, R3.reuse, 0x8400 ;  /* 0x0000840003047836 */ /* 0x040fe40000000000 */
[----:B------:R-:W-:Y:S01]  /*7230*/  VIADD R0, R3, 0x8440 ;  /* 0x0000844003007836 */ /* 0x000fe20000000000 */
[----:B-1----:R-:W-:Y:S06]  /*7240*/  @!P0 BRA `(.L_x_15540) ;  /* 0x0000014000e08947 */ /* 0x002fec0003800000 */
.L_x_15767:
[----:B------:R-:W-:Y:S05]  /*7250*/  BSYNC B1 ;  /* 0x0000000000017941 */ /* 0x000fea0003800000 */
.L_x_15539:
[----:B------:R-:W-:Y:S01]  /*7260*/  BSSY B1, `(.L_x_15541) ;  /* 0x0000068000017945 */ /* 0x000fe20003800000 */
[----:B------:R-:W-:Y:S01]  /*7270*/  PRMT R35, R5, 0x7610, R35 ;  /* 0x0000761005237816 */ /* 0x000fe20000000023 */
[----:B------:R-:W-:Y:S02]  /*7280*/  @P2 VIADD R0, R4, 0xffffffc0 ;  /* 0xffffffc004002836 */ /* 0x000fe40000000000 */
[----:B------:R-:W-:Y:S05]  /*7290*/  @P1 BRA `(.L_x_15542) ;  /* 0x0000000400901947 */ /* 0x000fea0003800000 */
[----:B------:R-:W2:Y:S01]  /*72a0*/  LDL R6, [R1+0x8] ;  /* 0x0000080001067983 */ /* 0x000ea20000100800 */
[----:B------:R-:W1:Y:S01]  /*72b0*/  LDC R5, c[0x0][0x3f4] ;  /* 0x0000fd00ff057b82 */ /* 0x000e620000000800 */
[----:B------:R-:W-:Y:S01]  /*72c0*/  BSSY B2, `(.L_x_15543) ;  /* 0x0000032000027945 */ /* 0x000fe20003800000 */
[-C--:B-1----:R-:W-:Y:S02]  /*72d0*/  ISETP.GE.AND P0, PT, R152, R5.reuse, PT ;  /* 0x000000059800720c */ /* 0x082fe40003f06270 */
[----:B--2---:R-:W-:-:S11]  /*72e0*/  ISETP.GE.AND P1, PT, R6, R5, PT ;  /* 0x000000050600720c */ /* 0x004fd60003f26270 */
[----:B------:R-:W-:Y:S05]  /*72f0*/  @P0 BRA `(.L_x_15544) ;  /* 0x0000000000b80947 */ /* 0x000fea0003800000 */
[----:B------:R-:W1:Y:S01]  /*7300*/  LDS.128 R4, [R3+0x8400] ;  /* 0x0084000003047984 */ /* 0x000e620000000c00 */
[----:B------:R-:W-:Y:S02]  /*7310*/  SHF.R.U32.HI R45, RZ, 0x10, R33 ;  /* 0x00000010ff2d7819 */ /* 0x000fe40000011621 */
[--C-:B------:R-:W-:Y:S02]  /*7320*/  SHF.R.U32.HI R42, RZ, 0x10, R31.reuse ;  /* 0x00000010ff2a7819 */ /* 0x100fe4000001161f */
[----:B0-----:R-:W-:Y:S02]  /*7330*/  SHF.R.U64 R41, R30, 0x10, R31 ;  /* 0x000000101e297819 */ /* 0x001fe4000000121f */
[----:B------:R-:W-:Y:S02]  /*7340*/  PRMT R45, R43, 0x5410, R45 ;  /* 0x000054102b2d7816 */ /* 0x000fe4000000002d */
[----:B------:R-:W-:Y:S02]  /*7350*/  PRMT R42, R38, 0x5432, R42 ;  /* 0x00005432262a7816 */ /* 0x000fe4000000002a */
[----:B------:R-:W-:Y:S01]  /*7360*/  PRMT R41, R46, 0x5410, R41 ;  /* 0x000054102e297816 */ /* 0x000fe20000000029 */
[C---:B------:R-:W-:Y:S01]  /*7370*/  IMAD.U32 R46, R45.reuse, 0x10000, RZ ;  /* 0x000100002d2e7824 */ /* 0x040fe200078e00ff */
[----:B------:R-:W-:Y:S01]  /*7380*/  SHF.R.U64 R44, R32, 0x10, R33 ;  /* 0x00000010202c7819 */ /* 0x000fe20000001221 */
[----:B------:R-:W-:Y:S01]  /*7390*/  IMAD.U32 R43, R42, 0x10000, RZ ;  /* 0x000100002a2b7824 */ /* 0x000fe200078e00ff */
[----:B------:R-:W-:-:S02]  /*73a0*/  LOP3.LUT R45, R45, 0xffff0000, RZ, 0xc0, !PT ;  /* 0xffff00002d2d7812 */ /* 0x000fc400078ec0ff */
[----:B------:R-:W-:Y:S02]  /*73b0*/  LOP3.LUT R42, R42, 0xffff0000, RZ, 0xc0, !PT ;  /* 0xffff00002a2a7812 */ /* 0x000fe400078ec0ff */
[----:B------:R-:W-:Y:S02]  /*73c0*/  PRMT R44, R37, 0x5432, R44 ;  /* 0x00005432252c7816 */ /* 0x000fe4000000002c */
[C---:B-1----:R-:W-:Y:S01]  /*73d0*/  LOP3.LUT R31, R6.reuse, 0xffff0000, RZ, 0xc0, !PT ;  /* 0xffff0000061f7812 */ /* 0x042fe200078ec0ff */
        /* <DEDUP_REMOVED lines=32> */
.L_x_15544:
[----:B------:R-:W-:Y:S05]  /*75e0*/  BSYNC B2 ;  /* 0x0000000000027941 */ /* 0x000fea0003800000 */
.L_x_15543:
[----:B------:R-:W-:Y:S05]  /*75f0*/  @P1 BRA `(.L_x_15542) ;  /* 0x0000000000b81947 */ /* 0x000fea0003800000 */
[----:B-1----:R-:W1:Y:S01]  /*7600*/  LDS.128 R4, [R0] ;  /* 0x0000000000047984 */ /* 0x002e620000000c00 */
[--C-:B------:R-:W-:Y:S02]  /*7610*/  SHF.R.U64 R30, R24, 0x10, R25.reuse ;  /* 0x00000010181e7819 */ /* 0x100fe40000001219 */
[----:B------:R-:W-:Y:S02]  /*7620*/  SHF.R.U32.HI R31, RZ, 0x10, R25 ;  /* 0x00000010ff1f7819 */ /* 0x000fe40000011619 */
[--C-:B------:R-:W-:Y:S02]  /*7630*/  SHF.R.U64 R25, R20, 0x10, R21.reuse ;  /* 0x0000001014197819 */ /* 0x100fe40000001215 */
        /* <DEDUP_REMOVED lines=9> */
[C---:B-1----:R-:W-:Y:S01]  /*76d0*/  LOP3.LUT R21, R6.reuse, 0xffff0000, RZ, 0xc0, !PT ;  /* 0xffff000006157812 */ /* 0x042fe200078ec0ff */
[----:B------:R-:W-:Y:S01]  /*76e0*/  IMAD.U32 R20, R6, 0x10000, RZ ;  /* 0x0001000006147824 */ /* 0x000fe200078e00ff */
[C---:B------:R-:W-:Y:S01]  /*76f0*/  LOP3.LUT R25, R7.reuse, 0xffff0000, RZ, 0xc0, !PT ;  /* 0xffff000007197812 */ /* 0x040fe200078ec0ff */
[----:B------:R-:W-:-:S02]  /*7700*/  IMAD.U32 R24, R7, 0x10000, RZ ;  /* 0x0001000007187824 */ /* 0x000fc400078e00ff */
[C---:B0-----:R-:W-:Y:S01]  /*7710*/  FMUL.FTZ R41, R21.reuse, R33 ;  /* 0x0000002115297220 */ /* 0x041fe20000410000 */
        /* <DEDUP_REMOVED lines=8> */
[----:B------:R-:W-:Y:S01]  /*77a0*/  SHF.L.U32 R25, R38, 0x10, RZ ;  /* 0x0000001026197819 */ /* 0x000fe200000006ff */
[----:B------:R-:W-:Y:S01]  /*77b0*/  IMAD.U32 R21, R30, 0x10000, RZ ;  /* 0x000100001e157824 */ /* 0x000fe200078e00ff */
[----:B------:R-:W-:Y:S01]  /*77c0*/  LOP3.LUT R4, R4, 0xffff0000, RZ, 0xc0, !PT ;  /* 0xffff000004047812 */ /* 0x000fe200078ec0ff */
[----:B------:R-:W-:Y:S01]  /*77d0*/  FFMA.FTZ R39, R24, R39, R33 ;  /* 0x0000002718277223 */ /* 0x000fe20000010021 */
[----:B------:R-:W-:-:S02]  /*77e0*/  LOP3.LUT R5, R5, 0xffff0000, RZ, 0xc0, !PT ;  /* 0xffff000005057812 */ /* 0x000fc400078ec0ff */
        /* <DEDUP_REMOVED lines=13> */
[----:B------:R-:W-:-:S05]  /*78c0*/  F2FP.BF16.F32.PACK_AB R5, R38, R5 ;  /* 0x000000052605723e */ /* 0x000fca00000010ff */
[----:B------:R2:W-:Y:S02]  /*78d0*/  STS.128 [R0], R4 ;  /* 0x0000000400007388 */ /* 0x0005e40000000c00 */
.L_x_15542:
[----:B------:R-:W-:Y:S05]  /*78e0*/  BSYNC B1 ;  /* 0x0000000000017941 */ /* 0x000fea0003800000 */
.L_x_15541:
[----:B-12---:R-:W-:-:S05]  /*78f0*/  VIADD R4, R155, 0x60 ;  /* 0x000000609b047836 */ /* 0x006fca0000000000 */
[----:B------:R-:W-:-:S13]  /*7900*/  ISETP.GE.AND P0, PT, R4, R14, PT ;  /* 0x0000000e0400720c */ /* 0x000fda0003f06270 */
        /* <DEDUP_REMOVED lines=16> */
[C---:B------:R-:W-:Y:S01]  /*7a10*/  LOP3.LUT R27, R36.reuse, 0xffff0000, RZ, 0xc0, !PT ;  /* 0xffff0000241b7812 */ /* 0x040fe200078ec0ff */
[----:B------:R-:W-:Y:S01]  /*7a20*/  IMAD.U32 R25, R36, 0x10000, RZ ;  /* 0x0001000024197824 */ /* 0x000fe200078e00ff */
[----:B------:R-:W-:Y:S02]  /*7a30*/  PRMT R37, R37, 0x5410, R12 ;  /* 0x0000541025257816 */ /* 0x000fe4000000000c */
[----:B------:R-:W-:Y:S02]  /*7a40*/  LOP3.LUT R21, R21, 0xffff0000, RZ, 0xc0, !PT ;  /* 0xffff000015157812 */ /* 0x000fe400078ec0ff */
[C---:B-1----:R-:W-:Y:S01]  /*7a50*/  LOP3.LUT R13, R6.reuse, 0xffff0000, RZ, 0xc0, !PT ;  /* 0xffff0000060d7812 */ /* 0x042fe200078ec0ff */
[----:B------:R-:W-:Y:S01]  /*7a60*/  IMAD.U32 R12, R6, 0x10000, RZ ;  /* 0x00010000060c7824 */ /* 0x000fe200078e00ff */
[C---:B------:R-:W-:Y:S01]  /*7a70*/  LOP3.LUT R20, R7.reuse, 0xffff0000, RZ, 0xc0, !PT ;  /* 0xffff000007147812 */ /* 0x040fe200078ec0ff */
[----:B------:R-:W-:-:S02]  /*7a80*/  IMAD.U32 R14, R7, 0x10000, RZ ;  /* 0x00010000070e7824 */ /* 0x000fc400078e00ff */
[C---:B------:R-:W-:Y:S01]  /*7a90*/  FMUL.FTZ R31, R13.reuse, R25 ;  /* 0x000000190d1f7220 */ /* 0x040fe20000410000 */
[-C--:B------:R-:W-:Y:S01]  /*7aa0*/  FMUL.FTZ R26, R13, R24.reuse ;  /* 0x000000180d1a7220 */ /* 0x080fe20000410000 */
[----:B------:R-:W-:Y:S01]  /*7ab0*/  FMUL.FTZ R13, R20, R27 ;  /* 0x0000001b140d7220 */ /* 0x000fe20000410000 */
[----:B------:R-:W-:Y:S02]  /*7ac0*/  IMAD.U32 R6, R4, 0x10000, RZ ;  /* 0x0001000004067824 */ /* 0x000fe400078e00ff */
[----:B------:R-:W-:Y:S01]  /*7ad0*/  FFMA.FTZ R31, R12, R24, -R31 ;  /* 0x000000180c1f7223 */ /* 0x000fe2000001081f */
[C---:B------:R-:W-:Y:S02]  /*7ae0*/  IMAD.U32 R7, R5.reuse, 0x10000, RZ ;  /* 0x0001000005077824 */ /* 0x040fe400078e00ff */
        /* <DEDUP_REMOVED lines=23> */
.L_x_15547:
[----:B------:R-:W-:Y:S05]  /*7c60*/  BSYNC B1 ;  /* 0x0000000000017941 */ /* 0x000fea0003800000 */
.L_x_15546:
[----:B------:R-:W-:Y:S05]  /*7c70*/  @P1 BRA `(.L_x_15545) ;  /* 0x0000001800501947 */ /* 0x000fea0003800000 */
[----:B-1----:R-:W1:Y:S01]  /*7c80*/  LDS.128 R4, [R0+0x3000] ;  /* 0x0030000000047984 */ /* 0x002e620000000c00 */
        /* <DEDUP_REMOVED lines=12> */
[C---:B-1----:R-:W-:Y:S01]  /*7d50*/  LOP3.LUT R9, R6.reuse, 0xffff0000, RZ, 0xc0, !PT ;  /* 0xffff000006097812 */ /* 0x042fe200078ec0ff */
        /* <DEDUP_REMOVED lines=33> */
.L_x_15532:
[----:B------:R-:W0:Y:S01]  /*7f70*/  S2R R0, SR_TID.X ;  /* 0x0000000000007919 */ /* 0x000e220000002100 */
[----:B------:R-:W3:Y:S01]  /*7f80*/  LDC R32, c[0x0][0x448] ;  /* 0x00011200ff207b82 */ /* 0x000ee20000000800 */
[----:B------:R-:W-:Y:S01]  /*7f90*/  ULDC.64 UR4, c[0x0][0x3f8] ;  /* 0x0000fe0000047ab9 */ /* 0x000fe20000000a00 */
[----:B------:R-:W-:Y:S01]  /*7fa0*/  ULDC.64 UR6, c[0x0][0x408] ;  /* 0x0001020000067ab9 */ /* 0x000fe20000000a00 */
[----:B------:R-:W-:Y:S01]  /*7fb0*/  MOV R6, R24 ;  /* 0x0000001800067202 */ /* 0x000fe20000000f00 */
[----:B------:R-:W-:Y:S02]  /*7fc0*/  IMAD.MOV.U32 R4, RZ, RZ, R26 ;  /* 0x000000ffff047224 */ /* 0x000fe400078e001a */
[----:B------:R-:W-:Y:S01]  /*7fd0*/  IMAD.MOV.U32 R7, RZ, RZ, R33 ;  /* 0x000000ffff077224 */ /* 0x000fe200078e0021 */
[----:B---3--:R-:W-:Y:S01]  /*7fe0*/  ISETP.NE.AND P0, PT, R32, 0x1, PT ;  /* 0x000000012000780c */ /* 0x008fe20003f05270 */
[----:B0-----:R-:W-:-:S05]  /*7ff0*/  VIADD R0, R0, 0xffffff80 ;  /* 0xffffff8000007836 */ /* 0x001fca0000000000 */
[----:B------:R-:W-:-:S07]  /*8000*/  SHF.R.S32.HI R3, RZ, 0x1f, R0 ;  /* 0x0000001fff037819 */ /* 0x000fce0000011400 */
[----:B------:R-:W0:Y:S01]  /*8010*/  @P0 LDC R5, c[0x0][0x450] ;  /* 0x00011400ff050b82 */ /* 0x000e220000000800 */
[----:B------:R-:W-:-:S04]  /*8020*/  LEA.HI R3, R3, R0, RZ, 0x2 ;  /* 0x0000000003037211 */ /* 0x000fc800078f10ff */
[----:B------:R-:W-:-:S05]  /*8030*/  LOP3.LUT R3, R3, 0xfffffffc, RZ, 0xc0, !PT ;  /* 0xfffffffc03037812 */ /* 0x000fca00078ec0ff */
[----:B------:R-:W-:Y:S02]  /*8040*/  IMAD.IADD R3, R0, 0x1, -R3 ;  /* 0x0000000100037824 */ /* 0x000fe400078e0a03 */
[----:B------:R-:W3:Y:S02]  /*8050*/  @P0 LDC R0, c[0x0][0x44c] ;  /* 0x00011300ff000b82 */ /* 0x000ee40000000800 */
[----:B------:R-:W-:-:S04]  /*8060*/  IMAD R3, R3, 0x60, R35 ;  /* 0x0000006003037824 */ /* 0x000fc800078e0223 */
[----:B---3--:R-:W-:-:S05]  /*8070*/  @P0 IMAD.HI.U32 R0, R3, R0, RZ ;  /* 0x0000000003000227 */ /* 0x008fca00078e00ff */
[----:B0-----:R-:W-:Y:S01]  /*8080*/  @P0 SHF.R.U32.HI R3, RZ, R5, R0 ;  /* 0x00000005ff030219 */ /* 0x001fe20000011600 */
        /* <DEDUP_REMOVED lines=18> */
[----:B------:R-:W3:Y:S01]  /*81b0*/  LDL R6, [R1+0xc] ;  /* 0x00000c0001067983 */ /* 0x000ee20000100800 */
[----:B------:R-:W0:Y:S03]  /*81c0*/  LDC R41, c[0x0][0x3f4] ;  /* 0x0000fd00ff297b82 */ /* 0x000e260000000800 */
[----:B------:R-:W5:Y:S04]  /*81d0*/  SHFL.IDX PT, R3, R25, RZ, 0x1c1f ;  /* 0x001c1fff19037589 */ /* 0x000f6800000e0000 */
[----:B------:R-:W2:Y:S04]  /*81e0*/  SHFL.IDX PT, R0, R26, RZ, 0x1c1f ;  /* 0x001c1fff1a007589 */ /* 0x000ea800000e0000 */
[----:B-1----:R-:W1:Y:S04]  /*81f0*/  SHFL.IDX PT, R14, R27, RZ, 0x1c1f ;  /* 0x001c1fff1b0e7589 */ /* 0x002e6800000e0000 */
[----:B------:R-:W1:Y:S01]  /*8200*/  SHFL.IDX PT, R4, R24, RZ, 0x1c1f ;  /* 0x001c1fff18047589 */ /* 0x000e6200000e0000 */
[----:B0-----:R-:W-:Y:S01]  /*8210*/  ISETP.GE.AND P0, PT, R16, R41, PT ;  /* 0x000000291000720c */ /* 0x001fe20003f06270 */
[----:B---3--:R-:W-:-:S05]  /*8220*/  IMAD R32, R6, R32, RZ ;  /* 0x0000002006207224 */ /* 0x008fca00078e02ff */
[----:B------:R-:W-:-:S13]  /*8230*/  ISETP.GE.OR P1, PT, R35, R32, P0 ;  /* 0x000000202300720c */ /* 0x000fda0000726670 */
[C---:B------:R-:W-:Y:S01]  /*8240*/  @!P1 IMAD.SHL.U32 R5, R16.reuse, 0x2, RZ ;  /* 0x0000000210059824 */ /* 0x040fe200078e00ff */
[----:B------:R-:W-:-:S04]  /*8250*/  @!P1 SHF.L.U64.HI R21, R16, 0x1, R17 ;  /* 0x0000000110159819 */ /* 0x000fc80000010211 */
[----:B-----5:R-:W-:-:S05]  /*8260*/  @!P1 IADD3 R6, P2, R3, R5, RZ ;  /* 0x0000000503069210 */ /* 0x020fca0007f5e0ff */
[----:B--2---:R-:W-:-:S05]  /*8270*/  @!P1 IMAD.X R7, R0, 0x1, R21, P2 ;  /* 0x0000000100079824 */ /* 0x004fca00010e0615 */
[----:B----4-:R-:W2:Y:S01]  /*8280*/  @!P1 LD.E.128 R8, desc[UR40][R6.64] ;  /* 0x0000002806089980 */ /* 0x010ea2000c101d00 */
[----:B-1----:R-:W-:-:S05]  /*8290*/  @!P1 IADD3 R14, P2, R14, R5, RZ ;  /* 0x000000050e0e9210 */ /* 0x002fca0007f5e0ff */
[----:B------:R-:W-:-:S04]  /*82a0*/  @!P1 IMAD.X R3, R4, 0x1, R21, P2 ;  /* 0x0000000104039824 */ /* 0x000fc800010e0615 */
        /* <DEDUP_REMOVED lines=31> */
[----:B------:R-:W-:Y:S02]  /*84a0*/  CS2R R4, SRZ ;  /* 0x0000000000047805 */ /* 0x000fe4000001ff00 */
[----:B------:R-:W-:Y:S02]  /*84b0*/  PRMT R34, R9, 0x7610, R34 ;  /* 0x0000761009227816 */ /* 0x000fe40000000022 */
[----:B------:R-:W-:Y:S02]  /*84c0*/  PRMT R33, R33, 0x5410, R6 ;  /* 0x0000541021217816 */ /* 0x000fe40000000006 */
[----:B012-4-:R-:W-:-:S07]  /*84d0*/  PRMT R55, R7, 0x7610, R55 ;  /* 0x0000761007377816 */ /* 0x017fce0000000037 */
.L_x_15777:
[----:B------:R-:W2:Y:S01]  /*84e0*/  LDL R7, [R1+0x5c] ;  /* 0x00005c0001077983 */ /* 0x000ea20000100800 */
[----:B------:R-:W-:Y:S01]  /*84f0*/  VIADD R35, R35, 0x60 ;  /* 0x0000006023237836 */ /* 0x000fe20000000000 */
[----:B------:R-:W-:Y:S01]  /*8500*/  BSSY B1, `(.L_x_15549) ;  /* 0x0000016000017945 */ /* 0x000fe20003800000 */
[----:B------:R-:W-:Y:S02]  /*8510*/  CS2R R8, SRZ ;  /* 0x0000000000087805 */ /* 0x000fe4000001ff00 */
[----:B------:R-:W-:Y:S02]  /*8520*/  CS2R R10, SRZ ;  /* 0x00000000000a7805 */ /* 0x000fe4000001ff00 */
[----:B------:R-:W-:Y:S02]  /*8530*/  ISETP.GE.AND P1, PT, R35, R32, PT ;  /* 0x000000202300720c */ /* 0x000fe40003f26270 */
[----:B--2---:R-:W-:-:S04]  /*8540*/  LEA.HI R6, R7, R7, RZ, 0x1 ;  /* 0x0000000707067211 */ /* 0x004fc800078f08ff */
[----:B------:R-:W-:-:S05]  /*8550*/  LOP3.LUT R6, R6, 0xfffffffe, RZ, 0xc0, !PT ;  /* 0xfffffffe06067812 */ /* 0x000fca00078ec0ff */
[----:B------:R-:W-:Y:S01]  /*8560*/  IMAD.IADD R13, R7, 0x1, -R6 ;  /* 0x00000001070d7824 */ /* 0x000fe200078e0a06 */
[----:B------:R-:W-:-:S04]  /*8570*/  CS2R R6, SRZ ;  /* 0x0000000000067805 */ /* 0x000fc8000001ff00 */
[----:B------:R-:W-:Y:S01]  /*8580*/  SHF.L.U32 R13, R13, 0x1f, RZ ;  /* 0x0000001f0d0d7819 */ /* 0x000fe200000006ff */
[----:B------:R-:W-:Y:S06]  /*8590*/  @P1 BRA `(.L_x_15550) ;  /* 0x0000000000301947 */ /* 0x000fec0003800000 */
        /* <DEDUP_REMOVED lines=12> */
.L_x_15550:
[----:B------:R-:W-:Y:S05]  /*8660*/  BSYNC B1 ;  /* 0x0000000000017941 */ /* 0x000fea0003800000 */
.L_x_15549:
[----:B------:R-:W0:Y:S01]  /*8670*/  SYNCS.PHASECHK.TRANS64.TRYWAIT P1, [R2+URZ+0x16800], R13 ;  /* 0x0168000d020075a7 */ /* 0x000e22000802017f */
[----:B------:R-:W-:Y:S01]  /*8680*/  IMAD R29, R29, -0xc0, R32 ;  /* 0xffffff401d1d7824 */ /* 0x000fe200078e0220 */
[----:B------:R-:W-:Y:S01]  /*8690*/  BSSY B1, `(.L_x_15551) ;  /* 0x0000014000017945 */ /* 0x000fe20003800000 */
[----:B------:R-:W-:Y:S02]  /*86a0*/  VIADD R14, R155, 0x60 ;  /* 0x000000609b0e7836 */ /* 0x000fe40000000000 */
[----:B---3-5:R-:W-:Y:S01]  /*86b0*/  IMAD.MOV.U32 R3, RZ, RZ, R4 ;  /* 0x000000ffff037224 */ /* 0x028fe200078e0004 */
[----:B------:R-:W-:Y:S01]  /*86c0*/  VIMNMX R0, R29, 0xc0, PT ;  /* 0x000000c01d007848 */ /* 0x000fe20003fe0100 */
[----:B------:R-:W-:-:S03]  /*86d0*/  IMAD.MOV.U32 R12, RZ, RZ, R5 ;  /* 0x000000ffff0c7224 */ /* 0x000fc600078e0005 */
[-C--:B------:R-:W-:Y:S02]  /*86e0*/  ISETP.GE.OR P2, PT, R155, R0.reuse, P0 ;  /* 0x000000009b00720c */ /* 0x080fe40000746670 */
[----:B------:R-:W-:Y:S01]  /*86f0*/  ISETP.GE.OR P0, PT, R14, R0, P0 ;  /* 0x000000000e00720c */ /* 0x000fe20000706670 */
        /* <DEDUP_REMOVED lines=12> */
[----:B0-----:R-:W-:Y:S06]  /*87c0*/  @!P1 BRA `(.L_x_15552) ;  /* 0x0000013400089947 */ /* 0x001fec0003800000 */
.L_x_15778:
[----:B------:R-:W-:Y:S05]  /*87d0*/  BSYNC B1 ;  /* 0x0000000000017941 */ /* 0x000fea0003800000 */
.L_x_15551:
        /* <DEDUP_REMOVED lines=30> */
[----:B------:R-:W-:Y:S02]  /*89c0*/  SHF.R.U32.HI R15, RZ, 0x3, R14 ;  /* 0x00000003ff0f7819 */ /* 0x000fe4000001160e */
[C---:B------:R-:W-:Y:S02]  /*89d0*/  LOP3.LUT R13, R14.reuse, 0x38, R13, 0xf8, !PT ;  /* 0x000000380e0d7812 */ /* 0x040fe400078ef80d */
        /* <DEDUP_REMOVED lines=13> */
[C---:B-1----:R-:W-:Y:S02]  /*8ab0*/  IMAD.U32 R20, R12.reuse, 0x10000, RZ ;  /* 0x000100000c147824 */ /* 0x042fe400078e00ff */
[C---:B------:R-:W-:Y:S01]  /*8ac0*/  FMUL.FTZ R55, R33.reuse, R50 ;  /* 0x0000003221377220 */ /* 0x040fe20000410000 */
[----:B------:R-:W-:Y:S01]  /*8ad0*/  FMUL.FTZ R57, R33, R39 ;  /* 0x0000002721397220 */ /* 0x000fe20000410000 */
[----:B------:R-:W-:Y:S01]  /*8ae0*/  LOP3.LUT R12, R12, 0xffff0000, RZ, 0xc0, !PT ;  /* 0xffff00000c0c7812 */ /* 0x000fe200078ec0ff */
[----:B------:R-:W-:-:S02]  /*8af0*/  IMAD.U32 R36, R26, 0x10000, RZ ;  /* 0x000100001a247824 */ /* 0x000fc400078e00ff */
[----:B------:R-:W-:Y:S01]  /*8b00*/  FFMA.FTZ R55, R20, R39, -R55 ;  /* 0x0000002714377223 */ /* 0x000fe20000010837 */
[----:B------:R-:W-:Y:S01]  /*8b10*/  LOP3.LUT R33, R38, 0xffff0000, RZ, 0xc0, !PT ;  /* 0xffff000026217812 */ /* 0x000fe200078ec0ff */
[----:B------:R-:W-:Y:S01]  /*8b20*/  FMUL.FTZ R39, R24, R49 ;  /* 0x0000003118277220 */ /* 0x000fe20000410000 */
[----:B------:R-:W-:Y:S01]  /*8b30*/  FFMA.FTZ R57, R20, R50, R57 ;  /* 0x0000003214397223 */ /* 0x000fe20000010039 */
[----:B------:R-:W-:Y:S01]  /*8b40*/  IMAD.U32 R20, R46, 0x10000, RZ ;  /* 0x000100002e147824 */ /* 0x000fe200078e00ff */
[----:B------:R-:W-:Y:S01]  /*8b50*/  SHF.L.U32 R21, R13, 0x10, RZ ;  /* 0x000000100d157819 */ /* 0x000fe200000006ff */
[C---:B------:R-:W-:Y:S02]  /*8b60*/  IMAD.U32 R38, R51.reuse, 0x10000, RZ ;  /* 0x0001000033267824 */ /* 0x040fe400078e00ff */
[-C--:B------:R-:W-:Y:S01]  /*8b70*/  FMUL.FTZ R59, R24, R33.reuse ;  /* 0x00000021183b7220 */ /* 0x080fe20000410000 */
[----:B------:R-:W-:Y:S01]  /*8b80*/  FFMA.FTZ R50, R12, R33, -R39 ;  /* 0x000000210c327223 */ /* 0x000fe20000010827 */
[C---:B------:R-:W-:Y:S01]  /*8b90*/  FMUL.FTZ R33, R34.reuse, R20 ;  /* 0x0000001422217220 */ /* 0x040fe20000410000 */
[-C--:B------:R-:W-:Y:S01]  /*8ba0*/  FMUL.FTZ R54, R34, R38.reuse ;  /* 0x0000002622367220 */ /* 0x080fe20000410000 */
[----:B------:R-:W-:Y:S01]  /*8bb0*/  LOP3.LUT R24, R51, 0xffff0000, RZ, 0xc0, !PT ;  /* 0xffff000033187812 */ /* 0x000fe200078ec0ff */
[----:B------:R-:W-:Y:S01]  /*8bc0*/  FFMA.FTZ R34, R12, R49, R59 ;  /* 0x000000310c227223 */ /* 0x000fe2000001003b */
[----:B------:R-:W-:Y:S01]  /*8bd0*/  LOP3.LUT R46, R46, 0xffff0000, RZ, 0xc0, !PT ;  /* 0xffff00002e2e7812 */ /* 0x000fe200078ec0ff */
[----:B------:R-:W-:Y:S01]  /*8be0*/  FFMA.FTZ R38, R21, R38, R33 ;  /* 0x0000002615267223 */ /* 0x000fe20000010021 */
[----:B------:R-:W-:Y:S01]  /*8bf0*/  LOP3.LUT R13, R13, 0xffff0000, RZ, 0xc0, !PT ;  /* 0xffff00000d0d7812 */ /* 0x000fe200078ec0ff */
        /* <DEDUP_REMOVED lines=46> */
.L_x_15554:
[----:B------:R-:W-:Y:S05]  /*8ee0*/  BSYNC B1 ;  /* 0x0000000000017941 */ /* 0x000fea0003800000 */
.L_x_15553:
[----:B------:R-:W-:Y:S02]  /*8ef0*/  PRMT R20, R0, 0x7610, R20 ;  /* 0x0000761000147816 */ /* 0x000fe40000000014 */
[----:B------:R-:W-:Y:S01]  /*8f00*/  PRMT R30, R3, 0x7610, R30 ;  /* 0x00007610031e7816 */ /* 0x000fe2000000001e */
[----:B------:R-:W-:Y:S06]  /*8f10*/  @P0 BRA `(.L_x_15545) ;  /* 0x0000000400a80947 */ /* 0x000fec0003800000 */
[----:B-1----:R-:W2:Y:S01]  /*8f20*/  LDL R12, [R1+0x48] ;  /* 0x00004800010c7983 */ /* 0x002ea20000100800 */
[C---:B0-----:R-:W-:Y:S02]  /*8f30*/  VIADD R13, R155.reuse, 0x60 ;  /* 0x000000609b0d7836 */ /* 0x041fe40000000000 */
[----:B------:R-:W-:Y:S01]  /*8f40*/  VIADD R14, R155, 0x60 ;  /* 0x000000609b0e7836 */ /* 0x000fe20000000000 */
[----:B------:R-:W3:Y:S01]  /*8f50*/  LDL R31, [R1+0x64] ;  /* 0x00006400011f7983 */ /* 0x000ee20000100800 */
[----:B------:R-:W-:Y:S02]  /*8f60*/  IMAD.SHL.U32 R13, R13, 0x40, RZ ;  /* 0x000000400d0d7824 */ /* 0x000fe400078e00ff */
[----:B------:R-:W-:Y:S02]  /*8f70*/  IMAD.SHL.U32 R14, R14, 0x40, RZ ;  /* 0x000000400e0e7824 */ /* 0x000fe400078e00ff */
[----:B------:R-:W-:Y:S01]  /*8f80*/  IMAD.IADD R0, R16, 0x1, R41 ;  /* 0x0000000110007824 */ /* 0x000fe200078e0229 */
[----:B------:R-:W-:-:S02]  /*8f90*/  LOP3.LUT R13, R13, 0x1c0, RZ, 0xc0, !PT ;  /* 0x000001c00d0d7812 */ /* 0x000fc400078ec0ff */
[----:B------:R-:W-:Y:S02]  /*8fa0*/  LOP3.LUT R14, R14, 0x1c0, RZ, 0xc0, !PT ;  /* 0x000001c00e0e7812 */ /* 0x000fe400078ec0ff */
[----:B------:R-:W-:Y:S02]  /*8fb0*/  SHF.R.U32.HI R13, RZ, 0x3, R13 ;  /* 0x00000003ff0d7819 */ /* 0x000fe4000001160d */
[----:B------:R-:W-:-:S04]  /*8fc0*/  LOP3.LUT R0, R14, 0x38, R0, 0xf8, !PT ;  /* 0x000000380e007812 */ /* 0x000fc800078ef800 */
[----:B------:R-:W-:Y:S02]  /*8fd0*/  LOP3.LUT R0, R0, R13, RZ, 0x3c, !PT ;  /* 0x0000000d00007212 */ /* 0x000fe400078e3cff */
[----:B------:R-:W-:Y:S02]  /*8fe0*/  SHF.R.U64 R4, R4, 0x10, R5 ;  /* 0x0000001004047819 */ /* 0x000fe40000001205 */
[--C-:B------:R-:W-:Y:S02]  /*8ff0*/  SHF.R.U64 R8, R8, 0x10, R9.reuse ;  /* 0x0000001008087819 */ /* 0x100fe40000001209 */
[----:B------:R-:W-:Y:S02]  /*9000*/  SHF.R.U32.HI R9, RZ, 0x10, R9 ;  /* 0x00000010ff097819 */ /* 0x000fe40000011609 */
[----:B------:R-:W-:Y:S02]  /*9010*/  PRMT R43, R43, 0x5410, R4 ;  /* 0x000054102b2b7816 */ /* 0x000fe40000000004 */
[----:B------:R-:W-:-:S02]  /*9020*/  SHF.R.U32.HI R29, RZ, 0x10, R11 ;  /* 0x00000010ff1d7819 */ /* 0x000fc4000001160b */
[----:B------:R-:W-:Y:S01]  /*9030*/  SHF.R.U32.HI R5, RZ, 0x10, R5 ;  /* 0x00000010ff057819 */ /* 0x000fe20000011605 */
[----:B------:R-:W-:Y:S01]  /*9040*/  IMAD.U32 R32, R43, 0x10000, RZ ;  /* 0x000100002b207824 */ /* 0x000fe200078e00ff */
[----:B------:R-:W-:Y:S02]  /*9050*/  PRMT R45, R45, 0x5410, R8 ;  /* 0x000054102d2d7816 */ /* 0x000fe40000000008 */
[----:B------:R-:W-:Y:S02]  /*9060*/  PRMT R44, R44, 0x5410, R9 ;  /* 0x000054102c2c7816 */ /* 0x000fe40000000009 */
[----:B------:R-:W-:Y:S01]  /*9070*/  PRMT R29, R30, 0x5410, R29 ;  /* 0x000054101e1d7816 */ /* 0x000fe2000000001d */
[----:B------:R-:W-:Y:S01]  /*9080*/  IMAD.U32 R30, R45, 0x10000, RZ ;  /* 0x000100002d1e7824 */ /* 0x000fe200078e00ff */
[----:B------:R-:W-:Y:S02]  /*9090*/  PRMT R42, R42, 0x5410, R5 ;  /* 0x000054102a2a7816 */ /* 0x000fe40000000005 */
[----:B------:R-:W-:-:S03]  /*90a0*/  SHF.R.U64 R21, R10, 0x10, R11 ;  /* 0x000000100a157819 */ /* 0x000fc6000000120b */
[----:B------:R-:W-:Y:S01]  /*90b0*/  IMAD.U32 R34, R42, 0x10000, RZ ;  /* 0x000100002a227824 */ /* 0x000fe200078e00ff */
[----:B------:R-:W-:Y:S02]  /*90c0*/  PRMT R21, R20, 0x5410, R21 ;  /* 0x0000541014157816 */ /* 0x000fe40000000015 */
[----:B------:R-:W-:Y:S02]  /*90d0*/  LOP3.LUT R43, R43, 0xffff0000, RZ, 0xc0, !PT ;  /* 0xffff00002b2b7812 */ /* 0x000fe400078ec0ff */
[----:B------:R-:W-:Y:S01]  /*90e0*/  LOP3.LUT R45, R45, 0xffff0000, RZ, 0xc0, !PT ;  /* 0xffff00002d2d7812 */ /* 0x000fe200078ec0ff */
[----:B--2---:R-:W-:-:S04]  /*90f0*/  IMAD.IADD R3, R12, 0x1, R0 ;  /* 0x000000010c037824 */ /* 0x004fc800078e0200 */
[----:B------:R-:W-:Y:S01]  /*9100*/  IMAD R0, R3, 0x2, R2 ;  /* 0x0000000203007824 */ /* 0x000fe200078e0202 */
[----:B---3--:R-:W0:Y:S04]  /*9110*/  LDS.128 R12, [R31+0x8400] ;  /* 0x008400001f0c7984 */ /* 0x008e280000000c00 */
[----:B------:R-:W1:Y:S01]  /*9120*/  LDS.128 R24, [R0+0x8400] ;  /* 0x0084000000187984 */ /* 0x000e620000000c00 */
[--C-:B------:R-:W-:Y:S02]  /*9130*/  SHF.R.U64 R3, R6, 0x10, R7.reuse ;  /* 0x0000001006037819 */ /* 0x100fe40000001207 */
[----:B------:R-:W-:Y:S02]  /*9140*/  SHF.R.U32.HI R6, RZ, 0x10, R7 ;  /* 0x00000010ff067819 */ /* 0x000fe40000011607 */
[----:B------:R-:W-:-:S02]  /*9150*/  PRMT R40, R40, 0x5410, R3 ;  /* 0x0000541028287816 */ /* 0x000fc40000000003 */
[----:B------:R-:W-:Y:S01]  /*9160*/  PRMT R35, R35, 0x5410, R6 ;  /* 0x0000541023237816 */ /* 0x000fe20000000006 */
[----:B0-----:R-:W-:Y:S02]  /*9170*/  IMAD.U32 R3, R12, 0x10000, RZ ;  /* 0x000100000c037824 */ /* 0x001fe400078e00ff */
[----:B-1----:R-:W-:-:S04]  /*9180*/  IMAD.U32 R9, R24, 0x10000, RZ ;  /* 0x0001000018097824 */ /* 0x002fc800078e00ff */
[----:B------:R-:W-:Y:S01]  /*9190*/  FMUL.FTZ R36, R9, R32 ;  /* 0x0000002009247220 */ /* 0x000fe20000410000 */
[----:B------:R-:W-:Y:S02]  /*91a0*/  IMAD.U32 R11, R25, 0x10000, RZ ;  /* 0x00010000190b7824 */ /* 0x000fe400078e00ff */
[-C--:B------:R-:W-:Y:S01]  /*91b0*/  FMUL.FTZ R38, R9, R30.reuse ;  /* 0x0000001e09267220 */ /* 0x080fe20000410000 */
[----:B------:R-:W-:Y:S01]  /*91c0*/  FFMA.FTZ R36, R3, R30, -R36 ;  /* 0x0000001e03247223 */ /* 0x000fe20000010824 */
[----:B------:R-:W-:Y:S01]  /*91d0*/  IMAD.U32 R30, R44, 0x10000, RZ ;  /* 0x000100002c1e7824 */ /* 0x000fe200078e00ff */
[----:B------:R-:W-:Y:S01]  /*91e0*/  SHF.L.U32 R5, R13, 0x10, RZ ;  /* 0x000000100d057819 */ /* 0x000fe200000006ff */
[----:B------:R-:W-:Y:S02]  /*91f0*/  IMAD.U32 R20, R27, 0x10000, RZ ;  /* 0x000100001b147824 */ /* 0x000fe400078e00ff */
[----:B------:R-:W-:Y:S01]  /*9200*/  FMUL.FTZ R46, R11, R34 ;  /* 0x000000220b2e7220 */ /* 0x000fe20000410000 */
[----:B------:R-:W-:-:S02]  /*9210*/  IMAD.U32 R9, R35, 0x10000, RZ ;  /* 0x0001000023097824 */ /* 0x000fc400078e00ff */
[----:B------:R-:W-:Y:S01]  /*9220*/  FFMA.FTZ R38, R3, R32, R38 ;  /* 0x0000002003267223 */ /* 0x000fe20000010026 */
[----:B------:R-:W-:Y:S01]  /*9230*/  LOP3.LUT R10, R24, 0xffff0000, RZ, 0xc0, !PT ;  /* 0xffff0000180a7812 */ /* 0x000fe200078ec0ff */
[----:B------:R-:W-:Y:S02]  /*9240*/  IMAD.U32 R3, R29, 0x10000, RZ ;  /* 0x000100001d037824 */ /* 0x000fe400078e00ff */
[-C--:B------:R-:W-:Y:S01]  /*9250*/  FMUL.FTZ R32, R11, R30.reuse ;  /* 0x0000001e0b207220 */ /* 0x080fe20000410000 */
[----:B------:R-:W-:Y:S02]  /*9260*/  IMAD.U32 R8, R15, 0x10000, RZ ;  /* 0x000100000f087824 */ /* 0x000fe400078e00ff */
[C---:B------:R-:W-:Y:S01]  /*9270*/  FFMA.FTZ R46, R5.reuse, R30, -R46 ;  /* 0x0000001e052e7223 */ /* 0x040fe2000001082e */
[----:B------:R-:W-:Y:S01]  /*9280*/  FMUL.FTZ R11, R20, R9 ;  /* 0x00000009140b7220 */ /* 0x000fe20000410000 */
[----:B------:R-:W-:Y:S01]  /*9290*/  LOP3.LUT R4, R12, 0xffff0000, RZ, 0xc0, !PT ;  /* 0xffff00000c047812 */ /* 0x000fe200078ec0ff */
[----:B------:R-:W-:Y:S01]  /*92a0*/  FMUL.FTZ R30, R20, R3 ;  /* 0x00000003141e7220 */ /* 0x000fe20000410000 */
[----:B------:R-:W-:Y:S01]  /*92b0*/  FFMA.FTZ R32, R5, R34, R32 ;  /* 0x0000002205207223 */ /* 0x000fe20000010020 */
[----:B------:R-:W-:Y:S01]  /*92c0*/  FMUL.FTZ R5, R10, R43 ;  /* 0x0000002b0a057220 */ /* 0x000fe20000410000 */
[C---:B------:R-:W-:Y:S01]  /*92d0*/  FFMA.FTZ R20, R8.reuse, R3, -R11 ;  /* 0x0000000308147223 */ /* 0x040fe2000001080b */
[----:B------:R-:W-:Y:S01]  /*92e0*/  LOP3.LUT R12, R13, 0xffff0000, RZ, 0xc0, !PT ;  /* 0xffff00000d0c7812 */ /* 0x000fe200078ec0ff */
        /* <DEDUP_REMOVED lines=8> */
[----:B------:R-:W-:Y:S01]  /*9370*/  IMAD.U32 R8, R40, 0x10000, RZ ;  /* 0x0001000028087824 */ /* 0x000fe200078e00ff */
[----:B------:R-:W-:Y:S01]  /*9380*/  LOP3.LUT R14, R15, 0xffff0000, RZ, 0xc0, !PT ;  /* 0xffff00000f0e7812 */ /* 0x000fe200078ec0ff */
[----:B------:R-:W-:Y:S01]  /*9390*/  IMAD.U32 R5, R21, 0x10000, RZ ;  /* 0x0001000015057824 */ /* 0x000fe200078e00ff */
[----:B------:R-:W-:-:S02]  /*93a0*/  LOP3.LUT R15, R26, 0xffff0000, RZ, 0xc0, !PT ;  /* 0xffff00001a0f7812 */ /* 0x000fc400078ec0ff */
[----:B------:R-:W-:Y:S01]  /*93b0*/  LOP3.LUT R26, R27, 0xffff0000, RZ, 0xc0, !PT ;  /* 0xffff00001b1a7812 */ /* 0x000fe200078ec0ff */
[C---:B------:R-:W-:Y:S01]  /*93c0*/  FMUL.FTZ R27, R13.reuse, R8 ;  /* 0x000000080d1b7220 */ /* 0x040fe20000410000 */
[----:B------:R-:W-:Y:S01]  /*93d0*/  LOP3.LUT R3, R44, 0xffff0000, RZ, 0xc0, !PT ;  /* 0xffff00002c037812 */ /* 0x000fe200078ec0ff */
[----:B------:R-:W-:Y:S01]  /*93e0*/  FMUL.FTZ R25, R24, R9 ;  /* 0x0000000918197220 */ /* 0x000fe20000410000 */
[----:B------:R-:W-:Y:S01]  /*93f0*/  FFMA.FTZ R11, R4, R43, R11 ;  /* 0x0000002b040b7223 */ /* 0x000fe2000001000b */
[----:B------:R-:W-:Y:S01]  /*9400*/  FMUL.FTZ R13, R13, R5 ;  /* 0x000000050d0d7220 */ /* 0x000fe20000410000 */
[----:B------:R-:W-:Y:S02]  /*9410*/  LOP3.LUT R40, R40, 0xffff0000, RZ, 0xc0, !PT ;  /* 0xffff000028287812 */ /* 0x000fe400078ec0ff */
[----:B------:R-:W-:Y:S02]  /*9420*/  LOP3.LUT R35, R35, 0xffff0000, RZ, 0xc0, !PT ;  /* 0xffff000023237812 */ /* 0x000fe400078ec0ff */
[----:B------:R-:W-:-:S02]  /*9430*/  LOP3.LUT R4, R21, 0xffff0000, RZ, 0xc0, !PT ;  /* 0xffff000015047812 */ /* 0x000fc400078ec0ff */
[----:B------:R-:W-:Y:S01]  /*9440*/  LOP3.LUT R29, R29, 0xffff0000, RZ, 0xc0, !PT ;  /* 0xffff00001d1d7812 */ /* 0x000fe200078ec0ff */
[-C--:B------:R-:W-:Y:S01]  /*9450*/  FMUL.FTZ R24, R24, R3.reuse ;  /* 0x0000000318187220 */ /* 0x080fe20000410000 */
[----:B------:R-:W-:Y:S01]  /*9460*/  FFMA.FTZ R25, R12, R3, -R25 ;  /* 0x000000030c197223 */ /* 0x000fe20000010819 */
[C---:B------:R-:W-:Y:S01]  /*9470*/  FFMA.FTZ R27, R6.reuse, R5, -R27 ;  /* 0x00000005061b7223 */ /* 0x040fe2000001081b */
[----:B------:R-:W-:Y:S01]  /*9480*/  FFMA.FTZ R10, R6, R8, R13 ;  /* 0x00000008060a7223 */ /* 0x000fe2000001000d */
[C---:B------:R-:W-:Y:S01]  /*9490*/  FMUL.FTZ R6, R15.reuse, R40 ;  /* 0x000000280f067220 */ /* 0x040fe20000410000 */
        /* <DEDUP_REMOVED lines=18> */
.L_x_15545:
[----:B------:R-:W-:Y:S05]  /*95c0*/  BSYNC B0 ;  /* 0x0000000000007941 */ /* 0x000fea0003800000 */
.L_x_15531:
        /* <DEDUP_REMOVED lines=8> */
.L_x_15528:
[----:B--23--:R-:W2:Y:S02]  /*9650*/  LDL R0, [R1] ;  /* 0x0000000001007983 */ /* 0x00cea40000100800 */
[----:B--2---:R-:W-:-:S13]  /*9660*/  ISETP.NE.AND P0, PT, R0, 0x3, PT ;  /* 0x000000030000780c */ /* 0x004fda0003f05270 */
[----:B------:R-:W-:Y:S05]  /*9670*/  @!P0 BRA `(.L_x_15555) ;  /* 0x0000000000048947 */ /* 0x000fea0003800000 */
[----:B------:R-:W-:Y:S01]  /*9680*/  BPT.TRAP 0x1 ;  /* 0x000000040000795c */ /* 0x000fe20000300000 */
.L_x_15555:
[----:B------:R-:W-:Y:S01]  /*9690*/  IMAD R8, R23, 0x8, R2 ;  /* 0x0000000817087824 */ /* 0x000fe200078e0202 */
[----:B01----:R-:W-:-:S04]  /*96a0*/  SHF.L.U32 R3, R156, 0x1f, RZ ;  /* 0x0000001f9c037819 */ /* 0x003fc800000006ff */
[----:B------:R0:W1:Y:S01]  /*96b0*/  SYNCS.PHASECHK.TRANS64.TRYWAIT P1, [R8+URZ+0x16830], R3 ;  /* 0x01683003080075a7 */ /* 0x000062000802017f */
[----:B------:R-:W-:Y:S05]  /*96c0*/  @!P0 BRA `(.L_x_15556) ;  /* 0x0000000000048947 */ /* 0x000fea0003800000 */
[----:B------:R-:W-:Y:S01]  /*96d0*/  BPT.TRAP 0x1 ;  /* 0x000000040000795c */ /* 0x000fe20000300000 */
.L_x_15556:
        /* <DEDUP_REMOVED lines=10> */
.L_x_15557:
[----:B--2---:R-:W2:Y:S01]  /*9780*/  LDL R0, [R1+0x24] ;  /* 0x0000240001007983 */ /* 0x004ea20000100800 */
[----:B------:R-:W-:Y:S01]  /*9790*/  IMAD.MOV.U32 R5, RZ, RZ, 0x40000040 ;  /* 0x40000040ff057424 */ /* 0x000fe200078e00ff */
[----:B------:R-:W-:Y:S05]  /*97a0*/  WARPSYNC.ALL ;  /* 0x0000000000007948 */ /* 0x000fea0003800000 */
[C---:B------:R-:W-:Y:S01]  /*97b0*/  R2UR UR4, R14.reuse ;  /* 0x000000000e0472ca */ /* 0x040fe200000e0000 */
[----:B-----5:R-:W-:Y:S01]  /*97c0*/  WARPGROUP.ARRIVE ;  /* 0x00000000000079c5 */ /* 0x020fe20000000000 */
[----:B------:R-:W-:Y:S01]  /*97d0*/  R2UR UR5, R15 ;  /* 0x000000000f0572ca */ /* 0x000fe200000e0000 */
[C---:B------:R-:W-:Y:S01]  /*97e0*/  VIADD R12, R14.reuse, 0x2 ;  /* 0x000000020e0c7836 */ /* 0x040fe20000000000 */
[----:B------:R-:W-:Y:S01]  /*97f0*/  R2UR UR7, R5 ;  /* 0x00000000050772ca */ /* 0x000fe200000e0000 */
[----:B------:R-:W-:Y:S01]  /*9800*/  IMAD.MOV.U32 R13, RZ, RZ, 0x40000040 ;  /* 0x40000040ff0d7424 */ /* 0x000fe200078e00ff */
[----:B------:R-:W-:Y:S01]  /*9810*/  MOV R7, 0x40000040 ;  /* 0x4000004000077802 */ /* 0x000fe20000000f00 */
[----:B------:R-:W-:-:S02]  /*9820*/  VIADD R10, R14, 0x4 ;  /* 0x000000040e0a7836 */ /* 0x000fc40000000000 */
[----:B----4-:R-:W-:Y:S01]  /*9830*/  IMAD.MOV.U32 R11, RZ, RZ, 0x40000040 ;  /* 0x40000040ff0b7424 */ /* 0x010fe200078e00ff */
[----:B------:R3:W-:Y:S01]  /*9840*/  STL.64 [R1+0x18], R12 ;  /* 0x0000180c01007387 */ /* 0x0007e20000100a00 */
[----:B------:R-:W-:Y:S02]  /*9850*/  VIADD R20, R14, 0x6 ;  /* 0x000000060e147836 */ /* 0x000fe40000000000 */
[----:B------:R-:W-:Y:S01]  /*9860*/  IMAD.MOV.U32 R21, RZ, RZ, 0x40000040 ;  /* 0x40000040ff157424 */ /* 0x000fe200078e00ff */
[----:B------:R3:W-:Y:S01]  /*9870*/  STL.64 [R1+0x10], R10 ;  /* 0x0000100a01007387 */ /* 0x0007e20000100a00 */
[----:B------:R-:W-:Y:S02]  /*9880*/  IMAD.MOV.U32 R5, RZ, RZ, 0x40000040 ;  /* 0x40000040ff057424 */ /* 0x000fe400078e00ff */
        /* <DEDUP_REMOVED lines=31> */
.L_x_15559:
[----:B------:R-:W2:Y:S01]  /*9a80*/  LDL R0, [R1+0x4c] ;  /* 0x00004c0001007983 */ /* 0x000ea20000100800 */
[----:B01----:R-:W0:Y:S01]  /*9a90*/  LDC R3, c[0x0][0x448] ;  /* 0x00011200ff037b82 */ /* 0x003e220000000800 */
[----:B------:R-:W-:Y:S02]  /*9aa0*/  ULDC UR4, c[0x0][0x988] ;  /* 0x0002620000047ab9 */ /* 0x000fe40000000800 */
[----:B------:R-:W2:Y:S04]  /*9ab0*/  LDL R94, [R1+0x2c] ;  /* 0x00002c00015e7983 */ /* 0x000ea80000100800 */
[----:B------:R-:W3:Y:S04]  /*9ac0*/  LDL R7, [R1+0x34] ;  /* 0x0000340001077983 */ /* 0x000ee80000100800 */
[----:B------:R-:W4:Y:S04]  /*9ad0*/  LDL R92, [R1+0xc] ;  /* 0x00000c00015c7983 */ /* 0x000f280000100800 */
[----:B------:R-:W5:Y:S01]  /*9ae0*/  LDL R90, [R1+0x28] ;  /* 0x00002800015a7983 */ /* 0x000f620000100800 */
[----:B0-----:R-:W-:-:S13]  /*9af0*/  ISETP.NE.AND P4, PT, R3, 0x1, PT ;  /* 0x000000010300780c */ /* 0x001fda0003f85270 */
[----:B------:R-:W0:Y:S08]  /*9b00*/  @P4 LDC R3, c[0x0][0x44c] ;  /* 0x00011300ff034b82 */ /* 0x000e300000000800 */
[----:B------:R-:W1:Y:S01]  /*9b10*/  @P4 LDC R5, c[0x0][0x450] ;  /* 0x00011400ff054b82 */ /* 0x000e620000000800 */
[----:B--2---:R-:W-:-:S04]  /*9b20*/  IMAD.IADD R6, R0, 0x1, R94 ;  /* 0x0000000100067824 */ /* 0x004fc800078e025e */
[----:B0-----:R-:W-:-:S05]  /*9b30*/  @P4 IMAD.HI.U32 R0, R6, R3, RZ ;  /* 0x0000000306004227 */ /* 0x001fca00078e00ff */
[----:B-1----:R-:W-:-:S05]  /*9b40*/  @P4 SHF.R.U32.HI R6, RZ, R5, R0 ;  /* 0x00000005ff064219 */ /* 0x002fca0000011600 */
[----:B------:R-:W0:Y:S01]  /*9b50*/  SHFL.IDX PT, R0, R6, 0x1, 0x1c1f ;  /* 0x003c1f0006007f89 */ /* 0x000e2200000e0000 */
[----:B------:R-:W-:-:S04]  /*9b60*/  IMAD.MOV.U32 R5, RZ, RZ, -0x80 ;  /* 0xffffff80ff057424 */ /* 0x000fc800078e00ff */
[----:B------:R-:W-:-:S05]  /*9b70*/  IMAD R5, R88, R5, 0x80 ;  /* 0x0000008058057424 */ /* 0x000fca00078e0205 */
[C-C-:B---3--:R-:W-:Y:S02]  /*9b80*/  IADD3 R4, -R7.reuse, 0x1, R5.reuse ;  /* 0x0000000107047810 */ /* 0x148fe40007ffe105 */
[----:B-----5:R-:W-:Y:S02]  /*9b90*/  IADD3 R5, -R7, R90, R5 ;  /* 0x0000005a07057210 */ /* 0x020fe40007ffe105 */
[----:B----4-:R-:W-:-:S04]  /*9ba0*/  IADD3 R4, -R92, R4, R90 ;  /* 0x000000045c047210 */ /* 0x010fc80007ffe15a */
        /* <DEDUP_REMOVED lines=96> */
[----:B------:R-:W0:Y:S04]  /*a1b0*/  SHFL.BFLY PT, R3, R12, 0x2, 0x1f ;  /* 0x0c401f000c037f89 */ /* 0x000e2800000e0000 */
[----:B------:R-:W1:Y:S01]  /*a1c0*/  SHFL.IDX PT, R6, R6, RZ, 0x1c1f ;  /* 0x001c1fff06067589 */ /* 0x000e6200000e0000 */
[----:B0-----:R-:W-:-:S05]  /*a1d0*/  FMNMX.FTZ R26, R12, R3, !PT ;  /* 0x000000030c1a7209 */ /* 0x001fca0007810000 */
[----:B------:R-:W0:Y:S01]  /*a1e0*/  SHFL.BFLY PT, R3, R26, 0x1, 0x1f ;  /* 0x0c201f001a037f89 */ /* 0x000e2200000e0000 */
[----:B------:R-:W-:Y:S01]  /*a1f0*/  IMAD.U32 R0, RZ, RZ, UR4 ;  /* 0x00000004ff007e24 */ /* 0x000fe2000f8e00ff */
[----:B-1----:R-:W-:-:S04]  /*a200*/  VIADDMNMX R4, R6, R4, R5, PT ;  /* 0x0000000406047246 */ /* 0x002fc80003800105 */
[C---:B------:R-:W-:Y:S02]  /*a210*/  ISETP.GT.AND P2, PT, R4.reuse, 0x1, PT ;  /* 0x000000010400780c */ /* 0x040fe40003f44270 */
[----:B------:R-:W-:Y:S02]  /*a220*/  ISETP.GT.AND P3, PT, R4, 0x8, PT ;  /* 0x000000080400780c */ /* 0x000fe40003f64270 */
[----:B0-----:R-:W-:-:S04]  /*a230*/  FMNMX.FTZ R3, R26, R3, !PT ;  /* 0x000000031a037209 */ /* 0x001fc80007810000 */
[C---:B------:R-:W-:Y:S01]  /*a240*/  FSETP.NEU.FTZ.AND P1, PT, R3.reuse, -INF , PT ;  /* 0xff8000000300780b */ /* 0x040fe20003f3d000 */
[----:B------:R-:W-:-:S05]  /*a250*/  FMUL.FTZ R10, R3, R0 ;  /* 0x00000000030a7220 */ /* 0x000fca0000410000 */
[----:B------:R-:W-:Y:S02]  /*a260*/  FSEL R10, R10, RZ, P1 ;  /* 0x000000ff0a0a7208 */ /* 0x000fe40000800000 */
[----:B------:R-:W-:Y:S02]  /*a270*/  ISETP.GT.AND P1, PT, R4, RZ, PT ;  /* 0x000000ff0400720c */ /* 0x000fe40003f24270 */
[----:B------:R-:W-:Y:S02]  /*a280*/  FSEL R25, R25, -INF , P2 ;  /* 0xff80000019197808 */ /* 0x000fe40001000000 */
[----:B------:R-:W-:Y:S01]  /*a290*/  FSEL R5, R24, -INF , P1 ;  /* 0xff80000018057808 */ /* 0x000fe20000800000 */
[----:B------:R-:W-:Y:S01]  /*a2a0*/  FFMA.FTZ R149, R7, R0, -R10 ;  /* 0x0000000007957223 */ /* 0x000fe2000001080a */
[----:B------:R-:W-:Y:S02]  /*a2b0*/  ISETP.GT.AND P1, PT, R4, 0x9, PT ;  /* 0x000000090400780c */ /* 0x000fe40003f24270 */
[----:B------:R-:W-:-:S02]  /*a2c0*/  FSEL R7, R28, -INF , P3 ;  /* 0xff8000001c077808 */ /* 0x000fc40001800000 */
[----:B------:R-:W-:Y:S02]  /*a2d0*/  FMNMX.FTZ R6, R5, R25, !PT ;  /* 0x0000001905067209 */ /* 0x000fe40007810000 */
[C---:B------:R-:W-:Y:S02]  /*a2e0*/  ISETP.GT.AND P2, PT, R4.reuse, 0x10, PT ;  /* 0x000000100400780c */ /* 0x040fe40003f44270 */
[----:B------:R-:W-:Y:S02]  /*a2f0*/  FSEL R29, R29, -INF , P1 ;  /* 0xff8000001d1d7808 */ /* 0x000fe40000800000 */
[----:B------:R-:W-:Y:S01]  /*a300*/  FMNMX.FTZ R6, R7, R6, !PT ;  /* 0x0000000607067209 */ /* 0x000fe20007810000 */
        /* <DEDUP_REMOVED lines=53> */
[----:B------:R-:W-:Y:S01]  /*a660*/  FFMA.FTZ R48, R55, R0, -R10 ;  /* 0x0000000037307223 */ /* 0x000fe2000001080a */
[----:B------:R-:W-:Y:S01]  /*a670*/  FSEL R57, R57, -INF , P1 ;  /* 0xff80000039397808 */ /* 0x000fe20000800000 */
[----:B------:R-:W0:Y:S01]  /*a680*/  S2R R96, SR_CgaCtaId ;  /* 0x0000000000607919 */ /* 0x000e220000008800 */
[----:B------:R-:W-:Y:S01]  /*a690*/  FMNMX.FTZ R6, R39, R6, !PT ;  /* 0x0000000627067209 */ /* 0x000fe20007810000 */
[----:B------:R-:W1:Y:S01]  /*a6a0*/  @P4 LDC R52, c[0x0][0x450] ;  /* 0x00011400ff344b82 */ /* 0x000e620000000800 */
        /* <DEDUP_REMOVED lines=41> */
[----:B------:R-:W-:Y:S01]  /*a940*/  FMNMX.FTZ R6, R85, R6, !PT ;  /* 0x0000000655067209 */ /* 0x000fe20007810000 */
[----:B------:R-:W-:-:S04]  /*a950*/  FFMA.FTZ R4, R59, R0, -R10 ;  /* 0x000000003b047223 */ /* 0x000fc8000001080a */
[----:B------:R-:W2:Y:S02]  /*a960*/  SHFL.BFLY PT, R59, R6, 0x2, 0x1f ;  /* 0x0c401f00063b7f89 */ /* 0x000ea400000e0000 */
[----:B--2---:R-:W-:-:S05]  /*a970*/  FMNMX.FTZ R59, R6, R59, !PT ;  /* 0x0000003b063b7209 */ /* 0x004fca0007810000 */
[----:B------:R-:W2:Y:S02]  /*a980*/  SHFL.BFLY PT, R6, R59, 0x1, 0x1f ;  /* 0x0c201f003b067f89 */ /* 0x000ea400000e0000 */
[----:B--2---:R-:W-:-:S04]  /*a990*/  FMNMX.FTZ R6, R59, R6, !PT ;  /* 0x000000063b067209 */ /* 0x004fc80007810000 */
[C---:B------:R-:W-:Y:S01]  /*a9a0*/  FSETP.NEU.FTZ.AND P1, PT, R6.reuse, -INF , PT ;  /* 0xff8000000600780b */ /* 0x040fe20003f3d000 */
[----:B------:R-:W-:-:S05]  /*a9b0*/  FMUL.FTZ R50, R6, R0 ;  /* 0x0000000006327220 */ /* 0x000fca0000410000 */
[----:B------:R-:W-:-:S05]  /*a9c0*/  FSEL R50, R50, RZ, P1 ;  /* 0x000000ff32327208 */ /* 0x000fca0000800000 */
[-CC-:B------:R-:W-:Y:S01]  /*a9d0*/  FFMA.FTZ R136, R13, R0.reuse, -R50.reuse ;  /* 0x000000000d887223 */ /* 0x180fe20000010832 */
[-CC-:B------:R-:W-:Y:S02]  /*a9e0*/  FFMA.FTZ R13, R49, R0.reuse, -R50.reuse ;  /* 0x00000000310d7223 */ /* 0x180fe40000010832 */
[----:B------:R-:W2:Y:S01]  /*a9f0*/  LDL R49, [R1+0x3c] ;  /* 0x00003c0001317983 */ /* 0x000ea20000100800 */
[-CC-:B------:R-:W-:Y:S01]  /*aa00*/  FFMA.FTZ R146, R27, R0.reuse, -R50.reuse ;  /* 0x000000001b927223 */ /* 0x180fe20000010832 */
[-CC-:B------:R-:W-:Y:S02]  /*aa10*/  FFMA.FTZ R27, R37, R0.reuse, -R50.reuse ;  /* 0x00000000251b7223 */ /* 0x180fe40000010832 */
[----:B------:R-:W3:Y:S01]  /*aa20*/  @P4 LDC R37, c[0x0][0x44c] ;  /* 0x00011300ff254b82 */ /* 0x000ee20000000800 */
[-CC-:B------:R-:W-:Y:S01]  /*aa30*/  FFMA.FTZ R148, R5, R0.reuse, -R50.reuse ;  /* 0x0000000005947223 */ /* 0x180fe20000010832 */
[-CC-:B------:R-:W-:Y:S01]  /*aa40*/  FFMA.FTZ R5, R25, R0.reuse, -R50.reuse ;  /* 0x0000000019057223 */ /* 0x180fe20000010832 */
[-CC-:B------:R-:W-:Y:S01]  /*aa50*/  FFMA.FTZ R150, R7, R0.reuse, -R50.reuse ;  /* 0x0000000007967223 */ /* 0x180fe20000010832 */
[----:B------:R-:W-:Y:S01]  /*aa60*/  MUFU.EX2 R149, R149 ;  /* 0x0000009500957308 */ /* 0x000fe20000000800 */
[-CC-:B------:R-:W-:Y:S01]  /*aa70*/  FFMA.FTZ R25, R29, R0.reuse, -R50.reuse ;  /* 0x000000001d197223 */ /* 0x180fe20000010832 */
[----:B------:R-:W-:-:S06]  /*aa80*/  FFMA.FTZ R144, R9, R0, -R50 ;  /* 0x0000000009907223 */ /* 0x000fcc0000010832 */
[----:B------:R-:W-:Y:S08]  /*aa90*/  MUFU.EX2 R148, R148 ;  /* 0x0000009400947308 */ /* 0x000ff00000000800 */
[----:B------:R-:W4:Y:S01]  /*aaa0*/  MUFU.EX2 R5, R5 ;  /* 0x0000000500057308 */ /* 0x000f220000000800 */
[----:B------:R-:W-:-:S07]  /*aab0*/  VIADD R8, R8, 0x16840 ;  /* 0x0001684008087836 */ /* 0x000fce0000000000 */
[----:B------:R-:W5:Y:S01]  /*aac0*/  MUFU.EX2 R12, R12 ;  /* 0x0000000c000c7308 */ /* 0x000f620000000800 */
[----:B------:R-:W-:-:S07]  /*aad0*/  FFMA.FTZ R9, R33, R0, -R50 ;  /* 0x0000000021097223 */ /* 0x000fce0000010832 */
[----:B------:R-:W1:Y:S08]  /*aae0*/  MUFU.EX2 R150, R150 ;  /* 0x0000009600967308 */ /* 0x000e700000000800 */
[----:B------:R-:W1:Y:S01]  /*aaf0*/  MUFU.EX2 R151, R151 ;  /* 0x0000009700977308 */ /* 0x000e620000000800 */
[----:B0-----:R-:W-:-:S07]  /*ab00*/  PRMT R8, R96, 0x654, R8 ;  /* 0x0000065460087816 */ /* 0x001fce0000000008 */
[----:B------:R-:W0:Y:S01]  /*ab10*/  MUFU.EX2 R25, R25 ;  /* 0x0000001900197308 */ /* 0x000e220000000800 */
[----:B---3--:R-:W-:Y:S01]  /*ab20*/  @P4 IMAD.HI.U32 R37, R94, R37, RZ ;  /* 0x000000255e254227 */ /* 0x008fe200078e00ff */
[----:B------:R5:W-:Y:S06]  /*ab30*/  SYNCS.ARRIVE.TRANS64.RED.A1T0 RZ, [R8+URZ], RZ ;  /* 0x000000ff08ff79a7 */ /* 0x000bec000810043f */
[----:B------:R-:W3:Y:S01]  /*ab40*/  MUFU.EX2 R24, R24 ;  /* 0x0000001800187308 */ /* 0x000ee20000000800 */
[----:B----4-:R-:W-:Y:S01]  /*ab50*/  FADD.FTZ R7, R148, R5 ;  /* 0x0000000594077221 */ /* 0x010fe20000010000 */
[----:B------:R-:W-:-:S06]  /*ab60*/  FFMA.FTZ R132, R39, R0, -R50 ;  /* 0x0000000027847223 */ /* 0x000fcc0000010832 */
[----:B------:R-:W4:Y:S01]  /*ab70*/  MUFU.EX2 R144, R144 ;  /* 0x0000009000907308 */ /* 0x000f220000000800 */
[----:B-----5:R-:W-:Y:S01]  /*ab80*/  FADD.FTZ R8, R149, R12 ;  /* 0x0000000c95087221 */ /* 0x020fe20000010000 */
[----:B------:R-:W-:-:S06]  /*ab90*/  IMAD.MOV.U32 R39, RZ, RZ, R94 ;  /* 0x000000ffff277224 */ /* 0x000fcc00078e005e */
[----:B------:R-:W5:Y:S01]  /*aba0*/  MUFU.EX2 R145, R145 ;  /* 0x0000009100917308 */ /* 0x000f620000000800 */
[----:B-1----:R-:W-:Y:S01]  /*abb0*/  @P4 SHF.R.U32.HI R39, RZ, R52, R37 ;  /* 0x00000034ff274219 */ /* 0x002fe20000011625 */
[----:B------:R-:W-:-:S06]  /*abc0*/  FADD.FTZ R52, R150, R7 ;  /* 0x0000000796347221 */ /* 0x000fcc0000010000 */
[----:B------:R-:W1:Y:S01]  /*abd0*/  MUFU.EX2 R9, R9 ;  /* 0x0000000900097308 */ /* 0x000e620000000800 */
[----:B------:R-:W-:Y:S01]  /*abe0*/  FADD.FTZ R37, R151, R8 ;  /* 0x0000000897257221 */ /* 0x000fe20000010000 */
[----:B------:R-:W-:-:S06]  /*abf0*/  FFMA.FTZ R140, R11, R0, -R50 ;  /* 0x000000000b8c7223 */ /* 0x000fcc0000010832 */
[----:B------:R-:W1:Y:S01]  /*ac00*/  MUFU.EX2 R26, R26 ;  /* 0x0000001a001a7308 */ /* 0x000e620000000800 */
[----:B------:R-:W-:Y:S01]  /*ac10*/  IADD3 R7, R39, R90, -R92 ;  /* 0x0000005a27077210 */ /* 0x000fe20007ffe85c */
[----:B0-----:R-:W-:-:S06]  /*ac20*/  FADD.FTZ R39, R25, R52 ;  /* 0x0000003419277221 */ /* 0x001fcc0000010000 */
[----:B------:R-:W0:Y:S01]  /*ac30*/  MUFU.EX2 R146, R146 ;  /* 0x0000009200927308 */ /* 0x000e220000000800 */
[----:B---3--:R-:W-:Y:S01]  /*ac40*/  FADD.FTZ R8, R24, R37 ;  /* 0x0000002518087221 */ /* 0x008fe20000010000 */
[----:B------:R-:W-:-:S06]  /*ac50*/  FFMA.FTZ R11, R41, R0, -R50 ;  /* 0x00000000290b7223 */ /* 0x000fcc0000010832 */
[----:B------:R-:W3:Y:S01]  /*ac60*/  MUFU.EX2 R147, R147 ;  /* 0x0000009300937308 */ /* 0x000ee20000000800 */
[----:B----4-:R-:W-:Y:S01]  /*ac70*/  FADD.FTZ R52, R144, R39 ;  /* 0x0000002790347221 */ /* 0x010fe20000010000 */
[----:B-----5:R-:W-:-:S06]  /*ac80*/  FADD.FTZ R41, R145, R8 ;  /* 0x0000000891297221 */ /* 0x020fcc0000010000 */
[----:B------:R-:W-:Y:S01]  /*ac90*/  MUFU.EX2 R28, R28 ;  /* 0x0000001c001c7308 */ /* 0x000fe20000000800 */
[----:B------:R-:W-:-:S07]  /*aca0*/  FFMA.FTZ R142, R31, R0, -R50 ;  /* 0x000000001f8e7223 */ /* 0x000fce0000010832 */
[----:B------:R-:W4:Y:S01]  /*acb0*/  MUFU.EX2 R27, R27 ;  /* 0x0000001b001b7308 */ /* 0x000f220000000800 */
[----:B------:R-:W-:Y:S01]  /*acc0*/  FFMA.FTZ R134, R43, R0, -R50 ;  /* 0x000000002b867223 */ /* 0x000fe20000010832 */
[----:B-1----:R-:W-:Y:S01]  /*acd0*/  FADD.FTZ R43, R9, R52 ;  /* 0x00000034092b7221 */ /* 0x002fe20000010000 */
[----:B------:R-:W-:-:S05]  /*ace0*/  FADD.FTZ R8, R26, R41 ;  /* 0x000000291a087221 */ /* 0x000fca0000010000 */
[----:B------:R-:W-:Y:S01]  /*acf0*/  MUFU.EX2 R141, R141 ;  /* 0x0000008d008d7308 */ /* 0x000fe20000000800 */
[----:B------:R-:W-:-:S07]  /*ad00*/  FFMA.FTZ R29, R45, R0, -R50 ;  /* 0x000000002d1d7223 */ /* 0x000fce0000010832 */
[----:B------:R-:W1:Y:S01]  /*ad10*/  MUFU.EX2 R140, R140 ;  /* 0x0000008c008c7308 */ /* 0x000e620000000800 */
[----:B0-----:R-:W-:Y:S01]  /*ad20*/  FADD.FTZ R52, R146, R43 ;  /* 0x0000002b92347221 */ /* 0x001fe20000010000 */
[----:B---3--:R-:W-:-:S06]  /*ad30*/  FADD.FTZ R43, R147, R8 ;  /* 0x00000008932b7221 */ /* 0x008fcc0000010000 */
[----:B------:R-:W-:Y:S08]  /*ad40*/  MUFU.EX2 R30, R30 ;  /* 0x0000001e001e7308 */ /* 0x000ff00000000800 */
[----:B------:R-:W0:Y:S01]  /*ad50*/  MUFU.EX2 R11, R11 ;  /* 0x0000000b000b7308 */ /* 0x000e220000000800 */
[----:B----4-:R-:W-:Y:S01]  /*ad60*/  FADD.FTZ R45, R27, R52 ;  /* 0x000000341b2d7221 */ /* 0x010fe20000010000 */
[----:B------:R-:W-:-:S06]  /*ad70*/  FADD.FTZ R8, R28, R43 ;  /* 0x0000002b1c087221 */ /* 0x000fcc0000010000 */
[----:B------:R-:W-:Y:S08]  /*ad80*/  MUFU.EX2 R143, R143 ;  /* 0x0000008f008f7308 */ /* 0x000ff00000000800 */
[----:B------:R-:W3:Y:S01]  /*ad90*/  MUFU.EX2 R142, R142 ;  /* 0x0000008e008e7308 */ /* 0x000ee20000000800 */
[----:B-1----:R-:W-:Y:S01]  /*ada0*/  FADD.FTZ R52, R140, R45 ;  /* 0x0000002d8c347221 */ /* 0x002fe20000010000 */
[----:B------:R-:W-:-:S06]  /*adb0*/  FADD.FTZ R43, R141, R8 ;  /* 0x000000088d2b7221 */ /* 0x000fcc0000010000 */
[----:B------:R-:W-:Y:S01]  /*adc0*/  MUFU.EX2 R32, R32 ;  /* 0x0000002000207308 */ /* 0x000fe20000000800 */
[-C--:B------:R-:W-:Y:S01]  /*add0*/  FFMA.FTZ R139, R95, R0.reuse, -R10 ;  /* 0x000000005f8b7223 */ /* 0x080fe2000001080a */
[----:B------:R-:W-:-:S06]  /*ade0*/  FFMA.FTZ R138, R35, R0, -R50 ;  /* 0x00000000238a7223 */ /* 0x000fcc0000010832 */
[----:B------:R-:W1:Y:S01]  /*adf0*/  MUFU.EX2 R29, R29 ;  /* 0x0000001d001d7308 */ /* 0x000e620000000800 */
[----:B0-----:R-:W-:Y:S01]  /*ae00*/  FADD.FTZ R45, R11, R52 ;  /* 0x000000340b2d7221 */ /* 0x001fe20000010000 */
[----:B------:R-:W-:-:S06]  /*ae10*/  FADD.FTZ R8, R30, R43 ;  /* 0x0000002b1e087221 */ /* 0x000fcc0000010000 */
[----:B------:R-:W-:Y:S01]  /*ae20*/  MUFU.EX2 R137, R137 ;  /* 0x0000008900897308 */ /* 0x000fe20000000800 */
[----:B------:R-:W-:-:S07]  /*ae30*/  FFMA.FTZ R31, R53, R0, -R50 ;  /* 0x00000000351f7223 */ /* 0x000fce0000010832 */
[----:B------:R-:W0:Y:S01]  /*ae40*/  MUFU.EX2 R136, R136 ;  /* 0x0000008800887308 */ /* 0x000e220000000800 */
[----:B---3--:R-:W-:Y:S01]  /*ae50*/  FADD.FTZ R52, R142, R45 ;  /* 0x0000002d8e347221 */ /* 0x008fe20000010000 */
[----:B------:R-:W-:-:S06]  /*ae60*/  FADD.FTZ R43, R143, R8 ;  /* 0x000000088f2b7221 */ /* 0x000fcc0000010000 */
[----:B------:R-:W-:Y:S01]  /*ae70*/  MUFU.EX2 R46, R46 ;  /* 0x0000002e002e7308 */ /* 0x000fe20000000800 */
[----:B------:R-:W-:-:S07]  /*ae80*/  FFMA.FTZ R133, R97, R0, -R10 ;  /* 0x0000000061857223 */ /* 0x000fce000001080a */
[----:B------:R-:W3:Y:S01]  /*ae90*/  MUFU.EX2 R13, R13 ;  /* 0x0000000d000d7308 */ /* 0x000ee20000000800 */
[----:B-1----:R-:W-:Y:S01]  /*aea0*/  FADD.FTZ R45, R29, R52 ;  /* 0x000000341d2d7221 */ /* 0x002fe20000010000 */
[----:B------:R-:W-:-:S06]  /*aeb0*/  FADD.FTZ R8, R32, R43 ;  /* 0x0000002b20087221 */ /* 0x000fcc0000010000 */
[----:B------:R-:W-:Y:S01]  /*aec0*/  MUFU.EX2 R139, R139 ;  /* 0x0000008b008b7308 */ /* 0x000fe20000000800 */
[----:B------:R-:W-:-:S07]  /*aed0*/  FFMA.FTZ R33, R57, R0, -R50 ;  /* 0x0000000039217223 */ /* 0x000fce0000010832 */
        /* <DEDUP_REMOVED lines=9> */
[-C--:B------:R-:W-:Y:S01]  /*af70*/  FFMA.FTZ R42, R63, R0.reuse, -R10 ;  /* 0x000000003f2a7223 */ /* 0x080fe2000001080a */
[----:B------:R-:W-:-:S06]  /*af80*/  FFMA.FTZ R35, R61, R0, -R50 ;  /* 0x000000003d237223 */ /* 0x000fcc0000010832 */
[----:B------:R-:W3:Y:S01]  /*af90*/  MUFU.EX2 R132, R132 ;  /* 0x0000008400847308 */ /* 0x000ee20000000800 */
[----:B------:R-:W-:Y:S01]  /*afa0*/  F2FP.BF16.F32.PACK_AB R149, R12, R149 ;  /* 0x000000950c95723e */ /* 0x000fe200000010ff */
[----:B-1----:R-:W-:Y:S01]  /*afb0*/  FADD.FTZ R12, R138, R45 ;  /* 0x0000002d8a0c7221 */ /* 0x002fe20000010000 */
[----:B------:R-:W-:-:S05]  /*afc0*/  FADD.FTZ R43, R139, R8 ;  /* 0x000000088b2b7221 */ /* 0x000fca0000010000 */
[----:B------:R-:W-:Y:S01]  /*afd0*/  MUFU.EX2 R4, R4 ;  /* 0x0000000400047308 */ /* 0x000fe20000000800 */
[-C--:B------:R-:W-:Y:S01]  /*afe0*/  FFMA.FTZ R129, R101, R0.reuse, -R10 ;  /* 0x0000000065817223 */ /* 0x080fe2000001080a */
[----:B------:R-:W-:-:S06]  /*aff0*/  FFMA.FTZ R128, R89, R0, -R50 ;  /* 0x0000000059807223 */ /* 0x000fcc0000010832 */
[----:B------:R-:W1:Y:S01]  /*b000*/  MUFU.EX2 R33, R33 ;  /* 0x0000002100217308 */ /* 0x000e620000000800 */
[----:B0-----:R-:W-:Y:S01]  /*b010*/  FADD.FTZ R45, R31, R12 ;  /* 0x0000000c1f2d7221 */ /* 0x001fe20000010000 */
[----:B------:R-:W-:-:S06]  /*b020*/  FADD.FTZ R8, R48, R43 ;  /* 0x0000002b30087221 */ /* 0x000fcc0000010000 */
[----:B------:R-:W-:Y:S01]  /*b030*/  MUFU.EX2 R135, R135 ;  /* 0x0000008700877308 */ /* 0x000fe20000000800 */
[-C--:B------:R-:W-:Y:S01]  /*b040*/  FFMA.FTZ R34, R67, R0.reuse, -R10 ;  /* 0x0000000043227223 */ /* 0x080fe2000001080a */
[----:B------:R-:W-:-:S06]  /*b050*/  FFMA.FTZ R37, R65, R0, -R50 ;  /* 0x0000000041257223 */ /* 0x000fcc0000010832 */
[----:B------:R-:W0:Y:S01]  /*b060*/  MUFU.EX2 R134, R134 ;  /* 0x0000008600867308 */ /* 0x000e220000000800 */
[----:B---3--:R-:W-:Y:S01]  /*b070*/  FADD.FTZ R12, R132, R45 ;  /* 0x0000002d840c7221 */ /* 0x008fe20000010000 */
[----:B------:R-:W-:-:S06]  /*b080*/  FADD.FTZ R43, R133, R8 ;  /* 0x00000008852b7221 */ /* 0x000fcc0000010000 */
[----:B------:R-:W-:Y:S01]  /*b090*/  MUFU.EX2 R42, R42 ;  /* 0x0000002a002a7308 */ /* 0x000fe20000000800 */
[-C--:B------:R-:W-:Y:S01]  /*b0a0*/  FFMA.FTZ R131, R103, R0.reuse, -R10 ;  /* 0x0000000067837223 */ /* 0x080fe2000001080a */
[----:B------:R-:W-:-:S06]  /*b0b0*/  FFMA.FTZ R130, R47, R0, -R50 ;  /* 0x000000002f827223 */ /* 0x000fcc0000010832 */
[----:B------:R-:W3:Y:S01]  /*b0c0*/  MUFU.EX2 R35, R35 ;  /* 0x0000002300237308 */ /* 0x000ee20000000800 */
[----:B-1----:R-:W-:Y:S01]  /*b0d0*/  FADD.FTZ R45, R33, R12 ;  /* 0x0000000c212d7221 */ /* 0x002fe20000010000 */
[----:B------:R-:W-:-:S06]  /*b0e0*/  FADD.FTZ R8, R4, R43 ;  /* 0x0000002b04087221 */ /* 0x000fcc0000010000 */
[----:B------:R-:W-:Y:S01]  /*b0f0*/  MUFU.EX2 R129, R129 ;  /* 0x0000008100817308 */ /* 0x000fe20000000800 */
[-C--:B------:R-:W-:Y:S01]  /*b100*/  FFMA.FTZ R36, R71, R0.reuse, -R10 ;  /* 0x0000000047247223 */ /* 0x080fe2000001080a */
[----:B------:R-:W-:-:S06]  /*b110*/  FFMA.FTZ R39, R69, R0, -R50 ;  /* 0x0000000045277223 */ /* 0x000fcc0000010832 */
[----:B------:R-:W1:Y:S01]  /*b120*/  MUFU.EX2 R128, R128 ;  /* 0x0000008000807308 */ /* 0x000e620000000800 */
[----:B------:R-:W-:Y:S01]  /*b130*/  F2FP.BF16.F32.PACK_AB R148, R5, R148 ;  /* 0x000000940594723e */ /* 0x000fe200000010ff */
[----:B0-----:R-:W-:Y:S01]  /*b140*/  FADD.FTZ R12, R134, R45 ;  /* 0x0000002d860c7221 */ /* 0x001fe20000010000 */
[----:B------:R-:W-:-:S05]  /*b150*/  FADD.FTZ R5, R135, R8 ;  /* 0x0000000887057221 */ /* 0x000fca0000010000 */
[----:B------:R-:W-:Y:S01]  /*b160*/  MUFU.EX2 R34, R34 ;  /* 0x0000002200227308 */ /* 0x000fe20000000800 */
[-C--:B------:R-:W-:Y:S01]  /*b170*/  FFMA.FTZ R125, R105, R0.reuse, -R10 ;  /* 0x00000000697d7223 */ /* 0x080fe2000001080a */
[----:B------:R-:W-:-:S06]  /*b180*/  FFMA.FTZ R124, R91, R0, -R50 ;  /* 0x000000005b7c7223 */ /* 0x000fcc0000010832 */
[----:B------:R-:W0:Y:S01]  /*b190*/  MUFU.EX2 R37, R37 ;  /* 0x0000002500257308 */ /* 0x000e220000000800 */
[----:B------:R-:W-:Y:S01]  /*b1a0*/  F2FP.BF16.F32.PACK_AB R144, R9, R144 ;  /* 0x000000900990723e */ /* 0x000fe200000010ff */
[----:B---3--:R-:W-:Y:S01]  /*b1b0*/  FADD.FTZ R9, R35, R12 ;  /* 0x0000000c23097221 */ /* 0x008fe20000010000 */
[----:B------:R-:W-:-:S05]  /*b1c0*/  FADD.FTZ R8, R42, R5 ;  /* 0x000000052a087221 */ /* 0x000fca0000010000 */
        /* <DEDUP_REMOVED lines=15> */
[----:B------:R-:W-:Y:S01]  /*b2c0*/  FFMA.FTZ R77, R77, R0, -R50 ;  /* 0x000000004d4d7223 */ /* 0x000fe20000010832 */
[----:B------:R-:W-:Y:S01]  /*b2d0*/  SHF.R.S32.HI R54, RZ, 0x1f, R7 ;  /* 0x0000001fff367819 */ /* 0x000fe20000011407 */
[----:B---3--:R-:W-:-:S05]  /*b2e0*/  FADD.FTZ R12, R130, R9 ;  /* 0x00000009820c7221 */ /* 0x008fca0000010000 */
[----:B------:R-:W-:Y:S01]  /*b2f0*/  MUFU.EX2 R38, R38 ;  /* 0x0000002600267308 */ /* 0x000fe20000000800 */
[----:B------:R-:W-:Y:S01]  /*b300*/  FADD.FTZ R5, R131, R8 ;  /* 0x0000000883057221 */ /* 0x000fe20000010000 */
[----:B------:R-:W-:-:S06]  /*b310*/  FFMA.FTZ R121, R79, R0, -R10 ;  /* 0x000000004f797223 */ /* 0x000fcc000001080a */
[----:B------:R-:W3:Y:S01]  /*b320*/  MUFU.EX2 R41, R41 ;  /* 0x0000002900297308 */ /* 0x000ee20000000800 */
[----:B------:R-:W-:Y:S01]  /*b330*/  FFMA.FTZ R93, R93, R0, -R50 ;  /* 0x000000005d5d7223 */ /* 0x000fe20000010832 */
[----:B------:R-:W-:Y:S01]  /*b340*/  LEA.HI R7, R54, R7, RZ, 0x7 ;  /* 0x0000000736077211 */ /* 0x000fe200078f38ff */
[----:B-1----:R-:W-:-:S05]  /*b350*/  FADD.FTZ R9, R39, R12 ;  /* 0x0000000c27097221 */ /* 0x002fca0000010000 */
[----:B------:R-:W-:Y:S01]  /*b360*/  MUFU.EX2 R127, R127 ;  /* 0x0000007f007f7308 */ /* 0x000fe20000000800 */
[----:B------:R-:W-:Y:S01]  /*b370*/  FADD.FTZ R8, R36, R5 ;  /* 0x0000000524087221 */ /* 0x000fe20000010000 */
[----:B------:R-:W-:-:S06]  /*b380*/  FFMA.FTZ R44, R83, R0, -R10 ;  /* 0x00000000532c7223 */ /* 0x000fcc000001080a */
[----:B------:R-:W1:Y:S01]  /*b390*/  MUFU.EX2 R51, R51 ;  /* 0x0000003300337308 */ /* 0x000e620000000800 */
[----:B------:R-:W-:Y:S01]  /*b3a0*/  FFMA.FTZ R81, R81, R0, -R50 ;  /* 0x0000000051517223 */ /* 0x000fe20000010832 */
[----:B------:R-:W-:Y:S01]  /*b3b0*/  F2FP.BF16.F32.PACK_AB R133, R4, R133 ;  /* 0x000000850485723e */ /* 0x000fe200000010ff */
[----:B0-----:R-:W-:Y:S01]  /*b3c0*/  FADD.FTZ R4, R124, R9 ;  /* 0x000000097c047221 */ /* 0x001fe20000010000 */
[----:B------:R-:W-:-:S04]  /*b3d0*/  SHF.R.S32.HI R7, RZ, 0x7, R7 ;  /* 0x00000007ff077819 */ /* 0x000fc80000011407 */
[----:B------:R-:W-:Y:S01]  /*b3e0*/  MUFU.EX2 R40, R40 ;  /* 0x0000002800287308 */ /* 0x000fe20000000800 */
[----:B------:R-:W-:Y:S01]  /*b3f0*/  FADD.FTZ R5, R125, R8 ;  /* 0x000000087d057221 */ /* 0x000fe20000010000 */
[----:B------:R-:W-:-:S06]  /*b400*/  FFMA.FTZ R123, R111, R0, -R10 ;  /* 0x000000006f7b7223 */ /* 0x000fcc000001080a */
[----:B------:R-:W0:Y:S01]  /*b410*/  MUFU.EX2 R126, R77 ;  /* 0x0000004d007e7308 */ /* 0x000e220000000800 */
[----:B------:R-:W-:Y:S01]  /*b420*/  FFMA.FTZ R55, R55, R0, -R50 ;  /* 0x0000000037377223 */ /* 0x000fe20000010832 */
[----:B--2---:R-:W-:Y:S01]  /*b430*/  VIMNMX R49, R49, R7, !PT ;  /* 0x0000000731317248 */ /* 0x004fe20007fe0100 */
[----:B---3--:R-:W-:-:S05]  /*b440*/  FADD.FTZ R4, R41, R4 ;  /* 0x0000000429047221 */ /* 0x008fca0000010000 */
[----:B------:R-:W-:Y:S01]  /*b450*/  MUFU.EX2 R121, R121 ;  /* 0x0000007900797308 */ /* 0x000fe20000000800 */
[----:B------:R-:W-:Y:S01]  /*b460*/  FADD.FTZ R8, R38, R5 ;  /* 0x0000000526087221 */ /* 0x000fe20000010000 */
[----:B------:R-:W-:-:S06]  /*b470*/  FFMA.FTZ R10, R87, R0, -R10 ;  /* 0x00000000570a7223 */ /* 0x000fcc000001080a */
[----:B------:R-:W2:Y:S01]  /*b480*/  MUFU.EX2 R93, R93 ;  /* 0x0000005d005d7308 */ /* 0x000ea20000000800 */
[----:B------:R-:W-:Y:S01]  /*b490*/  FFMA.FTZ R50, R85, R0, -R50 ;  /* 0x0000000055327223 */ /* 0x000fe20000010832 */
[----:B-1----:R-:W-:Y:S01]  /*b4a0*/  FADD.FTZ R5, R51, R4 ;  /* 0x0000000433057221 */ /* 0x002fe20000010000 */
[----:B------:R-:W-:-:S05]  /*b4b0*/  FADD.FTZ R9, R127, R8 ;  /* 0x000000087f097221 */ /* 0x000fca0000010000 */
[----:B------:R-:W-:Y:S01]  /*b4c0*/  MUFU.EX2 R44, R44 ;  /* 0x0000002c002c7308 */ /* 0x000fe20000000800 */
[----:B------:R-:W-:Y:S01]  /*b4d0*/  VIADD R12, R88, 0xfffffffe ;  /* 0xfffffffe580c7836 */ /* 0x000fe20000000000 */
[----:B------:R1:W-:Y:S06]  /*b4e0*/  STL [R1+0x30], R49 ;  /* 0x0000303101007387 */ /* 0x0003ec0000100800 */
[----:B------:R-:W3:Y:S01]  /*b4f0*/  MUFU.EX2 R120, R81 ;  /* 0x0000005100787308 */ /* 0x000ee20000000800 */
[----:B0-----:R-:W-:Y:S01]  /*b500*/  FADD.FTZ R4, R126, R5 ;  /* 0x000000057e047221 */ /* 0x001fe20000010000 */
[----:B------:R-:W-:-:S06]  /*b510*/  FADD.FTZ R8, R40, R9 ;  /* 0x0000000928087221 */ /* 0x000fcc0000010000 */
[----:B------:R-:W-:Y:S01]  /*b520*/  MUFU.EX2 R123, R123 ;  /* 0x0000007b007b7308 */ /* 0x000fe20000000800 */
[----:B------:R-:W-:-:S07]  /*b530*/  ISETP.GE.AND P1, PT, R12, R49, PT ;  /* 0x000000310c00720c */ /* 0x000fce0003f26270 */
[----:B------:R-:W0:Y:S01]  /*b540*/  MUFU.EX2 R55, R55 ;  /* 0x0000003700377308 */ /* 0x000e220000000800 */
[----:B--2---:R-:W-:Y:S01]  /*b550*/  FADD.FTZ R5, R93, R4 ;  /* 0x000000045d057221 */ /* 0x004fe20000010000 */
[----:B------:R-:W-:-:S06]  /*b560*/  FADD.FTZ R9, R121, R8 ;  /* 0x0000000879097221 */ /* 0x000fcc0000010000 */
[----:B------:R-:W2:Y:S08]  /*b570*/  MUFU.EX2 R50, R50 ;  /* 0x0000003200327308 */ /* 0x000eb00000000800 */
[----:B------:R-:W4:Y:S01]  /*b580*/  MUFU.EX2 R10, R10 ;  /* 0x0000000a000a7308 */ /* 0x000f220000000800 */
[----:B---3--:R-:W-:Y:S01]  /*b590*/  FADD.FTZ R4, R120, R5 ;  /* 0x0000000578047221 */ /* 0x008fe20000010000 */
[----:B------:R-:W-:Y:S01]  /*b5a0*/  FADD.FTZ R8, R44, R9 ;  /* 0x000000092c087221 */ /* 0x000fe20000010000 */
[----:B------:R-:W-:-:S02]  /*b5b0*/  LOP3.LUT R19, R19, 0xfffffff7, RZ, 0xc0, !PT ;  /* 0xfffffff713137812 */ /* 0x000fc400078ec0ff */
[----:B0-----:R-:W-:Y:S01]  /*b5c0*/  FADD.FTZ R5, R55, R4 ;  /* 0x0000000437057221 */ /* 0x001fe20000010000 */
[----:B------:R-:W-:Y:S01]  /*b5d0*/  FADD.FTZ R9, R123, R8 ;  /* 0x000000087b097221 */ /* 0x000fe20000010000 */
[----:B------:R-:W-:Y:S02]  /*b5e0*/  F2FP.BF16.F32.PACK_AB R120, R120, R93 ;  /* 0x0000005d7878723e */ /* 0x000fe400000010ff */
[----:B------:R-:W-:Y:S02]  /*b5f0*/  CS2R R118, SRZ ;  /* 0x0000000000767805 */ /* 0x000fe4000001ff00 */
[----:B------:R-:W-:Y:S01]  /*b600*/  @P4 LOP3.LUT R19, R19, 0x8, RZ, 0xfc, !PT ;  /* 0x0000000813134812 */ /* 0x000fe200078efcff */
[----:B--2---:R-:W-:Y:S01]  /*b610*/  FADD.FTZ R5, R50, R5 ;  /* 0x0000000532057221 */ /* 0x004fe20000010000 */
[----:B------:R-:W-:Y:S02]  /*b620*/  F2FP.BF16.F32.PACK_AB R151, R24, R151 ;  /* 0x000000971897723e */ /* 0x000fe400000010ff */
[----:B------:R-:W-:-:S02]  /*b630*/  CS2R R116, SRZ ;  /* 0x0000000000747805 */ /* 0x000fc4000001ff00 */
[----:B------:R-:W-:Y:S02]  /*b640*/  F2FP.BF16.F32.PACK_AB R145, R26, R145 ;  /* 0x000000911a91723e */ /* 0x000fe400000010ff */
[----:B------:R-:W-:Y:S02]  /*b650*/  CS2R R114, SRZ ;  /* 0x0000000000727805 */ /* 0x000fe4000001ff00 */
[----:B------:R-:W-:Y:S02]  /*b660*/  F2FP.BF16.F32.PACK_AB R147, R28, R147 ;  /* 0x000000931c93723e */ /* 0x000fe400000010ff */
[----:B------:R-:W-:Y:S02]  /*b670*/  CS2R R112, SRZ ;  /* 0x0000000000707805 */ /* 0x000fe4000001ff00 */
[----:B------:R-:W-:Y:S01]  /*b680*/  F2FP.BF16.F32.PACK_AB R141, R30, R141 ;  /* 0x0000008d1e8d723e */ /* 0x000fe200000010ff */
[----:B----4-:R-:W-:Y:S01]  /*b690*/  FADD.FTZ R4, R10, R9 ;  /* 0x000000090a047221 */ /* 0x010fe20000010000 */
[----:B------:R-:W-:-:S02]  /*b6a0*/  F2FP.BF16.F32.PACK_AB R143, R32, R143 ;  /* 0x0000008f208f723e */ /* 0x000fc400000010ff */
[----:B------:R-:W-:Y:S02]  /*b6b0*/  CS2R R110, SRZ ;  /* 0x00000000006e7805 */ /* 0x000fe4000001ff00 */
[----:B------:R-:W-:Y:S02]  /*b6c0*/  F2FP.BF16.F32.PACK_AB R137, R46, R137 ;  /* 0x000000892e89723e */ /* 0x000fe400000010ff */
[----:B------:R-:W-:Y:S02]  /*b6d0*/  CS2R R108, SRZ ;  /* 0x00000000006c7805 */ /* 0x000fe4000001ff00 */
[----:B------:R-:W-:Y:S02]  /*b6e0*/  F2FP.BF16.F32.PACK_AB R139, R48, R139 ;  /* 0x0000008b308b723e */ /* 0x000fe400000010ff */
[----:B------:R-:W-:Y:S02]  /*b6f0*/  CS2R R106, SRZ ;  /* 0x00000000006a7805 */ /* 0x000fe4000001ff00 */
        /* <DEDUP_REMOVED lines=29> */
[----:B-1----:R-:W-:Y:S06]  /*b8d0*/  @!P1 BRA `(.L_x_15560) ;  /* 0x0000002800789947 */ /* 0x002fec0003800000 */
[----:B------:R-:W-:Y:S02]  /*b8e0*/  IMAD.MOV.U32 R10, RZ, RZ, R3 ;  /* 0x000000ffff0a7224 */ /* 0x000fe400078e0003 */
[----:B------:R-:W-:Y:S02]  /*b8f0*/  IMAD.MOV.U32 R11, RZ, RZ, R6 ;  /* 0x000000ffff0b7224 */ /* 0x000fe400078e0006 */
[----:B------:R-:W-:Y:S02]  /*b900*/  IMAD.MOV.U32 R7, RZ, RZ, R156 ;  /* 0x000000ffff077224 */ /* 0x000fe400078e009c */
[----:B------:R-:W-:Y:S02]  /*b910*/  IMAD.MOV.U32 R13, RZ, RZ, R23 ;  /* 0x000000ffff0d7224 */ /* 0x000fe400078e0017 */
[----:B------:R-:W-:-:S07]  /*b920*/  IMAD.MOV.U32 R119, RZ, RZ, RZ ;  /* 0x000000ffff777224 */ /* 0x000fce00078e00ff */
.L_x_15572:
        /* <DEDUP_REMOVED lines=9> */
.L_x_15562:
        /* <DEDUP_REMOVED lines=8> */
.L_x_15563:
[----:B------:R-:W-:Y:S04]  /*ba40*/  BSSY B0, `(.L_x_15561) ;  /* 0x0000004000007945 */ /* 0x000fe80003800000 */
[----:B-1----:R-:W-:Y:S05]  /*ba50*/  @P2 BRA `(.L_x_15564) ;  /* 0x0000000000082947 */ /* 0x002fea0003800000 */
[----:B------:R-:W1:Y:S02]  /*ba60*/  SYNCS.PHASECHK.TRANS64.TRYWAIT P2, [R3+URZ+0x16830], R0 ;  /* 0x01683000030075a7 */ /* 0x000e64000804017f */
[----:B-1----:R-:W-:Y:S05]  /*ba70*/  @!P2 BRA `(.L_x_15565) ;  /* 0x000001000084a947 */ /* 0x002fea0003800000 */
.L_x_15564:
[----:B------:R-:W-:Y:S05]  /*ba80*/  BSYNC B0 ;  /* 0x0000000000007941 */ /* 0x000fea0003800000 */
.L_x_15561:
[----:B------:R-:W2:Y:S04]  /*ba90*/  LDL R6, [R1+0x24] ;  /* 0x0000240001067983 */ /* 0x000ea80000100800 */
[----:B------:R3:W-:Y:S01]  /*baa0*/  STL [R1+0x70], R2 ;  /* 0x0000700201007387 */ /* 0x0007e20000100800 */
[----:B01----:R-:W0:Y:S03]  /*bab0*/  S2R R0, SR_TID.X ;  /* 0x0000000000007919 */ /* 0x003e260000002100 */
[----:B---3--:R-:W3:Y:S01]  /*bac0*/  LDL.64 R2, [R1+0x18] ;  /* 0x0000180001027983 */ /* 0x008ee20000100a00 */
[----:B------:R-:W-:Y:S01]  /*bad0*/  VIADD R23, R13, 0x1 ;  /* 0x000000010d177836 */ /* 0x000fe20000000000 */
[----:B------:R-:W-:Y:S05]  /*bae0*/  WARPSYNC.ALL ;  /* 0x0000000000007948 */ /* 0x000fea0003800000 */
[C---:B------:R-:W-:Y:S01]  /*baf0*/  ISETP.NE.AND P2, PT, R23.reuse, 0x2, PT ;  /* 0x000000021700780c */ /* 0x040fe20003f45270 */
        /* <DEDUP_REMOVED lines=13> */
[----:B--2---:R-:W-:-:S04]  /*bbd0*/  LEA R26, R23, R6, 0xa ;  /* 0x00000006171a7211 */ /* 0x004fc800078e50ff */
[C---:B------:R-:W-:Y:S01]  /*bbe0*/  R2UR UR6, R26.reuse ;  /* 0x000000001a0672ca */ /* 0x040fe200000e0000 */
[C---:B------:R-:W-:Y:S02]  /*bbf0*/  VIADD R8, R26.reuse, 0x4 ;  /* 0x000000041a087836 */ /* 0x040fe40000000000 */
        /* <DEDUP_REMOVED lines=28> */
.L_x_15567:
[----:B------:R-:W-:Y:S01]  /*bdc0*/  SHF.L.U32 R0, R7, 0x1f, RZ ;  /* 0x0000001f07007819 */ /* 0x000fe200000006ff */
[----:B-----5:R-:W-:-:S04]  /*bdd0*/  IMAD R3, R13, 0x8, R2 ;  /* 0x000000080d037824 */ /* 0x020fc800078e0202 */
[----:B------:R0:W1:Y:S01]  /*bde0*/  SYNCS.PHASECHK.TRANS64.TRYWAIT P1, [R3+URZ+0x16850], R0 ;  /* 0x01685000030075a7 */ /* 0x000062000802017f */
[----:B------:R-:W-:Y:S05]  /*bdf0*/  @!P0 BRA `(.L_x_15568) ;  /* 0x0000000000048947 */ /* 0x000fea0003800000 */
[----:B------:R-:W-:Y:S01]  /*be00*/  BPT.TRAP 0x1 ;  /* 0x000000040000795c */ /* 0x000fe20000300000 */
.L_x_15568:
[----:B-1----:R-:W-:Y:S05]  /*be10*/  @P1 BRA `(.L_x_15566) ;  /* 0x0000000000081947 */ /* 0x002fea0003800000 */
[----:B------:R-:W1:Y:S02]  /*be20*/  SYNCS.PHASECHK.TRANS64.TRYWAIT P1, [R3+URZ+0x16850], R0 ;  /* 0x01685000030075a7 */ /* 0x000e64000802017f */
[----:B-1----:R-:W-:Y:S05]  /*be30*/  @!P1 BRA `(.L_x_15569) ;  /* 0x000000fc00a89947 */ /* 0x002fea0003800000 */
.L_x_15566:
        /* <DEDUP_REMOVED lines=68> */
.L_x_15570:
[----:B------:R-:W2:Y:S01]  /*c280*/  LDL R120, [R1+0x2c] ;  /* 0x00002c0001787983 */ /* 0x000ea20000100800 */
[----:B0-----:R-:W0:Y:S03]  /*c290*/  LDC R0, c[0x0][0x448] ;  /* 0x00011200ff007b82 */ /* 0x001e260000000800 */
[----:B------:R-:W2:Y:S04]  /*c2a0*/  LDL R3, [R1+0x4c] ;  /* 0x00004c0001037983 */ /* 0x000ea80000100800 */
[----:B------:R-:W3:Y:S04]  /*c2b0*/  LDL R9, [R1+0x34] ;  /* 0x0000340001097983 */ /* 0x000ee80000100800 */
[----:B------:R-:W3:Y:S04]  /*c2c0*/  LDL R8, [R1+0x28] ;  /* 0x0000280001087983 */ /* 0x000ee80000100800 */
[----:B------:R-:W4:Y:S01]  /*c2d0*/  LDL R7, [R1+0xc] ;  /* 0x00000c0001077983 */ /* 0x000f220000100800 */
[----:B------:R-:W-:-:S04]  /*c2e0*/  LOP3.LUT R19, R19, 0xffffffdf, RZ, 0xc0, !PT ;  /* 0xffffffdf13137812 */ /* 0x000fc800078ec0ff */
[----:B------:R-:W-:Y:S02]  /*c2f0*/  @P0 LOP3.LUT R19, R19, 0x20, RZ, 0xfc, !PT ;  /* 0x0000002013130812 */ /* 0x000fe400078efcff */
[----:B0-----:R-:W-:Y:S02]  /*c300*/  ISETP.NE.AND P1, PT, R0, 0x1, PT ;  /* 0x000000010000780c */ /* 0x001fe40003f25270 */
[----:B------:R-:W-:-:S11]  /*c310*/  LOP3.LUT R19, R19, 0xffffffbf, RZ, 0xc0, !PT ;  /* 0xffffffbf13137812 */ /* 0x000fd600078ec0ff */
[----:B------:R-:W0:Y:S08]  /*c320*/  @P1 LDC R6, c[0x0][0x44c] ;  /* 0x00011300ff061b82 */ /* 0x000e300000000800 */
[----:B------:R-:W1:Y:S01]  /*c330*/  @P1 LDC R0, c[0x0][0x450] ;  /* 0x00011400ff001b82 */ /* 0x000e620000000800 */
[----:B--2---:R-:W-:Y:S02]  /*c340*/  IMAD.IADD R3, R3, 0x1, R120 ;  /* 0x0000000103037824 */ /* 0x004fe400078e0278 */
[----:B------:R-:W2:Y:S02]  /*c350*/  S2R R120, SR_CgaCtaId ;  /* 0x0000000000787919 */ /* 0x000ea40000008800 */
[----:B0-----:R-:W-:-:S05]  /*c360*/  @P1 IMAD.HI.U32 R6, R3, R6, RZ ;  /* 0x0000000603061227 */ /* 0x001fca00078e00ff */
[----:B-1----:R-:W-:Y:S01]  /*c370*/  @P1 SHF.R.U32.HI R3, RZ, R0, R6 ;  /* 0x00000000ff031219 */ /* 0x002fe20000011606 */
[----:B------:R-:W-:-:S04]  /*c380*/  IMAD.MOV.U32 R6, RZ, RZ, -0x80 ;  /* 0xffffff80ff067424 */ /* 0x000fc800078e00ff */
[----:B------:R-:W0:Y:S01]  /*c390*/  SHFL.IDX PT, R0, R3, RZ, 0x1c1f ;  /* 0x001c1fff03007589 */ /* 0x000e2200000e0000 */
[----:B------:R-:W-:-:S03]  /*c3a0*/  IMAD R6, R12, R6, 0x1 ;  /* 0x000000010c067424 */ /* 0x000fc600078e0206 */
[----:B------:R-:W1:Y:S02]  /*c3b0*/  SHFL.IDX PT, R3, R3, 0x1, 0x1c1f ;  /* 0x003c1f0003037f89 */ /* 0x000e6400000e0000 */
[----:B---3--:R-:W-:-:S05]  /*c3c0*/  IADD3 R6, R8, R6, -R9 ;  /* 0x0000000608067210 */ /* 0x008fca0007ffe809 */
[----:B----4-:R-:W-:-:S04]  /*c3d0*/  IMAD.IADD R6, R6, 0x1, -R7 ;  /* 0x0000000106067824 */ /* 0x010fc800078e0a07 */
        /* <DEDUP_REMOVED lines=127> */
[----:B------:R-:W0:Y:S01]  /*cbd0*/  SHFL.BFLY PT, R6, R0, 0x2, 0x1f ;  /* 0x0c401f0000067f89 */ /* 0x000e2200000e0000 */
        /* <DEDUP_REMOVED lines=12> */
[----:B0-----:R-:W-:-:S02]  /*cca0*/  FMNMX.FTZ R6, R0, R6, !PT ;  /* 0x0000000600067209 */ /* 0x001fc40007810000 */
[C---:B------:R-:W-:Y:S02]  /*ccb0*/  ISETP.GT.AND P4, PT, R3.reuse, 0x50, PT ;  /* 0x000000500300780c */ /* 0x040fe40003f84270 */
[C---:B------:R-:W-:Y:S01]  /*ccc0*/  ISETP.GT.AND P3, PT, R3.reuse, 0x51, PT ;  /* 0x000000510300780c */ /* 0x040fe20003f64270 */
[----:B------:R-:W0:Y:S01]  /*ccd0*/  SHFL.BFLY PT, R0, R6, 0x1, 0x1f ;  /* 0x0c201f0006007f89 */ /* 0x000e2200000e0000 */
        /* <DEDUP_REMOVED lines=12> */
[----:B0-----:R-:W-:Y:S02]  /*cda0*/  FMNMX.FTZ R6, R6, R0, !PT ;  /* 0x0000000006067209 */ /* 0x001fe40007810000 */
[----:B------:R-:W0:Y:S01]  /*cdb0*/  LDC R0, c[0x0][0x988] ;  /* 0x00026200ff007b82 */ /* 0x000e220000000800 */
[----:B------:R-:W-:Y:S02]  /*cdc0*/  ISETP.GT.AND P0, PT, R3, 0x60, PT ;  /* 0x000000600300780c */ /* 0x000fe40003f04270 */
[----:B------:R-:W-:Y:S02]  /*cdd0*/  FSETP.NEU.FTZ.AND P6, PT, R6, -INF , PT ;  /* 0xff8000000600780b */ /* 0x000fe40003fdd000 */
[----:B------:R-:W-:-:S02]  /*cde0*/  FSEL R74, R74, -INF , P0 ;  /* 0xff8000004a4a7808 */ /* 0x000fc40000000000 */
[----:B------:R-:W-:Y:S02]  /*cdf0*/  FSEL R7, R6, RZ, P6 ;  /* 0x000000ff06077208 */ /* 0x000fe40003000000 */
[----:B------:R-:W-:Y:S02]  /*ce00*/  LOP3.LUT P0, RZ, R19, 0x40, RZ, 0xc0, !PT ;  /* 0x0000004013ff7812 */ /* 0x000fe4000780c0ff */
[----:B------:R-:W-:Y:S01]  /*ce10*/  FSEL R79, R79, -INF , P1 ;  /* 0xff8000004f4f7808 */ /* 0x000fe20000800000 */
[----:B------:R-:W-:Y:S01]  /*ce20*/  FADD.FTZ R7, -R7, R11 ;  /* 0x0000000b07077221 */ /* 0x000fe20000010100 */
[----:B------:R-:W-:Y:S02]  /*ce30*/  FSEL R75, R75, -INF , P0 ;  /* 0xff8000004b4b7808 */ /* 0x000fe40000000000 */
[----:B------:R-:W-:Y:S02]  /*ce40*/  FSEL R82, R82, -INF , P2 ;  /* 0xff80000052527808 */ /* 0x000fe40001000000 */
[----:B------:R-:W-:-:S02]  /*ce50*/  FSEL R83, R83, -INF , P3 ;  /* 0xff80000053537808 */ /* 0x000fc40001800000 */
        /* <DEDUP_REMOVED lines=11> */
[-CC-:B------:R-:W-:Y:S01]  /*cf10*/  FFMA.FTZ R25, R25, R0.reuse, -R9.reuse ;  /* 0x0000000019197223 */ /* 0x180fe20000010809 */
[----:B------:R-:W-:Y:S01]  /*cf20*/  FMNMX.FTZ R3, R27, R3, !PT ;  /* 0x000000031b037209 */ /* 0x000fe20007810000 */
[-CC-:B------:R-:W-:Y:S01]  /*cf30*/  FFMA.FTZ R28, R28, R0.reuse, -R9.reuse ;  /* 0x000000001c1c7223 */ /* 0x180fe20000010809 */
[-CC-:B------:R-:W-:Y:S01]  /*cf40*/  FFMA.FTZ R29, R29, R0.reuse, -R9.reuse ;  /* 0x000000001d1d7223 */ /* 0x180fe20000010809 */
[----:B------:R-:W0:Y:S01]  /*cf50*/  MUFU.EX2 R24, R24 ;  /* 0x0000001800187308 */ /* 0x000e220000000800 */
[----:B------:R-:W-:Y:S01]  /*cf60*/  FMNMX.FTZ R3, R30, R3, !PT ;  /* 0x000000031e037209 */ /* 0x000fe20007810000 */
[-CC-:B------:R-:W-:Y:S01]  /*cf70*/  FFMA.FTZ R32, R32, R0.reuse, -R9.reuse ;  /* 0x0000000020207223 */ /* 0x180fe20000010809 */
[-CC-:B------:R-:W-:Y:S01]  /*cf80*/  FFMA.FTZ R33, R33, R0.reuse, -R9.reuse ;  /* 0x0000000021217223 */ /* 0x180fe20000010809 */
[-CC-:B------:R-:W-:Y:S01]  /*cf90*/  FFMA.FTZ R36, R36, R0.reuse, -R9.reuse ;  /* 0x0000000024247223 */ /* 0x180fe20000010809 */
[----:B------:R-:W-:Y:S01]  /*cfa0*/  FMNMX.FTZ R3, R31, R3, !PT ;  /* 0x000000031f037209 */ /* 0x000fe20007810000 */
[-CC-:B------:R-:W-:Y:S01]  /*cfb0*/  FFMA.FTZ R37, R37, R0.reuse, -R9.reuse ;  /* 0x0000000025257223 */ /* 0x180fe20000010809 */
[-CC-:B------:R-:W-:Y:S01]  /*cfc0*/  FFMA.FTZ R40, R40, R0.reuse, -R9.reuse ;  /* 0x0000000028287223 */ /* 0x180fe20000010809 */
[----:B------:R-:W1:Y:S01]  /*cfd0*/  MUFU.EX2 R25, R25 ;  /* 0x0000001900197308 */ /* 0x000e620000000800 */
[----:B------:R-:W-:Y:S01]  /*cfe0*/  FMNMX.FTZ R3, R34, R3, !PT ;  /* 0x0000000322037209 */ /* 0x000fe20007810000 */
[-CC-:B------:R-:W-:Y:S01]  /*cff0*/  FFMA.FTZ R41, R41, R0.reuse, -R9.reuse ;  /* 0x0000000029297223 */ /* 0x180fe20000010809 */
[-CC-:B------:R-:W-:Y:S01]  /*d000*/  FFMA.FTZ R44, R44, R0.reuse, -R9.reuse ;  /* 0x000000002c2c7223 */ /* 0x180fe20000010809 */
[-CC-:B------:R-:W-:Y:S01]  /*d010*/  FFMA.FTZ R45, R45, R0.reuse, -R9.reuse ;  /* 0x000000002d2d7223 */ /* 0x180fe20000010809 */
[----:B------:R-:W-:Y:S01]  /*d020*/  FMNMX.FTZ R3, R35, R3, !PT ;  /* 0x0000000323037209 */ /* 0x000fe20007810000 */
[-CC-:B------:R-:W-:Y:S01]  /*d030*/  FFMA.FTZ R48, R48, R0.reuse, -R9.reuse ;  /* 0x0000000030307223 */ /* 0x180fe20000010809 */
[-CC-:B------:R-:W-:Y:S01]  /*d040*/  FFMA.FTZ R49, R49, R0.reuse, -R9.reuse ;  /* 0x0000000031317223 */ /* 0x180fe20000010809 */
[----:B------:R-:W-:Y:S01]  /*d050*/  MUFU.EX2 R28, R28 ;  /* 0x0000001c001c7308 */ /* 0x000fe20000000800 */
[----:B------:R-:W-:Y:S01]  /*d060*/  FMNMX.FTZ R3, R38, R3, !PT ;  /* 0x0000000326037209 */ /* 0x000fe20007810000 */
[----:B0-----:R-:W-:Y:S01]  /*d070*/  FFMA.FTZ R5, R7, R5, R24 ;  /* 0x0000000507057223 */ /* 0x001fe20000010018 */
[-CC-:B------:R-:W-:Y:S01]  /*d080*/  FFMA.FTZ R52, R52, R0.reuse, -R9.reuse ;  /* 0x0000000034347223 */ /* 0x180fe20000010809 */
[-CC-:B------:R-:W-:Y:S01]  /*d090*/  FFMA.FTZ R53, R53, R0.reuse, -R9.reuse ;  /* 0x0000000035357223 */ /* 0x180fe20000010809 */
[----:B------:R-:W-:Y:S01]  /*d0a0*/  FMNMX.FTZ R3, R39, R3, !PT ;  /* 0x0000000327037209 */ /* 0x000fe20007810000 */
[-CC-:B------:R-:W-:Y:S01]  /*d0b0*/  FFMA.FTZ R56, R56, R0.reuse, -R9.reuse ;  /* 0x0000000038387223 */ /* 0x180fe20000010809 */
[-C--:B------:R-:W-:Y:S01]  /*d0c0*/  FFMA.FTZ R57, R57, R0.reuse, -R9 ;  /* 0x0000000039397223 */ /* 0x080fe20000010809 */
[----:B------:R-:W-:Y:S01]  /*d0d0*/  MUFU.EX2 R29, R29 ;  /* 0x0000001d001d7308 */ /* 0x000fe20000000800 */
[----:B------:R-:W-:Y:S01]  /*d0e0*/  FMNMX.FTZ R3, R42, R3, !PT ;  /* 0x000000032a037209 */ /* 0x000fe20007810000 */
[----:B-1----:R-:W-:Y:S01]  /*d0f0*/  FADD.FTZ R5, R25, R5 ;  /* 0x0000000519057221 */ /* 0x002fe20000010000 */
[-CC-:B------:R-:W-:Y:S01]  /*d100*/  FFMA.FTZ R60, R60, R0.reuse, -R9.reuse ;  /* 0x000000003c3c7223 */ /* 0x180fe20000010809 */
[-CC-:B------:R-:W-:Y:S01]  /*d110*/  FFMA.FTZ R61, R61, R0.reuse, -R9.reuse ;  /* 0x000000003d3d7223 */ /* 0x180fe20000010809 */
[----:B------:R-:W-:Y:S01]  /*d120*/  FMNMX.FTZ R3, R43, R3, !PT ;  /* 0x000000032b037209 */ /* 0x000fe20007810000 */
[-CC-:B------:R-:W-:Y:S01]  /*d130*/  FFMA.FTZ R64, R64, R0.reuse, -R9.reuse ;  /* 0x0000000040407223 */ /* 0x180fe20000010809 */
[-CC-:B------:R-:W-:Y:S01]  /*d140*/  FFMA.FTZ R65, R65, R0.reuse, -R9.reuse ;  /* 0x0000000041417223 */ /* 0x180fe20000010809 */
[----:B------:R-:W-:Y:S01]  /*d150*/  MUFU.EX2 R32, R32 ;  /* 0x0000002000207308 */ /* 0x000fe20000000800 */
        /* <DEDUP_REMOVED lines=59> */
[----:B------:R-:W-:Y:S01]  /*d510*/  FADD.FTZ R8, -R8, R10 ;  /* 0x0000000a08087221 */ /* 0x000fe20000010100 */
[----:B------:R-:W-:-:S03]  /*d520*/  IMAD R10, R23, 0x8, R2 ;  /* 0x00000008170a7824 */ /* 0x000fc600078e0202 */
[-CC-:B------:R-:W-:Y:S01]  /*d530*/  FFMA.FTZ R26, R26, R0.reuse, -R11.reuse ;  /* 0x000000001a1a7223 */ /* 0x180fe2000001080b */
[-CC-:B------:R-:W-:Y:S01]  /*d540*/  FFMA.FTZ R27, R27, R0.reuse, -R11.reuse ;  /* 0x000000001b1b7223 */ /* 0x180fe2000001080b */
[-C--:B------:R-:W-:Y:S01]  /*d550*/  FMUL.FTZ R8, R8, R0.reuse ;  /* 0x0000000008087220 */ /* 0x080fe20000410000 */
[-CC-:B------:R-:W-:Y:S01]  /*d560*/  FFMA.FTZ R30, R30, R0.reuse, -R11.reuse ;  /* 0x000000001e1e7223 */ /* 0x180fe2000001080b */
[-CC-:B------:R-:W-:Y:S01]  /*d570*/  FFMA.FTZ R31, R31, R0.reuse, -R11.reuse ;  /* 0x000000001f1f7223 */ /* 0x180fe2000001080b */
[-CC-:B------:R-:W-:Y:S01]  /*d580*/  FFMA.FTZ R34, R34, R0.reuse, -R11.reuse ;  /* 0x0000000022227223 */ /* 0x180fe2000001080b */
[----:B------:R-:W-:Y:S01]  /*d590*/  MUFU.EX2 R26, R26 ;  /* 0x0000001a001a7308 */ /* 0x000fe20000000800 */
[----:B------:R-:W-:Y:S02]  /*d5a0*/  VIADD R10, R10, 0x16840 ;  /* 0x000168400a0a7836 */ /* 0x000fe40000000000 */
[-CC-:B------:R-:W-:Y:S01]  /*d5b0*/  FFMA.FTZ R35, R35, R0.reuse, -R11.reuse ;  /* 0x0000000023237223 */ /* 0x180fe2000001080b */
[-CC-:B------:R-:W-:Y:S01]  /*d5c0*/  FFMA.FTZ R38, R38, R0.reuse, -R11.reuse ;  /* 0x0000000026267223 */ /* 0x180fe2000001080b */
[-CC-:B------:R-:W-:Y:S01]  /*d5d0*/  FFMA.FTZ R39, R39, R0.reuse, -R11.reuse ;  /* 0x0000000027277223 */ /* 0x180fe2000001080b */
[-CC-:B------:R-:W-:Y:S01]  /*d5e0*/  FFMA.FTZ R42, R42, R0.reuse, -R11.reuse ;  /* 0x000000002a2a7223 */ /* 0x180fe2000001080b */
[----:B--2---:R-:W-:Y:S01]  /*d5f0*/  PRMT R10, R120, 0x654, R10 ;  /* 0x00000654780a7816 */ /* 0x004fe2000000000a */
[-CC-:B------:R-:W-:Y:S01]  /*d600*/  FFMA.FTZ R43, R43, R0.reuse, -R11.reuse ;  /* 0x000000002b2b7223 */ /* 0x180fe2000001080b */
[----:B------:R-:W0:Y:S01]  /*d610*/  MUFU.EX2 R8, R8 ;  /* 0x0000000800087308 */ /* 0x000e220000000800 */
[-CC-:B------:R-:W-:Y:S01]  /*d620*/  FFMA.FTZ R46, R46, R0.reuse, -R11.reuse ;  /* 0x000000002e2e7223 */ /* 0x180fe2000001080b */
[----:B------:R1:W-:Y:S01]  /*d630*/  SYNCS.ARRIVE.TRANS64.RED.A1T0 RZ, [R10+URZ], RZ ;  /* 0x000000ff0aff79a7 */ /* 0x0003e2000810043f */
        /* <DEDUP_REMOVED lines=24> */
[-CC-:B------:R-:W-:Y:S01]  /*d7c0*/  FFMA.FTZ R83, R83, R0.reuse, -R11.reuse ;  /* 0x0000000053537223 */ /* 0x180fe2000001080b */
[-CC-:B------:R-:W-:Y:S01]  /*d7d0*/  FFMA.FTZ R86, R86, R0.reuse, -R11.reuse ;  /* 0x0000000056567223 */ /* 0x180fe2000001080b */
[----:B------:R-:W-:Y:S01]  /*d7e0*/  FFMA.FTZ R11, R87, R0, -R11 ;  /* 0x00000000570b7223 */ /* 0x000fe2000001080b */
[----:B------:R-:W-:-:S02]  /*d7f0*/  FADD.FTZ R4, R29, R4 ;  /* 0x000000041d047221 */ /* 0x000fc40000010000 */
        /* <DEDUP_REMOVED lines=96> */
.L_x_15571:
[----:B------:R-:W-:Y:S02]  /*de00*/  IMAD R10, R13, 0x8, R2 ;  /* 0x000000080d0a7824 */ /* 0x000fe400078e0202 */
[----:B------:R-:W2:Y:S02]  /*de10*/  LDL R13, [R1+0x30] ;  /* 0x00003000010d7983 */ /* 0x000ea40000100800 */
[----:B------:R-:W-:-:S05]  /*de20*/  VIADD R10, R10, 0x16860 ;  /* 0x000168600a0a7836 */ /* 0x000fca0000000000 */
[----:B------:R-:W-:Y:S01]  /*de30*/  PRMT R10, R120, 0x654, R10 ;  /* 0x00000654780a7816 */ /* 0x000fe2000000000a */
[-C--:B------:R-:W-:Y:S01]  /*de40*/  FMUL.FTZ R88, R88, R7.reuse ;  /* 0x0000000758587220 */ /* 0x080fe20000410000 */
[----:B------:R-:W-:Y:S02]  /*de50*/  F2FP.BF16.F32.PACK_AB R123, R11, R86 ;  /* 0x000000560b7b723e */ /* 0x000fe400000010ff */
        /* <DEDUP_REMOVED lines=49> */
[----:B0-----:R-:W-:Y:S01]  /*e170*/  IMAD.MOV.U32 R10, RZ, RZ, R3 ;  /* 0x000000ffff0a7224 */ /* 0x001fe200078e0003 */
        /* <DEDUP_REMOVED lines=16> */
[C---:B--2---:R-:W-:Y:S01]  /*e280*/  ISETP.GT.AND P1, PT, R12.reuse, R13, PT ;  /* 0x0000000d0c00720c */ /* 0x044fe20003f24270 */
[----:B------:R-:W-:-:S02]  /*e290*/  VIADD R12, R12, 0xffffffff ;  /* 0xffffffff0c0c7836 */ /* 0x000fc40000000000 */
[----:B------:R-:W-:-:S10]  /*e2a0*/  IMAD.MOV.U32 R13, RZ, RZ, R23 ;  /* 0x000000ffff0d7224 */ /* 0x000fd400078e0017 */
[----:B------:R-:W-:Y:S05]  /*e2b0*/  @P1 BRA `(.L_x_15572) ;  /* 0xffffffd4009c1947 */ /* 0x000fea000383ffff */
.L_x_15560:
[----:B------:R-:W2:Y:S02]  /*e2c0*/  LDL R7, [R1+0x3c] ;  /* 0x00003c0001077983 */ /* 0x000ea40000100800 */
[----:B--2---:R-:W-:-:S13]  /*e2d0*/  ISETP.GE.AND P1, PT, R12, R7, PT ;  /* 0x000000070c00720c */ /* 0x004fda0003f26270 */
[----:B------:R-:W-:Y:S05]  /*e2e0*/  @!P1 BRA `(.L_x_15573) ;  /* 0x0000001c00e49947 */ /* 0x000fea0003800000 */
[----:B------:R-:W-:Y:S02]  /*e2f0*/  IMAD.MOV.U32 R10, RZ, RZ, R3 ;  /* 0x000000ffff0a7224 */ /* 0x000fe400078e0003 */
[----:B------:R-:W-:Y:S02]  /*e300*/  IMAD.MOV.U32 R11, RZ, RZ, R6 ;  /* 0x000000ffff0b7224 */ /* 0x000fe400078e0006 */
[----:B------:R-:W-:Y:S02]  /*e310*/  IMAD.MOV.U32 R7, RZ, RZ, R156 ;  /* 0x000000ffff077224 */ /* 0x000fe400078e009c */
[----:B------:R-:W-:-:S07]  /*e320*/  IMAD.MOV.U32 R13, RZ, RZ, R23 ;  /* 0x000000ffff0d7224 */ /* 0x000fce00078e0017 */
.L_x_15585:
        /* <DEDUP_REMOVED lines=11> */
.L_x_15575:
[----:B------:R-:W-:Y:S02]  /*e3e0*/  LEA R0, R23, R2, 0x3 ;  /* 0x0000000217007211 */ /* 0x000fe400078e18ff */
[----:B------:R-:W-:-:S04]  /*e3f0*/  SHF.L.U32 R3, R156, 0x1f, RZ ;  /* 0x0000001f9c037819 */ /* 0x000fc800000006ff */
[----:B------:R0:W1:Y:S01]  /*e400*/  SYNCS.PHASECHK.TRANS64.TRYWAIT P1, [R0+URZ+0x16830], R3 ;  /* 0x01683003000075a7 */ /* 0x000062000802017f */
[----:B------:R-:W-:Y:S05]  /*e410*/  @!P0 BRA `(.L_x_15576) ;  /* 0x0000000000048947 */ /* 0x000fea0003800000 */
[----:B------:R-:W-:Y:S01]  /*e420*/  BPT.TRAP 0x1 ;  /* 0x000000040000795c */ /* 0x000fe20000300000 */
.L_x_15576:
[----:B------:R-:W-:Y:S04]  /*e430*/  BSSY B0, `(.L_x_15574) ;  /* 0x0000004000007945 */ /* 0x000fe80003800000 */
[----:B-1----:R-:W-:Y:S05]  /*e440*/  @P1 BRA `(.L_x_15577) ;  /* 0x0000000000081947 */ /* 0x002fea0003800000 */
[----:B------:R-:W1:Y:S02]  /*e450*/  SYNCS.PHASECHK.TRANS64.TRYWAIT P1, [R0+URZ+0x16830], R3 ;  /* 0x01683003000075a7 */ /* 0x000e64000802017f */
[----:B-1----:R-:W-:Y:S05]  /*e460*/  @!P1 BRA `(.L_x_15578) ;  /* 0x000000d800309947 */ /* 0x002fea0003800000 */
.L_x_15577:
[----:B------:R-:W-:Y:S05]  /*e470*/  BSYNC B0 ;  /* 0x0000000000007941 */ /* 0x000fea0003800000 */
.L_x_15574:
[----:B------:R-:W2:Y:S04]  /*e480*/  LDL R6, [R1+0x24] ;  /* 0x0000240001067983 */ /* 0x000ea80000100800 */
[----:B------:R3:W-:Y:S01]  /*e490*/  STL [R1+0x70], R2 ;  /* 0x0000700201007387 */ /* 0x0007e20000100800 */
[----:B01----:R-:W0:Y:S03]  /*e4a0*/  S2R R0, SR_TID.X ;  /* 0x0000000000007919 */ /* 0x003e260000002100 */
[----:B---3--:R-:W3:Y:S01]  /*e4b0*/  LDL.64 R2, [R1+0x18] ;  /* 0x0000180001027983 */ /* 0x008ee20000100a00 */
[----:B------:R-:W-:Y:S01]  /*e4c0*/  IMAD.MOV.U32 R9, RZ, RZ, 0x40000040 ;  /* 0x40000040ff097424 */ /* 0x000fe200078e00ff */
[----:B------:R-:W-:Y:S05]  /*e4d0*/  WARPSYNC.ALL ;  /* 0x0000000000007948 */ /* 0x000fea0003800000 */
[----:B------:R-:W-:-:S02]  /*e4e0*/  R2UR UR15, R9 ;  /* 0x00000000090f72ca */ /* 0x000fc400000e0000 */
[----:B0-----:R-:W-:-:S05]  /*e4f0*/  SHF.R.U32.HI R0, RZ, 0x7, R0 ;  /* 0x00000007ff007819 */ /* 0x001fca0000011600 */
[----:B------:R-:W-:Y:S02]  /*e500*/  VIADD R0, R0, 0x8 ;  /* 0x0000000800007836 */ /* 0x000fe40000000000 */
[----:B------:R-:W-:Y:S01]  /*e510*/  IMAD.MOV.U32 R27, RZ, RZ, 0x40000040 ;  /* 0x40000040ff1b7424 */ /* 0x000fe200078e00ff */
[----:B------:R-:W-:Y:S01]  /*e520*/  R2UR UR4, R14 ;  /* 0x000000000e0472ca */ /* 0x000fe200000e0000 */
[----:B------:R-:W-:Y:S01]  /*e530*/  IMAD.MOV.U32 R25, RZ, RZ, 0x40000040 ;  /* 0x40000040ff197424 */ /* 0x000fe200078e00ff */
[----:B------:R-:W-:Y:S02]  /*e540*/  R2UR UR5, R15 ;  /* 0x000000000f0572ca */ /* 0x000fe400000e0000 */
[----:B------:R-:W-:Y:S02]  /*e550*/  R2UR UR7, R27 ;  /* 0x000000001b0772ca */ /* 0x000fe400000e0000 */
[----:B------:R-:W-:Y:S02]  /*e560*/  R2UR UR11, R25 ;  /* 0x00000000190b72ca */ /* 0x000fe400000e0000 */
[----:B------:R-:W-:Y:S01]  /*e570*/  R2UR UR19, R27 ;  /* 0x000000001b1372ca */ /* 0x000fe200000e0000 */
[----:B------:R0:W-:Y:S01]  /*e580*/  BAR.SYNC.DEFER_BLOCKING R0, 0x100 ;  /* 0x000400000000751d */ /* 0x0001e20000010000 */
[----:B--2---:R-:W-:-:S04]  /*e590*/  IMAD R26, R23, 0x400, R6 ;  /* 0x00000400171a7824 */ /* 0x004fc800078e0206 */
[----:B------:R-:W-:-:S05]  /*e5a0*/  VIADD R8, R26, 0x4 ;  /* 0x000000041a087836 */ /* 0x000fca0000000000 */
[----:B------:R-:W-:Y:S02]  /*e5b0*/  R2UR UR14, R8 ;  /* 0x00000000080e72ca */ /* 0x000fe400000e0000 */
[----:B------:R-:W2:Y:S01]  /*e5c0*/  LDL.64 R8, [R1+0x10] ;  /* 0x0000100001087983 */ /* 0x000ea20000100a00 */
[C---:B------:R-:W-:Y:S01]  /*e5d0*/  R2UR UR6, R26.reuse ;  /* 0x000000001a0672ca */ /* 0x040fe200000e0000 */
[C---:B------:R-:W-:Y:S02]  /*e5e0*/  VIADD R24, R26.reuse, 0x2 ;  /* 0x000000021a187836 */ /* 0x040fe40000000000 */
[----:B------:R-:W-:-:S03]  /*e5f0*/  VIADD R26, R26, 0x6 ;  /* 0x000000061a1a7836 */ /* 0x000fc60000000000 */
[----:B------:R-:W-:Y:S02]  /*e600*/  R2UR UR10, R24 ;  /* 0x00000000180a72ca */ /* 0x000fe400000e0000 */
[----:B------:R-:W-:Y:S02]  /*e610*/  R2UR UR18, R26 ;  /* 0x000000001a1272ca */ /* 0x000fe400000e0000 */
        /* <DEDUP_REMOVED lines=11> */
[----:B--2---:R-:W-:Y:S02]  /*e6d0*/  R2UR UR12, R8 ;  /* 0x00000000080c72ca */ /* 0x004fe400000e0000 */
[----:B------:R-:W-:Y:S01]  /*e6e0*/  R2UR UR13, R9 ;  /* 0x00000000090d72ca */ /* 0x000fe200000e0000 */
[----:B------:R-:W-:-:S12]  /*e6f0*/  WARPGROUP.ARRIVE ;  /* 0x00000000000079c5 */ /* 0x000fd80000000000 */
        /* <DEDUP_REMOVED lines=8> */
.L_x_15580:
[----:B------:R-:W-:Y:S01]  /*e780*/  SHF.L.U32 R0, R7, 0x1f, RZ ;  /* 0x0000001f07007819 */ /* 0x000fe200000006ff */
[----:B-----5:R-:W-:-:S04]  /*e790*/  IMAD R3, R13, 0x8, R2 ;  /* 0x000000080d037824 */ /* 0x020fc800078e0202 */
[----:B------:R0:W1:Y:S01]  /*e7a0*/  SYNCS.PHASECHK.TRANS64.TRYWAIT P1, [R3+URZ+0x16850], R0 ;  /* 0x01685000030075a7 */ /* 0x000062000802017f */
[----:B------:R-:W-:Y:S05]  /*e7b0*/  @!P0 BRA `(.L_x_15581) ;  /* 0x0000000000048947 */ /* 0x000fea0003800000 */
[----:B------:R-:W-:Y:S01]  /*e7c0*/  BPT.TRAP 0x1 ;  /* 0x000000040000795c */ /* 0x000fe20000300000 */
.L_x_15581:
[----:B-1----:R-:W-:Y:S05]  /*e7d0*/  @P1 BRA `(.L_x_15579) ;  /* 0x0000000000081947 */ /* 0x002fea0003800000 */
[----:B------:R-:W1:Y:S02]  /*e7e0*/  SYNCS.PHASECHK.TRANS64.TRYWAIT P1, [R3+URZ+0x16850], R0 ;  /* 0x01685000030075a7 */ /* 0x000e64000802017f */
[----:B-1----:R-:W-:Y:S05]  /*e7f0*/  @!P1 BRA `(.L_x_15582) ;  /* 0x000000d400609947 */ /* 0x002fea0003800000 */
.L_x_15579:
        /* <DEDUP_REMOVED lines=41> */
[----:B------:R-:W-:Y:S02]  /*ea90*/  R2UR UR7, R9 ;  /* 0x00000000090772ca */ /* 0x000fe400000e0000 */
[----:B------:R-:W-:Y:S01]  /*eaa0*/  MOV R9, 0x40000040 ;  /* 0x4000004000097802 */ /* 0x000fe20000000f00 */
[----:B------:R-:W-:Y:S02]  /*eab0*/  WARPGROUP.DEPBAR.LE gsb0, 0x0 ;  /* 0x00008000000079c5 */ /* 0x000fe40000010000 */
[----:B------:R-:W-:-:S08]  /*eac0*/  WARPGROUP.ARRIVE ;  /* 0x00000000000079c5 */ /* 0x000fd00000000000 */
        /* <DEDUP_REMOVED lines=23> */
.L_x_15583:
[----:B------:R-:W1:Y:S01]  /*ec40*/  S2R R120, SR_CgaCtaId ;  /* 0x0000000000787919 */ /* 0x000e620000008800 */
[----:B0-----:R-:W-:-:S04]  /*ec50*/  IMAD R0, R23, 0x8, R2 ;  /* 0x0000000817007824 */ /* 0x001fc800078e0202 */
[----:B------:R-:W-:-:S05]  /*ec60*/  VIADD R0, R0, 0x16840 ;  /* 0x0001684000007836 */ /* 0x000fca0000000000 */
[----:B-1----:R-:W-:-:S04]  /*ec70*/  PRMT R0, R120, 0x654, R0 ;  /* 0x0000065478007816 */ /* 0x002fc80000000000 */
        /* <DEDUP_REMOVED lines=126> */
[-C--:B------:R-:W-:Y:S01]  /*f460*/  FFMA.FTZ R10, R87, R0.reuse, -R11 ;  /* 0x00000000570a7223 */ /* 0x080fe2000001080b */
[-CC-:B------:R-:W-:Y:S01]  /*f470*/  FFMA.FTZ R37, R37, R0.reuse, -R9.reuse ;  /* 0x0000000025257223 */ /* 0x180fe20000010809 */
[-CC-:B------:R-:W-:Y:S01]  /*f480*/  FFMA.FTZ R40, R40, R0.reuse, -R9.reuse ;  /* 0x0000000028287223 */ /* 0x180fe20000010809 */
[-CC-:B------:R-:W-:Y:S01]  /*f490*/  FFMA.FTZ R41, R41, R0.reuse, -R9.reuse ;  /* 0x0000000029297223 */ /* 0x180fe20000010809 */
[-CC-:B------:R-:W-:Y:S01]  /*f4a0*/  FFMA.FTZ R44, R44, R0.reuse, -R9.reuse ;  /* 0x000000002c2c7223 */ /* 0x180fe20000010809 */
[-C--:B------:R-:W-:Y:S01]  /*f4b0*/  FFMA.FTZ R45, R45, R0.reuse, -R9 ;  /* 0x000000002d2d7223 */ /* 0x080fe20000010809 */
[----:B------:R-:W1:Y:S01]  /*f4c0*/  MUFU.EX2 R28, R28 ;  /* 0x0000001c001c7308 */ /* 0x000e620000000800 */
        /* <DEDUP_REMOVED lines=16> */
[----:B-1----:R-:W-:Y:S01]  /*f5d0*/  FADD.FTZ R4, R28, R5 ;  /* 0x000000051c047221 */ /* 0x002fe20000010000 */
[-CC-:B------:R-:W-:Y:S01]  /*f5e0*/  FFMA.FTZ R72, R72, R0.reuse, -R9.reuse ;  /* 0x0000000048487223 */ /* 0x180fe20000010809 */
        /* <DEDUP_REMOVED lines=125> */
.L_x_15584:
[----:B------:R-:W-:Y:S02]  /*fdc0*/  IMAD R11, R13, 0x8, R2 ;  /* 0x000000080d0b7824 */ /* 0x000fe400078e0202 */
[----:B------:R-:W2:Y:S02]  /*fdd0*/  LDL R13, [R1+0x3c] ;  /* 0x00003c00010d7983 */ /* 0x000ea40000100800 */
[----:B------:R-:W-:-:S05]  /*fde0*/  VIADD R11, R11, 0x16860 ;  /* 0x000168600b0b7836 */ /* 0x000fca0000000000 */
[----:B------:R-:W-:Y:S01]  /*fdf0*/  PRMT R11, R120, 0x654, R11 ;  /* 0x00000654780b7816 */ /* 0x000fe2000000000b */
[----:B------:R-:W-:Y:S01]  /*fe00*/  FMUL.FTZ R88, R88, R7 ;  /* 0x0000000758587220 */ /* 0x000fe20000410000 */
        /* <DEDUP_REMOVED lines=52> */
[----:B0-----:R-:W-:Y:S01]  /*10150*/  IMAD.MOV.U32 R11, RZ, RZ, R6 ;  /* 0x000000ffff0b7224 */ /* 0x001fe200078e0006 */
        /* <DEDUP_REMOVED lines=18> */
.L_x_15573:
[----:B------:R-:W-:Y:S05]  /*10280*/  WARPSYNC.ALL ;  /* 0x0000000000007948 */ /* 0x000fea0003800000 */
[----:B------:R-:W-:Y:S06]  /*10290*/  BAR.ARV 0x8, 0x200 ;  /* 0x0208000000007b1d */ /* 0x000fec0000002000 */
[----:B------:R-:W-:Y:S05]  /*102a0*/  @!P0 BRA `(.L_x_15586) ;  /* 0x0000000000048947 */ /* 0x000fea0003800000 */
[----:B------:R-:W-:Y:S01]  /*102b0*/  BPT.TRAP 0x1 ;  /* 0x000000040000795c */ /* 0x000fe20000300000 */
.L_x_15586:
[----:B------:R-:W-:Y:S01]  /*102c0*/  IMAD R10, R23, 0x8, R2 ;  /* 0x00000008170a7824 */ /* 0x000fe200078e0202 */
[----:B------:R-:W-:-:S04]  /*102d0*/  SHF.L.U32 R7, R156, 0x1f, RZ ;  /* 0x0000001f9c077819 */ /* 0x000fc800000006ff */
[----:B------:R0:W1:Y:S01]  /*102e0*/  SYNCS.PHASECHK.TRANS64.TRYWAIT P1, [R10+URZ+0x16850], R7 ;  /* 0x016850070a0075a7 */ /* 0x000062000802017f */
[----:B------:R-:W-:Y:S05]  /*102f0*/  @!P0 BRA `(.L_x_15587) ;  /* 0x0000000000048947 */ /* 0x000fea0003800000 */
[----:B------:R-:W-:Y:S01]  /*10300*/  BPT.TRAP 0x1 ;  /* 0x000000040000795c */ /* 0x000fe20000300000 */
.L_x_15587:
[----:B------:R-:W-:-:S05]  /*10310*/  VIADD R2, R2, 0x400 ;  /* 0x0000040002027836 */ /* 0x000fca0000000000 */
[----:B------:R-:W-:-:S04]  /*10320*/  SHF.R.U32.HI R2, RZ, 0x4, R2 ;  /* 0x00000004ff027819 */ /* 0x000fc80000011602 */
[----:B------:R-:W-:Y:S01]  /*10330*/  LOP3.LUT R2, R2, 0x3fff, RZ, 0xc0, !PT ;  /* 0x00003fff02027812 */ /* 0x000fe200078ec0ff */
[----:B-1----:R-:W-:Y:S06]  /*10340*/  @P1 BRA `(.L_x_15588) ;  /* 0x0000000000081947 */ /* 0x002fec0003800000 */
[----:B------:R-:W1:Y:S02]  /*10350*/  SYNCS.PHASECHK.TRANS64.TRYWAIT P1, [R10+URZ+0x16850], R7 ;  /* 0x016850070a0075a7 */ /* 0x000e64000802017f */
[----:B-1----:R-:W-:Y:S05]  /*10360*/  @!P1 BRA `(.L_x_15589) ;  /* 0x000000b800989947 */ /* 0x002fea0003800000 */
.L_x_15588:
        /* <DEDUP_REMOVED lines=9> */
[----:B01----:R-:W0:Y:S01]  /*10400*/  SHFL.BFLY PT, R7, R4, 0x2, 0x1f ;  /* 0x0c401f0004077f89 */ /* 0x003e2200000e0000 */
[----:B------:R-:W-:Y:S02]  /*10410*/  IMAD.MOV.U32 R9, RZ, RZ, 0x40000040 ;  /* 0x40000040ff097424 */ /* 0x000fe400078e00ff */
[----:B------:R-:W-:Y:S02]  /*10420*/  IMAD.MOV.U32 R27, RZ, RZ, -0x800000 ;  /* 0xff800000ff1b7424 */ /* 0x000fe400078e00ff */
[----:B------:R-:W-:-:S05]  /*10430*/  IMAD.MOV.U32 R26, RZ, RZ, -0x800000 ;  /* 0xff800000ff1a7424 */ /* 0x000fca00078e00ff */
[----:B------:R-:W-:Y:S01]  /*10440*/  HGMMA.64x64x16.F32.BF16 R88, R148, gdesc[UR4].tnspB, R88, gsb0 ;  /* 0x40e0000494587df0 */ /* 0x000fe20008001858 */
[----:B------:R-:W-:Y:S01]  /*10450*/  R2UR UR6, R12 ;  /* 0x000000000c0672ca */ /* 0x000fe200000e0000 */
[----:B------:R-:W-:Y:S01]  /*10460*/  VIADD R12, R8, 0x100 ;  /* 0x00000100080c7836 */ /* 0x000fe20000000000 */
[----:B------:R-:W-:Y:S02]  /*10470*/  R2UR UR7, R13 ;  /* 0x000000000d0772ca */ /* 0x000fe400000e0000 */
[----:B------:R-:W-:Y:S01]  /*10480*/  MOV R13, 0x40000040 ;  /* 0x40000040000d7802 */ /* 0x000fe20000000f00 */
[----:B--2---:R-:W-:Y:S01]  /*10490*/  FADD.FTZ R2, R2, R5 ;  /* 0x0000000502027221 */ /* 0x004fe20000010000 */
        /* <DEDUP_REMOVED lines=38> */
[----:B0-----:R-:W-:Y:S01]  /*10700*/  FADD.FTZ R8, R7, R4 ;  /* 0x0000000407087221 */ /* 0x001fe20000010000 */
[----:B------:R-:W-:Y:S01]  /*10710*/  R2UR UR7, R9 ;  /* 0x00000000090772ca */ /* 0x000fe200000e0000 */
[----:B------:R-:W0:Y:S01]  /*10720*/  SHFL.BFLY PT, R7, R2, 0x1, 0x1f ;  /* 0x0c201f0002077f89 */ /* 0x000e2200000e0000 */
[----:B------:R-:W-:-:S03]  /*10730*/  IMAD.MOV.U32 R4, RZ, RZ, RZ ;  /* 0x000000ffff047224 */ /* 0x000fc600078e00ff */
        /* <DEDUP_REMOVED lines=18> */
[----:B------:R-:W-:Y:S03]  /*10860*/  HGMMA.64x64x16.F32.BF16 R88, R120, gdesc[UR4].tnspB, R88, gsb0 ;  /* 0x40e0000478587df0 */ /* 0x000fe60008001858 */
[----:B------:R-:W-:Y:S02]  /*10870*/  WARPGROUP.DEPBAR.LE gsb0, 0x0 ;  /* 0x00008000000079c5 */ /* 0x000fe40000010000 */
[----:B--23--:R-:W-:Y:S05]  /*10880*/  @!P0 BRA `(.L_x_15590) ;  /* 0x0000000000048947 */ /* 0x00cfea0003800000 */
[----:B------:R-:W-:Y:S01]  /*10890*/  BPT.TRAP 0x1 ;  /* 0x000000040000795c */ /* 0x000fe20000300000 */
.L_x_15590:
[----:B------:R-:W2:Y:S01]  /*108a0*/  LDL.LU R5, [R1+0x5c] ;  /* 0x00005c0001057983 */ /* 0x000ea20000300800 */
[----:B------:R-:W-:Y:S01]  /*108b0*/  VIADD R0, R10, 0x16860 ;  /* 0x000168600a007836 */ /* 0x000fe20000000000 */
[----:B------:R-:W1:Y:S01]  /*108c0*/  S2R R3, SR_CgaCtaId ;  /* 0x0000000000037919 */ /* 0x000e620000008800 */
[----:B------:R-:W-:-:S05]  /*108d0*/  VIADD R23, R23, 0x1 ;  /* 0x0000000117177836 */ /* 0x000fca0000000000 */
[----:B------:R-:W-:Y:S01]  /*108e0*/  ISETP.NE.AND P1, PT, R23, 0x2, PT ;  /* 0x000000021700780c */ /* 0x000fe20003f25270 */
[-C--:B------:R-:W-:Y:S01]  /*108f0*/  FMUL.FTZ R20, R88, R4.reuse ;  /* 0x0000000458147220 */ /* 0x080fe20000410000 */
[----:B------:R-:W-:Y:S01]  /*10900*/  FMUL.FTZ R21, R89, R4 ;  /* 0x0000000459157220 */ /* 0x000fe20000410000 */
[----:B-1----:R-:W-:-:S04]  /*10910*/  PRMT R0, R3, 0x654, R0 ;  /* 0x0000065403007816 */ /* 0x002fc80000000000 */
[----:B------:R1:W-:Y:S01]  /*10920*/  SYNCS.ARRIVE.TRANS64.RED.A1T0 RZ, [R0+URZ], RZ ;  /* 0x000000ff00ff79a7 */ /* 0x0003e2000810043f */
        /* <DEDUP_REMOVED lines=36> */
.L_x_15520:
[----:B------:R-:W3:Y:S01]  /*10b70*/  LDL R49, [R1+0x50] ;  /* 0x0000500001317983 */ /* 0x000ee20000100800 */
[----:B-1----:R-:W0:Y:S01]  /*10b80*/  S2R R0, SR_TID.X ;  /* 0x0000000000007919 */ /* 0x002e220000002100 */
[----:B------:R-:W-:Y:S05]  /*10b90*/  WARPSYNC.ALL ;  /* 0x0000000000007948 */ /* 0x000fea0003800000 */
[----:B0-----:R-:W-:-:S05]  /*10ba0*/  VIADD R40, R0, 0xffffff80 ;  /* 0xffffff8000287836 */ /* 0x001fca0000000000 */
[----:B------:R-:W-:-:S04]  /*10bb0*/  SHF.R.S32.HI R48, RZ, 0x1f, R40 ;  /* 0x0000001fff307819 */ /* 0x000fc80000011428 */
[----:B------:R-:W-:-:S04]  /*10bc0*/  LEA.HI R48, R48, R40, RZ, 0x3 ;  /* 0x0000002830307211 */ /* 0x000fc800078f18ff */
[----:B------:R-:W-:-:S05]  /*10bd0*/  LOP3.LUT R48, R48, 0xfffffff8, RZ, 0xc0, !PT ;  /* 0xfffffff830307812 */ /* 0x000fca00078ec0ff */
[----:B------:R-:W-:-:S04]  /*10be0*/  IMAD.IADD R48, R40, 0x1, -R48 ;  /* 0x0000000128307824 */ /* 0x000fc800078e0a30 */
[----:B------:R-:W-:-:S05]  /*10bf0*/  IMAD.SHL.U32 R43, R48, 0x8, RZ ;  /* 0x00000008302b7824 */ /* 0x000fca00078e00ff */
[----:B------:R-:W-:Y:S02]  /*10c00*/  SHF.R.S32.HI R44, RZ, 0x1f, R43 ;  /* 0x0000001fff2c7819 */ /* 0x000fe4000001142b */
[----:B---3--:R-:W-:-:S04]  /*10c10*/  SHF.R.S32.HI R34, RZ, 0x1f, R49 ;  /* 0x0000001fff227819 */ /* 0x008fc80000011431 */
[----:B------:R-:W-:Y:S01]  /*10c20*/  SHF.L.U64.HI R37, R49, 0x2, R34 ;  /* 0x0000000231257819 */ /* 0x000fe20000010222 */
        /* <DEDUP_REMOVED lines=8> */
[----:B------:R-:W4:Y:S01]  /*10cb0*/  LDL R0, [R1+0x6c] ;  /* 0x00006c0001007983 */ /* 0x000f220000100800 */
[----:B------:R-:W-:-:S03]  /*10cc0*/  ULDC UR4, c[0x0][0xad4] ;  /* 0x0002b50000047ab9 */ /* 0x000fc60000000800 */
[----:B------:R-:W3:Y:S04]  /*10cd0*/  LDL.LU R32, [R1+0x54] ;  /* 0x0000540001207983 */ /* 0x000ee80000300800 */
[----:B------:R-:W2:Y:S01]  /*10ce0*/  LDL.LU R36, [R1+0x58] ;  /* 0x0000580001247983 */ /* 0x000ea20000300800 */
[----:B------:R-:W0:Y:S01]  /*10cf0*/  S2R R3, SR_SWINHI ;  /* 0x0000000000037919 */ /* 0x000e220000002f00 */
[----:B-----5:R-:W-:Y:S02]  /*10d00*/  MOV R24, R2 ;  /* 0x0000000200187202 */ /* 0x020fe40000000f00 */
[----:B0-----:R-:W-:Y:S02]  /*10d10*/  MOV R25, R3 ;  /* 0x0000000300197202 */ /* 0x001fe40000000f00 */
[----:B------:R-:W-:-:S02]  /*10d20*/  F2FP.BF16.F32.PACK_AB R12, R21, R20 ;  /* 0x00000014150c723e */ /* 0x000fc400000010ff */
[----:B------:R-:W-:Y:S01]  /*10d30*/  F2FP.BF16.F32.PACK_AB R14, R93, R92 ;  /* 0x0000005c5d0e723e */ /* 0x000fe200000010ff */
[----:B----4-:R-:W-:-:S03]  /*10d40*/  IMAD.WIDE R10, R0, 0x2, R24 ;  /* 0x00000002000a7825 */ /* 0x010fc600078e0218 */
[----:B------:R-:W-:-:S05]  /*10d50*/  IADD3 R15, P0, R10, 0x60, RZ ;  /* 0x000000600a0f7810 */ /* 0x000fca0007f1e0ff */
[----:B------:R-:W-:Y:S01]  /*10d60*/  IMAD.X R5, RZ, RZ, R11, P0 ;  /* 0x000000ffff057224 */ /* 0x000fe200000e060b */
[----:B---3--:R-:W-:-:S04]  /*10d70*/  ISETP.NE.AND P0, PT, R32, RZ, PT ;  /* 0x000000ff2000720c */ /* 0x008fc80003f05270 */
[----:B------:R-:W-:Y:S01]  /*10d80*/  SEL R38, R32, UR4, P0 ;  /* 0x0000000420267c07 */ /* 0x000fe20008000000 */
[----:B------:R-:W-:Y:S05]  /*10d90*/  WARPSYNC.ALL ;  /* 0x0000000000007948 */ /* 0x000fea0003800000 */
[C---:B------:R-:W-:Y:S01]  /*10da0*/  LOP3.LUT R3, R10.reuse, 0x380, RZ, 0xc0, !PT ;  /* 0x000003800a037812 */ /* 0x040fe200078ec0ff */
[----:B------:R-:W-:Y:S01]  /*10db0*/  ULDC.64 UR6, c[0x0][0xc08] ;  /* 0x0003020000067ab9 */ /* 0x000fe20000000a00 */
[----:B------:R-:W-:Y:S01]  /*10dc0*/  BAR.SYNC.DEFER_BLOCKING 0x1, 0x180 ;  /* 0x0046000000007b1d */ /* 0x000fe20000010000 */
[C---:B------:R-:W-:Y:S02]  /*10dd0*/  IADD3 R6, P1, R10.reuse, 0x40, RZ ;  /* 0x000000400a067810 */ /* 0x040fe40007f3e0ff */
[----:B--2---:R-:W-:-:S02]  /*10de0*/  IADD3 R13, P2, R10, 0x20, RZ ;  /* 0x000000200a0d7810 */ /* 0x004fc40007f5e0ff */
[----:B------:R-:W-:Y:S01]  /*10df0*/  SHF.R.U64 R3, R3, 0x3, RZ ;  /* 0x0000000303037819 */ /* 0x000fe200000012ff */
[----:B------:R-:W-:Y:S01]  /*10e00*/  ULDC.64 UR4, c[0x0][0xc00] ;  /* 0x0003000000047ab9 */ /* 0x000fe20000000a00 */
[----:B------:R-:W-:Y:S02]  /*10e10*/  LOP3.LUT R4, R6, 0x380, RZ, 0xc0, !PT ;  /* 0x0000038006047812 */ /* 0x000fe400078ec0ff */
[----:B------:R-:W-:Y:S02]  /*10e20*/  LOP3.LUT R0, R13, 0x380, RZ, 0xc0, !PT ;  /* 0x000003800d007812 */ /* 0x000fe400078ec0ff */
[----:B------:R-:W-:Y:S02]  /*10e30*/  LOP3.LUT R8, R15, 0x380, RZ, 0xc0, !PT ;  /* 0x000003800f087812 */ /* 0x000fe400078ec0ff */
[----:B------:R-:W-:Y:S02]  /*10e40*/  LOP3.LUT R10, R3, R10, RZ, 0x3c, !PT ;  /* 0x0000000a030a7212 */ /* 0x000fe400078e3cff */
[----:B------:R-:W-:-:S02]  /*10e50*/  SHF.R.U64 R3, R4, 0x3, RZ ;  /* 0x0000000304037819 */ /* 0x000fc400000012ff */
[----:B------:R-:W-:Y:S02]  /*10e60*/  SHF.R.U64 R0, R0, 0x3, RZ ;  /* 0x0000000300007819 */ /* 0x000fe400000012ff */
[----:B------:R-:W-:Y:S01]  /*10e70*/  SHF.R.U64 R4, R8, 0x3, RZ ;  /* 0x0000000308047819 */ /* 0x000fe200000012ff */
[----:B------:R-:W-:Y:S01]  /*10e80*/  IMAD.X R9, RZ, RZ, R11, P2 ;  /* 0x000000ffff097224 */ /* 0x000fe200010e060b */
[----:B------:R-:W-:Y:S02]  /*10e90*/  LOP3.LUT R8, R0, R13, RZ, 0x3c, !PT ;  /* 0x0000000d00087212 */ /* 0x000fe400078e3cff */
[----:B------:R-:W-:Y:S02]  /*10ea0*/  LOP3.LUT R4, R4, R15, RZ, 0x3c, !PT ;  /* 0x0000000f04047212 */ /* 0x000fe400078e3cff */
[----:B------:R-:W-:Y:S02]  /*10eb0*/  IADD3.X R7, RZ, R11, RZ, P1, !PT ;  /* 0x0000000bff077210 */ /* 0x000fe40000ffe4ff */
[----:B------:R-:W-:-:S02]  /*10ec0*/  LOP3.LUT R6, R3, R6, RZ, 0x3c, !PT ;  /* 0x0000000603067212 */ /* 0x000fc400078e3cff */
[----:B------:R-:W-:Y:S02]  /*10ed0*/  MOV R10, R10 ;  /* 0x0000000a000a7202 */ /* 0x000fe40000000f00 */
[----:B------:R-:W-:Y:S02]  /*10ee0*/  F2FP.BF16.F32.PACK_AB R13, R91, R90 ;  /* 0x0000005a5b0d723e */ /* 0x000fe400000010ff */
[----:B------:R-:W-:Y:S02]  /*10ef0*/  F2FP.BF16.F32.PACK_AB R15, R95, R94 ;  /* 0x0000005e5f0f723e */ /* 0x000fe400000010ff */
        /* <DEDUP_REMOVED lines=23> */
[C---:B------:R-:W-:Y:S02]  /*11070*/  IADD3 R32, P1, R36.reuse, UR4, RZ ;  /* 0x0000000424207c10 */ /* 0x040fe4000ff3e0ff */
[----:B------:R-:W-:Y:S02]  /*11080*/  ISETP.NE.AND.EX P0, PT, RZ, UR5, PT, P0 ;  /* 0x00000005ff007c0c */ /* 0x000fe4000bf05300 */
[C---:B------:R-:W-:Y:S02]  /*11090*/  IADD3.X R33, R37.reuse, UR5, RZ, P1, !PT ;  /* 0x0000000525217c10 */ /* 0x040fe40008ffe4ff */
[----:B------:R-:W-:Y:S01]  /*110a0*/  @P3 IADD3 R36, P1, R36, UR6, RZ ;  /* 0x0000000624243c10 */ /* 0x000fe2000ff3e0ff */
[----:B------:R-:W-:Y:S01]  /*110b0*/  ULDC UR6, c[0x0][0xa88] ;  /* 0x0002a20000067ab9 */ /* 0x000fe20000000800 */
[----:B------:R-:W-:Y:S01]  /*110c0*/  IMAD.MOV.U32 R3, RZ, RZ, RZ ;  /* 0x000000ffff037224 */ /* 0x000fe200078e00ff */
[----:B------:R-:W-:Y:S01]  /*110d0*/  ISETP.GT.AND P2, PT, R38, 0x1, PT ;  /* 0x000000012600780c */ /* 0x000fe20003f44270 */
[----:B------:R-:W-:Y:S01]  /*110e0*/  IMAD.U32 R45, RZ, RZ, UR6 ;  /* 0x00000006ff2d7e24 */ /* 0x000fe2000f8e00ff */
[----:B------:R-:W-:Y:S01]  /*110f0*/  @P3 IADD3.X R37, R37, UR7, RZ, P1, !PT ;  /* 0x0000000725253c10 */ /* 0x000fe20008ffe4ff */
[----:B0-----:R-:W-:Y:S01]  /*11100*/  IMAD.MOV.U32 R6, RZ, RZ, 0x9b8 ;  /* 0x000009b8ff067424 */ /* 0x001fe200078e00ff */
[----:B-1----:R-:W0:Y:S02]  /*11110*/  LDC R0, c[0x0][0xbe8] ;  /* 0x0002fa00ff007b82 */ /* 0x002e240000000800 */
[----:B------:R1:W5:Y:S04]  /*11120*/  @P0 LDG.E R3, desc[UR40][R32.64] ;  /* 0x0000002820030981 */ /* 0x000368000c1e1900 */
[----:B------:R1:W5:Y:S01]  /*11130*/  @P3 LDG.E R45, desc[UR40][R36.64] ;  /* 0x00000028242d3981 */ /* 0x000362000c1e1900 */
        /* <DEDUP_REMOVED lines=10> */
.L_x_15593:
[----:B------:R-:W4:Y:S04]  /*111e0*/  LDL R32, [R1+0x4c] ;  /* 0x00004c0001207983 */ /* 0x000f280000100800 */
[----:B------:R-:W4:Y:S04]  /*111f0*/  LDL R51, [R1+0x2c] ;  /* 0x00002c0001337983 */ /* 0x000f280000100800 */
[----:B------:R-:W4:Y:S01]  /*11200*/  LDL R50, [R1+0x60] ;  /* 0x0000600001327983 */ /* 0x000f220000100800 */
[----:B------:R-:W0:Y:S01]  /*11210*/  LDC.64 R6, c[0x0][R6+0x210] ;  /* 0x0000840006067b82 */ /* 0x000e220000000a00 */
[----:B------:R-:W-:-:S02]  /*11220*/  ISETP.NE.U32.AND P0, PT, RZ, UR4, PT ;  /* 0x00000004ff007c0c */ /* 0x000fc4000bf05070 */
[----:B------:R-:W4:Y:S02]  /*11230*/  LDL R36, [R1+0x68] ;  /* 0x0000680001247983 */ /* 0x000f240000100800 */
[----:B------:R-:W-:-:S03]  /*11240*/  ISETP.NE.AND.EX P0, PT, RZ, UR5, PT, P0 ;  /* 0x00000005ff007c0c */ /* 0x000fc6000bf05300 */
[----:B------:R-:W1:Y:S01]  /*11250*/  @P1 LDC R28, c[0x0][0xbec] ;  /* 0x0002fb00ff1c1b82 */ /* 0x000e620000000800 */
[----:B------:R-:W-:Y:S02]  /*11260*/  SEL R8, R49, RZ, !P0 ;  /* 0x000000ff31087207 */ /* 0x000fe40004000000 */
[----:B------:R-:W-:-:S03]  /*11270*/  SEL R9, R34, RZ, !P0 ;  /* 0x000000ff22097207 */ /* 0x000fc60004000000 */
[----:B--2---:R-:W-:Y:S02]  /*11280*/  IMAD R13, R13, R8, RZ ;  /* 0x000000080d0d7224 */ /* 0x004fe400078e02ff */
        /* <DEDUP_REMOVED lines=8> */
[----:B------:R-:W-:Y:S01]  /*11310*/  IMAD.IADD R35, R13, 0x1, R35 ;  /* 0x000000010d237824 */ /* 0x000fe200078e0223 */
        /* <DEDUP_REMOVED lines=13> */
[----:B------:R-:W-:Y:S01]  /*113f0*/  IMAD.IADD R32, R15, 0x1, R9 ;  /* 0x000000010f207824 */ /* 0x000fe200078e0209 */
[----:B------:R-:W-:Y:S01]  /*11400*/  SHF.R.S32.HI R9, RZ, 0x1f, R3 ;  /* 0x0000001fff097819 */ /* 0x000fe20000011403 */
        /* <DEDUP_REMOVED lines=29> */
[----:B0-----:R-:W0:Y:S01]  /*115e0*/  @P1 LDC R13, c[0x0][0xbec] ;  /* 0x0002fb00ff0d1b82 */ /* 0x001e220000000800 */
[----:B------:R-:W-:Y:S02]  /*115f0*/  ULDC.64 UR4, c[0x0][0xaa0] ;  /* 0x0002a80000047ab9 */ /* 0x000fe40000000a00 */
[----:B------:R-:W-:Y:S01]  /*11600*/  LEA.HI R49, R49, R40, RZ, 0x3 ;  /* 0x0000002831317211 */ /* 0x000fe200078f18ff */
[----:B------:R-:W-:-:S03]  /*11610*/  IMAD R10, R9, UR4, RZ ;  /* 0x00000004090a7c24 */ /* 0x000fc6000f8e02ff */
[----:B------:R-:W-:Y:S01]  /*11620*/  SHF.R.S32.HI R49, RZ, 0x3, R49 ;  /* 0x00000003ff317819 */ /* 0x000fe20000011431 */
[----:B------:R-:W1:Y:S01]  /*11630*/  @P1 LDC R14, c[0x0][0xbf0] ;  /* 0x0002fc00ff0e1b82 */ /* 0x000e620000000800 */
[----:B------:R-:W-:-:S03]  /*11640*/  IMAD R9, R3, UR5, R10 ;  /* 0x0000000503097c24 */ /* 0x000fc6000f8e020a */
[----:B------:R-:W-:Y:S02]  /*11650*/  IMAD R5, R49, 0x40, R43 ;  /* 0x0000004031057824 */ /* 0x000fe400078e022b */
[----:B------:R-:W-:Y:S01]  /*11660*/  IMAD.WIDE.U32 R10, R3, UR4, RZ ;  /* 0x00000004030a7c25 */ /* 0x000fe2000f8e00ff */
[----:B------:R-:W-:-:S03]  /*11670*/  ULDC.64 UR4, c[0x0][0xae8] ;  /* 0x0002ba0000047ab9 */ /* 0x000fc60000000a00 */
[----:B------:R-:W-:Y:S01]  /*11680*/  IMAD.WIDE R24, R5, 0x2, R24 ;  /* 0x0000000205187825 */ /* 0x000fe200078e0218 */
[----:B------:R-:W-:-:S03]  /*11690*/  IADD3 R11, R11, R9, RZ ;  /* 0x000000090b0b7210 */ /* 0x000fc60007ffe0ff */
[----:B------:R-:W-:Y:S01]  /*116a0*/  IMAD R3, R48, 0x30, R49 ;  /* 0x0000003030037824 */ /* 0x000fe200078e0231 */
[C---:B------:R-:W-:Y:S02]  /*116b0*/  IADD3 R27, P0, R24.reuse, 0x1800, RZ ;  /* 0x00001800181b7810 */ /* 0x040fe40007f1e0ff */
[C---:B------:R-:W-:Y:S02]  /*116c0*/  IADD3 R33, P2, R24.reuse, 0x3000, RZ ;  /* 0x0000300018217810 */ /* 0x040fe40007f5e0ff */
[----:B------:R-:W-:Y:S01]  /*116d0*/  IADD3 R37, P3, R24, 0x4800, RZ ;  /* 0x0000480018257810 */ /* 0x000fe20007f7e0ff */
[----:B------:R-:W-:Y:S01]  /*116e0*/  IMAD.IADD R12, R51, 0x1, R3 ;  /* 0x00000001330c7824 */ /* 0x000fe200078e0203 */
[----:B------:R-:W-:Y:S01]  /*116f0*/  LOP3.LUT R26, R27, 0x380, RZ, 0xc0, !PT ;  /* 0x000003801b1a7812 */ /* 0x000fe200078ec0ff */
[----:B------:R-:W-:Y:S01]  /*11700*/  IMAD.WIDE.U32 R10, R154, UR4, R10 ;  /* 0x000000049a0a7c25 */ /* 0x000fe2000f8e000a */
[----:B------:R-:W-:Y:S02]  /*11710*/  LOP3.LUT R32, R33, 0x380, RZ, 0xc0, !PT ;  /* 0x0000038021207812 */ /* 0x000fe400078ec0ff */
[----:B------:R-:W-:-:S02]  /*11720*/  LOP3.LUT R36, R37, 0x380, RZ, 0xc0, !PT ;  /* 0x0000038025247812 */ /* 0x000fc400078ec0ff */
[----:B------:R-:W-:Y:S01]  /*11730*/  LOP3.LUT R5, R24, 0x380, RZ, 0xc0, !PT ;  /* 0x0000038018057812 */ /* 0x000fe200078ec0ff */
[----:B0-----:R-:W-:Y:S01]  /*11740*/  @P1 IMAD.HI.U32 R3, R12, R13, RZ ;  /* 0x0000000d0c031227 */ /* 0x001fe200078e00ff */
        /* <DEDUP_REMOVED lines=16> */
[----:B-1----:R-:W-:Y:S01]  /*11850*/  @P1 SHF.R.U32.HI R13, RZ, R14, R3 ;  /* 0x0000000eff0d1219 */ /* 0x002fe20000011603 */
        /* <DEDUP_REMOVED lines=65> */
.L_x_15787:
[----:B------:R-:W-:-:S05]  /*11c70*/  VIADD R42, R42, 0x90 ;  /* 0x000000902a2a7836 */ /* 0x000fca0000000000 */
[----:B------:R-:W-:-:S13]  /*11c80*/  ISETP.GE.OR P0, PT, R42, R45, P0 ;  /* 0x0000002d2a00720c */ /* 0x000fda0000706670 */
[----:B------:R-:W-:Y:S05]  /*11c90*/  @P0 BRA `(.L_x_15596) ;  /* 0x0000001000cc0947 */ /* 0x000fea0003800000 */
[----:B------:R-:W-:-:S04]  /*11ca0*/  LEA R14, P0, R43, R14, 0x1 ;  /* 0x0000000e2b0e7211 */ /* 0x000fc800078008ff */
[----:B------:R-:W-:-:S05]  /*11cb0*/  LEA.HI.X R15, R43, R0, R44, 0x1, P0 ;  /* 0x000000002b0f7211 */ /* 0x000fca00000f0c2c */
[----:B------:R0:W-:Y:S01]  /*11cc0*/  ST.E.128 desc[UR40][R14.64], R36 ;  /* 0x000000240e007985 */ /* 0x0001e2000c101d28 */
[----:B------:R-:W-:Y:S05]  /*11cd0*/  BRA `(.L_x_15596) ;  /* 0x0000001000bc7947 */ /* 0x000fea0003800000 */
.L_x_15594:
[----:B------:R-:W2:Y:S01]  /*11ce0*/  LDL R43, [R1+0x34] ;  /* 0x00003400012b7983 */ /* 0x000ea20000100800 */
[----:B------:R-:W1:Y:S01]  /*11cf0*/  @P1 LDC R14, c[0x0][0xbec] ;  /* 0x0002fb00ff0e1b82 */ /* 0x000e620000000800 */
[----:B------:R-:W-:Y:S01]  /*11d00*/  ULDC.64 UR4, c[0x0][0xb08] ;  /* 0x0002c20000047ab9 */ /* 0x000fe20000000a00 */
[----:B------:R-:W-:Y:S01]  /*11d10*/  ULDC.64 UR6, c[0x0][0xb30] ;  /* 0x0002cc0000067ab9 */ /* 0x000fe20000000a00 */
[----:B0-----:R-:W-:Y:S02]  /*11d20*/  IMAD R12, R9, UR4, RZ ;  /* 0x00000004090c7c24 */ /* 0x001fe4000f8e02ff */
[----:B------:R-:W-:-:S03]  /*11d30*/  IMAD.WIDE.U32 R4, R3, UR4, RZ ;  /* 0x0000000403047c25 */ /* 0x000fc6000f8e00ff */
[----:B------:R-:W0:Y:S01]  /*11d40*/  @P1 LDC R11, c[0x0][0xbf0] ;  /* 0x0002fc00ff0b1b82 */ /* 0x000e220000000800 */
        /* <DEDUP_REMOVED lines=8> */
[----:B-1----:R-:W-:-:S04]  /*11dd0*/  @P1 IMAD.HI.U32 R14, R39, R14, RZ ;  /* 0x0000000e270e1227 */ /* 0x002fc800078e00ff */
[C---:B------:R-:W-:Y:S02]  /*11de0*/  IMAD R7, R8.reuse, UR5, R3 ;  /* 0x0000000508077c24 */ /* 0x040fe4000f8e0203 */
[----:B------:R-:W-:Y:S01]  /*11df0*/  IMAD.MOV.U32 R3, RZ, RZ, R39 ;  /* 0x000000ffff037224 */ /* 0x000fe200078e0027 */
[----:B0-----:R-:W-:Y:S01]  /*11e00*/  @P1 SHF.R.U32.HI R3, RZ, R11, R14 ;  /* 0x0000000bff031219 */ /* 0x001fe2000001160e */
[----:B------:R-:W-:Y:S01]  /*11e10*/  IMAD.WIDE.U32 R8, R8, UR4, R4 ;  /* 0x0000000408087c25 */ /* 0x000fe2000f8e0004 */
[----:B------:R-:W-:Y:S02]  /*11e20*/  ULDC.64 UR4, c[0x0][0xb48] ;  /* 0x0002d20000047ab9 */ /* 0x000fe40000000a00 */
[----:B------:R-:W-:Y:S01]  /*11e30*/  SHF.R.S32.HI R11, RZ, 0x1f, R3 ;  /* 0x0000001fff0b7819 */ /* 0x000fe20000011403 */
[----:B------:R-:W-:Y:S02]  /*11e40*/  IMAD.IADD R9, R9, 0x1, R7 ;  /* 0x0000000109097824 */ /* 0x000fe400078e0207 */
[----:B------:R-:W-:-:S02]  /*11e50*/  IMAD.MOV R7, RZ, RZ, -R3 ;  /* 0x000000ffff077224 */ /* 0x000fc400078e0a03 */
        /* <DEDUP_REMOVED lines=15> */
[----:B------:R0:W-:Y:S03]  /*11f50*/  SYNCS.ARRIVE.TRANS64.RED.A1T0 RZ, [R8+URZ], RZ ;  /* 0x000000ff08ff79a7 */ /* 0x0001e6000810043f */
[----:B------:R-:W-:-:S02]  /*11f60*/  IADD3 R3, R5, R3, RZ ;  /* 0x0000000305037210 */ /* 0x000fc40007ffe0ff */
[----:B------:R-:W-:Y:S01]  /*11f70*/  LEA R0, P0, R4, UR4, 0x2 ;  /* 0x0000000404007c11 */ /* 0x000fe2000f8010ff */
[----:B------:R-:W-:-:S03]  /*11f80*/  UMOV UR4, 0xffffffff ;  /* 0xffffffff00047882 */ /* 0x000fc60000000000 */
[----:B------:R-:W-:Y:S01]  /*11f90*/  LEA.HI.X R4, R4, UR5, R3, 0x2, P0 ;  /* 0x0000000504047c11 */ /* 0x000fe200080f1403 */
[C---:B--2---:R-:W-:Y:S02]  /*11fa0*/  VIADD R28, R43.reuse, 0x10 ;  /* 0x000000102b1c7836 */ /* 0x044fe40000000000 */
        /* <DEDUP_REMOVED lines=12> */
[----:B------:R-:W-:Y:S01]  /*12070*/  SHF.R.S32.HI R44, RZ, 0x1f, R7 ;  /* 0x0000001fff2c7819 */ /* 0x000fe20000011407 */
[----:B0-----:R-:W-:Y:S06]  /*12080*/  BRA.DIV UR4, `(.L_x_15597) ;  /* 0x000000a2046c7947 */ /* 0x001fec000b800000 */
[----:B------:R0:W1:Y:S04]  /*12090*/  SHFL.IDX PT, R3, R4, RZ, 0x1c1f ;  /* 0x001c1fff04037589 */ /* 0x00006800000e0000 */
[----:B------:R0:W2:Y:S02]  /*120a0*/  SHFL.IDX PT, R14, R0, RZ, 0x1c1f ;  /* 0x001c1fff000e7589 */ /* 0x0000a400000e0000 */
.L_x_15790:
        /* <DEDUP_REMOVED lines=9> */
[-C--:B--2---:R-:W-:Y:S01]  /*12140*/  @!P1 LEA R10, P5, R7, R14.reuse, 0x2 ;  /* 0x0000000e070a9211 */ /* 0x084fe200078a10ff */
[----:B------:R-:W-:Y:S01]  /*12150*/  @!P3 IMAD.WIDE R8, R43, 0x4, R14 ;  /* 0x000000042b08b825 */ /* 0x000fe200078e020e */
[C---:B------:R-:W-:Y:S02]  /*12160*/  @!P0 LEA R12, P2, R28.reuse, R14, 0x2 ;  /* 0x0000000e1c0c8211 */ /* 0x040fe400078410ff */
        /* <DEDUP_REMOVED lines=24> */
.L_x_15599:
[----:B------:R-:W-:Y:S05]  /*122f0*/  BSYNC B1 ;  /* 0x0000000000017941 */ /* 0x000fea0003800000 */
.L_x_15598:
[----:B------:R-:W-:-:S03]  /*12300*/  UMOV UR4, 0xffffffff ;  /* 0xffffffff00047882 */ /* 0x000fc60000000000 */
[----:B------:R-:W-:Y:S05]  /*12310*/  BRA.DIV UR4, `(.L_x_15600) ;  /* 0x0000009e04fc7947 */ /* 0x000fea000b800000 */
[----:B-1----:R1:W4:Y:S04]  /*12320*/  SHFL.IDX PT, R3, R4, 0x1, 0x1c1f ;  /* 0x003c1f0004037f89 */ /* 0x00232800000e0000 */
[----:B--23--:R1:W2:Y:S02]  /*12330*/  SHFL.IDX PT, R14, R0, 0x1, 0x1c1f ;  /* 0x003c1f00000e7f89 */ /* 0x00c2a400000e0000 */
.L_x_15794:
        /* <DEDUP_REMOVED lines=37> */
.L_x_15592:
[----:B------:R-:W3:Y:S01]  /*12590*/  LDL.LU R0, [R1+0x58] ;  /* 0x0000580001007983 */ /* 0x000ee20000300800 */
[----:B------:R-:W-:Y:S01]  /*125a0*/  ULDC.64 UR6, c[0x0][0xc08] ;  /* 0x0003020000067ab9 */ /* 0x000fe20000000a00 */
[----:B------:R-:W-:Y:S02]  /*125b0*/  ULDC.64 UR4, c[0x0][0xc00] ;  /* 0x0003000000047ab9 */ /* 0x000fe40000000a00 */
[----:B------:R-:W2:Y:S01]  /*125c0*/  LDL R8, [R1+0x54] ;  /* 0x0000540001087983 */ /* 0x000ea20000100800 */
[----:B------:R-:W-:Y:S01]  /*125d0*/  ISETP.NE.U32.AND P1, PT, RZ, UR6, PT ;  /* 0x00000006ff007c0c */ /* 0x000fe2000bf25070 */
[----:B------:R-:W-:Y:S01]  /*125e0*/  IMAD.MOV.U32 R3, RZ, RZ, RZ ;  /* 0x000000ffff037224 */ /* 0x000fe200078e00ff */
[----:B------:R-:W-:Y:S02]  /*125f0*/  ISETP.NE.U32.AND P0, PT, RZ, UR4, PT ;  /* 0x00000004ff007c0c */ /* 0x000fe4000bf05070 */
[----:B------:R-:W-:Y:S02]  /*12600*/  ISETP.NE.AND.EX P1, PT, RZ, UR7, PT, P1 ;  /* 0x00000007ff007c0c */ /* 0x000fe4000bf25310 */
[----:B------:R-:W-:Y:S01]  /*12610*/  ISETP.NE.AND.EX P0, PT, RZ, UR5, PT, P0 ;  /* 0x00000005ff007c0c */ /* 0x000fe2000bf05300 */
[----:B------:R-:W4:Y:S01]  /*12620*/  S2R R9, SR_TID.X ;  /* 0x0000000000097919 */ /* 0x000f220000002100 */
[----:B---3--:R-:W-:Y:S01]  /*12630*/  IADD3 R4, P2, R0, UR4, RZ ;  /* 0x0000000400047c10 */ /* 0x008fe2000ff5e0ff */
[----:B------:R-:W-:-:S03]  /*12640*/  ULDC UR4, c[0x0][0xa88] ;  /* 0x0002a20000047ab9 */ /* 0x000fc60000000800 */
[----:B------:R-:W-:-:S05]  /*12650*/  IADD3.X R5, R37, UR5, RZ, P2, !PT ;  /* 0x0000000525057c10 */ /* 0x000fca00097fe4ff */
[----:B------:R-:W-:Y:S01]  /*12660*/  @P1 IADD3 R6, P2, R0, UR6, RZ ;  /* 0x0000000600061c10 */ /* 0x000fe2000ff5e0ff */
[----:B-----5:R-:W-:Y:S01]  /*12670*/  IMAD.U32 R24, RZ, RZ, UR4 ;  /* 0x00000004ff187e24 */ /* 0x020fe2000f8e00ff */
[----:B------:R3:W5:Y:S02]  /*12680*/  @P0 LDG.E R3, desc[UR40][R4.64] ;  /* 0x0000002804030981 */ /* 0x000764000c1e1900 */
[----:B------:R-:W-:Y:S01]  /*12690*/  @P1 IADD3.X R7, R37, UR7, RZ, P2, !PT ;  /* 0x0000000725071c10 */ /* 0x000fe200097fe4ff */
[----:B----4-:R-:W-:-:S04]  /*126a0*/  VIADD R32, R9, 0xffffff80 ;  /* 0xffffff8009207836 */ /* 0x010fc80000000000 */
[----:B------:R3:W5:Y:S01]  /*126b0*/  @P1 LDG.E R24, desc[UR40][R6.64] ;  /* 0x0000002806181981 */ /* 0x000762000c1e1900 */
[----:B--2---:R-:W-:Y:S02]  /*126c0*/  ISETP.NE.AND P2, PT, R8, RZ, PT ;  /* 0x000000ff0800720c */ /* 0x004fe40003f45270 */
[----:B------:R-:W-:-:S11]  /*126d0*/  ISETP.GT.AND P3, PT, R32, 0xbf, PT ;  /* 0x000000bf2000780c */ /* 0x000fd60003f64270 */
[----:B------:R-:W2:Y:S02]  /*126e0*/  @!P2 LDC R8, c[0x0][0xad4] ;  /* 0x0002b500ff08ab82 */ /* 0x000ea40000000800 */
[----:B--2---:R3:W-:Y:S01]  /*126f0*/  @!P2 STL [R1+0x54], R8 ;  /* 0x000054080100a387 */ /* 0x0047e20000100800 */
[----:B------:R-:W-:Y:S01]  /*12700*/  ISETP.GT.AND P2, PT, R8, 0x1, PT ;  /* 0x000000010800780c */ /* 0x000fe20003f44270 */
[----:B------:R-:W-:-:S12]  /*12710*/  @P1 BRA `(.L_x_15601) ;  /* 0x0000000000101947 */ /* 0x000fd80003800000 */
[----:B------:R-:W-:Y:S05]  /*12720*/  @!P0 BRA `(.L_x_15601) ;  /* 0x00000000000c8947 */ /* 0x000fea0003800000 */
[----:B---3--:R-:W2:Y:S04]  /*12730*/  LDG.E R7, desc[UR40][R4.64] ;  /* 0x0000002804077981 */ /* 0x008ea8000c1e1900 */
[----:B-----5:R-:W2:Y:S02]  /*12740*/  LDG.E R24, desc[UR40][R4.64+0x4] ;  /* 0x0000042804187981 */ /* 0x020ea4000c1e1900 */
[----:B--2---:R-:W-:-:S07]  /*12750*/  IMAD.IADD R24, R24, 0x1, -R7 ;  /* 0x0000000118187824 */ /* 0x004fce00078e0a07 */
.L_x_15601:
[----:B------:R-:W-:Y:S01]  /*12760*/  BSSY B1, `(.L_x_15602) ;  /* 0x0000037000017945 */ /* 0x000fe20003800000 */
[----:B------:R-:W-:Y:S02]  /*12770*/  SEL R33, R49, RZ, !P0 ;  /* 0x000000ff31217207 */ /* 0x000fe40004000000 */
[----:B------:R-:W-:Y:S02]  /*12780*/  SEL R34, R34, RZ, !P0 ;  /* 0x000000ff22227207 */ /* 0x000fe40004000000 */
[----:B-----5:R-:W-:Y:S01]  /*12790*/  SHF.R.S32.HI R26, RZ, 0x1f, R3 ;  /* 0x0000001fff1a7819 */ /* 0x020fe20000011403 */
[----:B------:R-:W-:Y:S06]  /*127a0*/  @P3 BRA `(.L_x_15603) ;  /* 0x0000000000c83947 */ /* 0x000fec0003800000 */
[----:B---3--:R-:W2:Y:S01]  /*127b0*/  LDL R4, [R1+0x2c] ;  /* 0x00002c0001047983 */ /* 0x008ea20000100800 */
[----:B------:R-:W3:Y:S02]  /*127c0*/  LDC R37, c[0x0][0xbe8] ;  /* 0x0002fa00ff257b82 */ /* 0x000ee40000000800 */
[----:B---3--:R-:W-:Y:S01]  /*127d0*/  IMAD R0, R24, R37, RZ ;  /* 0x0000002518007224 */ /* 0x008fe200078e02ff */
[----:B--2---:R-:W-:-:S04]  /*127e0*/  IADD3 R35, R4, -0x80, R9 ;  /* 0xffffff8004237810 */ /* 0x004fc80007ffe009 */
[----:B------:R-:W-:-:S13]  /*127f0*/  ISETP.GE.AND P0, PT, R35, R0, PT ;  /* 0x000000002300720c */ /* 0x000fda0003f06270 */
[----:B------:R-:W-:Y:S05]  /*12800*/  @P0 BRA `(.L_x_15603) ;  /* 0x0000000000b00947 */ /* 0x000fea0003800000 */
[----:B-1----:R-:W2:Y:S01]  /*12810*/  LDL.LU R28, [R1+0x60] ;  /* 0x00006000011c7983 */ /* 0x002ea20000300800 */
        /* <DEDUP_REMOVED lines=43> */
.L_x_15603:
[----:B------:R-:W-:Y:S05]  /*12ad0*/  BSYNC B1 ;  /* 0x0000000000017941 */ /* 0x000fea0003800000 */
.L_x_15602:
[----:B------:R-:W-:Y:S05]  /*12ae0*/  @P2 BRA `(.L_x_15596) ;  /* 0x0000000400382947 */ /* 0x000fea0003800000 */
[----:B-1----:R-:W4:Y:S01]  /*12af0*/  LDL R28, [R1+0x2c] ;  /* 0x00002c00011c7983 */ /* 0x002f220000100800 */
[----:B------:R-:W1:Y:S01]  /*12b00*/  LDC R25, c[0x0][0xbe8] ;  /* 0x0002fa00ff197b82 */ /* 0x000e620000000800 */
[----:B------:R-:W-:Y:S01]  /*12b10*/  SHF.R.S32.HI R27, RZ, 0x1f, R32 ;  /* 0x0000001fff1b7819 */ /* 0x000fe20000011420 */
[----:B------:R-:W-:Y:S01]  /*12b20*/  ULDC.64 UR4, c[0x0][0xaa0] ;  /* 0x0002a80000047ab9 */ /* 0x000fe20000000a00 */
[----:B------:R-:W-:Y:S01]  /*12b30*/  ULDC.64 UR6, c[0x0][0xaf0] ;  /* 0x0002bc0000067ab9 */ /* 0x000fe20000000a00 */
[----:B------:R-:W-:Y:S01]  /*12b40*/  IMAD R0, R26, UR4, RZ ;  /* 0x000000041a007c24 */ /* 0x000fe2000f8e02ff */
[----:B------:R-:W-:Y:S01]  /*12b50*/  LEA.HI R27, R27, R32, RZ, 0x3 ;  /* 0x000000201b1b7211 */ /* 0x000fe200078f18ff */
[----:B--23--:R-:W-:-:S03]  /*12b60*/  IMAD.WIDE.U32 R4, R3, UR4, RZ ;  /* 0x0000000403047c25 */ /* 0x00cfc6000f8e00ff */
        /* <DEDUP_REMOVED lines=10> */
[----:B------:R-:W1:Y:S08]  /*12c10*/  @P0 LDC R6, c[0x0][0xbec] ;  /* 0x0002fb00ff060b82 */ /* 0x000e700000000800 */
[----:B------:R-:W2:Y:S01]  /*12c20*/  @P0 LDC R11, c[0x0][0xbf0] ;  /* 0x0002fc00ff0b0b82 */ /* 0x000ea20000000800 */
[----:B----4-:R-:W-:-:S04]  /*12c30*/  IMAD.IADD R9, R28, 0x1, R0 ;  /* 0x000000011c097824 */ /* 0x010fc800078e0200 */
        /* <DEDUP_REMOVED lines=46> */
[C-C-:B-----5:R-:W-:Y:S01]  /*12f20*/  @!P3 LEA.HI.X R9, R43.reuse, R4, R44.reuse, 0x1, P1 ;  /* 0x000000042b09b211 */ /* 0x160fe200008f0c2c */
[----:B------:R-:W-:Y:S02]  /*12f30*/  @!P4 IMAD.MOV.U32 R4, RZ, RZ, R25 ;  /* 0x000000ffff04c224 */ /* 0x000fe400078e0019 */
[----:B------:R1:W3:Y:S01]  /*12f40*/  SHFL.IDX PT, R14, R7, 0x3, 0x181f ;  /* 0x00781f00070e7f89 */ /* 0x0002e200000e0000 */
[----:B0-----:R-:W-:-:S03]  /*12f50*/  @!P4 LEA.HI.X R5, R43, R6, R44, 0x1, P5 ;  /* 0x000000062b05c211 */ /* 0x001fc600028f0c2c */
[----:B------:R1:W-:Y:S04]  /*12f60*/  @!P3 ST.E.128 desc[UR40][R8.64], RZ ;  /* 0x000000ff0800b985 */ /* 0x0003e8000c101d28 */
[----:B------:R1:W-:Y:S02]  /*12f70*/  @!P4 ST.E.128 desc[UR40][R4.64], RZ ;  /* 0x000000ff0400c985 */ /* 0x0003e4000c101d28 */
.L_x_15803:
[----:B------:R-:W-:-:S05]  /*12f80*/  VIADD R24, R24, 0x90 ;  /* 0x0000009018187836 */ /* 0x000fca0000000000 */
[----:B------:R-:W-:-:S13]  /*12f90*/  ISETP.GE.OR P0, PT, R24, R21, P0 ;  /* 0x000000151800720c */ /* 0x000fda0000706670 */
[----:B---3--:R-:W-:-:S04]  /*12fa0*/  @!P0 LEA R14, P1, R43, R14, 0x1 ;  /* 0x0000000e2b0e8211 */ /* 0x008fc800078208ff */
[----:B--2---:R-:W-:-:S05]  /*12fb0*/  @!P0 LEA.HI.X R15, R43, R0, R44, 0x1, P1 ;  /* 0x000000002b0f8211 */ /* 0x004fca00008f0c2c */
[----:B------:R4:W-:Y:S04]  /*12fc0*/  @!P0 ST.E.128 desc[UR40][R14.64], RZ ;  /* 0x000000ff0e008985 */ /* 0x0009e8000c101d28 */
.L_x_15596:
[----:B------:R-:W-:Y:S05]  /*12fd0*/  BSYNC B0 ;  /* 0x0000000000007941 */ /* 0x000fea0003800000 */
.L_x_15591:
[----:B------:R-:W-:Y:S02]  /*12fe0*/  ULDC UR4, c[0x0][0xc3c] ;  /* 0x00030f0000047ab9 */ /* 0x000fe40000000800 */
[----:B-1----:R-:W-:-:S13]  /*12ff0*/  ISETP.GE.AND P0, PT, R31, UR4, PT ;  /* 0x000000041f007c0c */ /* 0x002fda000bf06270 */
[----:B------:R-:W-:Y:S05]  /*13000*/  @!P0 BRA `(.L_x_15605) ;  /* 0xfffffedc00f88947 */ /* 0x000fea000383ffff */
[----:B------:R-:W-:Y:S05]  /*13010*/  BRA `(.L_x_15450) ;  /* 0x0000007800347947 */ /* 0x000fea0003800000 */
.L_x_15448:
[----:B------:R-:W-:-:S08]  /*13020*/  NOP ;  /* 0x0000000000007918 */ /* 0x000fd00000000000 */
[----:B--2---:R-:W0:-:S00]  /*13030*/  USETMAXREG.DEALLOC.CTAPOOL 0x20 ;  /* 0x00000020000079c8 */ /* 0x004e0000080e0500 */
        /* <DEDUP_REMOVED lines=14> */
.L_x_15606:
        /* <DEDUP_REMOVED lines=44> */
.L_x_15610:
[----:B------:R-:W0:Y:S01]  /*133e0*/  LDC R2, c[0x0][0xc3c] ;  /* 0x00030f00ff027b82 */ /* 0x000e220000000800 */
[----:B------:R-:W-:Y:S01]  /*133f0*/  UIADD3 UR4, UR4, 0x1f, URZ ;  /* 0x0000001f04047890 */ /* 0x000fe2000fffe03f */
[----:B------:R-:W-:Y:S02]  /*13400*/  ULDC UR7, c[0x0][0xc3c] ;  /* 0x00030f0000077ab9 */ /* 0x000fe40000000800 */
[----:B------:R-:W-:-:S03]  /*13410*/  MOV R27, UR7 ;  /* 0x00000007001b7c02 */ /* 0x000fc60008000f00 */
        /* <DEDUP_REMOVED lines=33> */
.L_x_15608:
        /* <DEDUP_REMOVED lines=13> */
.L_x_15611:
        /* <DEDUP_REMOVED lines=17> */
[----:B------:R-:W-:Y:S02]  /*13810*/  IMAD.MOV R11, RZ, RZ, -R10 ;  /* 0x000000ffff0b7224 */ /* 0x000fe400078e0a0a */
[----:B------:R-:W-:-:S04]  /*13820*/  IMAD.HI.U32 R2, R3, R8, RZ ;  /* 0x0000000803027227 */ /* 0x000fc800078e00ff */
[----:B------:R-:W-:-:S05]  /*13830*/  IMAD R8, R2, R11, R8 ;  /* 0x0000000b02087224 */ /* 0x000fca00078e0208 */
        /* <DEDUP_REMOVED lines=13> */
[----:B0-----:R-:W-:Y:S02]  /*13910*/  IADD3 R8, RZ, -R3, RZ ;  /* 0x80000003ff087210 */ /* 0x001fe40007ffe0ff */
[----:B------:R-:W-:-:S03]  /*13920*/  @!P1 LOP3.LUT R7, RZ, R25, RZ, 0x33, !PT ;  /* 0x00000019ff079212 */ /* 0x000fc600078e33ff */
[----:B------:R-:W-:Y:S01]  /*13930*/  IMAD.MOV.U32 R2, RZ, RZ, R8 ;  /* 0x000000ffff027224 */ /* 0x000fe200078e0008 */
[----:B------:R-:W-:-:S03]  /*13940*/  IABS R8, R6 ;  /* 0x0000000600087213 */ /* 0x000fc60000000000 */
[----:B------:R-:W-:Y:S02]  /*13950*/  IMAD R9, R2, R5, RZ ;  /* 0x0000000502097224 */ /* 0x000fe400078e02ff */
[----:B------:R-:W-:Y:S02]  /*13960*/  IMAD.MOV.U32 R2, RZ, RZ, RZ ;  /* 0x000000ffff027224 */ /* 0x000fe400078e00ff */
[----:B------:R-:W-:Y:S02]  /*13970*/  IMAD.MOV R8, RZ, RZ, -R8 ;  /* 0x000000ffff087224 */ /* 0x000fe400078e0a08 */
[----:B------:R-:W-:Y:S01]  /*13980*/  IMAD.HI.U32 R2, R3, R9, R2 ;  /* 0x0000000903027227 */ /* 0x000fe200078e0002 */
[----:B------:R-:W-:-:S05]  /*13990*/  IABS R3, R7 ;  /* 0x0000000700037213 */ /* 0x000fca0000000000 */
[----:B------:R-:W-:-:S04]  /*139a0*/  IMAD.HI.U32 R2, R2, R3, RZ ;  /* 0x0000000302027227 */ /* 0x000fc800078e00ff */
[----:B------:R-:W-:Y:S01]  /*139b0*/  IMAD R8, R2, R8, R3 ;  /* 0x0000000802087224 */ /* 0x000fe200078e0203 */
[----:B------:R-:W-:-:S04]  /*139c0*/  LOP3.LUT R3, R7, R6, RZ, 0x3c, !PT ;  /* 0x0000000607037212 */ /* 0x000fc800078e3cff */
[----:B------:R-:W-:Y:S02]  /*139d0*/  ISETP.GT.U32.AND P1, PT, R5, R8, PT ;  /* 0x000000080500720c */ /* 0x000fe40003f24070 */
[----:B------:R-:W-:Y:S01]  /*139e0*/  ISETP.GE.AND P2, PT, R3, RZ, PT ;  /* 0x000000ff0300720c */ /* 0x000fe20003f46270 */
[----:B------:R-:W-:-:S10]  /*139f0*/  IMAD.MOV R3, RZ, RZ, -R7 ;  /* 0x000000ffff037224 */ /* 0x000fd400078e0a07 */
        /* <DEDUP_REMOVED lines=13> */
.L_x_15612:
[----:B0-----:R-:W0:Y:S02]  /*13ad0*/  LDC.64 R2, c[0x0][0xc90] ;  /* 0x00032400ff027b82 */ /* 0x001e240000000a00 */
        /* <DEDUP_REMOVED lines=28> */
[----:B------:R-:W-:-:S03]  /*13ca0*/  IMAD.MOV R2, RZ, RZ, -R2 ;  /* 0x000000ffff027224 */ /* 0x000fc600078e0a02 */
[----:B------:R-:W-:Y:S01]  /*13cb0*/  IADD3 R7, -R6, RZ, RZ ;  /* 0x000000ff06077210 */ /* 0x000fe20007ffe1ff */
[----:B------:R-:W-:Y:S02]  /*13cc0*/  IMAD R4, R5, R2, R4 ;  /* 0x0000000205047224 */ /* 0x000fe400078e0204 */
[----:B------:R-:W-:Y:S01]  /*13cd0*/  IMAD.MOV.U32 R2, RZ, RZ, RZ ;  /* 0x000000ffff027224 */ /* 0x000fe200078e00ff */
[----:B------:R-:W-:-:S04]  /*13ce0*/  VIADDMNMX R7, R7, UR5, R8, PT ;  /* 0x0000000507077c46 */ /* 0x000fc8000b800108 */
[----:B------:R-:W-:Y:S01]  /*13cf0*/  IABS R8, R7 ;  /* 0x0000000700087213 */ /* 0x000fe20000000000 */
[----:B------:R-:W-:-:S03]  /*13d00*/  IMAD.MOV R26, RZ, RZ, -R7 ;  /* 0x000000ffff1a7224 */ /* 0x000fc600078e0a07 */
        /* <DEDUP_REMOVED lines=24> */
.L_x_15613:
[----:B------:R-:W-:-:S05]  /*13e90*/  LOP3.LUT R2, RZ, R2, RZ, 0x33, !PT ;  /* 0x00000002ff027212 */ /* 0x000fca00078e33ff */
[----:B------:R-:W-:Y:S01]  /*13ea0*/  IMAD.IADD R25, R25, 0x1, R2 ;  /* 0x0000000119197824 */ /* 0x000fe200078e0202 */
[----:B------:R-:W-:Y:S06]  /*13eb0*/  BRA `(.L_x_15614) ;  /* 0x00000000000c7947 */ /* 0x000fec0003800000 */
.L_x_15609:
[----:B------:R-:W-:Y:S02]  /*13ec0*/  IMAD.MOV.U32 R25, RZ, RZ, RZ ;  /* 0x000000ffff197224 */ /* 0x000fe400078e00ff */
[----:B------:R-:W-:Y:S02]  /*13ed0*/  IMAD.U32 R24, RZ, RZ, UR6 ;  /* 0x00000006ff187e24 */ /* 0x000fe4000f8e00ff */
[----:B------:R-:W-:-:S07]  /*13ee0*/  IMAD.MOV.U32 R26, RZ, RZ, RZ ;  /* 0x000000ffff1a7224 */ /* 0x000fce00078e00ff */
.L_x_15614:
[----:B------:R-:W-:-:S13]  /*13ef0*/  ISETP.NE.AND P0, PT, R0, RZ, PT ;  /* 0x000000ff0000720c */ /* 0x000fda0003f05270 */
[----:B------:R-:W0:Y:S01]  /*13f00*/  @!P0 S2R R3, SR_CgaCtaId ;  /* 0x0000000000038919 */ /* 0x000e220000008800 */
[----:B------:R-:W-:-:S04]  /*13f10*/  @!P0 MOV R0, 0x400 ;  /* 0x0000040000008802 */ /* 0x000fc80000000f00 */
[----:B0-----:R-:W-:-:S05]  /*13f20*/  @!P0 LEA R0, R3, R0, 0x18 ;  /* 0x0000000003008211 */ /* 0x001fca00078ec0ff */
[----:B------:R0:W-:Y:S01]  /*13f30*/  @!P0 STS.128 [R0+0x168d0], R24 ;  /* 0x0168d01800008388 */ /* 0x0001e20000000c00 */
[----:B------:R-:W-:Y:S06]  /*13f40*/  BAR.ARV 0x5, 0x200 ;  /* 0x0148000000007b1d */ /* 0x000fec0000002000 */
.L_x_15607:
        /* <DEDUP_REMOVED lines=9> */
[----:B------:R-:W-:Y:S02]  /*13fe0*/  UMOV UR4, 0x400 ;  /* 0x0000040000047882 */ /* 0x000fe40000000000 */
[----:B-1----:R-:W-:Y:S01]  /*13ff0*/  ULEA UR4, UR5, UR4, 0x18 ;  /* 0x0000000405047291 */ /* 0x002fe2000f8ec03f */
[C---:B0-----:R-:W-:Y:S01]  /*14000*/  IMAD.SHL.U32 R0, R7.reuse, 0x8, RZ ;  /* 0x0000000807007824 */ /* 0x041fe200078e00ff */
[----:B------:R-:W-:-:S04]  /*14010*/  LOP3.LUT R5, R7, 0x7f, RZ, 0xc0, !PT ;  /* 0x0000007f07057812 */ /* 0x000fc800078ec0ff */
[----:B------:R-:W-:Y:S01]  /*14020*/  LOP3.LUT R2, R0, 0x1f8, RZ, 0xc0, !PT ;  /* 0x000001f800027812 */ /* 0x000fe200078ec0ff */
[----:B------:R-:W-:-:S03]  /*14030*/  IMAD.SHL.U32 R3, R5, 0x8, RZ ;  /* 0x0000000805037824 */ /* 0x000fc600078e00ff */
[----:B------:R-:W-:Y:S02]  /*14040*/  LOP3.LUT R2, R2, 0x38, R7, 0x78, !PT ;  /* 0x0000003802027812 */ /* 0x000fe400078e7807 */
[----:B------:R-:W-:Y:S02]  /*14050*/  MOV R16, UR4 ;  /* 0x0000000400107c02 */ /* 0x000fe40008000f00 */
[----:B------:R-:W-:Y:S01]  /*14060*/  LOP3.LUT R4, R2, 0x200, R3, 0xf8, !PT ;  /* 0x0000020002047812 */ /* 0x000fe200078ef803 */
[----:B------:R-:W-:Y:S01]  /*14070*/  IMAD.SHL.U32 R2, R7, 0x10, RZ ;  /* 0x0000001007027824 */ /* 0x000fe200078e00ff */
[----:B------:R-:W-:Y:S01]  /*14080*/  SHF.R.U32.HI R3, RZ, 0x3, R5 ;  /* 0x00000003ff037819 */ /* 0x000fe20000011605 */
[----:B------:R-:W-:Y:S03]  /*14090*/  BSSY B8, `(.L_x_15615) ;  /* 0x000064e000087945 */ /* 0x000fe60003800000 */
[----:B------:R-:W-:Y:S01]  /*140a0*/  LOP3.LUT R2, R2, 0x70, RZ, 0xc0, !PT ;  /* 0x0000007002027812 */ /* 0x000fe200078ec0ff */
[----:B------:R-:W-:-:S02]  /*140b0*/  IMAD.MOV.U32 R28, RZ, RZ, RZ ;  /* 0x000000ffff1c7224 */ /* 0x000fc400078e00ff */
[----:B------:R-:W-:Y:S01]  /*140c0*/  IMAD.MOV.U32 R23, RZ, RZ, RZ ;  /* 0x000000ffff177224 */ /* 0x000fe200078e00ff */
[----:B------:R-:W-:Y:S01]  /*140d0*/  LOP3.LUT R2, R3, R2, RZ, 0xfc, !PT ;  /* 0x0000000203027212 */ /* 0x000fe200078efcff */
[----:B------:R-:W-:Y:S01]  /*140e0*/  IMAD.MOV.U32 R29, RZ, RZ, 0x1 ;  /* 0x00000001ff1d7424 */ /* 0x000fe200078e00ff */
[----:B------:R-:W-:Y:S01]  /*140f0*/  ULDC.64 UR38, c[0x0][0x198] ;  /* 0x0000660000267ab9 */ /* 0x000fe20000000a00 */
[----:B------:R-:W-:Y:S01]  /*14100*/  ULDC UR36, c[0x0][0xc] ;  /* 0x0000030000247ab9 */ /* 0x000fe20000000800 */
[----:B--2---:R-:W-:-:S05]  /*14110*/  LOP3.LUT R0, R6, 0x2, RZ, 0xfc, !PT ;  /* 0x0000000206007812 */ /* 0x004fca00078efcff */
[----:B------:R0:W-:Y:S04]  /*14120*/  STL [R1+0x54], R0 ;  /* 0x0000540001007387 */ /* 0x0001e80000100800 */
[----:B------:R-:W-:Y:S01]  /*14130*/  STL [R1+0x44], RZ ;  /* 0x000044ff01007387 */ /* 0x000fe20000100800 */
[----:B0-----:R-:W-:-:S05]  /*14140*/  IMAD.MOV.U32 R0, RZ, RZ, 0x1 ;  /* 0x00000001ff007424 */ /* 0x001fca00078e00ff */
[----:B------:R0:W-:Y:S02]  /*14150*/  STL [R1], R0 ;  /* 0x0000000001007387 */ /* 0x0001e40000100800 */
[----:B0-----:R-:W-:-:S05]  /*14160*/  IMAD R0, R4, 0x2, R16 ;  /* 0x0000000204007824 */ /* 0x001fca00078e0210 */
[----:B------:R0:W-:Y:S02]  /*14170*/  STL [R1+0x24], R0 ;  /* 0x0000240001007387 */ /* 0x0001e40000100800 */
.L_x_15712:
        /* <DEDUP_REMOVED lines=48> */
[----:B---3--:R0:W-:Y:S04]  /*14480*/  STL [R1+0x38], R8 ;  /* 0x0000380801007387 */ /* 0x0081e80000100800 */
[----:B--2---:R1:W-:Y:S01]  /*14490*/  STL [R1+0x1c], R10 ;  /* 0x00001c0a01007387 */ /* 0x0043e20000100800 */
[----:B------:R-:W-:Y:S02]  /*144a0*/  IMAD.MOV.U32 R9, RZ, RZ, R8 ;  /* 0x000000ffff097224 */ /* 0x000fe400078e0008 */
[----:B0-----:R-:W-:Y:S01]  /*144b0*/  IMAD.U32 R8, RZ, RZ, UR4 ;  /* 0x00000004ff087e24 */ /* 0x001fe2000f8e00ff */
[----:B------:R-:W-:Y:S06]  /*144c0*/  @P2 BRA `(.L_x_15616) ;  /* 0x0000000000142947 */ /* 0x000fec0003800000 */
[----:B------:R-:W-:Y:S05]  /*144d0*/  @!P0 BRA `(.L_x_15616) ;  /* 0x0000000000108947 */ /* 0x000fea0003800000 */
[----:B------:R-:W2:Y:S04]  /*144e0*/  LDG.E R7, desc[UR40][R2.64] ;  /* 0x0000002802077981 */ /* 0x000ea8000c1e1900 */
[----:B------:R-:W2:Y:S02]  /*144f0*/  LDG.E R2, desc[UR40][R2.64+0x4] ;  /* 0x0000042802027981 */ /* 0x000ea4000c1e1900 */
[----:B--2---:R-:W-:-:S05]  /*14500*/  IMAD.IADD R9, R2, 0x1, -R7 ;  /* 0x0000000102097824 */ /* 0x004fca00078e0a07 */
[----:B------:R0:W-:Y:S02]  /*14510*/  STL [R1+0x38], R9 ;  /* 0x0000380901007387 */ /* 0x0001e40000100800 */
.L_x_15616:
        /* <DEDUP_REMOVED lines=15> */
.L_x_15617:
        /* <DEDUP_REMOVED lines=9> */
.L_x_15618:
[----:B--2---:R-:W2:Y:S01]  /*146a0*/  @P1 LDG.E R2, desc[UR40][R4.64] ;  /* 0x0000002804021981 */ /* 0x004ea2000c1e1900 */
[----:B------:R-:W3:Y:S03]  /*146b0*/  LDC R3, c[0x0][0x448] ;  /* 0x00011200ff037b82 */ /* 0x000ee60000000800 */
[----:B------:R4:W2:Y:S01]  /*146c0*/  @P1 LDG.E R4, desc[UR40][R4.64+0x4] ;  /* 0x0000042804041981 */ /* 0x0008a2000c1e1900 */
        /* <DEDUP_REMOVED lines=10> */
[----:B-----5:R-:W-:-:S04]  /*14770*/  IMAD.IADD R5, R8, 0x1, -R10 ;  /* 0x0000000108057824 */ /* 0x020fc800078e0a0a */
        /* <DEDUP_REMOVED lines=19> */
[----:B0-----:R-:W-:Y:S02]  /*148b0*/  IABS R9, R7 ;  /* 0x0000000700097213 */ /* 0x001fe40000000000 */
[----:B-1----:R-:W-:Y:S02]  /*148c0*/  IADD3 R10, R7, -0x1, R8 ;  /* 0xffffffff070a7810 */ /* 0x002fe40007ffe008 */
[----:B------:R-:W0:Y:S08]  /*148d0*/  I2F.RP R2, R9 ;  /* 0x0000000900027306 */ /* 0x000e300000209400 */
[----:B0-----:R-:W0:Y:S02]  /*148e0*/  MUFU.RCP R2, R2 ;  /* 0x0000000200027308 */ /* 0x001e240000001000 */
[----:B0-----:R-:W-:-:S06]  /*148f0*/  IADD3 R2, R2, 0xffffffe, RZ ;  /* 0x0ffffffe02027810 */ /* 0x001fcc0007ffe0ff */
        /* <DEDUP_REMOVED lines=21> */
.L_x_15620:
[----:B------:R-:W-:Y:S05]  /*14a50*/  BSYNC B0 ;  /* 0x0000000000007941 */ /* 0x000fea0003800000 */
.L_x_15619:
        /* <DEDUP_REMOVED lines=24> */
.L_x_15806:
[----:B---3--:R-:W-:Y:S02]  /*14be0*/  ISETP.NE.AND P0, PT, R14, RZ, PT ;  /* 0x000000ff0e00720c */ /* 0x008fe40003f05270 */
[----:B------:R-:W-:-:S11]  /*14bf0*/  PLOP3.LUT P6, PT, PT, PT, PT, 0x8, 0x0 ;  /* 0x000000000000781c */ /* 0x000fd60003fce170 */
[----:B------:R-:W-:Y:S05]  /*14c00*/  @P0 BRA `(.L_x_15624) ;  /* 0x00000000000c0947 */ /* 0x000fea0003800000 */
[----:B------:R-:W-:-:S03]  /*14c10*/  UMOV UR4, 0xffffffff ;  /* 0xffffffff00047882 */ /* 0x000fc60000000000 */
[----:B------:R-:W-:Y:S05]  /*14c20*/  BRA.DIV UR4, `(.L_x_15625) ;  /* 0x0000007e04347947 */ /* 0x000fea000b800000 */
[----:B------:R-:W-:-:S13]  /*14c30*/  ELECT P6, URZ, PT ;  /* 0x00000000003f782f */ /* 0x000fda00038c0000 */
.L_x_15624:
        /* <DEDUP_REMOVED lines=9> */
.L_x_15809:
[----:B------:R-:W-:Y:S05]  /*14cd0*/  BSYNC B1 ;  /* 0x0000000000017941 */ /* 0x000fea0003800000 */
.L_x_15626:
[----:B------:R-:W-:Y:S04]  /*14ce0*/  BSSY B1, `(.L_x_15628) ;  /* 0x0000050000017945 */ /* 0x000fe80003800000 */
[----:B------:R-:W-:Y:S05]  /*14cf0*/  @!P6 BRA `(.L_x_15629) ;  /* 0x000000040038e947 */ /* 0x000fea0003800000 */
[----:B------:R-:W3:Y:S01]  /*14d00*/  LDL R7, [R1] ;  /* 0x0000000001077983 */ /* 0x000ee20000100800 */
[----:B--2---:R-:W-:Y:S01]  /*14d10*/  IMAD R6, R28, 0x8, R16 ;  /* 0x000000081c067824 */ /* 0x004fe200078e0210 */
[----:B------:R-:W2:Y:S01]  /*14d20*/  S2R R8, SR_TID.X ;  /* 0x0000000000087919 */ /* 0x000ea20000002100 */
[----:B------:R-:W-:Y:S01]  /*14d30*/  BSSY B2, `(.L_x_15630) ;  /* 0x0000006000027945 */ /* 0x000fe20003800000 */
[----:B--2---:R-:W-:-:S04]  /*14d40*/  LOP3.LUT R8, R8, 0x7f, RZ, 0xc0, !PT ;  /* 0x0000007f08087812 */ /* 0x004fc800078ec0ff */
[----:B------:R-:W-:Y:S02]  /*14d50*/  ISETP.NE.AND P1, PT, R8, RZ, PT ;  /* 0x000000ff0800720c */ /* 0x000fe40003f25270 */
[----:B---3--:R-:W-:-:S04]  /*14d60*/  SHF.L.U32 R7, R7, 0x1f, RZ ;  /* 0x0000001f07077819 */ /* 0x008fc800000006ff */
[----:B------:R-:W2:Y:S02]  /*14d70*/  SYNCS.PHASECHK.TRANS64.TRYWAIT P0, [R6+URZ+0x168a0], R7 ;  /* 0x0168a007060075a7 */ /* 0x000ea4000800017f */
[----:B--2---:R-:W-:Y:S05]  /*14d80*/  @!P0 BRA `(.L_x_15631) ;  /* 0x0000007c00108947 */ /* 0x004fea0003800000 */
.L_x_15810:
[----:B------:R-:W-:Y:S05]  /*14d90*/  BSYNC B2 ;  /* 0x0000000000027941 */ /* 0x000fea0003800000 */
.L_x_15630:
[----:B------:R-:W-:Y:S04]  /*14da0*/  BSSY B2, `(.L_x_15632) ;  /* 0x0000009000027945 */ /* 0x000fe80003800000 */
[----:B------:R-:W-:Y:S05]  /*14db0*/  @P1 BRA `(.L_x_15633) ;  /* 0x00000000001c1947 */ /* 0x000fea0003800000 */
[----:B------:R-:W0:Y:S02]  /*14dc0*/  S2R R8, SR_TID.X ;  /* 0x0000000000087919 */ /* 0x000e240000002100 */
[----:B0-----:R-:W-:Y:S01]  /*14dd0*/  LOP3.LUT R9, R8, 0x1f, RZ, 0xc0, !PT ;  /* 0x0000001f08097812 */ /* 0x001fe200078ec0ff */
[----:B------:R-:W-:-:S03]  /*14de0*/  IMAD.MOV.U32 R8, RZ, RZ, 0x4000 ;  /* 0x00004000ff087424 */ /* 0x000fc600078e00ff */
[----:B------:R-:W-:Y:S01]  /*14df0*/  ISETP.NE.AND P0, PT, R9, RZ, PT ;  /* 0x000000ff0900720c */ /* 0x000fe20003f05270 */
[----:B------:R3:W-:-:S12]  /*14e00*/  SYNCS.ARRIVE.TRANS64 RZ, [R6+URZ+0x16890], R8 ;  /* 0x0168900806ff79a7 */ /* 0x0007d8000800003f */
[----:B---3--:R-:W-:Y:S05]  /*14e10*/  @!P0 BRA `(.L_x_15633) ;  /* 0x0000000000048947 */ /* 0x008fea0003800000 */
[----:B------:R-:W-:Y:S01]  /*14e20*/  BPT.TRAP 0x1 ;  /* 0x000000040000795c */ /* 0x000fe20000300000 */
.L_x_15633:
[----:B------:R-:W-:Y:S05]  /*14e30*/  BSYNC B2 ;  /* 0x0000000000027941 */ /* 0x000fea0003800000 */
.L_x_15632:
[----:B------:R-:W-:Y:S01]  /*14e40*/  IMAD.MOV.U32 R12, RZ, RZ, RZ ;  /* 0x000000ffff0c7224 */ /* 0x000fe200078e00ff */
[----:B------:R-:W-:Y:S01]  /*14e50*/  UIADD3 UR4, UP0, UR38, 0x570, URZ ;  /* 0x0000057026047890 */ /* 0x000fe2000ff1e03f */
[----:B------:R-:W-:Y:S01]  /*14e60*/  IMAD R8, R5, 0x80, R0 ;  /* 0x0000008005087824 */ /* 0x000fe200078e0200 */
[----:B------:R-:W-:Y:S01]  /*14e70*/  PLOP3.LUT P0, PT, PT, PT, PT, 0x80, 0x0 ;  /* 0x000000000000781c */ /* 0x000fe20003f0f070 */
[----:B0-----:R-:W-:Y:S01]  /*14e80*/  IMAD R9, R28, 0x4000, R16 ;  /* 0x000040001c097824 */ /* 0x001fe200078e0210 */
[----:B------:R-:W-:Y:S01]  /*14e90*/  R2UR UR10, R12 ;  /* 0x000000000c0a72ca */ /* 0x000fe200000e0000 */
[----:B------:R-:W-:Y:S01]  /*14ea0*/  VIADD R8, R8, 0xffffff80 ;  /* 0xffffff8008087836 */ /* 0x000fe20000000000 */
[----:B------:R-:W-:Y:S01]  /*14eb0*/  SHF.L.U32 R11, R28, 0xd, RZ ;  /* 0x0000000d1c0b7819 */ /* 0x000fe200000006ff */
[----:B------:R-:W-:Y:S01]  /*14ec0*/  VIADD R9, R9, 0xe400 ;  /* 0x0000e40009097836 */ /* 0x000fe20000000000 */
[----:B------:R-:W-:Y:S01]  /*14ed0*/  UIADD3.X UR5, URZ, UR39, URZ, UP0, !UPT ;  /* 0x000000273f057290 */ /* 0x000fe200087fe43f */
[----:B-1----:R-:W-:Y:S01]  /*14ee0*/  VIADD R10, R6, 0x16890 ;  /* 0x00016890060a7836 */ /* 0x002fe20000000000 */
[----:B------:R-:W-:Y:S01]  /*14ef0*/  UMOV UR6, 0x0 ;  /* 0x0000000000067882 */ /* 0x000fe20000000000 */
[----:B------:R-:W-:-:S09]  /*14f00*/  UMOV UR7, 0x12f00000 ;  /* 0x12f0000000077882 */ /* 0x000fd20000000000 */
.L_x_15634:
        /* <DEDUP_REMOVED lines=13> */
.L_x_15811:
[----:B------:R-:W-:Y:S05]  /*14fe0*/  BSYNC B2 ;  /* 0x0000000000027941 */ /* 0x000fea0003800000 */
.L_x_15635:
[----:B------:R-:W-:Y:S01]  /*14ff0*/  BSSY B2, `(.L_x_15637) ;  /* 0x000000b000027945 */ /* 0x000fe20003800000 */
[----:B------:R-:W-:Y:S02]  /*15000*/  IMAD.MOV.U32 R14, RZ, RZ, 0x0 ;  /* 0x00000000ff0e7424 */ /* 0x000fe400078e00ff */
[----:B------:R-:W-:Y:S01]  /*15010*/  IMAD.MOV.U32 R15, RZ, RZ, 0x12f00000 ;  /* 0x12f00000ff0f7424 */ /* 0x000fe200078e00ff */
[----:B------:R-:W-:Y:S06]  /*15020*/  @P1 BRA `(.L_x_15638) ;  /* 0x00000000001c1947 */ /* 0x000fec0003800000 */
[----:B------:R-:W1:Y:S01]  /*15030*/  S2R R9, SR_TID.X ;  /* 0x0000000000097919 */ /* 0x000e620000002100 */
[----:B0-2---:R-:W-:-:S04]  /*15040*/  IMAD.MOV.U32 R7, RZ, RZ, 0x4000 ;  /* 0x00004000ff077424 */ /* 0x005fc800078e00ff */
[----:B------:R3:W-:Y:S01]  /*15050*/  SYNCS.ARRIVE.TRANS64 RZ, [R6+URZ+0x168b0], R7 ;  /* 0x0168b00706ff79a7 */ /* 0x0007e2000800003f */
[----:B-1----:R-:W-:-:S04]  /*15060*/  LOP3.LUT R9, R9, 0x1f, RZ, 0xc0, !PT ;  /* 0x0000001f09097812 */ /* 0x002fc800078ec0ff */
[----:B------:R-:W-:-:S13]  /*15070*/  ISETP.NE.AND P0, PT, R9, RZ, PT ;  /* 0x000000ff0900720c */ /* 0x000fda0003f05270 */
[----:B---3--:R-:W-:Y:S05]  /*15080*/  @!P0 BRA `(.L_x_15638) ;  /* 0x0000000000048947 */ /* 0x008fea0003800000 */
[----:B------:R-:W-:Y:S01]  /*15090*/  BPT.TRAP 0x1 ;  /* 0x000000040000795c */ /* 0x000fe20000300000 */
.L_x_15638:
[----:B------:R-:W-:Y:S05]  /*150a0*/  BSYNC B2 ;  /* 0x0000000000027941 */ /* 0x000fea0003800000 */
.L_x_15637:
[----:B------:R-:W-:Y:S01]  /*150b0*/  R2UR UR10, R12 ;  /* 0x000000000c0a72ca */ /* 0x000fe200000e0000 */
[----:B0-2---:R-:W-:Y:S01]  /*150c0*/  IMAD R7, R11, 0x2, R16 ;  /* 0x000000020b077824 */ /* 0x005fe200078e0210 */
[----:B------:R-:W-:Y:S01]  /*150d0*/  R2UR UR6, R14 ;  /* 0x000000000e0672ca */ /* 0x000fe200000e0000 */
[----:B------:R-:W-:Y:S01]  /*150e0*/  UIADD3 UR4, UP0, UR38, 0x670, URZ ;  /* 0x0000067026047890 */ /* 0x000fe2000ff1e03f */
[----:B------:R-:W-:Y:S01]  /*150f0*/  R2UR UR7, R15 ;  /* 0x000000000f0772ca */ /* 0x000fe200000e0000 */
[----:B------:R-:W-:Y:S01]  /*15100*/  VIADD R6, R6, 0x168b0 ;  /* 0x000168b006067836 */ /* 0x000fe20000000000 */
[----:B------:R-:W-:Y:S01]  /*15110*/  PLOP3.LUT P0, PT, PT, PT, PT, 0x80, 0x0 ;  /* 0x000000000000781c */ /* 0x000fe20003f0f070 */
[----:B------:R-:W-:Y:S01]  /*15120*/  VIADD R7, R7, 0x400 ;  /* 0x0000040007077836 */ /* 0x000fe20000000000 */
[----:B------:R-:W-:-:S12]  /*15130*/  UIADD3.X UR5, URZ, UR39, URZ, UP0, !UPT ;  /* 0x000000273f057290 */ /* 0x000fd800087fe43f */
.L_x_15639:
        /* <DEDUP_REMOVED lines=10> */
.L_x_15629:
[----:B------:R-:W-:Y:S05]  /*151e0*/  BSYNC B1 ;  /* 0x0000000000017941 */ /* 0x000fea0003800000 */
.L_x_15628:
[----:B0-----:R-:W3:Y:S01]  /*151f0*/  LDL.LU R9, [R1] ;  /* 0x0000000001097983 */ /* 0x001ee20000300800 */
[----:B------:R-:W-:Y:S01]  /*15200*/  VIADD R28, R28, 0x1 ;  /* 0x000000011c1c7836 */ /* 0x000fe20000000000 */
[----:B------:R-:W-:Y:S01]  /*15210*/  PLOP3.LUT P0, PT, PT, PT, PT, 0x8, 0x0 ;  /* 0x000000000000781c */ /* 0x000fe20003f0e170 */
[----:B------:R-:W-:-:S03]  /*15220*/  VIADD R5, R5, 0xfffffffe ;  /* 0xfffffffe05057836 */ /* 0x000fc60000000000 */
[C---:B------:R-:W-:Y:S02]  /*15230*/  ISETP.NE.AND P1, PT, R28.reuse, 0x2, PT ;  /* 0x000000021c00780c */ /* 0x040fe40003f25270 */
[----:B------:R-:W-:Y:S02]  /*15240*/  ISETP.GE.AND P2, PT, R5, R3, PT ;  /* 0x000000030500720c */ /* 0x000fe40003f46270 */
[----:B--2---:R-:W-:Y:S02]  /*15250*/  SEL R6, RZ, 0x1, P1 ;  /* 0x00000001ff067807 */ /* 0x004fe40000800000 */
[----:B------:R-:W-:Y:S02]  /*15260*/  SEL R28, R28, RZ, P1 ;  /* 0x000000ff1c1c7207 */ /* 0x000fe40000800000 */
[----:B---3--:R-:W-:-:S05]  /*15270*/  LOP3.LUT R9, R9, R6, RZ, 0x3c, !PT ;  /* 0x0000000609097212 */ /* 0x008fca00078e3cff */
[----:B------:R2:W-:Y:S02]  /*15280*/  STL [R1], R9 ;  /* 0x0000000901007387 */ /* 0x0005e40000100800 */
[----:B------:R-:W-:Y:S05]  /*15290*/  @!P2 BRA `(.L_x_15622) ;  /* 0x000000040064a947 */ /* 0x000fea0003800000 */
.L_x_15652:
[----:B------:R-:W-:Y:S05]  /*152a0*/  YIELD ;  /* 0x0000000000007946 */ /* 0x000fea0003800000 */
[----:B------:R-:W-:Y:S04]  /*152b0*/  BSSY B1, `(.L_x_15640) ;  /* 0x000004d000017945 */ /* 0x000fe80003800000 */
[----:B---3--:R-:W-:Y:S05]  /*152c0*/  @!P6 BRA `(.L_x_15641) ;  /* 0x00000004002ce947 */ /* 0x008fea0003800000 */
[----:B------:R-:W3:Y:S01]  /*152d0*/  LDL R7, [R1] ;  /* 0x0000000001077983 */ /* 0x000ee20000100800 */
[----:B------:R-:W0:Y:S02]  /*152e0*/  S2R R6, SR_TID.X ;  /* 0x0000000000067919 */ /* 0x000e240000002100 */
[----:B0-----:R-:W-:Y:S01]  /*152f0*/  LOP3.LUT R8, R6, 0x7f, RZ, 0xc0, !PT ;  /* 0x0000007f06087812 */ /* 0x001fe200078ec0ff */
[----:B------:R-:W-:Y:S01]  /*15300*/  IMAD R6, R28, 0x8, R16 ;  /* 0x000000081c067824 */ /* 0x000fe200078e0210 */
[----:B------:R-:W-:Y:S02]  /*15310*/  BSSY B2, `(.L_x_15642) ;  /* 0x0000005000027945 */ /* 0x000fe40003800000 */
[----:B------:R-:W-:Y:S02]  /*15320*/  ISETP.NE.AND P2, PT, R8, RZ, PT ;  /* 0x000000ff0800720c */ /* 0x000fe40003f45270 */
[----:B---3--:R-:W-:-:S04]  /*15330*/  SHF.L.U32 R7, R7, 0x1f, RZ ;  /* 0x0000001f07077819 */ /* 0x008fc800000006ff */
[----:B------:R-:W0:Y:S02]  /*15340*/  SYNCS.PHASECHK.TRANS64.TRYWAIT P1, [R6+URZ+0x168a0], R7 ;  /* 0x0168a007060075a7 */ /* 0x000e24000802017f */
[----:B0-----:R-:W-:Y:S05]  /*15350*/  @!P1 BRA `(.L_x_15643) ;  /* 0x0000007400c49947 */ /* 0x001fea0003800000 */
.L_x_15812:
[----:B------:R-:W-:Y:S05]  /*15360*/  BSYNC B2 ;  /* 0x0000000000027941 */ /* 0x000fea0003800000 */
.L_x_15642:
[----:B------:R-:W-:Y:S04]  /*15370*/  BSSY B2, `(.L_x_15644) ;  /* 0x0000009000027945 */ /* 0x000fe80003800000 */
[----:B------:R-:W-:Y:S05]  /*15380*/  @P2 BRA `(.L_x_15645) ;  /* 0x00000000001c2947 */ /* 0x000fea0003800000 */
[----:B------:R-:W2:Y:S02]  /*15390*/  S2R R8, SR_TID.X ;  /* 0x0000000000087919 */ /* 0x000ea40000002100 */
[----:B--2---:R-:W-:Y:S01]  /*153a0*/  LOP3.LUT R9, R8, 0x1f, RZ, 0xc0, !PT ;  /* 0x0000001f08097812 */ /* 0x004fe200078ec0ff */
[----:B------:R-:W-:-:S03]  /*153b0*/  IMAD.MOV.U32 R8, RZ, RZ, 0x4000 ;  /* 0x00004000ff087424 */ /* 0x000fc600078e00ff */
[----:B------:R-:W-:Y:S01]  /*153c0*/  ISETP.NE.AND P1, PT, R9, RZ, PT ;  /* 0x000000ff0900720c */ /* 0x000fe20003f25270 */
[----:B------:R3:W-:-:S12]  /*153d0*/  SYNCS.ARRIVE.TRANS64 RZ, [R6+URZ+0x16890], R8 ;  /* 0x0168900806ff79a7 */ /* 0x0007d8000800003f */
[----:B---3--:R-:W-:Y:S05]  /*153e0*/  @!P1 BRA `(.L_x_15645) ;  /* 0x0000000000049947 */ /* 0x008fea0003800000 */
[----:B------:R-:W-:Y:S01]  /*153f0*/  BPT.TRAP 0x1 ;  /* 0x000000040000795c */ /* 0x000fe20000300000 */
.L_x_15645:
[----:B------:R-:W-:Y:S05]  /*15400*/  BSYNC B2 ;  /* 0x0000000000027941 */ /* 0x000fea0003800000 */
.L_x_15644:
[----:B------:R-:W-:Y:S01]  /*15410*/  IMAD.MOV.U32 R12, RZ, RZ, RZ ;  /* 0x000000ffff0c7224 */ /* 0x000fe200078e00ff */
[----:B------:R-:W-:Y:S01]  /*15420*/  UIADD3 UR4, UP0, UR38, 0x570, URZ ;  /* 0x0000057026047890 */ /* 0x000fe2000ff1e03f */
[----:B------:R-:W-:Y:S01]  /*15430*/  IMAD R8, R28, 0x4000, R16 ;  /* 0x000040001c087824 */ /* 0x000fe200078e0210 */
[----:B------:R-:W-:Y:S01]  /*15440*/  PLOP3.LUT P1, PT, PT, PT, PT, 0x80, 0x0 ;  /* 0x000000000000781c */ /* 0x000fe20003f2f070 */
[----:B--2---:R-:W-:Y:S01]  /*15450*/  IMAD R9, R5, 0x80, R0 ;  /* 0x0000008005097824 */ /* 0x004fe200078e0200 */
[----:B------:R-:W-:Y:S01]  /*15460*/  R2UR UR10, R12 ;  /* 0x000000000c0a72ca */ /* 0x000fe200000e0000 */
[----:B-1----:R-:W-:Y:S01]  /*15470*/  VIADD R10, R6, 0x16890 ;  /* 0x00016890060a7836 */ /* 0x002fe20000000000 */
[----:B------:R-:W-:Y:S01]  /*15480*/  UIADD3.X UR5, URZ, UR39, URZ, UP0, !UPT ;  /* 0x000000273f057290 */ /* 0x000fe200087fe43f */
[----:B------:R-:W-:Y:S01]  /*15490*/  VIADD R11, R8, 0xe400 ;  /* 0x0000e400080b7836 */ /* 0x000fe20000000000 */
[----:B------:R-:W-:Y:S01]  /*154a0*/  UMOV UR6, 0x0 ;  /* 0x0000000000067882 */ /* 0x000fe20000000000 */
[----:B------:R-:W-:-:S10]  /*154b0*/  UMOV UR7, 0x12f00000 ;  /* 0x12f0000000077882 */ /* 0x000fd40000000000 */
.L_x_15646:
        /* <DEDUP_REMOVED lines=13> */
.L_x_15813:
[----:B------:R-:W-:Y:S05]  /*15590*/  BSYNC B2 ;  /* 0x0000000000027941 */ /* 0x000fea0003800000 */
.L_x_15647:
        /* <DEDUP_REMOVED lines=11> */
.L_x_15650:
[----:B------:R-:W-:Y:S05]  /*15650*/  BSYNC B2 ;  /* 0x0000000000027941 */ /* 0x000fea0003800000 */
.L_x_15649:
        /* <DEDUP_REMOVED lines=8> */
.L_x_15651:
        /* <DEDUP_REMOVED lines=10> */
.L_x_15641:
[----:B------:R-:W-:Y:S05]  /*15780*/  BSYNC B1 ;  /* 0x0000000000017941 */ /* 0x000fea0003800000 */
.L_x_15640:
[----:B------:R-:W3:Y:S01]  /*15790*/  LDL.LU R7, [R1] ;  /* 0x0000000001077983 */ /* 0x000ee20000300800 */
[----:B------:R-:W-:Y:S02]  /*157a0*/  IADD3 R28, R28, 0x1, RZ ;  /* 0x000000011c1c7810 */ /* 0x000fe40007ffe0ff */
[C---:B------:R-:W-:Y:S01]  /*157b0*/  ISETP.GT.AND P2, PT, R5.reuse, R3, PT ;  /* 0x000000030500720c */ /* 0x040fe20003f44270 */
[----:B------:R-:W-:Y:S01]  /*157c0*/  VIADD R5, R5, 0xffffffff ;  /* 0xffffffff05057836 */ /* 0x000fe20000000000 */
[----:B------:R-:W-:-:S04]  /*157d0*/  ISETP.NE.AND P1, PT, R28, 0x2, PT ;  /* 0x000000021c00780c */ /* 0x000fc80003f25270 */
[----:B------:R-:W-:Y:S02]  /*157e0*/  SEL R6, RZ, 0x1, P1 ;  /* 0x00000001ff067807 */ /* 0x000fe40000800000 */
[----:B------:R-:W-:Y:S02]  /*157f0*/  SEL R28, R28, RZ, P1 ;  /* 0x000000ff1c1c7207 */ /* 0x000fe40000800000 */
[----:B---3--:R-:W-:-:S05]  /*15800*/  LOP3.LUT R7, R7, R6, RZ, 0x3c, !PT ;  /* 0x0000000607077212 */ /* 0x008fca00078e3cff */
[----:B------:R3:W-:Y:S01]  /*15810*/  STL [R1], R7 ;  /* 0x0000000701007387 */ /* 0x0007e20000100800 */
[----:B------:R-:W-:Y:S05]  /*15820*/  @P2 BRA `(.L_x_15652) ;  /* 0xfffffff8009c2947 */ /* 0x000fea000383ffff */
.L_x_15622:
[----:B------:R-:W-:Y:S05]  /*15830*/  BSYNC B0 ;  /* 0x0000000000007941 */ /* 0x000fea0003800000 */
.L_x_15621:
        /* <DEDUP_REMOVED lines=47> */
.L_x_15654:
[----:B------:R-:W-:Y:S05]  /*15b30*/  BSYNC B0 ;  /* 0x0000000000007941 */ /* 0x000fea0003800000 */
.L_x_15653:
        /* <DEDUP_REMOVED lines=20> */
[----:B---3--:R-:W0:Y:S01]  /*15c80*/  POPC R7, R4 ;  /* 0x0000000400077309 */ /* 0x008e220000000000 */
[----:B----4-:R-:W0:Y:S02]  /*15c90*/  SHFL.IDX PT, R0, R3, R0, 0x1f ;  /* 0x00001f0003007589 */ /* 0x010e2400000e0000 */
[----:B0-----:R-:W-:Y:S01]  /*15ca0*/  IADD3 R24, R0, UR36, R7 ;  /* 0x0000002400187c10 */ /* 0x001fe2000fffe007 */
[----:B------:R-:W-:Y:S06]  /*15cb0*/  BRA `(.L_x_15657) ;  /* 0x0000003800187947 */ /* 0x000fec0003800000 */
.L_x_15656:
        /* <DEDUP_REMOVED lines=13> */
[----:B---3--:R-:W-:-:S02]  /*15d90*/  IMAD.U32 R7, RZ, RZ, UR9 ;  /* 0x00000009ff077e24 */ /* 0x008fc4000f8e00ff */
[----:B-1----:R-:W-:Y:S02]  /*15da0*/  IMAD.U32 R10, RZ, RZ, UR4 ;  /* 0x00000004ff0a7e24 */ /* 0x002fe4000f8e00ff */
[----:B------:R-:W-:Y:S02]  /*15db0*/  IMAD.U32 R11, RZ, RZ, UR5 ;  /* 0x00000005ff0b7e24 */ /* 0x000fe4000f8e00ff */
[----:B------:R-:W-:Y:S02]  /*15dc0*/  IMAD.MOV.U32 R8, RZ, RZ, 0x70 ;  /* 0x00000070ff087424 */ /* 0x000fe400078e00ff */
[----:B------:R-:W-:-:S07]  /*15dd0*/  IMAD.MOV.U32 R13, RZ, RZ, RZ ;  /* 0x000000ffff0d7224 */ /* 0x000fce00078e00ff */
[----:B------:R-:W-:-:S07]  /*15de0*/  LEPC R20, `(.L_x_15659) ;  /* 0x000000001014794e */ /* 0x000fce0000000000 */
[----:B0-2---:R-:W-:Y:S05]  /*15df0*/  CALL.ABS.NOINC R2 ;  /* 0x0000000002007343 */ /* 0x005fea0003c00000 */
.L_x_15659:
[----:B------:R-:W-:Y:S05]  /*15e00*/  BSYNC B6 ;  /* 0x0000000000067941 */ /* 0x000fea0003800000 */
.L_x_15658:
        /* <DEDUP_REMOVED lines=12> */
[----:B---3--:R-:W-:-:S02]  /*15ed0*/  IMAD.U32 R7, RZ, RZ, UR9 ;  /* 0x00000009ff077e24 */ /* 0x008fc4000f8e00ff */
[----:B-1----:R-:W-:Y:S02]  /*15ee0*/  IMAD.U32 R10, RZ, RZ, UR4 ;  /* 0x00000004ff0a7e24 */ /* 0x002fe4000f8e00ff */
[----:B------:R-:W-:Y:S02]  /*15ef0*/  IMAD.U32 R11, RZ, RZ, UR5 ;  /* 0x00000005ff0b7e24 */ /* 0x000fe4000f8e00ff */
[----:B------:R-:W-:Y:S02]  /*15f00*/  IMAD.MOV.U32 R8, RZ, RZ, 0x70 ;  /* 0x00000070ff087424 */ /* 0x000fe400078e00ff */
[----:B------:R-:W-:Y:S02]  /*15f10*/  IMAD.MOV.U32 R12, RZ, RZ, 0x1 ;  /* 0x00000001ff0c7424 */ /* 0x000fe400078e00ff */
[----:B0-----:R-:W-:-:S07]  /*15f20*/  IMAD.MOV.U32 R13, RZ, RZ, RZ ;  /* 0x000000ffff0d7224 */ /* 0x001fce00078e00ff */
[----:B------:R-:W-:-:S07]  /*15f30*/  LEPC R20, `(.L_x_15662) ;  /* 0x000000001014794e */ /* 0x000fce0000000000 */
[----:B--2-4-:R-:W-:Y:S05]  /*15f40*/  CALL.ABS.NOINC R2 ;  /* 0x0000000002007343 */ /* 0x014fea0003c00000 */
.L_x_15662:
        /* <DEDUP_REMOVED lines=15> */
.L_x_15661:
[----:B------:R-:W-:Y:S05]  /*16040*/  BSYNC B6 ;  /* 0x0000000000067941 */ /* 0x000fea0003800000 */
.L_x_15660:
[----:B------:R-:W4:Y:S01]  /*16050*/  LDL R20, [R1+0xc] ;  /* 0x00000c0001147983 */ /* 0x000f220000100800 */
[----:B------:R-:W-:Y:S01]  /*16060*/  ULDC.64 UR4, c[0x0][0x9f8] ;  /* 0x00027e0000047ab9 */ /* 0x000fe20000000a00 */
[----:B------:R-:W0:Y:S01]  /*16070*/  LDC R6, c[0x0][0x430] ;  /* 0x00010c00ff067b82 */ /* 0x000e220000000800 */
[----:B------:R-:W-:Y:S01]  /*16080*/  ISETP.NE.U32.AND P0, PT, RZ, UR4, PT ;  /* 0x00000004ff007c0c */ /* 0x000fe2000bf05070 */
[----:B------:R-:W3:Y:S03]  /*16090*/  LDL R26, [R1+0x40] ;  /* 0x00004000011a7983 */ /* 0x000ee60000100800 */
[----:B------:R-:W-:Y:S01]  /*160a0*/  ISETP.NE.AND.EX P0, PT, RZ, UR5, PT, P0 ;  /* 0x00000005ff007c0c */ /* 0x000fe2000bf05300 */
[----:B------:R-:W3:Y:S04]  /*160b0*/  LDL R4, [R1+0x14] ;  /* 0x0000140001047983 */ /* 0x000ee80000100800 */
[----:B------:R-:W3:Y:S01]  /*160c0*/  LDL R21, [R1+0x1c] ;  /* 0x00001c0001157983 */ /* 0x000ee20000100800 */
[----:B------:R-:W1:Y:S07]  /*160d0*/  S2R R5, SR_TID.X ;  /* 0x0000000000057919 */ /* 0x000e6e0000002100 */
[----:B------:R-:W-:Y:S01]  /*160e0*/  @P0 IADD3 R2, P1, R18, UR4, RZ ;  /* 0x0000000412020c10 */ /* 0x000fe2000ff3e0ff */
[----:B------:R-:W1:Y:S03]  /*160f0*/  S2R R0, SR_TID.X ;  /* 0x0000000000007919 */ /* 0x000e660000002100 */
[----:B------:R-:W-:Y:S01]  /*16100*/  @P0 IADD3.X R3, R22, UR5, RZ, P1, !PT ;  /* 0x0000000516030c10 */ /* 0x000fe20008ffe4ff */
[----:B--2---:R-:W2:Y:S01]  /*16110*/  LDL R9, [R1+0x54] ;  /* 0x0000540001097983 */ /* 0x004ea20000100800 */
[----:B0-----:R-:W-:-:S03]  /*16120*/  ISETP.NE.AND P1, PT, R6, 0x1, PT ;  /* 0x000000010600780c */ /* 0x001fc60003f25270 */
[----:B----4-:R0:W4:Y:S01]  /*16130*/  @P0 LDG.E R20, desc[UR40][R2.64] ;  /* 0x0000002802140981 */ /* 0x010122000c1e1900 */
[----:B-1----:R-:W-:Y:S01]  /*16140*/  IMAD.SHL.U32 R5, R5, 0x10, RZ ;  /* 0x0000001005057824 */ /* 0x002fe200078e00ff */
[----:B------:R-:W-:Y:S02]  /*16150*/  LOP3.LUT R0, R0, 0x7f, RZ, 0xc0, !PT ;  /* 0x0000007f00007812 */ /* 0x000fe400078ec0ff */
[----:B---3--:R-:W-:-:S06]  /*16160*/  IADD3 R26, R26, -0x1, RZ ;  /* 0xffffffff1a1a7810 */ /* 0x008fcc0007ffe0ff */
[----:B0-----:R-:W0:Y:S01]  /*16170*/  @P1 LDC R2, c[0x0][0x434] ;  /* 0x00010d00ff021b82 */ /* 0x001e220000000800 */
[----:B------:R-:W-:Y:S01]  /*16180*/  IMAD.SHL.U32 R8, R26, 0x80, RZ ;  /* 0x000000801a087824 */ /* 0x000fe200078e00ff */
[----:B------:R-:W-:Y:S02]  /*16190*/  SHF.R.U32.HI R0, RZ, 0x3, R0 ;  /* 0x00000003ff007819 */ /* 0x000fe40000011600 */
[----:B------:R-:W-:-:S04]  /*161a0*/  LOP3.LUT R5, R5, 0x70, RZ, 0xc0, !PT ;  /* 0x0000007005057812 */ /* 0x000fc800078ec0ff */
[----:B------:R-:W1:Y:S01]  /*161b0*/  @P1 LDC R3, c[0x0][0x438] ;  /* 0x00010e00ff031b82 */ /* 0x000e620000000800 */
[----:B------:R-:W-:Y:S01]  /*161c0*/  LOP3.LUT R0, R8, R0, R5, 0xfe, !PT ;  /* 0x0000000008007212 */ /* 0x000fe200078efe05 */
[----:B----4-:R-:W-:Y:S03]  /*161d0*/  @P0 STL [R1+0xc], R20 ;  /* 0x00000c1401000387 */ /* 0x010fe60000100800 */
[C---:B------:R-:W-:Y:S01]  /*161e0*/  ISETP.GE.AND P0, PT, R0.reuse, R4, PT ;  /* 0x000000040000720c */ /* 0x040fe20003f06270 */
[----:B------:R-:W-:-:S04]  /*161f0*/  IMAD.IADD R0, R0, 0x1, R21 ;  /* 0x0000000100007824 */ /* 0x000fc800078e0215 */
        /* <DEDUP_REMOVED lines=12> */
[----:B------:R-:W0:Y:S02]  /*162c0*/  @!P0 LDC.64 R2, c[0x0][0x418] ;  /* 0x00010600ff028b82 */ /* 0x000e240000000a00 */
[----:B0-----:R-:W-:Y:S01]  /*162d0*/  @!P0 LEA R6, P1, R4, R2, 0x2 ;  /* 0x0000000204068211 */ /* 0x001fe200078210ff */
[----:B------:R-:W-:-:S05]  /*162e0*/  @!P0 IMAD.IADD R2, R5, 0x1, R7 ;  /* 0x0000000105028824 */ /* 0x000fca00078e0207 */
[----:B------:R-:W-:Y:S01]  /*162f0*/  @!P0 LEA.HI.X R7, R4, R3, R2, 0x2, P1 ;  /* 0x0000000304078211 */ /* 0x000fe200008f1402 */
[----:B------:R-:W-:-:S06]  /*16300*/  IMAD.MOV.U32 R2, RZ, RZ, RZ ;  /* 0x000000ffff027224 */ /* 0x000fcc00078e00ff */
[----:B------:R0:W5:Y:S01]  /*16310*/  @!P0 LDG.E R2, desc[UR40][R6.64] ;  /* 0x0000002806028981 */ /* 0x000162000c1e1900 */
[----:B--2---:R-:W-:Y:S01]  /*16320*/  ISETP.NE.AND P2, PT, R9, 0x3, PT ;  /* 0x000000030900780c */ /* 0x004fe20003f45270 */
[----:B------:R-:W-:Y:S01]  /*16330*/  UMOV UR4, 0xffffffff ;  /* 0xffffffff00047882 */ /* 0x000fe20000000000 */
[----:B------:R-:W-:-:S11]  /*16340*/  LOP3.LUT R19, R19, 0xfffffffd, RZ, 0xc0, !PT ;  /* 0xfffffffd13137812 */ /* 0x000fd600078ec0ff */
[----:B------:R-:W-:Y:S01]  /*16350*/  @P2 LOP3.LUT R19, R19, 0x2, RZ, 0xfc, !PT ;  /* 0x0000000213132812 */ /* 0x000fe200078efcff */
[----:B0-----:R-:W-:Y:S06]  /*16360*/  BRA.DIV UR4, `(.L_x_15663) ;  /* 0x0000006604e87947 */ /* 0x001fec000b800000 */
.L_x_15816:
[----:B------:R-:W-:Y:S05]  /*16370*/  @!P2 BRA `(.L_x_15664) ;  /* 0x000000000004a947 */ /* 0x000fea0003800000 */
[----:B------:R-:W-:Y:S01]  /*16380*/  BPT.TRAP 0x1 ;  /* 0x000000040000795c */ /* 0x000fe20000300000 */
.L_x_15664:
        /* <DEDUP_REMOVED lines=23> */
.L_x_15817:
[----:B------:R-:W-:Y:S05]  /*16500*/  BSYNC B0 ;  /* 0x0000000000007941 */ /* 0x000fea0003800000 */
.L_x_15665:
        /* <DEDUP_REMOVED lines=71> */
[----:B0-----:R-:W-:-:S04]  /*16980*/  @P0 LEA R7, P1, R9, R7, 0x1 ;  /* 0x0000000709070211 */ /* 0x001fc800078208ff */
[----:B-1----:R-:W-:-:S04]  /*16990*/  @P0 IADD3.X R6, RZ, R6, RZ, P1, !PT ;  /* 0x00000006ff060210 */ /* 0x002fc80000ffe4ff */
        /* <DEDUP_REMOVED lines=36> */
.L_x_15835:
        /* <DEDUP_REMOVED lines=10> */
.L_x_15668:
        /* <DEDUP_REMOVED lines=11> */
.L_x_15669:
[----:B------:R1:W5:Y:S01]  /*16d30*/  LDL.LU R4, [R1+0x28] ;  /* 0x0000280001047983 */ /* 0x0003620000300800 */
[----:B------:R1:W-:Y:S03]  /*16d40*/  SYNCS.ARRIVE.TRANS64.A1T0 RZ, [R3+URZ+0x16830], RZ ;  /* 0x016830ff03ff79a7 */ /* 0x0003e6000810003f */
[----:B0-----:R1:W5:Y:S04]  /*16d50*/  LDL.LU R7, [R1+0x8] ;  /* 0x0000080001077983 */ /* 0x0013680000300800 */
[----:B------:R1:W5:Y:S02]  /*16d60*/  LDL.LU R6, [R1+0x34] ;  /* 0x0000340001067983 */ /* 0x0003640000300800 */
        /* <DEDUP_REMOVED lines=8> */
[----:B------:R-:W-:Y:S01]  /*16df0*/  BSSY B6, `(.L_x_15670) ;  /* 0x000001d000067945 */ /* 0x000fe20003800000 */
[----:B-----5:R-:W-:Y:S02]  /*16e00*/  SHF.R.S32.HI R2, RZ, 0x1f, R4 ;  /* 0x0000001fff027819 */ /* 0x020fe40000011404 */
[----:B-1----:R-:W-:-:S03]  /*16e10*/  SEL R3, R7, RZ, !P0 ;  /* 0x000000ff07037207 */ /* 0x002fc60004000000 */
[----:B------:R-:W-:-:S04]  /*16e20*/  IMAD R2, R2, UR4, RZ ;  /* 0x0000000402027c24 */ /* 0x000fc8000f8e02ff */
[----:B------:R-:W-:Y:S01]  /*16e30*/  IMAD R0, R4, UR5, R2 ;  /* 0x0000000504007c24 */ /* 0x000fe2000f8e0202 */
[----:B------:R-:W-:Y:S01]  /*16e40*/  SEL R2, R6, RZ, !P0 ;  /* 0x000000ff06027207 */ /* 0x000fe20004000000 */
[----:B------:R-:W-:-:S04]  /*16e50*/  IMAD.WIDE.U32 R4, R4, UR4, RZ ;  /* 0x0000000404047c25 */ /* 0x000fc8000f8e00ff */
[----:B------:R-:W-:Y:S01]  /*16e60*/  IMAD.IADD R0, R5, 0x1, R0 ;  /* 0x0000000105007824 */ /* 0x000fe200078e0200 */
[----:B------:R0:W-:Y:S04]  /*16e70*/  STL.64 [R1+0x28], R4 ;  /* 0x0000280401007387 */ /* 0x0001e80000100a00 */
        /* <DEDUP_REMOVED lines=20> */
.L_x_15671:
[----:B------:R-:W-:Y:S05]  /*16fc0*/  BSYNC B6 ;  /* 0x0000000000067941 */ /* 0x000fea0003800000 */
.L_x_15670:
[----:B0-----:R-:W2:Y:S01]  /*16fd0*/  LDL.LU R2, [R1+0x34] ;  /* 0x0000340001027983 */ /* 0x001ea20000300800 */
[----:B------:R-:W0:Y:S01]  /*16fe0*/  LDC R10, c[0x0][0x448] ;  /* 0x00011200ff0a7b82 */ /* 0x000e220000000800 */
[----:B------:R-:W-:Y:S01]  /*16ff0*/  ULDC.64 UR4, c[0x0][0x2d8] ;  /* 0x0000b60000047ab9 */ /* 0x000fe20000000a00 */
[----:B------:R-:W-:Y:S01]  /*17000*/  ULDC.64 UR6, c[0x0][0x2e0] ;  /* 0x0000b80000067ab9 */ /* 0x000fe20000000a00 */
[----:B------:R-:W3:Y:S01]  /*17010*/  LDL.LU.64 R20, [R1+0x28] ;  /* 0x0000280001147983 */ /* 0x000ee20000300a00 */
[----:B------:R-:W-:-:S03]  /*17020*/  ULDC.64 UR8, c[0x0][0x280] ;  /* 0x0000a00000087ab9 */ /* 0x000fc60000000a00 */
[----:B------:R-:W4:Y:S04]  /*17030*/  LDL.LU R0, [R1+0x3c] ;  /* 0x00003c0001007983 */ /* 0x000f280000300800 */
[----:B------:R-:W4:Y:S01]  /*17040*/  LDL.LU R5, [R1+0x8] ;  /* 0x0000080001057983 */ /* 0x000f220000300800 */
[----:B0-----:R-:W-:-:S13]  /*17050*/  ISETP.NE.AND P1, PT, R10, 0x1, PT ;  /* 0x000000010a00780c */ /* 0x001fda0003f25270 */
[----:B------:R-:W0:Y:S08]  /*17060*/  @P1 LDC R7, c[0x0][0x44c] ;  /* 0x00011300ff071b82 */ /* 0x000e300000000800 */
[----:B------:R-:W1:Y:S01]  /*17070*/  @P1 LDC R8, c[0x0][0x450] ;  /* 0x00011400ff081b82 */ /* 0x000e620000000800 */
[----:B--2---:R-:W-:Y:S01]  /*17080*/  IMAD.MOV.U32 R3, RZ, RZ, R2 ;  /* 0x000000ffff037224 */ /* 0x004fe200078e0002 */
[----:B---3--:R-:W-:Y:S01]  /*17090*/  MOV R2, R20 ;  /* 0x0000001400027202 */ /* 0x008fe20000000f00 */
[----:B------:R-:W2:Y:S01]  /*170a0*/  S2R R21, SR_TID.X ;  /* 0x0000000000157919 */ /* 0x000ea20000002100 */
[----:B----4-:R-:W-:Y:S01]  /*170b0*/  IMAD R0, R0, UR6, RZ ;  /* 0x0000000600007c24 */ /* 0x010fe2000f8e02ff */
[----:B------:R-:W3:Y:S02]  /*170c0*/  S2R R20, SR_TID.X ;  /* 0x0000000000147919 */ /* 0x000ee40000002100 */
[----:B------:R-:W-:-:S04]  /*170d0*/  IMAD.WIDE.U32 R2, R17, UR4, R2 ;  /* 0x0000000411027c25 */ /* 0x000fc8000f8e0002 */
[----:B------:R-:W-:Y:S01]  /*170e0*/  IMAD R3, R17, UR5, R3 ;  /* 0x0000000511037c24 */ /* 0x000fe2000f8e0203 */
[----:B------:R-:W-:Y:S01]  /*170f0*/  ULDC.64 UR4, c[0x0][0x2d0] ;  /* 0x0000b40000047ab9 */ /* 0x000fe20000000a00 */
[C---:B------:R-:W-:Y:S02]  /*17100*/  IMAD R0, R5.reuse, UR7, R0 ;  /* 0x0000000705007c24 */ /* 0x040fe4000f8e0200 */
[----:B------:R-:W-:Y:S01]  /*17110*/  IMAD.WIDE.U32 R2, R5, UR6, R2 ;  /* 0x0000000605027c25 */ /* 0x000fe2000f8e0002 */
[----:B------:R-:W-:-:S03]  /*17120*/  ULDC.64 UR6, c[0x0][0x2c8] ;  /* 0x0000b20000067ab9 */ /* 0x000fc60000000a00 */
[----:B------:R-:W-:Y:S02]  /*17130*/  IMAD.IADD R5, R3, 0x1, R0 ;  /* 0x0000000103057824 */ /* 0x000fe400078e0200 */
[----:B------:R-:W-:Y:S02]  /*17140*/  IMAD.MOV.U32 R4, RZ, RZ, R2 ;  /* 0x000000ffff047224 */ /* 0x000fe400078e0002 */
[----:B--2---:R-:W-:Y:S01]  /*17150*/  IMAD.SHL.U32 R21, R21, 0x10, RZ ;  /* 0x0000001015157824 */ /* 0x004fe200078e00ff */
[----:B---3--:R-:W-:-:S04]  /*17160*/  LOP3.LUT R20, R20, 0x7f, RZ, 0xc0, !PT ;  /* 0x0000007f14147812 */ /* 0x008fc800078ec0ff */
[----:B------:R-:W-:Y:S02]  /*17170*/  LOP3.LUT R21, R21, 0x70, RZ, 0xc0, !PT ;  /* 0x0000007015157812 */ /* 0x000fe400078ec0ff */
[----:B------:R-:W-:-:S04]  /*17180*/  SHF.R.U32.HI R20, RZ, 0x3, R20 ;  /* 0x00000003ff147819 */ /* 0x000fc80000011614 */
[----:B------:R-:W-:-:S05]  /*17190*/  LOP3.LUT R20, R20, R21, RZ, 0xfc, !PT ;  /* 0x0000001514147212 */ /* 0x000fca00078efcff */
[----:B------:R-:W-:Y:S02]  /*171a0*/  IMAD R6, R25, 0xc0, R20 ;  /* 0x000000c019067824 */ /* 0x000fe400078e0214 */
[----:B------:R2:W5:Y:S02]  /*171b0*/  LDL R20, [R1+0x24] ;  /* 0x0000240001147983 */ /* 0x0005640000100800 */
[----:B0-----:R-:W-:Y:S01]  /*171c0*/  @P1 IMAD.HI.U32 R0, R6, R7, RZ ;  /* 0x0000000706001227 */ /* 0x001fe200078e00ff */
[----:B------:R-:W0:Y:S03]  /*171d0*/  S2R R11, SR_TID.X ;  /* 0x00000000000b7919 */ /* 0x000e260000002100 */
        /* <DEDUP_REMOVED lines=11> */
[----:B------:R-:W-:Y:S01]  /*17290*/  IMAD R7, R7, UR6, RZ ;  /* 0x0000000607077c24 */ /* 0x000fe2000f8e02ff */
[----:B------:R-:W-:Y:S01]  /*172a0*/  LEA R2, P0, R8, UR8, 0x1 ;  /* 0x0000000808027c11 */ /* 0x000fe2000f8008ff */
[----:B------:R-:W-:Y:S02]  /*172b0*/  VIADD R3, R6, 0x80 ;  /* 0x0000008006037836 */ /* 0x000fe40000000000 */
[----:B------:R-:W-:Y:S02]  /*172c0*/  IMAD R0, R0, UR7, R7 ;  /* 0x0000000700007c24 */ /* 0x000fe4000f8e0207 */
[----:B------:R-:W1:Y:S01]  /*172d0*/  @P1 LDC R7, c[0x0][0x44c] ;  /* 0x00011300ff071b82 */ /* 0x000e620000000800 */
[----:B------:R-:W-:Y:S02]  /*172e0*/  IMAD.MOV.U32 R6, RZ, RZ, R3 ;  /* 0x000000ffff067224 */ /* 0x000fe400078e0003 */
[----:B------:R-:W-:Y:S02]  /*172f0*/  IMAD.IADD R0, R9, 0x1, R0 ;  /* 0x0000000109007824 */ /* 0x000fe400078e0200 */
[C---:B0-----:R-:W-:Y:S01]  /*17300*/  IMAD.SHL.U32 R21, R11.reuse, 0x8, RZ ;  /* 0x000000080b157824 */ /* 0x041fe200078e00ff */
[----:B------:R-:W-:-:S02]  /*17310*/  LOP3.LUT R11, R11, 0x7f, RZ, 0xc0, !PT ;  /* 0x0000007f0b0b7812 */ /* 0x000fc400078ec0ff */
[----:B------:R-:W-:Y:S02]  /*17320*/  LEA.HI.X R0, R8, UR9, R0, 0x1, P0 ;  /* 0x0000000908007c11 */ /* 0x000fe400080f0c00 */
[----:B------:R-:W0:Y:S01]  /*17330*/  @P1 LDC R8, c[0x0][0x450] ;  /* 0x00011400ff081b82 */ /* 0x000e220000000800 */
[----:B------:R-:W-:Y:S02]  /*17340*/  LOP3.LUT R21, R21, 0x38, RZ, 0xc0, !PT ;  /* 0x0000003815157812 */ /* 0x000fe400078ec0ff */
[----:B------:R-:W-:Y:S01]  /*17350*/  SHF.R.U32.HI R9, RZ, 0x3, R11 ;  /* 0x00000003ff097819 */ /* 0x000fe2000001160b */
[----:B-1----:R-:W-:-:S05]  /*17360*/  @P1 IMAD.HI.U32 R7, R3, R7, RZ ;  /* 0x0000000703071227 */ /* 0x002fca00078e00ff */
[----:B0-----:R-:W-:-:S05]  /*17370*/  @P1 SHF.R.U32.HI R6, RZ, R8, R7 ;  /* 0x00000008ff061219 */ /* 0x001fca0000011607 */
[----:B------:R-:W-:Y:S02]  /*17380*/  IMAD.MOV R7, RZ, RZ, -R6 ;  /* 0x000000ffff077224 */ /* 0x000fe400078e0a06 */
[----:B------:R-:W-:-:S04]  /*17390*/  IMAD.WIDE.U32 R4, R6, UR4, R4 ;  /* 0x0000000406047c25 */ /* 0x000fc8000f8e0004 */
[----:B------:R-:W-:Y:S01]  /*173a0*/  IMAD R3, R10, R7, R3 ;  /* 0x000000070a037224 */ /* 0x000fe200078e0203 */
[----:B------:R-:W-:-:S04]  /*173b0*/  SHF.R.S32.HI R7, RZ, 0x1f, R6 ;  /* 0x0000001fff077819 */ /* 0x000fc80000011406 */
[----:B------:R-:W-:Y:S01]  /*173c0*/  SHF.R.S32.HI R8, RZ, 0x1f, R3 ;  /* 0x0000001fff087819 */ /* 0x000fe20000011403 */
[----:B------:R-:W-:Y:S01]  /*173d0*/  IMAD R7, R7, UR4, RZ ;  /* 0x0000000407077c24 */ /* 0x000fe2000f8e02ff */
[----:B------:R-:W-:Y:S02]  /*173e0*/  ULDC UR4, c[0x0][0x2b8] ;  /* 0x0000ae0000047ab9 */ /* 0x000fe40000000800 */
[----:B------:R-:W-:Y:S01]  /*173f0*/  ISETP.GE.AND P0, PT, R21, UR4, PT ;  /* 0x0000000415007c0c */ /* 0x000fe2000bf06270 */
[----:B------:R-:W-:Y:S01]  /*17400*/  IMAD R7, R6, UR5, R7 ;  /* 0x0000000506077c24 */ /* 0x000fe2000f8e0207 */
[----:B------:R-:W-:Y:S01]  /*17410*/  UMOV UR4, 0xffffffff ;  /* 0xffffffff00047882 */ /* 0x000fe20000000000 */
[----:B------:R-:W-:Y:S02]  /*17420*/  IMAD R8, R8, UR6, RZ ;  /* 0x0000000608087c24 */ /* 0x000fe4000f8e02ff */
[----:B------:R-:W-:Y:S02]  /*17430*/  IMAD.IADD R5, R5, 0x1, R7 ;  /* 0x0000000105057824 */ /* 0x000fe400078e0207 */
[----:B------:R-:W-:-:S02]  /*17440*/  IMAD R8, R3, UR7, R8 ;  /* 0x0000000703087c24 */ /* 0x000fc4000f8e0208 */
[----:B------:R-:W-:-:S04]  /*17450*/  IMAD.WIDE.U32 R6, R3, UR6, R4 ;  /* 0x0000000603067c25 */ /* 0x000fc8000f8e0004 */
[----:B------:R-:W-:Y:S01]  /*17460*/  IMAD.IADD R4, R7, 0x1, R8 ;  /* 0x0000000107047824 */ /* 0x000fe200078e0208 */
[----:B------:R-:W-:-:S04]  /*17470*/  LEA R5, P1, R6, UR8, 0x1 ;  /* 0x0000000806057c11 */ /* 0x000fc8000f8208ff */
[----:B------:R-:W-:Y:S01]  /*17480*/  LEA.HI.X R4, R6, UR9, R4, 0x1, P1 ;  /* 0x0000000906047c11 */ /* 0x000fe200088f0c04 */
[----:B--2---:R-:W-:Y:S08]  /*17490*/  BRA.DIV UR4, `(.L_x_15672) ;  /* 0x0000006204947947 */ /* 0x004ff0000b800000 */
[----:B------:R-:W2:Y:S01]  /*174a0*/  LDL.LU R6, [R1+0x38] ;  /* 0x0000380001067983 */ /* 0x000ea20000300800 */
[----:B------:R-:W-:-:S03]  /*174b0*/  IMAD R25, R25, 0xc0, R9 ;  /* 0x000000c019197824 */ /* 0x000fc600078e0209 */
[----:B------:R-:W-:Y:S04]  /*174c0*/  SHFL.IDX PT, R7, R0, RZ, 0x181f ;  /* 0x00181fff00077589 */ /* 0x000fe800000e0000 */
[----:B------:R-:W-:Y:S01]  /*174d0*/  SHFL.IDX PT, R8, R4, RZ, 0x181f ;  /* 0x00181fff04087589 */ /* 0x000fe200000e0000 */
[----:B--2---:R-:W-:-:S03]  /*174e0*/  IMAD R3, R6, R10, RZ ;  /* 0x0000000a06037224 */ /* 0x004fc600078e02ff */
[----:B------:R-:W0:Y:S02]  /*174f0*/  SHFL.IDX PT, R6, R2, RZ, 0x181f ;  /* 0x00181fff02067589 */ /* 0x000e2400000e0000 */
[----:B------:R-:W-:-:S13]  /*17500*/  ISETP.GE.AND P1, PT, R25, R3, PT ;  /* 0x000000031900720c */ /* 0x000fda0003f26270 */
[----:B0-----:R-:W-:-:S05]  /*17510*/  @!P1 LEA R6, P2, R21, R6, 0x1 ;  /* 0x0000000615069211 */ /* 0x001fca00078408ff */
[----:B------:R-:W-:-:S05]  /*17520*/  @!P1 IMAD.X R7, RZ, RZ, R7, P2 ;  /* 0x000000ffff079224 */ /* 0x000fca00010e0607 */
[----:B-----5:R0:W-:Y:S02]  /*17530*/  @!P1 LDGSTS.E.BYPASS.LTC128B.128 [R20+0x8400], desc[UR40][R6.64], !P0 ;  /* 0x0840000006149fae */ /* 0x0201e4000c101d68 */
        /* <DEDUP_REMOVED lines=69> */
[----:B------:R-:W-:Y:S02]  /*17990*/  @!P3 IMAD.MOV.U32 R7, RZ, RZ, R0 ;  /* 0x000000ffff07b224 */ /* 0x000fe400078e0000 */
[----:B------:R-:W-:Y:S01]  /*179a0*/  VIADD R0, R25, 0x90 ;  /* 0x0000009019007836 */ /* 0x000fe20000000000 */
[----:B0-----:R-:W-:Y:S02]  /*179b0*/  @!P1 LEA R2, P2, R21, R2, 0x1 ;  /* 0x0000000215029211 */ /* 0x001fe400078408ff */
[----:B------:R0:W-:Y:S03]  /*179c0*/  @!P3 LDGSTS.E.BYPASS.LTC128B.128 [R20+0xbc00], desc[UR40][R6.64], !P0 ;  /* 0x0bc000000614bfae */ /* 0x0001e6000c101d68 */
[----:B0-----:R-:W-:-:S04]  /*179d0*/  @!P1 IMAD.X R6, RZ, RZ, R8, P2 ;  /* 0x000000ffff069224 */ /* 0x001fc800010e0608 */
[----:B------:R-:W-:Y:S02]  /*179e0*/  @!P1 IMAD.MOV.U32 R7, RZ, RZ, R6 ;  /* 0x000000ffff079224 */ /* 0x000fe400078e0006 */
        /* <DEDUP_REMOVED lines=19> */
.L_x_15860:
        /* <DEDUP_REMOVED lines=10> */
.L_x_15673:
        /* <DEDUP_REMOVED lines=18> */
.L_x_15861:
[----:B------:R-:W-:Y:S05]  /*17ce0*/  BSYNC B0 ;  /* 0x0000000000007941 */ /* 0x000fea0003800000 */
.L_x_15674:
[----:B------:R-:W0:Y:S04]  /*17cf0*/  LDL.LU R3, [R1+0x40] ;  /* 0x0000400001037983 */ /* 0x000e280000300800 */
[----:B------:R-:W2:Y:S01]  /*17d00*/  LDL R2, [R1+0x18] ;  /* 0x0000180001027983 */ /* 0x000ea20000100800 */
[----:B------:R-:W-:Y:S01]  /*17d10*/  BSSY B0, `(.L_x_15676) ;  /* 0x0000108000007945 */ /* 0x000fe20003800000 */
[----:B0-----:R-:W-:-:S04]  /*17d20*/  IADD3 R7, R3, -0x2, RZ ;  /* 0xfffffffe03077810 */ /* 0x001fc80007ffe0ff */
[----:B--2---:R-:W-:-:S13]  /*17d30*/  ISETP.GE.AND P0, PT, R7, R2, PT ;  /* 0x000000020700720c */ /* 0x004fda0003f06270 */
[----:B------:R-:W-:Y:S05]  /*17d40*/  @!P0 BRA `(.L_x_15677) ;  /* 0x0000001000108947 */ /* 0x000fea0003800000 */
[----:B------:R-:W0:Y:S01]  /*17d50*/  S2R R2, SR_TID.X ;  /* 0x0000000000027919 */ /* 0x000e220000002100 */
[----:B------:R-:W-:Y:S01]  /*17d60*/  ULDC UR4, c[0x0][0x2f4] ;  /* 0x0000bd0000047ab9 */ /* 0x000fe20000000800 */
[----:B------:R-:W-:Y:S01]  /*17d70*/  IMAD.MOV.U32 R6, RZ, RZ, R23 ;  /* 0x000000ffff067224 */ /* 0x000fe200078e0017 */
[----:B------:R2:W-:Y:S01]  /*17d80*/  STL [R1+0x8], R26 ;  /* 0x0000081a01007387 */ /* 0x0005e20000100800 */
[----:B------:R-:W-:Y:S02]  /*17d90*/  IMAD.MOV.U32 R20, RZ, RZ, R29 ;  /* 0x000000ffff147224 */ /* 0x000fe400078e001d */
[----:B0-----:R-:W-:-:S05]  /*17da0*/  IMAD.SHL.U32 R2, R2, 0x8, RZ ;  /* 0x0000000802027824 */ /* 0x001fca00078e00ff */
[----:B------:R-:W-:-:S04]  /*17db0*/  LOP3.LUT R2, R2, 0x38, RZ, 0xc0, !PT ;  /* 0x0000003802027812 */ /* 0x000fc800078ec0ff */
[----:B--2---:R-:W-:-:S13]  /*17dc0*/  ISETP.GE.AND P1, PT, R2, UR4, PT ;  /* 0x0000000402007c0c */ /* 0x004fda000bf26270 */
.L_x_15690:
[----:B------:R-:W2:Y:S01]  /*17dd0*/  LDL R11, [R1+0x1c] ;  /* 0x00001c00010b7983 */ /* 0x000ea20000100800 */
[----:B-1----:R-:W0:Y:S03]  /*17de0*/  LDC R0, c[0x0][0x430] ;  /* 0x00010c00ff007b82 */ /* 0x002e260000000800 */
        /* <DEDUP_REMOVED lines=39> */
.L_x_15678:
[----:B------:R-:W-:Y:S01]  /*18060*/  IMAD R5, R23, 0x8, R16 ;  /* 0x0000000817057824 */ /* 0x000fe200078e0210 */
[----:B------:R-:W-:Y:S01]  /*18070*/  SHF.L.U32 R2, R29, 0x1f, RZ ;  /* 0x0000001f1d027819 */ /* 0x000fe200000006ff */
[----:B------:R-:W-:Y:S03]  /*18080*/  BSSY B1, `(.L_x_15679) ;  /* 0x0000003000017945 */ /* 0x000fe60003800000 */
[----:B------:R-:W0:Y:S02]  /*18090*/  SYNCS.PHASECHK.TRANS64.TRYWAIT P0, [R5+URZ+0x16840], R2 ;  /* 0x01684002050075a7 */ /* 0x000e24000800017f */
[----:B0-----:R-:W-:Y:S05]  /*180a0*/  @!P0 BRA `(.L_x_15680) ;  /* 0x0000006400848947 */ /* 0x001fea0003800000 */
.L_x_15862:
[----:B------:R-:W-:Y:S05]  /*180b0*/  BSYNC B1 ;  /* 0x0000000000017941 */ /* 0x000fea0003800000 */
.L_x_15679:
        /* <DEDUP_REMOVED lines=71> */
.L_x_15880:
        /* <DEDUP_REMOVED lines=8> */
.L_x_15682:
        /* <DEDUP_REMOVED lines=11> */
.L_x_15683:
[----:B------:R1:W-:Y:S01]  /*18660*/  SYNCS.ARRIVE.TRANS64.A1T0 RZ, [R5+URZ+0x16830], RZ ;  /* 0x016830ff05ff79a7 */ /* 0x0003e2000810003f */
[----:B------:R-:W-:Y:S05]  /*18670*/  @!P3 BRA `(.L_x_15684) ;  /* 0x000000000004b947 */ /* 0x000fea0003800000 */
[----:B------:R-:W-:Y:S01]  /*18680*/  BPT.TRAP 0x1 ;  /* 0x000000040000795c */ /* 0x000fe20000300000 */
.L_x_15684:
[----:B------:R-:W-:Y:S01]  /*18690*/  SHF.L.U32 R2, R20, 0x1f, RZ ;  /* 0x0000001f14027819 */ /* 0x000fe200000006ff */
[----:B-1----:R-:W-:Y:S01]  /*186a0*/  IMAD R5, R6, 0x8, R16 ;  /* 0x0000000806057824 */ /* 0x002fe200078e0210 */
[----:B------:R-:W-:Y:S03]  /*186b0*/  BSSY B1, `(.L_x_15685) ;  /* 0x0000003000017945 */ /* 0x000fe60003800000 */
[----:B------:R-:W1:Y:S02]  /*186c0*/  SYNCS.PHASECHK.TRANS64.TRYWAIT P0, [R5+URZ+0x16860], R2 ;  /* 0x01686002050075a7 */ /* 0x000e64000800017f */
[----:B-1----:R-:W-:Y:S05]  /*186d0*/  @!P0 BRA `(.L_x_15686) ;  /* 0x0000006800488947 */ /* 0x002fea0003800000 */
.L_x_15881:
[----:B------:R-:W-:Y:S05]  /*186e0*/  BSYNC B1 ;  /* 0x0000000000017941 */ /* 0x000fea0003800000 */
.L_x_15685:
[----:B------:R-:W2:Y:S04]  /*186f0*/  LDL R11, [R1+0x14] ;  /* 0x00001400010b7983 */ /* 0x000ea80000100800 */
[----:B0-----:R-:W2:Y:S01]  /*18700*/  LDL.LU R8, [R1+0x8] ;  /* 0x0000080001087983 */ /* 0x001ea20000300800 */
        /* <DEDUP_REMOVED lines=59> */
.L_x_15899:
        /* <DEDUP_REMOVED lines=25> */
.L_x_15688:
        /* <DEDUP_REMOVED lines=8> */
[----:B------:R-:W-:Y:S02]  /*18cd0*/  MOV R22, R0 ;  /* 0x0000000000167202 */ /* 0x000fe40000000f00 */
[----:B--2---:R-:W-:-:S13]  /*18ce0*/  ISETP.NE.AND P3, PT, R2, 0x3, PT ;  /* 0x000000030200780c */ /* 0x004fda0003f65270 */
[----:B------:R-:W-:Y:S05]  /*18cf0*/  @!P3 BRA `(.L_x_15689) ;  /* 0x000000000004b947 */ /* 0x000fea0003800000 */
[----:B------:R-:W-:Y:S01]  /*18d00*/  BPT.TRAP 0x1 ;  /* 0x000000040000795c */ /* 0x000fe20000300000 */
.L_x_15689:
[----:B------:R-:W2:Y:S01]  /*18d10*/  LDL R0, [R1+0x18] ;  /* 0x0000180001007983 */ /* 0x000ea20000100800 */
[----:B------:R0:W-:Y:S01]  /*18d20*/  SYNCS.ARRIVE.TRANS64.A1T0 RZ, [R5+URZ+0x16850], RZ ;  /* 0x016850ff05ff79a7 */ /* 0x0001e2000810003f */
[C---:B------:R-:W-:Y:S02]  /*18d30*/  VIADD R7, R26.reuse, 0xffffffff ;  /* 0xffffffff1a077836 */ /* 0x040fe40000000000 */
[----:B------:R0:W-:Y:S01]  /*18d40*/  STL [R1+0x8], R26 ;  /* 0x0000081a01007387 */ /* 0x0001e20000100800 */
[----:B------:R-:W-:Y:S02]  /*18d50*/  IMAD.MOV.U32 R6, RZ, RZ, R23 ;  /* 0x000000ffff067224 */ /* 0x000fe400078e0017 */
[----:B------:R-:W-:Y:S01]  /*18d60*/  IMAD.MOV.U32 R20, RZ, RZ, R29 ;  /* 0x000000ffff147224 */ /* 0x000fe200078e001d */
[----:B--2---:R-:W-:-:S13]  /*18d70*/  ISETP.GT.AND P0, PT, R26, R0, PT ;  /* 0x000000001a00720c */ /* 0x004fda0003f04270 */
[----:B0-----:R-:W-:Y:S05]  /*18d80*/  @P0 BRA `(.L_x_15690) ;  /* 0xfffffff000100947 */ /* 0x001fea000383ffff */
.L_x_15677:
[----:B------:R-:W-:Y:S05]  /*18d90*/  BSYNC B0 ;  /* 0x0000000000007941 */ /* 0x000fea0003800000 */
.L_x_15676:
        /* <DEDUP_REMOVED lines=17> */
.L_x_15692:
[----:B------:R-:W-:Y:S05]  /*18eb0*/  BSYNC B0 ;  /* 0x0000000000007941 */ /* 0x000fea0003800000 */
.L_x_15691:
[----:B------:R-:W2:Y:S02]  /*18ec0*/  LDL R0, [R1+0x54] ;  /* 0x0000540001007983 */ /* 0x000ea40000100800 */
[----:B--2---:R-:W-:-:S13]  /*18ed0*/  ISETP.NE.AND P0, PT, R0, 0x3, PT ;  /* 0x000000030000780c */ /* 0x004fda0003f05270 */
[----:B------:R-:W-:Y:S05]  /*18ee0*/  @!P0 BRA `(.L_x_15693) ;  /* 0x0000000000048947 */ /* 0x000fea0003800000 */
[----:B------:R-:W-:Y:S01]  /*18ef0*/  BPT.TRAP 0x1 ;  /* 0x000000040000795c */ /* 0x000fe20000300000 */
.L_x_15693:
[----:B------:R-:W2:Y:S01]  /*18f00*/  LDL.LU R2, [R1+0x14] ;  /* 0x0000140001027983 */ /* 0x000ea20000300800 */
[----:B------:R-:W-:Y:S01]  /*18f10*/  IMAD R0, R23, 0x8, R16 ;  /* 0x0000000817007824 */ /* 0x000fe200078e0210 */
[----:B------:R-:W-:Y:S01]  /*18f20*/  SHF.L.U32 R3, R29, 0x1f, RZ ;  /* 0x0000001f1d037819 */ /* 0x000fe200000006ff */
[----:B------:R-:W-:Y:S03]  /*18f30*/  BSSY B0, `(.L_x_15694) ;  /* 0x0000004000007945 */ /* 0x000fe60003800000 */
[----:B------:R-:W0:Y:S01]  /*18f40*/  SYNCS.PHASECHK.TRANS64.TRYWAIT P0, [R0+URZ+0x16860], R3 ;  /* 0x01686003000075a7 */ /* 0x000e22000800017f */
[----:B--2---:R-:W-:Y:S01]  /*18f50*/  IMAD R6, R26, -0x80, R2 ;  /* 0xffffff801a067824 */ /* 0x004fe200078e0202 */
[----:B0-----:R-:W-:Y:S06]  /*18f60*/  @!P0 BRA `(.L_x_15695) ;  /* 0x0000006800808947 */ /* 0x001fec0003800000 */
.L_x_15900:
[----:B------:R-:W-:Y:S05]  /*18f70*/  BSYNC B0 ;  /* 0x0000000000007941 */ /* 0x000fea0003800000 */
.L_x_15694:
        /* <DEDUP_REMOVED lines=64> */
.L_x_15918:
        /* <DEDUP_REMOVED lines=9> */
.L_x_15697:
        /* <DEDUP_REMOVED lines=11> */
.L_x_15698:
[----:B------:R-:W-:Y:S01]  /*194c0*/  VIADD R23, R23, 0x1 ;  /* 0x0000000117177836 */ /* 0x000fe20000000000 */
[----:B------:R0:W-:Y:S04]  /*194d0*/  SYNCS.ARRIVE.TRANS64.A1T0 RZ, [R0+URZ+0x16850], RZ ;  /* 0x016850ff00ff79a7 */ /* 0x0001e8000810003f */
[----:B------:R-:W-:-:S04]  /*194e0*/  ISETP.NE.AND P0, PT, R23, 0x2, PT ;  /* 0x000000021700780c */ /* 0x000fc80003f05270 */
[----:B0-----:R-:W-:Y:S02]  /*194f0*/  SEL R0, RZ, 0x1, P0 ;  /* 0x00000001ff007807 */ /* 0x001fe40000000000 */
[----:B------:R-:W-:Y:S02]  /*19500*/  SEL R23, R23, RZ, P0 ;  /* 0x000000ff17177207 */ /* 0x000fe40000000000 */
[----:B------:R-:W-:-:S07]  /*19510*/  LOP3.LUT R29, R29, R0, RZ, 0x3c, !PT ;  /* 0x000000001d1d7212 */ /* 0x000fce00078e3cff */
.L_x_15657:
[----:B------:R-:W-:Y:S05]  /*19520*/  BSYNC B7 ;  /* 0x0000000000077941 */ /* 0x000fea0003800000 */
.L_x_15655:
        /* <DEDUP_REMOVED lines=8> */
[----:B------:R0:W4:Y:S01]  /*195b0*/  LDS.128 R24, [R16+0x168d0] ;  /* 0x0168d00010187984 */ /* 0x0001220000000c00 */
[----:B------:R-:W-:Y:S06]  /*195c0*/  BAR.ARV 0x4, 0x200 ;  /* 0x0108000000007b1d */ /* 0x000fec0000002000 */
[----:B------:R-:W-:Y:S05]  /*195d0*/  BRA `(.L_x_15700) ;  /* 0x0000000c00d87947 */ /* 0x000fea0003800000 */
.L_x_15699:
[----:B------:R-:W0:Y:S01]  /*195e0*/  S2R R0, SR_TID.X ;  /* 0x0000000000007919 */ /* 0x000e220000002100 */
[----:B------:R-:W-:Y:S01]  /*195f0*/  UMOV UR4, 0xffffffff ;  /* 0xffffffff00047882 */ /* 0x000fe20000000000 */
[----:B0-----:R-:W-:-:S04]  /*19600*/  LOP3.LUT R8, R0, 0x1f, RZ, 0xc0, !PT ;  /* 0x0000001f00087812 */ /* 0x001fc800078ec0ff */
[----:B------:R-:W-:Y:S01]  /*19610*/  ISETP.NE.AND P0, PT, R8, 0x1f, PT ;  /* 0x0000001f0800780c */ /* 0x000fe20003f05270 */
[----:B------:R-:W-:-:S12]  /*19620*/  BRA.DIV UR4, `(.L_x_15701) ;  /* 0x0000006e04247947 */ /* 0x000fd8000b800000 */
[----:B--2---:R-:W-:Y:S01]  /*19630*/  IADD3 R9, R27, R8, RZ ;  /* 0x000000081b097210 */ /* 0x004fe20007ffe0ff */
[----:B------:R-:W-:-:S03]  /*19640*/  ULDC UR4, c[0x0][0xc3c] ;  /* 0x00030f0000047ab9 */ /* 0x000fc60000000800 */
[----:B------:R-:W-:-:S13]  /*19650*/  ISETP.GE.OR P1, PT, R9, UR4, !P0 ;  /* 0x0000000409007c0c */ /* 0x000fda000c726670 */
[----:B------:R-:W0:Y:S08]  /*19660*/  @!P1 LDC.64 R2, c[0x0][0xc80] ;  /* 0x00032000ff029b82 */ /* 0x000e300000000a00 */
[----:B------:R-:W2:Y:S01]  /*19670*/  @!P1 LDC.64 R4, c[0x0][0xc78] ;  /* 0x00031e00ff049b82 */ /* 0x000ea20000000a00 */
[----:B0-----:R-:W-:-:S05]  /*19680*/  @!P1 IMAD.WIDE R2, R9, 0x4, R2 ;  /* 0x0000000409029825 */ /* 0x001fca00078e0202 */
[----:B---3--:R2:W3:Y:S02]  /*19690*/  @!P1 LDG.E R7, desc[UR40][R2.64] ;  /* 0x0000002802079981 */ /* 0x0084e4000c1e1900 */
        /* <DEDUP_REMOVED lines=31> */
.L_x_15928:
[----:B------:R-:W-:Y:S02]  /*19890*/  ULDC UR4, c[0x0][0xc38] ;  /* 0x00030e0000047ab9 */ /* 0x000fe40000000800 */
[----:B------:R-:W-:-:S04]  /*198a0*/  IMAD.U32 R4, RZ, RZ, UR4 ;  /* 0x00000004ff047e24 */ /* 0x000fc8000f8e00ff */
[----:B--2---:R-:W-:-:S04]  /*198b0*/  IMAD R3, R14, R4, RZ ;  /* 0x000000040e037224 */ /* 0x004fc800078e02ff */
[----:B------:R-:W-:-:S05]  /*198c0*/  IMAD.IADD R6, R6, 0x1, R3 ;  /* 0x0000000106067824 */ /* 0x000fca00078e0203 */
[----:B------:R-:W-:-:S13]  /*198d0*/  ISETP.GT.AND P6, PT, R6, R0, PT ;  /* 0x000000000600720c */ /* 0x000fda0003fc4270 */
[----:B------:R-:W-:Y:S05]  /*198e0*/  @P6 BRA `(.L_x_15702) ;  /* 0x0000000000a46947 */ /* 0x000fea0003800000 */
.L_x_15705:
        /* <DEDUP_REMOVED lines=35> */
.L_x_15936:
[----:B------:R-:W-:Y:S02]  /*19b20*/  ULDC UR4, c[0x0][0xc38] ;  /* 0x00030e0000047ab9 */ /* 0x000fe40000000800 */
[----:B------:R-:W-:-:S05]  /*19b30*/  MOV R4, UR4 ;  /* 0x0000000400047c02 */ /* 0x000fca0008000f00 */
[----:B--2---:R-:W-:-:S04]  /*19b40*/  IMAD R3, R14, R4, RZ ;  /* 0x000000040e037224 */ /* 0x004fc800078e02ff */
[----:B------:R-:W-:-:S05]  /*19b50*/  IMAD.IADD R6, R3, 0x1, R6 ;  /* 0x0000000103067824 */ /* 0x000fca00078e0206 */
[----:B------:R-:W-:-:S13]  /*19b60*/  ISETP.GT.AND P6, PT, R6, R0, PT ;  /* 0x000000000600720c */ /* 0x000fda0003fc4270 */
[----:B------:R-:W-:Y:S05]  /*19b70*/  @!P6 BRA `(.L_x_15705) ;  /* 0xfffffffc005ce947 */ /* 0x000fea000383ffff */
.L_x_15702:
        /* <DEDUP_REMOVED lines=10> */
.L_x_15941:
[----:B------:R-:W-:-:S13]  /*19c20*/  ISETP.NE.AND P0, PT, R3, RZ, PT ;  /* 0x000000ff0300720c */ /* 0x000fda0003f05270 */
[----:B------:R-:W-:Y:S05]  /*19c30*/  @!P0 BRA `(.L_x_15707) ;  /* 0x0000000000108947 */ /* 0x000fea0003800000 */
[----:B------:R-:W-:Y:S01]  /*19c40*/  UMOV UR4, 0xffffffff ;  /* 0xffffffff00047882 */ /* 0x000fe20000000000 */
[----:B------:R-:W-:Y:S02]  /*19c50*/  VIADD R12, R7, 0xffffffff ;  /* 0xffffffff070c7836 */ /* 0x000fe40000000000 */
[----:B------:R-:W-:Y:S05]  /*19c60*/  BRA.DIV UR4, `(.L_x_15708) ;  /* 0x0000006e04e47947 */ /* 0x000fea000b800000 */
[----:B------:R0:W0:Y:S02]  /*19c70*/  SHFL.IDX PT, R24, R2, R12, 0x1f ;  /* 0x00001f0c02187589 */ /* 0x00002400000e0000 */
.L_x_15707:
[----:B----4-:R-:W-:Y:S01]  /*19c80*/  ISETP.NE.AND P0, PT, R5, 0x1, PT ;  /* 0x000000010500780c */ /* 0x010fe20003f05270 */
[----:B0-----:R-:W-:-:S04]  /*19c90*/  IMAD R24, R24, R4, R6 ;  /* 0x0000000418187224 */ /* 0x001fc800078e0206 */
[----:B------:R-:W-:-:S08]  /*19ca0*/  IMAD.IADD R0, R0, 0x1, -R24 ;  /* 0x0000000100007824 */ /* 0x000fd000078e0a18 */
[----:B------:R-:W-:Y:S05]  /*19cb0*/  @!P0 BRA `(.L_x_15709) ;  /* 0x0000000000dc8947 */ /* 0x000fea0003800000 */
[-C--:B---3--:R-:W-:Y:S01]  /*19cc0*/  IABS R6, R25.reuse ;  /* 0x0000001900067213 */ /* 0x088fe20000000000 */
[----:B------:R-:W-:Y:S01]  /*19cd0*/  IMAD.MOV.U32 R2, RZ, RZ, RZ ;  /* 0x000000ffff027224 */ /* 0x000fe200078e00ff */
        /* <DEDUP_REMOVED lines=47> */
[C---:B------:R-:W-:Y:S02]  /*19fd0*/  IMAD R26, R5.reuse, 0x1000000, R2 ;  /* 0x01000000051a7824 */ /* 0x040fe400078e0202 */
[--C-:B------:R-:W-:Y:S02]  /*19fe0*/  IMAD.MOV R2, RZ, RZ, -R4.reuse ;  /* 0x000000ffff027224 */ /* 0x100fe400078e0a04 */
[----:B------:R-:W-:Y:S02]  /*19ff0*/  IMAD R5, R5, R3, R4 ;  /* 0x0000000305057224 */ /* 0x000fe400078e0204 */
[----:B------:R-:W-:Y:S02]  /*1a000*/  IMAD R2, R25, R2, R0 ;  /* 0x0000000219027224 */ /* 0x000fe400078e0200 */
[----:B------:R-:W-:Y:S01]  /*1a010*/  IMAD R26, R5, 0x10000, R26 ;  /* 0x00010000051a7824 */ /* 0x000fe200078e021a */
[----:B------:R-:W-:Y:S06]  /*1a020*/  BRA `(.L_x_15710) ;  /* 0x0000000000f47947 */ /* 0x000fec0003800000 */
.L_x_15709:
[----:B------:R-:W0:Y:S02]  /*1a030*/  LDC.64 R2, c[0x0][0xc90] ;  /* 0x00032400ff027b82 */ /* 0x000e240000000a00 */
[----:B0-----:R-:W-:-:S05]  /*1a040*/  IMAD.WIDE R2, R27, 0x4, R2 ;  /* 0x000000041b027825 */ /* 0x001fca00078e0202 */
[----:B------:R0:W3:Y:S02]  /*1a050*/  LDG.E R6, desc[UR40][R2.64] ;  /* 0x0000002802067981 */ /* 0x0000e4000c1e1900 */
[----:B0-----:R-:W-:Y:S02]  /*1a060*/  IMAD.MOV.U32 R2, RZ, RZ, RZ ;  /* 0x000000ffff027224 */ /* 0x001fe400078e00ff */
[----:B---3--:R-:W-:-:S05]  /*1a070*/  IMAD R5, R25, R6, RZ ;  /* 0x0000000619057224 */ /* 0x008fca00078e02ff */
[----:B--2---:R-:W-:-:S04]  /*1a080*/  IABS R7, R5 ;  /* 0x0000000500077213 */ /* 0x004fc80000000000 */
[----:B------:R-:W0:Y:S08]  /*1a090*/  I2F.RP R8, R7 ;  /* 0x0000000700087306 */ /* 0x000e300000209400 */
[----:B0-----:R-:W1:Y:S02]  /*1a0a0*/  MUFU.RCP R8, R8 ;  /* 0x0000000800087308 */ /* 0x001e640000001000 */
[----:B-1----:R-:W-:-:S06]  /*1a0b0*/  VIADD R10, R8, 0xffffffe ;  /* 0x0ffffffe080a7836 */ /* 0x002fcc0000000000 */
        /* <DEDUP_REMOVED lines=47> */
[----:B------:R-:W-:-:S05]  /*1a3b0*/  @P0 VIADD R2, R2, 0x1 ;  /* 0x0000000102020836 */ /* 0x000fca0000000000 */
[----:B------:R-:W-:Y:S02]  /*1a3c0*/  @!P2 IADD3 R2, -R2, RZ, RZ ;  /* 0x000000ff0202a210 */ /* 0x000fe40007ffe1ff */
[----:B------:R-:W-:Y:S01]  /*1a3d0*/  @!P1 LOP3.LUT R2, RZ, R4, RZ, 0x33, !PT ;  /* 0x00000004ff029212 */ /* 0x000fe200078e33ff */
[----:B------:R-:W-:-:S04]  /*1a3e0*/  IMAD.MOV R4, RZ, RZ, -R4 ;  /* 0x000000ffff047224 */ /* 0x000fc800078e0a04 */
[----:B------:R-:W-:-:S07]  /*1a3f0*/  IMAD R26, R2, R4, R5 ;  /* 0x00000004021a7224 */ /* 0x000fce00078e0205 */
.L_x_15710:
[----:B------:R-:W-:-:S05]  /*1a400*/  LOP3.LUT R2, RZ, R2, RZ, 0x33, !PT ;  /* 0x00000002ff027212 */ /* 0x000fca00078e33ff */
[----:B------:R-:W-:Y:S01]  /*1a410*/  IMAD.IADD R25, R25, 0x1, R2 ;  /* 0x0000000119197824 */ /* 0x000fe200078e0202 */
[----:B------:R-:W-:Y:S06]  /*1a420*/  BRA `(.L_x_15711) ;  /* 0x00000000001c7947 */ /* 0x000fec0003800000 */
.L_x_15703:
[----:B------:R-:W-:Y:S01]  /*1a430*/  UMOV UR4, URZ ;  /* 0x0000003f00047c82 */ /* 0x000fe20008000000 */
[----:B------:R-:W-:Y:S01]  /*1a440*/  UMOV UR5, URZ ;  /* 0x0000003f00057c82 */ /* 0x000fe20008000000 */
[----:B------:R-:W-:Y:S01]  /*1a450*/  ULDC UR6, c[0x0][0xc3c] ;  /* 0x00030f0000067ab9 */ /* 0x000fe20000000800 */
[----:B------:R-:W-:Y:S02]  /*1a460*/  IMAD.MOV.U32 R24, RZ, RZ, R0 ;  /* 0x000000ffff187224 */ /* 0x000fe400078e0000 */
[----:B------:R-:W-:Y:S02]  /*1a470*/  IMAD.U32 R25, RZ, RZ, UR4 ;  /* 0x00000004ff197e24 */ /* 0x000fe4000f8e00ff */
[----:B------:R-:W-:Y:S02]  /*1a480*/  IMAD.U32 R26, RZ, RZ, UR5 ;  /* 0x00000005ff1a7e24 */ /* 0x000fe4000f8e00ff */
[----:B------:R-:W-:-:S07]  /*1a490*/  IMAD.U32 R27, RZ, RZ, UR6 ;  /* 0x00000006ff1b7e24 */ /* 0x000fce000f8e00ff */
.L_x_15711:
        /* <DEDUP_REMOVED lines=10> */
.L_x_15700:
[----:B------:R-:W-:Y:S02]  /*1a540*/  ULDC UR4, c[0x0][0xc3c] ;  /* 0x00030f0000047ab9 */ /* 0x000fe40000000800 */
[----:B----4-:R-:W-:-:S13]  /*1a550*/  ISETP.GE.AND P0, PT, R27, UR4, PT ;  /* 0x000000041b007c0c */ /* 0x010fda000bf06270 */
[----:B------:R-:W-:Y:S05]  /*1a560*/  @!P0 BRA `(.L_x_15712) ;  /* 0xffffff9c00048947 */ /* 0x000fea000383ffff */
[----:B------:R-:W-:Y:S05]  /*1a570*/  BSYNC B8 ;  /* 0x0000000000087941 */ /* 0x000fea0003800000 */
.L_x_15615:
        /* <DEDUP_REMOVED lines=12> */
.L_x_15944:
[----:B------:R-:W-:Y:S05]  /*1a640*/  BSYNC B0 ;  /* 0x0000000000007941 */ /* 0x000fea0003800000 */
.L_x_15713:
[----:B------:R-:W-:-:S03]  /*1a650*/  UMOV UR4, 0xffffffff ;  /* 0xffffffff00047882 */ /* 0x000fc60000000000 */
[----:B------:R-:W-:Y:S05]  /*1a660*/  BRA.DIV UR4, `(.L_x_15715) ;  /* 0x0000006604a07947 */ /* 0x000fea000b800000 */
[----:B0-----:R-:W0:Y:S02]  /*1a670*/  S2R R0, SR_TID.X ;  /* 0x0000000000007919 */ /* 0x001e240000002100 */
[----:B0-----:R-:W-:-:S04]  /*1a680*/  SHF.R.U32.HI R0, RZ, 0x5, R0 ;  /* 0x00000005ff007819 */ /* 0x001fc80000011600 */
[----:B------:R-:W-:-:S05]  /*1a690*/  LOP3.LUT R0, R0, 0x3, RZ, 0xc0, !PT ;  /* 0x0000000300007812 */ /* 0x000fca00078ec0ff */
[----:B------:R0:W4:Y:S02]  /*1a6a0*/  SHFL.IDX PT, R14, R0, RZ, 0x1f ;  /* 0x00001fff000e7589 */ /* 0x00012400000e0000 */
.L_x_15947:
[----:B----4-:R-:W-:-:S13]  /*1a6b0*/  ISETP.NE.AND P0, PT, R14, RZ, PT ;  /* 0x000000ff0e00720c */ /* 0x010fda0003f05270 */
[----:B------:R-:W-:Y:S05]  /*1a6c0*/  @P0 BRA `(.L_x_15450) ;  /* 0x0000000000880947 */ /* 0x000fea0003800000 */
[----:B------:R-:W-:-:S03]  /*1a6d0*/  UMOV UR4, 0xffffffff ;  /* 0xffffffff00047882 */ /* 0x000fc60000000000 */
[----:B------:R-:W-:Y:S05]  /*1a6e0*/  BRA.DIV UR4, `(.L_x_15716) ;  /* 0x0000006604b47947 */ /* 0x000fea000b800000 */
[----:B------:R-:W-:-:S13]  /*1a6f0*/  ELECT P6, URZ, PT ;  /* 0x00000000003f782f */ /* 0x000fda00038c0000 */
.L_x_15950:
[----:B------:R-:W-:Y:S05]  /*1a700*/  @!P6 BRA `(.L_x_15450) ;  /* 0x000000000078e947 */ /* 0x000fea0003800000 */
[----:B0-----:R-:W4:Y:S02]  /*1a710*/  LDL.LU R0, [R1+0x30] ;  /* 0x0000300001007983 */ /* 0x001f240000300800 */
[----:B----4-:R-:W-:-:S04]  /*1a720*/  LOP3.LUT R0, R0, 0x2, RZ, 0xfc, !PT ;  /* 0x0000000200007812 */ /* 0x010fc800078efcff */
[----:B------:R-:W-:-:S13]  /*1a730*/  ISETP.NE.AND P0, PT, R0, 0x3, PT ;  /* 0x000000030000780c */ /* 0x000fda0003f05270 */
[----:B------:R-:W-:Y:S05]  /*1a740*/  @!P0 BRA `(.L_x_15717) ;  /* 0x0000000000048947 */ /* 0x000fea0003800000 */
[----:B------:R-:W-:Y:S01]  /*1a750*/  BPT.TRAP 0x1 ;  /* 0x000000040000795c */ /* 0x000fe20000300000 */
.L_x_15717:
[----:B------:R-:W-:Y:S01]  /*1a760*/  IMAD R3, R23, 0x8, R5 ;  /* 0x0000000817037824 */ /* 0x000fe200078e0205 */
[----:B------:R-:W-:Y:S01]  /*1a770*/  SHF.L.U32 R2, R29, 0x1f, RZ ;  /* 0x0000001f1d027819 */ /* 0x000fe200000006ff */
[----:B------:R-:W-:-:S03]  /*1a780*/  VIADD R23, R23, 0x1 ;  /* 0x0000000117177836 */ /* 0x000fc60000000000 */
[----:B------:R-:W0:Y:S02]  /*1a790*/  SYNCS.PHASECHK.TRANS64.TRYWAIT P1, [R3+URZ+0x16840], R2 ;  /* 0x01684002030075a7 */ /* 0x000e24000802017f */
[----:B------:R-:W-:-:S04]  /*1a7a0*/  ISETP.NE.AND P2, PT, R23, 0x2, PT ;  /* 0x000000021700780c */ /* 0x000fc80003f45270 */
[----:B------:R-:W-:Y:S01]  /*1a7b0*/  SEL R0, RZ, 0x1, P2 ;  /* 0x00000001ff007807 */ /* 0x000fe20001000000 */
[----:B0-----:R-:W-:Y:S08]  /*1a7c0*/  @!P1 BRA `(.L_x_15718) ;  /* 0x00000064009c9947 */ /* 0x001ff00003800000 */
.L_x_15951:
[----:B------:R-:W-:Y:S02]  /*1a7d0*/  SEL R23, R23, RZ, P2 ;  /* 0x000000ff17177207 */ /* 0x000fe40001000000 */
[----:B------:R-:W-:Y:S01]  /*1a7e0*/  LOP3.LUT R0, R29, R0, RZ, 0x3c, !PT ;  /* 0x000000001d007212 */ /* 0x000fe200078e3cff */
[----:B------:R-:W-:Y:S06]  /*1a7f0*/  @!P0 BRA `(.L_x_15719) ;  /* 0x0000000000048947 */ /* 0x000fec0003800000 */
[----:B------:R-:W-:Y:S01]  /*1a800*/  BPT.TRAP 0x1 ;  /* 0x000000040000795c */ /* 0x000fe20000300000 */
.L_x_15719:
[----:B------:R-:W-:Y:S01]  /*1a810*/  IMAD R23, R23, 0x8, R5 ;  /* 0x0000000817177824 */ /* 0x000fe200078e0205 */
[----:B------:R-:W-:-:S04]  /*1a820*/  SHF.L.U32 R0, R0, 0x1f, RZ ;  /* 0x0000001f00007819 */ /* 0x000fc800000006ff */
[----:B------:R-:W4:Y:S02]  /*1a830*/  SYNCS.PHASECHK.TRANS64.TRYWAIT P1, [R23+URZ+0x16840], R0 ;  /* 0x01684000170075a7 */ /* 0x000f24000802017f */
[----:B----4-:R-:W-:Y:S05]  /*1a840*/  @!P1 BRA `(.L_x_15720) ;  /* 0x0000006400909947 */ /* 0x010fea0003800000 */
.L_x_15952:
[----:B------:R-:W-:Y:S05]  /*1a850*/  @!P0 BRA `(.L_x_15721) ;  /* 0x0000000000048947 */ /* 0x000fea0003800000 */
[----:B------:R-:W-:Y:S01]  /*1a860*/  BPT.TRAP 0x1 ;  /* 0x000000040000795c */ /* 0x000fe20000300000 */
.L_x_15721:
[----:B------:R-:W5:Y:S02]  /*1a870*/  SYNCS.PHASECHK.TRANS64.TRYWAIT P1, [R3+URZ+0x16860], R2 ;  /* 0x01686002030075a7 */ /* 0x000f64000802017f */
[----:B-----5:R-:W-:Y:S05]  /*1a880*/  @!P1 BRA `(.L_x_15722) ;  /* 0x0000006400949947 */ /* 0x020fea0003800000 */
.L_x_15953:
[----:B------:R-:W-:Y:S05]  /*1a890*/  @!P0 BRA `(.L_x_15723) ;  /* 0x0000000000048947 */ /* 0x000fea0003800000 */
[----:B------:R-:W-:Y:S01]  /*1a8a0*/  BPT.TRAP 0x1 ;  /* 0x000000040000795c */ /* 0x000fe20000300000 */
.L_x_15723:
[----:B------:R0:W0:Y:S02]  /*1a8b0*/  SYNCS.PHASECHK.TRANS64.TRYWAIT P0, [R23+URZ+0x16860], R0 ;  /* 0x01686000170075a7 */ /* 0x000024000800017f */
[----:B0-----:R-:W-:Y:S05]  /*1a8c0*/  @!P0 NANOSLEEP.SYNCS 0x989680 ;  /* 0x009896800000895d */ /* 0x001fea0003900000 */
[----:B------:R-:W0:Y:S02]  /*1a8d0*/  @!P0 SYNCS.PHASECHK.TRANS64 P0, [R23+URZ+0x16860], R0 ;  /* 0x01686000170085a7 */ /* 0x000e24000800007f */
[----:B0-----:R-:W-:Y:S05]  /*1a8e0*/  @!P0 BRA `(.L_x_15723) ;  /* 0xfffffffc00f08947 */ /* 0x001fea000383ffff */
.L_x_15450:
[----:B------:R-:W-:Y:S05]  /*1a8f0*/  BSYNC B9 ;  /* 0x0000000000097941 */ /* 0x000fea0003800000 */
.L_x_15447:
[----:B------:R-:W-:Y:S05]  /*1a900*/  EXIT ;  /* 0x000000000000794d */ /* 0x000fea0003800000 */
.L_x_15470:
[----:B0-----:R0:W1:Y:S02]  /*1a910*/  SYNCS.PHASECHK.TRANS64.TRYWAIT P6, [R68+URZ+0x16890], R77 ;  /* 0x0168904d440075a7 */ /* 0x00106400080c017f */
[----:B-1----:R-:W-:Y:S05]  /*1a920*/  @!P6 NANOSLEEP.SYNCS 0x989680 ;  /* 0x009896800000e95d */ /* 0x002fea0003900000 */
[----:B------:R-:W1:Y:S02]  /*1a930*/  @!P6 SYNCS.PHASECHK.TRANS64 P6, [R68+URZ+0x16890], R77 ;  /* 0x0168904d4400e5a7 */ /* 0x000e6400080c007f */
[----:B-1----:R-:W-:Y:S05]  /*1a940*/  @!P6 BRA `(.L_x_15470) ;  /* 0xfffffffc00f0e947 */ /* 0x002fea000383ffff */
[----:B------:R-:W-:Y:S05]  /*1a950*/  BRA `(.L_x_15724) ;  /* 0xfffffe84001c7947 */ /* 0x000fea000383ffff */
.L_x_15471:
        /* <DEDUP_REMOVED lines=8> */
.L_x_15726:
[----:B------:R-:W-:Y:S05]  /*1a9e0*/  BSYNC B1 ;  /* 0x0000000000017941 */ /* 0x000fea0003800000 */
.L_x_15725:
        /* <DEDUP_REMOVED lines=8> */
.L_x_15727:
[----:B------:R-:W-:Y:S05]  /*1aa70*/  BRA `(.L_x_15728) ;  /* 0xfffffe8000e87947 */ /* 0x000fea000383ffff */
.L_x_15480:
[----:B------:R-:W-:Y:S01]  /*1aa80*/  BSSY B1, `(.L_x_15729) ;  /* 0x0000008000017945 */ /* 0x000fe20003800000 */
[----:B--2-4-:R-:W-:Y:S01]  /*1aa90*/  IMAD.MOV.U32 R13, RZ, RZ, R85 ;  /* 0x000000ffff0d7224 */ /* 0x014fe200078e0055 */
[----:B------:R-:W-:Y:S01]  /*1aaa0*/  MOV R12, 0x1 ;  /* 0x00000001000c7802 */ /* 0x000fe20000000f00 */
[----:B------:R-:W-:Y:S02]  /*1aab0*/  IMAD.MOV.U32 R11, RZ, RZ, 0x1c1f ;  /* 0x00001c1fff0b7424 */ /* 0x000fe400078e00ff */
[----:B------:R-:W-:-:S07]  /*1aac0*/  IMAD.MOV.U32 R15, RZ, RZ, -0x1 ;  /* 0xffffffffff0f7424 */ /* 0x000fce00078e00ff */
[----:B01-3--:R-:W-:Y:S05]  /*1aad0*/  WARPSYNC.COLLECTIVE R15, `(.L_x_15730) ;  /* 0x000000000f087348 */ /* 0x00bfea0003c00000 */
[----:B---3--:R2:W3:Y:S02]  /*1aae0*/  SHFL.IDX P6, R14, R13, R12, R11 ;  /* 0x0000000c0d0e7389 */ /* 0x0084e400000c000b */
[----:B0123--:R-:W-:Y:S01]  /*1aaf0*/  ENDCOLLECTIVE ;  /* 0x000000000000791b */ /* 0x00ffe20003800000 */
.L_x_15730:
[----:B------:R-:W-:Y:S05]  /*1ab00*/  BSYNC B1 ;  /* 0x0000000000017941 */ /* 0x000fea0003800000 */
.L_x_15729:
        /* <DEDUP_REMOVED lines=8> */
.L_x_15731:
[----:B------:R-:W-:Y:S05]  /*1ab90*/  BRA `(.L_x_15732) ;  /* 0xfffffe88007c7947 */ /* 0x000fea000383ffff */
.L_x_15492:
[----:B0-----:R0:W1:Y:S02]  /*1aba0*/  SYNCS.PHASECHK.TRANS64.TRYWAIT P4, [R68+URZ+0x16890], R77 ;  /* 0x0168904d440075a7 */ /* 0x001064000808017f */
[----:B-1----:R-:W-:Y:S05]  /*1abb0*/  @!P4 NANOSLEEP.SYNCS 0x989680 ;  /* 0x009896800000c95d */ /* 0x002fea0003900000 */
[----:B------:R-:W1:Y:S02]  /*1abc0*/  @!P4 SYNCS.PHASECHK.TRANS64 P4, [R68+URZ+0x16890], R77 ;  /* 0x0168904d4400c5a7 */ /* 0x000e64000808007f */
[----:B-1----:R-:W-:Y:S05]  /*1abd0*/  @!P4 BRA `(.L_x_15492) ;  /* 0xfffffffc00f0c947 */ /* 0x002fea000383ffff */
[----:B------:R-:W-:Y:S05]  /*1abe0*/  BRA `(.L_x_15733) ;  /* 0xfffffe9400a47947 */ /* 0x000fea000383ffff */
.L_x_15493:
        /* <DEDUP_REMOVED lines=8> */
.L_x_15735:
[----:B------:R-:W-:Y:S05]  /*1ac70*/  BSYNC B1 ;  /* 0x0000000000017941 */ /* 0x000fea0003800000 */
.L_x_15734:
        /* <DEDUP_REMOVED lines=8> */
.L_x_15736:
[----:B------:R-:W-:Y:S01]  /*1ad00*/  IMAD.MOV.U32 R80, RZ, RZ, R14 ;  /* 0x000000ffff507224 */ /* 0x000fe200078e000e */
[----:B------:R-:W-:Y:S06]  /*1ad10*/  BRA `(.L_x_15737) ;  /* 0xfffffe9400707947 */ /* 0x000fec000383ffff */
.L_x_15498:
        /* <DEDUP_REMOVED lines=8> */
.L_x_15739:
[----:B------:R-:W-:Y:S05]  /*1ada0*/  BSYNC B1 ;  /* 0x0000000000017941 */ /* 0x000fea0003800000 */
.L_x_15738:
[----:B------:R-:W-:Y:S01]  /*1adb0*/  IMAD.MOV.U32 R13, RZ, RZ, R84 ;  /* 0x000000ffff0d7224 */ /* 0x000fe200078e0054 */
[----:B------:R-:W-:Y:S01]  /*1adc0*/  MOV R85, R14 ;  /* 0x0000000e00557202 */ /* 0x000fe20000000f00 */
[----:B------:R-:W-:Y:S02]  /*1add0*/  IMAD.MOV.U32 R12, RZ, RZ, 0x1 ;  /* 0x00000001ff0c7424 */ /* 0x000fe400078e00ff */
[----:B------:R-:W-:Y:S02]  /*1ade0*/  IMAD.MOV.U32 R11, RZ, RZ, 0x1c1f ;  /* 0x00001c1fff0b7424 */ /* 0x000fe400078e00ff */
[----:B------:R-:W-:-:S07]  /*1adf0*/  IMAD.MOV.U32 R15, RZ, RZ, -0x1 ;  /* 0xffffffffff0f7424 */ /* 0x000fce00078e00ff */
[----:B------:R-:W-:Y:S05]  /*1ae00*/  WARPSYNC.COLLECTIVE R15, `(.L_x_15740) ;  /* 0x000000000f087348 */ /* 0x000fea0003c00000 */
[----:B------:R0:W1:Y:S02]  /*1ae10*/  SHFL.IDX P6, R14, R13, R12, R11 ;  /* 0x0000000c0d0e7389 */ /* 0x00006400000c000b */
[----:B01----:R-:W-:Y:S01]  /*1ae20*/  ENDCOLLECTIVE ;  /* 0x000000000000791b */ /* 0x003fe20003800000 */
.L_x_15740:
[----:B------:R-:W-:Y:S01]  /*1ae30*/  IMAD.MOV.U32 R84, RZ, RZ, R14 ;  /* 0x000000ffff547224 */ /* 0x000fe200078e000e */
[----:B------:R-:W-:Y:S06]  /*1ae40*/  BRA `(.L_x_15741) ;  /* 0xfffffe9c00287947 */ /* 0x000fec000383ffff */
.L_x_15503:
[----:B0-----:R0:W1:Y:S02]  /*1ae50*/  SYNCS.PHASECHK.TRANS64.TRYWAIT P3, [R68+URZ+0x16890], R77 ;  /* 0x0168904d440075a7 */ /* 0x001064000806017f */
[----:B-1----:R-:W-:Y:S05]  /*1ae60*/  @!P3 NANOSLEEP.SYNCS 0x989680 ;  /* 0x009896800000b95d */ /* 0x002fea0003900000 */
[----:B------:R-:W1:Y:S02]  /*1ae70*/  @!P3 SYNCS.PHASECHK.TRANS64 P3, [R68+URZ+0x16890], R77 ;  /* 0x0168904d4400b5a7 */ /* 0x000e64000806007f */
[----:B-1----:R-:W-:Y:S05]  /*1ae80*/  @!P3 BRA `(.L_x_15503) ;  /* 0xfffffffc00f0b947 */ /* 0x002fea000383ffff */
[----:B------:R-:W-:Y:S05]  /*1ae90*/  BRA `(.L_x_15742) ;  /* 0xfffffea4003c7947 */ /* 0x000fea000383ffff */
.L_x_15504:
        /* <DEDUP_REMOVED lines=8> */
.L_x_15744:
[----:B------:R-:W-:Y:S05]  /*1af20*/  BSYNC B1 ;  /* 0x0000000000017941 */ /* 0x000fea0003800000 */
.L_x_15743:
        /* <DEDUP_REMOVED lines=8> */
.L_x_15745:
[----:B------:R-:W-:Y:S01]  /*1afb0*/  IMAD.MOV.U32 R7, RZ, RZ, R14 ;  /* 0x000000ffff077224 */ /* 0x000fe200078e000e */
[----:B------:R-:W-:Y:S06]  /*1afc0*/  BRA `(.L_x_15746) ;  /* 0xfffffea400587947 */ /* 0x000fec000383ffff */
.L_x_15507:
        /* <DEDUP_REMOVED lines=8> */
.L_x_15748:
[----:B------:R-:W-:Y:S05]  /*1b050*/  BSYNC B1 ;  /* 0x0000000000017941 */ /* 0x000fea0003800000 */
.L_x_15747:
        /* <DEDUP_REMOVED lines=8> */
.L_x_15749:
[----:B------:R-:W-:Y:S01]  /*1b0e0*/  IMAD.MOV.U32 R7, RZ, RZ, R14 ;  /* 0x000000ffff077224 */ /* 0x000fe200078e000e */
[----:B------:R-:W-:Y:S06]  /*1b0f0*/  BRA `(.L_x_15750) ;  /* 0xfffffea400547947 */ /* 0x000fec000383ffff */
.L_x_15511:
[----:B0-----:R0:W2:Y:S02]  /*1b100*/  SYNCS.PHASECHK.TRANS64.TRYWAIT P4, [R68+URZ+0x168b0], R77 ;  /* 0x0168b04d440075a7 */ /* 0x0010a4000808017f */
[----:B--2---:R-:W-:Y:S05]  /*1b110*/  @!P4 NANOSLEEP.SYNCS 0x989680 ;  /* 0x009896800000c95d */ /* 0x004fea0003900000 */
[----:B------:R-:W2:Y:S02]  /*1b120*/  @!P4 SYNCS.PHASECHK.TRANS64 P4, [R68+URZ+0x168b0], R77 ;  /* 0x0168b04d4400c5a7 */ /* 0x000ea4000808007f */
[----:B--2---:R-:W-:Y:S05]  /*1b130*/  @!P4 BRA `(.L_x_15511) ;  /* 0xfffffffc00f0c947 */ /* 0x004fea000383ffff */
[----:B------:R-:W-:Y:S05]  /*1b140*/  BRA `(.L_x_15751) ;  /* 0xfffffea400cc7947 */ /* 0x000fea000383ffff */
.L_x_15521:
[----:B------:R-:W0:Y:S01]  /*1b150*/  S2R R0, SR_TID.X ;  /* 0x0000000000007919 */ /* 0x000e220000002100 */
[----:B------:R-:W-:Y:S01]  /*1b160*/  BSSY B0, `(.L_x_15752) ;  /* 0x000000c000007945 */ /* 0x000fe20003800000 */
[----:B------:R-:W-:Y:S02]  /*1b170*/  IMAD.MOV.U32 R12, RZ, RZ, RZ ;  /* 0x000000ffff0c7224 */ /* 0x000fe400078e00ff */
        /* <DEDUP_REMOVED lines=10> */
.L_x_15753:
[----:B------:R-:W-:Y:S05]  /*1b220*/  BSYNC B0 ;  /* 0x0000000000007941 */ /* 0x000fea0003800000 */
.L_x_15752:
[----:B------:R1:W-:Y:S01]  /*1b230*/  STL [R1+0x20], R14 ;  /* 0x0000200e01007387 */ /* 0x0003e20000100800 */
[----:B------:R-:W-:Y:S05]  /*1b240*/  BRA `(.L_x_15754) ;  /* 0xfffffeb000087947 */ /* 0x000fea000383ffff */
.L_x_15533:
[----:B------:R-:W-:Y:S01]  /*1b250*/  BSSY B1, `(.L_x_15755) ;  /* 0x0000008000017945 */ /* 0x000fe20003800000 */
[----:B--2---:R-:W-:Y:S02]  /*1b260*/  IMAD.MOV.U32 R13, RZ, RZ, R6 ;  /* 0x000000ffff0d7224 */ /* 0x004fe400078e0006 */
[----:B------:R-:W-:Y:S02]  /*1b270*/  IMAD.MOV.U32 R12, RZ, RZ, RZ ;  /* 0x000000ffff0c7224 */ /* 0x000fe400078e00ff */
[----:B------:R-:W-:Y:S02]  /*1b280*/  IMAD.MOV.U32 R11, RZ, RZ, 0x1c1f ;  /* 0x00001c1fff0b7424 */ /* 0x000fe400078e00ff */
[----:B------:R-:W-:-:S07]  /*1b290*/  IMAD.MOV.U32 R15, RZ, RZ, -0x1 ;  /* 0xffffffffff0f7424 */ /* 0x000fce00078e00ff */
[----:B-1----:R-:W-:Y:S05]  /*1b2a0*/  WARPSYNC.COLLECTIVE R15, `(.L_x_15756) ;  /* 0x000000000f087348 */ /* 0x002fea0003c00000 */
[----:B-1----:R0:W1:Y:S02]  /*1b2b0*/  SHFL.IDX P6, R14, R13, R12, R11 ;  /* 0x0000000c0d0e7389 */ /* 0x00206400000c000b */
[----:B01----:R-:W-:Y:S01]  /*1b2c0*/  ENDCOLLECTIVE ;  /* 0x000000000000791b */ /* 0x003fe20003800000 */
.L_x_15756:
[----:B------:R-:W-:Y:S05]  /*1b2d0*/  BSYNC B1 ;  /* 0x0000000000017941 */ /* 0x000fea0003800000 */
.L_x_15755:
        /* <DEDUP_REMOVED lines=8> */
.L_x_15757:
[----:B------:R-:W-:Y:S02]  /*1b360*/  IMAD.MOV.U32 R13, RZ, RZ, R8 ;  /* 0x000000ffff0d7224 */ /* 0x000fe400078e0008 */
[----:B------:R-:W-:-:S07]  /*1b370*/  IMAD.MOV.U32 R0, RZ, RZ, R14 ;  /* 0x000000ffff007224 */ /* 0x000fce00078e000e */
[----:B------:R-:W-:Y:S05]  /*1b380*/  WARPSYNC.COLLECTIVE R15, `(.L_x_15758) ;  /* 0x000000000f087348 */ /* 0x000fea0003c00000 */
[----:B------:R0:W1:Y:S02]  /*1b390*/  SHFL.IDX P6, R14, R13, R12, R11 ;  /* 0x0000000c0d0e7389 */ /* 0x00006400000c000b */
[----:B01----:R-:W-:Y:S01]  /*1b3a0*/  ENDCOLLECTIVE ;  /* 0x000000000000791b */ /* 0x003fe20003800000 */
.L_x_15758:
[----:B------:R-:W-:Y:S02]  /*1b3b0*/  IMAD.MOV.U32 R13, RZ, RZ, R7 ;  /* 0x000000ffff0d7224 */ /* 0x000fe400078e0007 */
[----:B------:R-:W-:-:S07]  /*1b3c0*/  IMAD.MOV.U32 R5, RZ, RZ, R14 ;  /* 0x000000ffff057224 */ /* 0x000fce00078e000e */
[----:B------:R-:W-:Y:S05]  /*1b3d0*/  WARPSYNC.COLLECTIVE R15, `(.L_x_15759) ;  /* 0x000000000f087348 */ /* 0x000fea0003c00000 */
[----:B------:R0:W1:Y:S02]  /*1b3e0*/  SHFL.IDX P6, R14, R13, R12, R11 ;  /* 0x0000000c0d0e7389 */ /* 0x00006400000c000b */
[----:B01----:R-:W-:Y:S01]  /*1b3f0*/  ENDCOLLECTIVE ;  /* 0x000000000000791b */ /* 0x003fe20003800000 */
.L_x_15759:
[----:B------:R-:W-:Y:S05]  /*1b400*/  BRA `(.L_x_15760) ;  /* 0xfffffeb400947947 */ /* 0x000fea000383ffff */
.L_x_15536:
[----:B------:R-:W-:Y:S01]  /*1b410*/  BSSY B1, `(.L_x_15761) ;  /* 0x0000008000017945 */ /* 0x000fe20003800000 */
[----:B--2---:R-:W-:Y:S01]  /*1b420*/  MOV R13, R6 ;  /* 0x00000006000d7202 */ /* 0x004fe20000000f00 */
[----:B------:R-:W-:Y:S02]  /*1b430*/  IMAD.MOV.U32 R12, RZ, RZ, 0x1 ;  /* 0x00000001ff0c7424 */ /* 0x000fe400078e00ff */
[----:B------:R-:W-:Y:S02]  /*1b440*/  IMAD.MOV.U32 R11, RZ, RZ, 0x1c1f ;  /* 0x00001c1fff0b7424 */ /* 0x000fe400078e00ff */
[----:B------:R-:W-:-:S07]  /*1b450*/  IMAD.MOV.U32 R15, RZ, RZ, -0x1 ;  /* 0xffffffffff0f7424 */ /* 0x000fce00078e00ff */
[----:B-1----:R-:W-:Y:S05]  /*1b460*/  WARPSYNC.COLLECTIVE R15, `(.L_x_15762) ;  /* 0x000000000f087348 */ /* 0x002fea0003c00000 */
[----:B------:R0:W2:Y:S02]  /*1b470*/  SHFL.IDX P6, R14, R13, R12, R11 ;  /* 0x0000000c0d0e7389 */ /* 0x0000a400000c000b */
[----:B012---:R-:W-:Y:S01]  /*1b480*/  ENDCOLLECTIVE ;  /* 0x000000000000791b */ /* 0x007fe20003800000 */
.L_x_15762:
[----:B------:R-:W-:Y:S05]  /*1b490*/  BSYNC B1 ;  /* 0x0000000000017941 */ /* 0x000fea0003800000 */
.L_x_15761:
        /* <DEDUP_REMOVED lines=8> */
.L_x_15763:
[----:B------:R-:W-:Y:S02]  /*1b520*/  IMAD.MOV.U32 R13, RZ, RZ, R8 ;  /* 0x000000ffff0d7224 */ /* 0x000fe400078e0008 */
[----:B------:R-:W-:-:S07]  /*1b530*/  IMAD.MOV.U32 R0, RZ, RZ, R14 ;  /* 0x000000ffff007224 */ /* 0x000fce00078e000e */
[----:B------:R-:W-:Y:S05]  /*1b540*/  WARPSYNC.COLLECTIVE R15, `(.L_x_15764) ;  /* 0x000000000f087348 */ /* 0x000fea0003c00000 */
[----:B------:R0:W1:Y:S02]  /*1b550*/  SHFL.IDX P6, R14, R13, R12, R11 ;  /* 0x0000000c0d0e7389 */ /* 0x00006400000c000b */
[----:B01----:R-:W-:Y:S01]  /*1b560*/  ENDCOLLECTIVE ;  /* 0x000000000000791b */ /* 0x003fe20003800000 */
.L_x_15764:
[----:B------:R-:W-:Y:S02]  /*1b570*/  IMAD.MOV.U32 R13, RZ, RZ, R7 ;  /* 0x000000ffff0d7224 */ /* 0x000fe400078e0007 */
[----:B------:R-:W-:-:S07]  /*1b580*/  IMAD.MOV.U32 R5, RZ, RZ, R14 ;  /* 0x000000ffff057224 */ /* 0x000fce00078e000e */
[----:B------:R-:W-:Y:S05]  /*1b590*/  WARPSYNC.COLLECTIVE R15, `(.L_x_15765) ;  /* 0x000000000f087348 */ /* 0x000fea0003c00000 */
[----:B------:R0:W1:Y:S02]  /*1b5a0*/  SHFL.IDX P6, R14, R13, R12, R11 ;  /* 0x0000000c0d0e7389 */ /* 0x00006400000c000b */
[----:B01----:R-:W-:Y:S01]  /*1b5b0*/  ENDCOLLECTIVE ;  /* 0x000000000000791b */ /* 0x003fe20003800000 */
.L_x_15765:
[----:B------:R-:W-:Y:S05]  /*1b5c0*/  BRA `(.L_x_15766) ;  /* 0xfffffeb800007947 */ /* 0x000fea000383ffff */
.L_x_15540:
[----:B0-----:R0:W1:Y:S02]  /*1b5d0*/  SYNCS.PHASECHK.TRANS64.TRYWAIT P0, [R2+URZ+0x16800], R41 ;  /* 0x01680029020075a7 */ /* 0x001064000800017f */
[----:B-1----:R-:W-:Y:S05]  /*1b5e0*/  @!P0 NANOSLEEP.SYNCS 0x989680 ;  /* 0x009896800000895d */ /* 0x002fea0003900000 */
[----:B------:R-:W1:Y:S02]  /*1b5f0*/  @!P0 SYNCS.PHASECHK.TRANS64 P0, [R2+URZ+0x16800], R41 ;  /* 0x01680029020085a7 */ /* 0x000e64000800007f */
[----:B-1----:R-:W-:Y:S05]  /*1b600*/  @!P0 BRA `(.L_x_15540) ;  /* 0xfffffffc00f08947 */ /* 0x002fea000383ffff */
[----:B------:R-:W-:Y:S05]  /*1b610*/  BRA `(.L_x_15767) ;  /* 0xfffffebc000c7947 */ /* 0x000fea000383ffff */
.L_x_15548:
[----:B------:R-:W0:Y:S01]  /*1b620*/  LDC R41, c[0x0][0x3f4] ;  /* 0x0000fd00ff297b82 */ /* 0x000e220000000800 */
[----:B------:R-:W-:Y:S01]  /*1b630*/  BSSY B1, `(.L_x_15768) ;  /* 0x0000008000017945 */ /* 0x000fe20003800000 */
[----:B--2---:R-:W-:Y:S02]  /*1b640*/  IMAD.MOV.U32 R13, RZ, RZ, R26 ;  /* 0x000000ffff0d7224 */ /* 0x004fe400078e001a */
[----:B------:R-:W-:Y:S02]  /*1b650*/  IMAD.MOV.U32 R12, RZ, RZ, RZ ;  /* 0x000000ffff0c7224 */ /* 0x000fe400078e00ff */
[----:B----4-:R-:W-:Y:S02]  /*1b660*/  IMAD.MOV.U32 R11, RZ, RZ, 0x1c1f ;  /* 0x00001c1fff0b7424 */ /* 0x010fe400078e00ff */
[----:B------:R-:W-:-:S07]  /*1b670*/  IMAD.MOV.U32 R15, RZ, RZ, -0x1 ;  /* 0xffffffffff0f7424 */ /* 0x000fce00078e00ff */
[----:B01----:R-:W-:Y:S05]  /*1b680*/  WARPSYNC.COLLECTIVE R15, `(.L_x_15769) ;  /* 0x000000000f087348 */ /* 0x003fea0003c00000 */
[----:B-1----:R1:W2:Y:S02]  /*1b690*/  SHFL.IDX P6, R14, R13, R12, R11 ;  /* 0x0000000c0d0e7389 */ /* 0x0022a400000c000b */
[----:B012---:R-:W-:Y:S01]  /*1b6a0*/  ENDCOLLECTIVE ;  /* 0x000000000000791b */ /* 0x007fe20003800000 */
.L_x_15769:
[----:B------:R-:W-:Y:S05]  /*1b6b0*/  BSYNC B1 ;  /* 0x0000000000017941 */ /* 0x000fea0003800000 */
.L_x_15768:
[----:B------:R0:W5:Y:S01]  /*1b6c0*/  LDL R10, [R1+0xc] ;  /* 0x00000c00010a7983 */ /* 0x0001620000100800 */
[----:B------:R-:W-:Y:S01]  /*1b6d0*/  IMAD.MOV.U32 R13, RZ, RZ, R25 ;  /* 0x000000ffff0d7224 */ /* 0x000fe200078e0019 */
[----:B------:R-:W-:Y:S01]  /*1b6e0*/  ISETP.GE.AND P0, PT, R16, R41, PT ;  /* 0x000000291000720c */ /* 0x000fe20003f06270 */
[----:B------:R-:W-:Y:S02]  /*1b6f0*/  IMAD.MOV.U32 R12, RZ, RZ, RZ ;  /* 0x000000ffff0c7224 */ /* 0x000fe400078e00ff */
[----:B------:R-:W-:Y:S02]  /*1b700*/  IMAD.MOV.U32 R11, RZ, RZ, 0x1c1f ;  /* 0x00001c1fff0b7424 */ /* 0x000fe400078e00ff */
[----:B------:R-:W-:Y:S02]  /*1b710*/  IMAD.MOV.U32 R15, RZ, RZ, -0x1 ;  /* 0xffffffffff0f7424 */ /* 0x000fe400078e00ff */
[----:B0-----:R-:W-:-:S07]  /*1b720*/  IMAD.MOV.U32 R0, RZ, RZ, R14 ;  /* 0x000000ffff007224 */ /* 0x001fce00078e000e */
[----:B-----5:R-:W-:Y:S05]  /*1b730*/  WARPSYNC.COLLECTIVE R15, `(.L_x_15770) ;  /* 0x000000000f087348 */ /* 0x020fea0003c00000 */
[----:B------:R0:W1:Y:S02]  /*1b740*/  SHFL.IDX P6, R14, R13, R12, R11 ;  /* 0x0000000c0d0e7389 */ /* 0x00006400000c000b */
[----:B01---5:R-:W-:Y:S01]  /*1b750*/  ENDCOLLECTIVE ;  /* 0x000000000000791b */ /* 0x023fe20003800000 */
.L_x_15770:
[----:B------:R-:W-:Y:S01]  /*1b760*/  IMAD.MOV.U32 R13, RZ, RZ, R24 ;  /* 0x000000ffff0d7224 */ /* 0x000fe200078e0018 */
[----:B------:R-:W-:-:S07]  /*1b770*/  MOV R3, R14 ;  /* 0x0000000e00037202 */ /* 0x000fce0000000f00 */
[----:B------:R-:W-:Y:S05]  /*1b780*/  WARPSYNC.COLLECTIVE R15, `(.L_x_15771) ;  /* 0x000000000f087348 */ /* 0x000fea0003c00000 */
[----:B------:R0:W1:Y:S02]  /*1b790*/  SHFL.IDX P6, R14, R13, R12, R11 ;  /* 0x0000000c0d0e7389 */ /* 0x00006400000c000b */
[----:B01----:R-:W-:Y:S01]  /*1b7a0*/  ENDCOLLECTIVE ;  /* 0x000000000000791b */ /* 0x003fe20003800000 */
.L_x_15771:
[----:B------:R-:W-:Y:S02]  /*1b7b0*/  IMAD.MOV.U32 R13, RZ, RZ, R27 ;  /* 0x000000ffff0d7224 */ /* 0x000fe400078e001b */
[----:B------:R-:W-:-:S07]  /*1b7c0*/  IMAD.MOV.U32 R4, RZ, RZ, R14 ;  /* 0x000000ffff047224 */ /* 0x000fce00078e000e */
[----:B------:R-:W-:Y:S05]  /*1b7d0*/  WARPSYNC.COLLECTIVE R15, `(.L_x_15772) ;  /* 0x000000000f087348 */ /* 0x000fea0003c00000 */
[----:B------:R0:W1:Y:S02]  /*1b7e0*/  SHFL.IDX P6, R14, R13, R12, R11 ;  /* 0x0000000c0d0e7389 */ /* 0x00006400000c000b */
[----:B01----:R-:W-:Y:S01]  /*1b7f0*/  ENDCOLLECTIVE ;  /* 0x000000000000791b */ /* 0x003fe20003800000 */
.L_x_15772:
[----:B------:R-:W-:-:S05]  /*1b800*/  IMAD R32, R10, R32, RZ ;  /* 0x000000200a207224 */ /* 0x000fca00078e02ff */
[----:B------:R-:W-:-:S13]  /*1b810*/  ISETP.GE.OR P1, PT, R35, R32, P0 ;  /* 0x000000202300720c */ /* 0x000fda0000726670 */
[C---:B------:R-:W-:Y:S01]  /*1b820*/  @!P1 IMAD.SHL.U32 R5, R16.reuse, 0x2, RZ ;  /* 0x0000000210059824 */ /* 0x040fe200078e00ff */
[----:B------:R-:W-:-:S04]  /*1b830*/  @!P1 SHF.L.U64.HI R21, R16, 0x1, R17 ;  /* 0x0000000110159819 */ /* 0x000fc80000010211 */
[----:B------:R-:W-:-:S05]  /*1b840*/  @!P1 IADD3 R6, P2, R3, R5, RZ ;  /* 0x0000000503069210 */ /* 0x000fca0007f5e0ff */
[----:B------:R-:W-:-:S05]  /*1b850*/  @!P1 IMAD.X R7, R0, 0x1, R21, P2 ;  /* 0x0000000100079824 */ /* 0x000fca00010e0615 */
        /* <DEDUP_REMOVED lines=19> */
.L_x_15773:
[----:B------:R-:W-:Y:S02]  /*1b990*/  IMAD.MOV.U32 R0, RZ, RZ, R36 ;  /* 0x000000ffff007224 */ /* 0x000fe400078e0024 */
[----:B------:R-:W-:Y:S02]  /*1b9a0*/  IMAD.MOV.U32 R3, RZ, RZ, R37 ;  /* 0x000000ffff037224 */ /* 0x000fe400078e0025 */
[----:B------:R-:W-:Y:S01]  /*1b9b0*/  @!P1 IMAD.MOV.U32 R38, RZ, RZ, R10 ;  /* 0x000000ffff269224 */ /* 0x000fe200078e000a */
[----:B------:R-:W-:Y:S01]  /*1b9c0*/  PRMT R48, R0, 0x7610, R48 ;  /* 0x0000761000307816 */ /* 0x000fe20000000030 */
[----:B------:R-:W-:Y:S01]  /*1b9d0*/  IMAD.MOV.U32 R9, RZ, RZ, R39 ;  /* 0x000000ffff097224 */ /* 0x000fe200078e0027 */
[----:B------:R-:W-:Y:S01]  /*1b9e0*/  PRMT R34, R34, 0x5410, R3 ;  /* 0x0000541022227816 */ /* 0x000fe20000000003 */
[----:B------:R-:W-:Y:S02]  /*1b9f0*/  @!P1 IMAD.MOV.U32 R30, RZ, RZ, R4 ;  /* 0x000000ffff1e9224 */ /* 0x000fe400078e0004 */
[----:B------:R-:W-:Y:S01]  /*1ba00*/  @!P1 IMAD.MOV.U32 R31, RZ, RZ, R5 ;  /* 0x000000ffff1f9224 */ /* 0x000fe200078e0005 */
[----:B------:R-:W-:Y:S01]  /*1ba10*/  PRMT R34, R9, 0x7610, R34 ;  /* 0x0000761009227816 */ /* 0x000fe20000000022 */
[----:B------:R-:W-:-:S02]  /*1ba20*/  IMAD.MOV.U32 R8, RZ, RZ, R38 ;  /* 0x000000ffff087224 */ /* 0x000fc400078e0026 */
[----:B------:R-:W-:Y:S02]  /*1ba30*/  IMAD.MOV.U32 R13, RZ, RZ, R25 ;  /* 0x000000ffff0d7224 */ /* 0x000fe400078e0019 */
[----:B------:R-:W-:Y:S01]  /*1ba40*/  @!P1 IMAD.MOV.U32 R20, RZ, RZ, R6 ;  /* 0x000000ffff149224 */ /* 0x000fe200078e0006 */
[----:B------:R-:W-:Y:S01]  /*1ba50*/  PRMT R33, R8, 0x7610, R33 ;  /* 0x0000761008217816 */ /* 0x000fe20000000021 */
[----:B------:R-:W-:Y:S02]  /*1ba60*/  @!P1 IMAD.MOV.U32 R21, RZ, RZ, R7 ;  /* 0x000000ffff159224 */ /* 0x000fe400078e0007 */
[----:B------:R-:W-:Y:S02]  /*1ba70*/  IMAD.MOV.U32 R4, RZ, RZ, R30 ;  /* 0x000000ffff047224 */ /* 0x000fe400078e001e */
[----:B------:R-:W-:Y:S02]  /*1ba80*/  IMAD.MOV.U32 R5, RZ, RZ, R31 ;  /* 0x000000ffff057224 */ /* 0x000fe400078e001f */
[----:B------:R-:W-:Y:S01]  /*1ba90*/  IMAD.MOV.U32 R0, RZ, RZ, R14 ;  /* 0x000000ffff007224 */ /* 0x000fe200078e000e */
[----:B------:R-:W-:-:S07]  /*1baa0*/  PRMT R50, R4, 0x7610, R50 ;  /* 0x0000761004327816 */ /* 0x000fce0000000032 */
[----:B------:R-:W-:Y:S05]  /*1bab0*/  WARPSYNC.COLLECTIVE R15, `(.L_x_15774) ;  /* 0x000000000f087348 */ /* 0x000fea0003c00000 */
[----:B------:R0:W1:Y:S02]  /*1bac0*/  SHFL.IDX P6, R14, R13, R12, R11 ;  /* 0x0000000c0d0e7389 */ /* 0x00006400000c000b */
[----:B01----:R-:W-:Y:S01]  /*1bad0*/  ENDCOLLECTIVE ;  /* 0x000000000000791b */ /* 0x003fe20003800000 */
.L_x_15774:
[----:B------:R-:W-:Y:S01]  /*1bae0*/  IMAD.MOV.U32 R6, RZ, RZ, R20 ;  /* 0x000000ffff067224 */ /* 0x000fe200078e0014 */
[----:B------:R-:W-:Y:S01]  /*1baf0*/  PRMT R54, R5, 0x7610, R54 ;  /* 0x0000761005367816 */ /* 0x000fe20000000036 */
[----:B------:R-:W-:Y:S01]  /*1bb00*/  IMAD.MOV.U32 R7, RZ, RZ, R21 ;  /* 0x000000ffff077224 */ /* 0x000fe200078e0015 */
[----:B------:R-:W-:Y:S02]  /*1bb10*/  CS2R R4, SRZ ;  /* 0x0000000000047805 */ /* 0x000fe4000001ff00 */
[----:B------:R-:W-:Y:S02]  /*1bb20*/  PRMT R33, R33, 0x5410, R6 ;  /* 0x0000541021217816 */ /* 0x000fe40000000006 */
[----:B------:R-:W-:Y:S01]  /*1bb30*/  PRMT R55, R7, 0x7610, R55 ;  /* 0x0000761007377816 */ /* 0x000fe20000000037 */
[----:B------:R-:W-:Y:S02]  /*1bb40*/  IMAD.MOV.U32 R13, RZ, RZ, R24 ;  /* 0x000000ffff0d7224 */ /* 0x000fe400078e0018 */
[----:B------:R-:W-:-:S07]  /*1bb50*/  IMAD.MOV.U32 R3, RZ, RZ, R14 ;  /* 0x000000ffff037224 */ /* 0x000fce00078e000e */
[----:B------:R-:W-:Y:S05]  /*1bb60*/  WARPSYNC.COLLECTIVE R15, `(.L_x_15775) ;  /* 0x000000000f087348 */ /* 0x000fea0003c00000 */
[----:B------:R0:W1:Y:S02]  /*1bb70*/  SHFL.IDX P6, R14, R13, R12, R11 ;  /* 0x0000000c0d0e7389 */ /* 0x00006400000c000b */
[----:B01----:R-:W-:Y:S01]  /*1bb80*/  ENDCOLLECTIVE ;  /* 0x000000000000791b */ /* 0x003fe20003800000 */
.L_x_15775:
[----:B------:R-:W-:Y:S01]  /*1bb90*/  IMAD.MOV.U32 R13, RZ, RZ, R27 ;  /* 0x000000ffff0d7224 */ /* 0x000fe200078e001b */
[----:B------:R-:W-:-:S07]  /*1bba0*/  MOV R24, R14 ;  /* 0x0000000e00187202 */ /* 0x000fce0000000f00 */
[----:B------:R-:W-:Y:S05]  /*1bbb0*/  WARPSYNC.COLLECTIVE R15, `(.L_x_15776) ;  /* 0x000000000f087348 */ /* 0x000fea0003c00000 */
[----:B------:R0:W1:Y:S02]  /*1bbc0*/  SHFL.IDX P6, R14, R13, R12, R11 ;  /* 0x0000000c0d0e7389 */ /* 0x00006400000c000b */
[----:B01----:R-:W-:Y:S01]  /*1bbd0*/  ENDCOLLECTIVE ;  /* 0x000000000000791b */ /* 0x003fe20003800000 */
.L_x_15776:
[----:B------:R-:W-:Y:S05]  /*1bbe0*/  BRA `(.L_x_15777) ;  /* 0xfffffec8003c7947 */ /* 0x000fea000383ffff */
.L_x_15552:
[----:B0-----:R0:W1:Y:S02]  /*1bbf0*/  SYNCS.PHASECHK.TRANS64.TRYWAIT P1, [R2+URZ+0x16800], R13 ;  /* 0x0168000d020075a7 */ /* 0x001064000802017f */
[----:B-1----:R-:W-:Y:S05]  /*1bc00*/  @!P1 NANOSLEEP.SYNCS 0x989680 ;  /* 0x009896800000995d */ /* 0x002fea0003900000 */
[----:B------:R-:W1:Y:S02]  /*1bc10*/  @!P1 SYNCS.PHASECHK.TRANS64 P1, [R2+URZ+0x16800], R13 ;  /* 0x0168000d020095a7 */ /* 0x000e64000802007f */
[----:B-1----:R-:W-:Y:S05]  /*1bc20*/  @!P1 BRA `(.L_x_15552) ;  /* 0xfffffffc00f09947 */ /* 0x002fea000383ffff */
[----:B------:R-:W-:Y:S05]  /*1bc30*/  BRA `(.L_x_15778) ;  /* 0xfffffec800e47947 */ /* 0x000fea000383ffff */
.L_x_15558:
[----:B-1----:R1:W3:Y:S02]  /*1bc40*/  SYNCS.PHASECHK.TRANS64.TRYWAIT P1, [R8+URZ+0x16830], R3 ;  /* 0x01683003080075a7 */ /* 0x0022e4000802017f */
[----:B---3--:R-:W-:Y:S05]  /*1bc50*/  @!P1 NANOSLEEP.SYNCS 0x989680 ;  /* 0x009896800000995d */ /* 0x008fea0003900000 */
[----:B------:R-:W3:Y:S02]  /*1bc60*/  @!P1 SYNCS.PHASECHK.TRANS64 P1, [R8+URZ+0x16830], R3 ;  /* 0x01683003080095a7 */ /* 0x000ee4000802007f */
[----:B---3--:R-:W-:Y:S05]  /*1bc70*/  @!P1 BRA `(.L_x_15558) ;  /* 0xfffffffc00f09947 */ /* 0x008fea000383ffff */
[----:B------:R-:W-:Y:S05]  /*1bc80*/  BRA `(.L_x_15557) ;  /* 0xfffffed800bc7947 */ /* 0x000fea000383ffff */
.L_x_15565:
[----:B-1----:R1:W2:Y:S02]  /*1bc90*/  SYNCS.PHASECHK.TRANS64.TRYWAIT P2, [R3+URZ+0x16830], R0 ;  /* 0x01683000030075a7 */ /* 0x0022a4000804017f */
[----:B--2---:R-:W-:Y:S05]  /*1bca0*/  @!P2 NANOSLEEP.SYNCS 0x989680 ;  /* 0x009896800000a95d */ /* 0x004fea0003900000 */
[----:B------:R-:W2:Y:S02]  /*1bcb0*/  @!P2 SYNCS.PHASECHK.TRANS64 P2, [R3+URZ+0x16830], R0 ;  /* 0x016830000300a5a7 */ /* 0x000ea4000804007f */
[----:B--2---:R-:W-:Y:S05]  /*1bcc0*/  @!P2 BRA `(.L_x_15565) ;  /* 0xfffffffc00f0a947 */ /* 0x004fea000383ffff */
[----:B------:R-:W-:Y:S05]  /*1bcd0*/  BRA `(.L_x_15564) ;  /* 0xfffffefc00687947 */ /* 0x000fea000383ffff */
.L_x_15569:
[----:B-1----:R1:W2:Y:S02]  /*1bce0*/  SYNCS.PHASECHK.TRANS64.TRYWAIT P1, [R3+URZ+0x16850], R0 ;  /* 0x01685000030075a7 */ /* 0x0022a4000802017f */
[----:B--2---:R-:W-:Y:S05]  /*1bcf0*/  @!P1 NANOSLEEP.SYNCS 0x989680 ;  /* 0x009896800000995d */ /* 0x004fea0003900000 */
[----:B------:R-:W2:Y:S02]  /*1bd00*/  @!P1 SYNCS.PHASECHK.TRANS64 P1, [R3+URZ+0x16850], R0 ;  /* 0x01685000030095a7 */ /* 0x000ea4000802007f */
[----:B--2---:R-:W-:Y:S05]  /*1bd10*/  @!P1 BRA `(.L_x_15569) ;  /* 0xfffffffc00f09947 */ /* 0x004fea000383ffff */
[----:B------:R-:W-:Y:S05]  /*1bd20*/  BRA `(.L_x_15566) ;  /* 0xffffff0000447947 */ /* 0x000fea000383ffff */
.L_x_15578:
[----:B-1----:R1:W2:Y:S02]  /*1bd30*/  SYNCS.PHASECHK.TRANS64.TRYWAIT P1, [R0+URZ+0x16830], R3 ;  /* 0x01683003000075a7 */ /* 0x0022a4000802017f */
[----:B--2---:R-:W-:Y:S05]  /*1bd40*/  @!P1 NANOSLEEP.SYNCS 0x989680 ;  /* 0x009896800000995d */ /* 0x004fea0003900000 */
[----:B------:R-:W2:Y:S02]  /*1bd50*/  @!P1 SYNCS.PHASECHK.TRANS64 P1, [R0+URZ+0x16830], R3 ;  /* 0x01683003000095a7 */ /* 0x000ea4000802007f */
[----:B--2---:R-:W-:Y:S05]  /*1bd60*/  @!P1 BRA `(.L_x_15578) ;  /* 0xfffffffc00f09947 */ /* 0x004fea000383ffff */
[----:B------:R-:W-:Y:S05]  /*1bd70*/  BRA `(.L_x_15577) ;  /* 0xffffff2400bc7947 */ /* 0x000fea000383ffff */
.L_x_15582:
[----:B-1----:R1:W2:Y:S02]  /*1bd80*/  SYNCS.PHASECHK.TRANS64.TRYWAIT P1, [R3+URZ+0x16850], R0 ;  /* 0x01685000030075a7 */ /* 0x0022a4000802017f */
[----:B--2---:R-:W-:Y:S05]  /*1bd90*/  @!P1 NANOSLEEP.SYNCS 0x989680 ;  /* 0x009896800000995d */ /* 0x004fea0003900000 */
[----:B------:R-:W2:Y:S02]  /*1bda0*/  @!P1 SYNCS.PHASECHK.TRANS64 P1, [R3+URZ+0x16850], R0 ;  /* 0x01685000030095a7 */ /* 0x000ea4000802007f */
[----:B--2---:R-:W-:Y:S05]  /*1bdb0*/  @!P1 BRA `(.L_x_15582) ;  /* 0xfffffffc00f09947 */ /* 0x004fea000383ffff */
[----:B------:R-:W-:Y:S05]  /*1bdc0*/  BRA `(.L_x_15579) ;  /* 0xffffff28008c7947 */ /* 0x000fea000383ffff */
.L_x_15589:
[----:B-1----:R1:W2:Y:S02]  /*1bdd0*/  SYNCS.PHASECHK.TRANS64.TRYWAIT P1, [R10+URZ+0x16850], R7 ;  /* 0x016850070a0075a7 */ /* 0x0022a4000802017f */
[----:B--2---:R-:W-:Y:S05]  /*1bde0*/  @!P1 NANOSLEEP.SYNCS 0x989680 ;  /* 0x009896800000995d */ /* 0x004fea0003900000 */
[----:B------:R-:W2:Y:S02]  /*1bdf0*/  @!P1 SYNCS.PHASECHK.TRANS64 P1, [R10+URZ+0x16850], R7 ;  /* 0x016850070a0095a7 */ /* 0x000ea4000802007f */
[----:B--2---:R-:W-:Y:S05]  /*1be00*/  @!P1 BRA `(.L_x_15589) ;  /* 0xfffffffc00f09947 */ /* 0x004fea000383ffff */
[----:B------:R-:W-:Y:S05]  /*1be10*/  BRA `(.L_x_15588) ;  /* 0xffffff4400547947 */ /* 0x000fea000383ffff */
.L_x_15595:
        /* <DEDUP_REMOVED lines=8> */
.L_x_15779:
[----:B------:R-:W-:Y:S02]  /*1bea0*/  VIADD R20, R42, 0x30 ;  /* 0x000000302a147836 */ /* 0x000fe40000000000 */
[----:B------:R-:W-:Y:S02]  /*1beb0*/  IMAD.MOV.U32 R13, RZ, RZ, R40 ;  /* 0x000000ffff0d7224 */ /* 0x000fe400078e0028 */
[----:B------:R-:W-:-:S07]  /*1bec0*/  IMAD.MOV.U32 R0, RZ, RZ, R14 ;  /* 0x000000ffff007224 */ /* 0x000fce00078e000e */
[----:B------:R-:W-:Y:S05]  /*1bed0*/  WARPSYNC.COLLECTIVE R15, `(.L_x_15780) ;  /* 0x000000000f087348 */ /* 0x000fea0003c00000 */
[----:B------:R0:W1:Y:S02]  /*1bee0*/  SHFL.IDX P6, R14, R13, R12, R11 ;  /* 0x0000000c0d0e7389 */ /* 0x00006400000c000b */
[----:B01----:R-:W-:Y:S01]  /*1bef0*/  ENDCOLLECTIVE ;  /* 0x000000000000791b */ /* 0x003fe20003800000 */
.L_x_15780:
        /* <DEDUP_REMOVED lines=12> */
.L_x_15781:
[----:B------:R-:W-:-:S04]  /*1bfc0*/  @!P3 LEA R28, P5, R43, R3, 0x1 ;  /* 0x000000032b1cb211 */ /* 0x000fc800078a08ff */
[----:B------:R-:W-:Y:S02]  /*1bfd0*/  @!P3 LEA.HI.X R3, R43, R0, R44, 0x1, P5 ;  /* 0x000000002b03b211 */ /* 0x000fe400028f0c2c */
[----:B------:R-:W-:Y:S01]  /*1bfe0*/  MOV R13, R40 ;  /* 0x00000028000d7202 */ /* 0x000fe20000000f00 */
[----:B------:R-:W-:-:S07]  /*1bff0*/  IMAD.MOV.U32 R8, RZ, RZ, R14 ;  /* 0x000000ffff087224 */ /* 0x000fce00078e000e */
[----:B------:R-:W-:Y:S05]  /*1c000*/  WARPSYNC.COLLECTIVE R15, `(.L_x_15782) ;  /* 0x000000000f087348 */ /* 0x000fea0003c00000 */
[----:B------:R0:W1:Y:S02]  /*1c010*/  SHFL.IDX P6, R14, R13, R12, R11 ;  /* 0x0000000c0d0e7389 */ /* 0x00006400000c000b */
[----:B01----:R-:W-:Y:S01]  /*1c020*/  ENDCOLLECTIVE ;  /* 0x000000000000791b */ /* 0x003fe20003800000 */
.L_x_15782:
[----:B------:R-:W-:Y:S02]  /*1c030*/  IMAD.MOV.U32 R13, RZ, RZ, R41 ;  /* 0x000000ffff0d7224 */ /* 0x000fe400078e0029 */
[----:B------:R-:W-:Y:S02]  /*1c040*/  IMAD.MOV.U32 R12, RZ, RZ, 0x2 ;  /* 0x00000002ff0c7424 */ /* 0x000fe400078e00ff */
[----:B------:R-:W-:-:S07]  /*1c050*/  IMAD.MOV.U32 R9, RZ, RZ, R14 ;  /* 0x000000ffff097224 */ /* 0x000fce00078e000e */
[----:B------:R-:W-:Y:S05]  /*1c060*/  WARPSYNC.COLLECTIVE R15, `(.L_x_15783) ;  /* 0x000000000f087348 */ /* 0x000fea0003c00000 */
[----:B------:R0:W1:Y:S02]  /*1c070*/  SHFL.IDX P6, R14, R13, R12, R11 ;  /* 0x0000000c0d0e7389 */ /* 0x00006400000c000b */
[----:B01----:R-:W-:Y:S01]  /*1c080*/  ENDCOLLECTIVE ;  /* 0x000000000000791b */ /* 0x003fe20003800000 */
.L_x_15783:
        /* <DEDUP_REMOVED lines=11> */
.L_x_15784:
[----:B------:R-:W-:Y:S02]  /*1c140*/  IMAD.MOV.U32 R13, RZ, RZ, R41 ;  /* 0x000000ffff0d7224 */ /* 0x000fe400078e0029 */
[----:B------:R-:W-:Y:S01]  /*1c150*/  IMAD.MOV.U32 R12, RZ, RZ, 0x3 ;  /* 0x00000003ff0c7424 */ /* 0x000fe200078e00ff */
[----:B------:R-:W-:-:S13]  /*1c160*/  @!P2 LEA R46, P5, R43, R14, 0x1 ;  /* 0x0000000e2b2ea211 */ /* 0x000fda00078a08ff */
[----:B------:R-:W-:Y:S05]  /*1c170*/  WARPSYNC.COLLECTIVE R15, `(.L_x_15785) ;  /* 0x000000000f087348 */ /* 0x000fea0003c00000 */
[----:B------:R0:W1:Y:S02]  /*1c180*/  SHFL.IDX P6, R14, R13, R12, R11 ;  /* 0x0000000c0d0e7389 */ /* 0x00006400000c000b */
[----:B01----:R-:W-:Y:S01]  /*1c190*/  ENDCOLLECTIVE ;  /* 0x000000000000791b */ /* 0x003fe20003800000 */
.L_x_15785:
        /* <DEDUP_REMOVED lines=9> */
.L_x_15786:
[----:B------:R-:W-:Y:S05]  /*1c230*/  BRA `(.L_x_15787) ;  /* 0xffffff58008c7947 */ /* 0x000fea000383ffff */
.L_x_15597:
[----:B------:R-:W-:Y:S02]  /*1c240*/  IMAD.MOV.U32 R13, RZ, RZ, R4 ;  /* 0x000000ffff0d7224 */ /* 0x000fe400078e0004 */
[----:B------:R-:W-:Y:S02]  /*1c250*/  IMAD.MOV.U32 R12, RZ, RZ, RZ ;  /* 0x000000ffff0c7224 */ /* 0x000fe400078e00ff */
[----:B------:R-:W-:Y:S02]  /*1c260*/  IMAD.MOV.U32 R11, RZ, RZ, 0x1c1f ;  /* 0x00001c1fff0b7424 */ /* 0x000fe400078e00ff */
[----:B------:R-:W-:-:S07]  /*1c270*/  IMAD.MOV.U32 R15, RZ, RZ, -0x1 ;  /* 0xffffffffff0f7424 */ /* 0x000fce00078e00ff */
[----:B------:R-:W-:Y:S05]  /*1c280*/  WARPSYNC.COLLECTIVE R15, `(.L_x_15788) ;  /* 0x000000000f087348 */ /* 0x000fea0003c00000 */
[----:B------:R0:W1:Y:S02]  /*1c290*/  SHFL.IDX P6, R14, R13, R12, R11 ;  /* 0x0000000c0d0e7389 */ /* 0x00006400000c000b */
[----:B01----:R-:W-:Y:S01]  /*1c2a0*/  ENDCOLLECTIVE ;  /* 0x000000000000791b */ /* 0x003fe20003800000 */
.L_x_15788:
[----:B------:R-:W-:Y:S01]  /*1c2b0*/  MOV R13, R0 ;  /* 0x00000000000d7202 */ /* 0x000fe20000000f00 */
[----:B------:R-:W-:-:S07]  /*1c2c0*/  IMAD.MOV.U32 R3, RZ, RZ, R14 ;  /* 0x000000ffff037224 */ /* 0x000fce00078e000e */
[----:B------:R-:W-:Y:S05]  /*1c2d0*/  WARPSYNC.COLLECTIVE R15, `(.L_x_15789) ;  /* 0x000000000f087348 */ /* 0x000fea0003c00000 */
[----:B------:R0:W1:Y:S02]  /*1c2e0*/  SHFL.IDX P6, R14, R13, R12, R11 ;  /* 0x0000000c0d0e7389 */ /* 0x00006400000c000b */
[----:B01----:R-:W-:Y:S01]  /*1c2f0*/  ENDCOLLECTIVE ;  /* 0x000000000000791b */ /* 0x003fe20003800000 */
.L_x_15789:
[----:B------:R-:W-:Y:S05]  /*1c300*/  BRA `(.L_x_15790) ;  /* 0xffffff5c00687947 */ /* 0x000fea000383ffff */
.L_x_15600:
        /* <DEDUP_REMOVED lines=8> */
.L_x_15792:
[----:B------:R-:W-:Y:S05]  /*1c390*/  BSYNC B1 ;  /* 0x0000000000017941 */ /* 0x000fea0003800000 */
.L_x_15791:
        /* <DEDUP_REMOVED lines=8> */
.L_x_15793:
[----:B------:R-:W-:Y:S05]  /*1c420*/  BRA `(.L_x_15794) ;  /* 0xffffff5c00c47947 */ /* 0x000fea000383ffff */
.L_x_15604:
[----:B------:R-:W-:Y:S02]  /*1c430*/  IMAD.MOV.U32 R13, RZ, RZ, R20 ;  /* 0x000000ffff0d7224 */ /* 0x000fe400078e0014 */
[----:B------:R-:W-:Y:S02]  /*1c440*/  IMAD.MOV.U32 R12, RZ, RZ, RZ ;  /* 0x000000ffff0c7224 */ /* 0x000fe400078e00ff */
[----:B------:R-:W-:Y:S02]  /*1c450*/  IMAD.MOV.U32 R11, RZ, RZ, 0x181f ;  /* 0x0000181fff0b7424 */ /* 0x000fe400078e00ff */
[----:B------:R-:W-:Y:S02]  /*1c460*/  IMAD.MOV.U32 R15, RZ, RZ, -0x1 ;  /* 0xffffffffff0f7424 */ /* 0x000fe400078e00ff */
[----:B------:R-:W-:Y:S01]  /*1c470*/  IMAD R21, R24, R25, RZ ;  /* 0x0000001918157224 */ /* 0x000fe200078e02ff */
[----:B------:R-:W-:-:S07]  /*1c480*/  IADD3 R24, R27, R28, RZ ;  /* 0x0000001c1b187210 */ /* 0x000fce0007ffe0ff */
[----:B0-----:R-:W-:Y:S05]  /*1c490*/  WARPSYNC.COLLECTIVE R15, `(.L_x_15795) ;  /* 0x000000000f087348 */ /* 0x001fea0003c00000 */
[----:B------:R1:W2:Y:S02]  /*1c4a0*/  SHFL.IDX P6, R14, R13, R12, R11 ;  /* 0x0000000c0d0e7389 */ /* 0x0002a400000c000b */
[----:B012---:R-:W-:Y:S01]  /*1c4b0*/  ENDCOLLECTIVE ;  /* 0x000000000000791b */ /* 0x007fe20003800000 */
.L_x_15795:
[C---:B------:R-:W-:Y:S01]  /*1c4c0*/  ISETP.GE.OR P3, PT, R24.reuse, R21, P0 ;  /* 0x000000151800720c */ /* 0x040fe20000766670 */
[----:B------:R-:W-:-:S05]  /*1c4d0*/  VIADD R8, R24, 0x30 ;  /* 0x0000003018087836 */ /* 0x000fca0000000000 */
        /* <DEDUP_REMOVED lines=8> */
.L_x_15796:
[----:B------:R-:W-:Y:S02]  /*1c560*/  IMAD.MOV.U32 R13, RZ, RZ, R20 ;  /* 0x000000ffff0d7224 */ /* 0x000fe400078e0014 */
[----:B------:R-:W-:Y:S02]  /*1c570*/  IMAD.MOV.U32 R12, RZ, RZ, 0x1 ;  /* 0x00000001ff0c7424 */ /* 0x000fe400078e00ff */
[----:B------:R-:W-:-:S07]  /*1c580*/  IMAD.MOV.U32 R3, RZ, RZ, R14 ;  /* 0x000000ffff037224 */ /* 0x000fce00078e000e */
[----:B------:R-:W-:Y:S05]  /*1c590*/  WARPSYNC.COLLECTIVE R15, `(.L_x_15797) ;  /* 0x000000000f087348 */ /* 0x000fea0003c00000 */
[----:B------:R0:W1:Y:S02]  /*1c5a0*/  SHFL.IDX P6, R14, R13, R12, R11 ;  /* 0x0000000c0d0e7389 */ /* 0x00006400000c000b */
[----:B01----:R-:W-:Y:S01]  /*1c5b0*/  ENDCOLLECTIVE ;  /* 0x000000000000791b */ /* 0x003fe20003800000 */
.L_x_15797:
[----:B------:R-:W-:-:S04]  /*1c5c0*/  @!P3 LEA R10, P5, R43, R3, 0x1 ;  /* 0x000000032b0ab211 */ /* 0x000fc800078a08ff */
[----:B------:R-:W-:Y:S01]  /*1c5d0*/  @!P3 LEA.HI.X R3, R43, R0, R44, 0x1, P5 ;  /* 0x000000002b03b211 */ /* 0x000fe200028f0c2c */
[----:B------:R-:W-:Y:S02]  /*1c5e0*/  IMAD.MOV.U32 R13, RZ, RZ, R7 ;  /* 0x000000ffff0d7224 */ /* 0x000fe400078e0007 */
[----:B------:R-:W-:-:S07]  /*1c5f0*/  IMAD.MOV.U32 R4, RZ, RZ, R14 ;  /* 0x000000ffff047224 */ /* 0x000fce00078e000e */
[----:B------:R-:W-:Y:S05]  /*1c600*/  WARPSYNC.COLLECTIVE R15, `(.L_x_15798) ;  /* 0x000000000f087348 */ /* 0x000fea0003c00000 */
[----:B------:R0:W1:Y:S02]  /*1c610*/  SHFL.IDX P6, R14, R13, R12, R11 ;  /* 0x0000000c0d0e7389 */ /* 0x00006400000c000b */
[----:B01----:R-:W-:Y:S01]  /*1c620*/  ENDCOLLECTIVE ;  /* 0x000000000000791b */ /* 0x003fe20003800000 */
.L_x_15798:
[----:B------:R-:W-:Y:S02]  /*1c630*/  IMAD.MOV.U32 R13, RZ, RZ, R20 ;  /* 0x000000ffff0d7224 */ /* 0x000fe400078e0014 */
[----:B------:R-:W-:Y:S02]  /*1c640*/  IMAD.MOV.U32 R12, RZ, RZ, 0x2 ;  /* 0x00000002ff0c7424 */ /* 0x000fe400078e00ff */
[----:B------:R-:W-:-:S07]  /*1c650*/  IMAD.MOV.U32 R5, RZ, RZ, R14 ;  /* 0x000000ffff057224 */ /* 0x000fce00078e000e */
[----:B------:R-:W-:Y:S05]  /*1c660*/  WARPSYNC.COLLECTIVE R15, `(.L_x_15799) ;  /* 0x000000000f087348 */ /* 0x000fea0003c00000 */
[----:B------:R0:W1:Y:S02]  /*1c670*/  SHFL.IDX P6, R14, R13, R12, R11 ;  /* 0x0000000c0d0e7389 */ /* 0x00006400000c000b */
[----:B01----:R-:W-:Y:S01]  /*1c680*/  ENDCOLLECTIVE ;  /* 0x000000000000791b */ /* 0x003fe20003800000 */
.L_x_15799:
[----:B------:R-:W-:-:S04]  /*1c690*/  @!P4 LEA R8, P1, R43, R5, 0x1 ;  /* 0x000000052b08c211 */ /* 0x000fc800078208ff */
[----:B------:R-:W-:Y:S01]  /*1c6a0*/  @!P4 LEA.HI.X R9, R43, R4, R44, 0x1, P1 ;  /* 0x000000042b09c211 */ /* 0x000fe200008f0c2c */
[----:B------:R-:W-:Y:S02]  /*1c6b0*/  IMAD.MOV.U32 R13, RZ, RZ, R7 ;  /* 0x000000ffff0d7224 */ /* 0x000fe400078e0007 */
[----:B------:R-:W-:-:S07]  /*1c6c0*/  IMAD.MOV.U32 R6, RZ, RZ, R14 ;  /* 0x000000ffff067224 */ /* 0x000fce00078e000e */
[----:B------:R-:W-:Y:S05]  /*1c6d0*/  WARPSYNC.COLLECTIVE R15, `(.L_x_15800) ;  /* 0x000000000f087348 */ /* 0x000fea0003c00000 */
[----:B------:R0:W1:Y:S02]  /*1c6e0*/  SHFL.IDX P6, R14, R13, R12, R11 ;  /* 0x0000000c0d0e7389 */ /* 0x00006400000c000b */
[----:B01----:R-:W-:Y:S01]  /*1c6f0*/  ENDCOLLECTIVE ;  /* 0x000000000000791b */ /* 0x003fe20003800000 */
.L_x_15800:
        /* <DEDUP_REMOVED lines=12> */
.L_x_15801:
[----:B------:R0:W-:Y:S01]  /*1c7c0*/  @!P2 ST.E.128 desc[UR40][R4.64], RZ ;  /* 0x000000ff0400a985 */ /* 0x0001e2000c101d28 */
[----:B------:R-:W-:Y:S02]  /*1c7d0*/  IMAD.MOV.U32 R13, RZ, RZ, R7 ;  /* 0x000000ffff0d7224 */ /* 0x000fe400078e0007 */
[----:B------:R-:W-:-:S07]  /*1c7e0*/  IMAD.MOV.U32 R0, RZ, RZ, R14 ;  /* 0x000000ffff007224 */ /* 0x000fce00078e000e */
[----:B0-----:R-:W-:Y:S05]  /*1c7f0*/  WARPSYNC.COLLECTIVE R15, `(.L_x_15802) ;  /* 0x000000000f087348 */ /* 0x001fea0003c00000 */
[----:B------:R1:W2:Y:S02]  /*1c800*/  SHFL.IDX P6, R14, R13, R12, R11 ;  /* 0x0000000c0d0e7389 */ /* 0x0002a400000c000b */
[----:B012---:R-:W-:Y:S01]  /*1c810*/  ENDCOLLECTIVE ;  /* 0x000000000000791b */ /* 0x007fe20003800000 */
.L_x_15802:
[----:B------:R-:W-:Y:S05]  /*1c820*/  BRA `(.L_x_15803) ;  /* 0xffffff6400d47947 */ /* 0x000fea000383ffff */
.L_x_15623:
        /* <DEDUP_REMOVED lines=11> */
.L_x_15805:
[----:B------:R-:W-:Y:S05]  /*1c8e0*/  BSYNC B1 ;  /* 0x0000000000017941 */ /* 0x000fea0003800000 */
.L_x_15804:
[----:B------:R-:W-:Y:S05]  /*1c8f0*/  BRA `(.L_x_15806) ;  /* 0xffffff8000b87947 */ /* 0x000fea000383ffff */
.L_x_15625:
[----:B------:R-:W-:Y:S01]  /*1c900*/  BSSY B1, `(.L_x_15807) ;  /* 0x0000006000017945 */ /* 0x000fe20003800000 */
[----:B------:R-:W-:-:S07]  /*1c910*/  IMAD.MOV.U32 R15, RZ, RZ, -0x1 ;  /* 0xffffffffff0f7424 */ /* 0x000fce00078e00ff */
[----:B012---:R-:W-:Y:S05]  /*1c920*/  WARPSYNC.COLLECTIVE R15, `(.L_x_15808) ;  /* 0x000000000f0c7348 */ /* 0x007fea0003c00000 */
[----:B------:R-:W-:Y:S02]  /*1c930*/  ELECT P6, UR62, PT ;  /* 0x00000000003e782f */ /* 0x000fe400038c0000 */
[----:B------:R-:W-:Y:S01]  /*1c940*/  MOV R14, UR62 ;  /* 0x0000003e000e7c02 */ /* 0x000fe20008000f00 */
[----:B012---:R-:W-:Y:S10]  /*1c950*/  ENDCOLLECTIVE ;  /* 0x000000000000791b */ /* 0x007ff40003800000 */
.L_x_15808:
[----:B------:R-:W-:Y:S05]  /*1c960*/  BSYNC B1 ;  /* 0x0000000000017941 */ /* 0x000fea0003800000 */
.L_x_15807:
[----:B------:R-:W-:Y:S05]  /*1c970*/  BRA `(.L_x_15624) ;  /* 0xffffff8000b07947 */ /* 0x000fea000383ffff */
.L_x_15627:
[----:B--2---:R2:W3:Y:S02]  /*1c980*/  SYNCS.PHASECHK.TRANS64.TRYWAIT P0, [R16+URZ+0x16820], R6 ;  /* 0x01682006100075a7 */ /* 0x0044e4000800017f */
[----:B---3--:R-:W-:Y:S05]  /*1c990*/  @!P0 NANOSLEEP.SYNCS 0x989680 ;  /* 0x009896800000895d */ /* 0x008fea0003900000 */
[----:B------:R-:W3:Y:S02]  /*1c9a0*/  @!P0 SYNCS.PHASECHK.TRANS64 P0, [R16+URZ+0x16820], R6 ;  /* 0x01682006100085a7 */ /* 0x000ee4000800007f */
[----:B---3--:R-:W-:Y:S05]  /*1c9b0*/  @!P0 BRA `(.L_x_15627) ;  /* 0xfffffffc00f08947 */ /* 0x008fea000383ffff */
[----:B------:R-:W-:Y:S05]  /*1c9c0*/  BRA `(.L_x_15809) ;  /* 0xffffff8000c07947 */ /* 0x000fea000383ffff */
.L_x_15631:
[----:B--2---:R2:W3:Y:S02]  /*1c9d0*/  SYNCS.PHASECHK.TRANS64.TRYWAIT P0, [R6+URZ+0x168a0], R7 ;  /* 0x0168a007060075a7 */ /* 0x0044e4000800017f */
[----:B---3--:R-:W-:Y:S05]  /*1c9e0*/  @!P0 NANOSLEEP.SYNCS 0x989680 ;  /* 0x009896800000895d */ /* 0x008fea0003900000 */
[----:B------:R-:W3:Y:S02]  /*1c9f0*/  @!P0 SYNCS.PHASECHK.TRANS64 P0, [R6+URZ+0x168a0], R7 ;  /* 0x0168a007060085a7 */ /* 0x000ee4000800007f */
[----:B---3--:R-:W-:Y:S05]  /*1ca00*/  @!P0 BRA `(.L_x_15631) ;  /* 0xfffffffc00f08947 */ /* 0x008fea000383ffff */
[----:B------:R-:W-:Y:S05]  /*1ca10*/  BRA `(.L_x_15810) ;  /* 0xffffff8000dc7947 */ /* 0x000fea000383ffff */
.L_x_15636:
[----:B0-----:R0:W1:Y:S02]  /*1ca20*/  SYNCS.PHASECHK.TRANS64.TRYWAIT P0, [R6+URZ+0x168c0], R7 ;  /* 0x0168c007060075a7 */ /* 0x001064000800017f */
[----:B-1----:R-:W-:Y:S05]  /*1ca30*/  @!P0 NANOSLEEP.SYNCS 0x989680 ;  /* 0x009896800000895d */ /* 0x002fea0003900000 */
[----:B------:R-:W1:Y:S02]  /*1ca40*/  @!P0 SYNCS.PHASECHK.TRANS64 P0, [R6+URZ+0x168c0], R7 ;  /* 0x0168c007060085a7 */ /* 0x000e64000800007f */
[----:B-1----:R-:W-:Y:S05]  /*1ca50*/  @!P0 BRA `(.L_x_15636) ;  /* 0xfffffffc00f08947 */ /* 0x002fea000383ffff */
[----:B------:R-:W-:Y:S05]  /*1ca60*/  BRA `(.L_x_15811) ;  /* 0xffffff84005c7947 */ /* 0x000fea000383ffff */
.L_x_15643:
[----:B0-----:R0:W3:Y:S02]  /*1ca70*/  SYNCS.PHASECHK.TRANS64.TRYWAIT P1, [R6+URZ+0x168a0], R7 ;  /* 0x0168a007060075a7 */ /* 0x0010e4000802017f */
[----:B---3--:R-:W-:Y:S05]  /*1ca80*/  @!P1 NANOSLEEP.SYNCS 0x989680 ;  /* 0x009896800000995d */ /* 0x008fea0003900000 */
[----:B------:R-:W3:Y:S02]  /*1ca90*/  @!P1 SYNCS.PHASECHK.TRANS64 P1, [R6+URZ+0x168a0], R7 ;  /* 0x0168a007060095a7 */ /* 0x000ee4000802007f */
[----:B---3--:R-:W-:Y:S05]  /*1caa0*/  @!P1 BRA `(.L_x_15643) ;  /* 0xfffffffc00f09947 */ /* 0x008fea000383ffff */
[----:B------:R-:W-:Y:S05]  /*1cab0*/  BRA `(.L_x_15812) ;  /* 0xffffff8800287947 */ /* 0x000fea000383ffff */
.L_x_15648:
[----:B-1----:R1:W2:Y:S02]  /*1cac0*/  SYNCS.PHASECHK.TRANS64.TRYWAIT P1, [R6+URZ+0x168c0], R7 ;  /* 0x0168c007060075a7 */ /* 0x0022a4000802017f */
[----:B--2---:R-:W-:Y:S05]  /*1cad0*/  @!P1 NANOSLEEP.SYNCS 0x989680 ;  /* 0x009896800000995d */ /* 0x004fea0003900000 */
[----:B------:R-:W2:Y:S02]  /*1cae0*/  @!P1 SYNCS.PHASECHK.TRANS64 P1, [R6+URZ+0x168c0], R7 ;  /* 0x0168c007060095a7 */ /* 0x000ea4000802007f */
[----:B--2---:R-:W-:Y:S05]  /*1caf0*/  @!P1 BRA `(.L_x_15648) ;  /* 0xfffffffc00f09947 */ /* 0x004fea000383ffff */
[----:B------:R-:W-:Y:S05]  /*1cb00*/  BRA `(.L_x_15813) ;  /* 0xffffff8800a07947 */ /* 0x000fea000383ffff */
.L_x_15663:
        /* <DEDUP_REMOVED lines=8> */
[----:B-----5:R-:W-:Y:S05]  /*1cb90*/  WARPSYNC.COLLECTIVE R15, `(.L_x_15815) ;  /* 0x000000000f087348 */ /* 0x020fea0003c00000 */
[----:B------:R0:W1:Y:S02]  /*1cba0*/  SHFL.IDX P6, R14, R13, R12, R11 ;  /* 0x0000000c0d0e7389 */ /* 0x00006400000c000b */
[----:B01---5:R-:W-:Y:S01]  /*1cbb0*/  ENDCOLLECTIVE ;  /* 0x000000000000791b */ /* 0x023fe20003800000 */
.L_x_15815:
[----:B------:R-:W-:Y:S05]  /*1cbc0*/  BSYNC B0 ;  /* 0x0000000000007941 */ /* 0x000fea0003800000 */
.L_x_15814:
[----:B------:R-:W-:Y:S05]  /*1cbd0*/  BRA `(.L_x_15816) ;  /* 0xffffff9400e47947 */ /* 0x000fea000383ffff */
.L_x_15666:
[----:B0-----:R0:W1:Y:S02]  /*1cbe0*/  SYNCS.PHASECHK.TRANS64.TRYWAIT P0, [R3+URZ+0x16840], R4 ;  /* 0x01684004030075a7 */ /* 0x001064000800017f */
[----:B-1----:R-:W-:Y:S05]  /*1cbf0*/  @!P0 NANOSLEEP.SYNCS 0x989680 ;  /* 0x009896800000895d */ /* 0x002fea0003900000 */
[----:B------:R-:W1:Y:S02]  /*1cc00*/  @!P0 SYNCS.PHASECHK.TRANS64 P0, [R3+URZ+0x16840], R4 ;  /* 0x01684004030085a7 */ /* 0x000e64000800007f */
[----:B-1----:R-:W-:Y:S05]  /*1cc10*/  @!P0 BRA `(.L_x_15666) ;  /* 0xfffffffc00f08947 */ /* 0x002fea000383ffff */
[----:B------:R-:W-:Y:S05]  /*1cc20*/  BRA `(.L_x_15817) ;  /* 0xffffff9800347947 */ /* 0x000fea000383ffff */
.L_x_15667:
        /* <DEDUP_REMOVED lines=8> */
.L_x_15819:
[----:B------:R-:W-:Y:S05]  /*1ccb0*/  BSYNC B0 ;  /* 0x0000000000007941 */ /* 0x000fea0003800000 */
.L_x_15818:
        /* <DEDUP_REMOVED lines=9> */
.L_x_15820:
[----:B------:R-:W-:Y:S02]  /*1cd50*/  IMAD.MOV.U32 R13, RZ, RZ, R2 ;  /* 0x000000ffff0d7224 */ /* 0x000fe400078e0002 */
[----:B------:R-:W-:Y:S02]  /*1cd60*/  IMAD.MOV.U32 R12, RZ, RZ, 0x1 ;  /* 0x00000001ff0c7424 */ /* 0x000fe400078e00ff */
[----:B------:R-:W-:-:S07]  /*1cd70*/  IMAD.MOV.U32 R7, RZ, RZ, R14 ;  /* 0x000000ffff077224 */ /* 0x000fce00078e000e */
[----:B------:R-:W-:Y:S05]  /*1cd80*/  WARPSYNC.COLLECTIVE R15, `(.L_x_15821) ;  /* 0x000000000f087348 */ /* 0x000fea0003c00000 */
[----:B------:R0:W1:Y:S02]  /*1cd90*/  SHFL.IDX P6, R14, R13, R12, R11 ;  /* 0x0000000c0d0e7389 */ /* 0x00006400000c000b */
[----:B01----:R-:W-:Y:S01]  /*1cda0*/  ENDCOLLECTIVE ;  /* 0x000000000000791b */ /* 0x003fe20003800000 */
.L_x_15821:
        /* <DEDUP_REMOVED lines=15> */
.L_x_15822:
[----:B------:R-:W-:Y:S02]  /*1cea0*/  @P0 IMAD R8, R5, 0x2, R16 ;  /* 0x0000000205080824 */ /* 0x000fe400078e0210 */
[----:B------:R-:W-:Y:S02]  /*1ceb0*/  IMAD.MOV.U32 R13, RZ, RZ, R2 ;  /* 0x000000ffff0d7224 */ /* 0x000fe400078e0002 */
[----:B------:R-:W-:Y:S02]  /*1cec0*/  IMAD.MOV.U32 R12, RZ, RZ, 0x2 ;  /* 0x00000002ff0c7424 */ /* 0x000fe400078e00ff */
[----:B------:R-:W-:-:S07]  /*1ced0*/  IMAD.MOV.U32 R7, RZ, RZ, R14 ;  /* 0x000000ffff077224 */ /* 0x000fce00078e000e */
[----:B------:R-:W-:Y:S05]  /*1cee0*/  WARPSYNC.COLLECTIVE R15, `(.L_x_15823) ;  /* 0x000000000f087348 */ /* 0x000fea0003c00000 */
[----:B------:R0:W1:Y:S02]  /*1cef0*/  SHFL.IDX P6, R14, R13, R12, R11 ;  /* 0x0000000c0d0e7389 */ /* 0x00006400000c000b */
[----:B01----:R-:W-:Y:S01]  /*1cf00*/  ENDCOLLECTIVE ;  /* 0x000000000000791b */ /* 0x003fe20003800000 */
.L_x_15823:
        /* <DEDUP_REMOVED lines=15> */
.L_x_15824:
[----:B------:R-:W-:Y:S02]  /*1d000*/  @P0 IMAD R8, R5, 0x2, R16 ;  /* 0x0000000205080824 */ /* 0x000fe400078e0210 */
[----:B------:R-:W-:Y:S02]  /*1d010*/  IMAD.MOV.U32 R13, RZ, RZ, R2 ;  /* 0x000000ffff0d7224 */ /* 0x000fe400078e0002 */
[----:B------:R-:W-:Y:S02]  /*1d020*/  IMAD.MOV.U32 R12, RZ, RZ, 0x3 ;  /* 0x00000003ff0c7424 */ /* 0x000fe400078e00ff */
[----:B------:R-:W-:-:S07]  /*1d030*/  IMAD.MOV.U32 R7, RZ, RZ, R14 ;  /* 0x000000ffff077224 */ /* 0x000fce00078e000e */
[----:B------:R-:W-:Y:S05]  /*1d040*/  WARPSYNC.COLLECTIVE R15, `(.L_x_15825) ;  /* 0x000000000f087348 */ /* 0x000fea0003c00000 */
[----:B------:R0:W1:Y:S02]  /*1d050*/  SHFL.IDX P6, R14, R13, R12, R11 ;  /* 0x0000000c0d0e7389 */ /* 0x00006400000c000b */
[----:B01----:R-:W-:Y:S01]  /*1d060*/  ENDCOLLECTIVE ;  /* 0x000000000000791b */ /* 0x003fe20003800000 */
.L_x_15825:
        /* <DEDUP_REMOVED lines=15> */
.L_x_15826:
[----:B------:R-:W-:Y:S02]  /*1d160*/  @P0 IMAD R8, R5, 0x2, R16 ;  /* 0x0000000205080824 */ /* 0x000fe400078e0210 */
[----:B------:R-:W-:Y:S02]  /*1d170*/  IMAD.MOV.U32 R13, RZ, RZ, R2 ;  /* 0x000000ffff0d7224 */ /* 0x000fe400078e0002 */
[----:B------:R-:W-:Y:S02]  /*1d180*/  IMAD.MOV.U32 R12, RZ, RZ, 0x4 ;  /* 0x00000004ff0c7424 */ /* 0x000fe400078e00ff */
[----:B------:R-:W-:-:S07]  /*1d190*/  IMAD.MOV.U32 R7, RZ, RZ, R14 ;  /* 0x000000ffff077224 */ /* 0x000fce00078e000e */
[----:B------:R-:W-:Y:S05]  /*1d1a0*/  WARPSYNC.COLLECTIVE R15, `(.L_x_15827) ;  /* 0x000000000f087348 */ /* 0x000fea0003c00000 */
[----:B------:R0:W1:Y:S02]  /*1d1b0*/  SHFL.IDX P6, R14, R13, R12, R11 ;  /* 0x0000000c0d0e7389 */ /* 0x00006400000c000b */
[----:B01----:R-:W-:Y:S01]  /*1d1c0*/  ENDCOLLECTIVE ;  /* 0x000000000000791b */ /* 0x003fe20003800000 */
.L_x_15827:
        /* <DEDUP_REMOVED lines=15> */
.L_x_15828:
[----:B------:R-:W-:Y:S02]  /*1d2c0*/  @P0 IMAD R8, R5, 0x2, R16 ;  /* 0x0000000205080824 */ /* 0x000fe400078e0210 */
[----:B------:R-:W-:Y:S02]  /*1d2d0*/  IMAD.MOV.U32 R13, RZ, RZ, R2 ;  /* 0x000000ffff0d7224 */ /* 0x000fe400078e0002 */
[----:B------:R-:W-:Y:S02]  /*1d2e0*/  IMAD.MOV.U32 R12, RZ, RZ, 0x5 ;  /* 0x00000005ff0c7424 */ /* 0x000fe400078e00ff */
[----:B------:R-:W-:-:S07]  /*1d2f0*/  IMAD.MOV.U32 R7, RZ, RZ, R14 ;  /* 0x000000ffff077224 */ /* 0x000fce00078e000e */
[----:B------:R-:W-:Y:S05]  /*1d300*/  WARPSYNC.COLLECTIVE R15, `(.L_x_15829) ;  /* 0x000000000f087348 */ /* 0x000fea0003c00000 */
[----:B------:R0:W1:Y:S02]  /*1d310*/  SHFL.IDX P6, R14, R13, R12, R11 ;  /* 0x0000000c0d0e7389 */ /* 0x00006400000c000b */
[----:B01----:R-:W-:Y:S01]  /*1d320*/  ENDCOLLECTIVE ;  /* 0x000000000000791b */ /* 0x003fe20003800000 */
.L_x_15829:
        /* <DEDUP_REMOVED lines=15> */
.L_x_15830:
[----:B------:R-:W-:Y:S02]  /*1d420*/  @P0 IMAD R8, R5, 0x2, R16 ;  /* 0x0000000205080824 */ /* 0x000fe400078e0210 */
[----:B------:R-:W-:Y:S02]  /*1d430*/  IMAD.MOV.U32 R13, RZ, RZ, R2 ;  /* 0x000000ffff0d7224 */ /* 0x000fe400078e0002 */
[----:B------:R-:W-:Y:S02]  /*1d440*/  IMAD.MOV.U32 R12, RZ, RZ, 0x6 ;  /* 0x00000006ff0c7424 */ /* 0x000fe400078e00ff */
[----:B------:R-:W-:-:S07]  /*1d450*/  IMAD.MOV.U32 R7, RZ, RZ, R14 ;  /* 0x000000ffff077224 */ /* 0x000fce00078e000e */
[----:B------:R-:W-:Y:S05]  /*1d460*/  WARPSYNC.COLLECTIVE R15, `(.L_x_15831) ;  /* 0x000000000f087348 */ /* 0x000fea0003c00000 */
[----:B------:R0:W1:Y:S02]  /*1d470*/  SHFL.IDX P6, R14, R13, R12, R11 ;  /* 0x0000000c0d0e7389 */ /* 0x00006400000c000b */
[----:B01----:R-:W-:Y:S01]  /*1d480*/  ENDCOLLECTIVE ;  /* 0x000000000000791b */ /* 0x003fe20003800000 */
.L_x_15831:
        /* <DEDUP_REMOVED lines=15> */
.L_x_15832:
[----:B------:R-:W-:Y:S02]  /*1d580*/  @P0 IMAD R8, R5, 0x2, R16 ;  /* 0x0000000205080824 */ /* 0x000fe400078e0210 */
[----:B------:R-:W-:Y:S02]  /*1d590*/  IMAD.MOV.U32 R13, RZ, RZ, R2 ;  /* 0x000000ffff0d7224 */ /* 0x000fe400078e0002 */
[----:B------:R-:W-:Y:S02]  /*1d5a0*/  IMAD.MOV.U32 R12, RZ, RZ, 0x7 ;  /* 0x00000007ff0c7424 */ /* 0x000fe400078e00ff */
[----:B------:R-:W-:-:S07]  /*1d5b0*/  IMAD.MOV.U32 R7, RZ, RZ, R14 ;  /* 0x000000ffff077224 */ /* 0x000fce00078e000e */
[----:B------:R-:W-:Y:S05]  /*1d5c0*/  WARPSYNC.COLLECTIVE R15, `(.L_x_15833) ;  /* 0x000000000f087348 */ /* 0x000fea0003c00000 */
[----:B------:R0:W1:Y:S02]  /*1d5d0*/  SHFL.IDX P6, R14, R13, R12, R11 ;  /* 0x0000000c0d0e7389 */ /* 0x00006400000c000b */
[----:B01----:R-:W-:Y:S01]  /*1d5e0*/  ENDCOLLECTIVE ;  /* 0x000000000000791b */ /* 0x003fe20003800000 */
.L_x_15833:
        /* <DEDUP_REMOVED lines=10> */
.L_x_15834:
[----:B------:R-:W-:Y:S01]  /*1d690*/  @!PT LDS RZ, [RZ] ;  /* 0x00000000fffff984 */ /* 0x000fe20000000800 */
[----:B------:R-:W-:Y:S01]  /*1d6a0*/  @!PT LDS RZ, [RZ] ;  /* 0x00000000fffff984 */ /* 0x000fe20000000800 */
[----:B------:R-:W-:Y:S01]  /*1d6b0*/  @!PT LDS RZ, [RZ] ;  /* 0x00000000fffff984 */ /* 0x000fe20000000800 */
[----:B------:R1:W-:Y:S01]  /*1d6c0*/  @P0 LDGSTS.E.BYPASS.LTC128B.128 [R8+0x11400], desc[UR40][R6.64], !P2 ;  /* 0x1140000006080fae */ /* 0x0003e2000d101d68 */
[----:B------:R-:W-:Y:S01]  /*1d6d0*/  IMAD.MOV.U32 R0, RZ, RZ, R14 ;  /* 0x000000ffff007224 */ /* 0x000fe200078e000e */
[----:B------:R-:W-:Y:S06]  /*1d6e0*/  BRA `(.L_x_15835) ;  /* 0xffffff94003c7947 */ /* 0x000fec000383ffff */
.L_x_15672:
[----:B------:R-:W2:Y:S01]  /*1d6f0*/  LDL.LU R11, [R1+0x38] ;  /* 0x00003800010b7983 */ /* 0x000ea20000300800 */
[----:B------:R-:W-:Y:S02]  /*1d700*/  IMAD.MOV.U32 R13, RZ, RZ, R0 ;  /* 0x000000ffff0d7224 */ /* 0x000fe400078e0000 */
[----:B------:R-:W-:Y:S02]  /*1d710*/  IMAD.MOV.U32 R12, RZ, RZ, RZ ;  /* 0x000000ffff0c7224 */ /* 0x000fe400078e00ff */
[----:B------:R-:W-:Y:S02]  /*1d720*/  IMAD.MOV.U32 R15, RZ, RZ, -0x1 ;  /* 0xffffffffff0f7424 */ /* 0x000fe400078e00ff */
[----:B------:R-:W-:-:S04]  /*1d730*/  IMAD R25, R25, 0xc0, R9 ;  /* 0x000000c019197824 */ /* 0x000fc800078e0209 */
[----:B------:R-:W-:Y:S02]  /*1d740*/  VIADD R8, R25, 0x10 ;  /* 0x0000001019087836 */ /* 0x000fe40000000000 */
[----:B--2---:R-:W-:Y:S02]  /*1d750*/  IMAD R3, R11, R10, RZ ;  /* 0x0000000a0b037224 */ /* 0x004fe400078e02ff */
[----:B------:R-:W-:-:S03]  /*1d760*/  IMAD.MOV.U32 R11, RZ, RZ, 0x181f ;  /* 0x0000181fff0b7424 */ /* 0x000fc600078e00ff */
[----:B------:R-:W-:-:S13]  /*1d770*/  ISETP.GE.AND P1, PT, R25, R3, PT ;  /* 0x000000031900720c */ /* 0x000fda0003f26270 */
[----:B-----5:R-:W-:Y:S05]  /*1d780*/  WARPSYNC.COLLECTIVE R15, `(.L_x_15836) ;  /* 0x000000000f087348 */ /* 0x020fea0003c00000 */
[----:B------:R0:W1:Y:S02]  /*1d790*/  SHFL.IDX P6, R14, R13, R12, R11 ;  /* 0x0000000c0d0e7389 */ /* 0x00006400000c000b */
[----:B01---5:R-:W-:Y:S01]  /*1d7a0*/  ENDCOLLECTIVE ;  /* 0x000000000000791b */ /* 0x023fe20003800000 */
.L_x_15836:
[----:B------:R-:W-:Y:S02]  /*1d7b0*/  IMAD.MOV.U32 R13, RZ, RZ, R2 ;  /* 0x000000ffff0d7224 */ /* 0x000fe400078e0002 */
[----:B------:R-:W-:-:S07]  /*1d7c0*/  IMAD.MOV.U32 R7, RZ, RZ, R14 ;  /* 0x000000ffff077224 */ /* 0x000fce00078e000e */
[----:B------:R-:W-:Y:S05]  /*1d7d0*/  WARPSYNC.COLLECTIVE R15, `(.L_x_15837) ;  /* 0x000000000f087348 */ /* 0x000fea0003c00000 */
[----:B------:R0:W1:Y:S02]  /*1d7e0*/  SHFL.IDX P6, R14, R13, R12, R11 ;  /* 0x0000000c0d0e7389 */ /* 0x00006400000c000b */
[----:B01----:R-:W-:Y:S01]  /*1d7f0*/  ENDCOLLECTIVE ;  /* 0x000000000000791b */ /* 0x003fe20003800000 */
.L_x_15837:
[----:B------:R-:W-:Y:S02]  /*1d800*/  IMAD.MOV.U32 R13, RZ, RZ, R0 ;  /* 0x000000ffff0d7224 */ /* 0x000fe400078e0000 */
[----:B------:R-:W-:Y:S01]  /*1d810*/  IMAD.MOV.U32 R12, RZ, RZ, 0x1 ;  /* 0x00000001ff0c7424 */ /* 0x000fe200078e00ff */
[----:B------:R-:W-:-:S07]  /*1d820*/  MOV R6, R14 ;  /* 0x0000000e00067202 */ /* 0x000fce0000000f00 */
[----:B------:R-:W-:Y:S05]  /*1d830*/  WARPSYNC.COLLECTIVE R15, `(.L_x_15838) ;  /* 0x000000000f087348 */ /* 0x000fea0003c00000 */
[----:B------:R0:W1:Y:S02]  /*1d840*/  SHFL.IDX P6, R14, R13, R12, R11 ;  /* 0x0000000c0d0e7389 */ /* 0x00006400000c000b */
[----:B01----:R-:W-:Y:S01]  /*1d850*/  ENDCOLLECTIVE ;  /* 0x000000000000791b */ /* 0x003fe20003800000 */
.L_x_15838:
[----:B------:R-:W-:-:S05]  /*1d860*/  @!P1 LEA R6, P2, R21, R6, 0x1 ;  /* 0x0000000615069211 */ /* 0x000fca00078408ff */
[----:B------:R-:W-:-:S05]  /*1d870*/  @!P1 IMAD.X R7, RZ, RZ, R7, P2 ;  /* 0x000000ffff079224 */ /* 0x000fca00010e0607 */
[----:B------:R-:W-:Y:S01]  /*1d880*/  @!PT LDS RZ, [RZ] ;  /* 0x00000000fffff984 */ /* 0x000fe20000000800 */
[----:B------:R-:W-:Y:S01]  /*1d890*/  @!PT LDS RZ, [RZ] ;  /* 0x00000000fffff984 */ /* 0x000fe20000000800 */
[----:B------:R-:W-:Y:S01]  /*1d8a0*/  @!PT LDS RZ, [RZ] ;  /* 0x00000000fffff984 */ /* 0x000fe20000000800 */
[----:B------:R0:W-:Y:S01]  /*1d8b0*/  @!P1 LDGSTS.E.BYPASS.LTC128B.128 [R20+0x8400], desc[UR40][R6.64], !P0 ;  /* 0x0840000006149fae */ /* 0x0001e2000c101d68 */
[----:B------:R-:W-:Y:S01]  /*1d8c0*/  ISETP.GE.AND P1, PT, R8, R3, PT ;  /* 0x000000030800720c */ /* 0x000fe20003f26270 */
[----:B------:R-:W-:Y:S02]  /*1d8d0*/  IMAD.MOV.U32 R13, RZ, RZ, R2 ;  /* 0x000000ffff0d7224 */ /* 0x000fe400078e0002 */
[----:B0-----:R-:W-:-:S10]  /*1d8e0*/  IMAD.MOV.U32 R6, RZ, RZ, R14 ;  /* 0x000000ffff067224 */ /* 0x001fd400078e000e */
[----:B------:R-:W-:Y:S05]  /*1d8f0*/  WARPSYNC.COLLECTIVE R15, `(.L_x_15839) ;  /* 0x000000000f087348 */ /* 0x000fea0003c00000 */
[----:B------:R0:W1:Y:S02]  /*1d900*/  SHFL.IDX P6, R14, R13, R12, R11 ;  /* 0x0000000c0d0e7389 */ /* 0x00006400000c000b */
[----:B01----:R-:W-:Y:S01]  /*1d910*/  ENDCOLLECTIVE ;  /* 0x000000000000791b */ /* 0x003fe20003800000 */
.L_x_15839:
[----:B------:R-:W-:Y:S02]  /*1d920*/  IMAD.MOV.U32 R13, RZ, RZ, R0 ;  /* 0x000000ffff0d7224 */ /* 0x000fe400078e0000 */
[----:B------:R-:W-:Y:S02]  /*1d930*/  IMAD.MOV.U32 R12, RZ, RZ, 0x2 ;  /* 0x00000002ff0c7424 */ /* 0x000fe400078e00ff */
[----:B------:R-:W-:-:S07]  /*1d940*/  IMAD.MOV.U32 R7, RZ, RZ, R14 ;  /* 0x000000ffff077224 */ /* 0x000fce00078e000e */
[----:B------:R-:W-:Y:S05]  /*1d950*/  WARPSYNC.COLLECTIVE R15, `(.L_x_15840) ;  /* 0x000000000f087348 */ /* 0x000fea0003c00000 */
[----:B------:R0:W1:Y:S02]  /*1d960*/  SHFL.IDX P6, R14, R13, R12, R11 ;  /* 0x0000000c0d0e7389 */ /* 0x00006400000c000b */
[----:B01----:R-:W-:Y:S01]  /*1d970*/  ENDCOLLECTIVE ;  /* 0x000000000000791b */ /* 0x003fe20003800000 */
.L_x_15840:
        /* <DEDUP_REMOVED lines=16> */
.L_x_15841:
[----:B------:R-:W-:Y:S02]  /*1da80*/  IMAD.MOV.U32 R13, RZ, RZ, R0 ;  /* 0x000000ffff0d7224 */ /* 0x000fe400078e0000 */
[----:B------:R-:W-:Y:S02]  /*1da90*/  IMAD.MOV.U32 R12, RZ, RZ, 0x3 ;  /* 0x00000003ff0c7424 */ /* 0x000fe400078e00ff */
[----:B------:R-:W-:-:S07]  /*1daa0*/  IMAD.MOV.U32 R7, RZ, RZ, R14 ;  /* 0x000000ffff077224 */ /* 0x000fce00078e000e */
[----:B------:R-:W-:Y:S05]  /*1dab0*/  WARPSYNC.COLLECTIVE R15, `(.L_x_15842) ;  /* 0x000000000f087348 */ /* 0x000fea0003c00000 */
[----:B------:R0:W1:Y:S02]  /*1dac0*/  SHFL.IDX P6, R14, R13, R12, R11 ;  /* 0x0000000c0d0e7389 */ /* 0x00006400000c000b */
[----:B01----:R-:W-:Y:S01]  /*1dad0*/  ENDCOLLECTIVE ;  /* 0x000000000000791b */ /* 0x003fe20003800000 */
.L_x_15842:
        /* <DEDUP_REMOVED lines=16> */
.L_x_15843:
[----:B------:R-:W-:Y:S02]  /*1dbe0*/  IMAD.MOV.U32 R13, RZ, RZ, R0 ;  /* 0x000000ffff0d7224 */ /* 0x000fe400078e0000 */
[----:B------:R-:W-:Y:S02]  /*1dbf0*/  IMAD.MOV.U32 R12, RZ, RZ, 0x4 ;  /* 0x00000004ff0c7424 */ /* 0x000fe400078e00ff */
[----:B------:R-:W-:-:S07]  /*1dc00*/  IMAD.MOV.U32 R7, RZ, RZ, R14 ;  /* 0x000000ffff077224 */ /* 0x000fce00078e000e */
[----:B------:R-:W-:Y:S05]  /*1dc10*/  WARPSYNC.COLLECTIVE R15, `(.L_x_15844) ;  /* 0x000000000f087348 */ /* 0x000fea0003c00000 */
[----:B------:R0:W1:Y:S02]  /*1dc20*/  SHFL.IDX P6, R14, R13, R12, R11 ;  /* 0x0000000c0d0e7389 */ /* 0x00006400000c000b */
[----:B01----:R-:W-:Y:S01]  /*1dc30*/  ENDCOLLECTIVE ;  /* 0x000000000000791b */ /* 0x003fe20003800000 */
.L_x_15844:
        /* <DEDUP_REMOVED lines=16> */
.L_x_15845:
[----:B------:R-:W-:Y:S02]  /*1dd40*/  IMAD.MOV.U32 R13, RZ, RZ, R0 ;  /* 0x000000ffff0d7224 */ /* 0x000fe400078e0000 */
[----:B------:R-:W-:Y:S02]  /*1dd50*/  IMAD.MOV.U32 R12, RZ, RZ, 0x5 ;  /* 0x00000005ff0c7424 */ /* 0x000fe400078e00ff */
[----:B------:R-:W-:-:S07]  /*1dd60*/  IMAD.MOV.U32 R7, RZ, RZ, R14 ;  /* 0x000000ffff077224 */ /* 0x000fce00078e000e */
[----:B------:R-:W-:Y:S05]  /*1dd70*/  WARPSYNC.COLLECTIVE R15, `(.L_x_15846) ;  /* 0x000000000f087348 */ /* 0x000fea0003c00000 */
[----:B------:R0:W1:Y:S02]  /*1dd80*/  SHFL.IDX P6, R14, R13, R12, R11 ;  /* 0x0000000c0d0e7389 */ /* 0x00006400000c000b */
[----:B01----:R-:W-:Y:S01]  /*1dd90*/  ENDCOLLECTIVE ;  /* 0x000000000000791b */ /* 0x003fe20003800000 */
.L_x_15846:
        /* <DEDUP_REMOVED lines=16> */
.L_x_15847:
[----:B------:R-:W-:Y:S02]  /*1dea0*/  IMAD.MOV.U32 R13, RZ, RZ, R0 ;  /* 0x000000ffff0d7224 */ /* 0x000fe400078e0000 */
[----:B------:R-:W-:Y:S02]  /*1deb0*/  IMAD.MOV.U32 R12, RZ, RZ, 0x6 ;  /* 0x00000006ff0c7424 */ /* 0x000fe400078e00ff */
[----:B------:R-:W-:-:S07]  /*1dec0*/  IMAD.MOV.U32 R7, RZ, RZ, R14 ;  /* 0x000000ffff077224 */ /* 0x000fce00078e000e */
[----:B------:R-:W-:Y:S05]  /*1ded0*/  WARPSYNC.COLLECTIVE R15, `(.L_x_15848) ;  /* 0x000000000f087348 */ /* 0x000fea0003c00000 */
[----:B------:R0:W1:Y:S02]  /*1dee0*/  SHFL.IDX P6, R14, R13, R12, R11 ;  /* 0x0000000c0d0e7389 */ /* 0x00006400000c000b */
[----:B01----:R-:W-:Y:S01]  /*1def0*/  ENDCOLLECTIVE ;  /* 0x000000000000791b */ /* 0x003fe20003800000 */
.L_x_15848:
        /* <DEDUP_REMOVED lines=16> */
.L_x_15849:
[----:B------:R-:W-:Y:S01]  /*1e000*/  MOV R13, R0 ;  /* 0x00000000000d7202 */ /* 0x000fe20000000f00 */
[----:B------:R-:W-:Y:S02]  /*1e010*/  IMAD.MOV.U32 R12, RZ, RZ, 0x7 ;  /* 0x00000007ff0c7424 */ /* 0x000fe400078e00ff */
[----:B------:R-:W-:-:S07]  /*1e020*/  IMAD.MOV.U32 R7, RZ, RZ, R14 ;  /* 0x000000ffff077224 */ /* 0x000fce00078e000e */
[----:B------:R-:W-:Y:S05]  /*1e030*/  WARPSYNC.COLLECTIVE R15, `(.L_x_15850) ;  /* 0x000000000f087348 */ /* 0x000fea0003c00000 */
[----:B------:R0:W1:Y:S02]  /*1e040*/  SHFL.IDX P6, R14, R13, R12, R11 ;  /* 0x0000000c0d0e7389 */ /* 0x00006400000c000b */
[----:B01----:R-:W-:Y:S01]  /*1e050*/  ENDCOLLECTIVE ;  /* 0x000000000000791b */ /* 0x003fe20003800000 */
.L_x_15850:
        /* <DEDUP_REMOVED lines=11> */
.L_x_15851:
        /* <DEDUP_REMOVED lines=11> */
.L_x_15852:
[----:B------:R-:W-:-:S05]  /*1e1c0*/  @!P1 LEA R6, P2, R21, R6, 0x1 ;  /* 0x0000000615069211 */ /* 0x000fca00078408ff */
[----:B------:R-:W-:-:S04]  /*1e1d0*/  @!P1 IMAD.X R0, RZ, RZ, R0, P2 ;  /* 0x000000ffff009224 */ /* 0x000fc800010e0600 */
[----:B------:R-:W-:Y:S02]  /*1e1e0*/  @!P1 IMAD.MOV.U32 R7, RZ, RZ, R0 ;  /* 0x000000ffff079224 */ /* 0x000fe400078e0000 */
[----:B------:R-:W-:Y:S02]  /*1e1f0*/  IMAD.MOV.U32 R13, RZ, RZ, R5 ;  /* 0x000000ffff0d7224 */ /* 0x000fe400078e0005 */
[C---:B------:R-:W-:Y:S01]  /*1e200*/  VIADD R0, R25.reuse, 0x80 ;  /* 0x0000008019007836 */ /* 0x040fe20000000000 */
[----:B------:R-:W-:Y:S01]  /*1e210*/  @!PT LDS RZ, [RZ] ;  /* 0x00000000fffff984 */ /* 0x000fe20000000800 */
[----:B------:R-:W-:Y:S01]  /*1e220*/  @!PT LDS RZ, [RZ] ;  /* 0x00000000fffff984 */ /* 0x000fe20000000800 */
[----:B------:R-:W-:Y:S01]  /*1e230*/  @!PT LDS RZ, [RZ] ;  /* 0x00000000fffff984 */ /* 0x000fe20000000800 */
[----:B------:R0:W-:Y:S04]  /*1e240*/  @!P1 LDGSTS.E.BYPASS.LTC128B.128 [R20+0xbc00], desc[UR40][R6.64], !P0 ;  /* 0x0bc0000006149fae */ /* 0x0001e8000c101d68 */
[----:B------:R-:W-:Y:S01]  /*1e250*/  ISETP.GE.AND P1, PT, R0, R3, PT ;  /* 0x000000030000720c */ /* 0x000fe20003f26270 */
[----:B------:R-:W-:-:S02]  /*1e260*/  VIADD R0, R25, 0x90 ;  /* 0x0000009019007836 */ /* 0x000fc40000000000 */
[----:B------:R-:W-:-:S10]  /*1e270*/  IMAD.MOV.U32 R8, RZ, RZ, R14 ;  /* 0x000000ffff087224 */ /* 0x000fd400078e000e */
[----:B0-----:R-:W-:Y:S05]  /*1e280*/  WARPSYNC.COLLECTIVE R15, `(.L_x_15853) ;  /* 0x000000000f087348 */ /* 0x001fea0003c00000 */
[----:B------:R1:W2:Y:S02]  /*1e290*/  SHFL.IDX P6, R14, R13, R12, R11 ;  /* 0x0000000c0d0e7389 */ /* 0x0002a400000c000b */
[----:B012---:R-:W-:Y:S01]  /*1e2a0*/  ENDCOLLECTIVE ;  /* 0x000000000000791b */ /* 0x007fe20003800000 */
.L_x_15853:
[----:B------:R-:W-:Y:S02]  /*1e2b0*/  IMAD.MOV.U32 R13, RZ, RZ, R4 ;  /* 0x000000ffff0d7224 */ /* 0x000fe400078e0004 */
[----:B------:R-:W-:Y:S02]  /*1e2c0*/  IMAD.MOV.U32 R12, RZ, RZ, 0x1 ;  /* 0x00000001ff0c7424 */ /* 0x000fe400078e00ff */
[----:B------:R-:W-:-:S07]  /*1e2d0*/  IMAD.MOV.U32 R2, RZ, RZ, R14 ;  /* 0x000000ffff027224 */ /* 0x000fce00078e000e */
[----:B------:R-:W-:Y:S05]  /*1e2e0*/  WARPSYNC.COLLECTIVE R15, `(.L_x_15854) ;  /* 0x000000000f087348 */ /* 0x000fea0003c00000 */
[----:B------:R0:W1:Y:S02]  /*1e2f0*/  SHFL.IDX P6, R14, R13, R12, R11 ;  /* 0x0000000c0d0e7389 */ /* 0x00006400000c000b */
[----:B01----:R-:W-:Y:S01]  /*1e300*/  ENDCOLLECTIVE ;  /* 0x000000000000791b */ /* 0x003fe20003800000 */
.L_x_15854:
        /* <DEDUP_REMOVED lines=15> */
.L_x_15855:
[----:B------:R-:W-:Y:S02]  /*1e400*/  IMAD.MOV.U32 R13, RZ, RZ, R4 ;  /* 0x000000ffff0d7224 */ /* 0x000fe400078e0004 */
[----:B------:R-:W-:Y:S01]  /*1e410*/  IMAD.MOV.U32 R12, RZ, RZ, 0x2 ;  /* 0x00000002ff0c7424 */ /* 0x000fe200078e00ff */
[----:B------:R-:W-:-:S07]  /*1e420*/  MOV R6, R14 ;  /* 0x0000000e00067202 */ /* 0x000fce0000000f00 */
[----:B------:R-:W-:Y:S05]  /*1e430*/  WARPSYNC.COLLECTIVE R15, `(.L_x_15856) ;  /* 0x000000000f087348 */ /* 0x000fea0003c00000 */
[----:B------:R0:W1:Y:S02]  /*1e440*/  SHFL.IDX P6, R14, R13, R12, R11 ;  /* 0x0000000c0d0e7389 */ /* 0x00006400000c000b */
[----:B01----:R-:W-:Y:S01]  /*1e450*/  ENDCOLLECTIVE ;  /* 0x000000000000791b */ /* 0x003fe20003800000 */
.L_x_15856:
        /* <DEDUP_REMOVED lines=13> */
.L_x_15857:
[----:B------:R-:W-:Y:S02]  /*1e530*/  IMAD.MOV.U32 R13, RZ, RZ, R4 ;  /* 0x000000ffff0d7224 */ /* 0x000fe400078e0004 */
[----:B------:R-:W-:Y:S02]  /*1e540*/  IMAD.MOV.U32 R12, RZ, RZ, 0x3 ;  /* 0x00000003ff0c7424 */ /* 0x000fe400078e00ff */
[----:B------:R-:W-:-:S07]  /*1e550*/  IMAD.MOV.U32 R6, RZ, RZ, R14 ;  /* 0x000000ffff067224 */ /* 0x000fce00078e000e */
[----:B------:R-:W-:Y:S05]  /*1e560*/  WARPSYNC.COLLECTIVE R15, `(.L_x_15858) ;  /* 0x000000000f087348 */ /* 0x000fea0003c00000 */
[----:B------:R0:W1:Y:S02]  /*1e570*/  SHFL.IDX P6, R14, R13, R12, R11 ;  /* 0x0000000c0d0e7389 */ /* 0x00006400000c000b */
[----:B01----:R-:W-:Y:S01]  /*1e580*/  ENDCOLLECTIVE ;  /* 0x000000000000791b */ /* 0x003fe20003800000 */
.L_x_15858:
        /* <DEDUP_REMOVED lines=12> */
.L_x_15859:
[----:B------:R-:W-:Y:S01]  /*1e650*/  IMAD.MOV.U32 R2, RZ, RZ, R14 ;  /* 0x000000ffff027224 */ /* 0x000fe200078e000e */
[----:B------:R-:W-:Y:S06]  /*1e660*/  BRA `(.L_x_15860) ;  /* 0xffffff94002c7947 */ /* 0x000fec000383ffff */
.L_x_15675:
[----:B-1----:R1:W2:Y:S02]  /*1e670*/  SYNCS.PHASECHK.TRANS64.TRYWAIT P0, [R16+URZ+0x16820], R0 ;  /* 0x01682000100075a7 */ /* 0x0022a4000800017f */
[----:B--2---:R-:W-:Y:S05]  /*1e680*/  @!P0 NANOSLEEP.SYNCS 0x989680 ;  /* 0x009896800000895d */ /* 0x004fea0003900000 */
[----:B------:R-:W2:Y:S02]  /*1e690*/  @!P0 SYNCS.PHASECHK.TRANS64 P0, [R16+URZ+0x16820], R0 ;  /* 0x01682000100085a7 */ /* 0x000ea4000800007f */
[----:B--2---:R-:W-:Y:S05]  /*1e6a0*/  @!P0 BRA `(.L_x_15675) ;  /* 0xfffffffc00f08947 */ /* 0x004fea000383ffff */
[----:B------:R-:W-:Y:S05]  /*1e6b0*/  BRA `(.L_x_15861) ;  /* 0xffffff9400887947 */ /* 0x000fea000383ffff */
.L_x_15680:
[----:B0-----:R0:W1:Y:S02]  /*1e6c0*/  SYNCS.PHASECHK.TRANS64.TRYWAIT P0, [R5+URZ+0x16840], R2 ;  /* 0x01684002050075a7 */ /* 0x001064000800017f */
[----:B-1----:R-:W-:Y:S05]  /*1e6d0*/  @!P0 NANOSLEEP.SYNCS 0x989680 ;  /* 0x009896800000895d */ /* 0x002fea0003900000 */
[----:B------:R-:W1:Y:S02]  /*1e6e0*/  @!P0 SYNCS.PHASECHK.TRANS64 P0, [R5+URZ+0x16840], R2 ;  /* 0x01684002050085a7 */ /* 0x000e64000800007f */
[----:B-1----:R-:W-:Y:S05]  /*1e6f0*/  @!P0 BRA `(.L_x_15680) ;  /* 0xfffffffc00f08947 */ /* 0x002fea000383ffff */
[----:B------:R-:W-:Y:S05]  /*1e700*/  BRA `(.L_x_15862) ;  /* 0xffffff9800687947 */ /* 0x000fea000383ffff */
.L_x_15681:
        /* <DEDUP_REMOVED lines=8> */
.L_x_15864:
[----:B------:R-:W-:Y:S05]  /*1e790*/  BSYNC B1 ;  /* 0x0000000000017941 */ /* 0x000fea0003800000 */
.L_x_15863:
        /* <DEDUP_REMOVED lines=10> */
.L_x_15865:
[----:B------:R-:W-:Y:S02]  /*1e840*/  IMAD.MOV.U32 R13, RZ, RZ, R10 ;  /* 0x000000ffff0d7224 */ /* 0x000fe400078e000a */
[----:B------:R-:W-:Y:S02]  /*1e850*/  IMAD.MOV.U32 R12, RZ, RZ, 0x1 ;  /* 0x00000001ff0c7424 */ /* 0x000fe400078e00ff */
[----:B------:R-:W-:Y:S02]  /*1e860*/  IMAD.SHL.U32 R7, R7, 0x8, RZ ;  /* 0x0000000807077824 */ /* 0x000fe400078e00ff */
[----:B------:R-:W-:-:S07]  /*1e870*/  IMAD.MOV.U32 R2, RZ, RZ, R14 ;  /* 0x000000ffff027224 */ /* 0x000fce00078e000e */
[----:B------:R-:W-:Y:S05]  /*1e880*/  WARPSYNC.COLLECTIVE R15, `(.L_x_15866) ;  /* 0x000000000f087348 */ /* 0x000fea0003c00000 */
[----:B------:R0:W1:Y:S02]  /*1e890*/  SHFL.IDX P6, R14, R13, R12, R11 ;  /* 0x0000000c0d0e7389 */ /* 0x00006400000c000b */
[----:B01----:R-:W-:Y:S01]  /*1e8a0*/  ENDCOLLECTIVE ;  /* 0x000000000000791b */ /* 0x003fe20003800000 */
.L_x_15866:
[----:B------:R-:W-:-:S05]  /*1e8b0*/  LOP3.LUT R7, R7, 0x38, RZ, 0xc0, !PT ;  /* 0x0000003807077812 */ /* 0x000fca00078ec0ff */
[----:B------:R-:W-:-:S05]  /*1e8c0*/  IMAD.SHL.U32 R7, R7, 0x2, RZ ;  /* 0x0000000207077824 */ /* 0x000fca00078e00ff */
[----:B------:R-:W-:Y:S01]  /*1e8d0*/  IADD3 R2, P0, R2, R7, RZ ;  /* 0x0000000702027210 */ /* 0x000fe20007f1e0ff */
[----:B------:R-:W-:-:S04]  /*1e8e0*/  IMAD.MOV.U32 R13, RZ, RZ, R8 ;  /* 0x000000ffff0d7224 */ /* 0x000fc800078e0008 */
[----:B------:R-:W-:-:S05]  /*1e8f0*/  IMAD.X R3, RZ, RZ, R3, P0 ;  /* 0x000000ffff037224 */ /* 0x000fca00000e0603 */
        /* <DEDUP_REMOVED lines=8> */
.L_x_15867:
[----:B------:R-:W-:Y:S02]  /*1e980*/  IMAD.MOV.U32 R13, RZ, RZ, R10 ;  /* 0x000000ffff0d7224 */ /* 0x000fe400078e000a */
[----:B------:R-:W-:Y:S02]  /*1e990*/  IMAD.MOV.U32 R12, RZ, RZ, 0x2 ;  /* 0x00000002ff0c7424 */ /* 0x000fe400078e00ff */
[----:B------:R-:W-:-:S07]  /*1e9a0*/  IMAD.MOV.U32 R2, RZ, RZ, R14 ;  /* 0x000000ffff027224 */ /* 0x000fce00078e000e */
[----:B------:R-:W-:Y:S05]  /*1e9b0*/  WARPSYNC.COLLECTIVE R15, `(.L_x_15868) ;  /* 0x000000000f087348 */ /* 0x000fea0003c00000 */
[----:B------:R0:W1:Y:S02]  /*1e9c0*/  SHFL.IDX P6, R14, R13, R12, R11 ;  /* 0x0000000c0d0e7389 */ /* 0x00006400000c000b */
[----:B01----:R-:W-:Y:S01]  /*1e9d0*/  ENDCOLLECTIVE ;  /* 0x000000000000791b */ /* 0x003fe20003800000 */
.L_x_15868:
        /* <DEDUP_REMOVED lines=11> */
.L_x_15869:
[----:B------:R-:W-:Y:S02]  /*1ea90*/  IMAD.MOV.U32 R13, RZ, RZ, R10 ;  /* 0x000000ffff0d7224 */ /* 0x000fe400078e000a */
[----:B------:R-:W-:Y:S02]  /*1eaa0*/  IMAD.MOV.U32 R12, RZ, RZ, 0x3 ;  /* 0x00000003ff0c7424 */ /* 0x000fe400078e00ff */
[----:B------:R-:W-:-:S07]  /*1eab0*/  IMAD.MOV.U32 R2, RZ, RZ, R14 ;  /* 0x000000ffff027224 */ /* 0x000fce00078e000e */
[----:B------:R-:W-:Y:S05]  /*1eac0*/  WARPSYNC.COLLECTIVE R15, `(.L_x_15870) ;  /* 0x000000000f087348 */ /* 0x000fea0003c00000 */
[----:B------:R0:W1:Y:S02]  /*1ead0*/  SHFL.IDX P6, R14, R13, R12, R11 ;  /* 0x0000000c0d0e7389 */ /* 0x00006400000c000b */
[----:B01----:R-:W-:Y:S01]  /*1eae0*/  ENDCOLLECTIVE ;  /* 0x000000000000791b */ /* 0x003fe20003800000 */
.L_x_15870:
        /* <DEDUP_REMOVED lines=11> */
.L_x_15871:
[----:B------:R-:W-:Y:S02]  /*1eba0*/  IMAD.MOV.U32 R13, RZ, RZ, R10 ;  /* 0x000000ffff0d7224 */ /* 0x000fe400078e000a */
[----:B------:R-:W-:Y:S02]  /*1ebb0*/  IMAD.MOV.U32 R12, RZ, RZ, 0x4 ;  /* 0x00000004ff0c7424 */ /* 0x000fe400078e00ff */
[----:B------:R-:W-:-:S07]  /*1ebc0*/  IMAD.MOV.U32 R2, RZ, RZ, R14 ;  /* 0x000000ffff027224 */ /* 0x000fce00078e000e */
[----:B------:R-:W-:Y:S05]  /*1ebd0*/  WARPSYNC.COLLECTIVE R15, `(.L_x_15872) ;  /* 0x000000000f087348 */ /* 0x000fea0003c00000 */
[----:B------:R0:W1:Y:S02]  /*1ebe0*/  SHFL.IDX P6, R14, R13, R12, R11 ;  /* 0x0000000c0d0e7389 */ /* 0x00006400000c000b */
[----:B01----:R-:W-:Y:S01]  /*1ebf0*/  ENDCOLLECTIVE ;  /* 0x000000000000791b */ /* 0x003fe20003800000 */
.L_x_15872:
        /* <DEDUP_REMOVED lines=11> */
.L_x_15873:
[----:B------:R-:W-:Y:S02]  /*1ecb0*/  IMAD.MOV.U32 R13, RZ, RZ, R10 ;  /* 0x000000ffff0d7224 */ /* 0x000fe400078e000a */
[----:B------:R-:W-:Y:S02]  /*1ecc0*/  IMAD.MOV.U32 R12, RZ, RZ, 0x5 ;  /* 0x00000005ff0c7424 */ /* 0x000fe400078e00ff */
[----:B------:R-:W-:-:S07]  /*1ecd0*/  IMAD.MOV.U32 R2, RZ, RZ, R14 ;  /* 0x000000ffff027224 */ /* 0x000fce00078e000e */
[----:B------:R-:W-:Y:S05]  /*1ece0*/  WARPSYNC.COLLECTIVE R15, `(.L_x_15874) ;  /* 0x000000000f087348 */ /* 0x000fea0003c00000 */
[----:B------:R0:W1:Y:S02]  /*1ecf0*/  SHFL.IDX P6, R14, R13, R12, R11 ;  /* 0x0000000c0d0e7389 */ /* 0x00006400000c000b */
[----:B01----:R-:W-:Y:S01]  /*1ed00*/  ENDCOLLECTIVE ;  /* 0x000000000000791b */ /* 0x003fe20003800000 */
.L_x_15874:
        /* <DEDUP_REMOVED lines=11> */
.L_x_15875:
[----:B------:R-:W-:Y:S02]  /*1edc0*/  IMAD.MOV.U32 R13, RZ, RZ, R10 ;  /* 0x000000ffff0d7224 */ /* 0x000fe400078e000a */
[----:B------:R-:W-:Y:S02]  /*1edd0*/  IMAD.MOV.U32 R12, RZ, RZ, 0x6 ;  /* 0x00000006ff0c7424 */ /* 0x000fe400078e00ff */
[----:B------:R-:W-:-:S07]  /*1ede0*/  IMAD.MOV.U32 R2, RZ, RZ, R14 ;  /* 0x000000ffff027224 */ /* 0x000fce00078e000e */
[----:B------:R-:W-:Y:S05]  /*1edf0*/  WARPSYNC.COLLECTIVE R15, `(.L_x_15876) ;  /* 0x000000000f087348 */ /* 0x000fea0003c00000 */
[----:B------:R0:W1:Y:S02]  /*1ee00*/  SHFL.IDX P6, R14, R13, R12, R11 ;  /* 0x0000000c0d0e7389 */ /* 0x00006400000c000b */
[----:B01----:R-:W-:Y:S01]  /*1ee10*/  ENDCOLLECTIVE ;  /* 0x000000000000791b */ /* 0x003fe20003800000 */
.L_x_15876:
        /* <DEDUP_REMOVED lines=11> */
.L_x_15877:
[----:B------:R-:W-:Y:S01]  /*1eed0*/  MOV R13, R10 ;  /* 0x0000000a000d7202 */ /* 0x000fe20000000f00 */
[----:B------:R-:W-:Y:S02]  /*1eee0*/  IMAD.MOV.U32 R12, RZ, RZ, 0x7 ;  /* 0x00000007ff0c7424 */ /* 0x000fe400078e00ff */
[----:B------:R-:W-:-:S07]  /*1eef0*/  IMAD.MOV.U32 R2, RZ, RZ, R14 ;  /* 0x000000ffff027224 */ /* 0x000fce00078e000e */
[----:B------:R-:W-:Y:S05]  /*1ef00*/  WARPSYNC.COLLECTIVE R15, `(.L_x_15878) ;  /* 0x000000000f087348 */ /* 0x000fea0003c00000 */
[----:B------:R0:W1:Y:S02]  /*1ef10*/  SHFL.IDX P6, R14, R13, R12, R11 ;  /* 0x0000000c0d0e7389 */ /* 0x00006400000c000b */
[----:B01----:R-:W-:Y:S01]  /*1ef20*/  ENDCOLLECTIVE ;  /* 0x000000000000791b */ /* 0x003fe20003800000 */
.L_x_15878:
        /* <DEDUP_REMOVED lines=11> */
.L_x_15879:
[----:B------:R-:W-:Y:S01]  /*1efe0*/  IMAD.MOV.U32 R2, RZ, RZ, R14 ;  /* 0x000000ffff027224 */ /* 0x000fe200078e000e */
[----:B------:R-:W-:Y:S06]  /*1eff0*/  BRA `(.L_x_15880) ;  /* 0xffffff94004c7947 */ /* 0x000fec000383ffff */
.L_x_15686:
[----:B-1----:R1:W2:Y:S02]  /*1f000*/  SYNCS.PHASECHK.TRANS64.TRYWAIT P0, [R5+URZ+0x16860], R2 ;  /* 0x01686002050075a7 */ /* 0x0022a4000800017f */
[----:B--2---:R-:W-:Y:S05]  /*1f010*/  @!P0 NANOSLEEP.SYNCS 0x989680 ;  /* 0x009896800000895d */ /* 0x004fea0003900000 */
[----:B------:R-:W2:Y:S02]  /*1f020*/  @!P0 SYNCS.PHASECHK.TRANS64 P0, [R5+URZ+0x16860], R2 ;  /* 0x01686002050085a7 */ /* 0x000ea4000800007f */
[----:B--2---:R-:W-:Y:S05]  /*1f030*/  @!P0 BRA `(.L_x_15686) ;  /* 0xfffffffc00f08947 */ /* 0x004fea000383ffff */
[----:B------:R-:W-:Y:S05]  /*1f040*/  BRA `(.L_x_15881) ;  /* 0xffffff9400a47947 */ /* 0x000fea000383ffff */
.L_x_15687:
        /* <DEDUP_REMOVED lines=8> */
.L_x_15883:
[----:B------:R-:W-:Y:S05]  /*1f0d0*/  BSYNC B1 ;  /* 0x0000000000017941 */ /* 0x000fea0003800000 */
.L_x_15882:
        /* <DEDUP_REMOVED lines=10> */
.L_x_15884:
[----:B------:R-:W-:Y:S02]  /*1f180*/  IMAD.MOV.U32 R13, RZ, RZ, R22 ;  /* 0x000000ffff0d7224 */ /* 0x000fe400078e0016 */
[----:B------:R-:W-:Y:S02]  /*1f190*/  IMAD.MOV.U32 R12, RZ, RZ, 0x1 ;  /* 0x00000001ff0c7424 */ /* 0x000fe400078e00ff */
[----:B------:R-:W-:-:S07]  /*1f1a0*/  IMAD.MOV.U32 R2, RZ, RZ, R14 ;  /* 0x000000ffff027224 */ /* 0x000fce00078e000e */
[----:B------:R-:W-:Y:S05]  /*1f1b0*/  WARPSYNC.COLLECTIVE R15, `(.L_x_15885) ;  /* 0x000000000f087348 */ /* 0x000fea0003c00000 */
[----:B------:R0:W1:Y:S02]  /*1f1c0*/  SHFL.IDX P6, R14, R13, R12, R11 ;  /* 0x0000000c0d0e7389 */ /* 0x00006400000c000b */
[----:B01----:R-:W-:Y:S01]  /*1f1d0*/  ENDCOLLECTIVE ;  /* 0x000000000000791b */ /* 0x003fe20003800000 */
.L_x_15885:
        /* <DEDUP_REMOVED lines=12> */
.L_x_15886:
[----:B------:R-:W-:Y:S02]  /*1f2a0*/  IMAD.MOV.U32 R13, RZ, RZ, R22 ;  /* 0x000000ffff0d7224 */ /* 0x000fe400078e0016 */
[----:B------:R-:W-:Y:S02]  /*1f2b0*/  IMAD.MOV.U32 R12, RZ, RZ, 0x2 ;  /* 0x00000002ff0c7424 */ /* 0x000fe400078e00ff */
[----:B------:R-:W-:-:S07]  /*1f2c0*/  IMAD.MOV.U32 R2, RZ, RZ, R14 ;  /* 0x000000ffff027224 */ /* 0x000fce00078e000e */
[----:B------:R-:W-:Y:S05]  /*1f2d0*/  WARPSYNC.COLLECTIVE R15, `(.L_x_15887) ;  /* 0x000000000f087348 */ /* 0x000fea0003c00000 */
[----:B------:R0:W1:Y:S02]  /*1f2e0*/  SHFL.IDX P6, R14, R13, R12, R11 ;  /* 0x0000000c0d0e7389 */ /* 0x00006400000c000b */
[----:B01----:R-:W-:Y:S01]  /*1f2f0*/  ENDCOLLECTIVE ;  /* 0x000000000000791b */ /* 0x003fe20003800000 */
.L_x_15887:
        /* <DEDUP_REMOVED lines=12> */
.L_x_15888:
[----:B------:R-:W-:Y:S02]  /*1f3c0*/  IMAD.MOV.U32 R13, RZ, RZ, R22 ;  /* 0x000000ffff0d7224 */ /* 0x000fe400078e0016 */
[----:B------:R-:W-:Y:S02]  /*1f3d0*/  IMAD.MOV.U32 R12, RZ, RZ, 0x3 ;  /* 0x00000003ff0c7424 */ /* 0x000fe400078e00ff */
[----:B------:R-:W-:-:S07]  /*1f3e0*/  IMAD.MOV.U32 R2, RZ, RZ, R14 ;  /* 0x000000ffff027224 */ /* 0x000fce00078e000e */
[----:B------:R-:W-:Y:S05]  /*1f3f0*/  WARPSYNC.COLLECTIVE R15, `(.L_x_15889) ;  /* 0x000000000f087348 */ /* 0x000fea0003c00000 */
[----:B------:R0:W1:Y:S02]  /*1f400*/  SHFL.IDX P6, R14, R13, R12, R11 ;  /* 0x0000000c0d0e7389 */ /* 0x00006400000c000b */
[----:B01----:R-:W-:Y:S01]  /*1f410*/  ENDCOLLECTIVE ;  /* 0x000000000000791b */ /* 0x003fe20003800000 */
.L_x_15889:
        /* <DEDUP_REMOVED lines=12> */
.L_x_15890:
[----:B------:R-:W-:Y:S02]  /*1f4e0*/  IMAD.MOV.U32 R13, RZ, RZ, R22 ;  /* 0x000000ffff0d7224 */ /* 0x000fe400078e0016 */
[----:B------:R-:W-:Y:S02]  /*1f4f0*/  IMAD.MOV.U32 R12, RZ, RZ, 0x4 ;  /* 0x00000004ff0c7424 */ /* 0x000fe400078e00ff */
[----:B------:R-:W-:-:S07]  /*1f500*/  IMAD.MOV.U32 R2, RZ, RZ, R14 ;  /* 0x000000ffff027224 */ /* 0x000fce00078e000e */
[----:B------:R-:W-:Y:S05]  /*1f510*/  WARPSYNC.COLLECTIVE R15, `(.L_x_15891) ;  /* 0x000000000f087348 */ /* 0x000fea0003c00000 */
[----:B------:R0:W1:Y:S02]  /*1f520*/  SHFL.IDX P6, R14, R13, R12, R11 ;  /* 0x0000000c0d0e7389 */ /* 0x00006400000c000b */
[----:B01----:R-:W-:Y:S01]  /*1f530*/  ENDCOLLECTIVE ;  /* 0x000000000000791b */ /* 0x003fe20003800000 */
.L_x_15891:
        /* <DEDUP_REMOVED lines=12> */
.L_x_15892:
[----:B------:R-:W-:Y:S02]  /*1f600*/  IMAD.MOV.U32 R13, RZ, RZ, R22 ;  /* 0x000000ffff0d7224 */ /* 0x000fe400078e0016 */
[----:B------:R-:W-:Y:S02]  /*1f610*/  IMAD.MOV.U32 R12, RZ, RZ, 0x5 ;  /* 0x00000005ff0c7424 */ /* 0x000fe400078e00ff */
[----:B------:R-:W-:-:S07]  /*1f620*/  IMAD.MOV.U32 R2, RZ, RZ, R14 ;  /* 0x000000ffff027224 */ /* 0x000fce00078e000e */
[----:B------:R-:W-:Y:S05]  /*1f630*/  WARPSYNC.COLLECTIVE R15, `(.L_x_15893) ;  /* 0x000000000f087348 */ /* 0x000fea0003c00000 */
[----:B------:R0:W1:Y:S02]  /*1f640*/  SHFL.IDX P6, R14, R13, R12, R11 ;  /* 0x0000000c0d0e7389 */ /* 0x00006400000c000b */
[----:B01----:R-:W-:Y:S01]  /*1f650*/  ENDCOLLECTIVE ;  /* 0x000000000000791b */ /* 0x003fe20003800000 */
.L_x_15893:
        /* <DEDUP_REMOVED lines=12> */
.L_x_15894:
[----:B------:R-:W-:Y:S02]  /*1f720*/  IMAD.MOV.U32 R13, RZ, RZ, R22 ;  /* 0x000000ffff0d7224 */ /* 0x000fe400078e0016 */
[----:B------:R-:W-:Y:S02]  /*1f730*/  IMAD.MOV.U32 R12, RZ, RZ, 0x6 ;  /* 0x00000006ff0c7424 */ /* 0x000fe400078e00ff */
[----:B------:R-:W-:-:S07]  /*1f740*/  IMAD.MOV.U32 R2, RZ, RZ, R14 ;  /* 0x000000ffff027224 */ /* 0x000fce00078e000e */
[----:B------:R-:W-:Y:S05]  /*1f750*/  WARPSYNC.COLLECTIVE R15, `(.L_x_15895) ;  /* 0x000000000f087348 */ /* 0x000fea0003c00000 */
[----:B------:R0:W1:Y:S02]  /*1f760*/  SHFL.IDX P6, R14, R13, R12, R11 ;  /* 0x0000000c0d0e7389 */ /* 0x00006400000c000b */
[----:B01----:R-:W-:Y:S01]  /*1f770*/  ENDCOLLECTIVE ;  /* 0x000000000000791b */ /* 0x003fe20003800000 */
.L_x_15895:
        /* <DEDUP_REMOVED lines=12> */
.L_x_15896:
[----:B------:R-:W-:Y:S02]  /*1f840*/  IMAD.MOV.U32 R13, RZ, RZ, R22 ;  /* 0x000000ffff0d7224 */ /* 0x000fe400078e0016 */
[----:B------:R-:W-:Y:S02]  /*1f850*/  IMAD.MOV.U32 R12, RZ, RZ, 0x7 ;  /* 0x00000007ff0c7424 */ /* 0x000fe400078e00ff */
[----:B------:R-:W-:-:S07]  /*1f860*/  IMAD.MOV.U32 R2, RZ, RZ, R14 ;  /* 0x000000ffff027224 */ /* 0x000fce00078e000e */
[----:B------:R-:W-:Y:S05]  /*1f870*/  WARPSYNC.COLLECTIVE R15, `(.L_x_15897) ;  /* 0x000000000f087348 */ /* 0x000fea0003c00000 */
[----:B------:R0:W1:Y:S02]  /*1f880*/  SHFL.IDX P6, R14, R13, R12, R11 ;  /* 0x0000000c0d0e7389 */ /* 0x00006400000c000b */
[----:B01----:R-:W-:Y:S01]  /*1f890*/  ENDCOLLECTIVE ;  /* 0x000000000000791b */ /* 0x003fe20003800000 */
.L_x_15897:
        /* <DEDUP_REMOVED lines=11> */
.L_x_15898:
[----:B------:R-:W-:Y:S01]  /*1f950*/  IMAD.MOV.U32 R2, RZ, RZ, R14 ;  /* 0x000000ffff027224 */ /* 0x000fe200078e000e */
[----:B------:R-:W-:Y:S06]  /*1f960*/  BRA `(.L_x_15899) ;  /* 0xffffff9000547947 */ /* 0x000fec000383ffff */
.L_x_15695:
[----:B0-----:R0:W1:Y:S02]  /*1f970*/  SYNCS.PHASECHK.TRANS64.TRYWAIT P0, [R0+URZ+0x16860], R3 ;  /* 0x01686003000075a7 */ /* 0x001064000800017f */
[----:B-1----:R-:W-:Y:S05]  /*1f980*/  @!P0 NANOSLEEP.SYNCS 0x989680 ;  /* 0x009896800000895d */ /* 0x002fea0003900000 */
[----:B------:R-:W1:Y:S02]  /*1f990*/  @!P0 SYNCS.PHASECHK.TRANS64 P0, [R0+URZ+0x16860], R3 ;  /* 0x01686003000085a7 */ /* 0x000e64000800007f */
[----:B-1----:R-:W-:Y:S05]  /*1f9a0*/  @!P0 BRA `(.L_x_15695) ;  /* 0xfffffffc00f08947 */ /* 0x002fea000383ffff */
[----:B------:R-:W-:Y:S05]  /*1f9b0*/  BRA `(.L_x_15900) ;  /* 0xffffff94006c7947 */ /* 0x000fea000383ffff */
.L_x_15696:
        /* <DEDUP_REMOVED lines=8> */
.L_x_15902:
[----:B------:R-:W-:Y:S05]  /*1fa40*/  BSYNC B0 ;  /* 0x0000000000007941 */ /* 0x000fea0003800000 */
.L_x_15901:
[----:B------:R-:W0:Y:S01]  /*1fa50*/  S2R R2, SR_TID.X ;  /* 0x0000000000027919 */ /* 0x000e220000002100 */
[----:B------:R-:W-:Y:S01]  /*1fa60*/  IMAD.MOV.U32 R13, RZ, RZ, R18 ;  /* 0x000000ffff0d7224 */ /* 0x000fe200078e0012 */
[----:B------:R-:W-:Y:S01]  /*1fa70*/  MOV R15, 0xffffffff ;  /* 0xffffffff000f7802 */ /* 0x000fe20000000f00 */
[----:B------:R-:W-:Y:S02]  /*1fa80*/  IMAD.MOV.U32 R12, RZ, RZ, RZ ;  /* 0x000000ffff0c7224 */ /* 0x000fe400078e00ff */
[----:B------:R-:W-:Y:S02]  /*1fa90*/  IMAD.MOV.U32 R11, RZ, RZ, 0x181f ;  /* 0x0000181fff0b7424 */ /* 0x000fe400078e00ff */
[----:B------:R-:W-:Y:S02]  /*1faa0*/  IMAD.MOV.U32 R3, RZ, RZ, R14 ;  /* 0x000000ffff037224 */ /* 0x000fe400078e000e */
[----:B------:R-:W-:-:S07]  /*1fab0*/  IMAD R4, R4, 0x2, R16 ;  /* 0x0000000204047824 */ /* 0x000fce00078e0210 */
[----:B0-----:R-:W-:Y:S05]  /*1fac0*/  WARPSYNC.COLLECTIVE R15, `(.L_x_15903) ;  /* 0x000000000f087348 */ /* 0x001fea0003c00000 */
[----:B------:R1:W2:Y:S02]  /*1fad0*/  SHFL.IDX P6, R14, R13, R12, R11 ;  /* 0x0000000c0d0e7389 */ /* 0x0002a400000c000b */
[----:B012---:R-:W-:Y:S01]  /*1fae0*/  ENDCOLLECTIVE ;  /* 0x000000000000791b */ /* 0x007fe20003800000 */
.L_x_15903:
        /* <DEDUP_REMOVED lines=12> */
.L_x_15904:
        /* <DEDUP_REMOVED lines=11> */
.L_x_15905:
[----:B------:R-:W-:Y:S02]  /*1fc60*/  IMAD.MOV.U32 R13, RZ, RZ, R22 ;  /* 0x000000ffff0d7224 */ /* 0x000fe400078e0016 */
[----:B------:R-:W-:Y:S01]  /*1fc70*/  IMAD.MOV.U32 R12, RZ, RZ, 0x2 ;  /* 0x00000002ff0c7424 */ /* 0x000fe200078e00ff */
[----:B------:R-:W-:-:S13]  /*1fc80*/  IADD3 R2, P1, R14, R5, RZ ;  /* 0x000000050e027210 */ /* 0x000fda0007f3e0ff */
[----:B------:R-:W-:Y:S05]  /*1fc90*/  WARPSYNC.COLLECTIVE R15, `(.L_x_15906) ;  /* 0x000000000f087348 */ /* 0x000fea0003c00000 */
[----:B------:R0:W1:Y:S02]  /*1fca0*/  SHFL.IDX P6, R14, R13, R12, R11 ;  /* 0x0000000c0d0e7389 */ /* 0x00006400000c000b */
[----:B01----:R-:W-:Y:S01]  /*1fcb0*/  ENDCOLLECTIVE ;  /* 0x000000000000791b */ /* 0x003fe20003800000 */
.L_x_15906:
        /* <DEDUP_REMOVED lines=11> */
.L_x_15907:
[----:B------:R-:W-:Y:S02]  /*1fd70*/  IMAD.MOV.U32 R13, RZ, RZ, R22 ;  /* 0x000000ffff0d7224 */ /* 0x000fe400078e0016 */
[----:B------:R-:W-:Y:S01]  /*1fd80*/  IMAD.MOV.U32 R12, RZ, RZ, 0x3 ;  /* 0x00000003ff0c7424 */ /* 0x000fe200078e00ff */
[----:B------:R-:W-:-:S13]  /*1fd90*/  IADD3 R2, P1, R14, R5, RZ ;  /* 0x000000050e027210 */ /* 0x000fda0007f3e0ff */
[----:B------:R-:W-:Y:S05]  /*1fda0*/  WARPSYNC.COLLECTIVE R15, `(.L_x_15908) ;  /* 0x000000000f087348 */ /* 0x000fea0003c00000 */
[----:B------:R0:W1:Y:S02]  /*1fdb0*/  SHFL.IDX P6, R14, R13, R12, R11 ;  /* 0x0000000c0d0e7389 */ /* 0x00006400000c000b */
[----:B01----:R-:W-:Y:S01]  /*1fdc0*/  ENDCOLLECTIVE ;  /* 0x000000000000791b */ /* 0x003fe20003800000 */
.L_x_15908:
        /* <DEDUP_REMOVED lines=11> */
.L_x_15909:
[----:B------:R-:W-:Y:S02]  /*1fe80*/  IMAD.MOV.U32 R13, RZ, RZ, R22 ;  /* 0x000000ffff0d7224 */ /* 0x000fe400078e0016 */
[----:B------:R-:W-:Y:S01]  /*1fe90*/  IMAD.MOV.U32 R12, RZ, RZ, 0x4 ;  /* 0x00000004ff0c7424 */ /* 0x000fe200078e00ff */
[----:B------:R-:W-:-:S13]  /*1fea0*/  IADD3 R2, P1, R14, R5, RZ ;  /* 0x000000050e027210 */ /* 0x000fda0007f3e0ff */
[----:B------:R-:W-:Y:S05]  /*1feb0*/  WARPSYNC.COLLECTIVE R15, `(.L_x_15910) ;  /* 0x000000000f087348 */ /* 0x000fea0003c00000 */
[----:B------:R0:W1:Y:S02]  /*1fec0*/  SHFL.IDX P6, R14, R13, R12, R11 ;  /* 0x0000000c0d0e7389 */ /* 0x00006400000c000b */
[----:B01----:R-:W-:Y:S01]  /*1fed0*/  ENDCOLLECTIVE ;  /* 0x000000000000791b */ /* 0x003fe20003800000 */
.L_x_15910:
        /* <DEDUP_REMOVED lines=11> */
.L_x_15911:
[----:B------:R-:W-:Y:S02]  /*1ff90*/  IMAD.MOV.U32 R13, RZ, RZ, R22 ;  /* 0x000000ffff0d7224 */ /* 0x000fe400078e0016 */
[----:B------:R-:W-:Y:S01]  /*1ffa0*/  IMAD.MOV.U32 R12, RZ, RZ, 0x5 ;  /* 0x00000005ff0c7424 */ /* 0x000fe200078e00ff */
[----:B------:R-:W-:-:S13]  /*1ffb0*/  IADD3 R2, P1, R14, R5, RZ ;  /* 0x000000050e027210 */ /* 0x000fda0007f3e0ff */
[----:B------:R-:W-:Y:S05]  /*1ffc0*/  WARPSYNC.COLLECTIVE R15, `(.L_x_15912) ;  /* 0x000000000f087348 */ /* 0x000fea0003c00000 */
[----:B------:R0:W1:Y:S02]  /*1ffd0*/  SHFL.IDX P6, R14, R13, R12, R11 ;  /* 0x0000000c0d0e7389 */ /* 0x00006400000c000b */
[----:B01----:R-:W-:Y:S01]  /*1ffe0*/  ENDCOLLECTIVE ;  /* 0x000000000000791b */ /* 0x003fe20003800000 */
.L_x_15912:
        /* <DEDUP_REMOVED lines=11> */
.L_x_15913:
[----:B------:R-:W-:Y:S02]  /*200a0*/  IMAD.MOV.U32 R13, RZ, RZ, R22 ;  /* 0x000000ffff0d7224 */ /* 0x000fe400078e0016 */
[----:B------:R-:W-:Y:S01]  /*200b0*/  IMAD.MOV.U32 R12, RZ, RZ, 0x6 ;  /* 0x00000006ff0c7424 */ /* 0x000fe200078e00ff */
[----:B------:R-:W-:-:S13]  /*200c0*/  IADD3 R2, P1, R14, R5, RZ ;  /* 0x000000050e027210 */ /* 0x000fda0007f3e0ff */
[----:B------:R-:W-:Y:S05]  /*200d0*/  WARPSYNC.COLLECTIVE R15, `(.L_x_15914) ;  /* 0x000000000f087348 */ /* 0x000fea0003c00000 */
[----:B------:R0:W1:Y:S02]  /*200e0*/  SHFL.IDX P6, R14, R13, R12, R11 ;  /* 0x0000000c0d0e7389 */ /* 0x00006400000c000b */
[----:B01----:R-:W-:Y:S01]  /*200f0*/  ENDCOLLECTIVE ;  /* 0x000000000000791b */ /* 0x003fe20003800000 */
.L_x_15914:
        /* <DEDUP_REMOVED lines=11> */
.L_x_15915:
[----:B------:R-:W-:Y:S02]  /*201b0*/  IMAD.MOV.U32 R13, RZ, RZ, R22 ;  /* 0x000000ffff0d7224 */ /* 0x000fe400078e0016 */
[----:B------:R-:W-:Y:S01]  /*201c0*/  IMAD.MOV.U32 R12, RZ, RZ, 0x7 ;  /* 0x00000007ff0c7424 */ /* 0x000fe200078e00ff */
[----:B------:R-:W-:-:S13]  /*201d0*/  IADD3 R2, P1, R14, R5, RZ ;  /* 0x000000050e027210 */ /* 0x000fda0007f3e0ff */
[----:B------:R-:W-:Y:S05]  /*201e0*/  WARPSYNC.COLLECTIVE R15, `(.L_x_15916) ;  /* 0x000000000f087348 */ /* 0x000fea0003c00000 */
[----:B------:R0:W1:Y:S02]  /*201f0*/  SHFL.IDX P6, R14, R13, R12, R11 ;  /* 0x0000000c0d0e7389 */ /* 0x00006400000c000b */
[----:B01----:R-:W-:Y:S01]  /*20200*/  ENDCOLLECTIVE ;  /* 0x000000000000791b */ /* 0x003fe20003800000 */
.L_x_15916:
        /* <DEDUP_REMOVED lines=10> */
.L_x_15917:
[----:B------:R-:W-:Y:S05]  /*202b0*/  BRA `(.L_x_15918) ;  /* 0xffffff9000307947 */ /* 0x000fea000383ffff */
.L_x_15701:
[----:B------:R-:W-:Y:S01]  /*202c0*/  BSSY B0, `(.L_x_15919) ;  /* 0x0000008000007945 */ /* 0x000fe20003800000 */
[----:B------:R-:W-:Y:S02]  /*202d0*/  IMAD.MOV.U32 R13, RZ, RZ, R24 ;  /* 0x000000ffff0d7224 */ /* 0x000fe400078e0018 */
[----:B------:R-:W-:Y:S02]  /*202e0*/  IMAD.MOV.U32 R12, RZ, RZ, RZ ;  /* 0x000000ffff0c7224 */ /* 0x000fe400078e00ff */
[----:B------:R-:W-:Y:S02]  /*202f0*/  IMAD.MOV.U32 R11, RZ, RZ, 0x1f ;  /* 0x0000001fff0b7424 */ /* 0x000fe400078e00ff */
[----:B------:R-:W-:-:S07]  /*20300*/  IMAD.MOV.U32 R15, RZ, RZ, -0x1 ;  /* 0xffffffffff0f7424 */ /* 0x000fce00078e00ff */
[----:B-123--:R-:W-:Y:S05]  /*20310*/  WARPSYNC.COLLECTIVE R15, `(.L_x_15920) ;  /* 0x000000000f087348 */ /* 0x00efea0003c00000 */
[----:B------:R0:W4:Y:S02]  /*20320*/  SHFL.IDX P6, R14, R13, R12, R11 ;  /* 0x0000000c0d0e7389 */ /* 0x00012400000c000b */
[----:B01234-:R-:W-:Y:S01]  /*20330*/  ENDCOLLECTIVE ;  /* 0x000000000000791b */ /* 0x01ffe20003800000 */
.L_x_15920:
[----:B------:R-:W-:Y:S05]  /*20340*/  BSYNC B0 ;  /* 0x0000000000007941 */ /* 0x000fea0003800000 */
.L_x_15919:
[----:B------:R-:W-:Y:S01]  /*20350*/  MOV R13, R24 ;  /* 0x00000018000d7202 */ /* 0x000fe20000000f00 */
        /* <DEDUP_REMOVED lines=8> */
.L_x_15921:
        /* <DEDUP_REMOVED lines=23> */
.L_x_15922:
[----:B------:R-:W-:Y:S01]  /*20550*/  IMAD.MOV.U32 R12, RZ, RZ, 0x2 ;  /* 0x00000002ff0c7424 */ /* 0x000fe200078e00ff */
[----:B------:R-:W-:-:S05]  /*20560*/  SEL R4, R14, RZ, P1 ;  /* 0x000000ff0e047207 */ /* 0x000fca0000800000 */
[----:B------:R-:W-:-:S04]  /*20570*/  IMAD.IADD R4, R13, 0x1, R4 ;  /* 0x000000010d047824 */ /* 0x000fc800078e0204 */
[----:B------:R-:W-:-:S07]  /*20580*/  IMAD.MOV.U32 R13, RZ, RZ, R4 ;  /* 0x000000ffff0d7224 */ /* 0x000fce00078e0004 */
[----:B------:R-:W-:Y:S05]  /*20590*/  WARPSYNC.COLLECTIVE R15, `(.L_x_15923) ;  /* 0x000000000f087348 */ /* 0x000fea0003c00000 */
[----:B------:R0:W1:Y:S02]  /*205a0*/  SHFL.UP P6, R14, R13, R12, R11 ;  /* 0x0400000c0d0e7389 */ /* 0x00006400000c000b */
[----:B01----:R-:W-:Y:S01]  /*205b0*/  ENDCOLLECTIVE ;  /* 0x000000000000791b */ /* 0x003fe20003800000 */
.L_x_15923:
[----:B------:R-:W-:Y:S01]  /*205c0*/  IMAD.MOV.U32 R12, RZ, RZ, 0x4 ;  /* 0x00000004ff0c7424 */ /* 0x000fe200078e00ff */
[----:B------:R-:W-:-:S05]  /*205d0*/  SEL R3, R14, RZ, P2 ;  /* 0x000000ff0e037207 */ /* 0x000fca0001000000 */
[----:B------:R-:W-:-:S04]  /*205e0*/  IMAD.IADD R2, R4, 0x1, R3 ;  /* 0x0000000104027824 */ /* 0x000fc800078e0203 */
[----:B------:R-:W-:-:S07]  /*205f0*/  IMAD.MOV.U32 R13, RZ, RZ, R2 ;  /* 0x000000ffff0d7224 */ /* 0x000fce00078e0002 */
[----:B------:R-:W-:Y:S05]  /*20600*/  WARPSYNC.COLLECTIVE R15, `(.L_x_15924) ;  /* 0x000000000f087348 */ /* 0x000fea0003c00000 */
[----:B------:R0:W1:Y:S02]  /*20610*/  SHFL.UP P6, R14, R13, R12, R11 ;  /* 0x0400000c0d0e7389 */ /* 0x00006400000c000b */
[----:B01----:R-:W-:Y:S01]  /*20620*/  ENDCOLLECTIVE ;  /* 0x000000000000791b */ /* 0x003fe20003800000 */
.L_x_15924:
[----:B------:R-:W-:Y:S01]  /*20630*/  IMAD.MOV.U32 R12, RZ, RZ, 0x8 ;  /* 0x00000008ff0c7424 */ /* 0x000fe200078e00ff */
[----:B------:R-:W-:-:S05]  /*20640*/  SEL R3, R14, RZ, P3 ;  /* 0x000000ff0e037207 */ /* 0x000fca0001800000 */
[----:B------:R-:W-:-:S04]  /*20650*/  IMAD.IADD R3, R2, 0x1, R3 ;  /* 0x0000000102037824 */ /* 0x000fc800078e0203 */
[----:B------:R-:W-:-:S07]  /*20660*/  IMAD.MOV.U32 R13, RZ, RZ, R3 ;  /* 0x000000ffff0d7224 */ /* 0x000fce00078e0003 */
[----:B------:R-:W-:Y:S05]  /*20670*/  WARPSYNC.COLLECTIVE R15, `(.L_x_15925) ;  /* 0x000000000f087348 */ /* 0x000fea0003c00000 */
[----:B------:R0:W1:Y:S02]  /*20680*/  SHFL.UP P6, R14, R13, R12, R11 ;  /* 0x0400000c0d0e7389 */ /* 0x00006400000c000b */
[----:B01----:R-:W-:Y:S01]  /*20690*/  ENDCOLLECTIVE ;  /* 0x000000000000791b */ /* 0x003fe20003800000 */
.L_x_15925:
[----:B------:R-:W-:Y:S01]  /*206a0*/  IMAD.MOV.U32 R12, RZ, RZ, 0x10 ;  /* 0x00000010ff0c7424 */ /* 0x000fe200078e00ff */
[----:B------:R-:W-:-:S05]  /*206b0*/  SEL R4, R14, RZ, P4 ;  /* 0x000000ff0e047207 */ /* 0x000fca0002000000 */
[----:B------:R-:W-:-:S04]  /*206c0*/  IMAD.IADD R4, R3, 0x1, R4 ;  /* 0x0000000103047824 */ /* 0x000fc800078e0204 */
[----:B------:R-:W-:-:S07]  /*206d0*/  IMAD.MOV.U32 R13, RZ, RZ, R4 ;  /* 0x000000ffff0d7224 */ /* 0x000fce00078e0004 */
[----:B------:R-:W-:Y:S05]  /*206e0*/  WARPSYNC.COLLECTIVE R15, `(.L_x_15926) ;  /* 0x000000000f087348 */ /* 0x000fea0003c00000 */
[----:B------:R0:W1:Y:S02]  /*206f0*/  SHFL.UP P6, R14, R13, R12, R11 ;  /* 0x0400000c0d0e7389 */ /* 0x00006400000c000b */
[----:B01----:R-:W-:Y:S01]  /*20700*/  ENDCOLLECTIVE ;  /* 0x000000000000791b */ /* 0x003fe20003800000 */
.L_x_15926:
        /* <DEDUP_REMOVED lines=8> */
.L_x_15927:
[----:B------:R-:W-:Y:S05]  /*20790*/  BRA `(.L_x_15928) ;  /* 0xffffff90003c7947 */ /* 0x000fea000383ffff */
.L_x_15704:
[----:B------:R-:W-:Y:S01]  /*207a0*/  BSSY B0, `(.L_x_15929) ;  /* 0x0000007000007945 */ /* 0x000fe20003800000 */
[----:B------:R-:W-:Y:S02]  /*207b0*/  IMAD.MOV.U32 R12, RZ, RZ, 0x1 ;  /* 0x00000001ff0c7424 */ /* 0x000fe400078e00ff */
[----:B------:R-:W-:Y:S02]  /*207c0*/  IMAD.MOV.U32 R11, RZ, RZ, RZ ;  /* 0x000000ffff0b7224 */ /* 0x000fe400078e00ff */
[----:B------:R-:W-:-:S07]  /*207d0*/  IMAD.MOV.U32 R15, RZ, RZ, -0x1 ;  /* 0xffffffffff0f7424 */ /* 0x000fce00078e00ff */
[----:B-1----:R-:W-:Y:S05]  /*207e0*/  WARPSYNC.COLLECTIVE R15, `(.L_x_15930) ;  /* 0x000000000f087348 */ /* 0x002fea0003c00000 */
[----:B------:R0:W2:Y:S02]  /*207f0*/  SHFL.UP P6, R14, R13, R12, R11 ;  /* 0x0400000c0d0e7389 */ /* 0x0000a400000c000b */
[----:B012---:R-:W-:Y:S01]  /*20800*/  ENDCOLLECTIVE ;  /* 0x000000000000791b */ /* 0x007fe20003800000 */
.L_x_15930:
[----:B------:R-:W-:Y:S05]  /*20810*/  BSYNC B0 ;  /* 0x0000000000007941 */ /* 0x000fea0003800000 */
.L_x_15929:
        /* <DEDUP_REMOVED lines=8> */
.L_x_15931:
[----:B------:R-:W-:Y:S01]  /*208a0*/  IMAD.MOV.U32 R12, RZ, RZ, 0x4 ;  /* 0x00000004ff0c7424 */ /* 0x000fe200078e00ff */
[----:B------:R-:W-:-:S05]  /*208b0*/  SEL R14, R14, RZ, P2 ;  /* 0x000000ff0e0e7207 */ /* 0x000fca0001000000 */
[----:B------:R-:W-:-:S04]  /*208c0*/  IMAD.IADD R3, R13, 0x1, R14 ;  /* 0x000000010d037824 */ /* 0x000fc800078e020e */
[----:B------:R-:W-:-:S07]  /*208d0*/  IMAD.MOV.U32 R13, RZ, RZ, R3 ;  /* 0x000000ffff0d7224 */ /* 0x000fce00078e0003 */
[----:B------:R-:W-:Y:S05]  /*208e0*/  WARPSYNC.COLLECTIVE R15, `(.L_x_15932) ;  /* 0x000000000f087348 */ /* 0x000fea0003c00000 */
[----:B------:R0:W1:Y:S02]  /*208f0*/  SHFL.UP P6, R14, R13, R12, R11 ;  /* 0x0400000c0d0e7389 */ /* 0x00006400000c000b */
[----:B01----:R-:W-:Y:S01]  /*20900*/  ENDCOLLECTIVE ;  /* 0x000000000000791b */ /* 0x003fe20003800000 */
.L_x_15932:
[----:B------:R-:W-:Y:S01]  /*20910*/  IMAD.MOV.U32 R12, RZ, RZ, 0x8 ;  /* 0x00000008ff0c7424 */ /* 0x000fe200078e00ff */
[----:B------:R-:W-:-:S05]  /*20920*/  SEL R4, R14, RZ, P3 ;  /* 0x000000ff0e047207 */ /* 0x000fca0001800000 */
[----:B------:R-:W-:-:S04]  /*20930*/  IMAD.IADD R4, R3, 0x1, R4 ;  /* 0x0000000103047824 */ /* 0x000fc800078e0204 */
[----:B------:R-:W-:-:S07]  /*20940*/  IMAD.MOV.U32 R13, RZ, RZ, R4 ;  /* 0x000000ffff0d7224 */ /* 0x000fce00078e0004 */
[----:B------:R-:W-:Y:S05]  /*20950*/  WARPSYNC.COLLECTIVE R15, `(.L_x_15933) ;  /* 0x000000000f087348 */ /* 0x000fea0003c00000 */
[----:B------:R0:W1:Y:S02]  /*20960*/  SHFL.UP P6, R14, R13, R12, R11 ;  /* 0x0400000c0d0e7389 */ /* 0x00006400000c000b */
[----:B01----:R-:W-:Y:S01]  /*20970*/  ENDCOLLECTIVE ;  /* 0x000000000000791b */ /* 0x003fe20003800000 */
.L_x_15933:
[----:B------:R-:W-:Y:S01]  /*20980*/  IMAD.MOV.U32 R12, RZ, RZ, 0x10 ;  /* 0x00000010ff0c7424 */ /* 0x000fe200078e00ff */
[----:B------:R-:W-:-:S05]  /*20990*/  SEL R7, R14, RZ, P4 ;  /* 0x000000ff0e077207 */ /* 0x000fca0002000000 */
[----:B------:R-:W-:-:S04]  /*209a0*/  IMAD.IADD R7, R4, 0x1, R7 ;  /* 0x0000000104077824 */ /* 0x000fc800078e0207 */
[----:B------:R-:W-:-:S07]  /*209b0*/  IMAD.MOV.U32 R13, RZ, RZ, R7 ;  /* 0x000000ffff0d7224 */ /* 0x000fce00078e0007 */
[----:B------:R-:W-:Y:S05]  /*209c0*/  WARPSYNC.COLLECTIVE R15, `(.L_x_15934) ;  /* 0x000000000f087348 */ /* 0x000fea0003c00000 */
[----:B------:R0:W1:Y:S02]  /*209d0*/  SHFL.UP P6, R14, R13, R12, R11 ;  /* 0x0400000c0d0e7389 */ /* 0x00006400000c000b */
[----:B01----:R-:W-:Y:S01]  /*209e0*/  ENDCOLLECTIVE ;  /* 0x000000000000791b */ /* 0x003fe20003800000 */
.L_x_15934:
[----:B------:R-:W-:Y:S01]  /*209f0*/  MOV R12, 0x1f ;  /* 0x0000001f000c7802 */ /* 0x000fe20000000f00 */
[----:B------:R-:W-:Y:S01]  /*20a00*/  IMAD.MOV.U32 R11, RZ, RZ, 0x1f ;  /* 0x0000001fff0b7424 */ /* 0x000fe200078e00ff */
[----:B------:R-:W-:-:S05]  /*20a10*/  SEL R2, R14, RZ, P5 ;  /* 0x000000ff0e027207 */ /* 0x000fca0002800000 */
[----:B------:R-:W-:-:S04]  /*20a20*/  IMAD.IADD R2, R7, 0x1, R2 ;  /* 0x0000000107027824 */ /* 0x000fc800078e0202 */
[----:B------:R-:W-:-:S07]  /*20a30*/  IMAD.MOV.U32 R13, RZ, RZ, R2 ;  /* 0x000000ffff0d7224 */ /* 0x000fce00078e0002 */
[----:B------:R-:W-:Y:S05]  /*20a40*/  WARPSYNC.COLLECTIVE R15, `(.L_x_15935) ;  /* 0x000000000f087348 */ /* 0x000fea0003c00000 */
[----:B------:R0:W1:Y:S02]  /*20a50*/  SHFL.IDX P6, R14, R13, R12, R11 ;  /* 0x0000000c0d0e7389 */ /* 0x00006400000c000b */
[----:B01----:R-:W-:Y:S01]  /*20a60*/  ENDCOLLECTIVE ;  /* 0x000000000000791b */ /* 0x003fe20003800000 */
.L_x_15935:
[----:B------:R-:W-:Y:S05]  /*20a70*/  BRA `(.L_x_15936) ;  /* 0xffffff9000287947 */ /* 0x000fea000383ffff */
.L_x_15706:
[----:B------:R-:W-:Y:S01]  /*20a80*/  BSSY B0, `(.L_x_15937) ;  /* 0x0000006000007945 */ /* 0x000fe20003800000 */
[----:B------:R-:W-:Y:S01]  /*20a90*/  PLOP3.LUT P6, PT, P6, PT, PT, 0x8, 0x0 ;  /* 0x000000000000781c */ /* 0x000fe200037ce170 */
[----:B------:R-:W-:-:S12]  /*20aa0*/  IMAD.MOV.U32 R15, RZ, RZ, -0x1 ;  /* 0xffffffffff0f7424 */ /* 0x000fd800078e00ff */
[----:B01----:R-:W-:Y:S05]  /*20ab0*/  WARPSYNC.COLLECTIVE R15, `(.L_x_15938) ;  /* 0x000000000f087348 */ /* 0x003fea0003c00000 */
[----:B------:R-:W-:Y:S01]  /*20ac0*/  VOTE.ANY R14, PT, P6 ;  /* 0x00000000000e7806 */ /* 0x000fe200030e0100 */
[----:B01----:R-:W-:Y:S06]  /*20ad0*/  ENDCOLLECTIVE ;  /* 0x000000000000791b */ /* 0x003fec0003800000 */
.L_x_15938:
[----:B------:R-:W-:Y:S05]  /*20ae0*/  BSYNC B0 ;  /* 0x0000000000007941 */ /* 0x000fea0003800000 */
.L_x_15937:
        /* <DEDUP_REMOVED lines=10> */
.L_x_15939:
[----:B------:R-:W-:Y:S02]  /*20b90*/  IMAD.MOV.U32 R13, RZ, RZ, R5 ;  /* 0x000000ffff0d7224 */ /* 0x000fe400078e0005 */
[----:B------:R-:W-:-:S07]  /*20ba0*/  IMAD.MOV.U32 R25, RZ, RZ, R14 ;  /* 0x000000ffff197224 */ /* 0x000fce00078e000e */
[----:B------:R-:W-:Y:S05]  /*20bb0*/  WARPSYNC.COLLECTIVE R15, `(.L_x_15940) ;  /* 0x000000000f087348 */ /* 0x000fea0003c00000 */
[----:B------:R0:W1:Y:S02]  /*20bc0*/  SHFL.IDX P6, R14, R13, R12, R11 ;  /* 0x0000000c0d0e7389 */ /* 0x00006400000c000b */
[----:B01----:R-:W-:Y:S01]  /*20bd0*/  ENDCOLLECTIVE ;  /* 0x000000000000791b */ /* 0x003fe20003800000 */
.L_x_15940:
[----:B------:R-:W-:Y:S01]  /*20be0*/  IMAD.MOV.U32 R5, RZ, RZ, R14 ;  /* 0x000000ffff057224 */ /* 0x000fe200078e000e */
[----:B------:R-:W-:Y:S06]  /*20bf0*/  BRA `(.L_x_15941) ;  /* 0xffffff9000087947 */ /* 0x000fec000383ffff */
.L_x_15708:
[----:B------:R-:W-:Y:S01]  /*20c00*/  BSSY B0, `(.L_x_15942) ;  /* 0x0000007000007945 */ /* 0x000fe20003800000 */
[----:B------:R-:W-:Y:S02]  /*20c10*/  IMAD.MOV.U32 R13, RZ, RZ, R2 ;  /* 0x000000ffff0d7224 */ /* 0x000fe400078e0002 */
[----:B------:R-:W-:Y:S02]  /*20c20*/  IMAD.MOV.U32 R11, RZ, RZ, 0x1f ;  /* 0x0000001fff0b7424 */ /* 0x000fe400078e00ff */
[----:B------:R-:W-:-:S07]  /*20c30*/  IMAD.MOV.U32 R15, RZ, RZ, -0x1 ;  /* 0xffffffffff0f7424 */ /* 0x000fce00078e00ff */
[----:B01234-:R-:W-:Y:S05]  /*20c40*/  WARPSYNC.COLLECTIVE R15, `(.L_x_15943) ;  /* 0x000000000f087348 */ /* 0x01ffea0003c00000 */
[----:B------:R0:W0:Y:S02]  /*20c50*/  SHFL.IDX P6, R14, R13, R12, R11 ;  /* 0x0000000c0d0e7389 */ /* 0x00002400000c000b */
[----:B01234-:R-:W-:Y:S01]  /*20c60*/  ENDCOLLECTIVE ;  /* 0x000000000000791b */ /* 0x01ffe20003800000 */
.L_x_15943:
[----:B------:R-:W-:Y:S05]  /*20c70*/  BSYNC B0 ;  /* 0x0000000000007941 */ /* 0x000fea0003800000 */
.L_x_15942:
[----:B------:R-:W-:Y:S01]  /*20c80*/  IMAD.MOV.U32 R24, RZ, RZ, R14 ;  /* 0x000000ffff187224 */ /* 0x000fe200078e000e */
[----:B------:R-:W-:Y:S06]  /*20c90*/  BRA `(.L_x_15707) ;  /* 0xffffff8c00f87947 */ /* 0x000fec000383ffff */
.L_x_15714:
[----:B0-----:R0:W4:Y:S02]  /*20ca0*/  SYNCS.PHASECHK.TRANS64.TRYWAIT P0, [R5+URZ+0x16820], R0 ;  /* 0x01682000050075a7 */ /* 0x001124000800017f */
[----:B----4-:R-:W-:Y:S05]  /*20cb0*/  @!P0 NANOSLEEP.SYNCS 0x989680 ;  /* 0x009896800000895d */ /* 0x010fea0003900000 */
[----:B------:R-:W4:Y:S02]  /*20cc0*/  @!P0 SYNCS.PHASECHK.TRANS64 P0, [R5+URZ+0x16820], R0 ;  /* 0x01682000050085a7 */ /* 0x000f24000800007f */
[----:B----4-:R-:W-:Y:S05]  /*20cd0*/  @!P0 BRA `(.L_x_15714) ;  /* 0xfffffffc00f08947 */ /* 0x010fea000383ffff */
[----:B------:R-:W-:Y:S05]  /*20ce0*/  BRA `(.L_x_15944) ;  /* 0xffffff9800547947 */ /* 0x000fea000383ffff */
.L_x_15715:
[----:B------:R-:W4:Y:S01]  /*20cf0*/  S2R R2, SR_TID.X ;  /* 0x0000000000027919 */ /* 0x000f220000002100 */
[----:B------:R-:W-:Y:S01]  /*20d00*/  BSSY B0, `(.L_x_15945) ;  /* 0x000000a000007945 */ /* 0x000fe20003800000 */
[----:B------:R-:W-:Y:S02]  /*20d10*/  IMAD.MOV.U32 R12, RZ, RZ, RZ ;  /* 0x000000ffff0c7224 */ /* 0x000fe400078e00ff */
[----:B------:R-:W-:Y:S02]  /*20d20*/  IMAD.MOV.U32 R11, RZ, RZ, 0x1f ;  /* 0x0000001fff0b7424 */ /* 0x000fe400078e00ff */
[----:B------:R-:W-:Y:S01]  /*20d30*/  IMAD.MOV.U32 R15, RZ, RZ, -0x1 ;  /* 0xffffffffff0f7424 */ /* 0x000fe200078e00ff */
[----:B----4-:R-:W-:-:S04]  /*20d40*/  SHF.R.U32.HI R2, RZ, 0x5, R2 ;  /* 0x00000005ff027819 */ /* 0x010fc80000011602 */
[----:B------:R-:W-:-:S05]  /*20d50*/  LOP3.LUT R2, R2, 0x3, RZ, 0xc0, !PT ;  /* 0x0000000302027812 */ /* 0x000fca00078ec0ff */
[----:B------:R-:W-:-:S07]  /*20d60*/  IMAD.MOV.U32 R13, RZ, RZ, R2 ;  /* 0x000000ffff0d7224 */ /* 0x000fce00078e0002 */
[----:B0123--:R-:W-:Y:S05]  /*20d70*/  WARPSYNC.COLLECTIVE R15, `(.L_x_15946) ;  /* 0x000000000f087348 */ /* 0x00ffea0003c00000 */
[----:B------:R4:W0:Y:S02]  /*20d80*/  SHFL.IDX P6, R14, R13, R12, R11 ;  /* 0x0000000c0d0e7389 */ /* 0x00082400000c000b */
[----:B01234-:R-:W-:Y:S01]  /*20d90*/  ENDCOLLECTIVE ;  /* 0x000000000000791b */ /* 0x01ffe20003800000 */
.L_x_15946:
[----:B------:R-:W-:Y:S05]  /*20da0*/  BSYNC B0 ;  /* 0x0000000000007941 */ /* 0x000fea0003800000 */
.L_x_15945:
[----:B------:R-:W-:Y:S05]  /*20db0*/  BRA `(.L_x_15947) ;  /* 0xffffff98003c7947 */ /* 0x000fea000383ffff */
.L_x_15716:
[----:B------:R-:W-:Y:S01]  /*20dc0*/  BSSY B0, `(.L_x_15948) ;  /* 0x0000006000007945 */ /* 0x000fe20003800000 */
[----:B------:R-:W-:-:S07]  /*20dd0*/  IMAD.MOV.U32 R15, RZ, RZ, -0x1 ;  /* 0xffffffffff0f7424 */ /* 0x000fce00078e00ff */
[----:B0123--:R-:W-:Y:S05]  /*20de0*/  WARPSYNC.COLLECTIVE R15, `(.L_x_15949) ;  /* 0x000000000f0c7348 */ /* 0x00ffea0003c00000 */
[----:B------:R-:W-:Y:S02]  /*20df0*/  ELECT P6, UR62, PT ;  /* 0x00000000003e782f */ /* 0x000fe400038c0000 */
[----:B------:R-:W-:Y:S01]  /*20e00*/  MOV R14, UR62 ;  /* 0x0000003e000e7c02 */ /* 0x000fe20008000f00 */
[----:B0123--:R-:W-:Y:S10]  /*20e10*/  ENDCOLLECTIVE ;  /* 0x000000000000791b */ /* 0x00fff40003800000 */
.L_x_15949:
[----:B------:R-:W-:Y:S05]  /*20e20*/  BSYNC B0 ;  /* 0x0000000000007941 */ /* 0x000fea0003800000 */
.L_x_15948:
[----:B------:R-:W-:Y:S05]  /*20e30*/  BRA `(.L_x_15950) ;  /* 0xffffff9800307947 */ /* 0x000fea000383ffff */
.L_x_15718:
[----:B0-----:R0:W4:Y:S02]  /*20e40*/  SYNCS.PHASECHK.TRANS64.TRYWAIT P1, [R3+URZ+0x16840], R2 ;  /* 0x01684002030075a7 */ /* 0x001124000802017f */
[----:B----4-:R-:W-:Y:S05]  /*20e50*/  @!P1 NANOSLEEP.SYNCS 0x989680 ;  /* 0x009896800000995d */ /* 0x010fea0003900000 */
[----:B------:R-:W4:Y:S02]  /*20e60*/  @!P1 SYNCS.PHASECHK.TRANS64 P1, [R3+URZ+0x16840], R2 ;  /* 0x01684002030095a7 */ /* 0x000f24000802007f */
[----:B----4-:R-:W-:Y:S05]  /*20e70*/  @!P1 BRA `(.L_x_15718) ;  /* 0xfffffffc00f09947 */ /* 0x010fea000383ffff */
[----:B------:R-:W-:Y:S05]  /*20e80*/  BRA `(.L_x_15951) ;  /* 0xffffff9800507947 */ /* 0x000fea000383ffff */
.L_x_15720:
[----:B----4-:R4:W0:Y:S02]  /*20e90*/  SYNCS.PHASECHK.TRANS64.TRYWAIT P1, [R23+URZ+0x16840], R0 ;  /* 0x01684000170075a7 */ /* 0x010824000802017f */
[----:B0-----:R-:W-:Y:S05]  /*20ea0*/  @!P1 NANOSLEEP.SYNCS 0x989680 ;  /* 0x009896800000995d */ /* 0x001fea0003900000 */
[----:B------:R-:W0:Y:S02]  /*20eb0*/  @!P1 SYNCS.PHASECHK.TRANS64 P1, [R23+URZ+0x16840], R0 ;  /* 0x01684000170095a7 */ /* 0x000e24000802007f */
[----:B0-----:R-:W-:Y:S05]  /*20ec0*/  @!P1 BRA `(.L_x_15720) ;  /* 0xfffffffc00f09947 */ /* 0x001fea000383ffff */
[----:B------:R-:W-:Y:S05]  /*20ed0*/  BRA `(.L_x_15952) ;  /* 0xffffff98005c7947 */ /* 0x000fea000383ffff */
.L_x_15722:
[----:B------:R0:W0:Y:S02]  /*20ee0*/  SYNCS.PHASECHK.TRANS64.TRYWAIT P1, [R3+URZ+0x16860], R2 ;  /* 0x01686002030075a7 */ /* 0x000024000802017f */
[----:B0-----:R-:W-:Y:S05]  /*20ef0*/  @!P1 NANOSLEEP.SYNCS 0x989680 ;  /* 0x009896800000995d */ /* 0x001fea0003900000 */
[----:B------:R-:W0:Y:S02]  /*20f00*/  @!P1 SYNCS.PHASECHK.TRANS64 P1, [R3+URZ+0x16860], R2 ;  /* 0x01686002030095a7 */ /* 0x000e24000802007f */
[----:B0-----:R-:W-:Y:S05]  /*20f10*/  @!P1 BRA `(.L_x_15722) ;  /* 0xfffffffc00f09947 */ /* 0x001fea000383ffff */
[----:B------:R-:W-:Y:S05]  /*20f20*/  BRA `(.L_x_15953) ;  /* 0xffffff9800587947 */ /* 0x000fea000383ffff */
.L_x_15954:
        /* <DEDUP_REMOVED lines=13> */
.L_x_16000:


//--------------------- .nv.global.init           --------------------------
	.section	.nv.global.init,"aw",@progbits
.nv.global.init:
	.type		$str$23,@object
	.size		$str$23,($str$24 - $str$23)
$str$23:
        /*0000*/ 	.byte	0x28, 0x61, 0x64, 0x64, 0x72, 0x65, 0x73, 0x73, 0x20, 0x26, 0x20, 0x6d, 0x61, 0x73, 0x6b, 0x29
        /*0010*/ 	.byte	0x20, 0x3d, 0x3d, 0x20, 0x30, 0x00
	.type		$str$24,@object
	.size		$str$24,(__unnamed_27 - $str$24)
$str$24:
        /*0016*/ 	.byte	0x2f, 0x74, 0x6d, 0x70, 0x2f, 0x6f, 0x73, 0x73, 0x5f, 0x6b, 0x65, 0x72, 0x6e, 0x65, 0x6c, 0x73
        /*0026*/ 	.byte	0x5f, 0x73, 0x72, 0x63, 0x2f, 0x66, 0x6c, 0x61, 0x73, 0x68, 0x5f, 0x61, 0x74, 0x74, 0x65, 0x6e
        /*0036*/ 	.byte	0x74, 0x69, 0x6f, 0x6e, 0x2f, 0x63, 0x73, 0x72, 0x63, 0x2f, 0x63, 0x75, 0x74, 0x6c, 0x61, 0x73
        /*0046*/ 	.byte	0x73, 0x2f, 0x69, 0x6e, 0x63, 0x6c, 0x75, 0x64, 0x65, 0x2f, 0x63, 0x75, 0x74, 0x65, 0x2f, 0x70
        /*0056*/ 	.byte	0x6f, 0x69, 0x6e, 0x74, 0x65, 0x72, 0x5f, 0x66, 0x6c, 0x61, 0x67, 0x67, 0x65, 0x64, 0x2e, 0x68
        /*0066*/ 	.byte	0x70, 0x70, 0x00
	.type		__unnamed_27,@object
	.size		__unnamed_27,(__unnamed_4 - __unnamed_27)
__unnamed_27:
        /* <DEDUP_REMOVED lines=24> */
        /*01e9*/ 	.byte	0x00
	.type		__unnamed_4,@object
	.size		__unnamed_4,(__unnamed_9 - __unnamed_4)
__unnamed_4:
        /* <DEDUP_REMOVED lines=25> */
	.type		__unnamed_9,@object
	.size		__unnamed_9,(__unnamed_17 - __unnamed_9)
__unnamed_9:
        /* <DEDUP_REMOVED lines=25> */
	.type		__unnamed_17,@object
	.size		__unnamed_17,(__unnamed_13 - __unnamed_17)
__unnamed_17:
        /* <DEDUP_REMOVED lines=25> */
	.type		__unnamed_13,@object
	.size		__unnamed_13,(__unnamed_23 - __unnamed_13)
__unnamed_13:
        /* <DEDUP_REMOVED lines=25> */
	.type		__unnamed_23,@object
	.size		__unnamed_23,(__unnamed_18 - __unnamed_23)
__unnamed_23:
        /* <DEDUP_REMOVED lines=25> */
	.type		__unnamed_18,@object
	.size		__unnamed_18,(__unnamed_22 - __unnamed_18)
__unnamed_18:
        /* <DEDUP_REMOVED lines=25> */
	.type		__unnamed_22,@object
	.size		__unnamed_22,(__unnamed_5 - __unnamed_22)
__unnamed_22:
        /* <DEDUP_REMOVED lines=25> */
	.type		__unnamed_5,@object
	.size		__unnamed_5,(__unnamed_3 - __unnamed_5)
__unnamed_5:
        /* <DEDUP_REMOVED lines=24> */
        /*0e03*/ 	.byte	0x3e, 0x20, 0x26, 0x5d, 0x00
	.type		__unnamed_3,@object
	.size		__unnamed_3,(__unnamed_2 - __unnamed_3)
__unnamed_3:
        /* <DEDUP_REMOVED lines=29> */
	.type		__unnamed_2,@object
	.size		__unnamed_2,(__unnamed_1 - __unnamed_2)
__unnamed_2:
        /* <DEDUP_REMOVED lines=29> */
	.type		__unnamed_1,@object
	.size		__unnamed_1,(__unnamed_25 - __unnamed_1)
__unnamed_1:
        /* <DEDUP_REMOVED lines=28> */
        /*1360*/ 	.byte	0x3c, 0x38, 0x31, 0x39, 0x32, 0x3e, 0x3e, 0x3e, 0x3e, 0x3e, 0x20, 0x26, 0x5d, 0x00
	.type		__unnamed_25,@object
	.size		__unnamed_25,(__unnamed_26 - __unnamed_25)
__unnamed_25:
        /* <DEDUP_REMOVED lines=28> */
        /*152e*/ 	.byte	0x3a, 0x43, 0x3c, 0x31, 0x36, 0x33, 0x38, 0x34, 0x3e, 0x3e, 0x3e, 0x3e, 0x3e, 0x5d, 0x00
	.type		__unnamed_26,@object
	.size		__unnamed_26,(__unnamed_21 - __unnamed_26)
__unnamed_26:
        /* <DEDUP_REMOVED lines=29> */
	.type		__unnamed_21,@object
	.size		__unnamed_21,(__unnamed_11 - __unnamed_21)
__unnamed_21:
        /* <DEDUP_REMOVED lines=29> */
	.type		__unnamed_11,@object
	.size		__unnamed_11,(__unnamed_7 - __unnamed_11)
__unnamed_11:
        /* <DEDUP_REMOVED lines=29> */
	.type		__unnamed_7,@object
	.size		__unnamed_7,(__unnamed_15 - __unnamed_7)
__unnamed_7:
        /* <DEDUP_REMOVED lines=29> */
	.type		__unnamed_15,@object
	.size		__unnamed_15,(__unnamed_12 - __unnamed_15)
__unnamed_15:
        /* <DEDUP_REMOVED lines=29> */
	.type		__unnamed_12,@object
	.size		__unnamed_12,(__unnamed_20 - __unnamed_12)
__unnamed_12:
        /* <DEDUP_REMOVED lines=29> */
	.type		__unnamed_20,@object
	.size		__unnamed_20,(__unnamed_8 - __unnamed_20)
__unnamed_20:
        /* <DEDUP_REMOVED lines=29> */
	.type		__unnamed_8,@object
	.size		__unnamed_8,(__unnamed_16 - __unnamed_8)
__unnamed_8:
        /* <DEDUP_REMOVED lines=29> */
	.type		__unnamed_16,@object
	.size		__unnamed_16,(__unnamed_24 - __unnamed_16)
__unnamed_16:
        /* <DEDUP_REMOVED lines=29> */
	.type		__unnamed_24,@object
	.size		__unnamed_24,(__unnamed_19 - __unnamed_24)
__unnamed_24:
        /* <DEDUP_REMOVED lines=30> */
	.type		__unnamed_19,@object
	.size		__unnamed_19,(__unnamed_10 - __unnamed_19)
__unnamed_19:
        /* <DEDUP_REMOVED lines=29> */
        /*292d*/ 	.byte	0x5d, 0x00
	.type		__unnamed_10,@object
	.size		__unnamed_10,(__unnamed_6 - __unnamed_10)
__unnamed_10:
        /* <DEDUP_REMOVED lines=30> */
	.type		__unnamed_6,@object
	.size		__unnamed_6,(__unnamed_14 - __unnamed_6)
__unnamed_6:
        /* <DEDUP_REMOVED lines=30> */
	.type		__unnamed_14,@object
	.size		__unnamed_14,(.L_13 - __unnamed_14)
__unnamed_14:
        /* <DEDUP_REMOVED lines=30> */
.L_13:


//--------------------- .nv.shared._ZN7cutlass13device_kernelIN5flash11enable_sm90INS1_16FlashAttnFwdSm90INS1_25CollectiveMainloopFwdSm90ILi2EN4cute5tupleIJNS5_1CILi1EEES8_S8_EEENS6_IJNS7_ILi128EEENS7_ILi80EEENS7_ILi256EEEEEELi256ENS_10bfloat16_tEfNS_4arch4Sm90ELb0ELb0ELb0ELb0ELb1ELb0ELb0ELb1ELb1ELb1ELb1ELb0EEENS1_21CollectiveEpilogueFwdINS6_IJSA_SC_SB_EEES9_SE_SG_Li256ELb0ELb1ELb1ELb0EEENS1_19SingleTileSchedulerILb0ELb1ELb1ELi128EEEEEEEEEvNT_6ParamsE --------------------------
	.section	.nv.shared._ZN7cutlass13device_kernelIN5flash11enable_sm90INS1_16FlashAttnFwdSm90INS1_25CollectiveMainloopFwdSm90ILi2EN4cute5tupleIJNS5_1CILi1EEES8_S8_EEENS6_IJNS7_ILi128EEENS7_ILi80EEENS7_ILi256EEEEEELi256ENS_10bfloat16_tEfNS_4arch4Sm90ELb0ELb0ELb0ELb0ELb1ELb0ELb0ELb1ELb1ELb1ELb1ELb0EEENS1_21CollectiveEpilogueFwdINS6_IJSA_SC_SB_EEES9_SE_SG_Li256ELb0ELb1ELb1ELb0EEENS1_19SingleTileSchedulerILb0ELb1ELb1ELi128EEEEEEEEEvNT_6ParamsE,"aw",@nobits
	.sectionflags	@""
	.align	16
	.zero		1024


//--------------------- .nv.shared.reserved.0     --------------------------
	.section	.nv.shared.reserved.0,"aw",@nobits
	.weak		__nv_reservedSMEM_offset_0_alias
	.size		__nv_reservedSMEM_offset_0_alias, 0, 0
	.other		__nv_reservedSMEM_offset_0_alias,@"STO_CUDA_RESERVED_SHARED STV_DEFAULT"
__nv_reservedSMEM_offset_0_alias:
	.zero		0


//--------------------- .nv.global                --------------------------
	.section	.nv.global,"aw",@nobits
.nv.global:
	.type		_ZN78_INTERNAL_cc2cd7de_42_flash_fwd_hdimall_bf16_paged_split_sm90_cu_93b96ec2_40584cute1_E,@object
	.size		_ZN78_INTERNAL_cc2cd7de_42_flash_fwd_hdimall_bf16_paged_split_sm90_cu_93b96ec2_40584cute1_E,(_ZN78_INTERNAL_cc2cd7de_42_flash_fwd_hdimall_bf16_paged_split_sm90_cu_93b96ec2_40584cuda3std3__45__cpo6cbeginE - _ZN78_INTERNAL_cc2cd7de_42_flash_fwd_hdimall_bf16_paged_split_sm90_cu_93b96ec2_40584cute1_E)
_ZN78_INTERNAL_cc2cd7de_42_flash_fwd_hdimall_bf16_paged_split_sm90_cu_93b96ec2_40584cute1_E:
	.zero		1
	.type		_ZN78_INTERNAL_cc2cd7de_42_flash_fwd_hdimall_bf16_paged_split_sm90_cu_93b96ec2_40584cuda3std3__45__cpo6cbeginE,@object
	.size		_ZN78_INTERNAL_cc2cd7de_42_flash_fwd_hdimall_bf16_paged_split_sm90_cu_93b96ec2_40584cuda3std3__45__cpo6cbeginE,(_ZN78_INTERNAL_cc2cd7de_42_flash_fwd_hdimall_bf16_paged_split_sm90_cu_93b96ec2_40584cuda3std3__48in_placeE - _ZN78_INTERNAL_cc2cd7de_42_flash_fwd_hdimall_bf16_paged_split_sm90_cu_93b96ec2_40584cuda3std3__45__cpo6cbeginE)
_ZN78_INTERNAL_cc2cd7de_42_flash_fwd_hdimall_bf16_paged_split_sm90_cu_93b96ec2_40584cuda3std3__45__cpo6cbeginE:
	.zero		1
	.type		_ZN78_INTERNAL_cc2cd7de_42_flash_fwd_hdimall_bf16_paged_split_sm90_cu_93b96ec2_40584cuda3std3__48in_placeE,@object
	.size		_ZN78_INTERNAL_cc2cd7de_42_flash_fwd_hdimall_bf16_paged_split_sm90_cu_93b96ec2_40584cuda3std3__48in_placeE,(_ZN78_INTERNAL_cc2cd7de_42_flash_fwd_hdimall_bf16_paged_split_sm90_cu_93b96ec2_40584cuda3std6ranges3__45__cpo9iter_moveE - _ZN78_INTERNAL_cc2cd7de_42_flash_fwd_hdimall_bf16_paged_split_sm90_cu_93b96ec2_40584cuda3std3__48in_placeE)
_ZN78_INTERNAL_cc2cd7de_42_flash_fwd_hdimall_bf16_paged_split_sm90_cu_93b96ec2_40584cuda3std3__48in_placeE:
	.zero		1
	.type		_ZN78_INTERNAL_cc2cd7de_42_flash_fwd_hdimall_bf16_paged_split_sm90_cu_93b96ec2_40584cuda3std6ranges3__45__cpo9iter_moveE,@object
	.size		_ZN78_INTERNAL_cc2cd7de_42_flash_fwd_hdimall_bf16_paged_split_sm90_cu_93b96ec2_40584cuda3std6ranges3__45__cpo9iter_moveE,(_ZN78_INTERNAL_cc2cd7de_42_flash_fwd_hdimall_bf16_paged_split_sm90_cu_93b96ec2_40584cuda3std3__45__cpo5beginE - _ZN78_INTERNAL_cc2cd7de_42_flash_fwd_hdimall_bf16_paged_split_sm90_cu_93b96ec2_40584cuda3std6ranges3__45__cpo9iter_moveE)
_ZN78_INTERNAL_cc2cd7de_42_flash_fwd_hdimall_bf16_paged_split_sm90_cu_93b96ec2_40584cuda3std6ranges3__45__cpo9iter_moveE:
	.zero		1
	.type		_ZN78_INTERNAL_cc2cd7de_42_flash_fwd_hdimall_bf16_paged_split_sm90_cu_93b96ec2_40584cuda3std3__45__cpo5beginE,@object
	.size		_ZN78_INTERNAL_cc2cd7de_42_flash_fwd_hdimall_bf16_paged_split_sm90_cu_93b96ec2_40584cuda3std3__45__cpo5beginE,(_ZN78_INTERNAL_cc2cd7de_42_flash_fwd_hdimall_bf16_paged_split_sm90_cu_93b96ec2_40584cuda3std3__480_GLOBAL__N__cc2cd7de_42_flash_fwd_hdimall_bf16_paged_split_sm90_cu_93b96ec2_40586ignoreE - _ZN78_INTERNAL_cc2cd7de_42_flash_fwd_hdimall_bf16_paged_split_sm90_cu_93b96ec2_40584cuda3std3__45__cpo5beginE)
_ZN78_INTERNAL_cc2cd7de_42_flash_fwd_hdimall_bf16_paged_split_sm90_cu_93b96ec2_40584cuda3std3__45__cpo5beginE:
	.zero		1
	.type		_ZN78_INTERNAL_cc2cd7de_42_flash_fwd_hdimall_bf16_paged_split_sm90_cu_93b96ec2_40584cuda3std3__480_GLOBAL__N__cc2cd7de_42_flash_fwd_hdimall_bf16_paged_split_sm90_cu_93b96ec2_40586ignoreE,@object
	.size		_ZN78_INTERNAL_cc2cd7de_42_flash_fwd_hdimall_bf16_paged_split_sm90_cu_93b96ec2_40584cuda3std3__480_GLOBAL__N__cc2cd7de_42_flash_fwd_hdimall_bf16_paged_split_sm90_cu_93b96ec2_40586ignoreE,(_ZN78_INTERNAL_cc2cd7de_42_flash_fwd_hdimall_bf16_paged_split_sm90_cu_93b96ec2_40584cute7productE - _ZN78_INTERNAL_cc2cd7de_42_flash_fwd_hdimall_bf16_paged_split_sm90_cu_93b96ec2_40584cuda3std3__480_GLOBAL__N__cc2cd7de_42_flash_fwd_hdimall_bf16_paged_split_sm90_cu_93b96ec2_40586ignoreE)
_ZN78_INTERNAL_cc2cd7de_42_flash_fwd_hdimall_bf16_paged_split_sm90_cu_93b96ec2_40584cuda3std3__480_GLOBAL__N__cc2cd7de_42_flash_fwd_hdimall_bf16_paged_split_sm90_cu_93b96ec2_40586ignoreE:
	.zero		1
	.type		_ZN78_INTERNAL_cc2cd7de_42_flash_fwd_hdimall_bf16_paged_split_sm90_cu_93b96ec2_40584cute7productE,@object
	.size		_ZN78_INTERNAL_cc2cd7de_42_flash_fwd_hdimall_bf16_paged_split_sm90_cu_93b96ec2_40584cute7productE,(_ZN78_INTERNAL_cc2cd7de_42_flash_fwd_hdimall_bf16_paged_split_sm90_cu_93b96ec2_40584cuda3std3__45__cpo3endE - _ZN78_INTERNAL_cc2cd7de_42_flash_fwd_hdimall_bf16_paged_split_sm90_cu_93b96ec2_40584cute7productE)
_ZN78_INTERNAL_cc2cd7de_42_flash_fwd_hdimall_bf16_paged_split_sm90_cu_93b96ec2_40584cute7productE:
	.zero		1
	.type		_ZN78_INTERNAL_cc2cd7de_42_flash_fwd_hdimall_bf16_paged_split_sm90_cu_93b96ec2_40584cuda3std3__45__cpo3endE,@object
	.size		_ZN78_INTERNAL_cc2cd7de_42_flash_fwd_hdimall_bf16_paged_split_sm90_cu_93b96ec2_40584cuda3std3__45__cpo3endE,(_ZN78_INTERNAL_cc2cd7de_42_flash_fwd_hdimall_bf16_paged_split_sm90_cu_93b96ec2_40584cuda3std3__419piecewise_constructE - _ZN78_INTERNAL_cc2cd7de_42_flash_fwd_hdimall_bf16_paged_split_sm90_cu_93b96ec2_40584cuda3std3__45__cpo3endE)
_ZN78_INTERNAL_cc2cd7de_42_flash_fwd_hdimall_bf16_paged_split_sm90_cu_93b96ec2_40584cuda3std3__45__cpo3endE:
	.zero		1
	.type		_ZN78_INTERNAL_cc2cd7de_42_flash_fwd_hdimall_bf16_paged_split_sm90_cu_93b96ec2_40584cuda3std3__419piecewise_constructE,@object
	.size		_ZN78_INTERNAL_cc2cd7de_42_flash_fwd_hdimall_bf16_paged_split_sm90_cu_93b96ec2_40584cuda3std3__419piecewise_constructE,(_ZN78_INTERNAL_cc2cd7de_42_flash_fwd_hdimall_bf16_paged_split_sm90_cu_93b96ec2_40584cuda3std3__45__cpo4cendE - _ZN78_INTERNAL_cc2cd7de_42_flash_fwd_hdimall_bf16_paged_split_sm90_cu_93b96ec2_40584cuda3std3__419piecewise_constructE)
_ZN78_INTERNAL_cc2cd7de_42_flash_fwd_hdimall_bf16_paged_split_sm90_cu_93b96ec2_40584cuda3std3__419piecewise_constructE:
	.zero		1
	.type		_ZN78_INTERNAL_cc2cd7de_42_flash_fwd_hdimall_bf16_paged_split_sm90_cu_93b96ec2_40584cuda3std3__45__cpo4cendE,@object
	.size		_ZN78_INTERNAL_cc2cd7de_42_flash_fwd_hdimall_bf16_paged_split_sm90_cu_93b96ec2_40584cuda3std3__45__cpo4cendE,(_ZN78_INTERNAL_cc2cd7de_42_flash_fwd_hdimall_bf16_paged_split_sm90_cu_93b96ec2_40584cuda3std6ranges3__45__cpo4swapE - _ZN78_INTERNAL_cc2cd7de_42_flash_fwd_hdimall_bf16_paged_split_sm90_cu_93b96ec2_40584cuda3std3__45__cpo4cendE)
_ZN78_INTERNAL_cc2cd7de_42_flash_fwd_hdimall_bf16_paged_split_sm90_cu_93b96ec2_40584cuda3std3__45__cpo4cendE:
	.zero		1
	.type		_ZN78_INTERNAL_cc2cd7de_42_flash_fwd_hdimall_bf16_paged_split_sm90_cu_93b96ec2_40584cuda3std6ranges3__45__cpo4swapE,@object
	.size		_ZN78_INTERNAL_cc2cd7de_42_flash_fwd_hdimall_bf16_paged_split_sm90_cu_93b96ec2_40584cuda3std6ranges3__45__cpo4swapE,(.L_34 - _ZN78_INTERNAL_cc2cd7de_42_flash_fwd_hdimall_bf16_paged_split_sm90_cu_93b96ec2_40584cuda3std6ranges3__45__cpo4swapE)
_ZN78_INTERNAL_cc2cd7de_42_flash_fwd_hdimall_bf16_paged_split_sm90_cu_93b96ec2_40584cuda3std6ranges3__45__cpo4swapE:
	.zero		1
.L_34:


//--------------------- .nv.shared._ZN7cutlass13device_kernelIN5flash11enable_sm90INS1_16FlashAttnFwdSm90INS1_25CollectiveMainloopFwdSm90ILi2EN4cute5tupleIJNS5_1CILi1EEES8_S8_EEENS6_IJNS7_ILi128EEENS7_ILi80EEENS7_ILi256EEEEEELi256ENS_10bfloat16_tEfNS_4arch4Sm90ELb0ELb0ELb0ELb1ELb1ELb0ELb0ELb1ELb1ELb1ELb1ELb0EEENS1_21CollectiveEpilogueFwdINS6_IJSA_SC_SB_EEES9_SE_SG_Li256ELb1ELb1ELb1ELb0EEENS1_36VarlenDynamicPersistentTileSchedulerILi128ELi80ELi256ELi128ELb1ELb1ELb1ELb0ELb1ELb1EEEEEEEEEvNT_6ParamsE --------------------------
	.section	.nv.shared._ZN7cutlass13device_kernelIN5flash11enable_sm90INS1_16FlashAttnFwdSm90INS1_25CollectiveMainloopFwdSm90ILi2EN4cute5tupleIJNS5_1CILi1EEES8_S8_EEENS6_IJNS7_ILi128EEENS7_ILi80EEENS7_ILi256EEEEEELi256ENS_10bfloat16_tEfNS_4arch4Sm90ELb0ELb0ELb0ELb1ELb1ELb0ELb0ELb1ELb1ELb1ELb1ELb0EEENS1_21CollectiveEpilogueFwdINS6_IJSA_SC_SB_EEES9_SE_SG_Li256ELb1ELb1ELb1ELb0EEENS1_36VarlenDynamicPersistentTileSchedulerILi128ELi80ELi256ELi128ELb1ELb1ELb1ELb0ELb1ELb1EEEEEEEEEvNT_6ParamsE,"aw",@nobits
	.sectionflags	@""
	.align	16
	.zero		1024


//--------------------- .nv.shared._ZN7cutlass13device_kernelIN5flash11enable_sm90INS1_16FlashAttnFwdSm90INS1_25CollectiveMainloopFwdSm90ILi2EN4cute5tupleIJNS5_1CILi1EEES8_S8_EEENS6_IJNS7_ILi128EEENS7_ILi80EEENS7_ILi256EEEEEELi256ENS_10bfloat16_tEfNS_4arch4Sm90ELb0ELb0ELb0ELb1ELb1ELb1ELb0ELb1ELb1ELb1ELb1ELb0EEENS1_21CollectiveEpilogueFwdINS6_IJSA_SC_SB_EEES9_SE_SG_Li256ELb1ELb1ELb1ELb0EEENS1_36VarlenDynamicPersistentTileSchedulerILi128ELi80ELi256ELi128ELb1ELb1ELb1ELb0ELb1ELb1EEEEEEEEEvNT_6ParamsE --------------------------
	.section	.nv.shared._ZN7cutlass13device_kernelIN5flash11enable_sm90INS1_16FlashAttnFwdSm90INS1_25CollectiveMainloopFwdSm90ILi2EN4cute5tupleIJNS5_1CILi1EEES8_S8_EEENS6_IJNS7_ILi128EEENS7_ILi80EEENS7_ILi256EEEEEELi256ENS_10bfloat16_tEfNS_4arch4Sm90ELb0ELb0ELb0ELb1ELb1ELb1ELb0ELb1ELb1ELb1ELb1ELb0EEENS1_21CollectiveEpilogueFwdINS6_IJSA_SC_SB_EEES9_SE_SG_Li256ELb1ELb1ELb1ELb0EEENS1_36VarlenDynamicPersistentTileSchedulerILi128ELi80ELi256ELi128ELb1ELb1ELb1ELb0ELb1ELb1EEEEEEEEEvNT_6ParamsE,"aw",@nobits
	.sectionflags	@""
	.align	16
	.zero		1024


//--------------------- .nv.shared._ZN7cutlass13device_kernelIN5flash11enable_sm90INS1_16FlashAttnFwdSm90INS1_25CollectiveMainloopFwdSm90ILi2EN4cute5tupleIJNS5_1CILi1EEES8_S8_EEENS6_IJNS7_ILi128EEENS7_ILi64EEENS7_ILi256EEEEEELi256ENS_10bfloat16_tEfNS_4arch4Sm90ELb0ELb1ELb0ELb0ELb1ELb0ELb0ELb1ELb1ELb1ELb1ELb0EEENS1_21CollectiveEpilogueFwdINS6_IJSA_SC_SB_EEES9_SE_SG_Li256ELb0ELb1ELb1ELb0EEENS1_19SingleTileSchedulerILb0ELb1ELb1ELi128EEEEEEEEEvNT_6ParamsE --------------------------
	.section	.nv.shared._ZN7cutlass13device_kernelIN5flash11enable_sm90INS1_16FlashAttnFwdSm90INS1_25CollectiveMainloopFwdSm90ILi2EN4cute5tupleIJNS5_1CILi1EEES8_S8_EEENS6_IJNS7_ILi128EEENS7_ILi64EEENS7_ILi256EEEEEELi256ENS_10bfloat16_tEfNS_4arch4Sm90ELb0ELb1ELb0ELb0ELb1ELb0ELb0ELb1ELb1ELb1ELb1ELb0EEENS1_21CollectiveEpilogueFwdINS6_IJSA_SC_SB_EEES9_SE_SG_Li256ELb0ELb1ELb1ELb0EEENS1_19SingleTileSchedulerILb0ELb1ELb1ELi128EEEEEEEEEvNT_6ParamsE,"aw",@nobits
	.sectionflags	@""
	.align	16
	.zero		1024


//--------------------- .nv.shared._ZN7cutlass13device_kernelIN5flash11enable_sm90INS1_16FlashAttnFwdSm90INS1_25CollectiveMainloopFwdSm90ILi2EN4cute5tupleIJNS5_1CILi1EEES8_S8_EEENS6_IJNS7_ILi128EEENS7_ILi64EEENS7_ILi256EEEEEELi256ENS_10bfloat16_tEfNS_4arch4Sm90ELb0ELb1ELb0ELb1ELb1ELb0ELb0ELb1ELb1ELb1ELb1ELb0EEENS1_21CollectiveEpilogueFwdINS6_IJSA_SC_SB_EEES9_SE_SG_Li256ELb1ELb1ELb1ELb0EEENS1_36VarlenDynamicPersistentTileSchedulerILi128ELi64ELi256ELi128ELb1ELb1ELb1ELb1ELb0ELb1EEEEEEEEEvNT_6ParamsE --------------------------
	.section	.nv.shared._ZN7cutlass13device_kernelIN5flash11enable_sm90INS1_16FlashAttnFwdSm90INS1_25CollectiveMainloopFwdSm90ILi2EN4cute5tupleIJNS5_1CILi1EEES8_S8_EEENS6_IJNS7_ILi128EEENS7_ILi64EEENS7_ILi256EEEEEELi256ENS_10bfloat16_tEfNS_4arch4Sm90ELb0ELb1ELb0ELb1ELb1ELb0ELb0ELb1ELb1ELb1ELb1ELb0EEENS1_21CollectiveEpilogueFwdINS6_IJSA_SC_SB_EEES9_SE_SG_Li256ELb1ELb1ELb1ELb0EEENS1_36VarlenDynamicPersistentTileSchedulerILi128ELi64ELi256ELi128ELb1ELb1ELb1ELb1ELb0ELb1EEEEEEEEEvNT_6ParamsE,"aw",@nobits
	.sectionflags	@""
	.align	16
	.zero		1024


//--------------------- .nv.shared._ZN7cutlass13device_kernelIN5flash11enable_sm90INS1_16FlashAttnFwdSm90INS1_25CollectiveMainloopFwdSm90ILi2EN4cute5tupleIJNS5_1CILi1EEES8_S8_EEENS6_IJNS7_ILi128EEENS7_ILi64EEENS7_ILi256EEEEEELi256ENS_10bfloat16_tEfNS_4arch4Sm90ELb0ELb1ELb0ELb1ELb1ELb1ELb0ELb1ELb1ELb1ELb1ELb0EEENS1_21CollectiveEpilogueFwdINS6_IJSA_SC_SB_EEES9_SE_SG_Li256ELb1ELb1ELb1ELb0EEENS1_36VarlenDynamicPersistentTileSchedulerILi128ELi64ELi256ELi128ELb1ELb1ELb1ELb1ELb0ELb1EEEEEEEEEvNT_6ParamsE --------------------------
	.section	.nv.shared._ZN7cutlass13device_kernelIN5flash11enable_sm90INS1_16FlashAttnFwdSm90INS1_25CollectiveMainloopFwdSm90ILi2EN4cute5tupleIJNS5_1CILi1EEES8_S8_EEENS6_IJNS7_ILi128EEENS7_ILi64EEENS7_ILi256EEEEEELi256ENS_10bfloat16_tEfNS_4arch4Sm90ELb0ELb1ELb0ELb1ELb1ELb1ELb0ELb1ELb1ELb1ELb1ELb0EEENS1_21CollectiveEpilogueFwdINS6_IJSA_SC_SB_EEES9_SE_SG_Li256ELb1ELb1ELb1ELb0EEENS1_36VarlenDynamicPersistentTileSchedulerILi128ELi64ELi256ELi128ELb1ELb1ELb1ELb1ELb0ELb1EEEEEEEEEvNT_6ParamsE,"aw",@nobits
	.sectionflags	@""
	.align	16
	.zero		1024


//--------------------- .nv.shared._ZN7cutlass13device_kernelIN5flash11enable_sm90INS1_16FlashAttnFwdSm90INS1_25CollectiveMainloopFwdSm90ILi2EN4cute5tupleIJNS5_1CILi1EEES8_S8_EEENS6_IJNS7_ILi128EEENS7_ILi80EEENS7_ILi256EEEEEELi256ENS_10bfloat16_tEfNS_4arch4Sm90ELb1ELb0ELb0ELb0ELb1ELb0ELb0ELb1ELb1ELb1ELb1ELb0EEENS1_21CollectiveEpilogueFwdINS6_IJSA_SC_SB_EEES9_SE_SG_Li256ELb0ELb1ELb1ELb0EEENS1_19SingleTileSchedulerILb0ELb1ELb1ELi128EEEEEEEEEvNT_6ParamsE --------------------------
	.section	.nv.shared._ZN7cutlass13device_kernelIN5flash11enable_sm90INS1_16FlashAttnFwdSm90INS1_25CollectiveMainloopFwdSm90ILi2EN4cute5tupleIJNS5_1CILi1EEES8_S8_EEENS6_IJNS7_ILi128EEENS7_ILi80EEENS7_ILi256EEEEEELi256ENS_10bfloat16_tEfNS_4arch4Sm90ELb1ELb0ELb0ELb0ELb1ELb0ELb0ELb1ELb1ELb1ELb1ELb0EEENS1_21CollectiveEpilogueFwdINS6_IJSA_SC_SB_EEES9_SE_SG_Li256ELb0ELb1ELb1ELb0EEENS1_19SingleTileSchedulerILb0ELb1ELb1ELi128EEEEEEEEEvNT_6ParamsE,"aw",@nobits
	.sectionflags	@""
	.align	16
	.zero		1024


//--------------------- .nv.shared._ZN7cutlass13device_kernelIN5flash11enable_sm90INS1_16FlashAttnFwdSm90INS1_25CollectiveMainloopFwdSm90ILi2EN4cute5tupleIJNS5_1CILi1EEES8_S8_EEENS6_IJNS7_ILi128EEENS7_ILi80EEENS7_ILi256EEEEEELi256ENS_10bfloat16_tEfNS_4arch4Sm90ELb1ELb0ELb0ELb1ELb1ELb0ELb0ELb1ELb1ELb1ELb1ELb0EEENS1_21CollectiveEpilogueFwdINS6_IJSA_SC_SB_EEES9_SE_SG_Li256ELb1ELb1ELb1ELb0EEENS1_36VarlenDynamicPersistentTileSchedulerILi128ELi80ELi256ELi128ELb1ELb1ELb1ELb1ELb1ELb1EEEEEEEEEvNT_6ParamsE --------------------------
	.section	.nv.shared._ZN7cutlass13device_kernelIN5flash11enable_sm90INS1_16FlashAttnFwdSm90INS1_25CollectiveMainloopFwdSm90ILi2EN4cute5tupleIJNS5_1CILi1EEES8_S8_EEENS6_IJNS7_ILi128EEENS7_ILi80EEENS7_ILi256EEEEEELi256ENS_10bfloat16_tEfNS_4arch4Sm90ELb1ELb0ELb0ELb1ELb1ELb0ELb0ELb1ELb1ELb1ELb1ELb0EEENS1_21CollectiveEpilogueFwdINS6_IJSA_SC_SB_EEES9_SE_SG_Li256ELb1ELb1ELb1ELb0EEENS1_36VarlenDynamicPersistentTileSchedulerILi128ELi80ELi256ELi128ELb1ELb1ELb1ELb1ELb1ELb1EEEEEEEEEvNT_6ParamsE,"aw",@nobits
	.sectionflags	@""
	.align	16
	.zero		1024


//--------------------- .nv.shared._ZN7cutlass13device_kernelIN5flash11enable_sm90INS1_16FlashAttnFwdSm90INS1_25CollectiveMainloopFwdSm90ILi2EN4cute5tupleIJNS5_1CILi1EEES8_S8_EEENS6_IJNS7_ILi128EEENS7_ILi80EEENS7_ILi256EEEEEELi256ENS_10bfloat16_tEfNS_4arch4Sm90ELb1ELb0ELb0ELb1ELb1ELb1ELb0ELb1ELb1ELb1ELb1ELb0EEENS1_21CollectiveEpilogueFwdINS6_IJSA_SC_SB_EEES9_SE_SG_Li256ELb1ELb1ELb1ELb0EEENS1_36VarlenDynamicPersistentTileSchedulerILi128ELi80ELi256ELi128ELb1ELb1ELb1ELb1ELb1ELb1EEEEEEEEEvNT_6ParamsE --------------------------
	.section	.nv.shared._ZN7cutlass13device_kernelIN5flash11enable_sm90INS1_16FlashAttnFwdSm90INS1_25CollectiveMainloopFwdSm90ILi2EN4cute5tupleIJNS5_1CILi1EEES8_S8_EEENS6_IJNS7_ILi128EEENS7_ILi80EEENS7_ILi256EEEEEELi256ENS_10bfloat16_tEfNS_4arch4Sm90ELb1ELb0ELb0ELb1ELb1ELb1ELb0ELb1ELb1ELb1ELb1ELb0EEENS1_21CollectiveEpilogueFwdINS6_IJSA_SC_SB_EEES9_SE_SG_Li256ELb1ELb1ELb1ELb0EEENS1_36VarlenDynamicPersistentTileSchedulerILi128ELi80ELi256ELi128ELb1ELb1ELb1ELb1ELb1ELb1EEEEEEEEEvNT_6ParamsE,"aw",@nobits
	.sectionflags	@""
	.align	16
	.zero		1024


//--------------------- .nv.shared._ZN7cutlass13device_kernelIN5flash11enable_sm90INS1_16FlashAttnFwdSm90INS1_25CollectiveMainloopFwdSm90ILi2EN4cute5tupleIJNS5_1CILi1EEES8_S8_EEENS6_IJNS7_ILi128EEENS7_ILi96EEENS7_ILi192EEEEEELi192ENS_10bfloat16_tEfNS_4arch4Sm90ELb0ELb0ELb0ELb0ELb1ELb0ELb0ELb1ELb1ELb1ELb1ELb0EEENS1_21CollectiveEpilogueFwdINS6_IJSA_SC_SB_EEES9_SE_SG_Li256ELb0ELb1ELb1ELb0EEENS1_19SingleTileSchedulerILb0ELb1ELb1ELi128EEEEEEEEEvNT_6ParamsE --------------------------
	.section	.nv.shared._ZN7cutlass13device_kernelIN5flash11enable_sm90INS1_16FlashAttnFwdSm90INS1_25CollectiveMainloopFwdSm90ILi2EN4cute5tupleIJNS5_1CILi1EEES8_S8_EEENS6_IJNS7_ILi128EEENS7_ILi96EEENS7_ILi192EEEEEELi192ENS_10bfloat16_tEfNS_4arch4Sm90ELb0ELb0ELb0ELb0ELb1ELb0ELb0ELb1ELb1ELb1ELb1ELb0EEENS1_21CollectiveEpilogueFwdINS6_IJSA_SC_SB_EEES9_SE_SG_Li256ELb0ELb1ELb1ELb0EEENS1_19SingleTileSchedulerILb0ELb1ELb1ELi128EEEEEEEEEvNT_6ParamsE,"aw",@nobits
	.sectionflags	@""
	.align	16
	.zero		1024


//--------------------- .nv.shared._ZN7cutlass13device_kernelIN5flash11enable_sm90INS1_16FlashAttnFwdSm90INS1_25CollectiveMainloopFwdSm90ILi2EN4cute5tupleIJNS5_1CILi1EEES8_S8_EEENS6_IJNS7_ILi128EEENS7_ILi96EEENS7_ILi192EEEEEELi192ENS_10bfloat16_tEfNS_4arch4Sm90ELb0ELb0ELb0ELb1ELb1ELb0ELb0ELb1ELb1ELb1ELb1ELb0EEENS1_21CollectiveEpilogueFwdINS6_IJSA_SC_SB_EEES9_SE_SG_Li256ELb1ELb1ELb1ELb0EEENS1_36VarlenDynamicPersistentTileSchedulerILi128ELi96ELi256ELi128ELb1ELb1ELb1ELb0ELb1ELb1EEEEEEEEEvNT_6ParamsE --------------------------
	.section	.nv.shared._ZN7cutlass13device_kernelIN5flash11enable_sm90INS1_16FlashAttnFwdSm90INS1_25CollectiveMainloopFwdSm90ILi2EN4cute5tupleIJNS5_1CILi1EEES8_S8_EEENS6_IJNS7_ILi128EEENS7_ILi96EEENS7_ILi192EEEEEELi192ENS_10bfloat16_tEfNS_4arch4Sm90ELb0ELb0ELb0ELb1ELb1ELb0ELb0ELb1ELb1ELb1ELb1ELb0EEENS1_21CollectiveEpilogueFwdINS6_IJSA_SC_SB_EEES9_SE_SG_Li256ELb1ELb1ELb1ELb0EEENS1_36VarlenDynamicPersistentTileSchedulerILi128ELi96ELi256ELi128ELb1ELb1ELb1ELb0ELb1ELb1EEEEEEEEEvNT_6ParamsE,"aw",@nobits
	.sectionflags	@""
	.align	16
	.zero		1024


//--------------------- .nv.shared._ZN7cutlass13device_kernelIN5flash11enable_sm90INS1_16FlashAttnFwdSm90INS1_25CollectiveMainloopFwdSm90ILi2EN4cute5tupleIJNS5_1CILi1EEES8_S8_EEENS6_IJNS7_ILi128EEENS7_ILi96EEENS7_ILi192EEEEEELi192ENS_10bfloat16_tEfNS_4arch4Sm90ELb0ELb0ELb0ELb1ELb1ELb1ELb0ELb1ELb1ELb1ELb1ELb0EEENS1_21CollectiveEpilogueFwdINS6_IJSA_SC_SB_EEES9_SE_SG_Li256ELb1ELb1ELb1ELb0EEENS1_36VarlenDynamicPersistentTileSchedulerILi128ELi96ELi256ELi128ELb1ELb1ELb1ELb0ELb1ELb1EEEEEEEEEvNT_6ParamsE --------------------------
	.section	.nv.shared._ZN7cutlass13device_kernelIN5flash11enable_sm90INS1_16FlashAttnFwdSm90INS1_25CollectiveMainloopFwdSm90ILi2EN4cute5tupleIJNS5_1CILi1EEES8_S8_EEENS6_IJNS7_ILi128EEENS7_ILi96EEENS7_ILi192EEEEEELi192ENS_10bfloat16_tEfNS_4arch4Sm90ELb0ELb0ELb0ELb1ELb1ELb1ELb0ELb1ELb1ELb1ELb1ELb0EEENS1_21CollectiveEpilogueFwdINS6_IJSA_SC_SB_EEES9_SE_SG_Li256ELb1ELb1ELb1ELb0EEENS1_36VarlenDynamicPersistentTileSchedulerILi128ELi96ELi256ELi128ELb1ELb1ELb1ELb0ELb1ELb1EEEEEEEEEvNT_6ParamsE,"aw",@nobits
	.sectionflags	@""
	.align	16
	.zero		1024


//--------------------- .nv.shared._ZN7cutlass13device_kernelIN5flash11enable_sm90INS1_16FlashAttnFwdSm90INS1_25CollectiveMainloopFwdSm90ILi2EN4cute5tupleIJNS5_1CILi1EEES8_S8_EEENS6_IJNS7_ILi128EEENS7_ILi96EEENS7_ILi192EEEEEELi192ENS_10bfloat16_tEfNS_4arch4Sm90ELb0ELb1ELb0ELb0ELb1ELb0ELb0ELb1ELb1ELb1ELb1ELb0EEENS1_21CollectiveEpilogueFwdINS6_IJSA_SC_SB_EEES9_SE_SG_Li256ELb0ELb1ELb1ELb0EEENS1_19SingleTileSchedulerILb0ELb1ELb1ELi128EEEEEEEEEvNT_6ParamsE --------------------------
	.section	.nv.shared._ZN7cutlass13device_kernelIN5flash11enable_sm90INS1_16FlashAttnFwdSm90INS1_25CollectiveMainloopFwdSm90ILi2EN4cute5tupleIJNS5_1CILi1EEES8_S8_EEENS6_IJNS7_ILi128EEENS7_ILi96EEENS7_ILi192EEEEEELi192ENS_10bfloat16_tEfNS_4arch4Sm90ELb0ELb1ELb0ELb0ELb1ELb0ELb0ELb1ELb1ELb1ELb1ELb0EEENS1_21CollectiveEpilogueFwdINS6_IJSA_SC_SB_EEES9_SE_SG_Li256ELb0ELb1ELb1ELb0EEENS1_19SingleTileSchedulerILb0ELb1ELb1ELi128EEEEEEEEEvNT_6ParamsE,"aw",@nobits
	.sectionflags	@""
	.align	16
	.zero		1024


//--------------------- .nv.shared._ZN7cutlass13device_kernelIN5flash11enable_sm90INS1_16FlashAttnFwdSm90INS1_25CollectiveMainloopFwdSm90ILi2EN4cute5tupleIJNS5_1CILi1EEES8_S8_EEENS6_IJNS7_ILi128EEENS7_ILi96EEENS7_ILi192EEEEEELi192ENS_10bfloat16_tEfNS_4arch4Sm90ELb0ELb1ELb0ELb1ELb1ELb0ELb0ELb1ELb1ELb1ELb1ELb0EEENS1_21CollectiveEpilogueFwdINS6_IJSA_SC_SB_EEES9_SE_SG_Li256ELb1ELb1ELb1ELb0EEENS1_36VarlenDynamicPersistentTileSchedulerILi128ELi96ELi256ELi128ELb1ELb1ELb1ELb1ELb0ELb1EEEEEEEEEvNT_6ParamsE --------------------------
	.section	.nv.shared._ZN7cutlass13device_kernelIN5flash11enable_sm90INS1_16FlashAttnFwdSm90INS1_25CollectiveMainloopFwdSm90ILi2EN4cute5tupleIJNS5_1CILi1EEES8_S8_EEENS6_IJNS7_ILi128EEENS7_ILi96EEENS7_ILi192EEEEEELi192ENS_10bfloat16_tEfNS_4arch4Sm90ELb0ELb1ELb0ELb1ELb1ELb0ELb0ELb1ELb1ELb1ELb1ELb0EEENS1_21CollectiveEpilogueFwdINS6_IJSA_SC_SB_EEES9_SE_SG_Li256ELb1ELb1ELb1ELb0EEENS1_36VarlenDynamicPersistentTileSchedulerILi128ELi96ELi256ELi128ELb1ELb1ELb1ELb1ELb0ELb1EEEEEEEEEvNT_6ParamsE,"aw",@nobits
	.sectionflags	@""
	.align	16
	.zero		1024


//--------------------- .nv.shared._ZN7cutlass13device_kernelIN5flash11enable_sm90INS1_16FlashAttnFwdSm90INS1_25CollectiveMainloopFwdSm90ILi2EN4cute5tupleIJNS5_1CILi1EEES8_S8_EEENS6_IJNS7_ILi128EEENS7_ILi96EEENS7_ILi192EEEEEELi192ENS_10bfloat16_tEfNS_4arch4Sm90ELb0ELb1ELb0ELb1ELb1ELb1ELb0ELb1ELb1ELb1ELb1ELb0EEENS1_21CollectiveEpilogueFwdINS6_IJSA_SC_SB_EEES9_SE_SG_Li256ELb1ELb1ELb1ELb0EEENS1_36VarlenDynamicPersistentTileSchedulerILi128ELi96ELi256ELi128ELb1ELb1ELb1ELb1ELb0ELb1EEEEEEEEEvNT_6ParamsE --------------------------
	.section	.nv.shared._ZN7cutlass13device_kernelIN5flash11enable_sm90INS1_16FlashAttnFwdSm90INS1_25CollectiveMainloopFwdSm90ILi2EN4cute5tupleIJNS5_1CILi1EEES8_S8_EEENS6_IJNS7_ILi128EEENS7_ILi96EEENS7_ILi192EEEEEELi192ENS_10bfloat16_tEfNS_4arch4Sm90ELb0ELb1ELb0ELb1ELb1ELb1ELb0ELb1ELb1ELb1ELb1ELb0EEENS1_21CollectiveEpilogueFwdINS6_IJSA_SC_SB_EEES9_SE_SG_Li256ELb1ELb1ELb1ELb0EEENS1_36VarlenDynamicPersistentTileSchedulerILi128ELi96ELi256ELi128ELb1ELb1ELb1ELb1ELb0ELb1EEEEEEEEEvNT_6ParamsE,"aw",@nobits
	.sectionflags	@""
	.align	16
	.zero		1024


//--------------------- .nv.shared._ZN7cutlass13device_kernelIN5flash11enable_sm90INS1_16FlashAttnFwdSm90INS1_25CollectiveMainloopFwdSm90ILi2EN4cute5tupleIJNS5_1CILi1EEES8_S8_EEENS6_IJNS7_ILi128EEENS7_ILi96EEENS7_ILi192EEEEEELi192ENS_10bfloat16_tEfNS_4arch4Sm90ELb1ELb0ELb0ELb0ELb1ELb0ELb0ELb1ELb1ELb1ELb1ELb0EEENS1_21CollectiveEpilogueFwdINS6_IJSA_SC_SB_EEES9_SE_SG_Li256ELb0ELb1ELb1ELb0EEENS1_19SingleTileSchedulerILb0ELb1ELb1ELi128EEEEEEEEEvNT_6ParamsE --------------------------
	.section	.nv.shared._ZN7cutlass13device_kernelIN5flash11enable_sm90INS1_16FlashAttnFwdSm90INS1_25CollectiveMainloopFwdSm90ILi2EN4cute5tupleIJNS5_1CILi1EEES8_S8_EEENS6_IJNS7_ILi128EEENS7_ILi96EEENS7_ILi192EEEEEELi192ENS_10bfloat16_tEfNS_4arch4Sm90ELb1ELb0ELb0ELb0ELb1ELb0ELb0ELb1ELb1ELb1ELb1ELb0EEENS1_21CollectiveEpilogueFwdINS6_IJSA_SC_SB_EEES9_SE_SG_Li256ELb0ELb1ELb1ELb0EEENS1_19SingleTileSchedulerILb0ELb1ELb1ELi128EEEEEEEEEvNT_6ParamsE,"aw",@nobits
	.sectionflags	@""
	.align	16
	.zero		1024


//--------------------- .nv.shared._ZN7cutlass13device_kernelIN5flash11enable_sm90INS1_16FlashAttnFwdSm90INS1_25CollectiveMainloopFwdSm90ILi2EN4cute5tupleIJNS5_1CILi1EEES8_S8_EEENS6_IJNS7_ILi128EEENS7_ILi96EEENS7_ILi192EEEEEELi192ENS_10bfloat16_tEfNS_4arch4Sm90ELb1ELb0ELb0ELb1ELb1ELb0ELb0ELb1ELb1ELb1ELb1ELb0EEENS1_21CollectiveEpilogueFwdINS6_IJSA_SC_SB_EEES9_SE_SG_Li256ELb1ELb1ELb1ELb0EEENS1_36VarlenDynamicPersistentTileSchedulerILi128ELi96ELi256ELi128ELb1ELb1ELb1ELb1ELb1ELb1EEEEEEEEEvNT_6ParamsE --------------------------
	.section	.nv.shared._ZN7cutlass13device_kernelIN5flash11enable_sm90INS1_16FlashAttnFwdSm90INS1_25CollectiveMainloopFwdSm90ILi2EN4cute5tupleIJNS5_1CILi1EEES8_S8_EEENS6_IJNS7_ILi128EEENS7_ILi96EEENS7_ILi192EEEEEELi192ENS_10bfloat16_tEfNS_4arch4Sm90ELb1ELb0ELb0ELb1ELb1ELb0ELb0ELb1ELb1ELb1ELb1ELb0EEENS1_21CollectiveEpilogueFwdINS6_IJSA_SC_SB_EEES9_SE_SG_Li256ELb1ELb1ELb1ELb0EEENS1_36VarlenDynamicPersistentTileSchedulerILi128ELi96ELi256ELi128ELb1ELb1ELb1ELb1ELb1ELb1EEEEEEEEEvNT_6ParamsE,"aw",@nobits
	.sectionflags	@""
	.align	16
	.zero		1024


//--------------------- .nv.shared._ZN7cutlass13device_kernelIN5flash11enable_sm90INS1_16FlashAttnFwdSm90INS1_25CollectiveMainloopFwdSm90ILi2EN4cute5tupleIJNS5_1CILi1EEES8_S8_EEENS6_IJNS7_ILi128EEENS7_ILi96EEENS7_ILi192EEEEEELi192ENS_10bfloat16_tEfNS_4arch4Sm90ELb1ELb0ELb0ELb1ELb1ELb1ELb0ELb1ELb1ELb1ELb1ELb0EEENS1_21CollectiveEpilogueFwdINS6_IJSA_SC_SB_EEES9_SE_SG_Li256ELb1ELb1ELb1ELb0EEENS1_36VarlenDynamicPersistentTileSchedulerILi128ELi96ELi256ELi128ELb1ELb1ELb1ELb1ELb1ELb1EEEEEEEEEvNT_6ParamsE --------------------------
	.section	.nv.shared._ZN7cutlass13device_kernelIN5flash11enable_sm90INS1_16FlashAttnFwdSm90INS1_25CollectiveMainloopFwdSm90ILi2EN4cute5tupleIJNS5_1CILi1EEES8_S8_EEENS6_IJNS7_ILi128EEENS7_ILi96EEENS7_ILi192EEEEEELi192ENS_10bfloat16_tEfNS_4arch4Sm90ELb1ELb0ELb0ELb1ELb1ELb1ELb0ELb1ELb1ELb1ELb1ELb0EEENS1_21CollectiveEpilogueFwdINS6_IJSA_SC_SB_EEES9_SE_SG_Li256ELb1ELb1ELb1ELb0EEENS1_36VarlenDynamicPersistentTileSchedulerILi128ELi96ELi256ELi128ELb1ELb1ELb1ELb1ELb1ELb1EEEEEEEEEvNT_6ParamsE,"aw",@nobits
	.sectionflags	@""
	.align	16
	.zero		1024


//--------------------- .nv.shared._ZN7cutlass13device_kernelIN5flash11enable_sm90INS1_16FlashAttnFwdSm90INS1_25CollectiveMainloopFwdSm90ILi2EN4cute5tupleIJNS5_1CILi1EEES8_S8_EEENS6_IJNS7_ILi128EEESA_SA_EEELi128ENS_10bfloat16_tEfNS_4arch4Sm90ELb0ELb0ELb0ELb0ELb1ELb0ELb0ELb1ELb1ELb1ELb1ELb0EEENS1_21CollectiveEpilogueFwdISB_S9_SC_SE_Li256ELb0ELb1ELb1ELb0EEENS1_19SingleTileSchedulerILb0ELb1ELb1ELi128EEEEEEEEEvNT_6ParamsE --------------------------
	.section	.nv.shared._ZN7cutlass13device_kernelIN5flash11enable_sm90INS1_16FlashAttnFwdSm90INS1_25CollectiveMainloopFwdSm90ILi2EN4cute5tupleIJNS5_1CILi1EEES8_S8_EEENS6_IJNS7_ILi128EEESA_SA_EEELi128ENS_10bfloat16_tEfNS_4arch4Sm90ELb0ELb0ELb0ELb0ELb1ELb0ELb0ELb1ELb1ELb1ELb1ELb0EEENS1_21CollectiveEpilogueFwdISB_S9_SC_SE_Li256ELb0ELb1ELb1ELb0EEENS1_19SingleTileSchedulerILb0ELb1ELb1ELi128EEEEEEEEEvNT_6ParamsE,"aw",@nobits
	.sectionflags	@""
	.align	16
	.zero		1024


//--------------------- .nv.shared._ZN7cutlass13device_kernelIN5flash11enable_sm90INS1_16FlashAttnFwdSm90INS1_25CollectiveMainloopFwdSm90ILi2EN4cute5tupleIJNS5_1CILi1EEES8_S8_EEENS6_IJNS7_ILi128EEESA_SA_EEELi128ENS_10bfloat16_tEfNS_4arch4Sm90ELb0ELb0ELb0ELb1ELb1ELb0ELb0ELb1ELb1ELb1ELb1ELb0EEENS1_21CollectiveEpilogueFwdISB_S9_SC_SE_Li256ELb1ELb1ELb1ELb0EEENS1_36VarlenDynamicPersistentTileSchedulerILi128ELi128ELi256ELi128ELb1ELb1ELb1ELb0ELb1ELb1EEEEEEEEEvNT_6ParamsE --------------------------
	.section	.nv.shared._ZN7cutlass13device_kernelIN5flash11enable_sm90INS1_16FlashAttnFwdSm90INS1_25CollectiveMainloopFwdSm90ILi2EN4cute5tupleIJNS5_1CILi1EEES8_S8_EEENS6_IJNS7_ILi128EEESA_SA_EEELi128ENS_10bfloat16_tEfNS_4arch4Sm90ELb0ELb0ELb0ELb1ELb1ELb0ELb0ELb1ELb1ELb1ELb1ELb0EEENS1_21CollectiveEpilogueFwdISB_S9_SC_SE_Li256ELb1ELb1ELb1ELb0EEENS1_36VarlenDynamicPersistentTileSchedulerILi128ELi128ELi256ELi128ELb1ELb1ELb1ELb0ELb1ELb1EEEEEEEEEvNT_6ParamsE,"aw",@nobits
	.sectionflags	@""
	.align	16
	.zero		1024


//--------------------- .nv.shared._ZN7cutlass13device_kernelIN5flash11enable_sm90INS1_16FlashAttnFwdSm90INS1_25CollectiveMainloopFwdSm90ILi2EN4cute5tupleIJNS5_1CILi1EEES8_S8_EEENS6_IJNS7_ILi128EEESA_SA_EEELi128ENS_10bfloat16_tEfNS_4arch4Sm90ELb0ELb0ELb0ELb1ELb1ELb1ELb0ELb1ELb1ELb1ELb1ELb0EEENS1_21CollectiveEpilogueFwdISB_S9_SC_SE_Li256ELb1ELb1ELb1ELb0EEENS1_36VarlenDynamicPersistentTileSchedulerILi128ELi128ELi256ELi128ELb1ELb1ELb1ELb0ELb1ELb1EEEEEEEEEvNT_6ParamsE --------------------------
	.section	.nv.shared._ZN7cutlass13device_kernelIN5flash11enable_sm90INS1_16FlashAttnFwdSm90INS1_25CollectiveMainloopFwdSm90ILi2EN4cute5tupleIJNS5_1CILi1EEES8_S8_EEENS6_IJNS7_ILi128EEESA_SA_EEELi128ENS_10bfloat16_tEfNS_4arch4Sm90ELb0ELb0ELb0ELb1ELb1ELb1ELb0ELb1ELb1ELb1ELb1ELb0EEENS1_21CollectiveEpilogueFwdISB_S9_SC_SE_Li256ELb1ELb1ELb1ELb0EEENS1_36VarlenDynamicPersistentTileSchedulerILi128ELi128ELi256ELi128ELb1ELb1ELb1ELb0ELb1ELb1EEEEEEEEEvNT_6ParamsE,"aw",@nobits
	.sectionflags	@""
	.align	16
	.zero		1024


//--------------------- .nv.shared._ZN7cutlass13device_kernelIN5flash11enable_sm90INS1_16FlashAttnFwdSm90INS1_25CollectiveMainloopFwdSm90ILi2EN4cute5tupleIJNS5_1CILi1EEES8_S8_EEENS6_IJNS7_ILi128EEESA_SA_EEELi128ENS_10bfloat16_tEfNS_4arch4Sm90ELb0ELb1ELb0ELb0ELb1ELb0ELb0ELb1ELb1ELb1ELb1ELb0EEENS1_21CollectiveEpilogueFwdISB_S9_SC_SE_Li256ELb0ELb1ELb1ELb0EEENS1_19SingleTileSchedulerILb0ELb1ELb1ELi128EEEEEEEEEvNT_6ParamsE --------------------------
	.section	.nv.shared._ZN7cutlass13device_kernelIN5flash11enable_sm90INS1_16FlashAttnFwdSm90INS1_25CollectiveMainloopFwdSm90ILi2EN4cute5tupleIJNS5_1CILi1EEES8_S8_EEENS6_IJNS7_ILi128EEESA_SA_EEELi128ENS_10bfloat16_tEfNS_4arch4Sm90ELb0ELb1ELb0ELb0ELb1ELb0ELb0ELb1ELb1ELb1ELb1ELb0EEENS1_21CollectiveEpilogueFwdISB_S9_SC_SE_Li256ELb0ELb1ELb1ELb0EEENS1_19SingleTileSchedulerILb0ELb1ELb1ELi128EEEEEEEEEvNT_6ParamsE,"aw",@nobits
	.sectionflags	@""
	.align	16
	.zero		1024


//--------------------- .nv.shared._ZN7cutlass13device_kernelIN5flash11enable_sm90INS1_16FlashAttnFwdSm90INS1_25CollectiveMainloopFwdSm90ILi2EN4cute5tupleIJNS5_1CILi1EEES8_S8_EEENS6_IJNS7_ILi128EEESA_SA_EEELi128ENS_10bfloat16_tEfNS_4arch4Sm90ELb0ELb1ELb0ELb1ELb1ELb0ELb0ELb1ELb1ELb1ELb1ELb0EEENS1_21CollectiveEpilogueFwdISB_S9_SC_SE_Li256ELb1ELb1ELb1ELb0EEENS1_36VarlenDynamicPersistentTileSchedulerILi128ELi128ELi256ELi128ELb1ELb1ELb1ELb1ELb0ELb1EEEEEEEEEvNT_6ParamsE --------------------------
	.section	.nv.shared._ZN7cutlass13device_kernelIN5flash11enable_sm90INS1_16FlashAttnFwdSm90INS1_25CollectiveMainloopFwdSm90ILi2EN4cute5tupleIJNS5_1CILi1EEES8_S8_EEENS6_IJNS7_ILi128EEESA_SA_EEELi128ENS_10bfloat16_tEfNS_4arch4Sm90ELb0ELb1ELb0ELb1ELb1ELb0ELb0ELb1ELb1ELb1ELb1ELb0EEENS1_21CollectiveEpilogueFwdISB_S9_SC_SE_Li256ELb1ELb1ELb1ELb0EEENS1_36VarlenDynamicPersistentTileSchedulerILi128ELi128ELi256ELi128ELb1ELb1ELb1ELb1ELb0ELb1EEEEEEEEEvNT_6ParamsE,"aw",@nobits
	.sectionflags	@""
	.align	16
	.zero		1024


//--------------------- .nv.shared._ZN7cutlass13device_kernelIN5flash11enable_sm90INS1_16FlashAttnFwdSm90INS1_25CollectiveMainloopFwdSm90ILi2EN4cute5tupleIJNS5_1CILi1EEES8_S8_EEENS6_IJNS7_ILi128EEESA_SA_EEELi128ENS_10bfloat16_tEfNS_4arch4Sm90ELb0ELb1ELb0ELb1ELb1ELb1ELb0ELb1ELb1ELb1ELb1ELb0EEENS1_21CollectiveEpilogueFwdISB_S9_SC_SE_Li256ELb1ELb1ELb1ELb0EEENS1_36VarlenDynamicPersistentTileSchedulerILi128ELi128ELi256ELi128ELb1ELb1ELb1ELb1ELb0ELb1EEEEEEEEEvNT_6ParamsE --------------------------
	.section	.nv.shared._ZN7cutlass13device_kernelIN5flash11enable_sm90INS1_16FlashAttnFwdSm90INS1_25CollectiveMainloopFwdSm90ILi2EN4cute5tupleIJNS5_1CILi1EEES8_S8_EEENS6_IJNS7_ILi128EEESA_SA_EEELi128ENS_10bfloat16_tEfNS_4arch4Sm90ELb0ELb1ELb0ELb1ELb1ELb1ELb0ELb1ELb1ELb1ELb1ELb0EEENS1_21CollectiveEpilogueFwdISB_S9_SC_SE_Li256ELb1ELb1ELb1ELb0EEENS1_36VarlenDynamicPersistentTileSchedulerILi128ELi128ELi256ELi128ELb1ELb1ELb1ELb1ELb0ELb1EEEEEEEEEvNT_6ParamsE,"aw",@nobits
	.sectionflags	@""
	.align	16
	.zero		1024


//--------------------- .nv.shared._ZN7cutlass13device_kernelIN5flash11enable_sm90INS1_16FlashAttnFwdSm90INS1_25CollectiveMainloopFwdSm90ILi2EN4cute5tupleIJNS5_1CILi1EEES8_S8_EEENS6_IJNS7_ILi128EEESA_SA_EEELi128ENS_10bfloat16_tEfNS_4arch4Sm90ELb1ELb0ELb0ELb0ELb1ELb0ELb0ELb1ELb1ELb1ELb1ELb0EEENS1_21CollectiveEpilogueFwdISB_S9_SC_SE_Li256ELb0ELb1ELb1ELb0EEENS1_19SingleTileSchedulerILb0ELb1ELb1ELi128EEEEEEEEEvNT_6ParamsE --------------------------
	.section	.nv.shared._ZN7cutlass13device_kernelIN5flash11enable_sm90INS1_16FlashAttnFwdSm90INS1_25CollectiveMainloopFwdSm90ILi2EN4cute5tupleIJNS5_1CILi1EEES8_S8_EEENS6_IJNS7_ILi128EEESA_SA_EEELi128ENS_10bfloat16_tEfNS_4arch4Sm90ELb1ELb0ELb0ELb0ELb1ELb0ELb0ELb1ELb1ELb1ELb1ELb0EEENS1_21CollectiveEpilogueFwdISB_S9_SC_SE_Li256ELb0ELb1ELb1ELb0EEENS1_19SingleTileSchedulerILb0ELb1ELb1ELi128EEEEEEEEEvNT_6ParamsE,"aw",@nobits
	.sectionflags	@""
	.align	16
	.zero		1024


//--------------------- .nv.shared._ZN7cutlass13device_kernelIN5flash11enable_sm90INS1_16FlashAttnFwdSm90INS1_25CollectiveMainloopFwdSm90ILi2EN4cute5tupleIJNS5_1CILi1EEES8_S8_EEENS6_IJNS7_ILi128EEESA_SA_EEELi128ENS_10bfloat16_tEfNS_4arch4Sm90ELb1ELb0ELb0ELb1ELb1ELb0ELb0ELb1ELb1ELb1ELb1ELb0EEENS1_21CollectiveEpilogueFwdISB_S9_SC_SE_Li256ELb1ELb1ELb1ELb0EEENS1_36VarlenDynamicPersistentTileSchedulerILi128ELi128ELi256ELi128ELb1ELb1ELb1ELb1ELb1ELb1EEEEEEEEEvNT_6ParamsE --------------------------
	.section	.nv.shared._ZN7cutlass13device_kernelIN5flash11enable_sm90INS1_16FlashAttnFwdSm90INS1_25CollectiveMainloopFwdSm90ILi2EN4cute5tupleIJNS5_1CILi1EEES8_S8_EEENS6_IJNS7_ILi128EEESA_SA_EEELi128ENS_10bfloat16_tEfNS_4arch4Sm90ELb1ELb0ELb0ELb1ELb1ELb0ELb0ELb1ELb1ELb1ELb1ELb0EEENS1_21CollectiveEpilogueFwdISB_S9_SC_SE_Li256ELb1ELb1ELb1ELb0EEENS1_36VarlenDynamicPersistentTileSchedulerILi128ELi128ELi256ELi128ELb1ELb1ELb1ELb1ELb1ELb1EEEEEEEEEvNT_6ParamsE,"aw",@nobits
	.sectionflags	@""
	.align	16
	.zero		1024


//--------------------- .nv.shared._ZN7cutlass13device_kernelIN5flash11enable_sm90INS1_16FlashAttnFwdSm90INS1_25CollectiveMainloopFwdSm90ILi2EN4cute5tupleIJNS5_1CILi1EEES8_S8_EEENS6_IJNS7_ILi128EEESA_SA_EEELi128ENS_10bfloat16_tEfNS_4arch4Sm90ELb1ELb0ELb0ELb1ELb1ELb1ELb0ELb1ELb1ELb1ELb1ELb0EEENS1_21CollectiveEpilogueFwdISB_S9_SC_SE_Li256ELb1ELb1ELb1ELb0EEENS1_36VarlenDynamicPersistentTileSchedulerILi128ELi128ELi256ELi128ELb1ELb1ELb1ELb1ELb1ELb1EEEEEEEEEvNT_6ParamsE --------------------------
	.section	.nv.shared._ZN7cutlass13device_kernelIN5flash11enable_sm90INS1_16FlashAttnFwdSm90INS1_25CollectiveMainloopFwdSm90ILi2EN4cute5tupleIJNS5_1CILi1EEES8_S8_EEENS6_IJNS7_ILi128EEESA_SA_EEELi128ENS_10bfloat16_tEfNS_4arch4Sm90ELb1ELb0ELb0ELb1ELb1ELb1ELb0ELb1ELb1ELb1ELb1ELb0EEENS1_21CollectiveEpilogueFwdISB_S9_SC_SE_Li256ELb1ELb1ELb1ELb0EEENS1_36VarlenDynamicPersistentTileSchedulerILi128ELi128ELi256ELi128ELb1ELb1ELb1ELb1ELb1ELb1EEEEEEEEEvNT_6ParamsE,"aw",@nobits
	.sectionflags	@""
	.align	16
	.zero		1024


//--------------------- .nv.shared._ZN7cutlass13device_kernelIN5flash11enable_sm90INS1_16FlashAttnFwdSm90INS1_25CollectiveMainloopFwdSm90ILi2EN4cute5tupleIJNS5_1CILi1EEES8_S8_EEENS6_IJNS7_ILi192EEENS7_ILi128EEENS7_ILi96EEEEEELi96ENS_10bfloat16_tEfNS_4arch4Sm90ELb0ELb0ELb0ELb0ELb1ELb0ELb0ELb0ELb1ELb1ELb1ELb0EEENS1_21CollectiveEpilogueFwdINS6_IJSA_SC_SB_EEES9_SE_SG_Li384ELb0ELb1ELb1ELb0EEENS1_19SingleTileSchedulerILb0ELb1ELb1ELi192EEEEEEEEEvNT_6ParamsE --------------------------
	.section	.nv.shared._ZN7cutlass13device_kernelIN5flash11enable_sm90INS1_16FlashAttnFwdSm90INS1_25CollectiveMainloopFwdSm90ILi2EN4cute5tupleIJNS5_1CILi1EEES8_S8_EEENS6_IJNS7_ILi192EEENS7_ILi128EEENS7_ILi96EEEEEELi96ENS_10bfloat16_tEfNS_4arch4Sm90ELb0ELb0ELb0ELb0ELb1ELb0ELb0ELb0ELb1ELb1ELb1ELb0EEENS1_21CollectiveEpilogueFwdINS6_IJSA_SC_SB_EEES9_SE_SG_Li384ELb0ELb1ELb1ELb0EEENS1_19SingleTileSchedulerILb0ELb1ELb1ELi192EEEEEEEEEvNT_6ParamsE,"aw",@nobits
	.sectionflags	@""
	.align	16
	.zero		1024


//--------------------- .nv.shared._ZN7cutlass13device_kernelIN5flash11enable_sm90INS1_16FlashAttnFwdSm90INS1_25CollectiveMainloopFwdSm90ILi2EN4cute5tupleIJNS5_1CILi1EEES8_S8_EEENS6_IJNS7_ILi192EEENS7_ILi128EEENS7_ILi96EEEEEELi96ENS_10bfloat16_tEfNS_4arch4Sm90ELb0ELb0ELb0ELb1ELb1ELb0ELb0ELb0ELb1ELb1ELb1ELb0EEENS1_21CollectiveEpilogueFwdINS6_IJSA_SC_SB_EEES9_SE_SG_Li384ELb1ELb1ELb1ELb0EEENS1_36VarlenDynamicPersistentTileSchedulerILi192ELi128ELi384ELi128ELb1ELb1ELb1ELb0ELb1ELb1EEEEEEEEEvNT_6ParamsE --------------------------
	.section	.nv.shared._ZN7cutlass13device_kernelIN5flash11enable_sm90INS1_16FlashAttnFwdSm90INS1_25CollectiveMainloopFwdSm90ILi2EN4cute5tupleIJNS5_1CILi1EEES8_S8_EEENS6_IJNS7_ILi192EEENS7_ILi128EEENS7_ILi96EEEEEELi96ENS_10bfloat16_tEfNS_4arch4Sm90ELb0ELb0ELb0ELb1ELb1ELb0ELb0ELb0ELb1ELb1ELb1ELb0EEENS1_21CollectiveEpilogueFwdINS6_IJSA_SC_SB_EEES9_SE_SG_Li384ELb1ELb1ELb1ELb0EEENS1_36VarlenDynamicPersistentTileSchedulerILi192ELi128ELi384ELi128ELb1ELb1ELb1ELb0ELb1ELb1EEEEEEEEEvNT_6ParamsE,"aw",@nobits
	.sectionflags	@""
	.align	16
	.zero		1024


//--------------------- .nv.shared._ZN7cutlass13device_kernelIN5flash11enable_sm90INS1_16FlashAttnFwdSm90INS1_25CollectiveMainloopFwdSm90ILi2EN4cute5tupleIJNS5_1CILi1EEES8_S8_EEENS6_IJNS7_ILi192EEENS7_ILi128EEENS7_ILi96EEEEEELi96ENS_10bfloat16_tEfNS_4arch4Sm90ELb0ELb0ELb0ELb1ELb1ELb1ELb0ELb0ELb1ELb1ELb1ELb0EEENS1_21CollectiveEpilogueFwdINS6_IJSA_SC_SB_EEES9_SE_SG_Li384ELb1ELb1ELb1ELb0EEENS1_36VarlenDynamicPersistentTileSchedulerILi192ELi128ELi384ELi128ELb1ELb1ELb1ELb0ELb1ELb1EEEEEEEEEvNT_6ParamsE --------------------------
	.section	.nv.shared._ZN7cutlass13device_kernelIN5flash11enable_sm90INS1_16FlashAttnFwdSm90INS1_25CollectiveMainloopFwdSm90ILi2EN4cute5tupleIJNS5_1CILi1EEES8_S8_EEENS6_IJNS7_ILi192EEENS7_ILi128EEENS7_ILi96EEEEEELi96ENS_10bfloat16_tEfNS_4arch4Sm90ELb0ELb0ELb0ELb1ELb1ELb1ELb0ELb0ELb1ELb1ELb1ELb0EEENS1_21CollectiveEpilogueFwdINS6_IJSA_SC_SB_EEES9_SE_SG_Li384ELb1ELb1ELb1ELb0EEENS1_36VarlenDynamicPersistentTileSchedulerILi192ELi128ELi384ELi128ELb1ELb1ELb1ELb0ELb1ELb1EEEEEEEEEvNT_6ParamsE,"aw",@nobits
	.sectionflags	@""
	.align	16
	.zero		1024


//--------------------- .nv.shared._ZN7cutlass13device_kernelIN5flash11enable_sm90INS1_16FlashAttnFwdSm90INS1_25CollectiveMainloopFwdSm90ILi2EN4cute5tupleIJNS5_1CILi1EEES8_S8_EEENS6_IJNS7_ILi192EEENS7_ILi128EEENS7_ILi96EEEEEELi96ENS_10bfloat16_tEfNS_4arch4Sm90ELb0ELb1ELb0ELb0ELb1ELb0ELb0ELb0ELb1ELb1ELb1ELb0EEENS1_21CollectiveEpilogueFwdINS6_IJSA_SC_SB_EEES9_SE_SG_Li384ELb0ELb1ELb1ELb0EEENS1_19SingleTileSchedulerILb0ELb1ELb1ELi192EEEEEEEEEvNT_6ParamsE --------------------------
	.section	.nv.shared._ZN7cutlass13device_kernelIN5flash11enable_sm90INS1_16FlashAttnFwdSm90INS1_25CollectiveMainloopFwdSm90ILi2EN4cute5tupleIJNS5_1CILi1EEES8_S8_EEENS6_IJNS7_ILi192EEENS7_ILi128EEENS7_ILi96EEEEEELi96ENS_10bfloat16_tEfNS_4arch4Sm90ELb0ELb1ELb0ELb0ELb1ELb0ELb0ELb0ELb1ELb1ELb1ELb0EEENS1_21CollectiveEpilogueFwdINS6_IJSA_SC_SB_EEES9_SE_SG_Li384ELb0ELb1ELb1ELb0EEENS1_19SingleTileSchedulerILb0ELb1ELb1ELi192EEEEEEEEEvNT_6ParamsE,"aw",@nobits
	.sectionflags	@""
	.align	16
	.zero		1024


//--------------------- .nv.shared._ZN7cutlass13device_kernelIN5flash11enable_sm90INS1_16FlashAttnFwdSm90INS1_25CollectiveMainloopFwdSm90ILi2EN4cute5tupleIJNS5_1CILi1EEES8_S8_EEENS6_IJNS7_ILi192EEENS7_ILi128EEENS7_ILi96EEEEEELi96ENS_10bfloat16_tEfNS_4arch4Sm90ELb0ELb1ELb0ELb1ELb1ELb0ELb0ELb0ELb1ELb1ELb1ELb0EEENS1_21CollectiveEpilogueFwdINS6_IJSA_SC_SB_EEES9_SE_SG_Li384ELb1ELb1ELb1ELb0EEENS1_36VarlenDynamicPersistentTileSchedulerILi192ELi128ELi384ELi128ELb1ELb1ELb1ELb1ELb0ELb1EEEEEEEEEvNT_6ParamsE --------------------------
	.section	.nv.shared._ZN7cutlass13device_kernelIN5flash11enable_sm90INS1_16FlashAttnFwdSm90INS1_25CollectiveMainloopFwdSm90ILi2EN4cute5tupleIJNS5_1CILi1EEES8_S8_EEENS6_IJNS7_ILi192EEENS7_ILi128EEENS7_ILi96EEEEEELi96ENS_10bfloat16_tEfNS_4arch4Sm90ELb0ELb1ELb0ELb1ELb1ELb0ELb0ELb0ELb1ELb1ELb1ELb0EEENS1_21CollectiveEpilogueFwdINS6_IJSA_SC_SB_EEES9_SE_SG_Li384ELb1ELb1ELb1ELb0EEENS1_36VarlenDynamicPersistentTileSchedulerILi192ELi128ELi384ELi128ELb1ELb1ELb1ELb1ELb0ELb1EEEEEEEEEvNT_6ParamsE,"aw",@nobits
	.sectionflags	@""
	.align	16
	.zero		1024


//--------------------- .nv.shared._ZN7cutlass13device_kernelIN5flash11enable_sm90INS1_16FlashAttnFwdSm90INS1_25CollectiveMainloopFwdSm90ILi2EN4cute5tupleIJNS5_1CILi1EEES8_S8_EEENS6_IJNS7_ILi192EEENS7_ILi128EEENS7_ILi96EEEEEELi96ENS_10bfloat16_tEfNS_4arch4Sm90ELb0ELb1ELb0ELb1ELb1ELb1ELb0ELb0ELb1ELb1ELb1ELb0EEENS1_21CollectiveEpilogueFwdINS6_IJSA_SC_SB_EEES9_SE_SG_Li384ELb1ELb1ELb1ELb0EEENS1_36VarlenDynamicPersistentTileSchedulerILi192ELi128ELi384ELi128ELb1ELb1ELb1ELb1ELb0ELb1EEEEEEEEEvNT_6ParamsE --------------------------
	.section	.nv.shared._ZN7cutlass13device_kernelIN5flash11enable_sm90INS1_16FlashAttnFwdSm90INS1_25CollectiveMainloopFwdSm90ILi2EN4cute5tupleIJNS5_1CILi1EEES8_S8_EEENS6_IJNS7_ILi192EEENS7_ILi128EEENS7_ILi96EEEEEELi96ENS_10bfloat16_tEfNS_4arch4Sm90ELb0ELb1ELb0ELb1ELb1ELb1ELb0ELb0ELb1ELb1ELb1ELb0EEENS1_21CollectiveEpilogueFwdINS6_IJSA_SC_SB_EEES9_SE_SG_Li384ELb1ELb1ELb1ELb0EEENS1_36VarlenDynamicPersistentTileSchedulerILi192ELi128ELi384ELi128ELb1ELb1ELb1ELb1ELb0ELb1EEEEEEEEEvNT_6ParamsE,"aw",@nobits
	.sectionflags	@""
	.align	16
	.zero		1024


//--------------------- .nv.shared._ZN7cutlass13device_kernelIN5flash11enable_sm90INS1_16FlashAttnFwdSm90INS1_25CollectiveMainloopFwdSm90ILi2EN4cute5tupleIJNS5_1CILi1EEES8_S8_EEENS6_IJNS7_ILi192EEENS7_ILi128EEENS7_ILi96EEEEEELi96ENS_10bfloat16_tEfNS_4arch4Sm90ELb1ELb0ELb0ELb0ELb1ELb0ELb0ELb0ELb1ELb1ELb1ELb0EEENS1_21CollectiveEpilogueFwdINS6_IJSA_SC_SB_EEES9_SE_SG_Li384ELb0ELb1ELb1ELb0EEENS1_19SingleTileSchedulerILb0ELb1ELb1ELi192EEEEEEEEEvNT_6ParamsE --------------------------
	.section	.nv.shared._ZN7cutlass13device_kernelIN5flash11enable_sm90INS1_16FlashAttnFwdSm90INS1_25CollectiveMainloopFwdSm90ILi2EN4cute5tupleIJNS5_1CILi1EEES8_S8_EEENS6_IJNS7_ILi192EEENS7_ILi128EEENS7_ILi96EEEEEELi96ENS_10bfloat16_tEfNS_4arch4Sm90ELb1ELb0ELb0ELb0ELb1ELb0ELb0ELb0ELb1ELb1ELb1ELb0EEENS1_21CollectiveEpilogueFwdINS6_IJSA_SC_SB_EEES9_SE_SG_Li384ELb0ELb1ELb1ELb0EEENS1_19SingleTileSchedulerILb0ELb1ELb1ELi192EEEEEEEEEvNT_6ParamsE,"aw",@nobits
	.sectionflags	@""
	.align	16
	.zero		1024


//--------------------- .nv.shared._ZN7cutlass13device_kernelIN5flash11enable_sm90INS1_16FlashAttnFwdSm90INS1_25CollectiveMainloopFwdSm90ILi2EN4cute5tupleIJNS5_1CILi1EEES8_S8_EEENS6_IJNS7_ILi192EEENS7_ILi128EEENS7_ILi96EEEEEELi96ENS_10bfloat16_tEfNS_4arch4Sm90ELb1ELb0ELb0ELb1ELb1ELb0ELb0ELb0ELb1ELb1ELb1ELb0EEENS1_21CollectiveEpilogueFwdINS6_IJSA_SC_SB_EEES9_SE_SG_Li384ELb1ELb1ELb1ELb0EEENS1_36VarlenDynamicPersistentTileSchedulerILi192ELi128ELi384ELi128ELb1ELb1ELb1ELb1ELb1ELb1EEEEEEEEEvNT_6ParamsE --------------------------
	.section	.nv.shared._ZN7cutlass13device_kernelIN5flash11enable_sm90INS1_16FlashAttnFwdSm90INS1_25CollectiveMainloopFwdSm90ILi2EN4cute5tupleIJNS5_1CILi1EEES8_S8_EEENS6_IJNS7_ILi192EEENS7_ILi128EEENS7_ILi96EEEEEELi96ENS_10bfloat16_tEfNS_4arch4Sm90ELb1ELb0ELb0ELb1ELb1ELb0ELb0ELb0ELb1ELb1ELb1ELb0EEENS1_21CollectiveEpilogueFwdINS6_IJSA_SC_SB_EEES9_SE_SG_Li384ELb1ELb1ELb1ELb0EEENS1_36VarlenDynamicPersistentTileSchedulerILi192ELi128ELi384ELi128ELb1ELb1ELb1ELb1ELb1ELb1EEEEEEEEEvNT_6ParamsE,"aw",@nobits
	.sectionflags	@""
	.align	16
	.zero		1024


//--------------------- .nv.shared._ZN7cutlass13device_kernelIN5flash11enable_sm90INS1_16FlashAttnFwdSm90INS1_25CollectiveMainloopFwdSm90ILi2EN4cute5tupleIJNS5_1CILi1EEES8_S8_EEENS6_IJNS7_ILi192EEENS7_ILi128EEENS7_ILi96EEEEEELi96ENS_10bfloat16_tEfNS_4arch4Sm90ELb1ELb0ELb0ELb1ELb1ELb1ELb0ELb0ELb1ELb1ELb1ELb0EEENS1_21CollectiveEpilogueFwdINS6_IJSA_SC_SB_EEES9_SE_SG_Li384ELb1ELb1ELb1ELb0EEENS1_36VarlenDynamicPersistentTileSchedulerILi192ELi128ELi384ELi128ELb1ELb1ELb1ELb1ELb1ELb1EEEEEEEEEvNT_6ParamsE --------------------------
	.section	.nv.shared._ZN7cutlass13device_kernelIN5flash11enable_sm90INS1_16FlashAttnFwdSm90INS1_25CollectiveMainloopFwdSm90ILi2EN4cute5tupleIJNS5_1CILi1EEES8_S8_EEENS6_IJNS7_ILi192EEENS7_ILi128EEENS7_ILi96EEEEEELi96ENS_10bfloat16_tEfNS_4arch4Sm90ELb1ELb0ELb0ELb1ELb1ELb1ELb0ELb0ELb1ELb1ELb1ELb0EEENS1_21CollectiveEpilogueFwdINS6_IJSA_SC_SB_EEES9_SE_SG_Li384ELb1ELb1ELb1ELb0EEENS1_36VarlenDynamicPersistentTileSchedulerILi192ELi128ELi384ELi128ELb1ELb1ELb1ELb1ELb1ELb1EEEEEEEEEvNT_6ParamsE,"aw",@nobits
	.sectionflags	@""
	.align	16
	.zero		1024


//--------------------- .nv.shared._ZN7cutlass13device_kernelIN5flash11enable_sm90INS1_16FlashAttnFwdSm90INS1_25CollectiveMainloopFwdSm90ILi2EN4cute5tupleIJNS5_1CILi1EEES8_S8_EEENS6_IJNS7_ILi192EEENS7_ILi128EEENS7_ILi64EEEEEELi64ENS_10bfloat16_tEfNS_4arch4Sm90ELb0ELb0ELb0ELb0ELb1ELb0ELb0ELb1ELb1ELb1ELb1ELb0EEENS1_21CollectiveEpilogueFwdINS6_IJSA_SC_SB_EEES9_SE_SG_Li384ELb0ELb1ELb1ELb0EEENS1_19SingleTileSchedulerILb0ELb1ELb1ELi192EEEEEEEEEvNT_6ParamsE --------------------------
	.section	.nv.shared._ZN7cutlass13device_kernelIN5flash11enable_sm90INS1_16FlashAttnFwdSm90INS1_25CollectiveMainloopFwdSm90ILi2EN4cute5tupleIJNS5_1CILi1EEES8_S8_EEENS6_IJNS7_ILi192EEENS7_ILi128EEENS7_ILi64EEEEEELi64ENS_10bfloat16_tEfNS_4arch4Sm90ELb0ELb0ELb0ELb0ELb1ELb0ELb0ELb1ELb1ELb1ELb1ELb0EEENS1_21CollectiveEpilogueFwdINS6_IJSA_SC_SB_EEES9_SE_SG_Li384ELb0ELb1ELb1ELb0EEENS1_19SingleTileSchedulerILb0ELb1ELb1ELi192EEEEEEEEEvNT_6ParamsE,"aw",@nobits
	.sectionflags	@""
	.align	16
	.zero		1024


//--------------------- .nv.shared._ZN7cutlass13device_kernelIN5flash11enable_sm90INS1_16FlashAttnFwdSm90INS1_25CollectiveMainloopFwdSm90ILi2EN4cute5tupleIJNS5_1CILi1EEES8_S8_EEENS6_IJNS7_ILi192EEENS7_ILi128EEENS7_ILi64EEEEEELi64ENS_10bfloat16_tEfNS_4arch4Sm90ELb0ELb0ELb0ELb1ELb1ELb0ELb0ELb1ELb1ELb1ELb1ELb0EEENS1_21CollectiveEpilogueFwdINS6_IJSA_SC_SB_EEES9_SE_SG_Li384ELb1ELb1ELb1ELb0EEENS1_36VarlenDynamicPersistentTileSchedulerILi192ELi128ELi384ELi128ELb1ELb1ELb1ELb0ELb1ELb1EEEEEEEEEvNT_6ParamsE --------------------------
	.section	.nv.shared._ZN7cutlass13device_kernelIN5flash11enable_sm90INS1_16FlashAttnFwdSm90INS1_25CollectiveMainloopFwdSm90ILi2EN4cute5tupleIJNS5_1CILi1EEES8_S8_EEENS6_IJNS7_ILi192EEENS7_ILi128EEENS7_ILi64EEEEEELi64ENS_10bfloat16_tEfNS_4arch4Sm90ELb0ELb0ELb0ELb1ELb1ELb0ELb0ELb1ELb1ELb1ELb1ELb0EEENS1_21CollectiveEpilogueFwdINS6_IJSA_SC_SB_EEES9_SE_SG_Li384ELb1ELb1ELb1ELb0EEENS1_36VarlenDynamicPersistentTileSchedulerILi192ELi128ELi384ELi128ELb1ELb1ELb1ELb0ELb1ELb1EEEEEEEEEvNT_6ParamsE,"aw",@nobits
	.sectionflags	@""
	.align	16
	.zero		1024


//--------------------- .nv.shared._ZN7cutlass13device_kernelIN5flash11enable_sm90INS1_16FlashAttnFwdSm90INS1_25CollectiveMainloopFwdSm90ILi2EN4cute5tupleIJNS5_1CILi1EEES8_S8_EEENS6_IJNS7_ILi192EEENS7_ILi128EEENS7_ILi64EEEEEELi64ENS_10bfloat16_tEfNS_4arch4Sm90ELb0ELb0ELb0ELb1ELb1ELb1ELb0ELb1ELb1ELb1ELb1ELb0EEENS1_21CollectiveEpilogueFwdINS6_IJSA_SC_SB_EEES9_SE_SG_Li384ELb1ELb1ELb1ELb0EEENS1_36VarlenDynamicPersistentTileSchedulerILi192ELi128ELi384ELi128ELb1ELb1ELb1ELb0ELb1ELb1EEEEEEEEEvNT_6ParamsE --------------------------
	.section	.nv.shared._ZN7cutlass13device_kernelIN5flash11enable_sm90INS1_16FlashAttnFwdSm90INS1_25CollectiveMainloopFwdSm90ILi2EN4cute5tupleIJNS5_1CILi1EEES8_S8_EEENS6_IJNS7_ILi192EEENS7_ILi128EEENS7_ILi64EEEEEELi64ENS_10bfloat16_tEfNS_4arch4Sm90ELb0ELb0ELb0ELb1ELb1ELb1ELb0ELb1ELb1ELb1ELb1ELb0EEENS1_21CollectiveEpilogueFwdINS6_IJSA_SC_SB_EEES9_SE_SG_Li384ELb1ELb1ELb1ELb0EEENS1_36VarlenDynamicPersistentTileSchedulerILi192ELi128ELi384ELi128ELb1ELb1ELb1ELb0ELb1ELb1EEEEEEEEEvNT_6ParamsE,"aw",@nobits
	.sectionflags	@""
	.align	16
	.zero		1024


//--------------------- .nv.shared._ZN7cutlass13device_kernelIN5flash11enable_sm90INS1_16FlashAttnFwdSm90INS1_25CollectiveMainloopFwdSm90ILi2EN4cute5tupleIJNS5_1CILi1EEES8_S8_EEENS6_IJNS7_ILi192EEENS7_ILi128EEENS7_ILi64EEEEEELi64ENS_10bfloat16_tEfNS_4arch4Sm90ELb0ELb1ELb0ELb0ELb1ELb0ELb0ELb1ELb1ELb1ELb1ELb0EEENS1_21CollectiveEpilogueFwdINS6_IJSA_SC_SB_EEES9_SE_SG_Li384ELb0ELb1ELb1ELb0EEENS1_19SingleTileSchedulerILb0ELb1ELb1ELi192EEEEEEEEEvNT_6ParamsE --------------------------
	.section	.nv.shared._ZN7cutlass13device_kernelIN5flash11enable_sm90INS1_16FlashAttnFwdSm90INS1_25CollectiveMainloopFwdSm90ILi2EN4cute5tupleIJNS5_1CILi1EEES8_S8_EEENS6_IJNS7_ILi192EEENS7_ILi128EEENS7_ILi64EEEEEELi64ENS_10bfloat16_tEfNS_4arch4Sm90ELb0ELb1ELb0ELb0ELb1ELb0ELb0ELb1ELb1ELb1ELb1ELb0EEENS1_21CollectiveEpilogueFwdINS6_IJSA_SC_SB_EEES9_SE_SG_Li384ELb0ELb1ELb1ELb0EEENS1_19SingleTileSchedulerILb0ELb1ELb1ELi192EEEEEEEEEvNT_6ParamsE,"aw",@nobits
	.sectionflags	@""
	.align	16
	.zero		1024


//--------------------- .nv.shared._ZN7cutlass13device_kernelIN5flash11enable_sm90INS1_16FlashAttnFwdSm90INS1_25CollectiveMainloopFwdSm90ILi2EN4cute5tupleIJNS5_1CILi1EEES8_S8_EEENS6_IJNS7_ILi192EEENS7_ILi128EEENS7_ILi64EEEEEELi64ENS_10bfloat16_tEfNS_4arch4Sm90ELb0ELb1ELb0ELb1ELb1ELb0ELb0ELb1ELb1ELb1ELb1ELb0EEENS1_21CollectiveEpilogueFwdINS6_IJSA_SC_SB_EEES9_SE_SG_Li384ELb1ELb1ELb1ELb0EEENS1_36VarlenDynamicPersistentTileSchedulerILi192ELi128ELi384ELi128ELb1ELb1ELb1ELb1ELb0ELb1EEEEEEEEEvNT_6ParamsE --------------------------
	.section	.nv.shared._ZN7cutlass13device_kernelIN5flash11enable_sm90INS1_16FlashAttnFwdSm90INS1_25CollectiveMainloopFwdSm90ILi2EN4cute5tupleIJNS5_1CILi1EEES8_S8_EEENS6_IJNS7_ILi192EEENS7_ILi128EEENS7_ILi64EEEEEELi64ENS_10bfloat16_tEfNS_4arch4Sm90ELb0ELb1ELb0ELb1ELb1ELb0ELb0ELb1ELb1ELb1ELb1ELb0EEENS1_21CollectiveEpilogueFwdINS6_IJSA_SC_SB_EEES9_SE_SG_Li384ELb1ELb1ELb1ELb0EEENS1_36VarlenDynamicPersistentTileSchedulerILi192ELi128ELi384ELi128ELb1ELb1ELb1ELb1ELb0ELb1EEEEEEEEEvNT_6ParamsE,"aw",@nobits
	.sectionflags	@""
	.align	16
	.zero		1024


//--------------------- .nv.shared._ZN7cutlass13device_kernelIN5flash11enable_sm90INS1_16FlashAttnFwdSm90INS1_25CollectiveMainloopFwdSm90ILi2EN4cute5tupleIJNS5_1CILi1EEES8_S8_EEENS6_IJNS7_ILi192EEENS7_ILi128EEENS7_ILi64EEEEEELi64ENS_10bfloat16_tEfNS_4arch4Sm90ELb0ELb1ELb0ELb1ELb1ELb1ELb0ELb1ELb1ELb1ELb1ELb0EEENS1_21CollectiveEpilogueFwdINS6_IJSA_SC_SB_EEES9_SE_SG_Li384ELb1ELb1ELb1ELb0EEENS1_36VarlenDynamicPersistentTileSchedulerILi192ELi128ELi384ELi128ELb1ELb1ELb1ELb1ELb0ELb1EEEEEEEEEvNT_6ParamsE --------------------------
	.section	.nv.shared._ZN7cutlass13device_kernelIN5flash11enable_sm90INS1_16FlashAttnFwdSm90INS1_25CollectiveMainloopFwdSm90ILi2EN4cute5tupleIJNS5_1CILi1EEES8_S8_EEENS6_IJNS7_ILi192EEENS7_ILi128EEENS7_ILi64EEEEEELi64ENS_10bfloat16_tEfNS_4arch4Sm90ELb0ELb1ELb0ELb1ELb1ELb1ELb0ELb1ELb1ELb1ELb1ELb0EEENS1_21CollectiveEpilogueFwdINS6_IJSA_SC_SB_EEES9_SE_SG_Li384ELb1ELb1ELb1ELb0EEENS1_36VarlenDynamicPersistentTileSchedulerILi192ELi128ELi384ELi128ELb1ELb1ELb1ELb1ELb0ELb1EEEEEEEEEvNT_6ParamsE,"aw",@nobits
	.sectionflags	@""
	.align	16
	.zero		1024


//--------------------- .nv.shared._ZN7cutlass13device_kernelIN5flash11enable_sm90INS1_16FlashAttnFwdSm90INS1_25CollectiveMainloopFwdSm90ILi2EN4cute5tupleIJNS5_1CILi1EEES8_S8_EEENS6_IJNS7_ILi192EEENS7_ILi128EEENS7_ILi64EEEEEELi64ENS_10bfloat16_tEfNS_4arch4Sm90ELb1ELb0ELb0ELb0ELb1ELb0ELb0ELb1ELb1ELb1ELb1ELb0EEENS1_21CollectiveEpilogueFwdINS6_IJSA_SC_SB_EEES9_SE_SG_Li384ELb0ELb1ELb1ELb0EEENS1_19SingleTileSchedulerILb0ELb1ELb1ELi192EEEEEEEEEvNT_6ParamsE --------------------------
	.section	.nv.shared._ZN7cutlass13device_kernelIN5flash11enable_sm90INS1_16FlashAttnFwdSm90INS1_25CollectiveMainloopFwdSm90ILi2EN4cute5tupleIJNS5_1CILi1EEES8_S8_EEENS6_IJNS7_ILi192EEENS7_ILi128EEENS7_ILi64EEEEEELi64ENS_10bfloat16_tEfNS_4arch4Sm90ELb1ELb0ELb0ELb0ELb1ELb0ELb0ELb1ELb1ELb1ELb1ELb0EEENS1_21CollectiveEpilogueFwdINS6_IJSA_SC_SB_EEES9_SE_SG_Li384ELb0ELb1ELb1ELb0EEENS1_19SingleTileSchedulerILb0ELb1ELb1ELi192EEEEEEEEEvNT_6ParamsE,"aw",@nobits
	.sectionflags	@""
	.align	16
	.zero		1024


//--------------------- .nv.shared._ZN7cutlass13device_kernelIN5flash11enable_sm90INS1_16FlashAttnFwdSm90INS1_25CollectiveMainloopFwdSm90ILi2EN4cute5tupleIJNS5_1CILi1EEES8_S8_EEENS6_IJNS7_ILi192EEENS7_ILi128EEENS7_ILi64EEEEEELi64ENS_10bfloat16_tEfNS_4arch4Sm90ELb1ELb0ELb0ELb1ELb1ELb0ELb0ELb1ELb1ELb1ELb1ELb0EEENS1_21CollectiveEpilogueFwdINS6_IJSA_SC_SB_EEES9_SE_SG_Li384ELb1ELb1ELb1ELb0EEENS1_36VarlenDynamicPersistentTileSchedulerILi192ELi128ELi384ELi128ELb1ELb1ELb1ELb1ELb1ELb1EEEEEEEEEvNT_6ParamsE --------------------------
	.section	.nv.shared._ZN7cutlass13device_kernelIN5flash11enable_sm90INS1_16FlashAttnFwdSm90INS1_25CollectiveMainloopFwdSm90ILi2EN4cute5tupleIJNS5_1CILi1EEES8_S8_EEENS6_IJNS7_ILi192EEENS7_ILi128EEENS7_ILi64EEEEEELi64ENS_10bfloat16_tEfNS_4arch4Sm90ELb1ELb0ELb0ELb1ELb1ELb0ELb0ELb1ELb1ELb1ELb1ELb0EEENS1_21CollectiveEpilogueFwdINS6_IJSA_SC_SB_EEES9_SE_SG_Li384ELb1ELb1ELb1ELb0EEENS1_36VarlenDynamicPersistentTileSchedulerILi192ELi128ELi384ELi128ELb1ELb1ELb1ELb1ELb1ELb1EEEEEEEEEvNT_6ParamsE,"aw",@nobits
	.sectionflags	@""
	.align	16
	.zero		1024


//--------------------- .nv.shared._ZN7cutlass13device_kernelIN5flash11enable_sm90INS1_16FlashAttnFwdSm90INS1_25CollectiveMainloopFwdSm90ILi2EN4cute5tupleIJNS5_1CILi1EEES8_S8_EEENS6_IJNS7_ILi192EEENS7_ILi128EEENS7_ILi64EEEEEELi64ENS_10bfloat16_tEfNS_4arch4Sm90ELb1ELb0ELb0ELb1ELb1ELb1ELb0ELb1ELb1ELb1ELb1ELb0EEENS1_21CollectiveEpilogueFwdINS6_IJSA_SC_SB_EEES9_SE_SG_Li384ELb1ELb1ELb1ELb0EEENS1_36VarlenDynamicPersistentTileSchedulerILi192ELi128ELi384ELi128ELb1ELb1ELb1ELb1ELb1ELb1EEEEEEEEEvNT_6ParamsE --------------------------
	.section	.nv.shared._ZN7cutlass13device_kernelIN5flash11enable_sm90INS1_16FlashAttnFwdSm90INS1_25CollectiveMainloopFwdSm90ILi2EN4cute5tupleIJNS5_1CILi1EEES8_S8_EEENS6_IJNS7_ILi192EEENS7_ILi128EEENS7_ILi64EEEEEELi64ENS_10bfloat16_tEfNS_4arch4Sm90ELb1ELb0ELb0ELb1ELb1ELb1ELb0ELb1ELb1ELb1ELb1ELb0EEENS1_21CollectiveEpilogueFwdINS6_IJSA_SC_SB_EEES9_SE_SG_Li384ELb1ELb1ELb1ELb0EEENS1_36VarlenDynamicPersistentTileSchedulerILi192ELi128ELi384ELi128ELb1ELb1ELb1ELb1ELb1ELb1EEEEEEEEEvNT_6ParamsE,"aw",@nobits
	.sectionflags	@""
	.align	16
	.zero		1024


//--------------------- .nv.constant0._ZN7cutlass13device_kernelIN5flash11enable_sm90INS1_16FlashAttnFwdSm90INS1_25CollectiveMainloopFwdSm90ILi2EN4cute5tupleIJNS5_1CILi1EEES8_S8_EEENS6_IJNS7_ILi128EEENS7_ILi80EEENS7_ILi256EEEEEELi256ENS_10bfloat16_tEfNS_4arch4Sm90ELb0ELb0ELb0ELb0ELb1ELb0ELb0ELb1ELb1ELb1ELb1ELb0EEENS1_21CollectiveEpilogueFwdINS6_IJSA_SC_SB_EEES9_SE_SG_Li256ELb0ELb1ELb1ELb0EEENS1_19SingleTileSchedulerILb0ELb1ELb1ELi128EEEEEEEEEvNT_6ParamsE --------------------------
	.section	.nv.constant0._ZN7cutlass13device_kernelIN5flash11enable_sm90INS1_16FlashAttnFwdSm90INS1_25CollectiveMainloopFwdSm90ILi2EN4cute5tupleIJNS5_1CILi1EEES8_S8_EEENS6_IJNS7_ILi128EEENS7_ILi80EEENS7_ILi256EEEEEELi256ENS_10bfloat16_tEfNS_4arch4Sm90ELb0ELb0ELb0ELb0ELb1ELb0ELb0ELb1ELb1ELb1ELb1ELb0EEENS1_21CollectiveEpilogueFwdINS6_IJSA_SC_SB_EEES9_SE_SG_Li256ELb0ELb1ELb1ELb0EEENS1_19SingleTileSchedulerILb0ELb1ELb1ELi128EEEEEEEEEvNT_6ParamsE,"a",@progbits
	.sectionflags	@""
	.align	4
.nv.constant0._ZN7cutlass13device_kernelIN5flash11enable_sm90INS1_16FlashAttnFwdSm90INS1_25CollectiveMainloopFwdSm90ILi2EN4cute5tupleIJNS5_1CILi1EEES8_S8_EEENS6_IJNS7_ILi128EEENS7_ILi80EEENS7_ILi256EEEEEELi256ENS_10bfloat16_tEfNS_4arch4Sm90ELb0ELb0ELb0ELb0ELb1ELb0ELb0ELb1ELb1ELb1ELb1ELb0EEENS1_21CollectiveEpilogueFwdINS6_IJSA_SC_SB_EEES9_SE_SG_Li256ELb0ELb1ELb1ELb0EEENS1_19SingleTileSchedulerILb0ELb1ELb1ELi128EEEEEEEEEvNT_6ParamsE:
	.zero		3200


//--------------------- .nv.constant0._ZN7cutlass13device_kernelIN5flash11enable_sm90INS1_16FlashAttnFwdSm90INS1_25CollectiveMainloopFwdSm90ILi2EN4cute5tupleIJNS5_1CILi1EEES8_S8_EEENS6_IJNS7_ILi128EEENS7_ILi80EEENS7_ILi256EEEEEELi256ENS_10bfloat16_tEfNS_4arch4Sm90ELb0ELb0ELb0ELb1ELb1ELb0ELb0ELb1ELb1ELb1ELb1ELb0EEENS1_21CollectiveEpilogueFwdINS6_IJSA_SC_SB_EEES9_SE_SG_Li256ELb1ELb1ELb1ELb0EEENS1_36VarlenDynamicPersistentTileSchedulerILi128ELi80ELi256ELi128ELb1ELb1ELb1ELb0ELb1ELb1EEEEEEEEEvNT_6ParamsE --------------------------
	.section	.nv.constant0._ZN7cutlass13device_kernelIN5flash11enable_sm90INS1_16FlashAttnFwdSm90INS1_25CollectiveMainloopFwdSm90ILi2EN4cute5tupleIJNS5_1CILi1EEES8_S8_EEENS6_IJNS7_ILi128EEENS7_ILi80EEENS7_ILi256EEEEEELi256ENS_10bfloat16_tEfNS_4arch4Sm90ELb0ELb0ELb0ELb1ELb1ELb0ELb0ELb1ELb1ELb1ELb1ELb0EEENS1_21CollectiveEpilogueFwdINS6_IJSA_SC_SB_EEES9_SE_SG_Li256ELb1ELb1ELb1ELb0EEENS1_36VarlenDynamicPersistentTileSchedulerILi128ELi80ELi256ELi128ELb1ELb1ELb1ELb0ELb1ELb1EEEEEEEEEvNT_6ParamsE,"a",@progbits
	.sectionflags	@""
	.align	4
.nv.constant0._ZN7cutlass13device_kernelIN5flash11enable_sm90INS1_16FlashAttnFwdSm90INS1_25CollectiveMainloopFwdSm90ILi2EN4cute5tupleIJNS5_1CILi1EEES8_S8_EEENS6_IJNS7_ILi128EEENS7_ILi80EEENS7_ILi256EEEEEELi256ENS_10bfloat16_tEfNS_4arch4Sm90ELb0ELb0ELb0ELb1ELb1ELb0ELb0ELb1ELb1ELb1ELb1ELb0EEENS1_21CollectiveEpilogueFwdINS6_IJSA_SC_SB_EEES9_SE_SG_Li256ELb1ELb1ELb1ELb0EEENS1_36VarlenDynamicPersistentTileSchedulerILi128ELi80ELi256ELi128ELb1ELb1ELb1ELb0ELb1ELb1EEEEEEEEEvNT_6ParamsE:
	.zero		3328


//--------------------- .nv.constant0._ZN7cutlass13device_kernelIN5flash11enable_sm90INS1_16FlashAttnFwdSm90INS1_25CollectiveMainloopFwdSm90ILi2EN4cute5tupleIJNS5_1CILi1EEES8_S8_EEENS6_IJNS7_ILi128EEENS7_ILi80EEENS7_ILi256EEEEEELi256ENS_10bfloat16_tEfNS_4arch4Sm90ELb0ELb0ELb0ELb1ELb1ELb1ELb0ELb1ELb1ELb1ELb1ELb0EEENS1_21CollectiveEpilogueFwdINS6_IJSA_SC_SB_EEES9_SE_SG_Li256ELb1ELb1ELb1ELb0EEENS1_36VarlenDynamicPersistentTileSchedulerILi128ELi80ELi256ELi128ELb1ELb1ELb1ELb0ELb1ELb1EEEEEEEEEvNT_6ParamsE --------------------------
	.section	.nv.constant0._ZN7cutlass13device_kernelIN5flash11enable_sm90INS1_16FlashAttnFwdSm90INS1_25CollectiveMainloopFwdSm90ILi2EN4cute5tupleIJNS5_1CILi1EEES8_S8_EEENS6_IJNS7_ILi128EEENS7_ILi80EEENS7_ILi256EEEEEELi256ENS_10bfloat16_tEfNS_4arch4Sm90ELb0ELb0ELb0ELb1ELb1ELb1ELb0ELb1ELb1ELb1ELb1ELb0EEENS1_21CollectiveEpilogueFwdINS6_IJSA_SC_SB_EEES9_SE_SG_Li256ELb1ELb1ELb1ELb0EEENS1_36VarlenDynamicPersistentTileSchedulerILi128ELi80ELi256ELi128ELb1ELb1ELb1ELb0ELb1ELb1EEEEEEEEEvNT_6ParamsE,"a",@progbits
	.sectionflags	@""
	.align	4
.nv.constant0._ZN7cutlass13device_kernelIN5flash11enable_sm90INS1_16FlashAttnFwdSm90INS1_25CollectiveMainloopFwdSm90ILi2EN4cute5tupleIJNS5_1CILi1EEES8_S8_EEENS6_IJNS7_ILi128EEENS7_ILi80EEENS7_ILi256EEEEEELi256ENS_10bfloat16_tEfNS_4arch4Sm90ELb0ELb0ELb0ELb1ELb1ELb1ELb0ELb1ELb1ELb1ELb1ELb0EEENS1_21CollectiveEpilogueFwdINS6_IJSA_SC_SB_EEES9_SE_SG_Li256ELb1ELb1ELb1ELb0EEENS1_36VarlenDynamicPersistentTileSchedulerILi128ELi80ELi256ELi128ELb1ELb1ELb1ELb0ELb1ELb1EEEEEEEEEvNT_6ParamsE:
	.zero		3328


//--------------------- .nv.constant0._ZN7cutlass13device_kernelIN5flash11enable_sm90INS1_16FlashAttnFwdSm90INS1_25CollectiveMainloopFwdSm90ILi2EN4cute5tupleIJNS5_1CILi1EEES8_S8_EEENS6_IJNS7_ILi128EEENS7_ILi64EEENS7_ILi256EEEEEELi256ENS_10bfloat16_tEfNS_4arch4Sm90ELb0ELb1ELb0ELb0ELb1ELb0ELb0ELb1ELb1ELb1ELb1ELb0EEENS1_21CollectiveEpilogueFwdINS6_IJSA_SC_SB_EEES9_SE_SG_Li256ELb0ELb1ELb1ELb0EEENS1_19SingleTileSchedulerILb0ELb1ELb1ELi128EEEEEEEEEvNT_6ParamsE --------------------------
	.section	.nv.constant0._ZN7cutlass13device_kernelIN5flash11enable_sm90INS1_16FlashAttnFwdSm90INS1_25CollectiveMainloopFwdSm90ILi2EN4cute5tupleIJNS5_1CILi1EEES8_S8_EEENS6_IJNS7_ILi128EEENS7_ILi64EEENS7_ILi256EEEEEELi256ENS_10bfloat16_tEfNS_4arch4Sm90ELb0ELb1ELb0ELb0ELb1ELb0ELb0ELb1ELb1ELb1ELb1ELb0EEENS1_21CollectiveEpilogueFwdINS6_IJSA_SC_SB_EEES9_SE_SG_Li256ELb0ELb1ELb1ELb0EEENS1_19SingleTileSchedulerILb0ELb1ELb1ELi128EEEEEEEEEvNT_6ParamsE,"a",@progbits
	.sectionflags	@""
	.align	4
.nv.constant0._ZN7cutlass13device_kernelIN5flash11enable_sm90INS1_16FlashAttnFwdSm90INS1_25CollectiveMainloopFwdSm90ILi2EN4cute5tupleIJNS5_1CILi1EEES8_S8_EEENS6_IJNS7_ILi128EEENS7_ILi64EEENS7_ILi256EEEEEELi256ENS_10bfloat16_tEfNS_4arch4Sm90ELb0ELb1ELb0ELb0ELb1ELb0ELb0ELb1ELb1ELb1ELb1ELb0EEENS1_21CollectiveEpilogueFwdINS6_IJSA_SC_SB_EEES9_SE_SG_Li256ELb0ELb1ELb1ELb0EEENS1_19SingleTileSchedulerILb0ELb1ELb1ELi128EEEEEEEEEvNT_6ParamsE:
	.zero		3200


//--------------------- .nv.constant0._ZN7cutlass13device_kernelIN5flash11enable_sm90INS1_16FlashAttnFwdSm90INS1_25CollectiveMainloopFwdSm90ILi2EN4cute5tupleIJNS5_1CILi1EEES8_S8_EEENS6_IJNS7_ILi128EEENS7_ILi64EEENS7_ILi256EEEEEELi256ENS_10bfloat16_tEfNS_4arch4Sm90ELb0ELb1ELb0ELb1ELb1ELb0ELb0ELb1ELb1ELb1ELb1ELb0EEENS1_21CollectiveEpilogueFwdINS6_IJSA_SC_SB_EEES9_SE_SG_Li256ELb1ELb1ELb1ELb0EEENS1_36VarlenDynamicPersistentTileSchedulerILi128ELi64ELi256ELi128ELb1ELb1ELb1ELb1ELb0ELb1EEEEEEEEEvNT_6ParamsE --------------------------
	.section	.nv.constant0._ZN7cutlass13device_kernelIN5flash11enable_sm90INS1_16FlashAttnFwdSm90INS1_25CollectiveMainloopFwdSm90ILi2EN4cute5tupleIJNS5_1CILi1EEES8_S8_EEENS6_IJNS7_ILi128EEENS7_ILi64EEENS7_ILi256EEEEEELi256ENS_10bfloat16_tEfNS_4arch4Sm90ELb0ELb1ELb0ELb1ELb1ELb0ELb0ELb1ELb1ELb1ELb1ELb0EEENS1_21CollectiveEpilogueFwdINS6_IJSA_SC_SB_EEES9_SE_SG_Li256ELb1ELb1ELb1ELb0EEENS1_36VarlenDynamicPersistentTileSchedulerILi128ELi64ELi256ELi128ELb1ELb1ELb1ELb1ELb0ELb1EEEEEEEEEvNT_6ParamsE,"a",@progbits
	.sectionflags	@""
	.align	4
.nv.constant0._ZN7cutlass13device_kernelIN5flash11enable_sm90INS1_16FlashAttnFwdSm90INS1_25CollectiveMainloopFwdSm90ILi2EN4cute5tupleIJNS5_1CILi1EEES8_S8_EEENS6_IJNS7_ILi128EEENS7_ILi64EEENS7_ILi256EEEEEELi256ENS_10bfloat16_tEfNS_4arch4Sm90ELb0ELb1ELb0ELb1ELb1ELb0ELb0ELb1ELb1ELb1ELb1ELb0EEENS1_21CollectiveEpilogueFwdINS6_IJSA_SC_SB_EEES9_SE_SG_Li256ELb1ELb1ELb1ELb0EEENS1_36VarlenDynamicPersistentTileSchedulerILi128ELi64ELi256ELi128ELb1ELb1ELb1ELb1ELb0ELb1EEEEEEEEEvNT_6ParamsE:
	.zero		3328


//--------------------- .nv.constant0._ZN7cutlass13device_kernelIN5flash11enable_sm90INS1_16FlashAttnFwdSm90INS1_25CollectiveMainloopFwdSm90ILi2EN4cute5tupleIJNS5_1CILi1EEES8_S8_EEENS6_IJNS7_ILi128EEENS7_ILi64EEENS7_ILi256EEEEEELi256ENS_10bfloat16_tEfNS_4arch4Sm90ELb0ELb1ELb0ELb1ELb1ELb1ELb0ELb1ELb1ELb1ELb1ELb0EEENS1_21CollectiveEpilogueFwdINS6_IJSA_SC_SB_EEES9_SE_SG_Li256ELb1ELb1ELb1ELb0EEENS1_36VarlenDynamicPersistentTileSchedulerILi128ELi64ELi256ELi128ELb1ELb1ELb1ELb1ELb0ELb1EEEEEEEEEvNT_6ParamsE --------------------------
	.section	.nv.constant0._ZN7cutlass13device_kernelIN5flash11enable_sm90INS1_16FlashAttnFwdSm90INS1_25CollectiveMainloopFwdSm90ILi2EN4cute5tupleIJNS5_1CILi1EEES8_S8_EEENS6_IJNS7_ILi128EEENS7_ILi64EEENS7_ILi256EEEEEELi256ENS_10bfloat16_tEfNS_4arch4Sm90ELb0ELb1ELb0ELb1ELb1ELb1ELb0ELb1ELb1ELb1ELb1ELb0EEENS1_21CollectiveEpilogueFwdINS6_IJSA_SC_SB_EEES9_SE_SG_Li256ELb1ELb1ELb1ELb0EEENS1_36VarlenDynamicPersistentTileSchedulerILi128ELi64ELi256ELi128ELb1ELb1ELb1ELb1ELb0ELb1EEEEEEEEEvNT_6ParamsE,"a",@progbits
	.sectionflags	@""
	.align	4
.nv.constant0._ZN7cutlass13device_kernelIN5flash11enable_sm90INS1_16FlashAttnFwdSm90INS1_25CollectiveMainloopFwdSm90ILi2EN4cute5tupleIJNS5_1CILi1EEES8_S8_EEENS6_IJNS7_ILi128EEENS7_ILi64EEENS7_ILi256EEEEEELi256ENS_10bfloat16_tEfNS_4arch4Sm90ELb0ELb1ELb0ELb1ELb1ELb1ELb0ELb1ELb1ELb1ELb1ELb0EEENS1_21CollectiveEpilogueFwdINS6_IJSA_SC_SB_EEES9_SE_SG_Li256ELb1ELb1ELb1ELb0EEENS1_36VarlenDynamicPersistentTileSchedulerILi128ELi64ELi256ELi128ELb1ELb1ELb1ELb1ELb0ELb1EEEEEEEEEvNT_6ParamsE:
	.zero		3328


//--------------------- .nv.constant0._ZN7cutlass13device_kernelIN5flash11enable_sm90INS1_16FlashAttnFwdSm90INS1_25CollectiveMainloopFwdSm90ILi2EN4cute5tupleIJNS5_1CILi1EEES8_S8_EEENS6_IJNS7_ILi128EEENS7_ILi80EEENS7_ILi256EEEEEELi256ENS_10bfloat16_tEfNS_4arch4Sm90ELb1ELb0ELb0ELb0ELb1ELb0ELb0ELb1ELb1ELb1ELb1ELb0EEENS1_21CollectiveEpilogueFwdINS6_IJSA_SC_SB_EEES9_SE_SG_Li256ELb0ELb1ELb1ELb0EEENS1_19SingleTileSchedulerILb0ELb1ELb1ELi128EEEEEEEEEvNT_6ParamsE --------------------------
	.section	.nv.constant0._ZN7cutlass13device_kernelIN5flash11enable_sm90INS1_16FlashAttnFwdSm90INS1_25CollectiveMainloopFwdSm90ILi2EN4cute5tupleIJNS5_1CILi1EEES8_S8_EEENS6_IJNS7_ILi128EEENS7_ILi80EEENS7_ILi256EEEEEELi256ENS_10bfloat16_tEfNS_4arch4Sm90ELb1ELb0ELb0ELb0ELb1ELb0ELb0ELb1ELb1ELb1ELb1ELb0EEENS1_21CollectiveEpilogueFwdINS6_IJSA_SC_SB_EEES9_SE_SG_Li256ELb0ELb1ELb1ELb0EEENS1_19SingleTileSchedulerILb0ELb1ELb1ELi128EEEEEEEEEvNT_6ParamsE,"a",@progbits
	.sectionflags	@""
	.align	4
.nv.constant0._ZN7cutlass13device_kernelIN5flash11enable_sm90INS1_16FlashAttnFwdSm90INS1_25CollectiveMainloopFwdSm90ILi2EN4cute5tupleIJNS5_1CILi1EEES8_S8_EEENS6_IJNS7_ILi128EEENS7_ILi80EEENS7_ILi256EEEEEELi256ENS_10bfloat16_tEfNS_4arch4Sm90ELb1ELb0ELb0ELb0ELb1ELb0ELb0ELb1ELb1ELb1ELb1ELb0EEENS1_21CollectiveEpilogueFwdINS6_IJSA_SC_SB_EEES9_SE_SG_Li256ELb0ELb1ELb1ELb0EEENS1_19SingleTileSchedulerILb0ELb1ELb1ELi128EEEEEEEEEvNT_6ParamsE:
	.zero		3200


//--------------------- .nv.constant0._ZN7cutlass13device_kernelIN5flash11enable_sm90INS1_16FlashAttnFwdSm90INS1_25CollectiveMainloopFwdSm90ILi2EN4cute5tupleIJNS5_1CILi1EEES8_S8_EEENS6_IJNS7_ILi128EEENS7_ILi80EEENS7_ILi256EEEEEELi256ENS_10bfloat16_tEfNS_4arch4Sm90ELb1ELb0ELb0ELb1ELb1ELb0ELb0ELb1ELb1ELb1ELb1ELb0EEENS1_21CollectiveEpilogueFwdINS6_IJSA_SC_SB_EEES9_SE_SG_Li256ELb1ELb1ELb1ELb0EEENS1_36VarlenDynamicPersistentTileSchedulerILi128ELi80ELi256ELi128ELb1ELb1ELb1ELb1ELb1ELb1EEEEEEEEEvNT_6ParamsE --------------------------
	.section	.nv.constant0._ZN7cutlass13device_kernelIN5flash11enable_sm90INS1_16FlashAttnFwdSm90INS1_25CollectiveMainloopFwdSm90ILi2EN4cute5tupleIJNS5_1CILi1EEES8_S8_EEENS6_IJNS7_ILi128EEENS7_ILi80EEENS7_ILi256EEEEEELi256ENS_10bfloat16_tEfNS_4arch4Sm90ELb1ELb0ELb0ELb1ELb1ELb0ELb0ELb1ELb1ELb1ELb1ELb0EEENS1_21CollectiveEpilogueFwdINS6_IJSA_SC_SB_EEES9_SE_SG_Li256ELb1ELb1ELb1ELb0EEENS1_36VarlenDynamicPersistentTileSchedulerILi128ELi80ELi256ELi128ELb1ELb1ELb1ELb1ELb1ELb1EEEEEEEEEvNT_6ParamsE,"a",@progbits
	.sectionflags	@""
	.align	4
.nv.constant0._ZN7cutlass13device_kernelIN5flash11enable_sm90INS1_16FlashAttnFwdSm90INS1_25CollectiveMainloopFwdSm90ILi2EN4cute5tupleIJNS5_1CILi1EEES8_S8_EEENS6_IJNS7_ILi128EEENS7_ILi80EEENS7_ILi256EEEEEELi256ENS_10bfloat16_tEfNS_4arch4Sm90ELb1ELb0ELb0ELb1ELb1ELb0ELb0ELb1ELb1ELb1ELb1ELb0EEENS1_21CollectiveEpilogueFwdINS6_IJSA_SC_SB_EEES9_SE_SG_Li256ELb1ELb1ELb1ELb0EEENS1_36VarlenDynamicPersistentTileSchedulerILi128ELi80ELi256ELi128ELb1ELb1ELb1ELb1ELb1ELb1EEEEEEEEEvNT_6ParamsE:
	.zero		3328


//--------------------- .nv.constant0._ZN7cutlass13device_kernelIN5flash11enable_sm90INS1_16FlashAttnFwdSm90INS1_25CollectiveMainloopFwdSm90ILi2EN4cute5tupleIJNS5_1CILi1EEES8_S8_EEENS6_IJNS7_ILi128EEENS7_ILi80EEENS7_ILi256EEEEEELi256ENS_10bfloat16_tEfNS_4arch4Sm90ELb1ELb0ELb0ELb1ELb1ELb1ELb0ELb1ELb1ELb1ELb1ELb0EEENS1_21CollectiveEpilogueFwdINS6_IJSA_SC_SB_EEES9_SE_SG_Li256ELb1ELb1ELb1ELb0EEENS1_36VarlenDynamicPersistentTileSchedulerILi128ELi80ELi256ELi128ELb1ELb1ELb1ELb1ELb1ELb1EEEEEEEEEvNT_6ParamsE --------------------------
	.section	.nv.constant0._ZN7cutlass13device_kernelIN5flash11enable_sm90INS1_16FlashAttnFwdSm90INS1_25CollectiveMainloopFwdSm90ILi2EN4cute5tupleIJNS5_1CILi1EEES8_S8_EEENS6_IJNS7_ILi128EEENS7_ILi80EEENS7_ILi256EEEEEELi256ENS_10bfloat16_tEfNS_4arch4Sm90ELb1ELb0ELb0ELb1ELb1ELb1ELb0ELb1ELb1ELb1ELb1ELb0EEENS1_21CollectiveEpilogueFwdINS6_IJSA_SC_SB_EEES9_SE_SG_Li256ELb1ELb1ELb1ELb0EEENS1_36VarlenDynamicPersistentTileSchedulerILi128ELi80ELi256ELi128ELb1ELb1ELb1ELb1ELb1ELb1EEEEEEEEEvNT_6ParamsE,"a",@progbits
	.sectionflags	@""
	.align	4
.nv.constant0._ZN7cutlass13device_kernelIN5flash11enable_sm90INS1_16FlashAttnFwdSm90INS1_25CollectiveMainloopFwdSm90ILi2EN4cute5tupleIJNS5_1CILi1EEES8_S8_EEENS6_IJNS7_ILi128EEENS7_ILi80EEENS7_ILi256EEEEEELi256ENS_10bfloat16_tEfNS_4arch4Sm90ELb1ELb0ELb0ELb1ELb1ELb1ELb0ELb1ELb1ELb1ELb1ELb0EEENS1_21CollectiveEpilogueFwdINS6_IJSA_SC_SB_EEES9_SE_SG_Li256ELb1ELb1ELb1ELb0EEENS1_36VarlenDynamicPersistentTileSchedulerILi128ELi80ELi256ELi128ELb1ELb1ELb1ELb1ELb1ELb1EEEEEEEEEvNT_6ParamsE:
	.zero		3328


//--------------------- .nv.constant0._ZN7cutlass13device_kernelIN5flash11enable_sm90INS1_16FlashAttnFwdSm90INS1_25CollectiveMainloopFwdSm90ILi2EN4cute5tupleIJNS5_1CILi1EEES8_S8_EEENS6_IJNS7_ILi128EEENS7_ILi96EEENS7_ILi192EEEEEELi192ENS_10bfloat16_tEfNS_4arch4Sm90ELb0ELb0ELb0ELb0ELb1ELb0ELb0ELb1ELb1ELb1ELb1ELb0EEENS1_21CollectiveEpilogueFwdINS6_IJSA_SC_SB_EEES9_SE_SG_Li256ELb0ELb1ELb1ELb0EEENS1_19SingleTileSchedulerILb0ELb1ELb1ELi128EEEEEEEEEvNT_6ParamsE --------------------------
	.section	.nv.constant0._ZN7cutlass13device_kernelIN5flash11enable_sm90INS1_16FlashAttnFwdSm90INS1_25CollectiveMainloopFwdSm90ILi2EN4cute5tupleIJNS5_1CILi1EEES8_S8_EEENS6_IJNS7_ILi128EEENS7_ILi96EEENS7_ILi192EEEEEELi192ENS_10bfloat16_tEfNS_4arch4Sm90ELb0ELb0ELb0ELb0ELb1ELb0ELb0ELb1ELb1ELb1ELb1ELb0EEENS1_21CollectiveEpilogueFwdINS6_IJSA_SC_SB_EEES9_SE_SG_Li256ELb0ELb1ELb1ELb0EEENS1_19SingleTileSchedulerILb0ELb1ELb1ELi128EEEEEEEEEvNT_6ParamsE,"a",@progbits
	.sectionflags	@""
	.align	4
.nv.constant0._ZN7cutlass13device_kernelIN5flash11enable_sm90INS1_16FlashAttnFwdSm90INS1_25CollectiveMainloopFwdSm90ILi2EN4cute5tupleIJNS5_1CILi1EEES8_S8_EEENS6_IJNS7_ILi128EEENS7_ILi96EEENS7_ILi192EEEEEELi192ENS_10bfloat16_tEfNS_4arch4Sm90ELb0ELb0ELb0ELb0ELb1ELb0ELb0ELb1ELb1ELb1ELb1ELb0EEENS1_21CollectiveEpilogueFwdINS6_IJSA_SC_SB_EEES9_SE_SG_Li256ELb0ELb1ELb1ELb0EEENS1_19SingleTileSchedulerILb0ELb1ELb1ELi128EEEEEEEEEvNT_6ParamsE:
	.zero		3200


//--------------------- .nv.constant0._ZN7cutlass13device_kernelIN5flash11enable_sm90INS1_16FlashAttnFwdSm90INS1_25CollectiveMainloopFwdSm90ILi2EN4cute5tupleIJNS5_1CILi1EEES8_S8_EEENS6_IJNS7_ILi128EEENS7_ILi96EEENS7_ILi192EEEEEELi192ENS_10bfloat16_tEfNS_4arch4Sm90ELb0ELb0ELb0ELb1ELb1ELb0ELb0ELb1ELb1ELb1ELb1ELb0EEENS1_21CollectiveEpilogueFwdINS6_IJSA_SC_SB_EEES9_SE_SG_Li256ELb1ELb1ELb1ELb0EEENS1_36VarlenDynamicPersistentTileSchedulerILi128ELi96ELi256ELi128ELb1ELb1ELb1ELb0ELb1ELb1EEEEEEEEEvNT_6ParamsE --------------------------
	.section	.nv.constant0._ZN7cutlass13device_kernelIN5flash11enable_sm90INS1_16FlashAttnFwdSm90INS1_25CollectiveMainloopFwdSm90ILi2EN4cute5tupleIJNS5_1CILi1EEES8_S8_EEENS6_IJNS7_ILi128EEENS7_ILi96EEENS7_ILi192EEEEEELi192ENS_10bfloat16_tEfNS_4arch4Sm90ELb0ELb0ELb0ELb1ELb1ELb0ELb0ELb1ELb1ELb1ELb1ELb0EEENS1_21CollectiveEpilogueFwdINS6_IJSA_SC_SB_EEES9_SE_SG_Li256ELb1ELb1ELb1ELb0EEENS1_36VarlenDynamicPersistentTileSchedulerILi128ELi96ELi256ELi128ELb1ELb1ELb1ELb0ELb1ELb1EEEEEEEEEvNT_6ParamsE,"a",@progbits
	.sectionflags	@""
	.align	4
.nv.constant0._ZN7cutlass13device_kernelIN5flash11enable_sm90INS1_16FlashAttnFwdSm90INS1_25CollectiveMainloopFwdSm90ILi2EN4cute5tupleIJNS5_1CILi1EEES8_S8_EEENS6_IJNS7_ILi128EEENS7_ILi96EEENS7_ILi192EEEEEELi192ENS_10bfloat16_tEfNS_4arch4Sm90ELb0ELb0ELb0ELb1ELb1ELb0ELb0ELb1ELb1ELb1ELb1ELb0EEENS1_21CollectiveEpilogueFwdINS6_IJSA_SC_SB_EEES9_SE_SG_Li256ELb1ELb1ELb1ELb0EEENS1_36VarlenDynamicPersistentTileSchedulerILi128ELi96ELi256ELi128ELb1ELb1ELb1ELb0ELb1ELb1EEEEEEEEEvNT_6ParamsE:
	.zero		3328


//--------------------- .nv.constant0._ZN7cutlass13device_kernelIN5flash11enable_sm90INS1_16FlashAttnFwdSm90INS1_25CollectiveMainloopFwdSm90ILi2EN4cute5tupleIJNS5_1CILi1EEES8_S8_EEENS6_IJNS7_ILi128EEENS7_ILi96EEENS7_ILi192EEEEEELi192ENS_10bfloat16_tEfNS_4arch4Sm90ELb0ELb0ELb0ELb1ELb1ELb1ELb0ELb1ELb1ELb1ELb1ELb0EEENS1_21CollectiveEpilogueFwdINS6_IJSA_SC_SB_EEES9_SE_SG_Li256ELb1ELb1ELb1ELb0EEENS1_36VarlenDynamicPersistentTileSchedulerILi128ELi96ELi256ELi128ELb1ELb1ELb1ELb0ELb1ELb1EEEEEEEEEvNT_6ParamsE --------------------------
	.section	.nv.constant0._ZN7cutlass13device_kernelIN5flash11enable_sm90INS1_16FlashAttnFwdSm90INS1_25CollectiveMainloopFwdSm90ILi2EN4cute5tupleIJNS5_1CILi1EEES8_S8_EEENS6_IJNS7_ILi128EEENS7_ILi96EEENS7_ILi192EEEEEELi192ENS_10bfloat16_tEfNS_4arch4Sm90ELb0ELb0ELb0ELb1ELb1ELb1ELb0ELb1ELb1ELb1ELb1ELb0EEENS1_21CollectiveEpilogueFwdINS6_IJSA_SC_SB_EEES9_SE_SG_Li256ELb1ELb1ELb1ELb0EEENS1_36VarlenDynamicPersistentTileSchedulerILi128ELi96ELi256ELi128ELb1ELb1ELb1ELb0ELb1ELb1EEEEEEEEEvNT_6ParamsE,"a",@progbits
	.sectionflags	@""
	.align	4
.nv.constant0._ZN7cutlass13device_kernelIN5flash11enable_sm90INS1_16FlashAttnFwdSm90INS1_25CollectiveMainloopFwdSm90ILi2EN4cute5tupleIJNS5_1CILi1EEES8_S8_EEENS6_IJNS7_ILi128EEENS7_ILi96EEENS7_ILi192EEEEEELi192ENS_10bfloat16_tEfNS_4arch4Sm90ELb0ELb0ELb0ELb1ELb1ELb1ELb0ELb1ELb1ELb1ELb1ELb0EEENS1_21CollectiveEpilogueFwdINS6_IJSA_SC_SB_EEES9_SE_SG_Li256ELb1ELb1ELb1ELb0EEENS1_36VarlenDynamicPersistentTileSchedulerILi128ELi96ELi256ELi128ELb1ELb1ELb1ELb0ELb1ELb1EEEEEEEEEvNT_6ParamsE:
	.zero		3328


//--------------------- .nv.constant0._ZN7cutlass13device_kernelIN5flash11enable_sm90INS1_16FlashAttnFwdSm90INS1_25CollectiveMainloopFwdSm90ILi2EN4cute5tupleIJNS5_1CILi1EEES8_S8_EEENS6_IJNS7_ILi128EEENS7_ILi96EEENS7_ILi192EEEEEELi192ENS_10bfloat16_tEfNS_4arch4Sm90ELb0ELb1ELb0ELb0ELb1ELb0ELb0ELb1ELb1ELb1ELb1ELb0EEENS1_21CollectiveEpilogueFwdINS6_IJSA_SC_SB_EEES9_SE_SG_Li256ELb0ELb1ELb1ELb0EEENS1_19SingleTileSchedulerILb0ELb1ELb1ELi128EEEEEEEEEvNT_6ParamsE --------------------------
	.section	.nv.constant0._ZN7cutlass13device_kernelIN5flash11enable_sm90INS1_16FlashAttnFwdSm90INS1_25CollectiveMainloopFwdSm90ILi2EN4cute5tupleIJNS5_1CILi1EEES8_S8_EEENS6_IJNS7_ILi128EEENS7_ILi96EEENS7_ILi192EEEEEELi192ENS_10bfloat16_tEfNS_4arch4Sm90ELb0ELb1ELb0ELb0ELb1ELb0ELb0ELb1ELb1ELb1ELb1ELb0EEENS1_21CollectiveEpilogueFwdINS6_IJSA_SC_SB_EEES9_SE_SG_Li256ELb0ELb1ELb1ELb0EEENS1_19SingleTileSchedulerILb0ELb1ELb1ELi128EEEEEEEEEvNT_6ParamsE,"a",@progbits
	.sectionflags	@""
	.align	4
.nv.constant0._ZN7cutlass13device_kernelIN5flash11enable_sm90INS1_16FlashAttnFwdSm90INS1_25CollectiveMainloopFwdSm90ILi2EN4cute5tupleIJNS5_1CILi1EEES8_S8_EEENS6_IJNS7_ILi128EEENS7_ILi96EEENS7_ILi192EEEEEELi192ENS_10bfloat16_tEfNS_4arch4Sm90ELb0ELb1ELb0ELb0ELb1ELb0ELb0ELb1ELb1ELb1ELb1ELb0EEENS1_21CollectiveEpilogueFwdINS6_IJSA_SC_SB_EEES9_SE_SG_Li256ELb0ELb1ELb1ELb0EEENS1_19SingleTileSchedulerILb0ELb1ELb1ELi128EEEEEEEEEvNT_6ParamsE:
	.zero		3200


//--------------------- .nv.constant0._ZN7cutlass13device_kernelIN5flash11enable_sm90INS1_16FlashAttnFwdSm90INS1_25CollectiveMainloopFwdSm90ILi2EN4cute5tupleIJNS5_1CILi1EEES8_S8_EEENS6_IJNS7_ILi128EEENS7_ILi96EEENS7_ILi192EEEEEELi192ENS_10bfloat16_tEfNS_4arch4Sm90ELb0ELb1ELb0ELb1ELb1ELb0ELb0ELb1ELb1ELb1ELb1ELb0EEENS1_21CollectiveEpilogueFwdINS6_IJSA_SC_SB_EEES9_SE_SG_Li256ELb1ELb1ELb1ELb0EEENS1_36VarlenDynamicPersistentTileSchedulerILi128ELi96ELi256ELi128ELb1ELb1ELb1ELb1ELb0ELb1EEEEEEEEEvNT_6ParamsE --------------------------
	.section	.nv.constant0._ZN7cutlass13device_kernelIN5flash11enable_sm90INS1_16FlashAttnFwdSm90INS1_25CollectiveMainloopFwdSm90ILi2EN4cute5tupleIJNS5_1CILi1EEES8_S8_EEENS6_IJNS7_ILi128EEENS7_ILi96EEENS7_ILi192EEEEEELi192ENS_10bfloat16_tEfNS_4arch4Sm90ELb0ELb1ELb0ELb1ELb1ELb0ELb0ELb1ELb1ELb1ELb1ELb0EEENS1_21CollectiveEpilogueFwdINS6_IJSA_SC_SB_EEES9_SE_SG_Li256ELb1ELb1ELb1ELb0EEENS1_36VarlenDynamicPersistentTileSchedulerILi128ELi96ELi256ELi128ELb1ELb1ELb1ELb1ELb0ELb1EEEEEEEEEvNT_6ParamsE,"a",@progbits
	.sectionflags	@""
	.align	4
.nv.constant0._ZN7cutlass13device_kernelIN5flash11enable_sm90INS1_16FlashAttnFwdSm90INS1_25CollectiveMainloopFwdSm90ILi2EN4cute5tupleIJNS5_1CILi1EEES8_S8_EEENS6_IJNS7_ILi128EEENS7_ILi96EEENS7_ILi192EEEEEELi192ENS_10bfloat16_tEfNS_4arch4Sm90ELb0ELb1ELb0ELb1ELb1ELb0ELb0ELb1ELb1ELb1ELb1ELb0EEENS1_21CollectiveEpilogueFwdINS6_IJSA_SC_SB_EEES9_SE_SG_Li256ELb1ELb1ELb1ELb0EEENS1_36VarlenDynamicPersistentTileSchedulerILi128ELi96ELi256ELi128ELb1ELb1ELb1ELb1ELb0ELb1EEEEEEEEEvNT_6ParamsE:
	.zero		3328


//--------------------- .nv.constant0._ZN7cutlass13device_kernelIN5flash11enable_sm90INS1_16FlashAttnFwdSm90INS1_25CollectiveMainloopFwdSm90ILi2EN4cute5tupleIJNS5_1CILi1EEES8_S8_EEENS6_IJNS7_ILi128EEENS7_ILi96EEENS7_ILi192EEEEEELi192ENS_10bfloat16_tEfNS_4arch4Sm90ELb0ELb1ELb0ELb1ELb1ELb1ELb0ELb1ELb1ELb1ELb1ELb0EEENS1_21CollectiveEpilogueFwdINS6_IJSA_SC_SB_EEES9_SE_SG_Li256ELb1ELb1ELb1ELb0EEENS1_36VarlenDynamicPersistentTileSchedulerILi128ELi96ELi256ELi128ELb1ELb1ELb1ELb1ELb0ELb1EEEEEEEEEvNT_6ParamsE --------------------------
	.section	.nv.constant0._ZN7cutlass13device_kernelIN5flash11enable_sm90INS1_16FlashAttnFwdSm90INS1_25CollectiveMainloopFwdSm90ILi2EN4cute5tupleIJNS5_1CILi1EEES8_S8_EEENS6_IJNS7_ILi128EEENS7_ILi96EEENS7_ILi192EEEEEELi192ENS_10bfloat16_tEfNS_4arch4Sm90ELb0ELb1ELb0ELb1ELb1ELb1ELb0ELb1ELb1ELb1ELb1ELb0EEENS1_21CollectiveEpilogueFwdINS6_IJSA_SC_SB_EEES9_SE_SG_Li256ELb1ELb1ELb1ELb0EEENS1_36VarlenDynamicPersistentTileSchedulerILi128ELi96ELi256ELi128ELb1ELb1ELb1ELb1ELb0ELb1EEEEEEEEEvNT_6ParamsE,"a",@progbits
	.sectionflags	@""
	.align	4
.nv.constant0._ZN7cutlass13device_kernelIN5flash11enable_sm90INS1_16FlashAttnFwdSm90INS1_25CollectiveMainloopFwdSm90ILi2EN4cute5tupleIJNS5_1CILi1EEES8_S8_EEENS6_IJNS7_ILi128EEENS7_ILi96EEENS7_ILi192EEEEEELi192ENS_10bfloat16_tEfNS_4arch4Sm90ELb0ELb1ELb0ELb1ELb1ELb1ELb0ELb1ELb1ELb1ELb1ELb0EEENS1_21CollectiveEpilogueFwdINS6_IJSA_SC_SB_EEES9_SE_SG_Li256ELb1ELb1ELb1ELb0EEENS1_36VarlenDynamicPersistentTileSchedulerILi128ELi96ELi256ELi128ELb1ELb1ELb1ELb1ELb0ELb1EEEEEEEEEvNT_6ParamsE:
	.zero		3328


//--------------------- .nv.constant0._ZN7cutlass13device_kernelIN5flash11enable_sm90INS1_16FlashAttnFwdSm90INS1_25CollectiveMainloopFwdSm90ILi2EN4cute5tupleIJNS5_1CILi1EEES8_S8_EEENS6_IJNS7_ILi128EEENS7_ILi96EEENS7_ILi192EEEEEELi192ENS_10bfloat16_tEfNS_4arch4Sm90ELb1ELb0ELb0ELb0ELb1ELb0ELb0ELb1ELb1ELb1ELb1ELb0EEENS1_21CollectiveEpilogueFwdINS6_IJSA_SC_SB_EEES9_SE_SG_Li256ELb0ELb1ELb1ELb0EEENS1_19SingleTileSchedulerILb0ELb1ELb1ELi128EEEEEEEEEvNT_6ParamsE --------------------------
	.section	.nv.constant0._ZN7cutlass13device_kernelIN5flash11enable_sm90INS1_16FlashAttnFwdSm90INS1_25CollectiveMainloopFwdSm90ILi2EN4cute5tupleIJNS5_1CILi1EEES8_S8_EEENS6_IJNS7_ILi128EEENS7_ILi96EEENS7_ILi192EEEEEELi192ENS_10bfloat16_tEfNS_4arch4Sm90ELb1ELb0ELb0ELb0ELb1ELb0ELb0ELb1ELb1ELb1ELb1ELb0EEENS1_21CollectiveEpilogueFwdINS6_IJSA_SC_SB_EEES9_SE_SG_Li256ELb0ELb1ELb1ELb0EEENS1_19SingleTileSchedulerILb0ELb1ELb1ELi128EEEEEEEEEvNT_6ParamsE,"a",@progbits
	.sectionflags	@""
	.align	4
.nv.constant0._ZN7cutlass13device_kernelIN5flash11enable_sm90INS1_16FlashAttnFwdSm90INS1_25CollectiveMainloopFwdSm90ILi2EN4cute5tupleIJNS5_1CILi1EEES8_S8_EEENS6_IJNS7_ILi128EEENS7_ILi96EEENS7_ILi192EEEEEELi192ENS_10bfloat16_tEfNS_4arch4Sm90ELb1ELb0ELb0ELb0ELb1ELb0ELb0ELb1ELb1ELb1ELb1ELb0EEENS1_21CollectiveEpilogueFwdINS6_IJSA_SC_SB_EEES9_SE_SG_Li256ELb0ELb1ELb1ELb0EEENS1_19SingleTileSchedulerILb0ELb1ELb1ELi128EEEEEEEEEvNT_6ParamsE:
	.zero		3200


//--------------------- .nv.constant0._ZN7cutlass13device_kernelIN5flash11enable_sm90INS1_16FlashAttnFwdSm90INS1_25CollectiveMainloopFwdSm90ILi2EN4cute5tupleIJNS5_1CILi1EEES8_S8_EEENS6_IJNS7_ILi128EEENS7_ILi96EEENS7_ILi192EEEEEELi192ENS_10bfloat16_tEfNS_4arch4Sm90ELb1ELb0ELb0ELb1ELb1ELb0ELb0ELb1ELb1ELb1ELb1ELb0EEENS1_21CollectiveEpilogueFwdINS6_IJSA_SC_SB_EEES9_SE_SG_Li256ELb1ELb1ELb1ELb0EEENS1_36VarlenDynamicPersistentTileSchedulerILi128ELi96ELi256ELi128ELb1ELb1ELb1ELb1ELb1ELb1EEEEEEEEEvNT_6ParamsE --------------------------
	.section	.nv.constant0._ZN7cutlass13device_kernelIN5flash11enable_sm90INS1_16FlashAttnFwdSm90INS1_25CollectiveMainloopFwdSm90ILi2EN4cute5tupleIJNS5_1CILi1EEES8_S8_EEENS6_IJNS7_ILi128EEENS7_ILi96EEENS7_ILi192EEEEEELi192ENS_10bfloat16_tEfNS_4arch4Sm90ELb1ELb0ELb0ELb1ELb1ELb0ELb0ELb1ELb1ELb1ELb1ELb0EEENS1_21CollectiveEpilogueFwdINS6_IJSA_SC_SB_EEES9_SE_SG_Li256ELb1ELb1ELb1ELb0EEENS1_36VarlenDynamicPersistentTileSchedulerILi128ELi96ELi256ELi128ELb1ELb1ELb1ELb1ELb1ELb1EEEEEEEEEvNT_6ParamsE,"a",@progbits
	.sectionflags	@""
	.align	4
.nv.constant0._ZN7cutlass13device_kernelIN5flash11enable_sm90INS1_16FlashAttnFwdSm90INS1_25CollectiveMainloopFwdSm90ILi2EN4cute5tupleIJNS5_1CILi1EEES8_S8_EEENS6_IJNS7_ILi128EEENS7_ILi96EEENS7_ILi192EEEEEELi192ENS_10bfloat16_tEfNS_4arch4Sm90ELb1ELb0ELb0ELb1ELb1ELb0ELb0ELb1ELb1ELb1ELb1ELb0EEENS1_21CollectiveEpilogueFwdINS6_IJSA_SC_SB_EEES9_SE_SG_Li256ELb1ELb1ELb1ELb0EEENS1_36VarlenDynamicPersistentTileSchedulerILi128ELi96ELi256ELi128ELb1ELb1ELb1ELb1ELb1ELb1EEEEEEEEEvNT_6ParamsE:
	.zero		3328


//--------------------- .nv.constant0._ZN7cutlass13device_kernelIN5flash11enable_sm90INS1_16FlashAttnFwdSm90INS1_25CollectiveMainloopFwdSm90ILi2EN4cute5tupleIJNS5_1CILi1EEES8_S8_EEENS6_IJNS7_ILi128EEENS7_ILi96EEENS7_ILi192EEEEEELi192ENS_10bfloat16_tEfNS_4arch4Sm90ELb1ELb0ELb0ELb1ELb1ELb1ELb0ELb1ELb1ELb1ELb1ELb0EEENS1_21CollectiveEpilogueFwdINS6_IJSA_SC_SB_EEES9_SE_SG_Li256ELb1ELb1ELb1ELb0EEENS1_36VarlenDynamicPersistentTileSchedulerILi128ELi96ELi256ELi128ELb1ELb1ELb1ELb1ELb1ELb1EEEEEEEEEvNT_6ParamsE --------------------------
	.section	.nv.constant0._ZN7cutlass13device_kernelIN5flash11enable_sm90INS1_16FlashAttnFwdSm90INS1_25CollectiveMainloopFwdSm90ILi2EN4cute5tupleIJNS5_1CILi1EEES8_S8_EEENS6_IJNS7_ILi128EEENS7_ILi96EEENS7_ILi192EEEEEELi192ENS_10bfloat16_tEfNS_4arch4Sm90ELb1ELb0ELb0ELb1ELb1ELb1ELb0ELb1ELb1ELb1ELb1ELb0EEENS1_21CollectiveEpilogueFwdINS6_IJSA_SC_SB_EEES9_SE_SG_Li256ELb1ELb1ELb1ELb0EEENS1_36VarlenDynamicPersistentTileSchedulerILi128ELi96ELi256ELi128ELb1ELb1ELb1ELb1ELb1ELb1EEEEEEEEEvNT_6ParamsE,"a",@progbits
	.sectionflags	@""
	.align	4
.nv.constant0._ZN7cutlass13device_kernelIN5flash11enable_sm90INS1_16FlashAttnFwdSm90INS1_25CollectiveMainloopFwdSm90ILi2EN4cute5tupleIJNS5_1CILi1EEES8_S8_EEENS6_IJNS7_ILi128EEENS7_ILi96EEENS7_ILi192EEEEEELi192ENS_10bfloat16_tEfNS_4arch4Sm90ELb1ELb0ELb0ELb1ELb1ELb1ELb0ELb1ELb1ELb1ELb1ELb0EEENS1_21CollectiveEpilogueFwdINS6_IJSA_SC_SB_EEES9_SE_SG_Li256ELb1ELb1ELb1ELb0EEENS1_36VarlenDynamicPersistentTileSchedulerILi128ELi96ELi256ELi128ELb1ELb1ELb1ELb1ELb1ELb1EEEEEEEEEvNT_6ParamsE:
	.zero		3328


//--------------------- .nv.constant0._ZN7cutlass13device_kernelIN5flash11enable_sm90INS1_16FlashAttnFwdSm90INS1_25CollectiveMainloopFwdSm90ILi2EN4cute5tupleIJNS5_1CILi1EEES8_S8_EEENS6_IJNS7_ILi128EEESA_SA_EEELi128ENS_10bfloat16_tEfNS_4arch4Sm90ELb0ELb0ELb0ELb0ELb1ELb0ELb0ELb1ELb1ELb1ELb1ELb0EEENS1_21CollectiveEpilogueFwdISB_S9_SC_SE_Li256ELb0ELb1ELb1ELb0EEENS1_19SingleTileSchedulerILb0ELb1ELb1ELi128EEEEEEEEEvNT_6ParamsE --------------------------
	.section	.nv.constant0._ZN7cutlass13device_kernelIN5flash11enable_sm90INS1_16FlashAttnFwdSm90INS1_25CollectiveMainloopFwdSm90ILi2EN4cute5tupleIJNS5_1CILi1EEES8_S8_EEENS6_IJNS7_ILi128EEESA_SA_EEELi128ENS_10bfloat16_tEfNS_4arch4Sm90ELb0ELb0ELb0ELb0ELb1ELb0ELb0ELb1ELb1ELb1ELb1ELb0EEENS1_21CollectiveEpilogueFwdISB_S9_SC_SE_Li256ELb0ELb1ELb1ELb0EEENS1_19SingleTileSchedulerILb0ELb1ELb1ELi128EEEEEEEEEvNT_6ParamsE,"a",@progbits
	.sectionflags	@""
	.align	4
.nv.constant0._ZN7cutlass13device_kernelIN5flash11enable_sm90INS1_16FlashAttnFwdSm90INS1_25CollectiveMainloopFwdSm90ILi2EN4cute5tupleIJNS5_1CILi1EEES8_S8_EEENS6_IJNS7_ILi128EEESA_SA_EEELi128ENS_10bfloat16_tEfNS_4arch4Sm90ELb0ELb0ELb0ELb0ELb1ELb0ELb0ELb1ELb1ELb1ELb1ELb0EEENS1_21CollectiveEpilogueFwdISB_S9_SC_SE_Li256ELb0ELb1ELb1ELb0EEENS1_19SingleTileSchedulerILb0ELb1ELb1ELi128EEEEEEEEEvNT_6ParamsE:
	.zero		3200


//--------------------- .nv.constant0._ZN7cutlass13device_kernelIN5flash11enable_sm90INS1_16FlashAttnFwdSm90INS1_25CollectiveMainloopFwdSm90ILi2EN4cute5tupleIJNS5_1CILi1EEES8_S8_EEENS6_IJNS7_ILi128EEESA_SA_EEELi128ENS_10bfloat16_tEfNS_4arch4Sm90ELb0ELb0ELb0ELb1ELb1ELb0ELb0ELb1ELb1ELb1ELb1ELb0EEENS1_21CollectiveEpilogueFwdISB_S9_SC_SE_Li256ELb1ELb1ELb1ELb0EEENS1_36VarlenDynamicPersistentTileSchedulerILi128ELi128ELi256ELi128ELb1ELb1ELb1ELb0ELb1ELb1EEEEEEEEEvNT_6ParamsE --------------------------
	.section	.nv.constant0._ZN7cutlass13device_kernelIN5flash11enable_sm90INS1_16FlashAttnFwdSm90INS1_25CollectiveMainloopFwdSm90ILi2EN4cute5tupleIJNS5_1CILi1EEES8_S8_EEENS6_IJNS7_ILi128EEESA_SA_EEELi128ENS_10bfloat16_tEfNS_4arch4Sm90ELb0ELb0ELb0ELb1ELb1ELb0ELb0ELb1ELb1ELb1ELb1ELb0EEENS1_21CollectiveEpilogueFwdISB_S9_SC_SE_Li256ELb1ELb1ELb1ELb0EEENS1_36VarlenDynamicPersistentTileSchedulerILi128ELi128ELi256ELi128ELb1ELb1ELb1ELb0ELb1ELb1EEEEEEEEEvNT_6ParamsE,"a",@progbits
	.sectionflags	@""
	.align	4
.nv.constant0._ZN7cutlass13device_kernelIN5flash11enable_sm90INS1_16FlashAttnFwdSm90INS1_25CollectiveMainloopFwdSm90ILi2EN4cute5tupleIJNS5_1CILi1EEES8_S8_EEENS6_IJNS7_ILi128EEESA_SA_EEELi128ENS_10bfloat16_tEfNS_4arch4Sm90ELb0ELb0ELb0ELb1ELb1ELb0ELb0ELb1ELb1ELb1ELb1ELb0EEENS1_21CollectiveEpilogueFwdISB_S9_SC_SE_Li256ELb1ELb1ELb1ELb0EEENS1_36VarlenDynamicPersistentTileSchedulerILi128ELi128ELi256ELi128ELb1ELb1ELb1ELb0ELb1ELb1EEEEEEEEEvNT_6ParamsE:
	.zero		3328


//--------------------- .nv.constant0._ZN7cutlass13device_kernelIN5flash11enable_sm90INS1_16FlashAttnFwdSm90INS1_25CollectiveMainloopFwdSm90ILi2EN4cute5tupleIJNS5_1CILi1EEES8_S8_EEENS6_IJNS7_ILi128EEESA_SA_EEELi128ENS_10bfloat16_tEfNS_4arch4Sm90ELb0ELb0ELb0ELb1ELb1ELb1ELb0ELb1ELb1ELb1ELb1ELb0EEENS1_21CollectiveEpilogueFwdISB_S9_SC_SE_Li256ELb1ELb1ELb1ELb0EEENS1_36VarlenDynamicPersistentTileSchedulerILi128ELi128ELi256ELi128ELb1ELb1ELb1ELb0ELb1ELb1EEEEEEEEEvNT_6ParamsE --------------------------
	.section	.nv.constant0._ZN7cutlass13device_kernelIN5flash11enable_sm90INS1_16FlashAttnFwdSm90INS1_25CollectiveMainloopFwdSm90ILi2EN4cute5tupleIJNS5_1CILi1EEES8_S8_EEENS6_IJNS7_ILi128EEESA_SA_EEELi128ENS_10bfloat16_tEfNS_4arch4Sm90ELb0ELb0ELb0ELb1ELb1ELb1ELb0ELb1ELb1ELb1ELb1ELb0EEENS1_21CollectiveEpilogueFwdISB_S9_SC_SE_Li256ELb1ELb1ELb1ELb0EEENS1_36VarlenDynamicPersistentTileSchedulerILi128ELi128ELi256ELi128ELb1ELb1ELb1ELb0ELb1ELb1EEEEEEEEEvNT_6ParamsE,"a",@progbits
	.sectionflags	@""
	.align	4
.nv.constant0._ZN7cutlass13device_kernelIN5flash11enable_sm90INS1_16FlashAttnFwdSm90INS1_25CollectiveMainloopFwdSm90ILi2EN4cute5tupleIJNS5_1CILi1EEES8_S8_EEENS6_IJNS7_ILi128EEESA_SA_EEELi128ENS_10bfloat16_tEfNS_4arch4Sm90ELb0ELb0ELb0ELb1ELb1ELb1ELb0ELb1ELb1ELb1ELb1ELb0EEENS1_21CollectiveEpilogueFwdISB_S9_SC_SE_Li256ELb1ELb1ELb1ELb0EEENS1_36VarlenDynamicPersistentTileSchedulerILi128ELi128ELi256ELi128ELb1ELb1ELb1ELb0ELb1ELb1EEEEEEEEEvNT_6ParamsE:
	.zero		3328


//--------------------- .nv.constant0._ZN7cutlass13device_kernelIN5flash11enable_sm90INS1_16FlashAttnFwdSm90INS1_25CollectiveMainloopFwdSm90ILi2EN4cute5tupleIJNS5_1CILi1EEES8_S8_EEENS6_IJNS7_ILi128EEESA_SA_EEELi128ENS_10bfloat16_tEfNS_4arch4Sm90ELb0ELb1ELb0ELb0ELb1ELb0ELb0ELb1ELb1ELb1ELb1ELb0EEENS1_21CollectiveEpilogueFwdISB_S9_SC_SE_Li256ELb0ELb1ELb1ELb0EEENS1_19SingleTileSchedulerILb0ELb1ELb1ELi128EEEEEEEEEvNT_6ParamsE --------------------------
	.section	.nv.constant0._ZN7cutlass13device_kernelIN5flash11enable_sm90INS1_16FlashAttnFwdSm90INS1_25CollectiveMainloopFwdSm90ILi2EN4cute5tupleIJNS5_1CILi1EEES8_S8_EEENS6_IJNS7_ILi128EEESA_SA_EEELi128ENS_10bfloat16_tEfNS_4arch4Sm90ELb0ELb1ELb0ELb0ELb1ELb0ELb0ELb1ELb1ELb1ELb1ELb0EEENS1_21CollectiveEpilogueFwdISB_S9_SC_SE_Li256ELb0ELb1ELb1ELb0EEENS1_19SingleTileSchedulerILb0ELb1ELb1ELi128EEEEEEEEEvNT_6ParamsE,"a",@progbits
	.sectionflags	@""
	.align	4
.nv.constant0._ZN7cutlass13device_kernelIN5flash11enable_sm90INS1_16FlashAttnFwdSm90INS1_25CollectiveMainloopFwdSm90ILi2EN4cute5tupleIJNS5_1CILi1EEES8_S8_EEENS6_IJNS7_ILi128EEESA_SA_EEELi128ENS_10bfloat16_tEfNS_4arch4Sm90ELb0ELb1ELb0ELb0ELb1ELb0ELb0ELb1ELb1ELb1ELb1ELb0EEENS1_21CollectiveEpilogueFwdISB_S9_SC_SE_Li256ELb0ELb1ELb1ELb0EEENS1_19SingleTileSchedulerILb0ELb1ELb1ELi128EEEEEEEEEvNT_6ParamsE:
	.zero		3200


//--------------------- .nv.constant0._ZN7cutlass13device_kernelIN5flash11enable_sm90INS1_16FlashAttnFwdSm90INS1_25CollectiveMainloopFwdSm90ILi2EN4cute5tupleIJNS5_1CILi1EEES8_S8_EEENS6_IJNS7_ILi128EEESA_SA_EEELi128ENS_10bfloat16_tEfNS_4arch4Sm90ELb0ELb1ELb0ELb1ELb1ELb0ELb0ELb1ELb1ELb1ELb1ELb0EEENS1_21CollectiveEpilogueFwdISB_S9_SC_SE_Li256ELb1ELb1ELb1ELb0EEENS1_36VarlenDynamicPersistentTileSchedulerILi128ELi128ELi256ELi128ELb1ELb1ELb1ELb1ELb0ELb1EEEEEEEEEvNT_6ParamsE --------------------------
	.section	.nv.constant0._ZN7cutlass13device_kernelIN5flash11enable_sm90INS1_16FlashAttnFwdSm90INS1_25CollectiveMainloopFwdSm90ILi2EN4cute5tupleIJNS5_1CILi1EEES8_S8_EEENS6_IJNS7_ILi128EEESA_SA_EEELi128ENS_10bfloat16_tEfNS_4arch4Sm90ELb0ELb1ELb0ELb1ELb1ELb0ELb0ELb1ELb1ELb1ELb1ELb0EEENS1_21CollectiveEpilogueFwdISB_S9_SC_SE_Li256ELb1ELb1ELb1ELb0EEENS1_36VarlenDynamicPersistentTileSchedulerILi128ELi128ELi256ELi128ELb1ELb1ELb1ELb1ELb0ELb1EEEEEEEEEvNT_6ParamsE,"a",@progbits
	.sectionflags	@""
	.align	4
.nv.constant0._ZN7cutlass13device_kernelIN5flash11enable_sm90INS1_16FlashAttnFwdSm90INS1_25CollectiveMainloopFwdSm90ILi2EN4cute5tupleIJNS5_1CILi1EEES8_S8_EEENS6_IJNS7_ILi128EEESA_SA_EEELi128ENS_10bfloat16_tEfNS_4arch4Sm90ELb0ELb1ELb0ELb1ELb1ELb0ELb0ELb1ELb1ELb1ELb1ELb0EEENS1_21CollectiveEpilogueFwdISB_S9_SC_SE_Li256ELb1ELb1ELb1ELb0EEENS1_36VarlenDynamicPersistentTileSchedulerILi128ELi128ELi256ELi128ELb1ELb1ELb1ELb1ELb0ELb1EEEEEEEEEvNT_6ParamsE:
	.zero		3328


//--------------------- .nv.constant0._ZN7cutlass13device_kernelIN5flash11enable_sm90INS1_16FlashAttnFwdSm90INS1_25CollectiveMainloopFwdSm90ILi2EN4cute5tupleIJNS5_1CILi1EEES8_S8_EEENS6_IJNS7_ILi128EEESA_SA_EEELi128ENS_10bfloat16_tEfNS_4arch4Sm90ELb0ELb1ELb0ELb1ELb1ELb1ELb0ELb1ELb1ELb1ELb1ELb0EEENS1_21CollectiveEpilogueFwdISB_S9_SC_SE_Li256ELb1ELb1ELb1ELb0EEENS1_36VarlenDynamicPersistentTileSchedulerILi128ELi128ELi256ELi128ELb1ELb1ELb1ELb1ELb0ELb1EEEEEEEEEvNT_6ParamsE --------------------------
	.section	.nv.constant0._ZN7cutlass13device_kernelIN5flash11enable_sm90INS1_16FlashAttnFwdSm90INS1_25CollectiveMainloopFwdSm90ILi2EN4cute5tupleIJNS5_1CILi1EEES8_S8_EEENS6_IJNS7_ILi128EEESA_SA_EEELi128ENS_10bfloat16_tEfNS_4arch4Sm90ELb0ELb1ELb0ELb1ELb1ELb1ELb0ELb1ELb1ELb1ELb1ELb0EEENS1_21CollectiveEpilogueFwdISB_S9_SC_SE_Li256ELb1ELb1ELb1ELb0EEENS1_36VarlenDynamicPersistentTileSchedulerILi128ELi128ELi256ELi128ELb1ELb1ELb1ELb1ELb0ELb1EEEEEEEEEvNT_6ParamsE,"a",@progbits
	.sectionflags	@""
	.align	4
.nv.constant0._ZN7cutlass13device_kernelIN5flash11enable_sm90INS1_16FlashAttnFwdSm90INS1_25CollectiveMainloopFwdSm90ILi2EN4cute5tupleIJNS5_1CILi1EEES8_S8_EEENS6_IJNS7_ILi128EEESA_SA_EEELi128ENS_10bfloat16_tEfNS_4arch4Sm90ELb0ELb1ELb0ELb1ELb1ELb1ELb0ELb1ELb1ELb1ELb1ELb0EEENS1_21CollectiveEpilogueFwdISB_S9_SC_SE_Li256ELb1ELb1ELb1ELb0EEENS1_36VarlenDynamicPersistentTileSchedulerILi128ELi128ELi256ELi128ELb1ELb1ELb1ELb1ELb0ELb1EEEEEEEEEvNT_6ParamsE:
	.zero		3328


//--------------------- .nv.constant0._ZN7cutlass13device_kernelIN5flash11enable_sm90INS1_16FlashAttnFwdSm90INS1_25CollectiveMainloopFwdSm90ILi2EN4cute5tupleIJNS5_1CILi1EEES8_S8_EEENS6_IJNS7_ILi128EEESA_SA_EEELi128ENS_10bfloat16_tEfNS_4arch4Sm90ELb1ELb0ELb0ELb0ELb1ELb0ELb0ELb1ELb1ELb1ELb1ELb0EEENS1_21CollectiveEpilogueFwdISB_S9_SC_SE_Li256ELb0ELb1ELb1ELb0EEENS1_19SingleTileSchedulerILb0ELb1ELb1ELi128EEEEEEEEEvNT_6ParamsE --------------------------
	.section	.nv.constant0._ZN7cutlass13device_kernelIN5flash11enable_sm90INS1_16FlashAttnFwdSm90INS1_25CollectiveMainloopFwdSm90ILi2EN4cute5tupleIJNS5_1CILi1EEES8_S8_EEENS6_IJNS7_ILi128EEESA_SA_EEELi128ENS_10bfloat16_tEfNS_4arch4Sm90ELb1ELb0ELb0ELb0ELb1ELb0ELb0ELb1ELb1ELb1ELb1ELb0EEENS1_21CollectiveEpilogueFwdISB_S9_SC_SE_Li256ELb0ELb1ELb1ELb0EEENS1_19SingleTileSchedulerILb0ELb1ELb1ELi128EEEEEEEEEvNT_6ParamsE,"a",@progbits
	.sectionflags	@""
	.align	4
.nv.constant0._ZN7cutlass13device_kernelIN5flash11enable_sm90INS1_16FlashAttnFwdSm90INS1_25CollectiveMainloopFwdSm90ILi2EN4cute5tupleIJNS5_1CILi1EEES8_S8_EEENS6_IJNS7_ILi128EEESA_SA_EEELi128ENS_10bfloat16_tEfNS_4arch4Sm90ELb1ELb0ELb0ELb0ELb1ELb0ELb0ELb1ELb1ELb1ELb1ELb0EEENS1_21CollectiveEpilogueFwdISB_S9_SC_SE_Li256ELb0ELb1ELb1ELb0EEENS1_19SingleTileSchedulerILb0ELb1ELb1ELi128EEEEEEEEEvNT_6ParamsE:
	.zero		3200


//--------------------- .nv.constant0._ZN7cutlass13device_kernelIN5flash11enable_sm90INS1_16FlashAttnFwdSm90INS1_25CollectiveMainloopFwdSm90ILi2EN4cute5tupleIJNS5_1CILi1EEES8_S8_EEENS6_IJNS7_ILi128EEESA_SA_EEELi128ENS_10bfloat16_tEfNS_4arch4Sm90ELb1ELb0ELb0ELb1ELb1ELb0ELb0ELb1ELb1ELb1ELb1ELb0EEENS1_21CollectiveEpilogueFwdISB_S9_SC_SE_Li256ELb1ELb1ELb1ELb0EEENS1_36VarlenDynamicPersistentTileSchedulerILi128ELi128ELi256ELi128ELb1ELb1ELb1ELb1ELb1ELb1EEEEEEEEEvNT_6ParamsE --------------------------
	.section	.nv.constant0._ZN7cutlass13device_kernelIN5flash11enable_sm90INS1_16FlashAttnFwdSm90INS1_25CollectiveMainloopFwdSm90ILi2EN4cute5tupleIJNS5_1CILi1EEES8_S8_EEENS6_IJNS7_ILi128EEESA_SA_EEELi128ENS_10bfloat16_tEfNS_4arch4Sm90ELb1ELb0ELb0ELb1ELb1ELb0ELb0ELb1ELb1ELb1ELb1ELb0EEENS1_21CollectiveEpilogueFwdISB_S9_SC_SE_Li256ELb1ELb1ELb1ELb0EEENS1_36VarlenDynamicPersistentTileSchedulerILi128ELi128ELi256ELi128ELb1ELb1ELb1ELb1ELb1ELb1EEEEEEEEEvNT_6ParamsE,"a",@progbits
	.sectionflags	@""
	.align	4
.nv.constant0._ZN7cutlass13device_kernelIN5flash11enable_sm90INS1_16FlashAttnFwdSm90INS1_25CollectiveMainloopFwdSm90ILi2EN4cute5tupleIJNS5_1CILi1EEES8_S8_EEENS6_IJNS7_ILi128EEESA_SA_EEELi128ENS_10bfloat16_tEfNS_4arch4Sm90ELb1ELb0ELb0ELb1ELb1ELb0ELb0ELb1ELb1ELb1ELb1ELb0EEENS1_21CollectiveEpilogueFwdISB_S9_SC_SE_Li256ELb1ELb1ELb1ELb0EEENS1_36VarlenDynamicPersistentTileSchedulerILi128ELi128ELi256ELi128ELb1ELb1ELb1ELb1ELb1ELb1EEEEEEEEEvNT_6ParamsE:
	.zero		3328


//--------------------- .nv.constant0._ZN7cutlass13device_kernelIN5flash11enable_sm90INS1_16FlashAttnFwdSm90INS1_25CollectiveMainloopFwdSm90ILi2EN4cute5tupleIJNS5_1CILi1EEES8_S8_EEENS6_IJNS7_ILi128EEESA_SA_EEELi128ENS_10bfloat16_tEfNS_4arch4Sm90ELb1ELb0ELb0ELb1ELb1ELb1ELb0ELb1ELb1ELb1ELb1ELb0EEENS1_21CollectiveEpilogueFwdISB_S9_SC_SE_Li256ELb1ELb1ELb1ELb0EEENS1_36VarlenDynamicPersistentTileSchedulerILi128ELi128ELi256ELi128ELb1ELb1ELb1ELb1ELb1ELb1EEEEEEEEEvNT_6ParamsE --------------------------
	.section	.nv.constant0._ZN7cutlass13device_kernelIN5flash11enable_sm90INS1_16FlashAttnFwdSm90INS1_25CollectiveMainloopFwdSm90ILi2EN4cute5tupleIJNS5_1CILi1EEES8_S8_EEENS6_IJNS7_ILi128EEESA_SA_EEELi128ENS_10bfloat16_tEfNS_4arch4Sm90ELb1ELb0ELb0ELb1ELb1ELb1ELb0ELb1ELb1ELb1ELb1ELb0EEENS1_21CollectiveEpilogueFwdISB_S9_SC_SE_Li256ELb1ELb1ELb1ELb0EEENS1_36VarlenDynamicPersistentTileSchedulerILi128ELi128ELi256ELi128ELb1ELb1ELb1ELb1ELb1ELb1EEEEEEEEEvNT_6ParamsE,"a",@progbits
	.sectionflags	@""
	.align	4
.nv.constant0._ZN7cutlass13device_kernelIN5flash11enable_sm90INS1_16FlashAttnFwdSm90INS1_25CollectiveMainloopFwdSm90ILi2EN4cute5tupleIJNS5_1CILi1EEES8_S8_EEENS6_IJNS7_ILi128EEESA_SA_EEELi128ENS_10bfloat16_tEfNS_4arch4Sm90ELb1ELb0ELb0ELb1ELb1ELb1ELb0ELb1ELb1ELb1ELb1ELb0EEENS1_21CollectiveEpilogueFwdISB_S9_SC_SE_Li256ELb1ELb1ELb1ELb0EEENS1_36VarlenDynamicPersistentTileSchedulerILi128ELi128ELi256ELi128ELb1ELb1ELb1ELb1ELb1ELb1EEEEEEEEEvNT_6ParamsE:
	.zero		3328


//--------------------- .nv.constant0._ZN7cutlass13device_kernelIN5flash11enable_sm90INS1_16FlashAttnFwdSm90INS1_25CollectiveMainloopFwdSm90ILi2EN4cute5tupleIJNS5_1CILi1EEES8_S8_EEENS6_IJNS7_ILi192EEENS7_ILi128EEENS7_ILi96EEEEEELi96ENS_10bfloat16_tEfNS_4arch4Sm90ELb0ELb0ELb0ELb0ELb1ELb0ELb0ELb0ELb1ELb1ELb1ELb0EEENS1_21CollectiveEpilogueFwdINS6_IJSA_SC_SB_EEES9_SE_SG_Li384ELb0ELb1ELb1ELb0EEENS1_19SingleTileSchedulerILb0ELb1ELb1ELi192EEEEEEEEEvNT_6ParamsE --------------------------
	.section	.nv.constant0._ZN7cutlass13device_kernelIN5flash11enable_sm90INS1_16FlashAttnFwdSm90INS1_25CollectiveMainloopFwdSm90ILi2EN4cute5tupleIJNS5_1CILi1EEES8_S8_EEENS6_IJNS7_ILi192EEENS7_ILi128EEENS7_ILi96EEEEEELi96ENS_10bfloat16_tEfNS_4arch4Sm90ELb0ELb0ELb0ELb0ELb1ELb0ELb0ELb0ELb1ELb1ELb1ELb0EEENS1_21CollectiveEpilogueFwdINS6_IJSA_SC_SB_EEES9_SE_SG_Li384ELb0ELb1ELb1ELb0EEENS1_19SingleTileSchedulerILb0ELb1ELb1ELi192EEEEEEEEEvNT_6ParamsE,"a",@progbits
	.sectionflags	@""
	.align	4
.nv.constant0._ZN7cutlass13device_kernelIN5flash11enable_sm90INS1_16FlashAttnFwdSm90INS1_25CollectiveMainloopFwdSm90ILi2EN4cute5tupleIJNS5_1CILi1EEES8_S8_EEENS6_IJNS7_ILi192EEENS7_ILi128EEENS7_ILi96EEEEEELi96ENS_10bfloat16_tEfNS_4arch4Sm90ELb0ELb0ELb0ELb0ELb1ELb0ELb0ELb0ELb1ELb1ELb1ELb0EEENS1_21CollectiveEpilogueFwdINS6_IJSA_SC_SB_EEES9_SE_SG_Li384ELb0ELb1ELb1ELb0EEENS1_19SingleTileSchedulerILb0ELb1ELb1ELi192EEEEEEEEEvNT_6ParamsE:
	.zero		3200


//--------------------- .nv.constant0._ZN7cutlass13device_kernelIN5flash11enable_sm90INS1_16FlashAttnFwdSm90INS1_25CollectiveMainloopFwdSm90ILi2EN4cute5tupleIJNS5_1CILi1EEES8_S8_EEENS6_IJNS7_ILi192EEENS7_ILi128EEENS7_ILi96EEEEEELi96ENS_10bfloat16_tEfNS_4arch4Sm90ELb0ELb0ELb0ELb1ELb1ELb0ELb0ELb0ELb1ELb1ELb1ELb0EEENS1_21CollectiveEpilogueFwdINS6_IJSA_SC_SB_EEES9_SE_SG_Li384ELb1ELb1ELb1ELb0EEENS1_36VarlenDynamicPersistentTileSchedulerILi192ELi128ELi384ELi128ELb1ELb1ELb1ELb0ELb1ELb1EEEEEEEEEvNT_6ParamsE --------------------------
	.section	.nv.constant0._ZN7cutlass13device_kernelIN5flash11enable_sm90INS1_16FlashAttnFwdSm90INS1_25CollectiveMainloopFwdSm90ILi2EN4cute5tupleIJNS5_1CILi1EEES8_S8_EEENS6_IJNS7_ILi192EEENS7_ILi128EEENS7_ILi96EEEEEELi96ENS_10bfloat16_tEfNS_4arch4Sm90ELb0ELb0ELb0ELb1ELb1ELb0ELb0ELb0ELb1ELb1ELb1ELb0EEENS1_21CollectiveEpilogueFwdINS6_IJSA_SC_SB_EEES9_SE_SG_Li384ELb1ELb1ELb1ELb0EEENS1_36VarlenDynamicPersistentTileSchedulerILi192ELi128ELi384ELi128ELb1ELb1ELb1ELb0ELb1ELb1EEEEEEEEEvNT_6ParamsE,"a",@progbits
	.sectionflags	@""
	.align	4
.nv.constant0._ZN7cutlass13device_kernelIN5flash11enable_sm90INS1_16FlashAttnFwdSm90INS1_25CollectiveMainloopFwdSm90ILi2EN4cute5tupleIJNS5_1CILi1EEES8_S8_EEENS6_IJNS7_ILi192EEENS7_ILi128EEENS7_ILi96EEEEEELi96ENS_10bfloat16_tEfNS_4arch4Sm90ELb0ELb0ELb0ELb1ELb1ELb0ELb0ELb0ELb1ELb1ELb1ELb0EEENS1_21CollectiveEpilogueFwdINS6_IJSA_SC_SB_EEES9_SE_SG_Li384ELb1ELb1ELb1ELb0EEENS1_36VarlenDynamicPersistentTileSchedulerILi192ELi128ELi384ELi128ELb1ELb1ELb1ELb0ELb1ELb1EEEEEEEEEvNT_6ParamsE:
	.zero		3328


//--------------------- .nv.constant0._ZN7cutlass13device_kernelIN5flash11enable_sm90INS1_16FlashAttnFwdSm90INS1_25CollectiveMainloopFwdSm90ILi2EN4cute5tupleIJNS5_1CILi1EEES8_S8_EEENS6_IJNS7_ILi192EEENS7_ILi128EEENS7_ILi96EEEEEELi96ENS_10bfloat16_tEfNS_4arch4Sm90ELb0ELb0ELb0ELb1ELb1ELb1ELb0ELb0ELb1ELb1ELb1ELb0EEENS1_21CollectiveEpilogueFwdINS6_IJSA_SC_SB_EEES9_SE_SG_Li384ELb1ELb1ELb1ELb0EEENS1_36VarlenDynamicPersistentTileSchedulerILi192ELi128ELi384ELi128ELb1ELb1ELb1ELb0ELb1ELb1EEEEEEEEEvNT_6ParamsE --------------------------
	.section	.nv.constant0._ZN7cutlass13device_kernelIN5flash11enable_sm90INS1_16FlashAttnFwdSm90INS1_25CollectiveMainloopFwdSm90ILi2EN4cute5tupleIJNS5_1CILi1EEES8_S8_EEENS6_IJNS7_ILi192EEENS7_ILi128EEENS7_ILi96EEEEEELi96ENS_10bfloat16_tEfNS_4arch4Sm90ELb0ELb0ELb0ELb1ELb1ELb1ELb0ELb0ELb1ELb1ELb1ELb0EEENS1_21CollectiveEpilogueFwdINS6_IJSA_SC_SB_EEES9_SE_SG_Li384ELb1ELb1ELb1ELb0EEENS1_36VarlenDynamicPersistentTileSchedulerILi192ELi128ELi384ELi128ELb1ELb1ELb1ELb0ELb1ELb1EEEEEEEEEvNT_6ParamsE,"a",@progbits
	.sectionflags	@""
	.align	4
.nv.constant0._ZN7cutlass13device_kernelIN5flash11enable_sm90INS1_16FlashAttnFwdSm90INS1_25CollectiveMainloopFwdSm90ILi2EN4cute5tupleIJNS5_1CILi1EEES8_S8_EEENS6_IJNS7_ILi192EEENS7_ILi128EEENS7_ILi96EEEEEELi96ENS_10bfloat16_tEfNS_4arch4Sm90ELb0ELb0ELb0ELb1ELb1ELb1ELb0ELb0ELb1ELb1ELb1ELb0EEENS1_21CollectiveEpilogueFwdINS6_IJSA_SC_SB_EEES9_SE_SG_Li384ELb1ELb1ELb1ELb0EEENS1_36VarlenDynamicPersistentTileSchedulerILi192ELi128ELi384ELi128ELb1ELb1ELb1ELb0ELb1ELb1EEEEEEEEEvNT_6ParamsE:
	.zero		3328


//--------------------- .nv.constant0._ZN7cutlass13device_kernelIN5flash11enable_sm90INS1_16FlashAttnFwdSm90INS1_25CollectiveMainloopFwdSm90ILi2EN4cute5tupleIJNS5_1CILi1EEES8_S8_EEENS6_IJNS7_ILi192EEENS7_ILi128EEENS7_ILi96EEEEEELi96ENS_10bfloat16_tEfNS_4arch4Sm90ELb0ELb1ELb0ELb0ELb1ELb0ELb0ELb0ELb1ELb1ELb1ELb0EEENS1_21CollectiveEpilogueFwdINS6_IJSA_SC_SB_EEES9_SE_SG_Li384ELb0ELb1ELb1ELb0EEENS1_19SingleTileSchedulerILb0ELb1ELb1ELi192EEEEEEEEEvNT_6ParamsE --------------------------
	.section	.nv.constant0._ZN7cutlass13device_kernelIN5flash11enable_sm90INS1_16FlashAttnFwdSm90INS1_25CollectiveMainloopFwdSm90ILi2EN4cute5tupleIJNS5_1CILi1EEES8_S8_EEENS6_IJNS7_ILi192EEENS7_ILi128EEENS7_ILi96EEEEEELi96ENS_10bfloat16_tEfNS_4arch4Sm90ELb0ELb1ELb0ELb0ELb1ELb0ELb0ELb0ELb1ELb1ELb1ELb0EEENS1_21CollectiveEpilogueFwdINS6_IJSA_SC_SB_EEES9_SE_SG_Li384ELb0ELb1ELb1ELb0EEENS1_19SingleTileSchedulerILb0ELb1ELb1ELi192EEEEEEEEEvNT_6ParamsE,"a",@progbits
	.sectionflags	@""
	.align	4
.nv.constant0._ZN7cutlass13device_kernelIN5flash11enable_sm90INS1_16FlashAttnFwdSm90INS1_25CollectiveMainloopFwdSm90ILi2EN4cute5tupleIJNS5_1CILi1EEES8_S8_EEENS6_IJNS7_ILi192EEENS7_ILi128EEENS7_ILi96EEEEEELi96ENS_10bfloat16_tEfNS_4arch4Sm90ELb0ELb1ELb0ELb0ELb1ELb0ELb0ELb0ELb1ELb1ELb1ELb0EEENS1_21CollectiveEpilogueFwdINS6_IJSA_SC_SB_EEES9_SE_SG_Li384ELb0ELb1ELb1ELb0EEENS1_19SingleTileSchedulerILb0ELb1ELb1ELi192EEEEEEEEEvNT_6ParamsE:
	.zero		3200


//--------------------- .nv.constant0._ZN7cutlass13device_kernelIN5flash11enable_sm90INS1_16FlashAttnFwdSm90INS1_25CollectiveMainloopFwdSm90ILi2EN4cute5tupleIJNS5_1CILi1EEES8_S8_EEENS6_IJNS7_ILi192EEENS7_ILi128EEENS7_ILi96EEEEEELi96ENS_10bfloat16_tEfNS_4arch4Sm90ELb0ELb1ELb0ELb1ELb1ELb0ELb0ELb0ELb1ELb1ELb1ELb0EEENS1_21CollectiveEpilogueFwdINS6_IJSA_SC_SB_EEES9_SE_SG_Li384ELb1ELb1ELb1ELb0EEENS1_36VarlenDynamicPersistentTileSchedulerILi192ELi128ELi384ELi128ELb1ELb1ELb1ELb1ELb0ELb1EEEEEEEEEvNT_6ParamsE --------------------------
	.section	.nv.constant0._ZN7cutlass13device_kernelIN5flash11enable_sm90INS1_16FlashAttnFwdSm90INS1_25CollectiveMainloopFwdSm90ILi2EN4cute5tupleIJNS5_1CILi1EEES8_S8_EEENS6_IJNS7_ILi192EEENS7_ILi128EEENS7_ILi96EEEEEELi96ENS_10bfloat16_tEfNS_4arch4Sm90ELb0ELb1ELb0ELb1ELb1ELb0ELb0ELb0ELb1ELb1ELb1ELb0EEENS1_21CollectiveEpilogueFwdINS6_IJSA_SC_SB_EEES9_SE_SG_Li384ELb1ELb1ELb1ELb0EEENS1_36VarlenDynamicPersistentTileSchedulerILi192ELi128ELi384ELi128ELb1ELb1ELb1ELb1ELb0ELb1EEEEEEEEEvNT_6ParamsE,"a",@progbits
	.sectionflags	@""
	.align	4
.nv.constant0._ZN7cutlass13device_kernelIN5flash11enable_sm90INS1_16FlashAttnFwdSm90INS1_25CollectiveMainloopFwdSm90ILi2EN4cute5tupleIJNS5_1CILi1EEES8_S8_EEENS6_IJNS7_ILi192EEENS7_ILi128EEENS7_ILi96EEEEEELi96ENS_10bfloat16_tEfNS_4arch4Sm90ELb0ELb1ELb0ELb1ELb1ELb0ELb0ELb0ELb1ELb1ELb1ELb0EEENS1_21CollectiveEpilogueFwdINS6_IJSA_SC_SB_EEES9_SE_SG_Li384ELb1ELb1ELb1ELb0EEENS1_36VarlenDynamicPersistentTileSchedulerILi192ELi128ELi384ELi128ELb1ELb1ELb1ELb1ELb0ELb1EEEEEEEEEvNT_6ParamsE:
	.zero		3328


//--------------------- .nv.constant0._ZN7cutlass13device_kernelIN5flash11enable_sm90INS1_16FlashAttnFwdSm90INS1_25CollectiveMainloopFwdSm90ILi2EN4cute5tupleIJNS5_1CILi1EEES8_S8_EEENS6_IJNS7_ILi192EEENS7_ILi128EEENS7_ILi96EEEEEELi96ENS_10bfloat16_tEfNS_4arch4Sm90ELb0ELb1ELb0ELb1ELb1ELb1ELb0ELb0ELb1ELb1ELb1ELb0EEENS1_21CollectiveEpilogueFwdINS6_IJSA_SC_SB_EEES9_SE_SG_Li384ELb1ELb1ELb1ELb0EEENS1_36VarlenDynamicPersistentTileSchedulerILi192ELi128ELi384ELi128ELb1ELb1ELb1ELb1ELb0ELb1EEEEEEEEEvNT_6ParamsE --------------------------
	.section	.nv.constant0._ZN7cutlass13device_kernelIN5flash11enable_sm90INS1_16FlashAttnFwdSm90INS1_25CollectiveMainloopFwdSm90ILi2EN4cute5tupleIJNS5_1CILi1EEES8_S8_EEENS6_IJNS7_ILi192EEENS7_ILi128EEENS7_ILi96EEEEEELi96ENS_10bfloat16_tEfNS_4arch4Sm90ELb0ELb1ELb0ELb1ELb1ELb1ELb0ELb0ELb1ELb1ELb1ELb0EEENS1_21CollectiveEpilogueFwdINS6_IJSA_SC_SB_EEES9_SE_SG_Li384ELb1ELb1ELb1ELb0EEENS1_36VarlenDynamicPersistentTileSchedulerILi192ELi128ELi384ELi128ELb1ELb1ELb1ELb1ELb0ELb1EEEEEEEEEvNT_6ParamsE,"a",@progbits
	.sectionflags	@""
	.align	4
.nv.constant0._ZN7cutlass13device_kernelIN5flash11enable_sm90INS1_16FlashAttnFwdSm90INS1_25CollectiveMainloopFwdSm90ILi2EN4cute5tupleIJNS5_1CILi1EEES8_S8_EEENS6_IJNS7_ILi192EEENS7_ILi128EEENS7_ILi96EEEEEELi96ENS_10bfloat16_tEfNS_4arch4Sm90ELb0ELb1ELb0ELb1ELb1ELb1ELb0ELb0ELb1ELb1ELb1ELb0EEENS1_21CollectiveEpilogueFwdINS6_IJSA_SC_SB_EEES9_SE_SG_Li384ELb1ELb1ELb1ELb0EEENS1_36VarlenDynamicPersistentTileSchedulerILi192ELi128ELi384ELi128ELb1ELb1ELb1ELb1ELb0ELb1EEEEEEEEEvNT_6ParamsE:
	.zero		3328


//--------------------- .nv.constant0._ZN7cutlass13device_kernelIN5flash11enable_sm90INS1_16FlashAttnFwdSm90INS1_25CollectiveMainloopFwdSm90ILi2EN4cute5tupleIJNS5_1CILi1EEES8_S8_EEENS6_IJNS7_ILi192EEENS7_ILi128EEENS7_ILi96EEEEEELi96ENS_10bfloat16_tEfNS_4arch4Sm90ELb1ELb0ELb0ELb0ELb1ELb0ELb0ELb0ELb1ELb1ELb1ELb0EEENS1_21CollectiveEpilogueFwdINS6_IJSA_SC_SB_EEES9_SE_SG_Li384ELb0ELb1ELb1ELb0EEENS1_19SingleTileSchedulerILb0ELb1ELb1ELi192EEEEEEEEEvNT_6ParamsE --------------------------
	.section	.nv.constant0._ZN7cutlass13device_kernelIN5flash11enable_sm90INS1_16FlashAttnFwdSm90INS1_25CollectiveMainloopFwdSm90ILi2EN4cute5tupleIJNS5_1CILi1EEES8_S8_EEENS6_IJNS7_ILi192EEENS7_ILi128EEENS7_ILi96EEEEEELi96ENS_10bfloat16_tEfNS_4arch4Sm90ELb1ELb0ELb0ELb0ELb1ELb0ELb0ELb0ELb1ELb1ELb1ELb0EEENS1_21CollectiveEpilogueFwdINS6_IJSA_SC_SB_EEES9_SE_SG_Li384ELb0ELb1ELb1ELb0EEENS1_19SingleTileSchedulerILb0ELb1ELb1ELi192EEEEEEEEEvNT_6ParamsE,"a",@progbits
	.sectionflags	@""
	.align	4
.nv.constant0._ZN7cutlass13device_kernelIN5flash11enable_sm90INS1_16FlashAttnFwdSm90INS1_25CollectiveMainloopFwdSm90ILi2EN4cute5tupleIJNS5_1CILi1EEES8_S8_EEENS6_IJNS7_ILi192EEENS7_ILi128EEENS7_ILi96EEEEEELi96ENS_10bfloat16_tEfNS_4arch4Sm90ELb1ELb0ELb0ELb0ELb1ELb0ELb0ELb0ELb1ELb1ELb1ELb0EEENS1_21CollectiveEpilogueFwdINS6_IJSA_SC_SB_EEES9_SE_SG_Li384ELb0ELb1ELb1ELb0EEENS1_19SingleTileSchedulerILb0ELb1ELb1ELi192EEEEEEEEEvNT_6ParamsE:
	.zero		3200


//--------------------- .nv.constant0._ZN7cutlass13device_kernelIN5flash11enable_sm90INS1_16FlashAttnFwdSm90INS1_25CollectiveMainloopFwdSm90ILi2EN4cute5tupleIJNS5_1CILi1EEES8_S8_EEENS6_IJNS7_ILi192EEENS7_ILi128EEENS7_ILi96EEEEEELi96ENS_10bfloat16_tEfNS_4arch4Sm90ELb1ELb0ELb0ELb1ELb1ELb0ELb0ELb0ELb1ELb1ELb1ELb0EEENS1_21CollectiveEpilogueFwdINS6_IJSA_SC_SB_EEES9_SE_SG_Li384ELb1ELb1ELb1ELb0EEENS1_36VarlenDynamicPersistentTileSchedulerILi192ELi128ELi384ELi128ELb1ELb1ELb1ELb1ELb1ELb1EEEEEEEEEvNT_6ParamsE --------------------------
	.section	.nv.constant0._ZN7cutlass13device_kernelIN5flash11enable_sm90INS1_16FlashAttnFwdSm90INS1_25CollectiveMainloopFwdSm90ILi2EN4cute5tupleIJNS5_1CILi1EEES8_S8_EEENS6_IJNS7_ILi192EEENS7_ILi128EEENS7_ILi96EEEEEELi96ENS_10bfloat16_tEfNS_4arch4Sm90ELb1ELb0ELb0ELb1ELb1ELb0ELb0ELb0ELb1ELb1ELb1ELb0EEENS1_21CollectiveEpilogueFwdINS6_IJSA_SC_SB_EEES9_SE_SG_Li384ELb1ELb1ELb1ELb0EEENS1_36VarlenDynamicPersistentTileSchedulerILi192ELi128ELi384ELi128ELb1ELb1ELb1ELb1ELb1ELb1EEEEEEEEEvNT_6ParamsE,"a",@progbits
	.sectionflags	@""
	.align	4
.nv.constant0._ZN7cutlass13device_kernelIN5flash11enable_sm90INS1_16FlashAttnFwdSm90INS1_25CollectiveMainloopFwdSm90ILi2EN4cute5tupleIJNS5_1CILi1EEES8_S8_EEENS6_IJNS7_ILi192EEENS7_ILi128EEENS7_ILi96EEEEEELi96ENS_10bfloat16_tEfNS_4arch4Sm90ELb1ELb0ELb0ELb1ELb1ELb0ELb0ELb0ELb1ELb1ELb1ELb0EEENS1_21CollectiveEpilogueFwdINS6_IJSA_SC_SB_EEES9_SE_SG_Li384ELb1ELb1ELb1ELb0EEENS1_36VarlenDynamicPersistentTileSchedulerILi192ELi128ELi384ELi128ELb1ELb1ELb1ELb1ELb1ELb1EEEEEEEEEvNT_6ParamsE:
	.zero		3328


//--------------------- .nv.constant0._ZN7cutlass13device_kernelIN5flash11enable_sm90INS1_16FlashAttnFwdSm90INS1_25CollectiveMainloopFwdSm90ILi2EN4cute5tupleIJNS5_1CILi1EEES8_S8_EEENS6_IJNS7_ILi192EEENS7_ILi128EEENS7_ILi96EEEEEELi96ENS_10bfloat16_tEfNS_4arch4Sm90ELb1ELb0ELb0ELb1ELb1ELb1ELb0ELb0ELb1ELb1ELb1ELb0EEENS1_21CollectiveEpilogueFwdINS6_IJSA_SC_SB_EEES9_SE_SG_Li384ELb1ELb1ELb1ELb0EEENS1_36VarlenDynamicPersistentTileSchedulerILi192ELi128ELi384ELi128ELb1ELb1ELb1ELb1ELb1ELb1EEEEEEEEEvNT_6ParamsE --------------------------
	.section	.nv.constant0._ZN7cutlass13device_kernelIN5flash11enable_sm90INS1_16FlashAttnFwdSm90INS1_25CollectiveMainloopFwdSm90ILi2EN4cute5tupleIJNS5_1CILi1EEES8_S8_EEENS6_IJNS7_ILi192EEENS7_ILi128EEENS7_ILi96EEEEEELi96ENS_10bfloat16_tEfNS_4arch4Sm90ELb1ELb0ELb0ELb1ELb1ELb1ELb0ELb0ELb1ELb1ELb1ELb0EEENS1_21CollectiveEpilogueFwdINS6_IJSA_SC_SB_EEES9_SE_SG_Li384ELb1ELb1ELb1ELb0EEENS1_36VarlenDynamicPersistentTileSchedulerILi192ELi128ELi384ELi128ELb1ELb1ELb1ELb1ELb1ELb1EEEEEEEEEvNT_6ParamsE,"a",@progbits
	.sectionflags	@""
	.align	4
.nv.constant0._ZN7cutlass13device_kernelIN5flash11enable_sm90INS1_16FlashAttnFwdSm90INS1_25CollectiveMainloopFwdSm90ILi2EN4cute5tupleIJNS5_1CILi1EEES8_S8_EEENS6_IJNS7_ILi192EEENS7_ILi128EEENS7_ILi96EEEEEELi96ENS_10bfloat16_tEfNS_4arch4Sm90ELb1ELb0ELb0ELb1ELb1ELb1ELb0ELb0ELb1ELb1ELb1ELb0EEENS1_21CollectiveEpilogueFwdINS6_IJSA_SC_SB_EEES9_SE_SG_Li384ELb1ELb1ELb1ELb0EEENS1_36VarlenDynamicPersistentTileSchedulerILi192ELi128ELi384ELi128ELb1ELb1ELb1ELb1ELb1ELb1EEEEEEEEEvNT_6ParamsE:
	.zero		3328


//--------------------- .nv.constant0._ZN7cutlass13device_kernelIN5flash11enable_sm90INS1_16FlashAttnFwdSm90INS1_25CollectiveMainloopFwdSm90ILi2EN4cute5tupleIJNS5_1CILi1EEES8_S8_EEENS6_IJNS7_ILi192EEENS7_ILi128EEENS7_ILi64EEEEEELi64ENS_10bfloat16_tEfNS_4arch4Sm90ELb0ELb0ELb0ELb0ELb1ELb0ELb0ELb1ELb1ELb1ELb1ELb0EEENS1_21CollectiveEpilogueFwdINS6_IJSA_SC_SB_EEES9_SE_SG_Li384ELb0ELb1ELb1ELb0EEENS1_19SingleTileSchedulerILb0ELb1ELb1ELi192EEEEEEEEEvNT_6ParamsE --------------------------
	.section	.nv.constant0._ZN7cutlass13device_kernelIN5flash11enable_sm90INS1_16FlashAttnFwdSm90INS1_25CollectiveMainloopFwdSm90ILi2EN4cute5tupleIJNS5_1CILi1EEES8_S8_EEENS6_IJNS7_ILi192EEENS7_ILi128EEENS7_ILi64EEEEEELi64ENS_10bfloat16_tEfNS_4arch4Sm90ELb0ELb0ELb0ELb0ELb1ELb0ELb0ELb1ELb1ELb1ELb1ELb0EEENS1_21CollectiveEpilogueFwdINS6_IJSA_SC_SB_EEES9_SE_SG_Li384ELb0ELb1ELb1ELb0EEENS1_19SingleTileSchedulerILb0ELb1ELb1ELi192EEEEEEEEEvNT_6ParamsE,"a",@progbits
	.sectionflags	@""
	.align	4
.nv.constant0._ZN7cutlass13device_kernelIN5flash11enable_sm90INS1_16FlashAttnFwdSm90INS1_25CollectiveMainloopFwdSm90ILi2EN4cute5tupleIJNS5_1CILi1EEES8_S8_EEENS6_IJNS7_ILi192EEENS7_ILi128EEENS7_ILi64EEEEEELi64ENS_10bfloat16_tEfNS_4arch4Sm90ELb0ELb0ELb0ELb0ELb1ELb0ELb0ELb1ELb1ELb1ELb1ELb0EEENS1_21CollectiveEpilogueFwdINS6_IJSA_SC_SB_EEES9_SE_SG_Li384ELb0ELb1ELb1ELb0EEENS1_19SingleTileSchedulerILb0ELb1ELb1ELi192EEEEEEEEEvNT_6ParamsE:
	.zero		3200


//--------------------- .nv.constant0._ZN7cutlass13device_kernelIN5flash11enable_sm90INS1_16FlashAttnFwdSm90INS1_25CollectiveMainloopFwdSm90ILi2EN4cute5tupleIJNS5_1CILi1EEES8_S8_EEENS6_IJNS7_ILi192EEENS7_ILi128EEENS7_ILi64EEEEEELi64ENS_10bfloat16_tEfNS_4arch4Sm90ELb0ELb0ELb0ELb1ELb1ELb0ELb0ELb1ELb1ELb1ELb1ELb0EEENS1_21CollectiveEpilogueFwdINS6_IJSA_SC_SB_EEES9_SE_SG_Li384ELb1ELb1ELb1ELb0EEENS1_36VarlenDynamicPersistentTileSchedulerILi192ELi128ELi384ELi128ELb1ELb1ELb1ELb0ELb1ELb1EEEEEEEEEvNT_6ParamsE --------------------------
	.section	.nv.constant0._ZN7cutlass13device_kernelIN5flash11enable_sm90INS1_16FlashAttnFwdSm90INS1_25CollectiveMainloopFwdSm90ILi2EN4cute5tupleIJNS5_1CILi1EEES8_S8_EEENS6_IJNS7_ILi192EEENS7_ILi128EEENS7_ILi64EEEEEELi64ENS_10bfloat16_tEfNS_4arch4Sm90ELb0ELb0ELb0ELb1ELb1ELb0ELb0ELb1ELb1ELb1ELb1ELb0EEENS1_21CollectiveEpilogueFwdINS6_IJSA_SC_SB_EEES9_SE_SG_Li384ELb1ELb1ELb1ELb0EEENS1_36VarlenDynamicPersistentTileSchedulerILi192ELi128ELi384ELi128ELb1ELb1ELb1ELb0ELb1ELb1EEEEEEEEEvNT_6ParamsE,"a",@progbits
	.sectionflags	@""
	.align	4
.nv.constant0._ZN7cutlass13device_kernelIN5flash11enable_sm90INS1_16FlashAttnFwdSm90INS1_25CollectiveMainloopFwdSm90ILi2EN4cute5tupleIJNS5_1CILi1EEES8_S8_EEENS6_IJNS7_ILi192EEENS7_ILi128EEENS7_ILi64EEEEEELi64ENS_10bfloat16_tEfNS_4arch4Sm90ELb0ELb0ELb0ELb1ELb1ELb0ELb0ELb1ELb1ELb1ELb1ELb0EEENS1_21CollectiveEpilogueFwdINS6_IJSA_SC_SB_EEES9_SE_SG_Li384ELb1ELb1ELb1ELb0EEENS1_36VarlenDynamicPersistentTileSchedulerILi192ELi128ELi384ELi128ELb1ELb1ELb1ELb0ELb1ELb1EEEEEEEEEvNT_6ParamsE:
	.zero		3328


//--------------------- .nv.constant0._ZN7cutlass13device_kernelIN5flash11enable_sm90INS1_16FlashAttnFwdSm90INS1_25CollectiveMainloopFwdSm90ILi2EN4cute5tupleIJNS5_1CILi1EEES8_S8_EEENS6_IJNS7_ILi192EEENS7_ILi128EEENS7_ILi64EEEEEELi64ENS_10bfloat16_tEfNS_4arch4Sm90ELb0ELb0ELb0ELb1ELb1ELb1ELb0ELb1ELb1ELb1ELb1ELb0EEENS1_21CollectiveEpilogueFwdINS6_IJSA_SC_SB_EEES9_SE_SG_Li384ELb1ELb1ELb1ELb0EEENS1_36VarlenDynamicPersistentTileSchedulerILi192ELi128ELi384ELi128ELb1ELb1ELb1ELb0ELb1ELb1EEEEEEEEEvNT_6ParamsE --------------------------
	.section	.nv.constant0._ZN7cutlass13device_kernelIN5flash11enable_sm90INS1_16FlashAttnFwdSm90INS1_25CollectiveMainloopFwdSm90ILi2EN4cute5tupleIJNS5_1CILi1EEES8_S8_EEENS6_IJNS7_ILi192EEENS7_ILi128EEENS7_ILi64EEEEEELi64ENS_10bfloat16_tEfNS_4arch4Sm90ELb0ELb0ELb0ELb1ELb1ELb1ELb0ELb1ELb1ELb1ELb1ELb0EEENS1_21CollectiveEpilogueFwdINS6_IJSA_SC_SB_EEES9_SE_SG_Li384ELb1ELb1ELb1ELb0EEENS1_36VarlenDynamicPersistentTileSchedulerILi192ELi128ELi384ELi128ELb1ELb1ELb1ELb0ELb1ELb1EEEEEEEEEvNT_6ParamsE,"a",@progbits
	.sectionflags	@""
	.align	4
.nv.constant0._ZN7cutlass13device_kernelIN5flash11enable_sm90INS1_16FlashAttnFwdSm90INS1_25CollectiveMainloopFwdSm90ILi2EN4cute5tupleIJNS5_1CILi1EEES8_S8_EEENS6_IJNS7_ILi192EEENS7_ILi128EEENS7_ILi64EEEEEELi64ENS_10bfloat16_tEfNS_4arch4Sm90ELb0ELb0ELb0ELb1ELb1ELb1ELb0ELb1ELb1ELb1ELb1ELb0EEENS1_21CollectiveEpilogueFwdINS6_IJSA_SC_SB_EEES9_SE_SG_Li384ELb1ELb1ELb1ELb0EEENS1_36VarlenDynamicPersistentTileSchedulerILi192ELi128ELi384ELi128ELb1ELb1ELb1ELb0ELb1ELb1EEEEEEEEEvNT_6ParamsE:
	.zero		3328


//--------------------- .nv.constant0._ZN7cutlass13device_kernelIN5flash11enable_sm90INS1_16FlashAttnFwdSm90INS1_25CollectiveMainloopFwdSm90ILi2EN4cute5tupleIJNS5_1CILi1EEES8_S8_EEENS6_IJNS7_ILi192EEENS7_ILi128EEENS7_ILi64EEEEEELi64ENS_10bfloat16_tEfNS_4arch4Sm90ELb0ELb1ELb0ELb0ELb1ELb0ELb0ELb1ELb1ELb1ELb1ELb0EEENS1_21CollectiveEpilogueFwdINS6_IJSA_SC_SB_EEES9_SE_SG_Li384ELb0ELb1ELb1ELb0EEENS1_19SingleTileSchedulerILb0ELb1ELb1ELi192EEEEEEEEEvNT_6ParamsE --------------------------
	.section	.nv.constant0._ZN7cutlass13device_kernelIN5flash11enable_sm90INS1_16FlashAttnFwdSm90INS1_25CollectiveMainloopFwdSm90ILi2EN4cute5tupleIJNS5_1CILi1EEES8_S8_EEENS6_IJNS7_ILi192EEENS7_ILi128EEENS7_ILi64EEEEEELi64ENS_10bfloat16_tEfNS_4arch4Sm90ELb0ELb1ELb0ELb0ELb1ELb0ELb0ELb1ELb1ELb1ELb1ELb0EEENS1_21CollectiveEpilogueFwdINS6_IJSA_SC_SB_EEES9_SE_SG_Li384ELb0ELb1ELb1ELb0EEENS1_19SingleTileSchedulerILb0ELb1ELb1ELi192EEEEEEEEEvNT_6ParamsE,"a",@progbits
	.sectionflags	@""
	.align	4
.nv.constant0._ZN7cutlass13device_kernelIN5flash11enable_sm90INS1_16FlashAttnFwdSm90INS1_25CollectiveMainloopFwdSm90ILi2EN4cute5tupleIJNS5_1CILi1EEES8_S8_EEENS6_IJNS7_ILi192EEENS7_ILi128EEENS7_ILi64EEEEEELi64ENS_10bfloat16_tEfNS_4arch4Sm90ELb0ELb1ELb0ELb0ELb1ELb0ELb0ELb1ELb1ELb1ELb1ELb0EEENS1_21CollectiveEpilogueFwdINS6_IJSA_SC_SB_EEES9_SE_SG_Li384ELb0ELb1ELb1ELb0EEENS1_19SingleTileSchedulerILb0ELb1ELb1ELi192EEEEEEEEEvNT_6ParamsE:
	.zero		3200


//--------------------- .nv.constant0._ZN7cutlass13device_kernelIN5flash11enable_sm90INS1_16FlashAttnFwdSm90INS1_25CollectiveMainloopFwdSm90ILi2EN4cute5tupleIJNS5_1CILi1EEES8_S8_EEENS6_IJNS7_ILi192EEENS7_ILi128EEENS7_ILi64EEEEEELi64ENS_10bfloat16_tEfNS_4arch4Sm90ELb0ELb1ELb0ELb1ELb1ELb0ELb0ELb1ELb1ELb1ELb1ELb0EEENS1_21CollectiveEpilogueFwdINS6_IJSA_SC_SB_EEES9_SE_SG_Li384ELb1ELb1ELb1ELb0EEENS1_36VarlenDynamicPersistentTileSchedulerILi192ELi128ELi384ELi128ELb1ELb1ELb1ELb1ELb0ELb1EEEEEEEEEvNT_6ParamsE --------------------------
	.section	.nv.constant0._ZN7cutlass13device_kernelIN5flash11enable_sm90INS1_16FlashAttnFwdSm90INS1_25CollectiveMainloopFwdSm90ILi2EN4cute5tupleIJNS5_1CILi1EEES8_S8_EEENS6_IJNS7_ILi192EEENS7_ILi128EEENS7_ILi64EEEEEELi64ENS_10bfloat16_tEfNS_4arch4Sm90ELb0ELb1ELb0ELb1ELb1ELb0ELb0ELb1ELb1ELb1ELb1ELb0EEENS1_21CollectiveEpilogueFwdINS6_IJSA_SC_SB_EEES9_SE_SG_Li384ELb1ELb1ELb1ELb0EEENS1_36VarlenDynamicPersistentTileSchedulerILi192ELi128ELi384ELi128ELb1ELb1ELb1ELb1ELb0ELb1EEEEEEEEEvNT_6ParamsE,"a",@progbits
	.sectionflags	@""
	.align	4
.nv.constant0._ZN7cutlass13device_kernelIN5flash11enable_sm90INS1_16FlashAttnFwdSm90INS1_25CollectiveMainloopFwdSm90ILi2EN4cute5tupleIJNS5_1CILi1EEES8_S8_EEENS6_IJNS7_ILi192EEENS7_ILi128EEENS7_ILi64EEEEEELi64ENS_10bfloat16_tEfNS_4arch4Sm90ELb0ELb1ELb0ELb1ELb1ELb0ELb0ELb1ELb1ELb1ELb1ELb0EEENS1_21CollectiveEpilogueFwdINS6_IJSA_SC_SB_EEES9_SE_SG_Li384ELb1ELb1ELb1ELb0EEENS1_36VarlenDynamicPersistentTileSchedulerILi192ELi128ELi384ELi128ELb1ELb1ELb1ELb1ELb0ELb1EEEEEEEEEvNT_6ParamsE:
	.zero		3328


//--------------------- .nv.constant0._ZN7cutlass13device_kernelIN5flash11enable_sm90INS1_16FlashAttnFwdSm90INS1_25CollectiveMainloopFwdSm90ILi2EN4cute5tupleIJNS5_1CILi1EEES8_S8_EEENS6_IJNS7_ILi192EEENS7_ILi128EEENS7_ILi64EEEEEELi64ENS_10bfloat16_tEfNS_4arch4Sm90ELb0ELb1ELb0ELb1ELb1ELb1ELb0ELb1ELb1ELb1ELb1ELb0EEENS1_21CollectiveEpilogueFwdINS6_IJSA_SC_SB_EEES9_SE_SG_Li384ELb1ELb1ELb1ELb0EEENS1_36VarlenDynamicPersistentTileSchedulerILi192ELi128ELi384ELi128ELb1ELb1ELb1ELb1ELb0ELb1EEEEEEEEEvNT_6ParamsE --------------------------
	.section	.nv.constant0._ZN7cutlass13device_kernelIN5flash11enable_sm90INS1_16FlashAttnFwdSm90INS1_25CollectiveMainloopFwdSm90ILi2EN4cute5tupleIJNS5_1CILi1EEES8_S8_EEENS6_IJNS7_ILi192EEENS7_ILi128EEENS7_ILi64EEEEEELi64ENS_10bfloat16_tEfNS_4arch4Sm90ELb0ELb1ELb0ELb1ELb1ELb1ELb0ELb1ELb1ELb1ELb1ELb0EEENS1_21CollectiveEpilogueFwdINS6_IJSA_SC_SB_EEES9_SE_SG_Li384ELb1ELb1ELb1ELb0EEENS1_36VarlenDynamicPersistentTileSchedulerILi192ELi128ELi384ELi128ELb1ELb1ELb1ELb1ELb0ELb1EEEEEEEEEvNT_6ParamsE,"a",@progbits
	.sectionflags	@""
	.align	4
.nv.constant0._ZN7cutlass13device_kernelIN5flash11enable_sm90INS1_16FlashAttnFwdSm90INS1_25CollectiveMainloopFwdSm90ILi2EN4cute5tupleIJNS5_1CILi1EEES8_S8_EEENS6_IJNS7_ILi192EEENS7_ILi128EEENS7_ILi64EEEEEELi64ENS_10bfloat16_tEfNS_4arch4Sm90ELb0ELb1ELb0ELb1ELb1ELb1ELb0ELb1ELb1ELb1ELb1ELb0EEENS1_21CollectiveEpilogueFwdINS6_IJSA_SC_SB_EEES9_SE_SG_Li384ELb1ELb1ELb1ELb0EEENS1_36VarlenDynamicPersistentTileSchedulerILi192ELi128ELi384ELi128ELb1ELb1ELb1ELb1ELb0ELb1EEEEEEEEEvNT_6ParamsE:
	.zero		3328


//--------------------- .nv.constant0._ZN7cutlass13device_kernelIN5flash11enable_sm90INS1_16FlashAttnFwdSm90INS1_25CollectiveMainloopFwdSm90ILi2EN4cute5tupleIJNS5_1CILi1EEES8_S8_EEENS6_IJNS7_ILi192EEENS7_ILi128EEENS7_ILi64EEEEEELi64ENS_10bfloat16_tEfNS_4arch4Sm90ELb1ELb0ELb0ELb0ELb1ELb0ELb0ELb1ELb1ELb1ELb1ELb0EEENS1_21CollectiveEpilogueFwdINS6_IJSA_SC_SB_EEES9_SE_SG_Li384ELb0ELb1ELb1ELb0EEENS1_19SingleTileSchedulerILb0ELb1ELb1ELi192EEEEEEEEEvNT_6ParamsE --------------------------
	.section	.nv.constant0._ZN7cutlass13device_kernelIN5flash11enable_sm90INS1_16FlashAttnFwdSm90INS1_25CollectiveMainloopFwdSm90ILi2EN4cute5tupleIJNS5_1CILi1EEES8_S8_EEENS6_IJNS7_ILi192EEENS7_ILi128EEENS7_ILi64EEEEEELi64ENS_10bfloat16_tEfNS_4arch4Sm90ELb1ELb0ELb0ELb0ELb1ELb0ELb0ELb1ELb1ELb1ELb1ELb0EEENS1_21CollectiveEpilogueFwdINS6_IJSA_SC_SB_EEES9_SE_SG_Li384ELb0ELb1ELb1ELb0EEENS1_19SingleTileSchedulerILb0ELb1ELb1ELi192EEEEEEEEEvNT_6ParamsE,"a",@progbits
	.sectionflags	@""
	.align	4
.nv.constant0._ZN7cutlass13device_kernelIN5flash11enable_sm90INS1_16FlashAttnFwdSm90INS1_25CollectiveMainloopFwdSm90ILi2EN4cute5tupleIJNS5_1CILi1EEES8_S8_EEENS6_IJNS7_ILi192EEENS7_ILi128EEENS7_ILi64EEEEEELi64ENS_10bfloat16_tEfNS_4arch4Sm90ELb1ELb0ELb0ELb0ELb1ELb0ELb0ELb1ELb1ELb1ELb1ELb0EEENS1_21CollectiveEpilogueFwdINS6_IJSA_SC_SB_EEES9_SE_SG_Li384ELb0ELb1ELb1ELb0EEENS1_19SingleTileSchedulerILb0ELb1ELb1ELi192EEEEEEEEEvNT_6ParamsE:
	.zero		3200


//--------------------- .nv.constant0._ZN7cutlass13device_kernelIN5flash11enable_sm90INS1_16FlashAttnFwdSm90INS1_25CollectiveMainloopFwdSm90ILi2EN4cute5tupleIJNS5_1CILi1EEES8_S8_EEENS6_IJNS7_ILi192EEENS7_ILi128EEENS7_ILi64EEEEEELi64ENS_10bfloat16_tEfNS_4arch4Sm90ELb1ELb0ELb0ELb1ELb1ELb0ELb0ELb1ELb1ELb1ELb1ELb0EEENS1_21CollectiveEpilogueFwdINS6_IJSA_SC_SB_EEES9_SE_SG_Li384ELb1ELb1ELb1ELb0EEENS1_36VarlenDynamicPersistentTileSchedulerILi192ELi128ELi384ELi128ELb1ELb1ELb1ELb1ELb1ELb1EEEEEEEEEvNT_6ParamsE --------------------------
	.section	.nv.constant0._ZN7cutlass13device_kernelIN5flash11enable_sm90INS1_16FlashAttnFwdSm90INS1_25CollectiveMainloopFwdSm90ILi2EN4cute5tupleIJNS5_1CILi1EEES8_S8_EEENS6_IJNS7_ILi192EEENS7_ILi128EEENS7_ILi64EEEEEELi64ENS_10bfloat16_tEfNS_4arch4Sm90ELb1ELb0ELb0ELb1ELb1ELb0ELb0ELb1ELb1ELb1ELb1ELb0EEENS1_21CollectiveEpilogueFwdINS6_IJSA_SC_SB_EEES9_SE_SG_Li384ELb1ELb1ELb1ELb0EEENS1_36VarlenDynamicPersistentTileSchedulerILi192ELi128ELi384ELi128ELb1ELb1ELb1ELb1ELb1ELb1EEEEEEEEEvNT_6ParamsE,"a",@progbits
	.sectionflags	@""
	.align	4
.nv.constant0._ZN7cutlass13device_kernelIN5flash11enable_sm90INS1_16FlashAttnFwdSm90INS1_25CollectiveMainloopFwdSm90ILi2EN4cute5tupleIJNS5_1CILi1EEES8_S8_EEENS6_IJNS7_ILi192EEENS7_ILi128EEENS7_ILi64EEEEEELi64ENS_10bfloat16_tEfNS_4arch4Sm90ELb1ELb0ELb0ELb1ELb1ELb0ELb0ELb1ELb1ELb1ELb1ELb0EEENS1_21CollectiveEpilogueFwdINS6_IJSA_SC_SB_EEES9_SE_SG_Li384ELb1ELb1ELb1ELb0EEENS1_36VarlenDynamicPersistentTileSchedulerILi192ELi128ELi384ELi128ELb1ELb1ELb1ELb1ELb1ELb1EEEEEEEEEvNT_6ParamsE:
	.zero		3328


//--------------------- .nv.constant0._ZN7cutlass13device_kernelIN5flash11enable_sm90INS1_16FlashAttnFwdSm90INS1_25CollectiveMainloopFwdSm90ILi2EN4cute5tupleIJNS5_1CILi1EEES8_S8_EEENS6_IJNS7_ILi192EEENS7_ILi128EEENS7_ILi64EEEEEELi64ENS_10bfloat16_tEfNS_4arch4Sm90ELb1ELb0ELb0ELb1ELb1ELb1ELb0ELb1ELb1ELb1ELb1ELb0EEENS1_21CollectiveEpilogueFwdINS6_IJSA_SC_SB_EEES9_SE_SG_Li384ELb1ELb1ELb1ELb0EEENS1_36VarlenDynamicPersistentTileSchedulerILi192ELi128ELi384ELi128ELb1ELb1ELb1ELb1ELb1ELb1EEEEEEEEEvNT_6ParamsE --------------------------
	.section	.nv.constant0._ZN7cutlass13device_kernelIN5flash11enable_sm90INS1_16FlashAttnFwdSm90INS1_25CollectiveMainloopFwdSm90ILi2EN4cute5tupleIJNS5_1CILi1EEES8_S8_EEENS6_IJNS7_ILi192EEENS7_ILi128EEENS7_ILi64EEEEEELi64ENS_10bfloat16_tEfNS_4arch4Sm90ELb1ELb0ELb0ELb1ELb1ELb1ELb0ELb1ELb1ELb1ELb1ELb0EEENS1_21CollectiveEpilogueFwdINS6_IJSA_SC_SB_EEES9_SE_SG_Li384ELb1ELb1ELb1ELb0EEENS1_36VarlenDynamicPersistentTileSchedulerILi192ELi128ELi384ELi128ELb1ELb1ELb1ELb1ELb1ELb1EEEEEEEEEvNT_6ParamsE,"a",@progbits
	.sectionflags	@""
	.align	4
.nv.constant0._ZN7cutlass13device_kernelIN5flash11enable_sm90INS1_16FlashAttnFwdSm90INS1_25CollectiveMainloopFwdSm90ILi2EN4cute5tupleIJNS5_1CILi1EEES8_S8_EEENS6_IJNS7_ILi192EEENS7_ILi128EEENS7_ILi64EEEEEELi64ENS_10bfloat16_tEfNS_4arch4Sm90ELb1ELb0ELb0ELb1ELb1ELb1ELb0ELb1ELb1ELb1ELb1ELb0EEENS1_21CollectiveEpilogueFwdINS6_IJSA_SC_SB_EEES9_SE_SG_Li384ELb1ELb1ELb1ELb0EEENS1_36VarlenDynamicPersistentTileSchedulerILi192ELi128ELi384ELi128ELb1ELb1ELb1ELb1ELb1ELb1EEEEEEEEEvNT_6ParamsE:
	.zero		3328


//--------------------- SYMBOLS --------------------------

	.type		.nv.reservedSmem.offset0,@object
	.size		.nv.reservedSmem.offset0,0x4
	.type		__assertfail,@function
